	.target	sm_90a

	.elftype	@"ET_EXEC"


//--------------------- .note.nv.tkinfo           --------------------------
	.section	.note.nv.tkinfo,"",@"SHT_NOTE"
	.sectionflags	@"SHF_NOTE_NV_TKINFO"
	.tkinfo
        /*0018*/ 	.word	0x00000002
        /*0030*/ 	.string	""
        /*0030*/ 	.string	"ptxas"
        /*0030*/ 	.string	"Cuda compilation tools, release 13.0, V13.0.88"
        /*0030*/ 	.string	"Build cuda_13.0.r13.0/compiler.36424714_0"
        /*0030*/ 	.string	"-arch sm_90a -m 64 "



//--------------------- .note.nv.cuinfo           --------------------------
	.section	.note.nv.cuinfo,"",@"SHT_NOTE"
	.sectionflags	@"SHF_NOTE_NV_CUINFO"
        /*0018*/ 	.short	0x0002
        /*001a*/ 	.short	0x005a
        /*001c*/ 	.short	0x0082
	.zero		2


//--------------------- .nv.info                  --------------------------
	.section	.nv.info,"",@"SHT_CUDA_INFO"
	.align	4


	//----- nvinfo : EIATTR_REGCOUNT
	.align		4
        /*0000*/ 	.byte	0x04, 0x2f
        /*0002*/ 	.short	(.L_12 - .L_11)
	.align		4
.L_11:
        /*0004*/ 	.word	index@(_ZN5flash24flash_fwd_splitkv_kernelI23Flash_fwd_kernel_traitsILi64ELi64ELi128ELi4ELb0ELb0EN7cutlass6half_tE19Flash_kernel_traitsILi64ELi64ELi128ELi4ES3_EELb1ELb0ELb1ELb0ELb0ELb1ELb1ELb1EEEvNS_16Flash_fwd_paramsE)
        /*0008*/ 	.word	0x000000fc


	//----- nvinfo : EIATTR_FRAME_SIZE
	.align		4
.L_12:
        /*000c*/ 	.byte	0x04, 0x11
        /*000e*/ 	.short	(.L_14 - .L_13)
	.align		4
.L_13:
        /*0010*/ 	.word	index@(_ZN5flash24flash_fwd_splitkv_kernelI23Flash_fwd_kernel_traitsILi64ELi64ELi128ELi4ELb0ELb0EN7cutlass6half_tE19Flash_kernel_traitsILi64ELi64ELi128ELi4ES3_EELb1ELb0ELb1ELb0ELb0ELb1ELb1ELb1EEEvNS_16Flash_fwd_paramsE)
        /*0014*/ 	.word	0x00000000


	//----- nvinfo : EIATTR_REGCOUNT
	.align		4
.L_14:
        /*0018*/ 	.byte	0x04, 0x2f
        /*001a*/ 	.short	(.L_16 - .L_15)
	.align		4
.L_15:
        /*001c*/ 	.word	index@(_ZN5flash24flash_fwd_splitkv_kernelI23Flash_fwd_kernel_traitsILi64ELi64ELi128ELi4ELb0ELb0EN7cutlass6half_tE19Flash_kernel_traitsILi64ELi64ELi128ELi4ES3_EELb1ELb0ELb1ELb0ELb0ELb0ELb1ELb1EEEvNS_16Flash_fwd_paramsE)
        /*0020*/ 	.word	0x000000b8


	//----- nvinfo : EIATTR_FRAME_SIZE
	.align		4
.L_16:
        /*0024*/ 	.byte	0x04, 0x11
        /*0026*/ 	.short	(.L_18 - .L_17)
	.align		4
.L_17:
        /*0028*/ 	.word	index@(_ZN5flash24flash_fwd_splitkv_kernelI23Flash_fwd_kernel_traitsILi64ELi64ELi128ELi4ELb0ELb0EN7cutlass6half_tE19Flash_kernel_traitsILi64ELi64ELi128ELi4ES3_EELb1ELb0ELb1ELb0ELb0ELb0ELb1ELb1EEEvNS_16Flash_fwd_paramsE)
        /*002c*/ 	.word	0x00000000


	//----- nvinfo : EIATTR_REGCOUNT
	.align		4
.L_18:
        /*0030*/ 	.byte	0x04, 0x2f
        /*0032*/ 	.short	(.L_20 - .L_19)
	.align		4
.L_19:
        /*0034*/ 	.word	index@(_ZN5flash24flash_fwd_splitkv_kernelI23Flash_fwd_kernel_traitsILi64ELi64ELi128ELi4ELb0ELb0EN7cutlass6half_tE19Flash_kernel_traitsILi64ELi64ELi128ELi4ES3_EELb1ELb0ELb0ELb0ELb1ELb1ELb1ELb1EEEvNS_16Flash_fwd_paramsE)
        /*0038*/ 	.word	0x000000ff


	//----- nvinfo : EIATTR_FRAME_SIZE
	.align		4
.L_20:
        /*003c*/ 	.byte	0x04, 0x11
        /*003e*/ 	.short	(.L_22 - .L_21)
	.align		4
.L_21:
        /*0040*/ 	.word	index@(_ZN5flash24flash_fwd_splitkv_kernelI23Flash_fwd_kernel_traitsILi64ELi64ELi128ELi4ELb0ELb0EN7cutlass6half_tE19Flash_kernel_traitsILi64ELi64ELi128ELi4ES3_EELb1ELb0ELb0ELb0ELb1ELb1ELb1ELb1EEEvNS_16Flash_fwd_paramsE)
        /*0044*/ 	.word	0x00000000


	//----- nvinfo : EIATTR_REGCOUNT
	.align		4
.L_22:
        /*0048*/ 	.byte	0x04, 0x2f
        /*004a*/ 	.short	(.L_24 - .L_23)
	.align		4
.L_23:
        /*004c*/ 	.word	index@(_ZN5flash24flash_fwd_splitkv_kernelI23Flash_fwd_kernel_traitsILi64ELi64ELi128ELi4ELb0ELb0EN7cutlass6half_tE19Flash_kernel_traitsILi64ELi64ELi128ELi4ES3_EELb1ELb0ELb0ELb0ELb1ELb0ELb1ELb1EEEvNS_16Flash_fwd_paramsE)
        /*0050*/ 	.word	0x000000bf


	//----- nvinfo : EIATTR_FRAME_SIZE
	.align		4
.L_24:
        /*0054*/ 	.byte	0x04, 0x11
        /*0056*/ 	.short	(.L_26 - .L_25)
	.align		4
.L_25:
        /*0058*/ 	.word	index@(_ZN5flash24flash_fwd_splitkv_kernelI23Flash_fwd_kernel_traitsILi64ELi64ELi128ELi4ELb0ELb0EN7cutlass6half_tE19Flash_kernel_traitsILi64ELi64ELi128ELi4ES3_EELb1ELb0ELb0ELb0ELb1ELb0ELb1ELb1EEEvNS_16Flash_fwd_paramsE)
        /*005c*/ 	.word	0x00000000


	//----- nvinfo : EIATTR_REGCOUNT
	.align		4
.L_26:
        /*0060*/ 	.byte	0x04, 0x2f
        /*0062*/ 	.short	(.L_28 - .L_27)
	.align		4
.L_27:
        /*0064*/ 	.word	index@(_ZN5flash24flash_fwd_splitkv_kernelI23Flash_fwd_kernel_traitsILi64ELi64ELi128ELi4ELb0ELb0EN7cutlass6half_tE19Flash_kernel_traitsILi64ELi64ELi128ELi4ES3_EELb1ELb0ELb1ELb0ELb0ELb1ELb1ELb0EEEvNS_16Flash_fwd_paramsE)
        /*0068*/ 	.word	0x000000fe


	//----- nvinfo : EIATTR_FRAME_SIZE
	.align		4
.L_28:
        /*006c*/ 	.byte	0x04, 0x11
        /*006e*/ 	.short	(.L_30 - .L_29)
	.align		4
.L_29:
        /*0070*/ 	.word	index@(_ZN5flash24flash_fwd_splitkv_kernelI23Flash_fwd_kernel_traitsILi64ELi64ELi128ELi4ELb0ELb0EN7cutlass6half_tE19Flash_kernel_traitsILi64ELi64ELi128ELi4ES3_EELb1ELb0ELb1ELb0ELb0ELb1ELb1ELb0EEEvNS_16Flash_fwd_paramsE)
        /*0074*/ 	.word	0x00000000


	//----- nvinfo : EIATTR_REGCOUNT
	.align		4
.L_30:
        /*0078*/ 	.byte	0x04, 0x2f
        /*007a*/ 	.short	(.L_32 - .L_31)
	.align		4
.L_31:
        /*007c*/ 	.word	index@(_ZN5flash24flash_fwd_splitkv_kernelI23Flash_fwd_kernel_traitsILi64ELi64ELi128ELi4ELb0ELb0EN7cutlass6half_tE19Flash_kernel_traitsILi64ELi64ELi128ELi4ES3_EELb1ELb0ELb1ELb0ELb0ELb0ELb1ELb0EEEvNS_16Flash_fwd_paramsE)
        /*0080*/ 	.word	0x000000ca


	//----- nvinfo : EIATTR_FRAME_SIZE
	.align		4
.L_32:
        /*0084*/ 	.byte	0x04, 0x11
        /*0086*/ 	.short	(.L_34 - .L_33)
	.align		4
.L_33:
        /*0088*/ 	.word	index@(_ZN5flash24flash_fwd_splitkv_kernelI23Flash_fwd_kernel_traitsILi64ELi64ELi128ELi4ELb0ELb0EN7cutlass6half_tE19Flash_kernel_traitsILi64ELi64ELi128ELi4ES3_EELb1ELb0ELb1ELb0ELb0ELb0ELb1ELb0EEEvNS_16Flash_fwd_paramsE)
        /*008c*/ 	.word	0x00000000


	//----- nvinfo : EIATTR_REGCOUNT
	.align		4
.L_34:
        /*0090*/ 	.byte	0x04, 0x2f
        /*0092*/ 	.short	(.L_36 - .L_35)
	.align		4
.L_35:
        /*0094*/ 	.word	index@(_ZN5flash24flash_fwd_splitkv_kernelI23Flash_fwd_kernel_traitsILi64ELi64ELi128ELi4ELb0ELb0EN7cutlass6half_tE19Flash_kernel_traitsILi64ELi64ELi128ELi4ES3_EELb1ELb0ELb0ELb0ELb1ELb1ELb1ELb0EEEvNS_16Flash_fwd_paramsE)
        /*0098*/ 	.word	0x000000fd


	//----- nvinfo : EIATTR_FRAME_SIZE
	.align		4
.L_36:
        /*009c*/ 	.byte	0x04, 0x11
        /*009e*/ 	.short	(.L_38 - .L_37)
	.align		4
.L_37:
        /*00a0*/ 	.word	index@(_ZN5flash24flash_fwd_splitkv_kernelI23Flash_fwd_kernel_traitsILi64ELi64ELi128ELi4ELb0ELb0EN7cutlass6half_tE19Flash_kernel_traitsILi64ELi64ELi128ELi4ES3_EELb1ELb0ELb0ELb0ELb1ELb1ELb1ELb0EEEvNS_16Flash_fwd_paramsE)
        /*00a4*/ 	.word	0x00000000


	//----- nvinfo : EIATTR_REGCOUNT
	.align		4
.L_38:
        /*00a8*/ 	.byte	0x04, 0x2f
        /*00aa*/ 	.short	(.L_40 - .L_39)
	.align		4
.L_39:
        /*00ac*/ 	.word	index@(_ZN5flash24flash_fwd_splitkv_kernelI23Flash_fwd_kernel_traitsILi64ELi64ELi128ELi4ELb0ELb0EN7cutlass6half_tE19Flash_kernel_traitsILi64ELi64ELi128ELi4ES3_EELb1ELb0ELb0ELb0ELb1ELb0ELb1ELb0EEEvNS_16Flash_fwd_paramsE)
        /*00b0*/ 	.word	0x000000c2


	//----- nvinfo : EIATTR_FRAME_SIZE
	.align		4
.L_40:
        /*00b4*/ 	.byte	0x04, 0x11
        /*00b6*/ 	.short	(.L_42 - .L_41)
	.align		4
.L_41:
        /*00b8*/ 	.word	index@(_ZN5flash24flash_fwd_splitkv_kernelI23Flash_fwd_kernel_traitsILi64ELi64ELi128ELi4ELb0ELb0EN7cutlass6half_tE19Flash_kernel_traitsILi64ELi64ELi128ELi4ES3_EELb1ELb0ELb0ELb0ELb1ELb0ELb1ELb0EEEvNS_16Flash_fwd_paramsE)
        /*00bc*/ 	.word	0x00000000


	//----- nvinfo : EIATTR_REGCOUNT
	.align		4
.L_42:
        /*00c0*/ 	.byte	0x04, 0x2f
        /*00c2*/ 	.short	(.L_44 - .L_43)
	.align		4
.L_43:
        /*00c4*/ 	.word	index@(_ZN5flash24flash_fwd_splitkv_kernelI23Flash_fwd_kernel_traitsILi64ELi64ELi128ELi4ELb0ELb0EN7cutlass6half_tE19Flash_kernel_traitsILi64ELi64ELi128ELi4ES3_EELb1ELb0ELb1ELb0ELb0ELb1ELb0ELb1EEEvNS_16Flash_fwd_paramsE)
        /*00c8*/ 	.word	0x000000e5


	//----- nvinfo : EIATTR_FRAME_SIZE
	.align		4
.L_44:
        /*00cc*/ 	.byte	0x04, 0x11
        /*00ce*/ 	.short	(.L_46 - .L_45)
	.align		4
.L_45:
        /*00d0*/ 	.word	index@(_ZN5flash24flash_fwd_splitkv_kernelI23Flash_fwd_kernel_traitsILi64ELi64ELi128ELi4ELb0ELb0EN7cutlass6half_tE19Flash_kernel_traitsILi64ELi64ELi128ELi4ES3_EELb1ELb0ELb1ELb0ELb0ELb1ELb0ELb1EEEvNS_16Flash_fwd_paramsE)
        /*00d4*/ 	.word	0x00000000


	//----- nvinfo : EIATTR_REGCOUNT
	.align		4
.L_46:
        /*00d8*/ 	.byte	0x04, 0x2f
        /*00da*/ 	.short	(.L_48 - .L_47)
	.align		4
.L_47:
        /*00dc*/ 	.word	index@(_ZN5flash24flash_fwd_splitkv_kernelI23Flash_fwd_kernel_traitsILi64ELi64ELi128ELi4ELb0ELb0EN7cutlass6half_tE19Flash_kernel_traitsILi64ELi64ELi128ELi4ES3_EELb1ELb0ELb1ELb0ELb0ELb0ELb0ELb1EEEvNS_16Flash_fwd_paramsE)
        /*00e0*/ 	.word	0x000000cd


	//----- nvinfo : EIATTR_FRAME_SIZE
	.align		4
.L_48:
        /*00e4*/ 	.byte	0x04, 0x11
        /*00e6*/ 	.short	(.L_50 - .L_49)
	.align		4
.L_49:
        /*00e8*/ 	.word	index@(_ZN5flash24flash_fwd_splitkv_kernelI23Flash_fwd_kernel_traitsILi64ELi64ELi128ELi4ELb0ELb0EN7cutlass6half_tE19Flash_kernel_traitsILi64ELi64ELi128ELi4ES3_EELb1ELb0ELb1ELb0ELb0ELb0ELb0ELb1EEEvNS_16Flash_fwd_paramsE)
        /*00ec*/ 	.word	0x00000000


	//----- nvinfo : EIATTR_REGCOUNT
	.align		4
.L_50:
        /*00f0*/ 	.byte	0x04, 0x2f
        /*00f2*/ 	.short	(.L_52 - .L_51)
	.align		4
.L_51:
        /*00f4*/ 	.word	index@(_ZN5flash24flash_fwd_splitkv_kernelI23Flash_fwd_kernel_traitsILi64ELi64ELi128ELi4ELb0ELb0EN7cutlass6half_tE19Flash_kernel_traitsILi64ELi64ELi128ELi4ES3_EELb1ELb0ELb0ELb0ELb1ELb1ELb0ELb1EEEvNS_16Flash_fwd_paramsE)
        /*00f8*/ 	.word	0x000000ff


	//----- nvinfo : EIATTR_FRAME_SIZE
	.align		4
.L_52:
        /*00fc*/ 	.byte	0x04, 0x11
        /*00fe*/ 	.short	(.L_54 - .L_53)
	.align		4
.L_53:
        /*0100*/ 	.word	index@(_ZN5flash24flash_fwd_splitkv_kernelI23Flash_fwd_kernel_traitsILi64ELi64ELi128ELi4ELb0ELb0EN7cutlass6half_tE19Flash_kernel_traitsILi64ELi64ELi128ELi4ES3_EELb1ELb0ELb0ELb0ELb1ELb1ELb0ELb1EEEvNS_16Flash_fwd_paramsE)
        /*0104*/ 	.word	0x00000000


	//----- nvinfo : EIATTR_REGCOUNT
	.align		4
.L_54:
        /*0108*/ 	.byte	0x04, 0x2f
        /*010a*/ 	.short	(.L_56 - .L_55)
	.align		4
.L_55:
        /*010c*/ 	.word	index@(_ZN5flash24flash_fwd_splitkv_kernelI23Flash_fwd_kernel_traitsILi64ELi64ELi128ELi4ELb0ELb0EN7cutlass6half_tE19Flash_kernel_traitsILi64ELi64ELi128ELi4ES3_EELb1ELb0ELb0ELb0ELb1ELb0ELb0ELb1EEEvNS_16Flash_fwd_paramsE)
        /*0110*/ 	.word	0x000000dc


	//----- nvinfo : EIATTR_FRAME_SIZE
	.align		4
.L_56:
        /*0114*/ 	.byte	0x04, 0x11
        /*0116*/ 	.short	(.L_58 - .L_57)
	.align		4
.L_57:
        /*0118*/ 	.word	index@(_ZN5flash24flash_fwd_splitkv_kernelI23Flash_fwd_kernel_traitsILi64ELi64ELi128ELi4ELb0ELb0EN7cutlass6half_tE19Flash_kernel_traitsILi64ELi64ELi128ELi4ES3_EELb1ELb0ELb0ELb0ELb1ELb0ELb0ELb1EEEvNS_16Flash_fwd_paramsE)
        /*011c*/ 	.word	0x00000000


	//----- nvinfo : EIATTR_REGCOUNT
	.align		4
.L_58:
        /*0120*/ 	.byte	0x04, 0x2f
        /*0122*/ 	.short	(.L_60 - .L_59)
	.align		4
.L_59:
        /*0124*/ 	.word	index@(_ZN5flash24flash_fwd_splitkv_kernelI23Flash_fwd_kernel_traitsILi64ELi64ELi128ELi4ELb0ELb0EN7cutlass6half_tE19Flash_kernel_traitsILi64ELi64ELi128ELi4ES3_EELb1ELb0ELb1ELb0ELb0ELb1ELb0ELb0EEEvNS_16Flash_fwd_paramsE)
        /*0128*/ 	.word	0x000000ef


	//----- nvinfo : EIATTR_FRAME_SIZE
	.align		4
.L_60:
        /*012c*/ 	.byte	0x04, 0x11
        /*012e*/ 	.short	(.L_62 - .L_61)
	.align		4
.L_61:
        /*0130*/ 	.word	index@(_ZN5flash24flash_fwd_splitkv_kernelI23Flash_fwd_kernel_traitsILi64ELi64ELi128ELi4ELb0ELb0EN7cutlass6half_tE19Flash_kernel_traitsILi64ELi64ELi128ELi4ES3_EELb1ELb0ELb1ELb0ELb0ELb1ELb0ELb0EEEvNS_16Flash_fwd_paramsE)
        /*0134*/ 	.word	0x00000000


	//----- nvinfo : EIATTR_REGCOUNT
	.align		4
.L_62:
        /*0138*/ 	.byte	0x04, 0x2f
        /*013a*/ 	.short	(.L_64 - .L_63)
	.align		4
.L_63:
        /*013c*/ 	.word	index@(_ZN5flash24flash_fwd_splitkv_kernelI23Flash_fwd_kernel_traitsILi64ELi64ELi128ELi4ELb0ELb0EN7cutlass6half_tE19Flash_kernel_traitsILi64ELi64ELi128ELi4ES3_EELb1ELb0ELb1ELb0ELb0ELb0ELb0ELb0EEEvNS_16Flash_fwd_paramsE)
        /*0140*/ 	.word	0x000000cb


	//----- nvinfo : EIATTR_FRAME_SIZE
	.align		4
.L_64:
        /*0144*/ 	.byte	0x04, 0x11
        /*0146*/ 	.short	(.L_66 - .L_65)
	.align		4
.L_65:
        /*0148*/ 	.word	index@(_ZN5flash24flash_fwd_splitkv_kernelI23Flash_fwd_kernel_traitsILi64ELi64ELi128ELi4ELb0ELb0EN7cutlass6half_tE19Flash_kernel_traitsILi64ELi64ELi128ELi4ES3_EELb1ELb0ELb1ELb0ELb0ELb0ELb0ELb0EEEvNS_16Flash_fwd_paramsE)
        /*014c*/ 	.word	0x00000000


	//----- nvinfo : EIATTR_REGCOUNT
	.align		4
.L_66:
        /*0150*/ 	.byte	0x04, 0x2f
        /*0152*/ 	.short	(.L_68 - .L_67)
	.align		4
.L_67:
        /*0154*/ 	.word	index@(_ZN5flash24flash_fwd_splitkv_kernelI23Flash_fwd_kernel_traitsILi64ELi64ELi128ELi4ELb0ELb0EN7cutlass6half_tE19Flash_kernel_traitsILi64ELi64ELi128ELi4ES3_EELb1ELb0ELb0ELb0ELb1ELb1ELb0ELb0EEEvNS_16Flash_fwd_paramsE)
        /*0158*/ 	.word	0x000000fe


	//----- nvinfo : EIATTR_FRAME_SIZE
	.align		4
.L_68:
        /*015c*/ 	.byte	0x04, 0x11
        /*015e*/ 	.short	(.L_70 - .L_69)
	.align		4
.L_69:
        /*0160*/ 	.word	index@(_ZN5flash24flash_fwd_splitkv_kernelI23Flash_fwd_kernel_traitsILi64ELi64ELi128ELi4ELb0ELb0EN7cutlass6half_tE19Flash_kernel_traitsILi64ELi64ELi128ELi4ES3_EELb1ELb0ELb0ELb0ELb1ELb1ELb0ELb0EEEvNS_16Flash_fwd_paramsE)
        /*0164*/ 	.word	0x00000000


	//----- nvinfo : EIATTR_REGCOUNT
	.align		4
.L_70:
        /*0168*/ 	.byte	0x04, 0x2f
        /*016a*/ 	.short	(.L_72 - .L_71)
	.align		4
.L_71:
        /*016c*/ 	.word	index@(_ZN5flash24flash_fwd_splitkv_kernelI23Flash_fwd_kernel_traitsILi64ELi64ELi128ELi4ELb0ELb0EN7cutlass6half_tE19Flash_kernel_traitsILi64ELi64ELi128ELi4ES3_EELb1ELb0ELb0ELb0ELb1ELb0ELb0ELb0EEEvNS_16Flash_fwd_paramsE)
        /*0170*/ 	.word	0x000000c2


	//----- nvinfo : EIATTR_FRAME_SIZE
	.align		4
.L_72:
        /*0174*/ 	.byte	0x04, 0x11
        /*0176*/ 	.short	(.L_74 - .L_73)
	.align		4
.L_73:
        /*0178*/ 	.word	index@(_ZN5flash24flash_fwd_splitkv_kernelI23Flash_fwd_kernel_traitsILi64ELi64ELi128ELi4ELb0ELb0EN7cutlass6half_tE19Flash_kernel_traitsILi64ELi64ELi128ELi4ES3_EELb1ELb0ELb0ELb0ELb1ELb0ELb0ELb0EEEvNS_16Flash_fwd_paramsE)
        /*017c*/ 	.word	0x00000000


	//----- nvinfo : EIATTR_REGCOUNT
	.align		4
.L_74:
        /*0180*/ 	.byte	0x04, 0x2f
        /*0182*/ 	.short	(.L_76 - .L_75)
	.align		4
.L_75:
        /*0184*/ 	.word	index@(_ZN5flash24flash_fwd_splitkv_kernelI23Flash_fwd_kernel_traitsILi64ELi64ELi128ELi4ELb0ELb0EN7cutlass6half_tE19Flash_kernel_traitsILi64ELi64ELi128ELi4ES3_EELb1ELb0ELb0ELb1ELb1ELb1ELb1ELb0EEEvNS_16Flash_fwd_paramsE)
        /*0188*/ 	.word	0x000000fd


	//----- nvinfo : EIATTR_FRAME_SIZE
	.align		4
.L_76:
        /*018c*/ 	.byte	0x04, 0x11
        /*018e*/ 	.short	(.L_78 - .L_77)
	.align		4
.L_77:
        /*0190*/ 	.word	index@(_ZN5flash24flash_fwd_splitkv_kernelI23Flash_fwd_kernel_traitsILi64ELi64ELi128ELi4ELb0ELb0EN7cutlass6half_tE19Flash_kernel_traitsILi64ELi64ELi128ELi4ES3_EELb1ELb0ELb0ELb1ELb1ELb1ELb1ELb0EEEvNS_16Flash_fwd_paramsE)
        /*0194*/ 	.word	0x00000000


	//----- nvinfo : EIATTR_REGCOUNT
	.align		4
.L_78:
        /*0198*/ 	.byte	0x04, 0x2f
        /*019a*/ 	.short	(.L_80 - .L_79)
	.align		4
.L_79:
        /*019c*/ 	.word	index@(_ZN5flash24flash_fwd_splitkv_kernelI23Flash_fwd_kernel_traitsILi64ELi64ELi128ELi4ELb0ELb0EN7cutlass6half_tE19Flash_kernel_traitsILi64ELi64ELi128ELi4ES3_EELb1ELb0ELb0ELb1ELb1ELb0ELb1ELb0EEEvNS_16Flash_fwd_paramsE)
        /*01a0*/ 	.word	0x000000c2


	//----- nvinfo : EIATTR_FRAME_SIZE
	.align		4
.L_80:
        /*01a4*/ 	.byte	0x04, 0x11
        /*01a6*/ 	.short	(.L_82 - .L_81)
	.align		4
.L_81:
        /*01a8*/ 	.word	index@(_ZN5flash24flash_fwd_splitkv_kernelI23Flash_fwd_kernel_traitsILi64ELi64ELi128ELi4ELb0ELb0EN7cutlass6half_tE19Flash_kernel_traitsILi64ELi64ELi128ELi4ES3_EELb1ELb0ELb0ELb1ELb1ELb0ELb1ELb0EEEvNS_16Flash_fwd_paramsE)
        /*01ac*/ 	.word	0x00000000


	//----- nvinfo : EIATTR_REGCOUNT
	.align		4
.L_82:
        /*01b0*/ 	.byte	0x04, 0x2f
        /*01b2*/ 	.short	(.L_84 - .L_83)
	.align		4
.L_83:
        /*01b4*/ 	.word	index@(_ZN5flash24flash_fwd_splitkv_kernelI23Flash_fwd_kernel_traitsILi64ELi64ELi128ELi4ELb0ELb0EN7cutlass6half_tE19Flash_kernel_traitsILi64ELi64ELi128ELi4ES3_EELb1ELb0ELb0ELb1ELb1ELb1ELb0ELb0EEEvNS_16Flash_fwd_paramsE)
        /*01b8*/ 	.word	0x000000f5


	//----- nvinfo : EIATTR_FRAME_SIZE
	.align		4
.L_84:
        /*01bc*/ 	.byte	0x04, 0x11
        /*01be*/ 	.short	(.L_86 - .L_85)
	.align		4
.L_85:
        /*01c0*/ 	.word	index@(_ZN5flash24flash_fwd_splitkv_kernelI23Flash_fwd_kernel_traitsILi64ELi64ELi128ELi4ELb0ELb0EN7cutlass6half_tE19Flash_kernel_traitsILi64ELi64ELi128ELi4ES3_EELb1ELb0ELb0ELb1ELb1ELb1ELb0ELb0EEEvNS_16Flash_fwd_paramsE)
        /*01c4*/ 	.word	0x00000000


	//----- nvinfo : EIATTR_REGCOUNT
	.align		4
.L_86:
        /*01c8*/ 	.byte	0x04, 0x2f
        /*01ca*/ 	.short	(.L_88 - .L_87)
	.align		4
.L_87:
        /*01cc*/ 	.word	index@(_ZN5flash24flash_fwd_splitkv_kernelI23Flash_fwd_kernel_traitsILi64ELi64ELi128ELi4ELb0ELb0EN7cutlass6half_tE19Flash_kernel_traitsILi64ELi64ELi128ELi4ES3_EELb1ELb0ELb0ELb1ELb1ELb0ELb0ELb0EEEvNS_16Flash_fwd_paramsE)
        /*01d0*/ 	.word	0x000000ca


	//----- nvinfo : EIATTR_FRAME_SIZE
	.align		4
.L_88:
        /*01d4*/ 	.byte	0x04, 0x11
        /*01d6*/ 	.short	(.L_90 - .L_89)
	.align		4
.L_89:
        /*01d8*/ 	.word	index@(_ZN5flash24flash_fwd_splitkv_kernelI23Flash_fwd_kernel_traitsILi64ELi64ELi128ELi4ELb0ELb0EN7cutlass6half_tE19Flash_kernel_traitsILi64ELi64ELi128ELi4ES3_EELb1ELb0ELb0ELb1ELb1ELb0ELb0ELb0EEEvNS_16Flash_fwd_paramsE)
        /*01dc*/ 	.word	0x00000000


	//----- nvinfo : EIATTR_REGCOUNT
	.align		4
.L_90:
        /*01e0*/ 	.byte	0x04, 0x2f
        /*01e2*/ 	.short	(.L_92 - .L_91)
	.align		4
.L_91:
        /*01e4*/ 	.word	index@(_ZN5flash24flash_fwd_splitkv_kernelI23Flash_fwd_kernel_traitsILi64ELi64ELi128ELi4ELb0ELb0EN7cutlass6half_tE19Flash_kernel_traitsILi64ELi64ELi128ELi4ES3_EELb1ELb0ELb0ELb0ELb0ELb1ELb1ELb1EEEvNS_16Flash_fwd_paramsE)
        /*01e8*/ 	.word	0x000000ff


	//----- nvinfo : EIATTR_FRAME_SIZE
	.align		4
.L_92:
        /*01ec*/ 	.byte	0x04, 0x11
        /*01ee*/ 	.short	(.L_94 - .L_93)
	.align		4
.L_93:
        /*01f0*/ 	.word	index@(_ZN5flash24flash_fwd_splitkv_kernelI23Flash_fwd_kernel_traitsILi64ELi64ELi128ELi4ELb0ELb0EN7cutlass6half_tE19Flash_kernel_traitsILi64ELi64ELi128ELi4ES3_EELb1ELb0ELb0ELb0ELb0ELb1ELb1ELb1EEEvNS_16Flash_fwd_paramsE)
        /*01f4*/ 	.word	0x00000000


	//----- nvinfo : EIATTR_REGCOUNT
	.align		4
.L_94:
        /*01f8*/ 	.byte	0x04, 0x2f
        /*01fa*/ 	.short	(.L_96 - .L_95)
	.align		4
.L_95:
        /*01fc*/ 	.word	index@(_ZN5flash24flash_fwd_splitkv_kernelI23Flash_fwd_kernel_traitsILi64ELi64ELi128ELi4ELb0ELb0EN7cutlass6half_tE19Flash_kernel_traitsILi64ELi64ELi128ELi4ES3_EELb1ELb0ELb0ELb0ELb0ELb0ELb1ELb1EEEvNS_16Flash_fwd_paramsE)
        /*0200*/ 	.word	0x000000c6


	//----- nvinfo : EIATTR_FRAME_SIZE
	.align		4
.L_96:
        /*0204*/ 	.byte	0x04, 0x11
        /*0206*/ 	.short	(.L_98 - .L_97)
	.align		4
.L_97:
        /*0208*/ 	.word	index@(_ZN5flash24flash_fwd_splitkv_kernelI23Flash_fwd_kernel_traitsILi64ELi64ELi128ELi4ELb0ELb0EN7cutlass6half_tE19Flash_kernel_traitsILi64ELi64ELi128ELi4ES3_EELb1ELb0ELb0ELb0ELb0ELb0ELb1ELb1EEEvNS_16Flash_fwd_paramsE)
        /*020c*/ 	.word	0x00000000


	//----- nvinfo : EIATTR_REGCOUNT
	.align		4
.L_98:
        /*0210*/ 	.byte	0x04, 0x2f
        /*0212*/ 	.short	(.L_100 - .L_99)
	.align		4
.L_99:
        /*0214*/ 	.word	index@(_ZN5flash24flash_fwd_splitkv_kernelI23Flash_fwd_kernel_traitsILi64ELi64ELi128ELi4ELb0ELb0EN7cutlass6half_tE19Flash_kernel_traitsILi64ELi64ELi128ELi4ES3_EELb1ELb0ELb0ELb0ELb0ELb1ELb1ELb0EEEvNS_16Flash_fwd_paramsE)
        /*0218*/ 	.word	0x000000ff


	//----- nvinfo : EIATTR_FRAME_SIZE
	.align		4
.L_100:
        /*021c*/ 	.byte	0x04, 0x11
        /*021e*/ 	.short	(.L_102 - .L_101)
	.align		4
.L_101:
        /*0220*/ 	.word	index@(_ZN5flash24flash_fwd_splitkv_kernelI23Flash_fwd_kernel_traitsILi64ELi64ELi128ELi4ELb0ELb0EN7cutlass6half_tE19Flash_kernel_traitsILi64ELi64ELi128ELi4ES3_EELb1ELb0ELb0ELb0ELb0ELb1ELb1ELb0EEEvNS_16Flash_fwd_paramsE)
        /*0224*/ 	.word	0x00000000


	//----- nvinfo : EIATTR_REGCOUNT
	.align		4
.L_102:
        /*0228*/ 	.byte	0x04, 0x2f
        /*022a*/ 	.short	(.L_104 - .L_103)
	.align		4
.L_103:
        /*022c*/ 	.word	index@(_ZN5flash24flash_fwd_splitkv_kernelI23Flash_fwd_kernel_traitsILi64ELi64ELi128ELi4ELb0ELb0EN7cutlass6half_tE19Flash_kernel_traitsILi64ELi64ELi128ELi4ES3_EELb1ELb0ELb0ELb0ELb0ELb0ELb1ELb0EEEvNS_16Flash_fwd_paramsE)
        /*0230*/ 	.word	0x000000d8


	//----- nvinfo : EIATTR_FRAME_SIZE
	.align		4
.L_104:
        /*0234*/ 	.byte	0x04, 0x11
        /*0236*/ 	.short	(.L_106 - .L_105)
	.align		4
.L_105:
        /*0238*/ 	.word	index@(_ZN5flash24flash_fwd_splitkv_kernelI23Flash_fwd_kernel_traitsILi64ELi64ELi128ELi4ELb0ELb0EN7cutlass6half_tE19Flash_kernel_traitsILi64ELi64ELi128ELi4ES3_EELb1ELb0ELb0ELb0ELb0ELb0ELb1ELb0EEEvNS_16Flash_fwd_paramsE)
        /*023c*/ 	.word	0x00000000


	//----- nvinfo : EIATTR_REGCOUNT
	.align		4
.L_106:
        /*0240*/ 	.byte	0x04, 0x2f
        /*0242*/ 	.short	(.L_108 - .L_107)
	.align		4
.L_107:
        /*0244*/ 	.word	index@(_ZN5flash24flash_fwd_splitkv_kernelI23Flash_fwd_kernel_traitsILi64ELi64ELi128ELi4ELb0ELb0EN7cutlass6half_tE19Flash_kernel_traitsILi64ELi64ELi128ELi4ES3_EELb1ELb0ELb0ELb0ELb0ELb1ELb0ELb1EEEvNS_16Flash_fwd_paramsE)
        /*0248*/ 	.word	0x000000fe


	//----- nvinfo : EIATTR_FRAME_SIZE
	.align		4
.L_108:
        /*024c*/ 	.byte	0x04, 0x11
        /*024e*/ 	.short	(.L_110 - .L_109)
	.align		4
.L_109:
        /*0250*/ 	.word	index@(_ZN5flash24flash_fwd_splitkv_kernelI23Flash_fwd_kernel_traitsILi64ELi64ELi128ELi4ELb0ELb0EN7cutlass6half_tE19Flash_kernel_traitsILi64ELi64ELi128ELi4ES3_EELb1ELb0ELb0ELb0ELb0ELb1ELb0ELb1EEEvNS_16Flash_fwd_paramsE)
        /*0254*/ 	.word	0x00000000


	//----- nvinfo : EIATTR_REGCOUNT
	.align		4
.L_110:
        /*0258*/ 	.byte	0x04, 0x2f
        /*025a*/ 	.short	(.L_112 - .L_111)
	.align		4
.L_111:
        /*025c*/ 	.word	index@(_ZN5flash24flash_fwd_splitkv_kernelI23Flash_fwd_kernel_traitsILi64ELi64ELi128ELi4ELb0ELb0EN7cutlass6half_tE19Flash_kernel_traitsILi64ELi64ELi128ELi4ES3_EELb1ELb0ELb0ELb0ELb0ELb0ELb0ELb1EEEvNS_16Flash_fwd_paramsE)
        /*0260*/ 	.word	0x000000de


	//----- nvinfo : EIATTR_FRAME_SIZE
	.align		4
.L_112:
        /*0264*/ 	.byte	0x04, 0x11
        /*0266*/ 	.short	(.L_114 - .L_113)
	.align		4
.L_113:
        /*0268*/ 	.word	index@(_ZN5flash24flash_fwd_splitkv_kernelI23Flash_fwd_kernel_traitsILi64ELi64ELi128ELi4ELb0ELb0EN7cutlass6half_tE19Flash_kernel_traitsILi64ELi64ELi128ELi4ES3_EELb1ELb0ELb0ELb0ELb0ELb0ELb0ELb1EEEvNS_16Flash_fwd_paramsE)
        /*026c*/ 	.word	0x00000000


	//----- nvinfo : EIATTR_REGCOUNT
	.align		4
.L_114:
        /*0270*/ 	.byte	0x04, 0x2f
        /*0272*/ 	.short	(.L_116 - .L_115)
	.align		4
.L_115:
        /*0274*/ 	.word	index@(_ZN5flash24flash_fwd_splitkv_kernelI23Flash_fwd_kernel_traitsILi64ELi64ELi128ELi4ELb0ELb0EN7cutlass6half_tE19Flash_kernel_traitsILi64ELi64ELi128ELi4ES3_EELb1ELb0ELb0ELb0ELb0ELb1ELb0ELb0EEEvNS_16Flash_fwd_paramsE)
        /*0278*/ 	.word	0x000000ff


	//----- nvinfo : EIATTR_FRAME_SIZE
	.align		4
.L_116:
        /*027c*/ 	.byte	0x04, 0x11
        /*027e*/ 	.short	(.L_118 - .L_117)
	.align		4
.L_117:
        /*0280*/ 	.word	index@(_ZN5flash24flash_fwd_splitkv_kernelI23Flash_fwd_kernel_traitsILi64ELi64ELi128ELi4ELb0ELb0EN7cutlass6half_tE19Flash_kernel_traitsILi64ELi64ELi128ELi4ES3_EELb1ELb0ELb0ELb0ELb0ELb1ELb0ELb0EEEvNS_16Flash_fwd_paramsE)
        /*0284*/ 	.word	0x00000000


	//----- nvinfo : EIATTR_REGCOUNT
	.align		4
.L_118:
        /*0288*/ 	.byte	0x04, 0x2f
        /*028a*/ 	.short	(.L_120 - .L_119)
	.align		4
.L_119:
        /*028c*/ 	.word	index@(_ZN5flash24flash_fwd_splitkv_kernelI23Flash_fwd_kernel_traitsILi64ELi64ELi128ELi4ELb0ELb0EN7cutlass6half_tE19Flash_kernel_traitsILi64ELi64ELi128ELi4ES3_EELb1ELb0ELb0ELb0ELb0ELb0ELb0ELb0EEEvNS_16Flash_fwd_paramsE)
        /*0290*/ 	.word	0x000000da


	//----- nvinfo : EIATTR_FRAME_SIZE
	.align		4
.L_120:
        /*0294*/ 	.byte	0x04, 0x11
        /*0296*/ 	.short	(.L_122 - .L_121)
	.align		4
.L_121:
        /*0298*/ 	.word	index@(_ZN5flash24flash_fwd_splitkv_kernelI23Flash_fwd_kernel_traitsILi64ELi64ELi128ELi4ELb0ELb0EN7cutlass6half_tE19Flash_kernel_traitsILi64ELi64ELi128ELi4ES3_EELb1ELb0ELb0ELb0ELb0ELb0ELb0ELb0EEEvNS_16Flash_fwd_paramsE)
        /*029c*/ 	.word	0x00000000


	//----- nvinfo : EIATTR_REGCOUNT
	.align		4
.L_122:
        /*02a0*/ 	.byte	0x04, 0x2f
        /*02a2*/ 	.short	(.L_124 - .L_123)
	.align		4
.L_123:
        /*02a4*/ 	.word	index@(_ZN5flash32flash_fwd_splitkv_combine_kernelI23Flash_fwd_kernel_traitsILi64ELi64ELi128ELi4ELb0ELb0EN7cutlass6half_tE19Flash_kernel_traitsILi64ELi64ELi128ELi4ES3_EELi8ELi1ELb1EEEvNS_16Flash_fwd_paramsE)
        /*02a8*/ 	.word	0x00000036


	//----- nvinfo : EIATTR_FRAME_SIZE
	.align		4
.L_124:
        /*02ac*/ 	.byte	0x04, 0x11
        /*02ae*/ 	.short	(.L_126 - .L_125)
	.align		4
.L_125:
        /*02b0*/ 	.word	index@($__internal_27_$__cuda_sm20_div_s64)
        /*02b4*/ 	.word	0x00000000


	//----- nvinfo : EIATTR_FRAME_SIZE
	.align		4
.L_126:
        /*02b8*/ 	.byte	0x04, 0x11
        /*02ba*/ 	.short	(.L_128 - .L_127)
	.align		4
.L_127:
        /*02bc*/ 	.word	index@(_ZN5flash32flash_fwd_splitkv_combine_kernelI23Flash_fwd_kernel_traitsILi64ELi64ELi128ELi4ELb0ELb0EN7cutlass6half_tE19Flash_kernel_traitsILi64ELi64ELi128ELi4ES3_EELi8ELi1ELb1EEEvNS_16Flash_fwd_paramsE)
        /*02c0*/ 	.word	0x00000000


	//----- nvinfo : EIATTR_REGCOUNT
	.align		4
.L_128:
        /*02c4*/ 	.byte	0x04, 0x2f
        /*02c6*/ 	.short	(.L_130 - .L_129)
	.align		4
.L_129:
        /*02c8*/ 	.word	index@(_ZN5flash32flash_fwd_splitkv_combine_kernelI23Flash_fwd_kernel_traitsILi64ELi64ELi128ELi4ELb0ELb0EN7cutlass6half_tE19Flash_kernel_traitsILi64ELi64ELi128ELi4ES3_EELi8ELi2ELb1EEEvNS_16Flash_fwd_paramsE)
        /*02cc*/ 	.word	0x00000036


	//----- nvinfo : EIATTR_FRAME_SIZE
	.align		4
.L_130:
        /*02d0*/ 	.byte	0x04, 0x11
        /*02d2*/ 	.short	(.L_132 - .L_131)
	.align		4
.L_131:
        /*02d4*/ 	.word	index@($__internal_26_$__cuda_sm20_div_s64)
        /*02d8*/ 	.word	0x00000000


	//----- nvinfo : EIATTR_FRAME_SIZE
	.align		4
.L_132:
        /*02dc*/ 	.byte	0x04, 0x11
        /*02de*/ 	.short	(.L_134 - .L_133)
	.align		4
.L_133:
        /*02e0*/ 	.word	index@(_ZN5flash32flash_fwd_splitkv_combine_kernelI23Flash_fwd_kernel_traitsILi64ELi64ELi128ELi4ELb0ELb0EN7cutlass6half_tE19Flash_kernel_traitsILi64ELi64ELi128ELi4ES3_EELi8ELi2ELb1EEEvNS_16Flash_fwd_paramsE)
        /*02e4*/ 	.word	0x00000000


	//----- nvinfo : EIATTR_REGCOUNT
	.align		4
.L_134:
        /*02e8*/ 	.byte	0x04, 0x2f
        /*02ea*/ 	.short	(.L_136 - .L_135)
	.align		4
.L_135:
        /*02ec*/ 	.word	index@(_ZN5flash32flash_fwd_splitkv_combine_kernelI23Flash_fwd_kernel_traitsILi64ELi64ELi128ELi4ELb0ELb0EN7cutlass6half_tE19Flash_kernel_traitsILi64ELi64ELi128ELi4ES3_EELi8ELi3ELb1EEEvNS_16Flash_fwd_paramsE)
        /*02f0*/ 	.word	0x00000036


	//----- nvinfo : EIATTR_FRAME_SIZE
	.align		4
.L_136:
        /*02f4*/ 	.byte	0x04, 0x11
        /*02f6*/ 	.short	(.L_138 - .L_137)
	.align		4
.L_137:
        /*02f8*/ 	.word	index@($__internal_25_$__cuda_sm20_div_s64)
        /*02fc*/ 	.word	0x00000000


	//----- nvinfo : EIATTR_FRAME_SIZE
	.align		4
.L_138:
        /*0300*/ 	.byte	0x04, 0x11
        /*0302*/ 	.short	(.L_140 - .L_139)
	.align		4
.L_139:
        /*0304*/ 	.word	index@(_ZN5flash32flash_fwd_splitkv_combine_kernelI23Flash_fwd_kernel_traitsILi64ELi64ELi128ELi4ELb0ELb0EN7cutlass6half_tE19Flash_kernel_traitsILi64ELi64ELi128ELi4ES3_EELi8ELi3ELb1EEEvNS_16Flash_fwd_paramsE)
        /*0308*/ 	.word	0x00000000


	//----- nvinfo : EIATTR_REGCOUNT
	.align		4
.L_140:
        /*030c*/ 	.byte	0x04, 0x2f
        /*030e*/ 	.short	(.L_142 - .L_141)
	.align		4
.L_141:
        /*0310*/ 	.word	index@(_ZN5flash32flash_fwd_splitkv_combine_kernelI23Flash_fwd_kernel_traitsILi64ELi64ELi128ELi4ELb0ELb0EN7cutlass6half_tE19Flash_kernel_traitsILi64ELi64ELi128ELi4ES3_EELi8ELi4ELb1EEEvNS_16Flash_fwd_paramsE)
        /*0314*/ 	.word	0x00000034


	//----- nvinfo : EIATTR_FRAME_SIZE
	.align		4
.L_142:
        /*0318*/ 	.byte	0x04, 0x11
        /*031a*/ 	.short	(.L_144 - .L_143)
	.align		4
.L_143:
        /*031c*/ 	.word	index@($__internal_24_$__cuda_sm20_div_s64)
        /*0320*/ 	.word	0x00000000


	//----- nvinfo : EIATTR_FRAME_SIZE
	.align		4
.L_144:
        /*0324*/ 	.byte	0x04, 0x11
        /*0326*/ 	.short	(.L_146 - .L_145)
	.align		4
.L_145:
        /*0328*/ 	.word	index@(_ZN5flash32flash_fwd_splitkv_combine_kernelI23Flash_fwd_kernel_traitsILi64ELi64ELi128ELi4ELb0ELb0EN7cutlass6half_tE19Flash_kernel_traitsILi64ELi64ELi128ELi4ES3_EELi8ELi4ELb1EEEvNS_16Flash_fwd_paramsE)
        /*032c*/ 	.word	0x00000000


	//----- nvinfo : EIATTR_REGCOUNT
	.align		4
.L_146:
        /*0330*/ 	.byte	0x04, 0x2f
        /*0332*/ 	.short	(.L_148 - .L_147)
	.align		4
.L_147:
        /*0334*/ 	.word	index@(_ZN5flash32flash_fwd_splitkv_combine_kernelI23Flash_fwd_kernel_traitsILi64ELi64ELi128ELi4ELb0ELb0EN7cutlass6half_tE19Flash_kernel_traitsILi64ELi64ELi128ELi4ES3_EELi8ELi5ELb1EEEvNS_16Flash_fwd_paramsE)
        /*0338*/ 	.word	0x0000003a


	//----- nvinfo : EIATTR_FRAME_SIZE
	.align		4
.L_148:
        /*033c*/ 	.byte	0x04, 0x11
        /*033e*/ 	.short	(.L_150 - .L_149)
	.align		4
.L_149:
        /*0340*/ 	.word	index@($__internal_23_$__cuda_sm20_div_s64)
        /*0344*/ 	.word	0x00000000


	//----- nvinfo : EIATTR_FRAME_SIZE
	.align		4
.L_150:
        /*0348*/ 	.byte	0x04, 0x11
        /*034a*/ 	.short	(.L_152 - .L_151)
	.align		4
.L_151:
        /*034c*/ 	.word	index@(_ZN5flash32flash_fwd_splitkv_combine_kernelI23Flash_fwd_kernel_traitsILi64ELi64ELi128ELi4ELb0ELb0EN7cutlass6half_tE19Flash_kernel_traitsILi64ELi64ELi128ELi4ES3_EELi8ELi5ELb1EEEvNS_16Flash_fwd_paramsE)
        /*0350*/ 	.word	0x00000000


	//----- nvinfo : EIATTR_REGCOUNT
	.align		4
.L_152:
        /*0354*/ 	.byte	0x04, 0x2f
        /*0356*/ 	.short	(.L_154 - .L_153)
	.align		4
.L_153:
        /*0358*/ 	.word	index@(_ZN5flash32flash_fwd_splitkv_combine_kernelI23Flash_fwd_kernel_traitsILi64ELi64ELi128ELi4ELb0ELb0EN7cutlass6half_tE19Flash_kernel_traitsILi64ELi64ELi128ELi4ES3_EELi8ELi6ELb1EEEvNS_16Flash_fwd_paramsE)
        /*035c*/ 	.word	0x0000003c


	//----- nvinfo : EIATTR_FRAME_SIZE
	.align		4
.L_154:
        /*0360*/ 	.byte	0x04, 0x11
        /*0362*/ 	.short	(.L_156 - .L_155)
	.align		4
.L_155:
        /*0364*/ 	.word	index@($__internal_22_$__cuda_sm20_div_s64)
        /*0368*/ 	.word	0x00000000


	//----- nvinfo : EIATTR_FRAME_SIZE
	.align		4
.L_156:
        /*036c*/ 	.byte	0x04, 0x11
        /*036e*/ 	.short	(.L_158 - .L_157)
	.align		4
.L_157:
        /*0370*/ 	.word	index@(_ZN5flash32flash_fwd_splitkv_combine_kernelI23Flash_fwd_kernel_traitsILi64ELi64ELi128ELi4ELb0ELb0EN7cutlass6half_tE19Flash_kernel_traitsILi64ELi64ELi128ELi4ES3_EELi8ELi6ELb1EEEvNS_16Flash_fwd_paramsE)
        /*0374*/ 	.word	0x00000000


	//----- nvinfo : EIATTR_REGCOUNT
	.align		4
.L_158:
        /*0378*/ 	.byte	0x04, 0x2f
        /*037a*/ 	.short	(.L_160 - .L_159)
	.align		4
.L_159:
        /*037c*/ 	.word	index@(_ZN5flash32flash_fwd_splitkv_combine_kernelI23Flash_fwd_kernel_traitsILi64ELi64ELi128ELi4ELb0ELb0EN7cutlass6half_tE19Flash_kernel_traitsILi64ELi64ELi128ELi4ES3_EELi8ELi7ELb1EEEvNS_16Flash_fwd_paramsE)
        /*0380*/ 	.word	0x0000003e


	//----- nvinfo : EIATTR_FRAME_SIZE
	.align		4
.L_160:
        /*0384*/ 	.byte	0x04, 0x11
        /*0386*/ 	.short	(.L_162 - .L_161)
	.align		4
.L_161:
        /*0388*/ 	.word	index@($__internal_21_$__cuda_sm20_div_s64)
        /*038c*/ 	.word	0x00000000


	//----- nvinfo : EIATTR_FRAME_SIZE
	.align		4
.L_162:
        /*0390*/ 	.byte	0x04, 0x11
        /*0392*/ 	.short	(.L_164 - .L_163)
	.align		4
.L_163:
        /*0394*/ 	.word	index@(_ZN5flash32flash_fwd_splitkv_combine_kernelI23Flash_fwd_kernel_traitsILi64ELi64ELi128ELi4ELb0ELb0EN7cutlass6half_tE19Flash_kernel_traitsILi64ELi64ELi128ELi4ES3_EELi8ELi7ELb1EEEvNS_16Flash_fwd_paramsE)
        /*0398*/ 	.word	0x00000000


	//----- nvinfo : EIATTR_REGCOUNT
	.align		4
.L_164:
        /*039c*/ 	.byte	0x04, 0x2f
        /*039e*/ 	.short	(.L_166 - .L_165)
	.align		4
.L_165:
        /*03a0*/ 	.word	index@(_ZN5flash32flash_fwd_splitkv_combine_kernelI23Flash_fwd_kernel_traitsILi64ELi64ELi128ELi4ELb0ELb0EN7cutlass6half_tE19Flash_kernel_traitsILi64ELi64ELi128ELi4ES3_EELi8ELi1ELb0EEEvNS_16Flash_fwd_paramsE)
        /*03a4*/ 	.word	0x00000036


	//----- nvinfo : EIATTR_FRAME_SIZE
	.align		4
.L_166:
        /*03a8*/ 	.byte	0x04, 0x11
        /*03aa*/ 	.short	(.L_168 - .L_167)
	.align		4
.L_167:
        /*03ac*/ 	.word	index@($__internal_20_$__cuda_sm20_div_s64)
        /*03b0*/ 	.word	0x00000000


	//----- nvinfo : EIATTR_FRAME_SIZE
	.align		4
.L_168:
        /*03b4*/ 	.byte	0x04, 0x11
        /*03b6*/ 	.short	(.L_170 - .L_169)
	.align		4
.L_169:
        /*03b8*/ 	.word	index@(_ZN5flash32flash_fwd_splitkv_combine_kernelI23Flash_fwd_kernel_traitsILi64ELi64ELi128ELi4ELb0ELb0EN7cutlass6half_tE19Flash_kernel_traitsILi64ELi64ELi128ELi4ES3_EELi8ELi1ELb0EEEvNS_16Flash_fwd_paramsE)
        /*03bc*/ 	.word	0x00000000


	//----- nvinfo : EIATTR_REGCOUNT
	.align		4
.L_170:
        /*03c0*/ 	.byte	0x04, 0x2f
        /*03c2*/ 	.short	(.L_172 - .L_171)
	.align		4
.L_171:
        /*03c4*/ 	.word	index@(_ZN5flash32flash_fwd_splitkv_combine_kernelI23Flash_fwd_kernel_traitsILi64ELi64ELi128ELi4ELb0ELb0EN7cutlass6half_tE19Flash_kernel_traitsILi64ELi64ELi128ELi4ES3_EELi8ELi2ELb0EEEvNS_16Flash_fwd_paramsE)
        /*03c8*/ 	.word	0x00000036


	//----- nvinfo : EIATTR_FRAME_SIZE
	.align		4
.L_172:
        /*03cc*/ 	.byte	0x04, 0x11
        /*03ce*/ 	.short	(.L_174 - .L_173)
	.align		4
.L_173:
        /*03d0*/ 	.word	index@($__internal_19_$__cuda_sm20_div_s64)
        /*03d4*/ 	.word	0x00000000


	//----- nvinfo : EIATTR_FRAME_SIZE
	.align		4
.L_174:
        /*03d8*/ 	.byte	0x04, 0x11
        /*03da*/ 	.short	(.L_176 - .L_175)
	.align		4
.L_175:
        /*03dc*/ 	.word	index@(_ZN5flash32flash_fwd_splitkv_combine_kernelI23Flash_fwd_kernel_traitsILi64ELi64ELi128ELi4ELb0ELb0EN7cutlass6half_tE19Flash_kernel_traitsILi64ELi64ELi128ELi4ES3_EELi8ELi2ELb0EEEvNS_16Flash_fwd_paramsE)
        /*03e0*/ 	.word	0x00000000


	//----- nvinfo : EIATTR_REGCOUNT
	.align		4
.L_176:
        /*03e4*/ 	.byte	0x04, 0x2f
        /*03e6*/ 	.short	(.L_178 - .L_177)
	.align		4
.L_177:
        /*03e8*/ 	.word	index@(_ZN5flash32flash_fwd_splitkv_combine_kernelI23Flash_fwd_kernel_traitsILi64ELi64ELi128ELi4ELb0ELb0EN7cutlass6half_tE19Flash_kernel_traitsILi64ELi64ELi128ELi4ES3_EELi8ELi3ELb0EEEvNS_16Flash_fwd_paramsE)
        /*03ec*/ 	.word	0x00000036


	//----- nvinfo : EIATTR_FRAME_SIZE
	.align		4
.L_178:
        /*03f0*/ 	.byte	0x04, 0x11
        /*03f2*/ 	.short	(.L_180 - .L_179)
	.align		4
.L_179:
        /*03f4*/ 	.word	index@($__internal_18_$__cuda_sm20_div_s64)
        /*03f8*/ 	.word	0x00000000


	//----- nvinfo : EIATTR_FRAME_SIZE
	.align		4
.L_180:
        /*03fc*/ 	.byte	0x04, 0x11
        /*03fe*/ 	.short	(.L_182 - .L_181)
	.align		4
.L_181:
        /*0400*/ 	.word	index@(_ZN5flash32flash_fwd_splitkv_combine_kernelI23Flash_fwd_kernel_traitsILi64ELi64ELi128ELi4ELb0ELb0EN7cutlass6half_tE19Flash_kernel_traitsILi64ELi64ELi128ELi4ES3_EELi8ELi3ELb0EEEvNS_16Flash_fwd_paramsE)
        /*0404*/ 	.word	0x00000000


	//----- nvinfo : EIATTR_REGCOUNT
	.align		4
.L_182:
        /*0408*/ 	.byte	0x04, 0x2f
        /*040a*/ 	.short	(.L_184 - .L_183)
	.align		4
.L_183:
        /*040c*/ 	.word	index@(_ZN5flash32flash_fwd_splitkv_combine_kernelI23Flash_fwd_kernel_traitsILi64ELi64ELi128ELi4ELb0ELb0EN7cutlass6half_tE19Flash_kernel_traitsILi64ELi64ELi128ELi4ES3_EELi8ELi4ELb0EEEvNS_16Flash_fwd_paramsE)
        /*0410*/ 	.word	0x00000034


	//----- nvinfo : EIATTR_FRAME_SIZE
	.align		4
.L_184:
        /*0414*/ 	.byte	0x04, 0x11
        /*0416*/ 	.short	(.L_186 - .L_185)
	.align		4
.L_185:
        /*0418*/ 	.word	index@($__internal_17_$__cuda_sm20_div_s64)
        /*041c*/ 	.word	0x00000000


	//----- nvinfo : EIATTR_FRAME_SIZE
	.align		4
.L_186:
        /*0420*/ 	.byte	0x04, 0x11
        /*0422*/ 	.short	(.L_188 - .L_187)
	.align		4
.L_187:
        /*0424*/ 	.word	index@(_ZN5flash32flash_fwd_splitkv_combine_kernelI23Flash_fwd_kernel_traitsILi64ELi64ELi128ELi4ELb0ELb0EN7cutlass6half_tE19Flash_kernel_traitsILi64ELi64ELi128ELi4ES3_EELi8ELi4ELb0EEEvNS_16Flash_fwd_paramsE)
        /*0428*/ 	.word	0x00000000


	//----- nvinfo : EIATTR_REGCOUNT
	.align		4
.L_188:
        /*042c*/ 	.byte	0x04, 0x2f
        /*042e*/ 	.short	(.L_190 - .L_189)
	.align		4
.L_189:
        /*0430*/ 	.word	index@(_ZN5flash32flash_fwd_splitkv_combine_kernelI23Flash_fwd_kernel_traitsILi64ELi64ELi128ELi4ELb0ELb0EN7cutlass6half_tE19Flash_kernel_traitsILi64ELi64ELi128ELi4ES3_EELi8ELi5ELb0EEEvNS_16Flash_fwd_paramsE)
        /*0434*/ 	.word	0x0000003a


	//----- nvinfo : EIATTR_FRAME_SIZE
	.align		4
.L_190:
        /*0438*/ 	.byte	0x04, 0x11
        /*043a*/ 	.short	(.L_192 - .L_191)
	.align		4
.L_191:
        /*043c*/ 	.word	index@($__internal_16_$__cuda_sm20_div_s64)
        /*0440*/ 	.word	0x00000000


	//----- nvinfo : EIATTR_FRAME_SIZE
	.align		4
.L_192:
        /*0444*/ 	.byte	0x04, 0x11
        /*0446*/ 	.short	(.L_194 - .L_193)
	.align		4
.L_193:
        /*0448*/ 	.word	index@(_ZN5flash32flash_fwd_splitkv_combine_kernelI23Flash_fwd_kernel_traitsILi64ELi64ELi128ELi4ELb0ELb0EN7cutlass6half_tE19Flash_kernel_traitsILi64ELi64ELi128ELi4ES3_EELi8ELi5ELb0EEEvNS_16Flash_fwd_paramsE)
        /*044c*/ 	.word	0x00000000


	//----- nvinfo : EIATTR_REGCOUNT
	.align		4
.L_194:
        /*0450*/ 	.byte	0x04, 0x2f
        /*0452*/ 	.short	(.L_196 - .L_195)
	.align		4
.L_195:
        /*0454*/ 	.word	index@(_ZN5flash32flash_fwd_splitkv_combine_kernelI23Flash_fwd_kernel_traitsILi64ELi64ELi128ELi4ELb0ELb0EN7cutlass6half_tE19Flash_kernel_traitsILi64ELi64ELi128ELi4ES3_EELi8ELi6ELb0EEEvNS_16Flash_fwd_paramsE)
        /*0458*/ 	.word	0x0000003c


	//----- nvinfo : EIATTR_FRAME_SIZE
	.align		4
.L_196:
        /*045c*/ 	.byte	0x04, 0x11
        /*045e*/ 	.short	(.L_198 - .L_197)
	.align		4
.L_197:
        /*0460*/ 	.word	index@($__internal_15_$__cuda_sm20_div_s64)
        /*0464*/ 	.word	0x00000000


	//----- nvinfo : EIATTR_FRAME_SIZE
	.align		4
.L_198:
        /*0468*/ 	.byte	0x04, 0x11
        /*046a*/ 	.short	(.L_200 - .L_199)
	.align		4
.L_199:
        /*046c*/ 	.word	index@(_ZN5flash32flash_fwd_splitkv_combine_kernelI23Flash_fwd_kernel_traitsILi64ELi64ELi128ELi4ELb0ELb0EN7cutlass6half_tE19Flash_kernel_traitsILi64ELi64ELi128ELi4ES3_EELi8ELi6ELb0EEEvNS_16Flash_fwd_paramsE)
        /*0470*/ 	.word	0x00000000


	//----- nvinfo : EIATTR_REGCOUNT
	.align		4
.L_200:
        /*0474*/ 	.byte	0x04, 0x2f
        /*0476*/ 	.short	(.L_202 - .L_201)
	.align		4
.L_201:
        /*0478*/ 	.word	index@(_ZN5flash32flash_fwd_splitkv_combine_kernelI23Flash_fwd_kernel_traitsILi64ELi64ELi128ELi4ELb0ELb0EN7cutlass6half_tE19Flash_kernel_traitsILi64ELi64ELi128ELi4ES3_EELi8ELi7ELb0EEEvNS_16Flash_fwd_paramsE)
        /*047c*/ 	.word	0x0000003e


	//----- nvinfo : EIATTR_FRAME_SIZE
	.align		4
.L_202:
        /*0480*/ 	.byte	0x04, 0x11
        /*0482*/ 	.short	(.L_204 - .L_203)
	.align		4
.L_203:
        /*0484*/ 	.word	index@($__internal_14_$__cuda_sm20_div_s64)
        /*0488*/ 	.word	0x00000000


	//----- nvinfo : EIATTR_FRAME_SIZE
	.align		4
.L_204:
        /*048c*/ 	.byte	0x04, 0x11
        /*048e*/ 	.short	(.L_206 - .L_205)
	.align		4
.L_205:
        /*0490*/ 	.word	index@(_ZN5flash32flash_fwd_splitkv_combine_kernelI23Flash_fwd_kernel_traitsILi64ELi64ELi128ELi4ELb0ELb0EN7cutlass6half_tE19Flash_kernel_traitsILi64ELi64ELi128ELi4ES3_EELi8ELi7ELb0EEEvNS_16Flash_fwd_paramsE)
        /*0494*/ 	.word	0x00000000


	//----- nvinfo : EIATTR_REGCOUNT
	.align		4
.L_206:
        /*0498*/ 	.byte	0x04, 0x2f
        /*049a*/ 	.short	(.L_208 - .L_207)
	.align		4
.L_207:
        /*049c*/ 	.word	index@(_ZN5flash24flash_fwd_splitkv_kernelI23Flash_fwd_kernel_traitsILi64ELi64ELi256ELi4ELb0ELb0EN7cutlass6half_tE19Flash_kernel_traitsILi64ELi64ELi256ELi4ES3_EELb1ELb0ELb1ELb0ELb0ELb1ELb1ELb1EEEvNS_16Flash_fwd_paramsE)
        /*04a0*/ 	.word	0x000000ff


	//----- nvinfo : EIATTR_FRAME_SIZE
	.align		4
.L_208:
        /*04a4*/ 	.byte	0x04, 0x11
        /*04a6*/ 	.short	(.L_210 - .L_209)
	.align		4
.L_209:
        /*04a8*/ 	.word	index@($_ZN5flash24flash_fwd_splitkv_kernelI23Flash_fwd_kernel_traitsILi64ELi64ELi256ELi4ELb0ELb0EN7cutlass6half_tE19Flash_kernel_traitsILi64ELi64ELi256ELi4ES3_EELb1ELb0ELb1ELb0ELb0ELb1ELb1ELb1EEEvNS_16Flash_fwd_paramsE$_ZN5flash30compute_attn_1rowblock_splitkvI23Flash_fwd_kernel_traitsILi64ELi64ELi256ELi4ELb0ELb0EN7cutlass6half_tE19Flash_kernel_traitsILi64ELi64ELi256ELi4ES3_EELb1ELb0ELb1ELb0ELb0ELb1ELb1ELb1ENS_16Flash_fwd_paramsEEEvRKT8_iiiii)
        /*04ac*/ 	.word	0x00000168


	//----- nvinfo : EIATTR_FRAME_SIZE
	.align		4
.L_210:
        /*04b0*/ 	.byte	0x04, 0x11
        /*04b2*/ 	.short	(.L_212 - .L_211)
	.align		4
.L_211:
        /*04b4*/ 	.word	index@(_ZN5flash24flash_fwd_splitkv_kernelI23Flash_fwd_kernel_traitsILi64ELi64ELi256ELi4ELb0ELb0EN7cutlass6half_tE19Flash_kernel_traitsILi64ELi64ELi256ELi4ES3_EELb1ELb0ELb1ELb0ELb0ELb1ELb1ELb1EEEvNS_16Flash_fwd_paramsE)
        /*04b8*/ 	.word	0x00000168


	//----- nvinfo : EIATTR_REGCOUNT
	.align		4
.L_212:
        /*04bc*/ 	.byte	0x04, 0x2f
        /*04be*/ 	.short	(.L_214 - .L_213)
	.align		4
.L_213:
        /*04c0*/ 	.word	index@(_ZN5flash24flash_fwd_splitkv_kernelI23Flash_fwd_kernel_traitsILi64ELi64ELi256ELi4ELb0ELb0EN7cutlass6half_tE19Flash_kernel_traitsILi64ELi64ELi256ELi4ES3_EELb1ELb0ELb1ELb0ELb0ELb0ELb1ELb1EEEvNS_16Flash_fwd_paramsE)
        /*04c4*/ 	.word	0x000000ff


	//----- nvinfo : EIATTR_FRAME_SIZE
	.align		4
.L_214:
        /*04c8*/ 	.byte	0x04, 0x11
        /*04ca*/ 	.short	(.L_216 - .L_215)
	.align		4
.L_215:
        /*04cc*/ 	.word	index@($_ZN5flash24flash_fwd_splitkv_kernelI23Flash_fwd_kernel_traitsILi64ELi64ELi256ELi4ELb0ELb0EN7cutlass6half_tE19Flash_kernel_traitsILi64ELi64ELi256ELi4ES3_EELb1ELb0ELb1ELb0ELb0ELb0ELb1ELb1EEEvNS_16Flash_fwd_paramsE$_ZN5flash30compute_attn_1rowblock_splitkvI23Flash_fwd_kernel_traitsILi64ELi64ELi256ELi4ELb0ELb0EN7cutlass6half_tE19Flash_kernel_traitsILi64ELi64ELi256ELi4ES3_EELb1ELb0ELb1ELb0ELb0ELb0ELb1ELb1ENS_16Flash_fwd_paramsEEEvRKT8_iiiii)
        /*04d0*/ 	.word	0x00000170


	//----- nvinfo : EIATTR_FRAME_SIZE
	.align		4
.L_216:
        /*04d4*/ 	.byte	0x04, 0x11
        /*04d6*/ 	.short	(.L_218 - .L_217)
	.align		4
.L_217:
        /*04d8*/ 	.word	index@(_ZN5flash24flash_fwd_splitkv_kernelI23Flash_fwd_kernel_traitsILi64ELi64ELi256ELi4ELb0ELb0EN7cutlass6half_tE19Flash_kernel_traitsILi64ELi64ELi256ELi4ES3_EELb1ELb0ELb1ELb0ELb0ELb0ELb1ELb1EEEvNS_16Flash_fwd_paramsE)
        /*04dc*/ 	.word	0x00000170


	//----- nvinfo : EIATTR_REGCOUNT
	.align		4
.L_218:
        /*04e0*/ 	.byte	0x04, 0x2f
        /*04e2*/ 	.short	(.L_220 - .L_219)
	.align		4
.L_219:
        /*04e4*/ 	.word	index@(_ZN5flash24flash_fwd_splitkv_kernelI23Flash_fwd_kernel_traitsILi64ELi64ELi256ELi4ELb0ELb0EN7cutlass6half_tE19Flash_kernel_traitsILi64ELi64ELi256ELi4ES3_EELb1ELb0ELb0ELb0ELb1ELb1ELb1ELb1EEEvNS_16Flash_fwd_paramsE)
        /*04e8*/ 	.word	0x000000ff


	//----- nvinfo : EIATTR_FRAME_SIZE
	.align		4
.L_220:
        /*04ec*/ 	.byte	0x04, 0x11
        /*04ee*/ 	.short	(.L_222 - .L_221)
	.align		4
.L_221:
        /*04f0*/ 	.word	index@(_ZN5flash24flash_fwd_splitkv_kernelI23Flash_fwd_kernel_traitsILi64ELi64ELi256ELi4ELb0ELb0EN7cutlass6half_tE19Flash_kernel_traitsILi64ELi64ELi256ELi4ES3_EELb1ELb0ELb0ELb0ELb1ELb1ELb1ELb1EEEvNS_16Flash_fwd_paramsE)
        /*04f4*/ 	.word	0x00000030


	//----- nvinfo : EIATTR_REGCOUNT
	.align		4
.L_222:
        /*04f8*/ 	.byte	0x04, 0x2f
        /*04fa*/ 	.short	(.L_224 - .L_223)
	.align		4
.L_223:
        /*04fc*/ 	.word	index@(_ZN5flash24flash_fwd_splitkv_kernelI23Flash_fwd_kernel_traitsILi64ELi64ELi256ELi4ELb0ELb0EN7cutlass6half_tE19Flash_kernel_traitsILi64ELi64ELi256ELi4ES3_EELb1ELb0ELb0ELb0ELb1ELb0ELb1ELb1EEEvNS_16Flash_fwd_paramsE)
        /*0500*/ 	.word	0x000000ff


	//----- nvinfo : EIATTR_FRAME_SIZE
	.align		4
.L_224:
        /*0504*/ 	.byte	0x04, 0x11
        /*0506*/ 	.short	(.L_226 - .L_225)
	.align		4
.L_225:
        /*0508*/ 	.word	index@(_ZN5flash24flash_fwd_splitkv_kernelI23Flash_fwd_kernel_traitsILi64ELi64ELi256ELi4ELb0ELb0EN7cutlass6half_tE19Flash_kernel_traitsILi64ELi64ELi256ELi4ES3_EELb1ELb0ELb0ELb0ELb1ELb0ELb1ELb1EEEvNS_16Flash_fwd_paramsE)
        /*050c*/ 	.word	0x00000000


	//----- nvinfo : EIATTR_REGCOUNT
	.align		4
.L_226:
        /*0510*/ 	.byte	0x04, 0x2f
        /*0512*/ 	.short	(.L_228 - .L_227)
	.align		4
.L_227:
        /*0514*/ 	.word	index@(_ZN5flash24flash_fwd_splitkv_kernelI23Flash_fwd_kernel_traitsILi64ELi64ELi256ELi4ELb0ELb0EN7cutlass6half_tE19Flash_kernel_traitsILi64ELi64ELi256ELi4ES3_EELb1ELb0ELb1ELb0ELb0ELb1ELb1ELb0EEEvNS_16Flash_fwd_paramsE)
        /*0518*/ 	.word	0x000000ff


	//----- nvinfo : EIATTR_FRAME_SIZE
	.align		4
.L_228:
        /*051c*/ 	.byte	0x04, 0x11
        /*051e*/ 	.short	(.L_230 - .L_229)
	.align		4
.L_229:
        /*0520*/ 	.word	index@(_ZN5flash24flash_fwd_splitkv_kernelI23Flash_fwd_kernel_traitsILi64ELi64ELi256ELi4ELb0ELb0EN7cutlass6half_tE19Flash_kernel_traitsILi64ELi64ELi256ELi4ES3_EELb1ELb0ELb1ELb0ELb0ELb1ELb1ELb0EEEvNS_16Flash_fwd_paramsE)
        /*0524*/ 	.word	0x00000010


	//----- nvinfo : EIATTR_REGCOUNT
	.align		4
.L_230:
        /*0528*/ 	.byte	0x04, 0x2f
        /*052a*/ 	.short	(.L_232 - .L_231)
	.align		4
.L_231:
        /*052c*/ 	.word	index@(_ZN5flash24flash_fwd_splitkv_kernelI23Flash_fwd_kernel_traitsILi64ELi64ELi256ELi4ELb0ELb0EN7cutlass6half_tE19Flash_kernel_traitsILi64ELi64ELi256ELi4ES3_EELb1ELb0ELb1ELb0ELb0ELb0ELb1ELb0EEEvNS_16Flash_fwd_paramsE)
        /*0530*/ 	.word	0x000000ff


	//----- nvinfo : EIATTR_FRAME_SIZE
	.align		4
.L_232:
        /*0534*/ 	.byte	0x04, 0x11
        /*0536*/ 	.short	(.L_234 - .L_233)
	.align		4
.L_233:
        /*0538*/ 	.word	index@(_ZN5flash24flash_fwd_splitkv_kernelI23Flash_fwd_kernel_traitsILi64ELi64ELi256ELi4ELb0ELb0EN7cutlass6half_tE19Flash_kernel_traitsILi64ELi64ELi256ELi4ES3_EELb1ELb0ELb1ELb0ELb0ELb0ELb1ELb0EEEvNS_16Flash_fwd_paramsE)
        /*053c*/ 	.word	0x00000048


	//----- nvinfo : EIATTR_REGCOUNT
	.align		4
.L_234:
        /*0540*/ 	.byte	0x04, 0x2f
        /*0542*/ 	.short	(.L_236 - .L_235)
	.align		4
.L_235:
        /*0544*/ 	.word	index@(_ZN5flash24flash_fwd_splitkv_kernelI23Flash_fwd_kernel_traitsILi64ELi64ELi256ELi4ELb0ELb0EN7cutlass6half_tE19Flash_kernel_traitsILi64ELi64ELi256ELi4ES3_EELb1ELb0ELb0ELb0ELb1ELb1ELb1ELb0EEEvNS_16Flash_fwd_paramsE)
        /*0548*/ 	.word	0x000000ff


	//----- nvinfo : EIATTR_FRAME_SIZE
	.align		4
.L_236:
        /*054c*/ 	.byte	0x04, 0x11
        /*054e*/ 	.short	(.L_238 - .L_237)
	.align		4
.L_237:
        /*0550*/ 	.word	index@(_ZN5flash24flash_fwd_splitkv_kernelI23Flash_fwd_kernel_traitsILi64ELi64ELi256ELi4ELb0ELb0EN7cutlass6half_tE19Flash_kernel_traitsILi64ELi64ELi256ELi4ES3_EELb1ELb0ELb0ELb0ELb1ELb1ELb1ELb0EEEvNS_16Flash_fwd_paramsE)
        /*0554*/ 	.word	0x00000028


	//----- nvinfo : EIATTR_REGCOUNT
	.align		4
.L_238:
        /*0558*/ 	.byte	0x04, 0x2f
        /*055a*/ 	.short	(.L_240 - .L_239)
	.align		4
.L_239:
        /*055c*/ 	.word	index@(_ZN5flash24flash_fwd_splitkv_kernelI23Flash_fwd_kernel_traitsILi64ELi64ELi256ELi4ELb0ELb0EN7cutlass6half_tE19Flash_kernel_traitsILi64ELi64ELi256ELi4ES3_EELb1ELb0ELb0ELb0ELb1ELb0ELb1ELb0EEEvNS_16Flash_fwd_paramsE)
        /*0560*/ 	.word	0x000000ff


	//----- nvinfo : EIATTR_FRAME_SIZE
	.align		4
.L_240:
        /*0564*/ 	.byte	0x04, 0x11
        /*0566*/ 	.short	(.L_242 - .L_241)
	.align		4
.L_241:
        /*0568*/ 	.word	index@(_ZN5flash24flash_fwd_splitkv_kernelI23Flash_fwd_kernel_traitsILi64ELi64ELi256ELi4ELb0ELb0EN7cutlass6half_tE19Flash_kernel_traitsILi64ELi64ELi256ELi4ES3_EELb1ELb0ELb0ELb0ELb1ELb0ELb1ELb0EEEvNS_16Flash_fwd_paramsE)
        /*056c*/ 	.word	0x00000010


	//----- nvinfo : EIATTR_REGCOUNT
	.align		4
.L_242:
        /*0570*/ 	.byte	0x04, 0x2f
        /*0572*/ 	.short	(.L_244 - .L_243)
	.align		4
.L_243:
        /*0574*/ 	.word	index@(_ZN5flash24flash_fwd_splitkv_kernelI23Flash_fwd_kernel_traitsILi64ELi64ELi256ELi4ELb0ELb0EN7cutlass6half_tE19Flash_kernel_traitsILi64ELi64ELi256ELi4ES3_EELb1ELb0ELb1ELb0ELb0ELb1ELb0ELb1EEEvNS_16Flash_fwd_paramsE)
        /*0578*/ 	.word	0x000000ff


	//----- nvinfo : EIATTR_FRAME_SIZE
	.align		4
.L_244:
        /*057c*/ 	.byte	0x04, 0x11
        /*057e*/ 	.short	(.L_246 - .L_245)
	.align		4
.L_245:
        /*0580*/ 	.word	index@($_ZN5flash24flash_fwd_splitkv_kernelI23Flash_fwd_kernel_traitsILi64ELi64ELi256ELi4ELb0ELb0EN7cutlass6half_tE19Flash_kernel_traitsILi64ELi64ELi256ELi4ES3_EELb1ELb0ELb1ELb0ELb0ELb1ELb0ELb1EEEvNS_16Flash_fwd_paramsE$_ZN5flash30compute_attn_1rowblock_splitkvI23Flash_fwd_kernel_traitsILi64ELi64ELi256ELi4ELb0ELb0EN7cutlass6half_tE19Flash_kernel_traitsILi64ELi64ELi256ELi4ES3_EELb1ELb0ELb1ELb0ELb0ELb1ELb0ELb1ENS_16Flash_fwd_paramsEEEvRKT8_iiiii)
        /*0584*/ 	.word	0x000001d8


	//----- nvinfo : EIATTR_FRAME_SIZE
	.align		4
.L_246:
        /*0588*/ 	.byte	0x04, 0x11
        /*058a*/ 	.short	(.L_248 - .L_247)
	.align		4
.L_247:
        /*058c*/ 	.word	index@(_ZN5flash24flash_fwd_splitkv_kernelI23Flash_fwd_kernel_traitsILi64ELi64ELi256ELi4ELb0ELb0EN7cutlass6half_tE19Flash_kernel_traitsILi64ELi64ELi256ELi4ES3_EELb1ELb0ELb1ELb0ELb0ELb1ELb0ELb1EEEvNS_16Flash_fwd_paramsE)
        /*0590*/ 	.word	0x000001d8


	//----- nvinfo : EIATTR_REGCOUNT
	.align		4
.L_248:
        /*0594*/ 	.byte	0x04, 0x2f
        /*0596*/ 	.short	(.L_250 - .L_249)
	.align		4
.L_249:
        /*0598*/ 	.word	index@(_ZN5flash24flash_fwd_splitkv_kernelI23Flash_fwd_kernel_traitsILi64ELi64ELi256ELi4ELb0ELb0EN7cutlass6half_tE19Flash_kernel_traitsILi64ELi64ELi256ELi4ES3_EELb1ELb0ELb1ELb0ELb0ELb0ELb0ELb1EEEvNS_16Flash_fwd_paramsE)
        /*059c*/ 	.word	0x000000ff


	//----- nvinfo : EIATTR_FRAME_SIZE
	.align		4
.L_250:
        /*05a0*/ 	.byte	0x04, 0x11
        /*05a2*/ 	.short	(.L_252 - .L_251)
	.align		4
.L_251:
        /*05a4*/ 	.word	index@($_ZN5flash24flash_fwd_splitkv_kernelI23Flash_fwd_kernel_traitsILi64ELi64ELi256ELi4ELb0ELb0EN7cutlass6half_tE19Flash_kernel_traitsILi64ELi64ELi256ELi4ES3_EELb1ELb0ELb1ELb0ELb0ELb0ELb0ELb1EEEvNS_16Flash_fwd_paramsE$_ZN5flash30compute_attn_1rowblock_splitkvI23Flash_fwd_kernel_traitsILi64ELi64ELi256ELi4ELb0ELb0EN7cutlass6half_tE19Flash_kernel_traitsILi64ELi64ELi256ELi4ES3_EELb1ELb0ELb1ELb0ELb0ELb0ELb0ELb1ENS_16Flash_fwd_paramsEEEvRKT8_iiiii)
        /*05a8*/ 	.word	0x00000180


	//----- nvinfo : EIATTR_FRAME_SIZE
	.align		4
.L_252:
        /*05ac*/ 	.byte	0x04, 0x11
        /*05ae*/ 	.short	(.L_254 - .L_253)
	.align		4
.L_253:
        /*05b0*/ 	.word	index@(_ZN5flash24flash_fwd_splitkv_kernelI23Flash_fwd_kernel_traitsILi64ELi64ELi256ELi4ELb0ELb0EN7cutlass6half_tE19Flash_kernel_traitsILi64ELi64ELi256ELi4ES3_EELb1ELb0ELb1ELb0ELb0ELb0ELb0ELb1EEEvNS_16Flash_fwd_paramsE)
        /*05b4*/ 	.word	0x00000180


	//----- nvinfo : EIATTR_REGCOUNT
	.align		4
.L_254:
        /*05b8*/ 	.byte	0x04, 0x2f
        /*05ba*/ 	.short	(.L_256 - .L_255)
	.align		4
.L_255:
        /*05bc*/ 	.word	index@(_ZN5flash24flash_fwd_splitkv_kernelI23Flash_fwd_kernel_traitsILi64ELi64ELi256ELi4ELb0ELb0EN7cutlass6half_tE19Flash_kernel_traitsILi64ELi64ELi256ELi4ES3_EELb1ELb0ELb0ELb0ELb1ELb1ELb0ELb1EEEvNS_16Flash_fwd_paramsE)
        /*05c0*/ 	.word	0x000000ff


	//----- nvinfo : EIATTR_FRAME_SIZE
	.align		4
.L_256:
        /*05c4*/ 	.byte	0x04, 0x11
        /*05c6*/ 	.short	(.L_258 - .L_257)
	.align		4
.L_257:
        /*05c8*/ 	.word	index@(_ZN5flash24flash_fwd_splitkv_kernelI23Flash_fwd_kernel_traitsILi64ELi64ELi256ELi4ELb0ELb0EN7cutlass6half_tE19Flash_kernel_traitsILi64ELi64ELi256ELi4ES3_EELb1ELb0ELb0ELb0ELb1ELb1ELb0ELb1EEEvNS_16Flash_fwd_paramsE)
        /*05cc*/ 	.word	0x00000038


	//----- nvinfo : EIATTR_REGCOUNT
	.align		4
.L_258:
        /*05d0*/ 	.byte	0x04, 0x2f
        /*05d2*/ 	.short	(.L_260 - .L_259)
	.align		4
.L_259:
        /*05d4*/ 	.word	index@(_ZN5flash24flash_fwd_splitkv_kernelI23Flash_fwd_kernel_traitsILi64ELi64ELi256ELi4ELb0ELb0EN7cutlass6half_tE19Flash_kernel_traitsILi64ELi64ELi256ELi4ES3_EELb1ELb0ELb0ELb0ELb1ELb0ELb0ELb1EEEvNS_16Flash_fwd_paramsE)
        /*05d8*/ 	.word	0x000000ff


	//----- nvinfo : EIATTR_FRAME_SIZE
	.align		4
.L_260:
        /*05dc*/ 	.byte	0x04, 0x11
        /*05de*/ 	.short	(.L_262 - .L_261)
	.align		4
.L_261:
        /*05e0*/ 	.word	index@(_ZN5flash24flash_fwd_splitkv_kernelI23Flash_fwd_kernel_traitsILi64ELi64ELi256ELi4ELb0ELb0EN7cutlass6half_tE19Flash_kernel_traitsILi64ELi64ELi256ELi4ES3_EELb1ELb0ELb0ELb0ELb1ELb0ELb0ELb1EEEvNS_16Flash_fwd_paramsE)
        /*05e4*/ 	.word	0x00000008


	//----- nvinfo : EIATTR_REGCOUNT
	.align		4
.L_262:
        /*05e8*/ 	.byte	0x04, 0x2f
        /*05ea*/ 	.short	(.L_264 - .L_263)
	.align		4
.L_263:
        /*05ec*/ 	.word	index@(_ZN5flash24flash_fwd_splitkv_kernelI23Flash_fwd_kernel_traitsILi64ELi64ELi256ELi4ELb0ELb0EN7cutlass6half_tE19Flash_kernel_traitsILi64ELi64ELi256ELi4ES3_EELb1ELb0ELb1ELb0ELb0ELb1ELb0ELb0EEEvNS_16Flash_fwd_paramsE)
        /*05f0*/ 	.word	0x000000ff


	//----- nvinfo : EIATTR_FRAME_SIZE
	.align		4
.L_264:
        /*05f4*/ 	.byte	0x04, 0x11
        /*05f6*/ 	.short	(.L_266 - .L_265)
	.align		4
.L_265:
        /*05f8*/ 	.word	index@(_ZN5flash24flash_fwd_splitkv_kernelI23Flash_fwd_kernel_traitsILi64ELi64ELi256ELi4ELb0ELb0EN7cutlass6half_tE19Flash_kernel_traitsILi64ELi64ELi256ELi4ES3_EELb1ELb0ELb1ELb0ELb0ELb1ELb0ELb0EEEvNS_16Flash_fwd_paramsE)
        /*05fc*/ 	.word	0x00000010


	//----- nvinfo : EIATTR_REGCOUNT
	.align		4
.L_266:
        /*0600*/ 	.byte	0x04, 0x2f
        /*0602*/ 	.short	(.L_268 - .L_267)
	.align		4
.L_267:
        /*0604*/ 	.word	index@(_ZN5flash24flash_fwd_splitkv_kernelI23Flash_fwd_kernel_traitsILi64ELi64ELi256ELi4ELb0ELb0EN7cutlass6half_tE19Flash_kernel_traitsILi64ELi64ELi256ELi4ES3_EELb1ELb0ELb1ELb0ELb0ELb0ELb0ELb0EEEvNS_16Flash_fwd_paramsE)
        /*0608*/ 	.word	0x000000ff


	//----- nvinfo : EIATTR_FRAME_SIZE
	.align		4
.L_268:
        /*060c*/ 	.byte	0x04, 0x11
        /*060e*/ 	.short	(.L_270 - .L_269)
	.align		4
.L_269:
        /*0610*/ 	.word	index@(_ZN5flash24flash_fwd_splitkv_kernelI23Flash_fwd_kernel_traitsILi64ELi64ELi256ELi4ELb0ELb0EN7cutlass6half_tE19Flash_kernel_traitsILi64ELi64ELi256ELi4ES3_EELb1ELb0ELb1ELb0ELb0ELb0ELb0ELb0EEEvNS_16Flash_fwd_paramsE)
        /*0614*/ 	.word	0x00000008


	//----- nvinfo : EIATTR_REGCOUNT
	.align		4
.L_270:
        /*0618*/ 	.byte	0x04, 0x2f
        /*061a*/ 	.short	(.L_272 - .L_271)
	.align		4
.L_271:
        /*061c*/ 	.word	index@(_ZN5flash24flash_fwd_splitkv_kernelI23Flash_fwd_kernel_traitsILi64ELi64ELi256ELi4ELb0ELb0EN7cutlass6half_tE19Flash_kernel_traitsILi64ELi64ELi256ELi4ES3_EELb1ELb0ELb0ELb0ELb1ELb1ELb0ELb0EEEvNS_16Flash_fwd_paramsE)
        /*0620*/ 	.word	0x000000ff


	//----- nvinfo : EIATTR_FRAME_SIZE
	.align		4
.L_272:
        /*0624*/ 	.byte	0x04, 0x11
        /*0626*/ 	.short	(.L_274 - .L_273)
	.align		4
.L_273:
        /*0628*/ 	.word	index@(_ZN5flash24flash_fwd_splitkv_kernelI23Flash_fwd_kernel_traitsILi64ELi64ELi256ELi4ELb0ELb0EN7cutlass6half_tE19Flash_kernel_traitsILi64ELi64ELi256ELi4ES3_EELb1ELb0ELb0ELb0ELb1ELb1ELb0ELb0EEEvNS_16Flash_fwd_paramsE)
        /*062c*/ 	.word	0x00000020


	//----- nvinfo : EIATTR_REGCOUNT
	.align		4
.L_274:
        /*0630*/ 	.byte	0x04, 0x2f
        /*0632*/ 	.short	(.L_276 - .L_275)
	.align		4
.L_275:
        /*0634*/ 	.word	index@(_ZN5flash24flash_fwd_splitkv_kernelI23Flash_fwd_kernel_traitsILi64ELi64ELi256ELi4ELb0ELb0EN7cutlass6half_tE19Flash_kernel_traitsILi64ELi64ELi256ELi4ES3_EELb1ELb0ELb0ELb0ELb1ELb0ELb0ELb0EEEvNS_16Flash_fwd_paramsE)
        /*0638*/ 	.word	0x000000ff


	//----- nvinfo : EIATTR_FRAME_SIZE
	.align		4
.L_276:
        /*063c*/ 	.byte	0x04, 0x11
        /*063e*/ 	.short	(.L_278 - .L_277)
	.align		4
.L_277:
        /*0640*/ 	.word	index@(_ZN5flash24flash_fwd_splitkv_kernelI23Flash_fwd_kernel_traitsILi64ELi64ELi256ELi4ELb0ELb0EN7cutlass6half_tE19Flash_kernel_traitsILi64ELi64ELi256ELi4ES3_EELb1ELb0ELb0ELb0ELb1ELb0ELb0ELb0EEEvNS_16Flash_fwd_paramsE)
        /*0644*/ 	.word	0x00000010


	//----- nvinfo : EIATTR_REGCOUNT
	.align		4
.L_278:
        /*0648*/ 	.byte	0x04, 0x2f
        /*064a*/ 	.short	(.L_280 - .L_279)
	.align		4
.L_279:
        /*064c*/ 	.word	index@(_ZN5flash24flash_fwd_splitkv_kernelI23Flash_fwd_kernel_traitsILi64ELi64ELi256ELi4ELb0ELb0EN7cutlass6half_tE19Flash_kernel_traitsILi64ELi64ELi256ELi4ES3_EELb1ELb0ELb0ELb1ELb1ELb1ELb1ELb0EEEvNS_16Flash_fwd_paramsE)
        /*0650*/ 	.word	0x000000ff


	//----- nvinfo : EIATTR_FRAME_SIZE
	.align		4
.L_280:
        /*0654*/ 	.byte	0x04, 0x11
        /*0656*/ 	.short	(.L_282 - .L_281)
	.align		4
.L_281:
        /*0658*/ 	.word	index@(_ZN5flash24flash_fwd_splitkv_kernelI23Flash_fwd_kernel_traitsILi64ELi64ELi256ELi4ELb0ELb0EN7cutlass6half_tE19Flash_kernel_traitsILi64ELi64ELi256ELi4ES3_EELb1ELb0ELb0ELb1ELb1ELb1ELb1ELb0EEEvNS_16Flash_fwd_paramsE)
        /*065c*/ 	.word	0x00000028


	//----- nvinfo : EIATTR_REGCOUNT
	.align		4
.L_282:
        /*0660*/ 	.byte	0x04, 0x2f
        /*0662*/ 	.short	(.L_284 - .L_283)
	.align		4
.L_283:
        /*0664*/ 	.word	index@(_ZN5flash24flash_fwd_splitkv_kernelI23Flash_fwd_kernel_traitsILi64ELi64ELi256ELi4ELb0ELb0EN7cutlass6half_tE19Flash_kernel_traitsILi64ELi64ELi256ELi4ES3_EELb1ELb0ELb0ELb1ELb1ELb0ELb1ELb0EEEvNS_16Flash_fwd_paramsE)
        /*0668*/ 	.word	0x000000ff


	//----- nvinfo : EIATTR_FRAME_SIZE
	.align		4
.L_284:
        /*066c*/ 	.byte	0x04, 0x11
        /*066e*/ 	.short	(.L_286 - .L_285)
	.align		4
.L_285:
        /*0670*/ 	.word	index@(_ZN5flash24flash_fwd_splitkv_kernelI23Flash_fwd_kernel_traitsILi64ELi64ELi256ELi4ELb0ELb0EN7cutlass6half_tE19Flash_kernel_traitsILi64ELi64ELi256ELi4ES3_EELb1ELb0ELb0ELb1ELb1ELb0ELb1ELb0EEEvNS_16Flash_fwd_paramsE)
        /*0674*/ 	.word	0x00000018


	//----- nvinfo : EIATTR_REGCOUNT
	.align		4
.L_286:
        /*0678*/ 	.byte	0x04, 0x2f
        /*067a*/ 	.short	(.L_288 - .L_287)
	.align		4
.L_287:
        /*067c*/ 	.word	index@(_ZN5flash24flash_fwd_splitkv_kernelI23Flash_fwd_kernel_traitsILi64ELi64ELi256ELi4ELb0ELb0EN7cutlass6half_tE19Flash_kernel_traitsILi64ELi64ELi256ELi4ES3_EELb1ELb0ELb0ELb1ELb1ELb1ELb0ELb0EEEvNS_16Flash_fwd_paramsE)
        /*0680*/ 	.word	0x000000ff


	//----- nvinfo : EIATTR_FRAME_SIZE
	.align		4
.L_288:
        /*0684*/ 	.byte	0x04, 0x11
        /*0686*/ 	.short	(.L_290 - .L_289)
	.align		4
.L_289:
        /*0688*/ 	.word	index@(_ZN5flash24flash_fwd_splitkv_kernelI23Flash_fwd_kernel_traitsILi64ELi64ELi256ELi4ELb0ELb0EN7cutlass6half_tE19Flash_kernel_traitsILi64ELi64ELi256ELi4ES3_EELb1ELb0ELb0ELb1ELb1ELb1ELb0ELb0EEEvNS_16Flash_fwd_paramsE)
        /*068c*/ 	.word	0x00000018


	//----- nvinfo : EIATTR_REGCOUNT
	.align		4
.L_290:
        /*0690*/ 	.byte	0x04, 0x2f
        /*0692*/ 	.short	(.L_292 - .L_291)
	.align		4
.L_291:
        /*0694*/ 	.word	index@(_ZN5flash24flash_fwd_splitkv_kernelI23Flash_fwd_kernel_traitsILi64ELi64ELi256ELi4ELb0ELb0EN7cutlass6half_tE19Flash_kernel_traitsILi64ELi64ELi256ELi4ES3_EELb1ELb0ELb0ELb1ELb1ELb0ELb0ELb0EEEvNS_16Flash_fwd_paramsE)
        /*0698*/ 	.word	0x000000ff


	//----- nvinfo : EIATTR_FRAME_SIZE
	.align		4
.L_292:
        /*069c*/ 	.byte	0x04, 0x11
        /*069e*/ 	.short	(.L_294 - .L_293)
	.align		4
.L_293:
        /*06a0*/ 	.word	index@(_ZN5flash24flash_fwd_splitkv_kernelI23Flash_fwd_kernel_traitsILi64ELi64ELi256ELi4ELb0ELb0EN7cutlass6half_tE19Flash_kernel_traitsILi64ELi64ELi256ELi4ES3_EELb1ELb0ELb0ELb1ELb1ELb0ELb0ELb0EEEvNS_16Flash_fwd_paramsE)
        /*06a4*/ 	.word	0x00000000


	//----- nvinfo : EIATTR_REGCOUNT
	.align		4
.L_294:
        /*06a8*/ 	.byte	0x04, 0x2f
        /*06aa*/ 	.short	(.L_296 - .L_295)
	.align		4
.L_295:
        /*06ac*/ 	.word	index@(_ZN5flash24flash_fwd_splitkv_kernelI23Flash_fwd_kernel_traitsILi64ELi64ELi256ELi4ELb0ELb0EN7cutlass6half_tE19Flash_kernel_traitsILi64ELi64ELi256ELi4ES3_EELb1ELb0ELb0ELb0ELb0ELb1ELb1ELb1EEEvNS_16Flash_fwd_paramsE)
        /*06b0*/ 	.word	0x000000ff


	//----- nvinfo : EIATTR_FRAME_SIZE
	.align		4
.L_296:
        /*06b4*/ 	.byte	0x04, 0x11
        /*06b6*/ 	.short	(.L_298 - .L_297)
	.align		4
.L_297:
        /*06b8*/ 	.word	index@($_ZN5flash24flash_fwd_splitkv_kernelI23Flash_fwd_kernel_traitsILi64ELi64ELi256ELi4ELb0ELb0EN7cutlass6half_tE19Flash_kernel_traitsILi64ELi64ELi256ELi4ES3_EELb1ELb0ELb0ELb0ELb0ELb1ELb1ELb1EEEvNS_16Flash_fwd_paramsE$_ZN5flash30compute_attn_1rowblock_splitkvI23Flash_fwd_kernel_traitsILi64ELi64ELi256ELi4ELb0ELb0EN7cutlass6half_tE19Flash_kernel_traitsILi64ELi64ELi256ELi4ES3_EELb1ELb0ELb0ELb0ELb0ELb1ELb1ELb1ENS_16Flash_fwd_paramsEEEvRKT8_iiiii)
        /*06bc*/ 	.word	0x00000178


	//----- nvinfo : EIATTR_FRAME_SIZE
	.align		4
.L_298:
        /*06c0*/ 	.byte	0x04, 0x11
        /*06c2*/ 	.short	(.L_300 - .L_299)
	.align		4
.L_299:
        /*06c4*/ 	.word	index@(_ZN5flash24flash_fwd_splitkv_kernelI23Flash_fwd_kernel_traitsILi64ELi64ELi256ELi4ELb0ELb0EN7cutlass6half_tE19Flash_kernel_traitsILi64ELi64ELi256ELi4ES3_EELb1ELb0ELb0ELb0ELb0ELb1ELb1ELb1EEEvNS_16Flash_fwd_paramsE)
        /*06c8*/ 	.word	0x00000178


	//----- nvinfo : EIATTR_REGCOUNT
	.align		4
.L_300:
        /*06cc*/ 	.byte	0x04, 0x2f
        /*06ce*/ 	.short	(.L_302 - .L_301)
	.align		4
.L_301:
        /*06d0*/ 	.word	index@(_ZN5flash24flash_fwd_splitkv_kernelI23Flash_fwd_kernel_traitsILi64ELi64ELi256ELi4ELb0ELb0EN7cutlass6half_tE19Flash_kernel_traitsILi64ELi64ELi256ELi4ES3_EELb1ELb0ELb0ELb0ELb0ELb0ELb1ELb1EEEvNS_16Flash_fwd_paramsE)
        /*06d4*/ 	.word	0x000000ff


	//----- nvinfo : EIATTR_FRAME_SIZE
	.align		4
.L_302:
        /*06d8*/ 	.byte	0x04, 0x11
        /*06da*/ 	.short	(.L_304 - .L_303)
	.align		4
.L_303:
        /*06dc*/ 	.word	index@($_ZN5flash24flash_fwd_splitkv_kernelI23Flash_fwd_kernel_traitsILi64ELi64ELi256ELi4ELb0ELb0EN7cutlass6half_tE19Flash_kernel_traitsILi64ELi64ELi256ELi4ES3_EELb1ELb0ELb0ELb0ELb0ELb0ELb1ELb1EEEvNS_16Flash_fwd_paramsE$_ZN5flash30compute_attn_1rowblock_splitkvI23Flash_fwd_kernel_traitsILi64ELi64ELi256ELi4ELb0ELb0EN7cutlass6half_tE19Flash_kernel_traitsILi64ELi64ELi256ELi4ES3_EELb1ELb0ELb0ELb0ELb0ELb0ELb1ELb1ENS_16Flash_fwd_paramsEEEvRKT8_iiiii)
        /*06e0*/ 	.word	0x00000160


	//----- nvinfo : EIATTR_FRAME_SIZE
	.align		4
.L_304:
        /*06e4*/ 	.byte	0x04, 0x11
        /*06e6*/ 	.short	(.L_306 - .L_305)
	.align		4
.L_305:
        /*06e8*/ 	.word	index@(_ZN5flash24flash_fwd_splitkv_kernelI23Flash_fwd_kernel_traitsILi64ELi64ELi256ELi4ELb0ELb0EN7cutlass6half_tE19Flash_kernel_traitsILi64ELi64ELi256ELi4ES3_EELb1ELb0ELb0ELb0ELb0ELb0ELb1ELb1EEEvNS_16Flash_fwd_paramsE)
        /*06ec*/ 	.word	0x00000160


	//----- nvinfo : EIATTR_REGCOUNT
	.align		4
.L_306:
        /*06f0*/ 	.byte	0x04, 0x2f
        /*06f2*/ 	.short	(.L_308 - .L_307)
	.align		4
.L_307:
        /*06f4*/ 	.word	index@(_ZN5flash24flash_fwd_splitkv_kernelI23Flash_fwd_kernel_traitsILi64ELi64ELi256ELi4ELb0ELb0EN7cutlass6half_tE19Flash_kernel_traitsILi64ELi64ELi256ELi4ES3_EELb1ELb0ELb0ELb0ELb0ELb1ELb1ELb0EEEvNS_16Flash_fwd_paramsE)
        /*06f8*/ 	.word	0x000000ff


	//----- nvinfo : EIATTR_FRAME_SIZE
	.align		4
.L_308:
        /*06fc*/ 	.byte	0x04, 0x11
        /*06fe*/ 	.short	(.L_310 - .L_309)
	.align		4
.L_309:
        /*0700*/ 	.word	index@(_ZN5flash24flash_fwd_splitkv_kernelI23Flash_fwd_kernel_traitsILi64ELi64ELi256ELi4ELb0ELb0EN7cutlass6half_tE19Flash_kernel_traitsILi64ELi64ELi256ELi4ES3_EELb1ELb0ELb0ELb0ELb0ELb1ELb1ELb0EEEvNS_16Flash_fwd_paramsE)
        /*0704*/ 	.word	0x00000070


	//----- nvinfo : EIATTR_REGCOUNT
	.align		4
.L_310:
        /*0708*/ 	.byte	0x04, 0x2f
        /*070a*/ 	.short	(.L_312 - .L_311)
	.align		4
.L_311:
        /*070c*/ 	.word	index@(_ZN5flash24flash_fwd_splitkv_kernelI23Flash_fwd_kernel_traitsILi64ELi64ELi256ELi4ELb0ELb0EN7cutlass6half_tE19Flash_kernel_traitsILi64ELi64ELi256ELi4ES3_EELb1ELb0ELb0ELb0ELb0ELb0ELb1ELb0EEEvNS_16Flash_fwd_paramsE)
        /*0710*/ 	.word	0x000000ff


	//----- nvinfo : EIATTR_FRAME_SIZE
	.align		4
.L_312:
        /*0714*/ 	.byte	0x04, 0x11
        /*0716*/ 	.short	(.L_314 - .L_313)
	.align		4
.L_313:
        /*0718*/ 	.word	index@(_ZN5flash24flash_fwd_splitkv_kernelI23Flash_fwd_kernel_traitsILi64ELi64ELi256ELi4ELb0ELb0EN7cutlass6half_tE19Flash_kernel_traitsILi64ELi64ELi256ELi4ES3_EELb1ELb0ELb0ELb0ELb0ELb0ELb1ELb0EEEvNS_16Flash_fwd_paramsE)
        /*071c*/ 	.word	0x00000030


	//----- nvinfo : EIATTR_REGCOUNT
	.align		4
.L_314:
        /*0720*/ 	.byte	0x04, 0x2f
        /*0722*/ 	.short	(.L_316 - .L_315)
	.align		4
.L_315:
        /*0724*/ 	.word	index@(_ZN5flash24flash_fwd_splitkv_kernelI23Flash_fwd_kernel_traitsILi64ELi64ELi256ELi4ELb0ELb0EN7cutlass6half_tE19Flash_kernel_traitsILi64ELi64ELi256ELi4ES3_EELb1ELb0ELb0ELb0ELb0ELb1ELb0ELb1EEEvNS_16Flash_fwd_paramsE)
        /*0728*/ 	.word	0x000000ff


	//----- nvinfo : EIATTR_FRAME_SIZE
	.align		4
.L_316:
        /*072c*/ 	.byte	0x04, 0x11
        /*072e*/ 	.short	(.L_318 - .L_317)
	.align		4
.L_317:
        /*0730*/ 	.word	index@($_ZN5flash24flash_fwd_splitkv_kernelI23Flash_fwd_kernel_traitsILi64ELi64ELi256ELi4ELb0ELb0EN7cutlass6half_tE19Flash_kernel_traitsILi64ELi64ELi256ELi4ES3_EELb1ELb0ELb0ELb0ELb0ELb1ELb0ELb1EEEvNS_16Flash_fwd_paramsE$_ZN5flash30compute_attn_1rowblock_splitkvI23Flash_fwd_kernel_traitsILi64ELi64ELi256ELi4ELb0ELb0EN7cutlass6half_tE19Flash_kernel_traitsILi64ELi64ELi256ELi4ES3_EELb1ELb0ELb0ELb0ELb0ELb1ELb0ELb1ENS_16Flash_fwd_paramsEEEvRKT8_iiiii)
        /*0734*/ 	.word	0x00000188


	//----- nvinfo : EIATTR_FRAME_SIZE
	.align		4
.L_318:
        /*0738*/ 	.byte	0x04, 0x11
        /*073a*/ 	.short	(.L_320 - .L_319)
	.align		4
.L_319:
        /*073c*/ 	.word	index@(_ZN5flash24flash_fwd_splitkv_kernelI23Flash_fwd_kernel_traitsILi64ELi64ELi256ELi4ELb0ELb0EN7cutlass6half_tE19Flash_kernel_traitsILi64ELi64ELi256ELi4ES3_EELb1ELb0ELb0ELb0ELb0ELb1ELb0ELb1EEEvNS_16Flash_fwd_paramsE)
        /*0740*/ 	.word	0x00000188


	//----- nvinfo : EIATTR_REGCOUNT
	.align		4
.L_320:
        /*0744*/ 	.byte	0x04, 0x2f
        /*0746*/ 	.short	(.L_322 - .L_321)
	.align		4
.L_321:
        /*0748*/ 	.word	index@(_ZN5flash24flash_fwd_splitkv_kernelI23Flash_fwd_kernel_traitsILi64ELi64ELi256ELi4ELb0ELb0EN7cutlass6half_tE19Flash_kernel_traitsILi64ELi64ELi256ELi4ES3_EELb1ELb0ELb0ELb0ELb0ELb0ELb0ELb1EEEvNS_16Flash_fwd_paramsE)
        /*074c*/ 	.word	0x000000ff


	//----- nvinfo : EIATTR_FRAME_SIZE
	.align		4
.L_322:
        /*0750*/ 	.byte	0x04, 0x11
        /*0752*/ 	.short	(.L_324 - .L_323)
	.align		4
.L_323:
        /*0754*/ 	.word	index@($_ZN5flash24flash_fwd_splitkv_kernelI23Flash_fwd_kernel_traitsILi64ELi64ELi256ELi4ELb0ELb0EN7cutlass6half_tE19Flash_kernel_traitsILi64ELi64ELi256ELi4ES3_EELb1ELb0ELb0ELb0ELb0ELb0ELb0ELb1EEEvNS_16Flash_fwd_paramsE$_ZN5flash30compute_attn_1rowblock_splitkvI23Flash_fwd_kernel_traitsILi64ELi64ELi256ELi4ELb0ELb0EN7cutlass6half_tE19Flash_kernel_traitsILi64ELi64ELi256ELi4ES3_EELb1ELb0ELb0ELb0ELb0ELb0ELb0ELb1ENS_16Flash_fwd_paramsEEEvRKT8_iiiii)
        /*0758*/ 	.word	0x00000178


	//----- nvinfo : EIATTR_FRAME_SIZE
	.align		4
.L_324:
        /*075c*/ 	.byte	0x04, 0x11
        /*075e*/ 	.short	(.L_326 - .L_325)
	.align		4
.L_325:
        /*0760*/ 	.word	index@(_ZN5flash24flash_fwd_splitkv_kernelI23Flash_fwd_kernel_traitsILi64ELi64ELi256ELi4ELb0ELb0EN7cutlass6half_tE19Flash_kernel_traitsILi64ELi64ELi256ELi4ES3_EELb1ELb0ELb0ELb0ELb0ELb0ELb0ELb1EEEvNS_16Flash_fwd_paramsE)
        /*0764*/ 	.word	0x00000178


	//----- nvinfo : EIATTR_REGCOUNT
	.align		4
.L_326:
        /*0768*/ 	.byte	0x04, 0x2f
        /*076a*/ 	.short	(.L_328 - .L_327)
	.align		4
.L_327:
        /*076c*/ 	.word	index@(_ZN5flash24flash_fwd_splitkv_kernelI23Flash_fwd_kernel_traitsILi64ELi64ELi256ELi4ELb0ELb0EN7cutlass6half_tE19Flash_kernel_traitsILi64ELi64ELi256ELi4ES3_EELb1ELb0ELb0ELb0ELb0ELb1ELb0ELb0EEEvNS_16Flash_fwd_paramsE)
        /*0770*/ 	.word	0x000000ff


	//----- nvinfo : EIATTR_FRAME_SIZE
	.align		4
.L_328:
        /*0774*/ 	.byte	0x04, 0x11
        /*0776*/ 	.short	(.L_330 - .L_329)
	.align		4
.L_329:
        /*0778*/ 	.word	index@(_ZN5flash24flash_fwd_splitkv_kernelI23Flash_fwd_kernel_traitsILi64ELi64ELi256ELi4ELb0ELb0EN7cutlass6half_tE19Flash_kernel_traitsILi64ELi64ELi256ELi4ES3_EELb1ELb0ELb0ELb0ELb0ELb1ELb0ELb0EEEvNS_16Flash_fwd_paramsE)
        /*077c*/ 	.word	0x00000058


	//----- nvinfo : EIATTR_REGCOUNT
	.align		4
.L_330:
        /*0780*/ 	.byte	0x04, 0x2f
        /*0782*/ 	.short	(.L_332 - .L_331)
	.align		4
.L_331:
        /*0784*/ 	.word	index@(_ZN5flash24flash_fwd_splitkv_kernelI23Flash_fwd_kernel_traitsILi64ELi64ELi256ELi4ELb0ELb0EN7cutlass6half_tE19Flash_kernel_traitsILi64ELi64ELi256ELi4ES3_EELb1ELb0ELb0ELb0ELb0ELb0ELb0ELb0EEEvNS_16Flash_fwd_paramsE)
        /*0788*/ 	.word	0x000000ff


	//----- nvinfo : EIATTR_FRAME_SIZE
	.align		4
.L_332:
        /*078c*/ 	.byte	0x04, 0x11
        /*078e*/ 	.short	(.L_334 - .L_333)
	.align		4
.L_333:
        /*0790*/ 	.word	index@(_ZN5flash24flash_fwd_splitkv_kernelI23Flash_fwd_kernel_traitsILi64ELi64ELi256ELi4ELb0ELb0EN7cutlass6half_tE19Flash_kernel_traitsILi64ELi64ELi256ELi4ES3_EELb1ELb0ELb0ELb0ELb0ELb0ELb0ELb0EEEvNS_16Flash_fwd_paramsE)
        /*0794*/ 	.word	0x00000030


	//----- nvinfo : EIATTR_REGCOUNT
	.align		4
.L_334:
        /*0798*/ 	.byte	0x04, 0x2f
        /*079a*/ 	.short	(.L_336 - .L_335)
	.align		4
.L_335:
        /*079c*/ 	.word	index@(_ZN5flash32flash_fwd_splitkv_combine_kernelI23Flash_fwd_kernel_traitsILi64ELi64ELi256ELi4ELb0ELb0EN7cutlass6half_tE19Flash_kernel_traitsILi64ELi64ELi256ELi4ES3_EELi8ELi1ELb1EEEvNS_16Flash_fwd_paramsE)
        /*07a0*/ 	.word	0x00000036


	//----- nvinfo : EIATTR_FRAME_SIZE
	.align		4
.L_336:
        /*07a4*/ 	.byte	0x04, 0x11
        /*07a6*/ 	.short	(.L_338 - .L_337)
	.align		4
.L_337:
        /*07a8*/ 	.word	index@($__internal_13_$__cuda_sm20_div_s64)
        /*07ac*/ 	.word	0x00000000


	//----- nvinfo : EIATTR_FRAME_SIZE
	.align		4
.L_338:
        /*07b0*/ 	.byte	0x04, 0x11
        /*07b2*/ 	.short	(.L_340 - .L_339)
	.align		4
.L_339:
        /*07b4*/ 	.word	index@(_ZN5flash32flash_fwd_splitkv_combine_kernelI23Flash_fwd_kernel_traitsILi64ELi64ELi256ELi4ELb0ELb0EN7cutlass6half_tE19Flash_kernel_traitsILi64ELi64ELi256ELi4ES3_EELi8ELi1ELb1EEEvNS_16Flash_fwd_paramsE)
        /*07b8*/ 	.word	0x00000000


	//----- nvinfo : EIATTR_REGCOUNT
	.align		4
.L_340:
        /*07bc*/ 	.byte	0x04, 0x2f
        /*07be*/ 	.short	(.L_342 - .L_341)
	.align		4
.L_341:
        /*07c0*/ 	.word	index@(_ZN5flash32flash_fwd_splitkv_combine_kernelI23Flash_fwd_kernel_traitsILi64ELi64ELi256ELi4ELb0ELb0EN7cutlass6half_tE19Flash_kernel_traitsILi64ELi64ELi256ELi4ES3_EELi8ELi2ELb1EEEvNS_16Flash_fwd_paramsE)
        /*07c4*/ 	.word	0x00000036


	//----- nvinfo : EIATTR_FRAME_SIZE
	.align		4
.L_342:
        /*07c8*/ 	.byte	0x04, 0x11
        /*07ca*/ 	.short	(.L_344 - .L_343)
	.align		4
.L_343:
        /*07cc*/ 	.word	index@($__internal_12_$__cuda_sm20_div_s64)
        /*07d0*/ 	.word	0x00000000


	//----- nvinfo : EIATTR_FRAME_SIZE
	.align		4
.L_344:
        /*07d4*/ 	.byte	0x04, 0x11
        /*07d6*/ 	.short	(.L_346 - .L_345)
	.align		4
.L_345:
        /*07d8*/ 	.word	index@(_ZN5flash32flash_fwd_splitkv_combine_kernelI23Flash_fwd_kernel_traitsILi64ELi64ELi256ELi4ELb0ELb0EN7cutlass6half_tE19Flash_kernel_traitsILi64ELi64ELi256ELi4ES3_EELi8ELi2ELb1EEEvNS_16Flash_fwd_paramsE)
        /*07dc*/ 	.word	0x00000000


	//----- nvinfo : EIATTR_REGCOUNT
	.align		4
.L_346:
        /*07e0*/ 	.byte	0x04, 0x2f
        /*07e2*/ 	.short	(.L_348 - .L_347)
	.align		4
.L_347:
        /*07e4*/ 	.word	index@(_ZN5flash32flash_fwd_splitkv_combine_kernelI23Flash_fwd_kernel_traitsILi64ELi64ELi256ELi4ELb0ELb0EN7cutlass6half_tE19Flash_kernel_traitsILi64ELi64ELi256ELi4ES3_EELi8ELi3ELb1EEEvNS_16Flash_fwd_paramsE)
        /*07e8*/ 	.word	0x00000036


	//----- nvinfo : EIATTR_FRAME_SIZE
	.align		4
.L_348:
        /*07ec*/ 	.byte	0x04, 0x11
        /*07ee*/ 	.short	(.L_350 - .L_349)
	.align		4
.L_349:
        /*07f0*/ 	.word	index@($__internal_11_$__cuda_sm20_div_s64)
        /*07f4*/ 	.word	0x00000000


	//----- nvinfo : EIATTR_FRAME_SIZE
	.align		4
.L_350:
        /*07f8*/ 	.byte	0x04, 0x11
        /*07fa*/ 	.short	(.L_352 - .L_351)
	.align		4
.L_351:
        /*07fc*/ 	.word	index@(_ZN5flash32flash_fwd_splitkv_combine_kernelI23Flash_fwd_kernel_traitsILi64ELi64ELi256ELi4ELb0ELb0EN7cutlass6half_tE19Flash_kernel_traitsILi64ELi64ELi256ELi4ES3_EELi8ELi3ELb1EEEvNS_16Flash_fwd_paramsE)
        /*0800*/ 	.word	0x00000000


	//----- nvinfo : EIATTR_REGCOUNT
	.align		4
.L_352:
        /*0804*/ 	.byte	0x04, 0x2f
        /*0806*/ 	.short	(.L_354 - .L_353)
	.align		4
.L_353:
        /*0808*/ 	.word	index@(_ZN5flash32flash_fwd_splitkv_combine_kernelI23Flash_fwd_kernel_traitsILi64ELi64ELi256ELi4ELb0ELb0EN7cutlass6half_tE19Flash_kernel_traitsILi64ELi64ELi256ELi4ES3_EELi8ELi4ELb1EEEvNS_16Flash_fwd_paramsE)
        /*080c*/ 	.word	0x00000034


	//----- nvinfo : EIATTR_FRAME_SIZE
	.align		4
.L_354:
        /*0810*/ 	.byte	0x04, 0x11
        /*0812*/ 	.short	(.L_356 - .L_355)
	.align		4
.L_355:
        /*0814*/ 	.word	index@($__internal_10_$__cuda_sm20_div_s64)
        /*0818*/ 	.word	0x00000000


	//----- nvinfo : EIATTR_FRAME_SIZE
	.align		4
.L_356:
        /*081c*/ 	.byte	0x04, 0x11
        /*081e*/ 	.short	(.L_358 - .L_357)
	.align		4
.L_357:
        /*0820*/ 	.word	index@(_ZN5flash32flash_fwd_splitkv_combine_kernelI23Flash_fwd_kernel_traitsILi64ELi64ELi256ELi4ELb0ELb0EN7cutlass6half_tE19Flash_kernel_traitsILi64ELi64ELi256ELi4ES3_EELi8ELi4ELb1EEEvNS_16Flash_fwd_paramsE)
        /*0824*/ 	.word	0x00000000


	//----- nvinfo : EIATTR_REGCOUNT
	.align		4
.L_358:
        /*0828*/ 	.byte	0x04, 0x2f
        /*082a*/ 	.short	(.L_360 - .L_359)
	.align		4
.L_359:
        /*082c*/ 	.word	index@(_ZN5flash32flash_fwd_splitkv_combine_kernelI23Flash_fwd_kernel_traitsILi64ELi64ELi256ELi4ELb0ELb0EN7cutlass6half_tE19Flash_kernel_traitsILi64ELi64ELi256ELi4ES3_EELi8ELi5ELb1EEEvNS_16Flash_fwd_paramsE)
        /*0830*/ 	.word	0x0000003a


	//----- nvinfo : EIATTR_FRAME_SIZE
	.align		4
.L_360:
        /*0834*/ 	.byte	0x04, 0x11
        /*0836*/ 	.short	(.L_362 - .L_361)
	.align		4
.L_361:
        /*0838*/ 	.word	index@($__internal_9_$__cuda_sm20_div_s64)
        /*083c*/ 	.word	0x00000000


	//----- nvinfo : EIATTR_FRAME_SIZE
	.align		4
.L_362:
        /*0840*/ 	.byte	0x04, 0x11
        /*0842*/ 	.short	(.L_364 - .L_363)
	.align		4
.L_363:
        /*0844*/ 	.word	index@(_ZN5flash32flash_fwd_splitkv_combine_kernelI23Flash_fwd_kernel_traitsILi64ELi64ELi256ELi4ELb0ELb0EN7cutlass6half_tE19Flash_kernel_traitsILi64ELi64ELi256ELi4ES3_EELi8ELi5ELb1EEEvNS_16Flash_fwd_paramsE)
        /*0848*/ 	.word	0x00000000


	//----- nvinfo : EIATTR_REGCOUNT
	.align		4
.L_364:
        /*084c*/ 	.byte	0x04, 0x2f
        /*084e*/ 	.short	(.L_366 - .L_365)
	.align		4
.L_365:
        /*0850*/ 	.word	index@(_ZN5flash32flash_fwd_splitkv_combine_kernelI23Flash_fwd_kernel_traitsILi64ELi64ELi256ELi4ELb0ELb0EN7cutlass6half_tE19Flash_kernel_traitsILi64ELi64ELi256ELi4ES3_EELi8ELi6ELb1EEEvNS_16Flash_fwd_paramsE)
        /*0854*/ 	.word	0x0000003c


	//----- nvinfo : EIATTR_FRAME_SIZE
	.align		4
.L_366:
        /*0858*/ 	.byte	0x04, 0x11
        /*085a*/ 	.short	(.L_368 - .L_367)
	.align		4
.L_367:
        /*085c*/ 	.word	index@($__internal_8_$__cuda_sm20_div_s64)
        /*0860*/ 	.word	0x00000000


	//----- nvinfo : EIATTR_FRAME_SIZE
	.align		4
.L_368:
        /*0864*/ 	.byte	0x04, 0x11
        /*0866*/ 	.short	(.L_370 - .L_369)
	.align		4
.L_369:
        /*0868*/ 	.word	index@(_ZN5flash32flash_fwd_splitkv_combine_kernelI23Flash_fwd_kernel_traitsILi64ELi64ELi256ELi4ELb0ELb0EN7cutlass6half_tE19Flash_kernel_traitsILi64ELi64ELi256ELi4ES3_EELi8ELi6ELb1EEEvNS_16Flash_fwd_paramsE)
        /*086c*/ 	.word	0x00000000


	//----- nvinfo : EIATTR_REGCOUNT
	.align		4
.L_370:
        /*0870*/ 	.byte	0x04, 0x2f
        /*0872*/ 	.short	(.L_372 - .L_371)
	.align		4
.L_371:
        /*0874*/ 	.word	index@(_ZN5flash32flash_fwd_splitkv_combine_kernelI23Flash_fwd_kernel_traitsILi64ELi64ELi256ELi4ELb0ELb0EN7cutlass6half_tE19Flash_kernel_traitsILi64ELi64ELi256ELi4ES3_EELi8ELi7ELb1EEEvNS_16Flash_fwd_paramsE)
        /*0878*/ 	.word	0x0000003e


	//----- nvinfo : EIATTR_FRAME_SIZE
	.align		4
.L_372:
        /*087c*/ 	.byte	0x04, 0x11
        /*087e*/ 	.short	(.L_374 - .L_373)
	.align		4
.L_373:
        /*0880*/ 	.word	index@($__internal_7_$__cuda_sm20_div_s64)
        /*0884*/ 	.word	0x00000000


	//----- nvinfo : EIATTR_FRAME_SIZE
	.align		4
.L_374:
        /*0888*/ 	.byte	0x04, 0x11
        /*088a*/ 	.short	(.L_376 - .L_375)
	.align		4
.L_375:
        /*088c*/ 	.word	index@(_ZN5flash32flash_fwd_splitkv_combine_kernelI23Flash_fwd_kernel_traitsILi64ELi64ELi256ELi4ELb0ELb0EN7cutlass6half_tE19Flash_kernel_traitsILi64ELi64ELi256ELi4ES3_EELi8ELi7ELb1EEEvNS_16Flash_fwd_paramsE)
        /*0890*/ 	.word	0x00000000


	//----- nvinfo : EIATTR_REGCOUNT
	.align		4
.L_376:
        /*0894*/ 	.byte	0x04, 0x2f
        /*0896*/ 	.short	(.L_378 - .L_377)
	.align		4
.L_377:
        /*0898*/ 	.word	index@(_ZN5flash32flash_fwd_splitkv_combine_kernelI23Flash_fwd_kernel_traitsILi64ELi64ELi256ELi4ELb0ELb0EN7cutlass6half_tE19Flash_kernel_traitsILi64ELi64ELi256ELi4ES3_EELi8ELi1ELb0EEEvNS_16Flash_fwd_paramsE)
        /*089c*/ 	.word	0x00000036


	//----- nvinfo : EIATTR_FRAME_SIZE
	.align		4
.L_378:
        /*08a0*/ 	.byte	0x04, 0x11
        /*08a2*/ 	.short	(.L_380 - .L_379)
	.align		4
.L_379:
        /*08a4*/ 	.word	index@($__internal_6_$__cuda_sm20_div_s64)
        /*08a8*/ 	.word	0x00000000


	//----- nvinfo : EIATTR_FRAME_SIZE
	.align		4
.L_380:
        /*08ac*/ 	.byte	0x04, 0x11
        /*08ae*/ 	.short	(.L_382 - .L_381)
	.align		4
.L_381:
        /*08b0*/ 	.word	index@(_ZN5flash32flash_fwd_splitkv_combine_kernelI23Flash_fwd_kernel_traitsILi64ELi64ELi256ELi4ELb0ELb0EN7cutlass6half_tE19Flash_kernel_traitsILi64ELi64ELi256ELi4ES3_EELi8ELi1ELb0EEEvNS_16Flash_fwd_paramsE)
        /*08b4*/ 	.word	0x00000000


	//----- nvinfo : EIATTR_REGCOUNT
	.align		4
.L_382:
        /*08b8*/ 	.byte	0x04, 0x2f
        /*08ba*/ 	.short	(.L_384 - .L_383)
	.align		4
.L_383:
        /*08bc*/ 	.word	index@(_ZN5flash32flash_fwd_splitkv_combine_kernelI23Flash_fwd_kernel_traitsILi64ELi64ELi256ELi4ELb0ELb0EN7cutlass6half_tE19Flash_kernel_traitsILi64ELi64ELi256ELi4ES3_EELi8ELi2ELb0EEEvNS_16Flash_fwd_paramsE)
        /*08c0*/ 	.word	0x00000036


	//----- nvinfo : EIATTR_FRAME_SIZE
	.align		4
.L_384:
        /*08c4*/ 	.byte	0x04, 0x11
        /*08c6*/ 	.short	(.L_386 - .L_385)
	.align		4
.L_385:
        /*08c8*/ 	.word	index@($__internal_5_$__cuda_sm20_div_s64)
        /*08cc*/ 	.word	0x00000000


	//----- nvinfo : EIATTR_FRAME_SIZE
	.align		4
.L_386:
        /*08d0*/ 	.byte	0x04, 0x11
        /*08d2*/ 	.short	(.L_388 - .L_387)
	.align		4
.L_387:
        /*08d4*/ 	.word	index@(_ZN5flash32flash_fwd_splitkv_combine_kernelI23Flash_fwd_kernel_traitsILi64ELi64ELi256ELi4ELb0ELb0EN7cutlass6half_tE19Flash_kernel_traitsILi64ELi64ELi256ELi4ES3_EELi8ELi2ELb0EEEvNS_16Flash_fwd_paramsE)
        /*08d8*/ 	.word	0x00000000


	//----- nvinfo : EIATTR_REGCOUNT
	.align		4
.L_388:
        /*08dc*/ 	.byte	0x04, 0x2f
        /*08de*/ 	.short	(.L_390 - .L_389)
	.align		4
.L_389:
        /*08e0*/ 	.word	index@(_ZN5flash32flash_fwd_splitkv_combine_kernelI23Flash_fwd_kernel_traitsILi64ELi64ELi256ELi4ELb0ELb0EN7cutlass6half_tE19Flash_kernel_traitsILi64ELi64ELi256ELi4ES3_EELi8ELi3ELb0EEEvNS_16Flash_fwd_paramsE)
        /*08e4*/ 	.word	0x00000036


	//----- nvinfo : EIATTR_FRAME_SIZE
	.align		4
.L_390:
        /*08e8*/ 	.byte	0x04, 0x11
        /*08ea*/ 	.short	(.L_392 - .L_391)
	.align		4
.L_391:
        /*08ec*/ 	.word	index@($__internal_4_$__cuda_sm20_div_s64)
        /*08f0*/ 	.word	0x00000000


	//----- nvinfo : EIATTR_FRAME_SIZE
	.align		4
.L_392:
        /*08f4*/ 	.byte	0x04, 0x11
        /*08f6*/ 	.short	(.L_394 - .L_393)
	.align		4
.L_393:
        /*08f8*/ 	.word	index@(_ZN5flash32flash_fwd_splitkv_combine_kernelI23Flash_fwd_kernel_traitsILi64ELi64ELi256ELi4ELb0ELb0EN7cutlass6half_tE19Flash_kernel_traitsILi64ELi64ELi256ELi4ES3_EELi8ELi3ELb0EEEvNS_16Flash_fwd_paramsE)
        /*08fc*/ 	.word	0x00000000


	//----- nvinfo : EIATTR_REGCOUNT
	.align		4
.L_394:
        /*0900*/ 	.byte	0x04, 0x2f
        /*0902*/ 	.short	(.L_396 - .L_395)
	.align		4
.L_395:
        /*0904*/ 	.word	index@(_ZN5flash32flash_fwd_splitkv_combine_kernelI23Flash_fwd_kernel_traitsILi64ELi64ELi256ELi4ELb0ELb0EN7cutlass6half_tE19Flash_kernel_traitsILi64ELi64ELi256ELi4ES3_EELi8ELi4ELb0EEEvNS_16Flash_fwd_paramsE)
        /*0908*/ 	.word	0x00000034


	//----- nvinfo : EIATTR_FRAME_SIZE
	.align		4
.L_396:
        /*090c*/ 	.byte	0x04, 0x11
        /*090e*/ 	.short	(.L_398 - .L_397)
	.align		4
.L_397:
        /*0910*/ 	.word	index@($__internal_3_$__cuda_sm20_div_s64)
        /*0914*/ 	.word	0x00000000


	//----- nvinfo : EIATTR_FRAME_SIZE
	.align		4
.L_398:
        /*0918*/ 	.byte	0x04, 0x11
        /*091a*/ 	.short	(.L_400 - .L_399)
	.align		4
.L_399:
        /*091c*/ 	.word	index@(_ZN5flash32flash_fwd_splitkv_combine_kernelI23Flash_fwd_kernel_traitsILi64ELi64ELi256ELi4ELb0ELb0EN7cutlass6half_tE19Flash_kernel_traitsILi64ELi64ELi256ELi4ES3_EELi8ELi4ELb0EEEvNS_16Flash_fwd_paramsE)
        /*0920*/ 	.word	0x00000000


	//----- nvinfo : EIATTR_REGCOUNT
	.align		4
.L_400:
        /*0924*/ 	.byte	0x04, 0x2f
        /*0926*/ 	.short	(.L_402 - .L_401)
	.align		4
.L_401:
        /*0928*/ 	.word	index@(_ZN5flash32flash_fwd_splitkv_combine_kernelI23Flash_fwd_kernel_traitsILi64ELi64ELi256ELi4ELb0ELb0EN7cutlass6half_tE19Flash_kernel_traitsILi64ELi64ELi256ELi4ES3_EELi8ELi5ELb0EEEvNS_16Flash_fwd_paramsE)
        /*092c*/ 	.word	0x0000003a


	//----- nvinfo : EIATTR_FRAME_SIZE
	.align		4
.L_402:
        /*0930*/ 	.byte	0x04, 0x11
        /*0932*/ 	.short	(.L_404 - .L_403)
	.align		4
.L_403:
        /*0934*/ 	.word	index@($__internal_2_$__cuda_sm20_div_s64)
        /*0938*/ 	.word	0x00000000


	//----- nvinfo : EIATTR_FRAME_SIZE
	.align		4
.L_404:
        /*093c*/ 	.byte	0x04, 0x11
        /*093e*/ 	.short	(.L_406 - .L_405)
	.align		4
.L_405:
        /*0940*/ 	.word	index@(_ZN5flash32flash_fwd_splitkv_combine_kernelI23Flash_fwd_kernel_traitsILi64ELi64ELi256ELi4ELb0ELb0EN7cutlass6half_tE19Flash_kernel_traitsILi64ELi64ELi256ELi4ES3_EELi8ELi5ELb0EEEvNS_16Flash_fwd_paramsE)
        /*0944*/ 	.word	0x00000000


	//----- nvinfo : EIATTR_REGCOUNT
	.align		4
.L_406:
        /*0948*/ 	.byte	0x04, 0x2f
        /*094a*/ 	.short	(.L_408 - .L_407)
	.align		4
.L_407:
        /*094c*/ 	.word	index@(_ZN5flash32flash_fwd_splitkv_combine_kernelI23Flash_fwd_kernel_traitsILi64ELi64ELi256ELi4ELb0ELb0EN7cutlass6half_tE19Flash_kernel_traitsILi64ELi64ELi256ELi4ES3_EELi8ELi6ELb0EEEvNS_16Flash_fwd_paramsE)
        /*0950*/ 	.word	0x0000003c


	//----- nvinfo : EIATTR_FRAME_SIZE
	.align		4
.L_408:
        /*0954*/ 	.byte	0x04, 0x11
        /*0956*/ 	.short	(.L_410 - .L_409)
	.align		4
.L_409:
        /*0958*/ 	.word	index@($__internal_1_$__cuda_sm20_div_s64)
        /*095c*/ 	.word	0x00000000


	//----- nvinfo : EIATTR_FRAME_SIZE
	.align		4
.L_410:
        /*0960*/ 	.byte	0x04, 0x11
        /*0962*/ 	.short	(.L_412 - .L_411)
	.align		4
.L_411:
        /*0964*/ 	.word	index@(_ZN5flash32flash_fwd_splitkv_combine_kernelI23Flash_fwd_kernel_traitsILi64ELi64ELi256ELi4ELb0ELb0EN7cutlass6half_tE19Flash_kernel_traitsILi64ELi64ELi256ELi4ES3_EELi8ELi6ELb0EEEvNS_16Flash_fwd_paramsE)
        /*0968*/ 	.word	0x00000000


	//----- nvinfo : EIATTR_REGCOUNT
	.align		4
.L_412:
        /*096c*/ 	.byte	0x04, 0x2f
        /*096e*/ 	.short	(.L_414 - .L_413)
	.align		4
.L_413:
        /*0970*/ 	.word	index@(_ZN5flash32flash_fwd_splitkv_combine_kernelI23Flash_fwd_kernel_traitsILi64ELi64ELi256ELi4ELb0ELb0EN7cutlass6half_tE19Flash_kernel_traitsILi64ELi64ELi256ELi4ES3_EELi8ELi7ELb0EEEvNS_16Flash_fwd_paramsE)
        /*0974*/ 	.word	0x0000003e


	//----- nvinfo : EIATTR_FRAME_SIZE
	.align		4
.L_414:
        /*0978*/ 	.byte	0x04, 0x11
        /*097a*/ 	.short	(.L_416 - .L_415)
	.align		4
.L_415:
        /*097c*/ 	.word	index@($__internal_0_$__cuda_sm20_div_s64)
        /*0980*/ 	.word	0x00000000


	//----- nvinfo : EIATTR_FRAME_SIZE
	.align		4
.L_416:
        /*0984*/ 	.byte	0x04, 0x11
        /*0986*/ 	.short	(.L_418 - .L_417)
	.align		4
.L_417:
        /*0988*/ 	.word	index@(_ZN5flash32flash_fwd_splitkv_combine_kernelI23Flash_fwd_kernel_traitsILi64ELi64ELi256ELi4ELb0ELb0EN7cutlass6half_tE19Flash_kernel_traitsILi64ELi64ELi256ELi4ES3_EELi8ELi7ELb0EEEvNS_16Flash_fwd_paramsE)
        /*098c*/ 	.word	0x00000000


	//----- nvinfo : EIATTR_MIN_STACK_SIZE
	.align		4
.L_418:
        /*0990*/ 	.byte	0x04, 0x12
        /*0992*/ 	.short	(.L_420 - .L_419)
	.align		4
.L_419:
        /*0994*/ 	.word	index@(_ZN5flash32flash_fwd_splitkv_combine_kernelI23Flash_fwd_kernel_traitsILi64ELi64ELi256ELi4ELb0ELb0EN7cutlass6half_tE19Flash_kernel_traitsILi64ELi64ELi256ELi4ES3_EELi8ELi7ELb0EEEvNS_16Flash_fwd_paramsE)
        /*0998*/ 	.word	0x00000000


	//----- nvinfo : EIATTR_MIN_STACK_SIZE
	.align		4
.L_420:
        /*099c*/ 	.byte	0x04, 0x12
        /*099e*/ 	.short	(.L_422 - .L_421)
	.align		4
.L_421:
        /*09a0*/ 	.word	index@(_ZN5flash32flash_fwd_splitkv_combine_kernelI23Flash_fwd_kernel_traitsILi64ELi64ELi256ELi4ELb0ELb0EN7cutlass6half_tE19Flash_kernel_traitsILi64ELi64ELi256ELi4ES3_EELi8ELi6ELb0EEEvNS_16Flash_fwd_paramsE)
        /*09a4*/ 	.word	0x00000000


	//----- nvinfo : EIATTR_MIN_STACK_SIZE
	.align		4
.L_422:
        /*09a8*/ 	.byte	0x04, 0x12
        /*09aa*/ 	.short	(.L_424 - .L_423)
	.align		4
.L_423:
        /*09ac*/ 	.word	index@(_ZN5flash32flash_fwd_splitkv_combine_kernelI23Flash_fwd_kernel_traitsILi64ELi64ELi256ELi4ELb0ELb0EN7cutlass6half_tE19Flash_kernel_traitsILi64ELi64ELi256ELi4ES3_EELi8ELi5ELb0EEEvNS_16Flash_fwd_paramsE)
        /*09b0*/ 	.word	0x00000000


	//----- nvinfo : EIATTR_MIN_STACK_SIZE
	.align		4
.L_424:
        /*09b4*/ 	.byte	0x04, 0x12
        /*09b6*/ 	.short	(.L_426 - .L_425)
	.align		4
.L_425:
        /*09b8*/ 	.word	index@(_ZN5flash32flash_fwd_splitkv_combine_kernelI23Flash_fwd_kernel_traitsILi64ELi64ELi256ELi4ELb0ELb0EN7cutlass6half_tE19Flash_kernel_traitsILi64ELi64ELi256ELi4ES3_EELi8ELi4ELb0EEEvNS_16Flash_fwd_paramsE)
        /*09bc*/ 	.word	0x00000000


	//----- nvinfo : EIATTR_MIN_STACK_SIZE
	.align		4
.L_426:
        /*09c0*/ 	.byte	0x04, 0x12
        /*09c2*/ 	.short	(.L_428 - .L_427)
	.align		4
.L_427:
        /*09c4*/ 	.word	index@(_ZN5flash32flash_fwd_splitkv_combine_kernelI23Flash_fwd_kernel_traitsILi64ELi64ELi256ELi4ELb0ELb0EN7cutlass6half_tE19Flash_kernel_traitsILi64ELi64ELi256ELi4ES3_EELi8ELi3ELb0EEEvNS_16Flash_fwd_paramsE)
        /*09c8*/ 	.word	0x00000000


	//----- nvinfo : EIATTR_MIN_STACK_SIZE
	.align		4
.L_428:
        /*09cc*/ 	.byte	0x04, 0x12
        /*09ce*/ 	.short	(.L_430 - .L_429)
	.align		4
.L_429:
        /*09d0*/ 	.word	index@(_ZN5flash32flash_fwd_splitkv_combine_kernelI23Flash_fwd_kernel_traitsILi64ELi64ELi256ELi4ELb0ELb0EN7cutlass6half_tE19Flash_kernel_traitsILi64ELi64ELi256ELi4ES3_EELi8ELi2ELb0EEEvNS_16Flash_fwd_paramsE)
        /*09d4*/ 	.word	0x00000000


	//----- nvinfo : EIATTR_MIN_STACK_SIZE
	.align		4
.L_430:
        /*09d8*/ 	.byte	0x04, 0x12
        /*09da*/ 	.short	(.L_432 - .L_431)
	.align		4
.L_431:
        /*09dc*/ 	.word	index@(_ZN5flash32flash_fwd_splitkv_combine_kernelI23Flash_fwd_kernel_traitsILi64ELi64ELi256ELi4ELb0ELb0EN7cutlass6half_tE19Flash_kernel_traitsILi64ELi64ELi256ELi4ES3_EELi8ELi1ELb0EEEvNS_16Flash_fwd_paramsE)
        /*09e0*/ 	.word	0x00000000


	//----- nvinfo : EIATTR_MIN_STACK_SIZE
	.align		4
.L_432:
        /*09e4*/ 	.byte	0x04, 0x12
        /*09e6*/ 	.short	(.L_434 - .L_433)
	.align		4
.L_433:
        /*09e8*/ 	.word	index@(_ZN5flash32flash_fwd_splitkv_combine_kernelI23Flash_fwd_kernel_traitsILi64ELi64ELi256ELi4ELb0ELb0EN7cutlass6half_tE19Flash_kernel_traitsILi64ELi64ELi256ELi4ES3_EELi8ELi7ELb1EEEvNS_16Flash_fwd_paramsE)
        /*09ec*/ 	.word	0x00000000


	//----- nvinfo : EIATTR_MIN_STACK_SIZE
	.align		4
.L_434:
        /*09f0*/ 	.byte	0x04, 0x12
        /*09f2*/ 	.short	(.L_436 - .L_435)
	.align		4
.L_435:
        /*09f4*/ 	.word	index@(_ZN5flash32flash_fwd_splitkv_combine_kernelI23Flash_fwd_kernel_traitsILi64ELi64ELi256ELi4ELb0ELb0EN7cutlass6half_tE19Flash_kernel_traitsILi64ELi64ELi256ELi4ES3_EELi8ELi6ELb1EEEvNS_16Flash_fwd_paramsE)
        /*09f8*/ 	.word	0x00000000


	//----- nvinfo : EIATTR_MIN_STACK_SIZE
	.align		4
.L_436:
        /*09fc*/ 	.byte	0x04, 0x12
        /*09fe*/ 	.short	(.L_438 - .L_437)
	.align		4
.L_437:
        /*0a00*/ 	.word	index@(_ZN5flash32flash_fwd_splitkv_combine_kernelI23Flash_fwd_kernel_traitsILi64ELi64ELi256ELi4ELb0ELb0EN7cutlass6half_tE19Flash_kernel_traitsILi64ELi64ELi256ELi4ES3_EELi8ELi5ELb1EEEvNS_16Flash_fwd_paramsE)
        /*0a04*/ 	.word	0x00000000


	//----- nvinfo : EIATTR_MIN_STACK_SIZE
	.align		4
.L_438:
        /*0a08*/ 	.byte	0x04, 0x12
        /*0a0a*/ 	.short	(.L_440 - .L_439)
	.align		4
.L_439:
        /*0a0c*/ 	.word	index@(_ZN5flash32flash_fwd_splitkv_combine_kernelI23Flash_fwd_kernel_traitsILi64ELi64ELi256ELi4ELb0ELb0EN7cutlass6half_tE19Flash_kernel_traitsILi64ELi64ELi256ELi4ES3_EELi8ELi4ELb1EEEvNS_16Flash_fwd_paramsE)
        /*0a10*/ 	.word	0x00000000


	//----- nvinfo : EIATTR_MIN_STACK_SIZE
	.align		4
.L_440:
        /*0a14*/ 	.byte	0x04, 0x12
        /*0a16*/ 	.short	(.L_442 - .L_441)
	.align		4
.L_441:
        /*0a18*/ 	.word	index@(_ZN5flash32flash_fwd_splitkv_combine_kernelI23Flash_fwd_kernel_traitsILi64ELi64ELi256ELi4ELb0ELb0EN7cutlass6half_tE19Flash_kernel_traitsILi64ELi64ELi256ELi4ES3_EELi8ELi3ELb1EEEvNS_16Flash_fwd_paramsE)
        /*0a1c*/ 	.word	0x00000000


	//----- nvinfo : EIATTR_MIN_STACK_SIZE
	.align		4
.L_442:
        /*0a20*/ 	.byte	0x04, 0x12
        /*0a22*/ 	.short	(.L_444 - .L_443)
	.align		4
.L_443:
        /*0a24*/ 	.word	index@(_ZN5flash32flash_fwd_splitkv_combine_kernelI23Flash_fwd_kernel_traitsILi64ELi64ELi256ELi4ELb0ELb0EN7cutlass6half_tE19Flash_kernel_traitsILi64ELi64ELi256ELi4ES3_EELi8ELi2ELb1EEEvNS_16Flash_fwd_paramsE)
        /*0a28*/ 	.word	0x00000000


	//----- nvinfo : EIATTR_MIN_STACK_SIZE
	.align		4
.L_444:
        /*0a2c*/ 	.byte	0x04, 0x12
        /*0a2e*/ 	.short	(.L_446 - .L_445)
	.align		4
.L_445:
        /*0a30*/ 	.word	index@(_ZN5flash32flash_fwd_splitkv_combine_kernelI23Flash_fwd_kernel_traitsILi64ELi64ELi256ELi4ELb0ELb0EN7cutlass6half_tE19Flash_kernel_traitsILi64ELi64ELi256ELi4ES3_EELi8ELi1ELb1EEEvNS_16Flash_fwd_paramsE)
        /*0a34*/ 	.word	0x00000000


	//----- nvinfo : EIATTR_MIN_STACK_SIZE
	.align		4
.L_446:
        /*0a38*/ 	.byte	0x04, 0x12
        /*0a3a*/ 	.short	(.L_448 - .L_447)
	.align		4
.L_447:
        /*0a3c*/ 	.word	index@(_ZN5flash24flash_fwd_splitkv_kernelI23Flash_fwd_kernel_traitsILi64ELi64ELi256ELi4ELb0ELb0EN7cutlass6half_tE19Flash_kernel_traitsILi64ELi64ELi256ELi4ES3_EELb1ELb0ELb0ELb0ELb0ELb0ELb0ELb0EEEvNS_16Flash_fwd_paramsE)
        /*0a40*/ 	.word	0x00000030


	//----- nvinfo : EIATTR_MIN_STACK_SIZE
	.align		4
.L_448:
        /*0a44*/ 	.byte	0x04, 0x12
        /*0a46*/ 	.short	(.L_450 - .L_449)
	.align		4
.L_449:
        /*0a48*/ 	.word	index@(_ZN5flash24flash_fwd_splitkv_kernelI23Flash_fwd_kernel_traitsILi64ELi64ELi256ELi4ELb0ELb0EN7cutlass6half_tE19Flash_kernel_traitsILi64ELi64ELi256ELi4ES3_EELb1ELb0ELb0ELb0ELb0ELb1ELb0ELb0EEEvNS_16Flash_fwd_paramsE)
        /*0a4c*/ 	.word	0x00000058


	//----- nvinfo : EIATTR_MIN_STACK_SIZE
	.align		4
.L_450:
        /*0a50*/ 	.byte	0x04, 0x12
        /*0a52*/ 	.short	(.L_452 - .L_451)
	.align		4
.L_451:
        /*0a54*/ 	.word	index@(_ZN5flash24flash_fwd_splitkv_kernelI23Flash_fwd_kernel_traitsILi64ELi64ELi256ELi4ELb0ELb0EN7cutlass6half_tE19Flash_kernel_traitsILi64ELi64ELi256ELi4ES3_EELb1ELb0ELb0ELb0ELb0ELb0ELb0ELb1EEEvNS_16Flash_fwd_paramsE)
        /*0a58*/ 	.word	0x00000178


	//----- nvinfo : EIATTR_MIN_STACK_SIZE
	.align		4
.L_452:
        /*0a5c*/ 	.byte	0x04, 0x12
        /*0a5e*/ 	.short	(.L_454 - .L_453)
	.align		4
.L_453:
        /*0a60*/ 	.word	index@(_ZN5flash24flash_fwd_splitkv_kernelI23Flash_fwd_kernel_traitsILi64ELi64ELi256ELi4ELb0ELb0EN7cutlass6half_tE19Flash_kernel_traitsILi64ELi64ELi256ELi4ES3_EELb1ELb0ELb0ELb0ELb0ELb1ELb0ELb1EEEvNS_16Flash_fwd_paramsE)
        /*0a64*/ 	.word	0x00000188


	//----- nvinfo : EIATTR_MIN_STACK_SIZE
	.align		4
.L_454:
        /*0a68*/ 	.byte	0x04, 0x12
        /*0a6a*/ 	.short	(.L_456 - .L_455)
	.align		4
.L_455:
        /*0a6c*/ 	.word	index@(_ZN5flash24flash_fwd_splitkv_kernelI23Flash_fwd_kernel_traitsILi64ELi64ELi256ELi4ELb0ELb0EN7cutlass6half_tE19Flash_kernel_traitsILi64ELi64ELi256ELi4ES3_EELb1ELb0ELb0ELb0ELb0ELb0ELb1ELb0EEEvNS_16Flash_fwd_paramsE)
        /*0a70*/ 	.word	0x00000030


	//----- nvinfo : EIATTR_MIN_STACK_SIZE
	.align		4
.L_456:
        /*0a74*/ 	.byte	0x04, 0x12
        /*0a76*/ 	.short	(.L_458 - .L_457)
	.align		4
.L_457:
        /*0a78*/ 	.word	index@(_ZN5flash24flash_fwd_splitkv_kernelI23Flash_fwd_kernel_traitsILi64ELi64ELi256ELi4ELb0ELb0EN7cutlass6half_tE19Flash_kernel_traitsILi64ELi64ELi256ELi4ES3_EELb1ELb0ELb0ELb0ELb0ELb1ELb1ELb0EEEvNS_16Flash_fwd_paramsE)
        /*0a7c*/ 	.word	0x00000070


	//----- nvinfo : EIATTR_MIN_STACK_SIZE
	.align		4
.L_458:
        /*0a80*/ 	.byte	0x04, 0x12
        /*0a82*/ 	.short	(.L_460 - .L_459)
	.align		4
.L_459:
        /*0a84*/ 	.word	index@(_ZN5flash24flash_fwd_splitkv_kernelI23Flash_fwd_kernel_traitsILi64ELi64ELi256ELi4ELb0ELb0EN7cutlass6half_tE19Flash_kernel_traitsILi64ELi64ELi256ELi4ES3_EELb1ELb0ELb0ELb0ELb0ELb0ELb1ELb1EEEvNS_16Flash_fwd_paramsE)
        /*0a88*/ 	.word	0x00000160


	//----- nvinfo : EIATTR_MIN_STACK_SIZE
	.align		4
.L_460:
        /*0a8c*/ 	.byte	0x04, 0x12
        /*0a8e*/ 	.short	(.L_462 - .L_461)
	.align		4
.L_461:
        /*0a90*/ 	.word	index@(_ZN5flash24flash_fwd_splitkv_kernelI23Flash_fwd_kernel_traitsILi64ELi64ELi256ELi4ELb0ELb0EN7cutlass6half_tE19Flash_kernel_traitsILi64ELi64ELi256ELi4ES3_EELb1ELb0ELb0ELb0ELb0ELb1ELb1ELb1EEEvNS_16Flash_fwd_paramsE)
        /*0a94*/ 	.word	0x00000178


	//----- nvinfo : EIATTR_MIN_STACK_SIZE
	.align		4
.L_462:
        /*0a98*/ 	.byte	0x04, 0x12
        /*0a9a*/ 	.short	(.L_464 - .L_463)
	.align		4
.L_463:
        /*0a9c*/ 	.word	index@(_ZN5flash24flash_fwd_splitkv_kernelI23Flash_fwd_kernel_traitsILi64ELi64ELi256ELi4ELb0ELb0EN7cutlass6half_tE19Flash_kernel_traitsILi64ELi64ELi256ELi4ES3_EELb1ELb0ELb0ELb1ELb1ELb0ELb0ELb0EEEvNS_16Flash_fwd_paramsE)
        /*0aa0*/ 	.word	0x00000000


	//----- nvinfo : EIATTR_MIN_STACK_SIZE
	.align		4
.L_464:
        /*0aa4*/ 	.byte	0x04, 0x12
        /*0aa6*/ 	.short	(.L_466 - .L_465)
	.align		4
.L_465:
        /*0aa8*/ 	.word	index@(_ZN5flash24flash_fwd_splitkv_kernelI23Flash_fwd_kernel_traitsILi64ELi64ELi256ELi4ELb0ELb0EN7cutlass6half_tE19Flash_kernel_traitsILi64ELi64ELi256ELi4ES3_EELb1ELb0ELb0ELb1ELb1ELb1ELb0ELb0EEEvNS_16Flash_fwd_paramsE)
        /*0aac*/ 	.word	0x00000018


	//----- nvinfo : EIATTR_MIN_STACK_SIZE
	.align		4
.L_466:
        /*0ab0*/ 	.byte	0x04, 0x12
        /*0ab2*/ 	.short	(.L_468 - .L_467)
	.align		4
.L_467:
        /*0ab4*/ 	.word	index@(_ZN5flash24flash_fwd_splitkv_kernelI23Flash_fwd_kernel_traitsILi64ELi64ELi256ELi4ELb0ELb0EN7cutlass6half_tE19Flash_kernel_traitsILi64ELi64ELi256ELi4ES3_EELb1ELb0ELb0ELb1ELb1ELb0ELb1ELb0EEEvNS_16Flash_fwd_paramsE)
        /*0ab8*/ 	.word	0x00000018


	//----- nvinfo : EIATTR_MIN_STACK_SIZE
	.align		4
.L_468:
        /*0abc*/ 	.byte	0x04, 0x12
        /*0abe*/ 	.short	(.L_470 - .L_469)
	.align		4
.L_469:
        /*0ac0*/ 	.word	index@(_ZN5flash24flash_fwd_splitkv_kernelI23Flash_fwd_kernel_traitsILi64ELi64ELi256ELi4ELb0ELb0EN7cutlass6half_tE19Flash_kernel_traitsILi64ELi64ELi256ELi4ES3_EELb1ELb0ELb0ELb1ELb1ELb1ELb1ELb0EEEvNS_16Flash_fwd_paramsE)
        /*0ac4*/ 	.word	0x00000028


	//----- nvinfo : EIATTR_MIN_STACK_SIZE
	.align		4
.L_470:
        /*0ac8*/ 	.byte	0x04, 0x12
        /*0aca*/ 	.short	(.L_472 - .L_471)
	.align		4
.L_471:
        /*0acc*/ 	.word	index@(_ZN5flash24flash_fwd_splitkv_kernelI23Flash_fwd_kernel_traitsILi64ELi64ELi256ELi4ELb0ELb0EN7cutlass6half_tE19Flash_kernel_traitsILi64ELi64ELi256ELi4ES3_EELb1ELb0ELb0ELb0ELb1ELb0ELb0ELb0EEEvNS_16Flash_fwd_paramsE)
        /*0ad0*/ 	.word	0x00000010


	//----- nvinfo : EIATTR_MIN_STACK_SIZE
	.align		4
.L_472:
        /*0ad4*/ 	.byte	0x04, 0x12
        /*0ad6*/ 	.short	(.L_474 - .L_473)
	.align		4
.L_473:
        /*0ad8*/ 	.word	index@(_ZN5flash24flash_fwd_splitkv_kernelI23Flash_fwd_kernel_traitsILi64ELi64ELi256ELi4ELb0ELb0EN7cutlass6half_tE19Flash_kernel_traitsILi64ELi64ELi256ELi4ES3_EELb1ELb0ELb0ELb0ELb1ELb1ELb0ELb0EEEvNS_16Flash_fwd_paramsE)
        /*0adc*/ 	.word	0x00000020


	//----- nvinfo : EIATTR_MIN_STACK_SIZE
	.align		4
.L_474:
        /*0ae0*/ 	.byte	0x04, 0x12
        /*0ae2*/ 	.short	(.L_476 - .L_475)
	.align		4
.L_475:
        /*0ae4*/ 	.word	index@(_ZN5flash24flash_fwd_splitkv_kernelI23Flash_fwd_kernel_traitsILi64ELi64ELi256ELi4ELb0ELb0EN7cutlass6half_tE19Flash_kernel_traitsILi64ELi64ELi256ELi4ES3_EELb1ELb0ELb1ELb0ELb0ELb0ELb0ELb0EEEvNS_16Flash_fwd_paramsE)
        /*0ae8*/ 	.word	0x00000008


	//----- nvinfo : EIATTR_MIN_STACK_SIZE
	.align		4
.L_476:
        /*0aec*/ 	.byte	0x04, 0x12
        /*0aee*/ 	.short	(.L_478 - .L_477)
	.align		4
.L_477:
        /*0af0*/ 	.word	index@(_ZN5flash24flash_fwd_splitkv_kernelI23Flash_fwd_kernel_traitsILi64ELi64ELi256ELi4ELb0ELb0EN7cutlass6half_tE19Flash_kernel_traitsILi64ELi64ELi256ELi4ES3_EELb1ELb0ELb1ELb0ELb0ELb1ELb0ELb0EEEvNS_16Flash_fwd_paramsE)
        /*0af4*/ 	.word	0x00000010


	//----- nvinfo : EIATTR_MIN_STACK_SIZE
	.align		4
.L_478:
        /*0af8*/ 	.byte	0x04, 0x12
        /*0afa*/ 	.short	(.L_480 - .L_479)
	.align		4
.L_479:
        /*0afc*/ 	.word	index@(_ZN5flash24flash_fwd_splitkv_kernelI23Flash_fwd_kernel_traitsILi64ELi64ELi256ELi4ELb0ELb0EN7cutlass6half_tE19Flash_kernel_traitsILi64ELi64ELi256ELi4ES3_EELb1ELb0ELb0ELb0ELb1ELb0ELb0ELb1EEEvNS_16Flash_fwd_paramsE)
        /*0b00*/ 	.word	0x00000008


	//----- nvinfo : EIATTR_MIN_STACK_SIZE
	.align		4
.L_480:
        /*0b04*/ 	.byte	0x04, 0x12
        /*0b06*/ 	.short	(.L_482 - .L_481)
	.align		4
.L_481:
        /*0b08*/ 	.word	index@(_ZN5flash24flash_fwd_splitkv_kernelI23Flash_fwd_kernel_traitsILi64ELi64ELi256ELi4ELb0ELb0EN7cutlass6half_tE19Flash_kernel_traitsILi64ELi64ELi256ELi4ES3_EELb1ELb0ELb0ELb0ELb1ELb1ELb0ELb1EEEvNS_16Flash_fwd_paramsE)
        /*0b0c*/ 	.word	0x00000038


	//----- nvinfo : EIATTR_MIN_STACK_SIZE
	.align		4
.L_482:
        /*0b10*/ 	.byte	0x04, 0x12
        /*0b12*/ 	.short	(.L_484 - .L_483)
	.align		4
.L_483:
        /*0b14*/ 	.word	index@(_ZN5flash24flash_fwd_splitkv_kernelI23Flash_fwd_kernel_traitsILi64ELi64ELi256ELi4ELb0ELb0EN7cutlass6half_tE19Flash_kernel_traitsILi64ELi64ELi256ELi4ES3_EELb1ELb0ELb1ELb0ELb0ELb0ELb0ELb1EEEvNS_16Flash_fwd_paramsE)
        /*0b18*/ 	.word	0x00000180


	//----- nvinfo : EIATTR_MIN_STACK_SIZE
	.align		4
.L_484:
        /*0b1c*/ 	.byte	0x04, 0x12
        /*0b1e*/ 	.short	(.L_486 - .L_485)
	.align		4
.L_485:
        /*0b20*/ 	.word	index@(_ZN5flash24flash_fwd_splitkv_kernelI23Flash_fwd_kernel_traitsILi64ELi64ELi256ELi4ELb0ELb0EN7cutlass6half_tE19Flash_kernel_traitsILi64ELi64ELi256ELi4ES3_EELb1ELb0ELb1ELb0ELb0ELb1ELb0ELb1EEEvNS_16Flash_fwd_paramsE)
        /*0b24*/ 	.word	0x000001d8


	//----- nvinfo : EIATTR_MIN_STACK_SIZE
	.align		4
.L_486:
        /*0b28*/ 	.byte	0x04, 0x12
        /*0b2a*/ 	.short	(.L_488 - .L_487)
	.align		4
.L_487:
        /*0b2c*/ 	.word	index@(_ZN5flash24flash_fwd_splitkv_kernelI23Flash_fwd_kernel_traitsILi64ELi64ELi256ELi4ELb0ELb0EN7cutlass6half_tE19Flash_kernel_traitsILi64ELi64ELi256ELi4ES3_EELb1ELb0ELb0ELb0ELb1ELb0ELb1ELb0EEEvNS_16Flash_fwd_paramsE)
        /*0b30*/ 	.word	0x00000010


	//----- nvinfo : EIATTR_MIN_STACK_SIZE
	.align		4
.L_488:
        /*0b34*/ 	.byte	0x04, 0x12
        /*0b36*/ 	.short	(.L_490 - .L_489)
	.align		4
.L_489:
        /*0b38*/ 	.word	index@(_ZN5flash24flash_fwd_splitkv_kernelI23Flash_fwd_kernel_traitsILi64ELi64ELi256ELi4ELb0ELb0EN7cutlass6half_tE19Flash_kernel_traitsILi64ELi64ELi256ELi4ES3_EELb1ELb0ELb0ELb0ELb1ELb1ELb1ELb0EEEvNS_16Flash_fwd_paramsE)
        /*0b3c*/ 	.word	0x00000028


	//----- nvinfo : EIATTR_MIN_STACK_SIZE
	.align		4
.L_490:
        /*0b40*/ 	.byte	0x04, 0x12
        /*0b42*/ 	.short	(.L_492 - .L_491)
	.align		4
.L_491:
        /*0b44*/ 	.word	index@(_ZN5flash24flash_fwd_splitkv_kernelI23Flash_fwd_kernel_traitsILi64ELi64ELi256ELi4ELb0ELb0EN7cutlass6half_tE19Flash_kernel_traitsILi64ELi64ELi256ELi4ES3_EELb1ELb0ELb1ELb0ELb0ELb0ELb1ELb0EEEvNS_16Flash_fwd_paramsE)
        /*0b48*/ 	.word	0x00000048


	//----- nvinfo : EIATTR_MIN_STACK_SIZE
	.align		4
.L_492:
        /*0b4c*/ 	.byte	0x04, 0x12
        /*0b4e*/ 	.short	(.L_494 - .L_493)
	.align		4
.L_493:
        /*0b50*/ 	.word	index@(_ZN5flash24flash_fwd_splitkv_kernelI23Flash_fwd_kernel_traitsILi64ELi64ELi256ELi4ELb0ELb0EN7cutlass6half_tE19Flash_kernel_traitsILi64ELi64ELi256ELi4ES3_EELb1ELb0ELb1ELb0ELb0ELb1ELb1ELb0EEEvNS_16Flash_fwd_paramsE)
        /*0b54*/ 	.word	0x00000010


	//----- nvinfo : EIATTR_MIN_STACK_SIZE
	.align		4
.L_494:
        /*0b58*/ 	.byte	0x04, 0x12
        /*0b5a*/ 	.short	(.L_496 - .L_495)
	.align		4
.L_495:
        /*0b5c*/ 	.word	index@(_ZN5flash24flash_fwd_splitkv_kernelI23Flash_fwd_kernel_traitsILi64ELi64ELi256ELi4ELb0ELb0EN7cutlass6half_tE19Flash_kernel_traitsILi64ELi64ELi256ELi4ES3_EELb1ELb0ELb0ELb0ELb1ELb0ELb1ELb1EEEvNS_16Flash_fwd_paramsE)
        /*0b60*/ 	.word	0x00000000


	//----- nvinfo : EIATTR_MIN_STACK_SIZE
	.align		4
.L_496:
        /*0b64*/ 	.byte	0x04, 0x12
        /*0b66*/ 	.short	(.L_498 - .L_497)
	.align		4
.L_497:
        /*0b68*/ 	.word	index@(_ZN5flash24flash_fwd_splitkv_kernelI23Flash_fwd_kernel_traitsILi64ELi64ELi256ELi4ELb0ELb0EN7cutlass6half_tE19Flash_kernel_traitsILi64ELi64ELi256ELi4ES3_EELb1ELb0ELb0ELb0ELb1ELb1ELb1ELb1EEEvNS_16Flash_fwd_paramsE)
        /*0b6c*/ 	.word	0x00000030


	//----- nvinfo : EIATTR_MIN_STACK_SIZE
	.align		4
.L_498:
        /*0b70*/ 	.byte	0x04, 0x12
        /*0b72*/ 	.short	(.L_500 - .L_499)
	.align		4
.L_499:
        /*0b74*/ 	.word	index@(_ZN5flash24flash_fwd_splitkv_kernelI23Flash_fwd_kernel_traitsILi64ELi64ELi256ELi4ELb0ELb0EN7cutlass6half_tE19Flash_kernel_traitsILi64ELi64ELi256ELi4ES3_EELb1ELb0ELb1ELb0ELb0ELb0ELb1ELb1EEEvNS_16Flash_fwd_paramsE)
        /*0b78*/ 	.word	0x00000170


	//----- nvinfo : EIATTR_MIN_STACK_SIZE
	.align		4
.L_500:
        /*0b7c*/ 	.byte	0x04, 0x12
        /*0b7e*/ 	.short	(.L_502 - .L_501)
	.align		4
.L_501:
        /*0b80*/ 	.word	index@(_ZN5flash24flash_fwd_splitkv_kernelI23Flash_fwd_kernel_traitsILi64ELi64ELi256ELi4ELb0ELb0EN7cutlass6half_tE19Flash_kernel_traitsILi64ELi64ELi256ELi4ES3_EELb1ELb0ELb1ELb0ELb0ELb1ELb1ELb1EEEvNS_16Flash_fwd_paramsE)
        /*0b84*/ 	.word	0x00000168


	//----- nvinfo : EIATTR_MIN_STACK_SIZE
	.align		4
.L_502:
        /*0b88*/ 	.byte	0x04, 0x12
        /*0b8a*/ 	.short	(.L_504 - .L_503)
	.align		4
.L_503:
        /*0b8c*/ 	.word	index@(_ZN5flash32flash_fwd_splitkv_combine_kernelI23Flash_fwd_kernel_traitsILi64ELi64ELi128ELi4ELb0ELb0EN7cutlass6half_tE19Flash_kernel_traitsILi64ELi64ELi128ELi4ES3_EELi8ELi7ELb0EEEvNS_16Flash_fwd_paramsE)
        /*0b90*/ 	.word	0x00000000


	//----- nvinfo : EIATTR_MIN_STACK_SIZE
	.align		4
.L_504:
        /*0b94*/ 	.byte	0x04, 0x12
        /*0b96*/ 	.short	(.L_506 - .L_505)
	.align		4
.L_505:
        /*0b98*/ 	.word	index@(_ZN5flash32flash_fwd_splitkv_combine_kernelI23Flash_fwd_kernel_traitsILi64ELi64ELi128ELi4ELb0ELb0EN7cutlass6half_tE19Flash_kernel_traitsILi64ELi64ELi128ELi4ES3_EELi8ELi6ELb0EEEvNS_16Flash_fwd_paramsE)
        /*0b9c*/ 	.word	0x00000000


	//----- nvinfo : EIATTR_MIN_STACK_SIZE
	.align		4
.L_506:
        /*0ba0*/ 	.byte	0x04, 0x12
        /*0ba2*/ 	.short	(.L_508 - .L_507)
	.align		4
.L_507:
        /*0ba4*/ 	.word	index@(_ZN5flash32flash_fwd_splitkv_combine_kernelI23Flash_fwd_kernel_traitsILi64ELi64ELi128ELi4ELb0ELb0EN7cutlass6half_tE19Flash_kernel_traitsILi64ELi64ELi128ELi4ES3_EELi8ELi5ELb0EEEvNS_16Flash_fwd_paramsE)
        /*0ba8*/ 	.word	0x00000000


	//----- nvinfo : EIATTR_MIN_STACK_SIZE
	.align		4
.L_508:
        /*0bac*/ 	.byte	0x04, 0x12
        /*0bae*/ 	.short	(.L_510 - .L_509)
	.align		4
.L_509:
        /*0bb0*/ 	.word	index@(_ZN5flash32flash_fwd_splitkv_combine_kernelI23Flash_fwd_kernel_traitsILi64ELi64ELi128ELi4ELb0ELb0EN7cutlass6half_tE19Flash_kernel_traitsILi64ELi64ELi128ELi4ES3_EELi8ELi4ELb0EEEvNS_16Flash_fwd_paramsE)
        /*0bb4*/ 	.word	0x00000000


	//----- nvinfo : EIATTR_MIN_STACK_SIZE
	.align		4
.L_510:
        /*0bb8*/ 	.byte	0x04, 0x12
        /*0bba*/ 	.short	(.L_512 - .L_511)
	.align		4
.L_511:
        /*0bbc*/ 	.word	index@(_ZN5flash32flash_fwd_splitkv_combine_kernelI23Flash_fwd_kernel_traitsILi64ELi64ELi128ELi4ELb0ELb0EN7cutlass6half_tE19Flash_kernel_traitsILi64ELi64ELi128ELi4ES3_EELi8ELi3ELb0EEEvNS_16Flash_fwd_paramsE)
        /*0bc0*/ 	.word	0x00000000


	//----- nvinfo : EIATTR_MIN_STACK_SIZE
	.align		4
.L_512:
        /*0bc4*/ 	.byte	0x04, 0x12
        /*0bc6*/ 	.short	(.L_514 - .L_513)
	.align		4
.L_513:
        /*0bc8*/ 	.word	index@(_ZN5flash32flash_fwd_splitkv_combine_kernelI23Flash_fwd_kernel_traitsILi64ELi64ELi128ELi4ELb0ELb0EN7cutlass6half_tE19Flash_kernel_traitsILi64ELi64ELi128ELi4ES3_EELi8ELi2ELb0EEEvNS_16Flash_fwd_paramsE)
        /*0bcc*/ 	.word	0x00000000


	//----- nvinfo : EIATTR_MIN_STACK_SIZE
	.align		4
.L_514:
        /*0bd0*/ 	.byte	0x04, 0x12
        /*0bd2*/ 	.short	(.L_516 - .L_515)
	.align		4
.L_515:
        /*0bd4*/ 	.word	index@(_ZN5flash32flash_fwd_splitkv_combine_kernelI23Flash_fwd_kernel_traitsILi64ELi64ELi128ELi4ELb0ELb0EN7cutlass6half_tE19Flash_kernel_traitsILi64ELi64ELi128ELi4ES3_EELi8ELi1ELb0EEEvNS_16Flash_fwd_paramsE)
        /*0bd8*/ 	.word	0x00000000


	//----- nvinfo : EIATTR_MIN_STACK_SIZE
	.align		4
.L_516:
        /*0bdc*/ 	.byte	0x04, 0x12
        /*0bde*/ 	.short	(.L_518 - .L_517)
	.align		4
.L_517:
        /*0be0*/ 	.word	index@(_ZN5flash32flash_fwd_splitkv_combine_kernelI23Flash_fwd_kernel_traitsILi64ELi64ELi128ELi4ELb0ELb0EN7cutlass6half_tE19Flash_kernel_traitsILi64ELi64ELi128ELi4ES3_EELi8ELi7ELb1EEEvNS_16Flash_fwd_paramsE)
        /*0be4*/ 	.word	0x00000000


	//----- nvinfo : EIATTR_MIN_STACK_SIZE
	.align		4
.L_518:
        /*0be8*/ 	.byte	0x04, 0x12
        /*0bea*/ 	.short	(.L_520 - .L_519)
	.align		4
.L_519:
        /*0bec*/ 	.word	index@(_ZN5flash32flash_fwd_splitkv_combine_kernelI23Flash_fwd_kernel_traitsILi64ELi64ELi128ELi4ELb0ELb0EN7cutlass6half_tE19Flash_kernel_traitsILi64ELi64ELi128ELi4ES3_EELi8ELi6ELb1EEEvNS_16Flash_fwd_paramsE)
        /*0bf0*/ 	.word	0x00000000


	//----- nvinfo : EIATTR_MIN_STACK_SIZE
	.align		4
.L_520:
        /*0bf4*/ 	.byte	0x04, 0x12
        /*0bf6*/ 	.short	(.L_522 - .L_521)
	.align		4
.L_521:
        /*0bf8*/ 	.word	index@(_ZN5flash32flash_fwd_splitkv_combine_kernelI23Flash_fwd_kernel_traitsILi64ELi64ELi128ELi4ELb0ELb0EN7cutlass6half_tE19Flash_kernel_traitsILi64ELi64ELi128ELi4ES3_EELi8ELi5ELb1EEEvNS_16Flash_fwd_paramsE)
        /*0bfc*/ 	.word	0x00000000


	//----- nvinfo : EIATTR_MIN_STACK_SIZE
	.align		4
.L_522:
        /*0c00*/ 	.byte	0x04, 0x12
        /*0c02*/ 	.short	(.L_524 - .L_523)
	.align		4
.L_523:
        /*0c04*/ 	.word	index@(_ZN5flash32flash_fwd_splitkv_combine_kernelI23Flash_fwd_kernel_traitsILi64ELi64ELi128ELi4ELb0ELb0EN7cutlass6half_tE19Flash_kernel_traitsILi64ELi64ELi128ELi4ES3_EELi8ELi4ELb1EEEvNS_16Flash_fwd_paramsE)
        /*0c08*/ 	.word	0x00000000


	//----- nvinfo : EIATTR_MIN_STACK_SIZE
	.align		4
.L_524:
        /*0c0c*/ 	.byte	0x04, 0x12
        /*0c0e*/ 	.short	(.L_526 - .L_525)
	.align		4
.L_525:
        /*0c10*/ 	.word	index@(_ZN5flash32flash_fwd_splitkv_combine_kernelI23Flash_fwd_kernel_traitsILi64ELi64ELi128ELi4ELb0ELb0EN7cutlass6half_tE19Flash_kernel_traitsILi64ELi64ELi128ELi4ES3_EELi8ELi3ELb1EEEvNS_16Flash_fwd_paramsE)
        /*0c14*/ 	.word	0x00000000


	//----- nvinfo : EIATTR_MIN_STACK_SIZE
	.align		4
.L_526:
        /*0c18*/ 	.byte	0x04, 0x12
        /*0c1a*/ 	.short	(.L_528 - .L_527)
	.align		4
.L_527:
        /*0c1c*/ 	.word	index@(_ZN5flash32flash_fwd_splitkv_combine_kernelI23Flash_fwd_kernel_traitsILi64ELi64ELi128ELi4ELb0ELb0EN7cutlass6half_tE19Flash_kernel_traitsILi64ELi64ELi128ELi4ES3_EELi8ELi2ELb1EEEvNS_16Flash_fwd_paramsE)
        /*0c20*/ 	.word	0x00000000


	//----- nvinfo : EIATTR_MIN_STACK_SIZE
	.align		4
.L_528:
        /*0c24*/ 	.byte	0x04, 0x12
        /*0c26*/ 	.short	(.L_530 - .L_529)
	.align		4
.L_529:
        /*0c28*/ 	.word	index@(_ZN5flash32flash_fwd_splitkv_combine_kernelI23Flash_fwd_kernel_traitsILi64ELi64ELi128ELi4ELb0ELb0EN7cutlass6half_tE19Flash_kernel_traitsILi64ELi64ELi128ELi4ES3_EELi8ELi1ELb1EEEvNS_16Flash_fwd_paramsE)
        /*0c2c*/ 	.word	0x00000000


	//----- nvinfo : EIATTR_MIN_STACK_SIZE
	.align		4
.L_530:
        /*0c30*/ 	.byte	0x04, 0x12
        /*0c32*/ 	.short	(.L_532 - .L_531)
	.align		4
.L_531:
        /*0c34*/ 	.word	index@(_ZN5flash24flash_fwd_splitkv_kernelI23Flash_fwd_kernel_traitsILi64ELi64ELi128ELi4ELb0ELb0EN7cutlass6half_tE19Flash_kernel_traitsILi64ELi64ELi128ELi4ES3_EELb1ELb0ELb0ELb0ELb0ELb0ELb0ELb0EEEvNS_16Flash_fwd_paramsE)
        /*0c38*/ 	.word	0x00000000


	//----- nvinfo : EIATTR_MIN_STACK_SIZE
	.align		4
.L_532:
        /*0c3c*/ 	.byte	0x04, 0x12
        /*0c3e*/ 	.short	(.L_534 - .L_533)
	.align		4
.L_533:
        /*0c40*/ 	.word	index@(_ZN5flash24flash_fwd_splitkv_kernelI23Flash_fwd_kernel_traitsILi64ELi64ELi128ELi4ELb0ELb0EN7cutlass6half_tE19Flash_kernel_traitsILi64ELi64ELi128ELi4ES3_EELb1ELb0ELb0ELb0ELb0ELb1ELb0ELb0EEEvNS_16Flash_fwd_paramsE)
        /*0c44*/ 	.word	0x00000000


	//----- nvinfo : EIATTR_MIN_STACK_SIZE
	.align		4
.L_534:
        /*0c48*/ 	.byte	0x04, 0x12
        /*0c4a*/ 	.short	(.L_536 - .L_535)
	.align		4
.L_535:
        /*0c4c*/ 	.word	index@(_ZN5flash24flash_fwd_splitkv_kernelI23Flash_fwd_kernel_traitsILi64ELi64ELi128ELi4ELb0ELb0EN7cutlass6half_tE19Flash_kernel_traitsILi64ELi64ELi128ELi4ES3_EELb1ELb0ELb0ELb0ELb0ELb0ELb0ELb1EEEvNS_16Flash_fwd_paramsE)
        /*0c50*/ 	.word	0x00000000


	//----- nvinfo : EIATTR_MIN_STACK_SIZE
	.align		4
.L_536:
        /*0c54*/ 	.byte	0x04, 0x12
        /*0c56*/ 	.short	(.L_538 - .L_537)
	.align		4
.L_537:
        /*0c58*/ 	.word	index@(_ZN5flash24flash_fwd_splitkv_kernelI23Flash_fwd_kernel_traitsILi64ELi64ELi128ELi4ELb0ELb0EN7cutlass6half_tE19Flash_kernel_traitsILi64ELi64ELi128ELi4ES3_EELb1ELb0ELb0ELb0ELb0ELb1ELb0ELb1EEEvNS_16Flash_fwd_paramsE)
        /*0c5c*/ 	.word	0x00000000


	//----- nvinfo : EIATTR_MIN_STACK_SIZE
	.align		4
.L_538:
        /*0c60*/ 	.byte	0x04, 0x12
        /*0c62*/ 	.short	(.L_540 - .L_539)
	.align		4
.L_539:
        /*0c64*/ 	.word	index@(_ZN5flash24flash_fwd_splitkv_kernelI23Flash_fwd_kernel_traitsILi64ELi64ELi128ELi4ELb0ELb0EN7cutlass6half_tE19Flash_kernel_traitsILi64ELi64ELi128ELi4ES3_EELb1ELb0ELb0ELb0ELb0ELb0ELb1ELb0EEEvNS_16Flash_fwd_paramsE)
        /*0c68*/ 	.word	0x00000000


	//----- nvinfo : EIATTR_MIN_STACK_SIZE
	.align		4
.L_540:
        /*0c6c*/ 	.byte	0x04, 0x12
        /*0c6e*/ 	.short	(.L_542 - .L_541)
	.align		4
.L_541:
        /*0c70*/ 	.word	index@(_ZN5flash24flash_fwd_splitkv_kernelI23Flash_fwd_kernel_traitsILi64ELi64ELi128ELi4ELb0ELb0EN7cutlass6half_tE19Flash_kernel_traitsILi64ELi64ELi128ELi4ES3_EELb1ELb0ELb0ELb0ELb0ELb1ELb1ELb0EEEvNS_16Flash_fwd_paramsE)
        /*0c74*/ 	.word	0x00000000


	//----- nvinfo : EIATTR_MIN_STACK_SIZE
	.align		4
.L_542:
        /*0c78*/ 	.byte	0x04, 0x12
        /*0c7a*/ 	.short	(.L_544 - .L_543)
	.align		4
.L_543:
        /*0c7c*/ 	.word	index@(_ZN5flash24flash_fwd_splitkv_kernelI23Flash_fwd_kernel_traitsILi64ELi64ELi128ELi4ELb0ELb0EN7cutlass6half_tE19Flash_kernel_traitsILi64ELi64ELi128ELi4ES3_EELb1ELb0ELb0ELb0ELb0ELb0ELb1ELb1EEEvNS_16Flash_fwd_paramsE)
        /*0c80*/ 	.word	0x00000000


	//----- nvinfo : EIATTR_MIN_STACK_SIZE
	.align		4
.L_544:
        /*0c84*/ 	.byte	0x04, 0x12
        /*0c86*/ 	.short	(.L_546 - .L_545)
	.align		4
.L_545:
        /*0c88*/ 	.word	index@(_ZN5flash24flash_fwd_splitkv_kernelI23Flash_fwd_kernel_traitsILi64ELi64ELi128ELi4ELb0ELb0EN7cutlass6half_tE19Flash_kernel_traitsILi64ELi64ELi128ELi4ES3_EELb1ELb0ELb0ELb0ELb0ELb1ELb1ELb1EEEvNS_16Flash_fwd_paramsE)
        /*0c8c*/ 	.word	0x00000000


	//----- nvinfo : EIATTR_MIN_STACK_SIZE
	.align		4
.L_546:
        /*0c90*/ 	.byte	0x04, 0x12
        /*0c92*/ 	.short	(.L_548 - .L_547)
	.align		4
.L_547:
        /*0c94*/ 	.word	index@(_ZN5flash24flash_fwd_splitkv_kernelI23Flash_fwd_kernel_traitsILi64ELi64ELi128ELi4ELb0ELb0EN7cutlass6half_tE19Flash_kernel_traitsILi64ELi64ELi128ELi4ES3_EELb1ELb0ELb0ELb1ELb1ELb0ELb0ELb0EEEvNS_16Flash_fwd_paramsE)
        /*0c98*/ 	.word	0x00000000


	//----- nvinfo : EIATTR_MIN_STACK_SIZE
	.align		4
.L_548:
        /*0c9c*/ 	.byte	0x04, 0x12
        /*0c9e*/ 	.short	(.L_550 - .L_549)
	.align		4
.L_549:
        /*0ca0*/ 	.word	index@(_ZN5flash24flash_fwd_splitkv_kernelI23Flash_fwd_kernel_traitsILi64ELi64ELi128ELi4ELb0ELb0EN7cutlass6half_tE19Flash_kernel_traitsILi64ELi64ELi128ELi4ES3_EELb1ELb0ELb0ELb1ELb1ELb1ELb0ELb0EEEvNS_16Flash_fwd_paramsE)
        /*0ca4*/ 	.word	0x00000000


	//----- nvinfo : EIATTR_MIN_STACK_SIZE
	.align		4
.L_550:
        /*0ca8*/ 	.byte	0x04, 0x12
        /*0caa*/ 	.short	(.L_552 - .L_551)
	.align		4
.L_551:
        /*0cac*/ 	.word	index@(_ZN5flash24flash_fwd_splitkv_kernelI23Flash_fwd_kernel_traitsILi64ELi64ELi128ELi4ELb0ELb0EN7cutlass6half_tE19Flash_kernel_traitsILi64ELi64ELi128ELi4ES3_EELb1ELb0ELb0ELb1ELb1ELb0ELb1ELb0EEEvNS_16Flash_fwd_paramsE)
        /*0cb0*/ 	.word	0x00000000


	//----- nvinfo : EIATTR_MIN_STACK_SIZE
	.align		4
.L_552:
        /*0cb4*/ 	.byte	0x04, 0x12
        /*0cb6*/ 	.short	(.L_554 - .L_553)
	.align		4
.L_553:
        /*0cb8*/ 	.word	index@(_ZN5flash24flash_fwd_splitkv_kernelI23Flash_fwd_kernel_traitsILi64ELi64ELi128ELi4ELb0ELb0EN7cutlass6half_tE19Flash_kernel_traitsILi64ELi64ELi128ELi4ES3_EELb1ELb0ELb0ELb1ELb1ELb1ELb1ELb0EEEvNS_16Flash_fwd_paramsE)
        /*0cbc*/ 	.word	0x00000000


	//----- nvinfo : EIATTR_MIN_STACK_SIZE
	.align		4
.L_554:
        /*0cc0*/ 	.byte	0x04, 0x12
        /*0cc2*/ 	.short	(.L_556 - .L_555)
	.align		4
.L_555:
        /*0cc4*/ 	.word	index@(_ZN5flash24flash_fwd_splitkv_kernelI23Flash_fwd_kernel_traitsILi64ELi64ELi128ELi4ELb0ELb0EN7cutlass6half_tE19Flash_kernel_traitsILi64ELi64ELi128ELi4ES3_EELb1ELb0ELb0ELb0ELb1ELb0ELb0ELb0EEEvNS_16Flash_fwd_paramsE)
        /*0cc8*/ 	.word	0x00000000


	//----- nvinfo : EIATTR_MIN_STACK_SIZE
	.align		4
.L_556:
        /*0ccc*/ 	.byte	0x04, 0x12
        /*0cce*/ 	.short	(.L_558 - .L_557)
	.align		4
.L_557:
        /*0cd0*/ 	.word	index@(_ZN5flash24flash_fwd_splitkv_kernelI23Flash_fwd_kernel_traitsILi64ELi64ELi128ELi4ELb0ELb0EN7cutlass6half_tE19Flash_kernel_traitsILi64ELi64ELi128ELi4ES3_EELb1ELb0ELb0ELb0ELb1ELb1ELb0ELb0EEEvNS_16Flash_fwd_paramsE)
        /*0cd4*/ 	.word	0x00000000


	//----- nvinfo : EIATTR_MIN_STACK_SIZE
	.align		4
.L_558:
        /*0cd8*/ 	.byte	0x04, 0x12
        /*0cda*/ 	.short	(.L_560 - .L_559)
	.align		4
.L_559:
        /*0cdc*/ 	.word	index@(_ZN5flash24flash_fwd_splitkv_kernelI23Flash_fwd_kernel_traitsILi64ELi64ELi128ELi4ELb0ELb0EN7cutlass6half_tE19Flash_kernel_traitsILi64ELi64ELi128ELi4ES3_EELb1ELb0ELb1ELb0ELb0ELb0ELb0ELb0EEEvNS_16Flash_fwd_paramsE)
        /*0ce0*/ 	.word	0x00000000


	//----- nvinfo : EIATTR_MIN_STACK_SIZE
	.align		4
.L_560:
        /*0ce4*/ 	.byte	0x04, 0x12
        /*0ce6*/ 	.short	(.L_562 - .L_561)
	.align		4
.L_561:
        /*0ce8*/ 	.word	index@(_ZN5flash24flash_fwd_splitkv_kernelI23Flash_fwd_kernel_traitsILi64ELi64ELi128ELi4ELb0ELb0EN7cutlass6half_tE19Flash_kernel_traitsILi64ELi64ELi128ELi4ES3_EELb1ELb0ELb1ELb0ELb0ELb1ELb0ELb0EEEvNS_16Flash_fwd_paramsE)
        /*0cec*/ 	.word	0x00000000


	//----- nvinfo : EIATTR_MIN_STACK_SIZE
	.align		4
.L_562:
        /*0cf0*/ 	.byte	0x04, 0x12
        /*0cf2*/ 	.short	(.L_564 - .L_563)
	.align		4
.L_563:
        /*0cf4*/ 	.word	index@(_ZN5flash24flash_fwd_splitkv_kernelI23Flash_fwd_kernel_traitsILi64ELi64ELi128ELi4ELb0ELb0EN7cutlass6half_tE19Flash_kernel_traitsILi64ELi64ELi128ELi4ES3_EELb1ELb0ELb0ELb0ELb1ELb0ELb0ELb1EEEvNS_16Flash_fwd_paramsE)
        /*0cf8*/ 	.word	0x00000000


	//----- nvinfo : EIATTR_MIN_STACK_SIZE
	.align		4
.L_564:
        /*0cfc*/ 	.byte	0x04, 0x12
        /*0cfe*/ 	.short	(.L_566 - .L_565)
	.align		4
.L_565:
        /*0d00*/ 	.word	index@(_ZN5flash24flash_fwd_splitkv_kernelI23Flash_fwd_kernel_traitsILi64ELi64ELi128ELi4ELb0ELb0EN7cutlass6half_tE19Flash_kernel_traitsILi64ELi64ELi128ELi4ES3_EELb1ELb0ELb0ELb0ELb1ELb1ELb0ELb1EEEvNS_16Flash_fwd_paramsE)
        /*0d04*/ 	.word	0x00000000


	//----- nvinfo : EIATTR_MIN_STACK_SIZE
	.align		4
.L_566:
        /*0d08*/ 	.byte	0x04, 0x12
        /*0d0a*/ 	.short	(.L_568 - .L_567)
	.align		4
.L_567:
        /*0d0c*/ 	.word	index@(_ZN5flash24flash_fwd_splitkv_kernelI23Flash_fwd_kernel_traitsILi64ELi64ELi128ELi4ELb0ELb0EN7cutlass6half_tE19Flash_kernel_traitsILi64ELi64ELi128ELi4ES3_EELb1ELb0ELb1ELb0ELb0ELb0ELb0ELb1EEEvNS_16Flash_fwd_paramsE)
        /*0d10*/ 	.word	0x00000000


	//----- nvinfo : EIATTR_MIN_STACK_SIZE
	.align		4
.L_568:
        /*0d14*/ 	.byte	0x04, 0x12
        /*0d16*/ 	.short	(.L_570 - .L_569)
	.align		4
.L_569:
        /*0d18*/ 	.word	index@(_ZN5flash24flash_fwd_splitkv_kernelI23Flash_fwd_kernel_traitsILi64ELi64ELi128ELi4ELb0ELb0EN7cutlass6half_tE19Flash_kernel_traitsILi64ELi64ELi128ELi4ES3_EELb1ELb0ELb1ELb0ELb0ELb1ELb0ELb1EEEvNS_16Flash_fwd_paramsE)
        /*0d1c*/ 	.word	0x00000000


	//----- nvinfo : EIATTR_MIN_STACK_SIZE
	.align		4
.L_570:
        /*0d20*/ 	.byte	0x04, 0x12
        /*0d22*/ 	.short	(.L_572 - .L_571)
	.align		4
.L_571:
        /*0d24*/ 	.word	index@(_ZN5flash24flash_fwd_splitkv_kernelI23Flash_fwd_kernel_traitsILi64ELi64ELi128ELi4ELb0ELb0EN7cutlass6half_tE19Flash_kernel_traitsILi64ELi64ELi128ELi4ES3_EELb1ELb0ELb0ELb0ELb1ELb0ELb1ELb0EEEvNS_16Flash_fwd_paramsE)
        /*0d28*/ 	.word	0x00000000


	//----- nvinfo : EIATTR_MIN_STACK_SIZE
	.align		4
.L_572:
        /*0d2c*/ 	.byte	0x04, 0x12
        /*0d2e*/ 	.short	(.L_574 - .L_573)
	.align		4
.L_573:
        /*0d30*/ 	.word	index@(_ZN5flash24flash_fwd_splitkv_kernelI23Flash_fwd_kernel_traitsILi64ELi64ELi128ELi4ELb0ELb0EN7cutlass6half_tE19Flash_kernel_traitsILi64ELi64ELi128ELi4ES3_EELb1ELb0ELb0ELb0ELb1ELb1ELb1ELb0EEEvNS_16Flash_fwd_paramsE)
        /*0d34*/ 	.word	0x00000000


	//----- nvinfo : EIATTR_MIN_STACK_SIZE
	.align		4
.L_574:
        /*0d38*/ 	.byte	0x04, 0x12
        /*0d3a*/ 	.short	(.L_576 - .L_575)
	.align		4
.L_575:
        /*0d3c*/ 	.word	index@(_ZN5flash24flash_fwd_splitkv_kernelI23Flash_fwd_kernel_traitsILi64ELi64ELi128ELi4ELb0ELb0EN7cutlass6half_tE19Flash_kernel_traitsILi64ELi64ELi128ELi4ES3_EELb1ELb0ELb1ELb0ELb0ELb0ELb1ELb0EEEvNS_16Flash_fwd_paramsE)
        /*0d40*/ 	.word	0x00000000


	//----- nvinfo : EIATTR_MIN_STACK_SIZE
	.align		4
.L_576:
        /*0d44*/ 	.byte	0x04, 0x12
        /*0d46*/ 	.short	(.L_578 - .L_577)
	.align		4
.L_577:
        /*0d48*/ 	.word	index@(_ZN5flash24flash_fwd_splitkv_kernelI23Flash_fwd_kernel_traitsILi64ELi64ELi128ELi4ELb0ELb0EN7cutlass6half_tE19Flash_kernel_traitsILi64ELi64ELi128ELi4ES3_EELb1ELb0ELb1ELb0ELb0ELb1ELb1ELb0EEEvNS_16Flash_fwd_paramsE)
        /*0d4c*/ 	.word	0x00000000


	//----- nvinfo : EIATTR_MIN_STACK_SIZE
	.align		4
.L_578:
        /*0d50*/ 	.byte	0x04, 0x12
        /*0d52*/ 	.short	(.L_580 - .L_579)
	.align		4
.L_579:
        /*0d54*/ 	.word	index@(_ZN5flash24flash_fwd_splitkv_kernelI23Flash_fwd_kernel_traitsILi64ELi64ELi128ELi4ELb0ELb0EN7cutlass6half_tE19Flash_kernel_traitsILi64ELi64ELi128ELi4ES3_EELb1ELb0ELb0ELb0ELb1ELb0ELb1ELb1EEEvNS_16Flash_fwd_paramsE)
        /*0d58*/ 	.word	0x00000000


	//----- nvinfo : EIATTR_MIN_STACK_SIZE
	.align		4
.L_580:
        /*0d5c*/ 	.byte	0x04, 0x12
        /*0d5e*/ 	.short	(.L_582 - .L_581)
	.align		4
.L_581:
        /*0d60*/ 	.word	index@(_ZN5flash24flash_fwd_splitkv_kernelI23Flash_fwd_kernel_traitsILi64ELi64ELi128ELi4ELb0ELb0EN7cutlass6half_tE19Flash_kernel_traitsILi64ELi64ELi128ELi4ES3_EELb1ELb0ELb0ELb0ELb1ELb1ELb1ELb1EEEvNS_16Flash_fwd_paramsE)
        /*0d64*/ 	.word	0x00000000


	//----- nvinfo : EIATTR_MIN_STACK_SIZE
	.align		4
.L_582:
        /*0d68*/ 	.byte	0x04, 0x12
        /*0d6a*/ 	.short	(.L_584 - .L_583)
	.align		4
.L_583:
        /*0d6c*/ 	.word	index@(_ZN5flash24flash_fwd_splitkv_kernelI23Flash_fwd_kernel_traitsILi64ELi64ELi128ELi4ELb0ELb0EN7cutlass6half_tE19Flash_kernel_traitsILi64ELi64ELi128ELi4ES3_EELb1ELb0ELb1ELb0ELb0ELb0ELb1ELb1EEEvNS_16Flash_fwd_paramsE)
        /*0d70*/ 	.word	0x00000000


	//----- nvinfo : EIATTR_MIN_STACK_SIZE
	.align		4
.L_584:
        /*0d74*/ 	.byte	0x04, 0x12
        /*0d76*/ 	.short	(.L_586 - .L_585)
	.align		4
.L_585:
        /*0d78*/ 	.word	index@(_ZN5flash24flash_fwd_splitkv_kernelI23Flash_fwd_kernel_traitsILi64ELi64ELi128ELi4ELb0ELb0EN7cutlass6half_tE19Flash_kernel_traitsILi64ELi64ELi128ELi4ES3_EELb1ELb0ELb1ELb0ELb0ELb1ELb1ELb1EEEvNS_16Flash_fwd_paramsE)
        /*0d7c*/ 	.word	0x00000000
.L_586:


//--------------------- .nv.compat                --------------------------
	.section	.nv.compat,"",@"SHT_CUDA_COMPAT_INFO"
	.align	4
        /*0000*/ 	.byte	0x02, 0x09, 0x01, 0x00, 0x02, 0x02, 0x01, 0x00, 0x02, 0x05, 0x05, 0x00, 0x03, 0x07, 0x01, 0x01
        /*0010*/ 	.byte	0x02, 0x03, 0x00, 0x00, 0x02, 0x06, 0x01, 0x00, 0x04, 0x0b, 0x08, 0x00, 0x00, 0x00, 0x00, 0x00
        /*0020*/ 	.byte	0x00, 0x00, 0x00, 0x00


//--------------------- .nv.info._ZN5flash32flash_fwd_splitkv_combine_kernelI23Flash_fwd_kernel_traitsILi64ELi64ELi256ELi4ELb0ELb0EN7cutlass6half_tE19Flash_kernel_traitsILi64ELi64ELi256ELi4ES3_EELi8ELi7ELb0EEEvNS_16Flash_fwd_paramsE --------------------------
	.section	.nv.info._ZN5flash32flash_fwd_splitkv_combine_kernelI23Flash_fwd_kernel_traitsILi64ELi64ELi256ELi4ELb0ELb0EN7cutlass6half_tE19Flash_kernel_traitsILi64ELi64ELi256ELi4ES3_EELi8ELi7ELb0EEEvNS_16Flash_fwd_paramsE,"",@"SHT_CUDA_INFO"
	.sectionflags	@""
	.align	4


	//----- nvinfo : EIATTR_CUDA_API_VERSION
	.align		4
        /*0000*/ 	.byte	0x04, 0x37
        /*0002*/ 	.short	(.L_588 - .L_587)
.L_587:
        /*0004*/ 	.word	0x00000082


	//----- nvinfo : EIATTR_KPARAM_INFO
	.align		4
.L_588:
        /*0008*/ 	.byte	0x04, 0x17
        /*000a*/ 	.short	(.L_590 - .L_589)
.L_589:
        /*000c*/ 	.word	0x00000000
        /*0010*/ 	.short	0x0000
        /*0012*/ 	.short	0x0000
        /*0014*/ 	.byte	0x00, 0xf0, 0x41, 0x07


	//----- nvinfo : EIATTR_SPARSE_MMA_MASK
	.align		4
.L_590:
        /*0018*/ 	.byte	0x03, 0x50
        /*001a*/ 	.short	0x0000


	//----- nvinfo : EIATTR_MAXREG_COUNT
	.align		4
        /*001c*/ 	.byte	0x03, 0x1b
        /*001e*/ 	.short	0x00ff


	//----- nvinfo : EIATTR_NUM_BARRIERS
	.align		4
        /*0020*/ 	.byte	0x02, 0x4c
        /*0022*/ 	.byte	0x01
	.zero		1


	//----- nvinfo : EIATTR_MERCURY_ISA_VERSION
	.align		4
        /*0024*/ 	.byte	0x03, 0x5f
        /*0026*/ 	.short	0x0101


	//----- nvinfo : EIATTR_COOP_GROUP_MASK_REGIDS
	.align		4
        /*0028*/ 	.byte	0x04, 0x29
        /*002a*/ 	.short	(.L_592 - .L_591)


	//   ....[0]....
.L_591:
        /*002c*/ 	.word	0xffffffff


	//   ....[1]....
        /*0030*/ 	.word	0xffffffff


	//   ....[2]....
        /*0034*/ 	.word	0xffffffff


	//   ....[3]....
        /*0038*/ 	.word	0xffffffff


	//   ....[4]....
        /*003c*/ 	.word	0xffffffff


	//   ....[5]....
        /*0040*/ 	.word	0xffffffff


	//   ....[6]....
        /*0044*/ 	.word	0xffffffff


	//   ....[7]....
        /*0048*/ 	.word	0xffffffff


	//----- nvinfo : EIATTR_COOP_GROUP_INSTR_OFFSETS
	.align		4
.L_592:
        /*004c*/ 	.byte	0x04, 0x28
        /*004e*/ 	.short	(.L_594 - .L_593)


	//   ....[0]....
.L_593:
        /*0050*/ 	.word	0x000020a0


	//   ....[1]....
        /*0054*/ 	.word	0x000020c0


	//   ....[2]....
        /*0058*/ 	.word	0x000020e0


	//   ....[3]....
        /*005c*/ 	.word	0x00002100


	//   ....[4]....
        /*0060*/ 	.word	0x000023a0


	//   ....[5]....
        /*0064*/ 	.word	0x00002410


	//   ....[6]....
        /*0068*/ 	.word	0x00002500


	//   ....[7]....
        /*006c*/ 	.word	0x000025a0


	//----- nvinfo : EIATTR_EXIT_INSTR_OFFSETS
	.align		4
.L_594:
        /*0070*/ 	.byte	0x04, 0x1c
        /*0072*/ 	.short	(.L_596 - .L_595)


	//   ....[0]....
.L_595:
        /*0074*/ 	.word	0x00004c20


	//   ....[1]....
        /*0078*/ 	.word	0x00004c50


	//   ....[2]....
        /*007c*/ 	.word	0x00005140


	//----- nvinfo : EIATTR_CRS_STACK_SIZE
	.align		4
.L_596:
        /*0080*/ 	.byte	0x04, 0x1e
        /*0082*/ 	.short	(.L_598 - .L_597)
.L_597:
        /*0084*/ 	.word	0x00000000


	//----- nvinfo : EIATTR_CBANK_PARAM_SIZE
	.align		4
.L_598:
        /*0088*/ 	.byte	0x03, 0x19
        /*008a*/ 	.short	0x01d0


	//----- nvinfo : EIATTR_PARAM_CBANK
	.align		4
        /*008c*/ 	.byte	0x04, 0x0a
        /*008e*/ 	.short	(.L_600 - .L_599)
	.align		4
.L_599:
        /*0090*/ 	.word	index@(.nv.constant0._ZN5flash32flash_fwd_splitkv_combine_kernelI23Flash_fwd_kernel_traitsILi64ELi64ELi256ELi4ELb0ELb0EN7cutlass6half_tE19Flash_kernel_traitsILi64ELi64ELi256ELi4ES3_EELi8ELi7ELb0EEEvNS_16Flash_fwd_paramsE)
        /*0094*/ 	.short	0x0210
        /*0096*/ 	.short	0x01d0


	//----- nvinfo : EIATTR_SW_WAR
	.align		4
.L_600:
        /*0098*/ 	.byte	0x04, 0x36
        /*009a*/ 	.short	(.L_602 - .L_601)
.L_601:
        /*009c*/ 	.word	0x00000008
.L_602:


//--------------------- .nv.info._ZN5flash32flash_fwd_splitkv_combine_kernelI23Flash_fwd_kernel_traitsILi64ELi64ELi256ELi4ELb0ELb0EN7cutlass6half_tE19Flash_kernel_traitsILi64ELi64ELi256ELi4ES3_EELi8ELi6ELb0EEEvNS_16Flash_fwd_paramsE --------------------------
	.section	.nv.info._ZN5flash32flash_fwd_splitkv_combine_kernelI23Flash_fwd_kernel_traitsILi64ELi64ELi256ELi4ELb0ELb0EN7cutlass6half_tE19Flash_kernel_traitsILi64ELi64ELi256ELi4ES3_EELi8ELi6ELb0EEEvNS_16Flash_fwd_paramsE,"",@"SHT_CUDA_INFO"
	.sectionflags	@""
	.align	4


	//----- nvinfo : EIATTR_CUDA_API_VERSION
	.align		4
        /*0000*/ 	.byte	0x04, 0x37
        /*0002*/ 	.short	(.L_604 - .L_603)
.L_603:
        /*0004*/ 	.word	0x00000082


	//----- nvinfo : EIATTR_KPARAM_INFO
	.align		4
.L_604:
        /*0008*/ 	.byte	0x04, 0x17
        /*000a*/ 	.short	(.L_606 - .L_605)
.L_605:
        /*000c*/ 	.word	0x00000000
        /*0010*/ 	.short	0x0000
        /*0012*/ 	.short	0x0000
        /*0014*/ 	.byte	0x00, 0xf0, 0x41, 0x07


	//----- nvinfo : EIATTR_SPARSE_MMA_MASK
	.align		4
.L_606:
        /*0018*/ 	.byte	0x03, 0x50
        /*001a*/ 	.short	0x0000


	//----- nvinfo : EIATTR_MAXREG_COUNT
	.align		4
        /*001c*/ 	.byte	0x03, 0x1b
        /*001e*/ 	.short	0x00ff


	//----- nvinfo : EIATTR_NUM_BARRIERS
	.align		4
        /*0020*/ 	.byte	0x02, 0x4c
        /*0022*/ 	.byte	0x01
	.zero		1


	//----- nvinfo : EIATTR_MERCURY_ISA_VERSION
	.align		4
        /*0024*/ 	.byte	0x03, 0x5f
        /*0026*/ 	.short	0x0101


	//----- nvinfo : EIATTR_COOP_GROUP_MASK_REGIDS
	.align		4
        /*0028*/ 	.byte	0x04, 0x29
        /*002a*/ 	.short	(.L_608 - .L_607)


	//   ....[0]....
.L_607:
        /*002c*/ 	.word	0xffffffff


	//   ....[1]....
        /*0030*/ 	.word	0xffffffff


	//   ....[2]....
        /*0034*/ 	.word	0xffffffff


	//   ....[3]....
        /*0038*/ 	.word	0xffffffff


	//   ....[4]....
        /*003c*/ 	.word	0xffffffff


	//   ....[5]....
        /*0040*/ 	.word	0xffffffff


	//   ....[6]....
        /*0044*/ 	.word	0xffffffff


	//   ....[7]....
        /*0048*/ 	.word	0xffffffff


	//----- nvinfo : EIATTR_COOP_GROUP_INSTR_OFFSETS
	.align		4
.L_608:
        /*004c*/ 	.byte	0x04, 0x28
        /*004e*/ 	.short	(.L_610 - .L_609)


	//   ....[0]....
.L_609:
        /*0050*/ 	.word	0x00001b70


	//   ....[1]....
        /*0054*/ 	.word	0x00001ba0


	//   ....[2]....
        /*0058*/ 	.word	0x00001bc0


	//   ....[3]....
        /*005c*/ 	.word	0x00001be0


	//   ....[4]....
        /*0060*/ 	.word	0x00001d50


	//   ....[5]....
        /*0064*/ 	.word	0x00001dc0


	//   ....[6]....
        /*0068*/ 	.word	0x00001ea0


	//   ....[7]....
        /*006c*/ 	.word	0x00001fb0


	//----- nvinfo : EIATTR_EXIT_INSTR_OFFSETS
	.align		4
.L_610:
        /*0070*/ 	.byte	0x04, 0x1c
        /*0072*/ 	.short	(.L_612 - .L_611)


	//   ....[0]....
.L_611:
        /*0074*/ 	.word	0x00004390


	//   ....[1]....
        /*0078*/ 	.word	0x000043c0


	//   ....[2]....
        /*007c*/ 	.word	0x000048c0


	//----- nvinfo : EIATTR_CRS_STACK_SIZE
	.align		4
.L_612:
        /*0080*/ 	.byte	0x04, 0x1e
        /*0082*/ 	.short	(.L_614 - .L_613)
.L_613:
        /*0084*/ 	.word	0x00000000


	//----- nvinfo : EIATTR_CBANK_PARAM_SIZE
	.align		4
.L_614:
        /*0088*/ 	.byte	0x03, 0x19
        /*008a*/ 	.short	0x01d0


	//----- nvinfo : EIATTR_PARAM_CBANK
	.align		4
        /*008c*/ 	.byte	0x04, 0x0a
        /*008e*/ 	.short	(.L_616 - .L_615)
	.align		4
.L_615:
        /*0090*/ 	.word	index@(.nv.constant0._ZN5flash32flash_fwd_splitkv_combine_kernelI23Flash_fwd_kernel_traitsILi64ELi64ELi256ELi4ELb0ELb0EN7cutlass6half_tE19Flash_kernel_traitsILi64ELi64ELi256ELi4ES3_EELi8ELi6ELb0EEEvNS_16Flash_fwd_paramsE)
        /*0094*/ 	.short	0x0210
        /*0096*/ 	.short	0x01d0


	//----- nvinfo : EIATTR_SW_WAR
	.align		4
.L_616:
        /*0098*/ 	.byte	0x04, 0x36
        /*009a*/ 	.short	(.L_618 - .L_617)
.L_617:
        /*009c*/ 	.word	0x00000008
.L_618:


//--------------------- .nv.info._ZN5flash32flash_fwd_splitkv_combine_kernelI23Flash_fwd_kernel_traitsILi64ELi64ELi256ELi4ELb0ELb0EN7cutlass6half_tE19Flash_kernel_traitsILi64ELi64ELi256ELi4ES3_EELi8ELi5ELb0EEEvNS_16Flash_fwd_paramsE --------------------------
	.section	.nv.info._ZN5flash32flash_fwd_splitkv_combine_kernelI23Flash_fwd_kernel_traitsILi64ELi64ELi256ELi4ELb0ELb0EN7cutlass6half_tE19Flash_kernel_traitsILi64ELi64ELi256ELi4ES3_EELi8ELi5ELb0EEEvNS_16Flash_fwd_paramsE,"",@"SHT_CUDA_INFO"
	.sectionflags	@""
	.align	4


	//----- nvinfo : EIATTR_CUDA_API_VERSION
	.align		4
        /*0000*/ 	.byte	0x04, 0x37
        /*0002*/ 	.short	(.L_620 - .L_619)
.L_619:
        /*0004*/ 	.word	0x00000082


	//----- nvinfo : EIATTR_KPARAM_INFO
	.align		4
.L_620:
        /*0008*/ 	.byte	0x04, 0x17
        /*000a*/ 	.short	(.L_622 - .L_621)
.L_621:
        /*000c*/ 	.word	0x00000000
        /*0010*/ 	.short	0x0000
        /*0012*/ 	.short	0x0000
        /*0014*/ 	.byte	0x00, 0xf0, 0x41, 0x07


	//----- nvinfo : EIATTR_SPARSE_MMA_MASK
	.align		4
.L_622:
        /*0018*/ 	.byte	0x03, 0x50
        /*001a*/ 	.short	0x0000


	//----- nvinfo : EIATTR_MAXREG_COUNT
	.align		4
        /*001c*/ 	.byte	0x03, 0x1b
        /*001e*/ 	.short	0x00ff


	//----- nvinfo : EIATTR_NUM_BARRIERS
	.align		4
        /*0020*/ 	.byte	0x02, 0x4c
        /*0022*/ 	.byte	0x01
	.zero		1


	//----- nvinfo : EIATTR_MERCURY_ISA_VERSION
	.align		4
        /*0024*/ 	.byte	0x03, 0x5f
        /*0026*/ 	.short	0x0101


	//----- nvinfo : EIATTR_COOP_GROUP_MASK_REGIDS
	.align		4
        /*0028*/ 	.byte	0x04, 0x29
        /*002a*/ 	.short	(.L_624 - .L_623)


	//   ....[0]....
.L_623:
        /*002c*/ 	.word	0xffffffff


	//   ....[1]....
        /*0030*/ 	.word	0xffffffff


	//   ....[2]....
        /*0034*/ 	.word	0xffffffff


	//   ....[3]....
        /*0038*/ 	.word	0xffffffff


	//   ....[4]....
        /*003c*/ 	.word	0xffffffff


	//   ....[5]....
        /*0040*/ 	.word	0xffffffff


	//   ....[6]....
        /*0044*/ 	.word	0xffffffff


	//   ....[7]....
        /*0048*/ 	.word	0xffffffff


	//----- nvinfo : EIATTR_COOP_GROUP_INSTR_OFFSETS
	.align		4
.L_624:
        /*004c*/ 	.byte	0x04, 0x28
        /*004e*/ 	.short	(.L_626 - .L_625)


	//   ....[0]....
.L_625:
        /*0050*/ 	.word	0x000016d0


	//   ....[1]....
        /*0054*/ 	.word	0x000016f0


	//   ....[2]....
        /*0058*/ 	.word	0x00001720


	//   ....[3]....
        /*005c*/ 	.word	0x00001790


	//   ....[4]....
        /*0060*/ 	.word	0x00001980


	//   ....[5]....
        /*0064*/ 	.word	0x000019d0


	//   ....[6]....
        /*0068*/ 	.word	0x00001a70


	//   ....[7]....
        /*006c*/ 	.word	0x00001bc0


	//----- nvinfo : EIATTR_EXIT_INSTR_OFFSETS
	.align		4
.L_626:
        /*0070*/ 	.byte	0x04, 0x1c
        /*0072*/ 	.short	(.L_628 - .L_627)


	//   ....[0]....
.L_627:
        /*0074*/ 	.word	0x00003fe0


	//   ....[1]....
        /*0078*/ 	.word	0x00004010


	//   ....[2]....
        /*007c*/ 	.word	0x00004510


	//----- nvinfo : EIATTR_CRS_STACK_SIZE
	.align		4
.L_628:
        /*0080*/ 	.byte	0x04, 0x1e
        /*0082*/ 	.short	(.L_630 - .L_629)
.L_629:
        /*0084*/ 	.word	0x00000000


	//----- nvinfo : EIATTR_CBANK_PARAM_SIZE
	.align		4
.L_630:
        /*0088*/ 	.byte	0x03, 0x19
        /*008a*/ 	.short	0x01d0


	//----- nvinfo : EIATTR_PARAM_CBANK
	.align		4
        /*008c*/ 	.byte	0x04, 0x0a
        /*008e*/ 	.short	(.L_632 - .L_631)
	.align		4
.L_631:
        /*0090*/ 	.word	index@(.nv.constant0._ZN5flash32flash_fwd_splitkv_combine_kernelI23Flash_fwd_kernel_traitsILi64ELi64ELi256ELi4ELb0ELb0EN7cutlass6half_tE19Flash_kernel_traitsILi64ELi64ELi256ELi4ES3_EELi8ELi5ELb0EEEvNS_16Flash_fwd_paramsE)
        /*0094*/ 	.short	0x0210
        /*0096*/ 	.short	0x01d0


	//----- nvinfo : EIATTR_SW_WAR
	.align		4
.L_632:
        /*0098*/ 	.byte	0x04, 0x36
        /*009a*/ 	.short	(.L_634 - .L_633)
.L_633:
        /*009c*/ 	.word	0x00000008
.L_634:


//--------------------- .nv.info._ZN5flash32flash_fwd_splitkv_combine_kernelI23Flash_fwd_kernel_traitsILi64ELi64ELi256ELi4ELb0ELb0EN7cutlass6half_tE19Flash_kernel_traitsILi64ELi64ELi256ELi4ES3_EELi8ELi4ELb0EEEvNS_16Flash_fwd_paramsE --------------------------
	.section	.nv.info._ZN5flash32flash_fwd_splitkv_combine_kernelI23Flash_fwd_kernel_traitsILi64ELi64ELi256ELi4ELb0ELb0EN7cutlass6half_tE19Flash_kernel_traitsILi64ELi64ELi256ELi4ES3_EELi8ELi4ELb0EEEvNS_16Flash_fwd_paramsE,"",@"SHT_CUDA_INFO"
	.sectionflags	@""
	.align	4


	//----- nvinfo : EIATTR_CUDA_API_VERSION
	.align		4
        /*0000*/ 	.byte	0x04, 0x37
        /*0002*/ 	.short	(.L_636 - .L_635)
.L_635:
        /*0004*/ 	.word	0x00000082


	//----- nvinfo : EIATTR_KPARAM_INFO
	.align		4
.L_636:
        /*0008*/ 	.byte	0x04, 0x17
        /*000a*/ 	.short	(.L_638 - .L_637)
.L_637:
        /*000c*/ 	.word	0x00000000
        /*0010*/ 	.short	0x0000
        /*0012*/ 	.short	0x0000
        /*0014*/ 	.byte	0x00, 0xf0, 0x41, 0x07


	//----- nvinfo : EIATTR_SPARSE_MMA_MASK
	.align		4
.L_638:
        /*0018*/ 	.byte	0x03, 0x50
        /*001a*/ 	.short	0x0000


	//----- nvinfo : EIATTR_MAXREG_COUNT
	.align		4
        /*001c*/ 	.byte	0x03, 0x1b
        /*001e*/ 	.short	0x00ff


	//----- nvinfo : EIATTR_NUM_BARRIERS
	.align		4
        /*0020*/ 	.byte	0x02, 0x4c
        /*0022*/ 	.byte	0x01
	.zero		1


	//----- nvinfo : EIATTR_MERCURY_ISA_VERSION
	.align		4
        /*0024*/ 	.byte	0x03, 0x5f
        /*0026*/ 	.short	0x0101


	//----- nvinfo : EIATTR_COOP_GROUP_MASK_REGIDS
	.align		4
        /*0028*/ 	.byte	0x04, 0x29
        /*002a*/ 	.short	(.L_640 - .L_639)


	//   ....[0]....
.L_639:
        /*002c*/ 	.word	0xffffffff


	//   ....[1]....
        /*0030*/ 	.word	0xffffffff


	//   ....[2]....
        /*0034*/ 	.word	0xffffffff


	//   ....[3]....
        /*0038*/ 	.word	0xffffffff


	//   ....[4]....
        /*003c*/ 	.word	0xffffffff


	//   ....[5]....
        /*0040*/ 	.word	0xffffffff


	//   ....[6]....
        /*0044*/ 	.word	0xffffffff


	//   ....[7]....
        /*0048*/ 	.word	0xffffffff


	//----- nvinfo : EIATTR_COOP_GROUP_INSTR_OFFSETS
	.align		4
.L_640:
        /*004c*/ 	.byte	0x04, 0x28
        /*004e*/ 	.short	(.L_642 - .L_641)


	//   ....[0]....
.L_641:
        /*0050*/ 	.word	0x00001830


	//   ....[1]....
        /*0054*/ 	.word	0x000018a0


	//   ....[2]....
        /*0058*/ 	.word	0x000018e0


	//   ....[3]....
        /*005c*/ 	.word	0x00001910


	//   ....[4]....
        /*0060*/ 	.word	0x00001a40


	//   ....[5]....
        /*0064*/ 	.word	0x00001af0


	//   ....[6]....
        /*0068*/ 	.word	0x00001b90


	//   ....[7]....
        /*006c*/ 	.word	0x00001c80


	//----- nvinfo : EIATTR_EXIT_INSTR_OFFSETS
	.align		4
.L_642:
        /*0070*/ 	.byte	0x04, 0x1c
        /*0072*/ 	.short	(.L_644 - .L_643)


	//   ....[0]....
.L_643:
        /*0074*/ 	.word	0x00004010


	//   ....[1]....
        /*0078*/ 	.word	0x00004040


	//   ....[2]....
        /*007c*/ 	.word	0x00004540


	//----- nvinfo : EIATTR_CRS_STACK_SIZE
	.align		4
.L_644:
        /*0080*/ 	.byte	0x04, 0x1e
        /*0082*/ 	.short	(.L_646 - .L_645)
.L_645:
        /*0084*/ 	.word	0x00000000


	//----- nvinfo : EIATTR_CBANK_PARAM_SIZE
	.align		4
.L_646:
        /*0088*/ 	.byte	0x03, 0x19
        /*008a*/ 	.short	0x01d0


	//----- nvinfo : EIATTR_PARAM_CBANK
	.align		4
        /*008c*/ 	.byte	0x04, 0x0a
        /*008e*/ 	.short	(.L_648 - .L_647)
	.align		4
.L_647:
        /*0090*/ 	.word	index@(.nv.constant0._ZN5flash32flash_fwd_splitkv_combine_kernelI23Flash_fwd_kernel_traitsILi64ELi64ELi256ELi4ELb0ELb0EN7cutlass6half_tE19Flash_kernel_traitsILi64ELi64ELi256ELi4ES3_EELi8ELi4ELb0EEEvNS_16Flash_fwd_paramsE)
        /*0094*/ 	.short	0x0210
        /*0096*/ 	.short	0x01d0


	//----- nvinfo : EIATTR_SW_WAR
	.align		4
.L_648:
        /*0098*/ 	.byte	0x04, 0x36
        /*009a*/ 	.short	(.L_650 - .L_649)
.L_649:
        /*009c*/ 	.word	0x00000008
.L_650:


//--------------------- .nv.info._ZN5flash32flash_fwd_splitkv_combine_kernelI23Flash_fwd_kernel_traitsILi64ELi64ELi256ELi4ELb0ELb0EN7cutlass6half_tE19Flash_kernel_traitsILi64ELi64ELi256ELi4ES3_EELi8ELi3ELb0EEEvNS_16Flash_fwd_paramsE --------------------------
	.section	.nv.info._ZN5flash32flash_fwd_splitkv_combine_kernelI23Flash_fwd_kernel_traitsILi64ELi64ELi256ELi4ELb0ELb0EN7cutlass6half_tE19Flash_kernel_traitsILi64ELi64ELi256ELi4ES3_EELi8ELi3ELb0EEEvNS_16Flash_fwd_paramsE,"",@"SHT_CUDA_INFO"
	.sectionflags	@""
	.align	4


	//----- nvinfo : EIATTR_CUDA_API_VERSION
	.align		4
        /*0000*/ 	.byte	0x04, 0x37
        /*0002*/ 	.short	(.L_652 - .L_651)
.L_651:
        /*0004*/ 	.word	0x00000082


	//----- nvinfo : EIATTR_KPARAM_INFO
	.align		4
.L_652:
        /*0008*/ 	.byte	0x04, 0x17
        /*000a*/ 	.short	(.L_654 - .L_653)
.L_653:
        /*000c*/ 	.word	0x00000000
        /*0010*/ 	.short	0x0000
        /*0012*/ 	.short	0x0000
        /*0014*/ 	.byte	0x00, 0xf0, 0x41, 0x07


	//----- nvinfo : EIATTR_SPARSE_MMA_MASK
	.align		4
.L_654:
        /*0018*/ 	.byte	0x03, 0x50
        /*001a*/ 	.short	0x0000


	//----- nvinfo : EIATTR_MAXREG_COUNT
	.align		4
        /*001c*/ 	.byte	0x03, 0x1b
        /*001e*/ 	.short	0x00ff


	//----- nvinfo : EIATTR_NUM_BARRIERS
	.align		4
        /*0020*/ 	.byte	0x02, 0x4c
        /*0022*/ 	.byte	0x01
	.zero		1


	//----- nvinfo : EIATTR_MERCURY_ISA_VERSION
	.align		4
        /*0024*/ 	.byte	0x03, 0x5f
        /*0026*/ 	.short	0x0101


	//----- nvinfo : EIATTR_COOP_GROUP_MASK_REGIDS
	.align		4
        /*0028*/ 	.byte	0x04, 0x29
        /*002a*/ 	.short	(.L_656 - .L_655)


	//   ....[0]....
.L_655:
        /*002c*/ 	.word	0xffffffff


	//   ....[1]....
        /*0030*/ 	.word	0xffffffff


	//   ....[2]....
        /*0034*/ 	.word	0xffffffff


	//   ....[3]....
        /*0038*/ 	.word	0xffffffff


	//   ....[4]....
        /*003c*/ 	.word	0xffffffff


	//   ....[5]....
        /*0040*/ 	.word	0xffffffff


	//----- nvinfo : EIATTR_COOP_GROUP_INSTR_OFFSETS
	.align		4
.L_656:
        /*0044*/ 	.byte	0x04, 0x28
        /*0046*/ 	.short	(.L_658 - .L_657)


	//   ....[0]....
.L_657:
        /*0048*/ 	.word	0x000017f0


	//   ....[1]....
        /*004c*/ 	.word	0x00001820


	//   ....[2]....
        /*0050*/ 	.word	0x00001860


	//   ....[3]....
        /*0054*/ 	.word	0x00001a10


	//   ....[4]....
        /*0058*/ 	.word	0x00001a90


	//   ....[5]....
        /*005c*/ 	.word	0x00001ba0


	//----- nvinfo : EIATTR_EXIT_INSTR_OFFSETS
	.align		4
.L_658:
        /*0060*/ 	.byte	0x04, 0x1c
        /*0062*/ 	.short	(.L_660 - .L_659)


	//   ....[0]....
.L_659:
        /*0064*/ 	.word	0x00003ec0


	//   ....[1]....
        /*0068*/ 	.word	0x00003ef0


	//   ....[2]....
        /*006c*/ 	.word	0x000043f0


	//----- nvinfo : EIATTR_CRS_STACK_SIZE
	.align		4
.L_660:
        /*0070*/ 	.byte	0x04, 0x1e
        /*0072*/ 	.short	(.L_662 - .L_661)
.L_661:
        /*0074*/ 	.word	0x00000000


	//----- nvinfo : EIATTR_CBANK_PARAM_SIZE
	.align		4
.L_662:
        /*0078*/ 	.byte	0x03, 0x19
        /*007a*/ 	.short	0x01d0


	//----- nvinfo : EIATTR_PARAM_CBANK
	.align		4
        /*007c*/ 	.byte	0x04, 0x0a
        /*007e*/ 	.short	(.L_664 - .L_663)
	.align		4
.L_663:
        /*0080*/ 	.word	index@(.nv.constant0._ZN5flash32flash_fwd_splitkv_combine_kernelI23Flash_fwd_kernel_traitsILi64ELi64ELi256ELi4ELb0ELb0EN7cutlass6half_tE19Flash_kernel_traitsILi64ELi64ELi256ELi4ES3_EELi8ELi3ELb0EEEvNS_16Flash_fwd_paramsE)
        /*0084*/ 	.short	0x0210
        /*0086*/ 	.short	0x01d0


	//----- nvinfo : EIATTR_SW_WAR
	.align		4
.L_664:
        /*0088*/ 	.byte	0x04, 0x36
        /*008a*/ 	.short	(.L_666 - .L_665)
.L_665:
        /*008c*/ 	.word	0x00000008
.L_666:


//--------------------- .nv.info._ZN5flash32flash_fwd_splitkv_combine_kernelI23Flash_fwd_kernel_traitsILi64ELi64ELi256ELi4ELb0ELb0EN7cutlass6half_tE19Flash_kernel_traitsILi64ELi64ELi256ELi4ES3_EELi8ELi2ELb0EEEvNS_16Flash_fwd_paramsE --------------------------
	.section	.nv.info._ZN5flash32flash_fwd_splitkv_combine_kernelI23Flash_fwd_kernel_traitsILi64ELi64ELi256ELi4ELb0ELb0EN7cutlass6half_tE19Flash_kernel_traitsILi64ELi64ELi256ELi4ES3_EELi8ELi2ELb0EEEvNS_16Flash_fwd_paramsE,"",@"SHT_CUDA_INFO"
	.sectionflags	@""
	.align	4


	//----- nvinfo : EIATTR_CUDA_API_VERSION
	.align		4
        /*0000*/ 	.byte	0x04, 0x37
        /*0002*/ 	.short	(.L_668 - .L_667)
.L_667:
        /*0004*/ 	.word	0x00000082


	//----- nvinfo : EIATTR_KPARAM_INFO
	.align		4
.L_668:
        /*0008*/ 	.byte	0x04, 0x17
        /*000a*/ 	.short	(.L_670 - .L_669)
.L_669:
        /*000c*/ 	.word	0x00000000
        /*0010*/ 	.short	0x0000
        /*0012*/ 	.short	0x0000
        /*0014*/ 	.byte	0x00, 0xf0, 0x41, 0x07


	//----- nvinfo : EIATTR_SPARSE_MMA_MASK
	.align		4
.L_670:
        /*0018*/ 	.byte	0x03, 0x50
        /*001a*/ 	.short	0x0000


	//----- nvinfo : EIATTR_MAXREG_COUNT
	.align		4
        /*001c*/ 	.byte	0x03, 0x1b
        /*001e*/ 	.short	0x00ff


	//----- nvinfo : EIATTR_NUM_BARRIERS
	.align		4
        /*0020*/ 	.byte	0x02, 0x4c
        /*0022*/ 	.byte	0x01
	.zero		1


	//----- nvinfo : EIATTR_MERCURY_ISA_VERSION
	.align		4
        /*0024*/ 	.byte	0x03, 0x5f
        /*0026*/ 	.short	0x0101


	//----- nvinfo : EIATTR_COOP_GROUP_MASK_REGIDS
	.align		4
        /*0028*/ 	.byte	0x04, 0x29
        /*002a*/ 	.short	(.L_672 - .L_671)


	//   ....[0]....
.L_671:
        /*002c*/ 	.word	0xffffffff


	//   ....[1]....
        /*0030*/ 	.word	0xffffffff


	//   ....[2]....
        /*0034*/ 	.word	0xffffffff


	//   ....[3]....
        /*0038*/ 	.word	0xffffffff


	//----- nvinfo : EIATTR_COOP_GROUP_INSTR_OFFSETS
	.align		4
.L_672:
        /*003c*/ 	.byte	0x04, 0x28
        /*003e*/ 	.short	(.L_674 - .L_673)


	//   ....[0]....
.L_673:
        /*0040*/ 	.word	0x00001820


	//   ....[1]....
        /*0044*/ 	.word	0x000018c0


	//   ....[2]....
        /*0048*/ 	.word	0x00001a80


	//   ....[3]....
        /*004c*/ 	.word	0x00001af0


	//----- nvinfo : EIATTR_EXIT_INSTR_OFFSETS
	.align		4
.L_674:
        /*0050*/ 	.byte	0x04, 0x1c
        /*0052*/ 	.short	(.L_676 - .L_675)


	//   ....[0]....
.L_675:
        /*0054*/ 	.word	0x00003fb0


	//   ....[1]....
        /*0058*/ 	.word	0x00003fe0


	//   ....[2]....
        /*005c*/ 	.word	0x000044c0


	//----- nvinfo : EIATTR_CRS_STACK_SIZE
	.align		4
.L_676:
        /*0060*/ 	.byte	0x04, 0x1e
        /*0062*/ 	.short	(.L_678 - .L_677)
.L_677:
        /*0064*/ 	.word	0x00000000


	//----- nvinfo : EIATTR_CBANK_PARAM_SIZE
	.align		4
.L_678:
        /*0068*/ 	.byte	0x03, 0x19
        /*006a*/ 	.short	0x01d0


	//----- nvinfo : EIATTR_PARAM_CBANK
	.align		4
        /*006c*/ 	.byte	0x04, 0x0a
        /*006e*/ 	.short	(.L_680 - .L_679)
	.align		4
.L_679:
        /*0070*/ 	.word	index@(.nv.constant0._ZN5flash32flash_fwd_splitkv_combine_kernelI23Flash_fwd_kernel_traitsILi64ELi64ELi256ELi4ELb0ELb0EN7cutlass6half_tE19Flash_kernel_traitsILi64ELi64ELi256ELi4ES3_EELi8ELi2ELb0EEEvNS_16Flash_fwd_paramsE)
        /*0074*/ 	.short	0x0210
        /*0076*/ 	.short	0x01d0


	//----- nvinfo : EIATTR_SW_WAR
	.align		4
.L_680:
        /*0078*/ 	.byte	0x04, 0x36
        /*007a*/ 	.short	(.L_682 - .L_681)
.L_681:
        /*007c*/ 	.word	0x00000008
.L_682:


//--------------------- .nv.info._ZN5flash32flash_fwd_splitkv_combine_kernelI23Flash_fwd_kernel_traitsILi64ELi64ELi256ELi4ELb0ELb0EN7cutlass6half_tE19Flash_kernel_traitsILi64ELi64ELi256ELi4ES3_EELi8ELi1ELb0EEEvNS_16Flash_fwd_paramsE --------------------------
	.section	.nv.info._ZN5flash32flash_fwd_splitkv_combine_kernelI23Flash_fwd_kernel_traitsILi64ELi64ELi256ELi4ELb0ELb0EN7cutlass6half_tE19Flash_kernel_traitsILi64ELi64ELi256ELi4ES3_EELi8ELi1ELb0EEEvNS_16Flash_fwd_paramsE,"",@"SHT_CUDA_INFO"
	.sectionflags	@""
	.align	4


	//----- nvinfo : EIATTR_CUDA_API_VERSION
	.align		4
        /*0000*/ 	.byte	0x04, 0x37
        /*0002*/ 	.short	(.L_684 - .L_683)
.L_683:
        /*0004*/ 	.word	0x00000082


	//----- nvinfo : EIATTR_KPARAM_INFO
	.align		4
.L_684:
        /*0008*/ 	.byte	0x04, 0x17
        /*000a*/ 	.short	(.L_686 - .L_685)
.L_685:
        /*000c*/ 	.word	0x00000000
        /*0010*/ 	.short	0x0000
        /*0012*/ 	.short	0x0000
        /*0014*/ 	.byte	0x00, 0xf0, 0x41, 0x07


	//----- nvinfo : EIATTR_SPARSE_MMA_MASK
	.align		4
.L_686:
        /*0018*/ 	.byte	0x03, 0x50
        /*001a*/ 	.short	0x0000


	//----- nvinfo : EIATTR_MAXREG_COUNT
	.align		4
        /*001c*/ 	.byte	0x03, 0x1b
        /*001e*/ 	.short	0x00ff


	//----- nvinfo : EIATTR_NUM_BARRIERS
	.align		4
        /*0020*/ 	.byte	0x02, 0x4c
        /*0022*/ 	.byte	0x01
	.zero		1


	//----- nvinfo : EIATTR_MERCURY_ISA_VERSION
	.align		4
        /*0024*/ 	.byte	0x03, 0x5f
        /*0026*/ 	.short	0x0101


	//----- nvinfo : EIATTR_COOP_GROUP_MASK_REGIDS
	.align		4
        /*0028*/ 	.byte	0x04, 0x29
        /*002a*/ 	.short	(.L_688 - .L_687)


	//   ....[0]....
.L_687:
        /*002c*/ 	.word	0xffffffff


	//   ....[1]....
        /*0030*/ 	.word	0xffffffff


	//----- nvinfo : EIATTR_COOP_GROUP_INSTR_OFFSETS
	.align		4
.L_688:
        /*0034*/ 	.byte	0x04, 0x28
        /*0036*/ 	.short	(.L_690 - .L_689)


	//   ....[0]....
.L_689:
        /*0038*/ 	.word	0x00001910


	//   ....[1]....
        /*003c*/ 	.word	0x00001b60


	//----- nvinfo : EIATTR_EXIT_INSTR_OFFSETS
	.align		4
.L_690:
        /*0040*/ 	.byte	0x04, 0x1c
        /*0042*/ 	.short	(.L_692 - .L_691)


	//   ....[0]....
.L_691:
        /*0044*/ 	.word	0x00004040


	//   ....[1]....
        /*0048*/ 	.word	0x00004070


	//   ....[2]....
        /*004c*/ 	.word	0x00004550


	//----- nvinfo : EIATTR_CRS_STACK_SIZE
	.align		4
.L_692:
        /*0050*/ 	.byte	0x04, 0x1e
        /*0052*/ 	.short	(.L_694 - .L_693)
.L_693:
        /*0054*/ 	.word	0x00000000


	//----- nvinfo : EIATTR_CBANK_PARAM_SIZE
	.align		4
.L_694:
        /*0058*/ 	.byte	0x03, 0x19
        /*005a*/ 	.short	0x01d0


	//----- nvinfo : EIATTR_PARAM_CBANK
	.align		4
        /*005c*/ 	.byte	0x04, 0x0a
        /*005e*/ 	.short	(.L_696 - .L_695)
	.align		4
.L_695:
        /*0060*/ 	.word	index@(.nv.constant0._ZN5flash32flash_fwd_splitkv_combine_kernelI23Flash_fwd_kernel_traitsILi64ELi64ELi256ELi4ELb0ELb0EN7cutlass6half_tE19Flash_kernel_traitsILi64ELi64ELi256ELi4ES3_EELi8ELi1ELb0EEEvNS_16Flash_fwd_paramsE)
        /*0064*/ 	.short	0x0210
        /*0066*/ 	.short	0x01d0


	//----- nvinfo : EIATTR_SW_WAR
	.align		4
.L_696:
        /*0068*/ 	.byte	0x04, 0x36
        /*006a*/ 	.short	(.L_698 - .L_697)
.L_697:
        /*006c*/ 	.word	0x00000008
.L_698:


//--------------------- .nv.info._ZN5flash32flash_fwd_splitkv_combine_kernelI23Flash_fwd_kernel_traitsILi64ELi64ELi256ELi4ELb0ELb0EN7cutlass6half_tE19Flash_kernel_traitsILi64ELi64ELi256ELi4ES3_EELi8ELi7ELb1EEEvNS_16Flash_fwd_paramsE --------------------------
	.section	.nv.info._ZN5flash32flash_fwd_splitkv_combine_kernelI23Flash_fwd_kernel_traitsILi64ELi64ELi256ELi4ELb0ELb0EN7cutlass6half_tE19Flash_kernel_traitsILi64ELi64ELi256ELi4ES3_EELi8ELi7ELb1EEEvNS_16Flash_fwd_paramsE,"",@"SHT_CUDA_INFO"
	.sectionflags	@""
	.align	4


	//----- nvinfo : EIATTR_CUDA_API_VERSION
	.align		4
        /*0000*/ 	.byte	0x04, 0x37
        /*0002*/ 	.short	(.L_700 - .L_699)
.L_699:
        /*0004*/ 	.word	0x00000082


	//----- nvinfo : EIATTR_KPARAM_INFO
	.align		4
.L_700:
        /*0008*/ 	.byte	0x04, 0x17
        /*000a*/ 	.short	(.L_702 - .L_701)
.L_701:
        /*000c*/ 	.word	0x00000000
        /*0010*/ 	.short	0x0000
        /*0012*/ 	.short	0x0000
        /*0014*/ 	.byte	0x00, 0xf0, 0x41, 0x07


	//----- nvinfo : EIATTR_SPARSE_MMA_MASK
	.align		4
.L_702:
        /*0018*/ 	.byte	0x03, 0x50
        /*001a*/ 	.short	0x0000


	//----- nvinfo : EIATTR_MAXREG_COUNT
	.align		4
        /*001c*/ 	.byte	0x03, 0x1b
        /*001e*/ 	.short	0x00ff


	//----- nvinfo : EIATTR_NUM_BARRIERS
	.align		4
        /*0020*/ 	.byte	0x02, 0x4c
        /*0022*/ 	.byte	0x01
	.zero		1


	//----- nvinfo : EIATTR_MERCURY_ISA_VERSION
	.align		4
        /*0024*/ 	.byte	0x03, 0x5f
        /*0026*/ 	.short	0x0101


	//----- nvinfo : EIATTR_COOP_GROUP_MASK_REGIDS
	.align		4
        /*0028*/ 	.byte	0x04, 0x29
        /*002a*/ 	.short	(.L_704 - .L_703)


	//   ....[0]....
.L_703:
        /*002c*/ 	.word	0xffffffff


	//   ....[1]....
        /*0030*/ 	.word	0xffffffff


	//   ....[2]....
        /*0034*/ 	.word	0xffffffff


	//   ....[3]....
        /*0038*/ 	.word	0xffffffff


	//   ....[4]....
        /*003c*/ 	.word	0xffffffff


	//   ....[5]....
        /*0040*/ 	.word	0xffffffff


	//   ....[6]....
        /*0044*/ 	.word	0xffffffff


	//   ....[7]....
        /*0048*/ 	.word	0xffffffff


	//----- nvinfo : EIATTR_COOP_GROUP_INSTR_OFFSETS
	.align		4
.L_704:
        /*004c*/ 	.byte	0x04, 0x28
        /*004e*/ 	.short	(.L_706 - .L_705)


	//   ....[0]....
.L_705:
        /*0050*/ 	.word	0x000020a0


	//   ....[1]....
        /*0054*/ 	.word	0x000020c0


	//   ....[2]....
        /*0058*/ 	.word	0x000020e0


	//   ....[3]....
        /*005c*/ 	.word	0x00002100


	//   ....[4]....
        /*0060*/ 	.word	0x000023a0


	//   ....[5]....
        /*0064*/ 	.word	0x00002410


	//   ....[6]....
        /*0068*/ 	.word	0x00002500


	//   ....[7]....
        /*006c*/ 	.word	0x000025a0


	//----- nvinfo : EIATTR_EXIT_INSTR_OFFSETS
	.align		4
.L_706:
        /*0070*/ 	.byte	0x04, 0x1c
        /*0072*/ 	.short	(.L_708 - .L_707)


	//   ....[0]....
.L_707:
        /*0074*/ 	.word	0x00004fc0


	//   ....[1]....
        /*0078*/ 	.word	0x000054b0


	//----- nvinfo : EIATTR_CRS_STACK_SIZE
	.align		4
.L_708:
        /*007c*/ 	.byte	0x04, 0x1e
        /*007e*/ 	.short	(.L_710 - .L_709)
.L_709:
        /*0080*/ 	.word	0x00000000


	//----- nvinfo : EIATTR_CBANK_PARAM_SIZE
	.align		4
.L_710:
        /*0084*/ 	.byte	0x03, 0x19
        /*0086*/ 	.short	0x01d0


	//----- nvinfo : EIATTR_PARAM_CBANK
	.align		4
        /*0088*/ 	.byte	0x04, 0x0a
        /*008a*/ 	.short	(.L_712 - .L_711)
	.align		4
.L_711:
        /*008c*/ 	.word	index@(.nv.constant0._ZN5flash32flash_fwd_splitkv_combine_kernelI23Flash_fwd_kernel_traitsILi64ELi64ELi256ELi4ELb0ELb0EN7cutlass6half_tE19Flash_kernel_traitsILi64ELi64ELi256ELi4ES3_EELi8ELi7ELb1EEEvNS_16Flash_fwd_paramsE)
        /*0090*/ 	.short	0x0210
        /*0092*/ 	.short	0x01d0


	//----- nvinfo : EIATTR_SW_WAR
	.align		4
.L_712:
        /*0094*/ 	.byte	0x04, 0x36
        /*0096*/ 	.short	(.L_714 - .L_713)
.L_713:
        /*0098*/ 	.word	0x00000008
.L_714:


//--------------------- .nv.info._ZN5flash32flash_fwd_splitkv_combine_kernelI23Flash_fwd_kernel_traitsILi64ELi64ELi256ELi4ELb0ELb0EN7cutlass6half_tE19Flash_kernel_traitsILi64ELi64ELi256ELi4ES3_EELi8ELi6ELb1EEEvNS_16Flash_fwd_paramsE --------------------------
	.section	.nv.info._ZN5flash32flash_fwd_splitkv_combine_kernelI23Flash_fwd_kernel_traitsILi64ELi64ELi256ELi4ELb0ELb0EN7cutlass6half_tE19Flash_kernel_traitsILi64ELi64ELi256ELi4ES3_EELi8ELi6ELb1EEEvNS_16Flash_fwd_paramsE,"",@"SHT_CUDA_INFO"
	.sectionflags	@""
	.align	4


	//----- nvinfo : EIATTR_CUDA_API_VERSION
	.align		4
        /*0000*/ 	.byte	0x04, 0x37
        /*0002*/ 	.short	(.L_716 - .L_715)
.L_715:
        /*0004*/ 	.word	0x00000082


	//----- nvinfo : EIATTR_KPARAM_INFO
	.align		4
.L_716:
        /*0008*/ 	.byte	0x04, 0x17
        /*000a*/ 	.short	(.L_718 - .L_717)
.L_717:
        /*000c*/ 	.word	0x00000000
        /*0010*/ 	.short	0x0000
        /*0012*/ 	.short	0x0000
        /*0014*/ 	.byte	0x00, 0xf0, 0x41, 0x07


	//----- nvinfo : EIATTR_SPARSE_MMA_MASK
	.align		4
.L_718:
        /*0018*/ 	.byte	0x03, 0x50
        /*001a*/ 	.short	0x0000


	//----- nvinfo : EIATTR_MAXREG_COUNT
	.align		4
        /*001c*/ 	.byte	0x03, 0x1b
        /*001e*/ 	.short	0x00ff


	//----- nvinfo : EIATTR_NUM_BARRIERS
	.align		4
        /*0020*/ 	.byte	0x02, 0x4c
        /*0022*/ 	.byte	0x01
	.zero		1


	//----- nvinfo : EIATTR_MERCURY_ISA_VERSION
	.align		4
        /*0024*/ 	.byte	0x03, 0x5f
        /*0026*/ 	.short	0x0101


	//----- nvinfo : EIATTR_COOP_GROUP_MASK_REGIDS
	.align		4
        /*0028*/ 	.byte	0x04, 0x29
        /*002a*/ 	.short	(.L_720 - .L_719)


	//   ....[0]....
.L_719:
        /*002c*/ 	.word	0xffffffff


	//   ....[1]....
        /*0030*/ 	.word	0xffffffff


	//   ....[2]....
        /*0034*/ 	.word	0xffffffff


	//   ....[3]....
        /*0038*/ 	.word	0xffffffff


	//   ....[4]....
        /*003c*/ 	.word	0xffffffff


	//   ....[5]....
        /*0040*/ 	.word	0xffffffff


	//   ....[6]....
        /*0044*/ 	.word	0xffffffff


	//   ....[7]....
        /*0048*/ 	.word	0xffffffff


	//----- nvinfo : EIATTR_COOP_GROUP_INSTR_OFFSETS
	.align		4
.L_720:
        /*004c*/ 	.byte	0x04, 0x28
        /*004e*/ 	.short	(.L_722 - .L_721)


	//   ....[0]....
.L_721:
        /*0050*/ 	.word	0x00001b70


	//   ....[1]....
        /*0054*/ 	.word	0x00001ba0


	//   ....[2]....
        /*0058*/ 	.word	0x00001bc0


	//   ....[3]....
        /*005c*/ 	.word	0x00001be0


	//   ....[4]....
        /*0060*/ 	.word	0x00001d50


	//   ....[5]....
        /*0064*/ 	.word	0x00001dc0


	//   ....[6]....
        /*0068*/ 	.word	0x00001ea0


	//   ....[7]....
        /*006c*/ 	.word	0x00001fb0


	//----- nvinfo : EIATTR_EXIT_INSTR_OFFSETS
	.align		4
.L_722:
        /*0070*/ 	.byte	0x04, 0x1c
        /*0072*/ 	.short	(.L_724 - .L_723)


	//   ....[0]....
.L_723:
        /*0074*/ 	.word	0x00004750


	//   ....[1]....
        /*0078*/ 	.word	0x00004c50


	//----- nvinfo : EIATTR_CRS_STACK_SIZE
	.align		4
.L_724:
        /*007c*/ 	.byte	0x04, 0x1e
        /*007e*/ 	.short	(.L_726 - .L_725)
.L_725:
        /*0080*/ 	.word	0x00000000


	//----- nvinfo : EIATTR_CBANK_PARAM_SIZE
	.align		4
.L_726:
        /*0084*/ 	.byte	0x03, 0x19
        /*0086*/ 	.short	0x01d0


	//----- nvinfo : EIATTR_PARAM_CBANK
	.align		4
        /*0088*/ 	.byte	0x04, 0x0a
        /*008a*/ 	.short	(.L_728 - .L_727)
	.align		4
.L_727:
        /*008c*/ 	.word	index@(.nv.constant0._ZN5flash32flash_fwd_splitkv_combine_kernelI23Flash_fwd_kernel_traitsILi64ELi64ELi256ELi4ELb0ELb0EN7cutlass6half_tE19Flash_kernel_traitsILi64ELi64ELi256ELi4ES3_EELi8ELi6ELb1EEEvNS_16Flash_fwd_paramsE)
        /*0090*/ 	.short	0x0210
        /*0092*/ 	.short	0x01d0


	//----- nvinfo : EIATTR_SW_WAR
	.align		4
.L_728:
        /*0094*/ 	.byte	0x04, 0x36
        /*0096*/ 	.short	(.L_730 - .L_729)
.L_729:
        /*0098*/ 	.word	0x00000008
.L_730:


//--------------------- .nv.info._ZN5flash32flash_fwd_splitkv_combine_kernelI23Flash_fwd_kernel_traitsILi64ELi64ELi256ELi4ELb0ELb0EN7cutlass6half_tE19Flash_kernel_traitsILi64ELi64ELi256ELi4ES3_EELi8ELi5ELb1EEEvNS_16Flash_fwd_paramsE --------------------------
	.section	.nv.info._ZN5flash32flash_fwd_splitkv_combine_kernelI23Flash_fwd_kernel_traitsILi64ELi64ELi256ELi4ELb0ELb0EN7cutlass6half_tE19Flash_kernel_traitsILi64ELi64ELi256ELi4ES3_EELi8ELi5ELb1EEEvNS_16Flash_fwd_paramsE,"",@"SHT_CUDA_INFO"
	.sectionflags	@""
	.align	4


	//----- nvinfo : EIATTR_CUDA_API_VERSION
	.align		4
        /*0000*/ 	.byte	0x04, 0x37
        /*0002*/ 	.short	(.L_732 - .L_731)
.L_731:
        /*0004*/ 	.word	0x00000082


	//----- nvinfo : EIATTR_KPARAM_INFO
	.align		4
.L_732:
        /*0008*/ 	.byte	0x04, 0x17
        /*000a*/ 	.short	(.L_734 - .L_733)
.L_733:
        /*000c*/ 	.word	0x00000000
        /*0010*/ 	.short	0x0000
        /*0012*/ 	.short	0x0000
        /*0014*/ 	.byte	0x00, 0xf0, 0x41, 0x07


	//----- nvinfo : EIATTR_SPARSE_MMA_MASK
	.align		4
.L_734:
        /*0018*/ 	.byte	0x03, 0x50
        /*001a*/ 	.short	0x0000


	//----- nvinfo : EIATTR_MAXREG_COUNT
	.align		4
        /*001c*/ 	.byte	0x03, 0x1b
        /*001e*/ 	.short	0x00ff


	//----- nvinfo : EIATTR_NUM_BARRIERS
	.align		4
        /*0020*/ 	.byte	0x02, 0x4c
        /*0022*/ 	.byte	0x01
	.zero		1


	//----- nvinfo : EIATTR_MERCURY_ISA_VERSION
	.align		4
        /*0024*/ 	.byte	0x03, 0x5f
        /*0026*/ 	.short	0x0101


	//----- nvinfo : EIATTR_COOP_GROUP_MASK_REGIDS
	.align		4
        /*0028*/ 	.byte	0x04, 0x29
        /*002a*/ 	.short	(.L_736 - .L_735)


	//   ....[0]....
.L_735:
        /*002c*/ 	.word	0xffffffff


	//   ....[1]....
        /*0030*/ 	.word	0xffffffff


	//   ....[2]....
        /*0034*/ 	.word	0xffffffff


	//   ....[3]....
        /*0038*/ 	.word	0xffffffff


	//   ....[4]....
        /*003c*/ 	.word	0xffffffff


	//   ....[5]....
        /*0040*/ 	.word	0xffffffff


	//   ....[6]....
        /*0044*/ 	.word	0xffffffff


	//   ....[7]....
        /*0048*/ 	.word	0xffffffff


	//----- nvinfo : EIATTR_COOP_GROUP_INSTR_OFFSETS
	.align		4
.L_736:
        /*004c*/ 	.byte	0x04, 0x28
        /*004e*/ 	.short	(.L_738 - .L_737)


	//   ....[0]....
.L_737:
        /*0050*/ 	.word	0x000016d0


	//   ....[1]....
        /*0054*/ 	.word	0x000016f0


	//   ....[2]....
        /*0058*/ 	.word	0x00001720


	//   ....[3]....
        /*005c*/ 	.word	0x00001790


	//   ....[4]....
        /*0060*/ 	.word	0x00001980


	//   ....[5]....
        /*0064*/ 	.word	0x000019d0


	//   ....[6]....
        /*0068*/ 	.word	0x00001a70


	//   ....[7]....
        /*006c*/ 	.word	0x00001bc0


	//----- nvinfo : EIATTR_EXIT_INSTR_OFFSETS
	.align		4
.L_738:
        /*0070*/ 	.byte	0x04, 0x1c
        /*0072*/ 	.short	(.L_740 - .L_739)


	//   ....[0]....
.L_739:
        /*0074*/ 	.word	0x000043a0


	//   ....[1]....
        /*0078*/ 	.word	0x000048a0


	//----- nvinfo : EIATTR_CRS_STACK_SIZE
	.align		4
.L_740:
        /*007c*/ 	.byte	0x04, 0x1e
        /*007e*/ 	.short	(.L_742 - .L_741)
.L_741:
        /*0080*/ 	.word	0x00000000


	//----- nvinfo : EIATTR_CBANK_PARAM_SIZE
	.align		4
.L_742:
        /*0084*/ 	.byte	0x03, 0x19
        /*0086*/ 	.short	0x01d0


	//----- nvinfo : EIATTR_PARAM_CBANK
	.align		4
        /*0088*/ 	.byte	0x04, 0x0a
        /*008a*/ 	.short	(.L_744 - .L_743)
	.align		4
.L_743:
        /*008c*/ 	.word	index@(.nv.constant0._ZN5flash32flash_fwd_splitkv_combine_kernelI23Flash_fwd_kernel_traitsILi64ELi64ELi256ELi4ELb0ELb0EN7cutlass6half_tE19Flash_kernel_traitsILi64ELi64ELi256ELi4ES3_EELi8ELi5ELb1EEEvNS_16Flash_fwd_paramsE)
        /*0090*/ 	.short	0x0210
        /*0092*/ 	.short	0x01d0


	//----- nvinfo : EIATTR_SW_WAR
	.align		4
.L_744:
        /*0094*/ 	.byte	0x04, 0x36
        /*0096*/ 	.short	(.L_746 - .L_745)
.L_745:
        /*0098*/ 	.word	0x00000008
.L_746:


//--------------------- .nv.info._ZN5flash32flash_fwd_splitkv_combine_kernelI23Flash_fwd_kernel_traitsILi64ELi64ELi256ELi4ELb0ELb0EN7cutlass6half_tE19Flash_kernel_traitsILi64ELi64ELi256ELi4ES3_EELi8ELi4ELb1EEEvNS_16Flash_fwd_paramsE --------------------------
	.section	.nv.info._ZN5flash32flash_fwd_splitkv_combine_kernelI23Flash_fwd_kernel_traitsILi64ELi64ELi256ELi4ELb0ELb0EN7cutlass6half_tE19Flash_kernel_traitsILi64ELi64ELi256ELi4ES3_EELi8ELi4ELb1EEEvNS_16Flash_fwd_paramsE,"",@"SHT_CUDA_INFO"
	.sectionflags	@""
	.align	4


	//----- nvinfo : EIATTR_CUDA_API_VERSION
	.align		4
        /*0000*/ 	.byte	0x04, 0x37
        /*0002*/ 	.short	(.L_748 - .L_747)
.L_747:
        /*0004*/ 	.word	0x00000082


	//----- nvinfo : EIATTR_KPARAM_INFO
	.align		4
.L_748:
        /*0008*/ 	.byte	0x04, 0x17
        /*000a*/ 	.short	(.L_750 - .L_749)
.L_749:
        /*000c*/ 	.word	0x00000000
        /*0010*/ 	.short	0x0000
        /*0012*/ 	.short	0x0000
        /*0014*/ 	.byte	0x00, 0xf0, 0x41, 0x07


	//----- nvinfo : EIATTR_SPARSE_MMA_MASK
	.align		4
.L_750:
        /*0018*/ 	.byte	0x03, 0x50
        /*001a*/ 	.short	0x0000


	//----- nvinfo : EIATTR_MAXREG_COUNT
	.align		4
        /*001c*/ 	.byte	0x03, 0x1b
        /*001e*/ 	.short	0x00ff


	//----- nvinfo : EIATTR_NUM_BARRIERS
	.align		4
        /*0020*/ 	.byte	0x02, 0x4c
        /*0022*/ 	.byte	0x01
	.zero		1


	//----- nvinfo : EIATTR_MERCURY_ISA_VERSION
	.align		4
        /*0024*/ 	.byte	0x03, 0x5f
        /*0026*/ 	.short	0x0101


	//----- nvinfo : EIATTR_COOP_GROUP_MASK_REGIDS
	.align		4
        /*0028*/ 	.byte	0x04, 0x29
        /*002a*/ 	.short	(.L_752 - .L_751)


	//   ....[0]....
.L_751:
        /*002c*/ 	.word	0xffffffff


	//   ....[1]....
        /*0030*/ 	.word	0xffffffff


	//   ....[2]....
        /*0034*/ 	.word	0xffffffff


	//   ....[3]....
        /*0038*/ 	.word	0xffffffff


	//   ....[4]....
        /*003c*/ 	.word	0xffffffff


	//   ....[5]....
        /*0040*/ 	.word	0xffffffff


	//   ....[6]....
        /*0044*/ 	.word	0xffffffff


	//   ....[7]....
        /*0048*/ 	.word	0xffffffff


	//----- nvinfo : EIATTR_COOP_GROUP_INSTR_OFFSETS
	.align		4
.L_752:
        /*004c*/ 	.byte	0x04, 0x28
        /*004e*/ 	.short	(.L_754 - .L_753)


	//   ....[0]....
.L_753:
        /*0050*/ 	.word	0x00001830


	//   ....[1]....
        /*0054*/ 	.word	0x000018a0


	//   ....[2]....
        /*0058*/ 	.word	0x000018e0


	//   ....[3]....
        /*005c*/ 	.word	0x00001910


	//   ....[4]....
        /*0060*/ 	.word	0x00001a40


	//   ....[5]....
        /*0064*/ 	.word	0x00001af0


	//   ....[6]....
        /*0068*/ 	.word	0x00001b90


	//   ....[7]....
        /*006c*/ 	.word	0x00001c80


	//----- nvinfo : EIATTR_EXIT_INSTR_OFFSETS
	.align		4
.L_754:
        /*0070*/ 	.byte	0x04, 0x1c
        /*0072*/ 	.short	(.L_756 - .L_755)


	//   ....[0]....
.L_755:
        /*0074*/ 	.word	0x000043d0


	//   ....[1]....
        /*0078*/ 	.word	0x000048d0


	//----- nvinfo : EIATTR_CRS_STACK_SIZE
	.align		4
.L_756:
        /*007c*/ 	.byte	0x04, 0x1e
        /*007e*/ 	.short	(.L_758 - .L_757)
.L_757:
        /*0080*/ 	.word	0x00000000


	//----- nvinfo : EIATTR_CBANK_PARAM_SIZE
	.align		4
.L_758:
        /*0084*/ 	.byte	0x03, 0x19
        /*0086*/ 	.short	0x01d0


	//----- nvinfo : EIATTR_PARAM_CBANK
	.align		4
        /*0088*/ 	.byte	0x04, 0x0a
        /*008a*/ 	.short	(.L_760 - .L_759)
	.align		4
.L_759:
        /*008c*/ 	.word	index@(.nv.constant0._ZN5flash32flash_fwd_splitkv_combine_kernelI23Flash_fwd_kernel_traitsILi64ELi64ELi256ELi4ELb0ELb0EN7cutlass6half_tE19Flash_kernel_traitsILi64ELi64ELi256ELi4ES3_EELi8ELi4ELb1EEEvNS_16Flash_fwd_paramsE)
        /*0090*/ 	.short	0x0210
        /*0092*/ 	.short	0x01d0


	//----- nvinfo : EIATTR_SW_WAR
	.align		4
.L_760:
        /*0094*/ 	.byte	0x04, 0x36
        /*0096*/ 	.short	(.L_762 - .L_761)
.L_761:
        /*0098*/ 	.word	0x00000008
.L_762:


//--------------------- .nv.info._ZN5flash32flash_fwd_splitkv_combine_kernelI23Flash_fwd_kernel_traitsILi64ELi64ELi256ELi4ELb0ELb0EN7cutlass6half_tE19Flash_kernel_traitsILi64ELi64ELi256ELi4ES3_EELi8ELi3ELb1EEEvNS_16Flash_fwd_paramsE --------------------------
	.section	.nv.info._ZN5flash32flash_fwd_splitkv_combine_kernelI23Flash_fwd_kernel_traitsILi64ELi64ELi256ELi4ELb0ELb0EN7cutlass6half_tE19Flash_kernel_traitsILi64ELi64ELi256ELi4ES3_EELi8ELi3ELb1EEEvNS_16Flash_fwd_paramsE,"",@"SHT_CUDA_INFO"
	.sectionflags	@""
	.align	4


	//----- nvinfo : EIATTR_CUDA_API_VERSION
	.align		4
        /*0000*/ 	.byte	0x04, 0x37
        /*0002*/ 	.short	(.L_764 - .L_763)
.L_763:
        /*0004*/ 	.word	0x00000082


	//----- nvinfo : EIATTR_KPARAM_INFO
	.align		4
.L_764:
        /*0008*/ 	.byte	0x04, 0x17
        /*000a*/ 	.short	(.L_766 - .L_765)
.L_765:
        /*000c*/ 	.word	0x00000000
        /*0010*/ 	.short	0x0000
        /*0012*/ 	.short	0x0000
        /*0014*/ 	.byte	0x00, 0xf0, 0x41, 0x07


	//----- nvinfo : EIATTR_SPARSE_MMA_MASK
	.align		4
.L_766:
        /*0018*/ 	.byte	0x03, 0x50
        /*001a*/ 	.short	0x0000


	//----- nvinfo : EIATTR_MAXREG_COUNT
	.align		4
        /*001c*/ 	.byte	0x03, 0x1b
        /*001e*/ 	.short	0x00ff


	//----- nvinfo : EIATTR_NUM_BARRIERS
	.align		4
        /*0020*/ 	.byte	0x02, 0x4c
        /*0022*/ 	.byte	0x01
	.zero		1


	//----- nvinfo : EIATTR_MERCURY_ISA_VERSION
	.align		4
        /*0024*/ 	.byte	0x03, 0x5f
        /*0026*/ 	.short	0x0101


	//----- nvinfo : EIATTR_COOP_GROUP_MASK_REGIDS
	.align		4
        /*0028*/ 	.byte	0x04, 0x29
        /*002a*/ 	.short	(.L_768 - .L_767)


	//   ....[0]....
.L_767:
        /*002c*/ 	.word	0xffffffff


	//   ....[1]....
        /*0030*/ 	.word	0xffffffff


	//   ....[2]....
        /*0034*/ 	.word	0xffffffff


	//   ....[3]....
        /*0038*/ 	.word	0xffffffff


	//   ....[4]....
        /*003c*/ 	.word	0xffffffff


	//   ....[5]....
        /*0040*/ 	.word	0xffffffff


	//----- nvinfo : EIATTR_COOP_GROUP_INSTR_OFFSETS
	.align		4
.L_768:
        /*0044*/ 	.byte	0x04, 0x28
        /*0046*/ 	.short	(.L_770 - .L_769)


	//   ....[0]....
.L_769:
        /*0048*/ 	.word	0x000017f0


	//   ....[1]....
        /*004c*/ 	.word	0x00001820


	//   ....[2]....
        /*0050*/ 	.word	0x00001860


	//   ....[3]....
        /*0054*/ 	.word	0x00001a10


	//   ....[4]....
        /*0058*/ 	.word	0x00001a90


	//   ....[5]....
        /*005c*/ 	.word	0x00001ba0


	//----- nvinfo : EIATTR_EXIT_INSTR_OFFSETS
	.align		4
.L_770:
        /*0060*/ 	.byte	0x04, 0x1c
        /*0062*/ 	.short	(.L_772 - .L_771)


	//   ....[0]....
.L_771:
        /*0064*/ 	.word	0x00004270


	//   ....[1]....
        /*0068*/ 	.word	0x00004770


	//----- nvinfo : EIATTR_CRS_STACK_SIZE
	.align		4
.L_772:
        /*006c*/ 	.byte	0x04, 0x1e
        /*006e*/ 	.short	(.L_774 - .L_773)
.L_773:
        /*0070*/ 	.word	0x00000000


	//----- nvinfo : EIATTR_CBANK_PARAM_SIZE
	.align		4
.L_774:
        /*0074*/ 	.byte	0x03, 0x19
        /*0076*/ 	.short	0x01d0


	//----- nvinfo : EIATTR_PARAM_CBANK
	.align		4
        /*0078*/ 	.byte	0x04, 0x0a
        /*007a*/ 	.short	(.L_776 - .L_775)
	.align		4
.L_775:
        /*007c*/ 	.word	index@(.nv.constant0._ZN5flash32flash_fwd_splitkv_combine_kernelI23Flash_fwd_kernel_traitsILi64ELi64ELi256ELi4ELb0ELb0EN7cutlass6half_tE19Flash_kernel_traitsILi64ELi64ELi256ELi4ES3_EELi8ELi3ELb1EEEvNS_16Flash_fwd_paramsE)
        /*0080*/ 	.short	0x0210
        /*0082*/ 	.short	0x01d0


	//----- nvinfo : EIATTR_SW_WAR
	.align		4
.L_776:
        /*0084*/ 	.byte	0x04, 0x36
        /*0086*/ 	.short	(.L_778 - .L_777)
.L_777:
        /*0088*/ 	.word	0x00000008
.L_778:


//--------------------- .nv.info._ZN5flash32flash_fwd_splitkv_combine_kernelI23Flash_fwd_kernel_traitsILi64ELi64ELi256ELi4ELb0ELb0EN7cutlass6half_tE19Flash_kernel_traitsILi64ELi64ELi256ELi4ES3_EELi8ELi2ELb1EEEvNS_16Flash_fwd_paramsE --------------------------
	.section	.nv.info._ZN5flash32flash_fwd_splitkv_combine_kernelI23Flash_fwd_kernel_traitsILi64ELi64ELi256ELi4ELb0ELb0EN7cutlass6half_tE19Flash_kernel_traitsILi64ELi64ELi256ELi4ES3_EELi8ELi2ELb1EEEvNS_16Flash_fwd_paramsE,"",@"SHT_CUDA_INFO"
	.sectionflags	@""
	.align	4


	//----- nvinfo : EIATTR_CUDA_API_VERSION
	.align		4
        /*0000*/ 	.byte	0x04, 0x37
        /*0002*/ 	.short	(.L_780 - .L_779)
.L_779:
        /*0004*/ 	.word	0x00000082


	//----- nvinfo : EIATTR_KPARAM_INFO
	.align		4
.L_780:
        /*0008*/ 	.byte	0x04, 0x17
        /*000a*/ 	.short	(.L_782 - .L_781)
.L_781:
        /*000c*/ 	.word	0x00000000
        /*0010*/ 	.short	0x0000
        /*0012*/ 	.short	0x0000
        /*0014*/ 	.byte	0x00, 0xf0, 0x41, 0x07


	//----- nvinfo : EIATTR_SPARSE_MMA_MASK
	.align		4
.L_782:
        /*0018*/ 	.byte	0x03, 0x50
        /*001a*/ 	.short	0x0000


	//----- nvinfo : EIATTR_MAXREG_COUNT
	.align		4
        /*001c*/ 	.byte	0x03, 0x1b
        /*001e*/ 	.short	0x00ff


	//----- nvinfo : EIATTR_NUM_BARRIERS
	.align		4
        /*0020*/ 	.byte	0x02, 0x4c
        /*0022*/ 	.byte	0x01
	.zero		1


	//----- nvinfo : EIATTR_MERCURY_ISA_VERSION
	.align		4
        /*0024*/ 	.byte	0x03, 0x5f
        /*0026*/ 	.short	0x0101


	//----- nvinfo : EIATTR_COOP_GROUP_MASK_REGIDS
	.align		4
        /*0028*/ 	.byte	0x04, 0x29
        /*002a*/ 	.short	(.L_784 - .L_783)


	//   ....[0]....
.L_783:
        /*002c*/ 	.word	0xffffffff


	//   ....[1]....
        /*0030*/ 	.word	0xffffffff


	//   ....[2]....
        /*0034*/ 	.word	0xffffffff


	//   ....[3]....
        /*0038*/ 	.word	0xffffffff


	//----- nvinfo : EIATTR_COOP_GROUP_INSTR_OFFSETS
	.align		4
.L_784:
        /*003c*/ 	.byte	0x04, 0x28
        /*003e*/ 	.short	(.L_786 - .L_785)


	//   ....[0]....
.L_785:
        /*0040*/ 	.word	0x000017f0


	//   ....[1]....
        /*0044*/ 	.word	0x00001890


	//   ....[2]....
        /*0048*/ 	.word	0x00001a50


	//   ....[3]....
        /*004c*/ 	.word	0x00001ad0


	//----- nvinfo : EIATTR_EXIT_INSTR_OFFSETS
	.align		4
.L_786:
        /*0050*/ 	.byte	0x04, 0x1c
        /*0052*/ 	.short	(.L_788 - .L_787)


	//   ....[0]....
.L_787:
        /*0054*/ 	.word	0x00004340


	//   ....[1]....
        /*0058*/ 	.word	0x00004820


	//----- nvinfo : EIATTR_CRS_STACK_SIZE
	.align		4
.L_788:
        /*005c*/ 	.byte	0x04, 0x1e
        /*005e*/ 	.short	(.L_790 - .L_789)
.L_789:
        /*0060*/ 	.word	0x00000000


	//----- nvinfo : EIATTR_CBANK_PARAM_SIZE
	.align		4
.L_790:
        /*0064*/ 	.byte	0x03, 0x19
        /*0066*/ 	.short	0x01d0


	//----- nvinfo : EIATTR_PARAM_CBANK
	.align		4
        /*0068*/ 	.byte	0x04, 0x0a
        /*006a*/ 	.short	(.L_792 - .L_791)
	.align		4
.L_791:
        /*006c*/ 	.word	index@(.nv.constant0._ZN5flash32flash_fwd_splitkv_combine_kernelI23Flash_fwd_kernel_traitsILi64ELi64ELi256ELi4ELb0ELb0EN7cutlass6half_tE19Flash_kernel_traitsILi64ELi64ELi256ELi4ES3_EELi8ELi2ELb1EEEvNS_16Flash_fwd_paramsE)
        /*0070*/ 	.short	0x0210
        /*0072*/ 	.short	0x01d0


	//----- nvinfo : EIATTR_SW_WAR
	.align		4
.L_792:
        /*0074*/ 	.byte	0x04, 0x36
        /*0076*/ 	.short	(.L_794 - .L_793)
.L_793:
        /*0078*/ 	.word	0x00000008
.L_794:


//--------------------- .nv.info._ZN5flash32flash_fwd_splitkv_combine_kernelI23Flash_fwd_kernel_traitsILi64ELi64ELi256ELi4ELb0ELb0EN7cutlass6half_tE19Flash_kernel_traitsILi64ELi64ELi256ELi4ES3_EELi8ELi1ELb1EEEvNS_16Flash_fwd_paramsE --------------------------
	.section	.nv.info._ZN5flash32flash_fwd_splitkv_combine_kernelI23Flash_fwd_kernel_traitsILi64ELi64ELi256ELi4ELb0ELb0EN7cutlass6half_tE19Flash_kernel_traitsILi64ELi64ELi256ELi4ES3_EELi8ELi1ELb1EEEvNS_16Flash_fwd_paramsE,"",@"SHT_CUDA_INFO"
	.sectionflags	@""
	.align	4


	//----- nvinfo : EIATTR_CUDA_API_VERSION
	.align		4
        /*0000*/ 	.byte	0x04, 0x37
        /*0002*/ 	.short	(.L_796 - .L_795)
.L_795:
        /*0004*/ 	.word	0x00000082


	//----- nvinfo : EIATTR_KPARAM_INFO
	.align		4
.L_796:
        /*0008*/ 	.byte	0x04, 0x17
        /*000a*/ 	.short	(.L_798 - .L_797)
.L_797:
        /*000c*/ 	.word	0x00000000
        /*0010*/ 	.short	0x0000
        /*0012*/ 	.short	0x0000
        /*0014*/ 	.byte	0x00, 0xf0, 0x41, 0x07


	//----- nvinfo : EIATTR_SPARSE_MMA_MASK
	.align		4
.L_798:
        /*0018*/ 	.byte	0x03, 0x50
        /*001a*/ 	.short	0x0000


	//----- nvinfo : EIATTR_MAXREG_COUNT
	.align		4
        /*001c*/ 	.byte	0x03, 0x1b
        /*001e*/ 	.short	0x00ff


	//----- nvinfo : EIATTR_NUM_BARRIERS
	.align		4
        /*0020*/ 	.byte	0x02, 0x4c
        /*0022*/ 	.byte	0x01
	.zero		1


	//----- nvinfo : EIATTR_MERCURY_ISA_VERSION
	.align		4
        /*0024*/ 	.byte	0x03, 0x5f
        /*0026*/ 	.short	0x0101


	//----- nvinfo : EIATTR_COOP_GROUP_MASK_REGIDS
	.align		4
        /*0028*/ 	.byte	0x04, 0x29
        /*002a*/ 	.short	(.L_800 - .L_799)


	//   ....[0]....
.L_799:
        /*002c*/ 	.word	0xffffffff


	//   ....[1]....
        /*0030*/ 	.word	0xffffffff


	//----- nvinfo : EIATTR_COOP_GROUP_INSTR_OFFSETS
	.align		4
.L_800:
        /*0034*/ 	.byte	0x04, 0x28
        /*0036*/ 	.short	(.L_802 - .L_801)


	//   ....[0]....
.L_801:
        /*0038*/ 	.word	0x00001910


	//   ....[1]....
        /*003c*/ 	.word	0x00001b60


	//----- nvinfo : EIATTR_EXIT_INSTR_OFFSETS
	.align		4
.L_802:
        /*0040*/ 	.byte	0x04, 0x1c
        /*0042*/ 	.short	(.L_804 - .L_803)


	//   ....[0]....
.L_803:
        /*0044*/ 	.word	0x00004440


	//   ....[1]....
        /*0048*/ 	.word	0x00004920


	//----- nvinfo : EIATTR_CRS_STACK_SIZE
	.align		4
.L_804:
        /*004c*/ 	.byte	0x04, 0x1e
        /*004e*/ 	.short	(.L_806 - .L_805)
.L_805:
        /*0050*/ 	.word	0x00000000


	//----- nvinfo : EIATTR_CBANK_PARAM_SIZE
	.align		4
.L_806:
        /*0054*/ 	.byte	0x03, 0x19
        /*0056*/ 	.short	0x01d0


	//----- nvinfo : EIATTR_PARAM_CBANK
	.align		4
        /*0058*/ 	.byte	0x04, 0x0a
        /*005a*/ 	.short	(.L_808 - .L_807)
	.align		4
.L_807:
        /*005c*/ 	.word	index@(.nv.constant0._ZN5flash32flash_fwd_splitkv_combine_kernelI23Flash_fwd_kernel_traitsILi64ELi64ELi256ELi4ELb0ELb0EN7cutlass6half_tE19Flash_kernel_traitsILi64ELi64ELi256ELi4ES3_EELi8ELi1ELb1EEEvNS_16Flash_fwd_paramsE)
        /*0060*/ 	.short	0x0210
        /*0062*/ 	.short	0x01d0


	//----- nvinfo : EIATTR_SW_WAR
	.align		4
.L_808:
        /*0064*/ 	.byte	0x04, 0x36
        /*0066*/ 	.short	(.L_810 - .L_809)
.L_809:
        /*0068*/ 	.word	0x00000008
.L_810:


//--------------------- .nv.info._ZN5flash24flash_fwd_splitkv_kernelI23Flash_fwd_kernel_traitsILi64ELi64ELi256ELi4ELb0ELb0EN7cutlass6half_tE19Flash_kernel_traitsILi64ELi64ELi256ELi4ES3_EELb1ELb0ELb0ELb0ELb0ELb0ELb0ELb0EEEvNS_16Flash_fwd_paramsE --------------------------
	.section	.nv.info._ZN5flash24flash_fwd_splitkv_kernelI23Flash_fwd_kernel_traitsILi64ELi64ELi256ELi4ELb0ELb0EN7cutlass6half_tE19Flash_kernel_traitsILi64ELi64ELi256ELi4ES3_EELb1ELb0ELb0ELb0ELb0ELb0ELb0ELb0EEEvNS_16Flash_fwd_paramsE,"",@"SHT_CUDA_INFO"
	.sectionflags	@""
	.align	4


	//----- nvinfo : EIATTR_CUDA_API_VERSION
	.align		4
        /*0000*/ 	.byte	0x04, 0x37
        /*0002*/ 	.short	(.L_812 - .L_811)
.L_811:
        /*0004*/ 	.word	0x00000082


	//----- nvinfo : EIATTR_KPARAM_INFO
	.align		4
.L_812:
        /*0008*/ 	.byte	0x04, 0x17
        /*000a*/ 	.short	(.L_814 - .L_813)
.L_813:
        /*000c*/ 	.word	0x00000000
        /*0010*/ 	.short	0x0000
        /*0012*/ 	.short	0x0000
        /*0014*/ 	.byte	0x00, 0xf0, 0x41, 0x07


	//----- nvinfo : EIATTR_SPARSE_MMA_MASK
	.align		4
.L_814:
        /*0018*/ 	.byte	0x03, 0x50
        /*001a*/ 	.short	0x0000


	//----- nvinfo : EIATTR_MAXREG_COUNT
	.align		4
        /*001c*/ 	.byte	0x03, 0x1b
        /*001e*/ 	.short	0x00ff


	//----- nvinfo : EIATTR_NUM_BARRIERS
	.align		4
        /*0020*/ 	.byte	0x02, 0x4c
        /*0022*/ 	.byte	0x01
	.zero		1


	//----- nvinfo : EIATTR_ANNOTATIONS
	.align		4
        /*0024*/ 	.byte	0x04, 0x55
        /*0026*/ 	.short	(.L_816 - .L_815)


	//   ....[0]....
.L_815:
        /*0028*/ 	.word	0x00000001
        /*002c*/ 	.byte	0xc0, 0xb3, 0x00, 0x00, 0x01, 0x00, 0x00, 0x00, 0x10, 0xd0, 0x00, 0x00, 0x01, 0x00, 0x00, 0x00
        /* <DEDUP_REMOVED lines=12> */
        /*00fc*/ 	.byte	0x20, 0x8e, 0x01, 0x00, 0x01, 0x00, 0x00, 0x00, 0xc0, 0x8e, 0x01, 0x00


	//----- nvinfo : EIATTR_MERCURY_ISA_VERSION
	.align		4
.L_816:
        /*0108*/ 	.byte	0x03, 0x5f
        /*010a*/ 	.short	0x0101


	//----- nvinfo : EIATTR_INT_WARP_WIDE_INSTR_OFFSETS
	.align		4
        /*010c*/ 	.byte	0x04, 0x31
        /*010e*/ 	.short	(.L_818 - .L_817)


	//   ....[0]....
.L_817:
        /*0110*/ 	.word	0x000061c0


	//   ....[1]....
        /*0114*/ 	.word	0x0000b910


	//----- nvinfo : EIATTR_COOP_GROUP_MASK_REGIDS
	.align		4
.L_818:
        /*0118*/ 	.byte	0x04, 0x29
        /*011a*/ 	.short	(.L_820 - .L_819)


	//   ....[0]....
.L_819:
        /*011c*/ 	.word	0xffffffff


	//   ....[1]....
        /*0120*/ 	.word	0xffffffff


	//   ....[2]....
        /*0124*/ 	.word	0xffffffff


	//   ....[3]....
        /*0128*/ 	.word	0xffffffff


	//   ....[4]....
        /*012c*/ 	.word	0xffffffff


	//   ....[5]....
        /*0130*/ 	.word	0xffffffff


	//   ....[6]....
        /*0134*/ 	.word	0xffffffff


	//   ....[7]....
        /*0138*/ 	.word	0xffffffff


	//   ....[8]....
        /*013c*/ 	.word	0xffffffff


	//   ....[9]....
        /*0140*/ 	.word	0xffffffff


	//   ....[10]....
        /*0144*/ 	.word	0xffffffff


	//   ....[11]....
        /*0148*/ 	.word	0xffffffff


	//   ....[12]....
        /*014c*/ 	.word	0xffffffff


	//   ....[13]....
        /*0150*/ 	.word	0xffffffff


	//   ....[14]....
        /*0154*/ 	.word	0xffffffff


	//   ....[15]....
        /*0158*/ 	.word	0xffffffff


	//----- nvinfo : EIATTR_COOP_GROUP_INSTR_OFFSETS
	.align		4
.L_820:
        /*015c*/ 	.byte	0x04, 0x28
        /*015e*/ 	.short	(.L_822 - .L_821)


	//   ....[0]....
.L_821:
        /*0160*/ 	.word	0x000086d0


	//   ....[1]....
        /*0164*/ 	.word	0x00008830


	//   ....[2]....
        /*0168*/ 	.word	0x00008c00


	//   ....[3]....
        /*016c*/ 	.word	0x00008dd0


	//   ....[4]....
        /*0170*/ 	.word	0x000101f0


	//   ....[5]....
        /*0174*/ 	.word	0x00010280


	//   ....[6]....
        /*0178*/ 	.word	0x00010290


	//   ....[7]....
        /*017c*/ 	.word	0x000102b0


	//   ....[8]....
        /*0180*/ 	.word	0x00016320


	//   ....[9]....
        /*0184*/ 	.word	0x00016340


	//   ....[10]....
        /*0188*/ 	.word	0x00016360


	//   ....[11]....
        /*018c*/ 	.word	0x00016390


	//   ....[12]....
        /*0190*/ 	.word	0x00018f00


	//   ....[13]....
        /*0194*/ 	.word	0x00018f70


	//   ....[14]....
        /*0198*/ 	.word	0x00019160


	//   ....[15]....
        /*019c*/ 	.word	0x00019190


	//----- nvinfo : EIATTR_EXIT_INSTR_OFFSETS
	.align		4
.L_822:
        /*01a0*/ 	.byte	0x04, 0x1c
        /*01a2*/ 	.short	(.L_824 - .L_823)


	//   ....[0]....
.L_823:
        /*01a4*/ 	.word	0x000004b0


	//   ....[1]....
        /*01a8*/ 	.word	0x00000df0


	//   ....[2]....
        /*01ac*/ 	.word	0x00000e20


	//   ....[3]....
        /*01b0*/ 	.word	0x00019f10


	//   ....[4]....
        /*01b4*/ 	.word	0x00019fd0


	//----- nvinfo : EIATTR_CRS_STACK_SIZE
	.align		4
.L_824:
        /*01b8*/ 	.byte	0x04, 0x1e
        /*01ba*/ 	.short	(.L_826 - .L_825)
.L_825:
        /*01bc*/ 	.word	0x00000000


	//----- nvinfo : EIATTR_CBANK_PARAM_SIZE
	.align		4
.L_826:
        /*01c0*/ 	.byte	0x03, 0x19
        /*01c2*/ 	.short	0x01d0


	//----- nvinfo : EIATTR_PARAM_CBANK
	.align		4
        /*01c4*/ 	.byte	0x04, 0x0a
        /*01c6*/ 	.short	(.L_828 - .L_827)
	.align		4
.L_827:
        /*01c8*/ 	.word	index@(.nv.constant0._ZN5flash24flash_fwd_splitkv_kernelI23Flash_fwd_kernel_traitsILi64ELi64ELi256ELi4ELb0ELb0EN7cutlass6half_tE19Flash_kernel_traitsILi64ELi64ELi256ELi4ES3_EELb1ELb0ELb0ELb0ELb0ELb0ELb0ELb0EEEvNS_16Flash_fwd_paramsE)
        /*01cc*/ 	.short	0x0210
        /*01ce*/ 	.short	0x01d0


	//----- nvinfo : EIATTR_SW_WAR
	.align		4
.L_828:
        /*01d0*/ 	.byte	0x04, 0x36
        /*01d2*/ 	.short	(.L_830 - .L_829)
.L_829:
        /*01d4*/ 	.word	0x00000008
.L_830:


//--------------------- .nv.info._ZN5flash24flash_fwd_splitkv_kernelI23Flash_fwd_kernel_traitsILi64ELi64ELi256ELi4ELb0ELb0EN7cutlass6half_tE19Flash_kernel_traitsILi64ELi64ELi256ELi4ES3_EELb1ELb0ELb0ELb0ELb0ELb1ELb0ELb0EEEvNS_16Flash_fwd_paramsE --------------------------
	.section	.nv.info._ZN5flash24flash_fwd_splitkv_kernelI23Flash_fwd_kernel_traitsILi64ELi64ELi256ELi4ELb0ELb0EN7cutlass6half_tE19Flash_kernel_traitsILi64ELi64ELi256ELi4ES3_EELb1ELb0ELb0ELb0ELb0ELb1ELb0ELb0EEEvNS_16Flash_fwd_paramsE,"",@"SHT_CUDA_INFO"
	.sectionflags	@""
	.align	4


	//----- nvinfo : EIATTR_CUDA_API_VERSION
	.align		4
        /*0000*/ 	.byte	0x04, 0x37
        /*0002*/ 	.short	(.L_832 - .L_831)
.L_831:
        /*0004*/ 	.word	0x00000082


	//----- nvinfo : EIATTR_KPARAM_INFO
	.align		4
.L_832:
        /*0008*/ 	.byte	0x04, 0x17
        /*000a*/ 	.short	(.L_834 - .L_833)
.L_833:
        /*000c*/ 	.word	0x00000000
        /*0010*/ 	.short	0x0000
        /*0012*/ 	.short	0x0000
        /*0014*/ 	.byte	0x00, 0xf0, 0x41, 0x07


	//----- nvinfo : EIATTR_SPARSE_MMA_MASK
	.align		4
.L_834:
        /*0018*/ 	.byte	0x03, 0x50
        /*001a*/ 	.short	0x0000


	//----- nvinfo : EIATTR_MAXREG_COUNT
	.align		4
        /*001c*/ 	.byte	0x03, 0x1b
        /*001e*/ 	.short	0x00ff


	//----- nvinfo : EIATTR_NUM_BARRIERS
	.align		4
        /*0020*/ 	.byte	0x02, 0x4c
        /*0022*/ 	.byte	0x01
	.zero		1


	//----- nvinfo : EIATTR_ANNOTATIONS
	.align		4
        /*0024*/ 	.byte	0x04, 0x55
        /*0026*/ 	.short	(.L_836 - .L_835)


	//   ....[0]....
.L_835:
        /* <DEDUP_REMOVED lines=32> */


	//----- nvinfo : EIATTR_MERCURY_ISA_VERSION
	.align		4
.L_836:
        /*0218*/ 	.byte	0x03, 0x5f
        /*021a*/ 	.short	0x0101


	//----- nvinfo : EIATTR_INT_WARP_WIDE_INSTR_OFFSETS
	.align		4
        /*021c*/ 	.byte	0x04, 0x31
        /*021e*/ 	.short	(.L_838 - .L_837)


	//   ....[0]....
.L_837:
        /*0220*/ 	.word	0x00007480


	//   ....[1]....
        /*0224*/ 	.word	0x0000d4d0


	//----- nvinfo : EIATTR_COOP_GROUP_MASK_REGIDS
	.align		4
.L_838:
        /*0228*/ 	.byte	0x04, 0x29
        /*022a*/ 	.short	(.L_840 - .L_839)


	//   ....[0]....
.L_839:
        /*022c*/ 	.word	0xffffffff


	//   ....[1]....
        /*0230*/ 	.word	0xffffffff


	//   ....[2]....
        /*0234*/ 	.word	0xffffffff


	//   ....[3]....
        /*0238*/ 	.word	0xffffffff


	//   ....[4]....
        /*023c*/ 	.word	0xffffffff


	//   ....[5]....
        /*0240*/ 	.word	0xffffffff


	//   ....[6]....
        /*0244*/ 	.word	0xffffffff


	//   ....[7]....
        /*0248*/ 	.word	0xffffffff


	//   ....[8]....
        /*024c*/ 	.word	0xffffffff


	//   ....[9]....
        /*0250*/ 	.word	0xffffffff


	//   ....[10]....
        /*0254*/ 	.word	0xffffffff


	//   ....[11]....
        /*0258*/ 	.word	0xffffffff


	//   ....[12]....
        /*025c*/ 	.word	0xffffffff


	//   ....[13]....
        /*0260*/ 	.word	0xffffffff


	//   ....[14]....
        /*0264*/ 	.word	0xffffffff


	//   ....[15]....
        /*0268*/ 	.word	0xffffffff


	//----- nvinfo : EIATTR_COOP_GROUP_INSTR_OFFSETS
	.align		4
.L_840:
        /*026c*/ 	.byte	0x04, 0x28
        /*026e*/ 	.short	(.L_842 - .L_841)


	//   ....[0]....
.L_841:
        /*0270*/ 	.word	0x000099a0


	//   ....[1]....
        /*0274*/ 	.word	0x00009b10


	//   ....[2]....
        /*0278*/ 	.word	0x00009e30


	//   ....[3]....
        /*027c*/ 	.word	0x00009ed0


	//   ....[4]....
        /*0280*/ 	.word	0x00013e60


	//   ....[5]....
        /*0284*/ 	.word	0x00013ec0


	//   ....[6]....
        /*0288*/ 	.word	0x00013f00


	//   ....[7]....
        /*028c*/ 	.word	0x00013fa0


	//   ....[8]....
        /*0290*/ 	.word	0x0001b960


	//   ....[9]....
        /*0294*/ 	.word	0x0001b9d0


	//   ....[10]....
        /*0298*/ 	.word	0x0001b9e0


	//   ....[11]....
        /*029c*/ 	.word	0x0001ba10


	//   ....[12]....
        /*02a0*/ 	.word	0x0001e8a0


	//   ....[13]....
        /*02a4*/ 	.word	0x0001e8b0


	//   ....[14]....
        /*02a8*/ 	.word	0x0001e8e0


	//   ....[15]....
        /*02ac*/ 	.word	0x0001e8f0


	//----- nvinfo : EIATTR_EXIT_INSTR_OFFSETS
	.align		4
.L_842:
        /*02b0*/ 	.byte	0x04, 0x1c
        /*02b2*/ 	.short	(.L_844 - .L_843)


	//   ....[0]....
.L_843:
        /*02b4*/ 	.word	0x000004b0


	//   ....[1]....
        /*02b8*/ 	.word	0x00000e00


	//   ....[2]....
        /*02bc*/ 	.word	0x00000e30


	//   ....[3]....
        /*02c0*/ 	.word	0x0001f860


	//   ....[4]....
        /*02c4*/ 	.word	0x0001f930


	//----- nvinfo : EIATTR_CRS_STACK_SIZE
	.align		4
.L_844:
        /*02c8*/ 	.byte	0x04, 0x1e
        /*02ca*/ 	.short	(.L_846 - .L_845)
.L_845:
        /*02cc*/ 	.word	0x00000000


	//----- nvinfo : EIATTR_CBANK_PARAM_SIZE
	.align		4
.L_846:
        /*02d0*/ 	.byte	0x03, 0x19
        /*02d2*/ 	.short	0x01d0


	//----- nvinfo : EIATTR_PARAM_CBANK
	.align		4
        /*02d4*/ 	.byte	0x04, 0x0a
        /*02d6*/ 	.short	(.L_848 - .L_847)
	.align		4
.L_847:
        /*02d8*/ 	.word	index@(.nv.constant0._ZN5flash24flash_fwd_splitkv_kernelI23Flash_fwd_kernel_traitsILi64ELi64ELi256ELi4ELb0ELb0EN7cutlass6half_tE19Flash_kernel_traitsILi64ELi64ELi256ELi4ES3_EELb1ELb0ELb0ELb0ELb0ELb1ELb0ELb0EEEvNS_16Flash_fwd_paramsE)
        /*02dc*/ 	.short	0x0210
        /*02de*/ 	.short	0x01d0


	//----- nvinfo : EIATTR_SW_WAR
	.align		4
.L_848:
        /*02e0*/ 	.byte	0x04, 0x36
        /*02e2*/ 	.short	(.L_850 - .L_849)
.L_849:
        /*02e4*/ 	.word	0x00000008
.L_850:


//--------------------- .nv.info._ZN5flash24flash_fwd_splitkv_kernelI23Flash_fwd_kernel_traitsILi64ELi64ELi256ELi4ELb0ELb0EN7cutlass6half_tE19Flash_kernel_traitsILi64ELi64ELi256ELi4ES3_EELb1ELb0ELb0ELb0ELb0ELb0ELb0ELb1EEEvNS_16Flash_fwd_paramsE --------------------------
	.section	.nv.info._ZN5flash24flash_fwd_splitkv_kernelI23Flash_fwd_kernel_traitsILi64ELi64ELi256ELi4ELb0ELb0EN7cutlass6half_tE19Flash_kernel_traitsILi64ELi64ELi256ELi4ES3_EELb1ELb0ELb0ELb0ELb0ELb0ELb0ELb1EEEvNS_16Flash_fwd_paramsE,"",@"SHT_CUDA_INFO"
	.sectionflags	@""
	.align	4


	//----- nvinfo : EIATTR_CUDA_API_VERSION
	.align		4
        /*0000*/ 	.byte	0x04, 0x37
        /*0002*/ 	.short	(.L_852 - .L_851)
.L_851:
        /*0004*/ 	.word	0x00000082


	//----- nvinfo : EIATTR_KPARAM_INFO
	.align		4
.L_852:
        /*0008*/ 	.byte	0x04, 0x17
        /*000a*/ 	.short	(.L_854 - .L_853)
.L_853:
        /*000c*/ 	.word	0x00000000
        /*0010*/ 	.short	0x0000
        /*0012*/ 	.short	0x0000
        /*0014*/ 	.byte	0x00, 0xf0, 0x41, 0x07


	//----- nvinfo : EIATTR_SPARSE_MMA_MASK
	.align		4
.L_854:
        /*0018*/ 	.byte	0x03, 0x50
        /*001a*/ 	.short	0x0000


	//----- nvinfo : EIATTR_MAXREG_COUNT
	.align		4
        /*001c*/ 	.byte	0x03, 0x1b
        /*001e*/ 	.short	0x00ff


	//----- nvinfo : EIATTR_NUM_BARRIERS
	.align		4
        /*0020*/ 	.byte	0x02, 0x4c
        /*0022*/ 	.byte	0x01
	.zero		1


	//----- nvinfo : EIATTR_ANNOTATIONS
	.align		4
        /*0024*/ 	.byte	0x04, 0x55
        /*0026*/ 	.short	(.L_856 - .L_855)


	//   ....[0]....
.L_855:
        /* <DEDUP_REMOVED lines=111> */
        /*070c*/ 	.byte	0xf0, 0xc5, 0x02, 0x00


	//----- nvinfo : EIATTR_MERCURY_ISA_VERSION
	.align		4
.L_856:
        /*0710*/ 	.byte	0x03, 0x5f
        /*0712*/ 	.short	0x0101


	//----- nvinfo : EIATTR_COOP_GROUP_MASK_REGIDS
	.align		4
        /*0714*/ 	.byte	0x04, 0x29
        /*0716*/ 	.short	(.L_858 - .L_857)


	//   ....[0]....
.L_857:
        /*0718*/ 	.word	0xffffffff


	//   ....[1]....
        /*071c*/ 	.word	0xffffffff


	//   ....[2]....
        /*0720*/ 	.word	0xffffffff


	//   ....[3]....
        /*0724*/ 	.word	0xffffffff


	//   ....[4]....
        /*0728*/ 	.word	0xffffffff


	//   ....[5]....
        /*072c*/ 	.word	0xffffffff


	//   ....[6]....
        /*0730*/ 	.word	0xffffffff


	//   ....[7]....
        /*0734*/ 	.word	0xffffffff


	//   ....[8]....
        /*0738*/ 	.word	0xffffffff


	//   ....[9]....
        /*073c*/ 	.word	0xffffffff


	//   ....[10]....
        /*0740*/ 	.word	0xffffffff


	//   ....[11]....
        /*0744*/ 	.word	0xffffffff


	//   ....[12]....
        /*0748*/ 	.word	0xffffffff


	//   ....[13]....
        /*074c*/ 	.word	0xffffffff


	//   ....[14]....
        /*0750*/ 	.word	0xffffffff


	//   ....[15]....
        /*0754*/ 	.word	0xffffffff


	//   ....[16]....
        /*0758*/ 	.word	0x05000004


	//   ....[17]....
        /*075c*/ 	.word	0x05000004


	//   ....[18]....
        /*0760*/ 	.word	0x05000004


	//   ....[19]....
        /*0764*/ 	.word	0x05000004


	//----- nvinfo : EIATTR_COOP_GROUP_INSTR_OFFSETS
	.align		4
.L_858:
        /*0768*/ 	.byte	0x04, 0x28
        /*076a*/ 	.short	(.L_860 - .L_859)


	//   ....[0]....
.L_859:
        /*076c*/ 	.word	0x00019440


	//   ....[1]....
        /*0770*/ 	.word	0x000194c0


	//   ....[2]....
        /*0774*/ 	.word	0x00019510


	//   ....[3]....
        /*0778*/ 	.word	0x00019540


	//   ....[4]....
        /*077c*/ 	.word	0x00021c60


	//   ....[5]....
        /*0780*/ 	.word	0x00021cf0


	//   ....[6]....
        /*0784*/ 	.word	0x00021e20


	//   ....[7]....
        /*0788*/ 	.word	0x00021ef0


	//   ....[8]....
        /*078c*/ 	.word	0x00028ae0


	//   ....[9]....
        /*0790*/ 	.word	0x00028b00


	//   ....[10]....
        /*0794*/ 	.word	0x000294d0


	//   ....[11]....
        /*0798*/ 	.word	0x000294f0


	//   ....[12]....
        /*079c*/ 	.word	0x0002bb60


	//   ....[13]....
        /*07a0*/ 	.word	0x0002bb70


	//   ....[14]....
        /*07a4*/ 	.word	0x0002bba0


	//   ....[15]....
        /*07a8*/ 	.word	0x0002bbb0


	//   ....[16]....
        /*07ac*/ 	.word	0x0002cf20


	//   ....[17]....
        /*07b0*/ 	.word	0x0002cf90


	//   ....[18]....
        /*07b4*/ 	.word	0x0002d000


	//   ....[19]....
        /*07b8*/ 	.word	0x0002d060


	//----- nvinfo : EIATTR_EXIT_INSTR_OFFSETS
	.align		4
.L_860:
        /*07bc*/ 	.byte	0x04, 0x1c
        /*07be*/ 	.short	(.L_862 - .L_861)


	//   ....[0]....
.L_861:
        /*07c0*/ 	.word	0x00000060


	//----- nvinfo : EIATTR_CRS_STACK_SIZE
	.align		4
.L_862:
        /*07c4*/ 	.byte	0x04, 0x1e
        /*07c6*/ 	.short	(.L_864 - .L_863)
.L_863:
        /*07c8*/ 	.word	0x00000000


	//----- nvinfo : EIATTR_CBANK_PARAM_SIZE
	.align		4
.L_864:
        /*07cc*/ 	.byte	0x03, 0x19
        /*07ce*/ 	.short	0x01d0


	//----- nvinfo : EIATTR_PARAM_CBANK
	.align		4
        /*07d0*/ 	.byte	0x04, 0x0a
        /*07d2*/ 	.short	(.L_866 - .L_865)
	.align		4
.L_865:
        /*07d4*/ 	.word	index@(.nv.constant0._ZN5flash24flash_fwd_splitkv_kernelI23Flash_fwd_kernel_traitsILi64ELi64ELi256ELi4ELb0ELb0EN7cutlass6half_tE19Flash_kernel_traitsILi64ELi64ELi256ELi4ES3_EELb1ELb0ELb0ELb0ELb0ELb0ELb0ELb1EEEvNS_16Flash_fwd_paramsE)
        /*07d8*/ 	.short	0x0210
        /*07da*/ 	.short	0x01d0


	//----- nvinfo : EIATTR_SW_WAR
	.align		4
.L_866:
        /*07dc*/ 	.byte	0x04, 0x36
        /*07de*/ 	.short	(.L_868 - .L_867)
.L_867:
        /*07e0*/ 	.word	0x00000008
.L_868:


//--------------------- .nv.info._ZN5flash24flash_fwd_splitkv_kernelI23Flash_fwd_kernel_traitsILi64ELi64ELi256ELi4ELb0ELb0EN7cutlass6half_tE19Flash_kernel_traitsILi64ELi64ELi256ELi4ES3_EELb1ELb0ELb0ELb0ELb0ELb1ELb0ELb1EEEvNS_16Flash_fwd_paramsE --------------------------
	.section	.nv.info._ZN5flash24flash_fwd_splitkv_kernelI23Flash_fwd_kernel_traitsILi64ELi64ELi256ELi4ELb0ELb0EN7cutlass6half_tE19Flash_kernel_traitsILi64ELi64ELi256ELi4ES3_EELb1ELb0ELb0ELb0ELb0ELb1ELb0ELb1EEEvNS_16Flash_fwd_paramsE,"",@"SHT_CUDA_INFO"
	.sectionflags	@""
	.align	4


	//----- nvinfo : EIATTR_CUDA_API_VERSION
	.align		4
        /*0000*/ 	.byte	0x04, 0x37
        /*0002*/ 	.short	(.L_870 - .L_869)
.L_869:
        /*0004*/ 	.word	0x00000082


	//----- nvinfo : EIATTR_KPARAM_INFO
	.align		4
.L_870:
        /*0008*/ 	.byte	0x04, 0x17
        /*000a*/ 	.short	(.L_872 - .L_871)
.L_871:
        /*000c*/ 	.word	0x00000000
        /*0010*/ 	.short	0x0000
        /*0012*/ 	.short	0x0000
        /*0014*/ 	.byte	0x00, 0xf0, 0x41, 0x07


	//----- nvinfo : EIATTR_SPARSE_MMA_MASK
	.align		4
.L_872:
        /*0018*/ 	.byte	0x03, 0x50
        /*001a*/ 	.short	0x0000


	//----- nvinfo : EIATTR_MAXREG_COUNT
	.align		4
        /*001c*/ 	.byte	0x03, 0x1b
        /*001e*/ 	.short	0x00ff


	//----- nvinfo : EIATTR_NUM_BARRIERS
	.align		4
        /*0020*/ 	.byte	0x02, 0x4c
        /*0022*/ 	.byte	0x01
	.zero		1


	//----- nvinfo : EIATTR_ANNOTATIONS
	.align		4
        /*0024*/ 	.byte	0x04, 0x55
        /*0026*/ 	.short	(.L_874 - .L_873)


	//   ....[0]....
.L_873:
        /* <DEDUP_REMOVED lines=138> */


	//----- nvinfo : EIATTR_MERCURY_ISA_VERSION
	.align		4
.L_874:
        /*08b0*/ 	.byte	0x03, 0x5f
        /*08b2*/ 	.short	0x0101


	//----- nvinfo : EIATTR_COOP_GROUP_MASK_REGIDS
	.align		4
        /*08b4*/ 	.byte	0x04, 0x29
        /*08b6*/ 	.short	(.L_876 - .L_875)


	//   ....[0]....
.L_875:
        /*08b8*/ 	.word	0xffffffff


	//   ....[1]....
        /*08bc*/ 	.word	0xffffffff


	//   ....[2]....
        /*08c0*/ 	.word	0xffffffff


	//   ....[3]....
        /*08c4*/ 	.word	0xffffffff


	//   ....[4]....
        /*08c8*/ 	.word	0xffffffff


	//   ....[5]....
        /*08cc*/ 	.word	0xffffffff


	//   ....[6]....
        /*08d0*/ 	.word	0xffffffff


	//   ....[7]....
        /*08d4*/ 	.word	0xffffffff


	//   ....[8]....
        /*08d8*/ 	.word	0xffffffff


	//   ....[9]....
        /*08dc*/ 	.word	0xffffffff


	//   ....[10]....
        /*08e0*/ 	.word	0xffffffff


	//   ....[11]....
        /*08e4*/ 	.word	0xffffffff


	//   ....[12]....
        /*08e8*/ 	.word	0xffffffff


	//   ....[13]....
        /*08ec*/ 	.word	0xffffffff


	//   ....[14]....
        /*08f0*/ 	.word	0xffffffff


	//   ....[15]....
        /*08f4*/ 	.word	0xffffffff


	//   ....[16]....
        /*08f8*/ 	.word	0x05000004


	//   ....[17]....
        /*08fc*/ 	.word	0x05000004


	//   ....[18]....
        /*0900*/ 	.word	0x05000004


	//   ....[19]....
        /*0904*/ 	.word	0x05000004


	//----- nvinfo : EIATTR_COOP_GROUP_INSTR_OFFSETS
	.align		4
.L_876:
        /*0908*/ 	.byte	0x04, 0x28
        /*090a*/ 	.short	(.L_878 - .L_877)


	//   ....[0]....
.L_877:
        /*090c*/ 	.word	0x0001a660


	//   ....[1]....
        /*0910*/ 	.word	0x0001a6e0


	//   ....[2]....
        /*0914*/ 	.word	0x0001a730


	//   ....[3]....
        /*0918*/ 	.word	0x0001a750


	//   ....[4]....
        /*091c*/ 	.word	0x00024220


	//   ....[5]....
        /*0920*/ 	.word	0x00024240


	//   ....[6]....
        /*0924*/ 	.word	0x00024360


	//   ....[7]....
        /*0928*/ 	.word	0x000243b0


	//   ....[8]....
        /*092c*/ 	.word	0x0002bde0


	//   ....[9]....
        /*0930*/ 	.word	0x0002be00


	//   ....[10]....
        /*0934*/ 	.word	0x0002c8b0


	//   ....[11]....
        /*0938*/ 	.word	0x0002c8d0


	//   ....[12]....
        /*093c*/ 	.word	0x0002ef50


	//   ....[13]....
        /*0940*/ 	.word	0x0002ef60


	//   ....[14]....
        /*0944*/ 	.word	0x0002ef90


	//   ....[15]....
        /*0948*/ 	.word	0x0002efa0


	//   ....[16]....
        /*094c*/ 	.word	0x00030310


	//   ....[17]....
        /*0950*/ 	.word	0x00030380


	//   ....[18]....
        /*0954*/ 	.word	0x000303f0


	//   ....[19]....
        /*0958*/ 	.word	0x00030450


	//----- nvinfo : EIATTR_EXIT_INSTR_OFFSETS
	.align		4
.L_878:
        /*095c*/ 	.byte	0x04, 0x1c
        /*095e*/ 	.short	(.L_880 - .L_879)


	//   ....[0]....
.L_879:
        /*0960*/ 	.word	0x00000060


	//----- nvinfo : EIATTR_CRS_STACK_SIZE
	.align		4
.L_880:
        /*0964*/ 	.byte	0x04, 0x1e
        /*0966*/ 	.short	(.L_882 - .L_881)
.L_881:
        /*0968*/ 	.word	0x00000000


	//----- nvinfo : EIATTR_CBANK_PARAM_SIZE
	.align		4
.L_882:
        /*096c*/ 	.byte	0x03, 0x19
        /*096e*/ 	.short	0x01d0


	//----- nvinfo : EIATTR_PARAM_CBANK
	.align		4
        /*0970*/ 	.byte	0x04, 0x0a
        /*0972*/ 	.short	(.L_884 - .L_883)
	.align		4
.L_883:
        /*0974*/ 	.word	index@(.nv.constant0._ZN5flash24flash_fwd_splitkv_kernelI23Flash_fwd_kernel_traitsILi64ELi64ELi256ELi4ELb0ELb0EN7cutlass6half_tE19Flash_kernel_traitsILi64ELi64ELi256ELi4ES3_EELb1ELb0ELb0ELb0ELb0ELb1ELb0ELb1EEEvNS_16Flash_fwd_paramsE)
        /*0978*/ 	.short	0x0210
        /*097a*/ 	.short	0x01d0


	//----- nvinfo : EIATTR_SW_WAR
	.align		4
.L_884:
        /*097c*/ 	.byte	0x04, 0x36
        /*097e*/ 	.short	(.L_886 - .L_885)
.L_885:
        /*0980*/ 	.word	0x00000008
.L_886:


//--------------------- .nv.info._ZN5flash24flash_fwd_splitkv_kernelI23Flash_fwd_kernel_traitsILi64ELi64ELi256ELi4ELb0ELb0EN7cutlass6half_tE19Flash_kernel_traitsILi64ELi64ELi256ELi4ES3_EELb1ELb0ELb0ELb0ELb0ELb0ELb1ELb0EEEvNS_16Flash_fwd_paramsE --------------------------
	.section	.nv.info._ZN5flash24flash_fwd_splitkv_kernelI23Flash_fwd_kernel_traitsILi64ELi64ELi256ELi4ELb0ELb0EN7cutlass6half_tE19Flash_kernel_traitsILi64ELi64ELi256ELi4ES3_EELb1ELb0ELb0ELb0ELb0ELb0ELb1ELb0EEEvNS_16Flash_fwd_paramsE,"",@"SHT_CUDA_INFO"
	.sectionflags	@""
	.align	4


	//----- nvinfo : EIATTR_CUDA_API_VERSION
	.align		4
        /*0000*/ 	.byte	0x04, 0x37
        /*0002*/ 	.short	(.L_888 - .L_887)
.L_887:
        /*0004*/ 	.word	0x00000082


	//----- nvinfo : EIATTR_KPARAM_INFO
	.align		4
.L_888:
        /*0008*/ 	.byte	0x04, 0x17
        /*000a*/ 	.short	(.L_890 - .L_889)
.L_889:
        /*000c*/ 	.word	0x00000000
        /*0010*/ 	.short	0x0000
        /*0012*/ 	.short	0x0000
        /*0014*/ 	.byte	0x00, 0xf0, 0x41, 0x07


	//----- nvinfo : EIATTR_SPARSE_MMA_MASK
	.align		4
.L_890:
        /*0018*/ 	.byte	0x03, 0x50
        /*001a*/ 	.short	0x0000


	//----- nvinfo : EIATTR_MAXREG_COUNT
	.align		4
        /*001c*/ 	.byte	0x03, 0x1b
        /*001e*/ 	.short	0x00ff


	//----- nvinfo : EIATTR_NUM_BARRIERS
	.align		4
        /*0020*/ 	.byte	0x02, 0x4c
        /*0022*/ 	.byte	0x01
	.zero		1


	//----- nvinfo : EIATTR_ANNOTATIONS
	.align		4
        /*0024*/ 	.byte	0x04, 0x55
        /*0026*/ 	.short	(.L_892 - .L_891)


	//   ....[0]....
.L_891:
        /* <DEDUP_REMOVED lines=12> */


	//----- nvinfo : EIATTR_MERCURY_ISA_VERSION
	.align		4
.L_892:
        /*00d8*/ 	.byte	0x03, 0x5f
        /*00da*/ 	.short	0x0101


	//----- nvinfo : EIATTR_INT_WARP_WIDE_INSTR_OFFSETS
	.align		4
        /*00dc*/ 	.byte	0x04, 0x31
        /*00de*/ 	.short	(.L_894 - .L_893)


	//   ....[0]....
.L_893:
        /*00e0*/ 	.word	0x00006320


	//   ....[1]....
        /*00e4*/ 	.word	0x0000ba30


	//----- nvinfo : EIATTR_COOP_GROUP_MASK_REGIDS
	.align		4
.L_894:
        /*00e8*/ 	.byte	0x04, 0x29
        /*00ea*/ 	.short	(.L_896 - .L_895)


	//   ....[0]....
.L_895:
        /*00ec*/ 	.word	0xffffffff


	//   ....[1]....
        /*00f0*/ 	.word	0xffffffff


	//   ....[2]....
        /*00f4*/ 	.word	0xffffffff


	//   ....[3]....
        /*00f8*/ 	.word	0xffffffff


	//   ....[4]....
        /*00fc*/ 	.word	0xffffffff


	//   ....[5]....
        /*0100*/ 	.word	0xffffffff


	//   ....[6]....
        /*0104*/ 	.word	0xffffffff


	//   ....[7]....
        /*0108*/ 	.word	0xffffffff


	//   ....[8]....
        /*010c*/ 	.word	0xffffffff


	//   ....[9]....
        /*0110*/ 	.word	0xffffffff


	//   ....[10]....
        /*0114*/ 	.word	0xffffffff


	//   ....[11]....
        /*0118*/ 	.word	0xffffffff


	//   ....[12]....
        /*011c*/ 	.word	0xffffffff


	//   ....[13]....
        /*0120*/ 	.word	0xffffffff


	//   ....[14]....
        /*0124*/ 	.word	0xffffffff


	//   ....[15]....
        /*0128*/ 	.word	0xffffffff


	//----- nvinfo : EIATTR_COOP_GROUP_INSTR_OFFSETS
	.align		4
.L_896:
        /*012c*/ 	.byte	0x04, 0x28
        /*012e*/ 	.short	(.L_898 - .L_897)


	//   ....[0]....
.L_897:
        /*0130*/ 	.word	0x00008850


	//   ....[1]....
        /*0134*/ 	.word	0x000089e0


	//   ....[2]....
        /*0138*/ 	.word	0x00008d40


	//   ....[3]....
        /*013c*/ 	.word	0x00008f10


	//   ....[4]....
        /*0140*/ 	.word	0x00010320


	//   ....[5]....
        /*0144*/ 	.word	0x00010380


	//   ....[6]....
        /*0148*/ 	.word	0x000103a0


	//   ....[7]....
        /*014c*/ 	.word	0x000103d0


	//   ....[8]....
        /*0150*/ 	.word	0x000163b0


	//   ....[9]....
        /*0154*/ 	.word	0x000163d0


	//   ....[10]....
        /*0158*/ 	.word	0x00016410


	//   ....[11]....
        /*015c*/ 	.word	0x00016420


	//   ....[12]....
        /*0160*/ 	.word	0x00018f40


	//   ....[13]....
        /*0164*/ 	.word	0x00018f80


	//   ....[14]....
        /*0168*/ 	.word	0x00019020


	//   ....[15]....
        /*016c*/ 	.word	0x00019040


	//----- nvinfo : EIATTR_EXIT_INSTR_OFFSETS
	.align		4
.L_898:
        /*0170*/ 	.byte	0x04, 0x1c
        /*0172*/ 	.short	(.L_900 - .L_899)


	//   ....[0]....
.L_899:
        /*0174*/ 	.word	0x00000630


	//   ....[1]....
        /*0178*/ 	.word	0x00000ef0


	//   ....[2]....
        /*017c*/ 	.word	0x00000f20


	//   ....[3]....
        /*0180*/ 	.word	0x00019c60


	//   ....[4]....
        /*0184*/ 	.word	0x00019c80


	//----- nvinfo : EIATTR_CRS_STACK_SIZE
	.align		4
.L_900:
        /*0188*/ 	.byte	0x04, 0x1e
        /*018a*/ 	.short	(.L_902 - .L_901)
.L_901:
        /*018c*/ 	.word	0x00000000


	//----- nvinfo : EIATTR_CBANK_PARAM_SIZE
	.align		4
.L_902:
        /*0190*/ 	.byte	0x03, 0x19
        /*0192*/ 	.short	0x01d0


	//----- nvinfo : EIATTR_PARAM_CBANK
	.align		4
        /*0194*/ 	.byte	0x04, 0x0a
        /*0196*/ 	.short	(.L_904 - .L_903)
	.align		4
.L_903:
        /*0198*/ 	.word	index@(.nv.constant0._ZN5flash24flash_fwd_splitkv_kernelI23Flash_fwd_kernel_traitsILi64ELi64ELi256ELi4ELb0ELb0EN7cutlass6half_tE19Flash_kernel_traitsILi64ELi64ELi256ELi4ES3_EELb1ELb0ELb0ELb0ELb0ELb0ELb1ELb0EEEvNS_16Flash_fwd_paramsE)
        /*019c*/ 	.short	0x0210
        /*019e*/ 	.short	0x01d0


	//----- nvinfo : EIATTR_SW_WAR
	.align		4
.L_904:
        /*01a0*/ 	.byte	0x04, 0x36
        /*01a2*/ 	.short	(.L_906 - .L_905)
.L_905:
        /*01a4*/ 	.word	0x00000008
.L_906:


//--------------------- .nv.info._ZN5flash24flash_fwd_splitkv_kernelI23Flash_fwd_kernel_traitsILi64ELi64ELi256ELi4ELb0ELb0EN7cutlass6half_tE19Flash_kernel_traitsILi64ELi64ELi256ELi4ES3_EELb1ELb0ELb0ELb0ELb0ELb1ELb1ELb0EEEvNS_16Flash_fwd_paramsE --------------------------
	.section	.nv.info._ZN5flash24flash_fwd_splitkv_kernelI23Flash_fwd_kernel_traitsILi64ELi64ELi256ELi4ELb0ELb0EN7cutlass6half_tE19Flash_kernel_traitsILi64ELi64ELi256ELi4ES3_EELb1ELb0ELb0ELb0ELb0ELb1ELb1ELb0EEEvNS_16Flash_fwd_paramsE,"",@"SHT_CUDA_INFO"
	.sectionflags	@""
	.align	4


	//----- nvinfo : EIATTR_CUDA_API_VERSION
	.align		4
        /*0000*/ 	.byte	0x04, 0x37
        /*0002*/ 	.short	(.L_908 - .L_907)
.L_907:
        /*0004*/ 	.word	0x00000082


	//----- nvinfo : EIATTR_KPARAM_INFO
	.align		4
.L_908:
        /*0008*/ 	.byte	0x04, 0x17
        /*000a*/ 	.short	(.L_910 - .L_909)
.L_909:
        /*000c*/ 	.word	0x00000000
        /*0010*/ 	.short	0x0000
        /*0012*/ 	.short	0x0000
        /*0014*/ 	.byte	0x00, 0xf0, 0x41, 0x07


	//----- nvinfo : EIATTR_SPARSE_MMA_MASK
	.align		4
.L_910:
        /*0018*/ 	.byte	0x03, 0x50
        /*001a*/ 	.short	0x0000


	//----- nvinfo : EIATTR_MAXREG_COUNT
	.align		4
        /*001c*/ 	.byte	0x03, 0x1b
        /*001e*/ 	.short	0x00ff


	//----- nvinfo : EIATTR_NUM_BARRIERS
	.align		4
        /*0020*/ 	.byte	0x02, 0x4c
        /*0022*/ 	.byte	0x01
	.zero		1


	//----- nvinfo : EIATTR_ANNOTATIONS
	.align		4
        /*0024*/ 	.byte	0x04, 0x55
        /*0026*/ 	.short	(.L_912 - .L_911)


	//   ....[0]....
.L_911:
        /* <DEDUP_REMOVED lines=31> */


	//----- nvinfo : EIATTR_MERCURY_ISA_VERSION
	.align		4
.L_912:
        /*0208*/ 	.byte	0x03, 0x5f
        /*020a*/ 	.short	0x0101


	//----- nvinfo : EIATTR_INT_WARP_WIDE_INSTR_OFFSETS
	.align		4
        /*020c*/ 	.byte	0x04, 0x31
        /*020e*/ 	.short	(.L_914 - .L_913)


	//   ....[0]....
.L_913:
        /*0210*/ 	.word	0x00007550


	//   ....[1]....
        /*0214*/ 	.word	0x0000cdb0


	//----- nvinfo : EIATTR_COOP_GROUP_MASK_REGIDS
	.align		4
.L_914:
        /*0218*/ 	.byte	0x04, 0x29
        /*021a*/ 	.short	(.L_916 - .L_915)


	//   ....[0]....
.L_915:
        /*021c*/ 	.word	0xffffffff


	//   ....[1]....
        /*0220*/ 	.word	0xffffffff


	//   ....[2]....
        /*0224*/ 	.word	0xffffffff


	//   ....[3]....
        /*0228*/ 	.word	0xffffffff


	//   ....[4]....
        /*022c*/ 	.word	0xffffffff


	//   ....[5]....
        /*0230*/ 	.word	0xffffffff


	//   ....[6]....
        /*0234*/ 	.word	0xffffffff


	//   ....[7]....
        /*0238*/ 	.word	0xffffffff


	//   ....[8]....
        /*023c*/ 	.word	0xffffffff


	//   ....[9]....
        /*0240*/ 	.word	0xffffffff


	//   ....[10]....
        /*0244*/ 	.word	0xffffffff


	//   ....[11]....
        /*0248*/ 	.word	0xffffffff


	//   ....[12]....
        /*024c*/ 	.word	0xffffffff


	//   ....[13]....
        /*0250*/ 	.word	0xffffffff


	//   ....[14]....
        /*0254*/ 	.word	0xffffffff


	//   ....[15]....
        /*0258*/ 	.word	0xffffffff


	//----- nvinfo : EIATTR_COOP_GROUP_INSTR_OFFSETS
	.align		4
.L_916:
        /*025c*/ 	.byte	0x04, 0x28
        /*025e*/ 	.short	(.L_918 - .L_917)


	//   ....[0]....
.L_917:
        /*0260*/ 	.word	0x00009ae0


	//   ....[1]....
        /*0264*/ 	.word	0x00009c50


	//   ....[2]....
        /*0268*/ 	.word	0x0000a000


	//   ....[3]....
        /*026c*/ 	.word	0x0000a1d0


	//   ....[4]....
        /*0270*/ 	.word	0x00012570


	//   ....[5]....
        /*0274*/ 	.word	0x000125c0


	//   ....[6]....
        /*0278*/ 	.word	0x000125e0


	//   ....[7]....
        /*027c*/ 	.word	0x00012600


	//   ....[8]....
        /*0280*/ 	.word	0x00019a80


	//   ....[9]....
        /*0284*/ 	.word	0x00019a90


	//   ....[10]....
        /*0288*/ 	.word	0x00019ac0


	//   ....[11]....
        /*028c*/ 	.word	0x00019ad0


	//   ....[12]....
        /*0290*/ 	.word	0x0001c670


	//   ....[13]....
        /*0294*/ 	.word	0x0001c6b0


	//   ....[14]....
        /*0298*/ 	.word	0x0001c750


	//   ....[15]....
        /*029c*/ 	.word	0x0001c760


	//----- nvinfo : EIATTR_EXIT_INSTR_OFFSETS
	.align		4
.L_918:
        /*02a0*/ 	.byte	0x04, 0x1c
        /*02a2*/ 	.short	(.L_920 - .L_919)


	//   ....[0]....
.L_919:
        /*02a4*/ 	.word	0x00000630


	//   ....[1]....
        /*02a8*/ 	.word	0x00000ef0


	//   ....[2]....
        /*02ac*/ 	.word	0x00000f20


	//   ....[3]....
        /*02b0*/ 	.word	0x0001d390


	//   ....[4]....
        /*02b4*/ 	.word	0x0001d3b0


	//----- nvinfo : EIATTR_CRS_STACK_SIZE
	.align		4
.L_920:
        /*02b8*/ 	.byte	0x04, 0x1e
        /*02ba*/ 	.short	(.L_922 - .L_921)
.L_921:
        /*02bc*/ 	.word	0x00000000


	//----- nvinfo : EIATTR_CBANK_PARAM_SIZE
	.align		4
.L_922:
        /*02c0*/ 	.byte	0x03, 0x19
        /*02c2*/ 	.short	0x01d0


	//----- nvinfo : EIATTR_PARAM_CBANK
	.align		4
        /*02c4*/ 	.byte	0x04, 0x0a
        /*02c6*/ 	.short	(.L_924 - .L_923)
	.align		4
.L_923:
        /*02c8*/ 	.word	index@(.nv.constant0._ZN5flash24flash_fwd_splitkv_kernelI23Flash_fwd_kernel_traitsILi64ELi64ELi256ELi4ELb0ELb0EN7cutlass6half_tE19Flash_kernel_traitsILi64ELi64ELi256ELi4ES3_EELb1ELb0ELb0ELb0ELb0ELb1ELb1ELb0EEEvNS_16Flash_fwd_paramsE)
        /*02cc*/ 	.short	0x0210
        /*02ce*/ 	.short	0x01d0


	//----- nvinfo : EIATTR_SW_WAR
	.align		4
.L_924:
        /*02d0*/ 	.byte	0x04, 0x36
        /*02d2*/ 	.short	(.L_926 - .L_925)
.L_925:
        /*02d4*/ 	.word	0x00000008
.L_926:


//--------------------- .nv.info._ZN5flash24flash_fwd_splitkv_kernelI23Flash_fwd_kernel_traitsILi64ELi64ELi256ELi4ELb0ELb0EN7cutlass6half_tE19Flash_kernel_traitsILi64ELi64ELi256ELi4ES3_EELb1ELb0ELb0ELb0ELb0ELb0ELb1ELb1EEEvNS_16Flash_fwd_paramsE --------------------------
	.section	.nv.info._ZN5flash24flash_fwd_splitkv_kernelI23Flash_fwd_kernel_traitsILi64ELi64ELi256ELi4ELb0ELb0EN7cutlass6half_tE19Flash_kernel_traitsILi64ELi64ELi256ELi4ES3_EELb1ELb0ELb0ELb0ELb0ELb0ELb1ELb1EEEvNS_16Flash_fwd_paramsE,"",@"SHT_CUDA_INFO"
	.sectionflags	@""
	.align	4


	//----- nvinfo : EIATTR_CUDA_API_VERSION
	.align		4
        /*0000*/ 	.byte	0x04, 0x37
        /*0002*/ 	.short	(.L_928 - .L_927)
.L_927:
        /*0004*/ 	.word	0x00000082


	//----- nvinfo : EIATTR_KPARAM_INFO
	.align		4
.L_928:
        /*0008*/ 	.byte	0x04, 0x17
        /*000a*/ 	.short	(.L_930 - .L_929)
.L_929:
        /*000c*/ 	.word	0x00000000
        /*0010*/ 	.short	0x0000
        /*0012*/ 	.short	0x0000
        /*0014*/ 	.byte	0x00, 0xf0, 0x41, 0x07


	//----- nvinfo : EIATTR_SPARSE_MMA_MASK
	.align		4
.L_930:
        /*0018*/ 	.byte	0x03, 0x50
        /*001a*/ 	.short	0x0000


	//----- nvinfo : EIATTR_MAXREG_COUNT
	.align		4
        /*001c*/ 	.byte	0x03, 0x1b
        /*001e*/ 	.short	0x00ff


	//----- nvinfo : EIATTR_NUM_BARRIERS
	.align		4
        /*0020*/ 	.byte	0x02, 0x4c
        /*0022*/ 	.byte	0x01
	.zero		1


	//----- nvinfo : EIATTR_ANNOTATIONS
	.align		4
        /*0024*/ 	.byte	0x04, 0x55
        /*0026*/ 	.short	(.L_932 - .L_931)


	//   ....[0]....
.L_931:
        /* <DEDUP_REMOVED lines=132> */


	//----- nvinfo : EIATTR_MERCURY_ISA_VERSION
	.align		4
.L_932:
        /*0850*/ 	.byte	0x03, 0x5f
        /*0852*/ 	.short	0x0101


	//----- nvinfo : EIATTR_COOP_GROUP_MASK_REGIDS
	.align		4
        /*0854*/ 	.byte	0x04, 0x29
        /*0856*/ 	.short	(.L_934 - .L_933)


	//   ....[0]....
.L_933:
        /*0858*/ 	.word	0xffffffff


	//   ....[1]....
        /*085c*/ 	.word	0xffffffff


	//   ....[2]....
        /*0860*/ 	.word	0xffffffff


	//   ....[3]....
        /*0864*/ 	.word	0xffffffff


	//   ....[4]....
        /*0868*/ 	.word	0xffffffff


	//   ....[5]....
        /*086c*/ 	.word	0xffffffff


	//   ....[6]....
        /*0870*/ 	.word	0xffffffff


	//   ....[7]....
        /*0874*/ 	.word	0xffffffff


	//   ....[8]....
        /*0878*/ 	.word	0xffffffff


	//   ....[9]....
        /*087c*/ 	.word	0xffffffff


	//   ....[10]....
        /*0880*/ 	.word	0xffffffff


	//   ....[11]....
        /*0884*/ 	.word	0xffffffff


	//   ....[12]....
        /*0888*/ 	.word	0xffffffff


	//   ....[13]....
        /*088c*/ 	.word	0xffffffff


	//   ....[14]....
        /*0890*/ 	.word	0xffffffff


	//   ....[15]....
        /*0894*/ 	.word	0xffffffff


	//   ....[16]....
        /*0898*/ 	.word	0x05000004


	//   ....[17]....
        /*089c*/ 	.word	0x05000004


	//   ....[18]....
        /*08a0*/ 	.word	0x05000004


	//   ....[19]....
        /*08a4*/ 	.word	0x05000004


	//----- nvinfo : EIATTR_COOP_GROUP_INSTR_OFFSETS
	.align		4
.L_934:
        /*08a8*/ 	.byte	0x04, 0x28
        /*08aa*/ 	.short	(.L_936 - .L_935)


	//   ....[0]....
.L_935:
        /*08ac*/ 	.word	0x00019800


	//   ....[1]....
        /*08b0*/ 	.word	0x000198d0


	//   ....[2]....
        /*08b4*/ 	.word	0x000198e0


	//   ....[3]....
        /*08b8*/ 	.word	0x00019910


	//   ....[4]....
        /*08bc*/ 	.word	0x00021df0


	//   ....[5]....
        /*08c0*/ 	.word	0x00021e80


	//   ....[6]....
        /*08c4*/ 	.word	0x00021f90


	//   ....[7]....
        /*08c8*/ 	.word	0x00022040


	//   ....[8]....
        /*08cc*/ 	.word	0x00028a60


	//   ....[9]....
        /*08d0*/ 	.word	0x00028a80


	//   ....[10]....
        /*08d4*/ 	.word	0x000294b0


	//   ....[11]....
        /*08d8*/ 	.word	0x000294d0


	//   ....[12]....
        /*08dc*/ 	.word	0x0002bbc0


	//   ....[13]....
        /*08e0*/ 	.word	0x0002bbd0


	//   ....[14]....
        /*08e4*/ 	.word	0x0002bc00


	//   ....[15]....
        /*08e8*/ 	.word	0x0002bc10


	//   ....[16]....
        /*08ec*/ 	.word	0x0002cae0


	//   ....[17]....
        /*08f0*/ 	.word	0x0002cb50


	//   ....[18]....
        /*08f4*/ 	.word	0x0002cbc0


	//   ....[19]....
        /*08f8*/ 	.word	0x0002cc20


	//----- nvinfo : EIATTR_EXIT_INSTR_OFFSETS
	.align		4
.L_936:
        /*08fc*/ 	.byte	0x04, 0x1c
        /*08fe*/ 	.short	(.L_938 - .L_937)


	//   ....[0]....
.L_937:
        /*0900*/ 	.word	0x00000200


	//----- nvinfo : EIATTR_CRS_STACK_SIZE
	.align		4
.L_938:
        /*0904*/ 	.byte	0x04, 0x1e
        /*0906*/ 	.short	(.L_940 - .L_939)
.L_939:
        /*0908*/ 	.word	0x00000000


	//----- nvinfo : EIATTR_CBANK_PARAM_SIZE
	.align		4
.L_940:
        /*090c*/ 	.byte	0x03, 0x19
        /*090e*/ 	.short	0x01d0


	//----- nvinfo : EIATTR_PARAM_CBANK
	.align		4
        /*0910*/ 	.byte	0x04, 0x0a
        /*0912*/ 	.short	(.L_942 - .L_941)
	.align		4
.L_941:
        /*0914*/ 	.word	index@(.nv.constant0._ZN5flash24flash_fwd_splitkv_kernelI23Flash_fwd_kernel_traitsILi64ELi64ELi256ELi4ELb0ELb0EN7cutlass6half_tE19Flash_kernel_traitsILi64ELi64ELi256ELi4ES3_EELb1ELb0ELb0ELb0ELb0ELb0ELb1ELb1EEEvNS_16Flash_fwd_paramsE)
        /*0918*/ 	.short	0x0210
        /*091a*/ 	.short	0x01d0


	//----- nvinfo : EIATTR_SW_WAR
	.align		4
.L_942:
        /*091c*/ 	.byte	0x04, 0x36
        /*091e*/ 	.short	(.L_944 - .L_943)
.L_943:
        /*0920*/ 	.word	0x00000008
.L_944:


//--------------------- .nv.info._ZN5flash24flash_fwd_splitkv_kernelI23Flash_fwd_kernel_traitsILi64ELi64ELi256ELi4ELb0ELb0EN7cutlass6half_tE19Flash_kernel_traitsILi64ELi64ELi256ELi4ES3_EELb1ELb0ELb0ELb0ELb0ELb1ELb1ELb1EEEvNS_16Flash_fwd_paramsE --------------------------
	.section	.nv.info._ZN5flash24flash_fwd_splitkv_kernelI23Flash_fwd_kernel_traitsILi64ELi64ELi256ELi4ELb0ELb0EN7cutlass6half_tE19Flash_kernel_traitsILi64ELi64ELi256ELi4ES3_EELb1ELb0ELb0ELb0ELb0ELb1ELb1ELb1EEEvNS_16Flash_fwd_paramsE,"",@"SHT_CUDA_INFO"
	.sectionflags	@""
	.align	4


	//----- nvinfo : EIATTR_CUDA_API_VERSION
	.align		4
        /*0000*/ 	.byte	0x04, 0x37
        /*0002*/ 	.short	(.L_946 - .L_945)
.L_945:
        /*0004*/ 	.word	0x00000082


	//----- nvinfo : EIATTR_KPARAM_INFO
	.align		4
.L_946:
        /*0008*/ 	.byte	0x04, 0x17
        /*000a*/ 	.short	(.L_948 - .L_947)
.L_947:
        /*000c*/ 	.word	0x00000000
        /*0010*/ 	.short	0x0000
        /*0012*/ 	.short	0x0000
        /*0014*/ 	.byte	0x00, 0xf0, 0x41, 0x07


	//----- nvinfo : EIATTR_SPARSE_MMA_MASK
	.align		4
.L_948:
        /*0018*/ 	.byte	0x03, 0x50
        /*001a*/ 	.short	0x0000


	//----- nvinfo : EIATTR_MAXREG_COUNT
	.align		4
        /*001c*/ 	.byte	0x03, 0x1b
        /*001e*/ 	.short	0x00ff


	//----- nvinfo : EIATTR_NUM_BARRIERS
	.align		4
        /*0020*/ 	.byte	0x02, 0x4c
        /*0022*/ 	.byte	0x01
	.zero		1


	//----- nvinfo : EIATTR_ANNOTATIONS
	.align		4
        /*0024*/ 	.byte	0x04, 0x55
        /*0026*/ 	.short	(.L_950 - .L_949)


	//   ....[0]....
.L_949:
        /* <DEDUP_REMOVED lines=136> */


	//----- nvinfo : EIATTR_MERCURY_ISA_VERSION
	.align		4
.L_950:
        /*0890*/ 	.byte	0x03, 0x5f
        /*0892*/ 	.short	0x0101


	//----- nvinfo : EIATTR_COOP_GROUP_MASK_REGIDS
	.align		4
        /*0894*/ 	.byte	0x04, 0x29
        /*0896*/ 	.short	(.L_952 - .L_951)


	//   ....[0]....
.L_951:
        /*0898*/ 	.word	0xffffffff


	//   ....[1]....
        /*089c*/ 	.word	0xffffffff


	//   ....[2]....
        /*08a0*/ 	.word	0xffffffff


	//   ....[3]....
        /*08a4*/ 	.word	0xffffffff


	//   ....[4]....
        /*08a8*/ 	.word	0xffffffff


	//   ....[5]....
        /*08ac*/ 	.word	0xffffffff


	//   ....[6]....
        /*08b0*/ 	.word	0xffffffff


	//   ....[7]....
        /*08b4*/ 	.word	0xffffffff


	//   ....[8]....
        /*08b8*/ 	.word	0xffffffff


	//   ....[9]....
        /*08bc*/ 	.word	0xffffffff


	//   ....[10]....
        /*08c0*/ 	.word	0xffffffff


	//   ....[11]....
        /*08c4*/ 	.word	0xffffffff


	//   ....[12]....
        /*08c8*/ 	.word	0xffffffff


	//   ....[13]....
        /*08cc*/ 	.word	0xffffffff


	//   ....[14]....
        /*08d0*/ 	.word	0xffffffff


	//   ....[15]....
        /*08d4*/ 	.word	0xffffffff


	//   ....[16]....
        /*08d8*/ 	.word	0x05000004


	//   ....[17]....
        /*08dc*/ 	.word	0x05000004


	//   ....[18]....
        /*08e0*/ 	.word	0x05000004


	//   ....[19]....
        /*08e4*/ 	.word	0x05000004


	//----- nvinfo : EIATTR_COOP_GROUP_INSTR_OFFSETS
	.align		4
.L_952:
        /*08e8*/ 	.byte	0x04, 0x28
        /*08ea*/ 	.short	(.L_954 - .L_953)


	//   ....[0]....
.L_953:
        /*08ec*/ 	.word	0x0001a7e0


	//   ....[1]....
        /*08f0*/ 	.word	0x0001a860


	//   ....[2]....
        /*08f4*/ 	.word	0x0001a8b0


	//   ....[3]....
        /*08f8*/ 	.word	0x0001a8d0


	//   ....[4]....
        /*08fc*/ 	.word	0x00023c90


	//   ....[5]....
        /*0900*/ 	.word	0x00023cb0


	//   ....[6]....
        /*0904*/ 	.word	0x00023e10


	//   ....[7]....
        /*0908*/ 	.word	0x00023f10


	//   ....[8]....
        /*090c*/ 	.word	0x0002b8a0


	//   ....[9]....
        /*0910*/ 	.word	0x0002b8c0


	//   ....[10]....
        /*0914*/ 	.word	0x0002c380


	//   ....[11]....
        /*0918*/ 	.word	0x0002c3a0


	//   ....[12]....
        /*091c*/ 	.word	0x0002ead0


	//   ....[13]....
        /*0920*/ 	.word	0x0002eae0


	//   ....[14]....
        /*0924*/ 	.word	0x0002eb10


	//   ....[15]....
        /*0928*/ 	.word	0x0002eb20


	//   ....[16]....
        /*092c*/ 	.word	0x0002f9f0


	//   ....[17]....
        /*0930*/ 	.word	0x0002fa60


	//   ....[18]....
        /*0934*/ 	.word	0x0002fad0


	//   ....[19]....
        /*0938*/ 	.word	0x0002fb30


	//----- nvinfo : EIATTR_EXIT_INSTR_OFFSETS
	.align		4
.L_954:
        /*093c*/ 	.byte	0x04, 0x1c
        /*093e*/ 	.short	(.L_956 - .L_955)


	//   ....[0]....
.L_955:
        /*0940*/ 	.word	0x00000200


	//----- nvinfo : EIATTR_CRS_STACK_SIZE
	.align		4
.L_956:
        /*0944*/ 	.byte	0x04, 0x1e
        /*0946*/ 	.short	(.L_958 - .L_957)
.L_957:
        /*0948*/ 	.word	0x00000000


	//----- nvinfo : EIATTR_CBANK_PARAM_SIZE
	.align		4
.L_958:
        /*094c*/ 	.byte	0x03, 0x19
        /*094e*/ 	.short	0x01d0


	//----- nvinfo : EIATTR_PARAM_CBANK
	.align		4
        /*0950*/ 	.byte	0x04, 0x0a
        /*0952*/ 	.short	(.L_960 - .L_959)
	.align		4
.L_959:
        /*0954*/ 	.word	index@(.nv.constant0._ZN5flash24flash_fwd_splitkv_kernelI23Flash_fwd_kernel_traitsILi64ELi64ELi256ELi4ELb0ELb0EN7cutlass6half_tE19Flash_kernel_traitsILi64ELi64ELi256ELi4ES3_EELb1ELb0ELb0ELb0ELb0ELb1ELb1ELb1EEEvNS_16Flash_fwd_paramsE)
        /*0958*/ 	.short	0x0210
        /*095a*/ 	.short	0x01d0


	//----- nvinfo : EIATTR_SW_WAR
	.align		4
.L_960:
        /*095c*/ 	.byte	0x04, 0x36
        /*095e*/ 	.short	(.L_962 - .L_961)
.L_961:
        /*0960*/ 	.word	0x00000008
.L_962:


//--------------------- .nv.info._ZN5flash24flash_fwd_splitkv_kernelI23Flash_fwd_kernel_traitsILi64ELi64ELi256ELi4ELb0ELb0EN7cutlass6half_tE19Flash_kernel_traitsILi64ELi64ELi256ELi4ES3_EELb1ELb0ELb0ELb1ELb1ELb0ELb0ELb0EEEvNS_16Flash_fwd_paramsE --------------------------
	.section	.nv.info._ZN5flash24flash_fwd_splitkv_kernelI23Flash_fwd_kernel_traitsILi64ELi64ELi256ELi4ELb0ELb0EN7cutlass6half_tE19Flash_kernel_traitsILi64ELi64ELi256ELi4ES3_EELb1ELb0ELb0ELb1ELb1ELb0ELb0ELb0EEEvNS_16Flash_fwd_paramsE,"",@"SHT_CUDA_INFO"
	.sectionflags	@""
	.align	4


	//----- nvinfo : EIATTR_CUDA_API_VERSION
	.align		4
        /*0000*/ 	.byte	0x04, 0x37
        /*0002*/ 	.short	(.L_964 - .L_963)
.L_963:
        /*0004*/ 	.word	0x00000082


	//----- nvinfo : EIATTR_KPARAM_INFO
	.align		4
.L_964:
        /*0008*/ 	.byte	0x04, 0x17
        /*000a*/ 	.short	(.L_966 - .L_965)
.L_965:
        /*000c*/ 	.word	0x00000000
        /*0010*/ 	.short	0x0000
        /*0012*/ 	.short	0x0000
        /*0014*/ 	.byte	0x00, 0xf0, 0x41, 0x07


	//----- nvinfo : EIATTR_SPARSE_MMA_MASK
	.align		4
.L_966:
        /*0018*/ 	.byte	0x03, 0x50
        /*001a*/ 	.short	0x0000


	//----- nvinfo : EIATTR_MAXREG_COUNT
	.align		4
        /*001c*/ 	.byte	0x03, 0x1b
        /*001e*/ 	.short	0x00ff


	//----- nvinfo : EIATTR_NUM_BARRIERS
	.align		4
        /*0020*/ 	.byte	0x02, 0x4c
        /*0022*/ 	.byte	0x01
	.zero		1


	//----- nvinfo : EIATTR_MERCURY_ISA_VERSION
	.align		4
        /*0024*/ 	.byte	0x03, 0x5f
        /*0026*/ 	.short	0x0101


	//----- nvinfo : EIATTR_COOP_GROUP_MASK_REGIDS
	.align		4
        /*0028*/ 	.byte	0x04, 0x29
        /*002a*/ 	.short	(.L_968 - .L_967)


	//   ....[0]....
.L_967:
        /*002c*/ 	.word	0xffffffff


	//   ....[1]....
        /*0030*/ 	.word	0xffffffff


	//   ....[2]....
        /*0034*/ 	.word	0xffffffff


	//   ....[3]....
        /*0038*/ 	.word	0xffffffff


	//   ....[4]....
        /*003c*/ 	.word	0xffffffff


	//   ....[5]....
        /*0040*/ 	.word	0xffffffff


	//   ....[6]....
        /*0044*/ 	.word	0xffffffff


	//   ....[7]....
        /*0048*/ 	.word	0xffffffff


	//   ....[8]....
        /*004c*/ 	.word	0xffffffff


	//   ....[9]....
        /*0050*/ 	.word	0xffffffff


	//   ....[10]....
        /*0054*/ 	.word	0xffffffff


	//   ....[11]....
        /*0058*/ 	.word	0xffffffff


	//----- nvinfo : EIATTR_COOP_GROUP_INSTR_OFFSETS
	.align		4
.L_968:
        /*005c*/ 	.byte	0x04, 0x28
        /*005e*/ 	.short	(.L_970 - .L_969)


	//   ....[0]....
.L_969:
        /*0060*/ 	.word	0x00005260


	//   ....[1]....
        /*0064*/ 	.word	0x000052f0


	//   ....[2]....
        /*0068*/ 	.word	0x00005310


	//   ....[3]....
        /*006c*/ 	.word	0x00005450


	//   ....[4]....
        /*0070*/ 	.word	0x0000a000


	//   ....[5]....
        /*0074*/ 	.word	0x0000a010


	//   ....[6]....
        /*0078*/ 	.word	0x0000a040


	//   ....[7]....
        /*007c*/ 	.word	0x0000a050


	//   ....[8]....
        /*0080*/ 	.word	0x0000cba0


	//   ....[9]....
        /*0084*/ 	.word	0x0000cbe0


	//   ....[10]....
        /*0088*/ 	.word	0x0000cc40


	//   ....[11]....
        /*008c*/ 	.word	0x0000cc50


	//----- nvinfo : EIATTR_EXIT_INSTR_OFFSETS
	.align		4
.L_970:
        /*0090*/ 	.byte	0x04, 0x1c
        /*0092*/ 	.short	(.L_972 - .L_971)


	//   ....[0]....
.L_971:
        /*0094*/ 	.word	0x000001a0


	//   ....[1]....
        /*0098*/ 	.word	0x00000770


	//   ....[2]....
        /*009c*/ 	.word	0x000007a0


	//   ....[3]....
        /*00a0*/ 	.word	0x0000d9e0


	//----- nvinfo : EIATTR_CRS_STACK_SIZE
	.align		4
.L_972:
        /*00a4*/ 	.byte	0x04, 0x1e
        /*00a6*/ 	.short	(.L_974 - .L_973)
.L_973:
        /*00a8*/ 	.word	0x00000000


	//----- nvinfo : EIATTR_CBANK_PARAM_SIZE
	.align		4
.L_974:
        /*00ac*/ 	.byte	0x03, 0x19
        /*00ae*/ 	.short	0x01d0


	//----- nvinfo : EIATTR_PARAM_CBANK
	.align		4
        /*00b0*/ 	.byte	0x04, 0x0a
        /*00b2*/ 	.short	(.L_976 - .L_975)
	.align		4
.L_975:
        /*00b4*/ 	.word	index@(.nv.constant0._ZN5flash24flash_fwd_splitkv_kernelI23Flash_fwd_kernel_traitsILi64ELi64ELi256ELi4ELb0ELb0EN7cutlass6half_tE19Flash_kernel_traitsILi64ELi64ELi256ELi4ES3_EELb1ELb0ELb0ELb1ELb1ELb0ELb0ELb0EEEvNS_16Flash_fwd_paramsE)
        /*00b8*/ 	.short	0x0210
        /*00ba*/ 	.short	0x01d0


	//----- nvinfo : EIATTR_SW_WAR
	.align		4
.L_976:
        /*00bc*/ 	.byte	0x04, 0x36
        /*00be*/ 	.short	(.L_978 - .L_977)
.L_977:
        /*00c0*/ 	.word	0x00000008
.L_978:


//--------------------- .nv.info._ZN5flash24flash_fwd_splitkv_kernelI23Flash_fwd_kernel_traitsILi64ELi64ELi256ELi4ELb0ELb0EN7cutlass6half_tE19Flash_kernel_traitsILi64ELi64ELi256ELi4ES3_EELb1ELb0ELb0ELb1ELb1ELb1ELb0ELb0EEEvNS_16Flash_fwd_paramsE --------------------------
	.section	.nv.info._ZN5flash24flash_fwd_splitkv_kernelI23Flash_fwd_kernel_traitsILi64ELi64ELi256ELi4ELb0ELb0EN7cutlass6half_tE19Flash_kernel_traitsILi64ELi64ELi256ELi4ES3_EELb1ELb0ELb0ELb1ELb1ELb1ELb0ELb0EEEvNS_16Flash_fwd_paramsE,"",@"SHT_CUDA_INFO"
	.sectionflags	@""
	.align	4


	//----- nvinfo : EIATTR_CUDA_API_VERSION
	.align		4
        /*0000*/ 	.byte	0x04, 0x37
        /*0002*/ 	.short	(.L_980 - .L_979)
.L_979:
        /*0004*/ 	.word	0x00000082


	//----- nvinfo : EIATTR_KPARAM_INFO
	.align		4
.L_980:
        /*0008*/ 	.byte	0x04, 0x17
        /*000a*/ 	.short	(.L_982 - .L_981)
.L_981:
        /*000c*/ 	.word	0x00000000
        /*0010*/ 	.short	0x0000
        /*0012*/ 	.short	0x0000
        /*0014*/ 	.byte	0x00, 0xf0, 0x41, 0x07


	//----- nvinfo : EIATTR_SPARSE_MMA_MASK
	.align		4
.L_982:
        /*0018*/ 	.byte	0x03, 0x50
        /*001a*/ 	.short	0x0000


	//----- nvinfo : EIATTR_MAXREG_COUNT
	.align		4
        /*001c*/ 	.byte	0x03, 0x1b
        /*001e*/ 	.short	0x00ff


	//----- nvinfo : EIATTR_NUM_BARRIERS
	.align		4
        /*0020*/ 	.byte	0x02, 0x4c
        /*0022*/ 	.byte	0x01
	.zero		1


	//----- nvinfo : EIATTR_ANNOTATIONS
	.align		4
        /*0024*/ 	.byte	0x04, 0x55
        /*0026*/ 	.short	(.L_984 - .L_983)


	//   ....[0]....
.L_983:
        /* <DEDUP_REMOVED lines=11> */


	//----- nvinfo : EIATTR_MERCURY_ISA_VERSION
	.align		4
.L_984:
        /*00c8*/ 	.byte	0x03, 0x5f
        /*00ca*/ 	.short	0x0101


	//----- nvinfo : EIATTR_COOP_GROUP_MASK_REGIDS
	.align		4
        /*00cc*/ 	.byte	0x04, 0x29
        /*00ce*/ 	.short	(.L_986 - .L_985)


	//   ....[0]....
.L_985:
        /*00d0*/ 	.word	0xffffffff


	//   ....[1]....
        /*00d4*/ 	.word	0xffffffff


	//   ....[2]....
        /*00d8*/ 	.word	0xffffffff


	//   ....[3]....
        /*00dc*/ 	.word	0xffffffff


	//   ....[4]....
        /*00e0*/ 	.word	0xffffffff


	//   ....[5]....
        /*00e4*/ 	.word	0xffffffff


	//   ....[6]....
        /*00e8*/ 	.word	0xffffffff


	//   ....[7]....
        /*00ec*/ 	.word	0xffffffff


	//   ....[8]....
        /*00f0*/ 	.word	0xffffffff


	//   ....[9]....
        /*00f4*/ 	.word	0xffffffff


	//   ....[10]....
        /*00f8*/ 	.word	0xffffffff


	//   ....[11]....
        /*00fc*/ 	.word	0xffffffff


	//----- nvinfo : EIATTR_COOP_GROUP_INSTR_OFFSETS
	.align		4
.L_986:
        /*0100*/ 	.byte	0x04, 0x28
        /*0102*/ 	.short	(.L_988 - .L_987)


	//   ....[0]....
.L_987:
        /*0104*/ 	.word	0x00006290


	//   ....[1]....
        /*0108*/ 	.word	0x00006320


	//   ....[2]....
        /*010c*/ 	.word	0x000064c0


	//   ....[3]....
        /*0110*/ 	.word	0x00006510


	//   ....[4]....
        /*0114*/ 	.word	0x0000c3f0


	//   ....[5]....
        /*0118*/ 	.word	0x0000c410


	//   ....[6]....
        /*011c*/ 	.word	0x0000c440


	//   ....[7]....
        /*0120*/ 	.word	0x0000c450


	//   ....[8]....
        /*0124*/ 	.word	0x0000f180


	//   ....[9]....
        /*0128*/ 	.word	0x0000f190


	//   ....[10]....
        /*012c*/ 	.word	0x0000f1c0


	//   ....[11]....
        /*0130*/ 	.word	0x0000f1d0


	//----- nvinfo : EIATTR_EXIT_INSTR_OFFSETS
	.align		4
.L_988:
        /*0134*/ 	.byte	0x04, 0x1c
        /*0136*/ 	.short	(.L_990 - .L_989)


	//   ....[0]....
.L_989:
        /*0138*/ 	.word	0x000001b0


	//   ....[1]....
        /*013c*/ 	.word	0x00000770


	//   ....[2]....
        /*0140*/ 	.word	0x000007a0


	//   ....[3]....
        /*0144*/ 	.word	0x0000ff40


	//----- nvinfo : EIATTR_CRS_STACK_SIZE
	.align		4
.L_990:
        /*0148*/ 	.byte	0x04, 0x1e
        /*014a*/ 	.short	(.L_992 - .L_991)
.L_991:
        /*014c*/ 	.word	0x00000000


	//----- nvinfo : EIATTR_CBANK_PARAM_SIZE
	.align		4
.L_992:
        /*0150*/ 	.byte	0x03, 0x19
        /*0152*/ 	.short	0x01d0


	//----- nvinfo : EIATTR_PARAM_CBANK
	.align		4
        /*0154*/ 	.byte	0x04, 0x0a
        /*0156*/ 	.short	(.L_994 - .L_993)
	.align		4
.L_993:
        /*0158*/ 	.word	index@(.nv.constant0._ZN5flash24flash_fwd_splitkv_kernelI23Flash_fwd_kernel_traitsILi64ELi64ELi256ELi4ELb0ELb0EN7cutlass6half_tE19Flash_kernel_traitsILi64ELi64ELi256ELi4ES3_EELb1ELb0ELb0ELb1ELb1ELb1ELb0ELb0EEEvNS_16Flash_fwd_paramsE)
        /*015c*/ 	.short	0x0210
        /*015e*/ 	.short	0x01d0


	//----- nvinfo : EIATTR_SW_WAR
	.align		4
.L_994:
        /*0160*/ 	.byte	0x04, 0x36
        /*0162*/ 	.short	(.L_996 - .L_995)
.L_995:
        /*0164*/ 	.word	0x00000008
.L_996:


//--------------------- .nv.info._ZN5flash24flash_fwd_splitkv_kernelI23Flash_fwd_kernel_traitsILi64ELi64ELi256ELi4ELb0ELb0EN7cutlass6half_tE19Flash_kernel_traitsILi64ELi64ELi256ELi4ES3_EELb1ELb0ELb0ELb1ELb1ELb0ELb1ELb0EEEvNS_16Flash_fwd_paramsE --------------------------
	.section	.nv.info._ZN5flash24flash_fwd_splitkv_kernelI23Flash_fwd_kernel_traitsILi64ELi64ELi256ELi4ELb0ELb0EN7cutlass6half_tE19Flash_kernel_traitsILi64ELi64ELi256ELi4ES3_EELb1ELb0ELb0ELb1ELb1ELb0ELb1ELb0EEEvNS_16Flash_fwd_paramsE,"",@"SHT_CUDA_INFO"
	.sectionflags	@""
	.align	4


	//----- nvinfo : EIATTR_CUDA_API_VERSION
	.align		4
        /*0000*/ 	.byte	0x04, 0x37
        /*0002*/ 	.short	(.L_998 - .L_997)
.L_997:
        /*0004*/ 	.word	0x00000082


	//----- nvinfo : EIATTR_KPARAM_INFO
	.align		4
.L_998:
        /*0008*/ 	.byte	0x04, 0x17
        /*000a*/ 	.short	(.L_1000 - .L_999)
.L_999:
        /*000c*/ 	.word	0x00000000
        /*0010*/ 	.short	0x0000
        /*0012*/ 	.short	0x0000
        /*0014*/ 	.byte	0x00, 0xf0, 0x41, 0x07


	//----- nvinfo : EIATTR_SPARSE_MMA_MASK
	.align		4
.L_1000:
        /*0018*/ 	.byte	0x03, 0x50
        /*001a*/ 	.short	0x0000


	//----- nvinfo : EIATTR_MAXREG_COUNT
	.align		4
        /*001c*/ 	.byte	0x03, 0x1b
        /*001e*/ 	.short	0x00ff


	//----- nvinfo : EIATTR_NUM_BARRIERS
	.align		4
        /*0020*/ 	.byte	0x02, 0x4c
        /*0022*/ 	.byte	0x01
	.zero		1


	//----- nvinfo : EIATTR_ANNOTATIONS
	.align		4
        /*0024*/ 	.byte	0x04, 0x55
        /*0026*/ 	.short	(.L_1002 - .L_1001)


	//   ....[0]....
.L_1001:
        /*0028*/ 	.word	0x00000001
        /*002c*/ 	.byte	0x30, 0x32, 0x00, 0x00, 0x01, 0x00, 0x00, 0x00, 0x60, 0x32, 0x00, 0x00, 0x01, 0x00, 0x00, 0x00
        /*003c*/ 	.byte	0x10, 0x33, 0x00, 0x00, 0x01, 0x00, 0x00, 0x00, 0x60, 0x33, 0x00, 0x00, 0x01, 0x00, 0x00, 0x00
        /*004c*/ 	.byte	0xd0, 0x33, 0x00, 0x00, 0x01, 0x00, 0x00, 0x00, 0x40, 0x34, 0x00, 0x00, 0x01, 0x00, 0x00, 0x00
        /*005c*/ 	.byte	0x40, 0x4d, 0x00, 0x00, 0x01, 0x00, 0x00, 0x00, 0x70, 0x4d, 0x00, 0x00, 0x01, 0x00, 0x00, 0x00
        /*006c*/ 	.byte	0x80, 0x4d, 0x00, 0x00, 0x01, 0x00, 0x00, 0x00, 0x90, 0x4d, 0x00, 0x00, 0x01, 0x00, 0x00, 0x00
        /*007c*/ 	.byte	0xa0, 0x4d, 0x00, 0x00, 0x01, 0x00, 0x00, 0x00, 0xb0, 0x4d, 0x00, 0x00


	//----- nvinfo : EIATTR_MERCURY_ISA_VERSION
	.align		4
.L_1002:
        /*0088*/ 	.byte	0x03, 0x5f
        /*008a*/ 	.short	0x0101


	//----- nvinfo : EIATTR_COOP_GROUP_MASK_REGIDS
	.align		4
        /*008c*/ 	.byte	0x04, 0x29
        /*008e*/ 	.short	(.L_1004 - .L_1003)


	//   ....[0]....
.L_1003:
        /*0090*/ 	.word	0xffffffff


	//   ....[1]....
        /*0094*/ 	.word	0xffffffff


	//   ....[2]....
        /*0098*/ 	.word	0xffffffff


	//   ....[3]....
        /*009c*/ 	.word	0xffffffff


	//   ....[4]....
        /*00a0*/ 	.word	0xffffffff


	//   ....[5]....
        /*00a4*/ 	.word	0xffffffff


	//   ....[6]....
        /*00a8*/ 	.word	0xffffffff


	//   ....[7]....
        /*00ac*/ 	.word	0xffffffff


	//   ....[8]....
        /*00b0*/ 	.word	0xffffffff


	//   ....[9]....
        /*00b4*/ 	.word	0xffffffff


	//   ....[10]....
        /*00b8*/ 	.word	0xffffffff


	//   ....[11]....
        /*00bc*/ 	.word	0xffffffff


	//----- nvinfo : EIATTR_COOP_GROUP_INSTR_OFFSETS
	.align		4
.L_1004:
        /*00c0*/ 	.byte	0x04, 0x28
        /*00c2*/ 	.short	(.L_1006 - .L_1005)


	//   ....[0]....
.L_1005:
        /*00c4*/ 	.word	0x00005590


	//   ....[1]....
        /*00c8*/ 	.word	0x000055b0


	//   ....[2]....
        /*00cc*/ 	.word	0x00005620


	//   ....[3]....
        /*00d0*/ 	.word	0x00005810


	//   ....[4]....
        /*00d4*/ 	.word	0x0000a340


	//   ....[5]....
        /*00d8*/ 	.word	0x0000a350


	//   ....[6]....
        /*00dc*/ 	.word	0x0000a380


	//   ....[7]....
        /*00e0*/ 	.word	0x0000a390


	//   ....[8]....
        /*00e4*/ 	.word	0x0000cee0


	//   ....[9]....
        /*00e8*/ 	.word	0x0000cf20


	//   ....[10]....
        /*00ec*/ 	.word	0x0000cfb0


	//   ....[11]....
        /*00f0*/ 	.word	0x0000cfc0


	//----- nvinfo : EIATTR_EXIT_INSTR_OFFSETS
	.align		4
.L_1006:
        /*00f4*/ 	.byte	0x04, 0x1c
        /*00f6*/ 	.short	(.L_1008 - .L_1007)


	//   ....[0]....
.L_1007:
        /*00f8*/ 	.word	0x000002a0


	//   ....[1]....
        /*00fc*/ 	.word	0x00000a30


	//   ....[2]....
        /*0100*/ 	.word	0x00000a60


	//   ....[3]....
        /*0104*/ 	.word	0x0000db00


	//----- nvinfo : EIATTR_CRS_STACK_SIZE
	.align		4
.L_1008:
        /*0108*/ 	.byte	0x04, 0x1e
        /*010a*/ 	.short	(.L_1010 - .L_1009)
.L_1009:
        /*010c*/ 	.word	0x00000000


	//----- nvinfo : EIATTR_CBANK_PARAM_SIZE
	.align		4
.L_1010:
        /*0110*/ 	.byte	0x03, 0x19
        /*0112*/ 	.short	0x01d0


	//----- nvinfo : EIATTR_PARAM_CBANK
	.align		4
        /*0114*/ 	.byte	0x04, 0x0a
        /*0116*/ 	.short	(.L_1012 - .L_1011)
	.align		4
.L_1011:
        /*0118*/ 	.word	index@(.nv.constant0._ZN5flash24flash_fwd_splitkv_kernelI23Flash_fwd_kernel_traitsILi64ELi64ELi256ELi4ELb0ELb0EN7cutlass6half_tE19Flash_kernel_traitsILi64ELi64ELi256ELi4ES3_EELb1ELb0ELb0ELb1ELb1ELb0ELb1ELb0EEEvNS_16Flash_fwd_paramsE)
        /*011c*/ 	.short	0x0210
        /*011e*/ 	.short	0x01d0


	//----- nvinfo : EIATTR_SW_WAR
	.align		4
.L_1012:
        /*0120*/ 	.byte	0x04, 0x36
        /*0122*/ 	.short	(.L_1014 - .L_1013)
.L_1013:
        /*0124*/ 	.word	0x00000008
.L_1014:


//--------------------- .nv.info._ZN5flash24flash_fwd_splitkv_kernelI23Flash_fwd_kernel_traitsILi64ELi64ELi256ELi4ELb0ELb0EN7cutlass6half_tE19Flash_kernel_traitsILi64ELi64ELi256ELi4ES3_EELb1ELb0ELb0ELb1ELb1ELb1ELb1ELb0EEEvNS_16Flash_fwd_paramsE --------------------------
	.section	.nv.info._ZN5flash24flash_fwd_splitkv_kernelI23Flash_fwd_kernel_traitsILi64ELi64ELi256ELi4ELb0ELb0EN7cutlass6half_tE19Flash_kernel_traitsILi64ELi64ELi256ELi4ES3_EELb1ELb0ELb0ELb1ELb1ELb1ELb1ELb0EEEvNS_16Flash_fwd_paramsE,"",@"SHT_CUDA_INFO"
	.sectionflags	@""
	.align	4


	//----- nvinfo : EIATTR_CUDA_API_VERSION
	.align		4
        /*0000*/ 	.byte	0x04, 0x37
        /*0002*/ 	.short	(.L_1016 - .L_1015)
.L_1015:
        /*0004*/ 	.word	0x00000082


	//----- nvinfo : EIATTR_KPARAM_INFO
	.align		4
.L_1016:
        /*0008*/ 	.byte	0x04, 0x17
        /*000a*/ 	.short	(.L_1018 - .L_1017)
.L_1017:
        /*000c*/ 	.word	0x00000000
        /*0010*/ 	.short	0x0000
        /*0012*/ 	.short	0x0000
        /*0014*/ 	.byte	0x00, 0xf0, 0x41, 0x07


	//----- nvinfo : EIATTR_SPARSE_MMA_MASK
	.align		4
.L_1018:
        /*0018*/ 	.byte	0x03, 0x50
        /*001a*/ 	.short	0x0000


	//----- nvinfo : EIATTR_MAXREG_COUNT
	.align		4
        /*001c*/ 	.byte	0x03, 0x1b
        /*001e*/ 	.short	0x00ff


	//----- nvinfo : EIATTR_NUM_BARRIERS
	.align		4
        /*0020*/ 	.byte	0x02, 0x4c
        /*0022*/ 	.byte	0x01
	.zero		1


	//----- nvinfo : EIATTR_ANNOTATIONS
	.align		4
        /*0024*/ 	.byte	0x04, 0x55
        /*0026*/ 	.short	(.L_1020 - .L_1019)


	//   ....[0]....
.L_1019:
        /* <DEDUP_REMOVED lines=16> */


	//----- nvinfo : EIATTR_MERCURY_ISA_VERSION
	.align		4
.L_1020:
        /*0118*/ 	.byte	0x03, 0x5f
        /*011a*/ 	.short	0x0101


	//----- nvinfo : EIATTR_COOP_GROUP_MASK_REGIDS
	.align		4
        /*011c*/ 	.byte	0x04, 0x29
        /*011e*/ 	.short	(.L_1022 - .L_1021)


	//   ....[0]....
.L_1021:
        /*0120*/ 	.word	0xffffffff


	//   ....[1]....
        /*0124*/ 	.word	0xffffffff


	//   ....[2]....
        /*0128*/ 	.word	0xffffffff


	//   ....[3]....
        /*012c*/ 	.word	0xffffffff


	//   ....[4]....
        /*0130*/ 	.word	0xffffffff


	//   ....[5]....
        /*0134*/ 	.word	0xffffffff


	//   ....[6]....
        /*0138*/ 	.word	0xffffffff


	//   ....[7]....
        /*013c*/ 	.word	0xffffffff


	//   ....[8]....
        /*0140*/ 	.word	0xffffffff


	//   ....[9]....
        /*0144*/ 	.word	0xffffffff


	//   ....[10]....
        /*0148*/ 	.word	0xffffffff


	//   ....[11]....
        /*014c*/ 	.word	0xffffffff


	//----- nvinfo : EIATTR_COOP_GROUP_INSTR_OFFSETS
	.align		4
.L_1022:
        /*0150*/ 	.byte	0x04, 0x28
        /*0152*/ 	.short	(.L_1024 - .L_1023)


	//   ....[0]....
.L_1023:
        /*0154*/ 	.word	0x000065e0


	//   ....[1]....
        /*0158*/ 	.word	0x00006670


	//   ....[2]....
        /*015c*/ 	.word	0x000067f0


	//   ....[3]....
        /*0160*/ 	.word	0x00006900


	//   ....[4]....
        /*0164*/ 	.word	0x0000c710


	//   ....[5]....
        /*0168*/ 	.word	0x0000c730


	//   ....[6]....
        /*016c*/ 	.word	0x0000c760


	//   ....[7]....
        /*0170*/ 	.word	0x0000c770


	//   ....[8]....
        /*0174*/ 	.word	0x0000f510


	//   ....[9]....
        /*0178*/ 	.word	0x0000f520


	//   ....[10]....
        /*017c*/ 	.word	0x0000f540


	//   ....[11]....
        /*0180*/ 	.word	0x0000f560


	//----- nvinfo : EIATTR_EXIT_INSTR_OFFSETS
	.align		4
.L_1024:
        /*0184*/ 	.byte	0x04, 0x1c
        /*0186*/ 	.short	(.L_1026 - .L_1025)


	//   ....[0]....
.L_1025:
        /*0188*/ 	.word	0x000002b0


	//   ....[1]....
        /*018c*/ 	.word	0x00000a80


	//   ....[2]....
        /*0190*/ 	.word	0x00000ab0


	//   ....[3]....
        /*0194*/ 	.word	0x00010050


	//----- nvinfo : EIATTR_CRS_STACK_SIZE
	.align		4
.L_1026:
        /*0198*/ 	.byte	0x04, 0x1e
        /*019a*/ 	.short	(.L_1028 - .L_1027)
.L_1027:
        /*019c*/ 	.word	0x00000000


	//----- nvinfo : EIATTR_CBANK_PARAM_SIZE
	.align		4
.L_1028:
        /*01a0*/ 	.byte	0x03, 0x19
        /*01a2*/ 	.short	0x01d0


	//----- nvinfo : EIATTR_PARAM_CBANK
	.align		4
        /*01a4*/ 	.byte	0x04, 0x0a
        /*01a6*/ 	.short	(.L_1030 - .L_1029)
	.align		4
.L_1029:
        /*01a8*/ 	.word	index@(.nv.constant0._ZN5flash24flash_fwd_splitkv_kernelI23Flash_fwd_kernel_traitsILi64ELi64ELi256ELi4ELb0ELb0EN7cutlass6half_tE19Flash_kernel_traitsILi64ELi64ELi256ELi4ES3_EELb1ELb0ELb0ELb1ELb1ELb1ELb1ELb0EEEvNS_16Flash_fwd_paramsE)
        /*01ac*/ 	.short	0x0210
        /*01ae*/ 	.short	0x01d0


	//----- nvinfo : EIATTR_SW_WAR
	.align		4
.L_1030:
        /*01b0*/ 	.byte	0x04, 0x36
        /*01b2*/ 	.short	(.L_1032 - .L_1031)
.L_1031:
        /*01b4*/ 	.word	0x00000008
.L_1032:


//--------------------- .nv.info._ZN5flash24flash_fwd_splitkv_kernelI23Flash_fwd_kernel_traitsILi64ELi64ELi256ELi4ELb0ELb0EN7cutlass6half_tE19Flash_kernel_traitsILi64ELi64ELi256ELi4ES3_EELb1ELb0ELb0ELb0ELb1ELb0ELb0ELb0EEEvNS_16Flash_fwd_paramsE --------------------------
	.section	.nv.info._ZN5flash24flash_fwd_splitkv_kernelI23Flash_fwd_kernel_traitsILi64ELi64ELi256ELi4ELb0ELb0EN7cutlass6half_tE19Flash_kernel_traitsILi64ELi64ELi256ELi4ES3_EELb1ELb0ELb0ELb0ELb1ELb0ELb0ELb0EEEvNS_16Flash_fwd_paramsE,"",@"SHT_CUDA_INFO"
	.sectionflags	@""
	.align	4


	//----- nvinfo : EIATTR_CUDA_API_VERSION
	.align		4
        /*0000*/ 	.byte	0x04, 0x37
        /*0002*/ 	.short	(.L_1034 - .L_1033)
.L_1033:
        /*0004*/ 	.word	0x00000082


	//----- nvinfo : EIATTR_KPARAM_INFO
	.align		4
.L_1034:
        /*0008*/ 	.byte	0x04, 0x17
        /*000a*/ 	.short	(.L_1036 - .L_1035)
.L_1035:
        /*000c*/ 	.word	0x00000000
        /*0010*/ 	.short	0x0000
        /*0012*/ 	.short	0x0000
        /*0014*/ 	.byte	0x00, 0xf0, 0x41, 0x07


	//----- nvinfo : EIATTR_SPARSE_MMA_MASK
	.align		4
.L_1036:
        /*0018*/ 	.byte	0x03, 0x50
        /*001a*/ 	.short	0x0000


	//----- nvinfo : EIATTR_MAXREG_COUNT
	.align		4
        /*001c*/ 	.byte	0x03, 0x1b
        /*001e*/ 	.short	0x00ff


	//----- nvinfo : EIATTR_NUM_BARRIERS
	.align		4
        /*0020*/ 	.byte	0x02, 0x4c
        /*0022*/ 	.byte	0x01
	.zero		1


	//----- nvinfo : EIATTR_ANNOTATIONS
	.align		4
        /*0024*/ 	.byte	0x04, 0x55
        /*0026*/ 	.short	(.L_1038 - .L_1037)


	//   ....[0]....
.L_1037:
        /*0028*/ 	.word	0x00000001
        /*002c*/ 	.byte	0x30, 0x9d, 0x00, 0x00, 0x01, 0x00, 0x00, 0x00, 0x80, 0x9d, 0x00, 0x00, 0x01, 0x00, 0x00, 0x00
        /*003c*/ 	.byte	0xa0, 0xd0, 0x00, 0x00, 0x01, 0x00, 0x00, 0x00, 0xd0, 0xd0, 0x00, 0x00, 0x01, 0x00, 0x00, 0x00
        /*004c*/ 	.byte	0x40, 0x04, 0x01, 0x00, 0x01, 0x00, 0x00, 0x00, 0x60, 0x04, 0x01, 0x00, 0x01, 0x00, 0x00, 0x00
        /*005c*/ 	.byte	0xc0, 0x05, 0x01, 0x00, 0x01, 0x00, 0x00, 0x00, 0x10, 0x06, 0x01, 0x00, 0x01, 0x00, 0x00, 0x00
        /*006c*/ 	.byte	0x70, 0x22, 0x01, 0x00, 0x01, 0x00, 0x00, 0x00, 0xb0, 0x22, 0x01, 0x00, 0x01, 0x00, 0x00, 0x00
        /*007c*/ 	.byte	0xe0, 0x55, 0x01, 0x00, 0x01, 0x00, 0x00, 0x00, 0x10, 0x56, 0x01, 0x00, 0x01, 0x00, 0x00, 0x00
        /*008c*/ 	.byte	0x40, 0x56, 0x01, 0x00, 0x01, 0x00, 0x00, 0x00, 0x50, 0x56, 0x01, 0x00


	//----- nvinfo : EIATTR_MERCURY_ISA_VERSION
	.align		4
.L_1038:
        /*0098*/ 	.byte	0x03, 0x5f
        /*009a*/ 	.short	0x0101


	//----- nvinfo : EIATTR_INT_WARP_WIDE_INSTR_OFFSETS
	.align		4
        /*009c*/ 	.byte	0x04, 0x31
        /*009e*/ 	.short	(.L_1040 - .L_1039)


	//   ....[0]....
.L_1039:
        /*00a0*/ 	.word	0x000023d0


	//   ....[1]....
        /*00a4*/ 	.word	0x00002710


	//   ....[2]....
        /*00a8*/ 	.word	0x00002770


	//   ....[3]....
        /*00ac*/ 	.word	0x00002900


	//   ....[4]....
        /*00b0*/ 	.word	0x00002a10


	//   ....[5]....
        /*00b4*/ 	.word	0x00002b60


	//   ....[6]....
        /*00b8*/ 	.word	0x00002d70


	//   ....[7]....
        /*00bc*/ 	.word	0x00002e70


	//   ....[8]....
        /*00c0*/ 	.word	0x00002e90


	//   ....[9]....
        /*00c4*/ 	.word	0x00002f30


	//   ....[10]....
        /*00c8*/ 	.word	0x000031d0


	//   ....[11]....
        /*00cc*/ 	.word	0x00003280


	//   ....[12]....
        /*00d0*/ 	.word	0x00003500


	//   ....[13]....
        /*00d4*/ 	.word	0x000035a0


	//   ....[14]....
        /*00d8*/ 	.word	0x00003690


	//   ....[15]....
        /*00dc*/ 	.word	0x00003840


	//   ....[16]....
        /*00e0*/ 	.word	0x000038f0


	//   ....[17]....
        /*00e4*/ 	.word	0x000039b0


	//   ....[18]....
        /*00e8*/ 	.word	0x00003a00


	//   ....[19]....
        /*00ec*/ 	.word	0x00003c90


	//   ....[20]....
        /*00f0*/ 	.word	0x00003d10


	//   ....[21]....
        /*00f4*/ 	.word	0x00003ef0


	//----- nvinfo : EIATTR_COOP_GROUP_MASK_REGIDS
	.align		4
.L_1040:
        /*00f8*/ 	.byte	0x04, 0x29
        /*00fa*/ 	.short	(.L_1042 - .L_1041)


	//   ....[0]....
.L_1041:
        /*00fc*/ 	.word	0xffffffff


	//   ....[1]....
        /*0100*/ 	.word	0xffffffff


	//   ....[2]....
        /*0104*/ 	.word	0xffffffff


	//   ....[3]....
        /*0108*/ 	.word	0xffffffff


	//   ....[4]....
        /*010c*/ 	.word	0xffffffff


	//   ....[5]....
        /*0110*/ 	.word	0xffffffff


	//   ....[6]....
        /*0114*/ 	.word	0xffffffff


	//   ....[7]....
        /*0118*/ 	.word	0xffffffff


	//   ....[8]....
        /*011c*/ 	.word	0xffffffff


	//   ....[9]....
        /*0120*/ 	.word	0xffffffff


	//   ....[10]....
        /*0124*/ 	.word	0xffffffff


	//   ....[11]....
        /*0128*/ 	.word	0xffffffff


	//   ....[12]....
        /*012c*/ 	.word	0xffffffff


	//   ....[13]....
        /*0130*/ 	.word	0xffffffff


	//   ....[14]....
        /*0134*/ 	.word	0xffffffff


	//   ....[15]....
        /*0138*/ 	.word	0xffffffff


	//----- nvinfo : EIATTR_COOP_GROUP_INSTR_OFFSETS
	.align		4
.L_1042:
        /*013c*/ 	.byte	0x04, 0x28
        /*013e*/ 	.short	(.L_1044 - .L_1043)


	//   ....[0]....
.L_1043:
        /*0140*/ 	.word	0x000070f0


	//   ....[1]....
        /*0144*/ 	.word	0x00007270


	//   ....[2]....
        /*0148*/ 	.word	0x000076c0


	//   ....[3]....
        /*014c*/ 	.word	0x00007890


	//   ....[4]....
        /*0150*/ 	.word	0x0000d8a0


	//   ....[5]....
        /*0154*/ 	.word	0x0000d930


	//   ....[6]....
        /*0158*/ 	.word	0x0000d950


	//   ....[7]....
        /*015c*/ 	.word	0x0000d9b0


	//   ....[8]....
        /*0160*/ 	.word	0x00012aa0


	//   ....[9]....
        /*0164*/ 	.word	0x00012ab0


	//   ....[10]....
        /*0168*/ 	.word	0x00012ae0


	//   ....[11]....
        /*016c*/ 	.word	0x00012af0


	//   ....[12]....
        /*0170*/ 	.word	0x000156f0


	//   ....[13]....
        /*0174*/ 	.word	0x00015700


	//   ....[14]....
        /*0178*/ 	.word	0x00015730


	//   ....[15]....
        /*017c*/ 	.word	0x00015740


	//----- nvinfo : EIATTR_EXIT_INSTR_OFFSETS
	.align		4
.L_1044:
        /*0180*/ 	.byte	0x04, 0x1c
        /*0182*/ 	.short	(.L_1046 - .L_1045)


	//   ....[0]....
.L_1045:
        /*0184*/ 	.word	0x000004b0


	//   ....[1]....
        /*0188*/ 	.word	0x00000db0


	//   ....[2]....
        /*018c*/ 	.word	0x00000de0


	//   ....[3]....
        /*0190*/ 	.word	0x000166c0


	//   ....[4]....
        /*0194*/ 	.word	0x00016780


	//----- nvinfo : EIATTR_CRS_STACK_SIZE
	.align		4
.L_1046:
        /*0198*/ 	.byte	0x04, 0x1e
        /*019a*/ 	.short	(.L_1048 - .L_1047)
.L_1047:
        /*019c*/ 	.word	0x00000000


	//----- nvinfo : EIATTR_CBANK_PARAM_SIZE
	.align		4
.L_1048:
        /*01a0*/ 	.byte	0x03, 0x19
        /*01a2*/ 	.short	0x01d0


	//----- nvinfo : EIATTR_PARAM_CBANK
	.align		4
        /*01a4*/ 	.byte	0x04, 0x0a
        /*01a6*/ 	.short	(.L_1050 - .L_1049)
	.align		4
.L_1049:
        /*01a8*/ 	.word	index@(.nv.constant0._ZN5flash24flash_fwd_splitkv_kernelI23Flash_fwd_kernel_traitsILi64ELi64ELi256ELi4ELb0ELb0EN7cutlass6half_tE19Flash_kernel_traitsILi64ELi64ELi256ELi4ES3_EELb1ELb0ELb0ELb0ELb1ELb0ELb0ELb0EEEvNS_16Flash_fwd_paramsE)
        /*01ac*/ 	.short	0x0210
        /*01ae*/ 	.short	0x01d0


	//----- nvinfo : EIATTR_SW_WAR
	.align		4
.L_1050:
        /*01b0*/ 	.byte	0x04, 0x36
        /*01b2*/ 	.short	(.L_1052 - .L_1051)
.L_1051:
        /*01b4*/ 	.word	0x00000008
.L_1052:


//--------------------- .nv.info._ZN5flash24flash_fwd_splitkv_kernelI23Flash_fwd_kernel_traitsILi64ELi64ELi256ELi4ELb0ELb0EN7cutlass6half_tE19Flash_kernel_traitsILi64ELi64ELi256ELi4ES3_EELb1ELb0ELb0ELb0ELb1ELb1ELb0ELb0EEEvNS_16Flash_fwd_paramsE --------------------------
	.section	.nv.info._ZN5flash24flash_fwd_splitkv_kernelI23Flash_fwd_kernel_traitsILi64ELi64ELi256ELi4ELb0ELb0EN7cutlass6half_tE19Flash_kernel_traitsILi64ELi64ELi256ELi4ES3_EELb1ELb0ELb0ELb0ELb1ELb1ELb0ELb0EEEvNS_16Flash_fwd_paramsE,"",@"SHT_CUDA_INFO"
	.sectionflags	@""
	.align	4


	//----- nvinfo : EIATTR_CUDA_API_VERSION
	.align		4
        /*0000*/ 	.byte	0x04, 0x37
        /*0002*/ 	.short	(.L_1054 - .L_1053)
.L_1053:
        /*0004*/ 	.word	0x00000082


	//----- nvinfo : EIATTR_KPARAM_INFO
	.align		4
.L_1054:
        /*0008*/ 	.byte	0x04, 0x17
        /*000a*/ 	.short	(.L_1056 - .L_1055)
.L_1055:
        /*000c*/ 	.word	0x00000000
        /*0010*/ 	.short	0x0000
        /*0012*/ 	.short	0x0000
        /*0014*/ 	.byte	0x00, 0xf0, 0x41, 0x07


	//----- nvinfo : EIATTR_SPARSE_MMA_MASK
	.align		4
.L_1056:
        /*0018*/ 	.byte	0x03, 0x50
        /*001a*/ 	.short	0x0000


	//----- nvinfo : EIATTR_MAXREG_COUNT
	.align		4
        /*001c*/ 	.byte	0x03, 0x1b
        /*001e*/ 	.short	0x00ff


	//----- nvinfo : EIATTR_NUM_BARRIERS
	.align		4
        /*0020*/ 	.byte	0x02, 0x4c
        /*0022*/ 	.byte	0x01
	.zero		1


	//----- nvinfo : EIATTR_ANNOTATIONS
	.align		4
        /*0024*/ 	.byte	0x04, 0x55
        /*0026*/ 	.short	(.L_1058 - .L_1057)


	//   ....[0]....
.L_1057:
        /* <DEDUP_REMOVED lines=20> */


	//----- nvinfo : EIATTR_MERCURY_ISA_VERSION
	.align		4
.L_1058:
        /*0158*/ 	.byte	0x03, 0x5f
        /*015a*/ 	.short	0x0101


	//----- nvinfo : EIATTR_INT_WARP_WIDE_INSTR_OFFSETS
	.align		4
        /*015c*/ 	.byte	0x04, 0x31
        /*015e*/ 	.short	(.L_1060 - .L_1059)


	//   ....[0]....
.L_1059:
        /*0160*/ 	.word	0x000024d0


	//   ....[1]....
        /*0164*/ 	.word	0x00002660


	//   ....[2]....
        /*0168*/ 	.word	0x000026f0


	//   ....[3]....
        /*016c*/ 	.word	0x00002970


	//   ....[4]....
        /*0170*/ 	.word	0x00002a20


	//   ....[5]....
        /*0174*/ 	.word	0x00002bf0


	//   ....[6]....
        /*0178*/ 	.word	0x00002d10


	//   ....[7]....
        /*017c*/ 	.word	0x00002d40


	//   ....[8]....
        /*0180*/ 	.word	0x00002e20


	//   ....[9]....
        /*0184*/ 	.word	0x00003110


	//   ....[10]....
        /*0188*/ 	.word	0x000031b0


	//   ....[11]....
        /*018c*/ 	.word	0x00003220


	//   ....[12]....
        /*0190*/ 	.word	0x00003550


	//   ....[13]....
        /*0194*/ 	.word	0x00003580


	//   ....[14]....
        /*0198*/ 	.word	0x000036b0


	//   ....[15]....
        /*019c*/ 	.word	0x00003860


	//   ....[16]....
        /*01a0*/ 	.word	0x000038f0


	//   ....[17]....
        /*01a4*/ 	.word	0x00003a20


	//   ....[18]....
        /*01a8*/ 	.word	0x00003a50


	//   ....[19]....
        /*01ac*/ 	.word	0x00003cc0


	//   ....[20]....
        /*01b0*/ 	.word	0x00003d30


	//   ....[21]....
        /*01b4*/ 	.word	0x00003d40


	//----- nvinfo : EIATTR_COOP_GROUP_MASK_REGIDS
	.align		4
.L_1060:
        /*01b8*/ 	.byte	0x04, 0x29
        /*01ba*/ 	.short	(.L_1062 - .L_1061)


	//   ....[0]....
.L_1061:
        /*01bc*/ 	.word	0xffffffff


	//   ....[1]....
        /*01c0*/ 	.word	0xffffffff


	//   ....[2]....
        /*01c4*/ 	.word	0xffffffff


	//   ....[3]....
        /*01c8*/ 	.word	0xffffffff


	//   ....[4]....
        /*01cc*/ 	.word	0xffffffff


	//   ....[5]....
        /*01d0*/ 	.word	0xffffffff


	//   ....[6]....
        /*01d4*/ 	.word	0xffffffff


	//   ....[7]....
        /*01d8*/ 	.word	0xffffffff


	//   ....[8]....
        /*01dc*/ 	.word	0xffffffff


	//   ....[9]....
        /*01e0*/ 	.word	0xffffffff


	//   ....[10]....
        /*01e4*/ 	.word	0xffffffff


	//   ....[11]....
        /*01e8*/ 	.word	0xffffffff


	//   ....[12]....
        /*01ec*/ 	.word	0xffffffff


	//   ....[13]....
        /*01f0*/ 	.word	0xffffffff


	//   ....[14]....
        /*01f4*/ 	.word	0xffffffff


	//   ....[15]....
        /*01f8*/ 	.word	0xffffffff


	//----- nvinfo : EIATTR_COOP_GROUP_INSTR_OFFSETS
	.align		4
.L_1062:
        /*01fc*/ 	.byte	0x04, 0x28
        /*01fe*/ 	.short	(.L_1064 - .L_1063)


	//   ....[0]....
.L_1063:
        /*0200*/ 	.word	0x00008130


	//   ....[1]....
        /*0204*/ 	.word	0x000082b0


	//   ....[2]....
        /*0208*/ 	.word	0x00008650


	//   ....[3]....
        /*020c*/ 	.word	0x000086e0


	//   ....[4]....
        /*0210*/ 	.word	0x000103c0


	//   ....[5]....
        /*0214*/ 	.word	0x00010450


	//   ....[6]....
        /*0218*/ 	.word	0x00010490


	//   ....[7]....
        /*021c*/ 	.word	0x00010550


	//   ....[8]....
        /*0220*/ 	.word	0x000169e0


	//   ....[9]....
        /*0224*/ 	.word	0x00016a00


	//   ....[10]....
        /*0228*/ 	.word	0x00016a30


	//   ....[11]....
        /*022c*/ 	.word	0x00016a40


	//   ....[12]....
        /*0230*/ 	.word	0x00019730


	//   ....[13]....
        /*0234*/ 	.word	0x00019740


	//   ....[14]....
        /*0238*/ 	.word	0x00019760


	//   ....[15]....
        /*023c*/ 	.word	0x00019780


	//----- nvinfo : EIATTR_EXIT_INSTR_OFFSETS
	.align		4
.L_1064:
        /*0240*/ 	.byte	0x04, 0x1c
        /*0242*/ 	.short	(.L_1066 - .L_1065)


	//   ....[0]....
.L_1065:
        /*0244*/ 	.word	0x000004b0


	//   ....[1]....
        /*0248*/ 	.word	0x00000dc0


	//   ....[2]....
        /*024c*/ 	.word	0x00000df0


	//   ....[3]....
        /*0250*/ 	.word	0x0001a6f0


	//   ....[4]....
        /*0254*/ 	.word	0x0001a7c0


	//----- nvinfo : EIATTR_CRS_STACK_SIZE
	.align		4
.L_1066:
        /*0258*/ 	.byte	0x04, 0x1e
        /*025a*/ 	.short	(.L_1068 - .L_1067)
.L_1067:
        /*025c*/ 	.word	0x00000000


	//----- nvinfo : EIATTR_CBANK_PARAM_SIZE
	.align		4
.L_1068:
        /*0260*/ 	.byte	0x03, 0x19
        /*0262*/ 	.short	0x01d0


	//----- nvinfo : EIATTR_PARAM_CBANK
	.align		4
        /*0264*/ 	.byte	0x04, 0x0a
        /*0266*/ 	.short	(.L_1070 - .L_1069)
	.align		4
.L_1069:
        /*0268*/ 	.word	index@(.nv.constant0._ZN5flash24flash_fwd_splitkv_kernelI23Flash_fwd_kernel_traitsILi64ELi64ELi256ELi4ELb0ELb0EN7cutlass6half_tE19Flash_kernel_traitsILi64ELi64ELi256ELi4ES3_EELb1ELb0ELb0ELb0ELb1ELb1ELb0ELb0EEEvNS_16Flash_fwd_paramsE)
        /*026c*/ 	.short	0x0210
        /*026e*/ 	.short	0x01d0


	//----- nvinfo : EIATTR_SW_WAR
	.align		4
.L_1070:
        /*0270*/ 	.byte	0x04, 0x36
        /*0272*/ 	.short	(.L_1072 - .L_1071)
.L_1071:
        /*0274*/ 	.word	0x00000008
.L_1072:


//--------------------- .nv.info._ZN5flash24flash_fwd_splitkv_kernelI23Flash_fwd_kernel_traitsILi64ELi64ELi256ELi4ELb0ELb0EN7cutlass6half_tE19Flash_kernel_traitsILi64ELi64ELi256ELi4ES3_EELb1ELb0ELb1ELb0ELb0ELb0ELb0ELb0EEEvNS_16Flash_fwd_paramsE --------------------------
	.section	.nv.info._ZN5flash24flash_fwd_splitkv_kernelI23Flash_fwd_kernel_traitsILi64ELi64ELi256ELi4ELb0ELb0EN7cutlass6half_tE19Flash_kernel_traitsILi64ELi64ELi256ELi4ES3_EELb1ELb0ELb1ELb0ELb0ELb0ELb0ELb0EEEvNS_16Flash_fwd_paramsE,"",@"SHT_CUDA_INFO"
	.sectionflags	@""
	.align	4


	//----- nvinfo : EIATTR_CUDA_API_VERSION
	.align		4
        /*0000*/ 	.byte	0x04, 0x37
        /*0002*/ 	.short	(.L_1074 - .L_1073)
.L_1073:
        /*0004*/ 	.word	0x00000082


	//----- nvinfo : EIATTR_KPARAM_INFO
	.align		4
.L_1074:
        /*0008*/ 	.byte	0x04, 0x17
        /*000a*/ 	.short	(.L_1076 - .L_1075)
.L_1075:
        /*000c*/ 	.word	0x00000000
        /*0010*/ 	.short	0x0000
        /*0012*/ 	.short	0x0000
        /*0014*/ 	.byte	0x00, 0xf0, 0x41, 0x07


	//----- nvinfo : EIATTR_SPARSE_MMA_MASK
	.align		4
.L_1076:
        /*0018*/ 	.byte	0x03, 0x50
        /*001a*/ 	.short	0x0000


	//----- nvinfo : EIATTR_MAXREG_COUNT
	.align		4
        /*001c*/ 	.byte	0x03, 0x1b
        /*001e*/ 	.short	0x00ff


	//----- nvinfo : EIATTR_NUM_BARRIERS
	.align		4
        /*0020*/ 	.byte	0x02, 0x4c
        /*0022*/ 	.byte	0x01
	.zero		1


	//----- nvinfo : EIATTR_ANNOTATIONS
	.align		4
        /*0024*/ 	.byte	0x04, 0x55
        /*0026*/ 	.short	(.L_1078 - .L_1077)


	//   ....[0]....
.L_1077:
        /*0028*/ 	.word	0x00000001
        /*002c*/ 	.byte	0x70, 0xe1, 0x00, 0x00, 0x01, 0x00, 0x00, 0x00, 0x00, 0xf8, 0x00, 0x00, 0x01, 0x00, 0x00, 0x00
        /*003c*/ 	.byte	0x20, 0x14, 0x01, 0x00, 0x01, 0x00, 0x00, 0x00, 0x50, 0x14, 0x01, 0x00


	//----- nvinfo : EIATTR_MERCURY_ISA_VERSION
	.align		4
.L_1078:
        /*0048*/ 	.byte	0x03, 0x5f
        /*004a*/ 	.short	0x0101


	//----- nvinfo : EIATTR_INT_WARP_WIDE_INSTR_OFFSETS
	.align		4
        /*004c*/ 	.byte	0x04, 0x31
        /*004e*/ 	.short	(.L_1080 - .L_1079)


	//   ....[0]....
.L_1079:
        /*0050*/ 	.word	0x00008490


	//   ....[1]....
        /*0054*/ 	.word	0x0000c950


	//----- nvinfo : EIATTR_COOP_GROUP_MASK_REGIDS
	.align		4
.L_1080:
        /*0058*/ 	.byte	0x04, 0x29
        /*005a*/ 	.short	(.L_1082 - .L_1081)


	//   ....[0]....
.L_1081:
        /*005c*/ 	.word	0xffffffff


	//   ....[1]....
        /*0060*/ 	.word	0xffffffff


	//   ....[2]....
        /*0064*/ 	.word	0xffffffff


	//   ....[3]....
        /*0068*/ 	.word	0xffffffff


	//   ....[4]....
        /*006c*/ 	.word	0xffffffff


	//   ....[5]....
        /*0070*/ 	.word	0xffffffff


	//   ....[6]....
        /*0074*/ 	.word	0xffffffff


	//   ....[7]....
        /*0078*/ 	.word	0xffffffff


	//   ....[8]....
        /*007c*/ 	.word	0xffffffff


	//   ....[9]....
        /*0080*/ 	.word	0xffffffff


	//   ....[10]....
        /*0084*/ 	.word	0xffffffff


	//   ....[11]....
        /*0088*/ 	.word	0xffffffff


	//   ....[12]....
        /*008c*/ 	.word	0xffffffff


	//   ....[13]....
        /*0090*/ 	.word	0xffffffff


	//   ....[14]....
        /*0094*/ 	.word	0xffffffff


	//   ....[15]....
        /*0098*/ 	.word	0xffffffff


	//----- nvinfo : EIATTR_COOP_GROUP_INSTR_OFFSETS
	.align		4
.L_1082:
        /*009c*/ 	.byte	0x04, 0x28
        /*009e*/ 	.short	(.L_1084 - .L_1083)


	//   ....[0]....
.L_1083:
        /*00a0*/ 	.word	0x000099b0


	//   ....[1]....
        /*00a4*/ 	.word	0x00009aa0


	//   ....[2]....
        /*00a8*/ 	.word	0x00009ac0


	//   ....[3]....
        /*00ac*/ 	.word	0x00009c00


	//   ....[4]....
        /*00b0*/ 	.word	0x00011880


	//   ....[5]....
        /*00b4*/ 	.word	0x000118a0


	//   ....[6]....
        /*00b8*/ 	.word	0x00012240


	//   ....[7]....
        /*00bc*/ 	.word	0x00012290


	//   ....[8]....
        /*00c0*/ 	.word	0x00018f20


	//   ....[9]....
        /*00c4*/ 	.word	0x00018f50


	//   ....[10]....
        /*00c8*/ 	.word	0x00018f80


	//   ....[11]....
        /*00cc*/ 	.word	0x00018f90


	//   ....[12]....
        /*00d0*/ 	.word	0x0001bac0


	//   ....[13]....
        /*00d4*/ 	.word	0x0001bb00


	//   ....[14]....
        /*00d8*/ 	.word	0x0001bb60


	//   ....[15]....
        /*00dc*/ 	.word	0x0001bb70


	//----- nvinfo : EIATTR_EXIT_INSTR_OFFSETS
	.align		4
.L_1084:
        /*00e0*/ 	.byte	0x04, 0x1c
        /*00e2*/ 	.short	(.L_1086 - .L_1085)


	//   ....[0]....
.L_1085:
        /*00e4*/ 	.word	0x000004b0


	//   ....[1]....
        /*00e8*/ 	.word	0x00000df0


	//   ....[2]....
        /*00ec*/ 	.word	0x00000e20


	//   ....[3]....
        /*00f0*/ 	.word	0x0001cb10


	//   ....[4]....
        /*00f4*/ 	.word	0x0001cbe0


	//----- nvinfo : EIATTR_CRS_STACK_SIZE
	.align		4
.L_1086:
        /*00f8*/ 	.byte	0x04, 0x1e
        /*00fa*/ 	.short	(.L_1088 - .L_1087)
.L_1087:
        /*00fc*/ 	.word	0x00000000


	//----- nvinfo : EIATTR_CBANK_PARAM_SIZE
	.align		4
.L_1088:
        /*0100*/ 	.byte	0x03, 0x19
        /*0102*/ 	.short	0x01d0


	//----- nvinfo : EIATTR_PARAM_CBANK
	.align		4
        /*0104*/ 	.byte	0x04, 0x0a
        /*0106*/ 	.short	(.L_1090 - .L_1089)
	.align		4
.L_1089:
        /*0108*/ 	.word	index@(.nv.constant0._ZN5flash24flash_fwd_splitkv_kernelI23Flash_fwd_kernel_traitsILi64ELi64ELi256ELi4ELb0ELb0EN7cutlass6half_tE19Flash_kernel_traitsILi64ELi64ELi256ELi4ES3_EELb1ELb0ELb1ELb0ELb0ELb0ELb0ELb0EEEvNS_16Flash_fwd_paramsE)
        /*010c*/ 	.short	0x0210
        /*010e*/ 	.short	0x01d0


	//----- nvinfo : EIATTR_SW_WAR
	.align		4
.L_1090:
        /*0110*/ 	.byte	0x04, 0x36
        /*0112*/ 	.short	(.L_1092 - .L_1091)
.L_1091:
        /*0114*/ 	.word	0x00000008
.L_1092:


//--------------------- .nv.info._ZN5flash24flash_fwd_splitkv_kernelI23Flash_fwd_kernel_traitsILi64ELi64ELi256ELi4ELb0ELb0EN7cutlass6half_tE19Flash_kernel_traitsILi64ELi64ELi256ELi4ES3_EELb1ELb0ELb1ELb0ELb0ELb1ELb0ELb0EEEvNS_16Flash_fwd_paramsE --------------------------
	.section	.nv.info._ZN5flash24flash_fwd_splitkv_kernelI23Flash_fwd_kernel_traitsILi64ELi64ELi256ELi4ELb0ELb0EN7cutlass6half_tE19Flash_kernel_traitsILi64ELi64ELi256ELi4ES3_EELb1ELb0ELb1ELb0ELb0ELb1ELb0ELb0EEEvNS_16Flash_fwd_paramsE,"",@"SHT_CUDA_INFO"
	.sectionflags	@""
	.align	4


	//----- nvinfo : EIATTR_CUDA_API_VERSION
	.align		4
        /*0000*/ 	.byte	0x04, 0x37
        /*0002*/ 	.short	(.L_1094 - .L_1093)
.L_1093:
        /*0004*/ 	.word	0x00000082


	//----- nvinfo : EIATTR_KPARAM_INFO
	.align		4
.L_1094:
        /*0008*/ 	.byte	0x04, 0x17
        /*000a*/ 	.short	(.L_1096 - .L_1095)
.L_1095:
        /*000c*/ 	.word	0x00000000
        /*0010*/ 	.short	0x0000
        /*0012*/ 	.short	0x0000
        /*0014*/ 	.byte	0x00, 0xf0, 0x41, 0x07


	//----- nvinfo : EIATTR_SPARSE_MMA_MASK
	.align		4
.L_1096:
        /*0018*/ 	.byte	0x03, 0x50
        /*001a*/ 	.short	0x0000


	//----- nvinfo : EIATTR_MAXREG_COUNT
	.align		4
        /*001c*/ 	.byte	0x03, 0x1b
        /*001e*/ 	.short	0x00ff


	//----- nvinfo : EIATTR_NUM_BARRIERS
	.align		4
        /*0020*/ 	.byte	0x02, 0x4c
        /*0022*/ 	.byte	0x01
	.zero		1


	//----- nvinfo : EIATTR_ANNOTATIONS
	.align		4
        /*0024*/ 	.byte	0x04, 0x55
        /*0026*/ 	.short	(.L_1098 - .L_1097)


	//   ....[0]....
.L_1097:
        /*0028*/ 	.word	0x00000001
        /*002c*/ 	.byte	0xa0, 0x83, 0x01, 0x00, 0x01, 0x00, 0x00, 0x00, 0xe0, 0x86, 0x01, 0x00, 0x01, 0x00, 0x00, 0x00
        /*003c*/ 	.byte	0x30, 0x88, 0x01, 0x00, 0x01, 0x00, 0x00, 0x00, 0x70, 0xa5, 0x01, 0x00, 0x01, 0x00, 0x00, 0x00
        /*004c*/ 	.byte	0xa0, 0xa5, 0x01, 0x00, 0x01, 0x00, 0x00, 0x00, 0xe0, 0xa5, 0x01, 0x00


	//----- nvinfo : EIATTR_MERCURY_ISA_VERSION
	.align		4
.L_1098:
        /*0058*/ 	.byte	0x03, 0x5f
        /*005a*/ 	.short	0x0101


	//----- nvinfo : EIATTR_INT_WARP_WIDE_INSTR_OFFSETS
	.align		4
        /*005c*/ 	.byte	0x04, 0x31
        /*005e*/ 	.short	(.L_1100 - .L_1099)


	//   ....[0]....
.L_1099:
        /*0060*/ 	.word	0x000094a0


	//   ....[1]....
        /*0064*/ 	.word	0x0000d920


	//----- nvinfo : EIATTR_COOP_GROUP_MASK_REGIDS
	.align		4
.L_1100:
        /*0068*/ 	.byte	0x04, 0x29
        /*006a*/ 	.short	(.L_1102 - .L_1101)


	//   ....[0]....
.L_1101:
        /*006c*/ 	.word	0xffffffff


	//   ....[1]....
        /*0070*/ 	.word	0xffffffff


	//   ....[2]....
        /*0074*/ 	.word	0xffffffff


	//   ....[3]....
        /*0078*/ 	.word	0xffffffff


	//   ....[4]....
        /*007c*/ 	.word	0xffffffff


	//   ....[5]....
        /*0080*/ 	.word	0xffffffff


	//   ....[6]....
        /*0084*/ 	.word	0xffffffff


	//   ....[7]....
        /*0088*/ 	.word	0xffffffff


	//   ....[8]....
        /*008c*/ 	.word	0xffffffff


	//   ....[9]....
        /*0090*/ 	.word	0xffffffff


	//   ....[10]....
        /*0094*/ 	.word	0xffffffff


	//   ....[11]....
        /*0098*/ 	.word	0xffffffff


	//   ....[12]....
        /*009c*/ 	.word	0xffffffff


	//   ....[13]....
        /*00a0*/ 	.word	0xffffffff


	//   ....[14]....
        /*00a4*/ 	.word	0xffffffff


	//   ....[15]....
        /*00a8*/ 	.word	0xffffffff


	//----- nvinfo : EIATTR_COOP_GROUP_INSTR_OFFSETS
	.align		4
.L_1102:
        /*00ac*/ 	.byte	0x04, 0x28
        /*00ae*/ 	.short	(.L_1104 - .L_1103)


	//   ....[0]....
.L_1103:
        /*00b0*/ 	.word	0x0000a9c0


	//   ....[1]....
        /*00b4*/ 	.word	0x0000aa30


	//   ....[2]....
        /*00b8*/ 	.word	0x0000aa50


	//   ....[3]....
        /*00bc*/ 	.word	0x0000ab90


	//   ....[4]....
        /*00c0*/ 	.word	0x00013c50


	//   ....[5]....
        /*00c4*/ 	.word	0x00013c70


	//   ....[6]....
        /*00c8*/ 	.word	0x00013c90


	//   ....[7]....
        /*00cc*/ 	.word	0x00013cb0


	//   ....[8]....
        /*00d0*/ 	.word	0x0001be00


	//   ....[9]....
        /*00d4*/ 	.word	0x0001be30


	//   ....[10]....
        /*00d8*/ 	.word	0x0001be50


	//   ....[11]....
        /*00dc*/ 	.word	0x0001be70


	//   ....[12]....
        /*00e0*/ 	.word	0x0001ea60


	//   ....[13]....
        /*00e4*/ 	.word	0x0001eaa0


	//   ....[14]....
        /*00e8*/ 	.word	0x0001eb00


	//   ....[15]....
        /*00ec*/ 	.word	0x0001eb10


	//----- nvinfo : EIATTR_EXIT_INSTR_OFFSETS
	.align		4
.L_1104:
        /*00f0*/ 	.byte	0x04, 0x1c
        /*00f2*/ 	.short	(.L_1106 - .L_1105)


	//   ....[0]....
.L_1105:
        /*00f4*/ 	.word	0x000004b0


	//   ....[1]....
        /*00f8*/ 	.word	0x00000df0


	//   ....[2]....
        /*00fc*/ 	.word	0x00000e20


	//   ....[3]....
        /*0100*/ 	.word	0x0001fab0


	//   ....[4]....
        /*0104*/ 	.word	0x0001fb80


	//----- nvinfo : EIATTR_CRS_STACK_SIZE
	.align		4
.L_1106:
        /*0108*/ 	.byte	0x04, 0x1e
        /*010a*/ 	.short	(.L_1108 - .L_1107)
.L_1107:
        /*010c*/ 	.word	0x00000000


	//----- nvinfo : EIATTR_CBANK_PARAM_SIZE
	.align		4
.L_1108:
        /*0110*/ 	.byte	0x03, 0x19
        /*0112*/ 	.short	0x01d0


	//----- nvinfo : EIATTR_PARAM_CBANK
	.align		4
        /*0114*/ 	.byte	0x04, 0x0a
        /*0116*/ 	.short	(.L_1110 - .L_1109)
	.align		4
.L_1109:
        /*0118*/ 	.word	index@(.nv.constant0._ZN5flash24flash_fwd_splitkv_kernelI23Flash_fwd_kernel_traitsILi64ELi64ELi256ELi4ELb0ELb0EN7cutlass6half_tE19Flash_kernel_traitsILi64ELi64ELi256ELi4ES3_EELb1ELb0ELb1ELb0ELb0ELb1ELb0ELb0EEEvNS_16Flash_fwd_paramsE)
        /*011c*/ 	.short	0x0210
        /*011e*/ 	.short	0x01d0


	//----- nvinfo : EIATTR_SW_WAR
	.align		4
.L_1110:
        /*0120*/ 	.byte	0x04, 0x36
        /*0122*/ 	.short	(.L_1112 - .L_1111)
.L_1111:
        /*0124*/ 	.word	0x00000008
.L_1112:


//--------------------- .nv.info._ZN5flash24flash_fwd_splitkv_kernelI23Flash_fwd_kernel_traitsILi64ELi64ELi256ELi4ELb0ELb0EN7cutlass6half_tE19Flash_kernel_traitsILi64ELi64ELi256ELi4ES3_EELb1ELb0ELb0ELb0ELb1ELb0ELb0ELb1EEEvNS_16Flash_fwd_paramsE --------------------------
	.section	.nv.info._ZN5flash24flash_fwd_splitkv_kernelI23Flash_fwd_kernel_traitsILi64ELi64ELi256ELi4ELb0ELb0EN7cutlass6half_tE19Flash_kernel_traitsILi64ELi64ELi256ELi4ES3_EELb1ELb0ELb0ELb0ELb1ELb0ELb0ELb1EEEvNS_16Flash_fwd_paramsE,"",@"SHT_CUDA_INFO"
	.sectionflags	@""
	.align	4


	//----- nvinfo : EIATTR_CUDA_API_VERSION
	.align		4
        /*0000*/ 	.byte	0x04, 0x37
        /*0002*/ 	.short	(.L_1114 - .L_1113)
.L_1113:
        /*0004*/ 	.word	0x00000082


	//----- nvinfo : EIATTR_KPARAM_INFO
	.align		4
.L_1114:
        /*0008*/ 	.byte	0x04, 0x17
        /*000a*/ 	.short	(.L_1116 - .L_1115)
.L_1115:
        /*000c*/ 	.word	0x00000000
        /*0010*/ 	.short	0x0000
        /*0012*/ 	.short	0x0000
        /*0014*/ 	.byte	0x00, 0xf0, 0x41, 0x07


	//----- nvinfo : EIATTR_SPARSE_MMA_MASK
	.align		4
.L_1116:
        /*0018*/ 	.byte	0x03, 0x50
        /*001a*/ 	.short	0x0000


	//----- nvinfo : EIATTR_MAXREG_COUNT
	.align		4
        /*001c*/ 	.byte	0x03, 0x1b
        /*001e*/ 	.short	0x00ff


	//----- nvinfo : EIATTR_NUM_BARRIERS
	.align		4
        /*0020*/ 	.byte	0x02, 0x4c
        /*0022*/ 	.byte	0x01
	.zero		1


	//----- nvinfo : EIATTR_ANNOTATIONS
	.align		4
        /*0024*/ 	.byte	0x04, 0x55
        /*0026*/ 	.short	(.L_1118 - .L_1117)


	//   ....[0]....
.L_1117:
        /*0028*/ 	.word	0x00000001
        /*002c*/ 	.byte	0xc0, 0x9e, 0x01, 0x00, 0x01, 0x00, 0x00, 0x00, 0x00, 0x9f, 0x01, 0x00, 0x01, 0x00, 0x00, 0x00
        /*003c*/ 	.byte	0xc0, 0xd3, 0x01, 0x00, 0x01, 0x00, 0x00, 0x00, 0x30, 0x04, 0x02, 0x00, 0x01, 0x00, 0x00, 0x00
        /*004c*/ 	.byte	0xc0, 0x06, 0x02, 0x00, 0x01, 0x00, 0x00, 0x00, 0x50, 0x25, 0x02, 0x00, 0x01, 0x00, 0x00, 0x00
        /*005c*/ 	.byte	0x90, 0x25, 0x02, 0x00, 0x01, 0x00, 0x00, 0x00, 0xc0, 0x58, 0x02, 0x00, 0x01, 0x00, 0x00, 0x00
        /*006c*/ 	.byte	0xf0, 0x58, 0x02, 0x00, 0x01, 0x00, 0x00, 0x00, 0x20, 0x59, 0x02, 0x00, 0x01, 0x00, 0x00, 0x00
        /*007c*/ 	.byte	0x30, 0x59, 0x02, 0x00


	//----- nvinfo : EIATTR_MERCURY_ISA_VERSION
	.align		4
.L_1118:
        /*0080*/ 	.byte	0x03, 0x5f
        /*0082*/ 	.short	0x0101


	//----- nvinfo : EIATTR_COOP_GROUP_MASK_REGIDS
	.align		4
        /*0084*/ 	.byte	0x04, 0x29
        /*0086*/ 	.short	(.L_1120 - .L_1119)


	//   ....[0]....
.L_1119:
        /*0088*/ 	.word	0xffffffff


	//   ....[1]....
        /*008c*/ 	.word	0xffffffff


	//   ....[2]....
        /*0090*/ 	.word	0xffffffff


	//   ....[3]....
        /*0094*/ 	.word	0xffffffff


	//   ....[4]....
        /*0098*/ 	.word	0xffffffff


	//   ....[5]....
        /*009c*/ 	.word	0xffffffff


	//   ....[6]....
        /*00a0*/ 	.word	0xffffffff


	//   ....[7]....
        /*00a4*/ 	.word	0xffffffff


	//   ....[8]....
        /*00a8*/ 	.word	0xffffffff


	//   ....[9]....
        /*00ac*/ 	.word	0xffffffff


	//   ....[10]....
        /*00b0*/ 	.word	0xffffffff


	//   ....[11]....
        /*00b4*/ 	.word	0xffffffff


	//   ....[12]....
        /*00b8*/ 	.word	0xffffffff


	//   ....[13]....
        /*00bc*/ 	.word	0xffffffff


	//   ....[14]....
        /*00c0*/ 	.word	0xffffffff


	//   ....[15]....
        /*00c4*/ 	.word	0xffffffff


	//----- nvinfo : EIATTR_COOP_GROUP_INSTR_OFFSETS
	.align		4
.L_1120:
        /*00c8*/ 	.byte	0x04, 0x28
        /*00ca*/ 	.short	(.L_1122 - .L_1121)


	//   ....[0]....
.L_1121:
        /*00cc*/ 	.word	0x00017660


	//   ....[1]....
        /*00d0*/ 	.word	0x00017710


	//   ....[2]....
        /*00d4*/ 	.word	0x00017750


	//   ....[3]....
        /*00d8*/ 	.word	0x00017890


	//   ....[4]....
        /*00dc*/ 	.word	0x0001db50


	//   ....[5]....
        /*00e0*/ 	.word	0x0001db70


	//   ....[6]....
        /*00e4*/ 	.word	0x0001db90


	//   ....[7]....
        /*00e8*/ 	.word	0x0001dbb0


	//   ....[8]....
        /*00ec*/ 	.word	0x00022d80


	//   ....[9]....
        /*00f0*/ 	.word	0x00022d90


	//   ....[10]....
        /*00f4*/ 	.word	0x00022dc0


	//   ....[11]....
        /*00f8*/ 	.word	0x00022dd0


	//   ....[12]....
        /*00fc*/ 	.word	0x00025990


	//   ....[13]....
        /*0100*/ 	.word	0x000259a0


	//   ....[14]....
        /*0104*/ 	.word	0x000259d0


	//   ....[15]....
        /*0108*/ 	.word	0x000259e0


	//----- nvinfo : EIATTR_EXIT_INSTR_OFFSETS
	.align		4
.L_1122:
        /*010c*/ 	.byte	0x04, 0x1c
        /*010e*/ 	.short	(.L_1124 - .L_1123)


	//   ....[0]....
.L_1123:
        /*0110*/ 	.word	0x00000390


	//   ....[1]....
        /*0114*/ 	.word	0x00000c60


	//   ....[2]....
        /*0118*/ 	.word	0x00000c90


	//   ....[3]....
        /*011c*/ 	.word	0x000269c0


	//   ....[4]....
        /*0120*/ 	.word	0x00026a80


	//----- nvinfo : EIATTR_CRS_STACK_SIZE
	.align		4
.L_1124:
        /*0124*/ 	.byte	0x04, 0x1e
        /*0126*/ 	.short	(.L_1126 - .L_1125)
.L_1125:
        /*0128*/ 	.word	0x00000000


	//----- nvinfo : EIATTR_CBANK_PARAM_SIZE
	.align		4
.L_1126:
        /*012c*/ 	.byte	0x03, 0x19
        /*012e*/ 	.short	0x01d0


	//----- nvinfo : EIATTR_PARAM_CBANK
	.align		4
        /*0130*/ 	.byte	0x04, 0x0a
        /*0132*/ 	.short	(.L_1128 - .L_1127)
	.align		4
.L_1127:
        /*0134*/ 	.word	index@(.nv.constant0._ZN5flash24flash_fwd_splitkv_kernelI23Flash_fwd_kernel_traitsILi64ELi64ELi256ELi4ELb0ELb0EN7cutlass6half_tE19Flash_kernel_traitsILi64ELi64ELi256ELi4ES3_EELb1ELb0ELb0ELb0ELb1ELb0ELb0ELb1EEEvNS_16Flash_fwd_paramsE)
        /*0138*/ 	.short	0x0210
        /*013a*/ 	.short	0x01d0


	//----- nvinfo : EIATTR_SW_WAR
	.align		4
.L_1128:
        /*013c*/ 	.byte	0x04, 0x36
        /*013e*/ 	.short	(.L_1130 - .L_1129)
.L_1129:
        /*0140*/ 	.word	0x00000008
.L_1130:


//--------------------- .nv.info._ZN5flash24flash_fwd_splitkv_kernelI23Flash_fwd_kernel_traitsILi64ELi64ELi256ELi4ELb0ELb0EN7cutlass6half_tE19Flash_kernel_traitsILi64ELi64ELi256ELi4ES3_EELb1ELb0ELb0ELb0ELb1ELb1ELb0ELb1EEEvNS_16Flash_fwd_paramsE --------------------------
	.section	.nv.info._ZN5flash24flash_fwd_splitkv_kernelI23Flash_fwd_kernel_traitsILi64ELi64ELi256ELi4ELb0ELb0EN7cutlass6half_tE19Flash_kernel_traitsILi64ELi64ELi256ELi4ES3_EELb1ELb0ELb0ELb0ELb1ELb1ELb0ELb1EEEvNS_16Flash_fwd_paramsE,"",@"SHT_CUDA_INFO"
	.sectionflags	@""
	.align	4


	//----- nvinfo : EIATTR_CUDA_API_VERSION
	.align		4
        /*0000*/ 	.byte	0x04, 0x37
        /*0002*/ 	.short	(.L_1132 - .L_1131)
.L_1131:
        /*0004*/ 	.word	0x00000082


	//----- nvinfo : EIATTR_KPARAM_INFO
	.align		4
.L_1132:
        /*0008*/ 	.byte	0x04, 0x17
        /*000a*/ 	.short	(.L_1134 - .L_1133)
.L_1133:
        /*000c*/ 	.word	0x00000000
        /*0010*/ 	.short	0x0000
        /*0012*/ 	.short	0x0000
        /*0014*/ 	.byte	0x00, 0xf0, 0x41, 0x07


	//----- nvinfo : EIATTR_SPARSE_MMA_MASK
	.align		4
.L_1134:
        /*0018*/ 	.byte	0x03, 0x50
        /*001a*/ 	.short	0x0000


	//----- nvinfo : EIATTR_MAXREG_COUNT
	.align		4
        /*001c*/ 	.byte	0x03, 0x1b
        /*001e*/ 	.short	0x00ff


	//----- nvinfo : EIATTR_NUM_BARRIERS
	.align		4
        /*0020*/ 	.byte	0x02, 0x4c
        /*0022*/ 	.byte	0x01
	.zero		1


	//----- nvinfo : EIATTR_ANNOTATIONS
	.align		4
        /*0024*/ 	.byte	0x04, 0x55
        /*0026*/ 	.short	(.L_1136 - .L_1135)


	//   ....[0]....
.L_1135:
        /* <DEDUP_REMOVED lines=17> */


	//----- nvinfo : EIATTR_MERCURY_ISA_VERSION
	.align		4
.L_1136:
        /*0128*/ 	.byte	0x03, 0x5f
        /*012a*/ 	.short	0x0101


	//----- nvinfo : EIATTR_COOP_GROUP_MASK_REGIDS
	.align		4
        /*012c*/ 	.byte	0x04, 0x29
        /*012e*/ 	.short	(.L_1138 - .L_1137)


	//   ....[0]....
.L_1137:
        /*0130*/ 	.word	0xffffffff


	//   ....[1]....
        /*0134*/ 	.word	0xffffffff


	//   ....[2]....
        /*0138*/ 	.word	0xffffffff


	//   ....[3]....
        /*013c*/ 	.word	0xffffffff


	//   ....[4]....
        /*0140*/ 	.word	0xffffffff


	//   ....[5]....
        /*0144*/ 	.word	0xffffffff


	//   ....[6]....
        /*0148*/ 	.word	0xffffffff


	//   ....[7]....
        /*014c*/ 	.word	0xffffffff


	//   ....[8]....
        /*0150*/ 	.word	0xffffffff


	//   ....[9]....
        /*0154*/ 	.word	0xffffffff


	//   ....[10]....
        /*0158*/ 	.word	0xffffffff


	//   ....[11]....
        /*015c*/ 	.word	0xffffffff


	//   ....[12]....
        /*0160*/ 	.word	0xffffffff


	//   ....[13]....
        /*0164*/ 	.word	0xffffffff


	//   ....[14]....
        /*0168*/ 	.word	0xffffffff


	//   ....[15]....
        /*016c*/ 	.word	0xffffffff


	//----- nvinfo : EIATTR_COOP_GROUP_INSTR_OFFSETS
	.align		4
.L_1138:
        /*0170*/ 	.byte	0x04, 0x28
        /*0172*/ 	.short	(.L_1140 - .L_1139)


	//   ....[0]....
.L_1139:
        /*0174*/ 	.word	0x00018680


	//   ....[1]....
        /*0178*/ 	.word	0x000186c0


	//   ....[2]....
        /*017c*/ 	.word	0x000188b0


	//   ....[3]....
        /*0180*/ 	.word	0x00018a80


	//   ....[4]....
        /*0184*/ 	.word	0x0001fb60


	//   ....[5]....
        /*0188*/ 	.word	0x0001fb70


	//   ....[6]....
        /*018c*/ 	.word	0x0001fbb0


	//   ....[7]....
        /*0190*/ 	.word	0x0001fbc0


	//   ....[8]....
        /*0194*/ 	.word	0x00025f50


	//   ....[9]....
        /*0198*/ 	.word	0x00025f60


	//   ....[10]....
        /*019c*/ 	.word	0x00025f90


	//   ....[11]....
        /*01a0*/ 	.word	0x00025fa0


	//   ....[12]....
        /*01a4*/ 	.word	0x00028b20


	//   ....[13]....
        /*01a8*/ 	.word	0x00028b30


	//   ....[14]....
        /*01ac*/ 	.word	0x00028b60


	//   ....[15]....
        /*01b0*/ 	.word	0x00028b70


	//----- nvinfo : EIATTR_EXIT_INSTR_OFFSETS
	.align		4
.L_1140:
        /*01b4*/ 	.byte	0x04, 0x1c
        /*01b6*/ 	.short	(.L_1142 - .L_1141)


	//   ....[0]....
.L_1141:
        /*01b8*/ 	.word	0x00000390


	//   ....[1]....
        /*01bc*/ 	.word	0x00000c60


	//   ....[2]....
        /*01c0*/ 	.word	0x00000c90


	//   ....[3]....
        /*01c4*/ 	.word	0x00029b50


	//   ....[4]....
        /*01c8*/ 	.word	0x00029c10


	//----- nvinfo : EIATTR_CRS_STACK_SIZE
	.align		4
.L_1142:
        /*01cc*/ 	.byte	0x04, 0x1e
        /*01ce*/ 	.short	(.L_1144 - .L_1143)
.L_1143:
        /*01d0*/ 	.word	0x00000000


	//----- nvinfo : EIATTR_CBANK_PARAM_SIZE
	.align		4
.L_1144:
        /*01d4*/ 	.byte	0x03, 0x19
        /*01d6*/ 	.short	0x01d0


	//----- nvinfo : EIATTR_PARAM_CBANK
	.align		4
        /*01d8*/ 	.byte	0x04, 0x0a
        /*01da*/ 	.short	(.L_1146 - .L_1145)
	.align		4
.L_1145:
        /*01dc*/ 	.word	index@(.nv.constant0._ZN5flash24flash_fwd_splitkv_kernelI23Flash_fwd_kernel_traitsILi64ELi64ELi256ELi4ELb0ELb0EN7cutlass6half_tE19Flash_kernel_traitsILi64ELi64ELi256ELi4ES3_EELb1ELb0ELb0ELb0ELb1ELb1ELb0ELb1EEEvNS_16Flash_fwd_paramsE)
        /*01e0*/ 	.short	0x0210
        /*01e2*/ 	.short	0x01d0


	//----- nvinfo : EIATTR_SW_WAR
	.align		4
.L_1146:
        /*01e4*/ 	.byte	0x04, 0x36
        /*01e6*/ 	.short	(.L_1148 - .L_1147)
.L_1147:
        /*01e8*/ 	.word	0x00000008
.L_1148:


//--------------------- .nv.info._ZN5flash24flash_fwd_splitkv_kernelI23Flash_fwd_kernel_traitsILi64ELi64ELi256ELi4ELb0ELb0EN7cutlass6half_tE19Flash_kernel_traitsILi64ELi64ELi256ELi4ES3_EELb1ELb0ELb1ELb0ELb0ELb0ELb0ELb1EEEvNS_16Flash_fwd_paramsE --------------------------
	.section	.nv.info._ZN5flash24flash_fwd_splitkv_kernelI23Flash_fwd_kernel_traitsILi64ELi64ELi256ELi4ELb0ELb0EN7cutlass6half_tE19Flash_kernel_traitsILi64ELi64ELi256ELi4ES3_EELb1ELb0ELb1ELb0ELb0ELb0ELb0ELb1EEEvNS_16Flash_fwd_paramsE,"",@"SHT_CUDA_INFO"
	.sectionflags	@""
	.align	4


	//----- nvinfo : EIATTR_CUDA_API_VERSION
	.align		4
        /*0000*/ 	.byte	0x04, 0x37
        /*0002*/ 	.short	(.L_1150 - .L_1149)
.L_1149:
        /*0004*/ 	.word	0x00000082


	//----- nvinfo : EIATTR_KPARAM_INFO
	.align		4
.L_1150:
        /*0008*/ 	.byte	0x04, 0x17
        /*000a*/ 	.short	(.L_1152 - .L_1151)
.L_1151:
        /*000c*/ 	.word	0x00000000
        /*0010*/ 	.short	0x0000
        /*0012*/ 	.short	0x0000
        /*0014*/ 	.byte	0x00, 0xf0, 0x41, 0x07


	//----- nvinfo : EIATTR_SPARSE_MMA_MASK
	.align		4
.L_1152:
        /*0018*/ 	.byte	0x03, 0x50
        /*001a*/ 	.short	0x0000


	//----- nvinfo : EIATTR_MAXREG_COUNT
	.align		4
        /*001c*/ 	.byte	0x03, 0x1b
        /*001e*/ 	.short	0x00ff


	//----- nvinfo : EIATTR_NUM_BARRIERS
	.align		4
        /*0020*/ 	.byte	0x02, 0x4c
        /*0022*/ 	.byte	0x01
	.zero		1


	//----- nvinfo : EIATTR_ANNOTATIONS
	.align		4
        /*0024*/ 	.byte	0x04, 0x55
        /*0026*/ 	.short	(.L_1154 - .L_1153)


	//   ....[0]....
.L_1153:
        /* <DEDUP_REMOVED lines=112> */


	//----- nvinfo : EIATTR_MERCURY_ISA_VERSION
	.align		4
.L_1154:
        /*0710*/ 	.byte	0x03, 0x5f
        /*0712*/ 	.short	0x0101


	//----- nvinfo : EIATTR_COOP_GROUP_MASK_REGIDS
	.align		4
        /*0714*/ 	.byte	0x04, 0x29
        /*0716*/ 	.short	(.L_1156 - .L_1155)


	//   ....[0]....
.L_1155:
        /*0718*/ 	.word	0xffffffff


	//   ....[1]....
        /*071c*/ 	.word	0xffffffff


	//   ....[2]....
        /*0720*/ 	.word	0xffffffff


	//   ....[3]....
        /*0724*/ 	.word	0xffffffff


	//   ....[4]....
        /*0728*/ 	.word	0xffffffff


	//   ....[5]....
        /*072c*/ 	.word	0xffffffff


	//   ....[6]....
        /*0730*/ 	.word	0xffffffff


	//   ....[7]....
        /*0734*/ 	.word	0xffffffff


	//   ....[8]....
        /*0738*/ 	.word	0xffffffff


	//   ....[9]....
        /*073c*/ 	.word	0xffffffff


	//   ....[10]....
        /*0740*/ 	.word	0xffffffff


	//   ....[11]....
        /*0744*/ 	.word	0xffffffff


	//   ....[12]....
        /*0748*/ 	.word	0xffffffff


	//   ....[13]....
        /*074c*/ 	.word	0xffffffff


	//   ....[14]....
        /*0750*/ 	.word	0xffffffff


	//   ....[15]....
        /*0754*/ 	.word	0xffffffff


	//   ....[16]....
        /*0758*/ 	.word	0x05000004


	//   ....[17]....
        /*075c*/ 	.word	0x05000004


	//   ....[18]....
        /*0760*/ 	.word	0x05000004


	//   ....[19]....
        /*0764*/ 	.word	0x05000004


	//----- nvinfo : EIATTR_COOP_GROUP_INSTR_OFFSETS
	.align		4
.L_1156:
        /*0768*/ 	.byte	0x04, 0x28
        /*076a*/ 	.short	(.L_1158 - .L_1157)


	//   ....[0]....
.L_1157:
        /*076c*/ 	.word	0x0001a590


	//   ....[1]....
        /*0770*/ 	.word	0x0001a650


	//   ....[2]....
        /*0774*/ 	.word	0x0001a660


	//   ....[3]....
        /*0778*/ 	.word	0x0001a690


	//   ....[4]....
        /*077c*/ 	.word	0x00023770


	//   ....[5]....
        /*0780*/ 	.word	0x00023790


	//   ....[6]....
        /*0784*/ 	.word	0x000238b0


	//   ....[7]....
        /*0788*/ 	.word	0x00023900


	//   ....[8]....
        /*078c*/ 	.word	0x0002b4d0


	//   ....[9]....
        /*0790*/ 	.word	0x0002b4f0


	//   ....[10]....
        /*0794*/ 	.word	0x0002c0e0


	//   ....[11]....
        /*0798*/ 	.word	0x0002c100


	//   ....[12]....
        /*079c*/ 	.word	0x0002e4e0


	//   ....[13]....
        /*07a0*/ 	.word	0x0002e4f0


	//   ....[14]....
        /*07a4*/ 	.word	0x0002e520


	//   ....[15]....
        /*07a8*/ 	.word	0x0002e530


	//   ....[16]....
        /*07ac*/ 	.word	0x0002f8a0


	//   ....[17]....
        /*07b0*/ 	.word	0x0002f910


	//   ....[18]....
        /*07b4*/ 	.word	0x0002f980


	//   ....[19]....
        /*07b8*/ 	.word	0x0002f9e0


	//----- nvinfo : EIATTR_EXIT_INSTR_OFFSETS
	.align		4
.L_1158:
        /*07bc*/ 	.byte	0x04, 0x1c
        /*07be*/ 	.short	(.L_1160 - .L_1159)


	//   ....[0]....
.L_1159:
        /*07c0*/ 	.word	0x00000060


	//----- nvinfo : EIATTR_CRS_STACK_SIZE
	.align		4
.L_1160:
        /*07c4*/ 	.byte	0x04, 0x1e
        /*07c6*/ 	.short	(.L_1162 - .L_1161)
.L_1161:
        /*07c8*/ 	.word	0x00000000


	//----- nvinfo : EIATTR_CBANK_PARAM_SIZE
	.align		4
.L_1162:
        /*07cc*/ 	.byte	0x03, 0x19
        /*07ce*/ 	.short	0x01d0


	//----- nvinfo : EIATTR_PARAM_CBANK
	.align		4
        /*07d0*/ 	.byte	0x04, 0x0a
        /*07d2*/ 	.short	(.L_1164 - .L_1163)
	.align		4
.L_1163:
        /*07d4*/ 	.word	index@(.nv.constant0._ZN5flash24flash_fwd_splitkv_kernelI23Flash_fwd_kernel_traitsILi64ELi64ELi256ELi4ELb0ELb0EN7cutlass6half_tE19Flash_kernel_traitsILi64ELi64ELi256ELi4ES3_EELb1ELb0ELb1ELb0ELb0ELb0ELb0ELb1EEEvNS_16Flash_fwd_paramsE)
        /*07d8*/ 	.short	0x0210
        /*07da*/ 	.short	0x01d0


	//----- nvinfo : EIATTR_SW_WAR
	.align		4
.L_1164:
        /*07dc*/ 	.byte	0x04, 0x36
        /*07de*/ 	.short	(.L_1166 - .L_1165)
.L_1165:
        /*07e0*/ 	.word	0x00000008
.L_1166:


//--------------------- .nv.info._ZN5flash24flash_fwd_splitkv_kernelI23Flash_fwd_kernel_traitsILi64ELi64ELi256ELi4ELb0ELb0EN7cutlass6half_tE19Flash_kernel_traitsILi64ELi64ELi256ELi4ES3_EELb1ELb0ELb1ELb0ELb0ELb1ELb0ELb1EEEvNS_16Flash_fwd_paramsE --------------------------
	.section	.nv.info._ZN5flash24flash_fwd_splitkv_kernelI23Flash_fwd_kernel_traitsILi64ELi64ELi256ELi4ELb0ELb0EN7cutlass6half_tE19Flash_kernel_traitsILi64ELi64ELi256ELi4ES3_EELb1ELb0ELb1ELb0ELb0ELb1ELb0ELb1EEEvNS_16Flash_fwd_paramsE,"",@"SHT_CUDA_INFO"
	.sectionflags	@""
	.align	4


	//----- nvinfo : EIATTR_CUDA_API_VERSION
	.align		4
        /*0000*/ 	.byte	0x04, 0x37
        /*0002*/ 	.short	(.L_1168 - .L_1167)
.L_1167:
        /*0004*/ 	.word	0x00000082


	//----- nvinfo : EIATTR_KPARAM_INFO
	.align		4
.L_1168:
        /*0008*/ 	.byte	0x04, 0x17
        /*000a*/ 	.short	(.L_1170 - .L_1169)
.L_1169:
        /*000c*/ 	.word	0x00000000
        /*0010*/ 	.short	0x0000
        /*0012*/ 	.short	0x0000
        /*0014*/ 	.byte	0x00, 0xf0, 0x41, 0x07


	//----- nvinfo : EIATTR_SPARSE_MMA_MASK
	.align		4
.L_1170:
        /*0018*/ 	.byte	0x03, 0x50
        /*001a*/ 	.short	0x0000


	//----- nvinfo : EIATTR_MAXREG_COUNT
	.align		4
        /*001c*/ 	.byte	0x03, 0x1b
        /*001e*/ 	.short	0x00ff


	//----- nvinfo : EIATTR_NUM_BARRIERS
	.align		4
        /*0020*/ 	.byte	0x02, 0x4c
        /*0022*/ 	.byte	0x01
	.zero		1


	//----- nvinfo : EIATTR_ANNOTATIONS
	.align		4
        /*0024*/ 	.byte	0x04, 0x55
        /*0026*/ 	.short	(.L_1172 - .L_1171)


	//   ....[0]....
.L_1171:
        /* <DEDUP_REMOVED lines=154> */


	//----- nvinfo : EIATTR_MERCURY_ISA_VERSION
	.align		4
.L_1172:
        /*09b0*/ 	.byte	0x03, 0x5f
        /*09b2*/ 	.short	0x0101


	//----- nvinfo : EIATTR_COOP_GROUP_MASK_REGIDS
	.align		4
        /*09b4*/ 	.byte	0x04, 0x29
        /*09b6*/ 	.short	(.L_1174 - .L_1173)


	//   ....[0]....
.L_1173:
        /*09b8*/ 	.word	0xffffffff


	//   ....[1]....
        /*09bc*/ 	.word	0xffffffff


	//   ....[2]....
        /*09c0*/ 	.word	0xffffffff


	//   ....[3]....
        /*09c4*/ 	.word	0xffffffff


	//   ....[4]....
        /*09c8*/ 	.word	0xffffffff


	//   ....[5]....
        /*09cc*/ 	.word	0xffffffff


	//   ....[6]....
        /*09d0*/ 	.word	0xffffffff


	//   ....[7]....
        /*09d4*/ 	.word	0xffffffff


	//   ....[8]....
        /*09d8*/ 	.word	0xffffffff


	//   ....[9]....
        /*09dc*/ 	.word	0xffffffff


	//   ....[10]....
        /*09e0*/ 	.word	0xffffffff


	//   ....[11]....
        /*09e4*/ 	.word	0xffffffff


	//   ....[12]....
        /*09e8*/ 	.word	0xffffffff


	//   ....[13]....
        /*09ec*/ 	.word	0xffffffff


	//   ....[14]....
        /*09f0*/ 	.word	0xffffffff


	//   ....[15]....
        /*09f4*/ 	.word	0xffffffff


	//   ....[16]....
        /*09f8*/ 	.word	0x05000004


	//   ....[17]....
        /*09fc*/ 	.word	0x05000004


	//   ....[18]....
        /*0a00*/ 	.word	0x05000004


	//   ....[19]....
        /*0a04*/ 	.word	0x05000004


	//----- nvinfo : EIATTR_COOP_GROUP_INSTR_OFFSETS
	.align		4
.L_1174:
        /*0a08*/ 	.byte	0x04, 0x28
        /*0a0a*/ 	.short	(.L_1176 - .L_1175)


	//   ....[0]....
.L_1175:
        /*0a0c*/ 	.word	0x0001b670


	//   ....[1]....
        /*0a10*/ 	.word	0x0001b720


	//   ....[2]....
        /*0a14*/ 	.word	0x0001b730


	//   ....[3]....
        /*0a18*/ 	.word	0x0001b760


	//   ....[4]....
        /*0a1c*/ 	.word	0x00026340


	//   ....[5]....
        /*0a20*/ 	.word	0x00026360


	//   ....[6]....
        /*0a24*/ 	.word	0x000264a0


	//   ....[7]....
        /*0a28*/ 	.word	0x000264f0


	//   ....[8]....
        /*0a2c*/ 	.word	0x0002eef0


	//   ....[9]....
        /*0a30*/ 	.word	0x0002ef10


	//   ....[10]....
        /*0a34*/ 	.word	0x0002fb30


	//   ....[11]....
        /*0a38*/ 	.word	0x0002fb70


	//   ....[12]....
        /*0a3c*/ 	.word	0x00031fb0


	//   ....[13]....
        /*0a40*/ 	.word	0x00031fc0


	//   ....[14]....
        /*0a44*/ 	.word	0x00031ff0


	//   ....[15]....
        /*0a48*/ 	.word	0x00032000


	//   ....[16]....
        /*0a4c*/ 	.word	0x00033370


	//   ....[17]....
        /*0a50*/ 	.word	0x000333e0


	//   ....[18]....
        /*0a54*/ 	.word	0x00033450


	//   ....[19]....
        /*0a58*/ 	.word	0x000334b0


	//----- nvinfo : EIATTR_EXIT_INSTR_OFFSETS
	.align		4
.L_1176:
        /*0a5c*/ 	.byte	0x04, 0x1c
        /*0a5e*/ 	.short	(.L_1178 - .L_1177)


	//   ....[0]....
.L_1177:
        /*0a60*/ 	.word	0x00000060


	//----- nvinfo : EIATTR_CRS_STACK_SIZE
	.align		4
.L_1178:
        /*0a64*/ 	.byte	0x04, 0x1e
        /*0a66*/ 	.short	(.L_1180 - .L_1179)
.L_1179:
        /*0a68*/ 	.word	0x00000000


	//----- nvinfo : EIATTR_CBANK_PARAM_SIZE
	.align		4
.L_1180:
        /*0a6c*/ 	.byte	0x03, 0x19
        /*0a6e*/ 	.short	0x01d0


	//----- nvinfo : EIATTR_PARAM_CBANK
	.align		4
        /*0a70*/ 	.byte	0x04, 0x0a
        /*0a72*/ 	.short	(.L_1182 - .L_1181)
	.align		4
.L_1181:
        /*0a74*/ 	.word	index@(.nv.constant0._ZN5flash24flash_fwd_splitkv_kernelI23Flash_fwd_kernel_traitsILi64ELi64ELi256ELi4ELb0ELb0EN7cutlass6half_tE19Flash_kernel_traitsILi64ELi64ELi256ELi4ES3_EELb1ELb0ELb1ELb0ELb0ELb1ELb0ELb1EEEvNS_16Flash_fwd_paramsE)
        /*0a78*/ 	.short	0x0210
        /*0a7a*/ 	.short	0x01d0


	//----- nvinfo : EIATTR_SW_WAR
	.align		4
.L_1182:
        /*0a7c*/ 	.byte	0x04, 0x36
        /*0a7e*/ 	.short	(.L_1184 - .L_1183)
.L_1183:
        /*0a80*/ 	.word	0x00000008
.L_1184:


//--------------------- .nv.info._ZN5flash24flash_fwd_splitkv_kernelI23Flash_fwd_kernel_traitsILi64ELi64ELi256ELi4ELb0ELb0EN7cutlass6half_tE19Flash_kernel_traitsILi64ELi64ELi256ELi4ES3_EELb1ELb0ELb0ELb0ELb1ELb0ELb1ELb0EEEvNS_16Flash_fwd_paramsE --------------------------
	.section	.nv.info._ZN5flash24flash_fwd_splitkv_kernelI23Flash_fwd_kernel_traitsILi64ELi64ELi256ELi4ELb0ELb0EN7cutlass6half_tE19Flash_kernel_traitsILi64ELi64ELi256ELi4ES3_EELb1ELb0ELb0ELb0ELb1ELb0ELb1ELb0EEEvNS_16Flash_fwd_paramsE,"",@"SHT_CUDA_INFO"
	.sectionflags	@""
	.align	4


	//----- nvinfo : EIATTR_CUDA_API_VERSION
	.align		4
        /*0000*/ 	.byte	0x04, 0x37
        /*0002*/ 	.short	(.L_1186 - .L_1185)
.L_1185:
        /*0004*/ 	.word	0x00000082


	//----- nvinfo : EIATTR_KPARAM_INFO
	.align		4
.L_1186:
        /*0008*/ 	.byte	0x04, 0x17
        /*000a*/ 	.short	(.L_1188 - .L_1187)
.L_1187:
        /*000c*/ 	.word	0x00000000
        /*0010*/ 	.short	0x0000
        /*0012*/ 	.short	0x0000
        /*0014*/ 	.byte	0x00, 0xf0, 0x41, 0x07


	//----- nvinfo : EIATTR_SPARSE_MMA_MASK
	.align		4
.L_1188:
        /*0018*/ 	.byte	0x03, 0x50
        /*001a*/ 	.short	0x0000


	//----- nvinfo : EIATTR_MAXREG_COUNT
	.align		4
        /*001c*/ 	.byte	0x03, 0x1b
        /*001e*/ 	.short	0x00ff


	//----- nvinfo : EIATTR_NUM_BARRIERS
	.align		4
        /*0020*/ 	.byte	0x02, 0x4c
        /*0022*/ 	.byte	0x01
	.zero		1


	//----- nvinfo : EIATTR_ANNOTATIONS
	.align		4
        /*0024*/ 	.byte	0x04, 0x55
        /*0026*/ 	.short	(.L_1190 - .L_1189)


	//   ....[0]....
.L_1189:
        /* <DEDUP_REMOVED lines=8> */


	//----- nvinfo : EIATTR_MERCURY_ISA_VERSION
	.align		4
.L_1190:
        /*0098*/ 	.byte	0x03, 0x5f
        /*009a*/ 	.short	0x0101


	//----- nvinfo : EIATTR_INT_WARP_WIDE_INSTR_OFFSETS
	.align		4
        /*009c*/ 	.byte	0x04, 0x31
        /*009e*/ 	.short	(.L_1192 - .L_1191)


	//   ....[0]....
.L_1191:
        /*00a0*/ 	.word	0x000024f0


	//   ....[1]....
        /*00a4*/ 	.word	0x00002770


	//   ....[2]....
        /*00a8*/ 	.word	0x000027f0


	//   ....[3]....
        /*00ac*/ 	.word	0x00002a60


	//   ....[4]....
        /*00b0*/ 	.word	0x00002b70


	//   ....[5]....
        /*00b4*/ 	.word	0x00002cc0


	//   ....[6]....
        /*00b8*/ 	.word	0x00002ec0


	//   ....[7]....
        /*00bc*/ 	.word	0x00002ee0


	//   ....[8]....
        /*00c0*/ 	.word	0x00002fe0


	//   ....[9]....
        /*00c4*/ 	.word	0x00003240


	//   ....[10]....
        /*00c8*/ 	.word	0x00003330


	//   ....[11]....
        /*00cc*/ 	.word	0x000033d0


	//   ....[12]....
        /*00d0*/ 	.word	0x00003660


	//   ....[13]....
        /*00d4*/ 	.word	0x000036f0


	//   ....[14]....
        /*00d8*/ 	.word	0x000037d0


	//   ....[15]....
        /*00dc*/ 	.word	0x000039c0


	//   ....[16]....
        /*00e0*/ 	.word	0x00003a10


	//   ....[17]....
        /*00e4*/ 	.word	0x00003ad0


	//   ....[18]....
        /*00e8*/ 	.word	0x00003b60


	//   ....[19]....
        /*00ec*/ 	.word	0x00003d30


	//   ....[20]....
        /*00f0*/ 	.word	0x00003d50


	//   ....[21]....
        /*00f4*/ 	.word	0x00003da0


	//----- nvinfo : EIATTR_COOP_GROUP_MASK_REGIDS
	.align		4
.L_1192:
        /*00f8*/ 	.byte	0x04, 0x29
        /*00fa*/ 	.short	(.L_1194 - .L_1193)


	//   ....[0]....
.L_1193:
        /*00fc*/ 	.word	0xffffffff


	//   ....[1]....
        /*0100*/ 	.word	0xffffffff


	//   ....[2]....
        /*0104*/ 	.word	0xffffffff


	//   ....[3]....
        /*0108*/ 	.word	0xffffffff


	//   ....[4]....
        /*010c*/ 	.word	0xffffffff


	//   ....[5]....
        /*0110*/ 	.word	0xffffffff


	//   ....[6]....
        /*0114*/ 	.word	0xffffffff


	//   ....[7]....
        /*0118*/ 	.word	0xffffffff


	//   ....[8]....
        /*011c*/ 	.word	0xffffffff


	//   ....[9]....
        /*0120*/ 	.word	0xffffffff


	//   ....[10]....
        /*0124*/ 	.word	0xffffffff


	//   ....[11]....
        /*0128*/ 	.word	0xffffffff


	//   ....[12]....
        /*012c*/ 	.word	0xffffffff


	//   ....[13]....
        /*0130*/ 	.word	0xffffffff


	//   ....[14]....
        /*0134*/ 	.word	0xffffffff


	//   ....[15]....
        /*0138*/ 	.word	0xffffffff


	//----- nvinfo : EIATTR_COOP_GROUP_INSTR_OFFSETS
	.align		4
.L_1194:
        /*013c*/ 	.byte	0x04, 0x28
        /*013e*/ 	.short	(.L_1196 - .L_1195)


	//   ....[0]....
.L_1195:
        /*0140*/ 	.word	0x00007150


	//   ....[1]....
        /*0144*/ 	.word	0x000072d0


	//   ....[2]....
        /*0148*/ 	.word	0x00007740


	//   ....[3]....
        /*014c*/ 	.word	0x00007910


	//   ....[4]....
        /*0150*/ 	.word	0x0000d920


	//   ....[5]....
        /*0154*/ 	.word	0x0000d9b0


	//   ....[6]....
        /*0158*/ 	.word	0x0000d9d0


	//   ....[7]....
        /*015c*/ 	.word	0x0000da30


	//   ....[8]....
        /*0160*/ 	.word	0x00012b10


	//   ....[9]....
        /*0164*/ 	.word	0x00012b20


	//   ....[10]....
        /*0168*/ 	.word	0x00012b50


	//   ....[11]....
        /*016c*/ 	.word	0x00012b60


	//   ....[12]....
        /*0170*/ 	.word	0x00015850


	//   ....[13]....
        /*0174*/ 	.word	0x00015860


	//   ....[14]....
        /*0178*/ 	.word	0x00015880


	//   ....[15]....
        /*017c*/ 	.word	0x000158a0


	//----- nvinfo : EIATTR_EXIT_INSTR_OFFSETS
	.align		4
.L_1196:
        /*0180*/ 	.byte	0x04, 0x1c
        /*0182*/ 	.short	(.L_1198 - .L_1197)


	//   ....[0]....
.L_1197:
        /*0184*/ 	.word	0x00000620


	//   ....[1]....
        /*0188*/ 	.word	0x00000e60


	//   ....[2]....
        /*018c*/ 	.word	0x00000e90


	//   ....[3]....
        /*0190*/ 	.word	0x00016380


	//   ....[4]....
        /*0194*/ 	.word	0x000163a0


	//----- nvinfo : EIATTR_CRS_STACK_SIZE
	.align		4
.L_1198:
        /*0198*/ 	.byte	0x04, 0x1e
        /*019a*/ 	.short	(.L_1200 - .L_1199)
.L_1199:
        /*019c*/ 	.word	0x00000000


	//----- nvinfo : EIATTR_CBANK_PARAM_SIZE
	.align		4
.L_1200:
        /*01a0*/ 	.byte	0x03, 0x19
        /*01a2*/ 	.short	0x01d0


	//----- nvinfo : EIATTR_PARAM_CBANK
	.align		4
        /*01a4*/ 	.byte	0x04, 0x0a
        /*01a6*/ 	.short	(.L_1202 - .L_1201)
	.align		4
.L_1201:
        /*01a8*/ 	.word	index@(.nv.constant0._ZN5flash24flash_fwd_splitkv_kernelI23Flash_fwd_kernel_traitsILi64ELi64ELi256ELi4ELb0ELb0EN7cutlass6half_tE19Flash_kernel_traitsILi64ELi64ELi256ELi4ES3_EELb1ELb0ELb0ELb0ELb1ELb0ELb1ELb0EEEvNS_16Flash_fwd_paramsE)
        /*01ac*/ 	.short	0x0210
        /*01ae*/ 	.short	0x01d0


	//----- nvinfo : EIATTR_SW_WAR
	.align		4
.L_1202:
        /*01b0*/ 	.byte	0x04, 0x36
        /*01b2*/ 	.short	(.L_1204 - .L_1203)
.L_1203:
        /*01b4*/ 	.word	0x00000008
.L_1204:


//--------------------- .nv.info._ZN5flash24flash_fwd_splitkv_kernelI23Flash_fwd_kernel_traitsILi64ELi64ELi256ELi4ELb0ELb0EN7cutlass6half_tE19Flash_kernel_traitsILi64ELi64ELi256ELi4ES3_EELb1ELb0ELb0ELb0ELb1ELb1ELb1ELb0EEEvNS_16Flash_fwd_paramsE --------------------------
	.section	.nv.info._ZN5flash24flash_fwd_splitkv_kernelI23Flash_fwd_kernel_traitsILi64ELi64ELi256ELi4ELb0ELb0EN7cutlass6half_tE19Flash_kernel_traitsILi64ELi64ELi256ELi4ES3_EELb1ELb0ELb0ELb0ELb1ELb1ELb1ELb0EEEvNS_16Flash_fwd_paramsE,"",@"SHT_CUDA_INFO"
	.sectionflags	@""
	.align	4


	//----- nvinfo : EIATTR_CUDA_API_VERSION
	.align		4
        /*0000*/ 	.byte	0x04, 0x37
        /*0002*/ 	.short	(.L_1206 - .L_1205)
.L_1205:
        /*0004*/ 	.word	0x00000082


	//----- nvinfo : EIATTR_KPARAM_INFO
	.align		4
.L_1206:
        /*0008*/ 	.byte	0x04, 0x17
        /*000a*/ 	.short	(.L_1208 - .L_1207)
.L_1207:
        /*000c*/ 	.word	0x00000000
        /*0010*/ 	.short	0x0000
        /*0012*/ 	.short	0x0000
        /*0014*/ 	.byte	0x00, 0xf0, 0x41, 0x07


	//----- nvinfo : EIATTR_SPARSE_MMA_MASK
	.align		4
.L_1208:
        /*0018*/ 	.byte	0x03, 0x50
        /*001a*/ 	.short	0x0000


	//----- nvinfo : EIATTR_MAXREG_COUNT
	.align		4
        /*001c*/ 	.byte	0x03, 0x1b
        /*001e*/ 	.short	0x00ff


	//----- nvinfo : EIATTR_NUM_BARRIERS
	.align		4
        /*0020*/ 	.byte	0x02, 0x4c
        /*0022*/ 	.byte	0x01
	.zero		1


	//----- nvinfo : EIATTR_ANNOTATIONS
	.align		4
        /*0024*/ 	.byte	0x04, 0x55
        /*0026*/ 	.short	(.L_1210 - .L_1209)


	//   ....[0]....
.L_1209:
        /* <DEDUP_REMOVED lines=21> */


	//----- nvinfo : EIATTR_MERCURY_ISA_VERSION
	.align		4
.L_1210:
        /*0168*/ 	.byte	0x03, 0x5f
        /*016a*/ 	.short	0x0101


	//----- nvinfo : EIATTR_INT_WARP_WIDE_INSTR_OFFSETS
	.align		4
        /*016c*/ 	.byte	0x04, 0x31
        /*016e*/ 	.short	(.L_1212 - .L_1211)


	//   ....[0]....
.L_1211:
        /*0170*/ 	.word	0x00002560


	//   ....[1]....
        /*0174*/ 	.word	0x000026f0


	//   ....[2]....
        /*0178*/ 	.word	0x00002780


	//   ....[3]....
        /*017c*/ 	.word	0x00002a00


	//   ....[4]....
        /*0180*/ 	.word	0x00002ab0


	//   ....[5]....
        /*0184*/ 	.word	0x00002c80


	//   ....[6]....
        /*0188*/ 	.word	0x00002da0


	//   ....[7]....
        /*018c*/ 	.word	0x00002dd0


	//   ....[8]....
        /*0190*/ 	.word	0x00002eb0


	//   ....[9]....
        /*0194*/ 	.word	0x000031a0


	//   ....[10]....
        /*0198*/ 	.word	0x00003240


	//   ....[11]....
        /*019c*/ 	.word	0x000032b0


	//   ....[12]....
        /*01a0*/ 	.word	0x000035e0


	//   ....[13]....
        /*01a4*/ 	.word	0x00003610


	//   ....[14]....
        /*01a8*/ 	.word	0x00003740


	//   ....[15]....
        /*01ac*/ 	.word	0x000038f0


	//   ....[16]....
        /*01b0*/ 	.word	0x00003980


	//   ....[17]....
        /*01b4*/ 	.word	0x00003ab0


	//   ....[18]....
        /*01b8*/ 	.word	0x00003b00


	//   ....[19]....
        /*01bc*/ 	.word	0x00003c90


	//   ....[20]....
        /*01c0*/ 	.word	0x00003ca0


	//   ....[21]....
        /*01c4*/ 	.word	0x00003e00


	//----- nvinfo : EIATTR_COOP_GROUP_MASK_REGIDS
	.align		4
.L_1212:
        /*01c8*/ 	.byte	0x04, 0x29
        /*01ca*/ 	.short	(.L_1214 - .L_1213)


	//   ....[0]....
.L_1213:
        /*01cc*/ 	.word	0xffffffff


	//   ....[1]....
        /*01d0*/ 	.word	0xffffffff


	//   ....[2]....
        /*01d4*/ 	.word	0xffffffff


	//   ....[3]....
        /*01d8*/ 	.word	0xffffffff


	//   ....[4]....
        /*01dc*/ 	.word	0xffffffff


	//   ....[5]....
        /*01e0*/ 	.word	0xffffffff


	//   ....[6]....
        /*01e4*/ 	.word	0xffffffff


	//   ....[7]....
        /*01e8*/ 	.word	0xffffffff


	//   ....[8]....
        /*01ec*/ 	.word	0xffffffff


	//   ....[9]....
        /*01f0*/ 	.word	0xffffffff


	//   ....[10]....
        /*01f4*/ 	.word	0xffffffff


	//   ....[11]....
        /*01f8*/ 	.word	0xffffffff


	//   ....[12]....
        /*01fc*/ 	.word	0xffffffff


	//   ....[13]....
        /*0200*/ 	.word	0xffffffff


	//   ....[14]....
        /*0204*/ 	.word	0xffffffff


	//   ....[15]....
        /*0208*/ 	.word	0xffffffff


	//----- nvinfo : EIATTR_COOP_GROUP_INSTR_OFFSETS
	.align		4
.L_1214:
        /*020c*/ 	.byte	0x04, 0x28
        /*020e*/ 	.short	(.L_1216 - .L_1215)


	//   ....[0]....
.L_1215:
        /*0210*/ 	.word	0x000081d0


	//   ....[1]....
        /*0214*/ 	.word	0x00008340


	//   ....[2]....
        /*0218*/ 	.word	0x000086f0


	//   ....[3]....
        /*021c*/ 	.word	0x00008780


	//   ....[4]....
        /*0220*/ 	.word	0x00010390


	//   ....[5]....
        /*0224*/ 	.word	0x00010420


	//   ....[6]....
        /*0228*/ 	.word	0x00010460


	//   ....[7]....
        /*022c*/ 	.word	0x00010530


	//   ....[8]....
        /*0230*/ 	.word	0x00016990


	//   ....[9]....
        /*0234*/ 	.word	0x000169b0


	//   ....[10]....
        /*0238*/ 	.word	0x000169e0


	//   ....[11]....
        /*023c*/ 	.word	0x000169f0


	//   ....[12]....
        /*0240*/ 	.word	0x000197a0


	//   ....[13]....
        /*0244*/ 	.word	0x000197b0


	//   ....[14]....
        /*0248*/ 	.word	0x000197d0


	//   ....[15]....
        /*024c*/ 	.word	0x000197f0


	//----- nvinfo : EIATTR_EXIT_INSTR_OFFSETS
	.align		4
.L_1216:
        /*0250*/ 	.byte	0x04, 0x1c
        /*0252*/ 	.short	(.L_1218 - .L_1217)


	//   ....[0]....
.L_1217:
        /*0254*/ 	.word	0x00000620


	//   ....[1]....
        /*0258*/ 	.word	0x00000e60


	//   ....[2]....
        /*025c*/ 	.word	0x00000e90


	//   ....[3]....
        /*0260*/ 	.word	0x0001a340


	//   ....[4]....
        /*0264*/ 	.word	0x0001a360


	//----- nvinfo : EIATTR_CRS_STACK_SIZE
	.align		4
.L_1218:
        /*0268*/ 	.byte	0x04, 0x1e
        /*026a*/ 	.short	(.L_1220 - .L_1219)
.L_1219:
        /*026c*/ 	.word	0x00000000


	//----- nvinfo : EIATTR_CBANK_PARAM_SIZE
	.align		4
.L_1220:
        /*0270*/ 	.byte	0x03, 0x19
        /*0272*/ 	.short	0x01d0


	//----- nvinfo : EIATTR_PARAM_CBANK
	.align		4
        /*0274*/ 	.byte	0x04, 0x0a
        /*0276*/ 	.short	(.L_1222 - .L_1221)
	.align		4
.L_1221:
        /*0278*/ 	.word	index@(.nv.constant0._ZN5flash24flash_fwd_splitkv_kernelI23Flash_fwd_kernel_traitsILi64ELi64ELi256ELi4ELb0ELb0EN7cutlass6half_tE19Flash_kernel_traitsILi64ELi64ELi256ELi4ES3_EELb1ELb0ELb0ELb0ELb1ELb1ELb1ELb0EEEvNS_16Flash_fwd_paramsE)
        /*027c*/ 	.short	0x0210
        /*027e*/ 	.short	0x01d0


	//----- nvinfo : EIATTR_SW_WAR
	.align		4
.L_1222:
        /*0280*/ 	.byte	0x04, 0x36
        /*0282*/ 	.short	(.L_1224 - .L_1223)
.L_1223:
        /*0284*/ 	.word	0x00000008
.L_1224:


//--------------------- .nv.info._ZN5flash24flash_fwd_splitkv_kernelI23Flash_fwd_kernel_traitsILi64ELi64ELi256ELi4ELb0ELb0EN7cutlass6half_tE19Flash_kernel_traitsILi64ELi64ELi256ELi4ES3_EELb1ELb0ELb1ELb0ELb0ELb0ELb1ELb0EEEvNS_16Flash_fwd_paramsE --------------------------
	.section	.nv.info._ZN5flash24flash_fwd_splitkv_kernelI23Flash_fwd_kernel_traitsILi64ELi64ELi256ELi4ELb0ELb0EN7cutlass6half_tE19Flash_kernel_traitsILi64ELi64ELi256ELi4ES3_EELb1ELb0ELb1ELb0ELb0ELb0ELb1ELb0EEEvNS_16Flash_fwd_paramsE,"",@"SHT_CUDA_INFO"
	.sectionflags	@""
	.align	4


	//----- nvinfo : EIATTR_CUDA_API_VERSION
	.align		4
        /*0000*/ 	.byte	0x04, 0x37
        /*0002*/ 	.short	(.L_1226 - .L_1225)
.L_1225:
        /*0004*/ 	.word	0x00000082


	//----- nvinfo : EIATTR_KPARAM_INFO
	.align		4
.L_1226:
        /*0008*/ 	.byte	0x04, 0x17
        /*000a*/ 	.short	(.L_1228 - .L_1227)
.L_1227:
        /*000c*/ 	.word	0x00000000
        /*0010*/ 	.short	0x0000
        /*0012*/ 	.short	0x0000
        /*0014*/ 	.byte	0x00, 0xf0, 0x41, 0x07


	//----- nvinfo : EIATTR_SPARSE_MMA_MASK
	.align		4
.L_1228:
        /*0018*/ 	.byte	0x03, 0x50
        /*001a*/ 	.short	0x0000


	//----- nvinfo : EIATTR_MAXREG_COUNT
	.align		4
        /*001c*/ 	.byte	0x03, 0x1b
        /*001e*/ 	.short	0x00ff


	//----- nvinfo : EIATTR_NUM_BARRIERS
	.align		4
        /*0020*/ 	.byte	0x02, 0x4c
        /*0022*/ 	.byte	0x01
	.zero		1


	//----- nvinfo : EIATTR_ANNOTATIONS
	.align		4
        /*0024*/ 	.byte	0x04, 0x55
        /*0026*/ 	.short	(.L_1230 - .L_1229)


	//   ....[0]....
.L_1229:
        /* <DEDUP_REMOVED lines=17> */


	//----- nvinfo : EIATTR_MERCURY_ISA_VERSION
	.align		4
.L_1230:
        /*0120*/ 	.byte	0x03, 0x5f
        /*0122*/ 	.short	0x0101


	//----- nvinfo : EIATTR_INT_WARP_WIDE_INSTR_OFFSETS
	.align		4
        /*0124*/ 	.byte	0x04, 0x31
        /*0126*/ 	.short	(.L_1232 - .L_1231)


	//   ....[0]....
.L_1231:
        /*0128*/ 	.word	0x00008410


	//   ....[1]....
        /*012c*/ 	.word	0x0000c780


	//----- nvinfo : EIATTR_COOP_GROUP_MASK_REGIDS
	.align		4
.L_1232:
        /*0130*/ 	.byte	0x04, 0x29
        /*0132*/ 	.short	(.L_1234 - .L_1233)


	//   ....[0]....
.L_1233:
        /*0134*/ 	.word	0xffffffff


	//   ....[1]....
        /*0138*/ 	.word	0xffffffff


	//   ....[2]....
        /*013c*/ 	.word	0xffffffff


	//   ....[3]....
        /*0140*/ 	.word	0xffffffff


	//   ....[4]....
        /*0144*/ 	.word	0xffffffff


	//   ....[5]....
        /*0148*/ 	.word	0xffffffff


	//   ....[6]....
        /*014c*/ 	.word	0xffffffff


	//   ....[7]....
        /*0150*/ 	.word	0xffffffff


	//   ....[8]....
        /*0154*/ 	.word	0xffffffff


	//   ....[9]....
        /*0158*/ 	.word	0xffffffff


	//   ....[10]....
        /*015c*/ 	.word	0xffffffff


	//   ....[11]....
        /*0160*/ 	.word	0xffffffff


	//   ....[12]....
        /*0164*/ 	.word	0xffffffff


	//   ....[13]....
        /*0168*/ 	.word	0xffffffff


	//   ....[14]....
        /*016c*/ 	.word	0xffffffff


	//   ....[15]....
        /*0170*/ 	.word	0xffffffff


	//----- nvinfo : EIATTR_COOP_GROUP_INSTR_OFFSETS
	.align		4
.L_1234:
        /*0174*/ 	.byte	0x04, 0x28
        /*0176*/ 	.short	(.L_1236 - .L_1235)


	//   ....[0]....
.L_1235:
        /*0178*/ 	.word	0x000097e0


	//   ....[1]....
        /*017c*/ 	.word	0x00009870


	//   ....[2]....
        /*0180*/ 	.word	0x00009a00


	//   ....[3]....
        /*0184*/ 	.word	0x00009bd0


	//   ....[4]....
        /*0188*/ 	.word	0x00011ab0


	//   ....[5]....
        /*018c*/ 	.word	0x00011b40


	//   ....[6]....
        /*0190*/ 	.word	0x00011c90


	//   ....[7]....
        /*0194*/ 	.word	0x00011e80


	//   ....[8]....
        /*0198*/ 	.word	0x00018c60


	//   ....[9]....
        /*019c*/ 	.word	0x00018c70


	//   ....[10]....
        /*01a0*/ 	.word	0x00018ca0


	//   ....[11]....
        /*01a4*/ 	.word	0x00018cb0


	//   ....[12]....
        /*01a8*/ 	.word	0x0001b830


	//   ....[13]....
        /*01ac*/ 	.word	0x0001b8c0


	//   ....[14]....
        /*01b0*/ 	.word	0x0001bba0


	//   ....[15]....
        /*01b4*/ 	.word	0x0001bbc0


	//----- nvinfo : EIATTR_EXIT_INSTR_OFFSETS
	.align		4
.L_1236:
        /*01b8*/ 	.byte	0x04, 0x1c
        /*01ba*/ 	.short	(.L_1238 - .L_1237)


	//   ....[0]....
.L_1237:
        /*01bc*/ 	.word	0x00000630


	//   ....[1]....
        /*01c0*/ 	.word	0x00000f10


	//   ....[2]....
        /*01c4*/ 	.word	0x00000f40


	//   ....[3]....
        /*01c8*/ 	.word	0x0001c520


	//   ....[4]....
        /*01cc*/ 	.word	0x0001c540


	//----- nvinfo : EIATTR_CRS_STACK_SIZE
	.align		4
.L_1238:
        /*01d0*/ 	.byte	0x04, 0x1e
        /*01d2*/ 	.short	(.L_1240 - .L_1239)
.L_1239:
        /*01d4*/ 	.word	0x00000000


	//----- nvinfo : EIATTR_CBANK_PARAM_SIZE
	.align		4
.L_1240:
        /*01d8*/ 	.byte	0x03, 0x19
        /*01da*/ 	.short	0x01d0


	//----- nvinfo : EIATTR_PARAM_CBANK
	.align		4
        /*01dc*/ 	.byte	0x04, 0x0a
        /*01de*/ 	.short	(.L_1242 - .L_1241)
	.align		4
.L_1241:
        /*01e0*/ 	.word	index@(.nv.constant0._ZN5flash24flash_fwd_splitkv_kernelI23Flash_fwd_kernel_traitsILi64ELi64ELi256ELi4ELb0ELb0EN7cutlass6half_tE19Flash_kernel_traitsILi64ELi64ELi256ELi4ES3_EELb1ELb0ELb1ELb0ELb0ELb0ELb1ELb0EEEvNS_16Flash_fwd_paramsE)
        /*01e4*/ 	.short	0x0210
        /*01e6*/ 	.short	0x01d0


	//----- nvinfo : EIATTR_SW_WAR
	.align		4
.L_1242:
        /*01e8*/ 	.byte	0x04, 0x36
        /*01ea*/ 	.short	(.L_1244 - .L_1243)
.L_1243:
        /*01ec*/ 	.word	0x00000008
.L_1244:


//--------------------- .nv.info._ZN5flash24flash_fwd_splitkv_kernelI23Flash_fwd_kernel_traitsILi64ELi64ELi256ELi4ELb0ELb0EN7cutlass6half_tE19Flash_kernel_traitsILi64ELi64ELi256ELi4ES3_EELb1ELb0ELb1ELb0ELb0ELb1ELb1ELb0EEEvNS_16Flash_fwd_paramsE --------------------------
	.section	.nv.info._ZN5flash24flash_fwd_splitkv_kernelI23Flash_fwd_kernel_traitsILi64ELi64ELi256ELi4ELb0ELb0EN7cutlass6half_tE19Flash_kernel_traitsILi64ELi64ELi256ELi4ES3_EELb1ELb0ELb1ELb0ELb0ELb1ELb1ELb0EEEvNS_16Flash_fwd_paramsE,"",@"SHT_CUDA_INFO"
	.sectionflags	@""
	.align	4


	//----- nvinfo : EIATTR_CUDA_API_VERSION
	.align		4
        /*0000*/ 	.byte	0x04, 0x37
        /*0002*/ 	.short	(.L_1246 - .L_1245)
.L_1245:
        /*0004*/ 	.word	0x00000082


	//----- nvinfo : EIATTR_KPARAM_INFO
	.align		4
.L_1246:
        /*0008*/ 	.byte	0x04, 0x17
        /*000a*/ 	.short	(.L_1248 - .L_1247)
.L_1247:
        /*000c*/ 	.word	0x00000000
        /*0010*/ 	.short	0x0000
        /*0012*/ 	.short	0x0000
        /*0014*/ 	.byte	0x00, 0xf0, 0x41, 0x07


	//----- nvinfo : EIATTR_SPARSE_MMA_MASK
	.align		4
.L_1248:
        /*0018*/ 	.byte	0x03, 0x50
        /*001a*/ 	.short	0x0000


	//----- nvinfo : EIATTR_MAXREG_COUNT
	.align		4
        /*001c*/ 	.byte	0x03, 0x1b
        /*001e*/ 	.short	0x00ff


	//----- nvinfo : EIATTR_NUM_BARRIERS
	.align		4
        /*0020*/ 	.byte	0x02, 0x4c
        /*0022*/ 	.byte	0x01
	.zero		1


	//----- nvinfo : EIATTR_ANNOTATIONS
	.align		4
        /*0024*/ 	.byte	0x04, 0x55
        /*0026*/ 	.short	(.L_1250 - .L_1249)


	//   ....[0]....
.L_1249:
        /*0028*/ 	.word	0x00000001
        /*002c*/ 	.byte	0x70, 0x17, 0x01, 0x00, 0x01, 0x00, 0x00, 0x00, 0x80, 0x35, 0x01, 0x00, 0x01, 0x00, 0x00, 0x00
        /*003c*/ 	.byte	0xd0, 0x84, 0x01, 0x00, 0x01, 0x00, 0x00, 0x00, 0x10, 0x88, 0x01, 0x00, 0x01, 0x00, 0x00, 0x00
        /*004c*/ 	.byte	0x50, 0x89, 0x01, 0x00, 0x01, 0x00, 0x00, 0x00, 0x90, 0xa6, 0x01, 0x00, 0x01, 0x00, 0x00, 0x00
        /*005c*/ 	.byte	0xc0, 0xa6, 0x01, 0x00, 0x01, 0x00, 0x00, 0x00, 0x00, 0xa7, 0x01, 0x00


	//----- nvinfo : EIATTR_MERCURY_ISA_VERSION
	.align		4
.L_1250:
        /*0068*/ 	.byte	0x03, 0x5f
        /*006a*/ 	.short	0x0101


	//----- nvinfo : EIATTR_INT_WARP_WIDE_INSTR_OFFSETS
	.align		4
        /*006c*/ 	.byte	0x04, 0x31
        /*006e*/ 	.short	(.L_1252 - .L_1251)


	//   ....[0]....
.L_1251:
        /*0070*/ 	.word	0x000095f0


	//   ....[1]....
        /*0074*/ 	.word	0x0000da70


	//----- nvinfo : EIATTR_COOP_GROUP_MASK_REGIDS
	.align		4
.L_1252:
        /*0078*/ 	.byte	0x04, 0x29
        /*007a*/ 	.short	(.L_1254 - .L_1253)


	//   ....[0]....
.L_1253:
        /*007c*/ 	.word	0xffffffff


	//   ....[1]....
        /*0080*/ 	.word	0xffffffff


	//   ....[2]....
        /*0084*/ 	.word	0xffffffff


	//   ....[3]....
        /*0088*/ 	.word	0xffffffff


	//   ....[4]....
        /*008c*/ 	.word	0xffffffff


	//   ....[5]....
        /*0090*/ 	.word	0xffffffff


	//   ....[6]....
        /*0094*/ 	.word	0xffffffff


	//   ....[7]....
        /*0098*/ 	.word	0xffffffff


	//   ....[8]....
        /*009c*/ 	.word	0xffffffff


	//   ....[9]....
        /*00a0*/ 	.word	0xffffffff


	//   ....[10]....
        /*00a4*/ 	.word	0xffffffff


	//   ....[11]....
        /*00a8*/ 	.word	0xffffffff


	//   ....[12]....
        /*00ac*/ 	.word	0xffffffff


	//   ....[13]....
        /*00b0*/ 	.word	0xffffffff


	//   ....[14]....
        /*00b4*/ 	.word	0xffffffff


	//   ....[15]....
        /*00b8*/ 	.word	0xffffffff


	//----- nvinfo : EIATTR_COOP_GROUP_INSTR_OFFSETS
	.align		4
.L_1254:
        /*00bc*/ 	.byte	0x04, 0x28
        /*00be*/ 	.short	(.L_1256 - .L_1255)


	//   ....[0]....
.L_1255:
        /*00c0*/ 	.word	0x0000ab10


	//   ....[1]....
        /*00c4*/ 	.word	0x0000ab40


	//   ....[2]....
        /*00c8*/ 	.word	0x0000acb0


	//   ....[3]....
        /*00cc*/ 	.word	0x0000ae80


	//   ....[4]....
        /*00d0*/ 	.word	0x00013af0


	//   ....[5]....
        /*00d4*/ 	.word	0x00013b10


	//   ....[6]....
        /*00d8*/ 	.word	0x00014330


	//   ....[7]....
        /*00dc*/ 	.word	0x00014380


	//   ....[8]....
        /*00e0*/ 	.word	0x0001bf00


	//   ....[9]....
        /*00e4*/ 	.word	0x0001bf30


	//   ....[10]....
        /*00e8*/ 	.word	0x0001bf50


	//   ....[11]....
        /*00ec*/ 	.word	0x0001bf70


	//   ....[12]....
        /*00f0*/ 	.word	0x0001eb30


	//   ....[13]....
        /*00f4*/ 	.word	0x0001eb70


	//   ....[14]....
        /*00f8*/ 	.word	0x0001ec10


	//   ....[15]....
        /*00fc*/ 	.word	0x0001ec20


	//----- nvinfo : EIATTR_EXIT_INSTR_OFFSETS
	.align		4
.L_1256:
        /*0100*/ 	.byte	0x04, 0x1c
        /*0102*/ 	.short	(.L_1258 - .L_1257)


	//   ....[0]....
.L_1257:
        /*0104*/ 	.word	0x00000630


	//   ....[1]....
        /*0108*/ 	.word	0x00000f10


	//   ....[2]....
        /*010c*/ 	.word	0x00000f40


	//   ....[3]....
        /*0110*/ 	.word	0x0001f850


	//   ....[4]....
        /*0114*/ 	.word	0x0001f870


	//----- nvinfo : EIATTR_CRS_STACK_SIZE
	.align		4
.L_1258:
        /*0118*/ 	.byte	0x04, 0x1e
        /*011a*/ 	.short	(.L_1260 - .L_1259)
.L_1259:
        /*011c*/ 	.word	0x00000000


	//----- nvinfo : EIATTR_CBANK_PARAM_SIZE
	.align		4
.L_1260:
        /*0120*/ 	.byte	0x03, 0x19
        /*0122*/ 	.short	0x01d0


	//----- nvinfo : EIATTR_PARAM_CBANK
	.align		4
        /*0124*/ 	.byte	0x04, 0x0a
        /*0126*/ 	.short	(.L_1262 - .L_1261)
	.align		4
.L_1261:
        /*0128*/ 	.word	index@(.nv.constant0._ZN5flash24flash_fwd_splitkv_kernelI23Flash_fwd_kernel_traitsILi64ELi64ELi256ELi4ELb0ELb0EN7cutlass6half_tE19Flash_kernel_traitsILi64ELi64ELi256ELi4ES3_EELb1ELb0ELb1ELb0ELb0ELb1ELb1ELb0EEEvNS_16Flash_fwd_paramsE)
        /*012c*/ 	.short	0x0210
        /*012e*/ 	.short	0x01d0


	//----- nvinfo : EIATTR_SW_WAR
	.align		4
.L_1262:
        /*0130*/ 	.byte	0x04, 0x36
        /*0132*/ 	.short	(.L_1264 - .L_1263)
.L_1263:
        /*0134*/ 	.word	0x00000008
.L_1264:


//--------------------- .nv.info._ZN5flash24flash_fwd_splitkv_kernelI23Flash_fwd_kernel_traitsILi64ELi64ELi256ELi4ELb0ELb0EN7cutlass6half_tE19Flash_kernel_traitsILi64ELi64ELi256ELi4ES3_EELb1ELb0ELb0ELb0ELb1ELb0ELb1ELb1EEEvNS_16Flash_fwd_paramsE --------------------------
	.section	.nv.info._ZN5flash24flash_fwd_splitkv_kernelI23Flash_fwd_kernel_traitsILi64ELi64ELi256ELi4ELb0ELb0EN7cutlass6half_tE19Flash_kernel_traitsILi64ELi64ELi256ELi4ES3_EELb1ELb0ELb0ELb0ELb1ELb0ELb1ELb1EEEvNS_16Flash_fwd_paramsE,"",@"SHT_CUDA_INFO"
	.sectionflags	@""
	.align	4


	//----- nvinfo : EIATTR_CUDA_API_VERSION
	.align		4
        /*0000*/ 	.byte	0x04, 0x37
        /*0002*/ 	.short	(.L_1266 - .L_1265)
.L_1265:
        /*0004*/ 	.word	0x00000082


	//----- nvinfo : EIATTR_KPARAM_INFO
	.align		4
.L_1266:
        /*0008*/ 	.byte	0x04, 0x17
        /*000a*/ 	.short	(.L_1268 - .L_1267)
.L_1267:
        /*000c*/ 	.word	0x00000000
        /*0010*/ 	.short	0x0000
        /*0012*/ 	.short	0x0000
        /*0014*/ 	.byte	0x00, 0xf0, 0x41, 0x07


	//----- nvinfo : EIATTR_SPARSE_MMA_MASK
	.align		4
.L_1268:
        /*0018*/ 	.byte	0x03, 0x50
        /*001a*/ 	.short	0x0000


	//----- nvinfo : EIATTR_MAXREG_COUNT
	.align		4
        /*001c*/ 	.byte	0x03, 0x1b
        /*001e*/ 	.short	0x00ff


	//----- nvinfo : EIATTR_NUM_BARRIERS
	.align		4
        /*0020*/ 	.byte	0x02, 0x4c
        /*0022*/ 	.byte	0x01
	.zero		1


	//----- nvinfo : EIATTR_MERCURY_ISA_VERSION
	.align		4
        /*0024*/ 	.byte	0x03, 0x5f
        /*0026*/ 	.short	0x0101


	//----- nvinfo : EIATTR_INT_WARP_WIDE_INSTR_OFFSETS
	.align		4
        /*0028*/ 	.byte	0x04, 0x31
        /*002a*/ 	.short	(.L_1270 - .L_1269)


	//   ....[0]....
.L_1269:
        /*002c*/ 	.word	0x00000490


	//----- nvinfo : EIATTR_COOP_GROUP_MASK_REGIDS
	.align		4
.L_1270:
        /*0030*/ 	.byte	0x04, 0x29
        /*0032*/ 	.short	(.L_1272 - .L_1271)


	//   ....[0]....
.L_1271:
        /*0034*/ 	.word	0xffffffff


	//   ....[1]....
        /*0038*/ 	.word	0xffffffff


	//   ....[2]....
        /*003c*/ 	.word	0xffffffff


	//   ....[3]....
        /*0040*/ 	.word	0xffffffff


	//   ....[4]....
        /*0044*/ 	.word	0xffffffff


	//   ....[5]....
        /*0048*/ 	.word	0xffffffff


	//   ....[6]....
        /*004c*/ 	.word	0xffffffff


	//   ....[7]....
        /*0050*/ 	.word	0xffffffff


	//   ....[8]....
        /*0054*/ 	.word	0xffffffff


	//   ....[9]....
        /*0058*/ 	.word	0xffffffff


	//   ....[10]....
        /*005c*/ 	.word	0xffffffff


	//   ....[11]....
        /*0060*/ 	.word	0xffffffff


	//   ....[12]....
        /*0064*/ 	.word	0xffffffff


	//   ....[13]....
        /*0068*/ 	.word	0xffffffff


	//   ....[14]....
        /*006c*/ 	.word	0xffffffff


	//   ....[15]....
        /*0070*/ 	.word	0xffffffff


	//----- nvinfo : EIATTR_COOP_GROUP_INSTR_OFFSETS
	.align		4
.L_1272:
        /*0074*/ 	.byte	0x04, 0x28
        /*0076*/ 	.short	(.L_1274 - .L_1273)


	//   ....[0]....
.L_1273:
        /*0078*/ 	.word	0x000179c0


	//   ....[1]....
        /*007c*/ 	.word	0x000179f0


	//   ....[2]....
        /*0080*/ 	.word	0x00017c00


	//   ....[3]....
        /*0084*/ 	.word	0x00017de0


	//   ....[4]....
        /*0088*/ 	.word	0x0001deb0


	//   ....[5]....
        /*008c*/ 	.word	0x0001dec0


	//   ....[6]....
        /*0090*/ 	.word	0x0001df00


	//   ....[7]....
        /*0094*/ 	.word	0x0001df20


	//   ....[8]....
        /*0098*/ 	.word	0x00023380


	//   ....[9]....
        /*009c*/ 	.word	0x00023390


	//   ....[10]....
        /*00a0*/ 	.word	0x000233c0


	//   ....[11]....
        /*00a4*/ 	.word	0x000233d0


	//   ....[12]....
        /*00a8*/ 	.word	0x00025f00


	//   ....[13]....
        /*00ac*/ 	.word	0x00025f40


	//   ....[14]....
        /*00b0*/ 	.word	0x00025ff0


	//   ....[15]....
        /*00b4*/ 	.word	0x00026000


	//----- nvinfo : EIATTR_EXIT_INSTR_OFFSETS
	.align		4
.L_1274:
        /*00b8*/ 	.byte	0x04, 0x1c
        /*00ba*/ 	.short	(.L_1276 - .L_1275)


	//   ....[0]....
.L_1275:
        /*00bc*/ 	.word	0x00000660


	//   ....[1]....
        /*00c0*/ 	.word	0x00000ee0


	//   ....[2]....
        /*00c4*/ 	.word	0x00000f10


	//   ....[3]....
        /*00c8*/ 	.word	0x00026c20


	//   ....[4]....
        /*00cc*/ 	.word	0x00026c40


	//----- nvinfo : EIATTR_CRS_STACK_SIZE
	.align		4
.L_1276:
        /*00d0*/ 	.byte	0x04, 0x1e
        /*00d2*/ 	.short	(.L_1278 - .L_1277)
.L_1277:
        /*00d4*/ 	.word	0x00000000


	//----- nvinfo : EIATTR_CBANK_PARAM_SIZE
	.align		4
.L_1278:
        /*00d8*/ 	.byte	0x03, 0x19
        /*00da*/ 	.short	0x01d0


	//----- nvinfo : EIATTR_PARAM_CBANK
	.align		4
        /*00dc*/ 	.byte	0x04, 0x0a
        /*00de*/ 	.short	(.L_1280 - .L_1279)
	.align		4
.L_1279:
        /*00e0*/ 	.word	index@(.nv.constant0._ZN5flash24flash_fwd_splitkv_kernelI23Flash_fwd_kernel_traitsILi64ELi64ELi256ELi4ELb0ELb0EN7cutlass6half_tE19Flash_kernel_traitsILi64ELi64ELi256ELi4ES3_EELb1ELb0ELb0ELb0ELb1ELb0ELb1ELb1EEEvNS_16Flash_fwd_paramsE)
        /*00e4*/ 	.short	0x0210
        /*00e6*/ 	.short	0x01d0


	//----- nvinfo : EIATTR_SW_WAR
	.align		4
.L_1280:
        /*00e8*/ 	.byte	0x04, 0x36
        /*00ea*/ 	.short	(.L_1282 - .L_1281)
.L_1281:
        /*00ec*/ 	.word	0x00000008
.L_1282:


//--------------------- .nv.info._ZN5flash24flash_fwd_splitkv_kernelI23Flash_fwd_kernel_traitsILi64ELi64ELi256ELi4ELb0ELb0EN7cutlass6half_tE19Flash_kernel_traitsILi64ELi64ELi256ELi4ES3_EELb1ELb0ELb0ELb0ELb1ELb1ELb1ELb1EEEvNS_16Flash_fwd_paramsE --------------------------
	.section	.nv.info._ZN5flash24flash_fwd_splitkv_kernelI23Flash_fwd_kernel_traitsILi64ELi64ELi256ELi4ELb0ELb0EN7cutlass6half_tE19Flash_kernel_traitsILi64ELi64ELi256ELi4ES3_EELb1ELb0ELb0ELb0ELb1ELb1ELb1ELb1EEEvNS_16Flash_fwd_paramsE,"",@"SHT_CUDA_INFO"
	.sectionflags	@""
	.align	4


	//----- nvinfo : EIATTR_CUDA_API_VERSION
	.align		4
        /*0000*/ 	.byte	0x04, 0x37
        /*0002*/ 	.short	(.L_1284 - .L_1283)
.L_1283:
        /*0004*/ 	.word	0x00000082


	//----- nvinfo : EIATTR_KPARAM_INFO
	.align		4
.L_1284:
        /*0008*/ 	.byte	0x04, 0x17
        /*000a*/ 	.short	(.L_1286 - .L_1285)
.L_1285:
        /*000c*/ 	.word	0x00000000
        /*0010*/ 	.short	0x0000
        /*0012*/ 	.short	0x0000
        /*0014*/ 	.byte	0x00, 0xf0, 0x41, 0x07


	//----- nvinfo : EIATTR_SPARSE_MMA_MASK
	.align		4
.L_1286:
        /*0018*/ 	.byte	0x03, 0x50
        /*001a*/ 	.short	0x0000


	//----- nvinfo : EIATTR_MAXREG_COUNT
	.align		4
        /*001c*/ 	.byte	0x03, 0x1b
        /*001e*/ 	.short	0x00ff


	//----- nvinfo : EIATTR_NUM_BARRIERS
	.align		4
        /*0020*/ 	.byte	0x02, 0x4c
        /*0022*/ 	.byte	0x01
	.zero		1


	//----- nvinfo : EIATTR_ANNOTATIONS
	.align		4
        /*0024*/ 	.byte	0x04, 0x55
        /*0026*/ 	.short	(.L_1288 - .L_1287)


	//   ....[0]....
.L_1287:
        /* <DEDUP_REMOVED lines=12> */


	//----- nvinfo : EIATTR_MERCURY_ISA_VERSION
	.align		4
.L_1288:
        /*00d8*/ 	.byte	0x03, 0x5f
        /*00da*/ 	.short	0x0101


	//----- nvinfo : EIATTR_INT_WARP_WIDE_INSTR_OFFSETS
	.align		4
        /*00dc*/ 	.byte	0x04, 0x31
        /*00de*/ 	.short	(.L_1290 - .L_1289)


	//   ....[0]....
.L_1289:
        /*00e0*/ 	.word	0x000004a0


	//----- nvinfo : EIATTR_COOP_GROUP_MASK_REGIDS
	.align		4
.L_1290:
        /*00e4*/ 	.byte	0x04, 0x29
        /*00e6*/ 	.short	(.L_1292 - .L_1291)


	//   ....[0]....
.L_1291:
        /*00e8*/ 	.word	0xffffffff


	//   ....[1]....
        /*00ec*/ 	.word	0xffffffff


	//   ....[2]....
        /*00f0*/ 	.word	0xffffffff


	//   ....[3]....
        /*00f4*/ 	.word	0xffffffff


	//   ....[4]....
        /*00f8*/ 	.word	0xffffffff


	//   ....[5]....
        /*00fc*/ 	.word	0xffffffff


	//   ....[6]....
        /*0100*/ 	.word	0xffffffff


	//   ....[7]....
        /*0104*/ 	.word	0xffffffff


	//   ....[8]....
        /*0108*/ 	.word	0xffffffff


	//   ....[9]....
        /*010c*/ 	.word	0xffffffff


	//   ....[10]....
        /*0110*/ 	.word	0xffffffff


	//   ....[11]....
        /*0114*/ 	.word	0xffffffff


	//   ....[12]....
        /*0118*/ 	.word	0xffffffff


	//   ....[13]....
        /*011c*/ 	.word	0xffffffff


	//   ....[14]....
        /*0120*/ 	.word	0xffffffff


	//   ....[15]....
        /*0124*/ 	.word	0xffffffff


	//----- nvinfo : EIATTR_COOP_GROUP_INSTR_OFFSETS
	.align		4
.L_1292:
        /*0128*/ 	.byte	0x04, 0x28
        /*012a*/ 	.short	(.L_1294 - .L_1293)


	//   ....[0]....
.L_1293:
        /*012c*/ 	.word	0x00018940


	//   ....[1]....
        /*0130*/ 	.word	0x00018960


	//   ....[2]....
        /*0134*/ 	.word	0x00018b50


	//   ....[3]....
        /*0138*/ 	.word	0x00018d20


	//   ....[4]....
        /*013c*/ 	.word	0x0001fee0


	//   ....[5]....
        /*0140*/ 	.word	0x0001fef0


	//   ....[6]....
        /*0144*/ 	.word	0x0001ff30


	//   ....[7]....
        /*0148*/ 	.word	0x0001ff50


	//   ....[8]....
        /*014c*/ 	.word	0x00026560


	//   ....[9]....
        /*0150*/ 	.word	0x00026570


	//   ....[10]....
        /*0154*/ 	.word	0x000265a0


	//   ....[11]....
        /*0158*/ 	.word	0x000265b0


	//   ....[12]....
        /*015c*/ 	.word	0x000290a0


	//   ....[13]....
        /*0160*/ 	.word	0x000290e0


	//   ....[14]....
        /*0164*/ 	.word	0x00029190


	//   ....[15]....
        /*0168*/ 	.word	0x000291a0


	//----- nvinfo : EIATTR_EXIT_INSTR_OFFSETS
	.align		4
.L_1294:
        /*016c*/ 	.byte	0x04, 0x1c
        /*016e*/ 	.short	(.L_1296 - .L_1295)


	//   ....[0]....
.L_1295:
        /*0170*/ 	.word	0x00000670


	//   ....[1]....
        /*0174*/ 	.word	0x00000ef0


	//   ....[2]....
        /*0178*/ 	.word	0x00000f20


	//   ....[3]....
        /*017c*/ 	.word	0x00029dc0


	//   ....[4]....
        /*0180*/ 	.word	0x00029de0


	//----- nvinfo : EIATTR_CRS_STACK_SIZE
	.align		4
.L_1296:
        /*0184*/ 	.byte	0x04, 0x1e
        /*0186*/ 	.short	(.L_1298 - .L_1297)
.L_1297:
        /*0188*/ 	.word	0x00000000


	//----- nvinfo : EIATTR_CBANK_PARAM_SIZE
	.align		4
.L_1298:
        /*018c*/ 	.byte	0x03, 0x19
        /*018e*/ 	.short	0x01d0


	//----- nvinfo : EIATTR_PARAM_CBANK
	.align		4
        /*0190*/ 	.byte	0x04, 0x0a
        /*0192*/ 	.short	(.L_1300 - .L_1299)
	.align		4
.L_1299:
        /*0194*/ 	.word	index@(.nv.constant0._ZN5flash24flash_fwd_splitkv_kernelI23Flash_fwd_kernel_traitsILi64ELi64ELi256ELi4ELb0ELb0EN7cutlass6half_tE19Flash_kernel_traitsILi64ELi64ELi256ELi4ES3_EELb1ELb0ELb0ELb0ELb1ELb1ELb1ELb1EEEvNS_16Flash_fwd_paramsE)
        /*0198*/ 	.short	0x0210
        /*019a*/ 	.short	0x01d0


	//----- nvinfo : EIATTR_SW_WAR
	.align		4
.L_1300:
        /*019c*/ 	.byte	0x04, 0x36
        /*019e*/ 	.short	(.L_1302 - .L_1301)
.L_1301:
        /*01a0*/ 	.word	0x00000008
.L_1302:


//--------------------- .nv.info._ZN5flash24flash_fwd_splitkv_kernelI23Flash_fwd_kernel_traitsILi64ELi64ELi256ELi4ELb0ELb0EN7cutlass6half_tE19Flash_kernel_traitsILi64ELi64ELi256ELi4ES3_EELb1ELb0ELb1ELb0ELb0ELb0ELb1ELb1EEEvNS_16Flash_fwd_paramsE --------------------------
	.section	.nv.info._ZN5flash24flash_fwd_splitkv_kernelI23Flash_fwd_kernel_traitsILi64ELi64ELi256ELi4ELb0ELb0EN7cutlass6half_tE19Flash_kernel_traitsILi64ELi64ELi256ELi4ES3_EELb1ELb0ELb1ELb0ELb0ELb0ELb1ELb1EEEvNS_16Flash_fwd_paramsE,"",@"SHT_CUDA_INFO"
	.sectionflags	@""
	.align	4


	//----- nvinfo : EIATTR_CUDA_API_VERSION
	.align		4
        /*0000*/ 	.byte	0x04, 0x37
        /*0002*/ 	.short	(.L_1304 - .L_1303)
.L_1303:
        /*0004*/ 	.word	0x00000082


	//----- nvinfo : EIATTR_KPARAM_INFO
	.align		4
.L_1304:
        /*0008*/ 	.byte	0x04, 0x17
        /*000a*/ 	.short	(.L_1306 - .L_1305)
.L_1305:
        /*000c*/ 	.word	0x00000000
        /*0010*/ 	.short	0x0000
        /*0012*/ 	.short	0x0000
        /*0014*/ 	.byte	0x00, 0xf0, 0x41, 0x07


	//----- nvinfo : EIATTR_SPARSE_MMA_MASK
	.align		4
.L_1306:
        /*0018*/ 	.byte	0x03, 0x50
        /*001a*/ 	.short	0x0000


	//----- nvinfo : EIATTR_MAXREG_COUNT
	.align		4
        /*001c*/ 	.byte	0x03, 0x1b
        /*001e*/ 	.short	0x00ff


	//----- nvinfo : EIATTR_NUM_BARRIERS
	.align		4
        /*0020*/ 	.byte	0x02, 0x4c
        /*0022*/ 	.byte	0x01
	.zero		1


	//----- nvinfo : EIATTR_ANNOTATIONS
	.align		4
        /*0024*/ 	.byte	0x04, 0x55
        /*0026*/ 	.short	(.L_1308 - .L_1307)


	//   ....[0]....
.L_1307:
        /* <DEDUP_REMOVED lines=133> */


	//----- nvinfo : EIATTR_MERCURY_ISA_VERSION
	.align		4
.L_1308:
        /*0868*/ 	.byte	0x03, 0x5f
        /*086a*/ 	.short	0x0101


	//----- nvinfo : EIATTR_COOP_GROUP_MASK_REGIDS
	.align		4
        /*086c*/ 	.byte	0x04, 0x29
        /*086e*/ 	.short	(.L_1310 - .L_1309)


	//   ....[0]....
.L_1309:
        /*0870*/ 	.word	0xffffffff


	//   ....[1]....
        /*0874*/ 	.word	0xffffffff


	//   ....[2]....
        /*0878*/ 	.word	0xffffffff


	//   ....[3]....
        /*087c*/ 	.word	0xffffffff


	//   ....[4]....
        /*0880*/ 	.word	0xffffffff


	//   ....[5]....
        /*0884*/ 	.word	0xffffffff


	//   ....[6]....
        /*0888*/ 	.word	0xffffffff


	//   ....[7]....
        /*088c*/ 	.word	0xffffffff


	//   ....[8]....
        /*0890*/ 	.word	0xffffffff


	//   ....[9]....
        /*0894*/ 	.word	0xffffffff


	//   ....[10]....
        /*0898*/ 	.word	0xffffffff


	//   ....[11]....
        /*089c*/ 	.word	0xffffffff


	//   ....[12]....
        /*08a0*/ 	.word	0xffffffff


	//   ....[13]....
        /*08a4*/ 	.word	0xffffffff


	//   ....[14]....
        /*08a8*/ 	.word	0xffffffff


	//   ....[15]....
        /*08ac*/ 	.word	0xffffffff


	//   ....[16]....
        /*08b0*/ 	.word	0x05000004


	//   ....[17]....
        /*08b4*/ 	.word	0x05000004


	//   ....[18]....
        /*08b8*/ 	.word	0x05000004


	//   ....[19]....
        /*08bc*/ 	.word	0x05000004


	//----- nvinfo : EIATTR_COOP_GROUP_INSTR_OFFSETS
	.align		4
.L_1310:
        /*08c0*/ 	.byte	0x04, 0x28
        /*08c2*/ 	.short	(.L_1312 - .L_1311)


	//   ....[0]....
.L_1311:
        /*08c4*/ 	.word	0x0001a6e0


	//   ....[1]....
        /*08c8*/ 	.word	0x0001a7a0


	//   ....[2]....
        /*08cc*/ 	.word	0x0001a7b0


	//   ....[3]....
        /*08d0*/ 	.word	0x0001a7e0


	//   ....[4]....
        /*08d4*/ 	.word	0x00023220


	//   ....[5]....
        /*08d8*/ 	.word	0x000232b0


	//   ....[6]....
        /*08dc*/ 	.word	0x00023410


	//   ....[7]....
        /*08e0*/ 	.word	0x00023520


	//   ....[8]....
        /*08e4*/ 	.word	0x0002b150


	//   ....[9]....
        /*08e8*/ 	.word	0x0002b170


	//   ....[10]....
        /*08ec*/ 	.word	0x0002bd70


	//   ....[11]....
        /*08f0*/ 	.word	0x0002bd90


	//   ....[12]....
        /*08f4*/ 	.word	0x0002e2a0


	//   ....[13]....
        /*08f8*/ 	.word	0x0002e2b0


	//   ....[14]....
        /*08fc*/ 	.word	0x0002e2e0


	//   ....[15]....
        /*0900*/ 	.word	0x0002e2f0


	//   ....[16]....
        /*0904*/ 	.word	0x0002f1c0


	//   ....[17]....
        /*0908*/ 	.word	0x0002f230


	//   ....[18]....
        /*090c*/ 	.word	0x0002f2a0


	//   ....[19]....
        /*0910*/ 	.word	0x0002f300


	//----- nvinfo : EIATTR_EXIT_INSTR_OFFSETS
	.align		4
.L_1312:
        /*0914*/ 	.byte	0x04, 0x1c
        /*0916*/ 	.short	(.L_1314 - .L_1313)


	//   ....[0]....
.L_1313:
        /*0918*/ 	.word	0x00000200


	//----- nvinfo : EIATTR_CRS_STACK_SIZE
	.align		4
.L_1314:
        /*091c*/ 	.byte	0x04, 0x1e
        /*091e*/ 	.short	(.L_1316 - .L_1315)
.L_1315:
        /*0920*/ 	.word	0x00000000


	//----- nvinfo : EIATTR_CBANK_PARAM_SIZE
	.align		4
.L_1316:
        /*0924*/ 	.byte	0x03, 0x19
        /*0926*/ 	.short	0x01d0


	//----- nvinfo : EIATTR_PARAM_CBANK
	.align		4
        /*0928*/ 	.byte	0x04, 0x0a
        /*092a*/ 	.short	(.L_1318 - .L_1317)
	.align		4
.L_1317:
        /*092c*/ 	.word	index@(.nv.constant0._ZN5flash24flash_fwd_splitkv_kernelI23Flash_fwd_kernel_traitsILi64ELi64ELi256ELi4ELb0ELb0EN7cutlass6half_tE19Flash_kernel_traitsILi64ELi64ELi256ELi4ES3_EELb1ELb0ELb1ELb0ELb0ELb0ELb1ELb1EEEvNS_16Flash_fwd_paramsE)
        /*0930*/ 	.short	0x0210
        /*0932*/ 	.short	0x01d0


	//----- nvinfo : EIATTR_SW_WAR
	.align		4
.L_1318:
        /*0934*/ 	.byte	0x04, 0x36
        /*0936*/ 	.short	(.L_1320 - .L_1319)
.L_1319:
        /*0938*/ 	.word	0x00000008
.L_1320:


//--------------------- .nv.info._ZN5flash24flash_fwd_splitkv_kernelI23Flash_fwd_kernel_traitsILi64ELi64ELi256ELi4ELb0ELb0EN7cutlass6half_tE19Flash_kernel_traitsILi64ELi64ELi256ELi4ES3_EELb1ELb0ELb1ELb0ELb0ELb1ELb1ELb1EEEvNS_16Flash_fwd_paramsE --------------------------
	.section	.nv.info._ZN5flash24flash_fwd_splitkv_kernelI23Flash_fwd_kernel_traitsILi64ELi64ELi256ELi4ELb0ELb0EN7cutlass6half_tE19Flash_kernel_traitsILi64ELi64ELi256ELi4ES3_EELb1ELb0ELb1ELb0ELb0ELb1ELb1ELb1EEEvNS_16Flash_fwd_paramsE,"",@"SHT_CUDA_INFO"
	.sectionflags	@""
	.align	4


	//----- nvinfo : EIATTR_CUDA_API_VERSION
	.align		4
        /*0000*/ 	.byte	0x04, 0x37
        /*0002*/ 	.short	(.L_1322 - .L_1321)
.L_1321:
        /*0004*/ 	.word	0x00000082


	//----- nvinfo : EIATTR_KPARAM_INFO
	.align		4
.L_1322:
        /*0008*/ 	.byte	0x04, 0x17
        /*000a*/ 	.short	(.L_1324 - .L_1323)
.L_1323:
        /*000c*/ 	.word	0x00000000
        /*0010*/ 	.short	0x0000
        /*0012*/ 	.short	0x0000
        /*0014*/ 	.byte	0x00, 0xf0, 0x41, 0x07


	//----- nvinfo : EIATTR_SPARSE_MMA_MASK
	.align		4
.L_1324:
        /*0018*/ 	.byte	0x03, 0x50
        /*001a*/ 	.short	0x0000


	//----- nvinfo : EIATTR_MAXREG_COUNT
	.align		4
        /*001c*/ 	.byte	0x03, 0x1b
        /*001e*/ 	.short	0x00ff


	//----- nvinfo : EIATTR_NUM_BARRIERS
	.align		4
        /*0020*/ 	.byte	0x02, 0x4c
        /*0022*/ 	.byte	0x01
	.zero		1


	//----- nvinfo : EIATTR_ANNOTATIONS
	.align		4
        /*0024*/ 	.byte	0x04, 0x55
        /*0026*/ 	.short	(.L_1326 - .L_1325)


	//   ....[0]....
.L_1325:
        /* <DEDUP_REMOVED lines=147> */


	//----- nvinfo : EIATTR_MERCURY_ISA_VERSION
	.align		4
.L_1326:
        /*0940*/ 	.byte	0x03, 0x5f
        /*0942*/ 	.short	0x0101


	//----- nvinfo : EIATTR_COOP_GROUP_MASK_REGIDS
	.align		4
        /*0944*/ 	.byte	0x04, 0x29
        /*0946*/ 	.short	(.L_1328 - .L_1327)


	//   ....[0]....
.L_1327:
        /*0948*/ 	.word	0xffffffff


	//   ....[1]....
        /*094c*/ 	.word	0xffffffff


	//   ....[2]....
        /*0950*/ 	.word	0xffffffff


	//   ....[3]....
        /*0954*/ 	.word	0xffffffff


	//   ....[4]....
        /*0958*/ 	.word	0xffffffff


	//   ....[5]....
        /*095c*/ 	.word	0xffffffff


	//   ....[6]....
        /*0960*/ 	.word	0xffffffff


	//   ....[7]....
        /*0964*/ 	.word	0xffffffff


	//   ....[8]....
        /*0968*/ 	.word	0xffffffff


	//   ....[9]....
        /*096c*/ 	.word	0xffffffff


	//   ....[10]....
        /*0970*/ 	.word	0xffffffff


	//   ....[11]....
        /*0974*/ 	.word	0xffffffff


	//   ....[12]....
        /*0978*/ 	.word	0xffffffff


	//   ....[13]....
        /*097c*/ 	.word	0xffffffff


	//   ....[14]....
        /*0980*/ 	.word	0xffffffff


	//   ....[15]....
        /*0984*/ 	.word	0xffffffff


	//   ....[16]....
        /*0988*/ 	.word	0x05000004


	//   ....[17]....
        /*098c*/ 	.word	0x05000004


	//   ....[18]....
        /*0990*/ 	.word	0x05000004


	//   ....[19]....
        /*0994*/ 	.word	0x05000004


	//----- nvinfo : EIATTR_COOP_GROUP_INSTR_OFFSETS
	.align		4
.L_1328:
        /*0998*/ 	.byte	0x04, 0x28
        /*099a*/ 	.short	(.L_1330 - .L_1329)


	//   ....[0]....
.L_1329:
        /*099c*/ 	.word	0x0001b850


	//   ....[1]....
        /*09a0*/ 	.word	0x0001b900


	//   ....[2]....
        /*09a4*/ 	.word	0x0001b910


	//   ....[3]....
        /*09a8*/ 	.word	0x0001b940


	//   ....[4]....
        /*09ac*/ 	.word	0x00025d10


	//   ....[5]....
        /*09b0*/ 	.word	0x00025d30


	//   ....[6]....
        /*09b4*/ 	.word	0x00025e70


	//   ....[7]....
        /*09b8*/ 	.word	0x00025ec0


	//   ....[8]....
        /*09bc*/ 	.word	0x0002e8f0


	//   ....[9]....
        /*09c0*/ 	.word	0x0002e910


	//   ....[10]....
        /*09c4*/ 	.word	0x0002f550


	//   ....[11]....
        /*09c8*/ 	.word	0x0002f580


	//   ....[12]....
        /*09cc*/ 	.word	0x00031a30


	//   ....[13]....
        /*09d0*/ 	.word	0x00031a40


	//   ....[14]....
        /*09d4*/ 	.word	0x00031a70


	//   ....[15]....
        /*09d8*/ 	.word	0x00031a80


	//   ....[16]....
        /*09dc*/ 	.word	0x00032950


	//   ....[17]....
        /*09e0*/ 	.word	0x000329c0


	//   ....[18]....
        /*09e4*/ 	.word	0x00032a30


	//   ....[19]....
        /*09e8*/ 	.word	0x00032a90


	//----- nvinfo : EIATTR_EXIT_INSTR_OFFSETS
	.align		4
.L_1330:
        /*09ec*/ 	.byte	0x04, 0x1c
        /*09ee*/ 	.short	(.L_1332 - .L_1331)


	//   ....[0]....
.L_1331:
        /*09f0*/ 	.word	0x00000200


	//----- nvinfo : EIATTR_CRS_STACK_SIZE
	.align		4
.L_1332:
        /*09f4*/ 	.byte	0x04, 0x1e
        /*09f6*/ 	.short	(.L_1334 - .L_1333)
.L_1333:
        /*09f8*/ 	.word	0x00000000


	//----- nvinfo : EIATTR_CBANK_PARAM_SIZE
	.align		4
.L_1334:
        /*09fc*/ 	.byte	0x03, 0x19
        /*09fe*/ 	.short	0x01d0


	//----- nvinfo : EIATTR_PARAM_CBANK
	.align		4
        /*0a00*/ 	.byte	0x04, 0x0a
        /*0a02*/ 	.short	(.L_1336 - .L_1335)
	.align		4
.L_1335:
        /*0a04*/ 	.word	index@(.nv.constant0._ZN5flash24flash_fwd_splitkv_kernelI23Flash_fwd_kernel_traitsILi64ELi64ELi256ELi4ELb0ELb0EN7cutlass6half_tE19Flash_kernel_traitsILi64ELi64ELi256ELi4ES3_EELb1ELb0ELb1ELb0ELb0ELb1ELb1ELb1EEEvNS_16Flash_fwd_paramsE)
        /*0a08*/ 	.short	0x0210
        /*0a0a*/ 	.short	0x01d0


	//----- nvinfo : EIATTR_SW_WAR
	.align		4
.L_1336:
        /*0a0c*/ 	.byte	0x04, 0x36
        /*0a0e*/ 	.short	(.L_1338 - .L_1337)
.L_1337:
        /*0a10*/ 	.word	0x00000008
.L_1338:


//--------------------- .nv.info._ZN5flash32flash_fwd_splitkv_combine_kernelI23Flash_fwd_kernel_traitsILi64ELi64ELi128ELi4ELb0ELb0EN7cutlass6half_tE19Flash_kernel_traitsILi64ELi64ELi128ELi4ES3_EELi8ELi7ELb0EEEvNS_16Flash_fwd_paramsE --------------------------
	.section	.nv.info._ZN5flash32flash_fwd_splitkv_combine_kernelI23Flash_fwd_kernel_traitsILi64ELi64ELi128ELi4ELb0ELb0EN7cutlass6half_tE19Flash_kernel_traitsILi64ELi64ELi128ELi4ES3_EELi8ELi7ELb0EEEvNS_16Flash_fwd_paramsE,"",@"SHT_CUDA_INFO"
	.sectionflags	@""
	.align	4


	//----- nvinfo : EIATTR_CUDA_API_VERSION
	.align		4
        /*0000*/ 	.byte	0x04, 0x37
        /*0002*/ 	.short	(.L_1340 - .L_1339)
.L_1339:
        /*0004*/ 	.word	0x00000082


	//----- nvinfo : EIATTR_KPARAM_INFO
	.align		4
.L_1340:
        /*0008*/ 	.byte	0x04, 0x17
        /*000a*/ 	.short	(.L_1342 - .L_1341)
.L_1341:
        /*000c*/ 	.word	0x00000000
        /*0010*/ 	.short	0x0000
        /*0012*/ 	.short	0x0000
        /*0014*/ 	.byte	0x00, 0xf0, 0x41, 0x07


	//----- nvinfo : EIATTR_SPARSE_MMA_MASK
	.align		4
.L_1342:
        /*0018*/ 	.byte	0x03, 0x50
        /*001a*/ 	.short	0x0000


	//----- nvinfo : EIATTR_MAXREG_COUNT
	.align		4
        /*001c*/ 	.byte	0x03, 0x1b
        /*001e*/ 	.short	0x00ff


	//----- nvinfo : EIATTR_NUM_BARRIERS
	.align		4
        /*0020*/ 	.byte	0x02, 0x4c
        /*0022*/ 	.byte	0x01
	.zero		1


	//----- nvinfo : EIATTR_MERCURY_ISA_VERSION
	.align		4
        /*0024*/ 	.byte	0x03, 0x5f
        /*0026*/ 	.short	0x0101


	//----- nvinfo : EIATTR_COOP_GROUP_MASK_REGIDS
	.align		4
        /*0028*/ 	.byte	0x04, 0x29
        /*002a*/ 	.short	(.L_1344 - .L_1343)


	//   ....[0]....
.L_1343:
        /*002c*/ 	.word	0xffffffff


	//   ....[1]....
        /*0030*/ 	.word	0xffffffff


	//   ....[2]....
        /*0034*/ 	.word	0xffffffff


	//   ....[3]....
        /*0038*/ 	.word	0xffffffff


	//   ....[4]....
        /*003c*/ 	.word	0xffffffff


	//   ....[5]....
        /*0040*/ 	.word	0xffffffff


	//   ....[6]....
        /*0044*/ 	.word	0xffffffff


	//   ....[7]....
        /*0048*/ 	.word	0xffffffff


	//----- nvinfo : EIATTR_COOP_GROUP_INSTR_OFFSETS
	.align		4
.L_1344:
        /*004c*/ 	.byte	0x04, 0x28
        /*004e*/ 	.short	(.L_1346 - .L_1345)


	//   ....[0]....
.L_1345:
        /*0050*/ 	.word	0x000020a0


	//   ....[1]....
        /*0054*/ 	.word	0x000020c0


	//   ....[2]....
        /*0058*/ 	.word	0x000020e0


	//   ....[3]....
        /*005c*/ 	.word	0x00002100


	//   ....[4]....
        /*0060*/ 	.word	0x000023a0


	//   ....[5]....
        /*0064*/ 	.word	0x00002410


	//   ....[6]....
        /*0068*/ 	.word	0x00002500


	//   ....[7]....
        /*006c*/ 	.word	0x000025a0


	//----- nvinfo : EIATTR_EXIT_INSTR_OFFSETS
	.align		4
.L_1346:
        /*0070*/ 	.byte	0x04, 0x1c
        /*0072*/ 	.short	(.L_1348 - .L_1347)


	//   ....[0]....
.L_1347:
        /*0074*/ 	.word	0x00004c20


	//   ....[1]....
        /*0078*/ 	.word	0x00004c50


	//   ....[2]....
        /*007c*/ 	.word	0x00005140


	//----- nvinfo : EIATTR_CRS_STACK_SIZE
	.align		4
.L_1348:
        /*0080*/ 	.byte	0x04, 0x1e
        /*0082*/ 	.short	(.L_1350 - .L_1349)
.L_1349:
        /*0084*/ 	.word	0x00000000


	//----- nvinfo : EIATTR_CBANK_PARAM_SIZE
	.align		4
.L_1350:
        /*0088*/ 	.byte	0x03, 0x19
        /*008a*/ 	.short	0x01d0


	//----- nvinfo : EIATTR_PARAM_CBANK
	.align		4
        /*008c*/ 	.byte	0x04, 0x0a
        /*008e*/ 	.short	(.L_1352 - .L_1351)
	.align		4
.L_1351:
        /*0090*/ 	.word	index@(.nv.constant0._ZN5flash32flash_fwd_splitkv_combine_kernelI23Flash_fwd_kernel_traitsILi64ELi64ELi128ELi4ELb0ELb0EN7cutlass6half_tE19Flash_kernel_traitsILi64ELi64ELi128ELi4ES3_EELi8ELi7ELb0EEEvNS_16Flash_fwd_paramsE)
        /*0094*/ 	.short	0x0210
        /*0096*/ 	.short	0x01d0


	//----- nvinfo : EIATTR_SW_WAR
	.align		4
.L_1352:
        /*0098*/ 	.byte	0x04, 0x36
        /*009a*/ 	.short	(.L_1354 - .L_1353)
.L_1353:
        /*009c*/ 	.word	0x00000008
.L_1354:


//--------------------- .nv.info._ZN5flash32flash_fwd_splitkv_combine_kernelI23Flash_fwd_kernel_traitsILi64ELi64ELi128ELi4ELb0ELb0EN7cutlass6half_tE19Flash_kernel_traitsILi64ELi64ELi128ELi4ES3_EELi8ELi6ELb0EEEvNS_16Flash_fwd_paramsE --------------------------
	.section	.nv.info._ZN5flash32flash_fwd_splitkv_combine_kernelI23Flash_fwd_kernel_traitsILi64ELi64ELi128ELi4ELb0ELb0EN7cutlass6half_tE19Flash_kernel_traitsILi64ELi64ELi128ELi4ES3_EELi8ELi6ELb0EEEvNS_16Flash_fwd_paramsE,"",@"SHT_CUDA_INFO"
	.sectionflags	@""
	.align	4


	//----- nvinfo : EIATTR_CUDA_API_VERSION
	.align		4
        /*0000*/ 	.byte	0x04, 0x37
        /*0002*/ 	.short	(.L_1356 - .L_1355)
.L_1355:
        /*0004*/ 	.word	0x00000082


	//----- nvinfo : EIATTR_KPARAM_INFO
	.align		4
.L_1356:
        /*0008*/ 	.byte	0x04, 0x17
        /*000a*/ 	.short	(.L_1358 - .L_1357)
.L_1357:
        /*000c*/ 	.word	0x00000000
        /*0010*/ 	.short	0x0000
        /*0012*/ 	.short	0x0000
        /*0014*/ 	.byte	0x00, 0xf0, 0x41, 0x07


	//----- nvinfo : EIATTR_SPARSE_MMA_MASK
	.align		4
.L_1358:
        /*0018*/ 	.byte	0x03, 0x50
        /*001a*/ 	.short	0x0000


	//----- nvinfo : EIATTR_MAXREG_COUNT
	.align		4
        /*001c*/ 	.byte	0x03, 0x1b
        /*001e*/ 	.short	0x00ff


	//----- nvinfo : EIATTR_NUM_BARRIERS
	.align		4
        /*0020*/ 	.byte	0x02, 0x4c
        /*0022*/ 	.byte	0x01
	.zero		1


	//----- nvinfo : EIATTR_MERCURY_ISA_VERSION
	.align		4
        /*0024*/ 	.byte	0x03, 0x5f
        /*0026*/ 	.short	0x0101


	//----- nvinfo : EIATTR_COOP_GROUP_MASK_REGIDS
	.align		4
        /*0028*/ 	.byte	0x04, 0x29
        /*002a*/ 	.short	(.L_1360 - .L_1359)


	//   ....[0]....
.L_1359:
        /*002c*/ 	.word	0xffffffff


	//   ....[1]....
        /*0030*/ 	.word	0xffffffff


	//   ....[2]....
        /*0034*/ 	.word	0xffffffff


	//   ....[3]....
        /*0038*/ 	.word	0xffffffff


	//   ....[4]....
        /*003c*/ 	.word	0xffffffff


	//   ....[5]....
        /*0040*/ 	.word	0xffffffff


	//   ....[6]....
        /*0044*/ 	.word	0xffffffff


	//   ....[7]....
        /*0048*/ 	.word	0xffffffff


	//----- nvinfo : EIATTR_COOP_GROUP_INSTR_OFFSETS
	.align		4
.L_1360:
        /*004c*/ 	.byte	0x04, 0x28
        /*004e*/ 	.short	(.L_1362 - .L_1361)


	//   ....[0]....
.L_1361:
        /*0050*/ 	.word	0x00001b70


	//   ....[1]....
        /*0054*/ 	.word	0x00001ba0


	//   ....[2]....
        /*0058*/ 	.word	0x00001bc0


	//   ....[3]....
        /*005c*/ 	.word	0x00001be0


	//   ....[4]....
        /*0060*/ 	.word	0x00001d50


	//   ....[5]....
        /*0064*/ 	.word	0x00001dc0


	//   ....[6]....
        /*0068*/ 	.word	0x00001ea0


	//   ....[7]....
        /*006c*/ 	.word	0x00001fb0


	//----- nvinfo : EIATTR_EXIT_INSTR_OFFSETS
	.align		4
.L_1362:
        /*0070*/ 	.byte	0x04, 0x1c
        /*0072*/ 	.short	(.L_1364 - .L_1363)


	//   ....[0]....
.L_1363:
        /*0074*/ 	.word	0x00004390


	//   ....[1]....
        /*0078*/ 	.word	0x000043c0


	//   ....[2]....
        /*007c*/ 	.word	0x000048c0


	//----- nvinfo : EIATTR_CRS_STACK_SIZE
	.align		4
.L_1364:
        /*0080*/ 	.byte	0x04, 0x1e
        /*0082*/ 	.short	(.L_1366 - .L_1365)
.L_1365:
        /*0084*/ 	.word	0x00000000


	//----- nvinfo : EIATTR_CBANK_PARAM_SIZE
	.align		4
.L_1366:
        /*0088*/ 	.byte	0x03, 0x19
        /*008a*/ 	.short	0x01d0


	//----- nvinfo : EIATTR_PARAM_CBANK
	.align		4
        /*008c*/ 	.byte	0x04, 0x0a
        /*008e*/ 	.short	(.L_1368 - .L_1367)
	.align		4
.L_1367:
        /*0090*/ 	.word	index@(.nv.constant0._ZN5flash32flash_fwd_splitkv_combine_kernelI23Flash_fwd_kernel_traitsILi64ELi64ELi128ELi4ELb0ELb0EN7cutlass6half_tE19Flash_kernel_traitsILi64ELi64ELi128ELi4ES3_EELi8ELi6ELb0EEEvNS_16Flash_fwd_paramsE)
        /*0094*/ 	.short	0x0210
        /*0096*/ 	.short	0x01d0


	//----- nvinfo : EIATTR_SW_WAR
	.align		4
.L_1368:
        /*0098*/ 	.byte	0x04, 0x36
        /*009a*/ 	.short	(.L_1370 - .L_1369)
.L_1369:
        /*009c*/ 	.word	0x00000008
.L_1370:


//--------------------- .nv.info._ZN5flash32flash_fwd_splitkv_combine_kernelI23Flash_fwd_kernel_traitsILi64ELi64ELi128ELi4ELb0ELb0EN7cutlass6half_tE19Flash_kernel_traitsILi64ELi64ELi128ELi4ES3_EELi8ELi5ELb0EEEvNS_16Flash_fwd_paramsE --------------------------
	.section	.nv.info._ZN5flash32flash_fwd_splitkv_combine_kernelI23Flash_fwd_kernel_traitsILi64ELi64ELi128ELi4ELb0ELb0EN7cutlass6half_tE19Flash_kernel_traitsILi64ELi64ELi128ELi4ES3_EELi8ELi5ELb0EEEvNS_16Flash_fwd_paramsE,"",@"SHT_CUDA_INFO"
	.sectionflags	@""
	.align	4


	//----- nvinfo : EIATTR_CUDA_API_VERSION
	.align		4
        /*0000*/ 	.byte	0x04, 0x37
        /*0002*/ 	.short	(.L_1372 - .L_1371)
.L_1371:
        /*0004*/ 	.word	0x00000082


	//----- nvinfo : EIATTR_KPARAM_INFO
	.align		4
.L_1372:
        /*0008*/ 	.byte	0x04, 0x17
        /*000a*/ 	.short	(.L_1374 - .L_1373)
.L_1373:
        /*000c*/ 	.word	0x00000000
        /*0010*/ 	.short	0x0000
        /*0012*/ 	.short	0x0000
        /*0014*/ 	.byte	0x00, 0xf0, 0x41, 0x07


	//----- nvinfo : EIATTR_SPARSE_MMA_MASK
	.align		4
.L_1374:
        /*0018*/ 	.byte	0x03, 0x50
        /*001a*/ 	.short	0x0000


	//----- nvinfo : EIATTR_MAXREG_COUNT
	.align		4
        /*001c*/ 	.byte	0x03, 0x1b
        /*001e*/ 	.short	0x00ff


	//----- nvinfo : EIATTR_NUM_BARRIERS
	.align		4
        /*0020*/ 	.byte	0x02, 0x4c
        /*0022*/ 	.byte	0x01
	.zero		1


	//----- nvinfo : EIATTR_MERCURY_ISA_VERSION
	.align		4
        /*0024*/ 	.byte	0x03, 0x5f
        /*0026*/ 	.short	0x0101


	//----- nvinfo : EIATTR_COOP_GROUP_MASK_REGIDS
	.align		4
        /*0028*/ 	.byte	0x04, 0x29
        /*002a*/ 	.short	(.L_1376 - .L_1375)


	//   ....[0]....
.L_1375:
        /*002c*/ 	.word	0xffffffff


	//   ....[1]....
        /*0030*/ 	.word	0xffffffff


	//   ....[2]....
        /*0034*/ 	.word	0xffffffff


	//   ....[3]....
        /*0038*/ 	.word	0xffffffff


	//   ....[4]....
        /*003c*/ 	.word	0xffffffff


	//   ....[5]....
        /*0040*/ 	.word	0xffffffff


	//   ....[6]....
        /*0044*/ 	.word	0xffffffff


	//   ....[7]....
        /*0048*/ 	.word	0xffffffff


	//----- nvinfo : EIATTR_COOP_GROUP_INSTR_OFFSETS
	.align		4
.L_1376:
        /*004c*/ 	.byte	0x04, 0x28
        /*004e*/ 	.short	(.L_1378 - .L_1377)


	//   ....[0]....
.L_1377:
        /*0050*/ 	.word	0x000016d0


	//   ....[1]....
        /*0054*/ 	.word	0x000016f0


	//   ....[2]....
        /*0058*/ 	.word	0x00001720


	//   ....[3]....
        /*005c*/ 	.word	0x00001790


	//   ....[4]....
        /*0060*/ 	.word	0x00001980


	//   ....[5]....
        /*0064*/ 	.word	0x000019d0


	//   ....[6]....
        /*0068*/ 	.word	0x00001a70


	//   ....[7]....
        /*006c*/ 	.word	0x00001bc0


	//----- nvinfo : EIATTR_EXIT_INSTR_OFFSETS
	.align		4
.L_1378:
        /*0070*/ 	.byte	0x04, 0x1c
        /*0072*/ 	.short	(.L_1380 - .L_1379)


	//   ....[0]....
.L_1379:
        /*0074*/ 	.word	0x00003fe0


	//   ....[1]....
        /*0078*/ 	.word	0x00004010


	//   ....[2]....
        /*007c*/ 	.word	0x00004510


	//----- nvinfo : EIATTR_CRS_STACK_SIZE
	.align		4
.L_1380:
        /*0080*/ 	.byte	0x04, 0x1e
        /*0082*/ 	.short	(.L_1382 - .L_1381)
.L_1381:
        /*0084*/ 	.word	0x00000000


	//----- nvinfo : EIATTR_CBANK_PARAM_SIZE
	.align		4
.L_1382:
        /*0088*/ 	.byte	0x03, 0x19
        /*008a*/ 	.short	0x01d0


	//----- nvinfo : EIATTR_PARAM_CBANK
	.align		4
        /*008c*/ 	.byte	0x04, 0x0a
        /*008e*/ 	.short	(.L_1384 - .L_1383)
	.align		4
.L_1383:
        /*0090*/ 	.word	index@(.nv.constant0._ZN5flash32flash_fwd_splitkv_combine_kernelI23Flash_fwd_kernel_traitsILi64ELi64ELi128ELi4ELb0ELb0EN7cutlass6half_tE19Flash_kernel_traitsILi64ELi64ELi128ELi4ES3_EELi8ELi5ELb0EEEvNS_16Flash_fwd_paramsE)
        /*0094*/ 	.short	0x0210
        /*0096*/ 	.short	0x01d0


	//----- nvinfo : EIATTR_SW_WAR
	.align		4
.L_1384:
        /*0098*/ 	.byte	0x04, 0x36
        /*009a*/ 	.short	(.L_1386 - .L_1385)
.L_1385:
        /*009c*/ 	.word	0x00000008
.L_1386:


//--------------------- .nv.info._ZN5flash32flash_fwd_splitkv_combine_kernelI23Flash_fwd_kernel_traitsILi64ELi64ELi128ELi4ELb0ELb0EN7cutlass6half_tE19Flash_kernel_traitsILi64ELi64ELi128ELi4ES3_EELi8ELi4ELb0EEEvNS_16Flash_fwd_paramsE --------------------------
	.section	.nv.info._ZN5flash32flash_fwd_splitkv_combine_kernelI23Flash_fwd_kernel_traitsILi64ELi64ELi128ELi4ELb0ELb0EN7cutlass6half_tE19Flash_kernel_traitsILi64ELi64ELi128ELi4ES3_EELi8ELi4ELb0EEEvNS_16Flash_fwd_paramsE,"",@"SHT_CUDA_INFO"
	.sectionflags	@""
	.align	4


	//----- nvinfo : EIATTR_CUDA_API_VERSION
	.align		4
        /*0000*/ 	.byte	0x04, 0x37
        /*0002*/ 	.short	(.L_1388 - .L_1387)
.L_1387:
        /*0004*/ 	.word	0x00000082


	//----- nvinfo : EIATTR_KPARAM_INFO
	.align		4
.L_1388:
        /*0008*/ 	.byte	0x04, 0x17
        /*000a*/ 	.short	(.L_1390 - .L_1389)
.L_1389:
        /*000c*/ 	.word	0x00000000
        /*0010*/ 	.short	0x0000
        /*0012*/ 	.short	0x0000
        /*0014*/ 	.byte	0x00, 0xf0, 0x41, 0x07


	//----- nvinfo : EIATTR_SPARSE_MMA_MASK
	.align		4
.L_1390:
        /*0018*/ 	.byte	0x03, 0x50
        /*001a*/ 	.short	0x0000


	//----- nvinfo : EIATTR_MAXREG_COUNT
	.align		4
        /*001c*/ 	.byte	0x03, 0x1b
        /*001e*/ 	.short	0x00ff


	//----- nvinfo : EIATTR_NUM_BARRIERS
	.align		4
        /*0020*/ 	.byte	0x02, 0x4c
        /*0022*/ 	.byte	0x01
	.zero		1


	//----- nvinfo : EIATTR_MERCURY_ISA_VERSION
	.align		4
        /*0024*/ 	.byte	0x03, 0x5f
        /*0026*/ 	.short	0x0101


	//----- nvinfo : EIATTR_COOP_GROUP_MASK_REGIDS
	.align		4
        /*0028*/ 	.byte	0x04, 0x29
        /*002a*/ 	.short	(.L_1392 - .L_1391)


	//   ....[0]....
.L_1391:
        /*002c*/ 	.word	0xffffffff


	//   ....[1]....
        /*0030*/ 	.word	0xffffffff


	//   ....[2]....
        /*0034*/ 	.word	0xffffffff


	//   ....[3]....
        /*0038*/ 	.word	0xffffffff


	//   ....[4]....
        /*003c*/ 	.word	0xffffffff


	//   ....[5]....
        /*0040*/ 	.word	0xffffffff


	//   ....[6]....
        /*0044*/ 	.word	0xffffffff


	//   ....[7]....
        /*0048*/ 	.word	0xffffffff


	//----- nvinfo : EIATTR_COOP_GROUP_INSTR_OFFSETS
	.align		4
.L_1392:
        /*004c*/ 	.byte	0x04, 0x28
        /*004e*/ 	.short	(.L_1394 - .L_1393)


	//   ....[0]....
.L_1393:
        /*0050*/ 	.word	0x00001830


	//   ....[1]....
        /*0054*/ 	.word	0x000018a0


	//   ....[2]....
        /*0058*/ 	.word	0x000018e0


	//   ....[3]....
        /*005c*/ 	.word	0x00001910


	//   ....[4]....
        /*0060*/ 	.word	0x00001a40


	//   ....[5]....
        /*0064*/ 	.word	0x00001af0


	//   ....[6]....
        /*0068*/ 	.word	0x00001b90


	//   ....[7]....
        /*006c*/ 	.word	0x00001c80


	//----- nvinfo : EIATTR_EXIT_INSTR_OFFSETS
	.align		4
.L_1394:
        /*0070*/ 	.byte	0x04, 0x1c
        /*0072*/ 	.short	(.L_1396 - .L_1395)


	//   ....[0]....
.L_1395:
        /*0074*/ 	.word	0x00004010


	//   ....[1]....
        /*0078*/ 	.word	0x00004040


	//   ....[2]....
        /*007c*/ 	.word	0x00004540


	//----- nvinfo : EIATTR_CRS_STACK_SIZE
	.align		4
.L_1396:
        /*0080*/ 	.byte	0x04, 0x1e
        /*0082*/ 	.short	(.L_1398 - .L_1397)
.L_1397:
        /*0084*/ 	.word	0x00000000


	//----- nvinfo : EIATTR_CBANK_PARAM_SIZE
	.align		4
.L_1398:
        /*0088*/ 	.byte	0x03, 0x19
        /*008a*/ 	.short	0x01d0


	//----- nvinfo : EIATTR_PARAM_CBANK
	.align		4
        /*008c*/ 	.byte	0x04, 0x0a
        /*008e*/ 	.short	(.L_1400 - .L_1399)
	.align		4
.L_1399:
        /*0090*/ 	.word	index@(.nv.constant0._ZN5flash32flash_fwd_splitkv_combine_kernelI23Flash_fwd_kernel_traitsILi64ELi64ELi128ELi4ELb0ELb0EN7cutlass6half_tE19Flash_kernel_traitsILi64ELi64ELi128ELi4ES3_EELi8ELi4ELb0EEEvNS_16Flash_fwd_paramsE)
        /*0094*/ 	.short	0x0210
        /*0096*/ 	.short	0x01d0


	//----- nvinfo : EIATTR_SW_WAR
	.align		4
.L_1400:
        /*0098*/ 	.byte	0x04, 0x36
        /*009a*/ 	.short	(.L_1402 - .L_1401)
.L_1401:
        /*009c*/ 	.word	0x00000008
.L_1402:


//--------------------- .nv.info._ZN5flash32flash_fwd_splitkv_combine_kernelI23Flash_fwd_kernel_traitsILi64ELi64ELi128ELi4ELb0ELb0EN7cutlass6half_tE19Flash_kernel_traitsILi64ELi64ELi128ELi4ES3_EELi8ELi3ELb0EEEvNS_16Flash_fwd_paramsE --------------------------
	.section	.nv.info._ZN5flash32flash_fwd_splitkv_combine_kernelI23Flash_fwd_kernel_traitsILi64ELi64ELi128ELi4ELb0ELb0EN7cutlass6half_tE19Flash_kernel_traitsILi64ELi64ELi128ELi4ES3_EELi8ELi3ELb0EEEvNS_16Flash_fwd_paramsE,"",@"SHT_CUDA_INFO"
	.sectionflags	@""
	.align	4


	//----- nvinfo : EIATTR_CUDA_API_VERSION
	.align		4
        /*0000*/ 	.byte	0x04, 0x37
        /*0002*/ 	.short	(.L_1404 - .L_1403)
.L_1403:
        /*0004*/ 	.word	0x00000082


	//----- nvinfo : EIATTR_KPARAM_INFO
	.align		4
.L_1404:
        /*0008*/ 	.byte	0x04, 0x17
        /*000a*/ 	.short	(.L_1406 - .L_1405)
.L_1405:
        /*000c*/ 	.word	0x00000000
        /*0010*/ 	.short	0x0000
        /*0012*/ 	.short	0x0000
        /*0014*/ 	.byte	0x00, 0xf0, 0x41, 0x07


	//----- nvinfo : EIATTR_SPARSE_MMA_MASK
	.align		4
.L_1406:
        /*0018*/ 	.byte	0x03, 0x50
        /*001a*/ 	.short	0x0000


	//----- nvinfo : EIATTR_MAXREG_COUNT
	.align		4
        /*001c*/ 	.byte	0x03, 0x1b
        /*001e*/ 	.short	0x00ff


	//----- nvinfo : EIATTR_NUM_BARRIERS
	.align		4
        /*0020*/ 	.byte	0x02, 0x4c
        /*0022*/ 	.byte	0x01
	.zero		1


	//----- nvinfo : EIATTR_MERCURY_ISA_VERSION
	.align		4
        /*0024*/ 	.byte	0x03, 0x5f
        /*0026*/ 	.short	0x0101


	//----- nvinfo : EIATTR_COOP_GROUP_MASK_REGIDS
	.align		4
        /*0028*/ 	.byte	0x04, 0x29
        /*002a*/ 	.short	(.L_1408 - .L_1407)


	//   ....[0]....
.L_1407:
        /*002c*/ 	.word	0xffffffff


	//   ....[1]....
        /*0030*/ 	.word	0xffffffff


	//   ....[2]....
        /*0034*/ 	.word	0xffffffff


	//   ....[3]....
        /*0038*/ 	.word	0xffffffff


	//   ....[4]....
        /*003c*/ 	.word	0xffffffff


	//   ....[5]....
        /*0040*/ 	.word	0xffffffff


	//----- nvinfo : EIATTR_COOP_GROUP_INSTR_OFFSETS
	.align		4
.L_1408:
        /*0044*/ 	.byte	0x04, 0x28
        /*0046*/ 	.short	(.L_1410 - .L_1409)


	//   ....[0]....
.L_1409:
        /*0048*/ 	.word	0x000017f0


	//   ....[1]....
        /*004c*/ 	.word	0x00001820


	//   ....[2]....
        /*0050*/ 	.word	0x00001860


	//   ....[3]....
        /*0054*/ 	.word	0x00001a10


	//   ....[4]....
        /*0058*/ 	.word	0x00001a90


	//   ....[5]....
        /*005c*/ 	.word	0x00001ba0


	//----- nvinfo : EIATTR_EXIT_INSTR_OFFSETS
	.align		4
.L_1410:
        /*0060*/ 	.byte	0x04, 0x1c
        /*0062*/ 	.short	(.L_1412 - .L_1411)


	//   ....[0]....
.L_1411:
        /*0064*/ 	.word	0x00003ec0


	//   ....[1]....
        /*0068*/ 	.word	0x00003ef0


	//   ....[2]....
        /*006c*/ 	.word	0x000043f0


	//----- nvinfo : EIATTR_CRS_STACK_SIZE
	.align		4
.L_1412:
        /*0070*/ 	.byte	0x04, 0x1e
        /*0072*/ 	.short	(.L_1414 - .L_1413)
.L_1413:
        /*0074*/ 	.word	0x00000000


	//----- nvinfo : EIATTR_CBANK_PARAM_SIZE
	.align		4
.L_1414:
        /*0078*/ 	.byte	0x03, 0x19
        /*007a*/ 	.short	0x01d0


	//----- nvinfo : EIATTR_PARAM_CBANK
	.align		4
        /*007c*/ 	.byte	0x04, 0x0a
        /*007e*/ 	.short	(.L_1416 - .L_1415)
	.align		4
.L_1415:
        /*0080*/ 	.word	index@(.nv.constant0._ZN5flash32flash_fwd_splitkv_combine_kernelI23Flash_fwd_kernel_traitsILi64ELi64ELi128ELi4ELb0ELb0EN7cutlass6half_tE19Flash_kernel_traitsILi64ELi64ELi128ELi4ES3_EELi8ELi3ELb0EEEvNS_16Flash_fwd_paramsE)
        /*0084*/ 	.short	0x0210
        /*0086*/ 	.short	0x01d0


	//----- nvinfo : EIATTR_SW_WAR
	.align		4
.L_1416:
        /*0088*/ 	.byte	0x04, 0x36
        /*008a*/ 	.short	(.L_1418 - .L_1417)
.L_1417:
        /*008c*/ 	.word	0x00000008
.L_1418:


//--------------------- .nv.info._ZN5flash32flash_fwd_splitkv_combine_kernelI23Flash_fwd_kernel_traitsILi64ELi64ELi128ELi4ELb0ELb0EN7cutlass6half_tE19Flash_kernel_traitsILi64ELi64ELi128ELi4ES3_EELi8ELi2ELb0EEEvNS_16Flash_fwd_paramsE --------------------------
	.section	.nv.info._ZN5flash32flash_fwd_splitkv_combine_kernelI23Flash_fwd_kernel_traitsILi64ELi64ELi128ELi4ELb0ELb0EN7cutlass6half_tE19Flash_kernel_traitsILi64ELi64ELi128ELi4ES3_EELi8ELi2ELb0EEEvNS_16Flash_fwd_paramsE,"",@"SHT_CUDA_INFO"
	.sectionflags	@""
	.align	4


	//----- nvinfo : EIATTR_CUDA_API_VERSION
	.align		4
        /*0000*/ 	.byte	0x04, 0x37
        /*0002*/ 	.short	(.L_1420 - .L_1419)
.L_1419:
        /*0004*/ 	.word	0x00000082


	//----- nvinfo : EIATTR_KPARAM_INFO
	.align		4
.L_1420:
        /*0008*/ 	.byte	0x04, 0x17
        /*000a*/ 	.short	(.L_1422 - .L_1421)
.L_1421:
        /*000c*/ 	.word	0x00000000
        /*0010*/ 	.short	0x0000
        /*0012*/ 	.short	0x0000
        /*0014*/ 	.byte	0x00, 0xf0, 0x41, 0x07


	//----- nvinfo : EIATTR_SPARSE_MMA_MASK
	.align		4
.L_1422:
        /*0018*/ 	.byte	0x03, 0x50
        /*001a*/ 	.short	0x0000


	//----- nvinfo : EIATTR_MAXREG_COUNT
	.align		4
        /*001c*/ 	.byte	0x03, 0x1b
        /*001e*/ 	.short	0x00ff


	//----- nvinfo : EIATTR_NUM_BARRIERS
	.align		4
        /*0020*/ 	.byte	0x02, 0x4c
        /*0022*/ 	.byte	0x01
	.zero		1


	//----- nvinfo : EIATTR_MERCURY_ISA_VERSION
	.align		4
        /*0024*/ 	.byte	0x03, 0x5f
        /*0026*/ 	.short	0x0101


	//----- nvinfo : EIATTR_COOP_GROUP_MASK_REGIDS
	.align		4
        /*0028*/ 	.byte	0x04, 0x29
        /*002a*/ 	.short	(.L_1424 - .L_1423)


	//   ....[0]....
.L_1423:
        /*002c*/ 	.word	0xffffffff


	//   ....[1]....
        /*0030*/ 	.word	0xffffffff


	//   ....[2]....
        /*0034*/ 	.word	0xffffffff


	//   ....[3]....
        /*0038*/ 	.word	0xffffffff


	//----- nvinfo : EIATTR_COOP_GROUP_INSTR_OFFSETS
	.align		4
.L_1424:
        /*003c*/ 	.byte	0x04, 0x28
        /*003e*/ 	.short	(.L_1426 - .L_1425)


	//   ....[0]....
.L_1425:
        /*0040*/ 	.word	0x00001820


	//   ....[1]....
        /*0044*/ 	.word	0x000018c0


	//   ....[2]....
        /*0048*/ 	.word	0x00001a80


	//   ....[3]....
        /*004c*/ 	.word	0x00001af0


	//----- nvinfo : EIATTR_EXIT_INSTR_OFFSETS
	.align		4
.L_1426:
        /*0050*/ 	.byte	0x04, 0x1c
        /*0052*/ 	.short	(.L_1428 - .L_1427)


	//   ....[0]....
.L_1427:
        /*0054*/ 	.word	0x00003fb0


	//   ....[1]....
        /*0058*/ 	.word	0x00003fe0


	//   ....[2]....
        /*005c*/ 	.word	0x000044c0


	//----- nvinfo : EIATTR_CRS_STACK_SIZE
	.align		4
.L_1428:
        /*0060*/ 	.byte	0x04, 0x1e
        /*0062*/ 	.short	(.L_1430 - .L_1429)
.L_1429:
        /*0064*/ 	.word	0x00000000


	//----- nvinfo : EIATTR_CBANK_PARAM_SIZE
	.align		4
.L_1430:
        /*0068*/ 	.byte	0x03, 0x19
        /*006a*/ 	.short	0x01d0


	//----- nvinfo : EIATTR_PARAM_CBANK
	.align		4
        /*006c*/ 	.byte	0x04, 0x0a
        /*006e*/ 	.short	(.L_1432 - .L_1431)
	.align		4
.L_1431:
        /*0070*/ 	.word	index@(.nv.constant0._ZN5flash32flash_fwd_splitkv_combine_kernelI23Flash_fwd_kernel_traitsILi64ELi64ELi128ELi4ELb0ELb0EN7cutlass6half_tE19Flash_kernel_traitsILi64ELi64ELi128ELi4ES3_EELi8ELi2ELb0EEEvNS_16Flash_fwd_paramsE)
        /*0074*/ 	.short	0x0210
        /*0076*/ 	.short	0x01d0


	//----- nvinfo : EIATTR_SW_WAR
	.align		4
.L_1432:
        /*0078*/ 	.byte	0x04, 0x36
        /*007a*/ 	.short	(.L_1434 - .L_1433)
.L_1433:
        /*007c*/ 	.word	0x00000008
.L_1434:


//--------------------- .nv.info._ZN5flash32flash_fwd_splitkv_combine_kernelI23Flash_fwd_kernel_traitsILi64ELi64ELi128ELi4ELb0ELb0EN7cutlass6half_tE19Flash_kernel_traitsILi64ELi64ELi128ELi4ES3_EELi8ELi1ELb0EEEvNS_16Flash_fwd_paramsE --------------------------
	.section	.nv.info._ZN5flash32flash_fwd_splitkv_combine_kernelI23Flash_fwd_kernel_traitsILi64ELi64ELi128ELi4ELb0ELb0EN7cutlass6half_tE19Flash_kernel_traitsILi64ELi64ELi128ELi4ES3_EELi8ELi1ELb0EEEvNS_16Flash_fwd_paramsE,"",@"SHT_CUDA_INFO"
	.sectionflags	@""
	.align	4


	//----- nvinfo : EIATTR_CUDA_API_VERSION
	.align		4
        /*0000*/ 	.byte	0x04, 0x37
        /*0002*/ 	.short	(.L_1436 - .L_1435)
.L_1435:
        /*0004*/ 	.word	0x00000082


	//----- nvinfo : EIATTR_KPARAM_INFO
	.align		4
.L_1436:
        /*0008*/ 	.byte	0x04, 0x17
        /*000a*/ 	.short	(.L_1438 - .L_1437)
.L_1437:
        /*000c*/ 	.word	0x00000000
        /*0010*/ 	.short	0x0000
        /*0012*/ 	.short	0x0000
        /*0014*/ 	.byte	0x00, 0xf0, 0x41, 0x07


	//----- nvinfo : EIATTR_SPARSE_MMA_MASK
	.align		4
.L_1438:
        /*0018*/ 	.byte	0x03, 0x50
        /*001a*/ 	.short	0x0000


	//----- nvinfo : EIATTR_MAXREG_COUNT
	.align		4
        /*001c*/ 	.byte	0x03, 0x1b
        /*001e*/ 	.short	0x00ff


	//----- nvinfo : EIATTR_NUM_BARRIERS
	.align		4
        /*0020*/ 	.byte	0x02, 0x4c
        /*0022*/ 	.byte	0x01
	.zero		1


	//----- nvinfo : EIATTR_MERCURY_ISA_VERSION
	.align		4
        /*0024*/ 	.byte	0x03, 0x5f
        /*0026*/ 	.short	0x0101


	//----- nvinfo : EIATTR_COOP_GROUP_MASK_REGIDS
	.align		4
        /*0028*/ 	.byte	0x04, 0x29
        /*002a*/ 	.short	(.L_1440 - .L_1439)


	//   ....[0]....
.L_1439:
        /*002c*/ 	.word	0xffffffff


	//   ....[1]....
        /*0030*/ 	.word	0xffffffff


	//----- nvinfo : EIATTR_COOP_GROUP_INSTR_OFFSETS
	.align		4
.L_1440:
        /*0034*/ 	.byte	0x04, 0x28
        /*0036*/ 	.short	(.L_1442 - .L_1441)


	//   ....[0]....
.L_1441:
        /*0038*/ 	.word	0x00001910


	//   ....[1]....
        /*003c*/ 	.word	0x00001b60


	//----- nvinfo : EIATTR_EXIT_INSTR_OFFSETS
	.align		4
.L_1442:
        /*0040*/ 	.byte	0x04, 0x1c
        /*0042*/ 	.short	(.L_1444 - .L_1443)


	//   ....[0]....
.L_1443:
        /*0044*/ 	.word	0x00004040


	//   ....[1]....
        /*0048*/ 	.word	0x00004070


	//   ....[2]....
        /*004c*/ 	.word	0x00004550


	//----- nvinfo : EIATTR_CRS_STACK_SIZE
	.align		4
.L_1444:
        /*0050*/ 	.byte	0x04, 0x1e
        /*0052*/ 	.short	(.L_1446 - .L_1445)
.L_1445:
        /*0054*/ 	.word	0x00000000


	//----- nvinfo : EIATTR_CBANK_PARAM_SIZE
	.align		4
.L_1446:
        /*0058*/ 	.byte	0x03, 0x19
        /*005a*/ 	.short	0x01d0


	//----- nvinfo : EIATTR_PARAM_CBANK
	.align		4
        /*005c*/ 	.byte	0x04, 0x0a
        /*005e*/ 	.short	(.L_1448 - .L_1447)
	.align		4
.L_1447:
        /*0060*/ 	.word	index@(.nv.constant0._ZN5flash32flash_fwd_splitkv_combine_kernelI23Flash_fwd_kernel_traitsILi64ELi64ELi128ELi4ELb0ELb0EN7cutlass6half_tE19Flash_kernel_traitsILi64ELi64ELi128ELi4ES3_EELi8ELi1ELb0EEEvNS_16Flash_fwd_paramsE)
        /*0064*/ 	.short	0x0210
        /*0066*/ 	.short	0x01d0


	//----- nvinfo : EIATTR_SW_WAR
	.align		4
.L_1448:
        /*0068*/ 	.byte	0x04, 0x36
        /*006a*/ 	.short	(.L_1450 - .L_1449)
.L_1449:
        /*006c*/ 	.word	0x00000008
.L_1450:


//--------------------- .nv.info._ZN5flash32flash_fwd_splitkv_combine_kernelI23Flash_fwd_kernel_traitsILi64ELi64ELi128ELi4ELb0ELb0EN7cutlass6half_tE19Flash_kernel_traitsILi64ELi64ELi128ELi4ES3_EELi8ELi7ELb1EEEvNS_16Flash_fwd_paramsE --------------------------
	.section	.nv.info._ZN5flash32flash_fwd_splitkv_combine_kernelI23Flash_fwd_kernel_traitsILi64ELi64ELi128ELi4ELb0ELb0EN7cutlass6half_tE19Flash_kernel_traitsILi64ELi64ELi128ELi4ES3_EELi8ELi7ELb1EEEvNS_16Flash_fwd_paramsE,"",@"SHT_CUDA_INFO"
	.sectionflags	@""
	.align	4


	//----- nvinfo : EIATTR_CUDA_API_VERSION
	.align		4
        /*0000*/ 	.byte	0x04, 0x37
        /*0002*/ 	.short	(.L_1452 - .L_1451)
.L_1451:
        /*0004*/ 	.word	0x00000082


	//----- nvinfo : EIATTR_KPARAM_INFO
	.align		4
.L_1452:
        /*0008*/ 	.byte	0x04, 0x17
        /*000a*/ 	.short	(.L_1454 - .L_1453)
.L_1453:
        /*000c*/ 	.word	0x00000000
        /*0010*/ 	.short	0x0000
        /*0012*/ 	.short	0x0000
        /*0014*/ 	.byte	0x00, 0xf0, 0x41, 0x07


	//----- nvinfo : EIATTR_SPARSE_MMA_MASK
	.align		4
.L_1454:
        /*0018*/ 	.byte	0x03, 0x50
        /*001a*/ 	.short	0x0000


	//----- nvinfo : EIATTR_MAXREG_COUNT
	.align		4
        /*001c*/ 	.byte	0x03, 0x1b
        /*001e*/ 	.short	0x00ff


	//----- nvinfo : EIATTR_NUM_BARRIERS
	.align		4
        /*0020*/ 	.byte	0x02, 0x4c
        /*0022*/ 	.byte	0x01
	.zero		1


	//----- nvinfo : EIATTR_MERCURY_ISA_VERSION
	.align		4
        /*0024*/ 	.byte	0x03, 0x5f
        /*0026*/ 	.short	0x0101


	//----- nvinfo : EIATTR_COOP_GROUP_MASK_REGIDS
	.align		4
        /*0028*/ 	.byte	0x04, 0x29
        /*002a*/ 	.short	(.L_1456 - .L_1455)


	//   ....[0]....
.L_1455:
        /*002c*/ 	.word	0xffffffff


	//   ....[1]....
        /*0030*/ 	.word	0xffffffff


	//   ....[2]....
        /*0034*/ 	.word	0xffffffff


	//   ....[3]....
        /*0038*/ 	.word	0xffffffff


	//   ....[4]....
        /*003c*/ 	.word	0xffffffff


	//   ....[5]....
        /*0040*/ 	.word	0xffffffff


	//   ....[6]....
        /*0044*/ 	.word	0xffffffff


	//   ....[7]....
        /*0048*/ 	.word	0xffffffff


	//----- nvinfo : EIATTR_COOP_GROUP_INSTR_OFFSETS
	.align		4
.L_1456:
        /*004c*/ 	.byte	0x04, 0x28
        /*004e*/ 	.short	(.L_1458 - .L_1457)


	//   ....[0]....
.L_1457:
        /*0050*/ 	.word	0x000020a0


	//   ....[1]....
        /*0054*/ 	.word	0x000020c0


	//   ....[2]....
        /*0058*/ 	.word	0x000020e0


	//   ....[3]....
        /*005c*/ 	.word	0x00002100


	//   ....[4]....
        /*0060*/ 	.word	0x000023a0


	//   ....[5]....
        /*0064*/ 	.word	0x00002410


	//   ....[6]....
        /*0068*/ 	.word	0x00002500


	//   ....[7]....
        /*006c*/ 	.word	0x000025a0


	//----- nvinfo : EIATTR_EXIT_INSTR_OFFSETS
	.align		4
.L_1458:
        /*0070*/ 	.byte	0x04, 0x1c
        /*0072*/ 	.short	(.L_1460 - .L_1459)


	//   ....[0]....
.L_1459:
        /*0074*/ 	.word	0x00004fc0


	//   ....[1]....
        /*0078*/ 	.word	0x000054b0


	//----- nvinfo : EIATTR_CRS_STACK_SIZE
	.align		4
.L_1460:
        /*007c*/ 	.byte	0x04, 0x1e
        /*007e*/ 	.short	(.L_1462 - .L_1461)
.L_1461:
        /*0080*/ 	.word	0x00000000


	//----- nvinfo : EIATTR_CBANK_PARAM_SIZE
	.align		4
.L_1462:
        /*0084*/ 	.byte	0x03, 0x19
        /*0086*/ 	.short	0x01d0


	//----- nvinfo : EIATTR_PARAM_CBANK
	.align		4
        /*0088*/ 	.byte	0x04, 0x0a
        /*008a*/ 	.short	(.L_1464 - .L_1463)
	.align		4
.L_1463:
        /*008c*/ 	.word	index@(.nv.constant0._ZN5flash32flash_fwd_splitkv_combine_kernelI23Flash_fwd_kernel_traitsILi64ELi64ELi128ELi4ELb0ELb0EN7cutlass6half_tE19Flash_kernel_traitsILi64ELi64ELi128ELi4ES3_EELi8ELi7ELb1EEEvNS_16Flash_fwd_paramsE)
        /*0090*/ 	.short	0x0210
        /*0092*/ 	.short	0x01d0


	//----- nvinfo : EIATTR_SW_WAR
	.align		4
.L_1464:
        /*0094*/ 	.byte	0x04, 0x36
        /*0096*/ 	.short	(.L_1466 - .L_1465)
.L_1465:
        /*0098*/ 	.word	0x00000008
.L_1466:


//--------------------- .nv.info._ZN5flash32flash_fwd_splitkv_combine_kernelI23Flash_fwd_kernel_traitsILi64ELi64ELi128ELi4ELb0ELb0EN7cutlass6half_tE19Flash_kernel_traitsILi64ELi64ELi128ELi4ES3_EELi8ELi6ELb1EEEvNS_16Flash_fwd_paramsE --------------------------
	.section	.nv.info._ZN5flash32flash_fwd_splitkv_combine_kernelI23Flash_fwd_kernel_traitsILi64ELi64ELi128ELi4ELb0ELb0EN7cutlass6half_tE19Flash_kernel_traitsILi64ELi64ELi128ELi4ES3_EELi8ELi6ELb1EEEvNS_16Flash_fwd_paramsE,"",@"SHT_CUDA_INFO"
	.sectionflags	@""
	.align	4


	//----- nvinfo : EIATTR_CUDA_API_VERSION
	.align		4
        /*0000*/ 	.byte	0x04, 0x37
        /*0002*/ 	.short	(.L_1468 - .L_1467)
.L_1467:
        /*0004*/ 	.word	0x00000082


	//----- nvinfo : EIATTR_KPARAM_INFO
	.align		4
.L_1468:
        /*0008*/ 	.byte	0x04, 0x17
        /*000a*/ 	.short	(.L_1470 - .L_1469)
.L_1469:
        /*000c*/ 	.word	0x00000000
        /*0010*/ 	.short	0x0000
        /*0012*/ 	.short	0x0000
        /*0014*/ 	.byte	0x00, 0xf0, 0x41, 0x07


	//----- nvinfo : EIATTR_SPARSE_MMA_MASK
	.align		4
.L_1470:
        /*0018*/ 	.byte	0x03, 0x50
        /*001a*/ 	.short	0x0000


	//----- nvinfo : EIATTR_MAXREG_COUNT
	.align		4
        /*001c*/ 	.byte	0x03, 0x1b
        /*001e*/ 	.short	0x00ff


	//----- nvinfo : EIATTR_NUM_BARRIERS
	.align		4
        /*0020*/ 	.byte	0x02, 0x4c
        /*0022*/ 	.byte	0x01
	.zero		1


	//----- nvinfo : EIATTR_MERCURY_ISA_VERSION
	.align		4
        /*0024*/ 	.byte	0x03, 0x5f
        /*0026*/ 	.short	0x0101


	//----- nvinfo : EIATTR_COOP_GROUP_MASK_REGIDS
	.align		4
        /*0028*/ 	.byte	0x04, 0x29
        /*002a*/ 	.short	(.L_1472 - .L_1471)


	//   ....[0]....
.L_1471:
        /*002c*/ 	.word	0xffffffff


	//   ....[1]....
        /*0030*/ 	.word	0xffffffff


	//   ....[2]....
        /*0034*/ 	.word	0xffffffff


	//   ....[3]....
        /*0038*/ 	.word	0xffffffff


	//   ....[4]....
        /*003c*/ 	.word	0xffffffff


	//   ....[5]....
        /*0040*/ 	.word	0xffffffff


	//   ....[6]....
        /*0044*/ 	.word	0xffffffff


	//   ....[7]....
        /*0048*/ 	.word	0xffffffff


	//----- nvinfo : EIATTR_COOP_GROUP_INSTR_OFFSETS
	.align		4
.L_1472:
        /*004c*/ 	.byte	0x04, 0x28
        /*004e*/ 	.short	(.L_1474 - .L_1473)


	//   ....[0]....
.L_1473:
        /*0050*/ 	.word	0x00001b70


	//   ....[1]....
        /*0054*/ 	.word	0x00001ba0


	//   ....[2]....
        /*0058*/ 	.word	0x00001bc0


	//   ....[3]....
        /*005c*/ 	.word	0x00001be0


	//   ....[4]....
        /*0060*/ 	.word	0x00001d50


	//   ....[5]....
        /*0064*/ 	.word	0x00001dc0


	//   ....[6]....
        /*0068*/ 	.word	0x00001ea0


	//   ....[7]....
        /*006c*/ 	.word	0x00001fb0


	//----- nvinfo : EIATTR_EXIT_INSTR_OFFSETS
	.align		4
.L_1474:
        /*0070*/ 	.byte	0x04, 0x1c
        /*0072*/ 	.short	(.L_1476 - .L_1475)


	//   ....[0]....
.L_1475:
        /*0074*/ 	.word	0x00004750


	//   ....[1]....
        /*0078*/ 	.word	0x00004c50


	//----- nvinfo : EIATTR_CRS_STACK_SIZE
	.align		4
.L_1476:
        /*007c*/ 	.byte	0x04, 0x1e
        /*007e*/ 	.short	(.L_1478 - .L_1477)
.L_1477:
        /*0080*/ 	.word	0x00000000


	//----- nvinfo : EIATTR_CBANK_PARAM_SIZE
	.align		4
.L_1478:
        /*0084*/ 	.byte	0x03, 0x19
        /*0086*/ 	.short	0x01d0


	//----- nvinfo : EIATTR_PARAM_CBANK
	.align		4
        /*0088*/ 	.byte	0x04, 0x0a
        /*008a*/ 	.short	(.L_1480 - .L_1479)
	.align		4
.L_1479:
        /*008c*/ 	.word	index@(.nv.constant0._ZN5flash32flash_fwd_splitkv_combine_kernelI23Flash_fwd_kernel_traitsILi64ELi64ELi128ELi4ELb0ELb0EN7cutlass6half_tE19Flash_kernel_traitsILi64ELi64ELi128ELi4ES3_EELi8ELi6ELb1EEEvNS_16Flash_fwd_paramsE)
        /*0090*/ 	.short	0x0210
        /*0092*/ 	.short	0x01d0


	//----- nvinfo : EIATTR_SW_WAR
	.align		4
.L_1480:
        /*0094*/ 	.byte	0x04, 0x36
        /*0096*/ 	.short	(.L_1482 - .L_1481)
.L_1481:
        /*0098*/ 	.word	0x00000008
.L_1482:


//--------------------- .nv.info._ZN5flash32flash_fwd_splitkv_combine_kernelI23Flash_fwd_kernel_traitsILi64ELi64ELi128ELi4ELb0ELb0EN7cutlass6half_tE19Flash_kernel_traitsILi64ELi64ELi128ELi4ES3_EELi8ELi5ELb1EEEvNS_16Flash_fwd_paramsE --------------------------
	.section	.nv.info._ZN5flash32flash_fwd_splitkv_combine_kernelI23Flash_fwd_kernel_traitsILi64ELi64ELi128ELi4ELb0ELb0EN7cutlass6half_tE19Flash_kernel_traitsILi64ELi64ELi128ELi4ES3_EELi8ELi5ELb1EEEvNS_16Flash_fwd_paramsE,"",@"SHT_CUDA_INFO"
	.sectionflags	@""
	.align	4


	//----- nvinfo : EIATTR_CUDA_API_VERSION
	.align		4
        /*0000*/ 	.byte	0x04, 0x37
        /*0002*/ 	.short	(.L_1484 - .L_1483)
.L_1483:
        /*0004*/ 	.word	0x00000082


	//----- nvinfo : EIATTR_KPARAM_INFO
	.align		4
.L_1484:
        /*0008*/ 	.byte	0x04, 0x17
        /*000a*/ 	.short	(.L_1486 - .L_1485)
.L_1485:
        /*000c*/ 	.word	0x00000000
        /*0010*/ 	.short	0x0000
        /*0012*/ 	.short	0x0000
        /*0014*/ 	.byte	0x00, 0xf0, 0x41, 0x07


	//----- nvinfo : EIATTR_SPARSE_MMA_MASK
	.align		4
.L_1486:
        /*0018*/ 	.byte	0x03, 0x50
        /*001a*/ 	.short	0x0000


	//----- nvinfo : EIATTR_MAXREG_COUNT
	.align		4
        /*001c*/ 	.byte	0x03, 0x1b
        /*001e*/ 	.short	0x00ff


	//----- nvinfo : EIATTR_NUM_BARRIERS
	.align		4
        /*0020*/ 	.byte	0x02, 0x4c
        /*0022*/ 	.byte	0x01
	.zero		1


	//----- nvinfo : EIATTR_MERCURY_ISA_VERSION
	.align		4
        /*0024*/ 	.byte	0x03, 0x5f
        /*0026*/ 	.short	0x0101


	//----- nvinfo : EIATTR_COOP_GROUP_MASK_REGIDS
	.align		4
        /*0028*/ 	.byte	0x04, 0x29
        /*002a*/ 	.short	(.L_1488 - .L_1487)


	//   ....[0]....
.L_1487:
        /*002c*/ 	.word	0xffffffff


	//   ....[1]....
        /*0030*/ 	.word	0xffffffff


	//   ....[2]....
        /*0034*/ 	.word	0xffffffff


	//   ....[3]....
        /*0038*/ 	.word	0xffffffff


	//   ....[4]....
        /*003c*/ 	.word	0xffffffff


	//   ....[5]....
        /*0040*/ 	.word	0xffffffff


	//   ....[6]....
        /*0044*/ 	.word	0xffffffff


	//   ....[7]....
        /*0048*/ 	.word	0xffffffff


	//----- nvinfo : EIATTR_COOP_GROUP_INSTR_OFFSETS
	.align		4
.L_1488:
        /*004c*/ 	.byte	0x04, 0x28
        /*004e*/ 	.short	(.L_1490 - .L_1489)


	//   ....[0]....
.L_1489:
        /*0050*/ 	.word	0x000016d0


	//   ....[1]....
        /*0054*/ 	.word	0x000016f0


	//   ....[2]....
        /*0058*/ 	.word	0x00001720


	//   ....[3]....
        /*005c*/ 	.word	0x00001790


	//   ....[4]....
        /*0060*/ 	.word	0x00001980


	//   ....[5]....
        /*0064*/ 	.word	0x000019d0


	//   ....[6]....
        /*0068*/ 	.word	0x00001a70


	//   ....[7]....
        /*006c*/ 	.word	0x00001bc0


	//----- nvinfo : EIATTR_EXIT_INSTR_OFFSETS
	.align		4
.L_1490:
        /*0070*/ 	.byte	0x04, 0x1c
        /*0072*/ 	.short	(.L_1492 - .L_1491)


	//   ....[0]....
.L_1491:
        /*0074*/ 	.word	0x000043a0


	//   ....[1]....
        /*0078*/ 	.word	0x000048a0


	//----- nvinfo : EIATTR_CRS_STACK_SIZE
	.align		4
.L_1492:
        /*007c*/ 	.byte	0x04, 0x1e
        /*007e*/ 	.short	(.L_1494 - .L_1493)
.L_1493:
        /*0080*/ 	.word	0x00000000


	//----- nvinfo : EIATTR_CBANK_PARAM_SIZE
	.align		4
.L_1494:
        /*0084*/ 	.byte	0x03, 0x19
        /*0086*/ 	.short	0x01d0


	//----- nvinfo : EIATTR_PARAM_CBANK
	.align		4
        /*0088*/ 	.byte	0x04, 0x0a
        /*008a*/ 	.short	(.L_1496 - .L_1495)
	.align		4
.L_1495:
        /*008c*/ 	.word	index@(.nv.constant0._ZN5flash32flash_fwd_splitkv_combine_kernelI23Flash_fwd_kernel_traitsILi64ELi64ELi128ELi4ELb0ELb0EN7cutlass6half_tE19Flash_kernel_traitsILi64ELi64ELi128ELi4ES3_EELi8ELi5ELb1EEEvNS_16Flash_fwd_paramsE)
        /*0090*/ 	.short	0x0210
        /*0092*/ 	.short	0x01d0


	//----- nvinfo : EIATTR_SW_WAR
	.align		4
.L_1496:
        /*0094*/ 	.byte	0x04, 0x36
        /*0096*/ 	.short	(.L_1498 - .L_1497)
.L_1497:
        /*0098*/ 	.word	0x00000008
.L_1498:


//--------------------- .nv.info._ZN5flash32flash_fwd_splitkv_combine_kernelI23Flash_fwd_kernel_traitsILi64ELi64ELi128ELi4ELb0ELb0EN7cutlass6half_tE19Flash_kernel_traitsILi64ELi64ELi128ELi4ES3_EELi8ELi4ELb1EEEvNS_16Flash_fwd_paramsE --------------------------
	.section	.nv.info._ZN5flash32flash_fwd_splitkv_combine_kernelI23Flash_fwd_kernel_traitsILi64ELi64ELi128ELi4ELb0ELb0EN7cutlass6half_tE19Flash_kernel_traitsILi64ELi64ELi128ELi4ES3_EELi8ELi4ELb1EEEvNS_16Flash_fwd_paramsE,"",@"SHT_CUDA_INFO"
	.sectionflags	@""
	.align	4


	//----- nvinfo : EIATTR_CUDA_API_VERSION
	.align		4
        /*0000*/ 	.byte	0x04, 0x37
        /*0002*/ 	.short	(.L_1500 - .L_1499)
.L_1499:
        /*0004*/ 	.word	0x00000082


	//----- nvinfo : EIATTR_KPARAM_INFO
	.align		4
.L_1500:
        /*0008*/ 	.byte	0x04, 0x17
        /*000a*/ 	.short	(.L_1502 - .L_1501)
.L_1501:
        /*000c*/ 	.word	0x00000000
        /*0010*/ 	.short	0x0000
        /*0012*/ 	.short	0x0000
        /*0014*/ 	.byte	0x00, 0xf0, 0x41, 0x07


	//----- nvinfo : EIATTR_SPARSE_MMA_MASK
	.align		4
.L_1502:
        /*0018*/ 	.byte	0x03, 0x50
        /*001a*/ 	.short	0x0000


	//----- nvinfo : EIATTR_MAXREG_COUNT
	.align		4
        /*001c*/ 	.byte	0x03, 0x1b
        /*001e*/ 	.short	0x00ff


	//----- nvinfo : EIATTR_NUM_BARRIERS
	.align		4
        /*0020*/ 	.byte	0x02, 0x4c
        /*0022*/ 	.byte	0x01
	.zero		1


	//----- nvinfo : EIATTR_MERCURY_ISA_VERSION
	.align		4
        /*0024*/ 	.byte	0x03, 0x5f
        /*0026*/ 	.short	0x0101


	//----- nvinfo : EIATTR_COOP_GROUP_MASK_REGIDS
	.align		4
        /*0028*/ 	.byte	0x04, 0x29
        /*002a*/ 	.short	(.L_1504 - .L_1503)


	//   ....[0]....
.L_1503:
        /*002c*/ 	.word	0xffffffff


	//   ....[1]....
        /*0030*/ 	.word	0xffffffff


	//   ....[2]....
        /*0034*/ 	.word	0xffffffff


	//   ....[3]....
        /*0038*/ 	.word	0xffffffff


	//   ....[4]....
        /*003c*/ 	.word	0xffffffff


	//   ....[5]....
        /*0040*/ 	.word	0xffffffff


	//   ....[6]....
        /*0044*/ 	.word	0xffffffff


	//   ....[7]....
        /*0048*/ 	.word	0xffffffff


	//----- nvinfo : EIATTR_COOP_GROUP_INSTR_OFFSETS
	.align		4
.L_1504:
        /*004c*/ 	.byte	0x04, 0x28
        /*004e*/ 	.short	(.L_1506 - .L_1505)


	//   ....[0]....
.L_1505:
        /*0050*/ 	.word	0x00001830


	//   ....[1]....
        /*0054*/ 	.word	0x000018a0


	//   ....[2]....
        /*0058*/ 	.word	0x000018e0


	//   ....[3]....
        /*005c*/ 	.word	0x00001910


	//   ....[4]....
        /*0060*/ 	.word	0x00001a40


	//   ....[5]....
        /*0064*/ 	.word	0x00001af0


	//   ....[6]....
        /*0068*/ 	.word	0x00001b90


	//   ....[7]....
        /*006c*/ 	.word	0x00001c80


	//----- nvinfo : EIATTR_EXIT_INSTR_OFFSETS
	.align		4
.L_1506:
        /*0070*/ 	.byte	0x04, 0x1c
        /*0072*/ 	.short	(.L_1508 - .L_1507)


	//   ....[0]....
.L_1507:
        /*0074*/ 	.word	0x000043d0


	//   ....[1]....
        /*0078*/ 	.word	0x000048d0


	//----- nvinfo : EIATTR_CRS_STACK_SIZE
	.align		4
.L_1508:
        /*007c*/ 	.byte	0x04, 0x1e
        /*007e*/ 	.short	(.L_1510 - .L_1509)
.L_1509:
        /*0080*/ 	.word	0x00000000


	//----- nvinfo : EIATTR_CBANK_PARAM_SIZE
	.align		4
.L_1510:
        /*0084*/ 	.byte	0x03, 0x19
        /*0086*/ 	.short	0x01d0


	//----- nvinfo : EIATTR_PARAM_CBANK
	.align		4
        /*0088*/ 	.byte	0x04, 0x0a
        /*008a*/ 	.short	(.L_1512 - .L_1511)
	.align		4
.L_1511:
        /*008c*/ 	.word	index@(.nv.constant0._ZN5flash32flash_fwd_splitkv_combine_kernelI23Flash_fwd_kernel_traitsILi64ELi64ELi128ELi4ELb0ELb0EN7cutlass6half_tE19Flash_kernel_traitsILi64ELi64ELi128ELi4ES3_EELi8ELi4ELb1EEEvNS_16Flash_fwd_paramsE)
        /*0090*/ 	.short	0x0210
        /*0092*/ 	.short	0x01d0


	//----- nvinfo : EIATTR_SW_WAR
	.align		4
.L_1512:
        /*0094*/ 	.byte	0x04, 0x36
        /*0096*/ 	.short	(.L_1514 - .L_1513)
.L_1513:
        /*0098*/ 	.word	0x00000008
.L_1514:


//--------------------- .nv.info._ZN5flash32flash_fwd_splitkv_combine_kernelI23Flash_fwd_kernel_traitsILi64ELi64ELi128ELi4ELb0ELb0EN7cutlass6half_tE19Flash_kernel_traitsILi64ELi64ELi128ELi4ES3_EELi8ELi3ELb1EEEvNS_16Flash_fwd_paramsE --------------------------
	.section	.nv.info._ZN5flash32flash_fwd_splitkv_combine_kernelI23Flash_fwd_kernel_traitsILi64ELi64ELi128ELi4ELb0ELb0EN7cutlass6half_tE19Flash_kernel_traitsILi64ELi64ELi128ELi4ES3_EELi8ELi3ELb1EEEvNS_16Flash_fwd_paramsE,"",@"SHT_CUDA_INFO"
	.sectionflags	@""
	.align	4


	//----- nvinfo : EIATTR_CUDA_API_VERSION
	.align		4
        /*0000*/ 	.byte	0x04, 0x37
        /*0002*/ 	.short	(.L_1516 - .L_1515)
.L_1515:
        /*0004*/ 	.word	0x00000082


	//----- nvinfo : EIATTR_KPARAM_INFO
	.align		4
.L_1516:
        /*0008*/ 	.byte	0x04, 0x17
        /*000a*/ 	.short	(.L_1518 - .L_1517)
.L_1517:
        /*000c*/ 	.word	0x00000000
        /*0010*/ 	.short	0x0000
        /*0012*/ 	.short	0x0000
        /*0014*/ 	.byte	0x00, 0xf0, 0x41, 0x07


	//----- nvinfo : EIATTR_SPARSE_MMA_MASK
	.align		4
.L_1518:
        /*0018*/ 	.byte	0x03, 0x50
        /*001a*/ 	.short	0x0000


	//----- nvinfo : EIATTR_MAXREG_COUNT
	.align		4
        /*001c*/ 	.byte	0x03, 0x1b
        /*001e*/ 	.short	0x00ff


	//----- nvinfo : EIATTR_NUM_BARRIERS
	.align		4
        /*0020*/ 	.byte	0x02, 0x4c
        /*0022*/ 	.byte	0x01
	.zero		1


	//----- nvinfo : EIATTR_MERCURY_ISA_VERSION
	.align		4
        /*0024*/ 	.byte	0x03, 0x5f
        /*0026*/ 	.short	0x0101


	//----- nvinfo : EIATTR_COOP_GROUP_MASK_REGIDS
	.align		4
        /*0028*/ 	.byte	0x04, 0x29
        /*002a*/ 	.short	(.L_1520 - .L_1519)


	//   ....[0]....
.L_1519:
        /*002c*/ 	.word	0xffffffff


	//   ....[1]....
        /*0030*/ 	.word	0xffffffff


	//   ....[2]....
        /*0034*/ 	.word	0xffffffff


	//   ....[3]....
        /*0038*/ 	.word	0xffffffff


	//   ....[4]....
        /*003c*/ 	.word	0xffffffff


	//   ....[5]....
        /*0040*/ 	.word	0xffffffff


	//----- nvinfo : EIATTR_COOP_GROUP_INSTR_OFFSETS
	.align		4
.L_1520:
        /*0044*/ 	.byte	0x04, 0x28
        /*0046*/ 	.short	(.L_1522 - .L_1521)


	//   ....[0]....
.L_1521:
        /*0048*/ 	.word	0x000017f0


	//   ....[1]....
        /*004c*/ 	.word	0x00001820


	//   ....[2]....
        /*0050*/ 	.word	0x00001860


	//   ....[3]....
        /*0054*/ 	.word	0x00001a10


	//   ....[4]....
        /*0058*/ 	.word	0x00001a90


	//   ....[5]....
        /*005c*/ 	.word	0x00001ba0


	//----- nvinfo : EIATTR_EXIT_INSTR_OFFSETS
	.align		4
.L_1522:
        /*0060*/ 	.byte	0x04, 0x1c
        /*0062*/ 	.short	(.L_1524 - .L_1523)


	//   ....[0]....
.L_1523:
        /*0064*/ 	.word	0x00004270


	//   ....[1]....
        /*0068*/ 	.word	0x00004770


	//----- nvinfo : EIATTR_CRS_STACK_SIZE
	.align		4
.L_1524:
        /*006c*/ 	.byte	0x04, 0x1e
        /*006e*/ 	.short	(.L_1526 - .L_1525)
.L_1525:
        /*0070*/ 	.word	0x00000000


	//----- nvinfo : EIATTR_CBANK_PARAM_SIZE
	.align		4
.L_1526:
        /*0074*/ 	.byte	0x03, 0x19
        /*0076*/ 	.short	0x01d0


	//----- nvinfo : EIATTR_PARAM_CBANK
	.align		4
        /*0078*/ 	.byte	0x04, 0x0a
        /*007a*/ 	.short	(.L_1528 - .L_1527)
	.align		4
.L_1527:
        /*007c*/ 	.word	index@(.nv.constant0._ZN5flash32flash_fwd_splitkv_combine_kernelI23Flash_fwd_kernel_traitsILi64ELi64ELi128ELi4ELb0ELb0EN7cutlass6half_tE19Flash_kernel_traitsILi64ELi64ELi128ELi4ES3_EELi8ELi3ELb1EEEvNS_16Flash_fwd_paramsE)
        /*0080*/ 	.short	0x0210
        /*0082*/ 	.short	0x01d0


	//----- nvinfo : EIATTR_SW_WAR
	.align		4
.L_1528:
        /*0084*/ 	.byte	0x04, 0x36
        /*0086*/ 	.short	(.L_1530 - .L_1529)
.L_1529:
        /*0088*/ 	.word	0x00000008
.L_1530:


//--------------------- .nv.info._ZN5flash32flash_fwd_splitkv_combine_kernelI23Flash_fwd_kernel_traitsILi64ELi64ELi128ELi4ELb0ELb0EN7cutlass6half_tE19Flash_kernel_traitsILi64ELi64ELi128ELi4ES3_EELi8ELi2ELb1EEEvNS_16Flash_fwd_paramsE --------------------------
	.section	.nv.info._ZN5flash32flash_fwd_splitkv_combine_kernelI23Flash_fwd_kernel_traitsILi64ELi64ELi128ELi4ELb0ELb0EN7cutlass6half_tE19Flash_kernel_traitsILi64ELi64ELi128ELi4ES3_EELi8ELi2ELb1EEEvNS_16Flash_fwd_paramsE,"",@"SHT_CUDA_INFO"
	.sectionflags	@""
	.align	4


	//----- nvinfo : EIATTR_CUDA_API_VERSION
	.align		4
        /*0000*/ 	.byte	0x04, 0x37
        /*0002*/ 	.short	(.L_1532 - .L_1531)
.L_1531:
        /*0004*/ 	.word	0x00000082


	//----- nvinfo : EIATTR_KPARAM_INFO
	.align		4
.L_1532:
        /*0008*/ 	.byte	0x04, 0x17
        /*000a*/ 	.short	(.L_1534 - .L_1533)
.L_1533:
        /*000c*/ 	.word	0x00000000
        /*0010*/ 	.short	0x0000
        /*0012*/ 	.short	0x0000
        /*0014*/ 	.byte	0x00, 0xf0, 0x41, 0x07


	//----- nvinfo : EIATTR_SPARSE_MMA_MASK
	.align		4
.L_1534:
        /*0018*/ 	.byte	0x03, 0x50
        /*001a*/ 	.short	0x0000


	//----- nvinfo : EIATTR_MAXREG_COUNT
	.align		4
        /*001c*/ 	.byte	0x03, 0x1b
        /*001e*/ 	.short	0x00ff


	//----- nvinfo : EIATTR_NUM_BARRIERS
	.align		4
        /*0020*/ 	.byte	0x02, 0x4c
        /*0022*/ 	.byte	0x01
	.zero		1


	//----- nvinfo : EIATTR_MERCURY_ISA_VERSION
	.align		4
        /*0024*/ 	.byte	0x03, 0x5f
        /*0026*/ 	.short	0x0101


	//----- nvinfo : EIATTR_COOP_GROUP_MASK_REGIDS
	.align		4
        /*0028*/ 	.byte	0x04, 0x29
        /*002a*/ 	.short	(.L_1536 - .L_1535)


	//   ....[0]....
.L_1535:
        /*002c*/ 	.word	0xffffffff


	//   ....[1]....
        /*0030*/ 	.word	0xffffffff


	//   ....[2]....
        /*0034*/ 	.word	0xffffffff


	//   ....[3]....
        /*0038*/ 	.word	0xffffffff


	//----- nvinfo : EIATTR_COOP_GROUP_INSTR_OFFSETS
	.align		4
.L_1536:
        /*003c*/ 	.byte	0x04, 0x28
        /*003e*/ 	.short	(.L_1538 - .L_1537)


	//   ....[0]....
.L_1537:
        /*0040*/ 	.word	0x000017f0


	//   ....[1]....
        /*0044*/ 	.word	0x00001890


	//   ....[2]....
        /*0048*/ 	.word	0x00001a50


	//   ....[3]....
        /*004c*/ 	.word	0x00001ad0


	//----- nvinfo : EIATTR_EXIT_INSTR_OFFSETS
	.align		4
.L_1538:
        /*0050*/ 	.byte	0x04, 0x1c
        /*0052*/ 	.short	(.L_1540 - .L_1539)


	//   ....[0]....
.L_1539:
        /*0054*/ 	.word	0x00004340


	//   ....[1]....
        /*0058*/ 	.word	0x00004820


	//----- nvinfo : EIATTR_CRS_STACK_SIZE
	.align		4
.L_1540:
        /*005c*/ 	.byte	0x04, 0x1e
        /*005e*/ 	.short	(.L_1542 - .L_1541)
.L_1541:
        /*0060*/ 	.word	0x00000000


	//----- nvinfo : EIATTR_CBANK_PARAM_SIZE
	.align		4
.L_1542:
        /*0064*/ 	.byte	0x03, 0x19
        /*0066*/ 	.short	0x01d0


	//----- nvinfo : EIATTR_PARAM_CBANK
	.align		4
        /*0068*/ 	.byte	0x04, 0x0a
        /*006a*/ 	.short	(.L_1544 - .L_1543)
	.align		4
.L_1543:
        /*006c*/ 	.word	index@(.nv.constant0._ZN5flash32flash_fwd_splitkv_combine_kernelI23Flash_fwd_kernel_traitsILi64ELi64ELi128ELi4ELb0ELb0EN7cutlass6half_tE19Flash_kernel_traitsILi64ELi64ELi128ELi4ES3_EELi8ELi2ELb1EEEvNS_16Flash_fwd_paramsE)
        /*0070*/ 	.short	0x0210
        /*0072*/ 	.short	0x01d0


	//----- nvinfo : EIATTR_SW_WAR
	.align		4
.L_1544:
        /*0074*/ 	.byte	0x04, 0x36
        /*0076*/ 	.short	(.L_1546 - .L_1545)
.L_1545:
        /*0078*/ 	.word	0x00000008
.L_1546:


//--------------------- .nv.info._ZN5flash32flash_fwd_splitkv_combine_kernelI23Flash_fwd_kernel_traitsILi64ELi64ELi128ELi4ELb0ELb0EN7cutlass6half_tE19Flash_kernel_traitsILi64ELi64ELi128ELi4ES3_EELi8ELi1ELb1EEEvNS_16Flash_fwd_paramsE --------------------------
	.section	.nv.info._ZN5flash32flash_fwd_splitkv_combine_kernelI23Flash_fwd_kernel_traitsILi64ELi64ELi128ELi4ELb0ELb0EN7cutlass6half_tE19Flash_kernel_traitsILi64ELi64ELi128ELi4ES3_EELi8ELi1ELb1EEEvNS_16Flash_fwd_paramsE,"",@"SHT_CUDA_INFO"
	.sectionflags	@""
	.align	4


	//----- nvinfo : EIATTR_CUDA_API_VERSION
	.align		4
        /*0000*/ 	.byte	0x04, 0x37
        /*0002*/ 	.short	(.L_1548 - .L_1547)
.L_1547:
        /*0004*/ 	.word	0x00000082


	//----- nvinfo : EIATTR_KPARAM_INFO
	.align		4
.L_1548:
        /*0008*/ 	.byte	0x04, 0x17
        /*000a*/ 	.short	(.L_1550 - .L_1549)
.L_1549:
        /*000c*/ 	.word	0x00000000
        /*0010*/ 	.short	0x0000
        /*0012*/ 	.short	0x0000
        /*0014*/ 	.byte	0x00, 0xf0, 0x41, 0x07


	//----- nvinfo : EIATTR_SPARSE_MMA_MASK
	.align		4
.L_1550:
        /*0018*/ 	.byte	0x03, 0x50
        /*001a*/ 	.short	0x0000


	//----- nvinfo : EIATTR_MAXREG_COUNT
	.align		4
        /*001c*/ 	.byte	0x03, 0x1b
        /*001e*/ 	.short	0x00ff


	//----- nvinfo : EIATTR_NUM_BARRIERS
	.align		4
        /*0020*/ 	.byte	0x02, 0x4c
        /*0022*/ 	.byte	0x01
	.zero		1


	//----- nvinfo : EIATTR_MERCURY_ISA_VERSION
	.align		4
        /*0024*/ 	.byte	0x03, 0x5f
        /*0026*/ 	.short	0x0101


	//----- nvinfo : EIATTR_COOP_GROUP_MASK_REGIDS
	.align		4
        /*0028*/ 	.byte	0x04, 0x29
        /*002a*/ 	.short	(.L_1552 - .L_1551)


	//   ....[0]....
.L_1551:
        /*002c*/ 	.word	0xffffffff


	//   ....[1]....
        /*0030*/ 	.word	0xffffffff


	//----- nvinfo : EIATTR_COOP_GROUP_INSTR_OFFSETS
	.align		4
.L_1552:
        /*0034*/ 	.byte	0x04, 0x28
        /*0036*/ 	.short	(.L_1554 - .L_1553)


	//   ....[0]....
.L_1553:
        /*0038*/ 	.word	0x00001910


	//   ....[1]....
        /*003c*/ 	.word	0x00001b60


	//----- nvinfo : EIATTR_EXIT_INSTR_OFFSETS
	.align		4
.L_1554:
        /*0040*/ 	.byte	0x04, 0x1c
        /*0042*/ 	.short	(.L_1556 - .L_1555)


	//   ....[0]....
.L_1555:
        /*0044*/ 	.word	0x00004440


	//   ....[1]....
        /*0048*/ 	.word	0x00004920


	//----- nvinfo : EIATTR_CRS_STACK_SIZE
	.align		4
.L_1556:
        /*004c*/ 	.byte	0x04, 0x1e
        /*004e*/ 	.short	(.L_1558 - .L_1557)
.L_1557:
        /*0050*/ 	.word	0x00000000


	//----- nvinfo : EIATTR_CBANK_PARAM_SIZE
	.align		4
.L_1558:
        /*0054*/ 	.byte	0x03, 0x19
        /*0056*/ 	.short	0x01d0


	//----- nvinfo : EIATTR_PARAM_CBANK
	.align		4
        /*0058*/ 	.byte	0x04, 0x0a
        /*005a*/ 	.short	(.L_1560 - .L_1559)
	.align		4
.L_1559:
        /*005c*/ 	.word	index@(.nv.constant0._ZN5flash32flash_fwd_splitkv_combine_kernelI23Flash_fwd_kernel_traitsILi64ELi64ELi128ELi4ELb0ELb0EN7cutlass6half_tE19Flash_kernel_traitsILi64ELi64ELi128ELi4ES3_EELi8ELi1ELb1EEEvNS_16Flash_fwd_paramsE)
        /*0060*/ 	.short	0x0210
        /*0062*/ 	.short	0x01d0


	//----- nvinfo : EIATTR_SW_WAR
	.align		4
.L_1560:
        /*0064*/ 	.byte	0x04, 0x36
        /*0066*/ 	.short	(.L_1562 - .L_1561)
.L_1561:
        /*0068*/ 	.word	0x00000008
.L_1562:


//--------------------- .nv.info._ZN5flash24flash_fwd_splitkv_kernelI23Flash_fwd_kernel_traitsILi64ELi64ELi128ELi4ELb0ELb0EN7cutlass6half_tE19Flash_kernel_traitsILi64ELi64ELi128ELi4ES3_EELb1ELb0ELb0ELb0ELb0ELb0ELb0ELb0EEEvNS_16Flash_fwd_paramsE --------------------------
	.section	.nv.info._ZN5flash24flash_fwd_splitkv_kernelI23Flash_fwd_kernel_traitsILi64ELi64ELi128ELi4ELb0ELb0EN7cutlass6half_tE19Flash_kernel_traitsILi64ELi64ELi128ELi4ES3_EELb1ELb0ELb0ELb0ELb0ELb0ELb0ELb0EEEvNS_16Flash_fwd_paramsE,"",@"SHT_CUDA_INFO"
	.sectionflags	@""
	.align	4


	//----- nvinfo : EIATTR_CUDA_API_VERSION
	.align		4
        /*0000*/ 	.byte	0x04, 0x37
        /*0002*/ 	.short	(.L_1564 - .L_1563)
.L_1563:
        /*0004*/ 	.word	0x00000082


	//----- nvinfo : EIATTR_KPARAM_INFO
	.align		4
.L_1564:
        /*0008*/ 	.byte	0x04, 0x17
        /*000a*/ 	.short	(.L_1566 - .L_1565)
.L_1565:
        /*000c*/ 	.word	0x00000000
        /*0010*/ 	.short	0x0000
        /*0012*/ 	.short	0x0000
        /*0014*/ 	.byte	0x00, 0xf0, 0x41, 0x07


	//----- nvinfo : EIATTR_SPARSE_MMA_MASK
	.align		4
.L_1566:
        /*0018*/ 	.byte	0x03, 0x50
        /*001a*/ 	.short	0x0000


	//----- nvinfo : EIATTR_MAXREG_COUNT
	.align		4
        /*001c*/ 	.byte	0x03, 0x1b
        /*001e*/ 	.short	0x00ff


	//----- nvinfo : EIATTR_NUM_BARRIERS
	.align		4
        /*0020*/ 	.byte	0x02, 0x4c
        /*0022*/ 	.byte	0x01
	.zero		1


	//----- nvinfo : EIATTR_MERCURY_ISA_VERSION
	.align		4
        /*0024*/ 	.byte	0x03, 0x5f
        /*0026*/ 	.short	0x0101


	//----- nvinfo : EIATTR_COOP_GROUP_MASK_REGIDS
	.align		4
        /*0028*/ 	.byte	0x04, 0x29
        /*002a*/ 	.short	(.L_1568 - .L_1567)


	//   ....[0]....
.L_1567:
        /*002c*/ 	.word	0xffffffff


	//   ....[1]....
        /*0030*/ 	.word	0xffffffff


	//   ....[2]....
        /*0034*/ 	.word	0xffffffff


	//   ....[3]....
        /*0038*/ 	.word	0xffffffff


	//   ....[4]....
        /*003c*/ 	.word	0xffffffff


	//   ....[5]....
        /*0040*/ 	.word	0xffffffff


	//   ....[6]....
        /*0044*/ 	.word	0xffffffff


	//   ....[7]....
        /*0048*/ 	.word	0xffffffff


	//   ....[8]....
        /*004c*/ 	.word	0xffffffff


	//   ....[9]....
        /*0050*/ 	.word	0xffffffff


	//   ....[10]....
        /*0054*/ 	.word	0xffffffff


	//   ....[11]....
        /*0058*/ 	.word	0xffffffff


	//   ....[12]....
        /*005c*/ 	.word	0xffffffff


	//   ....[13]....
        /*0060*/ 	.word	0xffffffff


	//   ....[14]....
        /*0064*/ 	.word	0xffffffff


	//   ....[15]....
        /*0068*/ 	.word	0xffffffff


	//----- nvinfo : EIATTR_COOP_GROUP_INSTR_OFFSETS
	.align		4
.L_1568:
        /*006c*/ 	.byte	0x04, 0x28
        /*006e*/ 	.short	(.L_1570 - .L_1569)


	//   ....[0]....
.L_1569:
        /*0070*/ 	.word	0x000056b0


	//   ....[1]....
        /*0074*/ 	.word	0x000057d0


	//   ....[2]....
        /*0078*/ 	.word	0x000057e0


	//   ....[3]....
        /*007c*/ 	.word	0x00005840


	//   ....[4]....
        /*0080*/ 	.word	0x00009500


	//   ....[5]....
        /*0084*/ 	.word	0x00009510


	//   ....[6]....
        /*0088*/ 	.word	0x00009540


	//   ....[7]....
        /*008c*/ 	.word	0x00009550


	//   ....[8]....
        /*0090*/ 	.word	0x0000caf0


	//   ....[9]....
        /*0094*/ 	.word	0x0000cb10


	//   ....[10]....
        /*0098*/ 	.word	0x0000cb50


	//   ....[11]....
        /*009c*/ 	.word	0x0000cb60


	//   ....[12]....
        /*00a0*/ 	.word	0x0000e290


	//   ....[13]....
        /*00a4*/ 	.word	0x0000e2d0


	//   ....[14]....
        /*00a8*/ 	.word	0x0000e330


	//   ....[15]....
        /*00ac*/ 	.word	0x0000e340


	//----- nvinfo : EIATTR_EXIT_INSTR_OFFSETS
	.align		4
.L_1570:
        /*00b0*/ 	.byte	0x04, 0x1c
        /*00b2*/ 	.short	(.L_1572 - .L_1571)


	//   ....[0]....
.L_1571:
        /*00b4*/ 	.word	0x00000310


	//   ....[1]....
        /*00b8*/ 	.word	0x00000c20


	//   ....[2]....
        /*00bc*/ 	.word	0x00000c50


	//   ....[3]....
        /*00c0*/ 	.word	0x0000f2b0


	//   ....[4]....
        /*00c4*/ 	.word	0x0000f370


	//----- nvinfo : EIATTR_CRS_STACK_SIZE
	.align		4
.L_1572:
        /*00c8*/ 	.byte	0x04, 0x1e
        /*00ca*/ 	.short	(.L_1574 - .L_1573)
.L_1573:
        /*00cc*/ 	.word	0x00000000


	//----- nvinfo : EIATTR_CBANK_PARAM_SIZE
	.align		4
.L_1574:
        /*00d0*/ 	.byte	0x03, 0x19
        /*00d2*/ 	.short	0x01d0


	//----- nvinfo : EIATTR_PARAM_CBANK
	.align		4
        /*00d4*/ 	.byte	0x04, 0x0a
        /*00d6*/ 	.short	(.L_1576 - .L_1575)
	.align		4
.L_1575:
        /*00d8*/ 	.word	index@(.nv.constant0._ZN5flash24flash_fwd_splitkv_kernelI23Flash_fwd_kernel_traitsILi64ELi64ELi128ELi4ELb0ELb0EN7cutlass6half_tE19Flash_kernel_traitsILi64ELi64ELi128ELi4ES3_EELb1ELb0ELb0ELb0ELb0ELb0ELb0ELb0EEEvNS_16Flash_fwd_paramsE)
        /*00dc*/ 	.short	0x0210
        /*00de*/ 	.short	0x01d0


	//----- nvinfo : EIATTR_SW_WAR
	.align		4
.L_1576:
        /*00e0*/ 	.byte	0x04, 0x36
        /*00e2*/ 	.short	(.L_1578 - .L_1577)
.L_1577:
        /*00e4*/ 	.word	0x00000008
.L_1578:


//--------------------- .nv.info._ZN5flash24flash_fwd_splitkv_kernelI23Flash_fwd_kernel_traitsILi64ELi64ELi128ELi4ELb0ELb0EN7cutlass6half_tE19Flash_kernel_traitsILi64ELi64ELi128ELi4ES3_EELb1ELb0ELb0ELb0ELb0ELb1ELb0ELb0EEEvNS_16Flash_fwd_paramsE --------------------------
	.section	.nv.info._ZN5flash24flash_fwd_splitkv_kernelI23Flash_fwd_kernel_traitsILi64ELi64ELi128ELi4ELb0ELb0EN7cutlass6half_tE19Flash_kernel_traitsILi64ELi64ELi128ELi4ES3_EELb1ELb0ELb0ELb0ELb0ELb1ELb0ELb0EEEvNS_16Flash_fwd_paramsE,"",@"SHT_CUDA_INFO"
	.sectionflags	@""
	.align	4


	//----- nvinfo : EIATTR_CUDA_API_VERSION
	.align		4
        /*0000*/ 	.byte	0x04, 0x37
        /*0002*/ 	.short	(.L_1580 - .L_1579)
.L_1579:
        /*0004*/ 	.word	0x00000082


	//----- nvinfo : EIATTR_KPARAM_INFO
	.align		4
.L_1580:
        /*0008*/ 	.byte	0x04, 0x17
        /*000a*/ 	.short	(.L_1582 - .L_1581)
.L_1581:
        /*000c*/ 	.word	0x00000000
        /*0010*/ 	.short	0x0000
        /*0012*/ 	.short	0x0000
        /*0014*/ 	.byte	0x00, 0xf0, 0x41, 0x07


	//----- nvinfo : EIATTR_SPARSE_MMA_MASK
	.align		4
.L_1582:
        /*0018*/ 	.byte	0x03, 0x50
        /*001a*/ 	.short	0x0000


	//----- nvinfo : EIATTR_MAXREG_COUNT
	.align		4
        /*001c*/ 	.byte	0x03, 0x1b
        /*001e*/ 	.short	0x00ff


	//----- nvinfo : EIATTR_NUM_BARRIERS
	.align		4
        /*0020*/ 	.byte	0x02, 0x4c
        /*0022*/ 	.byte	0x01
	.zero		1


	//----- nvinfo : EIATTR_MERCURY_ISA_VERSION
	.align		4
        /*0024*/ 	.byte	0x03, 0x5f
        /*0026*/ 	.short	0x0101


	//----- nvinfo : EIATTR_COOP_GROUP_MASK_REGIDS
	.align		4
        /*0028*/ 	.byte	0x04, 0x29
        /*002a*/ 	.short	(.L_1584 - .L_1583)


	//   ....[0]....
.L_1583:
        /*002c*/ 	.word	0xffffffff


	//   ....[1]....
        /*0030*/ 	.word	0xffffffff


	//   ....[2]....
        /*0034*/ 	.word	0xffffffff


	//   ....[3]....
        /*0038*/ 	.word	0xffffffff


	//   ....[4]....
        /*003c*/ 	.word	0xffffffff


	//   ....[5]....
        /*0040*/ 	.word	0xffffffff


	//   ....[6]....
        /*0044*/ 	.word	0xffffffff


	//   ....[7]....
        /*0048*/ 	.word	0xffffffff


	//   ....[8]....
        /*004c*/ 	.word	0xffffffff


	//   ....[9]....
        /*0050*/ 	.word	0xffffffff


	//   ....[10]....
        /*0054*/ 	.word	0xffffffff


	//   ....[11]....
        /*0058*/ 	.word	0xffffffff


	//   ....[12]....
        /*005c*/ 	.word	0xffffffff


	//   ....[13]....
        /*0060*/ 	.word	0xffffffff


	//   ....[14]....
        /*0064*/ 	.word	0xffffffff


	//   ....[15]....
        /*0068*/ 	.word	0xffffffff


	//----- nvinfo : EIATTR_COOP_GROUP_INSTR_OFFSETS
	.align		4
.L_1584:
        /*006c*/ 	.byte	0x04, 0x28
        /*006e*/ 	.short	(.L_1586 - .L_1585)


	//   ....[0]....
.L_1585:
        /*0070*/ 	.word	0x00005da0


	//   ....[1]....
        /*0074*/ 	.word	0x00005f40


	//   ....[2]....
        /*0078*/ 	.word	0x00005f90


	//   ....[3]....
        /*007c*/ 	.word	0x00006030


	//   ....[4]....
        /*0080*/ 	.word	0x0000a480


	//   ....[5]....
        /*0084*/ 	.word	0x0000a490


	//   ....[6]....
        /*0088*/ 	.word	0x0000a4c0


	//   ....[7]....
        /*008c*/ 	.word	0x0000a4d0


	//   ....[8]....
        /*0090*/ 	.word	0x0000e300


	//   ....[9]....
        /*0094*/ 	.word	0x0000e320


	//   ....[10]....
        /*0098*/ 	.word	0x0000e350


	//   ....[11]....
        /*009c*/ 	.word	0x0000e360


	//   ....[12]....
        /*00a0*/ 	.word	0x0000fa40


	//   ....[13]....
        /*00a4*/ 	.word	0x0000fa80


	//   ....[14]....
        /*00a8*/ 	.word	0x0000fae0


	//   ....[15]....
        /*00ac*/ 	.word	0x0000faf0


	//----- nvinfo : EIATTR_EXIT_INSTR_OFFSETS
	.align		4
.L_1586:
        /*00b0*/ 	.byte	0x04, 0x1c
        /*00b2*/ 	.short	(.L_1588 - .L_1587)


	//   ....[0]....
.L_1587:
        /*00b4*/ 	.word	0x00000310


	//   ....[1]....
        /*00b8*/ 	.word	0x00000c20


	//   ....[2]....
        /*00bc*/ 	.word	0x00000c50


	//   ....[3]....
        /*00c0*/ 	.word	0x00010a60


	//   ....[4]....
        /*00c4*/ 	.word	0x00010b20


	//----- nvinfo : EIATTR_CRS_STACK_SIZE
	.align		4
.L_1588:
        /*00c8*/ 	.byte	0x04, 0x1e
        /*00ca*/ 	.short	(.L_1590 - .L_1589)
.L_1589:
        /*00cc*/ 	.word	0x00000000


	//----- nvinfo : EIATTR_CBANK_PARAM_SIZE
	.align		4
.L_1590:
        /*00d0*/ 	.byte	0x03, 0x19
        /*00d2*/ 	.short	0x01d0


	//----- nvinfo : EIATTR_PARAM_CBANK
	.align		4
        /*00d4*/ 	.byte	0x04, 0x0a
        /*00d6*/ 	.short	(.L_1592 - .L_1591)
	.align		4
.L_1591:
        /*00d8*/ 	.word	index@(.nv.constant0._ZN5flash24flash_fwd_splitkv_kernelI23Flash_fwd_kernel_traitsILi64ELi64ELi128ELi4ELb0ELb0EN7cutlass6half_tE19Flash_kernel_traitsILi64ELi64ELi128ELi4ES3_EELb1ELb0ELb0ELb0ELb0ELb1ELb0ELb0EEEvNS_16Flash_fwd_paramsE)
        /*00dc*/ 	.short	0x0210
        /*00de*/ 	.short	0x01d0


	//----- nvinfo : EIATTR_SW_WAR
	.align		4
.L_1592:
        /*00e0*/ 	.byte	0x04, 0x36
        /*00e2*/ 	.short	(.L_1594 - .L_1593)
.L_1593:
        /*00e4*/ 	.word	0x00000008
.L_1594:


//--------------------- .nv.info._ZN5flash24flash_fwd_splitkv_kernelI23Flash_fwd_kernel_traitsILi64ELi64ELi128ELi4ELb0ELb0EN7cutlass6half_tE19Flash_kernel_traitsILi64ELi64ELi128ELi4ES3_EELb1ELb0ELb0ELb0ELb0ELb0ELb0ELb1EEEvNS_16Flash_fwd_paramsE --------------------------
	.section	.nv.info._ZN5flash24flash_fwd_splitkv_kernelI23Flash_fwd_kernel_traitsILi64ELi64ELi128ELi4ELb0ELb0EN7cutlass6half_tE19Flash_kernel_traitsILi64ELi64ELi128ELi4ES3_EELb1ELb0ELb0ELb0ELb0ELb0ELb0ELb1EEEvNS_16Flash_fwd_paramsE,"",@"SHT_CUDA_INFO"
	.sectionflags	@""
	.align	4


	//----- nvinfo : EIATTR_CUDA_API_VERSION
	.align		4
        /*0000*/ 	.byte	0x04, 0x37
        /*0002*/ 	.short	(.L_1596 - .L_1595)
.L_1595:
        /*0004*/ 	.word	0x00000082


	//----- nvinfo : EIATTR_KPARAM_INFO
	.align		4
.L_1596:
        /*0008*/ 	.byte	0x04, 0x17
        /*000a*/ 	.short	(.L_1598 - .L_1597)
.L_1597:
        /*000c*/ 	.word	0x00000000
        /*0010*/ 	.short	0x0000
        /*0012*/ 	.short	0x0000
        /*0014*/ 	.byte	0x00, 0xf0, 0x41, 0x07


	//----- nvinfo : EIATTR_SPARSE_MMA_MASK
	.align		4
.L_1598:
        /*0018*/ 	.byte	0x03, 0x50
        /*001a*/ 	.short	0x0000


	//----- nvinfo : EIATTR_MAXREG_COUNT
	.align		4
        /*001c*/ 	.byte	0x03, 0x1b
        /*001e*/ 	.short	0x00ff


	//----- nvinfo : EIATTR_NUM_BARRIERS
	.align		4
        /*0020*/ 	.byte	0x02, 0x4c
        /*0022*/ 	.byte	0x01
	.zero		1


	//----- nvinfo : EIATTR_MERCURY_ISA_VERSION
	.align		4
        /*0024*/ 	.byte	0x03, 0x5f
        /*0026*/ 	.short	0x0101


	//----- nvinfo : EIATTR_COOP_GROUP_MASK_REGIDS
	.align		4
        /*0028*/ 	.byte	0x04, 0x29
        /*002a*/ 	.short	(.L_1600 - .L_1599)


	//   ....[0]....
.L_1599:
        /*002c*/ 	.word	0xffffffff


	//   ....[1]....
        /*0030*/ 	.word	0xffffffff


	//   ....[2]....
        /*0034*/ 	.word	0xffffffff


	//   ....[3]....
        /*0038*/ 	.word	0xffffffff


	//   ....[4]....
        /*003c*/ 	.word	0xffffffff


	//   ....[5]....
        /*0040*/ 	.word	0xffffffff


	//   ....[6]....
        /*0044*/ 	.word	0xffffffff


	//   ....[7]....
        /*0048*/ 	.word	0xffffffff


	//   ....[8]....
        /*004c*/ 	.word	0xffffffff


	//   ....[9]....
        /*0050*/ 	.word	0xffffffff


	//   ....[10]....
        /*0054*/ 	.word	0xffffffff


	//   ....[11]....
        /*0058*/ 	.word	0xffffffff


	//   ....[12]....
        /*005c*/ 	.word	0xffffffff


	//   ....[13]....
        /*0060*/ 	.word	0xffffffff


	//   ....[14]....
        /*0064*/ 	.word	0xffffffff


	//   ....[15]....
        /*0068*/ 	.word	0xffffffff


	//----- nvinfo : EIATTR_COOP_GROUP_INSTR_OFFSETS
	.align		4
.L_1600:
        /*006c*/ 	.byte	0x04, 0x28
        /*006e*/ 	.short	(.L_1602 - .L_1601)


	//   ....[0]....
.L_1601:
        /*0070*/ 	.word	0x0000f240


	//   ....[1]....
        /*0074*/ 	.word	0x0000f270


	//   ....[2]....
        /*0078*/ 	.word	0x0000f290


	//   ....[3]....
        /*007c*/ 	.word	0x0000f2b0


	//   ....[4]....
        /*0080*/ 	.word	0x00013010


	//   ....[5]....
        /*0084*/ 	.word	0x00013040


	//   ....[6]....
        /*0088*/ 	.word	0x00013060


	//   ....[7]....
        /*008c*/ 	.word	0x00013080


	//   ....[8]....
        /*0090*/ 	.word	0x00016640


	//   ....[9]....
        /*0094*/ 	.word	0x00016660


	//   ....[10]....
        /*0098*/ 	.word	0x00016690


	//   ....[11]....
        /*009c*/ 	.word	0x000166a0


	//   ....[12]....
        /*00a0*/ 	.word	0x00017de0


	//   ....[13]....
        /*00a4*/ 	.word	0x00017e20


	//   ....[14]....
        /*00a8*/ 	.word	0x00017e80


	//   ....[15]....
        /*00ac*/ 	.word	0x00017e90


	//----- nvinfo : EIATTR_EXIT_INSTR_OFFSETS
	.align		4
.L_1602:
        /*00b0*/ 	.byte	0x04, 0x1c
        /*00b2*/ 	.short	(.L_1604 - .L_1603)


	//   ....[0]....
.L_1603:
        /*00b4*/ 	.word	0x00000330


	//   ....[1]....
        /*00b8*/ 	.word	0x00000ca0


	//   ....[2]....
        /*00bc*/ 	.word	0x00000cd0


	//   ....[3]....
        /*00c0*/ 	.word	0x00018dd0


	//   ....[4]....
        /*00c4*/ 	.word	0x00018e90


	//----- nvinfo : EIATTR_CRS_STACK_SIZE
	.align		4
.L_1604:
        /*00c8*/ 	.byte	0x04, 0x1e
        /*00ca*/ 	.short	(.L_1606 - .L_1605)
.L_1605:
        /*00cc*/ 	.word	0x00000000


	//----- nvinfo : EIATTR_CBANK_PARAM_SIZE
	.align		4
.L_1606:
        /*00d0*/ 	.byte	0x03, 0x19
        /*00d2*/ 	.short	0x01d0


	//----- nvinfo : EIATTR_PARAM_CBANK
	.align		4
        /*00d4*/ 	.byte	0x04, 0x0a
        /*00d6*/ 	.short	(.L_1608 - .L_1607)
	.align		4
.L_1607:
        /*00d8*/ 	.word	index@(.nv.constant0._ZN5flash24flash_fwd_splitkv_kernelI23Flash_fwd_kernel_traitsILi64ELi64ELi128ELi4ELb0ELb0EN7cutlass6half_tE19Flash_kernel_traitsILi64ELi64ELi128ELi4ES3_EELb1ELb0ELb0ELb0ELb0ELb0ELb0ELb1EEEvNS_16Flash_fwd_paramsE)
        /*00dc*/ 	.short	0x0210
        /*00de*/ 	.short	0x01d0


	//----- nvinfo : EIATTR_SW_WAR
	.align		4
.L_1608:
        /*00e0*/ 	.byte	0x04, 0x36
        /*00e2*/ 	.short	(.L_1610 - .L_1609)
.L_1609:
        /*00e4*/ 	.word	0x00000008
.L_1610:


//--------------------- .nv.info._ZN5flash24flash_fwd_splitkv_kernelI23Flash_fwd_kernel_traitsILi64ELi64ELi128ELi4ELb0ELb0EN7cutlass6half_tE19Flash_kernel_traitsILi64ELi64ELi128ELi4ES3_EELb1ELb0ELb0ELb0ELb0ELb1ELb0ELb1EEEvNS_16Flash_fwd_paramsE --------------------------
	.section	.nv.info._ZN5flash24flash_fwd_splitkv_kernelI23Flash_fwd_kernel_traitsILi64ELi64ELi128ELi4ELb0ELb0EN7cutlass6half_tE19Flash_kernel_traitsILi64ELi64ELi128ELi4ES3_EELb1ELb0ELb0ELb0ELb0ELb1ELb0ELb1EEEvNS_16Flash_fwd_paramsE,"",@"SHT_CUDA_INFO"
	.sectionflags	@""
	.align	4


	//----- nvinfo : EIATTR_CUDA_API_VERSION
	.align		4
        /*0000*/ 	.byte	0x04, 0x37
        /*0002*/ 	.short	(.L_1612 - .L_1611)
.L_1611:
        /*0004*/ 	.word	0x00000082


	//----- nvinfo : EIATTR_KPARAM_INFO
	.align		4
.L_1612:
        /*0008*/ 	.byte	0x04, 0x17
        /*000a*/ 	.short	(.L_1614 - .L_1613)
.L_1613:
        /*000c*/ 	.word	0x00000000
        /*0010*/ 	.short	0x0000
        /*0012*/ 	.short	0x0000
        /*0014*/ 	.byte	0x00, 0xf0, 0x41, 0x07


	//----- nvinfo : EIATTR_SPARSE_MMA_MASK
	.align		4
.L_1614:
        /*0018*/ 	.byte	0x03, 0x50
        /*001a*/ 	.short	0x0000


	//----- nvinfo : EIATTR_MAXREG_COUNT
	.align		4
        /*001c*/ 	.byte	0x03, 0x1b
        /*001e*/ 	.short	0x00ff


	//----- nvinfo : EIATTR_NUM_BARRIERS
	.align		4
        /*0020*/ 	.byte	0x02, 0x4c
        /*0022*/ 	.byte	0x01
	.zero		1


	//----- nvinfo : EIATTR_MERCURY_ISA_VERSION
	.align		4
        /*0024*/ 	.byte	0x03, 0x5f
        /*0026*/ 	.short	0x0101


	//----- nvinfo : EIATTR_COOP_GROUP_MASK_REGIDS
	.align		4
        /*0028*/ 	.byte	0x04, 0x29
        /*002a*/ 	.short	(.L_1616 - .L_1615)


	//   ....[0]....
.L_1615:
        /*002c*/ 	.word	0xffffffff


	//   ....[1]....
        /*0030*/ 	.word	0xffffffff


	//   ....[2]....
        /*0034*/ 	.word	0xffffffff


	//   ....[3]....
        /*0038*/ 	.word	0xffffffff


	//   ....[4]....
        /*003c*/ 	.word	0xffffffff


	//   ....[5]....
        /*0040*/ 	.word	0xffffffff


	//   ....[6]....
        /*0044*/ 	.word	0xffffffff


	//   ....[7]....
        /*0048*/ 	.word	0xffffffff


	//   ....[8]....
        /*004c*/ 	.word	0xffffffff


	//   ....[9]....
        /*0050*/ 	.word	0xffffffff


	//   ....[10]....
        /*0054*/ 	.word	0xffffffff


	//   ....[11]....
        /*0058*/ 	.word	0xffffffff


	//   ....[12]....
        /*005c*/ 	.word	0xffffffff


	//   ....[13]....
        /*0060*/ 	.word	0xffffffff


	//   ....[14]....
        /*0064*/ 	.word	0xffffffff


	//   ....[15]....
        /*0068*/ 	.word	0xffffffff


	//----- nvinfo : EIATTR_COOP_GROUP_INSTR_OFFSETS
	.align		4
.L_1616:
        /*006c*/ 	.byte	0x04, 0x28
        /*006e*/ 	.short	(.L_1618 - .L_1617)


	//   ....[0]....
.L_1617:
        /*0070*/ 	.word	0x0000fab0


	//   ....[1]....
        /*0074*/ 	.word	0x0000fae0


	//   ....[2]....
        /*0078*/ 	.word	0x0000fb30


	//   ....[3]....
        /*007c*/ 	.word	0x0000fb40


	//   ....[4]....
        /*0080*/ 	.word	0x000140f0


	//   ....[5]....
        /*0084*/ 	.word	0x00014100


	//   ....[6]....
        /*0088*/ 	.word	0x00014140


	//   ....[7]....
        /*008c*/ 	.word	0x00014150


	//   ....[8]....
        /*0090*/ 	.word	0x00017f60


	//   ....[9]....
        /*0094*/ 	.word	0x00017f80


	//   ....[10]....
        /*0098*/ 	.word	0x00017fb0


	//   ....[11]....
        /*009c*/ 	.word	0x00017fc0


	//   ....[12]....
        /*00a0*/ 	.word	0x000196a0


	//   ....[13]....
        /*00a4*/ 	.word	0x000196e0


	//   ....[14]....
        /*00a8*/ 	.word	0x00019740


	//   ....[15]....
        /*00ac*/ 	.word	0x00019750


	//----- nvinfo : EIATTR_EXIT_INSTR_OFFSETS
	.align		4
.L_1618:
        /*00b0*/ 	.byte	0x04, 0x1c
        /*00b2*/ 	.short	(.L_1620 - .L_1619)


	//   ....[0]....
.L_1619:
        /*00b4*/ 	.word	0x00000330


	//   ....[1]....
        /*00b8*/ 	.word	0x00000ca0


	//   ....[2]....
        /*00bc*/ 	.word	0x00000cd0


	//   ....[3]....
        /*00c0*/ 	.word	0x0001a690


	//   ....[4]....
        /*00c4*/ 	.word	0x0001a750


	//----- nvinfo : EIATTR_CRS_STACK_SIZE
	.align		4
.L_1620:
        /*00c8*/ 	.byte	0x04, 0x1e
        /*00ca*/ 	.short	(.L_1622 - .L_1621)
.L_1621:
        /*00cc*/ 	.word	0x00000000


	//----- nvinfo : EIATTR_CBANK_PARAM_SIZE
	.align		4
.L_1622:
        /*00d0*/ 	.byte	0x03, 0x19
        /*00d2*/ 	.short	0x01d0


	//----- nvinfo : EIATTR_PARAM_CBANK
	.align		4
        /*00d4*/ 	.byte	0x04, 0x0a
        /*00d6*/ 	.short	(.L_1624 - .L_1623)
	.align		4
.L_1623:
        /*00d8*/ 	.word	index@(.nv.constant0._ZN5flash24flash_fwd_splitkv_kernelI23Flash_fwd_kernel_traitsILi64ELi64ELi128ELi4ELb0ELb0EN7cutlass6half_tE19Flash_kernel_traitsILi64ELi64ELi128ELi4ES3_EELb1ELb0ELb0ELb0ELb0ELb1ELb0ELb1EEEvNS_16Flash_fwd_paramsE)
        /*00dc*/ 	.short	0x0210
        /*00de*/ 	.short	0x01d0


	//----- nvinfo : EIATTR_SW_WAR
	.align		4
.L_1624:
        /*00e0*/ 	.byte	0x04, 0x36
        /*00e2*/ 	.short	(.L_1626 - .L_1625)
.L_1625:
        /*00e4*/ 	.word	0x00000008
.L_1626:


//--------------------- .nv.info._ZN5flash24flash_fwd_splitkv_kernelI23Flash_fwd_kernel_traitsILi64ELi64ELi128ELi4ELb0ELb0EN7cutlass6half_tE19Flash_kernel_traitsILi64ELi64ELi128ELi4ES3_EELb1ELb0ELb0ELb0ELb0ELb0ELb1ELb0EEEvNS_16Flash_fwd_paramsE --------------------------
	.section	.nv.info._ZN5flash24flash_fwd_splitkv_kernelI23Flash_fwd_kernel_traitsILi64ELi64ELi128ELi4ELb0ELb0EN7cutlass6half_tE19Flash_kernel_traitsILi64ELi64ELi128ELi4ES3_EELb1ELb0ELb0ELb0ELb0ELb0ELb1ELb0EEEvNS_16Flash_fwd_paramsE,"",@"SHT_CUDA_INFO"
	.sectionflags	@""
	.align	4


	//----- nvinfo : EIATTR_CUDA_API_VERSION
	.align		4
        /*0000*/ 	.byte	0x04, 0x37
        /*0002*/ 	.short	(.L_1628 - .L_1627)
.L_1627:
        /*0004*/ 	.word	0x00000082


	//----- nvinfo : EIATTR_KPARAM_INFO
	.align		4
.L_1628:
        /*0008*/ 	.byte	0x04, 0x17
        /*000a*/ 	.short	(.L_1630 - .L_1629)
.L_1629:
        /*000c*/ 	.word	0x00000000
        /*0010*/ 	.short	0x0000
        /*0012*/ 	.short	0x0000
        /*0014*/ 	.byte	0x00, 0xf0, 0x41, 0x07


	//----- nvinfo : EIATTR_SPARSE_MMA_MASK
	.align		4
.L_1630:
        /*0018*/ 	.byte	0x03, 0x50
        /*001a*/ 	.short	0x0000


	//----- nvinfo : EIATTR_MAXREG_COUNT
	.align		4
        /*001c*/ 	.byte	0x03, 0x1b
        /*001e*/ 	.short	0x00ff


	//----- nvinfo : EIATTR_NUM_BARRIERS
	.align		4
        /*0020*/ 	.byte	0x02, 0x4c
        /*0022*/ 	.byte	0x01
	.zero		1


	//----- nvinfo : EIATTR_MERCURY_ISA_VERSION
	.align		4
        /*0024*/ 	.byte	0x03, 0x5f
        /*0026*/ 	.short	0x0101


	//----- nvinfo : EIATTR_COOP_GROUP_MASK_REGIDS
	.align		4
        /*0028*/ 	.byte	0x04, 0x29
        /*002a*/ 	.short	(.L_1632 - .L_1631)


	//   ....[0]....
.L_1631:
        /*002c*/ 	.word	0xffffffff


	//   ....[1]....
        /*0030*/ 	.word	0xffffffff


	//   ....[2]....
        /*0034*/ 	.word	0xffffffff


	//   ....[3]....
        /*0038*/ 	.word	0xffffffff


	//   ....[4]....
        /*003c*/ 	.word	0xffffffff


	//   ....[5]....
        /*0040*/ 	.word	0xffffffff


	//   ....[6]....
        /*0044*/ 	.word	0xffffffff


	//   ....[7]....
        /*0048*/ 	.word	0xffffffff


	//   ....[8]....
        /*004c*/ 	.word	0xffffffff


	//   ....[9]....
        /*0050*/ 	.word	0xffffffff


	//   ....[10]....
        /*0054*/ 	.word	0xffffffff


	//   ....[11]....
        /*0058*/ 	.word	0xffffffff


	//   ....[12]....
        /*005c*/ 	.word	0xffffffff


	//   ....[13]....
        /*0060*/ 	.word	0xffffffff


	//   ....[14]....
        /*0064*/ 	.word	0xffffffff


	//   ....[15]....
        /*0068*/ 	.word	0xffffffff


	//----- nvinfo : EIATTR_COOP_GROUP_INSTR_OFFSETS
	.align		4
.L_1632:
        /*006c*/ 	.byte	0x04, 0x28
        /*006e*/ 	.short	(.L_1634 - .L_1633)


	//   ....[0]....
.L_1633:
        /*0070*/ 	.word	0x00005500


	//   ....[1]....
        /*0074*/ 	.word	0x00005680


	//   ....[2]....
        /*0078*/ 	.word	0x00005750


	//   ....[3]....
        /*007c*/ 	.word	0x000058a0


	//   ....[4]....
        /*0080*/ 	.word	0x00009450


	//   ....[5]....
        /*0084*/ 	.word	0x00009460


	//   ....[6]....
        /*0088*/ 	.word	0x00009490


	//   ....[7]....
        /*008c*/ 	.word	0x000094a0


	//   ....[8]....
        /*0090*/ 	.word	0x0000c990


	//   ....[9]....
        /*0094*/ 	.word	0x0000c9b0


	//   ....[10]....
        /*0098*/ 	.word	0x0000c9f0


	//   ....[11]....
        /*009c*/ 	.word	0x0000ca00


	//   ....[12]....
        /*00a0*/ 	.word	0x0000e110


	//   ....[13]....
        /*00a4*/ 	.word	0x0000e150


	//   ....[14]....
        /*00a8*/ 	.word	0x0000e1e0


	//   ....[15]....
        /*00ac*/ 	.word	0x0000e1f0


	//----- nvinfo : EIATTR_EXIT_INSTR_OFFSETS
	.align		4
.L_1634:
        /*00b0*/ 	.byte	0x04, 0x1c
        /*00b2*/ 	.short	(.L_1636 - .L_1635)


	//   ....[0]....
.L_1635:
        /*00b4*/ 	.word	0x00000450


	//   ....[1]....
        /*00b8*/ 	.word	0x00000cc0


	//   ....[2]....
        /*00bc*/ 	.word	0x00000cf0


	//   ....[3]....
        /*00c0*/ 	.word	0x0000edd0


	//   ....[4]....
        /*00c4*/ 	.word	0x0000edf0


	//----- nvinfo : EIATTR_CRS_STACK_SIZE
	.align		4
.L_1636:
        /*00c8*/ 	.byte	0x04, 0x1e
        /*00ca*/ 	.short	(.L_1638 - .L_1637)
.L_1637:
        /*00cc*/ 	.word	0x00000000


	//----- nvinfo : EIATTR_CBANK_PARAM_SIZE
	.align		4
.L_1638:
        /*00d0*/ 	.byte	0x03, 0x19
        /*00d2*/ 	.short	0x01d0


	//----- nvinfo : EIATTR_PARAM_CBANK
	.align		4
        /*00d4*/ 	.byte	0x04, 0x0a
        /*00d6*/ 	.short	(.L_1640 - .L_1639)
	.align		4
.L_1639:
        /*00d8*/ 	.word	index@(.nv.constant0._ZN5flash24flash_fwd_splitkv_kernelI23Flash_fwd_kernel_traitsILi64ELi64ELi128ELi4ELb0ELb0EN7cutlass6half_tE19Flash_kernel_traitsILi64ELi64ELi128ELi4ES3_EELb1ELb0ELb0ELb0ELb0ELb0ELb1ELb0EEEvNS_16Flash_fwd_paramsE)
        /*00dc*/ 	.short	0x0210
        /*00de*/ 	.short	0x01d0


	//----- nvinfo : EIATTR_SW_WAR
	.align		4
.L_1640:
        /*00e0*/ 	.byte	0x04, 0x36
        /*00e2*/ 	.short	(.L_1642 - .L_1641)
.L_1641:
        /*00e4*/ 	.word	0x00000008
.L_1642:


//--------------------- .nv.info._ZN5flash24flash_fwd_splitkv_kernelI23Flash_fwd_kernel_traitsILi64ELi64ELi128ELi4ELb0ELb0EN7cutlass6half_tE19Flash_kernel_traitsILi64ELi64ELi128ELi4ES3_EELb1ELb0ELb0ELb0ELb0ELb1ELb1ELb0EEEvNS_16Flash_fwd_paramsE --------------------------
	.section	.nv.info._ZN5flash24flash_fwd_splitkv_kernelI23Flash_fwd_kernel_traitsILi64ELi64ELi128ELi4ELb0ELb0EN7cutlass6half_tE19Flash_kernel_traitsILi64ELi64ELi128ELi4ES3_EELb1ELb0ELb0ELb0ELb0ELb1ELb1ELb0EEEvNS_16Flash_fwd_paramsE,"",@"SHT_CUDA_INFO"
	.sectionflags	@""
	.align	4


	//----- nvinfo : EIATTR_CUDA_API_VERSION
	.align		4
        /*0000*/ 	.byte	0x04, 0x37
        /*0002*/ 	.short	(.L_1644 - .L_1643)
.L_1643:
        /*0004*/ 	.word	0x00000082


	//----- nvinfo : EIATTR_KPARAM_INFO
	.align		4
.L_1644:
        /*0008*/ 	.byte	0x04, 0x17
        /*000a*/ 	.short	(.L_1646 - .L_1645)
.L_1645:
        /*000c*/ 	.word	0x00000000
        /*0010*/ 	.short	0x0000
        /*0012*/ 	.short	0x0000
        /*0014*/ 	.byte	0x00, 0xf0, 0x41, 0x07


	//----- nvinfo : EIATTR_SPARSE_MMA_MASK
	.align		4
.L_1646:
        /*0018*/ 	.byte	0x03, 0x50
        /*001a*/ 	.short	0x0000


	//----- nvinfo : EIATTR_MAXREG_COUNT
	.align		4
        /*001c*/ 	.byte	0x03, 0x1b
        /*001e*/ 	.short	0x00ff


	//----- nvinfo : EIATTR_NUM_BARRIERS
	.align		4
        /*0020*/ 	.byte	0x02, 0x4c
        /*0022*/ 	.byte	0x01
	.zero		1


	//----- nvinfo : EIATTR_MERCURY_ISA_VERSION
	.align		4
        /*0024*/ 	.byte	0x03, 0x5f
        /*0026*/ 	.short	0x0101


	//----- nvinfo : EIATTR_COOP_GROUP_MASK_REGIDS
	.align		4
        /*0028*/ 	.byte	0x04, 0x29
        /*002a*/ 	.short	(.L_1648 - .L_1647)


	//   ....[0]....
.L_1647:
        /*002c*/ 	.word	0xffffffff


	//   ....[1]....
        /*0030*/ 	.word	0xffffffff


	//   ....[2]....
        /*0034*/ 	.word	0xffffffff


	//   ....[3]....
        /*0038*/ 	.word	0xffffffff


	//   ....[4]....
        /*003c*/ 	.word	0xffffffff


	//   ....[5]....
        /*0040*/ 	.word	0xffffffff


	//   ....[6]....
        /*0044*/ 	.word	0xffffffff


	//   ....[7]....
        /*0048*/ 	.word	0xffffffff


	//   ....[8]....
        /*004c*/ 	.word	0xffffffff


	//   ....[9]....
        /*0050*/ 	.word	0xffffffff


	//   ....[10]....
        /*0054*/ 	.word	0xffffffff


	//   ....[11]....
        /*0058*/ 	.word	0xffffffff


	//   ....[12]....
        /*005c*/ 	.word	0xffffffff


	//   ....[13]....
        /*0060*/ 	.word	0xffffffff


	//   ....[14]....
        /*0064*/ 	.word	0xffffffff


	//   ....[15]....
        /*0068*/ 	.word	0xffffffff


	//----- nvinfo : EIATTR_COOP_GROUP_INSTR_OFFSETS
	.align		4
.L_1648:
        /*006c*/ 	.byte	0x04, 0x28
        /*006e*/ 	.short	(.L_1650 - .L_1649)


	//   ....[0]....
.L_1649:
        /*0070*/ 	.word	0x00005d90


	//   ....[1]....
        /*0074*/ 	.word	0x00005f30


	//   ....[2]....
        /*0078*/ 	.word	0x00005f80


	//   ....[3]....
        /*007c*/ 	.word	0x00006020


	//   ....[4]....
        /*0080*/ 	.word	0x0000a470


	//   ....[5]....
        /*0084*/ 	.word	0x0000a480


	//   ....[6]....
        /*0088*/ 	.word	0x0000a4b0


	//   ....[7]....
        /*008c*/ 	.word	0x0000a4c0


	//   ....[8]....
        /*0090*/ 	.word	0x0000e270


	//   ....[9]....
        /*0094*/ 	.word	0x0000e280


	//   ....[10]....
        /*0098*/ 	.word	0x0000e2b0


	//   ....[11]....
        /*009c*/ 	.word	0x0000e2c0


	//   ....[12]....
        /*00a0*/ 	.word	0x0000f980


	//   ....[13]....
        /*00a4*/ 	.word	0x0000f9c0


	//   ....[14]....
        /*00a8*/ 	.word	0x0000fa50


	//   ....[15]....
        /*00ac*/ 	.word	0x0000fa60


	//----- nvinfo : EIATTR_EXIT_INSTR_OFFSETS
	.align		4
.L_1650:
        /*00b0*/ 	.byte	0x04, 0x1c
        /*00b2*/ 	.short	(.L_1652 - .L_1651)


	//   ....[0]....
.L_1651:
        /*00b4*/ 	.word	0x00000450


	//   ....[1]....
        /*00b8*/ 	.word	0x00000cc0


	//   ....[2]....
        /*00bc*/ 	.word	0x00000cf0


	//   ....[3]....
        /*00c0*/ 	.word	0x00010640


	//   ....[4]....
        /*00c4*/ 	.word	0x00010660


	//----- nvinfo : EIATTR_CRS_STACK_SIZE
	.align		4
.L_1652:
        /*00c8*/ 	.byte	0x04, 0x1e
        /*00ca*/ 	.short	(.L_1654 - .L_1653)
.L_1653:
        /*00cc*/ 	.word	0x00000000


	//----- nvinfo : EIATTR_CBANK_PARAM_SIZE
	.align		4
.L_1654:
        /*00d0*/ 	.byte	0x03, 0x19
        /*00d2*/ 	.short	0x01d0


	//----- nvinfo : EIATTR_PARAM_CBANK
	.align		4
        /*00d4*/ 	.byte	0x04, 0x0a
        /*00d6*/ 	.short	(.L_1656 - .L_1655)
	.align		4
.L_1655:
        /*00d8*/ 	.word	index@(.nv.constant0._ZN5flash24flash_fwd_splitkv_kernelI23Flash_fwd_kernel_traitsILi64ELi64ELi128ELi4ELb0ELb0EN7cutlass6half_tE19Flash_kernel_traitsILi64ELi64ELi128ELi4ES3_EELb1ELb0ELb0ELb0ELb0ELb1ELb1ELb0EEEvNS_16Flash_fwd_paramsE)
        /*00dc*/ 	.short	0x0210
        /*00de*/ 	.short	0x01d0


	//----- nvinfo : EIATTR_SW_WAR
	.align		4
.L_1656:
        /*00e0*/ 	.byte	0x04, 0x36
        /*00e2*/ 	.short	(.L_1658 - .L_1657)
.L_1657:
        /*00e4*/ 	.word	0x00000008
.L_1658:


//--------------------- .nv.info._ZN5flash24flash_fwd_splitkv_kernelI23Flash_fwd_kernel_traitsILi64ELi64ELi128ELi4ELb0ELb0EN7cutlass6half_tE19Flash_kernel_traitsILi64ELi64ELi128ELi4ES3_EELb1ELb0ELb0ELb0ELb0ELb0ELb1ELb1EEEvNS_16Flash_fwd_paramsE --------------------------
	.section	.nv.info._ZN5flash24flash_fwd_splitkv_kernelI23Flash_fwd_kernel_traitsILi64ELi64ELi128ELi4ELb0ELb0EN7cutlass6half_tE19Flash_kernel_traitsILi64ELi64ELi128ELi4ES3_EELb1ELb0ELb0ELb0ELb0ELb0ELb1ELb1EEEvNS_16Flash_fwd_paramsE,"",@"SHT_CUDA_INFO"
	.sectionflags	@""
	.align	4


	//----- nvinfo : EIATTR_CUDA_API_VERSION
	.align		4
        /*0000*/ 	.byte	0x04, 0x37
        /*0002*/ 	.short	(.L_1660 - .L_1659)
.L_1659:
        /*0004*/ 	.word	0x00000082


	//----- nvinfo : EIATTR_KPARAM_INFO
	.align		4
.L_1660:
        /*0008*/ 	.byte	0x04, 0x17
        /*000a*/ 	.short	(.L_1662 - .L_1661)
.L_1661:
        /*000c*/ 	.word	0x00000000
        /*0010*/ 	.short	0x0000
        /*0012*/ 	.short	0x0000
        /*0014*/ 	.byte	0x00, 0xf0, 0x41, 0x07


	//----- nvinfo : EIATTR_SPARSE_MMA_MASK
	.align		4
.L_1662:
        /*0018*/ 	.byte	0x03, 0x50
        /*001a*/ 	.short	0x0000


	//----- nvinfo : EIATTR_MAXREG_COUNT
	.align		4
        /*001c*/ 	.byte	0x03, 0x1b
        /*001e*/ 	.short	0x00ff


	//----- nvinfo : EIATTR_NUM_BARRIERS
	.align		4
        /*0020*/ 	.byte	0x02, 0x4c
        /*0022*/ 	.byte	0x01
	.zero		1


	//----- nvinfo : EIATTR_MERCURY_ISA_VERSION
	.align		4
        /*0024*/ 	.byte	0x03, 0x5f
        /*0026*/ 	.short	0x0101


	//----- nvinfo : EIATTR_COOP_GROUP_MASK_REGIDS
	.align		4
        /*0028*/ 	.byte	0x04, 0x29
        /*002a*/ 	.short	(.L_1664 - .L_1663)


	//   ....[0]....
.L_1663:
        /*002c*/ 	.word	0xffffffff


	//   ....[1]....
        /*0030*/ 	.word	0xffffffff


	//   ....[2]....
        /*0034*/ 	.word	0xffffffff


	//   ....[3]....
        /*0038*/ 	.word	0xffffffff


	//   ....[4]....
        /*003c*/ 	.word	0xffffffff


	//   ....[5]....
        /*0040*/ 	.word	0xffffffff


	//   ....[6]....
        /*0044*/ 	.word	0xffffffff


	//   ....[7]....
        /*0048*/ 	.word	0xffffffff


	//   ....[8]....
        /*004c*/ 	.word	0xffffffff


	//   ....[9]....
        /*0050*/ 	.word	0xffffffff


	//   ....[10]....
        /*0054*/ 	.word	0xffffffff


	//   ....[11]....
        /*0058*/ 	.word	0xffffffff


	//   ....[12]....
        /*005c*/ 	.word	0xffffffff


	//   ....[13]....
        /*0060*/ 	.word	0xffffffff


	//   ....[14]....
        /*0064*/ 	.word	0xffffffff


	//   ....[15]....
        /*0068*/ 	.word	0xffffffff


	//----- nvinfo : EIATTR_COOP_GROUP_INSTR_OFFSETS
	.align		4
.L_1664:
        /*006c*/ 	.byte	0x04, 0x28
        /*006e*/ 	.short	(.L_1666 - .L_1665)


	//   ....[0]....
.L_1665:
        /*0070*/ 	.word	0x0000f290


	//   ....[1]....
        /*0074*/ 	.word	0x0000f2b0


	//   ....[2]....
        /*0078*/ 	.word	0x0000f340


	//   ....[3]....
        /*007c*/ 	.word	0x0000f350


	//   ....[4]....
        /*0080*/ 	.word	0x00013080


	//   ....[5]....
        /*0084*/ 	.word	0x000130c0


	//   ....[6]....
        /*0088*/ 	.word	0x000130e0


	//   ....[7]....
        /*008c*/ 	.word	0x00013100


	//   ....[8]....
        /*0090*/ 	.word	0x000166a0


	//   ....[9]....
        /*0094*/ 	.word	0x000166c0


	//   ....[10]....
        /*0098*/ 	.word	0x000166f0


	//   ....[11]....
        /*009c*/ 	.word	0x00016700


	//   ....[12]....
        /*00a0*/ 	.word	0x00017e20


	//   ....[13]....
        /*00a4*/ 	.word	0x00017e60


	//   ....[14]....
        /*00a8*/ 	.word	0x00017ef0


	//   ....[15]....
        /*00ac*/ 	.word	0x00017f00


	//----- nvinfo : EIATTR_EXIT_INSTR_OFFSETS
	.align		4
.L_1666:
        /*00b0*/ 	.byte	0x04, 0x1c
        /*00b2*/ 	.short	(.L_1668 - .L_1667)


	//   ....[0]....
.L_1667:
        /*00b4*/ 	.word	0x00000440


	//   ....[1]....
        /*00b8*/ 	.word	0x00000d30


	//   ....[2]....
        /*00bc*/ 	.word	0x00000d60


	//   ....[3]....
        /*00c0*/ 	.word	0x00018b20


	//   ....[4]....
        /*00c4*/ 	.word	0x00018b40


	//----- nvinfo : EIATTR_CRS_STACK_SIZE
	.align		4
.L_1668:
        /*00c8*/ 	.byte	0x04, 0x1e
        /*00ca*/ 	.short	(.L_1670 - .L_1669)
.L_1669:
        /*00cc*/ 	.word	0x00000000


	//----- nvinfo : EIATTR_CBANK_PARAM_SIZE
	.align		4
.L_1670:
        /*00d0*/ 	.byte	0x03, 0x19
        /*00d2*/ 	.short	0x01d0


	//----- nvinfo : EIATTR_PARAM_CBANK
	.align		4
        /*00d4*/ 	.byte	0x04, 0x0a
        /*00d6*/ 	.short	(.L_1672 - .L_1671)
	.align		4
.L_1671:
        /*00d8*/ 	.word	index@(.nv.constant0._ZN5flash24flash_fwd_splitkv_kernelI23Flash_fwd_kernel_traitsILi64ELi64ELi128ELi4ELb0ELb0EN7cutlass6half_tE19Flash_kernel_traitsILi64ELi64ELi128ELi4ES3_EELb1ELb0ELb0ELb0ELb0ELb0ELb1ELb1EEEvNS_16Flash_fwd_paramsE)
        /*00dc*/ 	.short	0x0210
        /*00de*/ 	.short	0x01d0


	//----- nvinfo : EIATTR_SW_WAR
	.align		4
.L_1672:
        /*00e0*/ 	.byte	0x04, 0x36
        /*00e2*/ 	.short	(.L_1674 - .L_1673)
.L_1673:
        /*00e4*/ 	.word	0x00000008
.L_1674:


//--------------------- .nv.info._ZN5flash24flash_fwd_splitkv_kernelI23Flash_fwd_kernel_traitsILi64ELi64ELi128ELi4ELb0ELb0EN7cutlass6half_tE19Flash_kernel_traitsILi64ELi64ELi128ELi4ES3_EELb1ELb0ELb0ELb0ELb0ELb1ELb1ELb1EEEvNS_16Flash_fwd_paramsE --------------------------
	.section	.nv.info._ZN5flash24flash_fwd_splitkv_kernelI23Flash_fwd_kernel_traitsILi64ELi64ELi128ELi4ELb0ELb0EN7cutlass6half_tE19Flash_kernel_traitsILi64ELi64ELi128ELi4ES3_EELb1ELb0ELb0ELb0ELb0ELb1ELb1ELb1EEEvNS_16Flash_fwd_paramsE,"",@"SHT_CUDA_INFO"
	.sectionflags	@""
	.align	4


	//----- nvinfo : EIATTR_CUDA_API_VERSION
	.align		4
        /*0000*/ 	.byte	0x04, 0x37
        /*0002*/ 	.short	(.L_1676 - .L_1675)
.L_1675:
        /*0004*/ 	.word	0x00000082


	//----- nvinfo : EIATTR_KPARAM_INFO
	.align		4
.L_1676:
        /*0008*/ 	.byte	0x04, 0x17
        /*000a*/ 	.short	(.L_1678 - .L_1677)
.L_1677:
        /*000c*/ 	.word	0x00000000
        /*0010*/ 	.short	0x0000
        /*0012*/ 	.short	0x0000
        /*0014*/ 	.byte	0x00, 0xf0, 0x41, 0x07


	//----- nvinfo : EIATTR_SPARSE_MMA_MASK
	.align		4
.L_1678:
        /*0018*/ 	.byte	0x03, 0x50
        /*001a*/ 	.short	0x0000


	//----- nvinfo : EIATTR_MAXREG_COUNT
	.align		4
        /*001c*/ 	.byte	0x03, 0x1b
        /*001e*/ 	.short	0x00ff


	//----- nvinfo : EIATTR_NUM_BARRIERS
	.align		4
        /*0020*/ 	.byte	0x02, 0x4c
        /*0022*/ 	.byte	0x01
	.zero		1


	//----- nvinfo : EIATTR_MERCURY_ISA_VERSION
	.align		4
        /*0024*/ 	.byte	0x03, 0x5f
        /*0026*/ 	.short	0x0101


	//----- nvinfo : EIATTR_COOP_GROUP_MASK_REGIDS
	.align		4
        /*0028*/ 	.byte	0x04, 0x29
        /*002a*/ 	.short	(.L_1680 - .L_1679)


	//   ....[0]....
.L_1679:
        /*002c*/ 	.word	0xffffffff


	//   ....[1]....
        /*0030*/ 	.word	0xffffffff


	//   ....[2]....
        /*0034*/ 	.word	0xffffffff


	//   ....[3]....
        /*0038*/ 	.word	0xffffffff


	//   ....[4]....
        /*003c*/ 	.word	0xffffffff


	//   ....[5]....
        /*0040*/ 	.word	0xffffffff


	//   ....[6]....
        /*0044*/ 	.word	0xffffffff


	//   ....[7]....
        /*0048*/ 	.word	0xffffffff


	//   ....[8]....
        /*004c*/ 	.word	0xffffffff


	//   ....[9]....
        /*0050*/ 	.word	0xffffffff


	//   ....[10]....
        /*0054*/ 	.word	0xffffffff


	//   ....[11]....
        /*0058*/ 	.word	0xffffffff


	//   ....[12]....
        /*005c*/ 	.word	0xffffffff


	//   ....[13]....
        /*0060*/ 	.word	0xffffffff


	//   ....[14]....
        /*0064*/ 	.word	0xffffffff


	//   ....[15]....
        /*0068*/ 	.word	0xffffffff


	//----- nvinfo : EIATTR_COOP_GROUP_INSTR_OFFSETS
	.align		4
.L_1680:
        /*006c*/ 	.byte	0x04, 0x28
        /*006e*/ 	.short	(.L_1682 - .L_1681)


	//   ....[0]....
.L_1681:
        /*0070*/ 	.word	0x0000fb60


	//   ....[1]....
        /*0074*/ 	.word	0x0000fb80


	//   ....[2]....
        /*0078*/ 	.word	0x0000fc00


	//   ....[3]....
        /*007c*/ 	.word	0x0000fc10


	//   ....[4]....
        /*0080*/ 	.word	0x000141b0


	//   ....[5]....
        /*0084*/ 	.word	0x000141c0


	//   ....[6]....
        /*0088*/ 	.word	0x000141f0


	//   ....[7]....
        /*008c*/ 	.word	0x00014200


	//   ....[8]....
        /*0090*/ 	.word	0x00018020


	//   ....[9]....
        /*0094*/ 	.word	0x00018030


	//   ....[10]....
        /*0098*/ 	.word	0x00018060


	//   ....[11]....
        /*009c*/ 	.word	0x00018070


	//   ....[12]....
        /*00a0*/ 	.word	0x00019740


	//   ....[13]....
        /*00a4*/ 	.word	0x00019780


	//   ....[14]....
        /*00a8*/ 	.word	0x00019810


	//   ....[15]....
        /*00ac*/ 	.word	0x00019820


	//----- nvinfo : EIATTR_EXIT_INSTR_OFFSETS
	.align		4
.L_1682:
        /*00b0*/ 	.byte	0x04, 0x1c
        /*00b2*/ 	.short	(.L_1684 - .L_1683)


	//   ....[0]....
.L_1683:
        /*00b4*/ 	.word	0x00000440


	//   ....[1]....
        /*00b8*/ 	.word	0x00000d30


	//   ....[2]....
        /*00bc*/ 	.word	0x00000d60


	//   ....[3]....
        /*00c0*/ 	.word	0x0001a440


	//   ....[4]....
        /*00c4*/ 	.word	0x0001a460


	//----- nvinfo : EIATTR_CRS_STACK_SIZE
	.align		4
.L_1684:
        /*00c8*/ 	.byte	0x04, 0x1e
        /*00ca*/ 	.short	(.L_1686 - .L_1685)
.L_1685:
        /*00cc*/ 	.word	0x00000000


	//----- nvinfo : EIATTR_CBANK_PARAM_SIZE
	.align		4
.L_1686:
        /*00d0*/ 	.byte	0x03, 0x19
        /*00d2*/ 	.short	0x01d0


	//----- nvinfo : EIATTR_PARAM_CBANK
	.align		4
        /*00d4*/ 	.byte	0x04, 0x0a
        /*00d6*/ 	.short	(.L_1688 - .L_1687)
	.align		4
.L_1687:
        /*00d8*/ 	.word	index@(.nv.constant0._ZN5flash24flash_fwd_splitkv_kernelI23Flash_fwd_kernel_traitsILi64ELi64ELi128ELi4ELb0ELb0EN7cutlass6half_tE19Flash_kernel_traitsILi64ELi64ELi128ELi4ES3_EELb1ELb0ELb0ELb0ELb0ELb1ELb1ELb1EEEvNS_16Flash_fwd_paramsE)
        /*00dc*/ 	.short	0x0210
        /*00de*/ 	.short	0x01d0


	//----- nvinfo : EIATTR_SW_WAR
	.align		4
.L_1688:
        /*00e0*/ 	.byte	0x04, 0x36
        /*00e2*/ 	.short	(.L_1690 - .L_1689)
.L_1689:
        /*00e4*/ 	.word	0x00000008
.L_1690:


//--------------------- .nv.info._ZN5flash24flash_fwd_splitkv_kernelI23Flash_fwd_kernel_traitsILi64ELi64ELi128ELi4ELb0ELb0EN7cutlass6half_tE19Flash_kernel_traitsILi64ELi64ELi128ELi4ES3_EELb1ELb0ELb0ELb1ELb1ELb0ELb0ELb0EEEvNS_16Flash_fwd_paramsE --------------------------
	.section	.nv.info._ZN5flash24flash_fwd_splitkv_kernelI23Flash_fwd_kernel_traitsILi64ELi64ELi128ELi4ELb0ELb0EN7cutlass6half_tE19Flash_kernel_traitsILi64ELi64ELi128ELi4ES3_EELb1ELb0ELb0ELb1ELb1ELb0ELb0ELb0EEEvNS_16Flash_fwd_paramsE,"",@"SHT_CUDA_INFO"
	.sectionflags	@""
	.align	4


	//----- nvinfo : EIATTR_CUDA_API_VERSION
	.align		4
        /*0000*/ 	.byte	0x04, 0x37
        /*0002*/ 	.short	(.L_1692 - .L_1691)
.L_1691:
        /*0004*/ 	.word	0x00000082


	//----- nvinfo : EIATTR_KPARAM_INFO
	.align		4
.L_1692:
        /*0008*/ 	.byte	0x04, 0x17
        /*000a*/ 	.short	(.L_1694 - .L_1693)
.L_1693:
        /*000c*/ 	.word	0x00000000
        /*0010*/ 	.short	0x0000
        /*0012*/ 	.short	0x0000
        /*0014*/ 	.byte	0x00, 0xf0, 0x41, 0x07


	//----- nvinfo : EIATTR_SPARSE_MMA_MASK
	.align		4
.L_1694:
        /*0018*/ 	.byte	0x03, 0x50
        /*001a*/ 	.short	0x0000


	//----- nvinfo : EIATTR_MAXREG_COUNT
	.align		4
        /*001c*/ 	.byte	0x03, 0x1b
        /*001e*/ 	.short	0x00ff


	//----- nvinfo : EIATTR_NUM_BARRIERS
	.align		4
        /*0020*/ 	.byte	0x02, 0x4c
        /*0022*/ 	.byte	0x01
	.zero		1


	//----- nvinfo : EIATTR_MERCURY_ISA_VERSION
	.align		4
        /*0024*/ 	.byte	0x03, 0x5f
        /*0026*/ 	.short	0x0101


	//----- nvinfo : EIATTR_COOP_GROUP_MASK_REGIDS
	.align		4
        /*0028*/ 	.byte	0x04, 0x29
        /*002a*/ 	.short	(.L_1696 - .L_1695)


	//   ....[0]....
.L_1695:
        /*002c*/ 	.word	0xffffffff


	//   ....[1]....
        /*0030*/ 	.word	0xffffffff


	//   ....[2]....
        /*0034*/ 	.word	0xffffffff


	//   ....[3]....
        /*0038*/ 	.word	0xffffffff


	//   ....[4]....
        /*003c*/ 	.word	0xffffffff


	//   ....[5]....
        /*0040*/ 	.word	0xffffffff


	//   ....[6]....
        /*0044*/ 	.word	0xffffffff


	//   ....[7]....
        /*0048*/ 	.word	0xffffffff


	//   ....[8]....
        /*004c*/ 	.word	0xffffffff


	//   ....[9]....
        /*0050*/ 	.word	0xffffffff


	//   ....[10]....
        /*0054*/ 	.word	0xffffffff


	//   ....[11]....
        /*0058*/ 	.word	0xffffffff


	//----- nvinfo : EIATTR_COOP_GROUP_INSTR_OFFSETS
	.align		4
.L_1696:
        /*005c*/ 	.byte	0x04, 0x28
        /*005e*/ 	.short	(.L_1698 - .L_1697)


	//   ....[0]....
.L_1697:
        /*0060*/ 	.word	0x00003950


	//   ....[1]....
        /*0064*/ 	.word	0x00003970


	//   ....[2]....
        /*0068*/ 	.word	0x00003a00


	//   ....[3]....
        /*006c*/ 	.word	0x00003a20


	//   ....[4]....
        /*0070*/ 	.word	0x00006560


	//   ....[5]....
        /*0074*/ 	.word	0x00006580


	//   ....[6]....
        /*0078*/ 	.word	0x000065c0


	//   ....[7]....
        /*007c*/ 	.word	0x000065d0


	//   ....[8]....
        /*0080*/ 	.word	0x00007d00


	//   ....[9]....
        /*0084*/ 	.word	0x00007d40


	//   ....[10]....
        /*0088*/ 	.word	0x00007da0


	//   ....[11]....
        /*008c*/ 	.word	0x00007db0


	//----- nvinfo : EIATTR_EXIT_INSTR_OFFSETS
	.align		4
.L_1698:
        /*0090*/ 	.byte	0x04, 0x1c
        /*0092*/ 	.short	(.L_1700 - .L_1699)


	//   ....[0]....
.L_1699:
        /*0094*/ 	.word	0x000001a0


	//   ....[1]....
        /*0098*/ 	.word	0x00000770


	//   ....[2]....
        /*009c*/ 	.word	0x000007a0


	//   ....[3]....
        /*00a0*/ 	.word	0x00008a20


	//----- nvinfo : EIATTR_CRS_STACK_SIZE
	.align		4
.L_1700:
        /*00a4*/ 	.byte	0x04, 0x1e
        /*00a6*/ 	.short	(.L_1702 - .L_1701)
.L_1701:
        /*00a8*/ 	.word	0x00000000


	//----- nvinfo : EIATTR_CBANK_PARAM_SIZE
	.align		4
.L_1702:
        /*00ac*/ 	.byte	0x03, 0x19
        /*00ae*/ 	.short	0x01d0


	//----- nvinfo : EIATTR_PARAM_CBANK
	.align		4
        /*00b0*/ 	.byte	0x04, 0x0a
        /*00b2*/ 	.short	(.L_1704 - .L_1703)
	.align		4
.L_1703:
        /*00b4*/ 	.word	index@(.nv.constant0._ZN5flash24flash_fwd_splitkv_kernelI23Flash_fwd_kernel_traitsILi64ELi64ELi128ELi4ELb0ELb0EN7cutlass6half_tE19Flash_kernel_traitsILi64ELi64ELi128ELi4ES3_EELb1ELb0ELb0ELb1ELb1ELb0ELb0ELb0EEEvNS_16Flash_fwd_paramsE)
        /*00b8*/ 	.short	0x0210
        /*00ba*/ 	.short	0x01d0


	//----- nvinfo : EIATTR_SW_WAR
	.align		4
.L_1704:
        /*00bc*/ 	.byte	0x04, 0x36
        /*00be*/ 	.short	(.L_1706 - .L_1705)
.L_1705:
        /*00c0*/ 	.word	0x00000008
.L_1706:


//--------------------- .nv.info._ZN5flash24flash_fwd_splitkv_kernelI23Flash_fwd_kernel_traitsILi64ELi64ELi128ELi4ELb0ELb0EN7cutlass6half_tE19Flash_kernel_traitsILi64ELi64ELi128ELi4ES3_EELb1ELb0ELb0ELb1ELb1ELb1ELb0ELb0EEEvNS_16Flash_fwd_paramsE --------------------------
	.section	.nv.info._ZN5flash24flash_fwd_splitkv_kernelI23Flash_fwd_kernel_traitsILi64ELi64ELi128ELi4ELb0ELb0EN7cutlass6half_tE19Flash_kernel_traitsILi64ELi64ELi128ELi4ES3_EELb1ELb0ELb0ELb1ELb1ELb1ELb0ELb0EEEvNS_16Flash_fwd_paramsE,"",@"SHT_CUDA_INFO"
	.sectionflags	@""
	.align	4


	//----- nvinfo : EIATTR_CUDA_API_VERSION
	.align		4
        /*0000*/ 	.byte	0x04, 0x37
        /*0002*/ 	.short	(.L_1708 - .L_1707)
.L_1707:
        /*0004*/ 	.word	0x00000082


	//----- nvinfo : EIATTR_KPARAM_INFO
	.align		4
.L_1708:
        /*0008*/ 	.byte	0x04, 0x17
        /*000a*/ 	.short	(.L_1710 - .L_1709)
.L_1709:
        /*000c*/ 	.word	0x00000000
        /*0010*/ 	.short	0x0000
        /*0012*/ 	.short	0x0000
        /*0014*/ 	.byte	0x00, 0xf0, 0x41, 0x07


	//----- nvinfo : EIATTR_SPARSE_MMA_MASK
	.align		4
.L_1710:
        /*0018*/ 	.byte	0x03, 0x50
        /*001a*/ 	.short	0x0000


	//----- nvinfo : EIATTR_MAXREG_COUNT
	.align		4
        /*001c*/ 	.byte	0x03, 0x1b
        /*001e*/ 	.short	0x00ff


	//----- nvinfo : EIATTR_NUM_BARRIERS
	.align		4
        /*0020*/ 	.byte	0x02, 0x4c
        /*0022*/ 	.byte	0x01
	.zero		1


	//----- nvinfo : EIATTR_MERCURY_ISA_VERSION
	.align		4
        /*0024*/ 	.byte	0x03, 0x5f
        /*0026*/ 	.short	0x0101


	//----- nvinfo : EIATTR_COOP_GROUP_MASK_REGIDS
	.align		4
        /*0028*/ 	.byte	0x04, 0x29
        /*002a*/ 	.short	(.L_1712 - .L_1711)


	//   ....[0]....
.L_1711:
        /*002c*/ 	.word	0xffffffff


	//   ....[1]....
        /*0030*/ 	.word	0xffffffff


	//   ....[2]....
        /*0034*/ 	.word	0xffffffff


	//   ....[3]....
        /*0038*/ 	.word	0xffffffff


	//   ....[4]....
        /*003c*/ 	.word	0xffffffff


	//   ....[5]....
        /*0040*/ 	.word	0xffffffff


	//   ....[6]....
        /*0044*/ 	.word	0xffffffff


	//   ....[7]....
        /*0048*/ 	.word	0xffffffff


	//   ....[8]....
        /*004c*/ 	.word	0xffffffff


	//   ....[9]....
        /*0050*/ 	.word	0xffffffff


	//   ....[10]....
        /*0054*/ 	.word	0xffffffff


	//   ....[11]....
        /*0058*/ 	.word	0xffffffff


	//----- nvinfo : EIATTR_COOP_GROUP_INSTR_OFFSETS
	.align		4
.L_1712:
        /*005c*/ 	.byte	0x04, 0x28
        /*005e*/ 	.short	(.L_1714 - .L_1713)


	//   ....[0]....
.L_1713:
        /*0060*/ 	.word	0x00004160


	//   ....[1]....
        /*0064*/ 	.word	0x00004180


	//   ....[2]....
        /*0068*/ 	.word	0x00004220


	//   ....[3]....
        /*006c*/ 	.word	0x000042a0


	//   ....[4]....
        /*0070*/ 	.word	0x000075c0


	//   ....[5]....
        /*0074*/ 	.word	0x000075e0


	//   ....[6]....
        /*0078*/ 	.word	0x00007610


	//   ....[7]....
        /*007c*/ 	.word	0x00007620


	//   ....[8]....
        /*0080*/ 	.word	0x00008d00


	//   ....[9]....
        /*0084*/ 	.word	0x00008d40


	//   ....[10]....
        /*0088*/ 	.word	0x00008da0


	//   ....[11]....
        /*008c*/ 	.word	0x00008db0


	//----- nvinfo : EIATTR_EXIT_INSTR_OFFSETS
	.align		4
.L_1714:
        /*0090*/ 	.byte	0x04, 0x1c
        /*0092*/ 	.short	(.L_1716 - .L_1715)


	//   ....[0]....
.L_1715:
        /*0094*/ 	.word	0x000001a0


	//   ....[1]....
        /*0098*/ 	.word	0x00000770


	//   ....[2]....
        /*009c*/ 	.word	0x000007a0


	//   ....[3]....
        /*00a0*/ 	.word	0x00009a20


	//----- nvinfo : EIATTR_CRS_STACK_SIZE
	.align		4
.L_1716:
        /*00a4*/ 	.byte	0x04, 0x1e
        /*00a6*/ 	.short	(.L_1718 - .L_1717)
.L_1717:
        /*00a8*/ 	.word	0x00000000


	//----- nvinfo : EIATTR_CBANK_PARAM_SIZE
	.align		4
.L_1718:
        /*00ac*/ 	.byte	0x03, 0x19
        /*00ae*/ 	.short	0x01d0


	//----- nvinfo : EIATTR_PARAM_CBANK
	.align		4
        /*00b0*/ 	.byte	0x04, 0x0a
        /*00b2*/ 	.short	(.L_1720 - .L_1719)
	.align		4
.L_1719:
        /*00b4*/ 	.word	index@(.nv.constant0._ZN5flash24flash_fwd_splitkv_kernelI23Flash_fwd_kernel_traitsILi64ELi64ELi128ELi4ELb0ELb0EN7cutlass6half_tE19Flash_kernel_traitsILi64ELi64ELi128ELi4ES3_EELb1ELb0ELb0ELb1ELb1ELb1ELb0ELb0EEEvNS_16Flash_fwd_paramsE)
        /*00b8*/ 	.short	0x0210
        /*00ba*/ 	.short	0x01d0


	//----- nvinfo : EIATTR_SW_WAR
	.align		4
.L_1720:
        /*00bc*/ 	.byte	0x04, 0x36
        /*00be*/ 	.short	(.L_1722 - .L_1721)
.L_1721:
        /*00c0*/ 	.word	0x00000008
.L_1722:


//--------------------- .nv.info._ZN5flash24flash_fwd_splitkv_kernelI23Flash_fwd_kernel_traitsILi64ELi64ELi128ELi4ELb0ELb0EN7cutlass6half_tE19Flash_kernel_traitsILi64ELi64ELi128ELi4ES3_EELb1ELb0ELb0ELb1ELb1ELb0ELb1ELb0EEEvNS_16Flash_fwd_paramsE --------------------------
	.section	.nv.info._ZN5flash24flash_fwd_splitkv_kernelI23Flash_fwd_kernel_traitsILi64ELi64ELi128ELi4ELb0ELb0EN7cutlass6half_tE19Flash_kernel_traitsILi64ELi64ELi128ELi4ES3_EELb1ELb0ELb0ELb1ELb1ELb0ELb1ELb0EEEvNS_16Flash_fwd_paramsE,"",@"SHT_CUDA_INFO"
	.sectionflags	@""
	.align	4


	//----- nvinfo : EIATTR_CUDA_API_VERSION
	.align		4
        /*0000*/ 	.byte	0x04, 0x37
        /*0002*/ 	.short	(.L_1724 - .L_1723)
.L_1723:
        /*0004*/ 	.word	0x00000082


	//----- nvinfo : EIATTR_KPARAM_INFO
	.align		4
.L_1724:
        /*0008*/ 	.byte	0x04, 0x17
        /*000a*/ 	.short	(.L_1726 - .L_1725)
.L_1725:
        /*000c*/ 	.word	0x00000000
        /*0010*/ 	.short	0x0000
        /*0012*/ 	.short	0x0000
        /*0014*/ 	.byte	0x00, 0xf0, 0x41, 0x07


	//----- nvinfo : EIATTR_SPARSE_MMA_MASK
	.align		4
.L_1726:
        /*0018*/ 	.byte	0x03, 0x50
        /*001a*/ 	.short	0x0000


	//----- nvinfo : EIATTR_MAXREG_COUNT
	.align		4
        /*001c*/ 	.byte	0x03, 0x1b
        /*001e*/ 	.short	0x00ff


	//----- nvinfo : EIATTR_NUM_BARRIERS
	.align		4
        /*0020*/ 	.byte	0x02, 0x4c
        /*0022*/ 	.byte	0x01
	.zero		1


	//----- nvinfo : EIATTR_MERCURY_ISA_VERSION
	.align		4
        /*0024*/ 	.byte	0x03, 0x5f
        /*0026*/ 	.short	0x0101


	//----- nvinfo : EIATTR_COOP_GROUP_MASK_REGIDS
	.align		4
        /*0028*/ 	.byte	0x04, 0x29
        /*002a*/ 	.short	(.L_1728 - .L_1727)


	//   ....[0]....
.L_1727:
        /*002c*/ 	.word	0xffffffff


	//   ....[1]....
        /*0030*/ 	.word	0xffffffff


	//   ....[2]....
        /*0034*/ 	.word	0xffffffff


	//   ....[3]....
        /*0038*/ 	.word	0xffffffff


	//   ....[4]....
        /*003c*/ 	.word	0xffffffff


	//   ....[5]....
        /*0040*/ 	.word	0xffffffff


	//   ....[6]....
        /*0044*/ 	.word	0xffffffff


	//   ....[7]....
        /*0048*/ 	.word	0xffffffff


	//   ....[8]....
        /*004c*/ 	.word	0xffffffff


	//   ....[9]....
        /*0050*/ 	.word	0xffffffff


	//   ....[10]....
        /*0054*/ 	.word	0xffffffff


	//   ....[11]....
        /*0058*/ 	.word	0xffffffff


	//----- nvinfo : EIATTR_COOP_GROUP_INSTR_OFFSETS
	.align		4
.L_1728:
        /*005c*/ 	.byte	0x04, 0x28
        /*005e*/ 	.short	(.L_1730 - .L_1729)


	//   ....[0]....
.L_1729:
        /*0060*/ 	.word	0x00003c20


	//   ....[1]....
        /*0064*/ 	.word	0x00003c40


	//   ....[2]....
        /*0068*/ 	.word	0x00003cd0


	//   ....[3]....
        /*006c*/ 	.word	0x00003ce0


	//   ....[4]....
        /*0070*/ 	.word	0x00006840


	//   ....[5]....
        /*0074*/ 	.word	0x00006860


	//   ....[6]....
        /*0078*/ 	.word	0x000068a0


	//   ....[7]....
        /*007c*/ 	.word	0x000068b0


	//   ....[8]....
        /*0080*/ 	.word	0x00007fe0


	//   ....[9]....
        /*0084*/ 	.word	0x00008020


	//   ....[10]....
        /*0088*/ 	.word	0x000080c0


	//   ....[11]....
        /*008c*/ 	.word	0x000080d0


	//----- nvinfo : EIATTR_EXIT_INSTR_OFFSETS
	.align		4
.L_1730:
        /*0090*/ 	.byte	0x04, 0x1c
        /*0092*/ 	.short	(.L_1732 - .L_1731)


	//   ....[0]....
.L_1731:
        /*0094*/ 	.word	0x00000290


	//   ....[1]....
        /*0098*/ 	.word	0x00000a20


	//   ....[2]....
        /*009c*/ 	.word	0x00000a50


	//   ....[3]....
        /*00a0*/ 	.word	0x00008b30


	//----- nvinfo : EIATTR_CRS_STACK_SIZE
	.align		4
.L_1732:
        /*00a4*/ 	.byte	0x04, 0x1e
        /*00a6*/ 	.short	(.L_1734 - .L_1733)
.L_1733:
        /*00a8*/ 	.word	0x00000000


	//----- nvinfo : EIATTR_CBANK_PARAM_SIZE
	.align		4
.L_1734:
        /*00ac*/ 	.byte	0x03, 0x19
        /*00ae*/ 	.short	0x01d0


	//----- nvinfo : EIATTR_PARAM_CBANK
	.align		4
        /*00b0*/ 	.byte	0x04, 0x0a
        /*00b2*/ 	.short	(.L_1736 - .L_1735)
	.align		4
.L_1735:
        /*00b4*/ 	.word	index@(.nv.constant0._ZN5flash24flash_fwd_splitkv_kernelI23Flash_fwd_kernel_traitsILi64ELi64ELi128ELi4ELb0ELb0EN7cutlass6half_tE19Flash_kernel_traitsILi64ELi64ELi128ELi4ES3_EELb1ELb0ELb0ELb1ELb1ELb0ELb1ELb0EEEvNS_16Flash_fwd_paramsE)
        /*00b8*/ 	.short	0x0210
        /*00ba*/ 	.short	0x01d0


	//----- nvinfo : EIATTR_SW_WAR
	.align		4
.L_1736:
        /*00bc*/ 	.byte	0x04, 0x36
        /*00be*/ 	.short	(.L_1738 - .L_1737)
.L_1737:
        /*00c0*/ 	.word	0x00000008
.L_1738:


//--------------------- .nv.info._ZN5flash24flash_fwd_splitkv_kernelI23Flash_fwd_kernel_traitsILi64ELi64ELi128ELi4ELb0ELb0EN7cutlass6half_tE19Flash_kernel_traitsILi64ELi64ELi128ELi4ES3_EELb1ELb0ELb0ELb1ELb1ELb1ELb1ELb0EEEvNS_16Flash_fwd_paramsE --------------------------
	.section	.nv.info._ZN5flash24flash_fwd_splitkv_kernelI23Flash_fwd_kernel_traitsILi64ELi64ELi128ELi4ELb0ELb0EN7cutlass6half_tE19Flash_kernel_traitsILi64ELi64ELi128ELi4ES3_EELb1ELb0ELb0ELb1ELb1ELb1ELb1ELb0EEEvNS_16Flash_fwd_paramsE,"",@"SHT_CUDA_INFO"
	.sectionflags	@""
	.align	4


	//----- nvinfo : EIATTR_CUDA_API_VERSION
	.align		4
        /*0000*/ 	.byte	0x04, 0x37
        /*0002*/ 	.short	(.L_1740 - .L_1739)
.L_1739:
        /*0004*/ 	.word	0x00000082


	//----- nvinfo : EIATTR_KPARAM_INFO
	.align		4
.L_1740:
        /*0008*/ 	.byte	0x04, 0x17
        /*000a*/ 	.short	(.L_1742 - .L_1741)
.L_1741:
        /*000c*/ 	.word	0x00000000
        /*0010*/ 	.short	0x0000
        /*0012*/ 	.short	0x0000
        /*0014*/ 	.byte	0x00, 0xf0, 0x41, 0x07


	//----- nvinfo : EIATTR_SPARSE_MMA_MASK
	.align		4
.L_1742:
        /*0018*/ 	.byte	0x03, 0x50
        /*001a*/ 	.short	0x0000


	//----- nvinfo : EIATTR_MAXREG_COUNT
	.align		4
        /*001c*/ 	.byte	0x03, 0x1b
        /*001e*/ 	.short	0x00ff


	//----- nvinfo : EIATTR_NUM_BARRIERS
	.align		4
        /*0020*/ 	.byte	0x02, 0x4c
        /*0022*/ 	.byte	0x01
	.zero		1


	//----- nvinfo : EIATTR_MERCURY_ISA_VERSION
	.align		4
        /*0024*/ 	.byte	0x03, 0x5f
        /*0026*/ 	.short	0x0101


	//----- nvinfo : EIATTR_COOP_GROUP_MASK_REGIDS
	.align		4
        /*0028*/ 	.byte	0x04, 0x29
        /*002a*/ 	.short	(.L_1744 - .L_1743)


	//   ....[0]....
.L_1743:
        /*002c*/ 	.word	0xffffffff


	//   ....[1]....
        /*0030*/ 	.word	0xffffffff


	//   ....[2]....
        /*0034*/ 	.word	0xffffffff


	//   ....[3]....
        /*0038*/ 	.word	0xffffffff


	//   ....[4]....
        /*003c*/ 	.word	0xffffffff


	//   ....[5]....
        /*0040*/ 	.word	0xffffffff


	//   ....[6]....
        /*0044*/ 	.word	0xffffffff


	//   ....[7]....
        /*0048*/ 	.word	0xffffffff


	//   ....[8]....
        /*004c*/ 	.word	0xffffffff


	//   ....[9]....
        /*0050*/ 	.word	0xffffffff


	//   ....[10]....
        /*0054*/ 	.word	0xffffffff


	//   ....[11]....
        /*0058*/ 	.word	0xffffffff


	//----- nvinfo : EIATTR_COOP_GROUP_INSTR_OFFSETS
	.align		4
.L_1744:
        /*005c*/ 	.byte	0x04, 0x28
        /*005e*/ 	.short	(.L_1746 - .L_1745)


	//   ....[0]....
.L_1745:
        /*0060*/ 	.word	0x000043c0


	//   ....[1]....
        /*0064*/ 	.word	0x000043e0


	//   ....[2]....
        /*0068*/ 	.word	0x00004470


	//   ....[3]....
        /*006c*/ 	.word	0x00004480


	//   ....[4]....
        /*0070*/ 	.word	0x00007820


	//   ....[5]....
        /*0074*/ 	.word	0x00007840


	//   ....[6]....
        /*0078*/ 	.word	0x00007870


	//   ....[7]....
        /*007c*/ 	.word	0x00007880


	//   ....[8]....
        /*0080*/ 	.word	0x00008f60


	//   ....[9]....
        /*0084*/ 	.word	0x00008fa0


	//   ....[10]....
        /*0088*/ 	.word	0x00009040


	//   ....[11]....
        /*008c*/ 	.word	0x00009050


	//----- nvinfo : EIATTR_EXIT_INSTR_OFFSETS
	.align		4
.L_1746:
        /*0090*/ 	.byte	0x04, 0x1c
        /*0092*/ 	.short	(.L_1748 - .L_1747)


	//   ....[0]....
.L_1747:
        /*0094*/ 	.word	0x00000290


	//   ....[1]....
        /*0098*/ 	.word	0x00000a20


	//   ....[2]....
        /*009c*/ 	.word	0x00000a50


	//   ....[3]....
        /*00a0*/ 	.word	0x00009ab0


	//----- nvinfo : EIATTR_CRS_STACK_SIZE
	.align		4
.L_1748:
        /*00a4*/ 	.byte	0x04, 0x1e
        /*00a6*/ 	.short	(.L_1750 - .L_1749)
.L_1749:
        /*00a8*/ 	.word	0x00000000


	//----- nvinfo : EIATTR_CBANK_PARAM_SIZE
	.align		4
.L_1750:
        /*00ac*/ 	.byte	0x03, 0x19
        /*00ae*/ 	.short	0x01d0


	//----- nvinfo : EIATTR_PARAM_CBANK
	.align		4
        /*00b0*/ 	.byte	0x04, 0x0a
        /*00b2*/ 	.short	(.L_1752 - .L_1751)
	.align		4
.L_1751:
        /*00b4*/ 	.word	index@(.nv.constant0._ZN5flash24flash_fwd_splitkv_kernelI23Flash_fwd_kernel_traitsILi64ELi64ELi128ELi4ELb0ELb0EN7cutlass6half_tE19Flash_kernel_traitsILi64ELi64ELi128ELi4ES3_EELb1ELb0ELb0ELb1ELb1ELb1ELb1ELb0EEEvNS_16Flash_fwd_paramsE)
        /*00b8*/ 	.short	0x0210
        /*00ba*/ 	.short	0x01d0


	//----- nvinfo : EIATTR_SW_WAR
	.align		4
.L_1752:
        /*00bc*/ 	.byte	0x04, 0x36
        /*00be*/ 	.short	(.L_1754 - .L_1753)
.L_1753:
        /*00c0*/ 	.word	0x00000008
.L_1754:


//--------------------- .nv.info._ZN5flash24flash_fwd_splitkv_kernelI23Flash_fwd_kernel_traitsILi64ELi64ELi128ELi4ELb0ELb0EN7cutlass6half_tE19Flash_kernel_traitsILi64ELi64ELi128ELi4ES3_EELb1ELb0ELb0ELb0ELb1ELb0ELb0ELb0EEEvNS_16Flash_fwd_paramsE --------------------------
	.section	.nv.info._ZN5flash24flash_fwd_splitkv_kernelI23Flash_fwd_kernel_traitsILi64ELi64ELi128ELi4ELb0ELb0EN7cutlass6half_tE19Flash_kernel_traitsILi64ELi64ELi128ELi4ES3_EELb1ELb0ELb0ELb0ELb1ELb0ELb0ELb0EEEvNS_16Flash_fwd_paramsE,"",@"SHT_CUDA_INFO"
	.sectionflags	@""
	.align	4


	//----- nvinfo : EIATTR_CUDA_API_VERSION
	.align		4
        /*0000*/ 	.byte	0x04, 0x37
        /*0002*/ 	.short	(.L_1756 - .L_1755)
.L_1755:
        /*0004*/ 	.word	0x00000082


	//----- nvinfo : EIATTR_KPARAM_INFO
	.align		4
.L_1756:
        /*0008*/ 	.byte	0x04, 0x17
        /*000a*/ 	.short	(.L_1758 - .L_1757)
.L_1757:
        /*000c*/ 	.word	0x00000000
        /*0010*/ 	.short	0x0000
        /*0012*/ 	.short	0x0000
        /*0014*/ 	.byte	0x00, 0xf0, 0x41, 0x07


	//----- nvinfo : EIATTR_SPARSE_MMA_MASK
	.align		4
.L_1758:
        /*0018*/ 	.byte	0x03, 0x50
        /*001a*/ 	.short	0x0000


	//----- nvinfo : EIATTR_MAXREG_COUNT
	.align		4
        /*001c*/ 	.byte	0x03, 0x1b
        /*001e*/ 	.short	0x00ff


	//----- nvinfo : EIATTR_NUM_BARRIERS
	.align		4
        /*0020*/ 	.byte	0x02, 0x4c
        /*0022*/ 	.byte	0x01
	.zero		1


	//----- nvinfo : EIATTR_MERCURY_ISA_VERSION
	.align		4
        /*0024*/ 	.byte	0x03, 0x5f
        /*0026*/ 	.short	0x0101


	//----- nvinfo : EIATTR_COOP_GROUP_MASK_REGIDS
	.align		4
        /*0028*/ 	.byte	0x04, 0x29
        /*002a*/ 	.short	(.L_1760 - .L_1759)


	//   ....[0]....
.L_1759:
        /*002c*/ 	.word	0xffffffff


	//   ....[1]....
        /*0030*/ 	.word	0xffffffff


	//   ....[2]....
        /*0034*/ 	.word	0xffffffff


	//   ....[3]....
        /*0038*/ 	.word	0xffffffff


	//   ....[4]....
        /*003c*/ 	.word	0xffffffff


	//   ....[5]....
        /*0040*/ 	.word	0xffffffff


	//   ....[6]....
        /*0044*/ 	.word	0xffffffff


	//   ....[7]....
        /*0048*/ 	.word	0xffffffff


	//   ....[8]....
        /*004c*/ 	.word	0xffffffff


	//   ....[9]....
        /*0050*/ 	.word	0xffffffff


	//   ....[10]....
        /*0054*/ 	.word	0xffffffff


	//   ....[11]....
        /*0058*/ 	.word	0xffffffff


	//   ....[12]....
        /*005c*/ 	.word	0xffffffff


	//   ....[13]....
        /*0060*/ 	.word	0xffffffff


	//   ....[14]....
        /*0064*/ 	.word	0xffffffff


	//   ....[15]....
        /*0068*/ 	.word	0xffffffff


	//----- nvinfo : EIATTR_COOP_GROUP_INSTR_OFFSETS
	.align		4
.L_1760:
        /*006c*/ 	.byte	0x04, 0x28
        /*006e*/ 	.short	(.L_1762 - .L_1761)


	//   ....[0]....
.L_1761:
        /*0070*/ 	.word	0x000049d0


	//   ....[1]....
        /*0074*/ 	.word	0x00004a90


	//   ....[2]....
        /*0078*/ 	.word	0x00004aa0


	//   ....[3]....
        /*007c*/ 	.word	0x00004ad0


	//   ....[4]....
        /*0080*/ 	.word	0x00007fb0


	//   ....[5]....
        /*0084*/ 	.word	0x00007ff0


	//   ....[6]....
        /*0088*/ 	.word	0x00008010


	//   ....[7]....
        /*008c*/ 	.word	0x00008030


	//   ....[8]....
        /*0090*/ 	.word	0x0000ae90


	//   ....[9]....
        /*0094*/ 	.word	0x0000aeb0


	//   ....[10]....
        /*0098*/ 	.word	0x0000aef0


	//   ....[11]....
        /*009c*/ 	.word	0x0000af00


	//   ....[12]....
        /*00a0*/ 	.word	0x0000c630


	//   ....[13]....
        /*00a4*/ 	.word	0x0000c670


	//   ....[14]....
        /*00a8*/ 	.word	0x0000c6d0


	//   ....[15]....
        /*00ac*/ 	.word	0x0000c6e0


	//----- nvinfo : EIATTR_EXIT_INSTR_OFFSETS
	.align		4
.L_1762:
        /*00b0*/ 	.byte	0x04, 0x1c
        /*00b2*/ 	.short	(.L_1764 - .L_1763)


	//   ....[0]....
.L_1763:
        /*00b4*/ 	.word	0x00000310


	//   ....[1]....
        /*00b8*/ 	.word	0x00000bd0


	//   ....[2]....
        /*00bc*/ 	.word	0x00000c00


	//   ....[3]....
        /*00c0*/ 	.word	0x0000d600


	//   ....[4]....
        /*00c4*/ 	.word	0x0000d6c0


	//----- nvinfo : EIATTR_CRS_STACK_SIZE
	.align		4
.L_1764:
        /*00c8*/ 	.byte	0x04, 0x1e
        /*00ca*/ 	.short	(.L_1766 - .L_1765)
.L_1765:
        /*00cc*/ 	.word	0x00000000


	//----- nvinfo : EIATTR_CBANK_PARAM_SIZE
	.align		4
.L_1766:
        /*00d0*/ 	.byte	0x03, 0x19
        /*00d2*/ 	.short	0x01d0


	//----- nvinfo : EIATTR_PARAM_CBANK
	.align		4
        /*00d4*/ 	.byte	0x04, 0x0a
        /*00d6*/ 	.short	(.L_1768 - .L_1767)
	.align		4
.L_1767:
        /*00d8*/ 	.word	index@(.nv.constant0._ZN5flash24flash_fwd_splitkv_kernelI23Flash_fwd_kernel_traitsILi64ELi64ELi128ELi4ELb0ELb0EN7cutlass6half_tE19Flash_kernel_traitsILi64ELi64ELi128ELi4ES3_EELb1ELb0ELb0ELb0ELb1ELb0ELb0ELb0EEEvNS_16Flash_fwd_paramsE)
        /*00dc*/ 	.short	0x0210
        /*00de*/ 	.short	0x01d0


	//----- nvinfo : EIATTR_SW_WAR
	.align		4
.L_1768:
        /*00e0*/ 	.byte	0x04, 0x36
        /*00e2*/ 	.short	(.L_1770 - .L_1769)
.L_1769:
        /*00e4*/ 	.word	0x00000008
.L_1770:


//--------------------- .nv.info._ZN5flash24flash_fwd_splitkv_kernelI23Flash_fwd_kernel_traitsILi64ELi64ELi128ELi4ELb0ELb0EN7cutlass6half_tE19Flash_kernel_traitsILi64ELi64ELi128ELi4ES3_EELb1ELb0ELb0ELb0ELb1ELb1ELb0ELb0EEEvNS_16Flash_fwd_paramsE --------------------------
	.section	.nv.info._ZN5flash24flash_fwd_splitkv_kernelI23Flash_fwd_kernel_traitsILi64ELi64ELi128ELi4ELb0ELb0EN7cutlass6half_tE19Flash_kernel_traitsILi64ELi64ELi128ELi4ES3_EELb1ELb0ELb0ELb0ELb1ELb1ELb0ELb0EEEvNS_16Flash_fwd_paramsE,"",@"SHT_CUDA_INFO"
	.sectionflags	@""
	.align	4


	//----- nvinfo : EIATTR_CUDA_API_VERSION
	.align		4
        /*0000*/ 	.byte	0x04, 0x37
        /*0002*/ 	.short	(.L_1772 - .L_1771)
.L_1771:
        /*0004*/ 	.word	0x00000082


	//----- nvinfo : EIATTR_KPARAM_INFO
	.align		4
.L_1772:
        /*0008*/ 	.byte	0x04, 0x17
        /*000a*/ 	.short	(.L_1774 - .L_1773)
.L_1773:
        /*000c*/ 	.word	0x00000000
        /*0010*/ 	.short	0x0000
        /*0012*/ 	.short	0x0000
        /*0014*/ 	.byte	0x00, 0xf0, 0x41, 0x07


	//----- nvinfo : EIATTR_SPARSE_MMA_MASK
	.align		4
.L_1774:
        /*0018*/ 	.byte	0x03, 0x50
        /*001a*/ 	.short	0x0000


	//----- nvinfo : EIATTR_MAXREG_COUNT
	.align		4
        /*001c*/ 	.byte	0x03, 0x1b
        /*001e*/ 	.short	0x00ff


	//----- nvinfo : EIATTR_NUM_BARRIERS
	.align		4
        /*0020*/ 	.byte	0x02, 0x4c
        /*0022*/ 	.byte	0x01
	.zero		1


	//----- nvinfo : EIATTR_MERCURY_ISA_VERSION
	.align		4
        /*0024*/ 	.byte	0x03, 0x5f
        /*0026*/ 	.short	0x0101


	//----- nvinfo : EIATTR_COOP_GROUP_MASK_REGIDS
	.align		4
        /*0028*/ 	.byte	0x04, 0x29
        /*002a*/ 	.short	(.L_1776 - .L_1775)


	//   ....[0]....
.L_1775:
        /*002c*/ 	.word	0xffffffff


	//   ....[1]....
        /*0030*/ 	.word	0xffffffff


	//   ....[2]....
        /*0034*/ 	.word	0xffffffff


	//   ....[3]....
        /*0038*/ 	.word	0xffffffff


	//   ....[4]....
        /*003c*/ 	.word	0xffffffff


	//   ....[5]....
        /*0040*/ 	.word	0xffffffff


	//   ....[6]....
        /*0044*/ 	.word	0xffffffff


	//   ....[7]....
        /*0048*/ 	.word	0xffffffff


	//   ....[8]....
        /*004c*/ 	.word	0xffffffff


	//   ....[9]....
        /*0050*/ 	.word	0xffffffff


	//   ....[10]....
        /*0054*/ 	.word	0xffffffff


	//   ....[11]....
        /*0058*/ 	.word	0xffffffff


	//   ....[12]....
        /*005c*/ 	.word	0xffffffff


	//   ....[13]....
        /*0060*/ 	.word	0xffffffff


	//   ....[14]....
        /*0064*/ 	.word	0xffffffff


	//   ....[15]....
        /*0068*/ 	.word	0xffffffff


	//----- nvinfo : EIATTR_COOP_GROUP_INSTR_OFFSETS
	.align		4
.L_1776:
        /*006c*/ 	.byte	0x04, 0x28
        /*006e*/ 	.short	(.L_1778 - .L_1777)


	//   ....[0]....
.L_1777:
        /*0070*/ 	.word	0x00005140


	//   ....[1]....
        /*0074*/ 	.word	0x00005260


	//   ....[2]....
        /*0078*/ 	.word	0x00005270


	//   ....[3]....
        /*007c*/ 	.word	0x000052c0


	//   ....[4]....
        /*0080*/ 	.word	0x00008f90


	//   ....[5]....
        /*0084*/ 	.word	0x00008fe0


	//   ....[6]....
        /*0088*/ 	.word	0x00009010


	//   ....[7]....
        /*008c*/ 	.word	0x00009030


	//   ....[8]....
        /*0090*/ 	.word	0x0000c700


	//   ....[9]....
        /*0094*/ 	.word	0x0000c710


	//   ....[10]....
        /*0098*/ 	.word	0x0000c740


	//   ....[11]....
        /*009c*/ 	.word	0x0000c750


	//   ....[12]....
        /*00a0*/ 	.word	0x0000de30


	//   ....[13]....
        /*00a4*/ 	.word	0x0000de70


	//   ....[14]....
        /*00a8*/ 	.word	0x0000ded0


	//   ....[15]....
        /*00ac*/ 	.word	0x0000dee0


	//----- nvinfo : EIATTR_EXIT_INSTR_OFFSETS
	.align		4
.L_1778:
        /*00b0*/ 	.byte	0x04, 0x1c
        /*00b2*/ 	.short	(.L_1780 - .L_1779)


	//   ....[0]....
.L_1779:
        /*00b4*/ 	.word	0x00000310


	//   ....[1]....
        /*00b8*/ 	.word	0x00000bd0


	//   ....[2]....
        /*00bc*/ 	.word	0x00000c00


	//   ....[3]....
        /*00c0*/ 	.word	0x0000ee00


	//   ....[4]....
        /*00c4*/ 	.word	0x0000eec0


	//----- nvinfo : EIATTR_CRS_STACK_SIZE
	.align		4
.L_1780:
        /*00c8*/ 	.byte	0x04, 0x1e
        /*00ca*/ 	.short	(.L_1782 - .L_1781)
.L_1781:
        /*00cc*/ 	.word	0x00000000


	//----- nvinfo : EIATTR_CBANK_PARAM_SIZE
	.align		4
.L_1782:
        /*00d0*/ 	.byte	0x03, 0x19
        /*00d2*/ 	.short	0x01d0


	//----- nvinfo : EIATTR_PARAM_CBANK
	.align		4
        /*00d4*/ 	.byte	0x04, 0x0a
        /*00d6*/ 	.short	(.L_1784 - .L_1783)
	.align		4
.L_1783:
        /*00d8*/ 	.word	index@(.nv.constant0._ZN5flash24flash_fwd_splitkv_kernelI23Flash_fwd_kernel_traitsILi64ELi64ELi128ELi4ELb0ELb0EN7cutlass6half_tE19Flash_kernel_traitsILi64ELi64ELi128ELi4ES3_EELb1ELb0ELb0ELb0ELb1ELb1ELb0ELb0EEEvNS_16Flash_fwd_paramsE)
        /*00dc*/ 	.short	0x0210
        /*00de*/ 	.short	0x01d0


	//----- nvinfo : EIATTR_SW_WAR
	.align		4
.L_1784:
        /*00e0*/ 	.byte	0x04, 0x36
        /*00e2*/ 	.short	(.L_1786 - .L_1785)
.L_1785:
        /*00e4*/ 	.word	0x00000008
.L_1786:


//--------------------- .nv.info._ZN5flash24flash_fwd_splitkv_kernelI23Flash_fwd_kernel_traitsILi64ELi64ELi128ELi4ELb0ELb0EN7cutlass6half_tE19Flash_kernel_traitsILi64ELi64ELi128ELi4ES3_EELb1ELb0ELb1ELb0ELb0ELb0ELb0ELb0EEEvNS_16Flash_fwd_paramsE --------------------------
	.section	.nv.info._ZN5flash24flash_fwd_splitkv_kernelI23Flash_fwd_kernel_traitsILi64ELi64ELi128ELi4ELb0ELb0EN7cutlass6half_tE19Flash_kernel_traitsILi64ELi64ELi128ELi4ES3_EELb1ELb0ELb1ELb0ELb0ELb0ELb0ELb0EEEvNS_16Flash_fwd_paramsE,"",@"SHT_CUDA_INFO"
	.sectionflags	@""
	.align	4


	//----- nvinfo : EIATTR_CUDA_API_VERSION
	.align		4
        /*0000*/ 	.byte	0x04, 0x37
        /*0002*/ 	.short	(.L_1788 - .L_1787)
.L_1787:
        /*0004*/ 	.word	0x00000082


	//----- nvinfo : EIATTR_KPARAM_INFO
	.align		4
.L_1788:
        /*0008*/ 	.byte	0x04, 0x17
        /*000a*/ 	.short	(.L_1790 - .L_1789)
.L_1789:
        /*000c*/ 	.word	0x00000000
        /*0010*/ 	.short	0x0000
        /*0012*/ 	.short	0x0000
        /*0014*/ 	.byte	0x00, 0xf0, 0x41, 0x07


	//----- nvinfo : EIATTR_SPARSE_MMA_MASK
	.align		4
.L_1790:
        /*0018*/ 	.byte	0x03, 0x50
        /*001a*/ 	.short	0x0000


	//----- nvinfo : EIATTR_MAXREG_COUNT
	.align		4
        /*001c*/ 	.byte	0x03, 0x1b
        /*001e*/ 	.short	0x00ff


	//----- nvinfo : EIATTR_NUM_BARRIERS
	.align		4
        /*0020*/ 	.byte	0x02, 0x4c
        /*0022*/ 	.byte	0x01
	.zero		1


	//----- nvinfo : EIATTR_MERCURY_ISA_VERSION
	.align		4
        /*0024*/ 	.byte	0x03, 0x5f
        /*0026*/ 	.short	0x0101


	//----- nvinfo : EIATTR_COOP_GROUP_MASK_REGIDS
	.align		4
        /*0028*/ 	.byte	0x04, 0x29
        /*002a*/ 	.short	(.L_1792 - .L_1791)


	//   ....[0]....
.L_1791:
        /*002c*/ 	.word	0xffffffff


	//   ....[1]....
        /*0030*/ 	.word	0xffffffff


	//   ....[2]....
        /*0034*/ 	.word	0xffffffff


	//   ....[3]....
        /*0038*/ 	.word	0xffffffff


	//   ....[4]....
        /*003c*/ 	.word	0xffffffff


	//   ....[5]....
        /*0040*/ 	.word	0xffffffff


	//   ....[6]....
        /*0044*/ 	.word	0xffffffff


	//   ....[7]....
        /*0048*/ 	.word	0xffffffff


	//   ....[8]....
        /*004c*/ 	.word	0xffffffff


	//   ....[9]....
        /*0050*/ 	.word	0xffffffff


	//   ....[10]....
        /*0054*/ 	.word	0xffffffff


	//   ....[11]....
        /*0058*/ 	.word	0xffffffff


	//   ....[12]....
        /*005c*/ 	.word	0xffffffff


	//   ....[13]....
        /*0060*/ 	.word	0xffffffff


	//   ....[14]....
        /*0064*/ 	.word	0xffffffff


	//   ....[15]....
        /*0068*/ 	.word	0xffffffff


	//----- nvinfo : EIATTR_COOP_GROUP_INSTR_OFFSETS
	.align		4
.L_1792:
        /*006c*/ 	.byte	0x04, 0x28
        /*006e*/ 	.short	(.L_1794 - .L_1793)


	//   ....[0]....
.L_1793:
        /*0070*/ 	.word	0x00005dd0


	//   ....[1]....
        /*0074*/ 	.word	0x00005df0


	//   ....[2]....
        /*0078*/ 	.word	0x00005e70


	//   ....[3]....
        /*007c*/ 	.word	0x00005e80


	//   ....[4]....
        /*0080*/ 	.word	0x0000a110


	//   ....[5]....
        /*0084*/ 	.word	0x0000a120


	//   ....[6]....
        /*0088*/ 	.word	0x0000a150


	//   ....[7]....
        /*008c*/ 	.word	0x0000a160


	//   ....[8]....
        /*0090*/ 	.word	0x0000deb0


	//   ....[9]....
        /*0094*/ 	.word	0x0000dec0


	//   ....[10]....
        /*0098*/ 	.word	0x0000def0


	//   ....[11]....
        /*009c*/ 	.word	0x0000df00


	//   ....[12]....
        /*00a0*/ 	.word	0x0000f620


	//   ....[13]....
        /*00a4*/ 	.word	0x0000f660


	//   ....[14]....
        /*00a8*/ 	.word	0x0000f6d0


	//   ....[15]....
        /*00ac*/ 	.word	0x0000f6e0


	//----- nvinfo : EIATTR_EXIT_INSTR_OFFSETS
	.align		4
.L_1794:
        /*00b0*/ 	.byte	0x04, 0x1c
        /*00b2*/ 	.short	(.L_1796 - .L_1795)


	//   ....[0]....
.L_1795:
        /*00b4*/ 	.word	0x00000310


	//   ....[1]....
        /*00b8*/ 	.word	0x00000c20


	//   ....[2]....
        /*00bc*/ 	.word	0x00000c50


	//   ....[3]....
        /*00c0*/ 	.word	0x00010620


	//   ....[4]....
        /*00c4*/ 	.word	0x000106e0


	//----- nvinfo : EIATTR_CRS_STACK_SIZE
	.align		4
.L_1796:
        /*00c8*/ 	.byte	0x04, 0x1e
        /*00ca*/ 	.short	(.L_1798 - .L_1797)
.L_1797:
        /*00cc*/ 	.word	0x00000000


	//----- nvinfo : EIATTR_CBANK_PARAM_SIZE
	.align		4
.L_1798:
        /*00d0*/ 	.byte	0x03, 0x19
        /*00d2*/ 	.short	0x01d0


	//----- nvinfo : EIATTR_PARAM_CBANK
	.align		4
        /*00d4*/ 	.byte	0x04, 0x0a
        /*00d6*/ 	.short	(.L_1800 - .L_1799)
	.align		4
.L_1799:
        /*00d8*/ 	.word	index@(.nv.constant0._ZN5flash24flash_fwd_splitkv_kernelI23Flash_fwd_kernel_traitsILi64ELi64ELi128ELi4ELb0ELb0EN7cutlass6half_tE19Flash_kernel_traitsILi64ELi64ELi128ELi4ES3_EELb1ELb0ELb1ELb0ELb0ELb0ELb0ELb0EEEvNS_16Flash_fwd_paramsE)
        /*00dc*/ 	.short	0x0210
        /*00de*/ 	.short	0x01d0


	//----- nvinfo : EIATTR_SW_WAR
	.align		4
.L_1800:
        /*00e0*/ 	.byte	0x04, 0x36
        /*00e2*/ 	.short	(.L_1802 - .L_1801)
.L_1801:
        /*00e4*/ 	.word	0x00000008
.L_1802:


//--------------------- .nv.info._ZN5flash24flash_fwd_splitkv_kernelI23Flash_fwd_kernel_traitsILi64ELi64ELi128ELi4ELb0ELb0EN7cutlass6half_tE19Flash_kernel_traitsILi64ELi64ELi128ELi4ES3_EELb1ELb0ELb1ELb0ELb0ELb1ELb0ELb0EEEvNS_16Flash_fwd_paramsE --------------------------
	.section	.nv.info._ZN5flash24flash_fwd_splitkv_kernelI23Flash_fwd_kernel_traitsILi64ELi64ELi128ELi4ELb0ELb0EN7cutlass6half_tE19Flash_kernel_traitsILi64ELi64ELi128ELi4ES3_EELb1ELb0ELb1ELb0ELb0ELb1ELb0ELb0EEEvNS_16Flash_fwd_paramsE,"",@"SHT_CUDA_INFO"
	.sectionflags	@""
	.align	4


	//----- nvinfo : EIATTR_CUDA_API_VERSION
	.align		4
        /*0000*/ 	.byte	0x04, 0x37
        /*0002*/ 	.short	(.L_1804 - .L_1803)
.L_1803:
        /*0004*/ 	.word	0x00000082


	//----- nvinfo : EIATTR_KPARAM_INFO
	.align		4
.L_1804:
        /*0008*/ 	.byte	0x04, 0x17
        /*000a*/ 	.short	(.L_1806 - .L_1805)
.L_1805:
        /*000c*/ 	.word	0x00000000
        /*0010*/ 	.short	0x0000
        /*0012*/ 	.short	0x0000
        /*0014*/ 	.byte	0x00, 0xf0, 0x41, 0x07


	//----- nvinfo : EIATTR_SPARSE_MMA_MASK
	.align		4
.L_1806:
        /*0018*/ 	.byte	0x03, 0x50
        /*001a*/ 	.short	0x0000


	//----- nvinfo : EIATTR_MAXREG_COUNT
	.align		4
        /*001c*/ 	.byte	0x03, 0x1b
        /*001e*/ 	.short	0x00ff


	//----- nvinfo : EIATTR_NUM_BARRIERS
	.align		4
        /*0020*/ 	.byte	0x02, 0x4c
        /*0022*/ 	.byte	0x01
	.zero		1


	//----- nvinfo : EIATTR_MERCURY_ISA_VERSION
	.align		4
        /*0024*/ 	.byte	0x03, 0x5f
        /*0026*/ 	.short	0x0101


	//----- nvinfo : EIATTR_COOP_GROUP_MASK_REGIDS
	.align		4
        /*0028*/ 	.byte	0x04, 0x29
        /*002a*/ 	.short	(.L_1808 - .L_1807)


	//   ....[0]....
.L_1807:
        /*002c*/ 	.word	0xffffffff


	//   ....[1]....
        /*0030*/ 	.word	0xffffffff


	//   ....[2]....
        /*0034*/ 	.word	0xffffffff


	//   ....[3]....
        /*0038*/ 	.word	0xffffffff


	//   ....[4]....
        /*003c*/ 	.word	0xffffffff


	//   ....[5]....
        /*0040*/ 	.word	0xffffffff


	//   ....[6]....
        /*0044*/ 	.word	0xffffffff


	//   ....[7]....
        /*0048*/ 	.word	0xffffffff


	//   ....[8]....
        /*004c*/ 	.word	0xffffffff


	//   ....[9]....
        /*0050*/ 	.word	0xffffffff


	//   ....[10]....
        /*0054*/ 	.word	0xffffffff


	//   ....[11]....
        /*0058*/ 	.word	0xffffffff


	//   ....[12]....
        /*005c*/ 	.word	0xffffffff


	//   ....[13]....
        /*0060*/ 	.word	0xffffffff


	//   ....[14]....
        /*0064*/ 	.word	0xffffffff


	//   ....[15]....
        /*0068*/ 	.word	0xffffffff


	//----- nvinfo : EIATTR_COOP_GROUP_INSTR_OFFSETS
	.align		4
.L_1808:
        /*006c*/ 	.byte	0x04, 0x28
        /*006e*/ 	.short	(.L_1810 - .L_1809)


	//   ....[0]....
.L_1809:
        /*0070*/ 	.word	0x000065d0


	//   ....[1]....
        /*0074*/ 	.word	0x000065f0


	//   ....[2]....
        /*0078*/ 	.word	0x00006680


	//   ....[3]....
        /*007c*/ 	.word	0x00006690


	//   ....[4]....
        /*0080*/ 	.word	0x0000b110


	//   ....[5]....
        /*0084*/ 	.word	0x0000b120


	//   ....[6]....
        /*0088*/ 	.word	0x0000b150


	//   ....[7]....
        /*008c*/ 	.word	0x0000b160


	//   ....[8]....
        /*0090*/ 	.word	0x0000f6d0


	//   ....[9]....
        /*0094*/ 	.word	0x0000f6e0


	//   ....[10]....
        /*0098*/ 	.word	0x0000f710


	//   ....[11]....
        /*009c*/ 	.word	0x0000f720


	//   ....[12]....
        /*00a0*/ 	.word	0x00010e10


	//   ....[13]....
        /*00a4*/ 	.word	0x00010e50


	//   ....[14]....
        /*00a8*/ 	.word	0x00010ec0


	//   ....[15]....
        /*00ac*/ 	.word	0x00010ed0


	//----- nvinfo : EIATTR_EXIT_INSTR_OFFSETS
	.align		4
.L_1810:
        /*00b0*/ 	.byte	0x04, 0x1c
        /*00b2*/ 	.short	(.L_1812 - .L_1811)


	//   ....[0]....
.L_1811:
        /*00b4*/ 	.word	0x00000310


	//   ....[1]....
        /*00b8*/ 	.word	0x00000c20


	//   ....[2]....
        /*00bc*/ 	.word	0x00000c50


	//   ....[3]....
        /*00c0*/ 	.word	0x00011e10


	//   ....[4]....
        /*00c4*/ 	.word	0x00011ed0


	//----- nvinfo : EIATTR_CRS_STACK_SIZE
	.align		4
.L_1812:
        /*00c8*/ 	.byte	0x04, 0x1e
        /*00ca*/ 	.short	(.L_1814 - .L_1813)
.L_1813:
        /*00cc*/ 	.word	0x00000000


	//----- nvinfo : EIATTR_CBANK_PARAM_SIZE
	.align		4
.L_1814:
        /*00d0*/ 	.byte	0x03, 0x19
        /*00d2*/ 	.short	0x01d0


	//----- nvinfo : EIATTR_PARAM_CBANK
	.align		4
        /*00d4*/ 	.byte	0x04, 0x0a
        /*00d6*/ 	.short	(.L_1816 - .L_1815)
	.align		4
.L_1815:
        /*00d8*/ 	.word	index@(.nv.constant0._ZN5flash24flash_fwd_splitkv_kernelI23Flash_fwd_kernel_traitsILi64ELi64ELi128ELi4ELb0ELb0EN7cutlass6half_tE19Flash_kernel_traitsILi64ELi64ELi128ELi4ES3_EELb1ELb0ELb1ELb0ELb0ELb1ELb0ELb0EEEvNS_16Flash_fwd_paramsE)
        /*00dc*/ 	.short	0x0210
        /*00de*/ 	.short	0x01d0


	//----- nvinfo : EIATTR_SW_WAR
	.align		4
.L_1816:
        /*00e0*/ 	.byte	0x04, 0x36
        /*00e2*/ 	.short	(.L_1818 - .L_1817)
.L_1817:
        /*00e4*/ 	.word	0x00000008
.L_1818:


//--------------------- .nv.info._ZN5flash24flash_fwd_splitkv_kernelI23Flash_fwd_kernel_traitsILi64ELi64ELi128ELi4ELb0ELb0EN7cutlass6half_tE19Flash_kernel_traitsILi64ELi64ELi128ELi4ES3_EELb1ELb0ELb0ELb0ELb1ELb0ELb0ELb1EEEvNS_16Flash_fwd_paramsE --------------------------
	.section	.nv.info._ZN5flash24flash_fwd_splitkv_kernelI23Flash_fwd_kernel_traitsILi64ELi64ELi128ELi4ELb0ELb0EN7cutlass6half_tE19Flash_kernel_traitsILi64ELi64ELi128ELi4ES3_EELb1ELb0ELb0ELb0ELb1ELb0ELb0ELb1EEEvNS_16Flash_fwd_paramsE,"",@"SHT_CUDA_INFO"
	.sectionflags	@""
	.align	4


	//----- nvinfo : EIATTR_CUDA_API_VERSION
	.align		4
        /*0000*/ 	.byte	0x04, 0x37
        /*0002*/ 	.short	(.L_1820 - .L_1819)
.L_1819:
        /*0004*/ 	.word	0x00000082


	//----- nvinfo : EIATTR_KPARAM_INFO
	.align		4
.L_1820:
        /*0008*/ 	.byte	0x04, 0x17
        /*000a*/ 	.short	(.L_1822 - .L_1821)
.L_1821:
        /*000c*/ 	.word	0x00000000
        /*0010*/ 	.short	0x0000
        /*0012*/ 	.short	0x0000
        /*0014*/ 	.byte	0x00, 0xf0, 0x41, 0x07


	//----- nvinfo : EIATTR_SPARSE_MMA_MASK
	.align		4
.L_1822:
        /*0018*/ 	.byte	0x03, 0x50
        /*001a*/ 	.short	0x0000


	//----- nvinfo : EIATTR_MAXREG_COUNT
	.align		4
        /*001c*/ 	.byte	0x03, 0x1b
        /*001e*/ 	.short	0x00ff


	//----- nvinfo : EIATTR_NUM_BARRIERS
	.align		4
        /*0020*/ 	.byte	0x02, 0x4c
        /*0022*/ 	.byte	0x01
	.zero		1


	//----- nvinfo : EIATTR_MERCURY_ISA_VERSION
	.align		4
        /*0024*/ 	.byte	0x03, 0x5f
        /*0026*/ 	.short	0x0101


	//----- nvinfo : EIATTR_COOP_GROUP_MASK_REGIDS
	.align		4
        /*0028*/ 	.byte	0x04, 0x29
        /*002a*/ 	.short	(.L_1824 - .L_1823)


	//   ....[0]....
.L_1823:
        /*002c*/ 	.word	0xffffffff


	//   ....[1]....
        /*0030*/ 	.word	0xffffffff


	//   ....[2]....
        /*0034*/ 	.word	0xffffffff


	//   ....[3]....
        /*0038*/ 	.word	0xffffffff


	//   ....[4]....
        /*003c*/ 	.word	0xffffffff


	//   ....[5]....
        /*0040*/ 	.word	0xffffffff


	//   ....[6]....
        /*0044*/ 	.word	0xffffffff


	//   ....[7]....
        /*0048*/ 	.word	0xffffffff


	//   ....[8]....
        /*004c*/ 	.word	0xffffffff


	//   ....[9]....
        /*0050*/ 	.word	0xffffffff


	//   ....[10]....
        /*0054*/ 	.word	0xffffffff


	//   ....[11]....
        /*0058*/ 	.word	0xffffffff


	//   ....[12]....
        /*005c*/ 	.word	0xffffffff


	//   ....[13]....
        /*0060*/ 	.word	0xffffffff


	//   ....[14]....
        /*0064*/ 	.word	0xffffffff


	//   ....[15]....
        /*0068*/ 	.word	0xffffffff


	//----- nvinfo : EIATTR_COOP_GROUP_INSTR_OFFSETS
	.align		4
.L_1824:
        /*006c*/ 	.byte	0x04, 0x28
        /*006e*/ 	.short	(.L_1826 - .L_1825)


	//   ....[0]....
.L_1825:
        /*0070*/ 	.word	0x0000df50


	//   ....[1]....
        /*0074*/ 	.word	0x0000df70


	//   ....[2]....
        /*0078*/ 	.word	0x0000e010


	//   ....[3]....
        /*007c*/ 	.word	0x0000e020


	//   ....[4]....
        /*0080*/ 	.word	0x000115a0


	//   ....[5]....
        /*0084*/ 	.word	0x000115f0


	//   ....[6]....
        /*0088*/ 	.word	0x00011610


	//   ....[7]....
        /*008c*/ 	.word	0x00011630


	//   ....[8]....
        /*0090*/ 	.word	0x00014520


	//   ....[9]....
        /*0094*/ 	.word	0x00014540


	//   ....[10]....
        /*0098*/ 	.word	0x00014580


	//   ....[11]....
        /*009c*/ 	.word	0x00014590


	//   ....[12]....
        /*00a0*/ 	.word	0x00015cc0


	//   ....[13]....
        /*00a4*/ 	.word	0x00015d00


	//   ....[14]....
        /*00a8*/ 	.word	0x00015d60


	//   ....[15]....
        /*00ac*/ 	.word	0x00015d70


	//----- nvinfo : EIATTR_EXIT_INSTR_OFFSETS
	.align		4
.L_1826:
        /*00b0*/ 	.byte	0x04, 0x1c
        /*00b2*/ 	.short	(.L_1828 - .L_1827)


	//   ....[0]....
.L_1827:
        /*00b4*/ 	.word	0x00000330


	//   ....[1]....
        /*00b8*/ 	.word	0x00000c10


	//   ....[2]....
        /*00bc*/ 	.word	0x00000c40


	//   ....[3]....
        /*00c0*/ 	.word	0x00016cd0


	//   ....[4]....
        /*00c4*/ 	.word	0x00016d90


	//----- nvinfo : EIATTR_CRS_STACK_SIZE
	.align		4
.L_1828:
        /*00c8*/ 	.byte	0x04, 0x1e
        /*00ca*/ 	.short	(.L_1830 - .L_1829)
.L_1829:
        /*00cc*/ 	.word	0x00000000


	//----- nvinfo : EIATTR_CBANK_PARAM_SIZE
	.align		4
.L_1830:
        /*00d0*/ 	.byte	0x03, 0x19
        /*00d2*/ 	.short	0x01d0


	//----- nvinfo : EIATTR_PARAM_CBANK
	.align		4
        /*00d4*/ 	.byte	0x04, 0x0a
        /*00d6*/ 	.short	(.L_1832 - .L_1831)
	.align		4
.L_1831:
        /*00d8*/ 	.word	index@(.nv.constant0._ZN5flash24flash_fwd_splitkv_kernelI23Flash_fwd_kernel_traitsILi64ELi64ELi128ELi4ELb0ELb0EN7cutlass6half_tE19Flash_kernel_traitsILi64ELi64ELi128ELi4ES3_EELb1ELb0ELb0ELb0ELb1ELb0ELb0ELb1EEEvNS_16Flash_fwd_paramsE)
        /*00dc*/ 	.short	0x0210
        /*00de*/ 	.short	0x01d0


	//----- nvinfo : EIATTR_SW_WAR
	.align		4
.L_1832:
        /*00e0*/ 	.byte	0x04, 0x36
        /*00e2*/ 	.short	(.L_1834 - .L_1833)
.L_1833:
        /*00e4*/ 	.word	0x00000008
.L_1834:


//--------------------- .nv.info._ZN5flash24flash_fwd_splitkv_kernelI23Flash_fwd_kernel_traitsILi64ELi64ELi128ELi4ELb0ELb0EN7cutlass6half_tE19Flash_kernel_traitsILi64ELi64ELi128ELi4ES3_EELb1ELb0ELb0ELb0ELb1ELb1ELb0ELb1EEEvNS_16Flash_fwd_paramsE --------------------------
	.section	.nv.info._ZN5flash24flash_fwd_splitkv_kernelI23Flash_fwd_kernel_traitsILi64ELi64ELi128ELi4ELb0ELb0EN7cutlass6half_tE19Flash_kernel_traitsILi64ELi64ELi128ELi4ES3_EELb1ELb0ELb0ELb0ELb1ELb1ELb0ELb1EEEvNS_16Flash_fwd_paramsE,"",@"SHT_CUDA_INFO"
	.sectionflags	@""
	.align	4


	//----- nvinfo : EIATTR_CUDA_API_VERSION
	.align		4
        /*0000*/ 	.byte	0x04, 0x37
        /*0002*/ 	.short	(.L_1836 - .L_1835)
.L_1835:
        /*0004*/ 	.word	0x00000082


	//----- nvinfo : EIATTR_KPARAM_INFO
	.align		4
.L_1836:
        /*0008*/ 	.byte	0x04, 0x17
        /*000a*/ 	.short	(.L_1838 - .L_1837)
.L_1837:
        /*000c*/ 	.word	0x00000000
        /*0010*/ 	.short	0x0000
        /*0012*/ 	.short	0x0000
        /*0014*/ 	.byte	0x00, 0xf0, 0x41, 0x07


	//----- nvinfo : EIATTR_SPARSE_MMA_MASK
	.align		4
.L_1838:
        /*0018*/ 	.byte	0x03, 0x50
        /*001a*/ 	.short	0x0000


	//----- nvinfo : EIATTR_MAXREG_COUNT
	.align		4
        /*001c*/ 	.byte	0x03, 0x1b
        /*001e*/ 	.short	0x00ff


	//----- nvinfo : EIATTR_NUM_BARRIERS
	.align		4
        /*0020*/ 	.byte	0x02, 0x4c
        /*0022*/ 	.byte	0x01
	.zero		1


	//----- nvinfo : EIATTR_MERCURY_ISA_VERSION
	.align		4
        /*0024*/ 	.byte	0x03, 0x5f
        /*0026*/ 	.short	0x0101


	//----- nvinfo : EIATTR_COOP_GROUP_MASK_REGIDS
	.align		4
        /*0028*/ 	.byte	0x04, 0x29
        /*002a*/ 	.short	(.L_1840 - .L_1839)


	//   ....[0]....
.L_1839:
        /*002c*/ 	.word	0xffffffff


	//   ....[1]....
        /*0030*/ 	.word	0xffffffff


	//   ....[2]....
        /*0034*/ 	.word	0xffffffff


	//   ....[3]....
        /*0038*/ 	.word	0xffffffff


	//   ....[4]....
        /*003c*/ 	.word	0xffffffff


	//   ....[5]....
        /*0040*/ 	.word	0xffffffff


	//   ....[6]....
        /*0044*/ 	.word	0xffffffff


	//   ....[7]....
        /*0048*/ 	.word	0xffffffff


	//   ....[8]....
        /*004c*/ 	.word	0xffffffff


	//   ....[9]....
        /*0050*/ 	.word	0xffffffff


	//   ....[10]....
        /*0054*/ 	.word	0xffffffff


	//   ....[11]....
        /*0058*/ 	.word	0xffffffff


	//   ....[12]....
        /*005c*/ 	.word	0xffffffff


	//   ....[13]....
        /*0060*/ 	.word	0xffffffff


	//   ....[14]....
        /*0064*/ 	.word	0xffffffff


	//   ....[15]....
        /*0068*/ 	.word	0xffffffff


	//----- nvinfo : EIATTR_COOP_GROUP_INSTR_OFFSETS
	.align		4
.L_1840:
        /*006c*/ 	.byte	0x04, 0x28
        /*006e*/ 	.short	(.L_1842 - .L_1841)


	//   ....[0]....
.L_1841:
        /*0070*/ 	.word	0x0000e6b0


	//   ....[1]....
        /*0074*/ 	.word	0x0000e6d0


	//   ....[2]....
        /*0078*/ 	.word	0x0000e760


	//   ....[3]....
        /*007c*/ 	.word	0x0000e770


	//   ....[4]....
        /*0080*/ 	.word	0x000124b0


	//   ....[5]....
        /*0084*/ 	.word	0x00012530


	//   ....[6]....
        /*0088*/ 	.word	0x00012540


	//   ....[7]....
        /*008c*/ 	.word	0x00012570


	//   ....[8]....
        /*0090*/ 	.word	0x00015c90


	//   ....[9]....
        /*0094*/ 	.word	0x00015ca0


	//   ....[10]....
        /*0098*/ 	.word	0x00015cd0


	//   ....[11]....
        /*009c*/ 	.word	0x00015ce0


	//   ....[12]....
        /*00a0*/ 	.word	0x000173c0


	//   ....[13]....
        /*00a4*/ 	.word	0x00017400


	//   ....[14]....
        /*00a8*/ 	.word	0x00017460


	//   ....[15]....
        /*00ac*/ 	.word	0x00017470


	//----- nvinfo : EIATTR_EXIT_INSTR_OFFSETS
	.align		4
.L_1842:
        /*00b0*/ 	.byte	0x04, 0x1c
        /*00b2*/ 	.short	(.L_1844 - .L_1843)


	//   ....[0]....
.L_1843:
        /*00b4*/ 	.word	0x00000330


	//   ....[1]....
        /*00b8*/ 	.word	0x00000c10


	//   ....[2]....
        /*00bc*/ 	.word	0x00000c40


	//   ....[3]....
        /*00c0*/ 	.word	0x000183d0


	//   ....[4]....
        /*00c4*/ 	.word	0x00018490


	//----- nvinfo : EIATTR_CRS_STACK_SIZE
	.align		4
.L_1844:
        /*00c8*/ 	.byte	0x04, 0x1e
        /*00ca*/ 	.short	(.L_1846 - .L_1845)
.L_1845:
        /*00cc*/ 	.word	0x00000000


	//----- nvinfo : EIATTR_CBANK_PARAM_SIZE
	.align		4
.L_1846:
        /*00d0*/ 	.byte	0x03, 0x19
        /*00d2*/ 	.short	0x01d0


	//----- nvinfo : EIATTR_PARAM_CBANK
	.align		4
        /*00d4*/ 	.byte	0x04, 0x0a
        /*00d6*/ 	.short	(.L_1848 - .L_1847)
	.align		4
.L_1847:
        /*00d8*/ 	.word	index@(.nv.constant0._ZN5flash24flash_fwd_splitkv_kernelI23Flash_fwd_kernel_traitsILi64ELi64ELi128ELi4ELb0ELb0EN7cutlass6half_tE19Flash_kernel_traitsILi64ELi64ELi128ELi4ES3_EELb1ELb0ELb0ELb0ELb1ELb1ELb0ELb1EEEvNS_16Flash_fwd_paramsE)
        /*00dc*/ 	.short	0x0210
        /*00de*/ 	.short	0x01d0


	//----- nvinfo : EIATTR_SW_WAR
	.align		4
.L_1848:
        /*00e0*/ 	.byte	0x04, 0x36
        /*00e2*/ 	.short	(.L_1850 - .L_1849)
.L_1849:
        /*00e4*/ 	.word	0x00000008
.L_1850:


//--------------------- .nv.info._ZN5flash24flash_fwd_splitkv_kernelI23Flash_fwd_kernel_traitsILi64ELi64ELi128ELi4ELb0ELb0EN7cutlass6half_tE19Flash_kernel_traitsILi64ELi64ELi128ELi4ES3_EELb1ELb0ELb1ELb0ELb0ELb0ELb0ELb1EEEvNS_16Flash_fwd_paramsE --------------------------
	.section	.nv.info._ZN5flash24flash_fwd_splitkv_kernelI23Flash_fwd_kernel_traitsILi64ELi64ELi128ELi4ELb0ELb0EN7cutlass6half_tE19Flash_kernel_traitsILi64ELi64ELi128ELi4ES3_EELb1ELb0ELb1ELb0ELb0ELb0ELb0ELb1EEEvNS_16Flash_fwd_paramsE,"",@"SHT_CUDA_INFO"
	.sectionflags	@""
	.align	4


	//----- nvinfo : EIATTR_CUDA_API_VERSION
	.align		4
        /*0000*/ 	.byte	0x04, 0x37
        /*0002*/ 	.short	(.L_1852 - .L_1851)
.L_1851:
        /*0004*/ 	.word	0x00000082


	//----- nvinfo : EIATTR_KPARAM_INFO
	.align		4
.L_1852:
        /*0008*/ 	.byte	0x04, 0x17
        /*000a*/ 	.short	(.L_1854 - .L_1853)
.L_1853:
        /*000c*/ 	.word	0x00000000
        /*0010*/ 	.short	0x0000
        /*0012*/ 	.short	0x0000
        /*0014*/ 	.byte	0x00, 0xf0, 0x41, 0x07


	//----- nvinfo : EIATTR_SPARSE_MMA_MASK
	.align		4
.L_1854:
        /*0018*/ 	.byte	0x03, 0x50
        /*001a*/ 	.short	0x0000


	//----- nvinfo : EIATTR_MAXREG_COUNT
	.align		4
        /*001c*/ 	.byte	0x03, 0x1b
        /*001e*/ 	.short	0x00ff


	//----- nvinfo : EIATTR_NUM_BARRIERS
	.align		4
        /*0020*/ 	.byte	0x02, 0x4c
        /*0022*/ 	.byte	0x01
	.zero		1


	//----- nvinfo : EIATTR_MERCURY_ISA_VERSION
	.align		4
        /*0024*/ 	.byte	0x03, 0x5f
        /*0026*/ 	.short	0x0101


	//----- nvinfo : EIATTR_COOP_GROUP_MASK_REGIDS
	.align		4
        /*0028*/ 	.byte	0x04, 0x29
        /*002a*/ 	.short	(.L_1856 - .L_1855)


	//   ....[0]....
.L_1855:
        /*002c*/ 	.word	0xffffffff


	//   ....[1]....
        /*0030*/ 	.word	0xffffffff


	//   ....[2]....
        /*0034*/ 	.word	0xffffffff


	//   ....[3]....
        /*0038*/ 	.word	0xffffffff


	//   ....[4]....
        /*003c*/ 	.word	0xffffffff


	//   ....[5]....
        /*0040*/ 	.word	0xffffffff


	//   ....[6]....
        /*0044*/ 	.word	0xffffffff


	//   ....[7]....
        /*0048*/ 	.word	0xffffffff


	//   ....[8]....
        /*004c*/ 	.word	0xffffffff


	//   ....[9]....
        /*0050*/ 	.word	0xffffffff


	//   ....[10]....
        /*0054*/ 	.word	0xffffffff


	//   ....[11]....
        /*0058*/ 	.word	0xffffffff


	//   ....[12]....
        /*005c*/ 	.word	0xffffffff


	//   ....[13]....
        /*0060*/ 	.word	0xffffffff


	//   ....[14]....
        /*0064*/ 	.word	0xffffffff


	//   ....[15]....
        /*0068*/ 	.word	0xffffffff


	//----- nvinfo : EIATTR_COOP_GROUP_INSTR_OFFSETS
	.align		4
.L_1856:
        /*006c*/ 	.byte	0x04, 0x28
        /*006e*/ 	.short	(.L_1858 - .L_1857)


	//   ....[0]....
.L_1857:
        /*0070*/ 	.word	0x0000f9f0


	//   ....[1]....
        /*0074*/ 	.word	0x0000fa30


	//   ....[2]....
        /*0078*/ 	.word	0x0000fa50


	//   ....[3]....
        /*007c*/ 	.word	0x0000fa70


	//   ....[4]....
        /*0080*/ 	.word	0x00013e00


	//   ....[5]....
        /*0084*/ 	.word	0x00013e10


	//   ....[6]....
        /*0088*/ 	.word	0x00013e40


	//   ....[7]....
        /*008c*/ 	.word	0x00013e50


	//   ....[8]....
        /*0090*/ 	.word	0x00017bb0


	//   ....[9]....
        /*0094*/ 	.word	0x00017bc0


	//   ....[10]....
        /*0098*/ 	.word	0x00017c00


	//   ....[11]....
        /*009c*/ 	.word	0x00017c10


	//   ....[12]....
        /*00a0*/ 	.word	0x00019330


	//   ....[13]....
        /*00a4*/ 	.word	0x00019370


	//   ....[14]....
        /*00a8*/ 	.word	0x000193f0


	//   ....[15]....
        /*00ac*/ 	.word	0x00019400


	//----- nvinfo : EIATTR_EXIT_INSTR_OFFSETS
	.align		4
.L_1858:
        /*00b0*/ 	.byte	0x04, 0x1c
        /*00b2*/ 	.short	(.L_1860 - .L_1859)


	//   ....[0]....
.L_1859:
        /*00b4*/ 	.word	0x00000330


	//   ....[1]....
        /*00b8*/ 	.word	0x00000ca0


	//   ....[2]....
        /*00bc*/ 	.word	0x00000cd0


	//   ....[3]....
        /*00c0*/ 	.word	0x0001a320


	//   ....[4]....
        /*00c4*/ 	.word	0x0001a3e0


	//----- nvinfo : EIATTR_CRS_STACK_SIZE
	.align		4
.L_1860:
        /*00c8*/ 	.byte	0x04, 0x1e
        /*00ca*/ 	.short	(.L_1862 - .L_1861)
.L_1861:
        /*00cc*/ 	.word	0x00000000


	//----- nvinfo : EIATTR_CBANK_PARAM_SIZE
	.align		4
.L_1862:
        /*00d0*/ 	.byte	0x03, 0x19
        /*00d2*/ 	.short	0x01d0


	//----- nvinfo : EIATTR_PARAM_CBANK
	.align		4
        /*00d4*/ 	.byte	0x04, 0x0a
        /*00d6*/ 	.short	(.L_1864 - .L_1863)
	.align		4
.L_1863:
        /*00d8*/ 	.word	index@(.nv.constant0._ZN5flash24flash_fwd_splitkv_kernelI23Flash_fwd_kernel_traitsILi64ELi64ELi128ELi4ELb0ELb0EN7cutlass6half_tE19Flash_kernel_traitsILi64ELi64ELi128ELi4ES3_EELb1ELb0ELb1ELb0ELb0ELb0ELb0ELb1EEEvNS_16Flash_fwd_paramsE)
        /*00dc*/ 	.short	0x0210
        /*00de*/ 	.short	0x01d0


	//----- nvinfo : EIATTR_SW_WAR
	.align		4
.L_1864:
        /*00e0*/ 	.byte	0x04, 0x36
        /*00e2*/ 	.short	(.L_1866 - .L_1865)
.L_1865:
        /*00e4*/ 	.word	0x00000008
.L_1866:


//--------------------- .nv.info._ZN5flash24flash_fwd_splitkv_kernelI23Flash_fwd_kernel_traitsILi64ELi64ELi128ELi4ELb0ELb0EN7cutlass6half_tE19Flash_kernel_traitsILi64ELi64ELi128ELi4ES3_EELb1ELb0ELb1ELb0ELb0ELb1ELb0ELb1EEEvNS_16Flash_fwd_paramsE --------------------------
	.section	.nv.info._ZN5flash24flash_fwd_splitkv_kernelI23Flash_fwd_kernel_traitsILi64ELi64ELi128ELi4ELb0ELb0EN7cutlass6half_tE19Flash_kernel_traitsILi64ELi64ELi128ELi4ES3_EELb1ELb0ELb1ELb0ELb0ELb1ELb0ELb1EEEvNS_16Flash_fwd_paramsE,"",@"SHT_CUDA_INFO"
	.sectionflags	@""
	.align	4


	//----- nvinfo : EIATTR_CUDA_API_VERSION
	.align		4
        /*0000*/ 	.byte	0x04, 0x37
        /*0002*/ 	.short	(.L_1868 - .L_1867)
.L_1867:
        /*0004*/ 	.word	0x00000082


	//----- nvinfo : EIATTR_KPARAM_INFO
	.align		4
.L_1868:
        /*0008*/ 	.byte	0x04, 0x17
        /*000a*/ 	.short	(.L_1870 - .L_1869)
.L_1869:
        /*000c*/ 	.word	0x00000000
        /*0010*/ 	.short	0x0000
        /*0012*/ 	.short	0x0000
        /*0014*/ 	.byte	0x00, 0xf0, 0x41, 0x07


	//----- nvinfo : EIATTR_SPARSE_MMA_MASK
	.align		4
.L_1870:
        /*0018*/ 	.byte	0x03, 0x50
        /*001a*/ 	.short	0x0000


	//----- nvinfo : EIATTR_MAXREG_COUNT
	.align		4
        /*001c*/ 	.byte	0x03, 0x1b
        /*001e*/ 	.short	0x00ff


	//----- nvinfo : EIATTR_NUM_BARRIERS
	.align		4
        /*0020*/ 	.byte	0x02, 0x4c
        /*0022*/ 	.byte	0x01
	.zero		1


	//----- nvinfo : EIATTR_MERCURY_ISA_VERSION
	.align		4
        /*0024*/ 	.byte	0x03, 0x5f
        /*0026*/ 	.short	0x0101


	//----- nvinfo : EIATTR_COOP_GROUP_MASK_REGIDS
	.align		4
        /*0028*/ 	.byte	0x04, 0x29
        /*002a*/ 	.short	(.L_1872 - .L_1871)


	//   ....[0]....
.L_1871:
        /*002c*/ 	.word	0xffffffff


	//   ....[1]....
        /*0030*/ 	.word	0xffffffff


	//   ....[2]....
        /*0034*/ 	.word	0xffffffff


	//   ....[3]....
        /*0038*/ 	.word	0xffffffff


	//   ....[4]....
        /*003c*/ 	.word	0xffffffff


	//   ....[5]....
        /*0040*/ 	.word	0xffffffff


	//   ....[6]....
        /*0044*/ 	.word	0xffffffff


	//   ....[7]....
        /*0048*/ 	.word	0xffffffff


	//   ....[8]....
        /*004c*/ 	.word	0xffffffff


	//   ....[9]....
        /*0050*/ 	.word	0xffffffff


	//   ....[10]....
        /*0054*/ 	.word	0xffffffff


	//   ....[11]....
        /*0058*/ 	.word	0xffffffff


	//   ....[12]....
        /*005c*/ 	.word	0xffffffff


	//   ....[13]....
        /*0060*/ 	.word	0xffffffff


	//   ....[14]....
        /*0064*/ 	.word	0xffffffff


	//   ....[15]....
        /*0068*/ 	.word	0xffffffff


	//----- nvinfo : EIATTR_COOP_GROUP_INSTR_OFFSETS
	.align		4
.L_1872:
        /*006c*/ 	.byte	0x04, 0x28
        /*006e*/ 	.short	(.L_1874 - .L_1873)


	//   ....[0]....
.L_1873:
        /*0070*/ 	.word	0x000101f0


	//   ....[1]....
        /*0074*/ 	.word	0x00010230


	//   ....[2]....
        /*0078*/ 	.word	0x00010250


	//   ....[3]....
        /*007c*/ 	.word	0x00010270


	//   ....[4]....
        /*0080*/ 	.word	0x00014de0


	//   ....[5]....
        /*0084*/ 	.word	0x00014df0


	//   ....[6]....
        /*0088*/ 	.word	0x00014e20


	//   ....[7]....
        /*008c*/ 	.word	0x00014e30


	//   ....[8]....
        /*0090*/ 	.word	0x000193f0


	//   ....[9]....
        /*0094*/ 	.word	0x00019400


	//   ....[10]....
        /*0098*/ 	.word	0x00019430


	//   ....[11]....
        /*009c*/ 	.word	0x00019440


	//   ....[12]....
        /*00a0*/ 	.word	0x0001ab20


	//   ....[13]....
        /*00a4*/ 	.word	0x0001ab60


	//   ....[14]....
        /*00a8*/ 	.word	0x0001abe0


	//   ....[15]....
        /*00ac*/ 	.word	0x0001abf0


	//----- nvinfo : EIATTR_EXIT_INSTR_OFFSETS
	.align		4
.L_1874:
        /*00b0*/ 	.byte	0x04, 0x1c
        /*00b2*/ 	.short	(.L_1876 - .L_1875)


	//   ....[0]....
.L_1875:
        /*00b4*/ 	.word	0x00000330


	//   ....[1]....
        /*00b8*/ 	.word	0x00000ca0


	//   ....[2]....
        /*00bc*/ 	.word	0x00000cd0


	//   ....[3]....
        /*00c0*/ 	.word	0x0001bb10


	//   ....[4]....
        /*00c4*/ 	.word	0x0001bbd0


	//----- nvinfo : EIATTR_CRS_STACK_SIZE
	.align		4
.L_1876:
        /*00c8*/ 	.byte	0x04, 0x1e
        /*00ca*/ 	.short	(.L_1878 - .L_1877)
.L_1877:
        /*00cc*/ 	.word	0x00000000


	//----- nvinfo : EIATTR_CBANK_PARAM_SIZE
	.align		4
.L_1878:
        /*00d0*/ 	.byte	0x03, 0x19
        /*00d2*/ 	.short	0x01d0


	//----- nvinfo : EIATTR_PARAM_CBANK
	.align		4
        /*00d4*/ 	.byte	0x04, 0x0a
        /*00d6*/ 	.short	(.L_1880 - .L_1879)
	.align		4
.L_1879:
        /*00d8*/ 	.word	index@(.nv.constant0._ZN5flash24flash_fwd_splitkv_kernelI23Flash_fwd_kernel_traitsILi64ELi64ELi128ELi4ELb0ELb0EN7cutlass6half_tE19Flash_kernel_traitsILi64ELi64ELi128ELi4ES3_EELb1ELb0ELb1ELb0ELb0ELb1ELb0ELb1EEEvNS_16Flash_fwd_paramsE)
        /*00dc*/ 	.short	0x0210
        /*00de*/ 	.short	0x01d0


	//----- nvinfo : EIATTR_SW_WAR
	.align		4
.L_1880:
        /*00e0*/ 	.byte	0x04, 0x36
        /*00e2*/ 	.short	(.L_1882 - .L_1881)
.L_1881:
        /*00e4*/ 	.word	0x00000008
.L_1882:


//--------------------- .nv.info._ZN5flash24flash_fwd_splitkv_kernelI23Flash_fwd_kernel_traitsILi64ELi64ELi128ELi4ELb0ELb0EN7cutlass6half_tE19Flash_kernel_traitsILi64ELi64ELi128ELi4ES3_EELb1ELb0ELb0ELb0ELb1ELb0ELb1ELb0EEEvNS_16Flash_fwd_paramsE --------------------------
	.section	.nv.info._ZN5flash24flash_fwd_splitkv_kernelI23Flash_fwd_kernel_traitsILi64ELi64ELi128ELi4ELb0ELb0EN7cutlass6half_tE19Flash_kernel_traitsILi64ELi64ELi128ELi4ES3_EELb1ELb0ELb0ELb0ELb1ELb0ELb1ELb0EEEvNS_16Flash_fwd_paramsE,"",@"SHT_CUDA_INFO"
	.sectionflags	@""
	.align	4


	//----- nvinfo : EIATTR_CUDA_API_VERSION
	.align		4
        /*0000*/ 	.byte	0x04, 0x37
        /*0002*/ 	.short	(.L_1884 - .L_1883)
.L_1883:
        /*0004*/ 	.word	0x00000082


	//----- nvinfo : EIATTR_KPARAM_INFO
	.align		4
.L_1884:
        /*0008*/ 	.byte	0x04, 0x17
        /*000a*/ 	.short	(.L_1886 - .L_1885)
.L_1885:
        /*000c*/ 	.word	0x00000000
        /*0010*/ 	.short	0x0000
        /*0012*/ 	.short	0x0000
        /*0014*/ 	.byte	0x00, 0xf0, 0x41, 0x07


	//----- nvinfo : EIATTR_SPARSE_MMA_MASK
	.align		4
.L_1886:
        /*0018*/ 	.byte	0x03, 0x50
        /*001a*/ 	.short	0x0000


	//----- nvinfo : EIATTR_MAXREG_COUNT
	.align		4
        /*001c*/ 	.byte	0x03, 0x1b
        /*001e*/ 	.short	0x00ff


	//----- nvinfo : EIATTR_NUM_BARRIERS
	.align		4
        /*0020*/ 	.byte	0x02, 0x4c
        /*0022*/ 	.byte	0x01
	.zero		1


	//----- nvinfo : EIATTR_MERCURY_ISA_VERSION
	.align		4
        /*0024*/ 	.byte	0x03, 0x5f
        /*0026*/ 	.short	0x0101


	//----- nvinfo : EIATTR_COOP_GROUP_MASK_REGIDS
	.align		4
        /*0028*/ 	.byte	0x04, 0x29
        /*002a*/ 	.short	(.L_1888 - .L_1887)


	//   ....[0]....
.L_1887:
        /*002c*/ 	.word	0xffffffff


	//   ....[1]....
        /*0030*/ 	.word	0xffffffff


	//   ....[2]....
        /*0034*/ 	.word	0xffffffff


	//   ....[3]....
        /*0038*/ 	.word	0xffffffff


	//   ....[4]....
        /*003c*/ 	.word	0xffffffff


	//   ....[5]....
        /*0040*/ 	.word	0xffffffff


	//   ....[6]....
        /*0044*/ 	.word	0xffffffff


	//   ....[7]....
        /*0048*/ 	.word	0xffffffff


	//   ....[8]....
        /*004c*/ 	.word	0xffffffff


	//   ....[9]....
        /*0050*/ 	.word	0xffffffff


	//   ....[10]....
        /*0054*/ 	.word	0xffffffff


	//   ....[11]....
        /*0058*/ 	.word	0xffffffff


	//   ....[12]....
        /*005c*/ 	.word	0xffffffff


	//   ....[13]....
        /*0060*/ 	.word	0xffffffff


	//   ....[14]....
        /*0064*/ 	.word	0xffffffff


	//   ....[15]....
        /*0068*/ 	.word	0xffffffff


	//----- nvinfo : EIATTR_COOP_GROUP_INSTR_OFFSETS
	.align		4
.L_1888:
        /*006c*/ 	.byte	0x04, 0x28
        /*006e*/ 	.short	(.L_1890 - .L_1889)


	//   ....[0]....
.L_1889:
        /*0070*/ 	.word	0x00004a10


	//   ....[1]....
        /*0074*/ 	.word	0x00004ae0


	//   ....[2]....
        /*0078*/ 	.word	0x00004af0


	//   ....[3]....
        /*007c*/ 	.word	0x00004b20


	//   ....[4]....
        /*0080*/ 	.word	0x00007fd0


	//   ....[5]....
        /*0084*/ 	.word	0x00008020


	//   ....[6]....
        /*0088*/ 	.word	0x00008040


	//   ....[7]....
        /*008c*/ 	.word	0x00008060


	//   ....[8]....
        /*0090*/ 	.word	0x0000aed0


	//   ....[9]....
        /*0094*/ 	.word	0x0000aef0


	//   ....[10]....
        /*0098*/ 	.word	0x0000af30


	//   ....[11]....
        /*009c*/ 	.word	0x0000af40


	//   ....[12]....
        /*00a0*/ 	.word	0x0000c650


	//   ....[13]....
        /*00a4*/ 	.word	0x0000c690


	//   ....[14]....
        /*00a8*/ 	.word	0x0000c720


	//   ....[15]....
        /*00ac*/ 	.word	0x0000c730


	//----- nvinfo : EIATTR_EXIT_INSTR_OFFSETS
	.align		4
.L_1890:
        /*00b0*/ 	.byte	0x04, 0x1c
        /*00b2*/ 	.short	(.L_1892 - .L_1891)


	//   ....[0]....
.L_1891:
        /*00b4*/ 	.word	0x00000440


	//   ....[1]....
        /*00b8*/ 	.word	0x00000c30


	//   ....[2]....
        /*00bc*/ 	.word	0x00000c60


	//   ....[3]....
        /*00c0*/ 	.word	0x0000d2e0


	//   ....[4]....
        /*00c4*/ 	.word	0x0000d300


	//----- nvinfo : EIATTR_CRS_STACK_SIZE
	.align		4
.L_1892:
        /*00c8*/ 	.byte	0x04, 0x1e
        /*00ca*/ 	.short	(.L_1894 - .L_1893)
.L_1893:
        /*00cc*/ 	.word	0x00000000


	//----- nvinfo : EIATTR_CBANK_PARAM_SIZE
	.align		4
.L_1894:
        /*00d0*/ 	.byte	0x03, 0x19
        /*00d2*/ 	.short	0x01d0


	//----- nvinfo : EIATTR_PARAM_CBANK
	.align		4
        /*00d4*/ 	.byte	0x04, 0x0a
        /*00d6*/ 	.short	(.L_1896 - .L_1895)
	.align		4
.L_1895:
        /*00d8*/ 	.word	index@(.nv.constant0._ZN5flash24flash_fwd_splitkv_kernelI23Flash_fwd_kernel_traitsILi64ELi64ELi128ELi4ELb0ELb0EN7cutlass6half_tE19Flash_kernel_traitsILi64ELi64ELi128ELi4ES3_EELb1ELb0ELb0ELb0ELb1ELb0ELb1ELb0EEEvNS_16Flash_fwd_paramsE)
        /*00dc*/ 	.short	0x0210
        /*00de*/ 	.short	0x01d0


	//----- nvinfo : EIATTR_SW_WAR
	.align		4
.L_1896:
        /*00e0*/ 	.byte	0x04, 0x36
        /*00e2*/ 	.short	(.L_1898 - .L_1897)
.L_1897:
        /*00e4*/ 	.word	0x00000008
.L_1898:


//--------------------- .nv.info._ZN5flash24flash_fwd_splitkv_kernelI23Flash_fwd_kernel_traitsILi64ELi64ELi128ELi4ELb0ELb0EN7cutlass6half_tE19Flash_kernel_traitsILi64ELi64ELi128ELi4ES3_EELb1ELb0ELb0ELb0ELb1ELb1ELb1ELb0EEEvNS_16Flash_fwd_paramsE --------------------------
	.section	.nv.info._ZN5flash24flash_fwd_splitkv_kernelI23Flash_fwd_kernel_traitsILi64ELi64ELi128ELi4ELb0ELb0EN7cutlass6half_tE19Flash_kernel_traitsILi64ELi64ELi128ELi4ES3_EELb1ELb0ELb0ELb0ELb1ELb1ELb1ELb0EEEvNS_16Flash_fwd_paramsE,"",@"SHT_CUDA_INFO"
	.sectionflags	@""
	.align	4


	//----- nvinfo : EIATTR_CUDA_API_VERSION
	.align		4
        /*0000*/ 	.byte	0x04, 0x37
        /*0002*/ 	.short	(.L_1900 - .L_1899)
.L_1899:
        /*0004*/ 	.word	0x00000082


	//----- nvinfo : EIATTR_KPARAM_INFO
	.align		4
.L_1900:
        /*0008*/ 	.byte	0x04, 0x17
        /*000a*/ 	.short	(.L_1902 - .L_1901)
.L_1901:
        /*000c*/ 	.word	0x00000000
        /*0010*/ 	.short	0x0000
        /*0012*/ 	.short	0x0000
        /*0014*/ 	.byte	0x00, 0xf0, 0x41, 0x07


	//----- nvinfo : EIATTR_SPARSE_MMA_MASK
	.align		4
.L_1902:
        /*0018*/ 	.byte	0x03, 0x50
        /*001a*/ 	.short	0x0000


	//----- nvinfo : EIATTR_MAXREG_COUNT
	.align		4
        /*001c*/ 	.byte	0x03, 0x1b
        /*001e*/ 	.short	0x00ff


	//----- nvinfo : EIATTR_NUM_BARRIERS
	.align		4
        /*0020*/ 	.byte	0x02, 0x4c
        /*0022*/ 	.byte	0x01
	.zero		1


	//----- nvinfo : EIATTR_MERCURY_ISA_VERSION
	.align		4
        /*0024*/ 	.byte	0x03, 0x5f
        /*0026*/ 	.short	0x0101


	//----- nvinfo : EIATTR_COOP_GROUP_MASK_REGIDS
	.align		4
        /*0028*/ 	.byte	0x04, 0x29
        /*002a*/ 	.short	(.L_1904 - .L_1903)


	//   ....[0]....
.L_1903:
        /*002c*/ 	.word	0xffffffff


	//   ....[1]....
        /*0030*/ 	.word	0xffffffff


	//   ....[2]....
        /*0034*/ 	.word	0xffffffff


	//   ....[3]....
        /*0038*/ 	.word	0xffffffff


	//   ....[4]....
        /*003c*/ 	.word	0xffffffff


	//   ....[5]....
        /*0040*/ 	.word	0xffffffff


	//   ....[6]....
        /*0044*/ 	.word	0xffffffff


	//   ....[7]....
        /*0048*/ 	.word	0xffffffff


	//   ....[8]....
        /*004c*/ 	.word	0xffffffff


	//   ....[9]....
        /*0050*/ 	.word	0xffffffff


	//   ....[10]....
        /*0054*/ 	.word	0xffffffff


	//   ....[11]....
        /*0058*/ 	.word	0xffffffff


	//   ....[12]....
        /*005c*/ 	.word	0xffffffff


	//   ....[13]....
        /*0060*/ 	.word	0xffffffff


	//   ....[14]....
        /*0064*/ 	.word	0xffffffff


	//   ....[15]....
        /*0068*/ 	.word	0xffffffff


	//----- nvinfo : EIATTR_COOP_GROUP_INSTR_OFFSETS
	.align		4
.L_1904:
        /*006c*/ 	.byte	0x04, 0x28
        /*006e*/ 	.short	(.L_1906 - .L_1905)


	//   ....[0]....
.L_1905:
        /*0070*/ 	.word	0x000051d0


	//   ....[1]....
        /*0074*/ 	.word	0x00005300


	//   ....[2]....
        /*0078*/ 	.word	0x00005310


	//   ....[3]....
        /*007c*/ 	.word	0x00005360


	//   ....[4]....
        /*0080*/ 	.word	0x00008ff0


	//   ....[5]....
        /*0084*/ 	.word	0x00009040


	//   ....[6]....
        /*0088*/ 	.word	0x00009060


	//   ....[7]....
        /*008c*/ 	.word	0x00009080


	//   ....[8]....
        /*0090*/ 	.word	0x0000c760


	//   ....[9]....
        /*0094*/ 	.word	0x0000c780


	//   ....[10]....
        /*0098*/ 	.word	0x0000c7b0


	//   ....[11]....
        /*009c*/ 	.word	0x0000c7c0


	//   ....[12]....
        /*00a0*/ 	.word	0x0000de80


	//   ....[13]....
        /*00a4*/ 	.word	0x0000dec0


	//   ....[14]....
        /*00a8*/ 	.word	0x0000df50


	//   ....[15]....
        /*00ac*/ 	.word	0x0000df60


	//----- nvinfo : EIATTR_EXIT_INSTR_OFFSETS
	.align		4
.L_1906:
        /*00b0*/ 	.byte	0x04, 0x1c
        /*00b2*/ 	.short	(.L_1908 - .L_1907)


	//   ....[0]....
.L_1907:
        /*00b4*/ 	.word	0x00000440


	//   ....[1]....
        /*00b8*/ 	.word	0x00000c30


	//   ....[2]....
        /*00bc*/ 	.word	0x00000c60


	//   ....[3]....
        /*00c0*/ 	.word	0x0000eb10


	//   ....[4]....
        /*00c4*/ 	.word	0x0000eb30


	//----- nvinfo : EIATTR_CRS_STACK_SIZE
	.align		4
.L_1908:
        /*00c8*/ 	.byte	0x04, 0x1e
        /*00ca*/ 	.short	(.L_1910 - .L_1909)
.L_1909:
        /*00cc*/ 	.word	0x00000000


	//----- nvinfo : EIATTR_CBANK_PARAM_SIZE
	.align		4
.L_1910:
        /*00d0*/ 	.byte	0x03, 0x19
        /*00d2*/ 	.short	0x01d0


	//----- nvinfo : EIATTR_PARAM_CBANK
	.align		4
        /*00d4*/ 	.byte	0x04, 0x0a
        /*00d6*/ 	.short	(.L_1912 - .L_1911)
	.align		4
.L_1911:
        /*00d8*/ 	.word	index@(.nv.constant0._ZN5flash24flash_fwd_splitkv_kernelI23Flash_fwd_kernel_traitsILi64ELi64ELi128ELi4ELb0ELb0EN7cutlass6half_tE19Flash_kernel_traitsILi64ELi64ELi128ELi4ES3_EELb1ELb0ELb0ELb0ELb1ELb1ELb1ELb0EEEvNS_16Flash_fwd_paramsE)
        /*00dc*/ 	.short	0x0210
        /*00de*/ 	.short	0x01d0


	//----- nvinfo : EIATTR_SW_WAR
	.align		4
.L_1912:
        /*00e0*/ 	.byte	0x04, 0x36
        /*00e2*/ 	.short	(.L_1914 - .L_1913)
.L_1913:
        /*00e4*/ 	.word	0x00000008
.L_1914:


//--------------------- .nv.info._ZN5flash24flash_fwd_splitkv_kernelI23Flash_fwd_kernel_traitsILi64ELi64ELi128ELi4ELb0ELb0EN7cutlass6half_tE19Flash_kernel_traitsILi64ELi64ELi128ELi4ES3_EELb1ELb0ELb1ELb0ELb0ELb0ELb1ELb0EEEvNS_16Flash_fwd_paramsE --------------------------
	.section	.nv.info._ZN5flash24flash_fwd_splitkv_kernelI23Flash_fwd_kernel_traitsILi64ELi64ELi128ELi4ELb0ELb0EN7cutlass6half_tE19Flash_kernel_traitsILi64ELi64ELi128ELi4ES3_EELb1ELb0ELb1ELb0ELb0ELb0ELb1ELb0EEEvNS_16Flash_fwd_paramsE,"",@"SHT_CUDA_INFO"
	.sectionflags	@""
	.align	4


	//----- nvinfo : EIATTR_CUDA_API_VERSION
	.align		4
        /*0000*/ 	.byte	0x04, 0x37
        /*0002*/ 	.short	(.L_1916 - .L_1915)
.L_1915:
        /*0004*/ 	.word	0x00000082


	//----- nvinfo : EIATTR_KPARAM_INFO
	.align		4
.L_1916:
        /*0008*/ 	.byte	0x04, 0x17
        /*000a*/ 	.short	(.L_1918 - .L_1917)
.L_1917:
        /*000c*/ 	.word	0x00000000
        /*0010*/ 	.short	0x0000
        /*0012*/ 	.short	0x0000
        /*0014*/ 	.byte	0x00, 0xf0, 0x41, 0x07


	//----- nvinfo : EIATTR_SPARSE_MMA_MASK
	.align		4
.L_1918:
        /*0018*/ 	.byte	0x03, 0x50
        /*001a*/ 	.short	0x0000


	//----- nvinfo : EIATTR_MAXREG_COUNT
	.align		4
        /*001c*/ 	.byte	0x03, 0x1b
        /*001e*/ 	.short	0x00ff


	//----- nvinfo : EIATTR_NUM_BARRIERS
	.align		4
        /*0020*/ 	.byte	0x02, 0x4c
        /*0022*/ 	.byte	0x01
	.zero		1


	//----- nvinfo : EIATTR_MERCURY_ISA_VERSION
	.align		4
        /*0024*/ 	.byte	0x03, 0x5f
        /*0026*/ 	.short	0x0101


	//----- nvinfo : EIATTR_COOP_GROUP_MASK_REGIDS
	.align		4
        /*0028*/ 	.byte	0x04, 0x29
        /*002a*/ 	.short	(.L_1920 - .L_1919)


	//   ....[0]....
.L_1919:
        /*002c*/ 	.word	0xffffffff


	//   ....[1]....
        /*0030*/ 	.word	0xffffffff


	//   ....[2]....
        /*0034*/ 	.word	0xffffffff


	//   ....[3]....
        /*0038*/ 	.word	0xffffffff


	//   ....[4]....
        /*003c*/ 	.word	0xffffffff


	//   ....[5]....
        /*0040*/ 	.word	0xffffffff


	//   ....[6]....
        /*0044*/ 	.word	0xffffffff


	//   ....[7]....
        /*0048*/ 	.word	0xffffffff


	//   ....[8]....
        /*004c*/ 	.word	0xffffffff


	//   ....[9]....
        /*0050*/ 	.word	0xffffffff


	//   ....[10]....
        /*0054*/ 	.word	0xffffffff


	//   ....[11]....
        /*0058*/ 	.word	0xffffffff


	//   ....[12]....
        /*005c*/ 	.word	0xffffffff


	//   ....[13]....
        /*0060*/ 	.word	0xffffffff


	//   ....[14]....
        /*0064*/ 	.word	0xffffffff


	//   ....[15]....
        /*0068*/ 	.word	0xffffffff


	//----- nvinfo : EIATTR_COOP_GROUP_INSTR_OFFSETS
	.align		4
.L_1920:
        /*006c*/ 	.byte	0x04, 0x28
        /*006e*/ 	.short	(.L_1922 - .L_1921)


	//   ....[0]....
.L_1921:
        /*0070*/ 	.word	0x00005e20


	//   ....[1]....
        /*0074*/ 	.word	0x00005e40


	//   ....[2]....
        /*0078*/ 	.word	0x00005ed0


	//   ....[3]....
        /*007c*/ 	.word	0x00005ee0


	//   ....[4]....
        /*0080*/ 	.word	0x0000a160


	//   ....[5]....
        /*0084*/ 	.word	0x0000a170


	//   ....[6]....
        /*0088*/ 	.word	0x0000a1a0


	//   ....[7]....
        /*008c*/ 	.word	0x0000a1b0


	//   ....[8]....
        /*0090*/ 	.word	0x0000df60


	//   ....[9]....
        /*0094*/ 	.word	0x0000df70


	//   ....[10]....
        /*0098*/ 	.word	0x0000dfa0


	//   ....[11]....
        /*009c*/ 	.word	0x0000dfb0


	//   ....[12]....
        /*00a0*/ 	.word	0x0000f6d0


	//   ....[13]....
        /*00a4*/ 	.word	0x0000f710


	//   ....[14]....
        /*00a8*/ 	.word	0x0000f7a0


	//   ....[15]....
        /*00ac*/ 	.word	0x0000f7b0


	//----- nvinfo : EIATTR_EXIT_INSTR_OFFSETS
	.align		4
.L_1922:
        /*00b0*/ 	.byte	0x04, 0x1c
        /*00b2*/ 	.short	(.L_1924 - .L_1923)


	//   ....[0]....
.L_1923:
        /*00b4*/ 	.word	0x00000450


	//   ....[1]....
        /*00b8*/ 	.word	0x00000cc0


	//   ....[2]....
        /*00bc*/ 	.word	0x00000cf0


	//   ....[3]....
        /*00c0*/ 	.word	0x00010390


	//   ....[4]....
        /*00c4*/ 	.word	0x000103b0


	//----- nvinfo : EIATTR_CRS_STACK_SIZE
	.align		4
.L_1924:
        /*00c8*/ 	.byte	0x04, 0x1e
        /*00ca*/ 	.short	(.L_1926 - .L_1925)
.L_1925:
        /*00cc*/ 	.word	0x00000000


	//----- nvinfo : EIATTR_CBANK_PARAM_SIZE
	.align		4
.L_1926:
        /*00d0*/ 	.byte	0x03, 0x19
        /*00d2*/ 	.short	0x01d0


	//----- nvinfo : EIATTR_PARAM_CBANK
	.align		4
        /*00d4*/ 	.byte	0x04, 0x0a
        /*00d6*/ 	.short	(.L_1928 - .L_1927)
	.align		4
.L_1927:
        /*00d8*/ 	.word	index@(.nv.constant0._ZN5flash24flash_fwd_splitkv_kernelI23Flash_fwd_kernel_traitsILi64ELi64ELi128ELi4ELb0ELb0EN7cutlass6half_tE19Flash_kernel_traitsILi64ELi64ELi128ELi4ES3_EELb1ELb0ELb1ELb0ELb0ELb0ELb1ELb0EEEvNS_16Flash_fwd_paramsE)
        /*00dc*/ 	.short	0x0210
        /*00de*/ 	.short	0x01d0


	//----- nvinfo : EIATTR_SW_WAR
	.align		4
.L_1928:
        /*00e0*/ 	.byte	0x04, 0x36
        /*00e2*/ 	.short	(.L_1930 - .L_1929)
.L_1929:
        /*00e4*/ 	.word	0x00000008
.L_1930:


//--------------------- .nv.info._ZN5flash24flash_fwd_splitkv_kernelI23Flash_fwd_kernel_traitsILi64ELi64ELi128ELi4ELb0ELb0EN7cutlass6half_tE19Flash_kernel_traitsILi64ELi64ELi128ELi4ES3_EELb1ELb0ELb1ELb0ELb0ELb1ELb1ELb0EEEvNS_16Flash_fwd_paramsE --------------------------
	.section	.nv.info._ZN5flash24flash_fwd_splitkv_kernelI23Flash_fwd_kernel_traitsILi64ELi64ELi128ELi4ELb0ELb0EN7cutlass6half_tE19Flash_kernel_traitsILi64ELi64ELi128ELi4ES3_EELb1ELb0ELb1ELb0ELb0ELb1ELb1ELb0EEEvNS_16Flash_fwd_paramsE,"",@"SHT_CUDA_INFO"
	.sectionflags	@""
	.align	4


	//----- nvinfo : EIATTR_CUDA_API_VERSION
	.align		4
        /*0000*/ 	.byte	0x04, 0x37
        /*0002*/ 	.short	(.L_1932 - .L_1931)
.L_1931:
        /*0004*/ 	.word	0x00000082


	//----- nvinfo : EIATTR_KPARAM_INFO
	.align		4
.L_1932:
        /*0008*/ 	.byte	0x04, 0x17
        /*000a*/ 	.short	(.L_1934 - .L_1933)
.L_1933:
        /*000c*/ 	.word	0x00000000
        /*0010*/ 	.short	0x0000
        /*0012*/ 	.short	0x0000
        /*0014*/ 	.byte	0x00, 0xf0, 0x41, 0x07


	//----- nvinfo : EIATTR_SPARSE_MMA_MASK
	.align		4
.L_1934:
        /*0018*/ 	.byte	0x03, 0x50
        /*001a*/ 	.short	0x0000


	//----- nvinfo : EIATTR_MAXREG_COUNT
	.align		4
        /*001c*/ 	.byte	0x03, 0x1b
        /*001e*/ 	.short	0x00ff


	//----- nvinfo : EIATTR_NUM_BARRIERS
	.align		4
        /*0020*/ 	.byte	0x02, 0x4c
        /*0022*/ 	.byte	0x01
	.zero		1


	//----- nvinfo : EIATTR_MERCURY_ISA_VERSION
	.align		4
        /*0024*/ 	.byte	0x03, 0x5f
        /*0026*/ 	.short	0x0101


	//----- nvinfo : EIATTR_COOP_GROUP_MASK_REGIDS
	.align		4
        /*0028*/ 	.byte	0x04, 0x29
        /*002a*/ 	.short	(.L_1936 - .L_1935)


	//   ....[0]....
.L_1935:
        /*002c*/ 	.word	0xffffffff


	//   ....[1]....
        /*0030*/ 	.word	0xffffffff


	//   ....[2]....
        /*0034*/ 	.word	0xffffffff


	//   ....[3]....
        /*0038*/ 	.word	0xffffffff


	//   ....[4]....
        /*003c*/ 	.word	0xffffffff


	//   ....[5]....
        /*0040*/ 	.word	0xffffffff


	//   ....[6]....
        /*0044*/ 	.word	0xffffffff


	//   ....[7]....
        /*0048*/ 	.word	0xffffffff


	//   ....[8]....
        /*004c*/ 	.word	0xffffffff


	//   ....[9]....
        /*0050*/ 	.word	0xffffffff


	//   ....[10]....
        /*0054*/ 	.word	0xffffffff


	//   ....[11]....
        /*0058*/ 	.word	0xffffffff


	//   ....[12]....
        /*005c*/ 	.word	0xffffffff


	//   ....[13]....
        /*0060*/ 	.word	0xffffffff


	//   ....[14]....
        /*0064*/ 	.word	0xffffffff


	//   ....[15]....
        /*0068*/ 	.word	0xffffffff


	//----- nvinfo : EIATTR_COOP_GROUP_INSTR_OFFSETS
	.align		4
.L_1936:
        /*006c*/ 	.byte	0x04, 0x28
        /*006e*/ 	.short	(.L_1938 - .L_1937)


	//   ....[0]....
.L_1937:
        /*0070*/ 	.word	0x00006630


	//   ....[1]....
        /*0074*/ 	.word	0x00006650


	//   ....[2]....
        /*0078*/ 	.word	0x000066c0


	//   ....[3]....
        /*007c*/ 	.word	0x000066d0


	//   ....[4]....
        /*0080*/ 	.word	0x0000b170


	//   ....[5]....
        /*0084*/ 	.word	0x0000b180


	//   ....[6]....
        /*0088*/ 	.word	0x0000b1b0


	//   ....[7]....
        /*008c*/ 	.word	0x0000b1c0


	//   ....[8]....
        /*0090*/ 	.word	0x0000f730


	//   ....[9]....
        /*0094*/ 	.word	0x0000f740


	//   ....[10]....
        /*0098*/ 	.word	0x0000f770


	//   ....[11]....
        /*009c*/ 	.word	0x0000f780


	//   ....[12]....
        /*00a0*/ 	.word	0x00010e50


	//   ....[13]....
        /*00a4*/ 	.word	0x00010e90


	//   ....[14]....
        /*00a8*/ 	.word	0x00010f10


	//   ....[15]....
        /*00ac*/ 	.word	0x00010f20


	//----- nvinfo : EIATTR_EXIT_INSTR_OFFSETS
	.align		4
.L_1938:
        /*00b0*/ 	.byte	0x04, 0x1c
        /*00b2*/ 	.short	(.L_1940 - .L_1939)


	//   ....[0]....
.L_1939:
        /*00b4*/ 	.word	0x00000450


	//   ....[1]....
        /*00b8*/ 	.word	0x00000cc0


	//   ....[2]....
        /*00bc*/ 	.word	0x00000cf0


	//   ....[3]....
        /*00c0*/ 	.word	0x00011b10


	//   ....[4]....
        /*00c4*/ 	.word	0x00011b30


	//----- nvinfo : EIATTR_CRS_STACK_SIZE
	.align		4
.L_1940:
        /*00c8*/ 	.byte	0x04, 0x1e
        /*00ca*/ 	.short	(.L_1942 - .L_1941)
.L_1941:
        /*00cc*/ 	.word	0x00000000


	//----- nvinfo : EIATTR_CBANK_PARAM_SIZE
	.align		4
.L_1942:
        /*00d0*/ 	.byte	0x03, 0x19
        /*00d2*/ 	.short	0x01d0


	//----- nvinfo : EIATTR_PARAM_CBANK
	.align		4
        /*00d4*/ 	.byte	0x04, 0x0a
        /*00d6*/ 	.short	(.L_1944 - .L_1943)
	.align		4
.L_1943:
        /*00d8*/ 	.word	index@(.nv.constant0._ZN5flash24flash_fwd_splitkv_kernelI23Flash_fwd_kernel_traitsILi64ELi64ELi128ELi4ELb0ELb0EN7cutlass6half_tE19Flash_kernel_traitsILi64ELi64ELi128ELi4ES3_EELb1ELb0ELb1ELb0ELb0ELb1ELb1ELb0EEEvNS_16Flash_fwd_paramsE)
        /*00dc*/ 	.short	0x0210
        /*00de*/ 	.short	0x01d0


	//----- nvinfo : EIATTR_SW_WAR
	.align		4
.L_1944:
        /*00e0*/ 	.byte	0x04, 0x36
        /*00e2*/ 	.short	(.L_1946 - .L_1945)
.L_1945:
        /*00e4*/ 	.word	0x00000008
.L_1946:


//--------------------- .nv.info._ZN5flash24flash_fwd_splitkv_kernelI23Flash_fwd_kernel_traitsILi64ELi64ELi128ELi4ELb0ELb0EN7cutlass6half_tE19Flash_kernel_traitsILi64ELi64ELi128ELi4ES3_EELb1ELb0ELb0ELb0ELb1ELb0ELb1ELb1EEEvNS_16Flash_fwd_paramsE --------------------------
	.section	.nv.info._ZN5flash24flash_fwd_splitkv_kernelI23Flash_fwd_kernel_traitsILi64ELi64ELi128ELi4ELb0ELb0EN7cutlass6half_tE19Flash_kernel_traitsILi64ELi64ELi128ELi4ES3_EELb1ELb0ELb0ELb0ELb1ELb0ELb1ELb1EEEvNS_16Flash_fwd_paramsE,"",@"SHT_CUDA_INFO"
	.sectionflags	@""
	.align	4


	//----- nvinfo : EIATTR_CUDA_API_VERSION
	.align		4
        /*0000*/ 	.byte	0x04, 0x37
        /*0002*/ 	.short	(.L_1948 - .L_1947)
.L_1947:
        /*0004*/ 	.word	0x00000082


	//----- nvinfo : EIATTR_KPARAM_INFO
	.align		4
.L_1948:
        /*0008*/ 	.byte	0x04, 0x17
        /*000a*/ 	.short	(.L_1950 - .L_1949)
.L_1949:
        /*000c*/ 	.word	0x00000000
        /*0010*/ 	.short	0x0000
        /*0012*/ 	.short	0x0000
        /*0014*/ 	.byte	0x00, 0xf0, 0x41, 0x07


	//----- nvinfo : EIATTR_SPARSE_MMA_MASK
	.align		4
.L_1950:
        /*0018*/ 	.byte	0x03, 0x50
        /*001a*/ 	.short	0x0000


	//----- nvinfo : EIATTR_MAXREG_COUNT
	.align		4
        /*001c*/ 	.byte	0x03, 0x1b
        /*001e*/ 	.short	0x00ff


	//----- nvinfo : EIATTR_NUM_BARRIERS
	.align		4
        /*0020*/ 	.byte	0x02, 0x4c
        /*0022*/ 	.byte	0x01
	.zero		1


	//----- nvinfo : EIATTR_MERCURY_ISA_VERSION
	.align		4
        /*0024*/ 	.byte	0x03, 0x5f
        /*0026*/ 	.short	0x0101


	//----- nvinfo : EIATTR_COOP_GROUP_MASK_REGIDS
	.align		4
        /*0028*/ 	.byte	0x04, 0x29
        /*002a*/ 	.short	(.L_1952 - .L_1951)


	//   ....[0]....
.L_1951:
        /*002c*/ 	.word	0xffffffff


	//   ....[1]....
        /*0030*/ 	.word	0xffffffff


	//   ....[2]....
        /*0034*/ 	.word	0xffffffff


	//   ....[3]....
        /*0038*/ 	.word	0xffffffff


	//   ....[4]....
        /*003c*/ 	.word	0xffffffff


	//   ....[5]....
        /*0040*/ 	.word	0xffffffff


	//   ....[6]....
        /*0044*/ 	.word	0xffffffff


	//   ....[7]....
        /*0048*/ 	.word	0xffffffff


	//   ....[8]....
        /*004c*/ 	.word	0xffffffff


	//   ....[9]....
        /*0050*/ 	.word	0xffffffff


	//   ....[10]....
        /*0054*/ 	.word	0xffffffff


	//   ....[11]....
        /*0058*/ 	.word	0xffffffff


	//   ....[12]....
        /*005c*/ 	.word	0xffffffff


	//   ....[13]....
        /*0060*/ 	.word	0xffffffff


	//   ....[14]....
        /*0064*/ 	.word	0xffffffff


	//   ....[15]....
        /*0068*/ 	.word	0xffffffff


	//----- nvinfo : EIATTR_COOP_GROUP_INSTR_OFFSETS
	.align		4
.L_1952:
        /*006c*/ 	.byte	0x04, 0x28
        /*006e*/ 	.short	(.L_1954 - .L_1953)


	//   ....[0]....
.L_1953:
        /*0070*/ 	.word	0x0000df20


	//   ....[1]....
        /*0074*/ 	.word	0x0000df40


	//   ....[2]....
        /*0078*/ 	.word	0x0000dfe0


	//   ....[3]....
        /*007c*/ 	.word	0x0000dff0


	//   ....[4]....
        /*0080*/ 	.word	0x00011590


	//   ....[5]....
        /*0084*/ 	.word	0x000115e0


	//   ....[6]....
        /*0088*/ 	.word	0x00011600


	//   ....[7]....
        /*008c*/ 	.word	0x00011620


	//   ....[8]....
        /*0090*/ 	.word	0x000144d0


	//   ....[9]....
        /*0094*/ 	.word	0x000144f0


	//   ....[10]....
        /*0098*/ 	.word	0x00014530


	//   ....[11]....
        /*009c*/ 	.word	0x00014540


	//   ....[12]....
        /*00a0*/ 	.word	0x00015c50


	//   ....[13]....
        /*00a4*/ 	.word	0x00015c90


	//   ....[14]....
        /*00a8*/ 	.word	0x00015d30


	//   ....[15]....
        /*00ac*/ 	.word	0x00015d50


	//----- nvinfo : EIATTR_EXIT_INSTR_OFFSETS
	.align		4
.L_1954:
        /*00b0*/ 	.byte	0x04, 0x1c
        /*00b2*/ 	.short	(.L_1956 - .L_1955)


	//   ....[0]....
.L_1955:
        /*00b4*/ 	.word	0x00000440


	//   ....[1]....
        /*00b8*/ 	.word	0x00000c50


	//   ....[2]....
        /*00bc*/ 	.word	0x00000c80


	//   ....[3]....
        /*00c0*/ 	.word	0x000168e0


	//   ....[4]....
        /*00c4*/ 	.word	0x00016900


	//----- nvinfo : EIATTR_CRS_STACK_SIZE
	.align		4
.L_1956:
        /*00c8*/ 	.byte	0x04, 0x1e
        /*00ca*/ 	.short	(.L_1958 - .L_1957)
.L_1957:
        /*00cc*/ 	.word	0x00000000


	//----- nvinfo : EIATTR_CBANK_PARAM_SIZE
	.align		4
.L_1958:
        /*00d0*/ 	.byte	0x03, 0x19
        /*00d2*/ 	.short	0x01d0


	//----- nvinfo : EIATTR_PARAM_CBANK
	.align		4
        /*00d4*/ 	.byte	0x04, 0x0a
        /*00d6*/ 	.short	(.L_1960 - .L_1959)
	.align		4
.L_1959:
        /*00d8*/ 	.word	index@(.nv.constant0._ZN5flash24flash_fwd_splitkv_kernelI23Flash_fwd_kernel_traitsILi64ELi64ELi128ELi4ELb0ELb0EN7cutlass6half_tE19Flash_kernel_traitsILi64ELi64ELi128ELi4ES3_EELb1ELb0ELb0ELb0ELb1ELb0ELb1ELb1EEEvNS_16Flash_fwd_paramsE)
        /*00dc*/ 	.short	0x0210
        /*00de*/ 	.short	0x01d0


	//----- nvinfo : EIATTR_SW_WAR
	.align		4
.L_1960:
        /*00e0*/ 	.byte	0x04, 0x36
        /*00e2*/ 	.short	(.L_1962 - .L_1961)
.L_1961:
        /*00e4*/ 	.word	0x00000008
.L_1962:


//--------------------- .nv.info._ZN5flash24flash_fwd_splitkv_kernelI23Flash_fwd_kernel_traitsILi64ELi64ELi128ELi4ELb0ELb0EN7cutlass6half_tE19Flash_kernel_traitsILi64ELi64ELi128ELi4ES3_EELb1ELb0ELb0ELb0ELb1ELb1ELb1ELb1EEEvNS_16Flash_fwd_paramsE --------------------------
	.section	.nv.info._ZN5flash24flash_fwd_splitkv_kernelI23Flash_fwd_kernel_traitsILi64ELi64ELi128ELi4ELb0ELb0EN7cutlass6half_tE19Flash_kernel_traitsILi64ELi64ELi128ELi4ES3_EELb1ELb0ELb0ELb0ELb1ELb1ELb1ELb1EEEvNS_16Flash_fwd_paramsE,"",@"SHT_CUDA_INFO"
	.sectionflags	@""
	.align	4


	//----- nvinfo : EIATTR_CUDA_API_VERSION
	.align		4
        /*0000*/ 	.byte	0x04, 0x37
        /*0002*/ 	.short	(.L_1964 - .L_1963)
.L_1963:
        /*0004*/ 	.word	0x00000082


	//----- nvinfo : EIATTR_KPARAM_INFO
	.align		4
.L_1964:
        /*0008*/ 	.byte	0x04, 0x17
        /*000a*/ 	.short	(.L_1966 - .L_1965)
.L_1965:
        /*000c*/ 	.word	0x00000000
        /*0010*/ 	.short	0x0000
        /*0012*/ 	.short	0x0000
        /*0014*/ 	.byte	0x00, 0xf0, 0x41, 0x07


	//----- nvinfo : EIATTR_SPARSE_MMA_MASK
	.align		4
.L_1966:
        /*0018*/ 	.byte	0x03, 0x50
        /*001a*/ 	.short	0x0000


	//----- nvinfo : EIATTR_MAXREG_COUNT
	.align		4
        /*001c*/ 	.byte	0x03, 0x1b
        /*001e*/ 	.short	0x00ff


	//----- nvinfo : EIATTR_NUM_BARRIERS
	.align		4
        /*0020*/ 	.byte	0x02, 0x4c
        /*0022*/ 	.byte	0x01
	.zero		1


	//----- nvinfo : EIATTR_MERCURY_ISA_VERSION
	.align		4
        /*0024*/ 	.byte	0x03, 0x5f
        /*0026*/ 	.short	0x0101


	//----- nvinfo : EIATTR_COOP_GROUP_MASK_REGIDS
	.align		4
        /*0028*/ 	.byte	0x04, 0x29
        /*002a*/ 	.short	(.L_1968 - .L_1967)


	//   ....[0]....
.L_1967:
        /*002c*/ 	.word	0xffffffff


	//   ....[1]....
        /*0030*/ 	.word	0xffffffff


	//   ....[2]....
        /*0034*/ 	.word	0xffffffff


	//   ....[3]....
        /*0038*/ 	.word	0xffffffff


	//   ....[4]....
        /*003c*/ 	.word	0xffffffff


	//   ....[5]....
        /*0040*/ 	.word	0xffffffff


	//   ....[6]....
        /*0044*/ 	.word	0xffffffff


	//   ....[7]....
        /*0048*/ 	.word	0xffffffff


	//   ....[8]....
        /*004c*/ 	.word	0xffffffff


	//   ....[9]....
        /*0050*/ 	.word	0xffffffff


	//   ....[10]....
        /*0054*/ 	.word	0xffffffff


	//   ....[11]....
        /*0058*/ 	.word	0xffffffff


	//   ....[12]....
        /*005c*/ 	.word	0xffffffff


	//   ....[13]....
        /*0060*/ 	.word	0xffffffff


	//   ....[14]....
        /*0064*/ 	.word	0xffffffff


	//   ....[15]....
        /*0068*/ 	.word	0xffffffff


	//----- nvinfo : EIATTR_COOP_GROUP_INSTR_OFFSETS
	.align		4
.L_1968:
        /*006c*/ 	.byte	0x04, 0x28
        /*006e*/ 	.short	(.L_1970 - .L_1969)


	//   ....[0]....
.L_1969:
        /*0070*/ 	.word	0x0000e680


	//   ....[1]....
        /*0074*/ 	.word	0x0000e6a0


	//   ....[2]....
        /*0078*/ 	.word	0x0000e720


	//   ....[3]....
        /*007c*/ 	.word	0x0000e730


	//   ....[4]....
        /*0080*/ 	.word	0x000124c0


	//   ....[5]....
        /*0084*/ 	.word	0x00012500


	//   ....[6]....
        /*0088*/ 	.word	0x00012520


	//   ....[7]....
        /*008c*/ 	.word	0x00012540


	//   ....[8]....
        /*0090*/ 	.word	0x00015c60


	//   ....[9]....
        /*0094*/ 	.word	0x00015c70


	//   ....[10]....
        /*0098*/ 	.word	0x00015ca0


	//   ....[11]....
        /*009c*/ 	.word	0x00015cb0


	//   ....[12]....
        /*00a0*/ 	.word	0x00017370


	//   ....[13]....
        /*00a4*/ 	.word	0x000173b0


	//   ....[14]....
        /*00a8*/ 	.word	0x00017440


	//   ....[15]....
        /*00ac*/ 	.word	0x00017450


	//----- nvinfo : EIATTR_EXIT_INSTR_OFFSETS
	.align		4
.L_1970:
        /*00b0*/ 	.byte	0x04, 0x1c
        /*00b2*/ 	.short	(.L_1972 - .L_1971)


	//   ....[0]....
.L_1971:
        /*00b4*/ 	.word	0x00000440


	//   ....[1]....
        /*00b8*/ 	.word	0x00000c50


	//   ....[2]....
        /*00bc*/ 	.word	0x00000c80


	//   ....[3]....
        /*00c0*/ 	.word	0x00018020


	//   ....[4]....
        /*00c4*/ 	.word	0x00018040


	//----- nvinfo : EIATTR_CRS_STACK_SIZE
	.align		4
.L_1972:
        /*00c8*/ 	.byte	0x04, 0x1e
        /*00ca*/ 	.short	(.L_1974 - .L_1973)
.L_1973:
        /*00cc*/ 	.word	0x00000000


	//----- nvinfo : EIATTR_CBANK_PARAM_SIZE
	.align		4
.L_1974:
        /*00d0*/ 	.byte	0x03, 0x19
        /*00d2*/ 	.short	0x01d0


	//----- nvinfo : EIATTR_PARAM_CBANK
	.align		4
        /*00d4*/ 	.byte	0x04, 0x0a
        /*00d6*/ 	.short	(.L_1976 - .L_1975)
	.align		4
.L_1975:
        /*00d8*/ 	.word	index@(.nv.constant0._ZN5flash24flash_fwd_splitkv_kernelI23Flash_fwd_kernel_traitsILi64ELi64ELi128ELi4ELb0ELb0EN7cutlass6half_tE19Flash_kernel_traitsILi64ELi64ELi128ELi4ES3_EELb1ELb0ELb0ELb0ELb1ELb1ELb1ELb1EEEvNS_16Flash_fwd_paramsE)
        /*00dc*/ 	.short	0x0210
        /*00de*/ 	.short	0x01d0


	//----- nvinfo : EIATTR_SW_WAR
	.align		4
.L_1976:
        /*00e0*/ 	.byte	0x04, 0x36
        /*00e2*/ 	.short	(.L_1978 - .L_1977)
.L_1977:
        /*00e4*/ 	.word	0x00000008
.L_1978:


//--------------------- .nv.info._ZN5flash24flash_fwd_splitkv_kernelI23Flash_fwd_kernel_traitsILi64ELi64ELi128ELi4ELb0ELb0EN7cutlass6half_tE19Flash_kernel_traitsILi64ELi64ELi128ELi4ES3_EELb1ELb0ELb1ELb0ELb0ELb0ELb1ELb1EEEvNS_16Flash_fwd_paramsE --------------------------
	.section	.nv.info._ZN5flash24flash_fwd_splitkv_kernelI23Flash_fwd_kernel_traitsILi64ELi64ELi128ELi4ELb0ELb0EN7cutlass6half_tE19Flash_kernel_traitsILi64ELi64ELi128ELi4ES3_EELb1ELb0ELb1ELb0ELb0ELb0ELb1ELb1EEEvNS_16Flash_fwd_paramsE,"",@"SHT_CUDA_INFO"
	.sectionflags	@""
	.align	4


	//----- nvinfo : EIATTR_CUDA_API_VERSION
	.align		4
        /*0000*/ 	.byte	0x04, 0x37
        /*0002*/ 	.short	(.L_1980 - .L_1979)
.L_1979:
        /*0004*/ 	.word	0x00000082


	//----- nvinfo : EIATTR_KPARAM_INFO
	.align		4
.L_1980:
        /*0008*/ 	.byte	0x04, 0x17
        /*000a*/ 	.short	(.L_1982 - .L_1981)
.L_1981:
        /*000c*/ 	.word	0x00000000
        /*0010*/ 	.short	0x0000
        /*0012*/ 	.short	0x0000
        /*0014*/ 	.byte	0x00, 0xf0, 0x41, 0x07


	//----- nvinfo : EIATTR_SPARSE_MMA_MASK
	.align		4
.L_1982:
        /*0018*/ 	.byte	0x03, 0x50
        /*001a*/ 	.short	0x0000


	//----- nvinfo : EIATTR_MAXREG_COUNT
	.align		4
        /*001c*/ 	.byte	0x03, 0x1b
        /*001e*/ 	.short	0x00ff


	//----- nvinfo : EIATTR_NUM_BARRIERS
	.align		4
        /*0020*/ 	.byte	0x02, 0x4c
        /*0022*/ 	.byte	0x01
	.zero		1


	//----- nvinfo : EIATTR_MERCURY_ISA_VERSION
	.align		4
        /*0024*/ 	.byte	0x03, 0x5f
        /*0026*/ 	.short	0x0101


	//----- nvinfo : EIATTR_COOP_GROUP_MASK_REGIDS
	.align		4
        /*0028*/ 	.byte	0x04, 0x29
        /*002a*/ 	.short	(.L_1984 - .L_1983)


	//   ....[0]....
.L_1983:
        /*002c*/ 	.word	0xffffffff


	//   ....[1]....
        /*0030*/ 	.word	0xffffffff


	//   ....[2]....
        /*0034*/ 	.word	0xffffffff


	//   ....[3]....
        /*0038*/ 	.word	0xffffffff


	//   ....[4]....
        /*003c*/ 	.word	0xffffffff


	//   ....[5]....
        /*0040*/ 	.word	0xffffffff


	//   ....[6]....
        /*0044*/ 	.word	0xffffffff


	//   ....[7]....
        /*0048*/ 	.word	0xffffffff


	//   ....[8]....
        /*004c*/ 	.word	0xffffffff


	//   ....[9]....
        /*0050*/ 	.word	0xffffffff


	//   ....[10]....
        /*0054*/ 	.word	0xffffffff


	//   ....[11]....
        /*0058*/ 	.word	0xffffffff


	//   ....[12]....
        /*005c*/ 	.word	0xffffffff


	//   ....[13]....
        /*0060*/ 	.word	0xffffffff


	//   ....[14]....
        /*0064*/ 	.word	0xffffffff


	//   ....[15]....
        /*0068*/ 	.word	0xffffffff


	//----- nvinfo : EIATTR_COOP_GROUP_INSTR_OFFSETS
	.align		4
.L_1984:
        /*006c*/ 	.byte	0x04, 0x28
        /*006e*/ 	.short	(.L_1986 - .L_1985)


	//   ....[0]....
.L_1985:
        /*0070*/ 	.word	0x0000f990


	//   ....[1]....
        /*0074*/ 	.word	0x0000f9b0


	//   ....[2]....
        /*0078*/ 	.word	0x0000fa30


	//   ....[3]....
        /*007c*/ 	.word	0x0000faa0


	//   ....[4]....
        /*0080*/ 	.word	0x00013d90


	//   ....[5]....
        /*0084*/ 	.word	0x00013da0


	//   ....[6]....
        /*0088*/ 	.word	0x00013dd0


	//   ....[7]....
        /*008c*/ 	.word	0x00013de0


	//   ....[8]....
        /*0090*/ 	.word	0x00017b80


	//   ....[9]....
        /*0094*/ 	.word	0x00017b90


	//   ....[10]....
        /*0098*/ 	.word	0x00017bd0


	//   ....[11]....
        /*009c*/ 	.word	0x00017be0


	//   ....[12]....
        /*00a0*/ 	.word	0x000192f0


	//   ....[13]....
        /*00a4*/ 	.word	0x00019330


	//   ....[14]....
        /*00a8*/ 	.word	0x000193c0


	//   ....[15]....
        /*00ac*/ 	.word	0x000193d0


	//----- nvinfo : EIATTR_EXIT_INSTR_OFFSETS
	.align		4
.L_1986:
        /*00b0*/ 	.byte	0x04, 0x1c
        /*00b2*/ 	.short	(.L_1988 - .L_1987)


	//   ....[0]....
.L_1987:
        /*00b4*/ 	.word	0x00000440


	//   ....[1]....
        /*00b8*/ 	.word	0x00000d30


	//   ....[2]....
        /*00bc*/ 	.word	0x00000d60


	//   ....[3]....
        /*00c0*/ 	.word	0x00019ff0


	//   ....[4]....
        /*00c4*/ 	.word	0x0001a010


	//----- nvinfo : EIATTR_CRS_STACK_SIZE
	.align		4
.L_1988:
        /*00c8*/ 	.byte	0x04, 0x1e
        /*00ca*/ 	.short	(.L_1990 - .L_1989)
.L_1989:
        /*00cc*/ 	.word	0x00000000


	//----- nvinfo : EIATTR_CBANK_PARAM_SIZE
	.align		4
.L_1990:
        /*00d0*/ 	.byte	0x03, 0x19
        /*00d2*/ 	.short	0x01d0


	//----- nvinfo : EIATTR_PARAM_CBANK
	.align		4
        /*00d4*/ 	.byte	0x04, 0x0a
        /*00d6*/ 	.short	(.L_1992 - .L_1991)
	.align		4
.L_1991:
        /*00d8*/ 	.word	index@(.nv.constant0._ZN5flash24flash_fwd_splitkv_kernelI23Flash_fwd_kernel_traitsILi64ELi64ELi128ELi4ELb0ELb0EN7cutlass6half_tE19Flash_kernel_traitsILi64ELi64ELi128ELi4ES3_EELb1ELb0ELb1ELb0ELb0ELb0ELb1ELb1EEEvNS_16Flash_fwd_paramsE)
        /*00dc*/ 	.short	0x0210
        /*00de*/ 	.short	0x01d0


	//----- nvinfo : EIATTR_SW_WAR
	.align		4
.L_1992:
        /*00e0*/ 	.byte	0x04, 0x36
        /*00e2*/ 	.short	(.L_1994 - .L_1993)
.L_1993:
        /*00e4*/ 	.word	0x00000008
.L_1994:


//--------------------- .nv.info._ZN5flash24flash_fwd_splitkv_kernelI23Flash_fwd_kernel_traitsILi64ELi64ELi128ELi4ELb0ELb0EN7cutlass6half_tE19Flash_kernel_traitsILi64ELi64ELi128ELi4ES3_EELb1ELb0ELb1ELb0ELb0ELb1ELb1ELb1EEEvNS_16Flash_fwd_paramsE --------------------------
	.section	.nv.info._ZN5flash24flash_fwd_splitkv_kernelI23Flash_fwd_kernel_traitsILi64ELi64ELi128ELi4ELb0ELb0EN7cutlass6half_tE19Flash_kernel_traitsILi64ELi64ELi128ELi4ES3_EELb1ELb0ELb1ELb0ELb0ELb1ELb1ELb1EEEvNS_16Flash_fwd_paramsE,"",@"SHT_CUDA_INFO"
	.sectionflags	@""
	.align	4


	//----- nvinfo : EIATTR_CUDA_API_VERSION
	.align		4
        /*0000*/ 	.byte	0x04, 0x37
        /*0002*/ 	.short	(.L_1996 - .L_1995)
.L_1995:
        /*0004*/ 	.word	0x00000082


	//----- nvinfo : EIATTR_KPARAM_INFO
	.align		4
.L_1996:
        /*0008*/ 	.byte	0x04, 0x17
        /*000a*/ 	.short	(.L_1998 - .L_1997)
.L_1997:
        /*000c*/ 	.word	0x00000000
        /*0010*/ 	.short	0x0000
        /*0012*/ 	.short	0x0000
        /*0014*/ 	.byte	0x00, 0xf0, 0x41, 0x07


	//----- nvinfo : EIATTR_SPARSE_MMA_MASK
	.align		4
.L_1998:
        /*0018*/ 	.byte	0x03, 0x50
        /*001a*/ 	.short	0x0000


	//----- nvinfo : EIATTR_MAXREG_COUNT
	.align		4
        /*001c*/ 	.byte	0x03, 0x1b
        /*001e*/ 	.short	0x00ff


	//----- nvinfo : EIATTR_NUM_BARRIERS
	.align		4
        /*0020*/ 	.byte	0x02, 0x4c
        /*0022*/ 	.byte	0x01
	.zero		1


	//----- nvinfo : EIATTR_MERCURY_ISA_VERSION
	.align		4
        /*0024*/ 	.byte	0x03, 0x5f
        /*0026*/ 	.short	0x0101


	//----- nvinfo : EIATTR_COOP_GROUP_MASK_REGIDS
	.align		4
        /*0028*/ 	.byte	0x04, 0x29
        /*002a*/ 	.short	(.L_2000 - .L_1999)


	//   ....[0]....
.L_1999:
        /*002c*/ 	.word	0xffffffff


	//   ....[1]....
        /*0030*/ 	.word	0xffffffff


	//   ....[2]....
        /*0034*/ 	.word	0xffffffff


	//   ....[3]....
        /*0038*/ 	.word	0xffffffff


	//   ....[4]....
        /*003c*/ 	.word	0xffffffff


	//   ....[5]....
        /*0040*/ 	.word	0xffffffff


	//   ....[6]....
        /*0044*/ 	.word	0xffffffff


	//   ....[7]....
        /*0048*/ 	.word	0xffffffff


	//   ....[8]....
        /*004c*/ 	.word	0xffffffff


	//   ....[9]....
        /*0050*/ 	.word	0xffffffff


	//   ....[10]....
        /*0054*/ 	.word	0xffffffff


	//   ....[11]....
        /*0058*/ 	.word	0xffffffff


	//   ....[12]....
        /*005c*/ 	.word	0xffffffff


	//   ....[13]....
        /*0060*/ 	.word	0xffffffff


	//   ....[14]....
        /*0064*/ 	.word	0xffffffff


	//   ....[15]....
        /*0068*/ 	.word	0xffffffff


	//----- nvinfo : EIATTR_COOP_GROUP_INSTR_OFFSETS
	.align		4
.L_2000:
        /*006c*/ 	.byte	0x04, 0x28
        /*006e*/ 	.short	(.L_2002 - .L_2001)


	//   ....[0]....
.L_2001:
        /*0070*/ 	.word	0x00010120


	//   ....[1]....
        /*0074*/ 	.word	0x00010140


	//   ....[2]....
        /*0078*/ 	.word	0x000101b0


	//   ....[3]....
        /*007c*/ 	.word	0x000101e0


	//   ....[4]....
        /*0080*/ 	.word	0x00014d40


	//   ....[5]....
        /*0084*/ 	.word	0x00014d50


	//   ....[6]....
        /*0088*/ 	.word	0x00014d80


	//   ....[7]....
        /*008c*/ 	.word	0x00014d90


	//   ....[8]....
        /*0090*/ 	.word	0x00019380


	//   ....[9]....
        /*0094*/ 	.word	0x00019390


	//   ....[10]....
        /*0098*/ 	.word	0x000193c0


	//   ....[11]....
        /*009c*/ 	.word	0x000193d0


	//   ....[12]....
        /*00a0*/ 	.word	0x0001aaa0


	//   ....[13]....
        /*00a4*/ 	.word	0x0001aae0


	//   ....[14]....
        /*00a8*/ 	.word	0x0001ab70


	//   ....[15]....
        /*00ac*/ 	.word	0x0001ab80


	//----- nvinfo : EIATTR_EXIT_INSTR_OFFSETS
	.align		4
.L_2002:
        /*00b0*/ 	.byte	0x04, 0x1c
        /*00b2*/ 	.short	(.L_2004 - .L_2003)


	//   ....[0]....
.L_2003:
        /*00b4*/ 	.word	0x00000440


	//   ....[1]....
        /*00b8*/ 	.word	0x00000d30


	//   ....[2]....
        /*00bc*/ 	.word	0x00000d60


	//   ....[3]....
        /*00c0*/ 	.word	0x0001b7a0


	//   ....[4]....
        /*00c4*/ 	.word	0x0001b7c0


	//----- nvinfo : EIATTR_CRS_STACK_SIZE
	.align		4
.L_2004:
        /*00c8*/ 	.byte	0x04, 0x1e
        /*00ca*/ 	.short	(.L_2006 - .L_2005)
.L_2005:
        /*00cc*/ 	.word	0x00000000


	//----- nvinfo : EIATTR_CBANK_PARAM_SIZE
	.align		4
.L_2006:
        /*00d0*/ 	.byte	0x03, 0x19
        /*00d2*/ 	.short	0x01d0


	//----- nvinfo : EIATTR_PARAM_CBANK
	.align		4
        /*00d4*/ 	.byte	0x04, 0x0a
        /*00d6*/ 	.short	(.L_2008 - .L_2007)
	.align		4
.L_2007:
        /*00d8*/ 	.word	index@(.nv.constant0._ZN5flash24flash_fwd_splitkv_kernelI23Flash_fwd_kernel_traitsILi64ELi64ELi128ELi4ELb0ELb0EN7cutlass6half_tE19Flash_kernel_traitsILi64ELi64ELi128ELi4ES3_EELb1ELb0ELb1ELb0ELb0ELb1ELb1ELb1EEEvNS_16Flash_fwd_paramsE)
        /*00dc*/ 	.short	0x0210
        /*00de*/ 	.short	0x01d0


	//----- nvinfo : EIATTR_SW_WAR
	.align		4
.L_2008:
        /*00e0*/ 	.byte	0x04, 0x36
        /*00e2*/ 	.short	(.L_2010 - .L_2009)
.L_2009:
        /*00e4*/ 	.word	0x00000008
.L_2010:


//--------------------- .nv.callgraph             --------------------------
	.section	.nv.callgraph,"",@"SHT_CUDA_CALLGRAPH"
	.align	4
	.sectionentsize	8
	.align		4
        /*0000*/ 	.word	0x00000000
	.align		4
        /*0004*/ 	.word	0xffffffff
	.align		4
        /*0008*/ 	.word	0x00000000
	.align		4
        /*000c*/ 	.word	0xfffffffe
	.align		4
        /*0010*/ 	.word	0x00000000
	.align		4
        /*0014*/ 	.word	0xfffffffd
	.align		4
        /*0018*/ 	.word	0x00000000
	.align		4
        /*001c*/ 	.word	0xfffffffc


//--------------------- .nv.constant4             --------------------------
	.section	.nv.constant4,"a",@progbits
	.align	8
	.align		8
.nv.constant4:
        /*0000*/ 	.dword	_ZN78_INTERNAL_508b6885_42_flash_fwd_split_hdim64_fp16_causal_sm80_cu_6987f922_30714cuda3std3__45__cpo5beginE
	.align		8
        /*0008*/ 	.dword	_ZN78_INTERNAL_508b6885_42_flash_fwd_split_hdim64_fp16_causal_sm80_cu_6987f922_30714cuda3std3__45__cpo3endE
	.align		8
        /*0010*/ 	.dword	_ZN78_INTERNAL_508b6885_42_flash_fwd_split_hdim64_fp16_causal_sm80_cu_6987f922_30714cuda3std3__45__cpo6cbeginE
	.align		8
        /*0018*/ 	.dword	_ZN78_INTERNAL_508b6885_42_flash_fwd_split_hdim64_fp16_causal_sm80_cu_6987f922_30714cuda3std3__45__cpo4cendE
	.align		8
        /*0020*/ 	.dword	_ZN78_INTERNAL_508b6885_42_flash_fwd_split_hdim64_fp16_causal_sm80_cu_6987f922_30714cuda3std3__480_GLOBAL__N__508b6885_42_flash_fwd_split_hdim64_fp16_causal_sm80_cu_6987f922_30716ignoreE
	.align		8
        /*0028*/ 	.dword	_ZN78_INTERNAL_508b6885_42_flash_fwd_split_hdim64_fp16_causal_sm80_cu_6987f922_30714cuda3std3__419piecewise_constructE
	.align		8
        /*0030*/ 	.dword	_ZN78_INTERNAL_508b6885_42_flash_fwd_split_hdim64_fp16_causal_sm80_cu_6987f922_30714cuda3std3__48in_placeE
	.align		8
        /*0038*/ 	.dword	_ZN78_INTERNAL_508b6885_42_flash_fwd_split_hdim64_fp16_causal_sm80_cu_6987f922_30714cuda3std6ranges3__45__cpo4swapE
	.align		8
        /*0040*/ 	.dword	_ZN78_INTERNAL_508b6885_42_flash_fwd_split_hdim64_fp16_causal_sm80_cu_6987f922_30714cuda3std6ranges3__45__cpo9iter_moveE
	.align		8
        /*0048*/ 	.dword	_ZN78_INTERNAL_508b6885_42_flash_fwd_split_hdim64_fp16_causal_sm80_cu_6987f922_30714cute7productE
	.align		8
        /*0050*/ 	.dword	_ZN78_INTERNAL_508b6885_42_flash_fwd_split_hdim64_fp16_causal_sm80_cu_6987f922_30714cute1_E


//--------------------- .text._ZN5flash32flash_fwd_splitkv_combine_kernelI23Flash_fwd_kernel_traitsILi64ELi64ELi256ELi4ELb0ELb0EN7cutlass6half_tE19Flash_kernel_traitsILi64ELi64ELi256ELi4ES3_EELi8ELi7ELb0EEEvNS_16Flash_fwd_paramsE --------------------------
	.section	.text._ZN5flash32flash_fwd_splitkv_combine_kernelI23Flash_fwd_kernel_traitsILi64ELi64ELi256ELi4ELb0ELb0EN7cutlass6half_tE19Flash_kernel_traitsILi64ELi64ELi256ELi4ES3_EELi8ELi7ELb0EEEvNS_16Flash_fwd_paramsE,"ax",@progbits
	.align	128
        .global         _ZN5flash32flash_fwd_splitkv_combine_kernelI23Flash_fwd_kernel_traitsILi64ELi64ELi256ELi4ELb0ELb0EN7cutlass6half_tE19Flash_kernel_traitsILi64ELi64ELi256ELi4ES3_EELi8ELi7ELb0EEEvNS_16Flash_fwd_paramsE
        .type           _ZN5flash32flash_fwd_splitkv_combine_kernelI23Flash_fwd_kernel_traitsILi64ELi64ELi256ELi4ELb0ELb0EN7cutlass6half_tE19Flash_kernel_traitsILi64ELi64ELi256ELi4ES3_EELi8ELi7ELb0EEEvNS_16Flash_fwd_paramsE,@function
        .size           _ZN5flash32flash_fwd_splitkv_combine_kernelI23Flash_fwd_kernel_traitsILi64ELi64ELi256ELi4ELb0ELb0EN7cutlass6half_tE19Flash_kernel_traitsILi64ELi64ELi256ELi4ES3_EELi8ELi7ELb0EEEvNS_16Flash_fwd_paramsE,(.L_x_7832 - _ZN5flash32flash_fwd_splitkv_combine_kernelI23Flash_fwd_kernel_traitsILi64ELi64ELi256ELi4ELb0ELb0EN7cutlass6half_tE19Flash_kernel_traitsILi64ELi64ELi256ELi4ES3_EELi8ELi7ELb0EEEvNS_16Flash_fwd_paramsE)
        .other          _ZN5flash32flash_fwd_splitkv_combine_kernelI23Flash_fwd_kernel_traitsILi64ELi64ELi256ELi4ELb0ELb0EN7cutlass6half_tE19Flash_kernel_traitsILi64ELi64ELi256ELi4ES3_EELi8ELi7ELb0EEEvNS_16Flash_fwd_paramsE,@"STO_CUDA_ENTRY STV_DEFAULT"
_ZN5flash32flash_fwd_splitkv_combine_kernelI23Flash_fwd_kernel_traitsILi64ELi64ELi256ELi4ELb0ELb0EN7cutlass6half_tE19Flash_kernel_traitsILi64ELi64ELi256ELi4ES3_EELi8ELi7ELb0EEEvNS_16Flash_fwd_paramsE:
.text._ZN5flash32flash_fwd_splitkv_combine_kernelI23Flash_fwd_kernel_traitsILi64ELi64ELi256ELi4ELb0ELb0EN7cutlass6half_tE19Flash_kernel_traitsILi64ELi64ELi256ELi4ES3_EELi8ELi7ELb0EEEvNS_16Flash_fwd_paramsE:
[----:B------:R-:W-:Y:S08]  /*0000*/  LDC R1, c[0x0][0x28] ;  /* 0x00000a00ff017b82 */ /* 0x000ff00000000800 */
[----:B------:R-:W0:Y:S01]  /*0010*/  LDC.64 R2, c[0x0][0x2c0] ;  /* 0x0000b000ff027b82 */ /* 0x000e220000000a00 */
[----:B------:R-:W-:-:S07]  /*0020*/  ULDC UR5, c[0x0][0x270] ;  /* 0x00009c0000057ab9 */ /* 0x000fce0000000800 */
[----:B------:R-:W1:Y:S01]  /*0030*/  S2UR UR7, SR_CTAID.X ;  /* 0x00000000000779c3 */ /* 0x000e620000002500 */
[----:B0-----:R-:W-:Y:S01]  /*0040*/  IMAD R2, R2, UR5, RZ ;  /* 0x0000000502027c24 */ /* 0x001fe2000f8e02ff */
[----:B------:R-:W-:-:S03]  /*0050*/  USHF.R.S32.HI UR5, URZ, 0x1f, UR5 ;  /* 0x0000001f3f057899 */ /* 0x000fc60008011405 */
[----:B------:R-:W-:Y:S01]  /*0060*/  IMAD R12, R2, R3, RZ ;  /* 0x00000003020c7224 */ /* 0x000fe200078e02ff */
[----:B------:R-:W-:Y:S01]  /*0070*/  SHF.R.S32.HI R2, RZ, 0x1f, R3 ;  /* 0x0000001fff027819 */ /* 0x000fe20000011403 */
[----:B-1----:R-:W-:-:S03]  /*0080*/  USHF.L.U32 UR7, UR7, 0x3, URZ ;  /* 0x0000000307077899 */ /* 0x002fc6000800063f */
[----:B------:R-:W-:Y:S02]  /*0090*/  ISETP.LT.U32.AND P0, PT, R12, R3, PT ;  /* 0x000000030c00720c */ /* 0x000fe40003f01070 */
[----:B------:R-:W-:Y:S01]  /*00a0*/  SHF.R.S32.HI R5, RZ, 0x1f, R12 ;  /* 0x0000001fff057819 */ /* 0x000fe2000001140c */
[----:B------:R-:W-:-:S03]  /*00b0*/  USHF.R.S32.HI UR6, URZ, 0x1f, UR7 ;  /* 0x0000001f3f067899 */ /* 0x000fc60008011407 */
[----:B------:R-:W-:-:S04]  /*00c0*/  ISETP.LT.AND.EX P0, PT, R5, R2, PT, P0 ;  /* 0x000000020500720c */ /* 0x000fc80003f01300 */
[C---:B------:R-:W-:Y:S02]  /*00d0*/  SEL R2, R5.reuse, R2, P0 ;  /* 0x0000000205027207 */ /* 0x040fe40000000000 */
[----:B------:R-:W-:Y:S02]  /*00e0*/  SEL R40, R12, R3, P0 ;  /* 0x000000030c287207 */ /* 0x000fe40000000000 */
[----:B------:R-:W-:-:S04]  /*00f0*/  LOP3.LUT R0, R5, R2, RZ, 0xfc, !PT ;  /* 0x0000000205007212 */ /* 0x000fc800078efcff */
[----:B------:R-:W-:-:S13]  /*0100*/  ISETP.NE.U32.AND P1, PT, R0, RZ, PT ;  /* 0x000000ff0000720c */ /* 0x000fda0003f25070 */
[----:B------:R-:W-:Y:S05]  /*0110*/  @!P1 BRA `(.L_x_0) ;  /* 0x0000000000249947 */ /* 0x000fea0003800000 */
[----:B------:R-:W-:Y:S01]  /*0120*/  IMAD.MOV.U32 R27, RZ, RZ, R12 ;  /* 0x000000ffff1b7224 */ /* 0x000fe200078e000c */
[----:B------:R-:W-:Y:S01]  /*0130*/  MOV R25, R40 ;  /* 0x0000002800197202 */ /* 0x000fe20000000f00 */
[----:B------:R-:W-:Y:S01]  /*0140*/  IMAD.MOV.U32 R19, RZ, RZ, R5 ;  /* 0x000000ffff137224 */ /* 0x000fe200078e0005 */
[----:B------:R-:W-:Y:S02]  /*0150*/  MOV R24, R2 ;  /* 0x0000000200187202 */ /* 0x000fe40000000f00 */
[----:B------:R-:W-:Y:S02]  /*0160*/  MOV R23, 0x180 ;  /* 0x0000018000177802 */ /* 0x000fe40000000f00 */
[----:B------:R-:W-:Y:S05]  /*0170*/  CALL.REL.NOINC `($__internal_0_$__cuda_sm20_div_s64) ;  /* 0x0000004c00f47944 */ /* 0x000fea0003c00000 */
[----:B------:R-:W-:Y:S02]  /*0180*/  MOV R8, R0 ;  /* 0x0000000000087202 */ /* 0x000fe40000000f00 */
[----:B------:R-:W-:Y:S01]  /*0190*/  MOV R9, R25 ;  /* 0x0000001900097202 */ /* 0x000fe20000000f00 */
[----:B------:R-:W-:Y:S06]  /*01a0*/  BRA `(.L_x_1) ;  /* 0x00000000004c7947 */ /* 0x000fec0003800000 */
.L_x_0:
[----:B------:R-:W0:Y:S01]  /*01b0*/  I2F.U32.RP R6, R40 ;  /* 0x0000002800067306 */ /* 0x000e220000209000 */
[----:B------:R-:W-:Y:S02]  /*01c0*/  ISETP.NE.U32.AND P0, PT, R40, RZ, PT ;  /* 0x000000ff2800720c */ /* 0x000fe40003f05070 */
[----:B------:R-:W-:-:S05]  /*01d0*/  MOV R9, RZ ;  /* 0x000000ff00097202 */ /* 0x000fca0000000f00 */
[----:B0-----:R-:W0:Y:S02]  /*01e0*/  MUFU.RCP R6, R6 ;  /* 0x0000000600067308 */ /* 0x001e240000001000 */
[----:B0-----:R-:W-:-:S06]  /*01f0*/  VIADD R6, R6, 0xffffffe ;  /* 0x0ffffffe06067836 */ /* 0x001fcc0000000000 */
[----:B------:R0:W1:Y:S02]  /*0200*/  F2I.FTZ.U32.TRUNC.NTZ R7, R6 ;  /* 0x0000000600077305 */ /* 0x000064000021f000 */
[----:B0-----:R-:W-:Y:S01]  /*0210*/  HFMA2.MMA R6, -RZ, RZ, 0, 0 ;  /* 0x00000000ff067435 */ /* 0x001fe200000001ff */
[----:B-1----:R-:W-:-:S04]  /*0220*/  IMAD.MOV R0, RZ, RZ, -R7 ;  /* 0x000000ffff007224 */ /* 0x002fc800078e0a07 */
[----:B------:R-:W-:-:S05]  /*0230*/  IMAD R0, R0, R40, RZ ;  /* 0x0000002800007224 */ /* 0x000fca00078e02ff */
[----:B------:R-:W-:-:S06]  /*0240*/  IMAD.HI.U32 R0, R7, R0, R6 ;  /* 0x0000000007007227 */ /* 0x000fcc00078e0006 */
[----:B------:R-:W-:-:S04]  /*0250*/  IMAD.HI.U32 R8, R0, R12, RZ ;  /* 0x0000000c00087227 */ /* 0x000fc800078e00ff */
[----:B------:R-:W-:-:S04]  /*0260*/  IMAD.MOV R0, RZ, RZ, -R8 ;  /* 0x000000ffff007224 */ /* 0x000fc800078e0a08 */
[----:B------:R-:W-:-:S05]  /*0270*/  IMAD R0, R40, R0, R12 ;  /* 0x0000000028007224 */ /* 0x000fca00078e020c */
[----:B------:R-:W-:-:S13]  /*0280*/  ISETP.GE.U32.AND P2, PT, R0, R40, PT ;  /* 0x000000280000720c */ /* 0x000fda0003f46070 */
[----:B------:R-:W-:Y:S01]  /*0290*/  @P2 IADD3 R0, R0, -R40, RZ ;  /* 0x8000002800002210 */ /* 0x000fe20007ffe0ff */
[----:B------:R-:W-:-:S03]  /*02a0*/  @P2 VIADD R8, R8, 0x1 ;  /* 0x0000000108082836 */ /* 0x000fc60000000000 */
[----:B------:R-:W-:-:S13]  /*02b0*/  ISETP.GE.U32.AND P1, PT, R0, R40, PT ;  /* 0x000000280000720c */ /* 0x000fda0003f26070 */
[----:B------:R-:W-:Y:S02]  /*02c0*/  @P1 IADD3 R8, R8, 0x1, RZ ;  /* 0x0000000108081810 */ /* 0x000fe40007ffe0ff */
[----:B------:R-:W-:-:S07]  /*02d0*/  @!P0 LOP3.LUT R8, RZ, R40, RZ, 0x33, !PT ;  /* 0x00000028ff088212 */ /* 0x000fce00078e33ff */
.L_x_1:
[----:B------:R-:W-:Y:S01]  /*02e0*/  ULDC UR4, c[0x0][0x270] ;  /* 0x00009c0000047ab9 */ /* 0x000fe20000000800 */
[----:B------:R-:W-:Y:S01]  /*02f0*/  BSSY B0, `(.L_x_2) ;  /* 0x0000025000007945 */ /* 0x000fe20003800000 */
[----:B------:R-:W-:-:S04]  /*0300*/  ISETP.LT.U32.AND P0, PT, R8, UR4, PT ;  /* 0x0000000408007c0c */ /* 0x000fc8000bf01070 */
[----:B------:R-:W-:-:S04]  /*0310*/  ISETP.LT.AND.EX P0, PT, R9, UR5, PT, P0 ;  /* 0x0000000509007c0c */ /* 0x000fc8000bf01300 */
[C---:B------:R-:W-:Y:S02]  /*0320*/  SEL R6, R9.reuse, UR5, P0 ;  /* 0x0000000509067c07 */ /* 0x040fe40008000000 */
[----:B------:R-:W-:Y:S02]  /*0330*/  SEL R7, R8, UR4, P0 ;  /* 0x0000000408077c07 */ /* 0x000fe40008000000 */
        /* <DEDUP_REMOVED lines=11> */
[----:B------:R-:W-:Y:S05]  /*03f0*/  BRA `(.L_x_4) ;  /* 0x0000000000507947 */ /* 0x000fea0003800000 */
.L_x_3:
[----:B------:R-:W0:Y:S01]  /*0400*/  I2F.U32.RP R10, R7 ;  /* 0x00000007000a7306 */ /* 0x000e220000209000 */
[----:B------:R-:W-:-:S07]  /*0410*/  ISETP.NE.U32.AND P0, PT, R7, RZ, PT ;  /* 0x000000ff0700720c */ /* 0x000fce0003f05070 */
[----:B0-----:R-:W0:Y:S02]  /*0420*/  MUFU.RCP R10, R10 ;  /* 0x0000000a000a7308 */ /* 0x001e240000001000 */
[----:B0-----:R-:W-:-:S06]  /*0430*/  IADD3 R10, R10, 0xffffffe, RZ ;  /* 0x0ffffffe0a0a7810 */ /* 0x001fcc0007ffe0ff */
[----:B------:R-:W0:Y:S02]  /*0440*/  F2I.FTZ.U32.TRUNC.NTZ R11, R10 ;  /* 0x0000000a000b7305 */ /* 0x000e24000021f000 */
[----:B0-----:R-:W-:Y:S01]  /*0450*/  IADD3 R0, RZ, -R11, RZ ;  /* 0x8000000bff007210 */ /* 0x001fe20007ffe0ff */
[----:B------:R-:W-:-:S04]  /*0460*/  IMAD.MOV.U32 R10, RZ, RZ, RZ ;  /* 0x000000ffff0a7224 */ /* 0x000fc800078e00ff */
[----:B------:R-:W-:-:S04]  /*0470*/  IMAD R0, R0, R7, RZ ;  /* 0x0000000700007224 */ /* 0x000fc800078e02ff */
[----:B------:R-:W-:-:S06]  /*0480*/  IMAD.HI.U32 R0, R11, R0, R10 ;  /* 0x000000000b007227 */ /* 0x000fcc00078e000a */
[----:B------:R-:W-:-:S05]  /*0490*/  IMAD.HI.U32 R9, R0, R8, RZ ;  /* 0x0000000800097227 */ /* 0x000fca00078e00ff */
[----:B------:R-:W-:-:S05]  /*04a0*/  IADD3 R0, -R9, RZ, RZ ;  /* 0x000000ff09007210 */ /* 0x000fca0007ffe1ff */
[----:B------:R-:W-:-:S05]  /*04b0*/  IMAD R0, R7, R0, R8 ;  /* 0x0000000007007224 */ /* 0x000fca00078e0208 */
[----:B------:R-:W-:-:S13]  /*04c0*/  ISETP.GE.U32.AND P2, PT, R0, R7, PT ;  /* 0x000000070000720c */ /* 0x000fda0003f46070 */
[----:B------:R-:W-:Y:S01]  /*04d0*/  @P2 IMAD.IADD R0, R0, 0x1, -R7 ;  /* 0x0000000100002824 */ /* 0x000fe200078e0a07 */
[----:B------:R-:W-:-:S04]  /*04e0*/  @P2 IADD3 R9, R9, 0x1, RZ ;  /* 0x0000000109092810 */ /* 0x000fc80007ffe0ff */
[----:B------:R-:W-:-:S13]  /*04f0*/  ISETP.GE.U32.AND P1, PT, R0, R7, PT ;  /* 0x000000070000720c */ /* 0x000fda0003f26070 */
[----:B------:R-:W-:Y:S01]  /*0500*/  @P1 VIADD R9, R9, 0x1 ;  /* 0x0000000109091836 */ /* 0x000fe20000000000 */
[----:B------:R-:W-:-:S04]  /*0510*/  @!P0 LOP3.LUT R9, RZ, R7, RZ, 0x33, !PT ;  /* 0x00000007ff098212 */ /* 0x000fc800078e33ff */
[----:B------:R-:W-:Y:S01]  /*0520*/  MOV R8, R9 ;  /* 0x0000000900087202 */ /* 0x000fe20000000f00 */
[----:B------:R-:W-:Y:S02]  /*0530*/  IMAD.MOV.U32 R9, RZ, RZ, RZ ;  /* 0x000000ffff097224 */ /* 0x000fe400078e00ff */
.L_x_4:
[----:B------:R-:W-:Y:S05]  /*0540*/  BSYNC B0 ;  /* 0x0000000000007941 */ /* 0x000fea0003800000 */
.L_x_2:
[----:B------:R-:W0:Y:S01]  /*0550*/  LDC R0, c[0x0][0x2c4] ;  /* 0x0000b100ff007b82 */ /* 0x000e220000000800 */
[----:B------:R-:W-:Y:S01]  /*0560*/  BSSY B0, `(.L_x_5) ;  /* 0x000004b000007945 */ /* 0x000fe20003800000 */
[----:B0-----:R-:W-:Y:S01]  /*0570*/  IABS R4, R0 ;  /* 0x0000000000047213 */ /* 0x001fe20000000000 */
[C---:B------:R-:W-:Y:S01]  /*0580*/  VIADD R3, R0.reuse, 0xffffffff ;  /* 0xffffffff00037836 */ /* 0x040fe20000000000 */
[----:B------:R-:W-:Y:S02]  /*0590*/  ISETP.NE.AND P3, PT, R0, RZ, PT ;  /* 0x000000ff0000720c */ /* 0x000fe40003f65270 */
[----:B------:R-:W0:Y:S01]  /*05a0*/  I2F.RP R14, R4 ;  /* 0x00000004000e7306 */ /* 0x000e220000209400 */
[----:B------:R-:W-:-:S05]  /*05b0*/  IMAD.IADD R10, R3, 0x1, R4 ;  /* 0x00000001030a7824 */ /* 0x000fca00078e0204 */
[----:B------:R-:W-:Y:S02]  /*05c0*/  IABS R11, R10 ;  /* 0x0000000a000b7213 */ /* 0x000fe40000000000 */
[----:B0-----:R-:W0:Y:S02]  /*05d0*/  MUFU.RCP R14, R14 ;  /* 0x0000000e000e7308 */ /* 0x001e240000001000 */
[----:B0-----:R-:W-:-:S06]  /*05e0*/  VIADD R14, R14, 0xffffffe ;  /* 0x0ffffffe0e0e7836 */ /* 0x001fcc0000000000 */
[----:B------:R-:W0:Y:S02]  /*05f0*/  F2I.FTZ.U32.TRUNC.NTZ R15, R14 ;  /* 0x0000000e000f7305 */ /* 0x000e24000021f000 */
[----:B0-----:R-:W-:Y:S02]  /*0600*/  IMAD.MOV R13, RZ, RZ, -R15 ;  /* 0x000000ffff0d7224 */ /* 0x001fe400078e0a0f */
[----:B------:R-:W-:Y:S02]  /*0610*/  IMAD.MOV.U32 R14, RZ, RZ, RZ ;  /* 0x000000ffff0e7224 */ /* 0x000fe400078e00ff */
[----:B------:R-:W-:-:S04]  /*0620*/  IMAD R13, R13, R4, RZ ;  /* 0x000000040d0d7224 */ /* 0x000fc800078e02ff */
[----:B------:R-:W-:-:S04]  /*0630*/  IMAD.HI.U32 R13, R15, R13, R14 ;  /* 0x0000000d0f0d7227 */ /* 0x000fc800078e000e */
[----:B------:R-:W-:-:S04]  /*0640*/  IMAD.MOV.U32 R14, RZ, RZ, R11 ;  /* 0x000000ffff0e7224 */ /* 0x000fc800078e000b */
[----:B------:R-:W-:-:S04]  /*0650*/  IMAD.HI.U32 R11, R13, R14, RZ ;  /* 0x0000000e0d0b7227 */ /* 0x000fc800078e00ff */
[----:B------:R-:W-:-:S04]  /*0660*/  IMAD.MOV R13, RZ, RZ, -R11 ;  /* 0x000000ffff0d7224 */ /* 0x000fc800078e0a0b */
[----:B------:R-:W-:-:S05]  /*0670*/  IMAD R13, R4, R13, R14 ;  /* 0x0000000d040d7224 */ /* 0x000fca00078e020e */
[----:B------:R-:W-:-:S13]  /*0680*/  ISETP.GT.U32.AND P1, PT, R4, R13, PT ;  /* 0x0000000d0400720c */ /* 0x000fda0003f24070 */
[----:B------:R-:W-:Y:S02]  /*0690*/  @!P1 IMAD.IADD R13, R13, 0x1, -R4 ;  /* 0x000000010d0d9824 */ /* 0x000fe400078e0a04 */
[----:B------:R-:W-:Y:S01]  /*06a0*/  @!P1 VIADD R11, R11, 0x1 ;  /* 0x000000010b0b9836 */ /* 0x000fe20000000000 */
[----:B------:R-:W-:Y:S02]  /*06b0*/  ISETP.NE.AND P1, PT, R0, RZ, PT ;  /* 0x000000ff0000720c */ /* 0x000fe40003f25270 */
[-C--:B------:R-:W-:Y:S02]  /*06c0*/  ISETP.GE.U32.AND P2, PT, R13, R4.reuse, PT ;  /* 0x000000040d00720c */ /* 0x080fe40003f46070 */
[C---:B------:R-:W-:Y:S02]  /*06d0*/  LOP3.LUT R13, R10.reuse, R4, RZ, 0x3c, !PT ;  /* 0x000000040a0d7212 */ /* 0x040fe400078e3cff */
[----:B------:R-:W-:Y:S02]  /*06e0*/  LOP3.LUT R10, R10, R0, RZ, 0x3c, !PT ;  /* 0x000000000a0a7212 */ /* 0x000fe400078e3cff */
[----:B------:R-:W-:-:S07]  /*06f0*/  ISETP.GE.AND P0, PT, R13, RZ, PT ;  /* 0x000000ff0d00720c */ /* 0x000fce0003f06270 */
[----:B------:R-:W-:Y:S01]  /*0700*/  @P2 VIADD R11, R11, 0x1 ;  /* 0x000000010b0b2836 */ /* 0x000fe20000000000 */
[----:B------:R-:W-:-:S03]  /*0710*/  ISETP.GT.AND P2, PT, R0, RZ, PT ;  /* 0x000000ff0000720c */ /* 0x000fc60003f44270 */
[--C-:B------:R-:W-:Y:S02]  /*0720*/  IMAD.MOV.U32 R18, RZ, RZ, R11.reuse ;  /* 0x000000ffff127224 */ /* 0x100fe400078e000b */
[----:B------:R-:W-:Y:S01]  /*0730*/  IMAD.MOV.U32 R13, RZ, RZ, R11 ;  /* 0x000000ffff0d7224 */ /* 0x000fe200078e000b */
[----:B------:R-:W-:Y:S01]  /*0740*/  SHF.R.S32.HI R11, RZ, 0x1f, R0 ;  /* 0x0000001fff0b7819 */ /* 0x000fe20000011400 */
[----:B------:R-:W-:Y:S01]  /*0750*/  @!P0 IMAD.MOV R18, RZ, RZ, -R18 ;  /* 0x000000ffff128224 */ /* 0x000fe200078e0a12 */
[----:B------:R-:W-:Y:S02]  /*0760*/  @!P1 LOP3.LUT R18, RZ, R4, RZ, 0x33, !PT ;  /* 0x00000004ff129212 */ /* 0x000fe400078e33ff */
[----:B------:R-:W-:Y:S02]  /*0770*/  ISETP.GE.AND P1, PT, R10, RZ, PT ;  /* 0x000000ff0a00720c */ /* 0x000fe40003f26270 */
[----:B------:R-:W-:Y:S02]  /*0780*/  ISETP.LT.U32.AND P0, PT, R7, R18, PT ;  /* 0x000000120700720c */ /* 0x000fe40003f01070 */
[----:B------:R-:W-:-:S02]  /*0790*/  SHF.R.S32.HI R17, RZ, 0x1f, R18 ;  /* 0x0000001fff117819 */ /* 0x000fc40000011412 */
[----:B------:R-:W-:Y:S01]  /*07a0*/  LEA.HI.SX32 R10, R0, 0x1, 0x1 ;  /* 0x00000001000a7811 */ /* 0x000fe200078f0aff */
[----:B------:R-:W-:Y:S01]  /*07b0*/  @!P2 IMAD.MOV R10, RZ, RZ, R11 ;  /* 0x000000ffff0aa224 */ /* 0x000fe200078e020b */
[----:B------:R-:W-:-:S04]  /*07c0*/  ISETP.LT.AND.EX P0, PT, R6, R17, PT, P0 ;  /* 0x000000110600720c */ /* 0x000fc80003f01300 */
[C---:B------:R-:W-:Y:S01]  /*07d0*/  SEL R17, R6.reuse, R17, P0 ;  /* 0x0000001106117207 */ /* 0x040fe20000000000 */
[----:B------:R-:W-:Y:S01]  /*07e0*/  @!P1 IMAD.MOV R13, RZ, RZ, -R13 ;  /* 0x000000ffff0d9224 */ /* 0x000fe200078e0a0d */
[----:B------:R-:W-:Y:S02]  /*07f0*/  @!P3 LOP3.LUT R13, RZ, R0, RZ, 0x33, !PT ;  /* 0x00000000ff0db212 */ /* 0x000fe400078e33ff */
[----:B------:R-:W-:Y:S02]  /*0800*/  LOP3.LUT R4, R6, R17, RZ, 0xfc, !PT ;  /* 0x0000001106047212 */ /* 0x000fe400078efcff */
[----:B------:R-:W-:Y:S02]  /*0810*/  SEL R18, R7, R18, P0 ;  /* 0x0000001207127207 */ /* 0x000fe40000000000 */
[----:B------:R-:W-:Y:S01]  /*0820*/  ISETP.NE.U32.AND P1, PT, R4, RZ, PT ;  /* 0x000000ff0400720c */ /* 0x000fe20003f25070 */
[----:B------:R-:W-:-:S12]  /*0830*/  IMAD R4, R13, R10, RZ ;  /* 0x0000000a0d047224 */ /* 0x000fd800078e02ff */
        /* <DEDUP_REMOVED lines=10> */
.L_x_6:
        /* <DEDUP_REMOVED lines=18> */
[----:B------:R-:W-:Y:S02]  /*0a00*/  @!P0 LOP3.LUT R30, RZ, R18, RZ, 0x33, !PT ;  /* 0x00000012ff1e8212 */ /* 0x000fe400078e33ff */
.L_x_7:
[----:B------:R-:W-:Y:S05]  /*0a10*/  BSYNC B0 ;  /* 0x0000000000007941 */ /* 0x000fea0003800000 */
.L_x_5:
[----:B------:R-:W0:Y:S01]  /*0a20*/  LDC R0, c[0x0][0x2c4] ;  /* 0x0000b100ff007b82 */ /* 0x000e220000000800 */
[----:B------:R-:W-:Y:S01]  /*0a30*/  ULDC UR5, c[0x0][0x270] ;  /* 0x00009c0000057ab9 */ /* 0x000fe20000000800 */
[-C--:B------:R-:W-:Y:S01]  /*0a40*/  IABS R10, R4.reuse ;  /* 0x00000004000a7213 */ /* 0x080fe20000000000 */
[----:B------:R-:W-:Y:S01]  /*0a50*/  IMAD.MOV.U32 R22, RZ, RZ, RZ ;  /* 0x000000ffff167224 */ /* 0x000fe200078e00ff */
[----:B------:R-:W-:Y:S01]  /*0a60*/  IABS R15, R4 ;  /* 0x00000004000f7213 */ /* 0x000fe20000000000 */
[----:B------:R-:W1:Y:S01]  /*0a70*/  S2R R39, SR_TID.X ;  /* 0x0000000000277919 */ /* 0x000e620000002100 */
[----:B------:R-:W2:Y:S01]  /*0a80*/  I2F.RP R6, R10 ;  /* 0x0000000a00067306 */ /* 0x000ea20000209400 */
[----:B------:R-:W-:Y:S02]  /*0a90*/  BSSY B0, `(.L_x_8) ;  /* 0x0000076000007945 */ /* 0x000fe40003800000 */
[----:B------:R-:W-:-:S05]  /*0aa0*/  IMAD.MOV R15, RZ, RZ, -R15 ;  /* 0x000000ffff0f7224 */ /* 0x000fca00078e0a0f */
[----:B--2---:R-:W2:Y:S01]  /*0ab0*/  MUFU.RCP R6, R6 ;  /* 0x0000000600067308 */ /* 0x004ea20000001000 */
[----:B0-----:R-:W-:Y:S01]  /*0ac0*/  IMAD R7, R0, UR5, RZ ;  /* 0x0000000500077c24 */ /* 0x001fe2000f8e02ff */
[----:B------:R-:W-:Y:S01]  /*0ad0*/  IABS R11, R0 ;  /* 0x00000000000b7213 */ /* 0x000fe20000000000 */
[----:B------:R-:W-:-:S03]  /*0ae0*/  UIADD3 UR5, UR5, -0x1, URZ ;  /* 0xffffffff05057890 */ /* 0x000fc6000fffe03f */
[-C--:B------:R-:W-:Y:S02]  /*0af0*/  IABS R13, R7.reuse ;  /* 0x00000007000d7213 */ /* 0x080fe40000000000 */
[----:B------:R-:W0:Y:S01]  /*0b00*/  I2F.RP R24, R11 ;  /* 0x0000000b00187306 */ /* 0x000e220000209400 */
[----:B------:R-:W-:Y:S02]  /*0b10*/  IABS R19, R7 ;  /* 0x0000000700137213 */ /* 0x000fe40000000000 */
[----:B------:R-:W-:-:S03]  /*0b20*/  ISETP.NE.AND P5, PT, R7, RZ, PT ;  /* 0x000000ff0700720c */ /* 0x000fc60003fa5270 */
[----:B------:R-:W-:Y:S02]  /*0b30*/  IMAD.MOV R19, RZ, RZ, -R19 ;  /* 0x000000ffff137224 */ /* 0x000fe400078e0a13 */
[----:B------:R-:W3:Y:S01]  /*0b40*/  I2F.RP R26, R13 ;  /* 0x0000000d001a7306 */ /* 0x000ee20000209400 */
[----:B--2---:R-:W-:-:S07]  /*0b50*/  VIADD R6, R6, 0xffffffe ;  /* 0x0ffffffe06067836 */ /* 0x004fce0000000000 */
[----:B0-----:R-:W0:Y:S08]  /*0b60*/  MUFU.RCP R24, R24 ;  /* 0x0000001800187308 */ /* 0x001e300000001000 */
[----:B---3--:R-:W2:Y:S08]  /*0b70*/  MUFU.RCP R26, R26 ;  /* 0x0000001a001a7308 */ /* 0x008eb00000001000 */
[----:B------:R-:W3:Y:S01]  /*0b80*/  F2I.FTZ.U32.TRUNC.NTZ R23, R6 ;  /* 0x0000000600177305 */ /* 0x000ee2000021f000 */
[----:B0-----:R-:W-:-:S07]  /*0b90*/  VIADD R24, R24, 0xffffffe ;  /* 0x0ffffffe18187836 */ /* 0x001fce0000000000 */
[----:B------:R-:W0:Y:S01]  /*0ba0*/  F2I.FTZ.U32.TRUNC.NTZ R25, R24 ;  /* 0x0000001800197305 */ /* 0x000e22000021f000 */
[----:B--2---:R-:W-:Y:S02]  /*0bb0*/  VIADD R26, R26, 0xffffffe ;  /* 0x0ffffffe1a1a7836 */ /* 0x004fe40000000000 */
[----:B---3--:R-:W-:-:S05]  /*0bc0*/  IMAD.MOV R14, RZ, RZ, -R23 ;  /* 0x000000ffff0e7224 */ /* 0x008fca00078e0a17 */
[----:B------:R-:W2:Y:S01]  /*0bd0*/  F2I.FTZ.U32.TRUNC.NTZ R27, R26 ;  /* 0x0000001a001b7305 */ /* 0x000ea2000021f000 */
[----:B------:R-:W-:Y:S02]  /*0be0*/  VIADD R6, R10, UR5 ;  /* 0x000000050a067c36 */ /* 0x000fe40008000000 */
[----:B------:R-:W-:-:S03]  /*0bf0*/  IMAD R14, R14, R10, RZ ;  /* 0x0000000a0e0e7224 */ /* 0x000fc600078e02ff */
[----:B------:R-:W-:Y:S01]  /*0c00*/  IABS R16, R6 ;  /* 0x0000000600107213 */ /* 0x000fe20000000000 */
[----:B------:R-:W-:-:S04]  /*0c10*/  IMAD.HI.U32 R14, R23, R14, R22 ;  /* 0x0000000e170e7227 */ /* 0x000fc800078e0016 */
[----:B------:R-:W-:Y:S02]  /*0c20*/  IMAD.IADD R22, R3, 0x1, R13 ;  /* 0x0000000103167824 */ /* 0x000fe400078e020d */
[----:B0-----:R-:W-:Y:S02]  /*0c30*/  IMAD.MOV R3, RZ, RZ, -R25 ;  /* 0x000000ffff037224 */ /* 0x001fe400078e0a19 */
[----:B--2---:R-:W-:Y:S01]  /*0c40*/  IMAD.MOV R21, RZ, RZ, -R27 ;  /* 0x000000ffff157224 */ /* 0x004fe200078e0a1b */
[----:B------:R-:W-:Y:S01]  /*0c50*/  IABS R20, R22 ;  /* 0x0000001600147213 */ /* 0x000fe20000000000 */
[----:B------:R-:W-:Y:S02]  /*0c60*/  IMAD.MOV.U32 R26, RZ, RZ, RZ ;  /* 0x000000ffff1a7224 */ /* 0x000fe400078e00ff */
[----:B------:R-:W-:Y:S02]  /*0c70*/  IMAD R21, R21, R13, RZ ;  /* 0x0000000d15157224 */ /* 0x000fe400078e02ff */
[----:B------:R-:W-:-:S02]  /*0c80*/  IMAD R3, R3, R11, RZ ;  /* 0x0000000b03037224 */ /* 0x000fc400078e02ff */
[----:B------:R-:W-:-:S04]  /*0c90*/  IMAD.HI.U32 R21, R27, R21, R26 ;  /* 0x000000151b157227 */ /* 0x000fc800078e001a */
[----:B------:R-:W-:Y:S02]  /*0ca0*/  IMAD.MOV.U32 R24, RZ, RZ, RZ ;  /* 0x000000ffff187224 */ /* 0x000fe400078e00ff */
[----:B------:R-:W-:-:S04]  /*0cb0*/  IMAD.HI.U32 R21, R21, R20, RZ ;  /* 0x0000001415157227 */ /* 0x000fc800078e00ff */
[----:B------:R-:W-:Y:S02]  /*0cc0*/  IMAD R19, R21, R19, R20 ;  /* 0x0000001315137224 */ /* 0x000fe400078e0214 */
[----:B------:R-:W-:-:S03]  /*0cd0*/  IMAD.HI.U32 R3, R25, R3, R24 ;  /* 0x0000000319037227 */ /* 0x000fc600078e0018 */
[----:B------:R-:W-:Y:S01]  /*0ce0*/  ISETP.GT.U32.AND P4, PT, R13, R19, PT ;  /* 0x000000130d00720c */ /* 0x000fe20003f84070 */
[----:B------:R-:W-:-:S04]  /*0cf0*/  IMAD.HI.U32 R14, R14, R16, RZ ;  /* 0x000000100e0e7227 */ /* 0x000fc800078e00ff */
[----:B------:R-:W-:-:S04]  /*0d00*/  IMAD.HI.U32 R3, R3, R20, RZ ;  /* 0x0000001403037227 */ /* 0x000fc800078e00ff */
[----:B------:R-:W-:Y:S01]  /*0d10*/  IMAD R16, R14, R15, R16 ;  /* 0x0000000f0e107224 */ /* 0x000fe200078e0210 */
[----:B------:R-:W-:-:S03]  /*0d20*/  IADD3 R15, -R3, RZ, RZ ;  /* 0x000000ff030f7210 */ /* 0x000fc60007ffe1ff */
[----:B------:R-:W-:Y:S01]  /*0d30*/  @!P4 IMAD.IADD R19, R19, 0x1, -R13 ;  /* 0x000000011313c824 */ /* 0x000fe200078e0a0d */
[----:B------:R-:W-:Y:S01]  /*0d40*/  ISETP.GT.U32.AND P3, PT, R10, R16, PT ;  /* 0x000000100a00720c */ /* 0x000fe20003f64070 */
[----:B------:R-:W-:Y:S02]  /*0d50*/  IMAD R15, R11, R15, R20 ;  /* 0x0000000f0b0f7224 */ /* 0x000fe400078e0214 */
[----:B------:R-:W-:Y:S01]  /*0d60*/  @!P4 VIADD R21, R21, 0x1 ;  /* 0x000000011515c836 */ /* 0x000fe20000000000 */
[-C--:B------:R-:W-:Y:S02]  /*0d70*/  ISETP.GE.U32.AND P2, PT, R19, R13.reuse, PT ;  /* 0x0000000d1300720c */ /* 0x080fe40003f46070 */
[----:B------:R-:W-:Y:S02]  /*0d80*/  LOP3.LUT R19, R22, R13, RZ, 0x3c, !PT ;  /* 0x0000000d16137212 */ /* 0x000fe400078e3cff */
[----:B------:R-:W-:Y:S02]  /*0d90*/  ISETP.GT.U32.AND P0, PT, R11, R15, PT ;  /* 0x0000000f0b00720c */ /* 0x000fe40003f04070 */
[----:B------:R-:W-:-:S02]  /*0da0*/  ISETP.GE.AND P1, PT, R19, RZ, PT ;  /* 0x000000ff1300720c */ /* 0x000fc40003f26270 */
[----:B------:R-:W-:Y:S01]  /*0db0*/  LOP3.LUT R22, R22, R0, RZ, 0x3c, !PT ;  /* 0x0000000016167212 */ /* 0x000fe200078e3cff */
[----:B------:R-:W-:Y:S02]  /*0dc0*/  @!P3 IMAD.IADD R16, R16, 0x1, -R10 ;  /* 0x000000011010b824 */ /* 0x000fe400078e0a0a */
[----:B------:R-:W-:Y:S01]  /*0dd0*/  @!P3 VIADD R14, R14, 0x1 ;  /* 0x000000010e0eb836 */ /* 0x000fe20000000000 */
[----:B------:R-:W-:Y:S01]  /*0de0*/  ISETP.NE.AND P3, PT, R4, RZ, PT ;  /* 0x000000ff0400720c */ /* 0x000fe20003f65270 */
[----:B------:R-:W-:Y:S01]  /*0df0*/  @P2 VIADD R21, R21, 0x1 ;  /* 0x0000000115152836 */ /* 0x000fe20000000000 */
[-C--:B------:R-:W-:Y:S02]  /*0e00*/  ISETP.GE.U32.AND P6, PT, R16, R10.reuse, PT ;  /* 0x0000000a1000720c */ /* 0x080fe40003fc6070 */
[----:B------:R-:W-:Y:S01]  /*0e10*/  LOP3.LUT R16, R6, R10, RZ, 0x3c, !PT ;  /* 0x0000000a06107212 */ /* 0x000fe200078e3cff */
[----:B------:R-:W-:Y:S02]  /*0e20*/  @!P0 IMAD.IADD R15, R15, 0x1, -R11 ;  /* 0x000000010f0f8824 */ /* 0x000fe400078e0a0b */
[----:B------:R-:W-:Y:S01]  /*0e30*/  @!P1 IMAD.MOV R21, RZ, RZ, -R21 ;  /* 0x000000ffff159224 */ /* 0x000fe200078e0a15 */
[----:B------:R-:W-:Y:S01]  /*0e40*/  ISETP.GE.AND P2, PT, R16, RZ, PT ;  /* 0x000000ff1000720c */ /* 0x000fe20003f46270 */
[----:B------:R-:W-:Y:S01]  /*0e50*/  @!P0 VIADD R3, R3, 0x1 ;  /* 0x0000000103038836 */ /* 0x000fe20000000000 */
[----:B------:R-:W-:-:S02]  /*0e60*/  @!P5 LOP3.LUT R21, RZ, R13, RZ, 0x33, !PT ;  /* 0x0000000dff15d212 */ /* 0x000fc400078e33ff */
[----:B------:R-:W-:Y:S02]  /*0e70*/  ISETP.GE.U32.AND P4, PT, R15, R11, PT ;  /* 0x0000000b0f00720c */ /* 0x000fe40003f86070 */
[----:B------:R-:W-:Y:S02]  /*0e80*/  ISETP.LT.U32.AND P0, PT, R8, R21, PT ;  /* 0x000000150800720c */ /* 0x000fe40003f01070 */
[----:B------:R-:W-:Y:S02]  /*0e90*/  SHF.R.S32.HI R13, RZ, 0x1f, R21 ;  /* 0x0000001fff0d7819 */ /* 0x000fe40000011415 */
[----:B------:R-:W-:Y:S02]  /*0ea0*/  ISETP.GE.AND P1, PT, R22, RZ, PT ;  /* 0x000000ff1600720c */ /* 0x000fe40003f26270 */
[----:B------:R-:W-:Y:S02]  /*0eb0*/  @P6 IADD3 R14, R14, 0x1, RZ ;  /* 0x000000010e0e6810 */ /* 0x000fe40007ffe0ff */
[----:B------:R-:W-:-:S02]  /*0ec0*/  ISETP.LT.AND.EX P0, PT, R9, R13, PT, P0 ;  /* 0x0000000d0900720c */ /* 0x000fc40003f01300 */
[----:B------:R-:W-:Y:S01]  /*0ed0*/  ISETP.GT.AND P5, PT, R7, RZ, PT ;  /* 0x000000ff0700720c */ /* 0x000fe20003fa4270 */
[----:B------:R-:W-:Y:S01]  /*0ee0*/  @!P2 IMAD.MOV R14, RZ, RZ, -R14 ;  /* 0x000000ffff0ea224 */ /* 0x000fe200078e0a0e */
[----:B------:R-:W-:Y:S01]  /*0ef0*/  SEL R13, R9, R13, P0 ;  /* 0x0000000d090d7207 */ /* 0x000fe20000000000 */
[----:B------:R-:W-:Y:S01]  /*0f00*/  @P4 VIADD R3, R3, 0x1 ;  /* 0x0000000103034836 */ /* 0x000fe20000000000 */
[----:B------:R-:W-:Y:S02]  /*0f10*/  @!P3 LOP3.LUT R14, RZ, R10, RZ, 0x33, !PT ;  /* 0x0000000aff0eb212 */ /* 0x000fe400078e33ff */
[----:B------:R-:W-:Y:S01]  /*0f20*/  SHF.R.S32.HI R10, RZ, 0x1f, R7 ;  /* 0x0000001fff0a7819 */ /* 0x000fe20000011407 */
[----:B------:R-:W-:Y:S01]  /*0f30*/  @!P1 IMAD.MOV R3, RZ, RZ, -R3 ;  /* 0x000000ffff039224 */ /* 0x000fe200078e0a03 */
[----:B------:R-:W-:Y:S02]  /*0f40*/  LEA.HI.SX32 R11, R7, 0x1, 0x1 ;  /* 0x00000001070b7811 */ /* 0x000fe400078f0aff */
[----:B------:R-:W-:-:S02]  /*0f50*/  LOP3.LUT R7, R9, R13, RZ, 0xfc, !PT ;  /* 0x0000000d09077212 */ /* 0x000fc400078efcff */
[----:B------:R-:W-:Y:S01]  /*0f60*/  ISETP.NE.AND P2, PT, R0, RZ, PT ;  /* 0x000000ff0000720c */ /* 0x000fe20003f45270 */
[----:B------:R-:W-:Y:S01]  /*0f70*/  @!P5 IMAD.MOV R11, RZ, RZ, R10 ;  /* 0x000000ffff0bd224 */ /* 0x000fe200078e020a */
[----:B------:R-:W-:Y:S02]  /*0f80*/  ISETP.NE.U32.AND P1, PT, R7, RZ, PT ;  /* 0x000000ff0700720c */ /* 0x000fe40003f25070 */
[----:B------:R-:W-:Y:S02]  /*0f90*/  ISETP.LT.U32.AND P3, PT, R30, R14, PT ;  /* 0x0000000e1e00720c */ /* 0x000fe40003f61070 */
[----:B------:R-:W-:-:S04]  /*0fa0*/  SHF.R.S32.HI R15, RZ, 0x1f, R14 ;  /* 0x0000001fff0f7819 */ /* 0x000fc8000001140e */
[----:B------:R-:W-:-:S03]  /*0fb0*/  ISETP.LT.AND.EX P3, PT, R31, R15, PT, P3 ;  /* 0x0000000f1f00720c */ /* 0x000fc60003f61330 */
[----:B------:R-:W-:Y:S02]  /*0fc0*/  @!P2 LOP3.LUT R3, RZ, R0, RZ, 0x33, !PT ;  /* 0x00000000ff03a212 */ /* 0x000fe400078e33ff */
[----:B------:R-:W-:Y:S02]  /*0fd0*/  SEL R16, R30, R14, P3 ;  /* 0x0000000e1e107207 */ /* 0x000fe40001800000 */
[----:B------:R-:W-:Y:S01]  /*0fe0*/  SEL R15, R31, R15, P3 ;  /* 0x0000000f1f0f7207 */ /* 0x000fe20001800000 */
[----:B------:R-:W-:Y:S01]  /*0ff0*/  IMAD R3, R3, R11, RZ ;  /* 0x0000000b03037224 */ /* 0x000fe200078e02ff */
[----:B------:R-:W-:Y:S01]  /*1000*/  SEL R14, R8, R21, P0 ;  /* 0x00000015080e7207 */ /* 0x000fe20000000000 */
[----:B-1----:R-:W-:Y:S06]  /*1010*/  @!P1 BRA `(.L_x_9) ;  /* 0x0000000000249947 */ /* 0x002fec0003800000 */
        /* <DEDUP_REMOVED lines=9> */
.L_x_9:
        /* <DEDUP_REMOVED lines=20> */
.L_x_10:
[----:B------:R-:W-:Y:S05]  /*11f0*/  BSYNC B0 ;  /* 0x0000000000007941 */ /* 0x000fea0003800000 */
.L_x_8:
[----:B------:R-:W-:Y:S01]  /*1200*/  SHF.R.S32.HI R10, RZ, 0x1f, R39 ;  /* 0x0000001fff0a7819 */ /* 0x000fe20000011427 */
[----:B------:R-:W-:Y:S01]  /*1210*/  ULDC UR4, c[0x0][0x3c4] ;  /* 0x0000f10000047ab9 */ /* 0x000fe20000000800 */
[----:B------:R-:W-:Y:S01]  /*1220*/  IADD3 R19, P0, R12, -UR7, RZ ;  /* 0x800000070c137c10 */ /* 0x000fe2000ff1e0ff */
[----:B------:R-:W-:Y:S01]  /*1230*/  ULDC.64 UR8, c[0x0][0x208] ;  /* 0x0000820000087ab9 */ /* 0x000fe20000000a00 */
[----:B------:R-:W-:Y:S02]  /*1240*/  LEA.HI R0, R10, R39, RZ, 0x3 ;  /* 0x000000270a007211 */ /* 0x000fe400078f18ff */
[----:B------:R-:W-:Y:S02]  /*1250*/  IADD3.X R7, R5, ~UR6, RZ, P0, !PT ;  /* 0x8000000605077c10 */ /* 0x000fe400087fe4ff */
[----:B------:R-:W-:Y:S02]  /*1260*/  LOP3.LUT R11, R0, 0xfffffff8, RZ, 0xc0, !PT ;  /* 0xfffffff8000b7812 */ /* 0x000fe400078ec0ff */
[----:B------:R-:W-:-:S03]  /*1270*/  SHF.R.S32.HI R0, RZ, 0x3, R0 ;  /* 0x00000003ff007819 */ /* 0x000fc60000011400 */
[----:B------:R-:W-:Y:S02]  /*1280*/  IMAD.IADD R11, R39, 0x1, -R11 ;  /* 0x00000001270b7824 */ /* 0x000fe400078e0a0b */
[C---:B------:R-:W-:Y:S02]  /*1290*/  VIADD R22, R0.reuse, 0x10 ;  /* 0x0000001000167836 */ /* 0x040fe40000000000 */
[C---:B------:R-:W-:Y:S01]  /*12a0*/  VIADD R27, R0.reuse, 0x20 ;  /* 0x00000020001b7836 */ /* 0x040fe20000000000 */
[----:B------:R-:W-:Y:S01]  /*12b0*/  ISETP.GT.U32.AND P1, PT, R19, R11, PT ;  /* 0x0000000b1300720c */ /* 0x000fe20003f24070 */
[----:B------:R-:W-:Y:S01]  /*12c0*/  VIADD R35, R0, 0x30 ;  /* 0x0000003000237836 */ /* 0x000fe20000000000 */
[----:B------:R-:W-:Y:S02]  /*12d0*/  SHF.R.S32.HI R19, RZ, 0x1f, R11 ;  /* 0x0000001fff137819 */ /* 0x000fe4000001140b */
[----:B------:R-:W-:Y:S02]  /*12e0*/  IADD3 R28, P3, R11, UR7, RZ ;  /* 0x000000070b1c7c10 */ /* 0x000fe4000ff7e0ff */
[----:B------:R-:W-:-:S02]  /*12f0*/  ISETP.GT.AND.EX P1, PT, R7, R19, PT, P1 ;  /* 0x000000130700720c */ /* 0x000fc40003f24310 */
[----:B------:R-:W-:Y:S02]  /*1300*/  IADD3.X R29, R19, UR6, RZ, P3, !PT ;  /* 0x00000006131d7c10 */ /* 0x000fe40009ffe4ff */
[----:B------:R-:W-:Y:S02]  /*1310*/  ISETP.GE.OR P2, PT, R0, UR4, !P1 ;  /* 0x0000000400007c0c */ /* 0x000fe4000cf46670 */
[----:B------:R-:W-:Y:S02]  /*1320*/  ISETP.GE.OR P0, PT, R22, UR4, !P1 ;  /* 0x0000000416007c0c */ /* 0x000fe4000cf06670 */
[----:B------:R-:W-:Y:S02]  /*1330*/  ISETP.GE.OR P6, PT, R27, UR4, !P1 ;  /* 0x000000041b007c0c */ /* 0x000fe4000cfc6670 */
[----:B------:R-:W-:-:S07]  /*1340*/  ISETP.GE.OR P5, PT, R35, UR4, !P1 ;  /* 0x0000000423007c0c */ /* 0x000fce000cfa6670 */
[----:B------:R-:W0:Y:S01]  /*1350*/  @!P2 LDC.64 R24, c[0x0][0x2b8] ;  /* 0x0000ae00ff18ab82 */ /* 0x000e220000000a00 */
[----:B------:R-:W-:Y:S01]  /*1360*/  @!P2 SHF.R.S32.HI R19, RZ, 0x1f, R0 ;  /* 0x0000001fff13a819 */ /* 0x000fe20000011400 */
[----:B------:R-:W-:Y:S01]  /*1370*/  @!P2 IMAD.MOV.U32 R46, RZ, RZ, R28 ;  /* 0x000000ffff2ea224 */ /* 0x000fe200078e001c */
[----:B------:R-:W-:Y:S01]  /*1380*/  @!P0 SHF.R.S32.HI R7, RZ, 0x1f, R22 ;  /* 0x0000001fff078819 */ /* 0x000fe20000011416 */
[----:B------:R-:W-:Y:S01]  /*1390*/  @!P2 IMAD.MOV.U32 R47, RZ, RZ, R29 ;  /* 0x000000ffff2fa224 */ /* 0x000fe200078e001d */
[----:B------:R-:W-:Y:S01]  /*13a0*/  @!P6 SHF.R.S32.HI R37, RZ, 0x1f, R27 ;  /* 0x0000001fff25e819 */ /* 0x000fe2000001141b */
[----:B------:R-:W-:Y:S01]  /*13b0*/  @!P2 IMAD R19, R19, R12, RZ ;  /* 0x0000000c1313a224 */ /* 0x000fe200078e02ff */
[----:B------:R-:W-:Y:S01]  /*13c0*/  @!P6 MOV R42, R28 ;  /* 0x0000001c002ae202 */ /* 0x000fe20000000f00 */
[----:B------:R-:W1:Y:S01]  /*13d0*/  @!P0 LDC.64 R20, c[0x0][0x2b8] ;  /* 0x0000ae00ff148b82 */ /* 0x000e620000000a00 */
[----:B------:R-:W-:Y:S02]  /*13e0*/  @!P0 IMAD R7, R7, R12, RZ ;  /* 0x0000000c07078224 */ /* 0x000fe400078e02ff */
[----:B------:R-:W-:-:S04]  /*13f0*/  @!P0 IMAD.WIDE.U32 R32, R12, R22, R28 ;  /* 0x000000160c208225 */ /* 0x000fc800078e001c */
[-C--:B------:R-:W-:Y:S02]  /*1400*/  @!P0 IMAD R7, R22, R5.reuse, R7 ;  /* 0x0000000516078224 */ /* 0x080fe400078e0207 */
[----:B------:R-:W-:Y:S01]  /*1410*/  @!P2 IMAD.WIDE.U32 R46, R12, R0, R46 ;  /* 0x000000000c2ea225 */ /* 0x000fe200078e002e */
[----:B------:R-:W2:Y:S03]  /*1420*/  @!P6 LDC.64 R22, c[0x0][0x2b8] ;  /* 0x0000ae00ff16eb82 */ /* 0x000ea60000000a00 */
[----:B------:R-:W-:Y:S02]  /*1430*/  @!P2 IMAD R19, R0, R5, R19 ;  /* 0x000000050013a224 */ /* 0x000fe400078e0213 */
[----:B------:R-:W-:Y:S01]  /*1440*/  @!P0 IMAD.IADD R7, R33, 0x1, R7 ;  /* 0x0000000121078824 */ /* 0x000fe200078e0207 */
[----:B0-----:R-:W-:Y:S01]  /*1450*/  @!P2 LEA R26, P4, R46, R24, 0x2 ;  /* 0x000000182e1aa211 */ /* 0x001fe200078810ff */
[----:B------:R-:W-:-:S02]  /*1460*/  @!P6 IMAD.MOV.U32 R43, RZ, RZ, R29 ;  /* 0x000000ffff2be224 */ /* 0x000fc400078e001d */
[----:B------:R-:W-:Y:S02]  /*1470*/  @!P6 IMAD R37, R37, R12, RZ ;  /* 0x0000000c2525e224 */ /* 0x000fe400078e02ff */
[----:B------:R-:W-:Y:S02]  /*1480*/  @!P2 IMAD.IADD R19, R47, 0x1, R19 ;  /* 0x000000012f13a824 */ /* 0x000fe400078e0213 */
[----:B------:R-:W-:Y:S01]  /*1490*/  VIADD R24, R0, 0x40 ;  /* 0x0000004000187836 */ /* 0x000fe20000000000 */
[----:B-1----:R-:W-:Y:S01]  /*14a0*/  @!P0 LEA R44, P3, R32, R20, 0x2 ;  /* 0x00000014202c8211 */ /* 0x002fe200078610ff */
[----:B------:R-:W-:-:S03]  /*14b0*/  @!P6 IMAD.WIDE.U32 R42, R12, R27, R42 ;  /* 0x0000001b0c2ae225 */ /* 0x000fc600078e002a */
[----:B------:R-:W-:Y:S01]  /*14c0*/  @!P0 LEA.HI.X R45, R32, R21, R7, 0x2, P3 ;  /* 0x00000015202d8211 */ /* 0x000fe200018f1407 */
[----:B------:R-:W-:Y:S01]  /*14d0*/  @!P6 IMAD R37, R27, R5, R37 ;  /* 0x000000051b25e224 */ /* 0x000fe200078e0225 */
[----:B------:R-:W-:Y:S01]  /*14e0*/  @!P2 LEA.HI.X R27, R46, R25, R19, 0x2, P4 ;  /* 0x000000192e1ba211 */ /* 0x000fe200020f1413 */
[----:B------:R-:W0:Y:S01]  /*14f0*/  @!P5 LDC.64 R20, c[0x0][0x2b8] ;  /* 0x0000ae00ff14db82 */ /* 0x000e220000000a00 */
[----:B------:R-:W-:Y:S01]  /*1500*/  ISETP.GE.OR P4, PT, R24, UR4, !P1 ;  /* 0x0000000418007c0c */ /* 0x000fe2000cf86670 */
[----:B------:R-:W-:Y:S01]  /*1510*/  IMAD.MOV.U32 R32, RZ, RZ, -0x800000 ;  /* 0xff800000ff207424 */ /* 0x000fe200078e00ff */
[----:B------:R-:W-:Y:S01]  /*1520*/  MOV R19, 0xff800000 ;  /* 0xff80000000137802 */ /* 0x000fe20000000f00 */
[----:B------:R-:W-:Y:S01]  /*1530*/  VIADD R34, R0, 0x50 ;  /* 0x0000005000227836 */ /* 0x000fe20000000000 */
[----:B------:R-:W-:-:S03]  /*1540*/  @!P5 SHF.R.S32.HI R25, RZ, 0x1f, R35 ;  /* 0x0000001fff19d819 */ /* 0x000fc60000011423 */
[----:B------:R1:W3:Y:S01]  /*1550*/  @!P2 LDG.E R32, desc[UR8][R26.64] ;  /* 0x000000081a20a981 */ /* 0x0002e2000c1e1900 */
[----:B------:R-:W-:Y:S01]  /*1560*/  ISETP.GE.OR P3, PT, R34, UR4, !P1 ;  /* 0x0000000422007c0c */ /* 0x000fe2000cf66670 */
[----:B------:R-:W-:Y:S02]  /*1570*/  @!P5 IMAD R25, R25, R12, RZ ;  /* 0x0000000c1919d224 */ /* 0x000fe400078e02ff */
[----:B------:R4:W5:Y:S01]  /*1580*/  @!P0 LDG.E R19, desc[UR8][R44.64] ;  /* 0x000000082c138981 */ /* 0x000962000c1e1900 */
[----:B------:R-:W-:Y:S01]  /*1590*/  @!P6 IMAD.IADD R37, R43, 0x1, R37 ;  /* 0x000000012b25e824 */ /* 0x000fe200078e0225 */
[----:B--2---:R-:W-:Y:S01]  /*15a0*/  @!P6 LEA R36, P0, R42, R22, 0x2 ;  /* 0x000000162a24e211 */ /* 0x004fe200078010ff */
[----:B------:R-:W-:Y:S01]  /*15b0*/  @!P5 IMAD R25, R35, R5, R25 ;  /* 0x000000052319d224 */ /* 0x000fe200078e0219 */
[----:B------:R-:W-:Y:S01]  /*15c0*/  @!P4 SHF.R.S32.HI R38, RZ, 0x1f, R24 ;  /* 0x0000001fff26c819 */ /* 0x000fe20000011418 */
[----:B------:R-:W-:Y:S01]  /*15d0*/  VIADD R33, R0, 0x60 ;  /* 0x0000006000217836 */ /* 0x000fe20000000000 */
[----:B------:R-:W-:Y:S01]  /*15e0*/  @!P6 LEA.HI.X R37, R42, R23, R37, 0x2, P0 ;  /* 0x000000172a25e211 */ /* 0x000fe200000f1425 */
[----:B------:R-:W-:-:S02]  /*15f0*/  VIADD R7, R0, 0x70 ;  /* 0x0000007000077836 */ /* 0x000fc40000000000 */
[----:B------:R-:W-:Y:S01]  /*1600*/  @!P4 IMAD.MOV.U32 R48, RZ, RZ, R28 ;  /* 0x000000ffff30c224 */ /* 0x000fe200078e001c */
[----:B------:R-:W-:Y:S01]  /*1610*/  ISETP.GE.OR P2, PT, R33, UR4, !P1 ;  /* 0x0000000421007c0c */ /* 0x000fe2000cf46670 */
[----:B------:R-:W-:Y:S01]  /*1620*/  @!P4 IMAD.MOV.U32 R49, RZ, RZ, R29 ;  /* 0x000000ffff31c224 */ /* 0x000fe200078e001d */
[----:B------:R-:W-:Y:S01]  /*1630*/  ISETP.GE.OR P1, PT, R7, UR4, !P1 ;  /* 0x0000000407007c0c */ /* 0x000fe2000cf26670 */
[----:B------:R-:W-:Y:S02]  /*1640*/  @!P4 IMAD R38, R38, R12, RZ ;  /* 0x0000000c2626c224 */ /* 0x000fe400078e02ff */
[----:B------:R-:W-:Y:S01]  /*1650*/  @!P4 IMAD.WIDE.U32 R48, R12, R24, R48 ;  /* 0x000000180c30c225 */ /* 0x000fe200078e0030 */
[----:B-1----:R-:W1:Y:S01]  /*1660*/  @!P4 LDC.64 R26, c[0x0][0x2b8] ;  /* 0x0000ae00ff1acb82 */ /* 0x002e620000000a00 */
[----:B----4-:R-:W-:Y:S02]  /*1670*/  @!P5 MOV R45, R29 ;  /* 0x0000001d002dd202 */ /* 0x010fe40000000f00 */
[----:B------:R-:W-:-:S05]  /*1680*/  @!P5 IMAD.MOV.U32 R44, RZ, RZ, R28 ;  /* 0x000000ffff2cd224 */ /* 0x000fca00078e001c */
[----:B------:R-:W2:Y:S01]  /*1690*/  @!P2 LDC.64 R22, c[0x0][0x2b8] ;  /* 0x0000ae00ff16ab82 */ /* 0x000ea20000000a00 */
[----:B------:R-:W-:Y:S01]  /*16a0*/  @!P5 IMAD.WIDE.U32 R44, R12, R35, R44 ;  /* 0x000000230c2cd225 */ /* 0x000fe200078e002c */
[----:B------:R-:W-:-:S03]  /*16b0*/  @!P2 SHF.R.S32.HI R35, RZ, 0x1f, R33 ;  /* 0x0000001fff23a819 */ /* 0x000fc60000011421 */
[----:B------:R-:W-:Y:S01]  /*16c0*/  @!P5 IMAD.IADD R25, R45, 0x1, R25 ;  /* 0x000000012d19d824 */ /* 0x000fe200078e0219 */
[----:B0-----:R-:W-:Y:S01]  /*16d0*/  @!P5 LEA R42, P0, R44, R20, 0x2 ;  /* 0x000000142c2ad211 */ /* 0x001fe200078010ff */
[----:B------:R-:W-:Y:S02]  /*16e0*/  @!P4 IMAD R20, R24, R5, R38 ;  /* 0x000000051814c224 */ /* 0x000fe400078e0226 */
[----:B------:R-:W-:Y:S01]  /*16f0*/  @!P3 IMAD.MOV.U32 R45, RZ, RZ, R29 ;  /* 0x000000ffff2db224 */ /* 0x000fe200078e001d */
[----:B------:R-:W-:Y:S01]  /*1700*/  @!P5 LEA.HI.X R43, R44, R21, R25, 0x2, P0 ;  /* 0x000000152c2bd211 */ /* 0x000fe200000f1419 */
[----:B------:R-:W-:Y:S01]  /*1710*/  @!P3 IMAD.MOV.U32 R44, RZ, RZ, R28 ;  /* 0x000000ffff2cb224 */ /* 0x000fe200078e001c */
[----:B------:R-:W-:Y:S01]  /*1720*/  @!P3 SHF.R.S32.HI R21, RZ, 0x1f, R34 ;  /* 0x0000001fff15b819 */ /* 0x000fe20000011422 */
[----:B------:R-:W0:Y:S01]  /*1730*/  @!P3 LDC.64 R24, c[0x0][0x2b8] ;  /* 0x0000ae00ff18bb82 */ /* 0x000e220000000a00 */
[----:B------:R-:W-:Y:S02]  /*1740*/  @!P2 IMAD R35, R35, R12, RZ ;  /* 0x0000000c2323a224 */ /* 0x000fe400078e02ff */
[----:B------:R-:W-:Y:S01]  /*1750*/  @!P3 IMAD.WIDE.U32 R44, R12, R34, R44 ;  /* 0x000000220c2cb225 */ /* 0x000fe200078e002c */
[----:B-1----:R-:W-:-:S02]  /*1760*/  @!P4 LEA R46, P0, R48, R26, 0x2 ;  /* 0x0000001a302ec211 */ /* 0x002fc400078010ff */
[----:B------:R-:W-:Y:S01]  /*1770*/  @!P4 IADD3 R26, R49, R20, RZ ;  /* 0x00000014311ac210 */ /* 0x000fe20007ffe0ff */
[----:B------:R-:W-:Y:S02]  /*1780*/  @!P3 IMAD R21, R21, R12, RZ ;  /* 0x0000000c1515b224 */ /* 0x000fe400078e02ff */
[----:B------:R-:W-:Y:S01]  /*1790*/  @!P2 IMAD.MOV.U32 R49, RZ, RZ, R29 ;  /* 0x000000ffff31a224 */ /* 0x000fe200078e001d */
[----:B------:R-:W-:Y:S01]  /*17a0*/  @!P4 LEA.HI.X R47, R48, R27, R26, 0x2, P0 ;  /* 0x0000001b302fc211 */ /* 0x000fe200000f141a */
[----:B------:R-:W-:Y:S01]  /*17b0*/  @!P3 IMAD R34, R34, R5, R21 ;  /* 0x000000052222b224 */ /* 0x000fe200078e0215 */
[----:B------:R-:W-:Y:S01]  /*17c0*/  @!P1 SHF.R.S32.HI R27, RZ, 0x1f, R7 ;  /* 0x0000001fff1b9819 */ /* 0x000fe20000011407 */
[----:B------:R-:W1:Y:S01]  /*17d0*/  @!P1 LDC.64 R20, c[0x0][0x2b8] ;  /* 0x0000ae00ff149b82 */ /* 0x000e620000000a00 */
[----:B------:R-:W-:Y:S02]  /*17e0*/  IMAD.MOV.U32 R26, RZ, RZ, -0x800000 ;  /* 0xff800000ff1a7424 */ /* 0x000fe400078e00ff */
[----:B------:R-:W-:-:S02]  /*17f0*/  @!P2 IMAD.MOV.U32 R48, RZ, RZ, R28 ;  /* 0x000000ffff30a224 */ /* 0x000fc400078e001c */
[----:B------:R-:W-:Y:S02]  /*1800*/  @!P2 IMAD R35, R33, R5, R35 ;  /* 0x000000052123a224 */ /* 0x000fe400078e0223 */
[----:B------:R4:W5:Y:S01]  /*1810*/  @!P6 LDG.E R26, desc[UR8][R36.64] ;  /* 0x00000008241ae981 */ /* 0x000962000c1e1900 */
[----:B------:R-:W-:-:S04]  /*1820*/  @!P2 IMAD.WIDE.U32 R48, R12, R33, R48 ;  /* 0x000000210c30a225 */ /* 0x000fc800078e0030 */
[----:B------:R-:W-:Y:S02]  /*1830*/  IMAD.MOV.U32 R33, RZ, RZ, -0x800000 ;  /* 0xff800000ff217424 */ /* 0x000fe400078e00ff */
[----:B------:R-:W-:Y:S01]  /*1840*/  @!P1 IMAD.WIDE.U32 R28, R12, R7, R28 ;  /* 0x000000070c1c9225 */ /* 0x000fe200078e001c */
[----:B------:R-:W-:-:S03]  /*1850*/  @!P3 IADD3 R34, R45, R34, RZ ;  /* 0x000000222d22b210 */ /* 0x000fc60007ffe0ff */
[----:B------:R-:W5:Y:S01]  /*1860*/  @!P5 LDG.E R33, desc[UR8][R42.64] ;  /* 0x000000082a21d981 */ /* 0x000f62000c1e1900 */
[----:B0-----:R-:W-:Y:S01]  /*1870*/  @!P3 LEA R24, P5, R44, R24, 0x2 ;  /* 0x000000182c18b211 */ /* 0x001fe200078a10ff */
[----:B------:R-:W-:Y:S02]  /*1880*/  @!P2 IMAD.IADD R35, R49, 0x1, R35 ;  /* 0x000000013123a824 */ /* 0x000fe400078e0223 */
[----:B----4-:R-:W-:Y:S02]  /*1890*/  @!P1 IMAD R36, R27, R12, RZ ;  /* 0x0000000c1b249224 */ /* 0x010fe400078e02ff */
[----:B------:R-:W-:Y:S02]  /*18a0*/  IMAD.MOV.U32 R27, RZ, RZ, -0x800000 ;  /* 0xff800000ff1b7424 */ /* 0x000fe400078e00ff */
[----:B------:R-:W-:Y:S01]  /*18b0*/  @!P1 IMAD R36, R7, R5, R36 ;  /* 0x0000000507249224 */ /* 0x000fe200078e0224 */
[----:B-1----:R-:W-:-:S03]  /*18c0*/  @!P1 LEA R20, P0, R28, R20, 0x2 ;  /* 0x000000141c149211 */ /* 0x002fc600078010ff */
[----:B------:R-:W-:Y:S01]  /*18d0*/  @!P1 IMAD.IADD R36, R29, 0x1, R36 ;  /* 0x000000011d249824 */ /* 0x000fe200078e0224 */
[----:B------:R-:W4:Y:S01]  /*18e0*/  @!P4 LDG.E R27, desc[UR8][R46.64] ;  /* 0x000000082e1bc981 */ /* 0x000f22000c1e1900 */
[----:B--2---:R-:W-:Y:S01]  /*18f0*/  @!P2 LEA R22, P4, R48, R22, 0x2 ;  /* 0x000000163016a211 */ /* 0x004fe200078810ff */
[----:B------:R-:W-:Y:S01]  /*1900*/  IMAD.MOV.U32 R29, RZ, RZ, -0x800000 ;  /* 0xff800000ff1d7424 */ /* 0x000fe200078e00ff */
[----:B------:R-:W-:Y:S01]  /*1910*/  @!P3 LEA.HI.X R25, R44, R25, R34, 0x2, P5 ;  /* 0x000000192c19b211 */ /* 0x000fe200028f1422 */
[----:B------:R-:W-:Y:S01]  /*1920*/  IMAD.MOV.U32 R34, RZ, RZ, -0x800000 ;  /* 0xff800000ff227424 */ /* 0x000fe200078e00ff */
[----:B------:R-:W-:Y:S01]  /*1930*/  @!P1 LEA.HI.X R21, R28, R21, R36, 0x2, P0 ;  /* 0x000000151c159211 */ /* 0x000fe200000f1424 */
[----:B------:R-:W-:Y:S01]  /*1940*/  IMAD.MOV.U32 R28, RZ, RZ, -0x800000 ;  /* 0xff800000ff1c7424 */ /* 0x000fe200078e00ff */
[----:B------:R-:W-:Y:S01]  /*1950*/  @!P2 LEA.HI.X R23, R48, R23, R35, 0x2, P4 ;  /* 0x000000173017a211 */ /* 0x000fe200020f1423 */
[----:B------:R-:W2:Y:S04]  /*1960*/  @!P3 LDG.E R29, desc[UR8][R24.64] ;  /* 0x00000008181db981 */ /* 0x000ea8000c1e1900 */
[----:B------:R-:W2:Y:S04]  /*1970*/  @!P2 LDG.E R34, desc[UR8][R22.64] ;  /* 0x000000081622a981 */ /* 0x000ea8000c1e1900 */
[----:B------:R0:W2:Y:S02]  /*1980*/  @!P1 LDG.E R28, desc[UR8][R20.64] ;  /* 0x00000008141c9981 */ /* 0x0000a4000c1e1900 */
[----:B0-----:R-:W0:Y:S02]  /*1990*/  LDC R20, c[0x0][0x270] ;  /* 0x00009c00ff147b82 */ /* 0x001e240000000800 */
[----:B0-----:R-:W-:-:S04]  /*19a0*/  IABS R23, R20 ;  /* 0x0000001400177213 */ /* 0x001fc80000000000 */
[----:B------:R-:W0:Y:S08]  /*19b0*/  I2F.U32.RP R36, R23 ;  /* 0x0000001700247306 */ /* 0x000e300000209000 */
[----:B0-----:R-:W0:Y:S01]  /*19c0*/  MUFU.RCP R36, R36 ;  /* 0x0000002400247308 */ /* 0x001e220000001000 */
[----:B------:R-:W1:Y:S01]  /*19d0*/  S2R R7, SR_CgaCtaId ;  /* 0x0000000000077919 */ /* 0x000e620000008800 */
[----:B0-----:R-:W-:-:S06]  /*19e0*/  IADD3 R36, R36, 0xffffffe, RZ ;  /* 0x0ffffffe24247810 */ /* 0x001fcc0007ffe0ff */
[----:B------:R-:W0:Y:S01]  /*19f0*/  F2I.FTZ.U32.TRUNC.NTZ R37, R36 ;  /* 0x0000002400257305 */ /* 0x000e22000021f000 */
[----:B------:R-:W-:Y:S02]  /*1a00*/  IABS R22, R20 ;  /* 0x0000001400167213 */ /* 0x000fe40000000000 */
[----:B------:R-:W-:Y:S01]  /*1a10*/  MOV R25, 0x400 ;  /* 0x0000040000197802 */ /* 0x000fe20000000f00 */
[----:B0-----:R-:W-:Y:S02]  /*1a20*/  IMAD.MOV R21, RZ, RZ, -R37 ;  /* 0x000000ffff157224 */ /* 0x001fe400078e0a25 */
[----:B------:R-:W-:Y:S02]  /*1a30*/  IMAD.MOV.U32 R36, RZ, RZ, RZ ;  /* 0x000000ffff247224 */ /* 0x000fe400078e00ff */
[----:B------:R-:W-:Y:S01]  /*1a40*/  IMAD R24, R21, R23, RZ ;  /* 0x0000001715187224 */ /* 0x000fe200078e02ff */
[----:B------:R-:W-:-:S03]  /*1a50*/  IABS R21, R6 ;  /* 0x0000000600157213 */ /* 0x000fc60000000000 */
[----:B------:R-:W-:Y:S01]  /*1a60*/  IMAD.HI.U32 R24, R37, R24, R36 ;  /* 0x0000001825187227 */ /* 0x000fe200078e0024 */
[----:B-1----:R-:W-:-:S03]  /*1a70*/  LEA R7, R7, R25, 0x18 ;  /* 0x0000001907077211 */ /* 0x002fc600078ec0ff */
[----:B------:R-:W-:Y:S02]  /*1a80*/  IMAD.MOV R22, RZ, RZ, -R22 ;  /* 0x000000ffff167224 */ /* 0x000fe400078e0a16 */
[----:B------:R-:W-:Y:S01]  /*1a90*/  IMAD.HI.U32 R24, R24, R21, RZ ;  /* 0x0000001518187227 */ /* 0x000fe200078e00ff */
[C---:B------:R-:W-:Y:S02]  /*1aa0*/  ISETP.GT.AND P2, PT, R39.reuse, 0x3ff, PT ;  /* 0x000003ff2700780c */ /* 0x040fe40003f44270 */
[C---:B------:R-:W-:Y:S02]  /*1ab0*/  ISETP.GT.AND P1, PT, R39.reuse, 0x37f, PT ;  /* 0x0000037f2700780c */ /* 0x040fe40003f24270 */
[----:B------:R-:W-:Y:S01]  /*1ac0*/  ISETP.GT.AND P0, PT, R39, 0x2ff, PT ;  /* 0x000002ff2700780c */ /* 0x000fe20003f04270 */
[----:B------:R-:W-:Y:S02]  /*1ad0*/  IMAD R21, R24, R22, R21 ;  /* 0x0000001618157224 */ /* 0x000fe400078e0215 */
[----:B------:R-:W-:-:S03]  /*1ae0*/  IMAD R0, R0, 0x24, R7 ;  /* 0x0000002400007824 */ /* 0x000fc600078e0207 */
[----:B------:R-:W-:Y:S01]  /*1af0*/  ISETP.GT.U32.AND P4, PT, R23, R21, PT ;  /* 0x000000151700720c */ /* 0x000fe20003f84070 */
[----:B------:R-:W-:Y:S01]  /*1b00*/  IMAD R0, R11, 0x4, R0 ;  /* 0x000000040b007824 */ /* 0x000fe200078e0200 */
[C---:B------:R-:W-:Y:S02]  /*1b10*/  ISETP.GT.AND P3, PT, R39.reuse, 0x27f, PT ;  /* 0x0000027f2700780c */ /* 0x040fe40003f64270 */
[----:B------:R-:W-:-:S09]  /*1b20*/  ISETP.GT.AND P6, PT, R39, 0x7f, PT ;  /* 0x0000007f2700780c */ /* 0x000fd20003fc4270 */
[----:B------:R-:W-:Y:S01]  /*1b30*/  @!P4 IMAD.IADD R21, R21, 0x1, -R23 ;  /* 0x000000011515c824 */ /* 0x000fe200078e0a17 */
[----:B------:R-:W-:Y:S02]  /*1b40*/  LOP3.LUT R6, R6, R20, RZ, 0x3c, !PT ;  /* 0x0000001406067212 */ /* 0x000fe400078e3cff */
[----:B------:R-:W-:Y:S01]  /*1b50*/  @!P4 IADD3 R24, R24, 0x1, RZ ;  /* 0x000000011818c810 */ /* 0x000fe20007ffe0ff */
[----:B------:R-:W-:Y:S01]  /*1b60*/  BSSY B0, `(.L_x_11) ;  /* 0x0000032000007945 */ /* 0x000fe20003800000 */
[----:B---3--:R-:W-:Y:S01]  /*1b70*/  @!P2 STS [R0], R32 ;  /* 0x000000200000a388 */ /* 0x008fe20000000800 */
[----:B------:R-:W-:-:S03]  /*1b80*/  ISETP.GT.AND P2, PT, R39, 0x1ff, PT ;  /* 0x000001ff2700780c */ /* 0x000fc60003f44270 */
[----:B-----5:R-:W-:Y:S01]  /*1b90*/  @!P1 STS [R0+0x240], R19 ;  /* 0x0002401300009388 */ /* 0x020fe20000000800 */
[----:B------:R-:W-:-:S03]  /*1ba0*/  ISETP.GT.AND P1, PT, R39, 0x17f, PT ;  /* 0x0000017f2700780c */ /* 0x000fc60003f24270 */
[----:B------:R-:W-:Y:S01]  /*1bb0*/  @!P0 STS [R0+0x480], R26 ;  /* 0x0004801a00008388 */ /* 0x000fe20000000800 */
[----:B------:R-:W-:-:S03]  /*1bc0*/  ISETP.GT.AND P0, PT, R39, 0xff, PT ;  /* 0x000000ff2700780c */ /* 0x000fc60003f04270 */
[----:B------:R-:W-:Y:S01]  /*1bd0*/  @!P3 STS [R0+0x6c0], R33 ;  /* 0x0006c0210000b388 */ /* 0x000fe20000000800 */
[----:B------:R-:W-:-:S03]  /*1be0*/  ISETP.GE.U32.AND P3, PT, R21, R23, PT ;  /* 0x000000171500720c */ /* 0x000fc60003f66070 */
[----:B----4-:R-:W-:Y:S01]  /*1bf0*/  @!P2 STS [R0+0x900], R27 ;  /* 0x0009001b0000a388 */ /* 0x010fe20000000800 */
[----:B------:R-:W-:-:S03]  /*1c00*/  ISETP.GE.AND P2, PT, R6, RZ, PT ;  /* 0x000000ff0600720c */ /* 0x000fc60003f46270 */
[----:B--2---:R-:W-:Y:S04]  /*1c10*/  @!P1 STS [R0+0xb40], R29 ;  /* 0x000b401d00009388 */ /* 0x004fe80000000800 */
[----:B------:R-:W-:Y:S04]  /*1c20*/  @!P0 STS [R0+0xd80], R34 ;  /* 0x000d802200008388 */ /* 0x000fe80000000800 */
[----:B------:R0:W-:Y:S01]  /*1c30*/  @!P6 STS [R0+0xfc0], R28 ;  /* 0x000fc01c0000e388 */ /* 0x0001e20000000800 */
[----:B------:R-:W-:Y:S01]  /*1c40*/  ISETP.NE.AND P0, PT, R20, RZ, PT ;  /* 0x000000ff1400720c */ /* 0x000fe20003f05270 */
[----:B------:R-:W-:-:S04]  /*1c50*/  @P3 VIADD R24, R24, 0x1 ;  /* 0x0000000118183836 */ /* 0x000fc80000000000 */
[----:B------:R-:W-:Y:S01]  /*1c60*/  IMAD.MOV.U32 R6, RZ, RZ, R24 ;  /* 0x000000ffff067224 */ /* 0x000fe200078e0018 */
[----:B0-----:R-:W-:-:S04]  /*1c70*/  LOP3.LUT R0, R31, R15, RZ, 0xfc, !PT ;  /* 0x0000000f1f007212 */ /* 0x001fc800078efcff */
[----:B------:R-:W-:Y:S01]  /*1c80*/  ISETP.NE.U32.AND P1, PT, R0, RZ, PT ;  /* 0x000000ff0000720c */ /* 0x000fe20003f25070 */
[----:B------:R-:W-:Y:S02]  /*1c90*/  @!P2 IMAD.MOV R6, RZ, RZ, -R6 ;  /* 0x000000ffff06a224 */ /* 0x000fe400078e0a06 */
[----:B------:R-:W-:-:S10]  /*1ca0*/  @!P0 LOP3.LUT R6, RZ, R20, RZ, 0x33, !PT ;  /* 0x00000014ff068212 */ /* 0x000fd400078e33ff */
        /* <DEDUP_REMOVED lines=10> */
.L_x_12:
        /* <DEDUP_REMOVED lines=19> */
.L_x_13:
[----:B------:R-:W-:Y:S05]  /*1e80*/  BSYNC B0 ;  /* 0x0000000000007941 */ /* 0x000fea0003800000 */
.L_x_11:
[----:B------:R-:W-:Y:S01]  /*1e90*/  BAR.SYNC.DEFER_BLOCKING 0x0 ;  /* 0x0000000000007b1d */ /* 0x000fe20000010000 */
[----:B------:R-:W-:Y:S01]  /*1ea0*/  LEA.HI R10, R10, R39, RZ, 0x4 ;  /* 0x000000270a0a7211 */ /* 0x000fe200078f20ff */
[----:B------:R-:W-:Y:S01]  /*1eb0*/  IMAD.MOV.U32 R36, RZ, RZ, -0x800000 ;  /* 0xff800000ff247424 */ /* 0x000fe200078e00ff */
[----:B------:R-:W-:Y:S01]  /*1ec0*/  MOV R35, 0xff800000 ;  /* 0xff80000000237802 */ /* 0x000fe20000000f00 */
[----:B------:R-:W-:Y:S01]  /*1ed0*/  IMAD.MOV.U32 R37, RZ, RZ, -0x800000 ;  /* 0xff800000ff257424 */ /* 0x000fe200078e00ff */
[----:B------:R-:W-:Y:S01]  /*1ee0*/  LOP3.LUT R0, R10, 0xfffffff0, RZ, 0xc0, !PT ;  /* 0xfffffff00a007812 */ /* 0x000fe200078ec0ff */
[----:B------:R-:W-:Y:S01]  /*1ef0*/  IMAD.MOV.U32 R34, RZ, RZ, -0x800000 ;  /* 0xff800000ff227424 */ /* 0x000fe200078e00ff */
[----:B------:R-:W-:Y:S01]  /*1f00*/  MOV R30, 0xff800000 ;  /* 0xff800000001e7802 */ /* 0x000fe20000000f00 */
[----:B------:R-:W-:Y:S01]  /*1f10*/  IMAD.MOV.U32 R32, RZ, RZ, -0x800000 ;  /* 0xff800000ff207424 */ /* 0x000fe200078e00ff */
[----:B------:R-:W-:Y:S01]  /*1f20*/  ULDC.U8 UR4, c[0x0][0x3d9] ;  /* 0x0000f64000047ab9 */ /* 0x000fe20000000000 */
[----:B------:R-:W-:Y:S01]  /*1f30*/  IMAD.IADD R39, R39, 0x1, -R0 ;  /* 0x0000000127277824 */ /* 0x000fe200078e0a00 */
[----:B------:R-:W-:Y:S01]  /*1f40*/  BSSY B1, `(.L_x_14) ;  /* 0x0000268000017945 */ /* 0x000fe20003800000 */
[----:B------:R-:W-:-:S02]  /*1f50*/  IMAD.MOV.U32 R33, RZ, RZ, -0x800000 ;  /* 0xff800000ff217424 */ /* 0x000fc400078e00ff */
[----:B------:R-:W-:Y:S01]  /*1f60*/  IMAD R38, R39, 0x24, R7 ;  /* 0x0000002427267824 */ /* 0x000fe200078e0207 */
[----:B------:R-:W-:Y:S01]  /*1f70*/  SHF.R.S32.HI R7, RZ, 0x4, R10 ;  /* 0x00000004ff077819 */ /* 0x000fe2000001140a */
[----:B------:R-:W-:Y:S02]  /*1f80*/  IMAD.MOV.U32 R31, RZ, RZ, -0x800000 ;  /* 0xff800000ff1f7424 */ /* 0x000fe400078e00ff */
[----:B------:R-:W-:Y:S01]  /*1f90*/  IMAD.MOV.U32 R44, RZ, RZ, RZ ;  /* 0x000000ffff2c7224 */ /* 0x000fe200078e00ff */
[----:B------:R-:W-:-:S05]  /*1fa0*/  LEA R38, R7, R38, 0x2 ;  /* 0x0000002607267211 */ /* 0x000fca00078e10ff */
[----:B------:R-:W-:Y:S04]  /*1fb0*/  @!P6 LDS R36, [R38] ;  /* 0x000000002624e984 */ /* 0x000fe80000000800 */
[----:B------:R-:W0:Y:S04]  /*1fc0*/  @!P6 LDS R37, [R38+0x240] ;  /* 0x000240002625e984 */ /* 0x000e280000000800 */
[----:B------:R-:W1:Y:S04]  /*1fd0*/  @!P6 LDS R34, [R38+0x480] ;  /* 0x000480002622e984 */ /* 0x000e680000000800 */
[----:B------:R-:W2:Y:S04]  /*1fe0*/  @!P6 LDS R35, [R38+0x6c0] ;  /* 0x0006c0002623e984 */ /* 0x000ea80000000800 */
[----:B------:R-:W3:Y:S04]  /*1ff0*/  @!P6 LDS R32, [R38+0x900] ;  /* 0x000900002620e984 */ /* 0x000ee80000000800 */
[----:B------:R-:W4:Y:S04]  /*2000*/  @!P6 LDS R33, [R38+0xb40] ;  /* 0x000b40002621e984 */ /* 0x000f280000000800 */
[----:B------:R-:W5:Y:S04]  /*2010*/  @!P6 LDS R30, [R38+0xd80] ;  /* 0x000d8000261ee984 */ /* 0x000f680000000800 */
[----:B------:R-:W5:Y:S01]  /*2020*/  @!P6 LDS R31, [R38+0xfc0] ;  /* 0x000fc000261fe984 */ /* 0x000f620000000800 */
[----:B0-----:R-:W-:-:S04]  /*2030*/  FMNMX.FTZ R0, R36, R37, !PT ;  /* 0x0000002524007209 */ /* 0x001fc80007810000 */
[----:B-1----:R-:W-:-:S04]  /*2040*/  FMNMX.FTZ R0, R0, R34, !PT ;  /* 0x0000002200007209 */ /* 0x002fc80007810000 */
[----:B--2---:R-:W-:-:S04]  /*2050*/  FMNMX.FTZ R0, R0, R35, !PT ;  /* 0x0000002300007209 */ /* 0x004fc80007810000 */
[----:B---3--:R-:W-:-:S04]  /*2060*/  FMNMX.FTZ R0, R0, R32, !PT ;  /* 0x0000002000007209 */ /* 0x008fc80007810000 */
[----:B----4-:R-:W-:-:S04]  /*2070*/  FMNMX.FTZ R0, R0, R33, !PT ;  /* 0x0000002100007209 */ /* 0x010fc80007810000 */
[----:B-----5:R-:W-:-:S04]  /*2080*/  FMNMX.FTZ R0, R0, R30, !PT ;  /* 0x0000001e00007209 */ /* 0x020fc80007810000 */
[----:B------:R-:W-:-:S05]  /*2090*/  FMNMX.FTZ R0, R0, R31, !PT ;  /* 0x0000001f00007209 */ /* 0x000fca0007810000 */
[----:B------:R-:W0:Y:S02]  /*20a0*/  SHFL.BFLY PT, R10, R0, 0x8, 0x1f ;  /* 0x0d001f00000a7f89 */ /* 0x000e2400000e0000 */
[----:B0-----:R-:W-:-:S05]  /*20b0*/  FMNMX.FTZ R10, R0, R10, !PT ;  /* 0x0000000a000a7209 */ /* 0x001fca0007810000 */
[----:B------:R-:W0:Y:S02]  /*20c0*/  SHFL.BFLY PT, R0, R10, 0x4, 0x1f ;  /* 0x0c801f000a007f89 */ /* 0x000e2400000e0000 */
[----:B0-----:R-:W-:-:S05]  /*20d0*/  FMNMX.FTZ R0, R10, R0, !PT ;  /* 0x000000000a007209 */ /* 0x001fca0007810000 */
[----:B------:R-:W0:Y:S02]  /*20e0*/  SHFL.BFLY PT, R10, R0, 0x2, 0x1f ;  /* 0x0c401f00000a7f89 */ /* 0x000e2400000e0000 */
[----:B0-----:R-:W-:-:S05]  /*20f0*/  FMNMX.FTZ R10, R0, R10, !PT ;  /* 0x0000000a000a7209 */ /* 0x001fca0007810000 */
[----:B------:R-:W0:Y:S02]  /*2100*/  SHFL.BFLY PT, R0, R10, 0x1, 0x1f ;  /* 0x0c201f000a007f89 */ /* 0x000e2400000e0000 */
[----:B0-----:R-:W-:-:S04]  /*2110*/  FMNMX.FTZ R0, R10, R0, !PT ;  /* 0x000000000a007209 */ /* 0x001fc80007810000 */
[----:B------:R-:W-:-:S04]  /*2120*/  FSETP.NEU.FTZ.AND P0, PT, R0, -INF , PT ;  /* 0xff8000000000780b */ /* 0x000fc80003f1d000 */
[----:B------:R-:W-:Y:S02]  /*2130*/  FSEL R19, R0, RZ, P0 ;  /* 0x000000ff00137208 */ /* 0x000fe40000000000 */
[----:B------:R-:W-:-:S03]  /*2140*/  ISETP.GT.AND P0, PT, R3, RZ, PT ;  /* 0x000000ff0300720c */ /* 0x000fc60003f04270 */
[C---:B------:R-:W-:Y:S01]  /*2150*/  FADD.FTZ R0, -R19.reuse, R36 ;  /* 0x0000002413007221 */ /* 0x040fe20000010100 */
[C---:B------:R-:W-:Y:S01]  /*2160*/  FADD.FTZ R24, -R19.reuse, R37 ;  /* 0x0000002513187221 */ /* 0x040fe20000010100 */
[C---:B------:R-:W-:Y:S01]  /*2170*/  FADD.FTZ R23, -R19.reuse, R34 ;  /* 0x0000002213177221 */ /* 0x040fe20000010100 */
[----:B------:R-:W-:Y:S01]  /*2180*/  FADD.FTZ R22, -R19, R35 ;  /* 0x0000002313167221 */ /* 0x000fe20000010100 */
[----:B------:R-:W-:Y:S01]  /*2190*/  FMUL.FTZ R0, R0, 1.4426950216293334961 ;  /* 0x3fb8aa3b00007820 */ /* 0x000fe20000410000 */
[----:B------:R-:W-:Y:S01]  /*21a0*/  FMUL.FTZ R24, R24, 1.4426950216293334961 ;  /* 0x3fb8aa3b18187820 */ /* 0x000fe20000410000 */
[----:B------:R-:W-:Y:S01]  /*21b0*/  FMUL.FTZ R23, R23, 1.4426950216293334961 ;  /* 0x3fb8aa3b17177820 */ /* 0x000fe20000410000 */
[----:B------:R-:W-:Y:S01]  /*21c0*/  FMUL.FTZ R22, R22, 1.4426950216293334961 ;  /* 0x3fb8aa3b16167820 */ /* 0x000fe20000410000 */
[C---:B------:R-:W-:Y:S01]  /*21d0*/  FADD.FTZ R21, -R19.reuse, R32 ;  /* 0x0000002013157221 */ /* 0x040fe20000010100 */
[C---:B------:R-:W-:Y:S01]  /*21e0*/  FADD.FTZ R20, -R19.reuse, R33 ;  /* 0x0000002113147221 */ /* 0x040fe20000010100 */
[----:B------:R-:W-:Y:S01]  /*21f0*/  MUFU.EX2 R0, R0 ;  /* 0x0000000000007308 */ /* 0x000fe20000000800 */
[----:B------:R-:W-:Y:S01]  /*2200*/  FADD.FTZ R11, -R19, R30 ;  /* 0x0000001e130b7221 */ /* 0x000fe20000010100 */
[----:B------:R-:W-:Y:S01]  /*2210*/  FMUL.FTZ R21, R21, 1.4426950216293334961 ;  /* 0x3fb8aa3b15157820 */ /* 0x000fe20000410000 */
[----:B------:R-:W-:Y:S01]  /*2220*/  FMUL.FTZ R20, R20, 1.4426950216293334961 ;  /* 0x3fb8aa3b14147820 */ /* 0x000fe20000410000 */
[----:B------:R-:W-:Y:S01]  /*2230*/  FADD.FTZ R10, -R19, R31 ;  /* 0x0000001f130a7221 */ /* 0x000fe20000010100 */
[----:B------:R-:W-:-:S03]  /*2240*/  FMUL.FTZ R11, R11, 1.4426950216293334961 ;  /* 0x3fb8aa3b0b0b7820 */ /* 0x000fc60000410000 */
[----:B------:R-:W0:Y:S01]  /*2250*/  MUFU.EX2 R24, R24 ;  /* 0x0000001800187308 */ /* 0x000e220000000800 */
[----:B------:R-:W-:-:S07]  /*2260*/  FMUL.FTZ R10, R10, 1.4426950216293334961 ;  /* 0x3fb8aa3b0a0a7820 */ /* 0x000fce0000410000 */
[----:B------:R-:W1:Y:S08]  /*2270*/  MUFU.EX2 R23, R23 ;  /* 0x0000001700177308 */ /* 0x000e700000000800 */
[----:B------:R-:W2:Y:S01]  /*2280*/  MUFU.EX2 R22, R22 ;  /* 0x0000001600167308 */ /* 0x000ea20000000800 */
[----:B0-----:R-:W-:Y:S02]  /*2290*/  FADD.FTZ R24, R0, R24 ;  /* 0x0000001800187221 */ /* 0x001fe40000010000 */
[----:B------:R-:W0:Y:S05]  /*22a0*/  LDC R0, c[0x0][0x270] ;  /* 0x00009c00ff007b82 */ /* 0x000e2a0000000800 */
[----:B------:R-:W3:Y:S01]  /*22b0*/  MUFU.EX2 R21, R21 ;  /* 0x0000001500157308 */ /* 0x000ee20000000800 */
[----:B-1----:R-:W-:Y:S01]  /*22c0*/  FADD.FTZ R23, R24, R23 ;  /* 0x0000001718177221 */ /* 0x002fe20000010000 */
[----:B------:R-:W-:-:S06]  /*22d0*/  IABS R24, R3 ;  /* 0x0000000300187213 */ /* 0x000fcc0000000000 */
[----:B------:R-:W1:Y:S01]  /*22e0*/  MUFU.EX2 R20, R20 ;  /* 0x0000001400147308 */ /* 0x000e620000000800 */
[----:B--2---:R-:W-:Y:S01]  /*22f0*/  FADD.FTZ R22, R23, R22 ;  /* 0x0000001617167221 */ /* 0x004fe20000010000 */
[----:B------:R-:W-:-:S06]  /*2300*/  IADD3 R23, R24, UR5, RZ ;  /* 0x0000000518177c10 */ /* 0x000fcc000fffe0ff */
[----:B------:R-:W2:Y:S01]  /*2310*/  MUFU.EX2 R11, R11 ;  /* 0x0000000b000b7308 */ /* 0x000ea20000000800 */
[----:B---3--:R-:W-:Y:S01]  /*2320*/  FADD.FTZ R21, R22, R21 ;  /* 0x0000001516157221 */ /* 0x008fe20000010000 */
[----:B0-----:R-:W-:-:S06]  /*2330*/  IABS R22, R0 ;  /* 0x0000000000167213 */ /* 0x001fcc0000000000 */
[----:B------:R-:W0:Y:S01]  /*2340*/  MUFU.EX2 R10, R10 ;  /* 0x0000000a000a7308 */ /* 0x000e220000000800 */
[----:B-1----:R-:W-:-:S07]  /*2350*/  FADD.FTZ R20, R21, R20 ;  /* 0x0000001415147221 */ /* 0x002fce0000010000 */
[----:B------:R-:W1:Y:S01]  /*2360*/  I2F.U32.RP R28, R22 ;  /* 0x00000016001c7306 */ /* 0x000e620000209000 */
[----:B--2---:R-:W-:-:S04]  /*2370*/  FADD.FTZ R11, R20, R11 ;  /* 0x0000000b140b7221 */ /* 0x004fc80000010000 */
[----:B0-----:R-:W-:-:S03]  /*2380*/  FADD.FTZ R20, R11, R10 ;  /* 0x0000000a0b147221 */ /* 0x001fc60000010000 */
[----:B------:R-:W0:Y:S02]  /*2390*/  I2F.RP R11, R24 ;  /* 0x00000018000b7306 */ /* 0x000e240000209400 */
[----:B------:R-:W2:Y:S06]  /*23a0*/  SHFL.BFLY PT, R10, R20, 0x8, 0x1f ;  /* 0x0d001f00140a7f89 */ /* 0x000eac00000e0000 */
[----:B-1----:R-:W1:Y:S08]  /*23b0*/  MUFU.RCP R28, R28 ;  /* 0x0000001c001c7308 */ /* 0x002e700000001000 */
[----:B0-----:R-:W0:Y:S01]  /*23c0*/  MUFU.RCP R11, R11 ;  /* 0x0000000b000b7308 */ /* 0x001e220000001000 */
[----:B-1----:R-:W-:Y:S01]  /*23d0*/  IADD3 R28, R28, 0xffffffe, RZ ;  /* 0x0ffffffe1c1c7810 */ /* 0x002fe20007ffe0ff */
[----:B--2---:R-:W-:Y:S01]  /*23e0*/  FADD.FTZ R10, R20, R10 ;  /* 0x0000000a140a7221 */ /* 0x004fe20000010000 */
[----:B------:R-:W-:-:S05]  /*23f0*/  IABS R20, R23 ;  /* 0x0000001700147213 */ /* 0x000fca0000000000 */
[----:B------:R-:W1:Y:S01]  /*2400*/  F2I.FTZ.U32.TRUNC.NTZ R29, R28 ;  /* 0x0000001c001d7305 */ /* 0x000e62000021f000 */
[----:B------:R-:W2:Y:S01]  /*2410*/  SHFL.BFLY PT, R26, R10, 0x4, 0x1f ;  /* 0x0c801f000a1a7f89 */ /* 0x000ea200000e0000 */
[----:B0-----:R-:W-:-:S06]  /*2420*/  VIADD R11, R11, 0xffffffe ;  /* 0x0ffffffe0b0b7836 */ /* 0x001fcc0000000000 */
[----:B------:R-:W0:Y:S01]  /*2430*/  F2I.FTZ.U32.TRUNC.NTZ R45, R11 ;  /* 0x0000000b002d7305 */ /* 0x000e22000021f000 */
[----:B-1----:R-:W-:Y:S02]  /*2440*/  IMAD.MOV R21, RZ, RZ, -R29 ;  /* 0x000000ffff157224 */ /* 0x002fe400078e0a1d */
[----:B------:R-:W-:Y:S02]  /*2450*/  IMAD.MOV.U32 R28, RZ, RZ, RZ ;  /* 0x000000ffff1c7224 */ /* 0x000fe400078e00ff */
[----:B------:R-:W-:Y:S02]  /*2460*/  IMAD R21, R21, R22, RZ ;  /* 0x0000001615157224 */ /* 0x000fe400078e02ff */
[----:B0-----:R-:W-:Y:S01]  /*2470*/  IMAD.MOV R27, RZ, RZ, -R45 ;  /* 0x000000ffff1b7224 */ /* 0x001fe200078e0a2d */
[----:B------:R-:W-:Y:S01]  /*2480*/  IABS R11, R3 ;  /* 0x00000003000b7213 */ /* 0x000fe20000000000 */
[----:B------:R-:W-:Y:S01]  /*2490*/  IMAD.HI.U32 R21, R29, R21, R28 ;  /* 0x000000151d157227 */ /* 0x000fe200078e001c */
[----:B------:R-:W-:-:S03]  /*24a0*/  MOV R29, 0x7f800000 ;  /* 0x7f800000001d7802 */ /* 0x000fc60000000f00 */
[----:B--2---:R-:W-:Y:S01]  /*24b0*/  FADD.FTZ R26, R10, R26 ;  /* 0x0000001a0a1a7221 */ /* 0x004fe20000010000 */
[----:B------:R-:W-:Y:S01]  /*24c0*/  IABS R10, R0 ;  /* 0x00000000000a7213 */ /* 0x000fe20000000000 */
[----:B------:R-:W-:Y:S01]  /*24d0*/  IMAD R27, R27, R24, RZ ;  /* 0x000000181b1b7224 */ /* 0x000fe200078e02ff */
[----:B------:R-:W-:Y:S01]  /*24e0*/  IADD3 R11, RZ, -R11, RZ ;  /* 0x8000000bff0b7210 */ /* 0x000fe20007ffe0ff */
[----:B------:R-:W-:Y:S01]  /*24f0*/  IMAD.HI.U32 R21, R21, R20, RZ ;  /* 0x0000001415157227 */ /* 0x000fe200078e00ff */
[----:B------:R-:W0:Y:S01]  /*2500*/  SHFL.BFLY PT, R25, R26, 0x2, 0x1f ;  /* 0x0c401f001a197f89 */ /* 0x000e2200000e0000 */
[----:B------:R-:W-:Y:S02]  /*2510*/  IADD3 R10, RZ, -R10, RZ ;  /* 0x8000000aff0a7210 */ /* 0x000fe40007ffe0ff */
[----:B------:R-:W-:-:S06]  /*2520*/  IMAD.HI.U32 R27, R45, R27, R44 ;  /* 0x0000001b2d1b7227 */ /* 0x000fcc00078e002c */
[----:B------:R-:W-:-:S04]  /*2530*/  IMAD.HI.U32 R27, R27, R20, RZ ;  /* 0x000000141b1b7227 */ /* 0x000fc800078e00ff */
[----:B------:R-:W-:-:S05]  /*2540*/  IMAD R11, R27, R11, R20 ;  /* 0x0000000b1b0b7224 */ /* 0x000fca00078e0214 */
[----:B------:R-:W-:Y:S01]  /*2550*/  ISETP.GT.U32.AND P4, PT, R24, R11, PT ;  /* 0x0000000b1800720c */ /* 0x000fe20003f84070 */
[----:B0-----:R-:W-:Y:S01]  /*2560*/  FADD.FTZ R25, R26, R25 ;  /* 0x000000191a197221 */ /* 0x001fe20000010000 */
[----:B------:R-:W-:Y:S02]  /*2570*/  IMAD R26, R21, R10, R20 ;  /* 0x0000000a151a7224 */ /* 0x000fe400078e0214 */
[----:B------:R-:W0:Y:S03]  /*2580*/  S2R R10, SR_TID.X ;  /* 0x00000000000a7919 */ /* 0x000e260000002100 */
[----:B------:R-:W-:Y:S01]  /*2590*/  ISETP.GT.U32.AND P1, PT, R22, R26, PT ;  /* 0x0000001a1600720c */ /* 0x000fe20003f24070 */
[----:B------:R-:W1:Y:S05]  /*25a0*/  SHFL.BFLY PT, R20, R25, 0x1, 0x1f ;  /* 0x0c201f0019147f89 */ /* 0x000e6a00000e0000 */
[----:B------:R-:W-:-:S02]  /*25b0*/  @!P4 IMAD.IADD R11, R11, 0x1, -R24 ;  /* 0x000000010b0bc824 */ /* 0x000fc400078e0a18 */
[----:B------:R-:W-:Y:S01]  /*25c0*/  @!P4 VIADD R27, R27, 0x1 ;  /* 0x000000011b1bc836 */ /* 0x000fe20000000000 */
[----:B------:R-:W-:Y:S02]  /*25d0*/  ISETP.GT.AND P4, PT, R4, RZ, PT ;  /* 0x000000ff0400720c */ /* 0x000fe40003f84270 */
[-C--:B------:R-:W-:Y:S02]  /*25e0*/  ISETP.GE.U32.AND P2, PT, R11, R24.reuse, PT ;  /* 0x000000180b00720c */ /* 0x080fe40003f46070 */
[C---:B------:R-:W-:Y:S02]  /*25f0*/  LOP3.LUT R11, R23.reuse, R24, RZ, 0x3c, !PT ;  /* 0x00000018170b7212 */ /* 0x040fe400078e3cff */
[----:B------:R-:W-:Y:S02]  /*2600*/  LOP3.LUT R23, R23, R0, RZ, 0x3c, !PT ;  /* 0x0000000017177212 */ /* 0x000fe400078e3cff */
[----:B------:R-:W-:Y:S02]  /*2610*/  @!P1 IADD3 R26, R26, -R22, RZ ;  /* 0x800000161a1a9210 */ /* 0x000fe40007ffe0ff */
[----:B------:R-:W-:-:S02]  /*2620*/  ISETP.GE.AND P3, PT, R11, RZ, PT ;  /* 0x000000ff0b00720c */ /* 0x000fc40003f66270 */
[----:B------:R-:W-:Y:S01]  /*2630*/  ISETP.GE.U32.AND P5, PT, R26, R22, PT ;  /* 0x000000161a00720c */ /* 0x000fe20003fa6070 */
[----:B------:R-:W2:Y:S01]  /*2640*/  LDC R11, c[0x0][0x2c4] ;  /* 0x0000b100ff0b7b82 */ /* 0x000ea20000000800 */
[----:B------:R-:W-:Y:S01]  /*2650*/  @!P1 IADD3 R21, R21, 0x1, RZ ;  /* 0x0000000115159810 */ /* 0x000fe20007ffe0ff */
[----:B------:R-:W-:Y:S01]  /*2660*/  @P2 VIADD R27, R27, 0x1 ;  /* 0x000000011b1b2836 */ /* 0x000fe20000000000 */
[----:B------:R-:W-:Y:S02]  /*2670*/  SHF.R.S32.HI R26, RZ, 0x1f, R3 ;  /* 0x0000001fff1a7819 */ /* 0x000fe40000011403 */
[----:B------:R-:W-:Y:S01]  /*2680*/  ISETP.GE.AND P2, PT, R23, RZ, PT ;  /* 0x000000ff1700720c */ /* 0x000fe20003f46270 */
[----:B-1----:R-:W-:Y:S01]  /*2690*/  FADD.FTZ R25, R25, R20 ;  /* 0x0000001419197221 */ /* 0x002fe20000010000 */
[----:B------:R-:W-:Y:S01]  /*26a0*/  LEA.HI.SX32 R20, R3, 0x1, 0x1 ;  /* 0x0000000103147811 */ /* 0x000fe200078f0aff */
[----:B------:R-:W-:Y:S01]  /*26b0*/  @!P0 IMAD.MOV R20, RZ, RZ, R26 ;  /* 0x000000ffff148224 */ /* 0x000fe200078e021a */
[----:B------:R-:W-:Y:S01]  /*26c0*/  SHF.R.S32.HI R23, RZ, 0x1f, R4 ;  /* 0x0000001fff177819 */ /* 0x000fe20000011404 */
[----:B------:R-:W-:Y:S01]  /*26d0*/  @!P3 IMAD.MOV R27, RZ, RZ, -R27 ;  /* 0x000000ffff1bb224 */ /* 0x000fe200078e0a1b */
[----:B------:R-:W-:-:S02]  /*26e0*/  FSETP.NE.FTZ.AND P1, PT, R25, RZ, PT ;  /* 0x000000ff1900720b */ /* 0x000fc40003f35000 */
[----:B------:R-:W-:Y:S02]  /*26f0*/  @P5 IADD3 R21, R21, 0x1, RZ ;  /* 0x0000000115155810 */ /* 0x000fe40007ffe0ff */
[----:B------:R-:W-:Y:S02]  /*2700*/  ISETP.NE.AND P5, PT, R3, RZ, PT ;  /* 0x000000ff0300720c */ /* 0x000fe40003fa5270 */
[----:B------:R-:W-:Y:S02]  /*2710*/  ISETP.NE.AND P0, PT, R0, RZ, PT ;  /* 0x000000ff0000720c */ /* 0x000fe40003f05270 */
[----:B------:R-:W-:Y:S02]  /*2720*/  LEA.HI.SX32 R22, R4, 0x1, 0x1 ;  /* 0x0000000104167811 */ /* 0x000fe400078f0aff */
[----:B------:R-:W-:Y:S02]  /*2730*/  @!P4 IADD3 R22, R23, RZ, RZ ;  /* 0x000000ff1716c210 */ /* 0x000fe40007ffe0ff */
[----:B0-----:R-:W-:Y:S01]  /*2740*/  LOP3.LUT P4, RZ, R10, 0xf, RZ, 0xc0, !PT ;  /* 0x0000000f0aff7812 */ /* 0x001fe2000788c0ff */
[----:B------:R0:W1:Y:S01]  /*2750*/  @P1 MUFU.LG2 R23, R25 ;  /* 0x0000001900171308 */ /* 0x0000620000000c00 */
[----:B------:R-:W-:-:S02]  /*2760*/  ISETP.NE.AND P3, PT, RZ, UR4, PT ;  /* 0x00000004ff007c0c */ /* 0x000fc4000bf65270 */
[----:B------:R-:W-:Y:S02]  /*2770*/  ISETP.GT.OR P4, PT, R10, 0x7f, P4 ;  /* 0x0000007f0a00780c */ /* 0x000fe40002784670 */
[----:B------:R-:W-:Y:S02]  /*2780*/  @!P5 LOP3.LUT R27, RZ, R24, RZ, 0x33, !PT ;  /* 0x00000018ff1bd212 */ /* 0x000fe400078e33ff */
[----:B--2---:R-:W-:-:S05]  /*2790*/  SEL R11, R11, 0x1, !P3 ;  /* 0x000000010b0b7807 */ /* 0x004fca0005800000 */
[----:B------:R-:W-:Y:S01]  /*27a0*/  IMAD R6, R6, R11, RZ ;  /* 0x0000000b06067224 */ /* 0x000fe200078e02ff */
[----:B0-----:R-:W-:Y:S01]  /*27b0*/  MOV R25, R21 ;  /* 0x0000001500197202 */ /* 0x001fe20000000f00 */
[----:B-1----:R-:W-:Y:S01]  /*27c0*/  @P1 FFMA.FTZ R29, R23, 0.69314718246459960938, R19 ;  /* 0x3f317218171d1823 */ /* 0x002fe20000010013 */
[----:B------:R-:W-:-:S03]  /*27d0*/  SHF.R.S32.HI R21, RZ, 0x1f, R27 ;  /* 0x0000001fff157819 */ /* 0x000fc6000001141b */
[----:B------:R-:W-:Y:S01]  /*27e0*/  @!P2 IMAD.MOV R25, RZ, RZ, -R25 ;  /* 0x000000ffff19a224 */ /* 0x000fe200078e0a19 */
[----:B------:R-:W-:Y:S02]  /*27f0*/  ISETP.LT.U32.AND P2, PT, R8, R27, PT ;  /* 0x0000001b0800720c */ /* 0x000fe40003f41070 */
[----:B------:R-:W-:Y:S02]  /*2800*/  @!P0 LOP3.LUT R25, RZ, R0, RZ, 0x33, !PT ;  /* 0x00000000ff198212 */ /* 0x000fe400078e33ff */
[----:B------:R-:W-:-:S03]  /*2810*/  ISETP.LT.AND.EX P2, PT, R9, R21, PT, P2 ;  /* 0x000000150900720c */ /* 0x000fc60003f41320 */
[----:B------:R-:W-:Y:S01]  /*2820*/  IMAD R25, R25, R11, RZ ;  /* 0x0000000b19197224 */ /* 0x000fe200078e02ff */
[----:B------:R-:W-:Y:S01]  /*2830*/  SEL R11, R8, R27, P2 ;  /* 0x0000001b080b7207 */ /* 0x000fe20001000000 */
[----:B------:R-:W-:Y:S01]  /*2840*/  IMAD R8, R6, R22, RZ ;  /* 0x0000001606087224 */ /* 0x000fe200078e02ff */
[----:B------:R-:W-:Y:S01]  /*2850*/  SEL R10, R9, R21, P2 ;  /* 0x00000015090a7207 */ /* 0x000fe20001000000 */
[----:B------:R-:W-:Y:S01]  /*2860*/  IMAD R9, R20, R25, RZ ;  /* 0x0000001914097224 */ /* 0x000fe200078e02ff */
[----:B------:R-:W-:Y:S06]  /*2870*/  @P4 BRA `(.L_x_15) ;  /* 0x0000001c00504947 */ /* 0x000fec0003800000 */
[----:B------:R-:W-:Y:S01]  /*2880*/  ULDC.U8 UR4, c[0x0][0x3d8] ;  /* 0x0000f60000047ab9 */ /* 0x000fe20000000000 */
[C---:B------:R-:W-:Y:S02]  /*2890*/  IADD3 R44, P0, R7.reuse, UR7, RZ ;  /* 0x00000007072c7c10 */ /* 0x040fe4000ff1e0ff */
[----:B------:R-:W-:Y:S02]  /*28a0*/  ISETP.NE.AND P1, PT, RZ, UR4, PT ;  /* 0x00000004ff007c0c */ /* 0x000fe4000bf25270 */
[----:B------:R-:W-:-:S11]  /*28b0*/  LEA.HI.X.SX32 R45, R7, UR6, 0x1, P0 ;  /* 0x00000006072d7c11 */ /* 0x000fd600080f0eff */
[----:B------:R-:W-:Y:S05]  /*28c0*/  @!P1 BRA `(.L_x_16) ;  /* 0x0000001c002c9947 */ /* 0x000fea0003800000 */
[----:B------:R-:W-:Y:S02]  /*28d0*/  ISETP.GE.U32.AND P1, PT, R44, R12, PT ;  /* 0x0000000c2c00720c */ /* 0x000fe40003f26070 */
[----:B------:R-:W-:Y:S02]  /*28e0*/  ISETP.LT.U32.AND P0, PT, R0, 0x1, PT ;  /* 0x000000010000780c */ /* 0x000fe40003f01070 */
[----:B------:R-:W-:Y:S02]  /*28f0*/  ISETP.GE.AND.EX P1, PT, R45, R5, PT, P1 ;  /* 0x000000052d00720c */ /* 0x000fe40003f26310 */
[----:B------:R-:W-:-:S04]  /*2900*/  SHF.R.S32.HI R19, RZ, 0x1f, R0 ;  /* 0x0000001fff137819 */ /* 0x000fc80000011400 */
[----:B------:R-:W-:-:S04]  /*2910*/  ISETP.LT.AND.EX P0, PT, R19, RZ, PT, P0 ;  /* 0x000000ff1300720c */ /* 0x000fc80003f01300 */
[----:B------:R-:W-:Y:S02]  /*2920*/  SEL R6, R0, 0x1, P0 ;  /* 0x0000000100067807 */ /* 0x000fe40000000000 */
[----:B------:R-:W-:Y:S01]  /*2930*/  SEL R5, R19, RZ, P0 ;  /* 0x000000ff13057207 */ /* 0x000fe20000000000 */
[----:B------:R-:W-:Y:S06]  /*2940*/  @P1 BRA `(.L_x_15) ;  /* 0x0000001c001c1947 */ /* 0x000fec0003800000 */
[----:B------:R-:W-:Y:S01]  /*2950*/  IADD3 R0, P1, R6, 0x1, RZ ;  /* 0x0000000106007810 */ /* 0x000fe20007f3e0ff */
[----:B------:R-:W-:Y:S03]  /*2960*/  BSSY B0, `(.L_x_17) ;  /* 0x0000037000007945 */ /* 0x000fe60003800000 */
[----:B------:R-:W-:Y:S01]  /*2970*/  ISETP.GE.U32.AND P0, PT, R0, 0x3, PT ;  /* 0x000000030000780c */ /* 0x000fe20003f06070 */
[----:B------:R-:W-:-:S05]  /*2980*/  IMAD.X R0, RZ, RZ, R5, P1 ;  /* 0x000000ffff007224 */ /* 0x000fca00008e0605 */
[----:B------:R-:W-:-:S04]  /*2990*/  ISETP.GE.U32.AND.EX P0, PT, R0, RZ, PT, P0 ;  /* 0x000000ff0000720c */ /* 0x000fc80003f06100 */
[----:B------:R-:W-:Y:S02]  /*29a0*/  SEL R0, R5, RZ, !P0 ;  /* 0x000000ff05007207 */ /* 0x000fe40004000000 */
[----:B------:R-:W-:-:S03]  /*29b0*/  SEL R19, R6, RZ, !P0 ;  /* 0x000000ff06137207 */ /* 0x000fc60004000000 */
[-C--:B------:R-:W-:Y:S02]  /*29c0*/  IMAD R0, R0, R40.reuse, RZ ;  /* 0x0000002800007224 */ /* 0x080fe400078e02ff */
[----:B------:R-:W-:-:S04]  /*29d0*/  IMAD.WIDE.U32 R22, R19, R40, RZ ;  /* 0x0000002813167225 */ /* 0x000fc800078e00ff */
[----:B------:R-:W-:Y:S02]  /*29e0*/  IMAD R0, R19, R2, R0 ;  /* 0x0000000213007224 */ /* 0x000fe400078e0200 */
[----:B------:R-:W-:-:S03]  /*29f0*/  IMAD.WIDE.U32 R48, R22, R6, RZ ;  /* 0x0000000616307225 */ /* 0x000fc600078e00ff */
[----:B------:R-:W-:-:S05]  /*2a00*/  IADD3 R0, R23, R0, RZ ;  /* 0x0000000017007210 */ /* 0x000fca0007ffe0ff */
[----:B------:R-:W-:-:S04]  /*2a10*/  IMAD R20, R0, R6, RZ ;  /* 0x0000000600147224 */ /* 0x000fc800078e02ff */
[----:B------:R-:W-:-:S04]  /*2a20*/  IMAD R20, R5, R22, R20 ;  /* 0x0000001605147224 */ /* 0x000fc800078e0214 */
[----:B------:R-:W-:-:S05]  /*2a30*/  IMAD.IADD R20, R49, 0x1, R20 ;  /* 0x0000000131147824 */ /* 0x000fca00078e0214 */
        /* <DEDUP_REMOVED lines=9> */
[-C--:B------:R-:W-:Y:S02]  /*2ad0*/  IADD3 R21, P0, RZ, -R0.reuse, RZ ;  /* 0x80000000ff157210 */ /* 0x080fe40007f1e0ff */
[----:B------:R-:W-:Y:S02]  /*2ae0*/  MOV R50, R0 ;  /* 0x0000000000327202 */ /* 0x000fe40000000f00 */
[----:B------:R-:W-:Y:S01]  /*2af0*/  IADD3.X R19, RZ, ~R25, RZ, P0, !PT ;  /* 0x80000019ff137210 */ /* 0x000fe200007fe4ff */
[----:B------:R-:W-:Y:S01]  /*2b00*/  IMAD.WIDE.U32 R44, R48, R21, R44 ;  /* 0x00000015302c7225 */ /* 0x000fe200078e002c */
[----:B------:R-:W-:-:S03]  /*2b10*/  MOV R51, R25 ;  /* 0x0000001900337202 */ /* 0x000fc60000000f00 */
[----:B------:R-:W-:-:S04]  /*2b20*/  IMAD R19, R19, R48, RZ ;  /* 0x0000003013137224 */ /* 0x000fc800078e02ff */
[----:B------:R-:W-:Y:S01]  /*2b30*/  IMAD R19, R20, R21, R19 ;  /* 0x0000001514137224 */ /* 0x000fe200078e0213 */
[----:B------:R-:W-:-:S04]  /*2b40*/  MOV R20, R44 ;  /* 0x0000002c00147202 */ /* 0x000fc80000000f00 */
[----:B------:R-:W-:Y:S01]  /*2b50*/  IADD3 R19, R45, R19, RZ ;  /* 0x000000132d137210 */ /* 0x000fe20007ffe0ff */
[----:B------:R-:W-:Y:S05]  /*2b60*/  BRA `(.L_x_19) ;  /* 0x0000000000587947 */ /* 0x000fea0003800000 */
.L_x_18:
[----:B------:R-:W0:Y:S01]  /*2b70*/  I2F.U32.RP R20, R48 ;  /* 0x0000003000147306 */ /* 0x000e220000209000 */
[----:B------:R-:W-:Y:S01]  /*2b80*/  ISETP.NE.U32.AND P0, PT, R48, RZ, PT ;  /* 0x000000ff3000720c */ /* 0x000fe20003f05070 */
[----:B------:R-:W-:Y:S01]  /*2b90*/  HFMA2.MMA R51, -RZ, RZ, 0, 0 ;  /* 0x00000000ff337435 */ /* 0x000fe200000001ff */
[----:B------:R-:W-:-:S05]  /*2ba0*/  MOV R19, RZ ;  /* 0x000000ff00137202 */ /* 0x000fca0000000f00 */
[----:B0-----:R-:W0:Y:S02]  /*2bb0*/  MUFU.RCP R20, R20 ;  /* 0x0000001400147308 */ /* 0x001e240000001000 */
[----:B0-----:R-:W-:-:S06]  /*2bc0*/  IADD3 R20, R20, 0xffffffe, RZ ;  /* 0x0ffffffe14147810 */ /* 0x001fcc0007ffe0ff */
        /* <DEDUP_REMOVED lines=13> */
[----:B------:R-:W-:-:S05]  /*2ca0*/  @!P0 LOP3.LUT R50, RZ, R48, RZ, 0x33, !PT ;  /* 0x00000030ff328212 */ /* 0x000fca00078e33ff */
[----:B------:R-:W-:-:S04]  /*2cb0*/  IMAD.MOV R20, RZ, RZ, -R50 ;  /* 0x000000ffff147224 */ /* 0x000fc800078e0a32 */
[----:B------:R-:W-:Y:S02]  /*2cc0*/  IMAD R20, R48, R20, R44 ;  /* 0x0000001430147224 */ /* 0x000fe400078e022c */
.L_x_19:
[----:B------:R-:W-:Y:S05]  /*2cd0*/  BSYNC B0 ;  /* 0x0000000000007941 */ /* 0x000fea0003800000 */
.L_x_17:
[----:B------:R-:W-:Y:S01]  /*2ce0*/  LOP3.LUT R0, R19, R2, RZ, 0xfc, !PT ;  /* 0x0000000213007212 */ /* 0x000fe200078efcff */
[----:B------:R-:W-:Y:S03]  /*2cf0*/  BSSY B0, `(.L_x_20) ;  /* 0x0000029000007945 */ /* 0x000fe60003800000 */
[----:B------:R-:W-:-:S13]  /*2d00*/  ISETP.NE.U32.AND P0, PT, R0, RZ, PT ;  /* 0x000000ff0000720c */ /* 0x000fda0003f05070 */
[----:B------:R-:W-:Y:S05]  /*2d10*/  @!P0 BRA `(.L_x_21) ;  /* 0x0000000000408947 */ /* 0x000fea0003800000 */
[----:B------:R-:W-:Y:S01]  /*2d20*/  IMAD.MOV.U32 R27, RZ, RZ, R20 ;  /* 0x000000ffff1b7224 */ /* 0x000fe200078e0014 */
[----:B------:R-:W-:Y:S01]  /*2d30*/  MOV R25, R40 ;  /* 0x0000002800197202 */ /* 0x000fe20000000f00 */
[----:B------:R-:W-:Y:S01]  /*2d40*/  IMAD.MOV.U32 R24, RZ, RZ, R2 ;  /* 0x000000ffff187224 */ /* 0x000fe200078e0002 */
[----:B------:R-:W-:Y:S02]  /*2d50*/  MOV R23, 0x2d70 ;  /* 0x00002d7000177802 */ /* 0x000fe40000000f00 */
[----:B------:R-:W-:Y:S05]  /*2d60*/  CALL.REL.NOINC `($__internal_0_$__cuda_sm20_div_s64) ;  /* 0x0000002000f87944 */ /* 0x000fea0003c00000 */
[----:B------:R-:W-:Y:S01]  /*2d70*/  IADD3 R22, P0, RZ, -R0, RZ ;  /* 0x80000000ff167210 */ /* 0x000fe20007f1e0ff */
[----:B------:R-:W-:Y:S01]  /*2d80*/  IMAD.MOV.U32 R45, RZ, RZ, R25 ;  /* 0x000000ffff2d7224 */ /* 0x000fe200078e0019 */
[----:B------:R-:W-:Y:S02]  /*2d90*/  MOV R26, R20 ;  /* 0x00000014001a7202 */ /* 0x000fe40000000f00 */
[----:B------:R-:W-:Y:S02]  /*2da0*/  IADD3.X R21, RZ, ~R25, RZ, P0, !PT ;  /* 0x80000019ff157210 */ /* 0x000fe400007fe4ff */
[----:B------:R-:W-:Y:S02]  /*2db0*/  MOV R27, R19 ;  /* 0x00000013001b7202 */ /* 0x000fe40000000f00 */
[----:B------:R-:W-:Y:S01]  /*2dc0*/  MOV R44, R0 ;  /* 0x00000000002c7202 */ /* 0x000fe20000000f00 */
[----:B------:R-:W-:Y:S02]  /*2dd0*/  IMAD R21, R21, R40, RZ ;  /* 0x0000002815157224 */ /* 0x000fe400078e02ff */
[----:B------:R-:W-:-:S04]  /*2de0*/  IMAD.WIDE.U32 R40, R40, R22, R26 ;  /* 0x0000001628287225 */ /* 0x000fc800078e001a */
[----:B------:R-:W-:-:S04]  /*2df0*/  IMAD R2, R2, R22, R21 ;  /* 0x0000001602027224 */ /* 0x000fc800078e0215 */
[----:B------:R-:W-:Y:S01]  /*2e00*/  IMAD.IADD R2, R41, 0x1, R2 ;  /* 0x0000000129027824 */ /* 0x000fe200078e0202 */
[----:B------:R-:W-:Y:S05]  /*2e10*/  BRA `(.L_x_22) ;  /* 0x0000000000587947 */ /* 0x000fea0003800000 */
.L_x_21:
        /* <DEDUP_REMOVED lines=22> */
.L_x_22:
[----:B------:R-:W-:Y:S05]  /*2f80*/  BSYNC B0 ;  /* 0x0000000000007941 */ /* 0x000fea0003800000 */
.L_x_20:
[----:B------:R-:W0:Y:S01]  /*2f90*/  LDC R26, c[0x0][0x2c0] ;  /* 0x0000b000ff1a7b82 */ /* 0x000e220000000800 */
[----:B------:R-:W-:Y:S01]  /*2fa0*/  LOP3.LUT R0, R45, R5, RZ, 0xfc, !PT ;  /* 0x000000052d007212 */ /* 0x000fe200078efcff */
[----:B------:R-:W-:Y:S03]  /*2fb0*/  BSSY B0, `(.L_x_23) ;  /* 0x000002c000007945 */ /* 0x000fe60003800000 */
[----:B------:R-:W-:Y:S02]  /*2fc0*/  ISETP.NE.U32.AND P0, PT, R0, RZ, PT ;  /* 0x000000ff0000720c */ /* 0x000fe40003f05070 */
[----:B0-----:R-:W-:-:S11]  /*2fd0*/  SEL R26, R26, 0x1, P3 ;  /* 0x000000011a1a7807 */ /* 0x001fd60001800000 */
[----:B------:R-:W-:Y:S05]  /*2fe0*/  @!P0 BRA `(.L_x_24) ;  /* 0x0000000000488947 */ /* 0x000fea0003800000 */
[----:B------:R-:W-:Y:S01]  /*2ff0*/  IMAD.MOV.U32 R27, RZ, RZ, R44 ;  /* 0x000000ffff1b7224 */ /* 0x000fe200078e002c */
[----:B------:R-:W-:Y:S01]  /*3000*/  MOV R25, R6 ;  /* 0x0000000600197202 */ /* 0x000fe20000000f00 */
[----:B------:R-:W-:Y:S01]  /*3010*/  IMAD.MOV.U32 R19, RZ, RZ, R45 ;  /* 0x000000ffff137224 */ /* 0x000fe200078e002d */
[----:B------:R-:W-:Y:S02]  /*3020*/  MOV R24, R5 ;  /* 0x0000000500187202 */ /* 0x000fe40000000f00 */
[----:B------:R-:W-:Y:S02]  /*3030*/  MOV R23, 0x3050 ;  /* 0x0000305000177802 */ /* 0x000fe40000000f00 */
[----:B------:R-:W-:Y:S05]  /*3040*/  CALL.REL.NOINC `($__internal_0_$__cuda_sm20_div_s64) ;  /* 0x0000002000407944 */ /* 0x000fea0003c00000 */
[----:B------:R-:W-:Y:S01]  /*3050*/  IADD3 R20, P0, RZ, -R0, RZ ;  /* 0x80000000ff147210 */ /* 0x000fe20007f1e0ff */
[----:B------:R-:W-:Y:S01]  /*3060*/  IMAD.MOV.U32 R23, RZ, RZ, R45 ;  /* 0x000000ffff177224 */ /* 0x000fe200078e002d */
[----:B------:R-:W-:Y:S02]  /*3070*/  MOV R22, R44 ;  /* 0x0000002c00167202 */ /* 0x000fe40000000f00 */
[----:B------:R-:W-:-:S03]  /*3080*/  IADD3.X R19, RZ, ~R25, RZ, P0, !PT ;  /* 0x80000019ff137210 */ /* 0x000fc600007fe4ff */
[----:B------:R-:W-:-:S04]  /*3090*/  IMAD.WIDE.U32 R22, R6, R20, R22 ;  /* 0x0000001406167225 */ /* 0x000fc800078e0016 */
[----:B------:R-:W-:Y:S01]  /*30a0*/  IMAD R19, R19, R6, RZ ;  /* 0x0000000613137224 */ /* 0x000fe200078e02ff */
[----:B------:R-:W-:Y:S02]  /*30b0*/  MOV R44, R22 ;  /* 0x00000016002c7202 */ /* 0x000fe40000000f00 */
[----:B------:R-:W-:Y:S01]  /*30c0*/  MOV R22, R0 ;  /* 0x0000000000167202 */ /* 0x000fe20000000f00 */
[----:B------:R-:W-:-:S04]  /*30d0*/  IMAD R5, R5, R20, R19 ;  /* 0x0000001405057224 */ /* 0x000fc800078e0213 */
[----:B------:R-:W-:Y:S01]  /*30e0*/  IMAD.IADD R5, R23, 0x1, R5 ;  /* 0x0000000117057824 */ /* 0x000fe200078e0205 */
[----:B------:R-:W-:Y:S01]  /*30f0*/  MOV R23, R25 ;  /* 0x0000001900177202 */ /* 0x000fe20000000f00 */
[----:B------:R-:W-:Y:S05]  /*3100*/  BRA `(.L_x_25) ;  /* 0x0000000000587947 */ /* 0x000fea0003800000 */
.L_x_24:
        /* <DEDUP_REMOVED lines=22> */
.L_x_25:
[----:B------:R-:W-:Y:S05]  /*3270*/  BSYNC B0 ;  /* 0x0000000000007941 */ /* 0x000fea0003800000 */
.L_x_23:
[-C--:B------:R-:W-:Y:S01]  /*3280*/  IMAD R0, R43, R18.reuse, RZ ;  /* 0x000000122b007224 */ /* 0x080fe200078e02ff */
[----:B------:R-:W-:Y:S01]  /*3290*/  ULDC.U8 UR10, c[0x0][0x3d9] ;  /* 0x0000f640000a7ab9 */ /* 0x000fe20000000000 */
[C---:B------:R-:W-:Y:S01]  /*32a0*/  IMAD.WIDE.U32 R48, R42.reuse, R18, RZ ;  /* 0x000000122a307225 */ /* 0x040fe200078e00ff */
[----:B------:R-:W-:Y:S01]  /*32b0*/  UISETP.NE.AND UP0, UPT, UR10, URZ, UPT ;  /* 0x0000003f0a00728c */ /* 0x000fe2000bf05270 */
[----:B------:R-:W-:Y:S01]  /*32c0*/  BSSY B0, `(.L_x_26) ;  /* 0x0000047000007945 */ /* 0x000fe20003800000 */
[----:B------:R-:W-:Y:S01]  /*32d0*/  ULDC.64 UR4, c[0x0][0x2c0] ;  /* 0x0000b00000047ab9 */ /* 0x000fe20000000a00 */
[----:B------:R-:W-:Y:S01]  /*32e0*/  IMAD R0, R42, R17, R0 ;  /* 0x000000112a007224 */ /* 0x000fe200078e0200 */
[----:B------:R-:W-:Y:S01]  /*32f0*/  UIMAD UR4, UR4, UR5, URZ ;  /* 0x00000005040472a4 */ /* 0x000fe2000f8e023f */
[----:B------:R-:W-:Y:S01]  /*3300*/  IMAD R2, R2, R26, RZ ;  /* 0x0000001a02027224 */ /* 0x000fe200078e02ff */
[----:B------:R-:W-:Y:S02]  /*3310*/  USEL UR5, UR5, 0x1, !UP0 ;  /* 0x0000000105057887 */ /* 0x000fe4000c000000 */
[----:B------:R-:W-:Y:S01]  /*3320*/  IADD3 R0, R49, R0, RZ ;  /* 0x0000000031007210 */ /* 0x000fe20007ffe0ff */
[----:B------:R-:W-:Y:S01]  /*3330*/  USHF.R.S32.HI UR11, URZ, 0x1f, UR4 ;  /* 0x0000001f3f0b7899 */ /* 0x000fe20008011404 */
[----:B------:R-:W-:Y:S01]  /*3340*/  IMAD R6, R5, UR4, RZ ;  /* 0x0000000405067c24 */ /* 0x000fe2000f8e02ff */
[----:B------:R-:W-:Y:S01]  /*3350*/  USHF.R.S32.HI UR10, URZ, 0x1f, UR5 ;  /* 0x0000001f3f0a7899 */ /* 0x000fe20008011405 */
[----:B------:R-:W-:-:S02]  /*3360*/  IMAD R5, R23, UR5, RZ ;  /* 0x0000000517057c24 */ /* 0x000fc4000f8e02ff */
[----:B------:R-:W-:Y:S01]  /*3370*/  IMAD R20, R0, R16, RZ ;  /* 0x0000001000147224 */ /* 0x000fe200078e02ff */
[----:B------:R-:W-:Y:S01]  /*3380*/  SHF.R.S32.HI R0, RZ, 0x1f, R26 ;  /* 0x0000001fff007819 */ /* 0x000fe2000001141a */
[----:B------:R-:W-:Y:S02]  /*3390*/  IMAD R6, R44, UR11, R6 ;  /* 0x0000000b2c067c24 */ /* 0x000fe4000f8e0206 */
[----:B------:R-:W-:Y:S02]  /*33a0*/  IMAD R20, R15, R48, R20 ;  /* 0x000000300f147224 */ /* 0x000fe400078e0214 */
[----:B------:R-:W-:-:S04]  /*33b0*/  IMAD.WIDE.U32 R48, R48, R16, RZ ;  /* 0x0000001030307225 */ /* 0x000fc800078e00ff */
[----:B------:R-:W-:Y:S01]  /*33c0*/  IMAD R2, R0, R40, R2 ;  /* 0x0000002800027224 */ /* 0x000fe200078e0202 */
[----:B------:R-:W-:Y:S01]  /*33d0*/  IADD3 R20, R49, R20, RZ ;  /* 0x0000001431147210 */ /* 0x000fe20007ffe0ff */
[----:B------:R-:W-:-:S03]  /*33e0*/  IMAD.WIDE.U32 R40, R40, R26, RZ ;  /* 0x0000001a28287225 */ /* 0x000fc600078e00ff */
[----:B------:R-:W-:Y:S01]  /*33f0*/  LOP3.LUT R0, R51, R20, RZ, 0xfc, !PT ;  /* 0x0000001433007212 */ /* 0x000fe200078efcff */
[----:B------:R-:W-:Y:S01]  /*3400*/  IMAD.WIDE.U32 R44, R44, UR4, RZ ;  /* 0x000000042c2c7c25 */ /* 0x000fe2000f8e00ff */
[----:B------:R-:W-:Y:S02]  /*3410*/  IADD3 R2, R41, R2, RZ ;  /* 0x0000000229027210 */ /* 0x000fe40007ffe0ff */
[----:B------:R-:W-:Y:S01]  /*3420*/  ISETP.NE.U32.AND P0, PT, R0, RZ, PT ;  /* 0x000000ff0000720c */ /* 0x000fe20003f05070 */
[C---:B------:R-:W-:Y:S01]  /*3430*/  IMAD R5, R22.reuse, UR10, R5 ;  /* 0x0000000a16057c24 */ /* 0x040fe2000f8e0205 */
[----:B------:R-:W-:Y:S01]  /*3440*/  IADD3 R6, R45, R6, RZ ;  /* 0x000000062d067210 */ /* 0x000fe20007ffe0ff */
[----:B------:R-:W-:-:S04]  /*3450*/  IMAD.WIDE.U32 R42, R22, UR5, RZ ;  /* 0x00000005162a7c25 */ /* 0x000fc8000f8e00ff */
[----:B------:R-:W-:Y:S01]  /*3460*/  IMAD R4, R4, UR4, RZ ;  /* 0x0000000404047c24 */ /* 0x000fe2000f8e02ff */
[----:B------:R-:W-:Y:S01]  /*3470*/  IADD3 R5, R43, R5, RZ ;  /* 0x000000052b057210 */ /* 0x000fe20007ffe0ff */
[----:B------:R-:W-:-:S04]  /*3480*/  IMAD R3, R3, UR4, RZ ;  /* 0x0000000403037c24 */ /* 0x000fc8000f8e02ff */
        /* <DEDUP_REMOVED lines=10> */
[----:B------:R-:W-:-:S05]  /*3530*/  IADD3.X R19, RZ, ~R25, RZ, P0, !PT ;  /* 0x80000019ff137210 */ /* 0x000fca00007fe4ff */
[-C--:B------:R-:W-:Y:S02]  /*3540*/  IMAD R19, R19, R48.reuse, RZ ;  /* 0x0000003013137224 */ /* 0x080fe400078e02ff */
[----:B------:R-:W-:-:S04]  /*3550*/  IMAD.WIDE.U32 R48, R21, R48, R22 ;  /* 0x0000003015307225 */ /* 0x000fc800078e0016 */
[----:B------:R-:W-:Y:S01]  /*3560*/  IMAD R19, R20, R21, R19 ;  /* 0x0000001514137224 */ /* 0x000fe200078e0213 */
[----:B------:R-:W-:Y:S02]  /*3570*/  MOV R20, R48 ;  /* 0x0000003000147202 */ /* 0x000fe40000000f00 */
[----:B------:R-:W-:Y:S01]  /*3580*/  MOV R48, R0 ;  /* 0x0000000000307202 */ /* 0x000fe20000000f00 */
[----:B------:R-:W-:Y:S01]  /*3590*/  IMAD.IADD R19, R49, 0x1, R19 ;  /* 0x0000000131137824 */ /* 0x000fe200078e0213 */
[----:B------:R-:W-:Y:S01]  /*35a0*/  MOV R49, R25 ;  /* 0x0000001900317202 */ /* 0x000fe20000000f00 */
[----:B------:R-:W-:Y:S05]  /*35b0*/  BRA `(.L_x_28) ;  /* 0x00000000005c7947 */ /* 0x000fea0003800000 */
.L_x_27:
[----:B------:R-:W0:Y:S01]  /*35c0*/  I2F.U32.RP R0, R48 ;  /* 0x0000003000007306 */ /* 0x000e220000209000 */
[----:B------:R-:W-:Y:S01]  /*35d0*/  IMAD.MOV.U32 R20, RZ, RZ, RZ ;  /* 0x000000ffff147224 */ /* 0x000fe200078e00ff */
[----:B------:R-:W-:Y:S01]  /*35e0*/  ISETP.NE.U32.AND P0, PT, R48, RZ, PT ;  /* 0x000000ff3000720c */ /* 0x000fe20003f05070 */
[----:B------:R-:W-:-:S05]  /*35f0*/  IMAD.MOV.U32 R19, RZ, RZ, RZ ;  /* 0x000000ffff137224 */ /* 0x000fca00078e00ff */
[----:B0-----:R-:W0:Y:S02]  /*3600*/  MUFU.RCP R0, R0 ;  /* 0x0000000000007308 */ /* 0x001e240000001000 */
[----:B0-----:R-:W-:-:S06]  /*3610*/  IADD3 R0, R0, 0xffffffe, RZ ;  /* 0x0ffffffe00007810 */ /* 0x001fcc0007ffe0ff */
[----:B------:R-:W0:Y:S02]  /*3620*/  F2I.FTZ.U32.TRUNC.NTZ R21, R0 ;  /* 0x0000000000157305 */ /* 0x000e24000021f000 */
[----:B0-----:R-:W-:-:S05]  /*3630*/  IADD3 R0, RZ, -R21, RZ ;  /* 0x80000015ff007210 */ /* 0x001fca0007ffe0ff */
        /* <DEDUP_REMOVED lines=11> */
[----:B------:R-:W-:-:S05]  /*36f0*/  IADD3 R20, -R49, RZ, RZ ;  /* 0x000000ff31147210 */ /* 0x000fca0007ffe1ff */
[----:B------:R-:W-:Y:S01]  /*3700*/  IMAD R20, R48, R20, R50 ;  /* 0x0000001430147224 */ /* 0x000fe200078e0232 */
[----:B------:R-:W-:Y:S01]  /*3710*/  MOV R48, R49 ;  /* 0x0000003100307202 */ /* 0x000fe20000000f00 */
[----:B------:R-:W-:Y:S02]  /*3720*/  IMAD.MOV.U32 R49, RZ, RZ, RZ ;  /* 0x000000ffff317224 */ /* 0x000fe400078e00ff */
.L_x_28:
[----:B------:R-:W-:Y:S05]  /*3730*/  BSYNC B0 ;  /* 0x0000000000007941 */ /* 0x000fea0003800000 */
.L_x_26:
        /* <DEDUP_REMOVED lines=20> */
.L_x_30:
[----:B------:R-:W0:Y:S01]  /*3880*/  I2F.U32.RP R0, R18 ;  /* 0x0000001200007306 */ /* 0x000e220000209000 */
[----:B------:R-:W-:Y:S01]  /*3890*/  HFMA2.MMA R50, -RZ, RZ, 0, 0 ;  /* 0x00000000ff327435 */ /* 0x000fe200000001ff */
[----:B------:R-:W-:Y:S02]  /*38a0*/  ISETP.NE.U32.AND P0, PT, R18, RZ, PT ;  /* 0x000000ff1200720c */ /* 0x000fe40003f05070 */
[----:B------:R-:W-:-:S04]  /*38b0*/  MOV R17, RZ ;  /* 0x000000ff00117202 */ /* 0x000fc80000000f00 */
[----:B0-----:R-:W0:Y:S02]  /*38c0*/  MUFU.RCP R0, R0 ;  /* 0x0000000000007308 */ /* 0x001e240000001000 */
[----:B0-----:R-:W-:-:S06]  /*38d0*/  IADD3 R0, R0, 0xffffffe, RZ ;  /* 0x0ffffffe00007810 */ /* 0x001fcc0007ffe0ff */
[----:B------:R-:W0:Y:S02]  /*38e0*/  F2I.FTZ.U32.TRUNC.NTZ R51, R0 ;  /* 0x0000000000337305 */ /* 0x000e24000021f000 */
[----:B0-----:R-:W-:-:S04]  /*38f0*/  IMAD.MOV R0, RZ, RZ, -R51 ;  /* 0x000000ffff007224 */ /* 0x001fc800078e0a33 */
[----:B------:R-:W-:-:S04]  /*3900*/  IMAD R0, R0, R18, RZ ;  /* 0x0000001200007224 */ /* 0x000fc800078e02ff */
[----:B------:R-:W-:Y:S01]  /*3910*/  IMAD.HI.U32 R50, R51, R0, R50 ;  /* 0x0000000033327227 */ /* 0x000fe200078e0032 */
[----:B------:R-:W-:-:S05]  /*3920*/  HFMA2.MMA R51, -RZ, RZ, 0, 0 ;  /* 0x00000000ff337435 */ /* 0x000fca00000001ff */
        /* <DEDUP_REMOVED lines=11> */
.L_x_31:
[----:B------:R-:W-:Y:S05]  /*39e0*/  BSYNC B0 ;  /* 0x0000000000007941 */ /* 0x000fea0003800000 */
.L_x_29:
[----:B------:R-:W-:Y:S01]  /*39f0*/  LOP3.LUT R0, R51, R15, RZ, 0xfc, !PT ;  /* 0x0000000f33007212 */ /* 0x000fe200078efcff */
[----:B------:R-:W-:Y:S03]  /*3a00*/  BSSY B0, `(.L_x_32) ;  /* 0x000002c000007945 */ /* 0x000fe60003800000 */
        /* <DEDUP_REMOVED lines=11> */
[-C--:B------:R-:W-:Y:S02]  /*3ac0*/  IADD3.X R19, RZ, ~R25.reuse, RZ, P0, !PT ;  /* 0x80000019ff137210 */ /* 0x080fe400007fe4ff */
[----:B------:R-:W-:Y:S01]  /*3ad0*/  MOV R21, R25 ;  /* 0x0000001900157202 */ /* 0x000fe20000000f00 */
[----:B------:R-:W-:-:S04]  /*3ae0*/  IMAD.WIDE.U32 R22, R16, R20, R22 ;  /* 0x0000001410167225 */ /* 0x000fc800078e0016 */
[----:B------:R-:W-:Y:S01]  /*3af0*/  IMAD R19, R19, R16, RZ ;  /* 0x0000001013137224 */ /* 0x000fe200078e02ff */
[----:B------:R-:W-:-:S03]  /*3b00*/  MOV R16, R22 ;  /* 0x0000001600107202 */ /* 0x000fc60000000f00 */
[----:B------:R-:W-:Y:S01]  /*3b10*/  IMAD R15, R15, R20, R19 ;  /* 0x000000140f0f7224 */ /* 0x000fe200078e0213 */
[----:B------:R-:W-:-:S03]  /*3b20*/  MOV R20, R0 ;  /* 0x0000000000147202 */ /* 0x000fc60000000f00 */
[----:B------:R-:W-:Y:S01]  /*3b30*/  IMAD.IADD R15, R23, 0x1, R15 ;  /* 0x00000001170f7824 */ /* 0x000fe200078e020f */
[----:B------:R-:W-:Y:S05]  /*3b40*/  BRA `(.L_x_34) ;  /* 0x00000000005c7947 */ /* 0x000fea0003800000 */
.L_x_33:
[----:B------:R-:W0:Y:S01]  /*3b50*/  I2F.U32.RP R0, R16 ;  /* 0x0000001000007306 */ /* 0x000e220000209000 */
[----:B------:R-:W-:Y:S01]  /*3b60*/  IMAD.MOV.U32 R20, RZ, RZ, RZ ;  /* 0x000000ffff147224 */ /* 0x000fe200078e00ff */
[----:B------:R-:W-:-:S06]  /*3b70*/  ISETP.NE.U32.AND P0, PT, R16, RZ, PT ;  /* 0x000000ff1000720c */ /* 0x000fcc0003f05070 */
[----:B0-----:R-:W0:Y:S02]  /*3b80*/  MUFU.RCP R0, R0 ;  /* 0x0000000000007308 */ /* 0x001e240000001000 */
[----:B0-----:R-:W-:-:S06]  /*3b90*/  IADD3 R0, R0, 0xffffffe, RZ ;  /* 0x0ffffffe00007810 */ /* 0x001fcc0007ffe0ff */
[----:B------:R-:W0:Y:S02]  /*3ba0*/  F2I.FTZ.U32.TRUNC.NTZ R21, R0 ;  /* 0x0000000000157305 */ /* 0x000e24000021f000 */
[----:B0-----:R-:W-:-:S05]  /*3bb0*/  IADD3 R0, RZ, -R21, RZ ;  /* 0x80000015ff007210 */ /* 0x001fca0007ffe0ff */
[----:B------:R-:W-:-:S04]  /*3bc0*/  IMAD R0, R0, R16, RZ ;  /* 0x0000001000007224 */ /* 0x000fc800078e02ff */
[----:B------:R-:W-:-:S04]  /*3bd0*/  IMAD.HI.U32 R0, R21, R0, R20 ;  /* 0x0000000015007227 */ /* 0x000fc800078e0014 */
[----:B------:R-:W-:Y:S02]  /*3be0*/  IMAD.MOV.U32 R21, RZ, RZ, RZ ;  /* 0x000000ffff157224 */ /* 0x000fe400078e00ff */
[----:B------:R-:W-:-:S05]  /*3bf0*/  IMAD.HI.U32 R0, R0, R50, RZ ;  /* 0x0000003200007227 */ /* 0x000fca00078e00ff */
[----:B------:R-:W-:-:S05]  /*3c00*/  IADD3 R15, -R0, RZ, RZ ;  /* 0x000000ff000f7210 */ /* 0x000fca0007ffe1ff */
[----:B------:R-:W-:-:S05]  /*3c10*/  IMAD R15, R16, R15, R50 ;  /* 0x0000000f100f7224 */ /* 0x000fca00078e0232 */
[----:B------:R-:W-:-:S13]  /*3c20*/  ISETP.GE.U32.AND P2, PT, R15, R16, PT ;  /* 0x000000100f00720c */ /* 0x000fda0003f46070 */
[----:B------:R-:W-:Y:S01]  /*3c30*/  @P2 IMAD.IADD R15, R15, 0x1, -R16 ;  /* 0x000000010f0f2824 */ /* 0x000fe200078e0a10 */
[----:B------:R-:W-:-:S04]  /*3c40*/  @P2 IADD3 R0, R0, 0x1, RZ ;  /* 0x0000000100002810 */ /* 0x000fc80007ffe0ff */
[----:B------:R-:W-:Y:S01]  /*3c50*/  ISETP.GE.U32.AND P1, PT, R15, R16, PT ;  /* 0x000000100f00720c */ /* 0x000fe20003f26070 */
[----:B------:R-:W-:-:S12]  /*3c60*/  IMAD.MOV.U32 R15, RZ, RZ, RZ ;  /* 0x000000ffff0f7224 */ /* 0x000fd800078e00ff */
[----:B------:R-:W-:Y:S01]  /*3c70*/  @P1 VIADD R0, R0, 0x1 ;  /* 0x0000000100001836 */ /* 0x000fe20000000000 */
[----:B------:R-:W-:-:S04]  /*3c80*/  @!P0 LOP3.LUT R0, RZ, R16, RZ, 0x33, !PT ;  /* 0x00000010ff008212 */ /* 0x000fc800078e33ff */
[----:B------:R-:W-:Y:S02]  /*3c90*/  IADD3 R19, -R0, RZ, RZ ;  /* 0x000000ff00137210 */ /* 0x000fe40007ffe1ff */
[----:B------:R-:W-:-:S03]  /*3ca0*/  MOV R20, R0 ;  /* 0x0000000000147202 */ /* 0x000fc60000000f00 */
[----:B------:R-:W-:Y:S02]  /*3cb0*/  IMAD R16, R16, R19, R50 ;  /* 0x0000001310107224 */ /* 0x000fe400078e0232 */
.L_x_34:
[----:B------:R-:W-:Y:S05]  /*3cc0*/  BSYNC B0 ;  /* 0x0000000000007941 */ /* 0x000fea0003800000 */
.L_x_32:
[----:B------:R-:W-:Y:S01]  /*3cd0*/  SHF.R.S32.HI R19, RZ, 0x1f, R8 ;  /* 0x0000001fff137819 */ /* 0x000fe20000011408 */
[-C--:B------:R-:W-:Y:S01]  /*3ce0*/  IMAD R0, R21, R8.reuse, RZ ;  /* 0x0000000815007224 */ /* 0x080fe200078e02ff */
[----:B------:R-:W-:Y:S01]  /*3cf0*/  ULDC UR4, c[0x0][0x2c4] ;  /* 0x0000b10000047ab9 */ /* 0x000fe20000000800 */
[----:B------:R-:W-:Y:S01]  /*3d00*/  IMAD.WIDE.U32 R50, R20, R8, RZ ;  /* 0x0000000814327225 */ /* 0x000fe200078e00ff */
[----:B------:R-:W-:Y:S01]  /*3d10*/  SHF.R.S32.HI R21, RZ, 0x1f, R4 ;  /* 0x0000001fff157819 */ /* 0x000fe20000011404 */
[----:B------:R-:W-:Y:S02]  /*3d20*/  BSSY B0, `(.L_x_35) ;  /* 0x0000039000007945 */ /* 0x000fe40003800000 */
[----:B------:R-:W-:Y:S01]  /*3d30*/  IMAD R8, R19, R20, R0 ;  /* 0x0000001413087224 */ /* 0x000fe200078e0200 */
[----:B------:R-:W-:Y:S01]  /*3d40*/  LOP3.LUT R20, R49, R13, RZ, 0xfc, !PT ;  /* 0x0000000d31147212 */ /* 0x000fe200078efcff */
[----:B------:R-:W-:Y:S02]  /*3d50*/  IMAD R52, R26, UR4, RZ ;  /* 0x000000041a347c24 */ /* 0x000fe4000f8e02ff */
[----:B------:R-:W-:Y:S01]  /*3d60*/  IMAD R15, R15, R4, RZ ;  /* 0x000000040f0f7224 */ /* 0x000fe200078e02ff */
[----:B------:R-:W-:Y:S01]  /*3d70*/  ISETP.NE.U32.AND P0, PT, R20, RZ, PT ;  /* 0x000000ff1400720c */ /* 0x000fe20003f05070 */
[----:B------:R-:W-:Y:S01]  /*3d80*/  IMAD R19, R17, R52, RZ ;  /* 0x0000003411137224 */ /* 0x000fe200078e02ff */
[----:B------:R-:W-:Y:S01]  /*3d90*/  SHF.R.S32.HI R0, RZ, 0x1f, R52 ;  /* 0x0000001fff007819 */ /* 0x000fe20000011434 */
[----:B------:R-:W-:Y:S01]  /*3da0*/  IMAD R15, R21, R16, R15 ;  /* 0x00000010150f7224 */ /* 0x000fe200078e020f */
[----:B------:R-:W-:Y:S01]  /*3db0*/  IADD3 R8, R51, R8, RZ ;  /* 0x0000000833087210 */ /* 0x000fe20007ffe0ff */
[----:B------:R-:W-:-:S04]  /*3dc0*/  IMAD.WIDE.U32 R16, R16, R4, RZ ;  /* 0x0000000410107225 */ /* 0x000fc800078e00ff */
[----:B------:R-:W-:Y:S01]  /*3dd0*/  IMAD R4, R0, R18, R19 ;  /* 0x0000001200047224 */ /* 0x000fe200078e0213 */
[----:B------:R-:W-:Y:S01]  /*3de0*/  IADD3 R15, R17, R15, RZ ;  /* 0x0000000f110f7210 */ /* 0x000fe20007ffe0ff */
[----:B------:R-:W-:-:S05]  /*3df0*/  IMAD.WIDE.U32 R52, R18, R52, RZ ;  /* 0x0000003412347225 */ /* 0x000fca00078e00ff */
[----:B------:R-:W-:Y:S01]  /*3e00*/  IADD3 R4, R53, R4, RZ ;  /* 0x0000000435047210 */ /* 0x000fe20007ffe0ff */
[----:B------:R-:W-:Y:S06]  /*3e10*/  @!P0 BRA `(.L_x_36) ;  /* 0x0000000000488947 */ /* 0x000fec0003800000 */
        /* <DEDUP_REMOVED lines=9> */
[----:B------:R-:W-:Y:S02]  /*3eb0*/  IADD3.X R18, RZ, ~R25, RZ, P0, !PT ;  /* 0x80000019ff127210 */ /* 0x000fe400007fe4ff */
[----:B------:R-:W-:Y:S01]  /*3ec0*/  MOV R48, R0 ;  /* 0x0000000000307202 */ /* 0x000fe20000000f00 */
[----:B------:R-:W-:Y:S01]  /*3ed0*/  IMAD.WIDE.U32 R20, R14, R19, R20 ;  /* 0x000000130e147225 */ /* 0x000fe200078e0014 */
[----:B------:R-:W-:-:S03]  /*3ee0*/  MOV R49, R25 ;  /* 0x0000001900317202 */ /* 0x000fc60000000f00 */
[----:B------:R-:W-:Y:S01]  /*3ef0*/  IMAD R18, R18, R14, RZ ;  /* 0x0000000e12127224 */ /* 0x000fe200078e02ff */
[----:B------:R-:W-:-:S03]  /*3f00*/  MOV R14, R20 ;  /* 0x00000014000e7202 */ /* 0x000fc60000000f00 */
[----:B------:R-:W-:-:S04]  /*3f10*/  IMAD R13, R13, R19, R18 ;  /* 0x000000130d0d7224 */ /* 0x000fc800078e0212 */
[----:B------:R-:W-:Y:S01]  /*3f20*/  IMAD.IADD R13, R21, 0x1, R13 ;  /* 0x00000001150d7824 */ /* 0x000fe200078e020d */
[----:B------:R-:W-:Y:S05]  /*3f30*/  BRA `(.L_x_37) ;  /* 0x00000000005c7947 */ /* 0x000fea0003800000 */
.L_x_36:
        /* <DEDUP_REMOVED lines=23> */
.L_x_37:
[----:B------:R-:W-:Y:S05]  /*40b0*/  BSYNC B0 ;  /* 0x0000000000007941 */ /* 0x000fea0003800000 */
.L_x_35:
[----:B------:R-:W-:Y:S01]  /*40c0*/  ULDC UR5, c[0x0][0x270] ;  /* 0x00009c0000057ab9 */ /* 0x000fe20000000800 */
[----:B------:R-:W-:Y:S01]  /*40d0*/  ULDC UR4, c[0x0][0x2c4] ;  /* 0x0000b10000047ab9 */ /* 0x000fe20000000800 */
[----:B------:R-:W-:Y:S01]  /*40e0*/  LOP3.LUT R18, R49, R10, RZ, 0xfc, !PT ;  /* 0x0000000a31127212 */ /* 0x000fe200078efcff */
[----:B------:R-:W-:Y:S01]  /*40f0*/  UIMAD UR4, UR5, UR4, URZ ;  /* 0x00000004050472a4 */ /* 0x000fe2000f8e023f */
[----:B------:R-:W-:Y:S02]  /*4100*/  BSSY B0, `(.L_x_38) ;  /* 0x0000032000007945 */ /* 0x000fe40003800000 */
[----:B------:R-:W-:-:S03]  /*4110*/  ISETP.NE.U32.AND P0, PT, R18, RZ, PT ;  /* 0x000000ff1200720c */ /* 0x000fc60003f05070 */
[----:B------:R-:W-:-:S04]  /*4120*/  IMAD R26, R26, UR4, RZ ;  /* 0x000000041a1a7c24 */ /* 0x000fc8000f8e02ff */
[-C--:B------:R-:W-:Y:S01]  /*4130*/  IMAD R13, R13, R26.reuse, RZ ;  /* 0x0000001a0d0d7224 */ /* 0x080fe200078e02ff */
[----:B------:R-:W-:Y:S01]  /*4140*/  SHF.R.S32.HI R0, RZ, 0x1f, R26 ;  /* 0x0000001fff007819 */ /* 0x000fe2000001141a */
[----:B------:R-:W-:-:S04]  /*4150*/  IMAD.WIDE.U32 R54, R14, R26, RZ ;  /* 0x0000001a0e367225 */ /* 0x000fc800078e00ff */
[----:B------:R-:W-:-:S05]  /*4160*/  IMAD R13, R0, R14, R13 ;  /* 0x0000000e000d7224 */ /* 0x000fca00078e020d */
        /* <DEDUP_REMOVED lines=20> */
.L_x_39:
        /* <DEDUP_REMOVED lines=20> */
[----:B------:R-:W-:Y:S02]  /*43f0*/  IADD3 R0, -R14, RZ, RZ ;  /* 0x000000ff0e007210 */ /* 0x000fe40007ffe1ff */
[----:B------:R-:W-:-:S03]  /*4400*/  MOV R18, R14 ;  /* 0x0000000e00127202 */ /* 0x000fc60000000f00 */
[----:B------:R-:W-:Y:S02]  /*4410*/  IMAD R11, R11, R0, R48 ;  /* 0x000000000b0b7224 */ /* 0x000fe400078e0230 */
.L_x_40:
[----:B------:R-:W-:Y:S05]  /*4420*/  BSYNC B0 ;  /* 0x0000000000007941 */ /* 0x000fea0003800000 */
.L_x_38:
[----:B------:R-:W-:Y:S01]  /*4430*/  IADD3 R40, P1, P0, R44, R42, R40 ;  /* 0x0000002a2c287210 */ /* 0x000fe2000783e028 */
[----:B------:R-:W-:Y:S01]  /*4440*/  IMAD R0, R19, R9, RZ ;  /* 0x0000000913007224 */ /* 0x000fe200078e02ff */
[----:B------:R-:W-:Y:S01]  /*4450*/  ULDC.64 UR4, c[0x0][0x2b0] ;  /* 0x0000ac0000047ab9 */ /* 0x000fe20000000a00 */
[----:B------:R-:W-:Y:S01]  /*4460*/  IMAD R10, R10, R3, RZ ;  /* 0x000000030a0a7224 */ /* 0x000fe200078e02ff */
[----:B------:R-:W-:Y:S02]  /*4470*/  IADD3 R40, P3, P2, R50, R40, R52 ;  /* 0x0000002832287210 */ /* 0x000fe40007a7e034 */
[----:B------:R-:W-:Y:S02]  /*4480*/  IADD3.X R2, R6, R5, R2, P1, P0 ;  /* 0x0000000506027210 */ /* 0x000fe40000fe0402 */
[----:B------:R-:W-:Y:S02]  /*4490*/  IADD3 R16, P1, P0, R54, R40, R16 ;  /* 0x0000002836107210 */ /* 0x000fe4000783e010 */
[----:B------:R-:W-:-:S02]  /*44a0*/  IADD3.X R2, R8, R2, R4, P3, P2 ;  /* 0x0000000208027210 */ /* 0x000fc40001fe4404 */
[----:B------:R-:W-:Y:S02]  /*44b0*/  SHF.R.S32.HI R4, RZ, 0x1f, R9 ;  /* 0x0000001fff047819 */ /* 0x000fe40000011409 */
[----:B------:R-:W-:Y:S02]  /*44c0*/  IADD3.X R17, R13, R2, R15, P1, P0 ;  /* 0x000000020d117210 */ /* 0x000fe40000fe040f */
[----:B------:R-:W-:Y:S01]  /*44d0*/  SHF.R.S32.HI R2, RZ, 0x1f, R3 ;  /* 0x0000001fff027819 */ /* 0x000fe20000011403 */
[-C--:B------:R-:W-:Y:S02]  /*44e0*/  IMAD R0, R4, R18.reuse, R0 ;  /* 0x0000001204007224 */ /* 0x080fe400078e0200 */
[----:B------:R-:W-:-:S04]  /*44f0*/  IMAD.WIDE.U32 R16, R9, R18, R16 ;  /* 0x0000001209107225 */ /* 0x000fc800078e0010 */
[----:B------:R-:W-:Y:S02]  /*4500*/  IMAD.IADD R17, R17, 0x1, R0 ;  /* 0x0000000111117824 */ /* 0x000fe400078e0200 */
[-C--:B------:R-:W-:Y:S02]  /*4510*/  IMAD R2, R2, R11.reuse, R10 ;  /* 0x0000000b02027224 */ /* 0x080fe400078e020a */
[----:B------:R-:W-:-:S04]  /*4520*/  IMAD.WIDE.U32 R16, R3, R11, R16 ;  /* 0x0000000b03107225 */ /* 0x000fc800078e0010 */
[----:B------:R-:W-:Y:S01]  /*4530*/  IMAD.IADD R2, R17, 0x1, R2 ;  /* 0x0000000111027824 */ /* 0x000fe200078e0202 */
[----:B------:R-:W-:-:S04]  /*4540*/  LEA R4, P0, R16, UR4, 0x2 ;  /* 0x0000000410047c11 */ /* 0x000fc8000f8010ff */
[----:B------:R-:W-:-:S05]  /*4550*/  LEA.HI.X R5, R16, UR5, R2, 0x2, P0 ;  /* 0x0000000510057c11 */ /* 0x000fca00080f1402 */
[----:B------:R1:W-:Y:S01]  /*4560*/  STG.E desc[UR8][R4.64], R29 ;  /* 0x0000001d04007986 */ /* 0x0003e2000c101908 */
[----:B------:R-:W-:Y:S05]  /*4570*/  BRA `(.L_x_15) ;  /* 0x0000000000107947 */ /* 0x000fea0003800000 */
.L_x_16:
[----:B------:R-:W-:Y:S02]  /*4580*/  ULDC.64 UR4, c[0x0][0x2b0] ;  /* 0x0000ac0000047ab9 */ /* 0x000fe40000000a00 */
[----:B------:R-:W-:-:S04]  /*4590*/  LEA R2, P0, R44, UR4, 0x2 ;  /* 0x000000042c027c11 */ /* 0x000fc8000f8010ff */
[----:B------:R-:W-:-:S05]  /*45a0*/  LEA.HI.X R3, R44, UR5, R45, 0x2, P0 ;  /* 0x000000052c037c11 */ /* 0x000fca00080f142d */
[----:B------:R0:W-:Y:S04]  /*45b0*/  STG.E desc[UR8][R2.64], R29 ;  /* 0x0000001d02007986 */ /* 0x0001e8000c101908 */
.L_x_15:
[----:B------:R-:W-:Y:S05]  /*45c0*/  BSYNC B1 ;  /* 0x0000000000017941 */ /* 0x000fea0003800000 */
.L_x_14:
[----:B------:R-:W2:Y:S01]  /*45d0*/  LDC R0, c[0x0][0x3c4] ;  /* 0x0000f100ff007b82 */ /* 0x000ea20000000800 */
[C---:B0-----:R-:W-:Y:S01]  /*45e0*/  IADD3 R2, R39.reuse, 0x10, RZ ;  /* 0x0000001027027810 */ /* 0x041fe20007ffe0ff */
[----:B-1----:R-:W-:Y:S01]  /*45f0*/  HFMA2.MMA R4, -RZ, RZ, 0, 0 ;  /* 0x00000000ff047435 */ /* 0x002fe200000001ff */
[C---:B------:R-:W-:Y:S01]  /*4600*/  IMAD.SHL.U32 R16, R39.reuse, 0x4, RZ ;  /* 0x0000000427107824 */ /* 0x040fe200078e00ff */
[CC--:B--2---:R-:W-:Y:S02]  /*4610*/  ISETP.GE.OR P0, PT, R39.reuse, R0.reuse, P6 ;  /* 0x000000002700720c */ /* 0x0c4fe40003706670 */
[----:B------:R-:W-:Y:S02]  /*4620*/  ISETP.GE.OR P5, PT, R2, R0, P6 ;  /* 0x000000000200720c */ /* 0x000fe400037a6670 */
[----:B------:R-:W-:-:S04]  /*4630*/  IADD3 R2, R39, 0x20, RZ ;  /* 0x0000002027027810 */ /* 0x000fc80007ffe0ff */
[----:B------:R-:W-:Y:S02]  /*4640*/  ISETP.GE.OR P4, PT, R2, R0, P6 ;  /* 0x000000000200720c */ /* 0x000fe40003786670 */
[----:B------:R-:W-:-:S03]  /*4650*/  IADD3 R2, R39, 0x30, RZ ;  /* 0x0000003027027810 */ /* 0x000fc60007ffe0ff */
[C---:B------:R-:W-:Y:S01]  /*4660*/  @!P0 FADD.FTZ R3, -R29.reuse, R36 ;  /* 0x000000241d038221 */ /* 0x040fe20000010100 */
[-C--:B------:R-:W-:Y:S01]  /*4670*/  ISETP.GE.OR P3, PT, R2, R0.reuse, P6 ;  /* 0x000000000200720c */ /* 0x080fe20003766670 */
[----:B------:R-:W-:Y:S01]  /*4680*/  @!P5 FADD.FTZ R37, -R29, R37 ;  /* 0x000000251d25d221 */ /* 0x000fe20000010100 */
[----:B------:R-:W-:Y:S01]  /*4690*/  IADD3 R2, R39, 0x40, RZ ;  /* 0x0000004027027810 */ /* 0x000fe20007ffe0ff */
[----:B------:R-:W-:Y:S02]  /*46a0*/  @!P0 FMUL.FTZ R3, R3, 1.4426950216293334961 ;  /* 0x3fb8aa3b03038820 */ /* 0x000fe40000410000 */
[----:B------:R-:W-:Y:S01]  /*46b0*/  @!P5 FMUL.FTZ R37, R37, 1.4426950216293334961 ;  /* 0x3fb8aa3b2525d820 */ /* 0x000fe20000410000 */
[-C--:B------:R-:W-:Y:S01]  /*46c0*/  ISETP.GE.OR P2, PT, R2, R0.reuse, P6 ;  /* 0x000000000200720c */ /* 0x080fe20003746670 */
[----:B------:R-:W-:Y:S02]  /*46d0*/  VIADD R2, R39, 0x50 ;  /* 0x0000005027027836 */ /* 0x000fe40000000000 */
[C---:B------:R-:W-:Y:S01]  /*46e0*/  @!P4 FADD.FTZ R34, -R29.reuse, R34 ;  /* 0x000000221d22c221 */ /* 0x040fe20000010100 */
[----:B------:R-:W0:Y:S02]  /*46f0*/  @!P0 MUFU.EX2 R3, R3 ;  /* 0x0000000300038308 */ /* 0x000e240000000800 */
[----:B------:R-:W-:Y:S01]  /*4700*/  ISETP.GE.OR P1, PT, R2, R0, P6 ;  /* 0x000000000200720c */ /* 0x000fe20003726670 */
[----:B------:R-:W-:Y:S01]  /*4710*/  @!P3 FADD.FTZ R35, -R29, R35 ;  /* 0x000000231d23b221 */ /* 0x000fe20000010100 */
[----:B------:R-:W-:Y:S01]  /*4720*/  IADD3 R2, R39, 0x60, RZ ;  /* 0x0000006027027810 */ /* 0x000fe20007ffe0ff */
[----:B------:R-:W-:-:S02]  /*4730*/  @!P4 FMUL.FTZ R34, R34, 1.4426950216293334961 ;  /* 0x3fb8aa3b2222c820 */ /* 0x000fc40000410000 */
[----:B------:R-:W-:Y:S01]  /*4740*/  @!P3 FMUL.FTZ R35, R35, 1.4426950216293334961 ;  /* 0x3fb8aa3b2323b820 */ /* 0x000fe20000410000 */
[----:B------:R-:W1:Y:S01]  /*4750*/  @!P5 MUFU.EX2 R37, R37 ;  /* 0x000000250025d308 */ /* 0x000e620000000800 */
[----:B------:R-:W-:-:S04]  /*4760*/  @!P2 FADD.FTZ R32, -R29, R32 ;  /* 0x000000201d20a221 */ /* 0x000fc80000010100 */
[----:B------:R-:W-:Y:S02]  /*4770*/  @!P2 FMUL.FTZ R32, R32, 1.4426950216293334961 ;  /* 0x3fb8aa3b2020a820 */ /* 0x000fe40000410000 */
[----:B------:R-:W-:Y:S01]  /*4780*/  @!P1 FADD.FTZ R33, -R29, R33 ;  /* 0x000000211d219221 */ /* 0x000fe20000010100 */
[----:B0-----:R-:W-:Y:S01]  /*4790*/  @!P0 STS [R38], R3 ;  /* 0x0000000326008388 */ /* 0x001fe20000000800 */
[----:B------:R-:W-:Y:S01]  /*47a0*/  ISETP.GE.OR P0, PT, R2, R0, P6 ;  /* 0x000000000200720c */ /* 0x000fe20003706670 */
[----:B------:R-:W0:Y:S01]  /*47b0*/  @!P4 MUFU.EX2 R34, R34 ;  /* 0x000000220022c308 */ /* 0x000e220000000800 */
[----:B------:R-:W-:Y:S01]  /*47c0*/  IADD3 R2, R39, 0x70, RZ ;  /* 0x0000007027027810 */ /* 0x000fe20007ffe0ff */
[----:B------:R-:W-:-:S03]  /*47d0*/  @!P1 FMUL.FTZ R33, R33, 1.4426950216293334961 ;  /* 0x3fb8aa3b21219820 */ /* 0x000fc60000410000 */
[----:B------:R-:W-:Y:S01]  /*47e0*/  ISETP.GE.OR P6, PT, R2, R0, P6 ;  /* 0x000000000200720c */ /* 0x000fe200037c6670 */
[----:B-1----:R-:W-:Y:S02]  /*47f0*/  @!P5 STS [R38+0x240], R37 ;  /* 0x000240252600d388 */ /* 0x002fe40000000800 */
[----:B------:R-:W1:Y:S04]  /*4800*/  @!P3 MUFU.EX2 R35, R35 ;  /* 0x000000230023b308 */ /* 0x000e680000000800 */
[----:B------:R-:W-:-:S04]  /*4810*/  @!P0 FADD.FTZ R30, -R29, R30 ;  /* 0x0000001e1d1e8221 */ /* 0x000fc80000010100 */
[----:B------:R-:W-:Y:S01]  /*4820*/  @!P0 FMUL.FTZ R30, R30, 1.4426950216293334961 ;  /* 0x3fb8aa3b1e1e8820 */ /* 0x000fe20000410000 */
[----:B------:R-:W2:Y:S01]  /*4830*/  @!P2 MUFU.EX2 R32, R32 ;  /* 0x000000200020a308 */ /* 0x000ea20000000800 */
[----:B------:R-:W-:Y:S01]  /*4840*/  @!P6 FADD.FTZ R29, -R29, R31 ;  /* 0x0000001f1d1de221 */ /* 0x000fe20000010100 */
[----:B0-----:R-:W-:Y:S03]  /*4850*/  @!P4 STS [R38+0x480], R34 ;  /* 0x000480222600c388 */ /* 0x001fe60000000800 */
[----:B------:R-:W-:-:S03]  /*4860*/  @!P6 FMUL.FTZ R2, R29, 1.4426950216293334961 ;  /* 0x3fb8aa3b1d02e820 */ /* 0x000fc60000410000 */
[----:B------:R-:W0:Y:S01]  /*4870*/  @!P0 MUFU.EX2 R30, R30 ;  /* 0x0000001e001e8308 */ /* 0x000e220000000800 */
[----:B-1----:R-:W-:Y:S07]  /*4880*/  @!P3 STS [R38+0x6c0], R35 ;  /* 0x0006c0232600b388 */ /* 0x002fee0000000800 */
[----:B------:R-:W1:Y:S01]  /*4890*/  @!P1 MUFU.EX2 R33, R33 ;  /* 0x0000002100219308 */ /* 0x000e620000000800 */
[----:B--2---:R-:W-:Y:S07]  /*48a0*/  @!P2 STS [R38+0x900], R32 ;  /* 0x000900202600a388 */ /* 0x004fee0000000800 */
[----:B------:R-:W2:Y:S01]  /*48b0*/  @!P6 MUFU.EX2 R2, R2 ;  /* 0x000000020002e308 */ /* 0x000ea20000000800 */
[----:B0-----:R-:W-:Y:S01]  /*48c0*/  @!P0 STS [R38+0xd80], R30 ;  /* 0x000d801e26008388 */ /* 0x001fe20000000800 */
[----:B------:R-:W-:-:S02]  /*48d0*/  ISETP.GE.AND P0, PT, R0, 0x1, PT ;  /* 0x000000010000780c */ /* 0x000fc40003f06270 */
[----:B------:R-:W-:Y:S01]  /*48e0*/  MOV R0, RZ ;  /* 0x000000ff00007202 */ /* 0x000fe20000000f00 */
[----:B-1----:R-:W-:Y:S04]  /*48f0*/  @!P1 STS [R38+0xb40], R33 ;  /* 0x000b402126009388 */ /* 0x002fe80000000800 */
[----:B--2---:R0:W-:Y:S02]  /*4900*/  @!P6 STS [R38+0xfc0], R2 ;  /* 0x000fc0022600e388 */ /* 0x0041e40000000800 */
[----:B0-----:R-:W-:Y:S01]  /*4910*/  CS2R R2, SRZ ;  /* 0x0000000000027805 */ /* 0x001fe2000001ff00 */
[----:B------:R-:W-:Y:S06]  /*4920*/  BAR.SYNC.DEFER_BLOCKING 0x0 ;  /* 0x0000000000007b1d */ /* 0x000fec0000010000 */
[----:B------:R-:W-:Y:S05]  /*4930*/  @!P0 BRA `(.L_x_41) ;  /* 0x0000000000b08947 */ /* 0x000fea0003800000 */
[----:B------:R-:W0:Y:S01]  /*4940*/  S2UR UR6, SR_CgaCtaId ;  /* 0x00000000000679c3 */ /* 0x000e220000008800 */
[----:B------:R-:W-:Y:S01]  /*4950*/  ULDC UR10, c[0x0][0x2dc] ;  /* 0x0000b700000a7ab9 */ /* 0x000fe20000000800 */
[C---:B------:R-:W-:Y:S01]  /*4960*/  IMAD R14, R7.reuse, 0x40, R16 ;  /* 0x00000040070e7824 */ /* 0x040fe200078e0210 */
[----:B------:R-:W-:Y:S01]  /*4970*/  UIMAD UR4, UR7, UR10, URZ ;  /* 0x0000000a070472a4 */ /* 0x000fe2000f8e023f */
[C---:B------:R-:W-:Y:S01]  /*4980*/  VIADD R5, R12.reuse, -UR7 ;  /* 0x800000070c057c36 */ /* 0x040fe20008000000 */
[----:B------:R-:W-:Y:S01]  /*4990*/  CS2R R8, SRZ ;  /* 0x0000000000087805 */ /* 0x000fe2000001ff00 */
[----:B------:R-:W-:Y:S01]  /*49a0*/  IMAD R20, R12, UR10, RZ ;  /* 0x0000000a0c147c24 */ /* 0x000fe2000f8e02ff */
[----:B------:R-:W-:Y:S01]  /*49b0*/  USHF.R.S32.HI UR11, URZ, 0x1f, UR4 ;  /* 0x0000001f3f0b7899 */ /* 0x000fe20008011404 */
[----:B------:R-:W1:Y:S01]  /*49c0*/  LDC R13, c[0x0][0x3c4] ;  /* 0x0000f100ff0d7b82 */ /* 0x000e620000000800 */
[----:B------:R-:W-:Y:S01]  /*49d0*/  IADD3 R4, P0, R14, UR4, RZ ;  /* 0x000000040e047c10 */ /* 0x000fe2000ff1e0ff */
[----:B------:R-:W-:Y:S01]  /*49e0*/  ULDC.64 UR4, c[0x0][0x288] ;  /* 0x0000a20000047ab9 */ /* 0x000fe20000000a00 */
[----:B------:R-:W-:-:S02]  /*49f0*/  ISETP.GE.AND P2, PT, R7, R5, PT ;  /* 0x000000050700720c */ /* 0x000fc40003f46270 */
[----:B------:R-:W-:Y:S02]  /*4a00*/  CS2R R10, SRZ ;  /* 0x00000000000a7805 */ /* 0x000fe4000001ff00 */
[----:B------:R-:W-:Y:S01]  /*4a10*/  LEA.HI.X.SX32 R14, R14, UR11, 0x1, P0 ;  /* 0x0000000b0e0e7c11 */ /* 0x000fe200080f0eff */
[----:B------:R-:W-:Y:S01]  /*4a20*/  IMAD.WIDE R20, R20, 0x4, RZ ;  /* 0x0000000414147825 */ /* 0x000fe200078e02ff */
[----:B------:R-:W-:Y:S01]  /*4a30*/  LEA R15, P0, R4, UR4, 0x2 ;  /* 0x00000004040f7c11 */ /* 0x000fe2000f8010ff */
[----:B------:R-:W-:-:S03]  /*4a40*/  UMOV UR4, 0x400 ;  /* 0x0000040000047882 */ /* 0x000fc60000000000 */
[----:B------:R-:W-:Y:S01]  /*4a50*/  LEA.HI.X R14, R4, UR5, R14, 0x2, P0 ;  /* 0x00000005040e7c11 */ /* 0x000fe200080f140e */
[----:B------:R-:W-:Y:S01]  /*4a60*/  IMAD.MOV.U32 R4, RZ, RZ, RZ ;  /* 0x000000ffff047224 */ /* 0x000fe200078e00ff */
[----:B------:R-:W-:Y:S01]  /*4a70*/  UMOV UR5, URZ ;  /* 0x0000003f00057c82 */ /* 0x000fe20008000000 */
[----:B0-----:R-:W-:-:S06]  /*4a80*/  ULEA UR4, UR6, UR4, 0x18 ;  /* 0x0000000406047291 */ /* 0x001fcc000f8ec03f */
[----:B------:R-:W-:Y:S01]  /*4a90*/  LEA R6, R7, UR4, 0x2 ;  /* 0x0000000407067c11 */ /* 0x000fe2000f8e10ff */
[----:B------:R-:W-:-:S06]  /*4aa0*/  ULDC UR4, c[0x0][0x2d0] ;  /* 0x0000b40000047ab9 */ /* 0x000fcc0000000800 */
.L_x_44:
[----:B------:R0:W2:Y:S01]  /*4ab0*/  LDS R5, [R6] ;  /* 0x0000000006057984 */ /* 0x0000a20000000800 */
[----:B------:R-:W-:Y:S01]  /*4ac0*/  UIADD3 UR5, UR5, 0x1, URZ ;  /* 0x0000000105057890 */ /* 0x000fe2000fffe03f */
[----:B------:R-:W-:Y:S05]  /*4ad0*/  BSSY B0, `(.L_x_42) ;  /* 0x000000a000007945 */ /* 0x000fea0003800000 */
[----:B-1----:R-:W-:Y:S01]  /*4ae0*/  ISETP.LE.AND P1, PT, R13, UR5, PT ;  /* 0x000000050d007c0c */ /* 0x002fe2000bf23270 */
[----:B------:R-:W-:Y:S01]  /*4af0*/  @!UPT UIADD3 URZ, URZ, URZ, URZ ;  /* 0x0000003f3f3ff290 */ /* 0x000fe2000fffe03f */
[----:B------:R-:W-:Y:S11]  /*4b00*/  @P2 BRA `(.L_x_43) ;  /* 0x0000000000182947 */ /* 0x000ff60003800000 */
[----:B------:R-:W-:Y:S02]  /*4b10*/  ISETP.GE.AND P0, PT, R16, UR4, PT ;  /* 0x0000000410007c0c */ /* 0x000fe4000bf06270 */
[----:B------:R-:W-:Y:S02]  /*4b20*/  CS2R R8, SRZ ;  /* 0x0000000000087805 */ /* 0x000fe4000001ff00 */
[----:B------:R-:W-:Y:S09]  /*4b30*/  CS2R R10, SRZ ;  /* 0x00000000000a7805 */ /* 0x000ff2000001ff00 */
[----:B------:R-:W-:Y:S02]  /*4b40*/  @!P0 IMAD.MOV.U32 R18, RZ, RZ, R15 ;  /* 0x000000ffff128224 */ /* 0x000fe400078e000f */
[----:B------:R-:W-:Y:S05]  /*4b50*/  @!P0 IMAD.MOV.U32 R19, RZ, RZ, R14 ;  /* 0x000000ffff138224 */ /* 0x000fea00078e000e */
[----:B------:R1:W5:Y:S02]  /*4b60*/  @!P0 LDG.E.128 R8, desc[UR8][R18.64] ;  /* 0x0000000812088981 */ /* 0x000364000c1e1d00 */
.L_x_43:
[----:B------:R-:W-:Y:S05]  /*4b70*/  BSYNC B0 ;  /* 0x0000000000007941 */ /* 0x000fea0003800000 */
.L_x_42:
[----:B------:R-:W-:Y:S01]  /*4b80*/  IADD3 R15, P0, R20, R15, RZ ;  /* 0x0000000f140f7210 */ /* 0x000fe20007f1e0ff */
[C---:B--2--5:R-:W-:Y:S01]  /*4b90*/  FFMA.FTZ R0, R5.reuse, R8, R0 ;  /* 0x0000000805007223 */ /* 0x064fe20000010000 */
[----:B0-----:R-:W-:Y:S01]  /*4ba0*/  IADD3 R6, R6, 0x24, RZ ;  /* 0x0000002406067810 */ /* 0x001fe20007ffe0ff */
[C---:B------:R-:W-:Y:S01]  /*4bb0*/  FFMA.FTZ R2, R5.reuse, R9, R2 ;  /* 0x0000000905027223 */ /* 0x040fe20000010002 */
[----:B------:R-:W-:Y:S01]  /*4bc0*/  FFMA.FTZ R3, R5, R10, R3 ;  /* 0x0000000a05037223 */ /* 0x000fe20000010003 */
[----:B------:R-:W-:Y:S01]  /*4bd0*/  IADD3.X R14, R21, R14, RZ, P0, !PT ;  /* 0x0000000e150e7210 */ /* 0x000fe200007fe4ff */
[----:B------:R-:W-:Y:S01]  /*4be0*/  FFMA.FTZ R4, R5, R11, R4 ;  /* 0x0000000b05047223 */ /* 0x000fe20000010004 */
[----:B------:R-:W-:Y:S06]  /*4bf0*/  @!P1 BRA `(.L_x_44) ;  /* 0xfffffffc00ac9947 */ /* 0x000fec000383ffff */
.L_x_41:
[----:B------:R-:W-:-:S04]  /*4c00*/  IADD3 R7, R7, UR7, RZ ;  /* 0x0000000707077c10 */ /* 0x000fc8000fffe0ff */
[----:B------:R-:W-:-:S13]  /*4c10*/  ISETP.GE.AND P0, PT, R7, R12, PT ;  /* 0x0000000c0700720c */ /* 0x000fda0003f06270 */
[----:B------:R-:W-:Y:S05]  /*4c20*/  @P0 EXIT ;  /* 0x000000000000094d */ /* 0x000fea0003800000 */
[----:B------:R-:W-:Y:S02]  /*4c30*/  ULDC UR4, c[0x0][0x2d0] ;  /* 0x0000b40000047ab9 */ /* 0x000fe40000000800 */
[----:B------:R-:W-:-:S13]  /*4c40*/  ISETP.GE.AND P0, PT, R16, UR4, PT ;  /* 0x0000000410007c0c */ /* 0x000fda000bf06270 */
[----:B------:R-:W-:Y:S05]  /*4c50*/  @P0 EXIT ;  /* 0x000000000000094d */ /* 0x000fea0003800000 */
[----:B------:R-:W0:Y:S01]  /*4c60*/  LDC R9, c[0x0][0x2c4] ;  /* 0x0000b100ff097b82 */ /* 0x000e220000000800 */
[----:B------:R-:W-:Y:S01]  /*4c70*/  ULDC UR4, c[0x0][0x270] ;  /* 0x00009c0000047ab9 */ /* 0x000fe20000000800 */
[----:B------:R-:W-:Y:S02]  /*4c80*/  IABS R13, R7 ;  /* 0x00000007000d7213 */ /* 0x000fe40000000000 */
[----:B------:R-:W-:Y:S02]  /*4c90*/  SHF.R.S32.HI R17, RZ, 0x1f, R16 ;  /* 0x0000001fff117819 */ /* 0x000fe40000011410 */
[----:B------:R-:W-:Y:S02]  /*4ca0*/  F2FP.F16.F32.PACK_AB R2, R2, R0 ;  /* 0x000000000202723e */ /* 0x000fe400000000ff */
[----:B------:R-:W-:Y:S01]  /*4cb0*/  F2FP.F16.F32.PACK_AB R3, R4, R3 ;  /* 0x000000030403723e */ /* 0x000fe200000000ff */
[----:B0-----:R-:W-:Y:S01]  /*4cc0*/  IMAD R10, R9, UR4, RZ ;  /* 0x00000004090a7c24 */ /* 0x001fe2000f8e02ff */
[----:B------:R-:W-:Y:S01]  /*4cd0*/  IABS R8, R9 ;  /* 0x0000000900087213 */ /* 0x000fe20000000000 */
[----:B------:R-:W-:-:S03]  /*4ce0*/  ULDC.64 UR4, c[0x0][0x290] ;  /* 0x0000a40000047ab9 */ /* 0x000fc60000000a00 */
[-C--:B------:R-:W-:Y:S01]  /*4cf0*/  IABS R12, R10.reuse ;  /* 0x0000000a000c7213 */ /* 0x080fe20000000000 */
[----:B------:R-:W0:Y:S01]  /*4d00*/  I2F.RP R5, R8 ;  /* 0x0000000800057306 */ /* 0x000e220000209400 */
[----:B------:R-:W-:-:S05]  /*4d10*/  IABS R6, R10 ;  /* 0x0000000a00067213 */ /* 0x000fca0000000000 */
[----:B------:R-:W-:Y:S02]  /*4d20*/  IMAD.MOV R6, RZ, RZ, -R6 ;  /* 0x000000ffff067224 */ /* 0x000fe400078e0a06 */
[----:B------:R-:W2:Y:S08]  /*4d30*/  I2F.RP R14, R12 ;  /* 0x0000000c000e7306 */ /* 0x000eb00000209400 */
[----:B0-----:R-:W0:Y:S08]  /*4d40*/  MUFU.RCP R5, R5 ;  /* 0x0000000500057308 */ /* 0x001e300000001000 */
[----:B--2---:R-:W2:Y:S01]  /*4d50*/  MUFU.RCP R14, R14 ;  /* 0x0000000e000e7308 */ /* 0x004ea20000001000 */
[----:B0-----:R-:W-:-:S02]  /*4d60*/  VIADD R5, R5, 0xffffffe ;  /* 0x0ffffffe05057836 */ /* 0x001fc40000000000 */
[----:B--2---:R-:W-:-:S05]  /*4d70*/  VIADD R14, R14, 0xffffffe ;  /* 0x0ffffffe0e0e7836 */ /* 0x004fca0000000000 */
[----:B------:R0:W2:Y:S02]  /*4d80*/  F2I.FTZ.U32.TRUNC.NTZ R15, R14 ;  /* 0x0000000e000f7305 */ /* 0x0000a4000021f000 */
[----:B0-----:R-:W-:Y:S01]  /*4d90*/  HFMA2.MMA R14, -RZ, RZ, 0, 0 ;  /* 0x00000000ff0e7435 */ /* 0x001fe200000001ff */
[----:B--2---:R-:W-:-:S04]  /*4da0*/  IMAD.MOV R11, RZ, RZ, -R15 ;  /* 0x000000ffff0b7224 */ /* 0x004fc800078e0a0f */
[----:B------:R-:W-:-:S05]  /*4db0*/  IMAD R11, R11, R12, RZ ;  /* 0x0000000c0b0b7224 */ /* 0x000fca00078e02ff */
[----:B------:R-:W-:Y:S02]  /*4dc0*/  IMAD.HI.U32 R11, R15, R11, R14 ;  /* 0x0000000b0f0b7227 */ /* 0x000fe400078e000e */
[----:B------:R-:W0:Y:S04]  /*4dd0*/  F2I.FTZ.U32.TRUNC.NTZ R15, R5 ;  /* 0x00000005000f7305 */ /* 0x000e28000021f000 */
[----:B------:R-:W-:-:S04]  /*4de0*/  IMAD.HI.U32 R11, R11, R13, RZ ;  /* 0x0000000d0b0b7227 */ /* 0x000fc800078e00ff */
[----:B------:R-:W-:-:S05]  /*4df0*/  IMAD R6, R11, R6, R13 ;  /* 0x000000060b067224 */ /* 0x000fca00078e020d */
[----:B------:R-:W-:-:S13]  /*4e00*/  ISETP.GT.U32.AND P1, PT, R12, R6, PT ;  /* 0x000000060c00720c */ /* 0x000fda0003f24070 */
[----:B------:R-:W-:Y:S01]  /*4e10*/  @!P1 IMAD.IADD R6, R6, 0x1, -R12 ;  /* 0x0000000106069824 */ /* 0x000fe200078e0a0c */
[----:B------:R-:W-:Y:S02]  /*4e20*/  @!P1 IADD3 R11, R11, 0x1, RZ ;  /* 0x000000010b0b9810 */ /* 0x000fe40007ffe0ff */
[----:B------:R-:W-:Y:S02]  /*4e30*/  ISETP.NE.AND P1, PT, R10, RZ, PT ;  /* 0x000000ff0a00720c */ /* 0x000fe40003f25270 */
[----:B------:R-:W-:Y:S02]  /*4e40*/  ISETP.GE.U32.AND P2, PT, R6, R12, PT ;  /* 0x0000000c0600720c */ /* 0x000fe40003f46070 */
[----:B------:R-:W-:-:S04]  /*4e50*/  LOP3.LUT R6, R7, R10, RZ, 0x3c, !PT ;  /* 0x0000000a07067212 */ /* 0x000fc800078e3cff */
[----:B------:R-:W-:Y:S02]  /*4e60*/  ISETP.GE.AND P0, PT, R6, RZ, PT ;  /* 0x000000ff0600720c */ /* 0x000fe40003f06270 */
[----:B0-----:R-:W-:-:S05]  /*4e70*/  IADD3 R6, RZ, -R15, RZ ;  /* 0x8000000fff067210 */ /* 0x001fca0007ffe0ff */
[----:B------:R-:W-:Y:S01]  /*4e80*/  @P2 IADD3 R11, R11, 0x1, RZ ;  /* 0x000000010b0b2810 */ /* 0x000fe20007ffe0ff */
[----:B------:R-:W-:-:S04]  /*4e90*/  IMAD R6, R6, R8, RZ ;  /* 0x0000000806067224 */ /* 0x000fc800078e02ff */
[----:B------:R-:W-:-:S04]  /*4ea0*/  IMAD.HI.U32 R6, R15, R6, R14 ;  /* 0x000000060f067227 */ /* 0x000fc800078e000e */
[----:B------:R-:W-:Y:S01]  /*4eb0*/  @!P0 IMAD.MOV R11, RZ, RZ, -R11 ;  /* 0x000000ffff0b8224 */ /* 0x000fe200078e0a0b */
[----:B------:R-:W-:-:S05]  /*4ec0*/  @!P1 LOP3.LUT R11, RZ, R10, RZ, 0x33, !PT ;  /* 0x0000000aff0b9212 */ /* 0x000fca00078e33ff */
[C---:B------:R-:W-:Y:S02]  /*4ed0*/  IMAD R10, R11.reuse, R10, RZ ;  /* 0x0000000a0b0a7224 */ /* 0x040fe400078e02ff */
[----:B------:R-:W-:-:S04]  /*4ee0*/  IMAD.WIDE.U32 R16, R11, UR4, R16 ;  /* 0x000000040b107c25 */ /* 0x000fc8000f8e0010 */
[----:B------:R-:W-:-:S05]  /*4ef0*/  IMAD.IADD R12, R7, 0x1, -R10 ;  /* 0x00000001070c7824 */ /* 0x000fca00078e0a0a */
[----:B------:R-:W-:Y:S02]  /*4f00*/  IABS R5, R12 ;  /* 0x0000000c00057213 */ /* 0x000fe40000000000 */
[----:B------:R-:W-:-:S03]  /*4f10*/  LOP3.LUT R12, R12, R9, RZ, 0x3c, !PT ;  /* 0x000000090c0c7212 */ /* 0x000fc600078e3cff */
[----:B------:R-:W-:Y:S01]  /*4f20*/  IMAD.HI.U32 R13, R6, R5, RZ ;  /* 0x00000005060d7227 */ /* 0x000fe200078e00ff */
[----:B------:R-:W-:-:S04]  /*4f30*/  ISETP.GE.AND P1, PT, R12, RZ, PT ;  /* 0x000000ff0c00720c */ /* 0x000fc80003f26270 */
[----:B------:R-:W-:-:S05]  /*4f40*/  IADD3 R6, -R13, RZ, RZ ;  /* 0x000000ff0d067210 */ /* 0x000fca0007ffe1ff */
[----:B------:R-:W-:-:S05]  /*4f50*/  IMAD R5, R8, R6, R5 ;  /* 0x0000000608057224 */ /* 0x000fca00078e0205 */
[----:B------:R-:W-:-:S13]  /*4f60*/  ISETP.GT.U32.AND P0, PT, R8, R5, PT ;  /* 0x000000050800720c */ /* 0x000fda0003f04070 */
[----:B------:R-:W-:Y:S01]  /*4f70*/  @!P0 IMAD.IADD R5, R5, 0x1, -R8 ;  /* 0x0000000105058824 */ /* 0x000fe200078e0a08 */
[----:B------:R-:W-:Y:S02]  /*4f80*/  @!P0 IADD3 R13, R13, 0x1, RZ ;  /* 0x000000010d0d8810 */ /* 0x000fe40007ffe0ff */
[----:B------:R-:W-:Y:S02]  /*4f90*/  ISETP.NE.AND P0, PT, R9, RZ, PT ;  /* 0x000000ff0900720c */ /* 0x000fe40003f05270 */
[----:B------:R-:W-:Y:S02]  /*4fa0*/  ISETP.GE.U32.AND P2, PT, R5, R8, PT ;  /* 0x000000080500720c */ /* 0x000fe40003f46070 */
[----:B------:R-:W-:-:S05]  /*4fb0*/  SHF.R.S32.HI R5, RZ, 0x1f, R11 ;  /* 0x0000001fff057819 */ /* 0x000fca000001140b */
[----:B------:R-:W-:-:S04]  /*4fc0*/  IMAD R5, R5, UR4, RZ ;  /* 0x0000000405057c24 */ /* 0x000fc8000f8e02ff */
[----:B------:R-:W-:Y:S01]  /*4fd0*/  IMAD R11, R11, UR5, R5 ;  /* 0x000000050b0b7c24 */ /* 0x000fe2000f8e0205 */
[----:B------:R-:W-:Y:S01]  /*4fe0*/  ULDC.64 UR4, c[0x0][0x2a0] ;  /* 0x0000a80000047ab9 */ /* 0x000fe20000000a00 */
[----:B------:R-:W-:Y:S02]  /*4ff0*/  @P2 VIADD R13, R13, 0x1 ;  /* 0x000000010d0d2836 */ /* 0x000fe40000000000 */
[----:B------:R-:W-:-:S03]  /*5000*/  IMAD.IADD R17, R17, 0x1, R11 ;  /* 0x0000000111117824 */ /* 0x000fc600078e020b */
[----:B------:R-:W-:Y:S02]  /*5010*/  @!P1 IADD3 R13, -R13, RZ, RZ ;  /* 0x000000ff0d0d9210 */ /* 0x000fe40007ffe1ff */
[----:B------:R-:W-:-:S04]  /*5020*/  @!P0 LOP3.LUT R13, RZ, R9, RZ, 0x33, !PT ;  /* 0x00000009ff0d8212 */ /* 0x000fc800078e33ff */
[----:B------:R-:W-:Y:S01]  /*5030*/  SHF.R.S32.HI R5, RZ, 0x1f, R13 ;  /* 0x0000001fff057819 */ /* 0x000fe2000001140d */
[C---:B------:R-:W-:Y:S02]  /*5040*/  IMAD R9, R13.reuse, R9, R10 ;  /* 0x000000090d097224 */ /* 0x040fe400078e020a */
[----:B------:R-:W-:-:S03]  /*5050*/  IMAD.WIDE.U32 R16, R13, UR4, R16 ;  /* 0x000000040d107c25 */ /* 0x000fc6000f8e0010 */
[----:B------:R-:W-:Y:S01]  /*5060*/  IADD3 R9, R7, -R9, RZ ;  /* 0x8000000907097210 */ /* 0x000fe20007ffe0ff */
[----:B------:R-:W-:-:S04]  /*5070*/  IMAD R5, R5, UR4, RZ ;  /* 0x0000000405057c24 */ /* 0x000fc8000f8e02ff */
[----:B------:R-:W-:Y:S01]  /*5080*/  IMAD R13, R13, UR5, R5 ;  /* 0x000000050d0d7c24 */ /* 0x000fe2000f8e0205 */
[----:B------:R-:W-:Y:S01]  /*5090*/  SHF.R.S32.HI R5, RZ, 0x1f, R9 ;  /* 0x0000001fff057819 */ /* 0x000fe20000011409 */
[----:B------:R-:W-:Y:S02]  /*50a0*/  ULDC.64 UR4, c[0x0][0x298] ;  /* 0x0000a60000047ab9 */ /* 0x000fe40000000a00 */
[----:B------:R-:W-:Y:S02]  /*50b0*/  IMAD.IADD R17, R17, 0x1, R13 ;  /* 0x0000000111117824 */ /* 0x000fe400078e020d */
[----:B------:R-:W-:Y:S02]  /*50c0*/  IMAD R5, R5, UR4, RZ ;  /* 0x0000000405057c24 */ /* 0x000fe4000f8e02ff */
[----:B------:R-:W-:-:S04]  /*50d0*/  IMAD.WIDE.U32 R16, R9, UR4, R16 ;  /* 0x0000000409107c25 */ /* 0x000fc8000f8e0010 */
[----:B------:R-:W-:Y:S01]  /*50e0*/  IMAD R5, R9, UR5, R5 ;  /* 0x0000000509057c24 */ /* 0x000fe2000f8e0205 */
[----:B------:R-:W-:Y:S02]  /*50f0*/  ULDC.64 UR4, c[0x0][0x280] ;  /* 0x0000a00000047ab9 */ /* 0x000fe40000000a00 */
[----:B------:R-:W-:Y:S02]  /*5100*/  LEA R6, P0, R16, UR4, 0x1 ;  /* 0x0000000410067c11 */ /* 0x000fe4000f8008ff */
[----:B------:R-:W-:-:S04]  /*5110*/  IADD3 R5, R17, R5, RZ ;  /* 0x0000000511057210 */ /* 0x000fc80007ffe0ff */
[----:B------:R-:W-:-:S05]  /*5120*/  LEA.HI.X R7, R16, UR5, R5, 0x1, P0 ;  /* 0x0000000510077c11 */ /* 0x000fca00080f0c05 */
[----:B------:R-:W-:Y:S01]  /*5130*/  STG.E.64 desc[UR8][R6.64], R2 ;  /* 0x0000000206007986 */ /* 0x000fe2000c101b08 */
[----:B------:R-:W-:Y:S05]  /*5140*/  EXIT ;  /* 0x000000000000794d */ /* 0x000fea0003800000 */
        .weak           $__internal_0_$__cuda_sm20_div_s64
        .type           $__internal_0_$__cuda_sm20_div_s64,@function
        .size           $__internal_0_$__cuda_sm20_div_s64,(.L_x_7832 - $__internal_0_$__cuda_sm20_div_s64)
$__internal_0_$__cuda_sm20_div_s64:
[----:B------:R-:W-:Y:S02]  /*5150*/  IADD3 R46, P0, RZ, -R25, RZ ;  /* 0x80000019ff2e7210 */ /* 0x000fe40007f1e0ff */
[----:B------:R-:W-:-:S03]  /*5160*/  ISETP.GE.AND P1, PT, R24, RZ, PT ;  /* 0x000000ff1800720c */ /* 0x000fc60003f26270 */
[----:B------:R-:W-:Y:S01]  /*5170*/  IMAD.X R0, RZ, RZ, ~R24, P0 ;  /* 0x000000ffff007224 */ /* 0x000fe200000e0e18 */
[----:B------:R-:W-:-:S04]  /*5180*/  SEL R46, R46, R25, !P1 ;  /* 0x000000192e2e7207 */ /* 0x000fc80004800000 */
[----:B------:R-:W-:-:S04]  /*5190*/  SEL R47, R0, R24, !P1 ;  /* 0x00000018002f7207 */ /* 0x000fc80004800000 */
[----:B------:R-:W0:Y:S08]  /*51a0*/  I2F.U64.RP R0, R46 ;  /* 0x0000002e00007312 */ /* 0x000e300000309000 */
[----:B0-----:R-:W0:Y:S02]  /*51b0*/  MUFU.RCP R0, R0 ;  /* 0x0000000000007308 */ /* 0x001e240000001000 */
[----:B0-----:R-:W-:-:S06]  /*51c0*/  VIADD R0, R0, 0x1ffffffe ;  /* 0x1ffffffe00007836 */ /* 0x001fcc0000000000 */
[----:B------:R-:W0:Y:S02]  /*51d0*/  F2I.U64.TRUNC R56, R0 ;  /* 0x0000000000387311 */ /* 0x000e24000020d800 */
[----:B0-----:R-:W-:-:S04]  /*51e0*/  IMAD.WIDE.U32 R58, R56, R46, RZ ;  /* 0x0000002e383a7225 */ /* 0x001fc800078e00ff */
[C---:B------:R-:W-:Y:S01]  /*51f0*/  IMAD R0, R56.reuse, R47, R59 ;  /* 0x0000002f38007224 */ /* 0x040fe200078e023b */
[----:B------:R-:W-:Y:S01]  /*5200*/  IADD3 R21, P0, RZ, -R58, RZ ;  /* 0x8000003aff157210 */ /* 0x000fe20007f1e0ff */
[----:B------:R-:W-:Y:S02]  /*5210*/  IMAD.MOV.U32 R59, RZ, RZ, R56 ;  /* 0x000000ffff3b7224 */ /* 0x000fe400078e0038 */
[----:B------:R-:W-:Y:S02]  /*5220*/  IMAD R0, R57, R46, R0 ;  /* 0x0000002e39007224 */ /* 0x000fe400078e0200 */
[----:B------:R-:W-:-:S04]  /*5230*/  IMAD.HI.U32 R58, R56, R21, RZ ;  /* 0x00000015383a7227 */ /* 0x000fc800078e00ff */
[----:B------:R-:W-:-:S04]  /*5240*/  IMAD.X R0, RZ, RZ, ~R0, P0 ;  /* 0x000000ffff007224 */ /* 0x000fc800000e0e00 */
[----:B------:R-:W-:-:S04]  /*5250*/  IMAD.WIDE.U32 R58, P0, R56, R0, R58 ;  /* 0x00000000383a7225 */ /* 0x000fc8000780003a */
[----:B------:R-:W-:-:S04]  /*5260*/  IMAD.HI.U32 R28, R57, R0, RZ ;  /* 0x00000000391c7227 */ /* 0x000fc800078e00ff */
[----:B------:R-:W-:-:S04]  /*5270*/  IMAD.HI.U32 R21, P1, R57, R21, R58 ;  /* 0x0000001539157227 */ /* 0x000fc8000782003a */
[----:B------:R-:W-:Y:S02]  /*5280*/  IMAD R0, R57, R0, RZ ;  /* 0x0000000039007224 */ /* 0x000fe400078e02ff */
[----:B------:R-:W-:-:S03]  /*5290*/  IMAD.X R28, R28, 0x1, R57, P0 ;  /* 0x000000011c1c7824 */ /* 0x000fc600000e0639 */
[----:B------:R-:W-:-:S04]  /*52a0*/  IADD3 R57, P0, R0, R21, RZ ;  /* 0x0000001500397210 */ /* 0x000fc80007f1e0ff */
[----:B------:R-:W-:Y:S01]  /*52b0*/  IADD3.X R28, RZ, RZ, R28, P0, P1 ;  /* 0x000000ffff1c7210 */ /* 0x000fe200007e241c */
[----:B------:R-:W-:Y:S01]  /*52c0*/  IMAD.WIDE.U32 R58, R57, R46, RZ ;  /* 0x0000002e393a7225 */ /* 0x000fe200078e00ff */
[----:B------:R-:W-:-:S03]  /*52d0*/  ISETP.GE.AND P1, PT, R19, RZ, PT ;  /* 0x000000ff1300720c */ /* 0x000fc60003f26270 */
[----:B------:R-:W-:Y:S01]  /*52e0*/  IMAD R21, R57, R47, R59 ;  /* 0x0000002f39157224 */ /* 0x000fe200078e023b */
[----:B------:R-:W-:-:S03]  /*52f0*/  IADD3 R22, P0, RZ, -R58, RZ ;  /* 0x8000003aff167210 */ /* 0x000fc60007f1e0ff */
[----:B------:R-:W-:Y:S02]  /*5300*/  IMAD R21, R28, R46, R21 ;  /* 0x0000002e1c157224 */ /* 0x000fe400078e0215 */
[----:B------:R-:W-:-:S04]  /*5310*/  IMAD.HI.U32 R56, R57, R22, RZ ;  /* 0x0000001639387227 */ /* 0x000fc800078e00ff */
[----:B------:R-:W-:-:S04]  /*5320*/  IMAD.X R21, RZ, RZ, ~R21, P0 ;  /* 0x000000ffff157224 */ /* 0x000fc800000e0e15 */
[----:B------:R-:W-:-:S04]  /*5330*/  IMAD.WIDE.U32 R56, P0, R57, R21, R56 ;  /* 0x0000001539387225 */ /* 0x000fc80007800038 */
[----:B------:R-:W-:-:S04]  /*5340*/  IMAD.HI.U32 R0, R28, R21, RZ ;  /* 0x000000151c007227 */ /* 0x000fc800078e00ff */
[----:B------:R-:W-:Y:S01]  /*5350*/  IMAD.HI.U32 R22, P4, R28, R22, R56 ;  /* 0x000000161c167227 */ /* 0x000fe20007880038 */
[----:B------:R-:W-:-:S03]  /*5360*/  IADD3.X R0, R0, R28, RZ, P0, !PT ;  /* 0x0000001c00007210 */ /* 0x000fc600007fe4ff */
[----:B------:R-:W-:Y:S02]  /*5370*/  IMAD R21, R28, R21, RZ ;  /* 0x000000151c157224 */ /* 0x000fe400078e02ff */
[----:B------:R-:W-:-:S03]  /*5380*/  IMAD.MOV.U32 R57, RZ, RZ, RZ ;  /* 0x000000ffff397224 */ /* 0x000fc600078e00ff */
[----:B------:R-:W-:Y:S02]  /*5390*/  IADD3 R28, P2, R21, R22, RZ ;  /* 0x00000016151c7210 */ /* 0x000fe40007f5e0ff */
[-C--:B------:R-:W-:Y:S02]  /*53a0*/  IADD3 R22, P0, RZ, -R27.reuse, RZ ;  /* 0x8000001bff167210 */ /* 0x080fe40007f1e0ff */
[----:B------:R-:W-:Y:S02]  /*53b0*/  IADD3.X R0, RZ, RZ, R0, P2, P4 ;  /* 0x000000ffff007210 */ /* 0x000fe400017e8400 */
[----:B------:R-:W-:Y:S01]  /*53c0*/  SEL R22, R22, R27, !P1 ;  /* 0x0000001b16167207 */ /* 0x000fe20004800000 */
[----:B------:R-:W-:-:S04]  /*53d0*/  IMAD.X R21, RZ, RZ, ~R19, P0 ;  /* 0x000000ffff157224 */ /* 0x000fc800000e0e13 */
[----:B------:R-:W-:Y:S01]  /*53e0*/  IMAD.HI.U32 R56, R28, R22, RZ ;  /* 0x000000161c387227 */ /* 0x000fe200078e00ff */
[----:B------:R-:W-:-:S05]  /*53f0*/  SEL R21, R21, R19, !P1 ;  /* 0x0000001315157207 */ /* 0x000fca0004800000 */
[----:B------:R-:W-:-:S04]  /*5400*/  IMAD.WIDE.U32 R56, R28, R21, R56 ;  /* 0x000000151c387225 */ /* 0x000fc800078e0038 */
[C---:B------:R-:W-:Y:S02]  /*5410*/  IMAD R28, R0.reuse, R21, RZ ;  /* 0x00000015001c7224 */ /* 0x040fe400078e02ff */
[----:B------:R-:W-:-:S04]  /*5420*/  IMAD.HI.U32 R27, P2, R0, R22, R56 ;  /* 0x00000016001b7227 */ /* 0x000fc80007840038 */
[----:B------:R-:W-:Y:S01]  /*5430*/  IMAD.HI.U32 R0, R0, R21, RZ ;  /* 0x0000001500007227 */ /* 0x000fe200078e00ff */
[----:B------:R-:W-:-:S03]  /*5440*/  IADD3 R28, P1, R28, R27, RZ ;  /* 0x0000001b1c1c7210 */ /* 0x000fc60007f3e0ff */
[----:B------:R-:W-:Y:S02]  /*5450*/  IMAD.X R0, RZ, RZ, R0, P2 ;  /* 0x000000ffff007224 */ /* 0x000fe400010e0600 */
[----:B------:R-:W-:-:S04]  /*5460*/  IMAD.WIDE.U32 R56, R28, R46, RZ ;  /* 0x0000002e1c387225 */ /* 0x000fc800078e00ff */
[----:B------:R-:W-:Y:S01]  /*5470*/  IMAD R27, R28, R47, R57 ;  /* 0x0000002f1c1b7224 */ /* 0x000fe200078e0239 */
[----:B------:R-:W-:Y:S01]  /*5480*/  IADD3 R22, P0, -R56, R22, RZ ;  /* 0x0000001638167210 */ /* 0x000fe20007f1e1ff */
[----:B------:R-:W-:-:S03]  /*5490*/  IMAD.X R0, RZ, RZ, R0, P1 ;  /* 0x000000ffff007224 */ /* 0x000fc600008e0600 */
[-C--:B------:R-:W-:Y:S01]  /*54a0*/  ISETP.GE.U32.AND P2, PT, R22, R46.reuse, PT ;  /* 0x0000002e1600720c */ /* 0x080fe20003f46070 */
[----:B------:R-:W-:-:S05]  /*54b0*/  IMAD R27, R0, R46, R27 ;  /* 0x0000002e001b7224 */ /* 0x000fca00078e021b */
[----:B------:R-:W-:Y:S02]  /*54c0*/  IADD3.X R21, ~R27, R21, RZ, P0, !PT ;  /* 0x000000151b157210 */ /* 0x000fe400007fe5ff */
[----:B------:R-:W-:Y:S02]  /*54d0*/  IADD3 R27, P0, R22, -R46, RZ ;  /* 0x8000002e161b7210 */ /* 0x000fe40007f1e0ff */
[----:B------:R-:W-:-:S04]  /*54e0*/  ISETP.GE.U32.AND.EX P2, PT, R21, R47, PT, P2 ;  /* 0x0000002f1500720c */ /* 0x000fc80003f46120 */
[----:B------:R-:W-:Y:S01]  /*54f0*/  SEL R27, R27, R22, P2 ;  /* 0x000000161b1b7207 */ /* 0x000fe20001000000 */
[----:B------:R-:W-:-:S03]  /*5500*/  IMAD.X R22, R21, 0x1, ~R47, P0 ;  /* 0x0000000115167824 */ /* 0x000fc600000e0e2f */
[----:B------:R-:W-:Y:S02]  /*5510*/  ISETP.GE.U32.AND P1, PT, R27, R46, PT ;  /* 0x0000002e1b00720c */ /* 0x000fe40003f26070 */
[----:B------:R-:W-:Y:S02]  /*5520*/  SEL R22, R22, R21, P2 ;  /* 0x0000001516167207 */ /* 0x000fe40001000000 */
[----:B------:R-:W-:Y:S02]  /*5530*/  IADD3 R21, P0, R28, 0x1, RZ ;  /* 0x000000011c157810 */ /* 0x000fe40007f1e0ff */
[----:B------:R-:W-:Y:S02]  /*5540*/  ISETP.GE.U32.AND.EX P1, PT, R22, R47, PT, P1 ;  /* 0x0000002f1600720c */ /* 0x000fe40003f26110 */
[----:B------:R-:W-:Y:S01]  /*5550*/  SEL R28, R21, R28, P2 ;  /* 0x0000001c151c7207 */ /* 0x000fe20001000000 */
[----:B------:R-:W-:Y:S01]  /*5560*/  IMAD.X R21, RZ, RZ, R0, P0 ;  /* 0x000000ffff157224 */ /* 0x000fe200000e0600 */
[----:B------:R-:W-:-:S02]  /*5570*/  LOP3.LUT R27, R24, R19, RZ, 0x3c, !PT ;  /* 0x00000013181b7212 */ /* 0x000fc400078e3cff */
[----:B------:R-:W-:Y:S02]  /*5580*/  IADD3 R22, P0, R28, 0x1, RZ ;  /* 0x000000011c167810 */ /* 0x000fe40007f1e0ff */
[----:B------:R-:W-:Y:S02]  /*5590*/  SEL R21, R21, R0, P2 ;  /* 0x0000000015157207 */ /* 0x000fe40001000000 */
[----:B------:R-:W-:Y:S02]  /*55a0*/  SEL R22, R22, R28, P1 ;  /* 0x0000001c16167207 */ /* 0x000fe40000800000 */
[----:B------:R-:W-:Y:S01]  /*55b0*/  ISETP.GE.AND P2, PT, R27, RZ, PT ;  /* 0x000000ff1b00720c */ /* 0x000fe20003f46270 */
[----:B------:R-:W-:Y:S01]  /*55c0*/  IMAD.X R0, RZ, RZ, R21, P0 ;  /* 0x000000ffff007224 */ /* 0x000fe200000e0615 */
[----:B------:R-:W-:-:S04]  /*55d0*/  ISETP.NE.U32.AND P0, PT, R25, RZ, PT ;  /* 0x000000ff1900720c */ /* 0x000fc80003f05070 */
[----:B------:R-:W-:Y:S02]  /*55e0*/  SEL R21, R0, R21, P1 ;  /* 0x0000001500157207 */ /* 0x000fe40000800000 */
[-C--:B------:R-:W-:Y:S02]  /*55f0*/  IADD3 R0, P1, RZ, -R22.reuse, RZ ;  /* 0x80000016ff007210 */ /* 0x080fe40007f3e0ff */
[----:B------:R-:W-:Y:S02]  /*5600*/  ISETP.NE.AND.EX P0, PT, R24, RZ, PT, P0 ;  /* 0x000000ff1800720c */ /* 0x000fe40003f05300 */
[-C--:B------:R-:W-:Y:S02]  /*5610*/  IADD3.X R25, RZ, ~R21.reuse, RZ, P1, !PT ;  /* 0x80000015ff197210 */ /* 0x080fe40000ffe4ff */
[----:B------:R-:W-:Y:S01]  /*5620*/  SEL R0, R0, R22, !P2 ;  /* 0x0000001600007207 */ /* 0x000fe20005000000 */
[----:B------:R-:W-:Y:S01]  /*5630*/  IMAD.MOV.U32 R22, RZ, RZ, R23 ;  /* 0x000000ffff167224 */ /* 0x000fe200078e0017 */
[----:B------:R-:W-:Y:S01]  /*5640*/  SEL R25, R25, R21, !P2 ;  /* 0x0000001519197207 */ /* 0x000fe20005000000 */
[----:B------:R-:W-:Y:S01]  /*5650*/  IMAD.MOV.U32 R23, RZ, RZ, 0x0 ;  /* 0x00000000ff177424 */ /* 0x000fe200078e00ff */
[----:B------:R-:W-:-:S02]  /*5660*/  SEL R0, R0, 0xffffffff, P0 ;  /* 0xffffffff00007807 */ /* 0x000fc40000000000 */
[----:B------:R-:W-:Y:S01]  /*5670*/  SEL R25, R25, 0xffffffff, P0 ;  /* 0xffffffff19197807 */ /* 0x000fe20000000000 */
[----:B------:R-:W-:Y:S06]  /*5680*/  RET.REL.NODEC R22 `(_ZN5flash32flash_fwd_splitkv_combine_kernelI23Flash_fwd_kernel_traitsILi64ELi64ELi256ELi4ELb0ELb0EN7cutlass6half_tE19Flash_kernel_traitsILi64ELi64ELi256ELi4ES3_EELi8ELi7ELb0EEEvNS_16Flash_fwd_paramsE) ;  /* 0xffffffa8165c7950 */ /* 0x000fec0003c3ffff */
.L_x_45:
[----:B------:R-:W-:-:S00]  /*5690*/  BRA `(.L_x_45) ;  /* 0xfffffffc00fc7947 */ /* 0x000fc0000383ffff */
[----:B------:R-:W-:-:S00]  /*56a0*/  NOP ;  /* 0x0000000000007918 */ /* 0x000fc00000000000 */
        /* <DEDUP_REMOVED lines=13> */
.L_x_7832:


//--------------------- .text._ZN5flash32flash_fwd_splitkv_combine_kernelI23Flash_fwd_kernel_traitsILi64ELi64ELi256ELi4ELb0ELb0EN7cutlass6half_tE19Flash_kernel_traitsILi64ELi64ELi256ELi4ES3_EELi8ELi6ELb0EEEvNS_16Flash_fwd_paramsE --------------------------
	.section	.text._ZN5flash32flash_fwd_splitkv_combine_kernelI23Flash_fwd_kernel_traitsILi64ELi64ELi256ELi4ELb0ELb0EN7cutlass6half_tE19Flash_kernel_traitsILi64ELi64ELi256ELi4ES3_EELi8ELi6ELb0EEEvNS_16Flash_fwd_paramsE,"ax",@progbits
	.align	128
        .global         _ZN5flash32flash_fwd_splitkv_combine_kernelI23Flash_fwd_kernel_traitsILi64ELi64ELi256ELi4ELb0ELb0EN7cutlass6half_tE19Flash_kernel_traitsILi64ELi64ELi256ELi4ES3_EELi8ELi6ELb0EEEvNS_16Flash_fwd_paramsE
        .type           _ZN5flash32flash_fwd_splitkv_combine_kernelI23Flash_fwd_kernel_traitsILi64ELi64ELi256ELi4ELb0ELb0EN7cutlass6half_tE19Flash_kernel_traitsILi64ELi64ELi256ELi4ES3_EELi8ELi6ELb0EEEvNS_16Flash_fwd_paramsE,@function
        .size           _ZN5flash32flash_fwd_splitkv_combine_kernelI23Flash_fwd_kernel_traitsILi64ELi64ELi256ELi4ELb0ELb0EN7cutlass6half_tE19Flash_kernel_traitsILi64ELi64ELi256ELi4ES3_EELi8ELi6ELb0EEEvNS_16Flash_fwd_paramsE,(.L_x_7833 - _ZN5flash32flash_fwd_splitkv_combine_kernelI23Flash_fwd_kernel_traitsILi64ELi64ELi256ELi4ELb0ELb0EN7cutlass6half_tE19Flash_kernel_traitsILi64ELi64ELi256ELi4ES3_EELi8ELi6ELb0EEEvNS_16Flash_fwd_paramsE)
        .other          _ZN5flash32flash_fwd_splitkv_combine_kernelI23Flash_fwd_kernel_traitsILi64ELi64ELi256ELi4ELb0ELb0EN7cutlass6half_tE19Flash_kernel_traitsILi64ELi64ELi256ELi4ES3_EELi8ELi6ELb0EEEvNS_16Flash_fwd_paramsE,@"STO_CUDA_ENTRY STV_DEFAULT"
_ZN5flash32flash_fwd_splitkv_combine_kernelI23Flash_fwd_kernel_traitsILi64ELi64ELi256ELi4ELb0ELb0EN7cutlass6half_tE19Flash_kernel_traitsILi64ELi64ELi256ELi4ES3_EELi8ELi6ELb0EEEvNS_16Flash_fwd_paramsE:
.text._ZN5flash32flash_fwd_splitkv_combine_kernelI23Flash_fwd_kernel_traitsILi64ELi64ELi256ELi4ELb0ELb0EN7cutlass6half_tE19Flash_kernel_traitsILi64ELi64ELi256ELi4ES3_EELi8ELi6ELb0EEEvNS_16Flash_fwd_paramsE:
[----:B------:R-:W-:Y:S08]  /*0000*/  LDC R1, c[0x0][0x28] ;  /* 0x00000a00ff017b82 */ /* 0x000ff00000000800 */
[----:B------:R-:W0:Y:S01]  /*0010*/  LDC.64 R26, c[0x0][0x2c0] ;  /* 0x0000b000ff1a7b82 */ /* 0x000e220000000a00 */
[----:B------:R-:W-:-:S07]  /*0020*/  ULDC UR5, c[0x0][0x270] ;  /* 0x00009c0000057ab9 */ /* 0x000fce0000000800 */
[----:B------:R-:W1:Y:S01]  /*0030*/  S2UR UR7, SR_CTAID.X ;  /* 0x00000000000779c3 */ /* 0x000e620000002500 */
[----:B0-----:R-:W-:Y:S01]  /*0040*/  IMAD R12, R26, UR5, RZ ;  /* 0x000000051a0c7c24 */ /* 0x001fe2000f8e02ff */
[----:B------:R-:W-:Y:S01]  /*0050*/  SHF.R.S32.HI R0, RZ, 0x1f, R27 ;  /* 0x0000001fff007819 */ /* 0x000fe2000001141b */
[----:B------:R-:W-:Y:S02]  /*0060*/  USHF.R.S32.HI UR5, URZ, 0x1f, UR5 ;  /* 0x0000001f3f057899 */ /* 0x000fe40008011405 */
[----:B------:R-:W-:Y:S01]  /*0070*/  IMAD R12, R12, R27, RZ ;  /* 0x0000001b0c0c7224 */ /* 0x000fe200078e02ff */
[----:B-1----:R-:W-:-:S04]  /*0080*/  USHF.L.U32 UR7, UR7, 0x3, URZ ;  /* 0x0000000307077899 */ /* 0x002fc8000800063f */
        /* <DEDUP_REMOVED lines=14> */
[----:B------:R-:W-:Y:S05]  /*0170*/  CALL.REL.NOINC `($__internal_1_$__cuda_sm20_div_s64) ;  /* 0x0000004400d47944 */ /* 0x000fea0003c00000 */
[----:B------:R-:W-:Y:S05]  /*0180*/  BRA `(.L_x_47) ;  /* 0x00000000004c7947 */ /* 0x000fea0003800000 */
.L_x_46:
[----:B------:R-:W0:Y:S01]  /*0190*/  I2F.U32.RP R4, R27 ;  /* 0x0000001b00047306 */ /* 0x000e220000209000 */
[----:B------:R-:W-:Y:S02]  /*01a0*/  ISETP.NE.U32.AND P0, PT, R27, RZ, PT ;  /* 0x000000ff1b00720c */ /* 0x000fe40003f05070 */
[----:B------:R-:W-:-:S05]  /*01b0*/  MOV R21, RZ ;  /* 0x000000ff00157202 */ /* 0x000fca0000000f00 */
[----:B0-----:R-:W0:Y:S02]  /*01c0*/  MUFU.RCP R3, R4 ;  /* 0x0000000400037308 */ /* 0x001e240000001000 */
[----:B0-----:R-:W-:-:S06]  /*01d0*/  VIADD R3, R3, 0xffffffe ;  /* 0x0ffffffe03037836 */ /* 0x001fcc0000000000 */
[----:B------:R-:W0:Y:S02]  /*01e0*/  F2I.FTZ.U32.TRUNC.NTZ R3, R3 ;  /* 0x0000000300037305 */ /* 0x000e24000021f000 */
[----:B0-----:R-:W-:-:S04]  /*01f0*/  IMAD.MOV R2, RZ, RZ, -R3 ;  /* 0x000000ffff027224 */ /* 0x001fc800078e0a03 */
[----:B------:R-:W-:Y:S01]  /*0200*/  IMAD R7, R2, R27, RZ ;  /* 0x0000001b02077224 */ /* 0x000fe200078e02ff */
[----:B------:R-:W-:-:S10]  /*0210*/  HFMA2.MMA R2, -RZ, RZ, 0, 0 ;  /* 0x00000000ff027435 */ /* 0x000fd400000001ff */
        /* <DEDUP_REMOVED lines=10> */
.L_x_47:
        /* <DEDUP_REMOVED lines=10> */
[----:B------:R-:W-:Y:S02]  /*0360*/  MOV R19, R21 ;  /* 0x0000001500137202 */ /* 0x000fe40000000f00 */
[----:B------:R-:W-:Y:S02]  /*0370*/  MOV R24, 0x390 ;  /* 0x0000039000187802 */ /* 0x000fe40000000f00 */
[----:B------:R-:W-:Y:S05]  /*0380*/  CALL.REL.NOINC `($__internal_1_$__cuda_sm20_div_s64) ;  /* 0x0000004400507944 */ /* 0x000fea0003c00000 */
[----:B------:R-:W-:Y:S02]  /*0390*/  MOV R6, R20 ;  /* 0x0000001400067202 */ /* 0x000fe40000000f00 */
[----:B------:R-:W-:Y:S01]  /*03a0*/  MOV R7, R21 ;  /* 0x0000001500077202 */ /* 0x000fe20000000f00 */
[----:B------:R-:W-:Y:S05]  /*03b0*/  BRA `(.L_x_50) ;  /* 0x00000000004c7947 */ /* 0x000fea0003800000 */
.L_x_49:
[----:B------:R-:W0:Y:S01]  /*03c0*/  I2F.U32.RP R8, R26 ;  /* 0x0000001a00087306 */ /* 0x000e220000209000 */
[----:B------:R-:W-:-:S07]  /*03d0*/  ISETP.NE.U32.AND P0, PT, R26, RZ, PT ;  /* 0x000000ff1a00720c */ /* 0x000fce0003f05070 */
[----:B0-----:R-:W0:Y:S02]  /*03e0*/  MUFU.RCP R4, R8 ;  /* 0x0000000800047308 */ /* 0x001e240000001000 */
[----:B0-----:R-:W-:-:S06]  /*03f0*/  VIADD R4, R4, 0xffffffe ;  /* 0x0ffffffe04047836 */ /* 0x001fcc0000000000 */
[----:B------:R-:W0:Y:S02]  /*0400*/  F2I.FTZ.U32.TRUNC.NTZ R3, R4 ;  /* 0x0000000400037305 */ /* 0x000e24000021f000 */
[----:B0-----:R-:W-:-:S04]  /*0410*/  IMAD.MOV R2, RZ, RZ, -R3 ;  /* 0x000000ffff027224 */ /* 0x001fc800078e0a03 */
[----:B------:R-:W-:Y:S01]  /*0420*/  IMAD R7, R2, R26, RZ ;  /* 0x0000001a02077224 */ /* 0x000fe200078e02ff */
[----:B------:R-:W-:-:S10]  /*0430*/  HFMA2.MMA R2, -RZ, RZ, 0, 0 ;  /* 0x00000000ff027435 */ /* 0x000fd400000001ff */
[----:B------:R-:W-:-:S06]  /*0440*/  IMAD.HI.U32 R7, R3, R7, R2 ;  /* 0x0000000703077227 */ /* 0x000fcc00078e0002 */
[----:B------:R-:W-:Y:S01]  /*0450*/  IMAD.HI.U32 R6, R7, R20, RZ ;  /* 0x0000001407067227 */ /* 0x000fe200078e00ff */
[----:B------:R-:W-:-:S03]  /*0460*/  MOV R7, RZ ;  /* 0x000000ff00077202 */ /* 0x000fc60000000f00 */
        /* <DEDUP_REMOVED lines=8> */
.L_x_50:
[----:B------:R-:W-:Y:S05]  /*04f0*/  BSYNC B0 ;  /* 0x0000000000007941 */ /* 0x000fea0003800000 */
.L_x_48:
        /* <DEDUP_REMOVED lines=26> */
[----:B------:R-:W-:-:S02]  /*06a0*/  ISETP.GE.AND P0, PT, R8, RZ, PT ;  /* 0x000000ff0800720c */ /* 0x000fc40003f06270 */
[----:B------:R-:W-:-:S05]  /*06b0*/  LEA.HI.SX32 R8, R3, 0x1, 0x1 ;  /* 0x0000000103087811 */ /* 0x000fca00078f0aff */
[----:B------:R-:W-:Y:S01]  /*06c0*/  @P2 VIADD R11, R11, 0x1 ;  /* 0x000000010b0b2836 */ /* 0x000fe20000000000 */
[----:B------:R-:W-:-:S03]  /*06d0*/  ISETP.GT.AND P2, PT, R3, RZ, PT ;  /* 0x000000ff0300720c */ /* 0x000fc60003f44270 */
[----:B------:R-:W-:-:S04]  /*06e0*/  IMAD.MOV.U32 R17, RZ, RZ, R11 ;  /* 0x000000ffff117224 */ /* 0x000fc800078e000b */
[----:B------:R-:W-:Y:S01]  /*06f0*/  @!P0 IMAD.MOV R17, RZ, RZ, -R17 ;  /* 0x000000ffff118224 */ /* 0x000fe200078e0a11 */
[----:B------:R-:W-:Y:S02]  /*0700*/  @!P1 LOP3.LUT R17, RZ, R9, RZ, 0x33, !PT ;  /* 0x00000009ff119212 */ /* 0x000fe400078e33ff */
[----:B------:R-:W-:Y:S02]  /*0710*/  ISETP.GE.AND P1, PT, R4, RZ, PT ;  /* 0x000000ff0400720c */ /* 0x000fe40003f26270 */
[----:B------:R-:W-:Y:S02]  /*0720*/  ISETP.LT.U32.AND P0, PT, R26, R17, PT ;  /* 0x000000111a00720c */ /* 0x000fe40003f01070 */
[----:B------:R-:W-:Y:S02]  /*0730*/  SHF.R.S32.HI R16, RZ, 0x1f, R17 ;  /* 0x0000001fff107819 */ /* 0x000fe40000011411 */
[----:B------:R-:W-:Y:S02]  /*0740*/  SHF.R.S32.HI R9, RZ, 0x1f, R3 ;  /* 0x0000001fff097819 */ /* 0x000fe40000011403 */
[----:B------:R-:W-:-:S03]  /*0750*/  ISETP.LT.AND.EX P0, PT, R25, R16, PT, P0 ;  /* 0x000000101900720c */ /* 0x000fc60003f01300 */
[----:B------:R-:W-:Y:S01]  /*0760*/  @!P2 IMAD.MOV R8, RZ, RZ, R9 ;  /* 0x000000ffff08a224 */ /* 0x000fe200078e0209 */
[C---:B------:R-:W-:Y:S01]  /*0770*/  SEL R16, R25.reuse, R16, P0 ;  /* 0x0000001019107207 */ /* 0x040fe20000000000 */
[----:B------:R-:W-:Y:S01]  /*0780*/  @!P1 IMAD.MOV R11, RZ, RZ, -R11 ;  /* 0x000000ffff0b9224 */ /* 0x000fe200078e0a0b */
[----:B------:R-:W-:Y:S02]  /*0790*/  @!P3 LOP3.LUT R11, RZ, R3, RZ, 0x33, !PT ;  /* 0x00000003ff0bb212 */ /* 0x000fe400078e33ff */
[----:B------:R-:W-:Y:S02]  /*07a0*/  LOP3.LUT R4, R25, R16, RZ, 0xfc, !PT ;  /* 0x0000001019047212 */ /* 0x000fe400078efcff */
[----:B------:R-:W-:Y:S01]  /*07b0*/  SEL R17, R26, R17, P0 ;  /* 0x000000111a117207 */ /* 0x000fe20000000000 */
[----:B------:R-:W-:Y:S01]  /*07c0*/  IMAD R3, R11, R8, RZ ;  /* 0x000000080b037224 */ /* 0x000fe200078e02ff */
        /* <DEDUP_REMOVED lines=8> */
[----:B------:R-:W-:Y:S02]  /*0850*/  MOV R32, R20 ;  /* 0x0000001400207202 */ /* 0x000fe40000000f00 */
[----:B------:R-:W-:Y:S01]  /*0860*/  MOV R33, R21 ;  /* 0x0000001500217202 */ /* 0x000fe20000000f00 */
[----:B------:R-:W-:Y:S05]  /*0870*/  BRA `(.L_x_53) ;  /* 0x00000000004c7947 */ /* 0x000fea0003800000 */
.L_x_52:
        /* <DEDUP_REMOVED lines=19> */
.L_x_53:
[----:B------:R-:W-:Y:S05]  /*09b0*/  BSYNC B0 ;  /* 0x0000000000007941 */ /* 0x000fea0003800000 */
.L_x_51:
[----:B------:R-:W0:Y:S01]  /*09c0*/  LDC R8, c[0x0][0x2c4] ;  /* 0x0000b100ff087b82 */ /* 0x000e220000000800 */
[----:B------:R-:W-:Y:S01]  /*09d0*/  ULDC UR4, c[0x0][0x270] ;  /* 0x00009c0000047ab9 */ /* 0x000fe20000000800 */
[----:B------:R-:W-:Y:S01]  /*09e0*/  IABS R11, R3 ;  /* 0x00000003000b7213 */ /* 0x000fe20000000000 */
[----:B------:R-:W1:Y:S01]  /*09f0*/  S2R R35, SR_TID.X ;  /* 0x0000000000237919 */ /* 0x000e620000002100 */
[----:B------:R-:W-:Y:S02]  /*0a00*/  BSSY B0, `(.L_x_54) ;  /* 0x0000078000007945 */ /* 0x000fe40003800000 */
[----:B------:R-:W2:Y:S08]  /*0a10*/  I2F.RP R4, R11 ;  /* 0x0000000b00047306 */ /* 0x000eb00000209400 */
[----:B--2---:R-:W2:Y:S01]  /*0a20*/  MUFU.RCP R4, R4 ;  /* 0x0000000400047308 */ /* 0x004ea20000001000 */
[----:B0-----:R-:W-:Y:S01]  /*0a30*/  IMAD R9, R8, UR4, RZ ;  /* 0x0000000408097c24 */ /* 0x001fe2000f8e02ff */
[----:B------:R-:W-:Y:S01]  /*0a40*/  IABS R10, R8 ;  /* 0x00000008000a7213 */ /* 0x000fe20000000000 */
[----:B------:R-:W-:-:S03]  /*0a50*/  UIADD3 UR4, UR4, -0x1, URZ ;  /* 0xffffffff04047890 */ /* 0x000fc6000fffe03f */
[----:B------:R-:W-:Y:S02]  /*0a60*/  IABS R13, R9 ;  /* 0x00000009000d7213 */ /* 0x000fe40000000000 */
[----:B------:R-:W0:Y:S01]  /*0a70*/  I2F.RP R15, R10 ;  /* 0x0000000a000f7306 */ /* 0x000e220000209400 */
[----:B------:R-:W-:Y:S02]  /*0a80*/  ISETP.NE.AND P5, PT, R9, RZ, PT ;  /* 0x000000ff0900720c */ /* 0x000fe40003fa5270 */
[----:B------:R-:W-:Y:S01]  /*0a90*/  IMAD.IADD R22, R2, 0x1, R13 ;  /* 0x0000000102167824 */ /* 0x000fe200078e020d */
[----:B------:R-:W-:-:S04]  /*0aa0*/  IABS R2, R3 ;  /* 0x0000000300027213 */ /* 0x000fc80000000000 */
[----:B------:R-:W3:Y:S01]  /*0ab0*/  I2F.RP R20, R13 ;  /* 0x0000000d00147306 */ /* 0x000ee20000209400 */
[----:B--2---:R-:W-:Y:S02]  /*0ac0*/  VIADD R18, R4, 0xffffffe ;  /* 0x0ffffffe04127836 */ /* 0x004fe40000000000 */
[----:B------:R-:W-:-:S05]  /*0ad0*/  IMAD.MOV R2, RZ, RZ, -R2 ;  /* 0x000000ffff027224 */ /* 0x000fca00078e0a02 */
[----:B0-----:R-:W0:Y:S08]  /*0ae0*/  MUFU.RCP R24, R15 ;  /* 0x0000000f00187308 */ /* 0x001e300000001000 */
[----:B---3--:R-:W2:Y:S08]  /*0af0*/  MUFU.RCP R28, R20 ;  /* 0x00000014001c7308 */ /* 0x008eb00000001000 */
[----:B------:R-:W3:Y:S01]  /*0b00*/  F2I.FTZ.U32.TRUNC.NTZ R19, R18 ;  /* 0x0000001200137305 */ /* 0x000ee2000021f000 */
[----:B0-----:R-:W-:-:S07]  /*0b10*/  VIADD R24, R24, 0xffffffe ;  /* 0x0ffffffe18187836 */ /* 0x001fce0000000000 */
[----:B------:R-:W0:Y:S01]  /*0b20*/  F2I.FTZ.U32.TRUNC.NTZ R25, R24 ;  /* 0x0000001800197305 */ /* 0x000e22000021f000 */
[----:B--2---:R-:W-:Y:S01]  /*0b30*/  VIADD R28, R28, 0xffffffe ;  /* 0x0ffffffe1c1c7836 */ /* 0x004fe20000000000 */
[----:B------:R-:W-:Y:S01]  /*0b40*/  IABS R20, R22 ;  /* 0x0000001600147213 */ /* 0x000fe20000000000 */
[----:B---3--:R-:W-:-:S05]  /*0b50*/  IMAD.MOV R14, RZ, RZ, -R19 ;  /* 0x000000ffff0e7224 */ /* 0x008fca00078e0a13 */
[----:B------:R-:W2:Y:S01]  /*0b60*/  F2I.FTZ.U32.TRUNC.NTZ R29, R28 ;  /* 0x0000001c001d7305 */ /* 0x000ea2000021f000 */
[----:B------:R-:W-:Y:S02]  /*0b70*/  IMAD.MOV.U32 R18, RZ, RZ, RZ ;  /* 0x000000ffff127224 */ /* 0x000fe400078e00ff */
[----:B------:R-:W-:-:S04]  /*0b80*/  IMAD R14, R14, R11, RZ ;  /* 0x0000000b0e0e7224 */ /* 0x000fc800078e02ff */
[----:B------:R-:W-:Y:S01]  /*0b90*/  IMAD.HI.U32 R14, R19, R14, R18 ;  /* 0x0000000e130e7227 */ /* 0x000fe200078e0012 */
[----:B------:R-:W-:-:S03]  /*0ba0*/  IABS R19, R9 ;  /* 0x0000000900137213 */ /* 0x000fc60000000000 */
[----:B0-----:R-:W-:Y:S02]  /*0bb0*/  IMAD.MOV R15, RZ, RZ, -R25 ;  /* 0x000000ffff0f7224 */ /* 0x001fe400078e0a19 */
[----:B------:R-:W-:Y:S02]  /*0bc0*/  IMAD.MOV R19, RZ, RZ, -R19 ;  /* 0x000000ffff137224 */ /* 0x000fe400078e0a13 */
[----:B--2---:R-:W-:Y:S02]  /*0bd0*/  IMAD.MOV R4, RZ, RZ, -R29 ;  /* 0x000000ffff047224 */ /* 0x004fe400078e0a1d */
[----:B------:R-:W-:Y:S02]  /*0be0*/  IMAD.MOV.U32 R28, RZ, RZ, RZ ;  /* 0x000000ffff1c7224 */ /* 0x000fe400078e00ff */
[----:B------:R-:W-:Y:S02]  /*0bf0*/  IMAD R21, R4, R13, RZ ;  /* 0x0000000d04157224 */ /* 0x000fe400078e02ff */
[----:B------:R-:W-:-:S02]  /*0c00*/  VIADD R4, R11, UR4 ;  /* 0x000000040b047c36 */ /* 0x000fc40008000000 */
[----:B------:R-:W-:-:S03]  /*0c10*/  IMAD.HI.U32 R21, R29, R21, R28 ;  /* 0x000000151d157227 */ /* 0x000fc600078e001c */
[----:B------:R-:W-:Y:S01]  /*0c20*/  IABS R18, R4 ;  /* 0x0000000400127213 */ /* 0x000fe20000000000 */
[----:B------:R-:W-:Y:S02]  /*0c30*/  IMAD R15, R15, R10, RZ ;  /* 0x0000000a0f0f7224 */ /* 0x000fe400078e02ff */
[----:B------:R-:W-:-:S04]  /*0c40*/  IMAD.HI.U32 R21, R21, R20, RZ ;  /* 0x0000001415157227 */ /* 0x000fc800078e00ff */
[----:B------:R-:W-:Y:S02]  /*0c50*/  IMAD R26, R21, R19, R20 ;  /* 0x00000013151a7224 */ /* 0x000fe400078e0214 */
[----:B------:R-:W-:Y:S02]  /*0c60*/  IMAD.MOV.U32 R24, RZ, RZ, RZ ;  /* 0x000000ffff187224 */ /* 0x000fe400078e00ff */
[----:B------:R-:W-:Y:S01]  /*0c70*/  IMAD.HI.U32 R19, R14, R18, RZ ;  /* 0x000000120e137227 */ /* 0x000fe200078e00ff */
[----:B------:R-:W-:Y:S02]  /*0c80*/  ISETP.GT.U32.AND P4, PT, R13, R26, PT ;  /* 0x0000001a0d00720c */ /* 0x000fe40003f84070 */
[C---:B------:R-:W-:Y:S01]  /*0c90*/  LOP3.LUT R14, R22.reuse, R13, RZ, 0x3c, !PT ;  /* 0x0000000d160e7212 */ /* 0x040fe200078e3cff */
[----:B------:R-:W-:Y:S01]  /*0ca0*/  IMAD.HI.U32 R15, R25, R15, R24 ;  /* 0x0000000f190f7227 */ /* 0x000fe200078e0018 */
[----:B------:R-:W-:Y:S02]  /*0cb0*/  LOP3.LUT R22, R22, R8, RZ, 0x3c, !PT ;  /* 0x0000000816167212 */ /* 0x000fe400078e3cff */
[----:B------:R-:W-:Y:S01]  /*0cc0*/  ISETP.GE.AND P1, PT, R14, RZ, PT ;  /* 0x000000ff0e00720c */ /* 0x000fe20003f26270 */
[----:B------:R-:W-:Y:S01]  /*0cd0*/  IMAD R2, R19, R2, R18 ;  /* 0x0000000213027224 */ /* 0x000fe200078e0212 */
[----:B------:R-:W-:Y:S01]  /*0ce0*/  LEA.HI.SX32 R14, R9, 0x1, 0x1 ;  /* 0x00000001090e7811 */ /* 0x000fe200078f0aff */
[----:B------:R-:W-:-:S03]  /*0cf0*/  IMAD.HI.U32 R15, R15, R20, RZ ;  /* 0x000000140f0f7227 */ /* 0x000fc600078e00ff */
[----:B------:R-:W-:Y:S01]  /*0d00*/  ISETP.GT.U32.AND P3, PT, R11, R2, PT ;  /* 0x000000020b00720c */ /* 0x000fe20003f64070 */
[----:B------:R-:W-:Y:S01]  /*0d10*/  @!P4 IMAD.IADD R26, R26, 0x1, -R13 ;  /* 0x000000011a1ac824 */ /* 0x000fe200078e0a0d */
[----:B------:R-:W-:Y:S01]  /*0d20*/  IADD3 R23, -R15, RZ, RZ ;  /* 0x000000ff0f177210 */ /* 0x000fe20007ffe1ff */
[----:B------:R-:W-:-:S03]  /*0d30*/  @!P4 VIADD R21, R21, 0x1 ;  /* 0x000000011515c836 */ /* 0x000fc60000000000 */
[----:B------:R-:W-:Y:S01]  /*0d40*/  ISETP.GE.U32.AND P2, PT, R26, R13, PT ;  /* 0x0000000d1a00720c */ /* 0x000fe20003f46070 */
[----:B------:R-:W-:-:S05]  /*0d50*/  IMAD R23, R10, R23, R20 ;  /* 0x000000170a177224 */ /* 0x000fca00078e0214 */
[----:B------:R-:W-:Y:S01]  /*0d60*/  ISETP.GT.U32.AND P0, PT, R10, R23, PT ;  /* 0x000000170a00720c */ /* 0x000fe20003f04070 */
[----:B------:R-:W-:Y:S02]  /*0d70*/  @!P3 IMAD.IADD R2, R2, 0x1, -R11 ;  /* 0x000000010202b824 */ /* 0x000fe400078e0a0b */
[----:B------:R-:W-:Y:S01]  /*0d80*/  @!P3 VIADD R19, R19, 0x1 ;  /* 0x000000011313b836 */ /* 0x000fe20000000000 */
[----:B------:R-:W-:Y:S02]  /*0d90*/  ISETP.NE.AND P3, PT, R3, RZ, PT ;  /* 0x000000ff0300720c */ /* 0x000fe40003f65270 */
[-C--:B------:R-:W-:Y:S01]  /*0da0*/  ISETP.GE.U32.AND P6, PT, R2, R11.reuse, PT ;  /* 0x0000000b0200720c */ /* 0x080fe20003fc6070 */
[----:B------:R-:W-:Y:S01]  /*0db0*/  @P2 VIADD R21, R21, 0x1 ;  /* 0x0000000115152836 */ /* 0x000fe20000000000 */
[----:B------:R-:W-:-:S03]  /*0dc0*/  LOP3.LUT R2, R4, R11, RZ, 0x3c, !PT ;  /* 0x0000000b04027212 */ /* 0x000fc600078e3cff */
[----:B------:R-:W-:Y:S01]  /*0dd0*/  @!P1 IMAD.MOV R21, RZ, RZ, -R21 ;  /* 0x000000ffff159224 */ /* 0x000fe200078e0a15 */
[----:B------:R-:W-:Y:S01]  /*0de0*/  ISETP.GE.AND P2, PT, R2, RZ, PT ;  /* 0x000000ff0200720c */ /* 0x000fe20003f46270 */
[----:B------:R-:W-:Y:S01]  /*0df0*/  @!P0 IMAD.IADD R23, R23, 0x1, -R10 ;  /* 0x0000000117178824 */ /* 0x000fe200078e0a0a */
[----:B------:R-:W-:Y:S01]  /*0e00*/  @!P5 LOP3.LUT R21, RZ, R13, RZ, 0x33, !PT ;  /* 0x0000000dff15d212 */ /* 0x000fe200078e33ff */
[----:B------:R-:W-:Y:S01]  /*0e10*/  @!P0 VIADD R15, R15, 0x1 ;  /* 0x000000010f0f8836 */ /* 0x000fe20000000000 */
[----:B------:R-:W-:Y:S02]  /*0e20*/  ISETP.GE.AND P1, PT, R22, RZ, PT ;  /* 0x000000ff1600720c */ /* 0x000fe40003f26270 */
[----:B------:R-:W-:Y:S02]  /*0e30*/  ISETP.GE.U32.AND P4, PT, R23, R10, PT ;  /* 0x0000000a1700720c */ /* 0x000fe40003f86070 */
[----:B------:R-:W-:Y:S02]  /*0e40*/  ISETP.LT.U32.AND P0, PT, R6, R21, PT ;  /* 0x000000150600720c */ /* 0x000fe40003f01070 */
[----:B------:R-:W-:-:S02]  /*0e50*/  SHF.R.S32.HI R13, RZ, 0x1f, R21 ;  /* 0x0000001fff0d7819 */ /* 0x000fc40000011415 */
[----:B------:R-:W-:Y:S02]  /*0e60*/  @P6 IADD3 R19, R19, 0x1, RZ ;  /* 0x0000000113136810 */ /* 0x000fe40007ffe0ff */
[----:B------:R-:W-:Y:S02]  /*0e70*/  ISETP.LT.AND.EX P0, PT, R7, R13, PT, P0 ;  /* 0x0000000d0700720c */ /* 0x000fe40003f01300 */
[----:B------:R-:W-:Y:S01]  /*0e80*/  ISETP.GT.AND P5, PT, R9, RZ, PT ;  /* 0x000000ff0900720c */ /* 0x000fe20003fa4270 */
[----:B------:R-:W-:Y:S01]  /*0e90*/  @!P2 IMAD.MOV R19, RZ, RZ, -R19 ;  /* 0x000000ffff13a224 */ /* 0x000fe200078e0a13 */
[----:B------:R-:W-:Y:S01]  /*0ea0*/  @!P3 LOP3.LUT R19, RZ, R11, RZ, 0x33, !PT ;  /* 0x0000000bff13b212 */ /* 0x000fe200078e33ff */
[----:B------:R-:W-:Y:S01]  /*0eb0*/  @P4 VIADD R15, R15, 0x1 ;  /* 0x000000010f0f4836 */ /* 0x000fe20000000000 */
[C---:B------:R-:W-:Y:S02]  /*0ec0*/  SEL R11, R7.reuse, R13, P0 ;  /* 0x0000000d070b7207 */ /* 0x040fe40000000000 */
[----:B------:R-:W-:Y:S01]  /*0ed0*/  ISETP.NE.AND P2, PT, R8, RZ, PT ;  /* 0x000000ff0800720c */ /* 0x000fe20003f45270 */
[----:B------:R-:W-:Y:S01]  /*0ee0*/  @!P1 IMAD.MOV R15, RZ, RZ, -R15 ;  /* 0x000000ffff0f9224 */ /* 0x000fe200078e0a0f */
[----:B------:R-:W-:-:S02]  /*0ef0*/  LOP3.LUT R10, R7, R11, RZ, 0xfc, !PT ;  /* 0x0000000b070a7212 */ /* 0x000fc400078efcff */
[----:B------:R-:W-:Y:S02]  /*0f00*/  SHF.R.S32.HI R2, RZ, 0x1f, R9 ;  /* 0x0000001fff027819 */ /* 0x000fe40000011409 */
[----:B------:R-:W-:Y:S02]  /*0f10*/  ISETP.NE.U32.AND P1, PT, R10, RZ, PT ;  /* 0x000000ff0a00720c */ /* 0x000fe40003f25070 */
[----:B------:R-:W-:Y:S01]  /*0f20*/  ISETP.LT.U32.AND P3, PT, R32, R19, PT ;  /* 0x000000132000720c */ /* 0x000fe20003f61070 */
[----:B------:R-:W-:Y:S01]  /*0f30*/  @!P5 IMAD.MOV R14, RZ, RZ, R2 ;  /* 0x000000ffff0ed224 */ /* 0x000fe200078e0202 */
[----:B------:R-:W-:Y:S02]  /*0f40*/  SHF.R.S32.HI R9, RZ, 0x1f, R19 ;  /* 0x0000001fff097819 */ /* 0x000fe40000011413 */
[----:B------:R-:W-:Y:S02]  /*0f50*/  SEL R13, R6, R21, P0 ;  /* 0x00000015060d7207 */ /* 0x000fe40000000000 */
[----:B------:R-:W-:-:S02]  /*0f60*/  @!P2 LOP3.LUT R15, RZ, R8, RZ, 0x33, !PT ;  /* 0x00000008ff0fa212 */ /* 0x000fc400078e33ff */
[----:B------:R-:W-:-:S03]  /*0f70*/  ISETP.LT.AND.EX P3, PT, R33, R9, PT, P3 ;  /* 0x000000092100720c */ /* 0x000fc60003f61330 */
[----:B------:R-:W-:Y:S01]  /*0f80*/  IMAD R2, R15, R14, RZ ;  /* 0x0000000e0f027224 */ /* 0x000fe200078e02ff */
[----:B------:R-:W-:Y:S02]  /*0f90*/  SEL R15, R32, R19, P3 ;  /* 0x00000013200f7207 */ /* 0x000fe40001800000 */
[----:B------:R-:W-:Y:S01]  /*0fa0*/  SEL R14, R33, R9, P3 ;  /* 0x00000009210e7207 */ /* 0x000fe20001800000 */
[----:B-1----:R-:W-:Y:S06]  /*0fb0*/  @!P1 BRA `(.L_x_55) ;  /* 0x0000000000249947 */ /* 0x002fec0003800000 */
        /* <DEDUP_REMOVED lines=9> */
.L_x_55:
[----:B------:R-:W0:Y:S01]  /*1050*/  I2F.U32.RP R10, R13 ;  /* 0x0000000d000a7306 */ /* 0x000e220000209000 */
[----:B------:R-:W-:Y:S01]  /*1060*/  HFMA2.MMA R8, -RZ, RZ, 0, 0 ;  /* 0x00000000ff087435 */ /* 0x000fe200000001ff */
[----:B------:R-:W-:-:S06]  /*1070*/  ISETP.NE.U32.AND P0, PT, R13, RZ, PT ;  /* 0x000000ff0d00720c */ /* 0x000fcc0003f05070 */
[----:B0-----:R-:W0:Y:S02]  /*1080*/  MUFU.RCP R9, R10 ;  /* 0x0000000a00097308 */ /* 0x001e240000001000 */
[----:B0-----:R-:W-:-:S06]  /*1090*/  VIADD R9, R9, 0xffffffe ;  /* 0x0ffffffe09097836 */ /* 0x001fcc0000000000 */
[----:B------:R-:W0:Y:S02]  /*10a0*/  F2I.FTZ.U32.TRUNC.NTZ R9, R9 ;  /* 0x0000000900097305 */ /* 0x000e24000021f000 */
[----:B0-----:R-:W-:-:S04]  /*10b0*/  IMAD.MOV R7, RZ, RZ, -R9 ;  /* 0x000000ffff077224 */ /* 0x001fc800078e0a09 */
[----:B------:R-:W-:-:S04]  /*10c0*/  IMAD R7, R7, R13, RZ ;  /* 0x0000000d07077224 */ /* 0x000fc800078e02ff */
[----:B------:R-:W-:Y:S01]  /*10d0*/  IMAD.HI.U32 R7, R9, R7, R8 ;  /* 0x0000000709077227 */ /* 0x000fe200078e0008 */
[----:B------:R-:W-:-:S05]  /*10e0*/  MOV R9, RZ ;  /* 0x000000ff00097202 */ /* 0x000fca0000000f00 */
        /* <DEDUP_REMOVED lines=9> */
.L_x_56:
[----:B------:R-:W-:Y:S05]  /*1180*/  BSYNC B0 ;  /* 0x0000000000007941 */ /* 0x000fea0003800000 */
.L_x_54:
        /* <DEDUP_REMOVED lines=10> */
[----:B------:R-:W-:Y:S01]  /*1230*/  VIADD R37, R25, 0x20 ;  /* 0x0000002019257836 */ /* 0x000fe20000000000 */
        /* <DEDUP_REMOVED lines=12> */
[----:B------:R-:W-:Y:S01]  /*1300*/  @!P1 IMAD.WIDE.U32 R44, R12, R25, R42 ;  /* 0x000000190c2c9225 */ /* 0x000fe200078e002a */
[----:B------:R-:W-:Y:S02]  /*1310*/  @!P5 SHF.R.S32.HI R29, RZ, 0x1f, R31 ;  /* 0x0000001fff1dd819 */ /* 0x000fe4000001141f */
[----:B------:R-:W-:Y:S01]  /*1320*/  @!P4 SHF.R.S32.HI R39, RZ, 0x1f, R37 ;  /* 0x0000001fff27c819 */ /* 0x000fe20000011425 */
[-C--:B------:R-:W-:Y:S02]  /*1330*/  @!P1 IMAD R26, R41, R12.reuse, RZ ;  /* 0x0000000c291a9224 */ /* 0x080fe400078e02ff */
[----:B------:R-:W1:Y:S01]  /*1340*/  @!P3 LDC.64 R6, c[0x0][0x2b8] ;  /* 0x0000ae00ff06bb82 */ /* 0x000e620000000a00 */
[----:B------:R-:W-:Y:S02]  /*1350*/  @!P5 IMAD R28, R29, R12, RZ ;  /* 0x0000000c1d1cd224 */ /* 0x000fe400078e02ff */
[----:B------:R-:W-:-:S02]  /*1360*/  @!P1 IMAD R29, R25, R5, R26 ;  /* 0x00000005191d9224 */ /* 0x000fc400078e021a */
[----:B------:R-:W-:-:S03]  /*1370*/  @!P5 IMAD.WIDE.U32 R40, R12, R31, R42 ;  /* 0x0000001f0c28d225 */ /* 0x000fc600078e002a */
[----:B------:R-:W2:Y:S01]  /*1380*/  @!P4 LDC.64 R18, c[0x0][0x2b8] ;  /* 0x0000ae00ff12cb82 */ /* 0x000ea20000000a00 */
[----:B------:R-:W-:Y:S01]  /*1390*/  @!P5 IMAD R28, R31, R5, R28 ;  /* 0x000000051f1cd224 */ /* 0x000fe200078e021c */
[----:B------:R-:W-:Y:S01]  /*13a0*/  @!P3 SHF.R.S32.HI R31, RZ, 0x1f, R30 ;  /* 0x0000001fff1fb819 */ /* 0x000fe2000001141e */
[----:B------:R-:W-:Y:S02]  /*13b0*/  @!P4 IMAD R26, R39, R12, RZ ;  /* 0x0000000c271ac224 */ /* 0x000fe400078e02ff */
[----:B------:R-:W-:Y:S02]  /*13c0*/  @!P4 IMAD.MOV.U32 R38, RZ, RZ, R42 ;  /* 0x000000ffff26c224 */ /* 0x000fe400078e002a */
[----:B------:R-:W-:Y:S01]  /*13d0*/  @!P4 IMAD.MOV.U32 R39, RZ, RZ, R43 ;  /* 0x000000ffff27c224 */ /* 0x000fe200078e002b */
[----:B------:R-:W3:Y:S01]  /*13e0*/  @!P5 LDC.64 R20, c[0x0][0x2b8] ;  /* 0x0000ae00ff14db82 */ /* 0x000ee20000000a00 */
[----:B------:R-:W-:Y:S01]  /*13f0*/  @!P1 IMAD.IADD R29, R45, 0x1, R29 ;  /* 0x000000012d1d9824 */ /* 0x000fe200078e021d */
[----:B0-----:R-:W-:Y:S01]  /*1400*/  @!P1 LEA R22, P0, R44, R22, 0x2 ;  /* 0x000000162c169211 */ /* 0x001fe200078010ff */
[----:B------:R-:W-:-:S03]  /*1410*/  @!P4 IMAD.WIDE.U32 R38, R12, R37, R38 ;  /* 0x000000250c26c225 */ /* 0x000fc600078e0026 */
[----:B------:R-:W-:Y:S01]  /*1420*/  @!P1 LEA.HI.X R23, R44, R23, R29, 0x2, P0 ;  /* 0x000000172c179211 */ /* 0x000fe200000f141d */
[----:B------:R-:W-:Y:S02]  /*1430*/  @!P4 IMAD R26, R37, R5, R26 ;  /* 0x00000005251ac224 */ /* 0x000fe400078e021a */
[----:B------:R-:W-:Y:S02]  /*1440*/  @!P3 IMAD R31, R31, R12, RZ ;  /* 0x0000000c1f1fb224 */ /* 0x000fe400078e02ff */
[----:B------:R-:W-:Y:S02]  /*1450*/  @!P3 IMAD.MOV.U32 R36, RZ, RZ, R42 ;  /* 0x000000ffff24b224 */ /* 0x000fe400078e002a */
[----:B------:R-:W-:Y:S02]  /*1460*/  @!P3 IMAD.MOV.U32 R37, RZ, RZ, R43 ;  /* 0x000000ffff25b224 */ /* 0x000fe400078e002b */
[----:B------:R-:W-:Y:S02]  /*1470*/  IMAD.MOV.U32 R29, RZ, RZ, -0x800000 ;  /* 0xff800000ff1d7424 */ /* 0x000fe400078e00ff */
[----:B------:R-:W-:-:S04]  /*1480*/  @!P3 IMAD.WIDE.U32 R36, R12, R30, R36 ;  /* 0x0000001e0c24b225 */ /* 0x000fc800078e0024 */
[----:B------:R-:W-:Y:S01]  /*1490*/  @!P3 IMAD R31, R30, R5, R31 ;  /* 0x000000051e1fb224 */ /* 0x000fe200078e021f */
[----:B-1----:R-:W-:Y:S01]  /*14a0*/  @!P3 LEA R6, P0, R36, R6, 0x2 ;  /* 0x000000062406b211 */ /* 0x002fe200078010ff */
[----:B------:R0:W4:Y:S01]  /*14b0*/  @!P1 LDG.E R29, desc[UR8][R22.64] ;  /* 0x00000008161d9981 */ /* 0x000122000c1e1900 */
[----:B------:R-:W-:Y:S01]  /*14c0*/  @!P4 IMAD.IADD R26, R39, 0x1, R26 ;  /* 0x00000001271ac824 */ /* 0x000fe200078e021a */
[----:B--2---:R-:W-:Y:S01]  /*14d0*/  @!P4 LEA R18, P1, R38, R18, 0x2 ;  /* 0x000000122612c211 */ /* 0x004fe200078210ff */
[----:B------:R-:W-:Y:S01]  /*14e0*/  @!P3 IMAD.IADD R31, R37, 0x1, R31 ;  /* 0x00000001251fb824 */ /* 0x000fe200078e021f */
[----:B---3--:R-:W-:Y:S01]  /*14f0*/  @!P5 LEA R20, P2, R40, R20, 0x2 ;  /* 0x000000142814d211 */ /* 0x008fe200078410ff */
[----:B------:R-:W-:Y:S01]  /*1500*/  @!P5 IMAD.IADD R28, R41, 0x1, R28 ;  /* 0x00000001291cd824 */ /* 0x000fe200078e021c */
[----:B------:R-:W-:Y:S01]  /*1510*/  @!P4 LEA.HI.X R19, R38, R19, R26, 0x2, P1 ;  /* 0x000000132613c211 */ /* 0x000fe200008f141a */
[----:B------:R-:W-:Y:S01]  /*1520*/  IMAD.MOV.U32 R26, RZ, RZ, -0x800000 ;  /* 0xff800000ff1a7424 */ /* 0x000fe200078e00ff */
[----:B------:R-:W-:-:S02]  /*1530*/  @!P3 LEA.HI.X R7, R36, R7, R31, 0x2, P0 ;  /* 0x000000072407b211 */ /* 0x000fc400000f141f */
[----:B------:R-:W-:Y:S01]  /*1540*/  @!P5 LEA.HI.X R21, R40, R21, R28, 0x2, P2 ;  /* 0x000000152815d211 */ /* 0x000fe200010f141c */
[----:B------:R-:W1:Y:S04]  /*1550*/  LDC R31, c[0x0][0x270] ;  /* 0x00009c00ff1f7b82 */ /* 0x000e680000000800 */
[----:B------:R2:W3:Y:S01]  /*1560*/  @!P5 LDG.E R26, desc[UR8][R20.64] ;  /* 0x00000008141ad981 */ /* 0x0004e2000c1e1900 */
[----:B0-----:R-:W-:Y:S02]  /*1570*/  IMAD.MOV.U32 R22, RZ, RZ, -0x800000 ;  /* 0xff800000ff167424 */ /* 0x001fe400078e00ff */
[----:B------:R-:W-:-:S04]  /*1580*/  IMAD.MOV.U32 R23, RZ, RZ, -0x800000 ;  /* 0xff800000ff177424 */ /* 0x000fc800078e00ff */
[----:B------:R0:W5:Y:S04]  /*1590*/  @!P3 LDG.E R22, desc[UR8][R6.64] ;  /* 0x000000080616b981 */ /* 0x000168000c1e1900 */
[----:B------:R0:W5:Y:S01]  /*15a0*/  @!P4 LDG.E R23, desc[UR8][R18.64] ;  /* 0x000000081217c981 */ /* 0x000162000c1e1900 */
[----:B-1----:R-:W-:-:S04]  /*15b0*/  IABS R28, R31 ;  /* 0x0000001f001c7213 */ /* 0x002fc80000000000 */
[----:B------:R-:W1:Y:S08]  /*15c0*/  I2F.U32.RP R34, R28 ;  /* 0x0000001c00227306 */ /* 0x000e700000209000 */
[----:B-1----:R-:W1:Y:S01]  /*15d0*/  MUFU.RCP R36, R34 ;  /* 0x0000002200247308 */ /* 0x002e620000001000 */
[----:B--2---:R-:W2:Y:S01]  /*15e0*/  S2R R20, SR_CgaCtaId ;  /* 0x0000000000147919 */ /* 0x004ea20000008800 */
[----:B-1----:R-:W-:-:S06]  /*15f0*/  VIADD R36, R36, 0xffffffe ;  /* 0x0ffffffe24247836 */ /* 0x002fcc0000000000 */
[----:B------:R-:W1:Y:S01]  /*1600*/  F2I.FTZ.U32.TRUNC.NTZ R37, R36 ;  /* 0x0000002400257305 */ /* 0x000e62000021f000 */
[----:B0-----:R-:W-:Y:S02]  /*1610*/  IABS R6, R4 ;  /* 0x0000000400067213 */ /* 0x001fe40000000000 */
[----:B------:R-:W-:Y:S01]  /*1620*/  IABS R18, R31 ;  /* 0x0000001f00127213 */ /* 0x000fe20000000000 */
[----:B-1----:R-:W-:Y:S02]  /*1630*/  IMAD.MOV R30, RZ, RZ, -R37 ;  /* 0x000000ffff1e7224 */ /* 0x002fe400078e0a25 */
[----:B------:R-:W-:Y:S02]  /*1640*/  IMAD.MOV.U32 R36, RZ, RZ, RZ ;  /* 0x000000ffff247224 */ /* 0x000fe400078e00ff */
[----:B------:R-:W-:-:S04]  /*1650*/  IMAD R7, R30, R28, RZ ;  /* 0x0000001c1e077224 */ /* 0x000fc800078e02ff */
[----:B------:R-:W-:-:S04]  /*1660*/  IMAD.HI.U32 R7, R37, R7, R36 ;  /* 0x0000000725077227 */ /* 0x000fc800078e0024 */
[----:B------:R-:W-:Y:S02]  /*1670*/  IMAD.MOV R18, RZ, RZ, -R18 ;  /* 0x000000ffff127224 */ /* 0x000fe400078e0a12 */
[----:B------:R-:W-:-:S04]  /*1680*/  IMAD.HI.U32 R7, R7, R6, RZ ;  /* 0x0000000607077227 */ /* 0x000fc800078e00ff */
[----:B------:R-:W-:Y:S01]  /*1690*/  IMAD R19, R7, R18, R6 ;  /* 0x0000001207137224 */ /* 0x000fe200078e0206 */
[----:B------:R-:W-:-:S04]  /*16a0*/  MOV R21, 0x400 ;  /* 0x0000040000157802 */ /* 0x000fc80000000f00 */
[----:B------:R-:W-:Y:S02]  /*16b0*/  ISETP.GT.U32.AND P3, PT, R28, R19, PT ;  /* 0x000000131c00720c */ /* 0x000fe40003f64070 */
[----:B--2---:R-:W-:Y:S02]  /*16c0*/  LEA R6, R20, R21, 0x18 ;  /* 0x0000001514067211 */ /* 0x004fe400078ec0ff */
[C---:B------:R-:W-:Y:S02]  /*16d0*/  ISETP.GT.AND P6, PT, R35.reuse, 0x7f, PT ;  /* 0x0000007f2300780c */ /* 0x040fe40003fc4270 */
[----:B------:R-:W-:Y:S01]  /*16e0*/  ISETP.GT.AND P1, PT, R35, 0x17f, PT ;  /* 0x0000017f2300780c */ /* 0x000fe20003f24270 */
[----:B------:R-:W-:Y:S01]  /*16f0*/  IMAD R25, R25, 0x24, R6 ;  /* 0x0000002419197824 */ /* 0x000fe200078e0206 */
[C---:B------:R-:W-:Y:S02]  /*1700*/  ISETP.GT.AND P2, PT, R35.reuse, 0x1ff, PT ;  /* 0x000001ff2300780c */ /* 0x040fe40003f44270 */
[----:B------:R-:W-:Y:S01]  /*1710*/  ISETP.GT.AND P0, PT, R35, 0xff, PT ;  /* 0x000000ff2300780c */ /* 0x000fe20003f04270 */
[----:B------:R-:W-:-:S02]  /*1720*/  IMAD R25, R24, 0x4, R25 ;  /* 0x0000000418197824 */ /* 0x000fc400078e0219 */
[----:B------:R-:W-:Y:S01]  /*1730*/  @!P3 IMAD.IADD R19, R19, 0x1, -R28 ;  /* 0x000000011313b824 */ /* 0x000fe200078e0a1c */
[----:B------:R-:W-:-:S04]  /*1740*/  LOP3.LUT R18, R33, R14, RZ, 0xfc, !PT ;  /* 0x0000000e21127212 */ /* 0x000fc800078efcff */
[----:B------:R-:W-:Y:S02]  /*1750*/  ISETP.GE.U32.AND P4, PT, R19, R28, PT ;  /* 0x0000001c1300720c */ /* 0x000fe40003f86070 */
[----:B------:R-:W-:Y:S01]  /*1760*/  LOP3.LUT R4, R4, R31, RZ, 0x3c, !PT ;  /* 0x0000001f04047212 */ /* 0x000fe200078e3cff */
[----:B------:R-:W-:Y:S01]  /*1770*/  @!P3 VIADD R7, R7, 0x1 ;  /* 0x000000010707b836 */ /* 0x000fe20000000000 */
[----:B------:R-:W-:Y:S09]  /*1780*/  BSSY B0, `(.L_x_57) ;  /* 0x0000029000007945 */ /* 0x000ff20003800000 */
[----:B------:R-:W-:Y:S01]  /*1790*/  @P4 VIADD R7, R7, 0x1 ;  /* 0x0000000107074836 */ /* 0x000fe20000000000 */
[----:B----4-:R0:W-:Y:S01]  /*17a0*/  @!P2 STS [R25], R29 ;  /* 0x0000001d1900a388 */ /* 0x0101e20000000800 */
[----:B------:R-:W-:-:S02]  /*17b0*/  ISETP.GE.AND P2, PT, R4, RZ, PT ;  /* 0x000000ff0400720c */ /* 0x000fc40003f46270 */
[----:B------:R-:W-:Y:S01]  /*17c0*/  IMAD.MOV.U32 R4, RZ, RZ, R7 ;  /* 0x000000ffff047224 */ /* 0x000fe200078e0007 */
[----:B---3--:R0:W-:Y:S01]  /*17d0*/  @!P1 STS [R25+0x240], R26 ;  /* 0x0002401a19009388 */ /* 0x0081e20000000800 */
[----:B------:R-:W-:-:S03]  /*17e0*/  ISETP.NE.U32.AND P1, PT, R18, RZ, PT ;  /* 0x000000ff1200720c */ /* 0x000fc60003f25070 */
[----:B-----5:R0:W-:Y:S04]  /*17f0*/  @!P6 STS [R25+0x6c0], R22 ;  /* 0x0006c0161900e388 */ /* 0x0201e80000000800 */
[----:B------:R0:W-:Y:S01]  /*1800*/  @!P0 STS [R25+0x480], R23 ;  /* 0x0004801719008388 */ /* 0x0001e20000000800 */
[----:B------:R-:W-:Y:S01]  /*1810*/  ISETP.NE.AND P0, PT, R31, RZ, PT ;  /* 0x000000ff1f00720c */ /* 0x000fe20003f05270 */
[----:B------:R-:W-:-:S12]  /*1820*/  @!P2 IMAD.MOV R4, RZ, RZ, -R4 ;  /* 0x000000ffff04a224 */ /* 0x000fd800078e0a04 */
[----:B------:R-:W-:Y:S01]  /*1830*/  @!P0 LOP3.LUT R4, RZ, R31, RZ, 0x33, !PT ;  /* 0x0000001fff048212 */ /* 0x000fe200078e33ff */
[----:B------:R-:W-:Y:S06]  /*1840*/  @!P1 BRA `(.L_x_58) ;  /* 0x0000000000249947 */ /* 0x000fec0003800000 */
[----:B------:R-:W-:Y:S01]  /*1850*/  IMAD.MOV.U32 R28, RZ, RZ, R32 ;  /* 0x000000ffff1c7224 */ /* 0x000fe200078e0020 */
[----:B0-----:R-:W-:Y:S01]  /*1860*/  MOV R26, R15 ;  /* 0x0000000f001a7202 */ /* 0x001fe20000000f00 */
[----:B------:R-:W-:Y:S01]  /*1870*/  IMAD.MOV.U32 R19, RZ, RZ, R33 ;  /* 0x000000ffff137224 */ /* 0x000fe200078e0021 */
[----:B------:R-:W-:Y:S02]  /*1880*/  MOV R25, R14 ;  /* 0x0000000e00197202 */ /* 0x000fe40000000f00 */
[----:B------:R-:W-:Y:S02]  /*1890*/  MOV R24, 0x18b0 ;  /* 0x000018b000187802 */ /* 0x000fe40000000f00 */
[----:B------:R-:W-:Y:S05]  /*18a0*/  CALL.REL.NOINC `($__internal_1_$__cuda_sm20_div_s64) ;  /* 0x0000003000087944 */ /* 0x000fea0003c00000 */
[----:B------:R-:W-:Y:S02]  /*18b0*/  MOV R40, R20 ;  /* 0x0000001400287202 */ /* 0x000fe40000000f00 */
[----:B------:R-:W-:Y:S01]  /*18c0*/  MOV R41, R21 ;  /* 0x0000001500297202 */ /* 0x000fe20000000f00 */
[----:B------:R-:W-:Y:S05]  /*18d0*/  BRA `(.L_x_59) ;  /* 0x00000000004c7947 */ /* 0x000fea0003800000 */
.L_x_58:
[----:B------:R-:W1:Y:S01]  /*18e0*/  I2F.U32.RP R20, R15 ;  /* 0x0000000f00147306 */ /* 0x000e620000209000 */
[----:B------:R-:W-:Y:S02]  /*18f0*/  ISETP.NE.U32.AND P0, PT, R15, RZ, PT ;  /* 0x000000ff0f00720c */ /* 0x000fe40003f05070 */
[----:B------:R-:W-:-:S05]  /*1900*/  MOV R41, RZ ;  /* 0x000000ff00297202 */ /* 0x000fca0000000f00 */
[----:B-1----:R-:W1:Y:S02]  /*1910*/  MUFU.RCP R18, R20 ;  /* 0x0000001400127308 */ /* 0x002e640000001000 */
[----:B-1----:R-:W-:-:S06]  /*1920*/  VIADD R18, R18, 0xffffffe ;  /* 0x0ffffffe12127836 */ /* 0x002fcc0000000000 */
[----:B------:R1:W2:Y:S02]  /*1930*/  F2I.FTZ.U32.TRUNC.NTZ R19, R18 ;  /* 0x0000001200137305 */ /* 0x0002a4000021f000 */
[----:B-1----:R-:W-:Y:S01]  /*1940*/  HFMA2.MMA R18, -RZ, RZ, 0, 0 ;  /* 0x00000000ff127435 */ /* 0x002fe200000001ff */
[----:B--2---:R-:W-:-:S04]  /*1950*/  IMAD.MOV R7, RZ, RZ, -R19 ;  /* 0x000000ffff077224 */ /* 0x004fc800078e0a13 */
        /* <DEDUP_REMOVED lines=11> */
.L_x_59:
[----:B------:R-:W-:Y:S05]  /*1a10*/  BSYNC B0 ;  /* 0x0000000000007941 */ /* 0x000fea0003800000 */
.L_x_57:
[----:B------:R-:W-:Y:S01]  /*1a20*/  BAR.SYNC.DEFER_BLOCKING 0x0 ;  /* 0x0000000000007b1d */ /* 0x000fe20000010000 */
[----:B------:R-:W-:Y:S01]  /*1a30*/  LEA.HI R7, R10, R35, RZ, 0x4 ;  /* 0x000000230a077211 */ /* 0x000fe200078f20ff */
[----:B------:R-:W-:Y:S01]  /*1a40*/  IMAD.MOV.U32 R36, RZ, RZ, -0x800000 ;  /* 0xff800000ff247424 */ /* 0x000fe200078e00ff */
[----:B------:R-:W-:Y:S01]  /*1a50*/  MOV R32, 0xff800000 ;  /* 0xff80000000207802 */ /* 0x000fe20000000f00 */
[----:B------:R-:W-:Y:S01]  /*1a60*/  IMAD.MOV.U32 R31, RZ, RZ, -0x800000 ;  /* 0xff800000ff1f7424 */ /* 0x000fe200078e00ff */
[----:B------:R-:W-:Y:S01]  /*1a70*/  LOP3.LUT R10, R7, 0xfffffff0, RZ, 0xc0, !PT ;  /* 0xfffffff0070a7812 */ /* 0x000fe200078ec0ff */
[----:B------:R-:W-:Y:S01]  /*1a80*/  IMAD.MOV.U32 R34, RZ, RZ, -0x800000 ;  /* 0xff800000ff227424 */ /* 0x000fe200078e00ff */
[----:B------:R-:W-:Y:S01]  /*1a90*/  SHF.R.S32.HI R7, RZ, 0x4, R7 ;  /* 0x00000004ff077819 */ /* 0x000fe20000011407 */
[----:B------:R-:W-:Y:S01]  /*1aa0*/  IMAD.MOV.U32 R42, RZ, RZ, RZ ;  /* 0x000000ffff2a7224 */ /* 0x000fe200078e00ff */
[----:B------:R-:W-:Y:S01]  /*1ab0*/  IABS R24, R2 ;  /* 0x0000000200187213 */ /* 0x000fe20000000000 */
[----:B------:R-:W-:Y:S01]  /*1ac0*/  IMAD.IADD R35, R35, 0x1, -R10 ;  /* 0x0000000123237824 */ /* 0x000fe200078e0a0a */
[----:B------:R-:W-:Y:S03]  /*1ad0*/  BSSY B1, `(.L_x_60) ;  /* 0x0000240000017945 */ /* 0x000fe60003800000 */
[----:B------:R-:W-:-:S04]  /*1ae0*/  IMAD R6, R35, 0x24, R6 ;  /* 0x0000002423067824 */ /* 0x000fc800078e0206 */
[----:B------:R-:W-:-:S05]  /*1af0*/  IMAD R33, R7, 0x4, R6 ;  /* 0x0000000407217824 */ /* 0x000fca00078e0206 */
[----:B------:R-:W-:Y:S04]  /*1b00*/  @!P6 LDS R36, [R33] ;  /* 0x000000002124e984 */ /* 0x000fe80000000800 */
[----:B------:R-:W1:Y:S04]  /*1b10*/  @!P6 LDS R31, [R33+0x240] ;  /* 0x00024000211fe984 */ /* 0x000e680000000800 */
[----:B------:R-:W2:Y:S04]  /*1b20*/  @!P6 LDS R32, [R33+0x480] ;  /* 0x000480002120e984 */ /* 0x000ea80000000800 */
[----:B------:R-:W3:Y:S01]  /*1b30*/  @!P6 LDS R34, [R33+0x6c0] ;  /* 0x0006c0002122e984 */ /* 0x000ee20000000800 */
[----:B-1----:R-:W-:-:S04]  /*1b40*/  FMNMX.FTZ R19, R36, R31, !PT ;  /* 0x0000001f24137209 */ /* 0x002fc80007810000 */
[----:B--2---:R-:W-:-:S04]  /*1b50*/  FMNMX.FTZ R19, R19, R32, !PT ;  /* 0x0000002013137209 */ /* 0x004fc80007810000 */
[----:B---3--:R-:W-:-:S05]  /*1b60*/  FMNMX.FTZ R18, R19, R34, !PT ;  /* 0x0000002213127209 */ /* 0x008fca0007810000 */
[----:B------:R-:W1:Y:S02]  /*1b70*/  SHFL.BFLY PT, R21, R18, 0x8, 0x1f ;  /* 0x0d001f0012157f89 */ /* 0x000e6400000e0000 */
[----:B-1----:R-:W-:Y:S02]  /*1b80*/  FMNMX.FTZ R21, R18, R21, !PT ;  /* 0x0000001512157209 */ /* 0x002fe40007810000 */
[----:B------:R-:W1:Y:S03]  /*1b90*/  LDC R18, c[0x0][0x270] ;  /* 0x00009c00ff127b82 */ /* 0x000e660000000800 */
[----:B------:R-:W2:Y:S02]  /*1ba0*/  SHFL.BFLY PT, R10, R21, 0x4, 0x1f ;  /* 0x0c801f00150a7f89 */ /* 0x000ea400000e0000 */
[----:B--2---:R-:W-:-:S05]  /*1bb0*/  FMNMX.FTZ R10, R21, R10, !PT ;  /* 0x0000000a150a7209 */ /* 0x004fca0007810000 */
[----:B0-----:R-:W0:Y:S02]  /*1bc0*/  SHFL.BFLY PT, R23, R10, 0x2, 0x1f ;  /* 0x0c401f000a177f89 */ /* 0x001e2400000e0000 */
        /* <DEDUP_REMOVED lines=13> */
[----:B------:R-:W-:Y:S02]  /*1ca0*/  FMUL.FTZ R23, R23, 1.4426950216293334961 ;  /* 0x3fb8aa3b17177820 */ /* 0x000fe40000410000 */
[----:B------:R1:W-:Y:S08]  /*1cb0*/  MUFU.EX2 R21, R22 ;  /* 0x0000001600157308 */ /* 0x0003f00000000800 */
[----:B------:R-:W0:Y:S08]  /*1cc0*/  MUFU.EX2 R20, R20 ;  /* 0x0000001400147308 */ /* 0x000e300000000800 */
[----:B------:R-:W2:Y:S01]  /*1cd0*/  MUFU.EX2 R6, R6 ;  /* 0x0000000600067308 */ /* 0x000ea20000000800 */
[----:B-1----:R-:W-:-:S07]  /*1ce0*/  IABS R22, R18 ;  /* 0x0000001200167213 */ /* 0x002fce0000000000 */
[----:B------:R-:W1:Y:S01]  /*1cf0*/  MUFU.EX2 R10, R23 ;  /* 0x00000017000a7308 */ /* 0x000e620000000800 */
[----:B0-----:R-:W-:-:S07]  /*1d00*/  FADD.FTZ R21, R21, R20 ;  /* 0x0000001415157221 */ /* 0x001fce0000010000 */
[----:B------:R-:W0:Y:S01]  /*1d10*/  I2F.U32.RP R20, R22 ;  /* 0x0000001600147306 */ /* 0x000e220000209000 */
[----:B--2---:R-:W-:-:S04]  /*1d20*/  FADD.FTZ R21, R21, R6 ;  /* 0x0000000615157221 */ /* 0x004fc80000010000 */
[----:B-1----:R-:W-:-:S03]  /*1d30*/  FADD.FTZ R10, R21, R10 ;  /* 0x0000000a150a7221 */ /* 0x002fc60000010000 */
[----:B------:R-:W1:Y:S02]  /*1d40*/  I2F.RP R21, R24 ;  /* 0x0000001800157306 */ /* 0x000e640000209400 */
[----:B------:R-:W2:Y:S06]  /*1d50*/  SHFL.BFLY PT, R29, R10, 0x8, 0x1f ;  /* 0x0d001f000a1d7f89 */ /* 0x000eac00000e0000 */
[----:B0-----:R-:W0:Y:S08]  /*1d60*/  MUFU.RCP R38, R20 ;  /* 0x0000001400267308 */ /* 0x001e300000001000 */
[----:B-1----:R-:W1:Y:S01]  /*1d70*/  MUFU.RCP R6, R21 ;  /* 0x0000001500067308 */ /* 0x002e620000001000 */
[----:B0-----:R-:W-:-:S02]  /*1d80*/  VIADD R38, R38, 0xffffffe ;  /* 0x0ffffffe26267836 */ /* 0x001fc40000000000 */
[----:B--2---:R-:W-:Y:S01]  /*1d90*/  FADD.FTZ R29, R10, R29 ;  /* 0x0000001d0a1d7221 */ /* 0x004fe20000010000 */
[----:B------:R-:W-:-:S04]  /*1da0*/  IABS R10, R2 ;  /* 0x00000002000a7213 */ /* 0x000fc80000000000 */
[----:B------:R-:W0:Y:S01]  /*1db0*/  F2I.FTZ.U32.TRUNC.NTZ R39, R38 ;  /* 0x0000002600277305 */ /* 0x000e22000021f000 */
[----:B------:R-:W2:Y:S01]  /*1dc0*/  SHFL.BFLY PT, R26, R29, 0x4, 0x1f ;  /* 0x0c801f001d1a7f89 */ /* 0x000ea200000e0000 */
[----:B-1----:R-:W-:Y:S01]  /*1dd0*/  VIADD R6, R6, 0xffffffe ;  /* 0x0ffffffe06067836 */ /* 0x002fe20000000000 */
[----:B------:R-:W-:-:S05]  /*1de0*/  IADD3 R10, RZ, -R10, RZ ;  /* 0x8000000aff0a7210 */ /* 0x000fca0007ffe0ff */
[----:B------:R-:W1:Y:S01]  /*1df0*/  F2I.FTZ.U32.TRUNC.NTZ R43, R6 ;  /* 0x00000006002b7305 */ /* 0x000e62000021f000 */
[----:B0-----:R-:W-:Y:S02]  /*1e00*/  IMAD.MOV R21, RZ, RZ, -R39 ;  /* 0x000000ffff157224 */ /* 0x001fe400078e0a27 */
[----:B------:R-:W-:Y:S02]  /*1e10*/  IMAD.MOV.U32 R38, RZ, RZ, RZ ;  /* 0x000000ffff267224 */ /* 0x000fe400078e00ff */
[----:B------:R-:W-:Y:S01]  /*1e20*/  IMAD R21, R21, R22, RZ ;  /* 0x0000001615157224 */ /* 0x000fe200078e02ff */
[----:B-1----:R-:W-:-:S03]  /*1e30*/  IADD3 R23, RZ, -R43, RZ ;  /* 0x8000002bff177210 */ /* 0x002fc60007ffe0ff */
[----:B------:R-:W-:Y:S01]  /*1e40*/  IMAD.HI.U32 R21, R39, R21, R38 ;  /* 0x0000001527157227 */ /* 0x000fe200078e0026 */
[----:B------:R-:W-:-:S03]  /*1e50*/  IABS R6, R18 ;  /* 0x0000001200067213 */ /* 0x000fc60000000000 */
[----:B--2---:R-:W-:Y:S01]  /*1e60*/  FADD.FTZ R26, R29, R26 ;  /* 0x0000001a1d1a7221 */ /* 0x004fe20000010000 */
[----:B------:R-:W-:Y:S02]  /*1e70*/  IMAD R28, R23, R24, RZ ;  /* 0x00000018171c7224 */ /* 0x000fe400078e02ff */
[----:B------:R-:W-:Y:S01]  /*1e80*/  VIADD R23, R24, UR4 ;  /* 0x0000000418177c36 */ /* 0x000fe20008000000 */
[----:B------:R-:W-:Y:S01]  /*1e90*/  ULDC.U8 UR4, c[0x0][0x3d9] ;  /* 0x0000f64000047ab9 */ /* 0x000fe20000000000 */
[----:B------:R-:W0:Y:S01]  /*1ea0*/  SHFL.BFLY PT, R25, R26, 0x2, 0x1f ;  /* 0x0c401f001a197f89 */ /* 0x000e2200000e0000 */
[----:B------:R-:W-:Y:S02]  /*1eb0*/  IMAD.HI.U32 R28, R43, R28, R42 ;  /* 0x0000001c2b1c7227 */ /* 0x000fe400078e002a */
[----:B------:R-:W-:Y:S02]  /*1ec0*/  IABS R20, R23 ;  /* 0x0000001700147213 */ /* 0x000fe40000000000 */
[----:B------:R-:W-:-:S03]  /*1ed0*/  IMAD.MOV R6, RZ, RZ, -R6 ;  /* 0x000000ffff067224 */ /* 0x000fc600078e0a06 */
[----:B------:R-:W-:-:S04]  /*1ee0*/  IMAD.HI.U32 R21, R21, R20, RZ ;  /* 0x0000001415157227 */ /* 0x000fc800078e00ff */
[----:B------:R-:W-:Y:S01]  /*1ef0*/  IMAD.HI.U32 R29, R28, R20, RZ ;  /* 0x000000141c1d7227 */ /* 0x000fe200078e00ff */
[----:B------:R-:W-:-:S03]  /*1f00*/  SHF.R.S32.HI R28, RZ, 0x1f, R2 ;  /* 0x0000001fff1c7819 */ /* 0x000fc60000011402 */
[--C-:B------:R-:W-:Y:S02]  /*1f10*/  IMAD R39, R21, R6, R20.reuse ;  /* 0x0000000615277224 */ /* 0x100fe400078e0214 */
[----:B------:R-:W-:Y:S01]  /*1f20*/  IMAD R37, R29, R10, R20 ;  /* 0x0000000a1d257224 */ /* 0x000fe200078e0214 */
[----:B------:R-:W-:Y:S01]  /*1f30*/  LOP3.LUT R20, R23, R24, RZ, 0x3c, !PT ;  /* 0x0000001817147212 */ /* 0x000fe200078e3cff */
[----:B------:R-:W1:Y:S01]  /*1f40*/  S2R R10, SR_TID.X ;  /* 0x00000000000a7919 */ /* 0x000e620000002100 */
[----:B------:R-:W-:Y:S02]  /*1f50*/  ISETP.GT.U32.AND P1, PT, R22, R39, PT ;  /* 0x000000271600720c */ /* 0x000fe40003f24070 */
[----:B------:R-:W-:Y:S01]  /*1f60*/  ISETP.GT.U32.AND P4, PT, R24, R37, PT ;  /* 0x000000251800720c */ /* 0x000fe20003f84070 */
[----:B0-----:R-:W-:Y:S01]  /*1f70*/  FADD.FTZ R25, R26, R25 ;  /* 0x000000191a197221 */ /* 0x001fe20000010000 */
[----:B------:R-:W-:Y:S02]  /*1f80*/  ISETP.GE.AND P3, PT, R20, RZ, PT ;  /* 0x000000ff1400720c */ /* 0x000fe40003f66270 */
[----:B------:R-:W-:Y:S01]  /*1f90*/  LEA.HI.SX32 R20, R2, 0x1, 0x1 ;  /* 0x0000000102147811 */ /* 0x000fe200078f0aff */
[----:B------:R-:W-:Y:S01]  /*1fa0*/  @!P0 IMAD.MOV R20, RZ, RZ, R28 ;  /* 0x000000ffff148224 */ /* 0x000fe200078e021c */
[----:B------:R-:W0:Y:S01]  /*1fb0*/  SHFL.BFLY PT, R6, R25, 0x1, 0x1f ;  /* 0x0c201f0019067f89 */ /* 0x000e2200000e0000 */
[----:B------:R-:W-:-:S02]  /*1fc0*/  SHF.R.S32.HI R26, RZ, 0x1f, R3 ;  /* 0x0000001fff1a7819 */ /* 0x000fc40000011403 */
[----:B------:R-:W-:Y:S02]  /*1fd0*/  ISETP.NE.AND P0, PT, R18, RZ, PT ;  /* 0x000000ff1200720c */ /* 0x000fe40003f05270 */
[-C--:B------:R-:W-:Y:S01]  /*1fe0*/  @!P1 IADD3 R39, R39, -R22.reuse, RZ ;  /* 0x8000001627279210 */ /* 0x080fe20007ffe0ff */
[----:B------:R-:W-:Y:S02]  /*1ff0*/  @!P1 VIADD R21, R21, 0x1 ;  /* 0x0000000115159836 */ /* 0x000fe40000000000 */
[----:B------:R-:W-:Y:S01]  /*2000*/  @!P4 IMAD.IADD R37, R37, 0x1, -R24 ;  /* 0x000000012525c824 */ /* 0x000fe200078e0a18 */
[----:B------:R-:W-:Y:S01]  /*2010*/  ISETP.GE.U32.AND P5, PT, R39, R22, PT ;  /* 0x000000162700720c */ /* 0x000fe20003fa6070 */
[----:B------:R-:W-:Y:S01]  /*2020*/  @!P4 VIADD R29, R29, 0x1 ;  /* 0x000000011d1dc836 */ /* 0x000fe20000000000 */
[----:B------:R-:W-:Y:S02]  /*2030*/  ISETP.GT.AND P4, PT, R3, RZ, PT ;  /* 0x000000ff0300720c */ /* 0x000fe40003f84270 */
[----:B------:R-:W-:-:S09]  /*2040*/  ISETP.GE.U32.AND P2, PT, R37, R24, PT ;  /* 0x000000182500720c */ /* 0x000fd20003f46070 */
[----:B------:R-:W-:Y:S01]  /*2050*/  @P5 IADD3 R21, R21, 0x1, RZ ;  /* 0x0000000115155810 */ /* 0x000fe20007ffe0ff */
[----:B0-----:R-:W-:Y:S01]  /*2060*/  FADD.FTZ R22, R25, R6 ;  /* 0x0000000619167221 */ /* 0x001fe20000010000 */
[----:B------:R-:W-:Y:S02]  /*2070*/  LOP3.LUT R6, R23, R18, RZ, 0x3c, !PT ;  /* 0x0000001217067212 */ /* 0x000fe400078e3cff */
[----:B------:R-:W-:Y:S01]  /*2080*/  @P2 VIADD R29, R29, 0x1 ;  /* 0x000000011d1d2836 */ /* 0x000fe20000000000 */
[----:B------:R-:W0:Y:S01]  /*2090*/  LDC R23, c[0x0][0x2c4] ;  /* 0x0000b100ff177b82 */ /* 0x000e220000000800 */
[----:B------:R-:W-:Y:S02]  /*20a0*/  ISETP.NE.AND P5, PT, R2, RZ, PT ;  /* 0x000000ff0200720c */ /* 0x000fe40003fa5270 */
[----:B------:R-:W-:Y:S01]  /*20b0*/  FSETP.NE.FTZ.AND P1, PT, R22, RZ, PT ;  /* 0x000000ff1600720b */ /* 0x000fe20003f35000 */
[----:B------:R-:W-:Y:S01]  /*20c0*/  IMAD.MOV.U32 R25, RZ, RZ, R29 ;  /* 0x000000ffff197224 */ /* 0x000fe200078e001d */
[----:B------:R-:W-:Y:S01]  /*20d0*/  ISETP.GE.AND P2, PT, R6, RZ, PT ;  /* 0x000000ff0600720c */ /* 0x000fe20003f46270 */
[----:B------:R-:W-:Y:S01]  /*20e0*/  IMAD.MOV.U32 R29, RZ, RZ, 0x7f800000 ;  /* 0x7f800000ff1d7424 */ /* 0x000fe200078e00ff */
[----:B------:R-:W-:Y:S01]  /*20f0*/  LEA.HI.SX32 R6, R3, 0x1, 0x1 ;  /* 0x0000000103067811 */ /* 0x000fe200078f0aff */
[----:B------:R-:W-:Y:S01]  /*2100*/  @!P3 IMAD.MOV R25, RZ, RZ, -R25 ;  /* 0x000000ffff19b224 */ /* 0x000fe200078e0a19 */
[----:B------:R-:W-:Y:S01]  /*2110*/  @!P4 IADD3 R6, R26, RZ, RZ ;  /* 0x000000ff1a06c210 */ /* 0x000fe20007ffe0ff */
[----:B------:R-:W-:Y:S01]  /*2120*/  IMAD.MOV.U32 R26, RZ, RZ, R21 ;  /* 0x000000ffff1a7224 */ /* 0x000fe200078e0015 */
[----:B-1----:R-:W-:-:S02]  /*2130*/  LOP3.LUT P4, RZ, R10, 0xf, RZ, 0xc0, !PT ;  /* 0x0000000f0aff7812 */ /* 0x002fc4000788c0ff */
[----:B------:R-:W-:Y:S02]  /*2140*/  ISETP.NE.AND P3, PT, RZ, UR4, PT ;  /* 0x00000004ff007c0c */ /* 0x000fe4000bf65270 */
[----:B------:R-:W-:Y:S01]  /*2150*/  ISETP.GT.OR P4, PT, R10, 0x7f, P4 ;  /* 0x0000007f0a00780c */ /* 0x000fe20002784670 */
[----:B------:R-:W1:Y:S01]  /*2160*/  @P1 MUFU.LG2 R22, R22 ;  /* 0x0000001600161308 */ /* 0x000e620000000c00 */
[----:B------:R-:W-:Y:S02]  /*2170*/  @!P5 LOP3.LUT R25, RZ, R24, RZ, 0x33, !PT ;  /* 0x00000018ff19d212 */ /* 0x000fe400078e33ff */
[----:B------:R-:W-:Y:S02]  /*2180*/  @!P2 IADD3 R26, -R26, RZ, RZ ;  /* 0x000000ff1a1aa210 */ /* 0x000fe40007ffe1ff */
[----:B------:R-:W-:Y:S02]  /*2190*/  ISETP.LT.U32.AND P2, PT, R8, R25, PT ;  /* 0x000000190800720c */ /* 0x000fe40003f41070 */
[----:B------:R-:W-:-:S02]  /*21a0*/  SHF.R.S32.HI R21, RZ, 0x1f, R25 ;  /* 0x0000001fff157819 */ /* 0x000fc40000011419 */
[----:B0-----:R-:W-:Y:S02]  /*21b0*/  SEL R23, R23, 0x1, !P3 ;  /* 0x0000000117177807 */ /* 0x001fe40005800000 */
[----:B------:R-:W-:Y:S02]  /*21c0*/  @!P0 LOP3.LUT R26, RZ, R18, RZ, 0x33, !PT ;  /* 0x00000012ff1a8212 */ /* 0x000fe400078e33ff */
[C---:B------:R-:W-:Y:S01]  /*21d0*/  ISETP.LT.AND.EX P2, PT, R9.reuse, R21, PT, P2 ;  /* 0x000000150900720c */ /* 0x040fe20003f41320 */
[-C--:B------:R-:W-:Y:S02]  /*21e0*/  IMAD R37, R4, R23.reuse, RZ ;  /* 0x0000001704257224 */ /* 0x080fe400078e02ff */
[----:B------:R-:W-:Y:S01]  /*21f0*/  IMAD R23, R26, R23, RZ ;  /* 0x000000171a177224 */ /* 0x000fe200078e02ff */
[----:B------:R-:W-:Y:S01]  /*2200*/  SEL R10, R8, R25, P2 ;  /* 0x00000019080a7207 */ /* 0x000fe20001000000 */
[----:B-1----:R-:W-:Y:S01]  /*2210*/  @P1 FFMA.FTZ R29, R22, 0.69314718246459960938, R19 ;  /* 0x3f317218161d1823 */ /* 0x002fe20000010013 */
[----:B------:R-:W-:Y:S01]  /*2220*/  SEL R9, R9, R21, P2 ;  /* 0x0000001509097207 */ /* 0x000fe20001000000 */
[----:B------:R-:W-:-:S02]  /*2230*/  IMAD R6, R37, R6, RZ ;  /* 0x0000000625067224 */ /* 0x000fc400078e02ff */
        /* <DEDUP_REMOVED lines=36> */
[----:B------:R-:W-:Y:S02]  /*2480*/  MOV R24, 0x24a0 ;  /* 0x000024a000187802 */ /* 0x000fe40000000f00 */
[----:B------:R-:W-:Y:S05]  /*2490*/  CALL.REL.NOINC `($__internal_1_$__cuda_sm20_div_s64) ;  /* 0x00000024000c7944 */ /* 0x000fea0003c00000 */
[-C--:B------:R-:W-:Y:S02]  /*24a0*/  IADD3 R23, P0, RZ, -R20.reuse, RZ ;  /* 0x80000014ff177210 */ /* 0x080fe40007f1e0ff */
[----:B------:R-:W-:Y:S02]  /*24b0*/  MOV R48, R20 ;  /* 0x0000001400307202 */ /* 0x000fe40000000f00 */
[----:B------:R-:W-:Y:S01]  /*24c0*/  IADD3.X R19, RZ, ~R21, RZ, P0, !PT ;  /* 0x80000015ff137210 */ /* 0x000fe200007fe4ff */
[----:B------:R-:W-:Y:S01]  /*24d0*/  IMAD.WIDE.U32 R38, R42, R23, R38 ;  /* 0x000000172a267225 */ /* 0x000fe200078e0026 */
[----:B------:R-:W-:-:S03]  /*24e0*/  MOV R49, R21 ;  /* 0x0000001500317202 */ /* 0x000fc60000000f00 */
[----:B------:R-:W-:-:S04]  /*24f0*/  IMAD R18, R19, R42, RZ ;  /* 0x0000002a13127224 */ /* 0x000fc800078e02ff */
[----:B------:R-:W-:-:S05]  /*2500*/  IMAD R19, R25, R23, R18 ;  /* 0x0000001719137224 */ /* 0x000fca00078e0212 */
[----:B------:R-:W-:Y:S01]  /*2510*/  IADD3 R19, R39, R19, RZ ;  /* 0x0000001327137210 */ /* 0x000fe20007ffe0ff */
[----:B------:R-:W-:Y:S05]  /*2520*/  BRA `(.L_x_65) ;  /* 0x0000000000587947 */ /* 0x000fea0003800000 */
.L_x_64:
[----:B------:R-:W0:Y:S01]  /*2530*/  I2F.U32.RP R22, R42 ;  /* 0x0000002a00167306 */ /* 0x000e220000209000 */
[----:B------:R-:W-:Y:S01]  /*2540*/  ISETP.NE.U32.AND P0, PT, R42, RZ, PT ;  /* 0x000000ff2a00720c */ /* 0x000fe20003f05070 */
[----:B------:R-:W-:-:S06]  /*2550*/  HFMA2.MMA R49, -RZ, RZ, 0, 0 ;  /* 0x00000000ff317435 */ /* 0x000fcc00000001ff */
        /* <DEDUP_REMOVED lines=13> */
[----:B------:R-:W-:Y:S02]  /*2630*/  ISETP.GE.U32.AND P1, PT, R19, R42, PT ;  /* 0x0000002a1300720c */ /* 0x000fe40003f26070 */
[----:B------:R-:W-:-:S11]  /*2640*/  MOV R19, RZ ;  /* 0x000000ff00137202 */ /* 0x000fd60000000f00 */
[----:B------:R-:W-:Y:S02]  /*2650*/  @P1 IADD3 R48, R48, 0x1, RZ ;  /* 0x0000000130301810 */ /* 0x000fe40007ffe0ff */
[----:B------:R-:W-:-:S05]  /*2660*/  @!P0 LOP3.LUT R48, RZ, R42, RZ, 0x33, !PT ;  /* 0x0000002aff308212 */ /* 0x000fca00078e33ff */
[----:B------:R-:W-:-:S04]  /*2670*/  IMAD.MOV R21, RZ, RZ, -R48 ;  /* 0x000000ffff157224 */ /* 0x000fc800078e0a30 */
[----:B------:R-:W-:Y:S02]  /*2680*/  IMAD R38, R42, R21, R38 ;  /* 0x000000152a267224 */ /* 0x000fe400078e0226 */
.L_x_65:
[----:B------:R-:W-:Y:S05]  /*2690*/  BSYNC B0 ;  /* 0x0000000000007941 */ /* 0x000fea0003800000 */
.L_x_63:
        /* <DEDUP_REMOVED lines=11> */
[-C--:B------:R-:W-:Y:S02]  /*2750*/  IADD3.X R18, RZ, ~R21.reuse, RZ, P0, !PT ;  /* 0x80000015ff127210 */ /* 0x080fe400007fe4ff */
[----:B------:R-:W-:Y:S01]  /*2760*/  MOV R42, R20 ;  /* 0x00000014002a7202 */ /* 0x000fe20000000f00 */
[----:B------:R-:W-:Y:S01]  /*2770*/  IMAD.WIDE.U32 R38, R27, R22, R38 ;  /* 0x000000161b267225 */ /* 0x000fe200078e0026 */
[----:B------:R-:W-:-:S03]  /*2780*/  MOV R43, R21 ;  /* 0x00000015002b7202 */ /* 0x000fc60000000f00 */
[----:B------:R-:W-:-:S04]  /*2790*/  IMAD R23, R18, R27, RZ ;  /* 0x0000001b12177224 */ /* 0x000fc800078e02ff */
[----:B------:R-:W-:-:S05]  /*27a0*/  IMAD R0, R0, R22, R23 ;  /* 0x0000001600007224 */ /* 0x000fca00078e0217 */
[----:B------:R-:W-:Y:S01]  /*27b0*/  IADD3 R0, R39, R0, RZ ;  /* 0x0000000027007210 */ /* 0x000fe20007ffe0ff */
[----:B------:R-:W-:Y:S05]  /*27c0*/  BRA `(.L_x_68) ;  /* 0x0000000000587947 */ /* 0x000fea0003800000 */
.L_x_67:
        /* <DEDUP_REMOVED lines=22> */
.L_x_68:
[----:B------:R-:W-:Y:S05]  /*2930*/  BSYNC B0 ;  /* 0x0000000000007941 */ /* 0x000fea0003800000 */
.L_x_66:
        /* <DEDUP_REMOVED lines=11> */
[----:B------:R-:W-:Y:S05]  /*29f0*/  CALL.REL.NOINC `($__internal_1_$__cuda_sm20_div_s64) ;  /* 0x0000001c00b47944 */ /* 0x000fea0003c00000 */
[----:B------:R-:W-:-:S04]  /*2a00*/  IADD3 R19, P0, RZ, -R20, RZ ;  /* 0x80000014ff137210 */ /* 0x000fc80007f1e0ff */
[----:B------:R-:W-:Y:S01]  /*2a10*/  IADD3.X R18, RZ, ~R21, RZ, P0, !PT ;  /* 0x80000015ff127210 */ /* 0x000fe200007fe4ff */
[----:B------:R-:W-:-:S04]  /*2a20*/  IMAD.WIDE.U32 R42, R5, R19, R42 ;  /* 0x00000013052a7225 */ /* 0x000fc800078e002a */
[----:B------:R-:W-:-:S04]  /*2a30*/  IMAD R18, R18, R5, RZ ;  /* 0x0000000512127224 */ /* 0x000fc800078e02ff */
[----:B------:R-:W-:-:S05]  /*2a40*/  IMAD R4, R4, R19, R18 ;  /* 0x0000001304047224 */ /* 0x000fca00078e0212 */
[----:B------:R-:W-:Y:S01]  /*2a50*/  IADD3 R4, R43, R4, RZ ;  /* 0x000000042b047210 */ /* 0x000fe20007ffe0ff */
[----:B------:R-:W-:Y:S05]  /*2a60*/  BRA `(.L_x_71) ;  /* 0x0000000000587947 */ /* 0x000fea0003800000 */
.L_x_70:
[----:B------:R-:W0:Y:S01]  /*2a70*/  I2F.U32.RP R21, R5 ;  /* 0x0000000500157306 */ /* 0x000e220000209000 */
[----:B------:R-:W-:-:S07]  /*2a80*/  ISETP.NE.U32.AND P0, PT, R5, RZ, PT ;  /* 0x000000ff0500720c */ /* 0x000fce0003f05070 */
[----:B0-----:R-:W0:Y:S02]  /*2a90*/  MUFU.RCP R18, R21 ;  /* 0x0000001500127308 */ /* 0x001e240000001000 */
[----:B0-----:R-:W-:Y:S01]  /*2aa0*/  IADD3 R18, R18, 0xffffffe, RZ ;  /* 0x0ffffffe12127810 */ /* 0x001fe20007ffe0ff */
[----:B------:R-:W-:-:S05]  /*2ab0*/  HFMA2.MMA R21, -RZ, RZ, 0, 0 ;  /* 0x00000000ff157435 */ /* 0x000fca00000001ff */
        /* <DEDUP_REMOVED lines=17> */
.L_x_71:
[----:B------:R-:W-:Y:S05]  /*2bd0*/  BSYNC B0 ;  /* 0x0000000000007941 */ /* 0x000fea0003800000 */
.L_x_69:
[-C--:B------:R-:W-:Y:S01]  /*2be0*/  IMAD R5, R41, R17.reuse, RZ ;  /* 0x0000001129057224 */ /* 0x080fe200078e02ff */
[----:B------:R-:W-:Y:S01]  /*2bf0*/  SHF.R.S32.HI R19, RZ, 0x1f, R27 ;  /* 0x0000001fff137819 */ /* 0x000fe2000001141b */
[C---:B------:R-:W-:Y:S01]  /*2c00*/  IMAD.WIDE.U32 R46, R40.reuse, R17, RZ ;  /* 0x00000011282e7225 */ /* 0x040fe200078e00ff */
[----:B------:R-:W-:Y:S01]  /*2c10*/  ULDC.U8 UR10, c[0x0][0x3d9] ;  /* 0x0000f640000a7ab9 */ /* 0x000fe20000000000 */
[----:B------:R-:W-:Y:S01]  /*2c20*/  ULDC.64 UR4, c[0x0][0x2c0] ;  /* 0x0000b00000047ab9 */ /* 0x000fe20000000a00 */
[----:B------:R-:W-:Y:S01]  /*2c30*/  UISETP.NE.AND UP0, UPT, UR10, URZ, UPT ;  /* 0x0000003f0a00728c */ /* 0x000fe2000bf05270 */
[----:B------:R-:W-:Y:S01]  /*2c40*/  IMAD R5, R40, R16, R5 ;  /* 0x0000001028057224 */ /* 0x000fe200078e0205 */
[----:B------:R-:W-:Y:S01]  /*2c50*/  UIMAD UR4, UR4, UR5, URZ ;  /* 0x00000005040472a4 */ /* 0x000fe2000f8e023f */
[----:B------:R-:W-:Y:S01]  /*2c60*/  IMAD R0, R0, R27, RZ ;  /* 0x0000001b00007224 */ /* 0x000fe200078e02ff */
[----:B------:R-:W-:Y:S01]  /*2c70*/  USEL UR5, UR5, 0x1, !UP0 ;  /* 0x0000000105057887 */ /* 0x000fe2000c000000 */
[----:B------:R-:W-:Y:S01]  /*2c80*/  BSSY B0, `(.L_x_72) ;  /* 0x0000040000007945 */ /* 0x000fe20003800000 */
[----:B------:R-:W-:Y:S01]  /*2c90*/  IADD3 R18, R47, R5, RZ ;  /* 0x000000052f127210 */ /* 0x000fe20007ffe0ff */
[----:B------:R-:W-:Y:S01]  /*2ca0*/  IMAD R19, R19, R38, R0 ;  /* 0x0000002613137224 */ /* 0x000fe200078e0200 */
[----:B------:R-:W-:Y:S01]  /*2cb0*/  USHF.R.S32.HI UR11, URZ, 0x1f, UR4 ;  /* 0x0000001f3f0b7899 */ /* 0x000fe20008011404 */
[----:B------:R-:W-:Y:S01]  /*2cc0*/  IMAD R23, R4, UR4, RZ ;  /* 0x0000000404177c24 */ /* 0x000fe2000f8e02ff */
[----:B------:R-:W-:Y:S01]  /*2cd0*/  USHF.R.S32.HI UR10, URZ, 0x1f, UR5 ;  /* 0x0000001f3f0a7899 */ /* 0x000fe20008011405 */
[----:B------:R-:W-:-:S02]  /*2ce0*/  IMAD R25, R18, R15, RZ ;  /* 0x0000000f12197224 */ /* 0x000fc400078e02ff */
[----:B------:R-:W-:Y:S02]  /*2cf0*/  IMAD R5, R21, UR5, RZ ;  /* 0x0000000515057c24 */ /* 0x000fe4000f8e02ff */
[----:B------:R-:W-:Y:S02]  /*2d00*/  IMAD R25, R14, R46, R25 ;  /* 0x0000002e0e197224 */ /* 0x000fe400078e0219 */
[----:B------:R-:W-:-:S04]  /*2d10*/  IMAD.WIDE.U32 R46, R46, R15, RZ ;  /* 0x0000000f2e2e7225 */ /* 0x000fc800078e00ff */
[----:B------:R-:W-:Y:S01]  /*2d20*/  IMAD R21, R42, UR11, R23 ;  /* 0x0000000b2a157c24 */ /* 0x000fe2000f8e0217 */
[----:B------:R-:W-:Y:S01]  /*2d30*/  IADD3 R25, R47, R25, RZ ;  /* 0x000000192f197210 */ /* 0x000fe20007ffe0ff */
[----:B------:R-:W-:-:S03]  /*2d40*/  IMAD.WIDE.U32 R38, R38, R27, RZ ;  /* 0x0000001b26267225 */ /* 0x000fc600078e00ff */
[----:B------:R-:W-:Y:S01]  /*2d50*/  LOP3.LUT R0, R49, R25, RZ, 0xfc, !PT ;  /* 0x0000001931007212 */ /* 0x000fe200078efcff */
[----:B------:R-:W-:-:S03]  /*2d60*/  IMAD.WIDE.U32 R42, R42, UR4, RZ ;  /* 0x000000042a2a7c25 */ /* 0x000fc6000f8e00ff */
[----:B------:R-:W-:Y:S01]  /*2d70*/  ISETP.NE.U32.AND P0, PT, R0, RZ, PT ;  /* 0x000000ff0000720c */ /* 0x000fe20003f05070 */
[C---:B------:R-:W-:Y:S01]  /*2d80*/  IMAD R5, R20.reuse, UR10, R5 ;  /* 0x0000000a14057c24 */ /* 0x040fe2000f8e0205 */
[----:B------:R-:W-:Y:S01]  /*2d90*/  IADD3 R0, R39, R19, RZ ;  /* 0x0000001327007210 */ /* 0x000fe20007ffe0ff */
[----:B------:R-:W-:Y:S01]  /*2da0*/  IMAD.WIDE.U32 R40, R20, UR5, RZ ;  /* 0x0000000514287c25 */ /* 0x000fe2000f8e00ff */
[----:B------:R-:W-:-:S03]  /*2db0*/  IADD3 R4, R43, R21, RZ ;  /* 0x000000152b047210 */ /* 0x000fc60007ffe0ff */
[----:B------:R-:W-:Y:S01]  /*2dc0*/  IMAD R3, R3, UR4, RZ ;  /* 0x0000000403037c24 */ /* 0x000fe2000f8e02ff */
[----:B------:R-:W-:Y:S01]  /*2dd0*/  IADD3 R5, R41, R5, RZ ;  /* 0x0000000529057210 */ /* 0x000fe20007ffe0ff */
[----:B------:R-:W-:-:S04]  /*2de0*/  IMAD R2, R2, UR4, RZ ;  /* 0x0000000402027c24 */ /* 0x000fc8000f8e02ff */
[----:B------:R-:W-:Y:S05]  /*2df0*/  @!P0 BRA `(.L_x_73) ;  /* 0x0000000000448947 */ /* 0x000fea0003800000 */
[----:B------:R-:W-:Y:S01]  /*2e00*/  IMAD.MOV.U32 R28, RZ, RZ, R48 ;  /* 0x000000ffff1c7224 */ /* 0x000fe200078e0030 */
[----:B------:R-:W-:Y:S01]  /*2e10*/  MOV R19, R49 ;  /* 0x0000003100137202 */ /* 0x000fe20000000f00 */
[----:B------:R-:W-:Y:S01]  /*2e20*/  IMAD.MOV.U32 R26, RZ, RZ, R46 ;  /* 0x000000ffff1a7224 */ /* 0x000fe200078e002e */
[----:B------:R-:W-:Y:S02]  /*2e30*/  MOV R24, 0x2e50 ;  /* 0x00002e5000187802 */ /* 0x000fe40000000f00 */
[----:B------:R-:W-:Y:S05]  /*2e40*/  CALL.REL.NOINC `($__internal_1_$__cuda_sm20_div_s64) ;  /* 0x0000001800a07944 */ /* 0x000fea0003c00000 */
        /* <DEDUP_REMOVED lines=12> */
.L_x_73:
        /* <DEDUP_REMOVED lines=20> */
[----:B------:R-:W-:-:S05]  /*3050*/  IADD3 R21, -R20, RZ, RZ ;  /* 0x000000ff14157210 */ /* 0x000fca0007ffe1ff */
[----:B------:R-:W-:Y:S01]  /*3060*/  IMAD R18, R46, R21, R48 ;  /* 0x000000152e127224 */ /* 0x000fe200078e0230 */
[----:B------:R-:W-:Y:S02]  /*3070*/  MOV R46, R20 ;  /* 0x00000014002e7202 */ /* 0x000fe40000000f00 */
.L_x_74:
[----:B------:R-:W-:Y:S05]  /*3080*/  BSYNC B0 ;  /* 0x0000000000007941 */ /* 0x000fea0003800000 */
.L_x_72:
        /* <DEDUP_REMOVED lines=18> */
.L_x_76:
[----:B------:R-:W0:Y:S01]  /*31b0*/  I2F.U32.RP R21, R17 ;  /* 0x0000001100157306 */ /* 0x000e220000209000 */
[----:B------:R-:W-:Y:S01]  /*31c0*/  HFMA2.MMA R22, -RZ, RZ, 0, 0 ;  /* 0x00000000ff167435 */ /* 0x000fe200000001ff */
[----:B------:R-:W-:Y:S01]  /*31d0*/  ISETP.NE.U32.AND P0, PT, R17, RZ, PT ;  /* 0x000000ff1100720c */ /* 0x000fe20003f05070 */
[----:B------:R-:W-:-:S05]  /*31e0*/  HFMA2.MMA R49, -RZ, RZ, 0, 0 ;  /* 0x00000000ff317435 */ /* 0x000fca00000001ff */
[----:B0-----:R-:W0:Y:S02]  /*31f0*/  MUFU.RCP R20, R21 ;  /* 0x0000001500147308 */ /* 0x001e240000001000 */
[----:B0-----:R-:W-:-:S06]  /*3200*/  IADD3 R20, R20, 0xffffffe, RZ ;  /* 0x0ffffffe14147810 */ /* 0x001fcc0007ffe0ff */
[----:B------:R-:W0:Y:S02]  /*3210*/  F2I.FTZ.U32.TRUNC.NTZ R23, R20 ;  /* 0x0000001400177305 */ /* 0x000e24000021f000 */
[----:B0-----:R-:W-:-:S04]  /*3220*/  IMAD.MOV R16, RZ, RZ, -R23 ;  /* 0x000000ffff107224 */ /* 0x001fc800078e0a17 */
[----:B------:R-:W-:-:S04]  /*3230*/  IMAD R16, R16, R17, RZ ;  /* 0x0000001110107224 */ /* 0x000fc800078e02ff */
        /* <DEDUP_REMOVED lines=13> */
.L_x_77:
[----:B------:R-:W-:Y:S05]  /*3310*/  BSYNC B0 ;  /* 0x0000000000007941 */ /* 0x000fea0003800000 */
.L_x_75:
        /* <DEDUP_REMOVED lines=10> */
[----:B------:R-:W-:Y:S01]  /*33c0*/  IADD3 R17, P0, RZ, -R20, RZ ;  /* 0x80000014ff117210 */ /* 0x000fe20007f1e0ff */
[----:B------:R-:W-:Y:S01]  /*33d0*/  IMAD.MOV.U32 R25, RZ, RZ, R49 ;  /* 0x000000ffff197224 */ /* 0x000fe200078e0031 */
[----:B------:R-:W-:Y:S02]  /*33e0*/  MOV R24, R48 ;  /* 0x0000003000187202 */ /* 0x000fe40000000f00 */
[----:B------:R-:W-:-:S03]  /*33f0*/  IADD3.X R22, RZ, ~R21, RZ, P0, !PT ;  /* 0x80000015ff167210 */ /* 0x000fc600007fe4ff */
[----:B------:R-:W-:-:S04]  /*3400*/  IMAD.WIDE.U32 R24, R15, R17, R24 ;  /* 0x000000110f187225 */ /* 0x000fc800078e0018 */
[----:B------:R-:W-:-:S04]  /*3410*/  IMAD R22, R22, R15, RZ ;  /* 0x0000000f16167224 */ /* 0x000fc800078e02ff */
[----:B------:R-:W-:Y:S01]  /*3420*/  IMAD R14, R14, R17, R22 ;  /* 0x000000110e0e7224 */ /* 0x000fe200078e0216 */
[----:B------:R-:W-:Y:S02]  /*3430*/  MOV R22, R24 ;  /* 0x0000001800167202 */ /* 0x000fe40000000f00 */
[----:B------:R-:W-:Y:S01]  /*3440*/  MOV R24, R20 ;  /* 0x0000001400187202 */ /* 0x000fe20000000f00 */
[----:B------:R-:W-:Y:S01]  /*3450*/  IMAD.IADD R14, R25, 0x1, R14 ;  /* 0x00000001190e7824 */ /* 0x000fe200078e020e */
[----:B------:R-:W-:Y:S01]  /*3460*/  MOV R25, R21 ;  /* 0x0000001500197202 */ /* 0x000fe20000000f00 */
[----:B------:R-:W-:Y:S05]  /*3470*/  BRA `(.L_x_80) ;  /* 0x00000000005c7947 */ /* 0x000fea0003800000 */
.L_x_79:
        /* <DEDUP_REMOVED lines=23> */
.L_x_80:
[----:B------:R-:W-:Y:S05]  /*35f0*/  BSYNC B0 ;  /* 0x0000000000007941 */ /* 0x000fea0003800000 */
.L_x_78:
[----:B------:R-:W-:Y:S01]  /*3600*/  IMAD R17, R14, R3, RZ ;  /* 0x000000030e117224 */ /* 0x000fe200078e02ff */
[----:B------:R-:W-:Y:S01]  /*3610*/  LOP3.LUT R14, R47, R11, RZ, 0xfc, !PT ;  /* 0x0000000b2f0e7212 */ /* 0x000fe200078efcff */
[----:B------:R-:W-:Y:S01]  /*3620*/  ULDC UR4, c[0x0][0x2c4] ;  /* 0x0000b10000047ab9 */ /* 0x000fe20000000800 */
[----:B------:R-:W-:Y:S01]  /*3630*/  SHF.R.S32.HI R19, RZ, 0x1f, R3 ;  /* 0x0000001fff137819 */ /* 0x000fe20000011403 */
[----:B------:R-:W-:Y:S01]  /*3640*/  IMAD R51, R27, UR4, RZ ;  /* 0x000000041b337c24 */ /* 0x000fe2000f8e02ff */
[----:B------:R-:W-:Y:S01]  /*3650*/  ISETP.NE.U32.AND P0, PT, R14, RZ, PT ;  /* 0x000000ff0e00720c */ /* 0x000fe20003f05070 */
[-C--:B------:R-:W-:Y:S01]  /*3660*/  IMAD R15, R25, R6.reuse, RZ ;  /* 0x00000006190f7224 */ /* 0x080fe200078e02ff */
[----:B------:R-:W-:Y:S01]  /*3670*/  SHF.R.S32.HI R20, RZ, 0x1f, R6 ;  /* 0x0000001fff147819 */ /* 0x000fe20000011406 */
[----:B------:R-:W-:Y:S01]  /*3680*/  IMAD.WIDE.U32 R48, R24, R6, RZ ;  /* 0x0000000618307225 */ /* 0x000fe200078e00ff */
[----:B------:R-:W-:Y:S01]  /*3690*/  SHF.R.S32.HI R21, RZ, 0x1f, R51 ;  /* 0x0000001fff157819 */ /* 0x000fe20000011433 */
[----:B------:R-:W-:Y:S02]  /*36a0*/  BSSY B0, `(.L_x_81) ;  /* 0x0000034000007945 */ /* 0x000fe40003800000 */
[----:B------:R-:W-:-:S02]  /*36b0*/  IMAD R6, R16, R51, RZ ;  /* 0x0000003310067224 */ /* 0x000fc400078e02ff */
[----:B------:R-:W-:Y:S02]  /*36c0*/  IMAD R19, R19, R22, R17 ;  /* 0x0000001613137224 */ /* 0x000fe400078e0211 */
[----:B------:R-:W-:-:S04]  /*36d0*/  IMAD.WIDE.U32 R16, R22, R3, RZ ;  /* 0x0000000316107225 */ /* 0x000fc800078e00ff */
[----:B------:R-:W-:Y:S01]  /*36e0*/  IMAD R15, R20, R24, R15 ;  /* 0x00000018140f7224 */ /* 0x000fe200078e020f */
[----:B------:R-:W-:Y:S01]  /*36f0*/  IADD3 R14, R17, R19, RZ ;  /* 0x00000013110e7210 */ /* 0x000fe20007ffe0ff */
[----:B------:R-:W-:Y:S02]  /*3700*/  IMAD R3, R21, R18, R6 ;  /* 0x0000001215037224 */ /* 0x000fe400078e0206 */
[----:B------:R-:W-:Y:S01]  /*3710*/  IMAD.WIDE.U32 R50, R18, R51, RZ ;  /* 0x0000003312327225 */ /* 0x000fe200078e00ff */
[----:B------:R-:W-:-:S04]  /*3720*/  IADD3 R6, R49, R15, RZ ;  /* 0x0000000f31067210 */ /* 0x000fc80007ffe0ff */
[----:B------:R-:W-:Y:S01]  /*3730*/  IADD3 R3, R51, R3, RZ ;  /* 0x0000000333037210 */ /* 0x000fe20007ffe0ff */
[----:B------:R-:W-:Y:S06]  /*3740*/  @!P0 BRA `(.L_x_82) ;  /* 0x0000000000488947 */ /* 0x000fec0003800000 */
        /* <DEDUP_REMOVED lines=9> */
[-C--:B------:R-:W-:Y:S02]  /*37e0*/  IADD3.X R18, RZ, ~R21.reuse, RZ, P0, !PT ;  /* 0x80000015ff127210 */ /* 0x080fe400007fe4ff */
[----:B------:R-:W-:Y:S01]  /*37f0*/  MOV R46, R20 ;  /* 0x00000014002e7202 */ /* 0x000fe20000000f00 */
[----:B------:R-:W-:Y:S01]  /*3800*/  IMAD.WIDE.U32 R24, R13, R22, R24 ;  /* 0x000000160d187225 */ /* 0x000fe200078e0018 */
[----:B------:R-:W-:-:S03]  /*3810*/  MOV R47, R21 ;  /* 0x00000015002f7202 */ /* 0x000fc60000000f00 */
[----:B------:R-:W-:-:S04]  /*3820*/  IMAD R18, R18, R13, RZ ;  /* 0x0000000d12127224 */ /* 0x000fc800078e02ff */
[----:B------:R-:W-:Y:S01]  /*3830*/  IMAD R11, R11, R22, R18 ;  /* 0x000000160b0b7224 */ /* 0x000fe200078e0212 */
[----:B------:R-:W-:-:S03]  /*3840*/  MOV R18, R24 ;  /* 0x0000001800127202 */ /* 0x000fc60000000f00 */
[----:B------:R-:W-:Y:S01]  /*3850*/  IMAD.IADD R11, R25, 0x1, R11 ;  /* 0x00000001190b7824 */ /* 0x000fe200078e020b */
[----:B------:R-:W-:Y:S05]  /*3860*/  BRA `(.L_x_83) ;  /* 0x00000000005c7947 */ /* 0x000fea0003800000 */
.L_x_82:
        /* <DEDUP_REMOVED lines=12> */
[----:B------:R-:W-:Y:S02]  /*3930*/  IMAD R18, R13, R11, R46 ;  /* 0x0000000b0d127224 */ /* 0x000fe400078e022e */
[----:B------:R-:W-:-:S03]  /*3940*/  IMAD.MOV.U32 R11, RZ, RZ, RZ ;  /* 0x000000ffff0b7224 */ /* 0x000fc600078e00ff */
        /* <DEDUP_REMOVED lines=8> */
[----:B------:R-:W-:Y:S02]  /*39d0*/  MOV R46, R15 ;  /* 0x0000000f002e7202 */ /* 0x000fe40000000f00 */
.L_x_83:
[----:B------:R-:W-:Y:S05]  /*39e0*/  BSYNC B0 ;  /* 0x0000000000007941 */ /* 0x000fea0003800000 */
.L_x_81:
        /* <DEDUP_REMOVED lines=19> */
[----:B------:R-:W-:Y:S02]  /*3b20*/  IADD3 R15, P0, RZ, -R20, RZ ;  /* 0x80000014ff0f7210 */ /* 0x000fe40007f1e0ff */
[----:B------:R-:W-:Y:S02]  /*3b30*/  MOV R22, R46 ;  /* 0x0000002e00167202 */ /* 0x000fe40000000f00 */
[----:B------:R-:W-:Y:S02]  /*3b40*/  IADD3.X R13, RZ, ~R21, RZ, P0, !PT ;  /* 0x80000015ff0d7210 */ /* 0x000fe400007fe4ff */
[----:B------:R-:W-:-:S03]  /*3b50*/  MOV R23, R47 ;  /* 0x0000002f00177202 */ /* 0x000fc60000000f00 */
[----:B------:R-:W-:Y:S02]  /*3b60*/  IMAD R18, R13, R10, RZ ;  /* 0x0000000a0d127224 */ /* 0x000fe400078e02ff */
[----:B------:R-:W-:-:S04]  /*3b70*/  IMAD.WIDE.U32 R22, R10, R15, R22 ;  /* 0x0000000f0a167225 */ /* 0x000fc800078e0016 */
[----:B------:R-:W-:Y:S01]  /*3b80*/  IMAD R9, R9, R15, R18 ;  /* 0x0000000f09097224 */ /* 0x000fe200078e0212 */
[----:B------:R-:W-:-:S04]  /*3b90*/  MOV R10, R22 ;  /* 0x00000016000a7202 */ /* 0x000fc80000000f00 */
[----:B------:R-:W-:Y:S01]  /*3ba0*/  IADD3 R9, R23, R9, RZ ;  /* 0x0000000917097210 */ /* 0x000fe20007ffe0ff */
[----:B------:R-:W-:Y:S05]  /*3bb0*/  BRA `(.L_x_86) ;  /* 0x00000000005c7947 */ /* 0x000fea0003800000 */
.L_x_85:
        /* <DEDUP_REMOVED lines=23> */
.L_x_86:
[----:B------:R-:W-:Y:S05]  /*3d30*/  BSYNC B0 ;  /* 0x0000000000007941 */ /* 0x000fea0003800000 */
.L_x_84:
[----:B------:R-:W-:Y:S01]  /*3d40*/  IADD3 R39, P1, P0, R42, R40, R38 ;  /* 0x000000282a277210 */ /* 0x000fe2000783e026 */
[----:B------:R-:W-:Y:S01]  /*3d50*/  IMAD R9, R9, R2, RZ ;  /* 0x0000000209097224 */ /* 0x000fe200078e02ff */
[----:B------:R-:W-:Y:S02]  /*3d60*/  ULDC.64 UR4, c[0x0][0x2b0] ;  /* 0x0000ac0000047ab9 */ /* 0x000fe40000000a00 */
[----:B------:R-:W-:Y:S02]  /*3d70*/  IADD3 R39, P3, P2, R48, R39, R50 ;  /* 0x0000002730277210 */ /* 0x000fe40007a7e032 */
[----:B------:R-:W-:Y:S02]  /*3d80*/  IADD3.X R0, R4, R5, R0, P1, P0 ;  /* 0x0000000504007210 */ /* 0x000fe40000fe0400 */
[----:B------:R-:W-:Y:S02]  /*3d90*/  IADD3 R16, P1, P0, R52, R39, R16 ;  /* 0x0000002734107210 */ /* 0x000fe4000783e010 */
[----:B------:R-:W-:Y:S01]  /*3da0*/  IADD3.X R0, R6, R0, R3, P3, P2 ;  /* 0x0000000006007210 */ /* 0x000fe20001fe4403 */
[----:B------:R-:W-:Y:S01]  /*3db0*/  IMAD R3, R21, R8, RZ ;  /* 0x0000000815037224 */ /* 0x000fe200078e02ff */
[----:B------:R-:W-:-:S02]  /*3dc0*/  SHF.R.S32.HI R4, RZ, 0x1f, R8 ;  /* 0x0000001fff047819 */ /* 0x000fc40000011408 */
        /* <DEDUP_REMOVED lines=12> */
.L_x_62:
[----:B------:R-:W-:Y:S02]  /*3e90*/  ULDC.64 UR4, c[0x0][0x2b0] ;  /* 0x0000ac0000047ab9 */ /* 0x000fe40000000a00 */
[----:B------:R-:W-:-:S04]  /*3ea0*/  LEA R2, P0, R38, UR4, 0x2 ;  /* 0x0000000426027c11 */ /* 0x000fc8000f8010ff */
[----:B------:R-:W-:-:S05]  /*3eb0*/  LEA.HI.X R3, R38, UR5, R39, 0x2, P0 ;  /* 0x0000000526037c11 */ /* 0x000fca00080f1427 */
[----:B------:R0:W-:Y:S04]  /*3ec0*/  STG.E desc[UR8][R2.64], R29 ;  /* 0x0000001d02007986 */ /* 0x0001e8000c101908 */
.L_x_61:
[----:B------:R-:W-:Y:S05]  /*3ed0*/  BSYNC B1 ;  /* 0x0000000000017941 */ /* 0x000fea0003800000 */
.L_x_60:
[----:B------:R-:W2:Y:S01]  /*3ee0*/  LDC R0, c[0x0][0x3c4] ;  /* 0x0000f100ff007b82 */ /* 0x000ea20000000800 */
[C---:B0-----:R-:W-:Y:S01]  /*3ef0*/  IADD3 R3, R35.reuse, 0x10, RZ ;  /* 0x0000001023037810 */ /* 0x041fe20007ffe0ff */
[----:B-1----:R-:W-:Y:S01]  /*3f00*/  HFMA2.MMA R5, -RZ, RZ, 0, 0 ;  /* 0x00000000ff057435 */ /* 0x002fe200000001ff */
[----:B------:R-:W-:Y:S02]  /*3f10*/  IMAD.SHL.U32 R16, R35, 0x4, RZ ;  /* 0x0000000423107824 */ /* 0x000fe400078e00ff */
[-C--:B--2---:R-:W-:Y:S02]  /*3f20*/  ISETP.GE.OR P1, PT, R3, R0.reuse, P6 ;  /* 0x000000000300720c */ /* 0x084fe40003726670 */
[C---:B------:R-:W-:Y:S02]  /*3f30*/  IADD3 R3, R35.reuse, 0x20, RZ ;  /* 0x0000002023037810 */ /* 0x040fe40007ffe0ff */
[-C--:B------:R-:W-:Y:S02]  /*3f40*/  ISETP.GE.OR P2, PT, R35, R0.reuse, P6 ;  /* 0x000000002300720c */ /* 0x080fe40003746670 */
[----:B------:R-:W-:-:S02]  /*3f50*/  ISETP.GE.OR P0, PT, R3, R0, P6 ;  /* 0x000000000300720c */ /* 0x000fc40003706670 */
[----:B------:R-:W-:-:S04]  /*3f60*/  IADD3 R3, R35, 0x30, RZ ;  /* 0x0000003023037810 */ /* 0x000fc80007ffe0ff */
[----:B------:R-:W-:Y:S01]  /*3f70*/  ISETP.GE.OR P6, PT, R3, R0, P6 ;  /* 0x000000000300720c */ /* 0x000fe200037c6670 */
[----:B------:R-:W-:Y:S01]  /*3f80*/  @!P1 FADD.FTZ R31, -R29, R31 ;  /* 0x0000001f1d1f9221 */ /* 0x000fe20000010100 */
[----:B------:R-:W-:-:S03]  /*3f90*/  CS2R R2, SRZ ;  /* 0x0000000000027805 */ /* 0x000fc6000001ff00 */
[----:B------:R-:W-:Y:S01]  /*3fa0*/  @!P2 FADD.FTZ R36, -R29, R36 ;  /* 0x000000241d24a221 */ /* 0x000fe20000010100 */
[----:B------:R-:W-:Y:S01]  /*3fb0*/  @!P1 FMUL.FTZ R31, R31, 1.4426950216293334961 ;  /* 0x3fb8aa3b1f1f9820 */ /* 0x000fe20000410000 */
[C---:B------:R-:W-:Y:S02]  /*3fc0*/  @!P0 FADD.FTZ R32, -R29.reuse, R32 ;  /* 0x000000201d208221 */ /* 0x040fe40000010100 */
[----:B------:R-:W-:Y:S01]  /*3fd0*/  @!P2 FMUL.FTZ R36, R36, 1.4426950216293334961 ;  /* 0x3fb8aa3b2424a820 */ /* 0x000fe20000410000 */
[----:B------:R-:W0:Y:S01]  /*3fe0*/  @!P1 MUFU.EX2 R4, R31 ;  /* 0x0000001f00049308 */ /* 0x000e220000000800 */
[----:B------:R-:W-:Y:S02]  /*3ff0*/  @!P0 FMUL.FTZ R32, R32, 1.4426950216293334961 ;  /* 0x3fb8aa3b20208820 */ /* 0x000fe40000410000 */
[----:B------:R-:W-:-:S04]  /*4000*/  @!P6 FADD.FTZ R29, -R29, R34 ;  /* 0x000000221d1de221 */ /* 0x000fc80000010100 */
[----:B------:R-:W-:Y:S01]  /*4010*/  @!P6 FMUL.FTZ R6, R29, 1.4426950216293334961 ;  /* 0x3fb8aa3b1d06e820 */ /* 0x000fe20000410000 */
[----:B------:R-:W1:Y:S08]  /*4020*/  @!P0 MUFU.EX2 R32, R32 ;  /* 0x0000002000208308 */ /* 0x000e700000000800 */
[----:B------:R-:W2:Y:S01]  /*4030*/  @!P2 MUFU.EX2 R36, R36 ;  /* 0x000000240024a308 */ /* 0x000ea20000000800 */
[----:B0-----:R0:W-:Y:S07]  /*4040*/  @!P1 STS [R33+0x240], R4 ;  /* 0x0002400421009388 */ /* 0x0011ee0000000800 */
[----:B------:R-:W3:Y:S01]  /*4050*/  @!P6 MUFU.EX2 R6, R6 ;  /* 0x000000060006e308 */ /* 0x000ee20000000800 */
[----:B-1----:R0:W-:Y:S01]  /*4060*/  @!P0 STS [R33+0x480], R32 ;  /* 0x0004802021008388 */ /* 0x0021e20000000800 */
[----:B------:R-:W-:Y:S01]  /*4070*/  ISETP.GE.AND P0, PT, R0, 0x1, PT ;  /* 0x000000010000780c */ /* 0x000fe20003f06270 */
[----:B------:R-:W-:-:S02]  /*4080*/  IMAD.MOV.U32 R0, RZ, RZ, RZ ;  /* 0x000000ffff007224 */ /* 0x000fc400078e00ff */
[----:B--2---:R0:W-:Y:S04]  /*4090*/  @!P2 STS [R33], R36 ;  /* 0x000000242100a388 */ /* 0x0041e80000000800 */
[----:B---3--:R0:W-:Y:S01]  /*40a0*/  @!P6 STS [R33+0x6c0], R6 ;  /* 0x0006c0062100e388 */ /* 0x0081e20000000800 */
[----:B------:R-:W-:Y:S06]  /*40b0*/  BAR.SYNC.DEFER_BLOCKING 0x0 ;  /* 0x0000000000007b1d */ /* 0x000fec0000010000 */
[----:B------:R-:W-:Y:S05]  /*40c0*/  @!P0 BRA `(.L_x_87) ;  /* 0x0000000000a88947 */ /* 0x000fea0003800000 */
[----:B------:R-:W1:Y:S01]  /*40d0*/  S2UR UR6, SR_CgaCtaId ;  /* 0x00000000000679c3 */ /* 0x000e620000008800 */
[----:B------:R-:W-:Y:S01]  /*40e0*/  ULDC UR10, c[0x0][0x2dc] ;  /* 0x0000b700000a7ab9 */ /* 0x000fe20000000800 */
[----:B------:R-:W-:Y:S01]  /*40f0*/  IMAD R15, R7, 0x40, R16 ;  /* 0x00000040070f7824 */ /* 0x000fe200078e0210 */
[----:B------:R-:W-:Y:S01]  /*4100*/  UIMAD UR4, UR7, UR10, URZ ;  /* 0x0000000a070472a4 */ /* 0x000fe2000f8e023f */
[C---:B0-----:R-:W-:Y:S01]  /*4110*/  VIADD R4, R12.reuse, -UR7 ;  /* 0x800000070c047c36 */ /* 0x041fe20008000000 */
[----:B------:R-:W-:Y:S01]  /*4120*/  CS2R R8, SRZ ;  /* 0x0000000000087805 */ /* 0x000fe2000001ff00 */
[----:B------:R-:W-:Y:S01]  /*4130*/  IMAD R18, R12, UR10, RZ ;  /* 0x0000000a0c127c24 */ /* 0x000fe2000f8e02ff */
[----:B------:R-:W-:Y:S01]  /*4140*/  USHF.R.S32.HI UR11, URZ, 0x1f, UR4 ;  /* 0x0000001f3f0b7899 */ /* 0x000fe20008011404 */
[----:B------:R-:W0:Y:S01]  /*4150*/  LDC R13, c[0x0][0x3c4] ;  /* 0x0000f100ff0d7b82 */ /* 0x000e220000000800 */
        /* <DEDUP_REMOVED lines=11> */
[----:B-1----:R-:W-:-:S06]  /*4210*/  ULEA UR4, UR6, UR4, 0x18 ;  /* 0x0000000406047291 */ /* 0x002fcc000f8ec03f */
[----:B------:R-:W-:Y:S01]  /*4220*/  LEA R6, R7, UR4, 0x2 ;  /* 0x0000000407067c11 */ /* 0x000fe2000f8e10ff */
[----:B------:R-:W-:-:S06]  /*4230*/  ULDC UR4, c[0x0][0x2d0] ;  /* 0x0000b40000047ab9 */ /* 0x000fcc0000000800 */
.L_x_90:
[----:B------:R1:W2:Y:S01]  /*4240*/  LDS R4, [R6] ;  /* 0x0000000006047984 */ /* 0x0002a20000000800 */
[----:B------:R-:W-:Y:S01]  /*4250*/  UIADD3 UR5, UR5, 0x1, URZ ;  /* 0x0000000105057890 */ /* 0x000fe2000fffe03f */
[----:B------:R-:W-:Y:S05]  /*4260*/  BSSY B0, `(.L_x_88) ;  /* 0x0000008000007945 */ /* 0x000fea0003800000 */
[----:B0-----:R-:W-:Y:S01]  /*4270*/  ISETP.LE.AND P1, PT, R13, UR5, PT ;  /* 0x000000050d007c0c */ /* 0x001fe2000bf23270 */
[----:B------:R-:W-:Y:S01]  /*4280*/  @!UPT UIADD3 URZ, URZ, URZ, URZ ;  /* 0x0000003f3f3ff290 */ /* 0x000fe2000fffe03f */
[----:B------:R-:W-:Y:S11]  /*4290*/  @P2 BRA `(.L_x_89) ;  /* 0x0000000000102947 */ /* 0x000ff60003800000 */
[----:B------:R-:W-:Y:S02]  /*42a0*/  ISETP.GE.AND P0, PT, R16, UR4, PT ;  /* 0x0000000410007c0c */ /* 0x000fe4000bf06270 */
[----:B------:R-:W-:Y:S02]  /*42b0*/  CS2R R8, SRZ ;  /* 0x0000000000087805 */ /* 0x000fe4000001ff00 */
[----:B------:R-:W-:Y:S09]  /*42c0*/  CS2R R10, SRZ ;  /* 0x00000000000a7805 */ /* 0x000ff2000001ff00 */
[----:B------:R0:W5:Y:S02]  /*42d0*/  @!P0 LDG.E.128 R8, desc[UR8][R14.64] ;  /* 0x000000080e088981 */ /* 0x000164000c1e1d00 */
.L_x_89:
[----:B------:R-:W-:Y:S05]  /*42e0*/  BSYNC B0 ;  /* 0x0000000000007941 */ /* 0x000fea0003800000 */
.L_x_88:
[----:B0-----:R-:W-:Y:S01]  /*42f0*/  IADD3 R14, P0, R18, R14, RZ ;  /* 0x0000000e120e7210 */ /* 0x001fe20007f1e0ff */
[----:B--2--5:R-:W-:Y:S01]  /*4300*/  FFMA.FTZ R3, R4, R8, R3 ;  /* 0x0000000804037223 */ /* 0x024fe20000010003 */
[----:B-1----:R-:W-:Y:S01]  /*4310*/  IADD3 R6, R6, 0x24, RZ ;  /* 0x0000002406067810 */ /* 0x002fe20007ffe0ff */
[C---:B------:R-:W-:Y:S01]  /*4320*/  FFMA.FTZ R0, R4.reuse, R9, R0 ;  /* 0x0000000904007223 */ /* 0x040fe20000010000 */
[C---:B------:R-:W-:Y:S01]  /*4330*/  FFMA.FTZ R5, R4.reuse, R10, R5 ;  /* 0x0000000a04057223 */ /* 0x040fe20000010005 */
[----:B------:R-:W-:Y:S01]  /*4340*/  IADD3.X R15, R19, R15, RZ, P0, !PT ;  /* 0x0000000f130f7210 */ /* 0x000fe200007fe4ff */
[----:B------:R-:W-:Y:S01]  /*4350*/  FFMA.FTZ R2, R4, R11, R2 ;  /* 0x0000000b04027223 */ /* 0x000fe20000010002 */
[----:B------:R-:W-:Y:S06]  /*4360*/  @!P1 BRA `(.L_x_90) ;  /* 0xfffffffc00b49947 */ /* 0x000fec000383ffff */
.L_x_87:
[----:B------:R-:W-:-:S04]  /*4370*/  IADD3 R7, R7, UR7, RZ ;  /* 0x0000000707077c10 */ /* 0x000fc8000fffe0ff */
[----:B------:R-:W-:-:S13]  /*4380*/  ISETP.GE.AND P0, PT, R7, R12, PT ;  /* 0x0000000c0700720c */ /* 0x000fda0003f06270 */
[----:B------:R-:W-:Y:S05]  /*4390*/  @P0 EXIT ;  /* 0x000000000000094d */ /* 0x000fea0003800000 */
[----:B------:R-:W-:Y:S02]  /*43a0*/  ULDC UR4, c[0x0][0x2d0] ;  /* 0x0000b40000047ab9 */ /* 0x000fe40000000800 */
[----:B------:R-:W-:-:S13]  /*43b0*/  ISETP.GE.AND P0, PT, R16, UR4, PT ;  /* 0x0000000410007c0c */ /* 0x000fda000bf06270 */
[----:B------:R-:W-:Y:S05]  /*43c0*/  @P0 EXIT ;  /* 0x000000000000094d */ /* 0x000fea0003800000 */
[----:B------:R-:W1:Y:S01]  /*43d0*/  LDC R9, c[0x0][0x2c4] ;  /* 0x0000b100ff097b82 */ /* 0x000e620000000800 */
[----:B------:R-:W-:Y:S01]  /*43e0*/  ULDC UR4, c[0x0][0x270] ;  /* 0x00009c0000047ab9 */ /* 0x000fe20000000800 */
[----:B------:R-:W-:Y:S02]  /*43f0*/  IABS R13, R7 ;  /* 0x00000007000d7213 */ /* 0x000fe40000000000 */
[----:B------:R-:W-:Y:S02]  /*4400*/  SHF.R.S32.HI R17, RZ, 0x1f, R16 ;  /* 0x0000001fff117819 */ /* 0x000fe40000011410 */
[----:B------:R-:W-:Y:S01]  /*4410*/  F2FP.F16.F32.PACK_AB R5, R2, R5 ;  /* 0x000000050205723e */ /* 0x000fe200000000ff */
[----:B-1----:R-:W-:Y:S01]  /*4420*/  IMAD R10, R9, UR4, RZ ;  /* 0x00000004090a7c24 */ /* 0x002fe2000f8e02ff */
[----:B------:R-:W-:-:S04]  /*4430*/  ULDC.64 UR4, c[0x0][0x290] ;  /* 0x0000a40000047ab9 */ /* 0x000fc80000000a00 */
[-C--:B------:R-:W-:Y:S02]  /*4440*/  IABS R12, R10.reuse ;  /* 0x0000000a000c7213 */ /* 0x080fe40000000000 */
[----:B0-----:R-:W-:Y:S02]  /*4450*/  IABS R6, R10 ;  /* 0x0000000a00067213 */ /* 0x001fe40000000000 */
[----:B------:R-:W0:Y:S03]  /*4460*/  I2F.RP R8, R12 ;  /* 0x0000000c00087306 */ /* 0x000e260000209400 */
[----:B------:R-:W-:-:S05]  /*4470*/  IMAD.MOV R6, RZ, RZ, -R6 ;  /* 0x000000ffff067224 */ /* 0x000fca00078e0a06 */
[----:B0-----:R-:W0:Y:S02]  /*4480*/  MUFU.RCP R14, R8 ;  /* 0x00000008000e7308 */ /* 0x001e240000001000 */
[----:B0-----:R-:W-:Y:S01]  /*4490*/  VIADD R14, R14, 0xffffffe ;  /* 0x0ffffffe0e0e7836 */ /* 0x001fe20000000000 */
[----:B------:R-:W-:-:S05]  /*44a0*/  IABS R8, R9 ;  /* 0x0000000900087213 */ /* 0x000fca0000000000 */
[----:B------:R-:W0:Y:S02]  /*44b0*/  F2I.FTZ.U32.TRUNC.NTZ R15, R14 ;  /* 0x0000000e000f7305 */ /* 0x000e24000021f000 */
[----:B0-----:R-:W-:Y:S01]  /*44c0*/  IMAD.MOV R11, RZ, RZ, -R15 ;  /* 0x000000ffff0b7224 */ /* 0x001fe200078e0a0f */
[----:B------:R-:W-:-:S03]  /*44d0*/  MOV R14, RZ ;  /* 0x000000ff000e7202 */ /* 0x000fc60000000f00 */
[----:B------:R-:W-:-:S04]  /*44e0*/  IMAD R4, R11, R12, RZ ;  /* 0x0000000c0b047224 */ /* 0x000fc800078e02ff */
[----:B------:R-:W-:-:S06]  /*44f0*/  IMAD.HI.U32 R4, R15, R4, R14 ;  /* 0x000000040f047227 */ /* 0x000fcc00078e000e */
[----:B------:R-:W-:Y:S02]  /*4500*/  IMAD.HI.U32 R11, R4, R13, RZ ;  /* 0x0000000d040b7227 */ /* 0x000fe400078e00ff */
[----:B------:R-:W0:Y:S02]  /*4510*/  I2F.RP R4, R8 ;  /* 0x0000000800047306 */ /* 0x000e240000209400 */
[----:B------:R-:W-:Y:S01]  /*4520*/  IMAD R13, R11, R6, R13 ;  /* 0x000000060b0d7224 */ /* 0x000fe200078e020d */
[----:B------:R-:W-:-:S04]  /*4530*/  LOP3.LUT R6, R7, R10, RZ, 0x3c, !PT ;  /* 0x0000000a07067212 */ /* 0x000fc800078e3cff */
[----:B------:R-:W-:Y:S02]  /*4540*/  ISETP.GT.U32.AND P1, PT, R12, R13, PT ;  /* 0x0000000d0c00720c */ /* 0x000fe40003f24070 */
[----:B------:R-:W-:Y:S01]  /*4550*/  ISETP.GE.AND P0, PT, R6, RZ, PT ;  /* 0x000000ff0600720c */ /* 0x000fe20003f06270 */
[----:B0-----:R-:W0:Y:S10]  /*4560*/  MUFU.RCP R4, R4 ;  /* 0x0000000400047308 */ /* 0x001e340000001000 */
[----:B------:R-:W-:Y:S01]  /*4570*/  @!P1 IMAD.IADD R13, R13, 0x1, -R12 ;  /* 0x000000010d0d9824 */ /* 0x000fe200078e0a0c */
[----:B------:R-:W-:-:S02]  /*4580*/  @!P1 IADD3 R11, R11, 0x1, RZ ;  /* 0x000000010b0b9810 */ /* 0x000fc40007ffe0ff */
[----:B------:R-:W-:Y:S02]  /*4590*/  ISETP.NE.AND P1, PT, R10, RZ, PT ;  /* 0x000000ff0a00720c */ /* 0x000fe40003f25270 */
[----:B------:R-:W-:Y:S01]  /*45a0*/  ISETP.GE.U32.AND P2, PT, R13, R12, PT ;  /* 0x0000000c0d00720c */ /* 0x000fe20003f46070 */
[----:B0-----:R-:W-:-:S04]  /*45b0*/  VIADD R14, R4, 0xffffffe ;  /* 0x0ffffffe040e7836 */ /* 0x001fc80000000000 */
[----:B------:R-:W0:Y:S08]  /*45c0*/  F2I.FTZ.U32.TRUNC.NTZ R15, R14 ;  /* 0x0000000e000f7305 */ /* 0x000e30000021f000 */
[----:B------:R-:W-:-:S05]  /*45d0*/  @P2 VIADD R11, R11, 0x1 ;  /* 0x000000010b0b2836 */ /* 0x000fca0000000000 */
[----:B------:R-:W-:Y:S02]  /*45e0*/  @!P0 IADD3 R11, -R11, RZ, RZ ;  /* 0x000000ff0b0b8210 */ /* 0x000fe40007ffe1ff */
[----:B------:R-:W-:-:S05]  /*45f0*/  @!P1 LOP3.LUT R11, RZ, R10, RZ, 0x33, !PT ;  /* 0x0000000aff0b9212 */ /* 0x000fca00078e33ff */
[----:B------:R-:W-:Y:S02]  /*4600*/  IMAD R10, R11, R10, RZ ;  /* 0x0000000a0b0a7224 */ /* 0x000fe400078e02ff */
[----:B0-----:R-:W-:Y:S02]  /*4610*/  IMAD.MOV R13, RZ, RZ, -R15 ;  /* 0x000000ffff0d7224 */ /* 0x001fe400078e0a0f */
[----:B------:R-:W-:Y:S01]  /*4620*/  IMAD.MOV.U32 R14, RZ, RZ, RZ ;  /* 0x000000ffff0e7224 */ /* 0x000fe200078e00ff */
[----:B------:R-:W-:Y:S01]  /*4630*/  IADD3 R12, R7, -R10, RZ ;  /* 0x8000000a070c7210 */ /* 0x000fe20007ffe0ff */
[----:B------:R-:W-:Y:S02]  /*4640*/  IMAD R6, R13, R8, RZ ;  /* 0x000000080d067224 */ /* 0x000fe400078e02ff */
[----:B------:R-:W-:Y:S01]  /*4650*/  IMAD.WIDE.U32 R16, R11, UR4, R16 ;  /* 0x000000040b107c25 */ /* 0x000fe2000f8e0010 */
[----:B------:R-:W-:Y:S02]  /*4660*/  IABS R4, R12 ;  /* 0x0000000c00047213 */ /* 0x000fe40000000000 */
[----:B------:R-:W-:Y:S01]  /*4670*/  LOP3.LUT R12, R12, R9, RZ, 0x3c, !PT ;  /* 0x000000090c0c7212 */ /* 0x000fe200078e3cff */
[----:B------:R-:W-:-:S03]  /*4680*/  IMAD.HI.U32 R6, R15, R6, R14 ;  /* 0x000000060f067227 */ /* 0x000fc600078e000e */
[----:B------:R-:W-:-:S03]  /*4690*/  ISETP.GE.AND P1, PT, R12, RZ, PT ;  /* 0x000000ff0c00720c */ /* 0x000fc60003f26270 */
[----:B------:R-:W-:-:S05]  /*46a0*/  IMAD.HI.U32 R6, R6, R4, RZ ;  /* 0x0000000406067227 */ /* 0x000fca00078e00ff */
[----:B------:R-:W-:-:S05]  /*46b0*/  IADD3 R13, -R6, RZ, RZ ;  /* 0x000000ff060d7210 */ /* 0x000fca0007ffe1ff */
[----:B------:R-:W-:Y:S01]  /*46c0*/  IMAD R13, R8, R13, R4 ;  /* 0x0000000d080d7224 */ /* 0x000fe200078e0204 */
[----:B------:R-:W-:-:S04]  /*46d0*/  SHF.R.S32.HI R4, RZ, 0x1f, R11 ;  /* 0x0000001fff047819 */ /* 0x000fc8000001140b */
[----:B------:R-:W-:Y:S01]  /*46e0*/  ISETP.GT.U32.AND P0, PT, R8, R13, PT ;  /* 0x0000000d0800720c */ /* 0x000fe20003f04070 */
[----:B------:R-:W-:-:S04]  /*46f0*/  IMAD R4, R4, UR4, RZ ;  /* 0x0000000404047c24 */ /* 0x000fc8000f8e02ff */
[----:B------:R-:W-:Y:S01]  /*4700*/  IMAD R11, R11, UR5, R4 ;  /* 0x000000050b0b7c24 */ /* 0x000fe2000f8e0204 */
[----:B------:R-:W-:-:S03]  /*4710*/  ULDC.64 UR4, c[0x0][0x2a0] ;  /* 0x0000a80000047ab9 */ /* 0x000fc60000000a00 */
[----:B------:R-:W-:-:S04]  /*4720*/  IMAD.IADD R17, R17, 0x1, R11 ;  /* 0x0000000111117824 */ /* 0x000fc800078e020b */
[----:B------:R-:W-:Y:S01]  /*4730*/  @!P0 IMAD.IADD R13, R13, 0x1, -R8 ;  /* 0x000000010d0d8824 */ /* 0x000fe200078e0a08 */
[----:B------:R-:W-:Y:S02]  /*4740*/  @!P0 IADD3 R6, R6, 0x1, RZ ;  /* 0x0000000106068810 */ /* 0x000fe40007ffe0ff */
[----:B------:R-:W-:Y:S02]  /*4750*/  ISETP.NE.AND P0, PT, R9, RZ, PT ;  /* 0x000000ff0900720c */ /* 0x000fe40003f05270 */
[----:B------:R-:W-:-:S13]  /*4760*/  ISETP.GE.U32.AND P2, PT, R13, R8, PT ;  /* 0x000000080d00720c */ /* 0x000fda0003f46070 */
[----:B------:R-:W-:-:S05]  /*4770*/  @P2 VIADD R6, R6, 0x1 ;  /* 0x0000000106062836 */ /* 0x000fca0000000000 */
[----:B------:R-:W-:Y:S02]  /*4780*/  @!P1 IADD3 R6, -R6, RZ, RZ ;  /* 0x000000ff06069210 */ /* 0x000fe40007ffe1ff */
[----:B------:R-:W-:-:S04]  /*4790*/  @!P0 LOP3.LUT R6, RZ, R9, RZ, 0x33, !PT ;  /* 0x00000009ff068212 */ /* 0x000fc800078e33ff */
[----:B------:R-:W-:Y:S01]  /*47a0*/  SHF.R.S32.HI R4, RZ, 0x1f, R6 ;  /* 0x0000001fff047819 */ /* 0x000fe20000011406 */
[C---:B------:R-:W-:Y:S02]  /*47b0*/  IMAD R10, R6.reuse, R9, R10 ;  /* 0x00000009060a7224 */ /* 0x040fe400078e020a */
[----:B------:R-:W-:-:S03]  /*47c0*/  IMAD.WIDE.U32 R16, R6, UR4, R16 ;  /* 0x0000000406107c25 */ /* 0x000fc6000f8e0010 */
[----:B------:R-:W-:Y:S01]  /*47d0*/  IADD3 R10, R7, -R10, RZ ;  /* 0x8000000a070a7210 */ /* 0x000fe20007ffe0ff */
[----:B------:R-:W-:Y:S01]  /*47e0*/  IMAD R9, R4, UR4, RZ ;  /* 0x0000000404097c24 */ /* 0x000fe2000f8e02ff */
[----:B------:R-:W-:Y:S02]  /*47f0*/  F2FP.F16.F32.PACK_AB R4, R0, R3 ;  /* 0x000000030004723e */ /* 0x000fe400000000ff */
[----:B------:R-:W-:Y:S01]  /*4800*/  SHF.R.S32.HI R7, RZ, 0x1f, R10 ;  /* 0x0000001fff077819 */ /* 0x000fe2000001140a */
[----:B------:R-:W-:Y:S01]  /*4810*/  IMAD R9, R6, UR5, R9 ;  /* 0x0000000506097c24 */ /* 0x000fe2000f8e0209 */
[----:B------:R-:W-:-:S03]  /*4820*/  ULDC.64 UR4, c[0x0][0x298] ;  /* 0x0000a60000047ab9 */ /* 0x000fc60000000a00 */
[----:B------:R-:W-:Y:S02]  /*4830*/  IMAD R7, R7, UR4, RZ ;  /* 0x0000000407077c24 */ /* 0x000fe4000f8e02ff */
[----:B------:R-:W-:Y:S02]  /*4840*/  IMAD.IADD R17, R17, 0x1, R9 ;  /* 0x0000000111117824 */ /* 0x000fe400078e0209 */
[C---:B------:R-:W-:Y:S02]  /*4850*/  IMAD R7, R10.reuse, UR5, R7 ;  /* 0x000000050a077c24 */ /* 0x040fe4000f8e0207 */
[----:B------:R-:W-:Y:S01]  /*4860*/  IMAD.WIDE.U32 R10, R10, UR4, R16 ;  /* 0x000000040a0a7c25 */ /* 0x000fe2000f8e0010 */
[----:B------:R-:W-:-:S04]  /*4870*/  ULDC.64 UR4, c[0x0][0x280] ;  /* 0x0000a00000047ab9 */ /* 0x000fc80000000a00 */
[----:B------:R-:W-:Y:S02]  /*4880*/  IADD3 R7, R11, R7, RZ ;  /* 0x000000070b077210 */ /* 0x000fe40007ffe0ff */
[----:B------:R-:W-:-:S04]  /*4890*/  LEA R6, P0, R10, UR4, 0x1 ;  /* 0x000000040a067c11 */ /* 0x000fc8000f8008ff */
[----:B------:R-:W-:-:S05]  /*48a0*/  LEA.HI.X R7, R10, UR5, R7, 0x1, P0 ;  /* 0x000000050a077c11 */ /* 0x000fca00080f0c07 */
[----:B------:R-:W-:Y:S01]  /*48b0*/  STG.E.64 desc[UR8][R6.64], R4 ;  /* 0x0000000406007986 */ /* 0x000fe2000c101b08 */
[----:B------:R-:W-:Y:S05]  /*48c0*/  EXIT ;  /* 0x000000000000794d */ /* 0x000fea0003800000 */
        .weak           $__internal_1_$__cuda_sm20_div_s64
        .type           $__internal_1_$__cuda_sm20_div_s64,@function
        .size           $__internal_1_$__cuda_sm20_div_s64,(.L_x_7833 - $__internal_1_$__cuda_sm20_div_s64)
$__internal_1_$__cuda_sm20_div_s64:
        /* <DEDUP_REMOVED lines=17> */
[C---:B------:R-:W-:Y:S02]  /*49e0*/  IMAD R20, R57.reuse, R21, RZ ;  /* 0x0000001539147224 */ /* 0x040fe400078e02ff */
[----:B------:R-:W-:-:S04]  /*49f0*/  IMAD.HI.U32 R23, P1, R57, R23, R54 ;  /* 0x0000001739177227 */ /* 0x000fc80007820036 */
[----:B------:R-:W-:Y:S01]  /*4a00*/  IMAD.HI.U32 R21, R57, R21, RZ ;  /* 0x0000001539157227 */ /* 0x000fe200078e00ff */
[----:B------:R-:W-:-:S03]  /*4a10*/  IADD3 R55, P0, R20, R23, RZ ;  /* 0x0000001714377210 */ /* 0x000fc60007f1e0ff */
[----:B------:R-:W-:Y:S02]  /*4a20*/  IMAD.X R21, R21, 0x1, R57, P2 ;  /* 0x0000000115157824 */ /* 0x000fe400010e0639 */
[----:B------:R-:W-:-:S03]  /*4a30*/  IMAD.WIDE.U32 R56, R55, R44, RZ ;  /* 0x0000002c37387225 */ /* 0x000fc600078e00ff */
[----:B------:R-:W-:Y:S01]  /*4a40*/  IADD3.X R37, RZ, RZ, R21, P0, P1 ;  /* 0x000000ffff257210 */ /* 0x000fe200007e2415 */
[----:B------:R-:W-:Y:S01]  /*4a50*/  IMAD R22, R55, R45, R57 ;  /* 0x0000002d37167224 */ /* 0x000fe200078e0239 */
[----:B------:R-:W-:Y:S02]  /*4a60*/  IADD3 R20, P0, RZ, -R56, RZ ;  /* 0x80000038ff147210 */ /* 0x000fe40007f1e0ff */
[----:B------:R-:W-:Y:S01]  /*4a70*/  ISETP.GE.AND P1, PT, R19, RZ, PT ;  /* 0x000000ff1300720c */ /* 0x000fe20003f26270 */
[----:B------:R-:W-:Y:S02]  /*4a80*/  IMAD R22, R37, R44, R22 ;  /* 0x0000002c25167224 */ /* 0x000fe400078e0216 */
[----:B------:R-:W-:-:S04]  /*4a90*/  IMAD.HI.U32 R54, R55, R20, RZ ;  /* 0x0000001437367227 */ /* 0x000fc800078e00ff */
[----:B------:R-:W-:Y:S01]  /*4aa0*/  IMAD.X R22, RZ, RZ, ~R22, P0 ;  /* 0x000000ffff167224 */ /* 0x000fe200000e0e16 */
[----:B------:R-:W-:-:S03]  /*4ab0*/  IADD3 R21, P0, RZ, -R28, RZ ;  /* 0x8000001cff157210 */ /* 0x000fc60007f1e0ff */
[----:B------:R-:W-:Y:S01]  /*4ac0*/  IMAD.WIDE.U32 R54, P5, R55, R22, R54 ;  /* 0x0000001637367225 */ /* 0x000fe200078a0036 */
[----:B------:R-:W-:-:S03]  /*4ad0*/  SEL R21, R21, R28, !P1 ;  /* 0x0000001c15157207 */ /* 0x000fc60004800000 */
[C---:B------:R-:W-:Y:S02]  /*4ae0*/  IMAD R23, R37.reuse, R22, RZ ;  /* 0x0000001625177224 */ /* 0x040fe400078e02ff */
[----:B------:R-:W-:-:S04]  /*4af0*/  IMAD.HI.U32 R20, P4, R37, R20, R54 ;  /* 0x0000001425147227 */ /* 0x000fc80007880036 */
[----:B------:R-:W-:Y:S01]  /*4b00*/  IMAD.HI.U32 R22, R37, R22, RZ ;  /* 0x0000001625167227 */ /* 0x000fe200078e00ff */
[----:B------:R-:W-:Y:S02]  /*4b10*/  IADD3 R23, P2, R23, R20, RZ ;  /* 0x0000001417177210 */ /* 0x000fe40007f5e0ff */
[----:B------:R-:W-:Y:S01]  /*4b20*/  IADD3.X R20, RZ, ~R19, RZ, P0, !PT ;  /* 0x80000013ff147210 */ /* 0x000fe200007fe4ff */
[----:B------:R-:W-:Y:S02]  /*4b30*/  IMAD.X R37, R22, 0x1, R37, P5 ;  /* 0x0000000116257824 */ /* 0x000fe400028e0625 */
[----:B------:R-:W-:Y:S01]  /*4b40*/  IMAD.HI.U32 R54, R23, R21, RZ ;  /* 0x0000001517367227 */ /* 0x000fe200078e00ff */
[----:B------:R-:W-:Y:S02]  /*4b50*/  SEL R20, R20, R19, !P1 ;  /* 0x0000001314147207 */ /* 0x000fe40004800000 */
[----:B------:R-:W-:Y:S01]  /*4b60*/  IADD3.X R37, RZ, RZ, R37, P2, P4 ;  /* 0x000000ffff257210 */ /* 0x000fe200017e8425 */
[----:B------:R-:W-:-:S02]  /*4b70*/  IMAD.MOV.U32 R55, RZ, RZ, RZ ;  /* 0x000000ffff377224 */ /* 0x000fc400078e00ff */
[----:B------:R-:W-:-:S04]  /*4b80*/  IMAD.WIDE.U32 R54, R23, R20, R54 ;  /* 0x0000001417367225 */ /* 0x000fc800078e0036 */
[C---:B------:R-:W-:Y:S02]  /*4b90*/  IMAD R30, R37.reuse, R20, RZ ;  /* 0x00000014251e7224 */ /* 0x040fe400078e02ff */
[----:B------:R-:W-:-:S04]  /*4ba0*/  IMAD.HI.U32 R23, P1, R37, R21, R54 ;  /* 0x0000001525177227 */ /* 0x000fc80007820036 */
[----:B------:R-:W-:Y:S01]  /*4bb0*/  IMAD.HI.U32 R22, R37, R20, RZ ;  /* 0x0000001425167227 */ /* 0x000fe200078e00ff */
[----:B------:R-:W-:-:S03]  /*4bc0*/  IADD3 R30, P0, R30, R23, RZ ;  /* 0x000000171e1e7210 */ /* 0x000fc60007f1e0ff */
[----:B------:R-:W-:Y:S02]  /*4bd0*/  IMAD.X R22, RZ, RZ, R22, P1 ;  /* 0x000000ffff167224 */ /* 0x000fe400008e0616 */
[----:B------:R-:W-:-:S04]  /*4be0*/  IMAD.WIDE.U32 R54, R30, R44, RZ ;  /* 0x0000002c1e367225 */ /* 0x000fc800078e00ff */
[----:B------:R-:W-:Y:S01]  /*4bf0*/  IMAD.X R28, RZ, RZ, R22, P0 ;  /* 0x000000ffff1c7224 */ /* 0x000fe200000e0616 */
[----:B------:R-:W-:Y:S01]  /*4c00*/  IADD3 R21, P0, -R54, R21, RZ ;  /* 0x0000001536157210 */ /* 0x000fe20007f1e1ff */
[----:B------:R-:W-:-:S03]  /*4c10*/  IMAD R23, R30, R45, R55 ;  /* 0x0000002d1e177224 */ /* 0x000fc600078e0237 */
[CC--:B------:R-:W-:Y:S01]  /*4c20*/  ISETP.GE.U32.AND P2, PT, R21.reuse, R44.reuse, PT ;  /* 0x0000002c1500720c */ /* 0x0c0fe20003f46070 */
[-C--:B------:R-:W-:Y:S01]  /*4c30*/  IMAD R23, R28, R44.reuse, R23 ;  /* 0x0000002c1c177224 */ /* 0x080fe200078e0217 */
[----:B------:R-:W-:-:S04]  /*4c40*/  IADD3 R22, P1, R21, -R44, RZ ;  /* 0x8000002c15167210 */ /* 0x000fc80007f3e0ff */
[----:B------:R-:W-:Y:S02]  /*4c50*/  IADD3.X R20, ~R23, R20, RZ, P0, !PT ;  /* 0x0000001417147210 */ /* 0x000fe400007fe5ff */
[----:B------:R-:W-:Y:S02]  /*4c60*/  IADD3 R23, P0, R30, 0x1, RZ ;  /* 0x000000011e177810 */ /* 0x000fe40007f1e0ff */
[----:B------:R-:W-:-:S04]  /*4c70*/  ISETP.GE.U32.AND.EX P2, PT, R20, R45, PT, P2 ;  /* 0x0000002d1400720c */ /* 0x000fc80003f46120 */
[----:B------:R-:W-:Y:S01]  /*4c80*/  SEL R22, R22, R21, P2 ;  /* 0x0000001516167207 */ /* 0x000fe20001000000 */
[----:B------:R-:W-:Y:S01]  /*4c90*/  IMAD.X R21, R20, 0x1, ~R45, P1 ;  /* 0x0000000114157824 */ /* 0x000fe200008e0e2d */
[----:B------:R-:W-:Y:S01]  /*4ca0*/  SEL R30, R23, R30, P2 ;  /* 0x0000001e171e7207 */ /* 0x000fe20001000000 */
[----:B------:R-:W-:Y:S01]  /*4cb0*/  IMAD.X R23, RZ, RZ, R28, P0 ;  /* 0x000000ffff177224 */ /* 0x000fe200000e061c */
[----:B------:R-:W-:Y:S02]  /*4cc0*/  ISETP.GE.U32.AND P0, PT, R22, R44, PT ;  /* 0x0000002c1600720c */ /* 0x000fe40003f06070 */
[----:B------:R-:W-:Y:S02]  /*4cd0*/  SEL R21, R21, R20, P2 ;  /* 0x0000001415157207 */ /* 0x000fe40001000000 */
[----:B------:R-:W-:Y:S02]  /*4ce0*/  SEL R23, R23, R28, P2 ;  /* 0x0000001c17177207 */ /* 0x000fe40001000000 */
[----:B------:R-:W-:-:S02]  /*4cf0*/  IADD3 R37, P1, R30, 0x1, RZ ;  /* 0x000000011e257810 */ /* 0x000fc40007f3e0ff */
[----:B------:R-:W-:Y:S02]  /*4d00*/  ISETP.GE.U32.AND.EX P0, PT, R21, R45, PT, P0 ;  /* 0x0000002d1500720c */ /* 0x000fe40003f06100 */
[----:B------:R-:W-:Y:S01]  /*4d10*/  LOP3.LUT R21, R25, R19, RZ, 0x3c, !PT ;  /* 0x0000001319157212 */ /* 0x000fe200078e3cff */
[----:B------:R-:W-:Y:S01]  /*4d20*/  IMAD.X R20, RZ, RZ, R23, P1 ;  /* 0x000000ffff147224 */ /* 0x000fe200008e0617 */
[----:B------:R-:W-:Y:S02]  /*4d30*/  SEL R37, R37, R30, P0 ;  /* 0x0000001e25257207 */ /* 0x000fe40000000000 */
[----:B------:R-:W-:Y:S02]  /*4d40*/  ISETP.GE.AND P2, PT, R21, RZ, PT ;  /* 0x000000ff1500720c */ /* 0x000fe40003f46270 */
[----:B------:R-:W-:Y:S02]  /*4d50*/  SEL R23, R20, R23, P0 ;  /* 0x0000001714177207 */ /* 0x000fe40000000000 */
[----:B------:R-:W-:-:S02]  /*4d60*/  IADD3 R20, P1, RZ, -R37, RZ ;  /* 0x80000025ff147210 */ /* 0x000fc40007f3e0ff */
[----:B------:R-:W-:Y:S02]  /*4d70*/  ISETP.NE.U32.AND P0, PT, R26, RZ, PT ;  /* 0x000000ff1a00720c */ /* 0x000fe40003f05070 */
[-C--:B------:R-:W-:Y:S02]  /*4d80*/  IADD3.X R22, RZ, ~R23.reuse, RZ, P1, !PT ;  /* 0x80000017ff167210 */ /* 0x080fe40000ffe4ff */
[----:B------:R-:W-:Y:S02]  /*4d90*/  ISETP.NE.AND.EX P0, PT, R25, RZ, PT, P0 ;  /* 0x000000ff1900720c */ /* 0x000fe40003f05300 */
[----:B------:R-:W-:Y:S01]  /*4da0*/  SEL R22, R22, R23, !P2 ;  /* 0x0000001716167207 */ /* 0x000fe20005000000 */
[----:B------:R-:W-:Y:S01]  /*4db0*/  IMAD.MOV.U32 R23, RZ, RZ, 0x0 ;  /* 0x00000000ff177424 */ /* 0x000fe200078e00ff */
[----:B------:R-:W-:Y:S02]  /*4dc0*/  SEL R20, R20, R37, !P2 ;  /* 0x0000002514147207 */ /* 0x000fe40005000000 */
[----:B------:R-:W-:Y:S01]  /*4dd0*/  SEL R21, R22, 0xffffffff, P0 ;  /* 0xffffffff16157807 */ /* 0x000fe20000000000 */
[----:B------:R-:W-:Y:S01]  /*4de0*/  IMAD.MOV.U32 R22, RZ, RZ, R24 ;  /* 0x000000ffff167224 */ /* 0x000fe200078e0018 */
[----:B------:R-:W-:-:S03]  /*4df0*/  SEL R20, R20, 0xffffffff, P0 ;  /* 0xffffffff14147807 */ /* 0x000fc60000000000 */
[----:B------:R-:W-:Y:S05]  /*4e00*/  RET.REL.NODEC R22 `(_ZN5flash32flash_fwd_splitkv_combine_kernelI23Flash_fwd_kernel_traitsILi64ELi64ELi256ELi4ELb0ELb0EN7cutlass6half_tE19Flash_kernel_traitsILi64ELi64ELi256ELi4ES3_EELi8ELi6ELb0EEEvNS_16Flash_fwd_paramsE) ;  /* 0xffffffb0167c7950 */ /* 0x000fea0003c3ffff */
.L_x_91:
        /* <DEDUP_REMOVED lines=15> */
.L_x_7833:


//--------------------- .text._ZN5flash32flash_fwd_splitkv_combine_kernelI23Flash_fwd_kernel_traitsILi64ELi64ELi256ELi4ELb0ELb0EN7cutlass6half_tE19Flash_kernel_traitsILi64ELi64ELi256ELi4ES3_EELi8ELi5ELb0EEEvNS_16Flash_fwd_paramsE --------------------------
	.section	.text._ZN5flash32flash_fwd_splitkv_combine_kernelI23Flash_fwd_kernel_traitsILi64ELi64ELi256ELi4ELb0ELb0EN7cutlass6half_tE19Flash_kernel_traitsILi64ELi64ELi256ELi4ES3_EELi8ELi5ELb0EEEvNS_16Flash_fwd_paramsE,"ax",@progbits
	.align	128
        .global         _ZN5flash32flash_fwd_splitkv_combine_kernelI23Flash_fwd_kernel_traitsILi64ELi64ELi256ELi4ELb0ELb0EN7cutlass6half_tE19Flash_kernel_traitsILi64ELi64ELi256ELi4ES3_EELi8ELi5ELb0EEEvNS_16Flash_fwd_paramsE
        .type           _ZN5flash32flash_fwd_splitkv_combine_kernelI23Flash_fwd_kernel_traitsILi64ELi64ELi256ELi4ELb0ELb0EN7cutlass6half_tE19Flash_kernel_traitsILi64ELi64ELi256ELi4ES3_EELi8ELi5ELb0EEEvNS_16Flash_fwd_paramsE,@function
        .size           _ZN5flash32flash_fwd_splitkv_combine_kernelI23Flash_fwd_kernel_traitsILi64ELi64ELi256ELi4ELb0ELb0EN7cutlass6half_tE19Flash_kernel_traitsILi64ELi64ELi256ELi4ES3_EELi8ELi5ELb0EEEvNS_16Flash_fwd_paramsE,(.L_x_7834 - _ZN5flash32flash_fwd_splitkv_combine_kernelI23Flash_fwd_kernel_traitsILi64ELi64ELi256ELi4ELb0ELb0EN7cutlass6half_tE19Flash_kernel_traitsILi64ELi64ELi256ELi4ES3_EELi8ELi5ELb0EEEvNS_16Flash_fwd_paramsE)
        .other          _ZN5flash32flash_fwd_splitkv_combine_kernelI23Flash_fwd_kernel_traitsILi64ELi64ELi256ELi4ELb0ELb0EN7cutlass6half_tE19Flash_kernel_traitsILi64ELi64ELi256ELi4ES3_EELi8ELi5ELb0EEEvNS_16Flash_fwd_paramsE,@"STO_CUDA_ENTRY STV_DEFAULT"
_ZN5flash32flash_fwd_splitkv_combine_kernelI23Flash_fwd_kernel_traitsILi64ELi64ELi256ELi4ELb0ELb0EN7cutlass6half_tE19Flash_kernel_traitsILi64ELi64ELi256ELi4ES3_EELi8ELi5ELb0EEEvNS_16Flash_fwd_paramsE:
.text._ZN5flash32flash_fwd_splitkv_combine_kernelI23Flash_fwd_kernel_traitsILi64ELi64ELi256ELi4ELb0ELb0EN7cutlass6half_tE19Flash_kernel_traitsILi64ELi64ELi256ELi4ES3_EELi8ELi5ELb0EEEvNS_16Flash_fwd_paramsE:
        /* <DEDUP_REMOVED lines=23> */
[----:B------:R-:W-:Y:S05]  /*0170*/  CALL.REL.NOINC `($__internal_2_$__cuda_sm20_div_s64) ;  /* 0x0000004000e87944 */ /* 0x000fea0003c00000 */
[----:B------:R-:W-:Y:S05]  /*0180*/  BRA `(.L_x_93) ;  /* 0x00000000004c7947 */ /* 0x000fea0003800000 */
.L_x_92:
        /* <DEDUP_REMOVED lines=19> */
.L_x_93:
        /* <DEDUP_REMOVED lines=12> */
[----:B------:R-:W-:Y:S05]  /*0380*/  CALL.REL.NOINC `($__internal_2_$__cuda_sm20_div_s64) ;  /* 0x0000004000647944 */ /* 0x000fea0003c00000 */
[----:B------:R-:W-:Y:S02]  /*0390*/  MOV R8, R22 ;  /* 0x0000001600087202 */ /* 0x000fe40000000f00 */
[----:B------:R-:W-:Y:S01]  /*03a0*/  MOV R9, R23 ;  /* 0x0000001700097202 */ /* 0x000fe20000000f00 */
[----:B------:R-:W-:Y:S05]  /*03b0*/  BRA `(.L_x_96) ;  /* 0x00000000004c7947 */ /* 0x000fea0003800000 */
.L_x_95:
        /* <DEDUP_REMOVED lines=19> */
.L_x_96:
[----:B------:R-:W-:Y:S05]  /*04f0*/  BSYNC B0 ;  /* 0x0000000000007941 */ /* 0x000fea0003800000 */
.L_x_94:
[----:B------:R-:W0:Y:S01]  /*0500*/  LDC R4, c[0x0][0x2c4] ;  /* 0x0000b100ff047b82 */ /* 0x000e220000000800 */
[----:B------:R-:W-:Y:S01]  /*0510*/  IMAD.MOV.U32 R14, RZ, RZ, RZ ;  /* 0x000000ffff0e7224 */ /* 0x000fe200078e00ff */
[----:B------:R-:W-:Y:S01]  /*0520*/  BSSY B0, `(.L_x_97) ;  /* 0x000003b000007945 */ /* 0x000fe20003800000 */
[----:B0-----:R-:W-:Y:S01]  /*0530*/  IABS R11, R4 ;  /* 0x00000004000b7213 */ /* 0x001fe20000000000 */
[----:B------:R-:W-:-:S03]  /*0540*/  VIADD R6, R4, 0xffffffff ;  /* 0xffffffff04067836 */ /* 0x000fc60000000000 */
[----:B------:R-:W0:Y:S01]  /*0550*/  I2F.RP R13, R11 ;  /* 0x0000000b000d7306 */ /* 0x000e220000209400 */
[----:B------:R-:W-:-:S05]  /*0560*/  IMAD.IADD R2, R6, 0x1, R11 ;  /* 0x0000000106027824 */ /* 0x000fca00078e020b */
[----:B------:R-:W-:Y:S02]  /*0570*/  IABS R3, R2 ;  /* 0x0000000200037213 */ /* 0x000fe40000000000 */
[----:B0-----:R-:W0:Y:S02]  /*0580*/  MUFU.RCP R15, R13 ;  /* 0x0000000d000f7308 */ /* 0x001e240000001000 */
[----:B0-----:R-:W-:-:S06]  /*0590*/  VIADD R15, R15, 0xffffffe ;  /* 0x0ffffffe0f0f7836 */ /* 0x001fcc0000000000 */
[----:B------:R-:W0:Y:S02]  /*05a0*/  F2I.FTZ.U32.TRUNC.NTZ R15, R15 ;  /* 0x0000000f000f7305 */ /* 0x000e24000021f000 */
[----:B0-----:R-:W-:-:S04]  /*05b0*/  IMAD.MOV R10, RZ, RZ, -R15 ;  /* 0x000000ffff0a7224 */ /* 0x001fc800078e0a0f */
[----:B------:R-:W-:-:S04]  /*05c0*/  IMAD R7, R10, R11, RZ ;  /* 0x0000000b0a077224 */ /* 0x000fc800078e02ff */
[----:B------:R-:W-:-:S06]  /*05d0*/  IMAD.HI.U32 R14, R15, R7, R14 ;  /* 0x000000070f0e7227 */ /* 0x000fcc00078e000e */
[----:B------:R-:W-:-:S04]  /*05e0*/  IMAD.HI.U32 R7, R14, R3, RZ ;  /* 0x000000030e077227 */ /* 0x000fc800078e00ff */
[----:B------:R-:W-:-:S04]  /*05f0*/  IMAD.MOV R10, RZ, RZ, -R7 ;  /* 0x000000ffff0a7224 */ /* 0x000fc800078e0a07 */
[----:B------:R-:W-:Y:S01]  /*0600*/  IMAD R10, R11, R10, R3 ;  /* 0x0000000a0b0a7224 */ /* 0x000fe200078e0203 */
[----:B------:R-:W-:-:S04]  /*0610*/  LOP3.LUT R3, R2, R11, RZ, 0x3c, !PT ;  /* 0x0000000b02037212 */ /* 0x000fc800078e3cff */
[----:B------:R-:W-:Y:S02]  /*0620*/  ISETP.GT.U32.AND P1, PT, R11, R10, PT ;  /* 0x0000000a0b00720c */ /* 0x000fe40003f24070 */
[----:B------:R-:W-:-:S11]  /*0630*/  ISETP.GE.AND P0, PT, R3, RZ, PT ;  /* 0x000000ff0300720c */ /* 0x000fd60003f06270 */
[----:B------:R-:W-:Y:S02]  /*0640*/  @!P1 IMAD.IADD R10, R10, 0x1, -R11 ;  /* 0x000000010a0a9824 */ /* 0x000fe400078e0a0b */
[----:B------:R-:W-:Y:S01]  /*0650*/  @!P1 VIADD R7, R7, 0x1 ;  /* 0x0000000107079836 */ /* 0x000fe20000000000 */
[----:B------:R-:W-:Y:S02]  /*0660*/  ISETP.NE.AND P1, PT, R4, RZ, PT ;  /* 0x000000ff0400720c */ /* 0x000fe40003f25270 */
[----:B------:R-:W-:-:S13]  /*0670*/  ISETP.GE.U32.AND P2, PT, R10, R11, PT ;  /* 0x0000000b0a00720c */ /* 0x000fda0003f46070 */
[----:B------:R-:W-:-:S04]  /*0680*/  @P2 VIADD R7, R7, 0x1 ;  /* 0x0000000107072836 */ /* 0x000fc80000000000 */
[----:B------:R-:W-:Y:S01]  /*0690*/  @!P0 IMAD.MOV R7, RZ, RZ, -R7 ;  /* 0x000000ffff078224 */ /* 0x000fe200078e0a07 */
[----:B------:R-:W-:-:S04]  /*06a0*/  @!P1 LOP3.LUT R7, RZ, R11, RZ, 0x33, !PT ;  /* 0x0000000bff079212 */ /* 0x000fc800078e33ff */
[----:B------:R-:W-:Y:S02]  /*06b0*/  ISETP.LT.U32.AND P0, PT, R28, R7, PT ;  /* 0x000000071c00720c */ /* 0x000fe40003f01070 */
[----:B------:R-:W-:-:S04]  /*06c0*/  SHF.R.S32.HI R16, RZ, 0x1f, R7 ;  /* 0x0000001fff107819 */ /* 0x000fc80000011407 */
        /* <DEDUP_REMOVED lines=13> */
.L_x_98:
        /* <DEDUP_REMOVED lines=19> */
.L_x_99:
[----:B------:R-:W-:Y:S05]  /*08d0*/  BSYNC B0 ;  /* 0x0000000000007941 */ /* 0x000fea0003800000 */
.L_x_97:
[----:B------:R-:W0:Y:S01]  /*08e0*/  LDC R7, c[0x0][0x2c4] ;  /* 0x0000b100ff077b82 */ /* 0x000e220000000800 */
[----:B------:R-:W-:Y:S01]  /*08f0*/  ULDC UR5, c[0x0][0x270] ;  /* 0x00009c0000057ab9 */ /* 0x000fe20000000800 */
[----:B------:R-:W-:Y:S01]  /*0900*/  BSSY B0, `(.L_x_100) ;  /* 0x000005d000007945 */ /* 0x000fe20003800000 */
[----:B------:R-:W-:Y:S01]  /*0910*/  UIADD3 UR4, UR5, -0x1, URZ ;  /* 0xffffffff05047890 */ /* 0x000fe2000fffe03f */
[----:B0-----:R-:W-:Y:S02]  /*0920*/  IABS R10, R7 ;  /* 0x00000007000a7213 */ /* 0x001fe40000000000 */
[----:B------:R-:W-:Y:S02]  /*0930*/  ISETP.GT.AND P3, PT, R7, RZ, PT ;  /* 0x000000ff0700720c */ /* 0x000fe40003f64270 */
[----:B------:R-:W0:Y:S08]  /*0940*/  I2F.RP R13, R10 ;  /* 0x0000000a000d7306 */ /* 0x000e300000209400 */
[----:B0-----:R-:W0:Y:S02]  /*0950*/  MUFU.RCP R14, R13 ;  /* 0x0000000d000e7308 */ /* 0x001e240000001000 */
[----:B0-----:R-:W-:-:S06]  /*0960*/  VIADD R14, R14, 0xffffffe ;  /* 0x0ffffffe0e0e7836 */ /* 0x001fcc0000000000 */
[----:B------:R-:W0:Y:S02]  /*0970*/  F2I.FTZ.U32.TRUNC.NTZ R15, R14 ;  /* 0x0000000e000f7305 */ /* 0x000e24000021f000 */
[--C-:B0-----:R-:W-:Y:S02]  /*0980*/  IMAD.MOV R3, RZ, RZ, -R15.reuse ;  /* 0x000000ffff037224 */ /* 0x101fe400078e0a0f */
[----:B------:R-:W-:Y:S02]  /*0990*/  IMAD.MOV.U32 R14, RZ, RZ, RZ ;  /* 0x000000ffff0e7224 */ /* 0x000fe400078e00ff */
[----:B------:R-:W-:Y:S01]  /*09a0*/  IMAD R4, R3, R10, RZ ;  /* 0x0000000a03047224 */ /* 0x000fe200078e02ff */
[----:B------:R-:W-:Y:S02]  /*09b0*/  IABS R3, R2 ;  /* 0x0000000200037213 */ /* 0x000fe40000000000 */
[----:B------:R-:W-:Y:S01]  /*09c0*/  LOP3.LUT R2, R2, R7, RZ, 0x3c, !PT ;  /* 0x0000000702027212 */ /* 0x000fe200078e3cff */
[----:B------:R-:W-:-:S03]  /*09d0*/  IMAD.HI.U32 R4, R15, R4, R14 ;  /* 0x000000040f047227 */ /* 0x000fc600078e000e */
[----:B------:R-:W-:Y:S01]  /*09e0*/  ISETP.GE.AND P1, PT, R2, RZ, PT ;  /* 0x000000ff0200720c */ /* 0x000fe20003f26270 */
[----:B------:R-:W-:Y:S01]  /*09f0*/  IMAD.MOV.U32 R11, RZ, RZ, R3 ;  /* 0x000000ffff0b7224 */ /* 0x000fe200078e0003 */
[----:B------:R-:W-:-:S03]  /*0a00*/  SHF.R.S32.HI R2, RZ, 0x1f, R7 ;  /* 0x0000001fff027819 */ /* 0x000fc60000011407 */
[----:B------:R-:W-:-:S04]  /*0a10*/  IMAD.HI.U32 R4, R4, R11, RZ ;  /* 0x0000000b04047227 */ /* 0x000fc800078e00ff */
[----:B------:R-:W-:-:S04]  /*0a20*/  IMAD.MOV R3, RZ, RZ, -R4 ;  /* 0x000000ffff037224 */ /* 0x000fc800078e0a04 */
[----:B------:R-:W-:-:S05]  /*0a30*/  IMAD R3, R10, R3, R11 ;  /* 0x000000030a037224 */ /* 0x000fca00078e020b */
[----:B------:R-:W-:-:S13]  /*0a40*/  ISETP.GT.U32.AND P2, PT, R10, R3, PT ;  /* 0x000000030a00720c */ /* 0x000fda0003f44070 */
[----:B------:R-:W-:Y:S02]  /*0a50*/  @!P2 IMAD.IADD R3, R3, 0x1, -R10 ;  /* 0x000000010303a824 */ /* 0x000fe400078e0a0a */
[----:B------:R-:W-:Y:S01]  /*0a60*/  @!P2 VIADD R4, R4, 0x1 ;  /* 0x000000010404a836 */ /* 0x000fe20000000000 */
[----:B------:R-:W-:Y:S02]  /*0a70*/  ISETP.NE.AND P2, PT, R7, RZ, PT ;  /* 0x000000ff0700720c */ /* 0x000fe40003f45270 */
[----:B------:R-:W-:Y:S02]  /*0a80*/  ISETP.GE.U32.AND P0, PT, R3, R10, PT ;  /* 0x0000000a0300720c */ /* 0x000fe40003f06070 */
[----:B------:R-:W-:Y:S02]  /*0a90*/  LEA.HI.SX32 R3, R7, 0x1, 0x1 ;  /* 0x0000000107037811 */ /* 0x000fe400078f0aff */
[----:B------:R-:W-:-:S09]  /*0aa0*/  @!P3 IADD3 R3, R2, RZ, RZ ;  /* 0x000000ff0203b210 */ /* 0x000fd20007ffe0ff */
[----:B------:R-:W-:-:S04]  /*0ab0*/  @P0 VIADD R4, R4, 0x1 ;  /* 0x0000000104040836 */ /* 0x000fc80000000000 */
[----:B------:R-:W-:Y:S01]  /*0ac0*/  @!P1 IMAD.MOV R4, RZ, RZ, -R4 ;  /* 0x000000ffff049224 */ /* 0x000fe200078e0a04 */
[----:B------:R-:W-:-:S05]  /*0ad0*/  @!P2 LOP3.LUT R4, RZ, R7, RZ, 0x33, !PT ;  /* 0x00000007ff04a212 */ /* 0x000fca00078e33ff */
[----:B------:R-:W-:-:S05]  /*0ae0*/  IMAD R3, R3, R4, RZ ;  /* 0x0000000403037224 */ /* 0x000fca00078e02ff */
[-C--:B------:R-:W-:Y:S02]  /*0af0*/  IABS R13, R3.reuse ;  /* 0x00000003000d7213 */ /* 0x080fe40000000000 */
[----:B------:R-:W-:Y:S02]  /*0b00*/  IABS R2, R3 ;  /* 0x0000000300027213 */ /* 0x000fe40000000000 */
[----:B------:R-:W0:Y:S01]  /*0b10*/  I2F.RP R18, R13 ;  /* 0x0000000d00127306 */ /* 0x000e220000209400 */
[----:B------:R-:W-:Y:S02]  /*0b20*/  VIADD R4, R13, UR4 ;  /* 0x000000040d047c36 */ /* 0x000fe40008000000 */
[----:B------:R-:W-:-:S05]  /*0b30*/  IMAD.MOV R2, RZ, RZ, -R2 ;  /* 0x000000ffff027224 */ /* 0x000fca00078e0a02 */
[----:B0-----:R-:W0:Y:S02]  /*0b40*/  MUFU.RCP R14, R18 ;  /* 0x00000012000e7308 */ /* 0x001e240000001000 */
[----:B0-----:R-:W-:-:S06]  /*0b50*/  VIADD R14, R14, 0xffffffe ;  /* 0x0ffffffe0e0e7836 */ /* 0x001fcc0000000000 */
[----:B------:R-:W0:Y:S02]  /*0b60*/  F2I.FTZ.U32.TRUNC.NTZ R15, R14 ;  /* 0x0000000e000f7305 */ /* 0x000e24000021f000 */
[----:B0-----:R-:W-:Y:S02]  /*0b70*/  IMAD.MOV R10, RZ, RZ, -R15 ;  /* 0x000000ffff0a7224 */ /* 0x001fe400078e0a0f */
[----:B------:R-:W-:Y:S02]  /*0b80*/  IMAD.MOV.U32 R14, RZ, RZ, RZ ;  /* 0x000000ffff0e7224 */ /* 0x000fe400078e00ff */
[----:B------:R-:W-:Y:S01]  /*0b90*/  IMAD R11, R10, R13, RZ ;  /* 0x0000000d0a0b7224 */ /* 0x000fe200078e02ff */
[----:B------:R-:W-:-:S03]  /*0ba0*/  IABS R10, R4 ;  /* 0x00000004000a7213 */ /* 0x000fc60000000000 */
[----:B------:R-:W-:-:S06]  /*0bb0*/  IMAD.HI.U32 R11, R15, R11, R14 ;  /* 0x0000000b0f0b7227 */ /* 0x000fcc00078e000e */
[----:B------:R-:W-:-:S04]  /*0bc0*/  IMAD.HI.U32 R15, R11, R10, RZ ;  /* 0x0000000a0b0f7227 */ /* 0x000fc800078e00ff */
[----:B------:R-:W-:-:S05]  /*0bd0*/  IMAD R2, R15, R2, R10 ;  /* 0x000000020f027224 */ /* 0x000fca00078e020a */
[----:B------:R-:W-:-:S13]  /*0be0*/  ISETP.GT.U32.AND P1, PT, R13, R2, PT ;  /* 0x000000020d00720c */ /* 0x000fda0003f24070 */
[-C--:B------:R-:W-:Y:S01]  /*0bf0*/  @!P1 IADD3 R2, R2, -R13.reuse, RZ ;  /* 0x8000000d02029210 */ /* 0x080fe20007ffe0ff */
[----:B------:R-:W-:Y:S01]  /*0c00*/  @!P1 VIADD R15, R15, 0x1 ;  /* 0x000000010f0f9836 */ /* 0x000fe20000000000 */
[----:B------:R-:W-:Y:S02]  /*0c10*/  ISETP.NE.AND P1, PT, R3, RZ, PT ;  /* 0x000000ff0300720c */ /* 0x000fe40003f25270 */
[-C--:B------:R-:W-:Y:S02]  /*0c20*/  ISETP.GE.U32.AND P2, PT, R2, R13.reuse, PT ;  /* 0x0000000d0200720c */ /* 0x080fe40003f46070 */
[----:B------:R-:W-:-:S04]  /*0c30*/  LOP3.LUT R2, R4, R13, RZ, 0x3c, !PT ;  /* 0x0000000d04027212 */ /* 0x000fc800078e3cff */
[----:B------:R-:W-:-:S07]  /*0c40*/  ISETP.GE.AND P0, PT, R2, RZ, PT ;  /* 0x000000ff0200720c */ /* 0x000fce0003f06270 */
[----:B------:R-:W-:-:S06]  /*0c50*/  @P2 VIADD R15, R15, 0x1 ;  /* 0x000000010f0f2836 */ /* 0x000fcc0000000000 */
        /* <DEDUP_REMOVED lines=8> */
[----:B------:R-:W-:Y:S01]  /*0ce0*/  ISETP.NE.U32.AND P1, PT, R2, RZ, PT ;  /* 0x000000ff0200720c */ /* 0x000fe20003f25070 */
[----:B------:R-:W-:-:S12]  /*0cf0*/  IMAD R2, R7, UR5, RZ ;  /* 0x0000000507027c24 */ /* 0x000fd8000f8e02ff */
[----:B------:R-:W-:Y:S05]  /*0d00*/  @!P1 BRA `(.L_x_101) ;  /* 0x0000000000249947 */ /* 0x000fea0003800000 */
[----:B------:R-:W-:Y:S01]  /*0d10*/  IMAD.MOV.U32 R24, RZ, RZ, R22 ;  /* 0x000000ffff187224 */ /* 0x000fe200078e0016 */
[----:B------:R-:W-:Y:S01]  /*0d20*/  MOV R28, R15 ;  /* 0x0000000f001c7202 */ /* 0x000fe20000000f00 */
[----:B------:R-:W-:Y:S01]  /*0d30*/  IMAD.MOV.U32 R19, RZ, RZ, R23 ;  /* 0x000000ffff137224 */ /* 0x000fe200078e0017 */
[----:B------:R-:W-:Y:S02]  /*0d40*/  MOV R25, R14 ;  /* 0x0000000e00197202 */ /* 0x000fe40000000f00 */
[----:B------:R-:W-:Y:S02]  /*0d50*/  MOV R26, 0xd70 ;  /* 0x00000d70001a7802 */ /* 0x000fe40000000f00 */
[----:B------:R-:W-:Y:S05]  /*0d60*/  CALL.REL.NOINC `($__internal_2_$__cuda_sm20_div_s64) ;  /* 0x0000003400ec7944 */ /* 0x000fea0003c00000 */
[----:B------:R-:W-:Y:S02]  /*0d70*/  MOV R38, R22 ;  /* 0x0000001600267202 */ /* 0x000fe40000000f00 */
[----:B------:R-:W-:Y:S01]  /*0d80*/  MOV R39, R23 ;  /* 0x0000001700277202 */ /* 0x000fe20000000f00 */
[----:B------:R-:W-:Y:S05]  /*0d90*/  BRA `(.L_x_102) ;  /* 0x00000000004c7947 */ /* 0x000fea0003800000 */
.L_x_101:
        /* <DEDUP_REMOVED lines=19> */
.L_x_102:
[----:B------:R-:W-:Y:S05]  /*0ed0*/  BSYNC B0 ;  /* 0x0000000000007941 */ /* 0x000fea0003800000 */
.L_x_100:
[-C--:B------:R-:W-:Y:S01]  /*0ee0*/  IABS R7, R2.reuse ;  /* 0x0000000200077213 */ /* 0x080fe20000000000 */
[----:B------:R-:W-:Y:S01]  /*0ef0*/  BSSY B0, `(.L_x_103) ;  /* 0x000003b000007945 */ /* 0x000fe20003800000 */
[----:B------:R-:W-:Y:S02]  /*0f00*/  IABS R10, R2 ;  /* 0x00000002000a7213 */ /* 0x000fe40000000000 */
[----:B------:R-:W0:Y:S01]  /*0f10*/  I2F.RP R20, R7 ;  /* 0x0000000700147306 */ /* 0x000e220000209400 */
[----:B------:R-:W-:Y:S02]  /*0f20*/  IMAD.IADD R6, R6, 0x1, R7 ;  /* 0x0000000106067824 */ /* 0x000fe400078e0207 */
[----:B------:R-:W-:-:S03]  /*0f30*/  IMAD.MOV R10, RZ, RZ, -R10 ;  /* 0x000000ffff0a7224 */ /* 0x000fc600078e0a0a */
[----:B------:R-:W-:Y:S02]  /*0f40*/  IABS R11, R6 ;  /* 0x00000006000b7213 */ /* 0x000fe40000000000 */
[----:B0-----:R-:W0:Y:S02]  /*0f50*/  MUFU.RCP R19, R20 ;  /* 0x0000001400137308 */ /* 0x001e240000001000 */
[----:B0-----:R-:W-:-:S06]  /*0f60*/  VIADD R19, R19, 0xffffffe ;  /* 0x0ffffffe13137836 */ /* 0x001fcc0000000000 */
[----:B------:R-:W0:Y:S02]  /*0f70*/  F2I.FTZ.U32.TRUNC.NTZ R19, R19 ;  /* 0x0000001300137305 */ /* 0x000e24000021f000 */
[----:B0-----:R-:W-:-:S04]  /*0f80*/  IMAD.MOV R18, RZ, RZ, -R19 ;  /* 0x000000ffff127224 */ /* 0x001fc800078e0a13 */
[----:B------:R-:W-:Y:S02]  /*0f90*/  IMAD R13, R18, R7, RZ ;  /* 0x00000007120d7224 */ /* 0x000fe400078e02ff */
[----:B------:R-:W-:-:S04]  /*0fa0*/  IMAD.MOV.U32 R18, RZ, RZ, RZ ;  /* 0x000000ffff127224 */ /* 0x000fc800078e00ff */
[----:B------:R-:W-:-:S06]  /*0fb0*/  IMAD.HI.U32 R13, R19, R13, R18 ;  /* 0x0000000d130d7227 */ /* 0x000fcc00078e0012 */
[----:B------:R-:W-:-:S04]  /*0fc0*/  IMAD.HI.U32 R13, R13, R11, RZ ;  /* 0x0000000b0d0d7227 */ /* 0x000fc800078e00ff */
[----:B------:R-:W-:-:S05]  /*0fd0*/  IMAD R10, R13, R10, R11 ;  /* 0x0000000a0d0a7224 */ /* 0x000fca00078e020b */
[----:B------:R-:W-:-:S13]  /*0fe0*/  ISETP.GT.U32.AND P1, PT, R7, R10, PT ;  /* 0x0000000a0700720c */ /* 0x000fda0003f24070 */
[----:B------:R-:W-:Y:S02]  /*0ff0*/  @!P1 IMAD.IADD R10, R10, 0x1, -R7 ;  /* 0x000000010a0a9824 */ /* 0x000fe400078e0a07 */
        /* <DEDUP_REMOVED lines=23> */
.L_x_104:
        /* <DEDUP_REMOVED lines=19> */
.L_x_105:
[----:B------:R-:W-:Y:S05]  /*12a0*/  BSYNC B0 ;  /* 0x0000000000007941 */ /* 0x000fea0003800000 */
.L_x_103:
[----:B------:R-:W0:Y:S01]  /*12b0*/  S2R R10, SR_TID.X ;  /* 0x00000000000a7919 */ /* 0x000e220000002100 */
[----:B------:R-:W-:Y:S01]  /*12c0*/  IADD3 R9, P0, R12, -UR7, RZ ;  /* 0x800000070c097c10 */ /* 0x000fe2000ff1e0ff */
[----:B------:R-:W-:Y:S01]  /*12d0*/  ULDC UR5, c[0x0][0x3c4] ;  /* 0x0000f10000057ab9 */ /* 0x000fe20000000800 */
[----:B------:R-:W-:Y:S02]  /*12e0*/  ULDC.64 UR8, c[0x0][0x208] ;  /* 0x0000820000087ab9 */ /* 0x000fe40000000a00 */
[----:B------:R-:W-:Y:S02]  /*12f0*/  IADD3.X R8, R5, ~UR6, RZ, P0, !PT ;  /* 0x8000000605087c10 */ /* 0x000fe400087fe4ff */
[----:B0-----:R-:W-:-:S04]  /*1300*/  SHF.R.S32.HI R29, RZ, 0x1f, R10 ;  /* 0x0000001fff1d7819 */ /* 0x001fc8000001140a */
[----:B------:R-:W-:-:S04]  /*1310*/  LEA.HI R7, R29, R10, RZ, 0x3 ;  /* 0x0000000a1d077211 */ /* 0x000fc800078f18ff */
[----:B------:R-:W-:Y:S02]  /*1320*/  LOP3.LUT R19, R7, 0xfffffff8, RZ, 0xc0, !PT ;  /* 0xfffffff807137812 */ /* 0x000fe400078ec0ff */
[----:B------:R-:W-:-:S03]  /*1330*/  SHF.R.S32.HI R7, RZ, 0x3, R7 ;  /* 0x00000003ff077819 */ /* 0x000fc60000011407 */
[----:B------:R-:W-:Y:S02]  /*1340*/  IMAD.IADD R20, R10, 0x1, -R19 ;  /* 0x000000010a147824 */ /* 0x000fe400078e0a13 */
[----:B------:R-:W-:-:S03]  /*1350*/  VIADD R25, R7, 0x10 ;  /* 0x0000001007197836 */ /* 0x000fc60000000000 */
[----:B------:R-:W-:Y:S02]  /*1360*/  ISETP.GT.U32.AND P2, PT, R9, R20, PT ;  /* 0x000000140900720c */ /* 0x000fe40003f44070 */
[----:B------:R-:W-:Y:S02]  /*1370*/  SHF.R.S32.HI R21, RZ, 0x1f, R20 ;  /* 0x0000001fff157819 */ /* 0x000fe40000011414 */
[----:B------:R-:W-:Y:S02]  /*1380*/  IADD3 R30, P0, R20, UR7, RZ ;  /* 0x00000007141e7c10 */ /* 0x000fe4000ff1e0ff */
[----:B------:R-:W-:Y:S02]  /*1390*/  ISETP.GT.AND.EX P2, PT, R8, R21, PT, P2 ;  /* 0x000000150800720c */ /* 0x000fe40003f44320 */
[----:B------:R-:W-:Y:S02]  /*13a0*/  IADD3.X R31, R21, UR6, RZ, P0, !PT ;  /* 0x00000006151f7c10 */ /* 0x000fe400087fe4ff */
[----:B------:R-:W-:-:S02]  /*13b0*/  ISETP.GE.OR P3, PT, R7, UR5, !P2 ;  /* 0x0000000507007c0c */ /* 0x000fc4000d766670 */
[----:B------:R-:W-:-:S11]  /*13c0*/  ISETP.GE.OR P2, PT, R25, UR5, !P2 ;  /* 0x0000000519007c0c */ /* 0x000fd6000d746670 */
[----:B------:R-:W0:Y:S01]  /*13d0*/  @!P3 LDC.64 R18, c[0x0][0x2b8] ;  /* 0x0000ae00ff12bb82 */ /* 0x000e220000000a00 */
[----:B------:R-:W-:Y:S02]  /*13e0*/  @!P3 SHF.R.S32.HI R33, RZ, 0x1f, R7 ;  /* 0x0000001fff21b819 */ /* 0x000fe40000011407 */
[----:B------:R-:W-:-:S03]  /*13f0*/  @!P2 SHF.R.S32.HI R21, RZ, 0x1f, R25 ;  /* 0x0000001fff15a819 */ /* 0x000fc60000011419 */
[-C--:B------:R-:W-:Y:S02]  /*1400*/  @!P3 IMAD R26, R33, R12.reuse, RZ ;  /* 0x0000000c211ab224 */ /* 0x080fe400078e02ff */
[----:B------:R-:W1:Y:S01]  /*1410*/  @!P2 LDC.64 R8, c[0x0][0x2b8] ;  /* 0x0000ae00ff08ab82 */ /* 0x000e620000000a00 */
[----:B------:R-:W-:Y:S02]  /*1420*/  @!P2 IMAD R24, R21, R12, RZ ;  /* 0x0000000c1518a224 */ /* 0x000fe400078e02ff */
[----:B------:R-:W-:-:S04]  /*1430*/  @!P3 IMAD.WIDE.U32 R32, R12, R7, R30 ;  /* 0x000000070c20b225 */ /* 0x000fc800078e001e */
[----:B------:R-:W-:Y:S02]  /*1440*/  @!P3 IMAD R21, R7, R5, R26 ;  /* 0x000000050715b224 */ /* 0x000fe400078e021a */
[----:B------:R-:W-:-:S04]  /*1450*/  @!P2 IMAD.WIDE.U32 R30, R12, R25, R30 ;  /* 0x000000190c1ea225 */ /* 0x000fc800078e001e */
[----:B------:R-:W-:Y:S02]  /*1460*/  @!P2 IMAD R24, R25, R5, R24 ;  /* 0x000000051918a224 */ /* 0x000fe400078e0218 */
[----:B------:R-:W-:Y:S01]  /*1470*/  @!P3 IMAD.IADD R21, R33, 0x1, R21 ;  /* 0x000000012115b824 */ /* 0x000fe200078e0215 */
[----:B0-----:R-:W-:Y:S01]  /*1480*/  @!P3 LEA R18, P1, R32, R18, 0x2 ;  /* 0x000000122012b211 */ /* 0x001fe200078210ff */
[----:B------:R-:W-:-:S03]  /*1490*/  @!P2 IMAD.IADD R24, R31, 0x1, R24 ;  /* 0x000000011f18a824 */ /* 0x000fc600078e0218 */
[----:B------:R-:W-:Y:S01]  /*14a0*/  @!P3 LEA.HI.X R19, R32, R19, R21, 0x2, P1 ;  /* 0x000000132013b211 */ /* 0x000fe200008f1415 */
[----:B------:R-:W-:Y:S01]  /*14b0*/  IMAD.MOV.U32 R21, RZ, RZ, -0x800000 ;  /* 0xff800000ff157424 */ /* 0x000fe200078e00ff */
[----:B-1----:R-:W-:Y:S01]  /*14c0*/  @!P2 LEA R36, P0, R30, R8, 0x2 ;  /* 0x000000081e24a211 */ /* 0x002fe200078010ff */
[----:B------:R-:W-:-:S04]  /*14d0*/  IMAD.MOV.U32 R8, RZ, RZ, -0x800000 ;  /* 0xff800000ff087424 */ /* 0x000fc800078e00ff */
[----:B------:R0:W2:Y:S01]  /*14e0*/  @!P3 LDG.E R21, desc[UR8][R18.64] ;  /* 0x000000081215b981 */ /* 0x0000a2000c1e1900 */
[----:B------:R-:W-:-:S05]  /*14f0*/  @!P2 LEA.HI.X R37, R30, R9, R24, 0x2, P0 ;  /* 0x000000091e25a211 */ /* 0x000fca00000f1418 */
[----:B------:R-:W3:Y:S01]  /*1500*/  @!P2 LDG.E R8, desc[UR8][R36.64] ;  /* 0x000000082408a981 */ /* 0x000ee2000c1e1900 */
[----:B------:R-:W1:Y:S01]  /*1510*/  S2R R34, SR_CgaCtaId ;  /* 0x0000000000227919 */ /* 0x000e620000008800 */
[----:B------:R-:W-:Y:S02]  /*1520*/  MOV R9, 0x400 ;  /* 0x0000040000097802 */ /* 0x000fe40000000f00 */
[C---:B------:R-:W-:Y:S02]  /*1530*/  ISETP.GT.AND P0, PT, R10.reuse, 0xff, PT ;  /* 0x000000ff0a00780c */ /* 0x040fe40003f04270 */
[----:B------:R-:W-:Y:S02]  /*1540*/  ISETP.GT.AND P3, PT, R10, 0x7f, PT ;  /* 0x0000007f0a00780c */ /* 0x000fe40003f64270 */
[----:B------:R-:W-:-:S04]  /*1550*/  LEA.HI R29, R29, R10, RZ, 0x4 ;  /* 0x0000000a1d1d7211 */ /* 0x000fc800078f20ff */
[----:B------:R-:W-:Y:S02]  /*1560*/  LOP3.LUT R35, R29, 0xfffffff0, RZ, 0xc0, !PT ;  /* 0xfffffff01d237812 */ /* 0x000fe400078ec0ff */
[----:B-1----:R-:W-:-:S05]  /*1570*/  LEA R34, R34, R9, 0x18 ;  /* 0x0000000922227211 */ /* 0x002fca00078ec0ff */
[----:B------:R-:W-:-:S04]  /*1580*/  IMAD R9, R7, 0x24, R34 ;  /* 0x0000002407097824 */ /* 0x000fc800078e0222 */
[----:B------:R-:W-:Y:S02]  /*1590*/  IMAD R20, R20, 0x4, R9 ;  /* 0x0000000414147824 */ /* 0x000fe400078e0209 */
[----:B------:R-:W-:Y:S01]  /*15a0*/  IMAD.IADD R35, R10, 0x1, -R35 ;  /* 0x000000010a237824 */ /* 0x000fe200078e0a23 */
[----:B------:R-:W-:Y:S01]  /*15b0*/  SHF.R.S32.HI R7, RZ, 0x4, R29 ;  /* 0x00000004ff077819 */ /* 0x000fe2000001141d */
[----:B------:R-:W-:Y:S01]  /*15c0*/  IMAD.MOV.U32 R33, RZ, RZ, -0x800000 ;  /* 0xff800000ff217424 */ /* 0x000fe200078e00ff */
[----:B------:R-:W0:Y:S01]  /*15d0*/  LDC R9, c[0x0][0x2c4] ;  /* 0x0000b100ff097b82 */ /* 0x000e220000000800 */
[----:B------:R-:W-:Y:S02]  /*15e0*/  IMAD R34, R35, 0x24, R34 ;  /* 0x0000002423227824 */ /* 0x000fe400078e0222 */
[----:B------:R-:W-:Y:S02]  /*15f0*/  IMAD.MOV.U32 R32, RZ, RZ, -0x800000 ;  /* 0xff800000ff207424 */ /* 0x000fe400078e00ff */
[----:B------:R-:W-:Y:S01]  /*1600*/  IMAD R34, R7, 0x4, R34 ;  /* 0x0000000407227824 */ /* 0x000fe200078e0222 */
[----:B0-----:R-:W-:-:S04]  /*1610*/  IABS R19, R9 ;  /* 0x0000000900137213 */ /* 0x001fc80000000000 */
[----:B------:R-:W0:Y:S08]  /*1620*/  I2F.RP R28, R19 ;  /* 0x00000013001c7306 */ /* 0x000e300000209400 */
[----:B0-----:R-:W0:Y:S02]  /*1630*/  MUFU.RCP R24, R28 ;  /* 0x0000001c00187308 */ /* 0x001e240000001000 */
[----:B0-----:R-:W-:-:S06]  /*1640*/  VIADD R24, R24, 0xffffffe ;  /* 0x0ffffffe18187836 */ /* 0x001fcc0000000000 */
[----:B------:R0:W1:Y:S02]  /*1650*/  F2I.FTZ.U32.TRUNC.NTZ R25, R24 ;  /* 0x0000001800197305 */ /* 0x000064000021f000 */
[----:B0-----:R-:W-:Y:S01]  /*1660*/  IMAD.MOV.U32 R24, RZ, RZ, RZ ;  /* 0x000000ffff187224 */ /* 0x001fe200078e00ff */
[----:B--2---:R-:W-:Y:S04]  /*1670*/  @!P0 STS [R20], R21 ;  /* 0x0000001514008388 */ /* 0x004fe80000000800 */
[----:B---3--:R-:W-:Y:S01]  /*1680*/  @!P3 STS [R20+0x240], R8 ;  /* 0x000240081400b388 */ /* 0x008fe20000000800 */
[----:B------:R-:W-:Y:S06]  /*1690*/  BAR.SYNC.DEFER_BLOCKING 0x0 ;  /* 0x0000000000007b1d */ /* 0x000fec0000010000 */
[----:B------:R-:W-:Y:S04]  /*16a0*/  @!P3 LDS R33, [R34] ;  /* 0x000000002221b984 */ /* 0x000fe80000000800 */
[----:B------:R-:W0:Y:S02]  /*16b0*/  @!P3 LDS R32, [R34+0x240] ;  /* 0x000240002220b984 */ /* 0x000e240000000800 */
[----:B0-----:R-:W-:-:S05]  /*16c0*/  FMNMX.FTZ R29, R33, R32, !PT ;  /* 0x00000020211d7209 */ /* 0x001fca0007810000 */
[----:B------:R-:W0:Y:S02]  /*16d0*/  SHFL.BFLY PT, R26, R29, 0x8, 0x1f ;  /* 0x0d001f001d1a7f89 */ /* 0x000e2400000e0000 */
[----:B0-----:R-:W-:-:S05]  /*16e0*/  FMNMX.FTZ R26, R29, R26, !PT ;  /* 0x0000001a1d1a7209 */ /* 0x001fca0007810000 */
[----:B------:R-:W0:Y:S01]  /*16f0*/  SHFL.BFLY PT, R21, R26, 0x4, 0x1f ;  /* 0x0c801f001a157f89 */ /* 0x000e2200000e0000 */
[----:B-1----:R-:W-:Y:S01]  /*1700*/  IMAD.MOV R8, RZ, RZ, -R25 ;  /* 0x000000ffff087224 */ /* 0x002fe200078e0a19 */
[----:B0-----:R-:W-:-:S05]  /*1710*/  FMNMX.FTZ R21, R26, R21, !PT ;  /* 0x000000151a157209 */ /* 0x001fca0007810000 */
[----:B------:R-:W0:Y:S01]  /*1720*/  SHFL.BFLY PT, R20, R21, 0x2, 0x1f ;  /* 0x0c401f0015147f89 */ /* 0x000e2200000e0000 */
[----:B------:R-:W-:Y:S01]  /*1730*/  IMAD R18, R8, R19, RZ ;  /* 0x0000001308127224 */ /* 0x000fe200078e02ff */
[----:B------:R-:W-:-:S03]  /*1740*/  IABS R8, R6 ;  /* 0x0000000600087213 */ /* 0x000fc60000000000 */
[----:B------:R-:W-:-:S06]  /*1750*/  IMAD.HI.U32 R18, R25, R18, R24 ;  /* 0x0000001219127227 */ /* 0x000fcc00078e0018 */
[----:B------:R-:W-:-:S04]  /*1760*/  IMAD.HI.U32 R18, R18, R8, RZ ;  /* 0x0000000812127227 */ /* 0x000fc800078e00ff */
[----:B------:R-:W-:Y:S01]  /*1770*/  IMAD.MOV R24, RZ, RZ, -R18 ;  /* 0x000000ffff187224 */ /* 0x000fe200078e0a12 */
[----:B0-----:R-:W-:-:S05]  /*1780*/  FMNMX.FTZ R20, R21, R20, !PT ;  /* 0x0000001415147209 */ /* 0x001fca0007810000 */
[----:B------:R-:W0:Y:S01]  /*1790*/  SHFL.BFLY PT, R21, R20, 0x1, 0x1f ;  /* 0x0c201f0014157f89 */ /* 0x000e2200000e0000 */
[----:B------:R-:W-:-:S05]  /*17a0*/  IMAD R8, R19, R24, R8 ;  /* 0x0000001813087224 */ /* 0x000fca00078e0208 */
[----:B------:R-:W-:Y:S02]  /*17b0*/  ISETP.GT.U32.AND P2, PT, R19, R8, PT ;  /* 0x000000081300720c */ /* 0x000fe40003f44070 */
[----:B------:R-:W-:-:S11]  /*17c0*/  LOP3.LUT R6, R6, R9, RZ, 0x3c, !PT ;  /* 0x0000000906067212 */ /* 0x000fd600078e3cff */
[----:B------:R-:W-:Y:S01]  /*17d0*/  @!P2 IMAD.IADD R8, R8, 0x1, -R19 ;  /* 0x000000010808a824 */ /* 0x000fe200078e0a13 */
[----:B0-----:R-:W-:-:S04]  /*17e0*/  FMNMX.FTZ R21, R20, R21, !PT ;  /* 0x0000001514157209 */ /* 0x001fc80007810000 */
[----:B------:R-:W-:Y:S02]  /*17f0*/  ISETP.GE.U32.AND P4, PT, R8, R19, PT ;  /* 0x000000130800720c */ /* 0x000fe40003f86070 */
[C---:B------:R-:W-:Y:S01]  /*1800*/  FSETP.NEU.FTZ.AND P0, PT, R21.reuse, -INF , PT ;  /* 0xff8000001500780b */ /* 0x040fe20003f1d000 */
[----:B------:R-:W-:Y:S01]  /*1810*/  @!P2 VIADD R18, R18, 0x1 ;  /* 0x000000011212a836 */ /* 0x000fe20000000000 */
[----:B------:R-:W-:Y:S01]  /*1820*/  ISETP.GE.AND P1, PT, R6, RZ, PT ;  /* 0x000000ff0600720c */ /* 0x000fe20003f26270 */
[----:B------:R-:W0:Y:S01]  /*1830*/  LDC R19, c[0x0][0x270] ;  /* 0x00009c00ff137b82 */ /* 0x000e220000000800 */
[----:B------:R-:W-:Y:S02]  /*1840*/  FSEL R6, R21, RZ, P0 ;  /* 0x000000ff15067208 */ /* 0x000fe40000000000 */
[----:B------:R-:W-:Y:S02]  /*1850*/  ISETP.GT.AND P2, PT, R2, RZ, PT ;  /* 0x000000ff0200720c */ /* 0x000fe40003f44270 */
[----:B------:R-:W-:Y:S01]  /*1860*/  ISETP.NE.AND P0, PT, R9, RZ, PT ;  /* 0x000000ff0900720c */ /* 0x000fe20003f05270 */
[----:B------:R-:W-:Y:S01]  /*1870*/  FADD.FTZ R8, -R6, R33 ;  /* 0x0000002106087221 */ /* 0x000fe20000010100 */
[----:B------:R-:W-:Y:S01]  /*1880*/  SHF.R.S32.HI R20, RZ, 0x1f, R2 ;  /* 0x0000001fff147819 */ /* 0x000fe20000011402 */
[----:B------:R-:W-:Y:S01]  /*1890*/  @P4 VIADD R18, R18, 0x1 ;  /* 0x0000000112124836 */ /* 0x000fe20000000000 */
[----:B------:R-:W-:Y:S01]  /*18a0*/  LEA.HI.SX32 R21, R2, 0x1, 0x1 ;  /* 0x0000000102157811 */ /* 0x000fe200078f0aff */
[----:B------:R-:W-:Y:S01]  /*18b0*/  FADD.FTZ R2, -R6, R32 ;  /* 0x0000002006027221 */ /* 0x000fe20000010100 */
[----:B------:R-:W-:Y:S01]  /*18c0*/  FMUL.FTZ R8, R8, 1.4426950216293334961 ;  /* 0x3fb8aa3b08087820 */ /* 0x000fe20000410000 */
[----:B------:R-:W-:-:S02]  /*18d0*/  @!P1 IMAD.MOV R18, RZ, RZ, -R18 ;  /* 0x000000ffff129224 */ /* 0x000fc400078e0a12 */
[----:B------:R-:W-:Y:S02]  /*18e0*/  FMUL.FTZ R26, R2, 1.4426950216293334961 ;  /* 0x3fb8aa3b021a7820 */ /* 0x000fe40000410000 */
[----:B------:R-:W-:Y:S02]  /*18f0*/  @!P2 IMAD.MOV R21, RZ, RZ, R20 ;  /* 0x000000ffff15a224 */ /* 0x000fe400078e0214 */
[----:B------:R-:W-:Y:S01]  /*1900*/  @!P0 LOP3.LUT R18, RZ, R9, RZ, 0x33, !PT ;  /* 0x00000009ff128212 */ /* 0x000fe200078e33ff */
[----:B------:R-:W-:Y:S04]  /*1910*/  MUFU.EX2 R8, R8 ;  /* 0x0000000800087308 */ /* 0x000fe80000000800 */
[----:B------:R-:W-:-:S04]  /*1920*/  IMAD R2, R21, R18, RZ ;  /* 0x0000001215027224 */ /* 0x000fc800078e02ff */
[----:B------:R-:W1:Y:S01]  /*1930*/  MUFU.EX2 R21, R26 ;  /* 0x0000001a00157308 */ /* 0x000e620000000800 */
[----:B------:R-:W-:Y:S02]  /*1940*/  IABS R29, R2 ;  /* 0x00000002001d7213 */ /* 0x000fe40000000000 */
[----:B0-----:R-:W-:-:S05]  /*1950*/  IABS R24, R19 ;  /* 0x0000001300187213 */ /* 0x001fca0000000000 */
[----:B------:R-:W0:Y:S01]  /*1960*/  I2F.RP R25, R29 ;  /* 0x0000001d00197306 */ /* 0x000e220000209400 */
[----:B-1----:R-:W-:-:S05]  /*1970*/  FADD.FTZ R21, R8, R21 ;  /* 0x0000001508157221 */ /* 0x002fca0000010000 */
[----:B------:R-:W1:Y:S02]  /*1980*/  SHFL.BFLY PT, R8, R21, 0x8, 0x1f ;  /* 0x0d001f0015087f89 */ /* 0x000e6400000e0000 */
[----:B------:R-:W2:Y:S08]  /*1990*/  I2F.U32.RP R20, R24 ;  /* 0x0000001800147306 */ /* 0x000eb00000209000 */
[----:B0-----:R-:W0:Y:S08]  /*19a0*/  MUFU.RCP R42, R25 ;  /* 0x00000019002a7308 */ /* 0x001e300000001000 */
[----:B--2---:R-:W2:Y:S01]  /*19b0*/  MUFU.RCP R40, R20 ;  /* 0x0000001400287308 */ /* 0x004ea20000001000 */
[----:B-1----:R-:W-:-:S05]  /*19c0*/  FADD.FTZ R8, R21, R8 ;  /* 0x0000000815087221 */ /* 0x002fca0000010000 */
[----:B------:R-:W1:Y:S01]  /*19d0*/  SHFL.BFLY PT, R31, R8, 0x4, 0x1f ;  /* 0x0c801f00081f7f89 */ /* 0x000e6200000e0000 */
[----:B0-----:R-:W-:-:S04]  /*19e0*/  VIADD R42, R42, 0xffffffe ;  /* 0x0ffffffe2a2a7836 */ /* 0x001fc80000000000 */
[----:B------:R-:W0:Y:S01]  /*19f0*/  F2I.FTZ.U32.TRUNC.NTZ R43, R42 ;  /* 0x0000002a002b7305 */ /* 0x000e22000021f000 */
[----:B--2---:R-:W-:-:S07]  /*1a00*/  VIADD R40, R40, 0xffffffe ;  /* 0x0ffffffe28287836 */ /* 0x004fce0000000000 */
[----:B------:R-:W2:Y:S01]  /*1a10*/  F2I.FTZ.U32.TRUNC.NTZ R41, R40 ;  /* 0x0000002800297305 */ /* 0x000ea2000021f000 */
[----:B------:R-:W-:Y:S02]  /*1a20*/  VIADD R20, R29, UR4 ;  /* 0x000000041d147c36 */ /* 0x000fe40008000000 */
[----:B0-----:R-:W-:Y:S02]  /*1a30*/  IMAD.MOV R18, RZ, RZ, -R43 ;  /* 0x000000ffff127224 */ /* 0x001fe400078e0a2b */
[----:B-1----:R-:W-:Y:S02]  /*1a40*/  FADD.FTZ R31, R8, R31 ;  /* 0x0000001f081f7221 */ /* 0x002fe40000010000 */
[----:B------:R-:W-:Y:S02]  /*1a50*/  IMAD R37, R18, R29, RZ ;  /* 0x0000001d12257224 */ /* 0x000fe400078e02ff */
[----:B------:R-:W-:Y:S01]  /*1a60*/  IMAD.MOV.U32 R42, RZ, RZ, RZ ;  /* 0x000000ffff2a7224 */ /* 0x000fe200078e00ff */
[----:B------:R-:W0:Y:S01]  /*1a70*/  SHFL.BFLY PT, R28, R31, 0x2, 0x1f ;  /* 0x0c401f001f1c7f89 */ /* 0x000e2200000e0000 */
[----:B--2---:R-:W-:Y:S01]  /*1a80*/  IMAD.MOV R21, RZ, RZ, -R41 ;  /* 0x000000ffff157224 */ /* 0x004fe200078e0a29 */
[----:B------:R-:W-:Y:S01]  /*1a90*/  IABS R25, R2 ;  /* 0x0000000200197213 */ /* 0x000fe20000000000 */
[----:B------:R-:W-:Y:S01]  /*1aa0*/  IMAD.HI.U32 R37, R43, R37, R42 ;  /* 0x000000252b257227 */ /* 0x000fe200078e002a */
[----:B------:R-:W-:-:S03]  /*1ab0*/  IABS R26, R20 ;  /* 0x00000014001a7213 */ /* 0x000fc60000000000 */
[----:B------:R-:W-:Y:S02]  /*1ac0*/  IMAD R21, R21, R24, RZ ;  /* 0x0000001815157224 */ /* 0x000fe400078e02ff */
[----:B------:R-:W-:Y:S02]  /*1ad0*/  IMAD.MOV.U32 R40, RZ, RZ, RZ ;  /* 0x000000ffff287224 */ /* 0x000fe400078e00ff */
[----:B------:R-:W-:Y:S02]  /*1ae0*/  IMAD.MOV R25, RZ, RZ, -R25 ;  /* 0x000000ffff197224 */ /* 0x000fe400078e0a19 */
[----:B------:R-:W-:Y:S01]  /*1af0*/  IMAD.HI.U32 R30, R37, R26, RZ ;  /* 0x0000001a251e7227 */ /* 0x000fe200078e00ff */
[----:B------:R-:W-:Y:S02]  /*1b00*/  IABS R18, R19 ;  /* 0x0000001300127213 */ /* 0x000fe40000000000 */
[----:B------:R-:W-:Y:S01]  /*1b10*/  IABS R8, R4 ;  /* 0x0000000400087213 */ /* 0x000fe20000000000 */
[----:B------:R-:W-:-:S04]  /*1b20*/  IMAD.HI.U32 R21, R41, R21, R40 ;  /* 0x0000001529157227 */ /* 0x000fc800078e0028 */
[----:B------:R-:W-:Y:S02]  /*1b30*/  IMAD R36, R30, R25, R26 ;  /* 0x000000191e247224 */ /* 0x000fe400078e021a */
[----:B------:R-:W-:Y:S02]  /*1b40*/  IMAD.MOV R25, RZ, RZ, -R18 ;  /* 0x000000ffff197224 */ /* 0x000fe400078e0a12 */
[----:B------:R-:W-:Y:S01]  /*1b50*/  IMAD.HI.U32 R18, R21, R8, RZ ;  /* 0x0000000815127227 */ /* 0x000fe200078e00ff */
[----:B------:R-:W-:-:S03]  /*1b60*/  ISETP.GT.U32.AND P4, PT, R29, R36, PT ;  /* 0x000000241d00720c */ /* 0x000fc60003f84070 */
[----:B------:R-:W-:-:S04]  /*1b70*/  IMAD.HI.U32 R21, R21, R26, RZ ;  /* 0x0000001a15157227 */ /* 0x000fc800078e00ff */
[----:B0-----:R-:W-:Y:S01]  /*1b80*/  FADD.FTZ R31, R31, R28 ;  /* 0x0000001c1f1f7221 */ /* 0x001fe20000010000 */
[-C--:B------:R-:W-:Y:S02]  /*1b90*/  IMAD R37, R18, R25.reuse, R8 ;  /* 0x0000001912257224 */ /* 0x080fe400078e0208 */
[----:B------:R-:W-:-:S03]  /*1ba0*/  IMAD R25, R21, R25, R26 ;  /* 0x0000001915197224 */ /* 0x000fc600078e021a */
[C---:B------:R-:W-:Y:S01]  /*1bb0*/  ISETP.GT.U32.AND P1, PT, R24.reuse, R37, PT ;  /* 0x000000251800720c */ /* 0x040fe20003f24070 */
[----:B------:R-:W0:Y:S01]  /*1bc0*/  SHFL.BFLY PT, R8, R31, 0x1, 0x1f ;  /* 0x0c201f001f087f89 */ /* 0x000e2200000e0000 */
[----:B------:R-:W-:Y:S01]  /*1bd0*/  ISETP.GT.U32.AND P5, PT, R24, R25, PT ;  /* 0x000000191800720c */ /* 0x000fe20003fa4070 */
[----:B------:R-:W-:-:S05]  /*1be0*/  @!P4 IMAD.IADD R36, R36, 0x1, -R29 ;  /* 0x000000012424c824 */ /* 0x000fca00078e0a1d */
[----:B------:R-:W-:Y:S01]  /*1bf0*/  ISETP.GE.U32.AND P0, PT, R36, R29, PT ;  /* 0x0000001d2400720c */ /* 0x000fe20003f06070 */
[----:B------:R-:W-:-:S04]  /*1c00*/  @!P4 VIADD R30, R30, 0x1 ;  /* 0x000000011e1ec836 */ /* 0x000fc80000000000 */
[--C-:B------:R-:W-:Y:S02]  /*1c10*/  @!P1 IMAD.IADD R37, R37, 0x1, -R24.reuse ;  /* 0x0000000125259824 */ /* 0x100fe400078e0a18 */
[----:B------:R-:W-:Y:S01]  /*1c20*/  @!P5 IMAD.IADD R25, R25, 0x1, -R24 ;  /* 0x000000011919d824 */ /* 0x000fe200078e0a18 */
[----:B------:R-:W-:Y:S02]  /*1c30*/  LOP3.LUT R26, R20, R29, RZ, 0x3c, !PT ;  /* 0x0000001d141a7212 */ /* 0x000fe400078e3cff */
[-C--:B------:R-:W-:Y:S02]  /*1c40*/  ISETP.GE.U32.AND P4, PT, R37, R24.reuse, PT ;  /* 0x000000182500720c */ /* 0x080fe40003f86070 */
[-C--:B------:R-:W-:Y:S02]  /*1c50*/  LOP3.LUT R4, R4, R19.reuse, RZ, 0x3c, !PT ;  /* 0x0000001304047212 */ /* 0x080fe400078e3cff */
[----:B------:R-:W-:Y:S02]  /*1c60*/  ISETP.GE.U32.AND P6, PT, R25, R24, PT ;  /* 0x000000181900720c */ /* 0x000fe40003fc6070 */
[----:B------:R-:W-:Y:S01]  /*1c70*/  LOP3.LUT R20, R20, R19, RZ, 0x3c, !PT ;  /* 0x0000001314147212 */ /* 0x000fe200078e3cff */
[----:B------:R-:W-:Y:S01]  /*1c80*/  @P0 VIADD R30, R30, 0x1 ;  /* 0x000000011e1e0836 */ /* 0x000fe20000000000 */
[----:B------:R-:W-:Y:S01]  /*1c90*/  ISETP.GE.AND P0, PT, R4, RZ, PT ;  /* 0x000000ff0400720c */ /* 0x000fe20003f06270 */
[----:B------:R-:W-:Y:S01]  /*1ca0*/  @!P5 VIADD R21, R21, 0x1 ;  /* 0x000000011515d836 */ /* 0x000fe20000000000 */
[----:B------:R-:W-:Y:S01]  /*1cb0*/  ISETP.GT.AND P5, PT, R3, RZ, PT ;  /* 0x000000ff0300720c */ /* 0x000fe20003fa4270 */
[----:B------:R-:W-:Y:S01]  /*1cc0*/  @!P1 VIADD R18, R18, 0x1 ;  /* 0x0000000112129836 */ /* 0x000fe20000000000 */
[----:B------:R-:W-:Y:S01]  /*1cd0*/  ISETP.GE.AND P1, PT, R20, RZ, PT ;  /* 0x000000ff1400720c */ /* 0x000fe20003f26270 */
[----:B------:R-:W1:Y:S01]  /*1ce0*/  LDC.U8 R4, c[0x0][0x3d9] ;  /* 0x0000f640ff047b82 */ /* 0x000e620000000000 */
[----:B0-----:R-:W-:Y:S01]  /*1cf0*/  FADD.FTZ R31, R31, R8 ;  /* 0x000000081f1f7221 */ /* 0x001fe20000010000 */
[----:B------:R-:W-:Y:S01]  /*1d00*/  @P4 VIADD R18, R18, 0x1 ;  /* 0x0000000112124836 */ /* 0x000fe20000000000 */
[----:B------:R-:W-:-:S02]  /*1d10*/  ISETP.GE.AND P2, PT, R26, RZ, PT ;  /* 0x000000ff1a00720c */ /* 0x000fc40003f46270 */
[----:B------:R-:W-:Y:S02]  /*1d20*/  SHF.R.S32.HI R20, RZ, 0x1f, R3 ;  /* 0x0000001fff147819 */ /* 0x000fe40000011403 */
[----:B------:R-:W-:Y:S01]  /*1d30*/  FSETP.NE.FTZ.AND P4, PT, R31, RZ, PT ;  /* 0x000000ff1f00720b */ /* 0x000fe20003f95000 */
[----:B------:R-:W-:Y:S01]  /*1d40*/  @P6 VIADD R21, R21, 0x1 ;  /* 0x0000000115156836 */ /* 0x000fe20000000000 */
[----:B------:R-:W-:Y:S01]  /*1d50*/  LEA.HI.SX32 R8, R3, 0x1, 0x1 ;  /* 0x0000000103087811 */ /* 0x000fe200078f0aff */
[----:B------:R-:W-:Y:S01]  /*1d60*/  @!P5 IMAD.MOV R8, RZ, RZ, R20 ;  /* 0x000000ffff08d224 */ /* 0x000fe200078e0214 */
[----:B------:R-:W-:Y:S01]  /*1d70*/  ISETP.NE.AND P6, PT, R2, RZ, PT ;  /* 0x000000ff0200720c */ /* 0x000fe20003fc5270 */
[----:B------:R-:W-:Y:S01]  /*1d80*/  @!P0 IMAD.MOV R18, RZ, RZ, -R18 ;  /* 0x000000ffff128224 */ /* 0x000fe200078e0a12 */
[----:B------:R-:W-:Y:S01]  /*1d90*/  ISETP.NE.AND P5, PT, R19, RZ, PT ;  /* 0x000000ff1300720c */ /* 0x000fe20003fa5270 */
[----:B------:R-:W-:Y:S01]  /*1da0*/  @!P1 IMAD.MOV R21, RZ, RZ, -R21 ;  /* 0x000000ffff159224 */ /* 0x000fe200078e0a15 */
[----:B------:R-:W-:Y:S01]  /*1db0*/  LOP3.LUT R20, RZ, R19, RZ, 0x33, !PT ;  /* 0x00000013ff147212 */ /* 0x000fe200078e33ff */
[----:B------:R-:W-:-:S03]  /*1dc0*/  IMAD.MOV.U32 R25, RZ, RZ, R30 ;  /* 0x000000ffff197224 */ /* 0x000fc600078e001e */
[C---:B------:R-:W-:Y:S02]  /*1dd0*/  SEL R18, R20.reuse, R18, !P5 ;  /* 0x0000001214127207 */ /* 0x040fe40006800000 */
[----:B------:R-:W-:Y:S01]  /*1de0*/  SEL R20, R20, R21, !P5 ;  /* 0x0000001514147207 */ /* 0x000fe20006800000 */
[----:B------:R-:W-:Y:S01]  /*1df0*/  @!P2 IMAD.MOV R25, RZ, RZ, -R25 ;  /* 0x000000ffff19a224 */ /* 0x000fe200078e0a19 */
[----:B------:R-:W-:Y:S01]  /*1e00*/  LOP3.LUT P5, RZ, R10, 0xf, RZ, 0xc0, !PT ;  /* 0x0000000f0aff7812 */ /* 0x000fe200078ac0ff */
[----:B------:R-:W0:Y:S01]  /*1e10*/  @P4 MUFU.LG2 R31, R31 ;  /* 0x0000001f001f4308 */ /* 0x000e220000000c00 */
[----:B------:R-:W-:Y:S02]  /*1e20*/  ISETP.GT.AND P2, PT, R2, RZ, PT ;  /* 0x000000ff0200720c */ /* 0x000fe40003f44270 */
[----:B------:R-:W-:Y:S02]  /*1e30*/  ISETP.GT.OR P5, PT, R10, 0x7f, P5 ;  /* 0x0000007f0a00780c */ /* 0x000fe40002fa4670 */
[----:B-1----:R-:W-:-:S02]  /*1e40*/  ISETP.NE.AND P0, PT, R4, RZ, PT ;  /* 0x000000ff0400720c */ /* 0x002fc40003f05270 */
[----:B------:R-:W-:Y:S02]  /*1e50*/  @!P6 LOP3.LUT R25, RZ, R29, RZ, 0x33, !PT ;  /* 0x0000001dff19e212 */ /* 0x000fe400078e33ff */
[----:B------:R-:W-:Y:S02]  /*1e60*/  SHF.R.S32.HI R24, RZ, 0x1f, R2 ;  /* 0x0000001fff187819 */ /* 0x000fe40000011402 */
[----:B------:R-:W-:Y:S02]  /*1e70*/  SEL R9, R9, 0x1, !P0 ;  /* 0x0000000109097807 */ /* 0x000fe40004000000 */
[----:B------:R-:W-:Y:S02]  /*1e80*/  ISETP.LT.U32.AND P1, PT, R22, R25, PT ;  /* 0x000000191600720c */ /* 0x000fe40003f21070 */
[----:B------:R-:W-:Y:S01]  /*1e90*/  SHF.R.S32.HI R21, RZ, 0x1f, R25 ;  /* 0x0000001fff157819 */ /* 0x000fe20000011419 */
[----:B------:R-:W-:Y:S01]  /*1ea0*/  IMAD R29, R18, R9, RZ ;  /* 0x00000009121d7224 */ /* 0x000fe200078e02ff */
[----:B------:R-:W-:Y:S01]  /*1eb0*/  LEA.HI.SX32 R4, R2, 0x1, 0x1 ;  /* 0x0000000102047811 */ /* 0x000fe200078f0aff */
[----:B------:R-:W-:Y:S01]  /*1ec0*/  @!P2 IMAD.MOV R4, RZ, RZ, R24 ;  /* 0x000000ffff04a224 */ /* 0x000fe200078e0218 */
[----:B------:R-:W-:Y:S01]  /*1ed0*/  ISETP.LT.AND.EX P1, PT, R23, R21, PT, P1 ;  /* 0x000000151700720c */ /* 0x000fe20003f21310 */
[----:B------:R-:W-:Y:S01]  /*1ee0*/  IMAD R37, R20, R9, RZ ;  /* 0x0000000914257224 */ /* 0x000fe200078e02ff */
[----:B------:R-:W-:Y:S01]  /*1ef0*/  BSSY B1, `(.L_x_106) ;  /* 0x00001cf000017945 */ /* 0x000fe20003800000 */
[----:B------:R-:W-:-:S02]  /*1f00*/  IMAD.MOV.U32 R30, RZ, RZ, 0x7f800000 ;  /* 0x7f800000ff1e7424 */ /* 0x000fc400078e00ff */
[----:B0-----:R-:W-:Y:S01]  /*1f10*/  @P4 FFMA.FTZ R30, R31, 0.69314718246459960938, R6 ;  /* 0x3f3172181f1e4823 */ /* 0x001fe20000010006 */
        /* <DEDUP_REMOVED lines=40> */
[----:B------:R-:W-:Y:S05]  /*21a0*/  CALL.REL.NOINC `($__internal_2_$__cuda_sm20_div_s64) ;  /* 0x0000002000dc7944 */ /* 0x000fea0003c00000 */
        /* <DEDUP_REMOVED lines=9> */
.L_x_110:
        /* <DEDUP_REMOVED lines=22> */
.L_x_111:
[----:B------:R-:W-:Y:S05]  /*23a0*/  BSYNC B0 ;  /* 0x0000000000007941 */ /* 0x000fea0003800000 */
.L_x_109:
        /* <DEDUP_REMOVED lines=19> */
.L_x_113:
        /* <DEDUP_REMOVED lines=22> */
.L_x_114:
[----:B------:R-:W-:Y:S05]  /*2640*/  BSYNC B0 ;  /* 0x0000000000007941 */ /* 0x000fea0003800000 */
.L_x_112:
        /* <DEDUP_REMOVED lines=11> */
[----:B------:R-:W-:Y:S05]  /*2700*/  CALL.REL.NOINC `($__internal_2_$__cuda_sm20_div_s64) ;  /* 0x0000001c00847944 */ /* 0x000fea0003c00000 */
[----:B------:R-:W-:-:S04]  /*2710*/  IADD3 R19, P0, RZ, -R22, RZ ;  /* 0x80000016ff137210 */ /* 0x000fc80007f1e0ff */
[----:B------:R-:W-:Y:S01]  /*2720*/  IADD3.X R18, RZ, ~R23, RZ, P0, !PT ;  /* 0x80000017ff127210 */ /* 0x000fe200007fe4ff */
[----:B------:R-:W-:-:S04]  /*2730*/  IMAD.WIDE.U32 R42, R5, R19, R42 ;  /* 0x00000013052a7225 */ /* 0x000fc800078e002a */
[----:B------:R-:W-:-:S04]  /*2740*/  IMAD R18, R18, R5, RZ ;  /* 0x0000000512127224 */ /* 0x000fc800078e02ff */
[----:B------:R-:W-:-:S05]  /*2750*/  IMAD R4, R4, R19, R18 ;  /* 0x0000001304047224 */ /* 0x000fca00078e0212 */
[----:B------:R-:W-:Y:S01]  /*2760*/  IADD3 R4, R43, R4, RZ ;  /* 0x000000042b047210 */ /* 0x000fe20007ffe0ff */
[----:B------:R-:W-:Y:S05]  /*2770*/  BRA `(.L_x_117) ;  /* 0x0000000000587947 */ /* 0x000fea0003800000 */
.L_x_116:
        /* <DEDUP_REMOVED lines=22> */
.L_x_117:
[----:B------:R-:W-:Y:S05]  /*28e0*/  BSYNC B0 ;  /* 0x0000000000007941 */ /* 0x000fea0003800000 */
.L_x_115:
        /* <DEDUP_REMOVED lines=38> */
[----:B------:R-:W-:Y:S05]  /*2b50*/  CALL.REL.NOINC `($__internal_2_$__cuda_sm20_div_s64) ;  /* 0x0000001800707944 */ /* 0x000fea0003c00000 */
        /* <DEDUP_REMOVED lines=12> */
.L_x_119:
        /* <DEDUP_REMOVED lines=23> */
.L_x_120:
[----:B------:R-:W-:Y:S05]  /*2d90*/  BSYNC B0 ;  /* 0x0000000000007941 */ /* 0x000fea0003800000 */
.L_x_118:
        /* <DEDUP_REMOVED lines=18> */
.L_x_122:
        /* <DEDUP_REMOVED lines=22> */
.L_x_123:
[----:B------:R-:W-:Y:S05]  /*3020*/  BSYNC B0 ;  /* 0x0000000000007941 */ /* 0x000fea0003800000 */
.L_x_121:
        /* <DEDUP_REMOVED lines=22> */
.L_x_125:
        /* <DEDUP_REMOVED lines=23> */
.L_x_126:
[----:B------:R-:W-:Y:S05]  /*3300*/  BSYNC B0 ;  /* 0x0000000000007941 */ /* 0x000fea0003800000 */
.L_x_124:
        /* <DEDUP_REMOVED lines=39> */
.L_x_128:
        /* <DEDUP_REMOVED lines=23> */
.L_x_129:
[----:B------:R-:W-:Y:S05]  /*36f0*/  BSYNC B0 ;  /* 0x0000000000007941 */ /* 0x000fea0003800000 */
.L_x_127:
        /* <DEDUP_REMOVED lines=29> */
.L_x_131:
        /* <DEDUP_REMOVED lines=23> */
.L_x_132:
[----:B------:R-:W-:Y:S05]  /*3a40*/  BSYNC B0 ;  /* 0x0000000000007941 */ /* 0x000fea0003800000 */
.L_x_130:
        /* <DEDUP_REMOVED lines=21> */
.L_x_108:
[----:B------:R-:W-:Y:S02]  /*3ba0*/  ULDC.64 UR4, c[0x0][0x2b0] ;  /* 0x0000ac0000047ab9 */ /* 0x000fe40000000a00 */
[----:B------:R-:W-:-:S04]  /*3bb0*/  LEA R2, P0, R36, UR4, 0x2 ;  /* 0x0000000424027c11 */ /* 0x000fc8000f8010ff */
[----:B------:R-:W-:-:S05]  /*3bc0*/  LEA.HI.X R3, R36, UR5, R37, 0x2, P0 ;  /* 0x0000000524037c11 */ /* 0x000fca00080f1425 */
[----:B------:R0:W-:Y:S04]  /*3bd0*/  STG.E desc[UR8][R2.64], R30 ;  /* 0x0000001e02007986 */ /* 0x0001e8000c101908 */
.L_x_107:
[----:B------:R-:W-:Y:S05]  /*3be0*/  BSYNC B1 ;  /* 0x0000000000017941 */ /* 0x000fea0003800000 */
.L_x_106:
[----:B------:R-:W2:Y:S01]  /*3bf0*/  LDC R0, c[0x0][0x3c4] ;  /* 0x0000f100ff007b82 */ /* 0x000ea20000000800 */
[C---:B0-----:R-:W-:Y:S01]  /*3c00*/  VIADD R3, R35.reuse, 0x10 ;  /* 0x0000001023037836 */ /* 0x041fe20000000000 */
[----:B-1----:R-:W-:Y:S01]  /*3c10*/  HFMA2.MMA R5, -RZ, RZ, 0, 0 ;  /* 0x00000000ff057435 */ /* 0x002fe200000001ff */
[C---:B------:R-:W-:Y:S01]  /*3c20*/  IMAD.SHL.U32 R16, R35.reuse, 0x4, RZ ;  /* 0x0000000423107824 */ /* 0x040fe200078e00ff */
[-C--:B--2---:R-:W-:Y:S02]  /*3c30*/  ISETP.GE.OR P0, PT, R35, R0.reuse, P3 ;  /* 0x000000002300720c */ /* 0x084fe40001f06670 */
[----:B------:R-:W-:-:S11]  /*3c40*/  ISETP.GE.OR P3, PT, R3, R0, P3 ;  /* 0x000000000300720c */ /* 0x000fd60001f66670 */
[C---:B------:R-:W-:Y:S02]  /*3c50*/  @!P0 FADD.FTZ R3, -R30.reuse, R33 ;  /* 0x000000211e038221 */ /* 0x040fe40000010100 */
[----:B------:R-:W-:Y:S02]  /*3c60*/  @!P3 FADD.FTZ R30, -R30, R32 ;  /* 0x000000201e1eb221 */ /* 0x000fe40000010100 */
[----:B------:R-:W-:Y:S02]  /*3c70*/  @!P0 FMUL.FTZ R3, R3, 1.4426950216293334961 ;  /* 0x3fb8aa3b03038820 */ /* 0x000fe40000410000 */
[----:B------:R-:W-:Y:S02]  /*3c80*/  @!P3 FMUL.FTZ R11, R30, 1.4426950216293334961 ;  /* 0x3fb8aa3b1e0bb820 */ /* 0x000fe40000410000 */
[----:B------:R-:W0:Y:S08]  /*3c90*/  @!P0 MUFU.EX2 R9, R3 ;  /* 0x0000000300098308 */ /* 0x000e300000000800 */
[----:B------:R-:W1:Y:S01]  /*3ca0*/  @!P3 MUFU.EX2 R11, R11 ;  /* 0x0000000b000bb308 */ /* 0x000e620000000800 */
[----:B0-----:R0:W-:Y:S01]  /*3cb0*/  @!P0 STS [R34], R9 ;  /* 0x0000000922008388 */ /* 0x0011e20000000800 */
[----:B------:R-:W-:-:S02]  /*3cc0*/  ISETP.GE.AND P0, PT, R0, 0x1, PT ;  /* 0x000000010000780c */ /* 0x000fc40003f06270 */
[----:B------:R-:W-:Y:S02]  /*3cd0*/  CS2R R2, SRZ ;  /* 0x0000000000027805 */ /* 0x000fe4000001ff00 */
[----:B------:R-:W-:Y:S01]  /*3ce0*/  MOV R0, RZ ;  /* 0x000000ff00007202 */ /* 0x000fe20000000f00 */
[----:B-1----:R0:W-:Y:S01]  /*3cf0*/  @!P3 STS [R34+0x240], R11 ;  /* 0x0002400b2200b388 */ /* 0x0021e20000000800 */
[----:B------:R-:W-:Y:S07]  /*3d00*/  BAR.SYNC.DEFER_BLOCKING 0x0 ;  /* 0x0000000000007b1d */ /* 0x000fee0000010000 */
[----:B------:R-:W-:Y:S05]  /*3d10*/  @!P0 BRA `(.L_x_133) ;  /* 0x0000000000a88947 */ /* 0x000fea0003800000 */
[----:B------:R-:W1:Y:S01]  /*3d20*/  S2UR UR6, SR_CgaCtaId ;  /* 0x00000000000679c3 */ /* 0x000e620000008800 */
[----:B------:R-:W-:Y:S01]  /*3d30*/  ULDC UR10, c[0x0][0x2dc] ;  /* 0x0000b700000a7ab9 */ /* 0x000fe20000000800 */
[----:B------:R-:W-:Y:S01]  /*3d40*/  IMAD R15, R7, 0x40, R16 ;  /* 0x00000040070f7824 */ /* 0x000fe200078e0210 */
[----:B------:R-:W-:Y:S01]  /*3d50*/  UIMAD UR4, UR7, UR10, URZ ;  /* 0x0000000a070472a4 */ /* 0x000fe2000f8e023f */
[C---:B------:R-:W-:Y:S01]  /*3d60*/  VIADD R4, R12.reuse, -UR7 ;  /* 0x800000070c047c36 */ /* 0x040fe20008000000 */
[----:B0-----:R-:W-:Y:S01]  /*3d70*/  CS2R R8, SRZ ;  /* 0x0000000000087805 */ /* 0x001fe2000001ff00 */
        /* <DEDUP_REMOVED lines=17> */
.L_x_136:
        /* <DEDUP_REMOVED lines=10> */
.L_x_135:
[----:B------:R-:W-:Y:S05]  /*3f30*/  BSYNC B0 ;  /* 0x0000000000007941 */ /* 0x000fea0003800000 */
.L_x_134:
        /* <DEDUP_REMOVED lines=8> */
.L_x_133:
[----:B------:R-:W-:-:S04]  /*3fc0*/  IADD3 R7, R7, UR7, RZ ;  /* 0x0000000707077c10 */ /* 0x000fc8000fffe0ff */
[----:B------:R-:W-:-:S13]  /*3fd0*/  ISETP.GE.AND P0, PT, R7, R12, PT ;  /* 0x0000000c0700720c */ /* 0x000fda0003f06270 */
[----:B------:R-:W-:Y:S05]  /*3fe0*/  @P0 EXIT ;  /* 0x000000000000094d */ /* 0x000fea0003800000 */
[----:B------:R-:W-:Y:S02]  /*3ff0*/  ULDC UR4, c[0x0][0x2d0] ;  /* 0x0000b40000047ab9 */ /* 0x000fe40000000800 */
[----:B------:R-:W-:-:S13]  /*4000*/  ISETP.GE.AND P0, PT, R16, UR4, PT ;  /* 0x0000000410007c0c */ /* 0x000fda000bf06270 */
[----:B------:R-:W-:Y:S05]  /*4010*/  @P0 EXIT ;  /* 0x000000000000094d */ /* 0x000fea0003800000 */
[----:B0-----:R-:W0:Y:S01]  /*4020*/  LDC R9, c[0x0][0x2c4] ;  /* 0x0000b100ff097b82 */ /* 0x001e220000000800 */
[----:B------:R-:W-:Y:S01]  /*4030*/  ULDC UR4, c[0x0][0x270] ;  /* 0x00009c0000047ab9 */ /* 0x000fe20000000800 */
[----:B------:R-:W-:Y:S02]  /*4040*/  IABS R13, R7 ;  /* 0x00000007000d7213 */ /* 0x000fe40000000000 */
[----:B------:R-:W-:Y:S02]  /*4050*/  SHF.R.S32.HI R17, RZ, 0x1f, R16 ;  /* 0x0000001fff117819 */ /* 0x000fe40000011410 */
[----:B------:R-:W-:Y:S01]  /*4060*/  F2FP.F16.F32.PACK_AB R5, R2, R5 ;  /* 0x000000050205723e */ /* 0x000fe200000000ff */
[----:B0-----:R-:W-:Y:S01]  /*4070*/  IMAD R10, R9, UR4, RZ ;  /* 0x00000004090a7c24 */ /* 0x001fe2000f8e02ff */
[----:B------:R-:W-:-:S04]  /*4080*/  ULDC.64 UR4, c[0x0][0x290] ;  /* 0x0000a40000047ab9 */ /* 0x000fc80000000a00 */
[-C--:B------:R-:W-:Y:S02]  /*4090*/  IABS R12, R10.reuse ;  /* 0x0000000a000c7213 */ /* 0x080fe40000000000 */
[----:B------:R-:W-:Y:S02]  /*40a0*/  IABS R6, R10 ;  /* 0x0000000a00067213 */ /* 0x000fe40000000000 */
[----:B------:R-:W0:Y:S03]  /*40b0*/  I2F.RP R8, R12 ;  /* 0x0000000c00087306 */ /* 0x000e260000209400 */
[----:B------:R-:W-:-:S05]  /*40c0*/  IMAD.MOV R6, RZ, RZ, -R6 ;  /* 0x000000ffff067224 */ /* 0x000fca00078e0a06 */
[----:B0-----:R-:W0:Y:S02]  /*40d0*/  MUFU.RCP R14, R8 ;  /* 0x00000008000e7308 */ /* 0x001e240000001000 */
[----:B0-----:R-:W-:Y:S01]  /*40e0*/  VIADD R14, R14, 0xffffffe ;  /* 0x0ffffffe0e0e7836 */ /* 0x001fe20000000000 */
[----:B------:R-:W-:-:S05]  /*40f0*/  IABS R8, R9 ;  /* 0x0000000900087213 */ /* 0x000fca0000000000 */
[----:B------:R0:W1:Y:S02]  /*4100*/  F2I.FTZ.U32.TRUNC.NTZ R15, R14 ;  /* 0x0000000e000f7305 */ /* 0x000064000021f000 */
[----:B0-----:R-:W-:Y:S01]  /*4110*/  HFMA2.MMA R14, -RZ, RZ, 0, 0 ;  /* 0x00000000ff0e7435 */ /* 0x001fe200000001ff */
[----:B-1----:R-:W-:-:S04]  /*4120*/  IMAD.MOV R11, RZ, RZ, -R15 ;  /* 0x000000ffff0b7224 */ /* 0x002fc800078e0a0f */
[----:B------:R-:W-:-:S05]  /*4130*/  IMAD R4, R11, R12, RZ ;  /* 0x0000000c0b047224 */ /* 0x000fca00078e02ff */
        /* <DEDUP_REMOVED lines=62> */
        .weak           $__internal_2_$__cuda_sm20_div_s64
        .type           $__internal_2_$__cuda_sm20_div_s64,@function
        .size           $__internal_2_$__cuda_sm20_div_s64,(.L_x_7834 - $__internal_2_$__cuda_sm20_div_s64)
$__internal_2_$__cuda_sm20_div_s64:
        /* <DEDUP_REMOVED lines=32> */
[----:B------:R-:W-:Y:S02]  /*4720*/  SEL R21, R21, R24, !P2 ;  /* 0x0000001815157207 */ /* 0x000fe40005000000 */
[----:B------:R-:W-:Y:S01]  /*4730*/  IADD3.X R24, RZ, ~R19, RZ, P1, !PT ;  /* 0x80000013ff187210 */ /* 0x000fe20000ffe4ff */
[----:B------:R-:W-:-:S04]  /*4740*/  IMAD.HI.U32 R29, P5, R23, R22, R40 ;  /* 0x00000016171d7227 */ /* 0x000fc800078a0028 */
[CC--:B------:R-:W-:Y:S02]  /*4750*/  IMAD R22, R23.reuse, R20.reuse, RZ ;  /* 0x0000001417167224 */ /* 0x0c0fe400078e02ff */
[----:B------:R-:W-:-:S03]  /*4760*/  IMAD.HI.U32 R20, R23, R20, RZ ;  /* 0x0000001417147227 */ /* 0x000fc600078e00ff */
[----:B------:R-:W-:Y:S01]  /*4770*/  IADD3 R22, P4, R22, R29, RZ ;  /* 0x0000001d16167210 */ /* 0x000fe20007f9e0ff */
[----:B------:R-:W-:Y:S01]  /*4780*/  IMAD.X R23, R20, 0x1, R23, P6 ;  /* 0x0000000114177824 */ /* 0x000fe200030e0617 */
[----:B------:R-:W-:Y:S01]  /*4790*/  SEL R20, R24, R19, !P2 ;  /* 0x0000001318147207 */ /* 0x000fe20005000000 */
[----:B------:R-:W-:Y:S02]  /*47a0*/  IMAD.MOV.U32 R41, RZ, RZ, RZ ;  /* 0x000000ffff297224 */ /* 0x000fe400078e00ff */
[----:B------:R-:W-:Y:S01]  /*47b0*/  IMAD.HI.U32 R40, R22, R21, RZ ;  /* 0x0000001516287227 */ /* 0x000fe200078e00ff */
[----:B------:R-:W-:-:S03]  /*47c0*/  IADD3.X R23, RZ, RZ, R23, P4, P5 ;  /* 0x000000ffff177210 */ /* 0x000fc600027ea417 */
        /* <DEDUP_REMOVED lines=10> */
[-C--:B------:R-:W-:Y:S01]  /*4870*/  ISETP.GE.U32.AND P4, PT, R21, R44.reuse, PT ;  /* 0x0000002c1500720c */ /* 0x080fe20003f86070 */
[-C--:B------:R-:W-:Y:S01]  /*4880*/  IMAD R23, R29, R44.reuse, R22 ;  /* 0x0000002c1d177224 */ /* 0x080fe200078e0216 */
[----:B------:R-:W-:-:S04]  /*4890*/  IADD3 R22, P2, R21, -R44, RZ ;  /* 0x8000002c15167210 */ /* 0x000fc80007f5e0ff */
[----:B------:R-:W-:Y:S02]  /*48a0*/  IADD3.X R20, ~R23, R20, RZ, P1, !PT ;  /* 0x0000001417147210 */ /* 0x000fe40000ffe5ff */
[----:B------:R-:W-:Y:S02]  /*48b0*/  IADD3 R24, P1, R31, 0x1, RZ ;  /* 0x000000011f187810 */ /* 0x000fe40007f3e0ff */
[C---:B------:R-:W-:Y:S01]  /*48c0*/  ISETP.GE.U32.AND.EX P4, PT, R20.reuse, R45, PT, P4 ;  /* 0x0000002d1400720c */ /* 0x040fe20003f86140 */
[----:B------:R-:W-:Y:S02]  /*48d0*/  IMAD.X R23, R20, 0x1, ~R45, P2 ;  /* 0x0000000114177824 */ /* 0x000fe400010e0e2d */
[----:B------:R-:W-:Y:S01]  /*48e0*/  IMAD.X R40, RZ, RZ, R29, P1 ;  /* 0x000000ffff287224 */ /* 0x000fe200008e061d */
[----:B------:R-:W-:Y:S02]  /*48f0*/  SEL R22, R22, R21, P4 ;  /* 0x0000001516167207 */ /* 0x000fe40002000000 */
[----:B------:R-:W-:-:S02]  /*4900*/  SEL R24, R24, R31, P4 ;  /* 0x0000001f18187207 */ /* 0x000fc40002000000 */
[----:B------:R-:W-:Y:S02]  /*4910*/  SEL R23, R23, R20, P4 ;  /* 0x0000001417177207 */ /* 0x000fe40002000000 */
[----:B------:R-:W-:Y:S02]  /*4920*/  ISETP.GE.U32.AND P1, PT, R22, R44, PT ;  /* 0x0000002c1600720c */ /* 0x000fe40003f26070 */
[----:B------:R-:W-:Y:S02]  /*4930*/  SEL R40, R40, R29, P4 ;  /* 0x0000001d28287207 */ /* 0x000fe40002000000 */
[----:B------:R-:W-:Y:S02]  /*4940*/  IADD3 R21, P2, R24, 0x1, RZ ;  /* 0x0000000118157810 */ /* 0x000fe40007f5e0ff */
[----:B------:R-:W-:Y:S02]  /*4950*/  ISETP.GE.U32.AND.EX P1, PT, R23, R45, PT, P1 ;  /* 0x0000002d1700720c */ /* 0x000fe40003f26110 */
[----:B------:R-:W-:Y:S01]  /*4960*/  LOP3.LUT R20, R25, R19, RZ, 0x3c, !PT ;  /* 0x0000001319147212 */ /* 0x000fe200078e3cff */
[----:B------:R-:W-:Y:S01]  /*4970*/  IMAD.X R23, RZ, RZ, R40, P2 ;  /* 0x000000ffff177224 */ /* 0x000fe200010e0628 */
[----:B------:R-:W-:-:S02]  /*4980*/  SEL R21, R21, R24, P1 ;  /* 0x0000001815157207 */ /* 0x000fc40000800000 */
[----:B------:R-:W-:Y:S02]  /*4990*/  ISETP.GE.AND P4, PT, R20, RZ, PT ;  /* 0x000000ff1400720c */ /* 0x000fe40003f86270 */
[----:B------:R-:W-:Y:S02]  /*49a0*/  SEL R23, R23, R40, P1 ;  /* 0x0000002817177207 */ /* 0x000fe40000800000 */
[----:B------:R-:W-:Y:S02]  /*49b0*/  IADD3 R22, P2, RZ, -R21, RZ ;  /* 0x80000015ff167210 */ /* 0x000fe40007f5e0ff */
[----:B------:R-:W-:Y:S02]  /*49c0*/  ISETP.NE.U32.AND P1, PT, R28, RZ, PT ;  /* 0x000000ff1c00720c */ /* 0x000fe40003f25070 */
[----:B------:R-:W-:Y:S02]  /*49d0*/  IADD3.X R20, RZ, ~R23, RZ, P2, !PT ;  /* 0x80000017ff147210 */ /* 0x000fe400017fe4ff */
[----:B------:R-:W-:-:S02]  /*49e0*/  ISETP.NE.AND.EX P1, PT, R25, RZ, PT, P1 ;  /* 0x000000ff1900720c */ /* 0x000fc40003f25310 */
[----:B------:R-:W-:Y:S02]  /*49f0*/  SEL R20, R20, R23, !P4 ;  /* 0x0000001714147207 */ /* 0x000fe40006000000 */
[----:B------:R-:W-:Y:S01]  /*4a00*/  SEL R22, R22, R21, !P4 ;  /* 0x0000001516167207 */ /* 0x000fe20006000000 */
[----:B------:R-:W-:Y:S01]  /*4a10*/  IMAD.MOV.U32 R21, RZ, RZ, 0x0 ;  /* 0x00000000ff157424 */ /* 0x000fe200078e00ff */
[----:B------:R-:W-:Y:S01]  /*4a20*/  SEL R23, R20, 0xffffffff, P1 ;  /* 0xffffffff14177807 */ /* 0x000fe20000800000 */
[----:B------:R-:W-:Y:S01]  /*4a30*/  IMAD.MOV.U32 R20, RZ, RZ, R26 ;  /* 0x000000ffff147224 */ /* 0x000fe200078e001a */
[----:B------:R-:W-:-:S03]  /*4a40*/  SEL R22, R22, 0xffffffff, P1 ;  /* 0xffffffff16167807 */ /* 0x000fc60000800000 */
[----:B------:R-:W-:Y:S05]  /*4a50*/  RET.REL.NODEC R20 `(_ZN5flash32flash_fwd_splitkv_combine_kernelI23Flash_fwd_kernel_traitsILi64ELi64ELi256ELi4ELb0ELb0EN7cutlass6half_tE19Flash_kernel_traitsILi64ELi64ELi256ELi4ES3_EELi8ELi5ELb0EEEvNS_16Flash_fwd_paramsE) ;  /* 0xffffffb414687950 */ /* 0x000fea0003c3ffff */
.L_x_137:
        /* <DEDUP_REMOVED lines=10> */
.L_x_7834:


//--------------------- .text._ZN5flash32flash_fwd_splitkv_combine_kernelI23Flash_fwd_kernel_traitsILi64ELi64ELi256ELi4ELb0ELb0EN7cutlass6half_tE19Flash_kernel_traitsILi64ELi64ELi256ELi4ES3_EELi8ELi4ELb0EEEvNS_16Flash_fwd_paramsE --------------------------
	.section	.text._ZN5flash32flash_fwd_splitkv_combine_kernelI23Flash_fwd_kernel_traitsILi64ELi64ELi256ELi4ELb0ELb0EN7cutlass6half_tE19Flash_kernel_traitsILi64ELi64ELi256ELi4ES3_EELi8ELi4ELb0EEEvNS_16Flash_fwd_paramsE,"ax",@progbits
	.align	128
        .global         _ZN5flash32flash_fwd_splitkv_combine_kernelI23Flash_fwd_kernel_traitsILi64ELi64ELi256ELi4ELb0ELb0EN7cutlass6half_tE19Flash_kernel_traitsILi64ELi64ELi256ELi4ES3_EELi8ELi4ELb0EEEvNS_16Flash_fwd_paramsE
        .type           _ZN5flash32flash_fwd_splitkv_combine_kernelI23Flash_fwd_kernel_traitsILi64ELi64ELi256ELi4ELb0ELb0EN7cutlass6half_tE19Flash_kernel_traitsILi64ELi64ELi256ELi4ES3_EELi8ELi4ELb0EEEvNS_16Flash_fwd_paramsE,@function
        .size           _ZN5flash32flash_fwd_splitkv_combine_kernelI23Flash_fwd_kernel_traitsILi64ELi64ELi256ELi4ELb0ELb0EN7cutlass6half_tE19Flash_kernel_traitsILi64ELi64ELi256ELi4ES3_EELi8ELi4ELb0EEEvNS_16Flash_fwd_paramsE,(.L_x_7835 - _ZN5flash32flash_fwd_splitkv_combine_kernelI23Flash_fwd_kernel_traitsILi64ELi64ELi256ELi4ELb0ELb0EN7cutlass6half_tE19Flash_kernel_traitsILi64ELi64ELi256ELi4ES3_EELi8ELi4ELb0EEEvNS_16Flash_fwd_paramsE)
        .other          _ZN5flash32flash_fwd_splitkv_combine_kernelI23Flash_fwd_kernel_traitsILi64ELi64ELi256ELi4ELb0ELb0EN7cutlass6half_tE19Flash_kernel_traitsILi64ELi64ELi256ELi4ES3_EELi8ELi4ELb0EEEvNS_16Flash_fwd_paramsE,@"STO_CUDA_ENTRY STV_DEFAULT"
_ZN5flash32flash_fwd_splitkv_combine_kernelI23Flash_fwd_kernel_traitsILi64ELi64ELi256ELi4ELb0ELb0EN7cutlass6half_tE19Flash_kernel_traitsILi64ELi64ELi256ELi4ES3_EELi8ELi4ELb0EEEvNS_16Flash_fwd_paramsE:
.text._ZN5flash32flash_fwd_splitkv_combine_kernelI23Flash_fwd_kernel_traitsILi64ELi64ELi256ELi4ELb0ELb0EN7cutlass6half_tE19Flash_kernel_traitsILi64ELi64ELi256ELi4ES3_EELi8ELi4ELb0EEEvNS_16Flash_fwd_paramsE:
        /* <DEDUP_REMOVED lines=23> */
[----:B------:R-:W-:Y:S05]  /*0170*/  CALL.REL.NOINC `($__internal_3_$__cuda_sm20_div_s64) ;  /* 0x0000004000f47944 */ /* 0x000fea0003c00000 */
[----:B------:R-:W-:Y:S05]  /*0180*/  BRA `(.L_x_139) ;  /* 0x00000000004c7947 */ /* 0x000fea0003800000 */
.L_x_138:
        /* <DEDUP_REMOVED lines=19> */
.L_x_139:
        /* <DEDUP_REMOVED lines=12> */
[----:B------:R-:W-:Y:S02]  /*0380*/  MOV R22, 0x3a0 ;  /* 0x000003a000167802 */ /* 0x000fe40000000f00 */
[----:B------:R-:W-:Y:S05]  /*0390*/  CALL.REL.NOINC `($__internal_3_$__cuda_sm20_div_s64) ;  /* 0x00000040006c7944 */ /* 0x000fea0003c00000 */
[----:B------:R-:W-:Y:S02]  /*03a0*/  MOV R8, R20 ;  /* 0x0000001400087202 */ /* 0x000fe40000000f00 */
[----:B------:R-:W-:Y:S01]  /*03b0*/  MOV R9, R21 ;  /* 0x0000001500097202 */ /* 0x000fe20000000f00 */
[----:B------:R-:W-:Y:S05]  /*03c0*/  BRA `(.L_x_142) ;  /* 0x00000000004c7947 */ /* 0x000fea0003800000 */
.L_x_141:
[----:B------:R-:W0:Y:S01]  /*03d0*/  I2F.U32.RP R4, R3 ;  /* 0x0000000300047306 */ /* 0x000e220000209000 */
[----:B------:R-:W-:-:S07]  /*03e0*/  ISETP.NE.U32.AND P0, PT, R3, RZ, PT ;  /* 0x000000ff0300720c */ /* 0x000fce0003f05070 */
[----:B0-----:R-:W0:Y:S02]  /*03f0*/  MUFU.RCP R6, R4 ;  /* 0x0000000400067308 */ /* 0x001e240000001000 */
[----:B0-----:R-:W-:-:S06]  /*0400*/  VIADD R6, R6, 0xffffffe ;  /* 0x0ffffffe06067836 */ /* 0x001fcc0000000000 */
[----:B------:R0:W1:Y:S02]  /*0410*/  F2I.FTZ.U32.TRUNC.NTZ R7, R6 ;  /* 0x0000000600077305 */ /* 0x000064000021f000 */
[----:B0-----:R-:W-:Y:S01]  /*0420*/  HFMA2.MMA R6, -RZ, RZ, 0, 0 ;  /* 0x00000000ff067435 */ /* 0x001fe200000001ff */
[----:B-1----:R-:W-:-:S04]  /*0430*/  IMAD.MOV R2, RZ, RZ, -R7 ;  /* 0x000000ffff027224 */ /* 0x002fc800078e0a07 */
[----:B------:R-:W-:-:S05]  /*0440*/  IMAD R9, R2, R3, RZ ;  /* 0x0000000302097224 */ /* 0x000fca00078e02ff */
        /* <DEDUP_REMOVED lines=11> */
.L_x_142:
[----:B------:R-:W-:Y:S05]  /*0500*/  BSYNC B0 ;  /* 0x0000000000007941 */ /* 0x000fea0003800000 */
.L_x_140:
[----:B------:R-:W0:Y:S01]  /*0510*/  LDC R7, c[0x0][0x2c4] ;  /* 0x0000b100ff077b82 */ /* 0x000e220000000800 */
        /* <DEDUP_REMOVED lines=30> */
[----:B------:R-:W-:Y:S02]  /*0700*/  SEL R15, R23, R4, P0 ;  /* 0x00000004170f7207 */ /* 0x000fe40000000000 */
        /* <DEDUP_REMOVED lines=11> */
.L_x_144:
[----:B------:R-:W0:Y:S01]  /*07c0*/  I2F.U32.RP R13, R16 ;  /* 0x00000010000d7306 */ /* 0x000e220000209000 */
[----:B------:R-:W-:Y:S01]  /*07d0*/  HFMA2.MMA R10, -RZ, RZ, 0, 0 ;  /* 0x00000000ff0a7435 */ /* 0x000fe200000001ff */
[----:B------:R-:W-:Y:S02]  /*07e0*/  ISETP.NE.U32.AND P0, PT, R16, RZ, PT ;  /* 0x000000ff1000720c */ /* 0x000fe40003f05070 */
[----:B------:R-:W-:-:S04]  /*07f0*/  MOV R21, RZ ;  /* 0x000000ff00157202 */ /* 0x000fc80000000f00 */
        /* <DEDUP_REMOVED lines=15> */
.L_x_145:
[----:B------:R-:W-:Y:S05]  /*08f0*/  BSYNC B0 ;  /* 0x0000000000007941 */ /* 0x000fea0003800000 */
.L_x_143:
[----:B------:R-:W0:Y:S01]  /*0900*/  LDC R3, c[0x0][0x2c4] ;  /* 0x0000b100ff037b82 */ /* 0x000e220000000800 */
[----:B------:R-:W-:Y:S01]  /*0910*/  IMAD.MOV.U32 R18, RZ, RZ, RZ ;  /* 0x000000ffff127224 */ /* 0x000fe200078e00ff */
        /* <DEDUP_REMOVED lines=9> */
[----:B0-----:R-:W-:-:S04]  /*09b0*/  IMAD.MOV R4, RZ, RZ, -R19 ;  /* 0x000000ffff047224 */ /* 0x001fc800078e0a13 */
        /* <DEDUP_REMOVED lines=11> */
[----:B------:R-:W-:Y:S01]  /*0a70*/  @!P2 IMAD.IADD R7, R7, 0x1, -R10 ;  /* 0x000000010707a824 */ /* 0x000fe200078e0a0a */
[----:B------:R-:W-:Y:S02]  /*0a80*/  @!P2 IADD3 R4, R4, 0x1, RZ ;  /* 0x000000010404a810 */ /* 0x000fe40007ffe0ff */
[----:B------:R-:W-:Y:S02]  /*0a90*/  ISETP.NE.AND P2, PT, R3, RZ, PT ;  /* 0x000000ff0300720c */ /* 0x000fe40003f45270 */
[----:B------:R-:W-:Y:S02]  /*0aa0*/  ISETP.GE.U32.AND P0, PT, R7, R10, PT ;  /* 0x0000000a0700720c */ /* 0x000fe40003f06070 */
[----:B------:R-:W-:Y:S01]  /*0ab0*/  LEA.HI.SX32 R7, R3, 0x1, 0x1 ;  /* 0x0000000103077811 */ /* 0x000fe200078f0aff */
[----:B------:R-:W-:-:S10]  /*0ac0*/  @!P3 IMAD.MOV R7, RZ, RZ, R2 ;  /* 0x000000ffff07b224 */ /* 0x000fd400078e0202 */
[----:B------:R-:W-:-:S04]  /*0ad0*/  @P0 VIADD R4, R4, 0x1 ;  /* 0x0000000104040836 */ /* 0x000fc80000000000 */
[----:B------:R-:W-:Y:S01]  /*0ae0*/  @!P1 IMAD.MOV R4, RZ, RZ, -R4 ;  /* 0x000000ffff049224 */ /* 0x000fe200078e0a04 */
[----:B------:R-:W-:Y:S01]  /*0af0*/  @!P2 LOP3.LUT R4, RZ, R3, RZ, 0x33, !PT ;  /* 0x00000003ff04a212 */ /* 0x000fe200078e33ff */
[----:B------:R-:W-:-:S04]  /*0b00*/  IMAD R3, R3, UR5, RZ ;  /* 0x0000000503037c24 */ /* 0x000fc8000f8e02ff */
        /* <DEDUP_REMOVED lines=9> */
[----:B0-----:R-:W-:Y:S01]  /*0ba0*/  IADD3 R10, RZ, -R19, RZ ;  /* 0x80000013ff0a7210 */ /* 0x001fe20007ffe0ff */
[----:B------:R-:W-:-:S04]  /*0bb0*/  IMAD.MOV.U32 R18, RZ, RZ, RZ ;  /* 0x000000ffff127224 */ /* 0x000fc800078e00ff */
[----:B------:R-:W-:Y:S01]  /*0bc0*/  IMAD R11, R10, R13, RZ ;  /* 0x0000000d0a0b7224 */ /* 0x000fe200078e02ff */
[----:B------:R-:W-:-:S03]  /*0bd0*/  IABS R10, R4 ;  /* 0x00000004000a7213 */ /* 0x000fc60000000000 */
[----:B------:R-:W-:-:S06]  /*0be0*/  IMAD.HI.U32 R11, R19, R11, R18 ;  /* 0x0000000b130b7227 */ /* 0x000fcc00078e0012 */
[----:B------:R-:W-:-:S04]  /*0bf0*/  IMAD.HI.U32 R11, R11, R10, RZ ;  /* 0x0000000a0b0b7227 */ /* 0x000fc800078e00ff */
[----:B------:R-:W-:Y:S01]  /*0c00*/  IMAD R10, R11, R7, R10 ;  /* 0x000000070b0a7224 */ /* 0x000fe200078e020a */
[----:B------:R-:W-:-:S04]  /*0c10*/  LOP3.LUT R7, R4, R13, RZ, 0x3c, !PT ;  /* 0x0000000d04077212 */ /* 0x000fc800078e3cff */
[----:B------:R-:W-:Y:S02]  /*0c20*/  ISETP.GT.U32.AND P1, PT, R13, R10, PT ;  /* 0x0000000a0d00720c */ /* 0x000fe40003f24070 */
[----:B------:R-:W-:-:S11]  /*0c30*/  ISETP.GE.AND P0, PT, R7, RZ, PT ;  /* 0x000000ff0700720c */ /* 0x000fd60003f06270 */
[----:B------:R-:W-:Y:S01]  /*0c40*/  @!P1 IMAD.IADD R10, R10, 0x1, -R13 ;  /* 0x000000010a0a9824 */ /* 0x000fe200078e0a0d */
[----:B------:R-:W-:Y:S02]  /*0c50*/  @!P1 IADD3 R11, R11, 0x1, RZ ;  /* 0x000000010b0b9810 */ /* 0x000fe40007ffe0ff */
[----:B------:R-:W-:Y:S02]  /*0c60*/  ISETP.NE.AND P1, PT, R2, RZ, PT ;  /* 0x000000ff0200720c */ /* 0x000fe40003f25270 */
[----:B------:R-:W-:-:S13]  /*0c70*/  ISETP.GE.U32.AND P2, PT, R10, R13, PT ;  /* 0x0000000d0a00720c */ /* 0x000fda0003f46070 */
[----:B------:R-:W-:-:S04]  /*0c80*/  @P2 VIADD R11, R11, 0x1 ;  /* 0x000000010b0b2836 */ /* 0x000fc80000000000 */
[----:B------:R-:W-:-:S04]  /*0c90*/  IMAD.MOV.U32 R7, RZ, RZ, R11 ;  /* 0x000000ffff077224 */ /* 0x000fc800078e000b */
        /* <DEDUP_REMOVED lines=16> */
[----:B------:R-:W-:Y:S02]  /*0da0*/  MOV R32, R20 ;  /* 0x0000001400207202 */ /* 0x000fe40000000f00 */
[----:B------:R-:W-:Y:S01]  /*0db0*/  MOV R33, R21 ;  /* 0x0000001500217202 */ /* 0x000fe20000000f00 */
[----:B------:R-:W-:Y:S05]  /*0dc0*/  BRA `(.L_x_148) ;  /* 0x00000000004c7947 */ /* 0x000fea0003800000 */
.L_x_147:
        /* <DEDUP_REMOVED lines=19> */
.L_x_148:
[----:B------:R-:W-:Y:S05]  /*0f00*/  BSYNC B0 ;  /* 0x0000000000007941 */ /* 0x000fea0003800000 */
.L_x_146:
        /* <DEDUP_REMOVED lines=43> */
.L_x_150:
        /* <DEDUP_REMOVED lines=19> */
.L_x_151:
[----:B------:R-:W-:Y:S05]  /*12f0*/  BSYNC B0 ;  /* 0x0000000000007941 */ /* 0x000fea0003800000 */
.L_x_149:
[----:B------:R-:W0:Y:S01]  /*1300*/  LDC R9, c[0x0][0x2c4] ;  /* 0x0000b100ff097b82 */ /* 0x000e220000000800 */
[----:B------:R-:W1:Y:S01]  /*1310*/  S2R R18, SR_TID.X ;  /* 0x0000000000127919 */ /* 0x000e620000002100 */
[----:B------:R-:W-:Y:S01]  /*1320*/  ISETP.GT.AND P4, PT, R3, RZ, PT ;  /* 0x000000ff0300720c */ /* 0x000fe20003f84270 */
[----:B------:R-:W-:Y:S01]  /*1330*/  ULDC UR5, c[0x0][0x3c4] ;  /* 0x0000f10000057ab9 */ /* 0x000fe20000000800 */
[----:B------:R-:W-:Y:S01]  /*1340*/  ULDC.64 UR8, c[0x0][0x208] ;  /* 0x0000820000087ab9 */ /* 0x000fe20000000a00 */
[----:B------:R-:W-:Y:S01]  /*1350*/  BSSY B0, `(.L_x_152) ;  /* 0x000003e000007945 */ /* 0x000fe20003800000 */
[----:B------:R-:W-:Y:S01]  /*1360*/  IMAD.MOV.U32 R29, RZ, RZ, -0x800000 ;  /* 0xff800000ff1d7424 */ /* 0x000fe200078e00ff */
[----:B0-----:R-:W-:-:S04]  /*1370*/  IABS R8, R9 ;  /* 0x0000000900087213 */ /* 0x001fc80000000000 */
[----:B------:R-:W0:Y:S01]  /*1380*/  I2F.RP R17, R8 ;  /* 0x0000000800117306 */ /* 0x000e220000209400 */
[----:B-1----:R-:W-:-:S07]  /*1390*/  ISETP.GT.AND P1, PT, R18, 0x7f, PT ;  /* 0x0000007f1200780c */ /* 0x002fce0003f24270 */
        /* <DEDUP_REMOVED lines=9> */
[----:B------:R-:W-:Y:S02]  /*1430*/  ISETP.GE.AND P2, PT, R6, RZ, PT ;  /* 0x000000ff0600720c */ /* 0x000fe40003f46270 */
[----:B------:R-:W-:Y:S01]  /*1440*/  SHF.R.S32.HI R6, RZ, 0x1f, R3 ;  /* 0x0000001fff067819 */ /* 0x000fe20000011403 */
[----:B------:R-:W-:Y:S01]  /*1450*/  IMAD.HI.U32 R17, R20, R7, RZ ;  /* 0x0000000714117227 */ /* 0x000fe200078e00ff */
[----:B------:R-:W-:-:S03]  /*1460*/  LEA.HI.SX32 R20, R3, 0x1, 0x1 ;  /* 0x0000000103147811 */ /* 0x000fc600078f0aff */
[----:B------:R-:W-:Y:S02]  /*1470*/  IMAD.MOV R19, RZ, RZ, -R17 ;  /* 0x000000ffff137224 */ /* 0x000fe400078e0a11 */
[----:B------:R-:W-:Y:S01]  /*1480*/  @!P4 IMAD.MOV R20, RZ, RZ, R6 ;  /* 0x000000ffff14c224 */ /* 0x000fe200078e0206 */
[----:B------:R-:W-:Y:S01]  /*1490*/  @!P1 MOV R6, 0x400 ;  /* 0x0000040000069802 */ /* 0x000fe20000000f00 */
[C---:B------:R-:W-:Y:S02]  /*14a0*/  IMAD R19, R8.reuse, R19, R7 ;  /* 0x0000001308137224 */ /* 0x040fe400078e0207 */
[----:B------:R-:W0:Y:S03]  /*14b0*/  @!P1 S2R R7, SR_CgaCtaId ;  /* 0x0000000000079919 */ /* 0x000e260000008800 */
[----:B------:R-:W-:-:S13]  /*14c0*/  ISETP.GT.U32.AND P0, PT, R8, R19, PT ;  /* 0x000000130800720c */ /* 0x000fda0003f04070 */
[----:B------:R-:W-:Y:S02]  /*14d0*/  @!P0 IMAD.IADD R19, R19, 0x1, -R8 ;  /* 0x0000000113138824 */ /* 0x000fe400078e0a08 */
[----:B------:R-:W-:Y:S01]  /*14e0*/  @!P0 VIADD R17, R17, 0x1 ;  /* 0x0000000111118836 */ /* 0x000fe20000000000 */
[----:B------:R-:W-:Y:S02]  /*14f0*/  ISETP.NE.AND P0, PT, R9, RZ, PT ;  /* 0x000000ff0900720c */ /* 0x000fe40003f05270 */
[----:B------:R-:W-:Y:S02]  /*1500*/  ISETP.GE.U32.AND P3, PT, R19, R8, PT ;  /* 0x000000081300720c */ /* 0x000fe40003f66070 */
[----:B------:R-:W-:-:S04]  /*1510*/  SHF.R.S32.HI R19, RZ, 0x1f, R18 ;  /* 0x0000001fff137819 */ /* 0x000fc80000011412 */
[----:B------:R-:W-:-:S04]  /*1520*/  LEA.HI R8, R19, R18, RZ, 0x3 ;  /* 0x0000001213087211 */ /* 0x000fc800078f18ff */
[----:B------:R-:W-:Y:S02]  /*1530*/  SHF.R.S32.HI R21, RZ, 0x3, R8 ;  /* 0x00000003ff157819 */ /* 0x000fe40000011408 */
[----:B0-----:R-:W-:Y:S01]  /*1540*/  @!P1 LEA R6, R7, R6, 0x18 ;  /* 0x0000000607069211 */ /* 0x001fe200078ec0ff */
[----:B------:R-:W-:Y:S01]  /*1550*/  @P3 VIADD R17, R17, 0x1 ;  /* 0x0000000111113836 */ /* 0x000fe20000000000 */
[----:B------:R-:W-:-:S03]  /*1560*/  LOP3.LUT R7, R8, 0xfffffff8, RZ, 0xc0, !PT ;  /* 0xfffffff808077812 */ /* 0x000fc600078ec0ff */
[----:B------:R-:W-:Y:S01]  /*1570*/  @!P2 IMAD.MOV R17, RZ, RZ, -R17 ;  /* 0x000000ffff11a224 */ /* 0x000fe200078e0a11 */
[----:B------:R-:W-:Y:S01]  /*1580*/  @!P0 LOP3.LUT R17, RZ, R9, RZ, 0x33, !PT ;  /* 0x00000009ff118212 */ /* 0x000fe200078e33ff */
[----:B------:R-:W-:Y:S01]  /*1590*/  IMAD.IADD R8, R18, 0x1, -R7 ;  /* 0x0000000112087824 */ /* 0x000fe200078e0a07 */
[----:B------:R-:W-:-:S03]  /*15a0*/  ISETP.GE.AND P0, PT, R21, UR5, PT ;  /* 0x0000000515007c0c */ /* 0x000fc6000bf06270 */
[----:B------:R-:W-:Y:S02]  /*15b0*/  IMAD R3, R20, R17, RZ ;  /* 0x0000001114037224 */ /* 0x000fe400078e02ff */
[----:B------:R-:W-:Y:S02]  /*15c0*/  @!P1 IMAD R17, R21, 0x24, R6 ;  /* 0x0000002415119824 */ /* 0x000fe400078e0206 */
[----:B------:R-:W-:Y:S01]  /*15d0*/  IMAD.MOV.U32 R20, RZ, RZ, -0x800000 ;  /* 0xff800000ff147424 */ /* 0x000fe200078e00ff */
[----:B------:R-:W-:Y:S01]  /*15e0*/  IABS R31, R3 ;  /* 0x00000003001f7213 */ /* 0x000fe20000000000 */
[----:B------:R-:W-:-:S04]  /*15f0*/  @!P1 IMAD R17, R8, 0x4, R17 ;  /* 0x0000000408119824 */ /* 0x000fc800078e0211 */
[----:B------:R-:W-:Y:S01]  /*1600*/  VIADD R24, R31, UR4 ;  /* 0x000000041f187c36 */ /* 0x000fe20008000000 */
[----:B------:R-:W-:Y:S06]  /*1610*/  @P0 BRA `(.L_x_153) ;  /* 0x0000000000440947 */ /* 0x000fec0003800000 */
[----:B------:R-:W-:Y:S02]  /*1620*/  IADD3 R27, P2, R12, -UR7, RZ ;  /* 0x800000070c1b7c10 */ /* 0x000fe4000ff5e0ff */
[----:B------:R-:W-:Y:S02]  /*1630*/  SHF.R.S32.HI R7, RZ, 0x1f, R8 ;  /* 0x0000001fff077819 */ /* 0x000fe40000011408 */
[----:B------:R-:W-:Y:S02]  /*1640*/  ISETP.GT.U32.AND P0, PT, R27, R8, PT ;  /* 0x000000081b00720c */ /* 0x000fe40003f04070 */
[----:B------:R-:W-:-:S04]  /*1650*/  IADD3.X R6, R5, ~UR6, RZ, P2, !PT ;  /* 0x8000000605067c10 */ /* 0x000fc800097fe4ff */
[----:B------:R-:W-:-:S13]  /*1660*/  ISETP.GT.AND.EX P0, PT, R6, R7, PT, P0 ;  /* 0x000000070600720c */ /* 0x000fda0003f04300 */
[----:B------:R-:W-:Y:S05]  /*1670*/  @!P0 BRA `(.L_x_153) ;  /* 0x00000000002c8947 */ /* 0x000fea0003800000 */
[----:B------:R-:W-:Y:S01]  /*1680*/  IADD3 R34, P0, R8, UR7, RZ ;  /* 0x0000000708227c10 */ /* 0x000fe2000ff1e0ff */
[----:B------:R-:W-:Y:S01]  /*1690*/  IMAD R27, R5, R21, RZ ;  /* 0x00000015051b7224 */ /* 0x000fe200078e02ff */
[----:B------:R-:W-:Y:S01]  /*16a0*/  SHF.R.S32.HI R6, RZ, 0x1f, R21 ;  /* 0x0000001fff067819 */ /* 0x000fe20000011415 */
[----:B------:R-:W-:Y:S01]  /*16b0*/  ULDC.64 UR4, c[0x0][0x2b8] ;  /* 0x0000ae0000047ab9 */ /* 0x000fe20000000a00 */
[----:B------:R-:W-:-:S03]  /*16c0*/  IADD3.X R35, R7, UR6, RZ, P0, !PT ;  /* 0x0000000607237c10 */ /* 0x000fc600087fe4ff */
[C---:B------:R-:W-:Y:S02]  /*16d0*/  IMAD R6, R12.reuse, R6, R27 ;  /* 0x000000060c067224 */ /* 0x040fe400078e021b */
[----:B------:R-:W-:-:S04]  /*16e0*/  IMAD.WIDE.U32 R34, R12, R21, R34 ;  /* 0x000000150c227225 */ /* 0x000fc800078e0022 */
[----:B------:R-:W-:Y:S01]  /*16f0*/  IMAD.IADD R6, R35, 0x1, R6 ;  /* 0x0000000123067824 */ /* 0x000fe200078e0206 */
[----:B------:R-:W-:-:S04]  /*1700*/  LEA R20, P0, R34, UR4, 0x2 ;  /* 0x0000000422147c11 */ /* 0x000fc8000f8010ff */
[----:B------:R-:W-:-:S05]  /*1710*/  LEA.HI.X R21, R34, UR5, R6, 0x2, P0 ;  /* 0x0000000522157c11 */ /* 0x000fca00080f1406 */
[----:B------:R0:W5:Y:S04]  /*1720*/  LDG.E R20, desc[UR8][R20.64] ;  /* 0x0000000814147981 */ /* 0x000168000c1e1900 */
.L_x_153:
[----:B------:R-:W-:Y:S05]  /*1730*/  BSYNC B0 ;  /* 0x0000000000007941 */ /* 0x000fea0003800000 */
.L_x_152:
[----:B-----5:R1:W-:Y:S01]  /*1740*/  @!P1 STS [R17], R20 ;  /* 0x0000001411009388 */ /* 0x0203e20000000800 */
[----:B------:R-:W-:Y:S01]  /*1750*/  BSSY B0, `(.L_x_154) ;  /* 0x000000d000007945 */ /* 0x000fe20003800000 */
[----:B------:R-:W-:Y:S06]  /*1760*/  BAR.SYNC.DEFER_BLOCKING 0x0 ;  /* 0x0000000000007b1d */ /* 0x000fec0000010000 */
[----:B------:R-:W-:Y:S05]  /*1770*/  @P1 BRA `(.L_x_155) ;  /* 0x0000000000281947 */ /* 0x000fea0003800000 */
[----:B------:R-:W2:Y:S01]  /*1780*/  S2R R6, SR_CgaCtaId ;  /* 0x0000000000067919 */ /* 0x000ea20000008800 */
[----:B------:R-:W-:Y:S02]  /*1790*/  LEA.HI R8, R19, R18, RZ, 0x4 ;  /* 0x0000001213087211 */ /* 0x000fe400078f20ff */
[----:B------:R-:W-:Y:S02]  /*17a0*/  MOV R7, 0x400 ;  /* 0x0000040000077802 */ /* 0x000fe40000000f00 */
[----:B-1----:R-:W-:-:S05]  /*17b0*/  LOP3.LUT R17, R8, 0xfffffff0, RZ, 0xc0, !PT ;  /* 0xfffffff008117812 */ /* 0x002fca00078ec0ff */
[----:B------:R-:W-:Y:S01]  /*17c0*/  IMAD.IADD R17, R18, 0x1, -R17 ;  /* 0x0000000112117824 */ /* 0x000fe200078e0a11 */
[----:B--2---:R-:W-:Y:S02]  /*17d0*/  LEA R6, R6, R7, 0x18 ;  /* 0x0000000706067211 */ /* 0x004fe400078ec0ff */
[----:B------:R-:W-:-:S03]  /*17e0*/  SHF.R.S32.HI R7, RZ, 0x4, R8 ;  /* 0x00000004ff077819 */ /* 0x000fc60000011408 */
[----:B------:R-:W-:-:S04]  /*17f0*/  IMAD R6, R17, 0x24, R6 ;  /* 0x0000002411067824 */ /* 0x000fc800078e0206 */
[----:B------:R-:W-:-:S05]  /*1800*/  IMAD R6, R7, 0x4, R6 ;  /* 0x0000000407067824 */ /* 0x000fca00078e0206 */
[----:B------:R2:W3:Y:S02]  /*1810*/  LDS R29, [R6] ;  /* 0x00000000061d7984 */ /* 0x0004e40000000800 */
.L_x_155:
[----:B------:R-:W-:Y:S05]  /*1820*/  BSYNC B0 ;  /* 0x0000000000007941 */ /* 0x000fea0003800000 */
.L_x_154:
[----:B--23--:R-:W2:Y:S01]  /*1830*/  SHFL.BFLY PT, R6, R29, 0x8, 0x1f ;  /* 0x0d001f001d067f89 */ /* 0x00cea200000e0000 */
[----:B-1----:R-:W1:Y:S01]  /*1840*/  LDC R17, c[0x0][0x270] ;  /* 0x00009c00ff117b82 */ /* 0x002e620000000800 */
[----:B------:R-:W-:Y:S01]  /*1850*/  ISETP.GT.AND P5, PT, R3, RZ, PT ;  /* 0x000000ff0300720c */ /* 0x000fe20003fa4270 */
[----:B------:R-:W-:Y:S01]  /*1860*/  BSSY B1, `(.L_x_156) ;  /* 0x0000231000017945 */ /* 0x000fe20003800000 */
[----:B--2---:R-:W-:Y:S02]  /*1870*/  FMNMX.FTZ R7, R6, R29, !PT ;  /* 0x0000001d06077209 */ /* 0x004fe40007810000 */
[-C--:B-1----:R-:W-:Y:S02]  /*1880*/  IABS R27, R17.reuse ;  /* 0x00000011001b7213 */ /* 0x082fe40000000000 */
[----:B------:R-:W-:Y:S01]  /*1890*/  IABS R36, R17 ;  /* 0x0000001100247213 */ /* 0x000fe20000000000 */
[----:B------:R-:W1:Y:S01]  /*18a0*/  SHFL.BFLY PT, R8, R7, 0x4, 0x1f ;  /* 0x0c801f0007087f89 */ /* 0x000e6200000e0000 */
[----:B------:R-:W-:Y:S03]  /*18b0*/  I2F.U32.RP R26, R27 ;  /* 0x0000001b001a7306 */ /* 0x000fe60000209000 */
[----:B------:R-:W-:Y:S01]  /*18c0*/  IMAD.MOV R36, RZ, RZ, -R36 ;  /* 0x000000ffff247224 */ /* 0x000fe200078e0a24 */
[----:B-1----:R-:W-:-:S05]  /*18d0*/  FMNMX.FTZ R8, R7, R8, !PT ;  /* 0x0000000807087209 */ /* 0x002fca0007810000 */
[----:B0-----:R-:W0:Y:S02]  /*18e0*/  SHFL.BFLY PT, R21, R8, 0x2, 0x1f ;  /* 0x0c401f0008157f89 */ /* 0x001e2400000e0000 */
[----:B0-----:R-:W-:Y:S02]  /*18f0*/  FMNMX.FTZ R21, R8, R21, !PT ;  /* 0x0000001508157209 */ /* 0x001fe40007810000 */
[----:B------:R-:W0:Y:S03]  /*1900*/  I2F.RP R8, R31 ;  /* 0x0000001f00087306 */ /* 0x000e260000209400 */
[----:B------:R-:W1:Y:S05]  /*1910*/  SHFL.BFLY PT, R6, R21, 0x1, 0x1f ;  /* 0x0c201f0015067f89 */ /* 0x000e6a00000e0000 */
[----:B0-----:R-:W0:Y:S01]  /*1920*/  MUFU.RCP R8, R8 ;  /* 0x0000000800087308 */ /* 0x001e220000001000 */
[----:B-1----:R-:W-:-:S04]  /*1930*/  FMNMX.FTZ R6, R21, R6, !PT ;  /* 0x0000000615067209 */ /* 0x002fc80007810000 */
[----:B------:R-:W-:Y:S01]  /*1940*/  FSETP.NEU.FTZ.AND P0, PT, R6, -INF , PT ;  /* 0xff8000000600780b */ /* 0x000fe20003f1d000 */
[----:B0-----:R-:W-:-:S03]  /*1950*/  VIADD R34, R8, 0xffffffe ;  /* 0x0ffffffe08227836 */ /* 0x001fc60000000000 */
[----:B------:R-:W-:Y:S01]  /*1960*/  FSEL R20, R6, RZ, P0 ;  /* 0x000000ff06147208 */ /* 0x000fe20000000000 */
[----:B------:R0:W-:Y:S01]  /*1970*/  F2I.FTZ.U32.TRUNC.NTZ R35, R34 ;  /* 0x0000002200237305 */ /* 0x0001e2000021f000 */
[----:B------:R-:W-:-:S03]  /*1980*/  ISETP.GT.AND P0, PT, R2, RZ, PT ;  /* 0x000000ff0200720c */ /* 0x000fc60003f04270 */
[----:B------:R-:W-:-:S04]  /*1990*/  FADD.FTZ R30, -R20, R29 ;  /* 0x0000001d141e7221 */ /* 0x000fc80000010100 */
[----:B------:R-:W-:Y:S01]  /*19a0*/  FMUL.FTZ R30, R30, 1.4426950216293334961 ;  /* 0x3fb8aa3b1e1e7820 */ /* 0x000fe20000410000 */
[----:B------:R-:W1:Y:S01]  /*19b0*/  MUFU.RCP R6, R26 ;  /* 0x0000001a00067308 */ /* 0x000e620000001000 */
[----:B0-----:R-:W-:-:S07]  /*19c0*/  IMAD.MOV.U32 R34, RZ, RZ, RZ ;  /* 0x000000ffff227224 */ /* 0x001fce00078e00ff */
[----:B------:R-:W0:Y:S01]  /*19d0*/  MUFU.EX2 R30, R30 ;  /* 0x0000001e001e7308 */ /* 0x000e220000000800 */
[----:B-1----:R-:W-:Y:S01]  /*19e0*/  VIADD R38, R6, 0xffffffe ;  /* 0x0ffffffe06267836 */ /* 0x002fe20000000000 */
[----:B------:R-:W-:Y:S01]  /*19f0*/  IABS R26, R24 ;  /* 0x00000018001a7213 */ /* 0x000fe20000000000 */
[----:B------:R-:W-:-:S05]  /*1a00*/  IMAD.MOV R6, RZ, RZ, -R35 ;  /* 0x000000ffff067224 */ /* 0x000fca00078e0a23 */
[----:B------:R-:W1:Y:S01]  /*1a10*/  F2I.FTZ.U32.TRUNC.NTZ R39, R38 ;  /* 0x0000002600277305 */ /* 0x000e62000021f000 */
[----:B------:R-:W-:Y:S01]  /*1a20*/  IMAD R21, R6, R31, RZ ;  /* 0x0000001f06157224 */ /* 0x000fe200078e02ff */
[----:B------:R-:W-:Y:S01]  /*1a30*/  IABS R6, R3 ;  /* 0x0000000300067213 */ /* 0x000fe20000000000 */
[----:B0-----:R-:W0:Y:S02]  /*1a40*/  SHFL.BFLY PT, R7, R30, 0x8, 0x1f ;  /* 0x0d001f001e077f89 */ /* 0x001e2400000e0000 */
[----:B------:R-:W-:-:S04]  /*1a50*/  IMAD.HI.U32 R21, R35, R21, R34 ;  /* 0x0000001523157227 */ /* 0x000fc800078e0022 */
[----:B------:R-:W-:Y:S02]  /*1a60*/  IMAD.MOV R6, RZ, RZ, -R6 ;  /* 0x000000ffff067224 */ /* 0x000fe400078e0a06 */
[----:B------:R-:W-:-:S04]  /*1a70*/  IMAD.HI.U32 R21, R21, R26, RZ ;  /* 0x0000001a15157227 */ /* 0x000fc800078e00ff */
[----:B-1----:R-:W-:Y:S02]  /*1a80*/  IMAD.MOV R8, RZ, RZ, -R39 ;  /* 0x000000ffff087224 */ /* 0x002fe400078e0a27 */
[----:B------:R-:W-:Y:S02]  /*1a90*/  IMAD R6, R21, R6, R26 ;  /* 0x0000000615067224 */ /* 0x000fe400078e021a */
[----:B------:R-:W-:Y:S02]  /*1aa0*/  IMAD R35, R8, R27, RZ ;  /* 0x0000001b08237224 */ /* 0x000fe400078e02ff */
[----:B------:R-:W-:Y:S01]  /*1ab0*/  IMAD.MOV.U32 R38, RZ, RZ, RZ ;  /* 0x000000ffff267224 */ /* 0x000fe200078e00ff */
[----:B------:R-:W-:-:S03]  /*1ac0*/  ISETP.GT.U32.AND P1, PT, R31, R6, PT ;  /* 0x000000061f00720c */ /* 0x000fc60003f24070 */
[----:B------:R-:W-:-:S04]  /*1ad0*/  IMAD.HI.U32 R35, R39, R35, R38 ;  /* 0x0000002327237227 */ /* 0x000fc800078e0026 */
[----:B0-----:R-:W-:-:S05]  /*1ae0*/  FADD.FTZ R7, R30, R7 ;  /* 0x000000071e077221 */ /* 0x001fca0000010000 */
[----:B------:R-:W0:Y:S01]  /*1af0*/  SHFL.BFLY PT, R28, R7, 0x4, 0x1f ;  /* 0x0c801f00071c7f89 */ /* 0x000e2200000e0000 */
[----:B------:R-:W-:Y:S02]  /*1b00*/  @!P1 IMAD.IADD R6, R6, 0x1, -R31 ;  /* 0x0000000106069824 */ /* 0x000fe400078e0a1f */
[----:B------:R-:W-:Y:S01]  /*1b10*/  @!P1 VIADD R21, R21, 0x1 ;  /* 0x0000000115159836 */ /* 0x000fe20000000000 */
[----:B------:R-:W-:Y:S02]  /*1b20*/  ISETP.NE.AND P1, PT, R3, RZ, PT ;  /* 0x000000ff0300720c */ /* 0x000fe40003f25270 */
[----:B------:R-:W-:Y:S02]  /*1b30*/  ISETP.GE.U32.AND P4, PT, R6, R31, PT ;  /* 0x0000001f0600720c */ /* 0x000fe40003f86070 */
[----:B------:R-:W-:-:S11]  /*1b40*/  SHF.R.S32.HI R6, RZ, 0x1f, R2 ;  /* 0x0000001fff067819 */ /* 0x000fd60000011402 */
[----:B------:R-:W-:Y:S02]  /*1b50*/  @P4 VIADD R21, R21, 0x1 ;  /* 0x0000000115154836 */ /* 0x000fe40000000000 */
[----:B0-----:R-:W-:Y:S01]  /*1b60*/  FADD.FTZ R28, R7, R28 ;  /* 0x0000001c071c7221 */ /* 0x001fe20000010000 */
[----:B------:R-:W-:Y:S02]  /*1b70*/  IABS R7, R4 ;  /* 0x0000000400077213 */ /* 0x000fe40000000000 */
[----:B------:R-:W-:Y:S02]  /*1b80*/  LOP3.LUT R4, R4, R17, RZ, 0x3c, !PT ;  /* 0x0000001104047212 */ /* 0x000fe400078e3cff */
[----:B------:R-:W0:Y:S01]  /*1b90*/  SHFL.BFLY PT, R37, R28, 0x2, 0x1f ;  /* 0x0c401f001c257f89 */ /* 0x000e2200000e0000 */
[----:B------:R-:W-:-:S04]  /*1ba0*/  IMAD.HI.U32 R34, R35, R7, RZ ;  /* 0x0000000723227227 */ /* 0x000fc800078e00ff */
[----:B------:R-:W-:-:S04]  /*1bb0*/  IMAD.HI.U32 R35, R35, R26, RZ ;  /* 0x0000001a23237227 */ /* 0x000fc800078e00ff */
[-C--:B------:R-:W-:Y:S01]  /*1bc0*/  IMAD R30, R34, R36.reuse, R7 ;  /* 0x00000024221e7224 */ /* 0x080fe200078e0207 */
[----:B------:R-:W-:Y:S01]  /*1bd0*/  LEA.HI.SX32 R7, R2, 0x1, 0x1 ;  /* 0x0000000102077811 */ /* 0x000fe200078f0aff */
[----:B------:R-:W-:Y:S02]  /*1be0*/  IMAD R36, R35, R36, R26 ;  /* 0x0000002423247224 */ /* 0x000fe400078e021a */
[----:B------:R-:W-:Y:S01]  /*1bf0*/  @!P0 IMAD.MOV R7, RZ, RZ, R6 ;  /* 0x000000ffff078224 */ /* 0x000fe200078e0206 */
[C---:B------:R-:W-:Y:S01]  /*1c00*/  ISETP.GT.U32.AND P3, PT, R27.reuse, R30, PT ;  /* 0x0000001e1b00720c */ /* 0x040fe20003f64070 */
[----:B------:R-:W1:Y:S01]  /*1c10*/  LDC.U8 R26, c[0x0][0x3d9] ;  /* 0x0000f640ff1a7b82 */ /* 0x000e620000000000 */
[----:B------:R-:W-:Y:S02]  /*1c20*/  ISETP.GT.U32.AND P2, PT, R27, R36, PT ;  /* 0x000000241b00720c */ /* 0x000fe40003f44070 */
[----:B------:R-:W-:Y:S01]  /*1c30*/  LEA.HI.SX32 R6, R3, 0x1, 0x1 ;  /* 0x0000000103067811 */ /* 0x000fe200078f0aff */
[----:B0-----:R-:W-:Y:S01]  /*1c40*/  FADD.FTZ R37, R28, R37 ;  /* 0x000000251c257221 */ /* 0x001fe20000010000 */
[----:B------:R-:W-:-:S07]  /*1c50*/  LOP3.LUT R28, R24, R31, RZ, 0x3c, !PT ;  /* 0x0000001f181c7212 */ /* 0x000fce00078e3cff */
[--C-:B------:R-:W-:Y:S01]  /*1c60*/  @!P3 IMAD.IADD R30, R30, 0x1, -R27.reuse ;  /* 0x000000011e1eb824 */ /* 0x100fe200078e0a1b */
[----:B------:R-:W-:Y:S01]  /*1c70*/  LOP3.LUT R24, R24, R17, RZ, 0x3c, !PT ;  /* 0x0000001118187212 */ /* 0x000fe200078e3cff */
[----:B------:R-:W0:Y:S01]  /*1c80*/  SHFL.BFLY PT, R8, R37, 0x1, 0x1f ;  /* 0x0c201f0025087f89 */ /* 0x000e2200000e0000 */
[----:B------:R-:W-:Y:S01]  /*1c90*/  ISETP.GE.AND P0, PT, R28, RZ, PT ;  /* 0x000000ff1c00720c */ /* 0x000fe20003f06270 */
[----:B------:R-:W-:Y:S01]  /*1ca0*/  @!P2 IMAD.IADD R36, R36, 0x1, -R27 ;  /* 0x000000012424a824 */ /* 0x000fe200078e0a1b */
[----:B------:R-:W-:Y:S01]  /*1cb0*/  SHF.R.S32.HI R28, RZ, 0x1f, R3 ;  /* 0x0000001fff1c7819 */ /* 0x000fe20000011403 */
[----:B------:R-:W-:Y:S01]  /*1cc0*/  @!P3 VIADD R34, R34, 0x1 ;  /* 0x000000012222b836 */ /* 0x000fe20000000000 */
[-C--:B------:R-:W-:Y:S01]  /*1cd0*/  ISETP.GE.U32.AND P4, PT, R30, R27.reuse, PT ;  /* 0x0000001b1e00720c */ /* 0x080fe20003f86070 */
[----:B------:R-:W-:Y:S01]  /*1ce0*/  @!P2 VIADD R35, R35, 0x1 ;  /* 0x000000012323a836 */ /* 0x000fe20000000000 */
[----:B------:R-:W-:Y:S01]  /*1cf0*/  ISETP.GE.AND P3, PT, R24, RZ, PT ;  /* 0x000000ff1800720c */ /* 0x000fe20003f66270 */
[----:B------:R-:W-:Y:S01]  /*1d00*/  @!P5 IMAD.MOV R6, RZ, RZ, R28 ;  /* 0x000000ffff06d224 */ /* 0x000fe200078e021c */
[----:B------:R-:W-:Y:S01]  /*1d10*/  ISETP.GE.U32.AND P5, PT, R36, R27, PT ;  /* 0x0000001b2400720c */ /* 0x000fe20003fa6070 */
[----:B------:R-:W-:Y:S01]  /*1d20*/  IMAD.MOV.U32 R28, RZ, RZ, 0x7f800000 ;  /* 0x7f800000ff1c7424 */ /* 0x000fe200078e00ff */
[----:B-1----:R-:W-:-:S03]  /*1d30*/  ISETP.NE.AND P2, PT, R26, RZ, PT ;  /* 0x000000ff1a00720c */ /* 0x002fc60003f45270 */
[----:B------:R-:W-:Y:S01]  /*1d40*/  @!P0 IMAD.MOV R21, RZ, RZ, -R21 ;  /* 0x000000ffff158224 */ /* 0x000fe200078e0a15 */
[----:B------:R-:W-:Y:S02]  /*1d50*/  @!P1 LOP3.LUT R21, RZ, R31, RZ, 0x33, !PT ;  /* 0x0000001fff159212 */ /* 0x000fe400078e33ff */
[----:B------:R-:W-:Y:S01]  /*1d60*/  ISETP.GE.AND P1, PT, R4, RZ, PT ;  /* 0x000000ff0400720c */ /* 0x000fe20003f26270 */
[----:B------:R-:W-:Y:S01]  /*1d70*/  @P4 VIADD R34, R34, 0x1 ;  /* 0x0000000122224836 */ /* 0x000fe20000000000 */
[C---:B------:R-:W-:Y:S02]  /*1d80*/  LOP3.LUT P4, RZ, R18.reuse, 0xf, RZ, 0xc0, !PT ;  /* 0x0000000f12ff7812 */ /* 0x040fe4000788c0ff */
[----:B------:R-:W-:Y:S01]  /*1d90*/  LOP3.LUT R31, RZ, R17, RZ, 0x33, !PT ;  /* 0x00000011ff1f7212 */ /* 0x000fe200078e33ff */
[----:B------:R-:W-:Y:S01]  /*1da0*/  @P5 VIADD R35, R35, 0x1 ;  /* 0x0000000123235836 */ /* 0x000fe20000000000 */
[----:B------:R-:W-:Y:S01]  /*1db0*/  ISETP.GT.OR P4, PT, R18, 0x7f, P4 ;  /* 0x0000007f1200780c */ /* 0x000fe20002784670 */
[----:B0-----:R-:W-:Y:S01]  /*1dc0*/  FADD.FTZ R8, R37, R8 ;  /* 0x0000000825087221 */ /* 0x001fe20000010000 */
[----:B------:R-:W-:Y:S01]  /*1dd0*/  ISETP.NE.AND P5, PT, R17, RZ, PT ;  /* 0x000000ff1100720c */ /* 0x000fe20003fa5270 */
[----:B------:R-:W-:Y:S01]  /*1de0*/  IMAD.MOV.U32 R4, RZ, RZ, R35 ;  /* 0x000000ffff047224 */ /* 0x000fe200078e0023 */
[----:B------:R-:W-:-:S02]  /*1df0*/  SEL R9, R9, 0x1, !P2 ;  /* 0x0000000109097807 */ /* 0x000fc40005000000 */
[----:B------:R-:W-:Y:S01]  /*1e00*/  FSETP.NE.FTZ.AND P0, PT, R8, RZ, PT ;  /* 0x000000ff0800720b */ /* 0x000fe20003f15000 */
[----:B------:R-:W-:Y:S01]  /*1e10*/  @!P1 IMAD.MOV R34, RZ, RZ, -R34 ;  /* 0x000000ffff229224 */ /* 0x000fe200078e0a22 */
[----:B------:R-:W-:Y:S01]  /*1e20*/  ISETP.LT.U32.AND P1, PT, R22, R21, PT ;  /* 0x000000151600720c */ /* 0x000fe20003f21070 */
[----:B------:R-:W-:Y:S01]  /*1e30*/  @!P3 IMAD.MOV R4, RZ, RZ, -R4 ;  /* 0x000000ffff04b224 */ /* 0x000fe200078e0a04 */
[----:B------:R-:W-:Y:S02]  /*1e40*/  SHF.R.S32.HI R35, RZ, 0x1f, R21 ;  /* 0x0000001fff237819 */ /* 0x000fe40000011415 */
[C---:B------:R-:W-:Y:S02]  /*1e50*/  SEL R34, R31.reuse, R34, !P5 ;  /* 0x000000221f227207 */ /* 0x040fe40006800000 */
[----:B------:R-:W-:Y:S02]  /*1e60*/  SEL R24, R31, R4, !P5 ;  /* 0x000000041f187207 */ /* 0x000fe40006800000 */
[----:B------:R-:W-:Y:S01]  /*1e70*/  ISETP.LT.AND.EX P1, PT, R23, R35, PT, P1 ;  /* 0x000000231700720c */ /* 0x000fe20003f21310 */
[----:B------:R-:W-:-:S02]  /*1e80*/  IMAD R4, R34, R9, RZ ;  /* 0x0000000922047224 */ /* 0x000fc400078e02ff */
[----:B------:R0:W1:Y:S01]  /*1e90*/  @P0 MUFU.LG2 R27, R8 ;  /* 0x00000008001b0308 */ /* 0x0000620000000c00 */
[----:B------:R-:W-:Y:S01]  /*1ea0*/  IMAD R31, R24, R9, RZ ;  /* 0x00000009181f7224 */ /* 0x000fe200078e02ff */
[----:B------:R-:W-:Y:S01]  /*1eb0*/  SEL R9, R22, R21, P1 ;  /* 0x0000001516097207 */ /* 0x000fe20000800000 */
[----:B------:R-:W-:Y:S02]  /*1ec0*/  IMAD R7, R7, R4, RZ ;  /* 0x0000000407077224 */ /* 0x000fe400078e02ff */
[----:B------:R-:W-:Y:S01]  /*1ed0*/  IMAD R6, R31, R6, RZ ;  /* 0x000000061f067224 */ /* 0x000fe200078e02ff */
[----:B0-----:R-:W-:Y:S01]  /*1ee0*/  SEL R8, R23, R35, P1 ;  /* 0x0000002317087207 */ /* 0x001fe20000800000 */
[----:B-1----:R-:W-:Y:S01]  /*1ef0*/  @P0 FFMA.FTZ R28, R27, 0.69314718246459960938, R20 ;  /* 0x3f3172181b1c0823 */ /* 0x002fe20000010014 */
[----:B------:R-:W-:Y:S06]  /*1f00*/  @P4 BRA `(.L_x_157) ;  /* 0x0000001c00184947 */ /* 0x000fec0003800000 */
[----:B------:R-:W-:Y:S01]  /*1f10*/  ULDC.U8 UR4, c[0x0][0x3d8] ;  /* 0x0000f60000047ab9 */ /* 0x000fe20000000000 */
[----:B------:R-:W-:Y:S02]  /*1f20*/  LEA.HI R4, R19, R18, RZ, 0x4 ;  /* 0x0000001213047211 */ /* 0x000fe400078f20ff */
[----:B------:R-:W-:Y:S02]  /*1f30*/  ISETP.NE.AND P1, PT, RZ, UR4, PT ;  /* 0x00000004ff007c0c */ /* 0x000fe4000bf25270 */
[----:B------:R-:W-:-:S04]  /*1f40*/  SHF.R.S32.HI R4, RZ, 0x4, R4 ;  /* 0x00000004ff047819 */ /* 0x000fc80000011404 */
[----:B------:R-:W-:-:S04]  /*1f50*/  IADD3 R30, P0, R4, UR7, RZ ;  /* 0x00000007041e7c10 */ /* 0x000fc8000ff1e0ff */
[----:B------:R-:W-:-:S03]  /*1f60*/  LEA.HI.X.SX32 R31, R4, UR6, 0x1, P0 ;  /* 0x00000006041f7c11 */ /* 0x000fc600080f0eff */
[----:B------:R-:W-:Y:S06]  /*1f70*/  @!P1 BRA `(.L_x_158) ;  /* 0x0000001800ec9947 */ /* 0x000fec0003800000 */
        /* <DEDUP_REMOVED lines=41> */
.L_x_160:
        /* <DEDUP_REMOVED lines=22> */
.L_x_161:
[----:B------:R-:W-:Y:S05]  /*2370*/  BSYNC B0 ;  /* 0x0000000000007941 */ /* 0x000fea0003800000 */
.L_x_159:
[----:B------:R-:W-:Y:S01]  /*2380*/  LOP3.LUT R19, R17, R0, RZ, 0xfc, !PT ;  /* 0x0000000011137212 */ /* 0x000fe200078efcff */
[----:B------:R-:W-:Y:S03]  /*2390*/  BSSY B0, `(.L_x_162) ;  /* 0x0000028000007945 */ /* 0x000fe60003800000 */
[----:B------:R-:W-:-:S13]  /*23a0*/  ISETP.NE.U32.AND P0, PT, R19, RZ, PT ;  /* 0x000000ff1300720c */ /* 0x000fda0003f05070 */
[----:B------:R-:W-:Y:S05]  /*23b0*/  @!P0 BRA `(.L_x_163) ;  /* 0x00000000003c8947 */ /* 0x000fea0003800000 */
[----:B------:R-:W-:Y:S01]  /*23c0*/  IMAD.MOV.U32 R24, RZ, RZ, R25 ;  /* 0x000000ffff187224 */ /* 0x000fe200078e0019 */
[----:B------:R-:W-:Y:S02]  /*23d0*/  MOV R23, R0 ;  /* 0x0000000000177202 */ /* 0x000fe40000000f00 */
[----:B------:R-:W-:Y:S02]  /*23e0*/  MOV R22, 0x2400 ;  /* 0x0000240000167802 */ /* 0x000fe40000000f00 */
[----:B------:R-:W-:Y:S05]  /*23f0*/  CALL.REL.NOINC `($__internal_3_$__cuda_sm20_div_s64) ;  /* 0x0000002000547944 */ /* 0x000fea0003c00000 */
        /* <DEDUP_REMOVED lines=11> */
.L_x_163:
        /* <DEDUP_REMOVED lines=22> */
.L_x_164:
[----:B------:R-:W-:Y:S05]  /*2610*/  BSYNC B0 ;  /* 0x0000000000007941 */ /* 0x000fea0003800000 */
.L_x_162:
        /* <DEDUP_REMOVED lines=11> */
[----:B------:R-:W-:Y:S05]  /*26d0*/  CALL.REL.NOINC `($__internal_3_$__cuda_sm20_div_s64) ;  /* 0x0000001c009c7944 */ /* 0x000fea0003c00000 */
[----:B------:R-:W-:-:S04]  /*26e0*/  IADD3 R17, P0, RZ, -R20, RZ ;  /* 0x80000014ff117210 */ /* 0x000fc80007f1e0ff */
[----:B------:R-:W-:Y:S01]  /*26f0*/  IADD3.X R18, RZ, ~R21, RZ, P0, !PT ;  /* 0x80000015ff127210 */ /* 0x000fe200007fe4ff */
[----:B------:R-:W-:-:S04]  /*2700*/  IMAD.WIDE.U32 R36, R5, R17, R36 ;  /* 0x0000001105247225 */ /* 0x000fc800078e0024 */
[----:B------:R-:W-:-:S04]  /*2710*/  IMAD R18, R18, R5, RZ ;  /* 0x0000000512127224 */ /* 0x000fc800078e02ff */
[----:B------:R-:W-:-:S05]  /*2720*/  IMAD R4, R4, R17, R18 ;  /* 0x0000001104047224 */ /* 0x000fca00078e0212 */
[----:B------:R-:W-:Y:S01]  /*2730*/  IADD3 R4, R37, R4, RZ ;  /* 0x0000000425047210 */ /* 0x000fe20007ffe0ff */
[----:B------:R-:W-:Y:S05]  /*2740*/  BRA `(.L_x_167) ;  /* 0x0000000000587947 */ /* 0x000fea0003800000 */
.L_x_166:
        /* <DEDUP_REMOVED lines=22> */
.L_x_167:
[----:B------:R-:W-:Y:S05]  /*28b0*/  BSYNC B0 ;  /* 0x0000000000007941 */ /* 0x000fea0003800000 */
.L_x_165:
        /* <DEDUP_REMOVED lines=38> */
[----:B------:R-:W-:Y:S05]  /*2b20*/  CALL.REL.NOINC `($__internal_3_$__cuda_sm20_div_s64) ;  /* 0x0000001800887944 */ /* 0x000fea0003c00000 */
        /* <DEDUP_REMOVED lines=12> */
.L_x_169:
[----:B------:R-:W0:Y:S01]  /*2bf0*/  I2F.U32.RP R20, R40 ;  /* 0x0000002800147306 */ /* 0x000e220000209000 */
[----:B------:R-:W-:Y:S01]  /*2c00*/  ISETP.NE.U32.AND P0, PT, R40, RZ, PT ;  /* 0x000000ff2800720c */ /* 0x000fe20003f05070 */
[----:B------:R-:W-:-:S06]  /*2c10*/  IMAD.MOV.U32 R41, RZ, RZ, RZ ;  /* 0x000000ffff297224 */ /* 0x000fcc00078e00ff */
        /* <DEDUP_REMOVED lines=20> */
.L_x_170:
[----:B------:R-:W-:Y:S05]  /*2d60*/  BSYNC B0 ;  /* 0x0000000000007941 */ /* 0x000fea0003800000 */
.L_x_168:
        /* <DEDUP_REMOVED lines=19> */
.L_x_172:
        /* <DEDUP_REMOVED lines=22> */
.L_x_173:
[----:B------:R-:W-:Y:S05]  /*3000*/  BSYNC B0 ;  /* 0x0000000000007941 */ /* 0x000fea0003800000 */
.L_x_171:
        /* <DEDUP_REMOVED lines=20> */
.L_x_175:
        /* <DEDUP_REMOVED lines=23> */
.L_x_176:
[----:B------:R-:W-:Y:S05]  /*32c0*/  BSYNC B0 ;  /* 0x0000000000007941 */ /* 0x000fea0003800000 */
.L_x_174:
[----:B------:R-:W-:Y:S01]  /*32d0*/  LOP3.LUT R19, R41, R10, RZ, 0xfc, !PT ;  /* 0x0000000a29137212 */ /* 0x000fe200078efcff */
[----:B------:R-:W-:Y:S01]  /*32e0*/  ULDC UR4, c[0x0][0x2c4] ;  /* 0x0000b10000047ab9 */ /* 0x000fe20000000800 */
[----:B------:R-:W-:Y:S01]  /*32f0*/  SHF.R.S32.HI R18, RZ, 0x1f, R7 ;  /* 0x0000001fff127819 */ /* 0x000fe20000011407 */
[-C--:B------:R-:W-:Y:S01]  /*3300*/  IMAD R17, R21, R7.reuse, RZ ;  /* 0x0000000715117224 */ /* 0x080fe200078e02ff */
[----:B------:R-:W-:Y:S01]  /*3310*/  ISETP.NE.U32.AND P0, PT, R19, RZ, PT ;  /* 0x000000ff1300720c */ /* 0x000fe20003f05070 */
[----:B------:R-:W-:Y:S01]  /*3320*/  IMAD R44, R25, UR4, RZ ;  /* 0x00000004192c7c24 */ /* 0x000fe2000f8e02ff */
[----:B------:R-:W-:Y:S01]  /*3330*/  SHF.R.S32.HI R21, RZ, 0x1f, R2 ;  /* 0x0000001fff157819 */ /* 0x000fe20000011402 */
[----:B------:R-:W-:Y:S01]  /*3340*/  IMAD.WIDE.U32 R42, R20, R7, RZ ;  /* 0x00000007142a7225 */ /* 0x000fe200078e00ff */
[----:B------:R-:W-:Y:S03]  /*3350*/  BSSY B0, `(.L_x_177) ;  /* 0x0000036000007945 */ /* 0x000fe60003800000 */
[----:B------:R-:W-:Y:S01]  /*3360*/  IMAD R7, R18, R20, R17 ;  /* 0x0000001412077224 */ /* 0x000fe200078e0211 */
[----:B------:R-:W-:Y:S01]  /*3370*/  SHF.R.S32.HI R17, RZ, 0x1f, R44 ;  /* 0x0000001fff117819 */ /* 0x000fe2000001142c */
[----:B------:R-:W-:-:S02]  /*3380*/  IMAD R13, R13, R2, RZ ;  /* 0x000000020d0d7224 */ /* 0x000fc400078e02ff */
[----:B------:R-:W-:Y:S01]  /*3390*/  IMAD R18, R15, R44, RZ ;  /* 0x0000002c0f127224 */ /* 0x000fe200078e02ff */
[----:B------:R-:W-:Y:S01]  /*33a0*/  IADD3 R7, R43, R7, RZ ;  /* 0x000000072b077210 */ /* 0x000fe20007ffe0ff */
[----:B------:R-:W-:Y:S02]  /*33b0*/  IMAD R13, R21, R14, R13 ;  /* 0x0000000e150d7224 */ /* 0x000fe400078e020d */
        /* <DEDUP_REMOVED lines=24> */
.L_x_178:
        /* <DEDUP_REMOVED lines=23> */
.L_x_179:
[----:B------:R-:W-:Y:S05]  /*36b0*/  BSYNC B0 ;  /* 0x0000000000007941 */ /* 0x000fea0003800000 */
.L_x_177:
        /* <DEDUP_REMOVED lines=26> */
.L_x_181:
        /* <DEDUP_REMOVED lines=23> */
.L_x_182:
[----:B------:R-:W-:Y:S05]  /*39d0*/  BSYNC B0 ;  /* 0x0000000000007941 */ /* 0x000fea0003800000 */
.L_x_180:
[----:B------:R-:W-:Y:S01]  /*39e0*/  IADD3 R31, P1, P0, R36, R32, R30 ;  /* 0x00000020241f7210 */ /* 0x000fe2000783e01e */
[----:B------:R-:W-:-:S03]  /*39f0*/  ULDC.64 UR4, c[0x0][0x2b0] ;  /* 0x0000ac0000047ab9 */ /* 0x000fc60000000a00 */
[----:B------:R-:W-:Y:S02]  /*3a00*/  IADD3 R31, P3, P2, R42, R31, R44 ;  /* 0x0000001f2a1f7210 */ /* 0x000fe40007a7e02c */
[----:B------:R-:W-:Y:S01]  /*3a10*/  IADD3.X R0, R4, R5, R0, P1, P0 ;  /* 0x0000000504007210 */ /* 0x000fe20000fe0400 */
[----:B------:R-:W-:Y:S01]  /*3a20*/  IMAD R5, R21, R6, RZ ;  /* 0x0000000615057224 */ /* 0x000fe200078e02ff */
[----:B------:R-:W-:Y:S02]  /*3a30*/  IADD3 R14, P1, P0, R46, R31, R14 ;  /* 0x0000001f2e0e7210 */ /* 0x000fe4000783e00e */
[----:B------:R-:W-:Y:S02]  /*3a40*/  IADD3.X R0, R7, R0, R2, P3, P2 ;  /* 0x0000000007007210 */ /* 0x000fe40001fe4402 */
[----:B------:R-:W-:Y:S02]  /*3a50*/  SHF.R.S32.HI R2, RZ, 0x1f, R6 ;  /* 0x0000001fff027819 */ /* 0x000fe40000011406 */
[----:B------:R-:W-:-:S02]  /*3a60*/  IADD3.X R15, R10, R0, R13, P1, P0 ;  /* 0x000000000a0f7210 */ /* 0x000fc40000fe040d */
[----:B------:R-:W-:Y:S01]  /*3a70*/  SHF.R.S32.HI R0, RZ, 0x1f, R3 ;  /* 0x0000001fff007819 */ /* 0x000fe20000011403 */
[-C--:B------:R-:W-:Y:S02]  /*3a80*/  IMAD R2, R2, R20.reuse, R5 ;  /* 0x0000001402027224 */ /* 0x080fe400078e0205 */
[----:B------:R-:W-:-:S04]  /*3a90*/  IMAD.WIDE.U32 R14, R6, R20, R14 ;  /* 0x00000014060e7225 */ /* 0x000fc800078e000e */
[----:B------:R-:W-:Y:S02]  /*3aa0*/  IMAD R5, R8, R3, RZ ;  /* 0x0000000308057224 */ /* 0x000fe400078e02ff */
        /* <DEDUP_REMOVED lines=8> */
.L_x_158:
[----:B------:R-:W-:Y:S02]  /*3b30*/  ULDC.64 UR4, c[0x0][0x2b0] ;  /* 0x0000ac0000047ab9 */ /* 0x000fe40000000a00 */
[----:B------:R-:W-:-:S04]  /*3b40*/  LEA R2, P0, R30, UR4, 0x2 ;  /* 0x000000041e027c11 */ /* 0x000fc8000f8010ff */
[----:B------:R-:W-:-:S05]  /*3b50*/  LEA.HI.X R3, R30, UR5, R31, 0x2, P0 ;  /* 0x000000051e037c11 */ /* 0x000fca00080f141f */
[----:B------:R0:W-:Y:S04]  /*3b60*/  STG.E desc[UR8][R2.64], R28 ;  /* 0x0000001c02007986 */ /* 0x0001e8000c101908 */
.L_x_157:
[----:B------:R-:W-:Y:S05]  /*3b70*/  BSYNC B1 ;  /* 0x0000000000017941 */ /* 0x000fea0003800000 */
.L_x_156:
[----:B------:R-:W2:Y:S01]  /*3b80*/  S2R R0, SR_TID.X ;  /* 0x0000000000007919 */ /* 0x000ea20000002100 */
[----:B01----:R-:W0:Y:S01]  /*3b90*/  LDC R3, c[0x0][0x3c4] ;  /* 0x0000f100ff037b82 */ /* 0x003e220000000800 */
[----:B------:R-:W-:Y:S01]  /*3ba0*/  BSSY B0, `(.L_x_183) ;  /* 0x0000012000007945 */ /* 0x000fe20003800000 */
[----:B--2---:R-:W-:-:S04]  /*3bb0*/  SHF.R.S32.HI R13, RZ, 0x1f, R0 ;  /* 0x0000001fff0d7819 */ /* 0x004fc80000011400 */
[----:B------:R-:W-:-:S04]  /*3bc0*/  LEA.HI R13, R13, R0, RZ, 0x4 ;  /* 0x000000000d0d7211 */ /* 0x000fc800078f20ff */
[----:B------:R-:W-:-:S05]  /*3bd0*/  LOP3.LUT R5, R13, 0xfffffff0, RZ, 0xc0, !PT ;  /* 0xfffffff00d057812 */ /* 0x000fca00078ec0ff */
[----:B------:R-:W-:-:S05]  /*3be0*/  IMAD.IADD R16, R0, 0x1, -R5 ;  /* 0x0000000100107824 */ /* 0x000fca00078e0a05 */
[----:B0-----:R-:W-:-:S04]  /*3bf0*/  ISETP.GE.AND P0, PT, R16, R3, PT ;  /* 0x000000031000720c */ /* 0x001fc80003f06270 */
[----:B------:R-:W-:-:S13]  /*3c00*/  ISETP.LT.AND P0, PT, R0, 0x80, !P0 ;  /* 0x000000800000780c */ /* 0x000fda0004701270 */
[----:B------:R-:W-:Y:S05]  /*3c10*/  @!P0 BRA `(.L_x_184) ;  /* 0x0000000000288947 */ /* 0x000fea0003800000 */
[----:B------:R-:W0:Y:S01]  /*3c20*/  S2R R0, SR_CgaCtaId ;  /* 0x0000000000007919 */ /* 0x000e220000008800 */
[----:B------:R-:W-:Y:S01]  /*3c30*/  FADD.FTZ R2, -R28, R29 ;  /* 0x0000001d1c027221 */ /* 0x000fe20000010100 */
[----:B------:R-:W-:-:S03]  /*3c40*/  MOV R5, 0x400 ;  /* 0x0000040000057802 */ /* 0x000fc60000000f00 */
[----:B------:R-:W-:-:S06]  /*3c50*/  FMUL.FTZ R2, R2, 1.4426950216293334961 ;  /* 0x3fb8aa3b02027820 */ /* 0x000fcc0000410000 */
[----:B------:R-:W1:Y:S01]  /*3c60*/  MUFU.EX2 R2, R2 ;  /* 0x0000000200027308 */ /* 0x000e620000000800 */
[----:B0-----:R-:W-:-:S05]  /*3c70*/  LEA R5, R0, R5, 0x18 ;  /* 0x0000000500057211 */ /* 0x001fca00078ec0ff */
[----:B------:R-:W-:Y:S01]  /*3c80*/  IMAD R0, R16, 0x24, R5 ;  /* 0x0000002410007824 */ /* 0x000fe200078e0205 */
[----:B------:R-:W-:-:S04]  /*3c90*/  SHF.R.S32.HI R5, RZ, 0x4, R13 ;  /* 0x00000004ff057819 */ /* 0x000fc8000001140d */
[----:B------:R-:W-:-:S05]  /*3ca0*/  LEA R5, R5, R0, 0x2 ;  /* 0x0000000005057211 */ /* 0x000fca00078e10ff */
[----:B-1----:R0:W-:Y:S02]  /*3cb0*/  STS [R5], R2 ;  /* 0x0000000205007388 */ /* 0x0021e40000000800 */
.L_x_184:
[----:B------:R-:W-:Y:S05]  /*3cc0*/  BSYNC B0 ;  /* 0x0000000000007941 */ /* 0x000fea0003800000 */
.L_x_183:
[----:B------:R-:W-:Y:S01]  /*3cd0*/  BAR.SYNC.DEFER_BLOCKING 0x0 ;  /* 0x0000000000007b1d */ /* 0x000fe20000010000 */
[----:B------:R-:W-:Y:S02]  /*3ce0*/  ISETP.GE.AND P0, PT, R3, 0x1, PT ;  /* 0x000000010300780c */ /* 0x000fe40003f06270 */
[----:B0-----:R-:W-:Y:S01]  /*3cf0*/  CS2R R2, SRZ ;  /* 0x0000000000027805 */ /* 0x001fe2000001ff00 */
[----:B------:R-:W-:Y:S01]  /*3d00*/  IMAD.MOV.U32 R5, RZ, RZ, RZ ;  /* 0x000000ffff057224 */ /* 0x000fe200078e00ff */
[----:B------:R-:W-:Y:S01]  /*3d10*/  SHF.R.S32.HI R13, RZ, 0x4, R13 ;  /* 0x00000004ff0d7819 */ /* 0x000fe2000001140d */
[----:B------:R-:W-:Y:S02]  /*3d20*/  IMAD.MOV.U32 R0, RZ, RZ, RZ ;  /* 0x000000ffff007224 */ /* 0x000fe400078e00ff */
[----:B------:R-:W-:-:S06]  /*3d30*/  IMAD.SHL.U32 R16, R16, 0x4, RZ ;  /* 0x0000000410107824 */ /* 0x000fcc00078e00ff */
[----:B------:R-:W-:Y:S05]  /*3d40*/  @!P0 BRA `(.L_x_185) ;  /* 0x0000000000a88947 */ /* 0x000fea0003800000 */
[----:B------:R-:W0:Y:S01]  /*3d50*/  S2UR UR6, SR_CgaCtaId ;  /* 0x00000000000679c3 */ /* 0x000e220000008800 */
[----:B------:R-:W-:Y:S01]  /*3d60*/  ULDC UR10, c[0x0][0x2dc] ;  /* 0x0000b700000a7ab9 */ /* 0x000fe20000000800 */
[----:B------:R-:W-:Y:S01]  /*3d70*/  IMAD R15, R13, 0x40, R16 ;  /* 0x000000400d0f7824 */ /* 0x000fe200078e0210 */
        /* <DEDUP_REMOVED lines=20> */
.L_x_188:
        /* <DEDUP_REMOVED lines=9> */
[----:B------:R1:W5:Y:S02]  /*3f50*/  @!P0 LDG.E.128 R8, desc[UR8][R14.64] ;  /* 0x000000080e088981 */ /* 0x000364000c1e1d00 */
.L_x_187:
[----:B------:R-:W-:Y:S05]  /*3f60*/  BSYNC B0 ;  /* 0x0000000000007941 */ /* 0x000fea0003800000 */
.L_x_186:
[----:B-1----:R-:W-:Y:S01]  /*3f70*/  IADD3 R14, P0, R18, R14, RZ ;  /* 0x0000000e120e7210 */ /* 0x002fe20007f1e0ff */
[----:B--2--5:R-:W-:Y:S01]  /*3f80*/  FFMA.FTZ R3, R4, R8, R3 ;  /* 0x0000000804037223 */ /* 0x024fe20000010003 */
[----:B0-----:R-:W-:Y:S01]  /*3f90*/  IADD3 R6, R6, 0x24, RZ ;  /* 0x0000002406067810 */ /* 0x001fe20007ffe0ff */
[C---:B------:R-:W-:Y:S01]  /*3fa0*/  FFMA.FTZ R0, R4.reuse, R9, R0 ;  /* 0x0000000904007223 */ /* 0x040fe20000010000 */
[C---:B------:R-:W-:Y:S01]  /*3fb0*/  FFMA.FTZ R5, R4.reuse, R10, R5 ;  /* 0x0000000a04057223 */ /* 0x040fe20000010005 */
[----:B------:R-:W-:Y:S01]  /*3fc0*/  IADD3.X R15, R19, R15, RZ, P0, !PT ;  /* 0x0000000f130f7210 */ /* 0x000fe200007fe4ff */
[----:B------:R-:W-:Y:S01]  /*3fd0*/  FFMA.FTZ R2, R4, R11, R2 ;  /* 0x0000000b04027223 */ /* 0x000fe20000010002 */
[----:B------:R-:W-:Y:S06]  /*3fe0*/  @!P1 BRA `(.L_x_188) ;  /* 0xfffffffc00b49947 */ /* 0x000fec000383ffff */
.L_x_185:
        /* <DEDUP_REMOVED lines=18> */
[----:B0-----:R-:W-:-:S06]  /*4110*/  VIADD R14, R14, 0xffffffe ;  /* 0x0ffffffe0e0e7836 */ /* 0x001fcc0000000000 */
[----:B------:R-:W0:Y:S02]  /*4120*/  F2I.FTZ.U32.TRUNC.NTZ R7, R14 ;  /* 0x0000000e00077305 */ /* 0x000e24000021f000 */
[----:B0-----:R-:W-:-:S04]  /*4130*/  IMAD.MOV R6, RZ, RZ, -R7 ;  /* 0x000000ffff067224 */ /* 0x001fc800078e0a07 */
[----:B------:R-:W-:Y:S01]  /*4140*/  IMAD R11, R6, R9, RZ ;  /* 0x00000009060b7224 */ /* 0x000fe200078e02ff */
[----:B------:R-:W-:-:S10]  /*4150*/  HFMA2.MMA R6, -RZ, RZ, 0, 0 ;  /* 0x00000000ff067435 */ /* 0x000fd400000001ff */
[----:B------:R-:W-:Y:S01]  /*4160*/  IMAD.HI.U32 R11, R7, R11, R6 ;  /* 0x0000000b070b7227 */ /* 0x000fe200078e0006 */
[----:B------:R-:W-:-:S04]  /*4170*/  IABS R7, R8 ;  /* 0x0000000800077213 */ /* 0x000fc80000000000 */
[----:B------:R-:W0:Y:S01]  /*4180*/  I2F.RP R6, R7 ;  /* 0x0000000700067306 */ /* 0x000e220000209400 */
[----:B------:R-:W-:-:S04]  /*4190*/  IMAD.HI.U32 R11, R11, R12, RZ ;  /* 0x0000000c0b0b7227 */ /* 0x000fc800078e00ff */
[----:B------:R-:W-:-:S05]  /*41a0*/  IMAD R10, R11, R10, R12 ;  /* 0x0000000a0b0a7224 */ /* 0x000fca00078e020c */
[----:B------:R-:W-:Y:S01]  /*41b0*/  ISETP.GT.U32.AND P1, PT, R9, R10, PT ;  /* 0x0000000a0900720c */ /* 0x000fe20003f24070 */
[----:B0-----:R-:W0:-:S12]  /*41c0*/  MUFU.RCP R6, R6 ;  /* 0x0000000600067308 */ /* 0x001e180000001000 */
[----:B------:R-:W-:Y:S01]  /*41d0*/  @!P1 IMAD.IADD R10, R10, 0x1, -R9 ;  /* 0x000000010a0a9824 */ /* 0x000fe200078e0a09 */
[----:B------:R-:W-:Y:S02]  /*41e0*/  @!P1 IADD3 R11, R11, 0x1, RZ ;  /* 0x000000010b0b9810 */ /* 0x000fe40007ffe0ff */
[----:B------:R-:W-:Y:S02]  /*41f0*/  ISETP.NE.AND P1, PT, R4, RZ, PT ;  /* 0x000000ff0400720c */ /* 0x000fe40003f25270 */
[----:B------:R-:W-:Y:S02]  /*4200*/  ISETP.GE.U32.AND P2, PT, R10, R9, PT ;  /* 0x000000090a00720c */ /* 0x000fe40003f46070 */
[----:B------:R-:W-:Y:S01]  /*4210*/  LOP3.LUT R9, R13, R4, RZ, 0x3c, !PT ;  /* 0x000000040d097212 */ /* 0x000fe200078e3cff */
[----:B0-----:R-:W-:-:S03]  /*4220*/  VIADD R18, R6, 0xffffffe ;  /* 0x0ffffffe06127836 */ /* 0x001fc60000000000 */
[----:B------:R-:W-:Y:S01]  /*4230*/  ISETP.GE.AND P0, PT, R9, RZ, PT ;  /* 0x000000ff0900720c */ /* 0x000fe20003f06270 */
[----:B------:R-:W0:Y:S06]  /*4240*/  F2I.FTZ.U32.TRUNC.NTZ R19, R18 ;  /* 0x0000001200137305 */ /* 0x000e2c000021f000 */
[----:B------:R-:W-:-:S06]  /*4250*/  @P2 VIADD R11, R11, 0x1 ;  /* 0x000000010b0b2836 */ /* 0x000fcc0000000000 */
[----:B------:R-:W-:Y:S02]  /*4260*/  @!P0 IADD3 R11, -R11, RZ, RZ ;  /* 0x000000ff0b0b8210 */ /* 0x000fe40007ffe1ff */
[-C--:B------:R-:W-:Y:S01]  /*4270*/  @!P1 LOP3.LUT R11, RZ, R4.reuse, RZ, 0x33, !PT ;  /* 0x00000004ff0b9212 */ /* 0x080fe200078e33ff */
[----:B0-----:R-:W-:Y:S02]  /*4280*/  IMAD.MOV R6, RZ, RZ, -R19 ;  /* 0x000000ffff067224 */ /* 0x001fe400078e0a13 */
[----:B------:R-:W-:Y:S02]  /*4290*/  IMAD.MOV.U32 R18, RZ, RZ, RZ ;  /* 0x000000ffff127224 */ /* 0x000fe400078e00ff */
[C---:B------:R-:W-:Y:S02]  /*42a0*/  IMAD R9, R11.reuse, R4, RZ ;  /* 0x000000040b097224 */ /* 0x040fe400078e02ff */
[----:B------:R-:W-:Y:S02]  /*42b0*/  IMAD R6, R6, R7, RZ ;  /* 0x0000000706067224 */ /* 0x000fe400078e02ff */
[----:B------:R-:W-:Y:S01]  /*42c0*/  IMAD.WIDE.U32 R16, R11, UR4, R16 ;  /* 0x000000040b107c25 */ /* 0x000fe2000f8e0010 */
[----:B------:R-:W-:-:S03]  /*42d0*/  IADD3 R15, R13, -R9, RZ ;  /* 0x800000090d0f7210 */ /* 0x000fc60007ffe0ff */
[----:B------:R-:W-:Y:S01]  /*42e0*/  IMAD.HI.U32 R6, R19, R6, R18 ;  /* 0x0000000613067227 */ /* 0x000fe200078e0012 */
        /* <DEDUP_REMOVED lines=23> */
[----:B------:R-:W-:Y:S01]  /*4460*/  IMAD R7, R4, UR4, RZ ;  /* 0x0000000404077c24 */ /* 0x000fe2000f8e02ff */
[----:B------:R-:W-:-:S03]  /*4470*/  F2FP.F16.F32.PACK_AB R4, R0, R3 ;  /* 0x000000030004723e */ /* 0x000fc600000000ff */
[----:B------:R-:W-:Y:S01]  /*4480*/  IMAD R9, R10, UR5, R7 ;  /* 0x000000050a097c24 */ /* 0x000fe2000f8e0207 */
[----:B------:R-:W-:Y:S01]  /*4490*/  SHF.R.S32.HI R7, RZ, 0x1f, R8 ;  /* 0x0000001fff077819 */ /* 0x000fe20000011408 */
[----:B------:R-:W-:Y:S02]  /*44a0*/  ULDC.64 UR4, c[0x0][0x298] ;  /* 0x0000a60000047ab9 */ /* 0x000fe40000000a00 */
[----:B------:R-:W-:Y:S02]  /*44b0*/  IMAD.IADD R17, R17, 0x1, R9 ;  /* 0x0000000111117824 */ /* 0x000fe400078e0209 */
[----:B------:R-:W-:-:S04]  /*44c0*/  IMAD R7, R7, UR4, RZ ;  /* 0x0000000407077c24 */ /* 0x000fc8000f8e02ff */
        /* <DEDUP_REMOVED lines=8> */
        .weak           $__internal_3_$__cuda_sm20_div_s64
        .type           $__internal_3_$__cuda_sm20_div_s64,@function
        .size           $__internal_3_$__cuda_sm20_div_s64,(.L_x_7835 - $__internal_3_$__cuda_sm20_div_s64)
$__internal_3_$__cuda_sm20_div_s64:
        /* <DEDUP_REMOVED lines=29> */
[----:B------:R-:W-:-:S04]  /*4720*/  IMAD.X R26, RZ, RZ, ~R26, P0 ;  /* 0x000000ffff1a7224 */ /* 0x000fc800000e0e1a */
[----:B------:R-:W-:-:S04]  /*4730*/  IMAD.WIDE.U32 R34, P5, R35, R26, R34 ;  /* 0x0000001a23227225 */ /* 0x000fc800078a0022 */
[C---:B------:R-:W-:Y:S02]  /*4740*/  IMAD R21, R27.reuse, R26, RZ ;  /* 0x0000001a1b157224 */ /* 0x040fe400078e02ff */
[----:B------:R-:W-:-:S04]  /*4750*/  IMAD.HI.U32 R20, P4, R27, R20, R34 ;  /* 0x000000141b147227 */ /* 0x000fc80007880022 */
[----:B------:R-:W-:Y:S01]  /*4760*/  IMAD.HI.U32 R19, R27, R26, RZ ;  /* 0x0000001a1b137227 */ /* 0x000fe200078e00ff */
[----:B------:R-:W-:Y:S02]  /*4770*/  IADD3 R21, P3, R21, R20, RZ ;  /* 0x0000001415157210 */ /* 0x000fe40007f7e0ff */
[-C--:B------:R-:W-:Y:S01]  /*4780*/  IADD3 R20, P0, RZ, -R18.reuse, RZ ;  /* 0x80000012ff147210 */ /* 0x080fe20007f1e0ff */
[----:B------:R-:W-:Y:S02]  /*4790*/  IMAD.X R27, R19, 0x1, R27, P5 ;  /* 0x00000001131b7824 */ /* 0x000fe400028e061b */
[----:B------:R-:W-:Y:S01]  /*47a0*/  IMAD.MOV.U32 R35, RZ, RZ, RZ ;  /* 0x000000ffff237224 */ /* 0x000fe200078e00ff */
[----:B------:R-:W-:Y:S02]  /*47b0*/  SEL R20, R20, R18, !P1 ;  /* 0x0000001214147207 */ /* 0x000fe40004800000 */
[----:B------:R-:W-:-:S03]  /*47c0*/  IADD3.X R26, RZ, ~R17, RZ, P0, !PT ;  /* 0x80000011ff1a7210 */ /* 0x000fc600007fe4ff */
[----:B------:R-:W-:Y:S01]  /*47d0*/  IMAD.HI.U32 R34, R21, R20, RZ ;  /* 0x0000001415227227 */ /* 0x000fe200078e00ff */
[----:B------:R-:W-:Y:S02]  /*47e0*/  SEL R19, R26, R17, !P1 ;  /* 0x000000111a137207 */ /* 0x000fe40004800000 */
        /* <DEDUP_REMOVED lines=12> */
[-C--:B------:R-:W-:Y:S01]  /*48b0*/  IMAD R34, R26, R38.reuse, R21 ;  /* 0x000000261a227224 */ /* 0x080fe200078e0215 */
[----:B------:R-:W-:-:S04]  /*48c0*/  IADD3 R21, P3, R20, -R38, RZ ;  /* 0x8000002614157210 */ /* 0x000fc80007f7e0ff */
[----:B------:R-:W-:Y:S02]  /*48d0*/  IADD3.X R19, ~R34, R19, RZ, P0, !PT ;  /* 0x0000001322137210 */ /* 0x000fe400007fe5ff */
[----:B------:R-:W-:Y:S02]  /*48e0*/  IADD3 R34, P1, R27, 0x1, RZ ;  /* 0x000000011b227810 */ /* 0x000fe40007f3e0ff */
[----:B------:R-:W-:-:S04]  /*48f0*/  ISETP.GE.U32.AND.EX P4, PT, R19, R39, PT, P4 ;  /* 0x000000271300720c */ /* 0x000fc80003f86140 */
[----:B------:R-:W-:Y:S01]  /*4900*/  SEL R21, R21, R20, P4 ;  /* 0x0000001415157207 */ /* 0x000fe20002000000 */
[----:B------:R-:W-:Y:S01]  /*4910*/  IMAD.X R20, R19, 0x1, ~R39, P3 ;  /* 0x0000000113147824 */ /* 0x000fe200018e0e27 */
[----:B------:R-:W-:Y:S02]  /*4920*/  SEL R34, R34, R27, P4 ;  /* 0x0000001b22227207 */ /* 0x000fe40002000000 */
[----:B------:R-:W-:Y:S01]  /*4930*/  ISETP.GE.U32.AND P0, PT, R21, R38, PT ;  /* 0x000000261500720c */ /* 0x000fe20003f06070 */
[----:B------:R-:W-:Y:S01]  /*4940*/  IMAD.X R21, RZ, RZ, R26, P1 ;  /* 0x000000ffff157224 */ /* 0x000fe200008e061a */
[----:B------:R-:W-:Y:S02]  /*4950*/  SEL R19, R20, R19, P4 ;  /* 0x0000001314137207 */ /* 0x000fe40002000000 */
[----:B------:R-:W-:Y:S02]  /*4960*/  IADD3 R27, P1, R34, 0x1, RZ ;  /* 0x00000001221b7810 */ /* 0x000fe40007f3e0ff */
[----:B------:R-:W-:Y:S01]  /*4970*/  SEL R21, R21, R26, P4 ;  /* 0x0000001a15157207 */ /* 0x000fe20002000000 */
[----:B------:R-:W-:Y:S01]  /*4980*/  IMAD.MOV.U32 R26, RZ, RZ, R22 ;  /* 0x000000ffff1a7224 */ /* 0x000fe200078e0016 */
[----:B------:R-:W-:-:S02]  /*4990*/  ISETP.GE.U32.AND.EX P0, PT, R19, R39, PT, P0 ;  /* 0x000000271300720c */ /* 0x000fc40003f06100 */
[----:B------:R-:W-:Y:S01]  /*49a0*/  LOP3.LUT R19, R23, R17, RZ, 0x3c, !PT ;  /* 0x0000001117137212 */ /* 0x000fe200078e3cff */
[----:B------:R-:W-:Y:S01]  /*49b0*/  IMAD.X R20, RZ, RZ, R21, P1 ;  /* 0x000000ffff147224 */ /* 0x000fe200008e0615 */
[----:B------:R-:W-:Y:S02]  /*49c0*/  SEL R27, R27, R34, P0 ;  /* 0x000000221b1b7207 */ /* 0x000fe40000000000 */
[----:B------:R-:W-:Y:S02]  /*49d0*/  ISETP.GE.AND P3, PT, R19, RZ, PT ;  /* 0x000000ff1300720c */ /* 0x000fe40003f66270 */
[----:B------:R-:W-:Y:S02]  /*49e0*/  SEL R21, R20, R21, P0 ;  /* 0x0000001514157207 */ /* 0x000fe40000000000 */
[----:B------:R-:W-:Y:S02]  /*49f0*/  IADD3 R20, P1, RZ, -R27, RZ ;  /* 0x8000001bff147210 */ /* 0x000fe40007f3e0ff */
[----:B------:R-:W-:-:S02]  /*4a00*/  ISETP.NE.U32.AND P0, PT, R24, RZ, PT ;  /* 0x000000ff1800720c */ /* 0x000fc40003f05070 */
[----:B------:R-:W-:Y:S02]  /*4a10*/  IADD3.X R24, RZ, ~R21, RZ, P1, !PT ;  /* 0x80000015ff187210 */ /* 0x000fe40000ffe4ff */
[----:B------:R-:W-:Y:S01]  /*4a20*/  SEL R20, R20, R27, !P3 ;  /* 0x0000001b14147207 */ /* 0x000fe20005800000 */
[----:B------:R-:W-:Y:S01]  /*4a30*/  IMAD.MOV.U32 R27, RZ, RZ, 0x0 ;  /* 0x00000000ff1b7424 */ /* 0x000fe200078e00ff */
[----:B------:R-:W-:Y:S02]  /*4a40*/  ISETP.NE.AND.EX P0, PT, R23, RZ, PT, P0 ;  /* 0x000000ff1700720c */ /* 0x000fe40003f05300 */
[----:B------:R-:W-:Y:S02]  /*4a50*/  SEL R24, R24, R21, !P3 ;  /* 0x0000001518187207 */ /* 0x000fe40005800000 */
[----:B------:R-:W-:Y:S02]  /*4a60*/  SEL R20, R20, 0xffffffff, P0 ;  /* 0xffffffff14147807 */ /* 0x000fe40000000000 */
[----:B------:R-:W-:Y:S01]  /*4a70*/  SEL R21, R24, 0xffffffff, P0 ;  /* 0xffffffff18157807 */ /* 0x000fe20000000000 */
[----:B------:R-:W-:Y:S06]  /*4a80*/  RET.REL.NODEC R26 `(_ZN5flash32flash_fwd_splitkv_combine_kernelI23Flash_fwd_kernel_traitsILi64ELi64ELi256ELi4ELb0ELb0EN7cutlass6half_tE19Flash_kernel_traitsILi64ELi64ELi256ELi4ES3_EELi8ELi4ELb0EEEvNS_16Flash_fwd_paramsE) ;  /* 0xffffffb41a5c7950 */ /* 0x000fec0003c3ffff */
.L_x_189:
        /* <DEDUP_REMOVED lines=15> */
.L_x_7835:


//--------------------- .text._ZN5flash32flash_fwd_splitkv_combine_kernelI23Flash_fwd_kernel_traitsILi64ELi64ELi256ELi4ELb0ELb0EN7cutlass6half_tE19Flash_kernel_traitsILi64ELi64ELi256ELi4ES3_EELi8ELi3ELb0EEEvNS_16Flash_fwd_paramsE --------------------------
	.section	.text._ZN5flash32flash_fwd_splitkv_combine_kernelI23Flash_fwd_kernel_traitsILi64ELi64ELi256ELi4ELb0ELb0EN7cutlass6half_tE19Flash_kernel_traitsILi64ELi64ELi256ELi4ES3_EELi8ELi3ELb0EEEvNS_16Flash_fwd_paramsE,"ax",@progbits
	.align	128
        .global         _ZN5flash32flash_fwd_splitkv_combine_kernelI23Flash_fwd_kernel_traitsILi64ELi64ELi256ELi4ELb0ELb0EN7cutlass6half_tE19Flash_kernel_traitsILi64ELi64ELi256ELi4ES3_EELi8ELi3ELb0EEEvNS_16Flash_fwd_paramsE
        .type           _ZN5flash32flash_fwd_splitkv_combine_kernelI23Flash_fwd_kernel_traitsILi64ELi64ELi256ELi4ELb0ELb0EN7cutlass6half_tE19Flash_kernel_traitsILi64ELi64ELi256ELi4ES3_EELi8ELi3ELb0EEEvNS_16Flash_fwd_paramsE,@function
        .size           _ZN5flash32flash_fwd_splitkv_combine_kernelI23Flash_fwd_kernel_traitsILi64ELi64ELi256ELi4ELb0ELb0EN7cutlass6half_tE19Flash_kernel_traitsILi64ELi64ELi256ELi4ES3_EELi8ELi3ELb0EEEvNS_16Flash_fwd_paramsE,(.L_x_7836 - _ZN5flash32flash_fwd_splitkv_combine_kernelI23Flash_fwd_kernel_traitsILi64ELi64ELi256ELi4ELb0ELb0EN7cutlass6half_tE19Flash_kernel_traitsILi64ELi64ELi256ELi4ES3_EELi8ELi3ELb0EEEvNS_16Flash_fwd_paramsE)
        .other          _ZN5flash32flash_fwd_splitkv_combine_kernelI23Flash_fwd_kernel_traitsILi64ELi64ELi256ELi4ELb0ELb0EN7cutlass6half_tE19Flash_kernel_traitsILi64ELi64ELi256ELi4ES3_EELi8ELi3ELb0EEEvNS_16Flash_fwd_paramsE,@"STO_CUDA_ENTRY STV_DEFAULT"
_ZN5flash32flash_fwd_splitkv_combine_kernelI23Flash_fwd_kernel_traitsILi64ELi64ELi256ELi4ELb0ELb0EN7cutlass6half_tE19Flash_kernel_traitsILi64ELi64ELi256ELi4ES3_EELi8ELi3ELb0EEEvNS_16Flash_fwd_paramsE:
.text._ZN5flash32flash_fwd_splitkv_combine_kernelI23Flash_fwd_kernel_traitsILi64ELi64ELi256ELi4ELb0ELb0EN7cutlass6half_tE19Flash_kernel_traitsILi64ELi64ELi256ELi4ES3_EELi8ELi3ELb0EEEvNS_16Flash_fwd_paramsE:
        /* <DEDUP_REMOVED lines=23> */
[----:B------:R-:W-:Y:S05]  /*0170*/  CALL.REL.NOINC `($__internal_4_$__cuda_sm20_div_s64) ;  /* 0x0000004000a07944 */ /* 0x000fea0003c00000 */
[----:B------:R-:W-:Y:S02]  /*0180*/  MOV R20, R0 ;  /* 0x0000000000147202 */ /* 0x000fe40000000f00 */
[----:B------:R-:W-:Y:S01]  /*0190*/  MOV R21, R23 ;  /* 0x0000001700157202 */ /* 0x000fe20000000f00 */
[----:B------:R-:W-:Y:S06]  /*01a0*/  BRA `(.L_x_191) ;  /* 0x00000000004c7947 */ /* 0x000fec0003800000 */
.L_x_190:
        /* <DEDUP_REMOVED lines=19> */
.L_x_191:
        /* <DEDUP_REMOVED lines=9> */
[----:B------:R-:W-:Y:S02]  /*0370*/  MOV R24, R20 ;  /* 0x0000001400187202 */ /* 0x000fe40000000f00 */
[----:B------:R-:W-:Y:S02]  /*0380*/  MOV R20, 0x3a0 ;  /* 0x000003a000147802 */ /* 0x000fe40000000f00 */
[----:B------:R-:W-:Y:S05]  /*0390*/  CALL.REL.NOINC `($__internal_4_$__cuda_sm20_div_s64) ;  /* 0x0000004000187944 */ /* 0x000fea0003c00000 */
[----:B------:R-:W-:Y:S02]  /*03a0*/  MOV R10, R0 ;  /* 0x00000000000a7202 */ /* 0x000fe40000000f00 */
[----:B------:R-:W-:Y:S01]  /*03b0*/  MOV R11, R23 ;  /* 0x00000017000b7202 */ /* 0x000fe20000000f00 */
[----:B------:R-:W-:Y:S05]  /*03c0*/  BRA `(.L_x_194) ;  /* 0x00000000004c7947 */ /* 0x000fea0003800000 */
.L_x_193:
        /* <DEDUP_REMOVED lines=19> */
.L_x_194:
[----:B------:R-:W-:Y:S05]  /*0500*/  BSYNC B0 ;  /* 0x0000000000007941 */ /* 0x000fea0003800000 */
.L_x_192:
[----:B------:R-:W0:Y:S01]  /*0510*/  LDC R2, c[0x0][0x2c4] ;  /* 0x0000b100ff027b82 */ /* 0x000e220000000800 */
[----:B------:R-:W-:Y:S01]  /*0520*/  IMAD.MOV.U32 R14, RZ, RZ, RZ ;  /* 0x000000ffff0e7224 */ /* 0x000fe200078e00ff */
[----:B------:R-:W-:Y:S01]  /*0530*/  BSSY B0, `(.L_x_195) ;  /* 0x000003e000007945 */ /* 0x000fe20003800000 */
[----:B0-----:R-:W-:Y:S01]  /*0540*/  IABS R7, R2 ;  /* 0x0000000200077213 */ /* 0x001fe20000000000 */
[----:B------:R-:W-:-:S03]  /*0550*/  VIADD R9, R2, 0xffffffff ;  /* 0xffffffff02097836 */ /* 0x000fc60000000000 */
[----:B------:R-:W0:Y:S01]  /*0560*/  I2F.RP R13, R7 ;  /* 0x00000007000d7306 */ /* 0x000e220000209400 */
[----:B------:R-:W-:-:S07]  /*0570*/  IMAD.IADD R4, R9, 0x1, R7 ;  /* 0x0000000109047824 */ /* 0x000fce00078e0207 */
[----:B0-----:R-:W0:Y:S02]  /*0580*/  MUFU.RCP R15, R13 ;  /* 0x0000000d000f7308 */ /* 0x001e240000001000 */
[----:B0-----:R-:W-:-:S06]  /*0590*/  VIADD R15, R15, 0xffffffe ;  /* 0x0ffffffe0f0f7836 */ /* 0x001fcc0000000000 */
[----:B------:R-:W0:Y:S02]  /*05a0*/  F2I.FTZ.U32.TRUNC.NTZ R15, R15 ;  /* 0x0000000f000f7305 */ /* 0x000e24000021f000 */
[----:B0-----:R-:W-:-:S04]  /*05b0*/  IMAD.MOV R0, RZ, RZ, -R15 ;  /* 0x000000ffff007224 */ /* 0x001fc800078e0a0f */
[----:B------:R-:W-:Y:S01]  /*05c0*/  IMAD R5, R0, R7, RZ ;  /* 0x0000000700057224 */ /* 0x000fe200078e02ff */
[----:B------:R-:W-:-:S03]  /*05d0*/  IABS R0, R4 ;  /* 0x0000000400007213 */ /* 0x000fc60000000000 */
        /* <DEDUP_REMOVED lines=31> */
[----:B------:R-:W-:Y:S05]  /*07d0*/  BRA `(.L_x_197) ;  /* 0x00000000004c7947 */ /* 0x000fea0003800000 */
.L_x_196:
        /* <DEDUP_REMOVED lines=19> */
.L_x_197:
[----:B------:R-:W-:Y:S05]  /*0910*/  BSYNC B0 ;  /* 0x0000000000007941 */ /* 0x000fea0003800000 */
.L_x_195:
        /* <DEDUP_REMOVED lines=17> */
[----:B------:R-:W-:-:S04]  /*0a30*/  IMAD.MOV.U32 R2, RZ, RZ, R0 ;  /* 0x000000ffff027224 */ /* 0x000fc800078e0000 */
[----:B------:R-:W-:-:S04]  /*0a40*/  IMAD.HI.U32 R0, R15, R2, RZ ;  /* 0x000000020f007227 */ /* 0x000fc800078e00ff */
[----:B------:R-:W-:-:S04]  /*0a50*/  IMAD.MOV R7, RZ, RZ, -R0 ;  /* 0x000000ffff077224 */ /* 0x000fc800078e0a00 */
[----:B------:R-:W-:Y:S01]  /*0a60*/  IMAD R7, R6, R7, R2 ;  /* 0x0000000706077224 */ /* 0x000fe200078e0202 */
[----:B------:R-:W-:-:S04]  /*0a70*/  SHF.R.S32.HI R2, RZ, 0x1f, R5 ;  /* 0x0000001fff027819 */ /* 0x000fc80000011405 */
        /* <DEDUP_REMOVED lines=16> */
[----:B------:R-:W-:-:S03]  /*0b80*/  IMAD.MOV R0, RZ, RZ, -R0 ;  /* 0x000000ffff007224 */ /* 0x000fc600078e0a00 */
[----:B------:R-:W-:Y:S02]  /*0b90*/  IABS R2, R7 ;  /* 0x0000000700027213 */ /* 0x000fe40000000000 */
[----:B0-----:R-:W0:Y:S02]  /*0ba0*/  MUFU.RCP R16, R15 ;  /* 0x0000000f00107308 */ /* 0x001e240000001000 */
[----:B0-----:R-:W-:-:S06]  /*0bb0*/  VIADD R16, R16, 0xffffffe ;  /* 0x0ffffffe10107836 */ /* 0x001fcc0000000000 */
[----:B------:R-:W0:Y:S02]  /*0bc0*/  F2I.FTZ.U32.TRUNC.NTZ R17, R16 ;  /* 0x0000001000117305 */ /* 0x000e24000021f000 */
[----:B0-----:R-:W-:Y:S02]  /*0bd0*/  IMAD.MOV R13, RZ, RZ, -R17 ;  /* 0x000000ffff0d7224 */ /* 0x001fe400078e0a11 */
[----:B------:R-:W-:Y:S02]  /*0be0*/  IMAD.MOV.U32 R16, RZ, RZ, RZ ;  /* 0x000000ffff107224 */ /* 0x000fe400078e00ff */
[----:B------:R-:W-:-:S04]  /*0bf0*/  IMAD R6, R13, R14, RZ ;  /* 0x0000000e0d067224 */ /* 0x000fc800078e02ff */
[----:B------:R-:W-:-:S06]  /*0c00*/  IMAD.HI.U32 R6, R17, R6, R16 ;  /* 0x0000000611067227 */ /* 0x000fcc00078e0010 */
[----:B------:R-:W-:-:S04]  /*0c10*/  IMAD.HI.U32 R17, R6, R2, RZ ;  /* 0x0000000206117227 */ /* 0x000fc800078e00ff */
[----:B------:R-:W-:Y:S01]  /*0c20*/  IMAD R13, R17, R0, R2 ;  /* 0x00000000110d7224 */ /* 0x000fe200078e0202 */
[----:B------:R-:W-:-:S04]  /*0c30*/  LOP3.LUT R0, R7, R14, RZ, 0x3c, !PT ;  /* 0x0000000e07007212 */ /* 0x000fc800078e3cff */
[----:B------:R-:W-:Y:S02]  /*0c40*/  ISETP.GT.U32.AND P1, PT, R14, R13, PT ;  /* 0x0000000d0e00720c */ /* 0x000fe40003f24070 */
[----:B------:R-:W-:-:S11]  /*0c50*/  ISETP.GE.AND P0, PT, R0, RZ, PT ;  /* 0x000000ff0000720c */ /* 0x000fd60003f06270 */
[-C--:B------:R-:W-:Y:S01]  /*0c60*/  @!P1 IADD3 R13, R13, -R14.reuse, RZ ;  /* 0x8000000e0d0d9210 */ /* 0x080fe20007ffe0ff */
        /* <DEDUP_REMOVED lines=17> */
[----:B------:R-:W-:Y:S02]  /*0d80*/  MOV R20, 0xda0 ;  /* 0x00000da000147802 */ /* 0x000fe40000000f00 */
[----:B------:R-:W-:Y:S05]  /*0d90*/  CALL.REL.NOINC `($__internal_4_$__cuda_sm20_div_s64) ;  /* 0x0000003400987944 */ /* 0x000fea0003c00000 */
[----:B------:R-:W-:Y:S02]  /*0da0*/  MOV R32, R0 ;  /* 0x0000000000207202 */ /* 0x000fe40000000f00 */
[----:B------:R-:W-:Y:S01]  /*0db0*/  MOV R33, R23 ;  /* 0x0000001700217202 */ /* 0x000fe20000000f00 */
[----:B------:R-:W-:Y:S05]  /*0dc0*/  BRA `(.L_x_200) ;  /* 0x00000000004c7947 */ /* 0x000fea0003800000 */
.L_x_199:
        /* <DEDUP_REMOVED lines=19> */
.L_x_200:
[----:B------:R-:W-:Y:S05]  /*0f00*/  BSYNC B0 ;  /* 0x0000000000007941 */ /* 0x000fea0003800000 */
.L_x_198:
        /* <DEDUP_REMOVED lines=40> */
[----:B------:R-:W-:Y:S01]  /*1190*/  MOV R22, R0 ;  /* 0x0000000000167202 */ /* 0x000fe20000000f00 */
[----:B------:R-:W-:Y:S05]  /*11a0*/  BRA `(.L_x_203) ;  /* 0x00000000004c7947 */ /* 0x000fea0003800000 */
.L_x_202:
        /* <DEDUP_REMOVED lines=19> */
.L_x_203:
[----:B------:R-:W-:Y:S05]  /*12e0*/  BSYNC B0 ;  /* 0x0000000000007941 */ /* 0x000fea0003800000 */
.L_x_201:
[----:B------:R-:W0:Y:S01]  /*12f0*/  LDC R10, c[0x0][0x2c4] ;  /* 0x0000b100ff0a7b82 */ /* 0x000e220000000800 */
[----:B------:R-:W-:Y:S01]  /*1300*/  ISETP.GT.AND P3, PT, R5, RZ, PT ;  /* 0x000000ff0500720c */ /* 0x000fe20003f64270 */
[----:B------:R-:W-:Y:S01]  /*1310*/  ULDC UR4, c[0x0][0x3c4] ;  /* 0x0000f10000047ab9 */ /* 0x000fe20000000800 */
[----:B------:R-:W-:Y:S01]  /*1320*/  ULDC.64 UR8, c[0x0][0x208] ;  /* 0x0000820000087ab9 */ /* 0x000fe20000000a00 */
[----:B------:R-:W-:Y:S01]  /*1330*/  BSSY B0, `(.L_x_204) ;  /* 0x0000042000007945 */ /* 0x000fe20003800000 */
[----:B------:R-:W-:Y:S01]  /*1340*/  IMAD.MOV.U32 R29, RZ, RZ, -0x800000 ;  /* 0xff800000ff1d7424 */ /* 0x000fe200078e00ff */
[----:B0-----:R-:W-:-:S04]  /*1350*/  IABS R6, R10 ;  /* 0x0000000a00067213 */ /* 0x001fc80000000000 */
[----:B------:R-:W0:Y:S08]  /*1360*/  I2F.RP R11, R6 ;  /* 0x00000006000b7306 */ /* 0x000e300000209400 */
[----:B0-----:R-:W0:Y:S02]  /*1370*/  MUFU.RCP R20, R11 ;  /* 0x0000000b00147308 */ /* 0x001e240000001000 */
[----:B0-----:R-:W-:Y:S01]  /*1380*/  VIADD R20, R20, 0xffffffe ;  /* 0x0ffffffe14147836 */ /* 0x001fe20000000000 */
[----:B------:R-:W0:Y:S05]  /*1390*/  S2R R11, SR_TID.X ;  /* 0x00000000000b7919 */ /* 0x000e2a0000002100 */
[----:B------:R-:W1:Y:S02]  /*13a0*/  F2I.FTZ.U32.TRUNC.NTZ R21, R20 ;  /* 0x0000001400157305 */ /* 0x000e64000021f000 */
[----:B-1----:R-:W-:-:S02]  /*13b0*/  IMAD.MOV R0, RZ, RZ, -R21 ;  /* 0x000000ffff007224 */ /* 0x002fc400078e0a15 */
[----:B------:R-:W-:Y:S02]  /*13c0*/  IMAD.MOV.U32 R20, RZ, RZ, RZ ;  /* 0x000000ffff147224 */ /* 0x000fe400078e00ff */
[----:B------:R-:W-:Y:S01]  /*13d0*/  IMAD R2, R0, R6, RZ ;  /* 0x0000000600027224 */ /* 0x000fe200078e02ff */
[----:B------:R-:W-:Y:S02]  /*13e0*/  IABS R0, R9 ;  /* 0x0000000900007213 */ /* 0x000fe40000000000 */
[----:B------:R-:W-:Y:S01]  /*13f0*/  LOP3.LUT R9, R9, R10, RZ, 0x3c, !PT ;  /* 0x0000000a09097212 */ /* 0x000fe200078e3cff */
[----:B------:R-:W-:-:S03]  /*1400*/  IMAD.HI.U32 R21, R21, R2, R20 ;  /* 0x0000000215157227 */ /* 0x000fc600078e0014 */
[----:B------:R-:W-:Y:S02]  /*1410*/  ISETP.GE.AND P1, PT, R9, RZ, PT ;  /* 0x000000ff0900720c */ /* 0x000fe40003f26270 */
[----:B------:R-:W-:Y:S01]  /*1420*/  SHF.R.S32.HI R9, RZ, 0x1f, R5 ;  /* 0x0000001fff097819 */ /* 0x000fe20000011405 */
[----:B------:R-:W-:-:S04]  /*1430*/  IMAD.HI.U32 R2, R21, R0, RZ ;  /* 0x0000000015027227 */ /* 0x000fc800078e00ff */
[----:B------:R-:W-:-:S04]  /*1440*/  IMAD.MOV R13, RZ, RZ, -R2 ;  /* 0x000000ffff0d7224 */ /* 0x000fc800078e0a02 */
[C---:B------:R-:W-:Y:S02]  /*1450*/  IMAD R13, R6.reuse, R13, R0 ;  /* 0x0000000d060d7224 */ /* 0x040fe400078e0200 */
[----:B------:R-:W1:Y:S03]  /*1460*/  S2R R0, SR_CgaCtaId ;  /* 0x0000000000007919 */ /* 0x000e660000008800 */
[----:B------:R-:W-:-:S13]  /*1470*/  ISETP.GT.U32.AND P0, PT, R6, R13, PT ;  /* 0x0000000d0600720c */ /* 0x000fda0003f04070 */
[----:B------:R-:W-:Y:S01]  /*1480*/  @!P0 IMAD.IADD R13, R13, 0x1, -R6 ;  /* 0x000000010d0d8824 */ /* 0x000fe200078e0a06 */
[----:B------:R-:W-:Y:S02]  /*1490*/  @!P0 IADD3 R2, R2, 0x1, RZ ;  /* 0x0000000102028810 */ /* 0x000fe40007ffe0ff */
[----:B------:R-:W-:Y:S02]  /*14a0*/  ISETP.NE.AND P0, PT, R10, RZ, PT ;  /* 0x000000ff0a00720c */ /* 0x000fe40003f05270 */
[----:B------:R-:W-:Y:S01]  /*14b0*/  ISETP.GE.U32.AND P2, PT, R13, R6, PT ;  /* 0x000000060d00720c */ /* 0x000fe20003f46070 */
[----:B------:R-:W-:Y:S01]  /*14c0*/  IMAD.MOV.U32 R13, RZ, RZ, -0x800000 ;  /* 0xff800000ff0d7424 */ /* 0x000fe200078e00ff */
[----:B------:R-:W-:Y:S01]  /*14d0*/  LEA.HI.SX32 R6, R5, 0x1, 0x1 ;  /* 0x0000000105067811 */ /* 0x000fe200078f0aff */
[----:B------:R-:W-:Y:S01]  /*14e0*/  @!P3 IMAD.MOV R6, RZ, RZ, R9 ;  /* 0x000000ffff06b224 */ /* 0x000fe200078e0209 */
[----:B------:R-:W-:-:S04]  /*14f0*/  MOV R9, 0x400 ;  /* 0x0000040000097802 */ /* 0x000fc80000000f00 */
[----:B-1----:R-:W-:-:S05]  /*1500*/  LEA R9, R0, R9, 0x18 ;  /* 0x0000000900097211 */ /* 0x002fca00078ec0ff */
[----:B------:R-:W-:-:S04]  /*1510*/  @P2 VIADD R2, R2, 0x1 ;  /* 0x0000000102022836 */ /* 0x000fc80000000000 */
[----:B------:R-:W-:Y:S01]  /*1520*/  IMAD.MOV.U32 R5, RZ, RZ, R2 ;  /* 0x000000ffff057224 */ /* 0x000fe200078e0002 */
[----:B0-----:R-:W-:-:S04]  /*1530*/  SHF.R.S32.HI R2, RZ, 0x1f, R11 ;  /* 0x0000001fff027819 */ /* 0x001fc8000001140b */
[----:B------:R-:W-:Y:S02]  /*1540*/  LEA.HI R2, R2, R11, RZ, 0x3 ;  /* 0x0000000b02027211 */ /* 0x000fe400078f18ff */
[----:B------:R-:W-:Y:S02]  /*1550*/  @!P1 IADD3 R5, -R5, RZ, RZ ;  /* 0x000000ff05059210 */ /* 0x000fe40007ffe1ff */
[----:B------:R-:W-:Y:S02]  /*1560*/  LOP3.LUT R20, R2, 0xfffffff8, RZ, 0xc0, !PT ;  /* 0xfffffff802147812 */ /* 0x000fe400078ec0ff */
[C---:B------:R-:W-:Y:S02]  /*1570*/  ISETP.GT.AND P1, PT, R11.reuse, 0x3f, PT ;  /* 0x0000003f0b00780c */ /* 0x040fe40003f24270 */
[----:B------:R-:W-:Y:S01]  /*1580*/  SHF.R.S32.HI R2, RZ, 0x3, R2 ;  /* 0x00000003ff027819 */ /* 0x000fe20000011402 */
[----:B------:R-:W-:Y:S01]  /*1590*/  IMAD.IADD R20, R11, 0x1, -R20 ;  /* 0x000000010b147824 */ /* 0x000fe200078e0a14 */
[----:B------:R-:W-:-:S02]  /*15a0*/  @!P0 LOP3.LUT R5, RZ, R10, RZ, 0x33, !PT ;  /* 0x0000000aff058212 */ /* 0x000fc400078e33ff */
[----:B------:R-:W-:-:S03]  /*15b0*/  ISETP.GE.AND P0, PT, R2, UR4, PT ;  /* 0x0000000402007c0c */ /* 0x000fc6000bf06270 */
[----:B------:R-:W-:-:S04]  /*15c0*/  IMAD R5, R6, R5, RZ ;  /* 0x0000000506057224 */ /* 0x000fc800078e02ff */
[--C-:B------:R-:W-:Y:S01]  /*15d0*/  @!P1 IMAD R21, R2, 0x24, R9.reuse ;  /* 0x0000002402159824 */ /* 0x100fe200078e0209 */
[----:B------:R-:W-:Y:S01]  /*15e0*/  IABS R30, R5 ;  /* 0x00000005001e7213 */ /* 0x000fe20000000000 */
[----:B------:R-:W-:-:S03]  /*15f0*/  IMAD R9, R20, 0x24, R9 ;  /* 0x0000002414097824 */ /* 0x000fc600078e0209 */
[----:B------:R-:W-:Y:S01]  /*1600*/  @!P1 LEA R6, R20, R21, 0x2 ;  /* 0x0000001514069211 */ /* 0x000fe200078e10ff */
[----:B------:R-:W-:Y:S02]  /*1610*/  IMAD R28, R2, 0x4, R9 ;  /* 0x00000004021c7824 */ /* 0x000fe400078e0209 */
        /* <DEDUP_REMOVED lines=19> */
.L_x_205:
[----:B------:R-:W-:Y:S05]  /*1750*/  BSYNC B0 ;  /* 0x0000000000007941 */ /* 0x000fea0003800000 */
.L_x_204:
[----:B-----5:R1:W-:Y:S01]  /*1760*/  @!P1 STS [R6], R13 ;  /* 0x0000000d06009388 */ /* 0x0203e20000000800 */
[----:B------:R-:W1:Y:S01]  /*1770*/  I2F.RP R20, R30 ;  /* 0x0000001e00147306 */ /* 0x000e620000209400 */
[----:B------:R-:W-:Y:S01]  /*1780*/  BAR.SYNC.DEFER_BLOCKING 0x0 ;  /* 0x0000000000007b1d */ /* 0x000fe20000010000 */
[----:B------:R-:W-:Y:S02]  /*1790*/  ISETP.GT.AND P5, PT, R4, RZ, PT ;  /* 0x000000ff0400720c */ /* 0x000fe40003fa4270 */
[----:B------:R-:W-:-:S03]  /*17a0*/  ISETP.NE.AND P6, PT, R5, RZ, PT ;  /* 0x000000ff0500720c */ /* 0x000fc60003fc5270 */
[----:B------:R-:W-:Y:S01]  /*17b0*/  BSSY B1, `(.L_x_206) ;  /* 0x000022c000017945 */ /* 0x000fe20003800000 */
[----:B-1----:R-:W0:Y:S01]  /*17c0*/  MUFU.RCP R13, R20 ;  /* 0x00000014000d7308 */ /* 0x002e220000001000 */
[----:B------:R-:W1:Y:S01]  /*17d0*/  @!P1 LDS R29, [R28] ;  /* 0x000000001c1d9984 */ /* 0x000e620000000800 */
[----:B0-----:R-:W-:-:S03]  /*17e0*/  VIADD R35, R13, 0xffffffe ;  /* 0x0ffffffe0d237836 */ /* 0x001fc60000000000 */
[----:B-1----:R-:W0:Y:S02]  /*17f0*/  SHFL.BFLY PT, R0, R29, 0x4, 0x1f ;  /* 0x0c801f001d007f89 */ /* 0x002e2400000e0000 */
[----:B0-----:R-:W-:Y:S02]  /*1800*/  FMNMX.FTZ R27, R0, R29, !PT ;  /* 0x0000001d001b7209 */ /* 0x001fe40007810000 */
[----:B------:R-:W0:Y:S03]  /*1810*/  LDC R0, c[0x0][0x270] ;  /* 0x00009c00ff007b82 */ /* 0x000e260000000800 */
[----:B------:R-:W1:Y:S01]  /*1820*/  SHFL.BFLY PT, R26, R27, 0x2, 0x1f ;  /* 0x0c401f001b1a7f89 */ /* 0x000e6200000e0000 */
[----:B0-----:R-:W-:Y:S02]  /*1830*/  IABS R24, R0 ;  /* 0x0000000000187213 */ /* 0x001fe40000000000 */
[----:B-1----:R-:W-:-:S02]  /*1840*/  FMNMX.FTZ R26, R27, R26, !PT ;  /* 0x0000001a1b1a7209 */ /* 0x002fc40007810000 */
[----:B------:R-:W0:Y:S03]  /*1850*/  I2F.U32.RP R31, R24 ;  /* 0x00000018001f7306 */ /* 0x000e260000209000 */
[----:B------:R-:W1:Y:S05]  /*1860*/  SHFL.BFLY PT, R9, R26, 0x1, 0x1f ;  /* 0x0c201f001a097f89 */ /* 0x000e6a00000e0000 */
[----:B------:R-:W2:Y:S08]  /*1870*/  F2I.FTZ.U32.TRUNC.NTZ R27, R35 ;  /* 0x00000023001b7305 */ /* 0x000eb0000021f000 */
[----:B0-----:R-:W0:Y:S01]  /*1880*/  MUFU.RCP R38, R31 ;  /* 0x0000001f00267308 */ /* 0x001e220000001000 */
[----:B--2---:R-:W-:-:S04]  /*1890*/  IMAD.MOV R13, RZ, RZ, -R27 ;  /* 0x000000ffff0d7224 */ /* 0x004fc800078e0a1b */
[----:B------:R-:W-:Y:S01]  /*18a0*/  IMAD R13, R13, R30, RZ ;  /* 0x0000001e0d0d7224 */ /* 0x000fe200078e02ff */
[----:B-1----:R-:W-:Y:S01]  /*18b0*/  FMNMX.FTZ R9, R26, R9, !PT ;  /* 0x000000091a097209 */ /* 0x002fe20007810000 */
[----:B------:R-:W-:-:S03]  /*18c0*/  IMAD.MOV.U32 R26, RZ, RZ, RZ ;  /* 0x000000ffff1a7224 */ /* 0x000fc600078e00ff */
[----:B------:R-:W-:Y:S01]  /*18d0*/  FSETP.NEU.FTZ.AND P0, PT, R9, -INF , PT ;  /* 0xff8000000900780b */ /* 0x000fe20003f1d000 */
[----:B0-----:R-:W-:Y:S02]  /*18e0*/  VIADD R38, R38, 0xffffffe ;  /* 0x0ffffffe26267836 */ /* 0x001fe40000000000 */
[----:B------:R-:W-:Y:S01]  /*18f0*/  IMAD.HI.U32 R20, R27, R13, R26 ;  /* 0x0000000d1b147227 */ /* 0x000fe200078e001a */
[----:B------:R-:W-:Y:S01]  /*1900*/  FSEL R6, R9, RZ, P0 ;  /* 0x000000ff09067208 */ /* 0x000fe20000000000 */
[----:B------:R-:W0:Y:S01]  /*1910*/  F2I.FTZ.U32.TRUNC.NTZ R39, R38 ;  /* 0x0000002600277305 */ /* 0x000e22000021f000 */
[----:B------:R-:W-:Y:S02]  /*1920*/  IABS R27, R21 ;  /* 0x00000015001b7213 */ /* 0x000fe40000000000 */
[----:B------:R-:W-:Y:S01]  /*1930*/  IABS R26, R5 ;  /* 0x00000005001a7213 */ /* 0x000fe20000000000 */
[----:B------:R-:W-:Y:S02]  /*1940*/  FADD.FTZ R9, -R6, R29 ;  /* 0x0000001d06097221 */ /* 0x000fe40000010100 */
[----:B------:R-:W-:-:S04]  /*1950*/  IMAD.HI.U32 R35, R20, R27, RZ ;  /* 0x0000001b14237227 */ /* 0x000fc800078e00ff */
[----:B------:R-:W-:Y:S01]  /*1960*/  FMUL.FTZ R9, R9, 1.4426950216293334961 ;  /* 0x3fb8aa3b09097820 */ /* 0x000fe20000410000 */
[----:B------:R-:W-:-:S05]  /*1970*/  IMAD.MOV R26, RZ, RZ, -R26 ;  /* 0x000000ffff1a7224 */ /* 0x000fca00078e0a1a */
[----:B------:R-:W1:Y:S01]  /*1980*/  MUFU.EX2 R9, R9 ;  /* 0x0000000900097308 */ /* 0x000e620000000800 */
[----:B0-----:R-:W-:Y:S02]  /*1990*/  IMAD.MOV R13, RZ, RZ, -R39 ;  /* 0x000000ffff0d7224 */ /* 0x001fe400078e0a27 */
[----:B------:R-:W-:Y:S02]  /*19a0*/  IMAD.MOV.U32 R38, RZ, RZ, RZ ;  /* 0x000000ffff267224 */ /* 0x000fe400078e00ff */
[----:B------:R-:W-:Y:S01]  /*19b0*/  IMAD R20, R13, R24, RZ ;  /* 0x000000180d147224 */ /* 0x000fe200078e02ff */
[----:B------:R-:W-:Y:S01]  /*19c0*/  IABS R13, R0 ;  /* 0x00000000000d7213 */ /* 0x000fe20000000000 */
[----:B------:R-:W-:Y:S02]  /*19d0*/  IMAD R37, R35, R26, R27 ;  /* 0x0000001a23257224 */ /* 0x000fe400078e021b */
[----:B------:R-:W-:-:S03]  /*19e0*/  IMAD.HI.U32 R20, R39, R20, R38 ;  /* 0x0000001427147227 */ /* 0x000fc600078e0026 */
[----:B------:R-:W-:Y:S01]  /*19f0*/  ISETP.GT.U32.AND P4, PT, R30, R37, PT ;  /* 0x000000251e00720c */ /* 0x000fe20003f84070 */
[----:B------:R-:W-:Y:S01]  /*1a00*/  IMAD.MOV R26, RZ, RZ, -R13 ;  /* 0x000000ffff1a7224 */ /* 0x000fe200078e0a0d */
[----:B-1----:R-:W0:Y:S11]  /*1a10*/  SHFL.BFLY PT, R34, R9, 0x4, 0x1f ;  /* 0x0c801f0009227f89 */ /* 0x002e3600000e0000 */
[----:B------:R-:W-:-:S02]  /*1a20*/  @!P4 IMAD.IADD R37, R37, 0x1, -R30 ;  /* 0x000000012525c824 */ /* 0x000fc400078e0a1e */
[----:B------:R-:W-:-:S03]  /*1a30*/  @!P4 VIADD R35, R35, 0x1 ;  /* 0x000000012323c836 */ /* 0x000fc60000000000 */
[----:B------:R-:W-:Y:S01]  /*1a40*/  ISETP.GE.U32.AND P0, PT, R37, R30, PT ;  /* 0x0000001e2500720c */ /* 0x000fe20003f06070 */
[----:B0-----:R-:W-:Y:S01]  /*1a50*/  FADD.FTZ R34, R9, R34 ;  /* 0x0000002209227221 */ /* 0x001fe20000010000 */
[----:B------:R-:W-:-:S11]  /*1a60*/  IABS R9, R7 ;  /* 0x0000000700097213 */ /* 0x000fd60000000000 */
[----:B------:R-:W-:Y:S01]  /*1a70*/  @P0 VIADD R35, R35, 0x1 ;  /* 0x0000000123230836 */ /* 0x000fe20000000000 */
[----:B------:R-:W-:Y:S01]  /*1a80*/  LOP3.LUT R7, R7, R0, RZ, 0x3c, !PT ;  /* 0x0000000007077212 */ /* 0x000fe200078e3cff */
[----:B------:R-:W0:Y:S01]  /*1a90*/  SHFL.BFLY PT, R31, R34, 0x2, 0x1f ;  /* 0x0c401f00221f7f89 */ /* 0x000e2200000e0000 */
[----:B------:R-:W-:Y:S02]  /*1aa0*/  IMAD.HI.U32 R13, R20, R9, RZ ;  /* 0x00000009140d7227 */ /* 0x000fe400078e00ff */
[----:B------:R-:W-:Y:S02]  /*1ab0*/  ISETP.GE.AND P0, PT, R7, RZ, PT ;  /* 0x000000ff0700720c */ /* 0x000fe40003f06270 */
[----:B------:R-:W-:Y:S01]  /*1ac0*/  LEA.HI.SX32 R7, R4, 0x1, 0x1 ;  /* 0x0000000104077811 */ /* 0x000fe200078f0aff */
[----:B------:R-:W-:Y:S02]  /*1ad0*/  IMAD R9, R13, R26, R9 ;  /* 0x0000001a0d097224 */ /* 0x000fe400078e0209 */
[----:B------:R-:W-:-:S03]  /*1ae0*/  IMAD.HI.U32 R20, R20, R27, RZ ;  /* 0x0000001b14147227 */ /* 0x000fc600078e00ff */
[----:B------:R-:W-:Y:S01]  /*1af0*/  ISETP.GT.U32.AND P1, PT, R24, R9, PT ;  /* 0x000000091800720c */ /* 0x000fe20003f24070 */
[----:B------:R-:W-:Y:S01]  /*1b00*/  IMAD R27, R20, R26, R27 ;  /* 0x0000001a141b7224 */ /* 0x000fe200078e021b */
[C---:B------:R-:W-:Y:S02]  /*1b10*/  LOP3.LUT R26, R21.reuse, R30, RZ, 0x3c, !PT ;  /* 0x0000001e151a7212 */ /* 0x040fe400078e3cff */
[----:B------:R-:W-:Y:S02]  /*1b20*/  LOP3.LUT R21, R21, R0, RZ, 0x3c, !PT ;  /* 0x0000000015157212 */ /* 0x000fe400078e3cff */
[----:B------:R-:W-:Y:S02]  /*1b30*/  ISETP.GT.U32.AND P2, PT, R24, R27, PT ;  /* 0x0000001b1800720c */ /* 0x000fe40003f44070 */
[----:B------:R-:W-:Y:S02]  /*1b40*/  ISETP.GE.AND P3, PT, R26, RZ, PT ;  /* 0x000000ff1a00720c */ /* 0x000fe40003f66270 */
[----:B------:R-:W1:Y:S03]  /*1b50*/  LDC.U8 R26, c[0x0][0x3d9] ;  /* 0x0000f640ff1a7b82 */ /* 0x000e660000000000 */
[----:B------:R-:W-:-:S02]  /*1b60*/  @!P1 IMAD.IADD R9, R9, 0x1, -R24 ;  /* 0x0000000109099824 */ /* 0x000fc400078e0a18 */
[----:B0-----:R-:W-:Y:S01]  /*1b70*/  FADD.FTZ R31, R34, R31 ;  /* 0x0000001f221f7221 */ /* 0x001fe20000010000 */
[----:B------:R-:W-:Y:S02]  /*1b80*/  @!P1 VIADD R13, R13, 0x1 ;  /* 0x000000010d0d9836 */ /* 0x000fe40000000000 */
[----:B------:R-:W-:Y:S02]  /*1b90*/  ISETP.GE.U32.AND P4, PT, R9, R24, PT ;  /* 0x000000180900720c */ /* 0x000fe40003f86070 */
[----:B------:R-:W0:Y:S01]  /*1ba0*/  SHFL.BFLY PT, R34, R31, 0x1, 0x1f ;  /* 0x0c201f001f227f89 */ /* 0x000e2200000e0000 */
[----:B------:R-:W-:Y:S01]  /*1bb0*/  @!P2 IMAD.IADD R27, R27, 0x1, -R24 ;  /* 0x000000011b1ba824 */ /* 0x000fe200078e0a18 */
[----:B------:R-:W-:Y:S01]  /*1bc0*/  SHF.R.S32.HI R9, RZ, 0x1f, R4 ;  /* 0x0000001fff097819 */ /* 0x000fe20000011404 */
[----:B------:R-:W-:Y:S01]  /*1bd0*/  @!P3 IMAD.MOV R35, RZ, RZ, -R35 ;  /* 0x000000ffff23b224 */ /* 0x000fe200078e0a23 */
[----:B------:R-:W-:Y:S01]  /*1be0*/  @!P6 LOP3.LUT R35, RZ, R30, RZ, 0x33, !PT ;  /* 0x0000001eff23e212 */ /* 0x000fe200078e33ff */
[----:B------:R-:W-:Y:S01]  /*1bf0*/  @!P2 VIADD R20, R20, 0x1 ;  /* 0x000000011414a836 */ /* 0x000fe20000000000 */
[----:B------:R-:W-:Y:S01]  /*1c00*/  ISETP.GE.U32.AND P3, PT, R27, R24, PT ;  /* 0x000000181b00720c */ /* 0x000fe20003f66070 */
[----:B------:R-:W-:Y:S01]  /*1c10*/  @!P5 IMAD.MOV R7, RZ, RZ, R9 ;  /* 0x000000ffff07d224 */ /* 0x000fe200078e0209 */
[----:B------:R-:W-:-:S02]  /*1c20*/  ISETP.GE.AND P5, PT, R21, RZ, PT ;  /* 0x000000ff1500720c */ /* 0x000fc40003fa6270 */
[----:B------:R-:W-:Y:S01]  /*1c30*/  ISETP.NE.AND P2, PT, R0, RZ, PT ;  /* 0x000000ff0000720c */ /* 0x000fe20003f45270 */
[----:B------:R-:W-:Y:S01]  /*1c40*/  @P4 VIADD R13, R13, 0x1 ;  /* 0x000000010d0d4836 */ /* 0x000fe20000000000 */
[----:B------:R-:W-:Y:S02]  /*1c50*/  SHF.R.S32.HI R27, RZ, 0x1f, R35 ;  /* 0x0000001fff1b7819 */ /* 0x000fe40000011423 */
[----:B-1----:R-:W-:Y:S01]  /*1c60*/  ISETP.NE.AND P4, PT, R26, RZ, PT ;  /* 0x000000ff1a00720c */ /* 0x002fe20003f85270 */
[----:B------:R-:W-:Y:S01]  /*1c70*/  IMAD.MOV.U32 R24, RZ, RZ, R13 ;  /* 0x000000ffff187224 */ /* 0x000fe200078e000d */
[----:B------:R-:W-:Y:S01]  /*1c80*/  LOP3.LUT R13, RZ, R0, RZ, 0x33, !PT ;  /* 0x00000000ff0d7212 */ /* 0x000fe200078e33ff */
[----:B------:R-:W-:Y:S01]  /*1c90*/  IMAD.MOV.U32 R26, RZ, RZ, 0x7f800000 ;  /* 0x7f800000ff1a7424 */ /* 0x000fe200078e00ff */
[----:B------:R-:W-:Y:S01]  /*1ca0*/  SEL R10, R10, 0x1, !P4 ;  /* 0x000000010a0a7807 */ /* 0x000fe20006000000 */
[----:B------:R-:W-:Y:S01]  /*1cb0*/  @!P0 IMAD.MOV R24, RZ, RZ, -R24 ;  /* 0x000000ffff188224 */ /* 0x000fe200078e0a18 */
[----:B------:R-:W-:Y:S01]  /*1cc0*/  LOP3.LUT P0, RZ, R11, 0x7, RZ, 0xc0, !PT ;  /* 0x000000070bff7812 */ /* 0x000fe2000780c0ff */
[----:B------:R-:W-:Y:S01]  /*1cd0*/  @P3 VIADD R20, R20, 0x1 ;  /* 0x0000000114143836 */ /* 0x000fe20000000000 */
[----:B------:R-:W-:Y:S01]  /*1ce0*/  ISETP.GT.AND P3, PT, R5, RZ, PT ;  /* 0x000000ff0500720c */ /* 0x000fe20003f64270 */
[----:B0-----:R-:W-:Y:S01]  /*1cf0*/  FADD.FTZ R34, R31, R34 ;  /* 0x000000221f227221 */ /* 0x001fe20000010000 */
[----:B------:R-:W-:Y:S01]  /*1d00*/  ISETP.GT.OR P0, PT, R11, 0x3f, P0 ;  /* 0x0000003f0b00780c */ /* 0x000fe20000704670 */
[----:B------:R-:W-:Y:S01]  /*1d10*/  @!P5 IMAD.MOV R20, RZ, RZ, -R20 ;  /* 0x000000ffff14d224 */ /* 0x000fe200078e0a14 */
[----:B------:R-:W-:-:S02]  /*1d20*/  SEL R31, R13, R24, !P2 ;  /* 0x000000180d1f7207 */ /* 0x000fc40005000000 */
[----:B------:R-:W-:Y:S02]  /*1d30*/  FSETP.NE.FTZ.AND P1, PT, R34, RZ, PT ;  /* 0x000000ff2200720b */ /* 0x000fe40003f35000 */
[----:B------:R-:W-:Y:S02]  /*1d40*/  SHF.R.S32.HI R24, RZ, 0x1f, R5 ;  /* 0x0000001fff187819 */ /* 0x000fe40000011405 */
[----:B------:R-:W-:Y:S01]  /*1d50*/  SEL R13, R13, R20, !P2 ;  /* 0x000000140d0d7207 */ /* 0x000fe20005000000 */
[-C--:B------:R-:W-:Y:S01]  /*1d60*/  IMAD R20, R31, R10.reuse, RZ ;  /* 0x0000000a1f147224 */ /* 0x080fe200078e02ff */
[----:B------:R-:W-:Y:S02]  /*1d70*/  ISETP.LT.U32.AND P5, PT, R22, R35, PT ;  /* 0x000000231600720c */ /* 0x000fe40003fa1070 */
[----:B------:R-:W-:Y:S01]  /*1d80*/  LEA.HI.SX32 R9, R5, 0x1, 0x1 ;  /* 0x0000000105097811 */ /* 0x000fe200078f0aff */
[----:B------:R-:W-:Y:S01]  /*1d90*/  @!P3 IMAD.MOV R9, RZ, RZ, R24 ;  /* 0x000000ffff09b224 */ /* 0x000fe200078e0218 */
[----:B------:R-:W-:Y:S01]  /*1da0*/  ISETP.LT.AND.EX P5, PT, R23, R27, PT, P5 ;  /* 0x0000001b1700720c */ /* 0x000fe20003fa1350 */
[----:B------:R-:W-:-:S02]  /*1db0*/  IMAD R24, R13, R10, RZ ;  /* 0x0000000a0d187224 */ /* 0x000fc400078e02ff */
[----:B------:R-:W0:Y:S01]  /*1dc0*/  @P1 MUFU.LG2 R21, R34 ;  /* 0x0000002200151308 */ /* 0x000e220000000c00 */
[----:B------:R-:W-:Y:S01]  /*1dd0*/  SEL R13, R22, R35, P5 ;  /* 0x00000023160d7207 */ /* 0x000fe20002800000 */
[----:B------:R-:W-:Y:S01]  /*1de0*/  IMAD R10, R7, R20, RZ ;  /* 0x00000014070a7224 */ /* 0x000fe200078e02ff */
[----:B------:R-:W-:Y:S01]  /*1df0*/  SEL R11, R23, R27, P5 ;  /* 0x0000001b170b7207 */ /* 0x000fe20002800000 */
[----:B------:R-:W-:Y:S02]  /*1e00*/  IMAD R9, R24, R9, RZ ;  /* 0x0000000918097224 */ /* 0x000fe400078e02ff */
[----:B0-----:R-:W-:Y:S01]  /*1e10*/  @P1 FFMA.FTZ R26, R21, 0.69314718246459960938, R6 ;  /* 0x3f317218151a1823 */ /* 0x001fe20000010006 */
        /* <DEDUP_REMOVED lines=37> */
[-C--:B------:R-:W-:Y:S02]  /*2070*/  IADD3 R27, P0, RZ, -R0.reuse, RZ ;  /* 0x80000000ff1b7210 */ /* 0x080fe40007f1e0ff */
[----:B------:R-:W-:Y:S02]  /*2080*/  MOV R40, R0 ;  /* 0x0000000000287202 */ /* 0x000fe40000000f00 */
[----:B------:R-:W-:Y:S01]  /*2090*/  IADD3.X R21, RZ, ~R23, RZ, P0, !PT ;  /* 0x80000017ff157210 */ /* 0x000fe200007fe4ff */
[----:B------:R-:W-:Y:S01]  /*20a0*/  IMAD.WIDE.U32 R30, R34, R27, R30 ;  /* 0x0000001b221e7225 */ /* 0x000fe200078e001e */
[----:B------:R-:W-:-:S03]  /*20b0*/  MOV R41, R23 ;  /* 0x0000001700297202 */ /* 0x000fc60000000f00 */
[----:B------:R-:W-:Y:S01]  /*20c0*/  IMAD R21, R21, R34, RZ ;  /* 0x0000002215157224 */ /* 0x000fe200078e02ff */
[----:B------:R-:W-:-:S03]  /*20d0*/  MOV R24, R30 ;  /* 0x0000001e00187202 */ /* 0x000fc60000000f00 */
[----:B------:R-:W-:-:S05]  /*20e0*/  IMAD R21, R6, R27, R21 ;  /* 0x0000001b06157224 */ /* 0x000fca00078e0215 */
[----:B------:R-:W-:Y:S01]  /*20f0*/  IADD3 R21, R31, R21, RZ ;  /* 0x000000151f157210 */ /* 0x000fe20007ffe0ff */
[----:B------:R-:W-:Y:S05]  /*2100*/  BRA `(.L_x_211) ;  /* 0x0000000000587947 */ /* 0x000fea0003800000 */
.L_x_210:
        /* <DEDUP_REMOVED lines=22> */
.L_x_211:
[----:B------:R-:W-:Y:S05]  /*2270*/  BSYNC B0 ;  /* 0x0000000000007941 */ /* 0x000fea0003800000 */
.L_x_209:
[----:B------:R-:W-:Y:S01]  /*2280*/  LOP3.LUT R0, R21, R8, RZ, 0xfc, !PT ;  /* 0x0000000815007212 */ /* 0x000fe200078efcff */
[----:B------:R-:W-:Y:S03]  /*2290*/  BSSY B0, `(.L_x_212) ;  /* 0x0000027000007945 */ /* 0x000fe60003800000 */
[----:B------:R-:W-:-:S13]  /*22a0*/  ISETP.NE.U32.AND P0, PT, R0, RZ, PT ;  /* 0x000000ff0000720c */ /* 0x000fda0003f05070 */
[----:B------:R-:W-:Y:S05]  /*22b0*/  @!P0 BRA `(.L_x_213) ;  /* 0x0000000000388947 */ /* 0x000fea0003800000 */
[----:B------:R-:W-:Y:S01]  /*22c0*/  IMAD.MOV.U32 R22, RZ, RZ, R25 ;  /* 0x000000ffff167224 */ /* 0x000fe200078e0019 */
[----:B------:R-:W-:Y:S02]  /*22d0*/  MOV R6, R8 ;  /* 0x0000000800067202 */ /* 0x000fe40000000f00 */
[----:B------:R-:W-:Y:S02]  /*22e0*/  MOV R20, 0x2300 ;  /* 0x0000230000147802 */ /* 0x000fe40000000f00 */
[----:B------:R-:W-:Y:S05]  /*22f0*/  CALL.REL.NOINC `($__internal_4_$__cuda_sm20_div_s64) ;  /* 0x0000002000407944 */ /* 0x000fea0003c00000 */
[----:B------:R-:W-:Y:S02]  /*2300*/  IADD3 R6, P0, RZ, -R0, RZ ;  /* 0x80000000ff067210 */ /* 0x000fe40007f1e0ff */
        /* <DEDUP_REMOVED lines=9> */
.L_x_213:
        /* <DEDUP_REMOVED lines=22> */
.L_x_214:
[----:B------:R-:W-:Y:S05]  /*2500*/  BSYNC B0 ;  /* 0x0000000000007941 */ /* 0x000fea0003800000 */
.L_x_212:
        /* <DEDUP_REMOVED lines=11> */
[----:B------:R-:W-:Y:S05]  /*25c0*/  CALL.REL.NOINC `($__internal_4_$__cuda_sm20_div_s64) ;  /* 0x0000001c008c7944 */ /* 0x000fea0003c00000 */
[-C--:B------:R-:W-:Y:S02]  /*25d0*/  IADD3 R6, P0, RZ, -R0.reuse, RZ ;  /* 0x80000000ff067210 */ /* 0x080fe40007f1e0ff */
[----:B------:R-:W-:Y:S02]  /*25e0*/  MOV R22, R0 ;  /* 0x0000000000167202 */ /* 0x000fe40000000f00 */
[----:B------:R-:W-:Y:S01]  /*25f0*/  IADD3.X R2, RZ, ~R23, RZ, P0, !PT ;  /* 0x80000017ff027210 */ /* 0x000fe200007fe4ff */
[----:B------:R-:W-:-:S04]  /*2600*/  IMAD.WIDE.U32 R34, R7, R6, R34 ;  /* 0x0000000607227225 */ /* 0x000fc800078e0022 */
[----:B------:R-:W-:-:S04]  /*2610*/  IMAD R2, R2, R7, RZ ;  /* 0x0000000702027224 */ /* 0x000fc800078e02ff */
[----:B------:R-:W-:-:S05]  /*2620*/  IMAD R2, R3, R6, R2 ;  /* 0x0000000603027224 */ /* 0x000fca00078e0202 */
[----:B------:R-:W-:Y:S01]  /*2630*/  IADD3 R2, R35, R2, RZ ;  /* 0x0000000223027210 */ /* 0x000fe20007ffe0ff */
[----:B------:R-:W-:Y:S05]  /*2640*/  BRA `(.L_x_217) ;  /* 0x0000000000547947 */ /* 0x000fea0003800000 */
.L_x_216:
        /* <DEDUP_REMOVED lines=20> */
[----:B------:R-:W-:Y:S02]  /*2790*/  IMAD R34, R7, R0, R34 ;  /* 0x0000000007227224 */ /* 0x000fe400078e0222 */
.L_x_217:
[----:B------:R-:W-:Y:S05]  /*27a0*/  BSYNC B0 ;  /* 0x0000000000007941 */ /* 0x000fea0003800000 */
.L_x_215:
        /* <DEDUP_REMOVED lines=8> */
[----:B------:R-:W-:Y:S01]  /*2830*/  IMAD.WIDE.U32 R32, R6, R17, RZ ;  /* 0x0000001106207225 */ /* 0x000fe200078e00ff */
[----:B------:R-:W-:Y:S02]  /*2840*/  USEL UR5, UR5, 0x1, !UP0 ;  /* 0x0000000105057887 */ /* 0x000fe4000c000000 */
[----:B------:R-:W-:Y:S01]  /*2850*/  IADD3 R0, R7, R3, RZ ;  /* 0x0000000307007210 */ /* 0x000fe20007ffe0ff */
[----:B------:R-:W-:Y:S01]  /*2860*/  USHF.R.S32.HI UR11, URZ, 0x1f, UR4 ;  /* 0x0000001f3f0b7899 */ /* 0x000fe20008011404 */
[----:B------:R-:W-:Y:S01]  /*2870*/  SHF.R.S32.HI R3, RZ, 0x1f, R25 ;  /* 0x0000001fff037819 */ /* 0x000fe20000011419 */
[----:B------:R-:W-:Y:S01]  /*2880*/  USHF.R.S32.HI UR10, URZ, 0x1f, UR5 ;  /* 0x0000001f3f0a7899 */ /* 0x000fe20008011405 */
[----:B------:R-:W-:-:S02]  /*2890*/  IMAD R8, R8, R25, RZ ;  /* 0x0000001908087224 */ /* 0x000fc400078e02ff */
[----:B------:R-:W-:Y:S02]  /*28a0*/  IMAD R7, R0, R17, RZ ;  /* 0x0000001100077224 */ /* 0x000fe400078e02ff */
[----:B------:R-:W-:Y:S02]  /*28b0*/  IMAD R21, R23, UR5, RZ ;  /* 0x0000000517157c24 */ /* 0x000fe4000f8e02ff */
[----:B------:R-:W-:Y:S02]  /*28c0*/  IMAD R7, R16, R6, R7 ;  /* 0x0000000610077224 */ /* 0x000fe400078e0207 */
[----:B------:R-:W-:Y:S02]  /*28d0*/  IMAD R3, R3, R30, R8 ;  /* 0x0000001e03037224 */ /* 0x000fe400078e0208 */
[----:B------:R-:W-:Y:S01]  /*28e0*/  IMAD.WIDE.U32 R36, R34, UR4, RZ ;  /* 0x0000000422247c25 */ /* 0x000fe2000f8e00ff */
[----:B------:R-:W-:-:S03]  /*28f0*/  IADD3 R6, R33, R7, RZ ;  /* 0x0000000721067210 */ /* 0x000fc60007ffe0ff */
[----:B------:R-:W-:Y:S01]  /*2900*/  IMAD R7, R2, UR4, RZ ;  /* 0x0000000402077c24 */ /* 0x000fe2000f8e02ff */
[----:B------:R-:W-:Y:S01]  /*2910*/  LOP3.LUT R0, R41, R6, RZ, 0xfc, !PT ;  /* 0x0000000629007212 */ /* 0x000fe200078efcff */
[----:B------:R-:W-:-:S03]  /*2920*/  IMAD.WIDE.U32 R30, R30, R25, RZ ;  /* 0x000000191e1e7225 */ /* 0x000fc600078e00ff */
[----:B------:R-:W-:Y:S01]  /*2930*/  ISETP.NE.U32.AND P0, PT, R0, RZ, PT ;  /* 0x000000ff0000720c */ /* 0x000fe20003f05070 */
[----:B------:R-:W-:Y:S01]  /*2940*/  IMAD R7, R34, UR11, R7 ;  /* 0x0000000b22077c24 */ /* 0x000fe2000f8e0207 */
[----:B------:R-:W-:Y:S01]  /*2950*/  IADD3 R3, R31, R3, RZ ;  /* 0x000000031f037210 */ /* 0x000fe20007ffe0ff */
[C---:B------:R-:W-:Y:S02]  /*2960*/  IMAD R21, R22.reuse, UR10, R21 ;  /* 0x0000000a16157c24 */ /* 0x040fe4000f8e0215 */
[----:B------:R-:W-:Y:S01]  /*2970*/  IMAD.WIDE.U32 R34, R22, UR5, RZ ;  /* 0x0000000516227c25 */ /* 0x000fe2000f8e00ff */
[----:B------:R-:W-:-:S03]  /*2980*/  IADD3 R7, R37, R7, RZ ;  /* 0x0000000725077210 */ /* 0x000fc60007ffe0ff */
[----:B------:R-:W-:Y:S01]  /*2990*/  IMAD R5, R5, UR4, RZ ;  /* 0x0000000405057c24 */ /* 0x000fe2000f8e02ff */
[----:B------:R-:W-:Y:S01]  /*29a0*/  IADD3 R8, R35, R21, RZ ;  /* 0x0000001523087210 */ /* 0x000fe20007ffe0ff */
[----:B------:R-:W-:Y:S02]  /*29b0*/  IMAD R4, R4, UR4, RZ ;  /* 0x0000000404047c24 */ /* 0x000fe4000f8e02ff */
[----:B------:R-:W-:Y:S05]  /*29c0*/  @!P0 BRA `(.L_x_219) ;  /* 0x0000000000448947 */ /* 0x000fea0003800000 */
[----:B------:R-:W-:Y:S01]  /*29d0*/  IMAD.MOV.U32 R24, RZ, RZ, R40 ;  /* 0x000000ffff187224 */ /* 0x000fe200078e0028 */
[----:B------:R-:W-:Y:S01]  /*29e0*/  MOV R21, R41 ;  /* 0x0000002900157202 */ /* 0x000fe20000000f00 */
[----:B------:R-:W-:Y:S01]  /*29f0*/  IMAD.MOV.U32 R22, RZ, RZ, R32 ;  /* 0x000000ffff167224 */ /* 0x000fe200078e0020 */
[----:B------:R-:W-:Y:S02]  /*2a00*/  MOV R20, 0x2a20 ;  /* 0x00002a2000147802 */ /* 0x000fe40000000f00 */
[----:B------:R-:W-:Y:S05]  /*2a10*/  CALL.REL.NOINC `($__internal_4_$__cuda_sm20_div_s64) ;  /* 0x0000001800787944 */ /* 0x000fea0003c00000 */
[----:B------:R-:W-:Y:S01]  /*2a20*/  IADD3 R27, P0, RZ, -R0, RZ ;  /* 0x80000000ff1b7210 */ /* 0x000fe20007f1e0ff */
[----:B------:R-:W-:Y:S01]  /*2a30*/  IMAD.MOV.U32 R39, RZ, RZ, R41 ;  /* 0x000000ffff277224 */ /* 0x000fe200078e0029 */
[----:B------:R-:W-:Y:S02]  /*2a40*/  MOV R38, R40 ;  /* 0x0000002800267202 */ /* 0x000fe40000000f00 */
[-C--:B------:R-:W-:Y:S02]  /*2a50*/  IADD3.X R21, RZ, ~R23.reuse, RZ, P0, !PT ;  /* 0x80000017ff157210 */ /* 0x080fe400007fe4ff */
[----:B------:R-:W-:Y:S02]  /*2a60*/  MOV R40, R0 ;  /* 0x0000000000287202 */ /* 0x000fe40000000f00 */
[----:B------:R-:W-:Y:S01]  /*2a70*/  MOV R41, R23 ;  /* 0x0000001700297202 */ /* 0x000fe20000000f00 */
[-C--:B------:R-:W-:Y:S02]  /*2a80*/  IMAD R21, R21, R32.reuse, RZ ;  /* 0x0000002015157224 */ /* 0x080fe400078e02ff */
[----:B------:R-:W-:-:S04]  /*2a90*/  IMAD.WIDE.U32 R32, R27, R32, R38 ;  /* 0x000000201b207225 */ /* 0x000fc800078e0026 */
[----:B------:R-:W-:Y:S01]  /*2aa0*/  IMAD R21, R6, R27, R21 ;  /* 0x0000001b06157224 */ /* 0x000fe200078e0215 */
[----:B------:R-:W-:-:S03]  /*2ab0*/  MOV R24, R32 ;  /* 0x0000002000187202 */ /* 0x000fc60000000f00 */
[----:B------:R-:W-:Y:S01]  /*2ac0*/  IMAD.IADD R21, R33, 0x1, R21 ;  /* 0x0000000121157824 */ /* 0x000fe200078e0215 */
[----:B------:R-:W-:Y:S05]  /*2ad0*/  BRA `(.L_x_220) ;  /* 0x00000000005c7947 */ /* 0x000fea0003800000 */
.L_x_219:
        /* <DEDUP_REMOVED lines=23> */
.L_x_220:
[----:B------:R-:W-:Y:S05]  /*2c50*/  BSYNC B0 ;  /* 0x0000000000007941 */ /* 0x000fea0003800000 */
.L_x_218:
        /* <DEDUP_REMOVED lines=18> */
.L_x_222:
[----:B------:R-:W0:Y:S01]  /*2d80*/  I2F.U32.RP R6, R19 ;  /* 0x0000001300067306 */ /* 0x000e220000209000 */
[----:B------:R-:W-:Y:S01]  /*2d90*/  HFMA2.MMA R20, -RZ, RZ, 0, 0 ;  /* 0x00000000ff147435 */ /* 0x000fe200000001ff */
[----:B------:R-:W-:Y:S01]  /*2da0*/  ISETP.NE.U32.AND P0, PT, R19, RZ, PT ;  /* 0x000000ff1300720c */ /* 0x000fe20003f05070 */
[----:B------:R-:W-:Y:S01]  /*2db0*/  HFMA2.MMA R45, -RZ, RZ, 0, 0 ;  /* 0x00000000ff2d7435 */ /* 0x000fe200000001ff */
[----:B------:R-:W-:-:S04]  /*2dc0*/  MOV R18, RZ ;  /* 0x000000ff00127202 */ /* 0x000fc80000000f00 */
        /* <DEDUP_REMOVED lines=17> */
.L_x_223:
[----:B------:R-:W-:Y:S05]  /*2ee0*/  BSYNC B0 ;  /* 0x0000000000007941 */ /* 0x000fea0003800000 */
.L_x_221:
        /* <DEDUP_REMOVED lines=10> */
[----:B------:R-:W-:Y:S01]  /*2f90*/  IADD3 R6, P0, RZ, -R0, RZ ;  /* 0x80000000ff067210 */ /* 0x000fe20007f1e0ff */
[----:B------:R-:W-:Y:S01]  /*2fa0*/  IMAD.MOV.U32 R22, RZ, RZ, R0 ;  /* 0x000000ffff167224 */ /* 0x000fe200078e0000 */
[----:B------:R-:W-:Y:S02]  /*2fb0*/  MOV R20, R44 ;  /* 0x0000002c00147202 */ /* 0x000fe40000000f00 */
[----:B------:R-:W-:Y:S02]  /*2fc0*/  IADD3.X R2, RZ, ~R23, RZ, P0, !PT ;  /* 0x80000017ff027210 */ /* 0x000fe400007fe4ff */
[----:B------:R-:W-:-:S03]  /*2fd0*/  MOV R21, R45 ;  /* 0x0000002d00157202 */ /* 0x000fc60000000f00 */
[----:B------:R-:W-:Y:S02]  /*2fe0*/  IMAD R19, R2, R17, RZ ;  /* 0x0000001102137224 */ /* 0x000fe400078e02ff */
[----:B------:R-:W-:-:S04]  /*2ff0*/  IMAD.WIDE.U32 R20, R17, R6, R20 ;  /* 0x0000000611147225 */ /* 0x000fc800078e0014 */
[----:B------:R-:W-:Y:S02]  /*3000*/  IMAD R19, R16, R6, R19 ;  /* 0x0000000610137224 */ /* 0x000fe400078e0213 */
[----:B------:R-:W-:-:S03]  /*3010*/  IMAD.MOV.U32 R2, RZ, RZ, R20 ;  /* 0x000000ffff027224 */ /* 0x000fc600078e0014 */
[----:B------:R-:W-:Y:S01]  /*3020*/  IADD3 R19, R21, R19, RZ ;  /* 0x0000001315137210 */ /* 0x000fe20007ffe0ff */
[----:B------:R-:W-:Y:S05]  /*3030*/  BRA `(.L_x_226) ;  /* 0x00000000005c7947 */ /* 0x000fea0003800000 */
.L_x_225:
        /* <DEDUP_REMOVED lines=10> */
[----:B------:R-:W-:-:S04]  /*30e0*/  IMAD.HI.U32 R0, R19, R44, RZ ;  /* 0x0000002c13007227 */ /* 0x000fc800078e00ff */
[----:B------:R-:W-:Y:S01]  /*30f0*/  IMAD.MOV.U32 R19, RZ, RZ, RZ ;  /* 0x000000ffff137224 */ /* 0x000fe200078e00ff */
        /* <DEDUP_REMOVED lines=11> */
.L_x_226:
[----:B------:R-:W-:Y:S05]  /*31b0*/  BSYNC B0 ;  /* 0x0000000000007941 */ /* 0x000fea0003800000 */
.L_x_224:
[----:B------:R-:W-:Y:S01]  /*31c0*/  LOP3.LUT R6, R41, R14, RZ, 0xfc, !PT ;  /* 0x0000000e29067212 */ /* 0x000fe200078efcff */
[----:B------:R-:W-:Y:S01]  /*31d0*/  ULDC UR4, c[0x0][0x2c4] ;  /* 0x0000b10000047ab9 */ /* 0x000fe20000000800 */
[----:B------:R-:W-:Y:S01]  /*31e0*/  SHF.R.S32.HI R0, RZ, 0x1f, R10 ;  /* 0x0000001fff007819 */ /* 0x000fe2000001140a */
[----:B------:R-:W-:Y:S01]  /*31f0*/  IMAD R33, R25, UR4, RZ ;  /* 0x0000000419217c24 */ /* 0x000fe2000f8e02ff */
[----:B------:R-:W-:Y:S01]  /*3200*/  ISETP.NE.U32.AND P0, PT, R6, RZ, PT ;  /* 0x000000ff0600720c */ /* 0x000fe20003f05070 */
[----:B------:R-:W-:Y:S01]  /*3210*/  IMAD R17, R23, R10, RZ ;  /* 0x0000000a17117224 */ /* 0x000fe200078e02ff */
[----:B------:R-:W-:Y:S01]  /*3220*/  SHF.R.S32.HI R23, RZ, 0x1f, R4 ;  /* 0x0000001fff177819 */ /* 0x000fe20000011404 */
[----:B------:R-:W-:Y:S01]  /*3230*/  IMAD R19, R19, R4, RZ ;  /* 0x0000000413137224 */ /* 0x000fe200078e02ff */
[----:B------:R-:W-:Y:S01]  /*3240*/  SHF.R.S32.HI R21, RZ, 0x1f, R33 ;  /* 0x0000001fff157819 */ /* 0x000fe20000011421 */
[----:B------:R-:W-:Y:S01]  /*3250*/  IMAD R17, R0, R22, R17 ;  /* 0x0000001600117224 */ /* 0x000fe200078e0211 */
[----:B------:R-:W-:Y:S01]  /*3260*/  BSSY B0, `(.L_x_227) ;  /* 0x0000034000007945 */ /* 0x000fe20003800000 */
[----:B------:R-:W-:-:S02]  /*3270*/  IMAD R0, R18, R33, RZ ;  /* 0x0000002112007224 */ /* 0x000fc400078e02ff */
[----:B------:R-:W-:Y:S02]  /*3280*/  IMAD R23, R23, R2, R19 ;  /* 0x0000000217177224 */ /* 0x000fe400078e0213 */
[----:B------:R-:W-:Y:S02]  /*3290*/  IMAD R21, R21, R32, R0 ;  /* 0x0000002015157224 */ /* 0x000fe400078e0200 */
[----:B------:R-:W-:-:S04]  /*32a0*/  IMAD.WIDE.U32 R44, R22, R10, RZ ;  /* 0x0000000a162c7225 */ /* 0x000fc800078e00ff */
[----:B------:R-:W-:Y:S01]  /*32b0*/  IMAD.WIDE.U32 R18, R2, R4, RZ ;  /* 0x0000000402127225 */ /* 0x000fe200078e00ff */
[----:B------:R-:W-:-:S03]  /*32c0*/  IADD3 R17, R45, R17, RZ ;  /* 0x000000112d117210 */ /* 0x000fc60007ffe0ff */
        /* <DEDUP_REMOVED lines=22> */
.L_x_228:
        /* <DEDUP_REMOVED lines=23> */
.L_x_229:
[----:B------:R-:W-:Y:S05]  /*35a0*/  BSYNC B0 ;  /* 0x0000000000007941 */ /* 0x000fea0003800000 */
.L_x_227:
        /* <DEDUP_REMOVED lines=27> */
.L_x_231:
[----:B------:R-:W0:Y:S01]  /*3760*/  I2F.U32.RP R14, R13 ;  /* 0x0000000d000e7306 */ /* 0x000e220000209000 */
[----:B------:R-:W-:Y:S01]  /*3770*/  IMAD.MOV.U32 R20, RZ, RZ, RZ ;  /* 0x000000ffff147224 */ /* 0x000fe200078e00ff */
[----:B------:R-:W-:Y:S01]  /*3780*/  ISETP.NE.U32.AND P0, PT, R13, RZ, PT ;  /* 0x000000ff0d00720c */ /* 0x000fe20003f05070 */
[----:B------:R-:W-:-:S05]  /*3790*/  IMAD.MOV.U32 R23, RZ, RZ, RZ ;  /* 0x000000ffff177224 */ /* 0x000fca00078e00ff */
        /* <DEDUP_REMOVED lines=19> */
.L_x_232:
[----:B------:R-:W-:Y:S05]  /*38d0*/  BSYNC B0 ;  /* 0x0000000000007941 */ /* 0x000fea0003800000 */
.L_x_230:
[----:B------:R-:W-:Y:S01]  /*38e0*/  IADD3 R31, P1, P0, R36, R34, R30 ;  /* 0x00000022241f7210 */ /* 0x000fe2000783e01e */
[----:B------:R-:W-:Y:S01]  /*38f0*/  ULDC.64 UR4, c[0x0][0x2b0] ;  /* 0x0000ac0000047ab9 */ /* 0x000fe20000000a00 */
[----:B------:R-:W-:Y:S02]  /*3900*/  SHF.R.S32.HI R0, RZ, 0x1f, R9 ;  /* 0x0000001fff007819 */ /* 0x000fe40000011409 */
[----:B------:R-:W-:Y:S02]  /*3910*/  IADD3 R31, P3, P2, R44, R31, R32 ;  /* 0x0000001f2c1f7210 */ /* 0x000fe40007a7e020 */
[----:B------:R-:W-:Y:S02]  /*3920*/  IADD3.X R3, R7, R8, R3, P1, P0 ;  /* 0x0000000807037210 */ /* 0x000fe40000fe0403 */
[----:B------:R-:W-:Y:S02]  /*3930*/  IADD3 R18, P1, P0, R46, R31, R18 ;  /* 0x0000001f2e127210 */ /* 0x000fe4000783e012 */
[----:B------:R-:W-:Y:S01]  /*3940*/  IADD3.X R4, R17, R3, R4, P3, P2 ;  /* 0x0000000311047210 */ /* 0x000fe20001fe4404 */
[----:B------:R-:W-:-:S03]  /*3950*/  IMAD R3, R23, R9, RZ ;  /* 0x0000000917037224 */ /* 0x000fc600078e02ff */
[----:B------:R-:W-:Y:S01]  /*3960*/  IADD3.X R19, R15, R4, R10, P1, P0 ;  /* 0x000000040f137210 */ /* 0x000fe20000fe040a */
[-C--:B------:R-:W-:Y:S02]  /*3970*/  IMAD R0, R0, R22.reuse, R3 ;  /* 0x0000001600007224 */ /* 0x080fe400078e0203 */
[----:B------:R-:W-:Y:S01]  /*3980*/  IMAD R3, R2, R5, RZ ;  /* 0x0000000502037224 */ /* 0x000fe200078e02ff */
[----:B------:R-:W-:Y:S01]  /*3990*/  SHF.R.S32.HI R2, RZ, 0x1f, R5 ;  /* 0x0000001fff027819 */ /* 0x000fe20000011405 */
        /* <DEDUP_REMOVED lines=9> */
.L_x_208:
[----:B------:R-:W-:Y:S02]  /*3a30*/  ULDC.64 UR4, c[0x0][0x2b0] ;  /* 0x0000ac0000047ab9 */ /* 0x000fe40000000a00 */
[----:B------:R-:W-:-:S04]  /*3a40*/  LEA R2, P0, R30, UR4, 0x2 ;  /* 0x000000041e027c11 */ /* 0x000fc8000f8010ff */
[----:B------:R-:W-:-:S05]  /*3a50*/  LEA.HI.X R3, R30, UR5, R31, 0x2, P0 ;  /* 0x000000051e037c11 */ /* 0x000fca00080f141f */
[----:B------:R1:W-:Y:S04]  /*3a60*/  STG.E desc[UR8][R2.64], R26 ;  /* 0x0000001a02007986 */ /* 0x0003e8000c101908 */
.L_x_207:
[----:B------:R-:W-:Y:S05]  /*3a70*/  BSYNC B1 ;  /* 0x0000000000017941 */ /* 0x000fea0003800000 */
.L_x_206:
[----:B------:R-:W0:Y:S01]  /*3a80*/  S2R R5, SR_TID.X ;  /* 0x0000000000057919 */ /* 0x000e220000002100 */
[----:B------:R-:W2:Y:S01]  /*3a90*/  LDC R0, c[0x0][0x3c4] ;  /* 0x0000f100ff007b82 */ /* 0x000ea20000000800 */
[----:B01----:R-:W-:-:S04]  /*3aa0*/  SHF.R.S32.HI R2, RZ, 0x1f, R5 ;  /* 0x0000001fff027819 */ /* 0x003fc80000011405 */
[CC--:B------:R-:W-:Y:S02]  /*3ab0*/  LEA.HI R4, R2.reuse, R5.reuse, RZ, 0x3 ;  /* 0x0000000502047211 */ /* 0x0c0fe400078f18ff */
[----:B------:R-:W-:Y:S02]  /*3ac0*/  LEA.HI R16, R2, R5, RZ, 0x4 ;  /* 0x0000000502107211 */ /* 0x000fe400078f20ff */
[----:B------:R-:W-:Y:S02]  /*3ad0*/  LOP3.LUT R4, R4, 0xfffffff8, RZ, 0xc0, !PT ;  /* 0xfffffff804047812 */ /* 0x000fe400078ec0ff */
[----:B------:R-:W-:Y:S02]  /*3ae0*/  LOP3.LUT R18, R16, 0x3ffffff0, RZ, 0xc0, !PT ;  /* 0x3ffffff010127812 */ /* 0x000fe400078ec0ff */
[----:B------:R-:W-:Y:S01]  /*3af0*/  SHF.R.S32.HI R16, RZ, 0x4, R16 ;  /* 0x00000004ff107819 */ /* 0x000fe20000011410 */
[C---:B------:R-:W-:Y:S02]  /*3b00*/  IMAD.IADD R3, R5.reuse, 0x1, -R4 ;  /* 0x0000000105037824 */ /* 0x040fe400078e0a04 */
[----:B------:R-:W-:-:S03]  /*3b10*/  IMAD.IADD R18, R5, 0x1, -R18 ;  /* 0x0000000105127824 */ /* 0x000fc600078e0a12 */
[----:B--2---:R-:W-:Y:S02]  /*3b20*/  ISETP.GE.AND P0, PT, R3, R0, PT ;  /* 0x000000000300720c */ /* 0x004fe40003f06270 */
[----:B------:R-:W-:Y:S01]  /*3b30*/  CS2R R2, SRZ ;  /* 0x0000000000027805 */ /* 0x000fe2000001ff00 */
[----:B------:R-:W-:Y:S01]  /*3b40*/  IMAD.SHL.U32 R18, R18, 0x4, RZ ;  /* 0x0000000412127824 */ /* 0x000fe200078e00ff */
[----:B------:R-:W-:Y:S01]  /*3b50*/  ISETP.GT.OR P0, PT, R5, 0x3f, P0 ;  /* 0x0000003f0500780c */ /* 0x000fe20000704670 */
[----:B------:R-:W-:-:S12]  /*3b60*/  IMAD.MOV.U32 R5, RZ, RZ, RZ ;  /* 0x000000ffff057224 */ /* 0x000fd800078e00ff */
[----:B------:R-:W-:-:S04]  /*3b70*/  @!P0 FADD.FTZ R7, -R26, R29 ;  /* 0x0000001d1a078221 */ /* 0x000fc80000010100 */
[----:B------:R-:W-:-:S06]  /*3b80*/  @!P0 FMUL.FTZ R7, R7, 1.4426950216293334961 ;  /* 0x3fb8aa3b07078820 */ /* 0x000fcc0000410000 */
[----:B------:R-:W0:Y:S02]  /*3b90*/  @!P0 MUFU.EX2 R7, R7 ;  /* 0x0000000700078308 */ /* 0x000e240000000800 */
[----:B0-----:R0:W-:Y:S01]  /*3ba0*/  @!P0 STS [R28], R7 ;  /* 0x000000071c008388 */ /* 0x0011e20000000800 */
[----:B------:R-:W-:Y:S01]  /*3bb0*/  BAR.SYNC.DEFER_BLOCKING 0x0 ;  /* 0x0000000000007b1d */ /* 0x000fe20000010000 */
[----:B------:R-:W-:Y:S01]  /*3bc0*/  ISETP.GE.AND P0, PT, R0, 0x1, PT ;  /* 0x000000010000780c */ /* 0x000fe20003f06270 */
[----:B------:R-:W-:-:S12]  /*3bd0*/  IMAD.MOV.U32 R0, RZ, RZ, RZ ;  /* 0x000000ffff007224 */ /* 0x000fd800078e00ff */
[----:B------:R-:W-:Y:S05]  /*3be0*/  @!P0 BRA `(.L_x_233) ;  /* 0x0000000000ac8947 */ /* 0x000fea0003800000 */
[----:B------:R-:W1:Y:S01]  /*3bf0*/  S2UR UR6, SR_CgaCtaId ;  /* 0x00000000000679c3 */ /* 0x000e620000008800 */
[----:B------:R-:W-:Y:S01]  /*3c00*/  ULDC UR10, c[0x0][0x2dc] ;  /* 0x0000b700000a7ab9 */ /* 0x000fe20000000800 */
[----:B------:R-:W-:Y:S01]  /*3c10*/  IMAD R13, R16, 0x40, R18 ;  /* 0x00000040100d7824 */ /* 0x000fe200078e0212 */
[----:B------:R-:W-:Y:S01]  /*3c20*/  UIMAD UR4, UR7, UR10, URZ ;  /* 0x0000000a070472a4 */ /* 0x000fe2000f8e023f */
[C---:B------:R-:W-:Y:S01]  /*3c30*/  VIADD R9, R12.reuse, -UR7 ;  /* 0x800000070c097c36 */ /* 0x040fe20008000000 */
[----:B------:R-:W-:Y:S01]  /*3c40*/  CS2R R10, SRZ ;  /* 0x00000000000a7805 */ /* 0x000fe2000001ff00 */
[----:B------:R-:W-:Y:S01]  /*3c50*/  IMAD R20, R12, UR10, RZ ;  /* 0x0000000a0c147c24 */ /* 0x000fe2000f8e02ff */
[----:B------:R-:W-:Y:S01]  /*3c60*/  USHF.R.S32.HI UR11, URZ, 0x1f, UR4 ;  /* 0x0000001f3f0b7899 */ /* 0x000fe20008011404 */
[----:B0-----:R-:W0:Y:S01]  /*3c70*/  LDC R7, c[0x0][0x3c4] ;  /* 0x0000f100ff077b82 */ /* 0x001e220000000800 */
        /* <DEDUP_REMOVED lines=14> */
.L_x_236:
        /* <DEDUP_REMOVED lines=9> */
[----:B------:R-:W-:Y:S05]  /*3df0*/  @!P0 IMAD.MOV.U32 R15, RZ, RZ, R13 ;  /* 0x000000ffff0f8224 */ /* 0x000fea00078e000d */
[----:B------:R0:W5:Y:S02]  /*3e00*/  @!P0 LDG.E.128 R8, desc[UR8][R14.64] ;  /* 0x000000080e088981 */ /* 0x000164000c1e1d00 */
.L_x_235:
[----:B------:R-:W-:Y:S05]  /*3e10*/  BSYNC B0 ;  /* 0x0000000000007941 */ /* 0x000fea0003800000 */
.L_x_234:
        /* <DEDUP_REMOVED lines=8> */
.L_x_233:
[----:B0-----:R-:W-:-:S04]  /*3ea0*/  IADD3 R7, R16, UR7, RZ ;  /* 0x0000000710077c10 */ /* 0x001fc8000fffe0ff */
        /* <DEDUP_REMOVED lines=85> */
        .weak           $__internal_4_$__cuda_sm20_div_s64
        .type           $__internal_4_$__cuda_sm20_div_s64,@function
        .size           $__internal_4_$__cuda_sm20_div_s64,(.L_x_7836 - $__internal_4_$__cuda_sm20_div_s64)
$__internal_4_$__cuda_sm20_div_s64:
        /* <DEDUP_REMOVED lines=25> */
[----:B------:R-:W-:Y:S01]  /*4590*/  IADD3 R2, P0, RZ, -R48, RZ ;  /* 0x80000030ff027210 */ /* 0x000fe20007f1e0ff */
[----:B------:R-:W-:Y:S01]  /*45a0*/  IMAD.MOV.U32 R49, RZ, RZ, RZ ;  /* 0x000000ffff317224 */ /* 0x000fe200078e00ff */
[----:B------:R-:W-:Y:S01]  /*45b0*/  ISETP.GE.AND P1, PT, R21, RZ, PT ;  /* 0x000000ff1500720c */ /* 0x000fe20003f26270 */
[----:B------:R-:W-:Y:S02]  /*45c0*/  IMAD R0, R27, R38, R0 ;  /* 0x000000261b007224 */ /* 0x000fe400078e0200 */
[----:B------:R-:W-:-:S04]  /*45d0*/  IMAD.HI.U32 R42, R43, R2, RZ ;  /* 0x000000022b2a7227 */ /* 0x000fc800078e00ff */
[----:B------:R-:W-:-:S04]  /*45e0*/  IMAD.X R0, RZ, RZ, ~R0, P0 ;  /* 0x000000ffff007224 */ /* 0x000fc800000e0e00 */
[----:B------:R-:W-:-:S04]  /*45f0*/  IMAD.WIDE.U32 R42, P0, R43, R0, R42 ;  /* 0x000000002b2a7225 */ /* 0x000fc8000780002a */
[----:B------:R-:W-:-:S04]  /*4600*/  IMAD.HI.U32 R23, P3, R27, R2, R42 ;  /* 0x000000021b177227 */ /* 0x000fc8000786002a */
[----:B------:R-:W-:-:S04]  /*4610*/  IMAD.HI.U32 R2, R27, R0, RZ ;  /* 0x000000001b027227 */ /* 0x000fc800078e00ff */
[----:B------:R-:W-:Y:S01]  /*4620*/  IMAD R0, R27, R0, RZ ;  /* 0x000000001b007224 */ /* 0x000fe200078e02ff */
[----:B------:R-:W-:-:S04]  /*4630*/  IADD3.X R2, R2, R27, RZ, P0, !PT ;  /* 0x0000001b02027210 */ /* 0x000fc800007fe4ff */
        /* <DEDUP_REMOVED lines=9> */
[----:B------:R-:W-:-:S05]  /*46d0*/  IMAD.HI.U32 R2, P0, R43, R23, R48 ;  /* 0x000000172b027227 */ /* 0x000fca0007800030 */
[----:B------:R-:W-:Y:S01]  /*46e0*/  IADD3 R27, P1, R27, R2, RZ ;  /* 0x000000021b1b7210 */ /* 0x000fe20007f3e0ff */
[----:B------:R-:W-:-:S04]  /*46f0*/  IMAD.HI.U32 R2, R43, R0, RZ ;  /* 0x000000002b027227 */ /* 0x000fc800078e00ff */
        /* <DEDUP_REMOVED lines=13> */
[----:B------:R-:W-:Y:S02]  /*47d0*/  IADD3 R38, P1, R27, 0x1, RZ ;  /* 0x000000011b267810 */ /* 0x000fe40007f3e0ff */
[----:B------:R-:W-:Y:S02]  /*47e0*/  SEL R43, R0, R43, P3 ;  /* 0x0000002b002b7207 */ /* 0x000fe40001800000 */
[----:B------:R-:W-:Y:S01]  /*47f0*/  SEL R38, R38, R27, P3 ;  /* 0x0000001b26267207 */ /* 0x000fe20001800000 */
[----:B------:R-:W-:Y:S01]  /*4800*/  IMAD.X R23, RZ, RZ, R2, P1 ;  /* 0x000000ffff177224 */ /* 0x000fe200008e0602 */
[----:B------:R-:W-:Y:S01]  /*4810*/  ISETP.GE.U32.AND.EX P0, PT, R43, R39, PT, P0 ;  /* 0x000000272b00720c */ /* 0x000fe20003f06100 */
[----:B------:R-:W-:Y:S01]  /*4820*/  IMAD.MOV.U32 R39, RZ, RZ, 0x0 ;  /* 0x00000000ff277424 */ /* 0x000fe200078e00ff */
[----:B------:R-:W-:-:S02]  /*4830*/  IADD3 R27, P1, R38, 0x1, RZ ;  /* 0x00000001261b7810 */ /* 0x000fc40007f3e0ff */
[----:B------:R-:W-:Y:S02]  /*4840*/  SEL R23, R23, R2, P3 ;  /* 0x0000000217177207 */ /* 0x000fe40001800000 */
[----:B------:R-:W-:Y:S01]  /*4850*/  SEL R27, R27, R38, P0 ;  /* 0x000000261b1b7207 */ /* 0x000fe20000000000 */
[----:B------:R-:W-:Y:S01]  /*4860*/  IMAD.MOV.U32 R38, RZ, RZ, R20 ;  /* 0x000000ffff267224 */ /* 0x000fe200078e0014 */
[----:B------:R-:W-:Y:S01]  /*4870*/  LOP3.LUT R2, R6, R21, RZ, 0x3c, !PT ;  /* 0x0000001506027212 */ /* 0x000fe200078e3cff */
[----:B------:R-:W-:-:S03]  /*4880*/  IMAD.X R0, RZ, RZ, R23, P1 ;  /* 0x000000ffff007224 */ /* 0x000fc600008e0617 */
[----:B------:R-:W-:Y:S02]  /*4890*/  ISETP.GE.AND P2, PT, R2, RZ, PT ;  /* 0x000000ff0200720c */ /* 0x000fe40003f46270 */
[----:B------:R-:W-:Y:S02]  /*48a0*/  SEL R23, R0, R23, P0 ;  /* 0x0000001700177207 */ /* 0x000fe40000000000 */
[----:B------:R-:W-:Y:S02]  /*48b0*/  IADD3 R0, P1, RZ, -R27, RZ ;  /* 0x8000001bff007210 */ /* 0x000fe40007f3e0ff */
[----:B------:R-:W-:Y:S02]  /*48c0*/  ISETP.NE.U32.AND P0, PT, R22, RZ, PT ;  /* 0x000000ff1600720c */ /* 0x000fe40003f05070 */
[----:B------:R-:W-:Y:S02]  /*48d0*/  IADD3.X R2, RZ, ~R23, RZ, P1, !PT ;  /* 0x80000017ff027210 */ /* 0x000fe40000ffe4ff */
[----:B------:R-:W-:-:S02]  /*48e0*/  ISETP.NE.AND.EX P0, PT, R6, RZ, PT, P0 ;  /* 0x000000ff0600720c */ /* 0x000fc40003f05300 */
[----:B------:R-:W-:Y:S02]  /*48f0*/  SEL R0, R0, R27, !P2 ;  /* 0x0000001b00007207 */ /* 0x000fe40005000000 */
[----:B------:R-:W-:Y:S02]  /*4900*/  SEL R2, R2, R23, !P2 ;  /* 0x0000001702027207 */ /* 0x000fe40005000000 */
[----:B------:R-:W-:Y:S02]  /*4910*/  SEL R0, R0, 0xffffffff, P0 ;  /* 0xffffffff00007807 */ /* 0x000fe40000000000 */
[----:B------:R-:W-:Y:S01]  /*4920*/  SEL R23, R2, 0xffffffff, P0 ;  /* 0xffffffff02177807 */ /* 0x000fe20000000000 */
[----:B------:R-:W-:Y:S06]  /*4930*/  RET.REL.NODEC R38 `(_ZN5flash32flash_fwd_splitkv_combine_kernelI23Flash_fwd_kernel_traitsILi64ELi64ELi256ELi4ELb0ELb0EN7cutlass6half_tE19Flash_kernel_traitsILi64ELi64ELi256ELi4ES3_EELi8ELi3ELb0EEEvNS_16Flash_fwd_paramsE) ;  /* 0xffffffb426b07950 */ /* 0x000fec0003c3ffff */
.L_x_237:
        /* <DEDUP_REMOVED lines=12> */
.L_x_7836:


//--------------------- .text._ZN5flash32flash_fwd_splitkv_combine_kernelI23Flash_fwd_kernel_traitsILi64ELi64ELi256ELi4ELb0ELb0EN7cutlass6half_tE19Flash_kernel_traitsILi64ELi64ELi256ELi4ES3_EELi8ELi2ELb0EEEvNS_16Flash_fwd_paramsE --------------------------
	.section	.text._ZN5flash32flash_fwd_splitkv_combine_kernelI23Flash_fwd_kernel_traitsILi64ELi64ELi256ELi4ELb0ELb0EN7cutlass6half_tE19Flash_kernel_traitsILi64ELi64ELi256ELi4ES3_EELi8ELi2ELb0EEEvNS_16Flash_fwd_paramsE,"ax",@progbits
	.align	128
        .global         _ZN5flash32flash_fwd_splitkv_combine_kernelI23Flash_fwd_kernel_traitsILi64ELi64ELi256ELi4ELb0ELb0EN7cutlass6half_tE19Flash_kernel_traitsILi64ELi64ELi256ELi4ES3_EELi8ELi2ELb0EEEvNS_16Flash_fwd_paramsE
        .type           _ZN5flash32flash_fwd_splitkv_combine_kernelI23Flash_fwd_kernel_traitsILi64ELi64ELi256ELi4ELb0ELb0EN7cutlass6half_tE19Flash_kernel_traitsILi64ELi64ELi256ELi4ES3_EELi8ELi2ELb0EEEvNS_16Flash_fwd_paramsE,@function
        .size           _ZN5flash32flash_fwd_splitkv_combine_kernelI23Flash_fwd_kernel_traitsILi64ELi64ELi256ELi4ELb0ELb0EN7cutlass6half_tE19Flash_kernel_traitsILi64ELi64ELi256ELi4ES3_EELi8ELi2ELb0EEEvNS_16Flash_fwd_paramsE,(.L_x_7837 - _ZN5flash32flash_fwd_splitkv_combine_kernelI23Flash_fwd_kernel_traitsILi64ELi64ELi256ELi4ELb0ELb0EN7cutlass6half_tE19Flash_kernel_traitsILi64ELi64ELi256ELi4ES3_EELi8ELi2ELb0EEEvNS_16Flash_fwd_paramsE)
        .other          _ZN5flash32flash_fwd_splitkv_combine_kernelI23Flash_fwd_kernel_traitsILi64ELi64ELi256ELi4ELb0ELb0EN7cutlass6half_tE19Flash_kernel_traitsILi64ELi64ELi256ELi4ES3_EELi8ELi2ELb0EEEvNS_16Flash_fwd_paramsE,@"STO_CUDA_ENTRY STV_DEFAULT"
_ZN5flash32flash_fwd_splitkv_combine_kernelI23Flash_fwd_kernel_traitsILi64ELi64ELi256ELi4ELb0ELb0EN7cutlass6half_tE19Flash_kernel_traitsILi64ELi64ELi256ELi4ES3_EELi8ELi2ELb0EEEvNS_16Flash_fwd_paramsE:
.text._ZN5flash32flash_fwd_splitkv_combine_kernelI23Flash_fwd_kernel_traitsILi64ELi64ELi256ELi4ELb0ELb0EN7cutlass6half_tE19Flash_kernel_traitsILi64ELi64ELi256ELi4ES3_EELi8ELi2ELb0EEEvNS_16Flash_fwd_paramsE:
        /* <DEDUP_REMOVED lines=23> */
[----:B------:R-:W-:Y:S05]  /*0170*/  CALL.REL.NOINC `($__internal_5_$__cuda_sm20_div_s64) ;  /* 0x0000004000d47944 */ /* 0x000fea0003c00000 */
[----:B------:R-:W-:Y:S02]  /*0180*/  MOV R20, R0 ;  /* 0x0000000000147202 */ /* 0x000fe40000000f00 */
[----:B------:R-:W-:Y:S01]  /*0190*/  MOV R21, R23 ;  /* 0x0000001700157202 */ /* 0x000fe20000000f00 */
[----:B------:R-:W-:Y:S06]  /*01a0*/  BRA `(.L_x_239) ;  /* 0x00000000004c7947 */ /* 0x000fec0003800000 */
.L_x_238:
        /* <DEDUP_REMOVED lines=19> */
.L_x_239:
        /* <DEDUP_REMOVED lines=11> */
[----:B------:R-:W-:Y:S05]  /*0390*/  CALL.REL.NOINC `($__internal_5_$__cuda_sm20_div_s64) ;  /* 0x00000040004c7944 */ /* 0x000fea0003c00000 */
[----:B------:R-:W-:Y:S02]  /*03a0*/  MOV R30, R0 ;  /* 0x00000000001e7202 */ /* 0x000fe40000000f00 */
[----:B------:R-:W-:Y:S01]  /*03b0*/  MOV R31, R23 ;  /* 0x00000017001f7202 */ /* 0x000fe20000000f00 */
[----:B------:R-:W-:Y:S05]  /*03c0*/  BRA `(.L_x_242) ;  /* 0x00000000004c7947 */ /* 0x000fea0003800000 */
.L_x_241:
        /* <DEDUP_REMOVED lines=19> */
.L_x_242:
[----:B------:R-:W-:Y:S05]  /*0500*/  BSYNC B0 ;  /* 0x0000000000007941 */ /* 0x000fea0003800000 */
.L_x_240:
[----:B------:R-:W0:Y:S01]  /*0510*/  LDC R2, c[0x0][0x2c4] ;  /* 0x0000b100ff027b82 */ /* 0x000e220000000800 */
        /* <DEDUP_REMOVED lines=8> */
[----:B0-----:R-:W-:Y:S02]  /*05a0*/  IMAD.MOV R0, RZ, RZ, -R15 ;  /* 0x000000ffff007224 */ /* 0x001fe400078e0a0f */
[----:B------:R-:W-:Y:S02]  /*05b0*/  IMAD.MOV.U32 R14, RZ, RZ, RZ ;  /* 0x000000ffff0e7224 */ /* 0x000fe400078e00ff */
        /* <DEDUP_REMOVED lines=31> */
[----:B------:R-:W-:Y:S01]  /*07b0*/  MOV R22, R0 ;  /* 0x0000000000167202 */ /* 0x000fe20000000f00 */
[----:B------:R-:W-:Y:S05]  /*07c0*/  BRA `(.L_x_245) ;  /* 0x00000000004c7947 */ /* 0x000fea0003800000 */
.L_x_244:
        /* <DEDUP_REMOVED lines=19> */
.L_x_245:
[----:B------:R-:W-:Y:S05]  /*0900*/  BSYNC B0 ;  /* 0x0000000000007941 */ /* 0x000fea0003800000 */
.L_x_243:
        /* <DEDUP_REMOVED lines=75> */
[----:B------:R-:W-:Y:S05]  /*0dc0*/  BRA `(.L_x_248) ;  /* 0x00000000004c7947 */ /* 0x000fea0003800000 */
.L_x_247:
        /* <DEDUP_REMOVED lines=19> */
.L_x_248:
[----:B------:R-:W-:Y:S05]  /*0f00*/  BSYNC B0 ;  /* 0x0000000000007941 */ /* 0x000fea0003800000 */
.L_x_246:
        /* <DEDUP_REMOVED lines=42> */
.L_x_250:
        /* <DEDUP_REMOVED lines=19> */
.L_x_251:
[----:B------:R-:W-:Y:S05]  /*12e0*/  BSYNC B0 ;  /* 0x0000000000007941 */ /* 0x000fea0003800000 */
.L_x_249:
[----:B------:R-:W0:Y:S01]  /*12f0*/  LDC R13, c[0x0][0x2c4] ;  /* 0x0000b100ff0d7b82 */ /* 0x000e220000000800 */
[----:B------:R-:W1:Y:S01]  /*1300*/  S2R R0, SR_TID.X ;  /* 0x0000000000007919 */ /* 0x000e620000002100 */
[C---:B------:R-:W-:Y:S01]  /*1310*/  ISETP.GT.AND P3, PT, R7.reuse, RZ, PT ;  /* 0x000000ff0700720c */ /* 0x040fe20003f64270 */
[----:B------:R-:W-:Y:S01]  /*1320*/  ULDC UR5, c[0x0][0x3c4] ;  /* 0x0000f10000057ab9 */ /* 0x000fe20000000800 */
[----:B------:R-:W-:Y:S01]  /*1330*/  LEA.HI.SX32 R27, R7, 0x1, 0x1 ;  /* 0x00000001071b7811 */ /* 0x000fe200078f0aff */
[----:B------:R-:W-:Y:S01]  /*1340*/  ULDC.64 UR8, c[0x0][0x208] ;  /* 0x0000820000087ab9 */ /* 0x000fe20000000a00 */
[----:B------:R-:W-:Y:S01]  /*1350*/  BSSY B0, `(.L_x_252) ;  /* 0x000003e000007945 */ /* 0x000fe20003800000 */
[----:B------:R-:W-:Y:S02]  /*1360*/  MOV R30, 0xff800000 ;  /* 0xff800000001e7802 */ /* 0x000fe40000000f00 */
        /* <DEDUP_REMOVED lines=12> */
[----:B------:R-:W-:-:S03]  /*1430*/  ISETP.GE.AND P1, PT, R8, RZ, PT ;  /* 0x000000ff0800720c */ /* 0x000fc60003f26270 */
[----:B------:R-:W-:-:S04]  /*1440*/  IMAD.HI.U32 R6, R6, R11, RZ ;  /* 0x0000000b06067227 */ /* 0x000fc800078e00ff */
[----:B------:R-:W-:-:S04]  /*1450*/  IMAD.MOV R14, RZ, RZ, -R6 ;  /* 0x000000ffff0e7224 */ /* 0x000fc800078e0a06 */
[C---:B------:R-:W-:Y:S02]  /*1460*/  IMAD R21, R2.reuse, R14, R11 ;  /* 0x0000000e02157224 */ /* 0x040fe400078e020b */
[----:B------:R-:W0:Y:S03]  /*1470*/  @!P4 S2R R11, SR_CgaCtaId ;  /* 0x00000000000bc919 */ /* 0x000e260000008800 */
[----:B------:R-:W-:-:S13]  /*1480*/  ISETP.GT.U32.AND P0, PT, R2, R21, PT ;  /* 0x000000150200720c */ /* 0x000fda0003f04070 */
[----:B------:R-:W-:Y:S02]  /*1490*/  @!P0 IMAD.IADD R21, R21, 0x1, -R2 ;  /* 0x0000000115158824 */ /* 0x000fe400078e0a02 */
[----:B------:R-:W-:Y:S01]  /*14a0*/  @!P0 VIADD R6, R6, 0x1 ;  /* 0x0000000106068836 */ /* 0x000fe20000000000 */
[----:B------:R-:W-:Y:S02]  /*14b0*/  ISETP.NE.AND P0, PT, R13, RZ, PT ;  /* 0x000000ff0d00720c */ /* 0x000fe40003f05270 */
[----:B------:R-:W-:Y:S02]  /*14c0*/  ISETP.GE.U32.AND P2, PT, R21, R2, PT ;  /* 0x000000021500720c */ /* 0x000fe40003f46070 */
[----:B------:R-:W-:Y:S02]  /*14d0*/  SHF.R.S32.HI R21, RZ, 0x1f, R0 ;  /* 0x0000001fff157819 */ /* 0x000fe40000011400 */
[----:B------:R-:W-:Y:S02]  /*14e0*/  SHF.R.S32.HI R2, RZ, 0x1f, R7 ;  /* 0x0000001fff027819 */ /* 0x000fe40000011407 */
[----:B------:R-:W-:-:S03]  /*14f0*/  LEA.HI R25, R21, R0, RZ, 0x3 ;  /* 0x0000000015197211 */ /* 0x000fc600078f18ff */
[----:B------:R-:W-:Y:S01]  /*1500*/  @!P3 IMAD.MOV R27, RZ, RZ, R2 ;  /* 0x000000ffff1bb224 */ /* 0x000fe200078e0202 */
[----:B------:R-:W-:Y:S02]  /*1510*/  SHF.R.S32.HI R26, RZ, 0x3, R25 ;  /* 0x00000003ff1a7819 */ /* 0x000fe40000011419 */
[----:B------:R-:W-:Y:S01]  /*1520*/  @!P4 MOV R2, 0x400 ;  /* 0x000004000002c802 */ /* 0x000fe20000000f00 */
[----:B------:R-:W-:Y:S01]  /*1530*/  @P2 VIADD R6, R6, 0x1 ;  /* 0x0000000106062836 */ /* 0x000fe20000000000 */
[----:B------:R-:W-:Y:S02]  /*1540*/  LOP3.LUT R25, R25, 0xfffffff8, RZ, 0xc0, !PT ;  /* 0xfffffff819197812 */ /* 0x000fe400078ec0ff */
[----:B0-----:R-:W-:Y:S02]  /*1550*/  @!P4 LEA R11, R11, R2, 0x18 ;  /* 0x000000020b0bc211 */ /* 0x001fe400078ec0ff */
[----:B------:R-:W-:Y:S01]  /*1560*/  MOV R8, R6 ;  /* 0x0000000600087202 */ /* 0x000fe20000000f00 */
[----:B------:R-:W-:-:S02]  /*1570*/  IMAD.IADD R14, R0, 0x1, -R25 ;  /* 0x00000001000e7824 */ /* 0x000fc400078e0a19 */
[C---:B------:R-:W-:Y:S02]  /*1580*/  @!P4 IMAD R11, R26.reuse, 0x24, R11 ;  /* 0x000000241a0bc824 */ /* 0x040fe400078e020b */
[----:B------:R-:W-:Y:S01]  /*1590*/  @!P1 IMAD.MOV R8, RZ, RZ, -R8 ;  /* 0x000000ffff089224 */ /* 0x000fe200078e0a08 */
[----:B------:R-:W-:Y:S01]  /*15a0*/  @!P0 LOP3.LUT R8, RZ, R13, RZ, 0x33, !PT ;  /* 0x0000000dff088212 */ /* 0x000fe200078e33ff */
[----:B------:R-:W-:Y:S01]  /*15b0*/  IMAD.MOV.U32 R25, RZ, RZ, -0x800000 ;  /* 0xff800000ff197424 */ /* 0x000fe200078e00ff */
[----:B------:R-:W-:Y:S01]  /*15c0*/  ISETP.GE.AND P0, PT, R26, UR5, PT ;  /* 0x000000051a007c0c */ /* 0x000fe2000bf06270 */
[----:B------:R-:W-:Y:S02]  /*15d0*/  @!P4 IMAD R24, R14, 0x4, R11 ;  /* 0x000000040e18c824 */ /* 0x000fe400078e020b */
[----:B------:R-:W-:-:S05]  /*15e0*/  IMAD R8, R27, R8, RZ ;  /* 0x000000081b087224 */ /* 0x000fca00078e02ff */
[----:B------:R-:W-:-:S05]  /*15f0*/  IABS R27, R8 ;  /* 0x00000008001b7213 */ /* 0x000fca0000000000 */
        /* <DEDUP_REMOVED lines=19> */
.L_x_253:
[----:B------:R-:W-:Y:S05]  /*1730*/  BSYNC B0 ;  /* 0x0000000000007941 */ /* 0x000fea0003800000 */
.L_x_252:
[----:B-----5:R1:W-:Y:S01]  /*1740*/  @!P4 STS [R24], R25 ;  /* 0x000000191800c388 */ /* 0x0203e20000000800 */
[----:B------:R-:W-:Y:S01]  /*1750*/  BSSY B0, `(.L_x_254) ;  /* 0x000000c000007945 */ /* 0x000fe20003800000 */
[----:B------:R-:W-:Y:S06]  /*1760*/  BAR.SYNC.DEFER_BLOCKING 0x0 ;  /* 0x0000000000007b1d */ /* 0x000fec0000010000 */
[----:B------:R-:W-:Y:S05]  /*1770*/  @P4 BRA `(.L_x_255) ;  /* 0x0000000000244947 */ /* 0x000fea0003800000 */
[----:B------:R-:W2:Y:S01]  /*1780*/  S2R R2, SR_CgaCtaId ;  /* 0x0000000000027919 */ /* 0x000ea20000008800 */
[----:B-1----:R-:W-:Y:S02]  /*1790*/  LEA.HI R25, R21, R0, RZ, 0x2 ;  /* 0x0000000015197211 */ /* 0x002fe400078f10ff */
[----:B------:R-:W-:Y:S02]  /*17a0*/  MOV R11, 0x400 ;  /* 0x00000400000b7802 */ /* 0x000fe40000000f00 */
[----:B------:R-:W-:Y:S02]  /*17b0*/  LOP3.LUT R25, R25, 0xfffffffc, RZ, 0xc0, !PT ;  /* 0xfffffffc19197812 */ /* 0x000fe400078ec0ff */
[----:B--2---:R-:W-:-:S03]  /*17c0*/  LEA R2, R2, R11, 0x18 ;  /* 0x0000000b02027211 */ /* 0x004fc600078ec0ff */
[----:B------:R-:W-:-:S04]  /*17d0*/  IMAD.IADD R11, R0, 0x1, -R25 ;  /* 0x00000001000b7824 */ /* 0x000fc800078e0a19 */
[----:B------:R-:W-:-:S04]  /*17e0*/  IMAD R2, R11, 0x24, R2 ;  /* 0x000000240b027824 */ /* 0x000fc800078e0202 */
[----:B------:R-:W-:-:S05]  /*17f0*/  IMAD.IADD R2, R25, 0x1, R2 ;  /* 0x0000000119027824 */ /* 0x000fca00078e0202 */
[----:B------:R2:W3:Y:S02]  /*1800*/  LDS R30, [R2] ;  /* 0x00000000021e7984 */ /* 0x0004e40000000800 */
.L_x_255:
[----:B------:R-:W-:Y:S05]  /*1810*/  BSYNC B0 ;  /* 0x0000000000007941 */ /* 0x000fea0003800000 */
.L_x_254:
[----:B---3--:R-:W3:Y:S01]  /*1820*/  SHFL.BFLY PT, R11, R30, 0x2, 0x1f ;  /* 0x0c401f001e0b7f89 */ /* 0x008ee200000e0000 */
[----:B------:R-:W4:Y:S01]  /*1830*/  LDC R31, c[0x0][0x270] ;  /* 0x00009c00ff1f7b82 */ /* 0x000f220000000800 */
[----:B-1----:R-:W1:Y:S01]  /*1840*/  I2F.RP R24, R27 ;  /* 0x0000001b00187306 */ /* 0x002e620000209400 */
[----:B0-----:R-:W-:Y:S01]  /*1850*/  IABS R32, R8 ;  /* 0x0000000800207213 */ /* 0x001fe20000000000 */
[----:B------:R-:W-:Y:S01]  /*1860*/  BSSY B1, `(.L_x_256) ;  /* 0x000022a000017945 */ /* 0x000fe20003800000 */
[----:B------:R-:W-:-:S03]  /*1870*/  ISETP.GT.AND P2, PT, R4, RZ, PT ;  /* 0x000000ff0400720c */ /* 0x000fc60003f44270 */
[----:B------:R-:W-:Y:S02]  /*1880*/  IMAD.MOV R32, RZ, RZ, -R32 ;  /* 0x000000ffff207224 */ /* 0x000fe400078e0a20 */
[----:B-1----:R-:W0:Y:S01]  /*1890*/  MUFU.RCP R24, R24 ;  /* 0x0000001800187308 */ /* 0x002e220000001000 */
[----:B---3--:R-:W-:Y:S02]  /*18a0*/  FMNMX.FTZ R26, R11, R30, !PT ;  /* 0x0000001e0b1a7209 */ /* 0x008fe40007810000 */
[----:B----4-:R-:W-:-:S03]  /*18b0*/  IABS R14, R31 ;  /* 0x0000001f000e7213 */ /* 0x010fc60000000000 */
[----:B------:R-:W1:Y:S02]  /*18c0*/  SHFL.BFLY PT, R11, R26, 0x1, 0x1f ;  /* 0x0c201f001a0b7f89 */ /* 0x000e6400000e0000 */
[----:B------:R-:W3:Y:S01]  /*18d0*/  I2F.U32.RP R25, R14 ;  /* 0x0000000e00197306 */ /* 0x000ee20000209000 */
[----:B0-----:R-:W-:-:S07]  /*18e0*/  VIADD R40, R24, 0xffffffe ;  /* 0x0ffffffe18287836 */ /* 0x001fce0000000000 */
[----:B------:R-:W0:Y:S08]  /*18f0*/  F2I.FTZ.U32.TRUNC.NTZ R41, R40 ;  /* 0x0000002800297305 */ /* 0x000e30000021f000 */
[----:B---3--:R3:W4:Y:S01]  /*1900*/  MUFU.RCP R38, R25 ;  /* 0x0000001900267308 */ /* 0x0087220000001000 */
[----:B-1----:R-:W-:Y:S01]  /*1910*/  FMNMX.FTZ R11, R26, R11, !PT ;  /* 0x0000000b1a0b7209 */ /* 0x002fe20007810000 */
[----:B0-----:R-:W-:-:S02]  /*1920*/  IMAD.MOV R24, RZ, RZ, -R41 ;  /* 0x000000ffff187224 */ /* 0x001fc400078e0a29 */
[----:B------:R-:W-:Y:S01]  /*1930*/  IMAD.MOV.U32 R40, RZ, RZ, RZ ;  /* 0x000000ffff287224 */ /* 0x000fe200078e00ff */
[C---:B------:R-:W-:Y:S01]  /*1940*/  FSETP.NEU.FTZ.AND P0, PT, R11.reuse, -INF , PT ;  /* 0xff8000000b00780b */ /* 0x040fe20003f1d000 */
[----:B------:R-:W-:Y:S01]  /*1950*/  IMAD R37, R24, R27, RZ ;  /* 0x0000001b18257224 */ /* 0x000fe200078e02ff */
[----:B------:R-:W-:Y:S02]  /*1960*/  IABS R24, R6 ;  /* 0x0000000600187213 */ /* 0x000fe40000000000 */
[----:B------:R-:W-:Y:S01]  /*1970*/  FSEL R11, R11, RZ, P0 ;  /* 0x000000ff0b0b7208 */ /* 0x000fe20000000000 */
[----:B------:R-:W-:Y:S01]  /*1980*/  IMAD.HI.U32 R37, R41, R37, R40 ;  /* 0x0000002529257227 */ /* 0x000fe200078e0028 */
[----:B---3--:R-:W-:-:S03]  /*1990*/  IABS R25, R31 ;  /* 0x0000001f00197213 */ /* 0x008fc60000000000 */
[----:B--2---:R-:W-:Y:S01]  /*19a0*/  FADD.FTZ R2, -R11, R30 ;  /* 0x0000001e0b027221 */ /* 0x004fe20000010100 */
[----:B----4-:R-:W-:Y:S02]  /*19b0*/  VIADD R38, R38, 0xffffffe ;  /* 0x0ffffffe26267836 */ /* 0x010fe40000000000 */
[----:B------:R-:W-:-:S04]  /*19c0*/  IMAD.HI.U32 R37, R37, R24, RZ ;  /* 0x0000001825257227 */ /* 0x000fc800078e00ff */
[----:B------:R-:W-:Y:S01]  /*19d0*/  FMUL.FTZ R2, R2, 1.4426950216293334961 ;  /* 0x3fb8aa3b02027820 */ /* 0x000fe20000410000 */
[----:B------:R-:W0:Y:S01]  /*19e0*/  F2I.FTZ.U32.TRUNC.NTZ R39, R38 ;  /* 0x0000002600277305 */ /* 0x000e22000021f000 */
[----:B------:R-:W-:Y:S02]  /*19f0*/  IMAD R32, R37, R32, R24 ;  /* 0x0000002025207224 */ /* 0x000fe400078e0218 */
[----:B------:R-:W-:-:S03]  /*1a00*/  IMAD.MOV R25, RZ, RZ, -R25 ;  /* 0x000000ffff197224 */ /* 0x000fc600078e0a19 */
[----:B------:R-:W-:Y:S02]  /*1a10*/  ISETP.GT.U32.AND P0, PT, R27, R32, PT ;  /* 0x000000201b00720c */ /* 0x000fe40003f04070 */
[----:B------:R-:W1:Y:S01]  /*1a20*/  MUFU.EX2 R2, R2 ;  /* 0x0000000200027308 */ /* 0x000e620000000800 */
[----:B0-----:R-:W-:Y:S02]  /*1a30*/  IMAD.MOV R33, RZ, RZ, -R39 ;  /* 0x000000ffff217224 */ /* 0x001fe400078e0a27 */
[----:B------:R-:W-:Y:S02]  /*1a40*/  IMAD.MOV.U32 R38, RZ, RZ, RZ ;  /* 0x000000ffff267224 */ /* 0x000fe400078e00ff */
[----:B------:R-:W-:-:S06]  /*1a50*/  IMAD R33, R33, R14, RZ ;  /* 0x0000000e21217224 */ /* 0x000fcc00078e02ff */
[----:B------:R-:W-:Y:S02]  /*1a60*/  @!P0 IMAD.IADD R32, R32, 0x1, -R27 ;  /* 0x0000000120208824 */ /* 0x000fe400078e0a1b */
[----:B------:R-:W-:Y:S01]  /*1a70*/  IMAD.HI.U32 R33, R39, R33, R38 ;  /* 0x0000002127217227 */ /* 0x000fe200078e0026 */
[----:B-1----:R-:W0:Y:S02]  /*1a80*/  SHFL.BFLY PT, R29, R2, 0x2, 0x1f ;  /* 0x0c401f00021d7f89 */ /* 0x002e2400000e0000 */
[----:B------:R-:W-:Y:S01]  /*1a90*/  ISETP.GE.U32.AND P1, PT, R32, R27, PT ;  /* 0x0000001b2000720c */ /* 0x000fe20003f26070 */
[----:B------:R-:W-:-:S12]  /*1aa0*/  @!P0 VIADD R37, R37, 0x1 ;  /* 0x0000000125258836 */ /* 0x000fd80000000000 */
[----:B------:R-:W-:Y:S02]  /*1ab0*/  @P1 VIADD R37, R37, 0x1 ;  /* 0x0000000125251836 */ /* 0x000fe40000000000 */
[----:B0-----:R-:W-:Y:S01]  /*1ac0*/  FADD.FTZ R29, R2, R29 ;  /* 0x0000001d021d7221 */ /* 0x001fe20000010000 */
[----:B------:R-:W-:Y:S02]  /*1ad0*/  IABS R2, R10 ;  /* 0x0000000a00027213 */ /* 0x000fe40000000000 */
[----:B------:R-:W-:Y:S02]  /*1ae0*/  LOP3.LUT R10, R10, R31, RZ, 0x3c, !PT ;  /* 0x0000001f0a0a7212 */ /* 0x000fe400078e3cff */
[----:B------:R-:W0:Y:S01]  /*1af0*/  SHFL.BFLY PT, R26, R29, 0x1, 0x1f ;  /* 0x0c201f001d1a7f89 */ /* 0x000e2200000e0000 */
[C---:B------:R-:W-:Y:S01]  /*1b00*/  IMAD.HI.U32 R28, R33.reuse, R2, RZ ;  /* 0x00000002211c7227 */ /* 0x040fe200078e00ff */
[----:B------:R-:W-:Y:S02]  /*1b10*/  ISETP.GE.AND P1, PT, R10, RZ, PT ;  /* 0x000000ff0a00720c */ /* 0x000fe40003f26270 */
[----:B------:R-:W-:Y:S01]  /*1b20*/  LEA.HI.SX32 R10, R8, 0x1, 0x1 ;  /* 0x00000001080a7811 */ /* 0x000fe200078f0aff */
[----:B------:R-:W-:Y:S01]  /*1b30*/  IMAD R39, R28, R25, R2 ;  /* 0x000000191c277224 */ /* 0x000fe200078e0202 */
[C---:B------:R-:W-:Y:S01]  /*1b40*/  LOP3.LUT R2, R6.reuse, R27, RZ, 0x3c, !PT ;  /* 0x0000001b06027212 */ /* 0x040fe200078e3cff */
[----:B------:R-:W-:Y:S01]  /*1b50*/  IMAD.HI.U32 R33, R33, R24, RZ ;  /* 0x0000001821217227 */ /* 0x000fe200078e00ff */
[----:B------:R-:W-:-:S02]  /*1b60*/  LOP3.LUT R6, R6, R31, RZ, 0x3c, !PT ;  /* 0x0000001f06067212 */ /* 0x000fc400078e3cff */
[----:B------:R-:W-:Y:S01]  /*1b70*/  ISETP.GT.U32.AND P3, PT, R14, R39, PT ;  /* 0x000000270e00720c */ /* 0x000fe20003f64070 */
[----:B------:R-:W-:Y:S01]  /*1b80*/  IMAD R25, R33, R25, R24 ;  /* 0x0000001921197224 */ /* 0x000fe200078e0218 */
[----:B------:R-:W-:Y:S02]  /*1b90*/  ISETP.GE.AND P5, PT, R2, RZ, PT ;  /* 0x000000ff0200720c */ /* 0x000fe40003fa6270 */
[----:B------:R-:W1:Y:S01]  /*1ba0*/  LDC.U8 R2, c[0x0][0x3d9] ;  /* 0x0000f640ff027b82 */ /* 0x000e620000000000 */
[----:B------:R-:W-:Y:S02]  /*1bb0*/  LEA.HI.SX32 R24, R4, 0x1, 0x1 ;  /* 0x0000000104187811 */ /* 0x000fe400078f0aff */
[----:B------:R-:W-:-:S06]  /*1bc0*/  ISETP.GT.U32.AND P6, PT, R14, R25, PT ;  /* 0x000000190e00720c */ /* 0x000fcc0003fc4070 */
[----:B------:R-:W-:Y:S02]  /*1bd0*/  @!P3 IMAD.IADD R39, R39, 0x1, -R14 ;  /* 0x000000012727b824 */ /* 0x000fe400078e0a0e */
[----:B0-----:R-:W-:Y:S01]  /*1be0*/  FADD.FTZ R26, R29, R26 ;  /* 0x0000001a1d1a7221 */ /* 0x001fe20000010000 */
[----:B------:R-:W-:Y:S01]  /*1bf0*/  @!P3 VIADD R28, R28, 0x1 ;  /* 0x000000011c1cb836 */ /* 0x000fe20000000000 */
[C---:B------:R-:W-:Y:S01]  /*1c00*/  ISETP.GT.AND P3, PT, R8.reuse, RZ, PT ;  /* 0x000000ff0800720c */ /* 0x040fe20003f64270 */
[----:B------:R-:W-:Y:S01]  /*1c10*/  @!P5 IMAD.MOV R37, RZ, RZ, -R37 ;  /* 0x000000ffff25d224 */ /* 0x000fe200078e0a25 */
[----:B------:R-:W-:Y:S01]  /*1c20*/  ISETP.GE.U32.AND P0, PT, R39, R14, PT ;  /* 0x0000000e2700720c */ /* 0x000fe20003f06070 */
[----:B------:R-:W-:Y:S02]  /*1c30*/  @!P6 IMAD.IADD R25, R25, 0x1, -R14 ;  /* 0x000000011919e824 */ /* 0x000fe400078e0a0e */
[----:B------:R-:W-:Y:S01]  /*1c40*/  @!P6 VIADD R33, R33, 0x1 ;  /* 0x000000012121e836 */ /* 0x000fe20000000000 */
[----:B------:R-:W-:-:S02]  /*1c50*/  ISETP.NE.AND P6, PT, R8, RZ, PT ;  /* 0x000000ff0800720c */ /* 0x000fc40003fc5270 */
[----:B------:R-:W-:Y:S02]  /*1c60*/  ISETP.GE.U32.AND P5, PT, R25, R14, PT ;  /* 0x0000000e1900720c */ /* 0x000fe40003fa6070 */
[----:B------:R-:W-:Y:S02]  /*1c70*/  SHF.R.S32.HI R25, RZ, 0x1f, R4 ;  /* 0x0000001fff197819 */ /* 0x000fe40000011404 */
[----:B------:R-:W-:-:S03]  /*1c80*/  SHF.R.S32.HI R14, RZ, 0x1f, R8 ;  /* 0x0000001fff0e7819 */ /* 0x000fc60000011408 */
[----:B------:R-:W-:Y:S01]  /*1c90*/  @P0 VIADD R28, R28, 0x1 ;  /* 0x000000011c1c0836 */ /* 0x000fe20000000000 */
[----:B------:R-:W-:Y:S01]  /*1ca0*/  FSETP.NE.FTZ.AND P0, PT, R26, RZ, PT ;  /* 0x000000ff1a00720b */ /* 0x000fe20003f15000 */
[----:B------:R-:W-:Y:S01]  /*1cb0*/  @!P2 IMAD.MOV R24, RZ, RZ, R25 ;  /* 0x000000ffff18a224 */ /* 0x000fe200078e0219 */
[----:B------:R-:W-:Y:S01]  /*1cc0*/  ISETP.GE.AND P2, PT, R6, RZ, PT ;  /* 0x000000ff0600720c */ /* 0x000fe20003f46270 */
[----:B------:R-:W-:Y:S01]  /*1cd0*/  @!P3 IMAD.MOV R10, RZ, RZ, R14 ;  /* 0x000000ffff0ab224 */ /* 0x000fe200078e020e */
[----:B------:R-:W-:Y:S01]  /*1ce0*/  @!P6 LOP3.LUT R37, RZ, R27, RZ, 0x33, !PT ;  /* 0x0000001bff25e212 */ /* 0x000fe200078e33ff */
[----:B------:R-:W-:Y:S01]  /*1cf0*/  @!P1 IMAD.MOV R28, RZ, RZ, -R28 ;  /* 0x000000ffff1c9224 */ /* 0x000fe200078e0a1c */
[----:B-1----:R-:W-:Y:S01]  /*1d00*/  ISETP.NE.AND P3, PT, R2, RZ, PT ;  /* 0x000000ff0200720c */ /* 0x002fe20003f65270 */
[----:B------:R-:W-:Y:S01]  /*1d10*/  @P5 VIADD R33, R33, 0x1 ;  /* 0x0000000121215836 */ /* 0x000fe20000000000 */
[----:B------:R-:W-:Y:S02]  /*1d20*/  LOP3.LUT P5, RZ, R0, 0x3, RZ, 0xc0, !PT ;  /* 0x0000000300ff7812 */ /* 0x000fe400078ac0ff */
[----:B------:R-:W-:-:S02]  /*1d30*/  ISETP.NE.AND P1, PT, R31, RZ, PT ;  /* 0x000000ff1f00720c */ /* 0x000fc40003f25270 */
[----:B------:R-:W-:Y:S01]  /*1d40*/  ISETP.GT.OR P5, PT, R0, 0x1f, P5 ;  /* 0x0000001f0000780c */ /* 0x000fe20002fa4670 */
[----:B------:R-:W0:Y:S01]  /*1d50*/  @P0 MUFU.LG2 R26, R26 ;  /* 0x0000001a001a0308 */ /* 0x000e220000000c00 */
[----:B------:R-:W-:Y:S01]  /*1d60*/  LOP3.LUT R27, RZ, R31, RZ, 0x33, !PT ;  /* 0x0000001fff1b7212 */ /* 0x000fe200078e33ff */
[----:B------:R-:W-:Y:S01]  /*1d70*/  @!P2 IMAD.MOV R33, RZ, RZ, -R33 ;  /* 0x000000ffff21a224 */ /* 0x000fe200078e0a21 */
[----:B------:R-:W-:Y:S02]  /*1d80*/  SEL R25, R13, 0x1, !P3 ;  /* 0x000000010d197807 */ /* 0x000fe40005800000 */
[C---:B------:R-:W-:Y:S02]  /*1d90*/  SEL R28, R27.reuse, R28, !P1 ;  /* 0x0000001c1b1c7207 */ /* 0x040fe40004800000 */
[----:B------:R-:W-:Y:S01]  /*1da0*/  SEL R2, R27, R33, !P1 ;  /* 0x000000211b027207 */ /* 0x000fe20004800000 */
[----:B------:R-:W-:Y:S01]  /*1db0*/  IMAD.MOV.U32 R27, RZ, RZ, 0x7f800000 ;  /* 0x7f800000ff1b7424 */ /* 0x000fe200078e00ff */
[----:B------:R-:W-:Y:S01]  /*1dc0*/  ISETP.LT.U32.AND P2, PT, R22, R37, PT ;  /* 0x000000251600720c */ /* 0x000fe20003f41070 */
[-C--:B------:R-:W-:Y:S01]  /*1dd0*/  IMAD R29, R28, R25.reuse, RZ ;  /* 0x000000191c1d7224 */ /* 0x080fe200078e02ff */
[----:B------:R-:W-:Y:S01]  /*1de0*/  SHF.R.S32.HI R13, RZ, 0x1f, R37 ;  /* 0x0000001fff0d7819 */ /* 0x000fe20000011425 */
[----:B------:R-:W-:-:S03]  /*1df0*/  IMAD R25, R2, R25, RZ ;  /* 0x0000001902197224 */ /* 0x000fc600078e02ff */
[----:B------:R-:W-:Y:S01]  /*1e00*/  ISETP.LT.AND.EX P2, PT, R23, R13, PT, P2 ;  /* 0x0000000d1700720c */ /* 0x000fe20003f41320 */
[----:B------:R-:W-:Y:S02]  /*1e10*/  IMAD R10, R25, R10, RZ ;  /* 0x0000000a190a7224 */ /* 0x000fe400078e02ff */
[----:B0-----:R-:W-:Y:S01]  /*1e20*/  @P0 FFMA.FTZ R27, R26, 0.69314718246459960938, R11 ;  /* 0x3f3172181a1b0823 */ /* 0x001fe2000001000b */
[----:B------:R-:W-:Y:S01]  /*1e30*/  IMAD R11, R24, R29, RZ ;  /* 0x0000001d180b7224 */ /* 0x000fe200078e02ff */
[----:B------:R-:W-:Y:S02]  /*1e40*/  SEL R14, R22, R37, P2 ;  /* 0x00000025160e7207 */ /* 0x000fe40001000000 */
[----:B------:R-:W-:Y:S01]  /*1e50*/  SEL R13, R23, R13, P2 ;  /* 0x0000000d170d7207 */ /* 0x000fe20001000000 */
        /* <DEDUP_REMOVED lines=38> */
[----:B------:R-:W-:Y:S05]  /*20c0*/  CALL.REL.NOINC `($__internal_5_$__cuda_sm20_div_s64) ;  /* 0x0000002400007944 */ /* 0x000fea0003c00000 */
        /* <DEDUP_REMOVED lines=10> */
.L_x_260:
        /* <DEDUP_REMOVED lines=22> */
.L_x_261:
[----:B------:R-:W-:Y:S05]  /*22d0*/  BSYNC B0 ;  /* 0x0000000000007941 */ /* 0x000fea0003800000 */
.L_x_259:
[----:B------:R-:W-:Y:S01]  /*22e0*/  LOP3.LUT R0, R21, R5, RZ, 0xfc, !PT ;  /* 0x0000000515007212 */ /* 0x000fe200078efcff */
[----:B------:R-:W-:Y:S03]  /*22f0*/  BSSY B0, `(.L_x_262) ;  /* 0x0000028000007945 */ /* 0x000fe60003800000 */
[----:B------:R-:W-:-:S13]  /*2300*/  ISETP.NE.U32.AND P0, PT, R0, RZ, PT ;  /* 0x000000ff0000720c */ /* 0x000fda0003f05070 */
[----:B------:R-:W-:Y:S05]  /*2310*/  @!P0 BRA `(.L_x_263) ;  /* 0x00000000003c8947 */ /* 0x000fea0003800000 */
[----:B------:R-:W-:Y:S01]  /*2320*/  IMAD.MOV.U32 R24, RZ, RZ, R3 ;  /* 0x000000ffff187224 */ /* 0x000fe200078e0003 */
[----:B------:R-:W-:Y:S02]  /*2330*/  MOV R6, R5 ;  /* 0x0000000500067202 */ /* 0x000fe40000000f00 */
[----:B------:R-:W-:Y:S02]  /*2340*/  MOV R22, 0x2360 ;  /* 0x0000236000167802 */ /* 0x000fe40000000f00 */
[----:B------:R-:W-:Y:S05]  /*2350*/  CALL.REL.NOINC `($__internal_5_$__cuda_sm20_div_s64) ;  /* 0x00000020005c7944 */ /* 0x000fea0003c00000 */
        /* <DEDUP_REMOVED lines=11> */
.L_x_263:
        /* <DEDUP_REMOVED lines=22> */
.L_x_264:
[----:B------:R-:W-:Y:S05]  /*2570*/  BSYNC B0 ;  /* 0x0000000000007941 */ /* 0x000fea0003800000 */
.L_x_262:
[----:B------:R-:W0:Y:S01]  /*2580*/  LDC.64 R2, c[0x0][0x2c0] ;  /* 0x0000b000ff027b82 */ /* 0x000e220000000a00 */
[----:B------:R-:W-:Y:S01]  /*2590*/  LOP3.LUT R0, R37, R9, RZ, 0xfc, !PT ;  /* 0x0000000925007212 */ /* 0x000fe200078efcff */
[----:B------:R-:W-:Y:S03]  /*25a0*/  BSSY B0, `(.L_x_265) ;  /* 0x0000029000007945 */ /* 0x000fe60003800000 */
[----:B------:R-:W-:Y:S01]  /*25b0*/  ISETP.NE.U32.AND P0, PT, R0, RZ, PT ;  /* 0x000000ff0000720c */ /* 0x000fe20003f05070 */
[C---:B0-----:R-:W-:Y:S01]  /*25c0*/  IMAD R3, R2.reuse, R3, RZ ;  /* 0x0000000302037224 */ /* 0x041fe200078e02ff */
[----:B------:R-:W-:-:S11]  /*25d0*/  SEL R28, R2, 0x1, P3 ;  /* 0x00000001021c7807 */ /* 0x000fd60001800000 */
[----:B------:R-:W-:Y:S05]  /*25e0*/  @!P0 BRA `(.L_x_266) ;  /* 0x0000000000388947 */ /* 0x000fea0003800000 */
[----:B------:R-:W-:Y:S01]  /*25f0*/  IMAD.MOV.U32 R26, RZ, RZ, R36 ;  /* 0x000000ffff1a7224 */ /* 0x000fe200078e0024 */
[----:B------:R-:W-:Y:S01]  /*2600*/  MOV R24, R31 ;  /* 0x0000001f00187202 */ /* 0x000fe20000000f00 */
[----:B------:R-:W-:Y:S01]  /*2610*/  IMAD.MOV.U32 R21, RZ, RZ, R37 ;  /* 0x000000ffff157224 */ /* 0x000fe200078e0025 */
[----:B------:R-:W-:Y:S02]  /*2620*/  MOV R6, R9 ;  /* 0x0000000900067202 */ /* 0x000fe40000000f00 */
[----:B------:R-:W-:Y:S02]  /*2630*/  MOV R22, 0x2650 ;  /* 0x0000265000167802 */ /* 0x000fe40000000f00 */
[----:B------:R-:W-:Y:S05]  /*2640*/  CALL.REL.NOINC `($__internal_5_$__cuda_sm20_div_s64) ;  /* 0x0000001c00a07944 */ /* 0x000fea0003c00000 */
        /* <DEDUP_REMOVED lines=8> */
.L_x_266:
[----:B------:R-:W0:Y:S01]  /*26d0*/  I2F.U32.RP R6, R31 ;  /* 0x0000001f00067306 */ /* 0x000e220000209000 */
[----:B------:R-:W-:Y:S01]  /*26e0*/  HFMA2.MMA R22, -RZ, RZ, 0, 0 ;  /* 0x00000000ff167435 */ /* 0x000fe200000001ff */
[----:B------:R-:W-:-:S06]  /*26f0*/  ISETP.NE.U32.AND P0, PT, R31, RZ, PT ;  /* 0x000000ff1f00720c */ /* 0x000fcc0003f05070 */
[----:B0-----:R-:W0:Y:S02]  /*2700*/  MUFU.RCP R2, R6 ;  /* 0x0000000600027308 */ /* 0x001e240000001000 */
[----:B0-----:R-:W-:-:S06]  /*2710*/  IADD3 R2, R2, 0xffffffe, RZ ;  /* 0x0ffffffe02027810 */ /* 0x001fcc0007ffe0ff */
[----:B------:R-:W0:Y:S02]  /*2720*/  F2I.FTZ.U32.TRUNC.NTZ R23, R2 ;  /* 0x0000000200177305 */ /* 0x000e24000021f000 */
[----:B0-----:R-:W-:Y:S01]  /*2730*/  IMAD.MOV R0, RZ, RZ, -R23 ;  /* 0x000000ffff007224 */ /* 0x001fe200078e0a17 */
[----:B------:R-:W-:-:S03]  /*2740*/  MOV R2, RZ ;  /* 0x000000ff00027202 */ /* 0x000fc60000000f00 */
[----:B------:R-:W-:-:S04]  /*2750*/  IMAD R0, R0, R31, RZ ;  /* 0x0000001f00007224 */ /* 0x000fc800078e02ff */
[----:B------:R-:W-:-:S06]  /*2760*/  IMAD.HI.U32 R23, R23, R0, R22 ;  /* 0x0000000017177227 */ /* 0x000fcc00078e0016 */
[----:B------:R-:W-:Y:S01]  /*2770*/  IMAD.HI.U32 R22, R23, R36, RZ ;  /* 0x0000002417167227 */ /* 0x000fe200078e00ff */
[----:B------:R-:W-:-:S03]  /*2780*/  HFMA2.MMA R23, -RZ, RZ, 0, 0 ;  /* 0x00000000ff177435 */ /* 0x000fc600000001ff */
        /* <DEDUP_REMOVED lines=10> */
.L_x_267:
[----:B------:R-:W-:Y:S05]  /*2830*/  BSYNC B0 ;  /* 0x0000000000007941 */ /* 0x000fea0003800000 */
.L_x_265:
[-C--:B------:R-:W-:Y:S01]  /*2840*/  IMAD R0, R35, R20.reuse, RZ ;  /* 0x0000001423007224 */ /* 0x080fe200078e02ff */
[----:B------:R-:W-:Y:S01]  /*2850*/  ULDC.U8 UR5, c[0x0][0x3d9] ;  /* 0x0000f64000057ab9 */ /* 0x000fe20000000000 */
[C---:B------:R-:W-:Y:S01]  /*2860*/  IMAD.WIDE.U32 R24, R34.reuse, R20, RZ ;  /* 0x0000001422187225 */ /* 0x040fe200078e00ff */
[----:B------:R-:W-:Y:S01]  /*2870*/  UISETP.NE.AND UP0, UPT, UR5, URZ, UPT ;  /* 0x0000003f0500728c */ /* 0x000fe2000bf05270 */
[----:B------:R-:W-:Y:S01]  /*2880*/  SHF.R.S32.HI R21, RZ, 0x1f, R28 ;  /* 0x0000001fff157819 */ /* 0x000fe2000001141c */
[----:B------:R-:W-:Y:S01]  /*2890*/  ULDC UR4, c[0x0][0x2c4] ;  /* 0x0000b10000047ab9 */ /* 0x000fe20000000800 */
[----:B------:R-:W-:Y:S01]  /*28a0*/  IMAD R35, R34, R19, R0 ;  /* 0x0000001322237224 */ /* 0x000fe200078e0200 */
[----:B------:R-:W-:Y:S01]  /*28b0*/  USEL UR4, UR4, 0x1, !UP0 ;  /* 0x0000000104047887 */ /* 0x000fe2000c000000 */
[----:B------:R-:W-:Y:S01]  /*28c0*/  IMAD R9, R2, R3, RZ ;  /* 0x0000000302097224 */ /* 0x000fe200078e02ff */
[----:B------:R-:W-:Y:S01]  /*28d0*/  BSSY B0, `(.L_x_268) ;  /* 0x0000040000007945 */ /* 0x000fe20003800000 */
[----:B------:R-:W-:Y:S01]  /*28e0*/  IMAD R5, R5, R28, RZ ;  /* 0x0000001c05057224 */ /* 0x000fe200078e02ff */
[----:B------:R-:W-:Y:S01]  /*28f0*/  IADD3 R35, R25, R35, RZ ;  /* 0x0000002319237210 */ /* 0x000fe20007ffe0ff */
[----:B------:R-:W-:Y:S01]  /*2900*/  USHF.R.S32.HI UR5, URZ, 0x1f, UR4 ;  /* 0x0000001f3f057899 */ /* 0x000fe20008011404 */
[----:B------:R-:W-:-:S02]  /*2910*/  IMAD R23, R23, UR4, RZ ;  /* 0x0000000417177c24 */ /* 0x000fc4000f8e02ff */
[----:B------:R-:W-:Y:S02]  /*2920*/  IMAD R21, R21, R32, R5 ;  /* 0x0000002015157224 */ /* 0x000fe400078e0205 */
[-C--:B------:R-:W-:Y:S02]  /*2930*/  IMAD R0, R35, R18.reuse, RZ ;  /* 0x0000001223007224 */ /* 0x080fe400078e02ff */
[----:B------:R-:W-:-:S04]  /*2940*/  IMAD.WIDE.U32 R34, R24, R18, RZ ;  /* 0x0000001218227225 */ /* 0x000fc800078e00ff */
[----:B------:R-:W-:Y:S01]  /*2950*/  IMAD R25, R17, R24, R0 ;  /* 0x0000001811197224 */ /* 0x000fe200078e0200 */
[----:B------:R-:W-:Y:S01]  /*2960*/  SHF.R.S32.HI R0, RZ, 0x1f, R3 ;  /* 0x0000001fff007819 */ /* 0x000fe20000011403 */
[----:B------:R-:W-:-:S03]  /*2970*/  IMAD.WIDE.U32 R38, R36, R3, RZ ;  /* 0x0000000324267225 */ /* 0x000fc600078e00ff */
[----:B------:R-:W-:Y:S01]  /*2980*/  IADD3 R6, R35, R25, RZ ;  /* 0x0000001923067210 */ /* 0x000fe20007ffe0ff */
[----:B------:R-:W-:Y:S02]  /*2990*/  IMAD R9, R0, R36, R9 ;  /* 0x0000002400097224 */ /* 0x000fe400078e0209 */
[----:B------:R-:W-:Y:S01]  /*29a0*/  IMAD.WIDE.U32 R32, R32, R28, RZ ;  /* 0x0000001c20207225 */ /* 0x000fe200078e00ff */
[----:B------:R-:W-:Y:S02]  /*29b0*/  LOP3.LUT R0, R43, R6, RZ, 0xfc, !PT ;  /* 0x000000062b007212 */ /* 0x000fe400078efcff */
[----:B------:R-:W-:Y:S01]  /*29c0*/  IADD3 R9, R39, R9, RZ ;  /* 0x0000000927097210 */ /* 0x000fe20007ffe0ff */
[----:B------:R-:W-:Y:S01]  /*29d0*/  IMAD R23, R22, UR5, R23 ;  /* 0x0000000516177c24 */ /* 0x000fe2000f8e0217 */
[----:B------:R-:W-:Y:S01]  /*29e0*/  ISETP.NE.U32.AND P0, PT, R0, RZ, PT ;  /* 0x000000ff0000720c */ /* 0x000fe20003f05070 */
[----:B------:R-:W-:-:S04]  /*29f0*/  IMAD.WIDE.U32 R36, R22, UR4, RZ ;  /* 0x0000000416247c25 */ /* 0x000fc8000f8e00ff */
[----:B------:R-:W-:Y:S01]  /*2a00*/  IMAD R5, R8, R3, RZ ;  /* 0x0000000308057224 */ /* 0x000fe200078e02ff */
[----:B------:R-:W-:Y:S01]  /*2a10*/  IADD3 R8, R37, R23, RZ ;  /* 0x0000001725087210 */ /* 0x000fe20007ffe0ff */
[----:B------:R-:W-:Y:S01]  /*2a20*/  IMAD R4, R4, R3, RZ ;  /* 0x0000000304047224 */ /* 0x000fe200078e02ff */
[----:B------:R-:W-:-:S05]  /*2a30*/  IADD3 R3, R33, R21, RZ ;  /* 0x0000001521037210 */ /* 0x000fca0007ffe0ff */
[----:B------:R-:W-:Y:S05]  /*2a40*/  @!P0 BRA `(.L_x_269) ;  /* 0x0000000000448947 */ /* 0x000fea0003800000 */
[----:B------:R-:W-:Y:S01]  /*2a50*/  IMAD.MOV.U32 R26, RZ, RZ, R42 ;  /* 0x000000ffff1a7224 */ /* 0x000fe200078e002a */
[----:B------:R-:W-:Y:S01]  /*2a60*/  MOV R21, R43 ;  /* 0x0000002b00157202 */ /* 0x000fe20000000f00 */
[----:B------:R-:W-:Y:S01]  /*2a70*/  IMAD.MOV.U32 R24, RZ, RZ, R34 ;  /* 0x000000ffff187224 */ /* 0x000fe200078e0022 */
[----:B------:R-:W-:Y:S02]  /*2a80*/  MOV R22, 0x2aa0 ;  /* 0x00002aa000167802 */ /* 0x000fe40000000f00 */
[----:B------:R-:W-:Y:S05]  /*2a90*/  CALL.REL.NOINC `($__internal_5_$__cuda_sm20_div_s64) ;  /* 0x00000018008c7944 */ /* 0x000fea0003c00000 */
        /* <DEDUP_REMOVED lines=12> */
.L_x_269:
        /* <DEDUP_REMOVED lines=23> */
.L_x_270:
[----:B------:R-:W-:Y:S05]  /*2cd0*/  BSYNC B0 ;  /* 0x0000000000007941 */ /* 0x000fea0003800000 */
.L_x_268:
        /* <DEDUP_REMOVED lines=19> */
.L_x_272:
        /* <DEDUP_REMOVED lines=22> */
.L_x_273:
[----:B------:R-:W-:Y:S05]  /*2f70*/  BSYNC B0 ;  /* 0x0000000000007941 */ /* 0x000fea0003800000 */
.L_x_271:
        /* <DEDUP_REMOVED lines=21> */
.L_x_275:
        /* <DEDUP_REMOVED lines=23> */
.L_x_276:
[----:B------:R-:W-:Y:S05]  /*3240*/  BSYNC B0 ;  /* 0x0000000000007941 */ /* 0x000fea0003800000 */
.L_x_274:
        /* <DEDUP_REMOVED lines=30> */
[-C--:B------:R-:W-:Y:S02]  /*3430*/  IADD3.X R21, RZ, ~R23.reuse, RZ, P0, !PT ;  /* 0x80000017ff157210 */ /* 0x080fe400007fe4ff */
        /* <DEDUP_REMOVED lines=8> */
.L_x_278:
        /* <DEDUP_REMOVED lines=23> */
.L_x_279:
[----:B------:R-:W-:Y:S05]  /*3630*/  BSYNC B0 ;  /* 0x0000000000007941 */ /* 0x000fea0003800000 */
.L_x_277:
[----:B------:R-:W-:Y:S01]  /*3640*/  LOP3.LUT R0, R35, R13, RZ, 0xfc, !PT ;  /* 0x0000000d23007212 */ /* 0x000fe200078efcff */
[----:B------:R-:W-:Y:S01]  /*3650*/  IMAD R47, R7, R28, RZ ;  /* 0x0000001c072f7224 */ /* 0x000fe200078e02ff */
[----:B------:R-:W-:Y:S02]  /*3660*/  BSSY B0, `(.L_x_280) ;  /* 0x0000030000007945 */ /* 0x000fe40003800000 */
[----:B------:R-:W-:Y:S01]  /*3670*/  ISETP.NE.U32.AND P0, PT, R0, RZ, PT ;  /* 0x000000ff0000720c */ /* 0x000fe20003f05070 */
        /* <DEDUP_REMOVED lines=23> */
.L_x_281:
        /* <DEDUP_REMOVED lines=23> */
.L_x_282:
[----:B------:R-:W-:Y:S05]  /*3960*/  BSYNC B0 ;  /* 0x0000000000007941 */ /* 0x000fea0003800000 */
.L_x_280:
        /* <DEDUP_REMOVED lines=21> */
.L_x_258:
[----:B------:R-:W-:Y:S02]  /*3ac0*/  ULDC.64 UR4, c[0x0][0x2b0] ;  /* 0x0000ac0000047ab9 */ /* 0x000fe40000000a00 */
[----:B------:R-:W-:-:S04]  /*3ad0*/  LEA R2, P0, R32, UR4, 0x2 ;  /* 0x0000000420027c11 */ /* 0x000fc8000f8010ff */
[----:B------:R-:W-:-:S05]  /*3ae0*/  LEA.HI.X R3, R32, UR5, R33, 0x2, P0 ;  /* 0x0000000520037c11 */ /* 0x000fca00080f1421 */
[----:B------:R0:W-:Y:S04]  /*3af0*/  STG.E desc[UR8][R2.64], R27 ;  /* 0x0000001b02007986 */ /* 0x0001e8000c101908 */
.L_x_257:
[----:B------:R-:W-:Y:S05]  /*3b00*/  BSYNC B1 ;  /* 0x0000000000017941 */ /* 0x000fea0003800000 */
.L_x_256:
[----:B------:R-:W2:Y:S01]  /*3b10*/  S2R R6, SR_TID.X ;  /* 0x0000000000067919 */ /* 0x000ea20000002100 */
[----:B01----:R-:W0:Y:S01]  /*3b20*/  LDC R2, c[0x0][0x3c4] ;  /* 0x0000f100ff027b82 */ /* 0x003e220000000800 */
[----:B------:R-:W-:Y:S01]  /*3b30*/  BSSY B0, `(.L_x_283) ;  /* 0x0000010000007945 */ /* 0x000fe20003800000 */
[----:B--2---:R-:W-:-:S04]  /*3b40*/  SHF.R.S32.HI R5, RZ, 0x1f, R6 ;  /* 0x0000001fff057819 */ /* 0x004fc80000011406 */
[----:B------:R-:W-:-:S04]  /*3b50*/  LEA.HI R4, R5, R6, RZ, 0x2 ;  /* 0x0000000605047211 */ /* 0x000fc800078f10ff */
[----:B------:R-:W-:-:S05]  /*3b60*/  LOP3.LUT R4, R4, 0xfffffffc, RZ, 0xc0, !PT ;  /* 0xfffffffc04047812 */ /* 0x000fca00078ec0ff */
[----:B------:R-:W-:-:S05]  /*3b70*/  IMAD.IADD R3, R6, 0x1, -R4 ;  /* 0x0000000106037824 */ /* 0x000fca00078e0a04 */
[----:B0-----:R-:W-:-:S13]  /*3b80*/  ISETP.GE.OR P4, PT, R3, R2, P4 ;  /* 0x000000020300720c */ /* 0x001fda0002786670 */
[----:B------:R-:W-:Y:S05]  /*3b90*/  @P4 BRA `(.L_x_284) ;  /* 0x0000000000244947 */ /* 0x000fea0003800000 */
[----:B------:R-:W0:Y:S01]  /*3ba0*/  S2R R0, SR_CgaCtaId ;  /* 0x0000000000007919 */ /* 0x000e220000008800 */
[----:B------:R-:W-:Y:S01]  /*3bb0*/  FADD.FTZ R8, -R27, R30 ;  /* 0x0000001e1b087221 */ /* 0x000fe20000010100 */
[----:B------:R-:W-:-:S03]  /*3bc0*/  MOV R9, 0x400 ;  /* 0x0000040000097802 */ /* 0x000fc60000000f00 */
[----:B------:R-:W-:-:S06]  /*3bd0*/  FMUL.FTZ R8, R8, 1.4426950216293334961 ;  /* 0x3fb8aa3b08087820 */ /* 0x000fcc0000410000 */
[----:B------:R-:W1:Y:S01]  /*3be0*/  MUFU.EX2 R8, R8 ;  /* 0x0000000800087308 */ /* 0x000e620000000800 */
[----:B0-----:R-:W-:-:S05]  /*3bf0*/  LEA R0, R0, R9, 0x18 ;  /* 0x0000000900007211 */ /* 0x001fca00078ec0ff */
[----:B------:R-:W-:-:S05]  /*3c00*/  IMAD R3, R3, 0x24, R0 ;  /* 0x0000002403037824 */ /* 0x000fca00078e0200 */
[----:B------:R-:W-:-:S05]  /*3c10*/  IADD3 R3, R4, R3, RZ ;  /* 0x0000000304037210 */ /* 0x000fca0007ffe0ff */
[----:B-1----:R0:W-:Y:S02]  /*3c20*/  STS [R3], R8 ;  /* 0x0000000803007388 */ /* 0x0021e40000000800 */
.L_x_284:
[----:B------:R-:W-:Y:S05]  /*3c30*/  BSYNC B0 ;  /* 0x0000000000007941 */ /* 0x000fea0003800000 */
.L_x_283:
[----:B------:R-:W-:Y:S01]  /*3c40*/  BAR.SYNC.DEFER_BLOCKING 0x0 ;  /* 0x0000000000007b1d */ /* 0x000fe20000010000 */
[----:B------:R-:W-:Y:S01]  /*3c50*/  ISETP.GE.AND P0, PT, R2, 0x1, PT ;  /* 0x000000010200780c */ /* 0x000fe20003f06270 */
[----:B------:R-:W-:Y:S01]  /*3c60*/  IMAD.MOV.U32 R0, RZ, RZ, RZ ;  /* 0x000000ffff007224 */ /* 0x000fe200078e00ff */
[----:B------:R-:W-:Y:S01]  /*3c70*/  LEA.HI R16, R5, R6, RZ, 0x4 ;  /* 0x0000000605107211 */ /* 0x000fe200078f20ff */
[----:B------:R-:W-:-:S03]  /*3c80*/  IMAD.MOV.U32 R5, RZ, RZ, RZ ;  /* 0x000000ffff057224 */ /* 0x000fc600078e00ff */
[----:B0-----:R-:W-:Y:S02]  /*3c90*/  LOP3.LUT R3, R16, 0x3ffffff0, RZ, 0xc0, !PT ;  /* 0x3ffffff010037812 */ /* 0x001fe400078ec0ff */
[----:B------:R-:W-:-:S03]  /*3ca0*/  SHF.R.S32.HI R16, RZ, 0x4, R16 ;  /* 0x00000004ff107819 */ /* 0x000fc60000011410 */
[----:B------:R-:W-:Y:S01]  /*3cb0*/  IMAD.IADD R6, R6, 0x1, -R3 ;  /* 0x0000000106067824 */ /* 0x000fe200078e0a03 */
[----:B------:R-:W-:-:S03]  /*3cc0*/  CS2R R2, SRZ ;  /* 0x0000000000027805 */ /* 0x000fc6000001ff00 */
[----:B------:R-:W-:Y:S01]  /*3cd0*/  IMAD.SHL.U32 R18, R6, 0x4, RZ ;  /* 0x0000000406127824 */ /* 0x000fe200078e00ff */
[----:B------:R-:W-:Y:S06]  /*3ce0*/  @!P0 BRA `(.L_x_285) ;  /* 0x0000000000a88947 */ /* 0x000fec0003800000 */
        /* <DEDUP_REMOVED lines=23> */
.L_x_288:
        /* <DEDUP_REMOVED lines=10> */
.L_x_287:
[----:B------:R-:W-:Y:S05]  /*3f00*/  BSYNC B0 ;  /* 0x0000000000007941 */ /* 0x000fea0003800000 */
.L_x_286:
        /* <DEDUP_REMOVED lines=8> */
.L_x_285:
[----:B------:R-:W-:-:S04]  /*3f90*/  IADD3 R16, R16, UR7, RZ ;  /* 0x0000000710107c10 */ /* 0x000fc8000fffe0ff */
[----:B------:R-:W-:-:S13]  /*3fa0*/  ISETP.GE.AND P0, PT, R16, R12, PT ;  /* 0x0000000c1000720c */ /* 0x000fda0003f06270 */
[----:B------:R-:W-:Y:S05]  /*3fb0*/  @P0 EXIT ;  /* 0x000000000000094d */ /* 0x000fea0003800000 */
[----:B------:R-:W-:Y:S02]  /*3fc0*/  ULDC UR4, c[0x0][0x2d0] ;  /* 0x0000b40000047ab9 */ /* 0x000fe40000000800 */
[----:B------:R-:W-:-:S13]  /*3fd0*/  ISETP.GE.AND P0, PT, R18, UR4, PT ;  /* 0x0000000412007c0c */ /* 0x000fda000bf06270 */
[----:B------:R-:W-:Y:S05]  /*3fe0*/  @P0 EXIT ;  /* 0x000000000000094d */ /* 0x000fea0003800000 */
[-C--:B------:R-:W-:Y:S01]  /*3ff0*/  IABS R10, R7.reuse ;  /* 0x00000007000a7213 */ /* 0x080fe20000000000 */
[----:B------:R-:W0:Y:S01]  /*4000*/  LDC R6, c[0x0][0x2c4] ;  /* 0x0000b100ff067b82 */ /* 0x000e220000000800 */
[----:B------:R-:W-:Y:S01]  /*4010*/  IABS R12, R16 ;  /* 0x00000010000c7213 */ /* 0x000fe20000000000 */
[----:B------:R-:W-:Y:S01]  /*4020*/  ULDC.64 UR4, c[0x0][0x290] ;  /* 0x0000a40000047ab9 */ /* 0x000fe20000000a00 */
[----:B------:R-:W1:Y:S01]  /*4030*/  I2F.RP R8, R10 ;  /* 0x0000000a00087306 */ /* 0x000e620000209400 */
[----:B------:R-:W-:Y:S02]  /*4040*/  IABS R11, R7 ;  /* 0x00000007000b7213 */ /* 0x000fe40000000000 */
[----:B------:R-:W-:Y:S02]  /*4050*/  SHF.R.S32.HI R19, RZ, 0x1f, R18 ;  /* 0x0000001fff137819 */ /* 0x000fe40000011412 */
[----:B------:R-:W-:Y:S01]  /*4060*/  F2FP.F16.F32.PACK_AB R5, R2, R5 ;  /* 0x000000050205723e */ /* 0x000fe200000000ff */
[----:B------:R-:W-:-:S02]  /*4070*/  IMAD.MOV R11, RZ, RZ, -R11 ;  /* 0x000000ffff0b7224 */ /* 0x000fc400078e0a0b */
[----:B-1----:R-:W1:Y:S02]  /*4080*/  MUFU.RCP R14, R8 ;  /* 0x00000008000e7308 */ /* 0x002e640000001000 */
[----:B-1----:R-:W-:-:S06]  /*4090*/  VIADD R14, R14, 0xffffffe ;  /* 0x0ffffffe0e0e7836 */ /* 0x002fcc0000000000 */
[----:B------:R1:W2:Y:S02]  /*40a0*/  F2I.FTZ.U32.TRUNC.NTZ R15, R14 ;  /* 0x0000000e000f7305 */ /* 0x0002a4000021f000 */
[----:B-1----:R-:W-:Y:S01]  /*40b0*/  HFMA2.MMA R14, -RZ, RZ, 0, 0 ;  /* 0x00000000ff0e7435 */ /* 0x002fe200000001ff */
[----:B--2---:R-:W-:-:S04]  /*40c0*/  IMAD.MOV R4, RZ, RZ, -R15 ;  /* 0x000000ffff047224 */ /* 0x004fc800078e0a0f */
[----:B------:R-:W-:Y:S01]  /*40d0*/  IMAD R9, R4, R10, RZ ;  /* 0x0000000a04097224 */ /* 0x000fe200078e02ff */
[----:B0-----:R-:W-:-:S04]  /*40e0*/  IABS R4, R6 ;  /* 0x0000000600047213 */ /* 0x001fc80000000000 */
[----:B------:R-:W-:-:S06]  /*40f0*/  IMAD.HI.U32 R9, R15, R9, R14 ;  /* 0x000000090f097227 */ /* 0x000fcc00078e000e */
[----:B------:R-:W-:Y:S02]  /*4100*/  IMAD.HI.U32 R8, R9, R12, RZ ;  /* 0x0000000c09087227 */ /* 0x000fe400078e00ff */
[----:B------:R-:W0:Y:S02]  /*4110*/  I2F.RP R9, R4 ;  /* 0x0000000400097306 */ /* 0x000e240000209400 */
[----:B------:R-:W-:-:S05]  /*4120*/  IMAD R11, R8, R11, R12 ;  /* 0x0000000b080b7224 */ /* 0x000fca00078e020c */
[----:B------:R-:W-:Y:S01]  /*4130*/  ISETP.GT.U32.AND P1, PT, R10, R11, PT ;  /* 0x0000000b0a00720c */ /* 0x000fe20003f24070 */
[----:B0-----:R-:W0:-:S12]  /*4140*/  MUFU.RCP R9, R9 ;  /* 0x0000000900097308 */ /* 0x001e180000001000 */
[----:B------:R-:W-:Y:S01]  /*4150*/  @!P1 IMAD.IADD R11, R11, 0x1, -R10 ;  /* 0x000000010b0b9824 */ /* 0x000fe200078e0a0a */
[----:B------:R-:W-:Y:S02]  /*4160*/  @!P1 IADD3 R8, R8, 0x1, RZ ;  /* 0x0000000108089810 */ /* 0x000fe40007ffe0ff */
[----:B------:R-:W-:Y:S02]  /*4170*/  ISETP.NE.AND P1, PT, R7, RZ, PT ;  /* 0x000000ff0700720c */ /* 0x000fe40003f25270 */
[----:B------:R-:W-:Y:S02]  /*4180*/  ISETP.GE.U32.AND P2, PT, R11, R10, PT ;  /* 0x0000000a0b00720c */ /* 0x000fe40003f46070 */
[----:B------:R-:W-:-:S04]  /*4190*/  LOP3.LUT R10, R16, R7, RZ, 0x3c, !PT ;  /* 0x00000007100a7212 */ /* 0x000fc800078e3cff */
[----:B------:R-:W-:Y:S01]  /*41a0*/  ISETP.GE.AND P0, PT, R10, RZ, PT ;  /* 0x000000ff0a00720c */ /* 0x000fe20003f06270 */
[----:B0-----:R-:W-:-:S04]  /*41b0*/  VIADD R14, R9, 0xffffffe ;  /* 0x0ffffffe090e7836 */ /* 0x001fc80000000000 */
[----:B------:R-:W0:Y:S02]  /*41c0*/  F2I.FTZ.U32.TRUNC.NTZ R15, R14 ;  /* 0x0000000e000f7305 */ /* 0x000e24000021f000 */
[----:B------:R-:W-:-:S06]  /*41d0*/  @P2 VIADD R8, R8, 0x1 ;  /* 0x0000000108082836 */ /* 0x000fcc0000000000 */
[----:B------:R-:W-:Y:S02]  /*41e0*/  @!P0 IADD3 R8, -R8, RZ, RZ ;  /* 0x000000ff08088210 */ /* 0x000fe40007ffe1ff */
[----:B------:R-:W-:Y:S01]  /*41f0*/  @!P1 LOP3.LUT R8, RZ, R7, RZ, 0x33, !PT ;  /* 0x00000007ff089212 */ /* 0x000fe200078e33ff */
[----:B0-----:R-:W-:-:S04]  /*4200*/  IMAD.MOV R9, RZ, RZ, -R15 ;  /* 0x000000ffff097224 */ /* 0x001fc800078e0a0f */
[----:B------:R-:W-:Y:S02]  /*4210*/  IMAD R11, R8, R7, RZ ;  /* 0x00000007080b7224 */ /* 0x000fe400078e02ff */
[----:B------:R-:W-:Y:S02]  /*4220*/  IMAD R9, R9, R4, RZ ;  /* 0x0000000409097224 */ /* 0x000fe400078e02ff */
[----:B------:R-:W-:Y:S01]  /*4230*/  IMAD.MOV.U32 R14, RZ, RZ, RZ ;  /* 0x000000ffff0e7224 */ /* 0x000fe200078e00ff */
[----:B------:R-:W-:Y:S01]  /*4240*/  IADD3 R13, R16, -R11, RZ ;  /* 0x8000000b100d7210 */ /* 0x000fe20007ffe0ff */
[----:B------:R-:W-:-:S03]  /*4250*/  IMAD.WIDE.U32 R18, R8, UR4, R18 ;  /* 0x0000000408127c25 */ /* 0x000fc6000f8e0012 */
[----:B------:R-:W-:Y:S01]  /*4260*/  IABS R7, R13 ;  /* 0x0000000d00077213 */ /* 0x000fe20000000000 */
[----:B------:R-:W-:Y:S01]  /*4270*/  IMAD.HI.U32 R9, R15, R9, R14 ;  /* 0x000000090f097227 */ /* 0x000fe200078e000e */
[----:B------:R-:W-:-:S04]  /*4280*/  LOP3.LUT R13, R13, R6, RZ, 0x3c, !PT ;  /* 0x000000060d0d7212 */ /* 0x000fc800078e3cff */
[----:B------:R-:W-:Y:S01]  /*4290*/  ISETP.GE.AND P1, PT, R13, RZ, PT ;  /* 0x000000ff0d00720c */ /* 0x000fe20003f26270 */
[----:B------:R-:W-:-:S05]  /*42a0*/  IMAD.HI.U32 R10, R9, R7, RZ ;  /* 0x00000007090a7227 */ /* 0x000fca00078e00ff */
        /* <DEDUP_REMOVED lines=19> */
[----:B------:R-:W-:-:S03]  /*43e0*/  IMAD R7, R4, UR4, RZ ;  /* 0x0000000404077c24 */ /* 0x000fc6000f8e02ff */
[----:B------:R-:W-:Y:S01]  /*43f0*/  SHF.R.S32.HI R4, RZ, 0x1f, R11 ;  /* 0x0000001fff047819 */ /* 0x000fe2000001140b */
[----:B------:R-:W-:Y:S01]  /*4400*/  IMAD R7, R10, UR5, R7 ;  /* 0x000000050a077c24 */ /* 0x000fe2000f8e0207 */
[----:B------:R-:W-:-:S03]  /*4410*/  ULDC.64 UR4, c[0x0][0x298] ;  /* 0x0000a60000047ab9 */ /* 0x000fc60000000a00 */
[----:B------:R-:W-:Y:S02]  /*4420*/  IMAD.IADD R19, R19, 0x1, R7 ;  /* 0x0000000113137824 */ /* 0x000fe400078e0207 */
[----:B------:R-:W-:Y:S02]  /*4430*/  IMAD R4, R4, UR4, RZ ;  /* 0x0000000404047c24 */ /* 0x000fe4000f8e02ff */
[----:B------:R-:W-:-:S04]  /*4440*/  IMAD.WIDE.U32 R18, R11, UR4, R18 ;  /* 0x000000040b127c25 */ /* 0x000fc8000f8e0012 */
[----:B------:R-:W-:Y:S01]  /*4450*/  IMAD R4, R11, UR5, R4 ;  /* 0x000000050b047c24 */ /* 0x000fe2000f8e0204 */
[----:B------:R-:W-:Y:S02]  /*4460*/  ULDC.64 UR4, c[0x0][0x280] ;  /* 0x0000a00000047ab9 */ /* 0x000fe40000000a00 */
[----:B------:R-:W-:Y:S02]  /*4470*/  LEA R6, P0, R18, UR4, 0x1 ;  /* 0x0000000412067c11 */ /* 0x000fe4000f8008ff */
[----:B------:R-:W-:Y:S02]  /*4480*/  IADD3 R7, R19, R4, RZ ;  /* 0x0000000413077210 */ /* 0x000fe40007ffe0ff */
[----:B------:R-:W-:Y:S02]  /*4490*/  F2FP.F16.F32.PACK_AB R4, R0, R3 ;  /* 0x000000030004723e */ /* 0x000fe400000000ff */
[----:B------:R-:W-:-:S05]  /*44a0*/  LEA.HI.X R7, R18, UR5, R7, 0x1, P0 ;  /* 0x0000000512077c11 */ /* 0x000fca00080f0c07 */
[----:B------:R-:W-:Y:S01]  /*44b0*/  STG.E.64 desc[UR8][R6.64], R4 ;  /* 0x0000000406007986 */ /* 0x000fe2000c101b08 */
[----:B------:R-:W-:Y:S05]  /*44c0*/  EXIT ;  /* 0x000000000000794d */ /* 0x000fea0003800000 */
        .weak           $__internal_5_$__cuda_sm20_div_s64
        .type           $__internal_5_$__cuda_sm20_div_s64,@function
        .size           $__internal_5_$__cuda_sm20_div_s64,(.L_x_7837 - $__internal_5_$__cuda_sm20_div_s64)
$__internal_5_$__cuda_sm20_div_s64:
        /* <DEDUP_REMOVED lines=34> */
[----:B------:R-:W-:Y:S01]  /*46f0*/  IADD3.X R2, R2, R25, RZ, P0, !PT ;  /* 0x0000001902027210 */ /* 0x000fe200007fe4ff */
        /* <DEDUP_REMOVED lines=48> */
[----:B------:R-:W-:Y:S06]  /*4a00*/  RET.REL.NODEC R40 `(_ZN5flash32flash_fwd_splitkv_combine_kernelI23Flash_fwd_kernel_traitsILi64ELi64ELi256ELi4ELb0ELb0EN7cutlass6half_tE19Flash_kernel_traitsILi64ELi64ELi256ELi4ES3_EELi8ELi2ELb0EEEvNS_16Flash_fwd_paramsE) ;  /* 0xffffffb4287c7950 */ /* 0x000fec0003c3ffff */
.L_x_289:
        /* <DEDUP_REMOVED lines=15> */
.L_x_7837:


//--------------------- .text._ZN5flash32flash_fwd_splitkv_combine_kernelI23Flash_fwd_kernel_traitsILi64ELi64ELi256ELi4ELb0ELb0EN7cutlass6half_tE19Flash_kernel_traitsILi64ELi64ELi256ELi4ES3_EELi8ELi1ELb0EEEvNS_16Flash_fwd_paramsE --------------------------
	.section	.text._ZN5flash32flash_fwd_splitkv_combine_kernelI23Flash_fwd_kernel_traitsILi64ELi64ELi256ELi4ELb0ELb0EN7cutlass6half_tE19Flash_kernel_traitsILi64ELi64ELi256ELi4ES3_EELi8ELi1ELb0EEEvNS_16Flash_fwd_paramsE,"ax",@progbits
	.align	128
        .global         _ZN5flash32flash_fwd_splitkv_combine_kernelI23Flash_fwd_kernel_traitsILi64ELi64ELi256ELi4ELb0ELb0EN7cutlass6half_tE19Flash_kernel_traitsILi64ELi64ELi256ELi4ES3_EELi8ELi1ELb0EEEvNS_16Flash_fwd_paramsE
        .type           _ZN5flash32flash_fwd_splitkv_combine_kernelI23Flash_fwd_kernel_traitsILi64ELi64ELi256ELi4ELb0ELb0EN7cutlass6half_tE19Flash_kernel_traitsILi64ELi64ELi256ELi4ES3_EELi8ELi1ELb0EEEvNS_16Flash_fwd_paramsE,@function
        .size           _ZN5flash32flash_fwd_splitkv_combine_kernelI23Flash_fwd_kernel_traitsILi64ELi64ELi256ELi4ELb0ELb0EN7cutlass6half_tE19Flash_kernel_traitsILi64ELi64ELi256ELi4ES3_EELi8ELi1ELb0EEEvNS_16Flash_fwd_paramsE,(.L_x_7838 - _ZN5flash32flash_fwd_splitkv_combine_kernelI23Flash_fwd_kernel_traitsILi64ELi64ELi256ELi4ELb0ELb0EN7cutlass6half_tE19Flash_kernel_traitsILi64ELi64ELi256ELi4ES3_EELi8ELi1ELb0EEEvNS_16Flash_fwd_paramsE)
        .other          _ZN5flash32flash_fwd_splitkv_combine_kernelI23Flash_fwd_kernel_traitsILi64ELi64ELi256ELi4ELb0ELb0EN7cutlass6half_tE19Flash_kernel_traitsILi64ELi64ELi256ELi4ES3_EELi8ELi1ELb0EEEvNS_16Flash_fwd_paramsE,@"STO_CUDA_ENTRY STV_DEFAULT"
_ZN5flash32flash_fwd_splitkv_combine_kernelI23Flash_fwd_kernel_traitsILi64ELi64ELi256ELi4ELb0ELb0EN7cutlass6half_tE19Flash_kernel_traitsILi64ELi64ELi256ELi4ES3_EELi8ELi1ELb0EEEvNS_16Flash_fwd_paramsE:
.text._ZN5flash32flash_fwd_splitkv_combine_kernelI23Flash_fwd_kernel_traitsILi64ELi64ELi256ELi4ELb0ELb0EN7cutlass6half_tE19Flash_kernel_traitsILi64ELi64ELi256ELi4ES3_EELi8ELi1ELb0EEEvNS_16Flash_fwd_paramsE:
        /* <DEDUP_REMOVED lines=23> */
[----:B------:R-:W-:Y:S05]  /*0170*/  CALL.REL.NOINC `($__internal_6_$__cuda_sm20_div_s64) ;  /* 0x0000004000f87944 */ /* 0x000fea0003c00000 */
[----:B------:R-:W-:Y:S02]  /*0180*/  MOV R8, R0 ;  /* 0x0000000000087202 */ /* 0x000fe40000000f00 */
[----:B------:R-:W-:Y:S01]  /*0190*/  MOV R9, R23 ;  /* 0x0000001700097202 */ /* 0x000fe20000000f00 */
[----:B------:R-:W-:Y:S06]  /*01a0*/  BRA `(.L_x_291) ;  /* 0x00000000004c7947 */ /* 0x000fec0003800000 */
.L_x_290:
        /* <DEDUP_REMOVED lines=19> */
.L_x_291:
        /* <DEDUP_REMOVED lines=13> */
[----:B------:R-:W-:Y:S05]  /*03b0*/  CALL.REL.NOINC `($__internal_6_$__cuda_sm20_div_s64) ;  /* 0x0000004000687944 */ /* 0x000fea0003c00000 */
[----:B------:R-:W-:Y:S02]  /*03c0*/  MOV R10, R0 ;  /* 0x00000000000a7202 */ /* 0x000fe40000000f00 */
[----:B------:R-:W-:Y:S01]  /*03d0*/  MOV R11, R23 ;  /* 0x00000017000b7202 */ /* 0x000fe20000000f00 */
[----:B------:R-:W-:Y:S05]  /*03e0*/  BRA `(.L_x_294) ;  /* 0x00000000004c7947 */ /* 0x000fea0003800000 */
.L_x_293:
        /* <DEDUP_REMOVED lines=19> */
.L_x_294:
[----:B------:R-:W-:Y:S05]  /*0520*/  BSYNC B0 ;  /* 0x0000000000007941 */ /* 0x000fea0003800000 */
.L_x_292:
        /* <DEDUP_REMOVED lines=44> */
[----:B------:R-:W-:Y:S05]  /*07f0*/  BRA `(.L_x_297) ;  /* 0x00000000004c7947 */ /* 0x000fea0003800000 */
.L_x_296:
        /* <DEDUP_REMOVED lines=19> */
.L_x_297:
[----:B------:R-:W-:Y:S05]  /*0930*/  BSYNC B0 ;  /* 0x0000000000007941 */ /* 0x000fea0003800000 */
.L_x_295:
        /* <DEDUP_REMOVED lines=20> */
[----:B------:R-:W-:-:S05]  /*0a80*/  IMAD R0, R8, R0, R9 ;  /* 0x0000000008007224 */ /* 0x000fca00078e0209 */
[----:B------:R-:W-:-:S13]  /*0a90*/  ISETP.GT.U32.AND P2, PT, R8, R0, PT ;  /* 0x000000000800720c */ /* 0x000fda0003f44070 */
[----:B------:R-:W-:Y:S02]  /*0aa0*/  @!P2 IMAD.IADD R0, R0, 0x1, -R8 ;  /* 0x000000010000a824 */ /* 0x000fe400078e0a08 */
[----:B------:R-:W-:Y:S01]  /*0ab0*/  @!P2 VIADD R5, R5, 0x1 ;  /* 0x000000010505a836 */ /* 0x000fe20000000000 */
[C---:B------:R-:W-:Y:S02]  /*0ac0*/  ISETP.NE.AND P2, PT, R7.reuse, RZ, PT ;  /* 0x000000ff0700720c */ /* 0x040fe40003f45270 */
[----:B------:R-:W-:Y:S02]  /*0ad0*/  ISETP.GE.U32.AND P0, PT, R0, R8, PT ;  /* 0x000000080000720c */ /* 0x000fe40003f06070 */
[----:B------:R-:W-:-:S11]  /*0ae0*/  LEA.HI.SX32 R0, R7, 0x1, 0x1 ;  /* 0x0000000107007811 */ /* 0x000fd600078f0aff */
[----:B------:R-:W-:-:S05]  /*0af0*/  @P0 IADD3 R5, R5, 0x1, RZ ;  /* 0x0000000105050810 */ /* 0x000fca0007ffe0ff */
[----:B------:R-:W-:Y:S01]  /*0b00*/  IMAD.MOV.U32 R3, RZ, RZ, R5 ;  /* 0x000000ffff037224 */ /* 0x000fe200078e0005 */
[----:B------:R-:W-:-:S03]  /*0b10*/  SHF.R.S32.HI R5, RZ, 0x1f, R7 ;  /* 0x0000001fff057819 */ /* 0x000fc60000011407 */
[----:B------:R-:W-:Y:S01]  /*0b20*/  @!P1 IMAD.MOV R3, RZ, RZ, -R3 ;  /* 0x000000ffff039224 */ /* 0x000fe200078e0a03 */
[----:B------:R-:W-:Y:S01]  /*0b30*/  @!P2 LOP3.LUT R3, RZ, R7, RZ, 0x33, !PT ;  /* 0x00000007ff03a212 */ /* 0x000fe200078e33ff */
[----:B------:R-:W-:Y:S02]  /*0b40*/  @!P3 IMAD.MOV R0, RZ, RZ, R5 ;  /* 0x000000ffff00b224 */ /* 0x000fe400078e0205 */
[----:B------:R-:W-:Y:S02]  /*0b50*/  IMAD R7, R7, UR5, RZ ;  /* 0x0000000507077c24 */ /* 0x000fe4000f8e02ff */
        /* <DEDUP_REMOVED lines=10> */
[----:B0-----:R-:W-:Y:S01]  /*0c00*/  IADD3 R9, RZ, -R17, RZ ;  /* 0x80000011ff097210 */ /* 0x001fe20007ffe0ff */
[----:B------:R-:W-:-:S04]  /*0c10*/  IMAD.MOV.U32 R16, RZ, RZ, RZ ;  /* 0x000000ffff107224 */ /* 0x000fc800078e00ff */
[----:B------:R-:W-:-:S04]  /*0c20*/  IMAD R9, R9, R13, RZ ;  /* 0x0000000d09097224 */ /* 0x000fc800078e02ff */
[----:B------:R-:W-:-:S06]  /*0c30*/  IMAD.HI.U32 R9, R17, R9, R16 ;  /* 0x0000000911097227 */ /* 0x000fcc00078e0010 */
[----:B------:R-:W-:-:S04]  /*0c40*/  IMAD.HI.U32 R9, R9, R5, RZ ;  /* 0x0000000509097227 */ /* 0x000fc800078e00ff */
[----:B------:R-:W-:-:S05]  /*0c50*/  IMAD R0, R9, R0, R5 ;  /* 0x0000000009007224 */ /* 0x000fca00078e0205 */
[----:B------:R-:W-:-:S13]  /*0c60*/  ISETP.GT.U32.AND P1, PT, R13, R0, PT ;  /* 0x000000000d00720c */ /* 0x000fda0003f24070 */
[----:B------:R-:W-:Y:S01]  /*0c70*/  @!P1 IMAD.IADD R0, R0, 0x1, -R13 ;  /* 0x0000000100009824 */ /* 0x000fe200078e0a0d */
[----:B------:R-:W-:Y:S02]  /*0c80*/  @!P1 IADD3 R9, R9, 0x1, RZ ;  /* 0x0000000109099810 */ /* 0x000fe40007ffe0ff */
[----:B------:R-:W-:Y:S02]  /*0c90*/  ISETP.NE.AND P1, PT, R3, RZ, PT ;  /* 0x000000ff0300720c */ /* 0x000fe40003f25270 */
[-C--:B------:R-:W-:Y:S02]  /*0ca0*/  ISETP.GE.U32.AND P2, PT, R0, R13.reuse, PT ;  /* 0x0000000d0000720c */ /* 0x080fe40003f46070 */
[----:B------:R-:W-:-:S04]  /*0cb0*/  LOP3.LUT R0, R8, R13, RZ, 0x3c, !PT ;  /* 0x0000000d08007212 */ /* 0x000fc800078e3cff */
[----:B------:R-:W-:-:S07]  /*0cc0*/  ISETP.GE.AND P0, PT, R0, RZ, PT ;  /* 0x000000ff0000720c */ /* 0x000fce0003f06270 */
        /* <DEDUP_REMOVED lines=21> */
.L_x_299:
        /* <DEDUP_REMOVED lines=19> */
.L_x_300:
[----:B------:R-:W-:Y:S05]  /*0f50*/  BSYNC B0 ;  /* 0x0000000000007941 */ /* 0x000fea0003800000 */
.L_x_298:
        /* <DEDUP_REMOVED lines=43> */
.L_x_302:
        /* <DEDUP_REMOVED lines=20> */
.L_x_303:
[----:B------:R-:W-:Y:S05]  /*1350*/  BSYNC B0 ;  /* 0x0000000000007941 */ /* 0x000fea0003800000 */
.L_x_301:
[----:B------:R-:W0:Y:S01]  /*1360*/  LDC R36, c[0x0][0x2c4] ;  /* 0x0000b100ff247b82 */ /* 0x000e220000000800 */
[----:B------:R-:W1:Y:S01]  /*1370*/  S2R R26, SR_TID.X ;  /* 0x00000000001a7919 */ /* 0x000e620000002100 */
[----:B------:R-:W-:Y:S01]  /*1380*/  ISETP.GT.AND P2, PT, R7, RZ, PT ;  /* 0x000000ff0700720c */ /* 0x000fe20003f44270 */
[----:B------:R-:W-:Y:S01]  /*1390*/  ULDC UR5, c[0x0][0x3c4] ;  /* 0x0000f10000057ab9 */ /* 0x000fe20000000800 */
[----:B------:R-:W-:Y:S01]  /*13a0*/  ULDC.64 UR8, c[0x0][0x208] ;  /* 0x0000820000087ab9 */ /* 0x000fe20000000a00 */
[----:B------:R-:W-:Y:S01]  /*13b0*/  BSSY B0, `(.L_x_304) ;  /* 0x0000043000007945 */ /* 0x000fe20003800000 */
[----:B------:R-:W-:Y:S02]  /*13c0*/  IMAD.MOV.U32 R25, RZ, RZ, -0x800000 ;  /* 0xff800000ff197424 */ /* 0x000fe400078e00ff */
[----:B------:R-:W2:Y:S01]  /*13d0*/  LDC R33, c[0x0][0x270] ;  /* 0x00009c00ff217b82 */ /* 0x000ea20000000800 */
[----:B0-----:R-:W-:-:S04]  /*13e0*/  IABS R0, R36 ;  /* 0x0000002400007213 */ /* 0x001fc80000000000 */
[----:B------:R-:W0:Y:S01]  /*13f0*/  I2F.RP R20, R0 ;  /* 0x0000000000147306 */ /* 0x000e220000209400 */
[----:B--2---:R-:W-:Y:S02]  /*1400*/  IABS R22, R33 ;  /* 0x0000002100167213 */ /* 0x004fe40000000000 */
[----:B-1----:R-:W-:-:S05]  /*1410*/  SHF.R.S32.HI R31, RZ, 0x1f, R26 ;  /* 0x0000001fff1f7819 */ /* 0x002fca000001141a */
        /* <DEDUP_REMOVED lines=8> */
[----:B------:R-:W-:Y:S01]  /*14a0*/  IMAD.HI.U32 R9, R21, R9, R20 ;  /* 0x0000000915097227 */ /* 0x000fe200078e0014 */
[----:B------:R-:W-:-:S02]  /*14b0*/  LEA.HI R20, R31, R26, RZ, 0x3 ;  /* 0x0000001a1f147211 */ /* 0x000fc400078f18ff */
[----:B------:R-:W-:Y:S02]  /*14c0*/  ISETP.GE.AND P1, PT, R4, RZ, PT ;  /* 0x000000ff0400720c */ /* 0x000fe40003f26270 */
[----:B------:R-:W-:Y:S01]  /*14d0*/  SHF.R.S32.HI R27, RZ, 0x3, R20 ;  /* 0x00000003ff1b7819 */ /* 0x000fe20000011414 */
[----:B------:R-:W-:Y:S01]  /*14e0*/  IMAD.HI.U32 R9, R9, R5, RZ ;  /* 0x0000000509097227 */ /* 0x000fe200078e00ff */
[----:B------:R-:W-:-:S03]  /*14f0*/  LOP3.LUT R20, R20, 0xfffffff8, RZ, 0xc0, !PT ;  /* 0xfffffff814147812 */ /* 0x000fc600078ec0ff */
[----:B------:R-:W-:Y:S02]  /*1500*/  IMAD.MOV R13, RZ, RZ, -R9 ;  /* 0x000000ffff0d7224 */ /* 0x000fe400078e0a09 */
[----:B------:R-:W-:Y:S02]  /*1510*/  IMAD.IADD R20, R26, 0x1, -R20 ;  /* 0x000000011a147824 */ /* 0x000fe400078e0a14 */
[----:B------:R-:W-:-:S05]  /*1520*/  IMAD R5, R0, R13, R5 ;  /* 0x0000000d00057224 */ /* 0x000fca00078e0205 */
[----:B------:R-:W-:-:S13]  /*1530*/  ISETP.GT.U32.AND P0, PT, R0, R5, PT ;  /* 0x000000050000720c */ /* 0x000fda0003f04070 */
[----:B------:R-:W-:Y:S02]  /*1540*/  @!P0 IMAD.IADD R5, R5, 0x1, -R0 ;  /* 0x0000000105058824 */ /* 0x000fe400078e0a00 */
[----:B------:R-:W-:Y:S01]  /*1550*/  @!P0 VIADD R9, R9, 0x1 ;  /* 0x0000000109098836 */ /* 0x000fe20000000000 */
[----:B------:R-:W-:Y:S02]  /*1560*/  ISETP.NE.AND P0, PT, R36, RZ, PT ;  /* 0x000000ff2400720c */ /* 0x000fe40003f05270 */
[----:B------:R-:W-:Y:S02]  /*1570*/  ISETP.GE.U32.AND P3, PT, R5, R0, PT ;  /* 0x000000000500720c */ /* 0x000fe40003f66070 */
[----:B------:R-:W-:Y:S02]  /*1580*/  SHF.R.S32.HI R5, RZ, 0x1f, R7 ;  /* 0x0000001fff057819 */ /* 0x000fe40000011407 */
[----:B------:R-:W-:-:S03]  /*1590*/  LEA.HI.SX32 R0, R7, 0x1, 0x1 ;  /* 0x0000000107007811 */ /* 0x000fc600078f0aff */
[----:B------:R-:W-:-:S06]  /*15a0*/  @!P2 IMAD.MOV R0, RZ, RZ, R5 ;  /* 0x000000ffff00a224 */ /* 0x000fcc00078e0205 */
[----:B------:R-:W-:Y:S01]  /*15b0*/  @P3 VIADD R9, R9, 0x1 ;  /* 0x0000000109093836 */ /* 0x000fe20000000000 */
[----:B------:R-:W-:-:S03]  /*15c0*/  ISETP.GT.AND P3, PT, R26, 0xf, PT ;  /* 0x0000000f1a00780c */ /* 0x000fc60003f64270 */
[----:B------:R-:W-:-:S04]  /*15d0*/  IMAD.MOV.U32 R4, RZ, RZ, R9 ;  /* 0x000000ffff047224 */ /* 0x000fc800078e0009 */
[----:B------:R-:W-:Y:S01]  /*15e0*/  @!P1 IMAD.MOV R4, RZ, RZ, -R4 ;  /* 0x000000ffff049224 */ /* 0x000fe200078e0a04 */
[----:B------:R-:W-:Y:S02]  /*15f0*/  @!P0 LOP3.LUT R4, RZ, R36, RZ, 0x33, !PT ;  /* 0x00000024ff048212 */ /* 0x000fe400078e33ff */
[----:B------:R-:W-:-:S03]  /*1600*/  ISETP.GE.AND P0, PT, R27, UR5, PT ;  /* 0x000000051b007c0c */ /* 0x000fc6000bf06270 */
[----:B------:R-:W0:Y:S01]  /*1610*/  @!P3 S2R R23, SR_CgaCtaId ;  /* 0x000000000017b919 */ /* 0x000e220000008800 */
[----:B------:R-:W-:Y:S01]  /*1620*/  IMAD R4, R0, R4, RZ ;  /* 0x0000000400047224 */ /* 0x000fe200078e02ff */
[----:B------:R-:W-:-:S04]  /*1630*/  @!P3 MOV R0, 0x400 ;  /* 0x000004000000b802 */ /* 0x000fc80000000f00 */
[----:B------:R-:W-:-:S04]  /*1640*/  IABS R24, R4 ;  /* 0x0000000400187213 */ /* 0x000fc80000000000 */
[----:B------:R-:W1:Y:S01]  /*1650*/  I2F.RP R5, R24 ;  /* 0x0000001800057306 */ /* 0x000e620000209400 */
[----:B------:R-:W-:-:S07]  /*1660*/  VIADD R21, R24, UR4 ;  /* 0x0000000418157c36 */ /* 0x000fce0008000000 */
[----:B-1----:R-:W1:Y:S01]  /*1670*/  MUFU.RCP R5, R5 ;  /* 0x0000000500057308 */ /* 0x002e620000001000 */
[----:B0-----:R-:W-:-:S07]  /*1680*/  @!P3 LEA R23, R23, R0, 0x18 ;  /* 0x000000001717b211 */ /* 0x001fce00078ec0ff */
[----:B------:R0:W2:Y:S01]  /*1690*/  I2F.U32.RP R0, R22 ;  /* 0x0000001600007306 */ /* 0x0000a20000209000 */
[----:B------:R-:W-:-:S04]  /*16a0*/  @!P3 IMAD R23, R27, 0x24, R23 ;  /* 0x000000241b17b824 */ /* 0x000fc800078e0217 */
[----:B------:R-:W-:Y:S01]  /*16b0*/  @!P3 IMAD R23, R20, 0x4, R23 ;  /* 0x000000041417b824 */ /* 0x000fe200078e0217 */
[----:B-1----:R-:W-:Y:S06]  /*16c0*/  @P0 BRA `(.L_x_305) ;  /* 0x0000000000440947 */ /* 0x002fec0003800000 */
        /* <DEDUP_REMOVED lines=17> */
.L_x_305:
[----:B------:R-:W-:Y:S05]  /*17e0*/  BSYNC B0 ;  /* 0x0000000000007941 */ /* 0x000fea0003800000 */
.L_x_304:
[----:B-----5:R3:W-:Y:S01]  /*17f0*/  @!P3 STS [R23], R25 ;  /* 0x000000191700b388 */ /* 0x0207e20000000800 */
[----:B------:R-:W-:Y:S01]  /*1800*/  BSSY B0, `(.L_x_306) ;  /* 0x000000f000007945 */ /* 0x000fe20003800000 */
[----:B------:R-:W-:Y:S01]  /*1810*/  MOV R30, 0xff800000 ;  /* 0xff800000001e7802 */ /* 0x000fe20000000f00 */
[----:B------:R-:W-:Y:S06]  /*1820*/  BAR.SYNC.DEFER_BLOCKING 0x0 ;  /* 0x0000000000007b1d */ /* 0x000fec0000010000 */
[----:B------:R-:W-:Y:S05]  /*1830*/  @P3 BRA `(.L_x_307) ;  /* 0x00000000002c3947 */ /* 0x000fea0003800000 */
[----:B------:R-:W4:Y:S01]  /*1840*/  S2R R9, SR_CgaCtaId ;  /* 0x0000000000097919 */ /* 0x000f220000008800 */
[----:B---3--:R-:W-:Y:S02]  /*1850*/  LEA.HI R23, R26, R26, RZ, 0x1 ;  /* 0x0000001a1a177211 */ /* 0x008fe400078f08ff */
[----:B------:R-:W-:Y:S02]  /*1860*/  MOV R13, 0x400 ;  /* 0x00000400000d7802 */ /* 0x000fe40000000f00 */
[C---:B------:R-:W-:Y:S01]  /*1870*/  LOP3.LUT R20, R23.reuse, 0xfffffffe, RZ, 0xc0, !PT ;  /* 0xfffffffe17147812 */ /* 0x040fe200078ec0ff */
[----:B------:R-:W-:-:S04]  /*1880*/  IMAD.SHL.U32 R23, R23, 0x2, RZ ;  /* 0x0000000217177824 */ /* 0x000fc800078e00ff */
[----:B------:R-:W-:Y:S01]  /*1890*/  IMAD.IADD R20, R26, 0x1, -R20 ;  /* 0x000000011a147824 */ /* 0x000fe200078e0a14 */
[----:B------:R-:W-:Y:S02]  /*18a0*/  LOP3.LUT R23, R23, 0xfffffffc, RZ, 0xc0, !PT ;  /* 0xfffffffc17177812 */ /* 0x000fe400078ec0ff */
[----:B----4-:R-:W-:-:S05]  /*18b0*/  LEA R9, R9, R13, 0x18 ;  /* 0x0000000d09097211 */ /* 0x010fca00078ec0ff */
[----:B------:R-:W-:-:S04]  /*18c0*/  IMAD R9, R20, 0x24, R9 ;  /* 0x0000002414097824 */ /* 0x000fc800078e0209 */
[----:B------:R-:W-:-:S05]  /*18d0*/  IMAD.IADD R9, R9, 0x1, R23 ;  /* 0x0000000109097824 */ /* 0x000fca00078e0217 */
[----:B------:R4:W3:Y:S02]  /*18e0*/  LDS R30, [R9] ;  /* 0x00000000091e7984 */ /* 0x0008e40000000800 */
.L_x_307:
[----:B------:R-:W-:Y:S05]  /*18f0*/  BSYNC B0 ;  /* 0x0000000000007941 */ /* 0x000fea0003800000 */
.L_x_306:
[----:B--2---:R-:W2:Y:S01]  /*1900*/  MUFU.RCP R0, R0 ;  /* 0x0000000000007308 */ /* 0x004ea20000001000 */
[----:B---34-:R-:W3:Y:S01]  /*1910*/  SHFL.BFLY PT, R9, R30, 0x1, 0x1f ;  /* 0x0c201f001e097f89 */ /* 0x018ee200000e0000 */
[----:B------:R-:W-:Y:S01]  /*1920*/  VIADD R5, R5, 0xffffffe ;  /* 0x0ffffffe05057836 */ /* 0x000fe20000000000 */
[----:B------:R-:W-:Y:S01]  /*1930*/  IABS R20, R4 ;  /* 0x0000000400147213 */ /* 0x000fe20000000000 */
[----:B-1----:R-:W-:Y:S01]  /*1940*/  IMAD.MOV.U32 R38, RZ, RZ, RZ ;  /* 0x000000ffff267224 */ /* 0x002fe200078e00ff */
[----:B------:R-:W-:Y:S01]  /*1950*/  IABS R23, R21 ;  /* 0x0000001500177213 */ /* 0x000fe20000000000 */
[----:B------:R-:W-:Y:S01]  /*1960*/  IMAD.MOV.U32 R28, RZ, RZ, RZ ;  /* 0x000000ffff1c7224 */ /* 0x000fe200078e00ff */
[----:B------:R-:W-:Y:S01]  /*1970*/  BSSY B1, `(.L_x_308) ;  /* 0x0000220000017945 */ /* 0x000fe20003800000 */
[----:B------:R-:W1:Y:S01]  /*1980*/  F2I.FTZ.U32.TRUNC.NTZ R39, R5 ;  /* 0x0000000500277305 */ /* 0x000e62000021f000 */
[----:B------:R-:W-:Y:S02]  /*1990*/  IMAD.MOV R20, RZ, RZ, -R20 ;  /* 0x000000ffff147224 */ /* 0x000fe400078e0a14 */
[----:B--2---:R-:W-:-:S05]  /*19a0*/  VIADD R0, R0, 0xffffffe ;  /* 0x0ffffffe00007836 */ /* 0x004fca0000000000 */
[----:B------:R2:W4:Y:S01]  /*19b0*/  F2I.FTZ.U32.TRUNC.NTZ R29, R0 ;  /* 0x00000000001d7305 */ /* 0x000522000021f000 */
[--C-:B-1----:R-:W-:Y:S01]  /*19c0*/  IMAD.MOV R27, RZ, RZ, -R39.reuse ;  /* 0x000000ffff1b7224 */ /* 0x102fe200078e0a27 */
[----:B------:R-:W-:Y:S02]  /*19d0*/  IABS R5, R8 ;  /* 0x0000000800057213 */ /* 0x000fe40000000000 */
[----:B---3--:R-:W-:Y:S01]  /*19e0*/  FMNMX.FTZ R9, R9, R30, !PT ;  /* 0x0000001e09097209 */ /* 0x008fe20007810000 */
[----:B------:R-:W-:Y:S01]  /*19f0*/  IMAD R27, R27, R24, RZ ;  /* 0x000000181b1b7224 */ /* 0x000fe200078e02ff */
[----:B------:R-:W-:Y:S02]  /*1a00*/  LOP3.LUT R8, R8, R33, RZ, 0x3c, !PT ;  /* 0x0000002108087212 */ /* 0x000fe400078e3cff */
[----:B------:R-:W-:Y:S01]  /*1a10*/  FSETP.NEU.FTZ.AND P0, PT, R9, -INF , PT ;  /* 0xff8000000900780b */ /* 0x000fe20003f1d000 */
[----:B------:R-:W-:-:S03]  /*1a20*/  IMAD.HI.U32 R27, R39, R27, R38 ;  /* 0x0000001b271b7227 */ /* 0x000fc600078e0026 */
[----:B--2---:R-:W-:Y:S01]  /*1a30*/  FSEL R0, R9, RZ, P0 ;  /* 0x000000ff09007208 */ /* 0x004fe20000000000 */
[----:B----4-:R-:W-:Y:S01]  /*1a40*/  IMAD.MOV R13, RZ, RZ, -R29 ;  /* 0x000000ffff0d7224 */ /* 0x010fe200078e0a1d */
[----:B------:R-:W-:Y:S01]  /*1a50*/  IABS R9, R33 ;  /* 0x0000002100097213 */ /* 0x000fe20000000000 */
[----:B------:R-:W-:-:S04]  /*1a60*/  IMAD.HI.U32 R27, R27, R23, RZ ;  /* 0x000000171b1b7227 */ /* 0x000fc800078e00ff */
[----:B------:R-:W-:Y:S01]  /*1a70*/  FADD.FTZ R25, -R0, R30 ;  /* 0x0000001e00197221 */ /* 0x000fe20000010100 */
[----:B------:R-:W-:-:S03]  /*1a80*/  IMAD R13, R13, R22, RZ ;  /* 0x000000160d0d7224 */ /* 0x000fc600078e02ff */
[----:B------:R-:W-:Y:S01]  /*1a90*/  FMUL.FTZ R25, R25, 1.4426950216293334961 ;  /* 0x3fb8aa3b19197820 */ /* 0x000fe20000410000 */
[----:B------:R-:W-:Y:S02]  /*1aa0*/  IMAD.MOV R9, RZ, RZ, -R9 ;  /* 0x000000ffff097224 */ /* 0x000fe400078e0a09 */
[----:B------:R-:W-:-:S03]  /*1ab0*/  IMAD.HI.U32 R13, R29, R13, R28 ;  /* 0x0000000d1d0d7227 */ /* 0x000fc600078e001c */
[----:B------:R-:W1:Y:S01]  /*1ac0*/  MUFU.EX2 R25, R25 ;  /* 0x0000001900197308 */ /* 0x000e620000000800 */
[----:B------:R-:W-:Y:S02]  /*1ad0*/  IMAD R29, R27, R20, R23 ;  /* 0x000000141b1d7224 */ /* 0x000fe400078e0217 */
[----:B------:R-:W-:-:S03]  /*1ae0*/  IMAD.HI.U32 R28, R13, R5, RZ ;  /* 0x000000050d1c7227 */ /* 0x000fc600078e00ff */
[----:B------:R-:W-:Y:S01]  /*1af0*/  ISETP.GT.U32.AND P4, PT, R24, R29, PT ;  /* 0x0000001d1800720c */ /* 0x000fe20003f84070 */
[----:B------:R-:W-:Y:S02]  /*1b00*/  IMAD R5, R28, R9, R5 ;  /* 0x000000091c057224 */ /* 0x000fe400078e0205 */
[----:B------:R-:W-:-:S03]  /*1b10*/  IMAD.HI.U32 R13, R13, R23, RZ ;  /* 0x000000170d0d7227 */ /* 0x000fc600078e00ff */
[C---:B------:R-:W-:Y:S01]  /*1b20*/  ISETP.GT.U32.AND P1, PT, R22.reuse, R5, PT ;  /* 0x000000051600720c */ /* 0x040fe20003f24070 */
[----:B------:R-:W-:Y:S01]  /*1b30*/  IMAD R9, R13, R9, R23 ;  /* 0x000000090d097224 */ /* 0x000fe200078e0217 */
[C---:B------:R-:W-:Y:S02]  /*1b40*/  LOP3.LUT R23, R21.reuse, R24, RZ, 0x3c, !PT ;  /* 0x0000001815177212 */ /* 0x040fe400078e3cff */
[----:B------:R-:W-:Y:S01]  /*1b50*/  LOP3.LUT R21, R21, R33, RZ, 0x3c, !PT ;  /* 0x0000002115157212 */ /* 0x000fe200078e3cff */
[----:B-1----:R-:W1:Y:S01]  /*1b60*/  SHFL.BFLY PT, R20, R25, 0x1, 0x1f ;  /* 0x0c201f0019147f89 */ /* 0x002e6200000e0000 */
[----:B------:R-:W-:Y:S01]  /*1b70*/  ISETP.GT.U32.AND P0, PT, R22, R9, PT ;  /* 0x000000091600720c */ /* 0x000fe20003f04070 */
[----:B------:R-:W-:Y:S01]  /*1b80*/  @!P4 IMAD.IADD R29, R29, 0x1, -R24 ;  /* 0x000000011d1dc824 */ /* 0x000fe200078e0a18 */
[----:B------:R-:W-:Y:S01]  /*1b90*/  ISETP.GE.AND P2, PT, R23, RZ, PT ;  /* 0x000000ff1700720c */ /* 0x000fe20003f46270 */
[----:B------:R-:W-:Y:S01]  /*1ba0*/  @!P4 VIADD R27, R27, 0x1 ;  /* 0x000000011b1bc836 */ /* 0x000fe20000000000 */
[----:B------:R-:W-:-:S02]  /*1bb0*/  SHF.R.S32.HI R23, RZ, 0x1f, R4 ;  /* 0x0000001fff177819 */ /* 0x000fc40000011404 */
[----:B------:R-:W-:Y:S01]  /*1bc0*/  ISETP.GE.U32.AND P5, PT, R29, R24, PT ;  /* 0x000000181d00720c */ /* 0x000fe20003fa6070 */
[--C-:B------:R-:W-:Y:S02]  /*1bd0*/  @!P1 IMAD.IADD R5, R5, 0x1, -R22.reuse ;  /* 0x0000000105059824 */ /* 0x100fe400078e0a16 */
[----:B------:R-:W-:Y:S01]  /*1be0*/  @!P1 VIADD R28, R28, 0x1 ;  /* 0x000000011c1c9836 */ /* 0x000fe20000000000 */
[----:B------:R-:W-:Y:S01]  /*1bf0*/  ISETP.GE.AND P1, PT, R21, RZ, PT ;  /* 0x000000ff1500720c */ /* 0x000fe20003f26270 */
[----:B------:R-:W-:Y:S01]  /*1c00*/  IMAD.MOV.U32 R29, RZ, RZ, 0x7f800000 ;  /* 0x7f800000ff1d7424 */ /* 0x000fe200078e00ff */
[----:B------:R-:W-:Y:S01]  /*1c10*/  ISETP.GE.U32.AND P4, PT, R5, R22, PT ;  /* 0x000000160500720c */ /* 0x000fe20003f86070 */
[----:B------:R-:W-:Y:S01]  /*1c20*/  @!P0 IMAD.IADD R9, R9, 0x1, -R22 ;  /* 0x0000000109098824 */ /* 0x000fe200078e0a16 */
[----:B------:R-:W-:Y:S01]  /*1c30*/  LEA.HI.SX32 R5, R3, 0x1, 0x1 ;  /* 0x0000000103057811 */ /* 0x000fe200078f0aff */
[----:B------:R-:W-:Y:S01]  /*1c40*/  @!P0 VIADD R13, R13, 0x1 ;  /* 0x000000010d0d8836 */ /* 0x000fe20000000000 */
[----:B------:R-:W-:-:S02]  /*1c50*/  ISETP.GE.AND P0, PT, R8, RZ, PT ;  /* 0x000000ff0800720c */ /* 0x000fc40003f06270 */
[----:B------:R-:W-:Y:S02]  /*1c60*/  ISETP.GE.U32.AND P6, PT, R9, R22, PT ;  /* 0x000000160900720c */ /* 0x000fe40003fc6070 */
[----:B------:R-:W-:Y:S01]  /*1c70*/  @P5 IADD3 R27, R27, 0x1, RZ ;  /* 0x000000011b1b5810 */ /* 0x000fe20007ffe0ff */
[----:B------:R-:W2:Y:S01]  /*1c80*/  LDC.U8 R9, c[0x0][0x3d9] ;  /* 0x0000f640ff097b82 */ /* 0x000ea20000000000 */
[----:B------:R-:W-:Y:S01]  /*1c90*/  ISETP.GT.AND P5, PT, R3, RZ, PT ;  /* 0x000000ff0300720c */ /* 0x000fe20003fa4270 */
[----:B-1----:R-:W-:Y:S01]  /*1ca0*/  FADD.FTZ R20, R25, R20 ;  /* 0x0000001419147221 */ /* 0x002fe20000010000 */
[----:B------:R-:W-:Y:S01]  /*1cb0*/  SHF.R.S32.HI R8, RZ, 0x1f, R3 ;  /* 0x0000001fff087819 */ /* 0x000fe20000011403 */
[----:B------:R-:W-:Y:S01]  /*1cc0*/  @P4 VIADD R28, R28, 0x1 ;  /* 0x000000011c1c4836 */ /* 0x000fe20000000000 */
[----:B------:R-:W-:Y:S02]  /*1cd0*/  @!P2 IADD3 R27, -R27, RZ, RZ ;  /* 0x000000ff1b1ba210 */ /* 0x000fe40007ffe1ff */
[----:B------:R-:W-:Y:S01]  /*1ce0*/  FSETP.NE.FTZ.AND P4, PT, R20, RZ, PT ;  /* 0x000000ff1400720b */ /* 0x000fe20003f95000 */
[----:B0-----:R-:W-:Y:S01]  /*1cf0*/  IMAD.MOV.U32 R22, RZ, RZ, R28 ;  /* 0x000000ffff167224 */ /* 0x001fe200078e001c */
[----:B------:R-:W-:Y:S01]  /*1d00*/  ISETP.NE.AND P2, PT, R33, RZ, PT ;  /* 0x000000ff2100720c */ /* 0x000fe20003f45270 */
[----:B------:R-:W-:Y:S01]  /*1d10*/  @P6 VIADD R13, R13, 0x1 ;  /* 0x000000010d0d6836 */ /* 0x000fe20000000000 */
[C---:B------:R-:W-:Y:S01]  /*1d20*/  ISETP.NE.AND P6, PT, R4.reuse, RZ, PT ;  /* 0x000000ff0400720c */ /* 0x040fe20003fc5270 */
[----:B------:R-:W-:Y:S01]  /*1d30*/  @!P0 IMAD.MOV R22, RZ, RZ, -R22 ;  /* 0x000000ffff168224 */ /* 0x000fe200078e0a16 */
[----:B------:R-:W-:Y:S01]  /*1d40*/  ISETP.GT.AND P0, PT, R4, RZ, PT ;  /* 0x000000ff0400720c */ /* 0x000fe20003f04270 */
[----:B------:R-:W-:Y:S01]  /*1d50*/  @!P5 IMAD.MOV R5, RZ, RZ, R8 ;  /* 0x000000ffff05d224 */ /* 0x000fe200078e0208 */
[----:B------:R-:W-:Y:S01]  /*1d60*/  LOP3.LUT R8, RZ, R33, RZ, 0x33, !PT ;  /* 0x00000021ff087212 */ /* 0x000fe200078e33ff */
[----:B------:R-:W-:-:S03]  /*1d70*/  @!P1 IMAD.MOV R13, RZ, RZ, -R13 ;  /* 0x000000ffff0d9224 */ /* 0x000fc600078e0a0d */
[C---:B------:R-:W-:Y:S01]  /*1d80*/  SEL R22, R8.reuse, R22, !P2 ;  /* 0x0000001608167207 */ /* 0x040fe20005000000 */
[----:B------:R-:W0:Y:S01]  /*1d90*/  @P4 MUFU.LG2 R20, R20 ;  /* 0x0000001400144308 */ /* 0x000e220000000c00 */
[----:B------:R-:W-:Y:S02]  /*1da0*/  SEL R8, R8, R13, !P2 ;  /* 0x0000000d08087207 */ /* 0x000fe40005000000 */
[----:B------:R-:W-:Y:S02]  /*1db0*/  LOP3.LUT R13, R26, 0x1, RZ, 0xc0, !PT ;  /* 0x000000011a0d7812 */ /* 0x000fe400078ec0ff */
[----:B------:R-:W-:Y:S02]  /*1dc0*/  @!P6 LOP3.LUT R27, RZ, R24, RZ, 0x33, !PT ;  /* 0x00000018ff1be212 */ /* 0x000fe400078e33ff */
[----:B------:R-:W-:Y:S02]  /*1dd0*/  ISETP.EQ.U32.OR P5, PT, R13, 0x1, P3 ;  /* 0x000000010d00780c */ /* 0x000fe40001fa2470 */
[----:B--2---:R-:W-:-:S02]  /*1de0*/  ISETP.NE.AND P1, PT, R9, RZ, PT ;  /* 0x000000ff0900720c */ /* 0x004fc40003f25270 */
[----:B------:R-:W-:Y:S02]  /*1df0*/  ISETP.LT.U32.AND P2, PT, R10, R27, PT ;  /* 0x0000001b0a00720c */ /* 0x000fe40003f41070 */
[----:B------:R-:W-:Y:S02]  /*1e00*/  SHF.R.S32.HI R21, RZ, 0x1f, R27 ;  /* 0x0000001fff157819 */ /* 0x000fe4000001141b */
[----:B------:R-:W-:Y:S02]  /*1e10*/  SEL R36, R36, 0x1, !P1 ;  /* 0x0000000124247807 */ /* 0x000fe40004800000 */
[----:B------:R-:W-:Y:S01]  /*1e20*/  LEA.HI.SX32 R9, R4, 0x1, 0x1 ;  /* 0x0000000104097811 */ /* 0x000fe200078f0aff */
[----:B------:R-:W-:Y:S01]  /*1e30*/  @!P0 IMAD.MOV R9, RZ, RZ, R23 ;  /* 0x000000ffff098224 */ /* 0x000fe200078e0217 */
[----:B------:R-:W-:Y:S01]  /*1e40*/  ISETP.LT.AND.EX P2, PT, R11, R21, PT, P2 ;  /* 0x000000150b00720c */ /* 0x000fe20003f41320 */
[-C--:B------:R-:W-:Y:S02]  /*1e50*/  IMAD R22, R22, R36.reuse, RZ ;  /* 0x0000002416167224 */ /* 0x080fe400078e02ff */
[----:B0-----:R-:W-:Y:S01]  /*1e60*/  @P4 FFMA.FTZ R29, R20, 0.69314718246459960938, R0 ;  /* 0x3f317218141d4823 */ /* 0x001fe20000010000 */
[----:B------:R-:W-:Y:S01]  /*1e70*/  IMAD R8, R8, R36, RZ ;  /* 0x0000002408087224 */ /* 0x000fe200078e02ff */
[----:B------:R-:W-:Y:S01]  /*1e80*/  SEL R13, R10, R27, P2 ;  /* 0x0000001b0a0d7207 */ /* 0x000fe20001000000 */
[----:B------:R-:W-:Y:S01]  /*1e90*/  IMAD R10, R5, R22, RZ ;  /* 0x00000016050a7224 */ /* 0x000fe200078e02ff */
[----:B------:R-:W-:Y:S01]  /*1ea0*/  SEL R11, R11, R21, P2 ;  /* 0x000000150b0b7207 */ /* 0x000fe20001000000 */
[----:B------:R-:W-:Y:S01]  /*1eb0*/  IMAD R9, R8, R9, RZ ;  /* 0x0000000908097224 */ /* 0x000fe200078e02ff */
        /* <DEDUP_REMOVED lines=39> */
[----:B------:R-:W-:Y:S02]  /*2130*/  IADD3 R20, P0, RZ, -R0, RZ ;  /* 0x80000000ff147210 */ /* 0x000fe40007f1e0ff */
[-C--:B------:R-:W-:Y:S02]  /*2140*/  MOV R43, R23.reuse ;  /* 0x00000017002b7202 */ /* 0x080fe40000000f00 */
[----:B------:R-:W-:Y:S01]  /*2150*/  IADD3.X R6, RZ, ~R23, RZ, P0, !PT ;  /* 0x80000017ff067210 */ /* 0x000fe200007fe4ff */
[----:B------:R-:W-:-:S04]  /*2160*/  IMAD.WIDE.U32 R38, R42, R20, R38 ;  /* 0x000000142a267225 */ /* 0x000fc800078e0026 */
[----:B------:R-:W-:Y:S01]  /*2170*/  IMAD R6, R6, R42, RZ ;  /* 0x0000002a06067224 */ /* 0x000fe200078e02ff */
[----:B------:R-:W-:Y:S02]  /*2180*/  MOV R25, R38 ;  /* 0x0000002600197202 */ /* 0x000fe40000000f00 */
[----:B------:R-:W-:Y:S01]  /*2190*/  MOV R42, R0 ;  /* 0x00000000002a7202 */ /* 0x000fe20000000f00 */
[----:B------:R-:W-:-:S05]  /*21a0*/  IMAD R6, R5, R20, R6 ;  /* 0x0000001405067224 */ /* 0x000fca00078e0206 */
[----:B------:R-:W-:Y:S01]  /*21b0*/  IADD3 R6, R39, R6, RZ ;  /* 0x0000000627067210 */ /* 0x000fe20007ffe0ff */
[----:B------:R-:W-:Y:S05]  /*21c0*/  BRA `(.L_x_313) ;  /* 0x00000000005c7947 */ /* 0x000fea0003800000 */
.L_x_312:
        /* <DEDUP_REMOVED lines=23> */
.L_x_313:
[----:B------:R-:W-:Y:S05]  /*2340*/  BSYNC B0 ;  /* 0x0000000000007941 */ /* 0x000fea0003800000 */
.L_x_311:
        /* <DEDUP_REMOVED lines=10> */
[-C--:B------:R-:W-:Y:S02]  /*23f0*/  IADD3 R20, P0, RZ, -R0.reuse, RZ ;  /* 0x80000000ff147210 */ /* 0x080fe40007f1e0ff */
[----:B------:R-:W-:Y:S01]  /*2400*/  MOV R24, R25 ;  /* 0x0000001900187202 */ /* 0x000fe20000000f00 */
[----:B------:R-:W-:Y:S01]  /*2410*/  IMAD.MOV.U32 R25, RZ, RZ, R6 ;  /* 0x000000ffff197224 */ /* 0x000fe200078e0006 */
        /* <DEDUP_REMOVED lines=9> */
.L_x_315:
        /* <DEDUP_REMOVED lines=22> */
.L_x_316:
[----:B------:R-:W-:Y:S05]  /*2610*/  BSYNC B0 ;  /* 0x0000000000007941 */ /* 0x000fea0003800000 */
.L_x_314:
        /* <DEDUP_REMOVED lines=14> */
[----:B------:R-:W-:Y:S02]  /*2700*/  MOV R40, R0 ;  /* 0x0000000000287202 */ /* 0x000fe40000000f00 */
[-C--:B------:R-:W-:Y:S01]  /*2710*/  IADD3.X R5, RZ, ~R23.reuse, RZ, P0, !PT ;  /* 0x80000017ff057210 */ /* 0x080fe200007fe4ff */
[----:B------:R-:W-:Y:S01]  /*2720*/  IMAD.WIDE.U32 R38, R33, R20, R38 ;  /* 0x0000001421267225 */ /* 0x000fe200078e0026 */
[----:B------:R-:W-:-:S03]  /*2730*/  MOV R41, R23 ;  /* 0x0000001700297202 */ /* 0x000fc60000000f00 */
[----:B------:R-:W-:-:S04]  /*2740*/  IMAD R5, R5, R33, RZ ;  /* 0x0000002105057224 */ /* 0x000fc800078e02ff */
[----:B------:R-:W-:-:S05]  /*2750*/  IMAD R5, R8, R20, R5 ;  /* 0x0000001408057224 */ /* 0x000fca00078e0205 */
[----:B------:R-:W-:Y:S01]  /*2760*/  IADD3 R8, R39, R5, RZ ;  /* 0x0000000527087210 */ /* 0x000fe20007ffe0ff */
[----:B------:R-:W-:Y:S05]  /*2770*/  BRA `(.L_x_319) ;  /* 0x0000000000587947 */ /* 0x000fea0003800000 */
.L_x_318:
        /* <DEDUP_REMOVED lines=22> */
.L_x_319:
[----:B------:R-:W-:Y:S05]  /*28e0*/  BSYNC B0 ;  /* 0x0000000000007941 */ /* 0x000fea0003800000 */
.L_x_317:
[-C--:B------:R-:W-:Y:S01]  /*28f0*/  IMAD R0, R35, R19.reuse, RZ ;  /* 0x0000001323007224 */ /* 0x080fe200078e02ff */
[----:B------:R-:W-:Y:S01]  /*2900*/  SHF.R.S32.HI R22, RZ, 0x1f, R2 ;  /* 0x0000001fff167819 */ /* 0x000fe20000011402 */
[C---:B------:R-:W-:Y:S01]  /*2910*/  IMAD.WIDE.U32 R20, R34.reuse, R19, RZ ;  /* 0x0000001322147225 */ /* 0x040fe200078e00ff */
[----:B------:R-:W-:Y:S01]  /*2920*/  SHF.R.S32.HI R23, RZ, 0x1f, R36 ;  /* 0x0000001fff177819 */ /* 0x000fe20000011424 */
[----:B------:R-:W-:Y:S02]  /*2930*/  BSSY B0, `(.L_x_320) ;  /* 0x0000040000007945 */ /* 0x000fe40003800000 */
[----:B------:R-:W-:Y:S02]  /*2940*/  IMAD R0, R34, R18, R0 ;  /* 0x0000001222007224 */ /* 0x000fe400078e0200 */
[----:B------:R-:W-:-:S03]  /*2950*/  IMAD.WIDE.U32 R34, R20, R17, RZ ;  /* 0x0000001114227225 */ /* 0x000fc600078e00ff */
[----:B------:R-:W-:Y:S01]  /*2960*/  IADD3 R0, R21, R0, RZ ;  /* 0x0000000015007210 */ /* 0x000fe20007ffe0ff */
[-C--:B------:R-:W-:Y:S01]  /*2970*/  IMAD R8, R8, R2.reuse, RZ ;  /* 0x0000000208087224 */ /* 0x080fe200078e02ff */
[----:B------:R-:W-:Y:S01]  /*2980*/  SHF.R.S32.HI R21, RZ, 0x1f, R25 ;  /* 0x0000001fff157819 */ /* 0x000fe20000011419 */
[----:B------:R-:W-:Y:S02]  /*2990*/  IMAD R4, R4, R2, RZ ;  /* 0x0000000204047224 */ /* 0x000fe400078e02ff */
[----:B------:R-:W-:Y:S02]  /*29a0*/  IMAD R5, R0, R17, RZ ;  /* 0x0000001100057224 */ /* 0x000fe400078e02ff */
[----:B------:R-:W-:Y:S02]  /*29b0*/  IMAD R0, R6, R25, RZ ;  /* 0x0000001906007224 */ /* 0x000fe400078e02ff */
[----:B------:R-:W-:Y:S02]  /*29c0*/  IMAD R5, R16, R20, R5 ;  /* 0x0000001410057224 */ /* 0x000fe400078e0205 */
[----:B------:R-:W-:-:S02]  /*29d0*/  IMAD R6, R41, R36, RZ ;  /* 0x0000002429067224 */ /* 0x000fc400078e02ff */
[----:B------:R-:W-:Y:S01]  /*29e0*/  IMAD R8, R22, R38, R8 ;  /* 0x0000002616087224 */ /* 0x000fe200078e0208 */
[----:B------:R-:W-:Y:S01]  /*29f0*/  IADD3 R5, R35, R5, RZ ;  /* 0x0000000523057210 */ /* 0x000fe20007ffe0ff */
[----:B------:R-:W-:Y:S02]  /*2a00*/  IMAD R0, R21, R32, R0 ;  /* 0x0000002015007224 */ /* 0x000fe400078e0200 */
[----:B------:R-:W-:Y:S01]  /*2a10*/  IMAD.WIDE.U32 R36, R40, R36, RZ ;  /* 0x0000002428247225 */ /* 0x000fe200078e00ff */
[----:B------:R-:W-:-:S03]  /*2a20*/  LOP3.LUT R20, R43, R5, RZ, 0xfc, !PT ;  /* 0x000000052b147212 */ /* 0x000fc600078efcff */
[----:B------:R-:W-:Y:S01]  /*2a30*/  IMAD R6, R23, R40, R6 ;  /* 0x0000002817067224 */ /* 0x000fe200078e0206 */
[----:B------:R-:W-:Y:S01]  /*2a40*/  ISETP.NE.U32.AND P0, PT, R20, RZ, PT ;  /* 0x000000ff1400720c */ /* 0x000fe20003f05070 */
[----:B------:R-:W-:-:S03]  /*2a50*/  IMAD.WIDE.U32 R38, R38, R2, RZ ;  /* 0x0000000226267225 */ /* 0x000fc600078e00ff */
[----:B------:R-:W-:Y:S01]  /*2a60*/  IADD3 R6, R37, R6, RZ ;  /* 0x0000000625067210 */ /* 0x000fe20007ffe0ff */
[----:B------:R-:W-:Y:S01]  /*2a70*/  IMAD.WIDE.U32 R32, R32, R25, RZ ;  /* 0x0000001920207225 */ /* 0x000fe200078e00ff */
[----:B------:R-:W-:-:S03]  /*2a80*/  IADD3 R8, R39, R8, RZ ;  /* 0x0000000827087210 */ /* 0x000fc60007ffe0ff */
[----:B------:R-:W-:Y:S01]  /*2a90*/  IMAD R3, R3, R2, RZ ;  /* 0x0000000203037224 */ /* 0x000fe200078e02ff */
[----:B------:R-:W-:-:S03]  /*2aa0*/  IADD3 R2, R33, R0, RZ ;  /* 0x0000000021027210 */ /* 0x000fc60007ffe0ff */
[----:B------:R-:W-:Y:S05]  /*2ab0*/  @!P0 BRA `(.L_x_321) ;  /* 0x0000000000408947 */ /* 0x000fea0003800000 */
[----:B------:R-:W-:Y:S01]  /*2ac0*/  IMAD.MOV.U32 R28, RZ, RZ, R42 ;  /* 0x000000ffff1c7224 */ /* 0x000fe200078e002a */
[----:B------:R-:W-:Y:S01]  /*2ad0*/  MOV R24, R43 ;  /* 0x0000002b00187202 */ /* 0x000fe20000000f00 */
[----:B------:R-:W-:Y:S01]  /*2ae0*/  IMAD.MOV.U32 R23, RZ, RZ, R34 ;  /* 0x000000ffff177224 */ /* 0x000fe200078e0022 */
[----:B------:R-:W-:Y:S02]  /*2af0*/  MOV R22, 0x2b10 ;  /* 0x00002b1000167802 */ /* 0x000fe40000000f00 */
[----:B------:R-:W-:Y:S05]  /*2b00*/  CALL.REL.NOINC `($__internal_6_$__cuda_sm20_div_s64) ;  /* 0x0000001800947944 */ /* 0x000fea0003c00000 */
[----:B------:R-:W-:Y:S02]  /*2b10*/  IADD3 R21, P0, RZ, -R0, RZ ;  /* 0x80000000ff157210 */ /* 0x000fe40007f1e0ff */
[----:B------:R-:W-:Y:S02]  /*2b20*/  MOV R40, R42 ;  /* 0x0000002a00287202 */ /* 0x000fe40000000f00 */
[----:B------:R-:W-:Y:S02]  /*2b30*/  IADD3.X R20, RZ, ~R23, RZ, P0, !PT ;  /* 0x80000017ff147210 */ /* 0x000fe400007fe4ff */
[----:B------:R-:W-:Y:S01]  /*2b40*/  MOV R41, R43 ;  /* 0x0000002b00297202 */ /* 0x000fe20000000f00 */
[----:B------:R-:W-:Y:S01]  /*2b50*/  IMAD.MOV.U32 R43, RZ, RZ, R23 ;  /* 0x000000ffff2b7224 */ /* 0x000fe200078e0017 */
[----:B------:R-:W-:Y:S01]  /*2b60*/  MOV R42, R0 ;  /* 0x00000000002a7202 */ /* 0x000fe20000000f00 */
[-C--:B------:R-:W-:Y:S02]  /*2b70*/  IMAD R20, R20, R34.reuse, RZ ;  /* 0x0000002214147224 */ /* 0x080fe400078e02ff */
[----:B------:R-:W-:-:S04]  /*2b80*/  IMAD.WIDE.U32 R34, R21, R34, R40 ;  /* 0x0000002215227225 */ /* 0x000fc800078e0028 */
[----:B------:R-:W-:-:S04]  /*2b90*/  IMAD R20, R5, R21, R20 ;  /* 0x0000001505147224 */ /* 0x000fc800078e0214 */
[----:B------:R-:W-:Y:S01]  /*2ba0*/  IMAD.IADD R24, R35, 0x1, R20 ;  /* 0x0000000123187824 */ /* 0x000fe200078e0214 */
[----:B------:R-:W-:Y:S05]  /*2bb0*/  BRA `(.L_x_322) ;  /* 0x00000000005c7947 */ /* 0x000fea0003800000 */
.L_x_321:
        /* <DEDUP_REMOVED lines=23> */
.L_x_322:
[----:B------:R-:W-:Y:S05]  /*2d30*/  BSYNC B0 ;  /* 0x0000000000007941 */ /* 0x000fea0003800000 */
.L_x_320:
        /* <DEDUP_REMOVED lines=11> */
[----:B------:R-:W-:Y:S01]  /*2df0*/  IADD3.X R5, RZ, ~R23, RZ, P0, !PT ;  /* 0x80000017ff057210 */ /* 0x000fe200007fe4ff */
[----:B------:R-:W-:-:S04]  /*2e00*/  IMAD.WIDE.U32 R34, R19, R20, R34 ;  /* 0x0000001413227225 */ /* 0x000fc800078e0022 */
[----:B------:R-:W-:Y:S01]  /*2e10*/  IMAD R5, R5, R19, RZ ;  /* 0x0000001305057224 */ /* 0x000fe200078e02ff */
[----:B------:R-:W-:Y:S02]  /*2e20*/  MOV R19, R34 ;  /* 0x0000002200137202 */ /* 0x000fe40000000f00 */
[----:B------:R-:W-:Y:S01]  /*2e30*/  MOV R34, R0 ;  /* 0x0000000000227202 */ /* 0x000fe20000000f00 */
[----:B------:R-:W-:-:S04]  /*2e40*/  IMAD R5, R18, R20, R5 ;  /* 0x0000001412057224 */ /* 0x000fc800078e0205 */
[----:B------:R-:W-:Y:S02]  /*2e50*/  IMAD.IADD R18, R35, 0x1, R5 ;  /* 0x0000000123127824 */ /* 0x000fe400078e0205 */
[----:B------:R-:W-:Y:S01]  /*2e60*/  IMAD.MOV.U32 R35, RZ, RZ, R23 ;  /* 0x000000ffff237224 */ /* 0x000fe200078e0017 */
[----:B------:R-:W-:Y:S05]  /*2e70*/  BRA `(.L_x_325) ;  /* 0x00000000005c7947 */ /* 0x000fea0003800000 */
.L_x_324:
        /* <DEDUP_REMOVED lines=23> */
.L_x_325:
[----:B------:R-:W-:Y:S05]  /*2ff0*/  BSYNC B0 ;  /* 0x0000000000007941 */ /* 0x000fea0003800000 */
.L_x_323:
        /* <DEDUP_REMOVED lines=12> */
[----:B------:R-:W-:Y:S01]  /*30c0*/  IADD3.X R5, RZ, ~R23, RZ, P0, !PT ;  /* 0x80000017ff057210 */ /* 0x000fe200007fe4ff */
[----:B------:R-:W-:-:S04]  /*30d0*/  IMAD.WIDE.U32 R34, R17, R20, R34 ;  /* 0x0000001411227225 */ /* 0x000fc800078e0022 */
[----:B------:R-:W-:Y:S01]  /*30e0*/  IMAD R5, R5, R17, RZ ;  /* 0x0000001105057224 */ /* 0x000fe200078e02ff */
[----:B------:R-:W-:-:S03]  /*30f0*/  MOV R17, R34 ;  /* 0x0000002200117202 */ /* 0x000fc60000000f00 */
[----:B------:R-:W-:-:S05]  /*3100*/  IMAD R5, R16, R20, R5 ;  /* 0x0000001410057224 */ /* 0x000fca00078e0205 */
[----:B------:R-:W-:Y:S01]  /*3110*/  IADD3 R5, R35, R5, RZ ;  /* 0x0000000523057210 */ /* 0x000fe20007ffe0ff */
[----:B------:R-:W-:Y:S05]  /*3120*/  BRA `(.L_x_328) ;  /* 0x00000000005c7947 */ /* 0x000fea0003800000 */
.L_x_327:
        /* <DEDUP_REMOVED lines=23> */
.L_x_328:
[----:B------:R-:W-:Y:S05]  /*32a0*/  BSYNC B0 ;  /* 0x0000000000007941 */ /* 0x000fea0003800000 */
.L_x_326:
[----:B------:R-:W-:Y:S01]  /*32b0*/  SHF.R.S32.HI R20, RZ, 0x1f, R10 ;  /* 0x0000001fff147819 */ /* 0x000fe2000001140a */
[-C--:B------:R-:W-:Y:S01]  /*32c0*/  IMAD R16, R23, R10.reuse, RZ ;  /* 0x0000000a17107224 */ /* 0x080fe200078e02ff */
[----:B------:R-:W-:Y:S01]  /*32d0*/  ULDC UR4, c[0x0][0x2c4] ;  /* 0x0000b10000047ab9 */ /* 0x000fe20000000800 */
[----:B------:R-:W-:Y:S01]  /*32e0*/  IMAD.WIDE.U32 R34, R22, R10, RZ ;  /* 0x0000000a16227225 */ /* 0x000fe200078e00ff */
[----:B------:R-:W-:Y:S03]  /*32f0*/  BSSY B0, `(.L_x_329) ;  /* 0x000003a000007945 */ /* 0x000fe60003800000 */
[----:B------:R-:W-:Y:S01]  /*3300*/  IMAD R10, R20, R22, R16 ;  /* 0x00000016140a7224 */ /* 0x000fe200078e0210 */
[----:B------:R-:W-:Y:S01]  /*3310*/  LOP3.LUT R20, R43, R14, RZ, 0xfc, !PT ;  /* 0x0000000e2b147212 */ /* 0x000fe200078efcff */
[----:B------:R-:W-:Y:S01]  /*3320*/  IMAD R0, R25, UR4, RZ ;  /* 0x0000000419007c24 */ /* 0x000fe2000f8e02ff */
[----:B------:R-:W-:Y:S01]  /*3330*/  SHF.R.S32.HI R16, RZ, 0x1f, R3 ;  /* 0x0000001fff107819 */ /* 0x000fe20000011403 */
[-C--:B------:R-:W-:Y:S01]  /*3340*/  IMAD R21, R5, R3.reuse, RZ ;  /* 0x0000000305157224 */ /* 0x080fe200078e02ff */
[----:B------:R-:W-:Y:S01]  /*3350*/  ISETP.NE.U32.AND P0, PT, R20, RZ, PT ;  /* 0x000000ff1400720c */ /* 0x000fe20003f05070 */
[----:B------:R-:W-:Y:S01]  /*3360*/  IMAD R18, R18, R0, RZ ;  /* 0x0000000012127224 */ /* 0x000fe200078e02ff */
[----:B------:R-:W-:Y:S01]  /*3370*/  SHF.R.S32.HI R5, RZ, 0x1f, R0 ;  /* 0x0000001fff057819 */ /* 0x000fe20000011400 */
[----:B------:R-:W-:Y:S01]  /*3380*/  IMAD.WIDE.U32 R44, R17, R3, RZ ;  /* 0x00000003112c7225 */ /* 0x000fe200078e00ff */
[----:B------:R-:W-:-:S03]  /*3390*/  IADD3 R10, R35, R10, RZ ;  /* 0x0000000a230a7210 */ /* 0x000fc60007ffe0ff */
[----:B------:R-:W-:Y:S02]  /*33a0*/  IMAD R3, R5, R19, R18 ;  /* 0x0000001305037224 */ /* 0x000fe400078e0212 */
[----:B------:R-:W-:Y:S02]  /*33b0*/  IMAD R16, R16, R17, R21 ;  /* 0x0000001110107224 */ /* 0x000fe400078e0215 */
[----:B------:R-:W-:-:S03]  /*33c0*/  IMAD.WIDE.U32 R18, R19, R0, RZ ;  /* 0x0000000013127225 */ /* 0x000fc600078e00ff */
[----:B------:R-:W-:Y:S02]  /*33d0*/  IADD3 R16, R45, R16, RZ ;  /* 0x000000102d107210 */ /* 0x000fe40007ffe0ff */
[----:B------:R-:W-:Y:S01]  /*33e0*/  IADD3 R3, R19, R3, RZ ;  /* 0x0000000313037210 */ /* 0x000fe20007ffe0ff */
[----:B------:R-:W-:Y:S06]  /*33f0*/  @!P0 BRA `(.L_x_330) ;  /* 0x0000000000488947 */ /* 0x000fec0003800000 */
[----:B------:R-:W-:Y:S01]  /*3400*/  IMAD.MOV.U32 R28, RZ, RZ, R42 ;  /* 0x000000ffff1c7224 */ /* 0x000fe200078e002a */
[----:B------:R-:W-:Y:S01]  /*3410*/  MOV R23, R15 ;  /* 0x0000000f00177202 */ /* 0x000fe20000000f00 */
[----:B------:R-:W-:Y:S01]  /*3420*/  IMAD.MOV.U32 R24, RZ, RZ, R43 ;  /* 0x000000ffff187224 */ /* 0x000fe200078e002b */
[----:B------:R-:W-:Y:S02]  /*3430*/  MOV R5, R14 ;  /* 0x0000000e00057202 */ /* 0x000fe40000000f00 */
[----:B------:R-:W-:Y:S02]  /*3440*/  MOV R22, 0x3460 ;  /* 0x0000346000167802 */ /* 0x000fe40000000f00 */
[----:B------:R-:W-:Y:S05]  /*3450*/  CALL.REL.NOINC `($__internal_6_$__cuda_sm20_div_s64) ;  /* 0x0000001000407944 */ /* 0x000fea0003c00000 */
        /* <DEDUP_REMOVED lines=12> */
.L_x_330:
        /* <DEDUP_REMOVED lines=23> */
.L_x_331:
[----:B------:R-:W-:Y:S05]  /*3690*/  BSYNC B0 ;  /* 0x0000000000007941 */ /* 0x000fea0003800000 */
.L_x_329:
        /* <DEDUP_REMOVED lines=28> */
.L_x_333:
        /* <DEDUP_REMOVED lines=23> */
.L_x_334:
[----:B------:R-:W-:Y:S05]  /*39d0*/  BSYNC B0 ;  /* 0x0000000000007941 */ /* 0x000fea0003800000 */
.L_x_332:
        /* <DEDUP_REMOVED lines=21> */
.L_x_310:
[----:B------:R-:W-:Y:S02]  /*3b30*/  ULDC.64 UR4, c[0x0][0x2b0] ;  /* 0x0000ac0000047ab9 */ /* 0x000fe40000000a00 */
[----:B------:R-:W-:-:S04]  /*3b40*/  LEA R2, P0, R38, UR4, 0x2 ;  /* 0x0000000426027c11 */ /* 0x000fc8000f8010ff */
[----:B------:R-:W-:-:S05]  /*3b50*/  LEA.HI.X R3, R38, UR5, R39, 0x2, P0 ;  /* 0x0000000526037c11 */ /* 0x000fca00080f1427 */
[----:B------:R0:W-:Y:S04]  /*3b60*/  STG.E desc[UR8][R2.64], R29 ;  /* 0x0000001d02007986 */ /* 0x0001e8000c101908 */
.L_x_309:
[----:B------:R-:W-:Y:S05]  /*3b70*/  BSYNC B1 ;  /* 0x0000000000017941 */ /* 0x000fea0003800000 */
.L_x_308:
[----:B0-----:R-:W0:Y:S01]  /*3b80*/  LDC R2, c[0x0][0x3c4] ;  /* 0x0000f100ff027b82 */ /* 0x001e220000000800 */
[----:B------:R-:W-:Y:S01]  /*3b90*/  LEA.HI R4, R26, R26, RZ, 0x1 ;  /* 0x0000001a1a047211 */ /* 0x000fe200078f08ff */
[----:B------:R-:W-:Y:S03]  /*3ba0*/  BSSY B0, `(.L_x_335) ;  /* 0x0000010000007945 */ /* 0x000fe60003800000 */
[----:B------:R-:W-:-:S05]  /*3bb0*/  LOP3.LUT R3, R4, 0xfffffffe, RZ, 0xc0, !PT ;  /* 0xfffffffe04037812 */ /* 0x000fca00078ec0ff */
[----:B------:R-:W-:-:S05]  /*3bc0*/  IMAD.IADD R3, R26, 0x1, -R3 ;  /* 0x000000011a037824 */ /* 0x000fca00078e0a03 */
[----:B0-----:R-:W-:-:S13]  /*3bd0*/  ISETP.GE.OR P3, PT, R3, R2, P3 ;  /* 0x000000020300720c */ /* 0x001fda0001f66670 */
[----:B------:R-:W-:Y:S05]  /*3be0*/  @P3 BRA `(.L_x_336) ;  /* 0x00000000002c3947 */ /* 0x000fea0003800000 */
[----:B------:R-:W0:Y:S01]  /*3bf0*/  S2R R0, SR_CgaCtaId ;  /* 0x0000000000007919 */ /* 0x000e220000008800 */
[----:B------:R-:W-:Y:S01]  /*3c00*/  FADD.FTZ R6, -R29, R30 ;  /* 0x0000001e1d067221 */ /* 0x000fe20000010100 */
[----:B------:R-:W-:Y:S02]  /*3c10*/  MOV R5, 0x400 ;  /* 0x0000040000057802 */ /* 0x000fe40000000f00 */
[----:B------:R-:W-:Y:S01]  /*3c20*/  SHF.L.U32 R4, R4, 0x1, RZ ;  /* 0x0000000104047819 */ /* 0x000fe200000006ff */
[----:B------:R-:W-:-:S03]  /*3c30*/  FMUL.FTZ R6, R6, 1.4426950216293334961 ;  /* 0x3fb8aa3b06067820 */ /* 0x000fc60000410000 */
[----:B------:R-:W-:-:S03]  /*3c40*/  LOP3.LUT R4, R4, 0xfffffffc, RZ, 0xc0, !PT ;  /* 0xfffffffc04047812 */ /* 0x000fc600078ec0ff */
[----:B------:R-:W2:Y:S01]  /*3c50*/  MUFU.EX2 R6, R6 ;  /* 0x0000000600067308 */ /* 0x000ea20000000800 */
[----:B0-----:R-:W-:-:S05]  /*3c60*/  LEA R0, R0, R5, 0x18 ;  /* 0x0000000500007211 */ /* 0x001fca00078ec0ff */
[----:B------:R-:W-:-:S05]  /*3c70*/  IMAD R0, R3, 0x24, R0 ;  /* 0x0000002403007824 */ /* 0x000fca00078e0200 */
[----:B------:R-:W-:-:S05]  /*3c80*/  IADD3 R0, R0, R4, RZ ;  /* 0x0000000400007210 */ /* 0x000fca0007ffe0ff */
[----:B--2---:R0:W-:Y:S02]  /*3c90*/  STS [R0], R6 ;  /* 0x0000000600007388 */ /* 0x0041e40000000800 */
.L_x_336:
[----:B------:R-:W-:Y:S05]  /*3ca0*/  BSYNC B0 ;  /* 0x0000000000007941 */ /* 0x000fea0003800000 */
.L_x_335:
[----:B------:R-:W-:Y:S01]  /*3cb0*/  BAR.SYNC.DEFER_BLOCKING 0x0 ;  /* 0x0000000000007b1d */ /* 0x000fe20000010000 */
[----:B------:R-:W-:Y:S01]  /*3cc0*/  ISETP.GE.AND P0, PT, R2, 0x1, PT ;  /* 0x000000010200780c */ /* 0x000fe20003f06270 */
[----:B------:R-:W-:Y:S01]  /*3cd0*/  IMAD.MOV.U32 R4, RZ, RZ, RZ ;  /* 0x000000ffff047224 */ /* 0x000fe200078e00ff */
[----:B------:R-:W-:Y:S02]  /*3ce0*/  LEA.HI R16, R31, R26, RZ, 0x4 ;  /* 0x0000001a1f107211 */ /* 0x000fe400078f20ff */
[----:B------:R-:W-:Y:S01]  /*3cf0*/  CS2R R2, SRZ ;  /* 0x0000000000027805 */ /* 0x000fe2000001ff00 */
[----:B0-----:R-:W-:Y:S01]  /*3d00*/  IMAD.MOV.U32 R0, RZ, RZ, RZ ;  /* 0x000000ffff007224 */ /* 0x001fe200078e00ff */
[----:B------:R-:W-:Y:S02]  /*3d10*/  LOP3.LUT R18, R16, 0x3ffffff0, RZ, 0xc0, !PT ;  /* 0x3ffffff010127812 */ /* 0x000fe400078ec0ff */
[----:B------:R-:W-:-:S03]  /*3d20*/  SHF.R.S32.HI R16, RZ, 0x4, R16 ;  /* 0x00000004ff107819 */ /* 0x000fc60000011410 */
[----:B------:R-:W-:-:S04]  /*3d30*/  IMAD.IADD R18, R26, 0x1, -R18 ;  /* 0x000000011a127824 */ /* 0x000fc800078e0a12 */
[----:B------:R-:W-:Y:S01]  /*3d40*/  IMAD.SHL.U32 R18, R18, 0x4, RZ ;  /* 0x0000000412127824 */ /* 0x000fe200078e00ff */
[----:B------:R-:W-:Y:S06]  /*3d50*/  @!P0 BRA `(.L_x_337) ;  /* 0x0000000000b08947 */ /* 0x000fec0003800000 */
[----:B------:R-:W0:Y:S01]  /*3d60*/  S2UR UR6, SR_CgaCtaId ;  /* 0x00000000000679c3 */ /* 0x000e220000008800 */
[----:B------:R-:W-:Y:S01]  /*3d70*/  ULDC UR10, c[0x0][0x2dc] ;  /* 0x0000b700000a7ab9 */ /* 0x000fe20000000800 */
[----:B------:R-:W-:Y:S01]  /*3d80*/  IMAD R14, R16, 0x40, R18 ;  /* 0x00000040100e7824 */ /* 0x000fe200078e0212 */
[----:B------:R-:W-:Y:S01]  /*3d90*/  UIMAD UR4, UR7, UR10, URZ ;  /* 0x0000000a070472a4 */ /* 0x000fe2000f8e023f */
[C---:B------:R-:W-:Y:S01]  /*3da0*/  VIADD R5, R12.reuse, -UR7 ;  /* 0x800000070c057c36 */ /* 0x040fe20008000000 */
[----:B-1----:R-:W-:Y:S01]  /*3db0*/  CS2R R8, SRZ ;  /* 0x0000000000087805 */ /* 0x002fe2000001ff00 */
        /* <DEDUP_REMOVED lines=17> */
.L_x_340:
        /* <DEDUP_REMOVED lines=12> */
.L_x_339:
[----:B------:R-:W-:Y:S05]  /*3f90*/  BSYNC B0 ;  /* 0x0000000000007941 */ /* 0x000fea0003800000 */
.L_x_338:
        /* <DEDUP_REMOVED lines=8> */
.L_x_337:
        /* <DEDUP_REMOVED lines=10> */
[----:B------:R-:W2:Y:S01]  /*40c0*/  I2F.RP R14, R11 ;  /* 0x0000000b000e7306 */ /* 0x000ea20000209400 */
[----:B------:R-:W-:Y:S02]  /*40d0*/  IABS R10, R7 ;  /* 0x00000007000a7213 */ /* 0x000fe40000000000 */
[----:B------:R-:W-:Y:S02]  /*40e0*/  SHF.R.S32.HI R19, RZ, 0x1f, R18 ;  /* 0x0000001fff137819 */ /* 0x000fe40000011412 */
[----:B------:R-:W-:Y:S01]  /*40f0*/  F2FP.F16.F32.PACK_AB R2, R2, R0 ;  /* 0x000000000202723e */ /* 0x000fe200000000ff */
[----:B------:R-:W-:Y:S01]  /*4100*/  IMAD.MOV R10, RZ, RZ, -R10 ;  /* 0x000000ffff0a7224 */ /* 0x000fe200078e0a0a */
[----:B------:R-:W-:Y:S01]  /*4110*/  F2FP.F16.F32.PACK_AB R3, R4, R3 ;  /* 0x000000030403723e */ /* 0x000fe200000000ff */
[----:B--2---:R-:W2:Y:S02]  /*4120*/  MUFU.RCP R14, R14 ;  /* 0x0000000e000e7308 */ /* 0x004ea40000001000 */
[----:B--2---:R-:W-:-:S06]  /*4130*/  VIADD R14, R14, 0xffffffe ;  /* 0x0ffffffe0e0e7836 */ /* 0x004fcc0000000000 */
[----:B------:R2:W3:Y:S02]  /*4140*/  F2I.FTZ.U32.TRUNC.NTZ R15, R14 ;  /* 0x0000000e000f7305 */ /* 0x0004e4000021f000 */
[----:B--2---:R-:W-:Y:S01]  /*4150*/  HFMA2.MMA R14, -RZ, RZ, 0, 0 ;  /* 0x00000000ff0e7435 */ /* 0x004fe200000001ff */
[----:B---3--:R-:W-:-:S04]  /*4160*/  IMAD.MOV R5, RZ, RZ, -R15 ;  /* 0x000000ffff057224 */ /* 0x008fc800078e0a0f */
[----:B-1----:R-:W-:Y:S01]  /*4170*/  IMAD R8, R5, R11, RZ ;  /* 0x0000000b05087224 */ /* 0x002fe200078e02ff */
[----:B0-----:R-:W-:-:S04]  /*4180*/  IABS R5, R6 ;  /* 0x0000000600057213 */ /* 0x001fc80000000000 */
[----:B------:R-:W-:Y:S01]  /*4190*/  IMAD.HI.U32 R8, R15, R8, R14 ;  /* 0x000000080f087227 */ /* 0x000fe200078e000e */
[----:B------:R-:W0:Y:S05]  /*41a0*/  I2F.RP R9, R5 ;  /* 0x0000000500097306 */ /* 0x000e2a0000209400 */
[----:B------:R-:W-:-:S04]  /*41b0*/  IMAD.HI.U32 R8, R8, R12, RZ ;  /* 0x0000000c08087227 */ /* 0x000fc800078e00ff */
[----:B------:R-:W-:Y:S02]  /*41c0*/  IMAD R10, R8, R10, R12 ;  /* 0x0000000a080a7224 */ /* 0x000fe400078e020c */
[----:B------:R-:W-:-:S03]  /*41d0*/  IMAD.MOV.U32 R12, RZ, RZ, RZ ;  /* 0x000000ffff0c7224 */ /* 0x000fc600078e00ff */
[----:B------:R-:W-:Y:S01]  /*41e0*/  ISETP.GT.U32.AND P1, PT, R11, R10, PT ;  /* 0x0000000a0b00720c */ /* 0x000fe20003f24070 */
[----:B0-----:R-:W0:-:S12]  /*41f0*/  MUFU.RCP R9, R9 ;  /* 0x0000000900097308 */ /* 0x001e180000001000 */
[----:B------:R-:W-:Y:S01]  /*4200*/  @!P1 IMAD.IADD R10, R10, 0x1, -R11 ;  /* 0x000000010a0a9824 */ /* 0x000fe200078e0a0b */
[----:B------:R-:W-:Y:S02]  /*4210*/  @!P1 IADD3 R8, R8, 0x1, RZ ;  /* 0x0000000108089810 */ /* 0x000fe40007ffe0ff */
[----:B------:R-:W-:Y:S02]  /*4220*/  ISETP.NE.AND P1, PT, R7, RZ, PT ;  /* 0x000000ff0700720c */ /* 0x000fe40003f25270 */
[----:B------:R-:W-:Y:S01]  /*4230*/  ISETP.GE.U32.AND P2, PT, R10, R11, PT ;  /* 0x0000000b0a00720c */ /* 0x000fe20003f46070 */
[----:B0-----:R-:W-:Y:S01]  /*4240*/  VIADD R9, R9, 0xffffffe ;  /* 0x0ffffffe09097836 */ /* 0x001fe20000000000 */
[----:B------:R-:W-:-:S03]  /*4250*/  LOP3.LUT R10, R16, R7, RZ, 0x3c, !PT ;  /* 0x00000007100a7212 */ /* 0x000fc600078e3cff */
[----:B------:R-:W0:Y:S01]  /*4260*/  F2I.FTZ.U32.TRUNC.NTZ R13, R9 ;  /* 0x00000009000d7305 */ /* 0x000e22000021f000 */
[----:B------:R-:W-:-:S07]  /*4270*/  ISETP.GE.AND P0, PT, R10, RZ, PT ;  /* 0x000000ff0a00720c */ /* 0x000fce0003f06270 */
[----:B------:R-:W-:-:S06]  /*4280*/  @P2 VIADD R8, R8, 0x1 ;  /* 0x0000000108082836 */ /* 0x000fcc0000000000 */
[----:B------:R-:W-:Y:S01]  /*4290*/  @!P0 IADD3 R8, -R8, RZ, RZ ;  /* 0x000000ff08088210 */ /* 0x000fe20007ffe1ff */
[----:B0-----:R-:W-:Y:S01]  /*42a0*/  IMAD.MOV R9, RZ, RZ, -R13 ;  /* 0x000000ffff097224 */ /* 0x001fe200078e0a0d */
[----:B------:R-:W-:-:S03]  /*42b0*/  @!P1 LOP3.LUT R8, RZ, R7, RZ, 0x33, !PT ;  /* 0x00000007ff089212 */ /* 0x000fc600078e33ff */
[----:B------:R-:W-:Y:S02]  /*42c0*/  IMAD R9, R9, R5, RZ ;  /* 0x0000000509097224 */ /* 0x000fe400078e02ff */
[----:B------:R-:W-:Y:S02]  /*42d0*/  IMAD R10, R8, R7, RZ ;  /* 0x00000007080a7224 */ /* 0x000fe400078e02ff */
[----:B------:R-:W-:-:S03]  /*42e0*/  IMAD.HI.U32 R9, R13, R9, R12 ;  /* 0x000000090d097227 */ /* 0x000fc600078e000c */
[----:B------:R-:W-:Y:S01]  /*42f0*/  IADD3 R11, R16, -R10, RZ ;  /* 0x8000000a100b7210 */ /* 0x000fe20007ffe0ff */
[----:B------:R-:W-:-:S03]  /*4300*/  IMAD.WIDE.U32 R18, R8, UR4, R18 ;  /* 0x0000000408127c25 */ /* 0x000fc6000f8e0012 */
        /* <DEDUP_REMOVED lines=37> */
        .weak           $__internal_6_$__cuda_sm20_div_s64
        .type           $__internal_6_$__cuda_sm20_div_s64,@function
        .size           $__internal_6_$__cuda_sm20_div_s64,(.L_x_7838 - $__internal_6_$__cuda_sm20_div_s64)
$__internal_6_$__cuda_sm20_div_s64:
        /* <DEDUP_REMOVED lines=78> */
[----:B------:R-:W-:Y:S01]  /*4a40*/  IMAD.MOV.U32 R21, RZ, RZ, 0x0 ;  /* 0x00000000ff157424 */ /* 0x000fe200078e00ff */
[----:B------:R-:W-:Y:S01]  /*4a50*/  SEL R23, R23, R20, !P4 ;  /* 0x0000001417177207 */ /* 0x000fe20006000000 */
[----:B------:R-:W-:Y:S01]  /*4a60*/  IMAD.MOV.U32 R20, RZ, RZ, R22 ;  /* 0x000000ffff147224 */ /* 0x000fe200078e0016 */
[----:B------:R-:W-:-:S02]  /*4a70*/  SEL R0, R0, 0xffffffff, P0 ;  /* 0xffffffff00007807 */ /* 0x000fc40000000000 */
[----:B------:R-:W-:Y:S01]  /*4a80*/  SEL R23, R23, 0xffffffff, P0 ;  /* 0xffffffff17177807 */ /* 0x000fe20000000000 */
[----:B------:R-:W-:Y:S06]  /*4a90*/  RET.REL.NODEC R20 `(_ZN5flash32flash_fwd_splitkv_combine_kernelI23Flash_fwd_kernel_traitsILi64ELi64ELi256ELi4ELb0ELb0EN7cutlass6half_tE19Flash_kernel_traitsILi64ELi64ELi256ELi4ES3_EELi8ELi1ELb0EEEvNS_16Flash_fwd_paramsE) ;  /* 0xffffffb414587950 */ /* 0x000fec0003c3ffff */
.L_x_341:
        /* <DEDUP_REMOVED lines=14> */
.L_x_7838:


//--------------------- .text._ZN5flash32flash_fwd_splitkv_combine_kernelI23Flash_fwd_kernel_traitsILi64ELi64ELi256ELi4ELb0ELb0EN7cutlass6half_tE19Flash_kernel_traitsILi64ELi64ELi256ELi4ES3_EELi8ELi7ELb1EEEvNS_16Flash_fwd_paramsE --------------------------
	.section	.text._ZN5flash32flash_fwd_splitkv_combine_kernelI23Flash_fwd_kernel_traitsILi64ELi64ELi256ELi4ELb0ELb0EN7cutlass6half_tE19Flash_kernel_traitsILi64ELi64ELi256ELi4ES3_EELi8ELi7ELb1EEEvNS_16Flash_fwd_paramsE,"ax",@progbits
	.align	128
        .global         _ZN5flash32flash_fwd_splitkv_combine_kernelI23Flash_fwd_kernel_traitsILi64ELi64ELi256ELi4ELb0ELb0EN7cutlass6half_tE19Flash_kernel_traitsILi64ELi64ELi256ELi4ES3_EELi8ELi7ELb1EEEvNS_16Flash_fwd_paramsE
        .type           _ZN5flash32flash_fwd_splitkv_combine_kernelI23Flash_fwd_kernel_traitsILi64ELi64ELi256ELi4ELb0ELb0EN7cutlass6half_tE19Flash_kernel_traitsILi64ELi64ELi256ELi4ES3_EELi8ELi7ELb1EEEvNS_16Flash_fwd_paramsE,@function
        .size           _ZN5flash32flash_fwd_splitkv_combine_kernelI23Flash_fwd_kernel_traitsILi64ELi64ELi256ELi4ELb0ELb0EN7cutlass6half_tE19Flash_kernel_traitsILi64ELi64ELi256ELi4ES3_EELi8ELi7ELb1EEEvNS_16Flash_fwd_paramsE,(.L_x_7839 - _ZN5flash32flash_fwd_splitkv_combine_kernelI23Flash_fwd_kernel_traitsILi64ELi64ELi256ELi4ELb0ELb0EN7cutlass6half_tE19Flash_kernel_traitsILi64ELi64ELi256ELi4ES3_EELi8ELi7ELb1EEEvNS_16Flash_fwd_paramsE)
        .other          _ZN5flash32flash_fwd_splitkv_combine_kernelI23Flash_fwd_kernel_traitsILi64ELi64ELi256ELi4ELb0ELb0EN7cutlass6half_tE19Flash_kernel_traitsILi64ELi64ELi256ELi4ES3_EELi8ELi7ELb1EEEvNS_16Flash_fwd_paramsE,@"STO_CUDA_ENTRY STV_DEFAULT"
_ZN5flash32flash_fwd_splitkv_combine_kernelI23Flash_fwd_kernel_traitsILi64ELi64ELi256ELi4ELb0ELb0EN7cutlass6half_tE19Flash_kernel_traitsILi64ELi64ELi256ELi4ES3_EELi8ELi7ELb1EEEvNS_16Flash_fwd_paramsE:
.text._ZN5flash32flash_fwd_splitkv_combine_kernelI23Flash_fwd_kernel_traitsILi64ELi64ELi256ELi4ELb0ELb0EN7cutlass6half_tE19Flash_kernel_traitsILi64ELi64ELi256ELi4ES3_EELi8ELi7ELb1EEEvNS_16Flash_fwd_paramsE:
        /* <DEDUP_REMOVED lines=23> */
[----:B------:R-:W-:Y:S05]  /*0170*/  CALL.REL.NOINC `($__internal_7_$__cuda_sm20_div_s64) ;  /* 0x0000005000d07944 */ /* 0x000fea0003c00000 */
[----:B------:R-:W-:Y:S02]  /*0180*/  MOV R8, R0 ;  /* 0x0000000000087202 */ /* 0x000fe40000000f00 */
[----:B------:R-:W-:Y:S01]  /*0190*/  MOV R9, R25 ;  /* 0x0000001900097202 */ /* 0x000fe20000000f00 */
[----:B------:R-:W-:Y:S06]  /*01a0*/  BRA `(.L_x_343) ;  /* 0x00000000004c7947 */ /* 0x000fec0003800000 */
.L_x_342:
        /* <DEDUP_REMOVED lines=19> */
.L_x_343:
        /* <DEDUP_REMOVED lines=17> */
[----:B------:R-:W-:Y:S05]  /*03f0*/  BRA `(.L_x_346) ;  /* 0x0000000000507947 */ /* 0x000fea0003800000 */
.L_x_345:
        /* <DEDUP_REMOVED lines=20> */
.L_x_346:
[----:B------:R-:W-:Y:S05]  /*0540*/  BSYNC B0 ;  /* 0x0000000000007941 */ /* 0x000fea0003800000 */
.L_x_344:
        /* <DEDUP_REMOVED lines=57> */
.L_x_348:
        /* <DEDUP_REMOVED lines=19> */
.L_x_349:
[----:B------:R-:W-:Y:S05]  /*0a10*/  BSYNC B0 ;  /* 0x0000000000007941 */ /* 0x000fea0003800000 */
.L_x_347:
        /* <DEDUP_REMOVED lines=105> */
.L_x_351:
        /* <DEDUP_REMOVED lines=20> */
.L_x_352:
[----:B------:R-:W-:Y:S05]  /*11f0*/  BSYNC B0 ;  /* 0x0000000000007941 */ /* 0x000fea0003800000 */
.L_x_350:
        /* <DEDUP_REMOVED lines=181> */
.L_x_354:
        /* <DEDUP_REMOVED lines=19> */
.L_x_355:
[----:B------:R-:W-:Y:S05]  /*1e80*/  BSYNC B0 ;  /* 0x0000000000007941 */ /* 0x000fea0003800000 */
.L_x_353:
        /* <DEDUP_REMOVED lines=206> */
.L_x_360:
        /* <DEDUP_REMOVED lines=22> */
.L_x_361:
[----:B------:R-:W-:Y:S05]  /*2cd0*/  BSYNC B0 ;  /* 0x0000000000007941 */ /* 0x000fea0003800000 */
.L_x_359:
        /* <DEDUP_REMOVED lines=8> */
[----:B------:R-:W-:Y:S05]  /*2d60*/  CALL.REL.NOINC `($__internal_7_$__cuda_sm20_div_s64) ;  /* 0x0000002400d47944 */ /* 0x000fea0003c00000 */
        /* <DEDUP_REMOVED lines=11> */
.L_x_363:
        /* <DEDUP_REMOVED lines=22> */
.L_x_364:
[----:B------:R-:W-:Y:S05]  /*2f80*/  BSYNC B0 ;  /* 0x0000000000007941 */ /* 0x000fea0003800000 */
.L_x_362:
        /* <DEDUP_REMOVED lines=11> */
[----:B------:R-:W-:Y:S05]  /*3040*/  CALL.REL.NOINC `($__internal_7_$__cuda_sm20_div_s64) ;  /* 0x00000024001c7944 */ /* 0x000fea0003c00000 */
        /* <DEDUP_REMOVED lines=12> */
.L_x_366:
        /* <DEDUP_REMOVED lines=22> */
.L_x_367:
[----:B------:R-:W-:Y:S05]  /*3270*/  BSYNC B0 ;  /* 0x0000000000007941 */ /* 0x000fea0003800000 */
.L_x_365:
        /* <DEDUP_REMOVED lines=52> */
.L_x_369:
        /* <DEDUP_REMOVED lines=23> */
.L_x_370:
[----:B------:R-:W-:Y:S05]  /*3730*/  BSYNC B0 ;  /* 0x0000000000007941 */ /* 0x000fea0003800000 */
.L_x_368:
        /* <DEDUP_REMOVED lines=20> */
.L_x_372:
        /* <DEDUP_REMOVED lines=22> */
.L_x_373:
[----:B------:R-:W-:Y:S05]  /*39e0*/  BSYNC B0 ;  /* 0x0000000000007941 */ /* 0x000fea0003800000 */
.L_x_371:
        /* <DEDUP_REMOVED lines=22> */
.L_x_375:
        /* <DEDUP_REMOVED lines=23> */
.L_x_376:
[----:B------:R-:W-:Y:S05]  /*3cc0*/  BSYNC B0 ;  /* 0x0000000000007941 */ /* 0x000fea0003800000 */
.L_x_374:
        /* <DEDUP_REMOVED lines=39> */
.L_x_378:
        /* <DEDUP_REMOVED lines=23> */
.L_x_379:
[----:B------:R-:W-:Y:S05]  /*40b0*/  BSYNC B0 ;  /* 0x0000000000007941 */ /* 0x000fea0003800000 */
.L_x_377:
        /* <DEDUP_REMOVED lines=31> */
.L_x_381:
        /* <DEDUP_REMOVED lines=23> */
.L_x_382:
[----:B------:R-:W-:Y:S05]  /*4420*/  BSYNC B0 ;  /* 0x0000000000007941 */ /* 0x000fea0003800000 */
.L_x_380:
        /* <DEDUP_REMOVED lines=21> */
.L_x_358:
[----:B------:R-:W-:Y:S02]  /*4580*/  ULDC.64 UR4, c[0x0][0x2b0] ;  /* 0x0000ac0000047ab9 */ /* 0x000fe40000000a00 */
[----:B------:R-:W-:-:S04]  /*4590*/  LEA R2, P0, R44, UR4, 0x2 ;  /* 0x000000042c027c11 */ /* 0x000fc8000f8010ff */
[----:B------:R-:W-:-:S05]  /*45a0*/  LEA.HI.X R3, R44, UR5, R45, 0x2, P0 ;  /* 0x000000052c037c11 */ /* 0x000fca00080f142d */
[----:B------:R0:W-:Y:S04]  /*45b0*/  STG.E desc[UR8][R2.64], R29 ;  /* 0x0000001d02007986 */ /* 0x0001e8000c101908 */
.L_x_357:
[----:B------:R-:W-:Y:S05]  /*45c0*/  BSYNC B1 ;  /* 0x0000000000017941 */ /* 0x000fea0003800000 */
.L_x_356:
[----:B------:R-:W2:Y:S01]  /*45d0*/  LDC R14, c[0x0][0x3c4] ;  /* 0x0000f100ff0e7b82 */ /* 0x000ea20000000800 */
[C---:B------:R-:W-:Y:S01]  /*45e0*/  IADD3 R0, R39.reuse, 0x10, RZ ;  /* 0x0000001027007810 */ /* 0x040fe20007ffe0ff */
[C---:B------:R-:W-:Y:S01]  /*45f0*/  IMAD.SHL.U32 R16, R39.reuse, 0x4, RZ ;  /* 0x0000000427107824 */ /* 0x040fe200078e00ff */
[----:B-1----:R-:W-:Y:S02]  /*4600*/  MOV R4, RZ ;  /* 0x000000ff00047202 */ /* 0x002fe40000000f00 */
[CC--:B--2---:R-:W-:Y:S02]  /*4610*/  ISETP.GE.OR P0, PT, R39.reuse, R14.reuse, P6 ;  /* 0x0000000e2700720c */ /* 0x0c4fe40003706670 */
[----:B------:R-:W-:Y:S02]  /*4620*/  ISETP.GE.OR P5, PT, R0, R14, P6 ;  /* 0x0000000e0000720c */ /* 0x000fe400037a6670 */
[----:B------:R-:W-:-:S04]  /*4630*/  IADD3 R0, R39, 0x20, RZ ;  /* 0x0000002027007810 */ /* 0x000fc80007ffe0ff */
[----:B------:R-:W-:Y:S02]  /*4640*/  ISETP.GE.OR P4, PT, R0, R14, P6 ;  /* 0x0000000e0000720c */ /* 0x000fe40003786670 */
[----:B------:R-:W-:-:S03]  /*4650*/  IADD3 R0, R39, 0x30, RZ ;  /* 0x0000003027007810 */ /* 0x000fc60007ffe0ff */
[C---:B0-----:R-:W-:Y:S01]  /*4660*/  @!P0 FADD.FTZ R2, -R29.reuse, R36 ;  /* 0x000000241d028221 */ /* 0x041fe20000010100 */
        /* <DEDUP_REMOVED lines=18> */
[----:B0-----:R0:W-:Y:S01]  /*4790*/  @!P0 STS [R38], R2 ;  /* 0x0000000226008388 */ /* 0x0011e20000000800 */
[----:B------:R-:W-:Y:S01]  /*47a0*/  ISETP.GE.OR P0, PT, R0, R14, P6 ;  /* 0x0000000e0000720c */ /* 0x000fe20003706670 */
[----:B------:R-:W2:Y:S01]  /*47b0*/  @!P4 MUFU.EX2 R34, R34 ;  /* 0x000000220022c308 */ /* 0x000ea20000000800 */
[----:B------:R-:W-:Y:S01]  /*47c0*/  IADD3 R0, R39, 0x70, RZ ;  /* 0x0000007027007810 */ /* 0x000fe20007ffe0ff */
[----:B------:R-:W-:-:S03]  /*47d0*/  @!P1 FMUL.FTZ R33, R33, 1.4426950216293334961 ;  /* 0x3fb8aa3b21219820 */ /* 0x000fc60000410000 */
[----:B------:R-:W-:Y:S01]  /*47e0*/  ISETP.GE.OR P6, PT, R0, R14, P6 ;  /* 0x0000000e0000720c */ /* 0x000fe200037c6670 */
[----:B-1----:R-:W-:Y:S02]  /*47f0*/  @!P5 STS [R38+0x240], R37 ;  /* 0x000240252600d388 */ /* 0x002fe40000000800 */
[----:B------:R-:W1:Y:S04]  /*4800*/  @!P3 MUFU.EX2 R35, R35 ;  /* 0x000000230023b308 */ /* 0x000e680000000800 */
[----:B------:R-:W-:-:S04]  /*4810*/  @!P0 FADD.FTZ R30, -R29, R30 ;  /* 0x0000001e1d1e8221 */ /* 0x000fc80000010100 */
[----:B------:R-:W-:Y:S01]  /*4820*/  @!P0 FMUL.FTZ R30, R30, 1.4426950216293334961 ;  /* 0x3fb8aa3b1e1e8820 */ /* 0x000fe20000410000 */
[----:B------:R-:W3:Y:S01]  /*4830*/  @!P2 MUFU.EX2 R32, R32 ;  /* 0x000000200020a308 */ /* 0x000ee20000000800 */
[----:B------:R-:W-:Y:S01]  /*4840*/  @!P6 FADD.FTZ R29, -R29, R31 ;  /* 0x0000001f1d1de221 */ /* 0x000fe20000010100 */
[----:B--2---:R-:W-:Y:S03]  /*4850*/  @!P4 STS [R38+0x480], R34 ;  /* 0x000480222600c388 */ /* 0x004fe60000000800 */
[----:B------:R-:W-:Y:S01]  /*4860*/  @!P6 FMUL.FTZ R0, R29, 1.4426950216293334961 ;  /* 0x3fb8aa3b1d00e820 */ /* 0x000fe20000410000 */
[----:B0-----:R-:W-:Y:S02]  /*4870*/  CS2R R2, SRZ ;  /* 0x0000000000027805 */ /* 0x001fe4000001ff00 */
[----:B------:R-:W0:Y:S01]  /*4880*/  @!P0 MUFU.EX2 R30, R30 ;  /* 0x0000001e001e8308 */ /* 0x000e220000000800 */
[----:B-1----:R-:W-:Y:S07]  /*4890*/  @!P3 STS [R38+0x6c0], R35 ;  /* 0x0006c0232600b388 */ /* 0x002fee0000000800 */
[----:B------:R-:W1:Y:S01]  /*48a0*/  @!P1 MUFU.EX2 R33, R33 ;  /* 0x0000002100219308 */ /* 0x000e620000000800 */
[----:B---3--:R-:W-:Y:S07]  /*48b0*/  @!P2 STS [R38+0x900], R32 ;  /* 0x000900202600a388 */ /* 0x008fee0000000800 */
[----:B------:R-:W2:Y:S01]  /*48c0*/  @!P6 MUFU.EX2 R0, R0 ;  /* 0x000000000000e308 */ /* 0x000ea20000000800 */
[----:B0-----:R-:W-:Y:S01]  /*48d0*/  @!P0 STS [R38+0xd80], R30 ;  /* 0x000d801e26008388 */ /* 0x001fe20000000800 */
[----:B------:R-:W-:-:S03]  /*48e0*/  ISETP.GE.AND P0, PT, R14, 0x1, PT ;  /* 0x000000010e00780c */ /* 0x000fc60003f06270 */
[----:B-1----:R-:W-:Y:S04]  /*48f0*/  @!P1 STS [R38+0xb40], R33 ;  /* 0x000b402126009388 */ /* 0x002fe80000000800 */
[----:B--2---:R0:W-:Y:S02]  /*4900*/  @!P6 STS [R38+0xfc0], R0 ;  /* 0x000fc0002600e388 */ /* 0x0041e40000000800 */
[----:B0-----:R-:W-:Y:S01]  /*4910*/  HFMA2.MMA R0, -RZ, RZ, 0, 0 ;  /* 0x00000000ff007435 */ /* 0x001fe200000001ff */
[----:B------:R-:W-:Y:S06]  /*4920*/  BAR.SYNC.DEFER_BLOCKING 0x0 ;  /* 0x0000000000007b1d */ /* 0x000fec0000010000 */
[----:B------:R-:W-:Y:S05]  /*4930*/  @!P0 BRA `(.L_x_383) ;  /* 0x0000000400988947 */ /* 0x000fea0003800000 */
[----:B------:R-:W-:Y:S01]  /*4940*/  ULDC UR10, c[0x0][0x2dc] ;  /* 0x0000b700000a7ab9 */ /* 0x000fe20000000800 */
[----:B------:R-:W0:Y:S01]  /*4950*/  S2UR UR6, SR_CgaCtaId ;  /* 0x00000000000679c3 */ /* 0x000e220000008800 */
[----:B------:R-:W-:Y:S01]  /*4960*/  UIMAD UR4, UR7, UR10, URZ ;  /* 0x0000000a070472a4 */ /* 0x000fe2000f8e023f */
[----:B------:R-:W-:Y:S01]  /*4970*/  IMAD R21, R7, 0x40, R16 ;  /* 0x0000004007157824 */ /* 0x000fe200078e0210 */
[----:B------:R-:W-:Y:S01]  /*4980*/  PLOP3.LUT P4, PT, PT, PT, PT, 0x80, 0x0 ;  /* 0x000000000000781c */ /* 0x000fe20003f8f070 */
[C---:B------:R-:W-:Y:S01]  /*4990*/  IMAD R18, R12.reuse, UR10, RZ ;  /* 0x0000000a0c127c24 */ /* 0x040fe2000f8e02ff */
[----:B------:R-:W-:Y:S01]  /*49a0*/  USHF.R.S32.HI UR11, URZ, 0x1f, UR4 ;  /* 0x0000001f3f0b7899 */ /* 0x000fe20008011404 */
[----:B------:R-:W-:Y:S01]  /*49b0*/  VIADD R15, R12, -UR7 ;  /* 0x800000070c0f7c36 */ /* 0x000fe20008000000 */
[----:B------:R-:W-:Y:S01]  /*49c0*/  IADD3 R0, P0, R21, UR4, RZ ;  /* 0x0000000415007c10 */ /* 0x000fe2000ff1e0ff */
[----:B------:R-:W-:Y:S01]  /*49d0*/  ULDC.64 UR4, c[0x0][0x288] ;  /* 0x0000a20000047ab9 */ /* 0x000fe20000000a00 */
[----:B------:R-:W1:Y:S01]  /*49e0*/  LDC R13, c[0x0][0x3c4] ;  /* 0x0000f100ff0d7b82 */ /* 0x000e620000000800 */
[----:B------:R-:W-:-:S02]  /*49f0*/  CS2R R8, SRZ ;  /* 0x0000000000087805 */ /* 0x000fc4000001ff00 */
[----:B------:R-:W-:Y:S02]  /*4a00*/  LEA.HI.X.SX32 R21, R21, UR11, 0x1, P0 ;  /* 0x0000000b15157c11 */ /* 0x000fe400080f0eff */
[----:B------:R-:W-:Y:S02]  /*4a10*/  CS2R R10, SRZ ;  /* 0x00000000000a7805 */ /* 0x000fe4000001ff00 */
[----:B------:R-:W-:Y:S01]  /*4a20*/  LEA R20, P0, R0, UR4, 0x2 ;  /* 0x0000000400147c11 */ /* 0x000fe2000f8010ff */
[----:B------:R-:W-:Y:S01]  /*4a30*/  UMOV UR4, 0x400 ;  /* 0x0000040000047882 */ /* 0x000fe20000000000 */
[----:B------:R-:W-:Y:S02]  /*4a40*/  IMAD.WIDE R18, R18, 0x4, RZ ;  /* 0x0000000412127825 */ /* 0x000fe400078e02ff */
[----:B------:R-:W-:Y:S01]  /*4a50*/  LEA.HI.X R21, R0, UR5, R21, 0x2, P0 ;  /* 0x0000000500157c11 */ /* 0x000fe200080f1415 */
[----:B------:R-:W-:Y:S01]  /*4a60*/  UMOV UR5, URZ ;  /* 0x0000003f00057c82 */ /* 0x000fe20008000000 */
[----:B------:R-:W-:Y:S01]  /*4a70*/  ISETP.GT.AND P0, PT, R14, 0x3, PT ;  /* 0x000000030e00780c */ /* 0x000fe20003f04270 */
[----:B------:R-:W-:Y:S01]  /*4a80*/  IMAD.MOV.U32 R0, RZ, RZ, RZ ;  /* 0x000000ffff007224 */ /* 0x000fe200078e00ff */
[----:B0-----:R-:W-:-:S06]  /*4a90*/  ULEA UR4, UR6, UR4, 0x18 ;  /* 0x0000000406047291 */ /* 0x001fcc000f8ec03f */
[----:B------:R-:W-:-:S05]  /*4aa0*/  LEA R6, R7, UR4, 0x2 ;  /* 0x0000000407067c11 */ /* 0x000fca000f8e10ff */
[----:B------:R-:W-:Y:S05]  /*4ab0*/  @!P0 BRA `(.L_x_384) ;  /* 0x0000000000a48947 */ /* 0x000fea0003800000 */
[----:B------:R-:W-:Y:S01]  /*4ac0*/  PLOP3.LUT P4, PT, PT, PT, PT, 0x8, 0x0 ;  /* 0x000000000000781c */ /* 0x000fe20003f8e170 */
[----:B------:R-:W-:Y:S01]  /*4ad0*/  VIADD R14, R14, 0xfffffffd ;  /* 0xfffffffd0e0e7836 */ /* 0x000fe20000000000 */
[CC--:B------:R-:W-:Y:S02]  /*4ae0*/  ISETP.GE.AND P3, PT, R7.reuse, R15.reuse, PT ;  /* 0x0000000f0700720c */ /* 0x0c0fe40003f66270 */
[----:B------:R-:W-:-:S13]  /*4af0*/  ISETP.GE.AND P0, PT, R7, R15, PT ;  /* 0x0000000f0700720c */ /* 0x000fda0003f06270 */
.L_x_385:
[----:B------:R0:W2:Y:S01]  /*4b00*/  @!P3 LDG.E.128 R8, desc[UR8][R20.64] ;  /* 0x000000081408b981 */ /* 0x0000a2000c1e1d00 */
[----:B------:R-:W-:Y:S01]  /*4b10*/  PLOP3.LUT P3, PT, P0, PT, PT, 0x80, 0x0 ;  /* 0x000000000000781c */ /* 0x000fe2000076f070 */
[----:B------:R-:W-:Y:S02]  /*4b20*/  UIADD3 UR5, UR5, 0x4, URZ ;  /* 0x0000000405057890 */ /* 0x000fe4000fffe03f */
[----:B------:R-:W2:Y:S04]  /*4b30*/  LDS R5, [R6] ;  /* 0x0000000006057984 */ /* 0x000ea80000000800 */
[----:B------:R-:W-:Y:S02]  /*4b40*/  ISETP.LE.AND P2, PT, R14, UR5, PT ;  /* 0x000000050e007c0c */ /* 0x000fe4000bf43270 */
[C---:B0-----:R-:W-:Y:S04]  /*4b50*/  IADD3 R20, P1, R18.reuse, R20, RZ ;  /* 0x0000001412147210 */ /* 0x041fe80007f3e0ff */
[----:B------:R-:W-:Y:S01]  /*4b60*/  IADD3.X R21, R19, R21, RZ, P1, !PT ;  /* 0x0000001513157210 */ /* 0x000fe20000ffe4ff */
[C---:B--2---:R-:W-:Y:S01]  /*4b70*/  FFMA.FTZ R4, R5.reuse, R8, R4 ;  /* 0x0000000805047223 */ /* 0x044fe20000010004 */
[C---:B------:R-:W-:Y:S01]  /*4b80*/  FFMA.FTZ R3, R5.reuse, R9, R3 ;  /* 0x0000000905037223 */ /* 0x040fe20000010003 */
[C---:B------:R-:W-:Y:S01]  /*4b90*/  FFMA.FTZ R2, R5.reuse, R10, R2 ;  /* 0x0000000a05027223 */ /* 0x040fe20000010002 */
[----:B------:R-:W-:Y:S02]  /*4ba0*/  FFMA.FTZ R0, R5, R11, R0 ;  /* 0x0000000b05007223 */ /* 0x000fe40000010000 */
[----:B------:R0:W2:Y:S04]  /*4bb0*/  @!P3 LDG.E.128 R8, desc[UR8][R20.64] ;  /* 0x000000081408b981 */ /* 0x0000a8000c1e1d00 */
[----:B------:R-:W2:Y:S01]  /*4bc0*/  LDS R5, [R6+0x24] ;  /* 0x0000240006057984 */ /* 0x000ea20000000800 */
        /* <DEDUP_REMOVED lines=15> */
[----:B------:R3:W2:Y:S01]  /*4cc0*/  LDS R5, [R6+0x6c] ;  /* 0x00006c0006057984 */ /* 0x0006a20000000800 */
[----:B0-----:R-:W-:Y:S02]  /*4cd0*/  IADD3 R20, P1, R18, R20, RZ ;  /* 0x0000001412147210 */ /* 0x001fe40007f3e0ff */
[----:B---3--:R-:W-:Y:S02]  /*4ce0*/  IADD3 R6, R6, 0x90, RZ ;  /* 0x0000009006067810 */ /* 0x008fe40007ffe0ff */
[----:B------:R-:W-:Y:S01]  /*4cf0*/  IADD3.X R21, R19, R21, RZ, P1, !PT ;  /* 0x0000001513157210 */ /* 0x000fe20000ffe4ff */
[C---:B--2---:R-:W-:Y:S01]  /*4d00*/  FFMA.FTZ R4, R5.reuse, R8, R4 ;  /* 0x0000000805047223 */ /* 0x044fe20000010004 */
[C---:B------:R-:W-:Y:S01]  /*4d10*/  FFMA.FTZ R3, R5.reuse, R9, R3 ;  /* 0x0000000905037223 */ /* 0x040fe20000010003 */
[C---:B------:R-:W-:Y:S01]  /*4d20*/  FFMA.FTZ R2, R5.reuse, R10, R2 ;  /* 0x0000000a05027223 */ /* 0x040fe20000010002 */
[----:B------:R-:W-:Y:S01]  /*4d30*/  FFMA.FTZ R0, R5, R11, R0 ;  /* 0x0000000b05007223 */ /* 0x000fe20000010000 */
[----:B------:R-:W-:Y:S09]  /*4d40*/  @!P2 BRA `(.L_x_385) ;  /* 0xfffffffc006ca947 */ /* 0x000ff2000383ffff */
.L_x_384:
[----:B-1----:R-:W-:-:S04]  /*4d50*/  IADD3 R5, R13, -UR5, RZ ;  /* 0x800000050d057c10 */ /* 0x002fc8000fffe0ff */
[----:B------:R-:W-:-:S13]  /*4d60*/  ISETP.GT.AND P0, PT, R5, 0x1, PT ;  /* 0x000000010500780c */ /* 0x000fda0003f04270 */
[----:B------:R-:W-:Y:S05]  /*4d70*/  @!P0 BRA `(.L_x_386) ;  /* 0x0000000000588947 */ /* 0x000fea0003800000 */
[----:B------:R-:W-:Y:S01]  /*4d80*/  ISETP.GE.AND P0, PT, R7, R15, PT ;  /* 0x0000000f0700720c */ /* 0x000fe20003f06270 */
[----:B------:R-:W0:-:S12]  /*4d90*/  LDS R5, [R6] ;  /* 0x0000000006057984 */ /* 0x000e180000000800 */
[----:B------:R1:W0:Y:S02]  /*4da0*/  @!P0 LDG.E.128 R8, desc[UR8][R20.64] ;  /* 0x0000000814088981 */ /* 0x000224000c1e1d00 */
[----:B-1----:R-:W-:-:S04]  /*4db0*/  IADD3 R20, P1, R18, R20, RZ ;  /* 0x0000001412147210 */ /* 0x002fc80007f3e0ff */
[----:B------:R-:W-:Y:S01]  /*4dc0*/  IADD3.X R21, R19, R21, RZ, P1, !PT ;  /* 0x0000001513157210 */ /* 0x000fe20000ffe4ff */
[-C--:B0-----:R-:W-:Y:S01]  /*4dd0*/  FFMA.FTZ R4, R8, R5.reuse, R4 ;  /* 0x0000000508047223 */ /* 0x081fe20000010004 */
[-C--:B------:R-:W-:Y:S01]  /*4de0*/  FFMA.FTZ R3, R9, R5.reuse, R3 ;  /* 0x0000000509037223 */ /* 0x080fe20000010003 */
[-C--:B------:R-:W-:Y:S01]  /*4df0*/  FFMA.FTZ R2, R10, R5.reuse, R2 ;  /* 0x000000050a027223 */ /* 0x080fe20000010002 */
[----:B------:R-:W-:Y:S02]  /*4e00*/  FFMA.FTZ R0, R11, R5, R0 ;  /* 0x000000050b007223 */ /* 0x000fe40000010000 */
[----:B------:R0:W2:Y:S01]  /*4e10*/  @!P0 LDG.E.128 R8, desc[UR8][R20.64] ;  /* 0x0000000814088981 */ /* 0x0000a2000c1e1d00 */
[----:B------:R-:W-:Y:S01]  /*4e20*/  UIADD3 UR5, UR5, 0x1, URZ ;  /* 0x0000000105057890 */ /* 0x000fe2000fffe03f */
[----:B------:R-:W-:Y:S02]  /*4e30*/  PLOP3.LUT P4, PT, PT, PT, PT, 0x8, 0x0 ;  /* 0x000000000000781c */ /* 0x000fe40003f8e170 */
[----:B------:R1:W2:Y:S01]  /*4e40*/  LDS R5, [R6+0x24] ;  /* 0x0000240006057984 */ /* 0x0002a20000000800 */
[----:B------:R-:W-:Y:S01]  /*4e50*/  UIADD3 UR5, UR5, 0x1, URZ ;  /* 0x0000000105057890 */ /* 0x000fe2000fffe03f */
[----:B0-----:R-:W-:-:S02]  /*4e60*/  IADD3 R20, P0, R18, R20, RZ ;  /* 0x0000001412147210 */ /* 0x001fc40007f1e0ff */
[----:B-1----:R-:W-:Y:S02]  /*4e70*/  IADD3 R6, R6, 0x24, RZ ;  /* 0x0000002406067810 */ /* 0x002fe40007ffe0ff */
[----:B------:R-:W-:Y:S02]  /*4e80*/  IADD3.X R21, R19, R21, RZ, P0, !PT ;  /* 0x0000001513157210 */ /* 0x000fe400007fe4ff */
[----:B------:R-:W-:Y:S01]  /*4e90*/  IADD3 R6, R6, 0x24, RZ ;  /* 0x0000002406067810 */ /* 0x000fe20007ffe0ff */
[-C--:B--2---:R-:W-:Y:S01]  /*4ea0*/  FFMA.FTZ R4, R8, R5.reuse, R4 ;  /* 0x0000000508047223 */ /* 0x084fe20000010004 */
[-C--:B------:R-:W-:Y:S01]  /*4eb0*/  FFMA.FTZ R3, R9, R5.reuse, R3 ;  /* 0x0000000509037223 */ /* 0x080fe20000010003 */
[-C--:B------:R-:W-:Y:S01]  /*4ec0*/  FFMA.FTZ R2, R10, R5.reuse, R2 ;  /* 0x000000050a027223 */ /* 0x080fe20000010002 */
[----:B------:R-:W-:-:S07]  /*4ed0*/  FFMA.FTZ R0, R11, R5, R0 ;  /* 0x000000050b007223 */ /* 0x000fce0000010000 */
.L_x_386:
[----:B------:R-:W-:-:S13]  /*4ee0*/  ISETP.GT.OR P4, PT, R13, UR5, P4 ;  /* 0x000000050d007c0c */ /* 0x000fda000a784670 */
[----:B------:R-:W-:Y:S05]  /*4ef0*/  @!P4 BRA `(.L_x_383) ;  /* 0x000000000028c947 */ /* 0x000fea0003800000 */
[----:B------:R-:W0:Y:S01]  /*4f00*/  LDS R6, [R6] ;  /* 0x0000000006067984 */ /* 0x000e220000000800 */
[----:B------:R-:W-:Y:S01]  /*4f10*/  ISETP.GE.AND P0, PT, R7, R15, PT ;  /* 0x0000000f0700720c */ /* 0x000fe20003f06270 */
[----:B------:R-:W-:-:S12]  /*4f20*/  BSSY B0, `(.L_x_387) ;  /* 0x0000003000007945 */ /* 0x000fd80003800000 */
[----:B------:R-:W-:Y:S05]  /*4f30*/  @P0 BRA `(.L_x_388) ;  /* 0x0000000000040947 */ /* 0x000fea0003800000 */
[----:B------:R1:W5:Y:S02]  /*4f40*/  LDG.E.128 R8, desc[UR8][R20.64] ;  /* 0x0000000814087981 */ /* 0x000364000c1e1d00 */
.L_x_388:
[----:B------:R-:W-:Y:S05]  /*4f50*/  BSYNC B0 ;  /* 0x0000000000007941 */ /* 0x000fea0003800000 */
.L_x_387:
[C---:B0----5:R-:W-:Y:S01]  /*4f60*/  FFMA.FTZ R4, R6.reuse, R8, R4 ;  /* 0x0000000806047223 */ /* 0x061fe20000010004 */
[C---:B------:R-:W-:Y:S01]  /*4f70*/  FFMA.FTZ R3, R6.reuse, R9, R3 ;  /* 0x0000000906037223 */ /* 0x040fe20000010003 */
[C---:B------:R-:W-:Y:S01]  /*4f80*/  FFMA.FTZ R2, R6.reuse, R10, R2 ;  /* 0x0000000a06027223 */ /* 0x040fe20000010002 */
[----:B------:R-:W-:Y:S01]  /*4f90*/  FFMA.FTZ R0, R6, R11, R0 ;  /* 0x0000000b06007223 */ /* 0x000fe20000010000 */
.L_x_383:
[----:B------:R-:W-:-:S04]  /*4fa0*/  IADD3 R7, R7, UR7, RZ ;  /* 0x0000000707077c10 */ /* 0x000fc8000fffe0ff */
[----:B------:R-:W-:-:S13]  /*4fb0*/  ISETP.GE.AND P0, PT, R7, R12, PT ;  /* 0x0000000c0700720c */ /* 0x000fda0003f06270 */
[----:B------:R-:W-:Y:S05]  /*4fc0*/  @P0 EXIT ;  /* 0x000000000000094d */ /* 0x000fea0003800000 */
[----:B------:R-:W0:Y:S01]  /*4fd0*/  LDC R9, c[0x0][0x2c4] ;  /* 0x0000b100ff097b82 */ /* 0x000e220000000800 */
[----:B------:R-:W-:Y:S01]  /*4fe0*/  ULDC UR4, c[0x0][0x270] ;  /* 0x00009c0000047ab9 */ /* 0x000fe20000000800 */
[----:B------:R-:W-:Y:S02]  /*4ff0*/  IABS R13, R7 ;  /* 0x00000007000d7213 */ /* 0x000fe40000000000 */
[----:B------:R-:W-:Y:S02]  /*5000*/  SHF.R.S32.HI R17, RZ, 0x1f, R16 ;  /* 0x0000001fff117819 */ /* 0x000fe40000011410 */
        /* <DEDUP_REMOVED lines=71> */
[----:B------:R-:W-:Y:S02]  /*5480*/  LEA.HI.X R7, R16, UR5, R5, 0x1, P0 ;  /* 0x0000000510077c11 */ /* 0x000fe400080f0c05 */
[----:B------:R-:W-:-:S05]  /*5490*/  F2FP.F16.F32.PACK_AB R5, R0, R2 ;  /* 0x000000020005723e */ /* 0x000fca00000000ff */
[----:B------:R-:W-:Y:S01]  /*54a0*/  STG.E.64 desc[UR8][R6.64], R4 ;  /* 0x0000000406007986 */ /* 0x000fe2000c101b08 */
[----:B------:R-:W-:Y:S05]  /*54b0*/  EXIT ;  /* 0x000000000000794d */ /* 0x000fea0003800000 */
        .weak           $__internal_7_$__cuda_sm20_div_s64
        .type           $__internal_7_$__cuda_sm20_div_s64,@function
        .size           $__internal_7_$__cuda_sm20_div_s64,(.L_x_7839 - $__internal_7_$__cuda_sm20_div_s64)
$__internal_7_$__cuda_sm20_div_s64:
        /* <DEDUP_REMOVED lines=83> */
[----:B------:R-:W-:Y:S06]  /*59f0*/  RET.REL.NODEC R22 `(_ZN5flash32flash_fwd_splitkv_combine_kernelI23Flash_fwd_kernel_traitsILi64ELi64ELi256ELi4ELb0ELb0EN7cutlass6half_tE19Flash_kernel_traitsILi64ELi64ELi256ELi4ES3_EELi8ELi7ELb1EEEvNS_16Flash_fwd_paramsE) ;  /* 0xffffffa416807950 */ /* 0x000fec0003c3ffff */
.L_x_389:
        /* <DEDUP_REMOVED lines=16> */
.L_x_7839:


//--------------------- .text._ZN5flash32flash_fwd_splitkv_combine_kernelI23Flash_fwd_kernel_traitsILi64ELi64ELi256ELi4ELb0ELb0EN7cutlass6half_tE19Flash_kernel_traitsILi64ELi64ELi256ELi4ES3_EELi8ELi6ELb1EEEvNS_16Flash_fwd_paramsE --------------------------
	.section	.text._ZN5flash32flash_fwd_splitkv_combine_kernelI23Flash_fwd_kernel_traitsILi64ELi64ELi256ELi4ELb0ELb0EN7cutlass6half_tE19Flash_kernel_traitsILi64ELi64ELi256ELi4ES3_EELi8ELi6ELb1EEEvNS_16Flash_fwd_paramsE,"ax",@progbits
	.align	128
        .global         _ZN5flash32flash_fwd_splitkv_combine_kernelI23Flash_fwd_kernel_traitsILi64ELi64ELi256ELi4ELb0ELb0EN7cutlass6half_tE19Flash_kernel_traitsILi64ELi64ELi256ELi4ES3_EELi8ELi6ELb1EEEvNS_16Flash_fwd_paramsE
        .type           _ZN5flash32flash_fwd_splitkv_combine_kernelI23Flash_fwd_kernel_traitsILi64ELi64ELi256ELi4ELb0ELb0EN7cutlass6half_tE19Flash_kernel_traitsILi64ELi64ELi256ELi4ES3_EELi8ELi6ELb1EEEvNS_16Flash_fwd_paramsE,@function
        .size           _ZN5flash32flash_fwd_splitkv_combine_kernelI23Flash_fwd_kernel_traitsILi64ELi64ELi256ELi4ELb0ELb0EN7cutlass6half_tE19Flash_kernel_traitsILi64ELi64ELi256ELi4ES3_EELi8ELi6ELb1EEEvNS_16Flash_fwd_paramsE,(.L_x_7840 - _ZN5flash32flash_fwd_splitkv_combine_kernelI23Flash_fwd_kernel_traitsILi64ELi64ELi256ELi4ELb0ELb0EN7cutlass6half_tE19Flash_kernel_traitsILi64ELi64ELi256ELi4ES3_EELi8ELi6ELb1EEEvNS_16Flash_fwd_paramsE)
        .other          _ZN5flash32flash_fwd_splitkv_combine_kernelI23Flash_fwd_kernel_traitsILi64ELi64ELi256ELi4ELb0ELb0EN7cutlass6half_tE19Flash_kernel_traitsILi64ELi64ELi256ELi4ES3_EELi8ELi6ELb1EEEvNS_16Flash_fwd_paramsE,@"STO_CUDA_ENTRY STV_DEFAULT"
_ZN5flash32flash_fwd_splitkv_combine_kernelI23Flash_fwd_kernel_traitsILi64ELi64ELi256ELi4ELb0ELb0EN7cutlass6half_tE19Flash_kernel_traitsILi64ELi64ELi256ELi4ES3_EELi8ELi6ELb1EEEvNS_16Flash_fwd_paramsE:
.text._ZN5flash32flash_fwd_splitkv_combine_kernelI23Flash_fwd_kernel_traitsILi64ELi64ELi256ELi4ELb0ELb0EN7cutlass6half_tE19Flash_kernel_traitsILi64ELi64ELi256ELi4ES3_EELi8ELi6ELb1EEEvNS_16Flash_fwd_paramsE:
        /* <DEDUP_REMOVED lines=23> */
[----:B------:R-:W-:Y:S05]  /*0170*/  CALL.REL.NOINC `($__internal_8_$__cuda_sm20_div_s64) ;  /* 0x0000004800b87944 */ /* 0x000fea0003c00000 */
[----:B------:R-:W-:Y:S05]  /*0180*/  BRA `(.L_x_391) ;  /* 0x00000000004c7947 */ /* 0x000fea0003800000 */
.L_x_390:
        /* <DEDUP_REMOVED lines=19> */
.L_x_391:
        /* <DEDUP_REMOVED lines=12> */
[----:B------:R-:W-:Y:S05]  /*0380*/  CALL.REL.NOINC `($__internal_8_$__cuda_sm20_div_s64) ;  /* 0x0000004800347944 */ /* 0x000fea0003c00000 */
[----:B------:R-:W-:Y:S02]  /*0390*/  MOV R6, R20 ;  /* 0x0000001400067202 */ /* 0x000fe40000000f00 */
[----:B------:R-:W-:Y:S01]  /*03a0*/  MOV R7, R21 ;  /* 0x0000001500077202 */ /* 0x000fe20000000f00 */
[----:B------:R-:W-:Y:S05]  /*03b0*/  BRA `(.L_x_394) ;  /* 0x00000000004c7947 */ /* 0x000fea0003800000 */
.L_x_393:
        /* <DEDUP_REMOVED lines=19> */
.L_x_394:
[----:B------:R-:W-:Y:S05]  /*04f0*/  BSYNC B0 ;  /* 0x0000000000007941 */ /* 0x000fea0003800000 */
.L_x_392:
        /* <DEDUP_REMOVED lines=53> */
[----:B------:R-:W-:Y:S02]  /*0850*/  MOV R32, R20 ;  /* 0x0000001400207202 */ /* 0x000fe40000000f00 */
[----:B------:R-:W-:Y:S01]  /*0860*/  MOV R33, R21 ;  /* 0x0000001500217202 */ /* 0x000fe20000000f00 */
[----:B------:R-:W-:Y:S05]  /*0870*/  BRA `(.L_x_397) ;  /* 0x00000000004c7947 */ /* 0x000fea0003800000 */
.L_x_396:
        /* <DEDUP_REMOVED lines=19> */
.L_x_397:
[----:B------:R-:W-:Y:S05]  /*09b0*/  BSYNC B0 ;  /* 0x0000000000007941 */ /* 0x000fea0003800000 */
.L_x_395:
        /* <DEDUP_REMOVED lines=105> */
.L_x_399:
        /* <DEDUP_REMOVED lines=19> */
.L_x_400:
[----:B------:R-:W-:Y:S05]  /*1180*/  BSYNC B0 ;  /* 0x0000000000007941 */ /* 0x000fea0003800000 */
.L_x_398:
        /* <DEDUP_REMOVED lines=113> */
[----:B------:R-:W-:Y:S05]  /*18a0*/  CALL.REL.NOINC `($__internal_8_$__cuda_sm20_div_s64) ;  /* 0x0000003000ec7944 */ /* 0x000fea0003c00000 */
[----:B------:R-:W-:Y:S02]  /*18b0*/  MOV R40, R20 ;  /* 0x0000001400287202 */ /* 0x000fe40000000f00 */
[----:B------:R-:W-:Y:S01]  /*18c0*/  MOV R41, R21 ;  /* 0x0000001500297202 */ /* 0x000fe20000000f00 */
[----:B------:R-:W-:Y:S05]  /*18d0*/  BRA `(.L_x_403) ;  /* 0x00000000004c7947 */ /* 0x000fea0003800000 */
.L_x_402:
        /* <DEDUP_REMOVED lines=19> */
.L_x_403:
[----:B------:R-:W-:Y:S05]  /*1a10*/  BSYNC B0 ;  /* 0x0000000000007941 */ /* 0x000fea0003800000 */
.L_x_401:
        /* <DEDUP_REMOVED lines=167> */
[----:B------:R-:W-:Y:S05]  /*2490*/  CALL.REL.NOINC `($__internal_8_$__cuda_sm20_div_s64) ;  /* 0x0000002400f07944 */ /* 0x000fea0003c00000 */
        /* <DEDUP_REMOVED lines=9> */
.L_x_408:
        /* <DEDUP_REMOVED lines=22> */
.L_x_409:
[----:B------:R-:W-:Y:S05]  /*2690*/  BSYNC B0 ;  /* 0x0000000000007941 */ /* 0x000fea0003800000 */
.L_x_407:
        /* <DEDUP_REMOVED lines=19> */
.L_x_411:
        /* <DEDUP_REMOVED lines=22> */
.L_x_412:
[----:B------:R-:W-:Y:S05]  /*2930*/  BSYNC B0 ;  /* 0x0000000000007941 */ /* 0x000fea0003800000 */
.L_x_410:
        /* <DEDUP_REMOVED lines=11> */
[----:B------:R-:W-:Y:S05]  /*29f0*/  CALL.REL.NOINC `($__internal_8_$__cuda_sm20_div_s64) ;  /* 0x0000002000987944 */ /* 0x000fea0003c00000 */
[----:B------:R-:W-:-:S04]  /*2a00*/  IADD3 R19, P0, RZ, -R20, RZ ;  /* 0x80000014ff137210 */ /* 0x000fc80007f1e0ff */
[----:B------:R-:W-:Y:S01]  /*2a10*/  IADD3.X R18, RZ, ~R21, RZ, P0, !PT ;  /* 0x80000015ff127210 */ /* 0x000fe200007fe4ff */
[----:B------:R-:W-:-:S04]  /*2a20*/  IMAD.WIDE.U32 R42, R5, R19, R42 ;  /* 0x00000013052a7225 */ /* 0x000fc800078e002a */
[----:B------:R-:W-:-:S04]  /*2a30*/  IMAD R18, R18, R5, RZ ;  /* 0x0000000512127224 */ /* 0x000fc800078e02ff */
[----:B------:R-:W-:-:S05]  /*2a40*/  IMAD R4, R4, R19, R18 ;  /* 0x0000001304047224 */ /* 0x000fca00078e0212 */
[----:B------:R-:W-:Y:S01]  /*2a50*/  IADD3 R4, R43, R4, RZ ;  /* 0x000000042b047210 */ /* 0x000fe20007ffe0ff */
[----:B------:R-:W-:Y:S05]  /*2a60*/  BRA `(.L_x_415) ;  /* 0x0000000000587947 */ /* 0x000fea0003800000 */
.L_x_414:
        /* <DEDUP_REMOVED lines=22> */
.L_x_415:
[----:B------:R-:W-:Y:S05]  /*2bd0*/  BSYNC B0 ;  /* 0x0000000000007941 */ /* 0x000fea0003800000 */
.L_x_413:
        /* <DEDUP_REMOVED lines=38> */
[----:B------:R-:W-:Y:S05]  /*2e40*/  CALL.REL.NOINC `($__internal_8_$__cuda_sm20_div_s64) ;  /* 0x0000001c00847944 */ /* 0x000fea0003c00000 */
        /* <DEDUP_REMOVED lines=12> */
.L_x_417:
        /* <DEDUP_REMOVED lines=23> */
.L_x_418:
[----:B------:R-:W-:Y:S05]  /*3080*/  BSYNC B0 ;  /* 0x0000000000007941 */ /* 0x000fea0003800000 */
.L_x_416:
        /* <DEDUP_REMOVED lines=18> */
.L_x_420:
        /* <DEDUP_REMOVED lines=22> */
.L_x_421:
[----:B------:R-:W-:Y:S05]  /*3310*/  BSYNC B0 ;  /* 0x0000000000007941 */ /* 0x000fea0003800000 */
.L_x_419:
        /* <DEDUP_REMOVED lines=22> */
.L_x_423:
        /* <DEDUP_REMOVED lines=23> */
.L_x_424:
[----:B------:R-:W-:Y:S05]  /*35f0*/  BSYNC B0 ;  /* 0x0000000000007941 */ /* 0x000fea0003800000 */
.L_x_422:
        /* <DEDUP_REMOVED lines=39> */
.L_x_426:
        /* <DEDUP_REMOVED lines=23> */
.L_x_427:
[----:B------:R-:W-:Y:S05]  /*39e0*/  BSYNC B0 ;  /* 0x0000000000007941 */ /* 0x000fea0003800000 */
.L_x_425:
        /* <DEDUP_REMOVED lines=29> */
.L_x_429:
        /* <DEDUP_REMOVED lines=23> */
.L_x_430:
[----:B------:R-:W-:Y:S05]  /*3d30*/  BSYNC B0 ;  /* 0x0000000000007941 */ /* 0x000fea0003800000 */
.L_x_428:
        /* <DEDUP_REMOVED lines=21> */
.L_x_406:
[----:B------:R-:W-:Y:S02]  /*3e90*/  ULDC.64 UR4, c[0x0][0x2b0] ;  /* 0x0000ac0000047ab9 */ /* 0x000fe40000000a00 */
[----:B------:R-:W-:-:S04]  /*3ea0*/  LEA R2, P0, R38, UR4, 0x2 ;  /* 0x0000000426027c11 */ /* 0x000fc8000f8010ff */
[----:B------:R-:W-:-:S05]  /*3eb0*/  LEA.HI.X R3, R38, UR5, R39, 0x2, P0 ;  /* 0x0000000526037c11 */ /* 0x000fca00080f1427 */
[----:B------:R0:W-:Y:S04]  /*3ec0*/  STG.E desc[UR8][R2.64], R29 ;  /* 0x0000001d02007986 */ /* 0x0001e8000c101908 */
.L_x_405:
[----:B------:R-:W-:Y:S05]  /*3ed0*/  BSYNC B1 ;  /* 0x0000000000017941 */ /* 0x000fea0003800000 */
.L_x_404:
[----:B------:R-:W2:Y:S01]  /*3ee0*/  LDC R14, c[0x0][0x3c4] ;  /* 0x0000f100ff0e7b82 */ /* 0x000ea20000000800 */
[C---:B0-----:R-:W-:Y:S01]  /*3ef0*/  IADD3 R3, R35.reuse, 0x10, RZ ;  /* 0x0000001023037810 */ /* 0x041fe20007ffe0ff */
[----:B------:R-:W-:Y:S01]  /*3f00*/  HFMA2.MMA R0, -RZ, RZ, 0, 0 ;  /* 0x00000000ff007435 */ /* 0x000fe200000001ff */
[----:B------:R-:W-:Y:S02]  /*3f10*/  IMAD.SHL.U32 R18, R35, 0x4, RZ ;  /* 0x0000000423127824 */ /* 0x000fe400078e00ff */
[----:B-1----:R-:W-:Y:S01]  /*3f20*/  IMAD.MOV.U32 R5, RZ, RZ, RZ ;  /* 0x000000ffff057224 */ /* 0x002fe200078e00ff */
[-C--:B--2---:R-:W-:Y:S02]  /*3f30*/  ISETP.GE.OR P1, PT, R3, R14.reuse, P6 ;  /* 0x0000000e0300720c */ /* 0x084fe40003726670 */
[C---:B------:R-:W-:Y:S02]  /*3f40*/  IADD3 R3, R35.reuse, 0x20, RZ ;  /* 0x0000002023037810 */ /* 0x040fe40007ffe0ff */
[----:B------:R-:W-:-:S02]  /*3f50*/  ISETP.GE.OR P2, PT, R35, R14, P6 ;  /* 0x0000000e2300720c */ /* 0x000fc40003746670 */
[----:B------:R-:W-:Y:S02]  /*3f60*/  ISETP.GE.OR P0, PT, R3, R14, P6 ;  /* 0x0000000e0300720c */ /* 0x000fe40003706670 */
        /* <DEDUP_REMOVED lines=17> */
[----:B------:R-:W-:-:S03]  /*4080*/  ISETP.GE.AND P0, PT, R14, 0x1, PT ;  /* 0x000000010e00780c */ /* 0x000fc60003f06270 */
[----:B--2---:R0:W-:Y:S04]  /*4090*/  @!P2 STS [R33], R36 ;  /* 0x000000242100a388 */ /* 0x0041e80000000800 */
[----:B---3--:R0:W-:Y:S01]  /*40a0*/  @!P6 STS [R33+0x6c0], R6 ;  /* 0x0006c0062100e388 */ /* 0x0081e20000000800 */
[----:B------:R-:W-:Y:S06]  /*40b0*/  BAR.SYNC.DEFER_BLOCKING 0x0 ;  /* 0x0000000000007b1d */ /* 0x000fec0000010000 */
[----:B------:R-:W-:Y:S05]  /*40c0*/  @!P0 BRA `(.L_x_431) ;  /* 0x0000000400988947 */ /* 0x000fea0003800000 */
[----:B------:R-:W-:Y:S01]  /*40d0*/  ULDC UR10, c[0x0][0x2dc] ;  /* 0x0000b700000a7ab9 */ /* 0x000fe20000000800 */
[----:B------:R-:W1:Y:S01]  /*40e0*/  S2UR UR6, SR_CgaCtaId ;  /* 0x00000000000679c3 */ /* 0x000e620000008800 */
        /* <DEDUP_REMOVED lines=8> */
[----:B------:R-:W2:Y:S01]  /*4170*/  LDC R13, c[0x0][0x3c4] ;  /* 0x0000f100ff0d7b82 */ /* 0x000ea20000000800 */
        /* <DEDUP_REMOVED lines=10> */
[----:B-1----:R-:W-:-:S06]  /*4220*/  ULEA UR4, UR6, UR4, 0x18 ;  /* 0x0000000406047291 */ /* 0x002fcc000f8ec03f */
[----:B0-----:R-:W-:-:S05]  /*4230*/  LEA R6, R7, UR4, 0x2 ;  /* 0x0000000407067c11 */ /* 0x001fca000f8e10ff */
[----:B------:R-:W-:Y:S05]  /*4240*/  @!P0 BRA `(.L_x_432) ;  /* 0x0000000000a48947 */ /* 0x000fea0003800000 */
[----:B------:R-:W-:Y:S01]  /*4250*/  PLOP3.LUT P4, PT, PT, PT, PT, 0x8, 0x0 ;  /* 0x000000000000781c */ /* 0x000fe20003f8e170 */
[----:B------:R-:W-:Y:S01]  /*4260*/  VIADD R14, R14, 0xfffffffd ;  /* 0xfffffffd0e0e7836 */ /* 0x000fe20000000000 */
[CC--:B------:R-:W-:Y:S02]  /*4270*/  ISETP.GE.AND P3, PT, R7.reuse, R16.reuse, PT ;  /* 0x000000100700720c */ /* 0x0c0fe40003f66270 */
[----:B------:R-:W-:-:S13]  /*4280*/  ISETP.GE.AND P0, PT, R7, R16, PT ;  /* 0x000000100700720c */ /* 0x000fda0003f06270 */
.L_x_433:
[----:B------:R0:W3:Y:S01]  /*4290*/  @!P3 LDG.E.128 R8, desc[UR8][R24.64] ;  /* 0x000000081808b981 */ /* 0x0000e2000c1e1d00 */
[----:B------:R-:W-:Y:S01]  /*42a0*/  PLOP3.LUT P3, PT, P0, PT, PT, 0x80, 0x0 ;  /* 0x000000000000781c */ /* 0x000fe2000076f070 */
[----:B------:R-:W-:Y:S01]  /*42b0*/  UIADD3 UR5, UR5, 0x4, URZ ;  /* 0x0000000405057890 */ /* 0x000fe2000fffe03f */
[----:B------:R-:W-:Y:S01]  /*42c0*/  IADD3 R26, P1, R20, R24, RZ ;  /* 0x00000018141a7210 */ /* 0x000fe20007f3e0ff */
[----:B------:R-:W3:Y:S03]  /*42d0*/  LDS R4, [R6] ;  /* 0x0000000006047984 */ /* 0x000ee60000000800 */
[C---:B------:R-:W-:Y:S02]  /*42e0*/  IADD3.X R27, R21.reuse, R25, RZ, P1, !PT ;  /* 0x00000019151b7210 */ /* 0x040fe40000ffe4ff */
[----:B------:R-:W-:Y:S02]  /*42f0*/  ISETP.LE.AND P2, PT, R14, UR5, PT ;  /* 0x000000050e007c0c */ /* 0x000fe4000bf43270 */
[C---:B0-----:R-:W-:Y:S04]  /*4300*/  IADD3 R24, P1, R20.reuse, R26, RZ ;  /* 0x0000001a14187210 */ /* 0x041fe80007f3e0ff */
[C---:B------:R-:W-:Y:S02]  /*4310*/  IADD3.X R25, R21.reuse, R27, RZ, P1, !PT ;  /* 0x0000001b15197210 */ /* 0x040fe40000ffe4ff */
[----:B------:R-:W-:Y:S04]  /*4320*/  IADD3 R22, P1, R20, R24, RZ ;  /* 0x0000001814167210 */ /* 0x000fe80007f3e0ff */
[C---:B------:R-:W-:Y:S01]  /*4330*/  IADD3.X R23, R21.reuse, R25, RZ, P1, !PT ;  /* 0x0000001915177210 */ /* 0x040fe20000ffe4ff */
[C---:B---3--:R-:W-:Y:S01]  /*4340*/  FFMA.FTZ R5, R4.reuse, R8, R5 ;  /* 0x0000000804057223 */ /* 0x048fe20000010005 */
[C---:B------:R-:W-:Y:S01]  /*4350*/  FFMA.FTZ R2, R4.reuse, R9, R2 ;  /* 0x0000000904027223 */ /* 0x040fe20000010002 */
[C---:B------:R-:W-:Y:S01]  /*4360*/  FFMA.FTZ R3, R4.reuse, R10, R3 ;  /* 0x0000000a04037223 */ /* 0x040fe20000010003 */
[----:B------:R-:W-:Y:S02]  /*4370*/  FFMA.FTZ R0, R4, R11, R0 ;  /* 0x0000000b04007223 */ /* 0x000fe40000010000 */
[----:B------:R-:W3:Y:S04]  /*4380*/  @!P3 LDG.E.128 R8, desc[UR8][R26.64] ;  /* 0x000000081a08b981 */ /* 0x000ee8000c1e1d00 */
[----:B------:R-:W3:Y:S02]  /*4390*/  LDS R4, [R6+0x24] ;  /* 0x0000240006047984 */ /* 0x000ee40000000800 */
[C---:B---3--:R-:W-:Y:S01]  /*43a0*/  FFMA.FTZ R5, R4.reuse, R8, R5 ;  /* 0x0000000804057223 */ /* 0x048fe20000010005 */
[C---:B------:R-:W-:Y:S01]  /*43b0*/  FFMA.FTZ R2, R4.reuse, R9, R2 ;  /* 0x0000000904027223 */ /* 0x040fe20000010002 */
[C---:B------:R-:W-:Y:S01]  /*43c0*/  FFMA.FTZ R3, R4.reuse, R10, R3 ;  /* 0x0000000a04037223 */ /* 0x040fe20000010003 */
[----:B------:R-:W-:Y:S02]  /*43d0*/  FFMA.FTZ R0, R4, R11, R0 ;  /* 0x0000000b04007223 */ /* 0x000fe40000010000 */
[----:B------:R0:W3:Y:S04]  /*43e0*/  @!P3 LDG.E.128 R8, desc[UR8][R24.64] ;  /* 0x000000081808b981 */ /* 0x0000e8000c1e1d00 */
[----:B------:R-:W3:Y:S01]  /*43f0*/  LDS R4, [R6+0x48] ;  /* 0x0000480006047984 */ /* 0x000ee20000000800 */
[----:B0-----:R-:W-:Y:S04]  /*4400*/  IADD3 R24, P1, R20, R22, RZ ;  /* 0x0000001614187210 */ /* 0x001fe80007f3e0ff */
[----:B------:R-:W-:Y:S01]  /*4410*/  IADD3.X R25, R21, R23, RZ, P1, !PT ;  /* 0x0000001715197210 */ /* 0x000fe20000ffe4ff */
[C---:B---3--:R-:W-:Y:S01]  /*4420*/  FFMA.FTZ R5, R4.reuse, R8, R5 ;  /* 0x0000000804057223 */ /* 0x048fe20000010005 */
[C---:B------:R-:W-:Y:S01]  /*4430*/  FFMA.FTZ R2, R4.reuse, R9, R2 ;  /* 0x0000000904027223 */ /* 0x040fe20000010002 */
[C---:B------:R-:W-:Y:S01]  /*4440*/  FFMA.FTZ R3, R4.reuse, R10, R3 ;  /* 0x0000000a04037223 */ /* 0x040fe20000010003 */
[----:B------:R-:W-:Y:S02]  /*4450*/  FFMA.FTZ R0, R4, R11, R0 ;  /* 0x0000000b04007223 */ /* 0x000fe40000010000 */
[----:B------:R-:W3:Y:S04]  /*4460*/  @!P3 LDG.E.128 R8, desc[UR8][R22.64] ;  /* 0x000000081608b981 */ /* 0x000ee8000c1e1d00 */
[----:B------:R0:W3:Y:S02]  /*4470*/  LDS R4, [R6+0x6c] ;  /* 0x00006c0006047984 */ /* 0x0000e40000000800 */
[----:B0-----:R-:W-:Y:S01]  /*4480*/  IADD3 R6, R6, 0x90, RZ ;  /* 0x0000009006067810 */ /* 0x001fe20007ffe0ff */
[C---:B---3--:R-:W-:Y:S01]  /*4490*/  FFMA.FTZ R5, R4.reuse, R8, R5 ;  /* 0x0000000804057223 */ /* 0x048fe20000010005 */
[C---:B------:R-:W-:Y:S01]  /*44a0*/  FFMA.FTZ R2, R4.reuse, R9, R2 ;  /* 0x0000000904027223 */ /* 0x040fe20000010002 */
[C---:B------:R-:W-:Y:S01]  /*44b0*/  FFMA.FTZ R3, R4.reuse, R10, R3 ;  /* 0x0000000a04037223 */ /* 0x040fe20000010003 */
[----:B------:R-:W-:Y:S01]  /*44c0*/  FFMA.FTZ R0, R4, R11, R0 ;  /* 0x0000000b04007223 */ /* 0x000fe20000010000 */
[----:B------:R-:W-:Y:S09]  /*44d0*/  @!P2 BRA `(.L_x_433) ;  /* 0xfffffffc006ca947 */ /* 0x000ff2000383ffff */
.L_x_432:
[----:B--2---:R-:W-:-:S04]  /*44e0*/  IADD3 R4, R13, -UR5, RZ ;  /* 0x800000050d047c10 */ /* 0x004fc8000fffe0ff */
[----:B------:R-:W-:-:S13]  /*44f0*/  ISETP.GT.AND P0, PT, R4, 0x1, PT ;  /* 0x000000010400780c */ /* 0x000fda0003f04270 */
[----:B------:R-:W-:Y:S05]  /*4500*/  @!P0 BRA `(.L_x_434) ;  /* 0x0000000000588947 */ /* 0x000fea0003800000 */
[----:B------:R-:W-:Y:S01]  /*4510*/  ISETP.GE.AND P0, PT, R7, R16, PT ;  /* 0x000000100700720c */ /* 0x000fe20003f06270 */
[----:B------:R-:W0:-:S12]  /*4520*/  LDS R4, [R6] ;  /* 0x0000000006047984 */ /* 0x000e180000000800 */
[----:B------:R-:W0:Y:S01]  /*4530*/  @!P0 LDG.E.128 R8, desc[UR8][R24.64] ;  /* 0x0000000818088981 */ /* 0x000e22000c1e1d00 */
[----:B------:R-:W-:-:S04]  /*4540*/  IADD3 R14, P1, R20, R24, RZ ;  /* 0x00000018140e7210 */ /* 0x000fc80007f3e0ff */
[----:B------:R-:W-:Y:S01]  /*4550*/  IADD3.X R15, R21, R25, RZ, P1, !PT ;  /* 0x00000019150f7210 */ /* 0x000fe20000ffe4ff */
[-C--:B0-----:R-:W-:Y:S01]  /*4560*/  FFMA.FTZ R5, R8, R4.reuse, R5 ;  /* 0x0000000408057223 */ /* 0x081fe20000010005 */
[-C--:B------:R-:W-:Y:S01]  /*4570*/  FFMA.FTZ R2, R9, R4.reuse, R2 ;  /* 0x0000000409027223 */ /* 0x080fe20000010002 */
[-C--:B------:R-:W-:Y:S01]  /*4580*/  FFMA.FTZ R3, R10, R4.reuse, R3 ;  /* 0x000000040a037223 */ /* 0x080fe20000010003 */
[----:B------:R-:W-:Y:S02]  /*4590*/  FFMA.FTZ R0, R11, R4, R0 ;  /* 0x000000040b007223 */ /* 0x000fe40000010000 */
[----:B------:R-:W2:Y:S01]  /*45a0*/  @!P0 LDG.E.128 R8, desc[UR8][R14.64] ;  /* 0x000000080e088981 */ /* 0x000ea2000c1e1d00 */
[----:B------:R-:W-:Y:S01]  /*45b0*/  IADD3 R24, P0, R20, R14, RZ ;  /* 0x0000000e14187210 */ /* 0x000fe20007f1e0ff */
[----:B------:R-:W-:Y:S01]  /*45c0*/  UIADD3 UR5, UR5, 0x1, URZ ;  /* 0x0000000105057890 */ /* 0x000fe2000fffe03f */
[----:B------:R-:W-:Y:S01]  /*45d0*/  IADD3 R17, R6, 0x24, RZ ;  /* 0x0000002406117810 */ /* 0x000fe20007ffe0ff */
[----:B------:R0:W2:Y:S01]  /*45e0*/  LDS R4, [R6+0x24] ;  /* 0x0000240006047984 */ /* 0x0000a20000000800 */
[----:B------:R-:W-:Y:S01]  /*45f0*/  IADD3.X R25, R21, R15, RZ, P0, !PT ;  /* 0x0000000f15197210 */ /* 0x000fe200007fe4ff */
[----:B------:R-:W-:Y:S01]  /*4600*/  UIADD3 UR5, UR5, 0x1, URZ ;  /* 0x0000000105057890 */ /* 0x000fe2000fffe03f */
[----:B------:R-:W-:-:S02]  /*4610*/  PLOP3.LUT P4, PT, PT, PT, PT, 0x8, 0x0 ;  /* 0x000000000000781c */ /* 0x000fc40003f8e170 */
[----:B0-----:R-:W-:Y:S01]  /*4620*/  IADD3 R6, R17, 0x24, RZ ;  /* 0x0000002411067810 */ /* 0x001fe20007ffe0ff */
[-C--:B--2---:R-:W-:Y:S01]  /*4630*/  FFMA.FTZ R5, R8, R4.reuse, R5 ;  /* 0x0000000408057223 */ /* 0x084fe20000010005 */
[-C--:B------:R-:W-:Y:S01]  /*4640*/  FFMA.FTZ R2, R9, R4.reuse, R2 ;  /* 0x0000000409027223 */ /* 0x080fe20000010002 */
[-C--:B------:R-:W-:Y:S01]  /*4650*/  FFMA.FTZ R3, R10, R4.reuse, R3 ;  /* 0x000000040a037223 */ /* 0x080fe20000010003 */
[----:B------:R-:W-:-:S07]  /*4660*/  FFMA.FTZ R0, R11, R4, R0 ;  /* 0x000000040b007223 */ /* 0x000fce0000010000 */
.L_x_434:
[----:B------:R-:W-:-:S13]  /*4670*/  ISETP.GT.OR P4, PT, R13, UR5, P4 ;  /* 0x000000050d007c0c */ /* 0x000fda000a784670 */
[----:B------:R-:W-:Y:S05]  /*4680*/  @!P4 BRA `(.L_x_431) ;  /* 0x000000000028c947 */ /* 0x000fea0003800000 */
[----:B------:R-:W0:Y:S01]  /*4690*/  LDS R6, [R6] ;  /* 0x0000000006067984 */ /* 0x000e220000000800 */
[----:B------:R-:W-:Y:S01]  /*46a0*/  ISETP.GE.AND P0, PT, R7, R16, PT ;  /* 0x000000100700720c */ /* 0x000fe20003f06270 */
[----:B------:R-:W-:-:S12]  /*46b0*/  BSSY B0, `(.L_x_435) ;  /* 0x0000003000007945 */ /* 0x000fd80003800000 */
[----:B------:R-:W-:Y:S05]  /*46c0*/  @P0 BRA `(.L_x_436) ;  /* 0x0000000000040947 */ /* 0x000fea0003800000 */
[----:B------:R1:W5:Y:S02]  /*46d0*/  LDG.E.128 R8, desc[UR8][R24.64] ;  /* 0x0000000818087981 */ /* 0x000364000c1e1d00 */
.L_x_436:
[----:B------:R-:W-:Y:S05]  /*46e0*/  BSYNC B0 ;  /* 0x0000000000007941 */ /* 0x000fea0003800000 */
.L_x_435:
[C---:B0----5:R-:W-:Y:S01]  /*46f0*/  FFMA.FTZ R5, R6.reuse, R8, R5 ;  /* 0x0000000806057223 */ /* 0x061fe20000010005 */
[C---:B------:R-:W-:Y:S01]  /*4700*/  FFMA.FTZ R2, R6.reuse, R9, R2 ;  /* 0x0000000906027223 */ /* 0x040fe20000010002 */
[C---:B------:R-:W-:Y:S01]  /*4710*/  FFMA.FTZ R3, R6.reuse, R10, R3 ;  /* 0x0000000a06037223 */ /* 0x040fe20000010003 */
[----:B------:R-:W-:Y:S01]  /*4720*/  FFMA.FTZ R0, R6, R11, R0 ;  /* 0x0000000b06007223 */ /* 0x000fe20000010000 */
.L_x_431:
[----:B------:R-:W-:-:S04]  /*4730*/  IADD3 R7, R7, UR7, RZ ;  /* 0x0000000707077c10 */ /* 0x000fc8000fffe0ff */
[----:B------:R-:W-:-:S13]  /*4740*/  ISETP.GE.AND P0, PT, R7, R12, PT ;  /* 0x0000000c0700720c */ /* 0x000fda0003f06270 */
[----:B------:R-:W-:Y:S05]  /*4750*/  @P0 EXIT ;  /* 0x000000000000094d */ /* 0x000fea0003800000 */
[----:B------:R-:W2:Y:S01]  /*4760*/  LDC R9, c[0x0][0x2c4] ;  /* 0x0000b100ff097b82 */ /* 0x000ea20000000800 */
[----:B------:R-:W-:Y:S01]  /*4770*/  ULDC UR4, c[0x0][0x270] ;  /* 0x00009c0000047ab9 */ /* 0x000fe20000000800 */
[----:B------:R-:W-:Y:S02]  /*4780*/  IABS R13, R7 ;  /* 0x00000007000d7213 */ /* 0x000fe40000000000 */
[----:B------:R-:W-:Y:S02]  /*4790*/  SHF.R.S32.HI R19, RZ, 0x1f, R18 ;  /* 0x0000001fff137819 */ /* 0x000fe40000011412 */
[----:B------:R-:W-:Y:S02]  /*47a0*/  F2FP.F16.F32.PACK_AB R2, R2, R5 ;  /* 0x000000050202723e */ /* 0x000fe400000000ff */
[----:B------:R-:W-:Y:S01]  /*47b0*/  F2FP.F16.F32.PACK_AB R3, R0, R3 ;  /* 0x000000030003723e */ /* 0x000fe200000000ff */
[----:B--2---:R-:W-:Y:S01]  /*47c0*/  IMAD R10, R9, UR4, RZ ;  /* 0x00000004090a7c24 */ /* 0x004fe2000f8e02ff */
        /* <DEDUP_REMOVED lines=8> */
[----:B------:R0:W2:Y:S02]  /*4850*/  F2I.FTZ.U32.TRUNC.NTZ R15, R14 ;  /* 0x0000000e000f7305 */ /* 0x0000a4000021f000 */
[----:B0-----:R-:W-:Y:S01]  /*4860*/  HFMA2.MMA R14, -RZ, RZ, 0, 0 ;  /* 0x00000000ff0e7435 */ /* 0x001fe200000001ff */
[----:B--2---:R-:W-:-:S04]  /*4870*/  IMAD.MOV R11, RZ, RZ, -R15 ;  /* 0x000000ffff0b7224 */ /* 0x004fc800078e0a0f */
        /* <DEDUP_REMOVED lines=62> */
        .weak           $__internal_8_$__cuda_sm20_div_s64
        .type           $__internal_8_$__cuda_sm20_div_s64,@function
        .size           $__internal_8_$__cuda_sm20_div_s64,(.L_x_7840 - $__internal_8_$__cuda_sm20_div_s64)
$__internal_8_$__cuda_sm20_div_s64:
        /* <DEDUP_REMOVED lines=83> */
[----:B------:R-:W-:Y:S05]  /*5190*/  RET.REL.NODEC R22 `(_ZN5flash32flash_fwd_splitkv_combine_kernelI23Flash_fwd_kernel_traitsILi64ELi64ELi256ELi4ELb0ELb0EN7cutlass6half_tE19Flash_kernel_traitsILi64ELi64ELi256ELi4ES3_EELi8ELi6ELb1EEEvNS_16Flash_fwd_paramsE) ;  /* 0xffffffac16987950 */ /* 0x000fea0003c3ffff */
.L_x_437:
        /* <DEDUP_REMOVED lines=14> */
.L_x_7840:


//--------------------- .text._ZN5flash32flash_fwd_splitkv_combine_kernelI23Flash_fwd_kernel_traitsILi64ELi64ELi256ELi4ELb0ELb0EN7cutlass6half_tE19Flash_kernel_traitsILi64ELi64ELi256ELi4ES3_EELi8ELi5ELb1EEEvNS_16Flash_fwd_paramsE --------------------------
	.section	.text._ZN5flash32flash_fwd_splitkv_combine_kernelI23Flash_fwd_kernel_traitsILi64ELi64ELi256ELi4ELb0ELb0EN7cutlass6half_tE19Flash_kernel_traitsILi64ELi64ELi256ELi4ES3_EELi8ELi5ELb1EEEvNS_16Flash_fwd_paramsE,"ax",@progbits
	.align	128
        .global         _ZN5flash32flash_fwd_splitkv_combine_kernelI23Flash_fwd_kernel_traitsILi64ELi64ELi256ELi4ELb0ELb0EN7cutlass6half_tE19Flash_kernel_traitsILi64ELi64ELi256ELi4ES3_EELi8ELi5ELb1EEEvNS_16Flash_fwd_paramsE
        .type           _ZN5flash32flash_fwd_splitkv_combine_kernelI23Flash_fwd_kernel_traitsILi64ELi64ELi256ELi4ELb0ELb0EN7cutlass6half_tE19Flash_kernel_traitsILi64ELi64ELi256ELi4ES3_EELi8ELi5ELb1EEEvNS_16Flash_fwd_paramsE,@function
        .size           _ZN5flash32flash_fwd_splitkv_combine_kernelI23Flash_fwd_kernel_traitsILi64ELi64ELi256ELi4ELb0ELb0EN7cutlass6half_tE19Flash_kernel_traitsILi64ELi64ELi256ELi4ES3_EELi8ELi5ELb1EEEvNS_16Flash_fwd_paramsE,(.L_x_7841 - _ZN5flash32flash_fwd_splitkv_combine_kernelI23Flash_fwd_kernel_traitsILi64ELi64ELi256ELi4ELb0ELb0EN7cutlass6half_tE19Flash_kernel_traitsILi64ELi64ELi256ELi4ES3_EELi8ELi5ELb1EEEvNS_16Flash_fwd_paramsE)
        .other          _ZN5flash32flash_fwd_splitkv_combine_kernelI23Flash_fwd_kernel_traitsILi64ELi64ELi256ELi4ELb0ELb0EN7cutlass6half_tE19Flash_kernel_traitsILi64ELi64ELi256ELi4ES3_EELi8ELi5ELb1EEEvNS_16Flash_fwd_paramsE,@"STO_CUDA_ENTRY STV_DEFAULT"
_ZN5flash32flash_fwd_splitkv_combine_kernelI23Flash_fwd_kernel_traitsILi64ELi64ELi256ELi4ELb0ELb0EN7cutlass6half_tE19Flash_kernel_traitsILi64ELi64ELi256ELi4ES3_EELi8ELi5ELb1EEEvNS_16Flash_fwd_paramsE:
.text._ZN5flash32flash_fwd_splitkv_combine_kernelI23Flash_fwd_kernel_traitsILi64ELi64ELi256ELi4ELb0ELb0EN7cutlass6half_tE19Flash_kernel_traitsILi64ELi64ELi256ELi4ES3_EELi8ELi5ELb1EEEvNS_16Flash_fwd_paramsE:
        /* <DEDUP_REMOVED lines=23> */
[----:B------:R-:W-:Y:S05]  /*0170*/  CALL.REL.NOINC `($__internal_9_$__cuda_sm20_div_s64) ;  /* 0x0000004400cc7944 */ /* 0x000fea0003c00000 */
[----:B------:R-:W-:Y:S05]  /*0180*/  BRA `(.L_x_439) ;  /* 0x00000000004c7947 */ /* 0x000fea0003800000 */
.L_x_438:
        /* <DEDUP_REMOVED lines=19> */
.L_x_439:
        /* <DEDUP_REMOVED lines=12> */
[----:B------:R-:W-:Y:S05]  /*0380*/  CALL.REL.NOINC `($__internal_9_$__cuda_sm20_div_s64) ;  /* 0x0000004400487944 */ /* 0x000fea0003c00000 */
[----:B------:R-:W-:Y:S02]  /*0390*/  MOV R8, R22 ;  /* 0x0000001600087202 */ /* 0x000fe40000000f00 */
[----:B------:R-:W-:Y:S01]  /*03a0*/  MOV R9, R23 ;  /* 0x0000001700097202 */ /* 0x000fe20000000f00 */
[----:B------:R-:W-:Y:S05]  /*03b0*/  BRA `(.L_x_442) ;  /* 0x00000000004c7947 */ /* 0x000fea0003800000 */
.L_x_441:
        /* <DEDUP_REMOVED lines=19> */
.L_x_442:
[----:B------:R-:W-:Y:S05]  /*04f0*/  BSYNC B0 ;  /* 0x0000000000007941 */ /* 0x000fea0003800000 */
.L_x_440:
        /* <DEDUP_REMOVED lines=42> */
.L_x_444:
        /* <DEDUP_REMOVED lines=19> */
.L_x_445:
[----:B------:R-:W-:Y:S05]  /*08d0*/  BSYNC B0 ;  /* 0x0000000000007941 */ /* 0x000fea0003800000 */
.L_x_443:
        /* <DEDUP_REMOVED lines=72> */
[----:B------:R-:W-:Y:S05]  /*0d60*/  CALL.REL.NOINC `($__internal_9_$__cuda_sm20_div_s64) ;  /* 0x0000003800d07944 */ /* 0x000fea0003c00000 */
[----:B------:R-:W-:Y:S02]  /*0d70*/  MOV R38, R22 ;  /* 0x0000001600267202 */ /* 0x000fe40000000f00 */
[----:B------:R-:W-:Y:S01]  /*0d80*/  MOV R39, R23 ;  /* 0x0000001700277202 */ /* 0x000fe20000000f00 */
[----:B------:R-:W-:Y:S05]  /*0d90*/  BRA `(.L_x_448) ;  /* 0x00000000004c7947 */ /* 0x000fea0003800000 */
.L_x_447:
        /* <DEDUP_REMOVED lines=19> */
.L_x_448:
[----:B------:R-:W-:Y:S05]  /*0ed0*/  BSYNC B0 ;  /* 0x0000000000007941 */ /* 0x000fea0003800000 */
.L_x_446:
        /* <DEDUP_REMOVED lines=41> */
.L_x_450:
        /* <DEDUP_REMOVED lines=19> */
.L_x_451:
[----:B------:R-:W-:Y:S05]  /*12a0*/  BSYNC B0 ;  /* 0x0000000000007941 */ /* 0x000fea0003800000 */
.L_x_449:
        /* <DEDUP_REMOVED lines=239> */
[----:B------:R-:W-:Y:S05]  /*21a0*/  CALL.REL.NOINC `($__internal_9_$__cuda_sm20_div_s64) ;  /* 0x0000002400c07944 */ /* 0x000fea0003c00000 */
        /* <DEDUP_REMOVED lines=9> */
.L_x_456:
        /* <DEDUP_REMOVED lines=22> */
.L_x_457:
[----:B------:R-:W-:Y:S05]  /*23a0*/  BSYNC B0 ;  /* 0x0000000000007941 */ /* 0x000fea0003800000 */
.L_x_455:
        /* <DEDUP_REMOVED lines=19> */
.L_x_459:
        /* <DEDUP_REMOVED lines=22> */
.L_x_460:
[----:B------:R-:W-:Y:S05]  /*2640*/  BSYNC B0 ;  /* 0x0000000000007941 */ /* 0x000fea0003800000 */
.L_x_458:
        /* <DEDUP_REMOVED lines=11> */
[----:B------:R-:W-:Y:S05]  /*2700*/  CALL.REL.NOINC `($__internal_9_$__cuda_sm20_div_s64) ;  /* 0x0000002000687944 */ /* 0x000fea0003c00000 */
[----:B------:R-:W-:-:S04]  /*2710*/  IADD3 R19, P0, RZ, -R22, RZ ;  /* 0x80000016ff137210 */ /* 0x000fc80007f1e0ff */
[----:B------:R-:W-:Y:S01]  /*2720*/  IADD3.X R18, RZ, ~R23, RZ, P0, !PT ;  /* 0x80000017ff127210 */ /* 0x000fe200007fe4ff */
[----:B------:R-:W-:-:S04]  /*2730*/  IMAD.WIDE.U32 R42, R5, R19, R42 ;  /* 0x00000013052a7225 */ /* 0x000fc800078e002a */
[----:B------:R-:W-:-:S04]  /*2740*/  IMAD R18, R18, R5, RZ ;  /* 0x0000000512127224 */ /* 0x000fc800078e02ff */
[----:B------:R-:W-:-:S05]  /*2750*/  IMAD R4, R4, R19, R18 ;  /* 0x0000001304047224 */ /* 0x000fca00078e0212 */
[----:B------:R-:W-:Y:S01]  /*2760*/  IADD3 R4, R43, R4, RZ ;  /* 0x000000042b047210 */ /* 0x000fe20007ffe0ff */
[----:B------:R-:W-:Y:S05]  /*2770*/  BRA `(.L_x_463) ;  /* 0x0000000000587947 */ /* 0x000fea0003800000 */
.L_x_462:
        /* <DEDUP_REMOVED lines=22> */
.L_x_463:
[----:B------:R-:W-:Y:S05]  /*28e0*/  BSYNC B0 ;  /* 0x0000000000007941 */ /* 0x000fea0003800000 */
.L_x_461:
        /* <DEDUP_REMOVED lines=38> */
[----:B------:R-:W-:Y:S05]  /*2b50*/  CALL.REL.NOINC `($__internal_9_$__cuda_sm20_div_s64) ;  /* 0x0000001c00547944 */ /* 0x000fea0003c00000 */
        /* <DEDUP_REMOVED lines=12> */
.L_x_465:
        /* <DEDUP_REMOVED lines=23> */
.L_x_466:
[----:B------:R-:W-:Y:S05]  /*2d90*/  BSYNC B0 ;  /* 0x0000000000007941 */ /* 0x000fea0003800000 */
.L_x_464:
        /* <DEDUP_REMOVED lines=18> */
.L_x_468:
        /* <DEDUP_REMOVED lines=22> */
.L_x_469:
[----:B------:R-:W-:Y:S05]  /*3020*/  BSYNC B0 ;  /* 0x0000000000007941 */ /* 0x000fea0003800000 */
.L_x_467:
        /* <DEDUP_REMOVED lines=22> */
.L_x_471:
        /* <DEDUP_REMOVED lines=23> */
.L_x_472:
[----:B------:R-:W-:Y:S05]  /*3300*/  BSYNC B0 ;  /* 0x0000000000007941 */ /* 0x000fea0003800000 */
.L_x_470:
        /* <DEDUP_REMOVED lines=39> */
.L_x_474:
        /* <DEDUP_REMOVED lines=23> */
.L_x_475:
[----:B------:R-:W-:Y:S05]  /*36f0*/  BSYNC B0 ;  /* 0x0000000000007941 */ /* 0x000fea0003800000 */
.L_x_473:
        /* <DEDUP_REMOVED lines=29> */
.L_x_477:
        /* <DEDUP_REMOVED lines=23> */
.L_x_478:
[----:B------:R-:W-:Y:S05]  /*3a40*/  BSYNC B0 ;  /* 0x0000000000007941 */ /* 0x000fea0003800000 */
.L_x_476:
        /* <DEDUP_REMOVED lines=21> */
.L_x_454:
[----:B------:R-:W-:Y:S02]  /*3ba0*/  ULDC.64 UR4, c[0x0][0x2b0] ;  /* 0x0000ac0000047ab9 */ /* 0x000fe40000000a00 */
[----:B------:R-:W-:-:S04]  /*3bb0*/  LEA R2, P0, R36, UR4, 0x2 ;  /* 0x0000000424027c11 */ /* 0x000fc8000f8010ff */
[----:B------:R-:W-:-:S05]  /*3bc0*/  LEA.HI.X R3, R36, UR5, R37, 0x2, P0 ;  /* 0x0000000524037c11 */ /* 0x000fca00080f1425 */
[----:B------:R0:W-:Y:S04]  /*3bd0*/  STG.E desc[UR8][R2.64], R30 ;  /* 0x0000001e02007986 */ /* 0x0001e8000c101908 */
.L_x_453:
[----:B------:R-:W-:Y:S05]  /*3be0*/  BSYNC B1 ;  /* 0x0000000000017941 */ /* 0x000fea0003800000 */
.L_x_452:
[----:B------:R-:W2:Y:S01]  /*3bf0*/  LDC R14, c[0x0][0x3c4] ;  /* 0x0000f100ff0e7b82 */ /* 0x000ea20000000800 */
[C---:B0-----:R-:W-:Y:S01]  /*3c00*/  VIADD R3, R35.reuse, 0x10 ;  /* 0x0000001023037836 */ /* 0x041fe20000000000 */
[----:B------:R-:W-:Y:S01]  /*3c10*/  HFMA2.MMA R0, -RZ, RZ, 0, 0 ;  /* 0x00000000ff007435 */ /* 0x000fe200000001ff */
[C---:B------:R-:W-:Y:S01]  /*3c20*/  IMAD.SHL.U32 R18, R35.reuse, 0x4, RZ ;  /* 0x0000000423127824 */ /* 0x040fe200078e00ff */
[----:B-1----:R-:W-:Y:S02]  /*3c30*/  MOV R5, RZ ;  /* 0x000000ff00057202 */ /* 0x002fe40000000f00 */
[-C--:B--2---:R-:W-:Y:S02]  /*3c40*/  ISETP.GE.OR P0, PT, R35, R14.reuse, P3 ;  /* 0x0000000e2300720c */ /* 0x084fe40001f06670 */
[----:B------:R-:W-:Y:S02]  /*3c50*/  ISETP.GE.OR P3, PT, R3, R14, P3 ;  /* 0x0000000e0300720c */ /* 0x000fe40001f66670 */
[----:B------:R-:W-:-:S09]  /*3c60*/  CS2R R2, SRZ ;  /* 0x0000000000027805 */ /* 0x000fd2000001ff00 */
[C---:B------:R-:W-:Y:S02]  /*3c70*/  @!P0 FADD.FTZ R4, -R30.reuse, R33 ;  /* 0x000000211e048221 */ /* 0x040fe40000010100 */
[----:B------:R-:W-:Y:S02]  /*3c80*/  @!P3 FADD.FTZ R30, -R30, R32 ;  /* 0x000000201e1eb221 */ /* 0x000fe40000010100 */
[----:B------:R-:W-:Y:S02]  /*3c90*/  @!P0 FMUL.FTZ R4, R4, 1.4426950216293334961 ;  /* 0x3fb8aa3b04048820 */ /* 0x000fe40000410000 */
[----:B------:R-:W-:Y:S02]  /*3ca0*/  @!P3 FMUL.FTZ R11, R30, 1.4426950216293334961 ;  /* 0x3fb8aa3b1e0bb820 */ /* 0x000fe40000410000 */
[----:B------:R-:W0:Y:S08]  /*3cb0*/  @!P0 MUFU.EX2 R9, R4 ;  /* 0x0000000400098308 */ /* 0x000e300000000800 */
[----:B------:R-:W1:Y:S01]  /*3cc0*/  @!P3 MUFU.EX2 R11, R11 ;  /* 0x0000000b000bb308 */ /* 0x000e620000000800 */
[----:B0-----:R0:W-:Y:S01]  /*3cd0*/  @!P0 STS [R34], R9 ;  /* 0x0000000922008388 */ /* 0x0011e20000000800 */
[----:B------:R-:W-:-:S03]  /*3ce0*/  ISETP.GE.AND P0, PT, R14, 0x1, PT ;  /* 0x000000010e00780c */ /* 0x000fc60003f06270 */
[----:B-1----:R0:W-:Y:S01]  /*3cf0*/  @!P3 STS [R34+0x240], R11 ;  /* 0x0002400b2200b388 */ /* 0x0021e20000000800 */
[----:B------:R-:W-:Y:S09]  /*3d00*/  BAR.SYNC.DEFER_BLOCKING 0x0 ;  /* 0x0000000000007b1d */ /* 0x000ff20000010000 */
        /* <DEDUP_REMOVED lines=12> */
[----:B0-----:R-:W-:-:S02]  /*3dd0*/  CS2R R8, SRZ ;  /* 0x0000000000087805 */ /* 0x001fc4000001ff00 */
        /* <DEDUP_REMOVED lines=10> */
[----:B------:R-:W-:-:S05]  /*3e80*/  LEA R6, R7, UR4, 0x2 ;  /* 0x0000000407067c11 */ /* 0x000fca000f8e10ff */
[----:B------:R-:W-:Y:S05]  /*3e90*/  @!P0 BRA `(.L_x_480) ;  /* 0x0000000000a48947 */ /* 0x000fea0003800000 */
[----:B------:R-:W-:Y:S01]  /*3ea0*/  PLOP3.LUT P4, PT, PT, PT, PT, 0x8, 0x0 ;  /* 0x000000000000781c */ /* 0x000fe20003f8e170 */
[----:B------:R-:W-:Y:S01]  /*3eb0*/  VIADD R14, R14, 0xfffffffd ;  /* 0xfffffffd0e0e7836 */ /* 0x000fe20000000000 */
[CC--:B------:R-:W-:Y:S02]  /*3ec0*/  ISETP.GE.AND P3, PT, R7.reuse, R16.reuse, PT ;  /* 0x000000100700720c */ /* 0x0c0fe40003f66270 */
[----:B------:R-:W-:-:S13]  /*3ed0*/  ISETP.GE.AND P0, PT, R7, R16, PT ;  /* 0x000000100700720c */ /* 0x000fda0003f06270 */
.L_x_481:
        /* <DEDUP_REMOVED lines=37> */
.L_x_480:
        /* <DEDUP_REMOVED lines=25> */
.L_x_482:
[----:B------:R-:W-:-:S13]  /*42c0*/  ISETP.GT.OR P4, PT, R13, UR5, P4 ;  /* 0x000000050d007c0c */ /* 0x000fda000a784670 */
[----:B------:R-:W-:Y:S05]  /*42d0*/  @!P4 BRA `(.L_x_479) ;  /* 0x000000000028c947 */ /* 0x000fea0003800000 */
[----:B------:R-:W0:Y:S01]  /*42e0*/  LDS R6, [R6] ;  /* 0x0000000006067984 */ /* 0x000e220000000800 */
[----:B------:R-:W-:Y:S01]  /*42f0*/  ISETP.GE.AND P0, PT, R7, R16, PT ;  /* 0x000000100700720c */ /* 0x000fe20003f06270 */
[----:B------:R-:W-:-:S12]  /*4300*/  BSSY B0, `(.L_x_483) ;  /* 0x0000003000007945 */ /* 0x000fd80003800000 */
[----:B------:R-:W-:Y:S05]  /*4310*/  @P0 BRA `(.L_x_484) ;  /* 0x0000000000040947 */ /* 0x000fea0003800000 */
[----:B------:R1:W5:Y:S02]  /*4320*/  LDG.E.128 R8, desc[UR8][R24.64] ;  /* 0x0000000818087981 */ /* 0x000364000c1e1d00 */
.L_x_484:
[----:B------:R-:W-:Y:S05]  /*4330*/  BSYNC B0 ;  /* 0x0000000000007941 */ /* 0x000fea0003800000 */
.L_x_483:
[C---:B0----5:R-:W-:Y:S01]  /*4340*/  FFMA.FTZ R5, R6.reuse, R8, R5 ;  /* 0x0000000806057223 */ /* 0x061fe20000010005 */
[C---:B------:R-:W-:Y:S01]  /*4350*/  FFMA.FTZ R2, R6.reuse, R9, R2 ;  /* 0x0000000906027223 */ /* 0x040fe20000010002 */
[C---:B------:R-:W-:Y:S01]  /*4360*/  FFMA.FTZ R3, R6.reuse, R10, R3 ;  /* 0x0000000a06037223 */ /* 0x040fe20000010003 */
[----:B------:R-:W-:Y:S01]  /*4370*/  FFMA.FTZ R0, R6, R11, R0 ;  /* 0x0000000b06007223 */ /* 0x000fe20000010000 */
.L_x_479:
[----:B------:R-:W-:-:S04]  /*4380*/  IADD3 R7, R7, UR7, RZ ;  /* 0x0000000707077c10 */ /* 0x000fc8000fffe0ff */
[----:B------:R-:W-:-:S13]  /*4390*/  ISETP.GE.AND P0, PT, R7, R12, PT ;  /* 0x0000000c0700720c */ /* 0x000fda0003f06270 */
[----:B------:R-:W-:Y:S05]  /*43a0*/  @P0 EXIT ;  /* 0x000000000000094d */ /* 0x000fea0003800000 */
[----:B0-----:R-:W0:Y:S01]  /*43b0*/  LDC R9, c[0x0][0x2c4] ;  /* 0x0000b100ff097b82 */ /* 0x001e220000000800 */
[----:B------:R-:W-:Y:S01]  /*43c0*/  ULDC UR4, c[0x0][0x270] ;  /* 0x00009c0000047ab9 */ /* 0x000fe20000000800 */
[----:B------:R-:W-:Y:S02]  /*43d0*/  IABS R13, R7 ;  /* 0x00000007000d7213 */ /* 0x000fe40000000000 */
[----:B------:R-:W-:Y:S02]  /*43e0*/  SHF.R.S32.HI R19, RZ, 0x1f, R18 ;  /* 0x0000001fff137819 */ /* 0x000fe40000011412 */
[----:B------:R-:W-:Y:S02]  /*43f0*/  F2FP.F16.F32.PACK_AB R2, R2, R5 ;  /* 0x000000050202723e */ /* 0x000fe400000000ff */
        /* <DEDUP_REMOVED lines=75> */
        .weak           $__internal_9_$__cuda_sm20_div_s64
        .type           $__internal_9_$__cuda_sm20_div_s64,@function
        .size           $__internal_9_$__cuda_sm20_div_s64,(.L_x_7841 - $__internal_9_$__cuda_sm20_div_s64)
$__internal_9_$__cuda_sm20_div_s64:
        /* <DEDUP_REMOVED lines=83> */
[----:B------:R-:W-:Y:S05]  /*4de0*/  RET.REL.NODEC R20 `(_ZN5flash32flash_fwd_splitkv_combine_kernelI23Flash_fwd_kernel_traitsILi64ELi64ELi256ELi4ELb0ELb0EN7cutlass6half_tE19Flash_kernel_traitsILi64ELi64ELi256ELi4ES3_EELi8ELi5ELb1EEEvNS_16Flash_fwd_paramsE) ;  /* 0xffffffb014847950 */ /* 0x000fea0003c3ffff */
.L_x_485:
        /* <DEDUP_REMOVED lines=9> */
.L_x_7841:


//--------------------- .text._ZN5flash32flash_fwd_splitkv_combine_kernelI23Flash_fwd_kernel_traitsILi64ELi64ELi256ELi4ELb0ELb0EN7cutlass6half_tE19Flash_kernel_traitsILi64ELi64ELi256ELi4ES3_EELi8ELi4ELb1EEEvNS_16Flash_fwd_paramsE --------------------------
	.section	.text._ZN5flash32flash_fwd_splitkv_combine_kernelI23Flash_fwd_kernel_traitsILi64ELi64ELi256ELi4ELb0ELb0EN7cutlass6half_tE19Flash_kernel_traitsILi64ELi64ELi256ELi4ES3_EELi8ELi4ELb1EEEvNS_16Flash_fwd_paramsE,"ax",@progbits
	.align	128
        .global         _ZN5flash32flash_fwd_splitkv_combine_kernelI23Flash_fwd_kernel_traitsILi64ELi64ELi256ELi4ELb0ELb0EN7cutlass6half_tE19Flash_kernel_traitsILi64ELi64ELi256ELi4ES3_EELi8ELi4ELb1EEEvNS_16Flash_fwd_paramsE
        .type           _ZN5flash32flash_fwd_splitkv_combine_kernelI23Flash_fwd_kernel_traitsILi64ELi64ELi256ELi4ELb0ELb0EN7cutlass6half_tE19Flash_kernel_traitsILi64ELi64ELi256ELi4ES3_EELi8ELi4ELb1EEEvNS_16Flash_fwd_paramsE,@function
        .size           _ZN5flash32flash_fwd_splitkv_combine_kernelI23Flash_fwd_kernel_traitsILi64ELi64ELi256ELi4ELb0ELb0EN7cutlass6half_tE19Flash_kernel_traitsILi64ELi64ELi256ELi4ES3_EELi8ELi4ELb1EEEvNS_16Flash_fwd_paramsE,(.L_x_7842 - _ZN5flash32flash_fwd_splitkv_combine_kernelI23Flash_fwd_kernel_traitsILi64ELi64ELi256ELi4ELb0ELb0EN7cutlass6half_tE19Flash_kernel_traitsILi64ELi64ELi256ELi4ES3_EELi8ELi4ELb1EEEvNS_16Flash_fwd_paramsE)
        .other          _ZN5flash32flash_fwd_splitkv_combine_kernelI23Flash_fwd_kernel_traitsILi64ELi64ELi256ELi4ELb0ELb0EN7cutlass6half_tE19Flash_kernel_traitsILi64ELi64ELi256ELi4ES3_EELi8ELi4ELb1EEEvNS_16Flash_fwd_paramsE,@"STO_CUDA_ENTRY STV_DEFAULT"
_ZN5flash32flash_fwd_splitkv_combine_kernelI23Flash_fwd_kernel_traitsILi64ELi64ELi256ELi4ELb0ELb0EN7cutlass6half_tE19Flash_kernel_traitsILi64ELi64ELi256ELi4ES3_EELi8ELi4ELb1EEEvNS_16Flash_fwd_paramsE:
.text._ZN5flash32flash_fwd_splitkv_combine_kernelI23Flash_fwd_kernel_traitsILi64ELi64ELi256ELi4ELb0ELb0EN7cutlass6half_tE19Flash_kernel_traitsILi64ELi64ELi256ELi4ES3_EELi8ELi4ELb1EEEvNS_16Flash_fwd_paramsE:
        /* <DEDUP_REMOVED lines=23> */
[----:B------:R-:W-:Y:S05]  /*0170*/  CALL.REL.NOINC `($__internal_10_$__cuda_sm20_div_s64) ;  /* 0x0000004400d87944 */ /* 0x000fea0003c00000 */
[----:B------:R-:W-:Y:S05]  /*0180*/  BRA `(.L_x_487) ;  /* 0x00000000004c7947 */ /* 0x000fea0003800000 */
.L_x_486:
        /* <DEDUP_REMOVED lines=19> */
.L_x_487:
        /* <DEDUP_REMOVED lines=13> */
[----:B------:R-:W-:Y:S05]  /*0390*/  CALL.REL.NOINC `($__internal_10_$__cuda_sm20_div_s64) ;  /* 0x0000004400507944 */ /* 0x000fea0003c00000 */
[----:B------:R-:W-:Y:S02]  /*03a0*/  MOV R8, R20 ;  /* 0x0000001400087202 */ /* 0x000fe40000000f00 */
[----:B------:R-:W-:Y:S01]  /*03b0*/  MOV R9, R21 ;  /* 0x0000001500097202 */ /* 0x000fe20000000f00 */
[----:B------:R-:W-:Y:S05]  /*03c0*/  BRA `(.L_x_490) ;  /* 0x00000000004c7947 */ /* 0x000fea0003800000 */
.L_x_489:
        /* <DEDUP_REMOVED lines=19> */
.L_x_490:
[----:B------:R-:W-:Y:S05]  /*0500*/  BSYNC B0 ;  /* 0x0000000000007941 */ /* 0x000fea0003800000 */
.L_x_488:
        /* <DEDUP_REMOVED lines=43> */
.L_x_492:
        /* <DEDUP_REMOVED lines=19> */
.L_x_493:
[----:B------:R-:W-:Y:S05]  /*08f0*/  BSYNC B0 ;  /* 0x0000000000007941 */ /* 0x000fea0003800000 */
.L_x_491:
        /* <DEDUP_REMOVED lines=74> */
[----:B------:R-:W-:Y:S02]  /*0da0*/  MOV R32, R20 ;  /* 0x0000001400207202 */ /* 0x000fe40000000f00 */
[----:B------:R-:W-:Y:S01]  /*0db0*/  MOV R33, R21 ;  /* 0x0000001500217202 */ /* 0x000fe20000000f00 */
[----:B------:R-:W-:Y:S05]  /*0dc0*/  BRA `(.L_x_496) ;  /* 0x00000000004c7947 */ /* 0x000fea0003800000 */
.L_x_495:
        /* <DEDUP_REMOVED lines=19> */
.L_x_496:
[----:B------:R-:W-:Y:S05]  /*0f00*/  BSYNC B0 ;  /* 0x0000000000007941 */ /* 0x000fea0003800000 */
.L_x_494:
        /* <DEDUP_REMOVED lines=43> */
.L_x_498:
        /* <DEDUP_REMOVED lines=19> */
.L_x_499:
[----:B------:R-:W-:Y:S05]  /*12f0*/  BSYNC B0 ;  /* 0x0000000000007941 */ /* 0x000fea0003800000 */
.L_x_497:
        /* <DEDUP_REMOVED lines=67> */
.L_x_501:
[----:B------:R-:W-:Y:S05]  /*1730*/  BSYNC B0 ;  /* 0x0000000000007941 */ /* 0x000fea0003800000 */
.L_x_500:
        /* <DEDUP_REMOVED lines=14> */
.L_x_503:
[----:B------:R-:W-:Y:S05]  /*1820*/  BSYNC B0 ;  /* 0x0000000000007941 */ /* 0x000fea0003800000 */
.L_x_502:
        /* <DEDUP_REMOVED lines=158> */
.L_x_508:
        /* <DEDUP_REMOVED lines=22> */
.L_x_509:
[----:B------:R-:W-:Y:S05]  /*2370*/  BSYNC B0 ;  /* 0x0000000000007941 */ /* 0x000fea0003800000 */
.L_x_507:
[----:B------:R-:W-:Y:S01]  /*2380*/  LOP3.LUT R19, R17, R0, RZ, 0xfc, !PT ;  /* 0x0000000011137212 */ /* 0x000fe200078efcff */
[----:B------:R-:W-:Y:S03]  /*2390*/  BSSY B0, `(.L_x_510) ;  /* 0x0000028000007945 */ /* 0x000fe60003800000 */
[----:B------:R-:W-:-:S13]  /*23a0*/  ISETP.NE.U32.AND P0, PT, R19, RZ, PT ;  /* 0x000000ff1300720c */ /* 0x000fda0003f05070 */
[----:B------:R-:W-:Y:S05]  /*23b0*/  @!P0 BRA `(.L_x_511) ;  /* 0x00000000003c8947 */ /* 0x000fea0003800000 */
[----:B------:R-:W-:Y:S01]  /*23c0*/  IMAD.MOV.U32 R24, RZ, RZ, R25 ;  /* 0x000000ffff187224 */ /* 0x000fe200078e0019 */
[----:B------:R-:W-:Y:S02]  /*23d0*/  MOV R23, R0 ;  /* 0x0000000000177202 */ /* 0x000fe40000000f00 */
[----:B------:R-:W-:Y:S02]  /*23e0*/  MOV R22, 0x2400 ;  /* 0x0000240000167802 */ /* 0x000fe40000000f00 */
[----:B------:R-:W-:Y:S05]  /*23f0*/  CALL.REL.NOINC `($__internal_10_$__cuda_sm20_div_s64) ;  /* 0x0000002400387944 */ /* 0x000fea0003c00000 */
        /* <DEDUP_REMOVED lines=11> */
.L_x_511:
        /* <DEDUP_REMOVED lines=22> */
.L_x_512:
[----:B------:R-:W-:Y:S05]  /*2610*/  BSYNC B0 ;  /* 0x0000000000007941 */ /* 0x000fea0003800000 */
.L_x_510:
        /* <DEDUP_REMOVED lines=11> */
[----:B------:R-:W-:Y:S05]  /*26d0*/  CALL.REL.NOINC `($__internal_10_$__cuda_sm20_div_s64) ;  /* 0x0000002000807944 */ /* 0x000fea0003c00000 */
[----:B------:R-:W-:-:S04]  /*26e0*/  IADD3 R17, P0, RZ, -R20, RZ ;  /* 0x80000014ff117210 */ /* 0x000fc80007f1e0ff */
[----:B------:R-:W-:Y:S01]  /*26f0*/  IADD3.X R18, RZ, ~R21, RZ, P0, !PT ;  /* 0x80000015ff127210 */ /* 0x000fe200007fe4ff */
[----:B------:R-:W-:-:S04]  /*2700*/  IMAD.WIDE.U32 R36, R5, R17, R36 ;  /* 0x0000001105247225 */ /* 0x000fc800078e0024 */
[----:B------:R-:W-:-:S04]  /*2710*/  IMAD R18, R18, R5, RZ ;  /* 0x0000000512127224 */ /* 0x000fc800078e02ff */
[----:B------:R-:W-:-:S05]  /*2720*/  IMAD R4, R4, R17, R18 ;  /* 0x0000001104047224 */ /* 0x000fca00078e0212 */
[----:B------:R-:W-:Y:S01]  /*2730*/  IADD3 R4, R37, R4, RZ ;  /* 0x0000000425047210 */ /* 0x000fe20007ffe0ff */
[----:B------:R-:W-:Y:S05]  /*2740*/  BRA `(.L_x_515) ;  /* 0x0000000000587947 */ /* 0x000fea0003800000 */
.L_x_514:
        /* <DEDUP_REMOVED lines=22> */
.L_x_515:
[----:B------:R-:W-:Y:S05]  /*28b0*/  BSYNC B0 ;  /* 0x0000000000007941 */ /* 0x000fea0003800000 */
.L_x_513:
        /* <DEDUP_REMOVED lines=38> */
[----:B------:R-:W-:Y:S05]  /*2b20*/  CALL.REL.NOINC `($__internal_10_$__cuda_sm20_div_s64) ;  /* 0x0000001c006c7944 */ /* 0x000fea0003c00000 */
        /* <DEDUP_REMOVED lines=12> */
.L_x_517:
        /* <DEDUP_REMOVED lines=23> */
.L_x_518:
[----:B------:R-:W-:Y:S05]  /*2d60*/  BSYNC B0 ;  /* 0x0000000000007941 */ /* 0x000fea0003800000 */
.L_x_516:
        /* <DEDUP_REMOVED lines=19> */
.L_x_520:
        /* <DEDUP_REMOVED lines=22> */
.L_x_521:
[----:B------:R-:W-:Y:S05]  /*3000*/  BSYNC B0 ;  /* 0x0000000000007941 */ /* 0x000fea0003800000 */
.L_x_519:
        /* <DEDUP_REMOVED lines=20> */
.L_x_523:
        /* <DEDUP_REMOVED lines=23> */
.L_x_524:
[----:B------:R-:W-:Y:S05]  /*32c0*/  BSYNC B0 ;  /* 0x0000000000007941 */ /* 0x000fea0003800000 */
.L_x_522:
        /* <DEDUP_REMOVED lines=39> */
.L_x_526:
        /* <DEDUP_REMOVED lines=23> */
.L_x_527:
[----:B------:R-:W-:Y:S05]  /*36b0*/  BSYNC B0 ;  /* 0x0000000000007941 */ /* 0x000fea0003800000 */
.L_x_525:
        /* <DEDUP_REMOVED lines=26> */
.L_x_529:
        /* <DEDUP_REMOVED lines=23> */
.L_x_530:
[----:B------:R-:W-:Y:S05]  /*39d0*/  BSYNC B0 ;  /* 0x0000000000007941 */ /* 0x000fea0003800000 */
.L_x_528:
        /* <DEDUP_REMOVED lines=21> */
.L_x_506:
[----:B------:R-:W-:Y:S02]  /*3b30*/  ULDC.64 UR4, c[0x0][0x2b0] ;  /* 0x0000ac0000047ab9 */ /* 0x000fe40000000a00 */
[----:B------:R-:W-:-:S04]  /*3b40*/  LEA R2, P0, R30, UR4, 0x2 ;  /* 0x000000041e027c11 */ /* 0x000fc8000f8010ff */
[----:B------:R-:W-:-:S05]  /*3b50*/  LEA.HI.X R3, R30, UR5, R31, 0x2, P0 ;  /* 0x000000051e037c11 */ /* 0x000fca00080f141f */
[----:B------:R0:W-:Y:S04]  /*3b60*/  STG.E desc[UR8][R2.64], R28 ;  /* 0x0000001c02007986 */ /* 0x0001e8000c101908 */
.L_x_505:
[----:B------:R-:W-:Y:S05]  /*3b70*/  BSYNC B1 ;  /* 0x0000000000017941 */ /* 0x000fea0003800000 */
.L_x_504:
[----:B------:R-:W2:Y:S01]  /*3b80*/  S2R R0, SR_TID.X ;  /* 0x0000000000007919 */ /* 0x000ea20000002100 */
[----:B------:R-:W3:Y:S01]  /*3b90*/  LDC R14, c[0x0][0x3c4] ;  /* 0x0000f100ff0e7b82 */ /* 0x000ee20000000800 */
[----:B------:R-:W-:Y:S01]  /*3ba0*/  BSSY B0, `(.L_x_531) ;  /* 0x0000012000007945 */ /* 0x000fe20003800000 */
[----:B--2---:R-:W-:-:S04]  /*3bb0*/  SHF.R.S32.HI R13, RZ, 0x1f, R0 ;  /* 0x0000001fff0d7819 */ /* 0x004fc80000011400 */
[----:B------:R-:W-:-:S04]  /*3bc0*/  LEA.HI R13, R13, R0, RZ, 0x4 ;  /* 0x000000000d0d7211 */ /* 0x000fc800078f20ff */
[----:B------:R-:W-:-:S05]  /*3bd0*/  LOP3.LUT R19, R13, 0xfffffff0, RZ, 0xc0, !PT ;  /* 0xfffffff00d137812 */ /* 0x000fca00078ec0ff */
[----:B------:R-:W-:-:S05]  /*3be0*/  IMAD.IADD R19, R0, 0x1, -R19 ;  /* 0x0000000100137824 */ /* 0x000fca00078e0a13 */
[----:B---3--:R-:W-:-:S04]  /*3bf0*/  ISETP.GE.AND P0, PT, R19, R14, PT ;  /* 0x0000000e1300720c */ /* 0x008fc80003f06270 */
[----:B------:R-:W-:-:S13]  /*3c00*/  ISETP.LT.AND P0, PT, R0, 0x80, !P0 ;  /* 0x000000800000780c */ /* 0x000fda0004701270 */
[----:B------:R-:W-:Y:S05]  /*3c10*/  @!P0 BRA `(.L_x_532) ;  /* 0x0000000000288947 */ /* 0x000fea0003800000 */
[----:B------:R-:W2:Y:S01]  /*3c20*/  S2R R0, SR_CgaCtaId ;  /* 0x0000000000007919 */ /* 0x000ea20000008800 */
[----:B01----:R-:W-:Y:S01]  /*3c30*/  FADD.FTZ R2, -R28, R29 ;  /* 0x0000001d1c027221 */ /* 0x003fe20000010100 */
[----:B------:R-:W-:-:S03]  /*3c40*/  MOV R3, 0x400 ;  /* 0x0000040000037802 */ /* 0x000fc60000000f00 */
[----:B------:R-:W-:-:S06]  /*3c50*/  FMUL.FTZ R2, R2, 1.4426950216293334961 ;  /* 0x3fb8aa3b02027820 */ /* 0x000fcc0000410000 */
[----:B------:R-:W0:Y:S01]  /*3c60*/  MUFU.EX2 R2, R2 ;  /* 0x0000000200027308 */ /* 0x000e220000000800 */
[----:B--2---:R-:W-:Y:S02]  /*3c70*/  LEA R0, R0, R3, 0x18 ;  /* 0x0000000300007211 */ /* 0x004fe400078ec0ff */
[----:B------:R-:W-:-:S03]  /*3c80*/  SHF.R.S32.HI R3, RZ, 0x4, R13 ;  /* 0x00000004ff037819 */ /* 0x000fc6000001140d */
[----:B------:R-:W-:-:S05]  /*3c90*/  IMAD R0, R19, 0x24, R0 ;  /* 0x0000002413007824 */ /* 0x000fca00078e0200 */
[----:B------:R-:W-:-:S05]  /*3ca0*/  LEA R3, R3, R0, 0x2 ;  /* 0x0000000003037211 */ /* 0x000fca00078e10ff */
[----:B0-----:R2:W-:Y:S02]  /*3cb0*/  STS [R3], R2 ;  /* 0x0000000203007388 */ /* 0x0015e40000000800 */
.L_x_532:
[----:B------:R-:W-:Y:S05]  /*3cc0*/  BSYNC B0 ;  /* 0x0000000000007941 */ /* 0x000fea0003800000 */
.L_x_531:
[----:B------:R-:W-:Y:S01]  /*3cd0*/  BAR.SYNC.DEFER_BLOCKING 0x0 ;  /* 0x0000000000007b1d */ /* 0x000fe20000010000 */
[----:B------:R-:W-:Y:S01]  /*3ce0*/  ISETP.GE.AND P0, PT, R14, 0x1, PT ;  /* 0x000000010e00780c */ /* 0x000fe20003f06270 */
[----:B------:R-:W-:Y:S01]  /*3cf0*/  IMAD.MOV.U32 R0, RZ, RZ, RZ ;  /* 0x000000ffff007224 */ /* 0x000fe200078e00ff */
[----:B012---:R-:W-:Y:S01]  /*3d00*/  CS2R R2, SRZ ;  /* 0x0000000000027805 */ /* 0x007fe2000001ff00 */
[----:B------:R-:W-:Y:S01]  /*3d10*/  IMAD.MOV.U32 R5, RZ, RZ, RZ ;  /* 0x000000ffff057224 */ /* 0x000fe200078e00ff */
[----:B------:R-:W-:Y:S01]  /*3d20*/  SHF.R.S32.HI R13, RZ, 0x4, R13 ;  /* 0x00000004ff0d7819 */ /* 0x000fe2000001140d */
[----:B------:R-:W-:-:S08]  /*3d30*/  IMAD.SHL.U32 R18, R19, 0x4, RZ ;  /* 0x0000000413127824 */ /* 0x000fd000078e00ff */
        /* <DEDUP_REMOVED lines=29> */
.L_x_535:
[----:B------:R0:W2:Y:S01]  /*3f10*/  @!P3 LDG.E.128 R8, desc[UR8][R24.64] ;  /* 0x000000081808b981 */ /* 0x0000a2000c1e1d00 */
[----:B------:R-:W-:Y:S01]  /*3f20*/  PLOP3.LUT P3, PT, P0, PT, PT, 0x80, 0x0 ;  /* 0x000000000000781c */ /* 0x000fe2000076f070 */
[----:B------:R-:W-:Y:S01]  /*3f30*/  UIADD3 UR5, UR5, 0x4, URZ ;  /* 0x0000000405057890 */ /* 0x000fe2000fffe03f */
[----:B------:R-:W-:Y:S01]  /*3f40*/  IADD3 R26, P1, R20, R24, RZ ;  /* 0x00000018141a7210 */ /* 0x000fe20007f3e0ff */
[----:B------:R-:W2:Y:S03]  /*3f50*/  LDS R4, [R6] ;  /* 0x0000000006047984 */ /* 0x000ea60000000800 */
[C---:B------:R-:W-:Y:S02]  /*3f60*/  IADD3.X R27, R21.reuse, R25, RZ, P1, !PT ;  /* 0x00000019151b7210 */ /* 0x040fe40000ffe4ff */
[----:B------:R-:W-:Y:S02]  /*3f70*/  ISETP.LE.AND P2, PT, R14, UR5, PT ;  /* 0x000000050e007c0c */ /* 0x000fe4000bf43270 */
[C---:B0-----:R-:W-:Y:S04]  /*3f80*/  IADD3 R24, P1, R20.reuse, R26, RZ ;  /* 0x0000001a14187210 */ /* 0x041fe80007f3e0ff */
[C---:B------:R-:W-:Y:S02]  /*3f90*/  IADD3.X R25, R21.reuse, R27, RZ, P1, !PT ;  /* 0x0000001b15197210 */ /* 0x040fe40000ffe4ff */
[----:B------:R-:W-:Y:S04]  /*3fa0*/  IADD3 R22, P1, R20, R24, RZ ;  /* 0x0000001814167210 */ /* 0x000fe80007f3e0ff */
[C---:B------:R-:W-:Y:S01]  /*3fb0*/  IADD3.X R23, R21.reuse, R25, RZ, P1, !PT ;  /* 0x0000001915177210 */ /* 0x040fe20000ffe4ff */
[C---:B--2---:R-:W-:Y:S01]  /*3fc0*/  FFMA.FTZ R5, R4.reuse, R8, R5 ;  /* 0x0000000804057223 */ /* 0x044fe20000010005 */
[C---:B------:R-:W-:Y:S01]  /*3fd0*/  FFMA.FTZ R2, R4.reuse, R9, R2 ;  /* 0x0000000904027223 */ /* 0x040fe20000010002 */
[C---:B------:R-:W-:Y:S01]  /*3fe0*/  FFMA.FTZ R3, R4.reuse, R10, R3 ;  /* 0x0000000a04037223 */ /* 0x040fe20000010003 */
[----:B------:R-:W-:Y:S02]  /*3ff0*/  FFMA.FTZ R0, R4, R11, R0 ;  /* 0x0000000b04007223 */ /* 0x000fe40000010000 */
[----:B------:R-:W2:Y:S04]  /*4000*/  @!P3 LDG.E.128 R8, desc[UR8][R26.64] ;  /* 0x000000081a08b981 */ /* 0x000ea8000c1e1d00 */
[----:B------:R-:W2:Y:S02]  /*4010*/  LDS R4, [R6+0x24] ;  /* 0x0000240006047984 */ /* 0x000ea40000000800 */
[C---:B--2---:R-:W-:Y:S01]  /*4020*/  FFMA.FTZ R5, R4.reuse, R8, R5 ;  /* 0x0000000804057223 */ /* 0x044fe20000010005 */
[C---:B------:R-:W-:Y:S01]  /*4030*/  FFMA.FTZ R2, R4.reuse, R9, R2 ;  /* 0x0000000904027223 */ /* 0x040fe20000010002 */
[C---:B------:R-:W-:Y:S01]  /*4040*/  FFMA.FTZ R3, R4.reuse, R10, R3 ;  /* 0x0000000a04037223 */ /* 0x040fe20000010003 */
[----:B------:R-:W-:Y:S02]  /*4050*/  FFMA.FTZ R0, R4, R11, R0 ;  /* 0x0000000b04007223 */ /* 0x000fe40000010000 */
[----:B------:R0:W2:Y:S04]  /*4060*/  @!P3 LDG.E.128 R8, desc[UR8][R24.64] ;  /* 0x000000081808b981 */ /* 0x0000a8000c1e1d00 */
[----:B------:R-:W2:Y:S01]  /*4070*/  LDS R4, [R6+0x48] ;  /* 0x0000480006047984 */ /* 0x000ea20000000800 */
[----:B0-----:R-:W-:Y:S04]  /*4080*/  IADD3 R24, P1, R20, R22, RZ ;  /* 0x0000001614187210 */ /* 0x001fe80007f3e0ff */
[----:B------:R-:W-:Y:S01]  /*4090*/  IADD3.X R25, R21, R23, RZ, P1, !PT ;  /* 0x0000001715197210 */ /* 0x000fe20000ffe4ff */
[C---:B--2---:R-:W-:Y:S01]  /*40a0*/  FFMA.FTZ R5, R4.reuse, R8, R5 ;  /* 0x0000000804057223 */ /* 0x044fe20000010005 */
[C---:B------:R-:W-:Y:S01]  /*40b0*/  FFMA.FTZ R2, R4.reuse, R9, R2 ;  /* 0x0000000904027223 */ /* 0x040fe20000010002 */
[C---:B------:R-:W-:Y:S01]  /*40c0*/  FFMA.FTZ R3, R4.reuse, R10, R3 ;  /* 0x0000000a04037223 */ /* 0x040fe20000010003 */
[----:B------:R-:W-:Y:S02]  /*40d0*/  FFMA.FTZ R0, R4, R11, R0 ;  /* 0x0000000b04007223 */ /* 0x000fe40000010000 */
[----:B------:R-:W2:Y:S04]  /*40e0*/  @!P3 LDG.E.128 R8, desc[UR8][R22.64] ;  /* 0x000000081608b981 */ /* 0x000ea8000c1e1d00 */
[----:B------:R0:W2:Y:S02]  /*40f0*/  LDS R4, [R6+0x6c] ;  /* 0x00006c0006047984 */ /* 0x0000a40000000800 */
[----:B0-----:R-:W-:Y:S01]  /*4100*/  IADD3 R6, R6, 0x90, RZ ;  /* 0x0000009006067810 */ /* 0x001fe20007ffe0ff */
[C---:B--2---:R-:W-:Y:S01]  /*4110*/  FFMA.FTZ R5, R4.reuse, R8, R5 ;  /* 0x0000000804057223 */ /* 0x044fe20000010005 */
[C---:B------:R-:W-:Y:S01]  /*4120*/  FFMA.FTZ R2, R4.reuse, R9, R2 ;  /* 0x0000000904027223 */ /* 0x040fe20000010002 */
[C---:B------:R-:W-:Y:S01]  /*4130*/  FFMA.FTZ R3, R4.reuse, R10, R3 ;  /* 0x0000000a04037223 */ /* 0x040fe20000010003 */
[----:B------:R-:W-:Y:S01]  /*4140*/  FFMA.FTZ R0, R4, R11, R0 ;  /* 0x0000000b04007223 */ /* 0x000fe20000010000 */
[----:B------:R-:W-:Y:S09]  /*4150*/  @!P2 BRA `(.L_x_535) ;  /* 0xfffffffc006ca947 */ /* 0x000ff2000383ffff */
.L_x_534:
[----:B-1----:R-:W-:-:S04]  /*4160*/  IADD3 R4, R7, -UR5, RZ ;  /* 0x8000000507047c10 */ /* 0x002fc8000fffe0ff */
        /* <DEDUP_REMOVED lines=24> */
.L_x_536:
[----:B------:R-:W-:-:S13]  /*42f0*/  ISETP.GT.OR P4, PT, R7, UR5, P4 ;  /* 0x0000000507007c0c */ /* 0x000fda000a784670 */
[----:B------:R-:W-:Y:S05]  /*4300*/  @!P4 BRA `(.L_x_533) ;  /* 0x000000000028c947 */ /* 0x000fea0003800000 */
[----:B------:R-:W0:Y:S01]  /*4310*/  LDS R6, [R6] ;  /* 0x0000000006067984 */ /* 0x000e220000000800 */
[----:B------:R-:W-:Y:S01]  /*4320*/  ISETP.GE.AND P0, PT, R13, R16, PT ;  /* 0x000000100d00720c */ /* 0x000fe20003f06270 */
[----:B------:R-:W-:-:S12]  /*4330*/  BSSY B0, `(.L_x_537) ;  /* 0x0000003000007945 */ /* 0x000fd80003800000 */
[----:B------:R-:W-:Y:S05]  /*4340*/  @P0 BRA `(.L_x_538) ;  /* 0x0000000000040947 */ /* 0x000fea0003800000 */
[----:B------:R1:W5:Y:S02]  /*4350*/  LDG.E.128 R8, desc[UR8][R24.64] ;  /* 0x0000000818087981 */ /* 0x000364000c1e1d00 */
.L_x_538:
[----:B------:R-:W-:Y:S05]  /*4360*/  BSYNC B0 ;  /* 0x0000000000007941 */ /* 0x000fea0003800000 */
.L_x_537:
[C---:B0----5:R-:W-:Y:S01]  /*4370*/  FFMA.FTZ R5, R6.reuse, R8, R5 ;  /* 0x0000000806057223 */ /* 0x061fe20000010005 */
[C---:B------:R-:W-:Y:S01]  /*4380*/  FFMA.FTZ R2, R6.reuse, R9, R2 ;  /* 0x0000000906027223 */ /* 0x040fe20000010002 */
[C---:B------:R-:W-:Y:S01]  /*4390*/  FFMA.FTZ R3, R6.reuse, R10, R3 ;  /* 0x0000000a06037223 */ /* 0x040fe20000010003 */
[----:B------:R-:W-:Y:S01]  /*43a0*/  FFMA.FTZ R0, R6, R11, R0 ;  /* 0x0000000b06007223 */ /* 0x000fe20000010000 */
.L_x_533:
[----:B------:R-:W-:-:S04]  /*43b0*/  IADD3 R13, R13, UR7, RZ ;  /* 0x000000070d0d7c10 */ /* 0x000fc8000fffe0ff */
[----:B------:R-:W-:-:S13]  /*43c0*/  ISETP.GE.AND P0, PT, R13, R12, PT ;  /* 0x0000000c0d00720c */ /* 0x000fda0003f06270 */
        /* <DEDUP_REMOVED lines=81> */
        .weak           $__internal_10_$__cuda_sm20_div_s64
        .type           $__internal_10_$__cuda_sm20_div_s64,@function
        .size           $__internal_10_$__cuda_sm20_div_s64,(.L_x_7842 - $__internal_10_$__cuda_sm20_div_s64)
$__internal_10_$__cuda_sm20_div_s64:
        /* <DEDUP_REMOVED lines=83> */
[----:B------:R-:W-:Y:S06]  /*4e10*/  RET.REL.NODEC R26 `(_ZN5flash32flash_fwd_splitkv_combine_kernelI23Flash_fwd_kernel_traitsILi64ELi64ELi256ELi4ELb0ELb0EN7cutlass6half_tE19Flash_kernel_traitsILi64ELi64ELi256ELi4ES3_EELi8ELi4ELb1EEEvNS_16Flash_fwd_paramsE) ;  /* 0xffffffb01a787950 */ /* 0x000fec0003c3ffff */
.L_x_539:
        /* <DEDUP_REMOVED lines=14> */
.L_x_7842:


//--------------------- .text._ZN5flash32flash_fwd_splitkv_combine_kernelI23Flash_fwd_kernel_traitsILi64ELi64ELi256ELi4ELb0ELb0EN7cutlass6half_tE19Flash_kernel_traitsILi64ELi64ELi256ELi4ES3_EELi8ELi3ELb1EEEvNS_16Flash_fwd_paramsE --------------------------
	.section	.text._ZN5flash32flash_fwd_splitkv_combine_kernelI23Flash_fwd_kernel_traitsILi64ELi64ELi256ELi4ELb0ELb0EN7cutlass6half_tE19Flash_kernel_traitsILi64ELi64ELi256ELi4ES3_EELi8ELi3ELb1EEEvNS_16Flash_fwd_paramsE,"ax",@progbits
	.align	128
        .global         _ZN5flash32flash_fwd_splitkv_combine_kernelI23Flash_fwd_kernel_traitsILi64ELi64ELi256ELi4ELb0ELb0EN7cutlass6half_tE19Flash_kernel_traitsILi64ELi64ELi256ELi4ES3_EELi8ELi3ELb1EEEvNS_16Flash_fwd_paramsE
        .type           _ZN5flash32flash_fwd_splitkv_combine_kernelI23Flash_fwd_kernel_traitsILi64ELi64ELi256ELi4ELb0ELb0EN7cutlass6half_tE19Flash_kernel_traitsILi64ELi64ELi256ELi4ES3_EELi8ELi3ELb1EEEvNS_16Flash_fwd_paramsE,@function
        .size           _ZN5flash32flash_fwd_splitkv_combine_kernelI23Flash_fwd_kernel_traitsILi64ELi64ELi256ELi4ELb0ELb0EN7cutlass6half_tE19Flash_kernel_traitsILi64ELi64ELi256ELi4ES3_EELi8ELi3ELb1EEEvNS_16Flash_fwd_paramsE,(.L_x_7843 - _ZN5flash32flash_fwd_splitkv_combine_kernelI23Flash_fwd_kernel_traitsILi64ELi64ELi256ELi4ELb0ELb0EN7cutlass6half_tE19Flash_kernel_traitsILi64ELi64ELi256ELi4ES3_EELi8ELi3ELb1EEEvNS_16Flash_fwd_paramsE)
        .other          _ZN5flash32flash_fwd_splitkv_combine_kernelI23Flash_fwd_kernel_traitsILi64ELi64ELi256ELi4ELb0ELb0EN7cutlass6half_tE19Flash_kernel_traitsILi64ELi64ELi256ELi4ES3_EELi8ELi3ELb1EEEvNS_16Flash_fwd_paramsE,@"STO_CUDA_ENTRY STV_DEFAULT"
_ZN5flash32flash_fwd_splitkv_combine_kernelI23Flash_fwd_kernel_traitsILi64ELi64ELi256ELi4ELb0ELb0EN7cutlass6half_tE19Flash_kernel_traitsILi64ELi64ELi256ELi4ES3_EELi8ELi3ELb1EEEvNS_16Flash_fwd_paramsE:
.text._ZN5flash32flash_fwd_splitkv_combine_kernelI23Flash_fwd_kernel_traitsILi64ELi64ELi256ELi4ELb0ELb0EN7cutlass6half_tE19Flash_kernel_traitsILi64ELi64ELi256ELi4ES3_EELi8ELi3ELb1EEEvNS_16Flash_fwd_paramsE:
        /* <DEDUP_REMOVED lines=23> */
[----:B------:R-:W-:Y:S05]  /*0170*/  CALL.REL.NOINC `($__internal_11_$__cuda_sm20_div_s64) ;  /* 0x0000004400807944 */ /* 0x000fea0003c00000 */
[----:B------:R-:W-:Y:S02]  /*0180*/  MOV R20, R0 ;  /* 0x0000000000147202 */ /* 0x000fe40000000f00 */
[----:B------:R-:W-:Y:S01]  /*0190*/  MOV R21, R23 ;  /* 0x0000001700157202 */ /* 0x000fe20000000f00 */
[----:B------:R-:W-:Y:S06]  /*01a0*/  BRA `(.L_x_541) ;  /* 0x00000000004c7947 */ /* 0x000fec0003800000 */
.L_x_540:
        /* <DEDUP_REMOVED lines=19> */
.L_x_541:
        /* <DEDUP_REMOVED lines=11> */
[----:B------:R-:W-:Y:S05]  /*0390*/  CALL.REL.NOINC `($__internal_11_$__cuda_sm20_div_s64) ;  /* 0x0000004000f87944 */ /* 0x000fea0003c00000 */
[----:B------:R-:W-:Y:S02]  /*03a0*/  MOV R10, R0 ;  /* 0x00000000000a7202 */ /* 0x000fe40000000f00 */
[----:B------:R-:W-:Y:S01]  /*03b0*/  MOV R11, R23 ;  /* 0x00000017000b7202 */ /* 0x000fe20000000f00 */
[----:B------:R-:W-:Y:S05]  /*03c0*/  BRA `(.L_x_544) ;  /* 0x00000000004c7947 */ /* 0x000fea0003800000 */
.L_x_543:
        /* <DEDUP_REMOVED lines=19> */
.L_x_544:
[----:B------:R-:W-:Y:S05]  /*0500*/  BSYNC B0 ;  /* 0x0000000000007941 */ /* 0x000fea0003800000 */
.L_x_542:
        /* <DEDUP_REMOVED lines=44> */
[----:B------:R-:W-:Y:S05]  /*07d0*/  BRA `(.L_x_547) ;  /* 0x00000000004c7947 */ /* 0x000fea0003800000 */
.L_x_546:
        /* <DEDUP_REMOVED lines=19> */
.L_x_547:
[----:B------:R-:W-:Y:S05]  /*0910*/  BSYNC B0 ;  /* 0x0000000000007941 */ /* 0x000fea0003800000 */
.L_x_545:
        /* <DEDUP_REMOVED lines=71> */
[----:B------:R-:W-:Y:S05]  /*0d90*/  CALL.REL.NOINC `($__internal_11_$__cuda_sm20_div_s64) ;  /* 0x0000003800787944 */ /* 0x000fea0003c00000 */
[----:B------:R-:W-:Y:S02]  /*0da0*/  MOV R32, R0 ;  /* 0x0000000000207202 */ /* 0x000fe40000000f00 */
[----:B------:R-:W-:Y:S01]  /*0db0*/  MOV R33, R23 ;  /* 0x0000001700217202 */ /* 0x000fe20000000f00 */
[----:B------:R-:W-:Y:S05]  /*0dc0*/  BRA `(.L_x_550) ;  /* 0x00000000004c7947 */ /* 0x000fea0003800000 */
.L_x_549:
        /* <DEDUP_REMOVED lines=19> */
.L_x_550:
[----:B------:R-:W-:Y:S05]  /*0f00*/  BSYNC B0 ;  /* 0x0000000000007941 */ /* 0x000fea0003800000 */
.L_x_548:
        /* <DEDUP_REMOVED lines=40> */
[----:B------:R-:W-:Y:S01]  /*1190*/  MOV R22, R0 ;  /* 0x0000000000167202 */ /* 0x000fe20000000f00 */
[----:B------:R-:W-:Y:S05]  /*11a0*/  BRA `(.L_x_553) ;  /* 0x00000000004c7947 */ /* 0x000fea0003800000 */
.L_x_552:
        /* <DEDUP_REMOVED lines=19> */
.L_x_553:
[----:B------:R-:W-:Y:S05]  /*12e0*/  BSYNC B0 ;  /* 0x0000000000007941 */ /* 0x000fea0003800000 */
.L_x_551:
        /* <DEDUP_REMOVED lines=70> */
.L_x_555:
[----:B------:R-:W-:Y:S05]  /*1750*/  BSYNC B0 ;  /* 0x0000000000007941 */ /* 0x000fea0003800000 */
.L_x_554:
        /* <DEDUP_REMOVED lines=155> */
.L_x_560:
        /* <DEDUP_REMOVED lines=22> */
.L_x_561:
[----:B------:R-:W-:Y:S05]  /*2270*/  BSYNC B0 ;  /* 0x0000000000007941 */ /* 0x000fea0003800000 */
.L_x_559:
[----:B------:R-:W-:Y:S01]  /*2280*/  LOP3.LUT R0, R21, R8, RZ, 0xfc, !PT ;  /* 0x0000000815007212 */ /* 0x000fe200078efcff */
[----:B------:R-:W-:Y:S03]  /*2290*/  BSSY B0, `(.L_x_562) ;  /* 0x0000027000007945 */ /* 0x000fe60003800000 */
[----:B------:R-:W-:-:S13]  /*22a0*/  ISETP.NE.U32.AND P0, PT, R0, RZ, PT ;  /* 0x000000ff0000720c */ /* 0x000fda0003f05070 */
[----:B------:R-:W-:Y:S05]  /*22b0*/  @!P0 BRA `(.L_x_563) ;  /* 0x0000000000388947 */ /* 0x000fea0003800000 */
[----:B------:R-:W-:Y:S01]  /*22c0*/  IMAD.MOV.U32 R22, RZ, RZ, R25 ;  /* 0x000000ffff167224 */ /* 0x000fe200078e0019 */
[----:B------:R-:W-:Y:S02]  /*22d0*/  MOV R6, R8 ;  /* 0x0000000800067202 */ /* 0x000fe40000000f00 */
[----:B------:R-:W-:Y:S02]  /*22e0*/  MOV R20, 0x2300 ;  /* 0x0000230000147802 */ /* 0x000fe40000000f00 */
[----:B------:R-:W-:Y:S05]  /*22f0*/  CALL.REL.NOINC `($__internal_11_$__cuda_sm20_div_s64) ;  /* 0x0000002400207944 */ /* 0x000fea0003c00000 */
        /* <DEDUP_REMOVED lines=10> */
.L_x_563:
        /* <DEDUP_REMOVED lines=22> */
.L_x_564:
[----:B------:R-:W-:Y:S05]  /*2500*/  BSYNC B0 ;  /* 0x0000000000007941 */ /* 0x000fea0003800000 */
.L_x_562:
        /* <DEDUP_REMOVED lines=11> */
[----:B------:R-:W-:Y:S05]  /*25c0*/  CALL.REL.NOINC `($__internal_11_$__cuda_sm20_div_s64) ;  /* 0x00000020006c7944 */ /* 0x000fea0003c00000 */
        /* <DEDUP_REMOVED lines=8> */
.L_x_566:
        /* <DEDUP_REMOVED lines=21> */
.L_x_567:
[----:B------:R-:W-:Y:S05]  /*27a0*/  BSYNC B0 ;  /* 0x0000000000007941 */ /* 0x000fea0003800000 */
.L_x_565:
        /* <DEDUP_REMOVED lines=38> */
[----:B------:R-:W-:Y:S05]  /*2a10*/  CALL.REL.NOINC `($__internal_11_$__cuda_sm20_div_s64) ;  /* 0x0000001c00587944 */ /* 0x000fea0003c00000 */
        /* <DEDUP_REMOVED lines=12> */
.L_x_569:
        /* <DEDUP_REMOVED lines=23> */
.L_x_570:
[----:B------:R-:W-:Y:S05]  /*2c50*/  BSYNC B0 ;  /* 0x0000000000007941 */ /* 0x000fea0003800000 */
.L_x_568:
        /* <DEDUP_REMOVED lines=18> */
.L_x_572:
        /* <DEDUP_REMOVED lines=22> */
.L_x_573:
[----:B------:R-:W-:Y:S05]  /*2ee0*/  BSYNC B0 ;  /* 0x0000000000007941 */ /* 0x000fea0003800000 */
.L_x_571:
        /* <DEDUP_REMOVED lines=21> */
.L_x_575:
        /* <DEDUP_REMOVED lines=23> */
.L_x_576:
[----:B------:R-:W-:Y:S05]  /*31b0*/  BSYNC B0 ;  /* 0x0000000000007941 */ /* 0x000fea0003800000 */
.L_x_574:
        /* <DEDUP_REMOVED lines=39> */
.L_x_578:
        /* <DEDUP_REMOVED lines=23> */
.L_x_579:
[----:B------:R-:W-:Y:S05]  /*35a0*/  BSYNC B0 ;  /* 0x0000000000007941 */ /* 0x000fea0003800000 */
.L_x_577:
        /* <DEDUP_REMOVED lines=27> */
.L_x_581:
        /* <DEDUP_REMOVED lines=23> */
.L_x_582:
[----:B------:R-:W-:Y:S05]  /*38d0*/  BSYNC B0 ;  /* 0x0000000000007941 */ /* 0x000fea0003800000 */
.L_x_580:
        /* <DEDUP_REMOVED lines=21> */
.L_x_558:
[----:B------:R-:W-:Y:S02]  /*3a30*/  ULDC.64 UR4, c[0x0][0x2b0] ;  /* 0x0000ac0000047ab9 */ /* 0x000fe40000000a00 */
[----:B------:R-:W-:-:S04]  /*3a40*/  LEA R2, P0, R30, UR4, 0x2 ;  /* 0x000000041e027c11 */ /* 0x000fc8000f8010ff */
[----:B------:R-:W-:-:S05]  /*3a50*/  LEA.HI.X R3, R30, UR5, R31, 0x2, P0 ;  /* 0x000000051e037c11 */ /* 0x000fca00080f141f */
[----:B------:R1:W-:Y:S04]  /*3a60*/  STG.E desc[UR8][R2.64], R26 ;  /* 0x0000001a02007986 */ /* 0x0003e8000c101908 */
.L_x_557:
[----:B------:R-:W-:Y:S05]  /*3a70*/  BSYNC B1 ;  /* 0x0000000000017941 */ /* 0x000fea0003800000 */
.L_x_556:
[----:B------:R-:W2:Y:S01]  /*3a80*/  S2R R16, SR_TID.X ;  /* 0x0000000000107919 */ /* 0x000ea20000002100 */
[----:B------:R-:W3:Y:S01]  /*3a90*/  LDC R13, c[0x0][0x3c4] ;  /* 0x0000f100ff0d7b82 */ /* 0x000ee20000000800 */
[----:B------:R-:W-:Y:S01]  /*3aa0*/  IMAD.MOV.U32 R5, RZ, RZ, RZ ;  /* 0x000000ffff057224 */ /* 0x000fe200078e00ff */
[----:B--2---:R-:W-:-:S04]  /*3ab0*/  SHF.R.S32.HI R15, RZ, 0x1f, R16 ;  /* 0x0000001fff0f7819 */ /* 0x004fc80000011410 */
[CC--:B01----:R-:W-:Y:S02]  /*3ac0*/  LEA.HI R3, R15.reuse, R16.reuse, RZ, 0x3 ;  /* 0x000000100f037211 */ /* 0x0c3fe400078f18ff */
[----:B------:R-:W-:Y:S02]  /*3ad0*/  LEA.HI R15, R15, R16, RZ, 0x4 ;  /* 0x000000100f0f7211 */ /* 0x000fe400078f20ff */
[----:B------:R-:W-:-:S05]  /*3ae0*/  LOP3.LUT R3, R3, 0xfffffff8, RZ, 0xc0, !PT ;  /* 0xfffffff803037812 */ /* 0x000fca00078ec0ff */
[----:B------:R-:W-:Y:S01]  /*3af0*/  IMAD.IADD R0, R16, 0x1, -R3 ;  /* 0x0000000110007824 */ /* 0x000fe200078e0a03 */
[----:B------:R-:W-:Y:S02]  /*3b00*/  LOP3.LUT R3, R15, 0x3ffffff0, RZ, 0xc0, !PT ;  /* 0x3ffffff00f037812 */ /* 0x000fe400078ec0ff */
[----:B------:R-:W-:Y:S02]  /*3b10*/  SHF.R.S32.HI R15, RZ, 0x4, R15 ;  /* 0x00000004ff0f7819 */ /* 0x000fe4000001140f */
[----:B---3--:R-:W-:Y:S01]  /*3b20*/  ISETP.GE.AND P0, PT, R0, R13, PT ;  /* 0x0000000d0000720c */ /* 0x008fe20003f06270 */
[----:B------:R-:W-:-:S03]  /*3b30*/  IMAD.MOV.U32 R0, RZ, RZ, RZ ;  /* 0x000000ffff007224 */ /* 0x000fc600078e00ff */
[C---:B------:R-:W-:Y:S01]  /*3b40*/  ISETP.GT.OR P0, PT, R16.reuse, 0x3f, P0 ;  /* 0x0000003f1000780c */ /* 0x040fe20000704670 */
[----:B------:R-:W-:Y:S01]  /*3b50*/  IMAD.IADD R16, R16, 0x1, -R3 ;  /* 0x0000000110107824 */ /* 0x000fe200078e0a03 */
[----:B------:R-:W-:-:S03]  /*3b60*/  CS2R R2, SRZ ;  /* 0x0000000000027805 */ /* 0x000fc6000001ff00 */
[----:B------:R-:W-:-:S08]  /*3b70*/  IMAD.SHL.U32 R16, R16, 0x4, RZ ;  /* 0x0000000410107824 */ /* 0x000fd000078e00ff */
[----:B------:R-:W-:-:S04]  /*3b80*/  @!P0 FADD.FTZ R7, -R26, R29 ;  /* 0x0000001d1a078221 */ /* 0x000fc80000010100 */
[----:B------:R-:W-:-:S06]  /*3b90*/  @!P0 FMUL.FTZ R7, R7, 1.4426950216293334961 ;  /* 0x3fb8aa3b07078820 */ /* 0x000fcc0000410000 */
[----:B------:R-:W0:Y:S02]  /*3ba0*/  @!P0 MUFU.EX2 R7, R7 ;  /* 0x0000000700078308 */ /* 0x000e240000000800 */
[----:B0-----:R0:W-:Y:S01]  /*3bb0*/  @!P0 STS [R28], R7 ;  /* 0x000000071c008388 */ /* 0x0011e20000000800 */
[----:B------:R-:W-:Y:S01]  /*3bc0*/  BAR.SYNC.DEFER_BLOCKING 0x0 ;  /* 0x0000000000007b1d */ /* 0x000fe20000010000 */
[----:B------:R-:W-:-:S13]  /*3bd0*/  ISETP.GE.AND P0, PT, R13, 0x1, PT ;  /* 0x000000010d00780c */ /* 0x000fda0003f06270 */
        /* <DEDUP_REMOVED lines=11> */
[----:B0-----:R-:W0:Y:S01]  /*3c90*/  LDC R7, c[0x0][0x3c4] ;  /* 0x0000f100ff077b82 */ /* 0x001e220000000800 */
        /* <DEDUP_REMOVED lines=17> */
.L_x_585:
[----:B------:R1:W2:Y:S01]  /*3db0*/  @!P3 LDG.E.128 R8, desc[UR8][R22.64] ;  /* 0x000000081608b981 */ /* 0x0002a2000c1e1d00 */
[----:B------:R-:W-:Y:S01]  /*3dc0*/  PLOP3.LUT P3, PT, P0, PT, PT, 0x80, 0x0 ;  /* 0x000000000000781c */ /* 0x000fe2000076f070 */
[----:B------:R-:W-:Y:S01]  /*3dd0*/  UIADD3 UR5, UR5, 0x4, URZ ;  /* 0x0000000405057890 */ /* 0x000fe2000fffe03f */
[C---:B------:R-:W-:Y:S01]  /*3de0*/  IADD3 R24, P1, R18.reuse, R22, RZ ;  /* 0x0000001612187210 */ /* 0x040fe20007f3e0ff */
[----:B------:R-:W2:Y:S03]  /*3df0*/  LDS R4, [R6] ;  /* 0x0000000006047984 */ /* 0x000ea60000000800 */
[----:B------:R-:W-:Y:S02]  /*3e00*/  IADD3.X R25, R19, R23, RZ, P1, !PT ;  /* 0x0000001713197210 */ /* 0x000fe40000ffe4ff */
[----:B------:R-:W-:Y:S02]  /*3e10*/  ISETP.LE.AND P2, PT, R13, UR5, PT ;  /* 0x000000050d007c0c */ /* 0x000fe4000bf43270 */
[C---:B-1----:R-:W-:Y:S04]  /*3e20*/  IADD3 R22, P1, R18.reuse, R24, RZ ;  /* 0x0000001812167210 */ /* 0x042fe80007f3e0ff */
        /* <DEDUP_REMOVED lines=15> */
[----:B-1----:R-:W-:Y:S04]  /*3f20*/  IADD3 R22, P1, R18, R20, RZ ;  /* 0x0000001412167210 */ /* 0x002fe80007f3e0ff */
[----:B------:R-:W-:Y:S01]  /*3f30*/  IADD3.X R23, R19, R21, RZ, P1, !PT ;  /* 0x0000001513177210 */ /* 0x000fe20000ffe4ff */
[C---:B--2---:R-:W-:Y:S01]  /*3f40*/  FFMA.FTZ R5, R4.reuse, R8, R5 ;  /* 0x0000000804057223 */ /* 0x044fe20000010005 */
[C---:B------:R-:W-:Y:S01]  /*3f50*/  FFMA.FTZ R2, R4.reuse, R9, R2 ;  /* 0x0000000904027223 */ /* 0x040fe20000010002 */
[C---:B------:R-:W-:Y:S01]  /*3f60*/  FFMA.FTZ R3, R4.reuse, R10, R3 ;  /* 0x0000000a04037223 */ /* 0x040fe20000010003 */
[----:B------:R-:W-:Y:S02]  /*3f70*/  FFMA.FTZ R0, R4, R11, R0 ;  /* 0x0000000b04007223 */ /* 0x000fe40000010000 */
[----:B------:R-:W2:Y:S04]  /*3f80*/  @!P3 LDG.E.128 R8, desc[UR8][R20.64] ;  /* 0x000000081408b981 */ /* 0x000ea8000c1e1d00 */
[----:B------:R1:W2:Y:S02]  /*3f90*/  LDS R4, [R6+0x6c] ;  /* 0x00006c0006047984 */ /* 0x0002a40000000800 */
[----:B-1----:R-:W-:Y:S01]  /*3fa0*/  IADD3 R6, R6, 0x90, RZ ;  /* 0x0000009006067810 */ /* 0x002fe20007ffe0ff */
[C---:B--2---:R-:W-:Y:S01]  /*3fb0*/  FFMA.FTZ R5, R4.reuse, R8, R5 ;  /* 0x0000000804057223 */ /* 0x044fe20000010005 */
[C---:B------:R-:W-:Y:S01]  /*3fc0*/  FFMA.FTZ R2, R4.reuse, R9, R2 ;  /* 0x0000000904027223 */ /* 0x040fe20000010002 */
[C---:B------:R-:W-:Y:S01]  /*3fd0*/  FFMA.FTZ R3, R4.reuse, R10, R3 ;  /* 0x0000000a04037223 */ /* 0x040fe20000010003 */
[----:B------:R-:W-:Y:S01]  /*3fe0*/  FFMA.FTZ R0, R4, R11, R0 ;  /* 0x0000000b04007223 */ /* 0x000fe20000010000 */
[----:B------:R-:W-:Y:S09]  /*3ff0*/  @!P2 BRA `(.L_x_585) ;  /* 0xfffffffc006ca947 */ /* 0x000ff2000383ffff */
.L_x_584:
[----:B0-----:R-:W-:-:S04]  /*4000*/  IADD3 R4, R7, -UR5, RZ ;  /* 0x8000000507047c10 */ /* 0x001fc8000fffe0ff */
        /* <DEDUP_REMOVED lines=24> */
.L_x_586:
[----:B------:R-:W-:-:S13]  /*4190*/  ISETP.GT.OR P4, PT, R7, UR5, P4 ;  /* 0x0000000507007c0c */ /* 0x000fda000a784670 */
[----:B------:R-:W-:Y:S05]  /*41a0*/  @!P4 BRA `(.L_x_583) ;  /* 0x000000000028c947 */ /* 0x000fea0003800000 */
[----:B------:R-:W0:Y:S01]  /*41b0*/  LDS R6, [R6] ;  /* 0x0000000006067984 */ /* 0x000e220000000800 */
[----:B------:R-:W-:Y:S01]  /*41c0*/  ISETP.GE.AND P0, PT, R15, R14, PT ;  /* 0x0000000e0f00720c */ /* 0x000fe20003f06270 */
[----:B------:R-:W-:-:S12]  /*41d0*/  BSSY B0, `(.L_x_587) ;  /* 0x0000003000007945 */ /* 0x000fd80003800000 */
[----:B------:R-:W-:Y:S05]  /*41e0*/  @P0 BRA `(.L_x_588) ;  /* 0x0000000000040947 */ /* 0x000fea0003800000 */
[----:B------:R1:W5:Y:S02]  /*41f0*/  LDG.E.128 R8, desc[UR8][R22.64] ;  /* 0x0000000816087981 */ /* 0x000364000c1e1d00 */
.L_x_588:
[----:B------:R-:W-:Y:S05]  /*4200*/  BSYNC B0 ;  /* 0x0000000000007941 */ /* 0x000fea0003800000 */
.L_x_587:
[C---:B0----5:R-:W-:Y:S01]  /*4210*/  FFMA.FTZ R5, R6.reuse, R8, R5 ;  /* 0x0000000806057223 */ /* 0x061fe20000010005 */
[C---:B------:R-:W-:Y:S01]  /*4220*/  FFMA.FTZ R2, R6.reuse, R9, R2 ;  /* 0x0000000906027223 */ /* 0x040fe20000010002 */
[C---:B------:R-:W-:Y:S01]  /*4230*/  FFMA.FTZ R3, R6.reuse, R10, R3 ;  /* 0x0000000a06037223 */ /* 0x040fe20000010003 */
[----:B------:R-:W-:Y:S01]  /*4240*/  FFMA.FTZ R0, R6, R11, R0 ;  /* 0x0000000b06007223 */ /* 0x000fe20000010000 */
.L_x_583:
        /* <DEDUP_REMOVED lines=12> */
[----:B------:R-:W-:Y:S02]  /*4310*/  IABS R10, R4 ;  /* 0x00000004000a7213 */ /* 0x000fe40000000000 */
[----:B------:R-:W2:Y:S03]  /*4320*/  I2F.RP R14, R9 ;  /* 0x00000009000e7306 */ /* 0x000ea60000209400 */
[----:B------:R-:W-:-:S05]  /*4330*/  IMAD.MOV R10, RZ, RZ, -R10 ;  /* 0x000000ffff0a7224 */ /* 0x000fca00078e0a0a */
[----:B--2---:R-:W2:Y:S02]  /*4340*/  MUFU.RCP R13, R14 ;  /* 0x0000000e000d7308 */ /* 0x004ea40000001000 */
[----:B--2---:R-:W-:-:S06]  /*4350*/  VIADD R13, R13, 0xffffffe ;  /* 0x0ffffffe0d0d7836 */ /* 0x004fcc0000000000 */
[----:B0-----:R-:W0:Y:S02]  /*4360*/  F2I.FTZ.U32.TRUNC.NTZ R7, R13 ;  /* 0x0000000d00077305 */ /* 0x001e24000021f000 */
        /* <DEDUP_REMOVED lines=65> */
        .weak           $__internal_11_$__cuda_sm20_div_s64
        .type           $__internal_11_$__cuda_sm20_div_s64,@function
        .size           $__internal_11_$__cuda_sm20_div_s64,(.L_x_7843 - $__internal_11_$__cuda_sm20_div_s64)
$__internal_11_$__cuda_sm20_div_s64:
        /* <DEDUP_REMOVED lines=83> */
[----:B------:R-:W-:Y:S06]  /*4cb0*/  RET.REL.NODEC R38 `(_ZN5flash32flash_fwd_splitkv_combine_kernelI23Flash_fwd_kernel_traitsILi64ELi64ELi256ELi4ELb0ELb0EN7cutlass6half_tE19Flash_kernel_traitsILi64ELi64ELi256ELi4ES3_EELi8ELi3ELb1EEEvNS_16Flash_fwd_paramsE) ;  /* 0xffffffb026d07950 */ /* 0x000fec0003c3ffff */
.L_x_589:
        /* <DEDUP_REMOVED lines=12> */
.L_x_7843:


//--------------------- .text._ZN5flash32flash_fwd_splitkv_combine_kernelI23Flash_fwd_kernel_traitsILi64ELi64ELi256ELi4ELb0ELb0EN7cutlass6half_tE19Flash_kernel_traitsILi64ELi64ELi256ELi4ES3_EELi8ELi2ELb1EEEvNS_16Flash_fwd_paramsE --------------------------
	.section	.text._ZN5flash32flash_fwd_splitkv_combine_kernelI23Flash_fwd_kernel_traitsILi64ELi64ELi256ELi4ELb0ELb0EN7cutlass6half_tE19Flash_kernel_traitsILi64ELi64ELi256ELi4ES3_EELi8ELi2ELb1EEEvNS_16Flash_fwd_paramsE,"ax",@progbits
	.align	128
        .global         _ZN5flash32flash_fwd_splitkv_combine_kernelI23Flash_fwd_kernel_traitsILi64ELi64ELi256ELi4ELb0ELb0EN7cutlass6half_tE19Flash_kernel_traitsILi64ELi64ELi256ELi4ES3_EELi8ELi2ELb1EEEvNS_16Flash_fwd_paramsE
        .type           _ZN5flash32flash_fwd_splitkv_combine_kernelI23Flash_fwd_kernel_traitsILi64ELi64ELi256ELi4ELb0ELb0EN7cutlass6half_tE19Flash_kernel_traitsILi64ELi64ELi256ELi4ES3_EELi8ELi2ELb1EEEvNS_16Flash_fwd_paramsE,@function
        .size           _ZN5flash32flash_fwd_splitkv_combine_kernelI23Flash_fwd_kernel_traitsILi64ELi64ELi256ELi4ELb0ELb0EN7cutlass6half_tE19Flash_kernel_traitsILi64ELi64ELi256ELi4ES3_EELi8ELi2ELb1EEEvNS_16Flash_fwd_paramsE,(.L_x_7844 - _ZN5flash32flash_fwd_splitkv_combine_kernelI23Flash_fwd_kernel_traitsILi64ELi64ELi256ELi4ELb0ELb0EN7cutlass6half_tE19Flash_kernel_traitsILi64ELi64ELi256ELi4ES3_EELi8ELi2ELb1EEEvNS_16Flash_fwd_paramsE)
        .other          _ZN5flash32flash_fwd_splitkv_combine_kernelI23Flash_fwd_kernel_traitsILi64ELi64ELi256ELi4ELb0ELb0EN7cutlass6half_tE19Flash_kernel_traitsILi64ELi64ELi256ELi4ES3_EELi8ELi2ELb1EEEvNS_16Flash_fwd_paramsE,@"STO_CUDA_ENTRY STV_DEFAULT"
_ZN5flash32flash_fwd_splitkv_combine_kernelI23Flash_fwd_kernel_traitsILi64ELi64ELi256ELi4ELb0ELb0EN7cutlass6half_tE19Flash_kernel_traitsILi64ELi64ELi256ELi4ES3_EELi8ELi2ELb1EEEvNS_16Flash_fwd_paramsE:
.text._ZN5flash32flash_fwd_splitkv_combine_kernelI23Flash_fwd_kernel_traitsILi64ELi64ELi256ELi4ELb0ELb0EN7cutlass6half_tE19Flash_kernel_traitsILi64ELi64ELi256ELi4ES3_EELi8ELi2ELb1EEEvNS_16Flash_fwd_paramsE:
        /* <DEDUP_REMOVED lines=23> */
[----:B------:R-:W-:Y:S05]  /*0170*/  CALL.REL.NOINC `($__internal_12_$__cuda_sm20_div_s64) ;  /* 0x0000004400ac7944 */ /* 0x000fea0003c00000 */
[----:B------:R-:W-:Y:S01]  /*0180*/  MOV R20, R0 ;  /* 0x0000000000147202 */ /* 0x000fe20000000f00 */
[----:B------:R-:W-:Y:S06]  /*0190*/  BRA `(.L_x_591) ;  /* 0x00000000004c7947 */ /* 0x000fec0003800000 */
.L_x_590:
        /* <DEDUP_REMOVED lines=19> */
.L_x_591:
        /* <DEDUP_REMOVED lines=11> */
[----:B------:R-:W-:Y:S05]  /*0380*/  CALL.REL.NOINC `($__internal_12_$__cuda_sm20_div_s64) ;  /* 0x0000004400287944 */ /* 0x000fea0003c00000 */
[----:B------:R-:W-:Y:S02]  /*0390*/  MOV R8, R0 ;  /* 0x0000000000087202 */ /* 0x000fe40000000f00 */
[----:B------:R-:W-:Y:S01]  /*03a0*/  MOV R9, R21 ;  /* 0x0000001500097202 */ /* 0x000fe20000000f00 */
[----:B------:R-:W-:Y:S05]  /*03b0*/  BRA `(.L_x_594) ;  /* 0x00000000004c7947 */ /* 0x000fea0003800000 */
.L_x_593:
        /* <DEDUP_REMOVED lines=19> */
.L_x_594:
[----:B------:R-:W-:Y:S05]  /*04f0*/  BSYNC B0 ;  /* 0x0000000000007941 */ /* 0x000fea0003800000 */
.L_x_592:
        /* <DEDUP_REMOVED lines=42> */
[----:B------:R-:W-:Y:S05]  /*07a0*/  BRA `(.L_x_597) ;  /* 0x00000000004c7947 */ /* 0x000fea0003800000 */
.L_x_596:
        /* <DEDUP_REMOVED lines=19> */
.L_x_597:
[----:B------:R-:W-:Y:S05]  /*08e0*/  BSYNC B0 ;  /* 0x0000000000007941 */ /* 0x000fea0003800000 */
.L_x_595:
        /* <DEDUP_REMOVED lines=48> */
[----:B------:R-:W-:Y:S01]  /*0bf0*/  LOP3.LUT R5, R4, R11, RZ, 0x3c, !PT ;  /* 0x0000000b04057212 */ /* 0x000fe200078e3cff */
[----:B------:R-:W-:-:S03]  /*0c00*/  IMAD R7, R0, UR5, RZ ;  /* 0x0000000500077c24 */ /* 0x000fc6000f8e02ff */
        /* <DEDUP_REMOVED lines=21> */
[----:B------:R-:W-:Y:S05]  /*0d60*/  CALL.REL.NOINC `($__internal_12_$__cuda_sm20_div_s64) ;  /* 0x0000003800b07944 */ /* 0x000fea0003c00000 */
[----:B------:R-:W-:Y:S02]  /*0d70*/  MOV R38, R0 ;  /* 0x0000000000267202 */ /* 0x000fe40000000f00 */
[----:B------:R-:W-:Y:S01]  /*0d80*/  MOV R39, R21 ;  /* 0x0000001500277202 */ /* 0x000fe20000000f00 */
[----:B------:R-:W-:Y:S05]  /*0d90*/  BRA `(.L_x_600) ;  /* 0x00000000004c7947 */ /* 0x000fea0003800000 */
.L_x_599:
        /* <DEDUP_REMOVED lines=19> */
.L_x_600:
[----:B------:R-:W-:Y:S05]  /*0ed0*/  BSYNC B0 ;  /* 0x0000000000007941 */ /* 0x000fea0003800000 */
.L_x_598:
[-C--:B------:R-:W-:Y:S01]  /*0ee0*/  IABS R5, R7.reuse ;  /* 0x0000000700057213 */ /* 0x080fe20000000000 */
[----:B------:R-:W-:Y:S01]  /*0ef0*/  BSSY B0, `(.L_x_601) ;  /* 0x000003d000007945 */ /* 0x000fe20003800000 */
[----:B------:R-:W-:Y:S02]  /*0f00*/  IABS R0, R7 ;  /* 0x0000000700007213 */ /* 0x000fe40000000000 */
[----:B------:R-:W0:Y:S01]  /*0f10*/  I2F.RP R13, R5 ;  /* 0x00000005000d7306 */ /* 0x000e220000209400 */
[----:B------:R-:W-:Y:S02]  /*0f20*/  IMAD.IADD R6, R6, 0x1, R5 ;  /* 0x0000000106067824 */ /* 0x000fe400078e0205 */
        /* <DEDUP_REMOVED lines=35> */
[----:B------:R-:W-:Y:S02]  /*1160*/  MOV R10, R0 ;  /* 0x00000000000a7202 */ /* 0x000fe40000000f00 */
[----:B------:R-:W-:Y:S01]  /*1170*/  MOV R11, R21 ;  /* 0x00000015000b7202 */ /* 0x000fe20000000f00 */
[----:B------:R-:W-:Y:S05]  /*1180*/  BRA `(.L_x_603) ;  /* 0x00000000004c7947 */ /* 0x000fea0003800000 */
.L_x_602:
        /* <DEDUP_REMOVED lines=19> */
.L_x_603:
[----:B------:R-:W-:Y:S05]  /*12c0*/  BSYNC B0 ;  /* 0x0000000000007941 */ /* 0x000fea0003800000 */
.L_x_601:
        /* <DEDUP_REMOVED lines=9> */
[----:B-1----:R-:W-:Y:S02]  /*1360*/  ISETP.GT.AND P4, PT, R21, 0x1f, PT ;  /* 0x0000001f1500780c */ /* 0x002fe40003f84270 */
[----:B------:R-:W-:-:S05]  /*1370*/  SHF.R.S32.HI R30, RZ, 0x1f, R21 ;  /* 0x0000001fff1e7819 */ /* 0x000fca0000011415 */
        /* <DEDUP_REMOVED lines=10> */
[----:B------:R-:W-:Y:S01]  /*1420*/  LEA.HI R6, R30, R21, RZ, 0x3 ;  /* 0x000000151e067211 */ /* 0x000fe200078f18ff */
[----:B------:R-:W-:-:S03]  /*1430*/  IMAD.HI.U32 R9, R8, R5, RZ ;  /* 0x0000000508097227 */ /* 0x000fc600078e00ff */
[----:B------:R-:W-:Y:S01]  /*1440*/  SHF.R.S32.HI R22, RZ, 0x3, R6 ;  /* 0x00000003ff167819 */ /* 0x000fe20000011406 */
[----:B------:R-:W-:Y:S01]  /*1450*/  IMAD.MOV R8, RZ, RZ, -R9 ;  /* 0x000000ffff087224 */ /* 0x000fe200078e0a09 */
[----:B------:R-:W-:-:S03]  /*1460*/  LOP3.LUT R6, R6, 0xfffffff8, RZ, 0xc0, !PT ;  /* 0xfffffff806067812 */ /* 0x000fc600078ec0ff */
[C---:B------:R-:W-:Y:S01]  /*1470*/  IMAD R23, R0.reuse, R8, R5 ;  /* 0x0000000800177224 */ /* 0x040fe200078e0205 */
[----:B------:R-:W-:Y:S01]  /*1480*/  LEA.HI.SX32 R8, R7, 0x1, 0x1 ;  /* 0x0000000107087811 */ /* 0x000fe200078f0aff */
[----:B------:R-:W0:Y:S01]  /*1490*/  @!P4 S2R R5, SR_CgaCtaId ;  /* 0x000000000005c919 */ /* 0x000e220000008800 */
[----:B------:R-:W-:Y:S02]  /*14a0*/  IMAD.IADD R6, R21, 0x1, -R6 ;  /* 0x0000000115067824 */ /* 0x000fe400078e0a06 */
[----:B------:R-:W-:-:S13]  /*14b0*/  ISETP.GT.U32.AND P0, PT, R0, R23, PT ;  /* 0x000000170000720c */ /* 0x000fda0003f04070 */
[----:B------:R-:W-:Y:S02]  /*14c0*/  @!P0 IMAD.IADD R23, R23, 0x1, -R0 ;  /* 0x0000000117178824 */ /* 0x000fe400078e0a00 */
[----:B------:R-:W-:Y:S01]  /*14d0*/  @!P0 VIADD R9, R9, 0x1 ;  /* 0x0000000109098836 */ /* 0x000fe20000000000 */
[----:B------:R-:W-:Y:S02]  /*14e0*/  ISETP.NE.AND P0, PT, R13, RZ, PT ;  /* 0x000000ff0d00720c */ /* 0x000fe40003f05270 */
[----:B------:R-:W-:Y:S01]  /*14f0*/  ISETP.GE.U32.AND P2, PT, R23, R0, PT ;  /* 0x000000001700720c */ /* 0x000fe20003f46070 */
[----:B------:R-:W-:Y:S01]  /*1500*/  IMAD.MOV.U32 R23, RZ, RZ, -0x800000 ;  /* 0xff800000ff177424 */ /* 0x000fe200078e00ff */
[----:B------:R-:W-:-:S05]  /*1510*/  SHF.R.S32.HI R0, RZ, 0x1f, R7 ;  /* 0x0000001fff007819 */ /* 0x000fca0000011407 */
[----:B------:R-:W-:Y:S01]  /*1520*/  @!P3 IMAD.MOV R8, RZ, RZ, R0 ;  /* 0x000000ffff08b224 */ /* 0x000fe200078e0200 */
[----:B------:R-:W-:-:S04]  /*1530*/  @!P4 MOV R0, 0x400 ;  /* 0x000004000000c802 */ /* 0x000fc80000000f00 */
[----:B0-----:R-:W-:Y:S01]  /*1540*/  @!P4 LEA R5, R5, R0, 0x18 ;  /* 0x000000000505c211 */ /* 0x001fe200078ec0ff */
[----:B------:R-:W-:-:S04]  /*1550*/  @P2 VIADD R9, R9, 0x1 ;  /* 0x0000000109092836 */ /* 0x000fc80000000000 */
[----:B------:R-:W-:Y:S01]  /*1560*/  @!P1 IMAD.MOV R9, RZ, RZ, -R9 ;  /* 0x000000ffff099224 */ /* 0x000fe200078e0a09 */
[----:B------:R-:W-:Y:S01]  /*1570*/  @!P0 LOP3.LUT R9, RZ, R13, RZ, 0x33, !PT ;  /* 0x0000000dff098212 */ /* 0x000fe200078e33ff */
[C---:B------:R-:W-:Y:S01]  /*1580*/  @!P4 IMAD R5, R22.reuse, 0x24, R5 ;  /* 0x000000241605c824 */ /* 0x040fe200078e0205 */
[----:B------:R-:W-:-:S03]  /*1590*/  ISETP.GE.AND P0, PT, R22, UR5, PT ;  /* 0x0000000516007c0c */ /* 0x000fc6000bf06270 */
[----:B------:R-:W-:Y:S02]  /*15a0*/  IMAD R9, R8, R9, RZ ;  /* 0x0000000908097224 */ /* 0x000fe400078e02ff */
[----:B------:R-:W-:-:S03]  /*15b0*/  @!P4 IMAD R20, R6, 0x4, R5 ;  /* 0x000000040614c824 */ /* 0x000fc600078e0205 */
        /* <DEDUP_REMOVED lines=18> */
[----:B------:R-:W-:-:S06]  /*16e0*/  LEA.HI.X R23, R26, UR5, R0, 0x2, P0 ;  /* 0x000000051a177c11 */ /* 0x000fcc00080f1400 */
[----:B------:R0:W5:Y:S03]  /*16f0*/  LDG.E R23, desc[UR8][R22.64] ;  /* 0x0000000816177981 */ /* 0x000166000c1e1900 */
.L_x_605:
[----:B------:R-:W-:Y:S05]  /*1700*/  BSYNC B0 ;  /* 0x0000000000007941 */ /* 0x000fea0003800000 */
.L_x_604:
[----:B-----5:R1:W-:Y:S01]  /*1710*/  @!P4 STS [R20], R23 ;  /* 0x000000171400c388 */ /* 0x0203e20000000800 */
[----:B------:R-:W-:Y:S01]  /*1720*/  BSSY B0, `(.L_x_606) ;  /* 0x000000c000007945 */ /* 0x000fe20003800000 */
[----:B------:R-:W-:Y:S06]  /*1730*/  BAR.SYNC.DEFER_BLOCKING 0x0 ;  /* 0x0000000000007b1d */ /* 0x000fec0000010000 */
[----:B------:R-:W-:Y:S05]  /*1740*/  @P4 BRA `(.L_x_607) ;  /* 0x0000000000244947 */ /* 0x000fea0003800000 */
[----:B------:R-:W2:Y:S01]  /*1750*/  S2R R0, SR_CgaCtaId ;  /* 0x0000000000007919 */ /* 0x000ea20000008800 */
[----:B------:R-:W-:Y:S02]  /*1760*/  LEA.HI R6, R30, R21, RZ, 0x2 ;  /* 0x000000151e067211 */ /* 0x000fe400078f10ff */
[----:B------:R-:W-:Y:S02]  /*1770*/  MOV R5, 0x400 ;  /* 0x0000040000057802 */ /* 0x000fe40000000f00 */
[----:B------:R-:W-:Y:S02]  /*1780*/  LOP3.LUT R6, R6, 0xfffffffc, RZ, 0xc0, !PT ;  /* 0xfffffffc06067812 */ /* 0x000fe400078ec0ff */
[----:B--2---:R-:W-:-:S03]  /*1790*/  LEA R0, R0, R5, 0x18 ;  /* 0x0000000500007211 */ /* 0x004fc600078ec0ff */
[----:B------:R-:W-:-:S04]  /*17a0*/  IMAD.IADD R5, R21, 0x1, -R6 ;  /* 0x0000000115057824 */ /* 0x000fc800078e0a06 */
[----:B------:R-:W-:-:S04]  /*17b0*/  IMAD R5, R5, 0x24, R0 ;  /* 0x0000002405057824 */ /* 0x000fc800078e0200 */
[----:B------:R-:W-:-:S05]  /*17c0*/  IMAD.IADD R5, R6, 0x1, R5 ;  /* 0x0000000106057824 */ /* 0x000fca00078e0205 */
[----:B------:R2:W3:Y:S02]  /*17d0*/  LDS R29, [R5] ;  /* 0x00000000051d7984 */ /* 0x0004e40000000800 */
.L_x_607:
[----:B------:R-:W-:Y:S05]  /*17e0*/  BSYNC B0 ;  /* 0x0000000000007941 */ /* 0x000fea0003800000 */
.L_x_606:
[----:B---3--:R-:W3:Y:S01]  /*17f0*/  SHFL.BFLY PT, R0, R29, 0x2, 0x1f ;  /* 0x0c401f001d007f89 */ /* 0x008ee200000e0000 */
[----:B--2---:R-:W1:Y:S01]  /*1800*/  LDC R5, c[0x0][0x270] ;  /* 0x00009c00ff057b82 */ /* 0x004e620000000800 */
[----:B0-----:R-:W0:Y:S01]  /*1810*/  I2F.RP R22, R25 ;  /* 0x0000001900167306 */ /* 0x001e220000209400 */
[----:B------:R-:W-:Y:S01]  /*1820*/  IABS R28, R9 ;  /* 0x00000009001c7213 */ /* 0x000fe20000000000 */
[----:B------:R-:W-:Y:S01]  /*1830*/  BSSY B1, `(.L_x_608) ;  /* 0x000022b000017945 */ /* 0x000fe20003800000 */
[----:B------:R-:W-:-:S03]  /*1840*/  ISETP.GT.AND P2, PT, R3, RZ, PT ;  /* 0x000000ff0300720c */ /* 0x000fc60003f44270 */
[----:B------:R-:W-:Y:S02]  /*1850*/  IMAD.MOV R28, RZ, RZ, -R28 ;  /* 0x000000ffff1c7224 */ /* 0x000fe400078e0a1c */
[----:B0-----:R-:W0:Y:S01]  /*1860*/  MUFU.RCP R22, R22 ;  /* 0x0000001600167308 */ /* 0x001e220000001000 */
[----:B---3--:R-:W-:Y:S02]  /*1870*/  FMNMX.FTZ R27, R0, R29, !PT ;  /* 0x0000001d001b7209 */ /* 0x008fe40007810000 */
[----:B-1----:R-:W-:-:S03]  /*1880*/  IABS R20, R5 ;  /* 0x0000000500147213 */ /* 0x002fc60000000000 */
[----:B------:R-:W1:Y:S02]  /*1890*/  SHFL.BFLY PT, R0, R27, 0x1, 0x1f ;  /* 0x0c201f001b007f89 */ /* 0x000e6400000e0000 */
[----:B------:R-:W2:Y:S01]  /*18a0*/  I2F.U32.RP R23, R20 ;  /* 0x0000001400177306 */ /* 0x000ea20000209000 */
[----:B0-----:R-:W-:-:S07]  /*18b0*/  VIADD R42, R22, 0xffffffe ;  /* 0x0ffffffe162a7836 */ /* 0x001fce0000000000 */
[----:B------:R-:W0:Y:S08]  /*18c0*/  F2I.FTZ.U32.TRUNC.NTZ R43, R42 ;  /* 0x0000002a002b7305 */ /* 0x000e30000021f000 */
[----:B--2---:R2:W3:Y:S01]  /*18d0*/  MUFU.RCP R40, R23 ;  /* 0x0000001700287308 */ /* 0x0044e20000001000 */
[----:B-1----:R-:W-:Y:S01]  /*18e0*/  FMNMX.FTZ R0, R27, R0, !PT ;  /* 0x000000001b007209 */ /* 0x002fe20007810000 */
[----:B0-----:R-:W-:-:S02]  /*18f0*/  IMAD.MOV R22, RZ, RZ, -R43 ;  /* 0x000000ffff167224 */ /* 0x001fc400078e0a2b */
[----:B------:R-:W-:Y:S01]  /*1900*/  IMAD.MOV.U32 R42, RZ, RZ, RZ ;  /* 0x000000ffff2a7224 */ /* 0x000fe200078e00ff */
[----:B------:R-:W-:Y:S01]  /*1910*/  FSETP.NEU.FTZ.AND P0, PT, R0, -INF , PT ;  /* 0xff8000000000780b */ /* 0x000fe20003f1d000 */
[----:B------:R-:W-:Y:S01]  /*1920*/  IMAD R33, R22, R25, RZ ;  /* 0x0000001916217224 */ /* 0x000fe200078e02ff */
[----:B------:R-:W-:Y:S02]  /*1930*/  IABS R22, R8 ;  /* 0x0000000800167213 */ /* 0x000fe40000000000 */
[----:B------:R-:W-:Y:S01]  /*1940*/  FSEL R0, R0, RZ, P0 ;  /* 0x000000ff00007208 */ /* 0x000fe20000000000 */
[----:B------:R-:W-:Y:S01]  /*1950*/  IMAD.HI.U32 R33, R43, R33, R42 ;  /* 0x000000212b217227 */ /* 0x000fe200078e002a */
[----:B--2---:R-:W-:-:S03]  /*1960*/  IABS R23, R5 ;  /* 0x0000000500177213 */ /* 0x004fc60000000000 */
[----:B------:R-:W-:Y:S01]  /*1970*/  FADD.FTZ R6, -R0, R29 ;  /* 0x0000001d00067221 */ /* 0x000fe20000010100 */
[----:B---3--:R-:W-:Y:S02]  /*1980*/  VIADD R40, R40, 0xffffffe ;  /* 0x0ffffffe28287836 */ /* 0x008fe40000000000 */
        /* <DEDUP_REMOVED lines=14> */
[----:B------:R-:W-:Y:S02]  /*1a70*/  @!P0 VIADD R33, R33, 0x1 ;  /* 0x0000000121218836 */ /* 0x000fe40000000000 */
[----:B------:R-:W-:-:S10]  /*1a80*/  IMAD.MOV.U32 R28, RZ, RZ, 0x7f800000 ;  /* 0x7f800000ff1c7424 */ /* 0x000fd400078e00ff */
[----:B------:R-:W-:Y:S02]  /*1a90*/  @P1 VIADD R33, R33, 0x1 ;  /* 0x0000000121211836 */ /* 0x000fe40000000000 */
[----:B0-----:R-:W-:Y:S01]  /*1aa0*/  FADD.FTZ R27, R6, R27 ;  /* 0x0000001b061b7221 */ /* 0x001fe20000010000 */
[----:B------:R-:W-:Y:S02]  /*1ab0*/  IABS R6, R4 ;  /* 0x0000000400067213 */ /* 0x000fe40000000000 */
[----:B------:R-:W-:Y:S02]  /*1ac0*/  LOP3.LUT R4, R4, R5, RZ, 0x3c, !PT ;  /* 0x0000000504047212 */ /* 0x000fe400078e3cff */
[----:B------:R-:W0:Y:S01]  /*1ad0*/  SHFL.BFLY PT, R24, R27, 0x1, 0x1f ;  /* 0x0c201f001b187f89 */ /* 0x000e2200000e0000 */
[----:B------:R-:W-:Y:S01]  /*1ae0*/  IMAD.HI.U32 R26, R31, R6, RZ ;  /* 0x000000061f1a7227 */ /* 0x000fe200078e00ff */
[----:B------:R-:W-:Y:S02]  /*1af0*/  ISETP.GE.AND P1, PT, R4, RZ, PT ;  /* 0x000000ff0400720c */ /* 0x000fe40003f26270 */
[----:B------:R-:W-:Y:S01]  /*1b00*/  LEA.HI.SX32 R4, R3, 0x1, 0x1 ;  /* 0x0000000103047811 */ /* 0x000fe200078f0aff */
[----:B------:R-:W-:Y:S01]  /*1b10*/  IMAD R41, R26, R23, R6 ;  /* 0x000000171a297224 */ /* 0x000fe200078e0206 */
[----:B------:R-:W-:Y:S01]  /*1b20*/  LOP3.LUT R6, R8, R25, RZ, 0x3c, !PT ;  /* 0x0000001908067212 */ /* 0x000fe200078e3cff */
[----:B------:R-:W-:-:S03]  /*1b30*/  IMAD.HI.U32 R31, R31, R22, RZ ;  /* 0x000000161f1f7227 */ /* 0x000fc600078e00ff */
[----:B------:R-:W-:Y:S01]  /*1b40*/  ISETP.GT.U32.AND P3, PT, R20, R41, PT ;  /* 0x000000291400720c */ /* 0x000fe20003f64070 */
[----:B------:R-:W-:Y:S01]  /*1b50*/  IMAD R23, R31, R23, R22 ;  /* 0x000000171f177224 */ /* 0x000fe200078e0216 */
[----:B------:R-:W-:Y:S02]  /*1b60*/  ISETP.GE.AND P5, PT, R6, RZ, PT ;  /* 0x000000ff0600720c */ /* 0x000fe40003fa6270 */
[----:B------:R-:W1:Y:S01]  /*1b70*/  LDC.U8 R6, c[0x0][0x3d9] ;  /* 0x0000f640ff067b82 */ /* 0x000e620000000000 */
[----:B------:R-:W-:Y:S02]  /*1b80*/  SHF.R.S32.HI R22, RZ, 0x1f, R3 ;  /* 0x0000001fff167819 */ /* 0x000fe40000011403 */
[----:B------:R-:W-:-:S03]  /*1b90*/  ISETP.GT.U32.AND P6, PT, R20, R23, PT ;  /* 0x000000171400720c */ /* 0x000fc60003fc4070 */
[----:B------:R-:W-:-:S03]  /*1ba0*/  @!P2 IMAD.MOV R4, RZ, RZ, R22 ;  /* 0x000000ffff04a224 */ /* 0x000fc600078e0216 */
[----:B------:R-:W-:Y:S02]  /*1bb0*/  @!P3 IMAD.IADD R41, R41, 0x1, -R20 ;  /* 0x000000012929b824 */ /* 0x000fe400078e0a14 */
[----:B0-----:R-:W-:Y:S01]  /*1bc0*/  FADD.FTZ R24, R27, R24 ;  /* 0x000000181b187221 */ /* 0x001fe20000010000 */
[----:B------:R-:W-:Y:S02]  /*1bd0*/  @!P5 IMAD.MOV R33, RZ, RZ, -R33 ;  /* 0x000000ffff21d224 */ /* 0x000fe400078e0a21 */
[----:B------:R-:W-:Y:S01]  /*1be0*/  @!P3 VIADD R26, R26, 0x1 ;  /* 0x000000011a1ab836 */ /* 0x000fe20000000000 */
[----:B------:R-:W-:Y:S01]  /*1bf0*/  ISETP.GE.U32.AND P0, PT, R41, R20, PT ;  /* 0x000000142900720c */ /* 0x000fe20003f06070 */
[----:B------:R-:W-:Y:S01]  /*1c00*/  @!P6 IMAD.IADD R23, R23, 0x1, -R20 ;  /* 0x000000011717e824 */ /* 0x000fe200078e0a14 */
[----:B------:R-:W-:Y:S01]  /*1c10*/  ISETP.GT.AND P3, PT, R9, RZ, PT ;  /* 0x000000ff0900720c */ /* 0x000fe20003f64270 */
[----:B------:R-:W-:Y:S01]  /*1c20*/  @!P6 VIADD R31, R31, 0x1 ;  /* 0x000000011f1fe836 */ /* 0x000fe20000000000 */
[----:B------:R-:W-:-:S02]  /*1c30*/  ISETP.NE.AND P6, PT, R9, RZ, PT ;  /* 0x000000ff0900720c */ /* 0x000fc40003fc5270 */
[----:B------:R-:W-:Y:S02]  /*1c40*/  ISETP.GE.U32.AND P5, PT, R23, R20, PT ;  /* 0x000000141700720c */ /* 0x000fe40003fa6070 */
[----:B------:R-:W-:Y:S02]  /*1c50*/  LOP3.LUT R23, R8, R5, RZ, 0x3c, !PT ;  /* 0x0000000508177212 */ /* 0x000fe400078e3cff */
[----:B------:R-:W-:-:S03]  /*1c60*/  SHF.R.S32.HI R20, RZ, 0x1f, R9 ;  /* 0x0000001fff147819 */ /* 0x000fc60000011409 */
[----:B------:R-:W-:Y:S01]  /*1c70*/  @P0 VIADD R26, R26, 0x1 ;  /* 0x000000011a1a0836 */ /* 0x000fe20000000000 */
[----:B------:R-:W-:Y:S02]  /*1c80*/  FSETP.NE.FTZ.AND P0, PT, R24, RZ, PT ;  /* 0x000000ff1800720b */ /* 0x000fe40003f15000 */
[----:B------:R-:W-:Y:S01]  /*1c90*/  ISETP.GE.AND P2, PT, R23, RZ, PT ;  /* 0x000000ff1700720c */ /* 0x000fe20003f46270 */
[----:B------:R-:W-:Y:S01]  /*1ca0*/  @!P1 IMAD.MOV R26, RZ, RZ, -R26 ;  /* 0x000000ffff1a9224 */ /* 0x000fe200078e0a1a */
[----:B------:R-:W-:Y:S01]  /*1cb0*/  LEA.HI.SX32 R8, R9, 0x1, 0x1 ;  /* 0x0000000109087811 */ /* 0x000fe200078f0aff */
[----:B------:R-:W-:Y:S01]  /*1cc0*/  @!P3 IMAD.MOV R8, RZ, RZ, R20 ;  /* 0x000000ffff08b224 */ /* 0x000fe200078e0214 */
[----:B-1----:R-:W-:Y:S01]  /*1cd0*/  ISETP.NE.AND P3, PT, R6, RZ, PT ;  /* 0x000000ff0600720c */ /* 0x002fe20003f65270 */
[----:B------:R-:W-:Y:S01]  /*1ce0*/  @P5 VIADD R31, R31, 0x1 ;  /* 0x000000011f1f5836 */ /* 0x000fe20000000000 */
[C---:B------:R-:W-:Y:S02]  /*1cf0*/  LOP3.LUT P5, RZ, R21.reuse, 0x3, RZ, 0xc0, !PT ;  /* 0x0000000315ff7812 */ /* 0x040fe400078ac0ff */
[----:B------:R-:W-:Y:S01]  /*1d00*/  @!P6 LOP3.LUT R33, RZ, R25, RZ, 0x33, !PT ;  /* 0x00000019ff21e212 */ /* 0x000fe200078e33ff */
[----:B------:R-:W-:Y:S01]  /*1d10*/  IMAD.MOV.U32 R6, RZ, RZ, R31 ;  /* 0x000000ffff067224 */ /* 0x000fe200078e001f */
[----:B------:R-:W-:Y:S01]  /*1d20*/  ISETP.GT.OR P5, PT, R21, 0x1f, P5 ;  /* 0x0000001f1500780c */ /* 0x000fe20002fa4670 */
[----:B------:R-:W0:Y:S01]  /*1d30*/  @P0 MUFU.LG2 R23, R24 ;  /* 0x0000001800170308 */ /* 0x000e220000000c00 */
[----:B------:R-:W-:Y:S01]  /*1d40*/  ISETP.NE.AND P1, PT, R5, RZ, PT ;  /* 0x000000ff0500720c */ /* 0x000fe20003f25270 */
[----:B------:R-:W-:Y:S01]  /*1d50*/  @!P2 IMAD.MOV R6, RZ, RZ, -R6 ;  /* 0x000000ffff06a224 */ /* 0x000fe200078e0a06 */
[----:B------:R-:W-:-:S02]  /*1d60*/  LOP3.LUT R25, RZ, R5, RZ, 0x33, !PT ;  /* 0x00000005ff197212 */ /* 0x000fc400078e33ff */
[----:B------:R-:W-:Y:S02]  /*1d70*/  SEL R36, R13, 0x1, !P3 ;  /* 0x000000010d247807 */ /* 0x000fe40005800000 */
[----:B------:R-:W-:Y:S02]  /*1d80*/  SEL R27, R25, R26, !P1 ;  /* 0x0000001a191b7207 */ /* 0x000fe40004800000 */
[----:B------:R-:W-:Y:S02]  /*1d90*/  ISETP.LT.U32.AND P2, PT, R10, R33, PT ;  /* 0x000000210a00720c */ /* 0x000fe40003f41070 */
[----:B------:R-:W-:Y:S01]  /*1da0*/  SHF.R.S32.HI R31, RZ, 0x1f, R33 ;  /* 0x0000001fff1f7819 */ /* 0x000fe20000011421 */
[----:B------:R-:W-:Y:S01]  /*1db0*/  IMAD R27, R27, R36, RZ ;  /* 0x000000241b1b7224 */ /* 0x000fe200078e02ff */
[----:B------:R-:W-:Y:S02]  /*1dc0*/  SEL R25, R25, R6, !P1 ;  /* 0x0000000619197207 */ /* 0x000fe40004800000 */
[----:B------:R-:W-:Y:S01]  /*1dd0*/  ISETP.LT.AND.EX P2, PT, R11, R31, PT, P2 ;  /* 0x0000001f0b00720c */ /* 0x000fe20003f41320 */
[----:B0-----:R-:W-:-:S02]  /*1de0*/  @P0 FFMA.FTZ R28, R23, 0.69314718246459960938, R0 ;  /* 0x3f317218171c0823 */ /* 0x001fc40000010000 */
        /* <DEDUP_REMOVED lines=44> */
[----:B------:R-:W-:Y:S02]  /*20b0*/  IADD3 R25, P0, RZ, -R0, RZ ;  /* 0x80000000ff197210 */ /* 0x000fe40007f1e0ff */
[-C--:B------:R-:W-:Y:S02]  /*20c0*/  MOV R43, R21.reuse ;  /* 0x00000015002b7202 */ /* 0x080fe40000000f00 */
[----:B------:R-:W-:Y:S01]  /*20d0*/  IADD3.X R23, RZ, ~R21, RZ, P0, !PT ;  /* 0x80000015ff177210 */ /* 0x000fe200007fe4ff */
[----:B------:R-:W-:-:S04]  /*20e0*/  IMAD.WIDE.U32 R32, R42, R25, R32 ;  /* 0x000000192a207225 */ /* 0x000fc800078e0020 */
[----:B------:R-:W-:Y:S01]  /*20f0*/  IMAD R20, R23, R42, RZ ;  /* 0x0000002a17147224 */ /* 0x000fe200078e02ff */
[----:B------:R-:W-:-:S03]  /*2100*/  MOV R42, R0 ;  /* 0x00000000002a7202 */ /* 0x000fc60000000f00 */
[----:B------:R-:W-:-:S05]  /*2110*/  IMAD R5, R5, R25, R20 ;  /* 0x0000001905057224 */ /* 0x000fca00078e0214 */
[----:B------:R-:W-:Y:S01]  /*2120*/  IADD3 R23, R33, R5, RZ ;  /* 0x0000000521177210 */ /* 0x000fe20007ffe0ff */
[----:B------:R-:W-:Y:S05]  /*2130*/  BRA `(.L_x_613) ;  /* 0x00000000005c7947 */ /* 0x000fea0003800000 */
.L_x_612:
[----:B------:R-:W0:Y:S01]  /*2140*/  I2F.U32.RP R22, R42 ;  /* 0x0000002a00167306 */ /* 0x000e220000209000 */
[----:B------:R-:W-:Y:S01]  /*2150*/  ISETP.NE.U32.AND P0, PT, R42, RZ, PT ;  /* 0x000000ff2a00720c */ /* 0x000fe20003f05070 */
[----:B------:R-:W-:Y:S02]  /*2160*/  IMAD.MOV.U32 R23, RZ, RZ, RZ ;  /* 0x000000ffff177224 */ /* 0x000fe400078e00ff */
[----:B------:R-:W-:-:S04]  /*2170*/  IMAD.MOV.U32 R43, RZ, RZ, RZ ;  /* 0x000000ffff2b7224 */ /* 0x000fc800078e00ff */
        /* <DEDUP_REMOVED lines=19> */
.L_x_613:
[----:B------:R-:W-:Y:S05]  /*22b0*/  BSYNC B0 ;  /* 0x0000000000007941 */ /* 0x000fea0003800000 */
.L_x_611:
        /* <DEDUP_REMOVED lines=8> */
[----:B------:R-:W-:Y:S05]  /*2340*/  CALL.REL.NOINC `($__internal_12_$__cuda_sm20_div_s64) ;  /* 0x0000002400387944 */ /* 0x000fea0003c00000 */
[-C--:B------:R-:W-:Y:S02]  /*2350*/  IADD3 R5, P0, RZ, -R0.reuse, RZ ;  /* 0x80000000ff057210 */ /* 0x080fe40007f1e0ff */
[----:B------:R-:W-:Y:S02]  /*2360*/  MOV R33, R23 ;  /* 0x0000001700217202 */ /* 0x000fe40000000f00 */
[----:B------:R-:W-:Y:S02]  /*2370*/  IADD3.X R20, RZ, ~R21, RZ, P0, !PT ;  /* 0x80000015ff147210 */ /* 0x000fe400007fe4ff */
[----:B------:R-:W-:Y:S01]  /*2380*/  MOV R34, R0 ;  /* 0x0000000000227202 */ /* 0x000fe20000000f00 */
[----:B------:R-:W-:-:S04]  /*2390*/  IMAD.WIDE.U32 R32, R35, R5, R32 ;  /* 0x0000000523207225 */ /* 0x000fc800078e0020 */
[----:B------:R-:W-:Y:S01]  /*23a0*/  IMAD R20, R20, R35, RZ ;  /* 0x0000002314147224 */ /* 0x000fe200078e02ff */
[----:B------:R-:W-:-:S03]  /*23b0*/  MOV R35, R21 ;  /* 0x0000001500237202 */ /* 0x000fc60000000f00 */
[----:B------:R-:W-:-:S05]  /*23c0*/  IMAD R20, R2, R5, R20 ;  /* 0x0000000502147224 */ /* 0x000fca00078e0214 */
[----:B------:R-:W-:Y:S01]  /*23d0*/  IADD3 R33, R33, R20, RZ ;  /* 0x0000001421217210 */ /* 0x000fe20007ffe0ff */
[----:B------:R-:W-:Y:S05]  /*23e0*/  BRA `(.L_x_616) ;  /* 0x0000000000587947 */ /* 0x000fea0003800000 */
.L_x_615:
[----:B------:R-:W0:Y:S01]  /*23f0*/  I2F.U32.RP R2, R35 ;  /* 0x0000002300027306 */ /* 0x000e220000209000 */
[----:B------:R-:W-:Y:S02]  /*2400*/  ISETP.NE.U32.AND P0, PT, R35, RZ, PT ;  /* 0x000000ff2300720c */ /* 0x000fe40003f05070 */
        /* <DEDUP_REMOVED lines=18> */
[----:B------:R-:W-:Y:S01]  /*2530*/  IMAD R32, R35, R0, R32 ;  /* 0x0000000023207224 */ /* 0x000fe200078e0220 */
[----:B------:R-:W-:-:S11]  /*2540*/  HFMA2.MMA R35, -RZ, RZ, 0, 0 ;  /* 0x00000000ff237435 */ /* 0x000fd600000001ff */
.L_x_616:
[----:B------:R-:W-:Y:S05]  /*2550*/  BSYNC B0 ;  /* 0x0000000000007941 */ /* 0x000fea0003800000 */
.L_x_614:
        /* <DEDUP_REMOVED lines=12> */
[----:B------:R-:W-:Y:S05]  /*2620*/  CALL.REL.NOINC `($__internal_12_$__cuda_sm20_div_s64) ;  /* 0x0000002000807944 */ /* 0x000fea0003c00000 */
        /* <DEDUP_REMOVED lines=12> */
.L_x_618:
        /* <DEDUP_REMOVED lines=22> */
.L_x_619:
[----:B------:R-:W-:Y:S05]  /*2850*/  BSYNC B0 ;  /* 0x0000000000007941 */ /* 0x000fea0003800000 */
.L_x_617:
        /* <DEDUP_REMOVED lines=8> */
[----:B------:R-:W-:Y:S02]  /*28e0*/  IMAD R21, R33, R26, RZ ;  /* 0x0000001a21157224 */ /* 0x000fe400078e02ff */
[----:B------:R-:W-:Y:S02]  /*28f0*/  IMAD R23, R23, R2, RZ ;  /* 0x0000000217177224 */ /* 0x000fe400078e02ff */
[----:B------:R-:W-:Y:S02]  /*2900*/  IMAD R5, R0, R17, RZ ;  /* 0x0000001100057224 */ /* 0x000fe400078e02ff */
[----:B------:R-:W-:Y:S02]  /*2910*/  IMAD R25, R25, R36, RZ ;  /* 0x0000002419197224 */ /* 0x000fe400078e02ff */
[----:B------:R-:W-:Y:S01]  /*2920*/  IMAD R5, R16, R20, R5 ;  /* 0x0000001410057224 */ /* 0x000fe200078e0205 */
[----:B------:R-:W-:Y:S01]  /*2930*/  SHF.R.S32.HI R20, RZ, 0x1f, R2 ;  /* 0x0000001fff147819 */ /* 0x000fe20000011402 */
[----:B------:R-:W-:-:S02]  /*2940*/  IMAD R21, R4, R32, R21 ;  /* 0x0000002004157224 */ /* 0x000fc400078e0215 */
[----:B------:R-:W-:Y:S01]  /*2950*/  IMAD.WIDE.U32 R36, R24, R36, RZ ;  /* 0x0000002418247225 */ /* 0x000fe200078e00ff */
[----:B------:R-:W-:-:S03]  /*2960*/  IADD3 R5, R35, R5, RZ ;  /* 0x0000000523057210 */ /* 0x000fc60007ffe0ff */
[----:B------:R-:W-:Y:S01]  /*2970*/  IMAD R25, R22, R24, R25 ;  /* 0x0000001816197224 */ /* 0x000fe200078e0219 */
[----:B------:R-:W-:Y:S01]  /*2980*/  LOP3.LUT R0, R43, R5, RZ, 0xfc, !PT ;  /* 0x000000052b007212 */ /* 0x000fe200078efcff */
[----:B------:R-:W-:Y:S02]  /*2990*/  IMAD R23, R20, R6, R23 ;  /* 0x0000000614177224 */ /* 0x000fe400078e0217 */
[----:B------:R-:W-:Y:S01]  /*29a0*/  IMAD.WIDE.U32 R38, R6, R2, RZ ;  /* 0x0000000206267225 */ /* 0x000fe200078e00ff */
[----:B------:R-:W-:-:S03]  /*29b0*/  ISETP.NE.U32.AND P0, PT, R0, RZ, PT ;  /* 0x000000ff0000720c */ /* 0x000fc60003f05070 */
[----:B------:R-:W-:Y:S01]  /*29c0*/  IMAD.WIDE.U32 R32, R32, R26, RZ ;  /* 0x0000001a20207225 */ /* 0x000fe200078e00ff */
[----:B------:R-:W-:-:S03]  /*29d0*/  IADD3 R6, R39, R23, RZ ;  /* 0x0000001727067210 */ /* 0x000fc60007ffe0ff */
[-C--:B------:R-:W-:Y:S01]  /*29e0*/  IMAD R4, R9, R2.reuse, RZ ;  /* 0x0000000209047224 */ /* 0x080fe200078e02ff */
[----:B------:R-:W-:Y:S01]  /*29f0*/  IADD3 R9, R37, R25, RZ ;  /* 0x0000001925097210 */ /* 0x000fe20007ffe0ff */
[----:B------:R-:W-:Y:S01]  /*2a00*/  IMAD R3, R3, R2, RZ ;  /* 0x0000000203037224 */ /* 0x000fe200078e02ff */
[----:B------:R-:W-:-:S03]  /*2a10*/  IADD3 R2, R33, R21, RZ ;  /* 0x0000001521027210 */ /* 0x000fc60007ffe0ff */
[----:B------:R-:W-:Y:S05]  /*2a20*/  @!P0 BRA `(.L_x_621) ;  /* 0x0000000000408947 */ /* 0x000fea0003800000 */
[----:B------:R-:W-:Y:S01]  /*2a30*/  IMAD.MOV.U32 R20, RZ, RZ, R42 ;  /* 0x000000ffff147224 */ /* 0x000fe200078e002a */
[----:B------:R-:W-:Y:S01]  /*2a40*/  MOV R23, R43 ;  /* 0x0000002b00177202 */ /* 0x000fe20000000f00 */
[----:B------:R-:W-:Y:S01]  /*2a50*/  IMAD.MOV.U32 R24, RZ, RZ, R34 ;  /* 0x000000ffff187224 */ /* 0x000fe200078e0022 */
[----:B------:R-:W-:Y:S02]  /*2a60*/  MOV R22, 0x2a80 ;  /* 0x00002a8000167802 */ /* 0x000fe40000000f00 */
[----:B------:R-:W-:Y:S05]  /*2a70*/  CALL.REL.NOINC `($__internal_12_$__cuda_sm20_div_s64) ;  /* 0x0000001c006c7944 */ /* 0x000fea0003c00000 */
        /* <DEDUP_REMOVED lines=11> */
.L_x_621:
        /* <DEDUP_REMOVED lines=23> */
.L_x_622:
[----:B------:R-:W-:Y:S05]  /*2ca0*/  BSYNC B0 ;  /* 0x0000000000007941 */ /* 0x000fea0003800000 */
.L_x_620:
        /* <DEDUP_REMOVED lines=13> */
[----:B------:R-:W-:Y:S01]  /*2d80*/  IMAD.WIDE.U32 R34, R19, R5, R34 ;  /* 0x0000000513227225 */ /* 0x000fe200078e0022 */
[----:B------:R-:W-:-:S03]  /*2d90*/  MOV R47, R21 ;  /* 0x00000015002f7202 */ /* 0x000fc60000000f00 */
[----:B------:R-:W-:-:S04]  /*2da0*/  IMAD R20, R20, R19, RZ ;  /* 0x0000001314147224 */ /* 0x000fc800078e02ff */
[----:B------:R-:W-:-:S05]  /*2db0*/  IMAD R18, R18, R5, R20 ;  /* 0x0000000512127224 */ /* 0x000fca00078e0214 */
[----:B------:R-:W-:Y:S01]  /*2dc0*/  IADD3 R18, R35, R18, RZ ;  /* 0x0000001223127210 */ /* 0x000fe20007ffe0ff */
[----:B------:R-:W-:Y:S05]  /*2dd0*/  BRA `(.L_x_625) ;  /* 0x0000000000587947 */ /* 0x000fea0003800000 */
.L_x_624:
[----:B------:R-:W0:Y:S01]  /*2de0*/  I2F.U32.RP R20, R19 ;  /* 0x0000001300147306 */ /* 0x000e220000209000 */
[----:B------:R-:W-:Y:S01]  /*2df0*/  HFMA2.MMA R22, -RZ, RZ, 0, 0 ;  /* 0x00000000ff167435 */ /* 0x000fe200000001ff */
[----:B------:R-:W-:Y:S01]  /*2e00*/  ISETP.NE.U32.AND P0, PT, R19, RZ, PT ;  /* 0x000000ff1300720c */ /* 0x000fe20003f05070 */
[----:B------:R-:W-:-:S05]  /*2e10*/  HFMA2.MMA R47, -RZ, RZ, 0, 0 ;  /* 0x00000000ff2f7435 */ /* 0x000fca00000001ff */
[----:B0-----:R-:W0:Y:S02]  /*2e20*/  MUFU.RCP R18, R20 ;  /* 0x0000001400127308 */ /* 0x001e240000001000 */
[----:B0-----:R-:W-:-:S06]  /*2e30*/  IADD3 R18, R18, 0xffffffe, RZ ;  /* 0x0ffffffe12127810 */ /* 0x001fcc0007ffe0ff */
[----:B------:R-:W0:Y:S02]  /*2e40*/  F2I.FTZ.U32.TRUNC.NTZ R23, R18 ;  /* 0x0000001200177305 */ /* 0x000e24000021f000 */
[----:B0-----:R-:W-:Y:S01]  /*2e50*/  IMAD.MOV R0, RZ, RZ, -R23 ;  /* 0x000000ffff007224 */ /* 0x001fe200078e0a17 */
[----:B------:R-:W-:-:S03]  /*2e60*/  MOV R18, RZ ;  /* 0x000000ff00127202 */ /* 0x000fc60000000f00 */
        /* <DEDUP_REMOVED lines=13> */
.L_x_625:
[----:B------:R-:W-:Y:S05]  /*2f40*/  BSYNC B0 ;  /* 0x0000000000007941 */ /* 0x000fea0003800000 */
.L_x_623:
        /* <DEDUP_REMOVED lines=22> */
.L_x_627:
        /* <DEDUP_REMOVED lines=23> */
.L_x_628:
[----:B------:R-:W-:Y:S05]  /*3220*/  BSYNC B0 ;  /* 0x0000000000007941 */ /* 0x000fea0003800000 */
.L_x_626:
[----:B------:R-:W-:Y:S01]  /*3230*/  SHF.R.S32.HI R0, RZ, 0x1f, R10 ;  /* 0x0000001fff007819 */ /* 0x000fe2000001140a */
[-C--:B------:R-:W-:Y:S01]  /*3240*/  IMAD R5, R23, R10.reuse, RZ ;  /* 0x0000000a17057224 */ /* 0x080fe200078e02ff */
[----:B------:R-:W-:Y:S01]  /*3250*/  ULDC UR4, c[0x0][0x2c4] ;  /* 0x0000b10000047ab9 */ /* 0x000fe20000000800 */
[----:B------:R-:W-:Y:S01]  /*3260*/  IMAD.WIDE.U32 R46, R22, R10, RZ ;  /* 0x0000000a162e7225 */ /* 0x000fe200078e00ff */
[----:B------:R-:W-:Y:S01]  /*3270*/  LOP3.LUT R10, R43, R14, RZ, 0xfc, !PT ;  /* 0x0000000e2b0a7212 */ /* 0x000fe200078efcff */
[----:B------:R-:W-:Y:S01]  /*3280*/  BSSY B0, `(.L_x_629) ;  /* 0x0000039000007945 */ /* 0x000fe20003800000 */
[----:B------:R-:W-:Y:S01]  /*3290*/  SHF.R.S32.HI R17, RZ, 0x1f, R3 ;  /* 0x0000001fff117819 */ /* 0x000fe20000011403 */
[----:B------:R-:W-:Y:S01]  /*32a0*/  IMAD R35, R26, UR4, RZ ;  /* 0x000000041a237c24 */ /* 0x000fe2000f8e02ff */
[----:B------:R-:W-:Y:S01]  /*32b0*/  ISETP.NE.U32.AND P0, PT, R10, RZ, PT ;  /* 0x000000ff0a00720c */ /* 0x000fe20003f05070 */
[----:B------:R-:W-:Y:S02]  /*32c0*/  IMAD R5, R0, R22, R5 ;  /* 0x0000001600057224 */ /* 0x000fe400078e0205 */
[----:B------:R-:W-:Y:S01]  /*32d0*/  IMAD R0, R18, R35, RZ ;  /* 0x0000002312007224 */ /* 0x000fe200078e02ff */
[----:B------:R-:W-:Y:S01]  /*32e0*/  SHF.R.S32.HI R21, RZ, 0x1f, R35 ;  /* 0x0000001fff157819 */ /* 0x000fe20000011423 */
[----:B------:R-:W-:Y:S01]  /*32f0*/  IMAD R16, R16, R3, RZ ;  /* 0x0000000310107224 */ /* 0x000fe200078e02ff */
[----:B------:R-:W-:Y:S01]  /*3300*/  IADD3 R10, R47, R5, RZ ;  /* 0x000000052f0a7210 */ /* 0x000fe20007ffe0ff */
[----:B------:R-:W-:-:S04]  /*3310*/  IMAD.WIDE.U32 R18, R20, R3, RZ ;  /* 0x0000000314127225 */ /* 0x000fc800078e00ff */
        /* <DEDUP_REMOVED lines=24> */
.L_x_630:
        /* <DEDUP_REMOVED lines=23> */
.L_x_631:
[----:B------:R-:W-:Y:S05]  /*3610*/  BSYNC B0 ;  /* 0x0000000000007941 */ /* 0x000fea0003800000 */
.L_x_629:
        /* <DEDUP_REMOVED lines=16> */
[----:B------:R-:W-:Y:S02]  /*3720*/  IADD3 R20, P0, RZ, -R0, RZ ;  /* 0x80000000ff147210 */ /* 0x000fe40007f1e0ff */
[----:B------:R-:W-:Y:S02]  /*3730*/  MOV R22, R42 ;  /* 0x0000002a00167202 */ /* 0x000fe40000000f00 */
[----:B------:R-:W-:Y:S02]  /*3740*/  IADD3.X R14, RZ, ~R21, RZ, P0, !PT ;  /* 0x80000015ff0e7210 */ /* 0x000fe400007fe4ff */
[----:B------:R-:W-:-:S03]  /*3750*/  MOV R23, R43 ;  /* 0x0000002b00177202 */ /* 0x000fc60000000f00 */
[----:B------:R-:W-:Y:S02]  /*3760*/  IMAD R14, R14, R13, RZ ;  /* 0x0000000d0e0e7224 */ /* 0x000fe400078e02ff */
[----:B------:R-:W-:-:S04]  /*3770*/  IMAD.WIDE.U32 R22, R13, R20, R22 ;  /* 0x000000140d167225 */ /* 0x000fc800078e0016 */
[----:B------:R-:W-:Y:S02]  /*3780*/  IMAD R14, R11, R20, R14 ;  /* 0x000000140b0e7224 */ /* 0x000fe400078e020e */
[----:B------:R-:W-:Y:S02]  /*3790*/  IMAD.MOV.U32 R13, RZ, RZ, R22 ;  /* 0x000000ffff0d7224 */ /* 0x000fe400078e0016 */
[----:B------:R-:W-:Y:S01]  /*37a0*/  IMAD.MOV.U32 R20, RZ, RZ, R0 ;  /* 0x000000ffff147224 */ /* 0x000fe200078e0000 */
[----:B------:R-:W-:Y:S01]  /*37b0*/  IADD3 R5, R23, R14, RZ ;  /* 0x0000000e17057210 */ /* 0x000fe20007ffe0ff */
[----:B------:R-:W-:Y:S05]  /*37c0*/  BRA `(.L_x_634) ;  /* 0x00000000005c7947 */ /* 0x000fea0003800000 */
.L_x_633:
        /* <DEDUP_REMOVED lines=23> */
.L_x_634:
[----:B------:R-:W-:Y:S05]  /*3940*/  BSYNC B0 ;  /* 0x0000000000007941 */ /* 0x000fea0003800000 */
.L_x_632:
        /* <DEDUP_REMOVED lines=9> */
[----:B------:R-:W-:Y:S01]  /*39e0*/  IMAD R0, R0, R20, R3 ;  /* 0x0000001400007224 */ /* 0x000fe200078e0203 */
[----:B------:R-:W-:Y:S01]  /*39f0*/  SHF.R.S32.HI R3, RZ, 0x1f, R4 ;  /* 0x0000001fff037819 */ /* 0x000fe20000011404 */
[----:B------:R-:W-:Y:S02]  /*3a00*/  IMAD R2, R5, R4, RZ ;  /* 0x0000000405027224 */ /* 0x000fe400078e02ff */
        /* <DEDUP_REMOVED lines=9> */
.L_x_610:
[----:B------:R-:W-:Y:S02]  /*3aa0*/  ULDC.64 UR4, c[0x0][0x2b0] ;  /* 0x0000ac0000047ab9 */ /* 0x000fe40000000a00 */
[----:B------:R-:W-:-:S04]  /*3ab0*/  LEA R2, P0, R32, UR4, 0x2 ;  /* 0x0000000420027c11 */ /* 0x000fc8000f8010ff */
[----:B------:R-:W-:-:S05]  /*3ac0*/  LEA.HI.X R3, R32, UR5, R33, 0x2, P0 ;  /* 0x0000000520037c11 */ /* 0x000fca00080f1421 */
[----:B------:R0:W-:Y:S04]  /*3ad0*/  STG.E desc[UR8][R2.64], R28 ;  /* 0x0000001c02007986 */ /* 0x0001e8000c101908 */
.L_x_609:
[----:B------:R-:W-:Y:S05]  /*3ae0*/  BSYNC B1 ;  /* 0x0000000000017941 */ /* 0x000fea0003800000 */
.L_x_608:
[----:B------:R-:W0:Y:S01]  /*3af0*/  S2R R5, SR_TID.X ;  /* 0x0000000000057919 */ /* 0x000e220000002100 */
[----:B------:R-:W2:Y:S01]  /*3b00*/  LDC R14, c[0x0][0x3c4] ;  /* 0x0000f100ff0e7b82 */ /* 0x000ea20000000800 */
[----:B------:R-:W-:Y:S01]  /*3b10*/  BSSY B0, `(.L_x_635) ;  /* 0x000000f000007945 */ /* 0x000fe20003800000 */
[----:B01----:R-:W-:-:S04]  /*3b20*/  LEA.HI R2, R30, R5, RZ, 0x2 ;  /* 0x000000051e027211 */ /* 0x003fc800078f10ff */
[----:B------:R-:W-:-:S05]  /*3b30*/  LOP3.LUT R2, R2, 0xfffffffc, RZ, 0xc0, !PT ;  /* 0xfffffffc02027812 */ /* 0x000fca00078ec0ff */
[----:B------:R-:W-:-:S05]  /*3b40*/  IMAD.IADD R3, R5, 0x1, -R2 ;  /* 0x0000000105037824 */ /* 0x000fca00078e0a02 */
[----:B--2---:R-:W-:-:S13]  /*3b50*/  ISETP.GE.OR P4, PT, R3, R14, P4 ;  /* 0x0000000e0300720c */ /* 0x004fda0002786670 */
        /* <DEDUP_REMOVED lines=10> */
.L_x_636:
[----:B------:R-:W-:Y:S05]  /*3c00*/  BSYNC B0 ;  /* 0x0000000000007941 */ /* 0x000fea0003800000 */
.L_x_635:
[----:B------:R-:W-:Y:S01]  /*3c10*/  BAR.SYNC.DEFER_BLOCKING 0x0 ;  /* 0x0000000000007b1d */ /* 0x000fe20000010000 */
[----:B------:R-:W-:Y:S01]  /*3c20*/  ISETP.GE.AND P0, PT, R14, 0x1, PT ;  /* 0x000000010e00780c */ /* 0x000fe20003f06270 */
[----:B------:R-:W-:Y:S01]  /*3c30*/  IMAD.MOV.U32 R0, RZ, RZ, RZ ;  /* 0x000000ffff007224 */ /* 0x000fe200078e00ff */
[----:B------:R-:W-:Y:S02]  /*3c40*/  LEA.HI R16, R30, R5, RZ, 0x4 ;  /* 0x000000051e107211 */ /* 0x000fe400078f20ff */
[----:B0-----:R-:W-:Y:S02]  /*3c50*/  CS2R R2, SRZ ;  /* 0x0000000000027805 */ /* 0x001fe4000001ff00 */
[----:B------:R-:W-:Y:S02]  /*3c60*/  LOP3.LUT R18, R16, 0x3ffffff0, RZ, 0xc0, !PT ;  /* 0x3ffffff010127812 */ /* 0x000fe400078ec0ff */
[----:B------:R-:W-:-:S03]  /*3c70*/  SHF.R.S32.HI R16, RZ, 0x4, R16 ;  /* 0x00000004ff107819 */ /* 0x000fc60000011410 */
[----:B------:R-:W-:Y:S02]  /*3c80*/  IMAD.IADD R18, R5, 0x1, -R18 ;  /* 0x0000000105127824 */ /* 0x000fe400078e0a12 */
[----:B------:R-:W-:Y:S02]  /*3c90*/  IMAD.MOV.U32 R5, RZ, RZ, RZ ;  /* 0x000000ffff057224 */ /* 0x000fe400078e00ff */
[----:B------:R-:W-:Y:S01]  /*3ca0*/  IMAD.SHL.U32 R18, R18, 0x4, RZ ;  /* 0x0000000412127824 */ /* 0x000fe200078e00ff */
[----:B------:R-:W-:Y:S06]  /*3cb0*/  @!P0 BRA `(.L_x_637) ;  /* 0x0000000400988947 */ /* 0x000fec0003800000 */
        /* <DEDUP_REMOVED lines=28> */
.L_x_639:
        /* <DEDUP_REMOVED lines=37> */
.L_x_638:
        /* <DEDUP_REMOVED lines=25> */
.L_x_640:
[----:B------:R-:W-:-:S13]  /*4260*/  ISETP.GT.OR P4, PT, R13, UR5, P4 ;  /* 0x000000050d007c0c */ /* 0x000fda000a784670 */
[----:B------:R-:W-:Y:S05]  /*4270*/  @!P4 BRA `(.L_x_637) ;  /* 0x000000000028c947 */ /* 0x000fea0003800000 */
[----:B------:R-:W0:Y:S01]  /*4280*/  LDS R6, [R6] ;  /* 0x0000000006067984 */ /* 0x000e220000000800 */
[----:B------:R-:W-:Y:S01]  /*4290*/  ISETP.GE.AND P0, PT, R16, R15, PT ;  /* 0x0000000f1000720c */ /* 0x000fe20003f06270 */
[----:B------:R-:W-:-:S12]  /*42a0*/  BSSY B0, `(.L_x_641) ;  /* 0x0000003000007945 */ /* 0x000fd80003800000 */
[----:B------:R-:W-:Y:S05]  /*42b0*/  @P0 BRA `(.L_x_642) ;  /* 0x0000000000040947 */ /* 0x000fea0003800000 */
[----:B------:R1:W5:Y:S02]  /*42c0*/  LDG.E.128 R8, desc[UR8][R24.64] ;  /* 0x0000000818087981 */ /* 0x000364000c1e1d00 */
.L_x_642:
[----:B------:R-:W-:Y:S05]  /*42d0*/  BSYNC B0 ;  /* 0x0000000000007941 */ /* 0x000fea0003800000 */
.L_x_641:
[C---:B0----5:R-:W-:Y:S01]  /*42e0*/  FFMA.FTZ R5, R6.reuse, R8, R5 ;  /* 0x0000000806057223 */ /* 0x061fe20000010005 */
[C---:B------:R-:W-:Y:S01]  /*42f0*/  FFMA.FTZ R2, R6.reuse, R9, R2 ;  /* 0x0000000906027223 */ /* 0x040fe20000010002 */
[C---:B------:R-:W-:Y:S01]  /*4300*/  FFMA.FTZ R3, R6.reuse, R10, R3 ;  /* 0x0000000a06037223 */ /* 0x040fe20000010003 */
[----:B------:R-:W-:Y:S01]  /*4310*/  FFMA.FTZ R0, R6, R11, R0 ;  /* 0x0000000b06007223 */ /* 0x000fe20000010000 */
.L_x_637:
[----:B------:R-:W-:-:S04]  /*4320*/  IADD3 R16, R16, UR7, RZ ;  /* 0x0000000710107c10 */ /* 0x000fc8000fffe0ff */
[----:B------:R-:W-:-:S13]  /*4330*/  ISETP.GE.AND P0, PT, R16, R12, PT ;  /* 0x0000000c1000720c */ /* 0x000fda0003f06270 */
        /* <DEDUP_REMOVED lines=73> */
[----:B------:R-:W-:-:S04]  /*47d0*/  ULDC.64 UR4, c[0x0][0x280] ;  /* 0x0000a00000047ab9 */ /* 0x000fc80000000a00 */
[----:B------:R-:W-:Y:S02]  /*47e0*/  IADD3 R6, R19, R4, RZ ;  /* 0x0000000413067210 */ /* 0x000fe40007ffe0ff */
[----:B------:R-:W-:-:S04]  /*47f0*/  LEA R4, P0, R18, UR4, 0x1 ;  /* 0x0000000412047c11 */ /* 0x000fc8000f8008ff */
[----:B------:R-:W-:-:S05]  /*4800*/  LEA.HI.X R5, R18, UR5, R6, 0x1, P0 ;  /* 0x0000000512057c11 */ /* 0x000fca00080f0c06 */
[----:B------:R-:W-:Y:S01]  /*4810*/  STG.E.64 desc[UR8][R4.64], R2 ;  /* 0x0000000204007986 */ /* 0x000fe2000c101b08 */
[----:B------:R-:W-:Y:S05]  /*4820*/  EXIT ;  /* 0x000000000000794d */ /* 0x000fea0003800000 */
        .weak           $__internal_12_$__cuda_sm20_div_s64
        .type           $__internal_12_$__cuda_sm20_div_s64,@function
        .size           $__internal_12_$__cuda_sm20_div_s64,(.L_x_7844 - $__internal_12_$__cuda_sm20_div_s64)
$__internal_12_$__cuda_sm20_div_s64:
        /* <DEDUP_REMOVED lines=26> */
[----:B------:R-:W-:Y:S01]  /*49d0*/  IADD3 R44, P0, RZ, -R44, RZ ;  /* 0x8000002cff2c7210 */ /* 0x000fe20007f1e0ff */
[----:B------:R-:W-:Y:S02]  /*49e0*/  IMAD.MOV.U32 R45, RZ, RZ, RZ ;  /* 0x000000ffff2d7224 */ /* 0x000fe400078e00ff */
[----:B------:R-:W-:Y:S02]  /*49f0*/  IMAD R0, R25, R40, R0 ;  /* 0x0000002819007224 */ /* 0x000fe400078e0200 */
[----:B------:R-:W-:-:S04]  /*4a00*/  IMAD.HI.U32 R50, R51, R44, RZ ;  /* 0x0000002c33327227 */ /* 0x000fc800078e00ff */
[----:B------:R-:W-:-:S04]  /*4a10*/  IMAD.X R0, RZ, RZ, ~R0, P0 ;  /* 0x000000ffff007224 */ /* 0x000fc800000e0e00 */
[----:B------:R-:W-:-:S04]  /*4a20*/  IMAD.WIDE.U32 R50, P0, R51, R0, R50 ;  /* 0x0000000033327225 */ /* 0x000fc80007800032 */
[----:B------:R-:W-:-:S04]  /*4a30*/  IMAD.HI.U32 R31, R25, R0, RZ ;  /* 0x00000000191f7227 */ /* 0x000fc800078e00ff */
[----:B------:R-:W-:Y:S01]  /*4a40*/  IMAD.HI.U32 R21, P5, R25, R44, R50 ;  /* 0x0000002c19157227 */ /* 0x000fe200078a0032 */
[----:B------:R-:W-:-:S03]  /*4a50*/  IADD3.X R31, R31, R25, RZ, P0, !PT ;  /* 0x000000191f1f7210 */ /* 0x000fc600007fe4ff */
[----:B------:R-:W-:Y:S01]  /*4a60*/  IMAD R0, R25, R0, RZ ;  /* 0x0000000019007224 */ /* 0x000fe200078e02ff */
[----:B------:R-:W-:-:S04]  /*4a70*/  IADD3 R25, P0, RZ, -R20, RZ ;  /* 0x80000014ff197210 */ /* 0x000fc80007f1e0ff */
[----:B------:R-:W-:Y:S02]  /*4a80*/  IADD3 R21, P2, R0, R21, RZ ;  /* 0x0000001500157210 */ /* 0x000fe40007f5e0ff */
[----:B------:R-:W-:Y:S01]  /*4a90*/  SEL R0, R25, R20, !P1 ;  /* 0x0000001419007207 */ /* 0x000fe20004800000 */
[----:B------:R-:W-:Y:S01]  /*4aa0*/  IMAD.X R20, RZ, RZ, ~R23, P0 ;  /* 0x000000ffff147224 */ /* 0x000fe200000e0e17 */
[----:B------:R-:W-:-:S03]  /*4ab0*/  IADD3.X R31, RZ, RZ, R31, P2, P5 ;  /* 0x000000ffff1f7210 */ /* 0x000fc600017ea41f */
[----:B------:R-:W-:Y:S01]  /*4ac0*/  IMAD.HI.U32 R44, R21, R0, RZ ;  /* 0x00000000152c7227 */ /* 0x000fe200078e00ff */
[----:B------:R-:W-:-:S05]  /*4ad0*/  SEL R20, R20, R23, !P1 ;  /* 0x0000001714147207 */ /* 0x000fca0004800000 */
[----:B------:R-:W-:-:S04]  /*4ae0*/  IMAD.WIDE.U32 R44, R21, R20, R44 ;  /* 0x00000014152c7225 */ /* 0x000fc800078e002c */
[C---:B------:R-:W-:Y:S02]  /*4af0*/  IMAD R27, R31.reuse, R20, RZ ;  /* 0x000000141f1b7224 */ /* 0x040fe400078e02ff */
[----:B------:R-:W-:-:S05]  /*4b00*/  IMAD.HI.U32 R44, P2, R31, R0, R44 ;  /* 0x000000001f2c7227 */ /* 0x000fca000784002c */
[----:B------:R-:W-:-:S05]  /*4b10*/  IADD3 R27, P1, R27, R44, RZ ;  /* 0x0000002c1b1b7210 */ /* 0x000fca0007f3e0ff */
[----:B------:R-:W-:-:S04]  /*4b20*/  IMAD.WIDE.U32 R44, R27, R40, RZ ;  /* 0x000000281b2c7225 */ /* 0x000fc800078e00ff */
[----:B------:R-:W-:Y:S01]  /*4b30*/  IMAD R25, R27, R41, R45 ;  /* 0x000000291b197224 */ /* 0x000fe200078e022d */
[----:B------:R-:W-:Y:S01]  /*4b40*/  IADD3 R21, P0, -R44, R0, RZ ;  /* 0x000000002c157210 */ /* 0x000fe20007f1e1ff */
[----:B------:R-:W-:-:S04]  /*4b50*/  IMAD.HI.U32 R0, R31, R20, RZ ;  /* 0x000000141f007227 */ /* 0x000fc800078e00ff */
[----:B------:R-:W-:Y:S01]  /*4b60*/  IMAD.X R0, RZ, RZ, R0, P2 ;  /* 0x000000ffff007224 */ /* 0x000fe200010e0600 */
[----:B------:R-:W-:-:S03]  /*4b70*/  ISETP.GE.U32.AND P2, PT, R21, R40, PT ;  /* 0x000000281500720c */ /* 0x000fc60003f46070 */
[----:B------:R-:W-:-:S04]  /*4b80*/  IMAD.X R0, RZ, RZ, R0, P1 ;  /* 0x000000ffff007224 */ /* 0x000fc800008e0600 */
        /* <DEDUP_REMOVED lines=18> */
[----:B------:R-:W-:Y:S01]  /*4cb0*/  IMAD.X R0, RZ, RZ, R21, P0 ;  /* 0x000000ffff007224 */ /* 0x000fe200000e0615 */
[----:B------:R-:W-:Y:S02]  /*4cc0*/  ISETP.NE.U32.AND P0, PT, R24, RZ, PT ;  /* 0x000000ff1800720c */ /* 0x000fe40003f05070 */
[----:B------:R-:W-:Y:S02]  /*4cd0*/  ISETP.GE.AND P2, PT, R20, RZ, PT ;  /* 0x000000ff1400720c */ /* 0x000fe40003f46270 */
[----:B------:R-:W-:-:S02]  /*4ce0*/  SEL R21, R0, R21, P1 ;  /* 0x0000001500157207 */ /* 0x000fc40000800000 */
[----:B------:R-:W-:Y:S02]  /*4cf0*/  IADD3 R0, P1, RZ, -R25, RZ ;  /* 0x80000019ff007210 */ /* 0x000fe40007f3e0ff */
[----:B------:R-:W-:Y:S02]  /*4d00*/  ISETP.NE.AND.EX P0, PT, R5, RZ, PT, P0 ;  /* 0x000000ff0500720c */ /* 0x000fe40003f05300 */
[----:B------:R-:W-:Y:S02]  /*4d10*/  IADD3.X R20, RZ, ~R21, RZ, P1, !PT ;  /* 0x80000015ff147210 */ /* 0x000fe40000ffe4ff */
[----:B------:R-:W-:Y:S02]  /*4d20*/  SEL R0, R0, R25, !P2 ;  /* 0x0000001900007207 */ /* 0x000fe40005000000 */
[----:B------:R-:W-:Y:S02]  /*4d30*/  SEL R20, R20, R21, !P2 ;  /* 0x0000001514147207 */ /* 0x000fe40005000000 */
[----:B------:R-:W-:-:S02]  /*4d40*/  SEL R0, R0, 0xffffffff, P0 ;  /* 0xffffffff00007807 */ /* 0x000fc40000000000 */
[----:B------:R-:W-:Y:S01]  /*4d50*/  SEL R21, R20, 0xffffffff, P0 ;  /* 0xffffffff14157807 */ /* 0x000fe20000000000 */
[----:B------:R-:W-:Y:S06]  /*4d60*/  RET.REL.NODEC R40 `(_ZN5flash32flash_fwd_splitkv_combine_kernelI23Flash_fwd_kernel_traitsILi64ELi64ELi256ELi4ELb0ELb0EN7cutlass6half_tE19Flash_kernel_traitsILi64ELi64ELi256ELi4ES3_EELi8ELi2ELb1EEEvNS_16Flash_fwd_paramsE) ;  /* 0xffffffb028a47950 */ /* 0x000fec0003c3ffff */
.L_x_643:
        /* <DEDUP_REMOVED lines=9> */
.L_x_7844:


//--------------------- .text._ZN5flash32flash_fwd_splitkv_combine_kernelI23Flash_fwd_kernel_traitsILi64ELi64ELi256ELi4ELb0ELb0EN7cutlass6half_tE19Flash_kernel_traitsILi64ELi64ELi256ELi4ES3_EELi8ELi1ELb1EEEvNS_16Flash_fwd_paramsE --------------------------
	.section	.text._ZN5flash32flash_fwd_splitkv_combine_kernelI23Flash_fwd_kernel_traitsILi64ELi64ELi256ELi4ELb0ELb0EN7cutlass6half_tE19Flash_kernel_traitsILi64ELi64ELi256ELi4ES3_EELi8ELi1ELb1EEEvNS_16Flash_fwd_paramsE,"ax",@progbits
	.align	128
        .global         _ZN5flash32flash_fwd_splitkv_combine_kernelI23Flash_fwd_kernel_traitsILi64ELi64ELi256ELi4ELb0ELb0EN7cutlass6half_tE19Flash_kernel_traitsILi64ELi64ELi256ELi4ES3_EELi8ELi1ELb1EEEvNS_16Flash_fwd_paramsE
        .type           _ZN5flash32flash_fwd_splitkv_combine_kernelI23Flash_fwd_kernel_traitsILi64ELi64ELi256ELi4ELb0ELb0EN7cutlass6half_tE19Flash_kernel_traitsILi64ELi64ELi256ELi4ES3_EELi8ELi1ELb1EEEvNS_16Flash_fwd_paramsE,@function
        .size           _ZN5flash32flash_fwd_splitkv_combine_kernelI23Flash_fwd_kernel_traitsILi64ELi64ELi256ELi4ELb0ELb0EN7cutlass6half_tE19Flash_kernel_traitsILi64ELi64ELi256ELi4ES3_EELi8ELi1ELb1EEEvNS_16Flash_fwd_paramsE,(.L_x_7845 - _ZN5flash32flash_fwd_splitkv_combine_kernelI23Flash_fwd_kernel_traitsILi64ELi64ELi256ELi4ELb0ELb0EN7cutlass6half_tE19Flash_kernel_traitsILi64ELi64ELi256ELi4ES3_EELi8ELi1ELb1EEEvNS_16Flash_fwd_paramsE)
        .other          _ZN5flash32flash_fwd_splitkv_combine_kernelI23Flash_fwd_kernel_traitsILi64ELi64ELi256ELi4ELb0ELb0EN7cutlass6half_tE19Flash_kernel_traitsILi64ELi64ELi256ELi4ES3_EELi8ELi1ELb1EEEvNS_16Flash_fwd_paramsE,@"STO_CUDA_ENTRY STV_DEFAULT"
_ZN5flash32flash_fwd_splitkv_combine_kernelI23Flash_fwd_kernel_traitsILi64ELi64ELi256ELi4ELb0ELb0EN7cutlass6half_tE19Flash_kernel_traitsILi64ELi64ELi256ELi4ES3_EELi8ELi1ELb1EEEvNS_16Flash_fwd_paramsE:
.text._ZN5flash32flash_fwd_splitkv_combine_kernelI23Flash_fwd_kernel_traitsILi64ELi64ELi256ELi4ELb0ELb0EN7cutlass6half_tE19Flash_kernel_traitsILi64ELi64ELi256ELi4ES3_EELi8ELi1ELb1EEEvNS_16Flash_fwd_paramsE:
        /* <DEDUP_REMOVED lines=23> */
[----:B------:R-:W-:Y:S05]  /*0170*/  CALL.REL.NOINC `($__internal_13_$__cuda_sm20_div_s64) ;  /* 0x0000004400ec7944 */ /* 0x000fea0003c00000 */
[----:B------:R-:W-:Y:S02]  /*0180*/  MOV R8, R0 ;  /* 0x0000000000087202 */ /* 0x000fe40000000f00 */
[----:B------:R-:W-:Y:S01]  /*0190*/  MOV R9, R23 ;  /* 0x0000001700097202 */ /* 0x000fe20000000f00 */
[----:B------:R-:W-:Y:S06]  /*01a0*/  BRA `(.L_x_645) ;  /* 0x00000000004c7947 */ /* 0x000fec0003800000 */
.L_x_644:
        /* <DEDUP_REMOVED lines=19> */
.L_x_645:
        /* <DEDUP_REMOVED lines=13> */
[----:B------:R-:W-:Y:S05]  /*03b0*/  CALL.REL.NOINC `($__internal_13_$__cuda_sm20_div_s64) ;  /* 0x00000044005c7944 */ /* 0x000fea0003c00000 */
[----:B------:R-:W-:Y:S02]  /*03c0*/  MOV R10, R0 ;  /* 0x00000000000a7202 */ /* 0x000fe40000000f00 */
[----:B------:R-:W-:Y:S01]  /*03d0*/  MOV R11, R23 ;  /* 0x00000017000b7202 */ /* 0x000fe20000000f00 */
[----:B------:R-:W-:Y:S05]  /*03e0*/  BRA `(.L_x_648) ;  /* 0x00000000004c7947 */ /* 0x000fea0003800000 */
.L_x_647:
        /* <DEDUP_REMOVED lines=19> */
.L_x_648:
[----:B------:R-:W-:Y:S05]  /*0520*/  BSYNC B0 ;  /* 0x0000000000007941 */ /* 0x000fea0003800000 */
.L_x_646:
        /* <DEDUP_REMOVED lines=44> */
[----:B------:R-:W-:Y:S05]  /*07f0*/  BRA `(.L_x_651) ;  /* 0x00000000004c7947 */ /* 0x000fea0003800000 */
.L_x_650:
        /* <DEDUP_REMOVED lines=19> */
.L_x_651:
[----:B------:R-:W-:Y:S05]  /*0930*/  BSYNC B0 ;  /* 0x0000000000007941 */ /* 0x000fea0003800000 */
.L_x_649:
        /* <DEDUP_REMOVED lines=78> */
.L_x_653:
        /* <DEDUP_REMOVED lines=19> */
.L_x_654:
[----:B------:R-:W-:Y:S05]  /*0f50*/  BSYNC B0 ;  /* 0x0000000000007941 */ /* 0x000fea0003800000 */
.L_x_652:
        /* <DEDUP_REMOVED lines=43> */
.L_x_656:
        /* <DEDUP_REMOVED lines=20> */
.L_x_657:
[----:B------:R-:W-:Y:S05]  /*1350*/  BSYNC B0 ;  /* 0x0000000000007941 */ /* 0x000fea0003800000 */
.L_x_655:
        /* <DEDUP_REMOVED lines=72> */
.L_x_659:
[----:B------:R-:W-:Y:S05]  /*17e0*/  BSYNC B0 ;  /* 0x0000000000007941 */ /* 0x000fea0003800000 */
.L_x_658:
        /* <DEDUP_REMOVED lines=16> */
.L_x_661:
[----:B------:R-:W-:Y:S05]  /*18f0*/  BSYNC B0 ;  /* 0x0000000000007941 */ /* 0x000fea0003800000 */
.L_x_660:
        /* <DEDUP_REMOVED lines=141> */
.L_x_666:
        /* <DEDUP_REMOVED lines=23> */
.L_x_667:
[----:B------:R-:W-:Y:S05]  /*2340*/  BSYNC B0 ;  /* 0x0000000000007941 */ /* 0x000fea0003800000 */
.L_x_665:
        /* <DEDUP_REMOVED lines=22> */
.L_x_669:
        /* <DEDUP_REMOVED lines=22> */
.L_x_670:
[----:B------:R-:W-:Y:S05]  /*2610*/  BSYNC B0 ;  /* 0x0000000000007941 */ /* 0x000fea0003800000 */
.L_x_668:
        /* <DEDUP_REMOVED lines=22> */
.L_x_672:
        /* <DEDUP_REMOVED lines=22> */
.L_x_673:
[----:B------:R-:W-:Y:S05]  /*28e0*/  BSYNC B0 ;  /* 0x0000000000007941 */ /* 0x000fea0003800000 */
.L_x_671:
        /* <DEDUP_REMOVED lines=33> */
[----:B------:R-:W-:Y:S05]  /*2b00*/  CALL.REL.NOINC `($__internal_13_$__cuda_sm20_div_s64) ;  /* 0x0000001c00887944 */ /* 0x000fea0003c00000 */
        /* <DEDUP_REMOVED lines=11> */
.L_x_675:
        /* <DEDUP_REMOVED lines=23> */
.L_x_676:
[----:B------:R-:W-:Y:S05]  /*2d30*/  BSYNC B0 ;  /* 0x0000000000007941 */ /* 0x000fea0003800000 */
.L_x_674:
        /* <DEDUP_REMOVED lines=20> */
.L_x_678:
        /* <DEDUP_REMOVED lines=23> */
.L_x_679:
[----:B------:R-:W-:Y:S05]  /*2ff0*/  BSYNC B0 ;  /* 0x0000000000007941 */ /* 0x000fea0003800000 */
.L_x_677:
        /* <DEDUP_REMOVED lines=19> */
.L_x_681:
        /* <DEDUP_REMOVED lines=23> */
.L_x_682:
[----:B------:R-:W-:Y:S05]  /*32a0*/  BSYNC B0 ;  /* 0x0000000000007941 */ /* 0x000fea0003800000 */
.L_x_680:
        /* <DEDUP_REMOVED lines=26> */
[----:B------:R-:W-:Y:S05]  /*3450*/  CALL.REL.NOINC `($__internal_13_$__cuda_sm20_div_s64) ;  /* 0x0000001400347944 */ /* 0x000fea0003c00000 */
        /* <DEDUP_REMOVED lines=12> */
.L_x_684:
        /* <DEDUP_REMOVED lines=23> */
.L_x_685:
[----:B------:R-:W-:Y:S05]  /*3690*/  BSYNC B0 ;  /* 0x0000000000007941 */ /* 0x000fea0003800000 */
.L_x_683:
        /* <DEDUP_REMOVED lines=28> */
.L_x_687:
        /* <DEDUP_REMOVED lines=23> */
.L_x_688:
[----:B------:R-:W-:Y:S05]  /*39d0*/  BSYNC B0 ;  /* 0x0000000000007941 */ /* 0x000fea0003800000 */
.L_x_686:
        /* <DEDUP_REMOVED lines=21> */
.L_x_664:
[----:B------:R-:W-:Y:S02]  /*3b30*/  ULDC.64 UR4, c[0x0][0x2b0] ;  /* 0x0000ac0000047ab9 */ /* 0x000fe40000000a00 */
[----:B------:R-:W-:-:S04]  /*3b40*/  LEA R2, P0, R38, UR4, 0x2 ;  /* 0x0000000426027c11 */ /* 0x000fc8000f8010ff */
[----:B------:R-:W-:-:S05]  /*3b50*/  LEA.HI.X R3, R38, UR5, R39, 0x2, P0 ;  /* 0x0000000526037c11 */ /* 0x000fca00080f1427 */
[----:B------:R0:W-:Y:S04]  /*3b60*/  STG.E desc[UR8][R2.64], R29 ;  /* 0x0000001d02007986 */ /* 0x0001e8000c101908 */
.L_x_663:
[----:B------:R-:W-:Y:S05]  /*3b70*/  BSYNC B1 ;  /* 0x0000000000017941 */ /* 0x000fea0003800000 */
.L_x_662:
[----:B------:R-:W2:Y:S01]  /*3b80*/  LDC R14, c[0x0][0x3c4] ;  /* 0x0000f100ff0e7b82 */ /* 0x000ea20000000800 */
[----:B0-----:R-:W-:Y:S01]  /*3b90*/  LEA.HI R3, R26, R26, RZ, 0x1 ;  /* 0x0000001a1a037211 */ /* 0x001fe200078f08ff */
[----:B------:R-:W-:Y:S03]  /*3ba0*/  BSSY B0, `(.L_x_689) ;  /* 0x0000010000007945 */ /* 0x000fe60003800000 */
[----:B------:R-:W-:-:S05]  /*3bb0*/  LOP3.LUT R2, R3, 0xfffffffe, RZ, 0xc0, !PT ;  /* 0xfffffffe03027812 */ /* 0x000fca00078ec0ff */
[----:B------:R-:W-:-:S05]  /*3bc0*/  IMAD.IADD R2, R26, 0x1, -R2 ;  /* 0x000000011a027824 */ /* 0x000fca00078e0a02 */
[----:B--2---:R-:W-:-:S13]  /*3bd0*/  ISETP.GE.OR P3, PT, R2, R14, P3 ;  /* 0x0000000e0200720c */ /* 0x004fda0001f66670 */
        /* <DEDUP_REMOVED lines=12> */
.L_x_690:
[----:B------:R-:W-:Y:S05]  /*3ca0*/  BSYNC B0 ;  /* 0x0000000000007941 */ /* 0x000fea0003800000 */
.L_x_689:
[----:B------:R-:W-:Y:S01]  /*3cb0*/  BAR.SYNC.DEFER_BLOCKING 0x0 ;  /* 0x0000000000007b1d */ /* 0x000fe20000010000 */
[----:B------:R-:W-:Y:S01]  /*3cc0*/  ISETP.GE.AND P0, PT, R14, 0x1, PT ;  /* 0x000000010e00780c */ /* 0x000fe20003f06270 */
[----:B0-----:R-:W-:Y:S01]  /*3cd0*/  IMAD.MOV.U32 R0, RZ, RZ, RZ ;  /* 0x000000ffff007224 */ /* 0x001fe200078e00ff */
[----:B------:R-:W-:Y:S02]  /*3ce0*/  LEA.HI R16, R31, R26, RZ, 0x4 ;  /* 0x0000001a1f107211 */ /* 0x000fe400078f20ff */
[----:B------:R-:W-:Y:S01]  /*3cf0*/  CS2R R2, SRZ ;  /* 0x0000000000027805 */ /* 0x000fe2000001ff00 */
[----:B------:R-:W-:Y:S01]  /*3d00*/  IMAD.MOV.U32 R4, RZ, RZ, RZ ;  /* 0x000000ffff047224 */ /* 0x000fe200078e00ff */
[----:B------:R-:W-:Y:S02]  /*3d10*/  LOP3.LUT R18, R16, 0x3ffffff0, RZ, 0xc0, !PT ;  /* 0x3ffffff010127812 */ /* 0x000fe400078ec0ff */
[----:B------:R-:W-:-:S03]  /*3d20*/  SHF.R.S32.HI R16, RZ, 0x4, R16 ;  /* 0x00000004ff107819 */ /* 0x000fc60000011410 */
[----:B------:R-:W-:-:S04]  /*3d30*/  IMAD.IADD R18, R26, 0x1, -R18 ;  /* 0x000000011a127824 */ /* 0x000fc800078e0a12 */
        /* <DEDUP_REMOVED lines=13> */
[----:B-1----:R-:W-:-:S02]  /*3e10*/  CS2R R8, SRZ ;  /* 0x0000000000087805 */ /* 0x002fc4000001ff00 */
        /* <DEDUP_REMOVED lines=16> */
.L_x_693:
[----:B------:R-:W0:Y:S01]  /*3f20*/  LDS R5, [R6] ;  /* 0x0000000006057984 */ /* 0x000e220000000800 */
[-C--:B------:R-:W-:Y:S01]  /*3f30*/  @!P3 MOV R24, R17.reuse ;  /* 0x000000110018b202 */ /* 0x080fe20000000f00 */
[----:B------:R-:W-:Y:S01]  /*3f40*/  UIADD3 UR5, UR5, 0x4, URZ ;  /* 0x0000000405057890 */ /* 0x000fe2000fffe03f */
[-C--:B------:R-:W-:Y:S05]  /*3f50*/  @!P3 MOV R25, R22.reuse ;  /* 0x000000160019b202 */ /* 0x080fea0000000f00 */
[----:B------:R1:W0:Y:S01]  /*3f60*/  @!P3 LDG.E.128 R8, desc[UR8][R24.64] ;  /* 0x000000081808b981 */ /* 0x000222000c1e1d00 */
[----:B------:R-:W-:Y:S02]  /*3f70*/  PLOP3.LUT P3, PT, P0, PT, PT, 0x80, 0x0 ;  /* 0x000000000000781c */ /* 0x000fe4000076f070 */
[----:B------:R-:W-:Y:S02]  /*3f80*/  ISETP.LE.AND P2, PT, R14, UR5, PT ;  /* 0x000000050e007c0c */ /* 0x000fe4000bf43270 */
[C---:B-1----:R-:W-:Y:S04]  /*3f90*/  IADD3 R24, P1, R20.reuse, R17, RZ ;  /* 0x0000001114187210 */ /* 0x042fe80007f3e0ff */
[C---:B------:R-:W-:Y:S02]  /*3fa0*/  IADD3.X R25, R21.reuse, R22, RZ, P1, !PT ;  /* 0x0000001615197210 */ /* 0x040fe40000ffe4ff */
[C---:B------:R-:W-:Y:S04]  /*3fb0*/  IADD3 R22, P1, R20.reuse, R24, RZ ;  /* 0x0000001814167210 */ /* 0x040fe80007f3e0ff */
[----:B------:R-:W-:Y:S01]  /*3fc0*/  IADD3.X R23, R21, R25, RZ, P1, !PT ;  /* 0x0000001915177210 */ /* 0x000fe20000ffe4ff */
[C---:B0-----:R-:W-:Y:S01]  /*3fd0*/  FFMA.FTZ R4, R5.reuse, R8, R4 ;  /* 0x0000000805047223 */ /* 0x041fe20000010004 */
[C---:B------:R-:W-:Y:S01]  /*3fe0*/  FFMA.FTZ R3, R5.reuse, R9, R3 ;  /* 0x0000000905037223 */ /* 0x040fe20000010003 */
[C---:B------:R-:W-:Y:S01]  /*3ff0*/  FFMA.FTZ R2, R5.reuse, R10, R2 ;  /* 0x0000000a05027223 */ /* 0x040fe20000010002 */
[----:B------:R-:W-:Y:S02]  /*4000*/  FFMA.FTZ R0, R5, R11, R0 ;  /* 0x0000000b05007223 */ /* 0x000fe40000010000 */
[----:B------:R-:W0:Y:S04]  /*4010*/  LDS R5, [R6+0x24] ;  /* 0x0000240006057984 */ /* 0x000e280000000800 */
[----:B------:R-:W0:Y:S02]  /*4020*/  @!P3 LDG.E.128 R8, desc[UR8][R24.64] ;  /* 0x000000081808b981 */ /* 0x000e24000c1e1d00 */
[C---:B0-----:R-:W-:Y:S01]  /*4030*/  FFMA.FTZ R4, R5.reuse, R8, R4 ;  /* 0x0000000805047223 */ /* 0x041fe20000010004 */
[C---:B------:R-:W-:Y:S01]  /*4040*/  FFMA.FTZ R3, R5.reuse, R9, R3 ;  /* 0x0000000905037223 */ /* 0x040fe20000010003 */
[C---:B------:R-:W-:Y:S01]  /*4050*/  FFMA.FTZ R2, R5.reuse, R10, R2 ;  /* 0x0000000a05027223 */ /* 0x040fe20000010002 */
[----:B------:R-:W-:Y:S02]  /*4060*/  FFMA.FTZ R0, R5, R11, R0 ;  /* 0x0000000b05007223 */ /* 0x000fe40000010000 */
[----:B------:R-:W0:Y:S04]  /*4070*/  LDS R5, [R6+0x48] ;  /* 0x0000480006057984 */ /* 0x000e280000000800 */
[----:B------:R1:W0:Y:S02]  /*4080*/  @!P3 LDG.E.128 R8, desc[UR8][R22.64] ;  /* 0x000000081608b981 */ /* 0x000224000c1e1d00 */
[C---:B-1----:R-:W-:Y:S04]  /*4090*/  IADD3 R22, P1, R20.reuse, R22, RZ ;  /* 0x0000001614167210 */ /* 0x042fe80007f3e0ff */
[----:B------:R-:W-:Y:S02]  /*40a0*/  IADD3.X R23, R21, R23, RZ, P1, !PT ;  /* 0x0000001715177210 */ /* 0x000fe40000ffe4ff */
[----:B------:R-:W-:Y:S01]  /*40b0*/  IADD3 R17, P1, R20, R22, RZ ;  /* 0x0000001614117210 */ /* 0x000fe20007f3e0ff */
[C---:B0-----:R-:W-:Y:S01]  /*40c0*/  FFMA.FTZ R4, R5.reuse, R8, R4 ;  /* 0x0000000805047223 */ /* 0x041fe20000010004 */
[C---:B------:R-:W-:Y:S01]  /*40d0*/  FFMA.FTZ R3, R5.reuse, R9, R3 ;  /* 0x0000000905037223 */ /* 0x040fe20000010003 */
[C---:B------:R-:W-:Y:S01]  /*40e0*/  FFMA.FTZ R2, R5.reuse, R10, R2 ;  /* 0x0000000a05027223 */ /* 0x040fe20000010002 */
[----:B------:R-:W-:Y:S02]  /*40f0*/  FFMA.FTZ R0, R5, R11, R0 ;  /* 0x0000000b05007223 */ /* 0x000fe40000010000 */
[----:B------:R0:W1:Y:S04]  /*4100*/  LDS R5, [R6+0x6c] ;  /* 0x00006c0006057984 */ /* 0x0000680000000800 */
[----:B------:R3:W1:Y:S01]  /*4110*/  @!P3 LDG.E.128 R8, desc[UR8][R22.64] ;  /* 0x000000081608b981 */ /* 0x000662000c1e1d00 */
[----:B0-----:R-:W-:Y:S02]  /*4120*/  IADD3 R6, R6, 0x90, RZ ;  /* 0x0000009006067810 */ /* 0x001fe40007ffe0ff */
[----:B---3--:R-:W-:Y:S01]  /*4130*/  IADD3.X R22, R21, R23, RZ, P1, !PT ;  /* 0x0000001715167210 */ /* 0x008fe20000ffe4ff */
[C---:B-1----:R-:W-:Y:S01]  /*4140*/  FFMA.FTZ R4, R5.reuse, R8, R4 ;  /* 0x0000000805047223 */ /* 0x042fe20000010004 */
[C---:B------:R-:W-:Y:S01]  /*4150*/  FFMA.FTZ R3, R5.reuse, R9, R3 ;  /* 0x0000000905037223 */ /* 0x040fe20000010003 */
[C---:B------:R-:W-:Y:S01]  /*4160*/  FFMA.FTZ R2, R5.reuse, R10, R2 ;  /* 0x0000000a05027223 */ /* 0x040fe20000010002 */
[----:B------:R-:W-:Y:S01]  /*4170*/  FFMA.FTZ R0, R5, R11, R0 ;  /* 0x0000000b05007223 */ /* 0x000fe20000010000 */
[----:B------:R-:W-:Y:S09]  /*4180*/  @!P2 BRA `(.L_x_693) ;  /* 0xfffffffc0064a947 */ /* 0x000ff2000383ffff */
.L_x_692:
[----:B--2---:R-:W-:-:S04]  /*4190*/  IADD3 R5, R13, -UR5, RZ ;  /* 0x800000050d057c10 */ /* 0x004fc8000fffe0ff */
[----:B------:R-:W-:-:S13]  /*41a0*/  ISETP.GT.AND P0, PT, R5, 0x1, PT ;  /* 0x000000010500780c */ /* 0x000fda0003f04270 */
[----:B------:R-:W-:Y:S05]  /*41b0*/  @!P0 BRA `(.L_x_694) ;  /* 0x0000000000608947 */ /* 0x000fea0003800000 */
[----:B------:R-:W-:Y:S01]  /*41c0*/  ISETP.GE.AND P0, PT, R16, R15, PT ;  /* 0x0000000f1000720c */ /* 0x000fe20003f06270 */
[----:B------:R-:W0:-:S12]  /*41d0*/  LDS R5, [R6] ;  /* 0x0000000006057984 */ /* 0x000e180000000800 */
[----:B------:R-:W-:Y:S02]  /*41e0*/  @!P0 MOV R24, R17 ;  /* 0x0000001100188202 */ /* 0x000fe40000000f00 */
[----:B------:R-:W-:-:S05]  /*41f0*/  @!P0 MOV R25, R22 ;  /* 0x0000001600198202 */ /* 0x000fca0000000f00 */
[----:B------:R1:W0:Y:S02]  /*4200*/  @!P0 LDG.E.128 R8, desc[UR8][R24.64] ;  /* 0x0000000818088981 */ /* 0x000224000c1e1d00 */
[----:B-1----:R-:W-:-:S04]  /*4210*/  IADD3 R24, P1, R20, R17, RZ ;  /* 0x0000001114187210 */ /* 0x002fc80007f3e0ff */
        /* <DEDUP_REMOVED lines=8> */
[----:B------:R-:W-:Y:S01]  /*42a0*/  PLOP3.LUT P4, PT, PT, PT, PT, 0x8, 0x0 ;  /* 0x000000000000781c */ /* 0x000fe20003f8e170 */
[----:B------:R0:W2:Y:S01]  /*42b0*/  LDS R5, [R6+0x24] ;  /* 0x0000240006057984 */ /* 0x0000a20000000800 */
[----:B------:R-:W-:Y:S01]  /*42c0*/  IADD3.X R22, R21, R25, RZ, P0, !PT ;  /* 0x0000001915167210 */ /* 0x000fe200007fe4ff */
[----:B------:R-:W-:Y:S01]  /*42d0*/  UIADD3 UR5, UR5, 0x1, URZ ;  /* 0x0000000105057890 */ /* 0x000fe2000fffe03f */
[----:B0-----:R-:W-:-:S04]  /*42e0*/  IADD3 R6, R6, 0x24, RZ ;  /* 0x0000002406067810 */ /* 0x001fc80007ffe0ff */
[----:B------:R-:W-:Y:S01]  /*42f0*/  IADD3 R6, R6, 0x24, RZ ;  /* 0x0000002406067810 */ /* 0x000fe20007ffe0ff */
[-C--:B--2---:R-:W-:Y:S01]  /*4300*/  FFMA.FTZ R4, R8, R5.reuse, R4 ;  /* 0x0000000508047223 */ /* 0x084fe20000010004 */
[-C--:B------:R-:W-:Y:S01]  /*4310*/  FFMA.FTZ R3, R9, R5.reuse, R3 ;  /* 0x0000000509037223 */ /* 0x080fe20000010003 */
[-C--:B------:R-:W-:Y:S01]  /*4320*/  FFMA.FTZ R2, R10, R5.reuse, R2 ;  /* 0x000000050a027223 */ /* 0x080fe20000010002 */
[----:B------:R-:W-:-:S07]  /*4330*/  FFMA.FTZ R0, R11, R5, R0 ;  /* 0x000000050b007223 */ /* 0x000fce0000010000 */
.L_x_694:
[----:B------:R-:W-:Y:S01]  /*4340*/  ISETP.GT.OR P4, PT, R13, UR5, P4 ;  /* 0x000000050d007c0c */ /* 0x000fe2000a784670 */
[----:B------:R-:W-:Y:S01]  /*4350*/  IMAD.MOV.U32 R23, RZ, RZ, R22 ;  /* 0x000000ffff177224 */ /* 0x000fe200078e0016 */
[----:B------:R-:W-:-:S11]  /*4360*/  MOV R22, R17 ;  /* 0x0000001100167202 */ /* 0x000fd60000000f00 */
[----:B------:R-:W-:Y:S05]  /*4370*/  @!P4 BRA `(.L_x_691) ;  /* 0x000000000028c947 */ /* 0x000fea0003800000 */
[----:B------:R-:W0:Y:S01]  /*4380*/  LDS R6, [R6] ;  /* 0x0000000006067984 */ /* 0x000e220000000800 */
[----:B------:R-:W-:Y:S01]  /*4390*/  ISETP.GE.AND P0, PT, R16, R15, PT ;  /* 0x0000000f1000720c */ /* 0x000fe20003f06270 */
[----:B------:R-:W-:-:S12]  /*43a0*/  BSSY B0, `(.L_x_695) ;  /* 0x0000003000007945 */ /* 0x000fd80003800000 */
[----:B------:R-:W-:Y:S05]  /*43b0*/  @P0 BRA `(.L_x_696) ;  /* 0x0000000000040947 */ /* 0x000fea0003800000 */
[----:B------:R1:W5:Y:S02]  /*43c0*/  LDG.E.128 R8, desc[UR8][R22.64] ;  /* 0x0000000816087981 */ /* 0x000364000c1e1d00 */
.L_x_696:
[----:B------:R-:W-:Y:S05]  /*43d0*/  BSYNC B0 ;  /* 0x0000000000007941 */ /* 0x000fea0003800000 */
.L_x_695:
[C---:B0----5:R-:W-:Y:S01]  /*43e0*/  FFMA.FTZ R4, R6.reuse, R8, R4 ;  /* 0x0000000806047223 */ /* 0x061fe20000010004 */
[C---:B------:R-:W-:Y:S01]  /*43f0*/  FFMA.FTZ R3, R6.reuse, R9, R3 ;  /* 0x0000000906037223 */ /* 0x040fe20000010003 */
[C---:B------:R-:W-:Y:S01]  /*4400*/  FFMA.FTZ R2, R6.reuse, R10, R2 ;  /* 0x0000000a06027223 */ /* 0x040fe20000010002 */
[----:B------:R-:W-:Y:S01]  /*4410*/  FFMA.FTZ R0, R6, R11, R0 ;  /* 0x0000000b06007223 */ /* 0x000fe20000010000 */
.L_x_691:
        /* <DEDUP_REMOVED lines=11> */
[----:B------:R-:W-:-:S02]  /*44d0*/  IMAD.MOV R10, RZ, RZ, -R10 ;  /* 0x000000ffff0a7224 */ /* 0x000fc400078e0a0a */
        /* <DEDUP_REMOVED lines=69> */
        .weak           $__internal_13_$__cuda_sm20_div_s64
        .type           $__internal_13_$__cuda_sm20_div_s64,@function
        .size           $__internal_13_$__cuda_sm20_div_s64,(.L_x_7845 - $__internal_13_$__cuda_sm20_div_s64)
$__internal_13_$__cuda_sm20_div_s64:
        /* <DEDUP_REMOVED lines=83> */
[----:B------:R-:W-:Y:S06]  /*4e60*/  RET.REL.NODEC R20 `(_ZN5flash32flash_fwd_splitkv_combine_kernelI23Flash_fwd_kernel_traitsILi64ELi64ELi256ELi4ELb0ELb0EN7cutlass6half_tE19Flash_kernel_traitsILi64ELi64ELi256ELi4ES3_EELi8ELi1ELb1EEEvNS_16Flash_fwd_paramsE) ;  /* 0xffffffb014647950 */ /* 0x000fec0003c3ffff */
.L_x_697:
        /* <DEDUP_REMOVED lines=9> */
.L_x_7845:


//--------------------- .text._ZN5flash24flash_fwd_splitkv_kernelI23Flash_fwd_kernel_traitsILi64ELi64ELi256ELi4ELb0ELb0EN7cutlass6half_tE19Flash_kernel_traitsILi64ELi64ELi256ELi4ES3_EELb1ELb0ELb0ELb0ELb0ELb0ELb0ELb0EEEvNS_16Flash_fwd_paramsE --------------------------
	.section	.text._ZN5flash24flash_fwd_splitkv_kernelI23Flash_fwd_kernel_traitsILi64ELi64ELi256ELi4ELb0ELb0EN7cutlass6half_tE19Flash_kernel_traitsILi64ELi64ELi256ELi4ES3_EELb1ELb0ELb0ELb0ELb0ELb0ELb0ELb0EEEvNS_16Flash_fwd_paramsE,"ax",@progbits
	.align	128
        .global         _ZN5flash24flash_fwd_splitkv_kernelI23Flash_fwd_kernel_traitsILi64ELi64ELi256ELi4ELb0ELb0EN7cutlass6half_tE19Flash_kernel_traitsILi64ELi64ELi256ELi4ES3_EELb1ELb0ELb0ELb0ELb0ELb0ELb0ELb0EEEvNS_16Flash_fwd_paramsE
        .type           _ZN5flash24flash_fwd_splitkv_kernelI23Flash_fwd_kernel_traitsILi64ELi64ELi256ELi4ELb0ELb0EN7cutlass6half_tE19Flash_kernel_traitsILi64ELi64ELi256ELi4ES3_EELb1ELb0ELb0ELb0ELb0ELb0ELb0ELb0EEEvNS_16Flash_fwd_paramsE,@function
        .size           _ZN5flash24flash_fwd_splitkv_kernelI23Flash_fwd_kernel_traitsILi64ELi64ELi256ELi4ELb0ELb0EN7cutlass6half_tE19Flash_kernel_traitsILi64ELi64ELi256ELi4ES3_EELb1ELb0ELb0ELb0ELb0ELb0ELb0ELb0EEEvNS_16Flash_fwd_paramsE,(.L_x_7882 - _ZN5flash24flash_fwd_splitkv_kernelI23Flash_fwd_kernel_traitsILi64ELi64ELi256ELi4ELb0ELb0EN7cutlass6half_tE19Flash_kernel_traitsILi64ELi64ELi256ELi4ES3_EELb1ELb0ELb0ELb0ELb0ELb0ELb0ELb0EEEvNS_16Flash_fwd_paramsE)
        .other          _ZN5flash24flash_fwd_splitkv_kernelI23Flash_fwd_kernel_traitsILi64ELi64ELi256ELi4ELb0ELb0EN7cutlass6half_tE19Flash_kernel_traitsILi64ELi64ELi256ELi4ES3_EELb1ELb0ELb0ELb0ELb0ELb0ELb0ELb0EEEvNS_16Flash_fwd_paramsE,@"STO_CUDA_ENTRY STV_DEFAULT"
_ZN5flash24flash_fwd_splitkv_kernelI23Flash_fwd_kernel_traitsILi64ELi64ELi256ELi4ELb0ELb0EN7cutlass6half_tE19Flash_kernel_traitsILi64ELi64ELi256ELi4ES3_EELb1ELb0ELb0ELb0ELb0ELb0ELb0ELb0EEEvNS_16Flash_fwd_paramsE:
.text._ZN5flash24flash_fwd_splitkv_kernelI23Flash_fwd_kernel_traitsILi64ELi64ELi256ELi4ELb0ELb0EN7cutlass6half_tE19Flash_kernel_traitsILi64ELi64ELi256ELi4ES3_EELb1ELb0ELb0ELb0ELb0ELb0ELb0ELb0EEEvNS_16Flash_fwd_paramsE:
[----:B------:R-:W1:Y:S08]  /*0000*/  LDC R1, c[0x0][0x28] ;  /* 0x00000a00ff017b82 */ /* 0x000e700000000800 */
[----:B------:R-:W2:Y:S01]  /*0010*/  S2UR UR27, SR_CTAID.Y ;  /* 0x00000000001b79c3 */ /* 0x000ea20000002600 */
[----:B------:R-:W-:Y:S01]  /*0020*/  ULDC.64 UR4, c[0x0][0x300] ;  /* 0x0000c00000047ab9 */ /* 0x000fe20000000a00 */
[----:B------:R-:W-:Y:S01]  /*0030*/  ULDC.64 UR6, c[0x0][0x2f0] ;  /* 0x0000bc0000067ab9 */ /* 0x000fe20000000a00 */
[----:B------:R-:W-:Y:S01]  /*0040*/  UISETP.NE.U32.AND UP1, UPT, UR4, URZ, UPT ;  /* 0x0000003f0400728c */ /* 0x000fe2000bf25070 */
[----:B-1----:R-:W-:Y:S01]  /*0050*/  VIADD R1, R1, 0xffffffd0 ;  /* 0xffffffd001017836 */ /* 0x002fe20000000000 */
[----:B------:R-:W-:-:S02]  /*0060*/  UISETP.NE.U32.AND UP2, UPT, UR6, URZ, UPT ;  /* 0x0000003f0600728c */ /* 0x000fc4000bf45070 */
[----:B------:R-:W-:Y:S02]  /*0070*/  UISETP.NE.AND.EX UP1, UPT, UR5, URZ, UPT, UP1 ;  /* 0x0000003f0500728c */ /* 0x000fe4000bf25310 */
[----:B------:R-:W-:Y:S01]  /*0080*/  UISETP.NE.AND.EX UP2, UPT, UR7, URZ, UPT, UP2 ;  /* 0x0000003f0700728c */ /* 0x000fe2000bf45320 */
[----:B------:R-:W-:Y:S01]  /*0090*/  ULDC.64 UR8, c[0x0][0x2f0] ;  /* 0x0000bc0000087ab9 */ /* 0x000fe20000000a00 */
[----:B------:R-:W-:Y:S02]  /*00a0*/  ULDC.U8 UR6, c[0x0][0x3c2] ;  /* 0x0000f08000067ab9 */ /* 0x000fe40000000000 */
[----:B------:R-:W-:Y:S01]  /*00b0*/  PLOP3.LUT P0, PT, PT, PT, UP1, 0x80, 0x0 ;  /* 0x000000000000781c */ /* 0x000fe20003f0f018 */
[----:B------:R-:W-:Y:S01]  /*00c0*/  ULDC.64 UR4, c[0x0][0x2f8] ;  /* 0x0000be0000047ab9 */ /* 0x000fe20000000a00 */
[----:B------:R-:W-:Y:S01]  /*00d0*/  PLOP3.LUT P2, PT, PT, PT, UP2, 0x80, 0x0 ;  /* 0x000000000000781c */ /* 0x000fe20003f4f028 */
[----:B------:R-:W-:Y:S02]  /*00e0*/  UISETP.NE.AND UP3, UPT, UR6, URZ, UPT ;  /* 0x0000003f0600728c */ /* 0x000fe4000bf65270 */
[----:B------:R-:W-:Y:S01]  /*00f0*/  UISETP.EQ.U32.AND UP0, UPT, UR4, URZ, UPT ;  /* 0x0000003f0400728c */ /* 0x000fe2000bf02070 */
[----:B------:R-:W-:Y:S01]  /*0100*/  ULDC.64 UR22, c[0x0][0x208] ;  /* 0x0000820000167ab9 */ /* 0x000fe20000000a00 */
[----:B------:R-:W-:-:S02]  /*0110*/  ULDC.64 UR6, c[0x0][0x2f8] ;  /* 0x0000be0000067ab9 */ /* 0x000fc40000000a00 */
[----:B------:R-:W-:Y:S02]  /*0120*/  UISETP.EQ.OR.EX UP0, UPT, UR5, URZ, !UP3, UP0 ;  /* 0x0000003f0500728c */ /* 0x000fe4000df02700 */
[----:B--2---:R-:W-:-:S06]  /*0130*/  UIMAD.WIDE UR8, UR27, 0x4, UR8 ;  /* 0x000000041b0878a5 */ /* 0x004fcc000f8e0208 */
[----:B------:R-:W-:Y:S02]  /*0140*/  IMAD.U32 R10, RZ, RZ, UR8 ;  /* 0x00000008ff0a7e24 */ /* 0x000fe4000f8e00ff */
[----:B------:R-:W-:Y:S01]  /*0150*/  IMAD.U32 R11, RZ, RZ, UR9 ;  /* 0x00000009ff0b7e24 */ /* 0x000fe2000f8e00ff */
[----:B------:R-:W-:Y:S02]  /*0160*/  @UP1 ULDC.64 UR8, c[0x0][0x300] ;  /* 0x0000c00000081ab9 */ /* 0x000fe40000000a00 */
[----:B------:R-:W-:Y:S02]  /*0170*/  @UP1 UIMAD.WIDE UR8, UR27, 0x4, UR8 ;  /* 0x000000041b0818a5 */ /* 0x000fe4000f8e0208 */
[----:B------:R-:W2:Y:S04]  /*0180*/  @P2 LDG.E R4, desc[UR22][R10.64] ;  /* 0x000000160a042981 */ /* 0x000ea8000c1e1900 */
[----:B------:R-:W-:Y:S01]  /*0190*/  IMAD.U32 R8, RZ, RZ, UR8 ;  /* 0x00000008ff087e24 */ /* 0x000fe2000f8e00ff */
[----:B------:R-:W3:Y:S01]  /*01a0*/  @P2 LDG.E R0, desc[UR22][R10.64+0x4] ;  /* 0x000004160a002981 */ /* 0x000ee2000c1e1900 */
[----:B------:R-:W-:Y:S01]  /*01b0*/  IMAD.U32 R9, RZ, RZ, UR9 ;  /* 0x00000009ff097e24 */ /* 0x000fe2000f8e00ff */
[----:B------:R-:W-:Y:S01]  /*01c0*/  PLOP3.LUT P1, PT, PT, PT, UP0, 0x80, 0x0 ;  /* 0x000000000000781c */ /* 0x000fe20003f2f008 */
[----:B------:R-:W-:-:S03]  /*01d0*/  UIMAD.WIDE UR6, UR27, 0x4, UR6 ;  /* 0x000000041b0678a5 */ /* 0x000fc6000f8e0206 */
[----:B------:R-:W4:Y:S03]  /*01e0*/  @P0 LDG.E R2, desc[UR22][R8.64] ;  /* 0x0000001608020981 */ /* 0x000f26000c1e1900 */
[----:B------:R-:W-:Y:S02]  /*01f0*/  IMAD.U32 R6, RZ, RZ, UR6 ;  /* 0x00000006ff067e24 */ /* 0x000fe4000f8e00ff */
[----:B------:R-:W-:-:S05]  /*0200*/  IMAD.U32 R7, RZ, RZ, UR7 ;  /* 0x00000007ff077e24 */ /* 0x000fca000f8e00ff */
[----:B------:R-:W5:Y:S01]  /*0210*/  @!P1 LDG.E R3, desc[UR22][R6.64] ;  /* 0x0000001606039981 */ /* 0x000f62000c1e1900 */
[----:B------:R-:W-:Y:S01]  /*0220*/  UMOV UR16, 0xffffffff ;  /* 0xffffffff00107882 */ /* 0x000fe20000000000 */
[----:B------:R-:W-:Y:S01]  /*0230*/  UMOV UR7, URZ ;  /* 0x0000003f00077c82 */ /* 0x000fe20008000000 */
[----:B------:R-:W-:Y:S01]  /*0240*/  UMOV UR8, 0xffffffff ;  /* 0xffffffff00087882 */ /* 0x000fe20000000000 */
[----:B------:R-:W1:Y:S08]  /*0250*/  S2UR UR25, SR_CTAID.X ;  /* 0x00000000001979c3 */ /* 0x000e700000002500 */
[----:B------:R-:W1:Y:S01]  /*0260*/  S2UR UR10, SR_CTAID.Z ;  /* 0x00000000000a79c3 */ /* 0x000e620000002700 */
[----:B--2---:R-:W-:-:S02]  /*0270*/  @P2 R2UR UR16, R4 ;  /* 0x00000000041022ca */ /* 0x004fc400000e0000 */
[----:B---3--:R-:W-:Y:S02]  /*0280*/  @P2 R2UR UR18, R0 ;  /* 0x00000000001222ca */ /* 0x008fe400000e0000 */
[----:B----4-:R-:W-:Y:S02]  /*0290*/  @P0 R2UR UR7, R2 ;  /* 0x00000000020702ca */ /* 0x010fe400000e0000 */
[----:B------:R-:W-:-:S04]  /*02a0*/  ISETP.NE.U32.AND P0, PT, RZ, UR4, PT ;  /* 0x00000004ff007c0c */ /* 0x000fc8000bf05070 */
[----:B------:R-:W-:-:S05]  /*02b0*/  ISETP.NE.AND.EX P0, PT, RZ, UR5, PT, P0 ;  /* 0x00000005ff007c0c */ /* 0x000fca000bf05300 */
[----:B------:R-:W-:Y:S01]  /*02c0*/  @UP2 UIADD3 UR18, UR18, -UR16, URZ ;  /* 0x8000001012122290 */ /* 0x000fe2000fffe03f */
[----:B-----5:R-:W-:-:S06]  /*02d0*/  @!P1 R2UR UR8, R3 ;  /* 0x00000000030892ca */ /* 0x020fcc00000e0000 */
[----:B------:R-:W-:Y:S01]  /*02e0*/  @!UP2 ULDC UR18, c[0x0][0x2c4] ;  /* 0x0000b1000012aab9 */ /* 0x000fe20000000800 */
[----:B-1----:R-:W-:Y:S08]  /*02f0*/  @!P0 BRA `(.L_x_698) ;  /* 0x00000000001c8947 */ /* 0x002ff00003800000 */
[----:B------:R-:W-:-:S13]  /*0300*/  PLOP3.LUT P0, PT, PT, PT, UP3, 0x80, 0x0 ;  /* 0x000000000000781c */ /* 0x000fda0003f0f038 */
[----:B------:R-:W2:Y:S04]  /*0310*/  @P0 LDG.E R0, desc[UR22][R6.64+0x4] ;  /* 0x0000041606000981 */ /* 0x000ea8000c1e1900 */
[----:B------:R-:W3:Y:S01]  /*0320*/  @!P0 LDG.E R2, desc[UR22][R6.64] ;  /* 0x0000001606028981 */ /* 0x000ee2000c1e1900 */
[----:B--2---:R-:W-:-:S13]  /*0330*/  @P0 R2UR UR6, R0 ;  /* 0x00000000000602ca */ /* 0x004fda00000e0000 */
[----:B------:R-:W-:-:S07]  /*0340*/  @UP3 UIADD3 UR6, UR6, -UR8, URZ ;  /* 0x8000000806063290 */ /* 0x000fce000fffe03f */
[----:B---3--:R-:W-:Y:S01]  /*0350*/  @!P0 R2UR UR6, R2 ;  /* 0x00000000020682ca */ /* 0x008fe200000e0000 */
[----:B------:R-:W-:-:S14]  /*0360*/  BRA `(.L_x_699) ;  /* 0x0000000000047947 */ /* 0x000fdc0003800000 */
.L_x_698:
[----:B------:R-:W-:-:S03]  /*0370*/  ULDC UR6, c[0x0][0x2c8] ;  /* 0x0000b20000067ab9 */ /* 0x000fc60000000800 */
.L_x_699:
[----:B------:R-:W-:Y:S02]  /*0380*/  ULDC.64 UR4, c[0x0][0x308] ;  /* 0x0000c20000047ab9 */ /* 0x000fe40000000a00 */
[----:B------:R-:W-:-:S04]  /*0390*/  UISETP.NE.U32.AND UP2, UPT, UR4, URZ, UPT ;  /* 0x0000003f0400728c */ /* 0x000fc8000bf45070 */
[----:B------:R-:W-:-:S06]  /*03a0*/  UISETP.NE.AND.EX UP2, UPT, UR5, URZ, UPT, UP2 ;  /* 0x0000003f0500728c */ /* 0x000fcc000bf45320 */
[----:B------:R-:W-:-:S05]  /*03b0*/  PLOP3.LUT P0, PT, PT, PT, UP2, 0x80, 0x0 ;  /* 0x000000000000781c */ /* 0x000fca0003f0f028 */
[----:B------:R-:W-:Y:S02]  /*03c0*/  @UP2 ULDC.64 UR4, c[0x0][0x308] ;  /* 0x0000c20000042ab9 */ /* 0x000fe40000000a00 */
[----:B------:R-:W-:-:S06]  /*03d0*/  @UP2 UIMAD.WIDE UR4, UR27, 0x4, UR4 ;  /* 0x000000041b0428a5 */ /* 0x000fcc000f8e0204 */
[----:B------:R-:W-:Y:S02]  /*03e0*/  IMAD.U32 R2, RZ, RZ, UR4 ;  /* 0x00000004ff027e24 */ /* 0x000fe4000f8e00ff */
[----:B------:R-:W-:Y:S01]  /*03f0*/  IMAD.U32 R3, RZ, RZ, UR5 ;  /* 0x00000005ff037e24 */ /* 0x000fe2000f8e00ff */
[----:B------:R-:W-:Y:S01]  /*0400*/  USHF.L.U32 UR25, UR25, 0x6, URZ ;  /* 0x0000000619197899 */ /* 0x000fe2000800063f */
[----:B------:R-:W-:-:S03]  /*0410*/  @!UP2 ULDC.64 UR4, c[0x0][0x318] ;  /* 0x0000c6000004aab9 */ /* 0x000fc60000000a00 */
[----:B------:R-:W2:Y:S01]  /*0420*/  @P0 LDG.E R0, desc[UR22][R2.64] ;  /* 0x0000001602000981 */ /* 0x000ea2000c1e1900 */
[----:B------:R-:W-:Y:S02]  /*0430*/  UISETP.GT.AND UP1, UPT, UR18, UR25, UPT ;  /* 0x000000191200728c */ /* 0x000fe4000bf24270 */
[----:B------:R-:W-:-:S03]  /*0440*/  @!UP2 UISETP.NE.U32.AND UP0, UPT, UR4, URZ, UPT ;  /* 0x0000003f0400a28c */ /* 0x000fc6000bf05070 */
[----:B------:R-:W-:Y:S01]  /*0450*/  @!UP2 ULDC UR4, c[0x0][0x2cc] ;  /* 0x0000b3000004aab9 */ /* 0x000fe20000000800 */
[----:B------:R-:W-:-:S04]  /*0460*/  @!UP2 UISETP.NE.AND.EX UP0, UPT, UR5, URZ, UPT, UP0 ;  /* 0x0000003f0500a28c */ /* 0x000fc8000bf05300 */
[----:B------:R-:W-:Y:S01]  /*0470*/  @!UP2 USEL UR4, UR4, URZ, UP0 ;  /* 0x0000003f0404a287 */ /* 0x000fe20008000000 */
[----:B--2---:R-:W-:Y:S02]  /*0480*/  @P0 R2UR UR26, R0 ;  /* 0x00000000001a02ca */ /* 0x004fe400000e0000 */
[----:B------:R-:W-:-:S11]  /*0490*/  PLOP3.LUT P0, PT, PT, PT, UP1, 0x80, 0x0 ;  /* 0x000000000000781c */ /* 0x000fd60003f0f018 */
[----:B------:R-:W-:Y:S02]  /*04a0*/  @UP2 UIADD3 UR26, UR26, -UR7, URZ ;  /* 0x800000071a1a2290 */ /* 0x000fe4000fffe03f */
[----:B------:R-:W-:Y:S10]  /*04b0*/  @!P0 EXIT ;  /* 0x000000000000894d */ /* 0x000ff40003800000 */
[----:B------:R-:W-:Y:S01]  /*04c0*/  UIADD3 UR5, -UR18, 0x13f, UR25 ;  /* 0x0000013f12057890 */ /* 0x000fe2000fffe119 */
[----:B------:R-:W1:Y:S01]  /*04d0*/  S2R R3, SR_TID.X ;  /* 0x0000000000037919 */ /* 0x000e620000002100 */
[----:B------:R-:W-:Y:S01]  /*04e0*/  @!UP2 UIADD3 UR26, UR4, UR6, -UR7 ;  /* 0x00000006041aa290 */ /* 0x000fe2000fffe807 */
[----:B------:R-:W-:Y:S01]  /*04f0*/  ULDC UR24, c[0x0][0x398] ;  /* 0x0000e60000187ab9 */ /* 0x000fe20000000800 */
[----:B------:R-:W-:Y:S02]  /*0500*/  ULDC UR12, c[0x0][0x2c8] ;  /* 0x0000b200000c7ab9 */ /* 0x000fe40000000800 */
[----:B------:R-:W-:Y:S02]  /*0510*/  UIADD3 UR5, UR5, UR24, UR26 ;  /* 0x0000001805057290 */ /* 0x000fe4000fffe01a */
[----:B------:R-:W-:Y:S02]  /*0520*/  UIADD3 UR9, UR26, 0xff, URZ ;  /* 0x000000ff1a097890 */ /* 0x000fe4000fffe03f */
[----:B------:R-:W-:-:S02]  /*0530*/  USHF.R.S32.HI UR4, URZ, 0x1f, UR5 ;  /* 0x0000001f3f047899 */ /* 0x000fc40008011405 */
[----:B------:R-:W-:Y:S02]  /*0540*/  USHF.R.S32.HI UR6, URZ, 0x1f, UR9 ;  /* 0x0000001f3f067899 */ /* 0x000fe40008011409 */
[----:B------:R-:W-:Y:S02]  /*0550*/  UIADD3 UR12, UR12, 0xff, URZ ;  /* 0x000000ff0c0c7890 */ /* 0x000fe4000fffe03f */
[----:B------:R-:W-:Y:S02]  /*0560*/  ULEA.HI UR4, UR4, UR5, URZ, 0x8 ;  /* 0x0000000504047291 */ /* 0x000fe4000f8f403f */
[----:B------:R-:W-:Y:S02]  /*0570*/  ULEA.HI UR6, UR6, UR9, URZ, 0x8 ;  /* 0x0000000906067291 */ /* 0x000fe4000f8f403f */
[----:B------:R-:W-:Y:S02]  /*0580*/  USHF.R.S32.HI UR11, URZ, 0x1f, UR12 ;  /* 0x0000001f3f0b7899 */ /* 0x000fe4000801140c */
[----:B------:R-:W-:-:S02]  /*0590*/  USHF.R.S32.HI UR4, URZ, 0x8, UR4 ;  /* 0x000000083f047899 */ /* 0x000fc40008011404 */
[----:B------:R-:W-:Y:S02]  /*05a0*/  USHF.R.S32.HI UR6, URZ, 0x8, UR6 ;  /* 0x000000083f067899 */ /* 0x000fe40008011406 */
[----:B------:R-:W-:Y:S02]  /*05b0*/  ULEA.HI UR11, UR11, UR12, URZ, 0x8 ;  /* 0x0000000c0b0b7291 */ /* 0x000fe4000f8f403f */
[----:B------:R-:W-:Y:S02]  /*05c0*/  IMAD.U32 R5, RZ, RZ, UR4 ;  /* 0x00000004ff057e24 */ /* 0x000fe4000f8e00ff */
[----:B------:R-:W-:Y:S01]  /*05d0*/  USHF.R.S32.HI UR11, URZ, 0x8, UR11 ;  /* 0x000000083f0b7899 */ /* 0x000fe2000801140b */
[----:B------:R-:W-:-:S05]  /*05e0*/  IMAD.U32 R0, RZ, RZ, UR6 ;  /* 0x00000006ff007e24 */ /* 0x000fca000f8e00ff */
[----:B------:R-:W-:-:S04]  /*05f0*/  VIMNMX3 R0, R0, UR11, R5, PT ;  /* 0x0000000b00007c0f */ /* 0x000fc8000b800105 */
[----:B------:R-:W-:-:S13]  /*0600*/  R2UR UR20, R0 ;  /* 0x00000000001472ca */ /* 0x000fda00000e0000 */
[----:B------:R-:W-:-:S13]  /*0610*/  ISETP.LT.AND P0, PT, RZ, UR20, PT ;  /* 0x00000014ff007c0c */ /* 0x000fda000bf01270 */
[----:B-1----:R-:W-:Y:S05]  /*0620*/  @P0 BRA `(.L_x_700) ;  /* 0x0000000800000947 */ /* 0x002fea0003800000 */
[----:B------:R-:W-:Y:S01]  /*0630*/  UISETP.NE.AND UP0, UPT, UR16, -0x1, UPT ;  /* 0xffffffff1000788c */ /* 0x000fe2000bf05270 */
[----:B------:R-:W-:Y:S01]  /*0640*/  SHF.R.S32.HI R0, RZ, 0x1f, R3 ;  /* 0x0000001fff007819 */ /* 0x000fe20000011403 */
[----:B------:R-:W-:Y:S01]  /*0650*/  USHF.R.S32.HI UR8, URZ, 0x1f, UR25 ;  /* 0x0000001f3f087899 */ /* 0x000fe20008011419 */
[----:B------:R-:W-:Y:S01]  /*0660*/  BSSY B0, `(.L_x_701) ;  /* 0x000003a000007945 */ /* 0x000fe20003800000 */
[----:B------:R-:W-:Y:S01]  /*0670*/  ULDC UR6, c[0x0][0x2d0] ;  /* 0x0000b40000067ab9 */ /* 0x000fe20000000800 */
[----:B------:R-:W-:Y:S01]  /*0680*/  LEA.HI R7, R0, R3, RZ, 0x3 ;  /* 0x0000000300077211 */ /* 0x000fe200078f18ff */
[----:B------:R-:W-:Y:S02]  /*0690*/  UIADD3 UR18, -UR25, UR18, URZ ;  /* 0x0000001219127290 */ /* 0x000fe4000fffe13f */
[----:B------:R-:W-:Y:S01]  /*06a0*/  USHF.R.S32.HI UR9, URZ, 0x1f, UR10 ;  /* 0x0000001f3f097899 */ /* 0x000fe2000801140a */
[----:B------:R-:W-:Y:S02]  /*06b0*/  LOP3.LUT R8, R7, 0xfffffff8, RZ, 0xc0, !PT ;  /* 0xfffffff807087812 */ /* 0x000fe400078ec0ff */
[----:B------:R-:W-:Y:S01]  /*06c0*/  @!UP0 USHF.R.S32.HI UR7, URZ, 0x1f, UR27 ;  /* 0x0000001f3f078899 */ /* 0x000fe2000801141b */
[----:B------:R-:W-:Y:S01]  /*06d0*/  SHF.R.S32.HI R7, RZ, 0x3, R7 ;  /* 0x00000003ff077819 */ /* 0x000fe20000011407 */
[----:B------:R-:W-:Y:S01]  /*06e0*/  @!UP0 ULDC.64 UR4, c[0x0][0x290] ;  /* 0x0000a40000048ab9 */ /* 0x000fe20000000a00 */
[----:B------:R-:W-:Y:S01]  /*06f0*/  IMAD.IADD R8, R3, 0x1, -R8 ;  /* 0x0000000103087824 */ /* 0x000fe200078e0a08 */
[----:B------:R-:W-:-:S02]  /*0700*/  @!UP0 UIMAD UR7, UR7, UR4, URZ ;  /* 0x00000004070782a4 */ /* 0x000fc4000f8e023f */
[----:B------:R-:W-:Y:S01]  /*0710*/  @!UP0 UIMAD.WIDE.U32 UR12, UR27, UR4, URZ ;  /* 0x000000041b0c82a5 */ /* 0x000fe2000f8e003f */
[C---:B------:R-:W-:Y:S01]  /*0720*/  IMAD.SHL.U32 R2, R8.reuse, 0x8, RZ ;  /* 0x0000000808027824 */ /* 0x040fe200078e00ff */
[----:B------:R-:W-:Y:S01]  /*0730*/  @!UP0 UIMAD UR7, UR27, UR5, UR7 ;  /* 0x000000051b0782a4 */ /* 0x000fe2000f8e0207 */
[C---:B------:R-:W-:Y:S01]  /*0740*/  VIADD R0, R7.reuse, 0x10 ;  /* 0x0000001007007836 */ /* 0x040fe20000000000 */
[----:B------:R-:W-:Y:S01]  /*0750*/  ISETP.NE.AND P3, PT, R8, RZ, PT ;  /* 0x000000ff0800720c */ /* 0x000fe20003f65270 */
[----:B------:R-:W-:Y:S01]  /*0760*/  ULDC.64 UR4, c[0x0][0x298] ;  /* 0x0000a60000047ab9 */ /* 0x000fe20000000a00 */
[--C-:B------:R-:W-:Y:S01]  /*0770*/  SHF.R.S32.HI R3, RZ, 0x1f, R2.reuse ;  /* 0x0000001fff037819 */ /* 0x100fe20000011402 */
[----:B------:R-:W-:Y:S01]  /*0780*/  UIMAD UR8, UR8, UR4, URZ ;  /* 0x00000004080872a4 */ /* 0x000fe2000f8e023f */
[----:B------:R-:W-:Y:S01]  /*0790*/  IMAD.U32 R4, RZ, RZ, UR4 ;  /* 0x00000004ff047e24 */ /* 0x000fe2000f8e00ff */
[----:B------:R-:W-:Y:S01]  /*07a0*/  @UP0 UIMAD.WIDE.U32 UR14, UR16, UR4, URZ ;  /* 0x00000004100e02a5 */ /* 0x000fe2000f8e003f */
[----:B------:R-:W-:Y:S01]  /*07b0*/  ISETP.GE.AND P6, PT, R2, UR6, PT ;  /* 0x0000000602007c0c */ /* 0x000fe2000bfc6270 */
[----:B------:R-:W-:Y:S01]  /*07c0*/  UIMAD UR8, UR25, UR5, UR8 ;  /* 0x00000005190872a4 */ /* 0x000fe2000f8e0208 */
[----:B------:R-:W-:Y:S01]  /*07d0*/  IMAD.WIDE.U32 R4, R4, UR25, R2 ;  /* 0x0000001904047c25 */ /* 0x000fe2000f8e0002 */
[----:B------:R-:W-:Y:S01]  /*07e0*/  @UP0 UIMAD UR16, UR16, UR5, UR15 ;  /* 0x00000005101002a4 */ /* 0x000fe2000f8e020f */
[----:B------:R-:W-:Y:S01]  /*07f0*/  ISETP.GE.OR P2, PT, R7, UR18, P6 ;  /* 0x0000001207007c0c */ /* 0x000fe2000b746670 */
[----:B------:R-:W-:Y:S01]  /*0800*/  @!UP0 UIADD3 UR16, UR13, UR7, URZ ;  /* 0x000000070d108290 */ /* 0x000fe2000fffe03f */
[----:B------:R-:W-:Y:S01]  /*0810*/  ISETP.GE.AND P1, PT, R0, UR18, PT ;  /* 0x0000001200007c0c */ /* 0x000fe2000bf26270 */
[----:B------:R-:W-:Y:S01]  /*0820*/  @!UP0 UMOV UR14, UR12 ;  /* 0x0000000c000e8c82 */ /* 0x000fe20008000000 */
[----:B------:R-:W-:Y:S01]  /*0830*/  IMAD.U32 R2, RZ, RZ, UR8 ;  /* 0x00000008ff027e24 */ /* 0x000fe2000f8e00ff */
[----:B------:R-:W-:Y:S01]  /*0840*/  IADD3 R4, P0, R4, UR14, RZ ;  /* 0x0000000e04047c10 */ /* 0x000fe2000ff1e0ff */
[----:B------:R-:W-:Y:S01]  /*0850*/  ULDC.64 UR6, c[0x0][0x2a0] ;  /* 0x0000a80000067ab9 */ /* 0x000fe20000000a00 */
[----:B------:R-:W-:Y:S01]  /*0860*/  ULDC UR8, c[0x0][0x270] ;  /* 0x00009c0000087ab9 */ /* 0x000fe20000000800 */
[----:B------:R-:W-:Y:S01]  /*0870*/  UIMAD UR9, UR9, UR6, URZ ;  /* 0x00000006090972a4 */ /* 0x000fe2000f8e023f */
[----:B------:R-:W-:Y:S01]  /*0880*/  IADD3.X R5, R5, UR16, R2, P0, !PT ;  /* 0x0000001005057c10 */ /* 0x000fe200087fe402 */
[----:B------:R-:W-:Y:S01]  /*0890*/  IMAD.U32 R10, RZ, RZ, UR6 ;  /* 0x00000006ff0a7e24 */ /* 0x000fe2000f8e00ff */
[----:B------:R-:W-:Y:S01]  /*08a0*/  UIMAD UR8, UR27, UR8, UR10 ;  /* 0x000000081b0872a4 */ /* 0x000fe2000f8e020a */
[----:B------:R-:W-:Y:S01]  /*08b0*/  ISETP.GE.OR P5, PT, R0, UR18, P6 ;  /* 0x0000001200007c0c */ /* 0x000fe2000b7a6670 */
[----:B------:R-:W-:Y:S01]  /*08c0*/  UIMAD UR7, UR10, UR7, UR9 ;  /* 0x000000070a0772a4 */ /* 0x000fe2000f8e0209 */
[----:B------:R-:W-:Y:S01]  /*08d0*/  IMAD.WIDE.U32 R10, R10, UR10, R4 ;  /* 0x0000000a0a0a7c25 */ /* 0x000fe2000f8e0004 */
[----:B------:R-:W-:Y:S01]  /*08e0*/  ULDC UR6, c[0x0][0x2c4] ;  /* 0x0000b10000067ab9 */ /* 0x000fe20000000800 */
[----:B------:R-:W-:Y:S01]  /*08f0*/  SHF.R.S32.HI R5, RZ, 0x1f, R7 ;  /* 0x0000001fff057819 */ /* 0x000fe20000011407 */
[----:B------:R-:W-:Y:S01]  /*0900*/  UIMAD UR25, UR8, UR6, UR25 ;  /* 0x00000006081972a4 */ /* 0x000fe2000f8e0219 */
[----:B------:R-:W-:-:S02]  /*0910*/  VIADD R0, R7, 0x20 ;  /* 0x0000002007007836 */ /* 0x000fc40000000000 */
[----:B------:R-:W-:Y:S02]  /*0920*/  VIADD R15, R11, UR7 ;  /* 0x000000070b0f7c36 */ /* 0x000fe40008000000 */
[----:B------:R-:W-:Y:S01]  /*0930*/  VIADD R6, R7, 0x30 ;  /* 0x0000003007067836 */ /* 0x000fe20000000000 */
[C---:B------:R-:W-:Y:S02]  /*0940*/  ISETP.GE.AND P0, PT, R0.reuse, UR18, PT ;  /* 0x0000001200007c0c */ /* 0x040fe4000bf06270 */
[----:B------:R-:W-:Y:S01]  /*0950*/  ISETP.GE.OR P4, PT, R0, UR18, P6 ;  /* 0x0000001200007c0c */ /* 0x000fe2000b786670 */
[----:B------:R-:W-:-:S12]  /*0960*/  @P2 BRA `(.L_x_702) ;  /* 0x0000000000242947 */ /* 0x000fd80003800000 */
[----:B------:R-:W-:Y:S01]  /*0970*/  MOV R14, R10 ;  /* 0x0000000a000e7202 */ /* 0x000fe20000000f00 */
[----:B------:R-:W-:Y:S01]  /*0980*/  IMAD R0, R5, UR4, RZ ;  /* 0x0000000405007c24 */ /* 0x000fe2000f8e02ff */
[----:B------:R-:W-:-:S03]  /*0990*/  ULDC.64 UR6, c[0x0][0x280] ;  /* 0x0000a00000067ab9 */ /* 0x000fc60000000a00 */
[----:B------:R-:W-:-:S04]  /*09a0*/  IMAD.WIDE.U32 R2, R7, UR4, R14 ;  /* 0x0000000407027c25 */ /* 0x000fc8000f8e000e */
[----:B------:R-:W-:Y:S01]  /*09b0*/  IMAD R0, R7, UR5, R0 ;  /* 0x0000000507007c24 */ /* 0x000fe2000f8e0200 */
[----:B------:R-:W-:-:S04]  /*09c0*/  LEA R12, P2, R2, UR6, 0x1 ;  /* 0x00000006020c7c11 */ /* 0x000fc8000f8408ff */
[----:B------:R-:W-:-:S04]  /*09d0*/  IADD3 R0, R3, R0, RZ ;  /* 0x0000000003007210 */ /* 0x000fc80007ffe0ff */
[----:B------:R-:W-:-:S05]  /*09e0*/  LEA.HI.X R13, R2, UR7, R0, 0x1, P2 ;  /* 0x00000007020d7c11 */ /* 0x000fca00090f0c00 */
[----:B------:R1:W-:Y:S02]  /*09f0*/  STG.E.128 desc[UR22][R12.64], RZ ;  /* 0x000000ff0c007986 */ /* 0x0003e4000c101d16 */
.L_x_702:
[----:B------:R-:W-:Y:S05]  /*0a00*/  BSYNC B0 ;  /* 0x0000000000007941 */ /* 0x000fea0003800000 */
.L_x_701:
[----:B------:R-:W-:Y:S01]  /*0a10*/  BSSY B0, `(.L_x_703) ;  /* 0x0000014000007945 */ /* 0x000fe20003800000 */
[C---:B------:R-:W-:Y:S01]  /*0a20*/  IADD3 R4, P2, R7.reuse, UR25, RZ ;  /* 0x0000001907047c10 */ /* 0x040fe2000ff5e0ff */
[----:B------:R-:W-:Y:S01]  /*0a30*/  IMAD.U32 R0, RZ, RZ, UR25 ;  /* 0x00000019ff007e24 */ /* 0x000fe2000f8e00ff */
[C---:B------:R-:W-:Y:S02]  /*0a40*/  ISETP.NE.OR P1, PT, R8.reuse, RZ, P1 ;  /* 0x000000ff0800720c */ /* 0x040fe40000f25670 */
[----:B------:R-:W-:Y:S02]  /*0a50*/  ISETP.NE.OR P0, PT, R8, RZ, P0 ;  /* 0x000000ff0800720c */ /* 0x000fe40000705670 */
[----:B------:R-:W-:Y:S02]  /*0a60*/  ISETP.GE.OR P3, PT, R7, UR18, P3 ;  /* 0x0000001207007c0c */ /* 0x000fe40009f66670 */
[----:B------:R-:W-:Y:S01]  /*0a70*/  ISETP.GE.OR P6, PT, R6, UR18, P6 ;  /* 0x0000001206007c0c */ /* 0x000fe2000b7c6670 */
[----:B------:R-:W-:-:S12]  /*0a80*/  @P5 BRA `(.L_x_704) ;  /* 0x0000000000305947 */ /* 0x000fd80003800000 */
[----:B------:R-:W-:Y:S01]  /*0a90*/  IADD3 R3, P5, R7, 0x10, RZ ;  /* 0x0000001007037810 */ /* 0x000fe20007fbe0ff */
[----:B-1----:R-:W-:Y:S01]  /*0aa0*/  IMAD.MOV.U32 R12, RZ, RZ, R10 ;  /* 0x000000ffff0c7224 */ /* 0x002fe200078e000a */
[----:B------:R-:W-:Y:S01]  /*0ab0*/  MOV R13, R15 ;  /* 0x0000000f000d7202 */ /* 0x000fe20000000f00 */
[----:B------:R-:W-:Y:S02]  /*0ac0*/  ULDC.64 UR6, c[0x0][0x280] ;  /* 0x0000a00000067ab9 */ /* 0x000fe40000000a00 */
[----:B------:R-:W-:Y:S02]  /*0ad0*/  IMAD.X R2, RZ, RZ, R5, P5 ;  /* 0x000000ffff027224 */ /* 0x000fe400028e0605 */
[----:B------:R-:W-:-:S04]  /*0ae0*/  IMAD.WIDE.U32 R12, R3, UR4, R12 ;  /* 0x00000004030c7c25 */ /* 0x000fc8000f8e000c */
[----:B------:R-:W-:Y:S01]  /*0af0*/  IMAD R2, R2, UR4, RZ ;  /* 0x0000000402027c24 */ /* 0x000fe2000f8e02ff */
[----:B------:R-:W-:-:S03]  /*0b00*/  LEA R16, P5, R12, UR6, 0x1 ;  /* 0x000000060c107c11 */ /* 0x000fc6000f8a08ff */
[----:B------:R-:W-:-:S05]  /*0b10*/  IMAD R2, R3, UR5, R2 ;  /* 0x0000000503027c24 */ /* 0x000fca000f8e0202 */
[----:B------:R-:W-:-:S04]  /*0b20*/  IADD3 R3, R13, R2, RZ ;  /* 0x000000020d037210 */ /* 0x000fc80007ffe0ff */
[----:B------:R-:W-:-:S05]  /*0b30*/  LEA.HI.X R17, R12, UR7, R3, 0x1, P5 ;  /* 0x000000070c117c11 */ /* 0x000fca000a8f0c03 */
[----:B------:R2:W-:Y:S02]  /*0b40*/  STG.E.128 desc[UR22][R16.64], RZ ;  /* 0x000000ff10007986 */ /* 0x0005e4000c101d16 */
.L_x_704:
[----:B------:R-:W-:Y:S05]  /*0b50*/  BSYNC B0 ;  /* 0x0000000000007941 */ /* 0x000fea0003800000 */
.L_x_703:
[----:B------:R-:W-:Y:S04]  /*0b60*/  BSSY B0, `(.L_x_705) ;  /* 0x000000e000007945 */ /* 0x000fe80003800000 */
[----:B------:R-:W-:Y:S05]  /*0b70*/  @P4 BRA `(.L_x_706) ;  /* 0x0000000000304947 */ /* 0x000fea0003800000 */
[----:B------:R-:W-:Y:S01]  /*0b80*/  IADD3 R3, P4, R7, 0x20, RZ ;  /* 0x0000002007037810 */ /* 0x000fe20007f9e0ff */
[----:B-1----:R-:W-:Y:S01]  /*0b90*/  IMAD.MOV.U32 R12, RZ, RZ, R10 ;  /* 0x000000ffff0c7224 */ /* 0x002fe200078e000a */
[----:B------:R-:W-:Y:S01]  /*0ba0*/  MOV R13, R15 ;  /* 0x0000000f000d7202 */ /* 0x000fe20000000f00 */
[----:B------:R-:W-:Y:S02]  /*0bb0*/  ULDC.64 UR6, c[0x0][0x280] ;  /* 0x0000a00000067ab9 */ /* 0x000fe40000000a00 */
[----:B------:R-:W-:Y:S02]  /*0bc0*/  IMAD.X R2, RZ, RZ, R5, P4 ;  /* 0x000000ffff027224 */ /* 0x000fe400020e0605 */
[----:B------:R-:W-:-:S04]  /*0bd0*/  IMAD.WIDE.U32 R12, R3, UR4, R12 ;  /* 0x00000004030c7c25 */ /* 0x000fc8000f8e000c */
[----:B------:R-:W-:Y:S01]  /*0be0*/  IMAD R2, R2, UR4, RZ ;  /* 0x0000000402027c24 */ /* 0x000fe2000f8e02ff */
[----:B--2---:R-:W-:-:S03]  /*0bf0*/  LEA R16, P4, R12, UR6, 0x1 ;  /* 0x000000060c107c11 */ /* 0x004fc6000f8808ff */
[----:B------:R-:W-:-:S05]  /*0c00*/  IMAD R2, R3, UR5, R2 ;  /* 0x0000000503027c24 */ /* 0x000fca000f8e0202 */
[----:B------:R-:W-:-:S04]  /*0c10*/  IADD3 R3, R13, R2, RZ ;  /* 0x000000020d037210 */ /* 0x000fc80007ffe0ff */
[----:B------:R-:W-:-:S05]  /*0c20*/  LEA.HI.X R17, R12, UR7, R3, 0x1, P4 ;  /* 0x000000070c117c11 */ /* 0x000fca000a0f0c03 */
[----:B------:R3:W-:Y:S02]  /*0c30*/  STG.E.128 desc[UR22][R16.64], RZ ;  /* 0x000000ff10007986 */ /* 0x0007e4000c101d16 */
.L_x_706:
[----:B------:R-:W-:Y:S05]  /*0c40*/  BSYNC B0 ;  /* 0x0000000000007941 */ /* 0x000fea0003800000 */
.L_x_705:
[----:B------:R-:W-:Y:S04]  /*0c50*/  BSSY B0, `(.L_x_707) ;  /* 0x000000d000007945 */ /* 0x000fe80003800000 */
[----:B------:R-:W-:Y:S05]  /*0c60*/  @P6 BRA `(.L_x_708) ;  /* 0x00000000002c6947 */ /* 0x000fea0003800000 */
[----:B------:R-:W-:Y:S01]  /*0c70*/  IADD3 R7, P4, R7, 0x30, RZ ;  /* 0x0000003007077810 */ /* 0x000fe20007f9e0ff */
[----:B------:R-:W-:Y:S01]  /*0c80*/  ULDC.64 UR6, c[0x0][0x280] ;  /* 0x0000a00000067ab9 */ /* 0x000fe20000000a00 */
[----:B------:R-:W-:Y:S02]  /*0c90*/  MOV R11, R15 ;  /* 0x0000000f000b7202 */ /* 0x000fe40000000f00 */
[----:B------:R-:W-:Y:S01]  /*0ca0*/  IADD3.X R2, RZ, R5, RZ, P4, !PT ;  /* 0x00000005ff027210 */ /* 0x000fe200027fe4ff */
[----:B------:R-:W-:-:S04]  /*0cb0*/  IMAD.WIDE.U32 R10, R7, UR4, R10 ;  /* 0x00000004070a7c25 */ /* 0x000fc8000f8e000a */
[----:B------:R-:W-:-:S04]  /*0cc0*/  IMAD R2, R2, UR4, RZ ;  /* 0x0000000402027c24 */ /* 0x000fc8000f8e02ff */
[----:B------:R-:W-:Y:S01]  /*0cd0*/  IMAD R7, R7, UR5, R2 ;  /* 0x0000000507077c24 */ /* 0x000fe2000f8e0202 */
[----:B------:R-:W-:-:S04]  /*0ce0*/  LEA R2, P4, R10, UR6, 0x1 ;  /* 0x000000060a027c11 */ /* 0x000fc8000f8808ff */
[----:B------:R-:W-:-:S04]  /*0cf0*/  IADD3 R7, R11, R7, RZ ;  /* 0x000000070b077210 */ /* 0x000fc80007ffe0ff */
[----:B------:R-:W-:-:S05]  /*0d00*/  LEA.HI.X R3, R10, UR7, R7, 0x1, P4 ;  /* 0x000000070a037c11 */ /* 0x000fca000a0f0c07 */
[----:B------:R4:W-:Y:S02]  /*0d10*/  STG.E.128 desc[UR22][R2.64], RZ ;  /* 0x000000ff02007986 */ /* 0x0009e4000c101d16 */
.L_x_708:
[----:B------:R-:W-:Y:S05]  /*0d20*/  BSYNC B0 ;  /* 0x0000000000007941 */ /* 0x000fea0003800000 */
.L_x_707:
[----:B------:R-:W-:Y:S01]  /*0d30*/  LEA.HI.X.SX32 R5, R0, R5, 0x1, P2 ;  /* 0x0000000500057211 */ /* 0x000fe200010f0eff */
[----:B------:R-:W-:Y:S01]  /*0d40*/  ULDC.64 UR6, c[0x0][0x2b0] ;  /* 0x0000ac0000067ab9 */ /* 0x000fe20000000a00 */
[----:B------:R-:W-:Y:S01]  /*0d50*/  ISETP.GE.AND P2, PT, R6, UR18, PT ;  /* 0x0000001206007c0c */ /* 0x000fe2000bf46270 */
[----:B------:R-:W-:Y:S01]  /*0d60*/  @!P3 IMAD.MOV.U32 R9, RZ, RZ, 0x7f800000 ;  /* 0x7f800000ff09b424 */ /* 0x000fe200078e00ff */
[----:B----4-:R-:W-:Y:S01]  /*0d70*/  LEA R2, P4, R4, UR6, 0x2 ;  /* 0x0000000604027c11 */ /* 0x010fe2000f8810ff */
[----:B------:R-:W-:Y:S01]  /*0d80*/  @!P1 IMAD.MOV.U32 R7, RZ, RZ, 0x7f800000 ;  /* 0x7f800000ff079424 */ /* 0x000fe200078e00ff */
[----:B------:R-:W-:Y:S02]  /*0d90*/  ISETP.NE.OR P2, PT, R8, RZ, P2 ;  /* 0x000000ff0800720c */ /* 0x000fe40001745670 */
[----:B------:R-:W-:Y:S01]  /*0da0*/  LEA.HI.X R3, R4, UR7, R5, 0x2, P4 ;  /* 0x0000000704037c11 */ /* 0x000fe2000a0f1405 */
[----:B------:R-:W-:-:S04]  /*0db0*/  @!P0 IMAD.MOV.U32 R5, RZ, RZ, 0x7f800000 ;  /* 0x7f800000ff058424 */ /* 0x000fc800078e00ff */
[----:B------:R4:W-:Y:S04]  /*0dc0*/  @!P3 STG.E desc[UR22][R2.64], R9 ;  /* 0x000000090200b986 */ /* 0x0009e8000c101916 */
[----:B------:R4:W-:Y:S04]  /*0dd0*/  @!P1 STG.E desc[UR22][R2.64+0x40], R7 ;  /* 0x0000400702009986 */ /* 0x0009e8000c101916 */
[----:B------:R4:W-:Y:S01]  /*0de0*/  @!P0 STG.E desc[UR22][R2.64+0x80], R5 ;  /* 0x0000800502008986 */ /* 0x0009e2000c101916 */
[----:B------:R-:W-:Y:S05]  /*0df0*/  @P2 EXIT ;  /* 0x000000000000294d */ /* 0x000fea0003800000 */
[----:B----4-:R-:W-:-:S05]  /*0e00*/  MOV R5, 0x7f800000 ;  /* 0x7f80000000057802 */ /* 0x010fca0000000f00 */
[----:B------:R-:W-:Y:S01]  /*0e10*/  STG.E desc[UR22][R2.64+0xc0], R5 ;  /* 0x0000c00502007986 */ /* 0x000fe2000c101916 */
[----:B------:R-:W-:Y:S05]  /*0e20*/  EXIT ;  /* 0x000000000000794d */ /* 0x000fea0003800000 */
.L_x_700:
        /* <DEDUP_REMOVED lines=8> */
[----:B------:R-:W-:-:S04]  /*0eb0*/  ULDC.64 UR4, c[0x0][0x370] ;  /* 0x0000dc0000047ab9 */ /* 0x000fc80000000a00 */
[----:B------:R-:W2:Y:S01]  /*0ec0*/  @P0 LDG.E R4, desc[UR22][R4.64] ;  /* 0x0000001604040981 */ /* 0x000ea2000c1e1900 */
[----:B------:R-:W-:Y:S01]  /*0ed0*/  ISETP.NE.U32.AND P1, PT, RZ, UR4, PT ;  /* 0x00000004ff007c0c */ /* 0x000fe2000bf25070 */
[----:B------:R-:W-:Y:S01]  /*0ee0*/  UMOV UR6, UR27 ;  /* 0x0000001b00067c82 */ /* 0x000fe20008000000 */
[----:B------:R-:W-:Y:S02]  /*0ef0*/  CS2R R246, SRZ ;  /* 0x0000000000f67805 */ /* 0x000fe4000001ff00 */
[----:B------:R-:W-:Y:S02]  /*0f00*/  ISETP.NE.AND.EX P1, PT, RZ, UR5, PT, P1 ;  /* 0x00000005ff007c0c */ /* 0x000fe4000bf25310 */
[----:B--2---:R-:W-:Y:S02]  /*0f10*/  @P0 R2UR UR6, R4 ;  /* 0x00000000040602ca */ /* 0x004fe400000e0000 */
[----:B------:R-:W-:-:S09]  /*0f20*/  PLOP3.LUT P0, PT, PT, PT, PT, 0x8, 0x0 ;  /* 0x000000000000781c */ /* 0x000fd20003f0e170 */
[----:B------:R-:W-:Y:S05]  /*0f30*/  @!P1 BRA `(.L_x_709) ;  /* 0x00000000002c9947 */ /* 0x000fea0003800000 */
[----:B------:R-:W1:Y:S01]  /*0f40*/  LDC.64 R4, c[0x0][0x378] ;  /* 0x0000de00ff047b82 */ /* 0x000e620000000a00 */
[----:B------:R-:W-:-:S06]  /*0f50*/  USHF.R.S32.HI UR9, URZ, 0x1f, UR27 ;  /* 0x0000001f3f097899 */ /* 0x000fcc000801141b */
[C---:B-1----:R-:W-:Y:S02]  /*0f60*/  IMAD R0, R4.reuse, UR9, RZ ;  /* 0x0000000904007c24 */ /* 0x042fe4000f8e02ff */
[----:B------:R-:W-:-:S04]  /*0f70*/  IMAD.WIDE.U32 R6, R4, UR27, RZ ;  /* 0x0000001b04067c25 */ /* 0x000fc8000f8e00ff */
[----:B------:R-:W-:Y:S01]  /*0f80*/  IMAD R5, R5, UR27, R0 ;  /* 0x0000001b05057c24 */ /* 0x000fe2000f8e0200 */
[----:B------:R-:W-:-:S03]  /*0f90*/  LEA R246, P1, R6, UR4, 0x2 ;  /* 0x0000000406f67c11 */ /* 0x000fc6000f8210ff */
[----:B------:R-:W-:Y:S01]  /*0fa0*/  IMAD.IADD R5, R7, 0x1, R5 ;  /* 0x0000000107057824 */ /* 0x000fe200078e0205 */
[----:B------:R-:W-:-:S04]  /*0fb0*/  ISETP.NE.U32.AND P0, PT, R246, RZ, PT ;  /* 0x000000fff600720c */ /* 0x000fc80003f05070 */
[----:B------:R-:W-:-:S04]  /*0fc0*/  SHF.L.U64.HI R5, R6, 0x2, R5 ;  /* 0x0000000206057819 */ /* 0x000fc80000010205 */
[----:B------:R-:W-:-:S04]  /*0fd0*/  IADD3.X R247, R5, UR5, RZ, P1, !PT ;  /* 0x0000000505f77c10 */ /* 0x000fc80008ffe4ff */
[----:B------:R-:W-:-:S13]  /*0fe0*/  ISETP.NE.AND.EX P0, PT, R247, RZ, PT, P0 ;  /* 0x000000fff700720c */ /* 0x000fda0003f05300 */
.L_x_709:
[----:B------:R-:W-:Y:S05]  /*0ff0*/  @!P0 BRA `(.L_x_710) ;  /* 0x0000000400588947 */ /* 0x000fea0003800000 */
[----:B------:R-:W1:Y:S01]  /*1000*/  LDC R9, c[0x0][0x380] ;  /* 0x0000e000ff097b82 */ /* 0x000e620000000800 */
[----:B------:R-:W-:Y:S01]  /*1010*/  ULEA UR7, UR20, 0xffffff00, 0x8 ;  /* 0xffffff0014077891 */ /* 0x000fe2000f8e403f */
[----:B------:R-:W-:Y:S01]  /*1020*/  ULDC.64 UR4, c[0x0][0x230] ;  /* 0x00008c0000047ab9 */ /* 0x000fe20000000a00 */
[----:B------:R-:W-:-:S04]  /*1030*/  ULDC.64 UR12, c[0x0][0x248] ;  /* 0x00009200000c7ab9 */ /* 0x000fc80000000a00 */
[----:B------:R-:W-:-:S04]  /*1040*/  MOV R0, UR7 ;  /* 0x0000000700007c02 */ /* 0x000fc80008000f00 */
[----:B------:R-:W-:Y:S02]  /*1050*/  IABS R0, R0 ;  /* 0x0000000000007213 */ /* 0x000fe40000000000 */
[----:B-1----:R-:W-:-:S04]  /*1060*/  IABS R4, R9 ;  /* 0x0000000900047213 */ /* 0x002fc80000000000 */
[----:B------:R-:W1:Y:S08]  /*1070*/  I2F.RP R8, R4 ;  /* 0x0000000400087306 */ /* 0x000e700000209400 */
[----:B-1----:R-:W1:Y:S02]  /*1080*/  MUFU.RCP R6, R8 ;  /* 0x0000000800067308 */ /* 0x002e640000001000 */
[----:B-1----:R-:W-:-:S06]  /*1090*/  VIADD R6, R6, 0xffffffe ;  /* 0x0ffffffe06067836 */ /* 0x002fcc0000000000 */
[----:B------:R-:W1:Y:S02]  /*10a0*/  F2I.FTZ.U32.TRUNC.NTZ R7, R6 ;  /* 0x0000000600077305 */ /* 0x000e64000021f000 */
[----:B-1----:R-:W-:Y:S02]  /*10b0*/  IMAD.MOV R5, RZ, RZ, -R7 ;  /* 0x000000ffff057224 */ /* 0x002fe400078e0a07 */
[----:B------:R-:W-:Y:S02]  /*10c0*/  IMAD.MOV.U32 R6, RZ, RZ, RZ ;  /* 0x000000ffff067224 */ /* 0x000fe400078e00ff */
[----:B------:R-:W-:-:S04]  /*10d0*/  IMAD R2, R5, R4, RZ ;  /* 0x0000000405027224 */ /* 0x000fc800078e02ff */
[----:B------:R-:W-:-:S06]  /*10e0*/  IMAD.HI.U32 R7, R7, R2, R6 ;  /* 0x0000000207077227 */ /* 0x000fcc00078e0006 */
[----:B------:R-:W-:-:S05]  /*10f0*/  IMAD.HI.U32 R7, R7, R0, RZ ;  /* 0x0000000007077227 */ /* 0x000fca00078e00ff */
[----:B------:R-:W-:-:S05]  /*1100*/  IADD3 R5, -R7, RZ, RZ ;  /* 0x000000ff07057210 */ /* 0x000fca0007ffe1ff */
[----:B------:R-:W-:Y:S01]  /*1110*/  IMAD R5, R4, R5, R0 ;  /* 0x0000000504057224 */ /* 0x000fe200078e0200 */
[----:B------:R-:W-:-:S04]  /*1120*/  LOP3.LUT R0, R9, UR7, RZ, 0x3c, !PT ;  /* 0x0000000709007c12 */ /* 0x000fc8000f8e3cff */
[----:B------:R-:W-:Y:S02]  /*1130*/  ISETP.GT.U32.AND P2, PT, R4, R5, PT ;  /* 0x000000050400720c */ /* 0x000fe40003f44070 */
[----:B------:R-:W-:Y:S02]  /*1140*/  ISETP.GE.AND P1, PT, R0, RZ, PT ;  /* 0x000000ff0000720c */ /* 0x000fe40003f26270 */
[----:B------:R-:W1:Y:S09]  /*1150*/  LDC R0, c[0x0][0x278] ;  /* 0x00009e00ff007b82 */ /* 0x000e720000000800 */
[----:B------:R-:W-:Y:S01]  /*1160*/  @!P2 IMAD.IADD R5, R5, 0x1, -R4 ;  /* 0x000000010505a824 */ /* 0x000fe200078e0a04 */
[----:B------:R-:W-:-:S02]  /*1170*/  @!P2 IADD3 R7, R7, 0x1, RZ ;  /* 0x000000010707a810 */ /* 0x000fc40007ffe0ff */
[----:B------:R-:W-:Y:S02]  /*1180*/  ISETP.NE.AND P2, PT, R9, RZ, PT ;  /* 0x000000ff0900720c */ /* 0x000fe40003f45270 */
[----:B------:R-:W-:-:S13]  /*1190*/  ISETP.GE.U32.AND P3, PT, R5, R4, PT ;  /* 0x000000040500720c */ /* 0x000fda0003f66070 */
[----:B------:R-:W-:-:S05]  /*11a0*/  @P3 VIADD R7, R7, 0x1 ;  /* 0x0000000107073836 */ /* 0x000fca0000000000 */
[----:B------:R-:W-:Y:S02]  /*11b0*/  @!P1 IADD3 R7, -R7, RZ, RZ ;  /* 0x000000ff07079210 */ /* 0x000fe40007ffe1ff */
[----:B------:R-:W-:-:S05]  /*11c0*/  @!P2 LOP3.LUT R7, RZ, R9, RZ, 0x33, !PT ;  /* 0x00000009ff07a212 */ /* 0x000fca00078e33ff */
[----:B------:R-:W-:-:S05]  /*11d0*/  IMAD.WIDE R14, R7, 0x4, R246 ;  /* 0x00000004070e7825 */ /* 0x000fca00078e02f6 */
[----:B------:R-:W2:Y:S01]  /*11e0*/  LDG.E R4, desc[UR22][R14.64] ;  /* 0x000000160e047981 */ /* 0x000ea2000c1e1900 */
[----:B-1----:R-:W-:Y:S01]  /*11f0*/  IABS R6, R0 ;  /* 0x0000000000067213 */ /* 0x002fe20000000000 */
[----:B------:R-:W1:Y:S03]  /*1200*/  S2R R2, SR_CTAID.Z ;  /* 0x0000000000027919 */ /* 0x000e660000002700 */
[----:B------:R-:W3:Y:S08]  /*1210*/  I2F.RP R12, R6 ;  /* 0x00000006000c7306 */ /* 0x000ef00000209400 */
[----:B---3--:R-:W3:Y:S01]  /*1220*/  MUFU.RCP R10, R12 ;  /* 0x0000000c000a7308 */ /* 0x008ee20000001000 */
[----:B-1----:R-:W-:Y:S01]  /*1230*/  IABS R2, R2 ;  /* 0x0000000200027213 */ /* 0x002fe20000000000 */
[----:B---3--:R-:W-:-:S03]  /*1240*/  VIADD R10, R10, 0xffffffe ;  /* 0x0ffffffe0a0a7836 */ /* 0x008fc60000000000 */
[----:B------:R-:W-:-:S03]  /*1250*/  MOV R8, R2 ;  /* 0x0000000200087202 */ /* 0x000fc60000000f00 */
[----:B------:R-:W1:Y:S02]  /*1260*/  F2I.FTZ.U32.TRUNC.NTZ R11, R10 ;  /* 0x0000000a000b7305 */ /* 0x000e64000021f000 */
[----:B-1----:R-:W-:Y:S01]  /*1270*/  IADD3 R5, RZ, -R11, RZ ;  /* 0x8000000bff057210 */ /* 0x002fe20007ffe0ff */
[----:B------:R-:W-:-:S04]  /*1280*/  IMAD.MOV.U32 R10, RZ, RZ, RZ ;  /* 0x000000ffff0a7224 */ /* 0x000fc800078e00ff */
[----:B------:R-:W-:-:S04]  /*1290*/  IMAD R5, R5, R6, RZ ;  /* 0x0000000605057224 */ /* 0x000fc800078e02ff */
[----:B------:R-:W-:-:S06]  /*12a0*/  IMAD.HI.U32 R5, R11, R5, R10 ;  /* 0x000000050b057227 */ /* 0x000fcc00078e000a */
[----:B------:R-:W-:-:S04]  /*12b0*/  IMAD.HI.U32 R2, R5, R8, RZ ;  /* 0x0000000805027227 */ /* 0x000fc800078e00ff */
[----:B------:R-:W-:-:S04]  /*12c0*/  IMAD.MOV R5, RZ, RZ, -R2 ;  /* 0x000000ffff057224 */ /* 0x000fc800078e0a02 */
[----:B------:R-:W-:-:S05]  /*12d0*/  IMAD R5, R6, R5, R8 ;  /* 0x0000000506057224 */ /* 0x000fca00078e0208 */
[----:B------:R-:W-:-:S13]  /*12e0*/  ISETP.GT.U32.AND P2, PT, R6, R5, PT ;  /* 0x000000050600720c */ /* 0x000fda0003f44070 */
[-C--:B------:R-:W-:Y:S02]  /*12f0*/  @!P2 IADD3 R5, R5, -R6.reuse, RZ ;  /* 0x800000060505a210 */ /* 0x080fe40007ffe0ff */
[----:B------:R-:W-:Y:S02]  /*1300*/  @!P2 IADD3 R2, R2, 0x1, RZ ;  /* 0x000000010202a810 */ /* 0x000fe40007ffe0ff */
[----:B------:R-:W-:Y:S01]  /*1310*/  ISETP.GE.U32.AND P3, PT, R5, R6, PT ;  /* 0x000000060500720c */ /* 0x000fe20003f66070 */
[----:B------:R-:W-:Y:S01]  /*1320*/  IMAD.MOV R6, RZ, RZ, -R7 ;  /* 0x000000ffff067224 */ /* 0x000fe200078e0a07 */
[----:B------:R-:W-:-:S03]  /*1330*/  ISETP.NE.AND P2, PT, R0, RZ, PT ;  /* 0x000000ff0000720c */ /* 0x000fc60003f45270 */
[----:B------:R-:W-:-:S05]  /*1340*/  IMAD R9, R9, R6, UR7 ;  /* 0x0000000709097e24 */ /* 0x000fca000f8e0206 */
[----:B------:R-:W-:-:S03]  /*1350*/  SHF.R.S32.HI R25, RZ, 0x1f, R9 ;  /* 0x0000001fff197819 */ /* 0x000fc60000011409 */
[----:B------:R-:W-:Y:S01]  /*1360*/  @P3 VIADD R2, R2, 0x1 ;  /* 0x0000000102023836 */ /* 0x000fe20000000000 */
[----:B--2---:R-:W-:Y:S02]  /*1370*/  R2UR UR9, R4 ;  /* 0x00000000040972ca */ /* 0x004fe400000e0000 */
[----:B------:R-:W-:-:S04]  /*1380*/  LOP3.LUT R4, R0, UR10, RZ, 0x3c, !PT ;  /* 0x0000000a00047c12 */ /* 0x000fc8000f8e3cff */
[----:B------:R-:W-:Y:S01]  /*1390*/  ISETP.GE.AND P1, PT, R4, RZ, PT ;  /* 0x000000ff0400720c */ /* 0x000fe20003f26270 */
[----:B------:R-:W-:-:S06]  /*13a0*/  IMAD R4, R25, UR12, RZ ;  /* 0x0000000c19047c24 */ /* 0x000fcc000f8e02ff */
[----:B------:R-:W-:Y:S02]  /*13b0*/  USHF.R.S32.HI UR8, URZ, 0x1f, UR9 ;  /* 0x0000001f3f087899 */ /* 0x000fe40008011409 */
[----:B------:R-:W-:Y:S02]  /*13c0*/  UIMAD.WIDE.U32 UR14, UR9, UR4, URZ ;  /* 0x00000004090e72a5 */ /* 0x000fe4000f8e003f */
[----:B------:R-:W-:Y:S02]  /*13d0*/  UIMAD UR6, UR8, UR4, URZ ;  /* 0x00000004080672a4 */ /* 0x000fe4000f8e023f */
[----:B------:R-:W-:Y:S02]  /*13e0*/  @!P1 IADD3 R2, -R2, RZ, RZ ;  /* 0x000000ff02029210 */ /* 0x000fe40007ffe1ff */
[----:B------:R-:W-:Y:S01]  /*13f0*/  UIMAD UR4, UR9, UR5, UR6 ;  /* 0x00000005090472a4 */ /* 0x000fe2000f8e0206 */
[----:B------:R-:W-:Y:S01]  /*1400*/  MOV R7, UR15 ;  /* 0x0000000f00077c02 */ /* 0x000fe20008000f00 */
[----:B------:R-:W-:Y:S01]  /*1410*/  IMAD.U32 R6, RZ, RZ, UR14 ;  /* 0x0000000eff067e24 */ /* 0x000fe2000f8e00ff */
[----:B------:R-:W-:Y:S01]  /*1420*/  @!P2 LOP3.LUT R2, RZ, R0, RZ, 0x33, !PT ;  /* 0x00000000ff02a212 */ /* 0x000fe200078e33ff */
[----:B------:R-:W-:Y:S01]  /*1430*/  UIADD3 UR4, UR15, UR4, URZ ;  /* 0x000000040f047290 */ /* 0x000fe2000fffe03f */
[----:B------:R-:W-:Y:S01]  /*1440*/  IMAD R0, R9, UR13, R4 ;  /* 0x0000000d09007c24 */ /* 0x000fe2000f8e0204 */
[----:B------:R-:W-:Y:S01]  /*1450*/  ULDC.64 UR6, c[0x0][0x260] ;  /* 0x0000980000067ab9 */ /* 0x000fe20000000a00 */
[--C-:B------:R-:W-:Y:S01]  /*1460*/  SHF.R.S32.HI R15, RZ, 0x1f, R2.reuse ;  /* 0x0000001fff0f7819 */ /* 0x100fe20000011402 */
[----:B------:R-:W-:-:S02]  /*1470*/  IMAD.MOV.U32 R28, RZ, RZ, R2 ;  /* 0x000000ffff1c7224 */ /* 0x000fc400078e0002 */
[----:B------:R-:W-:Y:S01]  /*1480*/  IMAD.U32 R7, RZ, RZ, UR4 ;  /* 0x00000004ff077e24 */ /* 0x000fe2000f8e00ff */
[----:B------:R-:W-:Y:S02]  /*1490*/  ULDC.64 UR4, c[0x0][0x238] ;  /* 0x00008e0000047ab9 */ /* 0x000fe40000000a00 */
[----:B------:R-:W-:Y:S01]  /*14a0*/  UIMAD UR8, UR8, UR4, URZ ;  /* 0x00000004080872a4 */ /* 0x000fe2000f8e023f */
[----:B------:R-:W-:Y:S01]  /*14b0*/  IMAD.WIDE.U32 R4, R9, UR12, R6 ;  /* 0x0000000c09047c25 */ /* 0x000fe2000f8e0006 */
[----:B------:R-:W-:Y:S02]  /*14c0*/  UIMAD.WIDE.U32 UR14, UR9, UR4, URZ ;  /* 0x00000004090e72a5 */ /* 0x000fe4000f8e003f */
[----:B------:R-:W-:Y:S01]  /*14d0*/  UIMAD UR5, UR9, UR5, UR8 ;  /* 0x00000005090572a4 */ /* 0x000fe2000f8e0208 */
[----:B------:R-:W-:Y:S01]  /*14e0*/  IMAD.MOV.U32 R6, RZ, RZ, R4 ;  /* 0x000000ffff067224 */ /* 0x000fe200078e0004 */
[----:B------:R-:W-:Y:S01]  /*14f0*/  IADD3 R7, R5, R0, RZ ;  /* 0x0000000005077210 */ /* 0x000fe20007ffe0ff */
[----:B------:R-:W-:Y:S01]  /*1500*/  IMAD R5, R15, UR6, RZ ;  /* 0x000000060f057c24 */ /* 0x000fe2000f8e02ff */
[----:B------:R-:W-:-:S03]  /*1510*/  UIADD3 UR11, UR15, UR5, URZ ;  /* 0x000000050f0b7290 */ /* 0x000fc6000fffe03f */
[C---:B------:R-:W-:Y:S02]  /*1520*/  IMAD R5, R2.reuse, UR7, R5 ;  /* 0x0000000702057c24 */ /* 0x040fe4000f8e0205 */
[----:B------:R-:W-:-:S05]  /*1530*/  IMAD.WIDE.U32 R12, R2, UR6, R6 ;  /* 0x00000006020c7c25 */ /* 0x000fca000f8e0006 */
[----:B------:R-:W-:Y:S01]  /*1540*/  IADD3 R13, R13, R5, RZ ;  /* 0x000000050d0d7210 */ /* 0x000fe20007ffe0ff */
[----:B------:R-:W-:Y:S06]  /*1550*/  BRA `(.L_x_711) ;  /* 0x0000000400487947 */ /* 0x000fec0003800000 */
.L_x_710:
[----:B------:R-:W1:Y:S01]  /*1560*/  LDC R0, c[0x0][0x278] ;  /* 0x00009e00ff007b82 */ /* 0x000e620000000800 */
[----:B------:R-:W2:Y:S01]  /*1570*/  S2R R2, SR_CTAID.Z ;  /* 0x0000000000027919 */ /* 0x000ea20000002700 */
[----:B------:R-:W-:Y:S02]  /*1580*/  UISETP.NE.AND UP0, UPT, UR8, -0x1, UPT ;  /* 0xffffffff0800788c */ /* 0x000fe4000bf05270 */
[----:B------:R-:W-:-:S04]  /*1590*/  ULEA UR9, UR20, 0xffffff00, 0x8 ;  /* 0xffffff0014097891 */ /* 0x000fc8000f8e403f */
[----:B------:R-:W-:Y:S01]  /*15a0*/  PLOP3.LUT P1, PT, PT, PT, UP0, 0x80, 0x0 ;  /* 0x000000000000781c */ /* 0x000fe20003f2f008 */
[----:B------:R-:W-:-:S04]  /*15b0*/  USHF.R.S32.HI UR14, URZ, 0x1f, UR9 ;  /* 0x0000001f3f0e7899 */ /* 0x000fc80008011409 */
[----:B------:R-:W-:Y:S01]  /*15c0*/  @UP0 UIADD3 UR5, UR7, UR8, URZ ;  /* 0x0000000807050290 */ /* 0x000fe2000fffe03f */
[----:B------:R-:W-:-:S03]  /*15d0*/  @UP0 ULDC.64 UR12, c[0x0][0x248] ;  /* 0x00009200000c0ab9 */ /* 0x000fc60000000a00 */
[----:B------:R-:W-:Y:S02]  /*15e0*/  @UP0 UIMAD.WIDE.U32 UR28, UR5, UR12, URZ ;  /* 0x0000000c051c02a5 */ /* 0x000fe4000f8e003f */
[----:B------:R-:W-:-:S04]  /*15f0*/  @UP0 UIMAD UR5, UR5, UR13, URZ ;  /* 0x0000000d050502a4 */ /* 0x000fc8000f8e023f */
[----:B------:R-:W-:Y:S01]  /*1600*/  @UP0 UIADD3 UR5, UR29, UR5, URZ ;  /* 0x000000051d050290 */ /* 0x000fe2000fffe03f */
[----:B-1----:R-:W-:Y:S02]  /*1610*/  IABS R7, R0 ;  /* 0x0000000000077213 */ /* 0x002fe40000000000 */
[----:B------:R-:W-:Y:S02]  /*1620*/  ISETP.NE.AND P2, PT, R0, RZ, PT ;  /* 0x000000ff0000720c */ /* 0x000fe40003f45270 */
[----:B------:R-:W1:Y:S01]  /*1630*/  I2F.RP R5, R7 ;  /* 0x0000000700057306 */ /* 0x000e620000209400 */
[----:B--2---:R-:W-:-:S07]  /*1640*/  IABS R2, R2 ;  /* 0x0000000200027213 */ /* 0x004fce0000000000 */
[----:B-1----:R-:W1:Y:S02]  /*1650*/  MUFU.RCP R8, R5 ;  /* 0x0000000500087308 */ /* 0x002e640000001000 */
[----:B-1----:R-:W-:-:S06]  /*1660*/  VIADD R8, R8, 0xffffffe ;  /* 0x0ffffffe08087836 */ /* 0x002fcc0000000000 */
[----:B------:R-:W1:Y:S02]  /*1670*/  F2I.FTZ.U32.TRUNC.NTZ R9, R8 ;  /* 0x0000000800097305 */ /* 0x000e64000021f000 */
[----:B-1----:R-:W-:Y:S01]  /*1680*/  IMAD.MOV R4, RZ, RZ, -R9 ;  /* 0x000000ffff047224 */ /* 0x002fe200078e0a09 */
[----:B------:R-:W-:-:S03]  /*1690*/  MOV R8, RZ ;  /* 0x000000ff00087202 */ /* 0x000fc60000000f00 */
[----:B------:R-:W-:-:S04]  /*16a0*/  IMAD R4, R4, R7, RZ ;  /* 0x0000000704047224 */ /* 0x000fc800078e02ff */
[----:B------:R-:W-:Y:S02]  /*16b0*/  IMAD.HI.U32 R9, R9, R4, R8 ;  /* 0x0000000409097227 */ /* 0x000fe400078e0008 */
[----:B------:R-:W1:Y:S04]  /*16c0*/  LDC.64 R4, c[0x0][0x260] ;  /* 0x00009800ff047b82 */ /* 0x000e680000000a00 */
[----:B------:R-:W-:-:S04]  /*16d0*/  IMAD.HI.U32 R28, R9, R2, RZ ;  /* 0x00000002091c7227 */ /* 0x000fc800078e00ff */
[----:B------:R-:W-:-:S04]  /*16e0*/  IMAD.MOV R6, RZ, RZ, -R28 ;  /* 0x000000ffff067224 */ /* 0x000fc800078e0a1c */
[----:B------:R-:W-:Y:S01]  /*16f0*/  IMAD R6, R7, R6, R2 ;  /* 0x0000000607067224 */ /* 0x000fe200078e0202 */
[----:B------:R-:W-:-:S04]  /*1700*/  LOP3.LUT R2, R0, UR10, RZ, 0x3c, !PT ;  /* 0x0000000a00027c12 */ /* 0x000fc8000f8e3cff */
[----:B------:R-:W-:Y:S02]  /*1710*/  ISETP.GT.U32.AND P5, PT, R7, R6, PT ;  /* 0x000000060700720c */ /* 0x000fe40003fa4070 */
[----:B------:R-:W-:-:S11]  /*1720*/  ISETP.GE.AND P3, PT, R2, RZ, PT ;  /* 0x000000ff0200720c */ /* 0x000fd60003f66270 */
[----:B------:R-:W-:Y:S01]  /*1730*/  @!P5 IADD3 R6, R6, -R7, RZ ;  /* 0x800000070606d210 */ /* 0x000fe20007ffe0ff */
[----:B------:R-:W-:-:S03]  /*1740*/  @!P5 VIADD R28, R28, 0x1 ;  /* 0x000000011c1cd836 */ /* 0x000fc60000000000 */
[----:B------:R-:W-:-:S13]  /*1750*/  ISETP.GE.U32.AND P4, PT, R6, R7, PT ;  /* 0x000000070600720c */ /* 0x000fda0003f86070 */
[----:B------:R-:W-:Y:S01]  /*1760*/  @P4 IADD3 R28, R28, 0x1, RZ ;  /* 0x000000011c1c4810 */ /* 0x000fe20007ffe0ff */
[----:B-1----:R-:W-:Y:S06]  /*1770*/  @P1 BRA `(.L_x_712) ;  /* 0x0000000000301947 */ /* 0x002fec0003800000 */
[----:B------:R-:W-:Y:S01]  /*1780*/  USHF.R.S32.HI UR11, URZ, 0x1f, UR7 ;  /* 0x0000001f3f0b7899 */ /* 0x000fe20008011407 */
[----:B------:R-:W-:Y:S01]  /*1790*/  ULDC.64 UR12, c[0x0][0x248] ;  /* 0x00009200000c7ab9 */ /* 0x000fe20000000a00 */
[----:B------:R-:W-:Y:S02]  /*17a0*/  USHF.R.S32.HI UR15, URZ, 0x1f, UR6 ;  /* 0x0000001f3f0f7899 */ /* 0x000fe40008011406 */
[----:B------:R-:W-:Y:S02]  /*17b0*/  UIMAD UR11, UR11, UR12, URZ ;  /* 0x0000000c0b0b72a4 */ /* 0x000fe4000f8e023f */
[----:B------:R-:W-:Y:S02]  /*17c0*/  UIMAD.WIDE.U32 UR28, UR7, UR12, URZ ;  /* 0x0000000c071c72a5 */ /* 0x000fe4000f8e003f */
[----:B------:R-:W-:Y:S01]  /*17d0*/  UIMAD UR11, UR7, UR13, UR11 ;  /* 0x0000000d070b72a4 */ /* 0x000fe2000f8e020b */
[----:B------:R-:W-:-:S03]  /*17e0*/  ULDC.64 UR4, c[0x0][0x230] ;  /* 0x00008c0000047ab9 */ /* 0x000fc60000000a00 */
[----:B------:R-:W-:Y:S02]  /*17f0*/  UIADD3 UR29, UR29, UR11, URZ ;  /* 0x0000000b1d1d7290 */ /* 0x000fe4000fffe03f */
[----:B------:R-:W-:Y:S02]  /*1800*/  UIMAD UR15, UR15, UR4, URZ ;  /* 0x000000040f0f72a4 */ /* 0x000fe4000f8e023f */
[----:B------:R-:W-:Y:S02]  /*1810*/  UIMAD.WIDE.U32 UR28, UR6, UR4, UR28 ;  /* 0x00000004061c72a5 */ /* 0x000fe4000f8e001c */
[----:B------:R-:W-:-:S04]  /*1820*/  UIMAD UR5, UR6, UR5, UR15 ;  /* 0x00000005060572a4 */ /* 0x000fc8000f8e020f */
[----:B------:R-:W-:-:S12]  /*1830*/  UIADD3 UR5, UR29, UR5, URZ ;  /* 0x000000051d057290 */ /* 0x000fd8000fffe03f */
.L_x_712:
[----:B------:R-:W-:Y:S01]  /*1840*/  UIMAD UR4, UR14, UR12, URZ ;  /* 0x0000000c0e0472a4 */ /* 0x000fe2000f8e023f */
[----:B------:R-:W-:Y:S01]  /*1850*/  @!P3 IADD3 R28, -R28, RZ, RZ ;  /* 0x000000ff1c1cb210 */ /* 0x000fe20007ffe1ff */
[----:B------:R-:W-:Y:S01]  /*1860*/  UMOV UR29, UR5 ;  /* 0x00000005001d7c82 */ /* 0x000fe20008000000 */
[----:B------:R-:W-:Y:S01]  /*1870*/  @!P2 LOP3.LUT R28, RZ, R0, RZ, 0x33, !PT ;  /* 0x00000000ff1ca212 */ /* 0x000fe200078e33ff */
[----:B------:R-:W-:Y:S01]  /*1880*/  UIMAD.WIDE.U32 UR28, UR12, UR9, UR28 ;  /* 0x000000090c1c72a5 */ /* 0x000fe2000f8e001c */
[----:B------:R-:W-:Y:S01]  /*1890*/  IMAD.U32 R25, RZ, RZ, UR14 ;  /* 0x0000000eff197e24 */ /* 0x000fe2000f8e00ff */
[----:B------:R-:W-:Y:S01]  /*18a0*/  UIMAD UR4, UR13, UR9, UR4 ;  /* 0x000000090d0472a4 */ /* 0x000fe2000f8e0204 */
[----:B------:R-:W-:Y:S01]  /*18b0*/  SHF.R.S32.HI R15, RZ, 0x1f, R28 ;  /* 0x0000001fff0f7819 */ /* 0x000fe2000001141c */
[----:B------:R-:W-:Y:S01]  /*18c0*/  @UP0 UIADD3 UR8, UR7, UR8, URZ ;  /* 0x0000000807080290 */ /* 0x000fe2000fffe03f */
[----:B------:R-:W-:Y:S01]  /*18d0*/  MOV R9, UR9 ;  /* 0x0000000900097c02 */ /* 0x000fe20008000f00 */
[----:B------:R-:W-:Y:S01]  /*18e0*/  UIADD3 UR4, UR29, UR4, URZ ;  /* 0x000000041d047290 */ /* 0x000fe2000fffe03f */
[----:B------:R-:W-:Y:S01]  /*18f0*/  IMAD.U32 R7, RZ, RZ, UR29 ;  /* 0x0000001dff077e24 */ /* 0x000fe2000f8e00ff */
[----:B------:R-:W-:Y:S01]  /*1900*/  MOV R6, UR28 ;  /* 0x0000001c00067c02 */ /* 0x000fe20008000f00 */
[----:B------:R-:W-:-:S03]  /*1910*/  IMAD R0, R15, R4, RZ ;  /* 0x000000040f007224 */ /* 0x000fc600078e02ff */
[----:B------:R-:W-:Y:S01]  /*1920*/  MOV R7, UR4 ;  /* 0x0000000400077c02 */ /* 0x000fe20008000f00 */
[----:B------:R-:W-:Y:S01]  /*1930*/  @UP0 ULDC.64 UR4, c[0x0][0x250] ;  /* 0x0000940000040ab9 */ /* 0x000fe20000000a00 */
[C---:B------:R-:W-:Y:S01]  /*1940*/  IMAD R0, R28.reuse, R5, R0 ;  /* 0x000000051c007224 */ /* 0x040fe200078e0200 */
[----:B------:R-:W-:Y:S01]  /*1950*/  @UP0 UIMAD.WIDE.U32 UR28, UR8, UR4, URZ ;  /* 0x00000004081c02a5 */ /* 0x000fe2000f8e003f */
[----:B------:R-:W-:-:S03]  /*1960*/  IMAD.WIDE.U32 R12, R28, R4, R6 ;  /* 0x000000041c0c7225 */ /* 0x000fc600078e0006 */
[----:B------:R-:W-:Y:S01]  /*1970*/  @UP0 UIMAD UR11, UR8, UR5, UR29 ;  /* 0x00000005080b02a4 */ /* 0x000fe2000f8e021d */
[----:B------:R-:W-:Y:S02]  /*1980*/  IMAD.IADD R13, R13, 0x1, R0 ;  /* 0x000000010d0d7824 */ /* 0x000fe400078e0200 */
[----:B------:R-:W-:Y:S01]  /*1990*/  @UP0 UMOV UR14, UR28 ;  /* 0x0000001c000e0c82 */ /* 0x000fe20008000000 */
[----:B------:R-:W-:Y:S08]  /*19a0*/  @P1 BRA `(.L_x_711) ;  /* 0x0000000000341947 */ /* 0x000ff00003800000 */
[----:B------:R-:W-:Y:S01]  /*19b0*/  USHF.R.S32.HI UR8, URZ, 0x1f, UR7 ;  /* 0x0000001f3f087899 */ /* 0x000fe20008011407 */
[----:B------:R-:W-:-:S03]  /*19c0*/  ULDC.64 UR4, c[0x0][0x250] ;  /* 0x0000940000047ab9 */ /* 0x000fc60000000a00 */
[----:B------:R-:W-:Y:S02]  /*19d0*/  UIMAD UR8, UR8, UR4, URZ ;  /* 0x00000004080872a4 */ /* 0x000fe4000f8e023f */
[----:B------:R-:W-:Y:S02]  /*19e0*/  UIMAD.WIDE.U32 UR14, UR7, UR4, URZ ;  /* 0x00000004070e72a5 */ /* 0x000fe4000f8e003f */
[----:B------:R-:W-:Y:S02]  /*19f0*/  UIMAD UR8, UR7, UR5, UR8 ;  /* 0x00000005070872a4 */ /* 0x000fe4000f8e0208 */
[----:B------:R-:W-:Y:S01]  /*1a00*/  USHF.R.S32.HI UR7, URZ, 0x1f, UR6 ;  /* 0x0000001f3f077899 */ /* 0x000fe20008011406 */
[----:B------:R-:W-:Y:S01]  /*1a10*/  ULDC.64 UR4, c[0x0][0x238] ;  /* 0x00008e0000047ab9 */ /* 0x000fe20000000a00 */
[----:B------:R-:W-:Y:S02]  /*1a20*/  UIADD3 UR9, UR15, UR8, URZ ;  /* 0x000000080f097290 */ /* 0x000fe4000fffe03f */
[----:B------:R-:W-:Y:S01]  /*1a30*/  UIMAD UR7, UR7, UR4, URZ ;  /* 0x00000004070772a4 */ /* 0x000fe2000f8e023f */
[----:B------:R-:W-:-:S03]  /*1a40*/  UMOV UR8, UR14 ;  /* 0x0000000e00087c82 */ /* 0x000fc60008000000 */
[----:B------:R-:W-:Y:S02]  /*1a50*/  UIMAD UR5, UR6, UR5, UR7 ;  /* 0x00000005060572a4 */ /* 0x000fe4000f8e0207 */
[----:B------:R-:W-:-:S04]  /*1a60*/  UIMAD.WIDE.U32 UR14, UR6, UR4, UR8 ;  /* 0x00000004060e72a5 */ /* 0x000fc8000f8e0008 */
[----:B------:R-:W-:-:S12]  /*1a70*/  UIADD3 UR11, UR15, UR5, URZ ;  /* 0x000000050f0b7290 */ /* 0x000fd8000fffe03f */
.L_x_711:
[----:B------:R-:W-:Y:S01]  /*1a80*/  SHF.R.S32.HI R180, RZ, 0x1f, R3 ;  /* 0x0000001fffb47819 */ /* 0x000fe20000011403 */
[----:B------:R-:W-:Y:S01]  /*1a90*/  UISETP.NE.AND UP0, UPT, UR16, -0x1, UPT ;  /* 0xffffffff1000788c */ /* 0x000fe2000bf05270 */
[----:B------:R-:W1:Y:S01]  /*1aa0*/  S2R R27, SR_CTAID.X ;  /* 0x00000000001b7919 */ /* 0x000e620000002500 */
[----:B------:R-:W2:Y:S01]  /*1ab0*/  S2UR UR21, SR_CgaCtaId ;  /* 0x00000000001579c3 */ /* 0x000ea20000008800 */
[CC--:B------:R-:W-:Y:S01]  /*1ac0*/  LEA.HI R2, R180.reuse, R3.reuse, RZ, 0x3 ;  /* 0x00000003b4027211 */ /* 0x0c0fe200078f18ff */
[----:B------:R-:W-:Y:S01]  /*1ad0*/  ULDC.64 UR8, c[0x0][0x258] ;  /* 0x0000960000087ab9 */ /* 0x000fe20000000a00 */
[-C--:B------:R-:W-:Y:S01]  /*1ae0*/  LEA.HI R8, R180, R3.reuse, RZ, 0x4 ;  /* 0x00000003b4087211 */ /* 0x080fe200078f20ff */
[----:B------:R-:W-:Y:S01]  /*1af0*/  UIADD3 UR17, UR20, -0x1, URZ ;  /* 0xffffffff14117890 */ /* 0x000fe2000fffe03f */
[----:B------:R-:W-:Y:S01]  /*1b00*/  SHF.R.S32.HI R20, RZ, 0x3, R2 ;  /* 0x00000003ff147819 */ /* 0x000fe20000011402 */
[----:B------:R-:W-:Y:S01]  /*1b10*/  IMAD.U32 R16, RZ, RZ, UR8 ;  /* 0x00000008ff107e24 */ /* 0x000fe2000f8e00ff */
[----:B------:R-:W-:Y:S01]  /*1b20*/  LOP3.LUT R2, R2, 0xfffffff8, RZ, 0xc0, !PT ;  /* 0xfffffff802027812 */ /* 0x000fe200078ec0ff */
[----:B------:R-:W-:Y:S01]  /*1b30*/  USHF.L.U32 UR19, UR17, 0x8, URZ ;  /* 0x0000000811137899 */ /* 0x000fe2000800063f */
[----:B------:R-:W-:Y:S01]  /*1b40*/  LOP3.LUT R0, R8, 0xfffffff0, RZ, 0xc0, !PT ;  /* 0xfffffff008007812 */ /* 0x000fe200078ec0ff */
[----:B------:R-:W-:Y:S01]  /*1b50*/  IMAD.SHL.U32 R7, R20, 0x40, RZ ;  /* 0x0000004014077824 */ /* 0x000fe200078e00ff */
[----:B------:R-:W-:Y:S01]  /*1b60*/  @UP0 ULDC.64 UR4, c[0x0][0x240] ;  /* 0x0000900000040ab9 */ /* 0x000fe20000000a00 */
[C---:B------:R-:W-:Y:S01]  /*1b70*/  IMAD.IADD R2, R3.reuse, 0x1, -R2 ;  /* 0x0000000103027824 */ /* 0x040fe200078e0a02 */
[----:B------:R-:W-:Y:S01]  /*1b80*/  @UP0 UIMAD.WIDE.U32 UR28, UR16, UR4, URZ ;  /* 0x00000004101c02a5 */ /* 0x000fe2000f8e003f */
[----:B------:R-:W-:Y:S01]  /*1b90*/  IMAD.IADD R0, R3, 0x1, -R0 ;  /* 0x0000000103007824 */ /* 0x000fe200078e0a00 */
[----:B------:R-:W-:Y:S01]  /*1ba0*/  LOP3.LUT R7, R7, 0x1c0, RZ, 0xc0, !PT ;  /* 0x000001c007077812 */ /* 0x000fe200078ec0ff */
[----:B------:R-:W-:Y:S01]  /*1bb0*/  IMAD.SHL.U32 R244, R2, 0x8, RZ ;  /* 0x0000000802f47824 */ /* 0x000fe200078e00ff */
[----:B------:R-:W-:Y:S01]  /*1bc0*/  @!UP0 USHF.R.S32.HI UR6, URZ, 0x1f, UR27 ;  /* 0x0000001f3f068899 */ /* 0x000fe2000801141b */
[----:B------:R-:W-:Y:S01]  /*1bd0*/  LEA.HI R11, R180, R3, RZ, 0x6 ;  /* 0x00000003b40b7211 */ /* 0x000fe200078f30ff */
[----:B------:R-:W-:Y:S01]  /*1be0*/  @UP0 UIMAD UR15, UR16, UR5, UR29 ;  /* 0x00000005100f02a4 */ /* 0x000fe2000f8e021d */
[----:B------:R-:W-:Y:S01]  /*1bf0*/  SHF.R.U32.HI R242, RZ, 0x3, R7 ;  /* 0x00000003fff27819 */ /* 0x000fe20000011607 */
[----:B------:R-:W-:Y:S01]  /*1c00*/  USHF.R.S32.HI UR29, URZ, 0x1f, UR10 ;  /* 0x0000001f3f1d7899 */ /* 0x000fe2000801140a */
[----:B------:R-:W-:Y:S01]  /*1c10*/  LOP3.LUT R5, R7, 0x38, R244, 0xf8, !PT ;  /* 0x0000003807057812 */ /* 0x000fe200078ef8f4 */
[----:B------:R-:W-:Y:S01]  /*1c20*/  @!UP0 ULDC.64 UR4, c[0x0][0x228] ;  /* 0x00008a0000048ab9 */ /* 0x000fe20000000a00 */
[----:B------:R-:W-:Y:S01]  /*1c30*/  SHF.R.S32.HI R7, RZ, 0x1f, R0 ;  /* 0x0000001fff077819 */ /* 0x000fe20000011400 */
[----:B------:R-:W-:Y:S01]  /*1c40*/  @!UP0 UIMAD UR6, UR6, UR4, URZ ;  /* 0x00000004060682a4 */ /* 0x000fe2000f8e023f */
[----:B------:R-:W-:Y:S01]  /*1c50*/  LOP3.LUT R242, R5, R242, RZ, 0x3c, !PT ;  /* 0x000000f205f27212 */ /* 0x000fe200078e3cff */
[----:B------:R-:W-:Y:S01]  /*1c60*/  @!UP0 UIMAD.WIDE.U32 UR30, UR27, UR4, URZ ;  /* 0x000000041b1e82a5 */ /* 0x000fe2000f8e003f */
[----:B------:R-:W-:Y:S01]  /*1c70*/  LEA.HI R7, R7, R0, RZ, 0x3 ;  /* 0x0000000007077211 */ /* 0x000fe200078f18ff */
[----:B------:R-:W-:Y:S01]  /*1c80*/  @!UP0 UIMAD UR27, UR27, UR5, UR6 ;  /* 0x000000051b1b82a4 */ /* 0x000fe2000f8e0206 */
[----:B------:R-:W-:Y:S01]  /*1c90*/  IADD3 R18, P2, R244, UR14, RZ ;  /* 0x0000000ef4127c10 */ /* 0x000fe2000ff5e0ff */
[----:B------:R-:W-:Y:S01]  /*1ca0*/  UIADD3 UR5, -UR25, UR18, URZ ;  /* 0x0000001219057290 */ /* 0x000fe2000fffe13f */
[----:B------:R-:W-:Y:S01]  /*1cb0*/  LOP3.LUT R5, R7, 0xfffffff8, RZ, 0xc0, !PT ;  /* 0xfffffff807057812 */ /* 0x000fe200078ec0ff */
[----:B------:R-:W-:Y:S01]  /*1cc0*/  @!UP0 UIADD3 UR15, UR31, UR27, URZ ;  /* 0x0000001b1f0f8290 */ /* 0x000fe2000fffe03f */
[----:B------:R-:W-:Y:S01]  /*1cd0*/  IMAD.SHL.U32 R11, R11, 0x8, RZ ;  /* 0x000000080b0b7824 */ /* 0x000fe200078e00ff */
[----:B------:R-:W-:Y:S01]  /*1ce0*/  @!UP0 UMOV UR28, UR30 ;  /* 0x0000001e001c8c82 */ /* 0x000fe20008000000 */
[----:B------:R-:W-:Y:S01]  /*1cf0*/  UIMAD UR29, UR29, UR8, URZ ;  /* 0x000000081d1d72a4 */ /* 0x000fe2000f8e023f */
[----:B------:R-:W-:Y:S01]  /*1d00*/  IMAD.IADD R5, R0, 0x1, -R5 ;  /* 0x0000000100057824 */ /* 0x000fe200078e0a05 */
[----:B------:R-:W-:Y:S01]  /*1d10*/  SHF.R.S32.HI R0, RZ, 0x1f, R244 ;  /* 0x0000001fff007819 */ /* 0x000fe200000114f4 */
[----:B------:R-:W-:Y:S01]  /*1d20*/  ULDC.64 UR6, c[0x0][0x268] ;  /* 0x00009a0000067ab9 */ /* 0x000fe20000000a00 */
[----:B------:R-:W-:Y:S01]  /*1d30*/  IADD3 R30, P1, R244, UR28, RZ ;  /* 0x0000001cf41e7c10 */ /* 0x000fe2000ff3e0ff */
[----:B------:R-:W-:Y:S01]  /*1d40*/  UIMAD UR9, UR10, UR9, UR29 ;  /* 0x000000090a0972a4 */ /* 0x000fe2000f8e021d */
[----:B------:R-:W-:Y:S01]  /*1d50*/  ISETP.GE.AND P5, PT, R20, UR5, PT ;  /* 0x0000000514007c0c */ /* 0x000fe2000bfa6270 */
[----:B------:R-:W-:Y:S01]  /*1d60*/  IMAD R15, R15, UR6, RZ ;  /* 0x000000060f0f7c24 */ /* 0x000fe2000f8e02ff */
[C---:B------:R-:W-:Y:S01]  /*1d70*/  IADD3.X R31, R0.reuse, UR15, RZ, P1, !PT ;  /* 0x0000000f001f7c10 */ /* 0x040fe20008ffe4ff */
[----:B------:R-:W-:Y:S01]  /*1d80*/  UMOV UR4, 0x400 ;  /* 0x0000040000047882 */ /* 0x000fe20000000000 */
[----:B------:R-:W-:Y:S01]  /*1d90*/  IADD3.X R19, R0, UR11, RZ, P2, !PT ;  /* 0x0000000b00137c10 */ /* 0x000fe200097fe4ff */
[----:B--2---:R-:W-:Y:S01]  /*1da0*/  ULEA UR4, UR21, UR4, 0x18 ;  /* 0x0000000415047291 */ /* 0x004fe2000f8ec03f */
[----:B------:R-:W-:Y:S01]  /*1db0*/  LOP3.LUT R242, R242, 0xfffffe00, R11, 0xf8, !PT ;  /* 0xfffffe00f2f27812 */ /* 0x000fe200078ef80b */
[----:B------:R-:W-:Y:S01]  /*1dc0*/  IMAD.WIDE.U32 R16, R16, UR10, R30 ;  /* 0x0000000a10107c25 */ /* 0x000fe2000f8e001e */
[----:B------:R-:W-:Y:S01]  /*1dd0*/  SHF.R.S32.HI R21, RZ, 0x1f, R20 ;  /* 0x0000001fff157819 */ /* 0x000fe20000011414 */
[----:B------:R-:W-:Y:S01]  /*1de0*/  UIADD3 UR21, -UR19, UR26, URZ ;  /* 0x0000001a13157290 */ /* 0x000fe2000fffe13f */
[----:B------:R-:W-:Y:S01]  /*1df0*/  IADD3 R12, P3, R244, R12, RZ ;  /* 0x0000000cf40c7210 */ /* 0x000fe20007f7e0ff */
[C---:B------:R-:W-:Y:S01]  /*1e00*/  VIADD R23, R20.reuse, 0x10 ;  /* 0x0000001014177836 */ /* 0x040fe20000000000 */
[----:B------:R-:W-:Y:S01]  /*1e10*/  BSSY B0, `(.L_x_713) ;  /* 0x000001e000007945 */ /* 0x000fe20003800000 */
[----:B------:R-:W-:Y:S01]  /*1e20*/  VIADD R22, R20, 0x20 ;  /* 0x0000002014167836 */ /* 0x000fe20000000000 */
[----:B------:R-:W-:Y:S01]  /*1e30*/  LEA R242, R242, UR4, 0x1 ;  /* 0x00000004f2f27c11 */ /* 0x000fe2000f8e08ff */
[----:B------:R-:W-:Y:S01]  /*1e40*/  VIADD R11, R20, 0x30 ;  /* 0x00000030140b7836 */ /* 0x000fe20000000000 */
[----:B------:R-:W-:Y:S01]  /*1e50*/  ISETP.GE.AND P4, PT, R23, UR5, PT ;  /* 0x0000000517007c0c */ /* 0x000fe2000bf86270 */
[----:B------:R-:W-:Y:S01]  /*1e60*/  IMAD R24, R28, UR7, R15 ;  /* 0x000000071c187c24 */ /* 0x000fe2000f8e020f */
[----:B------:R-:W-:Y:S01]  /*1e70*/  ISETP.GE.AND P1, PT, R22, UR5, PT ;  /* 0x0000000516007c0c */ /* 0x000fe2000bf26270 */
[----:B------:R-:W-:Y:S01]  /*1e80*/  IMAD.WIDE.U32 R28, R28, UR6, R18 ;  /* 0x000000061c1c7c25 */ /* 0x000fe2000f8e0012 */
[----:B------:R-:W-:-:S03]  /*1e90*/  ISETP.GE.AND P2, PT, R11, UR5, PT ;  /* 0x000000050b007c0c */ /* 0x000fc6000bf46270 */
[----:B------:R-:W-:Y:S02]  /*1ea0*/  VIADD R19, R17, UR9 ;  /* 0x0000000911137c36 */ /* 0x000fe40008000000 */
[----:B-1----:R-:W-:-:S04]  /*1eb0*/  IMAD.WIDE R26, R27, 0x40, R20 ;  /* 0x000000401b1a7825 */ /* 0x002fc800078e0214 */
[----:B------:R-:W-:Y:S01]  /*1ec0*/  IMAD.X R13, R0, 0x1, R13, P3 ;  /* 0x00000001000d7824 */ /* 0x000fe200018e060d */
[----:B------:R-:W-:Y:S06]  /*1ed0*/  @P5 BRA `(.L_x_714) ;  /* 0x0000000000445947 */ /* 0x000fec0003800000 */
[----:B------:R-:W-:Y:S02]  /*1ee0*/  ULDC UR6, c[0x0][0x2d0] ;  /* 0x0000b40000067ab9 */ /* 0x000fe40000000800 */
[----:B------:R-:W-:-:S13]  /*1ef0*/  ISETP.GE.AND P3, PT, R244, UR6, PT ;  /* 0x00000006f4007c0c */ /* 0x000fda000bf66270 */
[----:B------:R1:W-:Y:S01]  /*1f00*/  @P3 STS.128 [R242], RZ ;  /* 0x000000fff2003388 */ /* 0x0003e20000000c00 */
[----:B------:R-:W-:Y:S05]  /*1f10*/  @P3 BRA `(.L_x_714) ;  /* 0x0000000000343947 */ /* 0x000fea0003800000 */
[----:B------:R-:W-:Y:S01]  /*1f20*/  ULDC.64 UR6, c[0x0][0x240] ;  /* 0x0000900000067ab9 */ /* 0x000fe20000000a00 */
[----:B------:R-:W-:Y:S01]  /*1f30*/  MOV R18, R16 ;  /* 0x0000001000127202 */ /* 0x000fe20000000f00 */
[----:B------:R-:W-:-:S04]  /*1f40*/  IMAD R15, R27, UR6, RZ ;  /* 0x000000061b0f7c24 */ /* 0x000fc8000f8e02ff */
[----:B------:R-:W-:-:S04]  /*1f50*/  IMAD.WIDE.U32 R30, R26, UR6, R18 ;  /* 0x000000061a1e7c25 */ /* 0x000fc8000f8e0012 */
[----:B------:R-:W-:Y:S01]  /*1f60*/  IMAD R0, R26, UR7, R15 ;  /* 0x000000071a007c24 */ /* 0x000fe2000f8e020f */
[----:B------:R-:W-:Y:S02]  /*1f70*/  ULDC.64 UR6, c[0x0][0x210] ;  /* 0x0000840000067ab9 */ /* 0x000fe40000000a00 */
[----:B------:R-:W-:Y:S02]  /*1f80*/  LEA R14, P3, R30, UR6, 0x1 ;  /* 0x000000061e0e7c11 */ /* 0x000fe4000f8608ff */
[----:B------:R-:W-:-:S04]  /*1f90*/  IADD3 R0, R31, R0, RZ ;  /* 0x000000001f007210 */ /* 0x000fc80007ffe0ff */
[----:B------:R-:W-:-:S05]  /*1fa0*/  LEA.HI.X R15, R30, UR7, R0, 0x1, P3 ;  /* 0x000000071e0f7c11 */ /* 0x000fca00098f0c00 */
[----:B------:R-:W-:Y:S01]  /*1fb0*/  @!PT LDS RZ, [RZ] ;  /* 0x00000000fffff984 */ /* 0x000fe20000000800 */
[----:B------:R-:W-:Y:S01]  /*1fc0*/  @!PT LDS RZ, [RZ] ;  /* 0x00000000fffff984 */ /* 0x000fe20000000800 */
[----:B------:R-:W-:Y:S01]  /*1fd0*/  @!PT LDS RZ, [RZ] ;  /* 0x00000000fffff984 */ /* 0x000fe20000000800 */
[----:B------:R2:W-:Y:S02]  /*1fe0*/  LDGSTS.E.BYPASS.LTC128B.128 [R242], desc[UR22][R14.64] ;  /* 0x000000000ef27fae */ /* 0x0005e4000b901d56 */
.L_x_714:
[----:B------:R-:W-:Y:S05]  /*1ff0*/  BSYNC B0 ;  /* 0x0000000000007941 */ /* 0x000fea0003800000 */
.L_x_713:
[----:B------:R-:W-:Y:S04]  /*2000*/  BSSY B0, `(.L_x_715) ;  /* 0x0000016000007945 */ /* 0x000fe80003800000 */
[----:B------:R-:W-:Y:S05]  /*2010*/  @P4 BRA `(.L_x_716) ;  /* 0x0000000000504947 */ /* 0x000fea0003800000 */
[----:B------:R-:W-:Y:S02]  /*2020*/  ULDC UR6, c[0x0][0x2d0] ;  /* 0x0000b40000067ab9 */ /* 0x000fe40000000800 */
[----:B------:R-:W-:-:S13]  /*2030*/  ISETP.GE.AND P3, PT, R244, UR6, PT ;  /* 0x00000006f4007c0c */ /* 0x000fda000bf66270 */
[----:B------:R3:W-:Y:S01]  /*2040*/  @P3 STS.128 [R242+0x800], RZ ;  /* 0x000800fff2003388 */ /* 0x0007e20000000c00 */
[----:B------:R-:W-:Y:S05]  /*2050*/  @P3 BRA `(.L_x_716) ;  /* 0x0000000000403947 */ /* 0x000fea0003800000 */
[----:B--2---:R-:W-:Y:S01]  /*2060*/  IADD3 R15, P3, R26, 0x10, RZ ;  /* 0x000000101a0f7810 */ /* 0x004fe20007f7e0ff */
[----:B------:R-:W-:Y:S01]  /*2070*/  ULDC.64 UR6, c[0x0][0x240] ;  /* 0x0000900000067ab9 */ /* 0x000fe20000000a00 */
[----:B------:R-:W-:Y:S01]  /*2080*/  MOV R31, R19 ;  /* 0x00000013001f7202 */ /* 0x000fe20000000f00 */
[----:B------:R-:W-:Y:S02]  /*2090*/  IMAD.MOV.U32 R30, RZ, RZ, R16 ;  /* 0x000000ffff1e7224 */ /* 0x000fe400078e0010 */
[----:B------:R-:W-:Y:S02]  /*20a0*/  IMAD.X R0, RZ, RZ, R27, P3 ;  /* 0x000000ffff007224 */ /* 0x000fe400018e061b */
[----:B------:R-:W-:-:S04]  /*20b0*/  IMAD.WIDE.U32 R30, R15, UR6, R30 ;  /* 0x000000060f1e7c25 */ /* 0x000fc8000f8e001e */
[----:B------:R-:W-:-:S04]  /*20c0*/  IMAD R0, R0, UR6, RZ ;  /* 0x0000000600007c24 */ /* 0x000fc8000f8e02ff */
        /* <DEDUP_REMOVED lines=8> */
[----:B------:R4:W-:Y:S02]  /*2150*/  LDGSTS.E.BYPASS.LTC128B.128 [R242+0x800], desc[UR22][R14.64] ;  /* 0x008000000ef27fae */ /* 0x0009e4000b901d56 */
.L_x_716:
[----:B------:R-:W-:Y:S05]  /*2160*/  BSYNC B0 ;  /* 0x0000000000007941 */ /* 0x000fea0003800000 */
.L_x_715:
[----:B------:R-:W-:Y:S04]  /*2170*/  BSSY B0, `(.L_x_717) ;  /* 0x0000016000007945 */ /* 0x000fe80003800000 */
[----:B------:R-:W-:Y:S05]  /*2180*/  @P1 BRA `(.L_x_718) ;  /* 0x0000000000501947 */ /* 0x000fea0003800000 */
[----:B------:R-:W-:Y:S02]  /*2190*/  ULDC UR6, c[0x0][0x2d0] ;  /* 0x0000b40000067ab9 */ /* 0x000fe40000000800 */
[----:B------:R-:W-:-:S13]  /*21a0*/  ISETP.GE.AND P1, PT, R244, UR6, PT ;  /* 0x00000006f4007c0c */ /* 0x000fda000bf26270 */
[----:B------:R1:W-:Y:S01]  /*21b0*/  @P1 STS.128 [R242+0x1000], RZ ;  /* 0x001000fff2001388 */ /* 0x0003e20000000c00 */
[----:B------:R-:W-:Y:S05]  /*21c0*/  @P1 BRA `(.L_x_718) ;  /* 0x0000000000401947 */ /* 0x000fea0003800000 */
[----:B--2-4-:R-:W-:Y:S01]  /*21d0*/  IADD3 R15, P1, R26, 0x20, RZ ;  /* 0x000000201a0f7810 */ /* 0x014fe20007f3e0ff */
        /* <DEDUP_REMOVED lines=15> */
.L_x_718:
[----:B------:R-:W-:Y:S05]  /*22d0*/  BSYNC B0 ;  /* 0x0000000000007941 */ /* 0x000fea0003800000 */
.L_x_717:
[----:B------:R-:W-:Y:S04]  /*22e0*/  BSSY B0, `(.L_x_719) ;  /* 0x0000015000007945 */ /* 0x000fe80003800000 */
[----:B------:R-:W-:Y:S05]  /*22f0*/  @P2 BRA `(.L_x_720) ;  /* 0x00000000004c2947 */ /* 0x000fea0003800000 */
[----:B------:R-:W-:Y:S02]  /*2300*/  ULDC UR6, c[0x0][0x2d0] ;  /* 0x0000b40000067ab9 */ /* 0x000fe40000000800 */
[----:B------:R-:W-:-:S13]  /*2310*/  ISETP.GE.AND P1, PT, R244, UR6, PT ;  /* 0x00000006f4007c0c */ /* 0x000fda000bf26270 */
[----:B------:R1:W-:Y:S01]  /*2320*/  @P1 STS.128 [R242+0x1800], RZ ;  /* 0x001800fff2001388 */ /* 0x0003e20000000c00 */
[----:B------:R-:W-:Y:S05]  /*2330*/  @P1 BRA `(.L_x_720) ;  /* 0x00000000003c1947 */ /* 0x000fea0003800000 */
[----:B------:R-:W-:Y:S01]  /*2340*/  IADD3 R0, P1, R26, 0x30, RZ ;  /* 0x000000301a007810 */ /* 0x000fe20007f3e0ff */
[----:B------:R-:W-:Y:S01]  /*2350*/  ULDC.64 UR6, c[0x0][0x240] ;  /* 0x0000900000067ab9 */ /* 0x000fe20000000a00 */
[----:B------:R-:W-:Y:S02]  /*2360*/  MOV R17, R19 ;  /* 0x0000001300117202 */ /* 0x000fe40000000f00 */
[----:B--2-4-:R-:W-:Y:S01]  /*2370*/  IADD3.X R15, RZ, R27, RZ, P1, !PT ;  /* 0x0000001bff0f7210 */ /* 0x014fe20000ffe4ff */
        /* <DEDUP_REMOVED lines=11> */
.L_x_720:
[----:B------:R-:W-:Y:S05]  /*2430*/  BSYNC B0 ;  /* 0x0000000000007941 */ /* 0x000fea0003800000 */
.L_x_719:
[C---:B------:R-:W-:Y:S01]  /*2440*/  ISETP.GE.AND P6, PT, R20.reuse, UR21, PT ;  /* 0x0000001514007c0c */ /* 0x040fe2000bfc6270 */
[C---:B------:R-:W-:Y:S01]  /*2450*/  IMAD R201, R21.reuse, UR12, RZ ;  /* 0x0000000c15c97c24 */ /* 0x040fe2000f8e02ff */
[C---:B------:R-:W-:Y:S01]  /*2460*/  IADD3 R178, P1, R20.reuse, R9, RZ ;  /* 0x0000000914b27210 */ /* 0x040fe20007f3e0ff */
[----:B------:R-:W-:Y:S01]  /*2470*/  IMAD.MOV.U32 R241, RZ, RZ, 0x20 ;  /* 0x00000020fff17424 */ /* 0x000fe200078e00ff */
[----:B------:R-:W-:Y:S01]  /*2480*/  BSSY B0, `(.L_x_721) ;  /* 0x000001e000007945 */ /* 0x000fe20003800000 */
[----:B------:R-:W-:Y:S01]  /*2490*/  IMAD.MOV.U32 R0, RZ, RZ, 0x10 ;  /* 0x00000010ff007424 */ /* 0x000fe200078e00ff */
[----:B------:R-:W-:Y:S01]  /*24a0*/  IADD3.X R25, R21, R25, RZ, P1, !PT ;  /* 0x0000001915197210 */ /* 0x000fe20000ffe4ff */
[C---:B------:R-:W-:Y:S01]  /*24b0*/  VIADD R6, R20.reuse, 0x40 ;  /* 0x0000004014067836 */ /* 0x040fe20000000000 */
[----:B------:R-:W-:Y:S01]  /*24c0*/  R2P PR, R5, 0x6 ;  /* 0x0000000605007804 */ /* 0x000fe20000000000 */
[C---:B------:R-:W-:Y:S01]  /*24d0*/  VIADD R10, R20.reuse, 0x50 ;  /* 0x00000050140a7836 */ /* 0x040fe20000000000 */
[----:B------:R-:W-:Y:S01]  /*24e0*/  ISETP.GE.AND P5, PT, R23, UR21, PT ;  /* 0x0000001517007c0c */ /* 0x000fe2000bfa6270 */
[----:B------:R-:W-:Y:S01]  /*24f0*/  IMAD.WIDE.U32 R12, R20, UR12, R12 ;  /* 0x0000000c140c7c25 */ /* 0x000fe2000f8e000c */
[----:B------:R-:W-:-:S02]  /*2500*/  ISETP.GE.AND P4, PT, R22, UR21, PT ;  /* 0x0000001516007c0c */ /* 0x000fc4000bf86270 */
[----:B------:R-:W-:Y:S01]  /*2510*/  SEL R241, R241, 0xffffffe0, !P2 ;  /* 0xffffffe0f1f17807 */ /* 0x000fe20005000000 */
[----:B------:R-:W-:Y:S01]  /*2520*/  IMAD R201, R20, UR13, R201 ;  /* 0x0000000d14c97c24 */ /* 0x000fe2000f8e02c9 */
[----:B------:R-:W-:Y:S01]  /*2530*/  SEL R243, R0, 0xfffffff0, !P1 ;  /* 0xfffffff000f37807 */ /* 0x000fe20004800000 */
[----:B------:R-:W-:Y:S01]  /*2540*/  VIADD R9, R20, 0x60 ;  /* 0x0000006014097836 */ /* 0x000fe20000000000 */
[----:B------:R-:W-:Y:S01]  /*2550*/  ISETP.GE.AND P3, PT, R11, UR21, PT ;  /* 0x000000150b007c0c */ /* 0x000fe2000bf66270 */
[----:B------:R-:W-:Y:S01]  /*2560*/  IMAD.IADD R201, R13, 0x1, R201 ;  /* 0x000000010dc97824 */ /* 0x000fe200078e02c9 */
[----:B------:R-:W-:Y:S02]  /*2570*/  ISETP.GE.AND P2, PT, R6, UR21, PT ;  /* 0x0000001506007c0c */ /* 0x000fe4000bf46270 */
[----:B------:R-:W-:Y:S02]  /*2580*/  ISETP.GE.AND P1, PT, R10, UR21, PT ;  /* 0x000000150a007c0c */ /* 0x000fe4000bf26270 */
[----:B------:R-:W-:Y:S01]  /*2590*/  MOV R200, R12 ;  /* 0x0000000c00c87202 */ /* 0x000fe20000000f00 */
[----:B------:R-:W-:Y:S10]  /*25a0*/  @P6 BRA `(.L_x_722) ;  /* 0x00000000002c6947 */ /* 0x000ff40003800000 */
[----:B------:R-:W-:Y:S02]  /*25b0*/  ULDC UR6, c[0x0][0x2d0] ;  /* 0x0000b40000067ab9 */ /* 0x000fe40000000800 */
[----:B------:R-:W-:-:S13]  /*25c0*/  ISETP.GE.AND P6, PT, R244, UR6, PT ;  /* 0x00000006f4007c0c */ /* 0x000fda000bfc6270 */
[----:B------:R1:W-:Y:S01]  /*25d0*/  @P6 STS.128 [R242+0x2000], RZ ;  /* 0x002000fff2006388 */ /* 0x0003e20000000c00 */
[----:B------:R-:W-:Y:S05]  /*25e0*/  @P6 BRA `(.L_x_722) ;  /* 0x00000000001c6947 */ /* 0x000fea0003800000 */
[----:B------:R-:W-:Y:S02]  /*25f0*/  ULDC.64 UR6, c[0x0][0x218] ;  /* 0x0000860000067ab9 */ /* 0x000fe40000000a00 */
[----:B------:R-:W-:-:S04]  /*2600*/  LEA R12, P6, R200, UR6, 0x1 ;  /* 0x00000006c80c7c11 */ /* 0x000fc8000f8c08ff */
[----:B------:R-:W-:-:S05]  /*2610*/  LEA.HI.X R13, R200, UR7, R201, 0x1, P6 ;  /* 0x00000007c80d7c11 */ /* 0x000fca000b0f0cc9 */
[----:B------:R-:W-:Y:S01]  /*2620*/  @!PT LDS RZ, [RZ] ;  /* 0x00000000fffff984 */ /* 0x000fe20000000800 */
[----:B------:R-:W-:Y:S01]  /*2630*/  @!PT LDS RZ, [RZ] ;  /* 0x00000000fffff984 */ /* 0x000fe20000000800 */
[----:B------:R-:W-:Y:S01]  /*2640*/  @!PT LDS RZ, [RZ] ;  /* 0x00000000fffff984 */ /* 0x000fe20000000800 */
[----:B------:R1:W-:Y:S04]  /*2650*/  LDGSTS.E.BYPASS.LTC128B.128 [R242+0x2000], desc[UR22][R12.64] ;  /* 0x020000000cf27fae */ /* 0x0003e8000b901d56 */
.L_x_722:
[----:B------:R-:W-:Y:S05]  /*2660*/  BSYNC B0 ;  /* 0x0000000000007941 */ /* 0x000fea0003800000 */
.L_x_721:
[----:B------:R-:W-:Y:S01]  /*2670*/  USHF.L.U64.HI UR14, UR12, 0x4, UR13 ;  /* 0x000000040c0e7899 */ /* 0x000fe2000801020d */
[----:B------:R-:W-:Y:S01]  /*2680*/  BSSY B0, `(.L_x_723) ;  /* 0x0000012000007945 */ /* 0x000fe20003800000 */
[----:B------:R-:W-:Y:S01]  /*2690*/  USHF.L.U32 UR15, UR12, 0x4, URZ ;  /* 0x000000040c0f7899 */ /* 0x000fe2000800063f */
[----:B------:R-:W-:Y:S02]  /*26a0*/  ISETP.GE.AND P6, PT, R9, UR21, PT ;  /* 0x0000001509007c0c */ /* 0x000fe4000bfc6270 */
[----:B------:R-:W-:Y:S01]  /*26b0*/  IADD3 R19, R20, 0x70, RZ ;  /* 0x0000007014137810 */ /* 0x000fe20007ffe0ff */
[----:B------:R-:W-:Y:S05]  /*26c0*/  @P5 BRA `(.L_x_724) ;  /* 0x0000000000345947 */ /* 0x000fea0003800000 */
[----:B------:R-:W-:Y:S02]  /*26d0*/  ULDC UR6, c[0x0][0x2d0] ;  /* 0x0000b40000067ab9 */ /* 0x000fe40000000800 */
[----:B------:R-:W-:-:S13]  /*26e0*/  ISETP.GE.AND P5, PT, R244, UR6, PT ;  /* 0x00000006f4007c0c */ /* 0x000fda000bfa6270 */
[----:B------:R1:W-:Y:S01]  /*26f0*/  @P5 STS.128 [R242+0x2800], RZ ;  /* 0x002800fff2005388 */ /* 0x0003e20000000c00 */
[----:B------:R-:W-:Y:S05]  /*2700*/  @P5 BRA `(.L_x_724) ;  /* 0x0000000000245947 */ /* 0x000fea0003800000 */
[----:B-1----:R-:W-:Y:S01]  /*2710*/  IADD3 R13, P5, R200, UR15, RZ ;  /* 0x0000000fc80d7c10 */ /* 0x002fe2000ffbe0ff */
[----:B------:R-:W-:-:S03]  /*2720*/  ULDC.64 UR6, c[0x0][0x218] ;  /* 0x0000860000067ab9 */ /* 0x000fc60000000a00 */
[----:B------:R-:W-:Y:S02]  /*2730*/  IADD3.X R4, R201, UR14, RZ, P5, !PT ;  /* 0x0000000ec9047c10 */ /* 0x000fe4000affe4ff */
[----:B------:R-:W-:-:S04]  /*2740*/  LEA R12, P5, R13, UR6, 0x1 ;  /* 0x000000060d0c7c11 */ /* 0x000fc8000f8a08ff */
[----:B------:R-:W-:-:S05]  /*2750*/  LEA.HI.X R13, R13, UR7, R4, 0x1, P5 ;  /* 0x000000070d0d7c11 */ /* 0x000fca000a8f0c04 */
[----:B------:R-:W-:Y:S01]  /*2760*/  @!PT LDS RZ, [RZ] ;  /* 0x00000000fffff984 */ /* 0x000fe20000000800 */
[----:B------:R-:W-:Y:S01]  /*2770*/  @!PT LDS RZ, [RZ] ;  /* 0x00000000fffff984 */ /* 0x000fe20000000800 */
[----:B------:R-:W-:Y:S01]  /*2780*/  @!PT LDS RZ, [RZ] ;  /* 0x00000000fffff984 */ /* 0x000fe20000000800 */
[----:B------:R1:W-:Y:S04]  /*2790*/  LDGSTS.E.BYPASS.LTC128B.128 [R242+0x2800], desc[UR22][R12.64] ;  /* 0x028000000cf27fae */ /* 0x0003e8000b901d56 */
.L_x_724:
[----:B------:R-:W-:Y:S05]  /*27a0*/  BSYNC B0 ;  /* 0x0000000000007941 */ /* 0x000fea0003800000 */
.L_x_723:
[----:B------:R-:W-:Y:S01]  /*27b0*/  BSSY B0, `(.L_x_725) ;  /* 0x0000014000007945 */ /* 0x000fe20003800000 */
[----:B------:R-:W-:Y:S02]  /*27c0*/  ISETP.GE.AND P5, PT, R19, UR21, PT ;  /* 0x0000001513007c0c */ /* 0x000fe4000bfa6270 */
[----:B------:R-:W-:Y:S01]  /*27d0*/  IADD3 R18, R20, 0x80, RZ ;  /* 0x0000008014127810 */ /* 0x000fe20007ffe0ff */
[----:B------:R-:W-:Y:S05]  /*27e0*/  @P4 BRA `(.L_x_726) ;  /* 0x0000000000404947 */ /* 0x000fea0003800000 */
[----:B------:R-:W-:Y:S02]  /*27f0*/  ULDC UR6, c[0x0][0x2d0] ;  /* 0x0000b40000067ab9 */ /* 0x000fe40000000800 */
[----:B------:R-:W-:-:S13]  /*2800*/  ISETP.GE.AND P4, PT, R244, UR6, PT ;  /* 0x00000006f4007c0c */ /* 0x000fda000bf86270 */
[----:B------:R1:W-:Y:S01]  /*2810*/  @P4 STS.128 [R242+0x3000], RZ ;  /* 0x003000fff2004388 */ /* 0x0003e20000000c00 */
[----:B------:R-:W-:Y:S05]  /*2820*/  @P4 BRA `(.L_x_726) ;  /* 0x0000000000304947 */ /* 0x000fea0003800000 */
[----:B-1----:R-:W-:Y:S01]  /*2830*/  IMAD.U32 R13, RZ, RZ, UR12 ;  /* 0x0000000cff0d7e24 */ /* 0x002fe2000f8e00ff */
[----:B------:R-:W-:Y:S01]  /*2840*/  ULDC.64 UR6, c[0x0][0x218] ;  /* 0x0000860000067ab9 */ /* 0x000fe20000000a00 */
[----:B------:R-:W-:Y:S02]  /*2850*/  IMAD.U32 R12, RZ, RZ, UR12 ;  /* 0x0000000cff0c7e24 */ /* 0x000fe4000f8e00ff */
[----:B------:R-:W-:Y:S01]  /*2860*/  IMAD.U32 R4, RZ, RZ, UR13 ;  /* 0x0000000dff047e24 */ /* 0x000fe2000f8e00ff */
[----:B------:R-:W-:-:S04]  /*2870*/  LEA R13, P4, R13, R200, 0x5 ;  /* 0x000000c80d0d7211 */ /* 0x000fc800078828ff */
[----:B------:R-:W-:Y:S02]  /*2880*/  LEA.HI.X R4, R12, R201, R4, 0x5, P4 ;  /* 0x000000c90c047211 */ /* 0x000fe400020f2c04 */
[----:B------:R-:W-:-:S04]  /*2890*/  LEA R12, P4, R13, UR6, 0x1 ;  /* 0x000000060d0c7c11 */ /* 0x000fc8000f8808ff */
[----:B------:R-:W-:-:S05]  /*28a0*/  LEA.HI.X R13, R13, UR7, R4, 0x1, P4 ;  /* 0x000000070d0d7c11 */ /* 0x000fca000a0f0c04 */
[----:B------:R-:W-:Y:S01]  /*28b0*/  @!PT LDS RZ, [RZ] ;  /* 0x00000000fffff984 */ /* 0x000fe20000000800 */
[----:B------:R-:W-:Y:S01]  /*28c0*/  @!PT LDS RZ, [RZ] ;  /* 0x00000000fffff984 */ /* 0x000fe20000000800 */
[----:B------:R-:W-:Y:S01]  /*28d0*/  @!PT LDS RZ, [RZ] ;  /* 0x00000000fffff984 */ /* 0x000fe20000000800 */
[----:B------:R1:W-:Y:S04]  /*28e0*/  LDGSTS.E.BYPASS.LTC128B.128 [R242+0x3000], desc[UR22][R12.64] ;  /* 0x030000000cf27fae */ /* 0x0003e8000b901d56 */
.L_x_726:
[----:B------:R-:W-:Y:S05]  /*28f0*/  BSYNC B0 ;  /* 0x0000000000007941 */ /* 0x000fea0003800000 */
.L_x_725:
        /* <DEDUP_REMOVED lines=8> */
[----:B------:R-:W-:Y:S01]  /*2980*/  IMAD.U32 R4, RZ, RZ, UR12 ;  /* 0x0000000cff047e24 */ /* 0x000fe2000f8e00ff */
[----:B------:R-:W-:Y:S01]  /*2990*/  UIMAD UR8, UR13, 0x30, URZ ;  /* 0x000000300d0878a4 */ /* 0x000fe2000f8e023f */
[----:B------:R-:W-:Y:S02]  /*29a0*/  ULDC.64 UR6, c[0x0][0x218] ;  /* 0x0000860000067ab9 */ /* 0x000fe40000000a00 */
[----:B--2-4-:R-:W-:-:S05]  /*29b0*/  IMAD.WIDE.U32 R14, R4, 0x30, R200 ;  /* 0x00000030040e7825 */ /* 0x014fca00078e00c8 */
[----:B------:R-:W-:Y:S02]  /*29c0*/  IADD3 R4, R15, UR8, RZ ;  /* 0x000000080f047c10 */ /* 0x000fe4000fffe0ff */
[----:B-1----:R-:W-:-:S04]  /*29d0*/  LEA R12, P3, R14, UR6, 0x1 ;  /* 0x000000060e0c7c11 */ /* 0x002fc8000f8608ff */
[----:B------:R-:W-:-:S05]  /*29e0*/  LEA.HI.X R13, R14, UR7, R4, 0x1, P3 ;  /* 0x000000070e0d7c11 */ /* 0x000fca00098f0c04 */
[----:B------:R-:W-:Y:S01]  /*29f0*/  @!PT LDS RZ, [RZ] ;  /* 0x00000000fffff984 */ /* 0x000fe20000000800 */
[----:B------:R-:W-:Y:S01]  /*2a00*/  @!PT LDS RZ, [RZ] ;  /* 0x00000000fffff984 */ /* 0x000fe20000000800 */
[----:B------:R-:W-:Y:S01]  /*2a10*/  @!PT LDS RZ, [RZ] ;  /* 0x00000000fffff984 */ /* 0x000fe20000000800 */
[----:B------:R1:W-:Y:S04]  /*2a20*/  LDGSTS.E.BYPASS.LTC128B.128 [R242+0x3800], desc[UR22][R12.64] ;  /* 0x038000000cf27fae */ /* 0x0003e8000b901d56 */
.L_x_728:
[----:B------:R-:W-:Y:S05]  /*2a30*/  BSYNC B0 ;  /* 0x0000000000007941 */ /* 0x000fea0003800000 */
.L_x_727:
        /* <DEDUP_REMOVED lines=20> */
.L_x_730:
[----:B------:R-:W-:Y:S05]  /*2b80*/  BSYNC B0 ;  /* 0x0000000000007941 */ /* 0x000fea0003800000 */
.L_x_729:
[----:B------:R-:W-:Y:S01]  /*2b90*/  BSSY B0, `(.L_x_731) ;  /* 0x0000013000007945 */ /* 0x000fe20003800000 */
[----:B------:R-:W-:Y:S02]  /*2ba0*/  ISETP.GE.AND P2, PT, R16, UR21, PT ;  /* 0x0000001510007c0c */ /* 0x000fe4000bf46270 */
[----:B--2-4-:R-:W-:Y:S01]  /*2bb0*/  IADD3 R15, R20, 0xb0, RZ ;  /* 0x000000b0140f7810 */ /* 0x014fe20007ffe0ff */
        /* <DEDUP_REMOVED lines=8> */
[----:B------:R-:W-:-:S05]  /*2c40*/  IMAD.WIDE.U32 R26, R4, 0x50, R200 ;  /* 0x00000050041a7825 */ /* 0x000fca00078e00c8 */
[----:B------:R-:W-:Y:S02]  /*2c50*/  IADD3 R4, R27, UR8, RZ ;  /* 0x000000081b047c10 */ /* 0x000fe4000fffe0ff */
[----:B-1----:R-:W-:-:S04]  /*2c60*/  LEA R12, P1, R26, UR6, 0x1 ;  /* 0x000000061a0c7c11 */ /* 0x002fc8000f8208ff */
[----:B------:R-:W-:-:S05]  /*2c70*/  LEA.HI.X R13, R26, UR7, R4, 0x1, P1 ;  /* 0x000000071a0d7c11 */ /* 0x000fca00088f0c04 */
[----:B------:R-:W-:Y:S01]  /*2c80*/  @!PT LDS RZ, [RZ] ;  /* 0x00000000fffff984 */ /* 0x000fe20000000800 */
[----:B------:R-:W-:Y:S01]  /*2c90*/  @!PT LDS RZ, [RZ] ;  /* 0x00000000fffff984 */ /* 0x000fe20000000800 */
[----:B------:R-:W-:Y:S01]  /*2ca0*/  @!PT LDS RZ, [RZ] ;  /* 0x00000000fffff984 */ /* 0x000fe20000000800 */
[----:B------:R4:W-:Y:S04]  /*2cb0*/  LDGSTS.E.BYPASS.LTC128B.128 [R242+0x4800], desc[UR22][R12.64] ;  /* 0x048000000cf27fae */ /* 0x0009e8000b901d56 */
.L_x_732:
[----:B------:R-:W-:Y:S05]  /*2cc0*/  BSYNC B0 ;  /* 0x0000000000007941 */ /* 0x000fea0003800000 */
.L_x_731:
        /* <DEDUP_REMOVED lines=13> */
[----:B-1--4-:R-:W-:-:S04]  /*2da0*/  LEA R12, P6, R26, UR6, 0x1 ;  /* 0x000000061a0c7c11 */ /* 0x012fc8000f8c08ff */
[----:B------:R-:W-:-:S05]  /*2db0*/  LEA.HI.X R13, R26, UR7, R4, 0x1, P6 ;  /* 0x000000071a0d7c11 */ /* 0x000fca000b0f0c04 */
[----:B------:R-:W-:Y:S01]  /*2dc0*/  @!PT LDS RZ, [RZ] ;  /* 0x00000000fffff984 */ /* 0x000fe20000000800 */
[----:B------:R-:W-:Y:S01]  /*2dd0*/  @!PT LDS RZ, [RZ] ;  /* 0x00000000fffff984 */ /* 0x000fe20000000800 */
[----:B------:R-:W-:Y:S01]  /*2de0*/  @!PT LDS RZ, [RZ] ;  /* 0x00000000fffff984 */ /* 0x000fe20000000800 */
[----:B------:R1:W-:Y:S04]  /*2df0*/  LDGSTS.E.BYPASS.LTC128B.128 [R242+0x5000], desc[UR22][R12.64] ;  /* 0x050000000cf27fae */ /* 0x0003e8000b901d56 */
.L_x_734:
[----:B------:R-:W-:Y:S05]  /*2e00*/  BSYNC B0 ;  /* 0x0000000000007941 */ /* 0x000fea0003800000 */
.L_x_733:
[----:B------:R-:W-:Y:S01]  /*2e10*/  BSSY B0, `(.L_x_735) ;  /* 0x0000013000007945 */ /* 0x000fe20003800000 */
[----:B------:R-:W-:Y:S02]  /*2e20*/  ISETP.GE.AND P6, PT, R14, UR21, PT ;  /* 0x000000150e007c0c */ /* 0x000fe4000bfc6270 */
[----:B-1--4-:R-:W-:Y:S01]  /*2e30*/  IADD3 R13, R20, 0xd0, RZ ;  /* 0x000000d0140d7810 */ /* 0x012fe20007ffe0ff */
        /* <DEDUP_REMOVED lines=10> */
[----:B------:R-:W-:-:S04]  /*2ee0*/  LEA R26, P5, R30, UR6, 0x1 ;  /* 0x000000061e1a7c11 */ /* 0x000fc8000f8a08ff */
[----:B------:R-:W-:-:S05]  /*2ef0*/  LEA.HI.X R27, R30, UR7, R4, 0x1, P5 ;  /* 0x000000071e1b7c11 */ /* 0x000fca000a8f0c04 */
[----:B------:R-:W-:Y:S01]  /*2f00*/  @!PT LDS RZ, [RZ] ;  /* 0x00000000fffff984 */ /* 0x000fe20000000800 */
[----:B------:R-:W-:Y:S01]  /*2f10*/  @!PT LDS RZ, [RZ] ;  /* 0x00000000fffff984 */ /* 0x000fe20000000800 */
[----:B------:R-:W-:Y:S01]  /*2f20*/  @!PT LDS RZ, [RZ] ;  /* 0x00000000fffff984 */ /* 0x000fe20000000800 */
[----:B------:R4:W-:Y:S04]  /*2f30*/  LDGSTS.E.BYPASS.LTC128B.128 [R242+0x5800], desc[UR22][R26.64] ;  /* 0x058000001af27fae */ /* 0x0009e8000b901d56 */
.L_x_736:
[----:B------:R-:W-:Y:S05]  /*2f40*/  BSYNC B0 ;  /* 0x0000000000007941 */ /* 0x000fea0003800000 */
.L_x_735:
        /* <DEDUP_REMOVED lines=8> */
[----:B----4-:R-:W-:Y:S01]  /*2fd0*/  IMAD.U32 R27, RZ, RZ, UR12 ;  /* 0x0000000cff1b7e24 */ /* 0x010fe2000f8e00ff */
        /* <DEDUP_REMOVED lines=11> */
.L_x_738:
[----:B------:R-:W-:Y:S05]  /*3090*/  BSYNC B0 ;  /* 0x0000000000007941 */ /* 0x000fea0003800000 */
.L_x_737:
        /* <DEDUP_REMOVED lines=19> */
.L_x_740:
[----:B------:R-:W-:Y:S05]  /*31d0*/  BSYNC B0 ;  /* 0x0000000000007941 */ /* 0x000fea0003800000 */
.L_x_739:
[----:B------:R-:W-:Y:S01]  /*31e0*/  ULDC.64 UR8, c[0x0][0x250] ;  /* 0x0000940000087ab9 */ /* 0x000fe20000000a00 */
[----:B------:R-:W-:Y:S01]  /*31f0*/  BSSY B0, `(.L_x_741) ;  /* 0x0000014000007945 */ /* 0x000fe20003800000 */
[----:B------:R-:W-:Y:S01]  /*3200*/  ISETP.GE.AND P3, PT, R4, UR21, PT ;  /* 0x0000001504007c0c */ /* 0x000fe2000bf66270 */
[----:B------:R-:W-:Y:S01]  /*3210*/  IMAD R25, R25, UR8, RZ ;  /* 0x0000000819197c24 */ /* 0x000fe2000f8e02ff */
[----:B----4-:R-:W-:Y:S01]  /*3220*/  IADD3 R27, R29, R24, RZ ;  /* 0x000000181d1b7210 */ /* 0x010fe20007ffe0ff */
        /* <DEDUP_REMOVED lines=16> */
.L_x_742:
[----:B------:R-:W-:Y:S05]  /*3330*/  BSYNC B0 ;  /* 0x0000000000007941 */ /* 0x000fea0003800000 */
.L_x_741:
[----:B------:R-:W-:Y:S04]  /*3340*/  BSSY B0, `(.L_x_743) ;  /* 0x0000011000007945 */ /* 0x000fe80003800000 */
        /* <DEDUP_REMOVED lines=16> */
.L_x_744:
[----:B------:R-:W-:Y:S05]  /*3450*/  BSYNC B0 ;  /* 0x0000000000007941 */ /* 0x000fea0003800000 */
.L_x_743:
        /* <DEDUP_REMOVED lines=17> */
.L_x_746:
[----:B------:R-:W-:Y:S05]  /*3570*/  BSYNC B0 ;  /* 0x0000000000007941 */ /* 0x000fea0003800000 */
.L_x_745:
        /* <DEDUP_REMOVED lines=17> */
.L_x_748:
[----:B------:R-:W-:Y:S05]  /*3690*/  BSYNC B0 ;  /* 0x0000000000007941 */ /* 0x000fea0003800000 */
.L_x_747:
        /* <DEDUP_REMOVED lines=17> */
.L_x_750:
[----:B------:R-:W-:Y:S05]  /*37b0*/  BSYNC B0 ;  /* 0x0000000000007941 */ /* 0x000fea0003800000 */
.L_x_749:
        /* <DEDUP_REMOVED lines=17> */
.L_x_752:
[----:B------:R-:W-:Y:S05]  /*38d0*/  BSYNC B0 ;  /* 0x0000000000007941 */ /* 0x000fea0003800000 */
.L_x_751:
[----:B------:R-:W0:Y:S01]  /*38e0*/  LDGDEPBAR ;  /* 0x00000000000079af */ /* 0x000e220000000000 */
[----:B------:R-:W-:Y:S01]  /*38f0*/  ISETP.GE.AND P5, PT, R20, UR21, PT ;  /* 0x0000001514007c0c */ /* 0x000fe2000bfa6270 */
[----:B------:R-:W-:Y:S01]  /*3900*/  IMAD.MOV.U32 R26, RZ, RZ, R28 ;  /* 0x000000ffff1a7224 */ /* 0x000fe200078e001c */
[----:B------:R-:W-:Y:S01]  /*3910*/  LEA.HI R180, R180, R3, RZ, 0x5 ;  /* 0x00000003b4b47211 */ /* 0x000fe200078f28ff */
[C---:B------:R-:W-:Y:S01]  /*3920*/  IMAD R25, R178.reuse, UR9, R25 ;  /* 0x00000009b2197c24 */ /* 0x040fe2000f8e0219 */
[----:B------:R-:W-:Y:S01]  /*3930*/  ULDC.64 UR10, c[0x0][0x220] ;  /* 0x00008800000a7ab9 */ /* 0x000fe20000000a00 */
[----:B------:R-:W-:Y:S01]  /*3940*/  IMAD.WIDE.U32 R178, R178, UR8, R26 ;  /* 0x00000008b2b27c25 */ /* 0x000fe2000f8e001a */
[----:B------:R-:W-:Y:S01]  /*3950*/  ISETP.GE.AND P1, PT, R6, UR21, PT ;  /* 0x0000001506007c0c */ /* 0x000fe2000bf26270 */
[----:B------:R-:W-:Y:S01]  /*3960*/  BSSY B0, `(.L_x_753) ;  /* 0x0000019000007945 */ /* 0x000fe20003800000 */
[----:B------:R-:W-:Y:S01]  /*3970*/  SHF.R.S32.HI R6, RZ, 0x5, R180 ;  /* 0x00000005ff067819 */ /* 0x000fe200000114b4 */
[----:B------:R-:W-:Y:S01]  /*3980*/  IMAD.IADD R181, R179, 0x1, R25 ;  /* 0x00000001b3b57824 */ /* 0x000fe200078e0219 */
[----:B------:R-:W-:Y:S01]  /*3990*/  LEA R204, P6, R178, UR10, 0x1 ;  /* 0x0000000ab2cc7c11 */ /* 0x000fe2000f8c08ff */
[----:B------:R-:W-:Y:S01]  /*39a0*/  IMAD.U32 R177, RZ, RZ, UR24 ;  /* 0x00000018ffb17e24 */ /* 0x000fe2000f8e00ff */
[----:B------:R-:W-:-:S02]  /*39b0*/  ISETP.GE.AND P4, PT, R23, UR21, PT ;  /* 0x0000001517007c0c */ /* 0x000fc4000bf86270 */
[----:B------:R-:W-:Y:S02]  /*39c0*/  LEA.HI.X R205, R178, UR11, R181, 0x1, P6 ;  /* 0x0000000bb2cd7c11 */ /* 0x000fe4000b0f0cb5 */
[----:B------:R-:W-:Y:S02]  /*39d0*/  ISETP.GE.AND P3, PT, R22, UR21, PT ;  /* 0x0000001516007c0c */ /* 0x000fe4000bf66270 */
[----:B------:R-:W-:Y:S02]  /*39e0*/  ISETP.GE.AND P2, PT, R11, UR21, PT ;  /* 0x000000150b007c0c */ /* 0x000fe4000bf46270 */
[----:B------:R-:W-:Y:S02]  /*39f0*/  ISETP.GE.AND P6, PT, R10, UR21, PT ;  /* 0x000000150a007c0c */ /* 0x000fe4000bfc6270 */
[----:B------:R-:W-:Y:S01]  /*3a00*/  LEA R184, R6, UR25, 0x4 ;  /* 0x0000001906b87c11 */ /* 0x000fe2000f8e20ff */
[----:B------:R-:W-:-:S04]  /*3a10*/  DEPBAR.LE SB0, 0x0 ;  /* 0x000080000000791a */ /* 0x000fc80000000000 */
[----:B------:R-:W-:Y:S06]  /*3a20*/  BAR.SYNC.DEFER_BLOCKING 0x0 ;  /* 0x0000000000007b1d */ /* 0x000fec0000010000 */
[----:B------:R1:W-:Y:S01]  /*3a30*/  @P5 STS.128 [R242+0xa000], RZ ;  /* 0x00a000fff2005388 */ /* 0x0003e20000000c00 */
[----:B------:R-:W-:Y:S05]  /*3a40*/  @P5 BRA `(.L_x_754) ;  /* 0x0000000000285947 */ /* 0x000fea0003800000 */
[----:B------:R-:W-:Y:S02]  /*3a50*/  ULDC UR6, c[0x0][0x2d0] ;  /* 0x0000b40000067ab9 */ /* 0x000fe40000000800 */
[----:B------:R-:W-:-:S13]  /*3a60*/  ISETP.GE.AND P5, PT, R244, UR6, PT ;  /* 0x00000006f4007c0c */ /* 0x000fda000bfa6270 */
[----:B------:R1:W-:Y:S01]  /*3a70*/  @P5 STS.128 [R242+0xa000], RZ ;  /* 0x00a000fff2005388 */ /* 0x0003e20000000c00 */
[----:B------:R-:W-:Y:S05]  /*3a80*/  @P5 BRA `(.L_x_754) ;  /* 0x0000000000185947 */ /* 0x000fea0003800000 */
[----:B------:R-:W-:Y:S02]  /*3a90*/  MOV R10, R204 ;  /* 0x000000cc000a7202 */ /* 0x000fe40000000f00 */
[----:B------:R-:W-:-:S05]  /*3aa0*/  MOV R11, R205 ;  /* 0x000000cd000b7202 */ /* 0x000fca0000000f00 */
[----:B------:R-:W-:Y:S01]  /*3ab0*/  @!PT LDS RZ, [RZ] ;  /* 0x00000000fffff984 */ /* 0x000fe20000000800 */
[----:B------:R-:W-:Y:S01]  /*3ac0*/  @!PT LDS RZ, [RZ] ;  /* 0x00000000fffff984 */ /* 0x000fe20000000800 */
[----:B------:R-:W-:Y:S01]  /*3ad0*/  @!PT LDS RZ, [RZ] ;  /* 0x00000000fffff984 */ /* 0x000fe20000000800 */
[----:B------:R1:W-:Y:S02]  /*3ae0*/  LDGSTS.E.BYPASS.LTC128B.128 [R242+0xa000], desc[UR22][R10.64] ;  /* 0x0a0000000af27fae */ /* 0x0003e4000b901d56 */
.L_x_754:
[----:B------:R-:W-:Y:S05]  /*3af0*/  BSYNC B0 ;  /* 0x0000000000007941 */ /* 0x000fea0003800000 */
.L_x_753:
[----:B------:R1:W-:Y:S01]  /*3b00*/  @P4 STS.128 [R242+0xa800], RZ ;  /* 0x00a800fff2004388 */ /* 0x0003e20000000c00 */
[----:B------:R-:W-:Y:S01]  /*3b10*/  USHF.L.U64.HI UR24, UR8, 0x4, UR9 ;  /* 0x0000000408187899 */ /* 0x000fe20008010209 */
[----:B------:R-:W-:Y:S01]  /*3b20*/  BSSY B0, `(.L_x_755) ;  /* 0x0000011000007945 */ /* 0x000fe20003800000 */
[----:B------:R-:W-:Y:S01]  /*3b30*/  USHF.L.U32 UR25, UR8, 0x4, URZ ;  /* 0x0000000408197899 */ /* 0x000fe2000800063f */
[----:B------:R-:W-:Y:S02]  /*3b40*/  ISETP.GE.AND P5, PT, R9, UR21, PT ;  /* 0x0000001509007c0c */ /* 0x000fe4000bfa6270 */
[----:B------:R-:W-:Y:S11]  /*3b50*/  @P4 BRA `(.L_x_756) ;  /* 0x0000000000344947 */ /* 0x000ff60003800000 */
[----:B------:R-:W-:Y:S02]  /*3b60*/  ULDC UR6, c[0x0][0x2d0] ;  /* 0x0000b40000067ab9 */ /* 0x000fe40000000800 */
[----:B------:R-:W-:-:S13]  /*3b70*/  ISETP.GE.AND P4, PT, R244, UR6, PT ;  /* 0x00000006f4007c0c */ /* 0x000fda000bf86270 */
[----:B------:R1:W-:Y:S01]  /*3b80*/  @P4 STS.128 [R242+0xa800], RZ ;  /* 0x00a800fff2004388 */ /* 0x0003e20000000c00 */
[----:B------:R-:W-:Y:S05]  /*3b90*/  @P4 BRA `(.L_x_756) ;  /* 0x0000000000244947 */ /* 0x000fea0003800000 */
[----:B-1----:R-:W-:Y:S01]  /*3ba0*/  IMAD.U32 R11, RZ, RZ, UR25 ;  /* 0x00000019ff0b7e24 */ /* 0x002fe2000f8e00ff */
[----:B------:R-:W-:Y:S01]  /*3bb0*/  MOV R9, UR25 ;  /* 0x0000001900097c02 */ /* 0x000fe20008000f00 */
[----:B------:R-:W-:-:S03]  /*3bc0*/  IMAD.U32 R10, RZ, RZ, UR24 ;  /* 0x00000018ff0a7e24 */ /* 0x000fc6000f8e00ff */
[----:B------:R-:W-:-:S04]  /*3bd0*/  LEA R22, P4, R11, R204, 0x1 ;  /* 0x000000cc0b167211 */ /* 0x000fc800078808ff */
[----:B------:R-:W-:-:S05]  /*3be0*/  LEA.HI.X R23, R9, R205, R10, 0x1, P4 ;  /* 0x000000cd09177211 */ /* 0x000fca00020f0c0a */
[----:B------:R-:W-:Y:S01]  /*3bf0*/  @!PT LDS RZ, [RZ] ;  /* 0x00000000fffff984 */ /* 0x000fe20000000800 */
[----:B------:R-:W-:Y:S01]  /*3c00*/  @!PT LDS RZ, [RZ] ;  /* 0x00000000fffff984 */ /* 0x000fe20000000800 */
[----:B------:R-:W-:Y:S01]  /*3c10*/  @!PT LDS RZ, [RZ] ;  /* 0x00000000fffff984 */ /* 0x000fe20000000800 */
[----:B------:R1:W-:Y:S04]  /*3c20*/  LDGSTS.E.BYPASS.LTC128B.128 [R242+0xa800], desc[UR22][R22.64] ;  /* 0x0a80000016f27fae */ /* 0x0003e8000b901d56 */
.L_x_756:
[----:B------:R-:W-:Y:S05]  /*3c30*/  BSYNC B0 ;  /* 0x0000000000007941 */ /* 0x000fea0003800000 */
.L_x_755:
[----:B------:R1:W-:Y:S01]  /*3c40*/  @P3 STS.128 [R242+0xb000], RZ ;  /* 0x00b000fff2003388 */ /* 0x0003e20000000c00 */
[----:B------:R-:W-:Y:S01]  /*3c50*/  BSSY B0, `(.L_x_757) ;  /* 0x0000010000007945 */ /* 0x000fe20003800000 */
[----:B------:R-:W-:-:S03]  /*3c60*/  ISETP.GE.AND P4, PT, R19, UR21, PT ;  /* 0x0000001513007c0c */ /* 0x000fc6000bf86270 */
[----:B------:R-:W-:Y:S10]  /*3c70*/  @P3 BRA `(.L_x_758) ;  /* 0x0000000000343947 */ /* 0x000ff40003800000 */
        /* <DEDUP_REMOVED lines=13> */
.L_x_758:
[----:B------:R-:W-:Y:S05]  /*3d50*/  BSYNC B0 ;  /* 0x0000000000007941 */ /* 0x000fea0003800000 */
.L_x_757:
        /* <DEDUP_REMOVED lines=8> */
[----:B------:R-:W-:Y:S01]  /*3de0*/  MOV R9, UR8 ;  /* 0x0000000800097c02 */ /* 0x000fe20008000f00 */
[----:B------:R-:W-:Y:S01]  /*3df0*/  UIMAD UR6, UR9, 0x60, URZ ;  /* 0x00000060090678a4 */ /* 0x000fe2000f8e023f */
[----:B-1----:R-:W-:Y:S02]  /*3e00*/  MOV R10, R204 ;  /* 0x000000cc000a7202 */ /* 0x002fe40000000f00 */
[----:B------:R-:W-:-:S03]  /*3e10*/  MOV R11, R205 ;  /* 0x000000cd000b7202 */ /* 0x000fc60000000f00 */
[----:B------:R-:W-:-:S05]  /*3e20*/  IMAD.WIDE.U32 R10, R9, 0x60, R10 ;  /* 0x00000060090a7825 */ /* 0x000fca00078e000a */
[----:B------:R-:W-:-:S05]  /*3e30*/  IADD3 R11, R11, UR6, RZ ;  /* 0x000000060b0b7c10 */ /* 0x000fca000fffe0ff */
[----:B------:R-:W-:Y:S01]  /*3e40*/  @!PT LDS RZ, [RZ] ;  /* 0x00000000fffff984 */ /* 0x000fe20000000800 */
[----:B------:R-:W-:Y:S01]  /*3e50*/  @!PT LDS RZ, [RZ] ;  /* 0x00000000fffff984 */ /* 0x000fe20000000800 */
[----:B------:R-:W-:Y:S01]  /*3e60*/  @!PT LDS RZ, [RZ] ;  /* 0x00000000fffff984 */ /* 0x000fe20000000800 */
[----:B------:R1:W-:Y:S02]  /*3e70*/  LDGSTS.E.BYPASS.LTC128B.128 [R242+0xb800], desc[UR22][R10.64] ;  /* 0x0b8000000af27fae */ /* 0x0003e4000b901d56 */
.L_x_760:
[----:B------:R-:W-:Y:S05]  /*3e80*/  BSYNC B0 ;  /* 0x0000000000007941 */ /* 0x000fea0003800000 */
.L_x_759:
        /* <DEDUP_REMOVED lines=17> */
.L_x_762:
[----:B------:R-:W-:Y:S05]  /*3fa0*/  BSYNC B0 ;  /* 0x0000000000007941 */ /* 0x000fea0003800000 */
.L_x_761:
        /* <DEDUP_REMOVED lines=18> */
.L_x_764:
[----:B------:R-:W-:Y:S05]  /*40d0*/  BSYNC B0 ;  /* 0x0000000000007941 */ /* 0x000fea0003800000 */
.L_x_763:
        /* <DEDUP_REMOVED lines=18> */
.L_x_766:
[----:B------:R-:W-:Y:S05]  /*4200*/  BSYNC B0 ;  /* 0x0000000000007941 */ /* 0x000fea0003800000 */
.L_x_765:
[----:B------:R1:W-:Y:S01]  /*4210*/  @P4 STS.128 [R242+0xd800], RZ ;  /* 0x00d800fff2004388 */ /* 0x0003e20000000c00 */
[----:B------:R-:W-:Y:S01]  /*4220*/  BSSY B0, `(.L_x_767) ;  /* 0x0000012000007945 */ /* 0x000fe20003800000 */
[----:B------:R-:W-:Y:S02]  /*4230*/  ISETP.GE.AND P5, PT, R14, UR21, PT ;  /* 0x000000150e007c0c */ /* 0x000fe4000bfa6270 */
[----:B------:R-:W-:Y:S01]  /*4240*/  SHF.R.S32.HI R9, RZ, 0x4, R8 ;  /* 0x00000004ff097819 */ /* 0x000fe20000011408 */
[----:B------:R-:W-:Y:S05]  /*4250*/  @P4 BRA `(.L_x_768) ;  /* 0x0000000000384947 */ /* 0x000fea0003800000 */
[----:B------:R-:W-:Y:S02]  /*4260*/  ULDC UR6, c[0x0][0x2d0] ;  /* 0x0000b40000067ab9 */ /* 0x000fe40000000800 */
[----:B------:R-:W-:-:S13]  /*4270*/  ISETP.GE.AND P4, PT, R244, UR6, PT ;  /* 0x00000006f4007c0c */ /* 0x000fda000bf86270 */
[----:B------:R1:W-:Y:S01]  /*4280*/  @P4 STS.128 [R242+0xd800], RZ ;  /* 0x00d800fff2004388 */ /* 0x0003e20000000c00 */
[----:B------:R-:W-:Y:S05]  /*4290*/  @P4 BRA `(.L_x_768) ;  /* 0x0000000000284947 */ /* 0x000fea0003800000 */
[----:B-1----:R-:W-:Y:S01]  /*42a0*/  MOV R10, UR8 ;  /* 0x00000008000a7c02 */ /* 0x002fe20008000f00 */
[----:B------:R-:W-:Y:S01]  /*42b0*/  UIMAD UR6, UR9, 0xe0, URZ ;  /* 0x000000e0090678a4 */ /* 0x000fe2000f8e023f */
[----:B------:R-:W-:Y:S02]  /*42c0*/  MOV R14, R204 ;  /* 0x000000cc000e7202 */ /* 0x000fe40000000f00 */
[----:B------:R-:W-:-:S03]  /*42d0*/  MOV R15, R205 ;  /* 0x000000cd000f7202 */ /* 0x000fc60000000f00 */
[----:B------:R-:W-:-:S05]  /*42e0*/  IMAD.WIDE.U32 R10, R10, 0xe0, R14 ;  /* 0x000000e00a0a7825 */ /* 0x000fca00078e000e */
[----:B------:R-:W-:-:S05]  /*42f0*/  IADD3 R11, R11, UR6, RZ ;  /* 0x000000060b0b7c10 */ /* 0x000fca000fffe0ff */
[----:B------:R-:W-:Y:S01]  /*4300*/  @!PT LDS RZ, [RZ] ;  /* 0x00000000fffff984 */ /* 0x000fe20000000800 */
[----:B------:R-:W-:Y:S01]  /*4310*/  @!PT LDS RZ, [RZ] ;  /* 0x00000000fffff984 */ /* 0x000fe20000000800 */
[----:B------:R-:W-:Y:S01]  /*4320*/  @!PT LDS RZ, [RZ] ;  /* 0x00000000fffff984 */ /* 0x000fe20000000800 */
[----:B------:R1:W-:Y:S02]  /*4330*/  LDGSTS.E.BYPASS.LTC128B.128 [R242+0xd800], desc[UR22][R10.64] ;  /* 0x0d8000000af27fae */ /* 0x0003e4000b901d56 */
.L_x_768:
[----:B------:R-:W-:Y:S05]  /*4340*/  BSYNC B0 ;  /* 0x0000000000007941 */ /* 0x000fea0003800000 */
.L_x_767:
[----:B------:R1:W-:Y:S01]  /*4350*/  @P3 STS.128 [R242+0xe000], RZ ;  /* 0x00e000fff2003388 */ /* 0x0003e20000000c00 */
[----:B------:R-:W-:Y:S01]  /*4360*/  LEA.HI R14, R8, R9, RZ, 0x1 ;  /* 0x00000009080e7211 */ /* 0x000fe200078f08ff */
[----:B------:R-:W-:Y:S01]  /*4370*/  BSSY B0, `(.L_x_769) ;  /* 0x0000011000007945 */ /* 0x000fe20003800000 */
[----:B------:R-:W-:Y:S02]  /*4380*/  ISETP.GE.AND P4, PT, R13, UR21, PT ;  /* 0x000000150d007c0c */ /* 0x000fe4000bf86270 */
[----:B------:R-:W-:Y:S01]  /*4390*/  LOP3.LUT R14, R14, 0xfffffffe, RZ, 0xc0, !PT ;  /* 0xfffffffe0e0e7812 */ /* 0x000fe200078ec0ff */
[----:B------:R-:W-:Y:S05]  /*43a0*/  @P3 BRA `(.L_x_770) ;  /* 0x0000000000343947 */ /* 0x000fea0003800000 */
        /* <DEDUP_REMOVED lines=13> */
.L_x_770:
[----:B------:R-:W-:Y:S05]  /*4480*/  BSYNC B0 ;  /* 0x0000000000007941 */ /* 0x000fea0003800000 */
.L_x_769:
[----:B------:R1:W-:Y:S01]  /*4490*/  @P2 STS.128 [R242+0xe800], RZ ;  /* 0x00e800fff2002388 */ /* 0x0003e20000000c00 */
[----:B------:R-:W-:Y:S01]  /*44a0*/  IMAD.SHL.U32 R8, R2, 0x40, RZ ;  /* 0x0000004002087824 */ /* 0x000fe200078e00ff */
[----:B------:R-:W-:Y:S01]  /*44b0*/  BSSY B0, `(.L_x_771) ;  /* 0x0000020000007945 */ /* 0x000fe20003800000 */
[----:B------:R-:W-:Y:S01]  /*44c0*/  IMAD.IADD R14, R9, 0x1, -R14 ;  /* 0x00000001090e7824 */ /* 0x000fe200078e0a0e */
[----:B------:R-:W-:Y:S01]  /*44d0*/  ISETP.GE.AND P3, PT, R12, UR21, PT ;  /* 0x000000150c007c0c */ /* 0x000fe2000bf66270 */
[----:B------:R-:W-:Y:S01]  /*44e0*/  IMAD.SHL.U32 R5, R5, 0x40, RZ ;  /* 0x0000004005057824 */ /* 0x000fe200078e00ff */
[----:B------:R-:W-:Y:S01]  /*44f0*/  LOP3.LUT R9, R8, 0x1c0, RZ, 0xc0, !PT ;  /* 0x000001c008097812 */ /* 0x000fe200078ec0ff */
[----:B------:R-:W-:Y:S02]  /*4500*/  IMAD.SHL.U32 R8, R14, 0x8, RZ ;  /* 0x000000080e087824 */ /* 0x000fe400078e00ff */
[----:B------:R-:W-:Y:S01]  /*4510*/  IMAD.SHL.U32 R20, R20, 0x8, RZ ;  /* 0x0000000814147824 */ /* 0x000fe200078e00ff */
[----:B------:R-:W-:Y:S01]  /*4520*/  LOP3.LUT R5, R5, 0x1c0, RZ, 0xc0, !PT ;  /* 0x000001c005057812 */ /* 0x000fe200078ec0ff */
[----:B------:R-:W-:-:S03]  /*4530*/  IMAD.SHL.U32 R183, R7, 0x40, RZ ;  /* 0x0000004007b77824 */ /* 0x000fc600078e00ff */
[----:B------:R-:W-:Y:S02]  /*4540*/  LOP3.LUT R8, R5, 0x8, R8, 0xf8, !PT ;  /* 0x0000000805087812 */ /* 0x000fe400078ef808 */
[----:B------:R-:W-:Y:S02]  /*4550*/  LOP3.LUT R20, R9, 0x8, R20, 0xf8, !PT ;  /* 0x0000000809147812 */ /* 0x000fe400078ef814 */
[----:B------:R-:W-:Y:S02]  /*4560*/  SHF.R.U32.HI R5, RZ, 0x3, R5 ;  /* 0x00000003ff057819 */ /* 0x000fe40000011605 */
[----:B------:R-:W-:Y:S02]  /*4570*/  LOP3.LUT R183, R183, 0xfffffe00, RZ, 0xc0, !PT ;  /* 0xfffffe00b7b77812 */ /* 0x000fe400078ec0ff */
[----:B------:R-:W-:Y:S02]  /*4580*/  SHF.R.U32.HI R9, RZ, 0x3, R9 ;  /* 0x00000003ff097819 */ /* 0x000fe40000011609 */
[----:B------:R-:W-:Y:S01]  /*4590*/  LOP3.LUT R182, R8, R5, RZ, 0x3c, !PT ;  /* 0x0000000508b67212 */ /* 0x000fe200078e3cff */
[----:B------:R-:W-:Y:S01]  /*45a0*/  IMAD R5, R6, 0x400, R183 ;  /* 0x0000040006057824 */ /* 0x000fe200078e02b7 */
[----:B------:R-:W-:Y:S01]  /*45b0*/  LOP3.LUT R9, R20, R9, RZ, 0x3c, !PT ;  /* 0x0000000914097212 */ /* 0x000fe200078e3cff */
[----:B-1----:R-:W-:Y:S05]  /*45c0*/  @P2 BRA `(.L_x_772) ;  /* 0x0000000000382947 */ /* 0x002fea0003800000 */
[----:B------:R-:W-:Y:S02]  /*45d0*/  ULDC UR6, c[0x0][0x2d0] ;  /* 0x0000b40000067ab9 */ /* 0x000fe40000000800 */
[----:B------:R-:W-:-:S13]  /*45e0*/  ISETP.GE.AND P2, PT, R244, UR6, PT ;  /* 0x00000006f4007c0c */ /* 0x000fda000bf46270 */
[----:B------:R1:W-:Y:S01]  /*45f0*/  @P2 STS.128 [R242+0xe800], RZ ;  /* 0x00e800fff2002388 */ /* 0x0003e20000000c00 */
[----:B------:R-:W-:Y:S05]  /*4600*/  @P2 BRA `(.L_x_772) ;  /* 0x0000000000282947 */ /* 0x000fea0003800000 */
[----:B------:R-:W-:Y:S01]  /*4610*/  MOV R6, UR8 ;  /* 0x0000000800067c02 */ /* 0x000fe20008000f00 */
        /* <DEDUP_REMOVED lines=9> */
.L_x_772:
[----:B------:R-:W-:Y:S05]  /*46b0*/  BSYNC B0 ;  /* 0x0000000000007941 */ /* 0x000fea0003800000 */
.L_x_771:
[----:B------:R1:W-:Y:S01]  /*46c0*/  @P1 STS.128 [R242+0xf000], RZ ;  /* 0x00f000fff2001388 */ /* 0x0003e20000000c00 */
[----:B------:R-:W-:Y:S01]  /*46d0*/  IMAD R239, R14, 0x200, R9 ;  /* 0x000002000eef7824 */ /* 0x000fe200078e0209 */
[----:B------:R-:W-:Y:S01]  /*46e0*/  BSSY B0, `(.L_x_773) ;  /* 0x0000014000007945 */ /* 0x000fe20003800000 */
[----:B------:R-:W-:Y:S01]  /*46f0*/  IMAD.IADD R240, R182, 0x1, R5 ;  /* 0x00000001b6f07824 */ /* 0x000fe200078e0205 */
[----:B------:R-:W-:Y:S02]  /*4700*/  ISETP.GE.AND P2, PT, R4, UR21, PT ;  /* 0x0000001504007c0c */ /* 0x000fe4000bf46270 */
[----:B------:R-:W-:Y:S02]  /*4710*/  LEA R239, R239, UR4, 0x1 ;  /* 0x00000004efef7c11 */ /* 0x000fe4000f8e08ff */
[----:B------:R-:W-:Y:S01]  /*4720*/  LEA R240, R240, UR4, 0x1 ;  /* 0x00000004f0f07c11 */ /* 0x000fe2000f8e08ff */
[----:B------:R-:W-:Y:S05]  /*4730*/  @P1 BRA `(.L_x_774) ;  /* 0x0000000000381947 */ /* 0x000fea0003800000 */
        /* <DEDUP_REMOVED lines=14> */
.L_x_774:
[----:B------:R-:W-:Y:S05]  /*4820*/  BSYNC B0 ;  /* 0x0000000000007941 */ /* 0x000fea0003800000 */
.L_x_773:
[----:B------:R1:W-:Y:S01]  /*4830*/  @P6 STS.128 [R242+0xf800], RZ ;  /* 0x00f800fff2006388 */ /* 0x0003e20000000c00 */
[----:B------:R-:W-:Y:S04]  /*4840*/  BSSY B0, `(.L_x_775) ;  /* 0x0000010000007945 */ /* 0x000fe80003800000 */
        /* <DEDUP_REMOVED lines=15> */
.L_x_776:
[----:B------:R-:W-:Y:S05]  /*4940*/  BSYNC B0 ;  /* 0x0000000000007941 */ /* 0x000fea0003800000 */
.L_x_775:
        /* <DEDUP_REMOVED lines=17> */
.L_x_778:
[----:B------:R-:W-:Y:S05]  /*4a60*/  BSYNC B0 ;  /* 0x0000000000007941 */ /* 0x000fea0003800000 */
.L_x_777:
        /* <DEDUP_REMOVED lines=17> */
.L_x_780:
[----:B------:R-:W-:Y:S05]  /*4b80*/  BSYNC B0 ;  /* 0x0000000000007941 */ /* 0x000fea0003800000 */
.L_x_779:
        /* <DEDUP_REMOVED lines=17> */
.L_x_782:
[----:B------:R-:W-:Y:S05]  /*4ca0*/  BSYNC B0 ;  /* 0x0000000000007941 */ /* 0x000fea0003800000 */
.L_x_781:
        /* <DEDUP_REMOVED lines=17> */
.L_x_784:
[----:B------:R-:W-:Y:S05]  /*4dc0*/  BSYNC B0 ;  /* 0x0000000000007941 */ /* 0x000fea0003800000 */
.L_x_783:
[----:B------:R-:W-:Y:S01]  /*4dd0*/  LDSM.16.M88.4 R92, [R240] ;  /* 0x00000000f05c783b */ /* 0x000fe20000000200 */
[----:B------:R-:W-:Y:S01]  /*4de0*/  LOP3.LUT P1, RZ, R2, 0x2, RZ, 0xc0, !PT ;  /* 0x0000000202ff7812 */ /* 0x000fe2000782c0ff */
[--C-:B------:R-:W-:Y:S01]  /*4df0*/  IMAD R176, R243, 0x2, R240.reuse ;  /* 0x00000002f3b07824 */ /* 0x100fe200078e02f0 */
[----:B------:R-:W-:Y:S01]  /*4e00*/  IADD3 R238, R239, 0x2040, RZ ;  /* 0x00002040efee7810 */ /* 0x000fe20007ffe0ff */
[----:B------:R-:W5:Y:S01]  /*4e10*/  LDSM.16.M88.4 R84, [R239+0x2000] ;  /* 0x00200000ef54783b */ /* 0x000f620000000200 */
[----:B------:R-:W-:Y:S01]  /*4e20*/  SEL R0, R0, 0xfffffff0, !P1 ;  /* 0xfffffff000007807 */ /* 0x000fe20004800000 */
[----:B------:R-:W-:Y:S01]  /*4e30*/  UISETP.GE.AND UP0, UPT, UR20, 0x2, UPT ;  /* 0x000000021400788c */ /* 0x000fe2000bf06270 */
[----:B------:R-:W-:Y:S01]  /*4e40*/  LOP3.LUT P1, RZ, R2, 0x4, RZ, 0xc0, !PT ;  /* 0x0000000402ff7812 */ /* 0x000fe2000782c0ff */
[----:B------:R-:W2:Y:S01]  /*4e50*/  LDSM.16.M88.4 R76, [R239+0x2800] ;  /* 0x00280000ef4c783b */ /* 0x000ea20000000200 */
[----:B------:R-:W-:Y:S01]  /*4e60*/  IMAD R2, R241, 0x2, R240 ;  /* 0x00000002f1027824 */ /* 0x000fe200078e02f0 */
[----:B------:R-:W-:Y:S01]  /*4e70*/  MOV R202, 0x8 ;  /* 0x0000000800ca7802 */ /* 0x000fe20000000f00 */
[----:B------:R-:W-:Y:S01]  /*4e80*/  IMAD R235, R0, 0x2, R239 ;  /* 0x0000000200eb7824 */ /* 0x000fe200078e02ef */
[----:B------:R-:W3:Y:S02]  /*4e90*/  LDSM.16.M88.4 R68, [R239+0x3000] ;  /* 0x00300000ef44783b */ /* 0x000ee40000000200 */
[----:B------:R-:W-:-:S02]  /*4ea0*/  LEA R237, R243, R2, 0x1 ;  /* 0x00000002f3ed7211 */ /* 0x000fc400078e08ff */
[----:B------:R-:W4:Y:S04]  /*4eb0*/  LDSM.16.M88.4 R60, [R239+0x3800] ;  /* 0x00380000ef3c783b */ /* 0x000f280000000200 */
[----:B------:R-:W4:Y:S04]  /*4ec0*/  LDSM.16.M88.4 R52, [R239+0x4000] ;  /* 0x00400000ef34783b */ /* 0x000f280000000200 */
[----:B------:R-:W4:Y:S04]  /*4ed0*/  LDSM.16.M88.4 R44, [R239+0x4800] ;  /* 0x00480000ef2c783b */ /* 0x000f280000000200 */
[----:B------:R-:W4:Y:S04]  /*4ee0*/  LDSM.16.M88.4 R36, [R239+0x5000] ;  /* 0x00500000ef24783b */ /* 0x000f280000000200 */
[----:B------:R-:W4:Y:S04]  /*4ef0*/  LDSM.16.M88.4 R28, [R239+0x5800] ;  /* 0x00580000ef1c783b */ /* 0x000f280000000200 */
[----:B------:R-:W4:Y:S04]  /*4f00*/  LDSM.16.M88.4 R20, [R239+0x6000] ;  /* 0x00600000ef14783b */ /* 0x000f280000000200 */
[----:B------:R-:W4:Y:S04]  /*4f10*/  LDSM.16.M88.4 R12, [R239+0x6800] ;  /* 0x00680000ef0c783b */ /* 0x000f280000000200 */
[----:B-1----:R-:W1:Y:S01]  /*4f20*/  LDSM.16.M88.4 R4, [R239+0x7000] ;  /* 0x00700000ef04783b */ /* 0x002e620000000200 */
[C---:B-----5:R-:W-:Y:S03]  /*4f30*/  HMMA.16816.F32 R88, R92.reuse, R84, RZ ;  /* 0x000000545c58723c */ /* 0x060fe600000018ff */
[----:B------:R-:W5:Y:S03]  /*4f40*/  LDSM.16.M88.4 R132, [R239+0x7800] ;  /* 0x00780000ef84783b */ /* 0x000f660000000200 */
[C---:B--2---:R-:W-:Y:S01]  /*4f50*/  HMMA.16816.F32 R80, R92.reuse, R76, RZ ;  /* 0x0000004c5c50723c */ /* 0x044fe200000018ff */
[----:B------:R-:W2:Y:S04]  /*4f60*/  LDSM.16.M88.4 R124, [R239+0x8000] ;  /* 0x00800000ef7c783b */ /* 0x000ea80000000200 */
[----:B------:R-:W2:Y:S01]  /*4f70*/  LDSM.16.M88.4 R116, [R239+0x8800] ;  /* 0x00880000ef74783b */ /* 0x000ea20000000200 */
[C---:B---3--:R-:W-:Y:S03]  /*4f80*/  HMMA.16816.F32 R72, R92.reuse, R68, RZ ;  /* 0x000000445c48723c */ /* 0x048fe600000018ff */
[----:B------:R-:W3:Y:S03]  /*4f90*/  LDSM.16.M88.4 R108, [R239+0x9000] ;  /* 0x00900000ef6c783b */ /* 0x000ee60000000200 */
[C---:B----4-:R-:W-:Y:S01]  /*4fa0*/  HMMA.16816.F32 R64, R92.reuse, R60, RZ ;  /* 0x0000003c5c40723c */ /* 0x050fe200000018ff */
[----:B------:R-:W4:Y:S04]  /*4fb0*/  LDSM.16.M88.4 R100, [R239+0x9800] ;  /* 0x00980000ef64783b */ /* 0x000f280000000200 */
[----:B------:R-:W-:Y:S01]  /*4fc0*/  LDSM.16.M88.4 R96, [R176] ;  /* 0x00000000b060783b */ /* 0x000fe20000000200 */
[C---:B------:R-:W-:Y:S03]  /*4fd0*/  HMMA.16816.F32 R56, R92.reuse, R52, RZ ;  /* 0x000000345c38723c */ /* 0x040fe600000018ff */
[----:B------:R-:W4:Y:S03]  /*4fe0*/  LDSM.16.M88.4 R144, [R235+0x3000] ;  /* 0x00300000eb90783b */ /* 0x000f260000000200 */
[C---:B------:R-:W-:Y:S01]  /*4ff0*/  HMMA.16816.F32 R48, R92.reuse, R44, RZ ;  /* 0x0000002c5c30723c */ /* 0x040fe200000018ff */
[----:B------:R-:W4:Y:S04]  /*5000*/  LDSM.16.M88.4 R140, [R235+0x4000] ;  /* 0x00400000eb8c783b */ /* 0x000f280000000200 */
[----:B------:R-:W4:Y:S01]  /*5010*/  LDSM.16.M88.4 R148, [R235+0x2800] ;  /* 0x00280000eb94783b */ /* 0x000f220000000200 */
[C---:B------:R-:W-:Y:S03]  /*5020*/  HMMA.16816.F32 R40, R92.reuse, R36, RZ ;  /* 0x000000245c28723c */ /* 0x040fe600000018ff */
[----:B------:R-:W-:Y:S03]  /*5030*/  LDSM.16.M88.4 R152, [R235+0x2000] ;  /* 0x00200000eb98783b */ /* 0x000fe60000000200 */
[C---:B------:R-:W-:Y:S01]  /*5040*/  HMMA.16816.F32 R32, R92.reuse, R28, RZ ;  /* 0x0000001c5c20723c */ /* 0x040fe200000018ff */
[----:B------:R-:W-:Y:S04]  /*5050*/  LDSM.16.M88.4 R156, [R235+0x5000] ;  /* 0x00500000eb9c783b */ /* 0x000fe80000000200 */
[----:B------:R-:W-:Y:S01]  /*5060*/  LDSM.16.M88.4 R160, [R235+0x3800] ;  /* 0x00380000eba0783b */ /* 0x000fe20000000200 */
[C---:B------:R-:W-:Y:S03]  /*5070*/  HMMA.16816.F32 R24, R92.reuse, R20, RZ ;  /* 0x000000145c18723c */ /* 0x040fe600000018ff */
[----:B------:R-:W-:Y:S03]  /*5080*/  LDSM.16.M88.4 R172, [R235+0x9800] ;  /* 0x00980000ebac783b */ /* 0x000fe60000000200 */
[C---:B------:R-:W-:Y:S01]  /*5090*/  HMMA.16816.F32 R16, R92.reuse, R12, RZ ;  /* 0x0000000c5c10723c */ /* 0x040fe200000018ff */
[----:B------:R-:W0:Y:S05]  /*50a0*/  LDGDEPBAR ;  /* 0x00000000000079af */ /* 0x000e2a0000000000 */
[C---:B-1----:R-:W-:Y:S06]  /*50b0*/  HMMA.16816.F32 R8, R92.reuse, R4, RZ ;  /* 0x000000045c08723c */ /* 0x042fec00000018ff */
[C---:B-----5:R-:W-:Y:S06]  /*50c0*/  HMMA.16816.F32 R136, R92.reuse, R132, RZ ;  /* 0x000000845c88723c */ /* 0x060fec00000018ff */
[C---:B--2---:R-:W-:Y:S06]  /*50d0*/  HMMA.16816.F32 R128, R92.reuse, R124, RZ ;  /* 0x0000007c5c80723c */ /* 0x044fec00000018ff */
[C---:B------:R-:W-:Y:S06]  /*50e0*/  HMMA.16816.F32 R120, R92.reuse, R116, RZ ;  /* 0x000000745c78723c */ /* 0x040fec00000018ff */
[C---:B---3--:R-:W-:Y:S06]  /*50f0*/  HMMA.16816.F32 R112, R92.reuse, R108, RZ ;  /* 0x0000006c5c70723c */ /* 0x048fec00000018ff */
[C---:B------:R-:W-:Y:S06]  /*5100*/  HMMA.16816.F32 R84, R92.reuse, R86, RZ ;  /* 0x000000565c54723c */ /* 0x040fec00000018ff */
        /* <DEDUP_REMOVED lines=14> */
[C---:B----4-:R-:W-:Y:S06]  /*51f0*/  HMMA.16816.F32 R104, R92.reuse, R100, RZ ;  /* 0x000000645c68723c */ /* 0x050fec00000018ff */
[----:B------:R-:W-:Y:S01]  /*5200*/  HMMA.16816.F32 R92, R92, R102, RZ ;  /* 0x000000665c5c723c */ /* 0x000fe200000018ff */
[----:B------:R-:W1:Y:S05]  /*5210*/  LDSM.16.M88.4 R100, [R235+0x4800] ;  /* 0x00480000eb64783b */ /* 0x000e6a0000000200 */
[C---:B------:R-:W-:Y:S06]  /*5220*/  HMMA.16816.F32 R72, R96.reuse, R144, R72 ;  /* 0x000000906048723c */ /* 0x040fec0000001848 */
[C---:B------:R-:W-:Y:S01]  /*5230*/  HMMA.16816.F32 R68, R96.reuse, R146, R68 ;  /* 0x000000926044723c */ /* 0x040fe20000001844 */
[----:B------:R-:W2:Y:S05]  /*5240*/  LDSM.16.M88.4 R144, [R235+0x6800] ;  /* 0x00680000eb90783b */ /* 0x000eaa0000000200 */
[C---:B------:R-:W-:Y:S06]  /*5250*/  HMMA.16816.F32 R56, R96.reuse, R140, R56 ;  /* 0x0000008c6038723c */ /* 0x040fec0000001838 */
[C---:B------:R-:W-:Y:S01]  /*5260*/  HMMA.16816.F32 R52, R96.reuse, R142, R52 ;  /* 0x0000008e6034723c */ /* 0x040fe20000001834 */
[----:B------:R-:W3:Y:S05]  /*5270*/  LDSM.16.M88.4 R140, [R235+0x7000] ;  /* 0x00700000eb8c783b */ /* 0x000eea0000000200 */
[C---:B------:R-:W-:Y:S06]  /*5280*/  HMMA.16816.F32 R80, R96.reuse, R148, R80 ;  /* 0x000000946050723c */ /* 0x040fec0000001850 */
[C---:B------:R-:W-:Y:S01]  /*5290*/  HMMA.16816.F32 R76, R96.reuse, R150, R76 ;  /* 0x00000096604c723c */ /* 0x040fe2000000184c */
[----:B------:R-:W4:Y:S05]  /*52a0*/  LDSM.16.M88.4 R148, [R235+0x6000] ;  /* 0x00600000eb94783b */ /* 0x000f2a0000000200 */
[C---:B-1----:R-:W-:Y:S06]  /*52b0*/  HMMA.16816.F32 R48, R96.reuse, R100, R48 ;  /* 0x000000646030723c */ /* 0x042fec0000001830 */
[C---:B------:R-:W-:Y:S01]  /*52c0*/  HMMA.16816.F32 R44, R96.reuse, R102, R44 ;  /* 0x00000066602c723c */ /* 0x040fe2000000182c */
[----:B------:R-:W1:Y:S05]  /*52d0*/  LDSM.16.M88.4 R100, [R235+0x7800] ;  /* 0x00780000eb64783b */ /* 0x000e6a0000000200 */
[C---:B--2---:R-:W-:Y:S06]  /*52e0*/  HMMA.16816.F32 R16, R96.reuse, R144, R16 ;  /* 0x000000906010723c */ /* 0x044fec0000001810 */
[C---:B------:R-:W-:Y:S01]  /*52f0*/  HMMA.16816.F32 R12, R96.reuse, R146, R12 ;  /* 0x00000092600c723c */ /* 0x040fe2000000180c */
[----:B------:R-:W2:Y:S05]  /*5300*/  LDSM.16.M88.4 R144, [R235+0x9000] ;  /* 0x00900000eb90783b */ /* 0x000eaa0000000200 */
[C---:B---3--:R-:W-:Y:S06]  /*5310*/  HMMA.16816.F32 R8, R96.reuse, R140, R8 ;  /* 0x0000008c6008723c */ /* 0x048fec0000001808 */
[----:B------:R-:W-:Y:S01]  /*5320*/  HMMA.16816.F32 R88, R96, R152, R88 ;  /* 0x000000986058723c */ /* 0x000fe20000001858 */
[----:B------:R-:W-:-:S04]  /*5330*/  VIADD R140, R239, 0x2000 ;  /* 0x00002000ef8c7836 */ /* 0x000fc80000000000 */
[----:B------:R-:W-:Y:S01]  /*5340*/  @P1 VIADD R238, R140, 0xffffffc0 ;  /* 0xffffffc08cee1836 */ /* 0x000fe20000000000 */
[C---:B------:R-:W-:Y:S01]  /*5350*/  HMMA.16816.F32 R84, R96.reuse, R154, R84 ;  /* 0x0000009a6054723c */ /* 0x040fe20000001854 */
[----:B------:R-:W3:Y:S01]  /*5360*/  LDSM.16.M88.4 R152, [R235+0x5800] ;  /* 0x00580000eb98783b */ /* 0x000ee20000000200 */
[----:B------:R-:W-:Y:S01]  /*5370*/  PLOP3.LUT P1, PT, PT, PT, UP0, 0x80, 0x0 ;  /* 0x000000000000781c */ /* 0x000fe20003f2f008 */
[----:B------:R-:W-:Y:S01]  /*5380*/  IMAD R216, R0, 0x2, R238 ;  /* 0x0000000200d87824 */ /* 0x000fe200078e02ee */
[----:B------:R-:W-:Y:S01]  /*5390*/  LOP3.LUT R0, R180, 0xffffffe0, RZ, 0xc0, !PT ;  /* 0xffffffe0b4007812 */ /* 0x000fe200078ec0ff */
[----:B------:R-:W-:Y:S01]  /*53a0*/  LDSM.16.M88.4 R168, [R238] ;  /* 0x00000000eea8783b */ /* 0x000fe20000000200 */
[C---:B------:R-:W-:Y:S01]  /*53b0*/  HMMA.16816.F32 R40, R96.reuse, R156, R40 ;  /* 0x0000009c6028723c */ /* 0x040fe20000001828 */
[C---:B------:R-:W-:Y:S01]  /*53c0*/  VIADD R231, R238.reuse, 0x800 ;  /* 0x00000800eee77836 */ /* 0x040fe20000000000 */
[C---:B------:R-:W-:Y:S01]  /*53d0*/  IADD3 R229, R238.reuse, 0x1800, RZ ;  /* 0x00001800eee57810 */ /* 0x040fe20007ffe0ff */
[----:B------:R-:W-:Y:S01]  /*53e0*/  LDSM.16.M88.4 R164, [R238+0x800] ;  /* 0x00080000eea4783b */ /* 0x000fe20000000200 */
[----:B------:R-:W-:Y:S01]  /*53f0*/  IMAD.IADD R0, R3, 0x1, -R0 ;  /* 0x0000000103007824 */ /* 0x000fe200078e0a00 */
[C---:B------:R-:W-:Y:S01]  /*5400*/  IADD3 R226, R238.reuse, 0x3000, RZ ;  /* 0x00003000eee27810 */ /* 0x040fe20007ffe0ff */
[C---:B------:R-:W-:Y:S01]  /*5410*/  HMMA.16816.F32 R36, R96.reuse, R158, R36 ;  /* 0x0000009e6024723c */ /* 0x040fe20000001824 */
[----:B------:R-:W5:Y:S01]  /*5420*/  LDSM.16.M88.4 R156, [R235+0x8000] ;  /* 0x00800000eb9c783b */ /* 0x000f620000000200 */
[C---:B------:R-:W-:Y:S01]  /*5430*/  VIADD R230, R238.reuse, 0x1000 ;  /* 0x00001000eee67836 */ /* 0x040fe20000000000 */
[C---:B------:R-:W-:Y:S01]  /*5440*/  IADD3 R223, R238.reuse, 0x4800, RZ ;  /* 0x00004800eedf7810 */ /* 0x040fe20007ffe0ff */
[C---:B------:R-:W-:Y:S01]  /*5450*/  VIADD R228, R238.reuse, 0x2000 ;  /* 0x00002000eee47836 */ /* 0x040fe20000000000 */
[C---:B------:R-:W-:Y:S01]  /*5460*/  IADD3 R220, R238.reuse, 0x6000, RZ ;  /* 0x00006000eedc7810 */ /* 0x040fe20007ffe0ff */
[----:B----4-:R-:W-:Y:S01]  /*5470*/  HMMA.16816.F32 R24, R96, R148, R24 ;  /* 0x000000946018723c */ /* 0x010fe20000001818 */
[C---:B------:R-:W-:Y:S01]  /*5480*/  VIADD R227, R238.reuse, 0x2800 ;  /* 0x00002800eee37836 */ /* 0x040fe20000000000 */
[C---:B------:R-:W-:Y:S01]  /*5490*/  IADD3 R217, R238.reuse, 0x7800, RZ ;  /* 0x00007800eed97810 */ /* 0x040fe20007ffe0ff */
[----:B------:R-:W-:-:S02]  /*54a0*/  VIADD R225, R238, 0x3800 ;  /* 0x00003800eee17836 */ /* 0x000fc40000000000 */
[C---:B------:R-:W-:Y:S01]  /*54b0*/  VIADD R224, R238.reuse, 0x4000 ;  /* 0x00004000eee07836 */ /* 0x040fe20000000000 */
[C---:B------:R-:W-:Y:S01]  /*54c0*/  HMMA.16816.F32 R20, R96.reuse, R150, R20 ;  /* 0x000000966014723c */ /* 0x040fe20000001814 */
[----:B------:R-:W4:Y:S01]  /*54d0*/  LDSM.16.M88.4 R148, [R235+0x8800] ;  /* 0x00880000eb94783b */ /* 0x000f220000000200 */
[C---:B------:R-:W-:Y:S02]  /*54e0*/  VIADD R222, R238.reuse, 0x5000 ;  /* 0x00005000eede7836 */ /* 0x040fe40000000000 */
[C---:B------:R-:W-:Y:S02]  /*54f0*/  VIADD R221, R238.reuse, 0x5800 ;  /* 0x00005800eedd7836 */ /* 0x040fe40000000000 */
[----:B------:R-:W-:Y:S01]  /*5500*/  HMMA.16816.F32 R4, R96, R142, R4 ;  /* 0x0000008e6004723c */ /* 0x000fe20000001804 */
[----:B------:R-:W-:Y:S01]  /*5510*/  LDSM.16.M88.4 R140, [R2] ;  /* 0x00000000028c783b */ /* 0x000fe20000000200 */
[C---:B------:R-:W-:Y:S02]  /*5520*/  VIADD R219, R238.reuse, 0x6800 ;  /* 0x00006800eedb7836 */ /* 0x040fe40000000000 */
[----:B------:R-:W-:-:S02]  /*5530*/  VIADD R218, R238, 0x7000 ;  /* 0x00007000eeda7836 */ /* 0x000fc40000000000 */
[C---:B-1----:R-:W-:Y:S06]  /*5540*/  HMMA.16816.F32 R136, R96.reuse, R100, R136 ;  /* 0x000000646088723c */ /* 0x042fec0000001888 */
[C---:B------:R-:W-:Y:S01]  /*5550*/  HMMA.16816.F32 R132, R96.reuse, R102, R132 ;  /* 0x000000666084723c */ /* 0x040fe20000001884 */
[----:B------:R-:W1:Y:S05]  /*5560*/  LDSM.16.M88.4 R100, [R238+0x1800] ;  /* 0x00180000ee64783b */ /* 0x000e6a0000000200 */
[C---:B------:R-:W-:Y:S06]  /*5570*/  HMMA.16816.F32 R64, R96.reuse, R160, R64 ;  /* 0x000000a06040723c */ /* 0x040fec0000001840 */
[C---:B------:R-:W-:Y:S01]  /*5580*/  HMMA.16816.F32 R60, R96.reuse, R162, R60 ;  /* 0x000000a2603c723c */ /* 0x040fe2000000183c */
[----:B------:R-:W-:Y:S05]  /*5590*/  LDSM.16.M88.4 R160, [R238+0x1000] ;  /* 0x00100000eea0783b */ /* 0x000fea0000000200 */
[C---:B--2---:R-:W-:Y:S06]  /*55a0*/  HMMA.16816.F32 R112, R96.reuse, R144, R112 ;  /* 0x000000906070723c */ /* 0x044fec0000001870 */
[C---:B------:R-:W-:Y:S01]  /*55b0*/  HMMA.16816.F32 R108, R96.reuse, R146, R108 ;  /* 0x00000092606c723c */ /* 0x040fe2000000186c */
[----:B------:R-:W2:Y:S05]  /*55c0*/  LDSM.16.M88.4 R144, [R238+0x3800] ;  /* 0x00380000ee90783b */ /* 0x000eaa0000000200 */
[C---:B---3--:R-:W-:Y:S06]  /*55d0*/  HMMA.16816.F32 R32, R96.reuse, R152, R32 ;  /* 0x000000986020723c */ /* 0x048fec0000001820 */
[C---:B------:R-:W-:Y:S01]  /*55e0*/  HMMA.16816.F32 R28, R96.reuse, R154, R28 ;  /* 0x0000009a601c723c */ /* 0x040fe2000000181c */
[----:B------:R-:W3:Y:S05]  /*55f0*/  LDSM.16.M88.4 R152, [R238+0x2000] ;  /* 0x00200000ee98783b */ /* 0x000eea0000000200 */
[C---:B-----5:R-:W-:Y:S06]  /*5600*/  HMMA.16816.F32 R128, R96.reuse, R156, R128 ;  /* 0x0000009c6080723c */ /* 0x060fec0000001880 */
[C---:B------:R-:W-:Y:S01]  /*5610*/  HMMA.16816.F32 R124, R96.reuse, R158, R124 ;  /* 0x0000009e607c723c */ /* 0x040fe2000000187c */
[----:B------:R-:W-:Y:S05]  /*5620*/  LDSM.16.M88.4 R156, [R238+0x3000] ;  /* 0x00300000ee9c783b */ /* 0x000fea0000000200 */
[C---:B----4-:R-:W-:Y:S06]  /*5630*/  HMMA.16816.F32 R120, R96.reuse, R148, R120 ;  /* 0x000000946078723c */ /* 0x050fec0000001878 */
[C---:B------:R-:W-:Y:S01]  /*5640*/  HMMA.16816.F32 R116, R96.reuse, R150, R116 ;  /* 0x000000966074723c */ /* 0x040fe20000001874 */
[----:B------:R-:W4:Y:S05]  /*5650*/  LDSM.16.M88.4 R148, [R238+0x2800] ;  /* 0x00280000ee94783b */ /* 0x000f2a0000000200 */
[C---:B------:R-:W-:Y:S06]  /*5660*/  HMMA.16816.F32 R104, R96.reuse, R172, R104 ;  /* 0x000000ac6068723c */ /* 0x040fec0000001868 */
[----:B------:R-:W-:Y:S01]  /*5670*/  HMMA.16816.F32 R92, R96, R174, R92 ;  /* 0x000000ae605c723c */ /* 0x000fe2000000185c */
[----:B------:R-:W5:Y:S05]  /*5680*/  LDSM.16.M88.4 R96, [R238+0x4000] ;  /* 0x00400000ee60783b */ /* 0x000f6a0000000200 */
[C---:B-1----:R-:W-:Y:S06]  /*5690*/  HMMA.16816.F32 R64, R140.reuse, R100, R64 ;  /* 0x000000648c40723c */ /* 0x042fec0000001840 */
[C---:B------:R-:W-:Y:S01]  /*56a0*/  HMMA.16816.F32 R60, R140.reuse, R102, R60 ;  /* 0x000000668c3c723c */ /* 0x040fe2000000183c */
[----:B------:R-:W1:Y:S05]  /*56b0*/  LDSM.16.M88.4 R100, [R238+0x4800] ;  /* 0x00480000ee64783b */ /* 0x000e6a0000000200 */
[C---:B--2---:R-:W-:Y:S06]  /*56c0*/  HMMA.16816.F32 R32, R140.reuse, R144, R32 ;  /* 0x000000908c20723c */ /* 0x044fec0000001820 */
[C---:B------:R-:W-:Y:S01]  /*56d0*/  HMMA.16816.F32 R28, R140.reuse, R146, R28 ;  /* 0x000000928c1c723c */ /* 0x040fe2000000181c */
[----:B------:R-:W2:Y:S05]  /*56e0*/  LDSM.16.M88.4 R144, [R238+0x7000] ;  /* 0x00700000ee90783b */ /* 0x000eaa0000000200 */
[C---:B------:R-:W-:Y:S06]  /*56f0*/  HMMA.16816.F32 R88, R140.reuse, R168, R88 ;  /* 0x000000a88c58723c */ /* 0x040fec0000001858 */
[C---:B------:R-:W-:Y:S01]  /*5700*/  HMMA.16816.F32 R84, R140.reuse, R170, R84 ;  /* 0x000000aa8c54723c */ /* 0x040fe20000001854 */
[----:B------:R-:W-:Y:S05]  /*5710*/  LDSM.16.M88.4 R168, [R238+0x6000] ;  /* 0x00600000eea8783b */ /* 0x000fea0000000200 */
[C---:B------:R-:W-:Y:S06]  /*5720*/  HMMA.16816.F32 R80, R140.reuse, R164, R80 ;  /* 0x000000a48c50723c */ /* 0x040fec0000001850 */
[C---:B------:R-:W-:Y:S01]  /*5730*/  HMMA.16816.F32 R76, R140.reuse, R166, R76 ;  /* 0x000000a68c4c723c */ /* 0x040fe2000000184c */
[----:B------:R-:W-:Y:S05]  /*5740*/  LDSM.16.M88.4 R164, [R238+0x6800] ;  /* 0x00680000eea4783b */ /* 0x000fea0000000200 */
[C---:B------:R-:W-:Y:S06]  /*5750*/  HMMA.16816.F32 R72, R140.reuse, R160, R72 ;  /* 0x000000a08c48723c */ /* 0x040fec0000001848 */
[C---:B------:R-:W-:Y:S01]  /*5760*/  HMMA.16816.F32 R68, R140.reuse, R162, R68 ;  /* 0x000000a28c44723c */ /* 0x040fe20000001844 */
[----:B------:R-:W-:Y:S05]  /*5770*/  LDSM.16.M88.4 R160, [R238+0x7800] ;  /* 0x00780000eea0783b */ /* 0x000fea0000000200 */
[C---:B---3--:R-:W-:Y:S06]  /*5780*/  HMMA.16816.F32 R56, R140.reuse, R152, R56 ;  /* 0x000000988c38723c */ /* 0x048fec0000001838 */
[C---:B------:R-:W-:Y:S01]  /*5790*/  HMMA.16816.F32 R52, R140.reuse, R154, R52 ;  /* 0x0000009a8c34723c */ /* 0x040fe20000001834 */
[----:B------:R-:W3:Y:S05]  /*57a0*/  LDSM.16.M88.4 R152, [R238+0x5000] ;  /* 0x00500000ee98783b */ /* 0x000eea0000000200 */
[C---:B----4-:R-:W-:Y:S06]  /*57b0*/  HMMA.16816.F32 R48, R140.reuse, R148, R48 ;  /* 0x000000948c30723c */ /* 0x050fec0000001830 */
[C---:B------:R-:W-:Y:S01]  /*57c0*/  HMMA.16816.F32 R44, R140.reuse, R150, R44 ;  /* 0x000000968c2c723c */ /* 0x040fe2000000182c */
[----:B------:R-:W4:Y:S05]  /*57d0*/  LDSM.16.M88.4 R148, [R238+0x5800] ;  /* 0x00580000ee94783b */ /* 0x000f2a0000000200 */
[C---:B-----5:R-:W-:Y:S06]  /*57e0*/  HMMA.16816.F32 R24, R140.reuse, R96, R24 ;  /* 0x000000608c18723c */ /* 0x060fec0000001818 */
[C---:B------:R-:W-:Y:S01]  /*57f0*/  HMMA.16816.F32 R20, R140.reuse, R98, R20 ;  /* 0x000000628c14723c */ /* 0x040fe20000001814 */
[----:B------:R-:W-:Y:S05]  /*5800*/  LDSM.16.M88.4 R96, [R237] ;  /* 0x00000000ed60783b */ /* 0x000fea0000000200 */
        /* <DEDUP_REMOVED lines=8> */
[----:B------:R-:W5:Y:S05]  /*5890*/  LDSM.16.M88.4 R156, [R216] ;  /* 0x00000000d89c783b */ /* 0x000f6a0000000200 */
[C---:B---3--:R-:W-:Y:S06]  /*58a0*/  HMMA.16816.F32 R8, R140.reuse, R152, R8 ;  /* 0x000000988c08723c */ /* 0x048fec0000001808 */
[C---:B------:R-:W-:Y:S01]  /*58b0*/  HMMA.16816.F32 R4, R140.reuse, R154, R4 ;  /* 0x0000009a8c04723c */ /* 0x040fe20000001804 */
[----:B------:R-:W3:Y:S05]  /*58c0*/  LDSM.16.M88.4 R152, [R216+0x1000] ;  /* 0x00100000d898783b */ /* 0x000eea0000000200 */
[C---:B----4-:R-:W-:Y:S06]  /*58d0*/  HMMA.16816.F32 R136, R140.reuse, R148, R136 ;  /* 0x000000948c88723c */ /* 0x050fec0000001888 */
[C---:B------:R-:W-:Y:S01]  /*58e0*/  HMMA.16816.F32 R132, R140.reuse, R150, R132 ;  /* 0x000000968c84723c */ /* 0x040fe20000001884 */
[----:B------:R-:W4:Y:S05]  /*58f0*/  LDSM.16.M88.4 R148, [R216+0x1800] ;  /* 0x00180000d894783b */ /* 0x000f2a0000000200 */
[C---:B------:R-:W-:Y:S06]  /*5900*/  HMMA.16816.F32 R128, R140.reuse, R168, R128 ;  /* 0x000000a88c80723c */ /* 0x040fec0000001880 */
[C---:B------:R-:W-:Y:S01]  /*5910*/  HMMA.16816.F32 R124, R140.reuse, R170, R124 ;  /* 0x000000aa8c7c723c */ /* 0x040fe2000000187c */
[----:B------:R-:W-:Y:S05]  /*5920*/  LDSM.16.M88.4 R168, [R216+0x3000] ;  /* 0x00300000d8a8783b */ /* 0x000fea0000000200 */
[C---:B------:R-:W-:Y:S06]  /*5930*/  HMMA.16816.F32 R120, R140.reuse, R164, R120 ;  /* 0x000000a48c78723c */ /* 0x040fec0000001878 */
[C---:B------:R-:W-:Y:S01]  /*5940*/  HMMA.16816.F32 R116, R140.reuse, R166, R116 ;  /* 0x000000a68c74723c */ /* 0x040fe20000001874 */
[----:B------:R-:W-:Y:S05]  /*5950*/  LDSM.16.M88.4 R164, [R216+0x4000] ;  /* 0x00400000d8a4783b */ /* 0x000fea0000000200 */
[C---:B------:R-:W-:Y:S06]  /*5960*/  HMMA.16816.F32 R104, R140.reuse, R160, R104 ;  /* 0x000000a08c68723c */ /* 0x040fec0000001868 */
[----:B------:R-:W-:Y:S01]  /*5970*/  HMMA.16816.F32 R92, R140, R162, R92 ;  /* 0x000000a28c5c723c */ /* 0x000fe2000000185c */
[----:B------:R-:W4:Y:S04]  /*5980*/  LDSM.16.M88.4 R140, [R216+0x2800] ;  /* 0x00280000d88c783b */ /* 0x000f280000000200 */
[----:B------:R-:W-:Y:S01]  /*5990*/  LDSM.16.M88.4 R160, [R216+0x4800] ;  /* 0x00480000d8a0783b */ /* 0x000fe20000000200 */
[C---:B-1----:R-:W-:Y:S06]  /*59a0*/  HMMA.16816.F32 R80, R96.reuse, R100, R80 ;  /* 0x000000646050723c */ /* 0x042fec0000001850 */
[C---:B------:R-:W-:Y:S01]  /*59b0*/  HMMA.16816.F32 R76, R96.reuse, R102, R76 ;  /* 0x00000066604c723c */ /* 0x040fe2000000184c */
[----:B------:R-:W1:Y:S05]  /*59c0*/  LDSM.16.M88.4 R100, [R216+0x3800] ;  /* 0x00380000d864783b */ /* 0x000e6a0000000200 */
[C---:B--2---:R-:W-:Y:S06]  /*59d0*/  HMMA.16816.F32 R56, R96.reuse, R144, R56 ;  /* 0x000000906038723c */ /* 0x044fec0000001838 */
[C---:B------:R-:W-:Y:S01]  /*59e0*/  HMMA.16816.F32 R52, R96.reuse, R146, R52 ;  /* 0x000000926034723c */ /* 0x040fe20000001834 */
[----:B------:R-:W2:Y:S05]  /*59f0*/  LDSM.16.M88.4 R144, [R216+0x6800] ;  /* 0x00680000d890783b */ /* 0x000eaa0000000200 */
[C---:B-----5:R-:W-:Y:S06]  /*5a00*/  HMMA.16816.F32 R88, R96.reuse, R156, R88 ;  /* 0x0000009c6058723c */ /* 0x060fec0000001858 */
[C---:B------:R-:W-:Y:S01]  /*5a10*/  HMMA.16816.F32 R84, R96.reuse, R158, R84 ;  /* 0x0000009e6054723c */ /* 0x040fe20000001854 */
[----:B------:R-:W5:Y:S05]  /*5a20*/  LDSM.16.M88.4 R156, [R216+0x5000] ;  /* 0x00500000d89c783b */ /* 0x000f6a0000000200 */
        /* <DEDUP_REMOVED lines=8> */
[----:B------:R-:W4:Y:S05]  /*5ab0*/  LDSM.16.M88.4 R140, [R216+0x7000] ;  /* 0x00700000d88c783b */ /* 0x000f2a0000000200 */
[C---:B-1----:R-:W-:Y:S06]  /*5ac0*/  HMMA.16816.F32 R32, R96.reuse, R100, R32 ;  /* 0x000000646020723c */ /* 0x042fec0000001820 */
[----:B------:R-:W-:Y:S01]  /*5ad0*/  HMMA.16816.F32 R28, R96, R102, R28 ;  /* 0x00000066601c723c */ /* 0x000fe2000000181c */
[----:B------:R-:W1:Y:S01]  /*5ae0*/  LDSM.16.M88.4 R100, [R216+0x7800] ;  /* 0x00780000d864783b */ /* 0x000e620000000200 */
[----:B------:R-:W-:-:S04]  /*5af0*/  DEPBAR.LE SB0, 0x0 ;  /* 0x000080000000791a */ /* 0x000fc80000000000 */
[C---:B--2---:R-:W-:Y:S06]  /*5b00*/  HMMA.16816.F32 R120, R96.reuse, R144, R120 ;  /* 0x000000906078723c */ /* 0x044fec0000001878 */
[----:B-----5:R-:W-:Y:S01]  /*5b10*/  HMMA.16816.F32 R8, R96, R156, R8 ;  /* 0x0000009c6008723c */ /* 0x020fe20000001808 */
[----:B------:R-:W-:-:S04]  /*5b20*/  SHF.R.S32.HI R145, RZ, 0x1f, R0 ;  /* 0x0000001fff917819 */ /* 0x000fc80000011400 */
[----:B------:R-:W-:Y:S01]  /*5b30*/  LEA.HI R145, R145, R0, RZ, 0x2 ;  /* 0x0000000091917211 */ /* 0x000fe200078f10ff */
[C---:B------:R-:W-:Y:S01]  /*5b40*/  HMMA.16816.F32 R40, R96.reuse, R168, R40 ;  /* 0x000000a86028723c */ /* 0x040fe20000001828 */
[----:B------:R-:W-:Y:S01]  /*5b50*/  MOV R0, UR18 ;  /* 0x0000001200007c02 */ /* 0x000fe20008000f00 */
[----:B------:R-:W-:Y:S01]  /*5b60*/  IMAD.SHL.U32 R157, R3, 0x2, RZ ;  /* 0x00000002039d7824 */ /* 0x000fe200078e00ff */
[----:B------:R-:W-:Y:S01]  /*5b70*/  LEA.HI.SX32 R145, R145, R184, 0x1e ;  /* 0x000000b891917211 */ /* 0x000fe200078ff2ff */
[----:B------:R-:W-:Y:S02]  /*5b80*/  IMAD.IADD R3, R183, 0x1, R182 ;  /* 0x00000001b7037824 */ /* 0x000fe400078e02b6 */
[----:B------:R-:W-:Y:S01]  /*5b90*/  HMMA.16816.F32 R36, R96, R170, R36 ;  /* 0x000000aa6024723c */ /* 0x000fe20000001824 */
[----:B------:R-:W-:Y:S02]  /*5ba0*/  IADD3 R0, -R0, 0x1, R145 ;  /* 0x0000000100007810 */ /* 0x000fe40007ffe191 */
[----:B------:R-:W-:-:S02]  /*5bb0*/  LOP3.LUT R157, R157, 0x6, RZ, 0xc0, !PT ;  /* 0x000000069d9d7812 */ /* 0x000fc400078ec0ff */
[----:B------:R-:W-:Y:S01]  /*5bc0*/  IADD3 R177, R0, UR26, R177 ;  /* 0x0000001a00b17c10 */ /* 0x000fe2000fffe0b1 */
[C---:B------:R-:W-:Y:S03]  /*5bd0*/  HMMA.16816.F32 R24, R96.reuse, R164, R24 ;  /* 0x000000a46018723c */ /* 0x040fe60000001818 */
[C---:B------:R-:W-:Y:S02]  /*5be0*/  VIADDMNMX R202, R177.reuse, R202, UR26, PT ;  /* 0x0000001ab1ca7e46 */ /* 0x040fe4000b8001ca */
[----:B------:R-:W-:Y:S01]  /*5bf0*/  VIMNMX R203, R177, UR26, PT ;  /* 0x0000001ab1cb7c48 */ /* 0x000fe2000bfe0100 */
[C---:B------:R-:W-:Y:S06]  /*5c00*/  HMMA.16816.F32 R20, R96.reuse, R166, R20 ;  /* 0x000000a66014723c */ /* 0x040fec0000001814 */
[C---:B------:R-:W-:Y:S06]  /*5c10*/  HMMA.16816.F32 R16, R96.reuse, R160, R16 ;  /* 0x000000a06010723c */ /* 0x040fec0000001810 */
[C---:B------:R-:W-:Y:S06]  /*5c20*/  HMMA.16816.F32 R12, R96.reuse, R162, R12 ;  /* 0x000000a2600c723c */ /* 0x040fec000000180c */
[C---:B------:R-:W-:Y:S06]  /*5c30*/  HMMA.16816.F32 R4, R96.reuse, R158, R4 ;  /* 0x0000009e6004723c */ /* 0x040fec0000001804 */
[C---:B---3--:R-:W-:Y:S06]  /*5c40*/  HMMA.16816.F32 R136, R96.reuse, R152, R136 ;  /* 0x000000986088723c */ /* 0x048fec0000001888 */
[C---:B------:R-:W-:Y:S06]  /*5c50*/  HMMA.16816.F32 R132, R96.reuse, R154, R132 ;  /* 0x0000009a6084723c */ /* 0x040fec0000001884 */
[C---:B----4-:R-:W-:Y:S06]  /*5c60*/  HMMA.16816.F32 R128, R96.reuse, R148, R128 ;  /* 0x000000946080723c */ /* 0x050fec0000001880 */
[C---:B------:R-:W-:Y:S06]  /*5c70*/  HMMA.16816.F32 R124, R96.reuse, R150, R124 ;  /* 0x00000096607c723c */ /* 0x040fec000000187c */
[C---:B------:R-:W-:Y:S06]  /*5c80*/  HMMA.16816.F32 R116, R96.reuse, R146, R116 ;  /* 0x000000926074723c */ /* 0x040fec0000001874 */
[C---:B------:R-:W-:Y:S06]  /*5c90*/  HMMA.16816.F32 R112, R96.reuse, R140, R112 ;  /* 0x0000008c6070723c */ /* 0x040fec0000001870 */
[C---:B------:R-:W-:Y:S06]  /*5ca0*/  HMMA.16816.F32 R108, R96.reuse, R142, R108 ;  /* 0x0000008e606c723c */ /* 0x040fec000000186c */
[C---:B-1----:R-:W-:Y:S06]  /*5cb0*/  HMMA.16816.F32 R104, R96.reuse, R100, R104 ;  /* 0x000000646068723c */ /* 0x042fec0000001868 */
[----:B------:R-:W-:Y:S01]  /*5cc0*/  HMMA.16816.F32 R92, R96, R102, R92 ;  /* 0x00000066605c723c */ /* 0x000fe2000000185c */
[----:B------:R-:W-:Y:S06]  /*5cd0*/  BAR.SYNC.DEFER_BLOCKING 0x0 ;  /* 0x0000000000007b1d */ /* 0x000fec0000010000 */
[----:B------:R-:W-:-:S02]  /*5ce0*/  NOP ;  /* 0x0000000000007918 */ /* 0x000fc40000000000 */
[----:B------:R-:W-:-:S15]  /*5cf0*/  @!P1 BRA `(.L_x_785) ;  /* 0x00000010005c9947 */ /* 0x000fde0003800000 */
[----:B------:R-:W-:Y:S05]  /*5d00*/  @!P0 BRA `(.L_x_786) ;  /* 0x0000000000f08947 */ /* 0x000fea0003800000 */
[----:B------:R-:W1:Y:S01]  /*5d10*/  LDC R2, c[0x0][0x380] ;  /* 0x0000e000ff027b82 */ /* 0x000e620000000800 */
[----:B------:R-:W-:Y:S01]  /*5d20*/  UIADD3 UR6, UR19, -0x100, URZ ;  /* 0xffffff0013067890 */ /* 0x000fe2000fffe03f */
[----:B------:R-:W-:-:S05]  /*5d30*/  IABS R98, UR19 ;  /* 0x0000001300627c13 */ /* 0x000fca0008000000 */
[----:B------:R-:W-:-:S05]  /*5d40*/  IMAD.U32 R96, RZ, RZ, UR6 ;  /* 0x00000006ff607e24 */ /* 0x000fca000f8e00ff */
[----:B------:R-:W-:Y:S02]  /*5d50*/  IABS R96, R96 ;  /* 0x0000006000607213 */ /* 0x000fe40000000000 */
[----:B-1----:R-:W-:-:S04]  /*5d60*/  IABS R0, R2 ;  /* 0x0000000200007213 */ /* 0x002fc80000000000 */
[----:B------:R-:W1:Y:S08]  /*5d70*/  I2F.RP R99, R0 ;  /* 0x0000000000637306 */ /* 0x000e700000209400 */
[----:B-1----:R-:W1:Y:S02]  /*5d80*/  MUFU.RCP R100, R99 ;  /* 0x0000006300647308 */ /* 0x002e640000001000 */
[----:B-1----:R-:W-:-:S06]  /*5d90*/  VIADD R100, R100, 0xffffffe ;  /* 0x0ffffffe64647836 */ /* 0x002fcc0000000000 */
[----:B------:R-:W1:Y:S02]  /*5da0*/  F2I.FTZ.U32.TRUNC.NTZ R101, R100 ;  /* 0x0000006400657305 */ /* 0x000e64000021f000 */
[----:B-1----:R-:W-:Y:S02]  /*5db0*/  IADD3 R97, RZ, -R101, RZ ;  /* 0x80000065ff617210 */ /* 0x002fe40007ffe0ff */
[----:B------:R-:W-:-:S03]  /*5dc0*/  MOV R100, RZ ;  /* 0x000000ff00647202 */ /* 0x000fc60000000f00 */
[----:B------:R-:W-:-:S04]  /*5dd0*/  IMAD R97, R97, R0, RZ ;  /* 0x0000000061617224 */ /* 0x000fc800078e02ff */
[----:B------:R-:W-:-:S06]  /*5de0*/  IMAD.HI.U32 R97, R101, R97, R100 ;  /* 0x0000006165617227 */ /* 0x000fcc00078e0064 */
[----:B------:R-:W-:-:S04]  /*5df0*/  IMAD.HI.U32 R101, R97, R98, RZ ;  /* 0x0000006261657227 */ /* 0x000fc800078e00ff */
[----:B------:R-:W-:-:S04]  /*5e00*/  IMAD.HI.U32 R100, R97, R96, RZ ;  /* 0x0000006061647227 */ /* 0x000fc800078e00ff */
[----:B------:R-:W-:Y:S01]  /*5e10*/  IMAD.MOV R99, RZ, RZ, -R101 ;  /* 0x000000ffff637224 */ /* 0x000fe200078e0a65 */
[----:B------:R-:W-:-:S03]  /*5e20*/  IADD3 R97, -R100, RZ, RZ ;  /* 0x000000ff64617210 */ /* 0x000fc60007ffe1ff */
[C---:B------:R-:W-:Y:S02]  /*5e30*/  IMAD R99, R0.reuse, R99, R98 ;  /* 0x0000006300637224 */ /* 0x040fe400078e0262 */
[----:B------:R-:W-:Y:S01]  /*5e40*/  IMAD R97, R0, R97, R96 ;  /* 0x0000006100617224 */ /* 0x000fe200078e0260 */
[----:B------:R-:W-:Y:S02]  /*5e50*/  LOP3.LUT R96, R2, UR19, RZ, 0x3c, !PT ;  /* 0x0000001302607c12 */ /* 0x000fe4000f8e3cff */
[C---:B------:R-:W-:Y:S02]  /*5e60*/  ISETP.GT.U32.AND P2, PT, R0.reuse, R99, PT ;  /* 0x000000630000720c */ /* 0x040fe40003f44070 */
[----:B------:R-:W-:Y:S02]  /*5e70*/  ISETP.GT.U32.AND P3, PT, R0, R97, PT ;  /* 0x000000610000720c */ /* 0x000fe40003f64070 */
[----:B------:R-:W-:Y:S02]  /*5e80*/  ISETP.GE.AND P4, PT, R96, RZ, PT ;  /* 0x000000ff6000720c */ /* 0x000fe40003f86270 */
[----:B------:R-:W-:-:S07]  /*5e90*/  LOP3.LUT R96, RZ, R2, RZ, 0x33, !PT ;  /* 0x00000002ff607212 */ /* 0x000fce00078e33ff */
[----:B------:R-:W-:Y:S02]  /*5ea0*/  @!P2 IMAD.IADD R99, R99, 0x1, -R0 ;  /* 0x000000016363a824 */ /* 0x000fe400078e0a00 */
[-C--:B------:R-:W-:Y:S01]  /*5eb0*/  @!P3 IADD3 R97, R97, -R0.reuse, RZ ;  /* 0x800000006161b210 */ /* 0x080fe20007ffe0ff */
[----:B------:R-:W-:Y:S01]  /*5ec0*/  @!P2 VIADD R101, R101, 0x1 ;  /* 0x000000016565a836 */ /* 0x000fe20000000000 */
[----:B------:R-:W-:Y:S02]  /*5ed0*/  @!P3 IADD3 R100, R100, 0x1, RZ ;  /* 0x000000016464b810 */ /* 0x000fe40007ffe0ff */
[-C--:B------:R-:W-:Y:S02]  /*5ee0*/  ISETP.GE.U32.AND P6, PT, R99, R0.reuse, PT ;  /* 0x000000006300720c */ /* 0x080fe40003fc6070 */
[----:B------:R-:W-:Y:S02]  /*5ef0*/  ISETP.GE.U32.AND P5, PT, R97, R0, PT ;  /* 0x000000006100720c */ /* 0x000fe40003fa6070 */
[C---:B------:R-:W-:Y:S01]  /*5f00*/  LOP3.LUT R0, R2.reuse, UR6, RZ, 0x3c, !PT ;  /* 0x0000000602007c12 */ /* 0x040fe2000f8e3cff */
[----:B------:R-:W-:Y:S01]  /*5f10*/  ULDC.64 UR6, c[0x0][0x230] ;  /* 0x00008c0000067ab9 */ /* 0x000fe20000000a00 */
[----:B------:R-:W-:-:S02]  /*5f20*/  ISETP.NE.AND P3, PT, R2, RZ, PT ;  /* 0x000000ff0200720c */ /* 0x000fc40003f65270 */
[----:B------:R-:W-:-:S05]  /*5f30*/  ISETP.GE.AND P2, PT, R0, RZ, PT ;  /* 0x000000ff0000720c */ /* 0x000fca0003f46270 */
[----:B------:R-:W-:Y:S02]  /*5f40*/  @P6 VIADD R101, R101, 0x1 ;  /* 0x0000000165656836 */ /* 0x000fe40000000000 */
[----:B------:R-:W-:Y:S02]  /*5f50*/  @P5 IADD3 R100, R100, 0x1, RZ ;  /* 0x0000000164645810 */ /* 0x000fe40007ffe0ff */
[----:B------:R-:W-:-:S04]  /*5f60*/  @!P4 IMAD.MOV R101, RZ, RZ, -R101 ;  /* 0x000000ffff65c224 */ /* 0x000fc800078e0a65 */
[----:B------:R-:W-:Y:S02]  /*5f70*/  @!P2 IADD3 R100, -R100, RZ, RZ ;  /* 0x000000ff6464a210 */ /* 0x000fe40007ffe1ff */
[C---:B------:R-:W-:Y:S02]  /*5f80*/  SEL R97, R96.reuse, R101, !P3 ;  /* 0x0000006560617207 */ /* 0x040fe40005800000 */
[----:B------:R-:W-:-:S03]  /*5f90*/  SEL R96, R96, R100, !P3 ;  /* 0x0000006460607207 */ /* 0x000fc60005800000 */
[----:B------:R-:W-:-:S04]  /*5fa0*/  IMAD.WIDE R98, R97, 0x4, R246 ;  /* 0x0000000461627825 */ /* 0x000fc800078e02f6 */
[----:B------:R-:W-:Y:S02]  /*5fb0*/  IMAD.WIDE R102, R96, 0x4, R246 ;  /* 0x0000000460667825 */ /* 0x000fe400078e02f6 */
[----:B------:R-:W2:Y:S04]  /*5fc0*/  LDG.E R99, desc[UR22][R98.64] ;  /* 0x0000001662637981 */ /* 0x000ea8000c1e1900 */
[----:B------:R-:W2:Y:S01]  /*5fd0*/  LDG.E R0, desc[UR22][R102.64] ;  /* 0x0000001666007981 */ /* 0x000ea2000c1e1900 */
[----:B------:R-:W-:-:S04]  /*5fe0*/  IMAD.IADD R97, R97, 0x1, -R96 ;  /* 0x0000000161617824 */ /* 0x000fc800078e0a60 */
[----:B------:R-:W-:-:S04]  /*5ff0*/  IMAD R96, R97, R2, -0x100 ;  /* 0xffffff0061607424 */ /* 0x000fc800078e0202 */
[----:B------:R-:W-:Y:S01]  /*6000*/  IMAD.WIDE.U32 R100, R96, UR12, RZ ;  /* 0x0000000c60647c25 */ /* 0x000fe2000f8e00ff */
[----:B------:R-:W-:-:S05]  /*6010*/  SHF.R.S32.HI R2, RZ, 0x1f, R96 ;  /* 0x0000001fff027819 */ /* 0x000fca0000011460 */
[----:B------:R-:W-:-:S04]  /*6020*/  IMAD R97, R2, UR12, RZ ;  /* 0x0000000c02617c24 */ /* 0x000fc8000f8e02ff */
[----:B------:R-:W-:-:S04]  /*6030*/  IMAD R97, R96, UR13, R97 ;  /* 0x0000000d60617c24 */ /* 0x000fc8000f8e0261 */
[----:B------:R-:W-:Y:S01]  /*6040*/  IMAD.IADD R101, R101, 0x1, R97 ;  /* 0x0000000165657824 */ /* 0x000fe200078e0261 */
[----:B--2---:R-:W-:-:S04]  /*6050*/  IADD3 R0, -R99, R0, RZ ;  /* 0x0000000063007210 */ /* 0x004fc80007ffe1ff */
[----:B------:R-:W-:Y:S01]  /*6060*/  SHF.R.S32.HI R2, RZ, 0x1f, R0 ;  /* 0x0000001fff027819 */ /* 0x000fe20000011400 */
[----:B------:R-:W-:-:S04]  /*6070*/  IMAD.WIDE.U32 R100, R0, UR6, R100 ;  /* 0x0000000600647c25 */ /* 0x000fc8000f8e0064 */
[----:B------:R-:W-:Y:S02]  /*6080*/  IMAD R99, R2, UR6, RZ ;  /* 0x0000000602637c24 */ /* 0x000fe4000f8e02ff */
[----:B------:R-:W-:Y:S02]  /*6090*/  IMAD.MOV.U32 R147, RZ, RZ, R100 ;  /* 0x000000ffff937224 */ /* 0x000fe400078e0064 */
[----:B------:R-:W-:-:S05]  /*60a0*/  IMAD R99, R0, UR7, R99 ;  /* 0x0000000700637c24 */ /* 0x000fca000f8e0263 */
[----:B------:R-:W-:Y:S01]  /*60b0*/  IADD3 R2, R101, R99, RZ ;  /* 0x0000006365027210 */ /* 0x000fe20007ffe0ff */
[----:B------:R-:W-:Y:S06]  /*60c0*/  BRA `(.L_x_787) ;  /* 0x0000000000107947 */ /* 0x000fec0003800000 */
.L_x_786:
[----:B------:R-:W-:-:S04]  /*60d0*/  ULEA UR6, -UR12, URZ, 0x8 ;  /* 0x0000003f0c067291 */ /* 0x000fc8000f8e413f */
[----:B------:R-:W-:Y:S02]  /*60e0*/  USHF.R.S32.HI UR7, URZ, 0x1f, UR6 ;  /* 0x0000001f3f077899 */ /* 0x000fe40008011406 */
[----:B------:R-:W-:-:S04]  /*60f0*/  MOV R147, UR6 ;  /* 0x0000000600937c02 */ /* 0x000fc80008000f00 */
[----:B------:R-:W-:-:S07]  /*6100*/  MOV R2, UR7 ;  /* 0x0000000700027c02 */ /* 0x000fce0008000f00 */
.L_x_787:
[----:B------:R-:W-:Y:S01]  /*6110*/  ULDC UR6, c[0x0][0x2d0] ;  /* 0x0000b40000067ab9 */ /* 0x000fe20000000800 */
[----:B------:R-:W-:Y:S01]  /*6120*/  IMAD.U32 R97, RZ, RZ, UR12 ;  /* 0x0000000cff617e24 */ /* 0x000fe2000f8e00ff */
[----:B------:R-:W-:Y:S01]  /*6130*/  ISETP.GE.AND P2, PT, R244, UR6, PT ;  /* 0x00000006f4007c0c */ /* 0x000fe2000bf46270 */
[----:B------:R-:W-:Y:S01]  /*6140*/  IMAD.U32 R143, RZ, RZ, UR12 ;  /* 0x0000000cff8f7e24 */ /* 0x000fe2000f8e00ff */
[----:B------:R-:W-:Y:S01]  /*6150*/  BSSY B0, `(.L_x_788) ;  /* 0x00000ce000007945 */ /* 0x000fe20003800000 */
[----:B------:R-:W-:Y:S02]  /*6160*/  IMAD.U32 R0, RZ, RZ, UR13 ;  /* 0x0000000dff007e24 */ /* 0x000fe4000f8e00ff */
[----:B------:R-:W-:Y:S02]  /*6170*/  IMAD.U32 R99, RZ, RZ, UR12 ;  /* 0x0000000cff637e24 */ /* 0x000fe4000f8e00ff */
[----:B------:R-:W-:Y:S02]  /*6180*/  IMAD.U32 R100, RZ, RZ, UR12 ;  /* 0x0000000cff647e24 */ /* 0x000fe4000f8e00ff */
[----:B------:R-:W-:-:S02]  /*6190*/  IMAD.U32 R148, RZ, RZ, UR12 ;  /* 0x0000000cff947e24 */ /* 0x000fc4000f8e00ff */
[----:B------:R-:W-:Y:S02]  /*61a0*/  IMAD.U32 R167, RZ, RZ, UR12 ;  /* 0x0000000cffa77e24 */ /* 0x000fe4000f8e00ff */
[-C--:B------:R-:W-:Y:S01]  /*61b0*/  @!P2 LEA R142, P3, R97, R200.reuse, 0x6 ;  /* 0x000000c8618ea211 */ /* 0x080fe200078630ff */
[----:B------:R-:W-:Y:S01]  /*61c0*/  VOTEU.ALL UP0, P2 ;  /* 0x00000000003f7886 */ /* 0x000fe20001000000 */
[----:B------:R-:W-:Y:S01]  /*61d0*/  @!P2 IMAD.WIDE.U32 R100, R100, 0x50, R200 ;  /* 0x000000506464a825 */ /* 0x000fe200078e00c8 */
[-C--:B------:R-:W-:Y:S01]  /*61e0*/  @!P2 LEA R170, P4, R99, R200.reuse, 0x5 ;  /* 0x000000c863aaa211 */ /* 0x080fe200078828ff */
[----:B------:R1:W-:Y:S01]  /*61f0*/  @P2 STS.128 [R242+0x2000], RZ ;  /* 0x002000fff2002388 */ /* 0x0003e20000000c00 */
[-C--:B------:R-:W-:Y:S01]  /*6200*/  @!P2 LEA.HI.X R143, R143, R201.reuse, R0, 0x6, P3 ;  /* 0x000000c98f8fa211 */ /* 0x080fe200018f3400 */
[----:B------:R-:W-:Y:S01]  /*6210*/  IMAD.U32 R96, RZ, RZ, UR13 ;  /* 0x0000000dff607e24 */ /* 0x000fe2000f8e00ff */
[----:B------:R-:W-:Y:S01]  /*6220*/  @!P2 LEA R160, P3, R99, R200, 0x7 ;  /* 0x000000c863a0a211 */ /* 0x000fe200078638ff */
[----:B------:R-:W-:Y:S01]  /*6230*/  @!UP0 UIMAD UR21, UR13, 0x50, URZ ;  /* 0x000000500d1588a4 */ /* 0x000fe2000f8e023f */
[----:B------:R-:W-:Y:S01]  /*6240*/  @!P2 IMAD.WIDE.U32 R148, R148, 0x30, R200 ;  /* 0x000000309494a825 */ /* 0x000fe200078e00c8 */
[----:B------:R-:W-:Y:S01]  /*6250*/  @!UP0 UIMAD UR6, UR13, 0x30, URZ ;  /* 0x000000300d0688a4 */ /* 0x000fe2000f8e023f */
[-C--:B------:R-:W-:Y:S01]  /*6260*/  @!P2 LEA.HI.X R0, R97, R201.reuse, R0, 0x7, P3 ;  /* 0x000000c96100a211 */ /* 0x080fe200018f3c00 */
[----:B------:R-:W-:Y:S01]  /*6270*/  @!UP0 UIMAD UR7, UR13, 0x60, URZ ;  /* 0x000000600d0788a4 */ /* 0x000fe2000f8e023f */
[----:B------:R-:W-:Y:S01]  /*6280*/  @!P2 IADD3 R165, P3, R147, R100, RZ ;  /* 0x0000006493a5a210 */ /* 0x000fe20007f7e0ff */
[----:B------:R-:W-:Y:S01]  /*6290*/  IMAD.U32 R98, RZ, RZ, UR12 ;  /* 0x0000000cff627e24 */ /* 0x000fe2000f8e00ff */
[----:B------:R-:W-:Y:S01]  /*62a0*/  @!P2 LEA.HI.X R167, R167, R201, R96, 0x5, P4 ;  /* 0x000000c9a7a7a211 */ /* 0x000fe200020f2c60 */
[----:B------:R-:W-:Y:S01]  /*62b0*/  IMAD.U32 R96, RZ, RZ, UR12 ;  /* 0x0000000cff607e24 */ /* 0x000fe2000f8e00ff */
[C---:B------:R-:W-:Y:S01]  /*62c0*/  @!P2 IADD3 R145, P4, R147.reuse, R148, RZ ;  /* 0x000000949391a210 */ /* 0x040fe20007f9e0ff */
[----:B------:R-:W-:Y:S01]  /*62d0*/  @!P2 IMAD.WIDE.U32 R98, R98, 0x60, R200 ;  /* 0x000000606262a825 */ /* 0x000fe200078e00c8 */
[----:B------:R-:W-:Y:S01]  /*62e0*/  @!P2 IADD3.X R166, R2, UR21, R101, P3, !PT ;  /* 0x0000001502a6ac10 */ /* 0x000fe20009ffe465 */
[----:B------:R-:W-:Y:S01]  /*62f0*/  @!UP0 UIMAD UR21, UR13, 0xa0, URZ ;  /* 0x000000a00d1588a4 */ /* 0x000fe2000f8e023f */
[----:B------:R-:W2:Y:S01]  /*6300*/  @!P2 LDC.64 R100, c[0x0][0x218] ;  /* 0x00008600ff64ab82 */ /* 0x000ea20000000a00 */
[----:B------:R-:W-:Y:S01]  /*6310*/  @!P2 IMAD.WIDE.U32 R96, R96, 0x70, R200 ;  /* 0x000000706060a825 */ /* 0x000fe200078e00c8 */
[C---:B------:R-:W-:Y:S01]  /*6320*/  @!P2 IADD3.X R144, R2.reuse, UR6, R149, P4, !PT ;  /* 0x000000060290ac10 */ /* 0x040fe2000a7fe495 */
[----:B------:R-:W-:Y:S01]  /*6330*/  @!UP0 UIMAD UR6, UR13, 0x70, URZ ;  /* 0x000000700d0688a4 */ /* 0x000fe2000f8e023f */
[C---:B------:R-:W-:Y:S01]  /*6340*/  @!P2 IADD3 R161, P4, R147.reuse, R98, RZ ;  /* 0x0000006293a1a210 */ /* 0x040fe20007f9e0ff */
[----:B------:R-:W-:Y:S01]  /*6350*/  IMAD.U32 R168, RZ, RZ, UR12 ;  /* 0x0000000cffa87e24 */ /* 0x000fe2000f8e00ff */
[C---:B------:R-:W-:Y:S01]  /*6360*/  @!P2 IADD3 R163, P3, R147.reuse, R96, RZ ;  /* 0x0000006093a3a210 */ /* 0x040fe20007f7e0ff */
[----:B------:R-:W-:Y:S01]  /*6370*/  IMAD.U32 R140, RZ, RZ, UR12 ;  /* 0x0000000cff8c7e24 */ /* 0x000fe2000f8e00ff */
[----:B------:R-:W-:Y:S01]  /*6380*/  @!P2 IADD3.X R162, R2, UR7, R99, P4, !PT ;  /* 0x0000000702a2ac10 */ /* 0x000fe2000a7fe463 */
[----:B------:R-:W-:Y:S01]  /*6390*/  @!P2 IMAD.WIDE.U32 R168, R168, 0xb0, R200 ;  /* 0x000000b0a8a8a825 */ /* 0x000fe200078e00c8 */
[----:B------:R-:W-:Y:S01]  /*63a0*/  @!P2 IADD3.X R164, R2, UR6, R97, P3, !PT ;  /* 0x0000000602a4ac10 */ /* 0x000fe20009ffe461 */
[----:B------:R-:W3:Y:S01]  /*63b0*/  @!P2 LDC.64 R98, c[0x0][0x218] ;  /* 0x00008600ff62ab82 */ /* 0x000ee20000000a00 */
[----:B------:R-:W-:Y:S01]  /*63c0*/  @!UP0 UIMAD UR7, UR13, 0xb0, URZ ;  /* 0x000000b00d0788a4 */ /* 0x000fe2000f8e023f */
[----:B------:R-:W-:Y:S01]  /*63d0*/  @!P2 IMAD.WIDE.U32 R140, R140, 0xc0, R200 ;  /* 0x000000c08c8ca825 */ /* 0x000fe200078e00c8 */
[----:B------:R-:W-:Y:S01]  /*63e0*/  @!UP0 UIMAD UR6, UR13, 0xc0, URZ ;  /* 0x000000c00d0688a4 */ /* 0x000fe2000f8e023f */
[C---:B------:R-:W-:Y:S01]  /*63f0*/  @!P2 IADD3 R153, P4, R147.reuse, R168, RZ ;  /* 0x000000a89399a210 */ /* 0x040fe20007f9e0ff */
[----:B------:R-:W-:Y:S01]  /*6400*/  @!UP0 UIMAD UR26, UR13, 0x90, URZ ;  /* 0x000000900d1a88a4 */ /* 0x000fe2000f8e023f */
[----:B------:R-:W-:Y:S01]  /*6410*/  IMAD.U32 R172, RZ, RZ, UR12 ;  /* 0x0000000cffac7e24 */ /* 0x000fe2000f8e00ff */
[C---:B------:R-:W-:Y:S01]  /*6420*/  @!P2 IADD3 R155, P3, R147.reuse, R140, RZ ;  /* 0x0000008c939ba210 */ /* 0x040fe20007f7e0ff */
[----:B------:R-:W4:Y:S01]  /*6430*/  @!P2 LDC.64 R96, c[0x0][0x218] ;  /* 0x00008600ff60ab82 */ /* 0x000f220000000a00 */
[----:B------:R-:W-:Y:S01]  /*6440*/  IMAD.U32 R174, RZ, RZ, UR12 ;  /* 0x0000000cffae7e24 */ /* 0x000fe2000f8e00ff */
[----:B------:R-:W-:Y:S01]  /*6450*/  @!P2 IADD3.X R150, R2, UR7, R169, P4, !PT ;  /* 0x000000070296ac10 */ /* 0x000fe2000a7fe4a9 */
[----:B------:R-:W-:Y:S01]  /*6460*/  @!P2 IMAD.WIDE.U32 R172, R172, 0xa0, R200 ;  /* 0x000000a0acaca825 */ /* 0x000fe200078e00c8 */
[----:B------:R-:W-:Y:S01]  /*6470*/  @!P2 IADD3.X R152, R2, UR6, R141, P3, !PT ;  /* 0x000000060298ac10 */ /* 0x000fe20009ffe48d */
[----:B------:R-:W-:Y:S01]  /*6480*/  @!UP0 UIMAD UR7, UR13, 0xd0, URZ ;  /* 0x000000d00d0788a4 */ /* 0x000fe2000f8e023f */
[C---:B------:R-:W-:Y:S01]  /*6490*/  @!P2 IADD3 R169, P3, R147.reuse, R200, RZ ;  /* 0x000000c893a9a210 */ /* 0x040fe20007f7e0ff */
[----:B------:R-:W-:Y:S01]  /*64a0*/  IMAD.U32 R102, RZ, RZ, UR12 ;  /* 0x0000000cff667e24 */ /* 0x000fe2000f8e00ff */
[C---:B------:R-:W-:Y:S01]  /*64b0*/  @!P2 IADD3 R151, P5, R147.reuse, R172, RZ ;  /* 0x000000ac9397a210 */ /* 0x040fe20007fbe0ff */
[----:B------:R-:W-:Y:S01]  /*64c0*/  IMAD.U32 R158, RZ, RZ, UR12 ;  /* 0x0000000cff9e7e24 */ /* 0x000fe2000f8e00ff */
[----:B------:R-:W-:Y:S01]  /*64d0*/  @!UP0 UIMAD UR6, UR13, 0xe0, URZ ;  /* 0x000000e00d0688a4 */ /* 0x000fe2000f8e023f */
[----:B------:R-:W-:Y:S01]  /*64e0*/  @!P2 IMAD.WIDE.U32 R174, R174, 0x90, R200 ;  /* 0x00000090aeaea825 */ /* 0x000fe200078e00c8 */
[----:B------:R-:W-:Y:S01]  /*64f0*/  @!P2 IADD3.X R148, R2, UR21, R173, P5, !PT ;  /* 0x000000150294ac10 */ /* 0x000fe2000affe4ad */
[----:B------:R-:W5:Y:S02]  /*6500*/  @!P2 LDC.64 R140, c[0x0][0x218] ;  /* 0x00008600ff8cab82 */ /* 0x000f640000000a00 */
[----:B------:R-:W-:Y:S01]  /*6510*/  @!P2 IMAD.WIDE.U32 R102, R102, 0xd0, R200 ;  /* 0x000000d06666a825 */ /* 0x000fe200078e00c8 */
[----:B------:R-:W-:-:S02]  /*6520*/  @!P2 IADD3 R149, P6, R147, R174, RZ ;  /* 0x000000ae9395a210 */ /* 0x000fc40007fde0ff */
[----:B--2---:R-:W-:Y:S01]  /*6530*/  @!P2 LEA R174, P5, R169, R100, 0x1 ;  /* 0x00000064a9aea211 */ /* 0x004fe200078a08ff */
[----:B------:R-:W-:Y:S01]  /*6540*/  @!P2 IMAD.WIDE.U32 R158, R158, 0xe0, R200 ;  /* 0x000000e09e9ea825 */ /* 0x000fe200078e00c8 */
[C---:B------:R-:W-:Y:S02]  /*6550*/  @!P2 IADD3 R154, P4, R147.reuse, R102, RZ ;  /* 0x00000066939aa210 */ /* 0x040fe40007f9e0ff */
[C---:B------:R-:W-:Y:S01]  /*6560*/  @!P2 IADD3.X R146, R2.reuse, UR26, R175, P6, !PT ;  /* 0x0000001a0292ac10 */ /* 0x040fe2000b7fe4af */
[C---:B------:R-:W-:Y:S01]  /*6570*/  @!P2 IMAD.X R168, R2.reuse, 0x1, R201, P3 ;  /* 0x0000000102a8a824 */ /* 0x040fe200018e06c9 */
[----:B------:R-:W-:Y:S02]  /*6580*/  @!P2 IADD3 R156, P3, R147, R158, RZ ;  /* 0x0000009e939ca210 */ /* 0x000fe40007f7e0ff */
[C---:B------:R-:W-:Y:S02]  /*6590*/  @!P2 IADD3.X R158, R2.reuse, UR7, R103, P4, !PT ;  /* 0x00000007029eac10 */ /* 0x040fe4000a7fe467 */
[----:B------:R-:W-:Y:S01]  /*65a0*/  @!P2 LEA.HI.X R175, R169, R101, R168, 0x1, P5 ;  /* 0x00000065a9afa211 */ /* 0x000fe200028f0ca8 */
[----:B------:R-:W2:Y:S01]  /*65b0*/  @!P2 LDC.64 R102, c[0x0][0x218] ;  /* 0x00008600ff66ab82 */ /* 0x000ea20000000a00 */
[----:B------:R-:W-:-:S02]  /*65c0*/  @!P2 IADD3.X R159, R2, UR6, R159, P3, !PT ;  /* 0x00000006029fac10 */ /* 0x000fc40009ffe49f */
[C---:B------:R-:W-:Y:S01]  /*65d0*/  @!P2 IADD3 R169, P5, P4, R147.reuse, UR15, R200 ;  /* 0x0000000f93a9ac10 */ /* 0x040fe2000fcbe0c8 */
[----:B------:R-:W-:Y:S01]  /*65e0*/  @!PT LDS RZ, [RZ] ;  /* 0x00000000fffff984 */ /* 0x000fe20000000800 */
[----:B------:R-:W-:Y:S01]  /*65f0*/  @!PT LDS RZ, [RZ] ;  /* 0x00000000fffff984 */ /* 0x000fe20000000800 */
[----:B------:R-:W-:Y:S01]  /*6600*/  @!PT LDS RZ, [RZ] ;  /* 0x00000000fffff984 */ /* 0x000fe20000000800 */
[----:B------:R2:W-:Y:S01]  /*6610*/  @!P2 LDGSTS.E.BYPASS.LTC128B.128 [R242+0x2000], desc[UR22][R174.64] ;  /* 0x02000000aef2afae */ /* 0x0005e2000b901d56 */
[----:B------:R-:W-:Y:S02]  /*6620*/  @!P2 IADD3 R170, P3, R147, R170, RZ ;  /* 0x000000aa93aaa210 */ /* 0x000fe40007f7e0ff */
[C---:B------:R-:W-:Y:S01]  /*6630*/  @!P2 IADD3.X R168, R2.reuse, UR14, R201, P5, P4 ;  /* 0x0000000e02a8ac10 */ /* 0x040fe2000afe84c9 */
[----:B------:R-:W1:Y:S01]  /*6640*/  @!P2 LDC.64 R100, c[0x0][0x218] ;  /* 0x00008600ff64ab82 */ /* 0x000e620000000a00 */
[C---:B---3--:R-:W-:Y:S01]  /*6650*/  @!P2 LEA R172, P4, R169.reuse, R98, 0x1 ;  /* 0x00000062a9aca211 */ /* 0x048fe200078808ff */
[----:B------:R-:W-:Y:S01]  /*6660*/  @!P2 IMAD.X R167, R2, 0x1, R167, P3 ;  /* 0x0000000102a7a824 */ /* 0x000fe200018e06a7 */
[----:B----4-:R-:W-:Y:S01]  /*6670*/  @!P2 LEA R182, P3, R170, R96, 0x1 ;  /* 0x00000060aab6a211 */ /* 0x010fe200078608ff */
[----:B------:R3:W-:Y:S01]  /*6680*/  @P2 STS.128 [R242+0x2800], RZ ;  /* 0x002800fff2002388 */ /* 0x0007e20000000c00 */
[----:B------:R-:W-:-:S02]  /*6690*/  @!P2 LEA.HI.X R173, R169, R99, R168, 0x1, P4 ;  /* 0x00000063a9ada211 */ /* 0x000fc400020f0ca8 */
[----:B------:R-:W-:Y:S01]  /*66a0*/  @!P2 LEA.HI.X R183, R170, R97, R167, 0x1, P3 ;  /* 0x00000061aab7a211 */ /* 0x000fe200018f0ca7 */
[----:B------:R-:W4:Y:S01]  /*66b0*/  @!P2 LDC.64 R98, c[0x0][0x218] ;  /* 0x00008600ff62ab82 */ /* 0x000f220000000a00 */
[----:B------:R-:W-:Y:S01]  /*66c0*/  @!P2 IADD3 R142, P3, R147, R142, RZ ;  /* 0x0000008e938ea210 */ /* 0x000fe20007f7e0ff */
[----:B------:R-:W-:Y:S01]  /*66d0*/  @!PT LDS RZ, [RZ] ;  /* 0x00000000fffff984 */ /* 0x000fe20000000800 */
[----:B------:R-:W-:Y:S01]  /*66e0*/  @!PT LDS RZ, [RZ] ;  /* 0x00000000fffff984 */ /* 0x000fe20000000800 */
[----:B------:R-:W-:Y:S01]  /*66f0*/  @!PT LDS RZ, [RZ] ;  /* 0x00000000fffff984 */ /* 0x000fe20000000800 */
[----:B------:R1:W-:Y:S01]  /*6700*/  @!P2 LDGSTS.E.BYPASS.LTC128B.128 [R242+0x2800], desc[UR22][R172.64] ;  /* 0x02800000acf2afae */ /* 0x0003e2000b901d56 */
[----:B-----5:R-:W-:-:S03]  /*6710*/  @!P2 LEA R168, P4, R145, R140, 0x1 ;  /* 0x0000008c91a8a211 */ /* 0x020fc600078808ff */
[----:B------:R-:W-:Y:S01]  /*6720*/  @!P2 IMAD.X R143, R2, 0x1, R143, P3 ;  /* 0x00000001028fa824 */ /* 0x000fe200018e068f */
[----:B------:R-:W-:Y:S01]  /*6730*/  @!P2 LEA.HI.X R169, R145, R141, R144, 0x1, P4 ;  /* 0x0000008d91a9a211 */ /* 0x000fe200020f0c90 */
[----:B------:R-:W5:Y:S01]  /*6740*/  @!P2 LDC.64 R96, c[0x0][0x218] ;  /* 0x00008600ff60ab82 */ /* 0x000f620000000a00 */
[----:B------:R3:W-:Y:S04]  /*6750*/  @P2 STS.128 [R242+0x3000], RZ ;  /* 0x003000fff2002388 */ /* 0x0007e80000000c00 */
[----:B------:R-:W-:Y:S01]  /*6760*/  @!PT LDS RZ, [RZ] ;  /* 0x00000000fffff984 */ /* 0x000fe20000000800 */
[----:B------:R-:W-:Y:S01]  /*6770*/  @!PT LDS RZ, [RZ] ;  /* 0x00000000fffff984 */ /* 0x000fe20000000800 */
[----:B------:R-:W-:Y:S01]  /*6780*/  @!PT LDS RZ, [RZ] ;  /* 0x00000000fffff984 */ /* 0x000fe20000000800 */
[----:B------:R3:W-:Y:S01]  /*6790*/  @!P2 LDGSTS.E.BYPASS.LTC128B.128 [R242+0x3000], desc[UR22][R182.64] ;  /* 0x03000000b6f2afae */ /* 0x0007e2000b901d56 */
[C---:B--2---:R-:W-:Y:S02]  /*67a0*/  @!P2 LEA R174, P3, R142.reuse, R102, 0x1 ;  /* 0x000000668eaea211 */ /* 0x044fe400078608ff */
[----:B------:R-:W2:Y:S01]  /*67b0*/  @!P2 LDC.64 R144, c[0x0][0x218] ;  /* 0x00008600ff90ab82 */ /* 0x000ea20000000a00 */
[----:B------:R3:W-:Y:S01]  /*67c0*/  @P2 STS.128 [R242+0x3800], RZ ;  /* 0x003800fff2002388 */ /* 0x0007e20000000c00 */
[----:B------:R-:W-:-:S03]  /*67d0*/  @!P2 LEA.HI.X R175, R142, R103, R143, 0x1, P3 ;  /* 0x000000678eafa211 */ /* 0x000fc600018f0c8f */
[----:B------:R-:W-:Y:S01]  /*67e0*/  @!PT LDS RZ, [RZ] ;  /* 0x00000000fffff984 */ /* 0x000fe20000000800 */
[----:B------:R-:W-:Y:S01]  /*67f0*/  @!PT LDS RZ, [RZ] ;  /* 0x00000000fffff984 */ /* 0x000fe20000000800 */
[----:B------:R-:W-:Y:S01]  /*6800*/  @!PT LDS RZ, [RZ] ;  /* 0x00000000fffff984 */ /* 0x000fe20000000800 */
[----:B------:R3:W-:Y:S03]  /*6810*/  @!P2 LDGSTS.E.BYPASS.LTC128B.128 [R242+0x3800], desc[UR22][R168.64] ;  /* 0x03800000a8f2afae */ /* 0x0007e6000b901d56 */
[----:B------:R-:W3:Y:S01]  /*6820*/  @!P2 LDC.64 R142, c[0x0][0x218] ;  /* 0x00008600ff8eab82 */ /* 0x000ee20000000a00 */
[----:B------:R2:W-:Y:S01]  /*6830*/  @P2 STS.128 [R242+0x4000], RZ ;  /* 0x004000fff2002388 */ /* 0x0005e20000000c00 */
[----:B-1----:R-:W-:-:S03]  /*6840*/  @!P2 LEA R172, P3, R165, R100, 0x1 ;  /* 0x00000064a5aca211 */ /* 0x002fc600078608ff */
[----:B------:R-:W-:Y:S01]  /*6850*/  @!PT LDS RZ, [RZ] ;  /* 0x00000000fffff984 */ /* 0x000fe20000000800 */
[----:B------:R-:W-:Y:S01]  /*6860*/  @!PT LDS RZ, [RZ] ;  /* 0x00000000fffff984 */ /* 0x000fe20000000800 */
[----:B------:R-:W-:Y:S01]  /*6870*/  @!PT LDS RZ, [RZ] ;  /* 0x00000000fffff984 */ /* 0x000fe20000000800 */
[----:B------:R1:W-:Y:S03]  /*6880*/  @!P2 LDGSTS.E.BYPASS.LTC128B.128 [R242+0x4000], desc[UR22][R174.64] ;  /* 0x04000000aef2afae */ /* 0x0003e6000b901d56 */
[----:B------:R-:W1:Y:S01]  /*6890*/  @!P2 LDC.64 R140, c[0x0][0x218] ;  /* 0x00008600ff8cab82 */ /* 0x000e620000000a00 */
[----:B------:R-:W-:Y:S01]  /*68a0*/  @!P2 LEA.HI.X R173, R165, R101, R166, 0x1, P3 ;  /* 0x00000065a5ada211 */ /* 0x000fe200018f0ca6 */
[----:B------:R1:W-:Y:S01]  /*68b0*/  @P2 STS.128 [R242+0x4800], RZ ;  /* 0x004800fff2002388 */ /* 0x0003e20000000c00 */
[----:B----4-:R-:W-:Y:S02]  /*68c0*/  @!P2 LEA R166, P4, R161, R98, 0x1 ;  /* 0x00000062a1a6a211 */ /* 0x010fe400078808ff */
[----:B-----5:R-:W-:Y:S01]  /*68d0*/  @!P2 LEA R170, P3, R163, R96, 0x1 ;  /* 0x00000060a3aaa211 */ /* 0x020fe200078608ff */
[----:B------:R-:W-:Y:S01]  /*68e0*/  @!PT LDS RZ, [RZ] ;  /* 0x00000000fffff984 */ /* 0x000fe20000000800 */
[----:B------:R-:W-:Y:S01]  /*68f0*/  @!PT LDS RZ, [RZ] ;  /* 0x00000000fffff984 */ /* 0x000fe20000000800 */
[----:B------:R-:W-:Y:S01]  /*6900*/  @!PT LDS RZ, [RZ] ;  /* 0x00000000fffff984 */ /* 0x000fe20000000800 */
[----:B------:R4:W-:Y:S01]  /*6910*/  @!P2 LDGSTS.E.BYPASS.LTC128B.128 [R242+0x4800], desc[UR22][R172.64] ;  /* 0x04800000acf2afae */ /* 0x0009e2000b901d56 */
[----:B------:R-:W-:Y:S01]  /*6920*/  @!P2 LEA.HI.X R167, R161, R99, R162, 0x1, P4 ;  /* 0x00000063a1a7a211 */ /* 0x000fe200020f0ca2 */
[----:B------:R-:W5:Y:S01]  /*6930*/  @!P2 LDC.64 R102, c[0x0][0x218] ;  /* 0x00008600ff66ab82 */ /* 0x000f620000000a00 */
[----:B------:R-:W-:Y:S01]  /*6940*/  @!P2 LEA.HI.X R171, R163, R97, R164, 0x1, P3 ;  /* 0x00000061a3aba211 */ /* 0x000fe200018f0ca4 */
[----:B------:R4:W-:Y:S01]  /*6950*/  @P2 STS.128 [R242+0x5000], RZ ;  /* 0x005000fff2002388 */ /* 0x0009e20000000c00 */
[----:B------:R-:W-:-:S03]  /*6960*/  @!P2 IADD3 R160, P3, R147, R160, RZ ;  /* 0x000000a093a0a210 */ /* 0x000fc60007f7e0ff */
[----:B------:R-:W-:Y:S01]  /*6970*/  @!PT LDS RZ, [RZ] ;  /* 0x00000000fffff984 */ /* 0x000fe20000000800 */
[----:B------:R-:W-:Y:S01]  /*6980*/  @!PT LDS RZ, [RZ] ;  /* 0x00000000fffff984 */ /* 0x000fe20000000800 */
[----:B------:R-:W-:Y:S01]  /*6990*/  @!PT LDS RZ, [RZ] ;  /* 0x00000000fffff984 */ /* 0x000fe20000000800 */
[----:B------:R4:W-:Y:S02]  /*69a0*/  @!P2 LDGSTS.E.BYPASS.LTC128B.128 [R242+0x5000], desc[UR22][R166.64] ;  /* 0x05000000a6f2afae */ /* 0x0009e4000b901d56 */
[----:B------:R-:W4:Y:S01]  /*69b0*/  @!P2 LDC.64 R100, c[0x0][0x218] ;  /* 0x00008600ff64ab82 */ /* 0x000f220000000a00 */
[----:B------:R-:W-:Y:S01]  /*69c0*/  @!P2 IMAD.X R0, R2, 0x1, R0, P3 ;  /* 0x000000010200a824 */ /* 0x000fe200018e0600 */
[C---:B--2---:R-:W-:Y:S01]  /*69d0*/  @!P2 LEA R144, P3, R160.reuse, R144, 0x1 ;  /* 0x00000090a090a211 */ /* 0x044fe200078608ff */
[----:B------:R2:W-:Y:S03]  /*69e0*/  @P2 STS.128 [R242+0x5800], RZ ;  /* 0x005800fff2002388 */ /* 0x0005e60000000c00 */
[----:B------:R-:W-:Y:S01]  /*69f0*/  @!P2 LEA.HI.X R145, R160, R145, R0, 0x1, P3 ;  /* 0x00000091a091a211 */ /* 0x000fe200018f0c00 */
[----:B------:R-:W-:Y:S01]  /*6a00*/  @!PT LDS RZ, [RZ] ;  /* 0x00000000fffff984 */ /* 0x000fe20000000800 */
[----:B------:R-:W-:Y:S01]  /*6a10*/  @!PT LDS RZ, [RZ] ;  /* 0x00000000fffff984 */ /* 0x000fe20000000800 */
[----:B------:R-:W-:Y:S01]  /*6a20*/  @!PT LDS RZ, [RZ] ;  /* 0x00000000fffff984 */ /* 0x000fe20000000800 */
[----:B------:R2:W-:Y:S01]  /*6a30*/  @!P2 LDGSTS.E.BYPASS.LTC128B.128 [R242+0x5800], desc[UR22][R170.64] ;  /* 0x05800000aaf2afae */ /* 0x0005e2000b901d56 */
[----:B------:R-:W2:Y:S01]  /*6a40*/  @!P2 LDC.64 R98, c[0x0][0x218] ;  /* 0x00008600ff62ab82 */ /* 0x000ea20000000a00 */
[----:B---3--:R-:W-:-:S02]  /*6a50*/  @!P2 LEA R142, P3, R149, R142, 0x1 ;  /* 0x0000008e958ea211 */ /* 0x008fc400078608ff */
[----:B-1----:R-:W-:Y:S01]  /*6a60*/  @!P2 LEA R140, P4, R151, R140, 0x1 ;  /* 0x0000008c978ca211 */ /* 0x002fe200078808ff */
[----:B------:R1:W-:Y:S01]  /*6a70*/  @P2 STS.128 [R242+0x6000], RZ ;  /* 0x006000fff2002388 */ /* 0x0003e20000000c00 */
[----:B------:R-:W-:Y:S02]  /*6a80*/  @!P2 LEA.HI.X R143, R149, R143, R146, 0x1, P3 ;  /* 0x0000008f958fa211 */ /* 0x000fe400018f0c92 */
[----:B------:R-:W-:Y:S01]  /*6a90*/  @!P2 LEA.HI.X R141, R151, R141, R148, 0x1, P4 ;  /* 0x0000008d978da211 */ /* 0x000fe200020f0c94 */
[----:B------:R-:W3:Y:S01]  /*6aa0*/  @!P2 LDC.64 R96, c[0x0][0x218] ;  /* 0x00008600ff60ab82 */ /* 0x000ee20000000a00 */
[C---:B-----5:R-:W-:Y:S01]  /*6ab0*/  @!P2 LEA R102, P3, R153.reuse, R102, 0x1 ;  /* 0x000000669966a211 */ /* 0x060fe200078608ff */
[----:B------:R-:W-:Y:S01]  /*6ac0*/  @!PT LDS RZ, [RZ] ;  /* 0x00000000fffff984 */ /* 0x000fe20000000800 */
[----:B------:R-:W-:Y:S01]  /*6ad0*/  @!PT LDS RZ, [RZ] ;  /* 0x00000000fffff984 */ /* 0x000fe20000000800 */
[----:B------:R-:W-:Y:S01]  /*6ae0*/  @!PT LDS RZ, [RZ] ;  /* 0x00000000fffff984 */ /* 0x000fe20000000800 */
[----:B------:R1:W-:Y:S03]  /*6af0*/  @!P2 LDGSTS.E.BYPASS.LTC128B.128 [R242+0x6000], desc[UR22][R144.64] ;  /* 0x0600000090f2afae */ /* 0x0003e6000b901d56 */
[----:B------:R-:W-:Y:S01]  /*6b00*/  @!P2 LEA.HI.X R103, R153, R103, R150, 0x1, P3 ;  /* 0x000000679967a211 */ /* 0x000fe200018f0c96 */
[----:B------:R1:W-:Y:S01]  /*6b10*/  @P2 STS.128 [R242+0x6800], RZ ;  /* 0x006800fff2002388 */ /* 0x0003e20000000c00 */
[----:B----4-:R-:W-:-:S03]  /*6b20*/  @!P2 LEA R100, P5, R155, R100, 0x1 ;  /* 0x000000649b64a211 */ /* 0x010fc600078a08ff */
[----:B------:R-:W-:Y:S01]  /*6b30*/  @!PT LDS RZ, [RZ] ;  /* 0x00000000fffff984 */ /* 0x000fe20000000800 */
[----:B------:R-:W-:Y:S01]  /*6b40*/  @!PT LDS RZ, [RZ] ;  /* 0x00000000fffff984 */ /* 0x000fe20000000800 */
[----:B------:R-:W-:Y:S01]  /*6b50*/  @!PT LDS RZ, [RZ] ;  /* 0x00000000fffff984 */ /* 0x000fe20000000800 */
[----:B------:R1:W-:Y:S01]  /*6b60*/  @!P2 LDGSTS.E.BYPASS.LTC128B.128 [R242+0x6800], desc[UR22][R142.64] ;  /* 0x068000008ef2afae */ /* 0x0003e2000b901d56 */
[----:B------:R-:W-:-:S03]  /*6b70*/  @!P2 LEA.HI.X R101, R155, R101, R152, 0x1, P5 ;  /* 0x000000659b65a211 */ /* 0x000fc600028f0c98 */
[----:B------:R1:W-:Y:S01]  /*6b80*/  @P2 STS.128 [R242+0x7000], RZ ;  /* 0x007000fff2002388 */ /* 0x0003e20000000c00 */
[----:B--2---:R-:W-:-:S03]  /*6b90*/  @!P2 LEA R98, P4, R154, R98, 0x1 ;  /* 0x000000629a62a211 */ /* 0x004fc600078808ff */
[----:B------:R-:W-:Y:S01]  /*6ba0*/  @!PT LDS RZ, [RZ] ;  /* 0x00000000fffff984 */ /* 0x000fe20000000800 */
[----:B------:R-:W-:Y:S01]  /*6bb0*/  @!PT LDS RZ, [RZ] ;  /* 0x00000000fffff984 */ /* 0x000fe20000000800 */
[----:B------:R-:W-:Y:S01]  /*6bc0*/  @!PT LDS RZ, [RZ] ;  /* 0x00000000fffff984 */ /* 0x000fe20000000800 */
[----:B------:R1:W-:Y:S01]  /*6bd0*/  @!P2 LDGSTS.E.BYPASS.LTC128B.128 [R242+0x7000], desc[UR22][R140.64] ;  /* 0x070000008cf2afae */ /* 0x0003e2000b901d56 */
[----:B------:R-:W-:-:S03]  /*6be0*/  @!P2 LEA.HI.X R99, R154, R99, R158, 0x1, P4 ;  /* 0x000000639a63a211 */ /* 0x000fc600020f0c9e */
[----:B------:R1:W-:Y:S01]  /*6bf0*/  @P2 STS.128 [R242+0x7800], RZ ;  /* 0x007800fff2002388 */ /* 0x0003e20000000c00 */
[----:B---3--:R-:W-:-:S03]  /*6c00*/  @!P2 LEA R96, P3, R156, R96, 0x1 ;  /* 0x000000609c60a211 */ /* 0x008fc600078608ff */
[----:B------:R-:W-:Y:S01]  /*6c10*/  @!PT LDS RZ, [RZ] ;  /* 0x00000000fffff984 */ /* 0x000fe20000000800 */
[----:B------:R-:W-:Y:S01]  /*6c20*/  @!PT LDS RZ, [RZ] ;  /* 0x00000000fffff984 */ /* 0x000fe20000000800 */
[----:B------:R-:W-:Y:S01]  /*6c30*/  @!PT LDS RZ, [RZ] ;  /* 0x00000000fffff984 */ /* 0x000fe20000000800 */
[----:B------:R1:W-:Y:S01]  /*6c40*/  @!P2 LDGSTS.E.BYPASS.LTC128B.128 [R242+0x7800], desc[UR22][R102.64] ;  /* 0x0780000066f2afae */ /* 0x0003e2000b901d56 */
[----:B------:R-:W-:-:S03]  /*6c50*/  @!P2 LEA.HI.X R97, R156, R97, R159, 0x1, P3 ;  /* 0x000000619c61a211 */ /* 0x000fc600018f0c9f */
[----:B------:R1:W-:Y:S04]  /*6c60*/  @P2 STS.128 [R242+0x8000], RZ ;  /* 0x008000fff2002388 */ /* 0x0003e80000000c00 */
[----:B------:R-:W-:Y:S01]  /*6c70*/  @!PT LDS RZ, [RZ] ;  /* 0x00000000fffff984 */ /* 0x000fe20000000800 */
[----:B------:R-:W-:Y:S01]  /*6c80*/  @!PT LDS RZ, [RZ] ;  /* 0x00000000fffff984 */ /* 0x000fe20000000800 */
[----:B------:R-:W-:Y:S01]  /*6c90*/  @!PT LDS RZ, [RZ] ;  /* 0x00000000fffff984 */ /* 0x000fe20000000800 */
[----:B------:R1:W-:Y:S04]  /*6ca0*/  @!P2 LDGSTS.E.BYPASS.LTC128B.128 [R242+0x8000], desc[UR22][R100.64] ;  /* 0x0800000064f2afae */ /* 0x0003e8000b901d56 */
        /* <DEDUP_REMOVED lines=10> */
[----:B------:R1:W-:Y:S01]  /*6d50*/  @P2 STS.128 [R242+0x9800], RZ ;  /* 0x009800fff2002388 */ /* 0x0003e20000000c00 */
[----:B------:R-:W-:Y:S05]  /*6d60*/  @P2 BRA `(.L_x_789) ;  /* 0x0000000000302947 */ /* 0x000fea0003800000 */
[----:B------:R-:W-:Y:S01]  /*6d70*/  IMAD.U32 R0, RZ, RZ, UR12 ;  /* 0x0000000cff007e24 */ /* 0x000fe2000f8e00ff */
[----:B------:R-:W-:Y:S01]  /*6d80*/  UIMAD UR21, UR13, 0xf0, URZ ;  /* 0x000000f00d1578a4 */ /* 0x000fe2000f8e023f */
[----:B------:R-:W-:Y:S02]  /*6d90*/  ULDC.64 UR6, c[0x0][0x218] ;  /* 0x0000860000067ab9 */ /* 0x000fe40000000a00 */
[----:B-1----:R-:W-:-:S03]  /*6da0*/  IMAD.WIDE.U32 R98, R0, 0xf0, R200 ;  /* 0x000000f000627825 */ /* 0x002fc600078e00c8 */
[----:B------:R-:W-:-:S04]  /*6db0*/  IADD3 R97, P2, R147, R98, RZ ;  /* 0x0000006293617210 */ /* 0x000fc80007f5e0ff */
[----:B------:R-:W-:Y:S02]  /*6dc0*/  IADD3.X R0, R2, UR21, R99, P2, !PT ;  /* 0x0000001502007c10 */ /* 0x000fe400097fe463 */
[----:B------:R-:W-:-:S04]  /*6dd0*/  LEA R96, P2, R97, UR6, 0x1 ;  /* 0x0000000661607c11 */ /* 0x000fc8000f8408ff */
[----:B------:R-:W-:-:S05]  /*6de0*/  LEA.HI.X R97, R97, UR7, R0, 0x1, P2 ;  /* 0x0000000761617c11 */ /* 0x000fca00090f0c00 */
[----:B------:R-:W-:Y:S01]  /*6df0*/  @!PT LDS RZ, [RZ] ;  /* 0x00000000fffff984 */ /* 0x000fe20000000800 */
[----:B------:R-:W-:Y:S01]  /*6e00*/  @!PT LDS RZ, [RZ] ;  /* 0x00000000fffff984 */ /* 0x000fe20000000800 */
[----:B------:R-:W-:Y:S01]  /*6e10*/  @!PT LDS RZ, [RZ] ;  /* 0x00000000fffff984 */ /* 0x000fe20000000800 */
[----:B------:R2:W-:Y:S04]  /*6e20*/  LDGSTS.E.BYPASS.LTC128B.128 [R242+0x9800], desc[UR22][R96.64] ;  /* 0x0980000060f27fae */ /* 0x0005e8000b901d56 */
.L_x_789:
[----:B------:R-:W-:Y:S05]  /*6e30*/  BSYNC B0 ;  /* 0x0000000000007941 */ /* 0x000fea0003800000 */
.L_x_788:
[----:B------:R-:W0:Y:S01]  /*6e40*/  LDGDEPBAR ;  /* 0x00000000000079af */ /* 0x000e220000000000 */
[----:B------:R-:W-:-:S04]  /*6e50*/  IADD3 R200, P2, R147, R200, RZ ;  /* 0x000000c893c87210 */ /* 0x000fc80007f5e0ff */
[----:B------:R-:W-:-:S09]  /*6e60*/  IADD3.X R201, R2, R201, RZ, P2, !PT ;  /* 0x000000c902c97210 */ /* 0x000fd200017fe4ff */
.L_x_785:
[----:B------:R-:W-:Y:S01]  /*6e70*/  VIADD R0, R157, UR19 ;  /* 0x000000139d007c36 */ /* 0x000fe20008000000 */
[----:B------:R-:W-:-:S03]  /*6e80*/  ULDC UR6, c[0x0][0x2ec] ;  /* 0x0000bb0000067ab9 */ /* 0x000fc60000000800 */
[C---:B------:R-:W-:Y:S01]  /*6e90*/  VIADD R2, R0.reuse, 0x1 ;  /* 0x0000000100027836 */ /* 0x040fe20000000000 */
[C---:B------:R-:W-:Y:S01]  /*6ea0*/  ISETP.GE.AND P4, PT, R0.reuse, R202, PT ;  /* 0x000000ca0000720c */ /* 0x040fe20003f86270 */
[----:B-12---:R-:W-:-:S03]  /*6eb0*/  VIADD R96, R0, 0x8 ;  /* 0x0000000800607836 */ /* 0x006fc60000000000 */
[CC--:B------:R-:W-:Y:S02]  /*6ec0*/  ISETP.GE.AND P3, PT, R2.reuse, R203.reuse, PT ;  /* 0x000000cb0200720c */ /* 0x0c0fe40003f66270 */
[-C--:B------:R-:W-:Y:S01]  /*6ed0*/  ISETP.GE.AND P5, PT, R2, R202.reuse, PT ;  /* 0x000000ca0200720c */ /* 0x080fe20003fa6270 */
[----:B------:R-:W-:Y:S01]  /*6ee0*/  VIADD R2, R0, 0x9 ;  /* 0x0000000900027836 */ /* 0x000fe20000000000 */
[CC--:B------:R-:W-:Y:S02]  /*6ef0*/  ISETP.GE.AND P2, PT, R96.reuse, R203.reuse, PT ;  /* 0x000000cb6000720c */ /* 0x0c0fe40003f46270 */
[----:B------:R-:W-:Y:S01]  /*6f00*/  ISETP.GE.AND P6, PT, R96, R202, PT ;  /* 0x000000ca6000720c */ /* 0x000fe20003fc6270 */
[----:B------:R-:W-:Y:S01]  /*6f10*/  VIADD R96, R0, 0x10 ;  /* 0x0000001000607836 */ /* 0x000fe20000000000 */
[----:B------:R-:W-:Y:S01]  /*6f20*/  FSEL R100, R90, -INF , !P4 ;  /* 0xff8000005a647808 */ /* 0x000fe20006000000 */
[----:B------:R-:W-:Y:S01]  /*6f30*/  VIADD R90, R0, 0x11 ;  /* 0x00000011005a7836 */ /* 0x000fe20000000000 */
[----:B------:R-:W-:-:S02]  /*6f40*/  ISETP.GE.AND P4, PT, R2, R203, PT ;  /* 0x000000cb0200720c */ /* 0x000fc40003f86270 */
[----:B------:R-:W-:Y:S01]  /*6f50*/  FSEL R209, R84, -INF , !P2 ;  /* 0xff80000054d17808 */ /* 0x000fe20005000000 */
[----:B------:R-:W-:Y:S01]  /*6f60*/  VIADD R84, R0, 0x18 ;  /* 0x0000001800547836 */ /* 0x000fe20000000000 */
[-C--:B------:R-:W-:Y:S02]  /*6f70*/  ISETP.GE.AND P2, PT, R2, R202.reuse, PT ;  /* 0x000000ca0200720c */ /* 0x080fe40003f46270 */
[----:B------:R-:W-:Y:S02]  /*6f80*/  FSEL R2, R86, -INF , !P6 ;  /* 0xff80000056027808 */ /* 0x000fe40007000000 */
[----:B------:R-:W-:Y:S02]  /*6f90*/  FSEL R232, R85, -INF , !P4 ;  /* 0xff80000055e87808 */ /* 0x000fe40006000000 */
[C---:B------:R-:W-:Y:S02]  /*6fa0*/  ISETP.GE.AND P6, PT, R96.reuse, R203, PT ;  /* 0x000000cb6000720c */ /* 0x040fe40003fc6270 */
[----:B------:R-:W-:-:S02]  /*6fb0*/  ISETP.GE.AND P4, PT, R96, R202, PT ;  /* 0x000000ca6000720c */ /* 0x000fc40003f86270 */
[----:B------:R-:W-:Y:S02]  /*6fc0*/  FSEL R102, R87, -INF , !P2 ;  /* 0xff80000057667808 */ /* 0x000fe40005000000 */
[-C--:B------:R-:W-:Y:S02]  /*6fd0*/  ISETP.GE.AND P2, PT, R90, R203.reuse, PT ;  /* 0x000000cb5a00720c */ /* 0x080fe40003f46270 */
[----:B------:R-:W-:Y:S01]  /*6fe0*/  FSEL R207, R80, -INF , !P6 ;  /* 0xff80000050cf7808 */ /* 0x000fe20007000000 */
[----:B------:R-:W-:Y:S01]  /*6ff0*/  VIADD R80, R0, 0x19 ;  /* 0x0000001900507836 */ /* 0x000fe20000000000 */
[----:B------:R-:W-:Y:S02]  /*7000*/  FSEL R234, R82, -INF , !P4 ;  /* 0xff80000052ea7808 */ /* 0x000fe40006000000 */
[----:B------:R-:W-:Y:S02]  /*7010*/  ISETP.GE.AND P6, PT, R90, R202, PT ;  /* 0x000000ca5a00720c */ /* 0x000fe40003fc6270 */
[----:B------:R-:W-:-:S02]  /*7020*/  ISETP.GE.AND P4, PT, R84, R203, PT ;  /* 0x000000cb5400720c */ /* 0x000fc40003f86270 */
[----:B------:R-:W-:Y:S01]  /*7030*/  FSEL R199, R81, -INF , !P2 ;  /* 0xff80000051c77808 */ /* 0x000fe20005000000 */
[----:B------:R-:W-:Y:S01]  /*7040*/  VIADD R81, R0, 0x20 ;  /* 0x0000002000517836 */ /* 0x000fe20000000000 */
[-C--:B------:R-:W-:Y:S02]  /*7050*/  ISETP.GE.AND P2, PT, R84, R202.reuse, PT ;  /* 0x000000ca5400720c */ /* 0x080fe40003f46270 */
[----:B------:R-:W-:Y:S02]  /*7060*/  FSEL R236, R83, -INF , !P6 ;  /* 0xff80000053ec7808 */ /* 0x000fe40007000000 */
[----:B------:R-:W-:Y:S01]  /*7070*/  FSEL R197, R76, -INF , !P4 ;  /* 0xff8000004cc57808 */ /* 0x000fe20006000000 */
[----:B------:R-:W-:Y:S01]  /*7080*/  VIADD R76, R0, 0x28 ;  /* 0x00000028004c7836 */ /* 0x000fe20000000000 */
[C---:B------:R-:W-:Y:S02]  /*7090*/  ISETP.GE.AND P6, PT, R80.reuse, R203, PT ;  /* 0x000000cb5000720c */ /* 0x040fe40003fc6270 */
[----:B------:R-:W-:Y:S01]  /*70a0*/  ISETP.GE.AND P4, PT, R80, R202, PT ;  /* 0x000000ca5000720c */ /* 0x000fe20003f86270 */
[----:B------:R-:W-:Y:S01]  /*70b0*/  VIADD R80, R0, 0x21 ;  /* 0x0000002100507836 */ /* 0x000fe20000000000 */
[----:B------:R-:W-:-:S02]  /*70c0*/  FSEL R101, R78, -INF , !P2 ;  /* 0xff8000004e657808 */ /* 0x000fc40005000000 */
[-C--:B------:R-:W-:Y:S02]  /*70d0*/  ISETP.GE.AND P2, PT, R81, R203.reuse, PT ;  /* 0x000000cb5100720c */ /* 0x080fe40003f46270 */
[----:B------:R-:W-:Y:S02]  /*70e0*/  FSEL R195, R77, -INF , !P6 ;  /* 0xff8000004dc37808 */ /* 0x000fe40007000000 */
[-C--:B------:R-:W-:Y:S02]  /*70f0*/  ISETP.GE.AND P6, PT, R81, R202.reuse, PT ;  /* 0x000000ca5100720c */ /* 0x080fe40003fc6270 */
[----:B------:R-:W-:Y:S02]  /*7100*/  FSEL R103, R79, -INF , !P4 ;  /* 0xff8000004f677808 */ /* 0x000fe40006000000 */
[----:B------:R-:W-:Y:S02]  /*7110*/  ISETP.GE.AND P4, PT, R80, R203, PT ;  /* 0x000000cb5000720c */ /* 0x000fe40003f86270 */
[----:B------:R-:W-:Y:S01]  /*7120*/  FSEL R193, R72, -INF , !P2 ;  /* 0xff80000048c17808 */ /* 0x000fe20005000000 */
[----:B------:R-:W-:Y:S01]  /*7130*/  VIADD R72, R0, 0x29 ;  /* 0x0000002900487836 */ /* 0x000fe20000000000 */
[----:B------:R-:W-:-:S02]  /*7140*/  ISETP.GE.AND P2, PT, R80, R202, PT ;  /* 0x000000ca5000720c */ /* 0x000fc40003f46270 */
[----:B------:R-:W-:Y:S02]  /*7150*/  FSEL R213, R74, -INF , !P6 ;  /* 0xff8000004ad57808 */ /* 0x000fe40007000000 */
[-C--:B------:R-:W-:Y:S02]  /*7160*/  ISETP.GE.AND P6, PT, R76, R203.reuse, PT ;  /* 0x000000cb4c00720c */ /* 0x080fe40003fc6270 */
[----:B------:R-:W-:Y:S01]  /*7170*/  FSEL R189, R73, -INF , !P4 ;  /* 0xff80000049bd7808 */ /* 0x000fe20006000000 */
[----:B------:R-:W-:Y:S01]  /*7180*/  VIADD R73, R0, 0x30 ;  /* 0x0000003000497836 */ /* 0x000fe20000000000 */
[----:B------:R-:W-:Y:S02]  /*7190*/  ISETP.GE.AND P4, PT, R76, R202, PT ;  /* 0x000000ca4c00720c */ /* 0x000fe40003f86270 */
[----:B------:R-:W-:Y:S02]  /*71a0*/  FSEL R215, R75, -INF , !P2 ;  /* 0xff8000004bd77808 */ /* 0x000fe40005000000 */
[----:B------:R-:W-:-:S02]  /*71b0*/  ISETP.GE.AND P2, PT, R72, R203, PT ;  /* 0x000000cb4800720c */ /* 0x000fc40003f46270 */
[----:B------:R-:W-:Y:S01]  /*71c0*/  FSEL R185, R68, -INF , !P6 ;  /* 0xff80000044b97808 */ /* 0x000fe20007000000 */
[----:B------:R-:W-:Y:S01]  /*71d0*/  VIADD R68, R0, 0x38 ;  /* 0x0000003800447836 */ /* 0x000fe20000000000 */
[-C--:B------:R-:W-:Y:S01]  /*71e0*/  ISETP.GE.AND P6, PT, R72, R202.reuse, PT ;  /* 0x000000ca4800720c */ /* 0x080fe20003fc6270 */
[----:B------:R-:W-:Y:S01]  /*71f0*/  VIADD R72, R0, 0x31 ;  /* 0x0000003100487836 */ /* 0x000fe20000000000 */
[----:B------:R-:W-:Y:S02]  /*7200*/  FSEL R233, R70, -INF , !P4 ;  /* 0xff80000046e97808 */ /* 0x000fe40006000000 */
[----:B------:R-:W-:Y:S02]  /*7210*/  ISETP.GE.AND P4, PT, R73, R203, PT ;  /* 0x000000cb4900720c */ /* 0x000fe40003f86270 */
[----:B------:R-:W-:Y:S02]  /*7220*/  FSEL R183, R69, -INF , !P2 ;  /* 0xff80000045b77808 */ /* 0x000fe40005000000 */
[----:B------:R-:W-:-:S02]  /*7230*/  ISETP.GE.AND P2, PT, R73, R202, PT ;  /* 0x000000ca4900720c */ /* 0x000fc40003f46270 */
[----:B------:R-:W-:Y:S02]  /*7240*/  FSEL R249, R71, -INF , !P6 ;  /* 0xff80000047f97808 */ /* 0x000fe40007000000 */
[----:B------:R-:W-:Y:S01]  /*7250*/  FSEL R175, R64, -INF , !P4 ;  /* 0xff80000040af7808 */ /* 0x000fe20006000000 */
[----:B------:R-:W-:Y:S01]  /*7260*/  VIADD R64, R0, 0x39 ;  /* 0x0000003900407836 */ /* 0x000fe20000000000 */
[CC--:B------:R-:W-:Y:S02]  /*7270*/  ISETP.GE.AND P6, PT, R72.reuse, R203.reuse, PT ;  /* 0x000000cb4800720c */ /* 0x0c0fe40003fc6270 */
[----:B------:R-:W-:Y:S02]  /*7280*/  ISETP.GE.AND P4, PT, R72, R202, PT ;  /* 0x000000ca4800720c */ /* 0x000fe40003f86270 */
[----:B------:R-:W-:Y:S02]  /*7290*/  FSEL R66, R66, -INF , !P2 ;  /* 0xff80000042427808 */ /* 0x000fe40005000000 */
[----:B------:R-:W-:-:S02]  /*72a0*/  ISETP.GE.AND P2, PT, R68, R203, PT ;  /* 0x000000cb4400720c */ /* 0x000fc40003f46270 */
[----:B------:R-:W-:Y:S01]  /*72b0*/  FSEL R173, R65, -INF , !P6 ;  /* 0xff80000041ad7808 */ /* 0x000fe20007000000 */
[----:B------:R-:W-:Y:S01]  /*72c0*/  VIADD R65, R0, 0x40 ;  /* 0x0000004000417836 */ /* 0x000fe20000000000 */
[----:B------:R-:W-:Y:S02]  /*72d0*/  FSEL R251, R67, -INF , !P4 ;  /* 0xff80000043fb7808 */ /* 0x000fe40006000000 */
[-C--:B------:R-:W-:Y:S02]  /*72e0*/  ISETP.GE.AND P6, PT, R68, R202.reuse, PT ;  /* 0x000000ca4400720c */ /* 0x080fe40003fc6270 */
[----:B------:R-:W-:Y:S02]  /*72f0*/  ISETP.GE.AND P4, PT, R64, R203, PT ;  /* 0x000000cb4000720c */ /* 0x000fe40003f86270 */
[----:B------:R-:W-:Y:S01]  /*7300*/  FSEL R145, R60, -INF , !P2 ;  /* 0xff8000003c917808 */ /* 0x000fe20005000000 */
[----:B------:R-:W-:Y:S01]  /*7310*/  VIADD R60, R0, 0x48 ;  /* 0x00000048003c7836 */ /* 0x000fe20000000000 */
[----:B------:R-:W-:Y:S01]  /*7320*/  ISETP.GE.AND P2, PT, R64, R202, PT ;  /* 0x000000ca4000720c */ /* 0x000fe20003f46270 */
[----:B------:R-:W-:Y:S01]  /*7330*/  VIADD R64, R0, 0x41 ;  /* 0x0000004100407836 */ /* 0x000fe20000000000 */
[----:B------:R-:W-:-:S02]  /*7340*/  FSEL R62, R62, -INF , !P6 ;  /* 0xff8000003e3e7808 */ /* 0x000fc40007000000 */
[----:B------:R-:W-:Y:S02]  /*7350*/  FSEL R142, R61, -INF , !P4 ;  /* 0xff8000003d8e7808 */ /* 0x000fe40006000000 */
[CC--:B------:R-:W-:Y:S02]  /*7360*/  ISETP.GE.AND P6, PT, R65.reuse, R203.reuse, PT ;  /* 0x000000cb4100720c */ /* 0x0c0fe40003fc6270 */
[----:B------:R-:W-:Y:S02]  /*7370*/  ISETP.GE.AND P4, PT, R65, R202, PT ;  /* 0x000000ca4100720c */ /* 0x000fe40003f86270 */
[----:B------:R-:W-:Y:S02]  /*7380*/  FSEL R63, R63, -INF , !P2 ;  /* 0xff8000003f3f7808 */ /* 0x000fe40005000000 */
[----:B------:R-:W-:Y:S02]  /*7390*/  ISETP.GE.AND P2, PT, R64, R203, PT ;  /* 0x000000cb4000720c */ /* 0x000fe40003f46270 */
[----:B------:R-:W-:Y:S01]  /*73a0*/  FSEL R143, R56, -INF , !P6 ;  /* 0xff800000388f7808 */ /* 0x000fe20007000000 */
[----:B------:R-:W-:Y:S01]  /*73b0*/  VIADD R56, R0, 0x49 ;  /* 0x0000004900387836 */ /* 0x000fe20000000000 */
[----:B------:R-:W-:-:S02]  /*73c0*/  FSEL R211, R58, -INF , !P4 ;  /* 0xff8000003ad37808 */ /* 0x000fc40006000000 */
[-C--:B------:R-:W-:Y:S02]  /*73d0*/  ISETP.GE.AND P6, PT, R64, R202.reuse, PT ;  /* 0x000000ca4000720c */ /* 0x080fe40003fc6270 */
[----:B------:R-:W-:Y:S02]  /*73e0*/  ISETP.GE.AND P4, PT, R60, R203, PT ;  /* 0x000000cb3c00720c */ /* 0x000fe40003f86270 */
[----:B------:R-:W-:Y:S01]  /*73f0*/  FSEL R160, R57, -INF , !P2 ;  /* 0xff80000039a07808 */ /* 0x000fe20005000000 */
[----:B------:R-:W-:Y:S01]  /*7400*/  VIADD R57, R0, 0x50 ;  /* 0x0000005000397836 */ /* 0x000fe20000000000 */
[----:B------:R-:W-:Y:S02]  /*7410*/  ISETP.GE.AND P2, PT, R60, R202, PT ;  /* 0x000000ca3c00720c */ /* 0x000fe40003f46270 */
[----:B------:R-:W-:Y:S01]  /*7420*/  FSEL R58, R59, -INF , !P6 ;  /* 0xff8000003b3a7808 */ /* 0x000fe20007000000 */
[----:B------:R-:W-:Y:S01]  /*7430*/  IMAD.MOV.U32 R59, RZ, RZ, R63 ;  /* 0x000000ffff3b7224 */ /* 0x000fe200078e003f */
[----:B------:R-:W-:-:S02]  /*7440*/  FSEL R168, R52, -INF , !P4 ;  /* 0xff80000034a87808 */ /* 0x000fc40006000000 */
[CC--:B------:R-:W-:Y:S02]  /*7450*/  ISETP.GE.AND P6, PT, R56.reuse, R203.reuse, PT ;  /* 0x000000cb3800720c */ /* 0x0c0fe40003fc6270 */
[-C--:B------:R-:W-:Y:S01]  /*7460*/  ISETP.GE.AND P4, PT, R56, R202.reuse, PT ;  /* 0x000000ca3800720c */ /* 0x080fe20003f86270 */
[----:B------:R-:W-:Y:S01]  /*7470*/  VIADD R56, R0, 0x51 ;  /* 0x0000005100387836 */ /* 0x000fe20000000000 */
[----:B------:R-:W-:Y:S02]  /*7480*/  FSEL R54, R54, -INF , !P2 ;  /* 0xff80000036367808 */ /* 0x000fe40005000000 */
[-C--:B------:R-:W-:Y:S02]  /*7490*/  ISETP.GE.AND P2, PT, R57, R203.reuse, PT ;  /* 0x000000cb3900720c */ /* 0x080fe40003f46270 */
[----:B------:R-:W-:Y:S01]  /*74a0*/  FSEL R162, R53, -INF , !P6 ;  /* 0xff80000035a27808 */ /* 0x000fe20007000000 */
[C---:B------:R-:W-:Y:S01]  /*74b0*/  VIADD R53, R0.reuse, 0x59 ;  /* 0x0000005900357836 */ /* 0x040fe20000000000 */
[----:B------:R-:W-:Y:S01]  /*74c0*/  FSEL R52, R55, -INF , !P4 ;  /* 0xff80000037347808 */ /* 0x000fe20006000000 */
[----:B------:R-:W-:Y:S01]  /*74d0*/  VIADD R55, R0, 0x58 ;  /* 0x0000005800377836 */ /* 0x000fe20000000000 */
[----:B------:R-:W-:Y:S01]  /*74e0*/  ISETP.GE.AND P6, PT, R57, R202, PT ;  /* 0x000000ca3900720c */ /* 0x000fe20003fc6270 */
[----:B------:R-:W-:Y:S01]  /*74f0*/  IMAD.MOV.U32 R57, RZ, RZ, R62 ;  /* 0x000000ffff397224 */ /* 0x000fe200078e003e */
[----:B------:R-:W-:Y:S01]  /*7500*/  FSEL R149, R48, -INF , !P2 ;  /* 0xff80000030957808 */ /* 0x000fe20005000000 */
[----:B------:R-:W-:Y:S01]  /*7510*/  VIADD R48, R0, 0x60 ;  /* 0x0000006000307836 */ /* 0x000fe20000000000 */
[----:B------:R-:W-:-:S02]  /*7520*/  ISETP.GE.AND P4, PT, R56, R203, PT ;  /* 0x000000cb3800720c */ /* 0x000fc40003f86270 */
[-C--:B------:R-:W-:Y:S02]  /*7530*/  ISETP.GE.AND P2, PT, R56, R202.reuse, PT ;  /* 0x000000ca3800720c */ /* 0x080fe40003f46270 */
[----:B------:R-:W-:Y:S01]  /*7540*/  FSEL R56, R50, -INF , !P6 ;  /* 0xff80000032387808 */ /* 0x000fe20007000000 */
[----:B------:R-:W-:Y:S01]  /*7550*/  IMAD.MOV.U32 R50, RZ, RZ, R66 ;  /* 0x000000ffff327224 */ /* 0x000fe200078e0042 */
[----:B------:R-:W-:Y:S02]  /*7560*/  ISETP.GE.AND P6, PT, R55, R203, PT ;  /* 0x000000cb3700720c */ /* 0x000fe40003fc6270 */
[----:B------:R-:W-:Y:S02]  /*7570*/  FSEL R182, R49, -INF , !P4 ;  /* 0xff80000031b67808 */ /* 0x000fe40006000000 */
[----:B------:R-:W-:Y:S01]  /*7580*/  FSEL R151, R44, -INF , !P6 ;  /* 0xff8000002c977808 */ /* 0x000fe20007000000 */
[----:B------:R-:W-:Y:S01]  /*7590*/  VIADD R44, R0, 0x61 ;  /* 0x00000061002c7836 */ /* 0x000fe20000000000 */
[----:B------:R-:W-:-:S02]  /*75a0*/  ISETP.GE.AND P4, PT, R55, R202, PT ;  /* 0x000000ca3700720c */ /* 0x000fc40003f86270 */
[----:B------:R-:W-:Y:S02]  /*75b0*/  ISETP.GE.AND P6, PT, R53, R202, PT ;  /* 0x000000ca3500720c */ /* 0x000fe40003fc6270 */
[----:B------:R-:W-:Y:S02]  /*75c0*/  FSEL R187, R46, -INF , !P4 ;  /* 0xff8000002ebb7808 */ /* 0x000fe40006000000 */
[----:B------:R-:W-:Y:S02]  /*75d0*/  FSEL R177, R47, -INF , !P6 ;  /* 0xff8000002fb17808 */ /* 0x000fe40007000000 */
[-C--:B------:R-:W-:Y:S02]  /*75e0*/  ISETP.GE.AND P4, PT, R48, R203.reuse, PT ;  /* 0x000000cb3000720c */ /* 0x080fe40003f86270 */
[----:B------:R-:W-:Y:S02]  /*75f0*/  ISETP.GE.AND P6, PT, R44, R203, PT ;  /* 0x000000cb2c00720c */ /* 0x000fe40003fc6270 */
[----:B------:R-:W-:-:S02]  /*7600*/  FSEL R157, R40, -INF , !P4 ;  /* 0xff800000289d7808 */ /* 0x000fc40006000000 */
[----:B------:R-:W-:Y:S01]  /*7610*/  FSEL R208, R41, -INF , !P6 ;  /* 0xff80000029d07808 */ /* 0x000fe20007000000 */
[----:B------:R-:W-:Y:S01]  /*7620*/  VIADD R41, R0, 0x69 ;  /* 0x0000006900297836 */ /* 0x000fe20000000000 */
[----:B------:R-:W-:Y:S02]  /*7630*/  ISETP.GE.AND P4, PT, R44, R202, PT ;  /* 0x000000ca2c00720c */ /* 0x000fe40003f86270 */
[----:B------:R-:W-:Y:S02]  /*7640*/  FSEL R191, R51, -INF , !P2 ;  /* 0xff80000033bf7808 */ /* 0x000fe40005000000 */
[----:B------:R-:W-:Y:S02]  /*7650*/  ISETP.GE.AND P2, PT, R53, R203, PT ;  /* 0x000000cb3500720c */ /* 0x000fe40003f46270 */
[----:B------:R-:W-:Y:S02]  /*7660*/  FSEL R40, R91, -INF , !P5 ;  /* 0xff8000005b287808 */ /* 0x000fe40006800000 */
[----:B------:R-:W-:-:S02]  /*7670*/  FSEL R152, R43, -INF , !P4 ;  /* 0xff8000002b987808 */ /* 0x000fc40006000000 */
[C---:B------:R-:W-:Y:S02]  /*7680*/  ISETP.GE.AND P5, PT, R41.reuse, R203, PT ;  /* 0x000000cb2900720c */ /* 0x040fe40003fa6270 */
[----:B------:R-:W-:Y:S02]  /*7690*/  ISETP.GE.AND P4, PT, R41, R202, PT ;  /* 0x000000ca2900720c */ /* 0x000fe40003f86270 */
[----:B------:R-:W-:Y:S01]  /*76a0*/  FSEL R196, R45, -INF , !P2 ;  /* 0xff8000002dc47808 */ /* 0x000fe20005000000 */
[----:B------:R-:W-:Y:S01]  /*76b0*/  VIADD R45, R0, 0x68 ;  /* 0x00000068002d7836 */ /* 0x000fe20000000000 */
[----:B------:R-:W-:Y:S02]  /*76c0*/  FMNMX.FTZ R41, R100, R40, !PT ;  /* 0x0000002864297209 */ /* 0x000fe40007810000 */
[----:B------:R-:W-:Y:S02]  /*76d0*/  ISETP.GE.AND P2, PT, R48, R202, PT ;  /* 0x000000ca3000720c */ /* 0x000fe40003f46270 */
[----:B------:R-:W-:-:S02]  /*76e0*/  FMNMX.FTZ R41, R2, R41, !PT ;  /* 0x0000002902297209 */ /* 0x000fc40007810000 */
[----:B------:R-:W-:Y:S01]  /*76f0*/  FSEL R171, R42, -INF , !P2 ;  /* 0xff8000002aab7808 */ /* 0x000fe20005000000 */
[----:B------:R-:W-:Y:S01]  /*7700*/  VIADD R42, R0, 0x70 ;  /* 0x00000070002a7836 */ /* 0x000fe20000000000 */
[----:B------:R-:W-:Y:S02]  /*7710*/  ISETP.GE.AND P2, PT, R45, R203, PT ;  /* 0x000000cb2d00720c */ /* 0x000fe40003f46270 */
[----:B------:R-:W-:Y:S02]  /*7720*/  FSEL R210, R37, -INF , !P5 ;  /* 0xff80000025d27808 */ /* 0x000fe40006800000 */
[----:B------:R-:W-:Y:S02]  /*7730*/  FMNMX.FTZ R37, R102, R41, !PT ;  /* 0x0000002966257209 */ /* 0x000fe40007810000 */
[----:B------:R-:W-:Y:S01]  /*7740*/  FSEL R248, R36, -INF , !P2 ;  /* 0xff80000024f87808 */ /* 0x000fe20005000000 */
[----:B------:R-:W-:Y:S01]  /*7750*/  VIADD R36, R0, 0x78 ;  /* 0x0000007800247836 */ /* 0x000fe20000000000 */
[----:B------:R-:W-:-:S02]  /*7760*/  ISETP.GE.AND P2, PT, R42, R203, PT ;  /* 0x000000cb2a00720c */ /* 0x000fc40003f46270 */
[----:B------:R-:W-:Y:S02]  /*7770*/  FMNMX.FTZ R37, R234, R37, !PT ;  /* 0x00000025ea257209 */ /* 0x000fe40007810000 */
[----:B------:R-:W-:Y:S02]  /*7780*/  FSEL R165, R32, -INF , !P2 ;  /* 0xff80000020a57808 */ /* 0x000fe40005000000 */
[----:B------:R-:W-:Y:S02]  /*7790*/  FMNMX.FTZ R32, R236, R37, !PT ;  /* 0x00000025ec207209 */ /* 0x000fe40007810000 */
[----:B------:R-:W-:Y:S02]  /*77a0*/  ISETP.GE.AND P6, PT, R45, R202, PT ;  /* 0x000000ca2d00720c */ /* 0x000fe40003fc6270 */
[----:B------:R-:W-:Y:S02]  /*77b0*/  FMNMX.FTZ R32, R101, R32, !PT ;  /* 0x0000002065207209 */ /* 0x000fe40007810000 */
[----:B------:R-:W-:Y:S01]  /*77c0*/  FSEL R141, R38, -INF , !P6 ;  /* 0xff800000268d7808 */ /* 0x000fe20007000000 */
[----:B------:R-:W-:Y:S01]  /*77d0*/  VIADD R38, R0, 0x71 ;  /* 0x0000007100267836 */ /* 0x000fe20000000000 */
[----:B------:R-:W-:-:S02]  /*77e0*/  ISETP.GE.AND P2, PT, R36, R203, PT ;  /* 0x000000cb2400720c */ /* 0x000fc40003f46270 */
[----:B------:R-:W-:Y:S02]  /*77f0*/  FMNMX.FTZ R32, R103, R32, !PT ;  /* 0x0000002067207209 */ /* 0x000fe40007810000 */
[----:B------:R-:W-:Y:S02]  /*7800*/  ISETP.GE.AND P6, PT, R42, R202, PT ;  /* 0x000000ca2a00720c */ /* 0x000fe40003fc6270 */
[----:B------:R-:W-:Y:S02]  /*7810*/  FSEL R250, R28, -INF , !P2 ;  /* 0xff8000001cfa7808 */ /* 0x000fe40005000000 */
[----:B------:R-:W-:Y:S02]  /*7820*/  FMNMX.FTZ R28, R213, R32, !PT ;  /* 0x00000020d51c7209 */ /* 0x000fe40007810000 */
[----:B------:R-:W-:Y:S02]  /*7830*/  ISETP.GE.AND P5, PT, R38, R203, PT ;  /* 0x000000cb2600720c */ /* 0x000fe40003fa6270 */
[----:B------:R-:W-:Y:S01]  /*7840*/  FSEL R147, R34, -INF , !P6 ;  /* 0xff80000022937808 */ /* 0x000fe20007000000 */
[----:B------:R-:W-:Y:S01]  /*7850*/  VIADD R34, R0, 0x79 ;  /* 0x0000007900227836 */ /* 0x000fe20000000000 */
[----:B------:R-:W-:-:S02]  /*7860*/  FMNMX.FTZ R28, R215, R28, !PT ;  /* 0x0000001cd71c7209 */ /* 0x000fc40007810000 */
[----:B------:R-:W-:Y:S02]  /*7870*/  ISETP.GE.AND P6, PT, R36, R202, PT ;  /* 0x000000ca2400720c */ /* 0x000fe40003fc6270 */
[----:B------:R-:W-:Y:S01]  /*7880*/  FSEL R161, R33, -INF , !P5 ;  /* 0xff80000021a17808 */ /* 0x000fe20006800000 */
[----:B------:R-:W-:Y:S01]  /*7890*/  VIADD R33, R0, 0x80 ;  /* 0x0000008000217836 */ /* 0x000fe20000000000 */
[-C--:B------:R-:W-:Y:S02]  /*78a0*/  ISETP.GE.AND P5, PT, R34, R203.reuse, PT ;  /* 0x000000cb2200720c */ /* 0x080fe40003fa6270 */
[----:B------:R-:W-:Y:S01]  /*78b0*/  FMNMX.FTZ R32, R233, R28, !PT ;  /* 0x0000001ce9207209 */ /* 0x000fe20007810000 */
[----:B------:R-:W-:Y:S01]  /*78c0*/  VIADD R28, R0, 0x88 ;  /* 0x00000088001c7836 */ /* 0x000fe20000000000 */
[----:B------:R-:W-:Y:S01]  /*78d0*/  FSEL R153, R30, -INF , !P6 ;  /* 0xff8000001e997808 */ /* 0x000fe20007000000 */
[----:B------:R-:W-:Y:S01]  /*78e0*/  VIADD R30, R0, 0x81 ;  /* 0x00000081001e7836 */ /* 0x000fe20000000000 */
[----:B------:R-:W-:-:S02]  /*78f0*/  ISETP.GE.AND P2, PT, R33, R203, PT ;  /* 0x000000cb2100720c */ /* 0x000fc40003f46270 */
[----:B------:R-:W-:Y:S02]  /*7900*/  FSEL R212, R29, -INF , !P5 ;  /* 0xff8000001dd47808 */ /* 0x000fe40006800000 */
[----:B------:R-:W-:Y:S01]  /*7910*/  FMNMX.FTZ R29, R249, R32, !PT ;  /* 0x00000020f91d7209 */ /* 0x000fe20007810000 */
[----:B------:R-:W-:Y:S01]  /*7920*/  VIADD R32, R0, 0xa9 ;  /* 0x000000a900207836 */ /* 0x000fe20000000000 */
[----:B------:R-:W-:Y:S02]  /*7930*/  ISETP.GE.AND P5, PT, R30, R203, PT ;  /* 0x000000cb1e00720c */ /* 0x000fe40003fa6270 */
[----:B------:R-:W-:Y:S02]  /*7940*/  FSEL R194, R24, -INF , !P2 ;  /* 0xff80000018c27808 */ /* 0x000fe40005000000 */
[----:B------:R-:W-:Y:S01]  /*7950*/  FMNMX.FTZ R24, R50, R29, !PT ;  /* 0x0000001d32187209 */ /* 0x000fe20007810000 */
[----:B------:R-:W-:Y:S01]  /*7960*/  VIADD R29, R0, 0xb8 ;  /* 0x000000b8001d7836 */ /* 0x000fe20000000000 */
[----:B------:R-:W-:-:S02]  /*7970*/  FSEL R192, R25, -INF , !P5 ;  /* 0xff80000019c07808 */ /* 0x000fc40006800000 */
[----:B------:R-:W-:Y:S01]  /*7980*/  FMNMX.FTZ R25, R251, R24, !PT ;  /* 0x00000018fb197209 */ /* 0x000fe20007810000 */
[----:B------:R-:W-:Y:S01]  /*7990*/  VIADD R24, R0, 0x90 ;  /* 0x0000009000187836 */ /* 0x000fe20000000000 */
[----:B------:R-:W-:Y:S02]  /*79a0*/  ISETP.GE.AND P2, PT, R28, R203, PT ;  /* 0x000000cb1c00720c */ /* 0x000fe40003f46270 */
[----:B------:R-:W-:Y:S02]  /*79b0*/  FMNMX.FTZ R25, R57, R25, !PT ;  /* 0x0000001939197209 */ /* 0x000fe40007810000 */
[----:B------:R-:W-:Y:S02]  /*79c0*/  FSEL R159, R39, -INF , !P4 ;  /* 0xff800000279f7808 */ /* 0x000fe40006000000 */
[-C--:B------:R-:W-:Y:S02]  /*79d0*/  ISETP.GE.AND P6, PT, R33, R202.reuse, PT ;  /* 0x000000ca2100720c */ /* 0x080fe40003fc6270 */
[----:B------:R-:W-:-:S02]  /*79e0*/  ISETP.GE.AND P4, PT, R38, R202, PT ;  /* 0x000000ca2600720c */ /* 0x000fc40003f86270 */
[----:B------:R-:W-:Y:S02]  /*79f0*/  FSEL R188, R20, -INF , !P2 ;  /* 0xff80000014bc7808 */ /* 0x000fe40005000000 */
[----:B------:R-:W-:Y:S02]  /*7a00*/  FMNMX.FTZ R20, R59, R25, !PT ;  /* 0x000000193b147209 */ /* 0x000fe40007810000 */
[----:B------:R-:W-:Y:S01]  /*7a10*/  FSEL R155, R26, -INF , !P6 ;  /* 0xff8000001a9b7808 */ /* 0x000fe20007000000 */
[----:B------:R-:W-:Y:S01]  /*7a20*/  VIADD R26, R0, 0x89 ;  /* 0x00000089001a7836 */ /* 0x000fe20000000000 */
[----:B------:R-:W-:Y:S02]  /*7a30*/  FSEL R174, R35, -INF , !P4 ;  /* 0xff80000023ae7808 */ /* 0x000fe40006000000 */
[----:B------:R-:W-:Y:S02]  /*7a40*/  ISETP.GE.AND P4, PT, R34, R202, PT ;  /* 0x000000ca2200720c */ /* 0x000fe40003f86270 */
[----:B------:R-:W-:Y:S01]  /*7a50*/  FMNMX.FTZ R25, R211, R20, !PT ;  /* 0x00000014d3197209 */ /* 0x000fe20007810000 */
[C---:B------:R-:W-:Y:S01]  /*7a60*/  VIADD R20, R0.reuse, 0x98 ;  /* 0x0000009800147836 */ /* 0x040fe20000000000 */
[----:B------:R-:W-:Y:S01]  /*7a70*/  FSEL R198, R31, -INF , !P4 ;  /* 0xff8000001fc67808 */ /* 0x000fe20006000000 */
[----:B------:R-:W-:Y:S01]  /*7a80*/  VIADD R31, R0, 0xb0 ;  /* 0x000000b0001f7836 */ /* 0x000fe20000000000 */
[----:B------:R-:W-:-:S02]  /*7a90*/  ISETP.GE.AND P5, PT, R26, R203, PT ;  /* 0x000000cb1a00720c */ /* 0x000fc40003fa6270 */
[-C--:B------:R-:W-:Y:S01]  /*7aa0*/  ISETP.GE.AND P4, PT, R30, R202.reuse, PT ;  /* 0x000000ca1e00720c */ /* 0x080fe20003f86270 */
[----:B------:R-:W-:Y:S01]  /*7ab0*/  VIADD R30, R0, 0xb1 ;  /* 0x000000b1001e7836 */ /* 0x000fe20000000000 */
[-C--:B------:R-:W-:Y:S01]  /*7ac0*/  ISETP.GE.AND P6, PT, R28, R202.reuse, PT ;  /* 0x000000ca1c00720c */ /* 0x080fe20003fc6270 */
[----:B------:R-:W-:Y:S01]  /*7ad0*/  VIADD R28, R0, 0xb9 ;  /* 0x000000b9001c7836 */ /* 0x000fe20000000000 */
[----:B------:R-:W-:Y:S02]  /*7ae0*/  FMNMX.FTZ R25, R58, R25, !PT ;  /* 0x000000193a197209 */ /* 0x000fe40007810000 */
[----:B------:R-:W-:Y:S02]  /*7af0*/  FSEL R184, R21, -INF , !P5 ;  /* 0xff80000015b87808 */ /* 0x000fe40006800000 */
[----:B------:R-:W-:Y:S01]  /*7b00*/  FSEL R169, R27, -INF , !P4 ;  /* 0xff8000001ba97808 */ /* 0x000fe20006000000 */
[----:B------:R-:W-:Y:S01]  /*7b10*/  VIADD R27, R0, 0xc0 ;  /* 0x000000c0001b7836 */ /* 0x000fe20000000000 */
[----:B------:R-:W-:Y:S01]  /*7b20*/  FSEL R163, R22, -INF , !P6 ;  /* 0xff80000016a37808 */ /* 0x000fe20007000000 */
[----:B------:R-:W-:Y:S01]  /*7b30*/  VIADD R22, R0, 0x91 ;  /* 0x0000009100167836 */ /* 0x000fe20000000000 */
[----:B------:R-:W-:Y:S01]  /*7b40*/  FMNMX.FTZ R21, R54, R25, !PT ;  /* 0x0000001936157209 */ /* 0x000fe20007810000 */
[----:B------:R-:W-:Y:S01]  /*7b50*/  VIADD R25, R0, 0xc8 ;  /* 0x000000c800197836 */ /* 0x000fe20000000000 */
[----:B------:R-:W-:Y:S01]  /*7b60*/  ISETP.GE.AND P4, PT, R26, R202, PT ;  /* 0x000000ca1a00720c */ /* 0x000fe20003f86270 */
[----:B------:R-:W-:Y:S01]  /*7b70*/  VIADD R26, R0, 0xc1 ;  /* 0x000000c1001a7836 */ /* 0x000fe20000000000 */
[----:B------:R-:W-:-:S02]  /*7b80*/  ISETP.GE.AND P2, PT, R24, R203, PT ;  /* 0x000000cb1800720c */ /* 0x000fc40003f46270 */
[-C--:B------:R-:W-:Y:S01]  /*7b90*/  ISETP.GE.AND P6, PT, R24, R202.reuse, PT ;  /* 0x000000ca1800720c */ /* 0x080fe20003fc6270 */
[----:B------:R-:W-:Y:S01]  /*7ba0*/  VIADD R24, R0, 0xc9 ;  /* 0x000000c900187836 */ /* 0x000fe20000000000 */
[----:B------:R-:W-:Y:S02]  /*7bb0*/  FMNMX.FTZ R21, R52, R21, !PT ;  /* 0x0000001534157209 */ /* 0x000fe40007810000 */
[----:B------:R-:W-:Y:S01]  /*7bc0*/  FSEL R167, R23, -INF , !P4 ;  /* 0xff80000017a77808 */ /* 0x000fe20006000000 */
[----:B------:R-:W-:Y:S01]  /*7bd0*/  VIADD R23, R0, 0xd0 ;  /* 0x000000d000177836 */ /* 0x000fe20000000000 */
[----:B------:R-:W-:Y:S02]  /*7be0*/  ISETP.GE.AND P4, PT, R22, R202, PT ;  /* 0x000000ca1600720c */ /* 0x000fe40003f86270 */
[----:B------:R-:W-:Y:S02]  /*7bf0*/  FSEL R170, R16, -INF , !P2 ;  /* 0xff80000010aa7808 */ /* 0x000fe40005000000 */
[----:B------:R-:W-:-:S02]  /*7c00*/  FSEL R252, R18, -INF , !P6 ;  /* 0xff80000012fc7808 */ /* 0x000fc40007000000 */
[-C--:B------:R-:W-:Y:S02]  /*7c10*/  ISETP.GE.AND P5, PT, R22, R203.reuse, PT ;  /* 0x000000cb1600720c */ /* 0x080fe40003fa6270 */
[C---:B------:R-:W-:Y:S02]  /*7c20*/  ISETP.GE.AND P2, PT, R20.reuse, R203, PT ;  /* 0x000000cb1400720c */ /* 0x040fe40003f46270 */
[----:B------:R-:W-:Y:S02]  /*7c30*/  ISETP.GE.AND P6, PT, R20, R202, PT ;  /* 0x000000ca1400720c */ /* 0x000fe40003fc6270 */
[----:B------:R-:W-:Y:S01]  /*7c40*/  FMNMX.FTZ R20, R56, R21, !PT ;  /* 0x0000001538147209 */ /* 0x000fe20007810000 */
[C---:B------:R-:W-:Y:S01]  /*7c50*/  VIADD R21, R0.reuse, 0xd8 ;  /* 0x000000d800157836 */ /* 0x040fe20000000000 */
[----:B------:R-:W-:Y:S02]  /*7c60*/  FSEL R214, R19, -INF , !P4 ;  /* 0xff80000013d67808 */ /* 0x000fe40006000000 */
[----:B------:R-:W-:Y:S01]  /*7c70*/  FSEL R166, R17, -INF , !P5 ;  /* 0xff80000011a67808 */ /* 0x000fe20006800000 */
[C---:B------:R-:W-:Y:S01]  /*7c80*/  VIADD R17, R0.reuse, 0x99 ;  /* 0x0000009900117836 */ /* 0x040fe20000000000 */
[----:B------:R-:W-:-:S02]  /*7c90*/  ISETP.GE.AND P4, PT, R0, R203, PT ;  /* 0x000000cb0000720c */ /* 0x000fc40003f86270 */
[----:B------:R-:W-:Y:S02]  /*7ca0*/  FMNMX.FTZ R20, R191, R20, !PT ;  /* 0x00000014bf147209 */ /* 0x000fe40007810000 */
[----:B------:R-:W-:Y:S02]  /*7cb0*/  FSEL R16, R89, -INF , !P3 ;  /* 0xff80000059107808 */ /* 0x000fe40005800000 */
[----:B------:R-:W-:Y:S02]  /*7cc0*/  FSEL R18, R88, -INF , !P4 ;  /* 0xff80000058127808 */ /* 0x000fe40006000000 */
[----:B------:R-:W-:Y:S02]  /*7cd0*/  FMNMX.FTZ R20, R187, R20, !PT ;  /* 0x00000014bb147209 */ /* 0x000fe40007810000 */
[C---:B------:R-:W-:Y:S02]  /*7ce0*/  ISETP.GE.AND P3, PT, R17.reuse, R203, PT ;  /* 0x000000cb1100720c */ /* 0x040fe40003f66270 */
[----:B------:R-:W-:Y:S01]  /*7cf0*/  ISETP.GE.AND P5, PT, R17, R202, PT ;  /* 0x000000ca1100720c */ /* 0x000fe20003fa6270 */
[----:B------:R-:W-:Y:S01]  /*7d00*/  VIADD R17, R0, 0xa0 ;  /* 0x000000a000117836 */ /* 0x000fe20000000000 */
[----:B------:R-:W-:-:S02]  /*7d10*/  FMNMX.FTZ R22, R18, R16, !PT ;  /* 0x0000001012167209 */ /* 0x000fc40007810000 */
[----:B------:R-:W-:Y:S02]  /*7d20*/  FMNMX.FTZ R20, R177, R20, !PT ;  /* 0x00000014b1147209 */ /* 0x000fe40007810000 */
[----:B------:R-:W-:Y:S01]  /*7d30*/  FSEL R164, R12, -INF , !P2 ;  /* 0xff8000000ca47808 */ /* 0x000fe20005000000 */
[C---:B------:R-:W-:Y:S01]  /*7d40*/  VIADD R12, R0.reuse, 0xa1 ;  /* 0x000000a1000c7836 */ /* 0x040fe20000000000 */
[C---:B------:R-:W-:Y:S02]  /*7d50*/  ISETP.GE.AND P2, PT, R17.reuse, R203, PT ;  /* 0x000000cb1100720c */ /* 0x040fe40003f46270 */
[----:B------:R-:W-:Y:S02]  /*7d60*/  ISETP.GE.AND P4, PT, R17, R202, PT ;  /* 0x000000ca1100720c */ /* 0x000fe40003f86270 */
[----:B------:R-:W-:Y:S01]  /*7d70*/  FMNMX.FTZ R19, R209, R22, !PT ;  /* 0x00000016d1137209 */ /* 0x000fe20007810000 */
[----:B------:R-:W-:Y:S01]  /*7d80*/  VIADD R22, R0, 0xd1 ;  /* 0x000000d100167836 */ /* 0x000fe20000000000 */
[----:B------:R-:W-:-:S02]  /*7d90*/  FMNMX.FTZ R17, R171, R20, !PT ;  /* 0x00000014ab117209 */ /* 0x000fc40007810000 */
[----:B------:R-:W-:Y:S02]  /*7da0*/  FSEL R206, R14, -INF , !P6 ;  /* 0xff8000000ece7808 */ /* 0x000fe40007000000 */
[----:B------:R-:W-:Y:S01]  /*7db0*/  FMNMX.FTZ R20, R232, R19, !PT ;  /* 0x00000013e8147209 */ /* 0x000fe20007810000 */
[----:B------:R-:W-:Y:S01]  /*7dc0*/  VIADD R19, R0, 0xe0 ;  /* 0x000000e000137836 */ /* 0x000fe20000000000 */
[----:B------:R-:W-:Y:S01]  /*7dd0*/  FMNMX.FTZ R14, R152, R17, !PT ;  /* 0x00000011980e7209 */ /* 0x000fe20007810000 */
[----:B------:R-:W-:Y:S01]  /*7de0*/  VIADD R17, R0, 0xe1 ;  /* 0x000000e100117836 */ /* 0x000fe20000000000 */
[----:B------:R-:W-:Y:S02]  /*7df0*/  FMNMX.FTZ R20, R207, R20, !PT ;  /* 0x00000014cf147209 */ /* 0x000fe40007810000 */
[----:B------:R-:W-:Y:S02]  /*7e00*/  FMNMX.FTZ R14, R141, R14, !PT ;  /* 0x0000000e8d0e7209 */ /* 0x000fe40007810000 */
[----:B------:R-:W-:-:S02]  /*7e10*/  FMNMX.FTZ R20, R199, R20, !PT ;  /* 0x00000014c7147209 */ /* 0x000fc40007810000 */
[----:B------:R-:W-:Y:S02]  /*7e20*/  FSEL R156, R13, -INF , !P3 ;  /* 0xff8000000d9c7808 */ /* 0x000fe40005800000 */
[----:B------:R-:W-:Y:S02]  /*7e30*/  FMNMX.FTZ R14, R159, R14, !PT ;  /* 0x0000000e9f0e7209 */ /* 0x000fe40007810000 */
[CC--:B------:R-:W-:Y:S02]  /*7e40*/  ISETP.GE.AND P6, PT, R12.reuse, R203.reuse, PT ;  /* 0x000000cb0c00720c */ /* 0x0c0fe40003fc6270 */
[----:B------:R-:W-:Y:S01]  /*7e50*/  ISETP.GE.AND P3, PT, R12, R202, PT ;  /* 0x000000ca0c00720c */ /* 0x000fe20003f66270 */
[----:B------:R-:W-:Y:S01]  /*7e60*/  VIADD R12, R0, 0xa8 ;  /* 0x000000a8000c7836 */ /* 0x000fe20000000000 */
[----:B------:R-:W-:Y:S02]  /*7e70*/  FSEL R140, R8, -INF , !P2 ;  /* 0xff800000088c7808 */ /* 0x000fe40005000000 */
[----:B------:R-:W-:Y:S01]  /*7e80*/  FMNMX.FTZ R8, R197, R20, !PT ;  /* 0x00000014c5087209 */ /* 0x000fe20007810000 */
[C---:B------:R-:W-:Y:S01]  /*7e90*/  VIADD R20, R0.reuse, 0xd9 ;  /* 0x000000d900147836 */ /* 0x040fe20000000000 */
[----:B------:R-:W-:Y:S01]  /*7ea0*/  FMNMX.FTZ R13, R147, R14, !PT ;  /* 0x0000000e930d7209 */ /* 0x000fe20007810000 */
[C---:B------:R-:W-:Y:S01]  /*7eb0*/  VIADD R14, R0.reuse, 0xe9 ;  /* 0x000000e9000e7836 */ /* 0x040fe20000000000 */
[----:B------:R-:W-:Y:S01]  /*7ec0*/  FSEL R190, R15, -INF , !P5 ;  /* 0xff8000000fbe7808 */ /* 0x000fe20006800000 */
[----:B------:R-:W-:Y:S01]  /*7ed0*/  VIADD R15, R0, 0xe8 ;  /* 0x000000e8000f7836 */ /* 0x000fe20000000000 */
[----:B------:R-:W-:-:S02]  /*7ee0*/  ISETP.GE.AND P5, PT, R12, R203, PT ;  /* 0x000000cb0c00720c */ /* 0x000fc40003fa6270 */
[----:B------:R-:W-:Y:S02]  /*7ef0*/  ISETP.GE.AND P2, PT, R12, R202, PT ;  /* 0x000000ca0c00720c */ /* 0x000fe40003f46270 */
[----:B------:R-:W-:Y:S02]  /*7f00*/  FMNMX.FTZ R8, R195, R8, !PT ;  /* 0x00000008c3087209 */ /* 0x000fe40007810000 */
[----:B------:R-:W-:Y:S02]  /*7f10*/  FMNMX.FTZ R12, R174, R13, !PT ;  /* 0x0000000dae0c7209 */ /* 0x000fe40007810000 */
[----:B------:R-:W-:Y:S02]  /*7f20*/  FMNMX.FTZ R8, R193, R8, !PT ;  /* 0x00000008c1087209 */ /* 0x000fe40007810000 */
[----:B------:R-:W-:Y:S02]  /*7f30*/  FMNMX.FTZ R13, R153, R12, !PT ;  /* 0x0000000c990d7209 */ /* 0x000fe40007810000 */
[----:B------:R-:W-:-:S02]  /*7f40*/  FMNMX.FTZ R8, R189, R8, !PT ;  /* 0x00000008bd087209 */ /* 0x000fc40007810000 */
[----:B------:R-:W-:Y:S02]  /*7f50*/  FMNMX.FTZ R12, R198, R13, !PT ;  /* 0x0000000dc60c7209 */ /* 0x000fe40007810000 */
[----:B------:R-:W-:Y:S02]  /*7f60*/  FMNMX.FTZ R8, R185, R8, !PT ;  /* 0x00000008b9087209 */ /* 0x000fe40007810000 */
[----:B------:R-:W-:Y:S02]  /*7f70*/  FMNMX.FTZ R12, R155, R12, !PT ;  /* 0x0000000c9b0c7209 */ /* 0x000fe40007810000 */
[----:B------:R-:W-:Y:S02]  /*7f80*/  FMNMX.FTZ R8, R183, R8, !PT ;  /* 0x00000008b7087209 */ /* 0x000fe40007810000 */
[----:B------:R-:W-:Y:S02]  /*7f90*/  FMNMX.FTZ R12, R169, R12, !PT ;  /* 0x0000000ca90c7209 */ /* 0x000fe40007810000 */
[----:B------:R-:W-:-:S02]  /*7fa0*/  FMNMX.FTZ R8, R175, R8, !PT ;  /* 0x00000008af087209 */ /* 0x000fc40007810000 */
[----:B------:R-:W-:Y:S02]  /*7fb0*/  FMNMX.FTZ R12, R163, R12, !PT ;  /* 0x0000000ca30c7209 */ /* 0x000fe40007810000 */
[----:B------:R-:W-:Y:S02]  /*7fc0*/  FMNMX.FTZ R8, R173, R8, !PT ;  /* 0x00000008ad087209 */ /* 0x000fe40007810000 */
[----:B------:R-:W-:Y:S01]  /*7fd0*/  FMNMX.FTZ R33, R167, R12, !PT ;  /* 0x0000000ca7217209 */ /* 0x000fe20007810000 */
[----:B------:R-:W-:Y:S01]  /*7fe0*/  VIADD R12, R0, 0xf1 ;  /* 0x000000f1000c7836 */ /* 0x000fe20000000000 */
[----:B------:R-:W-:Y:S02]  /*7ff0*/  FMNMX.FTZ R13, R145, R8, !PT ;  /* 0x00000008910d7209 */ /* 0x000fe40007810000 */
[----:B------:R-:W-:Y:S02]  /*8000*/  FMNMX.FTZ R33, R252, R33, !PT ;  /* 0x00000021fc217209 */ /* 0x000fe40007810000 */
[----:B------:R-:W-:Y:S01]  /*8010*/  FMNMX.FTZ R8, R142, R13, !PT ;  /* 0x0000000d8e087209 */ /* 0x000fe20007810000 */
[----:B------:R-:W-:Y:S01]  /*8020*/  VIADD R13, R0, 0xf0 ;  /* 0x000000f0000d7836 */ /* 0x000fe20000000000 */
[----:B------:R-:W-:-:S02]  /*8030*/  FMNMX.FTZ R33, R214, R33, !PT ;  /* 0x00000021d6217209 */ /* 0x000fc40007810000 */
[----:B------:R-:W-:Y:S01]  /*8040*/  FMNMX.FTZ R35, R143, R8, !PT ;  /* 0x000000088f237209 */ /* 0x000fe20007810000 */
[----:B------:R-:W-:Y:S01]  /*8050*/  VIADD R8, R0, 0xf8 ;  /* 0x000000f800087836 */ /* 0x000fe20000000000 */
[----:B------:R-:W-:Y:S02]  /*8060*/  FMNMX.FTZ R33, R206, R33, !PT ;  /* 0x00000021ce217209 */ /* 0x000fe40007810000 */
[----:B------:R-:W-:Y:S02]  /*8070*/  FMNMX.FTZ R35, R160, R35, !PT ;  /* 0x00000023a0237209 */ /* 0x000fe40007810000 */
[----:B------:R-:W-:Y:S01]  /*8080*/  FSEL R186, R10, -INF , !P4 ;  /* 0xff8000000aba7808 */ /* 0x000fe20006000000 */
[----:B------:R-:W-:Y:S01]  /*8090*/  VIADD R10, R0, 0xf9 ;  /* 0x000000f9000a7836 */ /* 0x000fe20000000000 */
[----:B------:R-:W-:Y:S02]  /*80a0*/  FMNMX.FTZ R33, R190, R33, !PT ;  /* 0x00000021be217209 */ /* 0x000fe40007810000 */
[----:B------:R-:W-:-:S02]  /*80b0*/  FSEL R172, R11, -INF , !P3 ;  /* 0xff8000000bac7808 */ /* 0x000fc40005800000 */
[----:B------:R-:W-:Y:S02]  /*80c0*/  FMNMX.FTZ R11, R168, R35, !PT ;  /* 0x00000023a80b7209 */ /* 0x000fe40007810000 */
[----:B------:R-:W-:Y:S02]  /*80d0*/  FMNMX.FTZ R33, R186, R33, !PT ;  /* 0x00000021ba217209 */ /* 0x000fe40007810000 */
[----:B------:R-:W-:Y:S02]  /*80e0*/  ISETP.GE.AND P3, PT, R32, R202, PT ;  /* 0x000000ca2000720c */ /* 0x000fe40003f66270 */
[----:B------:R-:W-:Y:S02]  /*80f0*/  FMNMX.FTZ R0, R162, R11, !PT ;  /* 0x0000000ba2007209 */ /* 0x000fe40007810000 */
[----:B------:R-:W-:Y:S02]  /*8100*/  FSEL R158, R6, -INF , !P2 ;  /* 0xff800000069e7808 */ /* 0x000fe40005000000 */
[----:B------:R-:W-:-:S02]  /*8110*/  FMNMX.FTZ R33, R172, R33, !PT ;  /* 0x00000021ac217209 */ /* 0x000fc40007810000 */
[----:B------:R-:W-:Y:S02]  /*8120*/  FSEL R154, R7, -INF , !P3 ;  /* 0xff800000079a7808 */ /* 0x000fe40005800000 */
[----:B------:R-:W-:Y:S02]  /*8130*/  FMNMX.FTZ R11, R149, R0, !PT ;  /* 0x00000000950b7209 */ /* 0x000fe40007810000 */
[-C--:B------:R-:W-:Y:S02]  /*8140*/  ISETP.GE.AND P2, PT, R31, R202.reuse, PT ;  /* 0x000000ca1f00720c */ /* 0x080fe40003f46270 */
[----:B------:R-:W-:Y:S02]  /*8150*/  FMNMX.FTZ R7, R158, R33, !PT ;  /* 0x000000219e077209 */ /* 0x000fe40007810000 */
[----:B------:R-:W-:Y:S02]  /*8160*/  FMNMX.FTZ R0, R182, R11, !PT ;  /* 0x0000000bb6007209 */ /* 0x000fe40007810000 */
[----:B------:R-:W-:-:S02]  /*8170*/  ISETP.GE.AND P3, PT, R30, R202, PT ;  /* 0x000000ca1e00720c */ /* 0x000fc40003f66270 */
[----:B------:R-:W-:Y:S02]  /*8180*/  FSEL R146, R138, -INF , !P2 ;  /* 0xff8000008a927808 */ /* 0x000fe40005000000 */
[----:B------:R-:W-:Y:S02]  /*8190*/  FMNMX.FTZ R7, R154, R7, !PT ;  /* 0x000000079a077209 */ /* 0x000fe40007810000 */
[----:B------:R-:W-:Y:S02]  /*81a0*/  FMNMX.FTZ R11, R151, R0, !PT ;  /* 0x00000000970b7209 */ /* 0x000fe40007810000 */
[----:B------:R-:W-:Y:S02]  /*81b0*/  ISETP.GE.AND P2, PT, R29, R202, PT ;  /* 0x000000ca1d00720c */ /* 0x000fe40003f46270 */
[----:B------:R-:W-:Y:S02]  /*81c0*/  FSEL R60, R139, -INF , !P3 ;  /* 0xff8000008b3c7808 */ /* 0x000fe40005800000 */
[----:B------:R-:W-:-:S02]  /*81d0*/  FMNMX.FTZ R7, R146, R7, !PT ;  /* 0x0000000792077209 */ /* 0x000fc40007810000 */
[----:B------:R-:W-:Y:S02]  /*81e0*/  FMNMX.FTZ R6, R196, R11, !PT ;  /* 0x0000000bc4067209 */ /* 0x000fe40007810000 */
[----:B------:R-:W-:Y:S02]  /*81f0*/  ISETP.GE.AND P3, PT, R28, R202, PT ;  /* 0x000000ca1c00720c */ /* 0x000fe40003f66270 */
[----:B------:R-:W-:Y:S02]  /*8200*/  FSEL R61, R134, -INF , !P2 ;  /* 0xff800000863d7808 */ /* 0x000fe40005000000 */
        /* <DEDUP_REMOVED lines=22> */
[-C--:B------:R-:W-:Y:S02]  /*8370*/  ISETP.GE.AND P3, PT, R22, R202.reuse, PT ;  /* 0x000000ca1600720c */ /* 0x080fe40003f66270 */
        /* <DEDUP_REMOVED lines=42> */
[----:B------:R-:W-:Y:S02]  /*8620*/  FSEL R150, R9, -INF , !P6 ;  /* 0xff80000009967808 */ /* 0x000fe40007000000 */
[----:B------:R-:W-:Y:S02]  /*8630*/  FMNMX.FTZ R7, R140, R7, !PT ;  /* 0x000000078c077209 */ /* 0x000fe40007810000 */
[----:B------:R-:W-:Y:S02]  /*8640*/  FSEL R78, R95, -INF , !P3 ;  /* 0xff8000005f4e7808 */ /* 0x000fe40005800000 */
[----:B------:R-:W-:-:S02]  /*8650*/  FMNMX.FTZ R9, R77, R0, !PT ;  /* 0x000000004d097209 */ /* 0x000fc40007810000 */
[----:B------:R-:W-:Y:S02]  /*8660*/  ISETP.GE.AND P2, PT, R32, R203, PT ;  /* 0x000000cb2000720c */ /* 0x000fe40003f46270 */
[----:B------:R-:W-:Y:S02]  /*8670*/  FSEL R148, R4, -INF , !P5 ;  /* 0xff80000004947808 */ /* 0x000fe40006800000 */
[----:B------:R-:W-:Y:S02]  /*8680*/  FMNMX.FTZ R7, R150, R7, !PT ;  /* 0x0000000796077209 */ /* 0x000fe40007810000 */
[----:B------:R-:W-:Y:S02]  /*8690*/  FMNMX.FTZ R0, R78, R9, !PT ;  /* 0x000000094e007209 */ /* 0x000fe40007810000 */
[----:B------:R-:W-:Y:S02]  /*86a0*/  ISETP.GE.AND P3, PT, R31, R203, PT ;  /* 0x000000cb1f00720c */ /* 0x000fe40003f66270 */
[----:B------:R-:W-:-:S02]  /*86b0*/  FSEL R144, R5, -INF , !P2 ;  /* 0xff80000005907808 */ /* 0x000fc40005000000 */
[----:B------:R-:W-:Y:S01]  /*86c0*/  FMNMX.FTZ R7, R148, R7, !PT ;  /* 0x0000000794077209 */ /* 0x000fe20007810000 */
[----:B------:R-:W1:Y:S01]  /*86d0*/  SHFL.BFLY PT, R5, R0, 0x2, 0x1f ;  /* 0x0c401f0000057f89 */ /* 0x000e6200000e0000 */
[----:B------:R-:W-:Y:S02]  /*86e0*/  ISETP.GE.AND P2, PT, R30, R203, PT ;  /* 0x000000cb1e00720c */ /* 0x000fe40003f46270 */
[----:B------:R-:W-:Y:S02]  /*86f0*/  FSEL R79, R136, -INF , !P3 ;  /* 0xff800000884f7808 */ /* 0x000fe40005800000 */
[----:B------:R-:W-:Y:S02]  /*8700*/  FMNMX.FTZ R4, R144, R7, !PT ;  /* 0x0000000790047209 */ /* 0x000fe40007810000 */
[----:B------:R-:W-:Y:S02]  /*8710*/  ISETP.GE.AND P3, PT, R29, R203, PT ;  /* 0x000000cb1d00720c */ /* 0x000fe40003f66270 */
[----:B------:R-:W-:-:S02]  /*8720*/  FSEL R80, R137, -INF , !P2 ;  /* 0xff80000089507808 */ /* 0x000fc40005000000 */
[----:B------:R-:W-:Y:S02]  /*8730*/  FMNMX.FTZ R7, R79, R4, !PT ;  /* 0x000000044f077209 */ /* 0x000fe40007810000 */
        /* <DEDUP_REMOVED lines=12> */
[----:B-1----:R-:W-:Y:S02]  /*8800*/  FMNMX.FTZ R0, R0, R5, !PT ;  /* 0x0000000500007209 */ /* 0x002fe40007810000 */
[----:B------:R-:W-:Y:S02]  /*8810*/  ISETP.GE.AND P2, PT, R24, R203, PT ;  /* 0x000000cb1800720c */ /* 0x000fe40003f46270 */
[----:B------:R-:W-:Y:S01]  /*8820*/  FSEL R85, R124, -INF , !P3 ;  /* 0xff8000007c557808 */ /* 0x000fe20005800000 */
[----:B------:R-:W1:Y:S01]  /*8830*/  SHFL.BFLY PT, R5, R0, 0x1, 0x1f ;  /* 0x0c201f0000057f89 */ /* 0x000e6200000e0000 */
[----:B------:R-:W-:Y:S02]  /*8840*/  FMNMX.FTZ R4, R84, R7, !PT ;  /* 0x0000000754047209 */ /* 0x000fe40007810000 */
[----:B------:R-:W-:-:S02]  /*8850*/  ISETP.GE.AND P3, PT, R23, R203, PT ;  /* 0x000000cb1700720c */ /* 0x000fc40003f66270 */
[----:B------:R-:W-:Y:S02]  /*8860*/  FSEL R86, R125, -INF , !P2 ;  /* 0xff8000007d567808 */ /* 0x000fe40005000000 */
[----:B------:R-:W-:Y:S02]  /*8870*/  FMNMX.FTZ R7, R85, R4, !PT ;  /* 0x0000000455077209 */ /* 0x000fe40007810000 */
[----:B------:R-:W-:Y:S02]  /*8880*/  ISETP.GE.AND P2, PT, R22, R203, PT ;  /* 0x000000cb1600720c */ /* 0x000fe40003f46270 */
[----:B------:R-:W-:Y:S02]  /*8890*/  FSEL R87, R120, -INF , !P3 ;  /* 0xff80000078577808 */ /* 0x000fe40005800000 */
        /* <DEDUP_REMOVED lines=13> */
[----:B-1----:R-:W-:-:S02]  /*8970*/  FMNMX.FTZ R0, R0, R5, !PT ;  /* 0x0000000500007209 */ /* 0x002fc40007810000 */
[-C--:B------:R-:W-:Y:S02]  /*8980*/  ISETP.GE.AND P2, PT, R15, R203.reuse, PT ;  /* 0x000000cb0f00720c */ /* 0x080fe40003f46270 */
[----:B------:R-:W-:Y:S01]  /*8990*/  FSEL R94, R113, -INF , !P4 ;  /* 0xff800000715e7808 */ /* 0x000fe20006000000 */
[----:B------:R-:W-:Y:S01]  /*89a0*/  FMUL.FTZ R97, R0, UR6 ;  /* 0x0000000600617c20 */ /* 0x000fe20008410000 */
[----:B------:R-:W-:Y:S02]  /*89b0*/  FMNMX.FTZ R5, R91, R4, !PT ;  /* 0x000000045b057209 */ /* 0x000fe40007810000 */
[----:B------:R-:W-:Y:S02]  /*89c0*/  ISETP.GE.AND P3, PT, R14, R203, PT ;  /* 0x000000cb0e00720c */ /* 0x000fe40003f66270 */
[----:B------:R-:W-:Y:S02]  /*89d0*/  FSEL R95, R108, -INF , !P2 ;  /* 0xff8000006c5f7808 */ /* 0x000fe40005000000 */
[----:B------:R-:W-:-:S02]  /*89e0*/  FMNMX.FTZ R4, R94, R5, !PT ;  /* 0x000000055e047209 */ /* 0x000fc40007810000 */
[-C--:B------:R-:W-:Y:S02]  /*89f0*/  ISETP.GE.AND P4, PT, R13, R203.reuse, PT ;  /* 0x000000cb0d00720c */ /* 0x080fe40003f86270 */
[----:B------:R-:W-:Y:S02]  /*8a00*/  FSEL R96, R109, -INF , !P3 ;  /* 0xff8000006d607808 */ /* 0x000fe40005800000 */
[----:B------:R-:W-:Y:S02]  /*8a10*/  FMNMX.FTZ R5, R95, R4, !PT ;  /* 0x000000045f057209 */ /* 0x000fe40007810000 */
[----:B------:R-:W-:Y:S02]  /*8a20*/  FSETP.NEU.FTZ.AND P2, PT, R0, -INF , PT ;  /* 0xff8000000000780b */ /* 0x000fe40003f5d000 */
[----:B------:R-:W-:Y:S02]  /*8a30*/  ISETP.GE.AND P3, PT, R12, R203, PT ;  /* 0x000000cb0c00720c */ /* 0x000fe40003f66270 */
[----:B------:R-:W-:-:S02]  /*8a40*/  FSEL R98, R104, -INF , !P4 ;  /* 0xff80000068627808 */ /* 0x000fc40006000000 */
[----:B------:R-:W-:Y:S02]  /*8a50*/  FMNMX.FTZ R5, R96, R5, !PT ;  /* 0x0000000560057209 */ /* 0x000fe40007810000 */
[----:B------:R-:W-:Y:S02]  /*8a60*/  FSEL R97, R97, RZ, P2 ;  /* 0x000000ff61617208 */ /* 0x000fe40001000000 */
[----:B------:R-:W-:Y:S02]  /*8a70*/  ISETP.GE.AND P2, PT, R8, R203, PT ;  /* 0x000000cb0800720c */ /* 0x000fe40003f46270 */
[----:B------:R-:W-:Y:S01]  /*8a80*/  FSEL R99, R105, -INF , !P3 ;  /* 0xff80000069637808 */ /* 0x000fe20005800000 */
[--C-:B------:R-:W-:Y:S01]  /*8a90*/  FFMA.FTZ R6, R100, UR6, -R97.reuse ;  /* 0x0000000664067c23 */ /* 0x100fe20008010861 */
[----:B------:R-:W-:Y:S01]  /*8aa0*/  FMNMX.FTZ R4, R98, R5, !PT ;  /* 0x0000000562047209 */ /* 0x000fe20007810000 */
[--C-:B------:R-:W-:Y:S01]  /*8ab0*/  FFMA.FTZ R109, R236, UR6, -R97.reuse ;  /* 0x00000006ec6d7c23 */ /* 0x100fe20008010861 */
[----:B------:R-:W-:Y:S01]  /*8ac0*/  ISETP.GE.AND P3, PT, R10, R203, PT ;  /* 0x000000cb0a00720c */ /* 0x000fe20003f66270 */
[--C-:B------:R-:W-:Y:S01]  /*8ad0*/  FFMA.FTZ R114, R2, UR6, -R97.reuse ;  /* 0x0000000602727c23 */ /* 0x100fe20008010861 */
[----:B------:R-:W-:Y:S01]  /*8ae0*/  FSEL R100, R92, -INF , !P2 ;  /* 0xff8000005c647808 */ /* 0x000fe20005000000 */
[--C-:B------:R-:W-:Y:S01]  /*8af0*/  FFMA.FTZ R112, R234, UR6, -R97.reuse ;  /* 0x00000006ea707c23 */ /* 0x100fe20008010861 */
[----:B------:R-:W-:Y:S01]  /*8b00*/  FMNMX.FTZ R5, R99, R4, !PT ;  /* 0x0000000463057209 */ /* 0x000fe20007810000 */
[----:B------:R-:W-:Y:S01]  /*8b10*/  MUFU.EX2 R92, R6 ;  /* 0x00000006005c7308 */ /* 0x000fe20000000800 */
[----:B------:R-:W-:Y:S01]  /*8b20*/  FSEL R116, R93, -INF , !P3 ;  /* 0xff8000005d747808 */ /* 0x000fe20005800000 */
[--C-:B------:R-:W-:Y:S01]  /*8b30*/  FFMA.FTZ R106, R233, UR6, -R97.reuse ;  /* 0x00000006e96a7c23 */ /* 0x100fe20008010861 */
[----:B------:R-:W-:Y:S01]  /*8b40*/  FMNMX.FTZ R5, R100, R5, !PT ;  /* 0x0000000564057209 */ /* 0x000fe20007810000 */
[--C-:B------:R-:W-:Y:S01]  /*8b50*/  FFMA.FTZ R113, R40, UR6, -R97.reuse ;  /* 0x0000000628717c23 */ /* 0x100fe20008010861 */
[----:B------:R-:W-:Y:S01]  /*8b60*/  LEA R236, R3, UR4, 0x1 ;  /* 0x0000000403ec7c11 */ /* 0x000fe2000f8e08ff */
[--C-:B------:R-:W-:Y:S01]  /*8b70*/  FFMA.FTZ R111, R102, UR6, -R97.reuse ;  /* 0x00000006666f7c23 */ /* 0x100fe20008010861 */
[----:B------:R-:W-:Y:S01]  /*8b80*/  FMNMX.FTZ R5, R116, R5, !PT ;  /* 0x0000000574057209 */ /* 0x000fe20007810000 */
[----:B------:R-:W-:Y:S01]  /*8b90*/  FFMA.FTZ R104, R50, UR6, -R97 ;  /* 0x0000000632687c23 */ /* 0x000fe20008010861 */
[----:B------:R-:W-:Y:S01]  /*8ba0*/  MUFU.EX2 R114, R114 ;  /* 0x0000007200727308 */ /* 0x000fe20000000800 */
[--C-:B------:R-:W-:Y:S01]  /*8bb0*/  IMAD R234, R243, 0x2, R236.reuse ;  /* 0x00000002f3ea7824 */ /* 0x100fe200078e02ec */
[----:B------:R-:W-:Y:S01]  /*8bc0*/  LDSM.16.MT88.4 R12, [R236+0xa000] ;  /* 0x00a00000ec0c783b */ /* 0x000fe20000004200 */
[----:B------:R-:W-:-:S02]  /*8bd0*/  IMAD R233, R241, 0x2, R236 ;  /* 0x00000002f1e97824 */ /* 0x000fc400078e02ec */
[--C-:B------:R-:W-:Y:S01]  /*8be0*/  FFMA.FTZ R110, R101, UR6, -R97.reuse ;  /* 0x00000006656e7c23 */ /* 0x100fe20008010861 */
[--C-:B------:R-:W-:Y:S01]  /*8bf0*/  FFMA.FTZ R107, R103, UR6, -R97.reuse ;  /* 0x00000006676b7c23 */ /* 0x100fe20008010861 */
[----:B------:R-:W1:Y:S01]  /*8c00*/  SHFL.BFLY PT, R4, R5, 0x2, 0x1f ;  /* 0x0c401f0005047f89 */ /* 0x000e6200000e0000 */
[--C-:B------:R-:W-:Y:S01]  /*8c10*/  FFMA.FTZ R102, R57, UR6, -R97.reuse ;  /* 0x0000000639667c23 */ /* 0x100fe20008010861 */
[----:B------:R-:W2:Y:S01]  /*8c20*/  MUFU.EX2 R113, R113 ;  /* 0x0000007100717308 */ /* 0x000ea20000000800 */
[--C-:B------:R-:W-:Y:S01]  /*8c30*/  FFMA.FTZ R93, R59, UR6, -R97.reuse ;  /* 0x000000063b5d7c23 */ /* 0x100fe20008010861 */
[----:B------:R-:W-:Y:S01]  /*8c40*/  LDSM.16.MT88.4 R36, [R233+0xa000] ;  /* 0x00a00000e924783b */ /* 0x000fe20000004200 */
[--C-:B------:R-:W-:Y:S01]  /*8c50*/  FFMA.FTZ R119, R58, UR6, -R97.reuse ;  /* 0x000000063a777c23 */ /* 0x100fe20008010861 */
[--C-:B------:R-:W-:Y:S01]  /*8c60*/  FFMA.FTZ R3, R56, UR6, -R97.reuse ;  /* 0x0000000638037c23 */ /* 0x100fe20008010861 */
[--C-:B------:R-:W-:Y:S01]  /*8c70*/  FFMA.FTZ R118, R54, UR6, -R97.reuse ;  /* 0x0000000636767c23 */ /* 0x100fe20008010861 */
[----:B------:R-:W-:Y:S01]  /*8c80*/  LDSM.16.MT88.4 R20, [R234+0xa800] ;  /* 0x00a80000ea14783b */ /* 0x000fe20000004200 */
[--C-:B------:R-:W-:Y:S01]  /*8c90*/  FFMA.FTZ R117, R52, UR6, -R97.reuse ;  /* 0x0000000634757c23 */ /* 0x100fe20008010861 */
[----:B------:R-:W3:Y:S01]  /*8ca0*/  MUFU.EX2 R111, R111 ;  /* 0x0000006f006f7308 */ /* 0x000ee20000000800 */
[--C-:B------:R-:W-:Y:S01]  /*8cb0*/  FFMA.FTZ R108, R213, UR6, -R97.reuse ;  /* 0x00000006d56c7c23 */ /* 0x100fe20008010861 */
[----:B------:R-:W-:Y:S01]  /*8cc0*/  LDSM.16.MT88.4 R24, [R236+0xa800] ;  /* 0x00a80000ec18783b */ /* 0x000fe20000004200 */
[--C-:B------:R-:W-:Y:S01]  /*8cd0*/  FFMA.FTZ R105, R215, UR6, -R97.reuse ;  /* 0x00000006d7697c23 */ /* 0x100fe20008010861 */
[--C-:B------:R-:W-:Y:S01]  /*8ce0*/  FFMA.FTZ R103, R249, UR6, -R97.reuse ;  /* 0x00000006f9677c23 */ /* 0x100fe20008010861 */
[--C-:B------:R-:W-:Y:S01]  /*8cf0*/  FFMA.FTZ R101, R251, UR6, -R97.reuse ;  /* 0x00000006fb657c23 */ /* 0x100fe20008010861 */
[----:B------:R-:W-:Y:S01]  /*8d00*/  LDSM.16.MT88.4 R44, [R233+0xa800] ;  /* 0x00a80000e92c783b */ /* 0x000fe20000004200 */
[--C-:B------:R-:W-:Y:S01]  /*8d10*/  FFMA.FTZ R120, R211, UR6, -R97.reuse ;  /* 0x00000006d3787c23 */ /* 0x100fe20008010861 */
[----:B------:R-:W-:Y:S01]  /*8d20*/  MUFU.EX2 R112, R112 ;  /* 0x0000007000707308 */ /* 0x000fe20000000800 */
[----:B--2---:R-:W-:Y:S01]  /*8d30*/  F2FP.F16.F32.PACK_AB R29, R113, R92 ;  /* 0x0000005c711d723e */ /* 0x004fe200000000ff */
[--C-:B------:R-:W-:Y:S01]  /*8d40*/  FFMA.FTZ R134, R191, UR6, -R97.reuse ;  /* 0x00000006bf867c23 */ /* 0x100fe20008010861 */
[--C-:B------:R-:W-:Y:S01]  /*8d50*/  FFMA.FTZ R133, R187, UR6, -R97.reuse ;  /* 0x00000006bb857c23 */ /* 0x100fe20008010861 */
[--C-:B------:R-:W-:Y:S01]  /*8d60*/  FFMA.FTZ R136, R177, UR6, -R97.reuse ;  /* 0x00000006b1887c23 */ /* 0x100fe20008010861 */
[--C-:B------:R-:W-:Y:S01]  /*8d70*/  FFMA.FTZ R139, R171, UR6, -R97.reuse ;  /* 0x00000006ab8b7c23 */ /* 0x100fe20008010861 */
[----:B-1----:R-:W-:Y:S01]  /*8d80*/  FMNMX.FTZ R4, R5, R4, !PT ;  /* 0x0000000405047209 */ /* 0x002fe20007810000 */
[--C-:B------:R-:W-:Y:S01]  /*8d90*/  FFMA.FTZ R152, R152, UR6, -R97.reuse ;  /* 0x0000000698987c23 */ /* 0x100fe20008010861 */
[----:B------:R-:W1:Y:S01]  /*8da0*/  MUFU.EX2 R109, R109 ;  /* 0x0000006d006d7308 */ /* 0x000e620000000800 */
[----:B---3--:R-:W-:Y:S01]  /*8db0*/  F2FP.F16.F32.PACK_AB R31, R111, R114 ;  /* 0x000000726f1f723e */ /* 0x008fe200000000ff */
[--C-:B------:R-:W-:Y:S01]  /*8dc0*/  FFMA.FTZ R141, R141, UR6, -R97.reuse ;  /* 0x000000068d8d7c23 */ /* 0x100fe20008010861 */
[----:B------:R-:W2:Y:S01]  /*8dd0*/  SHFL.BFLY PT, R5, R4, 0x1, 0x1f ;  /* 0x0c201f0004057f89 */ /* 0x000ea200000e0000 */
[--C-:B------:R-:W-:Y:S01]  /*8de0*/  FFMA.FTZ R147, R147, UR6, -R97.reuse ;  /* 0x0000000693937c23 */ /* 0x100fe20008010861 */
[--C-:B------:R-:W-:Y:S01]  /*8df0*/  FFMA.FTZ R174, R174, UR6, -R97.reuse ;  /* 0x00000006aeae7c23 */ /* 0x100fe20008010861 */
[--C-:B------:R-:W-:Y:S01]  /*8e00*/  FFMA.FTZ R153, R153, UR6, -R97.reuse ;  /* 0x0000000699997c23 */ /* 0x100fe20008010861 */
[--C-:B------:R-:W-:Y:S01]  /*8e10*/  FFMA.FTZ R198, R198, UR6, -R97.reuse ;  /* 0x00000006c6c67c23 */ /* 0x100fe20008010861 */
[----:B------:R-:W-:Y:S01]  /*8e20*/  MUFU.EX2 R110, R110 ;  /* 0x0000006e006e7308 */ /* 0x000fe20000000800 */
[--C-:B------:R-:W-:Y:S01]  /*8e30*/  FFMA.FTZ R155, R155, UR6, -R97.reuse ;  /* 0x000000069b9b7c23 */ /* 0x100fe20008010861 */
[--C-:B------:R-:W-:Y:S01]  /*8e40*/  FFMA.FTZ R163, R163, UR6, -R97.reuse ;  /* 0x00000006a3a37c23 */ /* 0x100fe20008010861 */
[--C-:B------:R-:W-:Y:S01]  /*8e50*/  FFMA.FTZ R167, R167, UR6, -R97.reuse ;  /* 0x00000006a7a77c23 */ /* 0x100fe20008010861 */
[--C-:B------:R-:W-:Y:S01]  /*8e60*/  FFMA.FTZ R171, R252, UR6, -R97.reuse ;  /* 0x00000006fcab7c23 */ /* 0x100fe20008010861 */
[--C-:B------:R-:W-:Y:S01]  /*8e70*/  FFMA.FTZ R214, R214, UR6, -R97.reuse ;  /* 0x00000006d6d67c23 */ /* 0x100fe20008010861 */
[--C-:B------:R-:W-:Y:S01]  /*8e80*/  FFMA.FTZ R172, R172, UR6, -R97.reuse ;  /* 0x00000006acac7c23 */ /* 0x100fe20008010861 */
[----:B------:R-:W-:Y:S01]  /*8e90*/  FFMA.FTZ R146, R146, UR6, -R97 ;  /* 0x0000000692927c23 */ /* 0x000fe20008010861 */
[----:B------:R-:W3:Y:S01]  /*8ea0*/  MUFU.EX2 R107, R107 ;  /* 0x0000006b006b7308 */ /* 0x000ee20000000800 */
[----:B-1----:R-:W-:Y:S01]  /*8eb0*/  F2FP.F16.F32.PACK_AB R53, R109, R112 ;  /* 0x000000706d35723e */ /* 0x002fe200000000ff */
[----:B------:R-:W-:Y:S01]  /*8ec0*/  FADD.FTZ R113, R92, R113 ;  /* 0x000000715c717221 */ /* 0x000fe20000010000 */
[--C-:B------:R-:W-:Y:S01]  /*8ed0*/  FFMA.FTZ R67, R67, UR6, -R97.reuse ;  /* 0x0000000643437c23 */ /* 0x100fe20008010861 */
[--C-:B------:R-:W-:Y:S01]  /*8ee0*/  FFMA.FTZ R68, R68, UR6, -R97.reuse ;  /* 0x0000000644447c23 */ /* 0x100fe20008010861 */
[----:B------:R-:W-:Y:S01]  /*8ef0*/  FFMA.FTZ R69, R69, UR6, -R97 ;  /* 0x0000000645457c23 */ /* 0x000fe20008010861 */
[----:B------:R-:W-:Y:S01]  /*8f00*/  FADD.FTZ R114, R114, R113 ;  /* 0x0000007172727221 */ /* 0x000fe20000010000 */
[--C-:B------:R-:W-:Y:S01]  /*8f10*/  FFMA.FTZ R70, R70, UR6, -R97.reuse ;  /* 0x0000000646467c23 */ /* 0x100fe20008010861 */
[----:B------:R-:W-:Y:S01]  /*8f20*/  MUFU.EX2 R108, R108 ;  /* 0x0000006c006c7308 */ /* 0x000fe20000000800 */
[--C-:B------:R-:W-:Y:S01]  /*8f30*/  FFMA.FTZ R252, R78, UR6, -R97.reuse ;  /* 0x000000064efc7c23 */ /* 0x100fe20008010861 */
[----:B------:R-:W-:Y:S01]  /*8f40*/  FADD.FTZ R111, R111, R114 ;  /* 0x000000726f6f7221 */ /* 0x000fe20000010000 */
[----:B--2---:R-:W-:Y:S01]  /*8f50*/  FMNMX.FTZ R2, R4, R5, !PT ;  /* 0x0000000504027209 */ /* 0x004fe20007810000 */
[----:B------:R-:W-:Y:S01]  /*8f60*/  FFMA.FTZ R76, R76, UR6, -R97 ;  /* 0x000000064c4c7c23 */ /* 0x000fe20008010861 */
[----:B------:R-:W1:Y:S01]  /*8f70*/  LDSM.16.MT88.4 R4, [R234+0xa000] ;  /* 0x00a00000ea04783b */ /* 0x000e620000004200 */
[----:B------:R-:W-:Y:S01]  /*8f80*/  FADD.FTZ R112, R112, R111 ;  /* 0x0000006f70707221 */ /* 0x000fe20000010000 */
[C---:B------:R-:W-:Y:S01]  /*8f90*/  FSETP.NEU.FTZ.AND P2, PT, R2.reuse, -INF , PT ;  /* 0xff8000000200780b */ /* 0x040fe20003f5d000 */
[----:B------:R-:W-:Y:S01]  /*8fa0*/  FMUL.FTZ R115, R2, UR6 ;  /* 0x0000000602737c20 */ /* 0x000fe20008410000 */
[----:B---3--:R-:W-:Y:S01]  /*8fb0*/  F2FP.F16.F32.PACK_AB R55, R107, R110 ;  /* 0x0000006e6b37723e */ /* 0x008fe200000000ff */
[----:B------:R-:W-:Y:S01]  /*8fc0*/  MUFU.EX2 R105, R105 ;  /* 0x0000006900697308 */ /* 0x000fe20000000800 */
[----:B------:R-:W-:-:S02]  /*8fd0*/  FADD.FTZ R109, R109, R112 ;  /* 0x000000706d6d7221 */ /* 0x000fc40000010000 */
[----:B------:R-:W-:Y:S02]  /*8fe0*/  FSEL R115, R115, RZ, P2 ;  /* 0x000000ff73737208 */ /* 0x000fe40001000000 */
[----:B------:R-:W-:-:S03]  /*8ff0*/  FADD.FTZ R110, R110, R109 ;  /* 0x0000006d6e6e7221 */ /* 0x000fc60000010000 */
[----:B------:R-:W-:Y:S01]  /*9000*/  FFMA.FTZ R125, R232, UR6, -R115 ;  /* 0x00000006e87d7c23 */ /* 0x000fe20008010873 */
[----:B------:R-:W-:Y:S02]  /*9010*/  IMAD R232, R243, 0x2, R233 ;  /* 0x00000002f3e87824 */ /* 0x000fe400078e02e9 */
[--C-:B------:R-:W-:Y:S01]  /*9020*/  FFMA.FTZ R128, R18, UR6, -R115.reuse ;  /* 0x0000000612807c23 */ /* 0x100fe20008010873 */
[--C-:B------:R-:W-:Y:S01]  /*9030*/  FFMA.FTZ R127, R16, UR6, -R115.reuse ;  /* 0x00000006107f7c23 */ /* 0x100fe20008010873 */
[--C-:B------:R-:W-:Y:S01]  /*9040*/  FFMA.FTZ R126, R209, UR6, -R115.reuse ;  /* 0x00000006d17e7c23 */ /* 0x100fe20008010873 */
[--C-:B------:R-:W-:Y:S01]  /*9050*/  FFMA.FTZ R124, R207, UR6, -R115.reuse ;  /* 0x00000006cf7c7c23 */ /* 0x100fe20008010873 */
[----:B------:R-:W2:Y:S01]  /*9060*/  LDSM.16.MT88.4 R48, [R232+0xa000] ;  /* 0x00a00000e830783b */ /* 0x000ea20000004200 */
[----:B------:R-:W-:Y:S01]  /*9070*/  MUFU.EX2 R125, R125 ;  /* 0x0000007d007d7308 */ /* 0x000fe20000000800 */
[--C-:B------:R-:W-:Y:S01]  /*9080*/  FFMA.FTZ R123, R199, UR6, -R115.reuse ;  /* 0x00000006c77b7c23 */ /* 0x100fe20008010873 */
[--C-:B------:R-:W-:Y:S01]  /*9090*/  FFMA.FTZ R122, R197, UR6, -R115.reuse ;  /* 0x00000006c57a7c23 */ /* 0x100fe20008010873 */
[--C-:B------:R-:W-:Y:S01]  /*90a0*/  FFMA.FTZ R121, R195, UR6, -R115.reuse ;  /* 0x00000006c3797c23 */ /* 0x100fe20008010873 */
[----:B------:R-:W3:Y:S01]  /*90b0*/  LDSM.16.MT88.4 R56, [R232+0xa800] ;  /* 0x00a80000e838783b */ /* 0x000ee20000004200 */
        /* <DEDUP_REMOVED lines=10> */
[--C-:B------:R-:W-:Y:S01]  /*9160*/  FFMA.FTZ R160, R160, UR6, -R115.reuse ;  /* 0x00000006a0a07c23 */ /* 0x100fe20008010873 */
[----:B------:R-:W4:Y:S01]  /*9170*/  MUFU.EX2 R127, R127 ;  /* 0x0000007f007f7308 */ /* 0x000f220000000800 */
[--C-:B------:R-:W-:Y:S01]  /*9180*/  FFMA.FTZ R145, R168, UR6, -R115.reuse ;  /* 0x00000006a8917c23 */ /* 0x100fe20008010873 */
[--C-:B------:R-:W-:Y:S01]  /*9190*/  FFMA.FTZ R162, R162, UR6, -R115.reuse ;  /* 0x00000006a2a27c23 */ /* 0x100fe20008010873 */
[--C-:B------:R-:W-:Y:S01]  /*91a0*/  FFMA.FTZ R149, R149, UR6, -R115.reuse ;  /* 0x0000000695957c23 */ /* 0x100fe20008010873 */
[--C-:B------:R-:W-:Y:S01]  /*91b0*/  FFMA.FTZ R182, R182, UR6, -R115.reuse ;  /* 0x00000006b6b67c23 */ /* 0x100fe20008010873 */
[--C-:B------:R-:W-:Y:S01]  /*91c0*/  FFMA.FTZ R151, R151, UR6, -R115.reuse ;  /* 0x0000000697977c23 */ /* 0x100fe20008010873 */
[----:B------:R-:W-:Y:S01]  /*91d0*/  FFMA.FTZ R196, R196, UR6, -R115 ;  /* 0x00000006c4c47c23 */ /* 0x000fe20008010873 */
[----:B------:R-:W-:Y:S01]  /*91e0*/  FFMA.FTZ R168, R159, UR6, -R97 ;  /* 0x000000069fa87c23 */ /* 0x000fe20008010861 */
[----:B------:R-:W5:Y:S01]  /*91f0*/  MUFU.EX2 R126, R126 ;  /* 0x0000007e007e7308 */ /* 0x000f620000000800 */
[--C-:B------:R-:W-:Y:S01]  /*9200*/  FFMA.FTZ R157, R157, UR6, -R115.reuse ;  /* 0x000000069d9d7c23 */ /* 0x100fe20008010873 */
[--C-:B------:R-:W-:Y:S01]  /*9210*/  FFMA.FTZ R208, R208, UR6, -R115.reuse ;  /* 0x00000006d0d07c23 */ /* 0x100fe20008010873 */
[--C-:B------:R-:W-:Y:S01]  /*9220*/  FFMA.FTZ R159, R248, UR6, -R115.reuse ;  /* 0x00000006f89f7c23 */ /* 0x100fe20008010873 */
[----:B------:R-:W-:Y:S01]  /*9230*/  FFMA.FTZ R210, R210, UR6, -R115 ;  /* 0x00000006d2d27c23 */ /* 0x000fe20008010873 */
[----:B------:R-:W-:Y:S01]  /*9240*/  FFMA.FTZ R248, R169, UR6, -R97 ;  /* 0x00000006a9f87c23 */ /* 0x000fe20008010861 */
[--C-:B------:R-:W-:Y:S01]  /*9250*/  FFMA.FTZ R165, R165, UR6, -R115.reuse ;  /* 0x00000006a5a57c23 */ /* 0x100fe20008010873 */
[--C-:B------:R-:W-:Y:S01]  /*9260*/  FFMA.FTZ R161, R161, UR6, -R115.reuse ;  /* 0x00000006a1a17c23 */ /* 0x100fe20008010873 */
[----:B------:R-:W-:Y:S01]  /*9270*/  MUFU.EX2 R124, R124 ;  /* 0x0000007c007c7308 */ /* 0x000fe20000000800 */
[----:B----4-:R-:W-:Y:S01]  /*9280*/  F2FP.F16.F32.PACK_AB R28, R127, R128 ;  /* 0x000000807f1c723e */ /* 0x010fe200000000ff */
[--C-:B------:R-:W-:Y:S01]  /*9290*/  FFMA.FTZ R169, R250, UR6, -R115.reuse ;  /* 0x00000006faa97c23 */ /* 0x100fe20008010873 */
[--C-:B------:R-:W-:Y:S01]  /*92a0*/  FFMA.FTZ R212, R212, UR6, -R115.reuse ;  /* 0x00000006d4d47c23 */ /* 0x100fe20008010873 */
[--C-:B------:R-:W-:Y:S01]  /*92b0*/  FFMA.FTZ R175, R194, UR6, -R115.reuse ;  /* 0x00000006c2af7c23 */ /* 0x100fe20008010873 */
[--C-:B------:R-:W-:Y:S01]  /*92c0*/  FFMA.FTZ R192, R192, UR6, -R115.reuse ;  /* 0x00000006c0c07c23 */ /* 0x100fe20008010873 */
[--C-:B------:R-:W-:Y:S01]  /*92d0*/  FFMA.FTZ R177, R188, UR6, -R115.reuse ;  /* 0x00000006bcb17c23 */ /* 0x100fe20008010873 */
[----:B------:R-:W-:Y:S01]  /*92e0*/  FFMA.FTZ R184, R184, UR6, -R115 ;  /* 0x00000006b8b87c23 */ /* 0x000fe20008010873 */
[----:B------:R-:W4:Y:S01]  /*92f0*/  MUFU.EX2 R123, R123 ;  /* 0x0000007b007b7308 */ /* 0x000f220000000800 */
[----:B-----5:R-:W-:Y:S01]  /*9300*/  F2FP.F16.F32.PACK_AB R30, R125, R126 ;  /* 0x0000007e7d1e723e */ /* 0x020fe200000000ff */
[--C-:B------:R-:W-:Y:S01]  /*9310*/  FFMA.FTZ R173, R206, UR6, -R97.reuse ;  /* 0x00000006cead7c23 */ /* 0x100fe20008010861 */
[----:B------:R-:W-:Y:S01]  /*9320*/  FFMA.FTZ R188, R190, UR6, -R97 ;  /* 0x00000006bebc7c23 */ /* 0x000fe20008010861 */
[--C-:B------:R-:W-:Y:S01]  /*9330*/  FFMA.FTZ R170, R170, UR6, -R115.reuse ;  /* 0x00000006aaaa7c23 */ /* 0x100fe20008010873 */
[--C-:B------:R-:W-:Y:S01]  /*9340*/  FFMA.FTZ R185, R166, UR6, -R115.reuse ;  /* 0x00000006a6b97c23 */ /* 0x100fe20008010873 */
[--C-:B------:R-:W-:Y:S01]  /*9350*/  FFMA.FTZ R164, R164, UR6, -R115.reuse ;  /* 0x00000006a4a47c23 */ /* 0x100fe20008010873 */
[----:B------:R-:W-:Y:S01]  /*9360*/  FFMA.FTZ R187, R156, UR6, -R115 ;  /* 0x000000069cbb7c23 */ /* 0x000fe20008010873 */
[C---:B-1----:R-:W-:Y:S01]  /*9370*/  HMMA.16816.F32 R8, R28.reuse, R4, RZ ;  /* 0x000000041c08723c */ /* 0x042fe200000018ff */
[----:B------:R-:W-:Y:S01]  /*9380*/  MUFU.EX2 R122, R122 ;  /* 0x0000007a007a7308 */ /* 0x000fe20000000800 */
[--C-:B------:R-:W-:Y:S01]  /*9390*/  FFMA.FTZ R183, R186, UR6, -R97.reuse ;  /* 0x00000006bab77c23 */ /* 0x100fe20008010861 */
[--C-:B------:R-:W-:Y:S01]  /*93a0*/  FFMA.FTZ R156, R158, UR6, -R97.reuse ;  /* 0x000000069e9c7c23 */ /* 0x100fe20008010861 */
[----:B------:R-:W-:Y:S01]  /*93b0*/  FFMA.FTZ R189, R154, UR6, -R97 ;  /* 0x000000069abd7c23 */ /* 0x000fe20008010861 */
[--C-:B------:R-:W-:Y:S01]  /*93c0*/  FFMA.FTZ R140, R140, UR6, -R115.reuse ;  /* 0x000000068c8c7c23 */ /* 0x100fe20008010873 */
[C---:B------:R-:W-:Y:S01]  /*93d0*/  HMMA.16816.F32 R4, R28.reuse, R6, RZ ;  /* 0x000000061c04723c */ /* 0x040fe200000018ff */
[--C-:B------:R-:W-:Y:S01]  /*93e0*/  FFMA.FTZ R191, R150, UR6, -R115.reuse ;  /* 0x0000000696bf7c23 */ /* 0x100fe20008010873 */
[--C-:B------:R-:W-:Y:S01]  /*93f0*/  FFMA.FTZ R148, R148, UR6, -R115.reuse ;  /* 0x0000000694947c23 */ /* 0x100fe20008010873 */
[----:B------:R-:W1:Y:S01]  /*9400*/  MUFU.EX2 R121, R121 ;  /* 0x0000007900797308 */ /* 0x000e620000000800 */
[----:B----4-:R-:W-:Y:S01]  /*9410*/  F2FP.F16.F32.PACK_AB R52, R123, R124 ;  /* 0x0000007c7b34723e */ /* 0x010fe200000000ff */
[----:B------:R-:W-:Y:S01]  /*9420*/  FFMA.FTZ R193, R144, UR6, -R115 ;  /* 0x0000000690c17c23 */ /* 0x000fe20008010873 */
[C---:B------:R-:W-:Y:S01]  /*9430*/  HMMA.16816.F32 R16, R28.reuse, R12, RZ ;  /* 0x0000000c1c10723c */ /* 0x040fe200000018ff */
[--C-:B------:R-:W-:Y:S01]  /*9440*/  FFMA.FTZ R195, R60, UR6, -R97.reuse ;  /* 0x000000063cc37c23 */ /* 0x100fe20008010861 */
[--C-:B------:R-:W-:Y:S01]  /*9450*/  FFMA.FTZ R60, R61, UR6, -R97.reuse ;  /* 0x000000063d3c7c23 */ /* 0x100fe20008010861 */
[--C-:B------:R-:W-:Y:S01]  /*9460*/  FFMA.FTZ R61, R62, UR6, -R97.reuse ;  /* 0x000000063e3d7c23 */ /* 0x100fe20008010861 */
[----:B------:R-:W-:Y:S01]  /*9470*/  FFMA.FTZ R62, R63, UR6, -R97 ;  /* 0x000000063f3e7c23 */ /* 0x000fe20008010861 */
[----:B------:R-:W-:Y:S01]  /*9480*/  MUFU.EX2 R106, R106 ;  /* 0x0000006a006a7308 */ /* 0x000fe20000000800 */
[C---:B------:R-:W-:Y:S01]  /*9490*/  HMMA.16816.F32 R40, R28.reuse, R36, RZ ;  /* 0x000000241c28723c */ /* 0x040fe200000018ff */
[--C-:B------:R-:W-:Y:S01]  /*94a0*/  FFMA.FTZ R63, R79, UR6, -R115.reuse ;  /* 0x000000064f3f7c23 */ /* 0x100fe20008010873 */
[--C-:B------:R-:W-:Y:S01]  /*94b0*/  FFMA.FTZ R80, R80, UR6, -R115.reuse ;  /* 0x0000000650507c23 */ /* 0x100fe20008010873 */
[--C-:B------:R-:W-:Y:S01]  /*94c0*/  FFMA.FTZ R79, R81, UR6, -R115.reuse ;  /* 0x00000006514f7c23 */ /* 0x100fe20008010873 */
[----:B------:R-:W-:Y:S01]  /*94d0*/  FFMA.FTZ R82, R82, UR6, -R115 ;  /* 0x0000000652527c23 */ /* 0x000fe20008010873 */
[----:B------:R-:W-:Y:S01]  /*94e0*/  FADD.FTZ R127, R128, R127 ;  /* 0x0000007f807f7221 */ /* 0x000fe20000010000 */
[C---:B------:R-:W-:Y:S01]  /*94f0*/  HMMA.16816.F32 R12, R28.reuse, R14, RZ ;  /* 0x0000000e1c0c723c */ /* 0x040fe200000018ff */
[----:B------:R-:W4:Y:S01]  /*9500*/  MUFU.EX2 R103, R103 ;  /* 0x0000006700677308 */ /* 0x000f220000000800 */
[----:B-1----:R-:W-:Y:S01]  /*9510*/  F2FP.F16.F32.PACK_AB R54, R121, R122 ;  /* 0x0000007a7936723e */ /* 0x002fe200000000ff */
[----:B------:R-:W-:Y:S01]  /*9520*/  FADD.FTZ R126, R126, R127 ;  /* 0x0000007f7e7e7221 */ /* 0x000fe20000010000 */
[--C-:B------:R-:W-:Y:S01]  /*9530*/  FFMA.FTZ R81, R64, UR6, -R97.reuse ;  /* 0x0000000640517c23 */ /* 0x100fe20008010861 */
[--C-:B------:R-:W-:Y:S01]  /*9540*/  FFMA.FTZ R64, R65, UR6, -R97.reuse ;  /* 0x0000000641407c23 */ /* 0x100fe20008010861 */
[C---:B------:R-:W-:Y:S01]  /*9550*/  HMMA.16816.F32 R36, R28.reuse, R38, RZ ;  /* 0x000000261c24723c */ /* 0x040fe200000018ff */
[----:B------:R-:W-:Y:S01]  /*9560*/  FADD.FTZ R125, R125, R126 ;  /* 0x0000007e7d7d7221 */ /* 0x000fe20000010000 */
[----:B------:R-:W-:Y:S01]  /*9570*/  FFMA.FTZ R65, R66, UR6, -R97 ;  /* 0x0000000642417c23 */ /* 0x000fe20008010861 */
[----:B------:R-:W-:Y:S01]  /*9580*/  MUFU.EX2 R129, R129 ;  /* 0x0000008100817308 */ /* 0x000fe20000000800 */
[----:B------:R-:W-:Y:S01]  /*9590*/  FFMA.FTZ R66, R83, UR6, -R115 ;  /* 0x0000000653427c23 */ /* 0x000fe20008010873 */
[----:B------:R-:W-:Y:S01]  /*95a0*/  FADD.FTZ R124, R124, R125 ;  /* 0x0000007d7c7c7221 */ /* 0x000fe20000010000 */
[C---:B--2---:R-:W-:Y:S01]  /*95b0*/  HMMA.16816.F32 R32, R28.reuse, R48, RZ ;  /* 0x000000301c20723c */ /* 0x044fe200000018ff */
[--C-:B------:R-:W-:Y:S01]  /*95c0*/  FFMA.FTZ R83, R84, UR6, -R115.reuse ;  /* 0x0000000654537c23 */ /* 0x100fe20008010873 */
[--C-:B------:R-:W-:Y:S01]  /*95d0*/  FFMA.FTZ R84, R85, UR6, -R115.reuse ;  /* 0x0000000655547c23 */ /* 0x100fe20008010873 */
[----:B------:R-:W-:Y:S01]  /*95e0*/  FADD.FTZ R123, R123, R124 ;  /* 0x0000007c7b7b7221 */ /* 0x000fe20000010000 */
[----:B------:R-:W-:Y:S01]  /*95f0*/  FFMA.FTZ R85, R86, UR6, -R115 ;  /* 0x0000000656557c23 */ /* 0x000fe20008010873 */
[----:B------:R-:W1:Y:S01]  /*9600*/  MUFU.EX2 R130, R130 ;  /* 0x0000008200827308 */ /* 0x000e620000000800 */
[----:B------:R-:W-:Y:S01]  /*9610*/  HMMA.16816.F32 R28, R28, R50, RZ ;  /* 0x000000321c1c723c */ /* 0x000fe200000018ff */
[----:B------:R-:W-:Y:S01]  /*9620*/  F2FP.F16.F32.PACK_AB R49, R105, R108 ;  /* 0x0000006c6931723e */ /* 0x000fe200000000ff */
[----:B------:R-:W-:Y:S01]  /*9630*/  FADD.FTZ R122, R122, R123 ;  /* 0x0000007b7a7a7221 */ /* 0x000fe20000010000 */
[----:B------:R-:W-:Y:S01]  /*9640*/  FADD.FTZ R107, R107, R110 ;  /* 0x0000006e6b6b7221 */ /* 0x000fe20000010000 */
[--C-:B------:R-:W-:Y:S01]  /*9650*/  FFMA.FTZ R86, R87, UR6, -R115.reuse ;  /* 0x0000000657567c23 */ /* 0x100fe20008010873 */
[----:B------:R-:W-:Y:S01]  /*9660*/  FFMA.FTZ R87, R88, UR6, -R115 ;  /* 0x0000000658577c23 */ /* 0x000fe20008010873 */
[C---:B------:R-:W-:Y:S01]  /*9670*/  HMMA.16816.F32 R8, R52.reuse, R20, R8 ;  /* 0x000000143408723c */ /* 0x040fe20000001808 */
[----:B------:R-:W-:Y:S01]  /*9680*/  MUFU.EX2 R131, R131 ;  /* 0x0000008300837308 */ /* 0x000fe20000000800 */
[----:B----4-:R-:W-:Y:S01]  /*9690*/  F2FP.F16.F32.PACK_AB R51, R103, R106 ;  /* 0x0000006a6733723e */ /* 0x010fe200000000ff */
[----:B------:R-:W-:Y:S01]  /*96a0*/  FADD.FTZ R122, R121, R122 ;  /* 0x0000007a797a7221 */ /* 0x000fe20000010000 */
[----:B------:R-:W-:Y:S01]  /*96b0*/  FADD.FTZ R108, R108, R107 ;  /* 0x0000006b6c6c7221 */ /* 0x000fe20000010000 */
[----:B------:R-:W-:Y:S01]  /*96c0*/  FFMA.FTZ R88, R89, UR6, -R115 ;  /* 0x0000000659587c23 */ /* 0x000fe20008010873 */
[C---:B------:R-:W-:Y:S01]  /*96d0*/  HMMA.16816.F32 R4, R52.reuse, R22, R4 ;  /* 0x000000163404723c */ /* 0x040fe20000001804 */
[----:B------:R-:W2:Y:S01]  /*96e0*/  LDSM.16.MT88.4 R20, [R234+0xb000] ;  /* 0x00b00000ea14783b */ /* 0x000ea20000004200 */
[----:B------:R-:W-:Y:S01]  /*96f0*/  FADD.FTZ R105, R105, R108 ;  /* 0x0000006c69697221 */ /* 0x000fe20000010000 */
[----:B------:R-:W4:Y:S01]  /*9700*/  MUFU.EX2 R132, R132 ;  /* 0x0000008400847308 */ /* 0x000f220000000800 */
[----:B-1----:R-:W-:Y:S01]  /*9710*/  F2FP.F16.F32.PACK_AB R48, R130, R129 ;  /* 0x000000818230723e */ /* 0x002fe200000000ff */
[----:B------:R-:W-:Y:S01]  /*9720*/  FADD.FTZ R129, R129, R122 ;  /* 0x0000007a81817221 */ /* 0x000fe20000010000 */
[C---:B------:R-:W-:Y:S01]  /*9730*/  HMMA.16816.F32 R16, R52.reuse, R24, R16 ;  /* 0x000000183410723c */ /* 0x040fe20000001810 */
[----:B------:R-:W-:Y:S01]  /*9740*/  FADD.FTZ R106, R106, R105 ;  /* 0x000000696a6a7221 */ /* 0x000fe20000010000 */
[----:B------:R-:W-:Y:S01]  /*9750*/  FFMA.FTZ R89, R90, UR6, -R115 ;  /* 0x000000065a597c23 */ /* 0x000fe20008010873 */
[----:B------:R-:W-:Y:S01]  /*9760*/  FADD.FTZ R130, R130, R129 ;  /* 0x0000008182827221 */ /* 0x000fe20000010000 */
[--C-:B------:R-:W-:Y:S01]  /*9770*/  FFMA.FTZ R91, R91, UR6, -R115.reuse ;  /* 0x000000065b5b7c23 */ /* 0x100fe20008010873 */
[----:B------:R-:W-:Y:S01]  /*9780*/  MUFU.EX2 R104, R104 ;  /* 0x0000006800687308 */ /* 0x000fe20000000800 */
[----:B------:R-:W-:Y:S01]  /*9790*/  HMMA.16816.F32 R12, R52, R26, R12 ;  /* 0x0000001a340c723c */ /* 0x000fe2000000180c */
[----:B------:R-:W1:Y:S01]  /*97a0*/  LDSM.16.MT88.4 R24, [R236+0xb000] ;  /* 0x00b00000ec18783b */ /* 0x000e620000004200 */
[----:B------:R-:W-:Y:S01]  /*97b0*/  FADD.FTZ R103, R103, R106 ;  /* 0x0000006a67677221 */ /* 0x000fe20000010000 */
[----:B------:R-:W-:-:S03]  /*97c0*/  FFMA.FTZ R78, R99, UR6, -R115 ;  /* 0x00000006634e7c23 */ /* 0x000fc60008010873 */
[----:B---3--:R-:W-:Y:S01]  /*97d0*/  HMMA.16816.F32 R32, R52, R56, R32 ;  /* 0x000000383420723c */ /* 0x008fe20000001820 */
[----:B------:R-:W3:Y:S01]  /*97e0*/  MUFU.EX2 R101, R101 ;  /* 0x0000006500657308 */ /* 0x000ee20000000800 */
[----:B----4-:R-:W-:Y:S01]  /*97f0*/  F2FP.F16.F32.PACK_AB R50, R132, R131 ;  /* 0x000000838432723e */ /* 0x010fe200000000ff */
[----:B------:R-:W-:-:S03]  /*9800*/  FADD.FTZ R131, R131, R130 ;  /* 0x0000008283837221 */ /* 0x000fc60000010000 */
[C---:B------:R-:W-:Y:S01]  /*9810*/  HMMA.16816.F32 R28, R52.reuse, R58, R28 ;  /* 0x0000003a341c723c */ /* 0x040fe2000000181c */
[----:B------:R-:W4:Y:S01]  /*9820*/  LDSM.16.MT88.4 R56, [R232+0xb000] ;  /* 0x00b00000e838783b */ /* 0x000f220000004200 */
[----:B------:R-:W-:Y:S01]  /*9830*/  FADD.FTZ R132, R132, R131 ;  /* 0x0000008384847221 */ /* 0x000fe20000010000 */
[----:B------:R-:W-:Y:S03]  /*9840*/  MUFU.EX2 R102, R102 ;  /* 0x0000006600667308 */ /* 0x000fe60000000800 */
[C---:B------:R-:W-:Y:S05]  /*9850*/  HMMA.16816.F32 R40, R52.reuse, R44, R40 ;  /* 0x0000002c3428723c */ /* 0x040fea0000001828 */
[----:B------:R-:W5:Y:S01]  /*9860*/  MUFU.EX2 R93, R93 ;  /* 0x0000005d005d7308 */ /* 0x000f620000000800 */
[----:B------:R-:W-:Y:S01]  /*9870*/  HMMA.16816.F32 R36, R52, R46, R36 ;  /* 0x0000002e3424723c */ /* 0x000fe20000001824 */
[----:B------:R-:W4:Y:S05]  /*9880*/  LDSM.16.MT88.4 R44, [R233+0xb000] ;  /* 0x00b00000e92c783b */ /* 0x000f2a0000004200 */
[----:B--2---:R-:W-:Y:S01]  /*9890*/  HMMA.16816.F32 R8, R48, R20, R8 ;  /* 0x000000143008723c */ /* 0x004fe20000001808 */
[----:B------:R-:W-:Y:S01]  /*98a0*/  MUFU.EX2 R135, R135 ;  /* 0x0000008700877308 */ /* 0x000fe20000000800 */
[----:B---3--:R-:W-:Y:S01]  /*98b0*/  F2FP.F16.F32.PACK_AB R53, R101, R104 ;  /* 0x000000686535723e */ /* 0x008fe200000000ff */
[----:B------:R-:W-:-:S03]  /*98c0*/  FADD.FTZ R104, R104, R103 ;  /* 0x0000006768687221 */ /* 0x000fc60000010000 */
[C---:B------:R-:W-:Y:S01]  /*98d0*/  HMMA.16816.F32 R4, R48.reuse, R22, R4 ;  /* 0x000000163004723c */ /* 0x040fe20000001804 */
[----:B------:R-:W2:Y:S01]  /*98e0*/  LDSM.16.MT88.4 R20, [R234+0xb800] ;  /* 0x00b80000ea14783b */ /* 0x000ea20000004200 */
[----:B------:R-:W-:Y:S01]  /*98f0*/  FADD.FTZ R101, R101, R104 ;  /* 0x0000006865657221 */ /* 0x000fe20000010000 */
[----:B------:R-:W3:Y:S01]  /*9900*/  MUFU.EX2 R138, R138 ;  /* 0x0000008a008a7308 */ /* 0x000ee20000000800 */
[----:B-----5:R-:W-:Y:S02]  /*9910*/  F2FP.F16.F32.PACK_AB R55, R93, R102 ;  /* 0x000000665d37723e */ /* 0x020fe400000000ff */
[----:B-1----:R-:W-:Y:S01]  /*9920*/  HMMA.16816.F32 R16, R48, R24, R16 ;  /* 0x000000183010723c */ /* 0x002fe20000001810 */
[----:B------:R-:W-:-:S04]  /*9930*/  FADD.FTZ R102, R102, R101 ;  /* 0x0000006566667221 */ /* 0x000fc80000010000 */
[----:B------:R-:W-:Y:S01]  /*9940*/  MUFU.EX2 R137, R137 ;  /* 0x0000008900897308 */ /* 0x000fe20000000800 */
[----:B------:R-:W-:Y:S01]  /*9950*/  HMMA.16816.F32 R12, R48, R26, R12 ;  /* 0x0000001a300c723c */ /* 0x000fe2000000180c */
[----:B------:R-:W1:Y:S01]  /*9960*/  LDSM.16.MT88.4 R24, [R236+0xb800] ;  /* 0x00b80000ec18783b */ /* 0x000e620000004200 */
[----:B------:R-:W-:-:S04]  /*9970*/  FADD.FTZ R93, R93, R102 ;  /* 0x000000665d5d7221 */ /* 0x000fc80000010000 */
[----:B----4-:R-:W-:Y:S01]  /*9980*/  HMMA.16816.F32 R32, R48, R56, R32 ;  /* 0x000000383020723c */ /* 0x010fe20000001820 */
[----:B------:R-:W4:Y:S01]  /*9990*/  MUFU.EX2 R142, R142 ;  /* 0x0000008e008e7308 */ /* 0x000f220000000800 */
[----:B---3--:R-:W-:Y:S01]  /*99a0*/  F2FP.F16.F32.PACK_AB R52, R138, R135 ;  /* 0x000000878a34723e */ /* 0x008fe200000000ff */
[----:B------:R-:W-:-:S03]  /*99b0*/  FADD.FTZ R135, R135, R132 ;  /* 0x0000008487877221 */ /* 0x000fc60000010000 */
[C---:B------:R-:W-:Y:S01]  /*99c0*/  HMMA.16816.F32 R28, R48.reuse, R58, R28 ;  /* 0x0000003a301c723c */ /* 0x040fe2000000181c */
[----:B------:R-:W3:Y:S01]  /*99d0*/  LDSM.16.MT88.4 R56, [R232+0xb800] ;  /* 0x00b80000e838783b */ /* 0x000ee20000004200 */
[----:B------:R-:W-:Y:S01]  /*99e0*/  FADD.FTZ R138, R138, R135 ;  /* 0x000000878a8a7221 */ /* 0x000fe20000010000 */
[----:B------:R-:W-:Y:S03]  /*99f0*/  MUFU.EX2 R120, R120 ;  /* 0x0000007800787308 */ /* 0x000fe60000000800 */
[C---:B------:R-:W-:Y:S05]  /*9a00*/  HMMA.16816.F32 R40, R48.reuse, R44, R40 ;  /* 0x0000002c3028723c */ /* 0x040fea0000001828 */
[----:B------:R-:W5:Y:S01]  /*9a10*/  MUFU.EX2 R119, R119 ;  /* 0x0000007700777308 */ /* 0x000f620000000800 */
[----:B------:R-:W-:Y:S01]  /*9a20*/  HMMA.16816.F32 R36, R48, R46, R36 ;  /* 0x0000002e3024723c */ /* 0x000fe20000001824 */
[----:B------:R-:W3:Y:S01]  /*9a30*/  LDSM.16.MT88.4 R44, [R233+0xb800] ;  /* 0x00b80000e92c783b */ /* 0x000ee20000004200 */
[----:B----4-:R-:W-:Y:S01]  /*9a40*/  F2FP.F16.F32.PACK_AB R54, R142, R137 ;  /* 0x000000898e36723e */ /* 0x010fe200000000ff */
[----:B------:R-:W-:-:S04]  /*9a50*/  FADD.FTZ R137, R137, R138 ;  /* 0x0000008a89897221 */ /* 0x000fc80000010000 */
[----:B------:R-:W-:Y:S01]  /*9a60*/  MUFU.EX2 R118, R118 ;  /* 0x0000007600767308 */ /* 0x000fe20000000800 */
[----:B------:R-:W-:Y:S01]  /*9a70*/  FADD.FTZ R142, R142, R137 ;  /* 0x000000898e8e7221 */ /* 0x000fe20000010000 */
[C---:B--2---:R-:W-:Y:S06]  /*9a80*/  HMMA.16816.F32 R8, R52.reuse, R20, R8 ;  /* 0x000000143408723c */ /* 0x044fec0000001808 */
[----:B------:R-:W-:Y:S01]  /*9a90*/  HMMA.16816.F32 R4, R52, R22, R4 ;  /* 0x000000163404723c */ /* 0x000fe20000001804 */
[----:B------:R-:W2:Y:S01]  /*9aa0*/  LDSM.16.MT88.4 R20, [R234+0xc000] ;  /* 0x00c00000ea14783b */ /* 0x000ea20000004200 */
[----:B------:R-:W4:Y:S01]  /*9ab0*/  MUFU.EX2 R117, R117 ;  /* 0x0000007500757308 */ /* 0x000f220000000800 */
[----:B-----5:R-:W-:Y:S01]  /*9ac0*/  F2FP.F16.F32.PACK_AB R49, R119, R120 ;  /* 0x000000787731723e */ /* 0x020fe200000000ff */
[----:B------:R-:W-:-:S02]  /*9ad0*/  FADD.FTZ R120, R120, R93 ;  /* 0x0000005d78787221 */ /* 0x000fc40000010000 */
[C---:B-1----:R-:W-:Y:S02]  /*9ae0*/  HMMA.16816.F32 R16, R52.reuse, R24, R16 ;  /* 0x000000183410723c */ /* 0x042fe40000001810 */
[----:B------:R-:W-:Y:S02]  /*9af0*/  FADD.FTZ R119, R119, R120 ;  /* 0x0000007877777221 */ /* 0x000fe40000010000 */
[----:B------:R-:W-:Y:S02]  /*9b00*/  MUFU.EX2 R143, R143 ;  /* 0x0000008f008f7308 */ /* 0x000fe40000000800 */
[C---:B------:R-:W-:Y:S01]  /*9b10*/  HMMA.16816.F32 R12, R52.reuse, R26, R12 ;  /* 0x0000001a340c723c */ /* 0x040fe2000000180c */
[----:B------:R-:W1:Y:S05]  /*9b20*/  LDSM.16.MT88.4 R24, [R236+0xc000] ;  /* 0x00c00000ec18783b */ /* 0x000e6a0000004200 */
        /* <DEDUP_REMOVED lines=11> */
[----:B------:R-:W4:Y:S01]  /*9be0*/  LDSM.16.MT88.4 R44, [R233+0xc000] ;  /* 0x00c00000e92c783b */ /* 0x000f220000004200 */
[----:B---3--:R-:W-:Y:S01]  /*9bf0*/  F2FP.F16.F32.PACK_AB R48, R160, R143 ;  /* 0x0000008fa030723e */ /* 0x008fe200000000ff */
[----:B------:R-:W-:-:S04]  /*9c00*/  FADD.FTZ R143, R143, R142 ;  /* 0x0000008e8f8f7221 */ /* 0x000fc80000010000 */
[----:B------:R-:W-:Y:S01]  /*9c10*/  MUFU.EX2 R3, R3 ;  /* 0x0000000300037308 */ /* 0x000fe20000000800 */
[----:B------:R-:W-:-:S07]  /*9c20*/  FADD.FTZ R160, R160, R143 ;  /* 0x0000008fa0a07221 */ /* 0x000fce0000010000 */
[----:B------:R-:W3:Y:S01]  /*9c30*/  MUFU.EX2 R134, R134 ;  /* 0x0000008600867308 */ /* 0x000ee20000000800 */
[----:B-----5:R-:W-:Y:S01]  /*9c40*/  F2FP.F16.F32.PACK_AB R50, R162, R145 ;  /* 0x00000091a232723e */ /* 0x020fe200000000ff */
[----:B------:R-:W-:-:S04]  /*9c50*/  FADD.FTZ R145, R145, R160 ;  /* 0x000000a091917221 */ /* 0x000fc80000010000 */
[----:B------:R-:W-:Y:S02]  /*9c60*/  FADD.FTZ R162, R162, R145 ;  /* 0x00000091a2a27221 */ /* 0x000fe40000010000 */
[C---:B--2---:R-:W-:Y:S01]  /*9c70*/  HMMA.16816.F32 R8, R48.reuse, R20, R8 ;  /* 0x000000143008723c */ /* 0x044fe20000001808 */
[----:B------:R-:W-:Y:S05]  /*9c80*/  MUFU.EX2 R133, R133 ;  /* 0x0000008500857308 */ /* 0x000fea0000000800 */
[C---:B------:R-:W-:Y:S01]  /*9c90*/  HMMA.16816.F32 R4, R48.reuse, R22, R4 ;  /* 0x000000163004723c */ /* 0x040fe20000001804 */
[----:B------:R-:W2:Y:S02]  /*9ca0*/  LDSM.16.MT88.4 R20, [R234+0xc800] ;  /* 0x00c80000ea14783b */ /* 0x000ea40000004200 */
[----:B------:R-:W5:Y:S01]  /*9cb0*/  MUFU.EX2 R136, R136 ;  /* 0x0000008800887308 */ /* 0x000f620000000800 */
[C---:B---3--:R-:W-:Y:S01]  /*9cc0*/  F2FP.F16.F32.PACK_AB R53, R134.reuse, R3 ;  /* 0x000000038635723e */ /* 0x048fe200000000ff */
[----:B------:R-:W-:Y:S01]  /*9cd0*/  FADD.FTZ R3, R3, R118 ;  /* 0x0000007603037221 */ /* 0x000fe20000010000 */
[----:B-1----:R-:W-:Y:S03]  /*9ce0*/  HMMA.16816.F32 R16, R48, R24, R16 ;  /* 0x000000183010723c */ /* 0x002fe60000001810 */
[----:B------:R-:W-:-:S02]  /*9cf0*/  FADD.FTZ R134, R134, R3 ;  /* 0x0000000386867221 */ /* 0x000fc40000010000 */
[----:B------:R-:W-:Y:S01]  /*9d00*/  MUFU.EX2 R149, R149 ;  /* 0x0000009500957308 */ /* 0x000fe20000000800 */
[C---:B------:R-:W-:Y:S01]  /*9d10*/  HMMA.16816.F32 R12, R48.reuse, R26, R12 ;  /* 0x0000001a300c723c */ /* 0x040fe2000000180c */
[----:B------:R-:W1:Y:S05]  /*9d20*/  LDSM.16.MT88.4 R24, [R236+0xc800] ;  /* 0x00c80000ec18783b */ /* 0x000e6a0000004200 */
[----:B----4-:R-:W-:Y:S01]  /*9d30*/  HMMA.16816.F32 R32, R48, R56, R32 ;  /* 0x000000383020723c */ /* 0x010fe20000001820 */
[----:B------:R-:W3:Y:S01]  /*9d40*/  MUFU.EX2 R182, R182 ;  /* 0x000000b600b67308 */ /* 0x000ee20000000800 */
[----:B-----5:R-:W-:Y:S01]  /*9d50*/  F2FP.F16.F32.PACK_AB R55, R136, R133 ;  /* 0x000000858837723e */ /* 0x020fe200000000ff */
        /* <DEDUP_REMOVED lines=47> */
[----:B------:R-:W-:-:S06]  /*a050*/  FADD.FTZ R159, R159, R208 ;  /* 0x000000d09f9f7221 */ /* 0x000fcc0000010000 */
        /* <DEDUP_REMOVED lines=24> */
[----:B---3--:R-:W-:-:S03]  /*a1e0*/  F2FP.F16.F32.PACK_AB R52, R161, R165 ;  /* 0x000000a5a134723e */ /* 0x008fc600000000ff */
[----:B------:R-:W-:Y:S02]  /*a1f0*/  LDSM.16.MT88.4 R48, [R233+0xe000] ;  /* 0x00e00000e930783b */ /* 0x000fe40000004200 */
[----:B------:R-:W-:Y:S08]  /*a200*/  MUFU.EX2 R155, R155 ;  /* 0x0000009b009b7308 */ /* 0x000ff00000000800 */
[----:B------:R-:W3:Y:S01]  /*a210*/  MUFU.EX2 R248, R248 ;  /* 0x000000f800f87308 */ /* 0x000ee20000000800 */
[----:B-----5:R-:W-:-:S07]  /*a220*/  F2FP.F16.F32.PACK_AB R54, R212, R169 ;  /* 0x000000a9d436723e */ /* 0x020fce00000000ff */
[C---:B--2---:R-:W-:Y:S01]  /*a230*/  HMMA.16816.F32 R8, R52.reuse, R20, R8 ;  /* 0x000000143408723c */ /* 0x044fe20000001808 */
[----:B------:R-:W-:Y:S05]  /*a240*/  MUFU.EX2 R163, R163 ;  /* 0x000000a300a37308 */ /* 0x000fea0000000800 */
[C---:B------:R-:W-:Y:S01]  /*a250*/  HMMA.16816.F32 R4, R52.reuse, R22, R4 ;  /* 0x000000163404723c */ /* 0x040fe20000001804 */
[----:B------:R-:W2:Y:S02]  /*a260*/  LDSM.16.MT88.4 R20, [R234+0xe000] ;  /* 0x00e00000ea14783b */ /* 0x000ea40000004200 */
[----:B------:R-:W-:Y:S03]  /*a270*/  MUFU.EX2 R167, R167 ;  /* 0x000000a700a77308 */ /* 0x000fe60000000800 */
[C---:B-1----:R-:W-:Y:S05]  /*a280*/  HMMA.16816.F32 R16, R52.reuse, R24, R16 ;  /* 0x000000183410723c */ /* 0x042fea0000001810 */
[----:B------:R-:W-:Y:S01]  /*a290*/  MUFU.EX2 R175, R175 ;  /* 0x000000af00af7308 */ /* 0x000fe20000000800 */
[C---:B------:R-:W-:Y:S01]  /*a2a0*/  HMMA.16816.F32 R12, R52.reuse, R26, R12 ;  /* 0x0000001a340c723c */ /* 0x040fe2000000180c */
[----:B------:R-:W1:Y:S05]  /*a2b0*/  LDSM.16.MT88.4 R24, [R236+0xe000] ;  /* 0x00e00000ec18783b */ /* 0x000e6a0000004200 */
[C---:B----4-:R-:W-:Y:S01]  /*a2c0*/  HMMA.16816.F32 R32, R52.reuse, R56, R32 ;  /* 0x000000383420723c */ /* 0x050fe20000001820 */
[----:B------:R-:W4:Y:S05]  /*a2d0*/  MUFU.EX2 R192, R192 ;  /* 0x000000c000c07308 */ /* 0x000f2a0000000800 */
[C---:B------:R-:W-:Y:S01]  /*a2e0*/  HMMA.16816.F32 R28, R52.reuse, R58, R28 ;  /* 0x0000003a341c723c */ /* 0x040fe2000000181c */
[----:B------:R-:W5:Y:S02]  /*a2f0*/  LDSM.16.MT88.4 R56, [R232+0xe000] ;  /* 0x00e00000e838783b */ /* 0x000f640000004200 */
[----:B------:R-:W-:Y:S03]  /*a300*/  MUFU.EX2 R177, R177 ;  /* 0x000000b100b17308 */ /* 0x000fe60000000800 */
[C---:B------:R-:W-:Y:S05]  /*a310*/  HMMA.16816.F32 R40, R52.reuse, R44, R40 ;  /* 0x0000002c3428723c */ /* 0x040fea0000001828 */
[----:B------:R-:W2:Y:S01]  /*a320*/  MUFU.EX2 R184, R184 ;  /* 0x000000b800b87308 */ /* 0x000ea20000000800 */
[----:B------:R-:W-:Y:S01]  /*a330*/  HMMA.16816.F32 R36, R52, R46, R36 ;  /* 0x0000002e3424723c */ /* 0x000fe20000001824 */
[----:B---3--:R-:W-:Y:S01]  /*a340*/  F2FP.F16.F32.PACK_AB R45, R248, R155 ;  /* 0x0000009bf82d723e */ /* 0x008fe200000000ff */
[----:B------:R-:W-:Y:S01]  /*a350*/  FADD.FTZ R155, R155, R198 ;  /* 0x000000c69b9b7221 */ /* 0x000fe20000010000 */
[----:B----4-:R-:W-:-:S04]  /*a360*/  F2FP.F16.F32.PACK_AB R44, R192, R175 ;  /* 0x000000afc02c723e */ /* 0x010fc800000000ff */
[----:B------:R-:W-:Y:S01]  /*a370*/  F2FP.F16.F32.PACK_AB R47, R167, R163 ;  /* 0x000000a3a72f723e */ /* 0x000fe200000000ff */
[----:B------:R-:W-:Y:S01]  /*a380*/  MUFU.EX2 R171, R171 ;  /* 0x000000ab00ab7308 */ /* 0x000fe20000000800 */
[----:B--2---:R-:W-:-:S07]  /*a390*/  F2FP.F16.F32.PACK_AB R46, R184, R177 ;  /* 0x000000b1b82e723e */ /* 0x004fce00000000ff */
[----:B------:R-:W2:Y:S01]  /*a3a0*/  MUFU.EX2 R214, R214 ;  /* 0x000000d600d67308 */ /* 0x000ea20000000800 */
[C---:B------:R-:W-:Y:S07]  /*a3b0*/  HMMA.16816.F32 R8, R44.reuse, R20, R8 ;  /* 0x000000142c08723c */ /* 0x040fee0000001808 */
[----:B------:R-:W-:Y:S01]  /*a3c0*/  MUFU.EX2 R173, R173 ;  /* 0x000000ad00ad7308 */ /* 0x000fe20000000800 */
[C---:B------:R-:W-:Y:S01]  /*a3d0*/  HMMA.16816.F32 R4, R44.reuse, R22, R4 ;  /* 0x000000162c04723c */ /* 0x040fe20000001804 */
[----:B------:R-:W3:Y:S06]  /*a3e0*/  LDSM.16.MT88.4 R20, [R234+0xe800] ;  /* 0x00e80000ea14783b */ /* 0x000eec0000004200 */
[----:B------:R-:W4:Y:S01]  /*a3f0*/  MUFU.EX2 R188, R188 ;  /* 0x000000bc00bc7308 */ /* 0x000f220000000800 */
[----:B--2---:R-:W-:Y:S01]  /*a400*/  F2FP.F16.F32.PACK_AB R53, R214, R171 ;  /* 0x000000abd635723e */ /* 0x004fe200000000ff */
[C---:B-1----:R-:W-:Y:S06]  /*a410*/  HMMA.16816.F32 R16, R44.reuse, R24, R16 ;  /* 0x000000182c10723c */ /* 0x042fec0000001810 */
[C---:B------:R-:W-:Y:S01]  /*a420*/  HMMA.16816.F32 R12, R44.reuse, R26, R12 ;  /* 0x0000001a2c0c723c */ /* 0x040fe2000000180c */
[----:B------:R-:W-:Y:S01]  /*a430*/  MUFU.EX2 R170, R170 ;  /* 0x000000aa00aa7308 */ /* 0x000fe20000000800 */
[----:B------:R-:W1:Y:S04]  /*a440*/  LDSM.16.MT88.4 R24, [R236+0xe800] ;  /* 0x00e80000ec18783b */ /* 0x000e680000004200 */
[----:B------:R-:W-:Y:S03]  /*a450*/  HMMA.16816.F32 R40, R44, R48, R40 ;  /* 0x000000302c28723c */ /* 0x000fe60000001828 */
[----:B------:R-:W2:Y:S01]  /*a460*/  MUFU.EX2 R185, R185 ;  /* 0x000000b900b97308 */ /* 0x000ea20000000800 */
[----:B----4-:R-:W-:-:S02]  /*a470*/  F2FP.F16.F32.PACK_AB R55, R188, R173 ;  /* 0x000000adbc37723e */ /* 0x010fc400000000ff */
[C---:B------:R-:W-:Y:S01]  /*a480*/  HMMA.16816.F32 R36, R44.reuse, R50, R36 ;  /* 0x000000322c24723c */ /* 0x040fe20000001824 */
[----:B------:R-:W-:Y:S04]  /*a490*/  LDSM.16.MT88.4 R48, [R233+0xe800] ;  /* 0x00e80000e930783b */ /* 0x000fe80000004200 */
[----:B------:R-:W-:Y:S01]  /*a4a0*/  MUFU.EX2 R164, R164 ;  /* 0x000000a400a47308 */ /* 0x000fe20000000800 */
[C---:B-----5:R-:W-:Y:S06]  /*a4b0*/  HMMA.16816.F32 R32, R44.reuse, R56, R32 ;  /* 0x000000382c20723c */ /* 0x060fec0000001820 */
[----:B------:R-:W-:Y:S01]  /*a4c0*/  HMMA.16816.F32 R28, R44, R58, R28 ;  /* 0x0000003a2c1c723c */ /* 0x000fe2000000181c */
[----:B------:R-:W4:Y:S01]  /*a4d0*/  LDSM.16.MT88.4 R44, [R232+0xe800] ;  /* 0x00e80000e82c783b */ /* 0x000f220000004200 */
[----:B------:R-:W5:Y:S01]  /*a4e0*/  MUFU.EX2 R187, R187 ;  /* 0x000000bb00bb7308 */ /* 0x000f620000000800 */
[----:B--2---:R-:W-:-:S07]  /*a4f0*/  F2FP.F16.F32.PACK_AB R52, R185, R170 ;  /* 0x000000aab934723e */ /* 0x004fce00000000ff */
[----:B------:R-:W-:Y:S08]  /*a500*/  MUFU.EX2 R183, R183 ;  /* 0x000000b700b77308 */ /* 0x000ff00000000800 */
[----:B------:R-:W2:Y:S01]  /*a510*/  MUFU.EX2 R172, R172 ;  /* 0x000000ac00ac7308 */ /* 0x000ea20000000800 */
[----:B-----5:R-:W-:-:S07]  /*a520*/  F2FP.F16.F32.PACK_AB R54, R187, R164 ;  /* 0x000000a4bb36723e */ /* 0x020fce00000000ff */
[C---:B---3--:R-:W-:Y:S01]  /*a530*/  HMMA.16816.F32 R8, R52.reuse, R20, R8 ;  /* 0x000000143408723c */ /* 0x048fe20000001808 */
[----:B------:R-:W-:Y:S05]  /*a540*/  MUFU.EX2 R156, R156 ;  /* 0x0000009c009c7308 */ /* 0x000fea0000000800 */
[----:B------:R-:W-:Y:S01]  /*a550*/  HMMA.16816.F32 R4, R52, R22, R4 ;  /* 0x000000163404723c */ /* 0x000fe20000001804 */
[----:B------:R-:W3:Y:S02]  /*a560*/  LDSM.16.MT88.4 R20, [R234+0xf000] ;  /* 0x00f00000ea14783b */ /* 0x000ee40000004200 */
[----:B------:R-:W5:Y:S01]  /*a570*/  MUFU.EX2 R189, R189 ;  /* 0x000000bd00bd7308 */ /* 0x000f620000000800 */
[----:B--2---:R-:W-:-:S02]  /*a580*/  F2FP.F16.F32.PACK_AB R57, R172, R183 ;  /* 0x000000b7ac39723e */ /* 0x004fc400000000ff */
[C---:B-1----:R-:W-:Y:S05]  /*a590*/  HMMA.16816.F32 R16, R52.reuse, R24, R16 ;  /* 0x000000183410723c */ /* 0x042fea0000001810 */
[----:B------:R-:W-:Y:S01]  /*a5a0*/  MUFU.EX2 R140, R140 ;  /* 0x0000008c008c7308 */ /* 0x000fe20000000800 */
[C---:B----4-:R-:W-:Y:S06]  /*a5b0*/  HMMA.16816.F32 R32, R52.reuse, R44, R32 ;  /* 0x0000002c3420723c */ /* 0x050fec0000001820 */
[----:B------:R-:W-:Y:S01]  /*a5c0*/  HMMA.16816.F32 R28, R52, R46, R28 ;  /* 0x0000002e341c723c */ /* 0x000fe2000000181c */
[----:B------:R-:W1:Y:S01]  /*a5d0*/  LDSM.16.MT88.4 R44, [R232+0xf000] ;  /* 0x00f00000e82c783b */ /* 0x000e620000004200 */
[----:B------:R-:W2:Y:S01]  /*a5e0*/  MUFU.EX2 R191, R191 ;  /* 0x000000bf00bf7308 */ /* 0x000ea20000000800 */
[----:B-----5:R-:W-:-:S03]  /*a5f0*/  F2FP.F16.F32.PACK_AB R59, R189, R156 ;  /* 0x0000009cbd3b723e */ /* 0x020fc600000000ff */
[C---:B------:R-:W-:Y:S01]  /*a600*/  HMMA.16816.F32 R12, R52.reuse, R26, R12 ;  /* 0x0000001a340c723c */ /* 0x040fe2000000180c */
[----:B------:R-:W4:Y:S03]  /*a610*/  LDSM.16.MT88.4 R24, [R236+0xf000] ;  /* 0x00f00000ec18783b */ /* 0x000f260000004200 */
[----:B------:R-:W-:Y:S02]  /*a620*/  MUFU.EX2 R148, R148 ;  /* 0x0000009400947308 */ /* 0x000fe40000000800 */
[C---:B------:R-:W-:Y:S06]  /*a630*/  HMMA.16816.F32 R40, R52.reuse, R48, R40 ;  /* 0x000000303428723c */ /* 0x040fec0000001828 */
[----:B------:R-:W5:Y:S01]  /*a640*/  MUFU.EX2 R193, R193 ;  /* 0x000000c100c17308 */ /* 0x000f620000000800 */
[----:B------:R-:W-:Y:S01]  /*a650*/  HMMA.16816.F32 R36, R52, R50, R36 ;  /* 0x000000323424723c */ /* 0x000fe20000001824 */
[----:B------:R-:W4:Y:S01]  /*a660*/  LDSM.16.MT88.4 R48, [R233+0xf000] ;  /* 0x00f00000e930783b */ /* 0x000f220000004200 */
[----:B--2---:R-:W-:-:S05]  /*a670*/  F2FP.F16.F32.PACK_AB R56, R191, R140 ;  /* 0x0000008cbf38723e */ /* 0x004fca00000000ff */
        /* <DEDUP_REMOVED lines=11> */
[C---:B------:R-:W-:Y:S01]  /*a730*/  HMMA.16816.F32 R28, R56.reuse, R46, R28 ;  /* 0x0000002e381c723c */ /* 0x040fe2000000181c */
[----:B------:R-:W1:Y:S05]  /*a740*/  LDSM.16.MT88.4 R44, [R232+0xf800] ;  /* 0x00f80000e82c783b */ /* 0x000e6a0000004200 */
[----:B----4-:R-:W-:Y:S01]  /*a750*/  HMMA.16816.F32 R16, R56, R24, R16 ;  /* 0x000000183810723c */ /* 0x010fe20000001810 */
[----:B------:R-:W2:Y:S01]  /*a760*/  MUFU.EX2 R80, R80 ;  /* 0x0000005000507308 */ /* 0x000ea20000000800 */
[----:B-----5:R-:W-:-:S04]  /*a770*/  F2FP.F16.F32.PACK_AB R55, R61, R60 ;  /* 0x0000003c3d37723e */ /* 0x020fc800000000ff */
[C---:B------:R-:W-:Y:S01]  /*a780*/  HMMA.16816.F32 R12, R56.reuse, R26, R12 ;  /* 0x0000001a380c723c */ /* 0x040fe2000000180c */
[----:B------:R-:W4:Y:S02]  /*a790*/  LDSM.16.MT88.4 R24, [R236+0xf800] ;  /* 0x00f80000ec18783b */ /* 0x000f240000004200 */
[----:B------:R-:W-:Y:S03]  /*a7a0*/  MUFU.EX2 R79, R79 ;  /* 0x0000004f004f7308 */ /* 0x000fe60000000800 */
[C---:B------:R-:W-:Y:S05]  /*a7b0*/  HMMA.16816.F32 R40, R56.reuse, R48, R40 ;  /* 0x000000303828723c */ /* 0x040fea0000001828 */
        /* <DEDUP_REMOVED lines=27> */
[----:B--2---:R-:W-:-:S03]  /*a970*/  F2FP.F16.F32.PACK_AB R56, R83, R66 ;  /* 0x000000425338723e */ /* 0x004fc600000000ff */
[----:B------:R-:W-:Y:S02]  /*a980*/  LDSM.16.MT88.4 R52, [R232+0x10800] ;  /* 0x01080000e834783b */ /* 0x000fe40000004200 */
[----:B------:R-:W-:Y:S08]  /*a990*/  MUFU.EX2 R67, R67 ;  /* 0x0000004300437308 */ /* 0x000ff00000000800 */
[----:B------:R-:W2:Y:S01]  /*a9a0*/  MUFU.EX2 R68, R68 ;  /* 0x0000004400447308 */ /* 0x000ea20000000800 */
[----:B-----5:R-:W-:-:S07]  /*a9b0*/  F2FP.F16.F32.PACK_AB R58, R85, R84 ;  /* 0x00000054553a723e */ /* 0x020fce00000000ff */
[C---:B---3--:R-:W-:Y:S01]  /*a9c0*/  HMMA.16816.F32 R8, R56.reuse, R20, R8 ;  /* 0x000000143808723c */ /* 0x048fe20000001808 */
[----:B------:R-:W-:Y:S05]  /*a9d0*/  MUFU.EX2 R69, R69 ;  /* 0x0000004500457308 */ /* 0x000fea0000000800 */
[C---:B------:R-:W-:Y:S01]  /*a9e0*/  HMMA.16816.F32 R4, R56.reuse, R22, R4 ;  /* 0x000000163804723c */ /* 0x040fe20000001804 */
[----:B------:R-:W3:Y:S02]  /*a9f0*/  LDSM.16.MT88.4 R20, [R236+0x10800] ;  /* 0x01080000ec14783b */ /* 0x000ee40000004200 */
        /* <DEDUP_REMOVED lines=11> */
[----:B------:R-:W3:Y:S01]  /*aab0*/  MUFU.EX2 R89, R89 ;  /* 0x0000005900597308 */ /* 0x000ee20000000800 */
[----:B------:R-:W-:Y:S01]  /*aac0*/  HMMA.16816.F32 R36, R56, R50, R36 ;  /* 0x000000323824723c */ /* 0x000fe20000001824 */
[----:B--2---:R-:W-:-:S02]  /*aad0*/  F2FP.F16.F32.PACK_AB R49, R68, R67 ;  /* 0x000000434431723e */ /* 0x004fc400000000ff */
[----:B----4-:R-:W-:-:S04]  /*aae0*/  F2FP.F16.F32.PACK_AB R48, R87, R86 ;  /* 0x000000565730723e */ /* 0x010fc800000000ff */
[----:B------:R-:W-:Y:S01]  /*aaf0*/  F2FP.F16.F32.PACK_AB R51, R70, R69 ;  /* 0x000000454633723e */ /* 0x000fe200000000ff */
[--C-:B------:R-:W-:Y:S01]  /*ab00*/  FFMA.FTZ R56, R71, UR6, -R97.reuse ;  /* 0x0000000647387c23 */ /* 0x100fe20008010861 */
[--C-:B------:R-:W-:Y:S01]  /*ab10*/  FFMA.FTZ R57, R72, UR6, -R97.reuse ;  /* 0x0000000648397c23 */ /* 0x100fe20008010861 */
[--C-:B------:R-:W-:Y:S01]  /*ab20*/  FFMA.FTZ R59, R74, UR6, -R97.reuse ;  /* 0x000000064a3b7c23 */ /* 0x100fe20008010861 */
[----:B------:R-:W-:Y:S01]  /*ab30*/  FFMA.FTZ R58, R73, UR6, -R97 ;  /* 0x00000006493a7c23 */ /* 0x000fe20008010861 */
[--C-:B------:R-:W-:Y:S01]  /*ab40*/  FFMA.FTZ R72, R94, UR6, -R115.reuse ;  /* 0x000000065e487c23 */ /* 0x100fe20008010873 */
[--C-:B------:R-:W-:Y:S01]  /*ab50*/  FFMA.FTZ R71, R95, UR6, -R115.reuse ;  /* 0x000000065f477c23 */ /* 0x100fe20008010873 */
[----:B------:R-:W-:Y:S01]  /*ab60*/  FFMA.FTZ R74, R96, UR6, -R115 ;  /* 0x00000006604a7c23 */ /* 0x000fe20008010873 */
[----:B------:R-:W-:Y:S01]  /*ab70*/  MUFU.EX2 R56, R56 ;  /* 0x0000003800387308 */ /* 0x000fe20000000800 */
[----:B---3--:R-:W-:Y:S01]  /*ab80*/  F2FP.F16.F32.PACK_AB R50, R89, R88 ;  /* 0x000000585932723e */ /* 0x008fe200000000ff */
[--C-:B------:R-:W-:Y:S01]  /*ab90*/  FFMA.FTZ R73, R75, UR6, -R97.reuse ;  /* 0x000000064b497c23 */ /* 0x100fe20008010861 */
[----:B------:R-:W-:Y:S01]  /*aba0*/  FFMA.FTZ R75, R77, UR6, -R97 ;  /* 0x000000064d4b7c23 */ /* 0x000fe20008010861 */
[----:B------:R-:W-:-:S04]  /*abb0*/  FFMA.FTZ R77, R98, UR6, -R115 ;  /* 0x00000006624d7c23 */ /* 0x000fc80008010873 */
[C---:B------:R-:W-:Y:S01]  /*abc0*/  HMMA.16816.F32 R16, R48.reuse, R20, R16 ;  /* 0x000000143010723c */ /* 0x040fe20000001810 */
[----:B------:R-:W2:Y:S05]  /*abd0*/  MUFU.EX2 R57, R57 ;  /* 0x0000003900397308 */ /* 0x000eaa0000000800 */
[C---:B------:R-:W-:Y:S01]  /*abe0*/  HMMA.16816.F32 R12, R48.reuse, R22, R12 ;  /* 0x00000016300c723c */ /* 0x040fe2000000180c */
[----:B------:R-:W3:Y:S02]  /*abf0*/  LDSM.16.MT88.4 R20, [R236+0x11000] ;  /* 0x01100000ec14783b */ /* 0x000ee40000004200 */
[----:B------:R-:W-:Y:S03]  /*ac00*/  MUFU.EX2 R58, R58 ;  /* 0x0000003a003a7308 */ /* 0x000fe60000000800 */
[C---:B-1----:R-:W-:Y:S05]  /*ac10*/  HMMA.16816.F32 R40, R48.reuse, R44, R40 ;  /* 0x0000002c3028723c */ /* 0x042fea0000001828 */
[----:B------:R-:W1:Y:S01]  /*ac20*/  MUFU.EX2 R59, R59 ;  /* 0x0000003b003b7308 */ /* 0x000e620000000800 */
[----:B------:R-:W-:Y:S01]  /*ac30*/  HMMA.16816.F32 R32, R48, R52, R32 ;  /* 0x000000343020723c */ /* 0x000fe20000001820 */
[----:B------:R-:W-:-:S04]  /*ac40*/  FADD.FTZ R44, R210, R159 ;  /* 0x0000009fd22c7221 */ /* 0x000fc80000010000 */
[----:B------:R-:W-:Y:S01]  /*ac50*/  FADD.FTZ R44, R165, R44 ;  /* 0x0000002ca52c7221 */ /* 0x000fe20000010000 */
[C---:B------:R-:W-:Y:S01]  /*ac60*/  HMMA.16816.F32 R36, R48.reuse, R46, R36 ;  /* 0x0000002e3024723c */ /* 0x040fe20000001824 */
[----:B------:R-:W-:Y:S02]  /*ac70*/  MUFU.EX2 R3, R91 ;  /* 0x0000005b00037308 */ /* 0x000fe40000000800 */
[----:B------:R-:W-:Y:S02]  /*ac80*/  FADD.FTZ R52, R161, R44 ;  /* 0x0000002ca1347221 */ /* 0x000fe40000010000 */
[----:B------:R-:W4:Y:S01]  /*ac90*/  LDSM.16.MT88.4 R44, [R233+0x11000] ;  /* 0x01100000e92c783b */ /* 0x000f220000004200 */
[C---:B-----5:R-:W-:Y:S01]  /*aca0*/  HMMA.16816.F32 R8, R48.reuse, R24, R8 ;  /* 0x000000183008723c */ /* 0x060fe20000001808 */
[----:B------:R-:W-:Y:S02]  /*acb0*/  FADD.FTZ R169, R169, R52 ;  /* 0x00000034a9a97221 */ /* 0x000fe40000010000 */
[----:B------:R-:W5:Y:S02]  /*acc0*/  MUFU.EX2 R72, R72 ;  /* 0x0000004800487308 */ /* 0x000f640000000800 */
[----:B------:R-:W-:Y:S01]  /*acd0*/  FADD.FTZ R212, R212, R169 ;  /* 0x000000a9d4d47221 */ /* 0x000fe20000010000 */
[----:B------:R-:W-:Y:S01]  /*ace0*/  HMMA.16816.F32 R4, R48, R26, R4 ;  /* 0x0000001a3004723c */ /* 0x000fe20000001804 */
[----:B------:R-:W4:Y:S02]  /*acf0*/  LDSM.16.MT88.4 R24, [R234+0x11000] ;  /* 0x01100000ea18783b */ /* 0x000f240000004200 */
[----:B------:R-:W-:-:S02]  /*ad00*/  FADD.FTZ R175, R175, R212 ;  /* 0x000000d4afaf7221 */ /* 0x000fc40000010000 */
[----:B------:R-:W-:Y:S01]  /*ad10*/  MUFU.EX2 R71, R71 ;  /* 0x0000004700477308 */ /* 0x000fe20000000800 */
[----:B------:R-:W-:Y:S01]  /*ad20*/  HMMA.16816.F32 R28, R48, R54, R28 ;  /* 0x00000036301c723c */ /* 0x000fe2000000181c */
[----:B------:R-:W-:Y:S01]  /*ad30*/  FADD.FTZ R192, R192, R175 ;  /* 0x000000afc0c07221 */ /* 0x000fe20000010000 */
[----:B------:R-:W4:Y:S05]  /*ad40*/  LDSM.16.MT88.4 R52, [R232+0x11000] ;  /* 0x01100000e834783b */ /* 0x000f2a0000004200 */
[----:B------:R-:W3:Y:S01]  /*ad50*/  MUFU.EX2 R74, R74 ;  /* 0x0000004a004a7308 */ /* 0x000ee20000000800 */
[----:B--2---:R-:W-:Y:S02]  /*ad60*/  F2FP.F16.F32.PACK_AB R49, R57, R56 ;  /* 0x000000383931723e */ /* 0x004fe400000000ff */
[----:B-1----:R-:W-:-:S02]  /*ad70*/  F2FP.F16.F32.PACK_AB R51, R59, R58 ;  /* 0x0000003a3b33723e */ /* 0x002fc400000000ff */
[----:B-----5:R-:W-:-:S03]  /*ad80*/  F2FP.F16.F32.PACK_AB R48, R72, R3 ;  /* 0x000000034830723e */ /* 0x020fc600000000ff */
[----:B------:R-:W-:Y:S08]  /*ad90*/  MUFU.EX2 R73, R73 ;  /* 0x0000004900497308 */ /* 0x000ff00000000800 */
[----:B------:R-:W1:Y:S01]  /*ada0*/  MUFU.EX2 R76, R76 ;  /* 0x0000004c004c7308 */ /* 0x000e620000000800 */
[----:B---3--:R-:W-:-:S07]  /*adb0*/  F2FP.F16.F32.PACK_AB R50, R74, R71 ;  /* 0x000000474a32723e */ /* 0x008fce00000000ff */
[C---:B------:R-:W-:Y:S01]  /*adc0*/  HMMA.16816.F32 R16, R48.reuse, R20, R16 ;  /* 0x000000143010723c */ /* 0x040fe20000001810 */
[----:B------:R-:W-:Y:S05]  /*add0*/  MUFU.EX2 R75, R75 ;  /* 0x0000004b004b7308 */ /* 0x000fea0000000800 */
[C---:B------:R-:W-:Y:S01]  /*ade0*/  HMMA.16816.F32 R12, R48.reuse, R22, R12 ;  /* 0x00000016300c723c */ /* 0x040fe2000000180c */
[----:B------:R-:W-:Y:S01]  /*adf0*/  FADD.FTZ R20, R248, R155 ;  /* 0x0000009bf8147221 */ /* 0x000fe20000010000 */
[----:B------:R-:W-:Y:S01]  /*ae00*/  FADD.FTZ R21, R177, R192 ;  /* 0x000000c0b1157221 */ /* 0x000fe20000010000 */
[----:B------:R-:W2:Y:S01]  /*ae10*/  MUFU.EX2 R252, R252 ;  /* 0x000000fc00fc7308 */ /* 0x000ea20000000800 */
[----:B-1----:R-:W-:Y:S01]  /*ae20*/  F2FP.F16.F32.PACK_AB R133, R76, R73 ;  /* 0x000000494c85723e */ /* 0x002fe200000000ff */
[----:B------:R-:W-:Y:S01]  /*ae30*/  FADD.FTZ R20, R163, R20 ;  /* 0x00000014a3147221 */ /* 0x000fe20000010000 */
[----:B------:R-:W-:Y:S01]  /*ae40*/  FADD.FTZ R21, R184, R21 ;  /* 0x00000015b8157221 */ /* 0x000fe20000010000 */
[C---:B----4-:R-:W-:Y:S02]  /*ae50*/  HMMA.16816.F32 R40, R48.reuse, R44, R40 ;  /* 0x0000002c3028723c */ /* 0x050fe40000001828 */
[----:B------:R-:W-:Y:S01]  /*ae60*/  FADD.FTZ R20, R167, R20 ;  /* 0x00000014a7147221 */ /* 0x000fe20000010000 */
[----:B------:R-:W-:Y:S01]  /*ae70*/  FADD.FTZ R170, R170, R21 ;  /* 0x00000015aaaa7221 */ /* 0x000fe20000010000 */
[----:B------:R-:W-:Y:S02]  /*ae80*/  MUFU.EX2 R77, R77 ;  /* 0x0000004d004d7308 */ /* 0x000fe40000000800 */
[----:B------:R-:W-:Y:S01]  /*ae90*/  FADD.FTZ R171, R171, R20 ;  /* 0x00000014abab7221 */ /* 0x000fe20000010000 */
[----:B------:R-:W-:Y:S01]  /*aea0*/  FADD.FTZ R185, R185, R170 ;  /* 0x000000aab9b97221 */ /* 0x000fe20000010000 */
[----:B------:R-:W1:Y:S01]  /*aeb0*/  LDSM.16.MT88.4 R20, [R236+0x11800] ;  /* 0x01180000ec14783b */ /* 0x000e620000004200 */
[--C-:B------:R-:W-:Y:S01]  /*aec0*/  FFMA.FTZ R44, R100, UR6, -R115.reuse ;  /* 0x00000006642c7c23 */ /* 0x100fe20008010873 */
[----:B------:R-:W-:Y:S01]  /*aed0*/  FFMA.FTZ R45, R116, UR6, -R115 ;  /* 0x00000006742d7c23 */ /* 0x000fe20008010873 */
[----:B------:R-:W-:Y:S01]  /*aee0*/  FADD.FTZ R164, R164, R185 ;  /* 0x000000b9a4a47221 */ /* 0x000fe20000010000 */
[----:B------:R-:W3:Y:S01]  /*aef0*/  MUFU.EX2 R78, R78 ;  /* 0x0000004e004e7308 */ /* 0x000ee20000000800 */
[----:B------:R-:W-:Y:S01]  /*af00*/  FADD.FTZ R214, R214, R171 ;  /* 0x000000abd6d67221 */ /* 0x000fe20000010000 */
[C---:B------:R-:W-:Y:S01]  /*af10*/  HMMA.16816.F32 R8, R48.reuse, R24, R8 ;  /* 0x000000183008723c */ /* 0x040fe20000001808 */
[----:B------:R-:W-:Y:S01]  /*af20*/  FADD.FTZ R187, R187, R164 ;  /* 0x000000a4bbbb7221 */ /* 0x000fe20000010000 */
[----:B--2---:R-:W-:Y:S01]  /*af30*/  F2FP.F16.F32.PACK_AB R135, R252, R75 ;  /* 0x0000004bfc87723e */ /* 0x004fe200000000ff */
[----:B------:R-:W-:Y:S01]  /*af40*/  FADD.FTZ R173, R173, R214 ;  /* 0x000000d6adad7221 */ /* 0x000fe20000010000 */
[----:B------:R-:W-:Y:S01]  /*af50*/  ULDC.64 UR6, c[0x0][0x218] ;  /* 0x0000860000067ab9 */ /* 0x000fe20000000a00 */
[----:B------:R-:W-:Y:S01]  /*af60*/  FADD.FTZ R140, R140, R187 ;  /* 0x000000bb8c8c7221 */ /* 0x000fe20000010000 */
[----:B------:R-:W-:Y:S01]  /*af70*/  MUFU.EX2 R44, R44 ;  /* 0x0000002c002c7308 */ /* 0x000fe20000000800 */
[C---:B------:R-:W-:Y:S01]  /*af80*/  HMMA.16816.F32 R4, R48.reuse, R26, R4 ;  /* 0x0000001a3004723c */ /* 0x040fe20000001804 */
[----:B------:R-:W2:Y:S01]  /*af90*/  LDSM.16.MT88.4 R24, [R234+0x11800] ;  /* 0x01180000ea18783b */ /* 0x000ea20000004200 */
[----:B------:R-:W-:Y:S01]  /*afa0*/  FADD.FTZ R191, R191, R140 ;  /* 0x0000008cbfbf7221 */ /* 0x000fe20000010000 */
[----:B------:R-:W-:Y:S01]  /*afb0*/  FADD.FTZ R188, R188, R173 ;  /* 0x000000adbcbc7221 */ /* 0x000fe20000010000 */
[----:B------:R-:W-:Y:S01]  /*afc0*/  LEA R250, P2, R200, UR6, 0x1 ;  /* 0x00000006c8fa7c11 */ /* 0x000fe2000f8408ff */
[----:B------:R-:W4:Y:S01]  /*afd0*/  LDSM.16.MT88.4 R140, [R233+0x11800] ;  /* 0x01180000e98c783b */ /* 0x000f220000004200 */
[----:B------:R-:W-:Y:S01]  /*afe0*/  FADD.FTZ R148, R148, R191 ;  /* 0x000000bf94947221 */ /* 0x000fe20000010000 */
[----:B------:R-:W5:Y:S01]  /*aff0*/  MUFU.EX2 R45, R45 ;  /* 0x0000002d002d7308 */ /* 0x000f620000000800 */
[----:B---3--:R-:W-:Y:S01]  /*b000*/  F2FP.F16.F32.PACK_AB R132, R78, R77 ;  /* 0x0000004d4e84723e */ /* 0x008fe200000000ff */
[----:B------:R-:W-:Y:S01]  /*b010*/  FADD.FTZ R183, R183, R188 ;  /* 0x000000bcb7b77221 */ /* 0x000fe20000010000 */
[----:B------:R-:W-:Y:S01]  /*b020*/  FADD.FTZ R148, R193, R148 ;  /* 0x00000094c1947221 */ /* 0x000fe20000010000 */
[----:B------:R-:W-:Y:S01]  /*b030*/  HMMA.16816.F32 R36, R48, R46, R36 ;  /* 0x0000002e3024723c */ /* 0x000fe20000001824 */
[----:B------:R-:W-:Y:S01]  /*b040*/  LEA.HI.X R251, R200, UR7, R201, 0x1, P2 ;  /* 0x00000007c8fb7c11 */ /* 0x000fe200090f0cc9 */
[----:B------:R-:W-:Y:S01]  /*b050*/  FADD.FTZ R183, R172, R183 ;  /* 0x000000b7acb77221 */ /* 0x000fe20000010000 */
[----:B------:R-:W-:-:S03]  /*b060*/  FADD.FTZ R63, R63, R148 ;  /* 0x000000943f3f7221 */ /* 0x000fc60000010000 */
[----:B------:R-:W-:Y:S01]  /*b070*/  FADD.FTZ R156, R156, R183 ;  /* 0x000000b79c9c7221 */ /* 0x000fe20000010000 */
[----:B------:R-:W-:Y:S01]  /*b080*/  FADD.FTZ R80, R80, R63 ;  /* 0x0000003f50507221 */ /* 0x000fe20000010000 */
[----:B------:R-:W-:Y:S02]  /*b090*/  HMMA.16816.F32 R32, R48, R52, R32 ;  /* 0x000000343020723c */ /* 0x000fe40000001820 */
[----:B------:R-:W-:Y:S01]  /*b0a0*/  FADD.FTZ R189, R189, R156 ;  /* 0x0000009cbdbd7221 */ /* 0x000fe20000010000 */
[----:B-----5:R-:W-:-:S03]  /*b0b0*/  F2FP.F16.F32.PACK_AB R134, R45, R44 ;  /* 0x0000002c2d86723e */ /* 0x020fc600000000ff */
[----:B------:R-:W-:Y:S01]  /*b0c0*/  FADD.FTZ R146, R146, R189 ;  /* 0x000000bd92927221 */ /* 0x000fe20000010000 */
[----:B------:R-:W-:Y:S03]  /*b0d0*/  HMMA.16816.F32 R28, R48, R54, R28 ;  /* 0x00000036301c723c */ /* 0x000fe6000000181c */
[----:B------:R-:W-:-:S03]  /*b0e0*/  FADD.FTZ R195, R195, R146 ;  /* 0x00000092c3c37221 */ /* 0x000fc60000010000 */
[----:B-1----:R-:W-:Y:S01]  /*b0f0*/  HMMA.16816.F32 R160, R132, R20, R16 ;  /* 0x0000001484a0723c */ /* 0x002fe20000001810 */
[----:B------:R-:W-:-:S04]  /*b100*/  FADD.FTZ R60, R60, R195 ;  /* 0x000000c33c3c7221 */ /* 0x000fc80000010000 */
[----:B------:R-:W-:Y:S01]  /*b110*/  FADD.FTZ R61, R61, R60 ;  /* 0x0000003c3d3d7221 */ /* 0x000fe20000010000 */
[C---:B------:R-:W-:Y:S01]  /*b120*/  HMMA.16816.F32 R156, R132.reuse, R22, R12 ;  /* 0x00000016849c723c */ /* 0x040fe2000000180c */
[----:B------:R-:W-:Y:S01]  /*b130*/  FADD.FTZ R17, R79, R80 ;  /* 0x000000504f117221 */ /* 0x000fe20000010000 */
[----:B------:R-:W1:Y:S01]  /*b140*/  LDSM.16.MT88.4 R12, [R232+0x11800] ;  /* 0x01180000e80c783b */ /* 0x000e620000004200 */
[----:B------:R-:W-:Y:S02]  /*b150*/  FADD.FTZ R62, R62, R61 ;  /* 0x0000003d3e3e7221 */ /* 0x000fe40000010000 */
[----:B------:R-:W-:Y:S01]  /*b160*/  FADD.FTZ R17, R82, R17 ;  /* 0x0000001152117221 */ /* 0x000fe20000010000 */
[----:B--2---:R-:W-:Y:S01]  /*b170*/  HMMA.16816.F32 R148, R132, R26, R4 ;  /* 0x0000001a8494723c */ /* 0x004fe20000001804 */
[----:B------:R-:W-:Y:S02]  /*b180*/  FADD.FTZ R81, R81, R62 ;  /* 0x0000003e51517221 */ /* 0x000fe40000010000 */
[----:B------:R-:W-:-:S03]  /*b190*/  FADD.FTZ R66, R66, R17 ;  /* 0x0000001142427221 */ /* 0x000fc60000010000 */
[----:B------:R-:W-:Y:S01]  /*b1a0*/  HMMA.16816.F32 R152, R132, R24, R8 ;  /* 0x000000188498723c */ /* 0x000fe20000001808 */
[----:B------:R-:W-:-:S04]  /*b1b0*/  FADD.FTZ R83, R83, R66 ;  /* 0x0000004253537221 */ /* 0x000fc80000010000 */
[----:B------:R-:W-:Y:S01]  /*b1c0*/  FADD.FTZ R84, R84, R83 ;  /* 0x0000005354547221 */ /* 0x000fe20000010000 */
[C---:B----4-:R-:W-:Y:S01]  /*b1d0*/  HMMA.16816.F32 R144, R132.reuse, R140, R40 ;  /* 0x0000008c8490723c */ /* 0x050fe20000001828 */
[----:B------:R-:W-:Y:S02]  /*b1e0*/  FADD.FTZ R8, R64, R81 ;  /* 0x0000005140087221 */ /* 0x000fe40000010000 */
[----:B------:R-:W-:Y:S02]  /*b1f0*/  FADD.FTZ R85, R85, R84 ;  /* 0x0000005455557221 */ /* 0x000fe40000010000 */
[----:B------:R-:W-:Y:S01]  /*b200*/  FADD.FTZ R8, R65, R8 ;  /* 0x0000000841087221 */ /* 0x000fe20000010000 */
[----:B------:R-:W-:Y:S01]  /*b210*/  HMMA.16816.F32 R140, R132, R142, R36 ;  /* 0x0000008e848c723c */ /* 0x000fe20000001824 */
[----:B------:R-:W-:Y:S02]  /*b220*/  FADD.FTZ R86, R86, R85 ;  /* 0x0000005556567221 */ /* 0x000fe40000010000 */
[----:B------:R-:W-:-:S02]  /*b230*/  FADD.FTZ R67, R67, R8 ;  /* 0x0000000843437221 */ /* 0x000fc40000010000 */
[----:B------:R-:W-:Y:S02]  /*b240*/  FADD.FTZ R87, R87, R86 ;  /* 0x0000005657577221 */ /* 0x000fe40000010000 */
[----:B------:R-:W-:Y:S02]  /*b250*/  FADD.FTZ R68, R68, R67 ;  /* 0x0000004344447221 */ /* 0x000fe40000010000 */
[----:B------:R-:W-:Y:S02]  /*b260*/  FADD.FTZ R4, R88, R87 ;  /* 0x0000005758047221 */ /* 0x000fe40000010000 */
[----:B------:R-:W-:Y:S02]  /*b270*/  FADD.FTZ R5, R69, R68 ;  /* 0x0000004445057221 */ /* 0x000fe40000010000 */
[----:B------:R-:W-:Y:S02]  /*b280*/  FADD.FTZ R4, R89, R4 ;  /* 0x0000000459047221 */ /* 0x000fe40000010000 */
[----:B------:R-:W-:-:S02]  /*b290*/  FADD.FTZ R5, R70, R5 ;  /* 0x0000000546057221 */ /* 0x000fc40000010000 */
[----:B------:R-:W-:Y:S01]  /*b2a0*/  FADD.FTZ R3, R3, R4 ;  /* 0x0000000403037221 */ /* 0x000fe20000010000 */
[C---:B-1----:R-:W-:Y:S01]  /*b2b0*/  HMMA.16816.F32 R136, R132.reuse, R12, R32 ;  /* 0x0000000c8488723c */ /* 0x042fe20000001820 */
        /* <DEDUP_REMOVED lines=12> */
[----:B------:R-:W-:Y:S02]  /*b380*/  FADD.FTZ R44, R44, R77 ;  /* 0x0000004d2c2c7221 */ /* 0x000fe40000010000 */
[----:B------:R-:W-:Y:S02]  /*b390*/  FADD.FTZ R75, R75, R76 ;  /* 0x0000004c4b4b7221 */ /* 0x000fe40000010000 */
[----:B------:R-:W-:Y:S02]  /*b3a0*/  FADD.FTZ R3, R45, R44 ;  /* 0x0000002c2d037221 */ /* 0x000fe40000010000 */
[----:B------:R-:W-:-:S03]  /*b3b0*/  FADD.FTZ R252, R252, R75 ;  /* 0x0000004bfcfc7221 */ /* 0x000fc60000010000 */
[----:B------:R1:W-:Y:S01]  /*b3c0*/  STL [R1], R3 ;  /* 0x0000000301007387 */ /* 0x0003e20000100800 */
[----:B------:R-:W-:Y:S05]  /*b3d0*/  @!P1 BRA `(.L_x_790) ;  /* 0x00000078008c9947 */ /* 0x000fea0003800000 */
[----:B------:R-:W-:-:S04]  /*b3e0*/  DEPBAR.LE SB0, 0x0 ;  /* 0x000080000000791a */ /* 0x000fc80000000000 */
[----:B------:R-:W-:Y:S01]  /*b3f0*/  UIADD3 UR17, UR20, -0x2, URZ ;  /* 0xfffffffe14117890 */ /* 0x000fe2000fffe03f */
[----:B------:R-:W-:Y:S06]  /*b400*/  BAR.SYNC.DEFER_BLOCKING 0x0 ;  /* 0x0000000000007b1d */ /* 0x000fec0000010000 */
[----:B------:R-:W-:Y:S05]  /*b410*/  @!P0 BRA `(.L_x_791) ;  /* 0x0000000000f48947 */ /* 0x000fea0003800000 */
[----:B------:R-:W1:Y:S01]  /*b420*/  LDC R4, c[0x0][0x380] ;  /* 0x0000e000ff047b82 */ /* 0x000e620000000800 */
[----:B------:R-:W-:-:S04]  /*b430*/  USHF.L.U32 UR4, UR17, 0x8, URZ ;  /* 0x0000000811047899 */ /* 0x000fc8000800063f */
[----:B------:R-:W-:Y:S02]  /*b440*/  UIADD3 UR6, UR4, 0x100, URZ ;  /* 0x0000010004067890 */ /* 0x000fe4000fffe03f */
[----:B------:R-:W-:-:S04]  /*b450*/  MOV R5, UR4 ;  /* 0x0000000400057c02 */ /* 0x000fc80008000f00 */
[----:B------:R-:W-:Y:S01]  /*b460*/  IMAD.U32 R7, RZ, RZ, UR6 ;  /* 0x00000006ff077e24 */ /* 0x000fe2000f8e00ff */
[----:B------:R-:W-:-:S04]  /*b470*/  IABS R5, R5 ;  /* 0x0000000500057213 */ /* 0x000fc80000000000 */
[----:B------:R-:W-:Y:S02]  /*b480*/  IABS R7, R7 ;  /* 0x0000000700077213 */ /* 0x000fe40000000000 */
[----:B-1----:R-:W-:-:S04]  /*b490*/  IABS R3, R4 ;  /* 0x0000000400037213 */ /* 0x002fc80000000000 */
[----:B------:R-:W1:Y:S08]  /*b4a0*/  I2F.RP R10, R3 ;  /* 0x00000003000a7306 */ /* 0x000e700000209400 */
[----:B-1----:R-:W1:Y:S02]  /*b4b0*/  MUFU.RCP R8, R10 ;  /* 0x0000000a00087308 */ /* 0x002e640000001000 */
[----:B-1----:R-:W-:-:S06]  /*b4c0*/  VIADD R8, R8, 0xffffffe ;  /* 0x0ffffffe08087836 */ /* 0x002fcc0000000000 */
[----:B------:R-:W1:Y:S02]  /*b4d0*/  F2I.FTZ.U32.TRUNC.NTZ R9, R8 ;  /* 0x0000000800097305 */ /* 0x000e64000021f000 */
[----:B-1----:R-:W-:Y:S01]  /*b4e0*/  IADD3 R6, RZ, -R9, RZ ;  /* 0x80000009ff067210 */ /* 0x002fe20007ffe0ff */
[----:B------:R-:W-:-:S04]  /*b4f0*/  IMAD.MOV.U32 R8, RZ, RZ, RZ ;  /* 0x000000ffff087224 */ /* 0x000fc800078e00ff */
[----:B------:R-:W-:-:S04]  /*b500*/  IMAD R6, R6, R3, RZ ;  /* 0x0000000306067224 */ /* 0x000fc800078e02ff */
[----:B------:R-:W-:-:S06]  /*b510*/  IMAD.HI.U32 R6, R9, R6, R8 ;  /* 0x0000000609067227 */ /* 0x000fcc00078e0008 */
[----:B------:R-:W-:-:S04]  /*b520*/  IMAD.HI.U32 R10, R6, R7, RZ ;  /* 0x00000007060a7227 */ /* 0x000fc800078e00ff */
[----:B------:R-:W-:Y:S01]  /*b530*/  IMAD.HI.U32 R9, R6, R5, RZ ;  /* 0x0000000506097227 */ /* 0x000fe200078e00ff */
[----:B------:R-:W-:-:S03]  /*b540*/  IADD3 R8, -R10, RZ, RZ ;  /* 0x000000ff0a087210 */ /* 0x000fc60007ffe1ff */
[----:B------:R-:W-:Y:S02]  /*b550*/  IMAD.MOV R6, RZ, RZ, -R9 ;  /* 0x000000ffff067224 */ /* 0x000fe400078e0a09 */
[C---:B------:R-:W-:Y:S01]  /*b560*/  IMAD R8, R3.reuse, R8, R7 ;  /* 0x0000000803087224 */ /* 0x040fe200078e0207 */
[----:B------:R-:W-:Y:S01]  /*b570*/  LOP3.LUT R7, RZ, R4, RZ, 0x33, !PT ;  /* 0x00000004ff077212 */ /* 0x000fe200078e33ff */
[C---:B------:R-:W-:Y:S01]  /*b580*/  IMAD R6, R3.reuse, R6, R5 ;  /* 0x0000000603067224 */ /* 0x040fe200078e0205 */
[----:B------:R-:W-:Y:S01]  /*b590*/  LOP3.LUT R5, R4, UR6, RZ, 0x3c, !PT ;  /* 0x0000000604057c12 */ /* 0x000fe2000f8e3cff */
[----:B------:R-:W-:Y:S01]  /*b5a0*/  ULDC.64 UR6, c[0x0][0x238] ;  /* 0x00008e0000067ab9 */ /* 0x000fe20000000a00 */
[C---:B------:R-:W-:Y:S02]  /*b5b0*/  ISETP.GT.U32.AND P4, PT, R3.reuse, R8, PT ;  /* 0x000000080300720c */ /* 0x040fe40003f84070 */
[----:B------:R-:W-:Y:S02]  /*b5c0*/  ISETP.GT.U32.AND P2, PT, R3, R6, PT ;  /* 0x000000060300720c */ /* 0x000fe40003f44070 */
[----:B------:R-:W-:-:S09]  /*b5d0*/  ISETP.GE.AND P3, PT, R5, RZ, PT ;  /* 0x000000ff0500720c */ /* 0x000fd20003f66270 */
[-C--:B------:R-:W-:Y:S02]  /*b5e0*/  @!P4 IADD3 R8, R8, -R3.reuse, RZ ;  /* 0x800000030808c210 */ /* 0x080fe40007ffe0ff */
[----:B------:R-:W-:Y:S01]  /*b5f0*/  @!P2 IMAD.IADD R6, R6, 0x1, -R3 ;  /* 0x000000010606a824 */ /* 0x000fe200078e0a03 */
[----:B------:R-:W-:Y:S01]  /*b600*/  @!P4 IADD3 R10, R10, 0x1, RZ ;  /* 0x000000010a0ac810 */ /* 0x000fe20007ffe0ff */
[----:B------:R-:W-:Y:S01]  /*b610*/  @!P2 VIADD R9, R9, 0x1 ;  /* 0x000000010909a836 */ /* 0x000fe20000000000 */
[-C--:B------:R-:W-:Y:S02]  /*b620*/  ISETP.GE.U32.AND P6, PT, R8, R3.reuse, PT ;  /* 0x000000030800720c */ /* 0x080fe40003fc6070 */
[----:B------:R-:W-:Y:S02]  /*b630*/  ISETP.GE.U32.AND P5, PT, R6, R3, PT ;  /* 0x000000030600720c */ /* 0x000fe40003fa6070 */
[C---:B------:R-:W-:Y:S02]  /*b640*/  LOP3.LUT R3, R4.reuse, UR4, RZ, 0x3c, !PT ;  /* 0x0000000404037c12 */ /* 0x040fe4000f8e3cff */
[----:B------:R-:W-:-:S02]  /*b650*/  ISETP.NE.AND P2, PT, R4, RZ, PT ;  /* 0x000000ff0400720c */ /* 0x000fc40003f45270 */
[----:B------:R-:W-:-:S05]  /*b660*/  ISETP.GE.AND P1, PT, R3, RZ, PT ;  /* 0x000000ff0300720c */ /* 0x000fca0003f26270 */
[----:B------:R-:W-:Y:S02]  /*b670*/  @P6 IADD3 R10, R10, 0x1, RZ ;  /* 0x000000010a0a6810 */ /* 0x000fe40007ffe0ff */
[----:B------:R-:W-:Y:S02]  /*b680*/  @P5 VIADD R9, R9, 0x1 ;  /* 0x0000000109095836 */ /* 0x000fe40000000000 */
[----:B------:R-:W-:-:S04]  /*b690*/  @!P3 IADD3 R10, -R10, RZ, RZ ;  /* 0x000000ff0a0ab210 */ /* 0x000fc80007ffe1ff */
[----:B------:R-:W-:Y:S01]  /*b6a0*/  @!P1 IMAD.MOV R9, RZ, RZ, -R9 ;  /* 0x000000ffff099224 */ /* 0x000fe200078e0a09 */
[----:B------:R-:W-:-:S04]  /*b6b0*/  SEL R3, R7, R10, !P2 ;  /* 0x0000000a07037207 */ /* 0x000fc80005000000 */
[----:B------:R-:W-:Y:S01]  /*b6c0*/  SEL R7, R7, R9, !P2 ;  /* 0x0000000907077207 */ /* 0x000fe20005000000 */
[----:B------:R-:W-:-:S04]  /*b6d0*/  IMAD.WIDE R12, R3, 0x4, R246 ;  /* 0x00000004030c7825 */ /* 0x000fc800078e02f6 */
[----:B------:R-:W-:Y:S01]  /*b6e0*/  IMAD.WIDE R10, R7, 0x4, R246 ;  /* 0x00000004070a7825 */ /* 0x000fe200078e02f6 */
[----:B------:R-:W2:Y:S04]  /*b6f0*/  LDG.E R6, desc[UR22][R12.64] ;  /* 0x000000160c067981 */ /* 0x000ea8000c1e1900 */
[----:B------:R-:W2:Y:S01]  /*b700*/  LDG.E R5, desc[UR22][R10.64] ;  /* 0x000000160a057981 */ /* 0x000ea2000c1e1900 */
[----:B------:R-:W-:-:S05]  /*b710*/  IADD3 R3, R3, -R7, RZ ;  /* 0x8000000703037210 */ /* 0x000fca0007ffe0ff */
[----:B------:R-:W-:-:S04]  /*b720*/  IMAD R4, R3, R4, -0x100 ;  /* 0xffffff0003047424 */ /* 0x000fc800078e0204 */
[----:B------:R-:W-:Y:S01]  /*b730*/  IMAD.WIDE.U32 R8, R4, UR8, RZ ;  /* 0x0000000804087c25 */ /* 0x000fe2000f8e00ff */
[----:B------:R-:W-:-:S05]  /*b740*/  SHF.R.S32.HI R3, RZ, 0x1f, R4 ;  /* 0x0000001fff037819 */ /* 0x000fca0000011404 */
[----:B------:R-:W-:-:S04]  /*b750*/  IMAD R3, R3, UR8, RZ ;  /* 0x0000000803037c24 */ /* 0x000fc8000f8e02ff */
[----:B------:R-:W-:-:S05]  /*b760*/  IMAD R3, R4, UR9, R3 ;  /* 0x0000000904037c24 */ /* 0x000fca000f8e0203 */
[----:B------:R-:W-:Y:S01]  /*b770*/  IADD3 R9, R9, R3, RZ ;  /* 0x0000000309097210 */ /* 0x000fe20007ffe0ff */
[----:B--2---:R-:W-:-:S05]  /*b780*/  IMAD.IADD R5, R5, 0x1, -R6 ;  /* 0x0000000105057824 */ /* 0x004fca00078e0a06 */
[----:B------:R-:W-:-:S05]  /*b790*/  SHF.R.S32.HI R6, RZ, 0x1f, R5 ;  /* 0x0000001fff067819 */ /* 0x000fca0000011405 */
[----:B------:R-:W-:-:S04]  /*b7a0*/  IMAD R6, R6, UR6, RZ ;  /* 0x0000000606067c24 */ /* 0x000fc8000f8e02ff */
[C---:B------:R-:W-:Y:S02]  /*b7b0*/  IMAD R6, R5.reuse, UR7, R6 ;  /* 0x0000000705067c24 */ /* 0x040fe4000f8e0206 */
[----:B------:R-:W-:-:S04]  /*b7c0*/  IMAD.WIDE.U32 R4, R5, UR6, R8 ;  /* 0x0000000605047c25 */ /* 0x000fc8000f8e0008 */
[----:B------:R-:W-:Y:S01]  /*b7d0*/  IMAD.IADD R3, R5, 0x1, R6 ;  /* 0x0000000105037824 */ /* 0x000fe200078e0206 */
[----:B------:R-:W-:Y:S06]  /*b7e0*/  BRA `(.L_x_792) ;  /* 0x0000000000107947 */ /* 0x000fec0003800000 */
.L_x_791:
[----:B------:R-:W-:-:S04]  /*b7f0*/  ULEA UR4, -UR8, URZ, 0x8 ;  /* 0x0000003f08047291 */ /* 0x000fc8000f8e413f */
[----:B------:R-:W-:Y:S02]  /*b800*/  USHF.R.S32.HI UR6, URZ, 0x1f, UR4 ;  /* 0x0000001f3f067899 */ /* 0x000fe40008011404 */
[----:B------:R-:W-:-:S04]  /*b810*/  MOV R4, UR4 ;  /* 0x0000000400047c02 */ /* 0x000fc80008000f00 */
[----:B-1----:R-:W-:-:S07]  /*b820*/  MOV R3, UR6 ;  /* 0x0000000600037c02 */ /* 0x002fce0008000f00 */
.L_x_792:
[----:B------:R-:W-:Y:S01]  /*b830*/  ULDC UR4, c[0x0][0x2d0] ;  /* 0x0000b40000047ab9 */ /* 0x000fe20000000800 */
[----:B------:R-:W-:Y:S01]  /*b840*/  LEA R204, P2, R4, R204, 0x1 ;  /* 0x000000cc04cc7211 */ /* 0x000fe200078408ff */
[----:B------:R-:W-:Y:S01]  /*b850*/  IMAD.U32 R5, RZ, RZ, UR8 ;  /* 0x00000008ff057e24 */ /* 0x000fe2000f8e00ff */
[----:B------:R-:W-:Y:S01]  /*b860*/  ISETP.GE.AND P1, PT, R244, UR4, PT ;  /* 0x00000004f4007c0c */ /* 0x000fe2000bf26270 */
[----:B------:R-:W-:Y:S01]  /*b870*/  IMAD.U32 R180, RZ, RZ, UR8 ;  /* 0x00000008ffb47e24 */ /* 0x000fe2000f8e00ff */
[----:B------:R-:W-:Y:S01]  /*b880*/  LEA.HI.X R205, R4, R205, R3, 0x1, P2 ;  /* 0x000000cd04cd7211 */ /* 0x000fe200010f0c03 */
[----:B------:R-:W-:Y:S01]  /*b890*/  IMAD.U32 R7, RZ, RZ, UR9 ;  /* 0x00000009ff077e24 */ /* 0x000fe2000f8e00ff */
[----:B------:R-:W-:Y:S01]  /*b8a0*/  UISETP.GE.AND UP1, UPT, UR20, 0x3, UPT ;  /* 0x000000031400788c */ /* 0x000fe2000bf26270 */
[----:B------:R-:W-:Y:S02]  /*b8b0*/  IMAD.U32 R8, RZ, RZ, UR8 ;  /* 0x00000008ff087e24 */ /* 0x000fe4000f8e00ff */
[----:B------:R-:W-:-:S02]  /*b8c0*/  IMAD.U32 R9, RZ, RZ, UR9 ;  /* 0x00000009ff097e24 */ /* 0x000fc4000f8e00ff */
[----:B------:R-:W-:Y:S02]  /*b8d0*/  IMAD.U32 R13, RZ, RZ, UR8 ;  /* 0x00000008ff0d7e24 */ /* 0x000fe4000f8e00ff */
[----:B------:R-:W-:Y:S02]  /*b8e0*/  IMAD.U32 R14, RZ, RZ, UR8 ;  /* 0x00000008ff0e7e24 */ /* 0x000fe4000f8e00ff */
[-C--:B------:R-:W-:Y:S01]  /*b8f0*/  @!P1 LEA R5, P2, R5, R178.reuse, 0x5 ;  /* 0x000000b205059211 */ /* 0x080fe200078428ff */
[----:B------:R-:W-:Y:S01]  /*b900*/  IMAD.U32 R16, RZ, RZ, UR8 ;  /* 0x00000008ff107e24 */ /* 0x000fe2000f8e00ff */
[----:B------:R-:W-:Y:S01]  /*b910*/  VOTEU.ALL UP0, P1 ;  /* 0x00000000003f7886 */ /* 0x000fe20000800000 */
[--C-:B------:R-:W-:Y:S01]  /*b920*/  @!P1 IMAD.MOV.U32 R10, RZ, RZ, R178.reuse ;  /* 0x000000ffff0a9224 */ /* 0x100fe200078e00b2 */
[-C--:B------:R-:W-:Y:S01]  /*b930*/  @!P1 LEA.HI.X R6, R180, R181.reuse, R7, 0x5, P2 ;  /* 0x000000b5b4069211 */ /* 0x080fe200010f2c07 */
[----:B------:R-:W-:Y:S01]  /*b940*/  IMAD.U32 R7, RZ, RZ, UR8 ;  /* 0x00000008ff077e24 */ /* 0x000fe2000f8e00ff */
[----:B------:R-:W-:Y:S01]  /*b950*/  @P1 STS.128 [R242+0xa000], RZ ;  /* 0x00a000fff2001388 */ /* 0x000fe20000000c00 */
[----:B------:R-:W-:Y:S01]  /*b960*/  @!P1 IMAD.MOV.U32 R180, RZ, RZ, R178 ;  /* 0x000000ffffb49224 */ /* 0x000fe200078e00b2 */
[----:B------:R-:W-:Y:S01]  /*b970*/  @!UP0 UIMAD UR19, UR9, 0x30, URZ ;  /* 0x00000030091388a4 */ /* 0x000fe2000f8e023f */
[--C-:B------:R-:W-:Y:S01]  /*b980*/  @!P1 IMAD.MOV.U32 R11, RZ, RZ, R181.reuse ;  /* 0x000000ffff0b9224 */ /* 0x100fe200078e00b5 */
[-C--:B------:R-:W-:Y:S01]  /*b990*/  @!P1 LEA R7, P2, R7, R178.reuse, 0x6 ;  /* 0x000000b207079211 */ /* 0x080fe200078430ff */
[----:B------:R-:W-:Y:S01]  /*b9a0*/  @!P1 IMAD.WIDE.U32 R12, R13, 0x30, R180 ;  /* 0x000000300d0c9825 */ /* 0x000fe200078e00b4 */
[----:B------:R-:W-:Y:S01]  /*b9b0*/  @!UP0 UIMAD UR7, UR9, 0x50, URZ ;  /* 0x00000050090788a4 */ /* 0x000fe2000f8e023f */
[----:B------:R-:W-:Y:S01]  /*b9c0*/  @!PT LDS RZ, [RZ] ;  /* 0x00000000fffff984 */ /* 0x000fe20000000800 */
[----:B------:R-:W-:Y:S01]  /*b9d0*/  @!PT LDS RZ, [RZ] ;  /* 0x00000000fffff984 */ /* 0x000fe20000000800 */
[----:B------:R-:W-:Y:S01]  /*b9e0*/  @!PT LDS RZ, [RZ] ;  /* 0x00000000fffff984 */ /* 0x000fe20000000800 */
[----:B------:R-:W-:Y:S01]  /*b9f0*/  @!P1 LDGSTS.E.BYPASS.LTC128B.128 [R242+0xa000], desc[UR22][R204.64] ;  /* 0x0a000000ccf29fae */ /* 0x000fe2000b901d56 */
[----:B------:R-:W-:Y:S01]  /*ba00*/  @!P1 LEA.HI.X R8, R8, R181, R9, 0x6, P2 ;  /* 0x000000b508089211 */ /* 0x000fe200010f3409 */
[----:B------:R-:W-:Y:S01]  /*ba10*/  IMAD.U32 R9, RZ, RZ, UR8 ;  /* 0x00000008ff097e24 */ /* 0x000fe2000f8e00ff */
[----:B------:R-:W-:Y:S01]  /*ba20*/  @!UP0 UIMAD UR6, UR9, 0x60, URZ ;  /* 0x00000060090688a4 */ /* 0x000fe2000f8e023f */
[--C-:B------:R-:W-:Y:S01]  /*ba30*/  @!P1 IMAD.WIDE.U32 R14, R14, 0x50, R10.reuse ;  /* 0x000000500e0e9825 */ /* 0x100fe200078e000a */
[----:B------:R-:W-:Y:S01]  /*ba40*/  @!UP0 UIMAD UR4, UR9, 0x70, URZ ;  /* 0x00000070090488a4 */ /* 0x000fe2000f8e023f */
[----:B------:R-:W-:Y:S01]  /*ba50*/  @P1 STS.128 [R242+0xa800], RZ ;  /* 0x00a800fff2001388 */ /* 0x000fe20000000c00 */
[----:B------:R-:W-:Y:S01]  /*ba60*/  @!P1 LEA R9, P2, R9, R178, 0x7 ;  /* 0x000000b209099211 */ /* 0x000fe200078438ff */
[----:B------:R-:W-:Y:S01]  /*ba70*/  @!P1 IMAD.WIDE.U32 R16, R16, 0x60, R10 ;  /* 0x0000006010109825 */ /* 0x000fe200078e000a */
[----:B------:R-:W-:-:S03]  /*ba80*/  @!P1 IADD3 R14, P4, R4, R14, RZ ;  /* 0x0000000e040e9210 */ /* 0x000fc60007f9e0ff */
[----:B------:R-:W-:Y:S02]  /*ba90*/  IMAD.U32 R180, RZ, RZ, UR8 ;  /* 0x00000008ffb47e24 */ /* 0x000fe4000f8e00ff */
[----:B------:R-:W-:Y:S02]  /*baa0*/  IMAD.U32 R11, RZ, RZ, UR9 ;  /* 0x00000009ff0b7e24 */ /* 0x000fe4000f8e00ff */
[----:B------:R-:W-:Y:S02]  /*bab0*/  IMAD.U32 R18, RZ, RZ, UR8 ;  /* 0x00000008ff127e24 */ /* 0x000fe4000f8e00ff */
[--C-:B------:R-:W-:Y:S01]  /*bac0*/  @!P1 IMAD.MOV.U32 R22, RZ, RZ, R178.reuse ;  /* 0x000000ffff169224 */ /* 0x100fe200078e00b2 */
[----:B------:R-:W-:Y:S01]  /*bad0*/  @!P1 LEA.HI.X R10, R180, R181, R11, 0x7, P2 ;  /* 0x000000b5b40a9211 */ /* 0x000fe200010f3c0b */
[----:B------:R-:W-:Y:S01]  /*bae0*/  @!P1 IMAD.MOV.U32 R23, RZ, RZ, R181 ;  /* 0x000000ffff179224 */ /* 0x000fe200078e00b5 */
[----:B------:R-:W-:Y:S01]  /*baf0*/  @!P1 IADD3 R11, P3, P2, R4, UR25, R178 ;  /* 0x00000019040b9c10 */ /* 0x000fe2000fa7e0b2 */
[----:B------:R-:W-:-:S02]  /*bb00*/  IMAD.U32 R20, RZ, RZ, UR8 ;  /* 0x00000008ff147e24 */ /* 0x000fc4000f8e00ff */
[----:B------:R-:W-:Y:S01]  /*bb10*/  @!P1 IMAD.MOV.U32 R24, RZ, RZ, R178 ;  /* 0x000000ffff189224 */ /* 0x000fe200078e00b2 */
[--C-:B------:R-:W-:Y:S01]  /*bb20*/  @!P1 IADD3.X R180, R3, UR24, R181.reuse, P3, P2 ;  /* 0x0000001803b49c10 */ /* 0x100fe20009fe44b5 */
[----:B------:R-:W-:Y:S01]  /*bb30*/  @!P1 IMAD.MOV.U32 R25, RZ, RZ, R181 ;  /* 0x000000ffff199224 */ /* 0x000fe200078e00b5 */
[C---:B------:R-:W-:Y:S01]  /*bb40*/  @!P1 LEA R34, P2, R11.reuse, UR10, 0x1 ;  /* 0x0000000a0b229c11 */ /* 0x040fe2000f8408ff */
[----:B------:R-:W-:Y:S01]  /*bb50*/  @!P1 IMAD.WIDE.U32 R18, R18, 0x70, R22 ;  /* 0x0000007012129825 */ /* 0x000fe200078e0016 */
[C---:B------:R-:W-:Y:S02]  /*bb60*/  @!P1 IADD3 R16, P3, R4.reuse, R16, RZ ;  /* 0x0000001004109210 */ /* 0x040fe40007f7e0ff */
[----:B------:R-:W-:Y:S01]  /*bb70*/  @!P1 LEA.HI.X R35, R11, UR11, R180, 0x1, P2 ;  /* 0x0000000b0b239c11 */ /* 0x000fe200090f0cb4 */
[----:B------:R-:W-:Y:S01]  /*bb80*/  IMAD.U32 R22, RZ, RZ, UR8 ;  /* 0x00000008ff167e24 */ /* 0x000fe2000f8e00ff */
[----:B------:R-:W-:Y:S01]  /*bb90*/  @!P1 IADD3 R12, P2, R4, R12, RZ ;  /* 0x0000000c040c9210 */ /* 0x000fe20007f5e0ff */
[----:B------:R-:W-:-:S02]  /*bba0*/  @!P1 IMAD.WIDE.U32 R20, R20, 0x90, R24 ;  /* 0x0000009014149825 */ /* 0x000fc400078e0018 */
[----:B------:R-:W-:Y:S01]  /*bbb0*/  @!PT LDS RZ, [RZ] ;  /* 0x00000000fffff984 */ /* 0x000fe20000000800 */
[----:B------:R-:W-:Y:S01]  /*bbc0*/  @!PT LDS RZ, [RZ] ;  /* 0x00000000fffff984 */ /* 0x000fe20000000800 */
[----:B------:R-:W-:Y:S01]  /*bbd0*/  @!PT LDS RZ, [RZ] ;  /* 0x00000000fffff984 */ /* 0x000fe20000000800 */
[----:B------:R-:W-:Y:S01]  /*bbe0*/  @!P1 LDGSTS.E.BYPASS.LTC128B.128 [R242+0xa800], desc[UR22][R34.64] ;  /* 0x0a80000022f29fae */ /* 0x000fe2000b901d56 */
[C---:B------:R-:W-:Y:S01]  /*bbf0*/  @!P1 IADD3.X R11, R3.reuse, UR19, R13, P2, !PT ;  /* 0x00000013030b9c10 */ /* 0x040fe200097fe40d */
[--C-:B------:R-:W-:Y:S01]  /*bc00*/  @!P1 IMAD.MOV.U32 R26, RZ, RZ, R178.reuse ;  /* 0x000000ffff1a9224 */ /* 0x100fe200078e00b2 */
[----:B------:R-:W-:Y:S01]  /*bc10*/  @!P1 IADD3 R18, P2, R4, R18, RZ ;  /* 0x0000001204129210 */ /* 0x000fe20007f5e0ff */
[----:B------:R-:W-:Y:S01]  /*bc20*/  @!P1 IMAD.MOV.U32 R27, RZ, RZ, R181 ;  /* 0x000000ffff1b9224 */ /* 0x000fe200078e00b5 */
[C---:B------:R-:W-:Y:S01]  /*bc30*/  @!P1 IADD3.X R13, R3.reuse, UR7, R15, P4, !PT ;  /* 0x00000007030d9c10 */ /* 0x040fe2000a7fe40f */
[----:B------:R-:W-:Y:S01]  /*bc40*/  IMAD.U32 R24, RZ, RZ, UR8 ;  /* 0x00000008ff187e24 */ /* 0x000fe2000f8e00ff */
[C---:B------:R-:W-:Y:S01]  /*bc50*/  @!P1 IADD3.X R15, R3.reuse, UR6, R17, P3, !PT ;  /* 0x00000006030f9c10 */ /* 0x040fe20009ffe411 */
[----:B------:R-:W-:Y:S01]  /*bc60*/  @!P1 IMAD.MOV.U32 R28, RZ, RZ, R178 ;  /* 0x000000ffff1c9224 */ /* 0x000fe200078e00b2 */
[----:B------:R-:W-:Y:S01]  /*bc70*/  @!UP0 UIMAD UR7, UR9, 0x90, URZ ;  /* 0x00000090090788a4 */ /* 0x000fe2000f8e023f */
[----:B------:R-:W-:Y:S01]  /*bc80*/  @!P1 IMAD.MOV.U32 R29, RZ, RZ, R181 ;  /* 0x000000ffff1d9224 */ /* 0x000fe200078e00b5 */
[C---:B------:R-:W-:Y:S01]  /*bc90*/  @!P1 IADD3.X R17, R3.reuse, UR4, R19, P2, !PT ;  /* 0x0000000403119c10 */ /* 0x040fe200097fe413 */
[----:B------:R-:W-:Y:S01]  /*bca0*/  @!P1 IMAD.WIDE.U32 R22, R22, 0xa0, R26 ;  /* 0x000000a016169825 */ /* 0x000fe200078e001a */
[----:B------:R-:W-:Y:S01]  /*bcb0*/  @!UP0 UIMAD UR4, UR9, 0xa0, URZ ;  /* 0x000000a0090488a4 */ /* 0x000fe2000f8e023f */
[C---:B------:R-:W-:Y:S01]  /*bcc0*/  @!P1 IADD3 R20, P3, R4.reuse, R20, RZ ;  /* 0x0000001404149210 */ /* 0x040fe20007f7e0ff */
[----:B------:R-:W-:Y:S01]  /*bcd0*/  @!UP0 UIMAD UR19, UR9, 0xb0, URZ ;  /* 0x000000b0091388a4 */ /* 0x000fe2000f8e023f */
[----:B------:R-:W-:Y:S01]  /*bce0*/  IMAD.U32 R26, RZ, RZ, UR8 ;  /* 0x00000008ff1a7e24 */ /* 0x000fe2000f8e00ff */
[----:B------:R-:W-:Y:S01]  /*bcf0*/  @!P1 IADD3 R22, P2, R4, R22, RZ ;  /* 0x0000001604169210 */ /* 0x000fe20007f5e0ff */
[----:B------:R-:W-:Y:S01]  /*bd00*/  @!P1 IMAD.WIDE.U32 R24, R24, 0xb0, R28 ;  /* 0x000000b018189825 */ /* 0x000fe200078e001c */
[----:B------:R-:W-:Y:S01]  /*bd10*/  @!UP0 UIMAD UR6, UR9, 0xc0, URZ ;  /* 0x000000c0090688a4 */ /* 0x000fe2000f8e023f */
[C---:B------:R-:W-:Y:S01]  /*bd20*/  @!P1 IADD3.X R19, R3.reuse, UR7, R21, P3, !PT ;  /* 0x0000000703139c10 */ /* 0x040fe20009ffe415 */
[----:B------:R-:W-:Y:S01]  /*bd30*/  @!UP0 UIMAD UR7, UR9, 0xd0, URZ ;  /* 0x000000d0090788a4 */ /* 0x000fe2000f8e023f */
[----:B------:R-:W-:Y:S01]  /*bd40*/  @!P1 IMAD.MOV.U32 R32, RZ, RZ, R178 ;  /* 0x000000ffff209224 */ /* 0x000fe200078e00b2 */
[C---:B------:R-:W-:Y:S01]  /*bd50*/  @!P1 IADD3.X R21, R3.reuse, UR4, R23, P2, !PT ;  /* 0x0000000403159c10 */ /* 0x040fe200097fe417 */
[----:B------:R-:W-:Y:S01]  /*bd60*/  @!P1 IMAD.MOV.U32 R33, RZ, RZ, R181 ;  /* 0x000000ffff219224 */ /* 0x000fe200078e00b5 */
[----:B------:R-:W-:Y:S01]  /*bd70*/  @!P1 IADD3 R24, P5, R4, R24, RZ ;  /* 0x0000001804189210 */ /* 0x000fe20007fbe0ff */
[----:B------:R-:W-:Y:S01]  /*bd80*/  IMAD.U32 R28, RZ, RZ, UR8 ;  /* 0x00000008ff1c7e24 */ /* 0x000fe2000f8e00ff */
[----:B------:R-:W-:Y:S01]  /*bd90*/  @!UP0 UIMAD UR4, UR9, 0xe0, URZ ;  /* 0x000000e0090488a4 */ /* 0x000fe2000f8e023f */
[----:B------:R-:W-:Y:S01]  /*bda0*/  IMAD.U32 R30, RZ, RZ, UR8 ;  /* 0x00000008ff1e7e24 */ /* 0x000fe2000f8e00ff */
[----:B------:R-:W-:Y:S01]  /*bdb0*/  @!P1 IADD3.X R23, R3, UR19, R25, P5, !PT ;  /* 0x0000001303179c10 */ /* 0x000fe2000affe419 */
[--C-:B------:R-:W-:Y:S01]  /*bdc0*/  @!P1 IMAD.WIDE.U32 R26, R26, 0xc0, R32.reuse ;  /* 0x000000c01a1a9825 */ /* 0x100fe200078e0020 */
[----:B------:R-:W-:Y:S01]  /*bdd0*/  @!UP0 UIMAD UR9, UR9, 0xf0, URZ ;  /* 0x000000f0090988a4 */ /* 0x000fe2000f8e023f */
[----:B------:R-:W-:Y:S02]  /*bde0*/  @P1 STS.128 [R242+0xb000], RZ ;  /* 0x00b000fff2001388 */ /* 0x000fe40000000c00 */
[----:B------:R-:W-:Y:S01]  /*bdf0*/  @!P1 IMAD.WIDE.U32 R28, R28, 0xd0, R32 ;  /* 0x000000d01c1c9825 */ /* 0x000fe200078e0020 */
[----:B------:R-:W-:-:S03]  /*be00*/  @!P1 IADD3 R26, P4, R4, R26, RZ ;  /* 0x0000001a041a9210 */ /* 0x000fc60007f9e0ff */
[----:B------:R-:W-:Y:S01]  /*be10*/  @!P1 IMAD.WIDE.U32 R30, R30, 0xe0, R32 ;  /* 0x000000e01e1e9825 */ /* 0x000fe200078e0020 */
[C---:B------:R-:W-:Y:S02]  /*be20*/  @!P1 IADD3 R28, P3, R4.reuse, R28, RZ ;  /* 0x0000001c041c9210 */ /* 0x040fe40007f7e0ff */
[C---:B------:R-:W-:Y:S01]  /*be30*/  @!P1 IADD3.X R25, R3.reuse, UR6, R27, P4, !PT ;  /* 0x0000000603199c10 */ /* 0x040fe2000a7fe41b */
[----:B------:R-:W-:Y:S01]  /*be40*/  IMAD.U32 R32, RZ, RZ, UR8 ;  /* 0x00000008ff207e24 */ /* 0x000fe2000f8e00ff */
[----:B------:R-:W-:Y:S01]  /*be50*/  @!P1 IADD3 R30, P2, R4, R30, RZ ;  /* 0x0000001e041e9210 */ /* 0x000fe20007f5e0ff */
[----:B------:R-:W-:Y:S01]  /*be60*/  @!P1 IMAD.MOV.U32 R179, RZ, RZ, R181 ;  /* 0x000000ffffb39224 */ /* 0x000fe200078e00b5 */
[C---:B------:R-:W-:Y:S02]  /*be70*/  @!P1 IADD3.X R27, R3.reuse, UR7, R29, P3, !PT ;  /* 0x00000007031b9c10 */ /* 0x040fe40009ffe41d */
[----:B------:R-:W-:Y:S01]  /*be80*/  @!P1 IADD3.X R29, R3, UR4, R31, P2, !PT ;  /* 0x00000004031d9c10 */ /* 0x000fe200097fe41f */
[----:B------:R-:W-:Y:S01]  /*be90*/  @!P1 IMAD.WIDE.U32 R32, R32, 0xf0, R178 ;  /* 0x000000f020209825 */ /* 0x000fe200078e00b2 */
[C---:B------:R-:W-:Y:S01]  /*bea0*/  @!P1 IADD3 R9, P2, R4.reuse, R9, RZ ;  /* 0x0000000904099210 */ /* 0x040fe20007f5e0ff */
[----:B------:R-:W-:Y:S01]  /*beb0*/  USHF.L.U32 UR4, UR17, 0x8, URZ ;  /* 0x0000000811047899 */ /* 0x000fe2000800063f */
[----:B------:R-:W-:-:S02]  /*bec0*/  @!P1 IADD3 R5, P4, R4, R5, RZ ;  /* 0x0000000504059210 */ /* 0x000fc40007f9e0ff */
[C---:B------:R-:W-:Y:S01]  /*bed0*/  @!P1 IADD3 R7, P3, R4.reuse, R7, RZ ;  /* 0x0000000704079210 */ /* 0x040fe20007f7e0ff */
[C---:B------:R-:W-:Y:S01]  /*bee0*/  @!P1 IMAD.X R10, R3.reuse, 0x1, R10, P2 ;  /* 0x00000001030a9824 */ /* 0x040fe200010e060a */
[----:B------:R-:W-:Y:S01]  /*bef0*/  @!P1 IADD3 R4, P2, R4, R32, RZ ;  /* 0x0000002004049210 */ /* 0x000fe20007f5e0ff */
[----:B------:R-:W-:Y:S01]  /*bf00*/  @!P1 IMAD.X R6, R3, 0x1, R6, P4 ;  /* 0x0000000103069824 */ /* 0x000fe200020e0606 */
[----:B------:R-:W-:Y:S01]  /*bf10*/  @!P1 LEA R36, P4, R7, UR10, 0x1 ;  /* 0x0000000a07249c11 */ /* 0x000fe2000f8808ff */
[----:B------:R-:W-:Y:S01]  /*bf20*/  @!P1 IMAD.X R8, R3, 0x1, R8, P3 ;  /* 0x0000000103089824 */ /* 0x000fe200018e0608 */
[----:B------:R-:W-:Y:S01]  /*bf30*/  @!P1 LEA R32, P3, R9, UR10, 0x1 ;  /* 0x0000000a09209c11 */ /* 0x000fe2000f8608ff */
[----:B------:R-:W-:Y:S01]  /*bf40*/  IMAD.U32 R206, RZ, RZ, UR4 ;  /* 0x00000004ffce7e24 */ /* 0x000fe2000f8e00ff */
[----:B------:R-:W-:Y:S01]  /*bf50*/  @!P1 LEA R38, P5, R5, UR10, 0x1 ;  /* 0x0000000a05269c11 */ /* 0x000fe2000f8a08ff */
[----:B------:R-:W-:Y:S01]  /*bf60*/  IMAD.U32 R214, RZ, RZ, UR4 ;  /* 0x00000004ffd67e24 */ /* 0x000fe2000f8e00ff */
[----:B------:R-:W-:Y:S01]  /*bf70*/  @!P1 IADD3.X R3, R3, UR9, R33, P2, !PT ;  /* 0x0000000903039c10 */ /* 0x000fe200097fe421 */
[----:B------:R-:W-:Y:S01]  /*bf80*/  IMAD.U32 R208, RZ, RZ, UR4 ;  /* 0x00000004ffd07e24 */ /* 0x000fe2000f8e00ff */
[----:B------:R-:W-:-:S02]  /*bf90*/  @!P1 LEA.HI.X R37, R7, UR11, R8, 0x1, P4 ;  /* 0x0000000b07259c11 */ /* 0x000fc4000a0f0c08 */
[----:B------:R-:W-:Y:S02]  /*bfa0*/  @!P1 LEA.HI.X R33, R9, UR11, R10, 0x1, P3 ;  /* 0x0000000b09219c11 */ /* 0x000fe400098f0c0a */
[----:B------:R-:W-:Y:S02]  /*bfb0*/  @!P1 LEA R10, P4, R12, UR10, 0x1 ;  /* 0x0000000a0c0a9c11 */ /* 0x000fe4000f8808ff */
[----:B------:R-:W-:Y:S02]  /*bfc0*/  @!P1 LEA.HI.X R39, R5, UR11, R6, 0x1, P5 ;  /* 0x0000000b05279c11 */ /* 0x000fe4000a8f0c06 */
[----:B------:R-:W-:Y:S02]  /*bfd0*/  @!P1 LEA R8, P3, R14, UR10, 0x1 ;  /* 0x0000000a0e089c11 */ /* 0x000fe4000f8608ff */
[----:B------:R-:W-:Y:S01]  /*bfe0*/  @!P1 LEA.HI.X R11, R12, UR11, R11, 0x1, P4 ;  /* 0x0000000b0c0b9c11 */ /* 0x000fe2000a0f0c0b */
[----:B------:R-:W-:Y:S01]  /*bff0*/  @!PT LDS RZ, [RZ] ;  /* 0x00000000fffff984 */ /* 0x000fe20000000800 */
[----:B------:R-:W-:Y:S01]  /*c000*/  @!PT LDS RZ, [RZ] ;  /* 0x00000000fffff984 */ /* 0x000fe20000000800 */
[----:B------:R-:W-:Y:S01]  /*c010*/  @!PT LDS RZ, [RZ] ;  /* 0x00000000fffff984 */ /* 0x000fe20000000800 */
[----:B------:R-:W-:Y:S01]  /*c020*/  @!P1 LDGSTS.E.BYPASS.LTC128B.128 [R242+0xb000], desc[UR22][R38.64] ;  /* 0x0b00000026f29fae */ /* 0x000fe2000b901d56 */
[----:B------:R-:W-:-:S02]  /*c030*/  @!P1 LEA R6, P2, R16, UR10, 0x1 ;  /* 0x0000000a10069c11 */ /* 0x000fc4000f8408ff */
[----:B------:R-:W-:Y:S01]  /*c040*/  @!P1 LEA.HI.X R9, R14, UR11, R13, 0x1, P3 ;  /* 0x0000000b0e099c11 */ /* 0x000fe200098f0c0d */
[----:B------:R-:W-:Y:S01]  /*c050*/  @P1 STS.128 [R242+0xb800], RZ ;  /* 0x00b800fff2001388 */ /* 0x000fe20000000c00 */
[----:B------:R-:W-:Y:S02]  /*c060*/  @!P1 LEA R40, P5, R18, UR10, 0x1 ;  /* 0x0000000a12289c11 */ /* 0x000fe4000f8a08ff */
[----:B------:R-:W-:Y:S01]  /*c070*/  @!P1 LEA.HI.X R7, R16, UR11, R15, 0x1, P2 ;  /* 0x0000000b10079c11 */ /* 0x000fe200090f0c0f */
[----:B------:R-:W-:Y:S01]  /*c080*/  @!PT LDS RZ, [RZ] ;  /* 0x00000000fffff984 */ /* 0x000fe20000000800 */
[----:B------:R-:W-:Y:S01]  /*c090*/  @!PT LDS RZ, [RZ] ;  /* 0x00000000fffff984 */ /* 0x000fe20000000800 */
[----:B------:R-:W-:Y:S01]  /*c0a0*/  @!PT LDS RZ, [RZ] ;  /* 0x00000000fffff984 */ /* 0x000fe20000000800 */
[----:B------:R-:W-:Y:S01]  /*c0b0*/  @!P1 LDGSTS.E.BYPASS.LTC128B.128 [R242+0xb800], desc[UR22][R10.64] ;  /* 0x0b8000000af29fae */ /* 0x000fe2000b901d56 */
[----:B------:R-:W-:Y:S02]  /*c0c0*/  @!P1 LEA R16, P4, R20, UR10, 0x1 ;  /* 0x0000000a14109c11 */ /* 0x000fe4000f8808ff */
[----:B------:R-:W-:Y:S01]  /*c0d0*/  @!P1 LEA.HI.X R41, R18, UR11, R17, 0x1, P5 ;  /* 0x0000000b12299c11 */ /* 0x000fe2000a8f0c11 */
[----:B------:R-:W-:Y:S01]  /*c0e0*/  @P1 STS.128 [R242+0xc000], RZ ;  /* 0x00c000fff2001388 */ /* 0x000fe20000000c00 */
[----:B------:R-:W-:-:S02]  /*c0f0*/  @!P1 LEA R12, P2, R24, UR10, 0x1 ;  /* 0x0000000a180c9c11 */ /* 0x000fc4000f8408ff */
[----:B------:R-:W-:Y:S01]  /*c100*/  @!P1 LEA R14, P3, R22, UR10, 0x1 ;  /* 0x0000000a160e9c11 */ /* 0x000fe2000f8608ff */
[----:B------:R-:W-:Y:S01]  /*c110*/  @!PT LDS RZ, [RZ] ;  /* 0x00000000fffff984 */ /* 0x000fe20000000800 */
[----:B------:R-:W-:Y:S01]  /*c120*/  @!PT LDS RZ, [RZ] ;  /* 0x00000000fffff984 */ /* 0x000fe20000000800 */
[----:B------:R-:W-:Y:S01]  /*c130*/  @!PT LDS RZ, [RZ] ;  /* 0x00000000fffff984 */ /* 0x000fe20000000800 */
[----:B------:R1:W-:Y:S01]  /*c140*/  @!P1 LDGSTS.E.BYPASS.LTC128B.128 [R242+0xc000], desc[UR22][R36.64] ;  /* 0x0c00000024f29fae */ /* 0x0003e2000b901d56 */
[----:B------:R-:W-:Y:S02]  /*c150*/  @!P1 LEA.HI.X R17, R20, UR11, R19, 0x1, P4 ;  /* 0x0000000b14119c11 */ /* 0x000fe4000a0f0c13 */
[----:B------:R-:W-:Y:S01]  /*c160*/  @!P1 LEA.HI.X R13, R24, UR11, R23, 0x1, P2 ;  /* 0x0000000b180d9c11 */ /* 0x000fe200090f0c17 */
[----:B------:R-:W-:Y:S01]  /*c170*/  @P1 STS.128 [R242+0xc800], RZ ;  /* 0x00c800fff2001388 */ /* 0x000fe20000000c00 */
[----:B------:R-:W-:Y:S02]  /*c180*/  @!P1 LEA.HI.X R15, R22, UR11, R21, 0x1, P3 ;  /* 0x0000000b160f9c11 */ /* 0x000fe400098f0c15 */
[----:B------:R-:W-:Y:S01]  /*c190*/  @!P1 LEA R24, P5, R26, UR10, 0x1 ;  /* 0x0000000a1a189c11 */ /* 0x000fe2000f8a08ff */
[----:B------:R-:W-:Y:S01]  /*c1a0*/  @!PT LDS RZ, [RZ] ;  /* 0x00000000fffff984 */ /* 0x000fe20000000800 */
[----:B------:R-:W-:Y:S01]  /*c1b0*/  @!PT LDS RZ, [RZ] ;  /* 0x00000000fffff984 */ /* 0x000fe20000000800 */
[----:B------:R-:W-:Y:S01]  /*c1c0*/  @!PT LDS RZ, [RZ] ;  /* 0x00000000fffff984 */ /* 0x000fe20000000800 */
[----:B------:R-:W-:Y:S01]  /*c1d0*/  @!P1 LDGSTS.E.BYPASS.LTC128B.128 [R242+0xc800], desc[UR22][R8.64] ;  /* 0x0c80000008f29fae */ /* 0x000fe2000b901d56 */
[----:B------:R-:W-:-:S02]  /*c1e0*/  @!P1 LEA R22, P4, R28, UR10, 0x1 ;  /* 0x0000000a1c169c11 */ /* 0x000fc4000f8808ff */
[----:B------:R-:W-:Y:S01]  /*c1f0*/  @!P1 LEA R20, P3, R30, UR10, 0x1 ;  /* 0x0000000a1e149c11 */ /* 0x000fe2000f8608ff */
[----:B------:R-:W-:Y:S01]  /*c200*/  @P1 STS.128 [R242+0xd000], RZ ;  /* 0x00d000fff2001388 */ /* 0x000fe20000000c00 */
[----:B------:R-:W-:Y:S02]  /*c210*/  @!P1 LEA.HI.X R25, R26, UR11, R25, 0x1, P5 ;  /* 0x0000000b1a199c11 */ /* 0x000fe4000a8f0c19 */
[----:B------:R-:W-:Y:S01]  /*c220*/  @!P1 LEA R18, P2, R4, UR10, 0x1 ;  /* 0x0000000a04129c11 */ /* 0x000fe2000f8408ff */
[----:B------:R-:W-:Y:S01]  /*c230*/  @!PT LDS RZ, [RZ] ;  /* 0x00000000fffff984 */ /* 0x000fe20000000800 */
[----:B------:R-:W-:Y:S01]  /*c240*/  @!PT LDS RZ, [RZ] ;  /* 0x00000000fffff984 */ /* 0x000fe20000000800 */
[----:B------:R-:W-:Y:S01]  /*c250*/  @!PT LDS RZ, [RZ] ;  /* 0x00000000fffff984 */ /* 0x000fe20000000800 */
[----:B------:R-:W-:Y:S01]  /*c260*/  @!P1 LDGSTS.E.BYPASS.LTC128B.128 [R242+0xd000], desc[UR22][R6.64] ;  /* 0x0d00000006f29fae */ /* 0x000fe2000b901d56 */
[----:B------:R-:W-:Y:S02]  /*c270*/  @!P1 LEA.HI.X R23, R28, UR11, R27, 0x1, P4 ;  /* 0x0000000b1c179c11 */ /* 0x000fe4000a0f0c1b */
[----:B------:R-:W-:Y:S01]  /*c280*/  @!P1 LEA.HI.X R21, R30, UR11, R29, 0x1, P3 ;  /* 0x0000000b1e159c11 */ /* 0x000fe200098f0c1d */
[----:B------:R-:W-:Y:S01]  /*c290*/  @P1 STS.128 [R242+0xd800], RZ ;  /* 0x00d800fff2001388 */ /* 0x000fe20000000c00 */
[----:B------:R-:W-:-:S03]  /*c2a0*/  @!P1 LEA.HI.X R19, R4, UR11, R3, 0x1, P2 ;  /* 0x0000000b04139c11 */ /* 0x000fc600090f0c03 */
[----:B------:R-:W-:Y:S01]  /*c2b0*/  @!PT LDS RZ, [RZ] ;  /* 0x00000000fffff984 */ /* 0x000fe20000000800 */
[----:B------:R-:W-:Y:S01]  /*c2c0*/  @!PT LDS RZ, [RZ] ;  /* 0x00000000fffff984 */ /* 0x000fe20000000800 */
[----:B------:R-:W-:Y:S01]  /*c2d0*/  @!PT LDS RZ, [RZ] ;  /* 0x00000000fffff984 */ /* 0x000fe20000000800 */
[----:B------:R-:W-:Y:S04]  /*c2e0*/  @!P1 LDGSTS.E.BYPASS.LTC128B.128 [R242+0xd800], desc[UR22][R40.64] ;  /* 0x0d80000028f29fae */ /* 0x000fe8000b901d56 */
[----:B------:R-:W-:Y:S04]  /*c2f0*/  @P1 STS.128 [R242+0xe000], RZ ;  /* 0x00e000fff2001388 */ /* 0x000fe80000000c00 */
        /* <DEDUP_REMOVED lines=33> */
[----:B------:R2:W-:Y:S04]  /*c510*/  @!P1 LDGSTS.E.BYPASS.LTC128B.128 [R242+0x11000], desc[UR22][R20.64] ;  /* 0x1100000014f29fae */ /* 0x0005e8000b901d56 */
[----:B------:R-:W-:Y:S04]  /*c520*/  @P1 STS.128 [R242+0x11800], RZ ;  /* 0x011800fff2001388 */ /* 0x000fe80000000c00 */
[----:B------:R-:W-:Y:S01]  /*c530*/  @!PT LDS RZ, [RZ] ;  /* 0x00000000fffff984 */ /* 0x000fe20000000800 */
[----:B------:R-:W-:Y:S01]  /*c540*/  @!PT LDS RZ, [RZ] ;  /* 0x00000000fffff984 */ /* 0x000fe20000000800 */
[----:B------:R-:W-:Y:S01]  /*c550*/  @!PT LDS RZ, [RZ] ;  /* 0x00000000fffff984 */ /* 0x000fe20000000800 */
[----:B------:R3:W-:Y:S04]  /*c560*/  @!P1 LDGSTS.E.BYPASS.LTC128B.128 [R242+0x11800], desc[UR22][R18.64] ;  /* 0x1180000012f29fae */ /* 0x0007e8000b901d56 */
[----:B------:R-:W-:Y:S04]  /*c570*/  LDSM.16.M88.4 R124, [R240] ;  /* 0x00000000f07c783b */ /* 0x000fe80000000200 */
[----:B------:R-:W4:Y:S04]  /*c580*/  LDSM.16.M88.4 R76, [R239+0x3800] ;  /* 0x00380000ef4c783b */ /* 0x000f280000000200 */
[----:B------:R-:W5:Y:S04]  /*c590*/  LDSM.16.M88.4 R100, [R239+0x2000] ;  /* 0x00200000ef64783b */ /* 0x000f680000000200 */
[----:B------:R-:W3:Y:S04]  /*c5a0*/  LDSM.16.M88.4 R84, [R239+0x3000] ;  /* 0x00300000ef54783b */ /* 0x000ee80000000200 */
[----:B------:R-:W-:Y:S04]  /*c5b0*/  LDSM.16.M88.4 R108, [R176] ;  /* 0x00000000b06c783b */ /* 0x000fe80000000200 */
[----:B------:R-:W3:Y:S04]  /*c5c0*/  LDSM.16.M88.4 R112, [R235+0x3800] ;  /* 0x00380000eb70783b */ /* 0x000ee80000000200 */
[----:B------:R-:W3:Y:S04]  /*c5d0*/  LDSM.16.M88.4 R68, [R239+0x4000] ;  /* 0x00400000ef44783b */ /* 0x000ee80000000200 */
[----:B------:R-:W3:Y:S04]  /*c5e0*/  LDSM.16.M88.4 R60, [R239+0x4800] ;  /* 0x00480000ef3c783b */ /* 0x000ee80000000200 */
[----:B------:R-:W3:Y:S04]  /*c5f0*/  LDSM.16.M88.4 R92, [R239+0x2800] ;  /* 0x00280000ef5c783b */ /* 0x000ee80000000200 */
[----:B------:R-:W3:Y:S04]  /*c600*/  LDSM.16.M88.4 R52, [R239+0x5000] ;  /* 0x00500000ef34783b */ /* 0x000ee80000000200 */
[----:B------:R-:W3:Y:S04]  /*c610*/  LDSM.16.M88.4 R44, [R239+0x5800] ;  /* 0x00580000ef2c783b */ /* 0x000ee80000000200 */
[----:B-1----:R-:W1:Y:S01]  /*c620*/  LDSM.16.M88.4 R36, [R239+0x6000] ;  /* 0x00600000ef24783b */ /* 0x002e620000000200 */
[C---:B----4-:R-:W-:Y:S03]  /*c630*/  HMMA.16816.F32 R80, R124.reuse, R76, RZ ;  /* 0x0000004c7c50723c */ /* 0x050fe600000018ff */
[----:B------:R-:W4:Y:S03]  /*c640*/  LDSM.16.M88.4 R28, [R239+0x6800] ;  /* 0x00680000ef1c783b */ /* 0x000f260000000200 */
[C---:B------:R-:W-:Y:S01]  /*c650*/  HMMA.16816.F32 R76, R124.reuse, R78, RZ ;  /* 0x0000004e7c4c723c */ /* 0x040fe200000018ff */
[----:B--2---:R-:W2:Y:S04]  /*c660*/  LDSM.16.M88.4 R20, [R239+0x7000] ;  /* 0x00700000ef14783b */ /* 0x004ea80000000200 */
[----:B------:R-:W2:Y:S01]  /*c670*/  LDSM.16.M88.4 R12, [R239+0x7800] ;  /* 0x00780000ef0c783b */ /* 0x000ea20000000200 */
[C---:B-----5:R-:W-:Y:S03]  /*c680*/  HMMA.16816.F32 R104, R124.reuse, R100, RZ ;  /* 0x000000647c68723c */ /* 0x060fe600000018ff */
[----:B------:R-:W5:Y:S03]  /*c690*/  LDSM.16.M88.4 R4, [R239+0x8000] ;  /* 0x00800000ef04783b */ /* 0x000f660000000200 */
[C---:B------:R-:W-:Y:S01]  /*c6a0*/  HMMA.16816.F32 R100, R124.reuse, R102, RZ ;  /* 0x000000667c64723c */ /* 0x040fe200000018ff */
[----:B------:R-:W5:Y:S04]  /*c6b0*/  LDSM.16.M88.4 R172, [R239+0x8800] ;  /* 0x00880000efac783b */ /* 0x000f680000000200 */
[----:B------:R-:W5:Y:S01]  /*c6c0*/  LDSM.16.M88.4 R164, [R239+0x9000] ;  /* 0x00900000efa4783b */ /* 0x000f620000000200 */
[C---:B---3--:R-:W-:Y:S03]  /*c6d0*/  HMMA.16816.F32 R88, R124.reuse, R84, RZ ;  /* 0x000000547c58723c */ /* 0x048fe600000018ff */
[----:B------:R-:W3:Y:S03]  /*c6e0*/  LDSM.16.M88.4 R192, [R239+0x9800] ;  /* 0x00980000efc0783b */ /* 0x000ee60000000200 */
[----:B------:R-:W-:Y:S01]  /*c6f0*/  HMMA.16816.F32 R84, R124, R86, RZ ;  /* 0x000000567c54723c */ /* 0x000fe200000018ff */
[----:B------:R-:W3:Y:S04]  /*c700*/  LDSM.16.M88.4 R188, [R235+0x2000] ;  /* 0x00200000ebbc783b */ /* 0x000ee80000000200 */
[----:B------:R-:W3:Y:S01]  /*c710*/  LDSM.16.M88.4 R180, [R235+0x3000] ;  /* 0x00300000ebb4783b */ /* 0x000ee20000000200 */
[C---:B------:R-:W-:Y:S03]  /*c720*/  HMMA.16816.F32 R80, R108.reuse, R112, R80 ;  /* 0x000000706c50723c */ /* 0x040fe60000001850 */
[----:B------:R-:W3:Y:S03]  /*c730*/  LDSM.16.M88.4 R120, [R235+0x4000] ;  /* 0x00400000eb78783b */ /* 0x000ee60000000200 */
[----:B------:R-:W-:Y:S01]  /*c740*/  HMMA.16816.F32 R76, R108, R114, R76 ;  /* 0x000000726c4c723c */ /* 0x000fe2000000184c */
[----:B------:R-:W3:Y:S04]  /*c750*/  LDSM.16.M88.4 R116, [R235+0x4800] ;  /* 0x00480000eb74783b */ /* 0x000ee80000000200 */
[----:B------:R-:W3:Y:S01]  /*c760*/  LDSM.16.M88.4 R112, [R235+0x6800] ;  /* 0x00680000eb70783b */ /* 0x000ee20000000200 */
[C---:B------:R-:W-:Y:S03]  /*c770*/  HMMA.16816.F32 R72, R124.reuse, R68, RZ ;  /* 0x000000447c48723c */ /* 0x040fe600000018ff */
[----:B------:R-:W3:Y:S03]  /*c780*/  LDSM.16.M88.4 R184, [R235+0x2800] ;  /* 0x00280000ebb8783b */ /* 0x000ee60000000200 */
[C---:B------:R-:W-:Y:S01]  /*c790*/  HMMA.16816.F32 R64, R124.reuse, R60, RZ ;  /* 0x0000003c7c40723c */ /* 0x040fe200000018ff */
[----:B------:R-:W-:Y:S01]  /*c7a0*/  LDSM.16.M88.4 R196, [R235+0x5000] ;  /* 0x00500000ebc4783b */ /* 0x000fe20000000200 */
[----:B------:R-:W4:Y:S04]  /*c7b0*/  S2R R3, SR_TID.X ;  /* 0x0000000000037919 */ /* 0x000f280000002100 */
[C---:B------:R-:W-:Y:S01]  /*c7c0*/  HMMA.16816.F32 R68, R124.reuse, R70, RZ ;  /* 0x000000467c44723c */ /* 0x040fe200000018ff */
[----:B------:R-:W0:Y:S05]  /*c7d0*/  LDGDEPBAR ;  /* 0x00000000000079af */ /* 0x000e2a0000000000 */
[C---:B------:R-:W-:Y:S06]  /*c7e0*/  HMMA.16816.F32 R60, R124.reuse, R62, RZ ;  /* 0x0000003e7c3c723c */ /* 0x040fec00000018ff */
[C---:B------:R-:W-:Y:S06]  /*c7f0*/  HMMA.16816.F32 R96, R124.reuse, R92, RZ ;  /* 0x0000005c7c60723c */ /* 0x040fec00000018ff */
[C---:B------:R-:W-:Y:S06]  /*c800*/  HMMA.16816.F32 R56, R124.reuse, R52, RZ ;  /* 0x000000347c38723c */ /* 0x040fec00000018ff */
[C---:B------:R-:W-:Y:S06]  /*c810*/  HMMA.16816.F32 R48, R124.reuse, R44, RZ ;  /* 0x0000002c7c30723c */ /* 0x040fec00000018ff */
[----:B-1----:R-:W-:Y:S01]  /*c820*/  HMMA.16816.F32 R40, R124, R36, RZ ;  /* 0x000000247c28723c */ /* 0x002fe200000018ff */
[----:B----4-:R-:W-:-:S05]  /*c830*/  IMAD.SHL.U32 R3, R3, 0x2, RZ ;  /* 0x0000000203037824 */ /* 0x010fca00078e00ff */
[C---:B------:R-:W-:Y:S06]  /*c840*/  HMMA.16816.F32 R32, R124.reuse, R28, RZ ;  /* 0x0000001c7c20723c */ /* 0x040fec00000018ff */
[C---:B--2---:R-:W-:Y:S06]  /*c850*/  HMMA.16816.F32 R24, R124.reuse, R20, RZ ;  /* 0x000000147c18723c */ /* 0x044fec00000018ff */
[C---:B------:R-:W-:Y:S06]  /*c860*/  HMMA.16816.F32 R16, R124.reuse, R12, RZ ;  /* 0x0000000c7c10723c */ /* 0x040fec00000018ff */
[C---:B-----5:R-:W-:Y:S06]  /*c870*/  HMMA.16816.F32 R8, R124.reuse, R4, RZ ;  /* 0x000000047c08723c */ /* 0x060fec00000018ff */
        /* <DEDUP_REMOVED lines=12> */
[----:B---3--:R-:W-:Y:S06]  /*c940*/  HMMA.16816.F32 R128, R124, R192, RZ ;  /* 0x000000c07c80723c */ /* 0x008fec00000018ff */
[C---:B------:R-:W-:Y:S06]  /*c950*/  HMMA.16816.F32 R104, R108.reuse, R188, R104 ;  /* 0x000000bc6c68723c */ /* 0x040fec0000001868 */
[----:B------:R-:W-:Y:S01]  /*c960*/  HMMA.16816.F32 R100, R108, R190, R100 ;  /* 0x000000be6c64723c */ /* 0x000fe20000001864 */
[----:B------:R-:W1:Y:S05]  /*c970*/  LDSM.16.M88.4 R188, [R235+0x6000] ;  /* 0x00600000ebbc783b */ /* 0x000e6a0000000200 */
[----:B------:R-:W-:Y:S01]  /*c980*/  HMMA.16816.F32 R124, R124, R194, RZ ;  /* 0x000000c27c7c723c */ /* 0x000fe200000018ff */
[----:B------:R-:W2:Y:S05]  /*c990*/  LDSM.16.M88.4 R192, [R235+0x5800] ;  /* 0x00580000ebc0783b */ /* 0x000eaa0000000200 */
[C---:B------:R-:W-:Y:S06]  /*c9a0*/  HMMA.16816.F32 R88, R108.reuse, R180, R88 ;  /* 0x000000b46c58723c */ /* 0x040fec0000001858 */
[C---:B------:R-:W-:Y:S01]  /*c9b0*/  HMMA.16816.F32 R84, R108.reuse, R182, R84 ;  /* 0x000000b66c54723c */ /* 0x040fe20000001854 */
[----:B------:R-:W3:Y:S05]  /*c9c0*/  LDSM.16.M88.4 R180, [R235+0x7800] ;  /* 0x00780000ebb4783b */ /* 0x000eea0000000200 */
[C---:B------:R-:W-:Y:S06]  /*c9d0*/  HMMA.16816.F32 R72, R108.reuse, R120, R72 ;  /* 0x000000786c48723c */ /* 0x040fec0000001848 */
[C---:B------:R-:W-:Y:S01]  /*c9e0*/  HMMA.16816.F32 R68, R108.reuse, R122, R68 ;  /* 0x0000007a6c44723c */ /* 0x040fe20000001844 */
[----:B------:R-:W4:Y:S05]  /*c9f0*/  LDSM.16.M88.4 R120, [R235+0x8000] ;  /* 0x00800000eb78783b */ /* 0x000f2a0000000200 */
[C---:B------:R-:W-:Y:S06]  /*ca00*/  HMMA.16816.F32 R64, R108.reuse, R116, R64 ;  /* 0x000000746c40723c */ /* 0x040fec0000001840 */
[C---:B------:R-:W-:Y:S01]  /*ca10*/  HMMA.16816.F32 R60, R108.reuse, R118, R60 ;  /* 0x000000766c3c723c */ /* 0x040fe2000000183c */
[----:B------:R-:W5:Y:S05]  /*ca20*/  LDSM.16.M88.4 R116, [R235+0x8800] ;  /* 0x00880000eb74783b */ /* 0x000f6a0000000200 */
[C---:B------:R-:W-:Y:S06]  /*ca30*/  HMMA.16816.F32 R32, R108.reuse, R112, R32 ;  /* 0x000000706c20723c */ /* 0x040fec0000001820 */
[C---:B------:R-:W-:Y:S01]  /*ca40*/  HMMA.16816.F32 R28, R108.reuse, R114, R28 ;  /* 0x000000726c1c723c */ /* 0x040fe2000000181c */
[----:B------:R-:W5:Y:S05]  /*ca50*/  LDSM.16.M88.4 R112, [R235+0x9000] ;  /* 0x00900000eb70783b */ /* 0x000f6a0000000200 */
[C---:B------:R-:W-:Y:S06]  /*ca60*/  HMMA.16816.F32 R96, R108.reuse, R184, R96 ;  /* 0x000000b86c60723c */ /* 0x040fec0000001860 */
[C---:B------:R-:W-:Y:S01]  /*ca70*/  HMMA.16816.F32 R92, R108.reuse, R186, R92 ;  /* 0x000000ba6c5c723c */ /* 0x040fe2000000185c */
[----:B------:R-:W5:Y:S05]  /*ca80*/  LDSM.16.M88.4 R184, [R235+0x7000] ;  /* 0x00700000ebb8783b */ /* 0x000f6a0000000200 */
[C---:B-1----:R-:W-:Y:S06]  /*ca90*/  HMMA.16816.F32 R40, R108.reuse, R188, R40 ;  /* 0x000000bc6c28723c */ /* 0x042fec0000001828 */
[C---:B------:R-:W-:Y:S01]  /*caa0*/  HMMA.16816.F32 R36, R108.reuse, R190, R36 ;  /* 0x000000be6c24723c */ /* 0x040fe20000001824 */
[----:B------:R-:W1:Y:S05]  /*cab0*/  LDSM.16.M88.4 R188, [R235+0x9800] ;  /* 0x00980000ebbc783b */ /* 0x000e6a0000000200 */
[C---:B--2---:R-:W-:Y:S06]  /*cac0*/  HMMA.16816.F32 R48, R108.reuse, R192, R48 ;  /* 0x000000c06c30723c */ /* 0x044fec0000001830 */
[----:B------:R-:W-:Y:S01]  /*cad0*/  HMMA.16816.F32 R44, R108, R194, R44 ;  /* 0x000000c26c2c723c */ /* 0x000fe2000000182c */
[----:B------:R-:W-:-:S05]  /*cae0*/  IMAD R192, R241, 0x2, R240 ;  /* 0x00000002f1c07824 */ /* 0x000fca00078e02f0 */
[C---:B---3--:R-:W-:Y:S01]  /*caf0*/  HMMA.16816.F32 R16, R108.reuse, R180, R16 ;  /* 0x000000b46c10723c */ /* 0x048fe20000001810 */
[----:B------:R-:W-:Y:S05]  /*cb00*/  LDSM.16.M88.4 R192, [R192] ;  /* 0x00000000c0c0783b */ /* 0x000fea0000000200 */
[C---:B------:R-:W-:Y:S01]  /*cb10*/  HMMA.16816.F32 R12, R108.reuse, R182, R12 ;  /* 0x000000b66c0c723c */ /* 0x040fe2000000180c */
[----:B------:R-:W2:Y:S05]  /*cb20*/  LDSM.16.M88.4 R180, [R231] ;  /* 0x00000000e7b4783b */ /* 0x000eaa0000000200 */
[C---:B----4-:R-:W-:Y:S06]  /*cb30*/  HMMA.16816.F32 R8, R108.reuse, R120, R8 ;  /* 0x000000786c08723c */ /* 0x050fec0000001808 */
[C---:B------:R-:W-:Y:S01]  /*cb40*/  HMMA.16816.F32 R4, R108.reuse, R122, R4 ;  /* 0x0000007a6c04723c */ /* 0x040fe20000001804 */
[----:B------:R-:W3:Y:S05]  /*cb50*/  LDSM.16.M88.4 R120, [R230] ;  /* 0x00000000e678783b */ /* 0x000eea0000000200 */
[C---:B-----5:R-:W-:Y:S06]  /*cb60*/  HMMA.16816.F32 R176, R108.reuse, R116, R176 ;  /* 0x000000746cb0723c */ /* 0x060fec00000018b0 */
[C---:B------:R-:W-:Y:S01]  /*cb70*/  HMMA.16816.F32 R172, R108.reuse, R118, R172 ;  /* 0x000000766cac723c */ /* 0x040fe200000018ac */
[----:B------:R-:W4:Y:S05]  /*cb80*/  LDSM.16.M88.4 R116, [R229] ;  /* 0x00000000e574783b */ /* 0x000f2a0000000200 */
[C---:B------:R-:W-:Y:S06]  /*cb90*/  HMMA.16816.F32 R168, R108.reuse, R112, R168 ;  /* 0x000000706ca8723c */ /* 0x040fec00000018a8 */
[C---:B------:R-:W-:Y:S01]  /*cba0*/  HMMA.16816.F32 R164, R108.reuse, R114, R164 ;  /* 0x000000726ca4723c */ /* 0x040fe200000018a4 */
[----:B------:R-:W5:Y:S05]  /*cbb0*/  LDSM.16.M88.4 R112, [R228] ;  /* 0x00000000e470783b */ /* 0x000f6a0000000200 */
[C---:B------:R-:W-:Y:S06]  /*cbc0*/  HMMA.16816.F32 R56, R108.reuse, R196, R56 ;  /* 0x000000c46c38723c */ /* 0x040fec0000001838 */
[C---:B------:R-:W-:Y:S06]  /*cbd0*/  HMMA.16816.F32 R52, R108.reuse, R198, R52 ;  /* 0x000000c66c34723c */ /* 0x040fec0000001834 */
[C---:B------:R-:W-:Y:S06]  /*cbe0*/  HMMA.16816.F32 R24, R108.reuse, R184, R24 ;  /* 0x000000b86c18723c */ /* 0x040fec0000001818 */
[C---:B------:R-:W-:Y:S01]  /*cbf0*/  HMMA.16816.F32 R20, R108.reuse, R186, R20 ;  /* 0x000000ba6c14723c */ /* 0x040fe20000001814 */
[----:B------:R-:W-:Y:S05]  /*cc00*/  LDSM.16.M88.4 R184, [R238] ;  /* 0x00000000eeb8783b */ /* 0x000fea0000000200 */
[C---:B-1----:R-:W-:Y:S06]  /*cc10*/  HMMA.16816.F32 R128, R108.reuse, R188, R128 ;  /* 0x000000bc6c80723c */ /* 0x042fec0000001880 */
[----:B------:R-:W-:Y:S01]  /*cc20*/  HMMA.16816.F32 R124, R108, R190, R124 ;  /* 0x000000be6c7c723c */ /* 0x000fe2000000187c */
[----:B------:R-:W1:Y:S04]  /*cc30*/  LDSM.16.M88.4 R108, [R227] ;  /* 0x00000000e36c783b */ /* 0x000e680000000200 */
[----:B------:R-:W-:Y:S01]  /*cc40*/  LDSM.16.M88.4 R188, [R226] ;  /* 0x00000000e2bc783b */ /* 0x000fe20000000200 */
[C---:B--2---:R-:W-:Y:S06]  /*cc50*/  HMMA.16816.F32 R96, R192.reuse, R180, R96 ;  /* 0x000000b4c060723c */ /* 0x044fec0000001860 */
[C---:B------:R-:W-:Y:S01]  /*cc60*/  HMMA.16816.F32 R92, R192.reuse, R182, R92 ;  /* 0x000000b6c05c723c */ /* 0x040fe2000000185c */
[----:B------:R-:W2:Y:S05]  /*cc70*/  LDSM.16.M88.4 R180, [R224] ;  /* 0x00000000e0b4783b */ /* 0x000eaa0000000200 */
[C---:B---3--:R-:W-:Y:S06]  /*cc80*/  HMMA.16816.F32 R88, R192.reuse, R120, R88 ;  /* 0x00000078c058723c */ /* 0x048fec0000001858 */
[C---:B------:R-:W-:Y:S01]  /*cc90*/  HMMA.16816.F32 R84, R192.reuse, R122, R84 ;  /* 0x0000007ac054723c */ /* 0x040fe20000001854 */
[----:B------:R-:W3:Y:S05]  /*cca0*/  LDSM.16.M88.4 R120, [R223] ;  /* 0x00000000df78783b */ /* 0x000eea0000000200 */
[C---:B----4-:R-:W-:Y:S06]  /*ccb0*/  HMMA.16816.F32 R80, R192.reuse, R116, R80 ;  /* 0x00000074c050723c */ /* 0x050fec0000001850 */
[C---:B------:R-:W-:Y:S01]  /*ccc0*/  HMMA.16816.F32 R76, R192.reuse, R118, R76 ;  /* 0x00000076c04c723c */ /* 0x040fe2000000184c */
[----:B------:R-:W4:Y:S05]  /*ccd0*/  LDSM.16.M88.4 R116, [R222] ;  /* 0x00000000de74783b */ /* 0x000f2a0000000200 */
[C---:B-----5:R-:W-:Y:S06]  /*cce0*/  HMMA.16816.F32 R72, R192.reuse, R112, R72 ;  /* 0x00000070c048723c */ /* 0x060fec0000001848 */
[C---:B------:R-:W-:Y:S01]  /*ccf0*/  HMMA.16816.F32 R68, R192.reuse, R114, R68 ;  /* 0x00000072c044723c */ /* 0x040fe20000001844 */
[----:B------:R-:W5:Y:S05]  /*cd00*/  LDSM.16.M88.4 R112, [R221] ;  /* 0x00000000dd70783b */ /* 0x000f6a0000000200 */
[C---:B-1----:R-:W-:Y:S06]  /*cd10*/  HMMA.16816.F32 R64, R192.reuse, R108, R64 ;  /* 0x0000006cc040723c */ /* 0x042fec0000001840 */
[C---:B------:R-:W-:Y:S01]  /*cd20*/  HMMA.16816.F32 R60, R192.reuse, R110, R60 ;  /* 0x0000006ec03c723c */ /* 0x040fe2000000183c */
[----:B------:R-:W1:Y:S05]  /*cd30*/  LDSM.16.M88.4 R108, [R220] ;  /* 0x00000000dc6c783b */ /* 0x000e6a0000000200 */
[C---:B--2---:R-:W-:Y:S06]  /*cd40*/  HMMA.16816.F32 R40, R192.reuse, R180, R40 ;  /* 0x000000b4c028723c */ /* 0x044fec0000001828 */
[C---:B------:R-:W-:Y:S01]  /*cd50*/  HMMA.16816.F32 R36, R192.reuse, R182, R36 ;  /* 0x000000b6c024723c */ /* 0x040fe20000001824 */
[----:B------:R-:W2:Y:S05]  /*cd60*/  LDSM.16.M88.4 R180, [R217] ;  /* 0x00000000d9b4783b */ /* 0x000eaa0000000200 */
[C---:B---3--:R-:W-:Y:S06]  /*cd70*/  HMMA.16816.F32 R32, R192.reuse, R120, R32 ;  /* 0x00000078c020723c */ /* 0x048fec0000001820 */
[C---:B------:R-:W-:Y:S01]  /*cd80*/  HMMA.16816.F32 R28, R192.reuse, R122, R28 ;  /* 0x0000007ac01c723c */ /* 0x040fe2000000181c */
[----:B------:R-:W-:Y:S05]  /*cd90*/  LDSM.16.M88.4 R120, [R237] ;  /* 0x00000000ed78783b */ /* 0x000fea0000000200 */
[C---:B----4-:R-:W-:Y:S06]  /*cda0*/  HMMA.16816.F32 R24, R192.reuse, R116, R24 ;  /* 0x00000074c018723c */ /* 0x050fec0000001818 */
[C---:B------:R-:W-:Y:S01]  /*cdb0*/  HMMA.16816.F32 R20, R192.reuse, R118, R20 ;  /* 0x00000076c014723c */ /* 0x040fe20000001814 */
[----:B------:R-:W3:Y:S05]  /*cdc0*/  LDSM.16.M88.4 R116, [R216] ;  /* 0x00000000d874783b */ /* 0x000eea0000000200 */
[C---:B------:R-:W-:Y:S06]  /*cdd0*/  HMMA.16816.F32 R56, R192.reuse, R188, R56 ;  /* 0x000000bcc038723c */ /* 0x040fec0000001838 */
[C---:B------:R-:W-:Y:S01]  /*cde0*/  HMMA.16816.F32 R52, R192.reuse, R190, R52 ;  /* 0x000000bec034723c */ /* 0x040fe20000001834 */
[----:B------:R-:W4:Y:S05]  /*cdf0*/  LDSM.16.M88.4 R188, [R219] ;  /* 0x00000000dbbc783b */ /* 0x000f2a0000000200 */
[C---:B-----5:R-:W-:Y:S06]  /*ce00*/  HMMA.16816.F32 R16, R192.reuse, R112, R16 ;  /* 0x00000070c010723c */ /* 0x060fec0000001810 */
[C---:B------:R-:W-:Y:S01]  /*ce10*/  HMMA.16816.F32 R12, R192.reuse, R114, R12 ;  /* 0x00000072c00c723c */ /* 0x040fe2000000180c */
[----:B------:R-:W5:Y:S05]  /*ce20*/  LDSM.16.M88.4 R112, [R216+0x800] ;  /* 0x00080000d870783b */ /* 0x000f6a0000000200 */
[C---:B------:R-:W-:Y:S06]  /*ce30*/  HMMA.16816.F32 R104, R192.reuse, R184, R104 ;  /* 0x000000b8c068723c */ /* 0x040fec0000001868 */
[C---:B-1----:R-:W-:Y:S06]  /*ce40*/  HMMA.16816.F32 R8, R192.reuse, R108, R8 ;  /* 0x0000006cc008723c */ /* 0x042fec0000001808 */
[C---:B------:R-:W-:Y:S01]  /*ce50*/  HMMA.16816.F32 R4, R192.reuse, R110, R4 ;  /* 0x0000006ec004723c */ /* 0x040fe20000001804 */
[----:B------:R-:W1:Y:S05]  /*ce60*/  LDSM.16.M88.4 R108, [R216+0x1000] ;  /* 0x00100000d86c783b */ /* 0x000e6a0000000200 */
[C---:B--2---:R-:W-:Y:S06]  /*ce70*/  HMMA.16816.F32 R128, R192.reuse, R180, R128 ;  /* 0x000000b4c080723c */ /* 0x044fec0000001880 */
[C---:B------:R-:W-:Y:S01]  /*ce80*/  HMMA.16816.F32 R124, R192.reuse, R182, R124 ;  /* 0x000000b6c07c723c */ /* 0x040fe2000000187c */
[----:B------:R-:W2:Y:S05]  /*ce90*/  LDSM.16.M88.4 R180, [R216+0x1800] ;  /* 0x00180000d8b4783b */ /* 0x000eaa0000000200 */
[----:B------:R-:W-:Y:S01]  /*cea0*/  HMMA.16816.F32 R100, R192, R186, R100 ;  /* 0x000000bac064723c */ /* 0x000fe20000001864 */
[----:B------:R-:W2:Y:S05]  /*ceb0*/  LDSM.16.M88.4 R184, [R225] ;  /* 0x00000000e1b8783b */ /* 0x000eaa0000000200 */
[----:B---3--:R-:W-:Y:S06]  /*cec0*/  HMMA.16816.F32 R104, R120, R116, R104 ;  /* 0x000000747868723c */ /* 0x008fec0000001868 */
[C---:B----4-:R-:W-:Y:S06]  /*ced0*/  HMMA.16816.F32 R176, R192.reuse, R188, R176 ;  /* 0x000000bcc0b0723c */ /* 0x050fec00000018b0 */
[----:B------:R-:W-:Y:S01]  /*cee0*/  HMMA.16816.F32 R172, R192, R190, R172 ;  /* 0x000000bec0ac723c */ /* 0x000fe200000018ac */
[----:B------:R-:W-:-:S05]  /*cef0*/  LOP3.LUT R189, R3, 0x6, RZ, 0xc0, !PT ;  /* 0x0000000603bd7812 */ /* 0x000fca00078ec0ff */
[C---:B------:R-:W-:Y:S01]  /*cf00*/  HMMA.16816.F32 R100, R120.reuse, R118, R100 ;  /* 0x000000767864723c */ /* 0x040fe20000001864 */
[----:B------:R-:W-:Y:S01]  /*cf10*/  LOP3.LUT R191, R189, UR4, RZ, 0xfc, !PT ;  /* 0x00000004bdbf7c12 */ /* 0x000fe2000f8efcff */
[----:B------:R-:W3:Y:S04]  /*cf20*/  LDSM.16.M88.4 R116, [R216+0x2000] ;  /* 0x00200000d874783b */ /* 0x000ee80000000200 */
[----:B-----5:R-:W-:Y:S01]  /*cf30*/  HMMA.16816.F32 R96, R120, R112, R96 ;  /* 0x000000707860723c */ /* 0x020fe20000001860 */
[----:B------:R-:W-:-:S05]  /*cf40*/  VIADD R3, R191, 0x1 ;  /* 0x00000001bf037836 */ /* 0x000fca0000000000 */
[C---:B------:R-:W-:Y:S01]  /*cf50*/  HMMA.16816.F32 R92, R120.reuse, R114, R92 ;  /* 0x00000072785c723c */ /* 0x040fe2000000185c */
[----:B------:R-:W4:Y:S01]  /*cf60*/  LDSM.16.M88.4 R112, [R216+0x2800] ;  /* 0x00280000d870783b */ /* 0x000f220000000200 */
[CC--:B------:R-:W-:Y:S02]  /*cf70*/  ISETP.GE.AND P2, PT, R3.reuse, R203.reuse, PT ;  /* 0x000000cb0300720c */ /* 0x0c0fe40003f46270 */
[-C--:B------:R-:W-:Y:S01]  /*cf80*/  ISETP.GE.AND P4, PT, R3, R202.reuse, PT ;  /* 0x000000ca0300720c */ /* 0x080fe20003f86270 */
[----:B------:R-:W-:Y:S01]  /*cf90*/  VIADD R3, R191, 0x9 ;  /* 0x00000009bf037836 */ /* 0x000fe20000000000 */
[C---:B-1----:R-:W-:Y:S01]  /*cfa0*/  HMMA.16816.F32 R88, R120.reuse, R108, R88 ;  /* 0x0000006c7858723c */ /* 0x042fe20000001858 */
[----:B------:R-:W-:Y:S02]  /*cfb0*/  FSEL R105, R105, -INF , !P2 ;  /* 0xff80000069697808 */ /* 0x000fe40005000000 */
[----:B------:R-:W-:Y:S02]  /*cfc0*/  FSEL R248, R107, -INF , !P4 ;  /* 0xff8000006bf87808 */ /* 0x000fe40006000000 */
[----:B------:R-:W-:Y:S01]  /*cfd0*/  ISETP.GE.AND P3, PT, R3, R203, PT ;  /* 0x000000cb0300720c */ /* 0x000fe20003f66270 */
[----:B------:R-:W-:Y:S01]  /*cfe0*/  HMMA.16816.F32 R84, R120, R110, R84 ;  /* 0x0000006e7854723c */ /* 0x000fe20000001854 */
[----:B------:R-:W-:Y:S01]  /*cff0*/  VIADD R108, R191, 0x11 ;  /* 0x00000011bf6c7836 */ /* 0x000fe20000000000 */
[----:B------:R-:W-:Y:S01]  /*d000*/  ISETP.GE.AND P5, PT, R3, R202, PT ;  /* 0x000000ca0300720c */ /* 0x000fe20003fa6270 */
[----:B------:R1:W-:Y:S01]  /*d010*/  STL [R1+0x4], R105 ;  /* 0x0000046901007387 */ /* 0x0003e20000100800 */
[----:B------:R-:W-:-:S02]  /*d020*/  VIADD R3, R191, 0x19 ;  /* 0x00000019bf037836 */ /* 0x000fc40000000000 */
[CC--:B------:R-:W-:Y:S01]  /*d030*/  ISETP.GE.AND P6, PT, R108.reuse, R203.reuse, PT ;  /* 0x000000cb6c00720c */ /* 0x0c0fe20003fc6270 */
[C---:B--2---:R-:W-:Y:S01]  /*d040*/  HMMA.16816.F32 R80, R120.reuse, R180, R80 ;  /* 0x000000b47850723c */ /* 0x044fe20000001850 */
[----:B------:R-:W-:Y:S02]  /*d050*/  ISETP.GE.AND P2, PT, R108, R202, PT ;  /* 0x000000ca6c00720c */ /* 0x000fe40003f46270 */
[----:B------:R-:W2:Y:S01]  /*d060*/  LDSM.16.M88.4 R108, [R216+0x3000] ;  /* 0x00300000d86c783b */ /* 0x000ea20000000200 */
[----:B------:R-:W-:Y:S02]  /*d070*/  FSEL R103, R103, -INF , !P5 ;  /* 0xff80000067677808 */ /* 0x000fe40006800000 */
[----:B------:R-:W-:Y:S01]  /*d080*/  HMMA.16816.F32 R76, R120, R182, R76 ;  /* 0x000000b6784c723c */ /* 0x000fe2000000184c */
[----:B------:R-:W5:Y:S01]  /*d090*/  LDSM.16.M88.4 R180, [R216+0x3800] ;  /* 0x00380000d8b4783b */ /* 0x000f620000000200 */
[----:B------:R-:W-:Y:S02]  /*d0a0*/  FSEL R97, R97, -INF , !P6 ;  /* 0xff80000061617808 */ /* 0x000fe40007000000 */
[----:B------:R-:W-:-:S02]  /*d0b0*/  ISETP.GE.AND P4, PT, R3, R203, PT ;  /* 0x000000cb0300720c */ /* 0x000fc40003f86270 */
[----:B------:R-:W-:Y:S01]  /*d0c0*/  HMMA.16816.F32 R48, R192, R184, R48 ;  /* 0x000000b8c030723c */ /* 0x000fe20000001830 */
[----:B------:R-:W-:-:S05]  /*d0d0*/  FSEL R249, R99, -INF , !P2 ;  /* 0xff80000063f97808 */ /* 0x000fca0005000000 */
[----:B------:R-:W-:Y:S01]  /*d0e0*/  HMMA.16816.F32 R44, R192, R186, R44 ;  /* 0x000000bac02c723c */ /* 0x000fe2000000182c */
[----:B------:R-:W-:Y:S01]  /*d0f0*/  LDSM.16.M88.4 R184, [R218] ;  /* 0x00000000dab8783b */ /* 0x000fe20000000200 */
[----:B-1----:R-:W-:Y:S01]  /*d100*/  FSEL R105, R101, -INF , !P3 ;  /* 0xff80000065697808 */ /* 0x002fe20005800000 */
[----:B------:R-:W-:Y:S01]  /*d110*/  VIADD R101, R191, 0x21 ;  /* 0x00000021bf657836 */ /* 0x000fe20000000000 */
[-C--:B------:R-:W-:Y:S02]  /*d120*/  ISETP.GE.AND P3, PT, R3, R202.reuse, PT ;  /* 0x000000ca0300720c */ /* 0x080fe40003f66270 */
[C---:B---3--:R-:W-:Y:S01]  /*d130*/  HMMA.16816.F32 R72, R120.reuse, R116, R72 ;  /* 0x000000747848723c */ /* 0x048fe20000001848 */
[----:B------:R-:W-:Y:S01]  /*d140*/  VIADD R3, R191, 0x29 ;  /* 0x00000029bf037836 */ /* 0x000fe20000000000 */
[----:B------:R-:W-:Y:S01]  /*d150*/  STL [R1+0x14], R105 ;  /* 0x0000146901007387 */ /* 0x000fe20000100800 */
[C---:B------:R-:W-:Y:S02]  /*d160*/  ISETP.GE.AND P5, PT, R101.reuse, R203, PT ;  /* 0x000000cb6500720c */ /* 0x040fe40003fa6270 */
[----:B------:R-:W-:Y:S01]  /*d170*/  ISETP.GE.AND P6, PT, R101, R202, PT ;  /* 0x000000ca6500720c */ /* 0x000fe20003fc6270 */
[----:B------:R-:W-:Y:S01]  /*d180*/  HMMA.16816.F32 R68, R120, R118, R68 ;  /* 0x000000767844723c */ /* 0x000fe20000001844 */
[----:B------:R-:W1:Y:S01]  /*d190*/  LDSM.16.M88.4 R116, [R216+0x4000] ;  /* 0x00400000d874783b */ /* 0x000e620000000200 */
[----:B------:R-:W-:-:S02]  /*d1a0*/  FSEL R89, R89, -INF , !P5 ;  /* 0xff80000059597808 */ /* 0x000fc40006800000 */
[----:B------:R-:W-:Y:S01]  /*d1b0*/  ISETP.GE.AND P2, PT, R3, R203, PT ;  /* 0x000000cb0300720c */ /* 0x000fe20003f46270 */
[----:B------:R-:W-:Y:S01]  /*d1c0*/  STL [R1+0x8], R103 ;  /* 0x0000086701007387 */ /* 0x000fe20000100800 */
[C---:B----4-:R-:W-:Y:S01]  /*d1d0*/  HMMA.16816.F32 R64, R120.reuse, R112, R64 ;  /* 0x000000707840723c */ /* 0x050fe20000001840 */
[----:B------:R-:W-:Y:S02]  /*d1e0*/  FSEL R209, R91, -INF , !P6 ;  /* 0xff8000005bd17808 */ /* 0x000fe40007000000 */
[----:B------:R3:W-:Y:S01]  /*d1f0*/  STL [R1+0x1c], R97 ;  /* 0x00001c6101007387 */ /* 0x0007e20000100800 */
[----:B------:R-:W-:Y:S02]  /*d200*/  FSEL R215, R95, -INF , !P3 ;  /* 0xff8000005fd77808 */ /* 0x000fe40005800000 */
[C---:B------:R-:W-:Y:S01]  /*d210*/  HMMA.16816.F32 R60, R120.reuse, R114, R60 ;  /* 0x00000072783c723c */ /* 0x040fe2000000183c */
[----:B------:R-:W4:Y:S05]  /*d220*/  LDSM.16.M88.4 R112, [R216+0x4800] ;  /* 0x00480000d870783b */ /* 0x000f2a0000000200 */
[C---:B--2---:R-:W-:Y:S06]  /*d230*/  HMMA.16816.F32 R56, R120.reuse, R108, R56 ;  /* 0x0000006c7838723c */ /* 0x044fec0000001838 */
[C---:B------:R-:W-:Y:S01]  /*d240*/  HMMA.16816.F32 R52, R120.reuse, R110, R52 ;  /* 0x0000006e7834723c */ /* 0x040fe20000001834 */
[----:B------:R-:W2:Y:S05]  /*d250*/  LDSM.16.M88.4 R108, [R216+0x5000] ;  /* 0x00500000d86c783b */ /* 0x000eaa0000000200 */
[----:B-----5:R-:W-:Y:S01]  /*d260*/  HMMA.16816.F32 R48, R120, R180, R48 ;  /* 0x000000b47830723c */ /* 0x020fe20000001830 */
[----:B---3--:R-:W-:Y:S01]  /*d270*/  FSEL R97, R93, -INF , !P4 ;  /* 0xff8000005d617808 */ /* 0x008fe20006000000 */
[----:B------:R-:W-:-:S04]  /*d280*/  VIADD R93, R191, 0x31 ;  /* 0x00000031bf5d7836 */ /* 0x000fc80000000000 */
[C---:B------:R-:W-:Y:S01]  /*d290*/  HMMA.16816.F32 R44, R120.reuse, R182, R44 ;  /* 0x000000b6782c723c */ /* 0x040fe2000000182c */
[----:B------:R-:W3:Y:S01]  /*d2a0*/  LDSM.16.M88.4 R180, [R216+0x5800] ;  /* 0x00580000d8b4783b */ /* 0x000ee20000000200 */
[-C--:B------:R-:W-:Y:S01]  /*d2b0*/  ISETP.GE.AND P4, PT, R3, R202.reuse, PT ;  /* 0x000000ca0300720c */ /* 0x080fe20003f86270 */
[----:B------:R-:W-:Y:S01]  /*d2c0*/  VIADD R3, R191, 0x39 ;  /* 0x00000039bf037836 */ /* 0x000fe20000000000 */
[C---:B------:R-:W-:Y:S01]  /*d2d0*/  ISETP.GE.AND P5, PT, R93.reuse, R202, PT ;  /* 0x000000ca5d00720c */ /* 0x040fe20003fa6270 */
[----:B------:R-:W-:Y:S01]  /*d2e0*/  STL [R1+0x20], R97 ;  /* 0x0000206101007387 */ /* 0x000fe20000100800 */
[----:B-1----:R-:W-:Y:S01]  /*d2f0*/  HMMA.16816.F32 R40, R120, R116, R40 ;  /* 0x000000747828723c */ /* 0x002fe20000001828 */
[-C--:B------:R-:W-:Y:S02]  /*d300*/  ISETP.GE.AND P3, PT, R93, R203.reuse, PT ;  /* 0x000000cb5d00720c */ /* 0x080fe40003f66270 */
[----:B------:R1:W-:Y:S01]  /*d310*/  STL [R1+0x18], R89 ;  /* 0x0000185901007387 */ /* 0x0003e20000100800 */
[----:B------:R-:W-:-:S02]  /*d320*/  ISETP.GE.AND P6, PT, R3, R203, PT ;  /* 0x000000cb0300720c */ /* 0x000fc40003fc6270 */
[C---:B------:R-:W-:Y:S01]  /*d330*/  HMMA.16816.F32 R36, R120.reuse, R118, R36 ;  /* 0x000000767824723c */ /* 0x040fe20000001824 */
[----:B------:R-:W5:Y:S01]  /*d340*/  LDSM.16.M88.4 R116, [R216+0x6000] ;  /* 0x00600000d874783b */ /* 0x000f620000000200 */
[----:B------:R-:W-:Y:S01]  /*d350*/  FSEL R212, R77, -INF , !P6 ;  /* 0xff8000004dd47808 */ /* 0x000fe20007000000 */
[----:B------:R-:W-:Y:S01]  /*d360*/  VIADD R77, R191, 0x51 ;  /* 0x00000051bf4d7836 */ /* 0x000fe20000000000 */
[----:B------:R-:W-:Y:S02]  /*d370*/  FSEL R81, R81, -INF , !P3 ;  /* 0xff80000051517808 */ /* 0x000fe40005800000 */
[----:B----4-:R-:W-:Y:S01]  /*d380*/  HMMA.16816.F32 R32, R120, R112, R32 ;  /* 0x000000707820723c */ /* 0x010fe20000001820 */
[----:B------:R-:W-:-:S05]  /*d390*/  FSEL R207, R87, -INF , !P4 ;  /* 0xff80000057cf7808 */ /* 0x000fca0006000000 */
[----:B------:R-:W-:Y:S01]  /*d3a0*/  HMMA.16816.F32 R28, R120, R114, R28 ;  /* 0x00000072781c723c */ /* 0x000fe2000000181c */
[----:B------:R-:W4:Y:S05]  /*d3b0*/  LDSM.16.M88.4 R112, [R216+0x6800] ;  /* 0x00680000d870783b */ /* 0x000f2a0000000200 */
[----:B------:R-:W-:Y:S01]  /*d3c0*/  HMMA.16816.F32 R168, R192, R184, R168 ;  /* 0x000000b8c0a8723c */ /* 0x000fe200000018a8 */
[----:B-1----:R-:W-:Y:S01]  /*d3d0*/  FSEL R89, R85, -INF , !P2 ;  /* 0xff80000055597808 */ /* 0x002fe20005000000 */
[----:B------:R-:W-:Y:S01]  /*d3e0*/  VIADD R85, R191, 0x41 ;  /* 0x00000041bf557836 */ /* 0x000fe20000000000 */
[----:B------:R-:W-:Y:S01]  /*d3f0*/  ISETP.GE.AND P2, PT, R3, R202, PT ;  /* 0x000000ca0300720c */ /* 0x000fe20003f46270 */
[----:B------:R-:W-:-:S02]  /*d400*/  VIADD R3, R191, 0x49 ;  /* 0x00000049bf037836 */ /* 0x000fc40000000000 */
[----:B------:R-:W-:Y:S01]  /*d410*/  HMMA.16816.F32 R164, R192, R186, R164 ;  /* 0x000000bac0a4723c */ /* 0x000fe200000018a4 */
[----:B------:R-:W-:Y:S01]  /*d420*/  STL [R1+0x10], R89 ;  /* 0x0000105901007387 */ /* 0x000fe20000100800 */
[-C--:B------:R-:W-:Y:S02]  /*d430*/  ISETP.GE.AND P3, PT, R85, R202.reuse, PT ;  /* 0x000000ca5500720c */ /* 0x080fe40003f66270 */
[----:B------:R-:W-:Y:S01]  /*d440*/  ISETP.GE.AND P6, PT, R3, R202, PT ;  /* 0x000000ca0300720c */ /* 0x000fe20003fc6270 */
[----:B------:R-:W-:Y:S01]  /*d450*/  STL [R1+0xc], R81 ;  /* 0x00000c5101007387 */ /* 0x000fe20000100800 */
[C---:B--2---:R-:W-:Y:S01]  /*d460*/  HMMA.16816.F32 R24, R120.reuse, R108, R24 ;  /* 0x0000006c7818723c */ /* 0x044fe20000001818 */
[----:B------:R-:W-:Y:S01]  /*d470*/  FSEL R195, R83, -INF , !P5 ;  /* 0xff80000053c37808 */ /* 0x000fe20006800000 */
[----:B------:R-:W-:Y:S01]  /*d480*/  IMAD.U32 R194, RZ, RZ, UR4 ;  /* 0x00000004ffc27e24 */ /* 0x000fe2000f8e00ff */
[-C--:B------:R-:W-:Y:S01]  /*d490*/  ISETP.GE.AND P5, PT, R3, R203.reuse, PT ;  /* 0x000000cb0300720c */ /* 0x080fe20003fa6270 */
[----:B------:R-:W-:Y:S01]  /*d4a0*/  VIADD R3, R191, 0x59 ;  /* 0x00000059bf037836 */ /* 0x000fe20000000000 */
[----:B------:R-:W-:Y:S01]  /*d4b0*/  ISETP.GE.AND P4, PT, R85, R203, PT ;  /* 0x000000cb5500720c */ /* 0x000fe20003f86270 */
[C---:B------:R-:W-:Y:S01]  /*d4c0*/  HMMA.16816.F32 R20, R120.reuse, R110, R20 ;  /* 0x0000006e7814723c */ /* 0x040fe20000001814 */
[----:B------:R-:W1:Y:S01]  /*d4d0*/  LDSM.16.M88.4 R108, [R216+0x7000] ;  /* 0x00700000d86c783b */ /* 0x000e620000000200 */
[----:B------:R-:W-:Y:S01]  /*d4e0*/  FSEL R187, R75, -INF , !P3 ;  /* 0xff8000004bbb7808 */ /* 0x000fe20005800000 */
[----:B------:R-:W-:Y:S01]  /*d4f0*/  IMAD.U32 R192, RZ, RZ, UR4 ;  /* 0x00000004ffc07e24 */ /* 0x000fe2000f8e00ff */
[----:B------:R-:W-:Y:S01]  /*d500*/  FSEL R198, R69, -INF , !P5 ;  /* 0xff80000045c67808 */ /* 0x000fe20006800000 */
[----:B------:R-:W-:Y:S01]  /*d510*/  VIADD R69, R191, 0x69 ;  /* 0x00000069bf457836 */ /* 0x000fe20000000000 */
[----:B---3--:R-:W-:Y:S01]  /*d520*/  HMMA.16816.F32 R16, R120, R180, R16 ;  /* 0x000000b47810723c */ /* 0x008fe20000001810 */
[----:B------:R-:W-:-:S02]  /*d530*/  FSEL R193, R79, -INF , !P2 ;  /* 0xff8000004fc17808 */ /* 0x000fc40005000000 */
[CC--:B------:R-:W-:Y:S02]  /*d540*/  ISETP.GE.AND P3, PT, R3.reuse, R203.reuse, PT ;  /* 0x000000cb0300720c */ /* 0x0c0fe40003f66270 */
[----:B------:R-:W-:Y:S01]  /*d550*/  ISETP.GE.AND P5, PT, R3, R202, PT ;  /* 0x000000ca0300720c */ /* 0x000fe20003fa6270 */
[----:B------:R-:W-:Y:S01]  /*d560*/  HMMA.16816.F32 R12, R120, R182, R12 ;  /* 0x000000b6780c723c */ /* 0x000fe2000000180c */
[----:B------:R-:W2:Y:S01]  /*d570*/  LDSM.16.M88.4 R180, [R216+0x7800] ;  /* 0x00780000d8b4783b */ /* 0x000ea20000000200 */
[----:B------:R-:W-:Y:S01]  /*d580*/  ISETP.GE.AND P2, PT, R77, R203, PT ;  /* 0x000000cb4d00720c */ /* 0x000fe20003f46270 */
[----:B------:R-:W-:Y:S01]  /*d590*/  VIADD R3, R191, 0x61 ;  /* 0x00000061bf037836 */ /* 0x000fe20000000000 */
[----:B------:R-:W-:Y:S01]  /*d5a0*/  FSEL R210, R73, -INF , !P4 ;  /* 0xff80000049d27808 */ /* 0x000fe20006000000 */
[----:B------:R-:W-:-:S04]  /*d5b0*/  DEPBAR.LE SB0, 0x0 ;  /* 0x000080000000791a */ /* 0x000fc80000000000 */
[-C--:B------:R-:W-:Y:S01]  /*d5c0*/  ISETP.GE.AND P4, PT, R77, R202.reuse, PT ;  /* 0x000000ca4d00720c */ /* 0x080fe20003f86270 */
[C---:B-----5:R-:W-:Y:S01]  /*d5d0*/  HMMA.16816.F32 R8, R120.reuse, R116, R8 ;  /* 0x000000747808723c */ /* 0x060fe20000001808 */
[----:B------:R-:W-:Y:S02]  /*d5e0*/  FSEL R185, R71, -INF , !P6 ;  /* 0xff80000047b97808 */ /* 0x000fe40007000000 */
[----:B------:R-:W-:Y:S01]  /*d5f0*/  FSEL R196, R65, -INF , !P2 ;  /* 0xff80000041c47808 */ /* 0x000fe20005000000 */
[----:B------:R-:W-:Y:S01]  /*d600*/  VIADD R65, R191, 0x71 ;  /* 0x00000071bf417836 */ /* 0x000fe20000000000 */
[C---:B------:R-:W-:Y:S01]  /*d610*/  ISETP.GE.AND P6, PT, R3.reuse, R203, PT ;  /* 0x000000cb0300720c */ /* 0x040fe20003fc6270 */
[----:B------:R-:W-:Y:S01]  /*d620*/  HMMA.16816.F32 R4, R120, R118, R4 ;  /* 0x000000767804723c */ /* 0x000fe20000001804 */
[----:B------:R-:W-:Y:S01]  /*d630*/  ISETP.GE.AND P2, PT, R3, R202, PT ;  /* 0x000000ca0300720c */ /* 0x000fe20003f46270 */
[----:B------:R-:W-:Y:S01]  /*d640*/  IMAD.U32 R116, RZ, RZ, UR4 ;  /* 0x00000004ff747e24 */ /* 0x000fe2000f8e00ff */
[----:B------:R-:W-:-:S02]  /*d650*/  FSEL R3, R67, -INF , !P4 ;  /* 0xff80000043037808 */ /* 0x000fc40006000000 */
[----:B------:R-:W-:Y:S01]  /*d660*/  FSEL R190, R61, -INF , !P3 ;  /* 0xff8000003dbe7808 */ /* 0x000fe20005800000 */
[----:B------:R-:W-:Y:S01]  /*d670*/  VIADD R61, R191, 0x79 ;  /* 0x00000079bf3d7836 */ /* 0x000fe20000000000 */
[-C--:B------:R-:W-:Y:S01]  /*d680*/  ISETP.GE.AND P4, PT, R69, R203.reuse, PT ;  /* 0x000000cb4500720c */ /* 0x080fe20003f86270 */
[C---:B----4-:R-:W-:Y:S01]  /*d690*/  HMMA.16816.F32 R176, R120.reuse, R112, R176 ;  /* 0x0000007078b0723c */ /* 0x050fe200000018b0 */
[----:B------:R-:W-:Y:S01]  /*d6a0*/  FSEL R59, R59, -INF , !P2 ;  /* 0xff8000003b3b7808 */ /* 0x000fe20005000000 */
[----:B------:R-:W-:Y:S01]  /*d6b0*/  IMAD.U32 R118, RZ, RZ, UR4 ;  /* 0x00000004ff767e24 */ /* 0x000fe2000f8e00ff */
[----:B------:R-:W-:Y:S01]  /*d6c0*/  FSEL R186, R53, -INF , !P4 ;  /* 0xff80000035ba7808 */ /* 0x000fe20006000000 */
[----:B------:R-:W-:Y:S01]  /*d6d0*/  VIADD R53, R191, 0x89 ;  /* 0x00000089bf357836 */ /* 0x000fe20000000000 */
[----:B------:R-:W-:Y:S01]  /*d6e0*/  FSEL R63, R63, -INF , !P5 ;  /* 0xff8000003f3f7808 */ /* 0x000fe20006800000 */
[C---:B------:R-:W-:Y:S01]  /*d6f0*/  HMMA.16816.F32 R172, R120.reuse, R114, R172 ;  /* 0x0000007278ac723c */ /* 0x040fe200000018ac */
[CC--:B------:R-:W-:Y:S01]  /*d700*/  ISETP.GE.AND P2, PT, R61.reuse, R203.reuse, PT ;  /* 0x000000cb3d00720c */ /* 0x0c0fe20003f46270 */
[----:B------:R-:W-:Y:S01]  /*d710*/  IMAD.U32 R119, RZ, RZ, UR4 ;  /* 0x00000004ff777e24 */ /* 0x000fe2000f8e00ff */
[-C--:B------:R-:W-:Y:S01]  /*d720*/  ISETP.GE.AND P4, PT, R61, R202.reuse, PT ;  /* 0x000000ca3d00720c */ /* 0x080fe20003f86270 */
[----:B------:R-:W-:Y:S01]  /*d730*/  VIADD R61, R191, 0x81 ;  /* 0x00000081bf3d7836 */ /* 0x000fe20000000000 */
[----:B------:R-:W-:Y:S01]  /*d740*/  ISETP.GE.AND P3, PT, R69, R202, PT ;  /* 0x000000ca4500720c */ /* 0x000fe20003f66270 */
[----:B-1----:R-:W-:Y:S01]  /*d750*/  HMMA.16816.F32 R168, R120, R108, R168 ;  /* 0x0000006c78a8723c */ /* 0x002fe200000018a8 */
[----:B------:R-:W-:Y:S01]  /*d760*/  ISETP.GE.AND P5, PT, R65, R203, PT ;  /* 0x000000cb4100720c */ /* 0x000fe20003fa6270 */
[----:B------:R-:W-:Y:S01]  /*d770*/  IMAD.U32 R114, RZ, RZ, UR4 ;  /* 0x00000004ff727e24 */ /* 0x000fe2000f8e00ff */
[----:B------:R-:W-:-:S02]  /*d780*/  FSEL R188, R57, -INF , !P6 ;  /* 0xff80000039bc7808 */ /* 0x000fc40007000000 */
[-C--:B------:R-:W-:Y:S01]  /*d790*/  ISETP.GE.AND P6, PT, R65, R202.reuse, PT ;  /* 0x000000ca4100720c */ /* 0x080fe20003fc6270 */
[C---:B--2---:R-:W-:Y:S01]  /*d7a0*/  HMMA.16816.F32 R128, R120.reuse, R180, R128 ;  /* 0x000000b47880723c */ /* 0x044fe20000001880 */
[----:B------:R-:W-:Y:S01]  /*d7b0*/  FSEL R57, R55, -INF , !P3 ;  /* 0xff80000037397808 */ /* 0x000fe20005800000 */
[----:B------:R-:W-:Y:S01]  /*d7c0*/  IMAD.U32 R55, RZ, RZ, UR4 ;  /* 0x00000004ff377e24 */ /* 0x000fe2000f8e00ff */
[----:B------:R-:W-:Y:S01]  /*d7d0*/  FSEL R184, R49, -INF , !P5 ;  /* 0xff80000031b87808 */ /* 0x000fe20006800000 */
[----:B------:R-:W-:Y:S01]  /*d7e0*/  VIADD R49, R191, 0x91 ;  /* 0x00000091bf317836 */ /* 0x000fe20000000000 */
[CC--:B------:R-:W-:Y:S01]  /*d7f0*/  ISETP.GE.AND P3, PT, R61.reuse, R203.reuse, PT ;  /* 0x000000cb3d00720c */ /* 0x0c0fe20003f66270 */
[C---:B------:R-:W-:Y:S01]  /*d800*/  HMMA.16816.F32 R124, R120.reuse, R182, R124 ;  /* 0x000000b6787c723c */ /* 0x040fe2000000187c */
[-C--:B------:R-:W-:Y:S01]  /*d810*/  ISETP.GE.AND P5, PT, R61, R202.reuse, PT ;  /* 0x000000ca3d00720c */ /* 0x080fe20003fa6270 */
[----:B------:R-:W-:Y:S01]  /*d820*/  IMAD.U32 R180, RZ, RZ, UR4 ;  /* 0x00000004ffb47e24 */ /* 0x000fe2000f8e00ff */
[----:B------:R-:W-:Y:S01]  /*d830*/  FSEL R61, R51, -INF , !P6 ;  /* 0xff800000333d7808 */ /* 0x000fe20007000000 */
[----:B------:R-:W-:Y:S01]  /*d840*/  IMAD.U32 R51, RZ, RZ, UR4 ;  /* 0x00000004ff337e24 */ /* 0x000fe2000f8e00ff */
[----:B------:R-:W-:Y:S01]  /*d850*/  FSEL R65, R45, -INF , !P2 ;  /* 0xff8000002d417808 */ /* 0x000fe20005000000 */
[----:B------:R-:W-:Y:S01]  /*d860*/  VIADD R45, R191, 0x99 ;  /* 0x00000099bf2d7836 */ /* 0x000fe20000000000 */
[-C--:B------:R-:W-:Y:S01]  /*d870*/  ISETP.GE.AND P6, PT, R53, R203.reuse, PT ;  /* 0x000000cb3500720c */ /* 0x080fe20003fc6270 */
[----:B------:R-:W-:Y:S01]  /*d880*/  HMMA.16816.F32 R164, R120, R110, R164 ;  /* 0x0000006e78a4723c */ /* 0x000fe200000018a4 */
[----:B------:R-:W-:Y:S01]  /*d890*/  FSEL R67, R47, -INF , !P4 ;  /* 0xff8000002f437808 */ /* 0x000fe20006000000 */
[----:B------:R-:W-:Y:S01]  /*d8a0*/  IMAD.U32 R47, RZ, RZ, UR4 ;  /* 0x00000004ff2f7e24 */ /* 0x000fe2000f8e00ff */
[----:B------:R-:W-:Y:S01]  /*d8b0*/  FSEL R69, R41, -INF , !P3 ;  /* 0xff80000029457808 */ /* 0x000fe20005800000 */
[----:B------:R-:W-:Y:S01]  /*d8c0*/  VIADD R41, R191, 0xa1 ;  /* 0x000000a1bf297836 */ /* 0x000fe20000000000 */
[----:B------:R-:W-:Y:S01]  /*d8d0*/  FSEL R71, R43, -INF , !P5 ;  /* 0xff8000002b477808 */ /* 0x000fe20006800000 */
[----:B------:R-:W-:Y:S01]  /*d8e0*/  IMAD.U32 R182, RZ, RZ, UR4 ;  /* 0x00000004ffb67e24 */ /* 0x000fe2000f8e00ff */
[----:B------:R-:W-:Y:S01]  /*d8f0*/  FSEL R73, R37, -INF , !P6 ;  /* 0xff80000025497808 */ /* 0x000fe20007000000 */
[----:B------:R-:W-:Y:S01]  /*d900*/  VIADD R37, R191, 0xa9 ;  /* 0x000000a9bf257836 */ /* 0x000fe20000000000 */
[-C--:B------:R-:W-:Y:S01]  /*d910*/  ISETP.GE.AND P2, PT, R53, R202.reuse, PT ;  /* 0x000000ca3500720c */ /* 0x080fe20003f46270 */
[----:B------:R-:W-:Y:S01]  /*d920*/  IMAD.U32 R120, RZ, RZ, UR4 ;  /* 0x00000004ff787e24 */ /* 0x000fe2000f8e00ff */
[CC--:B------:R-:W-:Y:S01]  /*d930*/  ISETP.GE.AND P4, PT, R49.reuse, R203.reuse, PT ;  /* 0x000000cb3100720c */ /* 0x0c0fe20003f86270 */
[----:B------:R-:W-:Y:S01]  /*d940*/  IMAD.U32 R121, RZ, RZ, UR4 ;  /* 0x00000004ff797e24 */ /* 0x000fe2000f8e00ff */
[----:B------:R-:W-:Y:S01]  /*d950*/  ISETP.GE.AND P3, PT, R49, R202, PT ;  /* 0x000000ca3100720c */ /* 0x000fe20003f66270 */
[----:B------:R-:W-:Y:S01]  /*d960*/  IMAD.U32 R49, RZ, RZ, UR4 ;  /* 0x00000004ff317e24 */ /* 0x000fe2000f8e00ff */
[----:B------:R-:W-:Y:S01]  /*d970*/  ISETP.GE.AND P5, PT, R45, R203, PT ;  /* 0x000000cb2d00720c */ /* 0x000fe20003fa6270 */
[----:B------:R-:W-:Y:S01]  /*d980*/  IMAD.U32 R123, RZ, RZ, UR4 ;  /* 0x00000004ff7b7e24 */ /* 0x000fe2000f8e00ff */
[----:B------:R-:W-:Y:S01]  /*d990*/  FSEL R75, R39, -INF , !P2 ;  /* 0xff800000274b7808 */ /* 0x000fe20005000000 */
[----:B------:R-:W-:Y:S01]  /*d9a0*/  IMAD.U32 R53, RZ, RZ, UR4 ;  /* 0x00000004ff357e24 */ /* 0x000fe2000f8e00ff */
[----:B------:R-:W-:Y:S01]  /*d9b0*/  FSEL R77, R33, -INF , !P4 ;  /* 0xff800000214d7808 */ /* 0x000fe20006000000 */
[----:B------:R-:W-:Y:S01]  /*d9c0*/  VIADD R33, R191, 0xb1 ;  /* 0x000000b1bf217836 */ /* 0x000fe20000000000 */
[----:B------:R-:W-:-:S02]  /*d9d0*/  FSEL R79, R35, -INF , !P3 ;  /* 0xff800000234f7808 */ /* 0x000fc40005800000 */
[----:B------:R-:W-:Y:S01]  /*d9e0*/  FSEL R81, R29, -INF , !P5 ;  /* 0xff8000001d517808 */ /* 0x000fe20006800000 */
[----:B------:R-:W-:Y:S01]  /*d9f0*/  VIADD R29, R191, 0xb9 ;  /* 0x000000b9bf1d7836 */ /* 0x000fe20000000000 */
[-C--:B------:R-:W-:Y:S01]  /*da00*/  ISETP.GE.AND P6, PT, R45, R202.reuse, PT ;  /* 0x000000ca2d00720c */ /* 0x080fe20003fc6270 */
[----:B------:R-:W-:Y:S01]  /*da10*/  IMAD.U32 R45, RZ, RZ, UR4 ;  /* 0x00000004ff2d7e24 */ /* 0x000fe2000f8e00ff */
[CC--:B------:R-:W-:Y:S02]  /*da20*/  ISETP.GE.AND P2, PT, R41.reuse, R203.reuse, PT ;  /* 0x000000cb2900720c */ /* 0x0c0fe40003f46270 */
[----:B------:R-:W-:Y:S02]  /*da30*/  ISETP.GE.AND P4, PT, R41, R202, PT ;  /* 0x000000ca2900720c */ /* 0x000fe40003f86270 */
[----:B------:R-:W-:Y:S02]  /*da40*/  ISETP.GE.AND P3, PT, R37, R203, PT ;  /* 0x000000cb2500720c */ /* 0x000fe40003f66270 */
[----:B------:R-:W-:-:S02]  /*da50*/  FSEL R83, R31, -INF , !P6 ;  /* 0xff8000001f537808 */ /* 0x000fc40007000000 */
[----:B------:R-:W-:Y:S01]  /*da60*/  FSEL R85, R25, -INF , !P2 ;  /* 0xff80000019557808 */ /* 0x000fe20005000000 */
[----:B------:R-:W-:Y:S01]  /*da70*/  VIADD R25, R191, 0xc1 ;  /* 0x000000c1bf197836 */ /* 0x000fe20000000000 */
[----:B------:R-:W-:Y:S02]  /*da80*/  FSEL R87, R27, -INF , !P4 ;  /* 0xff8000001b577808 */ /* 0x000fe40006000000 */
[----:B------:R-:W-:Y:S01]  /*da90*/  FSEL R89, R21, -INF , !P3 ;  /* 0xff80000015597808 */ /* 0x000fe20005800000 */
[----:B------:R-:W-:Y:S01]  /*daa0*/  VIADD R21, R191, 0xc9 ;  /* 0x000000c9bf157836 */ /* 0x000fe20000000000 */
[-C--:B------:R-:W-:Y:S01]  /*dab0*/  ISETP.GE.AND P5, PT, R37, R202.reuse, PT ;  /* 0x000000ca2500720c */ /* 0x080fe20003fa6270 */
[----:B------:R-:W-:Y:S01]  /*dac0*/  IMAD.U32 R37, RZ, RZ, UR4 ;  /* 0x00000004ff257e24 */ /* 0x000fe2000f8e00ff */
[C---:B------:R-:W-:Y:S02]  /*dad0*/  ISETP.GE.AND P6, PT, R33.reuse, R203, PT ;  /* 0x000000cb2100720c */ /* 0x040fe40003fc6270 */
[----:B------:R-:W-:-:S02]  /*dae0*/  ISETP.GE.AND P2, PT, R33, R202, PT ;  /* 0x000000ca2100720c */ /* 0x000fc40003f46270 */
[-C--:B------:R-:W-:Y:S02]  /*daf0*/  ISETP.GE.AND P4, PT, R29, R203.reuse, PT ;  /* 0x000000cb1d00720c */ /* 0x080fe40003f86270 */
[----:B------:R-:W-:Y:S02]  /*db00*/  FSEL R91, R23, -INF , !P5 ;  /* 0xff800000175b7808 */ /* 0x000fe40006800000 */
[----:B------:R-:W-:Y:S01]  /*db10*/  FSEL R93, R17, -INF , !P6 ;  /* 0xff800000115d7808 */ /* 0x000fe20007000000 */
[----:B------:R-:W-:Y:S01]  /*db20*/  VIADD R17, R191, 0xd1 ;  /* 0x000000d1bf117836 */ /* 0x000fe20000000000 */
[----:B------:R-:W-:Y:S01]  /*db30*/  FSEL R95, R19, -INF , !P2 ;  /* 0xff800000135f7808 */ /* 0x000fe20005000000 */
[----:B------:R-:W-:Y:S01]  /*db40*/  VIADD R19, R191, 0xf9 ;  /* 0x000000f9bf137836 */ /* 0x000fe20000000000 */
[----:B------:R-:W-:Y:S01]  /*db50*/  FSEL R97, R13, -INF , !P4 ;  /* 0xff8000000d617808 */ /* 0x000fe20006000000 */
[----:B------:R-:W-:Y:S01]  /*db60*/  VIADD R13, R191, 0xd9 ;  /* 0x000000d9bf0d7836 */ /* 0x000fe20000000000 */
[----:B------:R-:W-:-:S02]  /*db70*/  ISETP.GE.AND P5, PT, R25, R203, PT ;  /* 0x000000cb1900720c */ /* 0x000fc40003fa6270 */
[-C--:B------:R-:W-:Y:S02]  /*db80*/  ISETP.GE.AND P6, PT, R25, R202.reuse, PT ;  /* 0x000000ca1900720c */ /* 0x080fe40003fc6270 */
[----:B------:R-:W-:Y:S02]  /*db90*/  ISETP.GE.AND P2, PT, R21, R203, PT ;  /* 0x000000cb1500720c */ /* 0x000fe40003f46270 */
        /* <DEDUP_REMOVED lines=8> */
[----:B------:R-:W-:-:S02]  /*dc20*/  ISETP.GE.AND P5, PT, R17, R202, PT ;  /* 0x000000ca1100720c */ /* 0x000fc40003fa6270 */
[-C--:B------:R-:W-:Y:S02]  /*dc30*/  ISETP.GE.AND P6, PT, R13, R203.reuse, PT ;  /* 0x000000cb0d00720c */ /* 0x080fe40003fc6270 */
[----:B------:R-:W-:Y:S02]  /*dc40*/  FSEL R99, R15, -INF , !P3 ;  /* 0xff8000000f637808 */ /* 0x000fe40005800000 */
[----:B------:R-:W-:Y:S02]  /*dc50*/  FSEL R109, R179, -INF , !P5 ;  /* 0xff800000b36d7808 */ /* 0x000fe40006800000 */
[----:B------:R-:W-:Y:S02]  /*dc60*/  FSEL R110, R173, -INF , !P6 ;  /* 0xff800000ad6e7808 */ /* 0x000fe40007000000 */
[-C--:B------:R-:W-:Y:S01]  /*dc70*/  ISETP.GE.AND P3, PT, R17, R203.reuse, PT ;  /* 0x000000cb1100720c */ /* 0x080fe20003f66270 */
[----:B------:R-:W-:Y:S01]  /*dc80*/  IMAD.U32 R17, RZ, RZ, UR4 ;  /* 0x00000004ff117e24 */ /* 0x000fe2000f8e00ff */
[----:B------:R-:W-:-:S02]  /*dc90*/  ISETP.GE.AND P5, PT, R5, R203, PT ;  /* 0x000000cb0500720c */ /* 0x000fc40003fa6270 */
[-C--:B------:R-:W-:Y:S01]  /*dca0*/  ISETP.GE.AND P6, PT, R5, R202.reuse, PT ;  /* 0x000000ca0500720c */ /* 0x080fe20003fc6270 */
[----:B------:R-:W-:Y:S01]  /*dcb0*/  VIADD R5, R191, 0xf1 ;  /* 0x000000f1bf057836 */ /* 0x000fe20000000000 */
[-C--:B------:R-:W-:Y:S02]  /*dcc0*/  ISETP.GE.AND P4, PT, R21, R202.reuse, PT ;  /* 0x000000ca1500720c */ /* 0x080fe40003f86270 */
[-C--:B------:R-:W-:Y:S02]  /*dcd0*/  ISETP.GE.AND P2, PT, R13, R202.reuse, PT ;  /* 0x000000ca0d00720c */ /* 0x080fe40003f46270 */
[----:B------:R-:W-:Y:S02]  /*dce0*/  FSEL R108, R177, -INF , !P3 ;  /* 0xff800000b16c7808 */ /* 0x000fe40005800000 */
[----:B------:R-:W-:Y:S02]  /*dcf0*/  FSEL R107, R7, -INF , !P4 ;  /* 0xff800000076b7808 */ /* 0x000fe40006000000 */
[----:B------:R-:W-:-:S02]  /*dd00*/  ISETP.GE.AND P3, PT, R9, R202, PT ;  /* 0x000000ca0900720c */ /* 0x000fc40003f66270 */
[----:B------:R-:W-:Y:S02]  /*dd10*/  FSEL R111, R175, -INF , !P2 ;  /* 0xff800000af6f7808 */ /* 0x000fe40005000000 */
[-C--:B------:R-:W-:Y:S01]  /*dd20*/  ISETP.GE.AND P4, PT, R9, R203.reuse, PT ;  /* 0x000000cb0900720c */ /* 0x080fe20003f86270 */
[----:B------:R-:W-:Y:S01]  /*dd30*/  IMAD.U32 R9, RZ, RZ, UR4 ;  /* 0x00000004ff097e24 */ /* 0x000fe2000f8e00ff */
[----:B------:R-:W-:Y:S02]  /*dd40*/  ISETP.GE.AND P2, PT, R5, R203, PT ;  /* 0x000000cb0500720c */ /* 0x000fe40003f46270 */
[----:B------:R-:W-:Y:S02]  /*dd50*/  LOP3.LUT R7, R116, 0x8, R189, 0xfe, !PT ;  /* 0x0000000874077812 */ /* 0x000fe400078efebd */
[----:B------:R-:W-:Y:S02]  /*dd60*/  FSEL R113, R171, -INF , !P3 ;  /* 0xff800000ab717808 */ /* 0x000fe40005800000 */
[----:B------:R-:W-:-:S02]  /*dd70*/  FSEL R112, R169, -INF , !P4 ;  /* 0xff800000a9707808 */ /* 0x000fc40006000000 */
[-C--:B------:R-:W-:Y:S02]  /*dd80*/  ISETP.GE.AND P3, PT, R191, R203.reuse, PT ;  /* 0x000000cbbf00720c */ /* 0x080fe40003f66270 */
[----:B------:R-:W-:Y:S01]  /*dd90*/  FSEL R116, R129, -INF , !P2 ;  /* 0xff80000081747808 */ /* 0x000fe20005000000 */
[----:B------:R-:W-:Y:S01]  /*dda0*/  IMAD.U32 R129, RZ, RZ, UR4 ;  /* 0x00000004ff817e24 */ /* 0x000fe2000f8e00ff */
[----:B------:R-:W-:Y:S02]  /*ddb0*/  ISETP.GE.AND P4, PT, R5, R202, PT ;  /* 0x000000ca0500720c */ /* 0x000fe40003f86270 */
[----:B------:R-:W-:Y:S02]  /*ddc0*/  ISETP.GE.AND P2, PT, R19, R203, PT ;  /* 0x000000cb1300720c */ /* 0x000fe40003f46270 */
[----:B------:R-:W-:Y:S02]  /*ddd0*/  LOP3.LUT R5, R114, 0x10, R189, 0xfe, !PT ;  /* 0x0000001072057812 */ /* 0x000fe400078efebd */
[----:B------:R-:W-:-:S02]  /*dde0*/  FSEL R122, R104, -INF , !P3 ;  /* 0xff800000687a7808 */ /* 0x000fc40005800000 */
[----:B------:R-:W-:Y:S01]  /*ddf0*/  FSEL R104, R125, -INF , !P2 ;  /* 0xff8000007d687808 */ /* 0x000fe20005000000 */
[----:B------:R-:W-:Y:S01]  /*de00*/  IMAD.U32 R125, RZ, RZ, UR4 ;  /* 0x00000004ff7d7e24 */ /* 0x000fe2000f8e00ff */
[C---:B------:R-:W-:Y:S02]  /*de10*/  ISETP.GE.AND P3, PT, R5.reuse, R203, PT ;  /* 0x000000cb0500720c */ /* 0x040fe40003f66270 */
[-C--:B------:R-:W-:Y:S01]  /*de20*/  ISETP.GE.AND P2, PT, R5, R202.reuse, PT ;  /* 0x000000ca0500720c */ /* 0x080fe20003f46270 */
[----:B------:R-:W-:Y:S01]  /*de30*/  IMAD.U32 R5, RZ, RZ, UR4 ;  /* 0x00000004ff057e24 */ /* 0x000fe2000f8e00ff */
[----:B------:R-:W-:Y:S01]  /*de40*/  FSEL R114, R165, -INF , !P5 ;  /* 0xff800000a5727808 */ /* 0x000fe20006800000 */
[----:B------:R-:W-:Y:S01]  /*de50*/  IMAD.U32 R165, RZ, RZ, UR4 ;  /* 0x00000004ffa57e24 */ /* 0x000fe2000f8e00ff */
[----:B------:R-:W-:Y:S02]  /*de60*/  ISETP.GE.AND P5, PT, R191, R202, PT ;  /* 0x000000cabf00720c */ /* 0x000fe40003fa6270 */
[----:B------:R-:W-:-:S02]  /*de70*/  FSEL R115, R167, -INF , !P6 ;  /* 0xff800000a7737808 */ /* 0x000fc40007000000 */
[----:B------:R-:W-:Y:S02]  /*de80*/  ISETP.GE.AND P6, PT, R7, R203, PT ;  /* 0x000000cb0700720c */ /* 0x000fe40003fc6270 */
[--C-:B------:R-:W-:Y:S02]  /*de90*/  LOP3.LUT R5, R5, 0x18, R189.reuse, 0xfe, !PT ;  /* 0x0000001805057812 */ /* 0x100fe400078efebd */
[----:B------:R-:W-:Y:S01]  /*dea0*/  FSEL R117, R131, -INF , !P4 ;  /* 0xff80000083757808 */ /* 0x000fe20006000000 */
[----:B------:R-:W-:Y:S01]  /*deb0*/  IMAD.U32 R131, RZ, RZ, UR4 ;  /* 0x00000004ff837e24 */ /* 0x000fe2000f8e00ff */
[----:B------:R-:W-:Y:S02]  /*dec0*/  ISETP.GE.AND P4, PT, R7, R202, PT ;  /* 0x000000ca0700720c */ /* 0x000fe40003f86270 */
[----:B------:R-:W-:Y:S02]  /*ded0*/  LOP3.LUT R11, R11, 0x20, R189, 0xfe, !PT ;  /* 0x000000200b0b7812 */ /* 0x000fe400078efebd */
[----:B------:R-:W-:-:S02]  /*dee0*/  FSEL R7, R106, -INF , !P5 ;  /* 0xff8000006a077808 */ /* 0x000fc40006800000 */
[----:B------:R-:W-:Y:S02]  /*def0*/  ISETP.GE.AND P5, PT, R5, R203, PT ;  /* 0x000000cb0500720c */ /* 0x000fe40003fa6270 */
[----:B------:R-:W-:Y:S02]  /*df00*/  FSEL R15, R100, -INF , !P6 ;  /* 0xff800000640f7808 */ /* 0x000fe40007000000 */
[----:B------:R-:W-:Y:S02]  /*df10*/  LOP3.LUT R37, R37, 0x28, R189, 0xfe, !PT ;  /* 0x0000002825257812 */ /* 0x000fe400078efebd */
[----:B------:R-:W-:Y:S02]  /*df20*/  ISETP.GE.AND P6, PT, R5, R202, PT ;  /* 0x000000ca0500720c */ /* 0x000fe40003fc6270 */
[----:B------:R-:W-:Y:S02]  /*df30*/  FSEL R5, R102, -INF , !P4 ;  /* 0xff80000066057808 */ /* 0x000fe40006000000 */
[----:B------:R-:W-:-:S02]  /*df40*/  FSEL R13, R96, -INF , !P3 ;  /* 0xff800000600d7808 */ /* 0x000fc40005800000 */
[--C-:B------:R-:W-:Y:S02]  /*df50*/  LOP3.LUT R9, R9, 0x30, R189.reuse, 0xfe, !PT ;  /* 0x0000003009097812 */ /* 0x100fe400078efebd */
[C---:B------:R-:W-:Y:S02]  /*df60*/  ISETP.GE.AND P4, PT, R11.reuse, R203, PT ;  /* 0x000000cb0b00720c */ /* 0x040fe40003f86270 */
[----:B------:R-:W-:Y:S02]  /*df70*/  ISETP.GE.AND P3, PT, R11, R202, PT ;  /* 0x000000ca0b00720c */ /* 0x000fe40003f66270 */
[----:B------:R-:W-:Y:S02]  /*df80*/  FSEL R33, R98, -INF , !P2 ;  /* 0xff80000062217808 */ /* 0x000fe40005000000 */
[----:B------:R-:W-:Y:S02]  /*df90*/  FSEL R11, R92, -INF , !P5 ;  /* 0xff8000005c0b7808 */ /* 0x000fe40006800000 */
[----:B------:R-:W-:-:S02]  /*dfa0*/  LOP3.LUT R17, R17, 0x38, R189, 0xfe, !PT ;  /* 0x0000003811117812 */ /* 0x000fc400078efebd */
[CC--:B------:R-:W-:Y:S02]  /*dfb0*/  ISETP.GE.AND P2, PT, R37.reuse, R203.reuse, PT ;  /* 0x000000cb2500720c */ /* 0x0c0fe40003f46270 */
[----:B------:R-:W-:Y:S02]  /*dfc0*/  ISETP.GE.AND P5, PT, R37, R202, PT ;  /* 0x000000ca2500720c */ /* 0x000fe40003fa6270 */
[C-C-:B------:R-:W-:Y:S02]  /*dfd0*/  LOP3.LUT R31, R120.reuse, 0xd8, R189.reuse, 0xfe, !PT ;  /* 0x000000d8781f7812 */ /* 0x140fe400078efebd */
[----:B------:R-:W-:Y:S02]  /*dfe0*/  LOP3.LUT R21, R120, 0xf8, R189, 0xfe, !PT ;  /* 0x000000f878157812 */ /* 0x000fe400078efebd */
[----:B------:R-:W-:Y:S02]  /*dff0*/  FSEL R37, R94, -INF , !P6 ;  /* 0xff8000005e257808 */ /* 0x000fe40007000000 */
[----:B------:R-:W-:-:S02]  /*e000*/  ISETP.GE.AND P6, PT, R9, R203, PT ;  /* 0x000000cb0900720c */ /* 0x000fc40003fc6270 */
[----:B------:R-:W-:Y:S02]  /*e010*/  FSEL R120, R88, -INF , !P4 ;  /* 0xff80000058787808 */ /* 0x000fe40006000000 */
[----:B------:R-:W-:Y:S02]  /*e020*/  LOP3.LUT R29, R29, 0x40, R189, 0xfe, !PT ;  /* 0x000000401d1d7812 */ /* 0x000fe400078efebd */
[----:B------:R-:W-:Y:S02]  /*e030*/  ISETP.GE.AND P4, PT, R9, R202, PT ;  /* 0x000000ca0900720c */ /* 0x000fe40003f86270 */
[----:B------:R-:W-:Y:S02]  /*e040*/  FSEL R171, R90, -INF , !P3 ;  /* 0xff8000005aab7808 */ /* 0x000fe40005800000 */
[----:B------:R-:W-:Y:S02]  /*e050*/  ISETP.GE.AND P3, PT, R17, R203, PT ;  /* 0x000000cb1100720c */ /* 0x000fe40003f66270 */
[----:B------:R-:W-:-:S02]  /*e060*/  FSEL R9, R84, -INF , !P2 ;  /* 0xff80000054097808 */ /* 0x000fc40005000000 */
[-C--:B------:R-:W-:Y:S02]  /*e070*/  ISETP.GE.AND P2, PT, R17, R202.reuse, PT ;  /* 0x000000ca1100720c */ /* 0x080fe40003f46270 */
[----:B------:R-:W-:Y:S02]  /*e080*/  LOP3.LUT R165, R165, 0x50, R189, 0xfe, !PT ;  /* 0x00000050a5a57812 */ /* 0x000fe400078efebd */
[----:B------:R-:W-:Y:S02]  /*e090*/  FSEL R173, R86, -INF , !P5 ;  /* 0xff80000056ad7808 */ /* 0x000fe40006800000 */
[----:B------:R-:W-:Y:S02]  /*e0a0*/  FSEL R17, R80, -INF , !P6 ;  /* 0xff80000050117808 */ /* 0x000fe40007000000 */
[C---:B------:R-:W-:Y:S02]  /*e0b0*/  ISETP.GE.AND P5, PT, R29.reuse, R203, PT ;  /* 0x000000cb1d00720c */ /* 0x040fe40003fa6270 */
[----:B------:R-:W-:-:S02]  /*e0c0*/  ISETP.GE.AND P6, PT, R29, R202, PT ;  /* 0x000000ca1d00720c */ /* 0x000fc40003fc6270 */
[----:B------:R-:W-:Y:S02]  /*e0d0*/  FSEL R29, R76, -INF , !P3 ;  /* 0xff8000004c1d7808 */ /* 0x000fe40005800000 */
[----:B------:R-:W-:Y:S02]  /*e0e0*/  FSEL R76, R78, -INF , !P2 ;  /* 0xff8000004e4c7808 */ /* 0x000fe40005000000 */
[----:B------:R-:W-:Y:S02]  /*e0f0*/  ISETP.GE.AND P2, PT, R165, R203, PT ;  /* 0x000000cba500720c */ /* 0x000fe40003f46270 */
[----:B------:R-:W-:Y:S01]  /*e100*/  LOP3.LUT R129, R129, 0x60, R189, 0xfe, !PT ;  /* 0x0000006081817812 */ /* 0x000fe200078efebd */
[----:B------:R-:W-:Y:S01]  /*e110*/  STL [R1+0x28], R76 ;  /* 0x0000284c01007387 */ /* 0x000fe20000100800 */
[----:B------:R-:W-:Y:S02]  /*e120*/  FSEL R167, R64, -INF , !P2 ;  /* 0xff80000040a77808 */ /* 0x000fe40005000000 */
[----:B------:R-:W-:-:S02]  /*e130*/  ISETP.GE.AND P2, PT, R129, R202, PT ;  /* 0x000000ca8100720c */ /* 0x000fc40003f46270 */
[--C-:B------:R-:W-:Y:S02]  /*e140*/  LOP3.LUT R121, R121, 0x78, R189.reuse, 0xfe, !PT ;  /* 0x0000007879797812 */ /* 0x100fe400078efebd */
[--C-:B------:R-:W-:Y:S02]  /*e150*/  LOP3.LUT R49, R49, 0x48, R189.reuse, 0xfe, !PT ;  /* 0x0000004831317812 */ /* 0x100fe400078efebd */
[----:B------:R-:W-:Y:S02]  /*e160*/  FSEL R199, R58, -INF , !P2 ;  /* 0xff8000003ac77808 */ /* 0x000fe40005000000 */
[----:B------:R-:W-:Y:S02]  /*e170*/  LOP3.LUT R131, R131, 0x58, R189, 0xfe, !PT ;  /* 0x0000005883837812 */ /* 0x000fe400078efebd */
[----:B------:R-:W-:Y:S02]  /*e180*/  FSEL R169, R82, -INF , !P4 ;  /* 0xff80000052a97808 */ /* 0x000fe40006000000 */
[----:B------:R-:W-:-:S02]  /*e190*/  ISETP.GE.AND P2, PT, R121, R203, PT ;  /* 0x000000cb7900720c */ /* 0x000fc40003f46270 */
[--C-:B------:R-:W-:Y:S02]  /*e1a0*/  LOP3.LUT R118, R118, 0x88, R189.reuse, 0xfe, !PT ;  /* 0x0000008876767812 */ /* 0x100fe400078efebd */
[CC--:B------:R-:W-:Y:S02]  /*e1b0*/  ISETP.GE.AND P4, PT, R49.reuse, R203.reuse, PT ;  /* 0x000000cb3100720c */ /* 0x0c0fe40003f86270 */
[----:B------:R-:W-:Y:S02]  /*e1c0*/  ISETP.GE.AND P3, PT, R49, R202, PT ;  /* 0x000000ca3100720c */ /* 0x000fe40003f66270 */
[----:B------:R-:W-:Y:S02]  /*e1d0*/  LOP3.LUT R39, R206, 0xc8, R189, 0xfe, !PT ;  /* 0x000000c8ce277812 */ /* 0x000fe400078efebd */
[----:B------:R-:W-:Y:S02]  /*e1e0*/  FSEL R179, R74, -INF , !P6 ;  /* 0xff8000004ab37808 */ /* 0x000fe40007000000 */
[----:B------:R-:W-:-:S02]  /*e1f0*/  ISETP.GE.AND P6, PT, R131, R203, PT ;  /* 0x000000cb8300720c */ /* 0x000fc40003fc6270 */
[----:B------:R-:W-:Y:S02]  /*e200*/  FSEL R206, R44, -INF , !P2 ;  /* 0xff8000002cce7808 */ /* 0x000fe40005000000 */
[----:B------:R-:W-:Y:S02]  /*e210*/  FSEL R49, R72, -INF , !P5 ;  /* 0xff80000048317808 */ /* 0x000fe40006800000 */
[----:B------:R-:W-:Y:S02]  /*e220*/  FSEL R68, R68, -INF , !P4 ;  /* 0xff80000044447808 */ /* 0x000fe40006000000 */
[----:B------:R-:W-:Y:S02]  /*e230*/  FSEL R181, R70, -INF , !P3 ;  /* 0xff80000046b57808 */ /* 0x000fe40005800000 */
[----:B------:R-:W-:Y:S01]  /*e240*/  ISETP.GE.AND P2, PT, R118, R202, PT ;  /* 0x000000ca7600720c */ /* 0x000fe20003f46270 */
[----:B------:R-:W-:Y:S01]  /*e250*/  STL [R1+0x2c], R68 ;  /* 0x00002c4401007387 */ /* 0x000fe20000100800 */
[----:B------:R-:W-:-:S02]  /*e260*/  LOP3.LUT R51, R51, 0xa0, R189, 0xfe, !PT ;  /* 0x000000a033337812 */ /* 0x000fc400078efebd */
[-C--:B------:R-:W-:Y:S02]  /*e270*/  ISETP.GE.AND P5, PT, R165, R202.reuse, PT ;  /* 0x000000caa500720c */ /* 0x080fe40003fa6270 */
[----:B------:R-:W-:Y:S02]  /*e280*/  ISETP.GE.AND P4, PT, R131, R202, PT ;  /* 0x000000ca8300720c */ /* 0x000fe40003f86270 */
[----:B------:R-:W-:Y:S02]  /*e290*/  ISETP.GE.AND P3, PT, R129, R203, PT ;  /* 0x000000cb8100720c */ /* 0x000fe40003f66270 */
[--C-:B------:R-:W-:Y:S02]  /*e2a0*/  LOP3.LUT R125, R125, 0x68, R189.reuse, 0xfe, !PT ;  /* 0x000000687d7d7812 */ /* 0x100fe400078efebd */
[----:B------:R-:W-:Y:S02]  /*e2b0*/  LOP3.LUT R123, R123, 0x70, R189, 0xfe, !PT ;  /* 0x000000707b7b7812 */ /* 0x000fe400078efebd */
[----:B------:R-:W-:-:S02]  /*e2c0*/  FSEL R60, R60, -INF , !P6 ;  /* 0xff8000003c3c7808 */ /* 0x000fc40007000000 */
[----:B------:R-:W-:Y:S02]  /*e2d0*/  FSEL R175, R38, -INF , !P2 ;  /* 0xff80000026af7808 */ /* 0x000fe40005000000 */
[----:B------:R-:W-:Y:S01]  /*e2e0*/  FSEL R213, R66, -INF , !P5 ;  /* 0xff80000042d57808 */ /* 0x000fe20006800000 */
[----:B------:R1:W-:Y:S01]  /*e2f0*/  STL [R1+0x24], R60 ;  /* 0x0000243c01007387 */ /* 0x0003e20000100800 */
[----:B------:R-:W-:Y:S02]  /*e300*/  FSEL R211, R62, -INF , !P4 ;  /* 0xff8000003ed37808 */ /* 0x000fe40006000000 */
[----:B------:R-:W-:Y:S02]  /*e310*/  FSEL R183, R56, -INF , !P3 ;  /* 0xff80000038b77808 */ /* 0x000fe40005800000 */
[----:B------:R-:W-:Y:S02]  /*e320*/  ISETP.GE.AND P2, PT, R51, R203, PT ;  /* 0x000000cb3300720c */ /* 0x000fe40003f46270 */
[----:B------:R-:W-:-:S02]  /*e330*/  LOP3.LUT R45, R45, 0xb0, R189, 0xfe, !PT ;  /* 0x000000b02d2d7812 */ /* 0x000fc400078efebd */
[CC--:B------:R-:W-:Y:S02]  /*e340*/  ISETP.GE.AND P5, PT, R125.reuse, R203.reuse, PT ;  /* 0x000000cb7d00720c */ /* 0x0c0fe40003fa6270 */
[-C--:B------:R-:W-:Y:S02]  /*e350*/  ISETP.GE.AND P6, PT, R125, R202.reuse, PT ;  /* 0x000000ca7d00720c */ /* 0x080fe40003fc6270 */
[C---:B------:R-:W-:Y:S02]  /*e360*/  ISETP.GE.AND P4, PT, R123.reuse, R203, PT ;  /* 0x000000cb7b00720c */ /* 0x040fe40003f86270 */
[----:B------:R-:W-:Y:S02]  /*e370*/  ISETP.GE.AND P3, PT, R123, R202, PT ;  /* 0x000000ca7b00720c */ /* 0x000fe40003f66270 */
[--C-:B------:R-:W-:Y:S02]  /*e380*/  LOP3.LUT R119, R119, 0x80, R189.reuse, 0xfe, !PT ;  /* 0x0000008077777812 */ /* 0x100fe400078efebd */
[----:B------:R-:W-:-:S02]  /*e390*/  LOP3.LUT R43, R214, 0xb8, R189, 0xfe, !PT ;  /* 0x000000b8d62b7812 */ /* 0x000fc400078efebd */
[----:B------:R-:W-:Y:S02]  /*e3a0*/  LOP3.LUT R41, R208, 0xc0, R189, 0xfe, !PT ;  /* 0x000000c0d0297812 */ /* 0x000fe400078efebd */
[----:B------:R-:W-:Y:S02]  /*e3b0*/  FSEL R214, R52, -INF , !P5 ;  /* 0xff80000034d67808 */ /* 0x000fe40006800000 */
[----:B-1----:R-:W-:Y:S02]  /*e3c0*/  FSEL R60, R24, -INF , !P2 ;  /* 0xff800000183c7808 */ /* 0x002fe40005000000 */
[----:B------:R-:W-:Y:S02]  /*e3d0*/  FSEL R197, R54, -INF , !P6 ;  /* 0xff80000036c57808 */ /* 0x000fe40007000000 */
[----:B------:R-:W-:Y:S02]  /*e3e0*/  FSEL R208, R48, -INF , !P4 ;  /* 0xff80000030d07808 */ /* 0x000fe40006000000 */
[----:B------:R-:W-:-:S02]  /*e3f0*/  FSEL R191, R50, -INF , !P3 ;  /* 0xff80000032bf7808 */ /* 0x000fc40005800000 */
[-C--:B------:R-:W-:Y:S02]  /*e400*/  ISETP.GE.AND P2, PT, R45, R202.reuse, PT ;  /* 0x000000ca2d00720c */ /* 0x080fe40003f46270 */
[-C--:B------:R-:W-:Y:S02]  /*e410*/  ISETP.GE.AND P5, PT, R121, R202.reuse, PT ;  /* 0x000000ca7900720c */ /* 0x080fe40003fa6270 */
[CC--:B------:R-:W-:Y:S02]  /*e420*/  ISETP.GE.AND P6, PT, R119.reuse, R203.reuse, PT ;  /* 0x000000cb7700720c */ /* 0x0c0fe40003fc6270 */
[----:B------:R-:W-:Y:S02]  /*e430*/  ISETP.GE.AND P4, PT, R119, R202, PT ;  /* 0x000000ca7700720c */ /* 0x000fe40003f86270 */
[----:B------:R-:W-:Y:S02]  /*e440*/  ISETP.GE.AND P3, PT, R118, R203, PT ;  /* 0x000000cb7600720c */ /* 0x000fe40003f66270 */
[----:B------:R-:W-:-:S02]  /*e450*/  LOP3.LUT R55, R55, 0x90, R189, 0xfe, !PT ;  /* 0x0000009037377812 */ /* 0x000fc400078efebd */
[--C-:B------:R-:W-:Y:S02]  /*e460*/  LOP3.LUT R53, R53, 0x98, R189.reuse, 0xfe, !PT ;  /* 0x0000009835357812 */ /* 0x100fe400078efebd */
[--C-:B------:R-:W-:Y:S02]  /*e470*/  LOP3.LUT R47, R47, 0xa8, R189.reuse, 0xfe, !PT ;  /* 0x000000a82f2f7812 */ /* 0x100fe400078efebd */
[--C-:B------:R-:W-:Y:S02]  /*e480*/  LOP3.LUT R35, R194, 0xd0, R189.reuse, 0xfe, !PT ;  /* 0x000000d0c2237812 */ /* 0x100fe400078efebd */
[--C-:B------:R-:W-:Y:S02]  /*e490*/  LOP3.LUT R27, R192, 0xe0, R189.reuse, 0xfe, !PT ;  /* 0x000000e0c01b7812 */ /* 0x100fe400078efebd */
[--C-:B------:R-:W-:Y:S02]  /*e4a0*/  LOP3.LUT R25, R182, 0xe8, R189.reuse, 0xfe, !PT ;  /* 0x000000e8b6197812 */ /* 0x100fe400078efebd */
[----:B------:R-:W-:-:S02]  /*e4b0*/  LOP3.LUT R23, R180, 0xf0, R189, 0xfe, !PT ;  /* 0x000000f0b4177812 */ /* 0x000fc400078efebd */
[----:B------:R-:W-:Y:S02]  /*e4c0*/  FSEL R70, R18, -INF , !P2 ;  /* 0xff80000012467808 */ /* 0x000fe40005000000 */
[----:B------:R-:W-:Y:S02]  /*e4d0*/  FSEL R189, R46, -INF , !P5 ;  /* 0xff8000002ebd7808 */ /* 0x000fe40006800000 */
[----:B------:R-:W-:Y:S02]  /*e4e0*/  FSEL R194, R40, -INF , !P6 ;  /* 0xff80000028c27808 */ /* 0x000fe40007000000 */
[----:B------:R-:W-:Y:S02]  /*e4f0*/  FSEL R177, R42, -INF , !P4 ;  /* 0xff8000002ab17808 */ /* 0x000fe40006000000 */
[----:B------:R-:W-:Y:S01]  /*e500*/  FSEL R192, R36, -INF , !P3 ;  /* 0xff80000024c07808 */ /* 0x000fe20005800000 */
[----:B------:R-:W-:Y:S01]  /*e510*/  BAR.SYNC.DEFER_BLOCKING 0x0 ;  /* 0x0000000000007b1d */ /* 0x000fe20000010000 */
[----:B------:R-:W-:-:S02]  /*e520*/  ISETP.GE.AND P2, PT, R39, R203, PT ;  /* 0x000000cb2700720c */ /* 0x000fc40003f46270 */
[CC--:B------:R-:W-:Y:S02]  /*e530*/  ISETP.GE.AND P5, PT, R55.reuse, R203.reuse, PT ;  /* 0x000000cb3700720c */ /* 0x0c0fe40003fa6270 */
[-C--:B------:R-:W-:Y:S02]  /*e540*/  ISETP.GE.AND P6, PT, R55, R202.reuse, PT ;  /* 0x000000ca3700720c */ /* 0x080fe40003fc6270 */
[C---:B------:R-:W-:Y:S02]  /*e550*/  ISETP.GE.AND P4, PT, R53.reuse, R203, PT ;  /* 0x000000cb3500720c */ /* 0x040fe40003f86270 */
[----:B------:R-:W-:Y:S02]  /*e560*/  ISETP.GE.AND P3, PT, R53, R202, PT ;  /* 0x000000ca3500720c */ /* 0x000fe40003f66270 */
[----:B------:R-:W-:Y:S02]  /*e570*/  FSEL R80, R4, -INF , !P2 ;  /* 0xff80000004507808 */ /* 0x000fe40005000000 */
[----:B------:R-:W-:-:S02]  /*e580*/  FSEL R182, R32, -INF , !P5 ;  /* 0xff80000020b67808 */ /* 0x000fc40006800000 */
[----:B------:R-:W-:Y:S02]  /*e590*/  FSEL R56, R34, -INF , !P6 ;  /* 0xff80000022387808 */ /* 0x000fe40007000000 */
[----:B------:R-:W-:Y:S02]  /*e5a0*/  FSEL R180, R28, -INF , !P4 ;  /* 0xff8000001cb47808 */ /* 0x000fe40006000000 */
[----:B------:R-:W-:Y:S02]  /*e5b0*/  FSEL R58, R30, -INF , !P3 ;  /* 0xff8000001e3a7808 */ /* 0x000fe40005800000 */
[-C--:B------:R-:W-:Y:S02]  /*e5c0*/  ISETP.GE.AND P2, PT, R31, R202.reuse, PT ;  /* 0x000000ca1f00720c */ /* 0x080fe40003f46270 */
[----:B------:R-:W-:Y:S02]  /*e5d0*/  ISETP.GE.AND P5, PT, R51, R202, PT ;  /* 0x000000ca3300720c */ /* 0x000fe40003fa6270 */
[----:B------:R-:W-:-:S02]  /*e5e0*/  ISETP.GE.AND P6, PT, R47, R203, PT ;  /* 0x000000cb2f00720c */ /* 0x000fc40003fc6270 */
[----:B------:R-:W-:Y:S02]  /*e5f0*/  ISETP.GE.AND P4, PT, R47, R202, PT ;  /* 0x000000ca2f00720c */ /* 0x000fe40003f86270 */
[----:B------:R-:W-:Y:S02]  /*e600*/  ISETP.GE.AND P3, PT, R45, R203, PT ;  /* 0x000000cb2d00720c */ /* 0x000fe40003f66270 */
[----:B------:R-:W-:Y:S02]  /*e610*/  FSEL R90, R174, -INF , !P2 ;  /* 0xff800000ae5a7808 */ /* 0x000fe40005000000 */
[----:B------:R-:W-:Y:S02]  /*e620*/  FSEL R62, R26, -INF , !P5 ;  /* 0xff8000001a3e7808 */ /* 0x000fe40006800000 */
[----:B------:R-:W-:Y:S02]  /*e630*/  FSEL R64, R20, -INF , !P6 ;  /* 0xff80000014407808 */ /* 0x000fe40007000000 */
[----:B------:R-:W-:-:S02]  /*e640*/  FSEL R66, R22, -INF , !P4 ;  /* 0xff80000016427808 */ /* 0x000fc40006000000 */
[----:B------:R-:W-:Y:S02]  /*e650*/  FSEL R68, R16, -INF , !P3 ;  /* 0xff80000010447808 */ /* 0x000fe40005800000 */
[-C--:B------:R-:W-:Y:S02]  /*e660*/  ISETP.GE.AND P2, PT, R23, R203.reuse, PT ;  /* 0x000000cb1700720c */ /* 0x080fe40003f46270 */
[CC--:B------:R-:W-:Y:S02]  /*e670*/  ISETP.GE.AND P5, PT, R43.reuse, R203.reuse, PT ;  /* 0x000000cb2b00720c */ /* 0x0c0fe40003fa6270 */
[-C--:B------:R-:W-:Y:S02]  /*e680*/  ISETP.GE.AND P6, PT, R43, R202.reuse, PT ;  /* 0x000000ca2b00720c */ /* 0x080fe40003fc6270 */
[C---:B------:R-:W-:Y:S02]  /*e690*/  ISETP.GE.AND P4, PT, R41.reuse, R203, PT ;  /* 0x000000cb2900720c */ /* 0x040fe40003f86270 */
[----:B------:R-:W-:-:S02]  /*e6a0*/  ISETP.GE.AND P3, PT, R41, R202, PT ;  /* 0x000000ca2900720c */ /* 0x000fc40003f66270 */
[----:B------:R-:W-:Y:S02]  /*e6b0*/  FSEL R100, R128, -INF , !P2 ;  /* 0xff80000080647808 */ /* 0x000fe40005000000 */
[----:B------:R-:W-:Y:S02]  /*e6c0*/  FSEL R72, R12, -INF , !P5 ;  /* 0xff8000000c487808 */ /* 0x000fe40006800000 */
[----:B------:R-:W-:Y:S02]  /*e6d0*/  FSEL R74, R14, -INF , !P6 ;  /* 0xff8000000e4a7808 */ /* 0x000fe40007000000 */
[----:B------:R-:W-:Y:S02]  /*e6e0*/  FSEL R76, R8, -INF , !P4 ;  /* 0xff800000084c7808 */ /* 0x000fe40006000000 */
[----:B------:R-:W-:Y:S02]  /*e6f0*/  FSEL R78, R10, -INF , !P3 ;  /* 0xff8000000a4e7808 */ /* 0x000fe40005800000 */
[----:B------:R-:W-:-:S02]  /*e700*/  PLOP3.LUT P2, PT, PT, PT, UP1, 0x80, 0x0 ;  /* 0x000000000000781c */ /* 0x000fc40003f4f018 */
[-C--:B------:R-:W-:Y:S02]  /*e710*/  ISETP.GE.AND P5, PT, R39, R202.reuse, PT ;  /* 0x000000ca2700720c */ /* 0x080fe40003fa6270 */
[CC--:B------:R-:W-:Y:S02]  /*e720*/  ISETP.GE.AND P6, PT, R35.reuse, R203.reuse, PT ;  /* 0x000000cb2300720c */ /* 0x0c0fe40003fc6270 */
[----:B------:R-:W-:Y:S02]  /*e730*/  ISETP.GE.AND P4, PT, R35, R202, PT ;  /* 0x000000ca2300720c */ /* 0x000fe40003f86270 */
[----:B------:R-:W-:Y:S02]  /*e740*/  ISETP.GE.AND P3, PT, R31, R203, PT ;  /* 0x000000cb1f00720c */ /* 0x000fe40003f66270 */
[----:B------:R-:W-:Y:S02]  /*e750*/  FSEL R82, R6, -INF , !P5 ;  /* 0xff80000006527808 */ /* 0x000fe40006800000 */
[----:B------:R-:W-:-:S02]  /*e760*/  FSEL R84, R176, -INF , !P6 ;  /* 0xff800000b0547808 */ /* 0x000fc40007000000 */
[----:B------:R-:W-:Y:S02]  /*e770*/  FSEL R86, R178, -INF , !P4 ;  /* 0xff800000b2567808 */ /* 0x000fe40006000000 */
[----:B------:R-:W-:Y:S02]  /*e780*/  FSEL R88, R172, -INF , !P3 ;  /* 0xff800000ac587808 */ /* 0x000fe40005800000 */
        /* <DEDUP_REMOVED lines=8> */
[----:B------:R-:W-:Y:S02]  /*e810*/  ISETP.GE.AND P5, PT, R23, R202, PT ;  /* 0x000000ca1700720c */ /* 0x000fe40003fa6270 */
[----:B------:R-:W-:-:S02]  /*e820*/  ISETP.GE.AND P6, PT, R21, R203, PT ;  /* 0x000000cb1500720c */ /* 0x000fc40003fc6270 */
[-C--:B------:R-:W-:Y:S02]  /*e830*/  ISETP.GE.AND P4, PT, R21, R202.reuse, PT ;  /* 0x000000ca1500720c */ /* 0x080fe40003f86270 */
[----:B------:R-:W-:Y:S02]  /*e840*/  ISETP.GE.AND P3, PT, R19, R202, PT ;  /* 0x000000ca1300720c */ /* 0x000fe40003f66270 */
[----:B------:R-:W-:Y:S02]  /*e850*/  FSEL R102, R130, -INF , !P5 ;  /* 0xff80000082667808 */ /* 0x000fe40006800000 */
[----:B------:R-:W-:Y:S02]  /*e860*/  FSEL R106, R124, -INF , !P6 ;  /* 0xff8000007c6a7808 */ /* 0x000fe40007000000 */
[----:B------:R-:W-:Y:S02]  /*e870*/  FSEL R118, R126, -INF , !P4 ;  /* 0xff8000007e767808 */ /* 0x000fe40006000000 */
[----:B------:R-:W-:Y:S01]  /*e880*/  FSEL R119, R127, -INF , !P3 ;  /* 0xff8000007f777808 */ /* 0x000fe20005800000 */
[----:B------:R-:W-:Y:S06]  /*e890*/  @!P2 BRA `(.L_x_793) ;  /* 0x00000010001ca947 */ /* 0x000fec0003800000 */
        /* <DEDUP_REMOVED lines=24> */
[----:B------:R-:W-:-:S09]  /*ea20*/  ISETP.GE.AND P4, PT, R8, RZ, PT ;  /* 0x000000ff0800720c */ /* 0x000fd20003f86270 */
        /* <DEDUP_REMOVED lines=9> */
[----:B------:R-:W-:Y:S02]  /*eac0*/  ISETP.GE.AND P2, PT, R4, RZ, PT ;  /* 0x000000ff0400720c */ /* 0x000fe40003f46270 */
[----:B------:R-:W-:-:S03]  /*ead0*/  LOP3.LUT R4, RZ, R6, RZ, 0x33, !PT ;  /* 0x00000006ff047212 */ /* 0x000fc600078e33ff */
[----:B------:R-:W-:Y:S02]  /*eae0*/  @P6 VIADD R14, R14, 0x1 ;  /* 0x000000010e0e6836 */ /* 0x000fe40000000000 */
[----:B------:R-:W-:Y:S02]  /*eaf0*/  @P5 IADD3 R12, R12, 0x1, RZ ;  /* 0x000000010c0c5810 */ /* 0x000fe40007ffe0ff */
[----:B------:R-:W-:-:S04]  /*eb00*/  @!P4 IMAD.MOV R14, RZ, RZ, -R14 ;  /* 0x000000ffff0ec224 */ /* 0x000fc800078e0a0e */
[----:B------:R-:W-:Y:S02]  /*eb10*/  @!P2 IADD3 R12, -R12, RZ, RZ ;  /* 0x000000ff0c0ca210 */ /* 0x000fe40007ffe1ff */
[C---:B------:R-:W-:Y:S02]  /*eb20*/  SEL R19, R4.reuse, R14, !P3 ;  /* 0x0000000e04137207 */ /* 0x040fe40005800000 */
[----:B------:R-:W-:-:S03]  /*eb30*/  SEL R4, R4, R12, !P3 ;  /* 0x0000000c04047207 */ /* 0x000fc60005800000 */
[----:B------:R-:W-:-:S04]  /*eb40*/  IMAD.WIDE R24, R19, 0x4, R246 ;  /* 0x0000000413187825 */ /* 0x000fc800078e02f6 */
[----:B------:R-:W-:Y:S01]  /*eb50*/  IMAD.WIDE R22, R4, 0x4, R246 ;  /* 0x0000000404167825 */ /* 0x000fe200078e02f6 */
[----:B------:R-:W2:Y:S04]  /*eb60*/  LDG.E R21, desc[UR22][R24.64] ;  /* 0x0000001618157981 */ /* 0x000ea8000c1e1900 */
[----:B------:R-:W2:Y:S01]  /*eb70*/  LDG.E R8, desc[UR22][R22.64] ;  /* 0x0000001616087981 */ /* 0x000ea2000c1e1900 */
[----:B------:R-:W-:-:S04]  /*eb80*/  IMAD.IADD R19, R19, 0x1, -R4 ;  /* 0x0000000113137824 */ /* 0x000fc800078e0a04 */
[----:B------:R-:W-:-:S05]  /*eb90*/  IMAD R19, R19, R6, -0x100 ;  /* 0xffffff0013137424 */ /* 0x000fca00078e0206 */
[----:B------:R-:W-:-:S05]  /*eba0*/  SHF.R.S32.HI R4, RZ, 0x1f, R19 ;  /* 0x0000001fff047819 */ /* 0x000fca0000011413 */
[----:B------:R-:W-:-:S04]  /*ebb0*/  IMAD R4, R4, UR12, RZ ;  /* 0x0000000c04047c24 */ /* 0x000fc8000f8e02ff */
[----:B------:R-:W-:Y:S01]  /*ebc0*/  IMAD R4, R19, UR13, R4 ;  /* 0x0000000d13047c24 */ /* 0x000fe2000f8e0204 */
[----:B--2---:R-:W-:Y:S01]  /*ebd0*/  IADD3 R8, -R21, R8, RZ ;  /* 0x0000000815087210 */ /* 0x004fe20007ffe1ff */
[----:B------:R-:W-:-:S03]  /*ebe0*/  IMAD.WIDE.U32 R20, R19, UR12, RZ ;  /* 0x0000000c13147c25 */ /* 0x000fc6000f8e00ff */
[----:B------:R-:W-:Y:S01]  /*ebf0*/  SHF.R.S32.HI R6, RZ, 0x1f, R8 ;  /* 0x0000001fff067819 */ /* 0x000fe20000011408 */
[----:B------:R-:W-:-:S04]  /*ec00*/  IMAD.IADD R21, R21, 0x1, R4 ;  /* 0x0000000115157824 */ /* 0x000fc800078e0204 */
[----:B------:R-:W-:Y:S02]  /*ec10*/  IMAD R19, R6, UR6, RZ ;  /* 0x0000000606137c24 */ /* 0x000fe4000f8e02ff */
[----:B------:R-:W-:-:S04]  /*ec20*/  IMAD.WIDE.U32 R20, R8, UR6, R20 ;  /* 0x0000000608147c25 */ /* 0x000fc8000f8e0014 */
[----:B------:R-:W-:Y:S02]  /*ec30*/  IMAD R19, R8, UR7, R19 ;  /* 0x0000000708137c24 */ /* 0x000fe4000f8e0213 */
[----:B------:R-:W-:-:S03]  /*ec40*/  IMAD.MOV.U32 R251, RZ, RZ, R20 ;  /* 0x000000fffffb7224 */ /* 0x000fc600078e0014 */
[----:B------:R-:W-:Y:S01]  /*ec50*/  IADD3 R4, R21, R19, RZ ;  /* 0x0000001315047210 */ /* 0x000fe20007ffe0ff */
[----:B------:R-:W-:Y:S06]  /*ec60*/  BRA `(.L_x_795) ;  /* 0x0000000000107947 */ /* 0x000fec0003800000 */
.L_x_794:
[----:B------:R-:W-:-:S04]  /*ec70*/  ULEA UR6, -UR12, URZ, 0x8 ;  /* 0x0000003f0c067291 */ /* 0x000fc8000f8e413f */
[----:B------:R-:W-:Y:S02]  /*ec80*/  USHF.R.S32.HI UR4, URZ, 0x1f, UR6 ;  /* 0x0000001f3f047899 */ /* 0x000fe40008011406 */
[----:B------:R-:W-:-:S04]  /*ec90*/  MOV R251, UR6 ;  /* 0x0000000600fb7c02 */ /* 0x000fc80008000f00 */
[----:B------:R-:W-:-:S07]  /*eca0*/  MOV R4, UR4 ;  /* 0x0000000400047c02 */ /* 0x000fce0008000f00 */
.L_x_795:
[----:B------:R-:W-:Y:S01]  /*ecb0*/  @!P1 IADD3 R21, P3, P2, R251, UR15, R200 ;  /* 0x0000000ffb159c10 */ /* 0x000fe2000fa7e0c8 */
[----:B------:R-:W-:Y:S01]  /*ecc0*/  ULDC.64 UR6, c[0x0][0x218] ;  /* 0x0000860000067ab9 */ /* 0x000fe20000000a00 */
[----:B------:R-:W-:Y:S01]  /*ecd0*/  IMAD.U32 R25, RZ, RZ, UR12 ;  /* 0x0000000cff197e24 */ /* 0x000fe2000f8e00ff */
[----:B------:R-:W-:Y:S01]  /*ece0*/  @!UP0 UIMAD UR9, UR13, 0x50, URZ ;  /* 0x000000500d0988a4 */ /* 0x000fe2000f8e023f */
[--C-:B------:R-:W-:Y:S01]  /*ecf0*/  @!P1 IADD3.X R14, R4, UR14, R201.reuse, P3, P2 ;  /* 0x0000000e040e9c10 */ /* 0x100fe20009fe44c9 */
[----:B------:R-:W-:Y:S01]  /*ed00*/  IMAD.U32 R27, RZ, RZ, UR12 ;  /* 0x0000000cff1b7e24 */ /* 0x000fe2000f8e00ff */
[----:B------:R-:W-:Y:S01]  /*ed10*/  @!P1 LEA R52, P4, R21, UR6, 0x1 ;  /* 0x0000000615349c11 */ /* 0x000fe2000f8808ff */
[----:B------:R-:W-:Y:S01]  /*ed20*/  IMAD.U32 R38, RZ, RZ, UR12 ;  /* 0x0000000cff267e24 */ /* 0x000fe2000f8e00ff */
[-C--:B------:R-:W-:Y:S01]  /*ed30*/  @!P1 LEA R10, P2, R25, R200.reuse, 0x6 ;  /* 0x000000c8190a9211 */ /* 0x080fe200078430ff */
[----:B------:R-:W-:Y:S01]  /*ed40*/  IMAD.U32 R23, RZ, RZ, UR12 ;  /* 0x0000000cff177e24 */ /* 0x000fe2000f8e00ff */
[----:B------:R-:W-:Y:S01]  /*ed50*/  @!P1 LEA.HI.X R53, R21, UR7, R14, 0x1, P4 ;  /* 0x0000000715359c11 */ /* 0x000fe2000a0f0c0e */
[----:B------:R-:W-:Y:S01]  /*ed60*/  IMAD.U32 R8, RZ, RZ, UR13 ;  /* 0x0000000dff087e24 */ /* 0x000fe2000f8e00ff */
[-C--:B------:R-:W-:Y:S01]  /*ed70*/  @!P1 LEA R6, P3, R27, R200.reuse, 0x5 ;  /* 0x000000c81b069211 */ /* 0x080fe200078628ff */
[----:B------:R-:W-:Y:S01]  /*ed80*/  IMAD.U32 R21, RZ, RZ, UR12 ;  /* 0x0000000cff157e24 */ /* 0x000fe2000f8e00ff */
[----:B------:R-:W-:Y:S01]  /*ed90*/  @!UP0 UIMAD UR4, UR13, 0x60, URZ ;  /* 0x000000600d0488a4 */ /* 0x000fe2000f8e023f */
[----:B------:R-:W-:Y:S01]  /*eda0*/  IMAD.U32 R30, RZ, RZ, UR12 ;  /* 0x0000000cff1e7e24 */ /* 0x000fe2000f8e00ff */
[-C--:B------:R-:W-:Y:S01]  /*edb0*/  @!P1 LEA.HI.X R23, R23, R201.reuse, R8, 0x6, P2 ;  /* 0x000000c917179211 */ /* 0x080fe200010f3408 */
[----:B------:R-:W-:Y:S01]  /*edc0*/  IMAD.U32 R19, RZ, RZ, UR12 ;  /* 0x0000000cff137e24 */ /* 0x000fe2000f8e00ff */
[----:B------:R-:W-:Y:S01]  /*edd0*/  @!P1 LEA R18, P2, R21, R200, 0x7 ;  /* 0x000000c815129211 */ /* 0x000fe200078438ff */
[----:B------:R-:W-:Y:S01]  /*ede0*/  IMAD.U32 R12, RZ, RZ, UR13 ;  /* 0x0000000dff0c7e24 */ /* 0x000fe2000f8e00ff */
[----:B------:R-:W-:Y:S01]  /*edf0*/  @!UP0 UIMAD UR10, UR13, 0x30, URZ ;  /* 0x000000300d0a88a4 */ /* 0x000fe2000f8e023f */
[----:B------:R-:W-:Y:S01]  /*ee00*/  @!P1 IMAD.WIDE.U32 R38, R38, 0x50, R200 ;  /* 0x0000005026269825 */ /* 0x000fe200078e00c8 */
[----:B------:R-:W-:Y:S01]  /*ee10*/  @!UP0 UIMAD UR11, UR13, 0xa0, URZ ;  /* 0x000000a00d0b88a4 */ /* 0x000fe2000f8e023f */
[----:B------:R1:W-:Y:S01]  /*ee20*/  @P1 STS.128 [R242+0x2000], RZ ;  /* 0x002000fff2001388 */ /* 0x0003e20000000c00 */
[-C--:B------:R-:W-:Y:S01]  /*ee30*/  @!P1 LEA.HI.X R19, R19, R201.reuse, R12, 0x5, P3 ;  /* 0x000000c913139211 */ /* 0x080fe200018f2c0c */
[----:B------:R-:W-:Y:S01]  /*ee40*/  IMAD.U32 R35, RZ, RZ, UR12 ;  /* 0x0000000cff237e24 */ /* 0x000fe2000f8e00ff */
[----:B------:R-:W-:Y:S01]  /*ee50*/  @!P1 IADD3 R25, P3, R251, R38, RZ ;  /* 0x00000026fb199210 */ /* 0x000fe20007f7e0ff */
[----:B------:R-:W-:Y:S01]  /*ee60*/  @!P1 IMAD.WIDE.U32 R30, R30, 0x60, R200 ;  /* 0x000000601e1e9825 */ /* 0x000fe200078e00c8 */
[----:B------:R-:W-:Y:S02]  /*ee70*/  BSSY B0, `(.L_x_796) ;  /* 0x00000a6000007945 */ /* 0x000fe40003800000 */
[----:B------:R-:W-:Y:S01]  /*ee80*/  @!P1 LEA.HI.X R35, R35, R201, R8, 0x7, P2 ;  /* 0x000000c923239211 */ /* 0x000fe200010f3c08 */
[----:B------:R-:W-:Y:S01]  /*ee90*/  IMAD.U32 R42, RZ, RZ, UR12 ;  /* 0x0000000cff2a7e24 */ /* 0x000fe2000f8e00ff */
[C---:B------:R-:W-:Y:S01]  /*eea0*/  @!P1 IADD3 R27, P2, R251.reuse, R30, RZ ;  /* 0x0000001efb1b9210 */ /* 0x040fe20007f5e0ff */
[----:B------:R-:W-:Y:S01]  /*eeb0*/  IMAD.U32 R40, RZ, RZ, UR12 ;  /* 0x0000000cff287e24 */ /* 0x000fe2000f8e00ff */
[----:B------:R-:W-:Y:S01]  /*eec0*/  @!P1 IADD3.X R12, R4, UR9, R39, P3, !PT ;  /* 0x00000009040c9c10 */ /* 0x000fe20009ffe427 */
[----:B------:R-:W-:Y:S01]  /*eed0*/  @!P1 IMAD.WIDE.U32 R42, R42, 0x70, R200 ;  /* 0x000000702a2a9825 */ /* 0x000fe200078e00c8 */
[----:B------:R-:W-:Y:S01]  /*eee0*/  @!UP0 UIMAD UR9, UR13, 0x70, URZ ;  /* 0x000000700d0988a4 */ /* 0x000fe2000f8e023f */
[----:B------:R-:W-:Y:S01]  /*eef0*/  @!P1 IADD3.X R14, R4, UR4, R31, P2, !PT ;  /* 0x00000004040e9c10 */ /* 0x000fe200097fe41f */
[----:B------:R-:W-:Y:S01]  /*ef00*/  @!UP0 UIMAD UR4, UR13, 0x90, URZ ;  /* 0x000000900d0488a4 */ /* 0x000fe2000f8e023f */
[----:B------:R-:W-:Y:S01]  /*ef10*/  IMAD.U32 R50, RZ, RZ, UR12 ;  /* 0x0000000cff327e24 */ /* 0x000fe2000f8e00ff */
[----:B------:R-:W-:Y:S01]  /*ef20*/  @!P1 IADD3 R31, P3, R251, R42, RZ ;  /* 0x0000002afb1f9210 */ /* 0x000fe20007f7e0ff */
[----:B------:R-:W-:-:S03]  /*ef30*/  @!P1 IMAD.WIDE.U32 R40, R40, 0x90, R200 ;  /* 0x0000009028289825 */ /* 0x000fc600078e00c8 */
[----:B------:R-:W-:Y:S01]  /*ef40*/  @!P1 IADD3.X R16, R4, UR9, R43, P3, !PT ;  /* 0x0000000904109c10 */ /* 0x000fe20009ffe42b */
[----:B------:R-:W-:Y:S01]  /*ef50*/  IMAD.U32 R126, RZ, RZ, UR12 ;  /* 0x0000000cff7e7e24 */ /* 0x000fe2000f8e00ff */
[C---:B------:R-:W-:Y:S01]  /*ef60*/  @!P1 IADD3 R39, P2, R251.reuse, R40, RZ ;  /* 0x00000028fb279210 */ /* 0x040fe20007f5e0ff */
[----:B------:R-:W-:Y:S01]  /*ef70*/  @!P1 IMAD.WIDE.U32 R50, R50, 0xc0, R200 ;  /* 0x000000c032329825 */ /* 0x000fe200078e00c8 */
[----:B------:R-:W-:Y:S02]  /*ef80*/  @!UP0 UIMAD UR9, UR13, 0xc0, URZ ;  /* 0x000000c00d0988a4 */ /* 0x000fe4000f8e023f */
[----:B------:R-:W-:Y:S01]  /*ef90*/  @!P1 IADD3.X R20, R4, UR4, R41, P2, !PT ;  /* 0x0000000404149c10 */ /* 0x000fe200097fe429 */
[----:B------:R-:W-:Y:S01]  /*efa0*/  IMAD.U32 R46, RZ, RZ, UR12 ;  /* 0x0000000cff2e7e24 */ /* 0x000fe2000f8e00ff */
[----:B------:R-:W-:Y:S01]  /*efb0*/  @!P1 IADD3 R26, P3, R251, R50, RZ ;  /* 0x00000032fb1a9210 */ /* 0x000fe20007f7e0ff */
[----:B------:R-:W-:Y:S01]  /*efc0*/  @!P1 IMAD.WIDE.U32 R126, R126, 0x30, R200 ;  /* 0x000000307e7e9825 */ /* 0x000fe200078e00c8 */
[----:B------:R-:W-:-:S02]  /*efd0*/  @!UP0 UIMAD UR4, UR13, 0xd0, URZ ;  /* 0x000000d00d0488a4 */ /* 0x000fc4000f8e023f */
[----:B------:R-:W-:Y:S01]  /*efe0*/  @!P1 IADD3.X R51, R4, UR9, R51, P3, !PT ;  /* 0x0000000904339c10 */ /* 0x000fe20009ffe433 */
[----:B------:R-:W-:Y:S01]  /*eff0*/  @!P1 IMAD.WIDE.U32 R46, R46, 0xd0, R200 ;  /* 0x000000d02e2e9825 */ /* 0x000fe200078e00c8 */
[C---:B------:R-:W-:Y:S02]  /*f000*/  @!P1 IADD3 R21, P4, R251.reuse, R126, RZ ;  /* 0x0000007efb159210 */ /* 0x040fe40007f9e0ff */
[C---:B------:R-:W-:Y:S01]  /*f010*/  @!P1 IADD3 R10, P3, R251.reuse, R10, RZ ;  /* 0x0000000afb0a9210 */ /* 0x040fe20007f7e0ff */
        /* <DEDUP_REMOVED lines=11> */
[C---:B------:R-:W-:Y:S01]  /*f0d0*/  @!P1 IADD3.X R24, R4.reuse, UR10, R55, P4, !PT ;  /* 0x0000000a04189c10 */ /* 0x040fe2000a7fe437 */
[----:B------:R-:W-:Y:S01]  /*f0e0*/  @!P1 IMAD.X R23, R4, 0x1, R23, P3 ;  /* 0x0000000104179824 */ /* 0x000fe200018e0617 */
[----:B------:R-:W-:Y:S01]  /*f0f0*/  @!P1 LEA R54, P3, R10, UR6, 0x1 ;  /* 0x000000060a369c11 */ /* 0x000fe2000f8608ff */
[----:B------:R-:W-:Y:S01]  /*f100*/  @!P1 IMAD.WIDE.U32 R124, R124, 0xa0, R200 ;  /* 0x000000a07c7c9825 */ /* 0x000fe200078e00c8 */
[C---:B------:R-:W-:Y:S02]  /*f110*/  @!P1 IADD3 R30, P2, R251.reuse, R44, RZ ;  /* 0x0000002cfb1e9210 */ /* 0x040fe40007f5e0ff */
[----:B------:R-:W-:Y:S02]  /*f120*/  @!P1 LEA.HI.X R55, R10, UR7, R23, 0x1, P3 ;  /* 0x000000070a379c11 */ /* 0x000fe400098f0c17 */
[----:B------:R-:W-:Y:S02]  /*f130*/  @!P1 IADD3 R41, P5, R251, R124, RZ ;  /* 0x0000007cfb299210 */ /* 0x000fe40007fbe0ff */
[----:B------:R-:W-:-:S02]  /*f140*/  @!P1 IADD3.X R45, R4, UR4, R45, P2, !PT ;  /* 0x00000004042d9c10 */ /* 0x000fc400097fe42d */
[----:B------:R-:W-:Y:S02]  /*f150*/  @!P1 IADD3 R18, P3, R251, R18, RZ ;  /* 0x00000012fb129210 */ /* 0x000fe40007f7e0ff */
[----:B------:R-:W-:Y:S02]  /*f160*/  @!P1 LEA R124, P2, R21, UR6, 0x1 ;  /* 0x00000006157c9c11 */ /* 0x000fe4000f8408ff */
[C---:B------:R-:W-:Y:S01]  /*f170*/  @!P1 IADD3.X R22, R4.reuse, UR11, R125, P5, !PT ;  /* 0x0000000b04169c10 */ /* 0x040fe2000affe47d */
[C---:B------:R-:W-:Y:S01]  /*f180*/  @!P1 IMAD.X R35, R4.reuse, 0x1, R35, P3 ;  /* 0x0000000104239824 */ /* 0x040fe200018e0623 */
[----:B------:R-:W-:Y:S02]  /*f190*/  @!P1 IADD3 R6, P4, R251, R6, RZ ;  /* 0x00000006fb069210 */ /* 0x000fe40007f9e0ff */
[----:B------:R-:W-:Y:S02]  /*f1a0*/  @!P1 LEA.HI.X R125, R21, UR7, R8, 0x1, P2 ;  /* 0x00000007157d9c11 */ /* 0x000fe400090f0c08 */
[----:B------:R-:W-:Y:S01]  /*f1b0*/  @!P1 LEA R128, P2, R27, UR6, 0x1 ;  /* 0x000000061b809c11 */ /* 0x000fe2000f8408ff */
[----:B------:R-:W-:Y:S01]  /*f1c0*/  @!P1 IMAD.X R19, R4, 0x1, R19, P4 ;  /* 0x0000000104139824 */ /* 0x000fe200020e0613 */
[----:B------:R-:W-:-:S02]  /*f1d0*/  @!P1 LEA R34, P3, R18, UR6, 0x1 ;  /* 0x0000000612229c11 */ /* 0x000fc4000f8608ff */
[----:B------:R-:W-:Y:S02]  /*f1e0*/  @!P1 LEA R126, P4, R6, UR6, 0x1 ;  /* 0x00000006067e9c11 */ /* 0x000fe4000f8808ff */
[----:B------:R-:W-:Y:S02]  /*f1f0*/  @!P1 LEA.HI.X R129, R27, UR7, R14, 0x1, P2 ;  /* 0x000000071b819c11 */ /* 0x000fe400090f0c0e */
[----:B------:R-:W-:Y:S02]  /*f200*/  @!P1 LEA.HI.X R35, R18, UR7, R35, 0x1, P3 ;  /* 0x0000000712239c11 */ /* 0x000fe400098f0c23 */
[----:B------:R-:W-:Y:S02]  /*f210*/  @!P1 LEA R164, P2, R31, UR6, 0x1 ;  /* 0x000000061fa49c11 */ /* 0x000fe4000f8408ff */
[----:B------:R-:W-:Y:S02]  /*f220*/  @!P1 LEA R18, P3, R41, UR6, 0x1 ;  /* 0x0000000629129c11 */ /* 0x000fe4000f8608ff */
[----:B------:R-:W-:-:S02]  /*f230*/  @!P1 LEA.HI.X R127, R6, UR7, R19, 0x1, P4 ;  /* 0x00000007067f9c11 */ /* 0x000fc4000a0f0c13 */
[----:B------:R-:W-:Y:S02]  /*f240*/  @!P1 LEA.HI.X R165, R31, UR7, R16, 0x1, P2 ;  /* 0x000000071fa59c11 */ /* 0x000fe400090f0c10 */
[----:B------:R-:W-:Y:S02]  /*f250*/  @!P1 LEA.HI.X R19, R41, UR7, R22, 0x1, P3 ;  /* 0x0000000729139c11 */ /* 0x000fe400098f0c16 */
[----:B------:R-:W-:Y:S02]  /*f260*/  @!P1 LEA R40, P2, R43, UR6, 0x1 ;  /* 0x000000062b289c11 */ /* 0x000fe4000f8408ff */
[----:B------:R-:W-:Y:S02]  /*f270*/  LEA R250, P3, R200, UR6, 0x1 ;  /* 0x00000006c8fa7c11 */ /* 0x000fe4000f8608ff */
[----:B------:R-:W-:Y:S02]  /*f280*/  @!P1 LEA R130, P4, R25, UR6, 0x1 ;  /* 0x0000000619829c11 */ /* 0x000fe4000f8808ff */
[----:B------:R-:W-:-:S02]  /*f290*/  @!P1 LEA.HI.X R41, R43, UR7, R24, 0x1, P2 ;  /* 0x000000072b299c11 */ /* 0x000fc400090f0c18 */
[----:B------:R-:W-:Y:S02]  /*f2a0*/  LEA.HI.X R6, R200, UR7, R201, 0x1, P3 ;  /* 0x00000007c8067c11 */ /* 0x000fe400098f0cc9 */
[----:B------:R-:W-:Y:S02]  /*f2b0*/  @!P1 LEA R24, P3, R251, R250, 0x1 ;  /* 0x000000fafb189211 */ /* 0x000fe400078608ff */
[----:B------:R-:W-:Y:S02]  /*f2c0*/  @!P1 LEA.HI.X R131, R25, UR7, R12, 0x1, P4 ;  /* 0x0000000719839c11 */ /* 0x000fe4000a0f0c0c */
[----:B------:R-:W-:Y:S02]  /*f2d0*/  @!P1 LEA.HI.X R25, R251, R6, R4, 0x1, P3 ;  /* 0x00000006fb199211 */ /* 0x000fe400018f0c04 */
[----:B------:R-:W-:-:S03]  /*f2e0*/  @!P1 LEA R38, P4, R39, UR6, 0x1 ;  /* 0x0000000627269c11 */ /* 0x000fc6000f8808ff */
[----:B------:R-:W-:Y:S01]  /*f2f0*/  @!PT LDS RZ, [RZ] ;  /* 0x00000000fffff984 */ /* 0x000fe20000000800 */
[----:B------:R-:W-:Y:S01]  /*f300*/  @!PT LDS RZ, [RZ] ;  /* 0x00000000fffff984 */ /* 0x000fe20000000800 */
[----:B------:R-:W-:Y:S01]  /*f310*/  @!PT LDS RZ, [RZ] ;  /* 0x00000000fffff984 */ /* 0x000fe20000000800 */
[----:B------:R1:W-:Y:S01]  /*f320*/  @!P1 LDGSTS.E.BYPASS.LTC128B.128 [R242+0x2000], desc[UR22][R24.64] ;  /* 0x0200000018f29fae */ /* 0x0003e2000b901d56 */
[----:B------:R-:W-:Y:S02]  /*f330*/  @!P1 LEA.HI.X R39, R39, UR7, R20, 0x1, P4 ;  /* 0x0000000727279c11 */ /* 0x000fe4000a0f0c14 */
[----:B------:R-:W-:Y:S01]  /*f340*/  @!P1 LEA R22, P4, R26, UR6, 0x1 ;  /* 0x000000061a169c11 */ /* 0x000fe2000f8808ff */
[----:B------:R1:W-:Y:S01]  /*f350*/  @P1 STS.128 [R242+0x2800], RZ ;  /* 0x002800fff2001388 */ /* 0x0003e20000000c00 */
[----:B------:R-:W-:Y:S02]  /*f360*/  @!P1 LEA R20, P2, R28, UR6, 0x1 ;  /* 0x000000061c149c11 */ /* 0x000fe4000f8408ff */
[----:B------:R-:W-:Y:S01]  /*f370*/  @!P1 LEA.HI.X R23, R26, UR7, R51, 0x1, P4 ;  /* 0x000000071a179c11 */ /* 0x000fe2000a0f0c33 */
[----:B------:R-:W-:Y:S01]  /*f380*/  @!PT LDS RZ, [RZ] ;  /* 0x00000000fffff984 */ /* 0x000fe20000000800 */
[----:B------:R-:W-:Y:S01]  /*f390*/  @!PT LDS RZ, [RZ] ;  /* 0x00000000fffff984 */ /* 0x000fe20000000800 */
[----:B------:R-:W-:Y:S01]  /*f3a0*/  @!PT LDS RZ, [RZ] ;  /* 0x00000000fffff984 */ /* 0x000fe20000000800 */
[----:B------:R1:W-:Y:S01]  /*f3b0*/  @!P1 LDGSTS.E.BYPASS.LTC128B.128 [R242+0x2800], desc[UR22][R52.64] ;  /* 0x0280000034f29fae */ /* 0x0003e2000b901d56 */
[----:B------:R-:W-:Y:S02]  /*f3c0*/  @!P1 LEA.HI.X R21, R28, UR7, R47, 0x1, P2 ;  /* 0x000000071c159c11 */ /* 0x000fe400090f0c2f */
[C---:B------:R-:W-:Y:S01]  /*f3d0*/  @!P1 LEA R26, P2, R30.reuse, UR6, 0x1 ;  /* 0x000000061e1a9c11 */ /* 0x040fe2000f8408ff */
[----:B------:R1:W-:Y:S03]  /*f3e0*/  @P1 STS.128 [R242+0x3000], RZ ;  /* 0x003000fff2001388 */ /* 0x0003e60000000c00 */
[----:B------:R-:W-:Y:S01]  /*f3f0*/  @!P1 LEA.HI.X R27, R30, UR7, R45, 0x1, P2 ;  /* 0x000000071e1b9c11 */ /* 0x000fe200090f0c2d */
        /* <DEDUP_REMOVED lines=67> */
[----:B------:R-:W-:-:S03]  /*f830*/  UIMAD UR4, UR13, 0xf0, URZ ;  /* 0x000000f00d0478a4 */ /* 0x000fc6000f8e023f */
[----:B------:R-:W-:-:S03]  /*f840*/  IMAD.WIDE.U32 R200, R8, 0xf0, R200 ;  /* 0x000000f008c87825 */ /* 0x000fc600078e00c8 */
[----:B-1----:R-:W-:-:S04]  /*f850*/  IADD3 R19, P1, R251, R200, RZ ;  /* 0x000000c8fb137210 */ /* 0x002fc80007f3e0ff */
[----:B------:R-:W-:Y:S02]  /*f860*/  IADD3.X R8, R4, UR4, R201, P1, !PT ;  /* 0x0000000404087c10 */ /* 0x000fe40008ffe4c9 */
[----:B------:R-:W-:-:S04]  /*f870*/  LEA R18, P1, R19, UR6, 0x1 ;  /* 0x0000000613127c11 */ /* 0x000fc8000f8208ff */
[----:B------:R-:W-:-:S05]  /*f880*/  LEA.HI.X R19, R19, UR7, R8, 0x1, P1 ;  /* 0x0000000713137c11 */ /* 0x000fca00088f0c08 */
[----:B------:R-:W-:Y:S01]  /*f890*/  @!PT LDS RZ, [RZ] ;  /* 0x00000000fffff984 */ /* 0x000fe20000000800 */
[----:B------:R-:W-:Y:S01]  /*f8a0*/  @!PT LDS RZ, [RZ] ;  /* 0x00000000fffff984 */ /* 0x000fe20000000800 */
[----:B------:R-:W-:Y:S01]  /*f8b0*/  @!PT LDS RZ, [RZ] ;  /* 0x00000000fffff984 */ /* 0x000fe20000000800 */
[----:B------:R2:W-:Y:S04]  /*f8c0*/  LDGSTS.E.BYPASS.LTC128B.128 [R242+0x9800], desc[UR22][R18.64] ;  /* 0x0980000012f27fae */ /* 0x0005e8000b901d56 */
.L_x_797:
[----:B------:R-:W-:Y:S05]  /*f8d0*/  BSYNC B0 ;  /* 0x0000000000007941 */ /* 0x000fea0003800000 */
.L_x_796:
[----:B------:R-:W0:Y:S01]  /*f8e0*/  LDGDEPBAR ;  /* 0x00000000000079af */ /* 0x000e220000000000 */
[----:B------:R-:W-:-:S04]  /*f8f0*/  LEA R250, P1, R251, R250, 0x1 ;  /* 0x000000fafbfa7211 */ /* 0x000fc800078208ff */
[----:B------:R-:W-:-:S09]  /*f900*/  LEA.HI.X R251, R251, R6, R4, 0x1, P1 ;  /* 0x00000006fbfb7211 */ /* 0x000fd200008f0c04 */
.L_x_793:
[----:B------:R-:W3:Y:S01]  /*f910*/  LDL.LU R12, [R1+0x24] ;  /* 0x00002400010c7983 */ /* 0x000ee20000300800 */
[----:B------:R-:W-:Y:S01]  /*f920*/  MOV R200, R171 ;  /* 0x000000ab00c87202 */ /* 0x000fe20000000f00 */
[----:B------:R-:W-:Y:S02]  /*f930*/  ULDC UR4, c[0x0][0x2ec] ;  /* 0x0000bb0000047ab9 */ /* 0x000fe40000000800 */
[----:B------:R-:W4:Y:S04]  /*f940*/  LDL.LU R6, [R1+0x28] ;  /* 0x0000280001067983 */ /* 0x000f280000300800 */
[----:B------:R-:W5:Y:S04]  /*f950*/  LDL.LU R4, [R1] ;  /* 0x0000000001047983 */ /* 0x000f680000300800 */
[----:B-1----:R-:W5:Y:S04]  /*f960*/  LDL.LU R22, [R1+0x4] ;  /* 0x0000040001167983 */ /* 0x002f680000300800 */
[----:B------:R-:W5:Y:S04]  /*f970*/  LDL.LU R20, [R1+0x14] ;  /* 0x0000140001147983 */ /* 0x000f680000300800 */
[----:B--2---:R-:W2:Y:S04]  /*f980*/  LDL.LU R18, [R1+0x1c] ;  /* 0x00001c0001127983 */ /* 0x004ea80000300800 */
[----:B------:R-:W2:Y:S04]  /*f990*/  LDL.LU R14, [R1+0x20] ;  /* 0x00002000010e7983 */ /* 0x000ea80000300800 */
[----:B------:R-:W2:Y:S04]  /*f9a0*/  LDL.LU R10, [R1+0x8] ;  /* 0x00000800010a7983 */ /* 0x000ea80000300800 */
[----:B------:R-:W2:Y:S04]  /*f9b0*/  LDL.LU R8, [R1+0x18] ;  /* 0x0000180001087983 */ /* 0x000ea80000300800 */
[----:B------:R-:W2:Y:S04]  /*f9c0*/  LDL.LU R16, [R1+0x10] ;  /* 0x0000100001107983 */ /* 0x000ea80000300800 */
[----:B------:R-:W2:Y:S04]  /*f9d0*/  LDL.LU R25, [R1+0xc] ;  /* 0x00000c0001197983 */ /* 0x000ea80000300800 */
[----:B------:R-:W2:Y:S01]  /*f9e0*/  LDL.LU R201, [R1+0x2c] ;  /* 0x00002c0001c97983 */ /* 0x000ea20000300800 */
[----:B------:R-:W-:-:S02]  /*f9f0*/  MOV R178, R173 ;  /* 0x000000ad00b27202 */ /* 0x000fc40000000f00 */
[----:B------:R-:W-:Y:S01]  /*fa00*/  MOV R176, R167 ;  /* 0x000000a700b07202 */ /* 0x000fe20000000f00 */
[----:B------:R-:W-:Y:S01]  /*fa10*/  LDSM.16.MT88.4 R40, [R234+0xa800] ;  /* 0x00a80000ea28783b */ /* 0x000fe20000004200 */
[----:B------:R-:W-:Y:S02]  /*fa20*/  MOV R174, R169 ;  /* 0x000000a900ae7202 */ /* 0x000fe40000000f00 */
[----:B---3--:R-:W-:Y:S02]  /*fa30*/  MOV R170, R12 ;  /* 0x0000000c00aa7202 */ /* 0x008fe40000000f00 */
[----:B----4-:R-:W-:Y:S02]  /*fa40*/  MOV R172, R6 ;  /* 0x0000000600ac7202 */ /* 0x010fe40000000f00 */
[----:B-----5:R-:W-:Y:S02]  /*fa50*/  MOV R12, R4 ;  /* 0x00000004000c7202 */ /* 0x020fe40000000f00 */
[----:B------:R-:W-:-:S04]  /*fa60*/  FMNMX.FTZ R4, R2, R122, !PT ;  /* 0x0000007a02047209 */ /* 0x000fc80007810000 */
[----:B------:R-:W-:-:S04]  /*fa70*/  FMNMX.FTZ R4, R22, R4, !PT ;  /* 0x0000000416047209 */ /* 0x000fc80007810000 */
[----:B------:R-:W-:-:S04]  /*fa80*/  FMNMX.FTZ R4, R15, R4, !PT ;  /* 0x000000040f047209 */ /* 0x000fc80007810000 */
[----:B------:R-:W-:-:S04]  /*fa90*/  FMNMX.FTZ R4, R20, R4, !PT ;  /* 0x0000000414047209 */ /* 0x000fc80007810000 */
[----:B------:R-:W-:-:S04]  /*faa0*/  FMNMX.FTZ R4, R13, R4, !PT ;  /* 0x000000040d047209 */ /* 0x000fc80007810000 */
[----:B--2---:R-:W-:-:S04]  /*fab0*/  FMNMX.FTZ R4, R18, R4, !PT ;  /* 0x0000000412047209 */ /* 0x004fc80007810000 */
[----:B------:R-:W-:-:S04]  /*fac0*/  FMNMX.FTZ R19, R11, R4, !PT ;  /* 0x000000040b137209 */ /* 0x000fc80007810000 */
[----:B------:R-:W-:-:S04]  /*fad0*/  FMNMX.FTZ R19, R14, R19, !PT ;  /* 0x000000130e137209 */ /* 0x000fc80007810000 */
        /* <DEDUP_REMOVED lines=70> */
[----:B------:R-:W-:-:S04]  /*ff40*/  FMNMX.FTZ R19, R89, R6, !PT ;  /* 0x0000000659137209 */ /* 0x000fc80007810000 */
[----:B------:R-:W-:Y:S02]  /*ff50*/  FMNMX.FTZ R6, R68, R19, !PT ;  /* 0x0000001344067209 */ /* 0x000fe40007810000 */
        /* <DEDUP_REMOVED lines=39> */
[----:B------:R-:W-:-:S04]  /*101d0*/  FMNMX.FTZ R19, R111, R4, !PT ;  /* 0x000000046f137209 */ /* 0x000fc80007810000 */
[----:B------:R-:W-:Y:S01]  /*101e0*/  FMNMX.FTZ R4, R94, R19, !PT ;  /* 0x000000135e047209 */ /* 0x000fe20007810000 */
[----:B------:R-:W1:Y:S03]  /*101f0*/  SHFL.BFLY PT, R6, R21, 0x2, 0x1f ;  /* 0x0c401f0015067f89 */ /* 0x000e6600000e0000 */
[----:B------:R-:W-:-:S04]  /*10200*/  FMNMX.FTZ R19, R113, R4, !PT ;  /* 0x0000000471137209 */ /* 0x000fc80007810000 */
[----:B------:R-:W-:-:S04]  /*10210*/  FMNMX.FTZ R4, R98, R19, !PT ;  /* 0x0000001362047209 */ /* 0x000fc80007810000 */
[----:B------:R-:W-:-:S04]  /*10220*/  FMNMX.FTZ R19, R115, R4, !PT ;  /* 0x0000000473137209 */ /* 0x000fc80007810000 */
[----:B------:R-:W-:-:S04]  /*10230*/  FMNMX.FTZ R4, R102, R19, !PT ;  /* 0x0000001366047209 */ /* 0x000fc80007810000 */
[----:B------:R-:W-:-:S04]  /*10240*/  FMNMX.FTZ R19, R117, R4, !PT ;  /* 0x0000000475137209 */ /* 0x000fc80007810000 */
[----:B------:R-:W-:Y:S02]  /*10250*/  FMNMX.FTZ R4, R118, R19, !PT ;  /* 0x0000001376047209 */ /* 0x000fe40007810000 */
[----:B-1----:R-:W-:Y:S02]  /*10260*/  FMNMX.FTZ R6, R21, R6, !PT ;  /* 0x0000000615067209 */ /* 0x002fe40007810000 */
[----:B------:R-:W-:-:S05]  /*10270*/  FMNMX.FTZ R21, R119, R4, !PT ;  /* 0x0000000477157209 */ /* 0x000fca0007810000 */
[----:B------:R-:W1:Y:S04]  /*10280*/  SHFL.BFLY PT, R4, R21, 0x2, 0x1f ;  /* 0x0c401f0015047f89 */ /* 0x000e6800000e0000 */
[----:B------:R-:W2:Y:S01]  /*10290*/  SHFL.BFLY PT, R167, R6, 0x1, 0x1f ;  /* 0x0c201f0006a77f89 */ /* 0x000ea200000e0000 */
[----:B-1----:R-:W-:-:S05]  /*102a0*/  FMNMX.FTZ R4, R21, R4, !PT ;  /* 0x0000000415047209 */ /* 0x002fca0007810000 */
[----:B------:R-:W1:Y:S01]  /*102b0*/  SHFL.BFLY PT, R19, R4, 0x1, 0x1f ;  /* 0x0c201f0004137f89 */ /* 0x000e6200000e0000 */
[----:B--2---:R-:W-:-:S04]  /*102c0*/  FMNMX.FTZ R167, R6, R167, !PT ;  /* 0x000000a706a77209 */ /* 0x004fc80007810000 */
[----:B------:R-:W-:-:S04]  /*102d0*/  FSETP.NEU.FTZ.AND P2, PT, R167, -INF , PT ;  /* 0xff800000a700780b */ /* 0x000fc80003f5d000 */
[C---:B------:R-:W-:Y:S01]  /*102e0*/  FSEL R173, R167.reuse, RZ, P2 ;  /* 0x000000ffa7ad7208 */ /* 0x040fe20001000000 */
[----:B------:R-:W-:-:S04]  /*102f0*/  FMUL.FTZ R165, R167, UR4 ;  /* 0x00000004a7a57c20 */ /* 0x000fc80008410000 */
[----:B------:R-:W-:Y:S01]  /*10300*/  FADD.FTZ R173, R2, -R173 ;  /* 0x800000ad02ad7221 */ /* 0x000fe20000010000 */
[----:B------:R-:W-:-:S03]  /*10310*/  FSEL R165, R165, RZ, P2 ;  /* 0x000000ffa5a57208 */ /* 0x000fc60001000000 */
[----:B------:R-:W-:Y:S02]  /*10320*/  FMUL.FTZ R173, R173, UR4 ;  /* 0x00000004adad7c20 */ /* 0x000fe40008410000 */
[----:B------:R-:W-:Y:S01]  /*10330*/  FFMA.FTZ R164, R122, UR4, -R165 ;  /* 0x000000047aa47c23 */ /* 0x000fe200080108a5 */
[----:B-1----:R-:W-:-:S03]  /*10340*/  FMNMX.FTZ R166, R4, R19, !PT ;  /* 0x0000001304a67209 */ /* 0x002fc60007810000 */
[----:B------:R-:W1:Y:S01]  /*10350*/  MUFU.EX2 R173, R173 ;  /* 0x000000ad00ad7308 */ /* 0x000e620000000800 */
[C---:B------:R-:W-:Y:S01]  /*10360*/  FSETP.NEU.FTZ.AND P1, PT, R166.reuse, -INF , PT ;  /* 0xff800000a600780b */ /* 0x040fe20003f3d000 */
[----:B------:R-:W-:Y:S01]  /*10370*/  FMUL.FTZ R122, R166, UR4 ;  /* 0x00000004a67a7c20 */ /* 0x000fe20008410000 */
[----:B------:R-:W-:-:S04]  /*10380*/  FFMA.FTZ R124, R120, UR4, -R165 ;  /* 0x00000004787c7c23 */ /* 0x000fc800080108a5 */
[----:B------:R-:W-:-:S05]  /*10390*/  FSEL R122, R122, RZ, P1 ;  /* 0x000000ff7a7a7208 */ /* 0x000fca0000800000 */
[--C-:B------:R-:W-:Y:S01]  /*103a0*/  FFMA.FTZ R120, R5, UR4, -R122.reuse ;  /* 0x0000000405787c23 */ /* 0x100fe2000801087a */
[----:B------:R-:W-:Y:S01]  /*103b0*/  FSEL R5, R166, RZ, P1 ;  /* 0x000000ffa6057208 */ /* 0x000fe20000800000 */
[----:B------:R-:W-:Y:S01]  /*103c0*/  FFMA.FTZ R128, R13, UR4, -R165 ;  /* 0x000000040d807c23 */ /* 0x000fe200080108a5 */
[----:B------:R-:W-:Y:S01]  /*103d0*/  MOV R24, R12 ;  /* 0x0000000c00187202 */ /* 0x000fe20000000f00 */
[-C--:B-1----:R-:W-:Y:S01]  /*103e0*/  FMUL.FTZ R12, R160, R173.reuse ;  /* 0x000000ada00c7220 */ /* 0x082fe20000410000 */
[----:B------:R-:W-:Y:S01]  /*103f0*/  FMUL.FTZ R13, R161, R173 ;  /* 0x000000ada10d7220 */ /* 0x000fe20000410000 */
[----:B------:R-:W-:Y:S01]  /*10400*/  FADD.FTZ R0, R0, -R5 ;  /* 0x8000000500007221 */ /* 0x000fe20000010000 */
[--C-:B------:R-:W-:Y:S01]  /*10410*/  FFMA.FTZ R127, R18, UR4, -R165.reuse ;  /* 0x00000004127f7c23 */ /* 0x100fe200080108a5 */
[----:B------:R-:W-:Y:S01]  /*10420*/  FFMA.FTZ R123, R7, UR4, -R122 ;  /* 0x00000004077b7c23 */ /* 0x000fe2000801087a */
[--C-:B------:R-:W-:Y:S01]  /*10430*/  FFMA.FTZ R161, R16, UR4, -R165.reuse ;  /* 0x0000000410a17c23 */ /* 0x100fe200080108a5 */
[--C-:B------:R-:W-:Y:S01]  /*10440*/  FFMA.FTZ R160, R17, UR4, -R165.reuse ;  /* 0x0000000411a07c23 */ /* 0x100fe200080108a5 */
[--C-:B------:R-:W-:Y:S01]  /*10450*/  FFMA.FTZ R131, R22, UR4, -R165.reuse ;  /* 0x0000000416837c23 */ /* 0x100fe200080108a5 */
[----:B------:R-:W-:Y:S01]  /*10460*/  FFMA.FTZ R129, R20, UR4, -R165 ;  /* 0x0000000414817c23 */ /* 0x000fe200080108a5 */
[----:B------:R-:W1:Y:S01]  /*10470*/  LDSM.16.MT88.4 R4, [R234+0xa000] ;  /* 0x00a00000ea04783b */ /* 0x000e620000004200 */
[----:B------:R-:W-:-:S03]  /*10480*/  FMUL.FTZ R2, R0, UR4 ;  /* 0x0000000400027c20 */ /* 0x000fc60008410000 */
[----:B------:R-:W2:Y:S04]  /*10490*/  LDSM.16.MT88.4 R16, [R233+0xa000] ;  /* 0x00a00000e910783b */ /* 0x000ea80000004200 */
[----:B------:R-:W3:Y:S01]  /*104a0*/  LDSM.16.MT88.4 R20, [R236+0xa000] ;  /* 0x00a00000ec14783b */ /* 0x000ee20000004200 */
[----:B------:R-:W-:Y:S01]  /*104b0*/  MOV R168, R24 ;  /* 0x0000001800a87202 */ /* 0x000fe20000000f00 */
[----:B------:R-:W4:Y:S01]  /*104c0*/  MUFU.EX2 R2, R2 ;  /* 0x0000000200027308 */ /* 0x000f220000000800 */
[----:B------:R-:W-:Y:S01]  /*104d0*/  FMUL.FTZ R24, R152, R173 ;  /* 0x000000ad98187220 */ /* 0x000fe20000410000 */
[--C-:B------:R-:W-:Y:S01]  /*104e0*/  FFMA.FTZ R152, R29, UR4, -R165.reuse ;  /* 0x000000041d987c23 */ /* 0x100fe200080108a5 */
[----:B------:R-:W-:Y:S01]  /*104f0*/  FFMA.FTZ R130, R15, UR4, -R165 ;  /* 0x000000040f827c23 */ /* 0x000fe200080108a5 */
[----:B------:R-:W5:Y:S01]  /*10500*/  LDSM.16.MT88.4 R28, [R232+0xa000] ;  /* 0x00a00000e81c783b */ /* 0x000f620000004200 */
[--C-:B------:R-:W-:Y:S01]  /*10510*/  FFMA.FTZ R121, R248, UR4, -R122.reuse ;  /* 0x00000004f8797c23 */ /* 0x100fe2000801087a */
[----:B------:R-:W-:-:S02]  /*10520*/  FFMA.FTZ R169, R10, UR4, -R122 ;  /* 0x000000040aa97c23 */ /* 0x000fc4000801087a */
[----:B------:R-:W-:Y:S01]  /*10530*/  MUFU.EX2 R164, R164 ;  /* 0x000000a400a47308 */ /* 0x000fe20000000800 */
[----:B------:R-:W-:-:S07]  /*10540*/  FFMA.FTZ R32, R25, UR4, -R165 ;  /* 0x0000000419207c23 */ /* 0x000fce00080108a5 */
[----:B------:R-:W1:Y:S08]  /*10550*/  MUFU.EX2 R131, R131 ;  /* 0x0000008300837308 */ /* 0x000e700000000800 */
[----:B------:R-:W-:Y:S08]  /*10560*/  MUFU.EX2 R130, R130 ;  /* 0x0000008200827308 */ /* 0x000ff00000000800 */
[----:B------:R-:W-:Y:S08]  /*10570*/  MUFU.EX2 R129, R129 ;  /* 0x0000008100817308 */ /* 0x000ff00000000800 */
[----:B------:R-:W-:Y:S08]  /*10580*/  MUFU.EX2 R123, R123 ;  /* 0x0000007b007b7308 */ /* 0x000ff00000000800 */
[----:B------:R-:W2:Y:S08]  /*10590*/  MUFU.EX2 R121, R121 ;  /* 0x0000007900797308 */ /* 0x000eb00000000800 */
[----:B------:R-:W-:Y:S08]  /*105a0*/  MUFU.EX2 R120, R120 ;  /* 0x0000007800787308 */ /* 0x000ff00000000800 */
[----:B------:R-:W3:Y:S01]  /*105b0*/  MUFU.EX2 R169, R169 ;  /* 0x000000a900a97308 */ /* 0x000ee20000000800 */
[----:B------:R-:W-:Y:S01]  /*105c0*/  FMUL.FTZ R25, R153, R173 ;  /* 0x000000ad99197220 */ /* 0x000fe20000410000 */
[----:B----4-:R-:W-:Y:S01]  /*105d0*/  FMUL.FTZ R26, R154, R2 ;  /* 0x000000029a1a7220 */ /* 0x010fe20000410000 */
[----:B------:R-:W-:-:S05]  /*105e0*/  FFMA.FTZ R154, R33, UR4, -R122 ;  /* 0x00000004219a7c23 */ /* 0x000fca000801087a */
[----:B------:R4:W-:Y:S01]  /*105f0*/  MUFU.EX2 R153, R32 ;  /* 0x0000002000997308 */ /* 0x0009e20000000800 */
[--C-:B------:R-:W-:Y:S01]  /*10600*/  FFMA.FTZ R126, R11, UR4, -R165.reuse ;  /* 0x000000040b7e7c23 */ /* 0x100fe200080108a5 */
[--C-:B------:R-:W-:Y:S01]  /*10610*/  FFMA.FTZ R171, R8, UR4, -R165.reuse ;  /* 0x0000000408ab7c23 */ /* 0x100fe200080108a5 */
[--C-:B------:R-:W-:Y:S01]  /*10620*/  FFMA.FTZ R0, R9, UR4, -R165.reuse ;  /* 0x0000000409007c23 */ /* 0x100fe200080108a5 */
[--C-:B------:R-:W-:Y:S01]  /*10630*/  FFMA.FTZ R48, R37, UR4, -R122.reuse ;  /* 0x0000000425307c23 */ /* 0x100fe2000801087a */
[--C-:B------:R-:W-:Y:S01]  /*10640*/  FFMA.FTZ R125, R14, UR4, -R165.reuse ;  /* 0x000000040e7d7c23 */ /* 0x100fe200080108a5 */
[----:B-1----:R-:W-:Y:S01]  /*10650*/  F2FP.F16.F32.PACK_AB R8, R131, R164 ;  /* 0x000000a48308723e */ /* 0x002fe200000000ff */
[----:B------:R-:W-:Y:S01]  /*10660*/  FMUL.FTZ R27, R155, R2 ;  /* 0x000000029b1b7220 */ /* 0x000fe20000410000 */
[----:B--2---:R-:W-:Y:S01]  /*10670*/  F2FP.F16.F32.PACK_AB R9, R121, R123 ;  /* 0x0000007b7909723e */ /* 0x004fe200000000ff */
[-C--:B------:R-:W-:Y:S01]  /*10680*/  FMUL.FTZ R36, R144, R173.reuse ;  /* 0x000000ad90247220 */ /* 0x080fe20000410000 */
[----:B------:R-:W-:Y:S01]  /*10690*/  F2FP.F16.F32.PACK_AB R10, R129, R130 ;  /* 0x00000082810a723e */ /* 0x000fe200000000ff */
[----:B----4-:R-:W1:Y:S01]  /*106a0*/  LDSM.16.MT88.4 R32, [R236+0xa800] ;  /* 0x00a80000ec20783b */ /* 0x010e620000004200 */
[----:B---3--:R-:W-:Y:S01]  /*106b0*/  F2FP.F16.F32.PACK_AB R11, R169, R120 ;  /* 0x00000078a90b723e */ /* 0x008fe200000000ff */
[-C--:B------:R-:W-:Y:S01]  /*106c0*/  FMUL.FTZ R37, R145, R173.reuse ;  /* 0x000000ad91257220 */ /* 0x080fe20000410000 */
        /* <DEDUP_REMOVED lines=15> */
[----:B------:R-:W-:Y:S01]  /*107c0*/  FMUL.FTZ R159, R159, R2 ;  /* 0x000000029f9f7220 */ /* 0x000fe20000410000 */
[--C-:B------:R-:W-:Y:S01]  /*107d0*/  FFMA.FTZ R249, R249, UR4, -R122.reuse ;  /* 0x00000004f9f97c23 */ /* 0x100fe2000801087a */
[----:B------:R-:W-:Y:S01]  /*107e0*/  FFMA.FTZ R215, R215, UR4, -R122 ;  /* 0x00000004d7d77c23 */ /* 0x000fe2000801087a */
[----:B------:R-:W-:Y:S01]  /*107f0*/  HMMA.16816.F32 R24, R8, R4, R24 ;  /* 0x000000040818723c */ /* 0x000fe20000001818 */
[-C--:B------:R-:W-:Y:S01]  /*10800*/  FMUL.FTZ R44, R136, R173.reuse ;  /* 0x000000ad882c7220 */ /* 0x080fe20000410000 */
[----:B------:R2:W-:Y:S01]  /*10810*/  MUFU.EX2 R144, R48 ;  /* 0x0000003000907308 */ /* 0x0005e20000000800 */
[----:B------:R-:W-:Y:S01]  /*10820*/  FFMA.FTZ R136, R49, UR4, -R165 ;  /* 0x0000000431887c23 */ /* 0x000fe200080108a5 */
[----:B------:R-:W-:-:S02]  /*10830*/  FMUL.FTZ R45, R137, R173 ;  /* 0x000000ad892d7220 */ /* 0x000fc40000410000 */
[C---:B------:R-:W-:Y:S01]  /*10840*/  HMMA.16816.F32 R36, R8.reuse, R16, R36 ;  /* 0x000000100824723c */ /* 0x040fe20000001824 */
[-C--:B------:R-:W-:Y:S01]  /*10850*/  FMUL.FTZ R46, R138, R2.reuse ;  /* 0x000000028a2e7220 */ /* 0x080fe20000410000 */
[-C--:B------:R-:W-:Y:S01]  /*10860*/  FMUL.FTZ R47, R139, R2.reuse ;  /* 0x000000028b2f7220 */ /* 0x080fe20000410000 */
[-C--:B------:R-:W-:Y:S01]  /*10870*/  FMUL.FTZ R132, R132, R173.reuse ;  /* 0x000000ad84847220 */ /* 0x080fe20000410000 */
[----:B------:R-:W-:Y:S01]  /*10880*/  MUFU.EX2 R128, R128 ;  /* 0x0000008000807308 */ /* 0x000fe20000000800 */
[----:B------:R-:W-:Y:S01]  /*10890*/  FMUL.FTZ R133, R133, R173 ;  /* 0x000000ad85857220 */ /* 0x000fe20000410000 */
[----:B------:R-:W-:Y:S01]  /*108a0*/  HMMA.16816.F32 R12, R8, R20, R12 ;  /* 0x00000014080c723c */ /* 0x000fe2000000180c */
[-C--:B------:R-:W-:Y:S01]  /*108b0*/  FMUL.FTZ R134, R134, R2.reuse ;  /* 0x0000000286867220 */ /* 0x080fe20000410000 */
[----:B------:R-:W-:-:S04]  /*108c0*/  FMUL.FTZ R135, R135, R2 ;  /* 0x0000000287877220 */ /* 0x000fc80000410000 */
[C---:B------:R-:W-:Y:S01]  /*108d0*/  HMMA.16816.F32 R4, R8.reuse, R6, R148 ;  /* 0x000000060804723c */ /* 0x040fe20000001894 */
[----:B------:R-:W3:Y:S01]  /*108e0*/  MUFU.EX2 R127, R127 ;  /* 0x0000007f007f7308 */ /* 0x000ee20000000800 */
[----:B--2---:R-:W2:Y:S04]  /*108f0*/  LDSM.16.MT88.4 R48, [R233+0xa800] ;  /* 0x00a80000e930783b */ /* 0x004ea80000004200 */
[C---:B------:R-:W-:Y:S03]  /*10900*/  HMMA.16816.F32 R16, R8.reuse, R18, R140 ;  /* 0x000000120810723c */ /* 0x040fe6000000188c */
[----:B------:R-:W-:Y:S03]  /*10910*/  MUFU.EX2 R126, R126 ;  /* 0x0000007e007e7308 */ /* 0x000fe60000000800 */
[C---:B------:R-:W-:Y:S05]  /*10920*/  HMMA.16816.F32 R20, R8.reuse, R22, R156 ;  /* 0x000000160814723c */ /* 0x040fea000000189c */
[----:B------:R-:W4:Y:S01]  /*10930*/  MUFU.EX2 R125, R125 ;  /* 0x0000007d007d7308 */ /* 0x000f220000000800 */
[C---:B-----5:R-:W-:Y:S07]  /*10940*/  HMMA.16816.F32 R44, R8.reuse, R28, R44 ;  /* 0x0000001c082c723c */ /* 0x060fee000000182c */
[----:B------:R-:W-:Y:S01]  /*10950*/  MUFU.EX2 R154, R154 ;  /* 0x0000009a009a7308 */ /* 0x000fe20000000800 */
[----:B------:R-:W-:Y:S01]  /*10960*/  HMMA.16816.F32 R132, R8, R30, R132 ;  /* 0x0000001e0884723c */ /* 0x000fe20000001884 */
[----:B------:R-:W5:Y:S06]  /*10970*/  LDSM.16.MT88.4 R28, [R236+0xb000] ;  /* 0x00b00000ec1c783b */ /* 0x000f6c0000004200 */
[----:B------:R-:W1:Y:S08]  /*10980*/  MUFU.EX2 R149, R249 ;  /* 0x000000f900957308 */ /* 0x000e700000000800 */
[----:B------:R-:W2:Y:S01]  /*10990*/  MUFU.EX2 R141, R215 ;  /* 0x000000d7008d7308 */ /* 0x000ea20000000800 */
[----:B---3--:R-:W-:Y:S01]  /*109a0*/  F2FP.F16.F32.PACK_AB R52, R127, R128 ;  /* 0x000000807f34723e */ /* 0x008fe200000000ff */
[----:B------:R-:W3:Y:S01]  /*109b0*/  LDSM.16.MT88.4 R8, [R232+0xa800] ;  /* 0x00a80000e808783b */ /* 0x000ee20000004200 */
[----:B----4-:R-:W-:Y:S01]  /*109c0*/  F2FP.F16.F32.PACK_AB R54, R125, R126 ;  /* 0x0000007e7d36723e */ /* 0x010fe200000000ff */
[--C-:B------:R-:W-:Y:S01]  /*109d0*/  FFMA.FTZ R140, R200, UR4, -R122.reuse ;  /* 0x00000004c88c7c23 */ /* 0x100fe2000801087a */
[--C-:B------:R-:W-:Y:S01]  /*109e0*/  FFMA.FTZ R143, R209, UR4, -R122.reuse ;  /* 0x00000004d18f7c23 */ /* 0x100fe2000801087a */
[--C-:B------:R-:W-:Y:S01]  /*109f0*/  FFMA.FTZ R142, R178, UR4, -R122.reuse ;  /* 0x00000004b28e7c23 */ /* 0x100fe2000801087a */
[----:B------:R-:W-:Y:S01]  /*10a00*/  FFMA.FTZ R145, R207, UR4, -R122 ;  /* 0x00000004cf917c23 */ /* 0x000fe2000801087a */
[----:B-1----:R-:W-:Y:S01]  /*10a10*/  F2FP.F16.F32.PACK_AB R53, R149, R154 ;  /* 0x0000009a9535723e */ /* 0x002fe200000000ff */
[----:B------:R-:W-:Y:S01]  /*10a20*/  MUFU.EX2 R124, R124 ;  /* 0x0000007c007c7308 */ /* 0x000fe20000000800 */
[----:B--2---:R-:W-:-:S07]  /*10a30*/  F2FP.F16.F32.PACK_AB R55, R141, R144 ;  /* 0x000000908d37723e */ /* 0x004fce00000000ff */
[----:B------:R-:W1:Y:S01]  /*10a40*/  MUFU.EX2 R171, R171 ;  /* 0x000000ab00ab7308 */ /* 0x000e620000000800 */
[C---:B------:R-:W-:Y:S07]  /*10a50*/  HMMA.16816.F32 R12, R52.reuse, R32, R12 ;  /* 0x00000020340c723c */ /* 0x040fee000000180c */
[----:B------:R-:W-:Y:S01]  /*10a60*/  MUFU.EX2 R0, R0 ;  /* 0x0000000000007308 */ /* 0x000fe20000000800 */
[C---:B------:R-:W-:Y:S01]  /*10a70*/  HMMA.16816.F32 R20, R52.reuse, R34, R20 ;  /* 0x000000223414723c */ /* 0x040fe20000001814 */
[----:B------:R-:W2:Y:S06]  /*10a80*/  LDSM.16.MT88.4 R32, [R234+0xb000] ;  /* 0x00b00000ea20783b */ /* 0x000eac0000004200 */
[----:B------:R-:W-:Y:S08]  /*10a90*/  MUFU.EX2 R161, R161 ;  /* 0x000000a100a17308 */ /* 0x000ff00000000800 */
[----:B------:R-:W-:Y:S08]  /*10aa0*/  MUFU.EX2 R140, R140 ;  /* 0x0000008c008c7308 */ /* 0x000ff00000000800 */
[----:B------:R-:W4:Y:S08]  /*10ab0*/  MUFU.EX2 R143, R143 ;  /* 0x0000008f008f7308 */ /* 0x000f300000000800 */
[----:B------:R-:W-:Y:S08]  /*10ac0*/  MUFU.EX2 R142, R142 ;  /* 0x0000008e008e7308 */ /* 0x000ff00000000800 */
[----:B------:R-:W5:Y:S01]  /*10ad0*/  MUFU.EX2 R145, R145 ;  /* 0x0000009100917308 */ /* 0x000f620000000800 */
[C---:B------:R-:W-:Y:S06]  /*10ae0*/  HMMA.16816.F32 R36, R52.reuse, R48, R36 ;  /* 0x000000303424723c */ /* 0x040fec0000001824 */
[----:B------:R-:W-:Y:S01]  /*10af0*/  HMMA.16816.F32 R16, R52, R50, R16 ;  /* 0x000000323410723c */ /* 0x000fe20000001810 */
[----:B-1----:R-:W-:-:S02]  /*10b00*/  F2FP.F16.F32.PACK_AB R48, R171, R124 ;  /* 0x0000007cab30723e */ /* 0x002fc400000000ff */
[----:B----4-:R-:W-:-:S04]  /*10b10*/  F2FP.F16.F32.PACK_AB R49, R143, R140 ;  /* 0x0000008c8f31723e */ /* 0x010fc800000000ff */
[----:B------:R-:W-:Y:S02]  /*10b20*/  F2FP.F16.F32.PACK_AB R50, R161, R0 ;  /* 0x00000000a132723e */ /* 0x000fe400000000ff */
[----:B-----5:R-:W-:Y:S01]  /*10b30*/  F2FP.F16.F32.PACK_AB R51, R145, R142 ;  /* 0x0000008e9133723e */ /* 0x020fe200000000ff */
[C---:B------:R-:W-:Y:S06]  /*10b40*/  HMMA.16816.F32 R24, R52.reuse, R40, R24 ;  /* 0x000000283418723c */ /* 0x040fec0000001818 */
[----:B------:R-:W-:Y:S01]  /*10b50*/  HMMA.16816.F32 R4, R52, R42, R4 ;  /* 0x0000002a3404723c */ /* 0x000fe20000001804 */
[----:B------:R-:W1:Y:S05]  /*10b60*/  LDSM.16.MT88.4 R40, [R233+0xb000] ;  /* 0x00b00000e928783b */ /* 0x000e6a0000004200 */
[C---:B------:R-:W-:Y:S06]  /*10b70*/  HMMA.16816.F32 R12, R48.reuse, R28, R12 ;  /* 0x0000001c300c723c */ /* 0x040fec000000180c */
[----:B------:R-:W-:Y:S01]  /*10b80*/  HMMA.16816.F32 R20, R48, R30, R20 ;  /* 0x0000001e3014723c */ /* 0x000fe20000001814 */
[----:B------:R-:W4:Y:S01]  /*10b90*/  LDSM.16.MT88.4 R28, [R236+0xb800] ;  /* 0x00b80000ec1c783b */ /* 0x000f220000004200 */
[----:B------:R-:W-:Y:S01]  /*10ba0*/  FFMA.FTZ R137, R212, UR4, -R165 ;  /* 0x00000004d4897c23 */ /* 0x000fe200080108a5 */
[--C-:B------:R-:W-:Y:S01]  /*10bb0*/  FFMA.FTZ R148, R174, UR4, -R122.reuse ;  /* 0x00000004ae947c23 */ /* 0x100fe2000801087a */
[--C-:B------:R-:W-:Y:S01]  /*10bc0*/  FFMA.FTZ R155, R195, UR4, -R122.reuse ;  /* 0x00000004c39b7c23 */ /* 0x100fe2000801087a */
[--C-:B------:R-:W-:Y:S01]  /*10bd0*/  FFMA.FTZ R150, R172, UR4, -R122.reuse ;  /* 0x00000004ac967c23 */ /* 0x100fe2000801087a */
[----:B---3--:R-:W-:Y:S01]  /*10be0*/  HMMA.16816.F32 R44, R52, R8, R44 ;  /* 0x00000008342c723c */ /* 0x008fe2000000182c */
[----:B------:R-:W-:-:S05]  /*10bf0*/  FFMA.FTZ R157, R193, UR4, -R122 ;  /* 0x00000004c19d7c23 */ /* 0x000fca000801087a */
[----:B------:R-:W-:Y:S01]  /*10c00*/  HMMA.16816.F32 R132, R52, R10, R132 ;  /* 0x0000000a3484723c */ /* 0x000fe20000001884 */
[----:B------:R-:W3:Y:S01]  /*10c10*/  LDSM.16.MT88.4 R8, [R232+0xb000] ;  /* 0x00b00000e808783b */ /* 0x000ee20000004200 */
[----:B------:R-:W5:Y:S08]  /*10c20*/  MUFU.EX2 R160, R160 ;  /* 0x000000a000a07308 */ /* 0x000f700000000800 */
[----:B------:R-:W-:Y:S08]  /*10c30*/  MUFU.EX2 R152, R152 ;  /* 0x0000009800987308 */ /* 0x000ff00000000800 */
[----:B------:R-:W-:Y:S08]  /*10c40*/  MUFU.EX2 R137, R137 ;  /* 0x0000008900897308 */ /* 0x000ff00000000800 */
[----:B------:R-:W-:Y:S08]  /*10c50*/  MUFU.EX2 R148, R148 ;  /* 0x0000009400947308 */ /* 0x000ff00000000800 */
[----:B------:R-:W1:Y:S08]  /*10c60*/  MUFU.EX2 R155, R155 ;  /* 0x0000009b009b7308 */ /* 0x000e700000000800 */
[----:B------:R-:W-:Y:S08]  /*10c70*/  MUFU.EX2 R150, R150 ;  /* 0x0000009600967308 */ /* 0x000ff00000000800 */
[----:B------:R-:W4:Y:S01]  /*10c80*/  MUFU.EX2 R157, R157 ;  /* 0x0000009d009d7308 */ /* 0x000f220000000800 */
[C---:B--2---:R-:W-:Y:S06]  /*10c90*/  HMMA.16816.F32 R24, R48.reuse, R32, R24 ;  /* 0x000000203018723c */ /* 0x044fec0000001818 */
[----:B------:R-:W-:Y:S01]  /*10ca0*/  HMMA.16816.F32 R4, R48, R34, R4 ;  /* 0x000000223004723c */ /* 0x000fe20000001804 */
[----:B------:R-:W2:Y:S01]  /*10cb0*/  LDSM.16.MT88.4 R32, [R234+0xb800] ;  /* 0x00b80000ea20783b */ /* 0x000ea20000004200 */
[----:B-----5:R-:W-:-:S02]  /*10cc0*/  F2FP.F16.F32.PACK_AB R52, R153, R160 ;  /* 0x000000a09934723e */ /* 0x020fc400000000ff */
[----:B-1----:R-:W-:Y:S02]  /*10cd0*/  F2FP.F16.F32.PACK_AB R53, R155, R148 ;  /* 0x000000949b35723e */ /* 0x002fe400000000ff */
[----:B------:R-:W-:Y:S02]  /*10ce0*/  F2FP.F16.F32.PACK_AB R54, R137, R152 ;  /* 0x000000988936723e */ /* 0x000fe400000000ff */
[----:B----4-:R-:W-:Y:S01]  /*10cf0*/  F2FP.F16.F32.PACK_AB R55, R157, R150 ;  /* 0x000000969d37723e */ /* 0x010fe200000000ff */
[C---:B------:R-:W-:Y:S06]  /*10d00*/  HMMA.16816.F32 R36, R48.reuse, R40, R36 ;  /* 0x000000283024723c */ /* 0x040fec0000001824 */
[----:B------:R-:W-:Y:S01]  /*10d10*/  HMMA.16816.F32 R16, R48, R42, R16 ;  /* 0x0000002a3010723c */ /* 0x000fe20000001810 */
[----:B------:R-:W1:Y:S05]  /*10d20*/  LDSM.16.MT88.4 R40, [R233+0xb800] ;  /* 0x00b80000e928783b */ /* 0x000e6a0000004200 */
[C---:B------:R-:W-:Y:S06]  /*10d30*/  HMMA.16816.F32 R12, R52.reuse, R28, R12 ;  /* 0x0000001c340c723c */ /* 0x040fec000000180c */
[----:B------:R-:W-:Y:S01]  /*10d40*/  HMMA.16816.F32 R20, R52, R30, R20 ;  /* 0x0000001e3414723c */ /* 0x000fe20000001814 */
[----:B------:R-:W4:Y:S01]  /*10d50*/  LDSM.16.MT88.4 R28, [R236+0xc000] ;  /* 0x00c00000ec1c783b */ /* 0x000f220000004200 */
[--C-:B------:R-:W-:Y:S01]  /*10d60*/  FFMA.FTZ R138, R201, UR4, -R165.reuse ;  /* 0x00000004c98a7c23 */ /* 0x100fe200080108a5 */
[----:B------:R-:W-:Y:S01]  /*10d70*/  MOV R201, R168 ;  /* 0x000000a800c97202 */ /* 0x000fe20000000f00 */
[--C-:B------:R-:W-:Y:S01]  /*10d80*/  FFMA.FTZ R162, R179, UR4, -R122.reuse ;  /* 0x00000004b3a27c23 */ /* 0x100fe2000801087a */
[--C-:B------:R-:W-:Y:S01]  /*10d90*/  FFMA.FTZ R168, R181, UR4, -R122.reuse ;  /* 0x00000004b5a87c23 */ /* 0x100fe2000801087a */
[----:B---3--:R-:W-:Y:S01]  /*10da0*/  HMMA.16816.F32 R44, R48, R8, R44 ;  /* 0x00000008302c723c */ /* 0x008fe2000000182c */
[--C-:B------:R-:W-:Y:S01]  /*10db0*/  FFMA.FTZ R139, R210, UR4, -R165.reuse ;  /* 0x00000004d28b7c23 */ /* 0x100fe200080108a5 */
[----:B------:R-:W-:Y:S01]  /*10dc0*/  FFMA.FTZ R147, R198, UR4, -R165 ;  /* 0x00000004c6937c23 */ /* 0x000fe200080108a5 */
[--C-:B------:R-:W-:Y:S01]  /*10dd0*/  FFMA.FTZ R179, R187, UR4, -R122.reuse ;  /* 0x00000004bbb37c23 */ /* 0x100fe2000801087a */
[----:B------:R-:W-:-:S02]  /*10de0*/  FFMA.FTZ R181, R185, UR4, -R122 ;  /* 0x00000004b9b57c23 */ /* 0x000fc4000801087a */
[----:B------:R-:W-:Y:S01]  /*10df0*/  HMMA.16816.F32 R132, R48, R10, R132 ;  /* 0x0000000a3084723c */ /* 0x000fe20000001884 */
[----:B------:R-:W3:Y:S01]  /*10e00*/  LDSM.16.MT88.4 R8, [R232+0xb800] ;  /* 0x00b80000e808783b */ /* 0x000ee20000004200 */
[----:B------:R-:W-:Y:S08]  /*10e10*/  MUFU.EX2 R136, R136 ;  /* 0x0000008800887308 */ /* 0x000ff00000000800 */
        /* <DEDUP_REMOVED lines=21> */
[--C-:B------:R-:W-:Y:S01]  /*10f70*/  FFMA.FTZ R146, R196, UR4, -R165.reuse ;  /* 0x00000004c4927c23 */ /* 0x100fe200080108a5 */
[--C-:B------:R-:W-:Y:S01]  /*10f80*/  FFMA.FTZ R156, R170, UR4, -R165.reuse ;  /* 0x00000004aa9c7c23 */ /* 0x100fe200080108a5 */
[----:B------:R-:W-:Y:S01]  /*10f90*/  FFMA.FTZ R159, R190, UR4, -R165 ;  /* 0x00000004be9f7c23 */ /* 0x000fe200080108a5 */
[----:B---3--:R-:W-:Y:S01]  /*10fa0*/  HMMA.16816.F32 R44, R52, R8, R44 ;  /* 0x00000008342c723c */ /* 0x008fe2000000182c */
[--C-:B------:R-:W-:Y:S01]  /*10fb0*/  FFMA.FTZ R174, R213, UR4, -R122.reuse ;  /* 0x00000004d5ae7c23 */ /* 0x100fe2000801087a */
[--C-:B------:R-:W-:Y:S01]  /*10fc0*/  FFMA.FTZ R3, R3, UR4, -R122.reuse ;  /* 0x0000000403037c23 */ /* 0x100fe2000801087a */
        /* <DEDUP_REMOVED lines=60> */
[--C-:B------:R-:W-:Y:S01]  /*11390*/  FFMA.FTZ R192, R61, UR4, -R122.reuse ;  /* 0x000000043dc07c23 */ /* 0x100fe2000801087a */
[C---:B---3--:R-:W-:Y:S01]  /*113a0*/  HMMA.16816.F32 R44, R52.reuse, R8, R44 ;  /* 0x00000008342c723c */ /* 0x048fe2000000182c */
[--C-:B------:R-:W-:Y:S01]  /*113b0*/  FFMA.FTZ R172, R208, UR4, -R165.reuse ;  /* 0x00000004d0ac7c23 */ /* 0x100fe200080108a5 */
[--C-:B------:R-:W-:Y:S01]  /*113c0*/  FFMA.FTZ R178, R65, UR4, -R165.reuse ;  /* 0x0000000441b27c23 */ /* 0x100fe200080108a5 */
[--C-:B------:R-:W-:Y:S01]  /*113d0*/  FFMA.FTZ R191, R191, UR4, -R122.reuse ;  /* 0x00000004bfbf7c23 */ /* 0x100fe2000801087a */
[--C-:B------:R-:W-:Y:S01]  /*113e0*/  FFMA.FTZ R61, R189, UR4, -R122.reuse ;  /* 0x00000004bd3d7c23 */ /* 0x100fe2000801087a */
[----:B------:R-:W-:Y:S01]  /*113f0*/  FFMA.FTZ R194, R67, UR4, -R122 ;  /* 0x0000000443c27c23 */ /* 0x000fe2000801087a */
[----:B------:R-:W-:Y:S01]  /*11400*/  HMMA.16816.F32 R132, R52, R10, R132 ;  /* 0x0000000a3484723c */ /* 0x000fe20000001884 */
[----:B------:R-:W3:Y:S01]  /*11410*/  LDSM.16.MT88.4 R8, [R232+0xd000] ;  /* 0x00d00000e808783b */ /* 0x000ee20000004200 */
[----:B------:R-:W-:Y:S01]  /*11420*/  FFMA.FTZ R206, R206, UR4, -R165 ;  /* 0x00000004cece7c23 */ /* 0x000fe200080108a5 */
        /* <DEDUP_REMOVED lines=25> */
[----:B---3--:R-:W-:Y:S01]  /*115c0*/  HMMA.16816.F32 R44, R48, R8, R44 ;  /* 0x00000008302c723c */ /* 0x008fe2000000182c */
[----:B------:R-:W-:Y:S01]  /*115d0*/  FFMA.FTZ R73, R73, UR4, -R165 ;  /* 0x0000000449497c23 */ /* 0x000fe200080108a5 */
        /* <DEDUP_REMOVED lines=33> */
[----:B------:R-:W-:-:S03]  /*117f0*/  FFMA.FTZ R202, R83, UR4, -R122 ;  /* 0x0000000453ca7c23 */ /* 0x000fc6000801087a */
        /* <DEDUP_REMOVED lines=25> */
[----:B------:R-:W-:Y:S01]  /*11990*/  FFMA.FTZ R83, R89, UR4, -R165 ;  /* 0x0000000459537c23 */ /* 0x000fe200080108a5 */
[--C-:B------:R-:W-:Y:S01]  /*119a0*/  FFMA.FTZ R62, R62, UR4, -R122.reuse ;  /* 0x000000043e3e7c23 */ /* 0x100fe2000801087a */
        /* <DEDUP_REMOVED lines=38> */
[----:B------:R-:W-:Y:S03]  /*11c10*/  MUFU.EX2 R68, R68 ;  /* 0x0000004400447308 */ /* 0x000fe60000000800 */
[----:B------:R-:W5:Y:S05]  /*11c20*/  LDSM.16.MT88.4 R8, [R232+0xf000] ;  /* 0x00f00000e808783b */ /* 0x000f6a0000004200 */
[----:B------:R-:W1:Y:S08]  /*11c30*/  MUFU.EX2 R89, R89 ;  /* 0x0000005900597308 */ /* 0x000e700000000800 */
[----:B------:R-:W-:Y:S08]  /*11c40*/  MUFU.EX2 R72, R72 ;  /* 0x0000004800487308 */ /* 0x000ff00000000800 */
[----:B------:R-:W-:Y:S08]  /*11c50*/  MUFU.EX2 R93, R93 ;  /* 0x0000005d005d7308 */ /* 0x000ff00000000800 */
[----:B------:R-:W-:Y:S08]  /*11c60*/  MUFU.EX2 R70, R70 ;  /* 0x0000004600467308 */ /* 0x000ff00000000800 */
[----:B------:R-:W4:Y:S08]  /*11c70*/  MUFU.EX2 R95, R95 ;  /* 0x0000005f005f7308 */ /* 0x000f300000000800 */
[----:B------:R-:W-:Y:S08]  /*11c80*/  MUFU.EX2 R74, R74 ;  /* 0x0000004a004a7308 */ /* 0x000ff00000000800 */
[----:B------:R-:W3:Y:S01]  /*11c90*/  MUFU.EX2 R99, R99 ;  /* 0x0000006300637308 */ /* 0x000ee20000000800 */
[----:B--2---:R-:W-:Y:S01]  /*11ca0*/  HMMA.16816.F32 R24, R48, R32, R24 ;  /* 0x000000203018723c */ /* 0x004fe20000001818 */
[----:B-1----:R-:W-:-:S02]  /*11cb0*/  F2FP.F16.F32.PACK_AB R56, R89, R68 ;  /* 0x000000445938723e */ /* 0x002fc400000000ff */
[----:B----4-:R-:W-:Y:S02]  /*11cc0*/  F2FP.F16.F32.PACK_AB R57, R95, R70 ;  /* 0x000000465f39723e */ /* 0x010fe400000000ff */
[----:B------:R-:W-:Y:S01]  /*11cd0*/  F2FP.F16.F32.PACK_AB R58, R93, R72 ;  /* 0x000000485d3a723e */ /* 0x000fe200000000ff */
[----:B------:R-:W-:Y:S01]  /*11ce0*/  HMMA.16816.F32 R4, R48, R34, R4 ;  /* 0x000000223004723c */ /* 0x000fe20000001804 */
[----:B------:R-:W1:Y:S01]  /*11cf0*/  LDSM.16.MT88.4 R32, [R233+0xf800] ;  /* 0x00f80000e920783b */ /* 0x000e620000004200 */
[----:B---3--:R-:W-:-:S04]  /*11d00*/  F2FP.F16.F32.PACK_AB R59, R99, R74 ;  /* 0x0000004a633b723e */ /* 0x008fc800000000ff */
[----:B------:R-:W-:Y:S01]  /*11d10*/  HMMA.16816.F32 R36, R48, R40, R36 ;  /* 0x000000283024723c */ /* 0x000fe20000001824 */
[----:B------:R-:W-:-:S05]  /*11d20*/  FFMA.FTZ R164, R201, R173, R164 ;  /* 0x000000adc9a47223 */ /* 0x000fca00000100a4 */
[----:B------:R-:W-:Y:S01]  /*11d30*/  HMMA.16816.F32 R16, R48, R42, R16 ;  /* 0x0000002a3010723c */ /* 0x000fe20000001810 */
[----:B------:R-:W2:Y:S05]  /*11d40*/  LDSM.16.MT88.4 R40, [R232+0xf800] ;  /* 0x00f80000e828783b */ /* 0x000eaa0000004200 */
[C---:B------:R-:W-:Y:S06]  /*11d50*/  HMMA.16816.F32 R12, R56.reuse, R28, R12 ;  /* 0x0000001c380c723c */ /* 0x040fec000000180c */
[C---:B------:R-:W-:Y:S01]  /*11d60*/  HMMA.16816.F32 R20, R56.reuse, R30, R20 ;  /* 0x0000001e3814723c */ /* 0x040fe20000001814 */
[----:B------:R-:W3:Y:S01]  /*11d70*/  LDSM.16.MT88.4 R28, [R234+0x10000] ;  /* 0x01000000ea1c783b */ /* 0x000ee20000004200 */
[----:B------:R-:W-:Y:S01]  /*11d80*/  FADD.FTZ R131, R131, R164 ;  /* 0x000000a483837221 */ /* 0x000fe20000010000 */
[----:B------:R-:W-:Y:S01]  /*11d90*/  FFMA.FTZ R252, R252, R2, R123 ;  /* 0x00000002fcfc7223 */ /* 0x000fe2000001007b */
[--C-:B------:R-:W-:Y:S01]  /*11da0*/  FFMA.FTZ R97, R101, UR4, -R165.reuse ;  /* 0x0000000465617c23 */ /* 0x100fe200080108a5 */
[----:B------:R-:W-:Y:S01]  /*11db0*/  FFMA.FTZ R76, R76, UR4, -R165 ;  /* 0x000000044c4c7c23 */ /* 0x000fe200080108a5 */
[----:B------:R-:W-:Y:S01]  /*11dc0*/  HMMA.16816.F32 R24, R56, R52, R24 ;  /* 0x000000343818723c */ /* 0x000fe20000001818 */
[----:B------:R-:W-:Y:S01]  /*11dd0*/  FADD.FTZ R130, R130, R131 ;  /* 0x0000008382827221 */ /* 0x000fe20000010000 */
[--C-:B------:R-:W-:Y:S01]  /*11de0*/  FFMA.FTZ R80, R80, UR4, -R165.reuse ;  /* 0x0000000450507c23 */ /* 0x100fe200080108a5 */
[----:B------:R-:W-:Y:S01]  /*11df0*/  FFMA.FTZ R101, R105, UR4, -R165 ;  /* 0x0000000469657c23 */ /* 0x000fe200080108a5 */
[--C-:B------:R-:W-:Y:S01]  /*11e00*/  FFMA.FTZ R78, R78, UR4, -R122.reuse ;  /* 0x000000044e4e7c23 */ /* 0x100fe2000801087a */
[----:B------:R-:W-:Y:S01]  /*11e10*/  FFMA.FTZ R103, R103, UR4, -R122 ;  /* 0x0000000467677c23 */ /* 0x000fe2000801087a */
[----:B------:R-:W-:Y:S01]  /*11e20*/  FADD.FTZ R121, R121, R252 ;  /* 0x000000fc79797221 */ /* 0x000fe20000010000 */
[--C-:B------:R-:W-:Y:S01]  /*11e30*/  FFMA.FTZ R52, R82, UR4, -R122.reuse ;  /* 0x0000000452347c23 */ /* 0x100fe2000801087a */
[----:B------:R-:W-:Y:S01]  /*11e40*/  FFMA.FTZ R53, R107, UR4, -R122 ;  /* 0x000000046b357c23 */ /* 0x000fe2000801087a */
[----:B------:R-:W-:Y:S01]  /*11e50*/  FADD.FTZ R129, R129, R130 ;  /* 0x0000008281817221 */ /* 0x000fe20000010000 */
[----:B-----5:R-:W-:Y:S01]  /*11e60*/  HMMA.16816.F32 R44, R48, R8, R44 ;  /* 0x00000008302c723c */ /* 0x020fe2000000182c */
[----:B------:R-:W-:Y:S01]  /*11e70*/  FADD.FTZ R120, R120, R121 ;  /* 0x0000007978787221 */ /* 0x000fe20000010000 */
[----:B------:R-:W-:Y:S01]  /*11e80*/  MUFU.EX2 R76, R76 ;  /* 0x0000004c004c7308 */ /* 0x000fe20000000800 */
[----:B------:R-:W-:-:S03]  /*11e90*/  FADD.FTZ R128, R128, R129 ;  /* 0x0000008180807221 */ /* 0x000fc60000010000 */
[----:B------:R-:W-:Y:S01]  /*11ea0*/  HMMA.16816.F32 R132, R48, R10, R132 ;  /* 0x0000000a3084723c */ /* 0x000fe20000001884 */
[----:B------:R-:W-:-:S03]  /*11eb0*/  FADD.FTZ R169, R169, R120 ;  /* 0x00000078a9a97221 */ /* 0x000fc60000010000 */
[----:B------:R-:W4:Y:S01]  /*11ec0*/  MUFU.EX2 R97, R97 ;  /* 0x0000006100617308 */ /* 0x000f220000000800 */
[----:B------:R-:W-:-:S07]  /*11ed0*/  FADD.FTZ R127, R127, R128 ;  /* 0x000000807f7f7221 */ /* 0x000fce0000010000 */
[----:B------:R-:W-:Y:S01]  /*11ee0*/  MUFU.EX2 R80, R80 ;  /* 0x0000005000507308 */ /* 0x000fe20000000800 */
[----:B------:R-:W-:-:S07]  /*11ef0*/  FADD.FTZ R154, R154, R169 ;  /* 0x000000a99a9a7221 */ /* 0x000fce0000010000 */
[----:B------:R-:W-:Y:S08]  /*11f00*/  MUFU.EX2 R101, R101 ;  /* 0x0000006500657308 */ /* 0x000ff00000000800 */
[----:B------:R-:W-:Y:S08]  /*11f10*/  MUFU.EX2 R78, R78 ;  /* 0x0000004e004e7308 */ /* 0x000ff00000000800 */
[----:B------:R-:W5:Y:S08]  /*11f20*/  MUFU.EX2 R103, R103 ;  /* 0x0000006700677308 */ /* 0x000f700000000800 */
[----:B------:R-:W-:Y:S08]  /*11f30*/  MUFU.EX2 R52, R52 ;  /* 0x0000003400347308 */ /* 0x000ff00000000800 */
[----:B------:R-:W1:Y:S01]  /*11f40*/  MUFU.EX2 R53, R53 ;  /* 0x0000003500357308 */ /* 0x000e620000000800 */
[----:B------:R-:W-:Y:S01]  /*11f50*/  FADD.FTZ R126, R126, R127 ;  /* 0x0000007f7e7e7221 */ /* 0x000fe20000010000 */
[----:B------:R-:W-:Y:S01]  /*11f60*/  FADD.FTZ R149, R149, R154 ;  /* 0x0000009a95957221 */ /* 0x000fe20000010000 */
[----:B------:R-:W3:Y:S02]  /*11f70*/  LDSM.16.MT88.4 R8, [R236+0x10000] ;  /* 0x01000000ec08783b */ /* 0x000ee40000004200 */
[----:B------:R-:W-:Y:S01]  /*11f80*/  FADD.FTZ R125, R125, R126 ;  /* 0x0000007e7d7d7221 */ /* 0x000fe20000010000 */
[----:B------:R-:W-:Y:S01]  /*11f90*/  FADD.FTZ R144, R144, R149 ;  /* 0x0000009590907221 */ /* 0x000fe20000010000 */
[----:B----4-:R-:W-:-:S02]  /*11fa0*/  F2FP.F16.F32.PACK_AB R48, R97, R76 ;  /* 0x0000004c6130723e */ /* 0x010fc400000000ff */
[----:B-----5:R-:W-:Y:S01]  /*11fb0*/  F2FP.F16.F32.PACK_AB R49, R103, R78 ;  /* 0x0000004e6731723e */ /* 0x020fe200000000ff */
[----:B------:R-:W-:Y:S01]  /*11fc0*/  FADD.FTZ R124, R124, R125 ;  /* 0x0000007d7c7c7221 */ /* 0x000fe20000010000 */
[----:B------:R-:W-:Y:S01]  /*11fd0*/  F2FP.F16.F32.PACK_AB R50, R101, R80 ;  /* 0x000000506532723e */ /* 0x000fe200000000ff */
[----:B------:R-:W-:Y:S01]  /*11fe0*/  FADD.FTZ R141, R141, R144 ;  /* 0x000000908d8d7221 */ /* 0x000fe20000010000 */
[----:B-1----:R-:W-:Y:S01]  /*11ff0*/  F2FP.F16.F32.PACK_AB R51, R53, R52 ;  /* 0x000000343533723e */ /* 0x002fe200000000ff */
[----:B------:R-:W-:Y:S01]  /*12000*/  FADD.FTZ R171, R171, R124 ;  /* 0x0000007cabab7221 */ /* 0x000fe20000010000 */
[----:B------:R-:W-:Y:S01]  /*12010*/  HMMA.16816.F32 R36, R56, R32, R36 ;  /* 0x000000203824723c */ /* 0x000fe20000001824 */
[----:B------:R-:W-:-:S05]  /*12020*/  FADD.FTZ R140, R140, R141 ;  /* 0x0000008d8c8c7221 */ /* 0x000fca0000010000 */
[C---:B------:R-:W-:Y:S01]  /*12030*/  HMMA.16816.F32 R16, R56.reuse, R34, R16 ;  /* 0x000000223810723c */ /* 0x040fe20000001810 */
[----:B------:R-:W1:Y:S05]  /*12040*/  LDSM.16.MT88.4 R32, [R233+0x10000] ;  /* 0x01000000e920783b */ /* 0x000e6a0000004200 */
[----:B--2---:R-:W-:Y:S01]  /*12050*/  HMMA.16816.F32 R44, R56, R40, R44 ;  /* 0x00000028382c723c */ /* 0x004fe2000000182c */
[----:B------:R-:W-:-:S05]  /*12060*/  FADD.FTZ R143, R143, R140 ;  /* 0x0000008c8f8f7221 */ /* 0x000fca0000010000 */
[----:B------:R-:W-:Y:S01]  /*12070*/  HMMA.16816.F32 R132, R56, R42, R132 ;  /* 0x0000002a3884723c */ /* 0x000fe20000001884 */
[----:B------:R-:W2:Y:S05]  /*12080*/  LDSM.16.MT88.4 R40, [R232+0x10000] ;  /* 0x01000000e828783b */ /* 0x000eaa0000004200 */
[----:B---3--:R-:W-:Y:S01]  /*12090*/  HMMA.16816.F32 R24, R48, R28, R24 ;  /* 0x0000001c3018723c */ /* 0x008fe20000001818 */
[----:B------:R-:W-:-:S06]  /*120a0*/  FADD.FTZ R142, R142, R143 ;  /* 0x0000008f8e8e7221 */ /* 0x000fcc0000010000 */
[----:B------:R-:W-:-:S04]  /*120b0*/  FADD.FTZ R28, R0, R171 ;  /* 0x000000ab001c7221 */ /* 0x000fc80000010000 */
[----:B------:R-:W-:Y:S01]  /*120c0*/  FADD.FTZ R161, R161, R28 ;  /* 0x0000001ca1a17221 */ /* 0x000fe20000010000 */
[----:B------:R-:W-:Y:S01]  /*120d0*/  FADD.FTZ R145, R145, R142 ;  /* 0x0000008e91917221 */ /* 0x000fe20000010000 */
[----:B------:R-:W-:Y:S01]  /*120e0*/  HMMA.16816.F32 R4, R56, R54, R4 ;  /* 0x000000363804723c */ /* 0x000fe20000001804 */
[----:B------:R-:W-:Y:S01]  /*120f0*/  FFMA.FTZ R2, R84, UR4, -R165 ;  /* 0x0000000454027c23 */ /* 0x000fe200080108a5 */
[----:B------:R-:W-:Y:S01]  /*12100*/  FADD.FTZ R160, R160, R161 ;  /* 0x000000a1a0a07221 */ /* 0x000fe20000010000 */
[----:B------:R-:W-:Y:S01]  /*12110*/  FADD.FTZ R148, R148, R145 ;  /* 0x0000009194947221 */ /* 0x000fe20000010000 */
[--C-:B------:R-:W-:Y:S01]  /*12120*/  FFMA.FTZ R105, R111, UR4, -R122.reuse ;  /* 0x000000046f697c23 */ /* 0x100fe2000801087a */
[----:B------:R-:W-:Y:S01]  /*12130*/  FFMA.FTZ R90, R90, UR4, -R122 ;  /* 0x000000045a5a7c23 */ /* 0x000fe2000801087a */
[----:B------:R-:W-:Y:S01]  /*12140*/  FADD.FTZ R153, R153, R160 ;  /* 0x000000a099997221 */ /* 0x000fe20000010000 */
[----:B------:R-:W-:Y:S01]  /*12150*/  FADD.FTZ R155, R155, R148 ;  /* 0x000000949b9b7221 */ /* 0x000fe20000010000 */
[C---:B------:R-:W-:Y:S01]  /*12160*/  HMMA.16816.F32 R12, R48.reuse, R8, R12 ;  /* 0x00000008300c723c */ /* 0x040fe2000000180c */
[----:B------:R-:W-:Y:S01]  /*12170*/  FFMA.FTZ R107, R112, UR4, -R165 ;  /* 0x00000004706b7c23 */ /* 0x000fe200080108a5 */
[----:B------:R-:W-:Y:S01]  /*12180*/  FADD.FTZ R152, R152, R153 ;  /* 0x0000009998987221 */ /* 0x000fe20000010000 */
[----:B------:R-:W-:Y:S01]  /*12190*/  FADD.FTZ R150, R150, R155 ;  /* 0x0000009b96967221 */ /* 0x000fe20000010000 */
[----:B------:R-:W-:Y:S01]  /*121a0*/  FFMA.FTZ R82, R96, UR4, -R165 ;  /* 0x0000000460527c23 */ /* 0x000fe200080108a5 */
[----:B------:R-:W-:Y:S01]  /*121b0*/  FFMA.FTZ R113, R113, UR4, -R122 ;  /* 0x0000000471717c23 */ /* 0x000fe2000801087a */
[----:B------:R-:W-:Y:S01]  /*121c0*/  FADD.FTZ R137, R137, R152 ;  /* 0x0000009889897221 */ /* 0x000fe20000010000 */
[----:B------:R-:W-:Y:S01]  /*121d0*/  FADD.FTZ R157, R157, R150 ;  /* 0x000000969d9d7221 */ /* 0x000fe20000010000 */
[C---:B------:R-:W-:Y:S01]  /*121e0*/  HMMA.16816.F32 R20, R48.reuse, R10, R20 ;  /* 0x0000000a3014723c */ /* 0x040fe20000001814 */
[----:B------:R-:W3:Y:S01]  /*121f0*/  LDSM.16.MT88.4 R8, [R236+0x10800] ;  /* 0x01080000ec08783b */ /* 0x000ee20000004200 */
[----:B------:R-:W-:Y:S01]  /*12200*/  FADD.FTZ R136, R136, R137 ;  /* 0x0000008988887221 */ /* 0x000fe20000010000 */
[----:B------:R-:W-:Y:S01]  /*12210*/  FADD.FTZ R162, R162, R157 ;  /* 0x0000009da2a27221 */ /* 0x000fe20000010000 */
[----:B------:R-:W-:Y:S01]  /*12220*/  FFMA.FTZ R98, R98, UR4, -R122 ;  /* 0x0000000462627c23 */ /* 0x000fe2000801087a */
[----:B------:R-:W-:Y:S01]  /*12230*/  FFMA.FTZ R106, R106, UR4, -R165 ;  /* 0x000000046a6a7c23 */ /* 0x000fe200080108a5 */
[----:B------:R-:W-:Y:S01]  /*12240*/  FADD.FTZ R139, R139, R136 ;  /* 0x000000888b8b7221 */ /* 0x000fe20000010000 */
[----:B------:R-:W-:Y:S01]  /*12250*/  FADD.FTZ R179, R179, R162 ;  /* 0x000000a2b3b37221 */ /* 0x000fe20000010000 */
[----:B-1----:R-:W-:Y:S01]  /*12260*/  HMMA.16816.F32 R36, R48, R32, R36 ;  /* 0x000000203024723c */ /* 0x002fe20000001824 */
[----:B------:R-:W-:Y:S01]  /*12270*/  LDSM.16.MT88.4 R140, [R233+0x11800] ;  /* 0x01180000e98c783b */ /* 0x000fe20000004200 */
[----:B------:R-:W-:Y:S01]  /*12280*/  FADD.FTZ R138, R138, R139 ;  /* 0x0000008b8a8a7221 */ /* 0x000fe20000010000 */
[----:B------:R-:W-:-:S03]  /*12290*/  FADD.FTZ R168, R168, R179 ;  /* 0x000000b3a8a87221 */ /* 0x000fc60000010000 */
[----:B------:R-:W-:Y:S01]  /*122a0*/  FADD.FTZ R138, R147, R138 ;  /* 0x0000008a938a7221 */ /* 0x000fe20000010000 */
[----:B------:R-:W-:Y:S01]  /*122b0*/  HMMA.16816.F32 R4, R48, R30, R4 ;  /* 0x0000001e3004723c */ /* 0x000fe20000001804 */
[----:B------:R-:W-:-:S05]  /*122c0*/  FADD.FTZ R181, R181, R168 ;  /* 0x000000a8b5b57221 */ /* 0x000fca0000010000 */
[----:B------:R-:W-:Y:S01]  /*122d0*/  HMMA.16816.F32 R16, R48, R34, R16 ;  /* 0x000000223010723c */ /* 0x000fe20000001810 */
[----:B------:R-:W-:-:S05]  /*122e0*/  FADD.FTZ R151, R151, R138 ;  /* 0x0000008a97977221 */ /* 0x000fca0000010000 */
[C---:B--2---:R-:W-:Y:S06]  /*122f0*/  HMMA.16816.F32 R44, R48.reuse, R40, R44 ;  /* 0x00000028302c723c */ /* 0x044fec000000182c */
[----:B------:R-:W-:Y:S01]  /*12300*/  HMMA.16816.F32 R132, R48, R42, R132 ;  /* 0x0000002a3084723c */ /* 0x000fe20000001884 */
[----:B------:R-:W1:Y:S01]  /*12310*/  LDSM.16.MT88.4 R48, [R232+0x10800] ;  /* 0x01080000e830783b */ /* 0x000e620000004200 */
[----:B------:R-:W-:Y:S01]  /*12320*/  FADD.FTZ R151, R146, R151 ;  /* 0x0000009792977221 */ /* 0x000fe20000010000 */
[--C-:B------:R-:W-:Y:S01]  /*12330*/  FFMA.FTZ R55, R108, UR4, -R165.reuse ;  /* 0x000000046c377c23 */ /* 0x100fe200080108a5 */
[--C-:B------:R-:W-:Y:S01]  /*12340*/  FFMA.FTZ R54, R88, UR4, -R165.reuse ;  /* 0x0000000458367c23 */ /* 0x100fe200080108a5 */
[----:B------:R-:W-:Y:S01]  /*12350*/  FFMA.FTZ R57, R110, UR4, -R165 ;  /* 0x000000046e397c23 */ /* 0x000fe200080108a5 */
[--C-:B------:R-:W-:Y:S01]  /*12360*/  FFMA.FTZ R56, R86, UR4, -R122.reuse ;  /* 0x0000000456387c23 */ /* 0x100fe2000801087a */
[----:B------:R-:W-:Y:S01]  /*12370*/  FFMA.FTZ R59, R109, UR4, -R122 ;  /* 0x000000046d3b7c23 */ /* 0x000fe2000801087a */
[----:B------:R-:W-:Y:S01]  /*12380*/  FADD.FTZ R174, R174, R181 ;  /* 0x000000b5aeae7221 */ /* 0x000fe20000010000 */
[----:B------:R-:W2:Y:S01]  /*12390*/  LDSM.16.MT88.4 R28, [R234+0x10800] ;  /* 0x01080000ea1c783b */ /* 0x000ea20000004200 */
[----:B------:R-:W-:-:S02]  /*123a0*/  FADD.FTZ R156, R156, R151 ;  /* 0x000000979c9c7221 */ /* 0x000fc40000010000 */
[----:B------:R-:W-:Y:S01]  /*123b0*/  FADD.FTZ R3, R3, R174 ;  /* 0x000000ae03037221 */ /* 0x000fe20000010000 */
[----:B------:R-:W-:Y:S01]  /*123c0*/  MUFU.EX2 R2, R2 ;  /* 0x0000000200027308 */ /* 0x000fe20000000800 */
[----:B------:R-:W-:Y:S01]  /*123d0*/  FADD.FTZ R159, R159, R156 ;  /* 0x0000009c9f9f7221 */ /* 0x000fe20000010000 */
[----:B------:R-:W4:Y:S01]  /*123e0*/  LDSM.16.MT88.4 R32, [R233+0x10800] ;  /* 0x01080000e920783b */ /* 0x000f220000004200 */
[----:B------:R-:W-:-:S05]  /*123f0*/  FADD.FTZ R176, R176, R3 ;  /* 0x00000003b0b07221 */ /* 0x000fca0000010000 */
[----:B------:R-:W5:Y:S01]  /*12400*/  MUFU.EX2 R55, R55 ;  /* 0x0000003700377308 */ /* 0x000f620000000800 */
[----:B------:R-:W-:Y:S01]  /*12410*/  FADD.FTZ R158, R158, R159 ;  /* 0x0000009f9e9e7221 */ /* 0x000fe20000010000 */
[----:B------:R-:W-:-:S06]  /*12420*/  FADD.FTZ R63, R63, R176 ;  /* 0x000000b03f3f7221 */ /* 0x000fcc0000010000 */
[----:B------:R-:W-:Y:S08]  /*12430*/  MUFU.EX2 R54, R54 ;  /* 0x0000003600367308 */ /* 0x000ff00000000800 */
[----:B------:R-:W-:Y:S08]  /*12440*/  MUFU.EX2 R57, R57 ;  /* 0x0000003900397308 */ /* 0x000ff00000000800 */
[----:B------:R-:W-:Y:S08]  /*12450*/  MUFU.EX2 R56, R56 ;  /* 0x0000003800387308 */ /* 0x000ff00000000800 */
[----:B------:R-:W3:Y:S08]  /*12460*/  MUFU.EX2 R59, R59 ;  /* 0x0000003b003b7308 */ /* 0x000ef00000000800 */
[----:B------:R-:W-:Y:S08]  /*12470*/  MUFU.EX2 R0, R90 ;  /* 0x0000005a00007308 */ /* 0x000ff00000000800 */
[----:B------:R-:W1:Y:S01]  /*12480*/  MUFU.EX2 R105, R105 ;  /* 0x0000006900697308 */ /* 0x000e620000000800 */
[----:B------:R-:W-:Y:S01]  /*12490*/  FADD.FTZ R163, R163, R158 ;  /* 0x0000009ea3a37221 */ /* 0x000fe20000010000 */
[----:B------:R-:W-:Y:S01]  /*124a0*/  FADD.FTZ R186, R186, R63 ;  /* 0x0000003fbaba7221 */ /* 0x000fe20000010000 */
[----:B-----5:R-:W-:Y:S01]  /*124b0*/  F2FP.F16.F32.PACK_AB R40, R55, R2 ;  /* 0x000000023728723e */ /* 0x020fe200000000ff */
[----:B------:R-:W-:Y:S01]  /*124c0*/  FFMA.FTZ R58, R92, UR4, -R165 ;  /* 0x000000045c3a7c23 */ /* 0x000fe200080108a5 */
[----:B------:R-:W-:Y:S01]  /*124d0*/  FADD.FTZ R170, R170, R163 ;  /* 0x000000a3aaaa7221 */ /* 0x000fe20000010000 */
[----:B------:R-:W-:Y:S01]  /*124e0*/  FADD.FTZ R187, R187, R186 ;  /* 0x000000babbbb7221 */ /* 0x000fe20000010000 */
[----:B---3--:R-:W-:Y:S01]  /*124f0*/  F2FP.F16.F32.PACK_AB R41, R59, R56 ;  /* 0x000000383b29723e */ /* 0x008fe200000000ff */
[----:B------:R-:W-:Y:S01]  /*12500*/  FFMA.FTZ R109, R114, UR4, -R165 ;  /* 0x00000004726d7c23 */ /* 0x000fe200080108a5 */
[----:B------:R-:W-:Y:S01]  /*12510*/  FADD.FTZ R183, R183, R170 ;  /* 0x000000aab7b77221 */ /* 0x000fe20000010000 */
[----:B------:R-:W-:Y:S01]  /*12520*/  F2FP.F16.F32.PACK_AB R42, R57, R54 ;  /* 0x00000036392a723e */ /* 0x000fe200000000ff */
[----:B------:R-:W-:Y:S01]  /*12530*/  FADD.FTZ R188, R188, R187 ;  /* 0x000000bbbcbc7221 */ /* 0x000fe20000010000 */
[--C-:B------:R-:W-:Y:S01]  /*12540*/  FFMA.FTZ R84, R94, UR4, -R122.reuse ;  /* 0x000000045e547c23 */ /* 0x100fe2000801087a */
[----:B------:R-:W-:Y:S01]  /*12550*/  FADD.FTZ R172, R172, R183 ;  /* 0x000000b7acac7221 */ /* 0x000fe20000010000 */
[----:B------:R-:W-:Y:S01]  /*12560*/  FFMA.FTZ R86, R115, UR4, -R122 ;  /* 0x0000000473567c23 */ /* 0x000fe2000801087a */
[----:B------:R-:W-:Y:S08]  /*12570*/  MUFU.EX2 R107, R107 ;  /* 0x0000006b006b7308 */ /* 0x000ff00000000800 */
[----:B------:R-:W-:Y:S01]  /*12580*/  MUFU.EX2 R82, R82 ;  /* 0x0000005200527308 */ /* 0x000fe20000000800 */
[----:B-1----:R-:W-:Y:S01]  /*12590*/  F2FP.F16.F32.PACK_AB R43, R105, R0 ;  /* 0x00000000692b723e */ /* 0x002fe200000000ff */
[----:B------:R-:W-:Y:S01]  /*125a0*/  FADD.FTZ R188, R193, R188 ;  /* 0x000000bcc1bc7221 */ /* 0x000fe20000010000 */
[----:B------:R-:W-:Y:S01]  /*125b0*/  FADD.FTZ R172, R185, R172 ;  /* 0x000000acb9ac7221 */ /* 0x000fe20000010000 */
[----:B------:R-:W-:Y:S02]  /*125c0*/  LDSM.16.MT88.4 R156, [R236+0x11800] ;  /* 0x01180000ec9c783b */ /* 0x000fe40000004200 */
[----:B------:R-:W-:-:S02]  /*125d0*/  FADD.FTZ R191, R191, R188 ;  /* 0x000000bcbfbf7221 */ /* 0x000fc40000010000 */
[C---:B------:R-:W-:Y:S01]  /*125e0*/  HMMA.16816.F32 R12, R40.reuse, R8, R12 ;  /* 0x00000008280c723c */ /* 0x040fe2000000180c */
[--C-:B------:R-:W-:Y:S01]  /*125f0*/  FFMA.FTZ R88, R100, UR4, -R165.reuse ;  /* 0x0000000464587c23 */ /* 0x100fe200080108a5 */
[----:B------:R-:W-:Y:S01]  /*12600*/  FFMA.FTZ R111, R116, UR4, -R165 ;  /* 0x00000004746f7c23 */ /* 0x000fe200080108a5 */
[----:B------:R-:W-:Y:S03]  /*12610*/  LDSM.16.MT88.4 R148, [R234+0x11800] ;  /* 0x01180000ea94783b */ /* 0x000fe60000004200 */
[----:B------:R-:W-:Y:S01]  /*12620*/  HMMA.16816.F32 R20, R40, R10, R20 ;  /* 0x0000000a2814723c */ /* 0x000fe20000001814 */
[----:B------:R-:W1:Y:S01]  /*12630*/  LDSM.16.MT88.4 R8, [R236+0x11000] ;  /* 0x01100000ec08783b */ /* 0x000e620000004200 */
[----:B------:R-:W-:-:S04]  /*12640*/  FADD.FTZ R192, R192, R191 ;  /* 0x000000bfc0c07221 */ /* 0x000fc80000010000 */
[----:B------:R-:W-:Y:S01]  /*12650*/  HMMA.16816.F32 R44, R40, R48, R44 ;  /* 0x00000030282c723c */ /* 0x000fe2000000182c */
[----:B------:R-:W-:-:S06]  /*12660*/  FADD.FTZ R61, R61, R192 ;  /* 0x000000c03d3d7221 */ /* 0x000fcc0000010000 */
[----:B------:R-:W-:Y:S01]  /*12670*/  FADD.FTZ R49, R65, R172 ;  /* 0x000000ac41317221 */ /* 0x000fe20000010000 */
[----:B--2---:R-:W-:Y:S03]  /*12680*/  HMMA.16816.F32 R24, R40, R28, R24 ;  /* 0x0000001c2818723c */ /* 0x004fe60000001818 */
[----:B------:R-:W-:-:S03]  /*12690*/  FADD.FTZ R49, R178, R49 ;  /* 0x00000031b2317221 */ /* 0x000fc60000010000 */
[----:B------:R-:W-:Y:S01]  /*126a0*/  HMMA.16816.F32 R4, R40, R30, R4 ;  /* 0x0000001e2804723c */ /* 0x000fe20000001804 */
[----:B------:R-:W2:Y:S01]  /*126b0*/  LDSM.16.MT88.4 R28, [R234+0x11000] ;  /* 0x01100000ea1c783b */ /* 0x000ea20000004200 */
[----:B------:R-:W-:Y:S01]  /*126c0*/  FADD.FTZ R184, R184, R49 ;  /* 0x00000031b8b87221 */ /* 0x000fe20000010000 */
[----:B------:R-:W-:Y:S01]  /*126d0*/  FADD.FTZ R194, R194, R61 ;  /* 0x0000003dc2c27221 */ /* 0x000fe20000010000 */
[----:B------:R-:W3:Y:S02]  /*126e0*/  MUFU.EX2 R58, R58 ;  /* 0x0000003a003a7308 */ /* 0x000ee40000000800 */
[----:B------:R-:W-:Y:S01]  /*126f0*/  FADD.FTZ R69, R69, R184 ;  /* 0x000000b845457221 */ /* 0x000fe20000010000 */
[----:B------:R-:W-:-:S05]  /*12700*/  FADD.FTZ R81, R81, R194 ;  /* 0x000000c251517221 */ /* 0x000fca0000010000 */
[----:B------:R-:W-:Y:S01]  /*12710*/  MUFU.EX2 R109, R109 ;  /* 0x0000006d006d7308 */ /* 0x000fe20000000800 */
[----:B------:R-:W-:Y:S01]  /*12720*/  FADD.FTZ R190, R190, R69 ;  /* 0x00000045bebe7221 */ /* 0x000fe20000010000 */
[----:B------:R-:W-:-:S06]  /*12730*/  FADD.FTZ R196, R196, R81 ;  /* 0x00000051c4c47221 */ /* 0x000fcc0000010000 */
[----:B------:R-:W-:Y:S01]  /*12740*/  MUFU.EX2 R84, R84 ;  /* 0x0000005400547308 */ /* 0x000fe20000000800 */
[----:B------:R-:W-:-:S07]  /*12750*/  FADD.FTZ R190, R73, R190 ;  /* 0x000000be49be7221 */ /* 0x000fce0000010000 */
[----:B------:R-:W5:Y:S08]  /*12760*/  MUFU.EX2 R3, R113 ;  /* 0x0000007100037308 */ /* 0x000f700000000800 */
[----:B------:R-:W-:Y:S08]  /*12770*/  MUFU.EX2 R63, R98 ;  /* 0x00000062003f7308 */ /* 0x000ff00000000800 */
[----:B------:R-:W1:Y:S01]  /*12780*/  MUFU.EX2 R86, R86 ;  /* 0x0000005600567308 */ /* 0x000e620000000800 */
[----:B------:R-:W-:Y:S01]  /*12790*/  FADD.FTZ R71, R71, R196 ;  /* 0x000000c447477221 */ /* 0x000fe20000010000 */
[----:B------:R-:W-:-:S03]  /*127a0*/  FADD.FTZ R67, R67, R190 ;  /* 0x000000be43437221 */ /* 0x000fc60000010000 */
[----:B------:R-:W-:Y:S01]  /*127b0*/  FADD.FTZ R198, R198, R71 ;  /* 0x00000047c6c67221 */ /* 0x000fe20000010000 */
[----:B------:R-:W-:Y:S01]  /*127c0*/  FADD.FTZ R180, R180, R67 ;  /* 0x00000043b4b47221 */ /* 0x000fe20000010000 */
[----:B----4-:R-:W-:Y:S02]  /*127d0*/  HMMA.16816.F32 R36, R40, R32, R36 ;  /* 0x000000202824723c */ /* 0x010fe40000001824 */
[----:B------:R-:W-:Y:S01]  /*127e0*/  FADD.FTZ R85, R85, R198 ;  /* 0x000000c655557221 */ /* 0x000fe20000010000 */
[----:B------:R-:W-:-:S03]  /*127f0*/  FADD.FTZ R77, R77, R180 ;  /* 0x000000b44d4d7221 */ /* 0x000fc60000010000 */
[----:B------:R-:W-:Y:S01]  /*12800*/  HMMA.16816.F32 R16, R40, R34, R16 ;  /* 0x000000222810723c */ /* 0x000fe20000001810 */
[----:B------:R-:W-:-:S05]  /*12810*/  FADD.FTZ R200, R200, R85 ;  /* 0x00000055c8c87221 */ /* 0x000fca0000010000 */
[----:B------:R-:W-:Y:S01]  /*12820*/  HMMA.16816.F32 R132, R40, R50, R132 ;  /* 0x000000322884723c */ /* 0x000fe20000001884 */
[----:B------:R-:W-:Y:S01]  /*12830*/  FADD.FTZ R77, R182, R77 ;  /* 0x0000004db64d7221 */ /* 0x000fe20000010000 */
[----:B------:R-:W-:Y:S01]  /*12840*/  FFMA.FTZ R90, R104, UR4, -R165 ;  /* 0x00000004685a7c23 */ /* 0x000fe200080108a5 */
[----:B------:R-:W-:Y:S01]  /*12850*/  MUFU.EX2 R88, R88 ;  /* 0x0000005800587308 */ /* 0x000fe20000000800 */
[----:B------:R-:W4:Y:S03]  /*12860*/  LDSM.16.MT88.4 R32, [R233+0x11000] ;  /* 0x01100000e920783b */ /* 0x000f260000004200 */
[----:B---3--:R-:W-:Y:S02]  /*12870*/  F2FP.F16.F32.PACK_AB R40, R107, R58 ;  /* 0x0000003a6b28723e */ /* 0x008fe400000000ff */
[----:B-----5:R-:W-:Y:S02]  /*12880*/  F2FP.F16.F32.PACK_AB R41, R3, R84 ;  /* 0x000000540329723e */ /* 0x020fe400000000ff */
[----:B------:R-:W-:-:S02]  /*12890*/  F2FP.F16.F32.PACK_AB R42, R109, R82 ;  /* 0x000000526d2a723e */ /* 0x000fc400000000ff */
[----:B-1----:R-:W-:Y:S01]  /*128a0*/  F2FP.F16.F32.PACK_AB R43, R86, R63 ;  /* 0x0000003f562b723e */ /* 0x002fe200000000ff */
[----:B------:R-:W-:Y:S01]  /*128b0*/  FADD.FTZ R60, R60, R77 ;  /* 0x0000004d3c3c7221 */ /* 0x000fe20000010000 */
[----:B------:R-:W1:Y:S01]  /*128c0*/  MUFU.EX2 R111, R111 ;  /* 0x0000006f006f7308 */ /* 0x000e620000000800 */
[----:B------:R-:W3:Y:S04]  /*128d0*/  LDSM.16.MT88.4 R48, [R232+0x11000] ;  /* 0x01100000e830783b */ /* 0x000ee80000004200 */
[----:B------:R-:W-:Y:S01]  /*128e0*/  HMMA.16816.F32 R12, R40, R8, R12 ;  /* 0x00000008280c723c */ /* 0x000fe2000000180c */
[----:B------:R-:W-:-:S06]  /*128f0*/  FADD.FTZ R75, R75, R60 ;  /* 0x0000003c4b4b7221 */ /* 0x000fcc0000010000 */
[----:B------:R-:W-:-:S04]  /*12900*/  FADD.FTZ R9, R79, R200 ;  /* 0x000000c84f097221 */ /* 0x000fc80000010000 */
[----:B------:R-:W-:Y:S01]  /*12910*/  FADD.FTZ R9, R202, R9 ;  /* 0x00000009ca097221 */ /* 0x000fe20000010000 */
[----:B--2---:R-:W-:Y:S01]  /*12920*/  HMMA.16816.F32 R24, R40, R28, R24 ;  /* 0x0000001c2818723c */ /* 0x004fe20000001818 */
[----:B------:R-:W-:Y:S02]  /*12930*/  FADD.FTZ R64, R64, R75 ;  /* 0x0000004b40407221 */ /* 0x000fe40000010000 */
[----:B------:R-:W-:-:S03]  /*12940*/  FADD.FTZ R62, R62, R9 ;  /* 0x000000093e3e7221 */ /* 0x000fc60000010000 */
[----:B------:R-:W-:Y:S01]  /*12950*/  HMMA.16816.F32 R4, R40, R30, R4 ;  /* 0x0000001e2804723c */ /* 0x000fe20000001804 */
[--C-:B------:R-:W-:Y:S01]  /*12960*/  FFMA.FTZ R28, R102, UR4, -R122.reuse ;  /* 0x00000004661c7c23 */ /* 0x100fe2000801087a */
[----:B------:R-:W-:Y:S01]  /*12970*/  FFMA.FTZ R29, R117, UR4, -R122 ;  /* 0x00000004751d7c23 */ /* 0x000fe2000801087a */
[----:B------:R-:W-:Y:S01]  /*12980*/  FADD.FTZ R87, R87, R62 ;  /* 0x0000003e57577221 */ /* 0x000fe20000010000 */
[----:B------:R-:W-:-:S03]  /*12990*/  FADD.FTZ R83, R83, R64 ;  /* 0x0000004053537221 */ /* 0x000fc60000010000 */
[--C-:B------:R-:W-:Y:S01]  /*129a0*/  FFMA.FTZ R30, R118, UR4, -R122.reuse ;  /* 0x00000004761e7c23 */ /* 0x100fe2000801087a */
[----:B------:R-:W-:Y:S01]  /*129b0*/  FFMA.FTZ R31, R119, UR4, -R122 ;  /* 0x00000004771f7c23 */ /* 0x000fe2000801087a */
[----:B------:R-:W-:Y:S01]  /*129c0*/  FADD.FTZ R66, R66, R87 ;  /* 0x0000005742427221 */ /* 0x000fe20000010000 */
[----:B------:R-:W-:Y:S01]  /*129d0*/  MUFU.EX2 R61, R106 ;  /* 0x0000006a003d7308 */ /* 0x000fe20000000800 */
[----:B------:R-:W-:Y:S02]  /*129e0*/  FADD.FTZ R68, R68, R83 ;  /* 0x0000005344447221 */ /* 0x000fe40000010000 */
[----:B------:R-:W-:-:S05]  /*129f0*/  FADD.FTZ R91, R91, R66 ;  /* 0x000000425b5b7221 */ /* 0x000fca0000010000 */
[----:B------:R-:W-:Y:S01]  /*12a00*/  MUFU.EX2 R90, R90 ;  /* 0x0000005a005a7308 */ /* 0x000fe20000000800 */
[----:B------:R-:W-:-:S07]  /*12a10*/  FADD.FTZ R89, R89, R68 ;  /* 0x0000004459597221 */ /* 0x000fce0000010000 */
[----:B------:R-:W-:Y:S01]  /*12a20*/  MUFU.EX2 R28, R28 ;  /* 0x0000001c001c7308 */ /* 0x000fe20000000800 */
[----:B------:R-:W-:-:S07]  /*12a30*/  FADD.FTZ R70, R70, R91 ;  /* 0x0000005b46467221 */ /* 0x000fce0000010000 */
[----:B------:R-:W2:Y:S08]  /*12a40*/  MUFU.EX2 R29, R29 ;  /* 0x0000001d001d7308 */ /* 0x000eb00000000800 */
[----:B------:R-:W-:Y:S08]  /*12a50*/  MUFU.EX2 R30, R30 ;  /* 0x0000001e001e7308 */ /* 0x000ff00000000800 */
[----:B------:R-:W5:Y:S01]  /*12a60*/  MUFU.EX2 R31, R31 ;  /* 0x0000001f001f7308 */ /* 0x000f620000000800 */
[----:B------:R-:W-:Y:S01]  /*12a70*/  FADD.FTZ R72, R72, R89 ;  /* 0x0000005948487221 */ /* 0x000fe20000010000 */
[----:B------:R-:W-:-:S03]  /*12a80*/  FADD.FTZ R95, R95, R70 ;  /* 0x000000465f5f7221 */ /* 0x000fc60000010000 */
[----:B------:R-:W-:Y:S01]  /*12a90*/  FADD.FTZ R93, R93, R72 ;  /* 0x000000485d5d7221 */ /* 0x000fe20000010000 */
[----:B------:R-:W-:Y:S01]  /*12aa0*/  FADD.FTZ R74, R74, R95 ;  /* 0x0000005f4a4a7221 */ /* 0x000fe20000010000 */
[----:B------:R-:W-:Y:S01]  /*12ab0*/  HMMA.16816.F32 R20, R40, R10, R20 ;  /* 0x0000000a2814723c */ /* 0x000fe20000001814 */
[----:B-1----:R-:W-:Y:S01]  /*12ac0*/  F2FP.F16.F32.PACK_AB R8, R111, R88 ;  /* 0x000000586f08723e */ /* 0x002fe200000000ff */
[----:B------:R-:W-:Y:S01]  /*12ad0*/  FADD.FTZ R76, R76, R93 ;  /* 0x0000005d4c4c7221 */ /* 0x000fe20000010000 */
[----:B--2---:R-:W-:Y:S01]  /*12ae0*/  F2FP.F16.F32.PACK_AB R9, R29, R28 ;  /* 0x0000001c1d09723e */ /* 0x004fe200000000ff */
[----:B------:R-:W-:-:S03]  /*12af0*/  FADD.FTZ R99, R99, R74 ;  /* 0x0000004a63637221 */ /* 0x000fc60000010000 */
[----:B------:R-:W-:Y:S02]  /*12b00*/  F2FP.F16.F32.PACK_AB R10, R90, R61 ;  /* 0x0000003d5a0a723e */ /* 0x000fe400000000ff */
[----:B-----5:R-:W-:Y:S01]  /*12b10*/  F2FP.F16.F32.PACK_AB R11, R31, R30 ;  /* 0x0000001e1f0b723e */ /* 0x020fe200000000ff */
[----:B------:R-:W-:Y:S01]  /*12b20*/  FADD.FTZ R97, R97, R76 ;  /* 0x0000004c61617221 */ /* 0x000fe20000010000 */
[----:B------:R-:W-:-:S03]  /*12b30*/  FADD.FTZ R78, R78, R99 ;  /* 0x000000634e4e7221 */ /* 0x000fc60000010000 */
[----:B------:R-:W-:Y:S02]  /*12b40*/  FADD.FTZ R80, R80, R97 ;  /* 0x0000006150507221 */ /* 0x000fe40000010000 */
[----:B------:R-:W-:Y:S01]  /*12b50*/  HMMA.16816.F32 R160, R8, R156, R12 ;  /* 0x0000009c08a0723c */ /* 0x000fe2000000180c */
[----:B------:R-:W1:Y:S01]  /*12b60*/  LDSM.16.MT88.4 R12, [R232+0x11800] ;  /* 0x01180000e80c783b */ /* 0x000e620000004200 */
[----:B------:R-:W-:Y:S01]  /*12b70*/  FADD.FTZ R103, R103, R78 ;  /* 0x0000004e67677221 */ /* 0x000fe20000010000 */
[----:B------:R-:W-:-:S03]  /*12b80*/  FADD.FTZ R101, R101, R80 ;  /* 0x0000005065657221 */ /* 0x000fc60000010000 */
        /* <DEDUP_REMOVED lines=8> */
[----:B------:R-:W-:Y:S01]  /*12c10*/  FADD.FTZ R59, R59, R56 ;  /* 0x000000383b3b7221 */ /* 0x000fe20000010000 */
[----:B------:R-:W-:-:S04]  /*12c20*/  FADD.FTZ R57, R57, R54 ;  /* 0x0000003639397221 */ /* 0x000fc80000010000 */
[C---:B---3--:R-:W-:Y:S06]  /*12c30*/  HMMA.16816.F32 R44, R40.reuse, R48, R44 ;  /* 0x00000030282c723c */ /* 0x048fec000000182c */
[----:B------:R-:W-:Y:S01]  /*12c40*/  HMMA.16816.F32 R132, R40, R50, R132 ;  /* 0x000000322884723c */ /* 0x000fe20000001884 */
[----:B------:R-:W-:Y:S01]  /*12c50*/  FADD.FTZ R0, R0, R59 ;  /* 0x0000003b00007221 */ /* 0x000fe20000010000 */
[----:B------:R-:W-:-:S03]  /*12c60*/  FADD.FTZ R58, R58, R57 ;  /* 0x000000393a3a7221 */ /* 0x000fc60000010000 */
[----:B------:R-:W-:Y:S01]  /*12c70*/  FADD.FTZ R105, R105, R0 ;  /* 0x0000000069697221 */ /* 0x000fe20000010000 */
[----:B------:R-:W-:-:S03]  /*12c80*/  FADD.FTZ R107, R107, R58 ;  /* 0x0000003a6b6b7221 */ /* 0x000fc60000010000 */
[----:B------:R-:W-:Y:S01]  /*12c90*/  FADD.FTZ R0, R84, R105 ;  /* 0x0000006954007221 */ /* 0x000fe20000010000 */
[----:B------:R-:W-:-:S03]  /*12ca0*/  FADD.FTZ R82, R82, R107 ;  /* 0x0000006b52527221 */ /* 0x000fc60000010000 */
[----:B------:R-:W-:Y:S01]  /*12cb0*/  FADD.FTZ R0, R3, R0 ;  /* 0x0000000003007221 */ /* 0x000fe20000010000 */
[----:B------:R-:W-:Y:S01]  /*12cc0*/  FADD.FTZ R109, R109, R82 ;  /* 0x000000526d6d7221 */ /* 0x000fe20000010000 */
[----:B------:R-:W-:Y:S02]  /*12cd0*/  HMMA.16816.F32 R152, R8, R148, R24 ;  /* 0x000000940898723c */ /* 0x000fe40000001818 */
[----:B------:R-:W-:Y:S01]  /*12ce0*/  FADD.FTZ R3, R63, R0 ;  /* 0x000000003f037221 */ /* 0x000fe20000010000 */
[----:B------:R-:W-:-:S03]  /*12cf0*/  FADD.FTZ R88, R88, R109 ;  /* 0x0000006d58587221 */ /* 0x000fc60000010000 */
[----:B------:R-:W-:Y:S01]  /*12d00*/  HMMA.16816.F32 R144, R8, R140, R36 ;  /* 0x0000008c0890723c */ /* 0x000fe20000001824 */
[----:B------:R-:W-:Y:S01]  /*12d10*/  FADD.FTZ R3, R86, R3 ;  /* 0x0000000356037221 */ /* 0x000fe20000010000 */
[----:B------:R-:W-:-:S04]  /*12d20*/  FADD.FTZ R88, R111, R88 ;  /* 0x000000586f587221 */ /* 0x000fc80000010000 */
[C---:B------:R-:W-:Y:S06]  /*12d30*/  HMMA.16816.F32 R156, R8.reuse, R158, R20 ;  /* 0x0000009e089c723c */ /* 0x040fec0000001814 */
[C---:B------:R-:W-:Y:S06]  /*12d40*/  HMMA.16816.F32 R148, R8.reuse, R150, R4 ;  /* 0x000000960894723c */ /* 0x040fec0000001804 */
[C---:B------:R-:W-:Y:S06]  /*12d50*/  HMMA.16816.F32 R140, R8.reuse, R142, R16 ;  /* 0x0000008e088c723c */ /* 0x040fec0000001810 */
[C---:B-1----:R-:W-:Y:S06]  /*12d60*/  HMMA.16816.F32 R136, R8.reuse, R12, R44 ;  /* 0x0000000c0888723c */ /* 0x042fec000000182c */
[----:B------:R-:W-:Y:S01]  /*12d70*/  HMMA.16816.F32 R132, R8, R14, R132 ;  /* 0x0000000e0884723c */ /* 0x000fe20000001884 */
[----:B------:R-:W-:Y:S01]  /*12d80*/  FADD.FTZ R28, R28, R3 ;  /* 0x000000031c1c7221 */ /* 0x000fe20000010000 */
[----:B------:R-:W-:-:S03]  /*12d90*/  FADD.FTZ R61, R61, R88 ;  /* 0x000000583d3d7221 */ /* 0x000fc60000010000 */
[----:B------:R-:W-:Y:S01]  /*12da0*/  FADD.FTZ R29, R29, R28 ;  /* 0x0000001c1d1d7221 */ /* 0x000fe20000010000 */
[----:B------:R-:W-:-:S03]  /*12db0*/  FADD.FTZ R2, R90, R61 ;  /* 0x0000003d5a027221 */ /* 0x000fc60000010000 */
[----:B------:R-:W-:Y:S01]  /*12dc0*/  FADD.FTZ R30, R30, R29 ;  /* 0x0000001d1e1e7221 */ /* 0x000fe20000010000 */
[----:B------:R-:W-:Y:S01]  /*12dd0*/  MOV R0, R166 ;  /* 0x000000a600007202 */ /* 0x000fe20000000f00 */
[----:B------:R1:W-:Y:S02]  /*12de0*/  STL [R1], R2 ;  /* 0x0000000201007387 */ /* 0x0003e40000100800 */
[----:B------:R-:W-:Y:S01]  /*12df0*/  FADD.FTZ R252, R31, R30 ;  /* 0x0000001e1ffc7221 */ /* 0x000fe20000010000 */
[----:B-1----:R-:W-:-:S10]  /*12e00*/  MOV R2, R167 ;  /* 0x000000a700027202 */ /* 0x002fd40000000f00 */
.L_x_790:
[----:B------:R-:W-:-:S06]  /*12e10*/  UISETP.GE.AND UP0, UPT, UR17, 0x1, UPT ;  /* 0x000000011100788c */ /* 0x000fcc000bf06270 */
[----:B------:R-:W-:-:S13]  /*12e20*/  PLOP3.LUT P1, PT, PT, PT, UP0, 0x80, 0x0 ;  /* 0x000000000000781c */ /* 0x000fda0003f2f008 */
[----:B------:R-:W-:Y:S05]  /*12e30*/  @!P1 BRA `(.L_x_798) ;  /* 0x0000006000209947 */ /* 0x000fea0003800000 */
[----:B------:R-:W-:Y:S01]  /*12e40*/  ULEA UR7, -UR8, URZ, 0x8 ;  /* 0x0000003f08077291 */ /* 0x000fe2000f8e413f */
[----:B-1----:R-:W-:Y:S01]  /*12e50*/  IMAD.MOV.U32 R3, RZ, RZ, R0 ;  /* 0x000000ffff037224 */ /* 0x002fe200078e0000 */
[----:B------:R-:W-:Y:S01]  /*12e60*/  ULDC UR13, c[0x0][0x2d0] ;  /* 0x0000b400000d7ab9 */ /* 0x000fe20000000800 */
[----:B------:R-:W-:Y:S01]  /*12e70*/  IMAD.MOV.U32 R165, RZ, RZ, R2 ;  /* 0x000000ffffa57224 */ /* 0x000fe200078e0002 */
[----:B------:R-:W-:Y:S01]  /*12e80*/  USHF.R.S32.HI UR6, URZ, 0x1f, UR7 ;  /* 0x0000001f3f067899 */ /* 0x000fe20008011407 */
[----:B------:R-:W-:Y:S01]  /*12e90*/  ULDC.64 UR8, c[0x0][0x250] ;  /* 0x0000940000087ab9 */ /* 0x000fe20000000a00 */
[----:B------:R-:W-:Y:S01]  /*12ea0*/  MOV R249, UR7 ;  /* 0x0000000700f97c02 */ /* 0x000fe20008000f00 */
[----:B------:R-:W-:Y:S01]  /*12eb0*/  ULDC UR4, c[0x0][0x2ec] ;  /* 0x0000bb0000047ab9 */ /* 0x000fe20000000800 */
[----:B------:R-:W-:Y:S02]  /*12ec0*/  ULDC UR12, c[0x0][0x250] ;  /* 0x00009400000c7ab9 */ /* 0x000fe40000000800 */
[----:B------:R-:W-:Y:S01]  /*12ed0*/  MOV R248, UR6 ;  /* 0x0000000600f87c02 */ /* 0x000fe20008000f00 */
[----:B------:R-:W-:Y:S01]  /*12ee0*/  ULDC.64 UR6, c[0x0][0x248] ;  /* 0x0000920000067ab9 */ /* 0x000fe20000000a00 */
[----:B------:R-:W-:-:S05]  /*12ef0*/  UMOV UR10, UR9 ;  /* 0x00000009000a7c82 */ /* 0x000fca0008000000 */
.L_x_802:
[----:B------:R-:W-:Y:S01]  /*12f00*/  ISETP.GE.AND P1, PT, R244, UR13, PT ;  /* 0x0000000df4007c0c */ /* 0x000fe2000bf26270 */
[----:B------:R-:W-:Y:S04]  /*12f10*/  DEPBAR.LE SB0, 0x0 ;  /* 0x000080000000791a */ /* 0x000fe80000000000 */
[----:B------:R-:W-:Y:S01]  /*12f20*/  BAR.SYNC.DEFER_BLOCKING 0x0 ;  /* 0x0000000000007b1d */ /* 0x000fe20000010000 */
[----:B------:R-:W-:Y:S01]  /*12f30*/  IMAD.MOV.U32 R52, RZ, RZ, R249 ;  /* 0x000000ffff347224 */ /* 0x000fe200078e00f9 */
[----:B------:R-:W-:Y:S06]  /*12f40*/  MOV R53, R248 ;  /* 0x000000f800357202 */ /* 0x000fec0000000f00 */
[----:B------:R-:W1:Y:S01]  /*12f50*/  @!P1 LDC.64 R46, c[0x0][0x250] ;  /* 0x00009400ff2e9b82 */ /* 0x000e620000000a00 */
[----:B------:R-:W-:Y:S01]  /*12f60*/  UMOV UR20, UR12 ;  /* 0x0000000c00147c82 */ /* 0x000fe20008000000 */
[----:B------:R-:W-:Y:S06]  /*12f70*/  UMOV UR19, UR9 ;  /* 0x0000000900137c82 */ /* 0x000fec0008000000 */
[----:B------:R-:W2:Y:S01]  /*12f80*/  @!P1 LDC.64 R50, c[0x0][0x250] ;  /* 0x00009400ff329b82 */ /* 0x000ea20000000a00 */
[----:B------:R-:W-:Y:S05]  /*12f90*/  @!P0 BRA `(.L_x_799) ;  /* 0x0000000400008947 */ /* 0x000fea0003800000 */
[----:B------:R-:W3:Y:S01]  /*12fa0*/  LDC R0, c[0x0][0x380] ;  /* 0x0000e000ff007b82 */ /* 0x000ee20000000800 */
[----:B------:R-:W-:Y:S01]  /*12fb0*/  USHF.L.U32 UR19, UR17, 0x8, URZ ;  /* 0x0000000811137899 */ /* 0x000fe2000800063f */
[----:B------:R-:W-:Y:S03]  /*12fc0*/  UMOV UR20, UR8 ;  /* 0x0000000800147c82 */ /* 0x000fe60008000000 */
[----:B------:R-:W-:Y:S02]  /*12fd0*/  UIADD3 UR11, UR19, -0x100, URZ ;  /* 0xffffff00130b7890 */ /* 0x000fe4000fffe03f */
[----:B------:R-:W-:Y:S05]  /*12fe0*/  IMAD.U32 R6, RZ, RZ, UR19 ;  /* 0x00000013ff067e24 */ /* 0x000fea000f8e00ff */
[----:B------:R-:W-:Y:S02]  /*12ff0*/  IABS R6, R6 ;  /* 0x0000000600067213 */ /* 0x000fe40000000000 */
[----:B---3--:R-:W-:Y:S04]  /*13000*/  IABS R2, R0 ;  /* 0x0000000000027213 */ /* 0x008fe80000000000 */
[----:B------:R-:W3:Y:S10]  /*13010*/  I2F.RP R7, R2 ;  /* 0x0000000200077306 */ /* 0x000ef40000209400 */
[----:B---3--:R-:W3:Y:S02]  /*13020*/  MUFU.RCP R4, R7 ;  /* 0x0000000700047308 */ /* 0x008ee40000001000 */
[----:B---3--:R-:W-:Y:S01]  /*13030*/  VIADD R8, R4, 0xffffffe ;  /* 0x0ffffffe04087836 */ /* 0x008fe20000000000 */
[----:B------:R-:W-:Y:S07]  /*13040*/  MOV R4, UR11 ;  /* 0x0000000b00047c02 */ /* 0x000fee0008000f00 */
[----:B------:R-:W3:Y:S01]  /*13050*/  F2I.FTZ.U32.TRUNC.NTZ R9, R8 ;  /* 0x0000000800097305 */ /* 0x000ee2000021f000 */
[----:B------:R-:W-:Y:S01]  /*13060*/  IABS R4, R4 ;  /* 0x0000000400047213 */ /* 0x000fe20000000000 */
[--C-:B---3--:R-:W-:Y:S02]  /*13070*/  IMAD.MOV R5, RZ, RZ, -R9.reuse ;  /* 0x000000ffff057224 */ /* 0x108fe400078e0a09 */
[----:B------:R-:W-:Y:S02]  /*13080*/  IMAD.MOV.U32 R8, RZ, RZ, RZ ;  /* 0x000000ffff087224 */ /* 0x000fe400078e00ff */
[----:B------:R-:W-:Y:S04]  /*13090*/  IMAD R5, R5, R2, RZ ;  /* 0x0000000205057224 */ /* 0x000fe800078e02ff */
[----:B------:R-:W-:Y:S06]  /*130a0*/  IMAD.HI.U32 R9, R9, R5, R8 ;  /* 0x0000000509097227 */ /* 0x000fec00078e0008 */
[C---:B------:R-:W-:Y:S04]  /*130b0*/  IMAD.HI.U32 R8, R9.reuse, R4, RZ ;  /* 0x0000000409087227 */ /* 0x040fe800078e00ff */
[----:B------:R-:W-:Y:S01]  /*130c0*/  IMAD.HI.U32 R9, R9, R6, RZ ;  /* 0x0000000609097227 */ /* 0x000fe200078e00ff */
[----:B------:R-:W-:Y:S03]  /*130d0*/  IADD3 R5, -R8, RZ, RZ ;  /* 0x000000ff08057210 */ /* 0x000fe60007ffe1ff */
[----:B------:R-:W-:Y:S02]  /*130e0*/  IMAD.MOV R7, RZ, RZ, -R9 ;  /* 0x000000ffff077224 */ /* 0x000fe400078e0a09 */
[C---:B------:R-:W-:Y:S02]  /*130f0*/  IMAD R4, R2.reuse, R5, R4 ;  /* 0x0000000502047224 */ /* 0x040fe400078e0204 */
[C---:B------:R-:W-:Y:S03]  /*13100*/  IMAD R6, R2.reuse, R7, R6 ;  /* 0x0000000702067224 */ /* 0x040fe600078e0206 */
[C---:B------:R-:W-:Y:S02]  /*13110*/  ISETP.GT.U32.AND P3, PT, R2.reuse, R4, PT ;  /* 0x000000040200720c */ /* 0x040fe40003f64070 */
[----:B------:R-:W-:Y:S11]  /*13120*/  ISETP.GT.U32.AND P4, PT, R2, R6, PT ;  /* 0x000000060200720c */ /* 0x000ff60003f84070 */
[----:B------:R-:W-:Y:S02]  /*13130*/  @!P3 IMAD.IADD R4, R4, 0x1, -R2 ;  /* 0x000000010404b824 */ /* 0x000fe400078e0a02 */
[-C--:B------:R-:W-:Y:S01]  /*13140*/  @!P4 IADD3 R6, R6, -R2.reuse, RZ ;  /* 0x800000020606c210 */ /* 0x080fe20007ffe0ff */
[----:B------:R-:W-:Y:S02]  /*13150*/  @!P3 VIADD R8, R8, 0x1 ;  /* 0x000000010808b836 */ /* 0x000fe40000000000 */
[-C--:B------:R-:W-:Y:S01]  /*13160*/  ISETP.GE.U32.AND P5, PT, R4, R2.reuse, PT ;  /* 0x000000020400720c */ /* 0x080fe20003fa6070 */
[----:B------:R-:W-:Y:S01]  /*13170*/  @!P4 VIADD R9, R9, 0x1 ;  /* 0x000000010909c836 */ /* 0x000fe20000000000 */
[----:B------:R-:W-:Y:S02]  /*13180*/  ISETP.GE.U32.AND P6, PT, R6, R2, PT ;  /* 0x000000020600720c */ /* 0x000fe40003fc6070 */
[C---:B------:R-:W-:Y:S02]  /*13190*/  LOP3.LUT R2, R0.reuse, UR11, RZ, 0x3c, !PT ;  /* 0x0000000b00027c12 */ /* 0x040fe4000f8e3cff */
[----:B------:R-:W-:Y:S01]  /*131a0*/  LOP3.LUT R4, R0, UR19, RZ, 0x3c, !PT ;  /* 0x0000001300047c12 */ /* 0x000fe2000f8e3cff */
[----:B------:R-:W-:Y:S01]  /*131b0*/  UMOV UR19, UR10 ;  /* 0x0000000a00137c82 */ /* 0x000fe20008000000 */
[----:B------:R-:W-:Y:S02]  /*131c0*/  ISETP.GE.AND P2, PT, R2, RZ, PT ;  /* 0x000000ff0200720c */ /* 0x000fe40003f46270 */
[----:B------:R-:W-:Y:S02]  /*131d0*/  ISETP.GE.AND P3, PT, R4, RZ, PT ;  /* 0x000000ff0400720c */ /* 0x000fe40003f66270 */
[----:B------:R-:W-:Y:S02]  /*131e0*/  ISETP.NE.AND P4, PT, R0, RZ, PT ;  /* 0x000000ff0000720c */ /* 0x000fe40003f85270 */
[----:B------:R-:W-:Y:S01]  /*131f0*/  @P5 IADD3 R8, R8, 0x1, RZ ;  /* 0x0000000108085810 */ /* 0x000fe20007ffe0ff */
[----:B------:R-:W-:Y:S01]  /*13200*/  @P6 VIADD R9, R9, 0x1 ;  /* 0x0000000109096836 */ /* 0x000fe20000000000 */
[----:B------:R-:W-:Y:S05]  /*13210*/  LOP3.LUT R2, RZ, R0, RZ, 0x33, !PT ;  /* 0x00000000ff027212 */ /* 0x000fea00078e33ff */
[----:B------:R-:W-:Y:S02]  /*13220*/  @!P2 IMAD.MOV R8, RZ, RZ, -R8 ;  /* 0x000000ffff08a224 */ /* 0x000fe400078e0a08 */
[----:B------:R-:W-:Y:S03]  /*13230*/  @!P3 IADD3 R9, -R9, RZ, RZ ;  /* 0x000000ff0909b210 */ /* 0x000fe60007ffe1ff */
[C---:B------:R-:W-:Y:S02]  /*13240*/  SEL R5, R2.reuse, R8, !P4 ;  /* 0x0000000802057207 */ /* 0x040fe40006000000 */
[----:B------:R-:W-:Y:S02]  /*13250*/  SEL R9, R2, R9, !P4 ;  /* 0x0000000902097207 */ /* 0x000fe40006000000 */
[-C--:B------:R-:W-:Y:S02]  /*13260*/  LEA R12, P3, R5, R246.reuse, 0x2 ;  /* 0x000000f6050c7211 */ /* 0x080fe400078610ff */
[----:B------:R-:W-:Y:S02]  /*13270*/  LEA R10, P2, R9, R246, 0x2 ;  /* 0x000000f6090a7211 */ /* 0x000fe400078410ff */
[-C--:B------:R-:W-:Y:S02]  /*13280*/  LEA.HI.X.SX32 R13, R5, R247.reuse, 0x2, P3 ;  /* 0x000000f7050d7211 */ /* 0x080fe400018f16ff */
[C---:B------:R-:W-:Y:S01]  /*13290*/  LEA.HI.X.SX32 R11, R9.reuse, R247, 0x2, P2 ;  /* 0x000000f7090b7211 */ /* 0x040fe200010f16ff */
[----:B------:R-:W-:Y:S02]  /*132a0*/  IMAD.IADD R9, R9, 0x1, -R5 ;  /* 0x0000000109097824 */ /* 0x000fe400078e0a05 */
[----:B------:R-:W3:Y:S01]  /*132b0*/  LDG.E R2, desc[UR22][R12.64] ;  /* 0x000000160c027981 */ /* 0x000ee2000c1e1900 */
[----:B------:R-:W4:Y:S01]  /*132c0*/  LDC.64 R4, c[0x0][0x238] ;  /* 0x00008e00ff047b82 */ /* 0x000f220000000a00 */
[----:B------:R-:W-:Y:S02]  /*132d0*/  IMAD R52, R9, R0, -0x100 ;  /* 0xffffff0009347424 */ /* 0x000fe400078e0200 */
[----:B------:R-:W3:Y:S02]  /*132e0*/  LDG.E R7, desc[UR22][R10.64] ;  /* 0x000000160a077981 */ /* 0x000ee4000c1e1900 */
[C---:B------:R-:W-:Y:S01]  /*132f0*/  IMAD R0, R52.reuse, UR10, RZ ;  /* 0x0000000a34007c24 */ /* 0x040fe2000f8e02ff */
[----:B------:R-:W-:Y:S01]  /*13300*/  SHF.R.S32.HI R9, RZ, 0x1f, R52 ;  /* 0x0000001fff097819 */ /* 0x000fe20000011434 */
[----:B------:R-:W-:Y:S04]  /*13310*/  IMAD.WIDE.U32 R52, R52, UR8, RZ ;  /* 0x0000000834347c25 */ /* 0x000fe8000f8e00ff */
[----:B------:R-:W-:Y:S04]  /*13320*/  IMAD R0, R9, UR8, R0 ;  /* 0x0000000809007c24 */ /* 0x000fe8000f8e0200 */
[----:B------:R-:W-:Y:S01]  /*13330*/  IMAD.IADD R53, R53, 0x1, R0 ;  /* 0x0000000135357824 */ /* 0x000fe200078e0200 */
[----:B---3--:R-:W-:Y:S04]  /*13340*/  IADD3 R7, -R7, R2, RZ ;  /* 0x0000000207077210 */ /* 0x008fe80007ffe1ff */
[----:B------:R-:W-:Y:S01]  /*13350*/  SHF.R.S32.HI R9, RZ, 0x1f, R7 ;  /* 0x0000001fff097819 */ /* 0x000fe20000011407 */
[-C--:B----4-:R-:W-:Y:S04]  /*13360*/  IMAD.WIDE.U32 R52, R7, R4.reuse, R52 ;  /* 0x0000000407347225 */ /* 0x090fe800078e0034 */
[----:B------:R-:W-:Y:S04]  /*13370*/  IMAD R0, R9, R4, RZ ;  /* 0x0000000409007224 */ /* 0x000fe800078e02ff */
[----:B------:R-:W-:Y:S05]  /*13380*/  IMAD R0, R7, R5, R0 ;  /* 0x0000000507007224 */ /* 0x000fea00078e0200 */
[----:B------:R-:W-:Y:S07]  /*13390*/  IADD3 R53, R53, R0, RZ ;  /* 0x0000000035357210 */ /* 0x000fee0007ffe0ff */
.L_x_799:
[CC--:B------:R-:W-:Y:S01]  /*133a0*/  LEA R166, P3, R52.reuse, R204.reuse, 0x1 ;  /* 0x000000cc34a67211 */ /* 0x0c0fe200078608ff */
[----:B------:R-:W-:Y:S01]  /*133b0*/  @P1 STS.128 [R242+0xa000], RZ ;  /* 0x00a000fff2001388 */ /* 0x000fe20000000c00 */
[C---:B------:R-:W-:Y:S01]  /*133c0*/  @!P1 IADD3 R55, P2, R52.reuse, UR25, RZ ;  /* 0x0000001934379c10 */ /* 0x040fe2000ff5e0ff */
[----:B------:R-:W3:Y:S01]  /*133d0*/  @!P1 LDC.64 R48, c[0x0][0x250] ;  /* 0x00009400ff309b82 */ /* 0x000ee20000000a00 */
[-CC-:B------:R-:W-:Y:S01]  /*133e0*/  LEA.HI.X R167, R52, R205.reuse, R53.reuse, 0x1, P3 ;  /* 0x000000cd34a77211 */ /* 0x180fe200018f0c35 */
[----:B--2---:R-:W-:Y:S01]  /*133f0*/  @!P1 IMAD R51, R51, 0x30, RZ ;  /* 0x0000003033339824 */ /* 0x004fe200078e02ff */
[----:B------:R-:W-:Y:S01]  /*13400*/  @!P1 IADD3.X R0, R53, UR24, RZ, P2, !PT ;  /* 0x0000001835009c10 */ /* 0x000fe200097fe4ff */
[----:B------:R-:W-:Y:S01]  /*13410*/  @!P1 IMAD.WIDE.U32 R58, R50, 0x30, R52 ;  /* 0x00000030323a9825 */ /* 0x000fe200078e0034 */
[C---:B------:R-:W-:Y:S01]  /*13420*/  @!P1 LEA R54, P2, R55.reuse, R204, 0x1 ;  /* 0x000000cc37369211 */ /* 0x040fe200078408ff */
[----:B------:R-:W-:Y:S01]  /*13430*/  @!PT LDS RZ, [RZ] ;  /* 0x00000000fffff984 */ /* 0x000fe20000000800 */
[----:B------:R-:W-:Y:S01]  /*13440*/  @!PT LDS RZ, [RZ] ;  /* 0x00000000fffff984 */ /* 0x000fe20000000800 */
[----:B------:R-:W-:Y:S01]  /*13450*/  @!PT LDS RZ, [RZ] ;  /* 0x00000000fffff984 */ /* 0x000fe20000000800 */
[----:B------:R-:W-:Y:S01]  /*13460*/  @!P1 LDGSTS.E.BYPASS.LTC128B.128 [R242+0xa000], desc[UR22][R166.64] ;  /* 0x0a000000a6f29fae */ /* 0x000fe2000b901d56 */
[----:B------:R-:W-:Y:S01]  /*13470*/  UISETP.GE.AND UP0, UPT, UR17, 0x2, UPT ;  /* 0x000000021100788c */ /* 0x000fe2000bf06270 */
[----:B------:R-:W2:Y:S01]  /*13480*/  @!P1 LDC.64 R44, c[0x0][0x250] ;  /* 0x00009400ff2c9b82 */ /* 0x000ea20000000a00 */
[----:B------:R-:W-:Y:S01]  /*13490*/  @!P1 LEA.HI.X R55, R55, R205, R0, 0x1, P2 ;  /* 0x000000cd37379211 */ /* 0x000fe200010f0c00 */
[----:B------:R-:W-:Y:S01]  /*134a0*/  @P1 STS.128 [R242+0xa800], RZ ;  /* 0x00a800fff2001388 */ /* 0x000fe20000000c00 */
[C---:B-1----:R-:W-:Y:S01]  /*134b0*/  @!P1 LEA R0, P2, R46.reuse, R52, 0x5 ;  /* 0x000000342e009211 */ /* 0x042fe200078428ff */
[----:B------:R-:W-:Y:S02]  /*134c0*/  @!P1 IMAD.IADD R50, R51, 0x1, R59 ;  /* 0x0000000133329824 */ /* 0x000fe400078e023b */
[----:B------:R-:W-:Y:S01]  /*134d0*/  @!PT LDS RZ, [RZ] ;  /* 0x00000000fffff984 */ /* 0x000fe20000000800 */
[----:B------:R-:W-:Y:S01]  /*134e0*/  @!PT LDS RZ, [RZ] ;  /* 0x00000000fffff984 */ /* 0x000fe20000000800 */
[----:B------:R-:W-:Y:S01]  /*134f0*/  @!PT LDS RZ, [RZ] ;  /* 0x00000000fffff984 */ /* 0x000fe20000000800 */
[----:B------:R1:W-:Y:S01]  /*13500*/  @!P1 LDGSTS.E.BYPASS.LTC128B.128 [R242+0xa800], desc[UR22][R54.64] ;  /* 0x0a80000036f29fae */ /* 0x0003e2000b901d56 */
[----:B------:R-:W-:Y:S02]  /*13510*/  @!P1 LEA.HI.X R47, R46, R53, R47, 0x5, P2 ;  /* 0x000000352e2f9211 */ /* 0x000fe400010f2c2f */
[CC--:B------:R-:W-:Y:S01]  /*13520*/  @!P1 LEA R60, P2, R0.reuse, R204.reuse, 0x1 ;  /* 0x000000cc003c9211 */ /* 0x0c0fe200078408ff */
[----:B------:R-:W-:Y:S03]  /*13530*/  @P1 STS.128 [R242+0xb000], RZ ;  /* 0x00b000fff2001388 */ /* 0x000fe60000000c00 */
[-C--:B------:R-:W-:Y:S02]  /*13540*/  @!P1 LEA.HI.X R61, R0, R205.reuse, R47, 0x1, P2 ;  /* 0x000000cd003d9211 */ /* 0x080fe400010f0c2f */
[----:B------:R-:W4:Y:S03]  /*13550*/  @!P1 LDC.64 R46, c[0x0][0x250] ;  /* 0x00009400ff2e9b82 */ /* 0x000f260000000a00 */
[----:B------:R-:W-:Y:S01]  /*13560*/  @!PT LDS RZ, [RZ] ;  /* 0x00000000fffff984 */ /* 0x000fe20000000800 */
[----:B------:R-:W-:Y:S01]  /*13570*/  @!PT LDS RZ, [RZ] ;  /* 0x00000000fffff984 */ /* 0x000fe20000000800 */
[----:B------:R-:W-:Y:S01]  /*13580*/  @!PT LDS RZ, [RZ] ;  /* 0x00000000fffff984 */ /* 0x000fe20000000800 */
[----:B------:R5:W-:Y:S04]  /*13590*/  @!P1 LDGSTS.E.BYPASS.LTC128B.128 [R242+0xb000], desc[UR22][R60.64] ;  /* 0x0b0000003cf29fae */ /* 0x000be8000b901d56 */
[----:B------:R-:W-:Y:S01]  /*135a0*/  @P1 STS.128 [R242+0xb800], RZ ;  /* 0x00b800fff2001388 */ /* 0x000fe20000000c00 */
[C---:B-1----:R-:W-:Y:S04]  /*135b0*/  @!P1 LEA R54, P3, R58.reuse, R204, 0x1 ;  /* 0x000000cc3a369211 */ /* 0x042fe800078608ff */
[----:B------:R-:W-:Y:S02]  /*135c0*/  @!P1 LEA.HI.X R55, R58, R205, R50, 0x1, P3 ;  /* 0x000000cd3a379211 */ /* 0x000fe400018f0c32 */
[C---:B---3--:R-:W-:Y:S01]  /*135d0*/  @!P1 LEA R2, P2, R48.reuse, R52, 0x6 ;  /* 0x0000003430029211 */ /* 0x048fe200078430ff */
[----:B--2---:R-:W-:Y:S01]  /*135e0*/  @!P1 IMAD R0, R45, 0x50, RZ ;  /* 0x000000502d009824 */ /* 0x004fe200078e02ff */
[----:B------:R-:W1:Y:S01]  /*135f0*/  @!P1 LDC.64 R50, c[0x0][0x250] ;  /* 0x00009400ff329b82 */ /* 0x000e620000000a00 */
[----:B------:R-:W-:Y:S01]  /*13600*/  @!PT LDS RZ, [RZ] ;  /* 0x00000000fffff984 */ /* 0x000fe20000000800 */
[----:B------:R-:W-:Y:S01]  /*13610*/  @!PT LDS RZ, [RZ] ;  /* 0x00000000fffff984 */ /* 0x000fe20000000800 */
[----:B------:R-:W-:Y:S01]  /*13620*/  @!PT LDS RZ, [RZ] ;  /* 0x00000000fffff984 */ /* 0x000fe20000000800 */
[----:B------:R2:W-:Y:S01]  /*13630*/  @!P1 LDGSTS.E.BYPASS.LTC128B.128 [R242+0xb800], desc[UR22][R54.64] ;  /* 0x0b80000036f29fae */ /* 0x0005e2000b901d56 */
[----:B------:R-:W-:Y:S01]  /*13640*/  @!P1 LEA.HI.X R49, R48, R53, R49, 0x6, P2 ;  /* 0x0000003530319211 */ /* 0x000fe200010f3431 */
[----:B------:R-:W-:Y:S01]  /*13650*/  @!P1 IMAD.WIDE.U32 R56, R44, 0x50, R52 ;  /* 0x000000502c389825 */ /* 0x000fe200078e0034 */
[-C--:B------:R-:W-:Y:S01]  /*13660*/  @!P1 LEA R58, P3, R2, R204.reuse, 0x1 ;  /* 0x000000cc023a9211 */ /* 0x080fe200078608ff */
[----:B------:R-:W-:Y:S02]  /*13670*/  @P1 STS.128 [R242+0xc000], RZ ;  /* 0x00c000fff2001388 */ /* 0x000fe40000000c00 */
[----:B------:R-:W-:Y:S01]  /*13680*/  @!P1 IMAD.IADD R0, R0, 0x1, R57 ;  /* 0x0000000100009824 */ /* 0x000fe200078e0239 */
[-C--:B------:R-:W-:Y:S01]  /*13690*/  @!P1 LEA.HI.X R59, R2, R205.reuse, R49, 0x1, P3 ;  /* 0x000000cd023b9211 */ /* 0x080fe200018f0c31 */
[----:B------:R-:W3:Y:S01]  /*136a0*/  @!P1 LDC.64 R44, c[0x0][0x250] ;  /* 0x00009400ff2c9b82 */ /* 0x000ee20000000a00 */
[-C--:B-----5:R-:W-:Y:S01]  /*136b0*/  @!P1 LEA R60, P2, R56, R204.reuse, 0x1 ;  /* 0x000000cc383c9211 */ /* 0x0a0fe200078408ff */
[----:B----4-:R-:W-:Y:S02]  /*136c0*/  @!P1 IMAD R47, R47, 0x60, RZ ;  /* 0x000000602f2f9824 */ /* 0x010fe400078e02ff */
[----:B------:R-:W-:Y:S01]  /*136d0*/  @!PT LDS RZ, [RZ] ;  /* 0x00000000fffff984 */ /* 0x000fe20000000800 */
[----:B------:R-:W-:Y:S01]  /*136e0*/  @!PT LDS RZ, [RZ] ;  /* 0x00000000fffff984 */ /* 0x000fe20000000800 */
[----:B------:R-:W-:Y:S01]  /*136f0*/  @!PT LDS RZ, [RZ] ;  /* 0x00000000fffff984 */ /* 0x000fe20000000800 */
[----:B------:R4:W-:Y:S01]  /*13700*/  @!P1 LDGSTS.E.BYPASS.LTC128B.128 [R242+0xc000], desc[UR22][R58.64] ;  /* 0x0c0000003af29fae */ /* 0x0009e2000b901d56 */
[----:B------:R-:W-:Y:S01]  /*13710*/  @!P1 IMAD.WIDE.U32 R62, R46, 0x60, R52 ;  /* 0x000000602e3e9825 */ /* 0x000fe200078e0034 */
[-C--:B------:R-:W-:Y:S02]  /*13720*/  @!P1 LEA.HI.X R61, R56, R205.reuse, R0, 0x1, P2 ;  /* 0x000000cd383d9211 */ /* 0x080fe400010f0c00 */
[----:B------:R-:W-:Y:S01]  /*13730*/  @P1 STS.128 [R242+0xc800], RZ ;  /* 0x00c800fff2001388 */ /* 0x000fe20000000c00 */
[----:B------:R-:W-:Y:S01]  /*13740*/  @!P1 IMAD.IADD R0, R47, 0x1, R63 ;  /* 0x000000012f009824 */ /* 0x000fe200078e023f */
[----:B------:R-:W5:Y:S02]  /*13750*/  @!P1 LDC.64 R48, c[0x0][0x250] ;  /* 0x00009400ff309b82 */ /* 0x000f640000000a00 */
[----:B------:R-:W-:Y:S01]  /*13760*/  @!PT LDS RZ, [RZ] ;  /* 0x00000000fffff984 */ /* 0x000fe20000000800 */
[----:B------:R-:W-:Y:S01]  /*13770*/  @!PT LDS RZ, [RZ] ;  /* 0x00000000fffff984 */ /* 0x000fe20000000800 */
[----:B------:R-:W-:Y:S01]  /*13780*/  @!PT LDS RZ, [RZ] ;  /* 0x00000000fffff984 */ /* 0x000fe20000000800 */
[----:B------:R5:W-:Y:S04]  /*13790*/  @!P1 LDGSTS.E.BYPASS.LTC128B.128 [R242+0xc800], desc[UR22][R60.64] ;  /* 0x0c8000003cf29fae */ /* 0x000be8000b901d56 */
[----:B------:R-:W-:Y:S02]  /*137a0*/  @P1 STS.128 [R242+0xd000], RZ ;  /* 0x00d000fff2001388 */ /* 0x000fe40000000c00 */
[----:B------:R-:W5:Y:S01]  /*137b0*/  @!P1 LDC.64 R46, c[0x0][0x250] ;  /* 0x00009400ff2e9b82 */ /* 0x000f620000000a00 */
[C---:B--2---:R-:W-:Y:S04]  /*137c0*/  @!P1 LEA R54, P2, R62.reuse, R204, 0x1 ;  /* 0x000000cc3e369211 */ /* 0x044fe800078408ff */
[-C--:B------:R-:W-:Y:S01]  /*137d0*/  @!P1 LEA.HI.X R55, R62, R205.reuse, R0, 0x1, P2 ;  /* 0x000000cd3e379211 */ /* 0x080fe200010f0c00 */
[----:B---3--:R-:W-:Y:S01]  /*137e0*/  @!P1 IMAD R2, R45, 0x70, RZ ;  /* 0x000000702d029824 */ /* 0x008fe200078e02ff */
[----:B-1----:R-:W-:Y:S01]  /*137f0*/  @!P1 LEA R0, P2, R50, R52, 0x7 ;  /* 0x0000003432009211 */ /* 0x002fe200078438ff */
[----:B------:R-:W-:Y:S02]  /*13800*/  @!P1 IMAD.WIDE.U32 R56, R44, 0x70, R52 ;  /* 0x000000702c389825 */ /* 0x000fe400078e0034 */
[----:B------:R-:W-:Y:S01]  /*13810*/  @!PT LDS RZ, [RZ] ;  /* 0x00000000fffff984 */ /* 0x000fe20000000800 */
[----:B------:R-:W-:Y:S01]  /*13820*/  @!PT LDS RZ, [RZ] ;  /* 0x00000000fffff984 */ /* 0x000fe20000000800 */
[----:B------:R-:W-:Y:S01]  /*13830*/  @!PT LDS RZ, [RZ] ;  /* 0x00000000fffff984 */ /* 0x000fe20000000800 */
[----:B------:R1:W-:Y:S01]  /*13840*/  @!P1 LDGSTS.E.BYPASS.LTC128B.128 [R242+0xd000], desc[UR22][R54.64] ;  /* 0x0d00000036f29fae */ /* 0x0003e2000b901d56 */
[----:B------:R-:W2:Y:S01]  /*13850*/  @!P1 LDC.64 R44, c[0x0][0x250] ;  /* 0x00009400ff2c9b82 */ /* 0x000ea20000000a00 */
[----:B------:R-:W-:Y:S01]  /*13860*/  @!P1 IMAD.IADD R2, R2, 0x1, R57 ;  /* 0x0000000102029824 */ /* 0x000fe200078e0239 */
[CC--:B----4-:R-:W-:Y:S01]  /*13870*/  @!P1 LEA R58, P3, R56.reuse, R204.reuse, 0x1 ;  /* 0x000000cc383a9211 */ /* 0x0d0fe200078608ff */
[----:B------:R-:W-:Y:S01]  /*13880*/  @P1 STS.128 [R242+0xd800], RZ ;  /* 0x00d800fff2001388 */ /* 0x000fe20000000c00 */
[----:B-----5:R-:W-:Y:S02]  /*13890*/  @!P1 IMAD R49, R49, 0x90, RZ ;  /* 0x0000009031319824 */ /* 0x020fe400078e02ff */
[----:B------:R-:W-:Y:S01]  /*138a0*/  @!P1 LEA.HI.X R59, R56, R205, R2, 0x1, P3 ;  /* 0x000000cd383b9211 */ /* 0x000fe200018f0c02 */
[----:B------:R-:W-:Y:S01]  /*138b0*/  @!P1 IMAD.WIDE.U32 R56, R48, 0x90, R52 ;  /* 0x0000009030389825 */ /* 0x000fe200078e0034 */
[----:B------:R-:W-:Y:S02]  /*138c0*/  @!P1 LEA.HI.X R2, R50, R53, R51, 0x7, P2 ;  /* 0x0000003532029211 */ /* 0x000fe400010f3c33 */
[CC--:B------:R-:W-:Y:S01]  /*138d0*/  @!P1 LEA R60, P2, R0.reuse, R204.reuse, 0x1 ;  /* 0x000000cc003c9211 */ /* 0x0c0fe200078408ff */
[----:B------:R-:W-:Y:S01]  /*138e0*/  @!PT LDS RZ, [RZ] ;  /* 0x00000000fffff984 */ /* 0x000fe20000000800 */
[----:B------:R-:W-:Y:S01]  /*138f0*/  @!PT LDS RZ, [RZ] ;  /* 0x00000000fffff984 */ /* 0x000fe20000000800 */
[----:B------:R-:W-:Y:S01]  /*13900*/  @!PT LDS RZ, [RZ] ;  /* 0x00000000fffff984 */ /* 0x000fe20000000800 */
[----:B------:R3:W-:Y:S01]  /*13910*/  @!P1 LDGSTS.E.BYPASS.LTC128B.128 [R242+0xd800], desc[UR22][R58.64] ;  /* 0x0d8000003af29fae */ /* 0x0007e2000b901d56 */
[----:B------:R-:W4:Y:S02]  /*13920*/  @!P1 LDC.64 R50, c[0x0][0x250] ;  /* 0x00009400ff329b82 */ /* 0x000f240000000a00 */
[-C--:B------:R-:W-:Y:S01]  /*13930*/  @!P1 LEA.HI.X R61, R0, R205.reuse, R2, 0x1, P2 ;  /* 0x000000cd003d9211 */ /* 0x080fe200010f0c02 */
[----:B------:R-:W-:Y:S01]  /*13940*/  @P1 STS.128 [R242+0xe000], RZ ;  /* 0x00e000fff2001388 */ /* 0x000fe20000000c00 */
[----:B------:R-:W-:Y:S03]  /*13950*/  @!P1 IMAD.IADD R0, R49, 0x1, R57 ;  /* 0x0000000131009824 */ /* 0x000fe600078e0239 */
[----:B------:R-:W-:Y:S01]  /*13960*/  @!PT LDS RZ, [RZ] ;  /* 0x00000000fffff984 */ /* 0x000fe20000000800 */
[----:B------:R-:W-:Y:S01]  /*13970*/  @!PT LDS RZ, [RZ] ;  /* 0x00000000fffff984 */ /* 0x000fe20000000800 */
[----:B------:R-:W-:Y:S01]  /*13980*/  @!PT LDS RZ, [RZ] ;  /* 0x00000000fffff984 */ /* 0x000fe20000000800 */
[----:B------:R4:W-:Y:S01]  /*13990*/  @!P1 LDGSTS.E.BYPASS.LTC128B.128 [R242+0xe000], desc[UR22][R60.64] ;  /* 0x0e0000003cf29fae */ /* 0x0009e2000b901d56 */
[----:B------:R-:W5:Y:S03]  /*139a0*/  @!P1 LDC.64 R48, c[0x0][0x250] ;  /* 0x00009400ff309b82 */ /* 0x000f660000000a00 */
[----:B------:R-:W-:Y:S01]  /*139b0*/  @P1 STS.128 [R242+0xe800], RZ ;  /* 0x00e800fff2001388 */ /* 0x000fe20000000c00 */
[----:B--2---:R-:W-:Y:S01]  /*139c0*/  @!P1 IMAD R2, R45, 0xb0, RZ ;  /* 0x000000b02d029824 */ /* 0x004fe200078e02ff */
[CC--:B-1----:R-:W-:Y:S04]  /*139d0*/  @!P1 LEA R54, P2, R56.reuse, R204.reuse, 0x1 ;  /* 0x000000cc38369211 */ /* 0x0c2fe800078408ff */
[-C--:B------:R-:W-:Y:S01]  /*139e0*/  @!P1 LEA.HI.X R55, R56, R205.reuse, R0, 0x1, P2 ;  /* 0x000000cd38379211 */ /* 0x080fe200010f0c00 */
[----:B------:R-:W-:Y:S02]  /*139f0*/  @!P1 IMAD R0, R47, 0xa0, RZ ;  /* 0x000000a02f009824 */ /* 0x000fe400078e02ff */
[----:B------:R-:W-:Y:S02]  /*13a00*/  @!P1 IMAD.WIDE.U32 R56, R46, 0xa0, R52 ;  /* 0x000000a02e389825 */ /* 0x000fe400078e0034 */
[----:B------:R-:W-:Y:S01]  /*13a10*/  @!PT LDS RZ, [RZ] ;  /* 0x00000000fffff984 */ /* 0x000fe20000000800 */
[----:B------:R-:W-:Y:S01]  /*13a20*/  @!PT LDS RZ, [RZ] ;  /* 0x00000000fffff984 */ /* 0x000fe20000000800 */
[----:B------:R-:W-:Y:S01]  /*13a30*/  @!PT LDS RZ, [RZ] ;  /* 0x00000000fffff984 */ /* 0x000fe20000000800 */
[----:B------:R1:W-:Y:S01]  /*13a40*/  @!P1 LDGSTS.E.BYPASS.LTC128B.128 [R242+0xe800], desc[UR22][R54.64] ;  /* 0x0e80000036f29fae */ /* 0x0003e2000b901d56 */
[----:B------:R-:W2:Y:S01]  /*13a50*/  @!P1 LDC.64 R46, c[0x0][0x250] ;  /* 0x00009400ff2e9b82 */ /* 0x000ea20000000a00 */
[----:B------:R-:W-:Y:S01]  /*13a60*/  @!P1 IMAD.IADD R0, R0, 0x1, R57 ;  /* 0x0000000100009824 */ /* 0x000fe200078e0239 */
[-C--:B------:R-:W-:Y:S01]  /*13a70*/  @!P1 LEA R62, P2, R56, R204.reuse, 0x1 ;  /* 0x000000cc383e9211 */ /* 0x080fe200078408ff */
[----:B---3--:R-:W-:Y:S01]  /*13a80*/  @!P1 IMAD.WIDE.U32 R58, R44, 0xb0, R52 ;  /* 0x000000b02c3a9825 */ /* 0x008fe200078e0034 */
[----:B------:R-:W-:Y:S02]  /*13a90*/  @P1 STS.128 [R242+0xf000], RZ ;  /* 0x00f000fff2001388 */ /* 0x000fe40000000c00 */
[-C--:B------:R-:W-:Y:S01]  /*13aa0*/  @!P1 LEA.HI.X R63, R56, R205.reuse, R0, 0x1, P2 ;  /* 0x000000cd383f9211 */ /* 0x080fe200010f0c00 */
[----:B------:R-:W-:Y:S01]  /*13ab0*/  @!P1 IMAD.IADD R2, R2, 0x1, R59 ;  /* 0x0000000102029824 */ /* 0x000fe200078e023b */
[-C--:B------:R-:W-:Y:S01]  /*13ac0*/  @!P1 LEA R56, P3, R58, R204.reuse, 0x1 ;  /* 0x000000cc3a389211 */ /* 0x080fe200078608ff */
[----:B------:R-:W3:Y:S01]  /*13ad0*/  @!P1 LDC.64 R44, c[0x0][0x250] ;  /* 0x00009400ff2c9b82 */ /* 0x000ee20000000a00 */
[----:B----4-:R-:W-:Y:S01]  /*13ae0*/  @!P1 IMAD.WIDE.U32 R60, R50, 0xc0, R52 ;  /* 0x000000c0323c9825 */ /* 0x010fe200078e0034 */
[----:B------:R-:W-:Y:S01]  /*13af0*/  @!PT LDS RZ, [RZ] ;  /* 0x00000000fffff984 */ /* 0x000fe20000000800 */
[----:B------:R-:W-:Y:S01]  /*13b00*/  @!PT LDS RZ, [RZ] ;  /* 0x00000000fffff984 */ /* 0x000fe20000000800 */
[----:B------:R-:W-:Y:S01]  /*13b10*/  @!PT LDS RZ, [RZ] ;  /* 0x00000000fffff984 */ /* 0x000fe20000000800 */
[----:B------:R-:W-:Y:S02]  /*13b20*/  @!P1 LDGSTS.E.BYPASS.LTC128B.128 [R242+0xf000], desc[UR22][R62.64] ;  /* 0x0f0000003ef29fae */ /* 0x000fe4000b901d56 */
[-C--:B------:R-:W-:Y:S01]  /*13b30*/  @!P1 LEA.HI.X R57, R58, R205.reuse, R2, 0x1, P3 ;  /* 0x000000cd3a399211 */ /* 0x080fe200018f0c02 */
[----:B------:R-:W-:Y:S01]  /*13b40*/  @!P1 IMAD R51, R51, 0xc0, RZ ;  /* 0x000000c033339824 */ /* 0x000fe200078e02ff */
[----:B------:R-:W-:Y:S01]  /*13b50*/  @P1 STS.128 [R242+0xf800], RZ ;  /* 0x00f800fff2001388 */ /* 0x000fe20000000c00 */
[CC--:B------:R-:W-:Y:S01]  /*13b60*/  @!P1 LEA R50, P2, R60.reuse, R204.reuse, 0x1 ;  /* 0x000000cc3c329211 */ /* 0x0c0fe200078408ff */
[----:B-----5:R-:W-:Y:S02]  /*13b70*/  @!P1 IMAD R49, R49, 0xd0, RZ ;  /* 0x000000d031319824 */ /* 0x020fe400078e02ff */
[----:B------:R-:W-:Y:S01]  /*13b80*/  @!P1 IMAD.IADD R51, R51, 0x1, R61 ;  /* 0x0000000133339824 */ /* 0x000fe200078e023d */
[----:B------:R-:W-:Y:S01]  /*13b90*/  @!PT LDS RZ, [RZ] ;  /* 0x00000000fffff984 */ /* 0x000fe20000000800 */
[----:B------:R-:W-:Y:S01]  /*13ba0*/  @!PT LDS RZ, [RZ] ;  /* 0x00000000fffff984 */ /* 0x000fe20000000800 */
[----:B------:R-:W-:Y:S01]  /*13bb0*/  @!PT LDS RZ, [RZ] ;  /* 0x00000000fffff984 */ /* 0x000fe20000000800 */
[----:B------:R-:W-:Y:S04]  /*13bc0*/  @!P1 LDGSTS.E.BYPASS.LTC128B.128 [R242+0xf800], desc[UR22][R56.64] ;  /* 0x0f80000038f29fae */ /* 0x000fe8000b901d56 */
[-C--:B------:R-:W-:Y:S01]  /*13bd0*/  @!P1 LEA.HI.X R51, R60, R205.reuse, R51, 0x1, P2 ;  /* 0x000000cd3c339211 */ /* 0x080fe200010f0c33 */
[----:B------:R-:W-:Y:S01]  /*13be0*/  @P1 STS.128 [R242+0x10000], RZ ;  /* 0x010000fff2001388 */ /* 0x000fe20000000c00 */
[--C-:B-1----:R-:W-:Y:S03]  /*13bf0*/  @!P1 IMAD.WIDE.U32 R54, R48, 0xd0, R52.reuse ;  /* 0x000000d030369825 */ /* 0x102fe600078e0034 */
[----:B------:R-:W-:Y:S01]  /*13c00*/  @!PT LDS RZ, [RZ] ;  /* 0x00000000fffff984 */ /* 0x000fe20000000800 */
[----:B------:R-:W-:Y:S01]  /*13c10*/  @!PT LDS RZ, [RZ] ;  /* 0x00000000fffff984 */ /* 0x000fe20000000800 */
[----:B------:R-:W-:Y:S01]  /*13c20*/  @!PT LDS RZ, [RZ] ;  /* 0x00000000fffff984 */ /* 0x000fe20000000800 */
[----:B------:R-:W-:Y:S01]  /*13c30*/  @!P1 LDGSTS.E.BYPASS.LTC128B.128 [R242+0x10000], desc[UR22][R50.64] ;  /* 0x1000000032f29fae */ /* 0x000fe2000b901d56 */
[----:B--2---:R-:W-:Y:S02]  /*13c40*/  @!P1 IMAD R47, R47, 0xe0, RZ ;  /* 0x000000e02f2f9824 */ /* 0x004fe400078e02ff */
[----:B------:R-:W-:Y:S01]  /*13c50*/  @!P1 IMAD.WIDE.U32 R58, R46, 0xe0, R52 ;  /* 0x000000e02e3a9825 */ /* 0x000fe200078e0034 */
[-C--:B------:R-:W-:Y:S01]  /*13c60*/  @!P1 LEA R46, P4, R54, R204.reuse, 0x1 ;  /* 0x000000cc362e9211 */ /* 0x080fe200078808ff */
[----:B------:R-:W-:Y:S02]  /*13c70*/  @P1 STS.128 [R242+0x10800], RZ ;  /* 0x010800fff2001388 */ /* 0x000fe40000000c00 */
[----:B------:R-:W-:Y:S01]  /*13c80*/  @!P1 IMAD.IADD R49, R49, 0x1, R55 ;  /* 0x0000000131319824 */ /* 0x000fe200078e0237 */
[-C--:B------:R-:W-:Y:S01]  /*13c90*/  @!P1 LEA R48, P3, R58, R204.reuse, 0x1 ;  /* 0x000000cc3a309211 */ /* 0x080fe200078608ff */
[----:B------:R-:W-:Y:S02]  /*13ca0*/  @!P1 IMAD.IADD R0, R47, 0x1, R59 ;  /* 0x000000012f009824 */ /* 0x000fe400078e023b */
[----:B---3--:R-:W-:Y:S01]  /*13cb0*/  @!P1 IMAD.WIDE.U32 R52, R44, 0xf0, R52 ;  /* 0x000000f02c349825 */ /* 0x008fe200078e0034 */
[-C--:B------:R-:W-:Y:S02]  /*13cc0*/  @!P1 LEA.HI.X R47, R54, R205.reuse, R49, 0x1, P4 ;  /* 0x000000cd362f9211 */ /* 0x080fe400020f0c31 */
[-C--:B------:R-:W-:Y:S01]  /*13cd0*/  @!P1 LEA.HI.X R49, R58, R205.reuse, R0, 0x1, P3 ;  /* 0x000000cd3a319211 */ /* 0x080fe200018f0c00 */
[----:B------:R-:W-:Y:S01]  /*13ce0*/  @!P1 IMAD R45, R45, 0xf0, RZ ;  /* 0x000000f02d2d9824 */ /* 0x000fe200078e02ff */
[C---:B------:R-:W-:Y:S01]  /*13cf0*/  @!P1 LEA R44, P2, R52.reuse, R204, 0x1 ;  /* 0x000000cc342c9211 */ /* 0x040fe200078408ff */
[----:B------:R-:W-:Y:S01]  /*13d00*/  @!PT LDS RZ, [RZ] ;  /* 0x00000000fffff984 */ /* 0x000fe20000000800 */
[----:B------:R-:W-:Y:S01]  /*13d10*/  @!PT LDS RZ, [RZ] ;  /* 0x00000000fffff984 */ /* 0x000fe20000000800 */
[----:B------:R-:W-:Y:S01]  /*13d20*/  @!PT LDS RZ, [RZ] ;  /* 0x00000000fffff984 */ /* 0x000fe20000000800 */
[----:B------:R-:W-:Y:S02]  /*13d30*/  @!P1 LDGSTS.E.BYPASS.LTC128B.128 [R242+0x10800], desc[UR22][R46.64] ;  /* 0x108000002ef29fae */ /* 0x000fe4000b901d56 */
[----:B------:R-:W-:Y:S02]  /*13d40*/  @!P1 IMAD.IADD R45, R45, 0x1, R53 ;  /* 0x000000012d2d9824 */ /* 0x000fe400078e0235 */
[----:B------:R-:W-:Y:S03]  /*13d50*/  @P1 STS.128 [R242+0x11000], RZ ;  /* 0x011000fff2001388 */ /* 0x000fe60000000c00 */
[----:B------:R-:W-:Y:S01]  /*13d60*/  @!P1 LEA.HI.X R45, R52, R205, R45, 0x1, P2 ;  /* 0x000000cd342d9211 */ /* 0x000fe200010f0c2d */
[----:B------:R-:W-:Y:S01]  /*13d70*/  @!PT LDS RZ, [RZ] ;  /* 0x00000000fffff984 */ /* 0x000fe20000000800 */
[----:B------:R-:W-:Y:S01]  /*13d80*/  @!PT LDS RZ, [RZ] ;  /* 0x00000000fffff984 */ /* 0x000fe20000000800 */
[----:B------:R-:W-:Y:S01]  /*13d90*/  @!PT LDS RZ, [RZ] ;  /* 0x00000000fffff984 */ /* 0x000fe20000000800 */
[----:B------:R-:W-:Y:S01]  /*13da0*/  @!P1 LDGSTS.E.BYPASS.LTC128B.128 [R242+0x11000], desc[UR22][R48.64] ;  /* 0x1100000030f29fae */ /* 0x000fe2000b901d56 */
[----:B------:R-:W-:Y:S03]  /*13db0*/  PLOP3.LUT P2, PT, PT, PT, UP0, 0x80, 0x0 ;  /* 0x000000000000781c */ /* 0x000fe60003f4f008 */
[----:B------:R-:W-:Y:S04]  /*13dc0*/  @P1 STS.128 [R242+0x11800], RZ ;  /* 0x011800fff2001388 */ /* 0x000fe80000000c00 */
[----:B------:R-:W-:Y:S01]  /*13dd0*/  @!PT LDS RZ, [RZ] ;  /* 0x00000000fffff984 */ /* 0x000fe20000000800 */
[----:B------:R-:W-:Y:S01]  /*13de0*/  @!PT LDS RZ, [RZ] ;  /* 0x00000000fffff984 */ /* 0x000fe20000000800 */
[----:B------:R-:W-:Y:S01]  /*13df0*/  @!PT LDS RZ, [RZ] ;  /* 0x00000000fffff984 */ /* 0x000fe20000000800 */
[----:B------:R1:W-:Y:S04]  /*13e00*/  @!P1 LDGSTS.E.BYPASS.LTC128B.128 [R242+0x11800], desc[UR22][R44.64] ;  /* 0x118000002cf29fae */ /* 0x0003e8000b901d56 */
[----:B------:R-:W-:Y:S04]  /*13e10*/  LDSM.16.M88.4 R168, [R240] ;  /* 0x00000000f0a8783b */ /* 0x000fe80000000200 */
[----:B------:R-:W2:Y:S04]  /*13e20*/  LDSM.16.M88.4 R172, [R239+0x2000] ;  /* 0x00200000efac783b */ /* 0x000ea80000000200 */
[----:B------:R-:W3:Y:S04]  /*13e30*/  LDSM.16.M88.4 R176, [R239+0x2800] ;  /* 0x00280000efb0783b */ /* 0x000ee80000000200 */
[----:B------:R-:W4:Y:S04]  /*13e40*/  LDSM.16.M88.4 R180, [R239+0x3000] ;  /* 0x00300000efb4783b */ /* 0x000f280000000200 */
[----:B------:R-:W5:Y:S04]  /*13e50*/  LDSM.16.M88.4 R184, [R239+0x3800] ;  /* 0x00380000efb8783b */ /* 0x000f680000000200 */
[----:B------:R-:W0:Y:S04]  /*13e60*/  LDGDEPBAR ;  /* 0x00000000000079af */ /* 0x000e280000000000 */
[----:B------:R-:W1:Y:S04]  /*13e70*/  LDSM.16.M88.4 R188, [R239+0x4000] ;  /* 0x00400000efbc783b */ /* 0x000e680000000200 */
[----:B------:R-:W1:Y:S04]  /*13e80*/  LDSM.16.M88.4 R192, [R239+0x4800] ;  /* 0x00480000efc0783b */ /* 0x000e680000000200 */
[----:B------:R-:W1:Y:S04]  /*13e90*/  LDSM.16.M88.4 R196, [R239+0x5000] ;  /* 0x00500000efc4783b */ /* 0x000e680000000200 */
[----:B------:R-:W1:Y:S04]  /*13ea0*/  LDSM.16.M88.4 R200, [R239+0x5800] ;  /* 0x00580000efc8783b */ /* 0x000e680000000200 */
[----:B------:R-:W-:Y:S01]  /*13eb0*/  LDSM.16.M88.4 R104, [R239+0x8000] ;  /* 0x00800000ef68783b */ /* 0x000fe20000000200 */
[C---:B--2---:R-:W-:Y:S03]  /*13ec0*/  HMMA.16816.F32 R4, R168.reuse, R172, RZ ;  /* 0x000000aca804723c */ /* 0x044fe600000018ff */
[----:B------:R-:W-:Y:S04]  /*13ed0*/  LDSM.16.M88.4 R112, [R239+0x8800] ;  /* 0x00880000ef70783b */ /* 0x000fe80000000200 */
[----:B------:R-:W-:Y:S01]  /*13ee0*/  LDSM.16.M88.4 R120, [R239+0x9000] ;  /* 0x00900000ef78783b */ /* 0x000fe20000000200 */
[C---:B------:R-:W-:Y:S03]  /*13ef0*/  HMMA.16816.F32 R8, R168.reuse, R174, RZ ;  /* 0x000000aea808723c */ /* 0x040fe600000018ff */
[----:B------:R-:W2:Y:S03]  /*13f00*/  LDSM.16.M88.4 R172, [R239+0x6000] ;  /* 0x00600000efac783b */ /* 0x000ea60000000200 */
[C---:B---3--:R-:W-:Y:S01]  /*13f10*/  HMMA.16816.F32 R12, R168.reuse, R176, RZ ;  /* 0x000000b0a80c723c */ /* 0x048fe200000018ff */
[----:B------:R-:W-:Y:S04]  /*13f20*/  LDSM.16.M88.4 R128, [R239+0x9800] ;  /* 0x00980000ef80783b */ /* 0x000fe80000000200 */
[----:B------:R-:W-:Y:S01]  /*13f30*/  LDSM.16.M88.4 R204, [R229] ;  /* 0x00000000e5cc783b */ /* 0x000fe20000000200 */
[C---:B------:R-:W-:Y:S03]  /*13f40*/  HMMA.16816.F32 R16, R168.reuse, R178, RZ ;  /* 0x000000b2a810723c */ /* 0x040fe600000018ff */
[----:B------:R-:W3:Y:S03]  /*13f50*/  LDSM.16.M88.4 R176, [R239+0x6800] ;  /* 0x00680000efb0783b */ /* 0x000ee60000000200 */
[C---:B----4-:R-:W-:Y:S01]  /*13f60*/  HMMA.16816.F32 R20, R168.reuse, R180, RZ ;  /* 0x000000b4a814723c */ /* 0x050fe200000018ff */
[----:B------:R-:W-:Y:S04]  /*13f70*/  LDSM.16.M88.4 R208, [R228] ;  /* 0x00000000e4d0783b */ /* 0x000fe80000000200 */
[----:B------:R-:W-:Y:S01]  /*13f80*/  LDSM.16.M88.4 R212, [R216+0x800] ;  /* 0x00080000d8d4783b */ /* 0x000fe20000000200 */
[C---:B------:R-:W-:Y:S03]  /*13f90*/  HMMA.16816.F32 R24, R168.reuse, R182, RZ ;  /* 0x000000b6a818723c */ /* 0x040fe600000018ff */
[----:B------:R-:W4:Y:S03]  /*13fa0*/  LDSM.16.M88.4 R180, [R239+0x7000] ;  /* 0x00700000efb4783b */ /* 0x000f260000000200 */
[C---:B-----5:R-:W-:Y:S06]  /*13fb0*/  HMMA.16816.F32 R28, R168.reuse, R184, RZ ;  /* 0x000000b8a81c723c */ /* 0x060fec00000018ff */
[C---:B------:R-:W-:Y:S01]  /*13fc0*/  HMMA.16816.F32 R32, R168.reuse, R186, RZ ;  /* 0x000000baa820723c */ /* 0x040fe200000018ff */
[----:B------:R-:W5:Y:S05]  /*13fd0*/  LDSM.16.M88.4 R184, [R239+0x7800] ;  /* 0x00780000efb8783b */ /* 0x000f6a0000000200 */
[C---:B-1----:R-:W-:Y:S06]  /*13fe0*/  HMMA.16816.F32 R36, R168.reuse, R188, RZ ;  /* 0x000000bca824723c */ /* 0x042fec00000018ff */
[C---:B------:R-:W-:Y:S01]  /*13ff0*/  HMMA.16816.F32 R40, R168.reuse, R190, RZ ;  /* 0x000000bea828723c */ /* 0x040fe200000018ff */
[--C-:B------:R-:W-:Y:S05]  /*14000*/  IMAD R188, R243, 0x2, R240.reuse ;  /* 0x00000002f3bc7824 */ /* 0x100fea00078e02f0 */
[C---:B------:R-:W-:Y:S01]  /*14010*/  HMMA.16816.F32 R44, R168.reuse, R192, RZ ;  /* 0x000000c0a82c723c */ /* 0x040fe200000018ff */
[----:B------:R-:W-:Y:S05]  /*14020*/  LDSM.16.M88.4 R188, [R188] ;  /* 0x00000000bcbc783b */ /* 0x000fea0000000200 */
[C---:B------:R-:W-:Y:S01]  /*14030*/  HMMA.16816.F32 R48, R168.reuse, R194, RZ ;  /* 0x000000c2a830723c */ /* 0x040fe200000018ff */
[----:B------:R-:W1:Y:S05]  /*14040*/  LDSM.16.M88.4 R192, [R235+0x2000] ;  /* 0x00200000ebc0783b */ /* 0x000e6a0000000200 */
[C---:B------:R-:W-:Y:S06]  /*14050*/  HMMA.16816.F32 R52, R168.reuse, R196, RZ ;  /* 0x000000c4a834723c */ /* 0x040fec00000018ff */
[C---:B------:R-:W-:Y:S01]  /*14060*/  HMMA.16816.F32 R56, R168.reuse, R198, RZ ;  /* 0x000000c6a838723c */ /* 0x040fe200000018ff */
[----:B------:R-:W-:Y:S05]  /*14070*/  LDSM.16.M88.4 R196, [R238] ;  /* 0x00000000eec4783b */ /* 0x000fea0000000200 */
[C---:B------:R-:W-:Y:S06]  /*14080*/  HMMA.16816.F32 R60, R168.reuse, R200, RZ ;  /* 0x000000c8a83c723c */ /* 0x040fec00000018ff */
[C---:B------:R-:W-:Y:S01]  /*14090*/  HMMA.16816.F32 R64, R168.reuse, R202, RZ ;  /* 0x000000caa840723c */ /* 0x040fe200000018ff */
[----:B------:R-:W-:Y:S05]  /*140a0*/  LDSM.16.M88.4 R200, [R230] ;  /* 0x00000000e6c8783b */ /* 0x000fea0000000200 */
[C---:B--2---:R-:W-:Y:S06]  /*140b0*/  HMMA.16816.F32 R68, R168.reuse, R172, RZ ;  /* 0x000000aca844723c */ /* 0x044fec00000018ff */
[C---:B------:R-:W-:Y:S01]  /*140c0*/  HMMA.16816.F32 R72, R168.reuse, R174, RZ ;  /* 0x000000aea848723c */ /* 0x040fe200000018ff */
[----:B------:R-:W2:Y:S05]  /*140d0*/  LDSM.16.M88.4 R172, [R235+0x2800] ;  /* 0x00280000ebac783b */ /* 0x000eaa0000000200 */
[C---:B---3--:R-:W-:Y:S06]  /*140e0*/  HMMA.16816.F32 R76, R168.reuse, R176, RZ ;  /* 0x000000b0a84c723c */ /* 0x048fec00000018ff */
[C---:B------:R-:W-:Y:S01]  /*140f0*/  HMMA.16816.F32 R80, R168.reuse, R178, RZ ;  /* 0x000000b2a850723c */ /* 0x040fe200000018ff */
[----:B------:R-:W3:Y:S05]  /*14100*/  LDSM.16.M88.4 R176, [R235+0x3000] ;  /* 0x00300000ebb0783b */ /* 0x000eea0000000200 */
[C---:B----4-:R-:W-:Y:S06]  /*14110*/  HMMA.16816.F32 R84, R168.reuse, R180, RZ ;  /* 0x000000b4a854723c */ /* 0x050fec00000018ff */
[C---:B------:R-:W-:Y:S01]  /*14120*/  HMMA.16816.F32 R88, R168.reuse, R182, RZ ;  /* 0x000000b6a858723c */ /* 0x040fe200000018ff */
[----:B------:R-:W4:Y:S05]  /*14130*/  LDSM.16.M88.4 R180, [R235+0x3800] ;  /* 0x00380000ebb4783b */ /* 0x000f2a0000000200 */
[C---:B-----5:R-:W-:Y:S06]  /*14140*/  HMMA.16816.F32 R92, R168.reuse, R184, RZ ;  /* 0x000000b8a85c723c */ /* 0x060fec00000018ff */
[C---:B------:R-:W-:Y:S01]  /*14150*/  HMMA.16816.F32 R96, R168.reuse, R186, RZ ;  /* 0x000000baa860723c */ /* 0x040fe200000018ff */
[----:B------:R-:W5:Y:S05]  /*14160*/  LDSM.16.M88.4 R184, [R235+0x4000] ;  /* 0x00400000ebb8783b */ /* 0x000f6a0000000200 */
[C---:B------:R-:W-:Y:S06]  /*14170*/  HMMA.16816.F32 R100, R168.reuse, R104, RZ ;  /* 0x00000068a864723c */ /* 0x040fec00000018ff */
[C---:B------:R-:W-:Y:S06]  /*14180*/  HMMA.16816.F32 R104, R168.reuse, R106, RZ ;  /* 0x0000006aa868723c */ /* 0x040fec00000018ff */
[C---:B------:R-:W-:Y:S06]  /*14190*/  HMMA.16816.F32 R108, R168.reuse, R112, RZ ;  /* 0x00000070a86c723c */ /* 0x040fec00000018ff */
[C---:B------:R-:W-:Y:S06]  /*141a0*/  HMMA.16816.F32 R112, R168.reuse, R114, RZ ;  /* 0x00000072a870723c */ /* 0x040fec00000018ff */
[C---:B------:R-:W-:Y:S06]  /*141b0*/  HMMA.16816.F32 R116, R168.reuse, R120, RZ ;  /* 0x00000078a874723c */ /* 0x040fec00000018ff */
[C---:B------:R-:W-:Y:S06]  /*141c0*/  HMMA.16816.F32 R120, R168.reuse, R122, RZ ;  /* 0x0000007aa878723c */ /* 0x040fec00000018ff */
[C---:B------:R-:W-:Y:S06]  /*141d0*/  HMMA.16816.F32 R124, R168.reuse, R128, RZ ;  /* 0x00000080a87c723c */ /* 0x040fec00000018ff */
[----:B------:R-:W-:Y:S01]  /*141e0*/  HMMA.16816.F32 R128, R168, R130, RZ ;  /* 0x00000082a880723c */ /* 0x000fe200000018ff */
[----:B------:R-:W5:Y:S05]  /*141f0*/  LDSM.16.M88.4 R168, [R235+0x4800] ;  /* 0x00480000eba8783b */ /* 0x000f6a0000000200 */
[C---:B-1----:R-:W-:Y:S06]  /*14200*/  HMMA.16816.F32 R4, R188.reuse, R192, R4 ;  /* 0x000000c0bc04723c */ /* 0x042fec0000001804 */
[C---:B------:R-:W-:Y:S01]  /*14210*/  HMMA.16816.F32 R8, R188.reuse, R194, R8 ;  /* 0x000000c2bc08723c */ /* 0x040fe20000001808 */
[----:B------:R-:W1:Y:S05]  /*14220*/  LDSM.16.M88.4 R192, [R235+0x5000] ;  /* 0x00500000ebc0783b */ /* 0x000e6a0000000200 */
[C---:B--2---:R-:W-:Y:S06]  /*14230*/  HMMA.16816.F32 R12, R188.reuse, R172, R12 ;  /* 0x000000acbc0c723c */ /* 0x044fec000000180c */
[C---:B------:R-:W-:Y:S01]  /*14240*/  HMMA.16816.F32 R16, R188.reuse, R174, R16 ;  /* 0x000000aebc10723c */ /* 0x040fe20000001810 */
[----:B------:R-:W2:Y:S05]  /*14250*/  LDSM.16.M88.4 R172, [R235+0x5800] ;  /* 0x00580000ebac783b */ /* 0x000eaa0000000200 */
        /* <DEDUP_REMOVED lines=25> */
[C---:B------:R-:W-:Y:S05]  /*143f0*/  HMMA.16816.F32 R88, R188.reuse, R186, R88 ;  /* 0x000000babc58723c */ /* 0x040fea0000001858 */
[----:B------:R-:W-:Y:S01]  /*14400*/  IMAD R184, R241, 0x2, R240 ;  /* 0x00000002f1b87824 */ /* 0x000fe200078e02f0 */
[C---:B------:R-:W-:Y:S05]  /*14410*/  HMMA.16816.F32 R92, R188.reuse, R168, R92 ;  /* 0x000000a8bc5c723c */ /* 0x040fea000000185c */
[----:B------:R-:W5:Y:S01]  /*14420*/  LDSM.16.M88.4 R184, [R184] ;  /* 0x00000000b8b8783b */ /* 0x000f620000000200 */
[C---:B------:R-:W-:Y:S03]  /*14430*/  HMMA.16816.F32 R96, R188.reuse, R170, R96 ;  /* 0x000000aabc60723c */ /* 0x040fe60000001860 */
[----:B------:R-:W5:Y:S03]  /*14440*/  LDSM.16.M88.4 R168, [R231] ;  /* 0x00000000e7a8783b */ /* 0x000f660000000200 */
        /* <DEDUP_REMOVED lines=8> */
[----:B------:R-:W3:Y:S05]  /*144d0*/  LDSM.16.M88.4 R176, [R225] ;  /* 0x00000000e1b0783b */ /* 0x000eea0000000200 */
[C---:B----4-:R-:W-:Y:S06]  /*144e0*/  HMMA.16816.F32 R124, R188.reuse, R180, R124 ;  /* 0x000000b4bc7c723c */ /* 0x050fec000000187c */
[----:B------:R-:W-:Y:S01]  /*144f0*/  HMMA.16816.F32 R128, R188, R182, R128 ;  /* 0x000000b6bc80723c */ /* 0x000fe20000001880 */
[----:B------:R-:W4:Y:S04]  /*14500*/  LDSM.16.M88.4 R180, [R224] ;  /* 0x00000000e0b4783b */ /* 0x000f280000000200 */
[----:B------:R-:W-:Y:S01]  /*14510*/  LDSM.16.M88.4 R188, [R222] ;  /* 0x00000000debc783b */ /* 0x000fe20000000200 */
[C---:B-----5:R-:W-:Y:S06]  /*14520*/  HMMA.16816.F32 R4, R184.reuse, R196, R4 ;  /* 0x000000c4b804723c */ /* 0x060fec0000001804 */
[C---:B------:R-:W-:Y:S01]  /*14530*/  HMMA.16816.F32 R8, R184.reuse, R198, R8 ;  /* 0x000000c6b808723c */ /* 0x040fe20000001808 */
[----:B------:R-:W-:Y:S05]  /*14540*/  LDSM.16.M88.4 R196, [R218] ;  /* 0x00000000dac4783b */ /* 0x000fea0000000200 */
[C---:B------:R-:W-:Y:S06]  /*14550*/  HMMA.16816.F32 R12, R184.reuse, R168, R12 ;  /* 0x000000a8b80c723c */ /* 0x040fec000000180c */
[C---:B------:R-:W-:Y:S01]  /*14560*/  HMMA.16816.F32 R16, R184.reuse, R170, R16 ;  /* 0x000000aab810723c */ /* 0x040fe20000001810 */
[----:B------:R-:W5:Y:S05]  /*14570*/  LDSM.16.M88.4 R168, [R223] ;  /* 0x00000000dfa8783b */ /* 0x000f6a0000000200 */
[C---:B------:R-:W-:Y:S06]  /*14580*/  HMMA.16816.F32 R20, R184.reuse, R200, R20 ;  /* 0x000000c8b814723c */ /* 0x040fec0000001814 */
[C---:B------:R-:W-:Y:S01]  /*14590*/  HMMA.16816.F32 R24, R184.reuse, R202, R24 ;  /* 0x000000cab818723c */ /* 0x040fe20000001818 */
[----:B------:R-:W-:Y:S05]  /*145a0*/  LDSM.16.M88.4 R200, [R217] ;  /* 0x00000000d9c8783b */ /* 0x000fea0000000200 */
[C---:B------:R-:W-:Y:S06]  /*145b0*/  HMMA.16816.F32 R28, R184.reuse, R204, R28 ;  /* 0x000000ccb81c723c */ /* 0x040fec000000181c */
[C---:B------:R-:W-:Y:S01]  /*145c0*/  HMMA.16816.F32 R32, R184.reuse, R206, R32 ;  /* 0x000000ceb820723c */ /* 0x040fe20000001820 */
[----:B------:R-:W-:Y:S05]  /*145d0*/  LDSM.16.M88.4 R204, [R237] ;  /* 0x00000000edcc783b */ /* 0x000fea0000000200 */
[C---:B------:R-:W-:Y:S06]  /*145e0*/  HMMA.16816.F32 R36, R184.reuse, R208, R36 ;  /* 0x000000d0b824723c */ /* 0x040fec0000001824 */
[C---:B------:R-:W-:Y:S01]  /*145f0*/  HMMA.16816.F32 R40, R184.reuse, R210, R40 ;  /* 0x000000d2b828723c */ /* 0x040fe20000001828 */
[----:B------:R-:W-:Y:S05]  /*14600*/  LDSM.16.M88.4 R208, [R216] ;  /* 0x00000000d8d0783b */ /* 0x000fea0000000200 */
[C---:B-1----:R-:W-:Y:S06]  /*14610*/  HMMA.16816.F32 R44, R184.reuse, R192, R44 ;  /* 0x000000c0b82c723c */ /* 0x042fec000000182c */
[C---:B------:R-:W-:Y:S01]  /*14620*/  HMMA.16816.F32 R48, R184.reuse, R194, R48 ;  /* 0x000000c2b830723c */ /* 0x040fe20000001830 */
[----:B------:R-:W-:Y:S05]  /*14630*/  LDSM.16.M88.4 R192, [R219] ;  /* 0x00000000dbc0783b */ /* 0x000fea0000000200 */
[C---:B--2---:R-:W-:Y:S06]  /*14640*/  HMMA.16816.F32 R52, R184.reuse, R172, R52 ;  /* 0x000000acb834723c */ /* 0x044fec0000001834 */
[C---:B------:R-:W-:Y:S01]  /*14650*/  HMMA.16816.F32 R56, R184.reuse, R174, R56 ;  /* 0x000000aeb838723c */ /* 0x040fe20000001838 */
[----:B------:R-:W1:Y:S05]  /*14660*/  LDSM.16.M88.4 R172, [R221] ;  /* 0x00000000ddac783b */ /* 0x000e6a0000000200 */
[C---:B---3--:R-:W-:Y:S06]  /*14670*/  HMMA.16816.F32 R60, R184.reuse, R176, R60 ;  /* 0x000000b0b83c723c */ /* 0x048fec000000183c */
[C---:B------:R-:W-:Y:S01]  /*14680*/  HMMA.16816.F32 R64, R184.reuse, R178, R64 ;  /* 0x000000b2b840723c */ /* 0x040fe20000001840 */
[----:B------:R-:W2:Y:S05]  /*14690*/  LDSM.16.M88.4 R176, [R220] ;  /* 0x00000000dcb0783b */ /* 0x000eaa0000000200 */
[C---:B----4-:R-:W-:Y:S06]  /*146a0*/  HMMA.16816.F32 R68, R184.reuse, R180, R68 ;  /* 0x000000b4b844723c */ /* 0x050fec0000001844 */
[C---:B------:R-:W-:Y:S01]  /*146b0*/  HMMA.16816.F32 R72, R184.reuse, R182, R72 ;  /* 0x000000b6b848723c */ /* 0x040fe20000001848 */
[----:B------:R-:W3:Y:S05]  /*146c0*/  LDSM.16.M88.4 R180, [R216+0x1000] ;  /* 0x00100000d8b4783b */ /* 0x000eea0000000200 */
[C---:B-----5:R-:W-:Y:S06]  /*146d0*/  HMMA.16816.F32 R76, R184.reuse, R168, R76 ;  /* 0x000000a8b84c723c */ /* 0x060fec000000184c */
[C---:B------:R-:W-:Y:S01]  /*146e0*/  HMMA.16816.F32 R80, R184.reuse, R170, R80 ;  /* 0x000000aab850723c */ /* 0x040fe20000001850 */
[----:B------:R-:W4:Y:S05]  /*146f0*/  LDSM.16.M88.4 R168, [R216+0x1800] ;  /* 0x00180000d8a8783b */ /* 0x000f2a0000000200 */
        /* <DEDUP_REMOVED lines=17> */
[----:B------:R-:W2:Y:S04]  /*14810*/  LDSM.16.M88.4 R184, [R216+0x3800] ;  /* 0x00380000d8b8783b */ /* 0x000ea80000000200 */
[----:B------:R-:W-:Y:S01]  /*14820*/  LDSM.16.M88.4 R200, [R216+0x6000] ;  /* 0x00600000d8c8783b */ /* 0x000fe20000000200 */
        /* <DEDUP_REMOVED lines=14> */
[----:B------:R-:W5:Y:S01]  /*14910*/  LDSM.16.M88.4 R188, [R216+0x7800] ;  /* 0x00780000d8bc783b */ /* 0x000f620000000200 */
[----:B------:R-:W-:Y:S04]  /*14920*/  DEPBAR.LE SB0, 0x0 ;  /* 0x000080000000791a */ /* 0x000fe80000000000 */
[C---:B-1----:R-:W-:Y:S01]  /*14930*/  HMMA.16816.F32 R44, R204.reuse, R172, R44 ;  /* 0x000000accc2c723c */ /* 0x042fe2000000182c */
[----:B------:R-:W-:Y:S05]  /*14940*/  BAR.SYNC.DEFER_BLOCKING 0x0 ;  /* 0x0000000000007b1d */ /* 0x000fea0000010000 */
[C---:B------:R-:W-:Y:S06]  /*14950*/  HMMA.16816.F32 R48, R204.reuse, R174, R48 ;  /* 0x000000aecc30723c */ /* 0x040fec0000001830 */
[C---:B--2---:R-:W-:Y:S06]  /*14960*/  HMMA.16816.F32 R52, R204.reuse, R176, R52 ;  /* 0x000000b0cc34723c */ /* 0x044fec0000001834 */
        /* <DEDUP_REMOVED lines=17> */
[C---:B-----5:R-:W-:Y:S06]  /*14a80*/  HMMA.16816.F32 R124, R204.reuse, R188, R124 ;  /* 0x000000bccc7c723c */ /* 0x060fec000000187c */
[----:B------:R-:W-:Y:S07]  /*14a90*/  HMMA.16816.F32 R128, R204, R190, R128 ;  /* 0x000000becc80723c */ /* 0x000fee0000001880 */
[----:B------:R-:W-:Y:S04]  /*14aa0*/  IMAD.MOV.U32 R204, RZ, RZ, R166 ;  /* 0x000000ffffcc7224 */ /* 0x000fe800078e00a6 */
[----:B------:R-:W-:Y:S01]  /*14ab0*/  IMAD.MOV.U32 R205, RZ, RZ, R167 ;  /* 0x000000ffffcd7224 */ /* 0x000fe200078e00a7 */
[----:B------:R-:W-:Y:S01]  /*14ac0*/  @!UPT UIADD3 URZ, URZ, URZ, URZ ;  /* 0x0000003f3f3ff290 */ /* 0x000fe2000fffe03f */
[----:B------:R-:W-:Y:S11]  /*14ad0*/  @!P2 BRA `(.L_x_800) ;  /* 0x000000100000a947 */ /* 0x000ff60003800000 */
[----:B------:R-:W1:Y:S01]  /*14ae0*/  LDC R0, c[0x0][0x248] ;  /* 0x00009200ff007b82 */ /* 0x000e620000000800 */
[----:B------:R-:W-:Y:S07]  /*14af0*/  ULDC.64 UR10, c[0x0][0x248] ;  /* 0x00009200000a7ab9 */ /* 0x000fee0000000a00 */
[----:B------:R-:W2:Y:S08]  /*14b00*/  @!P1 LDC R168, c[0x0][0x24c] ;  /* 0x00009300ffa89b82 */ /* 0x000eb00000000800 */
[----:B------:R-:W3:Y:S01]  /*14b10*/  @!P1 LDC R2, c[0x0][0x24c] ;  /* 0x00009300ff029b82 */ /* 0x000ee20000000800 */
[----:B-1----:R-:W-:Y:S04]  /*14b20*/  LEA R170, -R0, RZ, 0x8 ;  /* 0x000000ff00aa7211 */ /* 0x002fe800078e41ff */
[----:B------:R-:W-:Y:S01]  /*14b30*/  SHF.R.S32.HI R171, RZ, 0x1f, R170 ;  /* 0x0000001fffab7819 */ /* 0x000fe200000114aa */
[----:B------:R-:W-:Y:S06]  /*14b40*/  @!P0 BRA `(.L_x_801) ;  /* 0x0000000400048947 */ /* 0x000fec0003800000 */
[----:B------:R-:W1:Y:S01]  /*14b50*/  LDC R164, c[0x0][0x380] ;  /* 0x0000e000ffa47b82 */ /* 0x000e620000000800 */
[----:B------:R-:W-:Y:S01]  /*14b60*/  USHF.L.U32 UR8, UR17, 0x8, URZ ;  /* 0x0000000811087899 */ /* 0x000fe2000800063f */
[----:B------:R-:W-:Y:S03]  /*14b70*/  UMOV UR11, UR7 ;  /* 0x00000007000b7c82 */ /* 0x000fe60008000000 */
[----:B------:R-:W-:Y:S02]  /*14b80*/  UIADD3 UR10, UR8, -0x200, URZ ;  /* 0xfffffe00080a7890 */ /* 0x000fe4000fffe03f */
[----:B------:R-:W-:Y:S04]  /*14b90*/  UIADD3 UR8, UR8, -0x100, URZ ;  /* 0xffffff0008087890 */ /* 0x000fe8000fffe03f */
[----:B------:R-:W-:Y:S02]  /*14ba0*/  MOV R169, UR10 ;  /* 0x0000000a00a97c02 */ /* 0x000fe40008000f00 */
[----:B------:R-:W-:Y:S02]  /*14bb0*/  IMAD.U32 R170, RZ, RZ, UR8 ;  /* 0x00000008ffaa7e24 */ /* 0x000fe4000f8e00ff */
[----:B------:R-:W-:Y:S03]  /*14bc0*/  IABS R169, R169 ;  /* 0x000000a900a97213 */ /* 0x000fe60000000000 */
[----:B------:R-:W-:Y:S02]  /*14bd0*/  IABS R170, R170 ;  /* 0x000000aa00aa7213 */ /* 0x000fe40000000000 */
[----:B-1----:R-:W-:Y:S04]  /*14be0*/  IABS R166, R164 ;  /* 0x000000a400a67213 */ /* 0x002fe80000000000 */
[----:B------:R-:W1:Y:S10]  /*14bf0*/  I2F.RP R171, R166 ;  /* 0x000000a600ab7306 */ /* 0x000e740000209400 */
[----:B-1----:R-:W1:Y:S02]  /*14c00*/  MUFU.RCP R167, R171 ;  /* 0x000000ab00a77308 */ /* 0x002e640000001000 */
[----:B-1----:R-:W-:Y:S08]  /*14c10*/  VIADD R172, R167, 0xffffffe ;  /* 0x0ffffffea7ac7836 */ /* 0x002ff00000000000 */
[----:B------:R-:W1:Y:S02]  /*14c20*/  F2I.FTZ.U32.TRUNC.NTZ R173, R172 ;  /* 0x000000ac00ad7305 */ /* 0x000e64000021f000 */
[--C-:B-1----:R-:W-:Y:S02]  /*14c30*/  IMAD.MOV R167, RZ, RZ, -R173.reuse ;  /* 0x000000ffffa77224 */ /* 0x102fe400078e0aad */
[----:B------:R-:W-:Y:S02]  /*14c40*/  IMAD.MOV.U32 R172, RZ, RZ, RZ ;  /* 0x000000ffffac7224 */ /* 0x000fe400078e00ff */
[----:B------:R-:W-:Y:S04]  /*14c50*/  IMAD R167, R167, R166, RZ ;  /* 0x000000a6a7a77224 */ /* 0x000fe800078e02ff */
[----:B------:R-:W-:Y:S06]  /*14c60*/  IMAD.HI.U32 R173, R173, R167, R172 ;  /* 0x000000a7adad7227 */ /* 0x000fec00078e00ac */
[C---:B------:R-:W-:Y:S04]  /*14c70*/  IMAD.HI.U32 R172, R173.reuse, R169, RZ ;  /* 0x000000a9adac7227 */ /* 0x040fe800078e00ff */
[----:B------:R-:W-:Y:S01]  /*14c80*/  IMAD.HI.U32 R173, R173, R170, RZ ;  /* 0x000000aaadad7227 */ /* 0x000fe200078e00ff */
[----:B------:R-:W-:Y:S03]  /*14c90*/  IADD3 R167, -R172, RZ, RZ ;  /* 0x000000ffaca77210 */ /* 0x000fe60007ffe1ff */
[----:B------:R-:W-:Y:S02]  /*14ca0*/  IMAD.MOV R171, RZ, RZ, -R173 ;  /* 0x000000ffffab7224 */ /* 0x000fe400078e0aad */
[----:B------:R-:W-:Y:S01]  /*14cb0*/  IMAD R169, R166, R167, R169 ;  /* 0x000000a7a6a97224 */ /* 0x000fe200078e02a9 */
[----:B------:R-:W-:Y:S01]  /*14cc0*/  LOP3.LUT R167, R164, UR8, RZ, 0x3c, !PT ;  /* 0x00000008a4a77c12 */ /* 0x000fe2000f8e3cff */
[C---:B------:R-:W-:Y:S01]  /*14cd0*/  IMAD R170, R166.reuse, R171, R170 ;  /* 0x000000aba6aa7224 */ /* 0x040fe200078e02aa */
[----:B------:R-:W-:Y:S02]  /*14ce0*/  LOP3.LUT R171, RZ, R164, RZ, 0x33, !PT ;  /* 0x000000a4ffab7212 */ /* 0x000fe400078e33ff */
[C---:B------:R-:W-:Y:S02]  /*14cf0*/  ISETP.GT.U32.AND P3, PT, R166.reuse, R169, PT ;  /* 0x000000a9a600720c */ /* 0x040fe40003f64070 */
[----:B------:R-:W-:Y:S11]  /*14d00*/  ISETP.GT.U32.AND P4, PT, R166, R170, PT ;  /* 0x000000aaa600720c */ /* 0x000ff60003f84070 */
[----:B------:R-:W-:Y:S02]  /*14d10*/  @!P3 IMAD.IADD R169, R169, 0x1, -R166 ;  /* 0x00000001a9a9b824 */ /* 0x000fe400078e0aa6 */
[-C--:B------:R-:W-:Y:S01]  /*14d20*/  @!P4 IADD3 R170, R170, -R166.reuse, RZ ;  /* 0x800000a6aaaac210 */ /* 0x080fe20007ffe0ff */
[----:B------:R-:W-:Y:S01]  /*14d30*/  @!P3 VIADD R172, R172, 0x1 ;  /* 0x00000001acacb836 */ /* 0x000fe20000000000 */
[----:B------:R-:W-:Y:S01]  /*14d40*/  ISETP.GE.AND P3, PT, R167, RZ, PT ;  /* 0x000000ffa700720c */ /* 0x000fe20003f66270 */
[----:B------:R-:W-:Y:S01]  /*14d50*/  @!P4 VIADD R173, R173, 0x1 ;  /* 0x00000001adadc836 */ /* 0x000fe20000000000 */
[-C--:B------:R-:W-:Y:S02]  /*14d60*/  ISETP.GE.U32.AND P5, PT, R169, R166.reuse, PT ;  /* 0x000000a6a900720c */ /* 0x080fe40003fa6070 */
[----:B------:R-:W-:Y:S02]  /*14d70*/  ISETP.GE.U32.AND P6, PT, R170, R166, PT ;  /* 0x000000a6aa00720c */ /* 0x000fe40003fc6070 */
[C---:B------:R-:W-:Y:S01]  /*14d80*/  LOP3.LUT R166, R164.reuse, UR10, RZ, 0x3c, !PT ;  /* 0x0000000aa4a67c12 */ /* 0x040fe2000f8e3cff */
[----:B------:R-:W-:Y:S01]  /*14d90*/  UMOV UR10, UR6 ;  /* 0x00000006000a7c82 */ /* 0x000fe20008000000 */
[----:B------:R-:W-:Y:S02]  /*14da0*/  ISETP.NE.AND P4, PT, R164, RZ, PT ;  /* 0x000000ffa400720c */ /* 0x000fe40003f85270 */
[----:B------:R-:W-:Y:S05]  /*14db0*/  ISETP.GE.AND P2, PT, R166, RZ, PT ;  /* 0x000000ffa600720c */ /* 0x000fea0003f46270 */
[----:B------:R-:W-:Y:S02]  /*14dc0*/  @P5 IADD3 R172, R172, 0x1, RZ ;  /* 0x00000001acac5810 */ /* 0x000fe40007ffe0ff */
[----:B------:R-:W-:Y:S05]  /*14dd0*/  @P6 VIADD R173, R173, 0x1 ;  /* 0x00000001adad6836 */ /* 0x000fea0000000000 */
[----:B------:R-:W-:Y:S01]  /*14de0*/  @!P3 IADD3 R173, -R173, RZ, RZ ;  /* 0x000000ffadadb210 */ /* 0x000fe20007ffe1ff */
[----:B------:R-:W-:Y:S05]  /*14df0*/  @!P2 IMAD.MOV R172, RZ, RZ, -R172 ;  /* 0x000000ffffaca224 */ /* 0x000fea00078e0aac */
[C---:B------:R-:W-:Y:S02]  /*14e00*/  SEL R167, R171.reuse, R172, !P4 ;  /* 0x000000acaba77207 */ /* 0x040fe40006000000 */
[----:B------:R-:W-:Y:S02]  /*14e10*/  SEL R171, R171, R173, !P4 ;  /* 0x000000adabab7207 */ /* 0x000fe40006000000 */
[-C--:B------:R-:W-:Y:S02]  /*14e20*/  LEA R176, P3, R167, R246.reuse, 0x2 ;  /* 0x000000f6a7b07211 */ /* 0x080fe400078610ff */
[----:B------:R-:W-:Y:S02]  /*14e30*/  LEA R174, P2, R171, R246, 0x2 ;  /* 0x000000f6abae7211 */ /* 0x000fe400078410ff */
[-C--:B------:R-:W-:Y:S02]  /*14e40*/  LEA.HI.X.SX32 R177, R167, R247.reuse, 0x2, P3 ;  /* 0x000000f7a7b17211 */ /* 0x080fe400018f16ff */
[C---:B------:R-:W-:Y:S01]  /*14e50*/  LEA.HI.X.SX32 R175, R171.reuse, R247, 0x2, P2 ;  /* 0x000000f7abaf7211 */ /* 0x040fe200010f16ff */
[----:B------:R-:W-:Y:S02]  /*14e60*/  IMAD.IADD R171, R171, 0x1, -R167 ;  /* 0x00000001abab7824 */ /* 0x000fe400078e0aa7 */
[----:B------:R-:W4:Y:S01]  /*14e70*/  LDG.E R169, desc[UR22][R176.64] ;  /* 0x00000016b0a97981 */ /* 0x000f22000c1e1900 */
[----:B------:R-:W1:Y:S01]  /*14e80*/  LDC.64 R166, c[0x0][0x230] ;  /* 0x00008c00ffa67b82 */ /* 0x000e620000000a00 */
[----:B------:R-:W-:Y:S02]  /*14e90*/  IMAD R172, R171, R164, -0x100 ;  /* 0xffffff00abac7424 */ /* 0x000fe400078e02a4 */
[----:B------:R-:W4:Y:S02]  /*14ea0*/  LDG.E R170, desc[UR22][R174.64] ;  /* 0x00000016aeaa7981 */ /* 0x000f24000c1e1900 */
[----:B------:R-:W-:Y:S01]  /*14eb0*/  IMAD R164, R172, UR7, RZ ;  /* 0x00000007aca47c24 */ /* 0x000fe2000f8e02ff */
[----:B------:R-:W-:Y:S05]  /*14ec0*/  SHF.R.S32.HI R171, RZ, 0x1f, R172 ;  /* 0x0000001fffab7819 */ /* 0x000fea00000114ac */
[----:B------:R-:W-:Y:S01]  /*14ed0*/  IMAD R164, R171, UR6, R164 ;  /* 0x00000006aba47c24 */ /* 0x000fe2000f8e02a4 */
[----:B----4-:R-:W-:Y:S01]  /*14ee0*/  IADD3 R169, -R170, R169, RZ ;  /* 0x000000a9aaa97210 */ /* 0x010fe20007ffe1ff */
[----:B------:R-:W-:Y:S03]  /*14ef0*/  IMAD.WIDE.U32 R170, R172, UR6, RZ ;  /* 0x00000006acaa7c25 */ /* 0x000fe6000f8e00ff */
[----:B------:R-:W-:Y:S01]  /*14f00*/  SHF.R.S32.HI R173, RZ, 0x1f, R169 ;  /* 0x0000001fffad7819 */ /* 0x000fe200000114a9 */
[----:B------:R-:W-:Y:S04]  /*14f10*/  IMAD.IADD R171, R171, 0x1, R164 ;  /* 0x00000001abab7824 */ /* 0x000fe800078e02a4 */
[-C--:B-1----:R-:W-:Y:S02]  /*14f20*/  IMAD R164, R173, R166.reuse, RZ ;  /* 0x000000a6ada47224 */ /* 0x082fe400078e02ff */
[C---:B------:R-:W-:Y:S04]  /*14f30*/  IMAD.WIDE.U32 R170, R169.reuse, R166, R170 ;  /* 0x000000a6a9aa7225 */ /* 0x040fe800078e00aa */
[----:B------:R-:W-:Y:S05]  /*14f40*/  IMAD R164, R169, R167, R164 ;  /* 0x000000a7a9a47224 */ /* 0x000fea00078e02a4 */
[----:B------:R-:W-:Y:S07]  /*14f50*/  IADD3 R171, R171, R164, RZ ;  /* 0x000000a4abab7210 */ /* 0x000fee0007ffe0ff */
.L_x_801:
[----:B------:R1:W-:Y:S01]  /*14f60*/  @P1 STS.128 [R242+0x2000], RZ ;  /* 0x002000fff2001388 */ /* 0x0003e20000000c00 */
[CC--:B------:R-:W-:Y:S01]  /*14f70*/  LEA R184, P3, R170.reuse, R250.reuse, 0x1 ;  /* 0x000000faaab87211 */ /* 0x0c0fe200078608ff */
[----:B------:R-:W4:Y:S01]  /*14f80*/  @!P1 LDC R166, c[0x0][0x24c] ;  /* 0x00009300ffa69b82 */ /* 0x000f220000000800 */
[----:B------:R-:W-:Y:S01]  /*14f90*/  @!P1 IADD3 R167, P2, R170, UR15, RZ ;  /* 0x0000000faaa79c10 */ /* 0x000fe2000ff5e0ff */
[----:B------:R-:W-:Y:S01]  /*14fa0*/  @!P1 IMAD.WIDE.U32 R174, R0, 0x30, R170 ;  /* 0x0000003000ae9825 */ /* 0x000fe200078e00aa */
[-C--:B------:R-:W-:Y:S01]  /*14fb0*/  LEA.HI.X R185, R170, R251.reuse, R171, 0x1, P3 ;  /* 0x000000fbaab97211 */ /* 0x080fe200018f0cab */
[----:B------:R-:W-:Y:S01]  /*14fc0*/  UMOV UR6, UR10 ;  /* 0x0000000a00067c82 */ /* 0x000fe20008000000 */
[----:B------:R-:W-:Y:S01]  /*14fd0*/  @!P1 IADD3.X R164, R171, UR14, RZ, P2, !PT ;  /* 0x0000000eaba49c10 */ /* 0x000fe200097fe4ff */
[----:B---3--:R-:W-:Y:S01]  /*14fe0*/  @!P1 IMAD R2, R2, 0x30, RZ ;  /* 0x0000003002029824 */ /* 0x008fe200078e02ff */
[C---:B------:R-:W-:Y:S01]  /*14ff0*/  @!P1 LEA R178, P2, R167.reuse, R250, 0x1 ;  /* 0x000000faa7b29211 */ /* 0x040fe200078408ff */
[----:B------:R-:W-:Y:S01]  /*15000*/  @!PT LDS RZ, [RZ] ;  /* 0x00000000fffff984 */ /* 0x000fe20000000800 */
[----:B------:R-:W-:Y:S01]  /*15010*/  @!PT LDS RZ, [RZ] ;  /* 0x00000000fffff984 */ /* 0x000fe20000000800 */
[----:B------:R-:W-:Y:S01]  /*15020*/  @!PT LDS RZ, [RZ] ;  /* 0x00000000fffff984 */ /* 0x000fe20000000800 */
[----:B------:R-:W-:Y:S01]  /*15030*/  @!P1 LDGSTS.E.BYPASS.LTC128B.128 [R242+0x2000], desc[UR22][R184.64] ;  /* 0x02000000b8f29fae */ /* 0x000fe2000b901d56 */
[----:B------:R-:W-:Y:S01]  /*15040*/  @!P1 LEA R169, P3, R0, R170, 0x5 ;  /* 0x000000aa00a99211 */ /* 0x000fe200078628ff */
[----:B------:R-:W-:Y:S01]  /*15050*/  @!P1 IMAD.IADD R2, R2, 0x1, R175 ;  /* 0x0000000102029824 */ /* 0x000fe200078e02af */
[----:B------:R-:W-:Y:S01]  /*15060*/  @!P1 LEA.HI.X R179, R167, R251, R164, 0x1, P2 ;  /* 0x000000fba7b39211 */ /* 0x000fe200010f0ca4 */
[----:B------:R1:W-:Y:S01]  /*15070*/  @P1 STS.128 [R242+0x2800], RZ ;  /* 0x002800fff2001388 */ /* 0x0003e20000000c00 */
[----:B------:R-:W3:Y:S01]  /*15080*/  @!P1 LDC R167, c[0x0][0x24c] ;  /* 0x00009300ffa79b82 */ /* 0x000ee20000000800 */
[CC--:B------:R-:W-:Y:S01]  /*15090*/  @!P1 LEA R172, P2, R169.reuse, R250.reuse, 0x1 ;  /* 0x000000faa9ac9211 */ /* 0x0c0fe200078408ff */
[----:B------:R-:W-:Y:S01]  /*150a0*/  @!P1 IMAD.MOV.U32 R182, RZ, RZ, R170 ;  /* 0x000000ffffb69224 */ /* 0x000fe200078e00aa */
[----:B------:R-:W-:Y:S01]  /*150b0*/  @!PT LDS RZ, [RZ] ;  /* 0x00000000fffff984 */ /* 0x000fe20000000800 */
[----:B------:R-:W-:Y:S01]  /*150c0*/  @!PT LDS RZ, [RZ] ;  /* 0x00000000fffff984 */ /* 0x000fe20000000800 */
[----:B------:R-:W-:Y:S01]  /*150d0*/  @!PT LDS RZ, [RZ] ;  /* 0x00000000fffff984 */ /* 0x000fe20000000800 */
[----:B------:R5:W-:Y:S01]  /*150e0*/  @!P1 LDGSTS.E.BYPASS.LTC128B.128 [R242+0x2800], desc[UR22][R178.64] ;  /* 0x02800000b2f29fae */ /* 0x000be2000b901d56 */
[----:B--2---:R-:W-:Y:S01]  /*150f0*/  @!P1 LEA.HI.X R168, R0, R171, R168, 0x5, P3 ;  /* 0x000000ab00a89211 */ /* 0x004fe200018f2ca8 */
[--C-:B------:R-:W-:Y:S01]  /*15100*/  @!P1 IMAD.MOV.U32 R183, RZ, RZ, R171.reuse ;  /* 0x000000ffffb79224 */ /* 0x100fe200078e00ab */
[----:B------:R-:W-:Y:S01]  /*15110*/  UMOV UR7, UR11 ;  /* 0x0000000b00077c82 */ /* 0x000fe20008000000 */
[----:B------:R1:W-:Y:S01]  /*15120*/  @P1 STS.128 [R242+0x3000], RZ ;  /* 0x003000fff2001388 */ /* 0x0003e20000000c00 */
[-C--:B------:R-:W-:Y:S01]  /*15130*/  @!P1 LEA.HI.X R173, R169, R251.reuse, R168, 0x1, P2 ;  /* 0x000000fba9ad9211 */ /* 0x080fe200010f0ca8 */
[----:B------:R-:W2:Y:S01]  /*15140*/  @!P1 LDC R164, c[0x0][0x24c] ;  /* 0x00009300ffa49b82 */ /* 0x000ea20000000800 */
[----:B------:R-:W-:Y:S01]  /*15150*/  @!P1 LEA R180, P2, R174, R250, 0x1 ;  /* 0x000000faaeb49211 */ /* 0x000fe200078408ff */
[--C-:B------:R-:W-:Y:S01]  /*15160*/  @!P1 IMAD.MOV.U32 R169, RZ, RZ, R171.reuse ;  /* 0x000000ffffa99224 */ /* 0x100fe200078e00ab */
[----:B------:R-:W-:Y:S01]  /*15170*/  @!P1 LEA R168, P3, R0, R170, 0x6 ;  /* 0x000000aa00a89211 */ /* 0x000fe200078630ff */
[----:B------:R-:W-:Y:S01]  /*15180*/  @!PT LDS RZ, [RZ] ;  /* 0x00000000fffff984 */ /* 0x000fe20000000800 */
[----:B------:R-:W-:Y:S01]  /*15190*/  @!PT LDS RZ, [RZ] ;  /* 0x00000000fffff984 */ /* 0x000fe20000000800 */
[----:B------:R-:W-:Y:S01]  /*151a0*/  @!PT LDS RZ, [RZ] ;  /* 0x00000000fffff984 */ /* 0x000fe20000000800 */
[----:B------:R-:W-:Y:S01]  /*151b0*/  @!P1 LDGSTS.E.BYPASS.LTC128B.128 [R242+0x3000], desc[UR22][R172.64] ;  /* 0x03000000acf29fae */ /* 0x000fe2000b901d56 */
[----:B------:R-:W-:Y:S01]  /*151c0*/  @!P1 LEA.HI.X R181, R174, R251, R2, 0x1, P2 ;  /* 0x000000fbaeb59211 */ /* 0x000fe200010f0c02 */
[--C-:B------:R-:W-:Y:S01]  /*151d0*/  @!P1 IMAD.WIDE.U32 R174, R0, 0x50, R170.reuse ;  /* 0x0000005000ae9825 */ /* 0x100fe200078e00aa */
[-C--:B------:R-:W-:Y:S01]  /*151e0*/  @!P1 LEA R176, P2, R168, R250.reuse, 0x1 ;  /* 0x000000faa8b09211 */ /* 0x080fe200078408ff */
[----:B------:R1:W-:Y:S01]  /*151f0*/  @P1 STS.128 [R242+0x3800], RZ ;  /* 0x003800fff2001388 */ /* 0x0003e20000000c00 */
[----:B------:R-:W5:Y:S01]  /*15200*/  @!P1 LDC R2, c[0x0][0x24c] ;  /* 0x00009300ff029b82 */ /* 0x000f620000000800 */
[C---:B------:R-:W-:Y:S02]  /*15210*/  @!P1 IMAD.WIDE.U32 R188, R0.reuse, 0x90, R170 ;  /* 0x0000009000bc9825 */ /* 0x040fe400078e00aa */
[----:B------:R-:W-:Y:S01]  /*15220*/  @!PT LDS RZ, [RZ] ;  /* 0x00000000fffff984 */ /* 0x000fe20000000800 */
[----:B------:R-:W-:Y:S01]  /*15230*/  @!PT LDS RZ, [RZ] ;  /* 0x00000000fffff984 */ /* 0x000fe20000000800 */
[----:B------:R-:W-:Y:S01]  /*15240*/  @!PT LDS RZ, [RZ] ;  /* 0x00000000fffff984 */ /* 0x000fe20000000800 */
[----:B------:R1:W-:Y:S02]  /*15250*/  @!P1 LDGSTS.E.BYPASS.LTC128B.128 [R242+0x3800], desc[UR22][R180.64] ;  /* 0x03800000b4f29fae */ /* 0x0003e4000b901d56 */
[----:B------:R-:W-:Y:S02]  /*15260*/  @!P1 IMAD.WIDE.U32 R182, R0, 0xa0, R182 ;  /* 0x000000a000b69825 */ /* 0x000fe400078e00b6 */
[----:B------:R1:W-:Y:S02]  /*15270*/  @P1 STS.128 [R242+0x4000], RZ ;  /* 0x004000fff2001388 */ /* 0x0003e40000000c00 */
[----:B-----5:R-:W-:Y:S01]  /*15280*/  @!P1 IMAD R2, R2, 0x70, RZ ;  /* 0x0000007002029824 */ /* 0x020fe200078e02ff */
[----:B---3--:R-:W-:Y:S01]  /*15290*/  @!P1 LEA.HI.X R167, R0, R171, R167, 0x6, P3 ;  /* 0x000000ab00a79211 */ /* 0x008fe200018f34a7 */
[----:B----4-:R-:W-:Y:S01]  /*152a0*/  @!P1 IMAD R166, R166, 0x50, RZ ;  /* 0x00000050a6a69824 */ /* 0x010fe200078e02ff */
[----:B------:R-:W-:Y:S01]  /*152b0*/  @!P1 LEA R178, P3, R174, R250, 0x1 ;  /* 0x000000faaeb29211 */ /* 0x000fe200078608ff */
[----:B--2---:R-:W-:Y:S01]  /*152c0*/  @!P1 IMAD R164, R164, 0x60, RZ ;  /* 0x00000060a4a49824 */ /* 0x004fe200078e02ff */
[-C--:B------:R-:W-:Y:S01]  /*152d0*/  @!P1 LEA.HI.X R177, R168, R251.reuse, R167, 0x1, P2 ;  /* 0x000000fba8b19211 */ /* 0x080fe200010f0ca7 */
[----:B------:R-:W-:Y:S01]  /*152e0*/  @!P1 IMAD.IADD R166, R166, 0x1, R175 ;  /* 0x00000001a6a69824 */ /* 0x000fe200078e02af */
[----:B------:R-:W2:Y:S01]  /*152f0*/  @!P1 LDC R167, c[0x0][0x24c] ;  /* 0x00009300ffa79b82 */ /* 0x000ea20000000800 */
[----:B------:R-:W-:Y:S01]  /*15300*/  @!P1 IMAD.MOV.U32 R168, RZ, RZ, R170 ;  /* 0x000000ffffa89224 */ /* 0x000fe200078e00aa */
[----:B-1----:R-:W-:Y:S01]  /*15310*/  @!P1 MOV R180, R170 ;  /* 0x000000aa00b49202 */ /* 0x002fe20000000f00 */
[----:B------:R-:W-:Y:S01]  /*15320*/  @!PT LDS RZ, [RZ] ;  /* 0x00000000fffff984 */ /* 0x000fe20000000800 */
[----:B------:R-:W-:Y:S01]  /*15330*/  @!PT LDS RZ, [RZ] ;  /* 0x00000000fffff984 */ /* 0x000fe20000000800 */
[----:B------:R-:W-:Y:S01]  /*15340*/  @!PT LDS RZ, [RZ] ;  /* 0x00000000fffff984 */ /* 0x000fe20000000800 */
[----:B------:R1:W-:Y:S01]  /*15350*/  @!P1 LDGSTS.E.BYPASS.LTC128B.128 [R242+0x4000], desc[UR22][R176.64] ;  /* 0x04000000b0f29fae */ /* 0x0003e2000b901d56 */
[----:B------:R-:W-:Y:S01]  /*15360*/  @!P1 LEA.HI.X R179, R174, R251, R166, 0x1, P3 ;  /* 0x000000fbaeb39211 */ /* 0x000fe200018f0ca6 */
[C---:B------:R-:W-:Y:S02]  /*15370*/  @!P1 IMAD.WIDE.U32 R168, R0.reuse, 0x60, R168 ;  /* 0x0000006000a89825 */ /* 0x040fe400078e00a8 */
[----:B------:R3:W-:Y:S01]  /*15380*/  @P1 STS.128 [R242+0x4800], RZ ;  /* 0x004800fff2001388 */ /* 0x0007e20000000c00 */
[----:B------:R-:W4:Y:S01]  /*15390*/  @!P1 LDC R166, c[0x0][0x24c] ;  /* 0x00009300ffa69b82 */ /* 0x000f220000000800 */
[----:B------:R-:W-:Y:S01]  /*153a0*/  @!P1 IMAD.WIDE.U32 R174, R0, 0x70, R170 ;  /* 0x0000007000ae9825 */ /* 0x000fe200078e00aa */
[-C--:B------:R-:W-:Y:S01]  /*153b0*/  @!P1 LEA R172, P2, R168, R250.reuse, 0x1 ;  /* 0x000000faa8ac9211 */ /* 0x080fe200078408ff */
[----:B------:R-:W-:Y:S01]  /*153c0*/  @!PT LDS RZ, [RZ] ;  /* 0x00000000fffff984 */ /* 0x000fe20000000800 */
[----:B------:R-:W-:Y:S01]  /*153d0*/  @!PT LDS RZ, [RZ] ;  /* 0x00000000fffff984 */ /* 0x000fe20000000800 */
[----:B------:R-:W-:Y:S01]  /*153e0*/  @!PT LDS RZ, [RZ] ;  /* 0x00000000fffff984 */ /* 0x000fe20000000800 */
[----:B------:R5:W-:Y:S01]  /*153f0*/  @!P1 LDGSTS.E.BYPASS.LTC128B.128 [R242+0x4800], desc[UR22][R178.64] ;  /* 0x04800000b2f29fae */ /* 0x000be2000b901d56 */
[----:B------:R-:W-:Y:S01]  /*15400*/  @!P1 IADD3 R164, R164, R169, RZ ;  /* 0x000000a9a4a49210 */ /* 0x000fe20007ffe0ff */
[----:B------:R-:W-:Y:S02]  /*15410*/  @!P1 IMAD.IADD R2, R2, 0x1, R175 ;  /* 0x0000000102029824 */ /* 0x000fe400078e02af */
[----:B------:R3:W-:Y:S01]  /*15420*/  @P1 STS.128 [R242+0x5000], RZ ;  /* 0x005000fff2001388 */ /* 0x0007e20000000c00 */
[-C--:B------:R-:W-:Y:S01]  /*15430*/  @!P1 LEA.HI.X R173, R168, R251.reuse, R164, 0x1, P2 ;  /* 0x000000fba8ad9211 */ /* 0x080fe200010f0ca4 */
[----:B------:R-:W3:Y:S01]  /*15440*/  @!P1 LDC R169, c[0x0][0x24c] ;  /* 0x00009300ffa99b82 */ /* 0x000ee20000000800 */
[C---:B------:R-:W-:Y:S01]  /*15450*/  @!P1 LEA R190, P2, R174.reuse, R250, 0x1 ;  /* 0x000000faaebe9211 */ /* 0x040fe200078408ff */
[--C-:B------:R-:W-:Y:S02]  /*15460*/  @!P1 IMAD.MOV.U32 R181, RZ, RZ, R171.reuse ;  /* 0x000000ffffb59224 */ /* 0x100fe400078e00ab */
[----:B------:R-:W-:Y:S01]  /*15470*/  @!PT LDS RZ, [RZ] ;  /* 0x00000000fffff984 */ /* 0x000fe20000000800 */
[----:B------:R-:W-:Y:S01]  /*15480*/  @!PT LDS RZ, [RZ] ;  /* 0x00000000fffff984 */ /* 0x000fe20000000800 */
[----:B------:R-:W-:Y:S01]  /*15490*/  @!PT LDS RZ, [RZ] ;  /* 0x00000000fffff984 */ /* 0x000fe20000000800 */
[----:B------:R5:W-:Y:S01]  /*154a0*/  @!P1 LDGSTS.E.BYPASS.LTC128B.128 [R242+0x5000], desc[UR22][R172.64] ;  /* 0x05000000acf29fae */ /* 0x000be2000b901d56 */
[----:B------:R-:W-:Y:S01]  /*154b0*/  @!P1 LEA.HI.X R191, R174, R251, R2, 0x1, P2 ;  /* 0x000000fbaebf9211 */ /* 0x000fe200010f0c02 */
[----:B------:R-:W-:Y:S01]  /*154c0*/  @!P1 IMAD.MOV.U32 R174, RZ, RZ, R170 ;  /* 0x000000ffffae9224 */ /* 0x000fe200078e00aa */
[----:B------:R-:W-:Y:S01]  /*154d0*/  @!P1 LEA R168, P2, R0, R170, 0x7 ;  /* 0x000000aa00a89211 */ /* 0x000fe200078438ff */
[----:B------:R1:W-:Y:S01]  /*154e0*/  @P1 STS.128 [R242+0x5800], RZ ;  /* 0x005800fff2001388 */ /* 0x0003e20000000c00 */
[----:B------:R-:W4:Y:S01]  /*154f0*/  @!P1 LDC R164, c[0x0][0x24c] ;  /* 0x00009300ffa49b82 */ /* 0x000f220000000800 */
[----:B--2---:R-:W-:Y:S01]  /*15500*/  @!P1 IMAD R167, R167, 0x90, RZ ;  /* 0x00000090a7a79824 */ /* 0x004fe200078e02ff */
[----:B------:R-:W-:Y:S01]  /*15510*/  @!P1 LEA R186, P3, R168, R250, 0x1 ;  /* 0x000000faa8ba9211 */ /* 0x000fe200078608ff */
[----:B------:R-:W-:Y:S01]  /*15520*/  @!PT LDS RZ, [RZ] ;  /* 0x00000000fffff984 */ /* 0x000fe20000000800 */
[----:B------:R-:W-:Y:S01]  /*15530*/  @!PT LDS RZ, [RZ] ;  /* 0x00000000fffff984 */ /* 0x000fe20000000800 */
[----:B------:R-:W-:Y:S01]  /*15540*/  @!PT LDS RZ, [RZ] ;  /* 0x00000000fffff984 */ /* 0x000fe20000000800 */
[----:B------:R2:W-:Y:S01]  /*15550*/  @!P1 LDGSTS.E.BYPASS.LTC128B.128 [R242+0x5800], desc[UR22][R190.64] ;  /* 0x05800000bef29fae */ /* 0x0005e2000b901d56 */
[-C--:B-1----:R-:W-:Y:S01]  /*15560*/  @!P1 MOV R176, R170.reuse ;  /* 0x000000aa00b09202 */ /* 0x082fe20000000f00 */
[--C-:B------:R-:W-:Y:S02]  /*15570*/  @!P1 IMAD.MOV.U32 R177, RZ, RZ, R171.reuse ;  /* 0x000000ffffb19224 */ /* 0x100fe400078e00ab */
[----:B------:R1:W-:Y:S01]  /*15580*/  @P1 STS.128 [R242+0x6000], RZ ;  /* 0x006000fff2001388 */ /* 0x0003e20000000c00 */
[----:B------:R-:W1:Y:S01]  /*15590*/  @!P1 LDC R2, c[0x0][0x24c] ;  /* 0x00009300ff029b82 */ /* 0x000e620000000800 */
[----:B------:R-:W-:Y:S02]  /*155a0*/  @!P1 IMAD.MOV.U32 R175, RZ, RZ, R171 ;  /* 0x000000ffffaf9224 */ /* 0x000fe400078e00ab */
[C---:B------:R-:W-:Y:S01]  /*155b0*/  @!P1 IMAD.WIDE.U32 R180, R0.reuse, 0xb0, R180 ;  /* 0x000000b000b49825 */ /* 0x040fe200078e00b4 */
[----:B---3--:R-:W-:Y:S03]  /*155c0*/  @!P1 LEA.HI.X R169, R0, R171, R169, 0x7, P2 ;  /* 0x000000ab00a99211 */ /* 0x008fe600010f3ca9 */
[----:B-----5:R-:W-:Y:S02]  /*155d0*/  @!P1 IMAD.MOV.U32 R178, RZ, RZ, R170 ;  /* 0x000000ffffb29224 */ /* 0x020fe400078e00aa */
[----:B------:R-:W-:Y:S01]  /*155e0*/  @!P1 IMAD.MOV.U32 R179, RZ, RZ, R171 ;  /* 0x000000ffffb39224 */ /* 0x000fe200078e00ab */
[-C--:B------:R-:W-:Y:S01]  /*155f0*/  @!P1 LEA.HI.X R187, R168, R251.reuse, R169, 0x1, P3 ;  /* 0x000000fba8bb9211 */ /* 0x080fe200018f0ca9 */
[----:B------:R-:W-:Y:S01]  /*15600*/  @!P1 IMAD.WIDE.U32 R176, R0, 0xd0, R176 ;  /* 0x000000d000b09825 */ /* 0x000fe200078e00b0 */
[----:B------:R-:W3:Y:S02]  /*15610*/  @!P1 LDC R168, c[0x0][0x24c] ;  /* 0x00009300ffa89b82 */ /* 0x000ee40000000800 */
[----:B------:R-:W-:Y:S01]  /*15620*/  @!P1 MOV R172, R170 ;  /* 0x000000aa00ac9202 */ /* 0x000fe20000000f00 */
[----:B------:R-:W-:Y:S01]  /*15630*/  @!PT LDS RZ, [RZ] ;  /* 0x00000000fffff984 */ /* 0x000fe20000000800 */
[----:B------:R-:W-:Y:S01]  /*15640*/  @!PT LDS RZ, [RZ] ;  /* 0x00000000fffff984 */ /* 0x000fe20000000800 */
[----:B------:R-:W-:Y:S01]  /*15650*/  @!PT LDS RZ, [RZ] ;  /* 0x00000000fffff984 */ /* 0x000fe20000000800 */
[----:B------:R-:W-:Y:S01]  /*15660*/  @!P1 LDGSTS.E.BYPASS.LTC128B.128 [R242+0x6000], desc[UR22][R186.64] ;  /* 0x06000000baf29fae */ /* 0x000fe2000b901d56 */
[----:B------:R-:W-:Y:S01]  /*15670*/  @!P1 IMAD.MOV.U32 R173, RZ, RZ, R171 ;  /* 0x000000ffffad9224 */ /* 0x000fe200078e00ab */
[-C--:B------:R-:W-:Y:S01]  /*15680*/  @!P1 LEA R170, P2, R188, R250.reuse, 0x1 ;  /* 0x000000fabcaa9211 */ /* 0x080fe200078408ff */
[----:B------:R-:W-:Y:S01]  /*15690*/  @!P1 IMAD.WIDE.U32 R178, R0, 0xc0, R178 ;  /* 0x000000c000b29825 */ /* 0x000fe200078e00b2 */
[----:B------:R1:W-:Y:S02]  /*156a0*/  @P1 STS.128 [R242+0x6800], RZ ;  /* 0x006800fff2001388 */ /* 0x0003e40000000c00 */
[-C--:B--2---:R-:W-:Y:S01]  /*156b0*/  @!P1 LEA R190, P3, R180, R250.reuse, 0x1 ;  /* 0x000000fab4be9211 */ /* 0x084fe200078608ff */
[C---:B------:R-:W-:Y:S04]  /*156c0*/  @!P1 IMAD.WIDE.U32 R174, R0.reuse, 0xe0, R174 ;  /* 0x000000e000ae9825 */ /* 0x040fe800078e00ae */
[----:B------:R-:W-:Y:S04]  /*156d0*/  @!P1 IMAD.WIDE.U32 R172, R0, 0xf0, R172 ;  /* 0x000000f000ac9825 */ /* 0x000fe800078e00ac */
[----:B------:R-:W-:Y:S02]  /*156e0*/  @!P1 IMAD.IADD R0, R167, 0x1, R189 ;  /* 0x00000001a7009824 */ /* 0x000fe400078e02bd */
[----:B----4-:R-:W-:Y:S01]  /*156f0*/  @!P1 IMAD R169, R166, 0xa0, RZ ;  /* 0x000000a0a6a99824 */ /* 0x010fe200078e02ff */
[----:B------:R-:W2:Y:S01]  /*15700*/  @!P1 LDC R167, c[0x0][0x24c] ;  /* 0x00009300ffa79b82 */ /* 0x000ea20000000800 */
[----:B------:R-:W-:Y:S01]  /*15710*/  @!P1 IMAD R164, R164, 0xb0, RZ ;  /* 0x000000b0a4a49824 */ /* 0x000fe200078e02ff */
[----:B------:R-:W-:Y:S01]  /*15720*/  @!P1 LEA.HI.X R171, R188, R251, R0, 0x1, P2 ;  /* 0x000000fbbcab9211 */ /* 0x000fe200010f0c00 */
[----:B------:R-:W-:Y:S01]  /*15730*/  @!P1 IMAD.IADD R166, R169, 0x1, R183 ;  /* 0x00000001a9a69824 */ /* 0x000fe200078e02b7 */
[-C--:B------:R-:W-:Y:S01]  /*15740*/  @!P1 LEA R188, P2, R182, R250.reuse, 0x1 ;  /* 0x000000fab6bc9211 */ /* 0x080fe200078408ff */
[----:B-1----:R-:W-:Y:S01]  /*15750*/  @!P1 IMAD R169, R2, 0xc0, RZ ;  /* 0x000000c002a99824 */ /* 0x002fe200078e02ff */
[----:B------:R-:W-:Y:S01]  /*15760*/  @!P1 IADD3 R164, R164, R181, RZ ;  /* 0x000000b5a4a49210 */ /* 0x000fe20007ffe0ff */
[----:B------:R-:W-:Y:S01]  /*15770*/  @!PT LDS RZ, [RZ] ;  /* 0x00000000fffff984 */ /* 0x000fe20000000800 */
[----:B------:R-:W-:Y:S01]  /*15780*/  @!PT LDS RZ, [RZ] ;  /* 0x00000000fffff984 */ /* 0x000fe20000000800 */
[----:B------:R-:W-:Y:S01]  /*15790*/  @!PT LDS RZ, [RZ] ;  /* 0x00000000fffff984 */ /* 0x000fe20000000800 */
[----:B------:R1:W-:Y:S01]  /*157a0*/  @!P1 LDGSTS.E.BYPASS.LTC128B.128 [R242+0x6800], desc[UR22][R170.64] ;  /* 0x06800000aaf29fae */ /* 0x0003e2000b901d56 */
[-C--:B------:R-:W-:Y:S01]  /*157b0*/  @!P1 LEA.HI.X R189, R182, R251.reuse, R166, 0x1, P2 ;  /* 0x000000fbb6bd9211 */ /* 0x080fe200010f0ca6 */
[----:B------:R-:W4:Y:S01]  /*157c0*/  @!P1 LDC R0, c[0x0][0x24c] ;  /* 0x00009300ff009b82 */ /* 0x000f220000000800 */
[-C--:B------:R-:W-:Y:S01]  /*157d0*/  @!P1 LEA.HI.X R191, R180, R251.reuse, R164, 0x1, P3 ;  /* 0x000000fbb4bf9211 */ /* 0x080fe200018f0ca4 */
[----:B------:R1:W-:Y:S01]  /*157e0*/  @P1 STS.128 [R242+0x7000], RZ ;  /* 0x007000fff2001388 */ /* 0x0003e20000000c00 */
[-C--:B------:R-:W-:Y:S01]  /*157f0*/  @!P1 LEA R182, P2, R178, R250.reuse, 0x1 ;  /* 0x000000fab2b69211 */ /* 0x080fe200078408ff */
[----:B------:R-:W-:Y:S01]  /*15800*/  @!P1 IMAD.IADD R169, R169, 0x1, R179 ;  /* 0x00000001a9a99824 */ /* 0x000fe200078e02b3 */
[-C--:B------:R-:W-:Y:S01]  /*15810*/  @!P1 LEA R166, P3, R174, R250.reuse, 0x1 ;  /* 0x000000faaea69211 */ /* 0x080fe200078608ff */
[----:B------:R-:W-:Y:S01]  /*15820*/  @!PT LDS RZ, [RZ] ;  /* 0x00000000fffff984 */ /* 0x000fe20000000800 */
[----:B------:R-:W-:Y:S01]  /*15830*/  @!PT LDS RZ, [RZ] ;  /* 0x00000000fffff984 */ /* 0x000fe20000000800 */
[----:B------:R-:W-:Y:S01]  /*15840*/  @!PT LDS RZ, [RZ] ;  /* 0x00000000fffff984 */ /* 0x000fe20000000800 */
[----:B------:R1:W-:Y:S03]  /*15850*/  @!P1 LDGSTS.E.BYPASS.LTC128B.128 [R242+0x7000], desc[UR22][R188.64] ;  /* 0x07000000bcf29fae */ /* 0x0003e6000b901d56 */
[-C--:B------:R-:W-:Y:S01]  /*15860*/  @!P1 LEA.HI.X R183, R178, R251.reuse, R169, 0x1, P2 ;  /* 0x000000fbb2b79211 */ /* 0x080fe200010f0ca9 */
[----:B------:R1:W-:Y:S01]  /*15870*/  @P1 STS.128 [R242+0x7800], RZ ;  /* 0x007800fff2001388 */ /* 0x0003e20000000c00 */
[----:B---3--:R-:W-:Y:S01]  /*15880*/  @!P1 IMAD R169, R168, 0xd0, RZ ;  /* 0x000000d0a8a99824 */ /* 0x008fe200078e02ff */
[CC--:B------:R-:W-:Y:S02]  /*15890*/  @!P1 LEA R168, P4, R176.reuse, R250.reuse, 0x1 ;  /* 0x000000fab0a89211 */ /* 0x0c0fe400078808ff */
[----:B------:R-:W-:Y:S01]  /*158a0*/  @!PT LDS RZ, [RZ] ;  /* 0x00000000fffff984 */ /* 0x000fe20000000800 */
[----:B------:R-:W-:Y:S01]  /*158b0*/  @!PT LDS RZ, [RZ] ;  /* 0x00000000fffff984 */ /* 0x000fe20000000800 */
[----:B------:R-:W-:Y:S01]  /*158c0*/  @!PT LDS RZ, [RZ] ;  /* 0x00000000fffff984 */ /* 0x000fe20000000800 */
[----:B------:R3:W-:Y:S01]  /*158d0*/  @!P1 LDGSTS.E.BYPASS.LTC128B.128 [R242+0x7800], desc[UR22][R190.64] ;  /* 0x07800000bef29fae */ /* 0x0007e2000b901d56 */
[----:B------:R-:W-:Y:S02]  /*158e0*/  @!P1 IMAD.IADD R169, R169, 0x1, R177 ;  /* 0x00000001a9a99824 */ /* 0x000fe400078e02b1 */
[----:B--2---:R-:W-:Y:S01]  /*158f0*/  @!P1 IMAD R167, R167, 0xe0, RZ ;  /* 0x000000e0a7a79824 */ /* 0x004fe200078e02ff */
[----:B------:R3:W-:Y:S02]  /*15900*/  @P1 STS.128 [R242+0x8000], RZ ;  /* 0x008000fff2001388 */ /* 0x0007e40000000c00 */
[-C--:B------:R-:W-:Y:S01]  /*15910*/  @!P1 LEA.HI.X R169, R176, R251.reuse, R169, 0x1, P4 ;  /* 0x000000fbb0a99211 */ /* 0x080fe200020f0ca9 */
[----:B------:R-:W-:Y:S01]  /*15920*/  @!P1 IMAD.IADD R167, R167, 0x1, R175 ;  /* 0x00000001a7a79824 */ /* 0x000fe200078e02af */
[----:B------:R-:W-:Y:S01]  /*15930*/  @!PT LDS RZ, [RZ] ;  /* 0x00000000fffff984 */ /* 0x000fe20000000800 */
[----:B------:R-:W-:Y:S01]  /*15940*/  @!PT LDS RZ, [RZ] ;  /* 0x00000000fffff984 */ /* 0x000fe20000000800 */
[----:B------:R-:W-:Y:S01]  /*15950*/  @!PT LDS RZ, [RZ] ;  /* 0x00000000fffff984 */ /* 0x000fe20000000800 */
[----:B------:R3:W-:Y:S01]  /*15960*/  @!P1 LDGSTS.E.BYPASS.LTC128B.128 [R242+0x8000], desc[UR22][R182.64] ;  /* 0x08000000b6f29fae */ /* 0x0007e2000b901d56 */
[----:B-1----:R-:W-:Y:S03]  /*15970*/  @!P1 LEA R170, P2, R172, R250, 0x1 ;  /* 0x000000faacaa9211 */ /* 0x002fe600078408ff */
[----:B------:R3:W-:Y:S01]  /*15980*/  @P1 STS.128 [R242+0x8800], RZ ;  /* 0x008800fff2001388 */ /* 0x0007e20000000c00 */
[----:B------:R-:W-:Y:S01]  /*15990*/  @!P1 LEA.HI.X R167, R174, R251, R167, 0x1, P3 ;  /* 0x000000fbaea79211 */ /* 0x000fe200018f0ca7 */
[----:B----4-:R-:W-:Y:S02]  /*159a0*/  @!P1 IMAD R171, R0, 0xf0, RZ ;  /* 0x000000f000ab9824 */ /* 0x010fe400078e02ff */
[----:B------:R-:W-:Y:S01]  /*159b0*/  @!PT LDS RZ, [RZ] ;  /* 0x00000000fffff984 */ /* 0x000fe20000000800 */
[----:B------:R-:W-:Y:S01]  /*159c0*/  @!PT LDS RZ, [RZ] ;  /* 0x00000000fffff984 */ /* 0x000fe20000000800 */
[----:B------:R-:W-:Y:S01]  /*159d0*/  @!PT LDS RZ, [RZ] ;  /* 0x00000000fffff984 */ /* 0x000fe20000000800 */
[----:B------:R3:W-:Y:S01]  /*159e0*/  @!P1 LDGSTS.E.BYPASS.LTC128B.128 [R242+0x8800], desc[UR22][R168.64] ;  /* 0x08800000a8f29fae */ /* 0x0007e2000b901d56 */
[----:B------:R-:W-:Y:S02]  /*159f0*/  IMAD.MOV.U32 R250, RZ, RZ, R184 ;  /* 0x000000fffffa7224 */ /* 0x000fe400078e00b8 */
[----:B------:R-:W-:Y:S01]  /*15a00*/  @!P1 IADD3 R171, R171, R173, RZ ;  /* 0x000000adabab9210 */ /* 0x000fe20007ffe0ff */
[----:B------:R3:W-:Y:S03]  /*15a10*/  @P1 STS.128 [R242+0x9000], RZ ;  /* 0x009000fff2001388 */ /* 0x0007e60000000c00 */
[----:B------:R-:W-:Y:S01]  /*15a20*/  @!P1 LEA.HI.X R171, R172, R251, R171, 0x1, P2 ;  /* 0x000000fbacab9211 */ /* 0x000fe200010f0cab */
[----:B------:R-:W-:Y:S01]  /*15a30*/  @!PT LDS RZ, [RZ] ;  /* 0x00000000fffff984 */ /* 0x000fe20000000800 */
[----:B------:R-:W-:Y:S01]  /*15a40*/  @!PT LDS RZ, [RZ] ;  /* 0x00000000fffff984 */ /* 0x000fe20000000800 */
[----:B------:R-:W-:Y:S01]  /*15a50*/  @!PT LDS RZ, [RZ] ;  /* 0x00000000fffff984 */ /* 0x000fe20000000800 */
[----:B------:R3:W-:Y:S01]  /*15a60*/  @!P1 LDGSTS.E.BYPASS.LTC128B.128 [R242+0x9000], desc[UR22][R166.64] ;  /* 0x09000000a6f29fae */ /* 0x0007e2000b901d56 */
[----:B------:R-:W-:Y:S03]  /*15a70*/  IMAD.MOV.U32 R251, RZ, RZ, R185 ;  /* 0x000000fffffb7224 */ /* 0x000fe600078e00b9 */
[----:B------:R3:W-:Y:S04]  /*15a80*/  @P1 STS.128 [R242+0x9800], RZ ;  /* 0x009800fff2001388 */ /* 0x0007e80000000c00 */
[----:B------:R-:W-:Y:S01]  /*15a90*/  @!PT LDS RZ, [RZ] ;  /* 0x00000000fffff984 */ /* 0x000fe20000000800 */
[----:B------:R-:W-:Y:S01]  /*15aa0*/  @!PT LDS RZ, [RZ] ;  /* 0x00000000fffff984 */ /* 0x000fe20000000800 */
[----:B------:R-:W-:Y:S01]  /*15ab0*/  @!PT LDS RZ, [RZ] ;  /* 0x00000000fffff984 */ /* 0x000fe20000000800 */
[----:B------:R3:W-:Y:S04]  /*15ac0*/  @!P1 LDGSTS.E.BYPASS.LTC128B.128 [R242+0x9800], desc[UR22][R170.64] ;  /* 0x09800000aaf29fae */ /* 0x0007e8000b901d56 */
[----:B------:R-:W0:Y:S02]  /*15ad0*/  LDGDEPBAR ;  /* 0x00000000000079af */ /* 0x000e240000000000 */
.L_x_800:
[----:B------:R-:W-:Y:S01]  /*15ae0*/  FMNMX.FTZ R0, R4, R165, !PT ;  /* 0x000000a504007209 */ /* 0x000fe20007810000 */
[----:B------:R-:W2:Y:S01]  /*15af0*/  LDL.LU R201, [R1] ;  /* 0x0000000001c97983 */ /* 0x000ea20000300800 */
[----:B------:R-:W-:Y:S01]  /*15b00*/  FMNMX.FTZ R2, R6, R3, !PT ;  /* 0x0000000306027209 */ /* 0x000fe20007810000 */
[----:B------:R-:W-:Y:S01]  /*15b10*/  UISETP.GT.AND UP0, UPT, UR17, 0x1, UPT ;  /* 0x000000011100788c */ /* 0x000fe2000bf04270 */
[----:B---3--:R-:W-:Y:S01]  /*15b20*/  FMNMX.FTZ R167, R5, R0, !PT ;  /* 0x0000000005a77209 */ /* 0x008fe20007810000 */
[----:B------:R-:W-:Y:S01]  /*15b30*/  UIADD3 UR17, UR17, -0x1, URZ ;  /* 0xffffffff11117890 */ /* 0x000fe2000fffe03f */
[----:B------:R-:W-:Y:S01]  /*15b40*/  FMNMX.FTZ R169, R7, R2, !PT ;  /* 0x0000000207a97209 */ /* 0x000fe20007810000 */
[----:B------:R-:W-:Y:S01]  /*15b50*/  UMOV UR10, UR19 ;  /* 0x00000013000a7c82 */ /* 0x000fe20008000000 */
[----:B------:R-:W-:Y:S01]  /*15b60*/  FMNMX.FTZ R0, R8, R167, !PT ;  /* 0x000000a708007209 */ /* 0x000fe20007810000 */
[----:B------:R-:W-:Y:S01]  /*15b70*/  UMOV UR8, UR20 ;  /* 0x0000001400087c82 */ /* 0x000fe20008000000 */
[----:B------:R-:W-:Y:S02]  /*15b80*/  FMNMX.FTZ R2, R10, R169, !PT ;  /* 0x000000a90a027209 */ /* 0x000fe40007810000 */
        /* <DEDUP_REMOVED lines=118> */
[----:B------:R-:W-:Y:S04]  /*162f0*/  FMNMX.FTZ R0, R128, R167, !PT ;  /* 0x000000a780007209 */ /* 0x000fe80007810000 */
[----:B------:R-:W-:Y:S02]  /*16300*/  FMNMX.FTZ R166, R129, R0, !PT ;  /* 0x0000000081a67209 */ /* 0x000fe40007810000 */
[----:B------:R-:W-:Y:S03]  /*16310*/  FMNMX.FTZ R0, R130, R171, !PT ;  /* 0x000000ab82007209 */ /* 0x000fe60007810000 */
[----:B------:R-:W1:Y:S01]  /*16320*/  SHFL.BFLY PT, R171, R166, 0x2, 0x1f ;  /* 0x0c401f00a6ab7f89 */ /* 0x000e6200000e0000 */
[----:B------:R-:W-:Y:S07]  /*16330*/  FMNMX.FTZ R169, R131, R0, !PT ;  /* 0x0000000083a97209 */ /* 0x000fee0007810000 */
[----:B------:R-:W3:Y:S01]  /*16340*/  SHFL.BFLY PT, R0, R169, 0x2, 0x1f ;  /* 0x0c401f00a9007f89 */ /* 0x000ee200000e0000 */
[----:B-1----:R-:W-:Y:S07]  /*16350*/  FMNMX.FTZ R173, R166, R171, !PT ;  /* 0x000000aba6ad7209 */ /* 0x002fee0007810000 */
[----:B------:R-:W1:Y:S01]  /*16360*/  SHFL.BFLY PT, R2, R173, 0x1, 0x1f ;  /* 0x0c201f00ad027f89 */ /* 0x000e6200000e0000 */
[----:B---3--:R-:W-:Y:S07]  /*16370*/  FMNMX.FTZ R167, R169, R0, !PT ;  /* 0x00000000a9a77209 */ /* 0x008fee0007810000 */
[----:B------:R-:W-:Y:S08]  /*16380*/  LDSM.16.MT88.4 R168, [R233+0xa000] ;  /* 0x00a00000e9a8783b */ /* 0x000ff00000004200 */
[----:B------:R-:W3:Y:S01]  /*16390*/  SHFL.BFLY PT, R0, R167, 0x1, 0x1f ;  /* 0x0c201f00a7007f89 */ /* 0x000ee200000e0000 */
[----:B-1----:R-:W-:Y:S04]  /*163a0*/  FMNMX.FTZ R2, R173, R2, !PT ;  /* 0x00000002ad027209 */ /* 0x002fe80007810000 */
[C---:B------:R-:W-:Y:S01]  /*163b0*/  FSETP.NEU.FTZ.AND P1, PT, R2.reuse, -INF , PT ;  /* 0xff8000000200780b */ /* 0x040fe20003f3d000 */
[C---:B------:R-:W-:Y:S01]  /*163c0*/  FMUL.FTZ R172, R2.reuse, UR4 ;  /* 0x0000000402ac7c20 */ /* 0x040fe20008410000 */
[----:B------:R-:W-:Y:S04]  /*163d0*/  FADD.FTZ R164, -R2, R165 ;  /* 0x000000a502a47221 */ /* 0x000fe80000010100 */
[----:B------:R-:W-:Y:S01]  /*163e0*/  FSEL R172, R172, RZ, P1 ;  /* 0x000000ffacac7208 */ /* 0x000fe20000800000 */
[----:B------:R-:W-:Y:S01]  /*163f0*/  FMUL.FTZ R165, R164, UR4 ;  /* 0x00000004a4a57c20 */ /* 0x000fe20008410000 */
[----:B---3--:R-:W-:Y:S03]  /*16400*/  FMNMX.FTZ R0, R167, R0, !PT ;  /* 0x00000000a7007209 */ /* 0x008fe60007810000 */
[----:B------:R-:W1:Y:S01]  /*16410*/  MUFU.EX2 R164, R165 ;  /* 0x000000a500a47308 */ /* 0x000e620000000800 */
[--C-:B------:R-:W-:Y:S01]  /*16420*/  FFMA.FTZ R184, R20, UR4, -R172.reuse ;  /* 0x0000000414b87c23 */ /* 0x100fe200080108ac */
[--C-:B------:R-:W-:Y:S01]  /*16430*/  FFMA.FTZ R177, R21, UR4, -R172.reuse ;  /* 0x0000000415b17c23 */ /* 0x100fe200080108ac */
[--C-:B------:R-:W-:Y:S01]  /*16440*/  FFMA.FTZ R178, R24, UR4, -R172.reuse ;  /* 0x0000000418b27c23 */ /* 0x100fe200080108ac */
[--C-:B------:R-:W-:Y:S01]  /*16450*/  FFMA.FTZ R173, R25, UR4, -R172.reuse ;  /* 0x0000000419ad7c23 */ /* 0x100fe200080108ac */
[--C-:B------:R-:W-:Y:S01]  /*16460*/  FFMA.FTZ R189, R12, UR4, -R172.reuse ;  /* 0x000000040cbd7c23 */ /* 0x100fe200080108ac */
[--C-:B------:R-:W-:Y:S01]  /*16470*/  FFMA.FTZ R188, R13, UR4, -R172.reuse ;  /* 0x000000040dbc7c23 */ /* 0x100fe200080108ac */
[--C-:B------:R-:W-:Y:S03]  /*16480*/  FFMA.FTZ R176, R28, UR4, -R172.reuse ;  /* 0x000000041cb07c23 */ /* 0x100fe600080108ac */
[----:B------:R-:W-:Y:S01]  /*16490*/  MUFU.EX2 R184, R184 ;  /* 0x000000b800b87308 */ /* 0x000fe20000000800 */
[C---:B------:R-:W-:Y:S01]  /*164a0*/  FMUL.FTZ R167, R0.reuse, UR4 ;  /* 0x0000000400a77c20 */ /* 0x040fe20008410000 */
[C---:B------:R-:W-:Y:S01]  /*164b0*/  FSETP.NEU.FTZ.AND P1, PT, R0.reuse, -INF , PT ;  /* 0xff8000000000780b */ /* 0x040fe20003f3d000 */
[----:B------:R-:W-:Y:S01]  /*164c0*/  FADD.FTZ R3, -R0, R3 ;  /* 0x0000000300037221 */ /* 0x000fe20000010100 */
[--C-:B------:R-:W-:Y:S01]  /*164d0*/  FFMA.FTZ R196, R5, UR4, -R172.reuse ;  /* 0x0000000405c47c23 */ /* 0x100fe200080108ac */
[--C-:B------:R-:W-:Y:S01]  /*164e0*/  FFMA.FTZ R5, R32, UR4, -R172.reuse ;  /* 0x0000000420057c23 */ /* 0x100fe200080108ac */
[----:B------:R-:W-:Y:S01]  /*164f0*/  FSEL R167, R167, RZ, P1 ;  /* 0x000000ffa7a77208 */ /* 0x000fe20000800000 */
[----:B------:R-:W-:Y:S03]  /*16500*/  FMUL.FTZ R166, R3, UR4 ;  /* 0x0000000403a67c20 */ /* 0x000fe60008410000 */
[----:B------:R-:W-:Y:S01]  /*16510*/  MUFU.EX2 R189, R189 ;  /* 0x000000bd00bd7308 */ /* 0x000fe20000000800 */
[C---:B-1----:R-:W-:Y:S01]  /*16520*/  FMUL.FTZ R12, R164.reuse, R156 ;  /* 0x0000009ca40c7220 */ /* 0x042fe20000410000 */
[----:B------:R-:W-:Y:S01]  /*16530*/  FMUL.FTZ R13, R164, R157 ;  /* 0x0000009da40d7220 */ /* 0x000fe20000410000 */
[--C-:B------:R-:W-:Y:S01]  /*16540*/  FFMA.FTZ R180, R22, UR4, -R167.reuse ;  /* 0x0000000416b47c23 */ /* 0x100fe200080108a7 */
[--C-:B------:R-:W-:Y:S01]  /*16550*/  FFMA.FTZ R181, R23, UR4, -R167.reuse ;  /* 0x0000000417b57c23 */ /* 0x100fe200080108a7 */
[--C-:B------:R-:W-:Y:S01]  /*16560*/  FFMA.FTZ R179, R26, UR4, -R167.reuse ;  /* 0x000000041ab37c23 */ /* 0x100fe200080108a7 */
[----:B------:R-:W1:Y:S01]  /*16570*/  LDSM.16.MT88.4 R20, [R236+0xa000] ;  /* 0x00a00000ec14783b */ /* 0x000e620000004200 */
[--C-:B------:R-:W-:Y:S03]  /*16580*/  FFMA.FTZ R174, R27, UR4, -R167.reuse ;  /* 0x000000041bae7c23 */ /* 0x100fe600080108a7 */
[----:B------:R-:W3:Y:S01]  /*16590*/  MUFU.EX2 R3, R166 ;  /* 0x000000a600037308 */ /* 0x000ee20000000800 */
[C---:B------:R-:W-:Y:S01]  /*165a0*/  FMUL.FTZ R28, R164.reuse, R140 ;  /* 0x0000008ca41c7220 */ /* 0x040fe20000410000 */
[----:B------:R-:W-:Y:S01]  /*165b0*/  FMUL.FTZ R32, R164, R136 ;  /* 0x00000088a4207220 */ /* 0x000fe20000410000 */
[--C-:B------:R-:W-:Y:S01]  /*165c0*/  FFMA.FTZ R190, R14, UR4, -R167.reuse ;  /* 0x000000040ebe7c23 */ /* 0x100fe200080108a7 */
[--C-:B------:R-:W-:Y:S01]  /*165d0*/  FFMA.FTZ R187, R15, UR4, -R167.reuse ;  /* 0x000000040fbb7c23 */ /* 0x100fe200080108a7 */
[--C-:B------:R-:W-:Y:S01]  /*165e0*/  FFMA.FTZ R34, R34, UR4, -R167.reuse ;  /* 0x0000000422227c23 */ /* 0x100fe200080108a7 */
[----:B------:R-:W4:Y:S01]  /*165f0*/  LDSM.16.MT88.4 R24, [R234+0xa000] ;  /* 0x00a00000ea18783b */ /* 0x000f220000004200 */
[--C-:B------:R-:W-:Y:S03]  /*16600*/  FFMA.FTZ R35, R35, UR4, -R167.reuse ;  /* 0x0000000423237c23 */ /* 0x100fe600080108a7 */
[----:B------:R-:W-:Y:S01]  /*16610*/  MUFU.EX2 R196, R196 ;  /* 0x000000c400c47308 */ /* 0x000fe20000000800 */
[--C-:B------:R-:W-:Y:S01]  /*16620*/  FFMA.FTZ R175, R30, UR4, -R167.reuse ;  /* 0x000000041eaf7c23 */ /* 0x100fe200080108a7 */
[--C-:B------:R-:W-:Y:S01]  /*16630*/  FFMA.FTZ R198, R6, UR4, -R167.reuse ;  /* 0x0000000406c67c23 */ /* 0x100fe200080108a7 */
[--C-:B------:R-:W-:Y:S01]  /*16640*/  FFMA.FTZ R6, R33, UR4, -R172.reuse ;  /* 0x0000000421067c23 */ /* 0x100fe200080108ac */
[C---:B------:R-:W-:Y:S01]  /*16650*/  FMUL.FTZ R33, R164.reuse, R137 ;  /* 0x00000089a4217220 */ /* 0x040fe20000410000 */
[--C-:B------:R-:W-:Y:S01]  /*16660*/  FFMA.FTZ R193, R7, UR4, -R167.reuse ;  /* 0x0000000407c17c23 */ /* 0x100fe200080108a7 */
[--C-:B------:R-:W-:Y:S01]  /*16670*/  FFMA.FTZ R7, R29, UR4, -R172.reuse ;  /* 0x000000041d077c23 */ /* 0x100fe200080108ac */
[----:B------:R-:W-:Y:S03]  /*16680*/  FMUL.FTZ R29, R164, R141 ;  /* 0x0000008da41d7220 */ /* 0x000fe60000410000 */
[----:B------:R-:W-:Y:S01]  /*16690*/  MUFU.EX2 R198, R198 ;  /* 0x000000c600c67308 */ /* 0x000fe20000000800 */
[C---:B---3--:R-:W-:Y:S01]  /*166a0*/  FMUL.FTZ R14, R3.reuse, R158 ;  /* 0x0000009e030e7220 */ /* 0x048fe20000410000 */
[C---:B------:R-:W-:Y:S01]  /*166b0*/  FMUL.FTZ R15, R3.reuse, R159 ;  /* 0x0000009f030f7220 */ /* 0x040fe20000410000 */
[----:B------:R-:W-:Y:S01]  /*166c0*/  FMUL.FTZ R30, R3, R142 ;  /* 0x0000008e031e7220 */ /* 0x000fe20000410000 */
[----:B------:R-:W3:Y:S01]  /*166d0*/  LDSM.16.MT88.4 R156, [R232+0xa000] ;  /* 0x00a00000e89c783b */ /* 0x000ee20000004200 */
[--C-:B------:R-:W-:Y:S01]  /*166e0*/  FFMA.FTZ R166, R31, UR4, -R167.reuse ;  /* 0x000000041fa67c23 */ /* 0x100fe200080108a7 */
[----:B------:R-:W-:Y:S01]  /*166f0*/  FMUL.FTZ R31, R3, R143 ;  /* 0x0000008f031f7220 */ /* 0x000fe20000410000 */
[--C-:B------:R-:W-:Y:S03]  /*16700*/  FFMA.FTZ R183, R16, UR4, -R172.reuse ;  /* 0x0000000410b77c23 */ /* 0x100fe600080108ac */
[----:B------:R-:W5:Y:S01]  /*16710*/  MUFU.EX2 R193, R193 ;  /* 0x000000c100c17308 */ /* 0x000f620000000800 */
[--C-:B------:R-:W-:Y:S01]  /*16720*/  FFMA.FTZ R186, R17, UR4, -R172.reuse ;  /* 0x0000000411ba7c23 */ /* 0x100fe200080108ac */
[--C-:B------:R-:W-:Y:S01]  /*16730*/  FFMA.FTZ R185, R18, UR4, -R167.reuse ;  /* 0x0000000412b97c23 */ /* 0x100fe200080108a7 */
[--C-:B------:R-:W-:Y:S01]  /*16740*/  FFMA.FTZ R182, R19, UR4, -R167.reuse ;  /* 0x0000000413b67c23 */ /* 0x100fe200080108a7 */
[----:B------:R-:W-:Y:S01]  /*16750*/  LDSM.16.MT88.4 R140, [R232+0xa800] ;  /* 0x00a80000e88c783b */ /* 0x000fe20000004200 */
[C---:B------:R-:W-:Y:S01]  /*16760*/  FMUL.FTZ R16, R164.reuse, R152 ;  /* 0x00000098a4107220 */ /* 0x040fe20000410000 */
[----:B------:R-:W-:Y:S01]  /*16770*/  FMUL.FTZ R17, R164, R153 ;  /* 0x00000099a4117220 */ /* 0x000fe20000410000 */
[C---:B------:R-:W-:Y:S03]  /*16780*/  FMUL.FTZ R18, R3.reuse, R154 ;  /* 0x0000009a03127220 */ /* 0x040fe60000410000 */
[----:B------:R2:W-:Y:S01]  /*16790*/  MUFU.EX2 R152, R34 ;  /* 0x0000002200987308 */ /* 0x0005e20000000800 */
[----:B------:R-:W-:Y:S01]  /*167a0*/  FMUL.FTZ R19, R3, R155 ;  /* 0x0000009b03137220 */ /* 0x000fe20000410000 */
[--C-:B------:R-:W-:Y:S01]  /*167b0*/  FFMA.FTZ R154, R36, UR4, -R172.reuse ;  /* 0x00000004249a7c23 */ /* 0x100fe200080108ac */
[C---:B------:R-:W-:Y:S01]  /*167c0*/  FMUL.FTZ R36, R164.reuse, R132 ;  /* 0x00000084a4247220 */ /* 0x040fe20000410000 */
[--C-:B------:R-:W-:Y:S01]  /*167d0*/  FFMA.FTZ R155, R37, UR4, -R172.reuse ;  /* 0x00000004259b7c23 */ /* 0x100fe200080108ac */
[----:B------:R-:W-:Y:S01]  /*167e0*/  FMUL.FTZ R37, R164, R133 ;  /* 0x00000085a4257220 */ /* 0x000fe20000410000 */
[--C-:B------:R-:W-:Y:S01]  /*167f0*/  FFMA.FTZ R200, R38, UR4, -R167.reuse ;  /* 0x0000000426c87c23 */ /* 0x100fe200080108a7 */
[----:B------:R-:W-:Y:S03]  /*16800*/  FMUL.FTZ R38, R3, R134 ;  /* 0x0000008603267220 */ /* 0x000fe60000410000 */
[----:B------:R1:W-:Y:S01]  /*16810*/  MUFU.EX2 R153, R35 ;  /* 0x0000002300997308 */ /* 0x0003e20000000800 */
[--C-:B------:R-:W-:Y:S01]  /*16820*/  FFMA.FTZ R199, R39, UR4, -R167.reuse ;  /* 0x0000000427c77c23 */ /* 0x100fe200080108a7 */
[----:B------:R-:W-:Y:S01]  /*16830*/  FMUL.FTZ R39, R3, R135 ;  /* 0x0000008703277220 */ /* 0x000fe20000410000 */
[--C-:B------:R-:W-:Y:S01]  /*16840*/  FFMA.FTZ R64, R64, UR4, -R172.reuse ;  /* 0x0000000440407c23 */ /* 0x100fe200080108ac */
[--C-:B------:R-:W-:Y:S01]  /*16850*/  FFMA.FTZ R65, R65, UR4, -R172.reuse ;  /* 0x0000000441417c23 */ /* 0x100fe200080108ac */
[--C-:B------:R-:W-:Y:S01]  /*16860*/  FFMA.FTZ R66, R66, UR4, -R167.reuse ;  /* 0x0000000442427c23 */ /* 0x100fe200080108a7 */
[--C-:B------:R-:W-:Y:S01]  /*16870*/  FFMA.FTZ R67, R67, UR4, -R167.reuse ;  /* 0x0000000443437c23 */ /* 0x100fe200080108a7 */
[--C-:B------:R-:W-:Y:S03]  /*16880*/  FFMA.FTZ R72, R72, UR4, -R172.reuse ;  /* 0x0000000448487c23 */ /* 0x100fe600080108ac */
[----:B------:R-:W4:Y:S01]  /*16890*/  MUFU.EX2 R188, R188 ;  /* 0x000000bc00bc7308 */ /* 0x000f220000000800 */
[----:B--2---:R-:W-:Y:S01]  /*168a0*/  FMUL.FTZ R34, R3, R138 ;  /* 0x0000008a03227220 */ /* 0x004fe20000410000 */
[--C-:B------:R-:W-:Y:S01]  /*168b0*/  FFMA.FTZ R78, R78, UR4, -R167.reuse ;  /* 0x000000044e4e7c23 */ /* 0x100fe200080108a7 */
[--C-:B------:R-:W-:Y:S01]  /*168c0*/  FFMA.FTZ R100, R100, UR4, -R172.reuse ;  /* 0x0000000464647c23 */ /* 0x100fe200080108ac */
[--C-:B------:R-:W-:Y:S01]  /*168d0*/  FFMA.FTZ R110, R110, UR4, -R167.reuse ;  /* 0x000000046e6e7c23 */ /* 0x100fe200080108a7 */
[--C-:B------:R-:W-:Y:S01]  /*168e0*/  FFMA.FTZ R121, R121, UR4, -R172.reuse ;  /* 0x0000000479797c23 */ /* 0x100fe200080108ac */
[--C-:B------:R-:W-:Y:S01]  /*168f0*/  FFMA.FTZ R197, R4, UR4, -R172.reuse ;  /* 0x0000000404c57c23 */ /* 0x100fe200080108ac */
[--C-:B------:R-:W-:Y:S03]  /*16900*/  FFMA.FTZ R195, R8, UR4, -R172.reuse ;  /* 0x0000000408c37c23 */ /* 0x100fe600080108ac */
[----:B------:R-:W-:Y:S01]  /*16910*/  MUFU.EX2 R190, R190 ;  /* 0x000000be00be7308 */ /* 0x000fe20000000800 */
[----:B-1----:R-:W-:Y:S01]  /*16920*/  FMUL.FTZ R35, R3, R139 ;  /* 0x0000008b03237220 */ /* 0x002fe20000410000 */
[C---:B------:R-:W-:Y:S01]  /*16930*/  FMUL.FTZ R8, R164.reuse, R160 ;  /* 0x000000a0a4087220 */ /* 0x040fe20000410000 */
[----:B------:R-:W-:Y:S01]  /*16940*/  LDSM.16.MT88.4 R136, [R233+0xa800] ;  /* 0x00a80000e988783b */ /* 0x000fe20000004200 */
[----:B------:R-:W-:Y:S01]  /*16950*/  FFMA.FTZ R192, R9, UR4, -R172 ;  /* 0x0000000409c07c23 */ /* 0x000fe200080108ac */
[----:B------:R-:W-:Y:S01]  /*16960*/  FMUL.FTZ R9, R164, R161 ;  /* 0x000000a1a4097220 */ /* 0x000fe20000410000 */
[----:B-----5:R-:W-:Y:S01]  /*16970*/  F2FP.F16.F32.PACK_AB R161, R193, R198 ;  /* 0x000000c6c1a1723e */ /* 0x020fe200000000ff */
[--C-:B------:R-:W-:Y:S03]  /*16980*/  FFMA.FTZ R194, R10, UR4, -R167.reuse ;  /* 0x000000040ac27c23 */ /* 0x100fe600080108a7 */
[----:B------:R-:W1:Y:S01]  /*16990*/  MUFU.EX2 R197, R197 ;  /* 0x000000c500c57308 */ /* 0x000e620000000800 */
[----:B----4-:R-:W-:Y:S01]  /*169a0*/  F2FP.F16.F32.PACK_AB R132, R188, R189 ;  /* 0x000000bdbc84723e */ /* 0x010fe200000000ff */
[----:B------:R-:W-:Y:S01]  /*169b0*/  FMUL.FTZ R10, R3, R162 ;  /* 0x000000a2030a7220 */ /* 0x000fe20000410000 */
[----:B------:R-:W-:Y:S01]  /*169c0*/  FFMA.FTZ R191, R11, UR4, -R167 ;  /* 0x000000040bbf7c23 */ /* 0x000fe200080108a7 */
[C---:B------:R-:W-:Y:S01]  /*169d0*/  FMUL.FTZ R11, R3.reuse, R163 ;  /* 0x000000a3030b7220 */ /* 0x040fe20000410000 */
[----:B------:R-:W-:Y:S01]  /*169e0*/  FFMA.FTZ R198, R3, R252, R198 ;  /* 0x000000fc03c67223 */ /* 0x000fe200000100c6 */
[--C-:B------:R-:W-:Y:S01]  /*169f0*/  FFMA.FTZ R96, R96, UR4, -R172.reuse ;  /* 0x0000000460607c23 */ /* 0x100fe200080108ac */
[----:B------:R-:W-:Y:S03]  /*16a00*/  FFMA.FTZ R128, R128, UR4, -R172 ;  /* 0x0000000480807c23 */ /* 0x000fe600080108ac */
[----:B------:R-:W-:Y:S01]  /*16a10*/  MUFU.EX2 R195, R195 ;  /* 0x000000c300c37308 */ /* 0x000fe20000000800 */
[----:B------:R-:W-:Y:S01]  /*16a20*/  FADD.FTZ R193, R193, R198 ;  /* 0x000000c6c1c17221 */ /* 0x000fe20000010000 */
[----:B------:R-:W-:Y:S02]  /*16a30*/  PLOP3.LUT P1, PT, PT, PT, UP0, 0x80, 0x0 ;  /* 0x000000000000781c */ /* 0x000fe40003f2f008 */
[----:B------:R-:W-:Y:S06]  /*16a40*/  MOV R165, R2 ;  /* 0x0000000200a57202 */ /* 0x000fec0000000f00 */
[----:B------:R-:W2:Y:S01]  /*16a50*/  MUFU.EX2 R192, R192 ;  /* 0x000000c000c07308 */ /* 0x000ea20000000800 */
[----:B-1----:R-:W-:Y:S01]  /*16a60*/  F2FP.F16.F32.PACK_AB R160, R196, R197 ;  /* 0x000000c5c4a0723e */ /* 0x002fe200000000ff */
[----:B------:R-:W-:Y:S04]  /*16a70*/  FFMA.FTZ R197, R164, R201, R197 ;  /* 0x000000c9a4c57223 */ /* 0x000fe800000100c5 */
[----:B------:R-:W-:Y:S04]  /*16a80*/  FADD.FTZ R196, R196, R197 ;  /* 0x000000c5c4c47221 */ /* 0x000fe80000010000 */
[----:B------:R-:W-:Y:S10]  /*16a90*/  MUFU.EX2 R194, R194 ;  /* 0x000000c200c27308 */ /* 0x000ff40000000800 */
[----:B------:R-:W1:Y:S01]  /*16aa0*/  MUFU.EX2 R191, R191 ;  /* 0x000000bf00bf7308 */ /* 0x000e620000000800 */
[C---:B--2---:R-:W-:Y:S01]  /*16ab0*/  F2FP.F16.F32.PACK_AB R162, R192.reuse, R195 ;  /* 0x000000c3c0a2723e */ /* 0x044fe200000000ff */
[----:B------:R-:W-:Y:S04]  /*16ac0*/  FADD.FTZ R195, R195, R196 ;  /* 0x000000c4c3c37221 */ /* 0x000fe80000010000 */
[----:B------:R-:W-:Y:S04]  /*16ad0*/  FADD.FTZ R192, R192, R195 ;  /* 0x000000c3c0c07221 */ /* 0x000fe80000010000 */
[----:B------:R-:W2:Y:S01]  /*16ae0*/  MUFU.EX2 R187, R187 ;  /* 0x000000bb00bb7308 */ /* 0x000ea20000000800 */
[----:B------:R-:W-:Y:S04]  /*16af0*/  FADD.FTZ R189, R189, R192 ;  /* 0x000000c0bdbd7221 */ /* 0x000fe80000010000 */
[----:B------:R-:W-:Y:S05]  /*16b00*/  FADD.FTZ R188, R188, R189 ;  /* 0x000000bdbcbc7221 */ /* 0x000fea0000010000 */
[----:B------:R-:W-:Y:S01]  /*16b10*/  MUFU.EX2 R183, R183 ;  /* 0x000000b700b77308 */ /* 0x000fe20000000800 */
[C---:B-1----:R-:W-:Y:S01]  /*16b20*/  F2FP.F16.F32.PACK_AB R163, R191.reuse, R194 ;  /* 0x000000c2bfa3723e */ /* 0x042fe200000000ff */
[----:B------:R-:W-:Y:S04]  /*16b30*/  FADD.FTZ R194, R194, R193 ;  /* 0x000000c1c2c27221 */ /* 0x000fe80000010000 */
[----:B------:R-:W-:Y:S04]  /*16b40*/  FADD.FTZ R191, R191, R194 ;  /* 0x000000c2bfbf7221 */ /* 0x000fe80000010000 */
[----:B------:R-:W1:Y:S01]  /*16b50*/  MUFU.EX2 R186, R186 ;  /* 0x000000ba00ba7308 */ /* 0x000e620000000800 */
[C---:B--2---:R-:W-:Y:S01]  /*16b60*/  F2FP.F16.F32.PACK_AB R133, R187.reuse, R190 ;  /* 0x000000bebb85723e */ /* 0x044fe200000000ff */
[C---:B------:R-:W-:Y:S05]  /*16b70*/  HMMA.16816.F32 R8, R160.reuse, R20, R8 ;  /* 0x00000014a008723c */ /* 0x040fea0000001808 */
[----:B------:R-:W-:Y:S03]  /*16b80*/  FADD.FTZ R190, R190, R191 ;  /* 0x000000bfbebe7221 */ /* 0x000fe60000010000 */
[----:B------:R-:W-:Y:S03]  /*16b90*/  MUFU.EX2 R185, R185 ;  /* 0x000000b900b97308 */ /* 0x000fe60000000800 */
[C---:B------:R-:W-:Y:S01]  /*16ba0*/  FMUL.FTZ R20, R164.reuse, R148 ;  /* 0x00000094a4147220 */ /* 0x040fe20000410000 */
[----:B------:R-:W-:Y:S01]  /*16bb0*/  FMUL.FTZ R21, R164, R149 ;  /* 0x00000095a4157220 */ /* 0x000fe20000410000 */
[C---:B------:R-:W-:Y:S03]  /*16bc0*/  HMMA.16816.F32 R12, R160.reuse, R22, R12 ;  /* 0x00000016a00c723c */ /* 0x040fe6000000180c */
[----:B------:R-:W-:Y:S02]  /*16bd0*/  FADD.FTZ R190, R187, R190 ;  /* 0x000000bebbbe7221 */ /* 0x000fe40000010000 */
[----:B------:R-:W2:Y:S01]  /*16be0*/  MUFU.EX2 R182, R182 ;  /* 0x000000b600b67308 */ /* 0x000ea20000000800 */
[----:B-1----:R-:W-:Y:S01]  /*16bf0*/  F2FP.F16.F32.PACK_AB R134, R186, R183 ;  /* 0x000000b7ba86723e */ /* 0x002fe200000000ff */
[C---:B------:R-:W-:Y:S01]  /*16c00*/  FMUL.FTZ R22, R3.reuse, R150 ;  /* 0x0000009603167220 */ /* 0x040fe20000410000 */
[C---:B------:R-:W-:Y:S01]  /*16c10*/  FMUL.FTZ R23, R3.reuse, R151 ;  /* 0x0000009703177220 */ /* 0x040fe20000410000 */
[C---:B------:R-:W-:Y:S01]  /*16c20*/  HMMA.16816.F32 R16, R160.reuse, R24, R16 ;  /* 0x00000018a010723c */ /* 0x040fe20000001810 */
[----:B------:R-:W1:Y:S05]  /*16c30*/  LDSM.16.MT88.4 R148, [R236+0xa800] ;  /* 0x00a80000ec94783b */ /* 0x000e6a0000004200 */
[----:B------:R-:W4:Y:S01]  /*16c40*/  MUFU.EX2 R177, R177 ;  /* 0x000000b100b17308 */ /* 0x000f220000000800 */
[C---:B------:R-:W-:Y:S04]  /*16c50*/  HMMA.16816.F32 R20, R160.reuse, R26, R20 ;  /* 0x0000001aa014723c */ /* 0x040fe80000001814 */
[C---:B------:R-:W-:Y:S05]  /*16c60*/  FMUL.FTZ R24, R164.reuse, R144 ;  /* 0x00000090a4187220 */ /* 0x040fea0000410000 */
[----:B------:R-:W-:Y:S02]  /*16c70*/  MUFU.EX2 R180, R180 ;  /* 0x000000b400b47308 */ /* 0x000fe40000000800 */
[----:B------:R-:W-:Y:S01]  /*16c80*/  FMUL.FTZ R25, R164, R145 ;  /* 0x00000091a4197220 */ /* 0x000fe20000410000 */
[C---:B------:R-:W-:Y:S01]  /*16c90*/  FMUL.FTZ R26, R3.reuse, R146 ;  /* 0x00000092031a7220 */ /* 0x040fe20000410000 */
[----:B------:R-:W-:Y:S01]  /*16ca0*/  FMUL.FTZ R27, R3, R147 ;  /* 0x00000093031b7220 */ /* 0x000fe20000410000 */
[----:B--2---:R-:W-:Y:S01]  /*16cb0*/  F2FP.F16.F32.PACK_AB R135, R182, R185 ;  /* 0x000000b9b687723e */ /* 0x004fe200000000ff */
[----:B------:R-:W2:Y:S04]  /*16cc0*/  LDSM.16.MT88.4 R144, [R234+0xa800] ;  /* 0x00a80000ea90783b */ /* 0x000ea80000004200 */
[----:B------:R-:W5:Y:S01]  /*16cd0*/  MUFU.EX2 R181, R181 ;  /* 0x000000b500b57308 */ /* 0x000f620000000800 */
[--C-:B------:R-:W-:Y:S01]  /*16ce0*/  FFMA.FTZ R3, R101, UR4, -R172.reuse ;  /* 0x0000000465037c23 */ /* 0x100fe200080108ac */
[--C-:B------:R-:W-:Y:S01]  /*16cf0*/  FFMA.FTZ R101, R104, UR4, -R172.reuse ;  /* 0x0000000468657c23 */ /* 0x100fe200080108ac */
[----:B------:R-:W-:Y:S01]  /*16d00*/  FFMA.FTZ R104, R105, UR4, -R172 ;  /* 0x0000000469687c23 */ /* 0x000fe200080108ac */
[C---:B------:R-:W-:Y:S03]  /*16d10*/  HMMA.16816.F32 R24, R160.reuse, R168, R24 ;  /* 0x000000a8a018723c */ /* 0x040fe60000001818 */
[----:B------:R-:W-:Y:S03]  /*16d20*/  FADD.FTZ R185, R185, R190 ;  /* 0x000000beb9b97221 */ /* 0x000fe60000010000 */
[----:B------:R-:W-:Y:S01]  /*16d30*/  MUFU.EX2 R178, R178 ;  /* 0x000000b200b27308 */ /* 0x000fe20000000800 */
[C---:B------:R-:W-:Y:S04]  /*16d40*/  HMMA.16816.F32 R28, R160.reuse, R170, R28 ;  /* 0x000000aaa01c723c */ /* 0x040fe8000000181c */
[----:B------:R-:W-:Y:S05]  /*16d50*/  FFMA.FTZ R169, R46, UR4, -R167 ;  /* 0x000000042ea97c23 */ /* 0x000fea00080108a7 */
[----:B------:R-:W5:Y:S02]  /*16d60*/  MUFU.EX2 R173, R173 ;  /* 0x000000ad00ad7308 */ /* 0x000f640000000800 */
[--C-:B------:R-:W-:Y:S01]  /*16d70*/  FFMA.FTZ R170, R56, UR4, -R172.reuse ;  /* 0x0000000438aa7c23 */ /* 0x100fe200080108ac */
[C---:B---3--:R-:W-:Y:S03]  /*16d80*/  HMMA.16816.F32 R32, R160.reuse, R156, R32 ;  /* 0x0000009ca020723c */ /* 0x048fe60000001820 */
[----:B------:R-:W-:Y:S04]  /*16d90*/  FADD.FTZ R185, R182, R185 ;  /* 0x000000b9b6b97221 */ /* 0x000fe80000010000 */
[----:B------:R-:W-:Y:S01]  /*16da0*/  MUFU.EX2 R179, R179 ;  /* 0x000000b300b37308 */ /* 0x000fe20000000800 */
[----:B------:R-:W-:Y:S03]  /*16db0*/  HMMA.16816.F32 R36, R160, R158, R36 ;  /* 0x0000009ea024723c */ /* 0x000fe60000001824 */
[--C-:B------:R-:W-:Y:S01]  /*16dc0*/  FFMA.FTZ R156, R40, UR4, -R172.reuse ;  /* 0x00000004289c7c23 */ /* 0x100fe200080108ac */
[----:B----4-:R-:W-:Y:S02]  /*16dd0*/  F2FP.F16.F32.PACK_AB R40, R177, R184 ;  /* 0x000000b8b128723e */ /* 0x010fe400000000ff */
[C---:B-1----:R-:W-:Y:S03]  /*16de0*/  HMMA.16816.F32 R8, R132.reuse, R148, R8 ;  /* 0x000000948408723c */ /* 0x042fe60000001808 */
[----:B------:R-:W1:Y:S02]  /*16df0*/  MUFU.EX2 R174, R174 ;  /* 0x000000ae00ae7308 */ /* 0x000e640000000800 */
[--C-:B------:R-:W-:Y:S01]  /*16e00*/  FFMA.FTZ R163, R44, UR4, -R172.reuse ;  /* 0x000000042ca37c23 */ /* 0x100fe200080108ac */
[C---:B------:R-:W-:Y:S01]  /*16e10*/  HMMA.16816.F32 R12, R132.reuse, R150, R12 ;  /* 0x00000096840c723c */ /* 0x040fe2000000180c */
[----:B------:R-:W3:Y:S06]  /*16e20*/  LDSM.16.MT88.4 R148, [R236+0xb000] ;  /* 0x00b00000ec94783b */ /* 0x000eec0000004200 */
[----:B------:R-:W-:Y:S01]  /*16e30*/  MUFU.EX2 R176, R176 ;  /* 0x000000b000b07308 */ /* 0x000fe20000000800 */
[--C-:B------:R-:W-:Y:S01]  /*16e40*/  FFMA.FTZ R160, R45, UR4, -R172.reuse ;  /* 0x000000042da07c23 */ /* 0x100fe200080108ac */
[C---:B--2---:R-:W-:Y:S08]  /*16e50*/  HMMA.16816.F32 R16, R132.reuse, R144, R16 ;  /* 0x000000908410723c */ /* 0x044ff00000001810 */
[----:B------:R-:W2:Y:S01]  /*16e60*/  MUFU.EX2 R7, R7 ;  /* 0x0000000700077308 */ /* 0x000ea20000000800 */
[C---:B------:R-:W-:Y:S01]  /*16e70*/  HMMA.16816.F32 R20, R132.reuse, R146, R20 ;  /* 0x000000928414723c */ /* 0x040fe20000001814 */
[----:B------:R-:W4:Y:S02]  /*16e80*/  LDSM.16.MT88.4 R144, [R234+0xb000] ;  /* 0x00b00000ea90783b */ /* 0x000f240000004200 */
[--C-:B------:R-:W-:Y:S03]  /*16e90*/  FFMA.FTZ R162, R47, UR4, -R167.reuse ;  /* 0x000000042fa27c23 */ /* 0x100fe600080108a7 */
[C---:B------:R-:W-:Y:S03]  /*16ea0*/  HMMA.16816.F32 R24, R132.reuse, R136, R24 ;  /* 0x000000888418723c */ /* 0x040fe60000001818 */
[----:B------:R-:W-:Y:S01]  /*16eb0*/  MUFU.EX2 R175, R175 ;  /* 0x000000af00af7308 */ /* 0x000fe20000000800 */
[----:B------:R-:W-:Y:S01]  /*16ec0*/  LDSM.16.MT88.4 R44, [R232+0xb000] ;  /* 0x00b00000e82c783b */ /* 0x000fe20000004200 */
[--C-:B------:R-:W-:Y:S01]  /*16ed0*/  FFMA.FTZ R159, R41, UR4, -R172.reuse ;  /* 0x00000004299f7c23 */ /* 0x100fe200080108ac */
[C---:B------:R-:W-:Y:S07]  /*16ee0*/  HMMA.16816.F32 R28, R132.reuse, R138, R28 ;  /* 0x0000008a841c723c */ /* 0x040fee000000181c */
[----:B------:R-:W2:Y:S01]  /*16ef0*/  MUFU.EX2 R166, R166 ;  /* 0x000000a600a67308 */ /* 0x000ea20000000800 */
[----:B------:R-:W2:Y:S01]  /*16f00*/  LDSM.16.MT88.4 R136, [R233+0xb000] ;  /* 0x00b00000e988783b */ /* 0x000ea20000004200 */
[C---:B------:R-:W-:Y:S08]  /*16f10*/  HMMA.16816.F32 R32, R132.reuse, R140, R32 ;  /* 0x0000008c8420723c */ /* 0x040ff00000001820 */
[----:B------:R-:W-:Y:S03]  /*16f20*/  MUFU.EX2 R5, R5 ;  /* 0x0000000500057308 */ /* 0x000fe60000000800 */
[----:B-----5:R-:W-:Y:S01]  /*16f30*/  F2FP.F16.F32.PACK_AB R41, R181, R180 ;  /* 0x000000b4b529723e */ /* 0x020fe200000000ff */
[----:B------:R-:W-:Y:S01]  /*16f40*/  HMMA.16816.F32 R36, R132, R142, R36 ;  /* 0x0000008e8424723c */ /* 0x000fe20000001824 */
[----:B------:R-:W5:Y:S02]  /*16f50*/  LDSM.16.MT88.4 R132, [R236+0xb800] ;  /* 0x00b80000ec84783b */ /* 0x000f640000004200 */
[--C-:B------:R-:W-:Y:S01]  /*16f60*/  FFMA.FTZ R158, R42, UR4, -R167.reuse ;  /* 0x000000042a9e7c23 */ /* 0x100fe200080108a7 */
[----:B------:R-:W-:Y:S02]  /*16f70*/  F2FP.F16.F32.PACK_AB R42, R173, R178 ;  /* 0x000000b2ad2a723e */ /* 0x000fe400000000ff */
[----:B------:R-:W-:Y:S01]  /*16f80*/  MUFU.EX2 R6, R6 ;  /* 0x0000000600067308 */ /* 0x000fe20000000800 */
[--C-:B------:R-:W-:Y:S01]  /*16f90*/  FFMA.FTZ R161, R43, UR4, -R167.reuse ;  /* 0x000000042ba17c23 */ /* 0x100fe200080108a7 */
[----:B-1----:R-:W-:Y:S01]  /*16fa0*/  F2FP.F16.F32.PACK_AB R43, R174, R179 ;  /* 0x000000b3ae2b723e */ /* 0x002fe200000000ff */
[----:B------:R-:W1:Y:S07]  /*16fb0*/  LDSM.16.MT88.4 R140, [R234+0xb800] ;  /* 0x00b80000ea8c783b */ /* 0x000e6e0000004200 */
[----:B------:R-:W-:Y:S01]  /*16fc0*/  MUFU.EX2 R154, R154 ;  /* 0x0000009a009a7308 */ /* 0x000fe20000000800 */
[C---:B---3--:R-:W-:Y:S06]  /*16fd0*/  HMMA.16816.F32 R8, R40.reuse, R148, R8 ;  /* 0x000000942808723c */ /* 0x048fec0000001808 */
[C---:B------:R-:W-:Y:S03]  /*16fe0*/  HMMA.16816.F32 R12, R40.reuse, R150, R12 ;  /* 0x00000096280c723c */ /* 0x040fe6000000180c */
[----:B------:R-:W3:Y:S02]  /*16ff0*/  MUFU.EX2 R155, R155 ;  /* 0x0000009b009b7308 */ /* 0x000ee40000000800 */
[--C-:B------:R-:W-:Y:S01]  /*17000*/  FFMA.FTZ R148, R48, UR4, -R172.reuse ;  /* 0x0000000430947c23 */ /* 0x100fe200080108ac */
[C---:B----4-:R-:W-:Y:S07]  /*17010*/  HMMA.16816.F32 R16, R40.reuse, R144, R16 ;  /* 0x000000902810723c */ /* 0x050fee0000001810 */
[----:B------:R-:W-:Y:S01]  /*17020*/  MUFU.EX2 R168, R200 ;  /* 0x000000c800a87308 */ /* 0x000fe20000000800 */
[--C-:B------:R-:W-:Y:S01]  /*17030*/  FFMA.FTZ R151, R54, UR4, -R167.reuse ;  /* 0x0000000436977c23 */ /* 0x100fe200080108a7 */
[C---:B------:R-:W-:Y:S08]  /*17040*/  HMMA.16816.F32 R20, R40.reuse, R146, R20 ;  /* 0x000000922814723c */ /* 0x040ff00000001814 */
[----:B------:R-:W-:Y:S01]  /*17050*/  MUFU.EX2 R157, R199 ;  /* 0x000000c7009d7308 */ /* 0x000fe20000000800 */
[C---:B--2---:R-:W-:Y:S03]  /*17060*/  HMMA.16816.F32 R24, R40.reuse, R136, R24 ;  /* 0x000000882818723c */ /* 0x044fe60000001818 */
[--C-:B------:R-:W-:Y:S03]  /*17070*/  FFMA.FTZ R146, R52, UR4, -R172.reuse ;  /* 0x0000000434927c23 */ /* 0x100fe600080108ac */
[C---:B------:R-:W-:Y:S03]  /*17080*/  HMMA.16816.F32 R28, R40.reuse, R138, R28 ;  /* 0x0000008a281c723c */ /* 0x040fe6000000181c */
[----:B------:R-:W-:Y:S01]  /*17090*/  MUFU.EX2 R156, R156 ;  /* 0x0000009c009c7308 */ /* 0x000fe20000000800 */
[----:B------:R-:W2:Y:S01]  /*170a0*/  LDSM.16.MT88.4 R136, [R233+0xb800] ;  /* 0x00b80000e988783b */ /* 0x000ea20000004200 */
[--C-:B------:R-:W-:Y:S01]  /*170b0*/  FFMA.FTZ R147, R53, UR4, -R172.reuse ;  /* 0x0000000435937c23 */ /* 0x100fe200080108ac */
[C---:B------:R-:W-:Y:S07]  /*170c0*/  HMMA.16816.F32 R32, R40.reuse, R44, R32 ;  /* 0x0000002c2820723c */ /* 0x040fee0000001820 */
[----:B------:R-:W4:Y:S01]  /*170d0*/  MUFU.EX2 R159, R159 ;  /* 0x0000009f009f7308 */ /* 0x000f220000000800 */
[--C-:B------:R-:W-:Y:S01]  /*170e0*/  FFMA.FTZ R150, R55, UR4, -R167.reuse ;  /* 0x0000000437967c23 */ /* 0x100fe200080108a7 */
[----:B------:R-:W-:Y:S01]  /*170f0*/  HMMA.16816.F32 R36, R40, R46, R36 ;  /* 0x0000002e2824723c */ /* 0x000fe20000001824 */
[----:B------:R-:W2:Y:S07]  /*17100*/  LDSM.16.MT88.4 R40, [R232+0xb800] ;  /* 0x00b80000e828783b */ /* 0x000eae0000004200 */
[----:B------:R-:W-:Y:S03]  /*17110*/  MUFU.EX2 R158, R158 ;  /* 0x0000009e009e7308 */ /* 0x000fe60000000800 */
[----:B------:R-:W-:Y:S01]  /*17120*/  F2FP.F16.F32.PACK_AB R48, R7, R176 ;  /* 0x000000b00730723e */ /* 0x000fe200000000ff */
[--C-:B------:R-:W-:Y:S01]  /*17130*/  FFMA.FTZ R149, R49, UR4, -R172.reuse ;  /* 0x0000000431957c23 */ /* 0x100fe200080108ac */
[----:B------:R-:W-:Y:S01]  /*17140*/  F2FP.F16.F32.PACK_AB R49, R166, R175 ;  /* 0x000000afa631723e */ /* 0x000fe200000000ff */
[----:B------:R-:W2:Y:S01]  /*17150*/  LDSM.16.MT88.4 R52, [R236+0xc000] ;  /* 0x00c00000ec34783b */ /* 0x000ea20000004200 */
[----:B---3--:R-:W-:Y:S01]  /*17160*/  F2FP.F16.F32.PACK_AB R44, R155, R154 ;  /* 0x0000009a9b2c723e */ /* 0x008fe200000000ff */
[--C-:B------:R-:W-:Y:S02]  /*17170*/  FFMA.FTZ R145, R50, UR4, -R167.reuse ;  /* 0x0000000432917c23 */ /* 0x100fe400080108a7 */
[----:B------:R-:W3:Y:S01]  /*17180*/  MUFU.EX2 R161, R161 ;  /* 0x000000a100a17308 */ /* 0x000ee20000000800 */
[----:B----4-:R-:W-:Y:S01]  /*17190*/  F2FP.F16.F32.PACK_AB R46, R159, R156 ;  /* 0x0000009c9f2e723e */ /* 0x010fe200000000ff */
[--C-:B------:R-:W-:Y:S01]  /*171a0*/  FFMA.FTZ R144, R51, UR4, -R167.reuse ;  /* 0x0000000433907c23 */ /* 0x100fe200080108a7 */
[----:B------:R-:W-:Y:S02]  /*171b0*/  F2FP.F16.F32.PACK_AB R50, R6, R5 ;  /* 0x000000050632723e */ /* 0x000fe400000000ff */
[----:B------:R-:W-:Y:S02]  /*171c0*/  F2FP.F16.F32.PACK_AB R51, R153, R152 ;  /* 0x000000989933723e */ /* 0x000fe400000000ff */
[----:B------:R-:W-:Y:S03]  /*171d0*/  F2FP.F16.F32.PACK_AB R45, R157, R168 ;  /* 0x000000a89d2d723e */ /* 0x000fe600000000ff */
[----:B------:R-:W-:Y:S02]  /*171e0*/  MUFU.EX2 R163, R163 ;  /* 0x000000a300a37308 */ /* 0x000fe40000000800 */
[C---:B-----5:R-:W-:Y:S08]  /*171f0*/  HMMA.16816.F32 R8, R48.reuse, R132, R8 ;  /* 0x000000843008723c */ /* 0x060ff00000001808 */
[----:B------:R-:W4:Y:S03]  /*17200*/  MUFU.EX2 R160, R160 ;  /* 0x000000a000a07308 */ /* 0x000f260000000800 */
[----:B---3--:R-:W-:Y:S01]  /*17210*/  F2FP.F16.F32.PACK_AB R47, R161, R158 ;  /* 0x0000009ea12f723e */ /* 0x008fe200000000ff */
[C---:B------:R-:W-:Y:S01]  /*17220*/  HMMA.16816.F32 R12, R48.reuse, R134, R12 ;  /* 0x00000086300c723c */ /* 0x040fe2000000180c */
[----:B------:R-:W3:Y:S05]  /*17230*/  LDSM.16.MT88.4 R132, [R234+0xc000] ;  /* 0x00c00000ea84783b */ /* 0x000eea0000004200 */
[----:B------:R-:W-:Y:S01]  /*17240*/  MUFU.EX2 R169, R169 ;  /* 0x000000a900a97308 */ /* 0x000fe20000000800 */
[C---:B-1----:R-:W-:Y:S06]  /*17250*/  HMMA.16816.F32 R16, R48.reuse, R140, R16 ;  /* 0x0000008c3010723c */ /* 0x042fec0000001810 */
[C---:B------:R-:W-:Y:S03]  /*17260*/  HMMA.16816.F32 R20, R48.reuse, R142, R20 ;  /* 0x0000008e3014723c */ /* 0x040fe60000001814 */
[----:B------:R-:W1:Y:S02]  /*17270*/  MUFU.EX2 R162, R162 ;  /* 0x000000a200a27308 */ /* 0x000e640000000800 */
[--C-:B------:R-:W-:Y:S01]  /*17280*/  FFMA.FTZ R141, R57, UR4, -R172.reuse ;  /* 0x00000004398d7c23 */ /* 0x100fe200080108ac */
[--C-:B------:R-:W-:Y:S01]  /*17290*/  FFMA.FTZ R140, R63, UR4, -R167.reuse ;  /* 0x000000043f8c7c23 */ /* 0x100fe200080108a7 */
[--C-:B------:R-:W-:Y:S01]  /*172a0*/  FFMA.FTZ R143, R58, UR4, -R167.reuse ;  /* 0x000000043a8f7c23 */ /* 0x100fe200080108a7 */
[C---:B--2---:R-:W-:Y:S05]  /*172b0*/  HMMA.16816.F32 R24, R48.reuse, R136, R24 ;  /* 0x000000883018723c */ /* 0x044fea0000001818 */
[----:B------:R-:W-:Y:S01]  /*172c0*/  MUFU.EX2 R148, R148 ;  /* 0x0000009400947308 */ /* 0x000fe20000000800 */
[C---:B------:R-:W-:Y:S09]  /*172d0*/  HMMA.16816.F32 R28, R48.reuse, R138, R28 ;  /* 0x0000008a301c723c */ /* 0x040ff2000000181c */
[----:B------:R-:W2:Y:S02]  /*172e0*/  MUFU.EX2 R149, R149 ;  /* 0x0000009500957308 */ /* 0x000ea40000000800 */
[--C-:B------:R-:W-:Y:S01]  /*172f0*/  FFMA.FTZ R136, R59, UR4, -R167.reuse ;  /* 0x000000043b887c23 */ /* 0x100fe200080108a7 */
[C---:B------:R-:W-:Y:S01]  /*17300*/  HMMA.16816.F32 R32, R48.reuse, R40, R32 ;  /* 0x000000283020723c */ /* 0x040fe20000001820 */
[----:B------:R-:W5:Y:S06]  /*17310*/  LDSM.16.MT88.4 R56, [R233+0xc000] ;  /* 0x00c00000e938783b */ /* 0x000f6c0000004200 */
[----:B------:R-:W-:Y:S01]  /*17320*/  MUFU.EX2 R145, R145 ;  /* 0x0000009100917308 */ /* 0x000fe20000000800 */
[----:B------:R-:W-:Y:S01]  /*17330*/  HMMA.16816.F32 R36, R48, R42, R36 ;  /* 0x0000002a3024723c */ /* 0x000fe20000001824 */
[----:B------:R-:W2:Y:S02]  /*17340*/  LDSM.16.MT88.4 R40, [R232+0xc000] ;  /* 0x00c00000e828783b */ /* 0x000ea40000004200 */
[--C-:B------:R-:W-:Y:S03]  /*17350*/  FFMA.FTZ R138, R60, UR4, -R172.reuse ;  /* 0x000000043c8a7c23 */ /* 0x100fe600080108ac */
[C---:B------:R-:W-:Y:S03]  /*17360*/  HMMA.16816.F32 R8, R44.reuse, R52, R8 ;  /* 0x000000342c08723c */ /* 0x040fe60000001808 */
[----:B------:R-:W2:Y:S02]  /*17370*/  MUFU.EX2 R144, R144 ;  /* 0x0000009000907308 */ /* 0x000ea40000000800 */
[--C-:B------:R-:W-:Y:S01]  /*17380*/  FFMA.FTZ R137, R61, UR4, -R172.reuse ;  /* 0x000000043d897c23 */ /* 0x100fe200080108ac */
[C---:B------:R-:W-:Y:S01]  /*17390*/  HMMA.16816.F32 R12, R44.reuse, R54, R12 ;  /* 0x000000362c0c723c */ /* 0x040fe2000000180c */
[----:B------:R-:W2:Y:S06]  /*173a0*/  LDSM.16.MT88.4 R52, [R236+0xc800] ;  /* 0x00c80000ec34783b */ /* 0x000eac0000004200 */
[----:B------:R-:W-:Y:S01]  /*173b0*/  MUFU.EX2 R146, R146 ;  /* 0x0000009200927308 */ /* 0x000fe20000000800 */
[--C-:B------:R-:W-:Y:S01]  /*173c0*/  FFMA.FTZ R139, R62, UR4, -R167.reuse ;  /* 0x000000043e8b7c23 */ /* 0x100fe200080108a7 */
[C---:B---3--:R-:W-:Y:S01]  /*173d0*/  HMMA.16816.F32 R16, R44.reuse, R132, R16 ;  /* 0x000000842c10723c */ /* 0x048fe20000001810 */
[----:B------:R-:W3:Y:S07]  /*173e0*/  LDSM.16.MT88.4 R60, [R234+0xc800] ;  /* 0x00c80000ea3c783b */ /* 0x000eee0000004200 */
[----:B------:R-:W3:Y:S01]  /*173f0*/  MUFU.EX2 R147, R147 ;  /* 0x0000009300937308 */ /* 0x000ee20000000800 */
[C---:B------:R-:W-:Y:S03]  /*17400*/  HMMA.16816.F32 R20, R44.reuse, R134, R20 ;  /* 0x000000862c14723c */ /* 0x040fe60000001814 */
[----:B----4-:R-:W-:Y:S01]  /*17410*/  F2FP.F16.F32.PACK_AB R48, R160, R163 ;  /* 0x000000a3a030723e */ /* 0x010fe200000000ff */
[--C-:B------:R-:W-:Y:S05]  /*17420*/  FFMA.FTZ R133, R68, UR4, -R172.reuse ;  /* 0x0000000444857c23 */ /* 0x100fea00080108ac */
[----:B------:R-:W-:Y:S02]  /*17430*/  MUFU.EX2 R151, R151 ;  /* 0x0000009700977308 */ /* 0x000fe40000000800 */
[----:B-1----:R-:W-:Y:S01]  /*17440*/  F2FP.F16.F32.PACK_AB R49, R162, R169 ;  /* 0x000000a9a231723e */ /* 0x002fe200000000ff */
[C---:B-----5:R-:W-:Y:S03]  /*17450*/  HMMA.16816.F32 R24, R44.reuse, R56, R24 ;  /* 0x000000382c18723c */ /* 0x060fe60000001818 */
[----:B--2---:R-:W-:Y:S04]  /*17460*/  F2FP.F16.F32.PACK_AB R50, R149, R148 ;  /* 0x000000949532723e */ /* 0x004fe800000000ff */
[----:B------:R-:W1:Y:S01]  /*17470*/  MUFU.EX2 R150, R150 ;  /* 0x0000009600967308 */ /* 0x000e620000000800 */
[----:B------:R-:W-:Y:S01]  /*17480*/  F2FP.F16.F32.PACK_AB R51, R144, R145 ;  /* 0x000000919033723e */ /* 0x000fe200000000ff */
[C---:B------:R-:W-:Y:S01]  /*17490*/  HMMA.16816.F32 R28, R44.reuse, R58, R28 ;  /* 0x0000003a2c1c723c */ /* 0x040fe2000000181c */
[----:B------:R-:W2:Y:S02]  /*174a0*/  LDSM.16.MT88.4 R56, [R233+0xc800] ;  /* 0x00c80000e938783b */ /* 0x000ea40000004200 */
[--C-:B------:R-:W-:Y:S05]  /*174b0*/  FFMA.FTZ R68, R69, UR4, -R172.reuse ;  /* 0x0000000445447c23 */ /* 0x100fea00080108ac */
[----:B------:R-:W-:Y:S01]  /*174c0*/  MUFU.EX2 R170, R170 ;  /* 0x000000aa00aa7308 */ /* 0x000fe20000000800 */
[C---:B------:R-:W-:Y:S03]  /*174d0*/  HMMA.16816.F32 R32, R44.reuse, R40, R32 ;  /* 0x000000282c20723c */ /* 0x040fe60000001820 */
[--C-:B------:R-:W-:Y:S01]  /*174e0*/  FFMA.FTZ R69, R70, UR4, -R167.reuse ;  /* 0x0000000446457c23 */ /* 0x100fe200080108a7 */
[--C-:B------:R-:W-:Y:S02]  /*174f0*/  FFMA.FTZ R70, R71, UR4, -R167.reuse ;  /* 0x0000000447467c23 */ /* 0x100fe400080108a7 */
[----:B------:R-:W-:Y:S03]  /*17500*/  HMMA.16816.F32 R36, R44, R42, R36 ;  /* 0x0000002a2c24723c */ /* 0x000fe60000001824 */
[----:B------:R-:W4:Y:S01]  /*17510*/  MUFU.EX2 R141, R141 ;  /* 0x0000008d008d7308 */ /* 0x000f220000000800 */
[----:B------:R-:W5:Y:S01]  /*17520*/  LDSM.16.MT88.4 R40, [R232+0xc800] ;  /* 0x00c80000e828783b */ /* 0x000f620000004200 */
[--C-:B------:R-:W-:Y:S01]  /*17530*/  FFMA.FTZ R71, R73, UR4, -R172.reuse ;  /* 0x0000000449477c23 */ /* 0x100fe200080108ac */
[C---:B------:R-:W-:Y:S07]  /*17540*/  HMMA.16816.F32 R8, R48.reuse, R52, R8 ;  /* 0x000000343008723c */ /* 0x040fee0000001808 */
[----:B------:R-:W-:Y:S01]  /*17550*/  MUFU.EX2 R143, R143 ;  /* 0x0000008f008f7308 */ /* 0x000fe20000000800 */
[----:B---3--:R-:W-:Y:S01]  /*17560*/  F2FP.F16.F32.PACK_AB R44, R147, R146 ;  /* 0x00000092932c723e */ /* 0x008fe200000000ff */
[C---:B------:R-:W-:Y:S01]  /*17570*/  HMMA.16816.F32 R12, R48.reuse, R54, R12 ;  /* 0x00000036300c723c */ /* 0x040fe2000000180c */
[----:B------:R-:W3:Y:S07]  /*17580*/  LDSM.16.MT88.4 R52, [R236+0xd000] ;  /* 0x00d00000ec34783b */ /* 0x000eee0000004200 */
[----:B------:R-:W5:Y:S01]  /*17590*/  MUFU.EX2 R136, R136 ;  /* 0x0000008800887308 */ /* 0x000f620000000800 */
[C---:B------:R-:W-:Y:S03]  /*175a0*/  HMMA.16816.F32 R16, R48.reuse, R60, R16 ;  /* 0x0000003c3010723c */ /* 0x040fe60000001810 */
[----:B-1----:R-:W-:Y:S03]  /*175b0*/  F2FP.F16.F32.PACK_AB R45, R150, R151 ;  /* 0x00000097962d723e */ /* 0x002fe600000000ff */
[C---:B------:R-:W-:Y:S03]  /*175c0*/  HMMA.16816.F32 R20, R48.reuse, R62, R20 ;  /* 0x0000003e3014723c */ /* 0x040fe60000001814 */
[----:B------:R-:W-:Y:S01]  /*175d0*/  MUFU.EX2 R138, R138 ;  /* 0x0000008a008a7308 */ /* 0x000fe20000000800 */
[----:B------:R-:W1:Y:S01]  /*175e0*/  LDSM.16.MT88.4 R60, [R234+0xd000] ;  /* 0x00d00000ea3c783b */ /* 0x000e620000004200 */
[----:B----4-:R-:W-:Y:S01]  /*175f0*/  F2FP.F16.F32.PACK_AB R46, R141, R170 ;  /* 0x000000aa8d2e723e */ /* 0x010fe200000000ff */
[C---:B--2---:R-:W-:Y:S07]  /*17600*/  HMMA.16816.F32 R24, R48.reuse, R56, R24 ;  /* 0x000000383018723c */ /* 0x044fee0000001818 */
[----:B------:R-:W2:Y:S01]  /*17610*/  MUFU.EX2 R137, R137 ;  /* 0x0000008900897308 */ /* 0x000ea20000000800 */
[----:B-----5:R-:W-:Y:S01]  /*17620*/  F2FP.F16.F32.PACK_AB R47, R136, R143 ;  /* 0x0000008f882f723e */ /* 0x020fe200000000ff */
[C---:B------:R-:W-:Y:S01]  /*17630*/  HMMA.16816.F32 R28, R48.reuse, R58, R28 ;  /* 0x0000003a301c723c */ /* 0x040fe2000000181c */
[----:B------:R-:W4:Y:S07]  /*17640*/  LDSM.16.MT88.4 R56, [R233+0xd000] ;  /* 0x00d00000e938783b */ /* 0x000f2e0000004200 */
[----:B------:R-:W-:Y:S01]  /*17650*/  MUFU.EX2 R139, R139 ;  /* 0x0000008b008b7308 */ /* 0x000fe20000000800 */
[C---:B------:R-:W-:Y:S03]  /*17660*/  HMMA.16816.F32 R32, R48.reuse, R40, R32 ;  /* 0x000000283020723c */ /* 0x040fe60000001820 */
[--C-:B------:R-:W-:Y:S03]  /*17670*/  FFMA.FTZ R73, R74, UR4, -R167.reuse ;  /* 0x000000044a497c23 */ /* 0x100fe600080108a7 */
[----:B------:R-:W-:Y:S03]  /*17680*/  HMMA.16816.F32 R36, R48, R42, R36 ;  /* 0x0000002a3024723c */ /* 0x000fe60000001824 */
[----:B------:R-:W5:Y:S01]  /*17690*/  MUFU.EX2 R140, R140 ;  /* 0x0000008c008c7308 */ /* 0x000f620000000800 */
[----:B------:R-:W4:Y:S01]  /*176a0*/  LDSM.16.MT88.4 R40, [R232+0xd000] ;  /* 0x00d00000e828783b */ /* 0x000f220000004200 */
[--C-:B------:R-:W-:Y:S01]  /*176b0*/  FFMA.FTZ R74, R75, UR4, -R167.reuse ;  /* 0x000000044b4a7c23 */ /* 0x100fe200080108a7 */
[C---:B---3--:R-:W-:Y:S07]  /*176c0*/  HMMA.16816.F32 R8, R44.reuse, R52, R8 ;  /* 0x000000342c08723c */ /* 0x048fee0000001808 */
[----:B------:R-:W-:Y:S01]  /*176d0*/  MUFU.EX2 R64, R64 ;  /* 0x0000004000407308 */ /* 0x000fe20000000800 */
[----:B--2---:R-:W-:Y:S01]  /*176e0*/  F2FP.F16.F32.PACK_AB R48, R137, R138 ;  /* 0x0000008a8930723e */ /* 0x004fe200000000ff */
[C---:B------:R-:W-:Y:S01]  /*176f0*/  HMMA.16816.F32 R12, R44.reuse, R54, R12 ;  /* 0x000000362c0c723c */ /* 0x040fe2000000180c */
[----:B------:R-:W2:Y:S07]  /*17700*/  LDSM.16.MT88.4 R52, [R236+0xd800] ;  /* 0x00d80000ec34783b */ /* 0x000eae0000004200 */
[----:B------:R-:W3:Y:S01]  /*17710*/  MUFU.EX2 R65, R65 ;  /* 0x0000004100417308 */ /* 0x000ee20000000800 */
[C---:B-1----:R-:W-:Y:S03]  /*17720*/  HMMA.16816.F32 R16, R44.reuse, R60, R16 ;  /* 0x0000003c2c10723c */ /* 0x042fe60000001810 */
[----:B-----5:R-:W-:Y:S03]  /*17730*/  F2FP.F16.F32.PACK_AB R49, R140, R139 ;  /* 0x0000008b8c31723e */ /* 0x020fe600000000ff */
[C---:B------:R-:W-:Y:S03]  /*17740*/  HMMA.16816.F32 R20, R44.reuse, R62, R20 ;  /* 0x0000003e2c14723c */ /* 0x040fe60000001814 */
[----:B------:R-:W-:Y:S01]  /*17750*/  MUFU.EX2 R66, R66 ;  /* 0x0000004200427308 */ /* 0x000fe20000000800 */
[----:B------:R-:W1:Y:S01]  /*17760*/  LDSM.16.MT88.4 R60, [R234+0xd800] ;  /* 0x00d80000ea3c783b */ /* 0x000e620000004200 */
[--C-:B------:R-:W-:Y:S01]  /*17770*/  FFMA.FTZ R75, R76, UR4, -R172.reuse ;  /* 0x000000044c4b7c23 */ /* 0x100fe200080108ac */
[C---:B----4-:R-:W-:Y:S07]  /*17780*/  HMMA.16816.F32 R24, R44.reuse, R56, R24 ;  /* 0x000000382c18723c */ /* 0x050fee0000001818 */
[----:B------:R-:W4:Y:S01]  /*17790*/  MUFU.EX2 R67, R67 ;  /* 0x0000004300437308 */ /* 0x000f220000000800 */
[----:B---3--:R-:W-:Y:S01]  /*177a0*/  F2FP.F16.F32.PACK_AB R50, R65, R64 ;  /* 0x000000404132723e */ /* 0x008fe200000000ff */
[C---:B------:R-:W-:Y:S01]  /*177b0*/  HMMA.16816.F32 R28, R44.reuse, R58, R28 ;  /* 0x0000003a2c1c723c */ /* 0x040fe2000000181c */
[----:B------:R-:W3:Y:S07]  /*177c0*/  LDSM.16.MT88.4 R56, [R233+0xd800] ;  /* 0x00d80000e938783b */ /* 0x000eee0000004200 */
[----:B------:R-:W-:Y:S01]  /*177d0*/  MUFU.EX2 R133, R133 ;  /* 0x0000008500857308 */ /* 0x000fe20000000800 */
[C---:B------:R-:W-:Y:S03]  /*177e0*/  HMMA.16816.F32 R32, R44.reuse, R40, R32 ;  /* 0x000000282c20723c */ /* 0x040fe60000001820 */
[--C-:B------:R-:W-:Y:S03]  /*177f0*/  FFMA.FTZ R76, R77, UR4, -R172.reuse ;  /* 0x000000044d4c7c23 */ /* 0x100fe600080108ac */
[----:B------:R-:W-:Y:S03]  /*17800*/  HMMA.16816.F32 R36, R44, R42, R36 ;  /* 0x0000002a2c24723c */ /* 0x000fe60000001824 */
[----:B------:R-:W5:Y:S01]  /*17810*/  MUFU.EX2 R68, R68 ;  /* 0x0000004400447308 */ /* 0x000f620000000800 */
[----:B------:R-:W3:Y:S01]  /*17820*/  LDSM.16.MT88.4 R40, [R232+0xd800] ;  /* 0x00d80000e828783b */ /* 0x000ee20000004200 */
[----:B----4-:R-:W-:Y:S01]  /*17830*/  F2FP.F16.F32.PACK_AB R51, R67, R66 ;  /* 0x000000424333723e */ /* 0x010fe200000000ff */
[--C-:B------:R-:W-:Y:S01]  /*17840*/  FFMA.FTZ R77, R79, UR4, -R167.reuse ;  /* 0x000000044f4d7c23 */ /* 0x100fe200080108a7 */
[--C-:B------:R-:W-:Y:S01]  /*17850*/  FFMA.FTZ R79, R80, UR4, -R172.reuse ;  /* 0x00000004504f7c23 */ /* 0x100fe200080108ac */
[--C-:B------:R-:W-:Y:S05]  /*17860*/  FFMA.FTZ R80, R81, UR4, -R172.reuse ;  /* 0x0000000451507c23 */ /* 0x100fea00080108ac */
[----:B------:R-:W-:Y:S01]  /*17870*/  MUFU.EX2 R69, R69 ;  /* 0x0000004500457308 */ /* 0x000fe20000000800 */
[--C-:B------:R-:W-:Y:S01]  /*17880*/  FFMA.FTZ R81, R82, UR4, -R167.reuse ;  /* 0x0000000452517c23 */ /* 0x100fe200080108a7 */
[C---:B--2---:R-:W-:Y:S08]  /*17890*/  HMMA.16816.F32 R8, R48.reuse, R52, R8 ;  /* 0x000000343008723c */ /* 0x044ff00000001808 */
[----:B------:R-:W2:Y:S01]  /*178a0*/  MUFU.EX2 R70, R70 ;  /* 0x0000004600467308 */ /* 0x000ea20000000800 */
[C---:B------:R-:W-:Y:S01]  /*178b0*/  HMMA.16816.F32 R12, R48.reuse, R54, R12 ;  /* 0x00000036300c723c */ /* 0x040fe2000000180c */
[----:B------:R-:W4:Y:S02]  /*178c0*/  LDSM.16.MT88.4 R52, [R236+0xe000] ;  /* 0x00e00000ec34783b */ /* 0x000f240000004200 */
[----:B-----5:R-:W-:Y:S03]  /*178d0*/  F2FP.F16.F32.PACK_AB R44, R68, R133 ;  /* 0x00000085442c723e */ /* 0x020fe600000000ff */
[C---:B-1----:R-:W-:Y:S03]  /*178e0*/  HMMA.16816.F32 R16, R48.reuse, R60, R16 ;  /* 0x0000003c3010723c */ /* 0x042fe60000001810 */
[----:B------:R-:W-:Y:S02]  /*178f0*/  MUFU.EX2 R72, R72 ;  /* 0x0000004800487308 */ /* 0x000fe40000000800 */
[--C-:B------:R-:W-:Y:S01]  /*17900*/  FFMA.FTZ R82, R83, UR4, -R167.reuse ;  /* 0x0000000453527c23 */ /* 0x100fe200080108a7 */
[C---:B------:R-:W-:Y:S01]  /*17910*/  HMMA.16816.F32 R20, R48.reuse, R62, R20 ;  /* 0x0000003e3014723c */ /* 0x040fe20000001814 */
[----:B------:R-:W1:Y:S06]  /*17920*/  LDSM.16.MT88.4 R60, [R234+0xe000] ;  /* 0x00e00000ea3c783b */ /* 0x000e6c0000004200 */
[----:B------:R-:W5:Y:S01]  /*17930*/  MUFU.EX2 R71, R71 ;  /* 0x0000004700477308 */ /* 0x000f620000000800 */
[----:B--2---:R-:W-:Y:S01]  /*17940*/  F2FP.F16.F32.PACK_AB R45, R70, R69 ;  /* 0x00000045462d723e */ /* 0x004fe200000000ff */
[C---:B---3--:R-:W-:Y:S08]  /*17950*/  HMMA.16816.F32 R24, R48.reuse, R56, R24 ;  /* 0x000000383018723c */ /* 0x048ff00000001818 */
[----:B------:R-:W-:Y:S01]  /*17960*/  MUFU.EX2 R73, R73 ;  /* 0x0000004900497308 */ /* 0x000fe20000000800 */
[C---:B------:R-:W-:Y:S01]  /*17970*/  HMMA.16816.F32 R28, R48.reuse, R58, R28 ;  /* 0x0000003a301c723c */ /* 0x040fe2000000181c */
[----:B------:R-:W2:Y:S02]  /*17980*/  LDSM.16.MT88.4 R56, [R233+0xe000] ;  /* 0x00e00000e938783b */ /* 0x000ea40000004200 */
[--C-:B------:R-:W-:Y:S03]  /*17990*/  FFMA.FTZ R83, R84, UR4, -R172.reuse ;  /* 0x0000000454537c23 */ /* 0x100fe600080108ac */
[C---:B------:R-:W-:Y:S03]  /*179a0*/  HMMA.16816.F32 R32, R48.reuse, R40, R32 ;  /* 0x000000283020723c */ /* 0x040fe60000001820 */
[----:B------:R-:W3:Y:S02]  /*179b0*/  MUFU.EX2 R74, R74 ;  /* 0x0000004a004a7308 */ /* 0x000ee40000000800 */
[----:B-----5:R-:W-:Y:S01]  /*179c0*/  F2FP.F16.F32.PACK_AB R46, R71, R72 ;  /* 0x00000048472e723e */ /* 0x020fe200000000ff */
[----:B------:R-:W-:Y:S01]  /*179d0*/  HMMA.16816.F32 R36, R48, R42, R36 ;  /* 0x0000002a3024723c */ /* 0x000fe20000001824 */
[----:B------:R-:W5:Y:S06]  /*179e0*/  LDSM.16.MT88.4 R40, [R232+0xe000] ;  /* 0x00e00000e828783b */ /* 0x000f6c0000004200 */
[----:B------:R-:W-:Y:S01]  /*179f0*/  MUFU.EX2 R75, R75 ;  /* 0x0000004b004b7308 */ /* 0x000fe20000000800 */
[--C-:B------:R-:W-:Y:S03]  /*17a00*/  FFMA.FTZ R84, R85, UR4, -R172.reuse ;  /* 0x0000000455547c23 */ /* 0x100fe600080108ac */
[--C-:B------:R-:W-:Y:S01]  /*17a10*/  FFMA.FTZ R85, R86, UR4, -R167.reuse ;  /* 0x0000000456557c23 */ /* 0x100fe200080108a7 */
[--C-:B------:R-:W-:Y:S01]  /*17a20*/  FFMA.FTZ R86, R87, UR4, -R167.reuse ;  /* 0x0000000457567c23 */ /* 0x100fe200080108a7 */
[--C-:B------:R-:W-:Y:S01]  /*17a30*/  FFMA.FTZ R87, R88, UR4, -R172.reuse ;  /* 0x0000000458577c23 */ /* 0x100fe200080108ac */
[----:B------:R-:W5:Y:S03]  /*17a40*/  LDSM.16.MT88.4 R48, [R236+0xe800] ;  /* 0x00e80000ec30783b */ /* 0x000f660000004200 */
[----:B------:R-:W5:Y:S01]  /*17a50*/  MUFU.EX2 R76, R76 ;  /* 0x0000004c004c7308 */ /* 0x000f620000000800 */
[----:B---3--:R-:W-:Y:S01]  /*17a60*/  F2FP.F16.F32.PACK_AB R47, R74, R73 ;  /* 0x000000494a2f723e */ /* 0x008fe200000000ff */
[--C-:B------:R-:W-:Y:S01]  /*17a70*/  FFMA.FTZ R88, R89, UR4, -R172.reuse ;  /* 0x0000000459587c23 */ /* 0x100fe200080108ac */
[--C-:B------:R-:W-:Y:S01]  /*17a80*/  FFMA.FTZ R89, R90, UR4, -R167.reuse ;  /* 0x000000045a597c23 */ /* 0x100fe200080108a7 */
[--C-:B------:R-:W-:Y:S01]  /*17a90*/  FFMA.FTZ R90, R91, UR4, -R167.reuse ;  /* 0x000000045b5a7c23 */ /* 0x100fe200080108a7 */
[--C-:B------:R-:W-:Y:S01]  /*17aa0*/  FFMA.FTZ R91, R92, UR4, -R172.reuse ;  /* 0x000000045c5b7c23 */ /* 0x100fe200080108ac */
[--C-:B------:R-:W-:Y:S01]  /*17ab0*/  FFMA.FTZ R92, R93, UR4, -R172.reuse ;  /* 0x000000045d5c7c23 */ /* 0x100fe200080108ac */
[--C-:B------:R-:W-:Y:S03]  /*17ac0*/  FFMA.FTZ R93, R94, UR4, -R167.reuse ;  /* 0x000000045e5d7c23 */ /* 0x100fe600080108a7 */
[----:B------:R-:W-:Y:S01]  /*17ad0*/  MUFU.EX2 R78, R78 ;  /* 0x0000004e004e7308 */ /* 0x000fe20000000800 */
[C---:B----4-:R-:W-:Y:S05]  /*17ae0*/  HMMA.16816.F32 R8, R44.reuse, R52, R8 ;  /* 0x000000342c08723c */ /* 0x050fea0000001808 */
[--C-:B------:R-:W-:Y:S01]  /*17af0*/  FFMA.FTZ R94, R95, UR4, -R167.reuse ;  /* 0x000000045f5e7c23 */ /* 0x100fe200080108a7 */
[C---:B------:R-:W-:Y:S03]  /*17b00*/  HMMA.16816.F32 R12, R44.reuse, R54, R12 ;  /* 0x000000362c0c723c */ /* 0x040fe6000000180c */
[----:B------:R-:W3:Y:S01]  /*17b10*/  MUFU.EX2 R77, R77 ;  /* 0x0000004d004d7308 */ /* 0x000ee20000000800 */
[----:B------:R-:W4:Y:S01]  /*17b20*/  LDSM.16.MT88.4 R52, [R234+0xe800] ;  /* 0x00e80000ea34783b */ /* 0x000f220000004200 */
[--C-:B------:R-:W-:Y:S01]  /*17b30*/  FFMA.FTZ R95, R97, UR4, -R172.reuse ;  /* 0x00000004615f7c23 */ /* 0x100fe200080108ac */
[C---:B-1----:R-:W-:Y:S07]  /*17b40*/  HMMA.16816.F32 R16, R44.reuse, R60, R16 ;  /* 0x0000003c2c10723c */ /* 0x042fee0000001810 */
[----:B------:R-:W-:Y:S01]  /*17b50*/  MUFU.EX2 R79, R79 ;  /* 0x0000004f004f7308 */ /* 0x000fe20000000800 */
[--C-:B------:R-:W-:Y:S01]  /*17b60*/  FFMA.FTZ R97, R98, UR4, -R167.reuse ;  /* 0x0000000462617c23 */ /* 0x100fe200080108a7 */
[C---:B------:R-:W-:Y:S01]  /*17b70*/  HMMA.16816.F32 R20, R44.reuse, R62, R20 ;  /* 0x0000003e2c14723c */ /* 0x040fe20000001814 */
[----:B------:R-:W-:Y:S07]  /*17b80*/  LDSM.16.MT88.4 R60, [R236+0xf000] ;  /* 0x00f00000ec3c783b */ /* 0x000fee0000004200 */
[----:B------:R-:W1:Y:S01]  /*17b90*/  MUFU.EX2 R80, R80 ;  /* 0x0000005000507308 */ /* 0x000e620000000800 */
[C---:B--2---:R-:W-:Y:S03]  /*17ba0*/  HMMA.16816.F32 R24, R44.reuse, R56, R24 ;  /* 0x000000382c18723c */ /* 0x044fe60000001818 */
[--C-:B------:R-:W-:Y:S03]  /*17bb0*/  FFMA.FTZ R98, R99, UR4, -R167.reuse ;  /* 0x0000000463627c23 */ /* 0x100fe600080108a7 */
[C---:B------:R-:W-:Y:S03]  /*17bc0*/  HMMA.16816.F32 R28, R44.reuse, R58, R28 ;  /* 0x0000003a2c1c723c */ /* 0x040fe6000000181c */
[----:B------:R-:W-:Y:S01]  /*17bd0*/  MUFU.EX2 R81, R81 ;  /* 0x0000005100517308 */ /* 0x000fe20000000800 */
[----:B------:R-:W2:Y:S01]  /*17be0*/  LDSM.16.MT88.4 R56, [R233+0xe800] ;  /* 0x00e80000e938783b */ /* 0x000ea20000004200 */
[--C-:B------:R-:W-:Y:S01]  /*17bf0*/  FFMA.FTZ R99, R102, UR4, -R167.reuse ;  /* 0x0000000466637c23 */ /* 0x100fe200080108a7 */
[C---:B-----5:R-:W-:Y:S07]  /*17c00*/  HMMA.16816.F32 R32, R44.reuse, R40, R32 ;  /* 0x000000282c20723c */ /* 0x060fee0000001820 */
[----:B------:R-:W5:Y:S01]  /*17c10*/  MUFU.EX2 R82, R82 ;  /* 0x0000005200527308 */ /* 0x000f620000000800 */
[--C-:B------:R-:W-:Y:S01]  /*17c20*/  FFMA.FTZ R102, R103, UR4, -R167.reuse ;  /* 0x0000000467667c23 */ /* 0x100fe200080108a7 */
[----:B------:R-:W-:Y:S01]  /*17c30*/  HMMA.16816.F32 R36, R44, R42, R36 ;  /* 0x0000002a2c24723c */ /* 0x000fe20000001824 */
[----:B------:R-:W2:Y:S07]  /*17c40*/  LDSM.16.MT88.4 R44, [R232+0xe800] ;  /* 0x00e80000e82c783b */ /* 0x000eae0000004200 */
[----:B------:R-:W-:Y:S03]  /*17c50*/  MUFU.EX2 R83, R83 ;  /* 0x0000005300537308 */ /* 0x000fe60000000800 */
[----:B------:R-:W-:Y:S01]  /*17c60*/  F2FP.F16.F32.PACK_AB R40, R76, R75 ;  /* 0x0000004b4c28723e */ /* 0x000fe200000000ff */
[--C-:B------:R-:W-:Y:S01]  /*17c70*/  FFMA.FTZ R103, R106, UR4, -R167.reuse ;  /* 0x000000046a677c23 */ /* 0x100fe200080108a7 */
[----:B---3--:R-:W-:Y:S02]  /*17c80*/  F2FP.F16.F32.PACK_AB R41, R77, R78 ;  /* 0x0000004e4d29723e */ /* 0x008fe400000000ff */
[----:B-1----:R-:W-:Y:S01]  /*17c90*/  F2FP.F16.F32.PACK_AB R42, R80, R79 ;  /* 0x0000004f502a723e */ /* 0x002fe200000000ff */
[--C-:B------:R-:W-:Y:S02]  /*17ca0*/  FFMA.FTZ R106, R107, UR4, -R167.reuse ;  /* 0x000000046b6a7c23 */ /* 0x100fe400080108a7 */
[----:B------:R-:W1:Y:S01]  /*17cb0*/  MUFU.EX2 R84, R84 ;  /* 0x0000005400547308 */ /* 0x000e620000000800 */
[----:B-----5:R-:W-:Y:S01]  /*17cc0*/  F2FP.F16.F32.PACK_AB R43, R82, R81 ;  /* 0x00000051522b723e */ /* 0x020fe200000000ff */
[----:B------:R-:W-:Y:S01]  /*17cd0*/  FFMA.FTZ R107, R114, UR4, -R167 ;  /* 0x00000004726b7c23 */ /* 0x000fe200080108a7 */
[----:B------:R-:W-:Y:S07]  /*17ce0*/  FFMA.FTZ R114, R117, UR4, -R172 ;  /* 0x0000000475727c23 */ /* 0x000fee00080108ac */
[----:B------:R-:W-:Y:S01]  /*17cf0*/  MUFU.EX2 R85, R85 ;  /* 0x0000005500557308 */ /* 0x000fe20000000800 */
[C---:B------:R-:W-:Y:S06]  /*17d00*/  HMMA.16816.F32 R8, R40.reuse, R48, R8 ;  /* 0x000000302808723c */ /* 0x040fec0000001808 */
[C---:B------:R-:W-:Y:S03]  /*17d10*/  HMMA.16816.F32 R12, R40.reuse, R50, R12 ;  /* 0x00000032280c723c */ /* 0x040fe6000000180c */
[----:B------:R-:W3:Y:S02]  /*17d20*/  MUFU.EX2 R86, R86 ;  /* 0x0000005600567308 */ /* 0x000ee40000000800 */
[----:B-1----:R-:W-:Y:S01]  /*17d30*/  F2FP.F16.F32.PACK_AB R48, R84, R83 ;  /* 0x000000535430723e */ /* 0x002fe200000000ff */
[C---:B----4-:R-:W-:Y:S07]  /*17d40*/  HMMA.16816.F32 R16, R40.reuse, R52, R16 ;  /* 0x000000342810723c */ /* 0x050fee0000001810 */
[----:B------:R-:W-:Y:S01]  /*17d50*/  MUFU.EX2 R87, R87 ;  /* 0x0000005700577308 */ /* 0x000fe20000000800 */
[C---:B------:R-:W-:Y:S01]  /*17d60*/  HMMA.16816.F32 R20, R40.reuse, R54, R20 ;  /* 0x000000362814723c */ /* 0x040fe20000001814 */
[----:B------:R-:W1:Y:S08]  /*17d70*/  LDSM.16.MT88.4 R52, [R234+0xf000] ;  /* 0x00f00000ea34783b */ /* 0x000e700000004200 */
[----:B------:R-:W4:Y:S01]  /*17d80*/  MUFU.EX2 R88, R88 ;  /* 0x0000005800587308 */ /* 0x000f220000000800 */
[C---:B--2---:R-:W-:Y:S03]  /*17d90*/  HMMA.16816.F32 R24, R40.reuse, R56, R24 ;  /* 0x000000382818723c */ /* 0x044fe60000001818 */
[----:B---3--:R-:W-:Y:S03]  /*17da0*/  F2FP.F16.F32.PACK_AB R49, R86, R85 ;  /* 0x000000555631723e */ /* 0x008fe600000000ff */
[C---:B------:R-:W-:Y:S03]  /*17db0*/  HMMA.16816.F32 R28, R40.reuse, R58, R28 ;  /* 0x0000003a281c723c */ /* 0x040fe6000000181c */
[----:B------:R-:W-:Y:S01]  /*17dc0*/  MUFU.EX2 R89, R89 ;  /* 0x0000005900597308 */ /* 0x000fe20000000800 */
[----:B------:R-:W2:Y:S02]  /*17dd0*/  LDSM.16.MT88.4 R56, [R233+0xf000] ;  /* 0x00f00000e938783b */ /* 0x000ea40000004200 */
[C---:B------:R-:W-:Y:S07]  /*17de0*/  HMMA.16816.F32 R32, R40.reuse, R44, R32 ;  /* 0x0000002c2820723c */ /* 0x040fee0000001820 */
[----:B------:R-:W3:Y:S01]  /*17df0*/  MUFU.EX2 R90, R90 ;  /* 0x0000005a005a7308 */ /* 0x000ee20000000800 */
[----:B----4-:R-:W-:Y:S01]  /*17e00*/  F2FP.F16.F32.PACK_AB R50, R88, R87 ;  /* 0x000000575832723e */ /* 0x010fe200000000ff */
[----:B------:R-:W-:Y:S01]  /*17e10*/  HMMA.16816.F32 R36, R40, R46, R36 ;  /* 0x0000002e2824723c */ /* 0x000fe20000001824 */
[----:B------:R-:W4:Y:S07]  /*17e20*/  LDSM.16.MT88.4 R40, [R232+0xf000] ;  /* 0x00f00000e828783b */ /* 0x000f2e0000004200 */
[----:B------:R-:W-:Y:S03]  /*17e30*/  MUFU.EX2 R91, R91 ;  /* 0x0000005b005b7308 */ /* 0x000fe60000000800 */
[----:B------:R-:W-:Y:S01]  /*17e40*/  FADD.FTZ R45, R183, R188 ;  /* 0x000000bcb72d7221 */ /* 0x000fe20000010000 */
[----:B------:R-:W-:Y:S03]  /*17e50*/  FADD.FTZ R44, R180, R185 ;  /* 0x000000b9b42c7221 */ /* 0x000fe60000010000 */
[----:B------:R-:W-:Y:S01]  /*17e60*/  FADD.FTZ R45, R186, R45 ;  /* 0x0000002dba2d7221 */ /* 0x000fe20000010000 */
[----:B------:R-:W-:Y:S02]  /*17e70*/  FADD.FTZ R44, R181, R44 ;  /* 0x0000002cb52c7221 */ /* 0x000fe40000010000 */
[----:B------:R-:W5:Y:S01]  /*17e80*/  MUFU.EX2 R92, R92 ;  /* 0x0000005c005c7308 */ /* 0x000f620000000800 */
[----:B---3--:R-:W-:Y:S01]  /*17e90*/  F2FP.F16.F32.PACK_AB R51, R90, R89 ;  /* 0x000000595a33723e */ /* 0x008fe200000000ff */
[----:B------:R-:W-:Y:S01]  /*17ea0*/  FADD.FTZ R184, R184, R45 ;  /* 0x0000002db8b87221 */ /* 0x000fe20000010000 */
[----:B------:R-:W-:Y:S03]  /*17eb0*/  FADD.FTZ R179, R179, R44 ;  /* 0x0000002cb3b37221 */ /* 0x000fe60000010000 */
[----:B------:R-:W-:Y:S01]  /*17ec0*/  FADD.FTZ R177, R177, R184 ;  /* 0x000000b8b1b17221 */ /* 0x000fe20000010000 */
[----:B------:R-:W-:Y:S03]  /*17ed0*/  FADD.FTZ R174, R174, R179 ;  /* 0x000000b3aeae7221 */ /* 0x000fe60000010000 */
[----:B------:R-:W-:Y:S01]  /*17ee0*/  MUFU.EX2 R93, R93 ;  /* 0x0000005d005d7308 */ /* 0x000fe20000000800 */
[C---:B------:R-:W-:Y:S05]  /*17ef0*/  HMMA.16816.F32 R8, R48.reuse, R60, R8 ;  /* 0x0000003c3008723c */ /* 0x040fea0000001808 */
[----:B------:R-:W-:Y:S01]  /*17f00*/  FADD.FTZ R105, R175, R174 ;  /* 0x000000aeaf697221 */ /* 0x000fe20000010000 */
[C---:B------:R-:W-:Y:S03]  /*17f10*/  HMMA.16816.F32 R12, R48.reuse, R62, R12 ;  /* 0x0000003e300c723c */ /* 0x040fe6000000180c */
[----:B------:R-:W3:Y:S01]  /*17f20*/  MUFU.EX2 R94, R94 ;  /* 0x0000005e005e7308 */ /* 0x000ee20000000800 */
[----:B------:R-:W4:Y:S01]  /*17f30*/  LDSM.16.MT88.4 R60, [R236+0xf800] ;  /* 0x00f80000ec3c783b */ /* 0x000f220000004200 */
[----:B-----5:R-:W-:Y:S01]  /*17f40*/  F2FP.F16.F32.PACK_AB R44, R92, R91 ;  /* 0x0000005b5c2c723e */ /* 0x020fe200000000ff */
[C---:B-1----:R-:W-:Y:S07]  /*17f50*/  HMMA.16816.F32 R16, R48.reuse, R52, R16 ;  /* 0x000000343010723c */ /* 0x042fee0000001810 */
[----:B------:R-:W-:Y:S01]  /*17f60*/  MUFU.EX2 R96, R96 ;  /* 0x0000006000607308 */ /* 0x000fe20000000800 */
[----:B------:R-:W-:Y:S01]  /*17f70*/  FADD.FTZ R105, R166, R105 ;  /* 0x00000069a6697221 */ /* 0x000fe20000010000 */
[C---:B------:R-:W-:Y:S01]  /*17f80*/  HMMA.16816.F32 R20, R48.reuse, R54, R20 ;  /* 0x000000363014723c */ /* 0x040fe20000001814 */
[----:B------:R-:W1:Y:S07]  /*17f90*/  LDSM.16.MT88.4 R52, [R234+0xf800] ;  /* 0x00f80000ea34783b */ /* 0x000e6e0000004200 */
[----:B------:R-:W5:Y:S01]  /*17fa0*/  MUFU.EX2 R95, R95 ;  /* 0x0000005f005f7308 */ /* 0x000f620000000800 */
[C---:B--2---:R-:W-:Y:S03]  /*17fb0*/  HMMA.16816.F32 R24, R48.reuse, R56, R24 ;  /* 0x000000383018723c */ /* 0x044fe60000001818 */
[----:B---3--:R-:W-:Y:S03]  /*17fc0*/  F2FP.F16.F32.PACK_AB R45, R94, R93 ;  /* 0x0000005d5e2d723e */ /* 0x008fe600000000ff */
[C---:B------:R-:W-:Y:S03]  /*17fd0*/  HMMA.16816.F32 R28, R48.reuse, R58, R28 ;  /* 0x0000003a301c723c */ /* 0x040fe6000000181c */
[----:B------:R-:W-:Y:S01]  /*17fe0*/  MUFU.EX2 R97, R97 ;  /* 0x0000006100617308 */ /* 0x000fe20000000800 */
[----:B------:R-:W2:Y:S01]  /*17ff0*/  LDSM.16.MT88.4 R56, [R233+0xf800] ;  /* 0x00f80000e938783b */ /* 0x000ea20000004200 */
[----:B------:R-:W-:Y:S01]  /*18000*/  FADD.FTZ R152, R152, R105 ;  /* 0x0000006998987221 */ /* 0x000fe20000010000 */
[C---:B----4-:R-:W-:Y:S07]  /*18010*/  HMMA.16816.F32 R32, R48.reuse, R40, R32 ;  /* 0x000000283020723c */ /* 0x050fee0000001820 */
[----:B------:R-:W3:Y:S01]  /*18020*/  MUFU.EX2 R98, R98 ;  /* 0x0000006200627308 */ /* 0x000ee20000000800 */
[----:B-----5:R-:W-:Y:S01]  /*18030*/  F2FP.F16.F32.PACK_AB R46, R95, R96 ;  /* 0x000000605f2e723e */ /* 0x020fe200000000ff */
[----:B------:R-:W-:Y:S01]  /*18040*/  HMMA.16816.F32 R36, R48, R42, R36 ;  /* 0x0000002a3024723c */ /* 0x000fe20000001824 */
[----:B------:R-:W4:Y:S07]  /*18050*/  LDSM.16.MT88.4 R40, [R232+0xf800] ;  /* 0x00f80000e828783b */ /* 0x000f2e0000004200 */
[----:B------:R-:W-:Y:S03]  /*18060*/  MUFU.EX2 R100, R100 ;  /* 0x0000006400647308 */ /* 0x000fe60000000800 */
[----:B------:R-:W-:Y:S01]  /*18070*/  FADD.FTZ R178, R178, R177 ;  /* 0x000000b1b2b27221 */ /* 0x000fe20000010000 */
[----:B------:R-:W-:Y:S01]  /*18080*/  FADD.FTZ R153, R153, R152 ;  /* 0x0000009899997221 */ /* 0x000fe20000010000 */
[----:B------:R-:W-:Y:S02]  /*18090*/  FFMA.FTZ R105, R112, UR4, -R172 ;  /* 0x0000000470697c23 */ /* 0x000fe400080108ac */
[----:B------:R-:W-:Y:S01]  /*180a0*/  FADD.FTZ R173, R173, R178 ;  /* 0x000000b2adad7221 */ /* 0x000fe20000010000 */
[----:B------:R-:W-:Y:S02]  /*180b0*/  FADD.FTZ R168, R168, R153 ;  /* 0x00000099a8a87221 */ /* 0x000fe40000010000 */
[----:B------:R-:W5:Y:S01]  /*180c0*/  MUFU.EX2 R3, R3 ;  /* 0x0000000300037308 */ /* 0x000f620000000800 */
[----:B---3--:R-:W-:Y:S01]  /*180d0*/  F2FP.F16.F32.PACK_AB R47, R98, R97 ;  /* 0x00000061622f723e */ /* 0x008fe200000000ff */
[----:B------:R-:W-:Y:S01]  /*180e0*/  FADD.FTZ R132, R176, R173 ;  /* 0x000000adb0847221 */ /* 0x000fe20000010000 */
[----:B------:R-:W-:Y:S01]  /*180f0*/  FADD.FTZ R157, R157, R168 ;  /* 0x000000a89d9d7221 */ /* 0x000fe20000010000 */
[----:B------:R-:W-:Y:S02]  /*18100*/  FFMA.FTZ R112, R115, UR4, -R167 ;  /* 0x0000000473707c23 */ /* 0x000fe400080108a7 */
[----:B------:R-:W-:Y:S01]  /*18110*/  FADD.FTZ R132, R7, R132 ;  /* 0x0000008407847221 */ /* 0x000fe20000010000 */
[----:B------:R-:W-:Y:S03]  /*18120*/  FADD.FTZ R48, R158, R157 ;  /* 0x0000009d9e307221 */ /* 0x000fe60000010000 */
[----:B------:R-:W-:Y:S01]  /*18130*/  MUFU.EX2 R99, R99 ;  /* 0x0000006300637308 */ /* 0x000fe20000000800 */
[C---:B------:R-:W-:Y:S05]  /*18140*/  HMMA.16816.F32 R8, R44.reuse, R60, R8 ;  /* 0x0000003c2c08723c */ /* 0x040fea0000001808 */
[----:B------:R-:W-:Y:S01]  /*18150*/  FADD.FTZ R48, R161, R48 ;  /* 0x00000030a1307221 */ /* 0x000fe20000010000 */
[C---:B------:R-:W-:Y:S03]  /*18160*/  HMMA.16816.F32 R12, R44.reuse, R62, R12 ;  /* 0x0000003e2c0c723c */ /* 0x040fe6000000180c */
[----:B------:R-:W-:Y:S01]  /*18170*/  MUFU.EX2 R102, R102 ;  /* 0x0000006600667308 */ /* 0x000fe20000000800 */
[----:B------:R-:W3:Y:S01]  /*18180*/  LDSM.16.MT88.4 R60, [R236+0x10000] ;  /* 0x01000000ec3c783b */ /* 0x000ee20000004200 */
[----:B------:R-:W-:Y:S01]  /*18190*/  FADD.FTZ R169, R169, R48 ;  /* 0x00000030a9a97221 */ /* 0x000fe20000010000 */
[C---:B-1----:R-:W-:Y:S07]  /*181a0*/  HMMA.16816.F32 R16, R44.reuse, R52, R16 ;  /* 0x000000342c10723c */ /* 0x042fee0000001810 */
[----:B------:R-:W-:Y:S01]  /*181b0*/  MUFU.EX2 R101, R101 ;  /* 0x0000006500657308 */ /* 0x000fe20000000800 */
[----:B------:R-:W-:Y:S01]  /*181c0*/  FADD.FTZ R5, R5, R132 ;  /* 0x0000008405057221 */ /* 0x000fe20000010000 */
[C---:B------:R-:W-:Y:S01]  /*181d0*/  HMMA.16816.F32 R20, R44.reuse, R54, R20 ;  /* 0x000000362c14723c */ /* 0x040fe20000001814 */
[----:B------:R-:W1:Y:S07]  /*181e0*/  LDSM.16.MT88.4 R52, [R234+0x10000] ;  /* 0x01000000ea34783b */ /* 0x000e6e0000004200 */
[----:B------:R-:W-:Y:S01]  /*181f0*/  MUFU.EX2 R104, R104 ;  /* 0x0000006800687308 */ /* 0x000fe20000000800 */
[C---:B--2---:R-:W-:Y:S03]  /*18200*/  HMMA.16816.F32 R24, R44.reuse, R56, R24 ;  /* 0x000000382c18723c */ /* 0x044fe60000001818 */
[----:B------:R-:W-:Y:S03]  /*18210*/  FADD.FTZ R49, R6, R5 ;  /* 0x0000000506317221 */ /* 0x000fe60000010000 */
[C---:B------:R-:W-:Y:S03]  /*18220*/  HMMA.16816.F32 R28, R44.reuse, R58, R28 ;  /* 0x0000003a2c1c723c */ /* 0x040fe6000000181c */
[----:B------:R-:W-:Y:S01]  /*18230*/  MUFU.EX2 R103, R103 ;  /* 0x0000006700677308 */ /* 0x000fe20000000800 */
[----:B------:R-:W2:Y:S01]  /*18240*/  LDSM.16.MT88.4 R56, [R233+0x10000] ;  /* 0x01000000e938783b */ /* 0x000ea20000004200 */
[----:B------:R-:W-:Y:S01]  /*18250*/  FADD.FTZ R154, R154, R49 ;  /* 0x000000319a9a7221 */ /* 0x000fe20000010000 */
[C---:B----4-:R-:W-:Y:S07]  /*18260*/  HMMA.16816.F32 R32, R44.reuse, R40, R32 ;  /* 0x000000282c20723c */ /* 0x050fee0000001820 */
[----:B------:R-:W4:Y:S01]  /*18270*/  MUFU.EX2 R106, R106 ;  /* 0x0000006a006a7308 */ /* 0x000f220000000800 */
[----:B------:R-:W-:Y:S01]  /*18280*/  FADD.FTZ R155, R155, R154 ;  /* 0x0000009a9b9b7221 */ /* 0x000fe20000010000 */
[----:B------:R-:W-:Y:S01]  /*18290*/  HMMA.16816.F32 R36, R44, R42, R36 ;  /* 0x0000002a2c24723c */ /* 0x000fe20000001824 */
[----:B------:R-:W2:Y:S07]  /*182a0*/  LDSM.16.MT88.4 R40, [R232+0x10000] ;  /* 0x01000000e828783b */ /* 0x000eae0000004200 */
[----:B------:R3:W-:Y:S03]  /*182b0*/  MUFU.EX2 R5, R110 ;  /* 0x0000006e00057308 */ /* 0x0007e60000000800 */
[----:B------:R-:W-:Y:S01]  /*182c0*/  FADD.FTZ R50, R156, R155 ;  /* 0x0000009b9c327221 */ /* 0x000fe20000010000 */
[--C-:B------:R-:W-:Y:S01]  /*182d0*/  FFMA.FTZ R7, R108, UR4, -R172.reuse ;  /* 0x000000046c077c23 */ /* 0x100fe200080108ac */
[----:B------:R-:W-:Y:S02]  /*182e0*/  FFMA.FTZ R108, R109, UR4, -R172 ;  /* 0x000000046d6c7c23 */ /* 0x000fe400080108ac */
[----:B------:R-:W-:Y:S01]  /*182f0*/  FADD.FTZ R50, R159, R50 ;  /* 0x000000329f327221 */ /* 0x000fe20000010000 */
[----:B-----5:R-:W-:Y:S01]  /*18300*/  F2FP.F16.F32.PACK_AB R48, R3, R100 ;  /* 0x000000640330723e */ /* 0x020fe200000000ff */
[----:B------:R-:W-:Y:S01]  /*18310*/  FFMA.FTZ R6, R111, UR4, -R167 ;  /* 0x000000046f067c23 */ /* 0x000fe200080108a7 */
[----:B----4-:R-:W-:Y:S01]  /*18320*/  F2FP.F16.F32.PACK_AB R51, R106, R103 ;  /* 0x000000676a33723e */ /* 0x010fe200000000ff */
[----:B------:R-:W-:Y:S01]  /*18330*/  FADD.FTZ R109, R163, R50 ;  /* 0x00000032a36d7221 */ /* 0x000fe20000010000 */
[----:B------:R-:W-:Y:S01]  /*18340*/  F2FP.F16.F32.PACK_AB R50, R104, R101 ;  /* 0x000000656832723e */ /* 0x000fe200000000ff */
[----:B------:R-:W-:Y:S01]  /*18350*/  MUFU.EX2 R7, R7 ;  /* 0x0000000700077308 */ /* 0x000fe20000000800 */
[----:B------:R-:W-:Y:S01]  /*18360*/  F2FP.F16.F32.PACK_AB R49, R102, R99 ;  /* 0x000000636631723e */ /* 0x000fe200000000ff */
[----:B------:R-:W-:Y:S01]  /*18370*/  LDSM.16.MT88.4 R156, [R236+0x11800] ;  /* 0x01180000ec9c783b */ /* 0x000fe20000004200 */
[----:B------:R-:W-:Y:S01]  /*18380*/  FADD.FTZ R109, R160, R109 ;  /* 0x0000006da06d7221 */ /* 0x000fe20000010000 */
[----:B------:R-:W-:Y:S01]  /*18390*/  FFMA.FTZ R111, R118, UR4, -R167 ;  /* 0x00000004766f7c23 */ /* 0x000fe200080108a7 */
[--C-:B---3--:R-:W-:Y:S01]  /*183a0*/  FFMA.FTZ R110, R113, UR4, -R172.reuse ;  /* 0x00000004716e7c23 */ /* 0x108fe200080108ac */
[----:B------:R-:W-:Y:S01]  /*183b0*/  FFMA.FTZ R113, R120, UR4, -R172 ;  /* 0x0000000478717c23 */ /* 0x000fe200080108ac */
[----:B------:R-:W-:Y:S01]  /*183c0*/  FADD.FTZ R148, R148, R109 ;  /* 0x0000006d94947221 */ /* 0x000fe20000010000 */
[C---:B------:R-:W-:Y:S02]  /*183d0*/  HMMA.16816.F32 R8, R48.reuse, R60, R8 ;  /* 0x0000003c3008723c */ /* 0x040fe40000001808 */
[----:B------:R-:W3:Y:S03]  /*183e0*/  MUFU.EX2 R108, R108 ;  /* 0x0000006c006c7308 */ /* 0x000ee60000000800 */
[----:B------:R-:W-:Y:S01]  /*183f0*/  FADD.FTZ R149, R149, R148 ;  /* 0x0000009495957221 */ /* 0x000fe20000010000 */
[C---:B------:R-:W-:Y:S01]  /*18400*/  HMMA.16816.F32 R12, R48.reuse, R62, R12 ;  /* 0x0000003e300c723c */ /* 0x040fe2000000180c */
[----:B------:R-:W4:Y:S05]  /*18410*/  LDSM.16.MT88.4 R60, [R236+0x10800] ;  /* 0x01080000ec3c783b */ /* 0x000f2a0000004200 */
[----:B------:R-:W5:Y:S01]  /*18420*/  MUFU.EX2 R6, R6 ;  /* 0x0000000600067308 */ /* 0x000f620000000800 */
[----:B------:R-:W-:Y:S01]  /*18430*/  FADD.FTZ R146, R146, R149 ;  /* 0x0000009592927221 */ /* 0x000fe20000010000 */
[C---:B-1----:R-:W-:Y:S08]  /*18440*/  HMMA.16816.F32 R16, R48.reuse, R52, R16 ;  /* 0x000000343010723c */ /* 0x042ff00000001810 */
[----:B------:R-:W-:Y:S01]  /*18450*/  MUFU.EX2 R105, R105 ;  /* 0x0000006900697308 */ /* 0x000fe20000000800 */
[C---:B------:R-:W-:Y:S01]  /*18460*/  HMMA.16816.F32 R20, R48.reuse, R54, R20 ;  /* 0x000000363014723c */ /* 0x040fe20000001814 */
[----:B------:R-:W1:Y:S02]  /*18470*/  LDSM.16.MT88.4 R52, [R234+0x10800] ;  /* 0x01080000ea34783b */ /* 0x000e640000004200 */
[----:B---3--:R-:W-:Y:S03]  /*18480*/  F2FP.F16.F32.PACK_AB R44, R108, R7 ;  /* 0x000000076c2c723e */ /* 0x008fe600000000ff */
[C---:B--2---:R-:W-:Y:S03]  /*18490*/  HMMA.16816.F32 R24, R48.reuse, R56, R24 ;  /* 0x000000383018723c */ /* 0x044fe60000001818 */
[----:B------:R-:W2:Y:S02]  /*184a0*/  MUFU.EX2 R110, R110 ;  /* 0x0000006e006e7308 */ /* 0x000ea40000000800 */
[----:B------:R-:W-:Y:S01]  /*184b0*/  FADD.FTZ R162, R162, R169 ;  /* 0x000000a9a2a27221 */ /* 0x000fe20000010000 */
[C---:B------:R-:W-:Y:S01]  /*184c0*/  HMMA.16816.F32 R28, R48.reuse, R58, R28 ;  /* 0x0000003a301c723c */ /* 0x040fe2000000181c */
[----:B------:R-:W3:Y:S06]  /*184d0*/  LDSM.16.MT88.4 R56, [R233+0x10800] ;  /* 0x01080000e938783b */ /* 0x000eec0000004200 */
[----:B------:R-:W-:Y:S01]  /*184e0*/  MUFU.EX2 R107, R107 ;  /* 0x0000006b006b7308 */ /* 0x000fe20000000800 */
[----:B------:R-:W-:Y:S01]  /*184f0*/  FADD.FTZ R145, R145, R162 ;  /* 0x000000a291917221 */ /* 0x000fe20000010000 */
[C---:B------:R-:W-:Y:S08]  /*18500*/  HMMA.16816.F32 R32, R48.reuse, R40, R32 ;  /* 0x000000283020723c */ /* 0x040ff00000001820 */
[----:B------:R-:W4:Y:S01]  /*18510*/  MUFU.EX2 R112, R112 ;  /* 0x0000007000707308 */ /* 0x000f220000000800 */
[----:B------:R-:W-:Y:S01]  /*18520*/  HMMA.16816.F32 R36, R48, R42, R36 ;  /* 0x0000002a3024723c */ /* 0x000fe20000001824 */
[----:B------:R-:W3:Y:S02]  /*18530*/  LDSM.16.MT88.4 R40, [R232+0x10800] ;  /* 0x01080000e828783b */ /* 0x000ee40000004200 */
[----:B------:R-:W-:Y:S01]  /*18540*/  FADD.FTZ R144, R144, R145 ;  /* 0x0000009190907221 */ /* 0x000fe20000010000 */
[----:B-----5:R-:W-:Y:S01]  /*18550*/  F2FP.F16.F32.PACK_AB R45, R6, R5 ;  /* 0x00000005062d723e */ /* 0x020fe200000000ff */
[----:B------:R-:W-:Y:S01]  /*18560*/  FADD.FTZ R147, R147, R146 ;  /* 0x0000009293937221 */ /* 0x000fe20000010000 */
[----:B--2---:R-:W-:Y:S03]  /*18570*/  F2FP.F16.F32.PACK_AB R46, R110, R105 ;  /* 0x000000696e2e723e */ /* 0x004fe600000000ff */
[----:B------:R-:W-:Y:S02]  /*18580*/  MUFU.EX2 R114, R114 ;  /* 0x0000007200727308 */ /* 0x000fe40000000800 */
[----:B------:R-:W-:Y:S01]  /*18590*/  FADD.FTZ R151, R151, R144 ;  /* 0x0000009097977221 */ /* 0x000fe20000010000 */
[----:B------:R-:W-:Y:S01]  /*185a0*/  FADD.FTZ R170, R170, R147 ;  /* 0x00000093aaaa7221 */ /* 0x000fe20000010000 */
[----:B------:R-:W-:Y:S01]  /*185b0*/  FFMA.FTZ R109, R116, UR4, -R172 ;  /* 0x00000004746d7c23 */ /* 0x000fe200080108ac */
[----:B------:R-:W-:Y:S01]  /*185c0*/  FFMA.FTZ R116, R119, UR4, -R167 ;  /* 0x0000000477747c23 */ /* 0x000fe200080108a7 */
[----:B------:R-:W-:Y:S01]  /*185d0*/  FADD.FTZ R150, R150, R151 ;  /* 0x0000009796967221 */ /* 0x000fe20000010000 */
[----:B----4-:R-:W-:Y:S01]  /*185e0*/  F2FP.F16.F32.PACK_AB R47, R112, R107 ;  /* 0x0000006b702f723e */ /* 0x010fe200000000ff */
[----:B------:R-:W-:Y:S02]  /*185f0*/  FADD.FTZ R141, R141, R170 ;  /* 0x000000aa8d8d7221 */ /* 0x000fe40000010000 */
[----:B------:R-:W-:Y:S01]  /*18600*/  MUFU.EX2 R111, R111 ;  /* 0x0000006f006f7308 */ /* 0x000fe20000000800 */
[----:B------:R-:W-:Y:S02]  /*18610*/  FADD.FTZ R143, R143, R150 ;  /* 0x000000968f8f7221 */ /* 0x000fe40000010000 */
[----:B------:R-:W-:Y:S01]  /*18620*/  LDSM.16.MT88.4 R148, [R234+0x11800] ;  /* 0x01180000ea94783b */ /* 0x000fe20000004200 */
[----:B------:R-:W-:Y:S01]  /*18630*/  FADD.FTZ R138, R138, R141 ;  /* 0x0000008d8a8a7221 */ /* 0x000fe20000010000 */
[C---:B------:R-:W-:Y:S05]  /*18640*/  HMMA.16816.F32 R8, R44.reuse, R60, R8 ;  /* 0x0000003c2c08723c */ /* 0x040fea0000001808 */
[----:B------:R-:W2:Y:S01]  /*18650*/  MUFU.EX2 R109, R109 ;  /* 0x0000006d006d7308 */ /* 0x000ea20000000800 */
[----:B------:R-:W-:Y:S01]  /*18660*/  FADD.FTZ R136, R136, R143 ;  /* 0x0000008f88887221 */ /* 0x000fe20000010000 */
[C---:B------:R-:W-:Y:S04]  /*18670*/  HMMA.16816.F32 R12, R44.reuse, R62, R12 ;  /* 0x0000003e2c0c723c */ /* 0x040fe8000000180c */
[----:B------:R-:W-:Y:S02]  /*18680*/  FADD.FTZ R49, R139, R136 ;  /* 0x000000888b317221 */ /* 0x000fe40000010000 */
[C---:B-1----:R-:W-:Y:S02]  /*18690*/  HMMA.16816.F32 R16, R44.reuse, R52, R16 ;  /* 0x000000342c10723c */ /* 0x042fe40000001810 */
[----:B------:R-:W1:Y:S03]  /*186a0*/  MUFU.EX2 R116, R116 ;  /* 0x0000007400747308 */ /* 0x000e660000000800 */
[----:B------:R-:W-:Y:S01]  /*186b0*/  FADD.FTZ R137, R137, R138 ;  /* 0x0000008a89897221 */ /* 0x000fe20000010000 */
[C---:B------:R-:W-:Y:S01]  /*186c0*/  HMMA.16816.F32 R20, R44.reuse, R54, R20 ;  /* 0x000000362c14723c */ /* 0x040fe20000001814 */
[----:B------:R-:W-:Y:S05]  /*186d0*/  LDSM.16.MT88.4 R52, [R234+0x11000] ;  /* 0x01100000ea34783b */ /* 0x000fea0000004200 */
[----:B------:R-:W-:Y:S01]  /*186e0*/  MUFU.EX2 R113, R113 ;  /* 0x0000007100717308 */ /* 0x000fe20000000800 */
[----:B------:R-:W-:Y:S01]  /*186f0*/  FADD.FTZ R49, R140, R49 ;  /* 0x000000318c317221 */ /* 0x000fe20000010000 */
[C---:B---3--:R-:W-:Y:S01]  /*18700*/  HMMA.16816.F32 R24, R44.reuse, R56, R24 ;  /* 0x000000382c18723c */ /* 0x048fe20000001818 */
[----:B------:R-:W-:Y:S02]  /*18710*/  LDSM.16.MT88.4 R140, [R233+0x11800] ;  /* 0x01180000e98c783b */ /* 0x000fe40000004200 */
[----:B------:R-:W-:Y:S03]  /*18720*/  FADD.FTZ R64, R64, R137 ;  /* 0x0000008940407221 */ /* 0x000fe60000010000 */
[C---:B------:R-:W-:Y:S02]  /*18730*/  HMMA.16816.F32 R28, R44.reuse, R58, R28 ;  /* 0x0000003a2c1c723c */ /* 0x040fe4000000181c */
[----:B------:R-:W3:Y:S03]  /*18740*/  MUFU.EX2 R60, R121 ;  /* 0x00000079003c7308 */ /* 0x000ee60000000800 */
[----:B------:R-:W-:Y:S01]  /*18750*/  FADD.FTZ R66, R66, R49 ;  /* 0x0000003142427221 */ /* 0x000fe20000010000 */
[C---:B------:R-:W-:Y:S01]  /*18760*/  HMMA.16816.F32 R32, R44.reuse, R40, R32 ;  /* 0x000000282c20723c */ /* 0x040fe20000001820 */
[----:B------:R-:W4:Y:S04]  /*18770*/  LDSM.16.MT88.4 R48, [R236+0x11000] ;  /* 0x01100000ec30783b */ /* 0x000f280000004200 */
[----:B------:R-:W-:Y:S01]  /*18780*/  FADD.FTZ R64, R65, R64 ;  /* 0x0000004041407221 */ /* 0x000fe20000010000 */
[----:B------:R-:W-:Y:S03]  /*18790*/  HMMA.16816.F32 R36, R44, R42, R36 ;  /* 0x0000002a2c24723c */ /* 0x000fe60000001824 */
[----:B------:R-:W5:Y:S02]  /*187a0*/  LDSM.16.MT88.4 R56, [R233+0x11000] ;  /* 0x01100000e938783b */ /* 0x000f640000004200 */
[----:B------:R-:W-:Y:S01]  /*187b0*/  FADD.FTZ R133, R133, R64 ;  /* 0x0000004085857221 */ /* 0x000fe20000010000 */
[--C-:B------:R-:W-:Y:S01]  /*187c0*/  FFMA.FTZ R61, R122, UR4, -R167.reuse ;  /* 0x000000047a3d7c23 */ /* 0x100fe200080108a7 */
[----:B------:R-:W-:Y:S01]  /*187d0*/  FFMA.FTZ R62, R123, UR4, -R167 ;  /* 0x000000047b3e7c23 */ /* 0x000fe200080108a7 */
[----:B------:R-:W-:Y:S03]  /*187e0*/  FADD.FTZ R66, R67, R66 ;  /* 0x0000004243427221 */ /* 0x000fe60000010000 */
[----:B------:R-:W-:Y:S01]  /*187f0*/  FADD.FTZ R133, R68, R133 ;  /* 0x0000008544857221 */ /* 0x000fe20000010000 */
[----:B------:R-:W-:Y:S01]  /*18800*/  MUFU.EX2 R61, R61 ;  /* 0x0000003d003d7308 */ /* 0x000fe20000000800 */
[----:B--2---:R-:W-:Y:S01]  /*18810*/  F2FP.F16.F32.PACK_AB R40, R114, R109 ;  /* 0x0000006d7228723e */ /* 0x004fe200000000ff */
[----:B------:R-:W-:Y:S01]  /*18820*/  FADD.FTZ R69, R69, R66 ;  /* 0x0000004245457221 */ /* 0x000fe20000010000 */
[----:B------:R-:W-:Y:S01]  /*18830*/  FADD.FTZ R72, R72, R133 ;  /* 0x0000008548487221 */ /* 0x000fe20000010000 */
[----:B-1----:R-:W-:Y:S01]  /*18840*/  F2FP.F16.F32.PACK_AB R41, R116, R111 ;  /* 0x0000006f7429723e */ /* 0x002fe200000000ff */
[----:B------:R-:W1:Y:S01]  /*18850*/  LDSM.16.MT88.4 R44, [R232+0x11000] ;  /* 0x01100000e82c783b */ /* 0x000e620000004200 */
[----:B---3--:R-:W-:Y:S01]  /*18860*/  F2FP.F16.F32.PACK_AB R42, R60, R113 ;  /* 0x000000713c2a723e */ /* 0x008fe200000000ff */
[----:B------:R-:W-:Y:S03]  /*18870*/  FADD.FTZ R72, R71, R72 ;  /* 0x0000004847487221 */ /* 0x000fe60000010000 */
[----:B------:R-:W2:Y:S01]  /*18880*/  MUFU.EX2 R62, R62 ;  /* 0x0000003e003e7308 */ /* 0x000ea20000000800 */
[----:B------:R-:W-:Y:S01]  /*18890*/  FADD.FTZ R70, R70, R69 ;  /* 0x0000004546467221 */ /* 0x000fe20000010000 */
[----:B------:R-:W-:Y:S01]  /*188a0*/  FFMA.FTZ R63, R124, UR4, -R172 ;  /* 0x000000047c3f7c23 */ /* 0x000fe200080108ac */
[----:B------:R-:W-:Y:S01]  /*188b0*/  FADD.FTZ R75, R75, R72 ;  /* 0x000000484b4b7221 */ /* 0x000fe20000010000 */
[----:B------:R-:W-:Y:S01]  /*188c0*/  FFMA.FTZ R64, R125, UR4, -R172 ;  /* 0x000000047d407c23 */ /* 0x000fe200080108ac */
[----:B------:R-:W-:Y:S01]  /*188d0*/  FADD.FTZ R73, R73, R70 ;  /* 0x0000004649497221 */ /* 0x000fe20000010000 */
[----:B------:R-:W-:Y:S01]  /*188e0*/  FFMA.FTZ R172, R129, UR4, -R172 ;  /* 0x0000000481ac7c23 */ /* 0x000fe200080108ac */
[----:B------:R-:W-:Y:S03]  /*188f0*/  FADD.FTZ R76, R76, R75 ;  /* 0x0000004b4c4c7221 */ /* 0x000fe60000010000 */
[----:B------:R-:W-:Y:S01]  /*18900*/  MUFU.EX2 R63, R63 ;  /* 0x0000003f003f7308 */ /* 0x000fe20000000800 */
[----:B------:R-:W-:Y:S01]  /*18910*/  FADD.FTZ R73, R74, R73 ;  /* 0x000000494a497221 */ /* 0x000fe20000010000 */
[--C-:B------:R-:W-:Y:S01]  /*18920*/  FFMA.FTZ R65, R126, UR4, -R167.reuse ;  /* 0x000000047e417c23 */ /* 0x100fe200080108a7 */
[----:B------:R-:W-:Y:S01]  /*18930*/  FADD.FTZ R79, R79, R76 ;  /* 0x0000004c4f4f7221 */ /* 0x000fe20000010000 */
[----:B------:R-:W-:Y:S01]  /*18940*/  FFMA.FTZ R66, R127, UR4, -R167 ;  /* 0x000000047f427c23 */ /* 0x000fe200080108a7 */
[----:B------:R-:W-:Y:S02]  /*18950*/  FADD.FTZ R78, R78, R73 ;  /* 0x000000494e4e7221 */ /* 0x000fe40000010000 */
[----:B------:R-:W-:Y:S03]  /*18960*/  FADD.FTZ R80, R80, R79 ;  /* 0x0000004f50507221 */ /* 0x000fe60000010000 */
[----:B------:R-:W-:Y:S01]  /*18970*/  MUFU.EX2 R64, R64 ;  /* 0x0000004000407308 */ /* 0x000fe20000000800 */
[----:B--2---:R-:W-:Y:S01]  /*18980*/  F2FP.F16.F32.PACK_AB R43, R62, R61 ;  /* 0x0000003d3e2b723e */ /* 0x004fe200000000ff */
[----:B------:R-:W-:Y:S01]  /*18990*/  FADD.FTZ R78, R77, R78 ;  /* 0x0000004e4d4e7221 */ /* 0x000fe20000010000 */
[----:B------:R-:W-:Y:S03]  /*189a0*/  FADD.FTZ R83, R83, R80 ;  /* 0x0000005053537221 */ /* 0x000fe60000010000 */
[----:B------:R-:W-:Y:S01]  /*189b0*/  FADD.FTZ R81, R81, R78 ;  /* 0x0000004e51517221 */ /* 0x000fe20000010000 */
[----:B------:R-:W-:Y:S01]  /*189c0*/  FADD.FTZ R84, R84, R83 ;  /* 0x0000005354547221 */ /* 0x000fe20000010000 */
[C---:B----4-:R-:W-:Y:S02]  /*189d0*/  HMMA.16816.F32 R8, R40.reuse, R48, R8 ;  /* 0x000000302808723c */ /* 0x050fe40000001808 */
[----:B------:R-:W-:Y:S03]  /*189e0*/  MUFU.EX2 R49, R172 ;  /* 0x000000ac00317308 */ /* 0x000fe60000000800 */
[----:B------:R-:W-:Y:S01]  /*189f0*/  FADD.FTZ R87, R87, R84 ;  /* 0x0000005457577221 */ /* 0x000fe20000010000 */
[C---:B------:R-:W-:Y:S06]  /*18a00*/  HMMA.16816.F32 R12, R40.reuse, R50, R12 ;  /* 0x00000032280c723c */ /* 0x040fec000000180c */
[----:B------:R-:W2:Y:S01]  /*18a10*/  MUFU.EX2 R48, R128 ;  /* 0x0000008000307308 */ /* 0x000ea20000000800 */
[----:B------:R-:W-:Y:S01]  /*18a20*/  FADD.FTZ R88, R88, R87 ;  /* 0x0000005758587221 */ /* 0x000fe20000010000 */
[C---:B------:R-:W-:Y:S03]  /*18a30*/  HMMA.16816.F32 R16, R40.reuse, R52, R16 ;  /* 0x000000342810723c */ /* 0x040fe60000001810 */
[----:B------:R-:W-:Y:S03]  /*18a40*/  FADD.FTZ R51, R91, R88 ;  /* 0x000000585b337221 */ /* 0x000fe60000010000 */
[C---:B------:R-:W-:Y:S02]  /*18a50*/  HMMA.16816.F32 R20, R40.reuse, R54, R20 ;  /* 0x000000362814723c */ /* 0x040fe40000001814 */
[----:B------:R-:W-:Y:S03]  /*18a60*/  MUFU.EX2 R65, R65 ;  /* 0x0000004100417308 */ /* 0x000fe60000000800 */
[----:B------:R-:W-:Y:S01]  /*18a70*/  FADD.FTZ R51, R92, R51 ;  /* 0x000000335c337221 */ /* 0x000fe20000010000 */
[C---:B-----5:R-:W-:Y:S06]  /*18a80*/  HMMA.16816.F32 R24, R40.reuse, R56, R24 ;  /* 0x000000382818723c */ /* 0x060fec0000001818 */
[----:B------:R-:W3:Y:S01]  /*18a90*/  MUFU.EX2 R66, R66 ;  /* 0x0000004200427308 */ /* 0x000ee20000000800 */
[----:B------:R-:W-:Y:S01]  /*18aa0*/  FADD.FTZ R96, R96, R51 ;  /* 0x0000003360607221 */ /* 0x000fe20000010000 */
[C---:B------:R-:W-:Y:S03]  /*18ab0*/  HMMA.16816.F32 R28, R40.reuse, R58, R28 ;  /* 0x0000003a281c723c */ /* 0x040fe6000000181c */
[----:B------:R-:W-:Y:S03]  /*18ac0*/  FADD.FTZ R82, R82, R81 ;  /* 0x0000005152527221 */ /* 0x000fe60000010000 */
[C---:B-1----:R-:W-:Y:S05]  /*18ad0*/  HMMA.16816.F32 R32, R40.reuse, R44, R32 ;  /* 0x0000002c2820723c */ /* 0x042fea0000001820 */
[----:B------:R-:W-:Y:S01]  /*18ae0*/  FADD.FTZ R95, R95, R96 ;  /* 0x000000605f5f7221 */ /* 0x000fe20000010000 */
[----:B------:R-:W-:Y:S01]  /*18af0*/  HMMA.16816.F32 R36, R40, R46, R36 ;  /* 0x0000002e2824723c */ /* 0x000fe20000001824 */
[----:B------:R-:W1:Y:S04]  /*18b00*/  LDSM.16.MT88.4 R40, [R232+0x11800] ;  /* 0x01180000e828783b */ /* 0x000e680000004200 */
[----:B------:R-:W-:Y:S01]  /*18b10*/  FADD.FTZ R85, R85, R82 ;  /* 0x0000005255557221 */ /* 0x000fe20000010000 */
[----:B------:R-:W-:Y:S01]  /*18b20*/  FFMA.FTZ R50, R130, UR4, -R167 ;  /* 0x0000000482327c23 */ /* 0x000fe200080108a7 */
[----:B------:R-:W-:Y:S01]  /*18b30*/  FADD.FTZ R100, R100, R95 ;  /* 0x0000005f64647221 */ /* 0x000fe20000010000 */
[----:B------:R-:W-:Y:S03]  /*18b40*/  FFMA.FTZ R167, R131, UR4, -R167 ;  /* 0x0000000483a77c23 */ /* 0x000fe600080108a7 */
[----:B------:R-:W-:Y:S01]  /*18b50*/  FADD.FTZ R86, R86, R85 ;  /* 0x0000005556567221 */ /* 0x000fe20000010000 */
[----:B------:R-:W-:Y:S01]  /*18b60*/  FADD.FTZ R100, R3, R100 ;  /* 0x0000006403647221 */ /* 0x000fe20000010000 */
[----:B------:R-:W-:Y:S01]  /*18b70*/  MUFU.EX2 R50, R50 ;  /* 0x0000003200327308 */ /* 0x000fe20000000800 */
[----:B--2---:R-:W-:Y:S01]  /*18b80*/  F2FP.F16.F32.PACK_AB R134, R49, R48 ;  /* 0x000000303186723e */ /* 0x004fe200000000ff */
[----:B------:R-:W-:Y:S01]  /*18b90*/  FADD.FTZ R89, R89, R86 ;  /* 0x0000005659597221 */ /* 0x000fe20000010000 */
[----:B------:R-:W-:Y:S01]  /*18ba0*/  FADD.FTZ R101, R101, R100 ;  /* 0x0000006465657221 */ /* 0x000fe20000010000 */
[----:B------:R-:W-:Y:S02]  /*18bb0*/  F2FP.F16.F32.PACK_AB R132, R64, R63 ;  /* 0x0000003f4084723e */ /* 0x000fe400000000ff */
[----:B------:R-:W-:Y:S01]  /*18bc0*/  FADD.FTZ R90, R90, R89 ;  /* 0x000000595a5a7221 */ /* 0x000fe20000010000 */
[----:B------:R-:W-:Y:S03]  /*18bd0*/  FADD.FTZ R104, R104, R101 ;  /* 0x0000006568687221 */ /* 0x000fe60000010000 */
[----:B------:R-:W2:Y:S01]  /*18be0*/  MUFU.EX2 R167, R167 ;  /* 0x000000a700a77308 */ /* 0x000ea20000000800 */
[----:B---3--:R-:W-:Y:S01]  /*18bf0*/  F2FP.F16.F32.PACK_AB R133, R66, R65 ;  /* 0x000000414285723e */ /* 0x008fe200000000ff */
[----:B------:R-:W-:Y:S01]  /*18c00*/  FADD.FTZ R93, R93, R90 ;  /* 0x0000005a5d5d7221 */ /* 0x000fe20000010000 */
[----:B------:R-:W-:Y:S03]  /*18c10*/  FADD.FTZ R7, R7, R104 ;  /* 0x0000006807077221 */ /* 0x000fe60000010000 */
[----:B------:R-:W-:Y:S01]  /*18c20*/  FADD.FTZ R94, R94, R93 ;  /* 0x0000005d5e5e7221 */ /* 0x000fe20000010000 */
[----:B------:R-:W-:Y:S03]  /*18c30*/  FADD.FTZ R108, R108, R7 ;  /* 0x000000076c6c7221 */ /* 0x000fe60000010000 */
[----:B------:R-:W-:Y:S01]  /*18c40*/  FADD.FTZ R97, R97, R94 ;  /* 0x0000005e61617221 */ /* 0x000fe20000010000 */
[----:B------:R-:W-:Y:S03]  /*18c50*/  FADD.FTZ R105, R105, R108 ;  /* 0x0000006c69697221 */ /* 0x000fe60000010000 */
[----:B------:R-:W-:Y:S01]  /*18c60*/  FADD.FTZ R98, R98, R97 ;  /* 0x0000006162627221 */ /* 0x000fe20000010000 */
[----:B------:R-:W-:Y:S01]  /*18c70*/  FADD.FTZ R110, R110, R105 ;  /* 0x000000696e6e7221 */ /* 0x000fe20000010000 */
[----:B--2---:R-:W-:Y:S02]  /*18c80*/  F2FP.F16.F32.PACK_AB R135, R167, R50 ;  /* 0x00000032a787723e */ /* 0x004fe400000000ff */
[----:B------:R-:W-:Y:S01]  /*18c90*/  FADD.FTZ R99, R99, R98 ;  /* 0x0000006263637221 */ /* 0x000fe20000010000 */
[----:B------:R-:W-:Y:S03]  /*18ca0*/  FADD.FTZ R109, R109, R110 ;  /* 0x0000006e6d6d7221 */ /* 0x000fe60000010000 */
[----:B------:R-:W-:Y:S01]  /*18cb0*/  FADD.FTZ R102, R102, R99 ;  /* 0x0000006366667221 */ /* 0x000fe20000010000 */
[----:B------:R-:W-:Y:S01]  /*18cc0*/  FADD.FTZ R114, R114, R109 ;  /* 0x0000006d72727221 */ /* 0x000fe20000010000 */
[C---:B------:R-:W-:Y:S05]  /*18cd0*/  HMMA.16816.F32 R160, R132.reuse, R156, R8 ;  /* 0x0000009c84a0723c */ /* 0x040fea0000001808 */
        /* <DEDUP_REMOVED lines=11> */
[----:B------:R-:W-:Y:S01]  /*18d90*/  FADD.FTZ R6, R6, R5 ;  /* 0x0000000506067221 */ /* 0x000fe20000010000 */
[C---:B-1----:R-:W-:Y:S04]  /*18da0*/  HMMA.16816.F32 R136, R132.reuse, R40, R32 ;  /* 0x000000288488723c */ /* 0x042fe80000001820 */
[----:B------:R-:W-:Y:S01]  /*18db0*/  FADD.FTZ R63, R64, R63 ;  /* 0x0000003f403f7221 */ /* 0x000fe20000010000 */
[----:B------:R-:W-:Y:S01]  /*18dc0*/  FADD.FTZ R107, R107, R6 ;  /* 0x000000066b6b7221 */ /* 0x000fe20000010000 */
[----:B------:R-:W-:Y:S05]  /*18dd0*/  HMMA.16816.F32 R132, R132, R42, R36 ;  /* 0x0000002a8484723c */ /* 0x000fea0000001824 */
[----:B------:R-:W-:Y:S01]  /*18de0*/  FADD.FTZ R48, R48, R63 ;  /* 0x0000003f30307221 */ /* 0x000fe20000010000 */
[----:B------:R-:W-:Y:S05]  /*18df0*/  FADD.FTZ R112, R112, R107 ;  /* 0x0000006b70707221 */ /* 0x000fea0000010000 */
[----:B------:R-:W-:Y:S01]  /*18e00*/  FADD.FTZ R3, R49, R48 ;  /* 0x0000003031037221 */ /* 0x000fe20000010000 */
[----:B------:R-:W-:Y:S04]  /*18e10*/  FADD.FTZ R111, R111, R112 ;  /* 0x000000706f6f7221 */ /* 0x000fe80000010000 */
[----:B------:R1:W-:Y:S01]  /*18e20*/  STL [R1], R3 ;  /* 0x0000000301007387 */ /* 0x0003e20000100800 */
[----:B------:R-:W-:Y:S04]  /*18e30*/  FADD.FTZ R116, R116, R111 ;  /* 0x0000006f74747221 */ /* 0x000fe80000010000 */
[----:B------:R-:W-:Y:S04]  /*18e40*/  FADD.FTZ R61, R61, R116 ;  /* 0x000000743d3d7221 */ /* 0x000fe80000010000 */
[----:B------:R-:W-:Y:S04]  /*18e50*/  FADD.FTZ R62, R62, R61 ;  /* 0x0000003d3e3e7221 */ /* 0x000fe80000010000 */
[----:B------:R-:W-:Y:S04]  /*18e60*/  FADD.FTZ R65, R65, R62 ;  /* 0x0000003e41417221 */ /* 0x000fe80000010000 */
[----:B------:R-:W-:Y:S04]  /*18e70*/  FADD.FTZ R65, R66, R65 ;  /* 0x0000004142417221 */ /* 0x000fe80000010000 */
[----:B------:R-:W-:Y:S01]  /*18e80*/  FADD.FTZ R50, R50, R65 ;  /* 0x0000004132327221 */ /* 0x000fe20000010000 */
[----:B-1----:R-:W-:Y:S03]  /*18e90*/  MOV R3, R0 ;  /* 0x0000000000037202 */ /* 0x002fe60000000f00 */
[----:B------:R-:W-:Y:S01]  /*18ea0*/  FADD.FTZ R252, R167, R50 ;  /* 0x00000032a7fc7221 */ /* 0x000fe20000010000 */
[----:B------:R-:W-:Y:S06]  /*18eb0*/  @P1 BRA `(.L_x_802) ;  /* 0xffffffa000101947 */ /* 0x000fec000383ffff */
.L_x_798:
[----:B------:R-:W1:Y:S01]  /*18ec0*/  LDL.LU R4, [R1] ;  /* 0x0000000001047983 */ /* 0x000e620000300800 */
[----:B------:R-:W2:Y:S01]  /*18ed0*/  S2UR UR4, SR_CgaCtaId ;  /* 0x00000000000479c3 */ /* 0x000ea20000008800 */
[----:B------:R-:W-:Y:S01]  /*18ee0*/  MOV R7, 0x3f800000 ;  /* 0x3f80000000077802 */ /* 0x000fe20000000f00 */
[----:B------:R-:W-:Y:S01]  /*18ef0*/  UMOV UR6, 0x400 ;  /* 0x0000040000067882 */ /* 0x000fe20000000000 */
[----:B------:R-:W3:Y:S01]  /*18f00*/  SHFL.BFLY PT, R5, R252, 0x2, 0x1f ;  /* 0x0c401f00fc057f89 */ /* 0x000ee200000e0000 */
[----:B------:R-:W-:Y:S01]  /*18f10*/  MOV R8, 0x3f800000 ;  /* 0x3f80000000087802 */ /* 0x000fe20000000f00 */
[----:B------:R-:W-:Y:S02]  /*18f20*/  UISETP.NE.AND UP0, UPT, UR16, -0x1, UPT ;  /* 0xffffffff1000788c */ /* 0x000fe4000bf05270 */
[----:B--2---:R-:W-:Y:S01]  /*18f30*/  ULEA UR4, UR4, UR6, 0x18 ;  /* 0x0000000604047291 */ /* 0x004fe2000f8ec03f */
[----:B---3--:R-:W-:-:S08]  /*18f40*/  FADD.FTZ R10, R5, R252 ;  /* 0x000000fc050a7221 */ /* 0x008fd00000010000 */
[----:B------:R-:W-:Y:S02]  /*18f50*/  @UP0 ULDC.64 UR6, c[0x0][0x298] ;  /* 0x0000a60000060ab9 */ /* 0x000fe40000000a00 */
[----:B------:R-:W-:Y:S01]  /*18f60*/  @UP0 UIMAD.WIDE.U32 UR10, UR16, UR6, URZ ;  /* 0x00000006100a02a5 */ /* 0x000fe2000f8e003f */
[----:B------:R-:W2:Y:S03]  /*18f70*/  SHFL.BFLY PT, R5, R10, 0x1, 0x1f ;  /* 0x0c201f000a057f89 */ /* 0x000ea600000e0000 */
[----:B------:R-:W-:Y:S01]  /*18f80*/  @UP0 UIMAD UR8, UR16, UR7, UR11 ;  /* 0x00000007100802a4 */ /* 0x000fe2000f8e020b */
[----:B--2---:R-:W-:-:S05]  /*18f90*/  FADD.FTZ R5, R10, R5 ;  /* 0x000000050a057221 */ /* 0x004fca0000010000 */
[----:B------:R-:W-:-:S13]  /*18fa0*/  FSETP.NE.FTZ.AND P3, PT, R5, RZ, PT ;  /* 0x000000ff0500720b */ /* 0x000fda0003f75000 */
[----:B------:R-:W2:Y:S08]  /*18fb0*/  @P3 MUFU.RCP R8, R5 ;  /* 0x0000000500083308 */ /* 0x000eb00000001000 */
[----:B------:R-:W3:Y:S01]  /*18fc0*/  @P3 MUFU.LG2 R5, R5 ;  /* 0x0000000500053308 */ /* 0x000ee20000000c00 */
[C---:B--2---:R-:W-:Y:S01]  /*18fd0*/  FMUL.FTZ R163, R8.reuse, R163 ;  /* 0x000000a308a37220 */ /* 0x044fe20000410000 */
[C---:B------:R-:W-:Y:S01]  /*18fe0*/  FMUL.FTZ R162, R8.reuse, R162 ;  /* 0x000000a208a27220 */ /* 0x040fe20000410000 */
        /* <DEDUP_REMOVED lines=8> */
[----:B------:R-:W-:Y:S01]  /*19070*/  F2FP.F16.F32.PACK_AB R162, R163, R162 ;  /* 0x000000a2a3a2723e */ /* 0x000fe200000000ff */
        /* <DEDUP_REMOVED lines=9> */
[----:B------:R-:W-:Y:S01]  /*19110*/  FMUL.FTZ R8, R8, R134 ;  /* 0x0000008608087220 */ /* 0x000fe20000410000 */
[----:B------:R-:W-:Y:S01]  /*19120*/  F2FP.F16.F32.PACK_AB R142, R143, R142 ;  /* 0x0000008e8f8e723e */ /* 0x000fe200000000ff */
[----:B---3--:R-:W-:Y:S01]  /*19130*/  @P3 FMUL.FTZ R5, R5, 0.69314718246459960938 ;  /* 0x3f31721805053820 */ /* 0x008fe20000410000 */
[----:B------:R-:W-:-:S02]  /*19140*/  F2FP.F16.F32.PACK_AB R138, R139, R138 ;  /* 0x0000008a8b8a723e */ /* 0x000fc400000000ff */
[----:B------:R-:W-:Y:S01]  /*19150*/  F2FP.F16.F32.PACK_AB R8, R135, R8 ;  /* 0x000000088708723e */ /* 0x000fe200000000ff */
[----:B-1----:R-:W1:Y:S02]  /*19160*/  SHFL.BFLY PT, R3, R4, 0x2, 0x1f ;  /* 0x0c401f0004037f89 */ /* 0x002e6400000e0000 */
[----:B-1----:R-:W-:Y:S02]  /*19170*/  FADD.FTZ R3, R3, R4 ;  /* 0x0000000403037221 */ /* 0x002fe40000010000 */
[----:B------:R-:W1:Y:S03]  /*19180*/  S2R R4, SR_TID.X ;  /* 0x0000000000047919 */ /* 0x000e660000002100 */
[----:B------:R-:W2:Y:S02]  /*19190*/  SHFL.BFLY PT, R6, R3, 0x1, 0x1f ;  /* 0x0c201f0003067f89 */ /* 0x000ea400000e0000 */
[----:B--2---:R-:W-:Y:S01]  /*191a0*/  FADD.FTZ R6, R3, R6 ;  /* 0x0000000603067221 */ /* 0x004fe20000010000 */
[----:B-1----:R-:W-:-:S04]  /*191b0*/  SHF.R.S32.HI R3, RZ, 0x1f, R4 ;  /* 0x0000001fff037819 */ /* 0x002fc80000011404 */
[----:B------:R-:W-:Y:S02]  /*191c0*/  FSETP.NE.FTZ.AND P4, PT, R6, RZ, PT ;  /* 0x000000ff0600720b */ /* 0x000fe40003f95000 */
[----:B------:R-:W-:-:S04]  /*191d0*/  LEA.HI R9, R3, R4, RZ, 0x2 ;  /* 0x0000000403097211 */ /* 0x000fc800078f10ff */
[--C-:B------:R-:W-:Y:S02]  /*191e0*/  SHF.R.S32.HI R11, RZ, 0x2, R9.reuse ;  /* 0x00000002ff0b7819 */ /* 0x100fe40000011409 */
[----:B------:R-:W-:Y:S02]  /*191f0*/  SHF.R.S32.HI R10, RZ, 0x1f, R9 ;  /* 0x0000001fff0a7819 */ /* 0x000fe40000011409 */
[----:B------:R-:W-:Y:S02]  /*19200*/  LOP3.LUT R9, R9, 0x3ffffffc, RZ, 0xc0, !PT ;  /* 0x3ffffffc09097812 */ /* 0x000fe400078ec0ff */
[----:B------:R-:W-:Y:S01]  /*19210*/  LEA.HI R10, R10, R11, RZ, 0x3 ;  /* 0x0000000b0a0a7211 */ /* 0x000fe200078f18ff */
[----:B------:R-:W1:Y:S02]  /*19220*/  @P4 MUFU.RCP R7, R6 ;  /* 0x0000000600074308 */ /* 0x000e640000001000 */
[----:B------:R-:W-:Y:S01]  /*19230*/  IMAD.IADD R14, R4, 0x1, -R9 ;  /* 0x00000001040e7824 */ /* 0x000fe200078e0a09 */
[----:B------:R-:W-:-:S05]  /*19240*/  LOP3.LUT R10, R10, 0xfffffff8, RZ, 0xc0, !PT ;  /* 0xfffffff80a0a7812 */ /* 0x000fca00078ec0ff */
[----:B------:R-:W-:Y:S01]  /*19250*/  IMAD.IADD R10, R11, 0x1, -R10 ;  /* 0x000000010b0a7824 */ /* 0x000fe200078e0a0a */
[----:B------:R-:W-:Y:S01]  /*19260*/  LEA.HI R11, R3, R4, RZ, 0x5 ;  /* 0x00000004030b7211 */ /* 0x000fe200078f28ff */
[----:B------:R-:W2:Y:S03]  /*19270*/  @P4 MUFU.LG2 R6, R6 ;  /* 0x0000000600064308 */ /* 0x000ea60000000c00 */
[----:B------:R-:W-:Y:S02]  /*19280*/  SHF.L.U32 R12, R10, 0x6, RZ ;  /* 0x000000060a0c7819 */ /* 0x000fe400000006ff */
[----:B------:R-:W-:Y:S02]  /*19290*/  SHF.R.S32.HI R13, RZ, 0x5, R11 ;  /* 0x00000005ff0d7819 */ /* 0x000fe4000001140b */
[----:B------:R-:W-:Y:S01]  /*192a0*/  LOP3.LUT R12, R12, 0x1c0, RZ, 0xc0, !PT ;  /* 0x000001c00c0c7812 */ /* 0x000fe200078ec0ff */
[C---:B-1----:R-:W-:Y:S01]  /*192b0*/  FMUL.FTZ R160, R7.reuse, R160 ;  /* 0x000000a007a07220 */ /* 0x042fe20000410000 */
[----:B------:R-:W-:Y:S01]  /*192c0*/  LOP3.LUT R9, R10, 0x1, RZ, 0xc0, !PT ;  /* 0x000000010a097812 */ /* 0x000fe200078ec0ff */
[----:B------:R-:W-:Y:S01]  /*192d0*/  FMUL.FTZ R161, R7, R161 ;  /* 0x000000a107a17220 */ /* 0x000fe20000410000 */
[----:B------:R-:W-:Y:S01]  /*192e0*/  LEA R14, R13, R14, 0x9 ;  /* 0x0000000e0d0e7211 */ /* 0x000fe200078e48ff */
[C---:B------:R-:W-:Y:S01]  /*192f0*/  FMUL.FTZ R156, R7.reuse, R156 ;  /* 0x0000009c079c7220 */ /* 0x040fe20000410000 */
[----:B------:R-:W-:Y:S01]  /*19300*/  LEA.HI R15, R12, R12, RZ, 0x1d ;  /* 0x0000000c0c0f7211 */ /* 0x000fe200078fe8ff */
[----:B------:R-:W-:Y:S01]  /*19310*/  FMUL.FTZ R157, R7, R157 ;  /* 0x0000009d079d7220 */ /* 0x000fe20000410000 */
[----:B------:R-:W-:Y:S01]  /*19320*/  ISETP.NE.U32.AND P0, PT, R9, 0x1, PT ;  /* 0x000000010900780c */ /* 0x000fe20003f05070 */
[----:B------:R-:W-:Y:S01]  /*19330*/  IMAD.MOV.U32 R9, RZ, RZ, -0x10 ;  /* 0xfffffff0ff097424 */ /* 0x000fe200078e00ff */
[----:B------:R-:W-:Y:S01]  /*19340*/  LEA R14, R14, R15, 0x1 ;  /* 0x0000000f0e0e7211 */ /* 0x000fe200078e08ff */
[----:B------:R-:W-:Y:S01]  /*19350*/  FMUL.FTZ R152, R7, R152 ;  /* 0x0000009807987220 */ /* 0x000fe20000410000 */
[----:B------:R-:W-:Y:S01]  /*19360*/  R2P PR, R10, 0x6 ;  /* 0x000000060a007804 */ /* 0x000fe20000000000 */
[----:B------:R-:W-:Y:S01]  /*19370*/  IMAD.MOV.U32 R10, RZ, RZ, 0x20 ;  /* 0x00000020ff0a7424 */ /* 0x000fe200078e00ff */
[----:B------:R-:W-:Y:S01]  /*19380*/  SEL R9, R9, 0x10, !P0 ;  /* 0x0000001009097807 */ /* 0x000fe20004000000 */
[C---:B------:R-:W-:Y:S01]  /*19390*/  FMUL.FTZ R153, R7.reuse, R153 ;  /* 0x0000009907997220 */ /* 0x040fe20000410000 */
[----:B------:R-:W-:Y:S01]  /*193a0*/  LEA R15, R14, UR4, 0x1 ;  /* 0x000000040e0f7c11 */ /* 0x000fe2000f8e08ff */
[C---:B------:R-:W-:Y:S01]  /*193b0*/  FMUL.FTZ R148, R7.reuse, R148 ;  /* 0x0000009407947220 */ /* 0x040fe20000410000 */
[----:B------:R-:W-:Y:S01]  /*193c0*/  SEL R10, R10, 0xffffffe0, !P1 ;  /* 0xffffffe00a0a7807 */ /* 0x000fe20004800000 */
[----:B------:R-:W-:Y:S01]  /*193d0*/  FMUL.FTZ R149, R7, R149 ;  /* 0x0000009507957220 */ /* 0x000fe20000410000 */
[----:B------:R-:W-:Y:S01]  /*193e0*/  IADD3 R17, R15, R9, RZ ;  /* 0x000000090f117210 */ /* 0x000fe20007ffe0ff */
[C---:B------:R-:W-:Y:S01]  /*193f0*/  FMUL.FTZ R144, R7.reuse, R144 ;  /* 0x0000009007907220 */ /* 0x040fe20000410000 */
[----:B------:R-:W-:Y:S01]  /*19400*/  FMUL.FTZ R145, R7, R145 ;  /* 0x0000009107917220 */ /* 0x000fe20000410000 */
[----:B------:R-:W-:Y:S01]  /*19410*/  F2FP.F16.F32.PACK_AB R160, R161, R160 ;  /* 0x000000a0a1a0723e */ /* 0x000fe200000000ff */
[--C-:B------:R-:W-:Y:S01]  /*19420*/  IMAD.IADD R21, R15, 0x1, R10.reuse ;  /* 0x000000010f157824 */ /* 0x100fe200078e020a */
[----:B------:R-:W-:Y:S01]  /*19430*/  F2FP.F16.F32.PACK_AB R156, R157, R156 ;  /* 0x0000009c9d9c723e */ /* 0x000fe200000000ff */
[----:B------:R-:W-:Y:S01]  /*19440*/  IMAD.IADD R23, R17, 0x1, R10 ;  /* 0x0000000111177824 */ /* 0x000fe200078e020a */
[----:B------:R-:W-:Y:S01]  /*19450*/  F2FP.F16.F32.PACK_AB R152, R153, R152 ;  /* 0x000000989998723e */ /* 0x000fe200000000ff */
[----:B------:R-:W-:Y:S01]  /*19460*/  STS [R15], R160 ;  /* 0x000000a00f007388 */ /* 0x000fe20000000800 */
[----:B------:R-:W-:Y:S01]  /*19470*/  F2FP.F16.F32.PACK_AB R148, R149, R148 ;  /* 0x000000949594723e */ /* 0x000fe200000000ff */
[----:B------:R-:W-:Y:S01]  /*19480*/  FMUL.FTZ R140, R7, R140 ;  /* 0x0000008c078c7220 */ /* 0x000fe20000410000 */
[----:B------:R-:W-:Y:S01]  /*19490*/  IADD3 R19, R15, 0x40, RZ ;  /* 0x000000400f137810 */ /* 0x000fe20007ffe0ff */
[----:B------:R1:W-:Y:S01]  /*194a0*/  STS [R15+0x400], R162 ;  /* 0x000400a20f007388 */ /* 0x0003e20000000800 */
[----:B------:R-:W-:Y:S01]  /*194b0*/  F2FP.F16.F32.PACK_AB R144, R145, R144 ;  /* 0x000000909190723e */ /* 0x000fe200000000ff */
[----:B------:R-:W-:Y:S01]  /*194c0*/  FMUL.FTZ R141, R7, R141 ;  /* 0x0000008d078d7220 */ /* 0x000fe20000410000 */
[----:B------:R-:W-:Y:S01]  /*194d0*/  @P2 IADD3 R19, R15, -0x40, RZ ;  /* 0xffffffc00f132810 */ /* 0x000fe20007ffe0ff */
[----:B------:R-:W-:Y:S01]  /*194e0*/  STS [R17], R156 ;  /* 0x0000009c11007388 */ /* 0x000fe20000000800 */
[----:B------:R-:W-:Y:S01]  /*194f0*/  PLOP3.LUT P0, PT, PT, PT, UP0, 0x80, 0x0 ;  /* 0x000000000000781c */ /* 0x000fe20003f0f008 */
[C---:B------:R-:W-:Y:S01]  /*19500*/  FMUL.FTZ R136, R7.reuse, R136 ;  /* 0x0000008807887220 */ /* 0x040fe20000410000 */
[----:B------:R-:W-:Y:S01]  /*19510*/  FMUL.FTZ R137, R7, R137 ;  /* 0x0000008907897220 */ /* 0x000fe20000410000 */
[----:B------:R3:W-:Y:S01]  /*19520*/  STS [R17+0x400], R158 ;  /* 0x0004009e11007388 */ /* 0x0007e20000000800 */
[----:B------:R-:W-:-:S02]  /*19530*/  IMAD.IADD R9, R9, 0x1, R19 ;  /* 0x0000000109097824 */ /* 0x000fc400078e0213 */
[C---:B------:R-:W-:Y:S01]  /*19540*/  FMUL.FTZ R132, R7.reuse, R132 ;  /* 0x0000008407847220 */ /* 0x040fe20000410000 */
[----:B------:R-:W-:Y:S01]  /*19550*/  FMUL.FTZ R7, R7, R133 ;  /* 0x0000008507077220 */ /* 0x000fe20000410000 */
[----:B------:R-:W-:Y:S01]  /*19560*/  STS [R21], R152 ;  /* 0x0000009815007388 */ /* 0x000fe20000000800 */
[----:B------:R-:W-:Y:S01]  /*19570*/  F2FP.F16.F32.PACK_AB R140, R141, R140 ;  /* 0x0000008c8d8c723e */ /* 0x000fe200000000ff */
[----:B------:R-:W-:Y:S01]  /*19580*/  ULDC.U8 UR4, c[0x0][0x3d8] ;  /* 0x0000f60000047ab9 */ /* 0x000fe20000000000 */
[----:B------:R-:W-:Y:S01]  /*19590*/  F2FP.F16.F32.PACK_AB R136, R137, R136 ;  /* 0x000000888988723e */ /* 0x000fe200000000ff */
[----:B------:R-:W-:Y:S01]  /*195a0*/  STS [R21+0x400], R154 ;  /* 0x0004009a15007388 */ /* 0x000fe20000000800 */
[----:B------:R-:W-:Y:S02]  /*195b0*/  F2FP.F16.F32.PACK_AB R7, R7, R132 ;  /* 0x000000840707723e */ /* 0x000fe400000000ff */
[----:B------:R-:W-:Y:S01]  /*195c0*/  ISETP.NE.AND P1, PT, RZ, UR4, PT ;  /* 0x00000004ff007c0c */ /* 0x000fe2000bf25270 */
[----:B------:R-:W-:Y:S04]  /*195d0*/  STS [R23], R148 ;  /* 0x0000009417007388 */ /* 0x000fe80000000800 */
[----:B------:R-:W-:Y:S01]  /*195e0*/  STS [R23+0x400], R150 ;  /* 0x0004009617007388 */ /* 0x000fe20000000800 */
[C---:B-1----:R-:W-:Y:S01]  /*195f0*/  IADD3 R15, R10.reuse, R19, RZ ;  /* 0x000000130a0f7210 */ /* 0x042fe20007ffe0ff */
[----:B------:R-:W-:-:S02]  /*19600*/  IMAD.IADD R10, R10, 0x1, R9 ;  /* 0x000000010a0a7824 */ /* 0x000fc400078e0209 */
[----:B------:R-:W-:Y:S04]  /*19610*/  STS [R19], R144 ;  /* 0x0000009013007388 */ /* 0x000fe80000000800 */
[----:B------:R1:W-:Y:S01]  /*19620*/  STS [R19+0x400], R146 ;  /* 0x0004009213007388 */ /* 0x0003e20000000800 */
[----:B---3--:R-:W3:Y:S03]  /*19630*/  @P3 LDC R17, c[0x0][0x2e8] ;  /* 0x0000ba00ff113b82 */ /* 0x008ee60000000800 */
[----:B------:R-:W-:Y:S04]  /*19640*/  STS [R9], R140 ;  /* 0x0000008c09007388 */ /* 0x000fe80000000800 */
[----:B------:R2:W-:Y:S04]  /*19650*/  STS [R9+0x400], R142 ;  /* 0x0004008e09007388 */ /* 0x0005e80000000800 */
[----:B------:R-:W-:Y:S04]  /*19660*/  STS [R15], R136 ;  /* 0x000000880f007388 */ /* 0x000fe80000000800 */
[----:B------:R-:W-:Y:S04]  /*19670*/  STS [R15+0x400], R138 ;  /* 0x0004008a0f007388 */ /* 0x000fe80000000800 */
[----:B------:R4:W-:Y:S04]  /*19680*/  STS [R10], R7 ;  /* 0x000000070a007388 */ /* 0x0009e80000000800 */
[----:B------:R5:W-:Y:S01]  /*19690*/  STS [R10+0x400], R8 ;  /* 0x000400080a007388 */ /* 0x000be20000000800 */
[----:B-1----:R-:W1:Y:S01]  /*196a0*/  @P4 LDC R19, c[0x0][0x2e8] ;  /* 0x0000ba00ff134b82 */ /* 0x002e620000000800 */
[----:B--2---:R-:W-:Y:S01]  /*196b0*/  @P4 FMUL.FTZ R9, R6, 0.69314718246459960938 ;  /* 0x3f31721806094820 */ /* 0x004fe20000410000 */
[----:B----4-:R-:W-:Y:S01]  /*196c0*/  MOV R7, 0x7f800000 ;  /* 0x7f80000000077802 */ /* 0x010fe20000000f00 */
[----:B-----5:R-:W-:Y:S01]  /*196d0*/  IMAD.MOV.U32 R8, RZ, RZ, 0x7f800000 ;  /* 0x7f800000ff087424 */ /* 0x020fe200078e00ff */
[----:B---3--:R-:W-:Y:S06]  /*196e0*/  @P0 BRA `(.L_x_803) ;  /* 0x00000000001c0947 */ /* 0x008fec0003800000 */
[----:B------:R-:W2:Y:S01]  /*196f0*/  S2UR UR8, SR_CTAID.Y ;  /* 0x00000000000879c3 */ /* 0x000ea20000002600 */
[----:B------:R-:W-:Y:S01]  /*19700*/  ULDC.64 UR6, c[0x0][0x290] ;  /* 0x0000a40000067ab9 */ /* 0x000fe20000000a00 */
[----:B--2---:R-:W-:Y:S02]  /*19710*/  USHF.R.S32.HI UR4, URZ, 0x1f, UR8 ;  /* 0x0000001f3f047899 */ /* 0x004fe40008011408 */
[----:B------:R-:W-:Y:S02]  /*19720*/  UIMAD.WIDE.U32 UR10, UR8, UR6, URZ ;  /* 0x00000006080a72a5 */ /* 0x000fe4000f8e003f */
[----:B------:R-:W-:-:S04]  /*19730*/  UIMAD UR4, UR4, UR6, URZ ;  /* 0x00000006040472a4 */ /* 0x000fc8000f8e023f */
[----:B------:R-:W-:-:S04]  /*19740*/  UIMAD UR4, UR8, UR7, UR4 ;  /* 0x00000007080472a4 */ /* 0x000fc8000f8e0204 */
[----:B------:R-:W-:-:S12]  /*19750*/  UIADD3 UR8, UR11, UR4, URZ ;  /* 0x000000040b087290 */ /* 0x000fd8000fffe03f */
.L_x_803:
[----:B-1----:R-:W-:Y:S01]  /*19760*/  @P4 FFMA.FTZ R7, R2, R19, R9 ;  /* 0x0000001302074223 */ /* 0x002fe20000010009 */
[----:B------:R-:W-:Y:S01]  /*19770*/  @P3 FFMA.FTZ R8, R0, R17, R5 ;  /* 0x0000001100083223 */ /* 0x000fe20000010005 */
[----:B------:R-:W-:Y:S06]  /*19780*/  @!P1 BRA `(.L_x_804) ;  /* 0x00000000001c9947 */ /* 0x000fec0003800000 */
[----:B------:R-:W1:Y:S01]  /*19790*/  S2UR UR7, SR_CTAID.Y ;  /* 0x00000000000779c3 */ /* 0x000e620000002600 */
[----:B------:R-:W-:-:S07]  /*197a0*/  ULDC UR6, c[0x0][0x2c4] ;  /* 0x0000b10000067ab9 */ /* 0x000fce0000000800 */
[----:B------:R-:W2:Y:S01]  /*197b0*/  S2UR UR4, SR_CTAID.Z ;  /* 0x00000000000479c3 */ /* 0x000ea20000002700 */
[----:B-1----:R-:W-:-:S03]  /*197c0*/  @!UP0 UIMAD UR16, UR7, UR6, URZ ;  /* 0x00000006071082a4 */ /* 0x002fc6000f8e023f */
[----:B------:R-:W-:Y:S02]  /*197d0*/  ULDC UR6, c[0x0][0x2e4] ;  /* 0x0000b90000067ab9 */ /* 0x000fe40000000800 */
[----:B--2---:R-:W-:Y:S01]  /*197e0*/  UIMAD UR16, UR4, UR6, UR16 ;  /* 0x00000006041072a4 */ /* 0x004fe2000f8e0210 */
[----:B------:R-:W-:Y:S05]  /*197f0*/  BRA `(.L_x_805) ;  /* 0x0000000000187947 */ /* 0x000fea0003800000 */
.L_x_804:
[----:B------:R-:W-:Y:S01]  /*19800*/  S2UR UR4, SR_CTAID.Z ;  /* 0x00000000000479c3 */ /* 0x000fe20000002700 */
[----:B------:R-:W-:Y:S01]  /*19810*/  ULDC UR6, c[0x0][0x270] ;  /* 0x00009c0000067ab9 */ /* 0x000fe20000000800 */
[----:B------:R-:W-:-:S06]  /*19820*/  ULDC UR16, c[0x0][0x2c4] ;  /* 0x0000b10000107ab9 */ /* 0x000fcc0000000800 */
[----:B------:R-:W1:Y:S02]  /*19830*/  S2UR UR7, SR_CTAID.Y ;  /* 0x00000000000779c3 */ /* 0x000e640000002600 */
[----:B-1----:R-:W-:-:S04]  /*19840*/  UIMAD UR6, UR7, UR6, UR4 ;  /* 0x00000006070672a4 */ /* 0x002fc8000f8e0204 */
[----:B------:R-:W-:Y:S02]  /*19850*/  UIMAD UR16, UR6, UR16, URZ ;  /* 0x00000010061072a4 */ /* 0x000fe4000f8e023f */
.L_x_805:
[----:B------:R-:W-:Y:S01]  /*19860*/  LOP3.LUT R5, R11, 0xffffffe0, RZ, 0xc0, !PT ;  /* 0xffffffe00b057812 */ /* 0x000fe200078ec0ff */
[----:B------:R-:W1:Y:S01]  /*19870*/  S2R R0, SR_TID.X ;  /* 0x0000000000007919 */ /* 0x000e620000002100 */
[----:B------:R-:W-:Y:S01]  /*19880*/  SHF.R.S32.HI R6, RZ, 0x1f, R13 ;  /* 0x0000001fff067819 */ /* 0x000fe2000001140d */
[----:B------:R-:W-:Y:S02]  /*19890*/  BSSY B0, `(.L_x_806) ;  /* 0x0000019000007945 */ /* 0x000fe40003800000 */
[----:B------:R-:W-:Y:S01]  /*198a0*/  IMAD.IADD R5, R4, 0x1, -R5 ;  /* 0x0000000104057824 */ /* 0x000fe200078e0a05 */
[----:B------:R-:W-:Y:S01]  /*198b0*/  LEA.HI R6, R6, R13, RZ, 0x2 ;  /* 0x0000000d06067211 */ /* 0x000fe200078f10ff */
[----:B------:R-:W-:Y:S03]  /*198c0*/  BAR.SYNC.DEFER_BLOCKING 0x0 ;  /* 0x0000000000007b1d */ /* 0x000fe60000010000 */
[----:B------:R-:W-:-:S02]  /*198d0*/  LOP3.LUT P0, RZ, R5, 0x3, RZ, 0xc0, !PT ;  /* 0x0000000305ff7812 */ /* 0x000fc4000780c0ff */
[----:B------:R-:W-:Y:S02]  /*198e0*/  SHF.R.S32.HI R2, RZ, 0x1f, R5 ;  /* 0x0000001fff027819 */ /* 0x000fe40000011405 */
[----:B------:R-:W-:Y:S02]  /*198f0*/  LOP3.LUT R6, R6, 0xffffffc, RZ, 0xc0, !PT ;  /* 0x0ffffffc06067812 */ /* 0x000fe400078ec0ff */
[----:B------:R-:W-:-:S03]  /*19900*/  LEA.HI R2, R2, R5, RZ, 0x2 ;  /* 0x0000000502027211 */ /* 0x000fc600078f10ff */
[----:B------:R-:W-:Y:S01]  /*19910*/  IMAD.IADD R6, R13, 0x1, -R6 ;  /* 0x000000010d067824 */ /* 0x000fe200078e0a06 */
[----:B------:R-:W-:-:S05]  /*19920*/  SHF.R.S32.HI R5, RZ, 0x2, R2 ;  /* 0x00000002ff057819 */ /* 0x000fca0000011402 */
[----:B------:R-:W-:Y:S01]  /*19930*/  IMAD R6, R6, 0x10, R5 ;  /* 0x0000001006067824 */ /* 0x000fe200078e0205 */
[----:B------:R-:W-:Y:S06]  /*19940*/  @P0 BRA `(.L_x_807) ;  /* 0x0000000000340947 */ /* 0x000fec0003800000 */
[----:B------:R-:W2:Y:S01]  /*19950*/  S2UR UR6, SR_CTAID.X ;  /* 0x00000000000679c3 */ /* 0x000ea20000002500 */
[C---:B------:R-:W-:Y:S01]  /*19960*/  VIADD R5, R6.reuse, 0x8 ;  /* 0x0000000806057836 */ /* 0x040fe20000000000 */
[----:B------:R-:W-:-:S04]  /*19970*/  ISETP.GE.AND P2, PT, R6, UR5, PT ;  /* 0x0000000506007c0c */ /* 0x000fc8000bf46270 */
[----:B------:R-:W-:Y:S01]  /*19980*/  ISETP.GE.AND P1, PT, R5, UR5, PT ;  /* 0x0000000505007c0c */ /* 0x000fe2000bf26270 */
[----:B--2---:R-:W-:-:S04]  /*19990*/  ULEA UR6, UR6, UR16, 0x6 ;  /* 0x0000001006067291 */ /* 0x004fc8000f8e303f */
[----:B------:R-:W-:Y:S02]  /*199a0*/  USHF.R.S32.HI UR9, URZ, 0x1f, UR6 ;  /* 0x0000001f3f097899 */ /* 0x000fe40008011406 */
[----:B------:R-:W-:Y:S01]  /*199b0*/  IADD3 R2, P0, R6, UR6, RZ ;  /* 0x0000000606027c10 */ /* 0x000fe2000ff1e0ff */
[----:B------:R-:W-:-:S03]  /*199c0*/  ULDC.64 UR6, c[0x0][0x2b0] ;  /* 0x0000ac0000067ab9 */ /* 0x000fc60000000a00 */
[----:B------:R-:W-:Y:S02]  /*199d0*/  LEA.HI.X.SX32 R5, R6, UR9, 0x1, P0 ;  /* 0x0000000906057c11 */ /* 0x000fe400080f0eff */
[----:B------:R-:W-:-:S04]  /*199e0*/  LEA R10, P0, R2, UR6, 0x2 ;  /* 0x00000006020a7c11 */ /* 0x000fc8000f8010ff */
[----:B------:R-:W-:-:S05]  /*199f0*/  LEA.HI.X R11, R2, UR7, R5, 0x2, P0 ;  /* 0x00000007020b7c11 */ /* 0x000fca00080f1405 */
[----:B------:R2:W-:Y:S04]  /*19a00*/  @!P2 STG.E desc[UR22][R10.64], R7 ;  /* 0x000000070a00a986 */ /* 0x0005e8000c101916 */
[----:B------:R2:W-:Y:S02]  /*19a10*/  @!P1 STG.E desc[UR22][R10.64+0x20], R8 ;  /* 0x000020080a009986 */ /* 0x0005e4000c101916 */
.L_x_807:
[----:B------:R-:W-:Y:S05]  /*19a20*/  BSYNC B0 ;  /* 0x0000000000007941 */ /* 0x000fea0003800000 */
.L_x_806:
[----:B------:R-:W3:Y:S01]  /*19a30*/  S2UR UR9, SR_CTAID.X ;  /* 0x00000000000979c3 */ /* 0x000ee20000002500 */
[----:B------:R-:W-:Y:S01]  /*19a40*/  SHF.R.S32.HI R245, RZ, 0x1f, R244 ;  /* 0x0000001ffff57819 */ /* 0x000fe200000114f4 */
[----:B------:R-:W-:Y:S01]  /*19a50*/  ULDC UR7, c[0x0][0x2d0] ;  /* 0x0000b40000077ab9 */ /* 0x000fe20000000800 */
[----:B-1----:R-:W-:Y:S01]  /*19a60*/  SHF.R.S32.HI R5, RZ, 0x1f, R0 ;  /* 0x0000001fff057819 */ /* 0x002fe20000011400 */
[----:B------:R1:W4:Y:S01]  /*19a70*/  LDS.128 R12, [R242+0x1800] ;  /* 0x00180000f20c7984 */ /* 0x0003220000000c00 */
[----:B------:R-:W-:Y:S01]  /*19a80*/  ISETP.GE.AND P0, PT, R244, UR7, PT ;  /* 0x00000007f4007c0c */ /* 0x000fe2000bf06270 */
[----:B------:R-:W-:Y:S01]  /*19a90*/  BSSY B0, `(.L_x_808) ;  /* 0x0000027000007945 */ /* 0x000fe20003800000 */
[----:B------:R-:W-:Y:S01]  /*19aa0*/  LEA.HI R4, R3, R4, RZ, 0x3 ;  /* 0x0000000403047211 */ /* 0x000fe200078f18ff */
[----:B--2---:R-:W2:Y:S01]  /*19ab0*/  LDC.64 R8, c[0x0][0x298] ;  /* 0x0000a600ff087b82 */ /* 0x004ea20000000a00 */
[----:B------:R-:W-:Y:S02]  /*19ac0*/  LEA.HI R3, R5, R0, RZ, 0x3 ;  /* 0x0000000005037211 */ /* 0x000fe400078f18ff */
[----:B------:R-:W-:-:S02]  /*19ad0*/  SHF.R.S32.HI R0, RZ, 0x3, R4 ;  /* 0x00000003ff007819 */ /* 0x000fc40000011404 */
[----:B------:R-:W-:-:S03]  /*19ae0*/  SHF.R.S32.HI R3, RZ, 0x3, R3 ;  /* 0x00000003ff037819 */ /* 0x000fc60000011403 */
[----:B------:R-:W5:Y:S01]  /*19af0*/  LDC.64 R6, c[0x0][0x2a0] ;  /* 0x0000a800ff067b82 */ /* 0x000f620000000a00 */
[C---:B------:R-:W-:Y:S01]  /*19b00*/  VIADD R4, R0.reuse, 0x20 ;  /* 0x0000002000047836 */ /* 0x040fe20000000000 */
[----:B------:R-:W-:Y:S01]  /*19b10*/  SHF.R.S32.HI R3, RZ, 0x1f, R3 ;  /* 0x0000001fff037819 */ /* 0x000fe20000011403 */
[----:B------:R-:W-:-:S03]  /*19b20*/  VIADD R2, R0, 0x10 ;  /* 0x0000001000027836 */ /* 0x000fc60000000000 */
[----:B------:R-:W-:Y:S01]  /*19b30*/  ISETP.GE.OR P2, PT, R4, UR5, P0 ;  /* 0x0000000504007c0c */ /* 0x000fe20008746670 */
[----:B---3--:R-:W-:Y:S01]  /*19b40*/  USHF.L.U32 UR9, UR9, 0x6, URZ ;  /* 0x0000000609097899 */ /* 0x008fe2000800063f */
[----:B------:R-:W-:Y:S01]  /*19b50*/  ISETP.GE.OR P3, PT, R2, UR5, P0 ;  /* 0x0000000502007c0c */ /* 0x000fe20008766670 */
[----:B------:R-:W-:Y:S02]  /*19b60*/  VIADD R2, R0, 0x30 ;  /* 0x0000003000027836 */ /* 0x000fe40000000000 */
[----:B------:R-:W-:Y:S02]  /*19b70*/  USHF.R.S32.HI UR6, URZ, 0x1f, UR9 ;  /* 0x0000001f3f067899 */ /* 0x000fe40008011409 */
[----:B--2---:R-:W-:-:S04]  /*19b80*/  IMAD.WIDE.U32 R244, R8, UR9, R244 ;  /* 0x0000000908f47c25 */ /* 0x004fc8000f8e00f4 */
[----:B------:R-:W-:Y:S01]  /*19b90*/  IMAD R10, R8, UR6, RZ ;  /* 0x00000006080a7c24 */ /* 0x000fe2000f8e02ff */
[----:B------:R-:W-:Y:S01]  /*19ba0*/  USHF.R.S32.HI UR6, URZ, 0x1f, UR4 ;  /* 0x0000001f3f067899 */ /* 0x000fe20008011404 */
[----:B------:R-:W-:Y:S02]  /*19bb0*/  IADD3 R18, P1, R244, UR10, RZ ;  /* 0x0000000af4127c10 */ /* 0x000fe4000ff3e0ff */
[----:B------:R-:W-:Y:S01]  /*19bc0*/  IMAD R5, R9, UR9, R10 ;  /* 0x0000000909057c24 */ /* 0x000fe2000f8e020a */
[----:B------:R-:W-:Y:S02]  /*19bd0*/  UIADD3 UR9, -UR9, UR18, URZ ;  /* 0x0000001209097290 */ /* 0x000fe4000fffe13f */
[----:B-----5:R-:W-:Y:S02]  /*19be0*/  IMAD R10, R6, UR6, RZ ;  /* 0x00000006060a7c24 */ /* 0x020fe4000f8e02ff */
[----:B------:R-:W-:Y:S02]  /*19bf0*/  IADD3.X R19, R245, UR8, R5, P1, !PT ;  /* 0x00000008f5137c10 */ /* 0x000fe40008ffe405 */
[----:B------:R-:W-:Y:S01]  /*19c00*/  IMAD R21, R7, UR4, R10 ;  /* 0x0000000407157c24 */ /* 0x000fe2000f8e020a */
[----:B------:R-:W-:Y:S01]  /*19c10*/  ISETP.GE.OR P1, PT, R2, UR5, P0 ;  /* 0x0000000502007c0c */ /* 0x000fe20008726670 */
[----:B------:R-:W-:Y:S01]  /*19c20*/  IMAD.WIDE.U32 R18, R6, UR4, R18 ;  /* 0x0000000406127c25 */ /* 0x000fe2000f8e0012 */
[----:B------:R-:W-:Y:S01]  /*19c30*/  ISETP.GE.OR P0, PT, R0, UR9, P0 ;  /* 0x0000000900007c0c */ /* 0x000fe20008706670 */
[----:B------:R1:W2:Y:S02]  /*19c40*/  LDS.128 R4, [R242] ;  /* 0x00000000f2047984 */ /* 0x0002a40000000c00 */
[----:B------:R-:W-:-:S10]  /*19c50*/  IMAD.IADD R21, R21, 0x1, R19 ;  /* 0x0000000115157824 */ /* 0x000fd400078e0213 */
[----:B----4-:R-:W-:Y:S05]  /*19c60*/  @P0 BRA `(.L_x_809) ;  /* 0x0000000000240947 */ /* 0x010fea0003800000 */
[----:B------:R-:W-:Y:S01]  /*19c70*/  MOV R20, R18 ;  /* 0x0000001200147202 */ /* 0x000fe20000000f00 */
[----:B------:R-:W-:Y:S01]  /*19c80*/  IMAD R2, R3, R8, RZ ;  /* 0x0000000803027224 */ /* 0x000fe200078e02ff */
[----:B------:R-:W-:-:S03]  /*19c90*/  ULDC.64 UR6, c[0x0][0x280] ;  /* 0x0000a00000067ab9 */ /* 0x000fc60000000a00 */
[----:B------:R-:W-:-:S04]  /*19ca0*/  IMAD.WIDE.U32 R10, R0, R8, R20 ;  /* 0x00000008000a7225 */ /* 0x000fc800078e0014 */
[----:B------:R-:W-:Y:S01]  /*19cb0*/  IMAD R2, R0, R9, R2 ;  /* 0x0000000900027224 */ /* 0x000fe200078e0202 */
[----:B------:R-:W-:-:S04]  /*19cc0*/  LEA R16, P0, R10, UR6, 0x1 ;  /* 0x000000060a107c11 */ /* 0x000fc8000f8008ff */
[----:B------:R-:W-:-:S04]  /*19cd0*/  IADD3 R2, R2, R11, RZ ;  /* 0x0000000b02027210 */ /* 0x000fc80007ffe0ff */
[----:B------:R-:W-:-:S05]  /*19ce0*/  LEA.HI.X R17, R10, UR7, R2, 0x1, P0 ;  /* 0x000000070a117c11 */ /* 0x000fca00080f0c02 */
[----:B--2---:R3:W-:Y:S02]  /*19cf0*/  STG.E.128 desc[UR22][R16.64], R4 ;  /* 0x0000000410007986 */ /* 0x0047e4000c101d16 */
.L_x_809:
[----:B------:R-:W-:Y:S05]  /*19d00*/  BSYNC B0 ;  /* 0x0000000000007941 */ /* 0x000fea0003800000 */
.L_x_808:
[----:B--23--:R2:W3:Y:S01]  /*19d10*/  LDS.128 R4, [R242+0x800] ;  /* 0x00080000f2047984 */ /* 0x00c4e20000000c00 */
[----:B------:R-:W-:Y:S04]  /*19d20*/  BSSY B0, `(.L_x_810) ;  /* 0x000000e000007945 */ /* 0x000fe80003800000 */
[----:B------:R-:W-:Y:S05]  /*19d30*/  @P3 BRA `(.L_x_811) ;  /* 0x0000000000303947 */ /* 0x000fea0003800000 */
[----:B------:R-:W-:Y:S01]  /*19d40*/  IADD3 R11, P0, R0, 0x10, RZ ;  /* 0x00000010000b7810 */ /* 0x000fe20007f1e0ff */
[----:B------:R-:W-:Y:S01]  /*19d50*/  IMAD.MOV.U32 R16, RZ, RZ, R18 ;  /* 0x000000ffff107224 */ /* 0x000fe200078e0012 */
[----:B------:R-:W-:-:S03]  /*19d60*/  ULDC.64 UR6, c[0x0][0x280] ;  /* 0x0000a00000067ab9 */ /* 0x000fc60000000a00 */
[----:B------:R-:W-:-:S04]  /*19d70*/  IMAD.X R17, RZ, RZ, R3, P0 ;  /* 0x000000ffff117224 */ /* 0x000fc800000e0603 */
[----:B------:R-:W-:Y:S01]  /*19d80*/  IMAD R2, R17, R8, RZ ;  /* 0x0000000811027224 */ /* 0x000fe200078e02ff */
[----:B------:R-:W-:-:S03]  /*19d90*/  MOV R17, R21 ;  /* 0x0000001500117202 */ /* 0x000fc60000000f00 */
[C---:B------:R-:W-:Y:S02]  /*19da0*/  IMAD R2, R11.reuse, R9, R2 ;  /* 0x000000090b027224 */ /* 0x040fe400078e0202 */
[----:B------:R-:W-:-:S03]  /*19db0*/  IMAD.WIDE.U32 R16, R11, R8, R16 ;  /* 0x000000080b107225 */ /* 0x000fc600078e0010 */
[----:B------:R-:W-:Y:S02]  /*19dc0*/  LEA R10, P0, R16, UR6, 0x1 ;  /* 0x00000006100a7c11 */ /* 0x000fe4000f8008ff */
[----:B------:R-:W-:-:S04]  /*19dd0*/  IADD3 R2, R2, R17, RZ ;  /* 0x0000001102027210 */ /* 0x000fc80007ffe0ff */
[----:B------:R-:W-:-:S05]  /*19de0*/  LEA.HI.X R11, R16, UR7, R2, 0x1, P0 ;  /* 0x00000007100b7c11 */ /* 0x000fca00080f0c02 */
[----:B---3--:R4:W-:Y:S02]  /*19df0*/  STG.E.128 desc[UR22][R10.64], R4 ;  /* 0x000000040a007986 */ /* 0x0089e4000c101d16 */
.L_x_811:
[----:B------:R-:W-:Y:S05]  /*19e00*/  BSYNC B0 ;  /* 0x0000000000007941 */ /* 0x000fea0003800000 */
.L_x_810:
[----:B-12---:R-:W1:Y:S01]  /*19e10*/  LDS.128 R240, [R242+0x1000] ;  /* 0x00100000f2f07984 */ /* 0x006e620000000c00 */
[----:B------:R-:W-:Y:S04]  /*19e20*/  BSSY B0, `(.L_x_812) ;  /* 0x000000e000007945 */ /* 0x000fe80003800000 */
[----:B------:R-:W-:Y:S05]  /*19e30*/  @P2 BRA `(.L_x_813) ;  /* 0x0000000000302947 */ /* 0x000fea0003800000 */
[----:B---34-:R-:W-:Y:S01]  /*19e40*/  IADD3 R5, P0, R0, 0x20, RZ ;  /* 0x0000002000057810 */ /* 0x018fe20007f1e0ff */
        /* <DEDUP_REMOVED lines=10> */
[----:B-1----:R2:W-:Y:S02]  /*19ef0*/  STG.E.128 desc[UR22][R4.64], R240 ;  /* 0x000000f004007986 */ /* 0x0025e4000c101d16 */
.L_x_813:
[----:B------:R-:W-:Y:S05]  /*19f00*/  BSYNC B0 ;  /* 0x0000000000007941 */ /* 0x000fea0003800000 */
.L_x_812:
[----:B------:R-:W-:Y:S05]  /*19f10*/  @P1 EXIT ;  /* 0x000000000000194d */ /* 0x000fea0003800000 */
[----:B------:R-:W-:Y:S01]  /*19f20*/  IADD3 R0, P0, R0, 0x30, RZ ;  /* 0x0000003000007810 */ /* 0x000fe20007f1e0ff */
[----:B------:R-:W-:Y:S01]  /*19f30*/  ULDC.64 UR4, c[0x0][0x280] ;  /* 0x0000a00000047ab9 */ /* 0x000fe20000000a00 */
[----:B------:R-:W-:Y:S02]  /*19f40*/  MOV R19, R21 ;  /* 0x0000001500137202 */ /* 0x000fe40000000f00 */
[----:B------:R-:W-:Y:S01]  /*19f50*/  IADD3.X R3, RZ, R3, RZ, P0, !PT ;  /* 0x00000003ff037210 */ /* 0x000fe200007fe4ff */
[----:B------:R-:W-:-:S04]  /*19f60*/  IMAD.WIDE.U32 R18, R0, R8, R18 ;  /* 0x0000000800127225 */ /* 0x000fc800078e0012 */
[----:B------:R-:W-:Y:S01]  /*19f70*/  IMAD R2, R3, R8, RZ ;  /* 0x0000000803027224 */ /* 0x000fe200078e02ff */
[----:B--234-:R-:W-:-:S03]  /*19f80*/  LEA R4, P0, R18, UR4, 0x1 ;  /* 0x0000000412047c11 */ /* 0x01cfc6000f8008ff */
[----:B------:R-:W-:-:S05]  /*19f90*/  IMAD R2, R0, R9, R2 ;  /* 0x0000000900027224 */ /* 0x000fca00078e0202 */
[----:B------:R-:W-:-:S04]  /*19fa0*/  IADD3 R3, R2, R19, RZ ;  /* 0x0000001302037210 */ /* 0x000fc80007ffe0ff */
[----:B------:R-:W-:-:S05]  /*19fb0*/  LEA.HI.X R5, R18, UR5, R3, 0x1, P0 ;  /* 0x0000000512057c11 */ /* 0x000fca00080f0c03 */
[----:B------:R-:W-:Y:S01]  /*19fc0*/  STG.E.128 desc[UR22][R4.64], R12 ;  /* 0x0000000c04007986 */ /* 0x000fe2000c101d16 */
[----:B------:R-:W-:Y:S05]  /*19fd0*/  EXIT ;  /* 0x000000000000794d */ /* 0x000fea0003800000 */
.L_x_814:
        /* <DEDUP_REMOVED lines=10> */
.L_x_7882:


//--------------------- .text._ZN5flash24flash_fwd_splitkv_kernelI23Flash_fwd_kernel_traitsILi64ELi64ELi256ELi4ELb0ELb0EN7cutlass6half_tE19Flash_kernel_traitsILi64ELi64ELi256ELi4ES3_EELb1ELb0ELb0ELb0ELb0ELb1ELb0ELb0EEEvNS_16Flash_fwd_paramsE --------------------------
	.section	.text._ZN5flash24flash_fwd_splitkv_kernelI23Flash_fwd_kernel_traitsILi64ELi64ELi256ELi4ELb0ELb0EN7cutlass6half_tE19Flash_kernel_traitsILi64ELi64ELi256ELi4ES3_EELb1ELb0ELb0ELb0ELb0ELb1ELb0ELb0EEEvNS_16Flash_fwd_paramsE,"ax",@progbits
	.align	128
        .global         _ZN5flash24flash_fwd_splitkv_kernelI23Flash_fwd_kernel_traitsILi64ELi64ELi256ELi4ELb0ELb0EN7cutlass6half_tE19Flash_kernel_traitsILi64ELi64ELi256ELi4ES3_EELb1ELb0ELb0ELb0ELb0ELb1ELb0ELb0EEEvNS_16Flash_fwd_paramsE
        .type           _ZN5flash24flash_fwd_splitkv_kernelI23Flash_fwd_kernel_traitsILi64ELi64ELi256ELi4ELb0ELb0EN7cutlass6half_tE19Flash_kernel_traitsILi64ELi64ELi256ELi4ES3_EELb1ELb0ELb0ELb0ELb0ELb1ELb0ELb0EEEvNS_16Flash_fwd_paramsE,@function
        .size           _ZN5flash24flash_fwd_splitkv_kernelI23Flash_fwd_kernel_traitsILi64ELi64ELi256ELi4ELb0ELb0EN7cutlass6half_tE19Flash_kernel_traitsILi64ELi64ELi256ELi4ES3_EELb1ELb0ELb0ELb0ELb0ELb1ELb0ELb0EEEvNS_16Flash_fwd_paramsE,(.L_x_7883 - _ZN5flash24flash_fwd_splitkv_kernelI23Flash_fwd_kernel_traitsILi64ELi64ELi256ELi4ELb0ELb0EN7cutlass6half_tE19Flash_kernel_traitsILi64ELi64ELi256ELi4ES3_EELb1ELb0ELb0ELb0ELb0ELb1ELb0ELb0EEEvNS_16Flash_fwd_paramsE)
        .other          _ZN5flash24flash_fwd_splitkv_kernelI23Flash_fwd_kernel_traitsILi64ELi64ELi256ELi4ELb0ELb0EN7cutlass6half_tE19Flash_kernel_traitsILi64ELi64ELi256ELi4ES3_EELb1ELb0ELb0ELb0ELb0ELb1ELb0ELb0EEEvNS_16Flash_fwd_paramsE,@"STO_CUDA_ENTRY STV_DEFAULT"
_ZN5flash24flash_fwd_splitkv_kernelI23Flash_fwd_kernel_traitsILi64ELi64ELi256ELi4ELb0ELb0EN7cutlass6half_tE19Flash_kernel_traitsILi64ELi64ELi256ELi4ES3_EELb1ELb0ELb0ELb0ELb0ELb1ELb0ELb0EEEvNS_16Flash_fwd_paramsE:
.text._ZN5flash24flash_fwd_splitkv_kernelI23Flash_fwd_kernel_traitsILi64ELi64ELi256ELi4ELb0ELb0EN7cutlass6half_tE19Flash_kernel_traitsILi64ELi64ELi256ELi4ES3_EELb1ELb0ELb0ELb0ELb0ELb1ELb0ELb0EEEvNS_16Flash_fwd_paramsE:
[----:B------:R-:W1:Y:S08]  /*0000*/  LDC R1, c[0x0][0x28] ;  /* 0x00000a00ff017b82 */ /* 0x000e700000000800 */
[----:B------:R-:W2:Y:S01]  /*0010*/  S2UR UR27, SR_CTAID.Y ;  /* 0x00000000001b79c3 */ /* 0x000ea20000002600 */
[----:B------:R-:W-:Y:S01]  /*0020*/  ULDC.64 UR4, c[0x0][0x300] ;  /* 0x0000c00000047ab9 */ /* 0x000fe20000000a00 */
[----:B------:R-:W-:Y:S01]  /*0030*/  ULDC.64 UR6, c[0x0][0x2f0] ;  /* 0x0000bc0000067ab9 */ /* 0x000fe20000000a00 */
[----:B------:R-:W-:Y:S01]  /*0040*/  UISETP.NE.U32.AND UP1, UPT, UR4, URZ, UPT ;  /* 0x0000003f0400728c */ /* 0x000fe2000bf25070 */
[----:B-1----:R-:W-:Y:S01]  /*0050*/  VIADD R1, R1, 0xffffffa8 ;  /* 0xffffffa801017836 */ /* 0x002fe20000000000 */
[----:B------:R-:W-:-:S02]  /*0060*/  UISETP.NE.U32.AND UP2, UPT, UR6, URZ, UPT ;  /* 0x0000003f0600728c */ /* 0x000fc4000bf45070 */
[----:B------:R-:W-:Y:S01]  /*0070*/  UISETP.NE.AND.EX UP1, UPT, UR5, URZ, UPT, UP1 ;  /* 0x0000003f0500728c */ /* 0x000fe2000bf25310 */
[----:B------:R-:W-:Y:S01]  /*0080*/  ULDC.64 UR8, c[0x0][0x2f0] ;  /* 0x0000bc0000087ab9 */ /* 0x000fe20000000a00 */
[----:B------:R-:W-:Y:S01]  /*0090*/  UISETP.NE.AND.EX UP2, UPT, UR7, URZ, UPT, UP2 ;  /* 0x0000003f0700728c */ /* 0x000fe2000bf45320 */
[----:B------:R-:W-:-:S03]  /*00a0*/  ULDC.U8 UR6, c[0x0][0x3c2] ;  /* 0x0000f08000067ab9 */ /* 0x000fc60000000000 */
[----:B------:R-:W-:Y:S01]  /*00b0*/  PLOP3.LUT P0, PT, PT, PT, UP1, 0x80, 0x0 ;  /* 0x000000000000781c */ /* 0x000fe20003f0f018 */
[----:B------:R-:W-:Y:S01]  /*00c0*/  ULDC.64 UR4, c[0x0][0x2f8] ;  /* 0x0000be0000047ab9 */ /* 0x000fe20000000a00 */
[----:B------:R-:W-:Y:S01]  /*00d0*/  UISETP.NE.AND UP3, UPT, UR6, URZ, UPT ;  /* 0x0000003f0600728c */ /* 0x000fe2000bf65270 */
[----:B------:R-:W-:Y:S01]  /*00e0*/  PLOP3.LUT P2, PT, PT, PT, UP2, 0x80, 0x0 ;  /* 0x000000000000781c */ /* 0x000fe20003f4f028 */
[----:B------:R-:W-:Y:S01]  /*00f0*/  UISETP.EQ.U32.AND UP0, UPT, UR4, URZ, UPT ;  /* 0x0000003f0400728c */ /* 0x000fe2000bf02070 */
[----:B------:R-:W-:Y:S01]  /*0100*/  ULDC.64 UR22, c[0x0][0x208] ;  /* 0x0000820000167ab9 */ /* 0x000fe20000000a00 */
[----:B------:R-:W-:Y:S02]  /*0110*/  ULDC.64 UR6, c[0x0][0x2f8] ;  /* 0x0000be0000067ab9 */ /* 0x000fe40000000a00 */
        /* <DEDUP_REMOVED lines=8> */
[----:B------:R1:W3:Y:S01]  /*01a0*/  @P2 LDG.E R6, desc[UR22][R2.64+0x4] ;  /* 0x0000041602062981 */ /* 0x0002e2000c1e1900 */
[----:B------:R-:W-:Y:S01]  /*01b0*/  IMAD.U32 R5, RZ, RZ, UR9 ;  /* 0x00000009ff057e24 */ /* 0x000fe2000f8e00ff */
[----:B------:R-:W-:Y:S01]  /*01c0*/  PLOP3.LUT P1, PT, PT, PT, UP0, 0x80, 0x0 ;  /* 0x000000000000781c */ /* 0x000fe20003f2f008 */
[----:B------:R-:W-:-:S03]  /*01d0*/  UIMAD.WIDE UR6, UR27, 0x4, UR6 ;  /* 0x000000041b0678a5 */ /* 0x000fc6000f8e0206 */
[----:B------:R-:W4:Y:S03]  /*01e0*/  @P0 LDG.E R4, desc[UR22][R4.64] ;  /* 0x0000001604040981 */ /* 0x000f26000c1e1900 */
[----:B-1----:R-:W-:Y:S02]  /*01f0*/  IMAD.U32 R2, RZ, RZ, UR6 ;  /* 0x00000006ff027e24 */ /* 0x002fe4000f8e00ff */
        /* <DEDUP_REMOVED lines=12> */
[----:B------:R-:W-:-:S07]  /*02c0*/  @UP2 UIADD3 UR18, UR18, -UR16, URZ ;  /* 0x8000001012122290 */ /* 0x000fce000fffe03f */
[----:B------:R-:W-:Y:S01]  /*02d0*/  @!UP2 ULDC UR18, c[0x0][0x2c4] ;  /* 0x0000b1000012aab9 */ /* 0x000fe20000000800 */
[----:B-----5:R-:W-:Y:S01]  /*02e0*/  @!P1 R2UR UR8, R0 ;  /* 0x00000000000892ca */ /* 0x020fe200000e0000 */
[----:B-1----:R-:W-:-:S14]  /*02f0*/  @!P0 BRA `(.L_x_815) ;  /* 0x00000000001c8947 */ /* 0x002fdc0003800000 */
[----:B------:R-:W-:-:S13]  /*0300*/  PLOP3.LUT P0, PT, PT, PT, UP3, 0x80, 0x0 ;  /* 0x000000000000781c */ /* 0x000fda0003f0f038 */
[----:B------:R-:W2:Y:S04]  /*0310*/  @P0 LDG.E R0, desc[UR22][R2.64+0x4] ;  /* 0x0000041602000981 */ /* 0x000ea8000c1e1900 */
[----:B------:R-:W3:Y:S01]  /*0320*/  @!P0 LDG.E R2, desc[UR22][R2.64] ;  /* 0x0000001602028981 */ /* 0x000ee2000c1e1900 */
[----:B--2---:R-:W-:-:S13]  /*0330*/  @P0 R2UR UR6, R0 ;  /* 0x00000000000602ca */ /* 0x004fda00000e0000 */
[----:B------:R-:W-:-:S07]  /*0340*/  @UP3 UIADD3 UR6, UR6, -UR8, URZ ;  /* 0x8000000806063290 */ /* 0x000fce000fffe03f */
[----:B---3--:R-:W-:Y:S01]  /*0350*/  @!P0 R2UR UR6, R2 ;  /* 0x00000000020682ca */ /* 0x008fe200000e0000 */
[----:B------:R-:W-:-:S14]  /*0360*/  BRA `(.L_x_816) ;  /* 0x0000000000047947 */ /* 0x000fdc0003800000 */
.L_x_815:
[----:B------:R-:W-:-:S05]  /*0370*/  ULDC UR6, c[0x0][0x2c8] ;  /* 0x0000b20000067ab9 */ /* 0x000fca0000000800 */
.L_x_816:
        /* <DEDUP_REMOVED lines=53> */
[----:B------:R-:W-:-:S02]  /*06d0*/  @!UP0 ULDC.64 UR4, c[0x0][0x290] ;  /* 0x0000a40000048ab9 */ /* 0x000fc40000000a00 */
[----:B------:R-:W-:Y:S01]  /*06e0*/  IMAD.IADD R10, R189, 0x1, -R0 ;  /* 0x00000001bd0a7824 */ /* 0x000fe200078e0a00 */
[----:B------:R-:W-:Y:S01]  /*06f0*/  @!UP0 UIMAD UR7, UR7, UR4, URZ ;  /* 0x00000004070782a4 */ /* 0x000fe2000f8e023f */
[----:B------:R-:W-:Y:S01]  /*0700*/  SHF.R.S32.HI R0, RZ, 0x3, R3 ;  /* 0x00000003ff007819 */ /* 0x000fe20000011403 */
[----:B------:R-:W-:Y:S01]  /*0710*/  @!UP0 UIMAD.WIDE.U32 UR12, UR27, UR4, URZ ;  /* 0x000000041b0c82a5 */ /* 0x000fe2000f8e003f */
[C---:B------:R-:W-:Y:S01]  /*0720*/  IMAD.SHL.U32 R2, R10.reuse, 0x8, RZ ;  /* 0x000000080a027824 */ /* 0x040fe200078e00ff */
[----:B------:R-:W-:Y:S01]  /*0730*/  @!UP0 UIMAD UR7, UR27, UR5, UR7 ;  /* 0x000000051b0782a4 */ /* 0x000fe2000f8e0207 */
[----:B------:R-:W-:Y:S01]  /*0740*/  ISETP.NE.AND P3, PT, R10, RZ, PT ;  /* 0x000000ff0a00720c */ /* 0x000fe20003f65270 */
[----:B------:R-:W-:Y:S01]  /*0750*/  VIADD R5, R0, 0x10 ;  /* 0x0000001000057836 */ /* 0x000fe20000000000 */
        /* <DEDUP_REMOVED lines=11> */
[C---:B------:R-:W-:Y:S01]  /*0810*/  ISETP.GE.AND P1, PT, R5.reuse, UR18, PT ;  /* 0x0000001205007c0c */ /* 0x040fe2000bf26270 */
[----:B------:R-:W-:Y:S01]  /*0820*/  @!UP0 UMOV UR14, UR12 ;  /* 0x0000000c000e8c82 */ /* 0x000fe20008000000 */
[----:B------:R-:W-:Y:S01]  /*0830*/  IMAD.U32 R4, RZ, RZ, UR8 ;  /* 0x00000008ff047e24 */ /* 0x000fe2000f8e00ff */
[----:B------:R-:W-:Y:S01]  /*0840*/  IADD3 R2, P0, R2, UR14, RZ ;  /* 0x0000000e02027c10 */ /* 0x000fe2000ff1e0ff */
[----:B------:R-:W-:Y:S01]  /*0850*/  ULDC.64 UR6, c[0x0][0x2a0] ;  /* 0x0000a80000067ab9 */ /* 0x000fe20000000a00 */
[----:B------:R-:W-:Y:S01]  /*0860*/  ISETP.GE.OR P5, PT, R5, UR18, P6 ;  /* 0x0000001205007c0c */ /* 0x000fe2000b7a6670 */
[----:B------:R-:W-:Y:S01]  /*0870*/  UIMAD UR9, UR9, UR6, URZ ;  /* 0x00000006090972a4 */ /* 0x000fe2000f8e023f */
[----:B------:R-:W-:Y:S01]  /*0880*/  IADD3.X R3, R3, UR16, R4, P0, !PT ;  /* 0x0000001003037c10 */ /* 0x000fe200087fe404 */
[----:B------:R-:W-:Y:S01]  /*0890*/  IMAD.U32 R6, RZ, RZ, UR6 ;  /* 0x00000006ff067e24 */ /* 0x000fe2000f8e00ff */
[----:B------:R-:W-:Y:S01]  /*08a0*/  ULDC UR8, c[0x0][0x270] ;  /* 0x00009c0000087ab9 */ /* 0x000fe20000000800 */
[----:B------:R-:W-:Y:S01]  /*08b0*/  VIADD R5, R0, 0x20 ;  /* 0x0000002000057836 */ /* 0x000fe20000000000 */
[----:B------:R-:W-:Y:S01]  /*08c0*/  UIMAD UR7, UR10, UR7, UR9 ;  /* 0x000000070a0772a4 */ /* 0x000fe2000f8e0209 */
[----:B------:R-:W-:Y:S01]  /*08d0*/  IMAD.WIDE.U32 R6, R6, UR10, R2 ;  /* 0x0000000a06067c25 */ /* 0x000fe2000f8e0002 */
[----:B------:R-:W-:Y:S01]  /*08e0*/  UIMAD UR8, UR27, UR8, UR10 ;  /* 0x000000081b0872a4 */ /* 0x000fe2000f8e020a */
[----:B------:R-:W-:Y:S01]  /*08f0*/  SHF.R.S32.HI R12, RZ, 0x1f, R0 ;  /* 0x0000001fff0c7819 */ /* 0x000fe20000011400 */
[----:B------:R-:W-:Y:S01]  /*0900*/  ULDC UR6, c[0x0][0x2c4] ;  /* 0x0000b10000067ab9 */ /* 0x000fe20000000800 */
[C---:B------:R-:W-:Y:S01]  /*0910*/  ISETP.GE.AND P0, PT, R5.reuse, UR18, PT ;  /* 0x0000001205007c0c */ /* 0x040fe2000bf06270 */
[----:B------:R-:W-:Y:S01]  /*0920*/  UIMAD UR25, UR8, UR6, UR25 ;  /* 0x00000006081972a4 */ /* 0x000fe2000f8e0219 */
[----:B------:R-:W-:Y:S01]  /*0930*/  ISETP.GE.OR P4, PT, R5, UR18, P6 ;  /* 0x0000001205007c0c */ /* 0x000fe2000b786670 */
[----:B------:R-:W-:-:S02]  /*0940*/  VIADD R5, R7, UR7 ;  /* 0x0000000707057c36 */ /* 0x000fc40008000000 */
[----:B------:R-:W-:Y:S01]  /*0950*/  VIADD R13, R0, 0x30 ;  /* 0x00000030000d7836 */ /* 0x000fe20000000000 */
[----:B------:R-:W-:Y:S09]  /*0960*/  @P2 BRA `(.L_x_819) ;  /* 0x0000000000242947 */ /* 0x000ff20003800000 */
[----:B------:R-:W-:Y:S01]  /*0970*/  MOV R4, R6 ;  /* 0x0000000600047202 */ /* 0x000fe20000000f00 */
[----:B------:R-:W-:Y:S01]  /*0980*/  IMAD R8, R12, UR4, RZ ;  /* 0x000000040c087c24 */ /* 0x000fe2000f8e02ff */
[----:B------:R-:W-:-:S03]  /*0990*/  ULDC.64 UR6, c[0x0][0x280] ;  /* 0x0000a00000067ab9 */ /* 0x000fc60000000a00 */
[----:B------:R-:W-:-:S04]  /*09a0*/  IMAD.WIDE.U32 R2, R0, UR4, R4 ;  /* 0x0000000400027c25 */ /* 0x000fc8000f8e0004 */
[----:B------:R-:W-:-:S05]  /*09b0*/  IMAD R8, R0, UR5, R8 ;  /* 0x0000000500087c24 */ /* 0x000fca000f8e0208 */
[----:B------:R-:W-:Y:S02]  /*09c0*/  IADD3 R3, R3, R8, RZ ;  /* 0x0000000803037210 */ /* 0x000fe40007ffe0ff */
[----:B------:R-:W-:-:S04]  /*09d0*/  LEA R8, P2, R2, UR6, 0x1 ;  /* 0x0000000602087c11 */ /* 0x000fc8000f8408ff */
[----:B------:R-:W-:-:S05]  /*09e0*/  LEA.HI.X R9, R2, UR7, R3, 0x1, P2 ;  /* 0x0000000702097c11 */ /* 0x000fca00090f0c03 */
[----:B------:R1:W-:Y:S04]  /*09f0*/  STG.E.128 desc[UR22][R8.64], RZ ;  /* 0x000000ff08007986 */ /* 0x0003e8000c101d16 */
.L_x_819:
[----:B------:R-:W-:Y:S05]  /*0a00*/  BSYNC B0 ;  /* 0x0000000000007941 */ /* 0x000fea0003800000 */
.L_x_818:
[----:B------:R-:W-:Y:S01]  /*0a10*/  BSSY B0, `(.L_x_820) ;  /* 0x0000014000007945 */ /* 0x000fe20003800000 */
[----:B------:R-:W-:Y:S01]  /*0a20*/  IADD3 R11, P2, R0, UR25, RZ ;  /* 0x00000019000b7c10 */ /* 0x000fe2000ff5e0ff */
[----:B------:R-:W-:Y:S01]  /*0a30*/  IMAD.U32 R14, RZ, RZ, UR25 ;  /* 0x00000019ff0e7e24 */ /* 0x000fe2000f8e00ff */
[C---:B------:R-:W-:Y:S02]  /*0a40*/  ISETP.NE.OR P1, PT, R10.reuse, RZ, P1 ;  /* 0x000000ff0a00720c */ /* 0x040fe40000f25670 */
[----:B------:R-:W-:Y:S02]  /*0a50*/  ISETP.NE.OR P0, PT, R10, RZ, P0 ;  /* 0x000000ff0a00720c */ /* 0x000fe40000705670 */
[----:B------:R-:W-:Y:S02]  /*0a60*/  ISETP.GE.OR P3, PT, R0, UR18, P3 ;  /* 0x0000001200007c0c */ /* 0x000fe40009f66670 */
[----:B------:R-:W-:Y:S01]  /*0a70*/  ISETP.GE.OR P6, PT, R13, UR18, P6 ;  /* 0x000000120d007c0c */ /* 0x000fe2000b7c6670 */
[----:B------:R-:W-:-:S12]  /*0a80*/  @P5 BRA `(.L_x_821) ;  /* 0x0000000000305947 */ /* 0x000fd80003800000 */
[----:B-1----:R-:W-:Y:S01]  /*0a90*/  IADD3 R8, P5, R0, 0x10, RZ ;  /* 0x0000001000087810 */ /* 0x002fe20007fbe0ff */
[----:B------:R-:W-:Y:S01]  /*0aa0*/  ULDC.64 UR6, c[0x0][0x280] ;  /* 0x0000a00000067ab9 */ /* 0x000fe20000000a00 */
[----:B------:R-:W-:-:S03]  /*0ab0*/  MOV R3, R5 ;  /* 0x0000000500037202 */ /* 0x000fc60000000f00 */
[----:B------:R-:W-:-:S04]  /*0ac0*/  IMAD.X R2, RZ, RZ, R12, P5 ;  /* 0x000000ffff027224 */ /* 0x000fc800028e060c */
[----:B------:R-:W-:Y:S02]  /*0ad0*/  IMAD R9, R2, UR4, RZ ;  /* 0x0000000402097c24 */ /* 0x000fe4000f8e02ff */
[----:B------:R-:W-:Y:S02]  /*0ae0*/  IMAD.MOV.U32 R2, RZ, RZ, R6 ;  /* 0x000000ffff027224 */ /* 0x000fe400078e0006 */
[C---:B------:R-:W-:Y:S02]  /*0af0*/  IMAD R9, R8.reuse, UR5, R9 ;  /* 0x0000000508097c24 */ /* 0x040fe4000f8e0209 */
[----:B------:R-:W-:-:S03]  /*0b00*/  IMAD.WIDE.U32 R2, R8, UR4, R2 ;  /* 0x0000000408027c25 */ /* 0x000fc6000f8e0002 */
[----:B------:R-:W-:Y:S02]  /*0b10*/  LEA R8, P5, R2, UR6, 0x1 ;  /* 0x0000000602087c11 */ /* 0x000fe4000f8a08ff */
[----:B------:R-:W-:-:S04]  /*0b20*/  IADD3 R9, R3, R9, RZ ;  /* 0x0000000903097210 */ /* 0x000fc80007ffe0ff */
[----:B------:R-:W-:-:S05]  /*0b30*/  LEA.HI.X R9, R2, UR7, R9, 0x1, P5 ;  /* 0x0000000702097c11 */ /* 0x000fca000a8f0c09 */
[----:B------:R2:W-:Y:S02]  /*0b40*/  STG.E.128 desc[UR22][R8.64], RZ ;  /* 0x000000ff08007986 */ /* 0x0005e4000c101d16 */
.L_x_821:
[----:B------:R-:W-:Y:S05]  /*0b50*/  BSYNC B0 ;  /* 0x0000000000007941 */ /* 0x000fea0003800000 */
.L_x_820:
[----:B------:R-:W-:Y:S04]  /*0b60*/  BSSY B0, `(.L_x_822) ;  /* 0x000000e000007945 */ /* 0x000fe80003800000 */
[----:B------:R-:W-:Y:S05]  /*0b70*/  @P4 BRA `(.L_x_823) ;  /* 0x0000000000304947 */ /* 0x000fea0003800000 */
[----:B-12---:R-:W-:Y:S01]  /*0b80*/  IADD3 R8, P4, R0, 0x20, RZ ;  /* 0x0000002000087810 */ /* 0x006fe20007f9e0ff */
        /* <DEDUP_REMOVED lines=11> */
.L_x_823:
[----:B------:R-:W-:Y:S05]  /*0c40*/  BSYNC B0 ;  /* 0x0000000000007941 */ /* 0x000fea0003800000 */
.L_x_822:
[----:B------:R-:W-:Y:S04]  /*0c50*/  BSSY B0, `(.L_x_824) ;  /* 0x000000e000007945 */ /* 0x000fe80003800000 */
[----:B------:R-:W-:Y:S05]  /*0c60*/  @P6 BRA `(.L_x_825) ;  /* 0x0000000000306947 */ /* 0x000fea0003800000 */
[----:B------:R-:W-:Y:S01]  /*0c70*/  IADD3 R7, P4, R0, 0x30, RZ ;  /* 0x0000003000077810 */ /* 0x000fe20007f9e0ff */
[----:B------:R-:W-:Y:S01]  /*0c80*/  IMAD.MOV.U32 R2, RZ, RZ, R6 ;  /* 0x000000ffff027224 */ /* 0x000fe200078e0006 */
        /* <DEDUP_REMOVED lines=10> */
.L_x_825:
[----:B------:R-:W-:Y:S05]  /*0d30*/  BSYNC B0 ;  /* 0x0000000000007941 */ /* 0x000fea0003800000 */
.L_x_824:
[----:B------:R-:W-:Y:S01]  /*0d40*/  LEA.HI.X.SX32 R0, R14, R12, 0x1, P2 ;  /* 0x0000000c0e007211 */ /* 0x000fe200010f0eff */
[----:B------:R-:W-:Y:S01]  /*0d50*/  ULDC.64 UR6, c[0x0][0x2b0] ;  /* 0x0000ac0000067ab9 */ /* 0x000fe20000000a00 */
[----:B------:R-:W-:Y:S01]  /*0d60*/  ISETP.GE.AND P2, PT, R13, UR18, PT ;  /* 0x000000120d007c0c */ /* 0x000fe2000bf46270 */
[----:B------:R-:W-:Y:S01]  /*0d70*/  @!P3 IMAD.MOV.U32 R5, RZ, RZ, 0x7f800000 ;  /* 0x7f800000ff05b424 */ /* 0x000fe200078e00ff */
[C---:B----4-:R-:W-:Y:S01]  /*0d80*/  LEA R2, P4, R11.reuse, UR6, 0x2 ;  /* 0x000000060b027c11 */ /* 0x050fe2000f8810ff */
        /* <DEDUP_REMOVED lines=11> */
.L_x_817:
        /* <DEDUP_REMOVED lines=9> */
[----:B------:R1:W2:Y:S01]  /*0ed0*/  @P0 LDG.E R2, desc[UR22][R2.64] ;  /* 0x0000001602020981 */ /* 0x0002a2000c1e1900 */
[----:B------:R-:W-:Y:S01]  /*0ee0*/  ISETP.NE.U32.AND P1, PT, RZ, UR4, PT ;  /* 0x00000004ff007c0c */ /* 0x000fe2000bf25070 */
[----:B------:R-:W-:Y:S01]  /*0ef0*/  UMOV UR6, UR27 ;  /* 0x0000001b00067c82 */ /* 0x000fe20008000000 */
[----:B------:R-:W-:Y:S02]  /*0f00*/  IMAD.MOV.U32 R0, RZ, RZ, RZ ;  /* 0x000000ffff007224 */ /* 0x000fe400078e00ff */
[----:B------:R-:W-:Y:S01]  /*0f10*/  ISETP.NE.AND.EX P1, PT, RZ, UR5, PT, P1 ;  /* 0x00000005ff007c0c */ /* 0x000fe2000bf25310 */
[----:B-1----:R-:W-:Y:S01]  /*0f20*/  IMAD.MOV.U32 R3, RZ, RZ, RZ ;  /* 0x000000ffff037224 */ /* 0x002fe200078e00ff */
[----:B--2---:R-:W-:Y:S02]  /*0f30*/  @P0 R2UR UR6, R2 ;  /* 0x00000000020602ca */ /* 0x004fe400000e0000 */
[----:B------:R-:W-:-:S09]  /*0f40*/  PLOP3.LUT P0, PT, PT, PT, PT, 0x8, 0x0 ;  /* 0x000000000000781c */ /* 0x000fd20003f0e170 */
[----:B------:R-:W-:Y:S05]  /*0f50*/  @!P1 BRA `(.L_x_826) ;  /* 0x00000000002c9947 */ /* 0x000fea0003800000 */
[----:B------:R-:W1:Y:S01]  /*0f60*/  LDC.64 R4, c[0x0][0x378] ;  /* 0x0000de00ff047b82 */ /* 0x000e620000000a00 */
[----:B------:R-:W-:-:S06]  /*0f70*/  USHF.R.S32.HI UR9, URZ, 0x1f, UR27 ;  /* 0x0000001f3f097899 */ /* 0x000fcc000801141b */
[C---:B-1----:R-:W-:Y:S02]  /*0f80*/  IMAD R0, R4.reuse, UR9, RZ ;  /* 0x0000000904007c24 */ /* 0x042fe4000f8e02ff */
[----:B------:R-:W-:-:S04]  /*0f90*/  IMAD.WIDE.U32 R2, R4, UR27, RZ ;  /* 0x0000001b04027c25 */ /* 0x000fc8000f8e00ff */
[----:B------:R-:W-:-:S04]  /*0fa0*/  IMAD R5, R5, UR27, R0 ;  /* 0x0000001b05057c24 */ /* 0x000fc8000f8e0200 */
[----:B------:R-:W-:Y:S01]  /*0fb0*/  IMAD.IADD R0, R3, 0x1, R5 ;  /* 0x0000000103007824 */ /* 0x000fe200078e0205 */
[----:B------:R-:W-:-:S04]  /*0fc0*/  LEA R3, P1, R2, UR4, 0x2 ;  /* 0x0000000402037c11 */ /* 0x000fc8000f8210ff */
[----:B------:R-:W-:Y:S02]  /*0fd0*/  SHF.L.U64.HI R0, R2, 0x2, R0 ;  /* 0x0000000202007819 */ /* 0x000fe40000010200 */
[----:B------:R-:W-:Y:S02]  /*0fe0*/  ISETP.NE.U32.AND P0, PT, R3, RZ, PT ;  /* 0x000000ff0300720c */ /* 0x000fe40003f05070 */
[----:B------:R-:W-:-:S04]  /*0ff0*/  IADD3.X R0, R0, UR5, RZ, P1, !PT ;  /* 0x0000000500007c10 */ /* 0x000fc80008ffe4ff */
[----:B------:R-:W-:-:S13]  /*1000*/  ISETP.NE.AND.EX P0, PT, R0, RZ, PT, P0 ;  /* 0x000000ff0000720c */ /* 0x000fda0003f05300 */
.L_x_826:
[----:B------:R-:W-:Y:S02]  /*1010*/  MOV R196, R3 ;  /* 0x0000000300c47202 */ /* 0x000fe40000000f00 */
[----:B------:R-:W-:-:S05]  /*1020*/  MOV R197, R0 ;  /* 0x0000000000c57202 */ /* 0x000fca0000000f00 */
[----:B------:R1:W-:Y:S01]  /*1030*/  STL.64 [R1+0x8], R196 ;  /* 0x000008c401007387 */ /* 0x0003e20000100a00 */
[----:B------:R-:W-:Y:S05]  /*1040*/  @!P0 BRA `(.L_x_827) ;  /* 0x0000000400608947 */ /* 0x000fea0003800000 */
[----:B------:R-:W2:Y:S01]  /*1050*/  LDC R14, c[0x0][0x380] ;  /* 0x0000e000ff0e7b82 */ /* 0x000ea20000000800 */
[----:B------:R-:W-:-:S07]  /*1060*/  ULEA UR7, UR20, 0xffffff00, 0x8 ;  /* 0xffffff0014077891 */ /* 0x000fce000f8e403f */
[----:B------:R-:W3:Y:S01]  /*1070*/  LDC R7, c[0x0][0x278] ;  /* 0x00009e00ff077b82 */ /* 0x000ee20000000800 */
[----:B------:R-:W4:Y:S01]  /*1080*/  S2R R8, SR_CTAID.Z ;  /* 0x0000000000087919 */ /* 0x000f220000002700 */
[----:B------:R-:W-:Y:S01]  /*1090*/  ULDC.64 UR4, c[0x0][0x230] ;  /* 0x00008c0000047ab9 */ /* 0x000fe20000000a00 */
[----:B------:R-:W-:Y:S01]  /*10a0*/  ULDC.64 UR12, c[0x0][0x248] ;  /* 0x00009200000c7ab9 */ /* 0x000fe20000000a00 */
[----:B--2---:R-:W-:-:S04]  /*10b0*/  IABS R5, R14 ;  /* 0x0000000e00057213 */ /* 0x004fc80000000000 */
[----:B------:R-:W2:Y:S08]  /*10c0*/  I2F.RP R2, R5 ;  /* 0x0000000500027306 */ /* 0x000eb00000209400 */
[----:B--2---:R-:W2:Y:S02]  /*10d0*/  MUFU.RCP R2, R2 ;  /* 0x0000000200027308 */ /* 0x004ea40000001000 */
[----:B--2---:R-:W-:-:S06]  /*10e0*/  VIADD R2, R2, 0xffffffe ;  /* 0x0ffffffe02027836 */ /* 0x004fcc0000000000 */
[----:B------:R2:W5:Y:S02]  /*10f0*/  F2I.FTZ.U32.TRUNC.NTZ R3, R2 ;  /* 0x0000000200037305 */ /* 0x000564000021f000 */
[----:B--2---:R-:W-:Y:S01]  /*1100*/  MOV R2, UR7 ;  /* 0x0000000700027c02 */ /* 0x004fe20008000f00 */
[----:B-----5:R-:W-:-:S03]  /*1110*/  IMAD.MOV R0, RZ, RZ, -R3 ;  /* 0x000000ffff007224 */ /* 0x020fc600078e0a03 */
[----:B------:R-:W-:Y:S01]  /*1120*/  IABS R4, R2 ;  /* 0x0000000200047213 */ /* 0x000fe20000000000 */
[----:B------:R-:W-:Y:S02]  /*1130*/  IMAD R0, R0, R5, RZ ;  /* 0x0000000500007224 */ /* 0x000fe400078e02ff */
[----:B------:R-:W-:-:S04]  /*1140*/  IMAD.MOV.U32 R2, RZ, RZ, RZ ;  /* 0x000000ffff027224 */ /* 0x000fc800078e00ff */
[----:B------:R-:W-:Y:S01]  /*1150*/  IMAD.HI.U32 R0, R3, R0, R2 ;  /* 0x0000000003007227 */ /* 0x000fe200078e0002 */
[----:B------:R-:W-:-:S05]  /*1160*/  MOV R3, R4 ;  /* 0x0000000400037202 */ /* 0x000fca0000000f00 */
[----:B------:R-:W-:-:S04]  /*1170*/  IMAD.HI.U32 R0, R0, R3, RZ ;  /* 0x0000000300007227 */ /* 0x000fc800078e00ff */
[----:B------:R-:W-:-:S04]  /*1180*/  IMAD.MOV R2, RZ, RZ, -R0 ;  /* 0x000000ffff027224 */ /* 0x000fc800078e0a00 */
[----:B------:R-:W-:-:S05]  /*1190*/  IMAD R2, R5, R2, R3 ;  /* 0x0000000205027224 */ /* 0x000fca00078e0203 */
[----:B------:R-:W-:-:S13]  /*11a0*/  ISETP.GT.U32.AND P2, PT, R5, R2, PT ;  /* 0x000000020500720c */ /* 0x000fda0003f44070 */
[-C--:B------:R-:W-:Y:S01]  /*11b0*/  @!P2 IADD3 R2, R2, -R5.reuse, RZ ;  /* 0x800000050202a210 */ /* 0x080fe20007ffe0ff */
[----:B------:R-:W-:Y:S01]  /*11c0*/  @!P2 VIADD R0, R0, 0x1 ;  /* 0x000000010000a836 */ /* 0x000fe20000000000 */
[----:B------:R-:W-:Y:S02]  /*11d0*/  ISETP.NE.AND P2, PT, R14, RZ, PT ;  /* 0x000000ff0e00720c */ /* 0x000fe40003f45270 */
[----:B------:R-:W-:Y:S02]  /*11e0*/  ISETP.GE.U32.AND P3, PT, R2, R5, PT ;  /* 0x000000050200720c */ /* 0x000fe40003f66070 */
[----:B------:R-:W-:-:S04]  /*11f0*/  LOP3.LUT R2, R14, UR7, RZ, 0x3c, !PT ;  /* 0x000000070e027c12 */ /* 0x000fc8000f8e3cff */
[----:B------:R-:W-:-:S07]  /*1200*/  ISETP.GE.AND P1, PT, R2, RZ, PT ;  /* 0x000000ff0200720c */ /* 0x000fce0003f26270 */
[----:B------:R-:W-:-:S05]  /*1210*/  @P3 IADD3 R0, R0, 0x1, RZ ;  /* 0x0000000100003810 */ /* 0x000fca0007ffe0ff */
[----:B------:R-:W-:-:S05]  /*1220*/  IMAD.MOV.U32 R4, RZ, RZ, R0 ;  /* 0x000000ffff047224 */ /* 0x000fca00078e0000 */
[----:B------:R-:W-:Y:S02]  /*1230*/  @!P1 IADD3 R4, -R4, RZ, RZ ;  /* 0x000000ff04049210 */ /* 0x000fe40007ffe1ff */
[----:B------:R-:W-:-:S05]  /*1240*/  @!P2 LOP3.LUT R4, RZ, R14, RZ, 0x33, !PT ;  /* 0x0000000eff04a212 */ /* 0x000fca00078e33ff */
[----:B------:R-:W-:-:S05]  /*1250*/  IMAD.WIDE R2, R4, 0x4, R196 ;  /* 0x0000000404027825 */ /* 0x000fca00078e02c4 */
[----:B------:R2:W5:Y:S01]  /*1260*/  LDG.E R5, desc[UR22][R2.64] ;  /* 0x0000001602057981 */ /* 0x000562000c1e1900 */
[----:B---3--:R-:W-:Y:S02]  /*1270*/  IABS R6, R7 ;  /* 0x0000000700067213 */ /* 0x008fe40000000000 */
[----:B----4-:R-:W-:Y:S02]  /*1280*/  IABS R8, R8 ;  /* 0x0000000800087213 */ /* 0x010fe40000000000 */
[----:B--2---:R-:W2:Y:S08]  /*1290*/  I2F.RP R2, R6 ;  /* 0x0000000600027306 */ /* 0x004eb00000209400 */
[----:B--2---:R-:W2:Y:S02]  /*12a0*/  MUFU.RCP R2, R2 ;  /* 0x0000000200027308 */ /* 0x004ea40000001000 */
[----:B--2---:R-:W-:-:S06]  /*12b0*/  VIADD R2, R2, 0xffffffe ;  /* 0x0ffffffe02027836 */ /* 0x004fcc0000000000 */
[----:B------:R-:W2:Y:S02]  /*12c0*/  F2I.FTZ.U32.TRUNC.NTZ R3, R2 ;  /* 0x0000000200037305 */ /* 0x000ea4000021f000 */
[----:B--2---:R-:W-:Y:S01]  /*12d0*/  IADD3 R0, RZ, -R3, RZ ;  /* 0x80000003ff007210 */ /* 0x004fe20007ffe0ff */
[----:B------:R-:W-:-:S04]  /*12e0*/  IMAD.MOV.U32 R2, RZ, RZ, RZ ;  /* 0x000000ffff027224 */ /* 0x000fc800078e00ff */
[----:B------:R-:W-:-:S04]  /*12f0*/  IMAD R0, R0, R6, RZ ;  /* 0x0000000600007224 */ /* 0x000fc800078e02ff */
[----:B------:R-:W-:Y:S01]  /*1300*/  IMAD.HI.U32 R0, R3, R0, R2 ;  /* 0x0000000003007227 */ /* 0x000fe200078e0002 */
[----:B------:R-:W-:-:S05]  /*1310*/  MOV R3, R8 ;  /* 0x0000000800037202 */ /* 0x000fca0000000f00 */
[----:B------:R-:W-:-:S04]  /*1320*/  IMAD.HI.U32 R0, R0, R3, RZ ;  /* 0x0000000300007227 */ /* 0x000fc800078e00ff */
[----:B------:R-:W-:-:S04]  /*1330*/  IMAD.MOV R2, RZ, RZ, -R0 ;  /* 0x000000ffff027224 */ /* 0x000fc800078e0a00 */
[----:B------:R-:W-:Y:S01]  /*1340*/  IMAD R2, R6, R2, R3 ;  /* 0x0000000206027224 */ /* 0x000fe200078e0203 */
[----:B------:R-:W-:-:S04]  /*1350*/  LOP3.LUT R3, R7, UR10, RZ, 0x3c, !PT ;  /* 0x0000000a07037c12 */ /* 0x000fc8000f8e3cff */
[----:B------:R-:W-:Y:S02]  /*1360*/  ISETP.GT.U32.AND P2, PT, R6, R2, PT ;  /* 0x000000020600720c */ /* 0x000fe40003f44070 */
[----:B------:R-:W-:-:S11]  /*1370*/  ISETP.GE.AND P1, PT, R3, RZ, PT ;  /* 0x000000ff0300720c */ /* 0x000fd60003f26270 */
[-C--:B------:R-:W-:Y:S02]  /*1380*/  @!P2 IADD3 R2, R2, -R6.reuse, RZ ;  /* 0x800000060202a210 */ /* 0x080fe40007ffe0ff */
[----:B------:R-:W-:Y:S02]  /*1390*/  @!P2 IADD3 R0, R0, 0x1, RZ ;  /* 0x000000010000a810 */ /* 0x000fe40007ffe0ff */
[----:B------:R-:W-:Y:S01]  /*13a0*/  ISETP.GE.U32.AND P3, PT, R2, R6, PT ;  /* 0x000000060200720c */ /* 0x000fe20003f66070 */
[----:B------:R-:W-:Y:S01]  /*13b0*/  IMAD.MOV R2, RZ, RZ, -R4 ;  /* 0x000000ffff027224 */ /* 0x000fe200078e0a04 */
[----:B------:R-:W-:-:S03]  /*13c0*/  ISETP.NE.AND P2, PT, R7, RZ, PT ;  /* 0x000000ff0700720c */ /* 0x000fc60003f45270 */
[----:B------:R-:W-:-:S05]  /*13d0*/  IMAD R14, R14, R2, UR7 ;  /* 0x000000070e0e7e24 */ /* 0x000fca000f8e0202 */
[----:B------:R-:W-:-:S03]  /*13e0*/  SHF.R.S32.HI R15, RZ, 0x1f, R14 ;  /* 0x0000001fff0f7819 */ /* 0x000fc6000001140e */
[----:B------:R-:W-:Y:S02]  /*13f0*/  @P3 VIADD R0, R0, 0x1 ;  /* 0x0000000100003836 */ /* 0x000fe40000000000 */
[----:B------:R-:W-:-:S03]  /*1400*/  IMAD R4, R15, UR12, RZ ;  /* 0x0000000c0f047c24 */ /* 0x000fc6000f8e02ff */
[----:B------:R-:W-:Y:S01]  /*1410*/  @!P1 IADD3 R0, -R0, RZ, RZ ;  /* 0x000000ff00009210 */ /* 0x000fe20007ffe1ff */
[----:B------:R-:W-:Y:S01]  /*1420*/  IMAD R4, R14, UR13, R4 ;  /* 0x0000000d0e047c24 */ /* 0x000fe2000f8e0204 */
[----:B------:R-:W-:-:S04]  /*1430*/  @!P2 LOP3.LUT R0, RZ, R7, RZ, 0x33, !PT ;  /* 0x00000007ff00a212 */ /* 0x000fc800078e33ff */
[--C-:B------:R-:W-:Y:S01]  /*1440*/  SHF.R.S32.HI R10, RZ, 0x1f, R0.reuse ;  /* 0x0000001fff0a7819 */ /* 0x100fe20000011400 */
[----:B------:R-:W-:Y:S01]  /*1450*/  IMAD.MOV.U32 R9, RZ, RZ, R0 ;  /* 0x000000ffff097224 */ /* 0x000fe200078e0000 */
[----:B-----5:R-:W-:-:S13]  /*1460*/  R2UR UR9, R5 ;  /* 0x00000000050972ca */ /* 0x020fda00000e0000 */
[----:B------:R-:W-:Y:S02]  /*1470*/  USHF.R.S32.HI UR8, URZ, 0x1f, UR9 ;  /* 0x0000001f3f087899 */ /* 0x000fe40008011409 */
[----:B------:R-:W-:Y:S02]  /*1480*/  UIMAD.WIDE.U32 UR14, UR9, UR4, URZ ;  /* 0x00000004090e72a5 */ /* 0x000fe4000f8e003f */
[----:B------:R-:W-:-:S04]  /*1490*/  UIMAD UR6, UR8, UR4, URZ ;  /* 0x00000004080672a4 */ /* 0x000fc8000f8e023f */
[----:B------:R-:W-:Y:S01]  /*14a0*/  UIMAD UR4, UR9, UR5, UR6 ;  /* 0x00000005090472a4 */ /* 0x000fe2000f8e0206 */
[----:B------:R-:W-:Y:S01]  /*14b0*/  MOV R3, UR15 ;  /* 0x0000000f00037c02 */ /* 0x000fe20008000f00 */
[----:B------:R-:W-:Y:S01]  /*14c0*/  IMAD.U32 R2, RZ, RZ, UR14 ;  /* 0x0000000eff027e24 */ /* 0x000fe2000f8e00ff */
[----:B------:R-:W-:Y:S01]  /*14d0*/  ULDC.64 UR6, c[0x0][0x260] ;  /* 0x0000980000067ab9 */ /* 0x000fe20000000a00 */
[----:B------:R-:W-:-:S06]  /*14e0*/  UIADD3 UR4, UR15, UR4, URZ ;  /* 0x000000040f047290 */ /* 0x000fcc000fffe03f */
[----:B------:R-:W-:Y:S01]  /*14f0*/  IMAD.U32 R3, RZ, RZ, UR4 ;  /* 0x00000004ff037e24 */ /* 0x000fe2000f8e00ff */
[----:B------:R-:W-:Y:S02]  /*1500*/  ULDC.64 UR4, c[0x0][0x238] ;  /* 0x00008e0000047ab9 */ /* 0x000fe40000000a00 */
[----:B------:R-:W-:Y:S01]  /*1510*/  UIMAD UR8, UR8, UR4, URZ ;  /* 0x00000004080872a4 */ /* 0x000fe2000f8e023f */
[----:B------:R-:W-:Y:S01]  /*1520*/  IMAD.WIDE.U32 R2, R14, UR12, R2 ;  /* 0x0000000c0e027c25 */ /* 0x000fe2000f8e0002 */
[----:B------:R-:W-:Y:S02]  /*1530*/  UIMAD.WIDE.U32 UR14, UR9, UR4, URZ ;  /* 0x00000004090e72a5 */ /* 0x000fe4000f8e003f */
[----:B------:R-:W-:Y:S02]  /*1540*/  UIMAD UR5, UR9, UR5, UR8 ;  /* 0x00000005090572a4 */ /* 0x000fe4000f8e0208 */
[----:B------:R-:W-:Y:S01]  /*1550*/  IADD3 R3, R3, R4, RZ ;  /* 0x0000000403037210 */ /* 0x000fe20007ffe0ff */
[----:B------:R-:W-:Y:S01]  /*1560*/  IMAD R4, R10, UR6, RZ ;  /* 0x000000060a047c24 */ /* 0x000fe2000f8e02ff */
[----:B------:R-:W-:Y:S01]  /*1570*/  UIADD3 UR11, UR15, UR5, URZ ;  /* 0x000000050f0b7290 */ /* 0x000fe2000fffe03f */
[----:B------:R-:W-:-:S04]  /*1580*/  IMAD.WIDE.U32 R2, R0, UR6, R2 ;  /* 0x0000000600027c25 */ /* 0x000fc8000f8e0002 */
[----:B------:R-:W-:Y:S01]  /*1590*/  IMAD R4, R0, UR7, R4 ;  /* 0x0000000700047c24 */ /* 0x000fe2000f8e0204 */
[----:B------:R-:W-:-:S03]  /*15a0*/  MOV R7, R2 ;  /* 0x0000000200077202 */ /* 0x000fc60000000f00 */
[----:B------:R-:W-:Y:S01]  /*15b0*/  IMAD.IADD R11, R3, 0x1, R4 ;  /* 0x00000001030b7824 */ /* 0x000fe200078e0204 */
[----:B------:R-:W-:Y:S06]  /*15c0*/  BRA `(.L_x_828) ;  /* 0x0000000400547947 */ /* 0x000fec0003800000 */
.L_x_827:
[----:B------:R-:W2:Y:S01]  /*15d0*/  LDC R7, c[0x0][0x278] ;  /* 0x00009e00ff077b82 */ /* 0x000ea20000000800 */
[----:B------:R-:W3:Y:S01]  /*15e0*/  S2R R4, SR_CTAID.Z ;  /* 0x0000000000047919 */ /* 0x000ee20000002700 */
        /* <DEDUP_REMOVED lines=9> */
[----:B--2---:R-:W-:Y:S02]  /*1680*/  IABS R6, R7 ;  /* 0x0000000700067213 */ /* 0x004fe40000000000 */
[----:B------:R-:W-:Y:S02]  /*1690*/  ISETP.NE.AND P2, PT, R7, RZ, PT ;  /* 0x000000ff0700720c */ /* 0x000fe40003f45270 */
[----:B------:R-:W2:Y:S01]  /*16a0*/  I2F.RP R2, R6 ;  /* 0x0000000600027306 */ /* 0x000ea20000209400 */
[----:B---3--:R-:W-:-:S07]  /*16b0*/  IABS R4, R4 ;  /* 0x0000000400047213 */ /* 0x008fce0000000000 */
[----:B--2---:R-:W2:Y:S02]  /*16c0*/  MUFU.RCP R2, R2 ;  /* 0x0000000200027308 */ /* 0x004ea40000001000 */
[----:B--2---:R-:W-:-:S06]  /*16d0*/  VIADD R2, R2, 0xffffffe ;  /* 0x0ffffffe02027836 */ /* 0x004fcc0000000000 */
[----:B------:R-:W2:Y:S02]  /*16e0*/  F2I.FTZ.U32.TRUNC.NTZ R3, R2 ;  /* 0x0000000200037305 */ /* 0x000ea4000021f000 */
[----:B--2---:R-:W-:Y:S01]  /*16f0*/  IMAD.MOV R0, RZ, RZ, -R3 ;  /* 0x000000ffff007224 */ /* 0x004fe200078e0a03 */
[----:B------:R-:W-:-:S03]  /*1700*/  MOV R2, RZ ;  /* 0x000000ff00027202 */ /* 0x000fc60000000f00 */
[----:B------:R-:W-:-:S04]  /*1710*/  IMAD R0, R0, R6, RZ ;  /* 0x0000000600007224 */ /* 0x000fc800078e02ff */
[----:B------:R-:W-:-:S04]  /*1720*/  IMAD.HI.U32 R0, R3, R0, R2 ;  /* 0x0000000003007227 */ /* 0x000fc800078e0002 */
[----:B------:R-:W-:Y:S02]  /*1730*/  IMAD.MOV.U32 R3, RZ, RZ, R4 ;  /* 0x000000ffff037224 */ /* 0x000fe400078e0004 */
[----:B------:R-:W2:Y:S02]  /*1740*/  LDC.64 R4, c[0x0][0x260] ;  /* 0x00009800ff047b82 */ /* 0x000ea40000000a00 */
        /* <DEDUP_REMOVED lines=10> */
[----:B------:R-:W-:Y:S06]  /*17f0*/  @P1 BRA `(.L_x_829) ;  /* 0x0000000000301947 */ /* 0x000fec0003800000 */
        /* <DEDUP_REMOVED lines=12> */
.L_x_829:
[----:B------:R-:W-:Y:S01]  /*18c0*/  UIMAD UR4, UR14, UR12, URZ ;  /* 0x0000000c0e0472a4 */ /* 0x000fe2000f8e023f */
[----:B------:R-:W-:Y:S01]  /*18d0*/  @!P3 IADD3 R0, -R0, RZ, RZ ;  /* 0x000000ff0000b210 */ /* 0x000fe20007ffe1ff */
[----:B------:R-:W-:Y:S01]  /*18e0*/  UMOV UR29, UR5 ;  /* 0x00000005001d7c82 */ /* 0x000fe20008000000 */
[----:B------:R-:W-:Y:S01]  /*18f0*/  @!P2 LOP3.LUT R0, RZ, R7, RZ, 0x33, !PT ;  /* 0x00000007ff00a212 */ /* 0x000fe200078e33ff */
[----:B------:R-:W-:Y:S01]  /*1900*/  UIMAD.WIDE.U32 UR28, UR12, UR9, UR28 ;  /* 0x000000090c1c72a5 */ /* 0x000fe2000f8e001c */
[----:B------:R-:W-:Y:S01]  /*1910*/  MOV R15, UR14 ;  /* 0x0000000e000f7c02 */ /* 0x000fe20008000f00 */
[----:B------:R-:W-:Y:S01]  /*1920*/  UIMAD UR4, UR13, UR9, UR4 ;  /* 0x000000090d0472a4 */ /* 0x000fe2000f8e0204 */
[----:B------:R-:W-:Y:S01]  /*1930*/  SHF.R.S32.HI R10, RZ, 0x1f, R0 ;  /* 0x0000001fff0a7819 */ /* 0x000fe20000011400 */
[----:B------:R-:W-:Y:S01]  /*1940*/  @UP0 UIADD3 UR8, UR7, UR8, URZ ;  /* 0x0000000807080290 */ /* 0x000fe2000fffe03f */
[----:B------:R-:W-:Y:S01]  /*1950*/  IMAD.U32 R14, RZ, RZ, UR9 ;  /* 0x00000009ff0e7e24 */ /* 0x000fe2000f8e00ff */
[----:B------:R-:W-:Y:S01]  /*1960*/  UIADD3 UR4, UR29, UR4, URZ ;  /* 0x000000041d047290 */ /* 0x000fe2000fffe03f */
[----:B------:R-:W-:Y:S01]  /*1970*/  IMAD.U32 R3, RZ, RZ, UR29 ;  /* 0x0000001dff037e24 */ /* 0x000fe2000f8e00ff */
[----:B------:R-:W-:Y:S01]  /*1980*/  MOV R2, UR28 ;  /* 0x0000001c00027c02 */ /* 0x000fe20008000f00 */
[----:B--2---:R-:W-:-:S02]  /*1990*/  IMAD R6, R10, R4, RZ ;  /* 0x000000040a067224 */ /* 0x004fc400078e02ff */
[----:B------:R-:W-:Y:S01]  /*19a0*/  IMAD.MOV.U32 R9, RZ, RZ, R0 ;  /* 0x000000ffff097224 */ /* 0x000fe200078e0000 */
[----:B------:R-:W-:Y:S01]  /*19b0*/  MOV R3, UR4 ;  /* 0x0000000400037c02 */ /* 0x000fe20008000f00 */
[----:B------:R-:W-:Y:S02]  /*19c0*/  @UP0 ULDC.64 UR4, c[0x0][0x250] ;  /* 0x0000940000040ab9 */ /* 0x000fe40000000a00 */
[----:B------:R-:W-:Y:S01]  /*19d0*/  @UP0 UIMAD.WIDE.U32 UR28, UR8, UR4, URZ ;  /* 0x00000004081c02a5 */ /* 0x000fe2000f8e003f */
[----:B------:R-:W-:-:S03]  /*19e0*/  IMAD.WIDE.U32 R2, R0, R4, R2 ;  /* 0x0000000400027225 */ /* 0x000fc600078e0002 */
[----:B------:R-:W-:Y:S01]  /*19f0*/  @UP0 UIMAD UR11, UR8, UR5, UR29 ;  /* 0x00000005080b02a4 */ /* 0x000fe2000f8e021d */
[----:B------:R-:W-:Y:S02]  /*1a00*/  IMAD R4, R0, R5, R6 ;  /* 0x0000000500047224 */ /* 0x000fe400078e0206 */
[----:B------:R-:W-:Y:S01]  /*1a10*/  @UP0 UMOV UR14, UR28 ;  /* 0x0000001c000e0c82 */ /* 0x000fe20008000000 */
[----:B------:R-:W-:Y:S02]  /*1a20*/  IMAD.MOV.U32 R7, RZ, RZ, R2 ;  /* 0x000000ffff077224 */ /* 0x000fe400078e0002 */
[----:B------:R-:W-:Y:S01]  /*1a30*/  IADD3 R11, R3, R4, RZ ;  /* 0x00000004030b7210 */ /* 0x000fe20007ffe0ff */
[----:B------:R-:W-:Y:S06]  /*1a40*/  @P1 BRA `(.L_x_828) ;  /* 0x0000000000341947 */ /* 0x000fec0003800000 */
        /* <DEDUP_REMOVED lines=13> */
.L_x_828:
[----:B------:R-:W-:Y:S01]  /*1b20*/  SHF.R.S32.HI R36, RZ, 0x1f, R189 ;  /* 0x0000001fff247819 */ /* 0x000fe200000114bd */
[----:B------:R-:W-:Y:S01]  /*1b30*/  UISETP.NE.AND UP0, UPT, UR16, -0x1, UPT ;  /* 0xffffffff1000788c */ /* 0x000fe2000bf05270 */
[----:B------:R-:W2:Y:S01]  /*1b40*/  S2R R2, SR_CTAID.X ;  /* 0x0000000000027919 */ /* 0x000ea20000002500 */
[----:B------:R-:W3:Y:S01]  /*1b50*/  S2UR UR21, SR_CgaCtaId ;  /* 0x00000000001579c3 */ /* 0x000ee20000008800 */
[CC--:B------:R-:W-:Y:S01]  /*1b60*/  LEA.HI R0, R36.reuse, R189.reuse, RZ, 0x3 ;  /* 0x000000bd24007211 */ /* 0x0c0fe200078f18ff */
[----:B------:R-:W-:Y:S01]  /*1b70*/  ULDC.64 UR8, c[0x0][0x258] ;  /* 0x0000960000087ab9 */ /* 0x000fe20000000a00 */
[----:B------:R-:W-:Y:S01]  /*1b80*/  LEA.HI R35, R36, R189, RZ, 0x4 ;  /* 0x000000bd24237211 */ /* 0x000fe200078f20ff */
[----:B------:R-:W-:Y:S01]  /*1b90*/  UIADD3 UR17, UR20, -0x1, URZ ;  /* 0xffffffff14117890 */ /* 0x000fe2000fffe03f */
[----:B------:R-:W-:Y:S01]  /*1ba0*/  SHF.R.S32.HI R12, RZ, 0x3, R0 ;  /* 0x00000003ff0c7819 */ /* 0x000fe20000011400 */
[----:B------:R-:W-:Y:S01]  /*1bb0*/  IMAD.U32 R8, RZ, RZ, UR8 ;  /* 0x00000008ff087e24 */ /* 0x000fe2000f8e00ff */
[----:B------:R-:W-:Y:S01]  /*1bc0*/  LOP3.LUT R0, R0, 0xfffffff8, RZ, 0xc0, !PT ;  /* 0xfffffff800007812 */ /* 0x000fe200078ec0ff */
[----:B------:R-:W-:Y:S01]  /*1bd0*/  USHF.L.U32 UR19, UR17, 0x8, URZ ;  /* 0x0000000811137899 */ /* 0x000fe2000800063f */
[----:B------:R-:W-:Y:S01]  /*1be0*/  SHF.R.S32.HI R13, RZ, 0x1f, R12 ;  /* 0x0000001fff0d7819 */ /* 0x000fe2000001140c */
[C---:B------:R-:W-:Y:S01]  /*1bf0*/  IMAD.SHL.U32 R4, R12.reuse, 0x40, RZ ;  /* 0x000000400c047824 */ /* 0x040fe200078e00ff */
[----:B------:R-:W-:Y:S01]  /*1c00*/  @UP0 ULDC.64 UR4, c[0x0][0x240] ;  /* 0x0000900000040ab9 */ /* 0x000fe20000000a00 */
[----:B------:R-:W-:Y:S01]  /*1c10*/  IMAD.IADD R32, R189, 0x1, -R0 ;  /* 0x00000001bd207824 */ /* 0x000fe200078e0a00 */
[----:B------:R-:W-:Y:S01]  /*1c20*/  @UP0 UIMAD.WIDE.U32 UR28, UR16, UR4, URZ ;  /* 0x00000004101c02a5 */ /* 0x000fe2000f8e003f */
[----:B------:R-:W-:Y:S01]  /*1c30*/  VIADD R27, R12, 0x10 ;  /* 0x000000100c1b7836 */ /* 0x000fe20000000000 */
[----:B------:R-:W-:Y:S01]  /*1c40*/  LOP3.LUT R0, R4, 0x1c0, RZ, 0xc0, !PT ;  /* 0x000001c004007812 */ /* 0x000fe200078ec0ff */
[----:B------:R-:W-:Y:S01]  /*1c50*/  IMAD.SHL.U32 R194, R32, 0x8, RZ ;  /* 0x0000000820c27824 */ /* 0x000fe200078e00ff */
[----:B------:R-:W-:Y:S01]  /*1c60*/  LOP3.LUT R4, R35, 0xfffffff0, RZ, 0xc0, !PT ;  /* 0xfffffff023047812 */ /* 0x000fe200078ec0ff */
[----:B------:R-:W-:Y:S01]  /*1c70*/  @!UP0 USHF.R.S32.HI UR6, URZ, 0x1f, UR27 ;  /* 0x0000001f3f068899 */ /* 0x000fe2000801141b */
[----:B------:R-:W-:Y:S01]  /*1c80*/  SHF.R.U32.HI R5, RZ, 0x3, R0 ;  /* 0x00000003ff057819 */ /* 0x000fe20000011600 */
[----:B------:R-:W-:Y:S01]  /*1c90*/  @UP0 UIMAD UR15, UR16, UR5, UR29 ;  /* 0x00000005100f02a4 */ /* 0x000fe2000f8e021d */
[----:B------:R-:W-:Y:S01]  /*1ca0*/  LOP3.LUT R6, R0, 0x38, R194, 0xf8, !PT ;  /* 0x0000003800067812 */ /* 0x000fe200078ef8c2 */
[----:B------:R-:W-:Y:S01]  /*1cb0*/  IMAD.IADD R0, R189, 0x1, -R4 ;  /* 0x00000001bd007824 */ /* 0x000fe200078e0a04 */
[----:B------:R-:W-:Y:S01]  /*1cc0*/  @!UP0 ULDC.64 UR4, c[0x0][0x228] ;  /* 0x00008a0000048ab9 */ /* 0x000fe20000000a00 */
[----:B------:R4:W-:Y:S01]  /*1cd0*/  STL [R1+0x18], R194 ;  /* 0x000018c201007387 */ /* 0x0009e20000100800 */
[----:B------:R-:W-:Y:S01]  /*1ce0*/  LOP3.LUT R5, R6, R5, RZ, 0x3c, !PT ;  /* 0x0000000506057212 */ /* 0x000fe200078e3cff */
[----:B------:R-:W-:Y:S01]  /*1cf0*/  @!UP0 UIMAD UR6, UR6, UR4, URZ ;  /* 0x00000004060682a4 */ /* 0x000fe2000f8e023f */
[----:B------:R-:W-:Y:S01]  /*1d00*/  SHF.R.S32.HI R4, RZ, 0x1f, R0 ;  /* 0x0000001fff047819 */ /* 0x000fe20000011400 */
[----:B------:R-:W-:Y:S01]  /*1d10*/  @!UP0 UIMAD.WIDE.U32 UR30, UR27, UR4, URZ ;  /* 0x000000041b1e82a5 */ /* 0x000fe2000f8e003f */
[----:B------:R-:W-:Y:S01]  /*1d20*/  LEA.HI R6, R36, R189, RZ, 0x6 ;  /* 0x000000bd24067211 */ /* 0x000fe200078f30ff */
[----:B------:R-:W-:Y:S01]  /*1d30*/  @!UP0 UIMAD UR27, UR27, UR5, UR6 ;  /* 0x000000051b1b82a4 */ /* 0x000fe2000f8e0206 */
[----:B------:R-:W-:Y:S01]  /*1d40*/  LEA.HI R34, R4, R0, RZ, 0x3 ;  /* 0x0000000004227211 */ /* 0x000fe200078f18ff */
[----:B------:R-:W-:Y:S01]  /*1d50*/  UIADD3 UR5, -UR25, UR18, URZ ;  /* 0x0000001219057290 */ /* 0x000fe2000fffe13f */
[----:B------:R-:W-:Y:S01]  /*1d60*/  IADD3 R16, P3, R194, R7, RZ ;  /* 0x00000007c2107210 */ /* 0x000fe20007f7e0ff */
[----:B------:R-:W-:Y:S01]  /*1d70*/  IMAD.SHL.U32 R6, R6, 0x8, RZ ;  /* 0x0000000806067824 */ /* 0x000fe200078e00ff */
[----:B------:R-:W-:Y:S01]  /*1d80*/  LOP3.LUT R4, R34, 0xfffffff8, RZ, 0xc0, !PT ;  /* 0xfffffff822047812 */ /* 0x000fe200078ec0ff */
[----:B------:R-:W-:Y:S01]  /*1d90*/  @!UP0 UIADD3 UR15, UR31, UR27, URZ ;  /* 0x0000001b1f0f8290 */ /* 0x000fe2000fffe03f */
[----:B------:R-:W-:Y:S01]  /*1da0*/  VIADD R29, R12, 0x20 ;  /* 0x000000200c1d7836 */ /* 0x000fe20000000000 */
[----:B------:R-:W-:Y:S01]  /*1db0*/  @!UP0 UMOV UR28, UR30 ;  /* 0x0000001e001c8c82 */ /* 0x000fe20008000000 */
[----:B------:R-:W-:Y:S01]  /*1dc0*/  USHF.R.S32.HI UR29, URZ, 0x1f, UR10 ;  /* 0x0000001f3f1d7899 */ /* 0x000fe2000801140a */
[----:B------:R-:W-:Y:S01]  /*1dd0*/  LOP3.LUT R241, R5, 0xfffffe00, R6, 0xf8, !PT ;  /* 0xfffffe0005f17812 */ /* 0x000fe200078ef806 */
[----:B------:R-:W-:Y:S01]  /*1de0*/  IMAD.IADD R33, R0, 0x1, -R4 ;  /* 0x0000000100217824 */ /* 0x000fe200078e0a04 */
[----:B------:R-:W-:Y:S01]  /*1df0*/  SHF.R.S32.HI R0, RZ, 0x1f, R194 ;  /* 0x0000001fff007819 */ /* 0x000fe200000114c2 */
[----:B------:R-:W-:Y:S01]  /*1e00*/  UIMAD UR29, UR29, UR8, URZ ;  /* 0x000000081d1d72a4 */ /* 0x000fe2000f8e023f */
[----:B------:R-:W-:Y:S01]  /*1e10*/  IADD3 R6, P1, R194, UR28, RZ ;  /* 0x0000001cc2067c10 */ /* 0x000fe2000ff3e0ff */
[----:B------:R-:W-:Y:S01]  /*1e20*/  ULDC.64 UR6, c[0x0][0x268] ;  /* 0x00009a0000067ab9 */ /* 0x000fe20000000a00 */
[----:B------:R-:W-:Y:S01]  /*1e30*/  ISETP.GE.AND P5, PT, R12, UR5, PT ;  /* 0x000000050c007c0c */ /* 0x000fe2000bfa6270 */
[----:B------:R-:W-:Y:S01]  /*1e40*/  UIMAD UR9, UR10, UR9, UR29 ;  /* 0x000000090a0972a4 */ /* 0x000fe2000f8e021d */
[----:B------:R-:W-:Y:S01]  /*1e50*/  IADD3 R4, P2, R194, UR14, RZ ;  /* 0x0000000ec2047c10 */ /* 0x000fe2000ff5e0ff */
[----:B------:R-:W-:Y:S01]  /*1e60*/  UMOV UR4, 0x400 ;  /* 0x0000040000047882 */ /* 0x000fe20000000000 */
[----:B------:R-:W-:Y:S01]  /*1e70*/  IADD3.X R7, R0, UR15, RZ, P1, !PT ;  /* 0x0000000f00077c10 */ /* 0x000fe20008ffe4ff */
[----:B------:R-:W-:Y:S01]  /*1e80*/  IMAD R10, R10, UR6, RZ ;  /* 0x000000060a0a7c24 */ /* 0x000fe2000f8e02ff */
[----:B------:R-:W-:Y:S01]  /*1e90*/  IADD3.X R5, R0, UR11, RZ, P2, !PT ;  /* 0x0000000b00057c10 */ /* 0x000fe200097fe4ff */
[----:B---3--:R-:W-:Y:S01]  /*1ea0*/  ULEA UR4, UR21, UR4, 0x18 ;  /* 0x0000000415047291 */ /* 0x008fe2000f8ec03f */
[----:B------:R-:W-:Y:S01]  /*1eb0*/  VIADD R28, R12, 0x30 ;  /* 0x000000300c1c7836 */ /* 0x000fe20000000000 */
[----:B------:R-:W-:Y:S01]  /*1ec0*/  UIADD3 UR21, -UR19, UR26, URZ ;  /* 0x0000001a13157290 */ /* 0x000fe2000fffe13f */
[----:B------:R-:W-:Y:S01]  /*1ed0*/  IMAD.WIDE.U32 R6, R8, UR10, R6 ;  /* 0x0000000a08067c25 */ /* 0x000fe2000f8e0006 */
[----:B------:R-:W-:Y:S01]  /*1ee0*/  BSSY B0, `(.L_x_830) ;  /* 0x000001c000007945 */ /* 0x000fe20003800000 */
[----:B------:R-:W-:-:S02]  /*1ef0*/  ISETP.GE.AND P4, PT, R27, UR5, PT ;  /* 0x000000051b007c0c */ /* 0x000fc4000bf86270 */
[----:B------:R-:W-:Y:S01]  /*1f00*/  IMAD.WIDE.U32 R18, R9, UR6, R4 ;  /* 0x0000000609127c25 */ /* 0x000fe2000f8e0004 */
[----:B------:R-:W-:Y:S02]  /*1f10*/  ISETP.GE.AND P1, PT, R29, UR5, PT ;  /* 0x000000051d007c0c */ /* 0x000fe4000bf26270 */
[----:B------:R-:W-:Y:S01]  /*1f20*/  ISETP.GE.AND P2, PT, R28, UR5, PT ;  /* 0x000000051c007c0c */ /* 0x000fe2000bf46270 */
[----:B------:R-:W-:Y:S01]  /*1f30*/  IMAD R31, R9, UR7, R10 ;  /* 0x00000007091f7c24 */ /* 0x000fe2000f8e020a */
[----:B------:R-:W-:Y:S01]  /*1f40*/  LEA R241, R241, UR4, 0x1 ;  /* 0x00000004f1f17c11 */ /* 0x000fe2000f8e08ff */
[----:B------:R-:W-:Y:S02]  /*1f50*/  VIADD R5, R7, UR9 ;  /* 0x0000000907057c36 */ /* 0x000fe40008000000 */
[----:B--2---:R-:W-:-:S04]  /*1f60*/  IMAD.WIDE R2, R2, 0x40, R12 ;  /* 0x0000004002027825 */ /* 0x004fc800078e020c */
[----:B------:R-:W-:Y:S01]  /*1f70*/  IMAD.X R17, R0, 0x1, R11, P3 ;  /* 0x0000000100117824 */ /* 0x000fe200018e060b */
[----:B----4-:R-:W-:Y:S06]  /*1f80*/  @P5 BRA `(.L_x_831) ;  /* 0x0000000000445947 */ /* 0x010fec0003800000 */
        /* <DEDUP_REMOVED lines=17> */
.L_x_831:
[----:B------:R-:W-:Y:S05]  /*20a0*/  BSYNC B0 ;  /* 0x0000000000007941 */ /* 0x000fea0003800000 */
.L_x_830:
        /* <DEDUP_REMOVED lines=8> */
[----:B------:R-:W-:-:S03]  /*2130*/  MOV R9, R5 ;  /* 0x0000000500097202 */ /* 0x000fc60000000f00 */
[----:B------:R-:W-:-:S04]  /*2140*/  IMAD.X R8, RZ, RZ, R3, P3 ;  /* 0x000000ffff087224 */ /* 0x000fc800018e0603 */
[----:B---3--:R-:W-:Y:S02]  /*2150*/  IMAD R10, R8, UR6, RZ ;  /* 0x00000006080a7c24 */ /* 0x008fe4000f8e02ff */
[----:B------:R-:W-:-:S04]  /*2160*/  IMAD.MOV.U32 R8, RZ, RZ, R6 ;  /* 0x000000ffff087224 */ /* 0x000fc800078e0006 */
        /* <DEDUP_REMOVED lines=10> */
.L_x_833:
[----:B------:R-:W-:Y:S05]  /*2210*/  BSYNC B0 ;  /* 0x0000000000007941 */ /* 0x000fea0003800000 */
.L_x_832:
        /* <DEDUP_REMOVED lines=22> */
.L_x_835:
[----:B------:R-:W-:Y:S05]  /*2380*/  BSYNC B0 ;  /* 0x0000000000007941 */ /* 0x000fea0003800000 */
.L_x_834:
        /* <DEDUP_REMOVED lines=9> */
[----:B------:R-:W-:-:S03]  /*2420*/  IADD3.X R2, RZ, R3, RZ, P1, !PT ;  /* 0x00000003ff027210 */ /* 0x000fc60000ffe4ff */
        /* <DEDUP_REMOVED lines=11> */
.L_x_837:
[----:B------:R-:W-:Y:S05]  /*24e0*/  BSYNC B0 ;  /* 0x0000000000007941 */ /* 0x000fea0003800000 */
.L_x_836:
[C---:B------:R-:W-:Y:S01]  /*24f0*/  ISETP.GE.AND P6, PT, R12.reuse, UR21, PT ;  /* 0x000000150c007c0c */ /* 0x040fe2000bfc6270 */
[C---:B-1----:R-:W-:Y:S01]  /*2500*/  IMAD R2, R13.reuse, UR12, RZ ;  /* 0x0000000c0d027c24 */ /* 0x042fe2000f8e02ff */
        /* <DEDUP_REMOVED lines=12> */
[C---:B------:R-:W-:Y:S01]  /*25d0*/  IMAD R2, R12.reuse, UR13, R2 ;  /* 0x0000000d0c027c24 */ /* 0x040fe2000f8e0202 */
        /* <DEDUP_REMOVED lines=19> */
.L_x_839:
[----:B------:R-:W-:Y:S05]  /*2710*/  BSYNC B0 ;  /* 0x0000000000007941 */ /* 0x000fea0003800000 */
.L_x_838:
        /* <DEDUP_REMOVED lines=10> */
[----:B------:R-:W-:Y:S01]  /*27c0*/  IADD3 R0, P5, R38, UR15, RZ ;  /* 0x0000000f26007c10 */ /* 0x000fe2000ffbe0ff */
[----:B------:R-:W-:-:S03]  /*27d0*/  ULDC.64 UR6, c[0x0][0x218] ;  /* 0x0000860000067ab9 */ /* 0x000fc60000000a00 */
[----:B------:R-:W-:Y:S02]  /*27e0*/  IADD3.X R2, R39, UR14, RZ, P5, !PT ;  /* 0x0000000e27027c10 */ /* 0x000fe4000affe4ff */
[----:B-1----:R-:W-:-:S04]  /*27f0*/  LEA R4, P5, R0, UR6, 0x1 ;  /* 0x0000000600047c11 */ /* 0x002fc8000f8a08ff */
[----:B------:R-:W-:-:S05]  /*2800*/  LEA.HI.X R5, R0, UR7, R2, 0x1, P5 ;  /* 0x0000000700057c11 */ /* 0x000fca000a8f0c02 */
[----:B------:R-:W-:Y:S01]  /*2810*/  @!PT LDS RZ, [RZ] ;  /* 0x00000000fffff984 */ /* 0x000fe20000000800 */
[----:B------:R-:W-:Y:S01]  /*2820*/  @!PT LDS RZ, [RZ] ;  /* 0x00000000fffff984 */ /* 0x000fe20000000800 */
[----:B------:R-:W-:Y:S01]  /*2830*/  @!PT LDS RZ, [RZ] ;  /* 0x00000000fffff984 */ /* 0x000fe20000000800 */
[----:B------:R1:W-:Y:S04]  /*2840*/  LDGSTS.E.BYPASS.LTC128B.128 [R241+0x2800], desc[UR22][R4.64] ;  /* 0x0280000004f17fae */ /* 0x0003e8000b901d56 */
.L_x_841:
[----:B------:R-:W-:Y:S05]  /*2850*/  BSYNC B0 ;  /* 0x0000000000007941 */ /* 0x000fea0003800000 */
.L_x_840:
        /* <DEDUP_REMOVED lines=9> */
[----:B------:R-:W-:Y:S01]  /*28f0*/  ULDC.64 UR6, c[0x0][0x218] ;  /* 0x0000860000067ab9 */ /* 0x000fe20000000a00 */
[----:B-1----:R-:W-:Y:S02]  /*2900*/  IMAD.U32 R4, RZ, RZ, UR12 ;  /* 0x0000000cff047e24 */ /* 0x002fe4000f8e00ff */
        /* <DEDUP_REMOVED lines=9> */
.L_x_843:
[----:B------:R-:W-:Y:S05]  /*29a0*/  BSYNC B0 ;  /* 0x0000000000007941 */ /* 0x000fea0003800000 */
.L_x_842:
        /* <DEDUP_REMOVED lines=8> */
[----:B-1----:R-:W-:Y:S01]  /*2a30*/  MOV R5, R39 ;  /* 0x0000002700057202 */ /* 0x002fe20000000f00 */
[----:B------:R-:W-:Y:S01]  /*2a40*/  IMAD.U32 R0, RZ, RZ, UR12 ;  /* 0x0000000cff007e24 */ /* 0x000fe2000f8e00ff */
[----:B------:R-:W-:Y:S01]  /*2a50*/  UIMAD UR8, UR13, 0x30, URZ ;  /* 0x000000300d0878a4 */ /* 0x000fe2000f8e023f */
[----:B------:R-:W-:Y:S01]  /*2a60*/  IMAD.MOV.U32 R4, RZ, RZ, R38 ;  /* 0x000000ffff047224 */ /* 0x000fe200078e0026 */
[----:B------:R-:W-:-:S03]  /*2a70*/  ULDC.64 UR6, c[0x0][0x218] ;  /* 0x0000860000067ab9 */ /* 0x000fc60000000a00 */
        /* <DEDUP_REMOVED lines=8> */
.L_x_845:
[----:B------:R-:W-:Y:S05]  /*2b00*/  BSYNC B0 ;  /* 0x0000000000007941 */ /* 0x000fea0003800000 */
.L_x_844:
        /* <DEDUP_REMOVED lines=20> */
.L_x_847:
[----:B------:R-:W-:Y:S05]  /*2c50*/  BSYNC B0 ;  /* 0x0000000000007941 */ /* 0x000fea0003800000 */
.L_x_846:
        /* <DEDUP_REMOVED lines=21> */
.L_x_849:
[----:B------:R-:W-:Y:S05]  /*2db0*/  BSYNC B0 ;  /* 0x0000000000007941 */ /* 0x000fea0003800000 */
.L_x_848:
        /* <DEDUP_REMOVED lines=21> */
.L_x_851:
[----:B------:R-:W-:Y:S05]  /*2f10*/  BSYNC B0 ;  /* 0x0000000000007941 */ /* 0x000fea0003800000 */
.L_x_850:
[----:B------:R-:W-:Y:S01]  /*2f20*/  BSSY B0, `(.L_x_852) ;  /* 0x0000015000007945 */ /* 0x000fe20003800000 */
[----:B------:R-:W-:Y:S02]  /*2f30*/  ISETP.GE.AND P6, PT, R14, UR21, PT ;  /* 0x000000150e007c0c */ /* 0x000fe4000bfc6270 */
[----:B---3--:R-:W-:Y:S01]  /*2f40*/  IADD3 R11, R12, 0xd0, RZ ;  /* 0x000000d00c0b7810 */ /* 0x008fe20007ffe0ff */
        /* <DEDUP_REMOVED lines=18> */
.L_x_853:
[----:B------:R-:W-:Y:S05]  /*3070*/  BSYNC B0 ;  /* 0x0000000000007941 */ /* 0x000fea0003800000 */
.L_x_852:
        /* <DEDUP_REMOVED lines=20> */
.L_x_855:
[----:B------:R-:W-:Y:S05]  /*31c0*/  BSYNC B0 ;  /* 0x0000000000007941 */ /* 0x000fea0003800000 */
.L_x_854:
        /* <DEDUP_REMOVED lines=21> */
.L_x_857:
[----:B------:R-:W-:Y:S05]  /*3320*/  BSYNC B0 ;  /* 0x0000000000007941 */ /* 0x000fea0003800000 */
.L_x_856:
[----:B------:R-:W-:Y:S01]  /*3330*/  ULDC.64 UR8, c[0x0][0x250] ;  /* 0x0000940000087ab9 */ /* 0x000fe20000000a00 */
[----:B------:R-:W-:Y:S01]  /*3340*/  BSSY B0, `(.L_x_858) ;  /* 0x0000016000007945 */ /* 0x000fe20003800000 */
[----:B------:R-:W-:Y:S01]  /*3350*/  ISETP.GE.AND P3, PT, R30, UR21, PT ;  /* 0x000000151e007c0c */ /* 0x000fe2000bf66270 */
[----:B------:R-:W-:Y:S01]  /*3360*/  IMAD R2, R15, UR8, RZ ;  /* 0x000000080f027c24 */ /* 0x000fe2000f8e02ff */
[----:B------:R-:W-:Y:S01]  /*3370*/  IADD3 R9, R19, R31, RZ ;  /* 0x0000001f13097210 */ /* 0x000fe20007ffe0ff */
        /* <DEDUP_REMOVED lines=18> */
.L_x_859:
[----:B------:R-:W-:Y:S05]  /*34a0*/  BSYNC B0 ;  /* 0x0000000000007941 */ /* 0x000fea0003800000 */
.L_x_858:
[----:B------:R-:W-:Y:S04]  /*34b0*/  BSSY B0, `(.L_x_860) ;  /* 0x0000013000007945 */ /* 0x000fe80003800000 */
        /* <DEDUP_REMOVED lines=18> */
.L_x_861:
[----:B------:R-:W-:Y:S05]  /*35e0*/  BSYNC B0 ;  /* 0x0000000000007941 */ /* 0x000fea0003800000 */
.L_x_860:
        /* <DEDUP_REMOVED lines=19> */
.L_x_863:
[----:B------:R-:W-:Y:S05]  /*3720*/  BSYNC B0 ;  /* 0x0000000000007941 */ /* 0x000fea0003800000 */
.L_x_862:
        /* <DEDUP_REMOVED lines=19> */
.L_x_865:
[----:B------:R-:W-:Y:S05]  /*3860*/  BSYNC B0 ;  /* 0x0000000000007941 */ /* 0x000fea0003800000 */
.L_x_864:
        /* <DEDUP_REMOVED lines=19> */
.L_x_867:
[----:B------:R-:W-:Y:S05]  /*39a0*/  BSYNC B0 ;  /* 0x0000000000007941 */ /* 0x000fea0003800000 */
.L_x_866:
        /* <DEDUP_REMOVED lines=19> */
.L_x_869:
[----:B------:R-:W-:Y:S05]  /*3ae0*/  BSYNC B0 ;  /* 0x0000000000007941 */ /* 0x000fea0003800000 */
.L_x_868:
[----:B------:R-:W0:Y:S01]  /*3af0*/  LDGDEPBAR ;  /* 0x00000000000079af */ /* 0x000e220000000000 */
[----:B------:R-:W-:Y:S01]  /*3b00*/  ISETP.GE.AND P5, PT, R12, UR21, PT ;  /* 0x000000150c007c0c */ /* 0x000fe2000bfa6270 */
[----:B------:R-:W-:Y:S01]  /*3b10*/  IMAD.MOV.U32 R8, RZ, RZ, R18 ;  /* 0x000000ffff087224 */ /* 0x000fe200078e0012 */
[----:B------:R-:W-:Y:S01]  /*3b20*/  LEA.HI R96, R36, R189, RZ, 0x5 ;  /* 0x000000bd24607211 */ /* 0x000fe200078f28ff */
[C---:B------:R-:W-:Y:S01]  /*3b30*/  IMAD R0, R20.reuse, UR9, R2 ;  /* 0x0000000914007c24 */ /* 0x040fe2000f8e0202 */
[----:B------:R-:W-:Y:S01]  /*3b40*/  ULDC.64 UR10, c[0x0][0x220] ;  /* 0x00008800000a7ab9 */ /* 0x000fe20000000a00 */
[----:B------:R-:W-:Y:S01]  /*3b50*/  IMAD.WIDE.U32 R98, R20, UR8, R8 ;  /* 0x0000000814627c25 */ /* 0x000fe2000f8e0008 */
[----:B-1----:R-:W-:Y:S01]  /*3b60*/  SHF.R.S32.HI R7, RZ, 0x5, R96 ;  /* 0x00000005ff077819 */ /* 0x002fe20000011460 */
[----:B------:R-:W-:Y:S01]  /*3b70*/  BSSY B0, `(.L_x_870) ;  /* 0x0000019000007945 */ /* 0x000fe20003800000 */
[----:B------:R-:W-:Y:S01]  /*3b80*/  ISETP.GE.AND P4, PT, R27, UR21, PT ;  /* 0x000000151b007c0c */ /* 0x000fe2000bf86270 */
        /* <DEDUP_REMOVED lines=23> */
.L_x_871:
[----:B------:R-:W-:Y:S05]  /*3d00*/  BSYNC B0 ;  /* 0x0000000000007941 */ /* 0x000fea0003800000 */
.L_x_870:
        /* <DEDUP_REMOVED lines=19> */
.L_x_873:
[----:B------:R-:W-:Y:S05]  /*3e40*/  BSYNC B0 ;  /* 0x0000000000007941 */ /* 0x000fea0003800000 */
.L_x_872:
        /* <DEDUP_REMOVED lines=17> */
.L_x_875:
[----:B------:R-:W-:Y:S05]  /*3f60*/  BSYNC B0 ;  /* 0x0000000000007941 */ /* 0x000fea0003800000 */
.L_x_874:
        /* <DEDUP_REMOVED lines=18> */
.L_x_877:
[----:B------:R-:W-:Y:S05]  /*4090*/  BSYNC B0 ;  /* 0x0000000000007941 */ /* 0x000fea0003800000 */
.L_x_876:
        /* <DEDUP_REMOVED lines=17> */
.L_x_879:
[----:B------:R-:W-:Y:S05]  /*41b0*/  BSYNC B0 ;  /* 0x0000000000007941 */ /* 0x000fea0003800000 */
.L_x_878:
        /* <DEDUP_REMOVED lines=18> */
.L_x_881:
[----:B------:R-:W-:Y:S05]  /*42e0*/  BSYNC B0 ;  /* 0x0000000000007941 */ /* 0x000fea0003800000 */
.L_x_880:
        /* <DEDUP_REMOVED lines=18> */
.L_x_883:
[----:B------:R-:W-:Y:S05]  /*4410*/  BSYNC B0 ;  /* 0x0000000000007941 */ /* 0x000fea0003800000 */
.L_x_882:
        /* <DEDUP_REMOVED lines=19> */
.L_x_885:
[----:B------:R-:W-:Y:S05]  /*4550*/  BSYNC B0 ;  /* 0x0000000000007941 */ /* 0x000fea0003800000 */
.L_x_884:
        /* <DEDUP_REMOVED lines=19> */
.L_x_887:
[----:B------:R-:W-:Y:S05]  /*4690*/  BSYNC B0 ;  /* 0x0000000000007941 */ /* 0x000fea0003800000 */
.L_x_886:
[----:B------:R2:W-:Y:S01]  /*46a0*/  @P2 STS.128 [R241+0xe800], RZ ;  /* 0x00e800fff1002388 */ /* 0x0005e20000000c00 */
[----:B-1----:R-:W-:Y:S01]  /*46b0*/  IMAD.SHL.U32 R4, R32, 0x40, RZ ;  /* 0x0000004020047824 */ /* 0x002fe200078e00ff */
        /* <DEDUP_REMOVED lines=17> */
[----:B--2---:R-:W-:Y:S05]  /*47d0*/  @P2 BRA `(.L_x_889) ;  /* 0x0000000000382947 */ /* 0x004fea0003800000 */
        /* <DEDUP_REMOVED lines=14> */
.L_x_889:
[----:B------:R-:W-:Y:S05]  /*48c0*/  BSYNC B0 ;  /* 0x0000000000007941 */ /* 0x000fea0003800000 */
.L_x_888:
        /* <DEDUP_REMOVED lines=14> */
[----:B--2---:R-:W-:Y:S02]  /*49b0*/  MOV R4, R67 ;  /* 0x0000004300047202 */ /* 0x004fe40000000f00 */
[----:B------:R-:W-:-:S03]  /*49c0*/  MOV R5, R68 ;  /* 0x0000004400057202 */ /* 0x000fc60000000f00 */
[----:B------:R-:W-:-:S05]  /*49d0*/  IMAD.WIDE.U32 R4, R0, 0x140, R4 ;  /* 0x0000014000047825 */ /* 0x000fca00078e0004 */
[----:B------:R-:W-:-:S05]  /*49e0*/  IADD3 R5, R5, UR6, RZ ;  /* 0x0000000605057c10 */ /* 0x000fca000fffe0ff */
[----:B------:R-:W-:Y:S01]  /*49f0*/  @!PT LDS RZ, [RZ] ;  /* 0x00000000fffff984 */ /* 0x000fe20000000800 */
[----:B------:R-:W-:Y:S01]  /*4a00*/  @!PT LDS RZ, [RZ] ;  /* 0x00000000fffff984 */ /* 0x000fe20000000800 */
[----:B------:R-:W-:Y:S01]  /*4a10*/  @!PT LDS RZ, [RZ] ;  /* 0x00000000fffff984 */ /* 0x000fe20000000800 */
[----:B------:R2:W-:Y:S02]  /*4a20*/  LDGSTS.E.BYPASS.LTC128B.128 [R241+0xf000], desc[UR22][R4.64] ;  /* 0x0f00000004f17fae */ /* 0x0005e4000b901d56 */
.L_x_891:
[----:B------:R-:W-:Y:S05]  /*4a30*/  BSYNC B0 ;  /* 0x0000000000007941 */ /* 0x000fea0003800000 */
.L_x_890:
[----:B------:R1:W-:Y:S01]  /*4a40*/  @P6 STS.128 [R241+0xf800], RZ ;  /* 0x00f800fff1006388 */ /* 0x0003e20000000c00 */
[----:B------:R-:W-:Y:S04]  /*4a50*/  BSSY B0, `(.L_x_892) ;  /* 0x0000010000007945 */ /* 0x000fe80003800000 */
        /* <DEDUP_REMOVED lines=15> */
.L_x_893:
[----:B------:R-:W-:Y:S05]  /*4b50*/  BSYNC B0 ;  /* 0x0000000000007941 */ /* 0x000fea0003800000 */
.L_x_892:
        /* <DEDUP_REMOVED lines=17> */
.L_x_895:
[----:B------:R-:W-:Y:S05]  /*4c70*/  BSYNC B0 ;  /* 0x0000000000007941 */ /* 0x000fea0003800000 */
.L_x_894:
        /* <DEDUP_REMOVED lines=17> */
.L_x_897:
[----:B------:R-:W-:Y:S05]  /*4d90*/  BSYNC B0 ;  /* 0x0000000000007941 */ /* 0x000fea0003800000 */
.L_x_896:
        /* <DEDUP_REMOVED lines=17> */
.L_x_899:
[----:B------:R-:W-:Y:S05]  /*4eb0*/  BSYNC B0 ;  /* 0x0000000000007941 */ /* 0x000fea0003800000 */
.L_x_898:
        /* <DEDUP_REMOVED lines=17> */
.L_x_901:
[----:B------:R-:W-:Y:S05]  /*4fd0*/  BSYNC B0 ;  /* 0x0000000000007941 */ /* 0x000fea0003800000 */
.L_x_900:
[----:B------:R-:W-:Y:S01]  /*4fe0*/  LDSM.16.M88.4 R16, [R221] ;  /* 0x00000000dd10783b */ /* 0x000fe20000000200 */
[C---:B------:R-:W-:Y:S01]  /*4ff0*/  LOP3.LUT P1, RZ, R32.reuse, 0x2, RZ, 0xc0, !PT ;  /* 0x0000000220ff7812 */ /* 0x040fe2000782c0ff */
[----:B------:R-:W-:Y:S01]  /*5000*/  ULDC UR6, c[0x0][0x39c] ;  /* 0x0000e70000067ab9 */ /* 0x000fe20000000800 */
[----:B------:R-:W-:Y:S01]  /*5010*/  LEA R0, R223, R221, 0x1 ;  /* 0x000000dddf007211 */ /* 0x000fe200078e08ff */
[----:B--2---:R-:W2:Y:S01]  /*5020*/  LDSM.16.M88.4 R4, [R134+0x2000] ;  /* 0x002000008604783b */ /* 0x004ea20000000200 */
[----:B------:R-:W-:Y:S01]  /*5030*/  SEL R2, R3, 0xfffffff0, !P1 ;  /* 0xfffffff003027807 */ /* 0x000fe20004800000 */
[----:B------:R-:W-:Y:S01]  /*5040*/  UISETP.GE.AND UP0, UPT, UR20, 0x2, UPT ;  /* 0x000000021400788c */ /* 0x000fe2000bf06270 */
[----:B------:R-:W-:Y:S01]  /*5050*/  LOP3.LUT P1, RZ, R32, 0x4, RZ, 0xc0, !PT ;  /* 0x0000000420ff7812 */ /* 0x000fe2000782c0ff */
[----:B------:R-:W-:Y:S01]  /*5060*/  LDSM.16.M88.4 R12, [R0] ;  /* 0x00000000000c783b */ /* 0x000fe20000000200 */
[----:B------:R-:W-:Y:S02]  /*5070*/  LEA R220, R2, R134, 0x1 ;  /* 0x0000008602dc7211 */ /* 0x000fe400078e08ff */
[C---:B------:R-:W-:Y:S01]  /*5080*/  IADD3 R3, R134.reuse, 0x2000, RZ ;  /* 0x0000200086037810 */ /* 0x040fe20007ffe0ff */
[----:B------:R-:W5:Y:S01]  /*5090*/  LDSM.16.M88.4 R40, [R134+0x2800] ;  /* 0x002800008628783b */ /* 0x000f620000000200 */
[----:B------:R-:W-:-:S03]  /*50a0*/  IADD3 R222, R134, 0x2040, RZ ;  /* 0x0000204086de7810 */ /* 0x000fc60007ffe0ff */
[----:B------:R-:W3:Y:S04]  /*50b0*/  LDSM.16.M88.4 R28, [R220+0x2000] ;  /* 0x00200000dc1c783b */ /* 0x000ee80000000200 */
[----:B------:R4:W-:Y:S01]  /*50c0*/  STL [R1+0x20], R0 ;  /* 0x0000200001007387 */ /* 0x0009e20000100800 */
[----:B------:R-:W-:Y:S02]  /*50d0*/  @P1 IADD3 R222, R3, -0x40, RZ ;  /* 0xffffffc003de1810 */ /* 0x000fe40007ffe0ff */
[----:B------:R-:W-:Y:S01]  /*50e0*/  PLOP3.LUT P1, PT, PT, PT, UP0, 0x80, 0x0 ;  /* 0x000000000000781c */ /* 0x000fe20003f2f008 */
[----:B------:R-:W1:Y:S01]  /*50f0*/  LDSM.16.M88.4 R52, [R220+0x2800] ;  /* 0x00280000dc34783b */ /* 0x000e620000000200 */
[----:B------:R-:W-:Y:S02]  /*5100*/  LEA R219, R2, R222, 0x1 ;  /* 0x000000de02db7211 */ /* 0x000fe400078e08ff */
[C---:B------:R-:W-:Y:S01]  /*5110*/  IADD3 R240, R222.reuse, 0x800, RZ ;  /* 0x00000800def07810 */ /* 0x040fe20007ffe0ff */
[----:B------:R-:W-:Y:S01]  /*5120*/  LDSM.16.M88.4 R48, [R222] ;  /* 0x00000000de30783b */ /* 0x000fe20000000200 */
[----:B------:R-:W-:-:S02]  /*5130*/  IADD3 R239, R222, 0x1000, RZ ;  /* 0x00001000deef7810 */ /* 0x000fc40007ffe0ff */
[C---:B------:R-:W-:Y:S01]  /*5140*/  IADD3 R238, R222.reuse, 0x1800, RZ ;  /* 0x00001800deee7810 */ /* 0x040fe20007ffe0ff */
[----:B------:R-:W-:Y:S01]  /*5150*/  LDSM.16.M88.4 R76, [R219] ;  /* 0x00000000db4c783b */ /* 0x000fe20000000200 */
[C---:B------:R-:W-:Y:S02]  /*5160*/  IADD3 R237, R222.reuse, 0x2000, RZ ;  /* 0x00002000deed7810 */ /* 0x040fe40007ffe0ff */
[C---:B------:R-:W-:Y:S01]  /*5170*/  IADD3 R236, R222.reuse, 0x2800, RZ ;  /* 0x00002800deec7810 */ /* 0x040fe20007ffe0ff */
[----:B------:R-:W-:Y:S01]  /*5180*/  LDSM.16.M88.4 R60, [R134+0x3000] ;  /* 0x00300000863c783b */ /* 0x000fe20000000200 */
[C---:B------:R-:W-:Y:S02]  /*5190*/  IADD3 R235, R222.reuse, 0x3000, RZ ;  /* 0x00003000deeb7810 */ /* 0x040fe40007ffe0ff */
[C---:B------:R-:W-:Y:S01]  /*51a0*/  IADD3 R234, R222.reuse, 0x3800, RZ ;  /* 0x00003800deea7810 */ /* 0x040fe20007ffe0ff */
[----:B------:R-:W-:Y:S01]  /*51b0*/  LDSM.16.M88.4 R72, [R222+0x800] ;  /* 0x00080000de48783b */ /* 0x000fe20000000200 */
[----:B------:R-:W-:-:S02]  /*51c0*/  IADD3 R233, R222, 0x4000, RZ ;  /* 0x00004000dee97810 */ /* 0x000fc40007ffe0ff */
[----:B------:R-:W-:Y:S01]  /*51d0*/  IADD3 R232, R222, 0x4800, RZ ;  /* 0x00004800dee87810 */ /* 0x000fe20007ffe0ff */
[C---:B--2---:R-:W-:Y:S01]  /*51e0*/  HMMA.16816.F32 R20, R16.reuse, R4, RZ ;  /* 0x000000041014723c */ /* 0x044fe200000018ff */
[----:B----4-:R-:W-:Y:S01]  /*51f0*/  LEA R0, R224, R221, 0x1 ;  /* 0x000000dde0007211 */ /* 0x010fe200078e08ff */
[----:B------:R-:W-:Y:S01]  /*5200*/  LDSM.16.M88.4 R56, [R220+0x3000] ;  /* 0x00300000dc38783b */ /* 0x000fe20000000200 */
[C---:B------:R-:W-:Y:S02]  /*5210*/  IADD3 R231, R222.reuse, 0x5000, RZ ;  /* 0x00005000dee77810 */ /* 0x040fe40007ffe0ff */
[----:B------:R-:W-:Y:S01]  /*5220*/  LEA R225, R223, R0, 0x1 ;  /* 0x00000000dfe17211 */ /* 0x000fe200078e08ff */
[----:B------:R-:W2:Y:S01]  /*5230*/  LDSM.16.M88.4 R8, [R0] ;  /* 0x000000000008783b */ /* 0x000ea20000000200 */
[----:B------:R-:W-:Y:S01]  /*5240*/  HMMA.16816.F32 R32, R16, R6, RZ ;  /* 0x000000061020723c */ /* 0x000fe200000018ff */
[C---:B------:R-:W-:Y:S02]  /*5250*/  IADD3 R230, R222.reuse, 0x5800, RZ ;  /* 0x00005800dee67810 */ /* 0x040fe40007ffe0ff */
[----:B------:R-:W4:Y:S01]  /*5260*/  LDSM.16.M88.4 R4, [R225] ;  /* 0x00000000e104783b */ /* 0x000f220000000200 */
[----:B------:R-:W-:-:S02]  /*5270*/  IADD3 R229, R222, 0x6000, RZ ;  /* 0x00006000dee57810 */ /* 0x000fc40007ffe0ff */
[----:B-----5:R-:W-:Y:S01]  /*5280*/  HMMA.16816.F32 R24, R16, R40, RZ ;  /* 0x000000281018723c */ /* 0x020fe200000018ff */
[----:B------:R-:W-:Y:S01]  /*5290*/  LDSM.16.M88.4 R84, [R219+0x800] ;  /* 0x00080000db54783b */ /* 0x000fe20000000200 */
[C---:B------:R-:W-:Y:S02]  /*52a0*/  IADD3 R228, R222.reuse, 0x6800, RZ ;  /* 0x00006800dee47810 */ /* 0x040fe40007ffe0ff */
[C---:B------:R-:W-:Y:S01]  /*52b0*/  IADD3 R227, R222.reuse, 0x7000, RZ ;  /* 0x00007000dee37810 */ /* 0x040fe20007ffe0ff */
[----:B------:R-:W5:Y:S01]  /*52c0*/  LDSM.16.M88.4 R80, [R134+0x3800] ;  /* 0x003800008650783b */ /* 0x000f620000000200 */
[----:B------:R-:W-:-:S03]  /*52d0*/  IADD3 R226, R222, 0x7800, RZ ;  /* 0x00007800dee27810 */ /* 0x000fc60007ffe0ff */
[----:B------:R-:W-:Y:S02]  /*52e0*/  LDSM.16.M88.4 R88, [R219+0x1000] ;  /* 0x00100000db58783b */ /* 0x000fe40000000200 */
[C---:B---3--:R-:W-:Y:S02]  /*52f0*/  HMMA.16816.F32 R20, R12.reuse, R28, R20 ;  /* 0x0000001c0c14723c */ /* 0x048fe40000001814 */
[----:B------:R-:W-:Y:S04]  /*5300*/  LDSM.16.M88.4 R92, [R219+0x2800] ;  /* 0x00280000db5c783b */ /* 0x000fe80000000200 */
[----:B------:R-:W0:Y:S01]  /*5310*/  LDGDEPBAR ;  /* 0x00000000000079af */ /* 0x000e220000000000 */
[C---:B------:R-:W-:Y:S06]  /*5320*/  HMMA.16816.F32 R28, R12.reuse, R30, R32 ;  /* 0x0000001e0c1c723c */ /* 0x040fec0000001820 */
[----:B-1----:R-:W-:Y:S06]  /*5330*/  HMMA.16816.F32 R44, R12, R52, R24 ;  /* 0x000000340c2c723c */ /* 0x002fec0000001818 */
[----:B------:R-:W-:Y:S06]  /*5340*/  HMMA.16816.F32 R24, R16, R42, RZ ;  /* 0x0000002a1018723c */ /* 0x000fec00000018ff */
[C---:B--2---:R-:W-:Y:S06]  /*5350*/  HMMA.16816.F32 R20, R8.reuse, R48, R20 ;  /* 0x000000300814723c */ /* 0x044fec0000001814 */
[----:B------:R-:W-:Y:S06]  /*5360*/  HMMA.16816.F32 R28, R8, R50, R28 ;  /* 0x00000032081c723c */ /* 0x000fec000000181c */
[----:B------:R-:W-:Y:S06]  /*5370*/  HMMA.16816.F32 R40, R16, R60, RZ ;  /* 0x0000003c1028723c */ /* 0x000fec00000018ff */
[----:B------:R-:W-:Y:S06]  /*5380*/  HMMA.16816.F32 R24, R12, R54, R24 ;  /* 0x000000360c18723c */ /* 0x000fec0000001818 */
[C---:B----4-:R-:W-:Y:S06]  /*5390*/  HMMA.16816.F32 R32, R4.reuse, R76, R20 ;  /* 0x0000004c0420723c */ /* 0x050fec0000001814 */
[----:B------:R-:W-:Y:S01]  /*53a0*/  HMMA.16816.F32 R48, R4, R78, R28 ;  /* 0x0000004e0430723c */ /* 0x000fe2000000181c */
[----:B------:R-:W1:Y:S05]  /*53b0*/  LDSM.16.M88.4 R76, [R222+0x1000] ;  /* 0x00100000de4c783b */ /* 0x000e6a0000000200 */
[----:B------:R-:W-:Y:S06]  /*53c0*/  HMMA.16816.F32 R20, R8, R72, R44 ;  /* 0x000000480814723c */ /* 0x000fec000000182c */
[----:B------:R-:W-:Y:S01]  /*53d0*/  HMMA.16816.F32 R28, R16, R62, RZ ;  /* 0x0000003e101c723c */ /* 0x000fe200000018ff */
[----:B------:R-:W2:Y:S05]  /*53e0*/  LDSM.16.M88.4 R60, [R220+0x3800] ;  /* 0x00380000dc3c783b */ /* 0x000eaa0000000200 */
[----:B------:R-:W-:Y:S01]  /*53f0*/  FMUL.FTZ R0, R32, UR6 ;  /* 0x0000000620007c20 */ /* 0x000fe20008410000 */
[----:B------:R-:W-:Y:S03]  /*5400*/  HMMA.16816.F32 R44, R12, R56, R40 ;  /* 0x000000380c2c723c */ /* 0x000fe60000001828 */
[----:B------:R3:W4:Y:S03]  /*5410*/  MUFU.TANH R188, R0 ;  /* 0x0000000000bc7308 */ /* 0x0007260000002400 */
[----:B------:R-:W-:Y:S01]  /*5420*/  HMMA.16816.F32 R40, R8, R74, R24 ;  /* 0x0000004a0828723c */ /* 0x000fe20000001818 */
[----:B------:R-:W-:Y:S10]  /*5430*/  LDSM.16.M88.4 R72, [R220+0x4000] ;  /* 0x00400000dc48783b */ /* 0x000ff40000000200 */
[----:B------:R-:W-:Y:S01]  /*5440*/  HMMA.16816.F32 R24, R12, R58, R28 ;  /* 0x0000003a0c18723c */ /* 0x000fe2000000181c */
[----:B------:R-:W4:Y:S01]  /*5450*/  LDSM.16.M88.4 R56, [R134+0x4000] ;  /* 0x004000008638783b */ /* 0x000f220000000200 */
[----:B---3--:R-:W-:-:S04]  /*5460*/  FMUL.FTZ R0, R33, UR6 ;  /* 0x0000000621007c20 */ /* 0x008fc80008410000 */
[----:B-----5:R-:W-:Y:S01]  /*5470*/  HMMA.16816.F32 R28, R16, R80, RZ ;  /* 0x00000050101c723c */ /* 0x020fe200000018ff */
[----:B------:R3:W1:Y:S06]  /*5480*/  MUFU.TANH R187, R0 ;  /* 0x0000000000bb7308 */ /* 0x00066c0000002400 */
[----:B------:R-:W-:Y:S06]  /*5490*/  HMMA.16816.F32 R52, R4, R86, R40 ;  /* 0x000000560434723c */ /* 0x000fec0000001828 */
[----:B------:R-:W-:Y:S01]  /*54a0*/  HMMA.16816.F32 R40, R16, R82, RZ ;  /* 0x000000521028723c */ /* 0x000fe200000018ff */
[----:B------:R-:W-:Y:S01]  /*54b0*/  LDSM.16.M88.4 R80, [R219+0x1800] ;  /* 0x00180000db50783b */ /* 0x000fe20000000200 */
[----:B---3--:R-:W-:-:S04]  /*54c0*/  FMUL.FTZ R0, R34, UR6 ;  /* 0x0000000622007c20 */ /* 0x008fc80008410000 */
[----:B------:R3:W1:Y:S02]  /*54d0*/  MUFU.TANH R185, R0 ;  /* 0x0000000000b97308 */ /* 0x0006640000002400 */
[----:B---3--:R-:W-:Y:S02]  /*54e0*/  FMUL.FTZ R0, R35, UR6 ;  /* 0x0000000623007c20 */ /* 0x008fe40008410000 */
[----:B------:R-:W-:Y:S01]  /*54f0*/  HMMA.16816.F32 R32, R4, R84, R20 ;  /* 0x000000540420723c */ /* 0x000fe20000001814 */
[----:B------:R-:W3:Y:S03]  /*5500*/  LDSM.16.M88.4 R84, [R222+0x1800] ;  /* 0x00180000de54783b */ /* 0x000ee60000000200 */
[----:B------:R5:W2:Y:S02]  /*5510*/  MUFU.TANH R183, R0 ;  /* 0x0000000000b77308 */ /* 0x000aa40000002400 */
[C---:B-1----:R-:W-:Y:S06]  /*5520*/  HMMA.16816.F32 R20, R8.reuse, R76, R44 ;  /* 0x0000004c0814723c */ /* 0x042fec000000182c */
[----:B------:R-:W-:Y:S01]  /*5530*/  HMMA.16816.F32 R44, R8, R78, R24 ;  /* 0x0000004e082c723c */ /* 0x000fe20000001818 */
[----:B------:R-:W1:Y:S01]  /*5540*/  LDSM.16.M88.4 R76, [R134+0x4800] ;  /* 0x00480000864c783b */ /* 0x000e620000000200 */
[----:B-----5:R-:W-:-:S04]  /*5550*/  FMUL.FTZ R0, R48, UR6 ;  /* 0x0000000630007c20 */ /* 0x020fc80008410000 */
[----:B------:R5:W1:-:S12]  /*5560*/  MUFU.TANH R182, R0 ;  /* 0x0000000000b67308 */ /* 0x000a580000002400 */
[----:B------:R-:W-:Y:S01]  /*5570*/  HMMA.16816.F32 R20, R4, R88, R20 ;  /* 0x000000580414723c */ /* 0x000fe20000001814 */
[----:B-----5:R-:W-:-:S04]  /*5580*/  FMUL.FTZ R0, R49, UR6 ;  /* 0x0000000631007c20 */ /* 0x020fc80008410000 */
[----:B------:R5:W1:Y:S02]  /*5590*/  MUFU.TANH R181, R0 ;  /* 0x0000000000b57308 */ /* 0x000a640000002400 */
[----:B-----5:R-:W-:-:S06]  /*55a0*/  FMUL.FTZ R0, R50, UR6 ;  /* 0x0000000632007c20 */ /* 0x020fcc0008410000 */
[----:B------:R5:W1:Y:S02]  /*55b0*/  MUFU.TANH R179, R0 ;  /* 0x0000000000b37308 */ /* 0x000a640000002400 */
[----:B-----5:R-:W-:Y:S02]  /*55c0*/  FMUL.FTZ R0, R51, UR6 ;  /* 0x0000000633007c20 */ /* 0x020fe40008410000 */
[C---:B--2---:R-:W-:Y:S04]  /*55d0*/  HMMA.16816.F32 R48, R12.reuse, R60, R28 ;  /* 0x0000003c0c30723c */ /* 0x044fe8000000181c */
[----:B------:R2:W1:Y:S02]  /*55e0*/  MUFU.TANH R177, R0 ;  /* 0x0000000000b17308 */ /* 0x0004640000002400 */
[----:B------:R-:W-:Y:S01]  /*55f0*/  HMMA.16816.F32 R28, R12, R62, R40 ;  /* 0x0000003e0c1c723c */ /* 0x000fe20000001828 */
[----:B------:R-:W-:Y:S05]  /*5600*/  LDSM.16.M88.4 R60, [R134+0x5000] ;  /* 0x00500000863c783b */ /* 0x000fea0000000200 */
[----:B----4-:R-:W-:Y:S01]  /*5610*/  HMMA.16816.F32 R40, R16, R58, RZ ;  /* 0x0000003a1028723c */ /* 0x010fe200000018ff */
[----:B--2---:R-:W-:-:S04]  /*5620*/  FMUL.FTZ R0, R32, UR6 ;  /* 0x0000000620007c20 */ /* 0x004fc80008410000 */
[----:B------:R2:W4:Y:S07]  /*5630*/  MUFU.TANH R175, R0 ;  /* 0x0000000000af7308 */ /* 0x00052e0000002400 */
[----:B---3--:R-:W-:Y:S01]  /*5640*/  HMMA.16816.F32 R24, R8, R84, R48 ;  /* 0x000000540818723c */ /* 0x008fe20000001830 */
[----:B--2---:R-:W-:-:S04]  /*5650*/  FMUL.FTZ R0, R33, UR6 ;  /* 0x0000000621007c20 */ /* 0x004fc80008410000 */
[----:B------:R2:W3:Y:S02]  /*5660*/  MUFU.TANH R174, R0 ;  /* 0x0000000000ae7308 */ /* 0x0004e40000002400 */
[----:B--2---:R-:W-:-:S06]  /*5670*/  FMUL.FTZ R0, R34, UR6 ;  /* 0x0000000622007c20 */ /* 0x004fcc0008410000 */
[----:B------:R2:W1:Y:S02]  /*5680*/  MUFU.TANH R172, R0 ;  /* 0x0000000000ac7308 */ /* 0x0004640000002400 */
[----:B--2---:R-:W-:Y:S02]  /*5690*/  FMUL.FTZ R0, R35, UR6 ;  /* 0x0000000623007c20 */ /* 0x004fe40008410000 */
[----:B------:R-:W-:Y:S01]  /*56a0*/  HMMA.16816.F32 R32, R16, R56, RZ ;  /* 0x000000381020723c */ /* 0x000fe200000018ff */
[----:B------:R-:W-:Y:S03]  /*56b0*/  LDSM.16.M88.4 R56, [R220+0x4800] ;  /* 0x00480000dc38783b */ /* 0x000fe60000000200 */
[----:B------:R2:W1:Y:S02]  /*56c0*/  MUFU.TANH R170, R0 ;  /* 0x0000000000aa7308 */ /* 0x0004640000002400 */
[----:B--2---:R-:W-:-:S06]  /*56d0*/  FMUL.FTZ R0, R52, UR6 ;  /* 0x0000000634007c20 */ /* 0x004fcc0008410000 */
[----:B------:R2:W2:-:S12]  /*56e0*/  MUFU.TANH R168, R0 ;  /* 0x0000000000a87308 */ /* 0x0004980000002400 */
[----:B------:R-:W-:Y:S06]  /*56f0*/  HMMA.16816.F32 R48, R12, R72, R32 ;  /* 0x000000480c30723c */ /* 0x000fec0000001820 */
[----:B-1----:R-:W-:Y:S01]  /*5700*/  HMMA.16816.F32 R32, R16, R76, RZ ;  /* 0x0000004c1020723c */ /* 0x002fe200000018ff */
[----:B--2---:R-:W-:-:S04]  /*5710*/  FMUL.FTZ R0, R53, UR6 ;  /* 0x0000000635007c20 */ /* 0x004fc80008410000 */
[----:B------:R1:W2:Y:S02]  /*5720*/  MUFU.TANH R162, R0 ;  /* 0x0000000000a27308 */ /* 0x0002a40000002400 */
[----:B-1----:R-:W-:-:S06]  /*5730*/  FMUL.FTZ R0, R54, UR6 ;  /* 0x0000000636007c20 */ /* 0x002fcc0008410000 */
[----:B------:R1:W1:Y:S02]  /*5740*/  MUFU.TANH R160, R0 ;  /* 0x0000000000a07308 */ /* 0x0002640000002400 */
[----:B-1----:R-:W-:Y:S02]  /*5750*/  FMUL.FTZ R0, R55, UR6 ;  /* 0x0000000637007c20 */ /* 0x002fe40008410000 */
[----:B------:R-:W-:Y:S01]  /*5760*/  HMMA.16816.F32 R52, R4, R90, R44 ;  /* 0x0000005a0434723c */ /* 0x000fe2000000182c */
[----:B------:R-:W1:Y:S03]  /*5770*/  LDSM.16.M88.4 R88, [R222+0x2000] ;  /* 0x00200000de58783b */ /* 0x000e660000000200 */
[----:B------:R5:W1:Y:S02]  /*5780*/  MUFU.TANH R159, R0 ;  /* 0x00000000009f7308 */ /* 0x000a640000002400 */
[----:B------:R-:W-:Y:S01]  /*5790*/  HMMA.16816.F32 R44, R8, R86, R28 ;  /* 0x00000056082c723c */ /* 0x000fe2000000181c */
[----:B------:R-:W4:Y:S05]  /*57a0*/  LDSM.16.M88.4 R84, [R219+0x2000] ;  /* 0x00200000db54783b */ /* 0x000f2a0000000200 */
[----:B------:R-:W-:Y:S01]  /*57b0*/  HMMA.16816.F32 R28, R12, R74, R40 ;  /* 0x0000004a0c1c723c */ /* 0x000fe20000001828 */
[----:B------:R-:W-:Y:S05]  /*57c0*/  LDSM.16.M88.4 R72, [R220+0x5000] ;  /* 0x00500000dc48783b */ /* 0x000fea0000000200 */
[----:B------:R-:W-:Y:S01]  /*57d0*/  HMMA.16816.F32 R40, R16, R78, RZ ;  /* 0x0000004e1028723c */ /* 0x000fe200000018ff */
[----:B-----5:R-:W-:Y:S01]  /*57e0*/  FMUL.FTZ R0, R20, UR6 ;  /* 0x0000000614007c20 */ /* 0x020fe20008410000 */
[----:B------:R-:W-:Y:S03]  /*57f0*/  LDSM.16.M88.4 R76, [R134+0x5800] ;  /* 0x00580000864c783b */ /* 0x000fe60000000200 */
[----:B------:R5:W1:Y:S02]  /*5800*/  MUFU.TANH R66, R0 ;  /* 0x0000000000427308 */ /* 0x000a640000002400 */
[----:B-----5:R-:W-:-:S06]  /*5810*/  FMUL.FTZ R0, R21, UR6 ;  /* 0x0000000615007c20 */ /* 0x020fcc0008410000 */
[----:B------:R5:W1:Y:S02]  /*5820*/  MUFU.TANH R157, R0 ;  /* 0x00000000009d7308 */ /* 0x000a640000002400 */
[----:B-----5:R-:W-:-:S06]  /*5830*/  FMUL.FTZ R0, R22, UR6 ;  /* 0x0000000616007c20 */ /* 0x020fcc0008410000 */
[----:B------:R5:W1:Y:S02]  /*5840*/  MUFU.TANH R69, R0 ;  /* 0x0000000000457308 */ /* 0x000a640000002400 */
[----:B-----5:R-:W-:Y:S02]  /*5850*/  FMUL.FTZ R0, R23, UR6 ;  /* 0x0000000617007c20 */ /* 0x020fe40008410000 */
[----:B------:R-:W-:Y:S04]  /*5860*/  HMMA.16816.F32 R20, R4, R80, R24 ;  /* 0x000000500414723c */ /* 0x000fe80000001818 */
[----:B------:R5:W2:Y:S02]  /*5870*/  MUFU.TANH R156, R0 ;  /* 0x00000000009c7308 */ /* 0x000aa40000002400 */
[----:B-1----:R-:W-:Y:S06]  /*5880*/  HMMA.16816.F32 R24, R8, R88, R48 ;  /* 0x000000580818723c */ /* 0x002fec0000001830 */
[----:B------:R-:W-:Y:S06]  /*5890*/  HMMA.16816.F32 R48, R12, R56, R32 ;  /* 0x000000380c30723c */ /* 0x000fec0000001820 */
[----:B------:R-:W-:Y:S01]  /*58a0*/  HMMA.16816.F32 R32, R16, R60, RZ ;  /* 0x0000003c1020723c */ /* 0x000fe200000018ff */
[----:B-----5:R-:W-:-:S04]  /*58b0*/  FMUL.FTZ R0, R52, UR6 ;  /* 0x0000000634007c20 */ /* 0x020fc80008410000 */
[----:B------:R1:W1:Y:S02]  /*58c0*/  MUFU.TANH R70, R0 ;  /* 0x0000000000467308 */ /* 0x0002640000002400 */
[----:B-1----:R-:W-:-:S06]  /*58d0*/  FMUL.FTZ R0, R53, UR6 ;  /* 0x0000000635007c20 */ /* 0x002fcc0008410000 */
[----:B------:R1:W1:Y:S02]  /*58e0*/  MUFU.TANH R151, R0 ;  /* 0x0000000000977308 */ /* 0x0002640000002400 */
[----:B-1----:R-:W-:-:S06]  /*58f0*/  FMUL.FTZ R0, R54, UR6 ;  /* 0x0000000636007c20 */ /* 0x002fcc0008410000 */
[----:B------:R1:W1:Y:S02]  /*5900*/  MUFU.TANH R149, R0 ;  /* 0x0000000000957308 */ /* 0x0002640000002400 */
[----:B-1----:R-:W-:Y:S02]  /*5910*/  FMUL.FTZ R0, R55, UR6 ;  /* 0x0000000637007c20 */ /* 0x002fe40008410000 */
[----:B------:R-:W-:Y:S01]  /*5920*/  HMMA.16816.F32 R52, R4, R82, R44 ;  /* 0x000000520434723c */ /* 0x000fe2000000182c */
[----:B------:R-:W1:Y:S03]  /*5930*/  LDSM.16.M88.4 R80, [R222+0x2800] ;  /* 0x00280000de50783b */ /* 0x000e660000000200 */
[----:B------:R5:W1:Y:S02]  /*5940*/  MUFU.TANH R148, R0 ;  /* 0x0000000000947308 */ /* 0x000a640000002400 */
[----:B------:R-:W-:Y:S01]  /*5950*/  HMMA.16816.F32 R44, R8, R90, R28 ;  /* 0x0000005a082c723c */ /* 0x000fe2000000181c */
[----:B------:R-:W-:Y:S05]  /*5960*/  LDSM.16.M88.4 R88, [R219+0x3000] ;  /* 0x00300000db58783b */ /* 0x000fea0000000200 */
        /* <DEDUP_REMOVED lines=11> */
[----:B----4-:R-:W-:Y:S04]  /*5a20*/  HMMA.16816.F32 R20, R4, R84, R24 ;  /* 0x000000540414723c */ /* 0x010fe80000001818 */
[----:B------:R4:W2:Y:S02]  /*5a30*/  MUFU.TANH R144, R0 ;  /* 0x0000000000907308 */ /* 0x0008a40000002400 */
[----:B-1----:R-:W-:Y:S06]  /*5a40*/  HMMA.16816.F32 R24, R8, R80, R48 ;  /* 0x000000500818723c */ /* 0x002fec0000001830 */
[----:B------:R-:W-:Y:S06]  /*5a50*/  HMMA.16816.F32 R48, R12, R72, R32 ;  /* 0x000000480c30723c */ /* 0x000fec0000001820 */
[----:B------:R-:W-:Y:S01]  /*5a60*/  HMMA.16816.F32 R32, R16, R76, RZ ;  /* 0x0000004c1020723c */ /* 0x000fe200000018ff */
[----:B----4-:R-:W-:-:S04]  /*5a70*/  FMUL.FTZ R0, R52, UR6 ;  /* 0x0000000634007c20 */ /* 0x010fc80008410000 */
[----:B------:R1:W4:Y:S02]  /*5a80*/  MUFU.TANH R101, R0 ;  /* 0x0000000000657308 */ /* 0x0003240000002400 */
        /* <DEDUP_REMOVED lines=9> */
[----:B------:R-:W3:Y:S05]  /*5b20*/  LDSM.16.M88.4 R80, [R222+0x3800] ;  /* 0x00380000de50783b */ /* 0x000eea0000000200 */
[----:B------:R-:W-:Y:S01]  /*5b30*/  HMMA.16816.F32 R28, R12, R74, R40 ;  /* 0x0000004a0c1c723c */ /* 0x000fe20000001828 */
[----:B------:R-:W2:Y:S05]  /*5b40*/  LDSM.16.M88.4 R72, [R220+0x6000] ;  /* 0x00600000dc48783b */ /* 0x000eaa0000000200 */
[----:B------:R-:W-:Y:S01]  /*5b50*/  HMMA.16816.F32 R40, R16, R78, RZ ;  /* 0x0000004e1028723c */ /* 0x000fe200000018ff */
[----:B-----5:R-:W-:Y:S01]  /*5b60*/  FMUL.FTZ R0, R20, UR6 ;  /* 0x0000000614007c20 */ /* 0x020fe20008410000 */
[----:B------:R-:W5:Y:S03]  /*5b70*/  LDSM.16.M88.4 R76, [R134+0x6800] ;  /* 0x00680000864c783b */ /* 0x000f660000000200 */
[----:B------:R4:W1:Y:S02]  /*5b80*/  MUFU.TANH R106, R0 ;  /* 0x00000000006a7308 */ /* 0x0008640000002400 */
[----:B----4-:R-:W-:-:S06]  /*5b90*/  FMUL.FTZ R0, R21, UR6 ;  /* 0x0000000615007c20 */ /* 0x010fcc0008410000 */
[----:B------:R4:W1:Y:S02]  /*5ba0*/  MUFU.TANH R141, R0 ;  /* 0x00000000008d7308 */ /* 0x0008640000002400 */
[----:B----4-:R-:W-:-:S06]  /*5bb0*/  FMUL.FTZ R0, R22, UR6 ;  /* 0x0000000616007c20 */ /* 0x010fcc0008410000 */
[----:B------:R4:W1:Y:S02]  /*5bc0*/  MUFU.TANH R107, R0 ;  /* 0x00000000006b7308 */ /* 0x0008640000002400 */
[----:B----4-:R-:W-:Y:S02]  /*5bd0*/  FMUL.FTZ R0, R23, UR6 ;  /* 0x0000000617007c20 */ /* 0x010fe40008410000 */
[----:B------:R-:W-:Y:S04]  /*5be0*/  HMMA.16816.F32 R20, R4, R92, R24 ;  /* 0x0000005c0414723c */ /* 0x000fe80000001818 */
        /* <DEDUP_REMOVED lines=17> */
[----:B------:R-:W4:Y:S05]  /*5d00*/  LDSM.16.M88.4 R56, [R220+0x6800] ;  /* 0x00680000dc38783b */ /* 0x000f2a0000000200 */
[----:B------:R-:W-:Y:S01]  /*5d10*/  HMMA.16816.F32 R40, R16, R62, RZ ;  /* 0x0000003e1028723c */ /* 0x000fe200000018ff */
[----:B---3--:R-:W-:Y:S01]  /*5d20*/  FMUL.FTZ R0, R20, UR6 ;  /* 0x0000000614007c20 */ /* 0x008fe20008410000 */
[----:B------:R-:W3:Y:S03]  /*5d30*/  LDSM.16.M88.4 R60, [R134+0x7000] ;  /* 0x00700000863c783b */ /* 0x000ee60000000200 */
[----:B------:R5:W1:Y:S02]  /*5d40*/  MUFU.TANH R113, R0 ;  /* 0x0000000000717308 */ /* 0x000a640000002400 */
[----:B-----5:R-:W-:-:S06]  /*5d50*/  FMUL.FTZ R0, R21, UR6 ;  /* 0x0000000615007c20 */ /* 0x020fcc0008410000 */
[----:B------:R5:W1:Y:S02]  /*5d60*/  MUFU.TANH R114, R0 ;  /* 0x0000000000727308 */ /* 0x000a640000002400 */
[----:B-----5:R-:W-:-:S06]  /*5d70*/  FMUL.FTZ R0, R22, UR6 ;  /* 0x0000000616007c20 */ /* 0x020fcc0008410000 */
[----:B------:R5:W1:Y:S02]  /*5d80*/  MUFU.TANH R65, R0 ;  /* 0x0000000000417308 */ /* 0x000a640000002400 */
[----:B-----5:R-:W-:Y:S02]  /*5d90*/  FMUL.FTZ R0, R23, UR6 ;  /* 0x0000000617007c20 */ /* 0x020fe40008410000 */
[----:B------:R-:W-:Y:S04]  /*5da0*/  HMMA.16816.F32 R20, R4, R88, R24 ;  /* 0x000000580414723c */ /* 0x000fe80000001818 */
[----:B------:R5:W1:Y:S02]  /*5db0*/  MUFU.TANH R71, R0 ;  /* 0x0000000000477308 */ /* 0x000a640000002400 */
[----:B------:R-:W-:Y:S06]  /*5dc0*/  HMMA.16816.F32 R24, R8, R80, R48 ;  /* 0x000000500818723c */ /* 0x000fec0000001830 */
[----:B--2---:R-:W-:Y:S06]  /*5dd0*/  HMMA.16816.F32 R48, R12, R72, R32 ;  /* 0x000000480c30723c */ /* 0x004fec0000001820 */
[----:B------:R-:W-:Y:S01]  /*5de0*/  HMMA.16816.F32 R32, R16, R76, RZ ;  /* 0x0000004c1020723c */ /* 0x000fe200000018ff */
[----:B-----5:R-:W-:-:S04]  /*5df0*/  FMUL.FTZ R0, R52, UR6 ;  /* 0x0000000634007c20 */ /* 0x020fc80008410000 */
[----:B------:R2:W1:Y:S02]  /*5e00*/  MUFU.TANH R116, R0 ;  /* 0x0000000000747308 */ /* 0x0004640000002400 */
[----:B--2---:R-:W-:-:S06]  /*5e10*/  FMUL.FTZ R0, R53, UR6 ;  /* 0x0000000635007c20 */ /* 0x004fcc0008410000 */
[----:B------:R2:W1:Y:S02]  /*5e20*/  MUFU.TANH R138, R0 ;  /* 0x00000000008a7308 */ /* 0x0004640000002400 */
[----:B--2---:R-:W-:-:S06]  /*5e30*/  FMUL.FTZ R0, R54, UR6 ;  /* 0x0000000636007c20 */ /* 0x004fcc0008410000 */
[----:B------:R2:W1:Y:S02]  /*5e40*/  MUFU.TANH R118, R0 ;  /* 0x0000000000767308 */ /* 0x0004640000002400 */
[----:B--2---:R-:W-:Y:S02]  /*5e50*/  FMUL.FTZ R0, R55, UR6 ;  /* 0x0000000637007c20 */ /* 0x004fe40008410000 */
[----:B------:R-:W-:Y:S01]  /*5e60*/  HMMA.16816.F32 R52, R4, R90, R44 ;  /* 0x0000005a0434723c */ /* 0x000fe2000000182c */
[----:B------:R-:W2:Y:S03]  /*5e70*/  LDSM.16.M88.4 R88, [R219+0x4000] ;  /* 0x00400000db58783b */ /* 0x000ea60000000200 */
[----:B------:R5:W1:Y:S02]  /*5e80*/  MUFU.TANH R137, R0 ;  /* 0x0000000000897308 */ /* 0x000a640000002400 */
[----:B------:R-:W-:Y:S01]  /*5e90*/  HMMA.16816.F32 R44, R8, R82, R28 ;  /* 0x00000052082c723c */ /* 0x000fe2000000181c */
[----:B------:R-:W2:Y:S05]  /*5ea0*/  LDSM.16.M88.4 R80, [R222+0x4800] ;  /* 0x00480000de50783b */ /* 0x000eaa0000000200 */
        /* <DEDUP_REMOVED lines=11> */
[----:B-1----:R-:W-:Y:S04]  /*5f60*/  HMMA.16816.F32 R20, R4, R92, R24 ;  /* 0x0000005c0414723c */ /* 0x002fe80000001818 */
[----:B------:R1:W4:Y:S02]  /*5f70*/  MUFU.TANH R104, R0 ;  /* 0x0000000000687308 */ /* 0x0003240000002400 */
[----:B------:R-:W-:Y:S06]  /*5f80*/  HMMA.16816.F32 R24, R8, R84, R48 ;  /* 0x000000540818723c */ /* 0x000fec0000001830 */
[----:B------:R-:W-:Y:S06]  /*5f90*/  HMMA.16816.F32 R48, R12, R56, R32 ;  /* 0x000000380c30723c */ /* 0x000fec0000001820 */
[----:B---3--:R-:W-:Y:S01]  /*5fa0*/  HMMA.16816.F32 R32, R16, R60, RZ ;  /* 0x0000003c1020723c */ /* 0x008fe200000018ff */
[----:B-1----:R-:W-:-:S04]  /*5fb0*/  FMUL.FTZ R0, R52, UR6 ;  /* 0x0000000634007c20 */ /* 0x002fc80008410000 */
[----:B------:R1:W3:Y:S02]  /*5fc0*/  MUFU.TANH R124, R0 ;  /* 0x00000000007c7308 */ /* 0x0002e40000002400 */
        /* <DEDUP_REMOVED lines=11> */
[----:B------:R-:W3:Y:S05]  /*6080*/  LDSM.16.M88.4 R56, [R220+0x7800] ;  /* 0x00780000dc38783b */ /* 0x000eea0000000200 */
[----:B------:R-:W-:Y:S01]  /*6090*/  HMMA.16816.F32 R40, R16, R62, RZ ;  /* 0x0000003e1028723c */ /* 0x000fe200000018ff */
[----:B--2---:R-:W-:Y:S01]  /*60a0*/  FMUL.FTZ R0, R20, UR6 ;  /* 0x0000000614007c20 */ /* 0x004fe20008410000 */
[----:B------:R-:W2:Y:S03]  /*60b0*/  LDSM.16.M88.4 R60, [R134+0x8000] ;  /* 0x00800000863c783b */ /* 0x000ea60000000200 */
        /* <DEDUP_REMOVED lines=9> */
[----:B------:R-:W-:Y:S06]  /*6150*/  HMMA.16816.F32 R48, R12, R72, R32 ;  /* 0x000000480c30723c */ /* 0x000fec0000001820 */
[----:B------:R-:W-:Y:S01]  /*6160*/  HMMA.16816.F32 R32, R16, R76, RZ ;  /* 0x0000004c1020723c */ /* 0x000fe200000018ff */
[----:B-----5:R-:W-:-:S04]  /*6170*/  FMUL.FTZ R0, R52, UR6 ;  /* 0x0000000634007c20 */ /* 0x020fc80008410000 */
[----:B------:R5:W1:Y:S02]  /*6180*/  MUFU.TANH R130, R0 ;  /* 0x0000000000827308 */ /* 0x000a640000002400 */
[----:B-----5:R-:W-:-:S06]  /*6190*/  FMUL.FTZ R0, R53, UR6 ;  /* 0x0000000635007c20 */ /* 0x020fcc0008410000 */
[----:B------:R5:W1:Y:S02]  /*61a0*/  MUFU.TANH R132, R0 ;  /* 0x0000000000847308 */ /* 0x000a640000002400 */
[----:B-----5:R-:W-:-:S06]  /*61b0*/  FMUL.FTZ R0, R54, UR6 ;  /* 0x0000000636007c20 */ /* 0x020fcc0008410000 */
[----:B------:R5:W1:Y:S02]  /*61c0*/  MUFU.TANH R115, R0 ;  /* 0x0000000000737308 */ /* 0x000a640000002400 */
[----:B-----5:R-:W-:Y:S02]  /*61d0*/  FMUL.FTZ R0, R55, UR6 ;  /* 0x0000000637007c20 */ /* 0x020fe40008410000 */
[----:B------:R-:W-:Y:S01]  /*61e0*/  HMMA.16816.F32 R52, R4, R90, R44 ;  /* 0x0000005a0434723c */ /* 0x000fe2000000182c */
[----:B------:R-:W5:Y:S03]  /*61f0*/  LDSM.16.M88.4 R88, [R219+0x5000] ;  /* 0x00500000db58783b */ /* 0x000f660000000200 */
[----:B------:R4:W1:Y:S02]  /*6200*/  MUFU.TANH R117, R0 ;  /* 0x0000000000757308 */ /* 0x0008640000002400 */
[----:B------:R-:W-:Y:S01]  /*6210*/  HMMA.16816.F32 R44, R8, R82, R28 ;  /* 0x00000052082c723c */ /* 0x000fe2000000181c */
[----:B------:R-:W-:Y:S05]  /*6220*/  LDSM.16.M88.4 R80, [R134+0x8800] ;  /* 0x008800008650783b */ /* 0x000fea0000000200 */
[----:B------:R-:W-:Y:S01]  /*6230*/  HMMA.16816.F32 R28, R12, R74, R40 ;  /* 0x0000004a0c1c723c */ /* 0x000fe20000001828 */
[----:B------:R-:W5:Y:S05]  /*6240*/  LDSM.16.M88.4 R72, [R222+0x5800] ;  /* 0x00580000de48783b */ /* 0x000f6a0000000200 */
[----:B------:R-:W-:Y:S01]  /*6250*/  HMMA.16816.F32 R40, R16, R78, RZ ;  /* 0x0000004e1028723c */ /* 0x000fe200000018ff */
[----:B----4-:R-:W-:Y:S01]  /*6260*/  FMUL.FTZ R0, R20, UR6 ;  /* 0x0000000614007c20 */ /* 0x010fe20008410000 */
[----:B------:R-:W4:Y:S03]  /*6270*/  LDSM.16.M88.4 R76, [R220+0x8000] ;  /* 0x00800000dc4c783b */ /* 0x000f260000000200 */
[----:B------:R3:W1:Y:S02]  /*6280*/  MUFU.TANH R136, R0 ;  /* 0x0000000000887308 */ /* 0x0006640000002400 */
[----:B---3--:R-:W-:-:S06]  /*6290*/  FMUL.FTZ R0, R21, UR6 ;  /* 0x0000000615007c20 */ /* 0x008fcc0008410000 */
[----:B------:R3:W1:Y:S02]  /*62a0*/  MUFU.TANH R152, R0 ;  /* 0x0000000000987308 */ /* 0x0006640000002400 */
[----:B---3--:R-:W-:-:S06]  /*62b0*/  FMUL.FTZ R0, R22, UR6 ;  /* 0x0000000616007c20 */ /* 0x008fcc0008410000 */
[----:B------:R3:W1:Y:S02]  /*62c0*/  MUFU.TANH R119, R0 ;  /* 0x0000000000777308 */ /* 0x0006640000002400 */
[----:B---3--:R-:W-:Y:S02]  /*62d0*/  FMUL.FTZ R0, R23, UR6 ;  /* 0x0000000617007c20 */ /* 0x008fe40008410000 */
[----:B-1----:R-:W-:Y:S04]  /*62e0*/  HMMA.16816.F32 R20, R4, R92, R24 ;  /* 0x0000005c0414723c */ /* 0x002fe80000001818 */
[----:B------:R1:W3:Y:S02]  /*62f0*/  MUFU.TANH R122, R0 ;  /* 0x00000000007a7308 */ /* 0x0002e40000002400 */
[----:B------:R-:W-:Y:S06]  /*6300*/  HMMA.16816.F32 R24, R8, R84, R48 ;  /* 0x000000540818723c */ /* 0x000fec0000001830 */
[----:B------:R-:W-:Y:S06]  /*6310*/  HMMA.16816.F32 R48, R12, R56, R32 ;  /* 0x000000380c30723c */ /* 0x000fec0000001820 */
[----:B--2---:R-:W-:Y:S01]  /*6320*/  HMMA.16816.F32 R32, R16, R60, RZ ;  /* 0x0000003c1020723c */ /* 0x004fe200000018ff */
[----:B-1----:R-:W-:-:S04]  /*6330*/  FMUL.FTZ R0, R52, UR6 ;  /* 0x0000000634007c20 */ /* 0x002fc80008410000 */
[----:B------:R1:W2:Y:S02]  /*6340*/  MUFU.TANH R154, R0 ;  /* 0x00000000009a7308 */ /* 0x0002a40000002400 */
        /* <DEDUP_REMOVED lines=24> */
[----:B----4-:R-:W-:Y:S06]  /*64d0*/  HMMA.16816.F32 R48, R12, R76, R32 ;  /* 0x0000004c0c30723c */ /* 0x010fec0000001820 */
[----:B------:R-:W-:Y:S01]  /*64e0*/  HMMA.16816.F32 R32, R16, R80, RZ ;  /* 0x000000501020723c */ /* 0x000fe200000018ff */
[----:B-----5:R-:W-:-:S04]  /*64f0*/  FMUL.FTZ R0, R52, UR6 ;  /* 0x0000000634007c20 */ /* 0x020fc80008410000 */
[----:B------:R4:W1:Y:S02]  /*6500*/  MUFU.TANH R171, R0 ;  /* 0x0000000000ab7308 */ /* 0x0008640000002400 */
[----:B----4-:R-:W-:-:S06]  /*6510*/  FMUL.FTZ R0, R53, UR6 ;  /* 0x0000000635007c20 */ /* 0x010fcc0008410000 */
[----:B------:R4:W1:Y:S02]  /*6520*/  MUFU.TANH R173, R0 ;  /* 0x0000000000ad7308 */ /* 0x0008640000002400 */
[----:B----4-:R-:W-:-:S06]  /*6530*/  FMUL.FTZ R0, R54, UR6 ;  /* 0x0000000636007c20 */ /* 0x010fcc0008410000 */
[----:B------:R4:W1:Y:S02]  /*6540*/  MUFU.TANH R133, R0 ;  /* 0x0000000000857308 */ /* 0x0008640000002400 */
[----:B----4-:R-:W-:Y:S02]  /*6550*/  FMUL.FTZ R0, R55, UR6 ;  /* 0x0000000637007c20 */ /* 0x010fe40008410000 */
[----:B------:R-:W-:Y:S01]  /*6560*/  HMMA.16816.F32 R52, R4, R90, R44 ;  /* 0x0000005a0434723c */ /* 0x000fe2000000182c */
[----:B------:R-:W-:Y:S03]  /*6570*/  LDSM.16.M88.4 R88, [R219+0x6000] ;  /* 0x00600000db58783b */ /* 0x000fe60000000200 */
[----:B------:R4:W1:Y:S02]  /*6580*/  MUFU.TANH R153, R0 ;  /* 0x0000000000997308 */ /* 0x0008640000002400 */
[----:B------:R-:W-:Y:S01]  /*6590*/  HMMA.16816.F32 R44, R8, R74, R28 ;  /* 0x0000004a082c723c */ /* 0x000fe2000000181c */
[----:B------:R-:W5:Y:S05]  /*65a0*/  LDSM.16.M88.4 R72, [R220+0x8800] ;  /* 0x00880000dc48783b */ /* 0x000f6a0000000200 */
[----:B------:R-:W-:Y:S01]  /*65b0*/  HMMA.16816.F32 R28, R12, R78, R40 ;  /* 0x0000004e0c1c723c */ /* 0x000fe20000001828 */
[----:B------:R-:W2:Y:S05]  /*65c0*/  LDSM.16.M88.4 R76, [R222+0x6800] ;  /* 0x00680000de4c783b */ /* 0x000eaa0000000200 */
[----:B------:R-:W-:Y:S01]  /*65d0*/  HMMA.16816.F32 R40, R16, R82, RZ ;  /* 0x000000521028723c */ /* 0x000fe200000018ff */
[----:B----4-:R-:W-:Y:S01]  /*65e0*/  FMUL.FTZ R0, R20, UR6 ;  /* 0x0000000614007c20 */ /* 0x010fe20008410000 */
[----:B------:R-:W-:Y:S03]  /*65f0*/  LDSM.16.M88.4 R80, [R222+0x7000] ;  /* 0x00700000de50783b */ /* 0x000fe60000000200 */
        /* <DEDUP_REMOVED lines=8> */
[----:B---3--:R-:W-:Y:S06]  /*6680*/  HMMA.16816.F32 R24, R8, R84, R48 ;  /* 0x000000540818723c */ /* 0x008fec0000001830 */
[----:B-----5:R-:W-:Y:S06]  /*6690*/  HMMA.16816.F32 R48, R12, R72, R32 ;  /* 0x000000480c30723c */ /* 0x020fec0000001820 */
[----:B------:R-:W-:Y:S01]  /*66a0*/  HMMA.16816.F32 R32, R16, R56, RZ ;  /* 0x000000381020723c */ /* 0x000fe200000018ff */
[----:B-1----:R-:W-:-:S04]  /*66b0*/  FMUL.FTZ R0, R52, UR6 ;  /* 0x0000000634007c20 */ /* 0x002fc80008410000 */
[----:B------:R1:W3:Y:S02]  /*66c0*/  MUFU.TANH R161, R0 ;  /* 0x0000000000a17308 */ /* 0x0002e40000002400 */
[----:B-1----:R-:W-:-:S06]  /*66d0*/  FMUL.FTZ R0, R53, UR6 ;  /* 0x0000000635007c20 */ /* 0x002fcc0008410000 */
[----:B------:R1:W1:Y:S02]  /*66e0*/  MUFU.TANH R164, R0 ;  /* 0x0000000000a47308 */ /* 0x0002640000002400 */
[----:B-1----:R-:W-:-:S06]  /*66f0*/  FMUL.FTZ R0, R54, UR6 ;  /* 0x0000000636007c20 */ /* 0x002fcc0008410000 */
[----:B------:R1:W1:Y:S02]  /*6700*/  MUFU.TANH R163, R0 ;  /* 0x0000000000a37308 */ /* 0x0002640000002400 */
[----:B-1----:R-:W-:Y:S02]  /*6710*/  FMUL.FTZ R0, R55, UR6 ;  /* 0x0000000637007c20 */ /* 0x002fe40008410000 */
[----:B------:R-:W-:Y:S04]  /*6720*/  HMMA.16816.F32 R52, R4, R94, R44 ;  /* 0x0000005e0434723c */ /* 0x000fe8000000182c */
[----:B------:R1:W1:Y:S02]  /*6730*/  MUFU.TANH R165, R0 ;  /* 0x0000000000a57308 */ /* 0x0002640000002400 */
[----:B------:R-:W-:Y:S01]  /*6740*/  HMMA.16816.F32 R44, R8, R86, R28 ;  /* 0x00000056082c723c */ /* 0x000fe2000000181c */
[----:B------:R-:W5:Y:S05]  /*6750*/  LDSM.16.M88.4 R84, [R219+0x6800] ;  /* 0x00680000db54783b */ /* 0x000f6a0000000200 */
[----:B------:R-:W-:Y:S01]  /*6760*/  HMMA.16816.F32 R28, R12, R74, R40 ;  /* 0x0000004a0c1c723c */ /* 0x000fe20000001828 */
[----:B------:R-:W4:Y:S05]  /*6770*/  LDSM.16.M88.4 R72, [R134+0x9800] ;  /* 0x009800008648783b */ /* 0x000f2a0000000200 */
[----:B------:R-:W-:Y:S01]  /*6780*/  HMMA.16816.F32 R40, R16, R58, RZ ;  /* 0x0000003a1028723c */ /* 0x000fe200000018ff */
[----:B-1----:R-:W-:Y:S01]  /*6790*/  FMUL.FTZ R0, R20, UR6 ;  /* 0x0000000614007c20 */ /* 0x002fe20008410000 */
[----:B------:R-:W1:Y:S03]  /*67a0*/  LDSM.16.M88.4 R56, [R220+0x9800] ;  /* 0x00980000dc38783b */ /* 0x000e660000000200 */
[----:B------:R2:W1:Y:S02]  /*67b0*/  MUFU.TANH R178, R0 ;  /* 0x0000000000b27308 */ /* 0x0004640000002400 */
[----:B--2---:R-:W-:-:S06]  /*67c0*/  FMUL.FTZ R0, R21, UR6 ;  /* 0x0000000615007c20 */ /* 0x004fcc0008410000 */
[----:B------:R2:W1:Y:S02]  /*67d0*/  MUFU.TANH R180, R0 ;  /* 0x0000000000b47308 */ /* 0x0004640000002400 */
[----:B--2---:R-:W-:-:S06]  /*67e0*/  FMUL.FTZ R0, R22, UR6 ;  /* 0x0000000616007c20 */ /* 0x004fcc0008410000 */
[----:B------:R2:W1:Y:S02]  /*67f0*/  MUFU.TANH R169, R0 ;  /* 0x0000000000a97308 */ /* 0x0004640000002400 */
[----:B--2---:R-:W-:Y:S02]  /*6800*/  FMUL.FTZ R0, R23, UR6 ;  /* 0x0000000617007c20 */ /* 0x004fe40008410000 */
[----:B------:R-:W-:Y:S04]  /*6810*/  HMMA.16816.F32 R20, R4, R88, R24 ;  /* 0x000000580414723c */ /* 0x000fe80000001818 */
[----:B------:R2:W1:Y:S02]  /*6820*/  MUFU.TANH R186, R0 ;  /* 0x0000000000ba7308 */ /* 0x0004640000002400 */
[----:B------:R-:W-:Y:S06]  /*6830*/  HMMA.16816.F32 R24, R8, R76, R48 ;  /* 0x0000004c0818723c */ /* 0x000fec0000001830 */
[----:B------:R-:W-:Y:S06]  /*6840*/  HMMA.16816.F32 R48, R4, R90, R44 ;  /* 0x0000005a0430723c */ /* 0x000fec000000182c */
[----:B------:R-:W-:Y:S01]  /*6850*/  HMMA.16816.F32 R44, R12, R60, R32 ;  /* 0x0000003c0c2c723c */ /* 0x000fe20000001820 */
[----:B--2---:R-:W-:-:S04]  /*6860*/  FMUL.FTZ R0, R52, UR6 ;  /* 0x0000000634007c20 */ /* 0x004fc80008410000 */
[----:B------:R2:W1:Y:S01]  /*6870*/  MUFU.TANH R184, R0 ;  /* 0x0000000000b87308 */ /* 0x0004620000002400 */
[----:B------:R-:W-:Y:S06]  /*6880*/  HMMA.16816.F32 R32, R8, R78, R28 ;  /* 0x0000004e0820723c */ /* 0x000fec000000181c */
[----:B-----5:R-:W-:Y:S06]  /*6890*/  HMMA.16816.F32 R24, R4, R84, R24 ;  /* 0x000000540418723c */ /* 0x020fec0000001818 */
[----:B------:R-:W-:Y:S01]  /*68a0*/  HMMA.16816.F32 R28, R12, R62, R40 ;  /* 0x0000003e0c1c723c */ /* 0x000fe20000001828 */
[----:B--2---:R-:W-:-:S05]  /*68b0*/  FMUL.FTZ R0, R53, UR6 ;  /* 0x0000000635007c20 */ /* 0x004fca0008410000 */
[----:B------:R-:W-:Y:S01]  /*68c0*/  HMMA.16816.F32 R40, R8, R80, R44 ;  /* 0x000000500828723c */ /* 0x000fe2000000182c */
[----:B------:R2:W1:Y:S05]  /*68d0*/  MUFU.TANH R192, R0 ;  /* 0x0000000000c07308 */ /* 0x00046a0000002400 */
[----:B------:R-:W-:Y:S06]  /*68e0*/  HMMA.16816.F32 R44, R4, R86, R32 ;  /* 0x00000056042c723c */ /* 0x000fec0000001820 */
[----:B----4-:R-:W-:Y:S01]  /*68f0*/  HMMA.16816.F32 R32, R16, R74, RZ ;  /* 0x0000004a1020723c */ /* 0x010fe200000018ff */
[----:B--2---:R-:W-:-:S04]  /*6900*/  FMUL.FTZ R0, R54, UR6 ;  /* 0x0000000636007c20 */ /* 0x004fc80008410000 */
[----:B------:R2:W4:-:S13]  /*6910*/  MUFU.TANH R193, R0 ;  /* 0x0000000000c17308 */ /* 0x00051a0000002400 */
[----:B------:R-:W-:-:S04]  /*6920*/  FMUL.FTZ R46, R46, UR6 ;  /* 0x000000062e2e7c20 */ /* 0x000fc80008410000 */
[----:B------:R-:W1:Y:S01]  /*6930*/  MUFU.TANH R81, R46 ;  /* 0x0000002e00517308 */ /* 0x000e620000002400 */
[----:B--2---:R-:W-:Y:S02]  /*6940*/  FMUL.FTZ R0, R55, UR6 ;  /* 0x0000000637007c20 */ /* 0x004fe40008410000 */
[----:B------:R-:W2:Y:S05]  /*6950*/  LDSM.16.M88.4 R52, [R219+0x7000] ;  /* 0x00700000db34783b */ /* 0x000eaa0000000200 */
[----:B------:R5:W1:Y:S02]  /*6960*/  MUFU.TANH R200, R0 ;  /* 0x0000000000c87308 */ /* 0x000a640000002400 */
[----:B-----5:R-:W-:-:S06]  /*6970*/  FMUL.FTZ R0, R20, UR6 ;  /* 0x0000000614007c20 */ /* 0x020fcc0008410000 */
[----:B------:R5:W1:Y:S02]  /*6980*/  MUFU.TANH R206, R0 ;  /* 0x0000000000ce7308 */ /* 0x000a640000002400 */
[----:B-----5:R-:W-:-:S06]  /*6990*/  FMUL.FTZ R0, R21, UR6 ;  /* 0x0000000615007c20 */ /* 0x020fcc0008410000 */
[----:B------:R5:W1:Y:S02]  /*69a0*/  MUFU.TANH R209, R0 ;  /* 0x0000000000d17308 */ /* 0x000a640000002400 */
[----:B-----5:R-:W-:-:S06]  /*69b0*/  FMUL.FTZ R0, R22, UR6 ;  /* 0x0000000616007c20 */ /* 0x020fcc0008410000 */
[----:B------:R5:W1:Y:S02]  /*69c0*/  MUFU.TANH R204, R0 ;  /* 0x0000000000cc7308 */ /* 0x000a640000002400 */
[----:B-----5:R-:W-:Y:S02]  /*69d0*/  FMUL.FTZ R0, R23, UR6 ;  /* 0x0000000617007c20 */ /* 0x020fe40008410000 */
[----:B------:R-:W-:Y:S04]  /*69e0*/  HMMA.16816.F32 R20, R16, R72, RZ ;  /* 0x000000481014723c */ /* 0x000fe800000018ff */
[----:B------:R5:W1:Y:S02]  /*69f0*/  MUFU.TANH R90, R0 ;  /* 0x00000000005a7308 */ /* 0x000a640000002400 */
[----:B-----5:R-:W-:-:S06]  /*6a00*/  FMUL.FTZ R0, R48, UR6 ;  /* 0x0000000630007c20 */ /* 0x020fcc0008410000 */
[----:B------:R5:W2:-:S12]  /*6a10*/  MUFU.TANH R211, R0 ;  /* 0x0000000000d37308 */ /* 0x000a980000002400 */
[----:B-1----:R-:W-:Y:S06]  /*6a20*/  HMMA.16816.F32 R16, R12, R56, R20 ;  /* 0x000000380c10723c */ /* 0x002fec0000001814 */
[----:B------:R-:W-:Y:S01]  /*6a30*/  HMMA.16816.F32 R20, R8, R82, R28 ;  /* 0x000000520814723c */ /* 0x000fe2000000181c */
[----:B------:R-:W-:Y:S05]  /*6a40*/  LDSM.16.M88.4 R28, [R219+0x7800] ;  /* 0x00780000db1c783b */ /* 0x000fea0000000200 */
[----:B------:R-:W-:Y:S01]  /*6a50*/  HMMA.16816.F32 R12, R12, R58, R32 ;  /* 0x0000003a0c0c723c */ /* 0x000fe20000001820 */
[----:B-----5:R-:W-:-:S04]  /*6a60*/  FMUL.FTZ R0, R49, UR6 ;  /* 0x0000000631007c20 */ /* 0x020fc80008410000 */
[----:B------:R1:W1:-:S13]  /*6a70*/  MUFU.TANH R212, R0 ;  /* 0x0000000000d47308 */ /* 0x00025a0000002400 */
[----:B--2---:R-:W-:Y:S01]  /*6a80*/  HMMA.16816.F32 R20, R4, R54, R20 ;  /* 0x000000360414723c */ /* 0x004fe20000001814 */
[----:B-1----:R-:W-:-:S04]  /*6a90*/  FMUL.FTZ R0, R50, UR6 ;  /* 0x0000000632007c20 */ /* 0x002fc80008410000 */
[----:B------:R1:W2:Y:S02]  /*6aa0*/  MUFU.TANH R89, R0 ;  /* 0x0000000000597308 */ /* 0x0002a40000002400 */
[----:B-1----:R-:W-:Y:S02]  /*6ab0*/  FMUL.FTZ R0, R51, UR6 ;  /* 0x0000000633007c20 */ /* 0x002fe40008410000 */
[----:B------:R-:W1:Y:S01]  /*6ac0*/  LDSM.16.M88.4 R48, [R222+0x7800] ;  /* 0x00780000de30783b */ /* 0x000e620000000200 */
[----:B------:R-:W-:-:S04]  /*6ad0*/  DEPBAR.LE SB0, 0x0 ;  /* 0x000080000000791a */ /* 0x000fc80000000000 */
[----:B------:R5:W1:Y:S02]  /*6ae0*/  MUFU.TANH R88, R0 ;  /* 0x0000000000587308 */ /* 0x000a640000002400 */
[----:B-----5:R-:W-:-:S06]  /*6af0*/  FMUL.FTZ R0, R24, UR6 ;  /* 0x0000000618007c20 */ /* 0x020fcc0008410000 */
[----:B------:R5:W2:Y:S01]  /*6b00*/  MUFU.TANH R135, R0 ;  /* 0x0000000000877308 */ /* 0x000aa20000002400 */
[----:B-1----:R-:W-:Y:S01]  /*6b10*/  HMMA.16816.F32 R16, R8, R48, R16 ;  /* 0x000000300810723c */ /* 0x002fe20000001810 */
[----:B-----5:R-:W-:-:S05]  /*6b20*/  FMUL.FTZ R0, R25, UR6 ;  /* 0x0000000619007c20 */ /* 0x020fca0008410000 */
[----:B------:R-:W-:Y:S01]  /*6b30*/  HMMA.16816.F32 R8, R8, R50, R12 ;  /* 0x000000320808723c */ /* 0x000fe2000000180c */
[----:B------:R1:W1:Y:S02]  /*6b40*/  MUFU.TANH R91, R0 ;  /* 0x00000000005b7308 */ /* 0x0002640000002400 */
[----:B-1----:R-:W-:-:S15]  /*6b50*/  FMUL.FTZ R0, R26, UR6 ;  /* 0x000000061a007c20 */ /* 0x002fde0008410000 */
[C---:B------:R-:W-:Y:S01]  /*6b60*/  HMMA.16816.F32 R16, R4.reuse, R28, R16 ;  /* 0x0000001c0410723c */ /* 0x040fe20000001810 */
[----:B------:R1:W1:Y:S05]  /*6b70*/  MUFU.TANH R84, R0 ;  /* 0x0000000000547308 */ /* 0x00026a0000002400 */
[----:B------:R-:W-:Y:S01]  /*6b80*/  HMMA.16816.F32 R8, R4, R30, R8 ;  /* 0x0000001e0408723c */ /* 0x000fe20000001808 */
[----:B-1----:R-:W-:-:S05]  /*6b90*/  FMUL.FTZ R0, R27, UR6 ;  /* 0x000000061b007c20 */ /* 0x002fca0008410000 */
[----:B------:R-:W-:Y:S01]  /*6ba0*/  HMMA.16816.F32 R24, R4, R52, R40 ;  /* 0x000000340418723c */ /* 0x000fe20000001828 */
[----:B------:R1:W1:Y:S11]  /*6bb0*/  MUFU.TANH R82, R0 ;  /* 0x0000000000527308 */ /* 0x0002760000002400 */
[----:B------:R-:W-:Y:S01]  /*6bc0*/  FMUL.FTZ R2, R17, UR6 ;  /* 0x0000000611027c20 */ /* 0x000fe20008410000 */
[----:B------:R-:W-:-:S05]  /*6bd0*/  MOV R4, 0x8 ;  /* 0x0000000800047802 */ /* 0x000fca0000000f00 */
[----:B------:R-:W-:Y:S01]  /*6be0*/  FMUL.FTZ R8, R8, UR6 ;  /* 0x0000000608087c20 */ /* 0x000fe20008410000 */
[----:B------:R-:W-:Y:S01]  /*6bf0*/  FMUL.FTZ R9, R9, UR6 ;  /* 0x0000000609097c20 */ /* 0x000fe20008410000 */
[----:B------:R5:W2:Y:S01]  /*6c00*/  MUFU.TANH R76, R2 ;  /* 0x00000002004c7308 */ /* 0x000aa20000002400 */
[----:B------:R-:W-:Y:S01]  /*6c10*/  FMUL.FTZ R10, R10, UR6 ;  /* 0x000000060a0a7c20 */ /* 0x000fe20008410000 */
[----:B------:R-:W-:-:S06]  /*6c20*/  FMUL.FTZ R11, R11, UR6 ;  /* 0x000000060b0b7c20 */ /* 0x000fcc0008410000 */
[----:B------:R-:W2:Y:S01]  /*6c30*/  MUFU.TANH R73, R8 ;  /* 0x0000000800497308 */ /* 0x000ea20000002400 */
[----:B-1----:R-:W-:Y:S01]  /*6c40*/  FMUL.FTZ R0, R44, UR6 ;  /* 0x000000062c007c20 */ /* 0x002fe20008410000 */
[----:B------:R-:W-:-:S06]  /*6c50*/  FMUL.FTZ R27, R27, UR6 ;  /* 0x000000061b1b7c20 */ /* 0x000fcc0008410000 */
[----:B------:R1:W1:Y:S01]  /*6c60*/  MUFU.TANH R87, R0 ;  /* 0x0000000000577308 */ /* 0x0002620000002400 */
[----:B-----5:R-:W-:-:S07]  /*6c70*/  FMUL.FTZ R2, R18, UR6 ;  /* 0x0000000612027c20 */ /* 0x020fce0008410000 */
[----:B------:R-:W2:Y:S08]  /*6c80*/  MUFU.TANH R61, R2 ;  /* 0x00000002003d7308 */ /* 0x000eb00000002400 */
[----:B------:R-:W2:Y:S01]  /*6c90*/  MUFU.TANH R74, R27 ;  /* 0x0000001b004a7308 */ /* 0x000ea20000002400 */
[----:B-1----:R-:W-:-:S07]  /*6ca0*/  FMUL.FTZ R0, R45, UR6 ;  /* 0x000000062d007c20 */ /* 0x002fce0008410000 */
[----:B------:R1:W1:Y:S08]  /*6cb0*/  MUFU.TANH R86, R0 ;  /* 0x0000000000567308 */ /* 0x0002700000002400 */
[----:B------:R-:W2:Y:S08]  /*6cc0*/  MUFU.TANH R72, R9 ;  /* 0x0000000900487308 */ /* 0x000eb00000002400 */
[----:B------:R-:W2:Y:S01]  /*6cd0*/  MUFU.TANH R59, R10 ;  /* 0x0000000a003b7308 */ /* 0x000ea20000002400 */
[----:B-1----:R-:W-:-:S07]  /*6ce0*/  FMUL.FTZ R0, R47, UR6 ;  /* 0x000000062f007c20 */ /* 0x002fce0008410000 */
[----:B------:R1:W1:Y:S08]  /*6cf0*/  MUFU.TANH R78, R0 ;  /* 0x00000000004e7308 */ /* 0x0002700000002400 */
[----:B------:R-:W2:Y:S01]  /*6d00*/  MUFU.TANH R58, R11 ;  /* 0x0000000b003a7308 */ /* 0x000ea20000002400 */
[----:B-1----:R-:W-:-:S07]  /*6d10*/  FMUL.FTZ R0, R24, UR6 ;  /* 0x0000000618007c20 */ /* 0x002fce0008410000 */
[----:B------:R1:W1:Y:S02]  /*6d20*/  MUFU.TANH R85, R0 ;  /* 0x0000000000557308 */ /* 0x0002640000002400 */
[----:B-1----:R-:W-:-:S06]  /*6d30*/  FMUL.FTZ R0, R25, UR6 ;  /* 0x0000000619007c20 */ /* 0x002fcc0008410000 */
        /* <DEDUP_REMOVED lines=13> */
[----:B-1----:R-:W-:-:S04]  /*6e10*/  LOP3.LUT R0, R96, 0xffffffe0, RZ, 0xc0, !PT ;  /* 0xffffffe060007812 */ /* 0x002fc800078ec0ff */
[----:B------:R-:W-:Y:S02]  /*6e20*/  IADD3 R0, -R0, R189, RZ ;  /* 0x000000bd00007210 */ /* 0x000fe40007ffe1ff */
[----:B------:R-:W-:Y:S02]  /*6e30*/  SHF.L.U32 R189, R189, 0x1, RZ ;  /* 0x00000001bdbd7819 */ /* 0x000fe400000006ff */
[----:B------:R-:W-:Y:S02]  /*6e40*/  SHF.R.S32.HI R3, RZ, 0x1f, R0 ;  /* 0x0000001fff037819 */ /* 0x000fe40000011400 */
[----:B------:R-:W-:Y:S02]  /*6e50*/  LOP3.LUT R189, R189, 0x6, RZ, 0xc0, !PT ;  /* 0x00000006bdbd7812 */ /* 0x000fe400078ec0ff */
[----:B------:R-:W-:Y:S01]  /*6e60*/  LEA.HI R0, R3, R0, RZ, 0x2 ;  /* 0x0000000003007211 */ /* 0x000fe200078f10ff */
[----:B------:R-:W-:-:S03]  /*6e70*/  FMUL.FTZ R3, R19, UR6 ;  /* 0x0000000613037c20 */ /* 0x000fc60008410000 */
[----:B------:R-:W-:Y:S01]  /*6e80*/  LEA.HI.SX32 R2, R0, R176, 0x1e ;  /* 0x000000b000027211 */ /* 0x000fe200078ff2ff */
[----:B------:R1:W1:Y:S01]  /*6e90*/  MUFU.TANH R60, R3 ;  /* 0x00000003003c7308 */ /* 0x0002620000002400 */
[----:B------:R-:W-:-:S04]  /*6ea0*/  MOV R0, UR18 ;  /* 0x0000001200007c02 */ /* 0x000fc80008000f00 */
[----:B------:R-:W-:-:S04]  /*6eb0*/  IADD3 R0, -R0, 0x1, R2 ;  /* 0x0000000100007810 */ /* 0x000fc80007ffe102 */
[----:B------:R-:W-:Y:S02]  /*6ec0*/  IADD3 R5, R0, UR26, R190 ;  /* 0x0000001a00057c10 */ /* 0x000fe4000fffe0be */
[----:B------:R-:W-:Y:S02]  /*6ed0*/  IADD3 R0, R37, R36, RZ ;  /* 0x0000002425007210 */ /* 0x000fe40007ffe0ff */
[C---:B------:R-:W-:Y:S02]  /*6ee0*/  VIADDMNMX R4, R5.reuse, R4, UR26, PT ;  /* 0x0000001a05047e46 */ /* 0x040fe4000b800104 */
[----:B------:R-:W-:Y:S01]  /*6ef0*/  VIMNMX R5, R5, UR26, PT ;  /* 0x0000001a05057c48 */ /* 0x000fe2000bfe0100 */
[----:B------:R-:W-:Y:S06]  /*6f00*/  BAR.SYNC.DEFER_BLOCKING 0x0 ;  /* 0x0000000000007b1d */ /* 0x000fec0000010000 */
[----:B-1234-:R-:W-:Y:S05]  /*6f10*/  @!P1 BRA `(.L_x_902) ;  /* 0x00000010008c9947 */ /* 0x01efea0003800000 */
[----:B------:R-:W-:Y:S05]  /*6f20*/  @!P0 BRA `(.L_x_903) ;  /* 0x0000000000fc8947 */ /* 0x000fea0003800000 */
[----:B------:R-:W1:Y:S01]  /*6f30*/  LDC R11, c[0x0][0x380] ;  /* 0x0000e000ff0b7b82 */ /* 0x000e620000000800 */
[----:B------:R-:W-:Y:S01]  /*6f40*/  UIADD3 UR6, UR19, -0x100, URZ ;  /* 0xffffff0013067890 */ /* 0x000fe2000fffe03f */
[----:B------:R-:W-:Y:S02]  /*6f50*/  IABS R7, UR19 ;  /* 0x0000001300077c13 */ /* 0x000fe40008000000 */
[----:B-1----:R-:W-:-:S04]  /*6f60*/  IABS R10, R11 ;  /* 0x0000000b000a7213 */ /* 0x002fc80000000000 */
[----:B------:R-:W1:Y:S08]  /*6f70*/  I2F.RP R2, R10 ;  /* 0x0000000a00027306 */ /* 0x000e700000209400 */
[----:B-1----:R-:W1:Y:S02]  /*6f80*/  MUFU.RCP R2, R2 ;  /* 0x0000000200027308 */ /* 0x002e640000001000 */
[----:B-1----:R-:W-:-:S06]  /*6f90*/  VIADD R2, R2, 0xffffffe ;  /* 0x0ffffffe02027836 */ /* 0x002fcc0000000000 */
[----:B------:R-:W1:Y:S02]  /*6fa0*/  F2I.FTZ.U32.TRUNC.NTZ R3, R2 ;  /* 0x0000000200037305 */ /* 0x000e64000021f000 */
[----:B-1----:R-:W-:-:S05]  /*6fb0*/  IMAD.MOV R2, RZ, RZ, -R3 ;  /* 0x000000ffff027224 */ /* 0x002fca00078e0a03 */
[----:B------:R-:W-:Y:S01]  /*6fc0*/  MOV R6, R2 ;  /* 0x0000000200067202 */ /* 0x000fe20000000f00 */
[----:B------:R-:W-:-:S04]  /*6fd0*/  IMAD.U32 R2, RZ, RZ, UR6 ;  /* 0x00000006ff027e24 */ /* 0x000fc8000f8e00ff */
[----:B------:R-:W-:Y:S01]  /*6fe0*/  IMAD R6, R6, R10, RZ ;  /* 0x0000000a06067224 */ /* 0x000fe200078e02ff */
[----:B------:R-:W-:Y:S02]  /*6ff0*/  IABS R8, R2 ;  /* 0x0000000200087213 */ /* 0x000fe40000000000 */
[----:B------:R-:W-:-:S05]  /*7000*/  MOV R2, RZ ;  /* 0x000000ff00027202 */ /* 0x000fca0000000f00 */
[----:B------:R-:W-:-:S04]  /*7010*/  IMAD.HI.U32 R2, R3, R6, R2 ;  /* 0x0000000603027227 */ /* 0x000fc800078e0002 */
[----:B------:R-:W-:Y:S02]  /*7020*/  IMAD.MOV.U32 R6, RZ, RZ, R8 ;  /* 0x000000ffff067224 */ /* 0x000fe400078e0008 */
[----:B------:R-:W-:-:S04]  /*7030*/  IMAD.HI.U32 R3, R2, R7, RZ ;  /* 0x0000000702037227 */ /* 0x000fc800078e00ff */
[----:B------:R-:W-:Y:S01]  /*7040*/  IMAD.HI.U32 R2, R2, R6, RZ ;  /* 0x0000000602027227 */ /* 0x000fe200078e00ff */
[----:B------:R-:W-:-:S03]  /*7050*/  IADD3 R8, -R3, RZ, RZ ;  /* 0x000000ff03087210 */ /* 0x000fc60007ffe1ff */
[----:B------:R-:W-:Y:S02]  /*7060*/  IMAD.MOV R9, RZ, RZ, -R2 ;  /* 0x000000ffff097224 */ /* 0x000fe400078e0a02 */
[C---:B------:R-:W-:Y:S02]  /*7070*/  IMAD R7, R10.reuse, R8, R7 ;  /* 0x000000080a077224 */ /* 0x040fe400078e0207 */
[----:B------:R-:W-:-:S03]  /*7080*/  IMAD R6, R10, R9, R6 ;  /* 0x000000090a067224 */ /* 0x000fc600078e0206 */
[C---:B------:R-:W-:Y:S02]  /*7090*/  ISETP.GT.U32.AND P2, PT, R10.reuse, R7, PT ;  /* 0x000000070a00720c */ /* 0x040fe40003f44070 */
[----:B------:R-:W-:-:S11]  /*70a0*/  ISETP.GT.U32.AND P3, PT, R10, R6, PT ;  /* 0x000000060a00720c */ /* 0x000fd60003f64070 */
[-C--:B------:R-:W-:Y:S02]  /*70b0*/  @!P2 IADD3 R7, R7, -R10.reuse, RZ ;  /* 0x8000000a0707a210 */ /* 0x080fe40007ffe0ff */
[----:B------:R-:W-:Y:S01]  /*70c0*/  @!P3 IMAD.IADD R6, R6, 0x1, -R10 ;  /* 0x000000010606b824 */ /* 0x000fe200078e0a0a */
[----:B------:R-:W-:Y:S01]  /*70d0*/  @!P2 IADD3 R3, R3, 0x1, RZ ;  /* 0x000000010303a810 */ /* 0x000fe20007ffe0ff */
[----:B------:R-:W-:Y:S01]  /*70e0*/  @!P3 VIADD R2, R2, 0x1 ;  /* 0x000000010202b836 */ /* 0x000fe20000000000 */
[-C--:B------:R-:W-:Y:S02]  /*70f0*/  ISETP.GE.U32.AND P6, PT, R7, R10.reuse, PT ;  /* 0x0000000a0700720c */ /* 0x080fe40003fc6070 */
[----:B------:R-:W-:Y:S02]  /*7100*/  ISETP.GE.U32.AND P5, PT, R6, R10, PT ;  /* 0x0000000a0600720c */ /* 0x000fe40003fa6070 */
[C---:B------:R-:W-:Y:S01]  /*7110*/  LOP3.LUT R6, R11.reuse, UR6, RZ, 0x3c, !PT ;  /* 0x000000060b067c12 */ /* 0x040fe2000f8e3cff */
[----:B------:R-:W-:Y:S01]  /*7120*/  ULDC.64 UR6, c[0x0][0x230] ;  /* 0x00008c0000067ab9 */ /* 0x000fe20000000a00 */
[----:B------:R-:W-:-:S02]  /*7130*/  LOP3.LUT R7, R11, UR19, RZ, 0x3c, !PT ;  /* 0x000000130b077c12 */ /* 0x000fc4000f8e3cff */
[----:B------:R-:W-:Y:S02]  /*7140*/  ISETP.GE.AND P2, PT, R6, RZ, PT ;  /* 0x000000ff0600720c */ /* 0x000fe40003f46270 */
[----:B------:R-:W-:Y:S02]  /*7150*/  ISETP.GE.AND P4, PT, R7, RZ, PT ;  /* 0x000000ff0700720c */ /* 0x000fe40003f86270 */
[----:B------:R-:W-:Y:S02]  /*7160*/  ISETP.NE.AND P3, PT, R11, RZ, PT ;  /* 0x000000ff0b00720c */ /* 0x000fe40003f65270 */
[----:B------:R-:W-:Y:S01]  /*7170*/  @P6 IADD3 R3, R3, 0x1, RZ ;  /* 0x0000000103036810 */ /* 0x000fe20007ffe0ff */
[----:B------:R-:W-:Y:S01]  /*7180*/  @P5 VIADD R2, R2, 0x1 ;  /* 0x0000000102025836 */ /* 0x000fe20000000000 */
[----:B------:R-:W-:-:S05]  /*7190*/  LOP3.LUT R6, RZ, R11, RZ, 0x33, !PT ;  /* 0x0000000bff067212 */ /* 0x000fca00078e33ff */
[----:B------:R-:W-:Y:S02]  /*71a0*/  @!P2 IMAD.MOV R2, RZ, RZ, -R2 ;  /* 0x000000ffff02a224 */ /* 0x000fe400078e0a02 */
[----:B------:R-:W-:-:S03]  /*71b0*/  @!P4 IADD3 R3, -R3, RZ, RZ ;  /* 0x000000ff0303c210 */ /* 0x000fc60007ffe1ff */
[C---:B------:R-:W-:Y:S02]  /*71c0*/  SEL R2, R6.reuse, R2, !P3 ;  /* 0x0000000206027207 */ /* 0x040fe40005800000 */
[----:B------:R-:W-:-:S03]  /*71d0*/  SEL R3, R6, R3, !P3 ;  /* 0x0000000306037207 */ /* 0x000fc60005800000 */
[----:B------:R-:W-:-:S04]  /*71e0*/  IMAD.WIDE R8, R2, 0x4, R196 ;  /* 0x0000000402087825 */ /* 0x000fc800078e02c4 */
[C---:B------:R-:W-:Y:S02]  /*71f0*/  IMAD.WIDE R6, R3.reuse, 0x4, R196 ;  /* 0x0000000403067825 */ /* 0x040fe400078e02c4 */
[----:B------:R-:W2:Y:S04]  /*7200*/  LDG.E R8, desc[UR22][R8.64] ;  /* 0x0000001608087981 */ /* 0x000ea8000c1e1900 */
[----:B------:R-:W2:Y:S01]  /*7210*/  LDG.E R6, desc[UR22][R6.64] ;  /* 0x0000001606067981 */ /* 0x000ea2000c1e1900 */
[----:B------:R-:W-:-:S05]  /*7220*/  IADD3 R2, R3, -R2, RZ ;  /* 0x8000000203027210 */ /* 0x000fca0007ffe0ff */
[----:B------:R-:W-:-:S05]  /*7230*/  IMAD R2, R2, R11, -0x100 ;  /* 0xffffff0002027424 */ /* 0x000fca00078e020b */
[----:B------:R-:W-:-:S05]  /*7240*/  SHF.R.S32.HI R3, RZ, 0x1f, R2 ;  /* 0x0000001fff037819 */ /* 0x000fca0000011402 */
[----:B------:R-:W-:Y:S02]  /*7250*/  IMAD R3, R3, UR12, RZ ;  /* 0x0000000c03037c24 */ /* 0x000fe4000f8e02ff */
[----:B--2---:R-:W-:Y:S02]  /*7260*/  IMAD.IADD R9, R8, 0x1, -R6 ;  /* 0x0000000108097824 */ /* 0x004fe400078e0a06 */
[----:B------:R-:W-:-:S03]  /*7270*/  IMAD.WIDE.U32 R6, R2, UR12, RZ ;  /* 0x0000000c02067c25 */ /* 0x000fc6000f8e00ff */
[----:B------:R-:W-:Y:S01]  /*7280*/  SHF.R.S32.HI R8, RZ, 0x1f, R9 ;  /* 0x0000001fff087819 */ /* 0x000fe20000011409 */
[----:B------:R-:W-:-:S04]  /*7290*/  IMAD R2, R2, UR13, R3 ;  /* 0x0000000d02027c24 */ /* 0x000fc8000f8e0203 */
[----:B------:R-:W-:Y:S01]  /*72a0*/  IMAD R8, R8, UR6, RZ ;  /* 0x0000000608087c24 */ /* 0x000fe2000f8e02ff */
[----:B------:R-:W-:Y:S01]  /*72b0*/  IADD3 R3, R7, R2, RZ ;  /* 0x0000000207037210 */ /* 0x000fe20007ffe0ff */
[----:B------:R-:W-:Y:S02]  /*72c0*/  IMAD.MOV.U32 R2, RZ, RZ, R6 ;  /* 0x000000ffff027224 */ /* 0x000fe400078e0006 */
[C---:B------:R-:W-:Y:S02]  /*72d0*/  IMAD R8, R9.reuse, UR7, R8 ;  /* 0x0000000709087c24 */ /* 0x040fe4000f8e0208 */
[----:B------:R-:W-:-:S04]  /*72e0*/  IMAD.WIDE.U32 R6, R9, UR6, R2 ;  /* 0x0000000609067c25 */ /* 0x000fc8000f8e0002 */
[----:B------:R-:W-:Y:S01]  /*72f0*/  IMAD.MOV.U32 R3, RZ, RZ, R6 ;  /* 0x000000ffff037224 */ /* 0x000fe200078e0006 */
[----:B------:R-:W-:Y:S01]  /*7300*/  IADD3 R2, R7, R8, RZ ;  /* 0x0000000807027210 */ /* 0x000fe20007ffe0ff */
[----:B------:R-:W-:Y:S06]  /*7310*/  BRA `(.L_x_904) ;  /* 0x0000000000107947 */ /* 0x000fec0003800000 */
.L_x_903:
[----:B------:R-:W-:-:S04]  /*7320*/  ULEA UR6, -UR12, URZ, 0x8 ;  /* 0x0000003f0c067291 */ /* 0x000fc8000f8e413f */
[----:B------:R-:W-:Y:S02]  /*7330*/  USHF.R.S32.HI UR7, URZ, 0x1f, UR6 ;  /* 0x0000001f3f077899 */ /* 0x000fe40008011406 */
[----:B------:R-:W-:-:S04]  /*7340*/  MOV R3, UR6 ;  /* 0x0000000600037c02 */ /* 0x000fc80008000f00 */
[----:B------:R-:W-:-:S07]  /*7350*/  MOV R2, UR7 ;  /* 0x0000000700027c02 */ /* 0x000fce0008000f00 */
.L_x_904:
        /* <DEDUP_REMOVED lines=11> */
[----:B------:R-:W-:Y:S01]  /*7410*/  IMAD.U32 R6, RZ, RZ, UR13 ;  /* 0x0000000dff067e24 */ /* 0x000fe2000f8e00ff */
[----:B------:R-:W-:Y:S01]  /*7420*/  @!P2 LEA R53, P3, R8, R38, 0x6 ;  /* 0x000000260835a211 */ /* 0x000fe200078630ff */
[----:B------:R-:W-:Y:S01]  /*7430*/  IMAD.U32 R8, RZ, RZ, UR13 ;  /* 0x0000000dff087e24 */ /* 0x000fe2000f8e00ff */
[-C--:B------:R-:W-:Y:S01]  /*7440*/  @!P2 LEA.HI.X R51, R10, R39.reuse, R9, 0x5, P4 ;  /* 0x000000270a33a211 */ /* 0x080fe200020f2c09 */
[----:B------:R-:W-:Y:S01]  /*7450*/  IMAD.U32 R9, RZ, RZ, UR12 ;  /* 0x0000000cff097e24 */ /* 0x000fe2000f8e00ff */
[----:B------:R-:W-:Y:S01]  /*7460*/  @!P2 LEA.HI.X R52, R7, R39, R6, 0x6, P3 ;  /* 0x000000270734a211 */ /* 0x000fe200018f3406 */
[----:B------:R-:W-:Y:S01]  /*7470*/  @!P2 IMAD.MOV.U32 R6, RZ, RZ, R38 ;  /* 0x000000ffff06a224 */ /* 0x000fe200078e0026 */
[----:B------:R-:W-:Y:S01]  /*7480*/  VOTEU.ALL UP0, P2 ;  /* 0x00000000003f7886 */ /* 0x000fe20001000000 */
[----:B------:R-:W-:Y:S01]  /*7490*/  @!P2 IMAD.MOV.U32 R7, RZ, RZ, R39 ;  /* 0x000000ffff07a224 */ /* 0x000fe200078e0027 */
[----:B------:R-:W1:Y:S01]  /*74a0*/  @!P2 LDC.64 R30, c[0x0][0x218] ;  /* 0x00008600ff1eab82 */ /* 0x000e620000000a00 */
[----:B------:R-:W-:Y:S01]  /*74b0*/  IMAD.U32 R16, RZ, RZ, UR12 ;  /* 0x0000000cff107e24 */ /* 0x000fe2000f8e00ff */
[----:B------:R2:W-:Y:S01]  /*74c0*/  @P2 STS.128 [R241+0x2000], RZ ;  /* 0x002000fff1002388 */ /* 0x0005e20000000c00 */
[----:B------:R-:W-:Y:S01]  /*74d0*/  @!P2 IMAD.WIDE.U32 R20, R20, 0x30, R6 ;  /* 0x000000301414a825 */ /* 0x000fe200078e0006 */
[----:B------:R-:W-:-:S02]  /*74e0*/  @!UP0 UIMAD UR6, UR13, 0x30, URZ ;  /* 0x000000300d0688a4 */ /* 0x000fc4000f8e023f */
[----:B------:R-:W-:Y:S01]  /*74f0*/  @!UP0 UIMAD UR21, UR13, 0x50, URZ ;  /* 0x000000500d1588a4 */ /* 0x000fe2000f8e023f */
[----:B------:R-:W-:Y:S01]  /*7500*/  @!P2 IMAD.WIDE.U32 R18, R18, 0x50, R6 ;  /* 0x000000501212a825 */ /* 0x000fe200078e0006 */
[----:B------:R-:W-:Y:S01]  /*7510*/  @!P2 IADD3 R20, P4, R3, R20, RZ ;  /* 0x000000140314a210 */ /* 0x000fe20007f9e0ff */
[----:B------:R-:W-:Y:S01]  /*7520*/  @!UP0 UIMAD UR7, UR13, 0x60, URZ ;  /* 0x000000600d0788a4 */ /* 0x000fe2000f8e023f */
[----:B------:R-:W3:Y:S01]  /*7530*/  @!P2 LDC.64 R32, c[0x0][0x218] ;  /* 0x00008600ff20ab82 */ /* 0x000ee20000000a00 */
[----:B------:R-:W-:Y:S01]  /*7540*/  IMAD.U32 R6, RZ, RZ, UR12 ;  /* 0x0000000cff067e24 */ /* 0x000fe2000f8e00ff */
[----:B------:R-:W-:Y:S01]  /*7550*/  @!P2 IADD3.X R41, R2, UR6, R21, P4, !PT ;  /* 0x000000060229ac10 */ /* 0x000fe2000a7fe415 */
[----:B------:R-:W-:Y:S01]  /*7560*/  IMAD.U32 R14, RZ, RZ, UR12 ;  /* 0x0000000cff0e7e24 */ /* 0x000fe2000f8e00ff */
[----:B------:R-:W-:Y:S01]  /*7570*/  @!UP0 UIMAD UR6, UR13, 0x70, URZ ;  /* 0x000000700d0688a4 */ /* 0x000fe2000f8e023f */
[----:B------:R-:W-:Y:S01]  /*7580*/  IMAD.U32 R12, RZ, RZ, UR12 ;  /* 0x0000000cff0c7e24 */ /* 0x000fe2000f8e00ff */
[----:B------:R-:W-:Y:S01]  /*7590*/  @!P2 LEA R54, P3, R6, R38, 0x7 ;  /* 0x000000260636a211 */ /* 0x000fe200078638ff */
[----:B------:R-:W-:Y:S01]  /*75a0*/  @!P2 IMAD.MOV.U32 R6, RZ, RZ, R38 ;  /* 0x000000ffff06a224 */ /* 0x000fe200078e0026 */
[----:B------:R-:W-:Y:S01]  /*75b0*/  @!UP0 UIMAD UR26, UR13, 0x90, URZ ;  /* 0x000000900d1a88a4 */ /* 0x000fe2000f8e023f */
[----:B------:R-:W-:Y:S01]  /*75c0*/  IMAD.U32 R22, RZ, RZ, UR12 ;  /* 0x0000000cff167e24 */ /* 0x000fe2000f8e00ff */
[----:B------:R-:W-:Y:S01]  /*75d0*/  @!P2 LEA.HI.X R55, R9, R39, R8, 0x7, P3 ;  /* 0x000000270937a211 */ /* 0x000fe200018f3c08 */
[----:B------:R-:W-:Y:S01]  /*75e0*/  IMAD.U32 R8, RZ, RZ, UR12 ;  /* 0x0000000cff087e24 */ /* 0x000fe2000f8e00ff */
[----:B------:R-:W-:Y:S01]  /*75f0*/  @!P2 IADD3 R18, P3, R3, R18, RZ ;  /* 0x000000120312a210 */ /* 0x000fe20007f7e0ff */
[----:B------:R-:W-:-:S03]  /*7600*/  @!P2 IMAD.WIDE.U32 R16, R16, 0x60, R6 ;  /* 0x000000601010a825 */ /* 0x000fc600078e0006 */
[----:B------:R-:W-:Y:S01]  /*7610*/  @!P2 IADD3.X R19, R2, UR21, R19, P3, !PT ;  /* 0x000000150213ac10 */ /* 0x000fe20009ffe413 */
[--C-:B------:R-:W-:Y:S01]  /*7620*/  @!P2 IMAD.WIDE.U32 R14, R14, 0x70, R6.reuse ;  /* 0x000000700e0ea825 */ /* 0x100fe200078e0006 */
[C---:B------:R-:W-:Y:S01]  /*7630*/  @!P2 IADD3 R28, P4, R3.reuse, R16, RZ ;  /* 0x00000010031ca210 */ /* 0x040fe20007f9e0ff */
[----:B------:R-:W-:Y:S02]  /*7640*/  @!UP0 UIMAD UR21, UR13, 0xa0, URZ ;  /* 0x000000a00d1588a4 */ /* 0x000fe4000f8e023f */
[----:B------:R-:W-:Y:S01]  /*7650*/  @!P2 IMAD.WIDE.U32 R12, R12, 0x90, R6 ;  /* 0x000000900c0ca825 */ /* 0x000fe200078e0006 */
[C---:B------:R-:W-:Y:S02]  /*7660*/  @!P2 IADD3 R21, P3, R3.reuse, R14, RZ ;  /* 0x0000000e0315a210 */ /* 0x040fe40007f7e0ff */
[----:B------:R-:W-:Y:S01]  /*7670*/  @!P2 IADD3.X R43, R2, UR7, R17, P4, !PT ;  /* 0x00000007022bac10 */ /* 0x000fe2000a7fe411 */
[----:B------:R-:W-:Y:S01]  /*7680*/  @!P2 IMAD.WIDE.U32 R10, R10, 0xa0, R6 ;  /* 0x000000a00a0aa825 */ /* 0x000fe200078e0006 */
[----:B------:R-:W-:Y:S01]  /*7690*/  @!P2 IADD3.X R42, R2, UR6, R15, P3, !PT ;  /* 0x00000006022aac10 */ /* 0x000fe20009ffe40f */
[----:B------:R-:W-:Y:S01]  /*76a0*/  @!UP0 UIMAD UR6, UR13, 0xc0, URZ ;  /* 0x000000c00d0688a4 */ /* 0x000fe2000f8e023f */
[----:B------:R-:W4:Y:S01]  /*76b0*/  @!P2 LDC.64 R16, c[0x0][0x218] ;  /* 0x00008600ff10ab82 */ /* 0x000f220000000a00 */
[----:B------:R-:W-:Y:S01]  /*76c0*/  @!P2 IMAD.WIDE.U32 R8, R8, 0xb0, R6 ;  /* 0x000000b00808a825 */ /* 0x000fe200078e0006 */
[----:B------:R-:W-:Y:S01]  /*76d0*/  @!UP0 UIMAD UR7, UR13, 0xb0, URZ ;  /* 0x000000b00d0788a4 */ /* 0x000fe2000f8e023f */
[----:B------:R-:W-:-:S02]  /*76e0*/  @!P2 IADD3 R36, P5, R3, R10, RZ ;  /* 0x0000000a0324a210 */ /* 0x000fc40007fbe0ff */
[----:B------:R-:W-:Y:S01]  /*76f0*/  @!P2 IMAD.WIDE.U32 R6, R22, 0xc0, R6 ;  /* 0x000000c01606a825 */ /* 0x000fe200078e0006 */
[C---:B------:R-:W-:Y:S02]  /*7700*/  @!P2 IADD3 R37, P4, R3.reuse, R8, RZ ;  /* 0x000000080325a210 */ /* 0x040fe40007f9e0ff */
[C---:B------:R-:W-:Y:S01]  /*7710*/  @!P2 IADD3.X R48, R2.reuse, UR21, R11, P5, !PT ;  /* 0x000000150230ac10 */ /* 0x040fe2000affe40b */
[----:B------:R-:W-:Y:S01]  /*7720*/  IMAD.U32 R24, RZ, RZ, UR12 ;  /* 0x0000000cff187e24 */ /* 0x000fe2000f8e00ff */
[C---:B------:R-:W-:Y:S01]  /*7730*/  @!P2 IADD3 R40, P3, R3.reuse, R6, RZ ;  /* 0x000000060328a210 */ /* 0x040fe20007f7e0ff */
[----:B------:R-:W-:Y:S01]  /*7740*/  @!P2 IMAD.MOV.U32 R22, RZ, RZ, R38 ;  /* 0x000000ffff16a224 */ /* 0x000fe200078e0026 */
[C---:B------:R-:W-:Y:S01]  /*7750*/  @!P2 IADD3.X R46, R2.reuse, UR7, R9, P4, !PT ;  /* 0x00000007022eac10 */ /* 0x040fe2000a7fe409 */
[----:B------:R-:W-:Y:S01]  /*7760*/  @!P2 IMAD.MOV.U32 R23, RZ, RZ, R39 ;  /* 0x000000ffff17a224 */ /* 0x000fe200078e0027 */
[----:B------:R-:W-:Y:S01]  /*7770*/  @!P2 IADD3.X R50, R2, UR6, R7, P3, !PT ;  /* 0x000000060232ac10 */ /* 0x000fe20009ffe407 */
[----:B------:R-:W-:Y:S01]  /*7780*/  IMAD.U32 R26, RZ, RZ, UR12 ;  /* 0x0000000cff1a7e24 */ /* 0x000fe2000f8e00ff */
[C---:B------:R-:W-:Y:S01]  /*7790*/  @!P2 IADD3 R7, P3, R3.reuse, R38, RZ ;  /* 0x000000260307a210 */ /* 0x040fe20007f7e0ff */
[--C-:B------:R-:W-:Y:S01]  /*77a0*/  @!P2 IMAD.WIDE.U32 R24, R24, 0xd0, R22.reuse ;  /* 0x000000d01818a825 */ /* 0x100fe200078e0016 */
[----:B------:R-:W-:Y:S01]  /*77b0*/  @!UP0 UIMAD UR6, UR13, 0xe0, URZ ;  /* 0x000000e00d0688a4 */ /* 0x000fe2000f8e023f */
[----:B------:R-:W5:Y:S01]  /*77c0*/  @!P2 LDC.64 R14, c[0x0][0x218] ;  /* 0x00008600ff0eab82 */ /* 0x000f620000000a00 */
[----:B------:R-:W-:Y:S01]  /*77d0*/  @!UP0 UIMAD UR7, UR13, 0xd0, URZ ;  /* 0x000000d00d0788a4 */ /* 0x000fe2000f8e023f */
[----:B------:R-:W-:Y:S01]  /*77e0*/  @!P2 IMAD.WIDE.U32 R22, R26, 0xe0, R22 ;  /* 0x000000e01a16a825 */ /* 0x000fe200078e0016 */
[----:B------:R-:W-:-:S02]  /*77f0*/  @!P2 IADD3 R34, P4, R3, R24, RZ ;  /* 0x000000180322a210 */ /* 0x000fc40007f9e0ff */
[C---:B------:R-:W-:Y:S01]  /*7800*/  @!P2 IADD3 R29, P6, R3.reuse, R12, RZ ;  /* 0x0000000c031da210 */ /* 0x040fe20007fde0ff */
[C---:B------:R-:W-:Y:S01]  /*7810*/  @!P2 IMAD.X R8, R2.reuse, 0x1, R39, P3 ;  /* 0x000000010208a824 */ /* 0x040fe200018e0627 */
[C---:B------:R-:W-:Y:S01]  /*7820*/  @!P2 IADD3 R35, P3, R3.reuse, R22, RZ ;  /* 0x000000160323a210 */ /* 0x040fe20007f7e0ff */
[----:B------:R-:W2:Y:S01]  /*7830*/  @!P2 LDC.64 R26, c[0x0][0x218] ;  /* 0x00008600ff1aab82 */ /* 0x000ea20000000a00 */
[C---:B------:R-:W-:Y:S02]  /*7840*/  @!P2 IADD3.X R47, R2.reuse, UR7, R25, P4, !PT ;  /* 0x00000007022fac10 */ /* 0x040fe4000a7fe419 */
[C---:B------:R-:W-:Y:S02]  /*7850*/  @!P2 IADD3.X R44, R2.reuse, UR6, R23, P3, !PT ;  /* 0x00000006022cac10 */ /* 0x040fe40009ffe417 */
[----:B------:R-:W-:Y:S02]  /*7860*/  @!P2 IADD3 R11, P3, R3, R49, RZ ;  /* 0x00000031030ba210 */ /* 0x000fe40007f7e0ff */
[C---:B------:R-:W-:Y:S01]  /*7870*/  @!P2 IADD3.X R45, R2.reuse, UR26, R13, P6, !PT ;  /* 0x0000001a022dac10 */ /* 0x040fe2000b7fe40d */
[----:B------:R-:W5:Y:S02]  /*7880*/  @!P2 LDC.64 R24, c[0x0][0x218] ;  /* 0x00008600ff18ab82 */ /* 0x000f640000000a00 */
[----:B------:R-:W-:Y:S01]  /*7890*/  @!P2 IMAD.X R13, R2, 0x1, R51, P3 ;  /* 0x00000001020da824 */ /* 0x000fe200018e0633 */
[----:B---3--:R-:W-:-:S04]  /*78a0*/  @!P2 LEA R10, P3, R11, R32, 0x1 ;  /* 0x000000200b0aa211 */ /* 0x008fc800078608ff */
[----:B------:R-:W-:Y:S01]  /*78b0*/  @!P2 LEA.HI.X R11, R11, R33, R13, 0x1, P3 ;  /* 0x000000210b0ba211 */ /* 0x000fe200018f0c0d */
[----:B------:R-:W3:Y:S01]  /*78c0*/  @!P2 LDC.64 R22, c[0x0][0x218] ;  /* 0x00008600ff16ab82 */ /* 0x000ee20000000a00 */
[----:B--2---:R-:W-:-:S04]  /*78d0*/  @!P2 LEA R6, P5, R7, R26, 0x1 ;  /* 0x0000001a0706a211 */ /* 0x004fc800078a08ff */
[----:B------:R-:W-:-:S03]  /*78e0*/  @!P2 LEA.HI.X R7, R7, R27, R8, 0x1, P5 ;  /* 0x0000001b0707a211 */ /* 0x000fc600028f0c08 */
[----:B------:R-:W2:Y:S01]  /*78f0*/  @!P2 LDC.64 R26, c[0x0][0x218] ;  /* 0x00008600ff1aab82 */ /* 0x000ea20000000a00 */
[----:B------:R-:W-:Y:S01]  /*7900*/  @!P2 IADD3 R9, P5, P4, R3, UR15, R38 ;  /* 0x0000000f0309ac10 */ /* 0x000fe2000fcbe026 */
[----:B------:R-:W-:Y:S01]  /*7910*/  @!PT LDS RZ, [RZ] ;  /* 0x00000000fffff984 */ /* 0x000fe20000000800 */
[----:B------:R-:W-:Y:S01]  /*7920*/  @!PT LDS RZ, [RZ] ;  /* 0x00000000fffff984 */ /* 0x000fe20000000800 */
[----:B------:R-:W-:Y:S01]  /*7930*/  @!PT LDS RZ, [RZ] ;  /* 0x00000000fffff984 */ /* 0x000fe20000000800 */
[----:B------:R4:W-:Y:S03]  /*7940*/  @!P2 LDGSTS.E.BYPASS.LTC128B.128 [R241+0x2000], desc[UR22][R6.64] ;  /* 0x0200000006f1afae */ /* 0x0009e6000b901d56 */
[----:B------:R-:W-:Y:S02]  /*7950*/  @!P2 IADD3.X R12, R2, UR14, R39, P5, P4 ;  /* 0x0000000e020cac10 */ /* 0x000fe4000afe8427 */
[C---:B-1----:R-:W-:Y:S01]  /*7960*/  @!P2 LEA R8, P4, R9.reuse, R30, 0x1 ;  /* 0x0000001e0908a211 */ /* 0x042fe200078808ff */
[----:B------:R1:W-:Y:S03]  /*7970*/  @P2 STS.128 [R241+0x2800], RZ ;  /* 0x002800fff1002388 */ /* 0x0003e60000000c00 */
[----:B------:R-:W-:-:S02]  /*7980*/  @!P2 LEA.HI.X R9, R9, R31, R12, 0x1, P4 ;  /* 0x0000001f0909a211 */ /* 0x000fc400020f0c0c */
[----:B------:R-:W-:-:S03]  /*7990*/  @!P2 IADD3 R12, P3, R3, R53, RZ ;  /* 0x00000035030ca210 */ /* 0x000fc60007f7e0ff */
        /* <DEDUP_REMOVED lines=10> */
[----:B----4-:R-:W-:-:S04]  /*7a40*/  @!P2 LEA R6, P4, R20, R16, 0x1 ;  /* 0x000000101406a211 */ /* 0x010fc800078808ff */
[----:B------:R-:W-:Y:S02]  /*7a50*/  @!P2 LEA.HI.X R7, R20, R17, R41, 0x1, P4 ;  /* 0x000000111407a211 */ /* 0x000fe400020f0c29 */
[----:B------:R-:W4:Y:S03]  /*7a60*/  @!P2 LDC.64 R16, c[0x0][0x218] ;  /* 0x00008600ff10ab82 */ /* 0x000f260000000a00 */
[----:B------:R-:W-:Y:S01]  /*7a70*/  @!PT LDS RZ, [RZ] ;  /* 0x00000000fffff984 */ /* 0x000fe20000000800 */
[----:B------:R-:W-:Y:S01]  /*7a80*/  @!PT LDS RZ, [RZ] ;  /* 0x00000000fffff984 */ /* 0x000fe20000000800 */
[----:B------:R-:W-:Y:S01]  /*7a90*/  @!PT LDS RZ, [RZ] ;  /* 0x00000000fffff984 */ /* 0x000fe20000000800 */
[----:B------:R2:W-:Y:S01]  /*7aa0*/  @!P2 LDGSTS.E.BYPASS.LTC128B.128 [R241+0x3800], desc[UR22][R6.64] ;  /* 0x0380000006f1afae */ /* 0x0005e2000b901d56 */
[----:B-----5:R-:W-:Y:S01]  /*7ab0*/  @!P2 IMAD.X R9, R2, 0x1, R52, P3 ;  /* 0x000000010209a824 */ /* 0x020fe200018e0634 */
[C---:B------:R-:W-:Y:S02]  /*7ac0*/  @!P2 LEA R8, P3, R12.reuse, R14, 0x1 ;  /* 0x0000000e0c08a211 */ /* 0x040fe400078608ff */
[----:B------:R1:W-:Y:S02]  /*7ad0*/  @P2 STS.128 [R241+0x4000], RZ ;  /* 0x004000fff1002388 */ /* 0x0003e40000000c00 */
[----:B------:R-:W-:-:S02]  /*7ae0*/  @!P2 LEA.HI.X R9, R12, R15, R9, 0x1, P3 ;  /* 0x0000000f0c09a211 */ /* 0x000fc400018f0c09 */
[----:B------:R-:W5:Y:S01]  /*7af0*/  @!P2 LDC.64 R14, c[0x0][0x218] ;  /* 0x00008600ff0eab82 */ /* 0x000f620000000a00 */
[C---:B---3--:R-:W-:Y:S02]  /*7b00*/  @!P2 LEA R10, P4, R28.reuse, R22, 0x1 ;  /* 0x000000161c0aa211 */ /* 0x048fe400078808ff */
[----:B------:R-:W-:Y:S01]  /*7b10*/  @!PT LDS RZ, [RZ] ;  /* 0x00000000fffff984 */ /* 0x000fe20000000800 */
[----:B------:R-:W-:Y:S01]  /*7b20*/  @!PT LDS RZ, [RZ] ;  /* 0x00000000fffff984 */ /* 0x000fe20000000800 */
[----:B------:R-:W-:Y:S01]  /*7b30*/  @!PT LDS RZ, [RZ] ;  /* 0x00000000fffff984 */ /* 0x000fe20000000800 */
[----:B------:R-:W-:Y:S02]  /*7b40*/  @!P2 LDGSTS.E.BYPASS.LTC128B.128 [R241+0x4000], desc[UR22][R8.64] ;  /* 0x0400000008f1afae */ /* 0x000fe4000b901d56 */
[----:B------:R-:W-:Y:S02]  /*7b50*/  @!P2 LEA.HI.X R11, R28, R23, R43, 0x1, P4 ;  /* 0x000000171c0ba211 */ /* 0x000fe400020f0c2b */
[----:B------:R1:W-:Y:S01]  /*7b60*/  @P2 STS.128 [R241+0x4800], RZ ;  /* 0x004800fff1002388 */ /* 0x0003e20000000c00 */
[----:B------:R-:W3:Y:S01]  /*7b70*/  @!P2 LDC.64 R22, c[0x0][0x218] ;  /* 0x00008600ff16ab82 */ /* 0x000ee20000000a00 */
[----:B--2---:R-:W-:-:S04]  /*7b80*/  @!P2 LEA R6, P3, R18, R26, 0x1 ;  /* 0x0000001a1206a211 */ /* 0x004fc800078608ff */
[----:B------:R-:W-:Y:S02]  /*7b90*/  @!P2 LEA.HI.X R7, R18, R27, R19, 0x1, P3 ;  /* 0x0000001b1207a211 */ /* 0x000fe400018f0c13 */
[C---:B------:R-:W-:Y:S01]  /*7ba0*/  @!P2 LEA R12, P3, R21.reuse, R24, 0x1 ;  /* 0x00000018150ca211 */ /* 0x040fe200078608ff */
[----:B------:R-:W2:Y:S02]  /*7bb0*/  @!P2 LDC.64 R18, c[0x0][0x218] ;  /* 0x00008600ff12ab82 */ /* 0x000ea40000000a00 */
[----:B------:R-:W-:Y:S01]  /*7bc0*/  @!PT LDS RZ, [RZ] ;  /* 0x00000000fffff984 */ /* 0x000fe20000000800 */
[----:B------:R-:W-:Y:S01]  /*7bd0*/  @!PT LDS RZ, [RZ] ;  /* 0x00000000fffff984 */ /* 0x000fe20000000800 */
[----:B------:R-:W-:Y:S01]  /*7be0*/  @!PT LDS RZ, [RZ] ;  /* 0x00000000fffff984 */ /* 0x000fe20000000800 */
[----:B------:R1:W-:Y:S01]  /*7bf0*/  @!P2 LDGSTS.E.BYPASS.LTC128B.128 [R241+0x4800], desc[UR22][R6.64] ;  /* 0x0480000006f1afae */ /* 0x0003e2000b901d56 */
[----:B------:R-:W-:-:S03]  /*7c00*/  @!P2 LEA.HI.X R13, R21, R25, R42, 0x1, P3 ;  /* 0x00000019150da211 */ /* 0x000fc600018f0c2a */
[----:B------:R1:W-:Y:S02]  /*7c10*/  @P2 STS.128 [R241+0x5000], RZ ;  /* 0x005000fff1002388 */ /* 0x0003e40000000c00 */
[----:B------:R-:W3:Y:S02]  /*7c20*/  @!P2 LDC.64 R26, c[0x0][0x218] ;  /* 0x00008600ff1aab82 */ /* 0x000ee40000000a00 */
[----:B------:R-:W-:Y:S01]  /*7c30*/  @!PT LDS RZ, [RZ] ;  /* 0x00000000fffff984 */ /* 0x000fe20000000800 */
[----:B------:R-:W-:Y:S01]  /*7c40*/  @!PT LDS RZ, [RZ] ;  /* 0x00000000fffff984 */ /* 0x000fe20000000800 */
[----:B------:R-:W-:Y:S01]  /*7c50*/  @!PT LDS RZ, [RZ] ;  /* 0x00000000fffff984 */ /* 0x000fe20000000800 */
[----:B------:R-:W-:Y:S04]  /*7c60*/  @!P2 LDGSTS.E.BYPASS.LTC128B.128 [R241+0x5000], desc[UR22][R10.64] ;  /* 0x050000000af1afae */ /* 0x000fe8000b901d56 */
[----:B------:R2:W-:Y:S02]  /*7c70*/  @P2 STS.128 [R241+0x5800], RZ ;  /* 0x005800fff1002388 */ /* 0x0005e40000000c00 */
[----:B------:R-:W3:Y:S02]  /*7c80*/  @!P2 LDC.64 R20, c[0x0][0x218] ;  /* 0x00008600ff14ab82 */ /* 0x000ee40000000a00 */
[----:B------:R-:W-:Y:S01]  /*7c90*/  @!PT LDS RZ, [RZ] ;  /* 0x00000000fffff984 */ /* 0x000fe20000000800 */
[----:B------:R-:W-:Y:S01]  /*7ca0*/  @!PT LDS RZ, [RZ] ;  /* 0x00000000fffff984 */ /* 0x000fe20000000800 */
[----:B------:R-:W-:Y:S01]  /*7cb0*/  @!PT LDS RZ, [RZ] ;  /* 0x00000000fffff984 */ /* 0x000fe20000000800 */
[----:B------:R3:W-:Y:S04]  /*7cc0*/  @!P2 LDGSTS.E.BYPASS.LTC128B.128 [R241+0x5800], desc[UR22][R12.64] ;  /* 0x058000000cf1afae */ /* 0x0007e8000b901d56 */
[----:B------:R2:W-:Y:S02]  /*7cd0*/  @P2 STS.128 [R241+0x6000], RZ ;  /* 0x006000fff1002388 */ /* 0x0005e40000000c00 */
[----:B------:R-:W3:Y:S01]  /*7ce0*/  @!P2 LDC.64 R24, c[0x0][0x218] ;  /* 0x00008600ff18ab82 */ /* 0x000ee20000000a00 */
[----:B-1----:R-:W-:-:S05]  /*7cf0*/  @!P2 IADD3 R6, P3, R3, R54, RZ ;  /* 0x000000360306a210 */ /* 0x002fca0007f7e0ff */
[----:B------:R-:W-:Y:S01]  /*7d00*/  @!P2 IMAD.X R7, R2, 0x1, R55, P3 ;  /* 0x000000010207a824 */ /* 0x000fe200018e0637 */
[----:B----4-:R-:W-:-:S04]  /*7d10*/  @!P2 LEA R8, P3, R6, R16, 0x1 ;  /* 0x000000100608a211 */ /* 0x010fc800078608ff */
[----:B------:R-:W-:Y:S02]  /*7d20*/  @!P2 LEA.HI.X R9, R6, R17, R7, 0x1, P3 ;  /* 0x000000110609a211 */ /* 0x000fe400018f0c07 */
[C---:B-----5:R-:W-:Y:S02]  /*7d30*/  @!P2 LEA R6, P3, R29.reuse, R14, 0x1 ;  /* 0x0000000e1d06a211 */ /* 0x060fe400078608ff */
[C---:B--2---:R-:W-:Y:S01]  /*7d40*/  @!P2 LEA R14, P4, R36.reuse, R18, 0x1 ;  /* 0x00000012240ea211 */ /* 0x044fe200078808ff */
[----:B------:R-:W-:Y:S01]  /*7d50*/  @!PT LDS RZ, [RZ] ;  /* 0x00000000fffff984 */ /* 0x000fe20000000800 */
[----:B------:R-:W-:Y:S01]  /*7d60*/  @!PT LDS RZ, [RZ] ;  /* 0x00000000fffff984 */ /* 0x000fe20000000800 */
[----:B------:R-:W-:Y:S01]  /*7d70*/  @!PT LDS RZ, [RZ] ;  /* 0x00000000fffff984 */ /* 0x000fe20000000800 */
[----:B------:R1:W-:Y:S01]  /*7d80*/  @!P2 LDGSTS.E.BYPASS.LTC128B.128 [R241+0x6000], desc[UR22][R8.64] ;  /* 0x0600000008f1afae */ /* 0x0003e2000b901d56 */
[----:B------:R-:W-:Y:S02]  /*7d90*/  @!P2 LEA.HI.X R7, R29, R15, R45, 0x1, P3 ;  /* 0x0000000f1d07a211 */ /* 0x000fe400018f0c2d */
[----:B---3--:R-:W-:Y:S01]  /*7da0*/  @!P2 LEA R12, P3, R37, R26, 0x1 ;  /* 0x0000001a250ca211 */ /* 0x008fe200078608ff */
[----:B------:R2:W-:Y:S01]  /*7db0*/  @P2 STS.128 [R241+0x6800], RZ ;  /* 0x006800fff1002388 */ /* 0x0005e20000000c00 */
[----:B------:R-:W-:-:S02]  /*7dc0*/  @!P2 LEA.HI.X R15, R36, R19, R48, 0x1, P4 ;  /* 0x00000013240fa211 */ /* 0x000fc400020f0c30 */
[C---:B------:R-:W-:Y:S01]  /*7dd0*/  @!P2 LEA R10, P5, R40.reuse, R20, 0x1 ;  /* 0x00000014280aa211 */ /* 0x040fe200078a08ff */
[----:B------:R-:W-:Y:S01]  /*7de0*/  @!PT LDS RZ, [RZ] ;  /* 0x00000000fffff984 */ /* 0x000fe20000000800 */
[----:B------:R-:W-:Y:S01]  /*7df0*/  @!PT LDS RZ, [RZ] ;  /* 0x00000000fffff984 */ /* 0x000fe20000000800 */
[----:B------:R-:W-:Y:S01]  /*7e00*/  @!PT LDS RZ, [RZ] ;  /* 0x00000000fffff984 */ /* 0x000fe20000000800 */
[----:B------:R3:W-:Y:S01]  /*7e10*/  @!P2 LDGSTS.E.BYPASS.LTC128B.128 [R241+0x6800], desc[UR22][R6.64] ;  /* 0x0680000006f1afae */ /* 0x0007e2000b901d56 */
[----:B------:R-:W-:Y:S02]  /*7e20*/  @!P2 LEA.HI.X R13, R37, R27, R46, 0x1, P3 ;  /* 0x0000001b250da211 */ /* 0x000fe400018f0c2e */
[----:B------:R-:W-:Y:S01]  /*7e30*/  @!P2 LEA.HI.X R11, R40, R21, R50, 0x1, P5 ;  /* 0x00000015280ba211 */ /* 0x000fe200028f0c32 */
        /* <DEDUP_REMOVED lines=9> */
[----:B------:R2:W-:Y:S01]  /*7ed0*/  @!P2 LDGSTS.E.BYPASS.LTC128B.128 [R241+0x7800], desc[UR22][R12.64] ;  /* 0x078000000cf1afae */ /* 0x0005e2000b901d56 */
[----:B-1----:R-:W-:-:S03]  /*7ee0*/  @!P2 LEA R8, P4, R34, R22, 0x1 ;  /* 0x000000162208a211 */ /* 0x002fc600078808ff */
[----:B------:R2:W-:Y:S01]  /*7ef0*/  @P2 STS.128 [R241+0x8000], RZ ;  /* 0x008000fff1002388 */ /* 0x0005e20000000c00 */
[----:B------:R-:W-:-:S03]  /*7f00*/  @!P2 LEA.HI.X R9, R34, R23, R47, 0x1, P4 ;  /* 0x000000172209a211 */ /* 0x000fc600020f0c2f */
[----:B------:R-:W-:Y:S01]  /*7f10*/  @!PT LDS RZ, [RZ] ;  /* 0x00000000fffff984 */ /* 0x000fe20000000800 */
[----:B------:R-:W-:Y:S01]  /*7f20*/  @!PT LDS RZ, [RZ] ;  /* 0x00000000fffff984 */ /* 0x000fe20000000800 */
[----:B------:R-:W-:Y:S01]  /*7f30*/  @!PT LDS RZ, [RZ] ;  /* 0x00000000fffff984 */ /* 0x000fe20000000800 */
[----:B------:R2:W-:Y:S01]  /*7f40*/  @!P2 LDGSTS.E.BYPASS.LTC128B.128 [R241+0x8000], desc[UR22][R10.64] ;  /* 0x080000000af1afae */ /* 0x0005e2000b901d56 */
[----:B---3--:R-:W-:-:S03]  /*7f50*/  @!P2 LEA R6, P3, R35, R24, 0x1 ;  /* 0x000000182306a211 */ /* 0x008fc600078608ff */
[----:B------:R2:W-:Y:S01]  /*7f60*/  @P2 STS.128 [R241+0x8800], RZ ;  /* 0x008800fff1002388 */ /* 0x0005e20000000c00 */
[----:B------:R-:W-:-:S03]  /*7f70*/  @!P2 LEA.HI.X R7, R35, R25, R44, 0x1, P3 ;  /* 0x000000192307a211 */ /* 0x000fc600018f0c2c */
        /* <DEDUP_REMOVED lines=11> */
[----:B--2---:R-:W-:Y:S01]  /*8030*/  IMAD.U32 R8, RZ, RZ, UR12 ;  /* 0x0000000cff087e24 */ /* 0x004fe2000f8e00ff */
[----:B------:R-:W-:Y:S01]  /*8040*/  UIMAD UR21, UR13, 0xf0, URZ ;  /* 0x000000f00d1578a4 */ /* 0x000fe2000f8e023f */
[----:B------:R-:W-:Y:S01]  /*8050*/  IMAD.MOV.U32 R6, RZ, RZ, R38 ;  /* 0x000000ffff067224 */ /* 0x000fe200078e0026 */
[----:B------:R-:W-:Y:S01]  /*8060*/  ULDC.64 UR6, c[0x0][0x218] ;  /* 0x0000860000067ab9 */ /* 0x000fe20000000a00 */
[----:B------:R-:W-:Y:S02]  /*8070*/  IMAD.MOV.U32 R7, RZ, RZ, R39 ;  /* 0x000000ffff077224 */ /* 0x000fe400078e0027 */
[----:B------:R-:W-:-:S03]  /*8080*/  IMAD.WIDE.U32 R6, R8, 0xf0, R6 ;  /* 0x000000f008067825 */ /* 0x000fc600078e0006 */
        /* <DEDUP_REMOVED lines=8> */
.L_x_906:
[----:B------:R-:W-:Y:S05]  /*8110*/  BSYNC B0 ;  /* 0x0000000000007941 */ /* 0x000fea0003800000 */
.L_x_905:
[----:B------:R-:W0:Y:S01]  /*8120*/  LDGDEPBAR ;  /* 0x00000000000079af */ /* 0x000e220000000000 */
[----:B------:R-:W-:-:S04]  /*8130*/  IADD3 R38, P2, R3, R38, RZ ;  /* 0x0000002603267210 */ /* 0x000fc80007f5e0ff */
[----:B------:R-:W-:-:S09]  /*8140*/  IADD3.X R39, R2, R39, RZ, P2, !PT ;  /* 0x0000002702277210 */ /* 0x000fd200017fe4ff */
.L_x_902:
[----:B------:R-:W-:Y:S01]  /*8150*/  VIADD R2, R189, UR19 ;  /* 0x00000013bd027c36 */ /* 0x000fe20008000000 */
[----:B------:R-:W-:-:S03]  /*8160*/  ULDC UR6, c[0x0][0x2ec] ;  /* 0x0000bb0000067ab9 */ /* 0x000fc60000000800 */
[C---:B------:R-:W-:Y:S01]  /*8170*/  VIADD R3, R2.reuse, 0x1 ;  /* 0x0000000102037836 */ /* 0x040fe20000000000 */
[CC--:B------:R-:W-:Y:S01]  /*8180*/  ISETP.GE.AND P2, PT, R2.reuse, R4.reuse, PT ;  /* 0x000000040200720c */ /* 0x0c0fe20003f46270 */
[C---:B-12---:R-:W-:Y:S02]  /*8190*/  VIADD R6, R2.reuse, 0x8 ;  /* 0x0000000802067836 */ /* 0x046fe40000000000 */
[C---:B------:R-:W-:Y:S01]  /*81a0*/  VIADD R7, R2.reuse, 0x78 ;  /* 0x0000007802077836 */ /* 0x040fe20000000000 */
[CC--:B------:R-:W-:Y:S01]  /*81b0*/  ISETP.GE.AND P6, PT, R3.reuse, R5.reuse, PT ;  /* 0x000000050300720c */ /* 0x0c0fe20003fc6270 */
[C---:B------:R-:W-:Y:S01]  /*81c0*/  VIADD R8, R2.reuse, 0xa9 ;  /* 0x000000a902087836 */ /* 0x040fe20000000000 */
[-C--:B------:R-:W-:Y:S01]  /*81d0*/  ISETP.GE.AND P4, PT, R3, R4.reuse, PT ;  /* 0x000000040300720c */ /* 0x080fe20003f86270 */
[C---:B------:R-:W-:Y:S01]  /*81e0*/  VIADD R3, R2.reuse, 0x9 ;  /* 0x0000000902037836 */ /* 0x040fe20000000000 */
[----:B------:R-:W-:Y:S01]  /*81f0*/  FSEL R29, R185, -INF , !P2 ;  /* 0xff800000b91d7808 */ /* 0x000fe20005000000 */
[C---:B------:R-:W-:Y:S01]  /*8200*/  VIADD R18, R2.reuse, 0xb1 ;  /* 0x000000b102127836 */ /* 0x040fe20000000000 */
[----:B------:R-:W-:Y:S01]  /*8210*/  FSEL R49, R187, -INF , !P6 ;  /* 0xff800000bb317808 */ /* 0x000fe20007000000 */
[----:B------:R-:W-:Y:S01]  /*8220*/  VIADD R12, R2, 0xb8 ;  /* 0x000000b8020c7836 */ /* 0x000fe20000000000 */
[-C--:B------:R-:W-:Y:S01]  /*8230*/  ISETP.GE.AND P3, PT, R6, R5.reuse, PT ;  /* 0x000000050600720c */ /* 0x080fe20003f66270 */
[----:B------:R-:W-:Y:S01]  /*8240*/  VIADD R17, R2, 0xb9 ;  /* 0x000000b902117836 */ /* 0x000fe20000000000 */
[-C--:B------:R-:W-:Y:S01]  /*8250*/  ISETP.GE.AND P5, PT, R6, R4.reuse, PT ;  /* 0x000000040600720c */ /* 0x080fe20003fa6270 */
[C---:B------:R-:W-:Y:S01]  /*8260*/  VIADD R6, R2.reuse, 0x10 ;  /* 0x0000001002067836 */ /* 0x040fe20000000000 */
[CC--:B------:R-:W-:Y:S01]  /*8270*/  ISETP.GE.AND P2, PT, R3.reuse, R5.reuse, PT ;  /* 0x000000050300720c */ /* 0x0c0fe20003f46270 */
[C---:B------:R-:W-:Y:S01]  /*8280*/  VIADD R11, R2.reuse, 0xc0 ;  /* 0x000000c0020b7836 */ /* 0x040fe20000000000 */
[-C--:B------:R-:W-:Y:S01]  /*8290*/  ISETP.GE.AND P6, PT, R3, R4.reuse, PT ;  /* 0x000000040300720c */ /* 0x080fe20003fc6270 */
[C---:B------:R-:W-:Y:S01]  /*82a0*/  VIADD R3, R2.reuse, 0x11 ;  /* 0x0000001102037836 */ /* 0x040fe20000000000 */
[----:B------:R-:W-:Y:S01]  /*82b0*/  FSEL R30, R183, -INF , !P4 ;  /* 0xff800000b71e7808 */ /* 0x000fe20006000000 */
[----:B------:R-:W-:Y:S01]  /*82c0*/  VIADD R16, R2, 0xc1 ;  /* 0x000000c102107836 */ /* 0x000fe20000000000 */
[----:B------:R-:W-:Y:S01]  /*82d0*/  FSEL R51, R182, -INF , !P3 ;  /* 0xff800000b6337808 */ /* 0x000fe20005800000 */
        /* <DEDUP_REMOVED lines=17> */
[----:B------:R-:W-:Y:S01]  /*83f0*/  FSEL R35, R172, -INF , !P3 ;  /* 0xff800000ac237808 */ /* 0x000fe20005800000 */
[----:B------:R-:W-:Y:S01]  /*8400*/  VIADD R24, R2, 0xe1 ;  /* 0x000000e102187836 */ /* 0x000fe20000000000 */
[----:B------:R-:W-:Y:S01]  /*8410*/  FSEL R54, R174, -INF , !P5 ;  /* 0xff800000ae367808 */ /* 0x000fe20006800000 */
[----:B------:R-:W-:Y:S01]  /*8420*/  VIADD R14, R2, 0xe8 ;  /* 0x000000e8020e7836 */ /* 0x000fe20000000000 */
[-C--:B------:R-:W-:Y:S01]  /*8430*/  ISETP.GE.AND P6, PT, R6, R5.reuse, PT ;  /* 0x000000050600720c */ /* 0x080fe20003fc6270 */
[----:B------:R-:W-:Y:S01]  /*8440*/  VIADD R19, R2, 0xe9 ;  /* 0x000000e902137836 */ /* 0x000fe20000000000 */
[-C--:B------:R-:W-:Y:S01]  /*8450*/  ISETP.GE.AND P4, PT, R6, R4.reuse, PT ;  /* 0x000000040600720c */ /* 0x080fe20003f86270 */
[C---:B------:R-:W-:Y:S01]  /*8460*/  VIADD R6, R2.reuse, 0x20 ;  /* 0x0000002002067836 */ /* 0x040fe20000000000 */
[C---:B------:R-:W-:Y:S01]  /*8470*/  ISETP.GE.AND P3, PT, R3.reuse, R5, PT ;  /* 0x000000050300720c */ /* 0x040fe20003f66270 */
[C---:B------:R-:W-:Y:S01]  /*8480*/  VIADD R13, R2.reuse, 0xf0 ;  /* 0x000000f0020d7836 */ /* 0x040fe20000000000 */
[----:B------:R-:W-:Y:S01]  /*8490*/  ISETP.GE.AND P5, PT, R3, R4, PT ;  /* 0x000000040300720c */ /* 0x000fe20003fa6270 */
[----:B------:R-:W-:Y:S01]  /*84a0*/  VIADD R3, R2, 0x21 ;  /* 0x0000002102037836 */ /* 0x000fe20000000000 */
[----:B------:R-:W-:Y:S01]  /*84b0*/  FSEL R34, R170, -INF , !P2 ;  /* 0xff800000aa227808 */ /* 0x000fe20005000000 */
[----:B------:R-:W-:Y:S01]  /*84c0*/  VIADD R28, R2, 0xf1 ;  /* 0x000000f1021c7836 */ /* 0x000fe20000000000 */
[----:B------:R-:W-:Y:S01]  /*84d0*/  FSEL R55, R168, -INF , !P6 ;  /* 0xff800000a8377808 */ /* 0x000fe20007000000 */
[----:B------:R-:W-:Y:S01]  /*84e0*/  VIADD R27, R2, 0xf8 ;  /* 0x000000f8021b7836 */ /* 0x000fe20000000000 */
[----:B------:R-:W-:Y:S01]  /*84f0*/  FSEL R33, R160, -INF , !P4 ;  /* 0xff800000a0217808 */ /* 0x000fe20006000000 */
[----:B------:R-:W-:Y:S01]  /*8500*/  VIADD R23, R2, 0xf9 ;  /* 0x000000f902177836 */ /* 0x000fe20000000000 */
[----:B------:R-:W-:-:S02]  /*8510*/  FSEL R57, R162, -INF , !P3 ;  /* 0xff800000a2397808 */ /* 0x000fc40005800000 */
[CC--:B------:R-:W-:Y:S02]  /*8520*/  ISETP.GE.AND P2, PT, R6.reuse, R5.reuse, PT ;  /* 0x000000050600720c */ /* 0x0c0fe40003f46270 */
[-C--:B------:R-:W-:Y:S01]  /*8530*/  ISETP.GE.AND P6, PT, R6, R4.reuse, PT ;  /* 0x000000040600720c */ /* 0x080fe20003fc6270 */
[C---:B------:R-:W-:Y:S01]  /*8540*/  VIADD R6, R2.reuse, 0x28 ;  /* 0x0000002802067836 */ /* 0x040fe20000000000 */
[C---:B------:R-:W-:Y:S02]  /*8550*/  ISETP.GE.AND P4, PT, R3.reuse, R5, PT ;  /* 0x000000050300720c */ /* 0x040fe40003f86270 */
[----:B------:R-:W-:Y:S01]  /*8560*/  ISETP.GE.AND P3, PT, R3, R4, PT ;  /* 0x000000040300720c */ /* 0x000fe20003f66270 */
[----:B------:R-:W-:Y:S01]  /*8570*/  VIADD R3, R2, 0x29 ;  /* 0x0000002902037836 */ /* 0x000fe20000000000 */
[----:B------:R-:W-:Y:S02]  /*8580*/  FSEL R40, R69, -INF , !P6 ;  /* 0xff80000045287808 */ /* 0x000fe40007000000 */
[----:B------:R-:W-:-:S02]  /*8590*/  FSEL R32, R159, -INF , !P5 ;  /* 0xff8000009f207808 */ /* 0x000fc40006800000 */
[----:B------:R-:W-:Y:S02]  /*85a0*/  FSEL R66, R66, -INF , !P2 ;  /* 0xff80000042427808 */ /* 0x000fe40005000000 */
[----:B------:R-:W-:Y:S02]  /*85b0*/  FSEL R69, R157, -INF , !P4 ;  /* 0xff8000009d457808 */ /* 0x000fe40006000000 */
[CC--:B------:R-:W-:Y:S02]  /*85c0*/  ISETP.GE.AND P5, PT, R6.reuse, R5.reuse, PT ;  /* 0x000000050600720c */ /* 0x0c0fe40003fa6270 */
[-C--:B------:R-:W-:Y:S01]  /*85d0*/  ISETP.GE.AND P2, PT, R6, R4.reuse, PT ;  /* 0x000000040600720c */ /* 0x080fe20003f46270 */
[C---:B------:R-:W-:Y:S01]  /*85e0*/  VIADD R6, R2.reuse, 0x30 ;  /* 0x0000003002067836 */ /* 0x040fe20000000000 */
[C---:B------:R-:W-:Y:S02]  /*85f0*/  ISETP.GE.AND P6, PT, R3.reuse, R5, PT ;  /* 0x000000050300720c */ /* 0x040fe40003fc6270 */
[----:B------:R-:W-:Y:S01]  /*8600*/  ISETP.GE.AND P4, PT, R3, R4, PT ;  /* 0x000000040300720c */ /* 0x000fe20003f86270 */
[----:B------:R-:W-:Y:S01]  /*8610*/  VIADD R3, R2, 0x31 ;  /* 0x0000003102037836 */ /* 0x000fe20000000000 */
[----:B------:R-:W-:-:S02]  /*8620*/  FSEL R44, R156, -INF , !P3 ;  /* 0xff8000009c2c7808 */ /* 0x000fc40005800000 */
[----:B------:R-:W-:Y:S02]  /*8630*/  FSEL R70, R70, -INF , !P5 ;  /* 0xff80000046467808 */ /* 0x000fe40006800000 */
[----:B------:R-:W-:Y:S02]  /*8640*/  FSEL R43, R149, -INF , !P2 ;  /* 0xff800000952b7808 */ /* 0x000fe40005000000 */
[----:B------:R-:W-:Y:S02]  /*8650*/  FSEL R92, R151, -INF , !P6 ;  /* 0xff800000975c7808 */ /* 0x000fe40007000000 */
[CC--:B------:R-:W-:Y:S02]  /*8660*/  ISETP.GE.AND P3, PT, R6.reuse, R5.reuse, PT ;  /* 0x000000050600720c */ /* 0x0c0fe40003f66270 */
[----:B------:R-:W-:Y:S01]  /*8670*/  ISETP.GE.AND P5, PT, R6, R4, PT ;  /* 0x000000040600720c */ /* 0x000fe20003fa6270 */
[----:B------:R-:W-:Y:S01]  /*8680*/  VIADD R6, R2, 0x38 ;  /* 0x0000003802067836 */ /* 0x000fe20000000000 */
[----:B------:R-:W-:-:S02]  /*8690*/  ISETP.GE.AND P2, PT, R3, R5, PT ;  /* 0x000000050300720c */ /* 0x000fc40003f46270 */
[----:B------:R-:W-:Y:S01]  /*86a0*/  ISETP.GE.AND P6, PT, R3, R4, PT ;  /* 0x000000040300720c */ /* 0x000fe20003fc6270 */
[----:B------:R-:W-:Y:S01]  /*86b0*/  VIADD R3, R2, 0x39 ;  /* 0x0000003902037836 */ /* 0x000fe20000000000 */
[----:B------:R-:W-:Y:S02]  /*86c0*/  FSEL R41, R100, -INF , !P5 ;  /* 0xff80000064297808 */ /* 0x000fe40006800000 */
[----:B------:R-:W-:Y:S02]  /*86d0*/  FSEL R42, R148, -INF , !P4 ;  /* 0xff800000942a7808 */ /* 0x000fe40006000000 */
[----:B------:R-:W-:Y:S02]  /*86e0*/  FSEL R95, R146, -INF , !P3 ;  /* 0xff800000925f7808 */ /* 0x000fe40005800000 */
[----:B------:R-:W-:Y:S02]  /*86f0*/  FSEL R100, R145, -INF , !P2 ;  /* 0xff80000091647808 */ /* 0x000fe40005000000 */
[----:B------:R-:W-:-:S02]  /*8700*/  ISETP.GE.AND P4, PT, R6, R5, PT ;  /* 0x000000050600720c */ /* 0x000fc40003f86270 */
[-C--:B------:R-:W-:Y:S01]  /*8710*/  ISETP.GE.AND P3, PT, R6, R4.reuse, PT ;  /* 0x000000040600720c */ /* 0x080fe20003f66270 */
[C---:B------:R-:W-:Y:S01]  /*8720*/  VIADD R6, R2.reuse, 0x40 ;  /* 0x0000004002067836 */ /* 0x040fe20000000000 */
[C---:B------:R-:W-:Y:S02]  /*8730*/  ISETP.GE.AND P5, PT, R3.reuse, R5, PT ;  /* 0x000000050300720c */ /* 0x040fe40003fa6270 */
[----:B------:R-:W-:Y:S01]  /*8740*/  ISETP.GE.AND P2, PT, R3, R4, PT ;  /* 0x000000040300720c */ /* 0x000fe20003f46270 */
[----:B------:R-:W-:Y:S01]  /*8750*/  VIADD R3, R2, 0x41 ;  /* 0x0000004102037836 */ /* 0x000fe20000000000 */
[----:B------:R-:W-:Y:S02]  /*8760*/  FSEL R46, R103, -INF , !P3 ;  /* 0xff800000672e7808 */ /* 0x000fe40005800000 */
[----:B------:R-:W-:Y:S02]  /*8770*/  FSEL R45, R144, -INF , !P6 ;  /* 0xff800000902d7808 */ /* 0x000fe40007000000 */
[----:B------:R-:W-:-:S02]  /*8780*/  FSEL R101, R101, -INF , !P4 ;  /* 0xff80000065657808 */ /* 0x000fc40006000000 */
        /* <DEDUP_REMOVED lines=31> */
[-C--:B------:R-:W-:Y:S02]  /*8980*/  ISETP.GE.AND P5, PT, R6, R4.reuse, PT ;  /* 0x000000040600720c */ /* 0x080fe40003fa6270 */
[CC--:B------:R-:W-:Y:S02]  /*8990*/  ISETP.GE.AND P2, PT, R3.reuse, R5.reuse, PT ;  /* 0x000000050300720c */ /* 0x0c0fe40003f46270 */
[----:B------:R-:W-:Y:S01]  /*89a0*/  ISETP.GE.AND P6, PT, R3, R4, PT ;  /* 0x000000040300720c */ /* 0x000fe20003fc6270 */
[----:B------:R-:W-:Y:S01]  /*89b0*/  VIADD R3, R2, 0x61 ;  /* 0x0000006102037836 */ /* 0x000fe20000000000 */
[----:B------:R-:W-:Y:S01]  /*89c0*/  ISETP.GE.AND P3, PT, R6, R5, PT ;  /* 0x000000050600720c */ /* 0x000fe20003f66270 */
[----:B------:R-:W-:Y:S01]  /*89d0*/  VIADD R6, R2, 0x60 ;  /* 0x0000006002067836 */ /* 0x000fe20000000000 */
[----:B------:R-:W-:-:S02]  /*89e0*/  FSEL R93, R118, -INF , !P5 ;  /* 0xff800000765d7808 */ /* 0x000fc40006800000 */
[----:B------:R-:W-:Y:S02]  /*89f0*/  FSEL R118, R138, -INF , !P2 ;  /* 0xff8000008a767808 */ /* 0x000fe40005000000 */
[----:B------:R-:W-:Y:S02]  /*8a00*/  FSEL R116, R116, -INF , !P3 ;  /* 0xff80000074747808 */ /* 0x000fe40005800000 */
[C---:B------:R-:W-:Y:S02]  /*8a10*/  ISETP.GE.AND P5, PT, R3.reuse, R5, PT ;  /* 0x000000050300720c */ /* 0x040fe40003fa6270 */
[-C--:B------:R-:W-:Y:S01]  /*8a20*/  ISETP.GE.AND P2, PT, R3, R4.reuse, PT ;  /* 0x000000040300720c */ /* 0x080fe20003f46270 */
[----:B------:R-:W-:Y:S01]  /*8a30*/  VIADD R3, R2, 0x69 ;  /* 0x0000006902037836 */ /* 0x000fe20000000000 */
[----:B------:R-:W-:Y:S02]  /*8a40*/  ISETP.GE.AND P3, PT, R6, R4, PT ;  /* 0x000000040600720c */ /* 0x000fe40003f66270 */
[----:B------:R-:W-:-:S02]  /*8a50*/  FSEL R121, R121, -INF , !P5 ;  /* 0xff80000079797808 */ /* 0x000fc40006800000 */
[----:B------:R-:W-:Y:S02]  /*8a60*/  FSEL R102, R102, -INF , !P3 ;  /* 0xff80000066667808 */ /* 0x000fe40005800000 */
[C---:B------:R-:W-:Y:S02]  /*8a70*/  ISETP.GE.AND P3, PT, R3.reuse, R5, PT ;  /* 0x000000050300720c */ /* 0x040fe40003f66270 */
[----:B------:R-:W-:Y:S02]  /*8a80*/  ISETP.GE.AND P5, PT, R3, R4, PT ;  /* 0x000000040300720c */ /* 0x000fe40003fa6270 */
[----:B------:R-:W-:Y:S02]  /*8a90*/  FMNMX.FTZ R3, R29, R30, !PT ;  /* 0x0000001e1d037209 */ /* 0x000fe40007810000 */
[----:B------:R-:W-:Y:S02]  /*8aa0*/  FSEL R71, R71, -INF , !P4 ;  /* 0xff80000047477808 */ /* 0x000fe40006000000 */
[----:B------:R-:W-:-:S02]  /*8ab0*/  FMNMX.FTZ R3, R31, R3, !PT ;  /* 0x000000031f037209 */ /* 0x000fc40007810000 */
[----:B------:R-:W-:Y:S01]  /*8ac0*/  ISETP.GE.AND P4, PT, R6, R5, PT ;  /* 0x000000050600720c */ /* 0x000fe20003f86270 */
[----:B------:R-:W-:Y:S01]  /*8ad0*/  VIADD R6, R2, 0x68 ;  /* 0x0000006802067836 */ /* 0x000fe20000000000 */
[----:B------:R-:W-:Y:S02]  /*8ae0*/  FMNMX.FTZ R3, R37, R3, !PT ;  /* 0x0000000325037209 */ /* 0x000fe40007810000 */
[----:B------:R-:W-:Y:S02]  /*8af0*/  FSEL R94, R137, -INF , !P6 ;  /* 0xff800000895e7808 */ /* 0x000fe40007000000 */
[----:B------:R-:W-:Y:S02]  /*8b00*/  FMNMX.FTZ R3, R35, R3, !PT ;  /* 0x0000000323037209 */ /* 0x000fe40007810000 */
[----:B------:R-:W-:Y:S02]  /*8b10*/  FSEL R120, R120, -INF , !P4 ;  /* 0xff80000078787808 */ /* 0x000fe40006000000 */
[----:B------:R-:W-:-:S02]  /*8b20*/  FMNMX.FTZ R3, R34, R3, !PT ;  /* 0x0000000322037209 */ /* 0x000fc40007810000 */
[C---:B------:R-:W-:Y:S02]  /*8b30*/  ISETP.GE.AND P6, PT, R6.reuse, R5, PT ;  /* 0x000000050600720c */ /* 0x040fe40003fc6270 */
[----:B------:R-:W-:Y:S02]  /*8b40*/  FMNMX.FTZ R3, R33, R3, !PT ;  /* 0x0000000321037209 */ /* 0x000fe40007810000 */
[----:B------:R-:W-:Y:S01]  /*8b50*/  ISETP.GE.AND P4, PT, R6, R4, PT ;  /* 0x000000040600720c */ /* 0x000fe20003f86270 */
[----:B------:R-:W-:Y:S01]  /*8b60*/  VIADD R6, R2, 0x70 ;  /* 0x0000007002067836 */ /* 0x000fe20000000000 */
[----:B------:R-:W-:Y:S02]  /*8b70*/  FMNMX.FTZ R3, R32, R3, !PT ;  /* 0x0000000320037209 */ /* 0x000fe40007810000 */
[----:B------:R-:W-:Y:S02]  /*8b80*/  FSEL R104, R104, -INF , !P2 ;  /* 0xff80000068687808 */ /* 0x000fe40005000000 */
[----:B------:R-:W-:-:S02]  /*8b90*/  FMNMX.FTZ R3, R40, R3, !PT ;  /* 0x0000000328037209 */ /* 0x000fc40007810000 */
[----:B------:R-:W-:Y:S02]  /*8ba0*/  FSEL R124, R124, -INF , !P6 ;  /* 0xff8000007c7c7808 */ /* 0x000fe40007000000 */
[----:B------:R-:W-:Y:S02]  /*8bb0*/  FMNMX.FTZ R3, R44, R3, !PT ;  /* 0x000000032c037209 */ /* 0x000fe40007810000 */
[C---:B------:R-:W-:Y:S02]  /*8bc0*/  ISETP.GE.AND P2, PT, R6.reuse, R5, PT ;  /* 0x000000050600720c */ /* 0x040fe40003f46270 */
[----:B------:R-:W-:Y:S02]  /*8bd0*/  FMNMX.FTZ R3, R43, R3, !PT ;  /* 0x000000032b037209 */ /* 0x000fe40007810000 */
[----:B------:R-:W-:Y:S01]  /*8be0*/  ISETP.GE.AND P6, PT, R6, R4, PT ;  /* 0x000000040600720c */ /* 0x000fe20003fc6270 */
[----:B------:R-:W-:Y:S01]  /*8bf0*/  VIADD R6, R2, 0x71 ;  /* 0x0000007102067836 */ /* 0x000fe20000000000 */
[----:B------:R-:W-:-:S02]  /*8c00*/  FMNMX.FTZ R3, R42, R3, !PT ;  /* 0x000000032a037209 */ /* 0x000fc40007810000 */
[----:B------:R-:W-:Y:S02]  /*8c10*/  FSEL R105, R105, -INF , !P4 ;  /* 0xff80000069697808 */ /* 0x000fe40006000000 */
[----:B------:R-:W-:Y:S02]  /*8c20*/  FMNMX.FTZ R3, R41, R3, !PT ;  /* 0x0000000329037209 */ /* 0x000fe40007810000 */
[----:B------:R-:W-:Y:S02]  /*8c30*/  FSEL R125, R125, -INF , !P3 ;  /* 0xff8000007d7d7808 */ /* 0x000fe40005800000 */
[----:B------:R-:W-:Y:S02]  /*8c40*/  FMNMX.FTZ R3, R45, R3, !PT ;  /* 0x000000032d037209 */ /* 0x000fe40007810000 */
[----:B------:R-:W-:Y:S02]  /*8c50*/  FSEL R109, R109, -INF , !P5 ;  /* 0xff8000006d6d7808 */ /* 0x000fe40006800000 */
[----:B------:R-:W-:-:S02]  /*8c60*/  FSEL R127, R127, -INF , !P2 ;  /* 0xff8000007f7f7808 */ /* 0x000fc40005000000 */
[CC--:B------:R-:W-:Y:S02]  /*8c70*/  ISETP.GE.AND P4, PT, R6.reuse, R5.reuse, PT ;  /* 0x000000050600720c */ /* 0x0c0fe40003f86270 */
[-C--:B------:R-:W-:Y:S01]  /*8c80*/  ISETP.GE.AND P3, PT, R6, R4.reuse, PT ;  /* 0x000000040600720c */ /* 0x080fe20003f66270 */
[C---:B------:R-:W-:Y:S01]  /*8c90*/  VIADD R6, R2.reuse, 0x80 ;  /* 0x0000008002067836 */ /* 0x040fe20000000000 */
[C---:B------:R-:W-:Y:S02]  /*8ca0*/  ISETP.GE.AND P5, PT, R7.reuse, R5, PT ;  /* 0x000000050700720c */ /* 0x040fe40003fa6270 */
[----:B------:R-:W-:Y:S01]  /*8cb0*/  ISETP.GE.AND P2, PT, R7, R4, PT ;  /* 0x000000040700720c */ /* 0x000fe20003f46270 */
[----:B------:R-:W-:Y:S01]  /*8cc0*/  VIADD R7, R2, 0x79 ;  /* 0x0000007902077836 */ /* 0x000fe20000000000 */
[----:B------:R-:W-:Y:S02]  /*8cd0*/  FMNMX.FTZ R3, R46, R3, !PT ;  /* 0x000000032e037209 */ /* 0x000fe40007810000 */
[----:B------:R-:W-:-:S02]  /*8ce0*/  FSEL R110, R110, -INF , !P6 ;  /* 0xff8000006e6e7808 */ /* 0x000fc40007000000 */
[----:B------:R-:W-:Y:S02]  /*8cf0*/  FMNMX.FTZ R3, R47, R3, !PT ;  /* 0x000000032f037209 */ /* 0x000fe40007810000 */
        /* <DEDUP_REMOVED lines=9> */
[----:B------:R-:W-:Y:S02]  /*8d90*/  FMNMX.FTZ R3, R48, R3, !PT ;  /* 0x0000000330037209 */ /* 0x000fe40007810000 */
[----:B------:R-:W-:Y:S02]  /*8da0*/  FSEL R115, R115, -INF , !P2 ;  /* 0xff80000073737808 */ /* 0x000fe40005000000 */
[----:B------:R-:W-:Y:S02]  /*8db0*/  FSEL R132, R132, -INF , !P6 ;  /* 0xff80000084847808 */ /* 0x000fe40007000000 */
        /* <DEDUP_REMOVED lines=13> */
[C---:B------:R-:W-:Y:S02]  /*8e90*/  ISETP.GE.AND P5, PT, R6.reuse, R5, PT ;  /* 0x000000050600720c */ /* 0x040fe40003fa6270 */
[----:B------:R-:W-:Y:S01]  /*8ea0*/  ISETP.GE.AND P2, PT, R6, R4, PT ;  /* 0x000000040600720c */ /* 0x000fe20003f46270 */
[----:B------:R-:W-:Y:S01]  /*8eb0*/  VIADD R6, R2, 0x98 ;  /* 0x0000009802067836 */ /* 0x000fe20000000000 */
[----:B------:R-:W-:-:S02]  /*8ec0*/  FSEL R122, R122, -INF , !P6 ;  /* 0xff8000007a7a7808 */ /* 0x000fc40007000000 */
[C---:B------:R-:W-:Y:S02]  /*8ed0*/  ISETP.GE.AND P4, PT, R7.reuse, R4, PT ;  /* 0x000000040700720c */ /* 0x040fe40003f86270 */
[----:B------:R-:W-:Y:S01]  /*8ee0*/  ISETP.GE.AND P6, PT, R7, R5, PT ;  /* 0x000000050700720c */ /* 0x000fe20003fc6270 */
[----:B------:R-:W-:Y:S01]  /*8ef0*/  VIADD R7, R2, 0x91 ;  /* 0x0000009102077836 */ /* 0x000fe20000000000 */
[----:B------:R-:W-:Y:S02]  /*8f00*/  FMNMX.FTZ R3, R64, R3, !PT ;  /* 0x0000000340037209 */ /* 0x000fe40007810000 */
[----:B------:R-:W-:Y:S02]  /*8f10*/  FSEL R129, R129, -INF , !P4 ;  /* 0xff80000081817808 */ /* 0x000fe40006000000 */
[----:B------:R-:W-:Y:S02]  /*8f20*/  FSEL R126, R126, -INF , !P2 ;  /* 0xff8000007e7e7808 */ /* 0x000fe40005000000 */
[----:B------:R-:W-:-:S02]  /*8f30*/  FSEL R166, R166, -INF , !P6 ;  /* 0xff800000a6a67808 */ /* 0x000fc40007000000 */
[-C--:B------:R-:W-:Y:S02]  /*8f40*/  ISETP.GE.AND P4, PT, R2, R5.reuse, PT ;  /* 0x000000050200720c */ /* 0x080fe40003f86270 */
[----:B------:R-:W-:Y:S02]  /*8f50*/  FSEL R123, R123, -INF , !P3 ;  /* 0xff8000007b7b7808 */ /* 0x000fe40005800000 */
[----:B------:R-:W-:Y:S02]  /*8f60*/  FSEL R155, R155, -INF , !P5 ;  /* 0xff8000009b9b7808 */ /* 0x000fe40006800000 */
[C---:B------:R-:W-:Y:S02]  /*8f70*/  ISETP.GE.AND P2, PT, R6.reuse, R5, PT ;  /* 0x000000050600720c */ /* 0x040fe40003f46270 */
[----:B------:R-:W-:Y:S01]  /*8f80*/  ISETP.GE.AND P6, PT, R6, R4, PT ;  /* 0x000000040600720c */ /* 0x000fe20003fc6270 */
[----:B------:R-:W-:Y:S01]  /*8f90*/  VIADD R6, R2, 0x99 ;  /* 0x0000009902067836 */ /* 0x000fe20000000000 */
[----:B------:R-:W-:-:S02]  /*8fa0*/  FMNMX.FTZ R3, R65, R3, !PT ;  /* 0x0000000341037209 */ /* 0x000fc40007810000 */
[C---:B------:R-:W-:Y:S02]  /*8fb0*/  ISETP.GE.AND P3, PT, R7.reuse, R5, PT ;  /* 0x000000050700720c */ /* 0x040fe40003f66270 */
[----:B------:R-:W-:Y:S01]  /*8fc0*/  ISETP.GE.AND P5, PT, R7, R4, PT ;  /* 0x000000040700720c */ /* 0x000fe20003fa6270 */
[----:B------:R-:W-:Y:S01]  /*8fd0*/  VIADD R7, R2, 0xa0 ;  /* 0x000000a002077836 */ /* 0x000fe20000000000 */
[----:B------:R-:W-:Y:S02]  /*8fe0*/  FSEL R9, R188, -INF , !P4 ;  /* 0xff800000bc097808 */ /* 0x000fe40006000000 */
[----:B------:R-:W-:Y:S02]  /*8ff0*/  FMNMX.FTZ R3, R71, R3, !PT ;  /* 0x0000000347037209 */ /* 0x000fe40007810000 */
[----:B------:R-:W-:Y:S02]  /*9000*/  FSEL R167, R167, -INF , !P3 ;  /* 0xff800000a7a77808 */ /* 0x000fe40005800000 */
[----:B------:R-:W-:-:S02]  /*9010*/  FSEL R131, R131, -INF , !P5 ;  /* 0xff80000083837808 */ /* 0x000fc40006800000 */
[C---:B------:R-:W-:Y:S02]  /*9020*/  ISETP.GE.AND P3, PT, R6.reuse, R5, PT ;  /* 0x000000050600720c */ /* 0x040fe40003f66270 */
[----:B------:R-:W-:Y:S02]  /*9030*/  ISETP.GE.AND P5, PT, R6, R4, PT ;  /* 0x000000040600720c */ /* 0x000fe40003fa6270 */
        /* <DEDUP_REMOVED lines=27> */
[----:B------:R-:W-:-:S02]  /*91f0*/  FSEL R171, R171, -INF , !P2 ;  /* 0xff800000abab7808 */ /* 0x000fc40005000000 */
[----:B------:R-:W-:Y:S02]  /*9200*/  FMNMX.FTZ R3, R126, R3, !PT ;  /* 0x000000037e037209 */ /* 0x000fe40007810000 */
[C---:B------:R-:W-:Y:S02]  /*9210*/  ISETP.GE.AND P2, PT, R7.reuse, R5, PT ;  /* 0x000000050700720c */ /* 0x040fe40003f46270 */
[----:B------:R-:W-:Y:S01]  /*9220*/  ISETP.GE.AND P4, PT, R7, R4, PT ;  /* 0x000000040700720c */ /* 0x000fe20003f86270 */
[----:B------:R-:W-:Y:S01]  /*9230*/  VIADD R7, R2, 0xa1 ;  /* 0x000000a102077836 */ /* 0x000fe20000000000 */
[----:B------:R-:W-:Y:S02]  /*9240*/  FMNMX.FTZ R6, R103, R6, !PT ;  /* 0x0000000667067209 */ /* 0x000fe40007810000 */
[----:B------:R-:W-:Y:S02]  /*9250*/  FMNMX.FTZ R3, R129, R3, !PT ;  /* 0x0000000381037209 */ /* 0x000fe40007810000 */
[----:B------:R-:W-:-:S02]  /*9260*/  FSEL R133, R133, -INF , !P6 ;  /* 0xff80000085857808 */ /* 0x000fc40007000000 */
[----:B------:R-:W-:Y:S02]  /*9270*/  FSEL R173, R173, -INF , !P3 ;  /* 0xff800000adad7808 */ /* 0x000fe40005800000 */
[C---:B------:R-:W-:Y:S02]  /*9280*/  ISETP.GE.AND P6, PT, R7.reuse, R5, PT ;  /* 0x000000050700720c */ /* 0x040fe40003fc6270 */
[----:B------:R-:W-:Y:S01]  /*9290*/  ISETP.GE.AND P3, PT, R7, R4, PT ;  /* 0x000000040700720c */ /* 0x000fe20003f66270 */
[----:B------:R-:W-:Y:S01]  /*92a0*/  VIADD R7, R2, 0xa8 ;  /* 0x000000a802077836 */ /* 0x000fe20000000000 */
[----:B------:R-:W-:Y:S02]  /*92b0*/  FMNMX.FTZ R6, R106, R6, !PT ;  /* 0x000000066a067209 */ /* 0x000fe40007810000 */
[----:B------:R-:W-:Y:S02]  /*92c0*/  FMNMX.FTZ R3, R131, R3, !PT ;  /* 0x0000000383037209 */ /* 0x000fe40007810000 */
[----:B------:R-:W-:-:S02]  /*92d0*/  FMNMX.FTZ R6, R107, R6, !PT ;  /* 0x000000066b067209 */ /* 0x000fc40007810000 */
[----:B------:R-:W-:Y:S02]  /*92e0*/  FSEL R153, R153, -INF , !P5 ;  /* 0xff80000099997808 */ /* 0x000fe40006800000 */
[----:B------:R-:W-:Y:S02]  /*92f0*/  FSEL R191, R191, -INF , !P2 ;  /* 0xff800000bfbf7808 */ /* 0x000fe40005000000 */
[----:B------:R-:W-:Y:S02]  /*9300*/  FMNMX.FTZ R3, R133, R3, !PT ;  /* 0x0000000385037209 */ /* 0x000fe40007810000 */
[C---:B------:R-:W-:Y:S02]  /*9310*/  ISETP.GE.AND P5, PT, R7.reuse, R5, PT ;  /* 0x000000050700720c */ /* 0x040fe40003fa6270 */
[----:B------:R-:W-:Y:S01]  /*9320*/  ISETP.GE.AND P2, PT, R7, R4, PT ;  /* 0x000000040700720c */ /* 0x000fe20003f46270 */
[----:B------:R-:W-:Y:S01]  /*9330*/  VIADD R7, R2, 0xb0 ;  /* 0x000000b002077836 */ /* 0x000fe20000000000 */
[----:B------:R-:W-:-:S02]  /*9340*/  FMNMX.FTZ R2, R108, R6, !PT ;  /* 0x000000066c027209 */ /* 0x000fc40007810000 */
[----:B------:R-:W-:Y:S02]  /*9350*/  FSEL R147, R147, -INF , !P4 ;  /* 0xff80000093937808 */ /* 0x000fe40006000000 */
[----:B------:R-:W-:Y:S02]  /*9360*/  FMNMX.FTZ R3, R153, R3, !PT ;  /* 0x0000000399037209 */ /* 0x000fe40007810000 */
[----:B------:R-:W-:Y:S02]  /*9370*/  FMNMX.FTZ R2, R111, R2, !PT ;  /* 0x000000026f027209 */ /* 0x000fe40007810000 */
[----:B------:R-:W-:Y:S02]  /*9380*/  FSEL R150, R150, -INF , !P3 ;  /* 0xff80000096967808 */ /* 0x000fe40005800000 */
[----:B------:R-:W-:Y:S02]  /*9390*/  FMNMX.FTZ R3, R147, R3, !PT ;  /* 0x0000000393037209 */ /* 0x000fe40007810000 */
[----:B------:R-:W-:-:S02]  /*93a0*/  FMNMX.FTZ R2, R113, R2, !PT ;  /* 0x0000000271027209 */ /* 0x000fc40007810000 */
[----:B------:R-:W-:Y:S02]  /*93b0*/  ISETP.GE.AND P3, PT, R8, R4, PT ;  /* 0x000000040800720c */ /* 0x000fe40003f66270 */
[----:B------:R-:W-:Y:S02]  /*93c0*/  FSEL R163, R163, -INF , !P2 ;  /* 0xff800000a3a37808 */ /* 0x000fe40005000000 */
[----:B------:R-:W-:Y:S02]  /*93d0*/  FMNMX.FTZ R3, R150, R3, !PT ;  /* 0x0000000396037209 */ /* 0x000fe40007810000 */
[----:B------:R-:W-:Y:S02]  /*93e0*/  FMNMX.FTZ R2, R114, R2, !PT ;  /* 0x0000000272027209 */ /* 0x000fe40007810000 */
[----:B------:R-:W-:Y:S02]  /*93f0*/  ISETP.GE.AND P2, PT, R7, R4, PT ;  /* 0x000000040700720c */ /* 0x000fe40003f46270 */
[----:B------:R-:W-:-:S02]  /*9400*/  FSEL R165, R165, -INF , !P3 ;  /* 0xff800000a5a57808 */ /* 0x000fc40005800000 */
[----:B------:R-:W-:Y:S02]  /*9410*/  FMNMX.FTZ R3, R163, R3, !PT ;  /* 0x00000003a3037209 */ /* 0x000fe40007810000 */
[----:B------:R-:W-:Y:S02]  /*9420*/  FMNMX.FTZ R2, R116, R2, !PT ;  /* 0x0000000274027209 */ /* 0x000fe40007810000 */
[----:B------:R-:W-:Y:S02]  /*9430*/  ISETP.GE.AND P3, PT, R18, R4, PT ;  /* 0x000000041200720c */ /* 0x000fe40003f66270 */
        /* <DEDUP_REMOVED lines=70> */
[----:B------:R-:W-:Y:S02]  /*98a0*/  FSEL R158, R158, -INF , !P6 ;  /* 0xff8000009e9e7808 */ /* 0x000fe40007000000 */
[----:B------:R-:W-:Y:S02]  /*98b0*/  FMNMX.FTZ R2, R191, R2, !PT ;  /* 0x00000002bf027209 */ /* 0x000fe40007810000 */
[----:B------:R-:W-:Y:S02]  /*98c0*/  ISETP.GE.AND P3, PT, R23, R4, PT ;  /* 0x000000041700720c */ /* 0x000fe40003f66270 */
[----:B------:R-:W-:Y:S02]  /*98d0*/  FSEL R172, R59, -INF , !P2 ;  /* 0xff8000003bac7808 */ /* 0x000fe40005000000 */
[----:B------:R-:W-:-:S02]  /*98e0*/  FMNMX.FTZ R3, R139, R3, !PT ;  /* 0x000000038b037209 */ /* 0x000fc40007810000 */
[----:B------:R-:W-:Y:S02]  /*98f0*/  ISETP.GE.AND P2, PT, R8, R5, PT ;  /* 0x000000050800720c */ /* 0x000fe40003f46270 */
[----:B------:R-:W-:Y:S02]  /*9900*/  FSEL R161, R161, -INF , !P5 ;  /* 0xff800000a1a17808 */ /* 0x000fe40006800000 */
[----:B------:R-:W-:Y:S02]  /*9910*/  FMNMX.FTZ R2, R158, R2, !PT ;  /* 0x000000029e027209 */ /* 0x000fe40007810000 */
[----:B------:R-:W-:Y:S02]  /*9920*/  FSEL R157, R58, -INF , !P3 ;  /* 0xff8000003a9d7808 */ /* 0x000fe40005800000 */
[----:B------:R-:W-:Y:S02]  /*9930*/  FMNMX.FTZ R3, R172, R3, !PT ;  /* 0x00000003ac037209 */ /* 0x000fe40007810000 */
[----:B------:R-:W-:-:S02]  /*9940*/  ISETP.GE.AND P3, PT, R7, R5, PT ;  /* 0x000000050700720c */ /* 0x000fc40003f66270 */
[----:B------:R-:W-:Y:S02]  /*9950*/  FSEL R164, R164, -INF , !P2 ;  /* 0xff800000a4a47808 */ /* 0x000fe40005000000 */
[----:B------:R-:W-:Y:S02]  /*9960*/  FMNMX.FTZ R2, R161, R2, !PT ;  /* 0x00000002a1027209 */ /* 0x000fe40007810000 */
[----:B------:R-:W-:Y:S02]  /*9970*/  FMNMX.FTZ R3, R157, R3, !PT ;  /* 0x000000039d037209 */ /* 0x000fe40007810000 */
[----:B------:R-:W-:Y:S02]  /*9980*/  ISETP.GE.AND P2, PT, R18, R5, PT ;  /* 0x000000051200720c */ /* 0x000fe40003f46270 */
[----:B------:R-:W-:Y:S01]  /*9990*/  FSEL R178, R178, -INF , !P3 ;  /* 0xff800000b2b27808 */ /* 0x000fe20005800000 */
[----:B------:R-:W1:Y:S01]  /*99a0*/  SHFL.BFLY PT, R6, R3, 0x2, 0x1f ;  /* 0x0c401f0003067f89 */ /* 0x000e6200000e0000 */
[----:B------:R-:W-:-:S02]  /*99b0*/  FMNMX.FTZ R2, R164, R2, !PT ;  /* 0x00000002a4027209 */ /* 0x000fc40007810000 */
[-C--:B------:R-:W-:Y:S02]  /*99c0*/  ISETP.GE.AND P3, PT, R12, R5.reuse, PT ;  /* 0x000000050c00720c */ /* 0x080fe40003f66270 */
[----:B------:R-:W-:Y:S02]  /*99d0*/  FSEL R180, R180, -INF , !P2 ;  /* 0xff800000b4b47808 */ /* 0x000fe40005000000 */
[----:B------:R-:W-:Y:S02]  /*99e0*/  FMNMX.FTZ R2, R178, R2, !PT ;  /* 0x00000002b2027209 */ /* 0x000fe40007810000 */
[----:B------:R-:W-:Y:S02]  /*99f0*/  ISETP.GE.AND P2, PT, R17, R5, PT ;  /* 0x000000051100720c */ /* 0x000fe40003f46270 */
[----:B------:R-:W-:Y:S02]  /*9a00*/  FSEL R184, R184, -INF , !P3 ;  /* 0xff800000b8b87808 */ /* 0x000fe40005800000 */
        /* <DEDUP_REMOVED lines=13> */
[----:B-1----:R-:W-:Y:S02]  /*9ae0*/  FMNMX.FTZ R3, R3, R6, !PT ;  /* 0x0000000603037209 */ /* 0x002fe40007810000 */
[-C--:B------:R-:W-:Y:S02]  /*9af0*/  ISETP.GE.AND P3, PT, R15, R5.reuse, PT ;  /* 0x000000050f00720c */ /* 0x080fe40003f66270 */
[----:B------:R-:W-:Y:S01]  /*9b00*/  FSEL R212, R212, -INF , !P2 ;  /* 0xff800000d4d47808 */ /* 0x000fe20005000000 */
[----:B------:R-:W1:Y:S01]  /*9b10*/  SHFL.BFLY PT, R6, R3, 0x1, 0x1f ;  /* 0x0c201f0003067f89 */ /* 0x000e6200000e0000 */
[----:B------:R-:W-:Y:S02]  /*9b20*/  FMNMX.FTZ R2, R211, R2, !PT ;  /* 0x00000002d3027209 */ /* 0x000fe40007810000 */
[----:B------:R-:W-:Y:S02]  /*9b30*/  ISETP.GE.AND P2, PT, R26, R5, PT ;  /* 0x000000051a00720c */ /* 0x000fe40003f46270 */
[----:B------:R-:W-:-:S02]  /*9b40*/  FSEL R138, R135, -INF , !P3 ;  /* 0xff800000878a7808 */ /* 0x000fc40005800000 */
[----:B------:R-:W-:Y:S02]  /*9b50*/  FMNMX.FTZ R2, R212, R2, !PT ;  /* 0x00000002d4027209 */ /* 0x000fe40007810000 */
[-C--:B------:R-:W-:Y:S02]  /*9b60*/  ISETP.GE.AND P3, PT, R21, R5.reuse, PT ;  /* 0x000000051500720c */ /* 0x080fe40003f66270 */
[----:B------:R-:W-:Y:S02]  /*9b70*/  FSEL R149, R91, -INF , !P2 ;  /* 0xff8000005b957808 */ /* 0x000fe40005000000 */
        /* <DEDUP_REMOVED lines=13> */
[----:B-1----:R-:W-:Y:S02]  /*9c50*/  FMNMX.FTZ R3, R3, R6, !PT ;  /* 0x0000000603037209 */ /* 0x002fe40007810000 */
[----:B------:R-:W-:-:S02]  /*9c60*/  ISETP.GE.AND P3, PT, R19, R5, PT ;  /* 0x000000051300720c */ /* 0x000fc40003f66270 */
[----:B------:R-:W-:Y:S02]  /*9c70*/  FSEL R208, R80, -INF , !P2 ;  /* 0xff80000050d07808 */ /* 0x000fe40005000000 */
[----:B------:R-:W-:Y:S01]  /*9c80*/  FMNMX.FTZ R6, R146, R2, !PT ;  /* 0x0000000292067209 */ /* 0x000fe20007810000 */
[----:B------:R-:W-:Y:S01]  /*9c90*/  FMUL.FTZ R2, R3, UR6 ;  /* 0x0000000603027c20 */ /* 0x000fe20008410000 */
[----:B------:R-:W-:Y:S02]  /*9ca0*/  ISETP.GE.AND P4, PT, R13, R5, PT ;  /* 0x000000050d00720c */ /* 0x000fe40003f86270 */
[----:B------:R-:W-:Y:S02]  /*9cb0*/  FSEL R159, R79, -INF , !P3 ;  /* 0xff8000004f9f7808 */ /* 0x000fe40005800000 */
[----:B------:R-:W-:Y:S02]  /*9cc0*/  FMNMX.FTZ R6, R208, R6, !PT ;  /* 0x00000006d0067209 */ /* 0x000fe40007810000 */
[----:B------:R-:W-:-:S02]  /*9cd0*/  FSETP.NEU.FTZ.AND P2, PT, R3, -INF , PT ;  /* 0xff8000000300780b */ /* 0x000fc40003f5d000 */
[-C--:B------:R-:W-:Y:S02]  /*9ce0*/  ISETP.GE.AND P3, PT, R28, R5.reuse, PT ;  /* 0x000000051c00720c */ /* 0x080fe40003f66270 */
[----:B------:R-:W-:Y:S02]  /*9cf0*/  FSEL R148, R77, -INF , !P4 ;  /* 0xff8000004d947808 */ /* 0x000fe40006000000 */
[----:B------:R-:W-:Y:S02]  /*9d00*/  FMNMX.FTZ R36, R159, R6, !PT ;  /* 0x000000069f247209 */ /* 0x000fe40007810000 */
[----:B------:R-:W-:Y:S02]  /*9d10*/  FSEL R2, R2, RZ, P2 ;  /* 0x000000ff02027208 */ /* 0x000fe40001000000 */
[-C--:B------:R-:W-:Y:S02]  /*9d20*/  ISETP.GE.AND P2, PT, R27, R5.reuse, PT ;  /* 0x000000051b00720c */ /* 0x080fe40003f46270 */
[----:B------:R-:W-:Y:S01]  /*9d30*/  FSEL R143, R76, -INF , !P3 ;  /* 0xff8000004c8f7808 */ /* 0x000fe20005800000 */
[--C-:B------:R-:W-:Y:S01]  /*9d40*/  FFMA.FTZ R6, R29, UR6, -R2.reuse ;  /* 0x000000061d067c23 */ /* 0x100fe20008010802 */
[----:B------:R-:W-:Y:S01]  /*9d50*/  FMNMX.FTZ R36, R148, R36, !PT ;  /* 0x0000002494247209 */ /* 0x000fe20007810000 */
[----:B------:R-:W-:Y:S01]  /*9d60*/  FFMA.FTZ R7, R32, UR6, -R2 ;  /* 0x0000000620077c23 */ /* 0x000fe20008010802 */
[----:B------:R-:W-:Y:S01]  /*9d70*/  ISETP.GE.AND P3, PT, R23, R5, PT ;  /* 0x000000051700720c */ /* 0x000fe20003f66270 */
[----:B------:R1:W-:Y:S01]  /*9d80*/  MUFU.EX2 R203, R6 ;  /* 0x0000000600cb7308 */ /* 0x0003e20000000800 */
[----:B------:R-:W-:-:S02]  /*9d90*/  FSEL R141, R73, -INF , !P2 ;  /* 0xff800000498d7808 */ /* 0x000fc40005000000 */
[----:B------:R-:W-:Y:S02]  /*9da0*/  FMNMX.FTZ R36, R143, R36, !PT ;  /* 0x000000248f247209 */ /* 0x000fe40007810000 */
[----:B------:R-:W-:Y:S02]  /*9db0*/  FSEL R140, R72, -INF , !P3 ;  /* 0xff800000488c7808 */ /* 0x000fe40005800000 */
[----:B------:R-:W-:Y:S01]  /*9dc0*/  FMNMX.FTZ R36, R141, R36, !PT ;  /* 0x000000248d247209 */ /* 0x000fe20007810000 */
[----:B------:R-:W-:Y:S01]  /*9dd0*/  MUFU.EX2 R215, R7 ;  /* 0x0000000700d77308 */ /* 0x000fe20000000800 */
[----:B------:R-:W-:Y:S02]  /*9de0*/  LEA R135, R0, UR4, 0x1 ;  /* 0x0000000400877c11 */ /* 0x000fe4000f8e08ff */
[----:B------:R-:W-:-:S03]  /*9df0*/  FMNMX.FTZ R36, R140, R36, !PT ;  /* 0x000000248c247209 */ /* 0x000fc60007810000 */
[----:B------:R-:W-:Y:S01]  /*9e00*/  LDSM.16.MT88.4 R12, [R135+0xa000] ;  /* 0x00a00000870c783b */ /* 0x000fe20000004200 */
[C-C-:B------:R-:W-:Y:S02]  /*9e10*/  IMAD R218, R223.reuse, 0x2, R135.reuse ;  /* 0x00000002dfda7824 */ /* 0x140fe400078e0287 */
[----:B-1----:R-:W-:Y:S01]  /*9e20*/  FFMA.FTZ R6, R30, UR6, -R2 ;  /* 0x000000061e067c23 */ /* 0x002fe20008010802 */
[----:B------:R-:W1:Y:S01]  /*9e30*/  SHFL.BFLY PT, R8, R36, 0x2, 0x1f ;  /* 0x0c401f0024087f89 */ /* 0x000e6200000e0000 */
[----:B------:R-:W-:Y:S02]  /*9e40*/  IMAD R216, R224, 0x2, R135 ;  /* 0x00000002e0d87824 */ /* 0x000fe400078e0287 */
[----:B------:R2:W-:Y:S01]  /*9e50*/  MUFU.EX2 R201, R6 ;  /* 0x0000000600c97308 */ /* 0x0005e20000000800 */
[----:B------:R-:W-:Y:S01]  /*9e60*/  LDSM.16.MT88.4 R20, [R218+0xa000] ;  /* 0x00a00000da14783b */ /* 0x000fe20000004200 */
[----:B------:R-:W-:-:S03]  /*9e70*/  IMAD R217, R223, 0x2, R216 ;  /* 0x00000002dfd97824 */ /* 0x000fc600078e02d8 */
[----:B------:R-:W-:Y:S04]  /*9e80*/  LDSM.16.MT88.4 R24, [R216+0xa000] ;  /* 0x00a00000d818783b */ /* 0x000fe80000004200 */
[----:B------:R-:W-:Y:S01]  /*9e90*/  LDSM.16.MT88.4 R76, [R217+0xa800] ;  /* 0x00a80000d94c783b */ /* 0x000fe20000004200 */
[----:B--2---:R-:W-:-:S04]  /*9ea0*/  FFMA.FTZ R6, R31, UR6, -R2 ;  /* 0x000000061f067c23 */ /* 0x004fc80008010802 */
[----:B------:R2:W-:Y:S01]  /*9eb0*/  MUFU.EX2 R202, R6 ;  /* 0x0000000600ca7308 */ /* 0x0005e20000000800 */
[----:B-1----:R-:W-:-:S05]  /*9ec0*/  FMNMX.FTZ R36, R36, R8, !PT ;  /* 0x0000000824247209 */ /* 0x002fca0007810000 */
[----:B------:R-:W1:Y:S01]  /*9ed0*/  SHFL.BFLY PT, R7, R36, 0x1, 0x1f ;  /* 0x0c201f0024077f89 */ /* 0x000e6200000e0000 */
[----:B--2---:R-:W-:Y:S01]  /*9ee0*/  FFMA.FTZ R6, R37, UR6, -R2 ;  /* 0x0000000625067c23 */ /* 0x004fe20008010802 */
[----:B------:R-:W-:-:S03]  /*9ef0*/  IMAD.MOV.U32 R37, RZ, RZ, R207 ;  /* 0x000000ffff257224 */ /* 0x000fc600078e00cf */
[----:B------:R2:W3:Y:S01]  /*9f00*/  MUFU.EX2 R205, R6 ;  /* 0x0000000600cd7308 */ /* 0x0004e20000000800 */
[----:B-1----:R-:W-:-:S04]  /*9f10*/  FMNMX.FTZ R36, R36, R7, !PT ;  /* 0x0000000724247209 */ /* 0x002fc80007810000 */
[C---:B------:R-:W-:Y:S01]  /*9f20*/  FSETP.NEU.FTZ.AND P2, PT, R36.reuse, -INF , PT ;  /* 0xff8000002400780b */ /* 0x040fe20003f5d000 */
[----:B------:R-:W-:Y:S01]  /*9f30*/  FMUL.FTZ R7, R36, UR6 ;  /* 0x0000000624077c20 */ /* 0x000fe20008410000 */
[----:B--2---:R-:W-:Y:S01]  /*9f40*/  FFMA.FTZ R6, R35, UR6, -R2 ;  /* 0x0000000623067c23 */ /* 0x004fe20008010802 */
[----:B---3--:R-:W-:-:S03]  /*9f50*/  F2FP.F16.F32.PACK_AB R11, R205, R202 ;  /* 0x000000cacd0b723e */ /* 0x008fc600000000ff */
[----:B------:R1:W-:Y:S02]  /*9f60*/  MUFU.EX2 R210, R6 ;  /* 0x0000000600d27308 */ /* 0x0003e40000000800 */
[----:B-1----:R-:W-:-:S06]  /*9f70*/  FFMA.FTZ R6, R34, UR6, -R2 ;  /* 0x0000000622067c23 */ /* 0x002fcc0008010802 */
[----:B------:R1:W-:Y:S02]  /*9f80*/  MUFU.EX2 R214, R6 ;  /* 0x0000000600d67308 */ /* 0x0003e40000000800 */
[--C-:B-1----:R-:W-:Y:S02]  /*9f90*/  FFMA.FTZ R6, R33, UR6, -R2.reuse ;  /* 0x0000000621067c23 */ /* 0x102fe40008010802 */
[----:B------:R-:W-:Y:S04]  /*9fa0*/  LDSM.16.MT88.4 R32, [R135+0xa800] ;  /* 0x00a800008720783b */ /* 0x000fe80000004200 */
[----:B------:R1:W-:Y:S02]  /*9fb0*/  MUFU.EX2 R242, R6 ;  /* 0x0000000600f27308 */ /* 0x0003e40000000800 */
[----:B-1----:R-:W-:-:S06]  /*9fc0*/  FFMA.FTZ R6, R40, UR6, -R2 ;  /* 0x0000000628067c23 */ /* 0x002fcc0008010802 */
[----:B------:R1:W-:Y:S02]  /*9fd0*/  MUFU.EX2 R243, R6 ;  /* 0x0000000600f37308 */ /* 0x0003e40000000800 */
[----:B-1----:R-:W-:-:S06]  /*9fe0*/  FFMA.FTZ R6, R44, UR6, -R2 ;  /* 0x000000062c067c23 */ /* 0x002fcc0008010802 */
[----:B------:R1:W-:Y:S02]  /*9ff0*/  MUFU.EX2 R246, R6 ;  /* 0x0000000600f67308 */ /* 0x0003e40000000800 */
[----:B-1----:R-:W-:-:S06]  /*a000*/  FFMA.FTZ R6, R43, UR6, -R2 ;  /* 0x000000062b067c23 */ /* 0x002fcc0008010802 */
[----:B------:R1:W-:Y:S02]  /*a010*/  MUFU.EX2 R247, R6 ;  /* 0x0000000600f77308 */ /* 0x0003e40000000800 */
[----:B-1----:R-:W-:-:S06]  /*a020*/  FFMA.FTZ R6, R42, UR6, -R2 ;  /* 0x000000062a067c23 */ /* 0x002fcc0008010802 */
[----:B------:R1:W-:Y:S02]  /*a030*/  MUFU.EX2 R248, R6 ;  /* 0x0000000600f87308 */ /* 0x0003e40000000800 */
[--C-:B-1----:R-:W-:Y:S02]  /*a040*/  FFMA.FTZ R6, R41, UR6, -R2.reuse ;  /* 0x0000000629067c23 */ /* 0x102fe40008010802 */
[----:B------:R-:W1:Y:S04]  /*a050*/  LDSM.16.MT88.4 R40, [R217+0xa000] ;  /* 0x00a00000d928783b */ /* 0x000e680000004200 */
[----:B------:R2:W-:Y:S02]  /*a060*/  MUFU.EX2 R249, R6 ;  /* 0x0000000600f97308 */ /* 0x0005e40000000800 */
[----:B--2---:R-:W-:-:S06]  /*a070*/  FFMA.FTZ R6, R45, UR6, -R2 ;  /* 0x000000062d067c23 */ /* 0x004fcc0008010802 */
[----:B------:R2:W-:Y:S02]  /*a080*/  MUFU.EX2 R213, R6 ;  /* 0x0000000600d57308 */ /* 0x0005e40000000800 */
[----:B--2---:R-:W-:-:S06]  /*a090*/  FFMA.FTZ R6, R46, UR6, -R2 ;  /* 0x000000062e067c23 */ /* 0x004fcc0008010802 */
[----:B------:R2:W-:Y:S02]  /*a0a0*/  MUFU.EX2 R190, R6 ;  /* 0x0000000600be7308 */ /* 0x0005e40000000800 */
[----:B--2---:R-:W-:Y:S01]  /*a0b0*/  FSEL R6, R7, RZ, P2 ;  /* 0x000000ff07067208 */ /* 0x004fe20001000000 */
[----:B------:R-:W-:-:S04]  /*a0c0*/  FFMA.FTZ R7, R47, UR6, -R2 ;  /* 0x000000062f077c23 */ /* 0x000fc80008010802 */
[--C-:B------:R-:W-:Y:S01]  /*a0d0*/  FFMA.FTZ R0, R49, UR6, -R6.reuse ;  /* 0x0000000631007c23 */ /* 0x100fe20008010806 */
[----:B------:R2:W-:Y:S08]  /*a0e0*/  MUFU.EX2 R144, R7 ;  /* 0x0000000700907308 */ /* 0x0005f00000000800 */
[----:B------:R3:W-:Y:S01]  /*a0f0*/  MUFU.EX2 R179, R0 ;  /* 0x0000000000b37308 */ /* 0x0007e20000000800 */
[----:B--2---:R-:W-:Y:S01]  /*a100*/  FFMA.FTZ R7, R9, UR6, -R6 ;  /* 0x0000000609077c23 */ /* 0x004fe20008010806 */
[----:B------:R-:W-:-:S06]  /*a110*/  F2FP.F16.F32.PACK_AB R9, R201, R203 ;  /* 0x000000cbc909723e */ /* 0x000fcc00000000ff */
[----:B------:R-:W2:Y:S01]  /*a120*/  MUFU.EX2 R181, R7 ;  /* 0x0000000700b57308 */ /* 0x000ea20000000800 */
[----:B---3--:R-:W-:-:S07]  /*a130*/  FFMA.FTZ R0, R51, UR6, -R6 ;  /* 0x0000000633007c23 */ /* 0x008fce0008010806 */
[----:B------:R3:W-:Y:S01]  /*a140*/  MUFU.EX2 R182, R0 ;  /* 0x0000000000b67308 */ /* 0x0007e20000000800 */
[----:B--2---:R-:W-:Y:S01]  /*a150*/  F2FP.F16.F32.PACK_AB R8, R179, R181 ;  /* 0x000000b5b308723e */ /* 0x004fe200000000ff */
[----:B------:R-:W-:Y:S02]  /*a160*/  IMAD.MOV.U32 R7, RZ, RZ, R208 ;  /* 0x000000ffff077224 */ /* 0x000fe400078e00d0 */
[----:B---3--:R-:W-:-:S04]  /*a170*/  FFMA.FTZ R0, R52, UR6, -R6 ;  /* 0x0000000634007c23 */ /* 0x008fc80008010806 */
[----:B------:R2:W3:Y:S02]  /*a180*/  MUFU.EX2 R195, R0 ;  /* 0x0000000000c37308 */ /* 0x0004e40000000800 */
[----:B--2---:R-:W-:Y:S01]  /*a190*/  FFMA.FTZ R0, R48, UR6, -R2 ;  /* 0x0000000630007c23 */ /* 0x004fe20008010802 */
[----:B---3--:R-:W-:-:S05]  /*a1a0*/  F2FP.F16.F32.PACK_AB R10, R195, R182 ;  /* 0x000000b6c30a723e */ /* 0x008fca00000000ff */
[----:B------:R2:W-:Y:S02]  /*a1b0*/  MUFU.EX2 R176, R0 ;  /* 0x0000000000b07308 */ /* 0x0005e40000000800 */
[C---:B------:R-:W-:Y:S06]  /*a1c0*/  HMMA.16816.F32 R28, R8.reuse, R12, RZ ;  /* 0x0000000c081c723c */ /* 0x040fec00000018ff */
[----:B------:R-:W-:Y:S01]  /*a1d0*/  HMMA.16816.F32 R16, R8, R14, RZ ;  /* 0x0000000e0810723c */ /* 0x000fe200000018ff */
[----:B------:R-:W-:-:S05]  /*a1e0*/  F2FP.F16.F32.PACK_AB R13, R214, R210 ;  /* 0x000000d2d60d723e */ /* 0x000fca00000000ff */
[C---:B------:R-:W-:Y:S01]  /*a1f0*/  HMMA.16816.F32 R44, R8.reuse, R20, RZ ;  /* 0x00000014082c723c */ /* 0x040fe200000018ff */
[----:B--2---:R-:W-:Y:S01]  /*a200*/  FFMA.FTZ R0, R50, UR6, -R2 ;  /* 0x0000000632007c23 */ /* 0x004fe20008010802 */
[----:B------:R-:W-:Y:S01]  /*a210*/  F2FP.F16.F32.PACK_AB R15, R215, R242 ;  /* 0x000000f2d70f723e */ /* 0x000fe200000000ff */
[----:B------:R-:W2:Y:S02]  /*a220*/  LDSM.16.MT88.4 R48, [R218+0xa800] ;  /* 0x00a80000da30783b */ /* 0x000ea40000004200 */
[----:B------:R3:W-:Y:S01]  /*a230*/  MUFU.EX2 R160, R0 ;  /* 0x0000000000a07308 */ /* 0x0007e20000000800 */
[C---:B------:R-:W-:Y:S06]  /*a240*/  HMMA.16816.F32 R60, R8.reuse, R24, RZ ;  /* 0x00000018083c723c */ /* 0x040fec00000018ff */
[C---:B------:R-:W-:Y:S06]  /*a250*/  HMMA.16816.F32 R72, R8.reuse, R26, RZ ;  /* 0x0000001a0848723c */ /* 0x040fec00000018ff */
[----:B-1----:R-:W-:Y:S01]  /*a260*/  HMMA.16816.F32 R80, R8, R42, RZ ;  /* 0x0000002a0850723c */ /* 0x002fe200000018ff */
[----:B---3--:R-:W-:-:S05]  /*a270*/  FFMA.FTZ R0, R53, UR6, -R6 ;  /* 0x0000000635007c23 */ /* 0x008fca0008010806 */
[----:B------:R-:W-:Y:S01]  /*a280*/  HMMA.16816.F32 R88, R8, R40, RZ ;  /* 0x000000280858723c */ /* 0x000fe200000018ff */
[----:B------:R1:W-:Y:S02]  /*a290*/  MUFU.EX2 R196, R0 ;  /* 0x0000000000c47308 */ /* 0x0003e40000000800 */
[----:B-1----:R-:W-:-:S06]  /*a2a0*/  FFMA.FTZ R0, R54, UR6, -R6 ;  /* 0x0000000636007c23 */ /* 0x002fcc0008010806 */
[----:B------:R1:W3:Y:S02]  /*a2b0*/  MUFU.EX2 R197, R0 ;  /* 0x0000000000c57308 */ /* 0x0002e40000000800 */
[----:B-1----:R-:W-:Y:S01]  /*a2c0*/  FFMA.FTZ R0, R55, UR6, -R6 ;  /* 0x0000000637007c23 */ /* 0x002fe20008010806 */
[----:B---3--:R-:W-:Y:S01]  /*a2d0*/  F2FP.F16.F32.PACK_AB R12, R197, R196 ;  /* 0x000000c4c50c723e */ /* 0x008fe200000000ff */
[----:B------:R-:W-:Y:S01]  /*a2e0*/  HMMA.16816.F32 R52, R8, R22, RZ ;  /* 0x000000160834723c */ /* 0x000fe200000018ff */
[----:B------:R-:W-:Y:S03]  /*a2f0*/  LDSM.16.MT88.4 R20, [R135+0xb000] ;  /* 0x00b000008714783b */ /* 0x000fe60000004200 */
[----:B------:R1:W-:Y:S03]  /*a300*/  MUFU.EX2 R198, R0 ;  /* 0x0000000000c67308 */ /* 0x0003e60000000800 */
[----:B------:R-:W-:-:S02]  /*a310*/  F2FP.F16.F32.PACK_AB R9, R246, R243 ;  /* 0x000000f3f609723e */ /* 0x000fc400000000ff */
[----:B------:R-:W-:Y:S01]  /*a320*/  F2FP.F16.F32.PACK_AB R11, R248, R247 ;  /* 0x000000f7f80b723e */ /* 0x000fe200000000ff */
[----:B-1----:R-:W-:-:S04]  /*a330*/  FFMA.FTZ R0, R57, UR6, -R6 ;  /* 0x0000000639007c23 */ /* 0x002fc80008010806 */
[----:B------:R1:W3:Y:S02]  /*a340*/  MUFU.EX2 R199, R0 ;  /* 0x0000000000c77308 */ /* 0x0002e40000000800 */
[--C-:B-1----:R-:W-:Y:S01]  /*a350*/  FFMA.FTZ R0, R56, UR6, -R2.reuse ;  /* 0x0000000638007c23 */ /* 0x102fe20008010802 */
[----:B---3--:R-:W-:Y:S01]  /*a360*/  F2FP.F16.F32.PACK_AB R14, R199, R198 ;  /* 0x000000c6c70e723e */ /* 0x008fe200000000ff */
[----:B------:R-:W1:Y:S04]  /*a370*/  LDSM.16.MT88.4 R56, [R216+0xa800] ;  /* 0x00a80000d838783b */ /* 0x000e680000004200 */
[----:B------:R3:W-:Y:S02]  /*a380*/  MUFU.EX2 R251, R0 ;  /* 0x0000000000fb7308 */ /* 0x0007e40000000800 */
[C---:B------:R-:W-:Y:S06]  /*a390*/  HMMA.16816.F32 R84, R12.reuse, R32, R28 ;  /* 0x000000200c54723c */ /* 0x040fec000000181c */
[C---:B------:R-:W-:Y:S01]  /*a3a0*/  HMMA.16816.F32 R32, R12.reuse, R34, R16 ;  /* 0x000000220c20723c */ /* 0x040fe20000001810 */
[----:B------:R-:W4:Y:S05]  /*a3b0*/  LDSM.16.MT88.4 R16, [R218+0xb000] ;  /* 0x00b00000da10783b */ /* 0x000f2a0000004200 */
[C---:B--2---:R-:W-:Y:S01]  /*a3c0*/  HMMA.16816.F32 R28, R12.reuse, R48, R44 ;  /* 0x000000300c1c723c */ /* 0x044fe2000000182c */
[----:B---3--:R-:W-:Y:S01]  /*a3d0*/  FFMA.FTZ R0, R64, UR6, -R2 ;  /* 0x0000000640007c23 */ /* 0x008fe20008010802 */
[----:B------:R-:W-:Y:S01]  /*a3e0*/  IMAD.MOV.U32 R64, RZ, RZ, R190 ;  /* 0x000000ffff407224 */ /* 0x000fe200078e00be */
[----:B------:R-:W2:Y:S02]  /*a3f0*/  LDSM.16.MT88.4 R44, [R216+0xb000] ;  /* 0x00b00000d82c783b */ /* 0x000ea40000004200 */
[----:B------:R3:W-:Y:S01]  /*a400*/  MUFU.EX2 R175, R0 ;  /* 0x0000000000af7308 */ /* 0x0007e20000000800 */
[C---:B------:R-:W-:Y:S01]  /*a410*/  HMMA.16816.F32 R24, R12.reuse, R50, R52 ;  /* 0x000000320c18723c */ /* 0x040fe20000001834 */
[----:B------:R-:W5:Y:S05]  /*a420*/  LDSM.16.MT88.4 R52, [R217+0xb000] ;  /* 0x00b00000d934783b */ /* 0x000f6a0000004200 */
[----:B------:R-:W-:Y:S01]  /*a430*/  HMMA.16816.F32 R88, R12, R76, R88 ;  /* 0x0000004c0c58723c */ /* 0x000fe20000001858 */
[----:B---3--:R-:W-:-:S05]  /*a440*/  FFMA.FTZ R0, R65, UR6, -R2 ;  /* 0x0000000641007c23 */ /* 0x008fca0008010802 */
[C---:B-1----:R-:W-:Y:S01]  /*a450*/  HMMA.16816.F32 R40, R12.reuse, R56, R60 ;  /* 0x000000380c28723c */ /* 0x042fe2000000183c */
[----:B------:R-:W-:Y:S01]  /*a460*/  IMAD.MOV.U32 R65, RZ, RZ, R162 ;  /* 0x000000ffff417224 */ /* 0x000fe200078e00a2 */
[----:B------:R1:W-:Y:S04]  /*a470*/  MUFU.EX2 R250, R0 ;  /* 0x0000000000fa7308 */ /* 0x0003e80000000800 */
[C---:B------:R-:W-:Y:S01]  /*a480*/  HMMA.16816.F32 R48, R12.reuse, R58, R72 ;  /* 0x0000003a0c30723c */ /* 0x040fe20000001848 */
[----:B------:R-:W3:Y:S05]  /*a490*/  LDSM.16.MT88.4 R56, [R135+0xb800] ;  /* 0x00b800008738783b */ /* 0x000eea0000004200 */
[----:B------:R-:W-:Y:S01]  /*a4a0*/  HMMA.16816.F32 R72, R12, R78, R80 ;  /* 0x0000004e0c48723c */ /* 0x000fe20000001850 */
[----:B-1----:R-:W-:Y:S01]  /*a4b0*/  FFMA.FTZ R0, R66, UR6, -R6 ;  /* 0x0000000642007c23 */ /* 0x002fe20008010806 */
[----:B------:R-:W-:-:S03]  /*a4c0*/  IMAD.MOV.U32 R66, RZ, RZ, R213 ;  /* 0x000000ffff427224 */ /* 0x000fc600078e00d5 */
[----:B------:R1:W-:Y:S02]  /*a4d0*/  MUFU.EX2 R185, R0 ;  /* 0x0000000000b97308 */ /* 0x0003e40000000800 */
[----:B------:R-:W-:Y:S01]  /*a4e0*/  F2FP.F16.F32.PACK_AB R13, R66, R249 ;  /* 0x000000f9420d723e */ /* 0x000fe200000000ff */
[----:B-1----:R-:W-:Y:S01]  /*a4f0*/  FFMA.FTZ R0, R69, UR6, -R6 ;  /* 0x0000000645007c23 */ /* 0x002fe20008010806 */
[----:B------:R-:W-:-:S04]  /*a500*/  IMAD.MOV.U32 R69, RZ, RZ, R172 ;  /* 0x000000ffff457224 */ /* 0x000fc800078e00ac */
[----:B------:R1:W4:Y:S02]  /*a510*/  MUFU.EX2 R190, R0 ;  /* 0x0000000000be7308 */ /* 0x0003240000000800 */
[----:B-1----:R-:W-:Y:S01]  /*a520*/  FFMA.FTZ R0, R70, UR6, -R6 ;  /* 0x0000000646007c23 */ /* 0x002fe20008010806 */
[----:B----4-:R-:W-:-:S05]  /*a530*/  F2FP.F16.F32.PACK_AB R8, R190, R185 ;  /* 0x000000b9be08723e */ /* 0x010fca00000000ff */
[----:B------:R1:W-:Y:S02]  /*a540*/  MUFU.EX2 R189, R0 ;  /* 0x0000000000bd7308 */ /* 0x0003e40000000800 */
[----:B-1----:R-:W-:Y:S01]  /*a550*/  FFMA.FTZ R0, R92, UR6, -R6 ;  /* 0x000000065c007c23 */ /* 0x002fe20008010806 */
[----:B------:R-:W-:-:S05]  /*a560*/  IMAD.MOV.U32 R92, RZ, RZ, R183 ;  /* 0x000000ffff5c7224 */ /* 0x000fca00078e00b7 */
[----:B------:R1:W4:Y:S02]  /*a570*/  MUFU.EX2 R187, R0 ;  /* 0x0000000000bb7308 */ /* 0x0003240000000800 */
[----:B-1----:R-:W-:Y:S01]  /*a580*/  FFMA.FTZ R0, R71, UR6, -R2 ;  /* 0x0000000647007c23 */ /* 0x002fe20008010802 */
[----:B----4-:R-:W-:-:S05]  /*a590*/  F2FP.F16.F32.PACK_AB R10, R187, R189 ;  /* 0x000000bdbb0a723e */ /* 0x010fca00000000ff */
[----:B------:R1:W-:Y:S02]  /*a5a0*/  MUFU.EX2 R213, R0 ;  /* 0x0000000000d57308 */ /* 0x0003e40000000800 */
[C---:B------:R-:W-:Y:S06]  /*a5b0*/  HMMA.16816.F32 R80, R8.reuse, R20, R84 ;  /* 0x000000140850723c */ /* 0x040fec0000001854 */
[C---:B------:R-:W-:Y:S01]  /*a5c0*/  HMMA.16816.F32 R60, R8.reuse, R22, R32 ;  /* 0x00000016083c723c */ /* 0x040fe20000001820 */
[----:B------:R-:W4:Y:S05]  /*a5d0*/  LDSM.16.MT88.4 R20, [R218+0xb800] ;  /* 0x00b80000da14783b */ /* 0x000f2a0000004200 */
[----:B------:R-:W-:Y:S01]  /*a5e0*/  HMMA.16816.F32 R76, R8, R16, R28 ;  /* 0x00000010084c723c */ /* 0x000fe2000000181c */
[----:B-1----:R-:W-:Y:S01]  /*a5f0*/  FFMA.FTZ R0, R93, UR6, -R2 ;  /* 0x000000065d007c23 */ /* 0x002fe20008010802 */
[----:B------:R-:W-:-:S03]  /*a600*/  IMAD.MOV.U32 R93, RZ, RZ, R194 ;  /* 0x000000ffff5d7224 */ /* 0x000fc600078e00c2 */
[----:B------:R1:W-:Y:S01]  /*a610*/  MUFU.EX2 R208, R0 ;  /* 0x0000000000d07308 */ /* 0x0003e20000000800 */
[C---:B------:R-:W-:Y:S01]  /*a620*/  HMMA.16816.F32 R32, R8.reuse, R18, R24 ;  /* 0x000000120820723c */ /* 0x040fe20000001818 */
[----:B------:R-:W4:Y:S05]  /*a630*/  LDSM.16.MT88.4 R16, [R216+0xb800] ;  /* 0x00b80000d810783b */ /* 0x000f2a0000004200 */
[C---:B--2---:R-:W-:Y:S01]  /*a640*/  HMMA.16816.F32 R28, R8.reuse, R44, R40 ;  /* 0x0000002c081c723c */ /* 0x044fe20000001828 */
[----:B------:R-:W2:Y:S05]  /*a650*/  LDSM.16.MT88.4 R40, [R217+0xb800] ;  /* 0x00b80000d928783b */ /* 0x000eaa0000004200 */
[----:B------:R-:W-:Y:S01]  /*a660*/  HMMA.16816.F32 R24, R8, R46, R48 ;  /* 0x0000002e0818723c */ /* 0x000fe20000001830 */
[----:B------:R-:W2:Y:S01]  /*a670*/  LDSM.16.MT88.4 R48, [R135+0xc000] ;  /* 0x00c000008730783b */ /* 0x000ea20000004200 */
[----:B-1----:R-:W-:Y:S01]  /*a680*/  FFMA.FTZ R0, R94, UR6, -R2 ;  /* 0x000000065e007c23 */ /* 0x002fe20008010802 */
[----:B------:R-:W-:-:S03]  /*a690*/  IMAD.MOV.U32 R94, RZ, RZ, R176 ;  /* 0x000000ffff5e7224 */ /* 0x000fc600078e00b0 */
[C---:B-----5:R-:W-:Y:S01]  /*a6a0*/  HMMA.16816.F32 R44, R8.reuse, R54, R72 ;  /* 0x00000036082c723c */ /* 0x060fe20000001848 */
[----:B------:R1:W-:Y:S05]  /*a6b0*/  MUFU.EX2 R207, R0 ;  /* 0x0000000000cf7308 */ /* 0x0003ea0000000800 */
[----:B------:R-:W-:Y:S01]  /*a6c0*/  HMMA.16816.F32 R84, R8, R52, R88 ;  /* 0x000000340854723c */ /* 0x000fe20000001858 */
[----:B------:R-:W-:Y:S06]  /*a6d0*/  LDSM.16.MT88.4 R52, [R218+0xc000] ;  /* 0x00c00000da34783b */ /* 0x000fec0000004200 */
[----:B------:R-:W-:-:S02]  /*a6e0*/  IMAD.MOV.U32 R90, RZ, RZ, R170 ;  /* 0x000000ffff5a7224 */ /* 0x000fc400078e00aa */
[----:B------:R-:W-:Y:S02]  /*a6f0*/  IMAD.MOV.U32 R89, RZ, RZ, R168 ;  /* 0x000000ffff597224 */ /* 0x000fe400078e00a8 */
[----:B------:R-:W-:Y:S02]  /*a700*/  IMAD.MOV.U32 R88, RZ, RZ, R151 ;  /* 0x000000ffff587224 */ /* 0x000fe400078e0097 */
[----:B-1----:R-:W-:Y:S01]  /*a710*/  FFMA.FTZ R0, R95, UR6, -R6 ;  /* 0x000000065f007c23 */ /* 0x002fe20008010806 */
[----:B------:R-:W-:Y:S02]  /*a720*/  IMAD.MOV.U32 R91, RZ, RZ, R157 ;  /* 0x000000ffff5b7224 */ /* 0x000fe400078e009d */
[----:B------:R-:W-:Y:S01]  /*a730*/  IMAD.MOV.U32 R95, RZ, RZ, R7 ;  /* 0x000000ffff5f7224 */ /* 0x000fe200078e0007 */
[----:B------:R1:W-:Y:S01]  /*a740*/  MUFU.EX2 R177, R0 ;  /* 0x0000000000b17308 */ /* 0x0003e20000000800 */
[----:B------:R-:W-:-:S04]  /*a750*/  IMAD.MOV.U32 R7, RZ, RZ, R137 ;  /* 0x000000ffff077224 */ /* 0x000fc800078e0089 */
[----:B------:R-:W-:Y:S01]  /*a760*/  FFMA.FTZ R7, R7, UR6, -R2 ;  /* 0x0000000607077c23 */ /* 0x000fe20008010802 */
[----:B-1----:R-:W-:Y:S01]  /*a770*/  FFMA.FTZ R0, R100, UR6, -R6 ;  /* 0x0000000664007c23 */ /* 0x002fe20008010806 */
[----:B------:R-:W-:-:S03]  /*a780*/  IMAD.MOV.U32 R100, RZ, RZ, R140 ;  /* 0x000000ffff647224 */ /* 0x000fc600078e008c */
[----:B------:R1:W5:Y:S02]  /*a790*/  MUFU.EX2 R174, R0 ;  /* 0x0000000000ae7308 */ /* 0x0003640000000800 */
[----:B-1----:R-:W-:Y:S01]  /*a7a0*/  FFMA.FTZ R0, R101, UR6, -R6 ;  /* 0x0000000665007c23 */ /* 0x002fe20008010806 */
[----:B------:R-:W-:Y:S01]  /*a7b0*/  IMAD.MOV.U32 R101, RZ, RZ, R64 ;  /* 0x000000ffff657224 */ /* 0x000fe200078e0040 */
[----:B-----5:R-:W-:Y:S01]  /*a7c0*/  F2FP.F16.F32.PACK_AB R12, R174, R177 ;  /* 0x000000b1ae0c723e */ /* 0x020fe200000000ff */
[----:B------:R-:W-:-:S03]  /*a7d0*/  IMAD.MOV.U32 R64, RZ, RZ, R188 ;  /* 0x000000ffff407224 */ /* 0x000fc600078e00bc */
[----:B------:R1:W-:Y:S01]  /*a7e0*/  MUFU.EX2 R172, R0 ;  /* 0x0000000000ac7308 */ /* 0x0003e20000000800 */
[----:B------:R-:W-:Y:S01]  /*a7f0*/  F2FP.F16.F32.PACK_AB R15, R144, R101 ;  /* 0x00000065900f723e */ /* 0x000fe200000000ff */
[----:B-1----:R-:W-:Y:S01]  /*a800*/  FFMA.FTZ R0, R103, UR6, -R6 ;  /* 0x0000000667007c23 */ /* 0x002fe20008010806 */
[----:B------:R-:W-:-:S05]  /*a810*/  IMAD.MOV.U32 R103, RZ, RZ, R141 ;  /* 0x000000ffff677224 */ /* 0x000fca00078e008d */
[----:B------:R1:W5:Y:S02]  /*a820*/  MUFU.EX2 R176, R0 ;  /* 0x0000000000b07308 */ /* 0x0003640000000800 */
[----:B-1----:R-:W-:Y:S01]  /*a830*/  FFMA.FTZ R0, R102, UR6, -R2 ;  /* 0x0000000666007c23 */ /* 0x002fe20008010802 */
[----:B-----5:R-:W-:Y:S01]  /*a840*/  F2FP.F16.F32.PACK_AB R14, R176, R172 ;  /* 0x000000acb00e723e */ /* 0x020fe200000000ff */
[----:B------:R-:W-:-:S04]  /*a850*/  IMAD.MOV.U32 R102, RZ, RZ, R142 ;  /* 0x000000ffff667224 */ /* 0x000fc800078e008e */
[----:B------:R1:W-:Y:S02]  /*a860*/  MUFU.EX2 R194, R0 ;  /* 0x0000000000c27308 */ /* 0x0003e40000000800 */
[C---:B---3--:R-:W-:Y:S06]  /*a870*/  HMMA.16816.F32 R80, R12.reuse, R56, R80 ;  /* 0x000000380c50723c */ /* 0x048fec0000001850 */
[C---:B------:R-:W-:Y:S06]  /*a880*/  HMMA.16816.F32 R60, R12.reuse, R58, R60 ;  /* 0x0000003a0c3c723c */ /* 0x040fec000000183c */
[----:B----4-:R-:W-:Y:S01]  /*a890*/  HMMA.16816.F32 R72, R12, R20, R76 ;  /* 0x000000140c48723c */ /* 0x010fe2000000184c */
[----:B-1----:R-:W-:Y:S01]  /*a8a0*/  FFMA.FTZ R0, R104, UR6, -R2 ;  /* 0x0000000668007c23 */ /* 0x002fe20008010802 */
[----:B------:R-:W-:-:S03]  /*a8b0*/  IMAD.MOV.U32 R104, RZ, RZ, R143 ;  /* 0x000000ffff687224 */ /* 0x000fc600078e008f */
[----:B------:R1:W-:Y:S01]  /*a8c0*/  MUFU.EX2 R188, R0 ;  /* 0x0000000000bc7308 */ /* 0x0003e20000000800 */
[C---:B------:R-:W-:Y:S01]  /*a8d0*/  HMMA.16816.F32 R56, R12.reuse, R22, R32 ;  /* 0x000000160c38723c */ /* 0x040fe20000001820 */
[----:B------:R-:W-:Y:S02]  /*a8e0*/  IMAD.MOV.U32 R76, RZ, RZ, R66 ;  /* 0x000000ffff4c7224 */ /* 0x000fe400078e0042 */
[----:B------:R-:W-:Y:S02]  /*a8f0*/  IMAD.MOV.U32 R77, RZ, RZ, R65 ;  /* 0x000000ffff4d7224 */ /* 0x000fe400078e0041 */
[----:B------:R-:W-:Y:S01]  /*a900*/  IMAD.MOV.U32 R78, RZ, RZ, R64 ;  /* 0x000000ffff4e7224 */ /* 0x000fe200078e0040 */
[----:B------:R-:W-:Y:S01]  /*a910*/  HMMA.16816.F32 R28, R12, R16, R28 ;  /* 0x000000100c1c723c */ /* 0x000fe2000000181c */
[----:B------:R-:W-:-:S05]  /*a920*/  IMAD.MOV.U32 R79, RZ, RZ, R138 ;  /* 0x000000ffff4f7224 */ /* 0x000fca00078e008a */
[----:B------:R-:W-:Y:S01]  /*a930*/  HMMA.16816.F32 R20, R12, R18, R24 ;  /* 0x000000120c14723c */ /* 0x000fe20000001818 */
[----:B------:R-:W3:Y:S01]  /*a940*/  LDSM.16.MT88.4 R16, [R216+0xc000] ;  /* 0x00c00000d810783b */ /* 0x000ee20000004200 */
[----:B-1----:R-:W-:-:S03]  /*a950*/  FFMA.FTZ R0, R105, UR6, -R2 ;  /* 0x0000000669007c23 */ /* 0x002fc60008010802 */
[----:B------:R-:W1:Y:S01]  /*a960*/  LDSM.16.MT88.4 R24, [R217+0xc000] ;  /* 0x00c00000d918783b */ /* 0x000e620000004200 */
[C---:B--2---:R-:W-:Y:S01]  /*a970*/  HMMA.16816.F32 R84, R12.reuse, R40, R84 ;  /* 0x000000280c54723c */ /* 0x044fe20000001854 */
[----:B------:R-:W-:Y:S01]  /*a980*/  IMAD.MOV.U32 R105, RZ, RZ, R139 ;  /* 0x000000ffff697224 */ /* 0x000fe200078e008b */
[----:B------:R2:W-:Y:S04]  /*a990*/  MUFU.EX2 R183, R0 ;  /* 0x0000000000b77308 */ /* 0x0005e80000000800 */
[----:B------:R-:W-:Y:S01]  /*a9a0*/  HMMA.16816.F32 R32, R12, R42, R44 ;  /* 0x0000002a0c20723c */ /* 0x000fe2000000182c */
[----:B------:R-:W4:Y:S04]  /*a9b0*/  LDSM.16.MT88.4 R40, [R135+0xc800] ;  /* 0x00c800008728783b */ /* 0x000f280000004200 */
[----:B------:R-:W5:Y:S02]  /*a9c0*/  LDSM.16.MT88.4 R44, [R218+0xc800] ;  /* 0x00c80000da2c783b */ /* 0x000f640000004200 */
[----:B------:R-:W-:-:S02]  /*a9d0*/  F2FP.F16.F32.PACK_AB R13, R213, R250 ;  /* 0x000000fad50d723e */ /* 0x000fc400000000ff */
[----:B------:R-:W-:Y:S01]  /*a9e0*/  F2FP.F16.F32.PACK_AB R15, R207, R208 ;  /* 0x000000d0cf0f723e */ /* 0x000fe200000000ff */
[----:B--2---:R-:W-:Y:S01]  /*a9f0*/  FFMA.FTZ R0, R106, UR6, -R6 ;  /* 0x000000066a007c23 */ /* 0x004fe20008010806 */
[----:B------:R-:W-:-:S03]  /*aa00*/  IMAD.MOV.U32 R106, RZ, RZ, R160 ;  /* 0x000000ffff6a7224 */ /* 0x000fc600078e00a0 */
[----:B------:R2:W-:Y:S02]  /*aa10*/  MUFU.EX2 R71, R0 ;  /* 0x0000000000477308 */ /* 0x0005e40000000800 */
[----:B--2---:R-:W-:Y:S01]  /*aa20*/  FFMA.FTZ R0, R107, UR6, -R6 ;  /* 0x000000066b007c23 */ /* 0x004fe20008010806 */
[----:B------:R-:W-:-:S05]  /*aa30*/  IMAD.MOV.U32 R107, RZ, RZ, R37 ;  /* 0x000000ffff6b7224 */ /* 0x000fca00078e0025 */
[----:B------:R2:W3:Y:S02]  /*aa40*/  MUFU.EX2 R70, R0 ;  /* 0x0000000000467308 */ /* 0x0004e40000000800 */
[----:B--2---:R-:W-:Y:S01]  /*aa50*/  FFMA.FTZ R0, R108, UR6, -R6 ;  /* 0x000000066c007c23 */ /* 0x004fe20008010806 */
[----:B---3--:R-:W-:Y:S01]  /*aa60*/  F2FP.F16.F32.PACK_AB R8, R70, R71 ;  /* 0x000000474608723e */ /* 0x008fe200000000ff */
[----:B------:R-:W-:-:S04]  /*aa70*/  IMAD.MOV.U32 R108, RZ, RZ, R92 ;  /* 0x000000ffff6c7224 */ /* 0x000fc800078e005c */
[----:B------:R2:W-:Y:S01]  /*aa80*/  MUFU.EX2 R162, R0 ;  /* 0x0000000000a27308 */ /* 0x0005e20000000800 */
[----:B------:R-:W-:Y:S02]  /*aa90*/  IMAD.MOV.U32 R92, RZ, RZ, R156 ;  /* 0x000000ffff5c7224 */ /* 0x000fe400078e009c */
[----:B--2---:R-:W-:Y:S01]  /*aaa0*/  FFMA.FTZ R0, R111, UR6, -R6 ;  /* 0x000000066f007c23 */ /* 0x004fe20008010806 */
[----:B------:R-:W-:-:S04]  /*aab0*/  IMAD.MOV.U32 R111, RZ, RZ, R175 ;  /* 0x000000ffff6f7224 */ /* 0x000fc800078e00af */
[----:B------:R2:W3:Y:S01]  /*aac0*/  MUFU.EX2 R160, R0 ;  /* 0x0000000000a07308 */ /* 0x0004e20000000800 */
[----:B------:R-:W-:Y:S01]  /*aad0*/  F2FP.F16.F32.PACK_AB R11, R111, R251 ;  /* 0x000000fb6f0b723e */ /* 0x000fe200000000ff */
[----:B--2---:R-:W-:Y:S01]  /*aae0*/  FFMA.FTZ R0, R109, UR6, -R2 ;  /* 0x000000066d007c23 */ /* 0x004fe20008010802 */
[----:B------:R-:W-:Y:S01]  /*aaf0*/  IMAD.MOV.U32 R109, RZ, RZ, R69 ;  /* 0x000000ffff6d7224 */ /* 0x000fe200078e0045 */
[----:B---3--:R-:W-:-:S04]  /*ab00*/  F2FP.F16.F32.PACK_AB R10, R160, R162 ;  /* 0x000000a2a00a723e */ /* 0x008fc800000000ff */
[----:B------:R2:W3:Y:S02]  /*ab10*/  MUFU.EX2 R175, R0 ;  /* 0x0000000000af7308 */ /* 0x0004e40000000800 */
[----:B--2---:R-:W-:Y:S01]  /*ab20*/  FFMA.FTZ R0, R110, UR6, -R2 ;  /* 0x000000066e007c23 */ /* 0x004fe20008010802 */
[----:B------:R-:W-:Y:S02]  /*ab30*/  IMAD.MOV.U32 R110, RZ, RZ, R94 ;  /* 0x000000ffff6e7224 */ /* 0x000fe400078e005e */
[----:B------:R-:W-:-:S03]  /*ab40*/  IMAD.MOV.U32 R94, RZ, RZ, R93 ;  /* 0x000000ffff5e7224 */ /* 0x000fc600078e005d */
[----:B------:R2:W-:Y:S01]  /*ab50*/  MUFU.EX2 R170, R0 ;  /* 0x0000000000aa7308 */ /* 0x0005e20000000800 */
[----:B------:R-:W-:Y:S01]  /*ab60*/  IMAD.MOV.U32 R93, RZ, RZ, R146 ;  /* 0x000000ffff5d7224 */ /* 0x000fe200078e0092 */
[----:B------:R-:W-:-:S07]  /*ab70*/  F2FP.F16.F32.PACK_AB R9, R106, R110 ;  /* 0x0000006e6a09723e */ /* 0x000fce00000000ff */
[C---:B------:R-:W-:Y:S06]  /*ab80*/  HMMA.16816.F32 R80, R8.reuse, R48, R80 ;  /* 0x000000300850723c */ /* 0x040fec0000001850 */
[----:B------:R-:W-:Y:S01]  /*ab90*/  HMMA.16816.F32 R48, R8, R50, R60 ;  /* 0x000000320830723c */ /* 0x000fe2000000183c */
[----:B--2---:R-:W-:Y:S01]  /*aba0*/  FFMA.FTZ R0, R112, UR6, -R2 ;  /* 0x0000000670007c23 */ /* 0x004fe20008010802 */
[----:B------:R-:W-:-:S03]  /*abb0*/  IMAD.MOV.U32 R112, RZ, RZ, R149 ;  /* 0x000000ffff707224 */ /* 0x000fc600078e0095 */
[----:B------:R2:W-:Y:S01]  /*abc0*/  MUFU.EX2 R168, R0 ;  /* 0x0000000000a87308 */ /* 0x0005e20000000800 */
[C---:B------:R-:W-:Y:S01]  /*abd0*/  HMMA.16816.F32 R60, R8.reuse, R16, R28 ;  /* 0x00000010083c723c */ /* 0x040fe2000000181c */
[----:B------:R-:W-:Y:S05]  /*abe0*/  LDSM.16.MT88.4 R28, [R217+0xc800] ;  /* 0x00c80000d91c783b */ /* 0x000fea0000004200 */
[C---:B------:R-:W-:Y:S01]  /*abf0*/  HMMA.16816.F32 R20, R8.reuse, R18, R20 ;  /* 0x000000120814723c */ /* 0x040fe20000001814 */
[----:B------:R-:W5:Y:S05]  /*ac00*/  LDSM.16.MT88.4 R16, [R216+0xc800] ;  /* 0x00c80000d810783b */ /* 0x000f6a0000004200 */
[----:B------:R-:W-:Y:S01]  /*ac10*/  HMMA.16816.F32 R72, R8, R52, R72 ;  /* 0x000000340848723c */ /* 0x000fe20000001848 */
[----:B--2---:R-:W-:Y:S01]  /*ac20*/  FFMA.FTZ R0, R113, UR6, -R6 ;  /* 0x0000000671007c23 */ /* 0x004fe20008010806 */
[----:B------:R-:W-:-:S04]  /*ac30*/  IMAD.MOV.U32 R113, RZ, RZ, R144 ;  /* 0x000000ffff717224 */ /* 0x000fc800078e0090 */
[C---:B------:R-:W-:Y:S01]  /*ac40*/  HMMA.16816.F32 R56, R8.reuse, R54, R56 ;  /* 0x000000360838723c */ /* 0x040fe20000001838 */
[----:B------:R-:W-:Y:S01]  /*ac50*/  LDSM.16.MT88.4 R52, [R218+0xe000] ;  /* 0x00e00000da34783b */ /* 0x000fe20000004200 */
[----:B------:R2:W-:Y:S04]  /*ac60*/  MUFU.EX2 R69, R0 ;  /* 0x0000000000457308 */ /* 0x0005e80000000800 */
[C---:B-1----:R-:W-:Y:S06]  /*ac70*/  HMMA.16816.F32 R84, R8.reuse, R24, R84 ;  /* 0x000000180854723c */ /* 0x042fec0000001854 */
[----:B------:R-:W-:Y:S01]  /*ac80*/  HMMA.16816.F32 R32, R8, R26, R32 ;  /* 0x0000001a0820723c */ /* 0x000fe20000001820 */
[----:B--2---:R-:W-:-:S06]  /*ac90*/  FFMA.FTZ R0, R114, UR6, -R6 ;  /* 0x0000000672007c23 */ /* 0x004fcc0008010806 */
[----:B------:R-:W-:Y:S01]  /*aca0*/  F2FP.F16.F32.PACK_AB R9, R188, R194 ;  /* 0x000000c2bc09723e */ /* 0x000fe200000000ff */
[----:B------:R-:W-:Y:S01]  /*acb0*/  IMAD.MOV.U32 R114, RZ, RZ, R145 ;  /* 0x000000ffff727224 */ /* 0x000fe200078e0091 */
[----:B---3--:R-:W-:Y:S01]  /*acc0*/  F2FP.F16.F32.PACK_AB R11, R175, R183 ;  /* 0x000000b7af0b723e */ /* 0x008fe200000000ff */
[----:B------:R1:W2:Y:S02]  /*acd0*/  MUFU.EX2 R149, R0 ;  /* 0x0000000000957308 */ /* 0x0002a40000000800 */
[----:B-1----:R-:W-:Y:S01]  /*ace0*/  FFMA.FTZ R0, R116, UR6, -R6 ;  /* 0x0000000674007c23 */ /* 0x002fe20008010806 */
[----:B--2---:R-:W-:Y:S01]  /*acf0*/  F2FP.F16.F32.PACK_AB R12, R149, R69 ;  /* 0x00000045950c723e */ /* 0x004fe200000000ff */
[----:B------:R-:W-:-:S04]  /*ad00*/  IMAD.MOV.U32 R116, RZ, RZ, R148 ;  /* 0x000000ffff747224 */ /* 0x000fc800078e0094 */
[----:B------:R1:W-:Y:S02]  /*ad10*/  MUFU.EX2 R66, R0 ;  /* 0x0000000000427308 */ /* 0x0003e40000000800 */
[----:B-1----:R-:W-:Y:S01]  /*ad20*/  FFMA.FTZ R0, R118, UR6, -R6 ;  /* 0x0000000676007c23 */ /* 0x002fe20008010806 */
[----:B------:R-:W-:-:S05]  /*ad30*/  IMAD.MOV.U32 R118, RZ, RZ, R159 ;  /* 0x000000ffff767224 */ /* 0x000fca00078e009f */
[----:B------:R1:W2:Y:S02]  /*ad40*/  MUFU.EX2 R151, R0 ;  /* 0x0000000000977308 */ /* 0x0002a40000000800 */
[----:B-1----:R-:W-:Y:S01]  /*ad50*/  FFMA.FTZ R0, R115, UR6, -R2 ;  /* 0x0000000673007c23 */ /* 0x002fe20008010802 */
[----:B--2---:R-:W-:-:S05]  /*ad60*/  F2FP.F16.F32.PACK_AB R14, R151, R66 ;  /* 0x00000042970e723e */ /* 0x004fca00000000ff */
[----:B------:R1:W-:Y:S02]  /*ad70*/  MUFU.EX2 R159, R0 ;  /* 0x00000000009f7308 */ /* 0x0003e40000000800 */
[C---:B----4-:R-:W-:Y:S06]  /*ad80*/  HMMA.16816.F32 R80, R12.reuse, R40, R80 ;  /* 0x000000280c50723c */ /* 0x050fec0000001850 */
[C---:B------:R-:W-:Y:S01]  /*ad90*/  HMMA.16816.F32 R48, R12.reuse, R42, R48 ;  /* 0x0000002a0c30723c */ /* 0x040fe20000001830 */
[----:B------:R-:W2:Y:S05]  /*ada0*/  LDSM.16.MT88.4 R40, [R135+0xd000] ;  /* 0x00d000008728783b */ /* 0x000eaa0000004200 */
[----:B-----5:R-:W-:Y:S01]  /*adb0*/  HMMA.16816.F32 R72, R12, R44, R72 ;  /* 0x0000002c0c48723c */ /* 0x020fe20000001848 */
[----:B-1----:R-:W-:-:S04]  /*adc0*/  FFMA.FTZ R0, R117, UR6, -R2 ;  /* 0x0000000675007c23 */ /* 0x002fc80008010802 */
[----:B------:R1:W3:Y:S01]  /*add0*/  MUFU.EX2 R157, R0 ;  /* 0x00000000009d7308 */ /* 0x0002e20000000800 */
[C---:B------:R-:W-:Y:S01]  /*ade0*/  HMMA.16816.F32 R56, R12.reuse, R46, R56 ;  /* 0x0000002e0c38723c */ /* 0x040fe20000001838 */
[----:B------:R-:W4:Y:S05]  /*adf0*/  LDSM.16.MT88.4 R44, [R218+0xd000] ;  /* 0x00d00000da2c783b */ /* 0x000f2a0000004200 */
[C---:B------:R-:W-:Y:S01]  /*ae00*/  HMMA.16816.F32 R24, R12.reuse, R18, R20 ;  /* 0x000000120c18723c */ /* 0x040fe20000001814 */
[----:B------:R-:W5:Y:S05]  /*ae10*/  LDSM.16.MT88.4 R20, [R216+0xd000] ;  /* 0x00d00000d814783b */ /* 0x000f6a0000004200 */
[----:B------:R-:W-:Y:S01]  /*ae20*/  HMMA.16816.F32 R60, R12, R16, R60 ;  /* 0x000000100c3c723c */ /* 0x000fe2000000183c */
[----:B------:R-:W5:Y:S01]  /*ae30*/  LDSM.16.MT88.4 R16, [R217+0xd000] ;  /* 0x00d00000d910783b */ /* 0x000f620000004200 */
[----:B-1----:R-:W-:-:S04]  /*ae40*/  FFMA.FTZ R0, R119, UR6, -R2 ;  /* 0x0000000677007c23 */ /* 0x002fc80008010802 */
[C---:B------:R-:W-:Y:S01]  /*ae50*/  HMMA.16816.F32 R84, R12.reuse, R28, R84 ;  /* 0x0000001c0c54723c */ /* 0x040fe20000001854 */
[----:B------:R1:W-:Y:S05]  /*ae60*/  MUFU.EX2 R156, R0 ;  /* 0x00000000009c7308 */ /* 0x0003ea0000000800 */
[----:B------:R-:W-:Y:S07]  /*ae70*/  HMMA.16816.F32 R32, R12, R30, R32 ;  /* 0x0000001e0c20723c */ /* 0x000fee0000001820 */
[----:B------:R-:W-:-:S02]  /*ae80*/  F2FP.F16.F32.PACK_AB R13, R168, R170 ;  /* 0x000000aaa80d723e */ /* 0x000fc400000000ff */
[----:B---3--:R-:W-:Y:S01]  /*ae90*/  F2FP.F16.F32.PACK_AB R15, R157, R159 ;  /* 0x0000009f9d0f723e */ /* 0x008fe200000000ff */
[----:B-1----:R-:W-:-:S04]  /*aea0*/  FFMA.FTZ R0, R120, UR6, -R6 ;  /* 0x0000000678007c23 */ /* 0x002fc80008010806 */
[----:B------:R1:W-:Y:S02]  /*aeb0*/  MUFU.EX2 R65, R0 ;  /* 0x0000000000417308 */ /* 0x0003e40000000800 */
[----:B-1----:R-:W-:-:S06]  /*aec0*/  FFMA.FTZ R0, R121, UR6, -R6 ;  /* 0x0000000679007c23 */ /* 0x002fcc0008010806 */
[----:B------:R1:W3:Y:S02]  /*aed0*/  MUFU.EX2 R144, R0 ;  /* 0x0000000000907308 */ /* 0x0002e40000000800 */
[----:B-1----:R-:W-:Y:S01]  /*aee0*/  FFMA.FTZ R0, R124, UR6, -R6 ;  /* 0x000000067c007c23 */ /* 0x002fe20008010806 */
[----:B---3--:R-:W-:-:S05]  /*aef0*/  F2FP.F16.F32.PACK_AB R8, R144, R65 ;  /* 0x000000419008723e */ /* 0x008fca00000000ff */
[----:B------:R1:W-:Y:S02]  /*af00*/  MUFU.EX2 R64, R0 ;  /* 0x0000000000407308 */ /* 0x0003e40000000800 */
[----:B-1----:R-:W-:-:S06]  /*af10*/  FFMA.FTZ R0, R125, UR6, -R6 ;  /* 0x000000067d007c23 */ /* 0x002fcc0008010806 */
[----:B------:R1:W3:Y:S02]  /*af20*/  MUFU.EX2 R143, R0 ;  /* 0x00000000008f7308 */ /* 0x0002e40000000800 */
[----:B-1----:R-:W-:Y:S01]  /*af30*/  FFMA.FTZ R0, R122, UR6, -R2 ;  /* 0x000000067a007c23 */ /* 0x002fe20008010802 */
[----:B---3--:R-:W-:-:S05]  /*af40*/  F2FP.F16.F32.PACK_AB R10, R143, R64 ;  /* 0x000000408f0a723e */ /* 0x008fca00000000ff */
[----:B------:R1:W3:Y:S02]  /*af50*/  MUFU.EX2 R148, R0 ;  /* 0x0000000000947308 */ /* 0x0002e40000000800 */
[C---:B--2---:R-:W-:Y:S06]  /*af60*/  HMMA.16816.F32 R80, R8.reuse, R40, R80 ;  /* 0x000000280850723c */ /* 0x044fec0000001850 */
[C---:B------:R-:W-:Y:S01]  /*af70*/  HMMA.16816.F32 R48, R8.reuse, R42, R48 ;  /* 0x0000002a0830723c */ /* 0x040fe20000001830 */
[----:B------:R-:W2:Y:S05]  /*af80*/  LDSM.16.MT88.4 R40, [R135+0xd800] ;  /* 0x00d800008728783b */ /* 0x000eaa0000004200 */
[----:B----4-:R-:W-:Y:S01]  /*af90*/  HMMA.16816.F32 R72, R8, R44, R72 ;  /* 0x0000002c0848723c */ /* 0x010fe20000001848 */
[----:B-1----:R-:W-:-:S04]  /*afa0*/  FFMA.FTZ R0, R123, UR6, -R2 ;  /* 0x000000067b007c23 */ /* 0x002fc80008010802 */
[----:B------:R1:W-:Y:S01]  /*afb0*/  MUFU.EX2 R146, R0 ;  /* 0x0000000000927308 */ /* 0x0003e20000000800 */
[C---:B------:R-:W-:Y:S01]  /*afc0*/  HMMA.16816.F32 R56, R8.reuse, R46, R56 ;  /* 0x0000002e0838723c */ /* 0x040fe20000001838 */
[----:B------:R-:W4:Y:S05]  /*afd0*/  LDSM.16.MT88.4 R44, [R218+0xd800] ;  /* 0x00d80000da2c783b */ /* 0x000f2a0000004200 */
[C---:B-----5:R-:W-:Y:S01]  /*afe0*/  HMMA.16816.F32 R28, R8.reuse, R22, R24 ;  /* 0x00000016081c723c */ /* 0x060fe20000001818 */
[----:B------:R-:W5:Y:S05]  /*aff0*/  LDSM.16.MT88.4 R24, [R216+0xd800] ;  /* 0x00d80000d818783b */ /* 0x000f6a0000004200 */
[----:B------:R-:W-:Y:S01]  /*b000*/  HMMA.16816.F32 R60, R8, R20, R60 ;  /* 0x00000014083c723c */ /* 0x000fe2000000183c */
[----:B-1----:R-:W-:-:S05]  /*b010*/  FFMA.FTZ R0, R126, UR6, -R2 ;  /* 0x000000067e007c23 */ /* 0x002fca0008010802 */
[C---:B------:R-:W-:Y:S01]  /*b020*/  HMMA.16816.F32 R84, R8.reuse, R16, R84 ;  /* 0x000000100854723c */ /* 0x040fe20000001854 */
[----:B------:R1:W2:Y:S05]  /*b030*/  MUFU.EX2 R145, R0 ;  /* 0x0000000000917308 */ /* 0x0002aa0000000800 */
[----:B------:R-:W-:Y:S01]  /*b040*/  HMMA.16816.F32 R20, R8, R18, R32 ;  /* 0x000000120814723c */ /* 0x000fe20000001820 */
[----:B------:R-:W5:Y:S04]  /*b050*/  LDSM.16.MT88.4 R16, [R217+0xd800] ;  /* 0x00d80000d910783b */ /* 0x000f680000004200 */
[----:B------:R-:W-:Y:S02]  /*b060*/  LDSM.16.MT88.4 R32, [R216+0xe000] ;  /* 0x00e00000d820783b */ /* 0x000fe40000004200 */
[----:B---3--:R-:W-:Y:S01]  /*b070*/  F2FP.F16.F32.PACK_AB R9, R148, R156 ;  /* 0x0000009c9409723e */ /* 0x008fe200000000ff */
[----:B-1----:R-:W-:Y:S01]  /*b080*/  FFMA.FTZ R0, R127, UR6, -R6 ;  /* 0x000000067f007c23 */ /* 0x002fe20008010806 */
[----:B--2---:R-:W-:-:S03]  /*b090*/  F2FP.F16.F32.PACK_AB R11, R145, R146 ;  /* 0x00000092910b723e */ /* 0x004fc600000000ff */
[----:B------:R1:W-:Y:S02]  /*b0a0*/  MUFU.EX2 R137, R0 ;  /* 0x0000000000897308 */ /* 0x0003e40000000800 */
[----:B-1----:R-:W-:-:S06]  /*b0b0*/  FFMA.FTZ R0, R128, UR6, -R6 ;  /* 0x0000000680007c23 */ /* 0x002fcc0008010806 */
[----:B------:R1:W2:Y:S02]  /*b0c0*/  MUFU.EX2 R37, R0 ;  /* 0x0000000000257308 */ /* 0x0002a40000000800 */
[----:B-1----:R-:W-:Y:S01]  /*b0d0*/  FFMA.FTZ R0, R130, UR6, -R6 ;  /* 0x0000000682007c23 */ /* 0x002fe20008010806 */
[----:B--2---:R-:W-:-:S05]  /*b0e0*/  F2FP.F16.F32.PACK_AB R12, R37, R137 ;  /* 0x00000089250c723e */ /* 0x004fca00000000ff */
[----:B------:R1:W-:Y:S02]  /*b0f0*/  MUFU.EX2 R139, R0 ;  /* 0x00000000008b7308 */ /* 0x0003e40000000800 */
[----:B-1----:R-:W-:-:S06]  /*b100*/  FFMA.FTZ R0, R132, UR6, -R6 ;  /* 0x0000000684007c23 */ /* 0x002fcc0008010806 */
[----:B------:R1:W2:Y:S02]  /*b110*/  MUFU.EX2 R138, R0 ;  /* 0x00000000008a7308 */ /* 0x0002a40000000800 */
[----:B-1----:R-:W-:Y:S01]  /*b120*/  FFMA.FTZ R0, R129, UR6, -R2 ;  /* 0x0000000681007c23 */ /* 0x002fe20008010802 */
[----:B--2---:R-:W-:-:S05]  /*b130*/  F2FP.F16.F32.PACK_AB R14, R138, R139 ;  /* 0x0000008b8a0e723e */ /* 0x004fca00000000ff */
[----:B------:R1:W-:Y:S02]  /*b140*/  MUFU.EX2 R142, R0 ;  /* 0x00000000008e7308 */ /* 0x0003e40000000800 */
[C---:B------:R-:W-:Y:S06]  /*b150*/  HMMA.16816.F32 R80, R12.reuse, R40, R80 ;  /* 0x000000280c50723c */ /* 0x040fec0000001850 */
[C---:B------:R-:W-:Y:S01]  /*b160*/  HMMA.16816.F32 R48, R12.reuse, R42, R48 ;  /* 0x0000002a0c30723c */ /* 0x040fe20000001830 */
[----:B------:R-:W2:Y:S05]  /*b170*/  LDSM.16.MT88.4 R40, [R135+0xe000] ;  /* 0x00e000008728783b */ /* 0x000eaa0000004200 */
[----:B----4-:R-:W-:Y:S01]  /*b180*/  HMMA.16816.F32 R72, R12, R44, R72 ;  /* 0x0000002c0c48723c */ /* 0x010fe20000001848 */
[----:B-1----:R-:W-:-:S04]  /*b190*/  FFMA.FTZ R0, R131, UR6, -R2 ;  /* 0x0000000683007c23 */ /* 0x002fc80008010802 */
[----:B------:R1:W3:Y:S01]  /*b1a0*/  MUFU.EX2 R141, R0 ;  /* 0x00000000008d7308 */ /* 0x0002e20000000800 */
[C---:B------:R-:W-:Y:S06]  /*b1b0*/  HMMA.16816.F32 R56, R12.reuse, R46, R56 ;  /* 0x0000002e0c38723c */ /* 0x040fec0000001838 */
[C---:B-----5:R-:W-:Y:S06]  /*b1c0*/  HMMA.16816.F32 R44, R12.reuse, R26, R28 ;  /* 0x0000001a0c2c723c */ /* 0x060fec000000181c */
[----:B------:R-:W-:Y:S01]  /*b1d0*/  HMMA.16816.F32 R84, R12, R16, R84 ;  /* 0x000000100c54723c */ /* 0x000fe20000001854 */
[----:B-1----:R-:W-:-:S05]  /*b1e0*/  FFMA.FTZ R0, R133, UR6, -R2 ;  /* 0x0000000685007c23 */ /* 0x002fca0008010802 */
[C---:B------:R-:W-:Y:S01]  /*b1f0*/  HMMA.16816.F32 R28, R12.reuse, R18, R20 ;  /* 0x000000120c1c723c */ /* 0x040fe20000001814 */
[----:B------:R-:W1:Y:S01]  /*b200*/  LDSM.16.MT88.4 R16, [R217+0xe000] ;  /* 0x00e00000d910783b */ /* 0x000e620000004200 */
[----:B------:R4:W-:Y:S03]  /*b210*/  MUFU.EX2 R140, R0 ;  /* 0x00000000008c7308 */ /* 0x0009e60000000800 */
[----:B------:R-:W5:Y:S01]  /*b220*/  LDSM.16.MT88.4 R20, [R135+0xe800] ;  /* 0x00e800008714783b */ /* 0x000f620000004200 */
[----:B------:R-:W-:Y:S07]  /*b230*/  HMMA.16816.F32 R60, R12, R24, R60 ;  /* 0x000000180c3c723c */ /* 0x000fee000000183c */
[----:B---3--:R-:W-:Y:S01]  /*b240*/  F2FP.F16.F32.PACK_AB R13, R141, R142 ;  /* 0x0000008e8d0d723e */ /* 0x008fe200000000ff */
[----:B----4-:R-:W-:-:S04]  /*b250*/  FFMA.FTZ R0, R136, UR6, -R6 ;  /* 0x0000000688007c23 */ /* 0x010fc80008010806 */
[----:B------:R3:W-:Y:S02]  /*b260*/  MUFU.EX2 R133, R0 ;  /* 0x0000000000857308 */ /* 0x0007e40000000800 */
[----:B---3--:R-:W-:Y:S01]  /*b270*/  FFMA.FTZ R0, R152, UR6, -R6 ;  /* 0x0000000698007c23 */ /* 0x008fe20008010806 */
[----:B------:R-:W-:-:S05]  /*b280*/  IMAD.MOV.U32 R152, RZ, RZ, R102 ;  /* 0x000000ffff987224 */ /* 0x000fca00078e0066 */
[----:B------:R3:W4:Y:S02]  /*b290*/  MUFU.EX2 R131, R0 ;  /* 0x0000000000837308 */ /* 0x0007240000000800 */
[----:B---3--:R-:W-:Y:S01]  /*b2a0*/  FFMA.FTZ R0, R154, UR6, -R6 ;  /* 0x000000069a007c23 */ /* 0x008fe20008010806 */
[----:B----4-:R-:W-:Y:S01]  /*b2b0*/  F2FP.F16.F32.PACK_AB R8, R131, R133 ;  /* 0x000000858308723e */ /* 0x010fe200000000ff */
[----:B------:R-:W-:-:S04]  /*b2c0*/  IMAD.MOV.U32 R154, RZ, RZ, R104 ;  /* 0x000000ffff9a7224 */ /* 0x000fc800078e0068 */
[----:B------:R3:W-:Y:S02]  /*b2d0*/  MUFU.EX2 R130, R0 ;  /* 0x0000000000827308 */ /* 0x0007e40000000800 */
[----:B---3--:R-:W-:Y:S01]  /*b2e0*/  FFMA.FTZ R0, R155, UR6, -R6 ;  /* 0x000000069b007c23 */ /* 0x008fe20008010806 */
[----:B------:R-:W-:-:S05]  /*b2f0*/  IMAD.MOV.U32 R155, RZ, RZ, R105 ;  /* 0x000000ffff9b7224 */ /* 0x000fca00078e0069 */
[----:B------:R3:W4:Y:S02]  /*b300*/  MUFU.EX2 R128, R0 ;  /* 0x0000000000807308 */ /* 0x0007240000000800 */
[----:B---3--:R-:W-:Y:S01]  /*b310*/  FFMA.FTZ R0, R153, UR6, -R2 ;  /* 0x0000000699007c23 */ /* 0x008fe20008010802 */
[----:B----4-:R-:W-:Y:S01]  /*b320*/  F2FP.F16.F32.PACK_AB R10, R128, R130 ;  /* 0x00000082800a723e */ /* 0x010fe200000000ff */
[----:B------:R-:W-:-:S04]  /*b330*/  IMAD.MOV.U32 R153, RZ, RZ, R116 ;  /* 0x000000ffff997224 */ /* 0x000fc800078e0074 */
[----:B------:R3:W4:Y:S02]  /*b340*/  MUFU.EX2 R136, R0 ;  /* 0x0000000000887308 */ /* 0x0007240000000800 */
[C---:B--2---:R-:W-:Y:S06]  /*b350*/  HMMA.16816.F32 R24, R8.reuse, R42, R48 ;  /* 0x0000002a0818723c */ /* 0x044fec0000001830 */
[C---:B------:R-:W-:Y:S06]  /*b360*/  HMMA.16816.F32 R72, R8.reuse, R52, R72 ;  /* 0x000000340848723c */ /* 0x040fec0000001848 */
[C---:B------:R-:W-:Y:S01]  /*b370*/  HMMA.16816.F32 R56, R8.reuse, R54, R56 ;  /* 0x000000360838723c */ /* 0x040fe20000001838 */
[----:B---3--:R-:W-:Y:S01]  /*b380*/  FFMA.FTZ R0, R147, UR6, -R2 ;  /* 0x0000000693007c23 */ /* 0x008fe20008010802 */
[----:B------:R-:W2:Y:S01]  /*b390*/  LDSM.16.MT88.4 R52, [R218+0xe800] ;  /* 0x00e80000da34783b */ /* 0x000ea20000004200 */
[----:B------:R-:W-:Y:S01]  /*b3a0*/  IMAD.MOV.U32 R147, RZ, RZ, R118 ;  /* 0x000000ffff937224 */ /* 0x000fe200078e0076 */
[----:B----4-:R-:W-:Y:S01]  /*b3b0*/  F2FP.F16.F32.PACK_AB R15, R136, R140 ;  /* 0x0000008c880f723e */ /* 0x010fe200000000ff */
[----:B------:R3:W-:Y:S01]  /*b3c0*/  MUFU.EX2 R132, R0 ;  /* 0x0000000000847308 */ /* 0x0007e20000000800 */
[C---:B------:R-:W-:Y:S01]  /*b3d0*/  HMMA.16816.F32 R48, R8.reuse, R34, R44 ;  /* 0x000000220830723c */ /* 0x040fe2000000182c */
[----:B------:R-:W4:Y:S05]  /*b3e0*/  LDSM.16.MT88.4 R44, [R216+0xe800] ;  /* 0x00e80000d82c783b */ /* 0x000f2a0000004200 */
[C---:B------:R-:W-:Y:S06]  /*b3f0*/  HMMA.16816.F32 R80, R8.reuse, R40, R80 ;  /* 0x000000280850723c */ /* 0x040fec0000001850 */
[----:B------:R-:W-:Y:S01]  /*b400*/  HMMA.16816.F32 R60, R8, R32, R60 ;  /* 0x00000020083c723c */ /* 0x000fe2000000183c */
[----:B------:R-:W4:Y:S01]  /*b410*/  LDSM.16.MT88.4 R32, [R217+0xe800] ;  /* 0x00e80000d920783b */ /* 0x000f220000004200 */
[----:B---3--:R-:W-:Y:S01]  /*b420*/  FFMA.FTZ R0, R150, UR6, -R2 ;  /* 0x0000000696007c23 */ /* 0x008fe20008010802 */
[----:B------:R-:W-:-:S03]  /*b430*/  IMAD.MOV.U32 R150, RZ, RZ, R109 ;  /* 0x000000ffff967224 */ /* 0x000fc600078e006d */
[C---:B-1----:R-:W-:Y:S01]  /*b440*/  HMMA.16816.F32 R40, R8.reuse, R18, R28 ;  /* 0x000000120828723c */ /* 0x042fe2000000181c */
[----:B------:R1:W3:Y:S05]  /*b450*/  MUFU.EX2 R129, R0 ;  /* 0x0000000000817308 */ /* 0x0002ea0000000800 */
[----:B------:R-:W-:Y:S01]  /*b460*/  HMMA.16816.F32 R84, R8, R16, R84 ;  /* 0x000000100854723c */ /* 0x000fe20000001854 */
[----:B------:R-:W-:Y:S01]  /*b470*/  LDSM.16.MT88.4 R16, [R218+0xf000] ;  /* 0x00f00000da10783b */ /* 0x000fe20000004200 */
[----:B-1----:R-:W-:Y:S01]  /*b480*/  FFMA.FTZ R0, R166, UR6, -R6 ;  /* 0x00000006a6007c23 */ /* 0x002fe20008010806 */
[----:B------:R-:W-:-:S04]  /*b490*/  IMAD.MOV.U32 R166, RZ, RZ, R114 ;  /* 0x000000ffffa67224 */ /* 0x000fc800078e0072 */
[----:B---3--:R-:W-:Y:S01]  /*b4a0*/  F2FP.F16.F32.PACK_AB R9, R129, R132 ;  /* 0x000000848109723e */ /* 0x008fe200000000ff */
[----:B------:R-:W-:Y:S01]  /*b4b0*/  IMAD.MOV.U32 R114, RZ, RZ, R78 ;  /* 0x000000ffff727224 */ /* 0x000fe200078e004e */
[----:B------:R1:W-:Y:S02]  /*b4c0*/  MUFU.EX2 R126, R0 ;  /* 0x00000000007e7308 */ /* 0x0003e40000000800 */
[----:B-1----:R-:W-:-:S06]  /*b4d0*/  FFMA.FTZ R0, R167, UR6, -R6 ;  /* 0x00000006a7007c23 */ /* 0x002fcc0008010806 */
[----:B------:R1:W3:Y:S02]  /*b4e0*/  MUFU.EX2 R125, R0 ;  /* 0x00000000007d7308 */ /* 0x0002e40000000800 */
[----:B-1----:R-:W-:Y:S01]  /*b4f0*/  FFMA.FTZ R0, R171, UR6, -R6 ;  /* 0x00000006ab007c23 */ /* 0x002fe20008010806 */
[----:B---3--:R-:W-:Y:S01]  /*b500*/  F2FP.F16.F32.PACK_AB R12, R125, R126 ;  /* 0x0000007e7d0c723e */ /* 0x008fe200000000ff */
[----:B------:R-:W-:-:S04]  /*b510*/  IMAD.MOV.U32 R171, RZ, RZ, R106 ;  /* 0x000000ffffab7224 */ /* 0x000fc800078e006a */
[----:B------:R1:W-:Y:S02]  /*b520*/  MUFU.EX2 R124, R0 ;  /* 0x00000000007c7308 */ /* 0x0003e40000000800 */
[----:B-1----:R-:W-:Y:S01]  /*b530*/  FFMA.FTZ R0, R173, UR6, -R6 ;  /* 0x00000006ad007c23 */ /* 0x002fe20008010806 */
[----:B------:R-:W-:Y:S02]  /*b540*/  IMAD.MOV.U32 R173, RZ, RZ, R113 ;  /* 0x000000ffffad7224 */ /* 0x000fe400078e0071 */
[----:B------:R-:W-:-:S03]  /*b550*/  IMAD.MOV.U32 R113, RZ, RZ, R77 ;  /* 0x000000ffff717224 */ /* 0x000fc600078e004d */
[----:B------:R1:W3:Y:S01]  /*b560*/  MUFU.EX2 R122, R0 ;  /* 0x00000000007a7308 */ /* 0x0002e20000000800 */
[----:B------:R-:W-:Y:S02]  /*b570*/  IMAD.MOV.U32 R167, RZ, RZ, R113 ;  /* 0x000000ffffa77224 */ /* 0x000fe400078e0071 */
[----:B-1----:R-:W-:Y:S01]  /*b580*/  FFMA.FTZ R0, R163, UR6, -R2 ;  /* 0x00000006a3007c23 */ /* 0x002fe20008010802 */
[----:B---3--:R-:W-:Y:S01]  /*b590*/  F2FP.F16.F32.PACK_AB R14, R122, R124 ;  /* 0x0000007c7a0e723e */ /* 0x008fe200000000ff */
[----:B------:R-:W-:-:S03]  /*b5a0*/  IMAD.MOV.U32 R163, RZ, RZ, R108 ;  /* 0x000000ffffa37224 */ /* 0x000fc600078e006c */
[----:B------:R1:W-:Y:S03]  /*b5b0*/  MUFU.EX2 R127, R0 ;  /* 0x00000000007f7308 */ /* 0x0003e60000000800 */
[C---:B-----5:R-:W-:Y:S06]  /*b5c0*/  HMMA.16816.F32 R80, R12.reuse, R20, R80 ;  /* 0x000000140c50723c */ /* 0x060fec0000001850 */
[C---:B------:R-:W-:Y:S01]  /*b5d0*/  HMMA.16816.F32 R28, R12.reuse, R22, R24 ;  /* 0x000000160c1c723c */ /* 0x040fe20000001818 */
[----:B------:R-:W3:Y:S05]  /*b5e0*/  LDSM.16.MT88.4 R20, [R135+0xf000] ;  /* 0x00f000008714783b */ /* 0x000eea0000004200 */
[----:B--2---:R-:W-:Y:S01]  /*b5f0*/  HMMA.16816.F32 R24, R12, R52, R72 ;  /* 0x000000340c18723c */ /* 0x004fe20000001848 */
[----:B-1----:R-:W-:Y:S01]  /*b600*/  FFMA.FTZ R0, R165, UR6, -R2 ;  /* 0x00000006a5007c23 */ /* 0x002fe20008010802 */
[----:B------:R-:W-:-:S02]  /*b610*/  IMAD.MOV.U32 R165, RZ, RZ, R112 ;  /* 0x000000ffffa57224 */ /* 0x000fc400078e0070 */
[----:B------:R-:W-:Y:S01]  /*b620*/  IMAD.MOV.U32 R112, RZ, RZ, R76 ;  /* 0x000000ffff707224 */ /* 0x000fe200078e004c */
[----:B------:R1:W2:Y:S01]  /*b630*/  MUFU.EX2 R123, R0 ;  /* 0x00000000007b7308 */ /* 0x0002a20000000800 */
[C---:B----4-:R-:W-:Y:S01]  /*b640*/  HMMA.16816.F32 R72, R12.reuse, R46, R48 ;  /* 0x0000002e0c48723c */ /* 0x050fe20000001830 */
[----:B------:R-:W4:Y:S05]  /*b650*/  LDSM.16.MT88.4 R48, [R216+0xf000] ;  /* 0x00f00000d830783b */ /* 0x000f2a0000004200 */
[C---:B------:R-:W-:Y:S06]  /*b660*/  HMMA.16816.F32 R60, R12.reuse, R44, R60 ;  /* 0x0000002c0c3c723c */ /* 0x040fec000000183c */
[----:B------:R-:W-:Y:S01]  /*b670*/  HMMA.16816.F32 R84, R12, R32, R84 ;  /* 0x000000200c54723c */ /* 0x000fe20000001854 */
[----:B-1----:R-:W-:Y:S01]  /*b680*/  FFMA.FTZ R0, R169, UR6, -R2 ;  /* 0x00000006a9007c23 */ /* 0x002fe20008010802 */
[----:B------:R-:W-:Y:S01]  /*b690*/  IMAD.MOV.U32 R169, RZ, RZ, R111 ;  /* 0x000000ffffa97224 */ /* 0x000fe200078e006f */
[----:B--2---:R-:W-:-:S02]  /*b6a0*/  F2FP.F16.F32.PACK_AB R11, R123, R127 ;  /* 0x0000007f7b0b723e */ /* 0x004fc400000000ff */
[----:B------:R1:W-:Y:S02]  /*b6b0*/  MUFU.EX2 R121, R0 ;  /* 0x0000000000797308 */ /* 0x0003e40000000800 */
[--C-:B-1----:R-:W-:Y:S01]  /*b6c0*/  FFMA.FTZ R0, R191, UR6, -R6.reuse ;  /* 0x00000006bf007c23 */ /* 0x102fe20008010806 */
[----:B------:R-:W-:Y:S02]  /*b6d0*/  IMAD.MOV.U32 R191, RZ, RZ, R79 ;  /* 0x000000ffffbf7224 */ /* 0x000fe400078e004f */
[C---:B------:R-:W-:Y:S03]  /*b6e0*/  HMMA.16816.F32 R76, R12.reuse, R54, R56 ;  /* 0x000000360c4c723c */ /* 0x040fe60000001838 */
[----:B------:R1:W-:Y:S03]  /*b6f0*/  MUFU.EX2 R118, R0 ;  /* 0x0000000000767308 */ /* 0x0003e60000000800 */
[----:B------:R-:W-:Y:S01]  /*b700*/  HMMA.16816.F32 R56, R12, R34, R40 ;  /* 0x000000220c38723c */ /* 0x000fe20000001828 */
[----:B------:R-:W2:Y:S04]  /*b710*/  LDSM.16.MT88.4 R12, [R217+0xf000] ;  /* 0x00f00000d90c783b */ /* 0x000ea80000004200 */
[----:B------:R-:W-:Y:S01]  /*b720*/  LDSM.16.MT88.4 R32, [R135+0xf800] ;  /* 0x00f800008720783b */ /* 0x000fe20000004200 */
[----:B-1----:R-:W-:Y:S01]  /*b730*/  FFMA.FTZ R0, R158, UR6, -R6 ;  /* 0x000000069e007c23 */ /* 0x002fe20008010806 */
[----:B------:R-:W-:-:S03]  /*b740*/  IMAD.MOV.U32 R158, RZ, RZ, R110 ;  /* 0x000000ffff9e7224 */ /* 0x000fc600078e006e */
[----:B------:R1:W5:Y:S02]  /*b750*/  MUFU.EX2 R120, R0 ;  /* 0x0000000000787308 */ /* 0x0003640000000800 */
[----:B-1----:R-:W-:Y:S01]  /*b760*/  FFMA.FTZ R0, R161, UR6, -R6 ;  /* 0x00000006a1007c23 */ /* 0x002fe20008010806 */
[----:B------:R-:W-:Y:S01]  /*b770*/  IMAD.MOV.U32 R161, RZ, RZ, R112 ;  /* 0x000000ffffa17224 */ /* 0x000fe200078e0070 */
[----:B-----5:R-:W-:-:S04]  /*b780*/  F2FP.F16.F32.PACK_AB R8, R120, R118 ;  /* 0x000000767808723e */ /* 0x020fc800000000ff */
[----:B------:R1:W-:Y:S02]  /*b790*/  MUFU.EX2 R117, R0 ;  /* 0x0000000000757308 */ /* 0x0003e40000000800 */
[----:B-1----:R-:W-:Y:S01]  /*b7a0*/  FFMA.FTZ R0, R164, UR6, -R6 ;  /* 0x00000006a4007c23 */ /* 0x002fe20008010806 */
[----:B------:R-:W-:-:S05]  /*b7b0*/  IMAD.MOV.U32 R164, RZ, RZ, R114 ;  /* 0x000000ffffa47224 */ /* 0x000fca00078e0072 */
[----:B------:R1:W5:Y:S02]  /*b7c0*/  MUFU.EX2 R116, R0 ;  /* 0x0000000000747308 */ /* 0x0003640000000800 */
[----:B-1----:R-:W-:Y:S01]  /*b7d0*/  FFMA.FTZ R0, R186, UR6, -R2 ;  /* 0x00000006ba007c23 */ /* 0x002fe20008010802 */
[----:B-----5:R-:W-:Y:S01]  /*b7e0*/  F2FP.F16.F32.PACK_AB R10, R116, R117 ;  /* 0x00000075740a723e */ /* 0x020fe200000000ff */
[----:B------:R-:W-:-:S04]  /*b7f0*/  IMAD.MOV.U32 R186, RZ, RZ, R107 ;  /* 0x000000ffffba7224 */ /* 0x000fc800078e006b */
[----:B------:R1:W5:Y:S02]  /*b800*/  MUFU.EX2 R119, R0 ;  /* 0x0000000000777308 */ /* 0x0003640000000800 */
[C---:B---3--:R-:W-:Y:S06]  /*b810*/  HMMA.16816.F32 R52, R8.reuse, R22, R28 ;  /* 0x000000160834723c */ /* 0x048fec000000181c */
[C---:B------:R-:W-:Y:S06]  /*b820*/  HMMA.16816.F32 R44, R8.reuse, R16, R24 ;  /* 0x00000010082c723c */ /* 0x040fec0000001818 */
[----:B------:R-:W-:Y:S01]  /*b830*/  HMMA.16816.F32 R28, R8, R18, R76 ;  /* 0x00000012081c723c */ /* 0x000fe2000000184c */
[----:B-1----:R-:W-:Y:S01]  /*b840*/  FFMA.FTZ R0, R193, UR6, -R2 ;  /* 0x00000006c1007c23 */ /* 0x002fe20008010802 */
[----:B------:R-:W1:Y:S01]  /*b850*/  LDSM.16.MT88.4 R16, [R218+0xf800] ;  /* 0x00f80000da10783b */ /* 0x000e620000004200 */
[----:B------:R-:W-:-:S02]  /*b860*/  IMAD.MOV.U32 R193, RZ, RZ, R89 ;  /* 0x000000ffffc17224 */ /* 0x000fc400078e0059 */
[----:B------:R3:W-:Y:S01]  /*b870*/  MUFU.EX2 R115, R0 ;  /* 0x0000000000737308 */ /* 0x0007e20000000800 */
[----:B------:R-:W-:Y:S01]  /*b880*/  HMMA.16816.F32 R80, R8, R20, R80 ;  /* 0x000000140850723c */ /* 0x000fe20000001850 */
[----:B------:R-:W1:Y:S01]  /*b890*/  LDSM.16.MT88.4 R20, [R216+0xf800] ;  /* 0x00f80000d814783b */ /* 0x000e620000004200 */
[----:B------:R-:W-:-:S04]  /*b8a0*/  IMAD.MOV.U32 R89, RZ, RZ, R103 ;  /* 0x000000ffff597224 */ /* 0x000fc800078e0067 */
[C---:B----4-:R-:W-:Y:S01]  /*b8b0*/  HMMA.16816.F32 R24, R8.reuse, R48, R60 ;  /* 0x000000300818723c */ /* 0x050fe2000000183c */
[----:B------:R-:W-:Y:S05]  /*b8c0*/  LDSM.16.MT88.4 R60, [R135+0x10000] ;  /* 0x01000000873c783b */ /* 0x000fea0000004200 */
[----:B------:R-:W-:Y:S01]  /*b8d0*/  HMMA.16816.F32 R40, R8, R50, R72 ;  /* 0x000000320828723c */ /* 0x000fe20000001848 */
[----:B------:R-:W4:Y:S01]  /*b8e0*/  LDSM.16.MT88.4 R48, [R217+0xf800] ;  /* 0x00f80000d930783b */ /* 0x000f220000004200 */
[----:B---3--:R-:W-:Y:S01]  /*b8f0*/  FFMA.FTZ R0, R200, UR6, -R2 ;  /* 0x00000006c8007c23 */ /* 0x008fe20008010802 */
[----:B------:R-:W-:-:S03]  /*b900*/  IMAD.MOV.U32 R200, RZ, RZ, R193 ;  /* 0x000000ffffc87224 */ /* 0x000fc600078e00c1 */
[C---:B--2---:R-:W-:Y:S01]  /*b910*/  HMMA.16816.F32 R84, R8.reuse, R12, R84 ;  /* 0x0000000c0854723c */ /* 0x044fe20000001854 */
[----:B------:R-:W-:Y:S01]  /*b920*/  IMAD.MOV.U32 R193, RZ, RZ, R186 ;  /* 0x000000ffffc17224 */ /* 0x000fe200078e00ba */
[----:B------:R2:W3:Y:S01]  /*b930*/  MUFU.EX2 R113, R0 ;  /* 0x0000000000717308 */ /* 0x0004e20000000800 */
[----:B------:R-:W-:Y:S02]  /*b940*/  IMAD.MOV.U32 R186, RZ, RZ, R164 ;  /* 0x000000ffffba7224 */ /* 0x000fe400078e00a4 */
[----:B------:R-:W-:Y:S01]  /*b950*/  IMAD.MOV.U32 R164, RZ, RZ, R191 ;  /* 0x000000ffffa47224 */ /* 0x000fe200078e00bf */
[----:B------:R-:W-:Y:S01]  /*b960*/  HMMA.16816.F32 R76, R8, R14, R56 ;  /* 0x0000000e084c723c */ /* 0x000fe20000001838 */
[----:B-----5:R-:W-:Y:S01]  /*b970*/  F2FP.F16.F32.PACK_AB R13, R119, R121 ;  /* 0x00000079770d723e */ /* 0x020fe200000000ff */
[----:B------:R-:W-:Y:S02]  /*b980*/  IMAD.MOV.U32 R191, RZ, RZ, R165 ;  /* 0x000000ffffbf7224 */ /* 0x000fe400078e00a5 */
[----:B------:R-:W-:-:S02]  /*b990*/  IMAD.MOV.U32 R165, RZ, RZ, R173 ;  /* 0x000000ffffa57224 */ /* 0x000fc400078e00ad */
[----:B------:R-:W-:Y:S02]  /*b9a0*/  IMAD.MOV.U32 R173, RZ, RZ, R166 ;  /* 0x000000ffffad7224 */ /* 0x000fe400078e00a6 */
[----:B------:R-:W-:Y:S01]  /*b9b0*/  FADD.FTZ R8, R181, R179 ;  /* 0x000000b3b5087221 */ /* 0x000fe20000010000 */
[----:B------:R-:W-:Y:S02]  /*b9c0*/  IMAD.MOV.U32 R166, RZ, RZ, R101 ;  /* 0x000000ffffa67224 */ /* 0x000fe400078e0065 */
[----:B------:R5:W-:Y:S01]  /*b9d0*/  MUFU.EX2 R101, R7 ;  /* 0x0000000700657308 */ /* 0x000be20000000800 */
[----:B--2---:R-:W-:Y:S01]  /*b9e0*/  FFMA.FTZ R0, R204, UR6, -R2 ;  /* 0x00000006cc007c23 */ /* 0x004fe20008010802 */
[----:B---3--:R-:W-:-:S06]  /*b9f0*/  F2FP.F16.F32.PACK_AB R15, R113, R115 ;  /* 0x00000073710f723e */ /* 0x008fcc00000000ff */
[----:B------:R2:W-:Y:S01]  /*ba00*/  MUFU.EX2 R114, R0 ;  /* 0x0000000000727308 */ /* 0x0005e20000000800 */
[----:B-----5:R-:W-:Y:S01]  /*ba10*/  FFMA.FTZ R7, R200, UR6, -R2 ;  /* 0x00000006c8077c23 */ /* 0x020fe20008010802 */
[----:B------:R-:W-:Y:S02]  /*ba20*/  IMAD.MOV.U32 R200, RZ, RZ, R186 ;  /* 0x000000ffffc87224 */ /* 0x000fe400078e00ba */
[----:B------:R-:W-:Y:S02]  /*ba30*/  IMAD.MOV.U32 R186, RZ, RZ, R191 ;  /* 0x000000ffffba7224 */ /* 0x000fe400078e00bf */
[----:B------:R-:W-:Y:S02]  /*ba40*/  IMAD.MOV.U32 R191, RZ, RZ, R171 ;  /* 0x000000ffffbf7224 */ /* 0x000fe400078e00ab */
[----:B------:R-:W-:Y:S02]  /*ba50*/  IMAD.MOV.U32 R171, RZ, RZ, R155 ;  /* 0x000000ffffab7224 */ /* 0x000fe400078e009b */
[----:B--2---:R-:W-:Y:S01]  /*ba60*/  FFMA.FTZ R0, R178, UR6, -R6 ;  /* 0x00000006b2007c23 */ /* 0x004fe20008010806 */
[----:B------:R-:W-:-:S02]  /*ba70*/  IMAD.MOV.U32 R155, RZ, RZ, R154 ;  /* 0x000000ffff9b7224 */ /* 0x000fc400078e009a */
[----:B------:R-:W-:Y:S01]  /*ba80*/  IMAD.MOV.U32 R154, RZ, RZ, R95 ;  /* 0x000000ffff9a7224 */ /* 0x000fe200078e005f */
[----:B------:R2:W-:Y:S02]  /*ba90*/  MUFU.EX2 R112, R0 ;  /* 0x0000000000707308 */ /* 0x0005e40000000800 */
[----:B--2---:R-:W-:-:S06]  /*baa0*/  FFMA.FTZ R0, R180, UR6, -R6 ;  /* 0x00000006b4007c23 */ /* 0x004fcc0008010806 */
[----:B------:R2:W3:Y:S02]  /*bab0*/  MUFU.EX2 R111, R0 ;  /* 0x00000000006f7308 */ /* 0x0004e40000000800 */
[----:B--2---:R-:W-:Y:S01]  /*bac0*/  FFMA.FTZ R0, R184, UR6, -R6 ;  /* 0x00000006b8007c23 */ /* 0x004fe20008010806 */
[----:B---3--:R-:W-:-:S05]  /*bad0*/  F2FP.F16.F32.PACK_AB R12, R111, R112 ;  /* 0x000000706f0c723e */ /* 0x008fca00000000ff */
[----:B------:R2:W-:Y:S02]  /*bae0*/  MUFU.EX2 R110, R0 ;  /* 0x00000000006e7308 */ /* 0x0005e40000000800 */
[----:B--2---:R-:W-:-:S06]  /*baf0*/  FFMA.FTZ R0, R192, UR6, -R6 ;  /* 0x00000006c0007c23 */ /* 0x004fcc0008010806 */
[----:B------:R2:W3:Y:S02]  /*bb00*/  MUFU.EX2 R108, R0 ;  /* 0x00000000006c7308 */ /* 0x0004e40000000800 */
[----:B--2---:R-:W-:Y:S01]  /*bb10*/  FFMA.FTZ R0, R244, UR6, -R2 ;  /* 0x00000006f4007c23 */ /* 0x004fe20008010802 */
[----:B---3--:R-:W-:-:S05]  /*bb20*/  F2FP.F16.F32.PACK_AB R14, R108, R110 ;  /* 0x0000006e6c0e723e */ /* 0x008fca00000000ff */
[----:B------:R2:W3:Y:S02]  /*bb30*/  MUFU.EX2 R109, R0 ;  /* 0x00000000006d7308 */ /* 0x0004e40000000800 */
[C---:B-1----:R-:W-:Y:S01]  /*bb40*/  HMMA.16816.F32 R56, R12.reuse, R16, R44 ;  /* 0x000000100c38723c */ /* 0x042fe2000000182c */
[----:B------:R-:W-:Y:S05]  /*bb50*/  LDSM.16.MT88.4 R44, [R218+0x10000] ;  /* 0x01000000da2c783b */ /* 0x000fea0000004200 */
[----:B------:R-:W-:Y:S01]  /*bb60*/  HMMA.16816.F32 R72, R12, R34, R52 ;  /* 0x000000220c48723c */ /* 0x000fe20000001834 */
[----:B------:R-:W-:Y:S01]  /*bb70*/  FFMA.FTZ R17, R193, UR6, -R2 ;  /* 0x00000006c1117c23 */ /* 0x000fe20008010802 */
[----:B------:R-:W-:Y:S01]  /*bb80*/  FADD.FTZ R16, R182, R8 ;  /* 0x00000008b6107221 */ /* 0x000fe20000010000 */
[----:B------:R-:W-:-:S02]  /*bb90*/  IMAD.MOV.U32 R193, RZ, RZ, R164 ;  /* 0x000000ffffc17224 */ /* 0x000fc400078e00a4 */
[----:B------:R-:W-:Y:S01]  /*bba0*/  IMAD.MOV.U32 R164, RZ, RZ, R152 ;  /* 0x000000ffffa47224 */ /* 0x000fe200078e0098 */
[C---:B------:R-:W-:Y:S01]  /*bbb0*/  HMMA.16816.F32 R80, R12.reuse, R32, R80 ;  /* 0x000000200c50723c */ /* 0x040fe20000001850 */
[----:B--2---:R-:W-:Y:S01]  /*bbc0*/  FFMA.FTZ R0, R245, UR6, -R2 ;  /* 0x00000006f5007c23 */ /* 0x004fe20008010802 */
[----:B------:R-:W-:Y:S01]  /*bbd0*/  IMAD.MOV.U32 R152, RZ, RZ, R100 ;  /* 0x000000ffff987224 */ /* 0x000fe200078e0064 */
[----:B------:R-:W-:Y:S01]  /*bbe0*/  MUFU.EX2 R95, R17 ;  /* 0x00000011005f7308 */ /* 0x000fe20000000800 */
[----:B---3--:R-:W-:Y:S02]  /*bbf0*/  F2FP.F16.F32.PACK_AB R9, R109, R114 ;  /* 0x000000726d09723e */ /* 0x008fe400000000ff */
[C---:B------:R-:W-:Y:S05]  /*bc00*/  HMMA.16816.F32 R52, R12.reuse, R18, R28 ;  /* 0x000000120c34723c */ /* 0x040fea000000181c */
[----:B------:R1:W-:Y:S01]  /*bc10*/  MUFU.EX2 R106, R0 ;  /* 0x00000000006a7308 */ /* 0x0003e20000000800 */
[C---:B------:R-:W-:Y:S06]  /*bc20*/  HMMA.16816.F32 R24, R12.reuse, R20, R24 ;  /* 0x000000140c18723c */ /* 0x040fec0000001818 */
[C---:B------:R-:W-:Y:S01]  /*bc30*/  HMMA.16816.F32 R40, R12.reuse, R22, R40 ;  /* 0x000000160c28723c */ /* 0x040fe20000001828 */
[----:B------:R2:W-:Y:S01]  /*bc40*/  MUFU.EX2 R100, R7 ;  /* 0x0000000700647308 */ /* 0x0005e20000000800 */
[----:B------:R-:W-:Y:S04]  /*bc50*/  LDSM.16.MT88.4 R20, [R216+0x10000] ;  /* 0x01000000d814783b */ /* 0x000fe80000004200 */
[----:B----4-:R-:W-:Y:S01]  /*bc60*/  HMMA.16816.F32 R32, R12, R48, R84 ;  /* 0x000000300c20723c */ /* 0x010fe20000001854 */
[----:B-1----:R-:W-:-:S05]  /*bc70*/  FFMA.FTZ R0, R252, UR6, -R2 ;  /* 0x00000006fc007c23 */ /* 0x002fca0008010802 */
[----:B------:R-:W-:Y:S01]  /*bc80*/  HMMA.16816.F32 R28, R12, R50, R76 ;  /* 0x000000320c1c723c */ /* 0x000fe2000000184c */
[----:B------:R1:W3:Y:S01]  /*bc90*/  MUFU.EX2 R107, R0 ;  /* 0x00000000006b7308 */ /* 0x0002e20000000800 */
[----:B--2---:R-:W-:-:S05]  /*bca0*/  FADD.FTZ R7, R195, R16 ;  /* 0x00000010c3077221 */ /* 0x004fca0000010000 */
[----:B------:R-:W-:Y:S01]  /*bcb0*/  FFMA.FTZ R12, R200, UR6, -R2 ;  /* 0x00000006c80c7c23 */ /* 0x000fe20008010802 */
[----:B------:R-:W-:Y:S01]  /*bcc0*/  IMAD.MOV.U32 R200, RZ, RZ, R193 ;  /* 0x000000ffffc87224 */ /* 0x000fe200078e00c1 */
[----:B------:R-:W2:Y:S01]  /*bcd0*/  LDSM.16.MT88.4 R16, [R217+0x10000] ;  /* 0x01000000d910783b */ /* 0x000ea20000004200 */
[----:B------:R-:W-:Y:S02]  /*bce0*/  IMAD.MOV.U32 R193, RZ, RZ, R164 ;  /* 0x000000ffffc17224 */ /* 0x000fe400078e00a4 */
[----:B------:R-:W-:Y:S01]  /*bcf0*/  FADD.FTZ R7, R196, R7 ;  /* 0x00000007c4077221 */ /* 0x000fe20000010000 */
[----:B------:R-:W-:Y:S02]  /*bd00*/  IMAD.MOV.U32 R164, RZ, RZ, R161 ;  /* 0x000000ffffa47224 */ /* 0x000fe400078e00a1 */
[----:B------:R-:W-:Y:S02]  /*bd10*/  IMAD.MOV.U32 R161, RZ, RZ, R158 ;  /* 0x000000ffffa17224 */ /* 0x000fe400078e009e */
[----:B------:R-:W-:Y:S01]  /*bd20*/  FADD.FTZ R7, R197, R7 ;  /* 0x00000007c5077221 */ /* 0x000fe20000010000 */
[----:B------:R-:W-:-:S02]  /*bd30*/  IMAD.MOV.U32 R158, RZ, RZ, R163 ;  /* 0x000000ffff9e7224 */ /* 0x000fc400078e00a3 */
[----:B------:R-:W-:Y:S02]  /*bd40*/  IMAD.MOV.U32 R163, RZ, RZ, R94 ;  /* 0x000000ffffa37224 */ /* 0x000fe400078e005e */
[----:B-1----:R-:W-:Y:S01]  /*bd50*/  FFMA.FTZ R0, R206, UR6, -R6 ;  /* 0x00000006ce007c23 */ /* 0x002fe20008010806 */
[----:B------:R1:W-:Y:S01]  /*bd60*/  MUFU.EX2 R94, R12 ;  /* 0x0000000c005e7308 */ /* 0x0003e20000000800 */
[----:B------:R-:W-:Y:S01]  /*bd70*/  FADD.FTZ R7, R198, R7 ;  /* 0x00000007c6077221 */ /* 0x000fe20000010000 */
[----:B---3--:R-:W-:-:S03]  /*bd80*/  F2FP.F16.F32.PACK_AB R11, R107, R106 ;  /* 0x0000006a6b0b723e */ /* 0x008fc600000000ff */
[----:B------:R-:W-:-:S03]  /*bd90*/  FADD.FTZ R7, R199, R7 ;  /* 0x00000007c7077221 */ /* 0x000fc60000010000 */
[----:B------:R3:W-:Y:S01]  /*bda0*/  MUFU.EX2 R105, R0 ;  /* 0x0000000000697308 */ /* 0x0007e20000000800 */
[----:B------:R-:W-:-:S04]  /*bdb0*/  FADD.FTZ R7, R185, R7 ;  /* 0x00000007b9077221 */ /* 0x000fc80000010000 */
[----:B------:R-:W-:Y:S01]  /*bdc0*/  FADD.FTZ R7, R190, R7 ;  /* 0x00000007be077221 */ /* 0x000fe20000010000 */
[----:B-1----:R-:W-:Y:S01]  /*bdd0*/  FFMA.FTZ R12, R200, UR6, -R6 ;  /* 0x00000006c80c7c23 */ /* 0x002fe20008010806 */
[----:B------:R-:W-:Y:S02]  /*bde0*/  IMAD.MOV.U32 R200, RZ, RZ, R193 ;  /* 0x000000ffffc87224 */ /* 0x000fe400078e00c1 */
[----:B------:R-:W-:Y:S01]  /*bdf0*/  FADD.FTZ R7, R189, R7 ;  /* 0x00000007bd077221 */ /* 0x000fe20000010000 */
[----:B------:R-:W-:Y:S02]  /*be00*/  IMAD.MOV.U32 R193, RZ, RZ, R164 ;  /* 0x000000ffffc17224 */ /* 0x000fe400078e00a4 */
[----:B------:R-:W-:Y:S02]  /*be10*/  IMAD.MOV.U32 R164, RZ, RZ, R161 ;  /* 0x000000ffffa47224 */ /* 0x000fe400078e00a1 */
[----:B------:R-:W-:Y:S01]  /*be20*/  FADD.FTZ R7, R187, R7 ;  /* 0x00000007bb077221 */ /* 0x000fe20000010000 */
[----:B------:R-:W-:-:S02]  /*be30*/  IMAD.MOV.U32 R161, RZ, RZ, R158 ;  /* 0x000000ffffa17224 */ /* 0x000fc400078e009e */
[--C-:B---3--:R-:W-:Y:S01]  /*be40*/  FFMA.FTZ R0, R209, UR6, -R6.reuse ;  /* 0x00000006d1007c23 */ /* 0x108fe20008010806 */
[----:B------:R-:W-:Y:S02]  /*be50*/  IMAD.MOV.U32 R158, RZ, RZ, R163 ;  /* 0x000000ffff9e7224 */ /* 0x000fe400078e00a3 */
[----:B------:R-:W-:Y:S01]  /*be60*/  IMAD.MOV.U32 R163, RZ, RZ, R93 ;  /* 0x000000ffffa37224 */ /* 0x000fe200078e005d */
[----:B------:R1:W3:Y:S08]  /*be70*/  MUFU.EX2 R104, R0 ;  /* 0x0000000000687308 */ /* 0x0002f00000000800 */
[----:B------:R4:W-:Y:S01]  /*be80*/  MUFU.EX2 R93, R12 ;  /* 0x0000000c005d7308 */ /* 0x0009e20000000800 */
[----:B-1----:R-:W-:Y:S01]  /*be90*/  FFMA.FTZ R0, R211, UR6, -R6 ;  /* 0x00000006d3007c23 */ /* 0x002fe20008010806 */
[----:B---3--:R-:W-:-:S06]  /*bea0*/  F2FP.F16.F32.PACK_AB R8, R104, R105 ;  /* 0x000000696808723e */ /* 0x008fcc00000000ff */
[----:B------:R1:W-:Y:S01]  /*beb0*/  MUFU.EX2 R103, R0 ;  /* 0x0000000000677308 */ /* 0x0003e20000000800 */
[----:B----4-:R-:W-:Y:S01]  /*bec0*/  FFMA.FTZ R12, R186, UR6, -R6 ;  /* 0x00000006ba0c7c23 */ /* 0x010fe20008010806 */
[----:B------:R-:W-:-:S06]  /*bed0*/  IMAD.MOV.U32 R186, RZ, RZ, R92 ;  /* 0x000000ffffba7224 */ /* 0x000fcc00078e005c */
[----:B------:R3:W-:Y:S01]  /*bee0*/  MUFU.EX2 R92, R12 ;  /* 0x0000000c005c7308 */ /* 0x0007e20000000800 */
[----:B-1----:R-:W-:-:S07]  /*bef0*/  FFMA.FTZ R0, R212, UR6, -R6 ;  /* 0x00000006d4007c23 */ /* 0x002fce0008010806 */
[----:B------:R1:W4:Y:S01]  /*bf00*/  MUFU.EX2 R102, R0 ;  /* 0x0000000000667308 */ /* 0x0003220000000800 */
[----:B---3--:R-:W-:Y:S01]  /*bf10*/  FFMA.FTZ R12, R200, UR6, -R6 ;  /* 0x00000006c80c7c23 */ /* 0x008fe20008010806 */
[----:B------:R-:W-:Y:S02]  /*bf20*/  IMAD.MOV.U32 R200, RZ, RZ, R193 ;  /* 0x000000ffffc87224 */ /* 0x000fe400078e00c1 */
[----:B------:R-:W-:Y:S02]  /*bf30*/  IMAD.MOV.U32 R193, RZ, RZ, R161 ;  /* 0x000000ffffc17224 */ /* 0x000fe400078e00a1 */
[----:B------:R-:W-:Y:S02]  /*bf40*/  IMAD.MOV.U32 R161, RZ, RZ, R158 ;  /* 0x000000ffffa17224 */ /* 0x000fe400078e009e */
[----:B------:R-:W-:Y:S02]  /*bf50*/  IMAD.MOV.U32 R158, RZ, RZ, R191 ;  /* 0x000000ffff9e7224 */ /* 0x000fe400078e00bf */
[----:B------:R-:W-:-:S02]  /*bf60*/  IMAD.MOV.U32 R191, RZ, RZ, R166 ;  /* 0x000000ffffbf7224 */ /* 0x000fc400078e00a6 */
[----:B------:R-:W-:Y:S02]  /*bf70*/  IMAD.MOV.U32 R166, RZ, RZ, R147 ;  /* 0x000000ffffa67224 */ /* 0x000fe400078e0093 */
[----:B-1----:R-:W-:Y:S01]  /*bf80*/  FADD.FTZ R0, R203, R201 ;  /* 0x000000c9cb007221 */ /* 0x002fe20000010000 */
[----:B------:R-:W-:Y:S01]  /*bf90*/  IMAD.MOV.U32 R147, RZ, RZ, R91 ;  /* 0x000000ffff937224 */ /* 0x000fe200078e005b */
[----:B----4-:R-:W-:Y:S01]  /*bfa0*/  F2FP.F16.F32.PACK_AB R10, R102, R103 ;  /* 0x00000067660a723e */ /* 0x010fe200000000ff */
[----:B------:R1:W-:Y:S01]  /*bfb0*/  MUFU.EX2 R91, R12 ;  /* 0x0000000c005b7308 */ /* 0x0003e20000000800 */
[----:B------:R-:W-:-:S04]  /*bfc0*/  FADD.FTZ R0, R202, R0 ;  /* 0x00000000ca007221 */ /* 0x000fc80000010000 */
[----:B------:R-:W-:Y:S01]  /*bfd0*/  FADD.FTZ R0, R205, R0 ;  /* 0x00000000cd007221 */ /* 0x000fe20000010000 */
[----:B--2---:R-:W-:Y:S03]  /*bfe0*/  HMMA.16816.F32 R48, R8, R16, R32 ;  /* 0x000000100830723c */ /* 0x004fe60000001820 */
[----:B------:R-:W-:-:S03]  /*bff0*/  FADD.FTZ R0, R210, R0 ;  /* 0x00000000d2007221 */ /* 0x000fc60000010000 */
[C---:B------:R-:W-:Y:S01]  /*c000*/  HMMA.16816.F32 R32, R8.reuse, R18, R28 ;  /* 0x000000120820723c */ /* 0x040fe2000000181c */
[----:B------:R-:W-:Y:S01]  /*c010*/  FADD.FTZ R0, R214, R0 ;  /* 0x00000000d6007221 */ /* 0x000fe20000010000 */
[----:B------:R-:W2:Y:S03]  /*c020*/  LDSM.16.MT88.4 R16, [R217+0x10800] ;  /* 0x01080000d910783b */ /* 0x000ea60000004200 */
[----:B------:R-:W-:Y:S01]  /*c030*/  FADD.FTZ R0, R242, R0 ;  /* 0x00000000f2007221 */ /* 0x000fe20000010000 */
[----:B-1----:R-:W-:Y:S01]  /*c040*/  FFMA.FTZ R12, R186, UR6, -R6 ;  /* 0x00000006ba0c7c23 */ /* 0x002fe20008010806 */
[----:B------:R-:W-:Y:S01]  /*c050*/  IMAD.MOV.U32 R186, RZ, RZ, R90 ;  /* 0x000000ffffba7224 */ /* 0x000fe200078e005a */
[C---:B------:R-:W-:Y:S01]  /*c060*/  HMMA.16816.F32 R76, R8.reuse, R60, R80 ;  /* 0x0000003c084c723c */ /* 0x040fe20000001850 */
[----:B------:R-:W-:Y:S01]  /*c070*/  FADD.FTZ R0, R215, R0 ;  /* 0x00000000d7007221 */ /* 0x000fe20000010000 */
[----:B------:R1:W3:Y:S01]  /*c080*/  MUFU.EX2 R90, R12 ;  /* 0x0000000c005a7308 */ /* 0x0002e20000000800 */
[----:B------:R-:W-:Y:S01]  /*c090*/  FFMA.FTZ R13, R186, UR6, -R2 ;  /* 0x00000006ba0d7c23 */ /* 0x000fe20008010802 */
[----:B------:R-:W-:Y:S01]  /*c0a0*/  LDSM.16.MT88.4 R28, [R135+0x11000] ;  /* 0x01100000871c783b */ /* 0x000fe20000004200 */
[----:B------:R-:W-:Y:S01]  /*c0b0*/  FADD.FTZ R0, R243, R0 ;  /* 0x00000000f3007221 */ /* 0x000fe20000010000 */
[----:B------:R-:W-:Y:S03]  /*c0c0*/  HMMA.16816.F32 R60, R8, R62, R72 ;  /* 0x0000003e083c723c */ /* 0x000fe60000001848 */
[----:B------:R-:W-:-:S03]  /*c0d0*/  FADD.FTZ R0, R246, R0 ;  /* 0x00000000f6007221 */ /* 0x000fc60000010000 */
[----:B------:R-:W-:Y:S01]  /*c0e0*/  HMMA.16816.F32 R72, R8, R46, R52 ;  /* 0x0000002e0848723c */ /* 0x000fe20000001834 */
[----:B------:R-:W-:-:S04]  /*c0f0*/  FADD.FTZ R0, R247, R0 ;  /* 0x00000000f7007221 */ /* 0x000fc80000010000 */
[----:B------:R-:W-:Y:S01]  /*c100*/  FADD.FTZ R0, R248, R0 ;  /* 0x00000000f8007221 */ /* 0x000fe20000010000 */
[C---:B------:R-:W-:Y:S01]  /*c110*/  HMMA.16816.F32 R80, R8.reuse, R44, R56 ;  /* 0x0000002c0850723c */ /* 0x040fe20000001838 */
[----:B-1----:R-:W-:Y:S01]  /*c120*/  FADD.FTZ R12, R177, R7 ;  /* 0x00000007b10c7221 */ /* 0x002fe20000010000 */
[----:B------:R-:W1:Y:S01]  /*c130*/  LDSM.16.MT88.4 R44, [R135+0x10800] ;  /* 0x01080000872c783b */ /* 0x000e620000004200 */
[----:B------:R-:W-:Y:S02]  /*c140*/  FADD.FTZ R0, R249, R0 ;  /* 0x00000000f9007221 */ /* 0x000fe40000010000 */
[----:B------:R-:W-:Y:S01]  /*c150*/  FADD.FTZ R12, R174, R12 ;  /* 0x0000000cae0c7221 */ /* 0x000fe20000010000 */
[C---:B------:R-:W-:Y:S01]  /*c160*/  HMMA.16816.F32 R84, R8.reuse, R20, R24 ;  /* 0x000000140854723c */ /* 0x040fe20000001818 */
[----:B------:R-:W-:Y:S01]  /*c170*/  FADD.FTZ R7, R200, R0 ;  /* 0x00000000c8077221 */ /* 0x000fe20000010000 */
[----:B------:R-:W-:Y:S01]  /*c180*/  FFMA.FTZ R0, R193, UR6, -R2 ;  /* 0x00000006c1007c23 */ /* 0x000fe20008010802 */
[----:B------:R-:W-:Y:S01]  /*c190*/  FADD.FTZ R12, R172, R12 ;  /* 0x0000000cac0c7221 */ /* 0x000fe20000010000 */
[----:B------:R-:W4:Y:S01]  /*c1a0*/  LDSM.16.MT88.4 R24, [R218+0x10800] ;  /* 0x01080000da18783b */ /* 0x000f220000004200 */
[----:B------:R-:W-:Y:S01]  /*c1b0*/  FADD.FTZ R7, R191, R7 ;  /* 0x00000007bf077221 */ /* 0x000fe20000010000 */
[----:B------:R-:W-:Y:S01]  /*c1c0*/  IMAD.MOV.U32 R191, RZ, RZ, R167 ;  /* 0x000000ffffbf7224 */ /* 0x000fe200078e00a7 */
[----:B------:R-:W-:Y:S01]  /*c1d0*/  HMMA.16816.F32 R52, R8, R22, R40 ;  /* 0x000000160834723c */ /* 0x000fe20000001828 */
[----:B------:R-:W-:Y:S01]  /*c1e0*/  IMAD.MOV.U32 R167, RZ, RZ, R154 ;  /* 0x000000ffffa77224 */ /* 0x000fe200078e009a */
[----:B------:R-:W5:Y:S01]  /*c1f0*/  LDSM.16.MT88.4 R20, [R216+0x10800] ;  /* 0x01080000d814783b */ /* 0x000f620000004200 */
[----:B------:R-:W-:-:S02]  /*c200*/  IMAD.MOV.U32 R154, RZ, RZ, R89 ;  /* 0x000000ffff9a7224 */ /* 0x000fc400078e0059 */
[----:B------:R2:W-:Y:S02]  /*c210*/  MUFU.EX2 R89, R0 ;  /* 0x0000000000597308 */ /* 0x0005e40000000800 */
[----:B------:R-:W-:Y:S02]  /*c220*/  F2FP.F16.F32.PACK_AB R9, R100, R101 ;  /* 0x000000656409723e */ /* 0x000fe400000000ff */
[----:B------:R-:W-:Y:S02]  /*c230*/  F2FP.F16.F32.PACK_AB R11, R94, R95 ;  /* 0x0000005f5e0b723e */ /* 0x000fe400000000ff */
[----:B------:R-:W-:Y:S02]  /*c240*/  F2FP.F16.F32.PACK_AB R8, R92, R93 ;  /* 0x0000005d5c08723e */ /* 0x000fe400000000ff */
[----:B---3--:R-:W-:-:S07]  /*c250*/  F2FP.F16.F32.PACK_AB R10, R90, R91 ;  /* 0x0000005b5a0a723e */ /* 0x008fce00000000ff */
[C---:B--2---:R-:W-:Y:S01]  /*c260*/  HMMA.16816.F32 R32, R8.reuse, R18, R32 ;  /* 0x000000120820723c */ /* 0x044fe20000001820 */
[----:B------:R-:W-:Y:S01]  /*c270*/  FADD.FTZ R0, R165, R7 ;  /* 0x00000007a5007221 */ /* 0x000fe20000010000 */
[----:B------:R-:W-:Y:S01]  /*c280*/  FADD.FTZ R7, R176, R12 ;  /* 0x0000000cb0077221 */ /* 0x000fe20000010000 */
[----:B------:R-:W-:Y:S01]  /*c290*/  FFMA.FTZ R12, R161, UR6, -R2 ;  /* 0x00000006a10c7c23 */ /* 0x000fe20008010802 */
[----:B------:R-:W-:Y:S02]  /*c2a0*/  IMAD.MOV.U32 R165, RZ, RZ, R173 ;  /* 0x000000ffffa57224 */ /* 0x000fe400078e00ad */
[----:B------:R-:W-:Y:S01]  /*c2b0*/  FADD.FTZ R0, R164, R0 ;  /* 0x00000000a4007221 */ /* 0x000fe20000010000 */
[----:B------:R-:W-:Y:S01]  /*c2c0*/  FADD.FTZ R7, R71, R7 ;  /* 0x0000000747077221 */ /* 0x000fe20000010000 */
[----:B------:R-:W-:Y:S01]  /*c2d0*/  IMAD.MOV.U32 R173, RZ, RZ, R88 ;  /* 0x000000ffffad7224 */ /* 0x000fe200078e0058 */
[----:B------:R2:W-:Y:S01]  /*c2e0*/  MUFU.EX2 R71, R12 ;  /* 0x0000000c00477308 */ /* 0x0005e20000000800 */
[----:B------:R-:W-:Y:S01]  /*c2f0*/  FADD.FTZ R0, R158, R0 ;  /* 0x000000009e007221 */ /* 0x000fe20000010000 */
[----:B------:R-:W-:Y:S01]  /*c300*/  FADD.FTZ R7, R70, R7 ;  /* 0x0000000746077221 */ /* 0x000fe20000010000 */
[----:B-1----:R-:W-:Y:S02]  /*c310*/  HMMA.16816.F32 R56, R8, R44, R76 ;  /* 0x0000002c0838723c */ /* 0x002fe4000000184c */
[----:B------:R-:W-:Y:S01]  /*c320*/  FADD.FTZ R0, R251, R0 ;  /* 0x00000000fb007221 */ /* 0x000fe20000010000 */
[----:B------:R-:W-:-:S02]  /*c330*/  FADD.FTZ R7, R162, R7 ;  /* 0x00000007a2077221 */ /* 0x000fc40000010000 */
[----:B------:R-:W1:Y:S01]  /*c340*/  MUFU.EX2 R88, R13 ;  /* 0x0000000d00587308 */ /* 0x000e620000000800 */
[----:B------:R-:W-:Y:S01]  /*c350*/  FADD.FTZ R0, R169, R0 ;  /* 0x00000000a9007221 */ /* 0x000fe20000010000 */
[----:B------:R-:W-:Y:S01]  /*c360*/  FADD.FTZ R7, R160, R7 ;  /* 0x00000007a0077221 */ /* 0x000fe20000010000 */
[----:B------:R-:W-:Y:S02]  /*c370*/  HMMA.16816.F32 R60, R8, R46, R60 ;  /* 0x0000002e083c723c */ /* 0x000fe4000000183c */
[----:B------:R-:W-:Y:S01]  /*c380*/  FADD.FTZ R0, R250, R0 ;  /* 0x00000000fa007221 */ /* 0x000fe20000010000 */
[----:B------:R-:W-:-:S03]  /*c390*/  FADD.FTZ R7, R69, R7 ;  /* 0x0000000745077221 */ /* 0x000fc60000010000 */
[----:B------:R-:W-:Y:S01]  /*c3a0*/  FADD.FTZ R0, R213, R0 ;  /* 0x00000000d5007221 */ /* 0x000fe20000010000 */
[----:B------:R-:W-:Y:S01]  /*c3b0*/  FADD.FTZ R7, R149, R7 ;  /* 0x0000000795077221 */ /* 0x000fe20000010000 */
[----:B--2---:R-:W-:Y:S01]  /*c3c0*/  FFMA.FTZ R12, R191, UR6, -R2 ;  /* 0x00000006bf0c7c23 */ /* 0x004fe20008010802 */
[C---:B----4-:R-:W-:Y:S01]  /*c3d0*/  HMMA.16816.F32 R44, R8.reuse, R24, R80 ;  /* 0x00000018082c723c */ /* 0x050fe20000001850 */
[----:B------:R-:W-:Y:S01]  /*c3e0*/  FADD.FTZ R0, R208, R0 ;  /* 0x00000000d0007221 */ /* 0x000fe20000010000 */
[----:B------:R-:W-:Y:S01]  /*c3f0*/  FADD.FTZ R7, R66, R7 ;  /* 0x0000000742077221 */ /* 0x000fe20000010000 */
[----:B------:R2:W3:Y:S02]  /*c400*/  MUFU.EX2 R70, R12 ;  /* 0x0000000c00467308 */ /* 0x0004e40000000800 */
[----:B------:R-:W-:Y:S01]  /*c410*/  FADD.FTZ R0, R207, R0 ;  /* 0x00000000cf007221 */ /* 0x000fe20000010000 */
[----:B------:R-:W-:Y:S01]  /*c420*/  FADD.FTZ R7, R151, R7 ;  /* 0x0000000797077221 */ /* 0x000fe20000010000 */
[----:B------:R-:W-:Y:S01]  /*c430*/  HMMA.16816.F32 R40, R8, R26, R72 ;  /* 0x0000001a0828723c */ /* 0x000fe20000001848 */
[----:B------:R-:W-:Y:S01]  /*c440*/  LDSM.16.MT88.4 R24, [R217+0x11000] ;  /* 0x01100000d918783b */ /* 0x000fe20000004200 */
[----:B------:R-:W-:Y:S01]  /*c450*/  FADD.FTZ R0, R194, R0 ;  /* 0x00000000c2007221 */ /* 0x000fe20000010000 */
[----:B------:R-:W-:-:S03]  /*c460*/  FADD.FTZ R7, R65, R7 ;  /* 0x0000000741077221 */ /* 0x000fc60000010000 */
[----:B------:R-:W-:Y:S01]  /*c470*/  FADD.FTZ R0, R188, R0 ;  /* 0x00000000bc007221 */ /* 0x000fe20000010000 */
[----:B------:R-:W-:Y:S01]  /*c480*/  FADD.FTZ R7, R144, R7 ;  /* 0x0000000790077221 */ /* 0x000fe20000010000 */
[C---:B-----5:R-:W-:Y:S02]  /*c490*/  HMMA.16816.F32 R84, R8.reuse, R20, R84 ;  /* 0x000000140854723c */ /* 0x060fe40000001854 */
[----:B------:R-:W-:Y:S01]  /*c4a0*/  FADD.FTZ R0, R183, R0 ;  /* 0x00000000b7007221 */ /* 0x000fe20000010000 */
[----:B------:R-:W-:Y:S01]  /*c4b0*/  FADD.FTZ R7, R64, R7 ;  /* 0x0000000740077221 */ /* 0x000fe20000010000 */
[----:B--2---:R-:W-:Y:S02]  /*c4c0*/  FFMA.FTZ R12, R165, UR6, -R6 ;  /* 0x00000006a50c7c23 */ /* 0x004fe40008010806 */
[----:B------:R-:W-:Y:S01]  /*c4d0*/  FADD.FTZ R0, R175, R0 ;  /* 0x00000000af007221 */ /* 0x000fe20000010000 */
[----:B------:R-:W-:Y:S01]  /*c4e0*/  FADD.FTZ R7, R143, R7 ;  /* 0x000000078f077221 */ /* 0x000fe20000010000 */
[----:B------:R-:W-:Y:S01]  /*c4f0*/  HMMA.16816.F32 R52, R8, R22, R52 ;  /* 0x000000160834723c */ /* 0x000fe20000001834 */
[----:B------:R2:W-:Y:S01]  /*c500*/  MUFU.EX2 R69, R12 ;  /* 0x0000000c00457308 */ /* 0x0005e20000000800 */
[----:B------:R-:W-:Y:S01]  /*c510*/  FADD.FTZ R0, R170, R0 ;  /* 0x00000000aa007221 */ /* 0x000fe20000010000 */
[----:B------:R-:W-:Y:S01]  /*c520*/  FADD.FTZ R7, R137, R7 ;  /* 0x0000000789077221 */ /* 0x000fe20000010000 */
[----:B------:R-:W-:Y:S02]  /*c530*/  LDSM.16.MT88.4 R20, [R218+0x11000] ;  /* 0x01100000da14783b */ /* 0x000fe40000004200 */
[----:B------:R-:W-:-:S04]  /*c540*/  FADD.FTZ R0, R168, R0 ;  /* 0x00000000a8007221 */ /* 0x000fc80000010000 */
[----:B------:R-:W-:-:S04]  /*c550*/  FADD.FTZ R0, R159, R0 ;  /* 0x000000009f007221 */ /* 0x000fc80000010000 */
[----:B------:R-:W-:Y:S01]  /*c560*/  FADD.FTZ R0, R157, R0 ;  /* 0x000000009d007221 */ /* 0x000fe20000010000 */
[----:B--2---:R-:W-:-:S03]  /*c570*/  FFMA.FTZ R12, R163, UR6, -R6 ;  /* 0x00000006a30c7c23 */ /* 0x004fc60008010806 */
[----:B------:R-:W-:Y:S01]  /*c580*/  FADD.FTZ R0, R156, R0 ;  /* 0x000000009c007221 */ /* 0x000fe20000010000 */
[----:B------:R2:W4:Y:S03]  /*c590*/  MUFU.EX2 R66, R12 ;  /* 0x0000000c00427308 */ /* 0x0005260000000800 */
[----:B------:R-:W-:-:S04]  /*c5a0*/  FADD.FTZ R0, R148, R0 ;  /* 0x0000000094007221 */ /* 0x000fc80000010000 */
[----:B------:R-:W-:-:S04]  /*c5b0*/  FADD.FTZ R0, R146, R0 ;  /* 0x0000000092007221 */ /* 0x000fc80000010000 */
[----:B------:R-:W-:-:S04]  /*c5c0*/  FADD.FTZ R0, R145, R0 ;  /* 0x0000000091007221 */ /* 0x000fc80000010000 */
[----:B------:R-:W-:Y:S01]  /*c5d0*/  FADD.FTZ R0, R142, R0 ;  /* 0x000000008e007221 */ /* 0x000fe20000010000 */
[----:B--2---:R-:W-:-:S03]  /*c5e0*/  FFMA.FTZ R12, R167, UR6, -R6 ;  /* 0x00000006a70c7c23 */ /* 0x004fc60008010806 */
[----:B------:R-:W-:Y:S01]  /*c5f0*/  FADD.FTZ R0, R141, R0 ;  /* 0x000000008d007221 */ /* 0x000fe20000010000 */
[----:B------:R2:W-:Y:S03]  /*c600*/  MUFU.EX2 R65, R12 ;  /* 0x0000000c00417308 */ /* 0x0005e60000000800 */
[----:B------:R-:W-:-:S04]  /*c610*/  FADD.FTZ R0, R140, R0 ;  /* 0x000000008c007221 */ /* 0x000fc80000010000 */
[----:B------:R-:W-:-:S04]  /*c620*/  FADD.FTZ R0, R136, R0 ;  /* 0x0000000088007221 */ /* 0x000fc80000010000 */
[----:B------:R-:W-:-:S04]  /*c630*/  FADD.FTZ R0, R132, R0 ;  /* 0x0000000084007221 */ /* 0x000fc80000010000 */
[----:B------:R-:W-:Y:S01]  /*c640*/  FADD.FTZ R0, R129, R0 ;  /* 0x0000000081007221 */ /* 0x000fe20000010000 */
[----:B--2---:R-:W-:-:S03]  /*c650*/  FFMA.FTZ R12, R166, UR6, -R6 ;  /* 0x00000006a60c7c23 */ /* 0x004fc60008010806 */
[----:B------:R-:W-:Y:S01]  /*c660*/  FADD.FTZ R0, R127, R0 ;  /* 0x000000007f007221 */ /* 0x000fe20000010000 */
[----:B------:R-:W-:Y:S01]  /*c670*/  HMMA.16816.F32 R164, R8, R16, R48 ;  /* 0x0000001008a4723c */ /* 0x000fe20000001830 */
[----:B------:R-:W2:Y:S01]  /*c680*/  LDSM.16.MT88.4 R16, [R216+0x11000] ;  /* 0x01100000d810783b */ /* 0x000ea20000004200 */
[----:B------:R5:W5:Y:S01]  /*c690*/  MUFU.EX2 R64, R12 ;  /* 0x0000000c00407308 */ /* 0x000b620000000800 */
[----:B------:R-:W-:-:S04]  /*c6a0*/  FADD.FTZ R0, R123, R0 ;  /* 0x000000007b007221 */ /* 0x000fc80000010000 */
[----:B------:R-:W-:Y:S01]  /*c6b0*/  FADD.FTZ R0, R121, R0 ;  /* 0x0000000079007221 */ /* 0x000fe20000010000 */
[----:B-1----:R-:W-:Y:S02]  /*c6c0*/  F2FP.F16.F32.PACK_AB R9, R88, R89 ;  /* 0x000000595809723e */ /* 0x002fe400000000ff */
[----:B---3--:R-:W-:Y:S01]  /*c6d0*/  F2FP.F16.F32.PACK_AB R11, R70, R71 ;  /* 0x00000047460b723e */ /* 0x008fe200000000ff */
[----:B------:R-:W-:Y:S01]  /*c6e0*/  FADD.FTZ R0, R119, R0 ;  /* 0x0000000077007221 */ /* 0x000fe20000010000 */
[----:B----4-:R-:W-:-:S03]  /*c6f0*/  F2FP.F16.F32.PACK_AB R8, R66, R69 ;  /* 0x000000454208723e */ /* 0x010fc600000000ff */
[----:B------:R-:W-:Y:S01]  /*c700*/  FADD.FTZ R0, R115, R0 ;  /* 0x0000000073007221 */ /* 0x000fe20000010000 */
[----:B-----5:R-:W-:-:S03]  /*c710*/  FFMA.FTZ R12, R173, UR6, -R2 ;  /* 0x00000006ad0c7c23 */ /* 0x020fc60008010802 */
[----:B------:R-:W-:Y:S01]  /*c720*/  FADD.FTZ R0, R113, R0 ;  /* 0x0000000071007221 */ /* 0x000fe20000010000 */
[----:B------:R-:W-:Y:S01]  /*c730*/  F2FP.F16.F32.PACK_AB R10, R64, R65 ;  /* 0x00000041400a723e */ /* 0x000fe200000000ff */
[----:B------:R1:W-:Y:S02]  /*c740*/  MUFU.EX2 R48, R12 ;  /* 0x0000000c00307308 */ /* 0x0003e40000000800 */
[----:B------:R-:W-:-:S04]  /*c750*/  FADD.FTZ R0, R114, R0 ;  /* 0x0000000072007221 */ /* 0x000fc80000010000 */
[----:B------:R-:W-:Y:S01]  /*c760*/  FADD.FTZ R0, R109, R0 ;  /* 0x000000006d007221 */ /* 0x000fe20000010000 */
[----:B------:R-:W-:Y:S03]  /*c770*/  HMMA.16816.F32 R56, R8, R28, R56 ;  /* 0x0000001c0838723c */ /* 0x000fe60000001838 */
[----:B------:R-:W-:-:S03]  /*c780*/  FADD.FTZ R0, R106, R0 ;  /* 0x000000006a007221 */ /* 0x000fc60000010000 */
[C---:B------:R-:W-:Y:S01]  /*c790*/  HMMA.16816.F32 R60, R8.reuse, R30, R60 ;  /* 0x0000001e083c723c */ /* 0x040fe2000000183c */
[----:B------:R-:W-:Y:S01]  /*c7a0*/  FADD.FTZ R0, R107, R0 ;  /* 0x000000006b007221 */ /* 0x000fe20000010000 */
[----:B-1----:R-:W-:Y:S01]  /*c7b0*/  FADD.FTZ R12, R37, R7 ;  /* 0x00000007250c7221 */ /* 0x002fe20000010000 */
[----:B------:R-:W-:Y:S02]  /*c7c0*/  FFMA.FTZ R7, R171, UR6, -R2 ;  /* 0x00000006ab077c23 */ /* 0x000fe40008010802 */
[----:B------:R-:W-:Y:S01]  /*c7d0*/  FADD.FTZ R0, R101, R0 ;  /* 0x0000000065007221 */ /* 0x000fe20000010000 */
[----:B--2---:R-:W-:Y:S01]  /*c7e0*/  HMMA.16816.F32 R156, R8, R16, R84 ;  /* 0x00000010089c723c */ /* 0x004fe20000001854 */
[----:B------:R1:W2:Y:S02]  /*c7f0*/  MUFU.EX2 R37, R7 ;  /* 0x0000000700257308 */ /* 0x0002a40000000800 */
[----:B------:R-:W-:-:S03]  /*c800*/  FADD.FTZ R0, R100, R0 ;  /* 0x0000000064007221 */ /* 0x000fc60000010000 */
[----:B------:R-:W-:Y:S01]  /*c810*/  HMMA.16816.F32 R44, R8, R20, R44 ;  /* 0x00000014082c723c */ /* 0x000fe2000000182c */
[----:B------:R-:W-:-:S04]  /*c820*/  FADD.FTZ R0, R95, R0 ;  /* 0x000000005f007221 */ /* 0x000fc80000010000 */
[----:B------:R-:W-:Y:S01]  /*c830*/  FADD.FTZ R0, R94, R0 ;  /* 0x000000005e007221 */ /* 0x000fe20000010000 */
[----:B------:R-:W-:Y:S03]  /*c840*/  HMMA.16816.F32 R40, R8, R22, R40 ;  /* 0x000000160828723c */ /* 0x000fe60000001828 */
[----:B------:R-:W-:-:S03]  /*c850*/  FADD.FTZ R0, R89, R0 ;  /* 0x0000000059007221 */ /* 0x000fc60000010000 */
[C---:B------:R-:W-:Y:S01]  /*c860*/  HMMA.16816.F32 R16, R8.reuse, R18, R52 ;  /* 0x000000120810723c */ /* 0x040fe20000001834 */
[----:B-1----:R-:W-:Y:S01]  /*c870*/  FADD.FTZ R7, R139, R12 ;  /* 0x0000000c8b077221 */ /* 0x002fe20000010000 */
[----:B------:R-:W-:Y:S01]  /*c880*/  FFMA.FTZ R12, R150, UR6, -R2 ;  /* 0x00000006960c7c23 */ /* 0x000fe20008010802 */
[----:B------:R-:W-:Y:S01]  /*c890*/  FADD.FTZ R0, R88, R0 ;  /* 0x0000000058007221 */ /* 0x000fe20000010000 */
[----:B------:R-:W-:Y:S01]  /*c8a0*/  LDSM.16.MT88.4 R148, [R218+0x11800] ;  /* 0x01180000da94783b */ /* 0x000fe20000004200 */
[----:B------:R-:W-:Y:S01]  /*c8b0*/  FADD.FTZ R7, R138, R7 ;  /* 0x000000078a077221 */ /* 0x000fe20000010000 */
[----:B------:R1:W3:Y:S01]  /*c8c0*/  MUFU.EX2 R15, R12 ;  /* 0x0000000c000f7308 */ /* 0x0002e20000000800 */
[----:B------:R-:W-:Y:S01]  /*c8d0*/  FADD.FTZ R0, R71, R0 ;  /* 0x0000000047007221 */ /* 0x000fe20000010000 */
[----:B------:R-:W-:Y:S01]  /*c8e0*/  HMMA.16816.F32 R164, R8, R24, R164 ;  /* 0x0000001808a4723c */ /* 0x000fe200000018a4 */
[----:B--2---:R-:W-:Y:S02]  /*c8f0*/  F2FP.F16.F32.PACK_AB R161, R37, R48 ;  /* 0x0000003025a1723e */ /* 0x004fe400000000ff */
[----:B------:R-:W-:-:S03]  /*c900*/  FADD.FTZ R0, R70, R0 ;  /* 0x0000000046007221 */ /* 0x000fc60000010000 */
[----:B------:R-:W-:Y:S01]  /*c910*/  HMMA.16816.F32 R32, R8, R26, R32 ;  /* 0x0000001a0820723c */ /* 0x000fe20000001820 */
[----:B------:R-:W-:Y:S01]  /*c920*/  LDSM.16.MT88.4 R8, [R217+0x11800] ;  /* 0x01180000d908783b */ /* 0x000fe20000004200 */
[----:B------:R-:W-:-:S04]  /*c930*/  FADD.FTZ R0, R48, R0 ;  /* 0x0000000030007221 */ /* 0x000fc80000010000 */
[----:B------:R-:W-:Y:S01]  /*c940*/  FADD.FTZ R0, R37, R0 ;  /* 0x0000000025007221 */ /* 0x000fe20000010000 */
[----:B-1----:R-:W-:Y:S01]  /*c950*/  FFMA.FTZ R12, R147, UR6, -R2 ;  /* 0x00000006930c7c23 */ /* 0x002fe20008010802 */
[----:B------:R-:W-:Y:S01]  /*c960*/  FADD.FTZ R2, R133, R7 ;  /* 0x0000000785027221 */ /* 0x000fe20000010000 */
[----:B------:R-:W-:Y:S01]  /*c970*/  FFMA.FTZ R7, R153, UR6, -R6 ;  /* 0x0000000699077c23 */ /* 0x000fe20008010806 */
[----:B------:R-:W1:Y:S01]  /*c980*/  LDSM.16.MT88.4 R144, [R135+0x11800] ;  /* 0x011800008790783b */ /* 0x000e620000004200 */
[----:B------:R-:W2:Y:S01]  /*c990*/  MUFU.EX2 R14, R12 ;  /* 0x0000000c000e7308 */ /* 0x000ea20000000800 */
[----:B------:R-:W-:Y:S01]  /*c9a0*/  FADD.FTZ R2, R131, R2 ;  /* 0x0000000283027221 */ /* 0x000fe20000010000 */
[----:B---3--:R-:W-:-:S03]  /*c9b0*/  FADD.FTZ R0, R15, R0 ;  /* 0x000000000f007221 */ /* 0x008fc60000010000 */
[----:B------:R-:W-:-:S03]  /*c9c0*/  FADD.FTZ R2, R130, R2 ;  /* 0x0000000282027221 */ /* 0x000fc60000010000 */
[----:B------:R3:W-:Y:S01]  /*c9d0*/  MUFU.EX2 R13, R7 ;  /* 0x00000007000d7308 */ /* 0x0007e20000000800 */
[----:B------:R-:W-:-:S04]  /*c9e0*/  FADD.FTZ R2, R128, R2 ;  /* 0x0000000280027221 */ /* 0x000fc80000010000 */
[----:B------:R-:W-:-:S04]  /*c9f0*/  FADD.FTZ R2, R126, R2 ;  /* 0x000000027e027221 */ /* 0x000fc80000010000 */
[----:B------:R-:W-:Y:S01]  /*ca00*/  FADD.FTZ R2, R125, R2 ;  /* 0x000000027d027221 */ /* 0x000fe20000010000 */
[----:B--2---:R-:W-:-:S03]  /*ca10*/  F2FP.F16.F32.PACK_AB R163, R14, R15 ;  /* 0x0000000f0ea3723e */ /* 0x004fc600000000ff */
[----:B------:R-:W-:-:S04]  /*ca20*/  FADD.FTZ R2, R124, R2 ;  /* 0x000000027c027221 */ /* 0x000fc80000010000 */
[----:B------:R-:W-:Y:S01]  /*ca30*/  FADD.FTZ R2, R122, R2 ;  /* 0x000000027a027221 */ /* 0x000fe20000010000 */
[----:B---3--:R-:W-:-:S03]  /*ca40*/  FFMA.FTZ R7, R155, UR6, -R6 ;  /* 0x000000069b077c23 */ /* 0x008fc60008010806 */
[----:B------:R-:W-:Y:S01]  /*ca50*/  FADD.FTZ R2, R118, R2 ;  /* 0x0000000276027221 */ /* 0x000fe20000010000 */
[----:B------:R2:W3:Y:S03]  /*ca60*/  MUFU.EX2 R12, R7 ;  /* 0x00000007000c7308 */ /* 0x0004e60000000800 */
[----:B------:R-:W-:-:S04]  /*ca70*/  FADD.FTZ R2, R120, R2 ;  /* 0x0000000278027221 */ /* 0x000fc80000010000 */
[----:B------:R-:W-:-:S04]  /*ca80*/  FADD.FTZ R2, R117, R2 ;  /* 0x0000000275027221 */ /* 0x000fc80000010000 */
[----:B------:R-:W-:-:S04]  /*ca90*/  FADD.FTZ R2, R116, R2 ;  /* 0x0000000274027221 */ /* 0x000fc80000010000 */
[----:B------:R-:W-:Y:S01]  /*caa0*/  FADD.FTZ R2, R112, R2 ;  /* 0x0000000270027221 */ /* 0x000fe20000010000 */
[--C-:B--2---:R-:W-:Y:S01]  /*cab0*/  FFMA.FTZ R7, R154, UR6, -R6.reuse ;  /* 0x000000069a077c23 */ /* 0x104fe20008010806 */
[----:B------:R-:W-:Y:S02]  /*cac0*/  FFMA.FTZ R6, R152, UR6, -R6 ;  /* 0x0000000698067c23 */ /* 0x000fe40008010806 */
[----:B------:R-:W-:Y:S01]  /*cad0*/  FADD.FTZ R2, R111, R2 ;  /* 0x000000026f027221 */ /* 0x000fe20000010000 */
[----:B------:R-:W2:Y:S01]  /*cae0*/  LDSM.16.MT88.4 R152, [R216+0x11800] ;  /* 0x01180000d898783b */ /* 0x000ea20000004200 */
[----:B---3--:R-:W-:Y:S01]  /*caf0*/  F2FP.F16.F32.PACK_AB R160, R12, R13 ;  /* 0x0000000d0ca0723e */ /* 0x008fe200000000ff */
[----:B------:R-:W-:Y:S01]  /*cb00*/  ULDC.64 UR6, c[0x0][0x218] ;  /* 0x0000860000067ab9 */ /* 0x000fe20000000a00 */
[----:B------:R-:W-:Y:S01]  /*cb10*/  FADD.FTZ R2, R110, R2 ;  /* 0x000000026e027221 */ /* 0x000fe20000010000 */
[----:B------:R-:W-:Y:S01]  /*cb20*/  MUFU.EX2 R7, R7 ;  /* 0x0000000700077308 */ /* 0x000fe20000000800 */
[----:B------:R-:W-:-:S02]  /*cb30*/  LEA R133, P2, R38, UR6, 0x1 ;  /* 0x0000000626857c11 */ /* 0x000fc4000f8408ff */
[----:B------:R-:W-:Y:S02]  /*cb40*/  FADD.FTZ R2, R108, R2 ;  /* 0x000000026c027221 */ /* 0x000fe40000010000 */
[----:B------:R-:W-:Y:S01]  /*cb50*/  LEA.HI.X R252, R38, UR7, R39, 0x1, P2 ;  /* 0x0000000726fc7c11 */ /* 0x000fe200090f0c27 */
[----:B------:R-:W-:Y:S02]  /*cb60*/  IMAD.MOV.U32 R242, RZ, RZ, R133 ;  /* 0x000000fffff27224 */ /* 0x000fe400078e0085 */
[----:B------:R-:W-:Y:S01]  /*cb70*/  FADD.FTZ R2, R105, R2 ;  /* 0x0000000269027221 */ /* 0x000fe20000010000 */
[----:B------:R-:W3:Y:S01]  /*cb80*/  MUFU.EX2 R6, R6 ;  /* 0x0000000600067308 */ /* 0x000ee20000000800 */
[----:B------:R-:W-:Y:S02]  /*cb90*/  IMAD.MOV.U32 R243, RZ, RZ, R252 ;  /* 0x000000fffff37224 */ /* 0x000fe400078e00fc */
[----:B------:R-:W-:-:S04]  /*cba0*/  FADD.FTZ R2, R104, R2 ;  /* 0x0000000268027221 */ /* 0x000fc80000010000 */
[----:B------:R-:W-:-:S04]  /*cbb0*/  FADD.FTZ R2, R103, R2 ;  /* 0x0000000267027221 */ /* 0x000fc80000010000 */
[----:B------:R-:W-:-:S04]  /*cbc0*/  FADD.FTZ R2, R102, R2 ;  /* 0x0000000266027221 */ /* 0x000fc80000010000 */
[----:B------:R-:W-:Y:S01]  /*cbd0*/  FADD.FTZ R2, R93, R2 ;  /* 0x000000025d027221 */ /* 0x000fe20000010000 */
[----:B---3--:R-:W-:-:S03]  /*cbe0*/  F2FP.F16.F32.PACK_AB R162, R6, R7 ;  /* 0x0000000706a2723e */ /* 0x008fc600000000ff */
[----:B------:R-:W-:-:S04]  /*cbf0*/  FADD.FTZ R2, R92, R2 ;  /* 0x000000025c027221 */ /* 0x000fc80000010000 */
[----:B------:R-:W-:Y:S01]  /*cc00*/  FADD.FTZ R2, R91, R2 ;  /* 0x000000025b027221 */ /* 0x000fe20000010000 */
[----:B-1----:R-:W-:Y:S03]  /*cc10*/  HMMA.16816.F32 R136, R160, R144, R56 ;  /* 0x00000090a088723c */ /* 0x002fe60000001838 */
[----:B------:R-:W-:-:S03]  /*cc20*/  FADD.FTZ R2, R90, R2 ;  /* 0x000000025a027221 */ /* 0x000fc60000010000 */
[----:B------:R-:W-:Y:S01]  /*cc30*/  HMMA.16816.F32 R140, R160, R148, R44 ;  /* 0x00000094a08c723c */ /* 0x000fe2000000182c */
[----:B------:R-:W-:-:S04]  /*cc40*/  FADD.FTZ R2, R69, R2 ;  /* 0x0000000245027221 */ /* 0x000fc80000010000 */
[----:B------:R-:W-:Y:S01]  /*cc50*/  FADD.FTZ R2, R66, R2 ;  /* 0x0000000242027221 */ /* 0x000fe20000010000 */
[----:B--2---:R-:W-:Y:S03]  /*cc60*/  HMMA.16816.F32 R156, R160, R152, R156 ;  /* 0x00000098a09c723c */ /* 0x004fe6000000189c */
[----:B------:R-:W-:-:S03]  /*cc70*/  FADD.FTZ R2, R65, R2 ;  /* 0x0000000241027221 */ /* 0x000fc60000010000 */
[----:B------:R-:W-:Y:S01]  /*cc80*/  HMMA.16816.F32 R144, R160, R146, R60 ;  /* 0x00000092a090723c */ /* 0x000fe2000000183c */
[----:B------:R-:W-:-:S04]  /*cc90*/  FADD.FTZ R2, R64, R2 ;  /* 0x0000000240027221 */ /* 0x000fc80000010000 */
[----:B------:R-:W-:Y:S01]  /*cca0*/  FADD.FTZ R2, R13, R2 ;  /* 0x000000020d027221 */ /* 0x000fe20000010000 */
[----:B------:R-:W-:Y:S03]  /*ccb0*/  HMMA.16816.F32 R148, R160, R150, R40 ;  /* 0x00000096a094723c */ /* 0x000fe60000001828 */
[----:B------:R-:W-:-:S03]  /*ccc0*/  FADD.FTZ R2, R12, R2 ;  /* 0x000000020c027221 */ /* 0x000fc60000010000 */
[----:B------:R-:W-:Y:S01]  /*ccd0*/  HMMA.16816.F32 R152, R160, R154, R16 ;  /* 0x0000009aa098723c */ /* 0x000fe20000001810 */
[----:B------:R-:W-:Y:S01]  /*cce0*/  FADD.FTZ R2, R7, R2 ;  /* 0x0000000207027221 */ /* 0x000fe20000010000 */
[----:B------:R-:W-:-:S03]  /*ccf0*/  FADD.FTZ R7, R14, R0 ;  /* 0x000000000e077221 */ /* 0x000fc60000010000 */
[----:B------:R-:W-:Y:S01]  /*cd00*/  FADD.FTZ R0, R6, R2 ;  /* 0x0000000206007221 */ /* 0x000fe20000010000 */
[C---:B------:R-:W-:Y:S01]  /*cd10*/  HMMA.16816.F32 R164, R160.reuse, R8, R164 ;  /* 0x00000008a0a4723c */ /* 0x040fe200000018a4 */
[----:B------:R1:W-:Y:S04]  /*cd20*/  STL [R1+0x14], R7 ;  /* 0x0000140701007387 */ /* 0x0003e80000100800 */
[----:B------:R1:W-:Y:S01]  /*cd30*/  STL [R1+0x10], R0 ;  /* 0x0000100001007387 */ /* 0x0003e20000100800 */
[----:B------:R-:W-:Y:S01]  /*cd40*/  HMMA.16816.F32 R160, R160, R10, R32 ;  /* 0x0000000aa0a0723c */ /* 0x000fe20000001820 */
[----:B------:R-:W-:-:S08]  /*cd50*/  NOP ;  /* 0x0000000000007918 */ /* 0x000fd00000000000 */
[----:B------:R-:W-:-:S15]  /*cd60*/  @!P1 BRA `(.L_x_907) ;  /* 0x000000a400149947 */ /* 0x000fde0003800000 */
[----:B------:R-:W-:-:S04]  /*cd70*/  DEPBAR.LE SB0, 0x0 ;  /* 0x000080000000791a */ /* 0x000fc80000000000 */
[----:B------:R-:W-:Y:S01]  /*cd80*/  UIADD3 UR17, UR20, -0x2, URZ ;  /* 0xfffffffe14117890 */ /* 0x000fe2000fffe03f */
[----:B------:R-:W-:Y:S06]  /*cd90*/  BAR.SYNC.DEFER_BLOCKING 0x0 ;  /* 0x0000000000007b1d */ /* 0x000fec0000010000 */
[----:B------:R-:W-:Y:S05]  /*cda0*/  @!P0 BRA `(.L_x_908) ;  /* 0x0000000400048947 */ /* 0x000fea0003800000 */
[----:B------:R-:W2:Y:S01]  /*cdb0*/  LDL.64 R192, [R1+0x8] ;  /* 0x0000080001c07983 */ /* 0x000ea20000100a00 */
[----:B------:R-:W3:Y:S01]  /*cdc0*/  LDC R11, c[0x0][0x380] ;  /* 0x0000e000ff0b7b82 */ /* 0x000ee20000000800 */
[----:B------:R-:W-:-:S04]  /*cdd0*/  USHF.L.U32 UR4, UR17, 0x8, URZ ;  /* 0x0000000811047899 */ /* 0x000fc8000800063f */
[----:B------:R-:W-:Y:S02]  /*cde0*/  UIADD3 UR6, UR4, 0x100, URZ ;  /* 0x0000010004067890 */ /* 0x000fe4000fffe03f */
[----:B------:R-:W-:-:S04]  /*cdf0*/  IMAD.U32 R8, RZ, RZ, UR4 ;  /* 0x00000004ff087e24 */ /* 0x000fc8000f8e00ff */
[----:B------:R-:W-:Y:S02]  /*ce00*/  MOV R2, UR6 ;  /* 0x0000000600027c02 */ /* 0x000fe40008000f00 */
[----:B------:R-:W-:Y:S02]  /*ce10*/  IABS R8, R8 ;  /* 0x0000000800087213 */ /* 0x000fe40000000000 */
[----:B------:R-:W-:Y:S02]  /*ce20*/  IABS R2, R2 ;  /* 0x0000000200027213 */ /* 0x000fe40000000000 */
[----:B---3--:R-:W-:-:S04]  /*ce30*/  IABS R10, R11 ;  /* 0x0000000b000a7213 */ /* 0x008fc80000000000 */
[----:B------:R-:W3:Y:S08]  /*ce40*/  I2F.RP R6, R10 ;  /* 0x0000000a00067306 */ /* 0x000ef00000209400 */
[----:B---3--:R-:W3:Y:S02]  /*ce50*/  MUFU.RCP R6, R6 ;  /* 0x0000000600067308 */ /* 0x008ee40000001000 */
[----:B---3--:R-:W-:-:S06]  /*ce60*/  VIADD R6, R6, 0xffffffe ;  /* 0x0ffffffe06067836 */ /* 0x008fcc0000000000 */
[----:B-1----:R-:W1:Y:S02]  /*ce70*/  F2I.FTZ.U32.TRUNC.NTZ R7, R6 ;  /* 0x0000000600077305 */ /* 0x002e64000021f000 */
[----:B-1----:R-:W-:Y:S01]  /*ce80*/  IMAD.MOV R0, RZ, RZ, -R7 ;  /* 0x000000ffff007224 */ /* 0x002fe200078e0a07 */
[----:B------:R-:W-:-:S03]  /*ce90*/  MOV R6, RZ ;  /* 0x000000ff00067202 */ /* 0x000fc60000000f00 */
[----:B------:R-:W-:-:S04]  /*cea0*/  IMAD R0, R0, R10, RZ ;  /* 0x0000000a00007224 */ /* 0x000fc800078e02ff */
[----:B------:R-:W-:Y:S01]  /*ceb0*/  IMAD.HI.U32 R0, R7, R0, R6 ;  /* 0x0000000007007227 */ /* 0x000fe200078e0006 */
[----:B------:R-:W-:-:S03]  /*cec0*/  MOV R6, R8 ;  /* 0x0000000800067202 */ /* 0x000fc60000000f00 */
[----:B------:R-:W-:-:S04]  /*ced0*/  IMAD.MOV.U32 R7, RZ, RZ, R2 ;  /* 0x000000ffff077224 */ /* 0x000fc800078e0002 */
[----:B------:R-:W-:-:S04]  /*cee0*/  IMAD.HI.U32 R2, R0, R7, RZ ;  /* 0x0000000700027227 */ /* 0x000fc800078e00ff */
[----:B------:R-:W-:-:S04]  /*cef0*/  IMAD.HI.U32 R0, R0, R6, RZ ;  /* 0x0000000600007227 */ /* 0x000fc800078e00ff */
[----:B------:R-:W-:Y:S01]  /*cf00*/  IMAD.MOV R8, RZ, RZ, -R2 ;  /* 0x000000ffff087224 */ /* 0x000fe200078e0a02 */
[----:B------:R-:W-:-:S03]  /*cf10*/  IADD3 R9, -R0, RZ, RZ ;  /* 0x000000ff00097210 */ /* 0x000fc60007ffe1ff */
[C---:B------:R-:W-:Y:S02]  /*cf20*/  IMAD R7, R10.reuse, R8, R7 ;  /* 0x000000080a077224 */ /* 0x040fe400078e0207 */
[----:B------:R-:W-:-:S03]  /*cf30*/  IMAD R6, R10, R9, R6 ;  /* 0x000000090a067224 */ /* 0x000fc600078e0206 */
[C---:B------:R-:W-:Y:S02]  /*cf40*/  ISETP.GT.U32.AND P4, PT, R10.reuse, R7, PT ;  /* 0x000000070a00720c */ /* 0x040fe40003f84070 */
[----:B------:R-:W-:-:S11]  /*cf50*/  ISETP.GT.U32.AND P2, PT, R10, R6, PT ;  /* 0x000000060a00720c */ /* 0x000fd60003f44070 */
        /* <DEDUP_REMOVED lines=19> */
[----:B--2---:R-:W-:-:S04]  /*d090*/  IMAD.WIDE R6, R2, 0x4, R192 ;  /* 0x0000000402067825 */ /* 0x004fc800078e02c0 */
[----:B------:R-:W-:Y:S02]  /*d0a0*/  IMAD.WIDE R8, R0, 0x4, R192 ;  /* 0x0000000400087825 */ /* 0x000fe400078e02c0 */
[----:B------:R-:W2:Y:S04]  /*d0b0*/  LDG.E R6, desc[UR22][R6.64] ;  /* 0x0000001606067981 */ /* 0x000ea8000c1e1900 */
[----:B------:R-:W2:Y:S01]  /*d0c0*/  LDG.E R8, desc[UR22][R8.64] ;  /* 0x0000001608087981 */ /* 0x000ea2000c1e1900 */
[----:B------:R-:W-:-:S04]  /*d0d0*/  IMAD.IADD R0, R2, 0x1, -R0 ;  /* 0x0000000102007824 */ /* 0x000fc800078e0a00 */
[----:B------:R-:W-:-:S05]  /*d0e0*/  IMAD R0, R0, R11, -0x100 ;  /* 0xffffff0000007424 */ /* 0x000fca00078e020b */
[----:B------:R-:W-:-:S05]  /*d0f0*/  SHF.R.S32.HI R2, RZ, 0x1f, R0 ;  /* 0x0000001fff027819 */ /* 0x000fca0000011400 */
[----:B------:R-:W-:Y:S01]  /*d100*/  IMAD R2, R2, UR8, RZ ;  /* 0x0000000802027c24 */ /* 0x000fe2000f8e02ff */
[----:B--2---:R-:W-:Y:S01]  /*d110*/  IADD3 R8, -R6, R8, RZ ;  /* 0x0000000806087210 */ /* 0x004fe20007ffe1ff */
[----:B------:R-:W-:-:S03]  /*d120*/  IMAD.WIDE.U32 R6, R0, UR8, RZ ;  /* 0x0000000800067c25 */ /* 0x000fc6000f8e00ff */
[----:B------:R-:W-:Y:S01]  /*d130*/  SHF.R.S32.HI R9, RZ, 0x1f, R8 ;  /* 0x0000001fff097819 */ /* 0x000fe20000011408 */
[----:B------:R-:W-:-:S04]  /*d140*/  IMAD R0, R0, UR9, R2 ;  /* 0x0000000900007c24 */ /* 0x000fc8000f8e0202 */
[----:B------:R-:W-:Y:S02]  /*d150*/  IMAD R2, R9, UR6, RZ ;  /* 0x0000000609027c24 */ /* 0x000fe4000f8e02ff */
[----:B------:R-:W-:Y:S02]  /*d160*/  IMAD.IADD R7, R7, 0x1, R0 ;  /* 0x0000000107077824 */ /* 0x000fe400078e0200 */
[C---:B------:R-:W-:Y:S02]  /*d170*/  IMAD R2, R8.reuse, UR7, R2 ;  /* 0x0000000708027c24 */ /* 0x040fe4000f8e0202 */
[----:B------:R-:W-:-:S04]  /*d180*/  IMAD.WIDE.U32 R6, R8, UR6, R6 ;  /* 0x0000000608067c25 */ /* 0x000fc8000f8e0006 */
[----:B------:R-:W-:Y:S01]  /*d190*/  IMAD.MOV.U32 R0, RZ, RZ, R6 ;  /* 0x000000ffff007224 */ /* 0x000fe200078e0006 */
[----:B------:R-:W-:Y:S01]  /*d1a0*/  IADD3 R2, R7, R2, RZ ;  /* 0x0000000207027210 */ /* 0x000fe20007ffe0ff */
[----:B------:R-:W-:Y:S06]  /*d1b0*/  BRA `(.L_x_909) ;  /* 0x0000000000107947 */ /* 0x000fec0003800000 */
.L_x_908:
[----:B------:R-:W-:-:S04]  /*d1c0*/  ULEA UR4, -UR8, URZ, 0x8 ;  /* 0x0000003f08047291 */ /* 0x000fc8000f8e413f */
[----:B------:R-:W-:Y:S02]  /*d1d0*/  USHF.R.S32.HI UR6, URZ, 0x1f, UR4 ;  /* 0x0000001f3f067899 */ /* 0x000fe40008011404 */
[----:B-1----:R-:W-:-:S04]  /*d1e0*/  MOV R0, UR4 ;  /* 0x0000000400007c02 */ /* 0x002fc80008000f00 */
[----:B------:R-:W-:-:S07]  /*d1f0*/  MOV R2, UR6 ;  /* 0x0000000600027c02 */ /* 0x000fce0008000f00 */
.L_x_909:
[----:B------:R-:W2:Y:S01]  /*d200*/  LDL.64 R8, [R1+0x18] ;  /* 0x0000180001087983 */ /* 0x000ea20000100a00 */
[----:B------:R-:W-:-:S03]  /*d210*/  ULDC UR4, c[0x0][0x2d0] ;  /* 0x0000b40000047ab9 */ /* 0x000fc60000000800 */
[----:B------:R-:W3:Y:S01]  /*d220*/  LDL.LU R6, [R1+0x20] ;  /* 0x0000200001067983 */ /* 0x000ee20000300800 */
[C---:B------:R-:W-:Y:S01]  /*d230*/  LEA R67, P2, R0.reuse, R67, 0x1 ;  /* 0x0000004300437211 */ /* 0x040fe200078408ff */
[----:B------:R-:W-:Y:S01]  /*d240*/  IMAD.U32 R50, RZ, RZ, UR9 ;  /* 0x00000009ff327e24 */ /* 0x000fe2000f8e00ff */
[----:B------:R-:W-:Y:S01]  /*d250*/  MOV R51, UR9 ;  /* 0x0000000900337c02 */ /* 0x000fe20008000f00 */
[----:B------:R-:W-:Y:S01]  /*d260*/  IMAD.U32 R30, RZ, RZ, UR8 ;  /* 0x00000008ff1e7e24 */ /* 0x000fe2000f8e00ff */
[----:B------:R-:W-:Y:S01]  /*d270*/  LEA.HI.X R68, R0, R68, R2, 0x1, P2 ;  /* 0x0000004400447211 */ /* 0x000fe200010f0c02 */
[----:B------:R-:W-:Y:S01]  /*d280*/  IMAD.U32 R31, RZ, RZ, UR9 ;  /* 0x00000009ff1f7e24 */ /* 0x000fe2000f8e00ff */
[----:B------:R-:W-:Y:S01]  /*d290*/  STL [R1+0x50], R141 ;  /* 0x0000508d01007387 */ /* 0x000fe20000100800 */
[----:B------:R-:W-:Y:S02]  /*d2a0*/  IMAD.U32 R26, RZ, RZ, UR8 ;  /* 0x00000008ff1a7e24 */ /* 0x000fe4000f8e00ff */
[----:B------:R-:W-:Y:S01]  /*d2b0*/  IMAD.U32 R24, RZ, RZ, UR8 ;  /* 0x00000008ff187e24 */ /* 0x000fe2000f8e00ff */
[----:B------:R-:W-:Y:S01]  /*d2c0*/  STL [R1+0x4c], R140 ;  /* 0x00004c8c01007387 */ /* 0x000fe20000100800 */
[----:B------:R-:W-:-:S02]  /*d2d0*/  IMAD.U32 R35, RZ, RZ, UR8 ;  /* 0x00000008ff237e24 */ /* 0x000fc4000f8e00ff */
[----:B------:R-:W-:Y:S01]  /*d2e0*/  IMAD.MOV.U32 R243, RZ, RZ, R133 ;  /* 0x000000fffff37224 */ /* 0x000fe200078e0085 */
[----:B------:R-:W-:Y:S04]  /*d2f0*/  STL [R1+0x48], R139 ;  /* 0x0000488b01007387 */ /* 0x000fe80000100800 */
[----:B------:R-:W-:Y:S04]  /*d300*/  STL [R1+0x44], R138 ;  /* 0x0000448a01007387 */ /* 0x000fe80000100800 */
[----:B------:R-:W-:Y:S04]  /*d310*/  STL [R1+0x40], R137 ;  /* 0x0000408901007387 */ /* 0x000fe80000100800 */
[----:B------:R-:W-:Y:S04]  /*d320*/  STL [R1+0x3c], R136 ;  /* 0x00003c8801007387 */ /* 0x000fe80000100800 */
[----:B------:R-:W-:Y:S04]  /*d330*/  STL [R1+0x38], R135 ;  /* 0x0000388701007387 */ /* 0x000fe80000100800 */
[----:B------:R-:W-:Y:S04]  /*d340*/  STL [R1+0x34], R39 ;  /* 0x0000342701007387 */ /* 0x000fe80000100800 */
[----:B------:R-:W-:Y:S04]  /*d350*/  STL [R1+0x30], R38 ;  /* 0x0000302601007387 */ /* 0x000fe80000100800 */
[----:B------:R-:W-:Y:S04]  /*d360*/  STL [R1+0x2c], R36 ;  /* 0x00002c2401007387 */ /* 0x000fe80000100800 */
[----:B------:R-:W-:Y:S01]  /*d370*/  STL [R1+0x28], R3 ;  /* 0x0000280301007387 */ /* 0x000fe20000100800 */
[----:B--2---:R-:W-:Y:S01]  /*d380*/  ISETP.GE.AND P1, PT, R8, UR4, PT ;  /* 0x0000000408007c0c */ /* 0x004fe2000bf26270 */
[----:B------:R-:W-:-:S02]  /*d390*/  IMAD.U32 R8, RZ, RZ, UR8 ;  /* 0x00000008ff087e24 */ /* 0x000fc4000f8e00ff */
[----:B---3--:R-:W-:Y:S02]  /*d3a0*/  IMAD.MOV.U32 R52, RZ, RZ, R6 ;  /* 0x000000ffff347224 */ /* 0x008fe400078e0006 */
[----:B------:R-:W-:-:S08]  /*d3b0*/  IMAD.U32 R6, RZ, RZ, UR8 ;  /* 0x00000008ff067e24 */ /* 0x000fd0000f8e00ff */
[-C--:B------:R-:W-:Y:S01]  /*d3c0*/  @!P1 LEA R33, P2, R6, R98.reuse, 0x5 ;  /* 0x0000006206219211 */ /* 0x080fe200078428ff */
[----:B------:R-:W-:Y:S01]  /*d3d0*/  @!P1 IMAD.MOV.U32 R7, RZ, RZ, R68 ;  /* 0x000000ffff079224 */ /* 0x000fe200078e0044 */
[----:B------:R-:W-:Y:S01]  /*d3e0*/  @!P1 MOV R6, R67 ;  /* 0x0000004300069202 */ /* 0x000fe20000000f00 */
[----:B------:R-:W-:Y:S01]  /*d3f0*/  @P1 STS.128 [R241+0xa000], RZ ;  /* 0x00a000fff1001388 */ /* 0x000fe20000000c00 */
[CC--:B------:R-:W-:Y:S01]  /*d400*/  @!P1 LEA.HI.X R50, R8.reuse, R97.reuse, R50, 0x5, P2 ;  /* 0x0000006108329211 */ /* 0x0c0fe200010f2c32 */
[----:B------:R-:W-:Y:S01]  /*d410*/  @!P1 IMAD.MOV.U32 R22, RZ, RZ, R98 ;  /* 0x000000ffff169224 */ /* 0x000fe200078e0062 */
[----:B------:R-:W-:Y:S01]  /*d420*/  @!P1 MOV R16, R98 ;  /* 0x0000006200109202 */ /* 0x000fe20000000f00 */
[----:B------:R-:W-:Y:S01]  /*d430*/  @!PT LDS RZ, [RZ] ;  /* 0x00000000fffff984 */ /* 0x000fe20000000800 */
[----:B------:R-:W-:Y:S01]  /*d440*/  @!PT LDS RZ, [RZ] ;  /* 0x00000000fffff984 */ /* 0x000fe20000000800 */
[----:B------:R-:W-:Y:S01]  /*d450*/  @!PT LDS RZ, [RZ] ;  /* 0x00000000fffff984 */ /* 0x000fe20000000800 */
[----:B------:R1:W-:Y:S01]  /*d460*/  @!P1 LDGSTS.E.BYPASS.LTC128B.128 [R241+0xa000], desc[UR22][R6.64] ;  /* 0x0a00000006f19fae */ /* 0x0003e2000b901d56 */
[--C-:B------:R-:W-:Y:S01]  /*d470*/  @!P1 IMAD.MOV.U32 R23, RZ, RZ, R97.reuse ;  /* 0x000000ffff179224 */ /* 0x100fe200078e0061 */
[-C--:B------:R-:W-:Y:S01]  /*d480*/  @!P1 MOV R21, R97.reuse ;  /* 0x0000006100159202 */ /* 0x080fe20000000f00 */
[----:B------:R-:W-:Y:S01]  /*d490*/  @!P1 IMAD.MOV.U32 R17, RZ, RZ, R97 ;  /* 0x000000ffff119224 */ /* 0x000fe200078e0061 */
[-C--:B------:R-:W-:Y:S01]  /*d4a0*/  @!P1 MOV R13, R97.reuse ;  /* 0x00000061000d9202 */ /* 0x080fe20000000f00 */
[C---:B------:R-:W-:Y:S01]  /*d4b0*/  @!P1 IMAD.WIDE.U32 R22, R8.reuse, 0x50, R22 ;  /* 0x0000005008169825 */ /* 0x040fe200078e0016 */
[-C--:B------:R-:W-:Y:S01]  /*d4c0*/  @!P1 MOV R9, R97.reuse ;  /* 0x0000006100099202 */ /* 0x080fe20000000f00 */
[----:B------:R-:W-:Y:S01]  /*d4d0*/  VOTEU.ALL UP0, P1 ;  /* 0x00000000003f7886 */ /* 0x000fe20000800000 */
[----:B------:R-:W-:Y:S01]  /*d4e0*/  @!P1 MOV R27, R97 ;  /* 0x00000061001b9202 */ /* 0x000fe20000000f00 */
[----:B------:R-:W-:Y:S01]  /*d4f0*/  @!P1 IMAD.WIDE.U32 R16, R8, 0x90, R16 ;  /* 0x0000009008109825 */ /* 0x000fe200078e0010 */
[----:B------:R-:W-:Y:S01]  /*d500*/  @!P1 IADD3 R40, P4, R0, R22, RZ ;  /* 0x0000001600289210 */ /* 0x000fe20007f9e0ff */
[----:B------:R-:W-:Y:S01]  /*d510*/  @P1 STS.128 [R241+0xa800], RZ ;  /* 0x00a800fff1001388 */ /* 0x000fe20000000c00 */
[----:B------:R-:W-:Y:S01]  /*d520*/  @!UP0 UIMAD UR19, UR9, 0x30, URZ ;  /* 0x00000030091388a4 */ /* 0x000fe2000f8e023f */
[--C-:B------:R-:W-:Y:S01]  /*d530*/  @!P1 IMAD.MOV.U32 R20, RZ, RZ, R98.reuse ;  /* 0x000000ffff149224 */ /* 0x100fe200078e0062 */
[----:B------:R-:W-:Y:S01]  /*d540*/  @!UP0 UIMAD UR7, UR9, 0x50, URZ ;  /* 0x00000050090788a4 */ /* 0x000fe2000f8e023f */
[--C-:B------:R-:W-:Y:S01]  /*d550*/  @!P1 IMAD.MOV.U32 R18, RZ, RZ, R98.reuse ;  /* 0x000000ffff129224 */ /* 0x100fe200078e0062 */
[----:B------:R-:W-:Y:S01]  /*d560*/  @!UP0 UIMAD UR4, UR9, 0x70, URZ ;  /* 0x00000070090488a4 */ /* 0x000fe2000f8e023f */
[----:B------:R-:W-:Y:S01]  /*d570*/  @!P1 IMAD.MOV.U32 R19, RZ, RZ, R97 ;  /* 0x000000ffff139224 */ /* 0x000fe200078e0061 */
[----:B------:R-:W-:Y:S01]  /*d580*/  @!UP0 UIMAD UR6, UR9, 0x60, URZ ;  /* 0x00000060090688a4 */ /* 0x000fe2000f8e023f */
[--C-:B------:R-:W-:Y:S01]  /*d590*/  @!P1 IMAD.MOV.U32 R14, RZ, RZ, R98.reuse ;  /* 0x000000ffff0e9224 */ /* 0x100fe200078e0062 */
[----:B------:R-:W-:Y:S01]  /*d5a0*/  @!P1 IADD3.X R23, R2, UR7, R23, P4, !PT ;  /* 0x0000000702179c10 */ /* 0x000fe2000a7fe417 */
[----:B------:R-:W-:Y:S01]  /*d5b0*/  @!P1 IMAD.MOV.U32 R15, RZ, RZ, R97 ;  /* 0x000000ffff0f9224 */ /* 0x000fe200078e0061 */
[----:B------:R-:W-:Y:S01]  /*d5c0*/  @!UP0 UIMAD UR7, UR9, 0x90, URZ ;  /* 0x00000090090788a4 */ /* 0x000fe2000f8e023f */
[----:B------:R-:W-:-:S02]  /*d5d0*/  @!P1 IMAD.MOV.U32 R12, RZ, RZ, R98 ;  /* 0x000000ffff0c9224 */ /* 0x000fc400078e0062 */
[--C-:B------:R-:W-:Y:S02]  /*d5e0*/  @!P1 IMAD.MOV.U32 R10, RZ, RZ, R98.reuse ;  /* 0x000000ffff0a9224 */ /* 0x100fe400078e0062 */
[----:B-1----:R-:W-:Y:S02]  /*d5f0*/  IMAD.U32 R6, RZ, RZ, UR8 ;  /* 0x00000008ff067e24 */ /* 0x002fe4000f8e00ff */
[----:B------:R-:W-:Y:S02]  /*d600*/  IMAD.U32 R7, RZ, RZ, UR8 ;  /* 0x00000008ff077e24 */ /* 0x000fe4000f8e00ff */
[----:B------:R-:W-:Y:S01]  /*d610*/  @!P1 IMAD.MOV.U32 R11, RZ, RZ, R97 ;  /* 0x000000ffff0b9224 */ /* 0x000fe200078e0061 */
[C---:B------:R-:W-:Y:S01]  /*d620*/  @!P1 LEA R32, P2, R6.reuse, R98, 0x6 ;  /* 0x0000006206209211 */ /* 0x040fe200078430ff */
[----:B------:R-:W-:Y:S02]  /*d630*/  @!P1 IMAD.MOV.U32 R8, RZ, RZ, R98 ;  /* 0x000000ffff089224 */ /* 0x000fe400078e0062 */
[----:B------:R-:W-:Y:S01]  /*d640*/  @!P1 IMAD.WIDE.U32 R20, R6, 0x60, R20 ;  /* 0x0000006006149825 */ /* 0x000fe200078e0014 */
[----:B------:R-:W-:-:S02]  /*d650*/  @!P1 LEA.HI.X R51, R7, R97, R51, 0x6, P2 ;  /* 0x0000006107339211 */ /* 0x000fc400010f3433 */
[----:B------:R-:W-:Y:S01]  /*d660*/  @!P1 LEA R30, P2, R30, R98, 0x7 ;  /* 0x000000621e1e9211 */ /* 0x000fe200078438ff */
[----:B------:R-:W-:-:S03]  /*d670*/  @!P1 IMAD.WIDE.U32 R18, R6, 0x70, R18 ;  /* 0x0000007006129825 */ /* 0x000fc600078e0012 */
[----:B------:R-:W-:Y:S01]  /*d680*/  @!P1 LEA.HI.X R31, R7, R97, R31, 0x7, P2 ;  /* 0x00000061071f9211 */ /* 0x000fe200010f3c1f */
[----:B------:R-:W-:Y:S01]  /*d690*/  @!P1 IMAD.WIDE.U32 R14, R6, 0xa0, R14 ;  /* 0x000000a0060e9825 */ /* 0x000fe200078e000e */
[----:B------:R-:W-:-:S03]  /*d6a0*/  @!P1 IADD3 R28, P3, P2, R0, UR25, R98 ;  /* 0x00000019001c9c10 */ /* 0x000fc6000fa7e062 */
[C---:B------:R-:W-:Y:S01]  /*d6b0*/  @!P1 IMAD.WIDE.U32 R12, R7.reuse, 0xb0, R12 ;  /* 0x000000b0070c9825 */ /* 0x040fe200078e000c */
[----:B------:R-:W-:Y:S02]  /*d6c0*/  @!P1 IADD3.X R29, R2, UR24, R97, P3, P2 ;  /* 0x00000018021d9c10 */ /* 0x000fe40009fe4461 */
[----:B------:R-:W-:Y:S01]  /*d6d0*/  @!P1 LEA R34, P2, R28, UR10, 0x1 ;  /* 0x0000000a1c229c11 */ /* 0x000fe2000f8408ff */
[----:B------:R-:W-:Y:S01]  /*d6e0*/  @!P1 IMAD.WIDE.U32 R10, R6, 0xc0, R10 ;  /* 0x000000c0060a9825 */ /* 0x000fe200078e000a */
[C---:B------:R-:W-:Y:S02]  /*d6f0*/  @!P1 IADD3 R20, P3, R0.reuse, R20, RZ ;  /* 0x0000001400149210 */ /* 0x040fe40007f7e0ff */
[----:B------:R-:W-:Y:S01]  /*d700*/  @!P1 IADD3 R12, P5, R0, R12, RZ ;  /* 0x0000000c000c9210 */ /* 0x000fe20007fbe0ff */
[----:B------:R-:W-:Y:S01]  /*d710*/  @!P1 IMAD.WIDE.U32 R8, R7, 0xd0, R8 ;  /* 0x000000d007089825 */ /* 0x000fe200078e0008 */
[----:B------:R-:W-:Y:S01]  /*d720*/  @!P1 IADD3.X R21, R2, UR6, R21, P3, !PT ;  /* 0x0000000602159c10 */ /* 0x000fe20009ffe415 */
[----:B------:R-:W-:Y:S01]  /*d730*/  @!UP0 UIMAD UR6, UR9, 0xc0, URZ ;  /* 0x000000c0090688a4 */ /* 0x000fe2000f8e023f */
[----:B------:R-:W-:Y:S01]  /*d740*/  @!P1 IADD3 R42, P4, R0, R10, RZ ;  /* 0x0000000a002a9210 */ /* 0x000fe20007f9e0ff */
[----:B------:R-:W-:-:S02]  /*d750*/  @!P1 IMAD.MOV.U32 R6, RZ, RZ, R98 ;  /* 0x000000ffff069224 */ /* 0x000fc400078e0062 */
[----:B------:R-:W-:Y:S02]  /*d760*/  @!P1 IMAD.MOV.U32 R7, RZ, RZ, R97 ;  /* 0x000000ffff079224 */ /* 0x000fe400078e0061 */
[----:B------:R-:W-:Y:S01]  /*d770*/  @!P1 IMAD.MOV.U32 R96, RZ, RZ, R98 ;  /* 0x000000ffff609224 */ /* 0x000fe200078e0062 */
[----:B------:R-:W-:Y:S01]  /*d780*/  @!P1 IADD3.X R49, R2, UR6, R11, P4, !PT ;  /* 0x0000000602319c10 */ /* 0x000fe2000a7fe40b */
[----:B------:R-:W-:Y:S01]  /*d790*/  @!P1 IMAD.WIDE.U32 R6, R26, 0xe0, R6 ;  /* 0x000000e01a069825 */ /* 0x000fe200078e0006 */
[----:B------:R-:W-:-:S03]  /*d7a0*/  USHF.L.U32 UR6, UR17, 0x8, URZ ;  /* 0x0000000811067899 */ /* 0x000fc6000800063f */
[----:B------:R-:W-:Y:S02]  /*d7b0*/  @!P1 IMAD.MOV.U32 R26, RZ, RZ, R98 ;  /* 0x000000ffff1a9224 */ /* 0x000fe400078e0062 */
[----:B------:R-:W-:-:S04]  /*d7c0*/  @!P1 IMAD.WIDE.U32 R24, R24, 0x30, R96 ;  /* 0x0000003018189825 */ /* 0x000fc800078e0060 */
[----:B------:R-:W-:Y:S01]  /*d7d0*/  @!P1 IMAD.WIDE.U32 R26, R35, 0xf0, R26 ;  /* 0x000000f0231a9825 */ /* 0x000fe200078e001a */
[----:B------:R-:W-:Y:S02]  /*d7e0*/  @!P1 LEA.HI.X R35, R28, UR11, R29, 0x1, P2 ;  /* 0x0000000b1c239c11 */ /* 0x000fe400090f0c1d */
[----:B------:R-:W-:-:S03]  /*d7f0*/  @!P1 IADD3 R37, P2, R0, R24, RZ ;  /* 0x0000001800259210 */ /* 0x000fc60007f5e0ff */
[----:B------:R-:W-:Y:S01]  /*d800*/  @!PT LDS RZ, [RZ] ;  /* 0x00000000fffff984 */ /* 0x000fe20000000800 */
[----:B------:R-:W-:Y:S01]  /*d810*/  @!PT LDS RZ, [RZ] ;  /* 0x00000000fffff984 */ /* 0x000fe20000000800 */
[----:B------:R-:W-:Y:S01]  /*d820*/  @!PT LDS RZ, [RZ] ;  /* 0x00000000fffff984 */ /* 0x000fe20000000800 */
[----:B------:R-:W-:Y:S01]  /*d830*/  @!P1 LDGSTS.E.BYPASS.LTC128B.128 [R241+0xa800], desc[UR22][R34.64] ;  /* 0x0a80000022f19fae */ /* 0x000fe2000b901d56 */
[----:B------:R-:W-:Y:S01]  /*d840*/  @!P1 IADD3.X R25, R2, UR19, R25, P2, !PT ;  /* 0x0000001302199c10 */ /* 0x000fe200097fe419 */
[----:B------:R-:W-:Y:S01]  /*d850*/  @!UP0 UIMAD UR19, UR9, 0xb0, URZ ;  /* 0x000000b0091388a4 */ /* 0x000fe2000f8e023f */
[----:B------:R-:W-:Y:S01]  /*d860*/  @!P1 IADD3 R45, P2, R0, R18, RZ ;  /* 0x00000012002d9210 */ /* 0x000fe20007f5e0ff */
[----:B------:R-:W-:Y:S03]  /*d870*/  @P1 STS.128 [R241+0xb000], RZ ;  /* 0x00b000fff1001388 */ /* 0x000fe60000000c00 */
[----:B------:R-:W-:Y:S01]  /*d880*/  @!P1 IADD3.X R48, R2, UR4, R19, P2, !PT ;  /* 0x0000000402309c10 */ /* 0x000fe200097fe413 */
[----:B------:R-:W-:Y:S01]  /*d890*/  @!UP0 UIMAD UR4, UR9, 0xa0, URZ ;  /* 0x000000a0090488a4 */ /* 0x000fe2000f8e023f */
[C---:B------:R-:W-:Y:S02]  /*d8a0*/  @!P1 IADD3 R19, P3, R0.reuse, R16, RZ ;  /* 0x0000001000139210 */ /* 0x040fe40007f7e0ff */
[----:B------:R-:W-:-:S02]  /*d8b0*/  @!P1 IADD3 R41, P2, R0, R14, RZ ;  /* 0x0000000e00299210 */ /* 0x000fc40007f5e0ff */
[C---:B------:R-:W-:Y:S01]  /*d8c0*/  @!P1 IADD3.X R17, R2.reuse, UR7, R17, P3, !PT ;  /* 0x0000000702119c10 */ /* 0x040fe20009ffe411 */
[----:B------:R-:W-:Y:S01]  /*d8d0*/  @!UP0 UIMAD UR7, UR9, 0xd0, URZ ;  /* 0x000000d0090788a4 */ /* 0x000fe2000f8e023f */
[----:B------:R-:W-:Y:S01]  /*d8e0*/  @!P1 IADD3.X R15, R2, UR4, R15, P2, !PT ;  /* 0x00000004020f9c10 */ /* 0x000fe200097fe40f */
[----:B------:R-:W-:Y:S01]  /*d8f0*/  @!UP0 UIMAD UR4, UR9, 0xe0, URZ ;  /* 0x000000e0090488a4 */ /* 0x000fe2000f8e023f */
[C---:B------:R-:W-:Y:S01]  /*d900*/  @!P1 IADD3 R43, P3, R0.reuse, R8, RZ ;  /* 0x00000008002b9210 */ /* 0x040fe20007f7e0ff */
[----:B------:R-:W-:Y:S01]  /*d910*/  @!UP0 UIMAD UR9, UR9, 0xf0, URZ ;  /* 0x000000f0090988a4 */ /* 0x000fe2000f8e023f */
[----:B------:R-:W-:Y:S02]  /*d920*/  @!P1 IADD3 R44, P2, R0, R6, RZ ;  /* 0x00000006002c9210 */ /* 0x000fe40007f5e0ff */
[C---:B------:R-:W-:Y:S02]  /*d930*/  @!P1 IADD3.X R47, R2.reuse, UR7, R9, P3, !PT ;  /* 0x00000007022f9c10 */ /* 0x040fe40009ffe409 */
[----:B------:R-:W-:Y:S01]  /*d940*/  @!P1 IADD3.X R46, R2, UR4, R7, P2, !PT ;  /* 0x00000004022e9c10 */ /* 0x000fe200097fe407 */
[----:B------:R-:W-:Y:S01]  /*d950*/  ULDC UR4, c[0x0][0x39c] ;  /* 0x0000e70000047ab9 */ /* 0x000fe20000000800 */
[----:B------:R-:W-:-:S02]  /*d960*/  @!P1 IADD3 R6, P4, R0, R33, RZ ;  /* 0x0000002100069210 */ /* 0x000fc40007f9e0ff */
[C---:B------:R-:W-:Y:S02]  /*d970*/  @!P1 IADD3 R7, P3, R0.reuse, R32, RZ ;  /* 0x0000002000079210 */ /* 0x040fe40007f7e0ff */
[----:B------:R-:W-:Y:S01]  /*d980*/  @!P1 IADD3 R8, P2, R0, R30, RZ ;  /* 0x0000001e00089210 */ /* 0x000fe20007f5e0ff */
[C---:B------:R-:W-:Y:S01]  /*d990*/  @!P1 IMAD.X R9, R2.reuse, 0x1, R50, P4 ;  /* 0x0000000102099824 */ /* 0x040fe200020e0632 */
[----:B------:R-:W-:Y:S01]  /*d9a0*/  @!P1 LEA R30, P4, R7, UR10, 0x1 ;  /* 0x0000000a071e9c11 */ /* 0x000fe2000f8808ff */
[C---:B------:R-:W-:Y:S01]  /*d9b0*/  @!P1 IMAD.X R10, R2.reuse, 0x1, R51, P3 ;  /* 0x00000001020a9824 */ /* 0x040fe200018e0633 */
[C---:B------:R-:W-:Y:S01]  /*d9c0*/  @!P1 IADD3.X R13, R2.reuse, UR19, R13, P5, !PT ;  /* 0x00000013020d9c10 */ /* 0x040fe2000affe40d */
[----:B------:R-:W-:Y:S01]  /*d9d0*/  @!P1 IMAD.X R11, R2, 0x1, R31, P2 ;  /* 0x00000001020b9824 */ /* 0x000fe200010e061f */
[----:B------:R-:W-:Y:S02]  /*d9e0*/  @!P1 LEA R28, P3, R8, UR10, 0x1 ;  /* 0x0000000a081c9c11 */ /* 0x000fe4000f8608ff */
[----:B------:R-:W-:-:S02]  /*d9f0*/  @!P1 IADD3 R0, P2, R0, R26, RZ ;  /* 0x0000001a00009210 */ /* 0x000fc40007f5e0ff */
[----:B------:R-:W-:Y:S02]  /*da00*/  @!P1 LEA R32, P5, R6, UR10, 0x1 ;  /* 0x0000000a06209c11 */ /* 0x000fe4000f8a08ff */
[----:B------:R-:W-:Y:S02]  /*da10*/  @!P1 LEA.HI.X R31, R7, UR11, R10, 0x1, P4 ;  /* 0x0000000b071f9c11 */ /* 0x000fe4000a0f0c0a */
[----:B------:R-:W-:Y:S02]  /*da20*/  @!P1 LEA R26, P4, R37, UR10, 0x1 ;  /* 0x0000000a251a9c11 */ /* 0x000fe4000f8808ff */
[----:B------:R-:W-:Y:S02]  /*da30*/  @!P1 LEA.HI.X R29, R8, UR11, R11, 0x1, P3 ;  /* 0x0000000b081d9c11 */ /* 0x000fe400098f0c0b */
[----:B------:R-:W-:Y:S02]  /*da40*/  @!P1 IADD3.X R2, R2, UR9, R27, P2, !PT ;  /* 0x0000000902029c10 */ /* 0x000fe400097fe41b */
[----:B------:R-:W-:-:S02]  /*da50*/  @!P1 LEA.HI.X R33, R6, UR11, R9, 0x1, P5 ;  /* 0x0000000b06219c11 */ /* 0x000fc4000a8f0c09 */
[----:B------:R-:W-:Y:S02]  /*da60*/  @!P1 LEA R24, P3, R40, UR10, 0x1 ;  /* 0x0000000a28189c11 */ /* 0x000fe4000f8608ff */
        /* <DEDUP_REMOVED lines=18> */
[C---:B------:R-:W-:Y:S01]  /*db90*/  @!P1 LEA R14, P2, R12.reuse, UR10, 0x1 ;  /* 0x0000000a0c0e9c11 */ /* 0x040fe2000f8408ff */
[----:B------:R-:W-:Y:S01]  /*dba0*/  @!PT LDS RZ, [RZ] ;  /* 0x00000000fffff984 */ /* 0x000fe20000000800 */
[----:B------:R-:W-:Y:S01]  /*dbb0*/  @!PT LDS RZ, [RZ] ;  /* 0x00000000fffff984 */ /* 0x000fe20000000800 */
[----:B------:R-:W-:Y:S01]  /*dbc0*/  @!PT LDS RZ, [RZ] ;  /* 0x00000000fffff984 */ /* 0x000fe20000000800 */
[----:B------:R-:W-:Y:S01]  /*dbd0*/  @!P1 LDGSTS.E.BYPASS.LTC128B.128 [R241+0xc000], desc[UR22][R30.64] ;  /* 0x0c0000001ef19fae */ /* 0x000fe2000b901d56 */
[----:B------:R-:W-:Y:S02]  /*dbe0*/  @!P1 LEA.HI.X R19, R19, UR11, R17, 0x1, P4 ;  /* 0x0000000b13139c11 */ /* 0x000fe4000a0f0c11 */
[----:B------:R-:W-:Y:S01]  /*dbf0*/  @!P1 LEA.HI.X R17, R41, UR11, R15, 0x1, P3 ;  /* 0x0000000b29119c11 */ /* 0x000fe200098f0c0f */
[----:B------:R-:W-:Y:S01]  /*dc00*/  @P1 STS.128 [R241+0xc800], RZ ;  /* 0x00c800fff1001388 */ /* 0x000fe20000000c00 */
[----:B------:R-:W-:-:S02]  /*dc10*/  @!P1 LEA.HI.X R15, R12, UR11, R13, 0x1, P2 ;  /* 0x0000000b0c0f9c11 */ /* 0x000fc400090f0c0d */
[----:B------:R-:W-:Y:S01]  /*dc20*/  @!P1 LEA R12, P5, R42, UR10, 0x1 ;  /* 0x0000000a2a0c9c11 */ /* 0x000fe2000f8a08ff */
[----:B------:R-:W-:Y:S01]  /*dc30*/  @!PT LDS RZ, [RZ] ;  /* 0x00000000fffff984 */ /* 0x000fe20000000800 */
[----:B------:R-:W-:Y:S01]  /*dc40*/  @!PT LDS RZ, [RZ] ;  /* 0x00000000fffff984 */ /* 0x000fe20000000800 */
[----:B------:R-:W-:Y:S01]  /*dc50*/  @!PT LDS RZ, [RZ] ;  /* 0x00000000fffff984 */ /* 0x000fe20000000800 */
[----:B------:R-:W-:Y:S01]  /*dc60*/  @!P1 LDGSTS.E.BYPASS.LTC128B.128 [R241+0xc800], desc[UR22][R24.64] ;  /* 0x0c80000018f19fae */ /* 0x000fe2000b901d56 */
[C---:B------:R-:W-:Y:S02]  /*dc70*/  @!P1 LEA R10, P4, R43.reuse, UR10, 0x1 ;  /* 0x0000000a2b0a9c11 */ /* 0x040fe4000f8808ff */
        /* <DEDUP_REMOVED lines=8> */
[----:B------:R-:W-:-:S02]  /*dd00*/  @!P1 LEA.HI.X R11, R43, UR11, R47, 0x1, P4 ;  /* 0x0000000b2b0b9c11 */ /* 0x000fc4000a0f0c2f */
[----:B------:R-:W-:Y:S01]  /*dd10*/  @!P1 LEA.HI.X R9, R44, UR11, R46, 0x1, P3 ;  /* 0x0000000b2c099c11 */ /* 0x000fe200098f0c2e */
[----:B------:R-:W-:Y:S01]  /*dd20*/  @P1 STS.128 [R241+0xd800], RZ ;  /* 0x00d800fff1001388 */ /* 0x000fe20000000c00 */
[----:B------:R-:W-:Y:S01]  /*dd30*/  @!P1 LEA.HI.X R7, R0, UR11, R2, 0x1, P2 ;  /* 0x0000000b00079c11 */ /* 0x000fe200090f0c02 */
[----:B------:R-:W-:Y:S02]  /*dd40*/  IMAD R0, R224, 0x2, R221 ;  /* 0x00000002e0007824 */ /* 0x000fe400078e02dd */
        /* <DEDUP_REMOVED lines=44> */
[----:B-1----:R-:W-:Y:S04]  /*e010*/  LDSM.16.M88.4 R20, [R221] ;  /* 0x00000000dd14783b */ /* 0x002fe80000000200 */
[----:B--2---:R-:W3:Y:S04]  /*e020*/  LDSM.16.M88.4 R12, [R134+0x2000] ;  /* 0x00200000860c783b */ /* 0x004ee80000000200 */
[----:B------:R-:W1:Y:S04]  /*e030*/  LDSM.16.M88.4 R24, [R134+0x2800] ;  /* 0x002800008618783b */ /* 0x000e680000000200 */
[----:B------:R1:W-:Y:S04]  /*e040*/  LDSM.16.M88.4 R16, [R52] ;  /* 0x000000003410783b */ /* 0x0003e80000000200 */
[----:B------:R-:W-:Y:S04]  /*e050*/  LDSM.16.M88.4 R40, [R220+0x2000] ;  /* 0x00200000dc28783b */ /* 0x000fe80000000200 */
[----:B------:R-:W2:Y:S04]  /*e060*/  LDSM.16.M88.4 R48, [R134+0x3000] ;  /* 0x003000008630783b */ /* 0x000ea80000000200 */
[----:B------:R-:W4:Y:S04]  /*e070*/  LDSM.16.M88.4 R88, [R134+0x3800] ;  /* 0x003800008658783b */ /* 0x000f280000000200 */
[----:B------:R-:W4:Y:S04]  /*e080*/  LDSM.16.M88.4 R60, [R220+0x2800] ;  /* 0x00280000dc3c783b */ /* 0x000f280000000200 */
[----:B------:R-:W4:Y:S04]  /*e090*/  LDSM.16.M88.4 R56, [R220+0x3000] ;  /* 0x00300000dc38783b */ /* 0x000f280000000200 */
[----:B------:R-:W4:Y:S04]  /*e0a0*/  LDSM.16.M88.4 R104, [R220+0x3800] ;  /* 0x00380000dc68783b */ /* 0x000f280000000200 */
[----:B------:R-:W-:Y:S01]  /*e0b0*/  LDSM.16.M88.4 R80, [R222] ;  /* 0x00000000de50783b */ /* 0x000fe20000000200 */
[C---:B---3--:R-:W-:Y:S03]  /*e0c0*/  HMMA.16816.F32 R8, R20.reuse, R12, RZ ;  /* 0x0000000c1408723c */ /* 0x048fe600000018ff */
[----:B------:R-:W-:Y:S04]  /*e0d0*/  LDSM.16.M88.4 R108, [R239] ;  /* 0x00000000ef6c783b */ /* 0x000fe80000000200 */
[----:B------:R-:W-:Y:S01]  /*e0e0*/  LDSM.16.M88.4 R112, [R238] ;  /* 0x00000000ee70783b */ /* 0x000fe20000000200 */
[C---:B-1----:R-:W-:Y:S03]  /*e0f0*/  HMMA.16816.F32 R52, R20.reuse, R24, RZ ;  /* 0x000000181434723c */ /* 0x042fe600000018ff */
[----:B------:R-:W-:Y:S03]  /*e100*/  LDSM.16.M88.4 R92, [R240] ;  /* 0x00000000f05c783b */ /* 0x000fe60000000200 */
[C---:B------:R-:W-:Y:S01]  /*e110*/  HMMA.16816.F32 R44, R20.reuse, R14, RZ ;  /* 0x0000000e142c723c */ /* 0x040fe200000018ff */
[----:B------:R-:W1:Y:S04]  /*e120*/  LDSM.16.M88.4 R12, [R0] ;  /* 0x00000000000c783b */ /* 0x000e680000000200 */
[----:B------:R-:W-:Y:S01]  /*e130*/  LDSM.16.M88.4 R96, [R134+0x4000] ;  /* 0x004000008660783b */ /* 0x000fe20000000200 */
[----:B--2---:R-:W-:Y:S03]  /*e140*/  HMMA.16816.F32 R28, R20, R48, RZ ;  /* 0x00000030141c723c */ /* 0x004fe600000018ff */
[----:B------:R-:W-:Y:S03]  /*e150*/  LDSM.16.M88.4 R100, [R134+0x4800] ;  /* 0x004800008664783b */ /* 0x000fe60000000200 */
[----:B------:R-:W-:Y:S01]  /*e160*/  HMMA.16816.F32 R84, R16, R40, R8 ;  /* 0x000000281054723c */ /* 0x000fe20000001808 */
[----:B------:R-:W0:Y:S05]  /*e170*/  LDGDEPBAR ;  /* 0x00000000000079af */ /* 0x000e2a0000000000 */
[C---:B----4-:R-:W-:Y:S06]  /*e180*/  HMMA.16816.F32 R8, R20.reuse, R88, RZ ;  /* 0x000000581408723c */ /* 0x050fec00000018ff */
[C---:B------:R-:W-:Y:S06]  /*e190*/  HMMA.16816.F32 R32, R20.reuse, R26, RZ ;  /* 0x0000001a1420723c */ /* 0x040fec00000018ff */
[----:B------:R-:W-:Y:S06]  /*e1a0*/  HMMA.16816.F32 R24, R20, R50, RZ ;  /* 0x000000321418723c */ /* 0x000fec00000018ff */
[C---:B------:R-:W-:Y:S06]  /*e1b0*/  HMMA.16816.F32 R72, R16.reuse, R60, R52 ;  /* 0x0000003c1048723c */ /* 0x040fec0000001834 */
[C---:B------:R-:W-:Y:S06]  /*e1c0*/  HMMA.16816.F32 R52, R16.reuse, R56, R28 ;  /* 0x000000381034723c */ /* 0x040fec000000181c */
[C---:B------:R-:W-:Y:S01]  /*e1d0*/  HMMA.16816.F32 R44, R16.reuse, R42, R44 ;  /* 0x0000002a102c723c */ /* 0x040fe2000000182c */
[----:B------:R-:W-:Y:S05]  /*e1e0*/  LDSM.16.M88.4 R40, [R219] ;  /* 0x00000000db28783b */ /* 0x000fea0000000200 */
[C---:B------:R-:W-:Y:S01]  /*e1f0*/  HMMA.16816.F32 R28, R16.reuse, R104, R8 ;  /* 0x00000068101c723c */ /* 0x040fe20000001808 */
[----:B------:R-:W2:Y:S05]  /*e200*/  LDSM.16.M88.4 R8, [R225] ;  /* 0x00000000e108783b */ /* 0x000eaa0000000200 */
[----:B------:R-:W-:Y:S06]  /*e210*/  HMMA.16816.F32 R48, R16, R58, R24 ;  /* 0x0000003a1030723c */ /* 0x000fec0000001818 */
[C---:B-1----:R-:W-:Y:S01]  /*e220*/  HMMA.16816.F32 R24, R12.reuse, R80, R84 ;  /* 0x000000500c18723c */ /* 0x042fe20000001854 */
[----:B------:R-:W1:Y:S05]  /*e230*/  LDSM.16.M88.4 R84, [R219+0x1000] ;  /* 0x00100000db54783b */ /* 0x000e6a0000000200 */
[C---:B------:R-:W-:Y:S06]  /*e240*/  HMMA.16816.F32 R44, R12.reuse, R82, R44 ;  /* 0x000000520c2c723c */ /* 0x040fec000000182c */
[C---:B------:R-:W-:Y:S06]  /*e250*/  HMMA.16816.F32 R52, R12.reuse, R108, R52 ;  /* 0x0000006c0c34723c */ /* 0x040fec0000001834 */
[C---:B------:R-:W-:Y:S06]  /*e260*/  HMMA.16816.F32 R48, R12.reuse, R110, R48 ;  /* 0x0000006e0c30723c */ /* 0x040fec0000001830 */
[----:B------:R-:W-:Y:S06]  /*e270*/  HMMA.16816.F32 R108, R12, R112, R28 ;  /* 0x000000700c6c723c */ /* 0x000fec000000181c */
[----:B--2---:R-:W-:Y:S06]  /*e280*/  HMMA.16816.F32 R28, R8, R40, R24 ;  /* 0x00000028081c723c */ /* 0x004fec0000001818 */
[----:B------:R-:W-:Y:S01]  /*e290*/  HMMA.16816.F32 R76, R16, R62, R32 ;  /* 0x0000003e104c723c */ /* 0x000fe20000001820 */
[----:B------:R-:W2:Y:S05]  /*e2a0*/  LDSM.16.M88.4 R60, [R219+0x800] ;  /* 0x00080000db3c783b */ /* 0x000eaa0000000200 */
[----:B------:R-:W-:Y:S01]  /*e2b0*/  HMMA.16816.F32 R32, R20, R90, RZ ;  /* 0x0000005a1420723c */ /* 0x000fe200000018ff */
[----:B------:R-:W-:Y:S05]  /*e2c0*/  LDSM.16.M88.4 R88, [R134+0x5800] ;  /* 0x005800008658783b */ /* 0x000fea0000000200 */
[----:B------:R-:W-:Y:S01]  /*e2d0*/  HMMA.16816.F32 R24, R8, R42, R44 ;  /* 0x0000002a0818723c */ /* 0x000fe2000000182c */
[----:B------:R-:W3:Y:S04]  /*e2e0*/  LDSM.16.M88.4 R44, [R134+0x7800] ;  /* 0x00780000862c783b */ /* 0x000ee80000000200 */
[----:B------:R-:W-:Y:S01]  /*e2f0*/  LDSM.16.M88.4 R40, [R134+0x7000] ;  /* 0x007000008628783b */ /* 0x000fe20000000200 */
[----:B------:R-:W-:Y:S01]  /*e300*/  FMUL.FTZ R0, R28, UR4 ;  /* 0x000000041c007c20 */ /* 0x000fe20008410000 */
[C---:B------:R-:W-:Y:S03]  /*e310*/  HMMA.16816.F32 R56, R12.reuse, R92, R72 ;  /* 0x0000005c0c38723c */ /* 0x040fe60000001848 */
[----:B------:R4:W-:Y:S03]  /*e320*/  MUFU.TANH R137, R0 ;  /* 0x0000000000897308 */ /* 0x0009e60000002400 */
[----:B------:R-:W-:Y:S01]  /*e330*/  HMMA.16816.F32 R72, R12, R94, R76 ;  /* 0x0000005e0c48723c */ /* 0x000fe2000000184c */
[----:B------:R-:W-:Y:S04]  /*e340*/  LDSM.16.M88.4 R92, [R134+0x5000] ;  /* 0x00500000865c783b */ /* 0x000fe80000000200 */
[----:B------:R-:W-:Y:S01]  /*e350*/  LDSM.16.M88.4 R76, [R134+0x6000] ;  /* 0x00600000864c783b */ /* 0x000fe20000000200 */
[----:B------:R-:W-:Y:S03]  /*e360*/  HMMA.16816.F32 R120, R16, R106, R32 ;  /* 0x0000006a1078723c */ /* 0x000fe60000001820 */
[----:B------:R-:W3:Y:S03]  /*e370*/  LDSM.16.M88.4 R32, [R134+0x6800] ;  /* 0x006800008620783b */ /* 0x000ee60000000200 */
[----:B-1----:R-:W-:Y:S01]  /*e380*/  HMMA.16816.F32 R80, R8, R84, R52 ;  /* 0x000000540850723c */ /* 0x002fe20000001834 */
[----:B----4-:R-:W-:-:S04]  /*e390*/  FMUL.FTZ R0, R29, UR4 ;  /* 0x000000041d007c20 */ /* 0x010fc80008410000 */
[----:B------:R1:W-:Y:S01]  /*e3a0*/  MUFU.TANH R2, R0 ;  /* 0x0000000000027308 */ /* 0x0003e20000002400 */
[C---:B------:R-:W-:Y:S01]  /*e3b0*/  HMMA.16816.F32 R84, R8.reuse, R86, R48 ;  /* 0x000000560854723c */ /* 0x040fe20000001830 */
[----:B------:R-:W4:Y:S05]  /*e3c0*/  LDSM.16.M88.4 R48, [R134+0x8000] ;  /* 0x008000008630783b */ /* 0x000f2a0000000200 */
[C---:B--2---:R-:W-:Y:S06]  /*e3d0*/  HMMA.16816.F32 R56, R8.reuse, R60, R56 ;  /* 0x0000003c0838723c */ /* 0x044fec0000001838 */
[----:B------:R-:W-:Y:S01]  /*e3e0*/  HMMA.16816.F32 R60, R8, R62, R72 ;  /* 0x0000003e083c723c */ /* 0x000fe20000001848 */
[----:B-1----:R-:W-:-:S05]  /*e3f0*/  FMUL.FTZ R0, R30, UR4 ;  /* 0x000000041e007c20 */ /* 0x002fca0008410000 */
[C---:B---3--:R-:W-:Y:S01]  /*e400*/  HMMA.16816.F32 R192, R20.reuse, R44, RZ ;  /* 0x0000002c14c0723c */ /* 0x048fe200000018ff */
[----:B------:R1:W-:Y:S05]  /*e410*/  MUFU.TANH R135, R0 ;  /* 0x0000000000877308 */ /* 0x0003ea0000002400 */
[C---:B------:R-:W-:Y:S01]  /*e420*/  HMMA.16816.F32 R196, R20.reuse, R46, RZ ;  /* 0x0000002e14c4723c */ /* 0x040fe200000018ff */
[----:B------:R-:W-:Y:S05]  /*e430*/  LDSM.16.M88.4 R44, [R220+0x4000] ;  /* 0x00400000dc2c783b */ /* 0x000fea0000000200 */
[C---:B------:R-:W-:Y:S06]  /*e440*/  HMMA.16816.F32 R176, R20.reuse, R32, RZ ;  /* 0x0000002014b0723c */ /* 0x040fec00000018ff */
[C---:B------:R-:W-:Y:S01]  /*e450*/  HMMA.16816.F32 R180, R20.reuse, R34, RZ ;  /* 0x0000002214b4723c */ /* 0x040fe200000018ff */
[----:B-1----:R-:W-:Y:S01]  /*e460*/  FMUL.FTZ R0, R31, UR4 ;  /* 0x000000041f007c20 */ /* 0x002fe20008410000 */
[----:B------:R-:W1:Y:S03]  /*e470*/  LDSM.16.M88.4 R32, [R134+0x8800] ;  /* 0x008800008620783b */ /* 0x000e660000000200 */
[----:B------:R2:W-:Y:S01]  /*e480*/  MUFU.TANH R3, R0 ;  /* 0x0000000000037308 */ /* 0x0005e20000002400 */
[----:B------:R-:W3:Y:S01]  /*e490*/  LDSM.16.M88.4 R28, [R134+0x9000] ;  /* 0x00900000861c783b */ /* 0x000ee20000000200 */
[C---:B----4-:R-:W-:Y:S06]  /*e4a0*/  HMMA.16816.F32 R200, R20.reuse, R48, RZ ;  /* 0x0000003014c8723c */ /* 0x050fec00000018ff */
[C---:B------:R-:W-:Y:S01]  /*e4b0*/  HMMA.16816.F32 R204, R20.reuse, R50, RZ ;  /* 0x0000003214cc723c */ /* 0x040fe200000018ff */
[----:B------:R-:W4:Y:S05]  /*e4c0*/  LDSM.16.M88.4 R48, [R219+0x1800] ;  /* 0x00180000db30783b */ /* 0x000f2a0000000200 */
[----:B------:R-:W-:Y:S01]  /*e4d0*/  HMMA.16816.F32 R72, R20, R96, RZ ;  /* 0x000000601448723c */ /* 0x000fe200000018ff */
[----:B--2---:R-:W-:-:S05]  /*e4e0*/  FMUL.FTZ R0, R24, UR4 ;  /* 0x0000000418007c20 */ /* 0x004fca0008410000 */
[C---:B------:R-:W-:Y:S01]  /*e4f0*/  HMMA.16816.F32 R104, R20.reuse, R100, RZ ;  /* 0x000000641468723c */ /* 0x040fe200000018ff */
[----:B------:R2:W4:Y:S05]  /*e500*/  MUFU.TANH R6, R0 ;  /* 0x0000000000067308 */ /* 0x00052a0000002400 */
[C---:B------:R-:W-:Y:S06]  /*e510*/  HMMA.16816.F32 R116, R20.reuse, R92, RZ ;  /* 0x0000005c1474723c */ /* 0x040fec00000018ff */
[----:B------:R-:W-:Y:S01]  /*e520*/  HMMA.16816.F32 R96, R20, R98, RZ ;  /* 0x000000621460723c */ /* 0x000fe200000018ff */
[----:B--2---:R-:W-:-:S05]  /*e530*/  FMUL.FTZ R0, R25, UR4 ;  /* 0x0000000419007c20 */ /* 0x004fca0008410000 */
[C---:B------:R-:W-:Y:S01]  /*e540*/  HMMA.16816.F32 R100, R20.reuse, R102, RZ ;  /* 0x000000661464723c */ /* 0x040fe200000018ff */
[----:B------:R2:W-:Y:S05]  /*e550*/  MUFU.TANH R65, R0 ;  /* 0x0000000000417308 */ /* 0x0005ea0000002400 */
[C---:B------:R-:W-:Y:S06]  /*e560*/  HMMA.16816.F32 R92, R20.reuse, R94, RZ ;  /* 0x0000005e145c723c */ /* 0x040fec00000018ff */
[C---:B------:R-:W-:Y:S06]  /*e570*/  HMMA.16816.F32 R124, R20.reuse, R88, RZ ;  /* 0x00000058147c723c */ /* 0x040fec00000018ff */
[----:B------:R-:W-:Y:S01]  /*e580*/  HMMA.16816.F32 R128, R20, R90, RZ ;  /* 0x0000005a1480723c */ /* 0x000fe200000018ff */
[----:B--2---:R-:W-:-:S04]  /*e590*/  FMUL.FTZ R0, R26, UR4 ;  /* 0x000000041a007c20 */ /* 0x004fc80008410000 */
[----:B------:R2:W-:Y:S01]  /*e5a0*/  MUFU.TANH R242, R0 ;  /* 0x0000000000f27308 */ /* 0x0005e20000002400 */
[C---:B------:R-:W-:Y:S06]  /*e5b0*/  HMMA.16816.F32 R168, R20.reuse, R76, RZ ;  /* 0x0000004c14a8723c */ /* 0x040fec00000018ff */
[C---:B------:R-:W-:Y:S06]  /*e5c0*/  HMMA.16816.F32 R172, R20.reuse, R78, RZ ;  /* 0x0000004e14ac723c */ /* 0x040fec00000018ff */
[----:B------:R-:W-:Y:S01]  /*e5d0*/  HMMA.16816.F32 R184, R20, R40, RZ ;  /* 0x0000002814b8723c */ /* 0x000fe200000018ff */
[----:B--2---:R-:W-:-:S02]  /*e5e0*/  FMUL.FTZ R0, R27, UR4 ;  /* 0x000000041b007c20 */ /* 0x004fc40008410000 */
[----:B------:R-:W2:Y:S03]  /*e5f0*/  LDSM.16.M88.4 R24, [R134+0x9800] ;  /* 0x009800008618783b */ /* 0x000ea60000000200 */
[C---:B------:R-:W-:Y:S01]  /*e600*/  HMMA.16816.F32 R188, R20.reuse, R42, RZ ;  /* 0x0000002a14bc723c */ /* 0x040fe200000018ff */
[----:B------:R3:W-:Y:S05]  /*e610*/  MUFU.TANH R64, R0 ;  /* 0x0000000000407308 */ /* 0x0007ea0000002400 */
[C---:B-1----:R-:W-:Y:S06]  /*e620*/  HMMA.16816.F32 R208, R20.reuse, R32, RZ ;  /* 0x0000002014d0723c */ /* 0x042fec00000018ff */
[----:B------:R-:W-:Y:S01]  /*e630*/  HMMA.16816.F32 R212, R20, R34, RZ ;  /* 0x0000002214d4723c */ /* 0x000fe200000018ff */
[----:B---3--:R-:W-:-:S05]  /*e640*/  FMUL.FTZ R0, R56, UR4 ;  /* 0x0000000438007c20 */ /* 0x008fca0008410000 */
[C---:B------:R-:W-:Y:S01]  /*e650*/  HMMA.16816.F32 R244, R20.reuse, R28, RZ ;  /* 0x0000001c14f4723c */ /* 0x040fe200000018ff */
[----:B------:R1:W-:Y:S05]  /*e660*/  MUFU.TANH R36, R0 ;  /* 0x0000000000247308 */ /* 0x0003ea0000002400 */
[----:B------:R-:W-:Y:S01]  /*e670*/  HMMA.16816.F32 R248, R20, R30, RZ ;  /* 0x0000001e14f8723c */ /* 0x000fe200000018ff */
[----:B------:R-:W3:Y:S05]  /*e680*/  LDSM.16.M88.4 R28, [R237] ;  /* 0x00000000ed1c783b */ /* 0x000eea0000000200 */
[----:B----4-:R-:W-:Y:S07]  /*e690*/  HMMA.16816.F32 R32, R8, R48, R108 ;  /* 0x000000300820723c */ /* 0x010fee000000186c */
[----:B------:R-:W-:-:S02]  /*e6a0*/  IMAD.MOV.U32 R108, RZ, RZ, R6 ;  /* 0x000000ffff6c7224 */ /* 0x000fc400078e0006 */
[----:B-1----:R-:W-:Y:S01]  /*e6b0*/  FMUL.FTZ R0, R57, UR4 ;  /* 0x0000000439007c20 */ /* 0x002fe20008410000 */
[C---:B--2---:R-:W-:Y:S03]  /*e6c0*/  HMMA.16816.F32 R52, R20.reuse, R24, RZ ;  /* 0x000000181434723c */ /* 0x044fe600000018ff */
[----:B------:R1:W-:Y:S03]  /*e6d0*/  MUFU.TANH R69, R0 ;  /* 0x0000000000457308 */ /* 0x0003e60000002400 */
[----:B------:R-:W-:Y:S01]  /*e6e0*/  HMMA.16816.F32 R20, R20, R26, RZ ;  /* 0x0000001a1414723c */ /* 0x000fe200000018ff */
[----:B-1----:R-:W-:-:S04]  /*e6f0*/  FMUL.FTZ R0, R58, UR4 ;  /* 0x000000043a007c20 */ /* 0x002fc80008410000 */
[----:B------:R1:W-:-:S13]  /*e700*/  MUFU.TANH R7, R0 ;  /* 0x0000000000077308 */ /* 0x0003da0000002400 */
[----:B------:R-:W-:Y:S01]  /*e710*/  MOV R40, R55 ;  /* 0x0000003700287202 */ /* 0x000fe20000000f00 */
[----:B------:R-:W-:Y:S02]  /*e720*/  IMAD.MOV.U32 R25, RZ, RZ, R53 ;  /* 0x000000ffff197224 */ /* 0x000fe400078e0035 */
[----:B------:R-:W-:Y:S02]  /*e730*/  IMAD.MOV.U32 R24, RZ, RZ, R54 ;  /* 0x000000ffff187224 */ /* 0x000fe400078e0036 */
[----:B------:R-:W-:Y:S01]  /*e740*/  IMAD.MOV.U32 R66, RZ, RZ, R52 ;  /* 0x000000ffff427224 */ /* 0x000fe200078e0034 */
[----:B------:R-:W-:Y:S01]  /*e750*/  MOV R140, R20 ;  /* 0x00000014008c7202 */ /* 0x000fe20000000f00 */
[----:B------:R-:W2:Y:S01]  /*e760*/  LDSM.16.M88.4 R52, [R220+0x4800] ;  /* 0x00480000dc34783b */ /* 0x000ea20000000200 */
[----:B------:R-:W-:Y:S01]  /*e770*/  IMAD.MOV.U32 R141, RZ, RZ, R23 ;  /* 0x000000ffff8d7224 */ /* 0x000fe200078e0017 */
[----:B------:R-:W-:Y:S01]  /*e780*/  MOV R109, R25 ;  /* 0x00000019006d7202 */ /* 0x000fe20000000f00 */
[----:B------:R-:W-:-:S02]  /*e790*/  IMAD.MOV.U32 R71, RZ, RZ, R21 ;  /* 0x000000ffff477224 */ /* 0x000fc400078e0015 */
[----:B------:R-:W-:Y:S02]  /*e7a0*/  IMAD.MOV.U32 R70, RZ, RZ, R22 ;  /* 0x000000ffff467224 */ /* 0x000fe400078e0016 */
[----:B------:R-:W-:Y:S01]  /*e7b0*/  HMMA.16816.F32 R20, R16, R44, R72 ;  /* 0x0000002c1014723c */ /* 0x000fe20000001848 */
[----:B------:R-:W-:Y:S02]  /*e7c0*/  IMAD.MOV.U32 R110, RZ, RZ, R24 ;  /* 0x000000ffff6e7224 */ /* 0x000fe400078e0018 */
[----:B-1----:R-:W-:Y:S01]  /*e7d0*/  FMUL.FTZ R0, R59, UR4 ;  /* 0x000000043b007c20 */ /* 0x002fe20008410000 */
[----:B------:R-:W-:Y:S02]  /*e7e0*/  IMAD.MOV.U32 R111, RZ, RZ, R40 ;  /* 0x000000ffff6f7224 */ /* 0x000fe400078e0028 */
[----:B------:R-:W-:Y:S01]  /*e7f0*/  LDSM.16.M88.4 R40, [R220+0x5000] ;  /* 0x00500000dc28783b */ /* 0x000fe20000000200 */
[----:B------:R1:W-:Y:S01]  /*e800*/  MUFU.TANH R39, R0 ;  /* 0x0000000000277308 */ /* 0x0003e20000002400 */
[----:B------:R-:W-:Y:S06]  /*e810*/  HMMA.16816.F32 R24, R12, R114, R120 ;  /* 0x000000720c18723c */ /* 0x000fec0000001878 */
[----:B------:R-:W-:Y:S01]  /*e820*/  HMMA.16816.F32 R56, R16, R46, R96 ;  /* 0x0000002e1038723c */ /* 0x000fe20000001860 */
[----:B------:R-:W4:Y:S01]  /*e830*/  LDSM.16.M88.4 R44, [R220+0x5800] ;  /* 0x00580000dc2c783b */ /* 0x000f220000000200 */
[----:B------:R-:W-:-:S02]  /*e840*/  IMAD.MOV.U32 R122, RZ, RZ, R137 ;  /* 0x000000ffff7a7224 */ /* 0x000fc400078e0089 */
[----:B------:R-:W-:Y:S02]  /*e850*/  IMAD.MOV.U32 R121, RZ, RZ, R141 ;  /* 0x000000ffff797224 */ /* 0x000fe400078e008d */
[----:B------:R-:W-:Y:S02]  /*e860*/  IMAD.MOV.U32 R115, RZ, RZ, R71 ;  /* 0x000000ffff737224 */ /* 0x000fe400078e0047 */
[----:B------:R-:W-:Y:S02]  /*e870*/  IMAD.MOV.U32 R114, RZ, RZ, R252 ;  /* 0x000000ffff727224 */ /* 0x000fe400078e00fc */
[----:B-1----:R-:W-:Y:S01]  /*e880*/  FMUL.FTZ R0, R60, UR4 ;  /* 0x000000043c007c20 */ /* 0x002fe20008410000 */
[----:B---3--:R-:W-:Y:S01]  /*e890*/  HMMA.16816.F32 R20, R12, R28, R20 ;  /* 0x0000001c0c14723c */ /* 0x008fe20000001814 */
[----:B------:R-:W-:Y:S02]  /*e8a0*/  IMAD.MOV.U32 R120, RZ, RZ, R70 ;  /* 0x000000ffff787224 */ /* 0x000fe400078e0046 */
[----:B------:R1:W-:Y:S04]  /*e8b0*/  MUFU.TANH R113, R0 ;  /* 0x0000000000717308 */ /* 0x0003e80000002400 */
[----:B------:R-:W-:Y:S06]  /*e8c0*/  HMMA.16816.F32 R24, R8, R50, R24 ;  /* 0x000000320818723c */ /* 0x000fec0000001818 */
[C---:B--2---:R-:W-:Y:S06]  /*e8d0*/  HMMA.16816.F32 R76, R16.reuse, R52, R104 ;  /* 0x00000034104c723c */ /* 0x044fec0000001868 */
[C---:B------:R-:W-:Y:S01]  /*e8e0*/  HMMA.16816.F32 R72, R16.reuse, R54, R100 ;  /* 0x000000361048723c */ /* 0x040fe20000001864 */
[----:B-1----:R-:W-:Y:S01]  /*e8f0*/  FMUL.FTZ R0, R61, UR4 ;  /* 0x000000043d007c20 */ /* 0x002fe20008410000 */
[----:B------:R-:W-:Y:S03]  /*e900*/  LDSM.16.M88.4 R52, [R236] ;  /* 0x00000000ec34783b */ /* 0x000fe60000000200 */
[----:B------:R1:W2:Y:S01]  /*e910*/  MUFU.TANH R38, R0 ;  /* 0x0000000000267308 */ /* 0x0002a20000002400 */
[----:B----4-:R-:W-:Y:S01]  /*e920*/  HMMA.16816.F32 R88, R16, R44, R124 ;  /* 0x0000002c1058723c */ /* 0x010fe2000000187c */
[----:B-1----:R-:W-:-:S06]  /*e930*/  FMUL.FTZ R0, R62, UR4 ;  /* 0x000000043e007c20 */ /* 0x002fcc0008410000 */
[----:B--2---:R-:W-:Y:S01]  /*e940*/  MOV R124, R38 ;  /* 0x00000026007c7202 */ /* 0x004fe20000000f00 */
[----:B------:R1:W-:Y:S02]  /*e950*/  MUFU.TANH R139, R0 ;  /* 0x00000000008b7308 */ /* 0x0003e40000002400 */
[----:B-1----:R-:W-:Y:S02]  /*e960*/  FMUL.FTZ R0, R63, UR4 ;  /* 0x000000043f007c20 */ /* 0x002fe40008410000 */
[----:B------:R-:W-:Y:S04]  /*e970*/  LDSM.16.M88.4 R60, [R219+0x2000] ;  /* 0x00200000db3c783b */ /* 0x000fe80000000200 */
[----:B------:R1:W2:Y:S02]  /*e980*/  MUFU.TANH R136, R0 ;  /* 0x0000000000887308 */ /* 0x0002a40000002400 */
[----:B-1----:R-:W-:-:S06]  /*e990*/  FMUL.FTZ R0, R80, UR4 ;  /* 0x0000000450007c20 */ /* 0x002fcc0008410000 */
[----:B------:R1:W-:Y:S02]  /*e9a0*/  MUFU.TANH R132, R0 ;  /* 0x0000000000847308 */ /* 0x0003e40000002400 */
[----:B-1----:R-:W-:-:S06]  /*e9b0*/  FMUL.FTZ R0, R81, UR4 ;  /* 0x0000000451007c20 */ /* 0x002fcc0008410000 */
[----:B------:R1:W-:Y:S02]  /*e9c0*/  MUFU.TANH R133, R0 ;  /* 0x0000000000857308 */ /* 0x0003e40000002400 */
[----:B-1----:R-:W-:-:S06]  /*e9d0*/  FMUL.FTZ R0, R82, UR4 ;  /* 0x0000000452007c20 */ /* 0x002fcc0008410000 */
[----:B------:R1:W-:Y:S02]  /*e9e0*/  MUFU.TANH R138, R0 ;  /* 0x00000000008a7308 */ /* 0x0003e40000002400 */
[----:B-1----:R-:W-:Y:S02]  /*e9f0*/  FMUL.FTZ R0, R83, UR4 ;  /* 0x0000000453007c20 */ /* 0x002fe40008410000 */
[----:B------:R-:W-:Y:S04]  /*ea00*/  HMMA.16816.F32 R80, R16, R40, R116 ;  /* 0x000000281050723c */ /* 0x000fe80000001874 */
[----:B------:R1:W-:Y:S03]  /*ea10*/  MUFU.TANH R37, R0 ;  /* 0x0000000000257308 */ /* 0x0003e60000002400 */
[----:B--2---:R-:W-:Y:S01]  /*ea20*/  MOV R119, R136 ;  /* 0x0000008800777202 */ /* 0x004fe20000000f00 */
[----:B------:R-:W-:-:S02]  /*ea30*/  IMAD.MOV.U32 R116, RZ, RZ, R39 ;  /* 0x000000ffff747224 */ /* 0x000fc400078e0027 */
[----:B------:R-:W-:Y:S02]  /*ea40*/  IMAD.MOV.U32 R118, RZ, RZ, R135 ;  /* 0x000000ffff767224 */ /* 0x000fe400078e0087 */
[----:B-1----:R-:W-:-:S04]  /*ea50*/  FMUL.FTZ R0, R84, UR4 ;  /* 0x0000000454007c20 */ /* 0x002fc80008410000 */
[----:B------:R1:W-:Y:S02]  /*ea60*/  MUFU.TANH R6, R0 ;  /* 0x0000000000067308 */ /* 0x0003e40000002400 */
[----:B-1----:R-:W-:-:S06]  /*ea70*/  FMUL.FTZ R0, R85, UR4 ;  /* 0x0000000455007c20 */ /* 0x002fcc0008410000 */
[----:B------:R1:W-:Y:S02]  /*ea80*/  MUFU.TANH R123, R0 ;  /* 0x00000000007b7308 */ /* 0x0003e40000002400 */
[----:B-1----:R-:W-:-:S06]  /*ea90*/  FMUL.FTZ R0, R86, UR4 ;  /* 0x0000000456007c20 */ /* 0x002fcc0008410000 */
[----:B------:R1:W-:Y:S02]  /*eaa0*/  MUFU.TANH R112, R0 ;  /* 0x0000000000707308 */ /* 0x0003e40000002400 */
[----:B-1----:R-:W-:Y:S02]  /*eab0*/  FMUL.FTZ R0, R87, UR4 ;  /* 0x0000000457007c20 */ /* 0x002fe40008410000 */
[C---:B------:R-:W-:Y:S01]  /*eac0*/  HMMA.16816.F32 R84, R16.reuse, R42, R92 ;  /* 0x0000002a1054723c */ /* 0x040fe2000000185c */
[----:B------:R-:W1:Y:S03]  /*ead0*/  LDSM.16.M88.4 R40, [R220+0x6000] ;  /* 0x00600000dc28783b */ /* 0x000e660000000200 */
[----:B------:R2:W-:Y:S02]  /*eae0*/  MUFU.TANH R137, R0 ;  /* 0x0000000000897308 */ /* 0x0005e40000002400 */
[----:B------:R-:W-:Y:S01]  /*eaf0*/  HMMA.16816.F32 R92, R16, R46, R128 ;  /* 0x0000002e105c723c */ /* 0x000fe20000001880 */
[----:B------:R-:W3:Y:S06]  /*eb00*/  LDSM.16.M88.4 R44, [R235] ;  /* 0x00000000eb2c783b */ /* 0x000eec0000000200 */
[----:B------:R-:W-:Y:S01]  /*eb10*/  IMAD.MOV.U32 R131, RZ, RZ, R122 ;  /* 0x000000ffff837224 */ /* 0x000fe200078e007a */
[----:B------:R-:W-:Y:S01]  /*eb20*/  MOV R122, R140 ;  /* 0x0000008c007a7202 */ /* 0x000fe20000000f00 */
[----:B------:R-:W-:-:S02]  /*eb30*/  IMAD.MOV.U32 R130, RZ, RZ, R108 ;  /* 0x000000ffff827224 */ /* 0x000fc400078e006c */
[----:B------:R-:W-:Y:S02]  /*eb40*/  IMAD.MOV.U32 R108, RZ, RZ, R243 ;  /* 0x000000ffff6c7224 */ /* 0x000fe400078e00f3 */
[----:B--2---:R-:W-:-:S04]  /*eb50*/  FMUL.FTZ R0, R32, UR4 ;  /* 0x0000000420007c20 */ /* 0x004fc80008410000 */
[----:B------:R2:W4:Y:S02]  /*eb60*/  MUFU.TANH R48, R0 ;  /* 0x0000000000307308 */ /* 0x0005240000002400 */
[----:B--2---:R-:W-:Y:S01]  /*eb70*/  FMUL.FTZ R0, R33, UR4 ;  /* 0x0000000421007c20 */ /* 0x004fe20008410000 */
[----:B----4-:R-:W-:Y:S01]  /*eb80*/  IMAD.MOV.U32 R127, RZ, RZ, R48 ;  /* 0x000000ffff7f7224 */ /* 0x010fe200078e0030 */
[----:B-1----:R-:W-:Y:S04]  /*eb90*/  HMMA.16816.F32 R96, R16, R42, R172 ;  /* 0x0000002a1060723c */ /* 0x002fe800000018ac */
[----:B------:R1:W2:Y:S03]  /*eba0*/  MUFU.TANH R49, R0 ;  /* 0x0000000000317308 */ /* 0x0002a60000002400 */
[----:B------:R-:W-:-:S02]  /*ebb0*/  IMAD.MOV.U32 R175, RZ, RZ, R127 ;  /* 0x000000ffffaf7224 */ /* 0x000fc400078e007f */
[----:B------:R-:W-:Y:S02]  /*ebc0*/  IMAD.MOV.U32 R174, RZ, RZ, R116 ;  /* 0x000000ffffae7224 */ /* 0x000fe400078e0074 */
[----:B------:R-:W-:Y:S02]  /*ebd0*/  IMAD.MOV.U32 R127, RZ, RZ, R108 ;  /* 0x000000ffff7f7224 */ /* 0x000fe400078e006c */
[----:B------:R-:W-:Y:S02]  /*ebe0*/  IMAD.MOV.U32 R116, RZ, RZ, R109 ;  /* 0x000000ffff747224 */ /* 0x000fe400078e006d */
[----:B-1----:R-:W-:Y:S01]  /*ebf0*/  FMUL.FTZ R0, R34, UR4 ;  /* 0x0000000422007c20 */ /* 0x002fe20008410000 */
[----:B--2---:R-:W-:Y:S02]  /*ec00*/  IMAD.MOV.U32 R117, RZ, RZ, R49 ;  /* 0x000000ffff757224 */ /* 0x004fe400078e0031 */
[----:B------:R-:W-:Y:S01]  /*ec10*/  LDSM.16.M88.4 R48, [R219+0x2800] ;  /* 0x00280000db30783b */ /* 0x000fe20000000200 */
[----:B------:R1:W2:Y:S01]  /*ec20*/  MUFU.TANH R28, R0 ;  /* 0x00000000001c7308 */ /* 0x0002a20000002400 */
[----:B------:R-:W-:-:S02]  /*ec30*/  IMAD.MOV.U32 R172, RZ, RZ, R117 ;  /* 0x000000ffffac7224 */ /* 0x000fc400078e0075 */
[----:B------:R-:W-:Y:S02]  /*ec40*/  IMAD.MOV.U32 R117, RZ, RZ, R110 ;  /* 0x000000ffff757224 */ /* 0x000fe400078e006e */
[----:B-1----:R-:W-:Y:S01]  /*ec50*/  FMUL.FTZ R0, R35, UR4 ;  /* 0x0000000423007c20 */ /* 0x002fe20008410000 */
[----:B--2---:R-:W-:Y:S01]  /*ec60*/  IMAD.MOV.U32 R126, RZ, RZ, R28 ;  /* 0x000000ffff7e7224 */ /* 0x004fe200078e001c */
[----:B------:R-:W-:Y:S02]  /*ec70*/  HMMA.16816.F32 R32, R8, R60, R20 ;  /* 0x0000003c0820723c */ /* 0x000fe40000001814 */
[----:B------:R1:W-:Y:S04]  /*ec80*/  MUFU.TANH R136, R0 ;  /* 0x0000000000887308 */ /* 0x0003e80000002400 */
[C---:B------:R-:W-:Y:S01]  /*ec90*/  HMMA.16816.F32 R20, R12.reuse, R30, R56 ;  /* 0x0000001e0c14723c */ /* 0x040fe20000001838 */
[----:B------:R-:W2:Y:S05]  /*eca0*/  LDSM.16.M88.4 R56, [R220+0x6800] ;  /* 0x00680000dc38783b */ /* 0x000eaa0000000200 */
[----:B------:R-:W-:Y:S06]  /*ecb0*/  HMMA.16816.F32 R28, R12, R52, R76 ;  /* 0x000000340c1c723c */ /* 0x000fec000000184c */
[----:B------:R-:W-:Y:S01]  /*ecc0*/  HMMA.16816.F32 R76, R16, R40, R168 ;  /* 0x00000028104c723c */ /* 0x000fe200000018a8 */
[----:B-1----:R-:W-:-:S04]  /*ecd0*/  FMUL.FTZ R0, R24, UR4 ;  /* 0x0000000418007c20 */ /* 0x002fc80008410000 */
[----:B------:R1:W-:Y:S01]  /*ece0*/  MUFU.TANH R39, R0 ;  /* 0x0000000000277308 */ /* 0x0003e20000002400 */
[----:B---3--:R-:W-:Y:S01]  /*ecf0*/  HMMA.16816.F32 R40, R12, R44, R80 ;  /* 0x0000002c0c28723c */ /* 0x008fe20000001850 */
[----:B------:R-:W-:Y:S01]  /*ed00*/  MOV R168, R126 ;  /* 0x0000007e00a87202 */ /* 0x000fe20000000f00 */
[----:B------:R-:W-:Y:S02]  /*ed10*/  IMAD.MOV.U32 R171, RZ, RZ, R130 ;  /* 0x000000ffffab7224 */ /* 0x000fe400078e0082 */
[----:B------:R-:W-:Y:S02]  /*ed20*/  IMAD.MOV.U32 R170, RZ, RZ, R131 ;  /* 0x000000ffffaa7224 */ /* 0x000fe400078e0083 */
[----:B------:R-:W-:Y:S01]  /*ed30*/  HMMA.16816.F32 R20, R8, R62, R20 ;  /* 0x0000003e0814723c */ /* 0x000fe20000001814 */
[----:B------:R-:W3:Y:S01]  /*ed40*/  LDSM.16.M88.4 R60, [R220+0x7000] ;  /* 0x00700000dc3c783b */ /* 0x000ee20000000200 */
[----:B------:R-:W-:Y:S01]  /*ed50*/  IMAD.MOV.U32 R169, RZ, RZ, R124 ;  /* 0x000000ffffa97224 */ /* 0x000fe200078e007c */
[----:B------:R-:W-:Y:S01]  /*ed60*/  MOV R124, R122 ;  /* 0x0000007a007c7202 */ /* 0x000fe20000000f00 */
[----:B------:R-:W-:-:S02]  /*ed70*/  IMAD.MOV.U32 R130, RZ, RZ, R120 ;  /* 0x000000ffff827224 */ /* 0x000fc400078e0078 */
[----:B------:R-:W-:Y:S02]  /*ed80*/  IMAD.MOV.U32 R131, RZ, RZ, R121 ;  /* 0x000000ffff837224 */ /* 0x000fe400078e0079 */
[----:B------:R-:W-:Y:S02]  /*ed90*/  IMAD.MOV.U32 R126, RZ, RZ, R123 ;  /* 0x000000ffff7e7224 */ /* 0x000fe400078e007b */
[----:B-1----:R-:W-:-:S04]  /*eda0*/  FMUL.FTZ R0, R25, UR4 ;  /* 0x0000000419007c20 */ /* 0x002fc80008410000 */
[----:B------:R1:W-:Y:S01]  /*edb0*/  MUFU.TANH R135, R0 ;  /* 0x0000000000877308 */ /* 0x0003e20000002400 */
[----:B--2---:R-:W-:Y:S07]  /*edc0*/  HMMA.16816.F32 R100, R16, R56, R176 ;  /* 0x000000381064723c */ /* 0x004fee00000018b0 */
[----:B------:R-:W-:Y:S01]  /*edd0*/  MOV R178, R139 ;  /* 0x0000008b00b27202 */ /* 0x000fe20000000f00 */
[----:B------:R-:W-:Y:S01]  /*ede0*/  IMAD.MOV.U32 R179, RZ, RZ, R242 ;  /* 0x000000ffffb37224 */ /* 0x000fe200078e00f2 */
[----:B------:R-:W-:Y:S01]  /*edf0*/  MOV R176, R174 ;  /* 0x000000ae00b07202 */ /* 0x000fe20000000f00 */
[----:B------:R-:W-:Y:S01]  /*ee00*/  IMAD.MOV.U32 R177, RZ, RZ, R175 ;  /* 0x000000ffffb17224 */ /* 0x000fe200078e00af */
[----:B------:R-:W-:Y:S01]  /*ee10*/  MOV R175, R113 ;  /* 0x0000007100af7202 */ /* 0x000fe20000000f00 */
[----:B------:R-:W-:-:S02]  /*ee20*/  IMAD.MOV.U32 R174, RZ, RZ, R112 ;  /* 0x000000ffffae7224 */ /* 0x000fc400078e0070 */
[----:B-1----:R-:W-:-:S04]  /*ee30*/  FMUL.FTZ R0, R26, UR4 ;  /* 0x000000041a007c20 */ /* 0x002fc80008410000 */
[----:B------:R1:W-:Y:S01]  /*ee40*/  MUFU.TANH R38, R0 ;  /* 0x0000000000267308 */ /* 0x0003e20000002400 */
[C---:B---3--:R-:W-:Y:S06]  /*ee50*/  HMMA.16816.F32 R104, R16.reuse, R60, R184 ;  /* 0x0000003c1068723c */ /* 0x048fec00000018b8 */
[----:B------:R-:W-:Y:S01]  /*ee60*/  HMMA.16816.F32 R80, R16, R62, R188 ;  /* 0x0000003e1050723c */ /* 0x000fe200000018bc */
[----:B------:R-:W-:Y:S01]  /*ee70*/  LDSM.16.M88.4 R60, [R233] ;  /* 0x00000000e93c783b */ /* 0x000fe20000000200 */
[----:B------:R-:W-:Y:S02]  /*ee80*/  IMAD.MOV.U32 R184, RZ, RZ, R119 ;  /* 0x000000ffffb87224 */ /* 0x000fe400078e0077 */
[----:B-1----:R-:W-:-:S02]  /*ee90*/  FMUL.FTZ R0, R27, UR4 ;  /* 0x000000041b007c20 */ /* 0x002fc40008410000 */
[----:B------:R-:W-:Y:S01]  /*eea0*/  HMMA.16816.F32 R24, R12, R54, R72 ;  /* 0x000000360c18723c */ /* 0x000fe20000001848 */
[----:B------:R-:W-:Y:S01]  /*eeb0*/  LDSM.16.M88.4 R52, [R219+0x3000] ;  /* 0x00300000db34783b */ /* 0x000fe20000000200 */
[----:B------:R1:W-:Y:S04]  /*eec0*/  MUFU.TANH R141, R0 ;  /* 0x00000000008d7308 */ /* 0x0003e80000002400 */
[----:B------:R-:W-:Y:S01]  /*eed0*/  HMMA.16816.F32 R72, R16, R58, R180 ;  /* 0x0000003a1048723c */ /* 0x000fe200000018b4 */
[----:B------:R-:W-:Y:S06]  /*eee0*/  LDSM.16.M88.4 R56, [R219+0x3800] ;  /* 0x00380000db38783b */ /* 0x000fec0000000200 */
[----:B------:R-:W-:Y:S01]  /*eef0*/  IMAD.MOV.U32 R180, RZ, RZ, R114 ;  /* 0x000000ffffb47224 */ /* 0x000fe200078e0072 */
[----:B------:R-:W-:Y:S01]  /*ef00*/  MOV R114, R69 ;  /* 0x0000004500727202 */ /* 0x000fe20000000f00 */
[----:B------:R-:W-:-:S02]  /*ef10*/  IMAD.MOV.U32 R182, RZ, RZ, R3 ;  /* 0x000000ffffb67224 */ /* 0x000fc400078e0003 */
[----:B------:R-:W-:Y:S02]  /*ef20*/  IMAD.MOV.U32 R183, RZ, RZ, R176 ;  /* 0x000000ffffb77224 */ /* 0x000fe400078e00b0 */
[----:B-1----:R-:W-:Y:S01]  /*ef30*/  FMUL.FTZ R0, R32, UR4 ;  /* 0x0000000420007c20 */ /* 0x002fe20008410000 */
[----:B------:R-:W-:Y:S01]  /*ef40*/  IMAD.MOV.U32 R188, RZ, RZ, R114 ;  /* 0x000000ffffbc7224 */ /* 0x000fe200078e0072 */
[----:B------:R-:W-:Y:S02]  /*ef50*/  MOV R114, R111 ;  /* 0x0000006f00727202 */ /* 0x000fe40000000f00 */
[----:B------:R1:W-:Y:S02]  /*ef60*/  MUFU.TANH R128, R0 ;  /* 0x0000000000807308 */ /* 0x0003e40000002400 */
[----:B-1----:R-:W-:-:S06]  /*ef70*/  FMUL.FTZ R0, R33, UR4 ;  /* 0x0000000421007c20 */ /* 0x002fcc0008410000 */
[----:B------:R1:W-:Y:S02]  /*ef80*/  MUFU.TANH R71, R0 ;  /* 0x0000000000477308 */ /* 0x0003e40000002400 */
[----:B-1----:R-:W-:-:S06]  /*ef90*/  FMUL.FTZ R0, R34, UR4 ;  /* 0x0000000422007c20 */ /* 0x002fcc0008410000 */
[----:B------:R1:W2:Y:S02]  /*efa0*/  MUFU.TANH R129, R0 ;  /* 0x0000000000817308 */ /* 0x0002a40000002400 */
[----:B-1----:R-:W-:Y:S01]  /*efb0*/  FMUL.FTZ R0, R35, UR4 ;  /* 0x0000000423007c20 */ /* 0x002fe20008410000 */
[----:B--2---:R-:W-:Y:S01]  /*efc0*/  IMAD.MOV.U32 R187, RZ, RZ, R129 ;  /* 0x000000ffffbb7224 */ /* 0x004fe200078e0081 */
[----:B------:R-:W-:Y:S01]  /*efd0*/  HMMA.16816.F32 R32, R8, R48, R28 ;  /* 0x000000300820723c */ /* 0x000fe2000000181c */
[----:B------:R-:W1:Y:S03]  /*efe0*/  LDSM.16.M88.4 R28, [R220+0x7800] ;  /* 0x00780000dc1c783b */ /* 0x000e660000000200 */
[----:B------:R2:W-:Y:S01]  /*eff0*/  MUFU.TANH R252, R0 ;  /* 0x0000000000fc7308 */ /* 0x0005e20000002400 */
[----:B------:R-:W-:Y:S02]  /*f000*/  IMAD.MOV.U32 R129, RZ, RZ, R115 ;  /* 0x000000ffff817224 */ /* 0x000fe400078e0073 */
[----:B------:R-:W-:-:S02]  /*f010*/  IMAD.MOV.U32 R115, RZ, RZ, R66 ;  /* 0x000000ffff737224 */ /* 0x000fc400078e0042 */
[----:B--2---:R-:W-:-:S04]  /*f020*/  FMUL.FTZ R0, R20, UR4 ;  /* 0x0000000414007c20 */ /* 0x004fc80008410000 */
[----:B------:R2:W-:Y:S02]  /*f030*/  MUFU.TANH R140, R0 ;  /* 0x00000000008c7308 */ /* 0x0005e40000002400 */
[----:B--2---:R-:W-:Y:S01]  /*f040*/  FMUL.FTZ R0, R21, UR4 ;  /* 0x0000000415007c20 */ /* 0x004fe20008410000 */
[----:B-1----:R-:W-:Y:S05]  /*f050*/  HMMA.16816.F32 R108, R16, R30, R196 ;  /* 0x0000001e106c723c */ /* 0x002fea00000018c4 */
[----:B------:R1:W-:Y:S02]  /*f060*/  MUFU.TANH R70, R0 ;  /* 0x0000000000467308 */ /* 0x0003e40000002400 */
[----:B-1----:R-:W-:-:S06]  /*f070*/  FMUL.FTZ R0, R22, UR4 ;  /* 0x0000000416007c20 */ /* 0x002fcc0008410000 */
[----:B------:R1:W2:Y:S02]  /*f080*/  MUFU.TANH R125, R0 ;  /* 0x00000000007d7308 */ /* 0x0002a40000002400 */
[----:B-1----:R-:W-:Y:S02]  /*f090*/  FMUL.FTZ R0, R23, UR4 ;  /* 0x0000000417007c20 */ /* 0x002fe40008410000 */
[----:B------:R-:W-:Y:S01]  /*f0a0*/  HMMA.16816.F32 R20, R8, R50, R24 ;  /* 0x000000320814723c */ /* 0x000fe20000001818 */
[----:B------:R-:W1:Y:S03]  /*f0b0*/  LDSM.16.M88.4 R48, [R220+0x8000] ;  /* 0x00800000dc30783b */ /* 0x000e660000000200 */
[----:B------:R3:W-:Y:S02]  /*f0c0*/  MUFU.TANH R243, R0 ;  /* 0x0000000000f37308 */ /* 0x0007e40000002400 */
[----:B------:R-:W-:Y:S01]  /*f0d0*/  HMMA.16816.F32 R24, R12, R46, R84 ;  /* 0x0000002e0c18723c */ /* 0x000fe20000001854 */
[----:B------:R-:W-:Y:S05]  /*f0e0*/  LDSM.16.M88.4 R44, [R234] ;  /* 0x00000000ea2c783b */ /* 0x000fea0000000200 */
[----:B------:R-:W-:Y:S01]  /*f0f0*/  HMMA.16816.F32 R84, R16, R28, R192 ;  /* 0x0000001c1054723c */ /* 0x000fe200000018c0 */
[----:B---3--:R-:W-:-:S06]  /*f100*/  FMUL.FTZ R0, R32, UR4 ;  /* 0x0000000420007c20 */ /* 0x008fcc0008410000 */
[----:B--2---:R-:W-:Y:S01]  /*f110*/  IMAD.MOV.U32 R195, RZ, RZ, R125 ;  /* 0x000000ffffc37224 */ /* 0x004fe200078e007d */
[----:B------:R2:W-:Y:S10]  /*f120*/  MUFU.TANH R173, R0 ;  /* 0x0000000000ad7308 */ /* 0x0005f40000002400 */
[----:B------:R-:W-:Y:S06]  /*f130*/  HMMA.16816.F32 R28, R8, R54, R24 ;  /* 0x00000036081c723c */ /* 0x000fec0000001818 */
[----:B------:R-:W-:Y:S01]  /*f140*/  HMMA.16816.F32 R24, R12, R60, R76 ;  /* 0x0000003c0c18723c */ /* 0x000fe2000000184c */
[----:B--2---:R-:W-:-:S05]  /*f150*/  FMUL.FTZ R0, R33, UR4 ;  /* 0x0000000421007c20 */ /* 0x004fca0008410000 */
[----:B-1----:R-:W-:Y:S01]  /*f160*/  HMMA.16816.F32 R120, R16, R48, R200 ;  /* 0x000000301078723c */ /* 0x002fe200000018c8 */
[----:B------:R-:W-:Y:S01]  /*f170*/  IMAD.MOV.U32 R78, RZ, RZ, R133 ;  /* 0x000000ffff4e7224 */ /* 0x000fe200078e0085 */
[----:B------:R1:W-:Y:S05]  /*f180*/  MUFU.TANH R69, R0 ;  /* 0x0000000000457308 */ /* 0x0003ea0000002400 */
[----:B------:R-:W-:Y:S02]  /*f190*/  IMAD.MOV.U32 R203, RZ, RZ, R178 ;  /* 0x000000ffffcb7224 */ /* 0x000fe400078e00b2 */
[----:B------:R-:W-:Y:S02]  /*f1a0*/  IMAD.MOV.U32 R178, RZ, RZ, R168 ;  /* 0x000000ffffb27224 */ /* 0x000fe400078e00a8 */
[----:B------:R-:W-:-:S02]  /*f1b0*/  IMAD.MOV.U32 R168, RZ, RZ, R169 ;  /* 0x000000ffffa87224 */ /* 0x000fc400078e00a9 */
[----:B------:R-:W-:Y:S01]  /*f1c0*/  IMAD.MOV.U32 R169, RZ, RZ, R170 ;  /* 0x000000ffffa97224 */ /* 0x000fe200078e00aa */
[----:B------:R-:W-:Y:S01]  /*f1d0*/  MOV R170, R171 ;  /* 0x000000ab00aa7202 */ /* 0x000fe20000000f00 */
[----:B------:R-:W-:Y:S01]  /*f1e0*/  IMAD.MOV.U32 R171, RZ, RZ, R128 ;  /* 0x000000ffffab7224 */ /* 0x000fe200078e0080 */
[----:B------:R-:W-:Y:S01]  /*f1f0*/  MOV R196, R178 ;  /* 0x000000b200c47202 */ /* 0x000fe20000000f00 */
[----:B------:R-:W-:Y:S02]  /*f200*/  IMAD.MOV.U32 R128, RZ, RZ, R124 ;  /* 0x000000ffff807224 */ /* 0x000fe400078e007c */
[----:B-1----:R-:W-:Y:S01]  /*f210*/  FMUL.FTZ R0, R34, UR4 ;  /* 0x0000000422007c20 */ /* 0x002fe20008410000 */
[----:B------:R-:W-:Y:S02]  /*f220*/  IMAD.MOV.U32 R124, RZ, RZ, R65 ;  /* 0x000000ffff7c7224 */ /* 0x000fe400078e0041 */
[----:B------:R-:W-:Y:S01]  /*f230*/  IMAD.MOV.U32 R202, RZ, RZ, R179 ;  /* 0x000000ffffca7224 */ /* 0x000fe200078e00b3 */
[----:B------:R1:W-:Y:S01]  /*f240*/  MUFU.TANH R139, R0 ;  /* 0x00000000008b7308 */ /* 0x0003e20000002400 */
[----:B------:R-:W-:Y:S01]  /*f250*/  IMAD.MOV.U32 R179, RZ, RZ, R127 ;  /* 0x000000ffffb37224 */ /* 0x000fe200078e007f */
[----:B------:R-:W-:Y:S01]  /*f260*/  MOV R127, R116 ;  /* 0x00000074007f7202 */ /* 0x000fe20000000f00 */
[----:B------:R-:W-:Y:S01]  /*f270*/  IMAD.MOV.U32 R200, RZ, RZ, R172 ;  /* 0x000000ffffc87224 */ /* 0x000fe200078e00ac */
[----:B------:R-:W-:Y:S01]  /*f280*/  MOV R197, R124 ;  /* 0x0000007c00c57202 */ /* 0x000fe20000000f00 */
[----:B------:R-:W-:-:S02]  /*f290*/  IMAD.MOV.U32 R172, RZ, RZ, R126 ;  /* 0x000000ffffac7224 */ /* 0x000fc400078e007e */
[----:B------:R-:W-:Y:S02]  /*f2a0*/  IMAD.MOV.U32 R116, RZ, RZ, R117 ;  /* 0x000000ffff747224 */ /* 0x000fe400078e0075 */
[----:B------:R-:W-:Y:S02]  /*f2b0*/  IMAD.MOV.U32 R117, RZ, RZ, R114 ;  /* 0x000000ffff757224 */ /* 0x000fe400078e0072 */
[----:B------:R-:W-:Y:S02]  /*f2c0*/  IMAD.MOV.U32 R126, RZ, RZ, R115 ;  /* 0x000000ffff7e7224 */ /* 0x000fe400078e0073 */
[----:B------:R-:W-:Y:S01]  /*f2d0*/  HMMA.16816.F32 R112, R16, R50, R204 ;  /* 0x000000321070723c */ /* 0x000fe200000018cc */
[----:B------:R-:W2:Y:S01]  /*f2e0*/  LDSM.16.M88.4 R48, [R220+0x9000] ;  /* 0x00900000dc30783b */ /* 0x000ea20000000200 */
[----:B------:R-:W-:Y:S02]  /*f2f0*/  IMAD.MOV.U32 R194, RZ, RZ, R169 ;  /* 0x000000ffffc27224 */ /* 0x000fe400078e00a9 */
[----:B-1----:R-:W-:Y:S01]  /*f300*/  FMUL.FTZ R0, R35, UR4 ;  /* 0x0000000423007c20 */ /* 0x002fe20008410000 */
[----:B------:R-:W-:Y:S01]  /*f310*/  IMAD.MOV.U32 R201, RZ, RZ, R170 ;  /* 0x000000ffffc97224 */ /* 0x000fe200078e00aa */
[----:B------:R-:W-:Y:S01]  /*f320*/  HMMA.16816.F32 R32, R8, R52, R40 ;  /* 0x000000340820723c */ /* 0x000fe20000001828 */
[----:B------:R-:W1:Y:S01]  /*f330*/  LDSM.16.M88.4 R40, [R220+0x8800] ;  /* 0x00880000dc28783b */ /* 0x000e620000000200 */
[----:B------:R3:W-:Y:S01]  /*f340*/  MUFU.TANH R242, R0 ;  /* 0x0000000000f27308 */ /* 0x0007e20000002400 */
[----:B------:R-:W-:-:S02]  /*f350*/  IMAD.MOV.U32 R204, RZ, RZ, R168 ;  /* 0x000000ffffcc7224 */ /* 0x000fc400078e00a8 */
[----:B------:R-:W4:Y:S01]  /*f360*/  LDSM.16.M88.4 R52, [R220+0x9800] ;  /* 0x00980000dc34783b */ /* 0x000f220000000200 */
[----:B------:R-:W-:Y:S02]  /*f370*/  IMAD.MOV.U32 R191, RZ, RZ, R171 ;  /* 0x000000ffffbf7224 */ /* 0x000fe400078e00ab */
[----:B------:R-:W-:Y:S02]  /*f380*/  IMAD.MOV.U32 R178, RZ, RZ, R116 ;  /* 0x000000ffffb27224 */ /* 0x000fe400078e0074 */
[----:B------:R-:W-:Y:S02]  /*f390*/  IMAD.MOV.U32 R205, RZ, RZ, R177 ;  /* 0x000000ffffcd7224 */ /* 0x000fe400078e00b1 */
[----:B------:R-:W-:Y:S02]  /*f3a0*/  IMAD.MOV.U32 R176, RZ, RZ, R126 ;  /* 0x000000ffffb07224 */ /* 0x000fe400078e007e */
[----:B------:R-:W-:Y:S02]  /*f3b0*/  IMAD.MOV.U32 R177, RZ, RZ, R127 ;  /* 0x000000ffffb17224 */ /* 0x000fe400078e007f */
[----:B------:R-:W-:-:S02]  /*f3c0*/  IMAD.MOV.U32 R60, RZ, RZ, R197 ;  /* 0x000000ffff3c7224 */ /* 0x000fc400078e00c5 */
[----:B---3--:R-:W-:-:S04]  /*f3d0*/  FMUL.FTZ R0, R20, UR4 ;  /* 0x0000000414007c20 */ /* 0x008fc80008410000 */
[----:B------:R3:W1:Y:S01]  /*f3e0*/  MUFU.TANH R181, R0 ;  /* 0x0000000000b57308 */ /* 0x0006620000002400 */
[----:B--2---:R-:W-:Y:S01]  /*f3f0*/  HMMA.16816.F32 R124, R16, R48, R244 ;  /* 0x00000030107c723c */ /* 0x004fe200000018f4 */
[----:B---3--:R-:W-:-:S05]  /*f400*/  FMUL.FTZ R0, R21, UR4 ;  /* 0x0000000415007c20 */ /* 0x008fca0008410000 */
[C---:B-1----:R-:W-:Y:S01]  /*f410*/  HMMA.16816.F32 R168, R16.reuse, R40, R208 ;  /* 0x0000002810a8723c */ /* 0x042fe200000018d0 */
[----:B------:R-:W-:Y:S01]  /*f420*/  IMAD.MOV.U32 R207, RZ, RZ, R181 ;  /* 0x000000ffffcf7224 */ /* 0x000fe200078e00b5 */
[----:B------:R-:W-:Y:S01]  /*f430*/  MOV R247, R60 ;  /* 0x0000003c00f77202 */ /* 0x000fe20000000f00 */
[----:B------:R1:W-:Y:S01]  /*f440*/  MUFU.TANH R66, R0 ;  /* 0x0000000000427308 */ /* 0x0003e20000002400 */
[----:B------:R-:W-:Y:S02]  /*f450*/  IMAD.MOV.U32 R181, RZ, RZ, R118 ;  /* 0x000000ffffb57224 */ /* 0x000fe400078e0076 */
[C---:B----4-:R-:W-:Y:S01]  /*f460*/  HMMA.16816.F32 R128, R16.reuse, R54, R128 ;  /* 0x000000361080723c */ /* 0x050fe20000001880 */
[----:B------:R-:W-:Y:S02]  /*f470*/  MOV R211, R179 ;  /* 0x000000b300d37202 */ /* 0x000fe40000000f00 */
[----:B------:R-:W-:Y:S02]  /*f480*/  MOV R179, R117 ;  /* 0x0000007500b37202 */ /* 0x000fe40000000f00 */
[----:B------:R-:W-:Y:S01]  /*f490*/  MOV R209, R187 ;  /* 0x000000bb00d17202 */ /* 0x000fe20000000f00 */
[----:B------:R-:W-:Y:S01]  /*f4a0*/  HMMA.16816.F32 R116, R16, R42, R212 ;  /* 0x0000002a1074723c */ /* 0x000fe200000018d4 */
[----:B------:R-:W-:Y:S01]  /*f4b0*/  LDSM.16.M88.4 R40, [R232] ;  /* 0x00000000e828783b */ /* 0x000fe20000000200 */
[----:B------:R-:W-:Y:S01]  /*f4c0*/  IMAD.MOV.U32 R187, RZ, RZ, R37 ;  /* 0x000000ffffbb7224 */ /* 0x000fe200078e0025 */
[----:B------:R-:W-:-:S02]  /*f4d0*/  MOV R77, R181 ;  /* 0x000000b5004d7202 */ /* 0x000fc40000000f00 */
[----:B------:R-:W-:Y:S01]  /*f4e0*/  MOV R181, R2 ;  /* 0x0000000200b57202 */ /* 0x000fe20000000f00 */
[----:B------:R-:W-:Y:S01]  /*f4f0*/  HMMA.16816.F32 R176, R16, R52, R176 ;  /* 0x0000003410b0723c */ /* 0x000fe200000018b0 */
[----:B------:R-:W-:Y:S02]  /*f500*/  IMAD.MOV.U32 R214, RZ, RZ, R132 ;  /* 0x000000ffffd67224 */ /* 0x000fe400078e0084 */
[----:B-1----:R-:W-:Y:S01]  /*f510*/  FMUL.FTZ R0, R22, UR4 ;  /* 0x0000000416007c20 */ /* 0x002fe20008410000 */
[----:B------:R-:W-:Y:S02]  /*f520*/  IMAD.U32 R2, RZ, RZ, UR6 ;  /* 0x00000006ff027e24 */ /* 0x000fe4000f8e00ff */
[----:B------:R-:W-:Y:S01]  /*f530*/  IMAD.MOV.U32 R215, RZ, RZ, R195 ;  /* 0x000000ffffd77224 */ /* 0x000fe200078e00c3 */
[----:B------:R1:W-:Y:S01]  /*f540*/  MUFU.TANH R199, R0 ;  /* 0x0000000000c77308 */ /* 0x0003e20000002400 */
[----:B------:R-:W-:Y:S01]  /*f550*/  IMAD.MOV.U32 R213, RZ, RZ, R6 ;  /* 0x000000ffffd57224 */ /* 0x000fe200078e0006 */
[----:B------:R-:W-:Y:S01]  /*f560*/  MOV R246, R247 ;  /* 0x000000f700f67202 */ /* 0x000fe20000000f00 */
[----:B------:R-:W-:-:S02]  /*f570*/  IMAD.MOV.U32 R212, RZ, RZ, R7 ;  /* 0x000000ffffd47224 */ /* 0x000fc400078e0007 */
[----:B-1----:R-:W-:Y:S02]  /*f580*/  FMUL.FTZ R0, R23, UR4 ;  /* 0x0000000417007c20 */ /* 0x002fe40008410000 */
[----:B------:R-:W-:Y:S02]  /*f590*/  HMMA.16816.F32 R20, R12, R44, R88 ;  /* 0x0000002c0c14723c */ /* 0x000fe40000001858 */
[----:B------:R1:W-:Y:S05]  /*f5a0*/  MUFU.TANH R192, R0 ;  /* 0x0000000000c07308 */ /* 0x0003ea0000002400 */
[----:B------:R-:W-:Y:S02]  /*f5b0*/  IMAD.MOV.U32 R88, RZ, RZ, R172 ;  /* 0x000000ffff587224 */ /* 0x000fe400078e00ac */
[----:B------:R-:W-:-:S02]  /*f5c0*/  IMAD.MOV.U32 R89, RZ, RZ, R173 ;  /* 0x000000ffff597224 */ /* 0x000fc400078e00ad */
[----:B------:R-:W-:Y:S02]  /*f5d0*/  IMAD.MOV.U32 R90, RZ, RZ, R174 ;  /* 0x000000ffff5a7224 */ /* 0x000fe400078e00ae */
[----:B------:R-:W-:Y:S02]  /*f5e0*/  IMAD.MOV.U32 R91, RZ, RZ, R175 ;  /* 0x000000ffff5b7224 */ /* 0x000fe400078e00af */
[----:B------:R-:W-:Y:S01]  /*f5f0*/  HMMA.16816.F32 R172, R16, R50, R248 ;  /* 0x0000003210ac723c */ /* 0x000fe200000018f8 */
[----:B------:R-:W2:Y:S01]  /*f600*/  LDSM.16.M88.4 R48, [R231] ;  /* 0x00000000e730783b */ /* 0x000ea20000000200 */
[----:B-1----:R-:W-:-:S04]  /*f610*/  FMUL.FTZ R0, R32, UR4 ;  /* 0x0000000420007c20 */ /* 0x002fc80008410000 */
[----:B------:R1:W-:Y:S03]  /*f620*/  MUFU.TANH R198, R0 ;  /* 0x0000000000c67308 */ /* 0x0003e60000002400 */
[----:B------:R-:W-:Y:S01]  /*f630*/  HMMA.16816.F32 R20, R8, R56, R20 ;  /* 0x000000380814723c */ /* 0x000fe20000001814 */
[----:B-1----:R-:W-:-:S04]  /*f640*/  FMUL.FTZ R0, R33, UR4 ;  /* 0x0000000421007c20 */ /* 0x002fc80008410000 */
[----:B------:R1:W-:Y:S01]  /*f650*/  MUFU.TANH R65, R0 ;  /* 0x0000000000417308 */ /* 0x0003e20000002400 */
[----:B--2---:R-:W-:Y:S01]  /*f660*/  HMMA.16816.F32 R16, R12, R48, R104 ;  /* 0x000000300c10723c */ /* 0x004fe20000001868 */
[----:B-1----:R-:W-:-:S06]  /*f670*/  FMUL.FTZ R0, R34, UR4 ;  /* 0x0000000422007c20 */ /* 0x002fcc0008410000 */
[----:B------:R1:W-:Y:S02]  /*f680*/  MUFU.TANH R193, R0 ;  /* 0x0000000000c17308 */ /* 0x0003e40000002400 */
[----:B-1----:R-:W-:Y:S02]  /*f690*/  FMUL.FTZ R0, R35, UR4 ;  /* 0x0000000423007c20 */ /* 0x002fe40008410000 */
[----:B------:R-:W-:Y:S01]  /*f6a0*/  HMMA.16816.F32 R32, R12, R46, R92 ;  /* 0x0000002e0c20723c */ /* 0x000fe2000000185c */
[----:B------:R-:W1:Y:S03]  /*f6b0*/  LDSM.16.M88.4 R44, [R219+0x4000] ;  /* 0x00400000db2c783b */ /* 0x000e660000000200 */
[----:B------:R2:W-:Y:S03]  /*f6c0*/  MUFU.TANH R190, R0 ;  /* 0x0000000000be7308 */ /* 0x0005e60000002400 */
[----:B------:R-:W-:-:S02]  /*f6d0*/  IMAD.MOV.U32 R95, RZ, RZ, R188 ;  /* 0x000000ffff5f7224 */ /* 0x000fc400078e00bc */
[----:B------:R-:W-:Y:S02]  /*f6e0*/  IMAD.MOV.U32 R188, RZ, RZ, R180 ;  /* 0x000000ffffbc7224 */ /* 0x000fe400078e00b4 */
[----:B------:R-:W-:Y:S02]  /*f6f0*/  IMAD.MOV.U32 R180, RZ, RZ, R64 ;  /* 0x000000ffffb47224 */ /* 0x000fe400078e0040 */
[----:B------:R-:W3:Y:S01]  /*f700*/  S2R R64, SR_TID.X ;  /* 0x0000000000407919 */ /* 0x000ee20000002100 */
[----:B------:R-:W-:Y:S01]  /*f710*/  IMAD.MOV.U32 R93, RZ, RZ, R204 ;  /* 0x000000ffff5d7224 */ /* 0x000fe200078e00cc */
[----:B------:R-:W-:Y:S01]  /*f720*/  MOV R204, R207 ;  /* 0x000000cf00cc7202 */ /* 0x000fe20000000f00 */
[----:B------:R-:W-:Y:S02]  /*f730*/  IMAD.MOV.U32 R207, RZ, RZ, R202 ;  /* 0x000000ffffcf7224 */ /* 0x000fe400078e00ca */
[----:B------:R-:W-:Y:S02]  /*f740*/  IMAD.MOV.U32 R202, RZ, RZ, R203 ;  /* 0x000000ffffca7224 */ /* 0x000fe400078e00cb */
[----:B--2---:R-:W-:Y:S01]  /*f750*/  FMUL.FTZ R0, R28, UR4 ;  /* 0x000000041c007c20 */ /* 0x004fe20008410000 */
[----:B------:R-:W-:-:S02]  /*f760*/  IMAD.MOV.U32 R94, RZ, RZ, R200 ;  /* 0x000000ffff5e7224 */ /* 0x000fc400078e00c8 */
[----:B------:R-:W-:Y:S01]  /*f770*/  IMAD.MOV.U32 R61, RZ, RZ, R95 ;  /* 0x000000ffff3d7224 */ /* 0x000fe200078e005f */
[----:B------:R2:W4:Y:S01]  /*f780*/  MUFU.TANH R3, R0 ;  /* 0x0000000000037308 */ /* 0x0005220000002400 */
[----:B------:R-:W-:Y:S01]  /*f790*/  HMMA.16816.F32 R32, R8, R58, R32 ;  /* 0x0000003a0820723c */ /* 0x000fe20000001820 */
[----:B------:R-:W4:Y:S01]  /*f7a0*/  LDSM.16.M88.4 R56, [R219+0x4800] ;  /* 0x00480000db38783b */ /* 0x000f220000000200 */
[----:B------:R-:W-:Y:S01]  /*f7b0*/  IMAD.MOV.U32 R76, RZ, RZ, R93 ;  /* 0x000000ffff4c7224 */ /* 0x000fe200078e005d */
[----:B------:R-:W-:Y:S01]  /*f7c0*/  MOV R79, R94 ;  /* 0x0000005e004f7202 */ /* 0x000fe20000000f00 */
[----:B------:R-:W-:Y:S02]  /*f7d0*/  IMAD.MOV.U32 R60, RZ, RZ, R61 ;  /* 0x000000ffff3c7224 */ /* 0x000fe400078e003d */
[----:B------:R-:W-:Y:S02]  /*f7e0*/  IMAD.MOV.U32 R61, RZ, RZ, R76 ;  /* 0x000000ffff3d7224 */ /* 0x000fe400078e004c */
[----:B------:R-:W-:-:S02]  /*f7f0*/  IMAD.MOV.U32 R76, RZ, RZ, R141 ;  /* 0x000000ffff4c7224 */ /* 0x000fc400078e008d */
[----:B------:R-:W-:Y:S01]  /*f800*/  IMAD.MOV.U32 R92, RZ, RZ, R211 ;  /* 0x000000ffff5c7224 */ /* 0x000fe200078e00d3 */
[----:B------:R-:W-:Y:S01]  /*f810*/  MOV R211, R89 ;  /* 0x0000005900d37202 */ /* 0x000fe20000000f00 */
[----:B------:R-:W-:Y:S01]  /*f820*/  IMAD.MOV.U32 R95, RZ, RZ, R91 ;  /* 0x000000ffff5f7224 */ /* 0x000fe200078e005b */
[----:B------:R1:W5:Y:S01]  /*f830*/  LDL.LU R141, [R1+0x50] ;  /* 0x00005000018d7983 */ /* 0x0003620000300800 */
[----:B--2---:R-:W-:Y:S01]  /*f840*/  FMUL.FTZ R0, R29, UR4 ;  /* 0x000000041d007c20 */ /* 0x004fe20008410000 */
[----:B------:R-:W-:Y:S02]  /*f850*/  IMAD.MOV.U32 R94, RZ, RZ, R88 ;  /* 0x000000ffff5e7224 */ /* 0x000fe400078e0058 */
[----:B------:R-:W-:Y:S01]  /*f860*/  IMAD.MOV.U32 R93, RZ, RZ, R209 ;  /* 0x000000ffff5d7224 */ /* 0x000fe200078e00d1 */
[----:B------:R2:W4:Y:S01]  /*f870*/  MUFU.TANH R189, R0 ;  /* 0x0000000000bd7308 */ /* 0x0005220000002400 */
[----:B---3--:R-:W-:Y:S02]  /*f880*/  IMAD.SHL.U32 R64, R64, 0x2, RZ ;  /* 0x0000000240407824 */ /* 0x008fe400078e00ff */
[----:B------:R-:W-:-:S02]  /*f890*/  IMAD.MOV.U32 R247, RZ, RZ, R60 ;  /* 0x000000fffff77224 */ /* 0x000fc400078e003c */
[----:B------:R-:W-:Y:S01]  /*f8a0*/  IMAD.MOV.U32 R209, RZ, RZ, R90 ;  /* 0x000000ffffd17224 */ /* 0x000fe200078e005a */
[----:B------:R-:W-:-:S04]  /*f8b0*/  LOP3.LUT R64, R64, 0x6, RZ, 0xc0, !PT ;  /* 0x0000000640407812 */ /* 0x000fc800078ec0ff */
[----:B------:R-:W-:-:S04]  /*f8c0*/  LOP3.LUT R2, R2, 0x8, R64, 0xfe, !PT ;  /* 0x0000000802027812 */ /* 0x000fc800078efe40 */
[C---:B------:R-:W-:Y:S02]  /*f8d0*/  ISETP.GE.AND P6, PT, R2.reuse, R5, PT ;  /* 0x000000050200720c */ /* 0x040fe40003fc6270 */
[----:B------:R-:W-:Y:S01]  /*f8e0*/  ISETP.GE.AND P4, PT, R2, R4, PT ;  /* 0x000000040200720c */ /* 0x000fe20003f86270 */
[----:B--2---:R-:W-:-:S04]  /*f8f0*/  FMUL.FTZ R0, R30, UR4 ;  /* 0x000000041e007c20 */ /* 0x004fc80008410000 */
[----:B------:R2:W-:Y:S02]  /*f900*/  MUFU.TANH R210, R0 ;  /* 0x0000000000d27308 */ /* 0x0005e40000002400 */
[----:B--2---:R-:W-:Y:S02]  /*f910*/  FMUL.FTZ R0, R31, UR4 ;  /* 0x000000041f007c20 */ /* 0x004fe40008410000 */
[----:B-1----:R-:W-:Y:S04]  /*f920*/  HMMA.16816.F32 R28, R8, R44, R24 ;  /* 0x0000002c081c723c */ /* 0x002fe80000001818 */
[----:B------:R1:W2:Y:S02]  /*f930*/  MUFU.TANH R186, R0 ;  /* 0x0000000000ba7308 */ /* 0x0002a40000002400 */
[----:B------:R-:W-:Y:S01]  /*f940*/  HMMA.16816.F32 R24, R12, R62, R96 ;  /* 0x0000003e0c18723c */ /* 0x000fe20000001860 */
[----:B-1----:R-:W-:-:S05]  /*f950*/  FMUL.FTZ R0, R20, UR4 ;  /* 0x0000000414007c20 */ /* 0x002fca0008410000 */
[----:B------:R1:W-:-:S12]  /*f960*/  MUFU.TANH R208, R0 ;  /* 0x0000000000d07308 */ /* 0x0003d80000002400 */
[----:B------:R-:W-:Y:S01]  /*f970*/  FMUL.FTZ R6, R31, UR4 ;  /* 0x000000041f067c20 */ /* 0x000fe20008410000 */
[----:B------:R-:W-:-:S05]  /*f980*/  IMAD.MOV.U32 R60, RZ, RZ, R61 ;  /* 0x000000ffff3c7224 */ /* 0x000fca00078e003d */
[----:B------:R-:W-:Y:S01]  /*f990*/  HMMA.16816.F32 R96, R8, R46, R24 ;  /* 0x0000002e0860723c */ /* 0x000fe20000001818 */
[----:B------:R-:W-:Y:S01]  /*f9a0*/  MUFU.TANH R49, R6 ;  /* 0x0000000600317308 */ /* 0x000fe20000002400 */
[----:B------:R-:W-:Y:S01]  /*f9b0*/  LDSM.16.M88.4 R24, [R230] ;  /* 0x00000000e618783b */ /* 0x000fe20000000200 */
[----:B-1----:R-:W-:Y:S01]  /*f9c0*/  FMUL.FTZ R0, R21, UR4 ;  /* 0x0000000415007c20 */ /* 0x002fe20008410000 */
[----:B------:R-:W-:Y:S02]  /*f9d0*/  IMAD.MOV.U32 R61, RZ, RZ, R76 ;  /* 0x000000ffff3d7224 */ /* 0x000fe400078e004c */
[----:B------:R-:W-:Y:S03]  /*f9e0*/  LDSM.16.M88.4 R44, [R219+0x5800] ;  /* 0x00580000db2c783b */ /* 0x000fe60000000200 */
[----:B------:R1:W3:-:S15]  /*f9f0*/  MUFU.TANH R185, R0 ;  /* 0x0000000000b97308 */ /* 0x0002de0000002400 */
[----:B------:R-:W-:Y:S01]  /*fa00*/  FMUL.FTZ R7, R97, UR4 ;  /* 0x0000000461077c20 */ /* 0x000fe20008410000 */
[----:B------:R-:W-:Y:S02]  /*fa10*/  IMAD.MOV.U32 R76, RZ, RZ, R77 ;  /* 0x000000ffff4c7224 */ /* 0x000fe400078e004d */
[----:B-1----:R-:W-:Y:S01]  /*fa20*/  FMUL.FTZ R0, R22, UR4 ;  /* 0x0000000416007c20 */ /* 0x002fe20008410000 */
[----:B------:R-:W-:Y:S08]  /*fa30*/  MUFU.TANH R48, R7 ;  /* 0x0000000700307308 */ /* 0x000ff00000002400 */
[----:B------:R1:W-:Y:S02]  /*fa40*/  MUFU.TANH R206, R0 ;  /* 0x0000000000ce7308 */ /* 0x0003e40000002400 */
[----:B-1----:R-:W-:-:S02]  /*fa50*/  FMUL.FTZ R0, R23, UR4 ;  /* 0x0000000417007c20 */ /* 0x002fc40008410000 */
[----:B------:R-:W-:Y:S04]  /*fa60*/  HMMA.16816.F32 R20, R12, R40, R100 ;  /* 0x000000280c14723c */ /* 0x000fe80000001864 */
[----:B------:R1:W3:Y:S02]  /*fa70*/  MUFU.TANH R52, R0 ;  /* 0x0000000000347308 */ /* 0x0002e40000002400 */
[----:B-1----:R-:W-:-:S06]  /*fa80*/  FMUL.FTZ R0, R32, UR4 ;  /* 0x0000000420007c20 */ /* 0x002fcc0008410000 */
[----:B------:R1:W-:Y:S01]  /*fa90*/  MUFU.TANH R203, R0 ;  /* 0x0000000000cb7308 */ /* 0x0003e20000002400 */
[----:B------:R-:W-:-:S11]  /*faa0*/  MOV R77, R78 ;  /* 0x0000004e004d7202 */ /* 0x000fd60000000f00 */
[----:B----4-:R-:W-:Y:S01]  /*fab0*/  HMMA.16816.F32 R100, R8, R56, R20 ;  /* 0x000000380864723c */ /* 0x010fe20000001814 */
[----:B-1----:R-:W-:-:S04]  /*fac0*/  FMUL.FTZ R0, R33, UR4 ;  /* 0x0000000421007c20 */ /* 0x002fc80008410000 */
[----:B------:R1:W4:Y:S02]  /*fad0*/  MUFU.TANH R37, R0 ;  /* 0x0000000000257308 */ /* 0x0003240000002400 */
[----:B-1----:R-:W-:-:S06]  /*fae0*/  FMUL.FTZ R0, R34, UR4 ;  /* 0x0000000422007c20 */ /* 0x002fcc0008410000 */
[----:B------:R1:W-:Y:S02]  /*faf0*/  MUFU.TANH R200, R0 ;  /* 0x0000000000c87308 */ /* 0x0003e40000002400 */
[----:B-1----:R-:W-:Y:S02]  /*fb00*/  FMUL.FTZ R0, R35, UR4 ;  /* 0x0000000423007c20 */ /* 0x002fe40008410000 */
[----:B------:R-:W-:Y:S01]  /*fb10*/  HMMA.16816.F32 R32, R12, R42, R72 ;  /* 0x0000002a0c20723c */ /* 0x000fe20000001848 */
[----:B------:R-:W1:Y:S03]  /*fb20*/  LDSM.16.M88.4 R40, [R219+0x5000] ;  /* 0x00500000db28783b */ /* 0x000e660000000200 */
[----:B------:R2:W4:Y:S02]  /*fb30*/  MUFU.TANH R133, R0 ;  /* 0x0000000000857308 */ /* 0x0005240000002400 */
[----:B--2---:R-:W-:-:S06]  /*fb40*/  FMUL.FTZ R0, R28, UR4 ;  /* 0x000000041c007c20 */ /* 0x004fcc0008410000 */
[----:B------:R2:W-:Y:S01]  /*fb50*/  MUFU.TANH R197, R0 ;  /* 0x0000000000c57308 */ /* 0x0005e20000002400 */
[----:B------:R-:W-:-:S11]  /*fb60*/  IMAD.MOV.U32 R78, RZ, RZ, R213 ;  /* 0x000000ffff4e7224 */ /* 0x000fd600078e00d5 */
[----:B------:R-:W-:Y:S01]  /*fb70*/  HMMA.16816.F32 R88, R8, R58, R32 ;  /* 0x0000003a0858723c */ /* 0x000fe20000001820 */
[----:B--2---:R-:W-:Y:S01]  /*fb80*/  FMUL.FTZ R0, R29, UR4 ;  /* 0x000000041d007c20 */ /* 0x004fe20008410000 */
[----:B------:R-:W-:-:S04]  /*fb90*/  IMAD.MOV.U32 R213, RZ, RZ, R140 ;  /* 0x000000ffffd57224 */ /* 0x000fc800078e008c */
[----:B------:R-:W-:Y:S01]  /*fba0*/  HMMA.16816.F32 R20, R12, R50, R80 ;  /* 0x000000320c14723c */ /* 0x000fe20000001850 */
[----:B------:R-:W2:Y:S01]  /*fbb0*/  LDSM.16.M88.4 R32, [R229] ;  /* 0x00000000e520783b */ /* 0x000ea20000000200 */
[----:B------:R3:W4:Y:S03]  /*fbc0*/  MUFU.TANH R132, R0 ;  /* 0x0000000000847308 */ /* 0x0007260000002400 */
[----:B------:R2:W5:Y:S01]  /*fbd0*/  LDL.LU R140, [R1+0x4c] ;  /* 0x00004c00018c7983 */ /* 0x0005620000300800 */
[----:B---3--:R-:W-:Y:S01]  /*fbe0*/  FMUL.FTZ R0, R30, UR4 ;  /* 0x000000041e007c20 */ /* 0x008fe20008410000 */
[----:B-1----:R-:W-:Y:S02]  /*fbf0*/  HMMA.16816.F32 R80, R8, R40, R16 ;  /* 0x000000280850723c */ /* 0x002fe40000001810 */
[----:B------:R-:W1:Y:S01]  /*fc00*/  LDSM.16.M88.4 R28, [R219+0x6000] ;  /* 0x00600000db1c783b */ /* 0x000e620000000200 */
[----:B------:R3:W-:Y:S02]  /*fc10*/  MUFU.TANH R195, R0 ;  /* 0x0000000000c37308 */ /* 0x0007e40000002400 */
[----:B---3--:R-:W-:-:S05]  /*fc20*/  LOP3.LUT R0, R64, UR6, RZ, 0xfc, !PT ;  /* 0x0000000640007c12 */ /* 0x008fca000f8efcff */
[C---:B------:R-:W-:Y:S02]  /*fc30*/  VIADD R2, R0.reuse, 0x9 ;  /* 0x0000000900027836 */ /* 0x040fe40000000000 */
[----:B------:R-:W-:-:S03]  /*fc40*/  VIADD R6, R0, 0x1 ;  /* 0x0000000100067836 */ /* 0x000fc60000000000 */
[-C--:B------:R-:W-:Y:S02]  /*fc50*/  ISETP.GE.AND P3, PT, R2, R5.reuse, PT ;  /* 0x000000050200720c */ /* 0x080fe40003f66270 */
[----:B------:R-:W-:Y:S02]  /*fc60*/  ISETP.GE.AND P5, PT, R6, R5, PT ;  /* 0x000000050600720c */ /* 0x000fe40003fa6270 */
[----:B------:R-:W-:Y:S01]  /*fc70*/  FSEL R107, R246, -INF , !P3 ;  /* 0xff800000f66b7808 */ /* 0x000fe20005800000 */
[----:B------:R-:W-:Y:S01]  /*fc80*/  IMAD.MOV.U32 R246, RZ, RZ, R247 ;  /* 0x000000fffff67224 */ /* 0x000fe200078e00f7 */
[----:B------:R-:W-:Y:S01]  /*fc90*/  FSEL R181, R181, -INF , !P5 ;  /* 0xff800000b5b57808 */ /* 0x000fe20006800000 */
[----:B------:R-:W-:Y:S01]  /*fca0*/  IMAD.MOV.U32 R247, RZ, RZ, R60 ;  /* 0x000000fffff77224 */ /* 0x000fe200078e003c */
[----:B------:R-:W-:Y:S01]  /*fcb0*/  MOV R60, R61 ;  /* 0x0000003d003c7202 */ /* 0x000fe20000000f00 */
[----:B------:R-:W-:Y:S01]  /*fcc0*/  IMAD.MOV.U32 R61, RZ, RZ, R76 ;  /* 0x000000ffff3d7224 */ /* 0x000fe200078e004c */
[-C--:B------:R-:W-:Y:S01]  /*fcd0*/  ISETP.GE.AND P5, PT, R2, R4.reuse, PT ;  /* 0x000000040200720c */ /* 0x080fe20003fa6270 */
[----:B------:R-:W-:Y:S01]  /*fce0*/  VIADD R2, R0, 0x11 ;  /* 0x0000001100027836 */ /* 0x000fe20000000000 */
[----:B------:R-:W-:Y:S01]  /*fcf0*/  ISETP.GE.AND P2, PT, R6, R4, PT ;  /* 0x000000040600720c */ /* 0x000fe20003f46270 */
[----:B------:R-:W-:-:S02]  /*fd00*/  IMAD.MOV.U32 R76, RZ, RZ, R77 ;  /* 0x000000ffff4c7224 */ /* 0x000fc400078e004d */
[----:B------:R-:W-:Y:S02]  /*fd10*/  IMAD.MOV.U32 R77, RZ, RZ, R78 ;  /* 0x000000ffff4d7224 */ /* 0x000fe400078e004e */
[----:B------:R-:W-:Y:S01]  /*fd20*/  IMAD.MOV.U32 R78, RZ, RZ, R213 ;  /* 0x000000ffff4e7224 */ /* 0x000fe200078e00d5 */
[----:B------:R-:W-:Y:S01]  /*fd30*/  MOV R213, R215 ;  /* 0x000000d700d57202 */ /* 0x000fe20000000f00 */
[----:B------:R-:W-:Y:S01]  /*fd40*/  IMAD.MOV.U32 R245, RZ, RZ, R246 ;  /* 0x000000fffff57224 */ /* 0x000fe200078e00f6 */
[----:B------:R-:W-:Y:S01]  /*fd50*/  FSEL R182, R182, -INF , !P2 ;  /* 0xff800000b6b67808 */ /* 0x000fe20005000000 */
[----:B------:R-:W-:Y:S01]  /*fd60*/  IMAD.MOV.U32 R246, RZ, RZ, R247 ;  /* 0x000000fffff67224 */ /* 0x000fe200078e00f7 */
[----:B------:R-:W-:Y:S01]  /*fd70*/  MOV R247, R60 ;  /* 0x0000003c00f77202 */ /* 0x000fe20000000f00 */
[----:B------:R-:W-:Y:S01]  /*fd80*/  IMAD.MOV.U32 R215, RZ, RZ, R139 ;  /* 0x000000ffffd77224 */ /* 0x000fe200078e008b */
[----:B------:R-:W-:Y:S01]  /*fd90*/  ISETP.GE.AND P2, PT, R2, R5, PT ;  /* 0x000000050200720c */ /* 0x000fe20003f46270 */
[----:B------:R-:W-:-:S02]  /*fda0*/  IMAD.MOV.U32 R60, RZ, RZ, R76 ;  /* 0x000000ffff3c7224 */ /* 0x000fc400078e004c */
[----:B------:R-:W-:Y:S01]  /*fdb0*/  FMUL.FTZ R6, R99, UR4 ;  /* 0x0000000463067c20 */ /* 0x000fe20008410000 */
[----:B------:R-:W-:Y:S01]  /*fdc0*/  IMAD.MOV.U32 R76, RZ, RZ, R77 ;  /* 0x000000ffff4c7224 */ /* 0x000fe200078e004d */
[----:B------:R-:W-:Y:S01]  /*fdd0*/  ISETP.GE.AND P3, PT, R2, R4, PT ;  /* 0x000000040200720c */ /* 0x000fe20003f66270 */
[----:B------:R-:W-:Y:S01]  /*fde0*/  IMAD.MOV.U32 R77, RZ, RZ, R78 ;  /* 0x000000ffff4d7224 */ /* 0x000fe200078e004e */
[----:B------:R-:W-:Y:S01]  /*fdf0*/  FSEL R105, R245, -INF , !P2 ;  /* 0xff800000f5697808 */ /* 0x000fe20005000000 */
[----:B------:R-:W-:Y:S01]  /*fe00*/  IMAD.MOV.U32 R78, RZ, RZ, R213 ;  /* 0x000000ffff4e7224 */ /* 0x000fe200078e00d5 */
[----:B------:R-:W-:Y:S01]  /*fe10*/  MOV R213, R215 ;  /* 0x000000d700d57202 */ /* 0x000fe20000000f00 */
[----:B------:R-:W-:Y:S01]  /*fe20*/  IMAD.MOV.U32 R215, RZ, RZ, R92 ;  /* 0x000000ffffd77224 */ /* 0x000fe200078e005c */
[----:B------:R-:W-:Y:S01]  /*fe30*/  FSEL R180, R180, -INF , !P5 ;  /* 0xff800000b4b47808 */ /* 0x000fe20006800000 */
[----:B------:R-:W-:Y:S01]  /*fe40*/  IMAD.MOV.U32 R245, RZ, RZ, R246 ;  /* 0x000000fffff57224 */ /* 0x000fe200078e00f6 */
[----:B------:R-:W-:Y:S01]  /*fe50*/  MOV R246, R247 ;  /* 0x000000f700f67202 */ /* 0x000fe20000000f00 */
[----:B------:R-:W-:Y:S01]  /*fe60*/  IMAD.MOV.U32 R92, RZ, RZ, R94 ;  /* 0x000000ffff5c7224 */ /* 0x000fe200078e005e */
[----:B------:R-:W-:Y:S01]  /*fe70*/  HMMA.16816.F32 R16, R12, R24, R84 ;  /* 0x000000180c10723c */ /* 0x000fe20000001854 */
[----:B------:R-:W-:Y:S01]  /*fe80*/  IMAD.MOV.U32 R247, RZ, RZ, R60 ;  /* 0x000000fffff77224 */ /* 0x000fe200078e003c */
[----:B------:R3:W5:Y:S01]  /*fe90*/  LDL.LU R139, [R1+0x48] ;  /* 0x00004800018b7983 */ /* 0x0007620000300800 */
[----:B------:R-:W-:-:S02]  /*fea0*/  IMAD.MOV.U32 R60, RZ, RZ, R76 ;  /* 0x000000ffff3c7224 */ /* 0x000fc400078e004c */
[----:B------:R-:W-:Y:S02]  /*feb0*/  IMAD.MOV.U32 R76, RZ, RZ, R77 ;  /* 0x000000ffff4c7224 */ /* 0x000fe400078e004d */
[----:B------:R-:W-:Y:S01]  /*fec0*/  IMAD.MOV.U32 R244, RZ, RZ, R245 ;  /* 0x000000fffff47224 */ /* 0x000fe200078e00f5 */
[----:B------:R-:W-:Y:S01]  /*fed0*/  MOV R245, R246 ;  /* 0x000000f600f57202 */ /* 0x000fe20000000f00 */
[----:B------:R-:W-:Y:S01]  /*fee0*/  IMAD.MOV.U32 R77, RZ, RZ, R78 ;  /* 0x000000ffff4d7224 */ /* 0x000fe200078e004e */
[----:B------:R-:W-:Y:S01]  /*fef0*/  MOV R78, R92 ;  /* 0x0000005c004e7202 */ /* 0x000fe20000000f00 */
[----:B------:R-:W-:Y:S02]  /*ff00*/  IMAD.MOV.U32 R246, RZ, RZ, R247 ;  /* 0x000000fffff67224 */ /* 0x000fe400078e00f7 */
[----:B------:R-:W-:Y:S02]  /*ff10*/  VIADD R2, R0, 0x19 ;  /* 0x0000001900027836 */ /* 0x000fe40000000000 */
[----:B------:R-:W-:Y:S01]  /*ff20*/  IMAD.MOV.U32 R247, RZ, RZ, R60 ;  /* 0x000000fffff77224 */ /* 0x000fe200078e003c */
[----:B------:R4:W3:Y:S01]  /*ff30*/  MUFU.TANH R104, R6 ;  /* 0x0000000600687308 */ /* 0x0008e20000002400 */
[----:B------:R-:W-:-:S02]  /*ff40*/  IMAD.MOV.U32 R60, RZ, RZ, R76 ;  /* 0x000000ffff3c7224 */ /* 0x000fc400078e004c */
[----:B------:R-:W-:Y:S01]  /*ff50*/  IMAD.MOV.U32 R76, RZ, RZ, R77 ;  /* 0x000000ffff4c7224 */ /* 0x000fe200078e004d */
[----:B------:R-:W-:Y:S01]  /*ff60*/  MOV R77, R78 ;  /* 0x0000004e004d7202 */ /* 0x000fe20000000f00 */
[----:B------:R-:W-:Y:S01]  /*ff70*/  IMAD.MOV.U32 R78, RZ, RZ, R79 ;  /* 0x000000ffff4e7224 */ /* 0x000fe200078e004f */
[C---:B------:R-:W-:Y:S01]  /*ff80*/  ISETP.GE.AND P5, PT, R2.reuse, R5, PT ;  /* 0x000000050200720c */ /* 0x040fe20003fa6270 */
[----:B------:R-:W-:Y:S01]  /*ff90*/  IMAD.MOV.U32 R79, RZ, RZ, R136 ;  /* 0x000000ffff4f7224 */ /* 0x000fe200078e0088 */
[----:B------:R-:W-:Y:S01]  /*ffa0*/  ISETP.GE.AND P2, PT, R2, R4, PT ;  /* 0x000000040200720c */ /* 0x000fe20003f46270 */
[----:B------:R-:W-:Y:S02]  /*ffb0*/  VIADD R2, R0, 0x21 ;  /* 0x0000002100027836 */ /* 0x000fe40000000000 */
[----:B------:R-:W-:Y:S02]  /*ffc0*/  IMAD.MOV.U32 R248, RZ, RZ, R246 ;  /* 0x000000fffff87224 */ /* 0x000fe400078e00f6 */
[----:B----4-:R-:W-:Y:S01]  /*ffd0*/  FMUL.FTZ R6, R101, UR4 ;  /* 0x0000000465067c20 */ /* 0x010fe20008410000 */
[----:B------:R-:W-:-:S03]  /*ffe0*/  IMAD.MOV.U32 R249, RZ, RZ, R77 ;  /* 0x000000fffff97224 */ /* 0x000fc600078e004d */
[----:B------:R4:W3:Y:S01]  /*fff0*/  MUFU.TANH R101, R6 ;  /* 0x0000000600657308 */ /* 0x0008e20000002400 */
[----:B------:R-:W-:Y:S01]  /*10000*/  IMAD.MOV.U32 R250, RZ, RZ, R78 ;  /* 0x000000fffffa7224 */ /* 0x000fe200078e004e */
[----:B------:R-:W-:Y:S01]  /*10010*/  FSEL R183, R183, -INF , !P3 ;  /* 0xff800000b7b77808 */ /* 0x000fe20005800000 */
[----:B------:R-:W-:Y:S01]  /*10020*/  IMAD.MOV.U32 R251, RZ, RZ, R79 ;  /* 0x000000fffffb7224 */ /* 0x000fe200078e004f */
[----:B------:R-:W-:Y:S01]  /*10030*/  ISETP.GE.AND P3, PT, R2, R5, PT ;  /* 0x000000050200720c */ /* 0x000fe20003f66270 */
[----:B------:R-:W-:Y:S02]  /*10040*/  IMAD.MOV.U32 R53, RZ, RZ, R248 ;  /* 0x000000ffff357224 */ /* 0x000fe400078e00f8 */
[----:B------:R-:W-:Y:S02]  /*10050*/  IMAD.MOV.U32 R248, RZ, RZ, R249 ;  /* 0x000000fffff87224 */ /* 0x000fe400078e00f9 */
[----:B------:R-:W-:Y:S02]  /*10060*/  IMAD.MOV.U32 R249, RZ, RZ, R250 ;  /* 0x000000fffff97224 */ /* 0x000fe400078e00fa */
[----:B------:R-:W-:-:S02]  /*10070*/  IMAD.MOV.U32 R250, RZ, RZ, R251 ;  /* 0x000000fffffa7224 */ /* 0x000fc400078e00fb */
[----:B----4-:R-:W-:Y:S01]  /*10080*/  FMUL.FTZ R6, R103, UR4 ;  /* 0x0000000467067c20 */ /* 0x010fe20008410000 */
[----:B------:R-:W-:Y:S01]  /*10090*/  FSEL R103, R244, -INF , !P5 ;  /* 0xff800000f4677808 */ /* 0x000fe20006800000 */
[----:B------:R-:W-:Y:S01]  /*100a0*/  IMAD.MOV.U32 R244, RZ, RZ, R135 ;  /* 0x000000fffff47224 */ /* 0x000fe200078e0087 */
[----:B------:R-:W-:Y:S01]  /*100b0*/  FSEL R106, R53, -INF , !P3 ;  /* 0xff800000356a7808 */ /* 0x000fe20005800000 */
[----:B------:R-:W-:-:S03]  /*100c0*/  IMAD.MOV.U32 R53, RZ, RZ, R248 ;  /* 0x000000ffff357224 */ /* 0x000fc600078e00f8 */
[----:B------:R-:W-:Y:S01]  /*100d0*/  MOV R251, R244 ;  /* 0x000000f400fb7202 */ /* 0x000fe20000000f00 */
[----:B------:R-:W-:Y:S01]  /*100e0*/  IMAD.MOV.U32 R244, RZ, RZ, R245 ;  /* 0x000000fffff47224 */ /* 0x000fe200078e00f5 */
[----:B------:R-:W-:Y:S01]  /*100f0*/  MOV R248, R249 ;  /* 0x000000f900f87202 */ /* 0x000fe20000000f00 */
[----:B------:R-:W-:Y:S01]  /*10100*/  IMAD.MOV.U32 R245, RZ, RZ, R201 ;  /* 0x000000fffff57224 */ /* 0x000fe200078e00c9 */
[----:B------:R-:W-:Y:S01]  /*10110*/  ISETP.GE.AND P5, PT, R2, R4, PT ;  /* 0x000000040200720c */ /* 0x000fe20003fa6270 */
[----:B------:R-:W-:Y:S01]  /*10120*/  IMAD.MOV.U32 R246, RZ, RZ, R60 ;  /* 0x000000fffff67224 */ /* 0x000fe200078e003c */
[----:B------:R-:W-:Y:S01]  /*10130*/  MOV R60, R76 ;  /* 0x0000004c003c7202 */ /* 0x000fe20000000f00 */
[----:B------:R-:W-:Y:S01]  /*10140*/  IMAD.MOV.U32 R249, RZ, RZ, R250 ;  /* 0x000000fffff97224 */ /* 0x000fe200078e00fa */
[----:B------:R-:W-:Y:S01]  /*10150*/  IADD3 R2, R0, 0x29, RZ ;  /* 0x0000002900027810 */ /* 0x000fe20007ffe0ff */
[----:B------:R-:W-:Y:S01]  /*10160*/  HMMA.16816.F32 R76, R8, R42, R20 ;  /* 0x0000002a084c723c */ /* 0x000fe20000001814 */
[----:B------:R-:W-:Y:S01]  /*10170*/  IMAD.MOV.U32 R250, RZ, RZ, R251 ;  /* 0x000000fffffa7224 */ /* 0x000fe200078e00fb */
[----:B------:R-:W-:Y:S01]  /*10180*/  MOV R63, R53 ;  /* 0x00000035003f7202 */ /* 0x000fe20000000f00 */
[----:B------:R-:W-:Y:S01]  /*10190*/  IMAD.MOV.U32 R251, RZ, RZ, R244 ;  /* 0x000000fffffb7224 */ /* 0x000fe200078e00f4 */
[----:B------:R-:W-:-:S02]  /*101a0*/  MOV R244, R245 ;  /* 0x000000f500f47202 */ /* 0x000fc40000000f00 */
[----:B------:R-:W-:Y:S01]  /*101b0*/  FSEL R184, R184, -INF , !P2 ;  /* 0xff800000b8b87808 */ /* 0x000fe20005000000 */
[----:B------:R-:W-:Y:S01]  /*101c0*/  HMMA.16816.F32 R20, R12, R26, R108 ;  /* 0x0000001a0c14723c */ /* 0x000fe2000000186c */
[----:B------:R-:W4:Y:S01]  /*101d0*/  LDSM.16.M88.4 R24, [R228] ;  /* 0x00000000e418783b */ /* 0x000f220000000200 */
[----:B------:R-:W-:Y:S01]  /*101e0*/  IMAD.MOV.U32 R53, RZ, RZ, R248 ;  /* 0x000000ffff357224 */ /* 0x000fe200078e00f8 */
[C---:B------:R-:W-:Y:S01]  /*101f0*/  ISETP.GE.AND P2, PT, R2.reuse, R5, PT ;  /* 0x000000050200720c */ /* 0x040fe20003f46270 */
        /* <DEDUP_REMOVED lines=8> */
[----:B------:R-:W-:-:S02]  /*10280*/  VIADD R2, R0, 0x31 ;  /* 0x0000003100027836 */ /* 0x000fc40000000000 */
[----:B------:R-:W-:Y:S01]  /*10290*/  IMAD.MOV.U32 R92, RZ, RZ, R188 ;  /* 0x000000ffff5c7224 */ /* 0x000fe200078e00bc */
[----:B------:R-:W-:Y:S01]  /*102a0*/  HMMA.16816.F32 R56, R8, R44, R16 ;  /* 0x0000002c0838723c */ /* 0x000fe20000001810 */
[----:B------:R-:W-:Y:S02]  /*102b0*/  IMAD.MOV.U32 R244, RZ, RZ, R245 ;  /* 0x000000fffff47224 */ /* 0x000fe400078e00f5 */
[----:B------:R-:W-:Y:S01]  /*102c0*/  IMAD.MOV.U32 R94, RZ, RZ, R138 ;  /* 0x000000ffff5e7224 */ /* 0x000fe200078e008a */
[----:B------:R1:W3:Y:S01]  /*102d0*/  MUFU.TANH R99, R6 ;  /* 0x0000000600637308 */ /* 0x0002e20000002400 */
[----:B------:R-:W-:Y:S01]  /*102e0*/  IMAD.MOV.U32 R245, RZ, RZ, R247 ;  /* 0x000000fffff57224 */ /* 0x000fe200078e00f7 */
[----:B------:R-:W-:Y:S01]  /*102f0*/  MOV R247, R212 ;  /* 0x000000d400f77202 */ /* 0x000fe20000000f00 */
[----:B------:R-:W-:Y:S01]  /*10300*/  IMAD.MOV.U32 R63, RZ, RZ, R53 ;  /* 0x000000ffff3f7224 */ /* 0x000fe200078e0035 */
[----:B------:R-:W-:Y:S01]  /*10310*/  MOV R53, R248 ;  /* 0x000000f800357202 */ /* 0x000fe20000000f00 */
[----:B------:R-:W-:Y:S01]  /*10320*/  IMAD.MOV.U32 R248, RZ, RZ, R249 ;  /* 0x000000fffff87224 */ /* 0x000fe200078e00f9 */
[C---:B------:R-:W-:Y:S01]  /*10330*/  ISETP.GE.AND P5, PT, R2.reuse, R5, PT ;  /* 0x000000050200720c */ /* 0x040fe20003fa6270 */
[----:B------:R-:W-:Y:S01]  /*10340*/  IMAD.MOV.U32 R212, RZ, RZ, R214 ;  /* 0x000000ffffd47224 */ /* 0x000fe200078e00d6 */
[----:B------:R-:W-:Y:S01]  /*10350*/  ISETP.GE.AND P2, PT, R2, R4, PT ;  /* 0x000000040200720c */ /* 0x000fe20003f46270 */
[----:B------:R-:W-:Y:S01]  /*10360*/  IMAD.MOV.U32 R249, RZ, RZ, R250 ;  /* 0x000000fffff97224 */ /* 0x000fe200078e00fa */
[----:B------:R-:W-:Y:S01]  /*10370*/  LDSM.16.M88.4 R40, [R219+0x7000] ;  /* 0x00700000db28783b */ /* 0x000fe20000000200 */
[----:B------:R-:W-:-:S02]  /*10380*/  IMAD.MOV.U32 R188, RZ, RZ, R137 ;  /* 0x000000ffffbc7224 */ /* 0x000fc400078e0089 */
[----:B------:R-:W-:Y:S01]  /*10390*/  IMAD.MOV.U32 R214, RZ, RZ, R36 ;  /* 0x000000ffffd67224 */ /* 0x000fe200078e0024 */
[----:B--2---:R-:W-:Y:S01]  /*103a0*/  HMMA.16816.F32 R16, R12, R32, R120 ;  /* 0x000000200c10723c */ /* 0x004fe20000001878 */
[----:B------:R-:W-:Y:S01]  /*103b0*/  IMAD.MOV.U32 R250, RZ, RZ, R251 ;  /* 0x000000fffffa7224 */ /* 0x000fe200078e00fb */
[----:B------:R-:W-:Y:S01]  /*103c0*/  MOV R251, R244 ;  /* 0x000000f400fb7202 */ /* 0x000fe20000000f00 */
[----:B------:R-:W-:Y:S01]  /*103d0*/  VIADD R2, R0, 0x39 ;  /* 0x0000003900027836 */ /* 0x000fe20000000000 */
[----:B------:R2:W5:Y:S01]  /*103e0*/  LDL.LU R138, [R1+0x44] ;  /* 0x00004400018a7983 */ /* 0x0005620000300800 */
[----:B------:R-:W-:Y:S02]  /*103f0*/  IMAD.MOV.U32 R244, RZ, RZ, R247 ;  /* 0x000000fffff47224 */ /* 0x000fe400078e00f7 */
[----:B------:R-:W-:Y:S01]  /*10400*/  IMAD.MOV.U32 R247, RZ, RZ, R212 ;  /* 0x000000fffff77224 */ /* 0x000fe200078e00d4 */
[----:B------:R-:W-:Y:S01]  /*10410*/  FSEL R188, R188, -INF , !P3 ;  /* 0xff800000bcbc7808 */ /* 0x000fe20005800000 */
[----:B------:R-:W-:Y:S01]  /*10420*/  IMAD.MOV.U32 R212, RZ, RZ, R214 ;  /* 0x000000ffffd47224 */ /* 0x000fe200078e00d6 */
[----:B------:R-:W-:Y:S01]  /*10430*/  MOV R214, R215 ;  /* 0x000000d700d67202 */ /* 0x000fe20000000f00 */
[----:B------:R-:W-:Y:S01]  /*10440*/  IMAD.MOV.U32 R215, RZ, RZ, R3 ;  /* 0x000000ffffd77224 */ /* 0x000fe200078e0003 */
[----:B------:R-:W-:Y:S01]  /*10450*/  ISETP.GE.AND P3, PT, R2, R5, PT ;  /* 0x000000050200720c */ /* 0x000fe20003f66270 */
[----:B-1----:R-:W-:Y:S01]  /*10460*/  FMUL.FTZ R6, R89, UR4 ;  /* 0x0000000459067c20 */ /* 0x002fe20008410000 */
[----:B------:R-:W-:Y:S01]  /*10470*/  FSEL R108, R63, -INF , !P5 ;  /* 0xff8000003f6c7808 */ /* 0x000fe20006800000 */
[----:B------:R-:W-:Y:S01]  /*10480*/  IMAD.MOV.U32 R63, RZ, RZ, R251 ;  /* 0x000000ffff3f7224 */ /* 0x000fe200078e00fb */
[----:B------:R-:W-:Y:S01]  /*10490*/  FSEL R120, R53, -INF , !P2 ;  /* 0xff80000035787808 */ /* 0x000fe20005000000 */
[----:B------:R-:W-:Y:S01]  /*104a0*/  IMAD.MOV.U32 R251, RZ, RZ, R247 ;  /* 0x000000fffffb7224 */ /* 0x000fe200078e00f7 */
[----:B------:R-:W-:Y:S01]  /*104b0*/  FSEL R110, R248, -INF , !P3 ;  /* 0xff800000f86e7808 */ /* 0x000fe20005800000 */
[----:B------:R-:W-:Y:S01]  /*104c0*/  IMAD.MOV.U32 R53, RZ, RZ, R212 ;  /* 0x000000ffff357224 */ /* 0x000fe200078e00d4 */
[----:B------:R-:W-:Y:S01]  /*104d0*/  MOV R62, R249 ;  /* 0x000000f9003e7202 */ /* 0x000fe20000000f00 */
[----:B------:R-:W-:Y:S01]  /*104e0*/  IMAD.MOV.U32 R247, RZ, RZ, R215 ;  /* 0x000000fffff77224 */ /* 0x000fe200078e00d7 */
[----:B------:R-:W-:Y:S01]  /*104f0*/  MOV R212, R214 ;  /* 0x000000d600d47202 */ /* 0x000fe20000000f00 */
[----:B------:R-:W-:Y:S01]  /*10500*/  IMAD.MOV.U32 R214, RZ, RZ, R92 ;  /* 0x000000ffffd67224 */ /* 0x000fe200078e005c */
[----:B------:R-:W-:Y:S01]  /*10510*/  MOV R249, R94 ;  /* 0x0000005e00f97202 */ /* 0x000fe20000000f00 */
[----:B------:R-:W-:Y:S01]  /*10520*/  IMAD.MOV.U32 R248, RZ, RZ, R93 ;  /* 0x000000fffff87224 */ /* 0x000fe200078e005d */
[C---:B------:R-:W-:Y:S01]  /*10530*/  HMMA.16816.F32 R84, R8.reuse, R28, R16 ;  /* 0x0000001c0854723c */ /* 0x040fe20000001810 */
[----:B------:R-:W-:Y:S01]  /*10540*/  IMAD.MOV.U32 R215, RZ, RZ, R95 ;  /* 0x000000ffffd77224 */ /* 0x000fe200078e005f */
[----:B------:R1:W2:Y:S01]  /*10550*/  MUFU.TANH R97, R6 ;  /* 0x0000000600617308 */ /* 0x0002a20000002400 */
[----:B------:R-:W-:Y:S01]  /*10560*/  ISETP.GE.AND P5, PT, R2, R4, PT ;  /* 0x000000040200720c */ /* 0x000fe20003fa6270 */
[----:B------:R-:W-:Y:S01]  /*10570*/  IMAD.MOV.U32 R61, RZ, RZ, R38 ;  /* 0x000000ffff3d7224 */ /* 0x000fe200078e0026 */
[----:B------:R2:W5:Y:S01]  /*10580*/  LDL.LU R137, [R1+0x40] ;  /* 0x0000400001897983 */ /* 0x0005620000300800 */
[----:B------:R-:W-:Y:S01]  /*10590*/  HMMA.16816.F32 R92, R8, R46, R20 ;  /* 0x0000002e085c723c */ /* 0x000fe20000001814 */
[----:B------:R-:W-:-:S02]  /*105a0*/  VIADD R2, R0, 0x41 ;  /* 0x0000004100027836 */ /* 0x000fc40000000000 */
[----:B------:R-:W3:Y:S03]  /*105b0*/  LDSM.16.M88.4 R44, [R219+0x6800] ;  /* 0x00680000db2c783b */ /* 0x000ee60000000200 */
[----:B------:R-:W-:Y:S01]  /*105c0*/  HMMA.16816.F32 R20, R12, R34, R112 ;  /* 0x000000220c14723c */ /* 0x000fe20000001870 */
[----:B------:R-:W2:Y:S01]  /*105d0*/  LDSM.16.M88.4 R32, [R227] ;  /* 0x00000000e320783b */ /* 0x000ea20000000200 */
[----:B-1----:R-:W-:Y:S01]  /*105e0*/  FMUL.FTZ R6, R91, UR4 ;  /* 0x000000045b067c20 */ /* 0x002fe20008410000 */
[----:B------:R-:W-:-:S03]  /*105f0*/  ISETP.GE.AND P2, PT, R2, R5, PT ;  /* 0x000000050200720c */ /* 0x000fc60003f46270 */
[----:B----4-:R-:W-:Y:S01]  /*10600*/  HMMA.16816.F32 R16, R12, R24, R168 ;  /* 0x000000180c10723c */ /* 0x010fe200000018a8 */
[----:B------:R-:W-:Y:S01]  /*10610*/  FSEL R121, R62, -INF , !P5 ;  /* 0xff8000003e797808 */ /* 0x000fe20006800000 */
[----:B------:R1:W4:Y:S01]  /*10620*/  MUFU.TANH R89, R6 ;  /* 0x0000000600597308 */ /* 0x0003220000002400 */
[-C--:B------:R-:W-:Y:S01]  /*10630*/  ISETP.GE.AND P3, PT, R2, R4.reuse, PT ;  /* 0x000000040200720c */ /* 0x080fe20003f66270 */
[----:B------:R-:W-:Y:S01]  /*10640*/  VIADD R2, R0, 0x49 ;  /* 0x0000004900027836 */ /* 0x000fe20000000000 */
[----:B------:R-:W-:Y:S01]  /*10650*/  FSEL R111, R71, -INF , !P2 ;  /* 0xff800000476f7808 */ /* 0x000fe20005000000 */
[----:B------:R-:W-:Y:S01]  /*10660*/  IMAD.MOV.U32 R55, RZ, RZ, R251 ;  /* 0x000000ffff377224 */ /* 0x000fe200078e00fb */
[----:B------:R2:W5:Y:S02]  /*10670*/  LDL.LU R136, [R1+0x3c] ;  /* 0x00003c0001887983 */ /* 0x0005640000300800 */
[C---:B------:R-:W-:Y:S02]  /*10680*/  ISETP.GE.AND P5, PT, R2.reuse, R5, PT ;  /* 0x000000050200720c */ /* 0x040fe40003fa6270 */
[----:B------:R-:W-:Y:S01]  /*10690*/  ISETP.GE.AND P2, PT, R2, R4, PT ;  /* 0x000000040200720c */ /* 0x000fe20003f46270 */
[----:B-1----:R-:W-:Y:S01]  /*106a0*/  FMUL.FTZ R6, R81, UR4 ;  /* 0x0000000451067c20 */ /* 0x002fe20008410000 */
[----:B------:R-:W-:-:S05]  /*106b0*/  FSEL R123, R252, -INF , !P3 ;  /* 0xff800000fc7b7808 */ /* 0x000fca0005800000 */
[----:B------:R-:W-:Y:S01]  /*106c0*/  HMMA.16816.F32 R72, R8, R30, R20 ;  /* 0x0000001e0848723c */ /* 0x000fe20000001814 */
[----:B------:R-:W-:Y:S01]  /*106d0*/  VIADD R2, R0, 0x51 ;  /* 0x0000005100027836 */ /* 0x000fe20000000000 */
[----:B------:R1:W4:Y:S01]  /*106e0*/  MUFU.TANH R7, R6 ;  /* 0x0000000600077308 */ /* 0x0003220000002400 */
[----:B------:R-:W-:Y:S01]  /*106f0*/  FSEL R112, R70, -INF , !P5 ;  /* 0xff80000046707808 */ /* 0x000fe20006800000 */
[----:B------:R-:W-:Y:S01]  /*10700*/  IMAD.MOV.U32 R54, RZ, RZ, R53 ;  /* 0x000000ffff367224 */ /* 0x000fe200078e0035 */
[----:B------:R-:W-:Y:S01]  /*10710*/  MOV R251, R244 ;  /* 0x000000f400fb7202 */ /* 0x000fe20000000f00 */
[----:B------:R-:W-:Y:S01]  /*10720*/  LDSM.16.M88.4 R28, [R219+0x7800] ;  /* 0x00780000db1c783b */ /* 0x000fe20000000200 */
[C---:B------:R-:W-:Y:S02]  /*10730*/  ISETP.GE.AND P3, PT, R2.reuse, R5, PT ;  /* 0x000000050200720c */ /* 0x040fe40003f66270 */
[----:B------:R-:W-:Y:S01]  /*10740*/  ISETP.GE.AND P5, PT, R2, R4, PT ;  /* 0x000000040200720c */ /* 0x000fe20003fa6270 */
[----:B------:R-:W-:Y:S01]  /*10750*/  VIADD R2, R0, 0x59 ;  /* 0x0000005900027836 */ /* 0x000fe20000000000 */
[----:B------:R2:W5:Y:S01]  /*10760*/  LDL.LU R135, [R1+0x38] ;  /* 0x0000380001877983 */ /* 0x0005620000300800 */
[----:B-1----:R-:W-:-:S04]  /*10770*/  FMUL.FTZ R6, R83, UR4 ;  /* 0x0000000453067c20 */ /* 0x002fc80008410000 */
[----:B------:R1:W4:Y:S01]  /*10780*/  MUFU.TANH R81, R6 ;  /* 0x0000000600517308 */ /* 0x0003220000002400 */
[----:B------:R-:W-:Y:S01]  /*10790*/  FSEL R113, R69, -INF , !P3 ;  /* 0xff80000045717808 */ /* 0x000fe20005800000 */
[----:B------:R-:W-:Y:S01]  /*107a0*/  HMMA.16816.F32 R20, R12, R26, R116 ;  /* 0x0000001a0c14723c */ /* 0x000fe20000001874 */
[----:B------:R-:W-:Y:S01]  /*107b0*/  ISETP.GE.AND P3, PT, R2, R4, PT ;  /* 0x000000040200720c */ /* 0x000fe20003f66270 */
[----:B------:R-:W4:Y:S01]  /*107c0*/  LDSM.16.M88.4 R24, [R226] ;  /* 0x00000000e218783b */ /* 0x000f220000000200 */
[----:B------:R-:W-:Y:S01]  /*107d0*/  FSEL R168, R242, -INF , !P5 ;  /* 0xff800000f2a87808 */ /* 0x000fe20006800000 */
[----:B-1----:R-:W-:Y:S01]  /*107e0*/  FMUL.FTZ R6, R77, UR4 ;  /* 0x000000044d067c20 */ /* 0x002fe20008410000 */
[----:B------:R-:W-:Y:S01]  /*107f0*/  FSEL R192, R192, -INF , !P3 ;  /* 0xff800000c0c07808 */ /* 0x000fe20005800000 */
[----:B------:R-:W-:Y:S01]  /*10800*/  IMAD.MOV.U32 R244, RZ, RZ, R245 ;  /* 0x000000fffff47224 */ /* 0x000fe200078e00f5 */
[----:B------:R-:W-:Y:S01]  /*10810*/  MOV R53, R61 ;  /* 0x0000003d00357202 */ /* 0x000fe20000000f00 */
[----:B------:R1:W4:Y:S01]  /*10820*/  MUFU.TANH R77, R6 ;  /* 0x00000006004d7308 */ /* 0x0003220000002400 */
[----:B------:R-:W-:Y:S01]  /*10830*/  IMAD.MOV.U32 R50, RZ, RZ, R55 ;  /* 0x000000ffff327224 */ /* 0x000fe200078e0037 */
[----:B------:R-:W-:Y:S01]  /*10840*/  MOV R83, R194 ;  /* 0x000000c200537202 */ /* 0x000fe20000000f00 */
[----:B------:R-:W-:-:S02]  /*10850*/  IMAD.MOV.U32 R91, RZ, RZ, R199 ;  /* 0x000000ffff5b7224 */ /* 0x000fc400078e00c7 */
[----:B------:R-:W-:Y:S02]  /*10860*/  IMAD.MOV.U32 R201, RZ, RZ, R39 ;  /* 0x000000ffffc97224 */ /* 0x000fe400078e0027 */
[----:B------:R-:W-:Y:S01]  /*10870*/  FMUL.FTZ R78, R78, UR4 ;  /* 0x000000044e4e7c20 */ /* 0x000fe20008410000 */
[----:B------:R-:W-:Y:S01]  /*10880*/  IMAD.MOV.U32 R245, RZ, RZ, R246 ;  /* 0x000000fffff57224 */ /* 0x000fe200078e00f6 */
[----:B------:R2:W5:Y:S01]  /*10890*/  LDL.LU R39, [R1+0x34] ;  /* 0x0000340001277983 */ /* 0x0005620000300800 */
[----:B------:R-:W-:Y:S01]  /*108a0*/  IMAD.MOV.U32 R115, RZ, RZ, R204 ;  /* 0x000000ffff737224 */ /* 0x000fe200078e00cc */
[----:B------:R-:W-:Y:S01]  /*108b0*/  UISETP.GE.AND UP1, UPT, UR20, 0x3, UPT ;  /* 0x000000031400788c */ /* 0x000fe2000bf26270 */
[----:B------:R-:W-:Y:S01]  /*108c0*/  IMAD.MOV.U32 R118, RZ, RZ, R248 ;  /* 0x000000ffff767224 */ /* 0x000fe200078e00f8 */
[----:B------:R2:W5:Y:S01]  /*108d0*/  LDL.LU R38, [R1+0x30] ;  /* 0x0000300001267983 */ /* 0x0005620000300800 */
[----:B------:R-:W-:-:S04]  /*108e0*/  DEPBAR.LE SB0, 0x0 ;  /* 0x000080000000791a */ /* 0x000fc80000000000 */
[----:B-1----:R-:W-:Y:S01]  /*108f0*/  FMUL.FTZ R6, R79, UR4 ;  /* 0x000000044f067c20 */ /* 0x002fe20008410000 */
[----:B------:R-:W-:Y:S01]  /*10900*/  IMAD.MOV.U32 R79, RZ, RZ, R63 ;  /* 0x000000ffff4f7224 */ /* 0x000fe200078e003f */
[----:B------:R-:W-:Y:S01]  /*10910*/  MOV R63, R191 ;  /* 0x000000bf003f7202 */ /* 0x000fe20000000f00 */
[----:B------:R-:W-:Y:S01]  /*10920*/  IMAD.MOV.U32 R246, RZ, RZ, R60 ;  /* 0x000000fffff67224 */ /* 0x000fe200078e003c */
[----:B------:R-:W-:Y:S01]  /*10930*/  FSEL R191, R243, -INF , !P2 ;  /* 0xff800000f3bf7808 */ /* 0x000fe20005000000 */
[----:B------:R1:W4:Y:S01]  /*10940*/  MUFU.TANH R71, R6 ;  /* 0x0000000600477308 */ /* 0x0003220000002400 */
[----:B------:R-:W-:Y:S01]  /*10950*/  ISETP.GE.AND P2, PT, R2, R5, PT ;  /* 0x000000050200720c */ /* 0x000fe20003f46270 */
[----:B------:R-:W-:Y:S01]  /*10960*/  VIADD R2, R0, 0x61 ;  /* 0x0000006100027836 */ /* 0x000fe20000000000 */
[----:B------:R2:W5:Y:S02]  /*10970*/  LDL.LU R36, [R1+0x2c] ;  /* 0x00002c0001247983 */ /* 0x0005640000300800 */
[----:B------:R-:W-:-:S02]  /*10980*/  FSEL R114, R66, -INF , !P2 ;  /* 0xff80000042727808 */ /* 0x000fc40005000000 */
[CC--:B------:R-:W-:Y:S01]  /*10990*/  ISETP.GE.AND P5, PT, R2.reuse, R5.reuse, PT ;  /* 0x000000050200720c */ /* 0x0c0fe20003fa6270 */
[----:B------:R-:W-:Y:S01]  /*109a0*/  IMAD.MOV.U32 R117, RZ, RZ, R63 ;  /* 0x000000ffff757224 */ /* 0x000fe200078e003f */
[----:B------:R-:W-:Y:S01]  /*109b0*/  ISETP.GE.AND P2, PT, R2, R4, PT ;  /* 0x000000040200720c */ /* 0x000fe20003f46270 */
[----:B------:R-:W-:Y:S01]  /*109c0*/  IMAD.MOV.U32 R51, RZ, RZ, R53 ;  /* 0x000000ffff337224 */ /* 0x000fe200078e0035 */
[----:B------:R-:W-:Y:S01]  /*109d0*/  IADD3 R2, R0, 0x69, RZ ;  /* 0x0000006900027810 */ /* 0x000fe20007ffe0ff */
[----:B------:R-:W-:Y:S02]  /*109e0*/  IMAD.MOV.U32 R242, RZ, RZ, R211 ;  /* 0x000000fffff27224 */ /* 0x000fe400078e00d3 */
[----:B-1----:R-:W-:Y:S01]  /*109f0*/  FMUL.FTZ R6, R57, UR4 ;  /* 0x0000000439067c20 */ /* 0x002fe20008410000 */
[----:B------:R-:W-:Y:S01]  /*10a00*/  IMAD.MOV.U32 R243, RZ, RZ, R213 ;  /* 0x000000fffff37224 */ /* 0x000fe200078e00d5 */
[----:B------:R1:W5:Y:S02]  /*10a10*/  LDL.LU R3, [R1+0x28] ;  /* 0x0000280001037983 */ /* 0x0003640000300800 */
[----:B------:R4:W1:Y:S01]  /*10a20*/  MUFU.TANH R70, R6 ;  /* 0x0000000600467308 */ /* 0x0008620000002400 */
[----:B------:R-:W-:Y:S01]  /*10a30*/  FSEL R122, R65, -INF , !P5 ;  /* 0xff800000417a7808 */ /* 0x000fe20006800000 */
[----:B------:R-:W-:Y:S01]  /*10a40*/  BAR.SYNC.DEFER_BLOCKING 0x0 ;  /* 0x0000000000007b1d */ /* 0x000fe20000010000 */
[----:B------:R-:W-:-:S02]  /*10a50*/  ISETP.GE.AND P3, PT, R2, R5, PT ;  /* 0x000000050200720c */ /* 0x000fc40003f66270 */
[----:B------:R-:W-:Y:S01]  /*10a60*/  ISETP.GE.AND P5, PT, R2, R4, PT ;  /* 0x000000040200720c */ /* 0x000fe20003fa6270 */
[----:B------:R-:W-:Y:S01]  /*10a70*/  VIADD R2, R0, 0x71 ;  /* 0x0000007100027836 */ /* 0x000fe20000000000 */
[----:B---3--:R-:W-:Y:S01]  /*10a80*/  HMMA.16816.F32 R60, R8, R44, R16 ;  /* 0x0000002c083c723c */ /* 0x008fe20000001810 */
[----:B----4-:R-:W-:-:S04]  /*10a90*/  FMUL.FTZ R6, R59, UR4 ;  /* 0x000000043b067c20 */ /* 0x010fc80008410000 */
[----:B------:R3:W4:Y:S01]  /*10aa0*/  MUFU.TANH R69, R6 ;  /* 0x0000000600457308 */ /* 0x0007220000002400 */
[----:B------:R-:W-:Y:S01]  /*10ab0*/  FSEL R190, R190, -INF , !P2 ;  /* 0xff800000bebe7808 */ /* 0x000fe20005000000 */
[----:B--2---:R-:W-:Y:S01]  /*10ac0*/  HMMA.16816.F32 R16, R12, R32, R124 ;  /* 0x000000200c10723c */ /* 0x004fe2000000187c */
[----:B------:R-:W-:Y:S02]  /*10ad0*/  FSEL R189, R189, -INF , !P3 ;  /* 0xff800000bdbd7808 */ /* 0x000fe40005800000 */
[C---:B------:R-:W-:Y:S02]  /*10ae0*/  ISETP.GE.AND P2, PT, R2.reuse, R5, PT ;  /* 0x000000050200720c */ /* 0x040fe40003f46270 */
[----:B------:R-:W-:Y:S01]  /*10af0*/  ISETP.GE.AND P3, PT, R2, R4, PT ;  /* 0x000000040200720c */ /* 0x000fe20003f66270 */
[----:B------:R-:W-:Y:S02]  /*10b00*/  VIADD R2, R0, 0x79 ;  /* 0x0000007900027836 */ /* 0x000fe40000000000 */
[----:B---3--:R-:W-:-:S04]  /*10b10*/  FMUL.FTZ R6, R93, UR4 ;  /* 0x000000045d067c20 */ /* 0x008fc80008410000 */
[----:B------:R2:W3:Y:S01]  /*10b20*/  MUFU.TANH R66, R6 ;  /* 0x0000000600427308 */ /* 0x0004e20000002400 */
[----:B------:R-:W-:Y:S02]  /*10b30*/  FSEL R186, R186, -INF , !P5 ;  /* 0xff800000baba7808 */ /* 0x000fe40006800000 */
[----:B------:R-:W-:Y:S02]  /*10b40*/  FSEL R185, R185, -INF , !P2 ;  /* 0xff800000b9b97808 */ /* 0x000fe40005000000 */
[C---:B------:R-:W-:Y:S02]  /*10b50*/  ISETP.GE.AND P5, PT, R2.reuse, R5, PT ;  /* 0x000000050200720c */ /* 0x040fe40003fa6270 */
[----:B------:R-:W-:Y:S01]  /*10b60*/  ISETP.GE.AND P2, PT, R2, R4, PT ;  /* 0x000000040200720c */ /* 0x000fe20003f46270 */
[----:B------:R-:W-:Y:S02]  /*10b70*/  VIADD R2, R0, 0x81 ;  /* 0x0000008100027836 */ /* 0x000fe40000000000 */
[----:B--2---:R-:W-:-:S04]  /*10b80*/  FMUL.FTZ R6, R95, UR4 ;  /* 0x000000045f067c20 */ /* 0x004fc80008410000 */
        /* <DEDUP_REMOVED lines=9> */
[----:B------:R-:W-:Y:S01]  /*10c20*/  ISETP.GE.AND P2, PT, R2, R5, PT ;  /* 0x000000050200720c */ /* 0x000fe20003f46270 */
[----:B------:R-:W-:Y:S02]  /*10c30*/  IMAD.MOV.U32 R116, RZ, RZ, R51 ;  /* 0x000000ffff747224 */ /* 0x000fe400078e0033 */
[----:B--2---:R-:W-:-:S04]  /*10c40*/  FMUL.FTZ R6, R87, UR4 ;  /* 0x0000000457067c20 */ /* 0x004fc80008410000 */
[----:B------:R2:W3:Y:S01]  /*10c50*/  MUFU.TANH R59, R6 ;  /* 0x00000006003b7308 */ /* 0x0004e20000002400 */
[----:B------:R-:W-:Y:S02]  /*10c60*/  FSEL R133, R48, -INF , !P2 ;  /* 0xff80000030857808 */ /* 0x000fe40005000000 */
[----:B------:R-:W-:Y:S01]  /*10c70*/  FSEL R132, R132, -INF , !P3 ;  /* 0xff80000084847808 */ /* 0x000fe20005800000 */
[----:B--2---:R-:W-:Y:S01]  /*10c80*/  FMUL.FTZ R6, R73, UR4 ;  /* 0x0000000449067c20 */ /* 0x004fe20008410000 */
[----:B------:R-:W-:Y:S02]  /*10c90*/  MOV R73, R54 ;  /* 0x0000003600497202 */ /* 0x000fe40000000f00 */
[----:B------:R-:W-:Y:S01]  /*10ca0*/  HMMA.16816.F32 R52, R8, R46, R20 ;  /* 0x0000002e0834723c */ /* 0x000fe20000001814 */
[----:B------:R2:W3:Y:S05]  /*10cb0*/  MUFU.TANH R37, R6 ;  /* 0x0000000600257308 */ /* 0x0004ea0000002400 */
[----:B------:R-:W-:Y:S07]  /*10cc0*/  HMMA.16816.F32 R20, R12, R34, R172 ;  /* 0x000000220c14723c */ /* 0x000fee00000018ac */
[----:B------:R-:W-:Y:S01]  /*10cd0*/  FSEL R174, R49, -INF , !P5 ;  /* 0xff80000031ae7808 */ /* 0x000fe20006800000 */
[----:B--2---:R-:W-:Y:S01]  /*10ce0*/  FMUL.FTZ R6, R75, UR4 ;  /* 0x000000044b067c20 */ /* 0x004fe20008410000 */
[----:B------:R-:W-:-:S02]  /*10cf0*/  MOV R75, R50 ;  /* 0x00000032004b7202 */ /* 0x000fc40000000f00 */
[----:B------:R-:W-:Y:S01]  /*10d00*/  HMMA.16816.F32 R48, R8, R40, R16 ;  /* 0x000000280830723c */ /* 0x000fe20000001810 */
[----:B------:R-:W-:-:S05]  /*10d10*/  ISETP.GE.AND P3, PT, R2, R4, PT ;  /* 0x000000040200720c */ /* 0x000fca0003f66270 */
[C---:B------:R-:W-:Y:S01]  /*10d20*/  HMMA.16816.F32 R16, R12.reuse, R24, R176 ;  /* 0x000000180c10723c */ /* 0x040fe200000018b0 */
[----:B------:R-:W-:Y:S01]  /*10d30*/  IADD3 R2, R0, 0x91, RZ ;  /* 0x0000009100027810 */ /* 0x000fe20007ffe0ff */
[----:B------:R2:W3:Y:S03]  /*10d40*/  MUFU.TANH R34, R6 ;  /* 0x0000000600227308 */ /* 0x0004e60000002400 */
[CC--:B------:R-:W-:Y:S01]  /*10d50*/  ISETP.GE.AND P5, PT, R2.reuse, R5.reuse, PT ;  /* 0x000000050200720c */ /* 0x0c0fe20003fa6270 */
[----:B------:R-:W-:Y:S01]  /*10d60*/  HMMA.16816.F32 R12, R12, R26, R128 ;  /* 0x0000001a0c0c723c */ /* 0x000fe20000001880 */
[----:B------:R-:W-:Y:S01]  /*10d70*/  ISETP.GE.AND P2, PT, R2, R4, PT ;  /* 0x000000040200720c */ /* 0x000fe20003f46270 */
[----:B------:R-:W-:Y:S01]  /*10d80*/  VIADD R2, R0, 0x99 ;  /* 0x0000009900027836 */ /* 0x000fe20000000000 */
[----:B------:R-:W-:Y:S02]  /*10d90*/  FSEL R175, R104, -INF , !P3 ;  /* 0xff80000068af7808 */ /* 0x000fe40005800000 */
[----:B------:R-:W-:Y:S01]  /*10da0*/  FSEL R169, R101, -INF , !P5 ;  /* 0xff80000065a97808 */ /* 0x000fe20006800000 */
[----:B------:R-:W-:Y:S01]  /*10db0*/  HMMA.16816.F32 R44, R8, R42, R20 ;  /* 0x0000002a082c723c */ /* 0x000fe20000001814 */
[----:B------:R-:W-:-:S02]  /*10dc0*/  ISETP.GE.AND P3, PT, R2, R5, PT ;  /* 0x000000050200720c */ /* 0x000fc40003f66270 */
[----:B------:R-:W-:Y:S01]  /*10dd0*/  ISETP.GE.AND P5, PT, R2, R4, PT ;  /* 0x000000040200720c */ /* 0x000fe20003fa6270 */
[----:B--2---:R-:W-:Y:S01]  /*10de0*/  FMUL.FTZ R6, R61, UR4 ;  /* 0x000000043d067c20 */ /* 0x004fe20008410000 */
[----:B------:R-:W-:-:S03]  /*10df0*/  VIADD R2, R0, 0xa1 ;  /* 0x000000a100027836 */ /* 0x000fc60000000000 */
[----:B------:R2:W3:Y:S01]  /*10e00*/  MUFU.TANH R33, R6 ;  /* 0x0000000600217308 */ /* 0x0004e20000002400 */
[----:B------:R-:W-:Y:S02]  /*10e10*/  FSEL R179, R99, -INF , !P2 ;  /* 0xff80000063b37808 */ /* 0x000fe40005000000 */
[----:B------:R-:W-:Y:S02]  /*10e20*/  FSEL R172, R97, -INF , !P3 ;  /* 0xff80000061ac7808 */ /* 0x000fe40005800000 */
[C---:B------:R-:W-:Y:S02]  /*10e30*/  ISETP.GE.AND P2, PT, R2.reuse, R5, PT ;  /* 0x000000050200720c */ /* 0x040fe40003f46270 */
[----:B------:R-:W-:Y:S01]  /*10e40*/  ISETP.GE.AND P3, PT, R2, R4, PT ;  /* 0x000000040200720c */ /* 0x000fe20003f66270 */
[----:B------:R-:W-:Y:S01]  /*10e50*/  VIADD R2, R0, 0xa9 ;  /* 0x000000a900027836 */ /* 0x000fe20000000000 */
[----:B------:R-:W-:Y:S01]  /*10e60*/  HMMA.16816.F32 R40, R8, R28, R16 ;  /* 0x0000001c0828723c */ /* 0x000fe20000001810 */
[----:B--2---:R-:W-:-:S04]  /*10e70*/  FMUL.FTZ R6, R63, UR4 ;  /* 0x000000043f067c20 */ /* 0x004fc80008410000 */
[----:B------:R2:W3:Y:S01]  /*10e80*/  MUFU.TANH R32, R6 ;  /* 0x0000000600207308 */ /* 0x0004e20000002400 */
[----:B------:R-:W-:Y:S02]  /*10e90*/  FSEL R194, R89, -INF , !P5 ;  /* 0xff80000059c27808 */ /* 0x000fe40006800000 */
[C---:B------:R-:W-:Y:S02]  /*10ea0*/  ISETP.GE.AND P5, PT, R2.reuse, R5, PT ;  /* 0x000000050200720c */ /* 0x040fe40003fa6270 */
[----:B------:R-:W-:Y:S02]  /*10eb0*/  FSEL R173, R7, -INF , !P2 ;  /* 0xff80000007ad7808 */ /* 0x000fe40005000000 */
[----:B------:R-:W-:Y:S02]  /*10ec0*/  ISETP.GE.AND P2, PT, R2, R4, PT ;  /* 0x000000040200720c */ /* 0x000fe40003f46270 */
[----:B------:R-:W-:Y:S01]  /*10ed0*/  MOV R87, R196 ;  /* 0x000000c400577202 */ /* 0x000fe20000000f00 */
[----:B--2---:R-:W-:-:S04]  /*10ee0*/  FMUL.FTZ R6, R53, UR4 ;  /* 0x0000000435067c20 */ /* 0x004fc80008410000 */
[----:B------:R2:W3:Y:S01]  /*10ef0*/  MUFU.TANH R22, R6 ;  /* 0x0000000600167308 */ /* 0x0004e20000002400 */
[----:B------:R-:W-:Y:S01]  /*10f00*/  IADD3 R2, R0, 0xb9, RZ ;  /* 0x000000b900027810 */ /* 0x000fe20007ffe0ff */
[----:B------:R-:W-:Y:S01]  /*10f10*/  FMUL.FTZ R7, R55, UR4 ;  /* 0x0000000437077c20 */ /* 0x000fe20008410000 */
[----:B------:R-:W-:Y:S02]  /*10f20*/  FSEL R196, R81, -INF , !P3 ;  /* 0xff80000051c47808 */ /* 0x000fe40005800000 */
[----:B------:R-:W-:Y:S01]  /*10f30*/  FSEL R177, R77, -INF , !P5 ;  /* 0xff8000004db17808 */ /* 0x000fe20006800000 */
[----:B------:R-:W-:Y:S01]  /*10f40*/  HMMA.16816.F32 R24, R8, R30, R12 ;  /* 0x0000001e0818723c */ /* 0x000fe2000000180c */
[----:B------:R-:W-:Y:S01]  /*10f50*/  FSEL R199, R71, -INF , !P2 ;  /* 0xff80000047c77808 */ /* 0x000fe20005000000 */
[----:B------:R-:W-:Y:S01]  /*10f60*/  IMAD.MOV.U32 R93, RZ, RZ, R246 ;  /* 0x000000ffff5d7224 */ /* 0x000fe200078e00f6 */
[----:B------:R-:W-:Y:S01]  /*10f70*/  ISETP.GE.AND P2, PT, R2, R5, PT ;  /* 0x000000050200720c */ /* 0x000fe20003f46270 */
[----:B--2---:R-:W-:Y:S01]  /*10f80*/  VIADD R6, R0, 0xb1 ;  /* 0x000000b100067836 */ /* 0x004fe20000000000 */
[----:B------:R2:W2:Y:S01]  /*10f90*/  MUFU.TANH R21, R7 ;  /* 0x0000000700157308 */ /* 0x0004a20000002400 */
[----:B------:R-:W-:-:S03]  /*10fa0*/  IMAD.MOV.U32 R246, RZ, RZ, R193 ;  /* 0x000000fffff67224 */ /* 0x000fc600078e00c1 */
[CC--:B------:R-:W-:Y:S02]  /*10fb0*/  ISETP.GE.AND P3, PT, R6.reuse, R5.reuse, PT ;  /* 0x000000050600720c */ /* 0x0c0fe40003f66270 */
[-C--:B------:R-:W-:Y:S01]  /*10fc0*/  ISETP.GE.AND P5, PT, R6, R4.reuse, PT ;  /* 0x000000040600720c */ /* 0x080fe20003fa6270 */
[----:B------:R-:W-:Y:S01]  /*10fd0*/  VIADD R6, R0, 0xc1 ;  /* 0x000000c100067836 */ /* 0x000fe20000000000 */
[----:B-1----:R-:W-:Y:S01]  /*10fe0*/  FSEL R193, R70, -INF , !P3 ;  /* 0xff80000046c17808 */ /* 0x002fe20005800000 */
[----:B------:R-:W-:Y:S01]  /*10ff0*/  IMAD.MOV.U32 R125, RZ, RZ, R244 ;  /* 0x000000ffff7d7224 */ /* 0x000fe200078e00f4 */
[-C--:B------:R-:W-:Y:S01]  /*11000*/  ISETP.GE.AND P3, PT, R2, R4.reuse, PT ;  /* 0x000000040200720c */ /* 0x080fe20003f66270 */
[----:B------:R-:W-:Y:S01]  /*11010*/  IMAD.MOV.U32 R101, RZ, RZ, R202 ;  /* 0x000000ffff657224 */ /* 0x000fe200078e00ca */
[----:B----4-:R-:W-:Y:S01]  /*11020*/  FSEL R202, R69, -INF , !P5 ;  /* 0xff80000045ca7808 */ /* 0x010fe20006800000 */
[----:B------:R-:W-:Y:S01]  /*11030*/  IMAD.MOV.U32 R244, RZ, RZ, R198 ;  /* 0x000000fffff47224 */ /* 0x000fe200078e00c6 */
[----:B------:R-:W-:Y:S01]  /*11040*/  ISETP.GE.AND P5, PT, R6, R5, PT ;  /* 0x000000050600720c */ /* 0x000fe20003fa6270 */
[----:B------:R-:W-:Y:S01]  /*11050*/  VIADD R2, R0, 0xc9 ;  /* 0x000000c900027836 */ /* 0x000fe20000000000 */
[----:B---3--:R-:W-:Y:S01]  /*11060*/  FSEL R198, R66, -INF , !P2 ;  /* 0xff80000042c67808 */ /* 0x008fe20005000000 */
[----:B--2---:R-:W-:Y:S01]  /*11070*/  FMUL.FTZ R7, R49, UR4 ;  /* 0x0000000431077c20 */ /* 0x004fe20008410000 */
[----:B------:R-:W-:Y:S01]  /*11080*/  ISETP.GE.AND P2, PT, R6, R4, PT ;  /* 0x000000040600720c */ /* 0x000fe20003f46270 */
[----:B------:R-:W-:Y:S01]  /*11090*/  FMUL.FTZ R6, R45, UR4 ;  /* 0x000000042d067c20 */ /* 0x000fe20008410000 */
[----:B------:R-:W-:Y:S01]  /*110a0*/  IMAD.MOV.U32 R85, RZ, RZ, R201 ;  /* 0x000000ffff557224 */ /* 0x000fe200078e00c9 */
[----:B------:R1:W2:Y:S01]  /*110b0*/  MUFU.TANH R20, R7 ;  /* 0x0000000700147308 */ /* 0x0002a20000002400 */
[----:B------:R-:W-:-:S02]  /*110c0*/  FSEL R204, R65, -INF , !P3 ;  /* 0xff80000041cc7808 */ /* 0x000fc40005800000 */
[----:B------:R-:W-:Y:S02]  /*110d0*/  FSEL R201, R57, -INF , !P5 ;  /* 0xff80000039c97808 */ /* 0x000fe40006800000 */
[C---:B------:R-:W-:Y:S02]  /*110e0*/  ISETP.GE.AND P3, PT, R2.reuse, R5, PT ;  /* 0x000000050200720c */ /* 0x040fe40003f66270 */
[----:B------:R-:W-:Y:S01]  /*110f0*/  ISETP.GE.AND P5, PT, R2, R4, PT ;  /* 0x000000040200720c */ /* 0x000fe20003fa6270 */
[----:B------:R3:W-:Y:S01]  /*11100*/  MUFU.TANH R16, R6 ;  /* 0x0000000600107308 */ /* 0x0007e20000002400 */
[----:B------:R-:W-:Y:S01]  /*11110*/  VIADD R2, R0, 0xd1 ;  /* 0x000000d100027836 */ /* 0x000fe20000000000 */
[----:B------:R-:W-:Y:S01]  /*11120*/  MOV R127, R205 ;  /* 0x000000cd007f7202 */ /* 0x000fe20000000f00 */
[----:B------:R-:W-:Y:S02]  /*11130*/  IMAD.MOV.U32 R63, RZ, RZ, R207 ;  /* 0x000000ffff3f7224 */ /* 0x000fe400078e00cf */
[----:B-1----:R-:W-:Y:S01]  /*11140*/  FMUL.FTZ R7, R51, UR4 ;  /* 0x0000000433077c20 */ /* 0x002fe20008410000 */
[----:B------:R-:W-:-:S03]  /*11150*/  FSEL R207, R59, -INF , !P2 ;  /* 0xff8000003bcf7808 */ /* 0x000fc60005000000 */
[----:B------:R1:W4:Y:S01]  /*11160*/  MUFU.TANH R17, R7 ;  /* 0x0000000700117308 */ /* 0x0003220000002400 */
[----:B------:R-:W-:Y:S01]  /*11170*/  FSEL R205, R37, -INF , !P3 ;  /* 0xff80000025cd7808 */ /* 0x000fe20005800000 */
[----:B---3--:R-:W-:Y:S01]  /*11180*/  FMUL.FTZ R6, R47, UR4 ;  /* 0x000000042f067c20 */ /* 0x008fe20008410000 */
[C---:B------:R-:W-:Y:S02]  /*11190*/  ISETP.GE.AND P2, PT, R2.reuse, R5, PT ;  /* 0x000000050200720c */ /* 0x040fe40003f46270 */
[----:B------:R-:W-:-:S03]  /*111a0*/  ISETP.GE.AND P3, PT, R2, R4, PT ;  /* 0x000000040200720c */ /* 0x000fc60003f66270 */
[----:B------:R3:W4:Y:S01]  /*111b0*/  MUFU.TANH R10, R6 ;  /* 0x00000006000a7308 */ /* 0x0007220000002400 */
[----:B------:R-:W-:Y:S01]  /*111c0*/  VIADD R2, R0, 0xe1 ;  /* 0x000000e100027836 */ /* 0x000fe20000000000 */
[----:B------:R-:W-:Y:S01]  /*111d0*/  MOV R104, R215 ;  /* 0x000000d700687202 */ /* 0x000fe20000000f00 */
[----:B------:R-:W-:Y:S02]  /*111e0*/  IMAD.MOV.U32 R126, RZ, RZ, R209 ;  /* 0x000000ffff7e7224 */ /* 0x000fe400078e00d1 */
[----:B-1----:R-:W-:Y:S01]  /*111f0*/  FMUL.FTZ R7, R41, UR4 ;  /* 0x0000000429077c20 */ /* 0x002fe20008410000 */
[----:B------:R-:W-:-:S03]  /*11200*/  FSEL R209, R34, -INF , !P5 ;  /* 0xff80000022d17808 */ /* 0x000fc60006800000 */
[----:B------:R1:W4:Y:S01]  /*11210*/  MUFU.TANH R9, R7 ;  /* 0x0000000700097308 */ /* 0x0003220000002400 */
[----:B------:R-:W-:Y:S02]  /*11220*/  FSEL R211, R33, -INF , !P2 ;  /* 0xff80000021d37808 */ /* 0x000fe40005000000 */
[----:B---3--:R-:W-:Y:S02]  /*11230*/  IADD3 R6, R0, 0xd9, RZ ;  /* 0x000000d900067810 */ /* 0x008fe40007ffe0ff */
[----:B------:R-:W-:Y:S02]  /*11240*/  FSEL R215, R32, -INF , !P3 ;  /* 0xff80000020d77808 */ /* 0x000fe40005800000 */
[CC--:B------:R-:W-:Y:S02]  /*11250*/  ISETP.GE.AND P5, PT, R6.reuse, R5.reuse, PT ;  /* 0x000000050600720c */ /* 0x0c0fe40003fa6270 */
[----:B------:R-:W-:Y:S01]  /*11260*/  ISETP.GE.AND P2, PT, R6, R4, PT ;  /* 0x000000040600720c */ /* 0x000fe20003f46270 */
[----:B------:R-:W-:Y:S01]  /*11270*/  VIADD R6, R0, 0xe9 ;  /* 0x000000e900067836 */ /* 0x000fe20000000000 */
[----:B------:R-:W-:Y:S01]  /*11280*/  ISETP.GE.AND P3, PT, R2, R5, PT ;  /* 0x000000050200720c */ /* 0x000fe20003f66270 */
[----:B-1----:R-:W-:Y:S01]  /*11290*/  FMUL.FTZ R7, R43, UR4 ;  /* 0x000000042b077c20 */ /* 0x002fe20008410000 */
[----:B------:R-:W-:-:S03]  /*112a0*/  MOV R95, R245 ;  /* 0x000000f5005f7202 */ /* 0x000fc60000000f00 */
[----:B------:R1:W3:Y:S01]  /*112b0*/  MUFU.TANH R8, R7 ;  /* 0x0000000700087308 */ /* 0x0002e20000002400 */
[----:B------:R-:W-:Y:S02]  /*112c0*/  FSEL R213, R22, -INF , !P5 ;  /* 0xff80000016d57808 */ /* 0x000fe40006800000 */
[----:B------:R-:W-:Y:S02]  /*112d0*/  FSEL R245, R21, -INF , !P2 ;  /* 0xff80000015f57808 */ /* 0x000fe40005000000 */
[----:B--2---:R-:W-:Y:S02]  /*112e0*/  FSEL R248, R20, -INF , !P3 ;  /* 0xff80000014f87808 */ /* 0x004fe40005800000 */
[-C--:B------:R-:W-:Y:S01]  /*112f0*/  ISETP.GE.AND P5, PT, R2, R4.reuse, PT ;  /* 0x000000040200720c */ /* 0x080fe20003fa6270 */
[----:B------:R-:W-:Y:S01]  /*11300*/  VIADD R2, R0, 0xf1 ;  /* 0x000000f100027836 */ /* 0x000fe20000000000 */
[C---:B------:R-:W-:Y:S02]  /*11310*/  ISETP.GE.AND P2, PT, R6.reuse, R5, PT ;  /* 0x000000050600720c */ /* 0x040fe40003f46270 */
[----:B------:R-:W-:Y:S01]  /*11320*/  ISETP.GE.AND P3, PT, R6, R4, PT ;  /* 0x000000040600720c */ /* 0x000fe20003f66270 */
[----:B-1----:R-:W-:Y:S01]  /*11330*/  FMUL.FTZ R7, R25, UR4 ;  /* 0x0000000419077c20 */ /* 0x002fe20008410000 */
[----:B------:R-:W-:-:S03]  /*11340*/  IMAD.MOV.U32 R35, RZ, RZ, R250 ;  /* 0x000000ffff237224 */ /* 0x000fc600078e00fa */
[----:B------:R1:W2:Y:S01]  /*11350*/  MUFU.TANH R6, R7 ;  /* 0x0000000700067308 */ /* 0x0002a20000002400 */
[----:B------:R-:W-:Y:S01]  /*11360*/  IMAD.MOV.U32 R124, RZ, RZ, R249 ;  /* 0x000000ffff7c7224 */ /* 0x000fe200078e00f9 */
[----:B----4-:R-:W-:Y:S01]  /*11370*/  FSEL R250, R17, -INF , !P5 ;  /* 0xff80000011fa7808 */ /* 0x010fe20006800000 */
[----:B------:R-:W-:Y:S01]  /*11380*/  IMAD.MOV.U32 R61, RZ, RZ, R251 ;  /* 0x000000ffff3d7224 */ /* 0x000fe200078e00fb */
[-C--:B------:R-:W-:Y:S02]  /*11390*/  ISETP.GE.AND P5, PT, R2, R5.reuse, PT ;  /* 0x000000050200720c */ /* 0x080fe40003fa6270 */
[----:B------:R-:W-:Y:S02]  /*113a0*/  FSEL R249, R16, -INF , !P2 ;  /* 0xff80000010f97808 */ /* 0x000fe40005000000 */
[----:B------:R-:W-:Y:S01]  /*113b0*/  ISETP.GE.AND P2, PT, R2, R4, PT ;  /* 0x000000040200720c */ /* 0x000fe20003f46270 */
[----:B------:R-:W-:Y:S01]  /*113c0*/  FMUL.FTZ R2, R96, UR4 ;  /* 0x0000000460027c20 */ /* 0x000fe20008410000 */
[----:B------:R-:W-:Y:S01]  /*113d0*/  VIADD R37, R0, 0xf9 ;  /* 0x000000f900257836 */ /* 0x000fe20000000000 */
[----:B------:R-:W-:Y:S01]  /*113e0*/  FSEL R251, R10, -INF , !P3 ;  /* 0xff8000000afb7808 */ /* 0x000fe20005800000 */
[----:B------:R-:W-:Y:S01]  /*113f0*/  IMAD.MOV.U32 R178, RZ, RZ, R63 ;  /* 0x000000ffffb27224 */ /* 0x000fe200078e003f */
[----:B------:R-:W-:Y:S01]  /*11400*/  FSEL R252, R9, -INF , !P5 ;  /* 0xff80000009fc7808 */ /* 0x000fe20006800000 */
[----:B------:R-:W-:Y:S01]  /*11410*/  IMAD.MOV.U32 R63, RZ, RZ, R104 ;  /* 0x000000ffff3f7224 */ /* 0x000fe200078e0068 */
[----:B-1----:R-:W-:Y:S01]  /*11420*/  MOV R7, UR6 ;  /* 0x0000000600077c02 */ /* 0x002fe20008000f00 */
[----:B------:R1:W4:Y:S01]  /*11430*/  MUFU.TANH R81, R2 ;  /* 0x0000000200517308 */ /* 0x0003220000002400 */
[----:B------:R-:W-:-:S02]  /*11440*/  ISETP.GE.AND P3, PT, R0, R5, PT ;  /* 0x000000050000720c */ /* 0x000fc40003f66270 */
[----:B------:R-:W-:Y:S02]  /*11450*/  ISETP.GE.AND P5, PT, R0, R4, PT ;  /* 0x000000040000720c */ /* 0x000fe40003fa6270 */
[----:B------:R-:W-:Y:S02]  /*11460*/  LOP3.LUT R0, R7, 0x10, R64, 0xfe, !PT ;  /* 0x0000001007007812 */ /* 0x000fe400078efe40 */
[----:B------:R-:W-:Y:S01]  /*11470*/  MOV R104, R61 ;  /* 0x0000003d00687202 */ /* 0x000fe20000000f00 */
[----:B------:R-:W-:Y:S01]  /*11480*/  IMAD.MOV.U32 R61, RZ, RZ, R35 ;  /* 0x000000ffff3d7224 */ /* 0x000fe200078e0023 */
[----:B---3--:R-:W-:Y:S01]  /*11490*/  FSEL R7, R8, -INF , !P2 ;  /* 0xff80000008077808 */ /* 0x008fe20005000000 */
[----:B------:R-:W-:Y:S01]  /*114a0*/  IMAD.MOV.U32 R35, RZ, RZ, R75 ;  /* 0x000000ffff237224 */ /* 0x000fe200078e004b */
[----:B------:R-:W-:Y:S01]  /*114b0*/  ISETP.GE.AND P2, PT, R37, R5, PT ;  /* 0x000000052500720c */ /* 0x000fe20003f46270 */
[----:B------:R-:W-:Y:S01]  /*114c0*/  IMAD.MOV.U32 R75, RZ, RZ, R73 ;  /* 0x000000ffff4b7224 */ /* 0x000fe200078e0049 */
[----:B------:R-:W-:Y:S01]  /*114d0*/  MOV R73, R79 ;  /* 0x0000004f00497202 */ /* 0x000fe20000000f00 */
[----:B-1----:R-:W-:Y:S01]  /*114e0*/  FMUL.FTZ R2, R98, UR4 ;  /* 0x0000000462027c20 */ /* 0x002fe20008410000 */
[----:B------:R-:W-:-:S03]  /*114f0*/  FSEL R83, R83, -INF , !P3 ;  /* 0xff80000053537808 */ /* 0x000fc60005800000 */
[----:B------:R2:W1:Y:S01]  /*11500*/  MUFU.TANH R79, R2 ;  /* 0x00000002004f7308 */ /* 0x0004620000002400 */
[----:B------:R-:W-:Y:S01]  /*11510*/  ISETP.GE.AND P3, PT, R0, R5, PT ;  /* 0x000000050000720c */ /* 0x000fe20003f66270 */
[----:B------:R-:W-:Y:S01]  /*11520*/  STL [R1+0x4], R7 ;  /* 0x0000040701007387 */ /* 0x000fe20000100800 */
[----:B------:R-:W-:Y:S01]  /*11530*/  IMAD.U32 R15, RZ, RZ, UR6 ;  /* 0x00000006ff0f7e24 */ /* 0x000fe2000f8e00ff */
[----:B------:R-:W-:Y:S01]  /*11540*/  MOV R89, R61 ;  /* 0x0000003d00597202 */ /* 0x000fe20000000f00 */
[----:B------:R-:W-:Y:S02]  /*11550*/  IMAD.U32 R47, RZ, RZ, UR6 ;  /* 0x00000006ff2f7e24 */ /* 0x000fe4000f8e00ff */
[----:B------:R-:W-:Y:S01]  /*11560*/  FMUL.FTZ R61, R56, UR4 ;  /* 0x00000004383d7c20 */ /* 0x000fe20008410000 */
[----:B------:R-:W-:Y:S01]  /*11570*/  IMAD.MOV.U32 R176, RZ, RZ, R104 ;  /* 0x000000ffffb07224 */ /* 0x000fe200078e0068 */
[----:B--2---:R-:W-:Y:S02]  /*11580*/  FSEL R2, R6, -INF , !P2 ;  /* 0xff80000006027808 */ /* 0x004fe40005000000 */
[----:B------:R-:W-:Y:S01]  /*11590*/  ISETP.GE.AND P2, PT, R0, R4, PT ;  /* 0x000000040000720c */ /* 0x000fe20003f46270 */
[----:B------:R-:W-:-:S02]  /*115a0*/  FMUL.FTZ R0, R100, UR4 ;  /* 0x0000000464007c20 */ /* 0x000fc40008410000 */
[----:B------:R2:W-:Y:S02]  /*115b0*/  STL [R1], R2 ;  /* 0x0000000201007387 */ /* 0x0005e40000100800 */
[----:B------:R3:W1:Y:S01]  /*115c0*/  MUFU.TANH R77, R0 ;  /* 0x00000000004d7308 */ /* 0x0006620000002400 */
[----:B------:R-:W-:Y:S01]  /*115d0*/  IMAD.MOV.U32 R99, RZ, RZ, R75 ;  /* 0x000000ffff637224 */ /* 0x000fe200078e004b */
[----:B------:R-:W-:Y:S01]  /*115e0*/  MOV R12, UR6 ;  /* 0x00000006000c7c02 */ /* 0x000fe20008000f00 */
[----:B------:R-:W-:Y:S02]  /*115f0*/  IMAD.MOV.U32 R131, RZ, RZ, R73 ;  /* 0x000000ffff837224 */ /* 0x000fe400078e0049 */
[----:B------:R-:W-:Y:S01]  /*11600*/  IMAD.U32 R6, RZ, RZ, UR6 ;  /* 0x00000006ff067e24 */ /* 0x000fe2000f8e00ff */
[----:B------:R-:W-:Y:S01]  /*11610*/  MOV R53, UR6 ;  /* 0x0000000600357c02 */ /* 0x000fe20008000f00 */
[----:B------:R-:W-:Y:S02]  /*11620*/  IMAD.MOV.U32 R104, RZ, RZ, R35 ;  /* 0x000000ffff687224 */ /* 0x000fe400078e0023 */
[----:B------:R-:W-:-:S02]  /*11630*/  IMAD.U32 R10, RZ, RZ, UR6 ;  /* 0x00000006ff0a7e24 */ /* 0x000fc4000f8e00ff */
[----:B------:R-:W-:Y:S01]  /*11640*/  IMAD.U32 R13, RZ, RZ, UR6 ;  /* 0x00000006ff0d7e24 */ /* 0x000fe2000f8e00ff */
[--C-:B------:R-:W-:Y:S01]  /*11650*/  LOP3.LUT R28, R15, 0x50, R64.reuse, 0xfe, !PT ;  /* 0x000000500f1c7812 */ /* 0x100fe200078efe40 */
[----:B------:R-:W-:Y:S01]  /*11660*/  IMAD.U32 R17, RZ, RZ, UR6 ;  /* 0x00000006ff117e24 */ /* 0x000fe2000f8e00ff */
[----:B---3--:R-:W-:Y:S01]  /*11670*/  MOV R0, UR6 ;  /* 0x0000000600007c02 */ /* 0x008fe20008000f00 */
[----:B------:R-:W-:Y:S02]  /*11680*/  IMAD.U32 R51, RZ, RZ, UR6 ;  /* 0x00000006ff337e24 */ /* 0x000fe4000f8e00ff */
[----:B--2---:R-:W-:Y:S01]  /*11690*/  FMUL.FTZ R2, R102, UR4 ;  /* 0x0000000466027c20 */ /* 0x004fe20008410000 */
[----:B------:R-:W-:Y:S01]  /*116a0*/  IMAD.U32 R56, RZ, RZ, UR6 ;  /* 0x00000006ff387e24 */ /* 0x000fe2000f8e00ff */
[----:B------:R-:W-:Y:S02]  /*116b0*/  LOP3.LUT R35, R0, 0x18, R64, 0xfe, !PT ;  /* 0x0000001800237812 */ /* 0x000fe400078efe40 */
[----:B------:R2:W3:Y:S01]  /*116c0*/  MUFU.TANH R75, R2 ;  /* 0x00000002004b7308 */ /* 0x0004e20000002400 */
[----:B------:R-:W-:-:S02]  /*116d0*/  IMAD.MOV.U32 R97, RZ, RZ, R178 ;  /* 0x000000ffff617224 */ /* 0x000fc400078e00b2 */
[----:B------:R-:W-:Y:S01]  /*116e0*/  FMUL.FTZ R9, R88, UR4 ;  /* 0x0000000458097c20 */ /* 0x000fe20008410000 */
[----:B------:R-:W-:Y:S02]  /*116f0*/  IMAD.U32 R14, RZ, RZ, UR6 ;  /* 0x00000006ff0e7e24 */ /* 0x000fe4000f8e00ff */
[----:B------:R-:W-:Y:S01]  /*11700*/  FMUL.FTZ R8, R90, UR4 ;  /* 0x000000045a087c20 */ /* 0x000fe20008410000 */
[----:B------:R-:W-:Y:S01]  /*11710*/  IMAD.U32 R45, RZ, RZ, UR6 ;  /* 0x00000006ff2d7e24 */ /* 0x000fe2000f8e00ff */
[--C-:B------:R-:W-:Y:S01]  /*11720*/  LOP3.LUT R15, R47, 0xa0, R64.reuse, 0xfe, !PT ;  /* 0x000000a02f0f7812 */ /* 0x100fe200078efe40 */
[----:B------:R-:W-:Y:S02]  /*11730*/  IMAD.U32 R49, RZ, RZ, UR6 ;  /* 0x00000006ff317e24 */ /* 0x000fe4000f8e00ff */
[----:B------:R-:W-:Y:S01]  /*11740*/  FMUL.FTZ R7, R80, UR4 ;  /* 0x0000000450077c20 */ /* 0x000fe20008410000 */
[----:B------:R-:W-:Y:S01]  /*11750*/  IMAD.MOV.U32 R178, RZ, RZ, R63 ;  /* 0x000000ffffb27224 */ /* 0x000fe200078e003f */
[--C-:B------:R-:W-:Y:S01]  /*11760*/  LOP3.LUT R34, R6, 0x20, R64.reuse, 0xfe, !PT ;  /* 0x0000002006227812 */ /* 0x100fe200078efe40 */
[----:B------:R-:W-:Y:S01]  /*11770*/  IMAD.U32 R63, RZ, RZ, UR6 ;  /* 0x00000006ff3f7e24 */ /* 0x000fe2000f8e00ff */
[----:B------:R-:W-:-:S02]  /*11780*/  LOP3.LUT R31, R12, 0x38, R64, 0xfe, !PT ;  /* 0x000000380c1f7812 */ /* 0x000fc400078efe40 */
[----:B------:R-:W-:Y:S01]  /*11790*/  FSEL R47, R131, -INF , !P5 ;  /* 0xff800000832f7808 */ /* 0x000fe20006800000 */
[----:B--2---:R-:W-:Y:S01]  /*117a0*/  IMAD.U32 R2, RZ, RZ, UR6 ;  /* 0x00000006ff027e24 */ /* 0x004fe2000f8e00ff */
[--C-:B------:R-:W-:Y:S01]  /*117b0*/  LOP3.LUT R32, R10, 0x30, R64.reuse, 0xfe, !PT ;  /* 0x000000300a207812 */ /* 0x100fe200078efe40 */
[----:B------:R-:W-:Y:S01]  /*117c0*/  FMUL.FTZ R11, R82, UR4 ;  /* 0x00000004520b7c20 */ /* 0x000fe20008410000 */
[--C-:B------:R-:W-:Y:S01]  /*117d0*/  LOP3.LUT R30, R13, 0x40, R64.reuse, 0xfe, !PT ;  /* 0x000000400d1e7812 */ /* 0x100fe200078efe40 */
[----:B------:R-:W-:Y:S01]  /*117e0*/  IMAD.U32 R55, RZ, RZ, UR6 ;  /* 0x00000006ff377e24 */ /* 0x000fe2000f8e00ff */
[--C-:B------:R-:W-:Y:S02]  /*117f0*/  LOP3.LUT R12, R53, 0xb8, R64.reuse, 0xfe, !PT ;  /* 0x000000b8350c7812 */ /* 0x100fe400078efe40 */
[----:B------:R-:W-:Y:S01]  /*11800*/  ISETP.GE.AND P5, PT, R35, R5, PT ;  /* 0x000000052300720c */ /* 0x000fe20003fa6270 */
[----:B------:R2:W3:Y:S01]  /*11810*/  MUFU.TANH R73, R9 ;  /* 0x0000000900497308 */ /* 0x0004e20000002400 */
[----:B------:R-:W-:-:S02]  /*11820*/  LOP3.LUT R33, R2, 0x28, R64, 0xfe, !PT ;  /* 0x0000002802217812 */ /* 0x000fc400078efe40 */
[--C-:B------:R-:W-:Y:S02]  /*11830*/  LOP3.LUT R22, R17, 0x68, R64.reuse, 0xfe, !PT ;  /* 0x0000006811167812 */ /* 0x100fe400078efe40 */
[--C-:B------:R-:W-:Y:S02]  /*11840*/  LOP3.LUT R13, R51, 0xb0, R64.reuse, 0xfe, !PT ;  /* 0x000000b0330d7812 */ /* 0x100fe400078efe40 */
[--C-:B------:R-:W-:Y:S01]  /*11850*/  LOP3.LUT R10, R56, 0xc8, R64.reuse, 0xfe, !PT ;  /* 0x000000c8380a7812 */ /* 0x100fe200078efe40 */
[----:B------:R4:W3:Y:S01]  /*11860*/  MUFU.TANH R71, R8 ;  /* 0x0000000800477308 */ /* 0x0008e20000002400 */
[----:B------:R-:W-:Y:S02]  /*11870*/  FSEL R53, R89, -INF , !P6 ;  /* 0xff80000059357808 */ /* 0x000fe40007000000 */
[----:B------:R-:W-:Y:S02]  /*11880*/  MOV R16, UR6 ;  /* 0x0000000600107c02 */ /* 0x000fe40008000f00 */
[----:B------:R-:W-:-:S02]  /*11890*/  LOP3.LUT R29, R14, 0x48, R64, 0xfe, !PT ;  /* 0x000000480e1d7812 */ /* 0x000fc400078efe40 */
[--C-:B------:R-:W-:Y:S01]  /*118a0*/  LOP3.LUT R17, R45, 0x90, R64.reuse, 0xfe, !PT ;  /* 0x000000902d117812 */ /* 0x100fe200078efe40 */
[----:B------:R1:W3:Y:S01]  /*118b0*/  MUFU.TANH R70, R7 ;  /* 0x0000000700467308 */ /* 0x0002e20000002400 */
[----:B------:R-:W-:Y:S01]  /*118c0*/  ISETP.GE.AND P6, PT, R35, R4, PT ;  /* 0x000000042300720c */ /* 0x000fe20003fc6270 */
[----:B--2---:R-:W-:Y:S01]  /*118d0*/  IMAD.U32 R9, RZ, RZ, UR6 ;  /* 0x00000006ff097e24 */ /* 0x004fe2000f8e00ff */
[----:B------:R-:W-:Y:S02]  /*118e0*/  FSEL R56, R97, -INF , !P4 ;  /* 0xff80000061387808 */ /* 0x000fe40006000000 */
[----:B------:R-:W-:Y:S01]  /*118f0*/  FSEL R51, R99, -INF , !P3 ;  /* 0xff80000063337808 */ /* 0x000fe20005800000 */
[----:B------:R-:W-:Y:S01]  /*11900*/  FMUL.FTZ R65, R58, UR4 ;  /* 0x000000043a417c20 */ /* 0x000fe20008410000 */
[----:B------:R-:W-:Y:S01]  /*11910*/  LOP3.LUT R14, R49, 0xa8, R64, 0xfe, !PT ;  /* 0x000000a8310e7812 */ /* 0x000fe200078efe40 */
[----:B------:R2:W-:Y:S01]  /*11920*/  MUFU.TANH R45, R61 ;  /* 0x0000003d002d7308 */ /* 0x0005e20000002400 */
[----:B----4-:R-:W-:-:S02]  /*11930*/  MOV R8, UR6 ;  /* 0x0000000600087c02 */ /* 0x010fc40008000f00 */
[C---:B------:R-:W-:Y:S02]  /*11940*/  ISETP.GE.AND P4, PT, R34.reuse, R5, PT ;  /* 0x000000052200720c */ /* 0x040fe40003f86270 */
[-C--:B------:R-:W-:Y:S01]  /*11950*/  ISETP.GE.AND P3, PT, R34, R4.reuse, PT ;  /* 0x000000042200720c */ /* 0x080fe20003f66270 */
[----:B------:R-:W-:Y:S01]  /*11960*/  IMAD.U32 R58, RZ, RZ, UR6 ;  /* 0x00000006ff3a7e24 */ /* 0x000fe2000f8e00ff */
[----:B------:R-:W-:Y:S01]  /*11970*/  MOV R57, UR6 ;  /* 0x0000000600397c02 */ /* 0x000fe20008000f00 */
[----:B------:R4:W3:Y:S01]  /*11980*/  MUFU.TANH R69, R11 ;  /* 0x0000000b00457308 */ /* 0x0008e20000002400 */
[----:B-1----:R-:W-:Y:S01]  /*11990*/  IMAD.U32 R7, RZ, RZ, UR6 ;  /* 0x00000006ff077e24 */ /* 0x002fe2000f8e00ff */
[----:B------:R-:W-:Y:S01]  /*119a0*/  FSEL R49, R178, -INF , !P5 ;  /* 0xff800000b2317808 */ /* 0x000fe20006800000 */
[----:B------:R-:W-:Y:S01]  /*119b0*/  FMUL.FTZ R20, R76, UR4 ;  /* 0x000000044c147c20 */ /* 0x000fe20008410000 */
[----:B------:R-:W-:Y:S01]  /*119c0*/  LOP3.LUT R2, R63, 0xf0, R64, 0xfe, !PT ;  /* 0x000000f03f027812 */ /* 0x000fe200078efe40 */
[----:B------:R-:W-:Y:S01]  /*119d0*/  IMAD.U32 R59, RZ, RZ, UR6 ;  /* 0x00000006ff3b7e24 */ /* 0x000fe2000f8e00ff */
[----:B------:R-:W-:-:S02]  /*119e0*/  ISETP.GE.AND P5, PT, R33, R4, PT ;  /* 0x000000042100720c */ /* 0x000fc40003fa6270 */
[----:B--2---:R-:W-:Y:S02]  /*119f0*/  FSEL R61, R176, -INF , !P2 ;  /* 0xff800000b03d7808 */ /* 0x004fe40005000000 */
[----:B------:R-:W-:Y:S02]  /*11a00*/  ISETP.GE.AND P2, PT, R33, R5, PT ;  /* 0x000000052100720c */ /* 0x000fe40003f46270 */
[--C-:B------:R-:W-:Y:S02]  /*11a10*/  LOP3.LUT R25, R16, 0x58, R64.reuse, 0xfe, !PT ;  /* 0x0000005810197812 */ /* 0x100fe400078efe40 */
[----:B------:R-:W-:Y:S02]  /*11a20*/  FSEL R63, R101, -INF , !P6 ;  /* 0xff800000653f7808 */ /* 0x000fe40007000000 */
[--C-:B----4-:R-:W-:Y:S02]  /*11a30*/  LOP3.LUT R11, R55, 0xc0, R64.reuse, 0xfe, !PT ;  /* 0x000000c0370b7812 */ /* 0x110fe400078efe40 */
[----:B------:R-:W-:-:S02]  /*11a40*/  LOP3.LUT R16, R8, 0x98, R64, 0xfe, !PT ;  /* 0x0000009808107812 */ /* 0x000fc400078efe40 */
[----:B------:R-:W-:Y:S02]  /*11a50*/  ISETP.GE.AND P6, PT, R32, R5, PT ;  /* 0x000000052000720c */ /* 0x000fe40003fc6270 */
[----:B------:R-:W-:Y:S02]  /*11a60*/  FSEL R55, R104, -INF , !P4 ;  /* 0xff80000068377808 */ /* 0x000fe40006000000 */
[----:B------:R-:W-:Y:S02]  /*11a70*/  FSEL R76, R124, -INF , !P3 ;  /* 0xff8000007c4c7808 */ /* 0x000fe40005800000 */
[--C-:B------:R-:W-:Y:S02]  /*11a80*/  LOP3.LUT R23, R9, 0x60, R64.reuse, 0xfe, !PT ;  /* 0x0000006009177812 */ /* 0x100fe400078efe40 */
[----:B------:R-:W-:Y:S02]  /*11a90*/  LOP3.LUT R8, R57, 0xd8, R64, 0xfe, !PT ;  /* 0x000000d839087812 */ /* 0x000fe400078efe40 */
[----:B------:R-:W-:-:S02]  /*11aa0*/  ISETP.GE.AND P4, PT, R32, R4, PT ;  /* 0x000000042000720c */ /* 0x000fc40003f86270 */
[----:B------:R-:W-:Y:S02]  /*11ab0*/  ISETP.GE.AND P3, PT, R31, R5, PT ;  /* 0x000000051f00720c */ /* 0x000fe40003f66270 */
[--C-:B------:R-:W-:Y:S02]  /*11ac0*/  LOP3.LUT R9, R7, 0xd0, R64.reuse, 0xfe, !PT ;  /* 0x000000d007097812 */ /* 0x100fe400078efe40 */
[----:B------:R-:W-:Y:S02]  /*11ad0*/  FSEL R57, R125, -INF , !P2 ;  /* 0xff8000007d397808 */ /* 0x000fe40005000000 */
[----:B------:R-:W-:Y:S01]  /*11ae0*/  FSEL R80, R126, -INF , !P5 ;  /* 0xff8000007e507808 */ /* 0x000fe20006800000 */
[----:B------:R-:W-:Y:S01]  /*11af0*/  FMUL.FTZ R33, R84, UR4 ;  /* 0x0000000454217c20 */ /* 0x000fe20008410000 */
[----:B------:R-:W-:Y:S02]  /*11b00*/  LOP3.LUT R7, R58, 0xe0, R64, 0xfe, !PT ;  /* 0x000000e03a077812 */ /* 0x000fe400078efe40 */
[----:B------:R-:W-:-:S02]  /*11b10*/  ISETP.GE.AND P2, PT, R31, R4, PT ;  /* 0x000000041f00720c */ /* 0x000fc40003f46270 */
[CC--:B------:R-:W-:Y:S02]  /*11b20*/  ISETP.GE.AND P5, PT, R30.reuse, R5.reuse, PT ;  /* 0x000000051e00720c */ /* 0x0c0fe40003fa6270 */
[----:B------:R-:W-:Y:S02]  /*11b30*/  LOP3.LUT R6, R59, 0xe8, R64, 0xfe, !PT ;  /* 0x000000e83b067812 */ /* 0x000fe400078efe40 */
[----:B------:R-:W-:Y:S02]  /*11b40*/  FSEL R58, R127, -INF , !P6 ;  /* 0xff8000007f3a7808 */ /* 0x000fe40007000000 */
[----:B------:R-:W-:Y:S01]  /*11b50*/  ISETP.GE.AND P6, PT, R30, R4, PT ;  /* 0x000000041e00720c */ /* 0x000fe20003fc6270 */
[----:B------:R-:W-:Y:S01]  /*11b60*/  FMUL.FTZ R30, R72, UR4 ;  /* 0x00000004481e7c20 */ /* 0x000fe20008410000 */
[----:B------:R-:W-:Y:S02]  /*11b70*/  FSEL R84, R87, -INF , !P4 ;  /* 0xff80000057547808 */ /* 0x000fe40006000000 */
[----:B------:R-:W-:Y:S01]  /*11b80*/  FSEL R59, R85, -INF , !P3 ;  /* 0xff800000553b7808 */ /* 0x000fe20005800000 */
[----:B------:R-:W-:Y:S01]  /*11b90*/  IMAD.U32 R18, RZ, RZ, UR6 ;  /* 0x00000006ff127e24 */ /* 0x000fe2000f8e00ff */
[----:B------:R-:W-:-:S02]  /*11ba0*/  ISETP.GE.AND P4, PT, R29, R5, PT ;  /* 0x000000051d00720c */ /* 0x000fc40003f86270 */
[-C--:B------:R-:W-:Y:S01]  /*11bb0*/  ISETP.GE.AND P3, PT, R29, R4.reuse, PT ;  /* 0x000000041d00720c */ /* 0x080fe20003f66270 */
[----:B------:R-:W-:Y:S01]  /*11bc0*/  IMAD.U32 R41, RZ, RZ, UR6 ;  /* 0x00000006ff297e24 */ /* 0x000fe2000f8e00ff */
[----:B------:R-:W-:Y:S02]  /*11bd0*/  FSEL R85, R116, -INF , !P2 ;  /* 0xff80000074557808 */ /* 0x000fe40005000000 */
[----:B------:R-:W-:Y:S02]  /*11be0*/  FSEL R72, R117, -INF , !P5 ;  /* 0xff80000075487808 */ /* 0x000fe40006800000 */
[----:B------:R-:W-:Y:S02]  /*11bf0*/  MOV R19, UR6 ;  /* 0x0000000600137c02 */ /* 0x000fe40008000f00 */
[C---:B------:R-:W-:Y:S02]  /*11c00*/  ISETP.GE.AND P2, PT, R28.reuse, R5, PT ;  /* 0x000000051c00720c */ /* 0x040fe40003f46270 */
[----:B------:R-:W-:Y:S01]  /*11c10*/  ISETP.GE.AND P5, PT, R28, R4, PT ;  /* 0x000000041c00720c */ /* 0x000fe20003fa6270 */
[----:B------:R-:W-:Y:S01]  /*11c20*/  FMUL.FTZ R28, R74, UR4 ;  /* 0x000000044a1c7c20 */ /* 0x000fe20008410000 */
[----:B------:R-:W-:Y:S01]  /*11c30*/  FSEL R88, R118, -INF , !P6 ;  /* 0xff80000076587808 */ /* 0x000fe20007000000 */
[----:B------:R1:W2:Y:S01]  /*11c40*/  MUFU.TANH R66, R20 ;  /* 0x0000001400427308 */ /* 0x0002a20000002400 */
[----:B------:R-:W-:-:S02]  /*11c50*/  FSEL R74, R95, -INF , !P4 ;  /* 0xff8000005f4a7808 */ /* 0x000fc40006000000 */
[----:B------:R-:W-:Y:S01]  /*11c60*/  FSEL R89, R93, -INF , !P3 ;  /* 0xff8000005d597808 */ /* 0x000fe20005800000 */
[----:B------:R-:W-:Y:S01]  /*11c70*/  IMAD.U32 R43, RZ, RZ, UR6 ;  /* 0x00000006ff2b7e24 */ /* 0x000fe2000f8e00ff */
[CC--:B------:R-:W-:Y:S02]  /*11c80*/  ISETP.GE.AND P6, PT, R25.reuse, R5.reuse, PT ;  /* 0x000000051900720c */ /* 0x0c0fe40003fc6270 */
[----:B------:R-:W-:Y:S02]  /*11c90*/  ISETP.GE.AND P4, PT, R25, R4, PT ;  /* 0x000000041900720c */ /* 0x000fe40003f86270 */
[----:B------:R-:W-:Y:S02]  /*11ca0*/  ISETP.GE.AND P3, PT, R23, R5, PT ;  /* 0x000000051700720c */ /* 0x000fe40003f66270 */
[----:B------:R-:W-:Y:S01]  /*11cb0*/  LOP3.LUT R21, R18, 0x70, R64, 0xfe, !PT ;  /* 0x0000007012157812 */ /* 0x000fe200078efe40 */
[----:B------:R-:W-:Y:S01]  /*11cc0*/  FMUL.FTZ R31, R86, UR4 ;  /* 0x00000004561f7c20 */ /* 0x000fe20008410000 */
[----:B------:R-:W-:-:S02]  /*11cd0*/  FSEL R82, R242, -INF , !P2 ;  /* 0xff800000f2527808 */ /* 0x000fc40005000000 */
[--C-:B-1----:R-:W-:Y:S02]  /*11ce0*/  LOP3.LUT R20, R19, 0x78, R64.reuse, 0xfe, !PT ;  /* 0x0000007813147812 */ /* 0x102fe400078efe40 */
[----:B------:R-:W-:Y:S01]  /*11cf0*/  LOP3.LUT R19, R41, 0x80, R64, 0xfe, !PT ;  /* 0x0000008029137812 */ /* 0x000fe200078efe40 */
[----:B------:R-:W-:Y:S01]  /*11d00*/  FMUL.FTZ R41, R92, UR4 ;  /* 0x000000045c297c20 */ /* 0x000fe20008410000 */
[----:B------:R-:W-:Y:S02]  /*11d10*/  ISETP.GE.AND P2, PT, R23, R4, PT ;  /* 0x000000041700720c */ /* 0x000fe40003f46270 */
[----:B------:R-:W-:Y:S02]  /*11d20*/  FSEL R92, R243, -INF , !P5 ;  /* 0xff800000f35c7808 */ /* 0x000fe40006800000 */
[----:B------:R-:W-:Y:S02]  /*11d30*/  FSEL R86, R115, -INF , !P6 ;  /* 0xff80000073567808 */ /* 0x000fe40007000000 */
[----:B------:R-:W-:-:S02]  /*11d40*/  FSEL R93, R91, -INF , !P4 ;  /* 0xff8000005b5d7808 */ /* 0x000fc40006000000 */
[----:B------:R-:W-:Y:S01]  /*11d50*/  FSEL R87, R244, -INF , !P3 ;  /* 0xff800000f4577808 */ /* 0x000fe20005800000 */
[----:B------:R-:W-:Y:S01]  /*11d60*/  FMUL.FTZ R34, R94, UR4 ;  /* 0x000000045e227c20 */ /* 0x000fe20008410000 */
[CC--:B------:R-:W-:Y:S02]  /*11d70*/  ISETP.GE.AND P5, PT, R22.reuse, R5.reuse, PT ;  /* 0x000000051600720c */ /* 0x0c0fe40003fa6270 */
[-C--:B------:R-:W-:Y:S02]  /*11d80*/  ISETP.GE.AND P6, PT, R22, R4.reuse, PT ;  /* 0x000000041600720c */ /* 0x080fe40003fc6270 */
[C---:B------:R-:W-:Y:S02]  /*11d90*/  ISETP.GE.AND P4, PT, R21.reuse, R5, PT ;  /* 0x000000051500720c */ /* 0x040fe40003f86270 */
[----:B------:R-:W-:Y:S01]  /*11da0*/  ISETP.GE.AND P3, PT, R21, R4, PT ;  /* 0x000000041500720c */ /* 0x000fe20003f66270 */
[----:B------:R-:W1:Y:S01]  /*11db0*/  MUFU.TANH R78, R78 ;  /* 0x0000004e004e7308 */ /* 0x000e620000002400 */
[----:B------:R-:W-:-:S02]  /*11dc0*/  LOP3.LUT R18, R43, 0x88, R64, 0xfe, !PT ;  /* 0x000000882b127812 */ /* 0x000fc400078efe40 */
[----:B------:R-:W-:Y:S02]  /*11dd0*/  FSEL R96, R246, -INF , !P2 ;  /* 0xff800000f6607808 */ /* 0x000fe40005000000 */
[-C--:B------:R-:W-:Y:S02]  /*11de0*/  ISETP.GE.AND P2, PT, R20, R5.reuse, PT ;  /* 0x000000051400720c */ /* 0x080fe40003f46270 */
[----:B------:R-:W-:Y:S02]  /*11df0*/  FSEL R90, R247, -INF , !P5 ;  /* 0xff800000f75a7808 */ /* 0x000fe40006800000 */
[----:B------:R-:W-:Y:S02]  /*11e00*/  FSEL R97, R210, -INF , !P6 ;  /* 0xff800000d2617808 */ /* 0x000fe40007000000 */
[----:B------:R-:W-:Y:S02]  /*11e10*/  FSEL R91, R208, -INF , !P4 ;  /* 0xff800000d05b7808 */ /* 0x000fe40006000000 */
[----:B------:R-:W-:Y:S01]  /*11e20*/  FSEL R99, R206, -INF , !P3 ;  /* 0xff800000ce637808 */ /* 0x000fe20005800000 */
[----:B------:R-:W4:Y:S01]  /*11e30*/  MUFU.TANH R43, R65 ;  /* 0x00000041002b7308 */ /* 0x000f220000002400 */
[-C--:B------:R-:W-:Y:S01]  /*11e40*/  ISETP.GE.AND P5, PT, R20, R4.reuse, PT ;  /* 0x000000041400720c */ /* 0x080fe20003fa6270 */
[----:B------:R-:W-:Y:S01]  /*11e50*/  FMUL.FTZ R60, R60, UR4 ;  /* 0x000000043c3c7c20 */ /* 0x000fe20008410000 */
[CC--:B------:R-:W-:Y:S01]  /*11e60*/  ISETP.GE.AND P6, PT, R19.reuse, R5.reuse, PT ;  /* 0x000000051300720c */ /* 0x0c0fe20003fc6270 */
[----:B------:R-:W-:Y:S01]  /*11e70*/  FMUL.FTZ R22, R62, UR4 ;  /* 0x000000043e167c20 */ /* 0x000fe20008410000 */
[-C--:B------:R-:W-:Y:S01]  /*11e80*/  ISETP.GE.AND P4, PT, R19, R4.reuse, PT ;  /* 0x000000041300720c */ /* 0x080fe20003f86270 */
[----:B------:R-:W-:Y:S01]  /*11e90*/  FMUL.FTZ R52, R52, UR4 ;  /* 0x0000000434347c20 */ /* 0x000fe20008410000 */
[----:B------:R-:W-:Y:S01]  /*11ea0*/  ISETP.GE.AND P3, PT, R18, R5, PT ;  /* 0x000000051200720c */ /* 0x000fe20003f66270 */
[----:B------:R-:W4:Y:S01]  /*11eb0*/  MUFU.TANH R41, R41 ;  /* 0x0000002900297308 */ /* 0x000f220000002400 */
[----:B------:R-:W-:Y:S01]  /*11ec0*/  FSEL R94, R203, -INF , !P2 ;  /* 0xff800000cb5e7808 */ /* 0x000fe20005000000 */
[----:B------:R-:W-:Y:S01]  /*11ed0*/  FMUL.FTZ R54, R54, UR4 ;  /* 0x0000000436367c20 */ /* 0x000fe20008410000 */
[----:B------:R-:W-:-:S02]  /*11ee0*/  ISETP.GE.AND P2, PT, R18, R4, PT ;  /* 0x000000041200720c */ /* 0x000fc40003f46270 */
[----:B------:R-:W-:-:S03]  /*11ef0*/  FSEL R100, R200, -INF , !P5 ;  /* 0xff800000c8647808 */ /* 0x000fc60006800000 */
[----:B------:R-:W4:Y:S01]  /*11f00*/  MUFU.TANH R34, R34 ;  /* 0x0000002200227308 */ /* 0x000f220000002400 */
[----:B------:R-:W-:Y:S02]  /*11f10*/  FSEL R95, R197, -INF , !P6 ;  /* 0xff800000c55f7808 */ /* 0x000fe40007000000 */
[----:B------:R-:W-:Y:S02]  /*11f20*/  FSEL R104, R195, -INF , !P4 ;  /* 0xff800000c3687808 */ /* 0x000fe40006000000 */
[----:B------:R-:W-:-:S03]  /*11f30*/  FSEL R98, R81, -INF , !P3 ;  /* 0xff80000051627808 */ /* 0x000fc60005800000 */
[----:B------:R-:W4:Y:S01]  /*11f40*/  MUFU.TANH R33, R33 ;  /* 0x0000002100217308 */ /* 0x000f220000002400 */
[CC--:B------:R-:W-:Y:S02]  /*11f50*/  ISETP.GE.AND P5, PT, R17.reuse, R5.reuse, PT ;  /* 0x000000051100720c */ /* 0x0c0fe40003fa6270 */
[----:B------:R-:W-:Y:S02]  /*11f60*/  ISETP.GE.AND P6, PT, R17, R4, PT ;  /* 0x000000041100720c */ /* 0x000fe40003fc6270 */
[----:B------:R-:W-:-:S03]  /*11f70*/  ISETP.GE.AND P4, PT, R16, R5, PT ;  /* 0x000000051000720c */ /* 0x000fc60003f86270 */
[----:B------:R-:W4:Y:S01]  /*11f80*/  MUFU.TANH R31, R31 ;  /* 0x0000001f001f7308 */ /* 0x000f220000002400 */
[----:B------:R-:W-:Y:S02]  /*11f90*/  ISETP.GE.AND P3, PT, R16, R4, PT ;  /* 0x000000041000720c */ /* 0x000fe40003f66270 */
[----:B------:R-:W-:Y:S01]  /*11fa0*/  FSEL R115, R79, -INF , !P2 ;  /* 0xff8000004f737808 */ /* 0x000fe20005000000 */
[----:B------:R-:W-:Y:S01]  /*11fb0*/  FMUL.FTZ R40, R40, UR4 ;  /* 0x0000000428287c20 */ /* 0x000fe20008410000 */
[----:B------:R-:W-:-:S03]  /*11fc0*/  ISETP.GE.AND P2, PT, R15, R5, PT ;  /* 0x000000050f00720c */ /* 0x000fc60003f46270 */
[----:B------:R-:W4:Y:S01]  /*11fd0*/  MUFU.TANH R30, R30 ;  /* 0x0000001e001e7308 */ /* 0x000f220000002400 */
[----:B------:R-:W-:Y:S02]  /*11fe0*/  FSEL R101, R77, -INF , !P5 ;  /* 0xff8000004d657808 */ /* 0x000fe40006800000 */
[----:B---3--:R-:W-:Y:S02]  /*11ff0*/  FSEL R116, R75, -INF , !P6 ;  /* 0xff8000004b747808 */ /* 0x008fe40007000000 */
[----:B------:R-:W-:-:S03]  /*12000*/  FSEL R102, R73, -INF , !P4 ;  /* 0xff80000049667808 */ /* 0x000fc60006000000 */
[----:B------:R-:W3:Y:S01]  /*12010*/  MUFU.TANH R28, R28 ;  /* 0x0000001c001c7308 */ /* 0x000ee20000002400 */
[----:B------:R-:W-:Y:S02]  /*12020*/  FSEL R117, R71, -INF , !P3 ;  /* 0xff80000047757808 */ /* 0x000fe40005800000 */
[----:B------:R-:W-:Y:S02]  /*12030*/  ISETP.GE.AND P5, PT, R15, R4, PT ;  /* 0x000000040f00720c */ /* 0x000fe40003fa6270 */
[----:B------:R-:W-:-:S03]  /*12040*/  ISETP.GE.AND P6, PT, R14, R5, PT ;  /* 0x000000050e00720c */ /* 0x000fc60003fc6270 */
[----:B------:R-:W3:Y:S01]  /*12050*/  MUFU.TANH R60, R60 ;  /* 0x0000003c003c7308 */ /* 0x000ee20000002400 */
[----:B------:R-:W-:Y:S02]  /*12060*/  ISETP.GE.AND P4, PT, R14, R4, PT ;  /* 0x000000040e00720c */ /* 0x000fe40003f86270 */
[----:B------:R-:W-:-:S05]  /*12070*/  ISETP.GE.AND P3, PT, R13, R5, PT ;  /* 0x000000050d00720c */ /* 0x000fca0003f66270 */
[----:B------:R-:W3:Y:S01]  /*12080*/  MUFU.TANH R22, R22 ;  /* 0x0000001600167308 */ /* 0x000ee20000002400 */
[----:B------:R-:W-:-:S07]  /*12090*/  FSEL R70, R70, -INF , !P2 ;  /* 0xff80000046467808 */ /* 0x000fce0005000000 */
[----:B------:R-:W3:Y:S01]  /*120a0*/  MUFU.TANH R52, R52 ;  /* 0x0000003400347308 */ /* 0x000ee20000002400 */
[----:B------:R-:W-:Y:S02]  /*120b0*/  ISETP.GE.AND P2, PT, R13, R4, PT ;  /* 0x000000040d00720c */ /* 0x000fe40003f46270 */
[----:B------:R-:W-:Y:S02]  /*120c0*/  FSEL R125, R69, -INF , !P5 ;  /* 0xff800000457d7808 */ /* 0x000fe40006800000 */
[----:B--2---:R-:W-:-:S03]  /*120d0*/  FSEL R71, R66, -INF , !P6 ;  /* 0xff80000042477808 */ /* 0x004fc60007000000 */
[----:B------:R-:W2:Y:S01]  /*120e0*/  MUFU.TANH R54, R54 ;  /* 0x0000003600367308 */ /* 0x000ea20000002400 */
[----:B-1----:R-:W-:Y:S02]  /*120f0*/  FSEL R126, R78, -INF , !P4 ;  /* 0xff8000004e7e7808 */ /* 0x002fe40006000000 */
[----:B------:R-:W-:Y:S02]  /*12100*/  FSEL R118, R45, -INF , !P3 ;  /* 0xff8000002d767808 */ /* 0x000fe40005800000 */
[CC--:B------:R-:W-:Y:S02]  /*12110*/  ISETP.GE.AND P5, PT, R12.reuse, R5.reuse, PT ;  /* 0x000000050c00720c */ /* 0x0c0fe40003fa6270 */
[-C--:B------:R-:W-:Y:S01]  /*12120*/  ISETP.GE.AND P6, PT, R12, R4.reuse, PT ;  /* 0x000000040c00720c */ /* 0x080fe20003fc6270 */
[----:B------:R-:W1:Y:S01]  /*12130*/  MUFU.TANH R40, R40 ;  /* 0x0000002800287308 */ /* 0x000e620000002400 */
[C---:B------:R-:W-:Y:S02]  /*12140*/  ISETP.GE.AND P4, PT, R11.reuse, R5, PT ;  /* 0x000000050b00720c */ /* 0x040fe40003f86270 */
[----:B------:R-:W-:-:S02]  /*12150*/  ISETP.GE.AND P3, PT, R11, R4, PT ;  /* 0x000000040b00720c */ /* 0x000fc40003f66270 */
[----:B----4-:R-:W-:Y:S02]  /*12160*/  FSEL R128, R43, -INF , !P2 ;  /* 0xff8000002b807808 */ /* 0x010fe40005000000 */
[-C--:B------:R-:W-:Y:S02]  /*12170*/  ISETP.GE.AND P2, PT, R10, R5.reuse, PT ;  /* 0x000000050a00720c */ /* 0x080fe40003f46270 */
[----:B------:R-:W-:Y:S02]  /*12180*/  FSEL R124, R41, -INF , !P5 ;  /* 0xff800000297c7808 */ /* 0x000fe40006800000 */
[----:B------:R-:W-:Y:S02]  /*12190*/  FSEL R129, R34, -INF , !P6 ;  /* 0xff80000022817808 */ /* 0x000fe40007000000 */
[----:B------:R-:W-:Y:S02]  /*121a0*/  FSEL R127, R33, -INF , !P4 ;  /* 0xff800000217f7808 */ /* 0x000fe40006000000 */
[----:B------:R-:W-:Y:S01]  /*121b0*/  FSEL R131, R31, -INF , !P3 ;  /* 0xff8000001f837808 */ /* 0x000fe20005800000 */
[----:B------:R-:W-:Y:S01]  /*121c0*/  FMUL.FTZ R48, R48, UR4 ;  /* 0x0000000430307c20 */ /* 0x000fe20008410000 */
[-C--:B------:R-:W-:Y:S01]  /*121d0*/  ISETP.GE.AND P5, PT, R10, R4.reuse, PT ;  /* 0x000000040a00720c */ /* 0x080fe20003fa6270 */
[----:B------:R-:W-:Y:S01]  /*121e0*/  FMUL.FTZ R50, R50, UR4 ;  /* 0x0000000432327c20 */ /* 0x000fe20008410000 */
[CC--:B------:R-:W-:Y:S01]  /*121f0*/  ISETP.GE.AND P6, PT, R9.reuse, R5.reuse, PT ;  /* 0x000000050900720c */ /* 0x0c0fe20003fc6270 */
[----:B------:R-:W-:Y:S01]  /*12200*/  FMUL.FTZ R44, R44, UR4 ;  /* 0x000000042c2c7c20 */ /* 0x000fe20008410000 */
[----:B------:R-:W-:Y:S01]  /*12210*/  ISETP.GE.AND P4, PT, R9, R4, PT ;  /* 0x000000040900720c */ /* 0x000fe20003f86270 */
[----:B------:R-:W-:Y:S01]  /*12220*/  FMUL.FTZ R46, R46, UR4 ;  /* 0x000000042e2e7c20 */ /* 0x000fe20008410000 */
[----:B------:R-:W-:-:S02]  /*12230*/  ISETP.GE.AND P3, PT, R8, R5, PT ;  /* 0x000000050800720c */ /* 0x000fc40003f66270 */
[----:B------:R-:W-:Y:S02]  /*12240*/  FSEL R130, R30, -INF , !P2 ;  /* 0xff8000001e827808 */ /* 0x000fe40005000000 */
[-C--:B------:R-:W-:Y:S02]  /*12250*/  ISETP.GE.AND P2, PT, R8, R4.reuse, PT ;  /* 0x000000040800720c */ /* 0x080fe40003f46270 */
[----:B---3--:R-:W-:Y:S02]  /*12260*/  FSEL R176, R28, -INF , !P5 ;  /* 0xff8000001cb07808 */ /* 0x008fe40006800000 */
[----:B------:R-:W-:Y:S02]  /*12270*/  FSEL R178, R60, -INF , !P6 ;  /* 0xff8000003cb27808 */ /* 0x000fe40007000000 */
[----:B------:R-:W-:Y:S02]  /*12280*/  FSEL R197, R22, -INF , !P4 ;  /* 0xff80000016c57808 */ /* 0x000fe40006000000 */
[----:B------:R-:W-:Y:S01]  /*12290*/  FSEL R195, R52, -INF , !P3 ;  /* 0xff80000034c37808 */ /* 0x000fe20005800000 */
[----:B------:R-:W-:Y:S01]  /*122a0*/  FMUL.FTZ R42, R42, UR4 ;  /* 0x000000042a2a7c20 */ /* 0x000fe20008410000 */
[CC--:B------:R-:W-:Y:S01]  /*122b0*/  ISETP.GE.AND P5, PT, R7.reuse, R5.reuse, PT ;  /* 0x000000050700720c */ /* 0x0c0fe20003fa6270 */
[----:B------:R-:W-:Y:S01]  /*122c0*/  FMUL.FTZ R24, R24, UR4 ;  /* 0x0000000418187c20 */ /* 0x000fe20008410000 */
[----:B------:R-:W-:Y:S01]  /*122d0*/  ISETP.GE.AND P6, PT, R7, R4, PT ;  /* 0x000000040700720c */ /* 0x000fe20003fc6270 */
[----:B------:R-:W-:Y:S01]  /*122e0*/  FMUL.FTZ R7, R26, UR4 ;  /* 0x000000041a077c20 */ /* 0x000fe20008410000 */
[----:B------:R-:W-:-:S02]  /*122f0*/  ISETP.GE.AND P4, PT, R6, R5, PT ;  /* 0x000000050600720c */ /* 0x000fc40003f86270 */
[----:B------:R-:W-:Y:S01]  /*12300*/  ISETP.GE.AND P3, PT, R6, R4, PT ;  /* 0x000000040600720c */ /* 0x000fe20003f66270 */
[----:B------:R-:W-:Y:S01]  /*12310*/  FMUL.FTZ R6, R27, UR4 ;  /* 0x000000041b067c20 */ /* 0x000fe20008410000 */
[----:B------:R-:W3:Y:S01]  /*12320*/  MUFU.TANH R48, R48 ;  /* 0x0000003000307308 */ /* 0x000ee20000002400 */
[----:B--2---:R-:W-:Y:S02]  /*12330*/  FSEL R200, R54, -INF , !P2 ;  /* 0xff80000036c87808 */ /* 0x004fe40005000000 */
[----:B------:R-:W-:-:S05]  /*12340*/  ISETP.GE.AND P2, PT, R2, R5, PT ;  /* 0x000000050200720c */ /* 0x000fca0003f46270 */
[----:B------:R-:W2:Y:S01]  /*12350*/  MUFU.TANH R50, R50 ;  /* 0x0000003200327308 */ /* 0x000ea20000002400 */
[----:B------:R-:W-:-:S07]  /*12360*/  MOV R247, R212 ;  /* 0x000000d400f77202 */ /* 0x000fce0000000f00 */
[----:B------:R-:W4:Y:S01]  /*12370*/  MUFU.TANH R44, R44 ;  /* 0x0000002c002c7308 */ /* 0x000f220000002400 */
[----:B-1----:R-:W-:-:S07]  /*12380*/  FSEL R212, R40, -INF , !P2 ;  /* 0xff80000028d47808 */ /* 0x002fce0005000000 */
[----:B------:R-:W1:Y:S01]  /*12390*/  MUFU.TANH R46, R46 ;  /* 0x0000002e002e7308 */ /* 0x000e620000002400 */
[----:B------:R-:W-:-:S07]  /*123a0*/  PLOP3.LUT P2, PT, PT, PT, UP1, 0x80, 0x0 ;  /* 0x000000000000781c */ /* 0x000fce0003f4f018 */
[----:B------:R-:W1:Y:S08]  /*123b0*/  MUFU.TANH R42, R42 ;  /* 0x0000002a002a7308 */ /* 0x000e700000002400 */
[----:B------:R-:W1:Y:S08]  /*123c0*/  MUFU.TANH R24, R24 ;  /* 0x0000001800187308 */ /* 0x000e700000002400 */
[----:B------:R-:W1:Y:S08]  /*123d0*/  MUFU.TANH R7, R7 ;  /* 0x0000000700077308 */ /* 0x000e700000002400 */
[----:B------:R-:W1:Y:S01]  /*123e0*/  MUFU.TANH R6, R6 ;  /* 0x0000000600067308 */ /* 0x000e620000002400 */
[----:B------:R-:W-:-:S02]  /*123f0*/  LOP3.LUT R0, R0, 0xf8, R64, 0xfe, !PT ;  /* 0x000000f800007812 */ /* 0x000fc400078efe40 */
[----:B---3--:R-:W-:Y:S02]  /*12400*/  FSEL R203, R48, -INF , !P5 ;  /* 0xff80000030cb7808 */ /* 0x008fe40006800000 */
[----:B--2---:R-:W-:Y:S02]  /*12410*/  FSEL R208, R50, -INF , !P6 ;  /* 0xff80000032d07808 */ /* 0x004fe40007000000 */
[----:B----4-:R-:W-:Y:S02]  /*12420*/  FSEL R206, R44, -INF , !P4 ;  /* 0xff8000002cce7808 */ /* 0x010fe40006000000 */
[----:B-1----:R-:W-:Y:S02]  /*12430*/  FSEL R210, R46, -INF , !P3 ;  /* 0xff8000002ed27808 */ /* 0x002fe40005800000 */
[----:B------:R-:W-:Y:S02]  /*12440*/  ISETP.GE.AND P5, PT, R2, R4, PT ;  /* 0x000000040200720c */ /* 0x000fe40003fa6270 */
[----:B------:R-:W-:-:S02]  /*12450*/  ISETP.GE.AND P6, PT, R0, R5, PT ;  /* 0x000000050000720c */ /* 0x000fc40003fc6270 */
[-C--:B------:R-:W-:Y:S02]  /*12460*/  ISETP.GE.AND P4, PT, R0, R4.reuse, PT ;  /* 0x000000040000720c */ /* 0x080fe40003f86270 */
[----:B------:R-:W-:Y:S01]  /*12470*/  ISETP.GE.AND P3, PT, R37, R4, PT ;  /* 0x000000042500720c */ /* 0x000fe20003f66270 */
[----:B------:R-:W-:Y:S01]  /*12480*/  IMAD.MOV.U32 R242, RZ, RZ, R247 ;  /* 0x000000fffff27224 */ /* 0x000fe200078e00f7 */
[----:B------:R-:W-:Y:S01]  /*12490*/  FSEL R244, R42, -INF , !P5 ;  /* 0xff8000002af47808 */ /* 0x000fe20006800000 */
[----:B------:R-:W-:Y:S01]  /*124a0*/  IMAD.MOV.U32 R243, RZ, RZ, R214 ;  /* 0x000000fffff37224 */ /* 0x000fe200078e00d6 */
[----:B------:R-:W-:Y:S02]  /*124b0*/  FSEL R214, R24, -INF , !P6 ;  /* 0xff80000018d67808 */ /* 0x000fe40007000000 */
[----:B------:R-:W-:Y:S02]  /*124c0*/  FSEL R246, R7, -INF , !P4 ;  /* 0xff80000007f67808 */ /* 0x000fe40006000000 */
[----:B------:R-:W-:Y:S01]  /*124d0*/  FSEL R247, R6, -INF , !P3 ;  /* 0xff80000006f77808 */ /* 0x000fe20005800000 */
[----:B------:R-:W-:Y:S06]  /*124e0*/  @!P2 BRA `(.L_x_910) ;  /* 0x000000100038a947 */ /* 0x000fec0003800000 */
[----:B------:R-:W-:Y:S05]  /*124f0*/  @!P0 BRA `(.L_x_911) ;  /* 0x0000000000f48947 */ /* 0x000fea0003800000 */
[----:B------:R-:W2:Y:S01]  /*12500*/  LDL.64 R64, [R1+0x8] ;  /* 0x0000080001407983 */ /* 0x000ea20000100a00 */
        /* <DEDUP_REMOVED lines=33> */
[----:B------:R-:W-:Y:S01]  /*12720*/  ISETP.NE.AND P3, PT, R9, RZ, PT ;  /* 0x000000ff0900720c */ /* 0x000fe20003f65270 */
[----:B------:R-:W-:Y:S01]  /*12730*/  @P6 VIADD R2, R2, 0x1 ;  /* 0x0000000102026836 */ /* 0x000fe20000000000 */
[----:B------:R-:W-:Y:S02]  /*12740*/  LOP3.LUT R4, RZ, R9, RZ, 0x33, !PT ;  /* 0x00000009ff047212 */ /* 0x000fe400078e33ff */
[----:B------:R-:W-:-:S05]  /*12750*/  @P5 IADD3 R0, R0, 0x1, RZ ;  /* 0x0000000100005810 */ /* 0x000fca0007ffe0ff */
        /* <DEDUP_REMOVED lines=23> */
.L_x_911:
[----:B------:R-:W-:-:S04]  /*128d0*/  ULEA UR6, -UR12, URZ, 0x8 ;  /* 0x0000003f0c067291 */ /* 0x000fc8000f8e413f */
[----:B------:R-:W-:Y:S02]  /*128e0*/  USHF.R.S32.HI UR4, URZ, 0x1f, UR6 ;  /* 0x0000001f3f047899 */ /* 0x000fe40008011406 */
[----:B------:R-:W-:-:S04]  /*128f0*/  MOV R0, UR6 ;  /* 0x0000000600007c02 */ /* 0x000fc80008000f00 */
[----:B------:R-:W-:-:S07]  /*12900*/  MOV R2, UR4 ;  /* 0x0000000400027c02 */ /* 0x000fce0008000f00 */
.L_x_912:
[--C-:B-----5:R-:W-:Y:S01]  /*12910*/  @!P1 IADD3 R24, P3, P2, R0, UR15, R38.reuse ;  /* 0x0000000f00189c10 */ /* 0x120fe2000fa7e026 */
[----:B------:R-:W-:Y:S01]  /*12920*/  ULDC.64 UR6, c[0x0][0x218] ;  /* 0x0000860000067ab9 */ /* 0x000fe20000000a00 */
[----:B------:R-:W-:Y:S01]  /*12930*/  IMAD.U32 R26, RZ, RZ, UR12 ;  /* 0x0000000cff1a7e24 */ /* 0x000fe2000f8e00ff */
[----:B------:R-:W-:Y:S01]  /*12940*/  @!UP0 UIMAD UR9, UR13, 0x50, URZ ;  /* 0x000000500d0988a4 */ /* 0x000fe2000f8e023f */
[----:B------:R-:W-:Y:S01]  /*12950*/  @!P1 IADD3.X R33, R2, UR14, R39, P3, P2 ;  /* 0x0000000e02219c10 */ /* 0x000fe20009fe4427 */
[----:B------:R-:W-:Y:S01]  /*12960*/  IMAD.U32 R20, RZ, RZ, UR12 ;  /* 0x0000000cff147e24 */ /* 0x000fe2000f8e00ff */
[----:B------:R-:W-:Y:S01]  /*12970*/  @!P1 LEA R32, P4, R24, UR6, 0x1 ;  /* 0x0000000618209c11 */ /* 0x000fe2000f8808ff */
[----:B------:R-:W-:Y:S01]  /*12980*/  IMAD.U32 R18, RZ, RZ, UR12 ;  /* 0x0000000cff127e24 */ /* 0x000fe2000f8e00ff */
[----:B------:R-:W-:Y:S01]  /*12990*/  @!P1 LEA R41, P2, R26, R38, 0x6 ;  /* 0x000000261a299211 */ /* 0x000fe200078430ff */
[----:B------:R-:W-:Y:S01]  /*129a0*/  IMAD.U32 R16, RZ, RZ, UR12 ;  /* 0x0000000cff107e24 */ /* 0x000fe2000f8e00ff */
[----:B------:R-:W-:Y:S01]  /*129b0*/  @!P1 LEA.HI.X R33, R24, UR7, R33, 0x1, P4 ;  /* 0x0000000718219c11 */ /* 0x000fe2000a0f0c21 */
[----:B------:R-:W-:Y:S01]  /*129c0*/  @!P1 IMAD.MOV.U32 R4, RZ, RZ, R38 ;  /* 0x000000ffff049224 */ /* 0x000fe200078e0026 */
[----:B------:R-:W-:Y:S01]  /*129d0*/  @!UP0 UIMAD UR4, UR13, 0x60, URZ ;  /* 0x000000600d0488a4 */ /* 0x000fe2000f8e023f */
[----:B------:R-:W-:Y:S01]  /*129e0*/  @!P1 IMAD.MOV.U32 R5, RZ, RZ, R39 ;  /* 0x000000ffff059224 */ /* 0x000fe200078e0027 */
[----:B------:R-:W-:Y:S01]  /*129f0*/  @!UP0 UIMAD UR10, UR13, 0x30, URZ ;  /* 0x000000300d0a88a4 */ /* 0x000fe2000f8e023f */
[----:B------:R-:W-:Y:S01]  /*12a00*/  IMAD.U32 R14, RZ, RZ, UR12 ;  /* 0x0000000cff0e7e24 */ /* 0x000fe2000f8e00ff */
[----:B------:R-:W-:Y:S01]  /*12a10*/  @!UP0 UIMAD UR11, UR13, 0xa0, URZ ;  /* 0x000000a00d0b88a4 */ /* 0x000fe2000f8e023f */
[----:B------:R-:W-:Y:S01]  /*12a20*/  IMAD.U32 R12, RZ, RZ, UR12 ;  /* 0x0000000cff0c7e24 */ /* 0x000fe2000f8e00ff */
[----:B------:R1:W-:Y:S01]  /*12a30*/  @P1 STS.128 [R241+0x2000], RZ ;  /* 0x002000fff1001388 */ /* 0x0003e20000000c00 */
[----:B------:R-:W-:Y:S01]  /*12a40*/  IMAD.U32 R10, RZ, RZ, UR12 ;  /* 0x0000000cff0a7e24 */ /* 0x000fe2000f8e00ff */
[----:B------:R-:W-:Y:S01]  /*12a50*/  BSSY B0, `(.L_x_913) ;  /* 0x00000b4000007945 */ /* 0x000fe20003800000 */
[----:B------:R-:W-:-:S02]  /*12a60*/  IMAD.U32 R8, RZ, RZ, UR12 ;  /* 0x0000000cff087e24 */ /* 0x000fc4000f8e00ff */
[----:B------:R-:W-:Y:S02]  /*12a70*/  IMAD.U32 R6, RZ, RZ, UR12 ;  /* 0x0000000cff067e24 */ /* 0x000fe4000f8e00ff */
[----:B------:R-:W-:Y:S02]  /*12a80*/  IMAD.U32 R22, RZ, RZ, UR12 ;  /* 0x0000000cff167e24 */ /* 0x000fe4000f8e00ff */
[----:B------:R-:W-:Y:S02]  /*12a90*/  IMAD.U32 R27, RZ, RZ, UR12 ;  /* 0x0000000cff1b7e24 */ /* 0x000fe4000f8e00ff */
[----:B------:R-:W-:Y:S02]  /*12aa0*/  IMAD.U32 R29, RZ, RZ, UR12 ;  /* 0x0000000cff1d7e24 */ /* 0x000fe4000f8e00ff */
[----:B------:R-:W-:Y:S01]  /*12ab0*/  IMAD.U32 R28, RZ, RZ, UR13 ;  /* 0x0000000dff1c7e24 */ /* 0x000fe2000f8e00ff */
[----:B------:R-:W-:Y:S01]  /*12ac0*/  @!P1 LEA R34, P3, R27, R38, 0x5 ;  /* 0x000000261b229211 */ /* 0x000fe200078628ff */
[----:B------:R-:W-:-:S02]  /*12ad0*/  IMAD.U32 R24, RZ, RZ, UR12 ;  /* 0x0000000cff187e24 */ /* 0x000fc4000f8e00ff */
[----:B------:R-:W-:Y:S01]  /*12ae0*/  @!P1 IMAD.WIDE.U32 R20, R20, 0x30, R4 ;  /* 0x0000003014149825 */ /* 0x000fe200078e0004 */
[----:B------:R-:W-:Y:S02]  /*12af0*/  @!P1 LEA.HI.X R28, R29, R39, R28, 0x6, P2 ;  /* 0x000000271d1c9211 */ /* 0x000fe400010f341c */
[----:B------:R-:W-:Y:S01]  /*12b00*/  @!P1 LEA R24, P2, R24, R38, 0x7 ;  /* 0x0000002618189211 */ /* 0x000fe200078438ff */
[----:B------:R-:W-:Y:S01]  /*12b10*/  @!P1 IMAD.WIDE.U32 R18, R18, 0x50, R4 ;  /* 0x0000005012129825 */ /* 0x000fe200078e0004 */
[----:B------:R-:W-:-:S03]  /*12b20*/  @!P1 IADD3 R20, P4, R0, R20, RZ ;  /* 0x0000001400149210 */ /* 0x000fc60007f9e0ff */
[----:B------:R-:W-:Y:S01]  /*12b30*/  @!P1 IMAD.WIDE.U32 R16, R16, 0x60, R4 ;  /* 0x0000006010109825 */ /* 0x000fe200078e0004 */
[----:B------:R-:W-:Y:S01]  /*12b40*/  @!P1 IADD3.X R21, R2, UR10, R21, P4, !PT ;  /* 0x0000000a02159c10 */ /* 0x000fe2000a7fe415 */
[----:B------:R-:W-:Y:S02]  /*12b50*/  @!UP0 UIMAD UR10, UR13, 0xb0, URZ ;  /* 0x000000b00d0a88a4 */ /* 0x000fe4000f8e023f */
[----:B------:R-:W-:-:S04]  /*12b60*/  @!P1 IMAD.WIDE.U32 R14, R14, 0x70, R4 ;  /* 0x000000700e0e9825 */ /* 0x000fc800078e0004 */
[----:B------:R-:W-:-:S04]  /*12b70*/  @!P1 IMAD.WIDE.U32 R12, R12, 0x90, R4 ;  /* 0x000000900c0c9825 */ /* 0x000fc800078e0004 */
[----:B------:R-:W-:-:S04]  /*12b80*/  @!P1 IMAD.WIDE.U32 R10, R10, 0xa0, R4 ;  /* 0x000000a00a0a9825 */ /* 0x000fc800078e0004 */
[----:B------:R-:W-:-:S04]  /*12b90*/  @!P1 IMAD.WIDE.U32 R8, R8, 0xb0, R4 ;  /* 0x000000b008089825 */ /* 0x000fc800078e0004 */
[----:B------:R-:W-:Y:S01]  /*12ba0*/  @!P1 IMAD.WIDE.U32 R6, R6, 0xc0, R4 ;  /* 0x000000c006069825 */ /* 0x000fe200078e0004 */
[----:B------:R-:W-:-:S03]  /*12bb0*/  @!P1 IADD3 R8, P4, R0, R8, RZ ;  /* 0x0000000800089210 */ /* 0x000fc60007f9e0ff */
[----:B------:R-:W-:Y:S01]  /*12bc0*/  @!P1 IMAD.WIDE.U32 R4, R22, 0xd0, R4 ;  /* 0x000000d016049825 */ /* 0x000fe200078e0004 */
[----:B------:R-:W-:-:S03]  /*12bd0*/  @!P1 IADD3.X R9, R2, UR10, R9, P4, !PT ;  /* 0x0000000a02099c10 */ /* 0x000fc6000a7fe409 */
[----:B------:R-:W-:Y:S02]  /*12be0*/  IMAD.U32 R31, RZ, RZ, UR12 ;  /* 0x0000000cff1f7e24 */ /* 0x000fe4000f8e00ff */
[----:B------:R-:W-:Y:S02]  /*12bf0*/  IMAD.U32 R30, RZ, RZ, UR13 ;  /* 0x0000000dff1e7e24 */ /* 0x000fe4000f8e00ff */
[----:B------:R-:W-:Y:S02]  /*12c00*/  IMAD.U32 R25, RZ, RZ, UR12 ;  /* 0x0000000cff197e24 */ /* 0x000fe4000f8e00ff */
[----:B------:R-:W-:Y:S01]  /*12c10*/  @!P1 IMAD.MOV.U32 R22, RZ, RZ, R38 ;  /* 0x000000ffff169224 */ /* 0x000fe200078e0026 */
[----:B------:R-:W-:Y:S01]  /*12c20*/  @!P1 LEA.HI.X R30, R31, R39, R30, 0x5, P3 ;  /* 0x000000271f1e9211 */ /* 0x000fe200018f2c1e */
[----:B------:R-:W-:Y:S02]  /*12c30*/  @!P1 IMAD.MOV.U32 R23, RZ, RZ, R39 ;  /* 0x000000ffff179224 */ /* 0x000fe400078e0027 */
[----:B------:R-:W-:-:S02]  /*12c40*/  IMAD.U32 R26, RZ, RZ, UR13 ;  /* 0x0000000dff1a7e24 */ /* 0x000fc4000f8e00ff */
[----:B------:R-:W-:Y:S01]  /*12c50*/  @!P1 IMAD.WIDE.U32 R22, R25, 0xe0, R22 ;  /* 0x000000e019169825 */ /* 0x000fe200078e0016 */
[C---:B------:R-:W-:Y:S02]  /*12c60*/  @!P1 IADD3 R25, P3, R0.reuse, R18, RZ ;  /* 0x0000001200199210 */ /* 0x040fe40007f7e0ff */
[----:B------:R-:W-:Y:S02]  /*12c70*/  @!P1 LEA.HI.X R18, R27, R39, R26, 0x7, P2 ;  /* 0x000000271b129211 */ /* 0x000fe400010f3c1a */
[----:B------:R-:W-:Y:S02]  /*12c80*/  @!P1 IADD3 R16, P2, R0, R16, RZ ;  /* 0x0000001000109210 */ /* 0x000fe40007f5e0ff */
[C---:B------:R-:W-:Y:S01]  /*12c90*/  @!P1 IADD3.X R42, R2.reuse, UR9, R19, P3, !PT ;  /* 0x00000009022a9c10 */ /* 0x040fe20009ffe413 */
[----:B------:R-:W-:Y:S01]  /*12ca0*/  @!UP0 UIMAD UR9, UR13, 0x70, URZ ;  /* 0x000000700d0988a4 */ /* 0x000fe2000f8e023f */
[----:B------:R-:W-:Y:S01]  /*12cb0*/  @!P1 IADD3.X R19, R2, UR4, R17, P2, !PT ;  /* 0x0000000402139c10 */ /* 0x000fe200097fe411 */
[----:B------:R-:W-:Y:S01]  /*12cc0*/  @!UP0 UIMAD UR4, UR13, 0x90, URZ ;  /* 0x000000900d0488a4 */ /* 0x000fe2000f8e023f */
[----:B------:R-:W-:-:S02]  /*12cd0*/  @!P1 IADD3 R17, P3, R0, R14, RZ ;  /* 0x0000000e00119210 */ /* 0x000fc40007f7e0ff */
[----:B------:R-:W-:Y:S02]  /*12ce0*/  @!P1 IADD3 R35, P2, R0, R12, RZ ;  /* 0x0000000c00239210 */ /* 0x000fe40007f5e0ff */
[C---:B------:R-:W-:Y:S01]  /*12cf0*/  @!P1 IADD3.X R15, R2.reuse, UR9, R15, P3, !PT ;  /* 0x00000009020f9c10 */ /* 0x040fe20009ffe40f */
[----:B------:R-:W-:Y:S01]  /*12d00*/  @!UP0 UIMAD UR9, UR13, 0xc0, URZ ;  /* 0x000000c00d0988a4 */ /* 0x000fe2000f8e023f */
[----:B------:R-:W-:Y:S01]  /*12d10*/  @!P1 IADD3.X R43, R2, UR4, R13, P2, !PT ;  /* 0x00000004022b9c10 */ /* 0x000fe200097fe40d */
[----:B------:R-:W-:Y:S01]  /*12d20*/  @!UP0 UIMAD UR4, UR13, 0xd0, URZ ;  /* 0x000000d00d0488a4 */ /* 0x000fe2000f8e023f */
[C---:B------:R-:W-:Y:S02]  /*12d30*/  @!P1 IADD3 R37, P3, R0.reuse, R6, RZ ;  /* 0x0000000600259210 */ /* 0x040fe40007f7e0ff */
[----:B------:R-:W-:Y:S02]  /*12d40*/  @!P1 IADD3 R40, P2, R0, R4, RZ ;  /* 0x0000000400289210 */ /* 0x000fe40007f5e0ff */
[----:B------:R-:W-:-:S02]  /*12d50*/  @!P1 IADD3.X R45, R2, UR9, R7, P3, !PT ;  /* 0x00000009022d9c10 */ /* 0x000fc40009ffe407 */
[----:B------:R-:W-:Y:S01]  /*12d60*/  @!P1 IADD3.X R44, R2, UR4, R5, P2, !PT ;  /* 0x00000004022c9c10 */ /* 0x000fe200097fe405 */
[----:B------:R-:W-:Y:S01]  /*12d70*/  @!UP0 UIMAD UR4, UR13, 0xe0, URZ ;  /* 0x000000e00d0488a4 */ /* 0x000fe2000f8e023f */
[C---:B------:R-:W-:Y:S02]  /*12d80*/  @!P1 IADD3 R4, P4, R0.reuse, R34, RZ ;  /* 0x0000002200049210 */ /* 0x040fe40007f9e0ff */
[C---:B------:R-:W-:Y:S02]  /*12d90*/  @!P1 IADD3 R5, P3, R0.reuse, R41, RZ ;  /* 0x0000002900059210 */ /* 0x040fe40007f7e0ff */
[----:B------:R-:W-:Y:S01]  /*12da0*/  @!P1 IADD3 R34, P2, R0, R22, RZ ;  /* 0x0000001600229210 */ /* 0x000fe20007f5e0ff */
[----:B------:R-:W-:Y:S01]  /*12db0*/  @!P1 IMAD.X R6, R2, 0x1, R30, P4 ;  /* 0x0000000102069824 */ /* 0x000fe200020e061e */
[----:B------:R-:W-:Y:S01]  /*12dc0*/  @!P1 LEA R30, P4, R4, UR6, 0x1 ;  /* 0x00000006041e9c11 */ /* 0x000fe2000f8808ff */
[----:B------:R-:W-:Y:S01]  /*12dd0*/  @!P1 IMAD.X R7, R2, 0x1, R28, P3 ;  /* 0x0000000102079824 */ /* 0x000fe200018e061c */
[----:B------:R-:W-:-:S02]  /*12de0*/  @!P1 LEA R26, P3, R5, UR6, 0x1 ;  /* 0x00000006051a9c11 */ /* 0x000fc4000f8608ff */
[----:B------:R-:W-:Y:S02]  /*12df0*/  @!P1 IADD3.X R41, R2, UR4, R23, P2, !PT ;  /* 0x0000000402299c10 */ /* 0x000fe400097fe417 */
[----:B------:R-:W-:Y:S02]  /*12e00*/  @!P1 LEA.HI.X R31, R4, UR7, R6, 0x1, P4 ;  /* 0x00000007041f9c11 */ /* 0x000fe4000a0f0c06 */
[----:B------:R-:W-:Y:S02]  /*12e10*/  @!P1 LEA.HI.X R27, R5, UR7, R7, 0x1, P3 ;  /* 0x00000007051b9c11 */ /* 0x000fe400098f0c07 */
[----:B------:R-:W-:Y:S02]  /*12e20*/  @!P1 LEA R28, P2, R20, UR6, 0x1 ;  /* 0x00000006141c9c11 */ /* 0x000fe4000f8408ff */
[----:B------:R-:W-:Y:S02]  /*12e30*/  @!P1 IADD3 R4, P3, R0, R24, RZ ;  /* 0x0000001800049210 */ /* 0x000fe40007f7e0ff */
[----:B------:R-:W-:-:S02]  /*12e40*/  @!P1 LEA.HI.X R29, R20, UR7, R21, 0x1, P2 ;  /* 0x00000007141d9c11 */ /* 0x000fc400090f0c15 */
[----:B------:R-:W-:Y:S01]  /*12e50*/  @!P1 LEA R22, P2, R16, UR6, 0x1 ;  /* 0x0000000610169c11 */ /* 0x000fe2000f8408ff */
[----:B------:R-:W-:Y:S01]  /*12e60*/  @!P1 IMAD.X R5, R2, 0x1, R18, P3 ;  /* 0x0000000102059824 */ /* 0x000fe200018e0612 */
[----:B------:R-:W-:Y:S02]  /*12e70*/  @!P1 LEA R18, P3, R4, UR6, 0x1 ;  /* 0x0000000604129c11 */ /* 0x000fe4000f8608ff */
[----:B------:R-:W-:Y:S02]  /*12e80*/  @!P1 IADD3 R13, P5, R0, R10, RZ ;  /* 0x0000000a000d9210 */ /* 0x000fe40007fbe0ff */
[----:B------:R-:W-:Y:S02]  /*12e90*/  @!P1 LEA.HI.X R23, R16, UR7, R19, 0x1, P2 ;  /* 0x0000000710179c11 */ /* 0x000fe400090f0c13 */
[----:B------:R-:W-:Y:S02]  /*12ea0*/  @!P1 LEA.HI.X R19, R4, UR7, R5, 0x1, P3 ;  /* 0x0000000704139c11 */ /* 0x000fe400098f0c05 */
[----:B------:R-:W-:-:S02]  /*12eb0*/  @!P1 IADD3.X R11, R2, UR11, R11, P5, !PT ;  /* 0x0000000b020b9c10 */ /* 0x000fc4000affe40b */
[----:B------:R-:W-:Y:S02]  /*12ec0*/  @!P1 LEA R12, P3, R13, UR6, 0x1 ;  /* 0x000000060d0c9c11 */ /* 0x000fe4000f8608ff */
[----:B------:R-:W-:Y:S02]  /*12ed0*/  @!P1 LEA R20, P2, R17, UR6, 0x1 ;  /* 0x0000000611149c11 */ /* 0x000fe4000f8408ff */
[----:B------:R-:W-:Y:S02]  /*12ee0*/  @!P1 LEA.HI.X R13, R13, UR7, R11, 0x1, P3 ;  /* 0x000000070d0d9c11 */ /* 0x000fe400098f0c0b */
[C---:B------:R-:W-:Y:S02]  /*12ef0*/  LEA R242, P3, R38.reuse, UR6, 0x1 ;  /* 0x0000000626f27c11 */ /* 0x040fe4000f8608ff */
[----:B------:R-:W-:Y:S02]  /*12f00*/  @!P1 LEA.HI.X R21, R17, UR7, R15, 0x1, P2 ;  /* 0x0000000711159c11 */ /* 0x000fe400090f0c0f */
[----:B------:R-:W-:-:S02]  /*12f10*/  LEA.HI.X R243, R38, UR7, R39, 0x1, P3 ;  /* 0x0000000726f37c11 */ /* 0x000fc400098f0c27 */
[C---:B------:R-:W-:Y:S02]  /*12f20*/  @!P1 LEA R16, P3, R0.reuse, R242, 0x1 ;  /* 0x000000f200109211 */ /* 0x040fe400078608ff */
[C---:B------:R-:W-:Y:S02]  /*12f30*/  @!P1 LEA R24, P4, R25.reuse, UR6, 0x1 ;  /* 0x0000000619189c11 */ /* 0x040fe4000f8808ff */
[----:B------:R-:W-:Y:S02]  /*12f40*/  @!P1 LEA.HI.X R17, R0, R243, R2, 0x1, P3 ;  /* 0x000000f300119211 */ /* 0x000fe400018f0c02 */
[----:B------:R-:W-:Y:S02]  /*12f50*/  @!P1 LEA.HI.X R25, R25, UR7, R42, 0x1, P4 ;  /* 0x0000000719199c11 */ /* 0x000fe4000a0f0c2a */
[----:B------:R-:W-:Y:S01]  /*12f60*/  @!P1 LEA R14, P4, R35, UR6, 0x1 ;  /* 0x00000006230e9c11 */ /* 0x000fe2000f8808ff */
[----:B------:R-:W-:Y:S01]  /*12f70*/  @!PT LDS RZ, [RZ] ;  /* 0x00000000fffff984 */ /* 0x000fe20000000800 */
[----:B------:R-:W-:Y:S01]  /*12f80*/  @!PT LDS RZ, [RZ] ;  /* 0x00000000fffff984 */ /* 0x000fe20000000800 */
[----:B------:R-:W-:Y:S01]  /*12f90*/  @!PT LDS RZ, [RZ] ;  /* 0x00000000fffff984 */ /* 0x000fe20000000800 */
[----:B------:R1:W-:Y:S01]  /*12fa0*/  @!P1 LDGSTS.E.BYPASS.LTC128B.128 [R241+0x2000], desc[UR22][R16.64] ;  /* 0x0200000010f19fae */ /* 0x0003e2000b901d56 */
[----:B------:R-:W-:-:S02]  /*12fb0*/  @!P1 LEA R10, P2, R8, UR6, 0x1 ;  /* 0x00000006080a9c11 */ /* 0x000fc4000f8408ff */
[----:B------:R-:W-:Y:S01]  /*12fc0*/  @!P1 LEA.HI.X R15, R35, UR7, R43, 0x1, P4 ;  /* 0x00000007230f9c11 */ /* 0x000fe2000a0f0c2b */
[----:B------:R1:W-:Y:S01]  /*12fd0*/  @P1 STS.128 [R241+0x2800], RZ ;  /* 0x002800fff1001388 */ /* 0x0003e20000000c00 */
[----:B------:R-:W-:Y:S02]  /*12fe0*/  @!P1 LEA.HI.X R11, R8, UR7, R9, 0x1, P2 ;  /* 0x00000007080b9c11 */ /* 0x000fe400090f0c09 */
[C---:B------:R-:W-:Y:S01]  /*12ff0*/  @!P1 LEA R6, P2, R40.reuse, UR6, 0x1 ;  /* 0x0000000628069c11 */ /* 0x040fe2000f8408ff */
[----:B------:R-:W-:Y:S01]  /*13000*/  @!PT LDS RZ, [RZ] ;  /* 0x00000000fffff984 */ /* 0x000fe20000000800 */
[----:B------:R-:W-:Y:S01]  /*13010*/  @!PT LDS RZ, [RZ] ;  /* 0x00000000fffff984 */ /* 0x000fe20000000800 */
[----:B------:R-:W-:Y:S01]  /*13020*/  @!PT LDS RZ, [RZ] ;  /* 0x00000000fffff984 */ /* 0x000fe20000000800 */
[----:B------:R1:W-:Y:S01]  /*13030*/  @!P1 LDGSTS.E.BYPASS.LTC128B.128 [R241+0x2800], desc[UR22][R32.64] ;  /* 0x0280000020f19fae */ /* 0x0003e2000b901d56 */
[C---:B------:R-:W-:Y:S02]  /*13040*/  @!P1 LEA R8, P4, R37.reuse, UR6, 0x1 ;  /* 0x0000000625089c11 */ /* 0x040fe4000f8808ff */
[----:B------:R-:W-:Y:S01]  /*13050*/  @!P1 LEA.HI.X R7, R40, UR7, R44, 0x1, P2 ;  /* 0x0000000728079c11 */ /* 0x000fe200090f0c2c */
[----:B------:R1:W-:Y:S01]  /*13060*/  @P1 STS.128 [R241+0x3000], RZ ;  /* 0x003000fff1001388 */ /* 0x0003e20000000c00 */
[----:B------:R-:W-:-:S02]  /*13070*/  @!P1 LEA.HI.X R9, R37, UR7, R45, 0x1, P4 ;  /* 0x0000000725099c11 */ /* 0x000fc4000a0f0c2d */
[C---:B------:R-:W-:Y:S01]  /*13080*/  @!P1 LEA R4, P2, R34.reuse, UR6, 0x1 ;  /* 0x0000000622049c11 */ /* 0x040fe2000f8408ff */
[----:B------:R-:W-:Y:S01]  /*13090*/  @!PT LDS RZ, [RZ] ;  /* 0x00000000fffff984 */ /* 0x000fe20000000800 */
[----:B------:R-:W-:Y:S01]  /*130a0*/  @!PT LDS RZ, [RZ] ;  /* 0x00000000fffff984 */ /* 0x000fe20000000800 */
[----:B------:R-:W-:Y:S01]  /*130b0*/  @!PT LDS RZ, [RZ] ;  /* 0x00000000fffff984 */ /* 0x000fe20000000800 */
[----:B------:R1:W-:Y:S03]  /*130c0*/  @!P1 LDGSTS.E.BYPASS.LTC128B.128 [R241+0x3000], desc[UR22][R30.64] ;  /* 0x030000001ef19fae */ /* 0x0003e6000b901d56 */
[----:B------:R-:W-:Y:S01]  /*130d0*/  @!P1 LEA.HI.X R5, R34, UR7, R41, 0x1, P2 ;  /* 0x0000000722059c11 */ /* 0x000fe200090f0c29 */
        /* <DEDUP_REMOVED lines=62> */
[----:B-1----:R-:W-:Y:S01]  /*134c0*/  IMAD.U32 R6, RZ, RZ, UR12 ;  /* 0x0000000cff067e24 */ /* 0x002fe2000f8e00ff */
[----:B------:R-:W-:Y:S01]  /*134d0*/  UIMAD UR4, UR13, 0xf0, URZ ;  /* 0x000000f00d0478a4 */ /* 0x000fe2000f8e023f */
[----:B------:R-:W-:Y:S02]  /*134e0*/  IMAD.MOV.U32 R4, RZ, RZ, R38 ;  /* 0x000000ffff047224 */ /* 0x000fe400078e0026 */
        /* <DEDUP_REMOVED lines=10> */
.L_x_914:
[----:B------:R-:W-:Y:S05]  /*13590*/  BSYNC B0 ;  /* 0x0000000000007941 */ /* 0x000fea0003800000 */
.L_x_913:
[----:B------:R-:W0:Y:S01]  /*135a0*/  LDGDEPBAR ;  /* 0x00000000000079af */ /* 0x000e220000000000 */
[----:B------:R-:W-:-:S04]  /*135b0*/  LEA R242, P1, R0, R242, 0x1 ;  /* 0x000000f200f27211 */ /* 0x000fc800078208ff */
[----:B------:R-:W-:-:S09]  /*135c0*/  LEA.HI.X R243, R0, R243, R2, 0x1, P1 ;  /* 0x000000f300f37211 */ /* 0x000fd200008f0c02 */
.L_x_910:
[----:B------:R-:W3:Y:S01]  /*135d0*/  LDL.LU R34, [R1] ;  /* 0x0000000001227983 */ /* 0x000ee20000300800 */
[----:B-----5:R-:W-:Y:S01]  /*135e0*/  FMNMX.FTZ R0, R36, R83, !PT ;  /* 0x0000005324007209 */ /* 0x020fe20007810000 */
[----:B------:R-:W-:Y:S02]  /*135f0*/  ULDC UR4, c[0x0][0x2ec] ;  /* 0x0000bb0000047ab9 */ /* 0x000fe40000000800 */
[----:B------:R-:W4:Y:S01]  /*13600*/  LDL.LU R81, [R1+0x4] ;  /* 0x0000040001517983 */ /* 0x000f220000300800 */
[----:B------:R-:W-:-:S03]  /*13610*/  FMNMX.FTZ R0, R181, R0, !PT ;  /* 0x00000000b5007209 */ /* 0x000fc60007810000 */
[----:B-1----:R-:W4:Y:S01]  /*13620*/  LDL.LU R7, [R1+0x14] ;  /* 0x0000140001077983 */ /* 0x002f220000300800 */
[----:B------:R-:W-:-:S03]  /*13630*/  FMNMX.FTZ R0, R53, R0, !PT ;  /* 0x0000000035007209 */ /* 0x000fc60007810000 */
[----:B------:R-:W4:Y:S01]  /*13640*/  LDL.LU R8, [R1+0x10] ;  /* 0x0000100001087983 */ /* 0x000f220000300800 */
[----:B------:R-:W-:-:S03]  /*13650*/  FMNMX.FTZ R0, R107, R0, !PT ;  /* 0x000000006b007209 */ /* 0x000fc60007810000 */
[----:B------:R-:W-:Y:S01]  /*13660*/  STL [R1+0x34], R219 ;  /* 0x000034db01007387 */ /* 0x000fe20000100800 */
[----:B------:R-:W-:-:S03]  /*13670*/  FMNMX.FTZ R0, R51, R0, !PT ;  /* 0x0000000033007209 */ /* 0x000fc60007810000 */
[----:B------:R-:W-:Y:S01]  /*13680*/  STL [R1+0x30], R134 ;  /* 0x0000308601007387 */ /* 0x000fe20000100800 */
[----:B------:R-:W-:-:S03]  /*13690*/  FMNMX.FTZ R0, R105, R0, !PT ;  /* 0x0000000069007209 */ /* 0x000fc60007810000 */
[----:B------:R-:W-:Y:S01]  /*136a0*/  STL [R1+0x2c], R68 ;  /* 0x00002c4401007387 */ /* 0x000fe20000100800 */
[----:B------:R-:W-:-:S03]  /*136b0*/  FMNMX.FTZ R0, R49, R0, !PT ;  /* 0x0000000031007209 */ /* 0x000fc60007810000 */
[----:B------:R-:W-:Y:S01]  /*136c0*/  STL [R1+0x28], R67 ;  /* 0x0000284301007387 */ /* 0x000fe20000100800 */
[----:B------:R-:W-:-:S03]  /*136d0*/  FMNMX.FTZ R0, R103, R0, !PT ;  /* 0x0000000067007209 */ /* 0x000fc60007810000 */
[----:B------:R-:W-:Y:S01]  /*136e0*/  LDSM.16.MT88.4 R12, [R135+0xa000] ;  /* 0x00a00000870c783b */ /* 0x000fe20000004200 */
[----:B------:R-:W-:-:S03]  /*136f0*/  FMNMX.FTZ R0, R55, R0, !PT ;  /* 0x0000000037007209 */ /* 0x000fc60007810000 */
[----:B------:R-:W-:Y:S01]  /*13700*/  LDSM.16.MT88.4 R16, [R218+0xa000] ;  /* 0x00a00000da10783b */ /* 0x000fe20000004200 */
[----:B------:R-:W-:-:S03]  /*13710*/  FMNMX.FTZ R0, R106, R0, !PT ;  /* 0x000000006a007209 */ /* 0x000fc60007810000 */
[----:B------:R-:W-:Y:S01]  /*13720*/  LDSM.16.MT88.4 R28, [R218+0xa800] ;  /* 0x00a80000da1c783b */ /* 0x000fe20000004200 */
[----:B------:R-:W-:Y:S02]  /*13730*/  FMNMX.FTZ R2, R57, R0, !PT ;  /* 0x0000000039027209 */ /* 0x000fe40007810000 */
[----:B------:R-:W-:Y:S01]  /*13740*/  FMNMX.FTZ R0, R3, R47, !PT ;  /* 0x0000002f03007209 */ /* 0x000fe20007810000 */
[----:B------:R-:W-:Y:S01]  /*13750*/  LDSM.16.MT88.4 R40, [R217+0xb000] ;  /* 0x00b00000d928783b */ /* 0x000fe20000004200 */
[----:B------:R-:W-:Y:S02]  /*13760*/  FMNMX.FTZ R2, R109, R2, !PT ;  /* 0x000000026d027209 */ /* 0x000fe40007810000 */
[----:B------:R-:W-:Y:S02]  /*13770*/  FMNMX.FTZ R0, R182, R0, !PT ;  /* 0x00000000b6007209 */ /* 0x000fe40007810000 */
[----:B--2---:R-:W-:Y:S02]  /*13780*/  FMNMX.FTZ R4, R58, R2, !PT ;  /* 0x000000023a047209 */ /* 0x004fe40007810000 */
        /* <DEDUP_REMOVED lines=100> */
[----:B------:R-:W-:-:S04]  /*13dd0*/  FMNMX.FTZ R2, R197, R0, !PT ;  /* 0x00000000c5027209 */ /* 0x000fc80007810000 */
[----:B------:R-:W-:-:S04]  /*13de0*/  FMNMX.FTZ R2, R215, R2, !PT ;  /* 0x00000002d7027209 */ /* 0x000fc80007810000 */
[----:B------:R-:W-:-:S04]  /*13df0*/  FMNMX.FTZ R2, R200, R2, !PT ;  /* 0x00000002c8027209 */ /* 0x000fc80007810000 */
[----:B------:R-:W-:-:S04]  /*13e00*/  FMNMX.FTZ R2, R245, R2, !PT ;  /* 0x00000002f5027209 */ /* 0x000fc80007810000 */
[----:B------:R-:W-:-:S04]  /*13e10*/  FMNMX.FTZ R2, R208, R2, !PT ;  /* 0x00000002d0027209 */ /* 0x000fc80007810000 */
[----:B------:R-:W-:-:S04]  /*13e20*/  FMNMX.FTZ R2, R250, R2, !PT ;  /* 0x00000002fa027209 */ /* 0x000fc80007810000 */
[----:B------:R-:W-:-:S04]  /*13e30*/  FMNMX.FTZ R2, R210, R2, !PT ;  /* 0x00000002d2027209 */ /* 0x000fc80007810000 */
[----:B------:R-:W-:Y:S02]  /*13e40*/  FMNMX.FTZ R2, R251, R2, !PT ;  /* 0x00000002fb027209 */ /* 0x000fe40007810000 */
[----:B---3--:R-:W-:-:S05]  /*13e50*/  FMNMX.FTZ R0, R34, R4, !PT ;  /* 0x0000000422007209 */ /* 0x008fca0007810000 */
[----:B------:R-:W1:Y:S01]  /*13e60*/  SHFL.BFLY PT, R4, R0, 0x2, 0x1f ;  /* 0x0c401f0000047f89 */ /* 0x000e6200000e0000 */
[----:B----4-:R-:W-:-:S04]  /*13e70*/  MOV R20, R8 ;  /* 0x0000000800147202 */ /* 0x010fc80000000f00 */
[----:B------:R-:W-:-:S04]  /*13e80*/  MOV R24, R20 ;  /* 0x0000001400187202 */ /* 0x000fc80000000f00 */
[----:B------:R-:W-:Y:S02]  /*13e90*/  MOV R75, R24 ;  /* 0x00000018004b7202 */ /* 0x000fe40000000f00 */
[----:B-1----:R-:W-:Y:S02]  /*13ea0*/  FMNMX.FTZ R0, R0, R4, !PT ;  /* 0x0000000400007209 */ /* 0x002fe40007810000 */
[----:B------:R-:W-:-:S03]  /*13eb0*/  FMNMX.FTZ R4, R244, R2, !PT ;  /* 0x00000002f4047209 */ /* 0x000fc60007810000 */
[----:B------:R-:W1:Y:S01]  /*13ec0*/  SHFL.BFLY PT, R2, R0, 0x1, 0x1f ;  /* 0x0c201f0000027f89 */ /* 0x000e6200000e0000 */
[----:B------:R-:W-:-:S04]  /*13ed0*/  FMNMX.FTZ R4, R81, R4, !PT ;  /* 0x0000000451047209 */ /* 0x000fc80007810000 */
[----:B------:R-:W-:-:S04]  /*13ee0*/  FMNMX.FTZ R4, R246, R4, !PT ;  /* 0x00000004f6047209 */ /* 0x000fc80007810000 */
[----:B------:R-:W-:-:S05]  /*13ef0*/  FMNMX.FTZ R4, R247, R4, !PT ;  /* 0x00000004f7047209 */ /* 0x000fca0007810000 */
[----:B------:R-:W2:Y:S01]  /*13f00*/  SHFL.BFLY PT, R6, R4, 0x2, 0x1f ;  /* 0x0c401f0004067f89 */ /* 0x000ea200000e0000 */
[----:B-1----:R-:W-:-:S04]  /*13f10*/  FMNMX.FTZ R69, R0, R2, !PT ;  /* 0x0000000200457209 */ /* 0x002fc80007810000 */
[C---:B------:R-:W-:Y:S01]  /*13f20*/  FSETP.NEU.FTZ.AND P2, PT, R69.reuse, -INF , PT ;  /* 0xff8000004500780b */ /* 0x040fe20003f5d000 */
[----:B------:R-:W-:-:S05]  /*13f30*/  FMUL.FTZ R2, R69, UR4 ;  /* 0x0000000445027c20 */ /* 0x000fca0008410000 */
[----:B------:R-:W-:Y:S02]  /*13f40*/  FSEL R2, R2, RZ, P2 ;  /* 0x000000ff02027208 */ /* 0x000fe40001000000 */
[----:B--2---:R-:W-:-:S03]  /*13f50*/  FMNMX.FTZ R0, R4, R6, !PT ;  /* 0x0000000604007209 */ /* 0x004fc60007810000 */
[--C-:B------:R-:W-:Y:S01]  /*13f60*/  FFMA.FTZ R5, R83, UR4, -R2.reuse ;  /* 0x0000000453057c23 */ /* 0x100fe20008010802 */
[----:B------:R-:W-:-:S03]  /*13f70*/  FFMA.FTZ R4, R181, UR4, -R2 ;  /* 0x00000004b5047c23 */ /* 0x000fc60008010802 */
[----:B------:R1:W-:Y:S08]  /*13f80*/  MUFU.EX2 R11, R5 ;  /* 0x00000005000b7308 */ /* 0x0003f00000000800 */
[----:B------:R2:W-:Y:S01]  /*13f90*/  MUFU.EX2 R35, R4 ;  /* 0x0000000400237308 */ /* 0x0005e20000000800 */
[----:B-1----:R-:W1:Y:S01]  /*13fa0*/  SHFL.BFLY PT, R5, R0, 0x1, 0x1f ;  /* 0x0c201f0000057f89 */ /* 0x002e6200000e0000 */
[----:B--2---:R-:W-:-:S06]  /*13fb0*/  FFMA.FTZ R4, R53, UR4, -R2 ;  /* 0x0000000435047c23 */ /* 0x004fcc0008010802 */
[----:B------:R2:W-:Y:S01]  /*13fc0*/  MUFU.EX2 R181, R4 ;  /* 0x0000000400b57308 */ /* 0x0005e20000000800 */
[----:B-1----:R-:W-:Y:S01]  /*13fd0*/  FMNMX.FTZ R66, R0, R5, !PT ;  /* 0x0000000500427209 */ /* 0x002fe20007810000 */
[--C-:B------:R-:W-:Y:S01]  /*13fe0*/  FFMA.FTZ R0, R49, UR4, -R2.reuse ;  /* 0x0000000431007c23 */ /* 0x100fe20008010802 */
[----:B------:R-:W-:Y:S02]  /*13ff0*/  FSEL R5, R69, RZ, P2 ;  /* 0x000000ff45057208 */ /* 0x000fe40001000000 */
[----:B------:R-:W-:Y:S01]  /*14000*/  FSETP.NEU.FTZ.AND P1, PT, R66, -INF , PT ;  /* 0xff8000004200780b */ /* 0x000fe20003f3d000 */
[----:B--2---:R-:W-:Y:S02]  /*14010*/  FFMA.FTZ R4, R107, UR4, -R2 ;  /* 0x000000046b047c23 */ /* 0x004fe40008010802 */
[----:B------:R1:W-:Y:S01]  /*14020*/  MUFU.EX2 R22, R0 ;  /* 0x0000000000167308 */ /* 0x0003e20000000800 */
[----:B------:R-:W-:-:S04]  /*14030*/  FADD.FTZ R5, R36, -R5 ;  /* 0x8000000524057221 */ /* 0x000fc80000010000 */
[----:B------:R-:W-:-:S03]  /*14040*/  FMUL.FTZ R5, R5, UR4 ;  /* 0x0000000405057c20 */ /* 0x000fc60008410000 */
[----:B------:R2:W-:Y:S08]  /*14050*/  MUFU.EX2 R9, R4 ;  /* 0x0000000400097308 */ /* 0x0005f00000000800 */
[----:B------:R-:W3:Y:S01]  /*14060*/  MUFU.EX2 R64, R5 ;  /* 0x0000000500407308 */ /* 0x000ee20000000800 */
[----:B-1----:R-:W-:-:S05]  /*14070*/  FMUL.FTZ R0, R66, UR4 ;  /* 0x0000000442007c20 */ /* 0x002fca0008410000 */
[----:B------:R-:W-:Y:S01]  /*14080*/  FSEL R0, R0, RZ, P1 ;  /* 0x000000ff00007208 */ /* 0x000fe20000800000 */
[----:B--2---:R-:W-:-:S04]  /*14090*/  FFMA.FTZ R4, R51, UR4, -R2 ;  /* 0x0000000433047c23 */ /* 0x004fc80008010802 */
[----:B------:R-:W-:Y:S01]  /*140a0*/  FFMA.FTZ R6, R180, UR4, -R0 ;  /* 0x00000004b4067c23 */ /* 0x000fe20008010800 */
[----:B------:R-:W-:Y:S01]  /*140b0*/  MOV R180, R7 ;  /* 0x0000000700b47202 */ /* 0x000fe20000000f00 */
[----:B------:R1:W2:Y:S01]  /*140c0*/  MUFU.EX2 R10, R4 ;  /* 0x00000004000a7308 */ /* 0x0002a20000000800 */
[-C--:B---3--:R-:W-:Y:S01]  /*140d0*/  FMUL.FTZ R136, R136, R64.reuse ;  /* 0x0000004088887220 */ /* 0x088fe20000410000 */
[-C--:B------:R-:W-:Y:S01]  /*140e0*/  FMUL.FTZ R137, R137, R64.reuse ;  /* 0x0000004089897220 */ /* 0x080fe20000410000 */
[-C--:B------:R-:W-:Y:S01]  /*140f0*/  FMUL.FTZ R144, R144, R64.reuse ;  /* 0x0000004090907220 */ /* 0x080fe20000410000 */
[----:B------:R-:W-:-:S04]  /*14100*/  FMUL.FTZ R145, R145, R64 ;  /* 0x0000004091917220 */ /* 0x000fc80000410000 */
[----:B------:R-:W-:Y:S01]  /*14110*/  MUFU.EX2 R79, R6 ;  /* 0x00000006004f7308 */ /* 0x000fe20000000800 */
        /* <DEDUP_REMOVED lines=8> */
[--C-:B-1----:R-:W-:Y:S01]  /*141a0*/  FFMA.FTZ R4, R105, UR4, -R2.reuse ;  /* 0x0000000469047c23 */ /* 0x102fe20008010802 */
[----:B--2---:R-:W-:Y:S01]  /*141b0*/  MOV R105, R10 ;  /* 0x0000000a00697202 */ /* 0x004fe20000000f00 */
[-C--:B------:R-:W-:Y:S01]  /*141c0*/  FMUL.FTZ R152, R152, R64.reuse ;  /* 0x0000004098987220 */ /* 0x080fe20000410000 */
[-C--:B------:R-:W-:Y:S01]  /*141d0*/  FMUL.FTZ R153, R153, R64.reuse ;  /* 0x0000004099997220 */ /* 0x080fe20000410000 */
[----:B------:R1:W-:Y:S01]  /*141e0*/  MUFU.EX2 R26, R4 ;  /* 0x00000004001a7308 */ /* 0x0003e20000000800 */
[-C--:B------:R-:W-:Y:S01]  /*141f0*/  FMUL.FTZ R160, R160, R64.reuse ;  /* 0x00000040a0a07220 */ /* 0x080fe20000410000 */
[----:B------:R-:W-:Y:S01]  /*14200*/  FMUL.FTZ R161, R161, R64 ;  /* 0x00000040a1a17220 */ /* 0x000fe20000410000 */
[----:B-1----:R-:W-:Y:S01]  /*14210*/  FFMA.FTZ R4, R103, UR4, -R2 ;  /* 0x0000000467047c23 */ /* 0x002fe20008010802 */
[----:B------:R-:W-:-:S04]  /*14220*/  MOV R103, R11 ;  /* 0x0000000b00677202 */ /* 0x000fc80000000f00 */
[----:B------:R1:W-:Y:S01]  /*14230*/  MUFU.EX2 R25, R4 ;  /* 0x0000000400197308 */ /* 0x0003e20000000800 */
[----:B------:R-:W-:Y:S01]  /*14240*/  F2FP.F16.F32.PACK_AB R8, R35, R103 ;  /* 0x000000672308723e */ /* 0x000fe200000000ff */
[----:B-1----:R-:W-:Y:S02]  /*14250*/  FFMA.FTZ R4, R55, UR4, -R2 ;  /* 0x0000000437047c23 */ /* 0x002fe40008010802 */
[----:B------:R-:W-:Y:S04]  /*14260*/  LDSM.16.MT88.4 R52, [R216+0xb000] ;  /* 0x00b00000d834783b */ /* 0x000fe80000004200 */
[----:B------:R1:W-:Y:S02]  /*14270*/  MUFU.EX2 R21, R4 ;  /* 0x0000000400157308 */ /* 0x0003e40000000800 */
[----:B-1----:R-:W-:-:S02]  /*14280*/  FFMA.FTZ R4, R47, UR4, -R0 ;  /* 0x000000042f047c23 */ /* 0x002fc40008010800 */
[----:B------:R-:W-:Y:S04]  /*14290*/  LDSM.16.MT88.4 R44, [R218+0xb000] ;  /* 0x00b00000da2c783b */ /* 0x000fe80000004200 */
[----:B------:R1:W-:Y:S02]  /*142a0*/  MUFU.EX2 R33, R4 ;  /* 0x0000000400217308 */ /* 0x0003e40000000800 */
[----:B-1----:R-:W-:Y:S01]  /*142b0*/  FFMA.FTZ R4, R182, UR4, -R0 ;  /* 0x00000004b6047c23 */ /* 0x002fe20008010800 */
[----:B------:R-:W-:-:S05]  /*142c0*/  MOV R182, R9 ;  /* 0x0000000900b67202 */ /* 0x000fca0000000f00 */
[----:B------:R1:W2:Y:S01]  /*142d0*/  MUFU.EX2 R67, R4 ;  /* 0x0000000400437308 */ /* 0x0002a20000000800 */
[----:B------:R-:W-:Y:S01]  /*142e0*/  F2FP.F16.F32.PACK_AB R10, R182, R181 ;  /* 0x000000b5b60a723e */ /* 0x000fe200000000ff */
[----:B-1----:R-:W-:Y:S01]  /*142f0*/  FFMA.FTZ R4, R56, UR4, -R0 ;  /* 0x0000000438047c23 */ /* 0x002fe20008010800 */
[----:B--2---:R-:W-:-:S05]  /*14300*/  F2FP.F16.F32.PACK_AB R9, R67, R33 ;  /* 0x000000214309723e */ /* 0x004fca00000000ff */
[----:B------:R1:W2:Y:S02]  /*14310*/  MUFU.EX2 R83, R4 ;  /* 0x0000000400537308 */ /* 0x0002a40000000800 */
[----:B-1----:R-:W-:Y:S02]  /*14320*/  FSEL R4, R66, RZ, P1 ;  /* 0x000000ff42047208 */ /* 0x002fe40000800000 */
[----:B--2---:R-:W-:-:S03]  /*14330*/  F2FP.F16.F32.PACK_AB R11, R79, R83 ;  /* 0x000000534f0b723e */ /* 0x004fc600000000ff */
[----:B------:R-:W-:Y:S01]  /*14340*/  FADD.FTZ R3, R3, -R4 ;  /* 0x8000000403037221 */ /* 0x000fe20000010000 */
[----:B------:R-:W-:-:S03]  /*14350*/  FFMA.FTZ R4, R108, UR4, -R2 ;  /* 0x000000046c047c23 */ /* 0x000fc60008010802 */
[----:B------:R-:W-:Y:S01]  /*14360*/  FMUL.FTZ R3, R3, UR4 ;  /* 0x0000000403037c20 */ /* 0x000fe20008410000 */
[----:B------:R1:W-:Y:S08]  /*14370*/  MUFU.EX2 R108, R4 ;  /* 0x00000004006c7308 */ /* 0x0003f00000000800 */
[----:B------:R2:W3:Y:S01]  /*14380*/  MUFU.EX2 R65, R3 ;  /* 0x0000000300417308 */ /* 0x0004e20000000800 */
[----:B-1----:R-:W-:Y:S01]  /*14390*/  FFMA.FTZ R4, R63, UR4, -R0 ;  /* 0x000000043f047c23 */ /* 0x002fe20008010800 */
[----:B--2---:R-:W-:Y:S01]  /*143a0*/  FFMA.FTZ R3, R106, UR4, -R2 ;  /* 0x000000046a037c23 */ /* 0x004fe20008010802 */
[-C--:B---3--:R-:W-:Y:S01]  /*143b0*/  FMUL.FTZ R138, R138, R65.reuse ;  /* 0x000000418a8a7220 */ /* 0x088fe20000410000 */
[-C--:B------:R-:W-:Y:S01]  /*143c0*/  FMUL.FTZ R139, R139, R65.reuse ;  /* 0x000000418b8b7220 */ /* 0x080fe20000410000 */
[-C--:B------:R-:W-:Y:S01]  /*143d0*/  FMUL.FTZ R146, R146, R65.reuse ;  /* 0x0000004192927220 */ /* 0x080fe20000410000 */
[----:B------:R-:W-:-:S02]  /*143e0*/  FMUL.FTZ R147, R147, R65 ;  /* 0x0000004193937220 */ /* 0x000fc40000410000 */
[----:B------:R1:W-:Y:S01]  /*143f0*/  MUFU.EX2 R78, R3 ;  /* 0x00000003004e7308 */ /* 0x0003e20000000800 */
[----:B------:R-:W-:Y:S01]  /*14400*/  MOV R106, R21 ;  /* 0x00000015006a7202 */ /* 0x000fe20000000f00 */
[-C--:B------:R-:W-:Y:S01]  /*14410*/  FMUL.FTZ R142, R142, R65.reuse ;  /* 0x000000418e8e7220 */ /* 0x080fe20000410000 */
[-C--:B------:R-:W-:Y:S01]  /*14420*/  FMUL.FTZ R143, R143, R65.reuse ;  /* 0x000000418f8f7220 */ /* 0x080fe20000410000 */
[C---:B------:R-:W-:Y:S01]  /*14430*/  HMMA.16816.F32 R136, R8.reuse, R12, R136 ;  /* 0x0000000c0888723c */ /* 0x040fe20000001888 */
[-C--:B------:R-:W-:Y:S01]  /*14440*/  FMUL.FTZ R150, R150, R65.reuse ;  /* 0x0000004196967220 */ /* 0x080fe20000410000 */
[-C--:B------:R-:W-:Y:S01]  /*14450*/  FMUL.FTZ R151, R151, R65.reuse ;  /* 0x0000004197977220 */ /* 0x080fe20000410000 */
[-C--:B------:R-:W-:Y:S01]  /*14460*/  FMUL.FTZ R166, R166, R65.reuse ;  /* 0x00000041a6a67220 */ /* 0x080fe20000410000 */
[-C--:B------:R-:W-:Y:S01]  /*14470*/  FMUL.FTZ R167, R167, R65.reuse ;  /* 0x00000041a7a77220 */ /* 0x080fe20000410000 */
[-C--:B------:R-:W-:Y:S01]  /*14480*/  FMUL.FTZ R158, R158, R65.reuse ;  /* 0x000000419e9e7220 */ /* 0x080fe20000410000 */
[C---:B------:R-:W-:Y:S01]  /*14490*/  HMMA.16816.F32 R144, R8.reuse, R14, R144 ;  /* 0x0000000e0890723c */ /* 0x040fe20000001890 */
[----:B------:R-:W2:Y:S01]  /*144a0*/  LDSM.16.MT88.4 R12, [R217+0xa000] ;  /* 0x00a00000d90c783b */ /* 0x000ea20000004200 */
[-C--:B------:R-:W-:Y:S01]  /*144b0*/  FMUL.FTZ R159, R159, R65.reuse ;  /* 0x000000419f9f7220 */ /* 0x080fe20000410000 */
[-C--:B------:R-:W-:Y:S01]  /*144c0*/  FMUL.FTZ R154, R154, R65.reuse ;  /* 0x000000419a9a7220 */ /* 0x080fe20000410000 */
[-C--:B------:R-:W-:Y:S01]  /*144d0*/  FMUL.FTZ R155, R155, R65.reuse ;  /* 0x000000419b9b7220 */ /* 0x080fe20000410000 */
[-C--:B------:R-:W-:Y:S01]  /*144e0*/  FMUL.FTZ R162, R162, R65.reuse ;  /* 0x00000041a2a27220 */ /* 0x080fe20000410000 */
[----:B------:R-:W-:Y:S01]  /*144f0*/  HMMA.16816.F32 R48, R8, R16, R140 ;  /* 0x000000100830723c */ /* 0x000fe2000000188c */
[----:B-1----:R-:W-:Y:S01]  /*14500*/  FFMA.FTZ R3, R57, UR4, -R2 ;  /* 0x0000000439037c23 */ /* 0x002fe20008010802 */
[----:B------:R-:W-:-:S03]  /*14510*/  FMUL.FTZ R163, R163, R65 ;  /* 0x00000041a3a37220 */ /* 0x000fc60000410000 */
[----:B------:R1:W-:Y:S02]  /*14520*/  MUFU.EX2 R219, R3 ;  /* 0x0000000300db7308 */ /* 0x0003e40000000800 */
[----:B------:R-:W-:Y:S02]  /*14530*/  IMAD.MOV.U32 R141, RZ, RZ, R26 ;  /* 0x000000ffff8d7224 */ /* 0x000fe400078e001a */
[--C-:B-1----:R-:W-:Y:S01]  /*14540*/  FFMA.FTZ R3, R109, UR4, -R2.reuse ;  /* 0x000000046d037c23 */ /* 0x102fe20008010802 */
[----:B------:R-:W-:Y:S02]  /*14550*/  MOV R109, R22 ;  /* 0x00000016006d7202 */ /* 0x000fe40000000f00 */
[----:B------:R-:W1:Y:S01]  /*14560*/  LDSM.16.MT88.4 R20, [R216+0xa000] ;  /* 0x00a00000d814783b */ /* 0x000e620000004200 */
[----:B------:R3:W-:Y:S01]  /*14570*/  MUFU.EX2 R36, R3 ;  /* 0x0000000300247308 */ /* 0x0007e20000000800 */
[C---:B--2---:R-:W-:Y:S06]  /*14580*/  HMMA.16816.F32 R164, R8.reuse, R12, R164 ;  /* 0x0000000c08a4723c */ /* 0x044fec00000018a4 */
[----:B------:R-:W-:Y:S01]  /*14590*/  HMMA.16816.F32 R160, R8, R14, R160 ;  /* 0x0000000e08a0723c */ /* 0x000fe200000018a0 */
[--C-:B------:R-:W-:Y:S01]  /*145a0*/  FFMA.FTZ R12, R111, UR4, -R2.reuse ;  /* 0x000000046f0c7c23 */ /* 0x100fe20008010802 */
[----:B---3--:R-:W-:-:S04]  /*145b0*/  FFMA.FTZ R3, R58, UR4, -R2 ;  /* 0x000000043a037c23 */ /* 0x008fc80008010802 */
[----:B------:R2:W-:Y:S02]  /*145c0*/  MUFU.EX2 R73, R3 ;  /* 0x0000000300497308 */ /* 0x0005e40000000800 */
[----:B--2---:R-:W-:Y:S01]  /*145d0*/  FFMA.FTZ R3, R59, UR4, -R2 ;  /* 0x000000043b037c23 */ /* 0x004fe20008010802 */
[C---:B-1----:R-:W-:Y:S05]  /*145e0*/  HMMA.16816.F32 R156, R8.reuse, R20, R156 ;  /* 0x00000014089c723c */ /* 0x042fea000000189c */
[----:B------:R1:W-:Y:S01]  /*145f0*/  MUFU.EX2 R68, R3 ;  /* 0x0000000300447308 */ /* 0x0003e20000000800 */
[C---:B------:R-:W-:Y:S01]  /*14600*/  HMMA.16816.F32 R56, R8.reuse, R18, R148 ;  /* 0x000000120838723c */ /* 0x040fe20000001894 */
[----:B------:R-:W2:Y:S06]  /*14610*/  LDSM.16.MT88.4 R16, [R135+0xa800] ;  /* 0x00a800008710783b */ /* 0x000eac0000004200 */
[----:B------:R3:W-:Y:S01]  /*14620*/  MUFU.EX2 R151, R4 ;  /* 0x0000000400977308 */ /* 0x0007e20000000800 */
[----:B------:R-:W-:Y:S01]  /*14630*/  HMMA.16816.F32 R152, R8, R22, R152 ;  /* 0x000000160898723c */ /* 0x000fe20000001898 */
[----:B------:R-:W4:Y:S01]  /*14640*/  LDSM.16.MT88.4 R8, [R217+0xa800] ;  /* 0x00a80000d908783b */ /* 0x000f220000004200 */
[----:B------:R-:W-:-:S02]  /*14650*/  MOV R148, R25 ;  /* 0x0000001900947202 */ /* 0x000fc40000000f00 */
[----:B------:R-:W-:Y:S01]  /*14660*/  MOV R150, R33 ;  /* 0x0000002100967202 */ /* 0x000fe20000000f00 */
[----:B------:R-:W4:Y:S01]  /*14670*/  LDSM.16.MT88.4 R24, [R216+0xa800] ;  /* 0x00a80000d818783b */ /* 0x000f220000004200 */
[----:B------:R-:W-:Y:S01]  /*14680*/  F2FP.F16.F32.PACK_AB R6, R148, R109 ;  /* 0x0000006d9406723e */ /* 0x000fe200000000ff */
[----:B------:R3:W-:Y:S01]  /*14690*/  MUFU.EX2 R149, R12 ;  /* 0x0000000c00957308 */ /* 0x0007e20000000800 */
[----:B-1----:R-:W-:-:S07]  /*146a0*/  FFMA.FTZ R3, R61, UR4, -R0 ;  /* 0x000000043d037c23 */ /* 0x002fce0008010800 */
[----:B------:R1:W-:Y:S01]  /*146b0*/  MUFU.EX2 R142, R3 ;  /* 0x00000003008e7308 */ /* 0x0003e20000000800 */
[----:B---3--:R-:W-:Y:S01]  /*146c0*/  F2FP.F16.F32.PACK_AB R4, R141, R105 ;  /* 0x000000698d04723e */ /* 0x008fe200000000ff */
[----:B------:R-:W3:Y:S01]  /*146d0*/  LDSM.16.MT88.4 R12, [R135+0xb000] ;  /* 0x00b00000870c783b */ /* 0x000ee20000004200 */
[----:B-1----:R-:W-:Y:S01]  /*146e0*/  FFMA.FTZ R3, R183, UR4, -R0 ;  /* 0x00000004b7037c23 */ /* 0x002fe20008010800 */
[----:B------:R-:W-:-:S04]  /*146f0*/  MOV R183, R180 ;  /* 0x000000b400b77202 */ /* 0x000fc80000000f00 */
[----:B------:R1:W2:Y:S02]  /*14700*/  MUFU.EX2 R140, R3 ;  /* 0x00000003008c7308 */ /* 0x0002a40000000800 */
[----:B-1----:R-:W-:Y:S01]  /*14710*/  FFMA.FTZ R3, R184, UR4, -R0 ;  /* 0x00000004b8037c23 */ /* 0x002fe20008010800 */
[----:B--2---:R-:W-:-:S05]  /*14720*/  F2FP.F16.F32.PACK_AB R5, R140, R142 ;  /* 0x0000008e8c05723e */ /* 0x004fca00000000ff */
[----:B------:R1:W2:Y:S02]  /*14730*/  MUFU.EX2 R143, R3 ;  /* 0x00000003008f7308 */ /* 0x0002a40000000800 */
[----:B-1----:R-:W-:Y:S01]  /*14740*/  FFMA.FTZ R3, R110, UR4, -R2 ;  /* 0x000000046e037c23 */ /* 0x002fe20008010802 */
[----:B--2---:R-:W-:-:S05]  /*14750*/  F2FP.F16.F32.PACK_AB R7, R143, R151 ;  /* 0x000000978f07723e */ /* 0x004fca00000000ff */
[----:B------:R1:W2:Y:S02]  /*14760*/  MUFU.EX2 R134, R3 ;  /* 0x0000000300867308 */ /* 0x0002a40000000800 */
[C---:B------:R-:W-:Y:S06]  /*14770*/  HMMA.16816.F32 R20, R4.reuse, R16, R136 ;  /* 0x000000100414723c */ /* 0x040fec0000001888 */
[----:B------:R-:W-:Y:S01]  /*14780*/  HMMA.16816.F32 R16, R4, R18, R144 ;  /* 0x000000120410723c */ /* 0x000fe20000001890 */
[----:B------:R-:W-:Y:S01]  /*14790*/  IMAD.MOV.U32 R138, RZ, RZ, R181 ;  /* 0x000000ffff8a7224 */ /* 0x000fe200078e00b5 */
[----:B------:R-:W-:-:S02]  /*147a0*/  MOV R137, R83 ;  /* 0x0000005300897202 */ /* 0x000fc40000000f00 */
[----:B------:R-:W-:Y:S02]  /*147b0*/  MOV R83, R81 ;  /* 0x0000005100537202 */ /* 0x000fe40000000f00 */
[C---:B----4-:R-:W-:Y:S01]  /*147c0*/  HMMA.16816.F32 R60, R4.reuse, R8, R164 ;  /* 0x00000008043c723c */ /* 0x050fe200000018a4 */
[----:B-1----:R-:W-:Y:S01]  /*147d0*/  FFMA.FTZ R3, R72, UR4, -R2 ;  /* 0x0000000448037c23 */ /* 0x002fe20008010802 */
[----:B------:R-:W-:Y:S02]  /*147e0*/  MOV R146, R35 ;  /* 0x0000002300927202 */ /* 0x000fe40000000f00 */
[----:B------:R-:W-:Y:S01]  /*147f0*/  MOV R147, R34 ;  /* 0x0000002200937202 */ /* 0x000fe20000000f00 */
[----:B------:R1:W-:Y:S01]  /*14800*/  MUFU.EX2 R111, R3 ;  /* 0x00000003006f7308 */ /* 0x0003e20000000800 */
[----:B------:R-:W-:Y:S01]  /*14810*/  HMMA.16816.F32 R160, R4, R10, R160 ;  /* 0x0000000a04a0723c */ /* 0x000fe200000018a0 */
[----:B------:R-:W-:Y:S02]  /*14820*/  F2FP.F16.F32.PACK_AB R8, R78, R106 ;  /* 0x0000006a4e08723e */ /* 0x000fe400000000ff */
[----:B------:R-:W-:-:S02]  /*14830*/  MOV R81, R75 ;  /* 0x0000004b00517202 */ /* 0x000fc40000000f00 */
[----:B------:R-:W-:Y:S01]  /*14840*/  MOV R144, R138 ;  /* 0x0000008a00907202 */ /* 0x000fe20000000f00 */
[----:B------:R-:W-:Y:S01]  /*14850*/  HMMA.16816.F32 R48, R4, R28, R48 ;  /* 0x0000001c0430723c */ /* 0x000fe20000001830 */
[----:B------:R-:W-:-:S05]  /*14860*/  MOV R138, R151 ;  /* 0x00000097008a7202 */ /* 0x000fca0000000f00 */
[----:B------:R-:W-:Y:S01]  /*14870*/  HMMA.16816.F32 R56, R4, R30, R56 ;  /* 0x0000001e0438723c */ /* 0x000fe20000001838 */
[----:B-1----:R-:W-:-:S05]  /*14880*/  FFMA.FTZ R3, R74, UR4, -R2 ;  /* 0x000000044a037c23 */ /* 0x002fca0008010802 */
[C---:B------:R-:W-:Y:S01]  /*14890*/  HMMA.16816.F32 R156, R4.reuse, R24, R156 ;  /* 0x00000018049c723c */ /* 0x040fe2000000189c */
[----:B------:R1:W4:Y:S05]  /*148a0*/  MUFU.EX2 R32, R3 ;  /* 0x0000000300207308 */ /* 0x00032a0000000800 */
[----:B------:R-:W-:Y:S07]  /*148b0*/  HMMA.16816.F32 R152, R4, R26, R152 ;  /* 0x0000001a0498723c */ /* 0x000fee0000001898 */
[----:B--2---:R-:W-:Y:S01]  /*148c0*/  F2FP.F16.F32.PACK_AB R6, R134, R68 ;  /* 0x000000448606723e */ /* 0x004fe200000000ff */
[----:B-1----:R-:W-:Y:S01]  /*148d0*/  FFMA.FTZ R3, R76, UR4, -R0 ;  /* 0x000000044c037c23 */ /* 0x002fe20008010800 */
[----:B----4-:R-:W-:-:S03]  /*148e0*/  MOV R145, R32 ;  /* 0x0000002000917202 */ /* 0x010fc60000000f00 */
        /* <DEDUP_REMOVED lines=9> */
[----:B------:R-:W-:Y:S02]  /*14980*/  MOV R112, R36 ;  /* 0x0000002400707202 */ /* 0x000fe40000000f00 */
[----:B--2---:R-:W-:-:S03]  /*14990*/  F2FP.F16.F32.PACK_AB R11, R139, R110 ;  /* 0x0000006e8b0b723e */ /* 0x004fc600000000ff */
[----:B------:R1:W-:Y:S01]  /*149a0*/  MUFU.EX2 R76, R3 ;  /* 0x00000003004c7308 */ /* 0x0003e20000000800 */
[----:B------:R-:W-:-:S07]  /*149b0*/  F2FP.F16.F32.PACK_AB R10, R112, R219 ;  /* 0x000000db700a723e */ /* 0x000fce00000000ff */
[C---:B---3--:R-:W-:Y:S01]  /*149c0*/  HMMA.16816.F32 R36, R8.reuse, R12, R20 ;  /* 0x0000000c0824723c */ /* 0x048fe20000001814 */
[----:B------:R-:W2:Y:S05]  /*149d0*/  LDSM.16.MT88.4 R20, [R135+0xb800] ;  /* 0x00b800008714783b */ /* 0x000eaa0000004200 */
[----:B------:R-:W-:Y:S01]  /*149e0*/  HMMA.16816.F32 R32, R8, R14, R16 ;  /* 0x0000000e0820723c */ /* 0x000fe20000001810 */
[----:B------:R-:W3:Y:S01]  /*149f0*/  LDSM.16.MT88.4 R16, [R218+0xb800] ;  /* 0x00b80000da10783b */ /* 0x000ee20000004200 */
[--C-:B------:R-:W-:Y:S01]  /*14a00*/  FFMA.FTZ R12, R87, UR4, -R2.reuse ;  /* 0x00000004570c7c23 */ /* 0x100fe20008010802 */
[----:B-1----:R-:W-:Y:S01]  /*14a10*/  FFMA.FTZ R3, R82, UR4, -R2 ;  /* 0x0000000452037c23 */ /* 0x002fe20008010802 */
[----:B------:R-:W-:-:S02]  /*14a20*/  IMAD.MOV.U32 R87, RZ, RZ, R73 ;  /* 0x000000ffff577224 */ /* 0x000fc400078e0049 */
[----:B------:R-:W-:Y:S01]  /*14a30*/  HMMA.16816.F32 R28, R8, R44, R48 ;  /* 0x0000002c081c723c */ /* 0x000fe20000001830 */
[----:B------:R1:W-:Y:S01]  /*14a40*/  MUFU.EX2 R82, R3 ;  /* 0x0000000300527308 */ /* 0x0003e20000000800 */
[----:B------:R-:W4:Y:S01]  /*14a50*/  LDSM.16.MT88.4 R48, [R216+0xb800] ;  /* 0x00b80000d830783b */ /* 0x000f220000004200 */
[----:B------:R-:W-:-:S03]  /*14a60*/  F2FP.F16.F32.PACK_AB R4, R108, R87 ;  /* 0x000000576c04723e */ /* 0x000fc600000000ff */
[C---:B------:R-:W-:Y:S03]  /*14a70*/  HMMA.16816.F32 R24, R8.reuse, R46, R56 ;  /* 0x0000002e0818723c */ /* 0x040fe60000001838 */
[----:B------:R2:W-:Y:S03]  /*14a80*/  MUFU.EX2 R184, R12 ;  /* 0x0000000c00b87308 */ /* 0x0005e60000000800 */
[----:B------:R-:W-:Y:S01]  /*14a90*/  HMMA.16816.F32 R44, R8, R52, R156 ;  /* 0x00000034082c723c */ /* 0x000fe2000000189c */
[----:B-1----:R-:W-:-:S05]  /*14aa0*/  FFMA.FTZ R3, R113, UR4, -R2 ;  /* 0x0000000471037c23 */ /* 0x002fca0008010802 */
[C---:B------:R-:W-:Y:S01]  /*14ab0*/  HMMA.16816.F32 R52, R8.reuse, R54, R152 ;  /* 0x000000360834723c */ /* 0x040fe20000001898 */
[----:B------:R-:W-:Y:S01]  /*14ac0*/  MOV R113, R78 ;  /* 0x0000004e00717202 */ /* 0x000fe20000000f00 */
[----:B------:R1:W-:Y:S04]  /*14ad0*/  MUFU.EX2 R136, R3 ;  /* 0x0000000300887308 */ /* 0x0003e80000000800 */
[C---:B------:R-:W-:Y:S01]  /*14ae0*/  HMMA.16816.F32 R60, R8.reuse, R40, R60 ;  /* 0x00000028083c723c */ /* 0x040fe2000000183c */
[----:B--2---:R-:W-:Y:S05]  /*14af0*/  LDSM.16.MT88.4 R12, [R216+0xc000] ;  /* 0x00c00000d80c783b */ /* 0x004fea0000004200 */
[----:B------:R-:W-:Y:S01]  /*14b00*/  HMMA.16816.F32 R160, R8, R42, R160 ;  /* 0x0000002a08a0723c */ /* 0x000fe200000018a0 */
[----:B------:R-:W2:Y:S01]  /*14b10*/  LDSM.16.MT88.4 R8, [R217+0xb800] ;  /* 0x00b80000d908783b */ /* 0x000ea20000004200 */
[----:B-1----:R-:W-:Y:S01]  /*14b20*/  FFMA.FTZ R3, R84, UR4, -R0 ;  /* 0x0000000454037c23 */ /* 0x002fe20008010800 */
[----:B------:R-:W-:-:S02]  /*14b30*/  MOV R84, R149 ;  /* 0x0000009500547202 */ /* 0x000fc40000000f00 */
[----:B------:R-:W-:Y:S02]  /*14b40*/  MOV R149, R182 ;  /* 0x000000b600957202 */ /* 0x000fe40000000f00 */
[----:B------:R1:W-:Y:S02]  /*14b50*/  MUFU.EX2 R182, R3 ;  /* 0x0000000300b67308 */ /* 0x0003e40000000800 */
[----:B------:R-:W-:Y:S02]  /*14b60*/  MOV R80, R149 ;  /* 0x0000009500507202 */ /* 0x000fe40000000f00 */
[----:B------:R-:W-:Y:S01]  /*14b70*/  MOV R149, R183 ;  /* 0x000000b700957202 */ /* 0x000fe20000000f00 */
[----:B-1----:R-:W-:-:S04]  /*14b80*/  FFMA.FTZ R3, R120, UR4, -R0 ;  /* 0x0000000478037c23 */ /* 0x002fc80008010800 */
[----:B------:R1:W3:Y:S02]  /*14b90*/  MUFU.EX2 R180, R3 ;  /* 0x0000000300b47308 */ /* 0x0002e40000000800 */
[----:B-1----:R-:W-:Y:S01]  /*14ba0*/  FFMA.FTZ R3, R85, UR4, -R0 ;  /* 0x0000000455037c23 */ /* 0x002fe20008010800 */
[----:B---3--:R-:W-:-:S05]  /*14bb0*/  F2FP.F16.F32.PACK_AB R5, R180, R182 ;  /* 0x000000b6b405723e */ /* 0x008fca00000000ff */
[----:B------:R1:W-:Y:S02]  /*14bc0*/  MUFU.EX2 R167, R3 ;  /* 0x0000000300a77308 */ /* 0x0003e40000000800 */
[----:B-1----:R-:W-:Y:S01]  /*14bd0*/  FFMA.FTZ R3, R121, UR4, -R0 ;  /* 0x0000000479037c23 */ /* 0x002fe20008010800 */
[----:B------:R-:W-:-:S05]  /*14be0*/  MOV R121, R138 ;  /* 0x0000008a00797202 */ /* 0x000fca0000000f00 */
[----:B------:R1:W3:Y:S02]  /*14bf0*/  MUFU.EX2 R181, R3 ;  /* 0x0000000300b57308 */ /* 0x0002e40000000800 */
[----:B-1----:R-:W-:Y:S01]  /*14c00*/  FFMA.FTZ R3, R86, UR4, -R2 ;  /* 0x0000000456037c23 */ /* 0x002fe20008010802 */
[----:B---3--:R-:W-:Y:S02]  /*14c10*/  F2FP.F16.F32.PACK_AB R7, R181, R167 ;  /* 0x000000a7b507723e */ /* 0x008fe400000000ff */
[----:B------:R-:W-:-:S03]  /*14c20*/  MOV R86, R139 ;  /* 0x0000008b00567202 */ /* 0x000fc60000000f00 */
[----:B------:R1:W-:Y:S02]  /*14c30*/  MUFU.EX2 R188, R3 ;  /* 0x0000000300bc7308 */ /* 0x0003e40000000800 */
[C---:B------:R-:W-:Y:S06]  /*14c40*/  HMMA.16816.F32 R72, R4.reuse, R20, R36 ;  /* 0x000000140448723c */ /* 0x040fec0000001824 */
[C---:B------:R-:W-:Y:S06]  /*14c50*/  HMMA.16816.F32 R36, R4.reuse, R16, R28 ;  /* 0x000000100424723c */ /* 0x040fec000000181c */
[----:B------:R-:W-:Y:S01]  /*14c60*/  HMMA.16816.F32 R28, R4, R18, R24 ;  /* 0x00000012041c723c */ /* 0x000fe20000001818 */
[----:B-1----:R-:W-:Y:S01]  /*14c70*/  FFMA.FTZ R3, R114, UR4, -R2 ;  /* 0x0000000472037c23 */ /* 0x002fe20008010802 */
[----:B------:R-:W1:Y:S01]  /*14c80*/  LDSM.16.MT88.4 R16, [R218+0xc000] ;  /* 0x00c00000da10783b */ /* 0x000e620000004200 */
[----:B------:R-:W-:-:S02]  /*14c90*/  IMAD.MOV.U32 R114, RZ, RZ, R77 ;  /* 0x000000ffff727224 */ /* 0x000fc400078e004d */
[----:B------:R3:W2:Y:S01]  /*14ca0*/  MUFU.EX2 R187, R3 ;  /* 0x0000000300bb7308 */ /* 0x0006a20000000800 */
[C---:B------:R-:W-:Y:S01]  /*14cb0*/  HMMA.16816.F32 R40, R4.reuse, R22, R32 ;  /* 0x000000160428723c */ /* 0x040fe20000001820 */
[----:B------:R-:W1:Y:S05]  /*14cc0*/  LDSM.16.MT88.4 R32, [R135+0xc000] ;  /* 0x00c000008720783b */ /* 0x000e6a0000004200 */
[C---:B----4-:R-:W-:Y:S06]  /*14cd0*/  HMMA.16816.F32 R24, R4.reuse, R48, R44 ;  /* 0x000000300418723c */ /* 0x050fec000000182c */
[----:B------:R-:W-:Y:S01]  /*14ce0*/  HMMA.16816.F32 R20, R4, R50, R52 ;  /* 0x000000320414723c */ /* 0x000fe20000001834 */
[----:B------:R-:W4:Y:S01]  /*14cf0*/  LDSM.16.MT88.4 R48, [R217+0xc000] ;  /* 0x00c00000d930783b */ /* 0x000f220000004200 */
[----:B---3--:R-:W-:Y:S01]  /*14d00*/  FFMA.FTZ R3, R122, UR4, -R2 ;  /* 0x000000047a037c23 */ /* 0x008fe20008010802 */
[----:B------:R-:W-:-:S03]  /*14d10*/  MOV R122, R145 ;  /* 0x00000091007a7202 */ /* 0x000fc60000000f00 */
[C---:B--2---:R-:W-:Y:S01]  /*14d20*/  HMMA.16816.F32 R60, R4.reuse, R8, R60 ;  /* 0x00000008043c723c */ /* 0x044fe2000000183c */
[----:B------:R-:W-:Y:S01]  /*14d30*/  MOV R145, R137 ;  /* 0x0000008900917202 */ /* 0x000fe20000000f00 */
[----:B------:R2:W-:Y:S01]  /*14d40*/  MUFU.EX2 R183, R3 ;  /* 0x0000000300b77308 */ /* 0x0005e20000000800 */
[----:B------:R-:W-:Y:S01]  /*14d50*/  IMAD.MOV.U32 R137, RZ, RZ, R148 ;  /* 0x000000ffff897224 */ /* 0x000fe200078e0094 */
[----:B------:R-:W3:Y:S02]  /*14d60*/  LDSM.16.MT88.4 R52, [R135+0xc800] ;  /* 0x00c800008734783b */ /* 0x000ee40000004200 */
[----:B------:R-:W-:Y:S01]  /*14d70*/  HMMA.16816.F32 R160, R4, R10, R160 ;  /* 0x0000000a04a0723c */ /* 0x000fe200000018a0 */
[----:B------:R-:W-:Y:S02]  /*14d80*/  F2FP.F16.F32.PACK_AB R8, R84, R111 ;  /* 0x0000006f5408723e */ /* 0x000fe400000000ff */
[----:B------:R-:W-:-:S04]  /*14d90*/  MOV R85, R137 ;  /* 0x0000008900557202 */ /* 0x000fc80000000f00 */
[----:B------:R-:W-:Y:S02]  /*14da0*/  F2FP.F16.F32.PACK_AB R10, R76, R122 ;  /* 0x0000007a4c0a723e */ /* 0x000fe400000000ff */
[----:B------:R-:W-:Y:S01]  /*14db0*/  F2FP.F16.F32.PACK_AB R6, R187, R188 ;  /* 0x000000bcbb06723e */ /* 0x000fe200000000ff */
[----:B--2---:R-:W-:Y:S01]  /*14dc0*/  FFMA.FTZ R3, R88, UR4, -R0 ;  /* 0x0000000458037c23 */ /* 0x004fe20008010800 */
[----:B------:R-:W-:-:S03]  /*14dd0*/  MOV R88, R80 ;  /* 0x0000005000587202 */ /* 0x000fc60000000f00 */
[----:B------:R2:W-:Y:S02]  /*14de0*/  MUFU.EX2 R159, R3 ;  /* 0x00000003009f7308 */ /* 0x0005e40000000800 */
[----:B--2---:R-:W-:-:S06]  /*14df0*/  FFMA.FTZ R3, R123, UR4, -R0 ;  /* 0x000000047b037c23 */ /* 0x004fcc0008010800 */
[----:B------:R2:W1:Y:S02]  /*14e00*/  MUFU.EX2 R157, R3 ;  /* 0x00000003009d7308 */ /* 0x0004640000000800 */
[----:B--2---:R-:W-:Y:S01]  /*14e10*/  FFMA.FTZ R3, R89, UR4, -R0 ;  /* 0x0000000459037c23 */ /* 0x004fe20008010800 */
[----:B-1----:R-:W-:Y:S02]  /*14e20*/  F2FP.F16.F32.PACK_AB R9, R157, R159 ;  /* 0x0000009f9d09723e */ /* 0x002fe400000000ff */
[----:B------:R-:W-:-:S03]  /*14e30*/  MOV R89, R144 ;  /* 0x0000009000597202 */ /* 0x000fc60000000f00 */
[----:B------:R1:W-:Y:S02]  /*14e40*/  MUFU.EX2 R158, R3 ;  /* 0x00000003009e7308 */ /* 0x0003e40000000800 */
[----:B-1----:R-:W-:Y:S01]  /*14e50*/  FFMA.FTZ R3, R191, UR4, -R0 ;  /* 0x00000004bf037c23 */ /* 0x002fe20008010800 */
[----:B------:R-:W-:Y:S02]  /*14e60*/  MOV R191, R106 ;  /* 0x0000006a00bf7202 */ /* 0x000fe40000000f00 */
[----:B------:R-:W-:-:S03]  /*14e70*/  MOV R106, R81 ;  /* 0x00000051006a7202 */ /* 0x000fc60000000f00 */
[----:B------:R1:W2:Y:S02]  /*14e80*/  MUFU.EX2 R156, R3 ;  /* 0x00000003009c7308 */ /* 0x0002a40000000800 */
[----:B-1----:R-:W-:Y:S01]  /*14e90*/  FFMA.FTZ R3, R90, UR4, -R2 ;  /* 0x000000045a037c23 */ /* 0x002fe20008010802 */
[----:B--2---:R-:W-:Y:S02]  /*14ea0*/  F2FP.F16.F32.PACK_AB R11, R156, R158 ;  /* 0x0000009e9c0b723e */ /* 0x004fe400000000ff */
[----:B------:R-:W-:-:S03]  /*14eb0*/  MOV R90, R145 ;  /* 0x00000091005a7202 */ /* 0x000fc60000000f00 */
[----:B------:R1:W-:Y:S02]  /*14ec0*/  MUFU.EX2 R166, R3 ;  /* 0x0000000300a67308 */ /* 0x0003e40000000800 */
[C---:B------:R-:W-:Y:S01]  /*14ed0*/  HMMA.16816.F32 R44, R8.reuse, R16, R36 ;  /* 0x00000010082c723c */ /* 0x040fe20000001824 */
[----:B------:R-:W2:Y:S05]  /*14ee0*/  LDSM.16.MT88.4 R36, [R218+0xc800] ;  /* 0x00c80000da24783b */ /* 0x000eaa0000004200 */
[C---:B------:R-:W-:Y:S06]  /*14ef0*/  HMMA.16816.F32 R56, R8.reuse, R34, R40 ;  /* 0x000000220838723c */ /* 0x040fec0000001828 */
[----:B------:R-:W-:Y:S01]  /*14f00*/  HMMA.16816.F32 R40, R8, R18, R28 ;  /* 0x000000120828723c */ /* 0x000fe2000000181c */
[----:B-1----:R-:W-:Y:S01]  /*14f10*/  FFMA.FTZ R3, R189, UR4, -R2 ;  /* 0x00000004bd037c23 */ /* 0x002fe20008010802 */
[----:B------:R-:W-:-:S03]  /*14f20*/  MOV R189, R147 ;  /* 0x0000009300bd7202 */ /* 0x000fc60000000f00 */
[----:B------:R1:W-:Y:S01]  /*14f30*/  MUFU.EX2 R164, R3 ;  /* 0x0000000300a47308 */ /* 0x0003e20000000800 */
[C---:B------:R-:W-:Y:S06]  /*14f40*/  HMMA.16816.F32 R72, R8.reuse, R32, R72 ;  /* 0x000000200848723c */ /* 0x040fec0000001848 */
[C---:B------:R-:W-:Y:S01]  /*14f50*/  HMMA.16816.F32 R28, R8.reuse, R14, R20 ;  /* 0x0000000e081c723c */ /* 0x040fe20000001814 */
[----:B------:R-:W2:Y:S05]  /*14f60*/  LDSM.16.MT88.4 R20, [R216+0xc800] ;  /* 0x00c80000d814783b */ /* 0x000eaa0000004200 */
[----:B------:R-:W-:Y:S01]  /*14f70*/  HMMA.16816.F32 R32, R8, R12, R24 ;  /* 0x0000000c0820723c */ /* 0x000fe20000001818 */
[----:B-1----:R-:W-:Y:S01]  /*14f80*/  FFMA.FTZ R3, R91, UR4, -R2 ;  /* 0x000000045b037c23 */ /* 0x002fe20008010802 */
[----:B------:R-:W-:-:S04]  /*14f90*/  MOV R91, R146 ;  /* 0x00000092005b7202 */ /* 0x000fc80000000f00 */
[C---:B----4-:R-:W-:Y:S01]  /*14fa0*/  HMMA.16816.F32 R24, R8.reuse, R48, R60 ;  /* 0x000000300818723c */ /* 0x050fe2000000183c */
[----:B------:R-:W-:Y:S01]  /*14fb0*/  FFMA.FTZ R12, R119, UR4, -R2 ;  /* 0x00000004770c7c23 */ /* 0x000fe20008010802 */
[----:B------:R1:W-:Y:S04]  /*14fc0*/  MUFU.EX2 R165, R3 ;  /* 0x0000000300a57308 */ /* 0x0003e80000000800 */
[----:B------:R-:W-:Y:S01]  /*14fd0*/  HMMA.16816.F32 R16, R8, R50, R160 ;  /* 0x000000320810723c */ /* 0x000fe200000018a0 */
[----:B------:R-:W4:Y:S03]  /*14fe0*/  LDSM.16.MT88.4 R8, [R217+0xc800] ;  /* 0x00c80000d908783b */ /* 0x000f260000004200 */
[----:B------:R3:W-:Y:S01]  /*14ff0*/  MUFU.EX2 R153, R12 ;  /* 0x0000000c00997308 */ /* 0x0007e20000000800 */
[----:B------:R-:W-:Y:S02]  /*15000*/  LDSM.16.MT88.4 R48, [R135+0xd000] ;  /* 0x00d000008730783b */ /* 0x000fe40000004200 */
[----:B------:R-:W-:Y:S01]  /*15010*/  IMAD.MOV.U32 R161, RZ, RZ, R142 ;  /* 0x000000ffffa17224 */ /* 0x000fe200078e008e */
[----:B------:R-:W-:-:S02]  /*15020*/  MOV R163, R140 ;  /* 0x0000008c00a37202 */ /* 0x000fc40000000f00 */
[----:B------:R-:W-:Y:S01]  /*15030*/  MOV R162, R141 ;  /* 0x0000008d00a27202 */ /* 0x000fe20000000f00 */
[----:B-1----:R-:W-:Y:S01]  /*15040*/  FFMA.FTZ R3, R92, UR4, -R0 ;  /* 0x000000045c037c23 */ /* 0x002fe20008010800 */
[----:B------:R-:W-:-:S03]  /*15050*/  IMAD.MOV.U32 R92, RZ, RZ, R150 ;  /* 0x000000ffff5c7224 */ /* 0x000fc600078e0096 */
[----:B------:R1:W-:Y:S01]  /*15060*/  MUFU.EX2 R151, R3 ;  /* 0x0000000300977308 */ /* 0x0003e20000000800 */
[----:B---3--:R-:W-:Y:S01]  /*15070*/  LDSM.16.MT88.4 R12, [R217+0xd000] ;  /* 0x00d00000d90c783b */ /* 0x008fe20000004200 */
[----:B-1----:R-:W-:Y:S01]  /*15080*/  FFMA.FTZ R3, R168, UR4, -R0 ;  /* 0x00000004a8037c23 */ /* 0x002fe20008010800 */
[----:B------:R-:W-:Y:S02]  /*15090*/  MOV R168, R136 ;  /* 0x0000008800a87202 */ /* 0x000fe40000000f00 */
[----:B------:R-:W-:-:S03]  /*150a0*/  MOV R136, R149 ;  /* 0x0000009500887202 */ /* 0x000fc60000000f00 */
[----:B------:R1:W3:Y:S01]  /*150b0*/  MUFU.EX2 R149, R3 ;  /* 0x0000000300957308 */ /* 0x0002e20000000800 */
[----:B------:R-:W-:Y:S01]  /*150c0*/  MOV R160, R136 ;  /* 0x0000008800a07202 */ /* 0x000fe20000000f00 */
[----:B-1----:R-:W-:Y:S01]  /*150d0*/  FFMA.FTZ R3, R93, UR4, -R0 ;  /* 0x000000045d037c23 */ /* 0x002fe20008010800 */
[----:B---3--:R-:W-:Y:S02]  /*150e0*/  F2FP.F16.F32.PACK_AB R5, R149, R151 ;  /* 0x000000979505723e */ /* 0x008fe400000000ff */
[----:B------:R-:W-:-:S03]  /*150f0*/  MOV R93, R108 ;  /* 0x0000006c005d7202 */ /* 0x000fc60000000f00 */
[----:B------:R1:W-:Y:S01]  /*15100*/  MUFU.EX2 R148, R3 ;  /* 0x0000000300947308 */ /* 0x0003e20000000800 */
[----:B------:R-:W-:Y:S01]  /*15110*/  MOV R108, R83 ;  /* 0x00000053006c7202 */ /* 0x000fe20000000f00 */
[----:B-1----:R-:W-:Y:S01]  /*15120*/  FFMA.FTZ R3, R192, UR4, -R0 ;  /* 0x00000004c0037c23 */ /* 0x002fe20008010800 */
[----:B------:R-:W-:-:S05]  /*15130*/  MOV R192, R82 ;  /* 0x0000005200c07202 */ /* 0x000fca0000000f00 */
[----:B------:R1:W3:Y:S01]  /*15140*/  MUFU.EX2 R150, R3 ;  /* 0x0000000300967308 */ /* 0x0002e20000000800 */
[----:B------:R-:W-:Y:S01]  /*15150*/  F2FP.F16.F32.PACK_AB R4, R168, R192 ;  /* 0x000000c0a804723e */ /* 0x000fe200000000ff */
[----:B-1----:R-:W-:Y:S01]  /*15160*/  FFMA.FTZ R3, R185, UR4, -R2 ;  /* 0x00000004b9037c23 */ /* 0x002fe20008010802 */
[----:B---3--:R-:W-:Y:S02]  /*15170*/  F2FP.F16.F32.PACK_AB R7, R150, R148 ;  /* 0x000000949607723e */ /* 0x008fe400000000ff */
[----:B------:R-:W-:-:S03]  /*15180*/  MOV R185, R76 ;  /* 0x0000004c00b97202 */ /* 0x000fc60000000f00 */
[----:B------:R1:W3:Y:S02]  /*15190*/  MUFU.EX2 R154, R3 ;  /* 0x00000003009a7308 */ /* 0x0002e40000000800 */
[C---:B------:R-:W-:Y:S06]  /*151a0*/  HMMA.16816.F32 R60, R4.reuse, R54, R56 ;  /* 0x00000036043c723c */ /* 0x040fec0000001838 */
[C---:B--2---:R-:W-:Y:S06]  /*151b0*/  HMMA.16816.F32 R56, R4.reuse, R38, R40 ;  /* 0x000000260438723c */ /* 0x044fec0000001828 */
[----:B------:R-:W-:Y:S01]  /*151c0*/  HMMA.16816.F32 R80, R4, R52, R72 ;  /* 0x000000340450723c */ /* 0x000fe20000001848 */
[----:B-1----:R-:W-:Y:S01]  /*151d0*/  FFMA.FTZ R3, R94, UR4, -R2 ;  /* 0x000000045e037c23 */ /* 0x002fe20008010802 */
[----:B------:R-:W-:-:S03]  /*151e0*/  MOV R94, R143 ;  /* 0x0000008f005e7202 */ /* 0x000fc60000000f00 */
[----:B------:R1:W2:Y:S01]  /*151f0*/  MUFU.EX2 R155, R3 ;  /* 0x00000003009b7308 */ /* 0x0002a20000000800 */
[C---:B------:R-:W-:Y:S06]  /*15200*/  HMMA.16816.F32 R72, R4.reuse, R20, R32 ;  /* 0x000000140448723c */ /* 0x040fec0000001820 */
[C---:B------:R-:W-:Y:S01]  /*15210*/  HMMA.16816.F32 R52, R4.reuse, R22, R28 ;  /* 0x000000160434723c */ /* 0x040fe2000000181c */
[----:B------:R-:W-:Y:S05]  /*15220*/  LDSM.16.MT88.4 R20, [R135+0xd800] ;  /* 0x00d800008714783b */ /* 0x000fea0000004200 */
[----:B----4-:R-:W-:Y:S01]  /*15230*/  HMMA.16816.F32 R40, R4, R8, R24 ;  /* 0x000000080428723c */ /* 0x010fe20000001818 */
[----:B-1----:R-:W-:Y:S01]  /*15240*/  FFMA.FTZ R3, R95, UR4, -R2 ;  /* 0x000000045f037c23 */ /* 0x002fe20008010802 */
[----:B------:R-:W-:-:S04]  /*15250*/  MOV R95, R79 ;  /* 0x0000004f005f7202 */ /* 0x000fc80000000f00 */
[C---:B------:R-:W-:Y:S01]  /*15260*/  HMMA.16816.F32 R32, R4.reuse, R10, R16 ;  /* 0x0000000a0420723c */ /* 0x040fe20000001810 */
[----:B------:R-:W-:Y:S01]  /*15270*/  F2FP.F16.F32.PACK_AB R8, R183, R184 ;  /* 0x000000b8b708723e */ /* 0x000fe200000000ff */
[----:B------:R1:W-:Y:S01]  /*15280*/  MUFU.EX2 R152, R3 ;  /* 0x0000000300987308 */ /* 0x0003e20000000800 */
[----:B------:R-:W-:Y:S03]  /*15290*/  LDSM.16.MT88.4 R16, [R218+0xd800] ;  /* 0x00d80000da10783b */ /* 0x000fe60000004200 */
[----:B------:R-:W-:Y:S01]  /*152a0*/  HMMA.16816.F32 R76, R4, R36, R44 ;  /* 0x00000024044c723c */ /* 0x000fe2000000182c */
[----:B------:R-:W4:Y:S01]  /*152b0*/  LDSM.16.MT88.4 R44, [R218+0xd000] ;  /* 0x00d00000da2c783b */ /* 0x000f220000004200 */
[----:B------:R-:W-:-:S03]  /*152c0*/  F2FP.F16.F32.PACK_AB R10, R164, R166 ;  /* 0x000000a6a40a723e */ /* 0x000fc600000000ff */
[----:B------:R-:W4:Y:S02]  /*152d0*/  LDSM.16.MT88.4 R36, [R216+0xd000] ;  /* 0x00d00000d824783b */ /* 0x000f240000004200 */
[----:B---3--:R-:W-:Y:S02]  /*152e0*/  F2FP.F16.F32.PACK_AB R4, R154, R165 ;  /* 0x000000a59a04723e */ /* 0x008fe400000000ff */
[----:B--2---:R-:W-:Y:S01]  /*152f0*/  F2FP.F16.F32.PACK_AB R6, R153, R155 ;  /* 0x0000009b9906723e */ /* 0x004fe200000000ff */
[--C-:B-1----:R-:W-:Y:S01]  /*15300*/  FFMA.FTZ R3, R96, UR4, -R0.reuse ;  /* 0x0000000460037c23 */ /* 0x102fe20008010800 */
[----:B------:R-:W-:Y:S02]  /*15310*/  MOV R96, R162 ;  /* 0x000000a200607202 */ /* 0x000fe40000000f00 */
[----:B------:R-:W-:Y:S01]  /*15320*/  MOV R162, R84 ;  /* 0x0000005400a27202 */ /* 0x000fe20000000f00 */
[----:B------:R1:W-:Y:S02]  /*15330*/  MUFU.EX2 R144, R3 ;  /* 0x0000000300907308 */ /* 0x0003e40000000800 */
[----:B-1----:R-:W-:Y:S01]  /*15340*/  FFMA.FTZ R3, R190, UR4, -R0 ;  /* 0x00000004be037c23 */ /* 0x002fe20008010800 */
[----:B------:R-:W-:-:S02]  /*15350*/  MOV R190, R163 ;  /* 0x000000a300be7202 */ /* 0x000fc40000000f00 */
[----:B------:R-:W-:-:S03]  /*15360*/  MOV R163, R122 ;  /* 0x0000007a00a37202 */ /* 0x000fc60000000f00 */
[----:B------:R1:W2:Y:S02]  /*15370*/  MUFU.EX2 R139, R3 ;  /* 0x00000003008b7308 */ /* 0x0002a40000000800 */
[----:B-1----:R-:W-:Y:S01]  /*15380*/  FFMA.FTZ R3, R97, UR4, -R0 ;  /* 0x0000000461037c23 */ /* 0x002fe20008010800 */
[----:B--2---:R-:W-:Y:S01]  /*15390*/  F2FP.F16.F32.PACK_AB R9, R139, R144 ;  /* 0x000000908b09723e */ /* 0x004fe200000000ff */
[----:B------:R-:W-:-:S04]  /*153a0*/  IMAD.MOV.U32 R97, RZ, RZ, R87 ;  /* 0x000000ffff617224 */ /* 0x000fc800078e0057 */
[----:B------:R1:W-:Y:S02]  /*153b0*/  MUFU.EX2 R138, R3 ;  /* 0x00000003008a7308 */ /* 0x0003e40000000800 */
[----:B-1----:R-:W-:Y:S01]  /*153c0*/  FFMA.FTZ R3, R186, UR4, -R0 ;  /* 0x00000004ba037c23 */ /* 0x002fe20008010800 */
[----:B------:R-:W-:-:S05]  /*153d0*/  MOV R186, R86 ;  /* 0x0000005600ba7202 */ /* 0x000fca0000000f00 */
[----:B------:R1:W2:Y:S02]  /*153e0*/  MUFU.EX2 R137, R3 ;  /* 0x0000000300897308 */ /* 0x0002a40000000800 */
[----:B-1----:R-:W-:Y:S01]  /*153f0*/  FFMA.FTZ R3, R132, UR4, -R2 ;  /* 0x0000000484037c23 */ /* 0x002fe20008010802 */
[----:B--2---:R-:W-:-:S05]  /*15400*/  F2FP.F16.F32.PACK_AB R11, R137, R138 ;  /* 0x0000008a890b723e */ /* 0x004fca00000000ff */
[----:B------:R1:W-:Y:S02]  /*15410*/  MUFU.EX2 R147, R3 ;  /* 0x0000000300937308 */ /* 0x0003e40000000800 */
[C---:B----4-:R-:W-:Y:S06]  /*15420*/  HMMA.16816.F32 R24, R8.reuse, R44, R76 ;  /* 0x0000002c0818723c */ /* 0x050fec000000184c */
[C---:B------:R-:W-:Y:S06]  /*15430*/  HMMA.16816.F32 R44, R8.reuse, R46, R56 ;  /* 0x0000002e082c723c */ /* 0x040fec0000001838 */
[----:B------:R-:W-:Y:S01]  /*15440*/  HMMA.16816.F32 R56, R8, R36, R72 ;  /* 0x000000240838723c */ /* 0x000fe20000001848 */
[----:B-1----:R-:W-:Y:S01]  /*15450*/  FFMA.FTZ R3, R98, UR4, -R2 ;  /* 0x0000000462037c23 */ /* 0x002fe20008010802 */
[----:B------:R-:W-:-:S03]  /*15460*/  MOV R98, R121 ;  /* 0x0000007900627202 */ /* 0x000fc60000000f00 */
[----:B------:R1:W-:Y:S01]  /*15470*/  MUFU.EX2 R145, R3 ;  /* 0x0000000300917308 */ /* 0x0003e20000000800 */
[C---:B------:R-:W-:Y:S06]  /*15480*/  HMMA.16816.F32 R72, R8.reuse, R38, R52 ;  /* 0x000000260848723c */ /* 0x040fec0000001834 */
[C---:B------:R-:W-:Y:S06]  /*15490*/  HMMA.16816.F32 R80, R8.reuse, R48, R80 ;  /* 0x000000300850723c */ /* 0x040fec0000001850 */
[----:B------:R-:W-:Y:S01]  /*154a0*/  HMMA.16816.F32 R28, R8, R50, R60 ;  /* 0x00000032081c723c */ /* 0x000fe2000000183c */
[----:B------:R-:W2:Y:S01]  /*154b0*/  LDSM.16.MT88.4 R48, [R216+0xd800] ;  /* 0x00d80000d830783b */ /* 0x000ea20000004200 */
[----:B-1----:R-:W-:-:S04]  /*154c0*/  FFMA.FTZ R3, R133, UR4, -R2 ;  /* 0x0000000485037c23 */ /* 0x002fc80008010802 */
[C---:B------:R-:W-:Y:S01]  /*154d0*/  HMMA.16816.F32 R52, R8.reuse, R12, R40 ;  /* 0x0000000c0834723c */ /* 0x040fe20000001828 */
[----:B------:R1:W-:Y:S05]  /*154e0*/  MUFU.EX2 R146, R3 ;  /* 0x0000000300927308 */ /* 0x0003ea0000000800 */
[----:B------:R-:W-:Y:S01]  /*154f0*/  HMMA.16816.F32 R40, R8, R14, R32 ;  /* 0x0000000e0828723c */ /* 0x000fe20000001820 */
[----:B------:R-:W3:Y:S01]  /*15500*/  LDSM.16.MT88.4 R8, [R217+0xd800] ;  /* 0x00d80000d908783b */ /* 0x000ee20000004200 */
[----:B------:R-:W-:-:S03]  /*15510*/  FFMA.FTZ R12, R102, UR4, -R2 ;  /* 0x00000004660c7c23 */ /* 0x000fc60008010802 */
[----:B------:R-:W4:Y:S01]  /*15520*/  LDSM.16.MT88.4 R32, [R135+0xe000] ;  /* 0x00e000008720783b */ /* 0x000f220000004200 */
[----:B------:R2:W-:Y:S01]  /*15530*/  MUFU.EX2 R141, R12 ;  /* 0x0000000c008d7308 */ /* 0x0005e20000000800 */
[----:B-1----:R-:W-:Y:S01]  /*15540*/  FFMA.FTZ R3, R99, UR4, -R0 ;  /* 0x0000000463037c23 */ /* 0x002fe20008010800 */
[----:B------:R-:W-:-:S06]  /*15550*/  MOV R99, R85 ;  /* 0x0000005500637202 */ /* 0x000fcc0000000f00 */
[----:B------:R1:W-:Y:S01]  /*15560*/  MUFU.EX2 R132, R3 ;  /* 0x0000000300847308 */ /* 0x0003e20000000800 */
[----:B--2---:R-:W-:Y:S01]  /*15570*/  LDSM.16.MT88.4 R12, [R216+0xe000] ;  /* 0x00e00000d80c783b */ /* 0x004fe20000004200 */
[----:B-1----:R-:W-:Y:S01]  /*15580*/  FFMA.FTZ R3, R170, UR4, -R0 ;  /* 0x00000004aa037c23 */ /* 0x002fe20008010800 */
[----:B------:R-:W-:-:S05]  /*15590*/  MOV R170, R112 ;  /* 0x0000007000aa7202 */ /* 0x000fca0000000f00 */
[----:B------:R1:W2:Y:S02]  /*155a0*/  MUFU.EX2 R123, R3 ;  /* 0x00000003007b7308 */ /* 0x0002a40000000800 */
[----:B-1----:R-:W-:Y:S01]  /*155b0*/  FFMA.FTZ R3, R100, UR4, -R0 ;  /* 0x0000000464037c23 */ /* 0x002fe20008010800 */
[----:B--2---:R-:W-:Y:S02]  /*155c0*/  F2FP.F16.F32.PACK_AB R5, R123, R132 ;  /* 0x000000847b05723e */ /* 0x004fe400000000ff */
[----:B------:R-:W-:-:S03]  /*155d0*/  MOV R100, R110 ;  /* 0x0000006e00647202 */ /* 0x000fc60000000f00 */
[----:B------:R1:W-:Y:S02]  /*155e0*/  MUFU.EX2 R136, R3 ;  /* 0x0000000300887308 */ /* 0x0003e40000000800 */
[----:B-1----:R-:W-:Y:S01]  /*155f0*/  FFMA.FTZ R3, R171, UR4, -R0 ;  /* 0x00000004ab037c23 */ /* 0x002fe20008010800 */
[----:B------:R-:W-:-:S05]  /*15600*/  IMAD.MOV.U32 R171, RZ, RZ, R109 ;  /* 0x000000ffffab7224 */ /* 0x000fca00078e006d */
[----:B------:R1:W2:Y:S02]  /*15610*/  MUFU.EX2 R133, R3 ;  /* 0x0000000300857308 */ /* 0x0002a40000000800 */
[----:B-1----:R-:W-:Y:S01]  /*15620*/  FFMA.FTZ R3, R101, UR4, -R2 ;  /* 0x0000000465037c23 */ /* 0x002fe20008010802 */
[----:B--2---:R-:W-:Y:S02]  /*15630*/  F2FP.F16.F32.PACK_AB R7, R133, R136 ;  /* 0x000000888507723e */ /* 0x004fe400000000ff */
[----:B------:R-:W-:-:S03]  /*15640*/  MOV R101, R105 ;  /* 0x0000006900657202 */ /* 0x000fc60000000f00 */
[----:B------:R1:W-:Y:S02]  /*15650*/  MUFU.EX2 R143, R3 ;  /* 0x00000003008f7308 */ /* 0x0003e40000000800 */
[C---:B------:R-:W-:Y:S06]  /*15660*/  HMMA.16816.F32 R80, R4.reuse, R20, R80 ;  /* 0x000000140450723c */ /* 0x040fec0000001850 */
[C---:B------:R-:W-:Y:S06]  /*15670*/  HMMA.16816.F32 R60, R4.reuse, R22, R28 ;  /* 0x00000016043c723c */ /* 0x040fec000000181c */
[----:B------:R-:W-:Y:S01]  /*15680*/  HMMA.16816.F32 R36, R4, R16, R24 ;  /* 0x000000100424723c */ /* 0x000fe20000001818 */
[----:B-1----:R-:W-:Y:S01]  /*15690*/  FFMA.FTZ R3, R169, UR4, -R2 ;  /* 0x00000004a9037c23 */ /* 0x002fe20008010802 */
[----:B------:R-:W-:-:S02]  /*156a0*/  MOV R169, R170 ;  /* 0x000000aa00a97202 */ /* 0x000fc40000000f00 */
[----:B------:R-:W-:Y:S01]  /*156b0*/  MOV R170, R97 ;  /* 0x0000006100aa7202 */ /* 0x000fe20000000f00 */
[----:B------:R1:W2:Y:S01]  /*156c0*/  MUFU.EX2 R142, R3 ;  /* 0x00000003008e7308 */ /* 0x0002a20000000800 */
[C---:B------:R-:W-:Y:S06]  /*156d0*/  HMMA.16816.F32 R24, R4.reuse, R48, R56 ;  /* 0x000000300418723c */ /* 0x040fec0000001838 */
[C---:B---3--:R-:W-:Y:S06]  /*156e0*/  HMMA.16816.F32 R56, R4.reuse, R8, R52 ;  /* 0x000000080438723c */ /* 0x048fec0000001834 */
[----:B------:R-:W-:Y:S01]  /*156f0*/  HMMA.16816.F32 R52, R4, R10, R40 ;  /* 0x0000000a0434723c */ /* 0x000fe20000001828 */
[----:B------:R-:W-:Y:S01]  /*15700*/  F2FP.F16.F32.PACK_AB R8, R147, R152 ;  /* 0x000000989308723e */ /* 0x000fe200000000ff */
[----:B------:R-:W-:Y:S01]  /*15710*/  LDSM.16.MT88.4 R40, [R217+0xe000] ;  /* 0x00e00000d928783b */ /* 0x000fe20000004200 */
[----:B-1----:R-:W-:Y:S01]  /*15720*/  FFMA.FTZ R3, R172, UR4, -R2 ;  /* 0x00000004ac037c23 */ /* 0x002fe20008010802 */
[----:B------:R-:W-:-:S02]  /*15730*/  MOV R172, R100 ;  /* 0x0000006400ac7202 */ /* 0x000fc40000000f00 */
[C---:B------:R-:W-:Y:S01]  /*15740*/  HMMA.16816.F32 R28, R4.reuse, R18, R44 ;  /* 0x00000012041c723c */ /* 0x040fe2000000182c */
[----:B------:R-:W-:Y:S01]  /*15750*/  F2FP.F16.F32.PACK_AB R10, R146, R145 ;  /* 0x00000091920a723e */ /* 0x000fe200000000ff */
[----:B------:R1:W3:Y:S01]  /*15760*/  MUFU.EX2 R140, R3 ;  /* 0x00000003008c7308 */ /* 0x0002e20000000800 */
[----:B------:R-:W4:Y:S03]  /*15770*/  LDSM.16.MT88.4 R16, [R218+0xe000] ;  /* 0x00e00000da10783b */ /* 0x000f260000004200 */
[----:B------:R-:W-:Y:S01]  /*15780*/  HMMA.16816.F32 R20, R4, R50, R72 ;  /* 0x000000320414723c */ /* 0x000fe20000001848 */
[----:B------:R-:W-:Y:S06]  /*15790*/  LDSM.16.MT88.4 R48, [R218+0xe800] ;  /* 0x00e80000da30783b */ /* 0x000fec0000004200 */
[----:B--2---:R-:W-:Y:S01]  /*157a0*/  F2FP.F16.F32.PACK_AB R4, R142, R143 ;  /* 0x0000008f8e04723e */ /* 0x004fe200000000ff */
[----:B-1----:R-:W-:Y:S01]  /*157b0*/  FFMA.FTZ R3, R104, UR4, -R0 ;  /* 0x0000000468037c23 */ /* 0x002fe20008010800 */
[----:B---3--:R-:W-:-:S03]  /*157c0*/  F2FP.F16.F32.PACK_AB R6, R140, R141 ;  /* 0x0000008d8c06723e */ /* 0x008fc600000000ff */
[----:B------:R1:W-:Y:S02]  /*157d0*/  MUFU.EX2 R120, R3 ;  /* 0x0000000300787308 */ /* 0x0003e40000000800 */
[----:B-1----:R-:W-:Y:S01]  /*157e0*/  FFMA.FTZ R3, R174, UR4, -R0 ;  /* 0x00000004ae037c23 */ /* 0x002fe20008010800 */
[----:B------:R-:W-:-:S05]  /*157f0*/  MOV R174, R114 ;  /* 0x0000007200ae7202 */ /* 0x000fca0000000f00 */
[----:B------:R1:W2:Y:S02]  /*15800*/  MUFU.EX2 R119, R3 ;  /* 0x0000000300777308 */ /* 0x0002a40000000800 */
[----:B-1----:R-:W-:Y:S01]  /*15810*/  FFMA.FTZ R3, R115, UR4, -R0 ;  /* 0x0000000473037c23 */ /* 0x002fe20008010800 */
[----:B--2---:R-:W-:-:S05]  /*15820*/  F2FP.F16.F32.PACK_AB R9, R119, R120 ;  /* 0x000000787709723e */ /* 0x004fca00000000ff */
[----:B------:R1:W-:Y:S02]  /*15830*/  MUFU.EX2 R114, R3 ;  /* 0x0000000300727308 */ /* 0x0003e40000000800 */
[----:B-1----:R-:W-:Y:S01]  /*15840*/  FFMA.FTZ R3, R175, UR4, -R0 ;  /* 0x00000004af037c23 */ /* 0x002fe20008010800 */
[----:B------:R-:W-:-:S05]  /*15850*/  MOV R175, R113 ;  /* 0x0000007100af7202 */ /* 0x000fca0000000f00 */
[----:B------:R1:W2:Y:S02]  /*15860*/  MUFU.EX2 R113, R3 ;  /* 0x0000000300717308 */ /* 0x0002a40000000800 */
[----:B-1----:R-:W-:Y:S01]  /*15870*/  FFMA.FTZ R3, R70, UR4, -R2 ;  /* 0x0000000446037c23 */ /* 0x002fe20008010802 */
[----:B--2---:R-:W-:Y:S02]  /*15880*/  F2FP.F16.F32.PACK_AB R11, R113, R114 ;  /* 0x00000072710b723e */ /* 0x004fe400000000ff */
[----:B------:R-:W-:-:S03]  /*15890*/  MOV R70, R95 ;  /* 0x0000005f00467202 */ /* 0x000fc60000000f00 */
[----:B------:R1:W-:Y:S01]  /*158a0*/  MUFU.EX2 R122, R3 ;  /* 0x00000003007a7308 */ /* 0x0003e20000000800 */
[----:B------:R-:W-:Y:S02]  /*158b0*/  MOV R95, R161 ;  /* 0x000000a1005f7202 */ /* 0x000fe40000000f00 */
[----:B------:R-:W-:Y:S01]  /*158c0*/  MOV R161, R111 ;  /* 0x0000006f00a17202 */ /* 0x000fe20000000f00 */
[C---:B----4-:R-:W-:Y:S06]  /*158d0*/  HMMA.16816.F32 R84, R8.reuse, R32, R80 ;  /* 0x000000200854723c */ /* 0x050fec0000001850 */
[C---:B------:R-:W-:Y:S01]  /*158e0*/  HMMA.16816.F32 R80, R8.reuse, R34, R60 ;  /* 0x000000220850723c */ /* 0x040fe2000000183c */
[----:B------:R-:W2:Y:S05]  /*158f0*/  LDSM.16.MT88.4 R60, [R135+0xe800] ;  /* 0x00e80000873c783b */ /* 0x000eaa0000004200 */
[----:B------:R-:W-:Y:S01]  /*15900*/  HMMA.16816.F32 R72, R8, R16, R36 ;  /* 0x000000100848723c */ /* 0x000fe20000001824 */
[----:B-1----:R-:W-:Y:S01]  /*15910*/  FFMA.FTZ R3, R173, UR4, -R2 ;  /* 0x00000004ad037c23 */ /* 0x002fe20008010802 */
[----:B------:R-:W-:Y:S01]  /*15920*/  MOV R173, R191 ;  /* 0x000000bf00ad7202 */ /* 0x000fe20000000f00 */
[----:B------:R-:W-:-:S02]  /*15930*/  IMAD.MOV.U32 R191, RZ, RZ, R108 ;  /* 0x000000ffffbf7224 */ /* 0x000fc400078e006c */
[----:B------:R1:W-:Y:S01]  /*15940*/  MUFU.EX2 R115, R3 ;  /* 0x0000000300737308 */ /* 0x0003e20000000800 */
[C---:B------:R-:W-:Y:S01]  /*15950*/  HMMA.16816.F32 R36, R8.reuse, R14, R20 ;  /* 0x0000000e0824723c */ /* 0x040fe20000001814 */
[----:B------:R-:W3:Y:S05]  /*15960*/  LDSM.16.MT88.4 R20, [R216+0xe800] ;  /* 0x00e80000d814783b */ /* 0x000eea0000004200 */
[C---:B------:R-:W-:Y:S06]  /*15970*/  HMMA.16816.F32 R76, R8.reuse, R18, R28 ;  /* 0x00000012084c723c */ /* 0x040fec000000181c */
[----:B------:R-:W-:Y:S01]  /*15980*/  HMMA.16816.F32 R44, R8, R12, R24 ;  /* 0x0000000c082c723c */ /* 0x000fe20000001818 */
[----:B-1----:R-:W-:Y:S01]  /*15990*/  FFMA.FTZ R3, R71, UR4, -R2 ;  /* 0x0000000447037c23 */ /* 0x002fe20008010802 */
[----:B------:R-:W-:-:S04]  /*159a0*/  MOV R71, R94 ;  /* 0x0000005e00477202 */ /* 0x000fc80000000f00 */
[----:B------:R-:W-:Y:S01]  /*159b0*/  HMMA.16816.F32 R32, R8, R40, R56 ;  /* 0x000000280820723c */ /* 0x000fe20000001838 */
[----:B------:R-:W-:Y:S01]  /*159c0*/  FFMA.FTZ R12, R193, UR4, -R2 ;  /* 0x00000004c10c7c23 */ /* 0x000fe20008010802 */
[----:B------:R1:W-:Y:S01]  /*159d0*/  MUFU.EX2 R121, R3 ;  /* 0x0000000300797308 */ /* 0x0003e20000000800 */
[----:B------:R-:W-:-:S03]  /*159e0*/  MOV R193, R101 ;  /* 0x0000006500c17202 */ /* 0x000fc60000000f00 */
[----:B------:R-:W-:Y:S01]  /*159f0*/  HMMA.16816.F32 R16, R8, R42, R52 ;  /* 0x0000002a0810723c */ /* 0x000fe20000001834 */
[----:B------:R-:W4:Y:S04]  /*15a00*/  LDSM.16.MT88.4 R8, [R217+0xe800] ;  /* 0x00e80000d908783b */ /* 0x000f280000004200 */
[----:B------:R-:W-:Y:S04]  /*15a10*/  LDSM.16.MT88.4 R40, [R218+0xf000] ;  /* 0x00f00000da28783b */ /* 0x000fe80000004200 */
[----:B------:R-:W-:Y:S01]  /*15a20*/  LDSM.16.MT88.4 R52, [R217+0xf000] ;  /* 0x00f00000d934783b */ /* 0x000fe20000004200 */
[----:B-1----:R-:W-:Y:S01]  /*15a30*/  FFMA.FTZ R3, R116, UR4, -R0 ;  /* 0x0000000474037c23 */ /* 0x002fe20008010800 */
[----:B------:R-:W-:-:S03]  /*15a40*/  MOV R116, R95 ;  /* 0x0000005f00747202 */ /* 0x000fc60000000f00 */
[----:B------:R1:W-:Y:S02]  /*15a50*/  MUFU.EX2 R111, R3 ;  /* 0x00000003006f7308 */ /* 0x0003e40000000800 */
        /* <DEDUP_REMOVED lines=8> */
[----:B------:R-:W-:Y:S01]  /*15ae0*/  MOV R194, R171 ;  /* 0x000000ab00c27202 */ /* 0x000fe20000000f00 */
[----:B------:R-:W-:Y:S01]  /*15af0*/  IMAD.MOV.U32 R171, RZ, RZ, R186 ;  /* 0x000000ffffab7224 */ /* 0x000fe200078e00ba */
[----:B------:R-:W-:-:S03]  /*15b00*/  MOV R186, R93 ;  /* 0x0000005d00ba7202 */ /* 0x000fc60000000f00 */
[----:B------:R1:W2:Y:S02]  /*15b10*/  MUFU.EX2 R105, R3 ;  /* 0x0000000300697308 */ /* 0x0002a40000000800 */
[----:B-1----:R-:W-:Y:S01]  /*15b20*/  FFMA.FTZ R3, R177, UR4, -R2 ;  /* 0x00000004b1037c23 */ /* 0x002fe20008010802 */
[----:B--2---:R-:W-:Y:S02]  /*15b30*/  F2FP.F16.F32.PACK_AB R7, R105, R109 ;  /* 0x0000006d6907723e */ /* 0x004fe400000000ff */
[----:B------:R-:W-:-:S03]  /*15b40*/  MOV R177, R190 ;  /* 0x000000be00b17202 */ /* 0x000fc60000000f00 */
[----:B------:R1:W2:Y:S01]  /*15b50*/  MUFU.EX2 R112, R3 ;  /* 0x0000000300707308 */ /* 0x0002a20000000800 */
[----:B------:R-:W-:Y:S01]  /*15b60*/  MOV R190, R107 ;  /* 0x0000006b00be7202 */ /* 0x000fe20000000f00 */
[C---:B------:R-:W-:Y:S06]  /*15b70*/  HMMA.16816.F32 R28, R4.reuse, R60, R84 ;  /* 0x0000003c041c723c */ /* 0x040fec0000001854 */
[----:B------:R3:W-:Y:S01]  /*15b80*/  MUFU.EX2 R107, R12 ;  /* 0x0000000c006b7308 */ /* 0x0007e20000000800 */
[----:B------:R-:W-:Y:S01]  /*15b90*/  HMMA.16816.F32 R24, R4, R62, R80 ;  /* 0x0000003e0418723c */ /* 0x000fe20000001850 */
[----:B------:R-:W-:-:S02]  /*15ba0*/  MOV R87, R106 ;  /* 0x0000006a00577202 */ /* 0x000fc40000000f00 */
[----:B------:R-:W-:Y:S02]  /*15bb0*/  MOV R86, R103 ;  /* 0x0000006700567202 */ /* 0x000fe40000000f00 */
[----:B------:R-:W-:Y:S01]  /*15bc0*/  MOV R84, R90 ;  /* 0x0000005a00547202 */ /* 0x000fe20000000f00 */
[C---:B------:R-:W-:Y:S01]  /*15bd0*/  HMMA.16816.F32 R60, R4.reuse, R48, R72 ;  /* 0x00000030043c723c */ /* 0x040fe20000001848 */
[--C-:B-1----:R-:W-:Y:S01]  /*15be0*/  FFMA.FTZ R3, R118, UR4, -R2.reuse ;  /* 0x0000000476037c23 */ /* 0x102fe20008010802 */
[----:B------:R-:W-:Y:S02]  /*15bf0*/  MOV R118, R96 ;  /* 0x0000006000767202 */ /* 0x000fe40000000f00 */
[----:B------:R-:W-:Y:S01]  /*15c00*/  MOV R85, R89 ;  /* 0x0000005900557202 */ /* 0x000fe20000000f00 */
[----:B------:R1:W-:Y:S01]  /*15c10*/  MUFU.EX2 R108, R3 ;  /* 0x00000003006c7308 */ /* 0x0003e20000000800 */
[C---:B------:R-:W-:Y:S01]  /*15c20*/  HMMA.16816.F32 R80, R4.reuse, R50, R76 ;  /* 0x000000320450723c */ /* 0x040fe2000000184c */
[----:B---3--:R-:W3:Y:S05]  /*15c30*/  LDSM.16.MT88.4 R12, [R135+0xf000] ;  /* 0x00f00000870c783b */ /* 0x008eea0000004200 */
[C---:B------:R-:W-:Y:S01]  /*15c40*/  HMMA.16816.F32 R72, R4.reuse, R20, R44 ;  /* 0x000000140448723c */ /* 0x040fe2000000182c */
[----:B------:R-:W3:Y:S05]  /*15c50*/  LDSM.16.MT88.4 R44, [R216+0xf000] ;  /* 0x00f00000d82c783b */ /* 0x000eea0000004200 */
[----:B------:R-:W-:Y:S01]  /*15c60*/  HMMA.16816.F32 R36, R4, R22, R36 ;  /* 0x000000160424723c */ /* 0x000fe20000001824 */
[----:B-1----:R-:W-:Y:S01]  /*15c70*/  FFMA.FTZ R3, R124, UR4, -R2 ;  /* 0x000000047c037c23 */ /* 0x002fe20008010802 */
[----:B------:R-:W-:-:S04]  /*15c80*/  MOV R124, R91 ;  /* 0x0000005b007c7202 */ /* 0x000fc80000000f00 */
[C---:B----4-:R-:W-:Y:S01]  /*15c90*/  HMMA.16816.F32 R76, R4.reuse, R8, R32 ;  /* 0x00000008044c723c */ /* 0x050fe20000001820 */
[----:B------:R1:W-:Y:S05]  /*15ca0*/  MUFU.EX2 R106, R3 ;  /* 0x00000003006a7308 */ /* 0x0003ea0000000800 */
[----:B------:R-:W-:Y:S07]  /*15cb0*/  HMMA.16816.F32 R56, R4, R10, R16 ;  /* 0x0000000a0438723c */ /* 0x000fee0000001810 */
[----:B------:R-:W-:-:S02]  /*15cc0*/  F2FP.F16.F32.PACK_AB R4, R115, R122 ;  /* 0x0000007a7304723e */ /* 0x000fc400000000ff */
[----:B--2---:R-:W-:Y:S01]  /*15cd0*/  F2FP.F16.F32.PACK_AB R6, R112, R121 ;  /* 0x000000797006723e */ /* 0x004fe200000000ff */
[----:B-1----:R-:W-:Y:S01]  /*15ce0*/  FFMA.FTZ R3, R125, UR4, -R0 ;  /* 0x000000047d037c23 */ /* 0x002fe20008010800 */
[----:B------:R-:W-:-:S03]  /*15cf0*/  MOV R125, R160 ;  /* 0x000000a0007d7202 */ /* 0x000fc60000000f00 */
[----:B------:R1:W-:Y:S02]  /*15d00*/  MUFU.EX2 R100, R3 ;  /* 0x0000000300647308 */ /* 0x0003e40000000800 */
[----:B-1----:R-:W-:Y:S01]  /*15d10*/  FFMA.FTZ R3, R196, UR4, -R0 ;  /* 0x00000004c4037c23 */ /* 0x002fe20008010800 */
[----:B------:R-:W-:-:S05]  /*15d20*/  IMAD.MOV.U32 R196, RZ, RZ, R92 ;  /* 0x000000ffffc47224 */ /* 0x000fca00078e005c */
        /* <DEDUP_REMOVED lines=8> */
[----:B------:R1:W2:Y:S02]  /*15db0*/  MUFU.EX2 R104, R3 ;  /* 0x0000000300687308 */ /* 0x0002a40000000800 */
[C---:B---3--:R-:W-:Y:S01]  /*15dc0*/  HMMA.16816.F32 R48, R4.reuse, R12, R28 ;  /* 0x0000000c0430723c */ /* 0x048fe2000000181c */
[----:B------:R-:W3:Y:S05]  /*15dd0*/  LDSM.16.MT88.4 R28, [R135+0xf800] ;  /* 0x00f80000871c783b */ /* 0x000eea0000004200 */
[C---:B------:R-:W-:Y:S06]  /*15de0*/  HMMA.16816.F32 R20, R4.reuse, R40, R60 ;  /* 0x000000280414723c */ /* 0x040fec000000183c */
[C---:B------:R-:W-:Y:S01]  /*15df0*/  HMMA.16816.F32 R16, R4.reuse, R42, R80 ;  /* 0x0000002a0410723c */ /* 0x040fe20000001850 */
[--C-:B-1----:R-:W-:Y:S01]  /*15e00*/  FFMA.FTZ R3, R127, UR4, -R2.reuse ;  /* 0x000000047f037c23 */ /* 0x102fe20008010802 */
[----:B------:R-:W1:Y:S03]  /*15e10*/  LDSM.16.MT88.4 R40, [R216+0xf800] ;  /* 0x00f80000d828783b */ /* 0x000e660000004200 */
[----:B------:R4:W-:Y:S01]  /*15e20*/  MUFU.EX2 R101, R3 ;  /* 0x0000000300657308 */ /* 0x0009e20000000800 */
[C---:B------:R-:W-:Y:S01]  /*15e30*/  HMMA.16816.F32 R32, R4.reuse, R14, R24 ;  /* 0x0000000e0420723c */ /* 0x040fe20000001818 */
[----:B------:R-:W1:Y:S04]  /*15e40*/  LDSM.16.MT88.4 R24, [R218+0xf800] ;  /* 0x00f80000da18783b */ /* 0x000e680000004200 */
[----:B------:R-:W1:Y:S01]  /*15e50*/  LDSM.16.MT88.4 R80, [R217+0xf800] ;  /* 0x00f80000d950783b */ /* 0x000e620000004200 */
[C---:B------:R-:W-:Y:S06]  /*15e60*/  HMMA.16816.F32 R12, R4.reuse, R44, R72 ;  /* 0x0000002c040c723c */ /* 0x040fec0000001848 */
[----:B------:R-:W-:Y:S01]  /*15e70*/  HMMA.16816.F32 R44, R4, R46, R36 ;  /* 0x0000002e042c723c */ /* 0x000fe20000001824 */
[----:B----4-:R-:W-:-:S05]  /*15e80*/  FFMA.FTZ R3, R201, UR4, -R2 ;  /* 0x00000004c9037c23 */ /* 0x010fca0008010802 */
[C---:B------:R-:W-:Y:S01]  /*15e90*/  HMMA.16816.F32 R72, R4.reuse, R52, R76 ;  /* 0x000000340448723c */ /* 0x040fe2000000184c */
[----:B------:R-:W-:Y:S01]  /*15ea0*/  FFMA.FTZ R36, R87, R64, R86 ;  /* 0x0000004057247223 */ /* 0x000fe20000010056 */
[----:B------:R4:W-:Y:S01]  /*15eb0*/  MUFU.EX2 R102, R3 ;  /* 0x0000000300667308 */ /* 0x0009e20000000800 */
[----:B------:R-:W-:Y:S02]  /*15ec0*/  MOV R86, R88 ;  /* 0x0000005800567202 */ /* 0x000fe40000000f00 */
[----:B------:R-:W-:Y:S01]  /*15ed0*/  MOV R87, R70 ;  /* 0x0000004600577202 */ /* 0x000fe20000000f00 */
[----:B------:R-:W-:Y:S01]  /*15ee0*/  HMMA.16816.F32 R56, R4, R54, R56 ;  /* 0x000000360438723c */ /* 0x000fe20000001838 */
[----:B------:R-:W-:Y:S01]  /*15ef0*/  F2FP.F16.F32.PACK_AB R8, R107, R108 ;  /* 0x0000006c6b08723e */ /* 0x000fe200000000ff */
[----:B------:R-:W-:Y:S01]  /*15f00*/  LDSM.16.MT88.4 R52, [R135+0x10000] ;  /* 0x010000008734783b */ /* 0x000fe20000004200 */
[----:B--2---:R-:W-:Y:S02]  /*15f10*/  F2FP.F16.F32.PACK_AB R10, R104, R106 ;  /* 0x0000006a680a723e */ /* 0x004fe400000000ff */
[----:B------:R-:W-:Y:S01]  /*15f20*/  MOV R70, R175 ;  /* 0x000000af00467202 */ /* 0x000fe20000000f00 */
[----:B----4-:R-:W-:Y:S01]  /*15f30*/  FFMA.FTZ R3, R128, UR4, -R0 ;  /* 0x0000000480037c23 */ /* 0x010fe20008010800 */
[----:B------:R-:W-:Y:S01]  /*15f40*/  FFMA.FTZ R4, R178, UR4, -R2 ;  /* 0x00000004b2047c23 */ /* 0x000fe20008010802 */
[----:B------:R-:W-:-:S02]  /*15f50*/  MOV R175, R174 ;  /* 0x000000ae00af7202 */ /* 0x000fc40000000f00 */
[----:B------:R2:W-:Y:S01]  /*15f60*/  MUFU.EX2 R97, R3 ;  /* 0x0000000300617308 */ /* 0x0005e20000000800 */
[----:B------:R-:W-:Y:S02]  /*15f70*/  MOV R174, R219 ;  /* 0x000000db00ae7202 */ /* 0x000fe40000000f00 */
[----:B------:R-:W-:Y:S01]  /*15f80*/  MOV R160, R134 ;  /* 0x0000008600a07202 */ /* 0x000fe20000000f00 */
[----:B------:R4:W5:Y:S04]  /*15f90*/  LDL.LU R219, [R1+0x34] ;  /* 0x0000340001db7983 */ /* 0x0009680000300800 */
[----:B------:R4:W5:Y:S01]  /*15fa0*/  LDL.LU R134, [R1+0x30] ;  /* 0x0000300001867983 */ /* 0x0009620000300800 */
[----:B--2---:R-:W-:-:S04]  /*15fb0*/  FFMA.FTZ R3, R202, UR4, -R0 ;  /* 0x00000004ca037c23 */ /* 0x004fc80008010800 */
[----:B------:R2:W3:Y:S02]  /*15fc0*/  MUFU.EX2 R96, R3 ;  /* 0x0000000300607308 */ /* 0x0004e40000000800 */
[----:B--2---:R-:W-:-:S06]  /*15fd0*/  FFMA.FTZ R3, R129, UR4, -R0 ;  /* 0x0000000481037c23 */ /* 0x004fcc0008010800 */
[----:B------:R2:W-:Y:S02]  /*15fe0*/  MUFU.EX2 R95, R3 ;  /* 0x00000003005f7308 */ /* 0x0005e40000000800 */
[----:B--2---:R-:W-:-:S06]  /*15ff0*/  FFMA.FTZ R3, R204, UR4, -R0 ;  /* 0x00000004cc037c23 */ /* 0x004fcc0008010800 */
[----:B------:R2:W1:Y:S02]  /*16000*/  MUFU.EX2 R93, R3 ;  /* 0x00000003005d7308 */ /* 0x0004640000000800 */
[----:B--2---:R-:W-:-:S06]  /*16010*/  FFMA.FTZ R3, R130, UR4, -R2 ;  /* 0x0000000482037c23 */ /* 0x004fcc0008010802 */
[----:B------:R2:W-:Y:S02]  /*16020*/  MUFU.EX2 R94, R3 ;  /* 0x00000003005e7308 */ /* 0x0005e40000000800 */
[----:B--2---:R-:W-:-:S06]  /*16030*/  FFMA.FTZ R3, R205, UR4, -R2 ;  /* 0x00000004cd037c23 */ /* 0x004fcc0008010802 */
[----:B------:R2:W-:Y:S02]  /*16040*/  MUFU.EX2 R92, R3 ;  /* 0x00000003005c7308 */ /* 0x0005e40000000800 */
[----:B--2---:R-:W-:-:S06]  /*16050*/  FFMA.FTZ R3, R131, UR4, -R0 ;  /* 0x0000000483037c23 */ /* 0x004fcc0008010800 */
[----:B------:R2:W-:Y:S02]  /*16060*/  MUFU.EX2 R91, R3 ;  /* 0x00000003005b7308 */ /* 0x0005e40000000800 */
[----:B--2---:R-:W-:-:S06]  /*16070*/  FFMA.FTZ R3, R207, UR4, -R0 ;  /* 0x00000004cf037c23 */ /* 0x004fcc0008010800 */
[----:B------:R2:W4:Y:S02]  /*16080*/  MUFU.EX2 R90, R3 ;  /* 0x00000003005a7308 */ /* 0x0005240000000800 */
[----:B--2---:R-:W-:-:S06]  /*16090*/  FFMA.FTZ R3, R176, UR4, -R0 ;  /* 0x00000004b0037c23 */ /* 0x004fcc0008010800 */
[----:B------:R2:W-:Y:S01]  /*160a0*/  MUFU.EX2 R89, R3 ;  /* 0x0000000300597308 */ /* 0x0005e20000000800 */
[----:B---3--:R-:W-:Y:S02]  /*160b0*/  F2FP.F16.F32.PACK_AB R9, R96, R97 ;  /* 0x000000616009723e */ /* 0x008fe400000000ff */
[----:B-1----:R-:W-:Y:S01]  /*160c0*/  F2FP.F16.F32.PACK_AB R11, R93, R95 ;  /* 0x0000005f5d0b723e */ /* 0x002fe200000000ff */
[----:B--2---:R-:W-:-:S04]  /*160d0*/  FFMA.FTZ R3, R209, UR4, -R0 ;  /* 0x00000004d1037c23 */ /* 0x004fc80008010800 */
[----:B------:R1:W2:Y:S02]  /*160e0*/  MUFU.EX2 R88, R3 ;  /* 0x0000000300587308 */ /* 0x0002a40000000800 */
[----:B------:R-:W-:Y:S01]  /*160f0*/  HMMA.16816.F32 R60, R8, R30, R32 ;  /* 0x0000001e083c723c */ /* 0x000fe20000001820 */
[----:B-1----:R-:W-:Y:S01]  /*16100*/  FFMA.FTZ R3, R125, R65, R196 ;  /* 0x000000417d037223 */ /* 0x002fe200000100c4 */
[----:B------:R-:W-:Y:S01]  /*16110*/  MOV R125, R124 ;  /* 0x0000007c007d7202 */ /* 0x000fe20000000f00 */
[----:B------:R-:W-:Y:S01]  /*16120*/  IMAD.MOV.U32 R124, RZ, RZ, R84 ;  /* 0x000000ffff7c7224 */ /* 0x000fe200078e0054 */
[----:B------:R-:W-:Y:S02]  /*16130*/  MOV R84, R85 ;  /* 0x0000005500547202 */ /* 0x000fe40000000f00 */
[----:B------:R-:W-:Y:S02]  /*16140*/  MOV R85, R86 ;  /* 0x0000005600557202 */ /* 0x000fe40000000f00 */
[----:B------:R-:W-:Y:S01]  /*16150*/  MOV R86, R87 ;  /* 0x0000005700567202 */ /* 0x000fe20000000f00 */
[----:B------:R-:W-:Y:S01]  /*16160*/  FADD.FTZ R5, R125, R36 ;  /* 0x000000247d057221 */ /* 0x000fe20000010000 */
[----:B------:R-:W-:-:S02]  /*16170*/  MOV R87, R193 ;  /* 0x000000c100577202 */ /* 0x000fc40000000f00 */
[----:B------:R-:W-:Y:S02]  /*16180*/  MOV R125, R84 ;  /* 0x00000054007d7202 */ /* 0x000fe40000000f00 */
[----:B------:R-:W-:Y:S02]  /*16190*/  MOV R84, R85 ;  /* 0x0000005500547202 */ /* 0x000fe40000000f00 */
[----:B------:R-:W-:Y:S02]  /*161a0*/  MOV R85, R86 ;  /* 0x0000005600557202 */ /* 0x000fe40000000f00 */
[----:B------:R-:W-:Y:S02]  /*161b0*/  MOV R86, R87 ;  /* 0x0000005700567202 */ /* 0x000fe40000000f00 */
[----:B------:R1:W-:Y:S01]  /*161c0*/  MUFU.EX2 R87, R4 ;  /* 0x0000000400577308 */ /* 0x0003e20000000800 */
[----:B------:R-:W-:Y:S01]  /*161d0*/  FADD.FTZ R3, R67, R3 ;  /* 0x0000000343037221 */ /* 0x000fe20000010000 */
[----:B------:R-:W-:Y:S01]  /*161e0*/  HMMA.16816.F32 R32, R8, R40, R12 ;  /* 0x000000280820723c */ /* 0x000fe2000000180c */
[----:B------:R-:W-:-:S06]  /*161f0*/  MOV R193, R116 ;  /* 0x0000007400c17202 */ /* 0x000fcc0000000f00 */
[----:B------:R-:W-:Y:S01]  /*16200*/  FADD.FTZ R14, R124, R3 ;  /* 0x000000037c0e7221 */ /* 0x000fe20000010000 */
[----:B------:R-:W-:Y:S01]  /*16210*/  FFMA.FTZ R3, R211, UR4, -R2 ;  /* 0x00000004d3037c23 */ /* 0x000fe20008010802 */
[----:B-1----:R-:W-:Y:S01]  /*16220*/  FADD.FTZ R4, R125, R5 ;  /* 0x000000057d047221 */ /* 0x002fe20000010000 */
[C---:B------:R-:W-:Y:S03]  /*16230*/  HMMA.16816.F32 R76, R8.reuse, R28, R48 ;  /* 0x0000001c084c723c */ /* 0x040fe60000001830 */
[----:B------:R-:W-:Y:S01]  /*16240*/  FADD.FTZ R13, R84, R4 ;  /* 0x00000004540d7221 */ /* 0x000fe20000010000 */
[----:B------:R-:W-:Y:S02]  /*16250*/  MOV R84, R85 ;  /* 0x0000005500547202 */ /* 0x000fe40000000f00 */
[----:B------:R-:W-:Y:S01]  /*16260*/  MOV R85, R86 ;  /* 0x0000005600557202 */ /* 0x000fe20000000f00 */
[C---:B------:R-:W-:Y:S01]  /*16270*/  HMMA.16816.F32 R48, R8.reuse, R24, R20 ;  /* 0x000000180830723c */ /* 0x040fe20000001814 */
[----:B------:R1:W3:Y:S05]  /*16280*/  MUFU.EX2 R86, R3 ;  /* 0x0000000300567308 */ /* 0x0002ea0000000800 */
[C---:B------:R-:W-:Y:S06]  /*16290*/  HMMA.16816.F32 R40, R8.reuse, R42, R44 ;  /* 0x0000002a0828723c */ /* 0x040fec000000182c */
[C---:B------:R-:W-:Y:S01]  /*162a0*/  HMMA.16816.F32 R72, R8.reuse, R80, R72 ;  /* 0x000000500848723c */ /* 0x040fe20000001848 */
[----:B------:R-:W-:Y:S01]  /*162b0*/  MOV R116, R71 ;  /* 0x0000004700747202 */ /* 0x000fe20000000f00 */
[----:B------:R-:W-:Y:S01]  /*162c0*/  FFMA.FTZ R12, R195, UR4, -R2 ;  /* 0x00000004c30c7c23 */ /* 0x000fe20008010802 */
[----:B------:R-:W3:Y:S03]  /*162d0*/  LDSM.16.MT88.4 R20, [R218+0x10000] ;  /* 0x01000000da14783b */ /* 0x000ee60000004200 */
[C---:B------:R-:W-:Y:S01]  /*162e0*/  HMMA.16816.F32 R28, R8.reuse, R26, R16 ;  /* 0x0000001a081c723c */ /* 0x040fe20000001810 */
[----:B-1----:R-:W-:Y:S01]  /*162f0*/  FADD.FTZ R3, R85, R13 ;  /* 0x0000000d55037221 */ /* 0x002fe20000010000 */
[----:B------:R-:W-:Y:S01]  /*16300*/  MOV R71, R173 ;  /* 0x000000ad00477202 */ /* 0x000fe20000000f00 */
[----:B------:R-:W1:Y:S03]  /*16310*/  LDSM.16.MT88.4 R16, [R216+0x10000] ;  /* 0x01000000d810783b */ /* 0x000e660000004200 */
[----:B------:R-:W-:Y:S01]  /*16320*/  HMMA.16816.F32 R24, R8, R82, R56 ;  /* 0x000000520818723c */ /* 0x000fe20000001838 */
[----:B------:R-:W-:-:S06]  /*16330*/  FADD.FTZ R3, R118, R3 ;  /* 0x0000000376037221 */ /* 0x000fcc0000010000 */
[----:B------:R-:W-:Y:S01]  /*16340*/  FADD.FTZ R9, R84, R14 ;  /* 0x0000000e54097221 */ /* 0x000fe20000010000 */
[----:B------:R-:W-:-:S03]  /*16350*/  FFMA.FTZ R8, R213, UR4, -R2 ;  /* 0x00000004d5087c23 */ /* 0x000fc60008010802 */
[----:B------:R-:W-:Y:S01]  /*16360*/  FADD.FTZ R9, R193, R9 ;  /* 0x00000009c1097221 */ /* 0x000fe20000010000 */
[----:B------:R4:W-:Y:S03]  /*16370*/  MUFU.EX2 R84, R8 ;  /* 0x0000000800547308 */ /* 0x0009e60000000800 */
[----:B------:R-:W-:Y:S01]  /*16380*/  FADD.FTZ R9, R177, R9 ;  /* 0x00000009b1097221 */ /* 0x000fe20000010000 */
[----:B------:R-:W-:Y:S01]  /*16390*/  MOV R173, R190 ;  /* 0x000000be00ad7202 */ /* 0x000fe20000000f00 */
[----:B----4-:R-:W-:Y:S02]  /*163a0*/  FADD.FTZ R8, R194, R3 ;  /* 0x00000003c2087221 */ /* 0x010fe40000010000 */
[----:B------:R-:W-:Y:S02]  /*163b0*/  FADD.FTZ R3, R117, R9 ;  /* 0x0000000975037221 */ /* 0x000fe40000010000 */
[----:B------:R-:W-:-:S02]  /*163c0*/  FADD.FTZ R8, R179, R8 ;  /* 0x00000008b3087221 */ /* 0x000fc40000010000 */
[----:B------:R-:W-:Y:S02]  /*163d0*/  FADD.FTZ R3, R116, R3 ;  /* 0x0000000374037221 */ /* 0x000fe40000010000 */
[----:B------:R-:W-:Y:S02]  /*163e0*/  FADD.FTZ R8, R71, R8 ;  /* 0x0000000847087221 */ /* 0x000fe40000010000 */
[----:B------:R-:W-:Y:S01]  /*163f0*/  FADD.FTZ R3, R173, R3 ;  /* 0x00000003ad037221 */ /* 0x000fe20000010000 */
[----:B------:R-:W-:Y:S01]  /*16400*/  FFMA.FTZ R9, R215, UR4, -R0 ;  /* 0x00000004d7097c23 */ /* 0x000fe20008010800 */
[----:B------:R-:W-:Y:S01]  /*16410*/  FADD.FTZ R8, R70, R8 ;  /* 0x0000000846087221 */ /* 0x000fe20000010000 */
[----:B------:R4:W-:Y:S01]  /*16420*/  MUFU.EX2 R85, R12 ;  /* 0x0000000c00557308 */ /* 0x0009e20000000800 */
[----:B------:R-:W-:Y:S02]  /*16430*/  FADD.FTZ R3, R175, R3 ;  /* 0x00000003af037221 */ /* 0x000fe40000010000 */
[----:B------:R-:W-:-:S02]  /*16440*/  FADD.FTZ R8, R174, R8 ;  /* 0x00000008ae087221 */ /* 0x000fc40000010000 */
[----:B------:R-:W-:-:S03]  /*16450*/  FADD.FTZ R3, R172, R3 ;  /* 0x00000003ac037221 */ /* 0x000fc60000010000 */
[----:B------:R2:W-:Y:S01]  /*16460*/  MUFU.EX2 R82, R9 ;  /* 0x0000000900527308 */ /* 0x0005e20000000800 */
[----:B------:R-:W-:Y:S01]  /*16470*/  FADD.FTZ R8, R169, R8 ;  /* 0x00000008a9087221 */ /* 0x000fe20000010000 */
[----:B----4-:R-:W4:Y:S01]  /*16480*/  LDSM.16.MT88.4 R12, [R217+0x10000] ;  /* 0x01000000d90c783b */ /* 0x010f220000004200 */
[----:B------:R-:W-:Y:S02]  /*16490*/  FADD.FTZ R3, R171, R3 ;  /* 0x00000003ab037221 */ /* 0x000fe40000010000 */
[----:B------:R-:W-:Y:S01]  /*164a0*/  FADD.FTZ R8, R170, R8 ;  /* 0x00000008aa087221 */ /* 0x000fe20000010000 */
[----:B--2---:R-:W-:-:S04]  /*164b0*/  FFMA.FTZ R9, R200, UR4, -R0 ;  /* 0x00000004c8097c23 */ /* 0x004fc80008010800 */
[----:B------:R2:W-:Y:S01]  /*164c0*/  MUFU.EX2 R81, R9 ;  /* 0x0000000900517308 */ /* 0x0005e20000000800 */
[----:B------:R-:W-:Y:S01]  /*164d0*/  FADD.FTZ R3, R182, R3 ;  /* 0x00000003b6037221 */ /* 0x000fe20000010000 */
[----:B------:R-:W-:Y:S01]  /*164e0*/  IMAD.MOV.U32 R190, RZ, RZ, R68 ;  /* 0x000000ffffbe7224 */ /* 0x000fe200078e0044 */
[----:B------:R-:W-:Y:S02]  /*164f0*/  F2FP.F16.F32.PACK_AB R4, R102, R101 ;  /* 0x000000656604723e */ /* 0x000fe400000000ff */
[----:B------:R-:W-:Y:S02]  /*16500*/  F2FP.F16.F32.PACK_AB R5, R90, R91 ;  /* 0x0000005b5a05723e */ /* 0x000fe400000000ff */
[----:B------:R-:W-:Y:S02]  /*16510*/  F2FP.F16.F32.PACK_AB R6, R92, R94 ;  /* 0x0000005e5c06723e */ /* 0x000fe400000000ff */
[----:B------:R-:W-:Y:S01]  /*16520*/  F2FP.F16.F32.PACK_AB R7, R88, R89 ;  /* 0x000000595807723e */ /* 0x000fe200000000ff */
[--C-:B------:R-:W-:Y:S01]  /*16530*/  FFMA.FTZ R10, R197, UR4, -R0.reuse ;  /* 0x00000004c50a7c23 */ /* 0x100fe20008010800 */
[----:B------:R1:W5:Y:S01]  /*16540*/  LDL.LU R68, [R1+0x2c] ;  /* 0x00002c0001447983 */ /* 0x0003620000300800 */
[----:B--2---:R-:W-:-:S04]  /*16550*/  FFMA.FTZ R9, R245, UR4, -R0 ;  /* 0x00000004f5097c23 */ /* 0x004fc80008010800 */
[----:B---3--:R-:W-:Y:S01]  /*16560*/  HMMA.16816.F32 R44, R4, R22, R28 ;  /* 0x00000016042c723c */ /* 0x008fe2000000181c */
[----:B------:R-:W2:Y:S01]  /*16570*/  LDSM.16.MT88.4 R28, [R135+0x10800] ;  /* 0x01080000871c783b */ /* 0x000ea20000004200 */
[----:B------:R3:W-:Y:S03]  /*16580*/  MUFU.EX2 R80, R9 ;  /* 0x0000000900507308 */ /* 0x0007e60000000800 */
[----:B------:R1:W5:Y:S01]  /*16590*/  LDL.LU R67, [R1+0x28] ;  /* 0x0000280001437983 */ /* 0x0003620000300800 */
[----:B---3--:R-:W-:Y:S01]  /*165a0*/  FADD.FTZ R9, R186, R8 ;  /* 0x00000008ba097221 */ /* 0x008fe20000010000 */
[----:B------:R-:W-:Y:S01]  /*165b0*/  FADD.FTZ R8, R180, R3 ;  /* 0x00000003b4087221 */ /* 0x000fe20000010000 */
[----:B------:R-:W-:Y:S02]  /*165c0*/  FFMA.FTZ R3, R203, UR4, -R2 ;  /* 0x00000004cb037c23 */ /* 0x000fe40008010802 */
[----:B------:R-:W-:Y:S01]  /*165d0*/  FADD.FTZ R9, R190, R9 ;  /* 0x00000009be097221 */ /* 0x000fe20000010000 */
[----:B------:R-:W-:Y:S01]  /*165e0*/  FADD.FTZ R8, R167, R8 ;  /* 0x00000008a7087221 */ /* 0x000fe20000010000 */
[----:B------:R3:W-:Y:S02]  /*165f0*/  MUFU.EX2 R71, R3 ;  /* 0x0000000300477308 */ /* 0x0007e40000000800 */
[----:B------:R-:W-:Y:S01]  /*16600*/  FADD.FTZ R9, R160, R9 ;  /* 0x00000009a0097221 */ /* 0x000fe20000010000 */
[----:B---3--:R-:W-:-:S03]  /*16610*/  FADD.FTZ R3, R181, R8 ;  /* 0x00000008b5037221 */ /* 0x008fc60000010000 */
[----:B------:R-:W-:Y:S01]  /*16620*/  FADD.FTZ R8, R161, R9 ;  /* 0x00000009a1087221 */ /* 0x000fe20000010000 */
[----:B------:R-:W-:-:S03]  /*16630*/  FADD.FTZ R3, R159, R3 ;  /* 0x000000039f037221 */ /* 0x000fc60000010000 */
[----:B------:R-:W-:Y:S01]  /*16640*/  FADD.FTZ R8, R162, R8 ;  /* 0x00000008a2087221 */ /* 0x000fe20000010000 */
[----:B------:R-:W-:-:S03]  /*16650*/  FADD.FTZ R3, R157, R3 ;  /* 0x000000039d037221 */ /* 0x000fc60000010000 */
[----:B------:R-:W-:Y:S01]  /*16660*/  FADD.FTZ R8, R163, R8 ;  /* 0x00000008a3087221 */ /* 0x000fe20000010000 */
[----:B------:R-:W-:-:S03]  /*16670*/  FADD.FTZ R3, R158, R3 ;  /* 0x000000039e037221 */ /* 0x000fc60000010000 */
[----:B------:R-:W-:Y:S01]  /*16680*/  FADD.FTZ R8, R185, R8 ;  /* 0x00000008b9087221 */ /* 0x000fe20000010000 */
[----:B-1----:R-:W-:Y:S01]  /*16690*/  HMMA.16816.F32 R36, R4, R16, R32 ;  /* 0x000000100424723c */ /* 0x002fe20000001820 */
[----:B------:R-:W-:Y:S02]  /*166a0*/  FADD.FTZ R3, R156, R3 ;  /* 0x000000039c037221 */ /* 0x000fe40000010000 */
[----:B------:R-:W-:-:S03]  /*166b0*/  FADD.FTZ R8, R192, R8 ;  /* 0x00000008c0087221 */ /* 0x000fc60000010000 */
[----:B----4-:R-:W-:Y:S01]  /*166c0*/  HMMA.16816.F32 R72, R4, R12, R72 ;  /* 0x0000000c0448723c */ /* 0x010fe20000001848 */
[----:B------:R-:W-:-:S05]  /*166d0*/  FADD.FTZ R3, R151, R3 ;  /* 0x0000000397037221 */ /* 0x000fca0000010000 */
[C---:B------:R-:W-:Y:S01]  /*166e0*/  HMMA.16816.F32 R32, R4.reuse, R14, R24 ;  /* 0x0000000e0420723c */ /* 0x040fe20000001818 */
[----:B------:R-:W1:Y:S01]  /*166f0*/  LDSM.16.MT88.4 R12, [R217+0x10800] ;  /* 0x01080000d90c783b */ /* 0x000e620000004200 */
[----:B------:R-:W-:Y:S01]  /*16700*/  FADD.FTZ R8, R168, R8 ;  /* 0x00000008a8087221 */ /* 0x000fe20000010000 */
[----:B------:R-:W-:Y:S01]  /*16710*/  FFMA.FTZ R9, R206, UR4, -R2 ;  /* 0x00000004ce097c23 */ /* 0x000fe20008010802 */
[----:B------:R-:W-:Y:S01]  /*16720*/  FADD.FTZ R3, R149, R3 ;  /* 0x0000000395037221 */ /* 0x000fe20000010000 */
[----:B------:R-:W3:Y:S01]  /*16730*/  MUFU.EX2 R83, R10 ;  /* 0x0000000a00537308 */ /* 0x000ee20000000800 */
[----:B------:R-:W-:Y:S01]  /*16740*/  FADD.FTZ R8, R188, R8 ;  /* 0x00000008bc087221 */ /* 0x000fe20000010000 */
[----:B------:R-:W-:Y:S01]  /*16750*/  HMMA.16816.F32 R76, R4, R52, R76 ;  /* 0x00000034044c723c */ /* 0x000fe2000000184c */
[----:B------:R-:W-:Y:S01]  /*16760*/  FADD.FTZ R3, R148, R3 ;  /* 0x0000000394037221 */ /* 0x000fe20000010000 */
[----:B------:R-:W-:Y:S01]  /*16770*/  LDSM.16.MT88.4 R24, [R135+0x11000] ;  /* 0x011000008718783b */ /* 0x000fe20000004200 */
[----:B------:R-:W-:-:S03]  /*16780*/  FADD.FTZ R8, R187, R8 ;  /* 0x00000008bb087221 */ /* 0x000fc60000010000 */
[----:B------:R4:W-:Y:S01]  /*16790*/  MUFU.EX2 R65, R9 ;  /* 0x0000000900417308 */ /* 0x0009e20000000800 */
[----:B------:R-:W-:Y:S01]  /*167a0*/  HMMA.16816.F32 R60, R4, R54, R60 ;  /* 0x00000036043c723c */ /* 0x000fe2000000183c */
[----:B------:R-:W-:Y:S01]  /*167b0*/  FADD.FTZ R3, R150, R3 ;  /* 0x0000000396037221 */ /* 0x000fe20000010000 */
[----:B------:R-:W-:Y:S01]  /*167c0*/  FADD.FTZ R8, R184, R8 ;  /* 0x00000008b8087221 */ /* 0x000fe20000010000 */
[----:B------:R-:W-:Y:S02]  /*167d0*/  LDSM.16.MT88.4 R148, [R218+0x11800] ;  /* 0x01180000da94783b */ /* 0x000fe40000004200 */
[----:B------:R-:W-:Y:S01]  /*167e0*/  FADD.FTZ R3, R144, R3 ;  /* 0x0000000390037221 */ /* 0x000fe20000010000 */
[----:B------:R-:W-:Y:S01]  /*167f0*/  FADD.FTZ R8, R183, R8 ;  /* 0x00000008b7087221 */ /* 0x000fe20000010000 */
[----:B----4-:R-:W-:-:S04]  /*16800*/  FFMA.FTZ R9, R249, UR4, -R2 ;  /* 0x00000004f9097c23 */ /* 0x010fc80008010802 */
[----:B------:R4:W-:Y:S01]  /*16810*/  MUFU.EX2 R64, R9 ;  /* 0x0000000900407308 */ /* 0x0009e20000000800 */
[----:B------:R-:W-:Y:S01]  /*16820*/  FADD.FTZ R3, R139, R3 ;  /* 0x000000038b037221 */ /* 0x000fe20000010000 */
[----:B------:R-:W-:-:S03]  /*16830*/  FADD.FTZ R8, R166, R8 ;  /* 0x00000008a6087221 */ /* 0x000fc60000010000 */
[----:B------:R-:W-:Y:S01]  /*16840*/  FADD.FTZ R3, R138, R3 ;  /* 0x000000038a037221 */ /* 0x000fe20000010000 */
[----:B----4-:R-:W-:-:S04]  /*16850*/  FFMA.FTZ R9, R208, UR4, -R0 ;  /* 0x00000004d0097c23 */ /* 0x010fc80008010800 */
[----:B------:R4:W-:Y:S01]  /*16860*/  MUFU.EX2 R59, R9 ;  /* 0x00000009003b7308 */ /* 0x0009e20000000800 */
[----:B------:R-:W-:Y:S01]  /*16870*/  FADD.FTZ R8, R164, R8 ;  /* 0x00000008a4087221 */ /* 0x000fe20000010000 */
[----:B------:R-:W-:Y:S01]  /*16880*/  HMMA.16816.F32 R48, R4, R20, R48 ;  /* 0x000000140430723c */ /* 0x000fe20000001830 */
[----:B------:R-:W-:-:S05]  /*16890*/  FADD.FTZ R3, R137, R3 ;  /* 0x0000000389037221 */ /* 0x000fca0000010000 */
[----:B------:R-:W-:Y:S01]  /*168a0*/  HMMA.16816.F32 R40, R4, R18, R40 ;  /* 0x000000120428723c */ /* 0x000fe20000001828 */
[----:B----4-:R-:W-:-:S06]  /*168b0*/  FFMA.FTZ R9, R250, UR4, -R0 ;  /* 0x00000004fa097c23 */ /* 0x010fcc0008010800 */
[----:B------:R-:W-:Y:S01]  /*168c0*/  F2FP.F16.F32.PACK_AB R4, R86, R87 ;  /* 0x000000575604723e */ /* 0x000fe200000000ff */
[----:B------:R-:W-:Y:S01]  /*168d0*/  FADD.FTZ R8, R165, R8 ;  /* 0x00000008a5087221 */ /* 0x000fe20000010000 */
[----:B---3--:R-:W-:Y:S01]  /*168e0*/  F2FP.F16.F32.PACK_AB R5, R82, R83 ;  /* 0x000000535205723e */ /* 0x008fe200000000ff */
[----:B------:R3:W-:Y:S01]  /*168f0*/  MUFU.EX2 R58, R9 ;  /* 0x00000009003a7308 */ /* 0x0007e20000000800 */
[----:B------:R-:W-:Y:S01]  /*16900*/  F2FP.F16.F32.PACK_AB R6, R84, R85 ;  /* 0x000000555406723e */ /* 0x000fe200000000ff */
[----:B------:R-:W-:Y:S01]  /*16910*/  FADD.FTZ R3, R132, R3 ;  /* 0x0000000384037221 */ /* 0x000fe20000010000 */
[----:B------:R-:W-:Y:S01]  /*16920*/  F2FP.F16.F32.PACK_AB R7, R80, R81 ;  /* 0x000000515007723e */ /* 0x000fe200000000ff */
[----:B------:R-:W-:Y:S01]  /*16930*/  FFMA.FTZ R10, R248, UR4, -R2 ;  /* 0x00000004f80a7c23 */ /* 0x000fe20008010802 */
[----:B------:R-:W4:Y:S04]  /*16940*/  LDSM.16.MT88.4 R20, [R218+0x10800] ;  /* 0x01080000da14783b */ /* 0x000f280000004200 */
[----:B------:R-:W4:Y:S01]  /*16950*/  LDSM.16.MT88.4 R16, [R216+0x10800] ;  /* 0x01080000d810783b */ /* 0x000f220000004200 */
[----:B---3--:R-:W-:-:S04]  /*16960*/  FFMA.FTZ R9, R210, UR4, -R0 ;  /* 0x00000004d2097c23 */ /* 0x008fc80008010800 */
[----:B------:R3:W-:Y:S01]  /*16970*/  MUFU.EX2 R57, R9 ;  /* 0x0000000900397308 */ /* 0x0007e20000000800 */
[----:B--2---:R-:W-:Y:S01]  /*16980*/  HMMA.16816.F32 R76, R4, R28, R76 ;  /* 0x0000001c044c723c */ /* 0x004fe2000000184c */
[----:B------:R-:W-:-:S05]  /*16990*/  FADD.FTZ R3, R123, R3 ;  /* 0x000000037b037221 */ /* 0x000fca0000010000 */
[----:B------:R-:W-:Y:S01]  /*169a0*/  HMMA.16816.F32 R60, R4, R30, R60 ;  /* 0x0000001e043c723c */ /* 0x000fe2000000183c */
[----:B---3--:R-:W-:-:S04]  /*169b0*/  FFMA.FTZ R9, R251, UR4, -R0 ;  /* 0x00000004fb097c23 */ /* 0x008fc80008010800 */
[----:B------:R2:W-:Y:S01]  /*169c0*/  MUFU.EX2 R56, R9 ;  /* 0x0000000900387308 */ /* 0x0005e20000000800 */
[----:B-1----:R-:W-:Y:S01]  /*169d0*/  HMMA.16816.F32 R28, R4, R14, R32 ;  /* 0x0000000e041c723c */ /* 0x002fe20000001820 */
[----:B------:R-:W-:-:S04]  /*169e0*/  FADD.FTZ R3, R136, R3 ;  /* 0x0000000388037221 */ /* 0x000fc80000010000 */
[----:B------:R-:W-:Y:S01]  /*169f0*/  FADD.FTZ R3, R133, R3 ;  /* 0x0000000385037221 */ /* 0x000fe20000010000 */
[----:B--2---:R-:W-:Y:S01]  /*16a00*/  FADD.FTZ R9, R154, R8 ;  /* 0x000000089a097221 */ /* 0x004fe20000010000 */
[----:B------:R-:W-:-:S04]  /*16a10*/  FFMA.FTZ R8, R252, UR4, -R2 ;  /* 0x00000004fc087c23 */ /* 0x000fc80008010802 */
[----:B------:R1:W-:Y:S08]  /*16a20*/  MUFU.EX2 R34, R8 ;  /* 0x0000000800227308 */ /* 0x0003f00000000800 */
[----:B------:R2:W3:Y:S01]  /*16a30*/  MUFU.EX2 R70, R10 ;  /* 0x0000000a00467308 */ /* 0x0004e20000000800 */
[----:B-1----:R-:W-:Y:S01]  /*16a40*/  FADD.FTZ R8, R155, R9 ;  /* 0x000000099b087221 */ /* 0x002fe20000010000 */
[----:B------:R-:W-:-:S03]  /*16a50*/  FFMA.FTZ R9, R214, UR4, -R2 ;  /* 0x00000004d6097c23 */ /* 0x000fc60008010802 */
[----:B------:R-:W-:-:S03]  /*16a60*/  FADD.FTZ R8, R153, R8 ;  /* 0x0000000899087221 */ /* 0x000fc60000010000 */
[----:B------:R1:W-:Y:S01]  /*16a70*/  MUFU.EX2 R33, R9 ;  /* 0x0000000900217308 */ /* 0x0003e20000000800 */
[----:B--2---:R-:W-:Y:S01]  /*16a80*/  FFMA.FTZ R10, R212, UR4, -R2 ;  /* 0x00000004d40a7c23 */ /* 0x004fe20008010802 */
[----:B------:R-:W-:Y:S01]  /*16a90*/  FADD.FTZ R8, R152, R8 ;  /* 0x0000000898087221 */ /* 0x000fe20000010000 */
[----:B----4-:R-:W-:Y:S01]  /*16aa0*/  HMMA.16816.F32 R52, R4, R20, R48 ;  /* 0x000000140434723c */ /* 0x010fe20000001830 */
[----:B------:R-:W-:Y:S01]  /*16ab0*/  LDSM.16.MT88.4 R152, [R216+0x11800] ;  /* 0x01180000d898783b */ /* 0x000fe20000004200 */
[----:B-1----:R-:W-:Y:S01]  /*16ac0*/  FFMA.FTZ R9, R189, UR4, -R2 ;  /* 0x00000004bd097c23 */ /* 0x002fe20008010802 */
[----:B------:R-:W-:Y:S01]  /*16ad0*/  FADD.FTZ R2, R120, R3 ;  /* 0x0000000378027221 */ /* 0x000fe20000010000 */
[----:B------:R-:W-:-:S03]  /*16ae0*/  FADD.FTZ R3, R147, R8 ;  /* 0x0000000893037221 */ /* 0x000fc60000010000 */
[----:B------:R-:W-:Y:S01]  /*16af0*/  FADD.FTZ R2, R119, R2 ;  /* 0x0000000277027221 */ /* 0x000fe20000010000 */
[----:B------:R-:W-:-:S03]  /*16b00*/  FADD.FTZ R3, R145, R3 ;  /* 0x0000000391037221 */ /* 0x000fc60000010000 */
[----:B------:R-:W-:Y:S01]  /*16b10*/  FADD.FTZ R2, R114, R2 ;  /* 0x0000000272027221 */ /* 0x000fe20000010000 */
[----:B------:R-:W-:Y:S01]  /*16b20*/  FADD.FTZ R3, R146, R3 ;  /* 0x0000000392037221 */ /* 0x000fe20000010000 */
[----:B------:R-:W-:Y:S01]  /*16b30*/  FFMA.FTZ R8, R244, UR4, -R0 ;  /* 0x00000004f4087c23 */ /* 0x000fe20008010800 */
[----:B------:R-:W1:Y:S01]  /*16b40*/  MUFU.EX2 R35, R10 ;  /* 0x0000000a00237308 */ /* 0x000e620000000800 */
[----:B------:R-:W-:Y:S01]  /*16b50*/  FADD.FTZ R2, R113, R2 ;  /* 0x0000000271027221 */ /* 0x000fe20000010000 */
[----:B------:R-:W-:Y:S01]  /*16b60*/  FADD.FTZ R3, R143, R3 ;  /* 0x000000038f037221 */ /* 0x000fe20000010000 */
[C---:B------:R-:W-:Y:S01]  /*16b70*/  HMMA.16816.F32 R48, R4.reuse, R22, R44 ;  /* 0x000000160430723c */ /* 0x040fe2000000182c */
[----:B------:R-:W-:Y:S01]  /*16b80*/  LDSM.16.MT88.4 R20, [R217+0x11000] ;  /* 0x01100000d914783b */ /* 0x000fe20000004200 */
[----:B------:R-:W-:Y:S01]  /*16b90*/  FADD.FTZ R2, R111, R2 ;  /* 0x000000026f027221 */ /* 0x000fe20000010000 */
[----:B------:R-:W-:Y:S02]  /*16ba0*/  FADD.FTZ R3, R142, R3 ;  /* 0x000000038e037221 */ /* 0x000fe40000010000 */
[----:B------:R2:W4:Y:S01]  /*16bb0*/  MUFU.EX2 R11, R8 ;  /* 0x00000008000b7308 */ /* 0x0005220000000800 */
[----:B------:R-:W-:Y:S01]  /*16bc0*/  FADD.FTZ R2, R110, R2 ;  /* 0x000000026e027221 */ /* 0x000fe20000010000 */
[----:B------:R-:W-:Y:S01]  /*16bd0*/  FADD.FTZ R3, R141, R3 ;  /* 0x000000038d037221 */ /* 0x000fe20000010000 */
[----:B------:R-:W-:Y:S01]  /*16be0*/  HMMA.16816.F32 R40, R4, R18, R40 ;  /* 0x000000120428723c */ /* 0x000fe20000001828 */
[----:B------:R-:W-:Y:S01]  /*16bf0*/  LDSM.16.MT88.4 R144, [R135+0x11800] ;  /* 0x011800008790783b */ /* 0x000fe20000004200 */
[----:B------:R-:W-:Y:S01]  /*16c00*/  FADD.FTZ R2, R109, R2 ;  /* 0x000000026d027221 */ /* 0x000fe20000010000 */
[----:B------:R-:W-:-:S02]  /*16c10*/  FADD.FTZ R3, R140, R3 ;  /* 0x000000038c037221 */ /* 0x000fc40000010000 */
[----:B------:R-:W-:Y:S01]  /*16c20*/  MUFU.EX2 R32, R9 ;  /* 0x0000000900207308 */ /* 0x000fe20000000800 */
[----:B------:R-:W-:Y:S01]  /*16c30*/  FADD.FTZ R2, R105, R2 ;  /* 0x0000000269027221 */ /* 0x000fe20000010000 */
[----:B--2---:R-:W-:-:S06]  /*16c40*/  FFMA.FTZ R8, R191, UR4, -R0 ;  /* 0x00000004bf087c23 */ /* 0x004fcc0008010800 */
[----:B------:R2:W4:Y:S01]  /*16c50*/  MUFU.EX2 R10, R8 ;  /* 0x00000008000a7308 */ /* 0x0005220000000800 */
[----:B------:R-:W-:Y:S01]  /*16c60*/  FADD.FTZ R3, R122, R3 ;  /* 0x000000037a037221 */ /* 0x000fe20000010000 */
[----:B--2---:R-:W-:-:S06]  /*16c70*/  FFMA.FTZ R8, R246, UR4, -R0 ;  /* 0x00000004f6087c23 */ /* 0x004fcc0008010800 */
[----:B------:R2:W4:Y:S01]  /*16c80*/  MUFU.EX2 R9, R8 ;  /* 0x0000000800097308 */ /* 0x0005220000000800 */
[----:B------:R-:W-:Y:S01]  /*16c90*/  HMMA.16816.F32 R44, R4, R16, R36 ;  /* 0x00000010042c723c */ /* 0x000fe20000001824 */
[----:B------:R-:W1:Y:S01]  /*16ca0*/  LDSM.16.MT88.4 R16, [R218+0x11000] ;  /* 0x01100000da10783b */ /* 0x000e620000004200 */
[----:B--2---:R-:W-:Y:S01]  /*16cb0*/  FFMA.FTZ R8, R247, UR4, -R0 ;  /* 0x00000004f7087c23 */ /* 0x004fe20008010800 */
        /* <DEDUP_REMOVED lines=8> */
[----:B------:R-:W-:Y:S01]  /*16d40*/  HMMA.16816.F32 R36, R4, R12, R72 ;  /* 0x0000000c0424723c */ /* 0x000fe20000001848 */
[----:B------:R-:W2:Y:S01]  /*16d50*/  LDSM.16.MT88.4 R12, [R216+0x11000] ;  /* 0x01100000d80c783b */ /* 0x000ea20000004200 */
[----:B------:R-:W-:Y:S01]  /*16d60*/  FADD.FTZ R0, R97, R0 ;  /* 0x0000000061007221 */ /* 0x000fe20000010000 */
[----:B------:R-:W-:-:S03]  /*16d70*/  FADD.FTZ R2, R107, R2 ;  /* 0x000000026b027221 */ /* 0x000fc60000010000 */
        /* <DEDUP_REMOVED lines=14> */
[----:B---3--:R-:W-:Y:S02]  /*16e60*/  F2FP.F16.F32.PACK_AB R4, R70, R71 ;  /* 0x000000474604723e */ /* 0x008fe400000000ff */
[----:B------:R-:W-:Y:S01]  /*16e70*/  FADD.FTZ R0, R83, R0 ;  /* 0x0000000053007221 */ /* 0x000fe20000010000 */
[----:B------:R-:W-:Y:S02]  /*16e80*/  F2FP.F16.F32.PACK_AB R5, R58, R59 ;  /* 0x0000003b3a05723e */ /* 0x000fe400000000ff */
[----:B------:R-:W-:Y:S02]  /*16e90*/  F2FP.F16.F32.PACK_AB R6, R64, R65 ;  /* 0x000000414006723e */ /* 0x000fe400000000ff */
[----:B------:R-:W-:Y:S01]  /*16ea0*/  F2FP.F16.F32.PACK_AB R7, R56, R57 ;  /* 0x000000393807723e */ /* 0x000fe200000000ff */
[----:B------:R-:W-:Y:S01]  /*16eb0*/  FADD.FTZ R2, R86, R2 ;  /* 0x0000000256027221 */ /* 0x000fe20000010000 */
[----:B------:R-:W-:-:S03]  /*16ec0*/  FADD.FTZ R0, R82, R0 ;  /* 0x0000000052007221 */ /* 0x000fc60000010000 */
[----:B------:R-:W-:Y:S01]  /*16ed0*/  FADD.FTZ R2, R85, R2 ;  /* 0x0000000255027221 */ /* 0x000fe20000010000 */
[----:B------:R-:W-:Y:S01]  /*16ee0*/  FADD.FTZ R0, R81, R0 ;  /* 0x0000000051007221 */ /* 0x000fe20000010000 */
[----:B------:R-:W-:Y:S02]  /*16ef0*/  HMMA.16816.F32 R136, R4, R24, R76 ;  /* 0x000000180488723c */ /* 0x000fe4000000184c */
[----:B------:R-:W-:Y:S01]  /*16f00*/  FADD.FTZ R2, R84, R2 ;  /* 0x0000000254027221 */ /* 0x000fe20000010000 */
[----:B------:R-:W-:-:S03]  /*16f10*/  FADD.FTZ R0, R80, R0 ;  /* 0x0000000050007221 */ /* 0x000fc60000010000 */
[C---:B------:R-:W-:Y:S06]  /*16f20*/  HMMA.16816.F32 R24, R4.reuse, R26, R60 ;  /* 0x0000001a0418723c */ /* 0x040fec000000183c */
[C---:B-1----:R-:W-:Y:S06]  /*16f30*/  HMMA.16816.F32 R52, R4.reuse, R16, R52 ;  /* 0x000000100434723c */ /* 0x042fec0000001834 */
[C---:B------:R-:W-:Y:S06]  /*16f40*/  HMMA.16816.F32 R48, R4.reuse, R18, R48 ;  /* 0x000000120430723c */ /* 0x040fec0000001830 */
[C---:B--2---:R-:W-:Y:S06]  /*16f50*/  HMMA.16816.F32 R44, R4.reuse, R12, R44 ;  /* 0x0000000c042c723c */ /* 0x044fec000000182c */
[C---:B------:R-:W-:Y:S06]  /*16f60*/  HMMA.16816.F32 R40, R4.reuse, R14, R40 ;  /* 0x0000000e0428723c */ /* 0x040fec0000001828 */
[C---:B------:R-:W-:Y:S06]  /*16f70*/  HMMA.16816.F32 R36, R4.reuse, R20, R36 ;  /* 0x000000140424723c */ /* 0x040fec0000001824 */
[----:B------:R-:W-:Y:S01]  /*16f80*/  HMMA.16816.F32 R28, R4, R22, R28 ;  /* 0x00000016041c723c */ /* 0x000fe2000000181c */
[----:B------:R-:W1:Y:S01]  /*16f90*/  LDSM.16.MT88.4 R4, [R217+0x11800] ;  /* 0x01180000d904783b */ /* 0x000e620000004200 */
[----:B------:R-:W-:Y:S01]  /*16fa0*/  FADD.FTZ R2, R71, R2 ;  /* 0x0000000247027221 */ /* 0x000fe20000010000 */
[----:B------:R-:W-:-:S03]  /*16fb0*/  FADD.FTZ R0, R59, R0 ;  /* 0x000000003b007221 */ /* 0x000fc60000010000 */
[----:B------:R-:W-:Y:S01]  /*16fc0*/  FADD.FTZ R2, R70, R2 ;  /* 0x0000000246027221 */ /* 0x000fe20000010000 */
[----:B------:R-:W-:Y:S01]  /*16fd0*/  FADD.FTZ R0, R58, R0 ;  /* 0x000000003a007221 */ /* 0x000fe20000010000 */
[----:B------:R-:W2:Y:S02]  /*16fe0*/  MUFU.EX2 R8, R8 ;  /* 0x0000000800087308 */ /* 0x000ea40000000800 */
[----:B------:R-:W-:Y:S01]  /*16ff0*/  FADD.FTZ R2, R65, R2 ;  /* 0x0000000241027221 */ /* 0x000fe20000010000 */
[----:B------:R-:W-:-:S03]  /*17000*/  FADD.FTZ R0, R57, R0 ;  /* 0x0000000039007221 */ /* 0x000fc60000010000 */
[----:B------:R-:W-:Y:S01]  /*17010*/  FADD.FTZ R2, R64, R2 ;  /* 0x0000000240027221 */ /* 0x000fe20000010000 */
[----:B------:R-:W-:-:S03]  /*17020*/  FADD.FTZ R0, R56, R0 ;  /* 0x0000000038007221 */ /* 0x000fc60000010000 */
[----:B------:R-:W-:Y:S01]  /*17030*/  FADD.FTZ R2, R35, R2 ;  /* 0x0000000223027221 */ /* 0x000fe20000010000 */
[----:B----4-:R-:W-:-:S03]  /*17040*/  FADD.FTZ R0, R11, R0 ;  /* 0x000000000b007221 */ /* 0x010fc60000010000 */
[----:B------:R-:W-:Y:S01]  /*17050*/  FADD.FTZ R2, R34, R2 ;  /* 0x0000000222027221 */ /* 0x000fe20000010000 */
[----:B------:R-:W-:-:S03]  /*17060*/  FADD.FTZ R0, R10, R0 ;  /* 0x000000000a007221 */ /* 0x000fc60000010000 */
[----:B------:R-:W-:Y:S01]  /*17070*/  FADD.FTZ R2, R33, R2 ;  /* 0x0000000221027221 */ /* 0x000fe20000010000 */
[----:B------:R-:W-:Y:S01]  /*17080*/  FADD.FTZ R0, R9, R0 ;  /* 0x0000000009007221 */ /* 0x000fe20000010000 */
[----:B------:R-:W-:Y:S02]  /*17090*/  F2FP.F16.F32.PACK_AB R160, R34, R35 ;  /* 0x0000002322a0723e */ /* 0x000fe400000000ff */
[----:B------:R-:W-:Y:S01]  /*170a0*/  F2FP.F16.F32.PACK_AB R161, R10, R11 ;  /* 0x0000000b0aa1723e */ /* 0x000fe200000000ff */
[C---:B------:R-:W-:Y:S01]  /*170b0*/  FADD.FTZ R2, R32.reuse, R2 ;  /* 0x0000000220027221 */ /* 0x040fe20000010000 */
[----:B------:R-:W-:Y:S02]  /*170c0*/  F2FP.F16.F32.PACK_AB R162, R32, R33 ;  /* 0x0000002120a2723e */ /* 0x000fe400000000ff */
[C---:B--2---:R-:W-:Y:S01]  /*170d0*/  F2FP.F16.F32.PACK_AB R163, R8.reuse, R9 ;  /* 0x0000000908a3723e */ /* 0x044fe200000000ff */
[----:B------:R-:W-:Y:S01]  /*170e0*/  FADD.FTZ R0, R8, R0 ;  /* 0x0000000008007221 */ /* 0x000fe20000010000 */
[----:B------:R2:W-:Y:S04]  /*170f0*/  STL [R1+0x10], R2 ;  /* 0x0000100201007387 */ /* 0x0005e80000100800 */
[----:B------:R2:W-:Y:S01]  /*17100*/  STL [R1+0x14], R0 ;  /* 0x0000140001007387 */ /* 0x0005e20000100800 */
[C---:B------:R-:W-:Y:S06]  /*17110*/  HMMA.16816.F32 R136, R160.reuse, R144, R136 ;  /* 0x00000090a088723c */ /* 0x040fec0000001888 */
[C---:B------:R-:W-:Y:S06]  /*17120*/  HMMA.16816.F32 R140, R160.reuse, R148, R52 ;  /* 0x00000094a08c723c */ /* 0x040fec0000001834 */
[C---:B------:R-:W-:Y:S06]  /*17130*/  HMMA.16816.F32 R156, R160.reuse, R152, R44 ;  /* 0x00000098a09c723c */ /* 0x040fec000000182c */
[C---:B------:R-:W-:Y:S06]  /*17140*/  HMMA.16816.F32 R144, R160.reuse, R146, R24 ;  /* 0x00000092a090723c */ /* 0x040fec0000001818 */
[C---:B------:R-:W-:Y:S06]  /*17150*/  HMMA.16816.F32 R148, R160.reuse, R150, R48 ;  /* 0x00000096a094723c */ /* 0x040fec0000001830 */
[C---:B------:R-:W-:Y:S06]  /*17160*/  HMMA.16816.F32 R152, R160.reuse, R154, R40 ;  /* 0x0000009aa098723c */ /* 0x040fec0000001828 */
[C---:B-1----:R-:W-:Y:S06]  /*17170*/  HMMA.16816.F32 R164, R160.reuse, R4, R36 ;  /* 0x00000004a0a4723c */ /* 0x042fec0000001824 */
[----:B------:R-:W-:Y:S01]  /*17180*/  HMMA.16816.F32 R160, R160, R6, R28 ;  /* 0x00000006a0a0723c */ /* 0x000fe2000000181c */
[----:B------:R-:W-:-:S02]  /*17190*/  MOV R3, R66 ;  /* 0x0000004200037202 */ /* 0x000fc40000000f00 */
[----:B--2---:R-:W-:-:S15]  /*171a0*/  MOV R36, R69 ;  /* 0x0000004500247202 */ /* 0x004fde0000000f00 */
[----:B------:R-:W-:-:S06]  /*171b0*/  NOP ;  /* 0x0000000000007918 */ /* 0x000fcc0000000000 */
.L_x_907:
[----:B------:R-:W-:-:S06]  /*171c0*/  UISETP.GE.AND UP0, UPT, UR17, 0x1, UPT ;  /* 0x000000011100788c */ /* 0x000fcc000bf06270 */
[----:B------:R-:W-:-:S13]  /*171d0*/  PLOP3.LUT P1, PT, PT, PT, UP0, 0x80, 0x0 ;  /* 0x000000000000781c */ /* 0x000fda0003f2f008 */
[----:B------:R-:W-:Y:S05]  /*171e0*/  @!P1 BRA `(.L_x_915) ;  /* 0x0000007400709947 */ /* 0x000fea0003800000 */
[----:B------:R-:W-:Y:S01]  /*171f0*/  ULEA UR7, -UR8, URZ, 0x8 ;  /* 0x0000003f08077291 */ /* 0x000fe2000f8e413f */
[----:B------:R-:W-:Y:S01]  /*17200*/  IMAD.MOV.U32 R133, RZ, RZ, R3 ;  /* 0x000000ffff857224 */ /* 0x000fe200078e0003 */
[----:B------:R-:W-:Y:S01]  /*17210*/  ULDC UR19, c[0x0][0x2d0] ;  /* 0x0000b40000137ab9 */ /* 0x000fe20000000800 */
[----:B------:R-:W-:Y:S01]  /*17220*/  IMAD.MOV.U32 R132, RZ, RZ, R36 ;  /* 0x000000ffff847224 */ /* 0x000fe200078e0024 */
[----:B------:R-:W-:Y:S02]  /*17230*/  USHF.R.S32.HI UR6, URZ, 0x1f, UR7 ;  /* 0x0000001f3f067899 */ /* 0x000fe40008011407 */
[----:B------:R-:W-:Y:S01]  /*17240*/  MOV R2, UR7 ;  /* 0x0000000700027c02 */ /* 0x000fe20008000f00 */
[----:B------:R-:W-:Y:S01]  /*17250*/  ULDC.64 UR8, c[0x0][0x250] ;  /* 0x0000940000087ab9 */ /* 0x000fe20000000a00 */
[----:B------:R-:W-:Y:S01]  /*17260*/  ULDC UR13, c[0x0][0x39c] ;  /* 0x0000e700000d7ab9 */ /* 0x000fe20000000800 */
[----:B------:R-:W-:Y:S01]  /*17270*/  ULDC UR4, c[0x0][0x2ec] ;  /* 0x0000bb0000047ab9 */ /* 0x000fe20000000800 */
[----:B-1----:R-:W-:Y:S01]  /*17280*/  MOV R0, UR6 ;  /* 0x0000000600007c02 */ /* 0x002fe20008000f00 */
[----:B------:R1:W-:Y:S01]  /*17290*/  STL [R1+0x24], R2 ;  /* 0x0000240201007387 */ /* 0x0003e20000100800 */
[----:B------:R-:W-:Y:S01]  /*172a0*/  ULDC UR12, c[0x0][0x250] ;  /* 0x00009400000c7ab9 */ /* 0x000fe20000000800 */
[----:B------:R-:W-:Y:S01]  /*172b0*/  ULDC.64 UR6, c[0x0][0x248] ;  /* 0x0000920000067ab9 */ /* 0x000fe20000000a00 */
[----:B------:R-:W-:Y:S01]  /*172c0*/  UMOV UR10, UR9 ;  /* 0x00000009000a7c82 */ /* 0x000fe20008000000 */
[----:B------:R1:W-:Y:S04]  /*172d0*/  STL [R1+0x20], R0 ;  /* 0x0000200001007387 */ /* 0x0003e80000100800 */
.L_x_919:
[----:B-12---:R-:W2:Y:S01]  /*172e0*/  LDL.64 R2, [R1+0x18] ;  /* 0x0000180001027983 */ /* 0x006ea20000100a00 */
[----:B------:R-:W-:Y:S04]  /*172f0*/  DEPBAR.LE SB0, 0x0 ;  /* 0x000080000000791a */ /* 0x000fe80000000000 */
[----:B-----5:R1:W5:Y:S01]  /*17300*/  LDL R0, [R1+0x24] ;  /* 0x0000240001007983 */ /* 0x0203620000100800 */
[----:B------:R-:W-:Y:S01]  /*17310*/  UMOV UR21, UR12 ;  /* 0x0000000c00157c82 */ /* 0x000fe20008000000 */
[----:B------:R-:W-:Y:S01]  /*17320*/  UMOV UR20, UR9 ;  /* 0x0000000900147c82 */ /* 0x000fe20008000000 */
[----:B------:R-:W-:Y:S01]  /*17330*/  BAR.SYNC.DEFER_BLOCKING 0x0 ;  /* 0x0000000000007b1d */ /* 0x000fe20000010000 */
[----:B--2---:R-:W-:Y:S05]  /*17340*/  ISETP.GE.AND P1, PT, R2, UR19, PT ;  /* 0x0000001302007c0c */ /* 0x004fea000bf26270 */
[----:B------:R1:W5:Y:S08]  /*17350*/  LDL R2, [R1+0x20] ;  /* 0x0000200001027983 */ /* 0x0003700000100800 */
[----:B------:R-:W2:Y:S08]  /*17360*/  @!P1 LDC.64 R8, c[0x0][0x250] ;  /* 0x00009400ff089b82 */ /* 0x000eb00000000a00 */
[----:B------:R-:W3:Y:S01]  /*17370*/  @!P1 LDC.64 R12, c[0x0][0x250] ;  /* 0x00009400ff0c9b82 */ /* 0x000ee20000000a00 */
[----:B------:R-:W-:Y:S05]  /*17380*/  @!P0 BRA `(.L_x_916) ;  /* 0x0000000400088947 */ /* 0x000fea0003800000 */
[----:B------:R-:W4:Y:S01]  /*17390*/  LDL.64 R14, [R1+0x8] ;  /* 0x00000800010e7983 */ /* 0x000f220000100a00 */
[----:B------:R-:W1:Y:S01]  /*173a0*/  LDC R10, c[0x0][0x380] ;  /* 0x0000e000ff0a7b82 */ /* 0x000e620000000800 */
[----:B------:R-:W-:Y:S01]  /*173b0*/  USHF.L.U32 UR20, UR17, 0x8, URZ ;  /* 0x0000000811147899 */ /* 0x000fe2000800063f */
[----:B------:R-:W-:Y:S03]  /*173c0*/  UMOV UR21, UR8 ;  /* 0x0000000800157c82 */ /* 0x000fe60008000000 */
[----:B------:R-:W-:Y:S02]  /*173d0*/  UIADD3 UR11, UR20, -0x100, URZ ;  /* 0xffffff00140b7890 */ /* 0x000fe4000fffe03f */
[----:B------:R-:W-:Y:S04]  /*173e0*/  IMAD.U32 R4, RZ, RZ, UR20 ;  /* 0x00000014ff047e24 */ /* 0x000fe8000f8e00ff */
[----:B------:R-:W-:Y:S02]  /*173f0*/  MOV R5, UR11 ;  /* 0x0000000b00057c02 */ /* 0x000fe40008000f00 */
[----:B------:R-:W-:Y:S02]  /*17400*/  IABS R4, R4 ;  /* 0x0000000400047213 */ /* 0x000fe40000000000 */
[----:B------:R-:W-:Y:S02]  /*17410*/  IABS R5, R5 ;  /* 0x0000000500057213 */ /* 0x000fe40000000000 */
[----:B-1----:R-:W-:Y:S04]  /*17420*/  IABS R7, R10 ;  /* 0x0000000a00077213 */ /* 0x002fe80000000000 */
[----:B-----5:R-:W1:Y:S10]  /*17430*/  I2F.RP R2, R7 ;  /* 0x0000000700027306 */ /* 0x020e740000209400 */
        /* <DEDUP_REMOVED lines=20> */
[----:B------:R-:W-:Y:S02]  /*17580*/  LOP3.LUT R3, R10, UR11, RZ, 0x3c, !PT ;  /* 0x0000000b0a037c12 */ /* 0x000fe4000f8e3cff */
[----:B------:R-:W-:Y:S02]  /*17590*/  ISETP.GE.U32.AND P6, PT, R4, R7, PT ;  /* 0x000000070400720c */ /* 0x000fe40003fc6070 */
[----:B------:R-:W-:Y:S02]  /*175a0*/  ISETP.GE.AND P2, PT, R3, RZ, PT ;  /* 0x000000ff0300720c */ /* 0x000fe40003f46270 */
[C---:B------:R-:W-:Y:S01]  /*175b0*/  LOP3.LUT R4, R10.reuse, UR20, RZ, 0x3c, !PT ;  /* 0x000000140a047c12 */ /* 0x040fe2000f8e3cff */
[----:B------:R-:W-:Y:S01]  /*175c0*/  UMOV UR20, UR10 ;  /* 0x0000000a00147c82 */ /* 0x000fe20008000000 */
[----:B------:R-:W-:Y:S02]  /*175d0*/  ISETP.NE.AND P4, PT, R10, RZ, PT ;  /* 0x000000ff0a00720c */ /* 0x000fe40003f85270 */
[----:B------:R-:W-:Y:S02]  /*175e0*/  ISETP.GE.AND P3, PT, R4, RZ, PT ;  /* 0x000000ff0400720c */ /* 0x000fe40003f66270 */
[----:B------:R-:W-:Y:S02]  /*175f0*/  @P5 IADD3 R0, R0, 0x1, RZ ;  /* 0x0000000100005810 */ /* 0x000fe40007ffe0ff */
[----:B------:R-:W-:Y:S01]  /*17600*/  LOP3.LUT R3, RZ, R10, RZ, 0x33, !PT ;  /* 0x0000000aff037212 */ /* 0x000fe200078e33ff */
[----:B------:R-:W-:Y:S02]  /*17610*/  @P6 VIADD R2, R2, 0x1 ;  /* 0x0000000102026836 */ /* 0x000fe40000000000 */
[----:B------:R-:W-:Y:S05]  /*17620*/  @!P2 IMAD.MOV R0, RZ, RZ, -R0 ;  /* 0x000000ffff00a224 */ /* 0x000fea00078e0a00 */
[C---:B------:R-:W-:Y:S02]  /*17630*/  SEL R0, R3.reuse, R0, !P4 ;  /* 0x0000000003007207 */ /* 0x040fe40006000000 */
[----:B------:R-:W-:Y:S04]  /*17640*/  @!P3 IADD3 R2, -R2, RZ, RZ ;  /* 0x000000ff0202b210 */ /* 0x000fe80007ffe1ff */
[----:B------:R-:W-:Y:S02]  /*17650*/  SEL R2, R3, R2, !P4 ;  /* 0x0000000203027207 */ /* 0x000fe40006000000 */
[-C--:B----4-:R-:W-:Y:S02]  /*17660*/  LEA R6, P3, R0, R14.reuse, 0x2 ;  /* 0x0000000e00067211 */ /* 0x090fe400078610ff */
[----:B------:R-:W-:Y:S02]  /*17670*/  LEA R4, P2, R2, R14, 0x2 ;  /* 0x0000000e02047211 */ /* 0x000fe400078410ff */
[-C--:B------:R-:W-:Y:S02]  /*17680*/  LEA.HI.X.SX32 R7, R0, R15.reuse, 0x2, P3 ;  /* 0x0000000f00077211 */ /* 0x080fe400018f16ff */
[C---:B------:R-:W-:Y:S01]  /*17690*/  LEA.HI.X.SX32 R5, R2.reuse, R15, 0x2, P2 ;  /* 0x0000000f02057211 */ /* 0x040fe200010f16ff */
[----:B------:R-:W-:Y:S03]  /*176a0*/  IMAD.IADD R2, R2, 0x1, -R0 ;  /* 0x0000000102027824 */ /* 0x000fe600078e0a00 */
[----:B------:R-:W4:Y:S01]  /*176b0*/  LDG.E R7, desc[UR22][R6.64] ;  /* 0x0000001606077981 */ /* 0x000f22000c1e1900 */
[----:B------:R-:W-:Y:S04]  /*176c0*/  IMAD R2, R2, R10, -0x100 ;  /* 0xffffff0002027424 */ /* 0x000fe800078e020a */
[C---:B------:R-:W-:Y:S01]  /*176d0*/  IMAD R0, R2.reuse, UR10, RZ ;  /* 0x0000000a02007c24 */ /* 0x040fe2000f8e02ff */
[----:B------:R-:W-:Y:S05]  /*176e0*/  SHF.R.S32.HI R3, RZ, 0x1f, R2 ;  /* 0x0000001fff037819 */ /* 0x000fea0000011402 */
[----:B------:R-:W-:Y:S02]  /*176f0*/  IMAD R0, R3, UR8, R0 ;  /* 0x0000000803007c24 */ /* 0x000fe4000f8e0200 */
[----:B------:R-:W-:Y:S05]  /*17700*/  IMAD.WIDE.U32 R2, R2, UR8, RZ ;  /* 0x0000000802027c25 */ /* 0x000fea000f8e00ff */
[----:B------:R-:W-:Y:S01]  /*17710*/  IADD3 R3, R3, R0, RZ ;  /* 0x0000000003037210 */ /* 0x000fe20007ffe0ff */
[----:B------:R1:W4:Y:S02]  /*17720*/  LDG.E R6, desc[UR22][R4.64] ;  /* 0x0000001604067981 */ /* 0x000324000c1e1900 */
[----:B-1----:R-:W1:Y:S01]  /*17730*/  LDC.64 R4, c[0x0][0x238] ;  /* 0x00008e00ff047b82 */ /* 0x002e620000000a00 */
[----:B----4-:R-:W-:Y:S04]  /*17740*/  IMAD.IADD R6, R7, 0x1, -R6 ;  /* 0x0000000107067824 */ /* 0x010fe800078e0a06 */
[CC--:B-1----:R-:W-:Y:S01]  /*17750*/  IMAD.WIDE.U32 R2, R6.reuse, R4.reuse, R2 ;  /* 0x0000000406027225 */ /* 0x0c2fe200078e0002 */
[----:B------:R-:W-:Y:S05]  /*17760*/  SHF.R.S32.HI R7, RZ, 0x1f, R6 ;  /* 0x0000001fff077819 */ /* 0x000fea0000011406 */
[----:B------:R-:W-:Y:S04]  /*17770*/  IMAD R0, R7, R4, RZ ;  /* 0x0000000407007224 */ /* 0x000fe800078e02ff */
[----:B------:R-:W-:Y:S02]  /*17780*/  IMAD R5, R6, R5, R0 ;  /* 0x0000000506057224 */ /* 0x000fe400078e0200 */
[----:B------:R-:W-:Y:S03]  /*17790*/  IMAD.MOV.U32 R0, RZ, RZ, R2 ;  /* 0x000000ffff007224 */ /* 0x000fe600078e0002 */
[----:B------:R-:W-:Y:S07]  /*177a0*/  IADD3 R2, R3, R5, RZ ;  /* 0x0000000503027210 */ /* 0x000fee0007ffe0ff */
.L_x_916:
[CC--:B-----5:R-:W-:Y:S01]  /*177b0*/  LEA R244, P3, R0.reuse, R67.reuse, 0x1 ;  /* 0x0000004300f47211 */ /* 0x0e0fe200078608ff */
[----:B------:R-:W-:Y:S01]  /*177c0*/  @P1 STS.128 [R241+0xa000], RZ ;  /* 0x00a000fff1001388 */ /* 0x000fe20000000c00 */
[C---:B------:R-:W-:Y:S01]  /*177d0*/  @!P1 IADD3 R3, P2, R0.reuse, UR25, RZ ;  /* 0x0000001900039c10 */ /* 0x040fe2000ff5e0ff */
[----:B------:R-:W4:Y:S01]  /*177e0*/  @!P1 LDC.64 R10, c[0x0][0x250] ;  /* 0x00009400ff0a9b82 */ /* 0x000f220000000a00 */
[----:B------:R-:W-:Y:S01]  /*177f0*/  LEA.HI.X R245, R0, R68, R2, 0x1, P3 ;  /* 0x0000004400f57211 */ /* 0x000fe200018f0c02 */
[----:B------:R-:W-:Y:S01]  /*17800*/  UISETP.GE.AND UP0, UPT, UR17, 0x2, UPT ;  /* 0x000000021100788c */ /* 0x000fe2000bf06270 */
[----:B------:R-:W-:Y:S02]  /*17810*/  @!P1 IADD3.X R5, R2, UR24, RZ, P2, !PT ;  /* 0x0000001802059c10 */ /* 0x000fe400097fe4ff */
[C---:B------:R-:W-:Y:S01]  /*17820*/  @!P1 LEA R4, P2, R3.reuse, R67, 0x1 ;  /* 0x0000004303049211 */ /* 0x040fe200078408ff */
[----:B------:R-:W-:Y:S01]  /*17830*/  @!PT LDS RZ, [RZ] ;  /* 0x00000000fffff984 */ /* 0x000fe20000000800 */
[----:B------:R-:W-:Y:S01]  /*17840*/  @!PT LDS RZ, [RZ] ;  /* 0x00000000fffff984 */ /* 0x000fe20000000800 */
[----:B------:R-:W-:Y:S01]  /*17850*/  @!PT LDS RZ, [RZ] ;  /* 0x00000000fffff984 */ /* 0x000fe20000000800 */
[----:B------:R-:W-:Y:S01]  /*17860*/  @!P1 LDGSTS.E.BYPASS.LTC128B.128 [R241+0xa000], desc[UR22][R244.64] ;  /* 0x0a000000f4f19fae */ /* 0x000fe2000b901d56 */
[----:B------:R-:W-:Y:S01]  /*17870*/  @!P1 MOV R7, R2 ;  /* 0x0000000200079202 */ /* 0x000fe20000000f00 */
[----:B------:R-:W1:Y:S01]  /*17880*/  @!P1 LDC.64 R14, c[0x0][0x250] ;  /* 0x00009400ff0e9b82 */ /* 0x000e620000000a00 */
[----:B------:R-:W-:Y:S02]  /*17890*/  @!P1 LEA.HI.X R5, R3, R68, R5, 0x1, P2 ;  /* 0x0000004403059211 */ /* 0x000fe400010f0c05 */
[C---:B--2---:R-:W-:Y:S02]  /*178a0*/  @!P1 LEA R3, P2, R8.reuse, R0, 0x5 ;  /* 0x0000000008039211 */ /* 0x044fe400078428ff */
[----:B------:R-:W-:Y:S01]  /*178b0*/  LEA R172, R223, R221, 0x1 ;  /* 0x000000dddfac7211 */ /* 0x000fe200078e08ff */
[----:B------:R-:W-:Y:S01]  /*178c0*/  @P1 STS.128 [R241+0xa800], RZ ;  /* 0x00a800fff1001388 */ /* 0x000fe20000000c00 */
[----:B------:R-:W-:Y:S01]  /*178d0*/  @!P1 LEA.HI.X R6, R8, R2, R9, 0x5, P2 ;  /* 0x0000000208069211 */ /* 0x000fe200010f2c09 */
[----:B------:R-:W2:Y:S01]  /*178e0*/  @!P1 LDC.64 R16, c[0x0][0x250] ;  /* 0x00009400ff109b82 */ /* 0x000ea20000000a00 */
[CC--:B------:R-:W-:Y:S04]  /*178f0*/  @!P1 LEA R8, P2, R3.reuse, R67.reuse, 0x1 ;  /* 0x0000004303089211 */ /* 0x0c0fe800078408ff */
[----:B------:R-:W-:Y:S01]  /*17900*/  @!P1 LEA.HI.X R9, R3, R68, R6, 0x1, P2 ;  /* 0x0000004403099211 */ /* 0x000fe200010f0c06 */
[----:B------:R-:W-:Y:S01]  /*17910*/  @!PT LDS RZ, [RZ] ;  /* 0x00000000fffff984 */ /* 0x000fe20000000800 */
[----:B------:R-:W-:Y:S01]  /*17920*/  @!PT LDS RZ, [RZ] ;  /* 0x00000000fffff984 */ /* 0x000fe20000000800 */
[----:B------:R-:W-:Y:S01]  /*17930*/  @!PT LDS RZ, [RZ] ;  /* 0x00000000fffff984 */ /* 0x000fe20000000800 */
[----:B------:R4:W-:Y:S01]  /*17940*/  @!P1 LDGSTS.E.BYPASS.LTC128B.128 [R241+0xa800], desc[UR22][R4.64] ;  /* 0x0a80000004f19fae */ /* 0x0009e2000b901d56 */
[----:B------:R-:W-:Y:S01]  /*17950*/  @!P1 MOV R6, R0 ;  /* 0x0000000000069202 */ /* 0x000fe20000000f00 */
[----:B---3--:R-:W-:Y:S01]  /*17960*/  @!P1 IMAD R3, R13, 0x30, RZ ;  /* 0x000000300d039824 */ /* 0x008fe200078e02ff */
[----:B------:R-:W3:Y:S03]  /*17970*/  @!P1 LDC.64 R18, c[0x0][0x250] ;  /* 0x00009400ff129b82 */ /* 0x000ee60000000a00 */
[----:B------:R-:W-:Y:S02]  /*17980*/  @!P1 IMAD.WIDE.U32 R6, R12, 0x30, R6 ;  /* 0x000000300c069825 */ /* 0x000fe400078e0006 */
[----:B------:R-:W-:Y:S03]  /*17990*/  @P1 STS.128 [R241+0xb000], RZ ;  /* 0x00b000fff1001388 */ /* 0x000fe60000000c00 */
[----:B------:R-:W3:Y:S01]  /*179a0*/  @!P1 LDC.64 R24, c[0x0][0x250] ;  /* 0x00009400ff189b82 */ /* 0x000ee20000000a00 */
[C---:B------:R-:W-:Y:S02]  /*179b0*/  @!P1 LEA R12, P3, R6.reuse, R67, 0x1 ;  /* 0x00000043060c9211 */ /* 0x040fe400078608ff */
[----:B------:R-:W-:Y:S05]  /*179c0*/  @!P1 IADD3 R7, R3, R7, RZ ;  /* 0x0000000703079210 */ /* 0x000fea0007ffe0ff */
[----:B------:R-:W3:Y:S01]  /*179d0*/  @!P1 LDC.64 R20, c[0x0][0x250] ;  /* 0x00009400ff149b82 */ /* 0x000ee20000000a00 */
[----:B------:R-:W-:Y:S01]  /*179e0*/  @!PT LDS RZ, [RZ] ;  /* 0x00000000fffff984 */ /* 0x000fe20000000800 */
[----:B------:R-:W-:Y:S01]  /*179f0*/  @!PT LDS RZ, [RZ] ;  /* 0x00000000fffff984 */ /* 0x000fe20000000800 */
[----:B------:R-:W-:Y:S01]  /*17a00*/  @!PT LDS RZ, [RZ] ;  /* 0x00000000fffff984 */ /* 0x000fe20000000800 */
[----:B------:R-:W-:Y:S01]  /*17a10*/  @!P1 LDGSTS.E.BYPASS.LTC128B.128 [R241+0xb000], desc[UR22][R8.64] ;  /* 0x0b00000008f19fae */ /* 0x000fe2000b901d56 */
[----:B------:R-:W-:Y:S02]  /*17a20*/  @!P1 LEA.HI.X R13, R6, R68, R7, 0x1, P3 ;  /* 0x00000044060d9211 */ /* 0x000fe400018f0c07 */
[----:B------:R-:W-:Y:S02]  /*17a30*/  @!P1 MOV R6, R0 ;  /* 0x0000000000069202 */ /* 0x000fe40000000f00 */
[----:B------:R-:W-:Y:S02]  /*17a40*/  @!P1 MOV R7, R2 ;  /* 0x0000000200079202 */ /* 0x000fe40000000f00 */
[----:B------:R-:W3:Y:S01]  /*17a50*/  @!P1 LDC.64 R22, c[0x0][0x250] ;  /* 0x00009400ff169b82 */ /* 0x000ee20000000a00 */
[----:B------:R-:W-:Y:S01]  /*17a60*/  @P1 STS.128 [R241+0xb800], RZ ;  /* 0x00b800fff1001388 */ /* 0x000fe20000000c00 */
[----:B----4-:R-:W-:Y:S02]  /*17a70*/  @!P1 MOV R4, R0 ;  /* 0x0000000000049202 */ /* 0x010fe40000000f00 */
[----:B------:R-:W-:Y:S05]  /*17a80*/  @!P1 MOV R5, R2 ;  /* 0x0000000200059202 */ /* 0x000fea0000000f00 */
[----:B------:R-:W-:Y:S01]  /*17a90*/  @!PT LDS RZ, [RZ] ;  /* 0x00000000fffff984 */ /* 0x000fe20000000800 */
[----:B------:R-:W-:Y:S01]  /*17aa0*/  @!PT LDS RZ, [RZ] ;  /* 0x00000000fffff984 */ /* 0x000fe20000000800 */
[----:B------:R-:W-:Y:S01]  /*17ab0*/  @!PT LDS RZ, [RZ] ;  /* 0x00000000fffff984 */ /* 0x000fe20000000800 */
[----:B------:R4:W-:Y:S08]  /*17ac0*/  @!P1 LDGSTS.E.BYPASS.LTC128B.128 [R241+0xb800], desc[UR22][R12.64] ;  /* 0x0b8000000cf19fae */ /* 0x0009f0000b901d56 */
[----:B------:R-:W-:Y:S01]  /*17ad0*/  @P1 STS.128 [R241+0xc000], RZ ;  /* 0x00c000fff1001388 */ /* 0x000fe20000000c00 */
[----:B----4-:R-:W4:Y:S01]  /*17ae0*/  @!P1 LDC.64 R12, c[0x0][0x250] ;  /* 0x00009400ff0c9b82 */ /* 0x010f220000000a00 */
[----:B------:R-:W-:Y:S01]  /*17af0*/  @!P1 LEA R3, P2, R10, R0, 0x6 ;  /* 0x000000000a039211 */ /* 0x000fe200078430ff */
[----:B-1----:R-:W-:Y:S02]  /*17b00*/  @!P1 IMAD R8, R15, 0x50, RZ ;  /* 0x000000500f089824 */ /* 0x002fe400078e02ff */
[----:B------:R-:W-:Y:S01]  /*17b10*/  @!P1 IMAD.WIDE.U32 R4, R14, 0x50, R4 ;  /* 0x000000500e049825 */ /* 0x000fe200078e0004 */
[----:B------:R-:W-:Y:S03]  /*17b20*/  @!P1 LEA.HI.X R11, R10, R2, R11, 0x6, P2 ;  /* 0x000000020a0b9211 */ /* 0x000fe600010f340b */
[----:B------:R-:W1:Y:S01]  /*17b30*/  @!P1 LDC.64 R14, c[0x0][0x250] ;  /* 0x00009400ff0e9b82 */ /* 0x000e620000000a00 */
[C---:B------:R-:W-:Y:S01]  /*17b40*/  @!P1 LEA R10, P3, R3.reuse, R67, 0x1 ;  /* 0x00000043030a9211 */ /* 0x040fe200078608ff */
[----:B--2---:R-:W-:Y:S01]  /*17b50*/  @!P1 IMAD.WIDE.U32 R6, R16, 0x60, R6 ;  /* 0x0000006010069825 */ /* 0x004fe200078e0006 */
[----:B------:R-:W-:Y:S02]  /*17b60*/  @!P1 IADD3 R5, R8, R5, RZ ;  /* 0x0000000508059210 */ /* 0x000fe40007ffe0ff */
[-C--:B------:R-:W-:Y:S01]  /*17b70*/  @!P1 LEA.HI.X R11, R3, R68.reuse, R11, 0x1, P3 ;  /* 0x00000044030b9211 */ /* 0x080fe200018f0c0b */
[----:B------:R-:W-:Y:S01]  /*17b80*/  @!P1 IMAD R3, R17, 0x60, RZ ;  /* 0x0000006011039824 */ /* 0x000fe200078e02ff */
[C---:B------:R-:W-:Y:S01]  /*17b90*/  @!P1 LEA R8, P2, R4.reuse, R67, 0x1 ;  /* 0x0000004304089211 */ /* 0x040fe200078408ff */
[----:B------:R-:W2:Y:S02]  /*17ba0*/  @!P1 LDC.64 R16, c[0x0][0x250] ;  /* 0x00009400ff109b82 */ /* 0x000ea40000000a00 */
[----:B------:R-:W-:Y:S01]  /*17bb0*/  @!PT LDS RZ, [RZ] ;  /* 0x00000000fffff984 */ /* 0x000fe20000000800 */
[----:B------:R-:W-:Y:S01]  /*17bc0*/  @!PT LDS RZ, [RZ] ;  /* 0x00000000fffff984 */ /* 0x000fe20000000800 */
[----:B------:R-:W-:Y:S01]  /*17bd0*/  @!PT LDS RZ, [RZ] ;  /* 0x00000000fffff984 */ /* 0x000fe20000000800 */
[----:B------:R4:W-:Y:S01]  /*17be0*/  @!P1 LDGSTS.E.BYPASS.LTC128B.128 [R241+0xc000], desc[UR22][R10.64] ;  /* 0x0c0000000af19fae */ /* 0x0009e2000b901d56 */
[----:B------:R-:W-:Y:S02]  /*17bf0*/  @!P1 LEA.HI.X R9, R4, R68, R5, 0x1, P2 ;  /* 0x0000004404099211 */ /* 0x000fe400010f0c05 */
[----:B------:R-:W-:Y:S01]  /*17c00*/  @!P1 IADD3 R3, R3, R7, RZ ;  /* 0x0000000703039210 */ /* 0x000fe20007ffe0ff */
[----:B---3--:R-:W-:Y:S01]  /*17c10*/  @!P1 IMAD R7, R19, 0x70, RZ ;  /* 0x0000007013079824 */ /* 0x008fe200078e02ff */
[----:B------:R-:W-:Y:S02]  /*17c20*/  @!P1 MOV R4, R0 ;  /* 0x0000000000049202 */ /* 0x000fe40000000f00 */
[----:B------:R-:W-:Y:S01]  /*17c30*/  @!P1 MOV R5, R2 ;  /* 0x0000000200059202 */ /* 0x000fe20000000f00 */
[----:B------:R-:W-:Y:S02]  /*17c40*/  @P1 STS.128 [R241+0xc800], RZ ;  /* 0x00c800fff1001388 */ /* 0x000fe40000000c00 */
[----:B------:R-:W-:Y:S02]  /*17c50*/  @!P1 IMAD.WIDE.U32 R4, R18, 0x70, R4 ;  /* 0x0000007012049825 */ /* 0x000fe400078e0004 */
[----:B------:R-:W3:Y:S04]  /*17c60*/  @!P1 LDC.64 R18, c[0x0][0x250] ;  /* 0x00009400ff129b82 */ /* 0x000ee80000000a00 */
[----:B------:R-:W-:Y:S01]  /*17c70*/  @!PT LDS RZ, [RZ] ;  /* 0x00000000fffff984 */ /* 0x000fe20000000800 */
[----:B------:R-:W-:Y:S01]  /*17c80*/  @!PT LDS RZ, [RZ] ;  /* 0x00000000fffff984 */ /* 0x000fe20000000800 */
[----:B------:R-:W-:Y:S01]  /*17c90*/  @!PT LDS RZ, [RZ] ;  /* 0x00000000fffff984 */ /* 0x000fe20000000800 */
[----:B------:R1:W-:Y:S01]  /*17ca0*/  @!P1 LDGSTS.E.BYPASS.LTC128B.128 [R241+0xc800], desc[UR22][R8.64] ;  /* 0x0c80000008f19fae */ /* 0x0003e2000b901d56 */
[----:B------:R-:W-:Y:S07]  /*17cb0*/  @!P1 IADD3 R5, R7, R5, RZ ;  /* 0x0000000507059210 */ /* 0x000fee0007ffe0ff */
[----:B------:R-:W-:Y:S01]  /*17cc0*/  @P1 STS.128 [R241+0xd000], RZ ;  /* 0x00d000fff1001388 */ /* 0x000fe20000000c00 */
[CC--:B----4-:R-:W-:Y:S04]  /*17cd0*/  @!P1 LEA R10, P3, R4.reuse, R67.reuse, 0x1 ;  /* 0x00000043040a9211 */ /* 0x0d0fe800078608ff */
[----:B------:R-:W-:Y:S02]  /*17ce0*/  @!P1 LEA.HI.X R11, R4, R68, R5, 0x1, P3 ;  /* 0x00000044040b9211 */ /* 0x000fe400018f0c05 */
[----:B------:R-:W-:Y:S02]  /*17cf0*/  @!P1 MOV R5, R2 ;  /* 0x0000000200059202 */ /* 0x000fe40000000f00 */
[----:B------:R-:W-:Y:S05]  /*17d00*/  @!P1 MOV R4, R0 ;  /* 0x0000000000049202 */ /* 0x000fea0000000f00 */
[----:B------:R-:W-:Y:S01]  /*17d10*/  @!P1 IMAD.WIDE.U32 R4, R12, 0x90, R4 ;  /* 0x000000900c049825 */ /* 0x000fe200078e0004 */
[CC--:B-1----:R-:W-:Y:S04]  /*17d20*/  @!P1 LEA R8, P2, R6.reuse, R67.reuse, 0x1 ;  /* 0x0000004306089211 */ /* 0x0c2fe800078408ff */
[----:B------:R-:W-:Y:S02]  /*17d30*/  @!P1 LEA.HI.X R9, R6, R68, R3, 0x1, P2 ;  /* 0x0000004406099211 */ /* 0x000fe400010f0c03 */
[C---:B------:R-:W-:Y:S03]  /*17d40*/  @!P1 LEA R3, P2, R14.reuse, R0, 0x7 ;  /* 0x000000000e039211 */ /* 0x040fe600078438ff */
[----:B------:R-:W-:Y:S01]  /*17d50*/  @!PT LDS RZ, [RZ] ;  /* 0x00000000fffff984 */ /* 0x000fe20000000800 */
[----:B------:R-:W-:Y:S01]  /*17d60*/  @!PT LDS RZ, [RZ] ;  /* 0x00000000fffff984 */ /* 0x000fe20000000800 */
[----:B------:R-:W-:Y:S01]  /*17d70*/  @!PT LDS RZ, [RZ] ;  /* 0x00000000fffff984 */ /* 0x000fe20000000800 */
[----:B------:R1:W-:Y:S01]  /*17d80*/  @!P1 LDGSTS.E.BYPASS.LTC128B.128 [R241+0xd000], desc[UR22][R8.64] ;  /* 0x0d00000008f19fae */ /* 0x0003e2000b901d56 */
[----:B------:R-:W-:Y:S01]  /*17d90*/  @!P1 LEA.HI.X R15, R14, R2, R15, 0x7, P2 ;  /* 0x000000020e0f9211 */ /* 0x000fe200010f3c0f */
[----:B------:R-:W-:Y:S01]  /*17da0*/  @!P1 IMAD R14, R25, 0xb0, RZ ;  /* 0x000000b0190e9824 */ /* 0x000fe200078e02ff */
[CC--:B------:R-:W-:Y:S04]  /*17db0*/  @!P1 LEA R6, P2, R3.reuse, R67.reuse, 0x1 ;  /* 0x0000004303069211 */ /* 0x0c0fe800078408ff */
[----:B------:R-:W-:Y:S01]  /*17dc0*/  @!P1 LEA.HI.X R7, R3, R68, R15, 0x1, P2 ;  /* 0x0000004403079211 */ /* 0x000fe200010f0c0f */
[----:B------:R-:W-:Y:S01]  /*17dd0*/  @P1 STS.128 [R241+0xd800], RZ ;  /* 0x00d800fff1001388 */ /* 0x000fe20000000c00 */
[----:B------:R-:W-:Y:S01]  /*17de0*/  @!P1 LEA R12, P2, R4, R67, 0x1 ;  /* 0x00000043040c9211 */ /* 0x000fe200078408ff */
[----:B------:R-:W-:Y:S06]  /*17df0*/  @!P1 IMAD R15, R21, 0xc0, RZ ;  /* 0x000000c0150f9824 */ /* 0x000fec00078e02ff */
[----:B------:R-:W-:Y:S01]  /*17e00*/  @!PT LDS RZ, [RZ] ;  /* 0x00000000fffff984 */ /* 0x000fe20000000800 */
[----:B------:R-:W-:Y:S01]  /*17e10*/  @!PT LDS RZ, [RZ] ;  /* 0x00000000fffff984 */ /* 0x000fe20000000800 */
[----:B------:R-:W-:Y:S01]  /*17e20*/  @!PT LDS RZ, [RZ] ;  /* 0x00000000fffff984 */ /* 0x000fe20000000800 */
[----:B------:R4:W-:Y:S08]  /*17e30*/  @!P1 LDGSTS.E.BYPASS.LTC128B.128 [R241+0xd800], desc[UR22][R10.64] ;  /* 0x0d8000000af19fae */ /* 0x0009f0000b901d56 */
[----:B------:R-:W-:Y:S01]  /*17e40*/  @P1 STS.128 [R241+0xe000], RZ ;  /* 0x00e000fff1001388 */ /* 0x000fe20000000c00 */
[----:B-1----:R-:W-:Y:S01]  /*17e50*/  @!P1 IMAD R8, R13, 0x90, RZ ;  /* 0x000000900d089824 */ /* 0x002fe200078e02ff */
[----:B------:R-:W-:Y:S06]  /*17e60*/  @!P1 MOV R9, R2 ;  /* 0x0000000200099202 */ /* 0x000fec0000000f00 */
[----:B------:R-:W-:Y:S01]  /*17e70*/  @!PT LDS RZ, [RZ] ;  /* 0x00000000fffff984 */ /* 0x000fe20000000800 */
[----:B------:R-:W-:Y:S01]  /*17e80*/  @!PT LDS RZ, [RZ] ;  /* 0x00000000fffff984 */ /* 0x000fe20000000800 */
[----:B------:R-:W-:Y:S01]  /*17e90*/  @!PT LDS RZ, [RZ] ;  /* 0x00000000fffff984 */ /* 0x000fe20000000800 */
[----:B------:R1:W-:Y:S01]  /*17ea0*/  @!P1 LDGSTS.E.BYPASS.LTC128B.128 [R241+0xe000], desc[UR22][R6.64] ;  /* 0x0e00000006f19fae */ /* 0x0003e2000b901d56 */
[----:B------:R-:W-:Y:S02]  /*17eb0*/  @!P1 IADD3 R3, R8, R5, RZ ;  /* 0x0000000508039210 */ /* 0x000fe40007ffe0ff */
[----:B------:R-:W-:Y:S02]  /*17ec0*/  @!P1 MOV R8, R0 ;  /* 0x0000000000089202 */ /* 0x000fe40000000f00 */
[----:B------:R-:W-:Y:S01]  /*17ed0*/  @!P1 LEA.HI.X R13, R4, R68, R3, 0x1, P2 ;  /* 0x00000044040d9211 */ /* 0x000fe200010f0c03 */
[----:B--2---:R-:W-:Y:S01]  /*17ee0*/  @!P1 IMAD R3, R17, 0xa0, RZ ;  /* 0x000000a011039824 */ /* 0x004fe200078e02ff */
[----:B------:R-:W-:Y:S01]  /*17ef0*/  @!P1 MOV R5, R2 ;  /* 0x0000000200059202 */ /* 0x000fe20000000f00 */
[----:B------:R-:W-:Y:S01]  /*17f00*/  @P1 STS.128 [R241+0xe800], RZ ;  /* 0x00e800fff1001388 */ /* 0x000fe20000000c00 */
[----:B------:R-:W-:Y:S01]  /*17f10*/  @!P1 IMAD.WIDE.U32 R8, R16, 0xa0, R8 ;  /* 0x000000a010089825 */ /* 0x000fe200078e0008 */
[----:B------:R-:W-:Y:S02]  /*17f20*/  @!P1 MOV R4, R0 ;  /* 0x0000000000049202 */ /* 0x000fe40000000f00 */
[----:B----4-:R-:W-:Y:S03]  /*17f30*/  @!P1 LEA R10, P2, R8, R67, 0x1 ;  /* 0x00000043080a9211 */ /* 0x010fe600078408ff */
[----:B------:R-:W-:Y:S01]  /*17f40*/  @!P1 IMAD.WIDE.U32 R4, R20, 0xc0, R4 ;  /* 0x000000c014049825 */ /* 0x000fe200078e0004 */
[----:B------:R-:W-:Y:S01]  /*17f50*/  @!PT LDS RZ, [RZ] ;  /* 0x00000000fffff984 */ /* 0x000fe20000000800 */
[----:B------:R-:W-:Y:S01]  /*17f60*/  @!PT LDS RZ, [RZ] ;  /* 0x00000000fffff984 */ /* 0x000fe20000000800 */
[----:B------:R-:W-:Y:S01]  /*17f70*/  @!PT LDS RZ, [RZ] ;  /* 0x00000000fffff984 */ /* 0x000fe20000000800 */
[----:B------:R-:W-:Y:S02]  /*17f80*/  @!P1 LDGSTS.E.BYPASS.LTC128B.128 [R241+0xe800], desc[UR22][R12.64] ;  /* 0x0e8000000cf19fae */ /* 0x000fe4000b901d56 */
[----:B------:R-:W-:Y:S02]  /*17f90*/  @!P1 IADD3 R3, R3, R9, RZ ;  /* 0x0000000903039210 */ /* 0x000fe40007ffe0ff */
[----:B------:R-:W-:Y:S02]  /*17fa0*/  @!P1 IADD3 R5, R15, R5, RZ ;  /* 0x000000050f059210 */ /* 0x000fe40007ffe0ff */
[----:B------:R-:W-:Y:S02]  /*17fb0*/  @!P1 LEA.HI.X R11, R8, R68, R3, 0x1, P2 ;  /* 0x00000044080b9211 */ /* 0x000fe400010f0c03 */
[----:B------:R-:W-:Y:S01]  /*17fc0*/  @P1 STS.128 [R241+0xf000], RZ ;  /* 0x00f000fff1001388 */ /* 0x000fe20000000c00 */
[-C--:B------:R-:W-:Y:S02]  /*17fd0*/  @!P1 MOV R8, R0.reuse ;  /* 0x0000000000089202 */ /* 0x080fe40000000f00 */
[----:B-1----:R-:W-:Y:S02]  /*17fe0*/  @!P1 MOV R6, R0 ;  /* 0x0000000000069202 */ /* 0x002fe40000000f00 */
[-C--:B------:R-:W-:Y:S02]  /*17ff0*/  @!P1 MOV R7, R2.reuse ;  /* 0x0000000200079202 */ /* 0x080fe40000000f00 */
[----:B------:R-:W-:Y:S01]  /*18000*/  @!P1 MOV R9, R2 ;  /* 0x0000000200099202 */ /* 0x000fe20000000f00 */
[----:B------:R-:W-:Y:S01]  /*18010*/  @!PT LDS RZ, [RZ] ;  /* 0x00000000fffff984 */ /* 0x000fe20000000800 */
[----:B------:R-:W-:Y:S01]  /*18020*/  @!PT LDS RZ, [RZ] ;  /* 0x00000000fffff984 */ /* 0x000fe20000000800 */
[----:B------:R-:W-:Y:S01]  /*18030*/  @!PT LDS RZ, [RZ] ;  /* 0x00000000fffff984 */ /* 0x000fe20000000800 */
[----:B------:R1:W-:Y:S01]  /*18040*/  @!P1 LDGSTS.E.BYPASS.LTC128B.128 [R241+0xf000], desc[UR22][R10.64] ;  /* 0x0f0000000af19fae */ /* 0x0003e2000b901d56 */
[----:B------:R-:W-:Y:S02]  /*18050*/  @!P1 IMAD.WIDE.U32 R6, R24, 0xb0, R6 ;  /* 0x000000b018069825 */ /* 0x000fe400078e0006 */
[----:B------:R-:W2:Y:S01]  /*18060*/  @!P1 LDC.64 R24, c[0x0][0x250] ;  /* 0x00009400ff189b82 */ /* 0x000ea20000000a00 */
[----:B------:R-:W-:Y:S04]  /*18070*/  @!P1 LEA R16, P3, R6, R67, 0x1 ;  /* 0x0000004306109211 */ /* 0x000fe800078608ff */
[----:B------:R-:W-:Y:S01]  /*18080*/  @P1 STS.128 [R241+0xf800], RZ ;  /* 0x00f800fff1001388 */ /* 0x000fe20000000c00 */
[----:B------:R-:W-:Y:S02]  /*18090*/  @!P1 IADD3 R3, R14, R7, RZ ;  /* 0x000000070e039210 */ /* 0x000fe40007ffe0ff */
[-C--:B------:R-:W-:Y:S02]  /*180a0*/  @!P1 LEA R14, P2, R4, R67.reuse, 0x1 ;  /* 0x00000043040e9211 */ /* 0x080fe400078408ff */
[-C--:B------:R-:W-:Y:S01]  /*180b0*/  @!P1 LEA.HI.X R17, R6, R68.reuse, R3, 0x1, P3 ;  /* 0x0000004406119211 */ /* 0x080fe200018f0c03 */
[----:B---3--:R-:W-:Y:S01]  /*180c0*/  @!P1 IMAD R3, R19, 0xd0, RZ ;  /* 0x000000d013039824 */ /* 0x008fe200078e02ff */
[----:B------:R-:W-:Y:S02]  /*180d0*/  @!P1 LEA.HI.X R15, R4, R68, R5, 0x1, P2 ;  /* 0x00000044040f9211 */ /* 0x000fe400010f0c05 */
[----:B------:R-:W-:Y:S01]  /*180e0*/  @!P1 MOV R6, R0 ;  /* 0x0000000000069202 */ /* 0x000fe20000000f00 */
[----:B------:R-:W-:Y:S01]  /*180f0*/  @!PT LDS RZ, [RZ] ;  /* 0x00000000fffff984 */ /* 0x000fe20000000800 */
[----:B------:R-:W-:Y:S01]  /*18100*/  @!PT LDS RZ, [RZ] ;  /* 0x00000000fffff984 */ /* 0x000fe20000000800 */
[----:B------:R-:W-:Y:S01]  /*18110*/  @!PT LDS RZ, [RZ] ;  /* 0x00000000fffff984 */ /* 0x000fe20000000800 */
[----:B------:R-:W-:Y:S01]  /*18120*/  @!P1 LDGSTS.E.BYPASS.LTC128B.128 [R241+0xf800], desc[UR22][R16.64] ;  /* 0x0f80000010f19fae */ /* 0x000fe2000b901d56 */
[----:B------:R-:W-:Y:S02]  /*18130*/  @!P1 MOV R7, R2 ;  /* 0x0000000200079202 */ /* 0x000fe40000000f00 */
[----:B------:R-:W-:Y:S02]  /*18140*/  @!P1 MOV R4, R0 ;  /* 0x0000000000049202 */ /* 0x000fe40000000f00 */
[----:B------:R-:W-:Y:S01]  /*18150*/  @!P1 MOV R5, R2 ;  /* 0x0000000200059202 */ /* 0x000fe20000000f00 */
[----:B------:R-:W-:Y:S02]  /*18160*/  @!P1 IMAD.WIDE.U32 R6, R18, 0xd0, R6 ;  /* 0x000000d012069825 */ /* 0x000fe400078e0006 */
[----:B------:R-:W-:Y:S02]  /*18170*/  @P1 STS.128 [R241+0x10000], RZ ;  /* 0x010000fff1001388 */ /* 0x000fe40000000c00 */
[----:B-1----:R-:W-:Y:S01]  /*18180*/  @!P1 IMAD R10, R23, 0xe0, RZ ;  /* 0x000000e0170a9824 */ /* 0x002fe200078e02ff */
[----:B------:R-:W-:Y:S01]  /*18190*/  @!P1 LEA R12, P4, R6, R67, 0x1 ;  /* 0x00000043060c9211 */ /* 0x000fe200078808ff */
[----:B------:R-:W-:Y:S01]  /*181a0*/  @!P1 IMAD.WIDE.U32 R4, R22, 0xe0, R4 ;  /* 0x000000e016049825 */ /* 0x000fe200078e0004 */
[----:B------:R-:W-:Y:S03]  /*181b0*/  @!P1 IADD3 R0, R3, R7, RZ ;  /* 0x0000000703009210 */ /* 0x000fe60007ffe0ff */
[----:B------:R-:W-:Y:S01]  /*181c0*/  @!PT LDS RZ, [RZ] ;  /* 0x00000000fffff984 */ /* 0x000fe20000000800 */
[----:B------:R-:W-:Y:S01]  /*181d0*/  @!PT LDS RZ, [RZ] ;  /* 0x00000000fffff984 */ /* 0x000fe20000000800 */
[----:B------:R-:W-:Y:S01]  /*181e0*/  @!PT LDS RZ, [RZ] ;  /* 0x00000000fffff984 */ /* 0x000fe20000000800 */
[----:B------:R-:W-:Y:S01]  /*181f0*/  @!P1 LDGSTS.E.BYPASS.LTC128B.128 [R241+0x10000], desc[UR22][R14.64] ;  /* 0x100000000ef19fae */ /* 0x000fe2000b901d56 */
[-C--:B------:R-:W-:Y:S01]  /*18200*/  @!P1 LEA.HI.X R13, R6, R68.reuse, R0, 0x1, P4 ;  /* 0x00000044060d9211 */ /* 0x080fe200020f0c00 */
[----:B--2---:R-:W-:Y:S01]  /*18210*/  @!P1 IMAD R11, R25, 0xf0, RZ ;  /* 0x000000f0190b9824 */ /* 0x004fe200078e02ff */
[----:B------:R-:W-:Y:S01]  /*18220*/  @!P1 IADD3 R3, R10, R5, RZ ;  /* 0x000000050a039210 */ /* 0x000fe20007ffe0ff */
[----:B------:R-:W-:Y:S01]  /*18230*/  @!P1 IMAD.WIDE.U32 R8, R24, 0xf0, R8 ;  /* 0x000000f018089825 */ /* 0x000fe200078e0008 */
[C---:B------:R-:W-:Y:S03]  /*18240*/  @!P1 LEA R10, P3, R4.reuse, R67, 0x1 ;  /* 0x00000043040a9211 */ /* 0x040fe600078608ff */
[----:B------:R-:W-:Y:S01]  /*18250*/  @P1 STS.128 [R241+0x10800], RZ ;  /* 0x010800fff1001388 */ /* 0x000fe20000000c00 */
[----:B------:R-:W-:Y:S02]  /*18260*/  @!P1 IADD3 R5, R11, R9, RZ ;  /* 0x000000090b059210 */ /* 0x000fe40007ffe0ff */
[-C--:B------:R-:W-:Y:S02]  /*18270*/  @!P1 LEA.HI.X R11, R4, R68.reuse, R3, 0x1, P3 ;  /* 0x00000044040b9211 */ /* 0x080fe400018f0c03 */
[C---:B------:R-:W-:Y:S03]  /*18280*/  @!P1 LEA R2, P2, R8.reuse, R67, 0x1 ;  /* 0x0000004308029211 */ /* 0x040fe600078408ff */
[----:B------:R-:W-:Y:S01]  /*18290*/  @!PT LDS RZ, [RZ] ;  /* 0x00000000fffff984 */ /* 0x000fe20000000800 */
[----:B------:R-:W-:Y:S01]  /*182a0*/  @!PT LDS RZ, [RZ] ;  /* 0x00000000fffff984 */ /* 0x000fe20000000800 */
[----:B------:R-:W-:Y:S01]  /*182b0*/  @!PT LDS RZ, [RZ] ;  /* 0x00000000fffff984 */ /* 0x000fe20000000800 */
[----:B------:R-:W-:Y:S01]  /*182c0*/  @!P1 LDGSTS.E.BYPASS.LTC128B.128 [R241+0x10800], desc[UR22][R12.64] ;  /* 0x108000000cf19fae */ /* 0x000fe2000b901d56 */
[----:B------:R-:W-:Y:S02]  /*182d0*/  @!P1 LEA.HI.X R3, R8, R68, R5, 0x1, P2 ;  /* 0x0000004408039211 */ /* 0x000fe400010f0c05 */
[----:B------:R-:W-:Y:S05]  /*182e0*/  PLOP3.LUT P2, PT, PT, PT, UP0, 0x80, 0x0 ;  /* 0x000000000000781c */ /* 0x000fea0003f4f008 */
[----:B------:R-:W-:Y:S08]  /*182f0*/  @P1 STS.128 [R241+0x11000], RZ ;  /* 0x011000fff1001388 */ /* 0x000ff00000000c00 */
[----:B------:R-:W-:Y:S01]  /*18300*/  @!PT LDS RZ, [RZ] ;  /* 0x00000000fffff984 */ /* 0x000fe20000000800 */
[----:B------:R-:W-:Y:S01]  /*18310*/  @!PT LDS RZ, [RZ] ;  /* 0x00000000fffff984 */ /* 0x000fe20000000800 */
[----:B------:R-:W-:Y:S01]  /*18320*/  @!PT LDS RZ, [RZ] ;  /* 0x00000000fffff984 */ /* 0x000fe20000000800 */
[----:B------:R1:W-:Y:S08]  /*18330*/  @!P1 LDGSTS.E.BYPASS.LTC128B.128 [R241+0x11000], desc[UR22][R10.64] ;  /* 0x110000000af19fae */ /* 0x0003f0000b901d56 */
[----:B------:R-:W-:Y:S08]  /*18340*/  @P1 STS.128 [R241+0x11800], RZ ;  /* 0x011800fff1001388 */ /* 0x000ff00000000c00 */
[----:B------:R-:W-:Y:S01]  /*18350*/  @!PT LDS RZ, [RZ] ;  /* 0x00000000fffff984 */ /* 0x000fe20000000800 */
[----:B------:R-:W-:Y:S01]  /*18360*/  @!PT LDS RZ, [RZ] ;  /* 0x00000000fffff984 */ /* 0x000fe20000000800 */
[----:B------:R-:W-:Y:S01]  /*18370*/  @!PT LDS RZ, [RZ] ;  /* 0x00000000fffff984 */ /* 0x000fe20000000800 */
[----:B------:R2:W-:Y:S08]  /*18380*/  @!P1 LDGSTS.E.BYPASS.LTC128B.128 [R241+0x11800], desc[UR22][R2.64] ;  /* 0x1180000002f19fae */ /* 0x0005f0000b901d56 */
[----:B------:R-:W-:Y:S08]  /*18390*/  LDSM.16.M88.4 R128, [R221] ;  /* 0x00000000dd80783b */ /* 0x000ff00000000200 */
[----:B-1----:R-:W1:Y:S08]  /*183a0*/  LDSM.16.M88.4 R8, [R134+0x2000] ;  /* 0x002000008608783b */ /* 0x002e700000000200 */
[----:B------:R-:W3:Y:S08]  /*183b0*/  LDSM.16.M88.4 R16, [R134+0x2800] ;  /* 0x002800008610783b */ /* 0x000ef00000000200 */
[----:B------:R-:W4:Y:S08]  /*183c0*/  LDSM.16.M88.4 R24, [R134+0x3000] ;  /* 0x003000008618783b */ /* 0x000f300000000200 */
[----:B------:R-:W0:Y:S08]  /*183d0*/  LDGDEPBAR ;  /* 0x00000000000079af */ /* 0x000e300000000000 */
[----:B------:R-:W2:Y:S08]  /*183e0*/  LDSM.16.M88.4 R32, [R134+0x3800] ;  /* 0x003800008620783b */ /* 0x000eb00000000200 */
[----:B------:R-:W2:Y:S01]  /*183f0*/  LDSM.16.M88.4 R40, [R134+0x4000] ;  /* 0x004000008628783b */ /* 0x000ea20000000200 */
[C---:B-1----:R-:W-:Y:S07]  /*18400*/  HMMA.16816.F32 R4, R128.reuse, R8, RZ ;  /* 0x000000088004723c */ /* 0x042fee00000018ff */
[----:B------:R-:W1:Y:S01]  /*18410*/  LDSM.16.M88.4 R48, [R134+0x4800] ;  /* 0x004800008630783b */ /* 0x000e620000000200 */
[C---:B------:R-:W-:Y:S07]  /*18420*/  HMMA.16816.F32 R8, R128.reuse, R10, RZ ;  /* 0x0000000a8008723c */ /* 0x040fee00000018ff */
[----:B------:R-:W1:Y:S01]  /*18430*/  LDSM.16.M88.4 R56, [R134+0x5000] ;  /* 0x005000008638783b */ /* 0x000e620000000200 */
[C---:B---3--:R-:W-:Y:S06]  /*18440*/  HMMA.16816.F32 R12, R128.reuse, R16, RZ ;  /* 0x00000010800c723c */ /* 0x048fec00000018ff */
[C---:B------:R-:W-:Y:S01]  /*18450*/  HMMA.16816.F32 R16, R128.reuse, R18, RZ ;  /* 0x000000128010723c */ /* 0x040fe200000018ff */
[----:B------:R-:W3:Y:S05]  /*18460*/  LDSM.16.M88.4 R64, [R134+0x5800] ;  /* 0x005800008640783b */ /* 0x000eea0000000200 */
[C---:B----4-:R-:W-:Y:S03]  /*18470*/  HMMA.16816.F32 R20, R128.reuse, R24, RZ ;  /* 0x000000188014723c */ /* 0x050fe600000018ff */
[----:B------:R-:W4:Y:S03]  /*18480*/  LDSM.16.M88.4 R72, [R134+0x6000] ;  /* 0x006000008648783b */ /* 0x000f260000000200 */
[C---:B------:R-:W-:Y:S05]  /*18490*/  HMMA.16816.F32 R24, R128.reuse, R26, RZ ;  /* 0x0000001a8018723c */ /* 0x040fea00000018ff */
[----:B------:R-:W4:Y:S01]  /*184a0*/  LDSM.16.M88.4 R80, [R134+0x6800] ;  /* 0x006800008650783b */ /* 0x000f220000000200 */
[C---:B--2---:R-:W-:Y:S06]  /*184b0*/  HMMA.16816.F32 R28, R128.reuse, R32, RZ ;  /* 0x00000020801c723c */ /* 0x044fec00000018ff */
[C---:B------:R-:W-:Y:S01]  /*184c0*/  HMMA.16816.F32 R32, R128.reuse, R34, RZ ;  /* 0x000000228020723c */ /* 0x040fe200000018ff */
[----:B------:R-:W2:Y:S05]  /*184d0*/  LDSM.16.M88.4 R88, [R134+0x7000] ;  /* 0x007000008658783b */ /* 0x000eaa0000000200 */
[C---:B------:R-:W-:Y:S03]  /*184e0*/  HMMA.16816.F32 R36, R128.reuse, R40, RZ ;  /* 0x000000288024723c */ /* 0x040fe600000018ff */
[----:B------:R-:W2:Y:S03]  /*184f0*/  LDSM.16.M88.4 R96, [R134+0x7800] ;  /* 0x007800008660783b */ /* 0x000ea60000000200 */
[C---:B------:R-:W-:Y:S05]  /*18500*/  HMMA.16816.F32 R40, R128.reuse, R42, RZ ;  /* 0x0000002a8028723c */ /* 0x040fea00000018ff */
[----:B------:R-:W2:Y:S01]  /*18510*/  LDSM.16.M88.4 R104, [R134+0x8000] ;  /* 0x008000008668783b */ /* 0x000ea20000000200 */
[C---:B-1----:R-:W-:Y:S06]  /*18520*/  HMMA.16816.F32 R44, R128.reuse, R48, RZ ;  /* 0x00000030802c723c */ /* 0x042fec00000018ff */
[C---:B------:R-:W-:Y:S01]  /*18530*/  HMMA.16816.F32 R48, R128.reuse, R50, RZ ;  /* 0x000000328030723c */ /* 0x040fe200000018ff */
[----:B------:R-:W1:Y:S05]  /*18540*/  LDSM.16.M88.4 R112, [R134+0x8800] ;  /* 0x008800008670783b */ /* 0x000e6a0000000200 */
[C---:B------:R-:W-:Y:S03]  /*18550*/  HMMA.16816.F32 R52, R128.reuse, R56, RZ ;  /* 0x000000388034723c */ /* 0x040fe600000018ff */
[----:B------:R-:W1:Y:S03]  /*18560*/  LDSM.16.M88.4 R120, [R134+0x9000] ;  /* 0x009000008678783b */ /* 0x000e660000000200 */
[C---:B------:R-:W-:Y:S05]  /*18570*/  HMMA.16816.F32 R56, R128.reuse, R58, RZ ;  /* 0x0000003a8038723c */ /* 0x040fea00000018ff */
[----:B------:R-:W1:Y:S01]  /*18580*/  LDSM.16.M88.4 R168, [R134+0x9800] ;  /* 0x0098000086a8783b */ /* 0x000e620000000200 */
[C---:B---3--:R-:W-:Y:S06]  /*18590*/  HMMA.16816.F32 R60, R128.reuse, R64, RZ ;  /* 0x00000040803c723c */ /* 0x048fec00000018ff */
[C---:B------:R-:W-:Y:S01]  /*185a0*/  HMMA.16816.F32 R64, R128.reuse, R66, RZ ;  /* 0x000000428040723c */ /* 0x040fe200000018ff */
[----:B------:R-:W-:Y:S05]  /*185b0*/  LDSM.16.M88.4 R172, [R172] ;  /* 0x00000000acac783b */ /* 0x000fea0000000200 */
[C---:B----4-:R-:W-:Y:S03]  /*185c0*/  HMMA.16816.F32 R68, R128.reuse, R72, RZ ;  /* 0x000000488044723c */ /* 0x050fe600000018ff */
[----:B------:R-:W3:Y:S03]  /*185d0*/  LDSM.16.M88.4 R176, [R220+0x2000] ;  /* 0x00200000dcb0783b */ /* 0x000ee60000000200 */
[C---:B------:R-:W-:Y:S05]  /*185e0*/  HMMA.16816.F32 R72, R128.reuse, R74, RZ ;  /* 0x0000004a8048723c */ /* 0x040fea00000018ff */
[----:B------:R-:W4:Y:S01]  /*185f0*/  LDSM.16.M88.4 R180, [R220+0x2800] ;  /* 0x00280000dcb4783b */ /* 0x000f220000000200 */
[C---:B------:R-:W-:Y:S06]  /*18600*/  HMMA.16816.F32 R76, R128.reuse, R80, RZ ;  /* 0x00000050804c723c */ /* 0x040fec00000018ff */
[C---:B------:R-:W-:Y:S01]  /*18610*/  HMMA.16816.F32 R80, R128.reuse, R82, RZ ;  /* 0x000000528050723c */ /* 0x040fe200000018ff */
[----:B------:R-:W4:Y:S05]  /*18620*/  LDSM.16.M88.4 R184, [R220+0x3000] ;  /* 0x00300000dcb8783b */ /* 0x000f2a0000000200 */
[C---:B--2---:R-:W-:Y:S03]  /*18630*/  HMMA.16816.F32 R84, R128.reuse, R88, RZ ;  /* 0x000000588054723c */ /* 0x044fe600000018ff */
[----:B------:R-:W2:Y:S03]  /*18640*/  LDSM.16.M88.4 R188, [R220+0x3800] ;  /* 0x00380000dcbc783b */ /* 0x000ea60000000200 */
[C---:B------:R-:W-:Y:S05]  /*18650*/  HMMA.16816.F32 R88, R128.reuse, R90, RZ ;  /* 0x0000005a8058723c */ /* 0x040fea00000018ff */
[----:B------:R-:W2:Y:S01]  /*18660*/  LDSM.16.M88.4 R192, [R220+0x4000] ;  /* 0x00400000dcc0783b */ /* 0x000ea20000000200 */
[C---:B------:R-:W-:Y:S06]  /*18670*/  HMMA.16816.F32 R92, R128.reuse, R96, RZ ;  /* 0x00000060805c723c */ /* 0x040fec00000018ff */
        /* <DEDUP_REMOVED lines=11> */
[C---:B------:R-:W-:Y:S06]  /*18730*/  HMMA.16816.F32 R120, R128.reuse, R122, RZ ;  /* 0x0000007a8078723c */ /* 0x040fec00000018ff */
[C---:B------:R-:W-:Y:S06]  /*18740*/  HMMA.16816.F32 R124, R128.reuse, R168, RZ ;  /* 0x000000a8807c723c */ /* 0x040fec00000018ff */
[----:B------:R-:W-:Y:S01]  /*18750*/  HMMA.16816.F32 R128, R128, R170, RZ ;  /* 0x000000aa8080723c */ /* 0x000fe200000018ff */
[----:B------:R-:W1:Y:S05]  /*18760*/  LDSM.16.M88.4 R168, [R220+0x7000] ;  /* 0x00700000dca8783b */ /* 0x000e6a0000000200 */
        /* <DEDUP_REMOVED lines=9> */
[C---:B--2---:R-:W-:Y:S06]  /*18800*/  HMMA.16816.F32 R28, R172.reuse, R188, R28 ;  /* 0x000000bcac1c723c */ /* 0x044fec000000181c */
[C---:B------:R-:W-:Y:S01]  /*18810*/  HMMA.16816.F32 R32, R172.reuse, R190, R32 ;  /* 0x000000beac20723c */ /* 0x040fe20000001820 */
[----:B------:R-:W2:Y:S05]  /*18820*/  LDSM.16.M88.4 R188, [R220+0x9000] ;  /* 0x00900000dcbc783b */ /* 0x000eaa0000000200 */
[C---:B------:R-:W-:Y:S06]  /*18830*/  HMMA.16816.F32 R36, R172.reuse, R192, R36 ;  /* 0x000000c0ac24723c */ /* 0x040fec0000001824 */
[C---:B------:R-:W-:Y:S05]  /*18840*/  HMMA.16816.F32 R40, R172.reuse, R194, R40 ;  /* 0x000000c2ac28723c */ /* 0x040fea0000001828 */
[----:B------:R-:W-:Y:S01]  /*18850*/  LEA R192, R224, R221, 0x1 ;  /* 0x000000dde0c07211 */ /* 0x000fe200078e08ff */
[C---:B------:R-:W-:Y:S05]  /*18860*/  HMMA.16816.F32 R44, R172.reuse, R196, R44 ;  /* 0x000000c4ac2c723c */ /* 0x040fea000000182c */
[----:B------:R-:W-:Y:S01]  /*18870*/  LDSM.16.M88.4 R192, [R192] ;  /* 0x00000000c0c0783b */ /* 0x000fe20000000200 */
[C---:B------:R-:W-:Y:S06]  /*18880*/  HMMA.16816.F32 R48, R172.reuse, R198, R48 ;  /* 0x000000c6ac30723c */ /* 0x040fec0000001830 */
[C---:B------:R-:W-:Y:S01]  /*18890*/  HMMA.16816.F32 R52, R172.reuse, R200, R52 ;  /* 0x000000c8ac34723c */ /* 0x040fe20000001834 */
[----:B------:R-:W-:Y:S05]  /*188a0*/  LDSM.16.M88.4 R196, [R222] ;  /* 0x00000000dec4783b */ /* 0x000fea0000000200 */
[C---:B------:R-:W-:Y:S03]  /*188b0*/  HMMA.16816.F32 R56, R172.reuse, R202, R56 ;  /* 0x000000caac38723c */ /* 0x040fe60000001838 */
[----:B------:R-:W-:Y:S03]  /*188c0*/  LDSM.16.M88.4 R200, [R240] ;  /* 0x00000000f0c8783b */ /* 0x000fe60000000200 */
[C---:B------:R-:W-:Y:S06]  /*188d0*/  HMMA.16816.F32 R60, R172.reuse, R204, R60 ;  /* 0x000000ccac3c723c */ /* 0x040fec000000183c */
[C---:B------:R-:W-:Y:S01]  /*188e0*/  HMMA.16816.F32 R64, R172.reuse, R206, R64 ;  /* 0x000000ceac40723c */ /* 0x040fe20000001840 */
[----:B------:R-:W-:Y:S05]  /*188f0*/  LDSM.16.M88.4 R204, [R239] ;  /* 0x00000000efcc783b */ /* 0x000fea0000000200 */
[C---:B-1----:R-:W-:Y:S06]  /*18900*/  HMMA.16816.F32 R68, R172.reuse, R208, R68 ;  /* 0x000000d0ac44723c */ /* 0x042fec0000001844 */
[C---:B------:R-:W-:Y:S01]  /*18910*/  HMMA.16816.F32 R72, R172.reuse, R210, R72 ;  /* 0x000000d2ac48723c */ /* 0x040fe20000001848 */
[----:B------:R-:W-:Y:S05]  /*18920*/  LDSM.16.M88.4 R208, [R238] ;  /* 0x00000000eed0783b */ /* 0x000fea0000000200 */
[C---:B------:R-:W-:Y:S06]  /*18930*/  HMMA.16816.F32 R76, R172.reuse, R212, R76 ;  /* 0x000000d4ac4c723c */ /* 0x040fec000000184c */
[C---:B------:R-:W-:Y:S01]  /*18940*/  HMMA.16816.F32 R80, R172.reuse, R214, R80 ;  /* 0x000000d6ac50723c */ /* 0x040fe20000001850 */
[----:B------:R-:W-:Y:S05]  /*18950*/  LDSM.16.M88.4 R212, [R237] ;  /* 0x00000000edd4783b */ /* 0x000fea0000000200 */
[C---:B------:R-:W-:Y:S06]  /*18960*/  HMMA.16816.F32 R84, R172.reuse, R168, R84 ;  /* 0x000000a8ac54723c */ /* 0x040fec0000001854 */
[C---:B------:R-:W-:Y:S01]  /*18970*/  HMMA.16816.F32 R88, R172.reuse, R170, R88 ;  /* 0x000000aaac58723c */ /* 0x040fe20000001858 */
[----:B------:R-:W1:Y:S05]  /*18980*/  LDSM.16.M88.4 R168, [R220+0x9800] ;  /* 0x00980000dca8783b */ /* 0x000e6a0000000200 */
[C---:B---3--:R-:W-:Y:S06]  /*18990*/  HMMA.16816.F32 R92, R172.reuse, R176, R92 ;  /* 0x000000b0ac5c723c */ /* 0x048fec000000185c */
[C---:B------:R-:W-:Y:S01]  /*189a0*/  HMMA.16816.F32 R96, R172.reuse, R178, R96 ;  /* 0x000000b2ac60723c */ /* 0x040fe20000001860 */
[----:B------:R-:W3:Y:S05]  /*189b0*/  LDSM.16.M88.4 R176, [R236] ;  /* 0x00000000ecb0783b */ /* 0x000eea0000000200 */
[C---:B----4-:R-:W-:Y:S06]  /*189c0*/  HMMA.16816.F32 R100, R172.reuse, R180, R100 ;  /* 0x000000b4ac64723c */ /* 0x050fec0000001864 */
[C---:B------:R-:W-:Y:S01]  /*189d0*/  HMMA.16816.F32 R104, R172.reuse, R182, R104 ;  /* 0x000000b6ac68723c */ /* 0x040fe20000001868 */
[----:B------:R-:W4:Y:S05]  /*189e0*/  LDSM.16.M88.4 R180, [R235] ;  /* 0x00000000ebb4783b */ /* 0x000f2a0000000200 */
[C---:B------:R-:W-:Y:S06]  /*189f0*/  HMMA.16816.F32 R108, R172.reuse, R184, R108 ;  /* 0x000000b8ac6c723c */ /* 0x040fec000000186c */
[C---:B------:R-:W-:Y:S01]  /*18a00*/  HMMA.16816.F32 R112, R172.reuse, R186, R112 ;  /* 0x000000baac70723c */ /* 0x040fe20000001870 */
[----:B------:R-:W-:Y:S05]  /*18a10*/  LDSM.16.M88.4 R184, [R232] ;  /* 0x00000000e8b8783b */ /* 0x000fea0000000200 */
[C---:B--2---:R-:W-:Y:S06]  /*18a20*/  HMMA.16816.F32 R116, R172.reuse, R188, R116 ;  /* 0x000000bcac74723c */ /* 0x044fec0000001874 */
[C---:B------:R-:W-:Y:S01]  /*18a30*/  HMMA.16816.F32 R120, R172.reuse, R190, R120 ;  /* 0x000000beac78723c */ /* 0x040fe20000001878 */
[----:B------:R-:W-:Y:S05]  /*18a40*/  LDSM.16.M88.4 R188, [R230] ;  /* 0x00000000e6bc783b */ /* 0x000fea0000000200 */
[C---:B-1----:R-:W-:Y:S06]  /*18a50*/  HMMA.16816.F32 R124, R172.reuse, R168, R124 ;  /* 0x000000a8ac7c723c */ /* 0x042fec000000187c */
[----:B------:R-:W-:Y:S01]  /*18a60*/  HMMA.16816.F32 R128, R172, R170, R128 ;  /* 0x000000aaac80723c */ /* 0x000fe20000001880 */
[----:B------:R-:W1:Y:S05]  /*18a70*/  LDSM.16.M88.4 R168, [R234] ;  /* 0x00000000eaa8783b */ /* 0x000e6a0000000200 */
[C---:B------:R-:W-:Y:S03]  /*18a80*/  HMMA.16816.F32 R4, R192.reuse, R196, R4 ;  /* 0x000000c4c004723c */ /* 0x040fe60000001804 */
[----:B------:R-:W2:Y:S03]  /*18a90*/  LDSM.16.M88.4 R172, [R233] ;  /* 0x00000000e9ac783b */ /* 0x000ea60000000200 */
[C---:B------:R-:W-:Y:S05]  /*18aa0*/  HMMA.16816.F32 R8, R192.reuse, R198, R8 ;  /* 0x000000c6c008723c */ /* 0x040fea0000001808 */
[----:B------:R-:W-:Y:S01]  /*18ab0*/  LDSM.16.M88.4 R196, [R229] ;  /* 0x00000000e5c4783b */ /* 0x000fe20000000200 */
        /* <DEDUP_REMOVED lines=12> */
[C---:B---3--:R-:W-:Y:S06]  /*18b80*/  HMMA.16816.F32 R44, R192.reuse, R176, R44 ;  /* 0x000000b0c02c723c */ /* 0x048fec000000182c */
[C---:B------:R-:W-:Y:S01]  /*18b90*/  HMMA.16816.F32 R48, R192.reuse, R178, R48 ;  /* 0x000000b2c030723c */ /* 0x040fe20000001830 */
[----:B------:R-:W3:Y:S05]  /*18ba0*/  LDSM.16.M88.4 R176, [R231] ;  /* 0x00000000e7b0783b */ /* 0x000eea0000000200 */
[C---:B----4-:R-:W-:Y:S06]  /*18bb0*/  HMMA.16816.F32 R52, R192.reuse, R180, R52 ;  /* 0x000000b4c034723c */ /* 0x050fec0000001834 */
[C---:B------:R-:W-:Y:S01]  /*18bc0*/  HMMA.16816.F32 R56, R192.reuse, R182, R56 ;  /* 0x000000b6c038723c */ /* 0x040fe20000001838 */
[----:B------:R-:W4:Y:S05]  /*18bd0*/  LDSM.16.M88.4 R180, [R225] ;  /* 0x00000000e1b4783b */ /* 0x000f2a0000000200 */
[C---:B-1----:R-:W-:Y:S06]  /*18be0*/  HMMA.16816.F32 R60, R192.reuse, R168, R60 ;  /* 0x000000a8c03c723c */ /* 0x042fec000000183c */
[C---:B------:R-:W-:Y:S01]  /*18bf0*/  HMMA.16816.F32 R64, R192.reuse, R170, R64 ;  /* 0x000000aac040723c */ /* 0x040fe20000001840 */
[----:B------:R-:W1:Y:S05]  /*18c00*/  LDSM.16.M88.4 R168, [R219+0x800] ;  /* 0x00080000dba8783b */ /* 0x000e6a0000000200 */
[C---:B--2---:R-:W-:Y:S06]  /*18c10*/  HMMA.16816.F32 R68, R192.reuse, R172, R68 ;  /* 0x000000acc044723c */ /* 0x044fec0000001844 */
[C---:B------:R-:W-:Y:S06]  /*18c20*/  HMMA.16816.F32 R72, R192.reuse, R174, R72 ;  /* 0x000000aec048723c */ /* 0x040fec0000001848 */
[C---:B------:R-:W-:Y:S06]  /*18c30*/  HMMA.16816.F32 R76, R192.reuse, R184, R76 ;  /* 0x000000b8c04c723c */ /* 0x040fec000000184c */
[C---:B------:R-:W-:Y:S06]  /*18c40*/  HMMA.16816.F32 R80, R192.reuse, R186, R80 ;  /* 0x000000bac050723c */ /* 0x040fec0000001850 */
[C---:B---3--:R-:W-:Y:S06]  /*18c50*/  HMMA.16816.F32 R84, R192.reuse, R176, R84 ;  /* 0x000000b0c054723c */ /* 0x048fec0000001854 */
        /* <DEDUP_REMOVED lines=10> */
[----:B------:R-:W-:Y:S06]  /*18d00*/  HMMA.16816.F32 R128, R192, R210, R128 ;  /* 0x000000d2c080723c */ /* 0x000fec0000001880 */
[C---:B----4-:R-:W-:Y:S06]  /*18d10*/  HMMA.16816.F32 R4, R180.reuse, R212, R4 ;  /* 0x000000d4b404723c */ /* 0x050fec0000001804 */
[C---:B------:R-:W-:Y:S06]  /*18d20*/  HMMA.16816.F32 R8, R180.reuse, R214, R8 ;  /* 0x000000d6b408723c */ /* 0x040fec0000001808 */
[C---:B-1----:R-:W-:Y:S06]  /*18d30*/  HMMA.16816.F32 R12, R180.reuse, R168, R12 ;  /* 0x000000a8b40c723c */ /* 0x042fec000000180c */
[C---:B------:R-:W-:Y:S06]  /*18d40*/  HMMA.16816.F32 R16, R180.reuse, R170, R16 ;  /* 0x000000aab410723c */ /* 0x040fec0000001810 */
[----:B------:R-:W-:Y:S01]  /*18d50*/  FMUL.FTZ R4, R4, UR13 ;  /* 0x0000000d04047c20 */ /* 0x000fe20008410000 */
[----:B------:R-:W-:Y:S01]  /*18d60*/  FMUL.FTZ R5, R5, UR13 ;  /* 0x0000000d05057c20 */ /* 0x000fe20008410000 */
[----:B------:R-:W-:Y:S02]  /*18d70*/  FMUL.FTZ R6, R6, UR13 ;  /* 0x0000000d06067c20 */ /* 0x000fe40008410000 */
[----:B------:R-:W1:Y:S01]  /*18d80*/  MUFU.TANH R191, R4 ;  /* 0x0000000400bf7308 */ /* 0x000e620000002400 */
[----:B------:R-:W-:Y:S01]  /*18d90*/  FMUL.FTZ R7, R7, UR13 ;  /* 0x0000000d07077c20 */ /* 0x000fe20008410000 */
[----:B------:R-:W-:Y:S01]  /*18da0*/  FMUL.FTZ R8, R8, UR13 ;  /* 0x0000000d08087c20 */ /* 0x000fe20008410000 */
[----:B------:R-:W-:Y:S01]  /*18db0*/  FMUL.FTZ R9, R9, UR13 ;  /* 0x0000000d09097c20 */ /* 0x000fe20008410000 */
[----:B------:R-:W-:Y:S01]  /*18dc0*/  FMUL.FTZ R10, R10, UR13 ;  /* 0x0000000d0a0a7c20 */ /* 0x000fe20008410000 */
[----:B------:R-:W-:Y:S05]  /*18dd0*/  FMUL.FTZ R11, R11, UR13 ;  /* 0x0000000d0b0b7c20 */ /* 0x000fea0008410000 */
[----:B------:R-:W2:Y:S01]  /*18de0*/  MUFU.TANH R199, R5 ;  /* 0x0000000500c77308 */ /* 0x000ea20000002400 */
[----:B------:R-:W-:Y:S01]  /*18df0*/  FMUL.FTZ R12, R12, UR13 ;  /* 0x0000000d0c0c7c20 */ /* 0x000fe20008410000 */
[----:B------:R-:W-:Y:S01]  /*18e00*/  FMUL.FTZ R13, R13, UR13 ;  /* 0x0000000d0d0d7c20 */ /* 0x000fe20008410000 */
[----:B------:R-:W-:Y:S01]  /*18e10*/  FMUL.FTZ R14, R14, UR13 ;  /* 0x0000000d0e0e7c20 */ /* 0x000fe20008410000 */
[----:B------:R-:W-:Y:S01]  /*18e20*/  FMUL.FTZ R15, R15, UR13 ;  /* 0x0000000d0f0f7c20 */ /* 0x000fe20008410000 */
[----:B------:R-:W-:Y:S01]  /*18e30*/  FMUL.FTZ R16, R16, UR13 ;  /* 0x0000000d10107c20 */ /* 0x000fe20008410000 */
[----:B------:R-:W-:Y:S04]  /*18e40*/  FMUL.FTZ R17, R17, UR13 ;  /* 0x0000000d11117c20 */ /* 0x000fe80008410000 */
[----:B------:R-:W3:Y:S01]  /*18e50*/  MUFU.TANH R189, R6 ;  /* 0x0000000600bd7308 */ /* 0x000ee20000002400 */
[----:B------:R-:W-:Y:S01]  /*18e60*/  FMUL.FTZ R18, R18, UR13 ;  /* 0x0000000d12127c20 */ /* 0x000fe20008410000 */
[----:B------:R-:W-:Y:S08]  /*18e70*/  FMUL.FTZ R19, R19, UR13 ;  /* 0x0000000d13137c20 */ /* 0x000ff00008410000 */
[----:B------:R4:W1:Y:S10]  /*18e80*/  MUFU.TANH R198, R7 ;  /* 0x0000000700c67308 */ /* 0x0008740000002400 */
[----:B------:R-:W1:Y:S10]  /*18e90*/  MUFU.TANH R197, R8 ;  /* 0x0000000800c57308 */ /* 0x000e740000002400 */
[----:B------:R-:W1:Y:S01]  /*18ea0*/  MUFU.TANH R196, R9 ;  /* 0x0000000900c47308 */ /* 0x000e620000002400 */
[----:B----4-:R-:W4:Y:S09]  /*18eb0*/  LDSM.16.M88.4 R4, [R219+0x1000] ;  /* 0x00100000db04783b */ /* 0x010f320000000200 */
[----:B------:R-:W1:Y:S10]  /*18ec0*/  MUFU.TANH R195, R10 ;  /* 0x0000000a00c37308 */ /* 0x000e740000002400 */
[----:B------:R2:W1:Y:S10]  /*18ed0*/  MUFU.TANH R192, R11 ;  /* 0x0000000b00c07308 */ /* 0x0004740000002400 */
[----:B------:R-:W1:Y:S10]  /*18ee0*/  MUFU.TANH R190, R12 ;  /* 0x0000000c00be7308 */ /* 0x000e740000002400 */
[----:B------:R-:W1:Y:S01]  /*18ef0*/  MUFU.TANH R188, R13 ;  /* 0x0000000d00bc7308 */ /* 0x000e620000002400 */
[----:B--2---:R-:W2:Y:S09]  /*18f00*/  LDSM.16.M88.4 R8, [R219+0x1800] ;  /* 0x00180000db08783b */ /* 0x004eb20000000200 */
[----:B------:R-:W1:Y:S01]  /*18f10*/  MUFU.TANH R186, R14 ;  /* 0x0000000e00ba7308 */ /* 0x000e620000002400 */
[C---:B----4-:R-:W-:Y:S06]  /*18f20*/  HMMA.16816.F32 R20, R180.reuse, R4, R20 ;  /* 0x00000004b414723c */ /* 0x050fec0000001814 */
[C---:B------:R-:W-:Y:S03]  /*18f30*/  HMMA.16816.F32 R24, R180.reuse, R6, R24 ;  /* 0x00000006b418723c */ /* 0x040fe60000001818 */
[----:B------:R-:W4:Y:S01]  /*18f40*/  MUFU.TANH R185, R15 ;  /* 0x0000000f00b97308 */ /* 0x000f220000002400 */
[----:B------:R-:W3:Y:S09]  /*18f50*/  LDSM.16.M88.4 R4, [R219+0x2000] ;  /* 0x00200000db04783b */ /* 0x000ef20000000200 */
[----:B------:R-:W1:Y:S10]  /*18f60*/  MUFU.TANH R177, R16 ;  /* 0x0000001000b17308 */ /* 0x000e740000002400 */
[----:B------:R-:W1:Y:S01]  /*18f70*/  MUFU.TANH R176, R17 ;  /* 0x0000001100b07308 */ /* 0x000e620000002400 */
[----:B------:R-:W-:Y:S01]  /*18f80*/  FMUL.FTZ R20, R20, UR13 ;  /* 0x0000000d14147c20 */ /* 0x000fe20008410000 */
[----:B------:R-:W-:Y:S01]  /*18f90*/  FMUL.FTZ R21, R21, UR13 ;  /* 0x0000000d15157c20 */ /* 0x000fe20008410000 */
[----:B------:R-:W-:Y:S01]  /*18fa0*/  FMUL.FTZ R22, R22, UR13 ;  /* 0x0000000d16167c20 */ /* 0x000fe20008410000 */
[----:B------:R-:W-:Y:S01]  /*18fb0*/  FMUL.FTZ R23, R23, UR13 ;  /* 0x0000000d17177c20 */ /* 0x000fe20008410000 */
[----:B------:R-:W-:Y:S05]  /*18fc0*/  FMUL.FTZ R24, R24, UR13 ;  /* 0x0000000d18187c20 */ /* 0x000fea0008410000 */
[----:B------:R-:W1:Y:S01]  /*18fd0*/  MUFU.TANH R175, R18 ;  /* 0x0000001200af7308 */ /* 0x000e620000002400 */
[C---:B--2---:R-:W-:Y:S03]  /*18fe0*/  HMMA.16816.F32 R28, R180.reuse, R8, R28 ;  /* 0x00000008b41c723c */ /* 0x044fe6000000181c */
[----:B------:R-:W-:Y:S01]  /*18ff0*/  FMUL.FTZ R25, R25, UR13 ;  /* 0x0000000d19197c20 */ /* 0x000fe20008410000 */
[----:B------:R-:W-:Y:S01]  /*19000*/  FMUL.FTZ R26, R26, UR13 ;  /* 0x0000000d1a1a7c20 */ /* 0x000fe20008410000 */
[----:B------:R-:W-:Y:S01]  /*19010*/  FMUL.FTZ R27, R27, UR13 ;  /* 0x0000000d1b1b7c20 */ /* 0x000fe20008410000 */
[C---:B------:R-:W-:Y:S03]  /*19020*/  HMMA.16816.F32 R32, R180.reuse, R10, R32 ;  /* 0x0000000ab420723c */ /* 0x040fe60000001820 */
[----:B------:R-:W2:Y:S01]  /*19030*/  MUFU.TANH R174, R19 ;  /* 0x0000001300ae7308 */ /* 0x000ea20000002400 */
[----:B------:R-:W4:Y:S09]  /*19040*/  LDSM.16.M88.4 R8, [R219+0x2800] ;  /* 0x00280000db08783b */ /* 0x000f320000000200 */
[----:B------:R-:W1:Y:S01]  /*19050*/  MUFU.TANH R172, R20 ;  /* 0x0000001400ac7308 */ /* 0x000e620000002400 */
[C---:B---3--:R-:W-:Y:S06]  /*19060*/  HMMA.16816.F32 R36, R180.reuse, R4, R36 ;  /* 0x00000004b424723c */ /* 0x048fec0000001824 */
[C---:B------:R-:W-:Y:S03]  /*19070*/  HMMA.16816.F32 R40, R180.reuse, R6, R40 ;  /* 0x00000006b428723c */ /* 0x040fe60000001828 */
[----:B------:R-:W3:Y:S01]  /*19080*/  MUFU.TANH R171, R21 ;  /* 0x0000001500ab7308 */ /* 0x000ee20000002400 */
[----:B------:R-:W2:Y:S01]  /*19090*/  LDSM.16.M88.4 R4, [R219+0x3000] ;  /* 0x00300000db04783b */ /* 0x000ea20000000200 */
[----:B------:R-:W-:Y:S01]  /*190a0*/  FMUL.FTZ R29, R29, UR13 ;  /* 0x0000000d1d1d7c20 */ /* 0x000fe20008410000 */
[----:B------:R-:W-:Y:S01]  /*190b0*/  FMUL.FTZ R30, R30, UR13 ;  /* 0x0000000d1e1e7c20 */ /* 0x000fe20008410000 */
[----:B------:R-:W-:Y:S01]  /*190c0*/  FMUL.FTZ R31, R31, UR13 ;  /* 0x0000000d1f1f7c20 */ /* 0x000fe20008410000 */
[----:B------:R-:W-:Y:S05]  /*190d0*/  FMUL.FTZ R32, R32, UR13 ;  /* 0x0000000d20207c20 */ /* 0x000fea0008410000 */
[----:B------:R-:W1:Y:S01]  /*190e0*/  MUFU.TANH R187, R29 ;  /* 0x0000001d00bb7308 */ /* 0x000e620000002400 */
[----:B------:R-:W-:Y:S01]  /*190f0*/  FMUL.FTZ R33, R33, UR13 ;  /* 0x0000000d21217c20 */ /* 0x000fe20008410000 */
[----:B------:R-:W-:Y:S01]  /*19100*/  FMUL.FTZ R34, R34, UR13 ;  /* 0x0000000d22227c20 */ /* 0x000fe20008410000 */
[----:B------:R-:W-:Y:S01]  /*19110*/  FMUL.FTZ R35, R35, UR13 ;  /* 0x0000000d23237c20 */ /* 0x000fe20008410000 */
[----:B------:R-:W-:Y:S06]  /*19120*/  FMUL.FTZ R28, R28, UR13 ;  /* 0x0000000d1c1c7c20 */ /* 0x000fec0008410000 */
[----:B------:R-:W1:Y:S01]  /*19130*/  MUFU.TANH R194, R30 ;  /* 0x0000001e00c27308 */ /* 0x000e620000002400 */
[----:B------:R-:W-:Y:S01]  /*19140*/  FMUL.FTZ R37, R37, UR13 ;  /* 0x0000000d25257c20 */ /* 0x000fe20008410000 */
[----:B------:R-:W-:Y:S01]  /*19150*/  FMUL.FTZ R36, R36, UR13 ;  /* 0x0000000d24247c20 */ /* 0x000fe20008410000 */
[----:B------:R-:W-:Y:S01]  /*19160*/  FMUL.FTZ R38, R38, UR13 ;  /* 0x0000000d26267c20 */ /* 0x000fe20008410000 */
[----:B------:R-:W-:Y:S01]  /*19170*/  FMUL.FTZ R39, R39, UR13 ;  /* 0x0000000d27277c20 */ /* 0x000fe20008410000 */
[----:B------:R-:W-:Y:S05]  /*19180*/  FMUL.FTZ R40, R40, UR13 ;  /* 0x0000000d28287c20 */ /* 0x000fea0008410000 */
[----:B------:R3:W1:Y:S01]  /*19190*/  MUFU.TANH R202, R37 ;  /* 0x0000002500ca7308 */ /* 0x0006620000002400 */
[C---:B----4-:R-:W-:Y:S03]  /*191a0*/  HMMA.16816.F32 R44, R180.reuse, R8, R44 ;  /* 0x00000008b42c723c */ /* 0x050fe6000000182c */
[----:B------:R-:W-:Y:S01]  /*191b0*/  FMUL.FTZ R41, R41, UR13 ;  /* 0x0000000d29297c20 */ /* 0x000fe20008410000 */
[----:B------:R-:W-:Y:S01]  /*191c0*/  FMUL.FTZ R42, R42, UR13 ;  /* 0x0000000d2a2a7c20 */ /* 0x000fe20008410000 */
[----:B------:R-:W-:Y:S01]  /*191d0*/  FMUL.FTZ R43, R43, UR13 ;  /* 0x0000000d2b2b7c20 */ /* 0x000fe20008410000 */
[C---:B------:R-:W-:Y:S03]  /*191e0*/  HMMA.16816.F32 R48, R180.reuse, R10, R48 ;  /* 0x0000000ab430723c */ /* 0x040fe60000001830 */
[----:B------:R-:W4:Y:S01]  /*191f0*/  MUFU.TANH R193, R31 ;  /* 0x0000001f00c17308 */ /* 0x000f220000002400 */
[----:B------:R-:W1:Y:S09]  /*19200*/  LDSM.16.M88.4 R8, [R219+0x3800] ;  /* 0x00380000db08783b */ /* 0x000e720000000200 */
[----:B------:R-:W1:Y:S01]  /*19210*/  MUFU.TANH R200, R35 ;  /* 0x0000002300c87308 */ /* 0x000e620000002400 */
[C---:B--2---:R-:W-:Y:S06]  /*19220*/  HMMA.16816.F32 R52, R180.reuse, R4, R52 ;  /* 0x00000004b434723c */ /* 0x044fec0000001834 */
[C---:B------:R-:W-:Y:S03]  /*19230*/  HMMA.16816.F32 R56, R180.reuse, R6, R56 ;  /* 0x00000006b438723c */ /* 0x040fe60000001838 */
[----:B------:R-:W2:Y:S01]  /*19240*/  MUFU.TANH R201, R36 ;  /* 0x0000002400c97308 */ /* 0x000ea20000002400 */
[----:B------:R-:W3:Y:S01]  /*19250*/  LDSM.16.M88.4 R4, [R219+0x4000] ;  /* 0x00400000db04783b */ /* 0x000ee20000000200 */
        /* <DEDUP_REMOVED lines=9> */
[----:B------:R-:W2:Y:S01]  /*192f0*/  MUFU.TANH R247, R51 ;  /* 0x0000003300f77308 */ /* 0x000ea20000002400 */
[----:B------:R-:W-:Y:S01]  /*19300*/  FMUL.FTZ R52, R52, UR13 ;  /* 0x0000000d34347c20 */ /* 0x000fe20008410000 */
[----:B------:R-:W-:Y:S01]  /*19310*/  FMUL.FTZ R53, R53, UR13 ;  /* 0x0000000d35357c20 */ /* 0x000fe20008410000 */
[----:B------:R-:W-:Y:S01]  /*19320*/  FMUL.FTZ R54, R54, UR13 ;  /* 0x0000000d36367c20 */ /* 0x000fe20008410000 */
[----:B------:R-:W-:Y:S01]  /*19330*/  FMUL.FTZ R55, R55, UR13 ;  /* 0x0000000d37377c20 */ /* 0x000fe20008410000 */
[----:B------:R-:W-:Y:S05]  /*19340*/  FMUL.FTZ R56, R56, UR13 ;  /* 0x0000000d38387c20 */ /* 0x000fea0008410000 */
[----:B------:R-:W2:Y:S01]  /*19350*/  MUFU.TANH R203, R39 ;  /* 0x0000002700cb7308 */ /* 0x000ea20000002400 */
[C---:B-1----:R-:W-:Y:S03]  /*19360*/  HMMA.16816.F32 R60, R180.reuse, R8, R60 ;  /* 0x00000008b43c723c */ /* 0x042fe6000000183c */
[----:B------:R-:W-:Y:S01]  /*19370*/  FMUL.FTZ R57, R57, UR13 ;  /* 0x0000000d39397c20 */ /* 0x000fe20008410000 */
[----:B------:R-:W-:Y:S01]  /*19380*/  FMUL.FTZ R58, R58, UR13 ;  /* 0x0000000d3a3a7c20 */ /* 0x000fe20008410000 */
[----:B------:R-:W-:Y:S01]  /*19390*/  FMUL.FTZ R59, R59, UR13 ;  /* 0x0000000d3b3b7c20 */ /* 0x000fe20008410000 */
[C---:B------:R-:W-:Y:S03]  /*193a0*/  HMMA.16816.F32 R64, R180.reuse, R10, R64 ;  /* 0x0000000ab440723c */ /* 0x040fe60000001840 */
[----:B------:R-:W1:Y:S01]  /*193b0*/  MUFU.TANH R205, R40 ;  /* 0x0000002800cd7308 */ /* 0x000e620000002400 */
        /* <DEDUP_REMOVED lines=21> */
[----:B------:R-:W1:Y:S01]  /*19510*/  MUFU.TANH R210, R45 ;  /* 0x0000002d00d27308 */ /* 0x000e620000002400 */
[C---:B----4-:R-:W-:Y:S03]  /*19520*/  HMMA.16816.F32 R76, R180.reuse, R8, R76 ;  /* 0x00000008b44c723c */ /* 0x050fe6000000184c */
[----:B------:R-:W-:Y:S01]  /*19530*/  FMUL.FTZ R73, R73, UR13 ;  /* 0x0000000d49497c20 */ /* 0x000fe20008410000 */
[----:B------:R-:W-:Y:S01]  /*19540*/  FMUL.FTZ R74, R74, UR13 ;  /* 0x0000000d4a4a7c20 */ /* 0x000fe20008410000 */
[----:B------:R-:W-:Y:S01]  /*19550*/  FMUL.FTZ R75, R75, UR13 ;  /* 0x0000000d4b4b7c20 */ /* 0x000fe20008410000 */
[C---:B------:R-:W-:Y:S03]  /*19560*/  HMMA.16816.F32 R80, R180.reuse, R10, R80 ;  /* 0x0000000ab450723c */ /* 0x040fe60000001850 */
[----:B------:R-:W4:Y:S01]  /*19570*/  MUFU.TANH R211, R46 ;  /* 0x0000002e00d37308 */ /* 0x000f220000002400 */
[----:B------:R-:W3:Y:S09]  /*19580*/  LDSM.16.M88.4 R8, [R219+0x5800] ;  /* 0x00580000db08783b */ /* 0x000ef20000000200 */
[----:B------:R-:W1:Y:S01]  /*19590*/  MUFU.TANH R212, R47 ;  /* 0x0000002f00d47308 */ /* 0x000e620000002400 */
[C---:B--2---:R-:W-:Y:S06]  /*195a0*/  HMMA.16816.F32 R84, R180.reuse, R4, R84 ;  /* 0x00000004b454723c */ /* 0x044fec0000001854 */
[C---:B------:R-:W-:Y:S03]  /*195b0*/  HMMA.16816.F32 R88, R180.reuse, R6, R88 ;  /* 0x00000006b458723c */ /* 0x040fe60000001858 */
[----:B------:R-:W2:Y:S01]  /*195c0*/  MUFU.TANH R213, R48 ;  /* 0x0000003000d57308 */ /* 0x000ea20000002400 */
[----:B------:R-:W4:Y:S01]  /*195d0*/  LDSM.16.M88.4 R4, [R219+0x6000] ;  /* 0x00600000db04783b */ /* 0x000f220000000200 */
        /* <DEDUP_REMOVED lines=16> */
[C---:B---3--:R-:W-:Y:S03]  /*196e0*/  HMMA.16816.F32 R92, R180.reuse, R8, R92 ;  /* 0x00000008b45c723c */ /* 0x048fe6000000185c */
[----:B------:R-:W-:Y:S01]  /*196f0*/  FMUL.FTZ R89, R89, UR13 ;  /* 0x0000000d59597c20 */ /* 0x000fe20008410000 */
[----:B------:R-:W-:Y:S01]  /*19700*/  FMUL.FTZ R90, R90, UR13 ;  /* 0x0000000d5a5a7c20 */ /* 0x000fe20008410000 */
[----:B------:R-:W-:Y:S01]  /*19710*/  FMUL.FTZ R91, R91, UR13 ;  /* 0x0000000d5b5b7c20 */ /* 0x000fe20008410000 */
[C---:B------:R-:W-:Y:S03]  /*19720*/  HMMA.16816.F32 R96, R180.reuse, R10, R96 ;  /* 0x0000000ab460723c */ /* 0x040fe60000001860 */
[----:B------:R-:W3:Y:S01]  /*19730*/  MUFU.TANH R170, R22 ;  /* 0x0000001600aa7308 */ /* 0x000ee20000002400 */
[----:B------:R-:W2:Y:S09]  /*19740*/  LDSM.16.M88.4 R8, [R219+0x6800] ;  /* 0x00680000db08783b */ /* 0x000eb20000000200 */
[----:B------:R-:W1:Y:S01]  /*19750*/  MUFU.TANH R169, R23 ;  /* 0x0000001700a97308 */ /* 0x000e620000002400 */
[C---:B----4-:R-:W-:Y:S06]  /*19760*/  HMMA.16816.F32 R100, R180.reuse, R4, R100 ;  /* 0x00000004b464723c */ /* 0x050fec0000001864 */
[C---:B------:R-:W-:Y:S03]  /*19770*/  HMMA.16816.F32 R104, R180.reuse, R6, R104 ;  /* 0x00000006b468723c */ /* 0x040fe60000001868 */
[----:B------:R-:W4:Y:S01]  /*19780*/  MUFU.TANH R168, R24 ;  /* 0x0000001800a87308 */ /* 0x000f220000002400 */
        /* <DEDUP_REMOVED lines=23> */
[----:B------:R-:W4:Y:S02]  /*19900*/  LDSM.16.M88.4 R8, [R219+0x7800] ;  /* 0x00780000db08783b */ /* 0x000f240000000200 */
[----:B------:R-:W-:Y:S07]  /*19910*/  DEPBAR.LE SB0, 0x0 ;  /* 0x000080000000791a */ /* 0x000fee0000000000 */
[----:B------:R-:W1:Y:S01]  /*19920*/  MUFU.TANH R32, R32 ;  /* 0x0000002000207308 */ /* 0x000e620000002400 */
[----:B------:R-:W-:Y:S01]  /*19930*/  BAR.SYNC.DEFER_BLOCKING 0x0 ;  /* 0x0000000000007b1d */ /* 0x000fe20000010000 */
[C---:B---3--:R-:W-:Y:S08]  /*19940*/  HMMA.16816.F32 R116, R180.reuse, R4, R116 ;  /* 0x00000004b474723c */ /* 0x048ff00000001874 */
[----:B------:R-:W3:Y:S01]  /*19950*/  MUFU.TANH R33, R33 ;  /* 0x0000002100217308 */ /* 0x000ee20000002400 */
[C---:B------:R-:W-:Y:S03]  /*19960*/  HMMA.16816.F32 R120, R180.reuse, R6, R120 ;  /* 0x00000006b478723c */ /* 0x040fe60000001878 */
[----:B------:R-:W-:Y:S01]  /*19970*/  FMUL.FTZ R108, R108, UR13 ;  /* 0x0000000d6c6c7c20 */ /* 0x000fe20008410000 */
[----:B------:R-:W-:Y:S01]  /*19980*/  FMUL.FTZ R110, R110, UR13 ;  /* 0x0000000d6e6e7c20 */ /* 0x000fe20008410000 */
[----:B------:R-:W-:Y:S04]  /*19990*/  FMUL.FTZ R112, R112, UR13 ;  /* 0x0000000d70707c20 */ /* 0x000fe80008410000 */
[----:B------:R-:W1:Y:S02]  /*199a0*/  MUFU.TANH R34, R34 ;  /* 0x0000002200227308 */ /* 0x000e640000002400 */
[----:B------:R-:W-:Y:S01]  /*199b0*/  FMUL.FTZ R113, R113, UR13 ;  /* 0x0000000d71717c20 */ /* 0x000fe20008410000 */
[----:B------:R-:W-:Y:S01]  /*199c0*/  FMUL.FTZ R114, R114, UR13 ;  /* 0x0000000d72727c20 */ /* 0x000fe20008410000 */
[----:B------:R-:W-:Y:S01]  /*199d0*/  FMUL.FTZ R109, R109, UR13 ;  /* 0x0000000d6d6d7c20 */ /* 0x000fe20008410000 */
[----:B------:R-:W-:Y:S01]  /*199e0*/  FMUL.FTZ R111, R111, UR13 ;  /* 0x0000000d6f6f7c20 */ /* 0x000fe20008410000 */
[----:B------:R-:W-:Y:S04]  /*199f0*/  FMUL.FTZ R115, R115, UR13 ;  /* 0x0000000d73737c20 */ /* 0x000fe80008410000 */
[----:B------:R-:W1:Y:S01]  /*19a00*/  MUFU.TANH R246, R52 ;  /* 0x0000003400f67308 */ /* 0x000e620000002400 */
[----:B------:R-:W-:Y:S01]  /*19a10*/  FMUL.FTZ R118, R118, UR13 ;  /* 0x0000000d76767c20 */ /* 0x000fe20008410000 */
[----:B------:R-:W-:Y:S01]  /*19a20*/  FMUL.FTZ R119, R119, UR13 ;  /* 0x0000000d77777c20 */ /* 0x000fe20008410000 */
[----:B------:R-:W-:Y:S01]  /*19a30*/  FMUL.FTZ R116, R116, UR13 ;  /* 0x0000000d74747c20 */ /* 0x000fe20008410000 */
[----:B------:R-:W-:Y:S06]  /*19a40*/  FMUL.FTZ R117, R117, UR13 ;  /* 0x0000000d75757c20 */ /* 0x000fec0008410000 */
[----:B------:R-:W1:Y:S01]  /*19a50*/  MUFU.TANH R248, R53 ;  /* 0x0000003500f87308 */ /* 0x000e620000002400 */
[C---:B----4-:R-:W-:Y:S03]  /*19a60*/  HMMA.16816.F32 R124, R180.reuse, R8, R124 ;  /* 0x00000008b47c723c */ /* 0x050fe6000000187c */
[----:B------:R-:W-:Y:S01]  /*19a70*/  FMUL.FTZ R120, R120, UR13 ;  /* 0x0000000d78787c20 */ /* 0x000fe20008410000 */
[----:B------:R-:W-:Y:S01]  /*19a80*/  FMUL.FTZ R121, R121, UR13 ;  /* 0x0000000d79797c20 */ /* 0x000fe20008410000 */
[----:B------:R-:W-:Y:S01]  /*19a90*/  FMUL.FTZ R122, R122, UR13 ;  /* 0x0000000d7a7a7c20 */ /* 0x000fe20008410000 */
[----:B------:R-:W-:Y:S03]  /*19aa0*/  HMMA.16816.F32 R128, R180, R10, R128 ;  /* 0x0000000ab480723c */ /* 0x000fe60000001880 */
[----:B------:R-:W4:Y:S02]  /*19ab0*/  MUFU.TANH R249, R54 ;  /* 0x0000003600f97308 */ /* 0x000f240000002400 */
[----:B------:R-:W-:Y:S08]  /*19ac0*/  FMUL.FTZ R123, R123, UR13 ;  /* 0x0000000d7b7b7c20 */ /* 0x000ff00008410000 */
        /* <DEDUP_REMOVED lines=8> */
[----:B------:R-:W-:Y:S01]  /*19b50*/  FMUL.FTZ R37, R130, UR13 ;  /* 0x0000000d82257c20 */ /* 0x000fe20008410000 */
[----:B------:R-:W-:Y:S01]  /*19b60*/  FMUL.FTZ R129, R129, UR13 ;  /* 0x0000000d81817c20 */ /* 0x000fe20008410000 */
[----:B------:R-:W-:Y:S07]  /*19b70*/  FMUL.FTZ R0, R131, UR13 ;  /* 0x0000000d83007c20 */ /* 0x000fee0008410000 */
[----:B------:R-:W1:Y:S10]  /*19b80*/  MUFU.TANH R31, R58 ;  /* 0x0000003a001f7308 */ /* 0x000e740000002400 */
[----:B------:R-:W1:Y:S10]  /*19b90*/  MUFU.TANH R29, R59 ;  /* 0x0000003b001d7308 */ /* 0x000e740000002400 */
[----:B------:R-:W1:Y:S10]  /*19ba0*/  MUFU.TANH R50, R60 ;  /* 0x0000003c00327308 */ /* 0x000e740000002400 */
[----:B------:R-:W1:Y:S10]  /*19bb0*/  MUFU.TANH R49, R61 ;  /* 0x0000003d00317308 */ /* 0x000e740000002400 */
[----:B------:R-:W1:Y:S10]  /*19bc0*/  MUFU.TANH R47, R62 ;  /* 0x0000003e002f7308 */ /* 0x000e740000002400 */
[----:B------:R-:W1:Y:S10]  /*19bd0*/  MUFU.TANH R35, R63 ;  /* 0x0000003f00237308 */ /* 0x000e740000002400 */
[----:B------:R-:W1:Y:S10]  /*19be0*/  MUFU.TANH R30, R64 ;  /* 0x00000040001e7308 */ /* 0x000e740000002400 */
[----:B------:R-:W1:Y:S10]  /*19bf0*/  MUFU.TANH R65, R65 ;  /* 0x0000004100417308 */ /* 0x000e740000002400 */
[----:B------:R2:W1:Y:S10]  /*19c00*/  MUFU.TANH R66, R67 ;  /* 0x0000004300427308 */ /* 0x0004740000002400 */
[----:B------:R3:W1:Y:S10]  /*19c10*/  MUFU.TANH R48, R68 ;  /* 0x0000004400307308 */ /* 0x0006740000002400 */
[----:B------:R-:W1:Y:S01]  /*19c20*/  MUFU.TANH R69, R69 ;  /* 0x0000004500457308 */ /* 0x000e620000002400 */
[----:B--2---:R-:W-:Y:S09]  /*19c30*/  MOV R67, R244 ;  /* 0x000000f400437202 */ /* 0x004ff20000000f00 */
[----:B------:R-:W2:Y:S01]  /*19c40*/  MUFU.TANH R70, R70 ;  /* 0x0000004600467308 */ /* 0x000ea20000002400 */
[----:B---3--:R-:W-:Y:S09]  /*19c50*/  MOV R68, R245 ;  /* 0x000000f500447202 */ /* 0x008ff20000000f00 */
[----:B------:R-:W3:Y:S10]  /*19c60*/  MUFU.TANH R71, R71 ;  /* 0x0000004700477308 */ /* 0x000ef40000002400 */
        /* <DEDUP_REMOVED lines=38> */
[----:B------:R-:W1:Y:S10]  /*19ed0*/  MUFU.TANH R110, R110 ;  /* 0x0000006e006e7308 */ /* 0x000e740000002400 */
[----:B------:R1:W1:Y:S10]  /*19ee0*/  MUFU.TANH R44, R111 ;  /* 0x0000006f002c7308 */ /* 0x0002740000002400 */
[----:B------:R-:W1:Y:S10]  /*19ef0*/  MUFU.TANH R112, R112 ;  /* 0x0000007000707308 */ /* 0x000e740000002400 */
[----:B------:R-:W1:Y:S10]  /*19f00*/  MUFU.TANH R113, R113 ;  /* 0x0000007100717308 */ /* 0x000e740000002400 */
[----:B------:R-:W1:Y:S10]  /*19f10*/  MUFU.TANH R114, R114 ;  /* 0x0000007200727308 */ /* 0x000e740000002400 */
[----:B------:R1:W1:Y:S10]  /*19f20*/  MUFU.TANH R46, R115 ;  /* 0x00000073002e7308 */ /* 0x0002740000002400 */
[----:B------:R1:W1:Y:S10]  /*19f30*/  MUFU.TANH R45, R116 ;  /* 0x00000074002d7308 */ /* 0x0002740000002400 */
[----:B------:R1:W1:Y:S10]  /*19f40*/  MUFU.TANH R42, R117 ;  /* 0x00000075002a7308 */ /* 0x0002740000002400 */
[----:B------:R-:W1:Y:S10]  /*19f50*/  MUFU.TANH R118, R118 ;  /* 0x0000007600767308 */ /* 0x000e740000002400 */
[----:B------:R-:W1:Y:S10]  /*19f60*/  MUFU.TANH R119, R119 ;  /* 0x0000007700777308 */ /* 0x000e740000002400 */
[----:B------:R1:W1:Y:S10]  /*19f70*/  MUFU.TANH R36, R120 ;  /* 0x0000007800247308 */ /* 0x0002740000002400 */
[----:B------:R1:W1:Y:S10]  /*19f80*/  MUFU.TANH R39, R121 ;  /* 0x0000007900277308 */ /* 0x0002740000002400 */
[----:B------:R1:W1:Y:S10]  /*19f90*/  MUFU.TANH R40, R122 ;  /* 0x0000007a00287308 */ /* 0x0002740000002400 */
[----:B------:R1:W1:Y:S10]  /*19fa0*/  MUFU.TANH R41, R123 ;  /* 0x0000007b00297308 */ /* 0x0002740000002400 */
[----:B------:R-:W1:Y:S10]  /*19fb0*/  MUFU.TANH R124, R124 ;  /* 0x0000007c007c7308 */ /* 0x000e740000002400 */
[----:B------:R-:W1:Y:S10]  /*19fc0*/  MUFU.TANH R125, R125 ;  /* 0x0000007d007d7308 */ /* 0x000e740000002400 */
[----:B------:R-:W1:Y:S10]  /*19fd0*/  MUFU.TANH R126, R126 ;  /* 0x0000007e007e7308 */ /* 0x000e740000002400 */
[----:B------:R1:W1:Y:S10]  /*19fe0*/  MUFU.TANH R180, R127 ;  /* 0x0000007f00b47308 */ /* 0x0002740000002400 */
[----:B------:R-:W1:Y:S10]  /*19ff0*/  MUFU.TANH R128, R128 ;  /* 0x0000008000807308 */ /* 0x000e740000002400 */
[----:B------:R1:W1:Y:S10]  /*1a000*/  MUFU.TANH R181, R129 ;  /* 0x0000008100b57308 */ /* 0x0002740000002400 */
[----:B------:R-:W1:Y:S10]  /*1a010*/  MUFU.TANH R37, R37 ;  /* 0x0000002500257308 */ /* 0x000e740000002400 */
[----:B------:R1:W1:Y:S01]  /*1a020*/  MUFU.TANH R38, R0 ;  /* 0x0000000000267308 */ /* 0x0002620000002400 */
[----:B--234-:R-:W-:Y:S05]  /*1a030*/  @!P2 BRA `(.L_x_917) ;  /* 0x000000100028a947 */ /* 0x01cfea0003800000 */
[----:B------:R-:W1:Y:S01]  /*1a040*/  LDC R28, c[0x0][0x248] ;  /* 0x00009200ff1c7b82 */ /* 0x000e620000000800 */
[----:B------:R-:W-:Y:S07]  /*1a050*/  ULDC.64 UR10, c[0x0][0x248] ;  /* 0x00009200000a7ab9 */ /* 0x000fee0000000a00 */
[----:B------:R-:W2:Y:S08]  /*1a060*/  @!P1 LDC R8, c[0x0][0x24c] ;  /* 0x00009300ff089b82 */ /* 0x000eb00000000800 */
[----:B------:R-:W3:Y:S01]  /*1a070*/  @!P1 LDC R9, c[0x0][0x24c] ;  /* 0x00009300ff099b82 */ /* 0x000ee20000000800 */
[----:B-1----:R-:W-:Y:S04]  /*1a080*/  LEA R0, -R28, RZ, 0x8 ;  /* 0x000000ff1c007211 */ /* 0x002fe800078e41ff */
[----:B------:R-:W-:Y:S01]  /*1a090*/  SHF.R.S32.HI R2, RZ, 0x1f, R0 ;  /* 0x0000001fff027819 */ /* 0x000fe20000011400 */
[----:B------:R-:W-:Y:S06]  /*1a0a0*/  @!P0 BRA `(.L_x_918) ;  /* 0x00000004000c8947 */ /* 0x000fec0003800000 */
[----:B------:R-:W4:Y:S01]  /*1a0b0*/  LDL.64 R12, [R1+0x8] ;  /* 0x00000800010c7983 */ /* 0x000f220000100a00 */
        /* <DEDUP_REMOVED lines=31> */
[----:B------:R-:W-:Y:S01]  /*1a2b0*/  LOP3.LUT R3, R10, UR10, RZ, 0x3c, !PT ;  /* 0x0000000a0a037c12 */ /* 0x000fe2000f8e3cff */
[----:B------:R-:W-:Y:S01]  /*1a2c0*/  UMOV UR10, UR6 ;  /* 0x00000006000a7c82 */ /* 0x000fe20008000000 */
[----:B------:R-:W-:Y:S02]  /*1a2d0*/  ISETP.GE.U32.AND P6, PT, R4, R7, PT ;  /* 0x000000070400720c */ /* 0x000fe40003fc6070 */
[----:B------:R-:W-:Y:S02]  /*1a2e0*/  ISETP.GE.AND P2, PT, R3, RZ, PT ;  /* 0x000000ff0300720c */ /* 0x000fe40003f46270 */
[C---:B------:R-:W-:Y:S02]  /*1a2f0*/  LOP3.LUT R4, R10.reuse, UR8, RZ, 0x3c, !PT ;  /* 0x000000080a047c12 */ /* 0x040fe4000f8e3cff */
        /* <DEDUP_REMOVED lines=30> */
.L_x_918:
[----:B------:R4:W-:Y:S01]  /*1a4e0*/  @P1 STS.128 [R241+0x2000], RZ ;  /* 0x002000fff1001388 */ /* 0x0009e20000000c00 */
[CC--:B------:R-:W-:Y:S01]  /*1a4f0*/  LEA R4, P3, R0.reuse, R242.reuse, 0x1 ;  /* 0x000000f200047211 */ /* 0x0c0fe200078608ff */
[--C-:B------:R-:W-:Y:S01]  /*1a500*/  @!P1 IMAD.MOV.U32 R7, RZ, RZ, R2.reuse ;  /* 0x000000ffff079224 */ /* 0x100fe200078e0002 */
[C---:B------:R-:W-:Y:S01]  /*1a510*/  @!P1 IADD3 R3, P2, R0.reuse, UR15, RZ ;  /* 0x0000000f00039c10 */ /* 0x040fe2000ff5e0ff */
[----:B---3--:R-:W-:Y:S01]  /*1a520*/  @!P1 IMAD R9, R9, 0x30, RZ ;  /* 0x0000003009099824 */ /* 0x008fe200078e02ff */
[-C--:B------:R-:W-:Y:S01]  /*1a530*/  LEA.HI.X R5, R0, R243.reuse, R2, 0x1, P3 ;  /* 0x000000f300057211 */ /* 0x080fe200018f0c02 */
[----:B------:R-:W1:Y:S01]  /*1a540*/  @!P1 LDC R15, c[0x0][0x24c] ;  /* 0x00009300ff0f9b82 */ /* 0x000e620000000800 */
[----:B------:R-:W-:Y:S01]  /*1a550*/  @!P1 IADD3.X R6, R2, UR14, RZ, P2, !PT ;  /* 0x0000000e02069c10 */ /* 0x000fe200097fe4ff */
[--C-:B------:R-:W-:Y:S01]  /*1a560*/  @!P1 IMAD.MOV.U32 R22, RZ, RZ, R0.reuse ;  /* 0x000000ffff169224 */ /* 0x100fe200078e0000 */
[C---:B------:R-:W-:Y:S01]  /*1a570*/  @!P1 LEA R12, P2, R3.reuse, R242, 0x1 ;  /* 0x000000f2030c9211 */ /* 0x040fe200078408ff */
[----:B------:R-:W-:Y:S01]  /*1a580*/  @!PT LDS RZ, [RZ] ;  /* 0x00000000fffff984 */ /* 0x000fe20000000800 */
[----:B------:R-:W-:Y:S01]  /*1a590*/  @!PT LDS RZ, [RZ] ;  /* 0x00000000fffff984 */ /* 0x000fe20000000800 */
[----:B------:R-:W-:Y:S01]  /*1a5a0*/  @!PT LDS RZ, [RZ] ;  /* 0x00000000fffff984 */ /* 0x000fe20000000800 */
[----:B------:R-:W-:Y:S01]  /*1a5b0*/  @!P1 LDGSTS.E.BYPASS.LTC128B.128 [R241+0x2000], desc[UR22][R4.64] ;  /* 0x0200000004f19fae */ /* 0x000fe2000b901d56 */
[----:B------:R-:W-:Y:S01]  /*1a5c0*/  @!P1 IMAD.MOV.U32 R20, RZ, RZ, R0 ;  /* 0x000000ffff149224 */ /* 0x000fe200078e0000 */
[----:B------:R-:W-:Y:S01]  /*1a5d0*/  @!P1 MOV R23, R2 ;  /* 0x0000000200179202 */ /* 0x000fe20000000f00 */
[----:B------:R-:W-:Y:S01]  /*1a5e0*/  @!P1 IMAD.MOV.U32 R21, RZ, RZ, R2 ;  /* 0x000000ffff159224 */ /* 0x000fe200078e0002 */
[----:B------:R4:W-:Y:S01]  /*1a5f0*/  @P1 STS.128 [R241+0x2800], RZ ;  /* 0x002800fff1001388 */ /* 0x0009e20000000c00 */
[-C--:B------:R-:W-:Y:S01]  /*1a600*/  @!P1 LEA.HI.X R13, R3, R243.reuse, R6, 0x1, P2 ;  /* 0x000000f3030d9211 */ /* 0x080fe200010f0c06 */
[----:B------:R-:W-:Y:S01]  /*1a610*/  @!P1 IMAD.MOV.U32 R6, RZ, RZ, R0 ;  /* 0x000000ffff069224 */ /* 0x000fe200078e0000 */
[C---:B------:R-:W-:Y:S01]  /*1a620*/  @!P1 LEA R3, P3, R28.reuse, R0, 0x5 ;  /* 0x000000001c039211 */ /* 0x040fe200078628ff */
[----:B------:R-:W3:Y:S01]  /*1a630*/  @!P1 LDC R16, c[0x0][0x24c] ;  /* 0x00009300ff109b82 */ /* 0x000ee20000000800 */
[----:B------:R-:W-:Y:S01]  /*1a640*/  @!P1 IMAD.MOV.U32 R19, RZ, RZ, R2 ;  /* 0x000000ffff139224 */ /* 0x000fe200078e0002 */
[----:B------:R-:W-:Y:S01]  /*1a650*/  @!PT LDS RZ, [RZ] ;  /* 0x00000000fffff984 */ /* 0x000fe20000000800 */
[----:B------:R-:W-:Y:S01]  /*1a660*/  @!PT LDS RZ, [RZ] ;  /* 0x00000000fffff984 */ /* 0x000fe20000000800 */
[----:B------:R-:W-:Y:S01]  /*1a670*/  @!PT LDS RZ, [RZ] ;  /* 0x00000000fffff984 */ /* 0x000fe20000000800 */
[----:B------:R-:W-:Y:S01]  /*1a680*/  @!P1 LDGSTS.E.BYPASS.LTC128B.128 [R241+0x2800], desc[UR22][R12.64] ;  /* 0x028000000cf19fae */ /* 0x000fe2000b901d56 */
[C---:B------:R-:W-:Y:S01]  /*1a690*/  @!P1 LEA R10, P2, R3.reuse, R242, 0x1 ;  /* 0x000000f2030a9211 */ /* 0x040fe200078408ff */
[C---:B------:R-:W-:Y:S01]  /*1a6a0*/  @!P1 IMAD.WIDE.U32 R6, R28.reuse, 0x30, R6 ;  /* 0x000000301c069825 */ /* 0x040fe200078e0006 */
[----:B--2---:R-:W-:Y:S01]  /*1a6b0*/  @!P1 LEA.HI.X R8, R28, R2, R8, 0x5, P3 ;  /* 0x000000021c089211 */ /* 0x004fe200018f2c08 */
[----:B------:R4:W-:Y:S01]  /*1a6c0*/  @P1 STS.128 [R241+0x3000], RZ ;  /* 0x003000fff1001388 */ /* 0x0009e20000000c00 */
[----:B------:R-:W-:Y:S01]  /*1a6d0*/  UMOV UR6, UR10 ;  /* 0x0000000a00067c82 */ /* 0x000fe20008000000 */
[----:B------:R-:W2:Y:S01]  /*1a6e0*/  @!P1 LDC R18, c[0x0][0x24c] ;  /* 0x00009300ff129b82 */ /* 0x000ea20000000800 */
[-C--:B------:R-:W-:Y:S01]  /*1a6f0*/  @!P1 LEA.HI.X R11, R3, R243.reuse, R8, 0x1, P2 ;  /* 0x000000f3030b9211 */ /* 0x080fe200010f0c08 */
[----:B------:R-:W-:Y:S01]  /*1a700*/  @!P1 IMAD.IADD R3, R9, 0x1, R7 ;  /* 0x0000000109039824 */ /* 0x000fe200078e0207 */
[C---:B------:R-:W-:Y:S01]  /*1a710*/  @!P1 LEA R8, P2, R6.reuse, R242, 0x1 ;  /* 0x000000f206089211 */ /* 0x040fe200078408ff */
[----:B------:R-:W-:Y:S01]  /*1a720*/  @!P1 IMAD.MOV.U32 R7, RZ, RZ, R2 ;  /* 0x000000ffff079224 */ /* 0x000fe200078e0002 */
[----:B------:R-:W-:Y:S01]  /*1a730*/  UMOV UR7, UR11 ;  /* 0x0000000b00077c82 */ /* 0x000fe20008000000 */
[----:B------:R-:W-:Y:S01]  /*1a740*/  @!PT LDS RZ, [RZ] ;  /* 0x00000000fffff984 */ /* 0x000fe20000000800 */
[----:B------:R-:W-:Y:S01]  /*1a750*/  @!PT LDS RZ, [RZ] ;  /* 0x00000000fffff984 */ /* 0x000fe20000000800 */
[----:B------:R-:W-:Y:S01]  /*1a760*/  @!PT LDS RZ, [RZ] ;  /* 0x00000000fffff984 */ /* 0x000fe20000000800 */
[----:B------:R-:W-:Y:S01]  /*1a770*/  @!P1 LDGSTS.E.BYPASS.LTC128B.128 [R241+0x3000], desc[UR22][R10.64] ;  /* 0x030000000af19fae */ /* 0x000fe2000b901d56 */
[-C--:B------:R-:W-:Y:S01]  /*1a780*/  @!P1 LEA.HI.X R9, R6, R243.reuse, R3, 0x1, P2 ;  /* 0x000000f306099211 */ /* 0x080fe200010f0c03 */
[----:B------:R-:W5:Y:S01]  /*1a790*/  @!P1 LDC R17, c[0x0][0x24c] ;  /* 0x00009300ff119b82 */ /* 0x000f620000000800 */
[C---:B------:R-:W-:Y:S01]  /*1a7a0*/  @!P1 LEA R3, P3, R28.reuse, R0, 0x6 ;  /* 0x000000001c039211 */ /* 0x040fe200078630ff */
[----:B------:R4:W-:Y:S01]  /*1a7b0*/  @P1 STS.128 [R241+0x3800], RZ ;  /* 0x003800fff1001388 */ /* 0x0009e20000000c00 */
[C---:B------:R-:W-:Y:S03]  /*1a7c0*/  @!P1 IMAD.WIDE.U32 R22, R28.reuse, 0xd0, R22 ;  /* 0x000000d01c169825 */ /* 0x040fe600078e0016 */
[----:B------:R-:W-:Y:S01]  /*1a7d0*/  @!PT LDS RZ, [RZ] ;  /* 0x00000000fffff984 */ /* 0x000fe20000000800 */
[----:B------:R-:W-:Y:S01]  /*1a7e0*/  @!PT LDS RZ, [RZ] ;  /* 0x00000000fffff984 */ /* 0x000fe20000000800 */
[----:B------:R-:W-:Y:S01]  /*1a7f0*/  @!PT LDS RZ, [RZ] ;  /* 0x00000000fffff984 */ /* 0x000fe20000000800 */
[----:B------:R1:W-:Y:S01]  /*1a800*/  @!P1 LDGSTS.E.BYPASS.LTC128B.128 [R241+0x3800], desc[UR22][R8.64] ;  /* 0x0380000008f19fae */ /* 0x0003e2000b901d56 */
[C---:B------:R-:W-:Y:S01]  /*1a810*/  @!P1 LEA R14, P2, R3.reuse, R242, 0x1 ;  /* 0x000000f2030e9211 */ /* 0x040fe200078408ff */
[----:B------:R-:W4:Y:S01]  /*1a820*/  @!P1 LDC R24, c[0x0][0x24c] ;  /* 0x00009300ff189b82 */ /* 0x000f220000000800 */
[C---:B------:R-:W-:Y:S01]  /*1a830*/  @!P1 IMAD.WIDE.U32 R20, R28.reuse, 0xe0, R20 ;  /* 0x000000e01c149825 */ /* 0x040fe200078e0014 */
[----:B------:R1:W-:Y:S06]  /*1a840*/  @P1 STS.128 [R241+0x4000], RZ ;  /* 0x004000fff1001388 */ /* 0x0003ec0000000c00 */
[----:B------:R-:W4:Y:S08]  /*1a850*/  @!P1 LDC R25, c[0x0][0x24c] ;  /* 0x00009300ff199b82 */ /* 0x000f300000000800 */
[----:B------:R-:W4:Y:S08]  /*1a860*/  @!P1 LDC R26, c[0x0][0x24c] ;  /* 0x00009300ff1a9b82 */ /* 0x000f300000000800 */
[----:B------:R-:W4:Y:S01]  /*1a870*/  @!P1 LDC R27, c[0x0][0x24c] ;  /* 0x00009300ff1b9b82 */ /* 0x000f220000000800 */
[----:B-1----:R-:W-:Y:S01]  /*1a880*/  @!P1 MOV R8, R0 ;  /* 0x0000000000089202 */ /* 0x002fe20000000f00 */
[----:B------:R-:W-:Y:S04]  /*1a890*/  @!P1 IMAD.MOV.U32 R9, RZ, RZ, R2 ;  /* 0x000000ffff099224 */ /* 0x000fe800078e0002 */
[C---:B------:R-:W-:Y:S01]  /*1a8a0*/  @!P1 IMAD.WIDE.U32 R8, R28.reuse, 0x50, R8 ;  /* 0x000000501c089825 */ /* 0x040fe200078e0008 */
[----:B------:R-:W-:Y:S03]  /*1a8b0*/  @!P1 LEA.HI.X R6, R28, R2, R15, 0x6, P3 ;  /* 0x000000021c069211 */ /* 0x000fe600018f340f */
[----:B---3--:R-:W-:Y:S01]  /*1a8c0*/  @!P1 IMAD R11, R16, 0x50, RZ ;  /* 0x00000050100b9824 */ /* 0x008fe200078e02ff */
[----:B------:R-:W-:Y:S01]  /*1a8d0*/  @!P1 LEA.HI.X R15, R3, R243, R6, 0x1, P2 ;  /* 0x000000f3030f9211 */ /* 0x000fe200010f0c06 */
[----:B------:R-:W-:Y:S01]  /*1a8e0*/  @!P1 IMAD.MOV.U32 R6, RZ, RZ, R0 ;  /* 0x000000ffff069224 */ /* 0x000fe200078e0000 */
[-C--:B------:R-:W-:Y:S01]  /*1a8f0*/  @!P1 LEA R12, P3, R8, R242.reuse, 0x1 ;  /* 0x000000f2080c9211 */ /* 0x080fe200078608ff */
[----:B------:R-:W1:Y:S01]  /*1a900*/  @!P1 LDC R16, c[0x0][0x24c] ;  /* 0x00009300ff109b82 */ /* 0x000e620000000800 */
[----:B------:R-:W-:Y:S01]  /*1a910*/  @!P1 IADD3 R11, R11, R9, RZ ;  /* 0x000000090b0b9210 */ /* 0x000fe20007ffe0ff */
[----:B------:R-:W-:Y:S01]  /*1a920*/  @!PT LDS RZ, [RZ] ;  /* 0x00000000fffff984 */ /* 0x000fe20000000800 */
[----:B------:R-:W-:Y:S01]  /*1a930*/  @!PT LDS RZ, [RZ] ;  /* 0x00000000fffff984 */ /* 0x000fe20000000800 */
[----:B------:R-:W-:Y:S01]  /*1a940*/  @!PT LDS RZ, [RZ] ;  /* 0x00000000fffff984 */ /* 0x000fe20000000800 */
[----:B------:R3:W-:Y:S01]  /*1a950*/  @!P1 LDGSTS.E.BYPASS.LTC128B.128 [R241+0x4000], desc[UR22][R14.64] ;  /* 0x040000000ef19fae */ /* 0x0007e2000b901d56 */
[----:B------:R-:W-:Y:S03]  /*1a960*/  @!P1 IMAD.WIDE.U32 R6, R28, 0x60, R6 ;  /* 0x000000601c069825 */ /* 0x000fe600078e0006 */
[----:B------:R1:W-:Y:S01]  /*1a970*/  @P1 STS.128 [R241+0x4800], RZ ;  /* 0x004800fff1001388 */ /* 0x0003e20000000c00 */
[----:B--2---:R-:W-:Y:S01]  /*1a980*/  @!P1 IMAD R3, R18, 0x60, RZ ;  /* 0x0000006012039824 */ /* 0x004fe200078e02ff */
[-C--:B------:R-:W-:Y:S01]  /*1a990*/  @!P1 LEA.HI.X R13, R8, R243.reuse, R11, 0x1, P3 ;  /* 0x000000f3080d9211 */ /* 0x080fe200018f0c0b */
[----:B------:R-:W-:Y:S01]  /*1a9a0*/  @!P1 IMAD.MOV.U32 R8, RZ, RZ, R0 ;  /* 0x000000ffff089224 */ /* 0x000fe200078e0000 */
[C---:B------:R-:W-:Y:S01]  /*1a9b0*/  @!P1 LEA R10, P2, R6.reuse, R242, 0x1 ;  /* 0x000000f2060a9211 */ /* 0x040fe200078408ff */
[----:B------:R-:W-:Y:S01]  /*1a9c0*/  @!P1 IMAD.IADD R3, R3, 0x1, R7 ;  /* 0x0000000103039824 */ /* 0x000fe200078e0207 */
[-C--:B------:R-:W-:Y:S01]  /*1a9d0*/  @!P1 MOV R18, R0.reuse ;  /* 0x0000000000129202 */ /* 0x080fe20000000f00 */
[----:B------:R-:W-:Y:S01]  /*1a9e0*/  @!PT LDS RZ, [RZ] ;  /* 0x00000000fffff984 */ /* 0x000fe20000000800 */
[----:B------:R-:W-:Y:S01]  /*1a9f0*/  @!PT LDS RZ, [RZ] ;  /* 0x00000000fffff984 */ /* 0x000fe20000000800 */
[----:B------:R-:W-:Y:S01]  /*1aa00*/  @!PT LDS RZ, [RZ] ;  /* 0x00000000fffff984 */ /* 0x000fe20000000800 */
[----:B------:R2:W-:Y:S01]  /*1aa10*/  @!P1 LDGSTS.E.BYPASS.LTC128B.128 [R241+0x4800], desc[UR22][R12.64] ;  /* 0x048000000cf19fae */ /* 0x0005e2000b901d56 */
[----:B------:R-:W-:Y:S02]  /*1aa20*/  @!P1 IMAD.MOV.U32 R7, RZ, RZ, R2 ;  /* 0x000000ffff079224 */ /* 0x000fe400078e0002 */
[----:B------:R-:W-:Y:S01]  /*1aa30*/  @!P1 LEA.HI.X R11, R6, R243, R3, 0x1, P2 ;  /* 0x000000f3060b9211 */ /* 0x000fe200010f0c03 */
[----:B------:R1:W-:Y:S01]  /*1aa40*/  @P1 STS.128 [R241+0x5000], RZ ;  /* 0x005000fff1001388 */ /* 0x0003e20000000c00 */
[----:B------:R-:W-:Y:S02]  /*1aa50*/  @!P1 IMAD.MOV.U32 R6, RZ, RZ, R0 ;  /* 0x000000ffff069224 */ /* 0x000fe400078e0000 */
[----:B------:R-:W-:Y:S01]  /*1aa60*/  @!P1 IMAD.MOV.U32 R9, RZ, RZ, R2 ;  /* 0x000000ffff099224 */ /* 0x000fe200078e0002 */
[----:B------:R-:W-:Y:S01]  /*1aa70*/  @!PT LDS RZ, [RZ] ;  /* 0x00000000fffff984 */ /* 0x000fe20000000800 */
[----:B------:R-:W-:Y:S01]  /*1aa80*/  @!PT LDS RZ, [RZ] ;  /* 0x00000000fffff984 */ /* 0x000fe20000000800 */
[----:B------:R-:W-:Y:S01]  /*1aa90*/  @!PT LDS RZ, [RZ] ;  /* 0x00000000fffff984 */ /* 0x000fe20000000800 */
[----:B------:R4:W-:Y:S01]  /*1aaa0*/  @!P1 LDGSTS.E.BYPASS.LTC128B.128 [R241+0x5000], desc[UR22][R10.64] ;  /* 0x050000000af19fae */ /* 0x0009e2000b901d56 */
[----:B------:R-:W-:Y:S03]  /*1aab0*/  @!P1 IMAD.WIDE.U32 R6, R28, 0x70, R6 ;  /* 0x000000701c069825 */ /* 0x000fe600078e0006 */
[----:B------:R1:W-:Y:S01]  /*1aac0*/  @P1 STS.128 [R241+0x5800], RZ ;  /* 0x005800fff1001388 */ /* 0x0003e20000000c00 */
[----:B-----5:R-:W-:Y:S02]  /*1aad0*/  @!P1 IMAD R3, R17, 0x70, RZ ;  /* 0x0000007011039824 */ /* 0x020fe400078e02ff */
[--C-:B------:R-:W-:Y:S01]  /*1aae0*/  @!P1 IMAD.MOV.U32 R17, RZ, RZ, R2.reuse ;  /* 0x000000ffff119224 */ /* 0x100fe200078e0002 */
[----:B---3--:R-:W-:Y:S01]  /*1aaf0*/  @!P1 MOV R14, R0 ;  /* 0x00000000000e9202 */ /* 0x008fe20000000f00 */
[----:B------:R-:W-:Y:S01]  /*1ab00*/  @!P1 IMAD.MOV.U32 R15, RZ, RZ, R2 ;  /* 0x000000ffff0f9224 */ /* 0x000fe200078e0002 */
[----:B------:R-:W-:Y:S01]  /*1ab10*/  @!P1 IADD3 R3, R3, R7, RZ ;  /* 0x0000000703039210 */ /* 0x000fe20007ffe0ff */
[----:B-1----:R-:W-:Y:S02]  /*1ab20*/  @!P1 IMAD R7, R16, 0x90, RZ ;  /* 0x0000009010079824 */ /* 0x002fe400078e02ff */
[----:B------:R-:W-:Y:S02]  /*1ab30*/  @!P1 IMAD.MOV.U32 R16, RZ, RZ, R0 ;  /* 0x000000ffff109224 */ /* 0x000fe400078e0000 */
[----:B------:R-:W-:Y:S01]  /*1ab40*/  @!P1 IMAD.WIDE.U32 R8, R28, 0x90, R8 ;  /* 0x000000901c089825 */ /* 0x000fe200078e0008 */
[C---:B--2---:R-:W-:Y:S03]  /*1ab50*/  @!P1 LEA R12, P2, R6.reuse, R242, 0x1 ;  /* 0x000000f2060c9211 */ /* 0x044fe600078408ff */
[----:B------:R-:W-:Y:S02]  /*1ab60*/  @!P1 IMAD.IADD R7, R7, 0x1, R9 ;  /* 0x0000000107079824 */ /* 0x000fe400078e0209 */
[----:B------:R-:W1:Y:S01]  /*1ab70*/  @!P1 LDC R9, c[0x0][0x24c] ;  /* 0x00009300ff099b82 */ /* 0x000e620000000800 */
[-C--:B------:R-:W-:Y:S01]  /*1ab80*/  @!P1 LEA.HI.X R13, R6, R243.reuse, R3, 0x1, P2 ;  /* 0x000000f3060d9211 */ /* 0x080fe200010f0c03 */
[C---:B------:R-:W-:Y:S01]  /*1ab90*/  @!P1 IMAD.WIDE.U32 R16, R28.reuse, 0xb0, R16 ;  /* 0x000000b01c109825 */ /* 0x040fe200078e0010 */
[C---:B------:R-:W-:Y:S02]  /*1aba0*/  @!P1 LEA R3, P2, R28.reuse, R0, 0x7 ;  /* 0x000000001c039211 */ /* 0x040fe400078438ff */
[-C--:B----4-:R-:W-:Y:S01]  /*1abb0*/  @!P1 MOV R11, R2.reuse ;  /* 0x00000002000b9202 */ /* 0x090fe20000000f00 */
[----:B------:R-:W-:Y:S01]  /*1abc0*/  @!PT LDS RZ, [RZ] ;  /* 0x00000000fffff984 */ /* 0x000fe20000000800 */
[----:B------:R-:W-:Y:S01]  /*1abd0*/  @!PT LDS RZ, [RZ] ;  /* 0x00000000fffff984 */ /* 0x000fe20000000800 */
[----:B------:R-:W-:Y:S01]  /*1abe0*/  @!PT LDS RZ, [RZ] ;  /* 0x00000000fffff984 */ /* 0x000fe20000000800 */
[----:B------:R2:W-:Y:S01]  /*1abf0*/  @!P1 LDGSTS.E.BYPASS.LTC128B.128 [R241+0x5800], desc[UR22][R12.64] ;  /* 0x058000000cf19fae */ /* 0x0005e2000b901d56 */
[----:B------:R-:W-:Y:S01]  /*1ac00*/  @!P1 IMAD.MOV.U32 R10, RZ, RZ, R0 ;  /* 0x000000ffff0a9224 */ /* 0x000fe200078e0000 */
[C---:B------:R-:W-:Y:S01]  /*1ac10*/  @!P1 LEA.HI.X R0, R28.reuse, R2, R24, 0x7, P2 ;  /* 0x000000021c009211 */ /* 0x040fe200010f3c18 */
[C---:B------:R-:W-:Y:S01]  /*1ac20*/  @!P1 IMAD.WIDE.U32 R14, R28.reuse, 0xc0, R14 ;  /* 0x000000c01c0e9825 */ /* 0x040fe200078e000e */
[----:B------:R3:W-:Y:S01]  /*1ac30*/  @P1 STS.128 [R241+0x6000], RZ ;  /* 0x006000fff1001388 */ /* 0x0007e20000000c00 */
[----:B------:R-:W4:Y:S01]  /*1ac40*/  @!P1 LDC R24, c[0x0][0x24c] ;  /* 0x00009300ff189b82 */ /* 0x000f220000000800 */
[CC--:B------:R-:W-:Y:S01]  /*1ac50*/  @!P1 LEA R2, P3, R3.reuse, R242.reuse, 0x1 ;  /* 0x000000f203029211 */ /* 0x0c0fe200078608ff */
[----:B------:R-:W-:Y:S01]  /*1ac60*/  @!P1 IMAD.WIDE.U32 R10, R28, 0xa0, R10 ;  /* 0x000000a01c0a9825 */ /* 0x000fe200078e000a */
[-C--:B------:R-:W-:Y:S02]  /*1ac70*/  @!P1 LEA R6, P2, R8, R242.reuse, 0x1 ;  /* 0x000000f208069211 */ /* 0x080fe400078408ff */
[-C--:B------:R-:W-:Y:S01]  /*1ac80*/  @!P1 LEA.HI.X R3, R3, R243.reuse, R0, 0x1, P3 ;  /* 0x000000f303039211 */ /* 0x080fe200018f0c00 */
[----:B------:R-:W-:Y:S01]  /*1ac90*/  @!P1 IMAD.WIDE.U32 R18, R28, 0xf0, R18 ;  /* 0x000000f01c129825 */ /* 0x000fe200078e0012 */
[----:B------:R-:W-:Y:S02]  /*1aca0*/  @!P1 LEA.HI.X R7, R8, R243, R7, 0x1, P2 ;  /* 0x000000f308079211 */ /* 0x000fe400010f0c07 */
[----:B------:R-:W5:Y:S01]  /*1acb0*/  @!P1 LDC R8, c[0x0][0x24c] ;  /* 0x00009300ff089b82 */ /* 0x000f620000000800 */
[----:B------:R-:W-:Y:S01]  /*1acc0*/  @!PT LDS RZ, [RZ] ;  /* 0x00000000fffff984 */ /* 0x000fe20000000800 */
[----:B------:R-:W-:Y:S01]  /*1acd0*/  @!PT LDS RZ, [RZ] ;  /* 0x00000000fffff984 */ /* 0x000fe20000000800 */
[----:B------:R-:W-:Y:S01]  /*1ace0*/  @!PT LDS RZ, [RZ] ;  /* 0x00000000fffff984 */ /* 0x000fe20000000800 */
[----:B------:R3:W-:Y:S01]  /*1acf0*/  @!P1 LDGSTS.E.BYPASS.LTC128B.128 [R241+0x6000], desc[UR22][R2.64] ;  /* 0x0600000002f19fae */ /* 0x0007e2000b901d56 */
[----:B------:R-:W-:Y:S03]  /*1ad00*/  @!P1 IMAD R0, R25, 0xa0, RZ ;  /* 0x000000a019009824 */ /* 0x000fe600078e02ff */
[----:B------:R1:W-:Y:S02]  /*1ad10*/  @P1 STS.128 [R241+0x6800], RZ ;  /* 0x006800fff1001388 */ /* 0x0003e40000000c00 */
[----:B------:R-:W-:Y:S02]  /*1ad20*/  @!P1 IADD3 R0, R0, R11, RZ ;  /* 0x0000000b00009210 */ /* 0x000fe40007ffe0ff */
[----:B------:R-:W-:Y:S01]  /*1ad30*/  @!PT LDS RZ, [RZ] ;  /* 0x00000000fffff984 */ /* 0x000fe20000000800 */
[----:B------:R-:W-:Y:S01]  /*1ad40*/  @!PT LDS RZ, [RZ] ;  /* 0x00000000fffff984 */ /* 0x000fe20000000800 */
[----:B------:R-:W-:Y:S01]  /*1ad50*/  @!PT LDS RZ, [RZ] ;  /* 0x00000000fffff984 */ /* 0x000fe20000000800 */
[----:B------:R1:W-:Y:S04]  /*1ad60*/  @!P1 LDGSTS.E.BYPASS.LTC128B.128 [R241+0x6800], desc[UR22][R6.64] ;  /* 0x0680000006f19fae */ /* 0x0003e8000b901d56 */
[----:B------:R1:W-:Y:S01]  /*1ad70*/  @P1 STS.128 [R241+0x7000], RZ ;  /* 0x007000fff1001388 */ /* 0x0003e20000000c00 */
[-C--:B--2---:R-:W-:Y:S02]  /*1ad80*/  @!P1 LEA R12, P3, R16, R242.reuse, 0x1 ;  /* 0x000000f2100c9211 */ /* 0x084fe400078608ff */
[CC--:B---3--:R-:W-:Y:S04]  /*1ad90*/  @!P1 LEA R2, P2, R10.reuse, R242.reuse, 0x1 ;  /* 0x000000f20a029211 */ /* 0x0c8fe800078408ff */
[-C--:B------:R-:W-:Y:S02]  /*1ada0*/  @!P1 LEA.HI.X R3, R10, R243.reuse, R0, 0x1, P2 ;  /* 0x000000f30a039211 */ /* 0x080fe400010f0c00 */
[-C--:B------:R-:W-:Y:S01]  /*1adb0*/  @!P1 LEA R10, P2, R14, R242.reuse, 0x1 ;  /* 0x000000f20e0a9211 */ /* 0x080fe200078408ff */
[----:B-1----:R-:W-:Y:S02]  /*1adc0*/  @!P1 IMAD R6, R26, 0xb0, RZ ;  /* 0x000000b01a069824 */ /* 0x002fe400078e02ff */
[----:B------:R-:W-:Y:S01]  /*1add0*/  @!PT LDS RZ, [RZ] ;  /* 0x00000000fffff984 */ /* 0x000fe20000000800 */
[----:B------:R-:W-:Y:S01]  /*1ade0*/  @!PT LDS RZ, [RZ] ;  /* 0x00000000fffff984 */ /* 0x000fe20000000800 */
[----:B------:R-:W-:Y:S01]  /*1adf0*/  @!PT LDS RZ, [RZ] ;  /* 0x00000000fffff984 */ /* 0x000fe20000000800 */
[----:B------:R5:W-:Y:S01]  /*1ae00*/  @!P1 LDGSTS.E.BYPASS.LTC128B.128 [R241+0x7000], desc[UR22][R2.64] ;  /* 0x0700000002f19fae */ /* 0x000be2000b901d56 */
[----:B------:R-:W-:Y:S02]  /*1ae10*/  @!P1 IMAD R7, R27, 0xc0, RZ ;  /* 0x000000c01b079824 */ /* 0x000fe400078e02ff */
[----:B------:R-:W-:Y:S01]  /*1ae20*/  @!P1 IMAD.IADD R0, R6, 0x1, R17 ;  /* 0x0000000106009824 */ /* 0x000fe200078e0211 */
[----:B------:R2:W-:Y:S01]  /*1ae30*/  @P1 STS.128 [R241+0x7800], RZ ;  /* 0x007800fff1001388 */ /* 0x0005e20000000c00 */
[----:B------:R-:W-:Y:S02]  /*1ae40*/  @!P1 IMAD.IADD R6, R7, 0x1, R15 ;  /* 0x0000000107069824 */ /* 0x000fe400078e020f */
[----:B----4-:R-:W-:Y:S01]  /*1ae50*/  @!P1 IMAD R7, R24, 0xf0, RZ ;  /* 0x000000f018079824 */ /* 0x010fe200078e02ff */
[-C--:B------:R-:W-:Y:S01]  /*1ae60*/  @!P1 LEA.HI.X R13, R16, R243.reuse, R0, 0x1, P3 ;  /* 0x000000f3100d9211 */ /* 0x080fe200018f0c00 */
[----:B------:R-:W-:Y:S01]  /*1ae70*/  @!P1 IMAD R0, R9, 0xe0, RZ ;  /* 0x000000e009009824 */ /* 0x000fe200078e02ff */
[----:B------:R-:W-:Y:S02]  /*1ae80*/  @!P1 LEA.HI.X R11, R14, R243, R6, 0x1, P2 ;  /* 0x000000f30e0b9211 */ /* 0x000fe400010f0c06 */
[-C--:B------:R-:W-:Y:S01]  /*1ae90*/  @!P1 LEA R6, P3, R20, R242.reuse, 0x1 ;  /* 0x000000f214069211 */ /* 0x080fe200078608ff */
[----:B------:R-:W-:Y:S01]  /*1aea0*/  @!PT LDS RZ, [RZ] ;  /* 0x00000000fffff984 */ /* 0x000fe20000000800 */
[----:B------:R-:W-:Y:S01]  /*1aeb0*/  @!PT LDS RZ, [RZ] ;  /* 0x00000000fffff984 */ /* 0x000fe20000000800 */
[----:B------:R-:W-:Y:S01]  /*1aec0*/  @!PT LDS RZ, [RZ] ;  /* 0x00000000fffff984 */ /* 0x000fe20000000800 */
[----:B------:R2:W-:Y:S01]  /*1aed0*/  @!P1 LDGSTS.E.BYPASS.LTC128B.128 [R241+0x7800], desc[UR22][R12.64] ;  /* 0x078000000cf19fae */ /* 0x0005e2000b901d56 */
[----:B------:R-:W-:Y:S03]  /*1aee0*/  @!P1 IMAD.IADD R0, R0, 0x1, R21 ;  /* 0x0000000100009824 */ /* 0x000fe600078e0215 */
[----:B------:R2:W-:Y:S04]  /*1aef0*/  @P1 STS.128 [R241+0x8000], RZ ;  /* 0x008000fff1001388 */ /* 0x0005e80000000c00 */
[----:B------:R-:W-:Y:S01]  /*1af00*/  @!PT LDS RZ, [RZ] ;  /* 0x00000000fffff984 */ /* 0x000fe20000000800 */
[----:B------:R-:W-:Y:S01]  /*1af10*/  @!PT LDS RZ, [RZ] ;  /* 0x00000000fffff984 */ /* 0x000fe20000000800 */
[----:B------:R-:W-:Y:S01]  /*1af20*/  @!PT LDS RZ, [RZ] ;  /* 0x00000000fffff984 */ /* 0x000fe20000000800 */
[----:B------:R2:W-:Y:S04]  /*1af30*/  @!P1 LDGSTS.E.BYPASS.LTC128B.128 [R241+0x8000], desc[UR22][R10.64] ;  /* 0x080000000af19fae */ /* 0x0005e8000b901d56 */
[----:B------:R2:W-:Y:S01]  /*1af40*/  @P1 STS.128 [R241+0x8800], RZ ;  /* 0x008800fff1001388 */ /* 0x0005e20000000c00 */
[----:B-----5:R-:W-:Y:S01]  /*1af50*/  @!P1 IMAD R3, R8, 0xd0, RZ ;  /* 0x000000d008039824 */ /* 0x020fe200078e02ff */
[-C--:B------:R-:W-:Y:S02]  /*1af60*/  @!P1 LEA R8, P4, R22, R242.reuse, 0x1 ;  /* 0x000000f216089211 */ /* 0x080fe400078808ff */
[----:B------:R-:W-:Y:S02]  /*1af70*/  @!P1 LEA R2, P2, R18, R242, 0x1 ;  /* 0x000000f212029211 */ /* 0x000fe400078408ff */
[----:B------:R-:W-:Y:S01]  /*1af80*/  @!P1 IADD3 R9, R3, R23, RZ ;  /* 0x0000001703099210 */ /* 0x000fe20007ffe0ff */
[----:B------:R-:W-:Y:S01]  /*1af90*/  @!P1 IMAD.IADD R3, R7, 0x1, R19 ;  /* 0x0000000107039824 */ /* 0x000fe200078e0213 */
[-C--:B------:R-:W-:Y:S02]  /*1afa0*/  @!P1 LEA.HI.X R7, R20, R243.reuse, R0, 0x1, P3 ;  /* 0x000000f314079211 */ /* 0x080fe400018f0c00 */
[-C--:B------:R-:W-:Y:S02]  /*1afb0*/  @!P1 LEA.HI.X R9, R22, R243.reuse, R9, 0x1, P4 ;  /* 0x000000f316099211 */ /* 0x080fe400020f0c09 */
[----:B------:R-:W-:Y:S01]  /*1afc0*/  @!P1 LEA.HI.X R3, R18, R243, R3, 0x1, P2 ;  /* 0x000000f312039211 */ /* 0x000fe200010f0c03 */
[----:B------:R-:W-:Y:S01]  /*1afd0*/  IMAD.MOV.U32 R243, RZ, RZ, R5 ;  /* 0x000000fffff37224 */ /* 0x000fe200078e0005 */
[----:B------:R-:W-:Y:S01]  /*1afe0*/  MOV R242, R4 ;  /* 0x0000000400f27202 */ /* 0x000fe20000000f00 */
        /* <DEDUP_REMOVED lines=14> */
[----:B------:R-:W0:Y:S02]  /*1b0d0*/  LDGDEPBAR ;  /* 0x00000000000079af */ /* 0x000e240000000000 */
.L_x_917:
[----:B-1----:R-:W-:Y:S01]  /*1b0e0*/  FMNMX.FTZ R0, R191, R132, !PT ;  /* 0x00000084bf007209 */ /* 0x002fe20007810000 */
[----:B------:R-:W-:Y:S01]  /*1b0f0*/  LDSM.16.MT88.4 R16, [R135+0xa000] ;  /* 0x00a000008710783b */ /* 0x000fe20000004200 */
[----:B------:R-:W-:Y:S01]  /*1b100*/  MOV R131, R36 ;  /* 0x0000002400837202 */ /* 0x000fe20000000f00 */
[----:B------:R-:W-:Y:S01]  /*1b110*/  UISETP.GT.AND UP0, UPT, UR17, 0x1, UPT ;  /* 0x000000011100788c */ /* 0x000fe2000bf04270 */
[----:B--2---:R-:W-:Y:S01]  /*1b120*/  FMNMX.FTZ R2, R199, R0, !PT ;  /* 0x00000000c7027209 */ /* 0x004fe20007810000 */
[----:B------:R-:W-:Y:S01]  /*1b130*/  UIADD3 UR17, UR17, -0x1, URZ ;  /* 0xffffffff11117890 */ /* 0x000fe2000fffe03f */
[----:B------:R-:W-:Y:S01]  /*1b140*/  FMNMX.FTZ R0, R189, R133, !PT ;  /* 0x00000085bd007209 */ /* 0x000fe20007810000 */
[----:B------:R-:W-:Y:S01]  /*1b150*/  UMOV UR10, UR20 ;  /* 0x00000014000a7c82 */ /* 0x000fe20008000000 */
[----:B------:R-:W-:Y:S01]  /*1b160*/  FMNMX.FTZ R2, R197, R2, !PT ;  /* 0x00000002c5027209 */ /* 0x000fe20007810000 */
[----:B------:R-:W-:Y:S01]  /*1b170*/  LDSM.16.MT88.4 R20, [R218+0xa000] ;  /* 0x00a00000da14783b */ /* 0x000fe20000004200 */
[----:B------:R-:W-:Y:S01]  /*1b180*/  FMNMX.FTZ R0, R198, R0, !PT ;  /* 0x00000000c6007209 */ /* 0x000fe20007810000 */
[----:B------:R-:W-:Y:S01]  /*1b190*/  UMOV UR8, UR21 ;  /* 0x0000001500087c82 */ /* 0x000fe20008000000 */
[----:B------:R-:W-:Y:S02]  /*1b1a0*/  FMNMX.FTZ R36, R196, R2, !PT ;  /* 0x00000002c4247209 */ /* 0x000fe40007810000 */
[----:B------:R-:W-:Y:S02]  /*1b1b0*/  FMNMX.FTZ R0, R195, R0, !PT ;  /* 0x00000000c3007209 */ /* 0x000fe40007810000 */
[----:B------:R-:W-:Y:S01]  /*1b1c0*/  FMNMX.FTZ R36, R190, R36, !PT ;  /* 0x00000024be247209 */ /* 0x000fe20007810000 */
[----:B------:R-:W-:Y:S01]  /*1b1d0*/  LDSM.16.MT88.4 R52, [R218+0xa800] ;  /* 0x00a80000da34783b */ /* 0x000fe20000004200 */
        /* <DEDUP_REMOVED lines=78> */
[----:B------:R-:W-:Y:S02]  /*1b6c0*/  MOV R117, R43 ;  /* 0x0000002b00757202 */ /* 0x000fe40000000f00 */
        /* <DEDUP_REMOVED lines=39> */
[----:B------:R-:W-:Y:S02]  /*1b940*/  MOV R127, R41 ;  /* 0x00000029007f7202 */ /* 0x000fe40000000f00 */
[----:B------:R-:W-:Y:S01]  /*1b950*/  FMNMX.FTZ R0, R129, R0, !PT ;  /* 0x0000000081007209 */ /* 0x000fe20007810000 */
[----:B------:R-:W1:Y:S03]  /*1b960*/  SHFL.BFLY PT, R3, R36, 0x2, 0x1f ;  /* 0x0c401f0024037f89 */ /* 0x000e6600000e0000 */
[----:B------:R-:W-:Y:S04]  /*1b970*/  FMNMX.FTZ R0, R127, R0, !PT ;  /* 0x000000007f007209 */ /* 0x000fe80007810000 */
[----:B------:R-:W-:Y:S04]  /*1b980*/  FMNMX.FTZ R0, R126, R0, !PT ;  /* 0x000000007e007209 */ /* 0x000fe80007810000 */
[----:B------:R-:W-:Y:S04]  /*1b990*/  FMNMX.FTZ R0, R180, R0, !PT ;  /* 0x00000000b4007209 */ /* 0x000fe80007810000 */
[----:B------:R-:W-:Y:S04]  /*1b9a0*/  FMNMX.FTZ R0, R37, R0, !PT ;  /* 0x0000000025007209 */ /* 0x000fe80007810000 */
[----:B------:R-:W-:Y:S02]  /*1b9b0*/  FMNMX.FTZ R0, R38, R0, !PT ;  /* 0x0000000026007209 */ /* 0x000fe40007810000 */
[----:B-1----:R-:W-:Y:S03]  /*1b9c0*/  FMNMX.FTZ R36, R36, R3, !PT ;  /* 0x0000000324247209 */ /* 0x002fe60007810000 */
[----:B------:R-:W1:Y:S08]  /*1b9d0*/  SHFL.BFLY PT, R2, R0, 0x2, 0x1f ;  /* 0x0c401f0000027f89 */ /* 0x000e7000000e0000 */
[----:B------:R-:W2:Y:S01]  /*1b9e0*/  SHFL.BFLY PT, R4, R36, 0x1, 0x1f ;  /* 0x0c201f0024047f89 */ /* 0x000ea200000e0000 */
[----:B-1----:R-:W-:Y:S02]  /*1b9f0*/  FMNMX.FTZ R0, R0, R2, !PT ;  /* 0x0000000200007209 */ /* 0x002fe40007810000 */
[----:B--2---:R-:W-:Y:S05]  /*1ba00*/  FMNMX.FTZ R36, R36, R4, !PT ;  /* 0x0000000424247209 */ /* 0x004fea0007810000 */
[----:B------:R-:W1:Y:S01]  /*1ba10*/  SHFL.BFLY PT, R3, R0, 0x1, 0x1f ;  /* 0x0c201f0000037f89 */ /* 0x000e6200000e0000 */
[C---:B------:R-:W-:Y:S01]  /*1ba20*/  FSETP.NEU.FTZ.AND P1, PT, R36.reuse, -INF , PT ;  /* 0xff8000002400780b */ /* 0x040fe20003f3d000 */
[C---:B------:R-:W-:Y:S01]  /*1ba30*/  FMUL.FTZ R39, R36.reuse, UR4 ;  /* 0x0000000424277c20 */ /* 0x040fe20008410000 */
[----:B------:R-:W-:Y:S01]  /*1ba40*/  FADD.FTZ R2, -R36, R132 ;  /* 0x0000008424027221 */ /* 0x000fe20000010100 */
[----:B------:R-:W-:Y:S03]  /*1ba50*/  MOV R132, R46 ;  /* 0x0000002e00847202 */ /* 0x000fe60000000f00 */
[----:B------:R-:W-:Y:S01]  /*1ba60*/  FSEL R39, R39, RZ, P1 ;  /* 0x000000ff27277208 */ /* 0x000fe20000800000 */
[----:B------:R-:W-:Y:S04]  /*1ba70*/  FMUL.FTZ R2, R2, UR4 ;  /* 0x0000000402027c20 */ /* 0x000fe80008410000 */
[--C-:B------:R-:W-:Y:S01]  /*1ba80*/  FFMA.FTZ R4, R191, UR4, -R39.reuse ;  /* 0x00000004bf047c23 */ /* 0x100fe20008010827 */
[--C-:B------:R-:W-:Y:S01]  /*1ba90*/  FFMA.FTZ R60, R201, UR4, -R39.reuse ;  /* 0x00000004c93c7c23 */ /* 0x100fe20008010827 */
[----:B------:R-:W2:Y:S01]  /*1baa0*/  MUFU.EX2 R2, R2 ;  /* 0x0000000200027308 */ /* 0x000ea20000000800 */
[--C-:B------:R-:W-:Y:S01]  /*1bab0*/  FFMA.FTZ R8, R168, UR4, -R39.reuse ;  /* 0x00000004a8087c23 */ /* 0x100fe20008010827 */
[----:B------:R-:W-:Y:S01]  /*1bac0*/  MOV R168, R29 ;  /* 0x0000001d00a87202 */ /* 0x000fe20000000f00 */
[--C-:B------:R-:W-:Y:S01]  /*1bad0*/  FFMA.FTZ R5, R188, UR4, -R39.reuse ;  /* 0x00000004bc057c23 */ /* 0x100fe20008010827 */
[----:B------:R-:W-:Y:S01]  /*1bae0*/  MOV R201, R129 ;  /* 0x0000008100c97202 */ /* 0x000fe20000000f00 */
[--C-:B------:R-:W-:Y:S01]  /*1baf0*/  FFMA.FTZ R6, R190, UR4, -R39.reuse ;  /* 0x00000004be067c23 */ /* 0x100fe20008010827 */
[----:B------:R-:W-:Y:S04]  /*1bb00*/  FFMA.FTZ R7, R197, UR4, -R39 ;  /* 0x00000004c5077c23 */ /* 0x000fe80008010827 */
[----:B------:R3:W-:Y:S01]  /*1bb10*/  MUFU.EX2 R182, R4 ;  /* 0x0000000400b67308 */ /* 0x0007e20000000800 */
[----:B-1----:R-:W-:Y:S04]  /*1bb20*/  FMNMX.FTZ R3, R0, R3, !PT ;  /* 0x0000000300037209 */ /* 0x002fe80007810000 */
[C---:B------:R-:W-:Y:S01]  /*1bb30*/  FSETP.NEU.FTZ.AND P1, PT, R3.reuse, -INF , PT ;  /* 0xff8000000300780b */ /* 0x040fe20003f3d000 */
[C---:B------:R-:W-:Y:S01]  /*1bb40*/  FMUL.FTZ R64, R3.reuse, UR4 ;  /* 0x0000000403407c20 */ /* 0x040fe20008410000 */
[----:B------:R-:W-:Y:S03]  /*1bb50*/  FADD.FTZ R0, -R3, R133 ;  /* 0x0000008503007221 */ /* 0x000fe60000010100 */
[----:B------:R1:W-:Y:S01]  /*1bb60*/  MUFU.EX2 R190, R6 ;  /* 0x0000000600be7308 */ /* 0x0003e20000000800 */
[----:B------:R-:W-:Y:S01]  /*1bb70*/  MOV R133, R44 ;  /* 0x0000002c00857202 */ /* 0x000fe20000000f00 */
[----:B--2---:R-:W-:Y:S01]  /*1bb80*/  FMUL.FTZ R13, R2, R141 ;  /* 0x0000008d020d7220 */ /* 0x004fe20000410000 */
[----:B------:R-:W-:Y:S01]  /*1bb90*/  FSEL R64, R64, RZ, P1 ;  /* 0x000000ff40407208 */ /* 0x000fe20000800000 */
[C---:B------:R-:W-:Y:S01]  /*1bba0*/  FMUL.FTZ R24, R2.reuse, R152 ;  /* 0x0000009802187220 */ /* 0x040fe20000410000 */
[----:B------:R-:W-:Y:S01]  /*1bbb0*/  MOV R141, R49 ;  /* 0x00000031008d7202 */ /* 0x000fe20000000f00 */
[----:B------:R-:W-:Y:S01]  /*1bbc0*/  FMUL.FTZ R25, R2, R153 ;  /* 0x0000009902197220 */ /* 0x000fe20000410000 */
[----:B------:R-:W-:Y:S03]  /*1bbd0*/  FMUL.FTZ R0, R0, UR4 ;  /* 0x0000000400007c20 */ /* 0x000fe60008410000 */
[----:B------:R2:W-:Y:S01]  /*1bbe0*/  MUFU.EX2 R111, R8 ;  /* 0x00000008006f7308 */ /* 0x0005e20000000800 */
[--C-:B---3--:R-:W-:Y:S01]  /*1bbf0*/  FFMA.FTZ R4, R199, UR4, -R39.reuse ;  /* 0x00000004c7047c23 */ /* 0x108fe20008010827 */
[--C-:B------:R-:W-:Y:S01]  /*1bc00*/  FFMA.FTZ R56, R34, UR4, -R64.reuse ;  /* 0x0000000422387c23 */ /* 0x100fe20008010840 */
[--C-:B------:R-:W-:Y:S01]  /*1bc10*/  FFMA.FTZ R12, R179, UR4, -R64.reuse ;  /* 0x00000004b30c7c23 */ /* 0x100fe20008010840 */
[--C-:B------:R-:W-:Y:S01]  /*1bc20*/  FFMA.FTZ R26, R193, UR4, -R64.reuse ;  /* 0x00000004c11a7c23 */ /* 0x100fe20008010840 */
[--C-:B------:R-:W-:Y:S01]  /*1bc30*/  FFMA.FTZ R37, R37, UR4, -R64.reuse ;  /* 0x0000000425257c23 */ /* 0x100fe20008010840 */
[----:B------:R-:W-:Y:S04]  /*1bc40*/  PLOP3.LUT P1, PT, PT, PT, UP0, 0x80, 0x0 ;  /* 0x000000000000781c */ /* 0x000fe80003f2f008 */
[----:B------:R3:W4:Y:S01]  /*1bc50*/  MUFU.EX2 R191, R4 ;  /* 0x0000000400bf7308 */ /* 0x0007220000000800 */
[--C-:B-1----:R-:W-:Y:S09]  /*1bc60*/  FFMA.FTZ R6, R172, UR4, -R39.reuse ;  /* 0x00000004ac067c23 */ /* 0x102ff20008010827 */
[----:B------:R-:W1:Y:S01]  /*1bc70*/  MUFU.EX2 R0, R0 ;  /* 0x0000000000007308 */ /* 0x000e620000000800 */
[--C-:B--2---:R-:W-:Y:S09]  /*1bc80*/  FFMA.FTZ R8, R173, UR4, -R39.reuse ;  /* 0x00000004ad087c23 */ /* 0x104ff20008010827 */
[----:B------:R2:W-:Y:S01]  /*1bc90*/  MUFU.EX2 R197, R7 ;  /* 0x0000000700c57308 */ /* 0x0005e20000000800 */
[--C-:B---3--:R-:W-:Y:S01]  /*1bca0*/  FFMA.FTZ R4, R189, UR4, -R64.reuse ;  /* 0x00000004bd047c23 */ /* 0x108fe20008010840 */
[----:B----4-:R-:W-:Y:S08]  /*1bcb0*/  F2FP.F16.F32.PACK_AB R40, R191, R182 ;  /* 0x000000b6bf28723e */ /* 0x010ff000000000ff */
[----:B------:R3:W-:Y:S01]  /*1bcc0*/  MUFU.EX2 R183, R4 ;  /* 0x0000000400b77308 */ /* 0x0007e20000000800 */
[C---:B-1----:R-:W-:Y:S01]  /*1bcd0*/  FMUL.FTZ R27, R0.reuse, R155 ;  /* 0x0000009b001b7220 */ /* 0x042fe20000410000 */
[C---:B------:R-:W-:Y:S01]  /*1bce0*/  FMUL.FTZ R34, R0.reuse, R162 ;  /* 0x000000a200227220 */ /* 0x040fe20000410000 */
[C---:B------:R-:W-:Y:S01]  /*1bcf0*/  FMUL.FTZ R11, R0.reuse, R147 ;  /* 0x00000093000b7220 */ /* 0x040fe20000410000 */
[----:B------:R-:W-:Y:S01]  /*1bd00*/  MOV R147, R35 ;  /* 0x0000002300937202 */ /* 0x000fe20000000f00 */
[C---:B------:R-:W-:Y:S01]  /*1bd10*/  FMUL.FTZ R35, R0.reuse, R163 ;  /* 0x000000a300237220 */ /* 0x040fe20000410000 */
[C---:B------:R-:W-:Y:S01]  /*1bd20*/  FMUL.FTZ R14, R0.reuse, R142 ;  /* 0x0000008e000e7220 */ /* 0x040fe20000410000 */
[C---:B------:R-:W-:Y:S03]  /*1bd30*/  FMUL.FTZ R15, R0.reuse, R143 ;  /* 0x0000008f000f7220 */ /* 0x040fe60000410000 */
[----:B------:R1:W-:Y:S01]  /*1bd40*/  MUFU.EX2 R121, R6 ;  /* 0x0000000600797308 */ /* 0x0003e20000000800 */
[----:B------:R-:W-:Y:S01]  /*1bd50*/  MOV R143, R168 ;  /* 0x000000a8008f7202 */ /* 0x000fe20000000f00 */
[----:B--2---:R-:W-:Y:S08]  /*1bd60*/  FMUL.FTZ R7, R0, R139 ;  /* 0x0000008b00077220 */ /* 0x004ff00000410000 */
[----:B------:R2:W-:Y:S01]  /*1bd70*/  MUFU.EX2 R109, R8 ;  /* 0x00000008006d7308 */ /* 0x0005e20000000800 */
[--C-:B---3--:R-:W-:Y:S09]  /*1bd80*/  FFMA.FTZ R4, R198, UR4, -R64.reuse ;  /* 0x00000004c6047c23 */ /* 0x108ff20008010840 */
[----:B------:R3:W4:Y:S01]  /*1bd90*/  MUFU.EX2 R198, R4 ;  /* 0x0000000400c67308 */ /* 0x0007220000000800 */
[----:B-1----:R-:W-:Y:S09]  /*1bda0*/  FMUL.FTZ R6, R0, R138 ;  /* 0x0000008a00067220 */ /* 0x002ff20000410000 */
[----:B------:R1:W-:Y:S01]  /*1bdb0*/  MUFU.EX2 R245, R12 ;  /* 0x0000000c00f57308 */ /* 0x0003e20000000800 */
[----:B--2---:R-:W-:Y:S01]  /*1bdc0*/  FMUL.FTZ R8, R2, R144 ;  /* 0x0000009002087220 */ /* 0x004fe20000410000 */
[----:B------:R-:W-:Y:S08]  /*1bdd0*/  MOV R144, R48 ;  /* 0x0000003000907202 */ /* 0x000ff00000000f00 */
[----:B------:R2:W-:Y:S01]  /*1bde0*/  MUFU.EX2 R179, R60 ;  /* 0x0000003c00b37308 */ /* 0x0005e20000000800 */
[--C-:B---3--:R-:W-:Y:S01]  /*1bdf0*/  FFMA.FTZ R4, R196, UR4, -R39.reuse ;  /* 0x00000004c4047c23 */ /* 0x108fe20008010827 */
[----:B----4-:R-:W-:Y:S08]  /*1be00*/  F2FP.F16.F32.PACK_AB R41, R198, R183 ;  /* 0x000000b7c629723e */ /* 0x010ff000000000ff */
[----:B------:R3:W4:Y:S01]  /*1be10*/  MUFU.EX2 R196, R4 ;  /* 0x0000000400c47308 */ /* 0x0007220000000800 */
[----:B-1----:R-:W-:Y:S01]  /*1be20*/  FMUL.FTZ R12, R2, R140 ;  /* 0x0000008c020c7220 */ /* 0x002fe20000410000 */
[----:B------:R-:W-:Y:S01]  /*1be30*/  MOV R140, R47 ;  /* 0x0000002f008c7202 */ /* 0x000fe20000000f00 */
[----:B--2---:R-:W-:Y:S01]  /*1be40*/  LDSM.16.MT88.4 R60, [R135+0xb000] ;  /* 0x00b00000873c783b */ /* 0x004fe20000004200 */
[--C-:B---3--:R-:W-:Y:S01]  /*1be50*/  FFMA.FTZ R4, R195, UR4, -R64.reuse ;  /* 0x00000004c3047c23 */ /* 0x108fe20008010840 */
[----:B----4-:R-:W-:Y:S05]  /*1be60*/  F2FP.F16.F32.PACK_AB R42, R196, R197 ;  /* 0x000000c5c42a723e */ /* 0x010fea00000000ff */
[----:B------:R1:W-:Y:S10]  /*1be70*/  MUFU.EX2 R195, R5 ;  /* 0x0000000500c37308 */ /* 0x0003f40000000800 */
[----:B------:R2:W-:Y:S01]  /*1be80*/  MUFU.EX2 R189, R4 ;  /* 0x0000000400bd7308 */ /* 0x0005e20000000800 */
[--C-:B-1----:R-:W-:Y:S09]  /*1be90*/  FFMA.FTZ R5, R174, UR4, -R64.reuse ;  /* 0x00000004ae057c23 */ /* 0x102ff20008010840 */
[----:B------:R1:W-:Y:S01]  /*1bea0*/  MUFU.EX2 R122, R5 ;  /* 0x00000005007a7308 */ /* 0x0003e20000000800 */
[--C-:B--2---:R-:W-:Y:S09]  /*1beb0*/  FFMA.FTZ R4, R192, UR4, -R64.reuse ;  /* 0x00000004c0047c23 */ /* 0x104ff20008010840 */
[----:B------:R2:W3:Y:S01]  /*1bec0*/  MUFU.EX2 R192, R4 ;  /* 0x0000000400c07308 */ /* 0x0004e20000000800 */
[----:B-1----:R-:W-:Y:S01]  /*1bed0*/  FMUL.FTZ R5, R2, R137 ;  /* 0x0000008902057220 */ /* 0x002fe20000410000 */
[--C-:B--2---:R-:W-:Y:S01]  /*1bee0*/  FFMA.FTZ R4, R186, UR4, -R64.reuse ;  /* 0x00000004ba047c23 */ /* 0x104fe20008010840 */
[----:B---3--:R-:W-:Y:S07]  /*1bef0*/  F2FP.F16.F32.PACK_AB R43, R192, R189 ;  /* 0x000000bdc02b723e */ /* 0x008fee00000000ff */
[----:B------:R1:W-:Y:S02]  /*1bf00*/  MUFU.EX2 R188, R4 ;  /* 0x0000000400bc7308 */ /* 0x0003e40000000800 */
[--C-:B-1----:R-:W-:Y:S08]  /*1bf10*/  FFMA.FTZ R4, R185, UR4, -R64.reuse ;  /* 0x00000004b9047c23 */ /* 0x102ff00008010840 */
[----:B------:R1:W-:Y:S02]  /*1bf20*/  MUFU.EX2 R244, R4 ;  /* 0x0000000400f47308 */ /* 0x0003e40000000800 */
[--C-:B-1----:R-:W-:Y:S08]  /*1bf30*/  FFMA.FTZ R4, R177, UR4, -R39.reuse ;  /* 0x00000004b1047c23 */ /* 0x102ff00008010827 */
[----:B------:R1:W-:Y:S02]  /*1bf40*/  MUFU.EX2 R199, R4 ;  /* 0x0000000400c77308 */ /* 0x0003e40000000800 */
[--C-:B-1----:R-:W-:Y:S08]  /*1bf50*/  FFMA.FTZ R4, R176, UR4, -R39.reuse ;  /* 0x00000004b0047c23 */ /* 0x102ff00008010827 */
[----:B------:R1:W2:Y:S02]  /*1bf60*/  MUFU.EX2 R10, R4 ;  /* 0x00000004000a7308 */ /* 0x0002a40000000800 */
[--C-:B-1----:R-:W-:Y:S01]  /*1bf70*/  FFMA.FTZ R4, R175, UR4, -R64.reuse ;  /* 0x00000004af047c23 */ /* 0x102fe20008010840 */
[----:B--2---:R-:W-:Y:S01]  /*1bf80*/  MOV R138, R10 ;  /* 0x0000000a008a7202 */ /* 0x004fe20000000f00 */
[----:B------:R-:W-:Y:S01]  /*1bf90*/  FMUL.FTZ R10, R0, R146 ;  /* 0x00000092000a7220 */ /* 0x000fe20000410000 */
[----:B------:R-:W-:Y:S05]  /*1bfa0*/  MOV R146, R50 ;  /* 0x0000003200927202 */ /* 0x000fea0000000f00 */
[----:B------:R1:W2:Y:S02]  /*1bfb0*/  MUFU.EX2 R9, R4 ;  /* 0x0000000400097308 */ /* 0x0002a40000000800 */
[--C-:B-1----:R-:W-:Y:S01]  /*1bfc0*/  FFMA.FTZ R4, R171, UR4, -R39.reuse ;  /* 0x00000004ab047c23 */ /* 0x102fe20008010827 */
[----:B------:R-:W-:Y:S02]  /*1bfd0*/  MOV R171, R31 ;  /* 0x0000001f00ab7202 */ /* 0x000fe40000000f00 */
[----:B--2---:R-:W-:Y:S05]  /*1bfe0*/  MOV R139, R9 ;  /* 0x00000009008b7202 */ /* 0x004fea0000000f00 */
[----:B------:R1:W-:Y:S01]  /*1bff0*/  MUFU.EX2 R116, R4 ;  /* 0x0000000400747308 */ /* 0x0003e20000000800 */
[----:B------:R-:W-:Y:S01]  /*1c000*/  FMUL.FTZ R9, R2, R145 ;  /* 0x0000009102097220 */ /* 0x000fe20000410000 */
[----:B------:R-:W-:Y:S02]  /*1c010*/  MOV R145, R51 ;  /* 0x0000003300917202 */ /* 0x000fe40000000f00 */
[----:B------:R-:W-:Y:S01]  /*1c020*/  LDSM.16.MT88.4 R48, [R135+0xa800] ;  /* 0x00a800008730783b */ /* 0x000fe20000004200 */
[--C-:B-1----:R-:W-:Y:S05]  /*1c030*/  FFMA.FTZ R4, R170, UR4, -R64.reuse ;  /* 0x00000004aa047c23 */ /* 0x102fea0008010840 */
[----:B------:R1:W-:Y:S02]  /*1c040*/  MUFU.EX2 R120, R4 ;  /* 0x0000000400787308 */ /* 0x0003e40000000800 */
[--C-:B-1----:R-:W-:Y:S01]  /*1c050*/  FFMA.FTZ R4, R169, UR4, -R64.reuse ;  /* 0x00000004a9047c23 */ /* 0x102fe20008010840 */
[----:B------:R-:W-:Y:S02]  /*1c060*/  MOV R169, R30 ;  /* 0x0000001e00a97202 */ /* 0x000fe40000000f00 */
[----:B------:R-:W1:Y:S05]  /*1c070*/  LDSM.16.MT88.4 R28, [R216+0xa000] ;  /* 0x00a00000d81c783b */ /* 0x000e6a0000004200 */
[----:B------:R2:W3:Y:S02]  /*1c080*/  MUFU.EX2 R115, R4 ;  /* 0x0000000400737308 */ /* 0x0004e40000000800 */
[----:B--2---:R-:W-:Y:S01]  /*1c090*/  FMUL.FTZ R4, R2, R136 ;  /* 0x0000008802047220 */ /* 0x004fe20000410000 */
[----:B------:R-:W-:Y:S02]  /*1c0a0*/  MOV R136, R45 ;  /* 0x0000002d00887202 */ /* 0x000fe40000000f00 */
[----:B------:R-:W2:Y:S04]  /*1c0b0*/  LDSM.16.MT88.4 R44, [R217+0xa000] ;  /* 0x00a00000d92c783b */ /* 0x000ea80000004200 */
[C---:B------:R-:W-:Y:S06]  /*1c0c0*/  HMMA.16816.F32 R4, R40.reuse, R16, R4 ;  /* 0x000000102804723c */ /* 0x040fec0000001804 */
[C---:B------:R-:W-:Y:S05]  /*1c0d0*/  HMMA.16816.F32 R8, R40.reuse, R18, R8 ;  /* 0x000000122808723c */ /* 0x040fea0000001808 */
[--C-:B------:R-:W-:Y:S01]  /*1c0e0*/  FFMA.FTZ R16, R178, UR4, -R64.reuse ;  /* 0x00000004b2107c23 */ /* 0x100fe20008010840 */
[C---:B------:R-:W-:Y:S03]  /*1c0f0*/  HMMA.16816.F32 R12, R40.reuse, R20, R12 ;  /* 0x00000014280c723c */ /* 0x040fe6000000180c */
[----:B------:R4:W5:Y:S02]  /*1c100*/  MUFU.EX2 R137, R16 ;  /* 0x0000001000897308 */ /* 0x0009640000000800 */
[----:B------:R-:W-:Y:S01]  /*1c110*/  FMUL.FTZ R17, R2, R149 ;  /* 0x0000009502117220 */ /* 0x000fe20000410000 */
[C---:B------:R-:W-:Y:S01]  /*1c120*/  FMUL.FTZ R18, R0.reuse, R150 ;  /* 0x0000009600127220 */ /* 0x040fe20000410000 */
[--C-:B------:R-:W-:Y:S01]  /*1c130*/  FFMA.FTZ R20, R187, UR4, -R39.reuse ;  /* 0x00000004bb147c23 */ /* 0x100fe20008010827 */
[----:B------:R-:W-:Y:S05]  /*1c140*/  FMUL.FTZ R19, R0, R151 ;  /* 0x0000009700137220 */ /* 0x000fea0000410000 */
[----:B------:R3:W5:Y:S01]  /*1c150*/  MUFU.EX2 R142, R20 ;  /* 0x00000014008e7308 */ /* 0x0007620000000800 */
[----:B------:R-:W-:Y:S01]  /*1c160*/  FMUL.FTZ R21, R2, R157 ;  /* 0x0000009d02157220 */ /* 0x000fe20000410000 */
[--C-:B----4-:R-:W-:Y:S08]  /*1c170*/  FFMA.FTZ R16, R184, UR4, -R39.reuse ;  /* 0x00000004b8107c23 */ /* 0x110ff00008010827 */
[----:B------:R4:W-:Y:S01]  /*1c180*/  MUFU.EX2 R184, R56 ;  /* 0x0000003800b87308 */ /* 0x0009e20000000800 */
[--C-:B---3--:R-:W-:Y:S09]  /*1c190*/  FFMA.FTZ R20, R194, UR4, -R64.reuse ;  /* 0x00000004c2147c23 */ /* 0x108ff20008010840 */
[----:B------:R3:W-:Y:S10]  /*1c1a0*/  MUFU.EX2 R187, R16 ;  /* 0x0000001000bb7308 */ /* 0x0007f40000000800 */
[----:B------:R1:W-:Y:S01]  /*1c1b0*/  MUFU.EX2 R193, R20 ;  /* 0x0000001400c17308 */ /* 0x0003e20000000800 */
[----:B----4-:R-:W4:Y:S09]  /*1c1c0*/  LDSM.16.MT88.4 R56, [R216+0xa800] ;  /* 0x00a80000d838783b */ /* 0x010f320000004200 */
[----:B------:R2:W5:Y:S01]  /*1c1d0*/  MUFU.EX2 R194, R26 ;  /* 0x0000001a00c27308 */ /* 0x0005620000000800 */
[C---:B---3--:R-:W-:Y:S01]  /*1c1e0*/  FMUL.FTZ R16, R2.reuse, R148 ;  /* 0x0000009402107220 */ /* 0x048fe20000410000 */
[----:B------:R-:W-:Y:S06]  /*1c1f0*/  MOV R148, R171 ;  /* 0x000000ab00947202 */ /* 0x000fec0000000f00 */
[C---:B------:R-:W-:Y:S03]  /*1c200*/  HMMA.16816.F32 R16, R40.reuse, R22, R16 ;  /* 0x000000162810723c */ /* 0x040fe60000001810 */
[----:B-1----:R-:W-:Y:S04]  /*1c210*/  FMUL.FTZ R20, R2, R156 ;  /* 0x0000009c02147220 */ /* 0x002fe80000410000 */
[C---:B------:R-:W-:Y:S01]  /*1c220*/  FMUL.FTZ R22, R0.reuse, R158 ;  /* 0x0000009e00167220 */ /* 0x040fe20000410000 */
[C---:B------:R-:W-:Y:S03]  /*1c230*/  FMUL.FTZ R23, R0.reuse, R159 ;  /* 0x0000009f00177220 */ /* 0x040fe60000410000 */
[----:B--2---:R-:W-:Y:S04]  /*1c240*/  FMUL.FTZ R26, R0, R154 ;  /* 0x0000009a001a7220 */ /* 0x004fe80000410000 */
[C---:B------:R-:W-:Y:S06]  /*1c250*/  HMMA.16816.F32 R20, R40.reuse, R28, R20 ;  /* 0x0000001c2814723c */ /* 0x040fec0000001814 */
[C---:B------:R-:W-:Y:S05]  /*1c260*/  HMMA.16816.F32 R24, R40.reuse, R30, R24 ;  /* 0x0000001e2818723c */ /* 0x040fea0000001818 */
[--C-:B------:R-:W-:Y:S01]  /*1c270*/  FFMA.FTZ R28, R32, UR4, -R39.reuse ;  /* 0x00000004201c7c23 */ /* 0x100fe20008010827 */
[----:B------:R-:W-:Y:S01]  /*1c280*/  FMUL.FTZ R29, R2, R165 ;  /* 0x000000a5021d7220 */ /* 0x000fe20000410000 */
[--C-:B------:R-:W-:Y:S01]  /*1c290*/  FFMA.FTZ R30, R33, UR4, -R39.reuse ;  /* 0x00000004211e7c23 */ /* 0x100fe20008010827 */
[----:B------:R-:W-:Y:S01]  /*1c2a0*/  FMUL.FTZ R31, R0, R167 ;  /* 0x000000a7001f7220 */ /* 0x000fe20000410000 */
[----:B------:R1:W-:Y:S02]  /*1c2b0*/  MUFU.EX2 R186, R28 ;  /* 0x0000001c00ba7308 */ /* 0x0003e40000000800 */
[C---:B------:R-:W-:Y:S01]  /*1c2c0*/  FMUL.FTZ R32, R2.reuse, R160 ;  /* 0x000000a002207220 */ /* 0x040fe20000410000 */
[C---:B------:R-:W-:Y:S07]  /*1c2d0*/  FMUL.FTZ R33, R2.reuse, R161 ;  /* 0x000000a102217220 */ /* 0x040fee0000410000 */
[----:B------:R2:W3:Y:S01]  /*1c2e0*/  MUFU.EX2 R185, R30 ;  /* 0x0000001e00b97308 */ /* 0x0004e20000000800 */
[----:B-1----:R-:W-:Y:S01]  /*1c2f0*/  FMUL.FTZ R28, R2, R164 ;  /* 0x000000a4021c7220 */ /* 0x002fe20000410000 */
[----:B--2---:R-:W-:Y:S07]  /*1c300*/  FMUL.FTZ R30, R0, R166 ;  /* 0x000000a6001e7220 */ /* 0x004fee0000410000 */
[C---:B------:R-:W-:Y:S06]  /*1c310*/  HMMA.16816.F32 R28, R40.reuse, R44, R28 ;  /* 0x0000002c281c723c */ /* 0x040fec000000181c */
[----:B------:R-:W-:Y:S05]  /*1c320*/  HMMA.16816.F32 R32, R40, R46, R32 ;  /* 0x0000002e2820723c */ /* 0x000fea0000001820 */
[--C-:B------:R-:W-:Y:S01]  /*1c330*/  FFMA.FTZ R44, R200, UR4, -R64.reuse ;  /* 0x00000004c82c7c23 */ /* 0x100fe20008010840 */
[----:B------:R-:W-:Y:S02]  /*1c340*/  MOV R200, R127 ;  /* 0x0000007f00c87202 */ /* 0x000fe40000000f00 */
[----:B------:R-:W-:Y:S01]  /*1c350*/  F2FP.F16.F32.PACK_AB R40, R195, R190 ;  /* 0x000000bec328723e */ /* 0x000fe200000000ff */
[----:B------:R1:W2:Y:S02]  /*1c360*/  MUFU.EX2 R177, R44 ;  /* 0x0000002c00b17308 */ /* 0x0002a40000000800 */
[----:B------:R-:W-:Y:S02]  /*1c370*/  F2FP.F16.F32.PACK_AB R41, R244, R188 ;  /* 0x000000bcf429723e */ /* 0x000fe400000000ff */
[----:B------:R-:W-:Y:S02]  /*1c380*/  F2FP.F16.F32.PACK_AB R42, R138, R199 ;  /* 0x000000c78a2a723e */ /* 0x000fe400000000ff */
[----:B------:R-:W-:Y:S07]  /*1c390*/  F2FP.F16.F32.PACK_AB R43, R122, R139 ;  /* 0x0000008b7a2b723e */ /* 0x000fee00000000ff */
[C---:B------:R-:W-:Y:S01]  /*1c3a0*/  HMMA.16816.F32 R4, R40.reuse, R48, R4 ;  /* 0x000000302804723c */ /* 0x040fe20000001804 */
[----:B-1----:R-:W1:Y:S05]  /*1c3b0*/  LDSM.16.MT88.4 R44, [R217+0xa800] ;  /* 0x00a80000d92c783b */ /* 0x002e6a0000004200 */
[C---:B------:R-:W-:Y:S05]  /*1c3c0*/  HMMA.16816.F32 R8, R40.reuse, R50, R8 ;  /* 0x000000322808723c */ /* 0x040fea0000001808 */
[--C-:B------:R-:W-:Y:S01]  /*1c3d0*/  FFMA.FTZ R48, R202, UR4, -R39.reuse ;  /* 0x00000004ca307c23 */ /* 0x100fe20008010827 */
[C---:B------:R-:W-:Y:S03]  /*1c3e0*/  HMMA.16816.F32 R12, R40.reuse, R52, R12 ;  /* 0x00000034280c723c */ /* 0x040fe6000000180c */
[----:B------:R3:W-:Y:S02]  /*1c3f0*/  MUFU.EX2 R178, R48 ;  /* 0x0000003000b27308 */ /* 0x0007e40000000800 */
[----:B------:R-:W-:Y:S01]  /*1c400*/  F2FP.F16.F32.PACK_AB R49, R115, R120 ;  /* 0x000000787331723e */ /* 0x000fe200000000ff */
[C---:B------:R-:W-:Y:S01]  /*1c410*/  HMMA.16816.F32 R16, R40.reuse, R54, R16 ;  /* 0x000000362810723c */ /* 0x040fe20000001810 */
[----:B------:R-:W2:Y:S04]  /*1c420*/  LDSM.16.MT88.4 R52, [R218+0xb000] ;  /* 0x00b00000da34783b */ /* 0x000ea80000004200 */
[----:B------:R-:W-:Y:S01]  /*1c430*/  F2FP.F16.F32.PACK_AB R50, R109, R111 ;  /* 0x0000006f6d32723e */ /* 0x000fe200000000ff */
[C---:B----4-:R-:W-:Y:S05]  /*1c440*/  HMMA.16816.F32 R20, R40.reuse, R56, R20 ;  /* 0x000000382814723c */ /* 0x050fea0000001814 */
[----:B-----5:R-:W-:Y:S01]  /*1c450*/  F2FP.F16.F32.PACK_AB R51, R137, R245 ;  /* 0x000000f58933723e */ /* 0x020fe200000000ff */
[C---:B------:R-:W-:Y:S01]  /*1c460*/  HMMA.16816.F32 R24, R40.reuse, R58, R24 ;  /* 0x0000003a2818723c */ /* 0x040fe20000001818 */
[----:B------:R-:W4:Y:S04]  /*1c470*/  LDSM.16.MT88.4 R56, [R216+0xb000] ;  /* 0x00b00000d838783b */ /* 0x000f280000004200 */
[--C-:B---3--:R-:W-:Y:S01]  /*1c480*/  FFMA.FTZ R48, R204, UR4, -R64.reuse ;  /* 0x00000004cc307c23 */ /* 0x108fe20008010840 */
[----:B------:R-:W-:Y:S02]  /*1c490*/  MOV R204, R131 ;  /* 0x0000008300cc7202 */ /* 0x000fe40000000f00 */
[----:B------:R-:W-:Y:S01]  /*1c4a0*/  MOV R202, R130 ;  /* 0x0000008200ca7202 */ /* 0x000fe20000000f00 */
[----:B------:R3:W-:Y:S01]  /*1c4b0*/  MUFU.EX2 R176, R48 ;  /* 0x0000003000b07308 */ /* 0x0007e20000000800 */
[C---:B-1----:R-:W-:Y:S06]  /*1c4c0*/  HMMA.16816.F32 R28, R40.reuse, R44, R28 ;  /* 0x0000002c281c723c */ /* 0x042fec000000181c */
[----:B------:R-:W-:Y:S01]  /*1c4d0*/  HMMA.16816.F32 R32, R40, R46, R32 ;  /* 0x0000002e2820723c */ /* 0x000fe20000001820 */
[----:B------:R-:W1:Y:S04]  /*1c4e0*/  LDSM.16.MT88.4 R40, [R217+0xb000] ;  /* 0x00b00000d928783b */ /* 0x000e680000004200 */
[--C-:B------:R-:W-:Y:S01]  /*1c4f0*/  FFMA.FTZ R44, R207, UR4, -R64.reuse ;  /* 0x00000004cf2c7c23 */ /* 0x100fe20008010840 */
[--C-:B---3--:R-:W-:Y:S01]  /*1c500*/  FFMA.FTZ R48, R203, UR4, -R64.reuse ;  /* 0x00000004cb307c23 */ /* 0x108fe20008010840 */
[----:B------:R-:W-:Y:S02]  /*1c510*/  MOV R207, R133 ;  /* 0x0000008500cf7202 */ /* 0x000fe40000000f00 */
[----:B------:R3:W-:Y:S02]  /*1c520*/  MUFU.EX2 R170, R44 ;  /* 0x0000002c00aa7308 */ /* 0x0007e40000000800 */
[----:B------:R-:W-:Y:S08]  /*1c530*/  MOV R203, R123 ;  /* 0x0000007b00cb7202 */ /* 0x000ff00000000f00 */
[----:B------:R5:W1:Y:S01]  /*1c540*/  MUFU.EX2 R175, R48 ;  /* 0x0000003000af7308 */ /* 0x000a620000000800 */
[--C-:B---3--:R-:W-:Y:S01]  /*1c550*/  FFMA.FTZ R44, R209, UR4, -R39.reuse ;  /* 0x00000004d12c7c23 */ /* 0x108fe20008010827 */
[----:B------:R-:W-:Y:S02]  /*1c560*/  MOV R209, R142 ;  /* 0x0000008e00d17202 */ /* 0x000fe40000000f00 */
[----:B------:R-:W-:Y:S02]  /*1c570*/  MOV R142, R146 ;  /* 0x00000092008e7202 */ /* 0x000fe40000000f00 */
[----:B------:R-:W-:Y:S04]  /*1c580*/  MOV R146, R169 ;  /* 0x000000a900927202 */ /* 0x000fe80000000f00 */
[----:B------:R3:W-:Y:S01]  /*1c590*/  MUFU.EX2 R169, R44 ;  /* 0x0000002c00a97308 */ /* 0x0007e20000000800 */
[--C-:B-----5:R-:W-:Y:S01]  /*1c5a0*/  FFMA.FTZ R48, R205, UR4, -R39.reuse ;  /* 0x00000004cd307c23 */ /* 0x120fe20008010827 */
[----:B------:R-:W-:Y:S08]  /*1c5b0*/  MOV R205, R136 ;  /* 0x0000008800cd7202 */ /* 0x000ff00000000f00 */
[----:B------:R5:W-:Y:S01]  /*1c5c0*/  MUFU.EX2 R174, R48 ;  /* 0x0000003000ae7308 */ /* 0x000be20000000800 */
[--C-:B---3--:R-:W-:Y:S01]  /*1c5d0*/  FFMA.FTZ R44, R210, UR4, -R39.reuse ;  /* 0x00000004d22c7c23 */ /* 0x108fe20008010827 */
[----:B------:R-:W-:Y:S08]  /*1c5e0*/  MOV R210, R117 ;  /* 0x0000007500d27202 */ /* 0x000ff00000000f00 */
[----:B------:R3:W-:Y:S01]  /*1c5f0*/  MUFU.EX2 R168, R44 ;  /* 0x0000002c00a87308 */ /* 0x0007e20000000800 */
[--C-:B-----5:R-:W-:Y:S01]  /*1c600*/  FFMA.FTZ R48, R206, UR4, -R39.reuse ;  /* 0x00000004ce307c23 */ /* 0x120fe20008010827 */
[----:B------:R-:W-:Y:S08]  /*1c610*/  MOV R206, R132 ;  /* 0x0000008400ce7202 */ /* 0x000ff00000000f00 */
[----:B------:R5:W1:Y:S01]  /*1c620*/  MUFU.EX2 R173, R48 ;  /* 0x0000003000ad7308 */ /* 0x000a620000000800 */
[----:B---3--:R-:W3:Y:S01]  /*1c630*/  LDSM.16.MT88.4 R44, [R135+0xb800] ;  /* 0x00b80000872c783b */ /* 0x008ee20000004200 */
[--C-:B-----5:R-:W-:Y:S01]  /*1c640*/  FFMA.FTZ R48, R208, UR4, -R64.reuse ;  /* 0x00000004d0307c23 */ /* 0x120fe20008010840 */
[----:B------:R-:W-:Y:S07]  /*1c650*/  MOV R208, R114 ;  /* 0x0000007200d07202 */ /* 0x000fee0000000f00 */
[----:B------:R5:W3:Y:S02]  /*1c660*/  MUFU.EX2 R172, R48 ;  /* 0x0000003000ac7308 */ /* 0x000ae40000000800 */
[----:B-----5:R-:W-:Y:S07]  /*1c670*/  F2FP.F16.F32.PACK_AB R48, R116, R121 ;  /* 0x000000797430723e */ /* 0x020fee00000000ff */
[C---:B------:R-:W-:Y:S06]  /*1c680*/  HMMA.16816.F32 R4, R48.reuse, R60, R4 ;  /* 0x0000003c3004723c */ /* 0x040fec0000001804 */
[C---:B------:R-:W-:Y:S05]  /*1c690*/  HMMA.16816.F32 R8, R48.reuse, R62, R8 ;  /* 0x0000003e3008723c */ /* 0x040fea0000001808 */
[--C-:B------:R-:W-:Y:S01]  /*1c6a0*/  FFMA.FTZ R60, R247, UR4, -R64.reuse ;  /* 0x00000004f73c7c23 */ /* 0x100fe20008010840 */
[C---:B--2---:R-:W-:Y:S03]  /*1c6b0*/  HMMA.16816.F32 R12, R48.reuse, R52, R12 ;  /* 0x00000034300c723c */ /* 0x044fe6000000180c */
[----:B------:R2:W-:Y:S02]  /*1c6c0*/  MUFU.EX2 R164, R60 ;  /* 0x0000003c00a47308 */ /* 0x0005e40000000800 */
[----:B------:R-:W-:Y:S01]  /*1c6d0*/  MOV R247, R120 ;  /* 0x0000007800f77202 */ /* 0x000fe20000000f00 */
[C---:B------:R-:W-:Y:S05]  /*1c6e0*/  HMMA.16816.F32 R16, R48.reuse, R54, R16 ;  /* 0x000000363010723c */ /* 0x040fea0000001810 */
[--C-:B------:R-:W-:Y:S01]  /*1c6f0*/  FFMA.FTZ R52, R211, UR4, -R64.reuse ;  /* 0x00000004d3347c23 */ /* 0x100fe20008010840 */
[C---:B----4-:R-:W-:Y:S03]  /*1c700*/  HMMA.16816.F32 R20, R48.reuse, R56, R20 ;  /* 0x000000383014723c */ /* 0x050fe60000001814 */
[----:B------:R4:W-:Y:S02]  /*1c710*/  MUFU.EX2 R165, R52 ;  /* 0x0000003400a57308 */ /* 0x0009e40000000800 */
[----:B------:R-:W-:Y:S01]  /*1c720*/  MOV R211, R137 ;  /* 0x0000008900d37202 */ /* 0x000fe20000000f00 */
[C---:B------:R-:W-:Y:S01]  /*1c730*/  HMMA.16816.F32 R24, R48.reuse, R58, R24 ;  /* 0x0000003a3018723c */ /* 0x040fe20000001818 */
[----:B--2---:R-:W-:Y:S04]  /*1c740*/  LDSM.16.MT88.4 R60, [R135+0xc000] ;  /* 0x00c00000873c783b */ /* 0x004fe80000004200 */
[--C-:B------:R-:W-:Y:S01]  /*1c750*/  FFMA.FTZ R56, R213, UR4, -R39.reuse ;  /* 0x00000004d5387c23 */ /* 0x100fe20008010827 */
[C---:B-1----:R-:W-:Y:S03]  /*1c760*/  HMMA.16816.F32 R28, R48.reuse, R40, R28 ;  /* 0x00000028301c723c */ /* 0x042fe6000000181c */
[----:B------:R1:W-:Y:S02]  /*1c770*/  MUFU.EX2 R167, R56 ;  /* 0x0000003800a77308 */ /* 0x0003e40000000800 */
[----:B------:R-:W-:Y:S01]  /*1c780*/  MOV R213, R111 ;  /* 0x0000006f00d57202 */ /* 0x000fe20000000f00 */
[----:B------:R-:W-:Y:S01]  /*1c790*/  HMMA.16816.F32 R32, R48, R42, R32 ;  /* 0x0000002a3020723c */ /* 0x000fe20000001820 */
[----:B------:R-:W-:Y:S04]  /*1c7a0*/  LDSM.16.MT88.4 R48, [R217+0xb800] ;  /* 0x00b80000d930783b */ /* 0x000fe80000004200 */
[--C-:B------:R-:W-:Y:S01]  /*1c7b0*/  FFMA.FTZ R40, R215, UR4, -R64.reuse ;  /* 0x00000004d7287c23 */ /* 0x100fe20008010840 */
[----:B------:R-:W-:Y:S01]  /*1c7c0*/  F2FP.F16.F32.PACK_AB R41, R194, R193 ;  /* 0x000000c1c229723e */ /* 0x000fe200000000ff */
[--C-:B----4-:R-:W-:Y:S01]  /*1c7d0*/  FFMA.FTZ R52, R212, UR4, -R64.reuse ;  /* 0x00000004d4347c23 */ /* 0x110fe20008010840 */
[----:B------:R-:W-:Y:S01]  /*1c7e0*/  F2FP.F16.F32.PACK_AB R42, R185, R186 ;  /* 0x000000bab92a723e */ /* 0x000fe200000000ff */
[----:B------:R2:W-:Y:S02]  /*1c7f0*/  MUFU.EX2 R161, R40 ;  /* 0x0000002800a17308 */ /* 0x0005e40000000800 */
[----:B------:R-:W-:Y:S02]  /*1c800*/  F2FP.F16.F32.PACK_AB R43, R177, R184 ;  /* 0x000000b8b12b723e */ /* 0x000fe400000000ff */
[----:B------:R-:W-:Y:S01]  /*1c810*/  MOV R212, R109 ;  /* 0x0000006d00d47202 */ /* 0x000fe20000000f00 */
[--C-:B-1----:R-:W-:Y:S01]  /*1c820*/  FFMA.FTZ R56, R214, UR4, -R39.reuse ;  /* 0x00000004d6387c23 */ /* 0x102fe20008010827 */
[----:B------:R-:W-:Y:S04]  /*1c830*/  MOV R214, R115 ;  /* 0x0000007300d67202 */ /* 0x000fe80000000f00 */
[----:B------:R1:W4:Y:S01]  /*1c840*/  MUFU.EX2 R171, R52 ;  /* 0x0000003400ab7308 */ /* 0x0003220000000800 */
[----:B------:R-:W-:Y:S09]  /*1c850*/  MOV R215, R116 ;  /* 0x0000007400d77202 */ /* 0x000ff20000000f00 */
[----:B------:R5:W4:Y:S01]  /*1c860*/  MUFU.EX2 R166, R56 ;  /* 0x0000003800a67308 */ /* 0x000b220000000800 */
[----:B--2---:R-:W-:Y:S07]  /*1c870*/  F2FP.F16.F32.PACK_AB R40, R209, R187 ;  /* 0x000000bbd128723e */ /* 0x004fee00000000ff */
[C---:B---3--:R-:W-:Y:S01]  /*1c880*/  HMMA.16816.F32 R4, R40.reuse, R44, R4 ;  /* 0x0000002c2804723c */ /* 0x048fe20000001804 */
[----:B-1----:R-:W1:Y:S05]  /*1c890*/  LDSM.16.MT88.4 R52, [R218+0xb800] ;  /* 0x00b80000da34783b */ /* 0x002e6a0000004200 */
[C---:B------:R-:W-:Y:S03]  /*1c8a0*/  HMMA.16816.F32 R8, R40.reuse, R46, R8 ;  /* 0x0000002e2808723c */ /* 0x040fe60000001808 */
[----:B-----5:R-:W2:Y:S02]  /*1c8b0*/  LDSM.16.MT88.4 R56, [R216+0xb800] ;  /* 0x00b80000d838783b */ /* 0x020ea40000004200 */
[--C-:B------:R-:W-:Y:S01]  /*1c8c0*/  FFMA.FTZ R44, R246, UR4, -R39.reuse ;  /* 0x00000004f62c7c23 */ /* 0x100fe20008010827 */
[----:B------:R-:W-:Y:S02]  /*1c8d0*/  F2FP.F16.F32.PACK_AB R45, R175, R176 ;  /* 0x000000b0af2d723e */ /* 0x000fe400000000ff */
[----:B------:R-:W-:Y:S01]  /*1c8e0*/  F2FP.F16.F32.PACK_AB R46, R173, R174 ;  /* 0x000000aead2e723e */ /* 0x000fe200000000ff */
[----:B------:R3:W-:Y:S02]  /*1c8f0*/  MUFU.EX2 R163, R44 ;  /* 0x0000002c00a37308 */ /* 0x0007e40000000800 */
[----:B------:R-:W-:Y:S02]  /*1c900*/  F2FP.F16.F32.PACK_AB R47, R170, R172 ;  /* 0x000000acaa2f723e */ /* 0x000fe400000000ff */
[----:B------:R-:W-:Y:S01]  /*1c910*/  MOV R246, R121 ;  /* 0x0000007900f67202 */ /* 0x000fe20000000f00 */
[--C-:B---3--:R-:W-:Y:S01]  /*1c920*/  FFMA.FTZ R44, R248, UR4, -R39.reuse ;  /* 0x00000004f82c7c23 */ /* 0x108fe20008010827 */
[----:B------:R-:W-:Y:S04]  /*1c930*/  MOV R248, R122 ;  /* 0x0000007a00f87202 */ /* 0x000fe80000000f00 */
[----:B------:R3:W-:Y:S01]  /*1c940*/  MUFU.EX2 R162, R44 ;  /* 0x0000002c00a27308 */ /* 0x0007e20000000800 */
[C---:B-1----:R-:W-:Y:S06]  /*1c950*/  HMMA.16816.F32 R12, R40.reuse, R52, R12 ;  /* 0x00000034280c723c */ /* 0x042fec000000180c */
[C---:B------:R-:W-:Y:S01]  /*1c960*/  HMMA.16816.F32 R16, R40.reuse, R54, R16 ;  /* 0x000000362810723c */ /* 0x040fe20000001810 */
[----:B------:R-:W1:Y:S04]  /*1c970*/  LDSM.16.MT88.4 R52, [R218+0xc000] ;  /* 0x00c00000da34783b */ /* 0x000e680000004200 */
[--C-:B---3--:R-:W-:Y:S01]  /*1c980*/  FFMA.FTZ R44, R249, UR4, -R64.reuse ;  /* 0x00000004f92c7c23 */ /* 0x108fe20008010840 */
[C---:B--2---:R-:W-:Y:S03]  /*1c990*/  HMMA.16816.F32 R20, R40.reuse, R56, R20 ;  /* 0x000000382814723c */ /* 0x044fe60000001814 */
[----:B------:R2:W-:Y:S02]  /*1c9a0*/  MUFU.EX2 R159, R44 ;  /* 0x0000002c009f7308 */ /* 0x0005e40000000800 */
[----:B------:R-:W-:Y:S01]  /*1c9b0*/  MOV R249, R138 ;  /* 0x0000008a00f97202 */ /* 0x000fe20000000f00 */
[C---:B------:R-:W-:Y:S01]  /*1c9c0*/  HMMA.16816.F32 R24, R40.reuse, R58, R24 ;  /* 0x0000003a2818723c */ /* 0x040fe20000001818 */
[----:B------:R-:W3:Y:S05]  /*1c9d0*/  LDSM.16.MT88.4 R56, [R216+0xc000] ;  /* 0x00c00000d838783b */ /* 0x000eea0000004200 */
[C---:B------:R-:W-:Y:S06]  /*1c9e0*/  HMMA.16816.F32 R28, R40.reuse, R48, R28 ;  /* 0x00000030281c723c */ /* 0x040fec000000181c */
[----:B------:R-:W-:Y:S01]  /*1c9f0*/  HMMA.16816.F32 R32, R40, R50, R32 ;  /* 0x000000322820723c */ /* 0x000fe20000001820 */
[----:B------:R-:W5:Y:S04]  /*1ca00*/  LDSM.16.MT88.4 R40, [R217+0xc000] ;  /* 0x00c00000d928783b */ /* 0x000f680000004200 */
[--C-:B--2---:R-:W-:Y:S01]  /*1ca10*/  FFMA.FTZ R44, R251, UR4, -R64.reuse ;  /* 0x00000004fb2c7c23 */ /* 0x104fe20008010840 */
[--C-:B------:R-:W-:Y:S01]  /*1ca20*/  FFMA.FTZ R48, R148, UR4, -R64.reuse ;  /* 0x0000000494307c23 */ /* 0x100fe20008010840 */
[----:B------:R-:W-:Y:S02]  /*1ca30*/  MOV R251, R139 ;  /* 0x0000008b00fb7202 */ /* 0x000fe40000000f00 */
[----:B------:R2:W4:Y:S10]  /*1ca40*/  MUFU.EX2 R160, R44 ;  /* 0x0000002c00a07308 */ /* 0x0005340000000800 */
[----:B------:R1:W-:Y:S01]  /*1ca50*/  MUFU.EX2 R154, R48 ;  /* 0x00000030009a7308 */ /* 0x0003e20000000800 */
[--C-:B--2---:R-:W-:Y:S09]  /*1ca60*/  FFMA.FTZ R44, R250, UR4, -R39.reuse ;  /* 0x00000004fa2c7c23 */ /* 0x104ff20008010827 */
[----:B------:R2:W-:Y:S01]  /*1ca70*/  MUFU.EX2 R158, R44 ;  /* 0x0000002c009e7308 */ /* 0x0005e20000000800 */
[--C-:B-1----:R-:W-:Y:S09]  /*1ca80*/  FFMA.FTZ R48, R143, UR4, -R64.reuse ;  /* 0x000000048f307c23 */ /* 0x102ff20008010840 */
[----:B------:R1:W-:Y:S01]  /*1ca90*/  MUFU.EX2 R155, R48 ;  /* 0x00000030009b7308 */ /* 0x0003e20000000800 */
[--C-:B--2---:R-:W-:Y:S09]  /*1caa0*/  FFMA.FTZ R44, R252, UR4, -R39.reuse ;  /* 0x00000004fc2c7c23 */ /* 0x104ff20008010827 */
[----:B------:R2:W4:Y:S01]  /*1cab0*/  MUFU.EX2 R157, R44 ;  /* 0x0000002c009d7308 */ /* 0x0005220000000800 */
[--C-:B-1----:R-:W-:Y:S09]  /*1cac0*/  FFMA.FTZ R48, R142, UR4, -R39.reuse ;  /* 0x000000048e307c23 */ /* 0x102ff20008010827 */
[----:B------:R1:W-:Y:S01]  /*1cad0*/  MUFU.EX2 R151, R48 ;  /* 0x0000003000977308 */ /* 0x0003e20000000800 */
[----:B--2---:R-:W-:Y:S07]  /*1cae0*/  F2FP.F16.F32.PACK_AB R44, R178, R179 ;  /* 0x000000b3b22c723e */ /* 0x004fee00000000ff */
[C---:B------:R-:W-:Y:S01]  /*1caf0*/  HMMA.16816.F32 R4, R44.reuse, R60, R4 ;  /* 0x0000003c2c04723c */ /* 0x040fe20000001804 */
[----:B-1----:R-:W1:Y:S05]  /*1cb00*/  LDSM.16.MT88.4 R48, [R135+0xc800] ;  /* 0x00c800008730783b */ /* 0x002e6a0000004200 */
[C---:B------:R-:W-:Y:S05]  /*1cb10*/  HMMA.16816.F32 R8, R44.reuse, R62, R8 ;  /* 0x0000003e2c08723c */ /* 0x040fea0000001808 */
[--C-:B------:R-:W-:Y:S01]  /*1cb20*/  FFMA.FTZ R60, R145, UR4, -R64.reuse ;  /* 0x00000004913c7c23 */ /* 0x100fe20008010840 */
[C---:B------:R-:W-:Y:S03]  /*1cb30*/  HMMA.16816.F32 R12, R44.reuse, R52, R12 ;  /* 0x000000342c0c723c */ /* 0x040fe6000000180c */
[----:B------:R2:W-:Y:S03]  /*1cb40*/  MUFU.EX2 R148, R60 ;  /* 0x0000003c00947308 */ /* 0x0005e60000000800 */
[C---:B------:R-:W-:Y:S05]  /*1cb50*/  HMMA.16816.F32 R16, R44.reuse, R54, R16 ;  /* 0x000000362c10723c */ /* 0x040fea0000001810 */
[--C-:B------:R-:W-:Y:S01]  /*1cb60*/  FFMA.FTZ R52, R141, UR4, -R39.reuse ;  /* 0x000000048d347c23 */ /* 0x100fe20008010827 */
[C---:B---3--:R-:W-:Y:S03]  /*1cb70*/  HMMA.16816.F32 R20, R44.reuse, R56, R20 ;  /* 0x000000382c14723c */ /* 0x048fe60000001814 */
[----:B------:R3:W-:Y:S03]  /*1cb80*/  MUFU.EX2 R156, R52 ;  /* 0x00000034009c7308 */ /* 0x0007e60000000800 */
[C---:B------:R-:W-:Y:S01]  /*1cb90*/  HMMA.16816.F32 R24, R44.reuse, R58, R24 ;  /* 0x0000003a2c18723c */ /* 0x040fe20000001818 */
[----:B--2---:R-:W-:Y:S04]  /*1cba0*/  LDSM.16.MT88.4 R60, [R135+0xd000] ;  /* 0x00d00000873c783b */ /* 0x004fe80000004200 */
[--C-:B------:R-:W-:Y:S01]  /*1cbb0*/  FFMA.FTZ R56, R147, UR4, -R64.reuse ;  /* 0x0000000493387c23 */ /* 0x100fe20008010840 */
[C---:B-----5:R-:W-:Y:S03]  /*1cbc0*/  HMMA.16816.F32 R28, R44.reuse, R40, R28 ;  /* 0x000000282c1c723c */ /* 0x060fe6000000181c */
[----:B------:R2:W-:Y:S03]  /*1cbd0*/  MUFU.EX2 R152, R56 ;  /* 0x0000003800987308 */ /* 0x0005e60000000800 */
[----:B------:R-:W-:Y:S01]  /*1cbe0*/  HMMA.16816.F32 R32, R44, R42, R32 ;  /* 0x0000002a2c20723c */ /* 0x000fe20000001820 */
[----:B------:R-:W-:Y:S04]  /*1cbf0*/  LDSM.16.MT88.4 R44, [R217+0xc800] ;  /* 0x00c80000d92c783b */ /* 0x000fe80000004200 */
[--C-:B------:R-:W-:Y:S01]  /*1cc00*/  FFMA.FTZ R40, R65, UR4, -R39.reuse ;  /* 0x0000000441287c23 */ /* 0x100fe20008010827 */
[----:B----4-:R-:W-:Y:S01]  /*1cc10*/  F2FP.F16.F32.PACK_AB R41, R171, R165 ;  /* 0x000000a5ab29723e */ /* 0x010fe200000000ff */
[--C-:B---3--:R-:W-:Y:S01]  /*1cc20*/  FFMA.FTZ R52, R140, UR4, -R64.reuse ;  /* 0x000000048c347c23 */ /* 0x108fe20008010840 */
[----:B------:R-:W-:Y:S01]  /*1cc30*/  F2FP.F16.F32.PACK_AB R42, R166, R167 ;  /* 0x000000a7a62a723e */ /* 0x000fe200000000ff */
[----:B------:R3:W-:Y:S02]  /*1cc40*/  MUFU.EX2 R149, R40 ;  /* 0x0000002800957308 */ /* 0x0007e40000000800 */
[----:B------:R-:W-:Y:S01]  /*1cc50*/  F2FP.F16.F32.PACK_AB R43, R164, R161 ;  /* 0x000000a1a42b723e */ /* 0x000fe200000000ff */
[--C-:B--2---:R-:W-:Y:S07]  /*1cc60*/  FFMA.FTZ R56, R146, UR4, -R39.reuse ;  /* 0x0000000492387c23 */ /* 0x104fee0008010827 */
[----:B------:R2:W4:Y:S10]  /*1cc70*/  MUFU.EX2 R153, R52 ;  /* 0x0000003400997308 */ /* 0x0005340000000800 */
[----:B------:R5:W4:Y:S01]  /*1cc80*/  MUFU.EX2 R150, R56 ;  /* 0x0000003800967308 */ /* 0x000b220000000800 */
[----:B---3--:R-:W-:Y:S07]  /*1cc90*/  F2FP.F16.F32.PACK_AB R40, R168, R169 ;  /* 0x000000a9a828723e */ /* 0x008fee00000000ff */
[C---:B-1----:R-:W-:Y:S01]  /*1cca0*/  HMMA.16816.F32 R4, R40.reuse, R48, R4 ;  /* 0x000000302804723c */ /* 0x042fe20000001804 */
[----:B--2---:R-:W1:Y:S05]  /*1ccb0*/  LDSM.16.MT88.4 R52, [R218+0xc800] ;  /* 0x00c80000da34783b */ /* 0x004e6a0000004200 */
[C---:B------:R-:W-:Y:S03]  /*1ccc0*/  HMMA.16816.F32 R8, R40.reuse, R50, R8 ;  /* 0x000000322808723c */ /* 0x040fe60000001808 */
[----:B-----5:R-:W2:Y:S02]  /*1ccd0*/  LDSM.16.MT88.4 R56, [R216+0xc800] ;  /* 0x00c80000d838783b */ /* 0x020ea40000004200 */
[--C-:B------:R-:W-:Y:S01]  /*1cce0*/  FFMA.FTZ R48, R66, UR4, -R64.reuse ;  /* 0x0000000442307c23 */ /* 0x100fe20008010840 */
[----:B------:R-:W-:Y:S02]  /*1ccf0*/  F2FP.F16.F32.PACK_AB R49, R160, R159 ;  /* 0x0000009fa031723e */ /* 0x000fe400000000ff */
[----:B------:R-:W-:Y:S01]  /*1cd00*/  F2FP.F16.F32.PACK_AB R50, R157, R158 ;  /* 0x0000009e9d32723e */ /* 0x000fe200000000ff */
[----:B------:R3:W5:Y:S02]  /*1cd10*/  MUFU.EX2 R146, R48 ;  /* 0x0000003000927308 */ /* 0x0007640000000800 */
[----:B------:R-:W5:Y:S01]  /*1cd20*/  LDL.LU R66, [R1+0x10] ;  /* 0x0000100001427983 */ /* 0x000f620000300800 */
[----:B------:R-:W-:Y:S03]  /*1cd30*/  F2FP.F16.F32.PACK_AB R51, R155, R154 ;  /* 0x0000009a9b33723e */ /* 0x000fe600000000ff */
[----:B------:R-:W5:Y:S01]  /*1cd40*/  LDL.LU R65, [R1+0x14] ;  /* 0x0000140001417983 */ /* 0x000f620000300800 */
[--C-:B---3--:R-:W-:Y:S04]  /*1cd50*/  FFMA.FTZ R48, R144, UR4, -R39.reuse ;  /* 0x0000000490307c23 */ /* 0x108fe80008010827 */
[----:B------:R3:W-:Y:S01]  /*1cd60*/  MUFU.EX2 R145, R48 ;  /* 0x0000003000917308 */ /* 0x0007e20000000800 */
[C---:B-1----:R-:W-:Y:S06]  /*1cd70*/  HMMA.16816.F32 R12, R40.reuse, R52, R12 ;  /* 0x00000034280c723c */ /* 0x042fec000000180c */
[C---:B------:R-:W-:Y:S01]  /*1cd80*/  HMMA.16816.F32 R16, R40.reuse, R54, R16 ;  /* 0x000000362810723c */ /* 0x040fe20000001810 */
[----:B------:R-:W1:Y:S04]  /*1cd90*/  LDSM.16.MT88.4 R52, [R218+0xd000] ;  /* 0x00d00000da34783b */ /* 0x000e680000004200 */
[--C-:B---3--:R-:W-:Y:S01]  /*1cda0*/  FFMA.FTZ R48, R69, UR4, -R39.reuse ;  /* 0x0000000445307c23 */ /* 0x108fe20008010827 */
[C---:B--2---:R-:W-:Y:S03]  /*1cdb0*/  HMMA.16816.F32 R20, R40.reuse, R56, R20 ;  /* 0x000000382814723c */ /* 0x044fe60000001814 */
[----:B------:R2:W-:Y:S03]  /*1cdc0*/  MUFU.EX2 R147, R48 ;  /* 0x0000003000937308 */ /* 0x0005e60000000800 */
[C---:B------:R-:W-:Y:S01]  /*1cdd0*/  HMMA.16816.F32 R24, R40.reuse, R58, R24 ;  /* 0x0000003a2818723c */ /* 0x040fe20000001818 */
[----:B------:R-:W3:Y:S05]  /*1cde0*/  LDSM.16.MT88.4 R56, [R216+0xd000] ;  /* 0x00d00000d838783b */ /* 0x000eea0000004200 */
[C---:B------:R-:W-:Y:S06]  /*1cdf0*/  HMMA.16816.F32 R28, R40.reuse, R44, R28 ;  /* 0x0000002c281c723c */ /* 0x040fec000000181c */
[----:B------:R-:W-:Y:S01]  /*1ce00*/  HMMA.16816.F32 R32, R40, R46, R32 ;  /* 0x0000002e2820723c */ /* 0x000fe20000001820 */
[----:B------:R-:W4:Y:S04]  /*1ce10*/  LDSM.16.MT88.4 R40, [R217+0xd000] ;  /* 0x00d00000d928783b */ /* 0x000f280000004200 */
[--C-:B--2---:R-:W-:Y:S01]  /*1ce20*/  FFMA.FTZ R48, R70, UR4, -R64.reuse ;  /* 0x0000000446307c23 */ /* 0x104fe20008010840 */
[--C-:B------:R-:W-:Y:S03]  /*1ce30*/  FFMA.FTZ R44, R73, UR4, -R39.reuse ;  /* 0x00000004492c7c23 */ /* 0x100fe60008010827 */
[----:B------:R2:W-:Y:S10]  /*1ce40*/  MUFU.EX2 R69, R48 ;  /* 0x0000003000457308 */ /* 0x0005f40000000800 */
[----:B------:R1:W-:Y:S01]  /*1ce50*/  MUFU.EX2 R142, R44 ;  /* 0x0000002c008e7308 */ /* 0x0003e20000000800 */
[--C-:B--2---:R-:W-:Y:S09]  /*1ce60*/  FFMA.FTZ R48, R71, UR4, -R64.reuse ;  /* 0x0000000447307c23 */ /* 0x104ff20008010840 */
[----:B------:R2:W5:Y:S01]  /*1ce70*/  MUFU.EX2 R144, R48 ;  /* 0x0000003000907308 */ /* 0x0005620000000800 */
[--C-:B-1----:R-:W-:Y:S09]  /*1ce80*/  FFMA.FTZ R44, R74, UR4, -R64.reuse ;  /* 0x000000044a2c7c23 */ /* 0x102ff20008010840 */
[----:B------:R1:W-:Y:S01]  /*1ce90*/  MUFU.EX2 R140, R44 ;  /* 0x0000002c008c7308 */ /* 0x0003e20000000800 */
[--C-:B--2---:R-:W-:Y:S09]  /*1cea0*/  FFMA.FTZ R48, R72, UR4, -R39.reuse ;  /* 0x0000000448307c23 */ /* 0x104ff20008010827 */
[----:B------:R2:W5:Y:S01]  /*1ceb0*/  MUFU.EX2 R143, R48 ;  /* 0x00000030008f7308 */ /* 0x0005620000000800 */
[--C-:B-1----:R-:W-:Y:S09]  /*1cec0*/  FFMA.FTZ R44, R75, UR4, -R64.reuse ;  /* 0x000000044b2c7c23 */ /* 0x102ff20008010840 */
[----:B------:R1:W5:Y:S01]  /*1ced0*/  MUFU.EX2 R141, R44 ;  /* 0x0000002c008d7308 */ /* 0x0003620000000800 */
        /* <DEDUP_REMOVED lines=14> */
[C---:B----4-:R-:W-:Y:S03]  /*1cfc0*/  HMMA.16816.F32 R28, R48.reuse, R40, R28 ;  /* 0x00000028301c723c */ /* 0x050fe6000000181c */
[----:B------:R2:W-:Y:S03]  /*1cfd0*/  MUFU.EX2 R136, R56 ;  /* 0x0000003800887308 */ /* 0x0005e60000000800 */
[----:B------:R-:W-:Y:S01]  /*1cfe0*/  HMMA.16816.F32 R32, R48, R42, R32 ;  /* 0x0000002a3020723c */ /* 0x000fe20000001820 */
[----:B------:R-:W-:Y:S04]  /*1cff0*/  LDSM.16.MT88.4 R48, [R217+0xd800] ;  /* 0x00d80000d930783b */ /* 0x000fe80000004200 */
[--C-:B------:R-:W-:Y:S01]  /*1d000*/  FFMA.FTZ R40, R80, UR4, -R39.reuse ;  /* 0x0000000450287c23 */ /* 0x100fe20008010827 */
[----:B------:R-:W-:Y:S01]  /*1d010*/  F2FP.F16.F32.PACK_AB R41, R152, R153 ;  /* 0x000000999829723e */ /* 0x000fe200000000ff */
[--C-:B---3--:R-:W-:Y:S01]  /*1d020*/  FFMA.FTZ R52, R77, UR4, -R39.reuse ;  /* 0x000000044d347c23 */ /* 0x108fe20008010827 */
[----:B------:R-:W-:Y:S01]  /*1d030*/  F2FP.F16.F32.PACK_AB R42, R149, R150 ;  /* 0x00000096952a723e */ /* 0x000fe200000000ff */
[----:B------:R3:W-:Y:S02]  /*1d040*/  MUFU.EX2 R131, R40 ;  /* 0x0000002800837308 */ /* 0x0007e40000000800 */
[----:B-----5:R-:W-:Y:S01]  /*1d050*/  F2FP.F16.F32.PACK_AB R43, R146, R148 ;  /* 0x00000094922b723e */ /* 0x020fe200000000ff */
[--C-:B--2---:R-:W-:Y:S07]  /*1d060*/  FFMA.FTZ R56, R79, UR4, -R64.reuse ;  /* 0x000000044f387c23 */ /* 0x104fee0008010840 */
[----:B------:R2:W-:Y:S10]  /*1d070*/  MUFU.EX2 R138, R52 ;  /* 0x00000034008a7308 */ /* 0x0005f40000000800 */
[----:B------:R4:W5:Y:S01]  /*1d080*/  MUFU.EX2 R137, R56 ;  /* 0x0000003800897308 */ /* 0x0009620000000800 */
[----:B---3--:R-:W-:Y:S07]  /*1d090*/  F2FP.F16.F32.PACK_AB R40, R156, R151 ;  /* 0x000000979c28723e */ /* 0x008fee00000000ff */
[C---:B-1----:R-:W-:Y:S01]  /*1d0a0*/  HMMA.16816.F32 R4, R40.reuse, R44, R4 ;  /* 0x0000002c2804723c */ /* 0x042fe20000001804 */
[----:B--2---:R-:W1:Y:S05]  /*1d0b0*/  LDSM.16.MT88.4 R52, [R218+0xd800] ;  /* 0x00d80000da34783b */ /* 0x004e6a0000004200 */
[C---:B------:R-:W-:Y:S03]  /*1d0c0*/  HMMA.16816.F32 R8, R40.reuse, R46, R8 ;  /* 0x0000002e2808723c */ /* 0x040fe60000001808 */
[----:B----4-:R-:W2:Y:S02]  /*1d0d0*/  LDSM.16.MT88.4 R56, [R216+0xd800] ;  /* 0x00d80000d838783b */ /* 0x010ea40000004200 */
[--C-:B------:R-:W-:Y:S01]  /*1d0e0*/  FFMA.FTZ R44, R82, UR4, -R64.reuse ;  /* 0x00000004522c7c23 */ /* 0x100fe20008010840 */
[----:B------:R-:W-:Y:S02]  /*1d0f0*/  F2FP.F16.F32.PACK_AB R45, R144, R69 ;  /* 0x00000045902d723e */ /* 0x000fe400000000ff */
[----:B------:R-:W-:Y:S01]  /*1d100*/  F2FP.F16.F32.PACK_AB R46, R142, R143 ;  /* 0x0000008f8e2e723e */ /* 0x000fe200000000ff */
[----:B------:R3:W-:Y:S02]  /*1d110*/  MUFU.EX2 R132, R44 ;  /* 0x0000002c00847308 */ /* 0x0007e40000000800 */
[----:B------:R-:W-:Y:S01]  /*1d120*/  F2FP.F16.F32.PACK_AB R47, R141, R140 ;  /* 0x0000008c8d2f723e */ /* 0x000fe200000000ff */
[----:B---3--:R-:W-:Y:S07]  /*1d130*/  FFMA.FTZ R44, R83, UR4, -R64 ;  /* 0x00000004532c7c23 */ /* 0x008fee0008010840 */
[----:B------:R3:W4:Y:S01]  /*1d140*/  MUFU.EX2 R130, R44 ;  /* 0x0000002c00827308 */ /* 0x0007220000000800 */
[C---:B-1----:R-:W-:Y:S06]  /*1d150*/  HMMA.16816.F32 R12, R40.reuse, R52, R12 ;  /* 0x00000034280c723c */ /* 0x042fec000000180c */
[C---:B------:R-:W-:Y:S01]  /*1d160*/  HMMA.16816.F32 R16, R40.reuse, R54, R16 ;  /* 0x000000362810723c */ /* 0x040fe20000001810 */
[----:B------:R-:W1:Y:S05]  /*1d170*/  LDSM.16.MT88.4 R52, [R218+0xe000] ;  /* 0x00e00000da34783b */ /* 0x000e6a0000004200 */
[C---:B--2---:R-:W-:Y:S05]  /*1d180*/  HMMA.16816.F32 R20, R40.reuse, R56, R20 ;  /* 0x000000382814723c */ /* 0x044fea0000001814 */
[--C-:B---3--:R-:W-:Y:S01]  /*1d190*/  FFMA.FTZ R44, R84, UR4, -R39.reuse ;  /* 0x00000004542c7c23 */ /* 0x108fe20008010827 */
[C---:B------:R-:W-:Y:S01]  /*1d1a0*/  HMMA.16816.F32 R24, R40.reuse, R58, R24 ;  /* 0x0000003a2818723c */ /* 0x040fe20000001818 */
[----:B------:R-:W2:Y:S02]  /*1d1b0*/  LDSM.16.MT88.4 R56, [R216+0xe000] ;  /* 0x00e00000d838783b */ /* 0x000ea40000004200 */
[----:B------:R3:W-:Y:S03]  /*1d1c0*/  MUFU.EX2 R129, R44 ;  /* 0x0000002c00817308 */ /* 0x0007e60000000800 */
[C---:B------:R-:W-:Y:S06]  /*1d1d0*/  HMMA.16816.F32 R28, R40.reuse, R48, R28 ;  /* 0x00000030281c723c */ /* 0x040fec000000181c */
[----:B------:R-:W-:Y:S01]  /*1d1e0*/  HMMA.16816.F32 R32, R40, R50, R32 ;  /* 0x000000322820723c */ /* 0x000fe20000001820 */
[----:B------:R-:W4:Y:S04]  /*1d1f0*/  LDSM.16.MT88.4 R40, [R217+0xe000] ;  /* 0x00e00000d928783b */ /* 0x000f280000004200 */
[--C-:B------:R-:W-:Y:S01]  /*1d200*/  FFMA.FTZ R48, R88, UR4, -R39.reuse ;  /* 0x0000000458307c23 */ /* 0x100fe20008010827 */
[--C-:B---3--:R-:W-:Y:S03]  /*1d210*/  FFMA.FTZ R44, R85, UR4, -R39.reuse ;  /* 0x00000004552c7c23 */ /* 0x108fe60008010827 */
[----:B------:R3:W-:Y:S10]  /*1d220*/  MUFU.EX2 R121, R48 ;  /* 0x0000003000797308 */ /* 0x0007f40000000800 */
[----:B------:R5:W-:Y:S01]  /*1d230*/  MUFU.EX2 R127, R44 ;  /* 0x0000002c007f7308 */ /* 0x000be20000000800 */
[----:B---3--:R-:W-:Y:S01]  /*1d240*/  FFMA.FTZ R48, R89, UR4, -R39 ;  /* 0x0000000459307c23 */ /* 0x008fe20008010827 */
[----:B------:R-:W-:Y:S08]  /*1d250*/  FFMA.FTZ R0, R0, R65, R183 ;  /* 0x0000004100007223 */ /* 0x000ff000000100b7 */
[----:B------:R3:W4:Y:S01]  /*1d260*/  MUFU.EX2 R120, R48 ;  /* 0x0000003000787308 */ /* 0x0007220000000800 */
[----:B------:R-:W-:Y:S01]  /*1d270*/  FADD.FTZ R0, R198, R0 ;  /* 0x00000000c6007221 */ /* 0x000fe20000010000 */
[--C-:B-----5:R-:W-:Y:S08]  /*1d280*/  FFMA.FTZ R44, R86, UR4, -R64.reuse ;  /* 0x00000004562c7c23 */ /* 0x120ff00008010840 */
[----:B------:R5:W-:Y:S01]  /*1d290*/  MUFU.EX2 R123, R44 ;  /* 0x0000002c007b7308 */ /* 0x000be20000000800 */
[--C-:B---3--:R-:W-:Y:S09]  /*1d2a0*/  FFMA.FTZ R48, R90, UR4, -R64.reuse ;  /* 0x000000045a307c23 */ /* 0x108ff20008010840 */
[----:B------:R3:W-:Y:S01]  /*1d2b0*/  MUFU.EX2 R117, R48 ;  /* 0x0000003000757308 */ /* 0x0007e20000000800 */
[--C-:B-----5:R-:W-:Y:S09]  /*1d2c0*/  FFMA.FTZ R44, R87, UR4, -R64.reuse ;  /* 0x00000004572c7c23 */ /* 0x120ff20008010840 */
[----:B------:R5:W-:Y:S01]  /*1d2d0*/  MUFU.EX2 R122, R44 ;  /* 0x0000002c007a7308 */ /* 0x000be20000000800 */
[----:B---3--:R-:W3:Y:S01]  /*1d2e0*/  LDSM.16.MT88.4 R48, [R135+0xe800] ;  /* 0x00e800008730783b */ /* 0x008ee20000004200 */
[----:B-----5:R-:W-:Y:S07]  /*1d2f0*/  F2FP.F16.F32.PACK_AB R44, R147, R145 ;  /* 0x00000091932c723e */ /* 0x020fee00000000ff */
[C---:B------:R-:W-:Y:S06]  /*1d300*/  HMMA.16816.F32 R4, R44.reuse, R60, R4 ;  /* 0x0000003c2c04723c */ /* 0x040fec0000001804 */
[C---:B------:R-:W-:Y:S01]  /*1d310*/  HMMA.16816.F32 R8, R44.reuse, R62, R8 ;  /* 0x0000003e2c08723c */ /* 0x040fe20000001808 */
[----:B------:R-:W-:Y:S05]  /*1d320*/  LDSM.16.MT88.4 R60, [R135+0xf000] ;  /* 0x00f00000873c783b */ /* 0x000fea0000004200 */
[C---:B-1----:R-:W-:Y:S06]  /*1d330*/  HMMA.16816.F32 R12, R44.reuse, R52, R12 ;  /* 0x000000342c0c723c */ /* 0x042fec000000180c */
[C---:B------:R-:W-:Y:S05]  /*1d340*/  HMMA.16816.F32 R16, R44.reuse, R54, R16 ;  /* 0x000000362c10723c */ /* 0x040fea0000001810 */
[--C-:B------:R-:W-:Y:S01]  /*1d350*/  FFMA.FTZ R52, R91, UR4, -R64.reuse ;  /* 0x000000045b347c23 */ /* 0x100fe20008010840 */
[C---:B--2---:R-:W-:Y:S03]  /*1d360*/  HMMA.16816.F32 R20, R44.reuse, R56, R20 ;  /* 0x000000382c14723c */ /* 0x044fe60000001814 */
[----:B------:R1:W2:Y:S03]  /*1d370*/  MUFU.EX2 R116, R52 ;  /* 0x0000003400747308 */ /* 0x0002a60000000800 */
[C---:B------:R-:W-:Y:S05]  /*1d380*/  HMMA.16816.F32 R24, R44.reuse, R58, R24 ;  /* 0x0000003a2c18723c */ /* 0x040fea0000001818 */
[--C-:B------:R-:W-:Y:S01]  /*1d390*/  FFMA.FTZ R56, R93, UR4, -R39.reuse ;  /* 0x000000045d387c23 */ /* 0x100fe20008010827 */
[C---:B----4-:R-:W-:Y:S03]  /*1d3a0*/  HMMA.16816.F32 R28, R44.reuse, R40, R28 ;  /* 0x000000282c1c723c */ /* 0x050fe6000000181c */
[----:B------:R4:W-:Y:S03]  /*1d3b0*/  MUFU.EX2 R114, R56 ;  /* 0x0000003800727308 */ /* 0x0009e60000000800 */
[----:B------:R-:W-:Y:S05]  /*1d3c0*/  HMMA.16816.F32 R32, R44, R42, R32 ;  /* 0x0000002a2c20723c */ /* 0x000fea0000001820 */
[--C-:B------:R-:W-:Y:S01]  /*1d3d0*/  FFMA.FTZ R40, R95, UR4, -R64.reuse ;  /* 0x000000045f287c23 */ /* 0x100fe20008010840 */
[----:B------:R-:W-:Y:S01]  /*1d3e0*/  F2FP.F16.F32.PACK_AB R41, R137, R136 ;  /* 0x000000888929723e */ /* 0x000fe200000000ff */
[--C-:B-1----:R-:W-:Y:S01]  /*1d3f0*/  FFMA.FTZ R52, R92, UR4, -R39.reuse ;  /* 0x000000045c347c23 */ /* 0x102fe20008010827 */
[----:B------:R-:W-:Y:S01]  /*1d400*/  F2FP.F16.F32.PACK_AB R42, R133, R131 ;  /* 0x00000083852a723e */ /* 0x000fe200000000ff */
[----:B------:R1:W-:Y:S02]  /*1d410*/  MUFU.EX2 R109, R40 ;  /* 0x00000028006d7308 */ /* 0x0003e40000000800 */
[----:B------:R-:W-:Y:S01]  /*1d420*/  F2FP.F16.F32.PACK_AB R43, R130, R132 ;  /* 0x00000084822b723e */ /* 0x000fe200000000ff */
[--C-:B------:R-:W-:Y:S01]  /*1d430*/  FFMA.FTZ R44, R96, UR4, -R39.reuse ;  /* 0x00000004602c7c23 */ /* 0x100fe20008010827 */
[--C-:B----4-:R-:W-:Y:S06]  /*1d440*/  FFMA.FTZ R56, R94, UR4, -R64.reuse ;  /* 0x000000045e387c23 */ /* 0x110fec0008010840 */
[----:B------:R4:W-:Y:S10]  /*1d450*/  MUFU.EX2 R115, R52 ;  /* 0x0000003400737308 */ /* 0x0009f40000000800 */
[----:B------:R5:W-:Y:S01]  /*1d460*/  MUFU.EX2 R111, R56 ;  /* 0x00000038006f7308 */ /* 0x000be20000000800 */
[----:B-1----:R-:W-:Y:S07]  /*1d470*/  F2FP.F16.F32.PACK_AB R40, R138, R139 ;  /* 0x0000008b8a28723e */ /* 0x002fee00000000ff */
[C---:B---3--:R-:W-:Y:S01]  /*1d480*/  HMMA.16816.F32 R4, R40.reuse, R48, R4 ;  /* 0x000000302804723c */ /* 0x048fe20000001804 */
[----:B----4-:R-:W1:Y:S01]  /*1d490*/  LDSM.16.MT88.4 R52, [R218+0xe800] ;  /* 0x00e80000da34783b */ /* 0x010e620000004200 */
[----:B------:R3:W-:Y:S04]  /*1d4a0*/  MUFU.EX2 R96, R44 ;  /* 0x0000002c00607308 */ /* 0x0007e80000000800 */
[C---:B------:R-:W-:Y:S03]  /*1d4b0*/  HMMA.16816.F32 R8, R40.reuse, R50, R8 ;  /* 0x000000322808723c */ /* 0x040fe60000001808 */
[----:B-----5:R-:W4:Y:S02]  /*1d4c0*/  LDSM.16.MT88.4 R56, [R216+0xe800] ;  /* 0x00e80000d838783b */ /* 0x020f240000004200 */
[--C-:B------:R-:W-:Y:S02]  /*1d4d0*/  FFMA.FTZ R48, R97, UR4, -R39.reuse ;  /* 0x0000000461307c23 */ /* 0x100fe40008010827 */
[----:B------:R-:W-:Y:S02]  /*1d4e0*/  F2FP.F16.F32.PACK_AB R50, R120, R121 ;  /* 0x000000797832723e */ /* 0x000fe400000000ff */
[----:B------:R5:W4:Y:S02]  /*1d4f0*/  MUFU.EX2 R95, R48 ;  /* 0x00000030005f7308 */ /* 0x000b240000000800 */
[----:B--2---:R-:W-:Y:S01]  /*1d500*/  F2FP.F16.F32.PACK_AB R51, R116, R117 ;  /* 0x000000757433723e */ /* 0x004fe200000000ff */
[----:B---3--:R-:W2:Y:S01]  /*1d510*/  LDSM.16.MT88.4 R44, [R217+0xe800] ;  /* 0x00e80000d92c783b */ /* 0x008ea20000004200 */
[--C-:B-----5:R-:W-:Y:S06]  /*1d520*/  FFMA.FTZ R48, R98, UR4, -R64.reuse ;  /* 0x0000000462307c23 */ /* 0x120fec0008010840 */
[----:B------:R3:W-:Y:S01]  /*1d530*/  MUFU.EX2 R93, R48 ;  /* 0x00000030005d7308 */ /* 0x0007e20000000800 */
[C---:B-1----:R-:W-:Y:S06]  /*1d540*/  HMMA.16816.F32 R12, R40.reuse, R52, R12 ;  /* 0x00000034280c723c */ /* 0x042fec000000180c */
[C---:B------:R-:W-:Y:S01]  /*1d550*/  HMMA.16816.F32 R16, R40.reuse, R54, R16 ;  /* 0x000000362810723c */ /* 0x040fe20000001810 */
[----:B------:R-:W1:Y:S05]  /*1d560*/  LDSM.16.MT88.4 R52, [R218+0xf000] ;  /* 0x00f00000da34783b */ /* 0x000e6a0000004200 */
[C---:B----4-:R-:W-:Y:S05]  /*1d570*/  HMMA.16816.F32 R20, R40.reuse, R56, R20 ;  /* 0x000000382814723c */ /* 0x050fea0000001814 */
[----:B---3--:R-:W-:Y:S01]  /*1d580*/  FFMA.FTZ R48, R99, UR4, -R64 ;  /* 0x0000000463307c23 */ /* 0x008fe20008010840 */
[C---:B------:R-:W-:Y:S01]  /*1d590*/  HMMA.16816.F32 R24, R40.reuse, R58, R24 ;  /* 0x0000003a2818723c */ /* 0x040fe20000001818 */
[----:B------:R-:W3:Y:S02]  /*1d5a0*/  LDSM.16.MT88.4 R56, [R216+0xf000] ;  /* 0x00f00000d838783b */ /* 0x000ee40000004200 */
[----:B------:R4:W5:Y:S03]  /*1d5b0*/  MUFU.EX2 R94, R48 ;  /* 0x00000030005e7308 */ /* 0x0009660000000800 */
[C---:B--2---:R-:W-:Y:S06]  /*1d5c0*/  HMMA.16816.F32 R28, R40.reuse, R44, R28 ;  /* 0x0000002c281c723c */ /* 0x044fec000000181c */
[----:B------:R-:W-:Y:S01]  /*1d5d0*/  HMMA.16816.F32 R32, R40, R46, R32 ;  /* 0x0000002e2820723c */ /* 0x000fe20000001820 */
[----:B------:R-:W2:Y:S06]  /*1d5e0*/  LDSM.16.MT88.4 R40, [R217+0xf000] ;  /* 0x00f00000d928783b */ /* 0x000eac0000004200 */
[----:B------:R-:W-:Y:S01]  /*1d5f0*/  F2FP.F16.F32.PACK_AB R46, R95, R96 ;  /* 0x000000605f2e723e */ /* 0x000fe200000000ff */
[----:B----4-:R-:W-:Y:S03]  /*1d600*/  FFMA.FTZ R48, R2, R66, R182 ;  /* 0x0000004202307223 */ /* 0x010fe600000100b6 */
[----:B------:R-:W-:Y:S01]  /*1d610*/  FFMA.FTZ R2, R100, UR4, -R39 ;  /* 0x0000000464027c23 */ /* 0x000fe20008010827 */
[----:B------:R-:W-:Y:S01]  /*1d620*/  FADD.FTZ R48, R191, R48 ;  /* 0x00000030bf307221 */ /* 0x000fe20000010000 */
[----:B-----5:R-:W-:Y:S02]  /*1d630*/  F2FP.F16.F32.PACK_AB R47, R94, R93 ;  /* 0x0000005d5e2f723e */ /* 0x020fe400000000ff */
[----:B------:R4:W-:Y:S01]  /*1d640*/  MUFU.EX2 R92, R2 ;  /* 0x00000002005c7308 */ /* 0x0009e20000000800 */
[----:B------:R-:W-:Y:S01]  /*1d650*/  FADD.FTZ R49, R197, R48 ;  /* 0x00000030c5317221 */ /* 0x000fe20000010000 */
[----:B------:R-:W-:Y:S03]  /*1d660*/  FADD.FTZ R48, R189, R0 ;  /* 0x00000000bd307221 */ /* 0x000fe60000010000 */
[----:B------:R-:W-:Y:S01]  /*1d670*/  FADD.FTZ R0, R196, R49 ;  /* 0x00000031c4007221 */ /* 0x000fe20000010000 */
[----:B------:R-:W-:Y:S01]  /*1d680*/  FADD.FTZ R65, R192, R48 ;  /* 0x00000030c0417221 */ /* 0x000fe20000010000 */
[----:B------:R-:W-:Y:S02]  /*1d690*/  F2FP.F16.F32.PACK_AB R48, R127, R129 ;  /* 0x000000817f30723e */ /* 0x000fe400000000ff */
[----:B------:R-:W-:Y:S01]  /*1d6a0*/  FADD.FTZ R66, R190, R0 ;  /* 0x00000000be427221 */ /* 0x000fe20000010000 */
[----:B------:R-:W-:Y:S01]  /*1d6b0*/  FFMA.FTZ R0, R103, UR4, -R64 ;  /* 0x0000000467007c23 */ /* 0x000fe20008010840 */
[----:B------:R-:W-:Y:S02]  /*1d6c0*/  F2FP.F16.F32.PACK_AB R49, R122, R123 ;  /* 0x0000007b7a31723e */ /* 0x000fe400000000ff */
[----:B------:R-:W-:Y:S01]  /*1d6d0*/  FADD.FTZ R44, R195, R66 ;  /* 0x00000042c32c7221 */ /* 0x000fe20000010000 */
[----:B------:R5:W-:Y:S01]  /*1d6e0*/  MUFU.EX2 R90, R0 ;  /* 0x00000000005a7308 */ /* 0x000be20000000800 */
[--C-:B----4-:R-:W-:Y:S03]  /*1d6f0*/  FFMA.FTZ R2, R101, UR4, -R39.reuse ;  /* 0x0000000465027c23 */ /* 0x110fe60008010827 */
[C---:B------:R-:W-:Y:S06]  /*1d700*/  HMMA.16816.F32 R4, R48.reuse, R60, R4 ;  /* 0x0000003c3004723c */ /* 0x040fec0000001804 */
[----:B------:R4:W-:Y:S01]  /*1d710*/  MUFU.EX2 R91, R2 ;  /* 0x00000002005b7308 */ /* 0x0009e20000000800 */
[----:B------:R-:W-:Y:S01]  /*1d720*/  FADD.FTZ R44, R199, R44 ;  /* 0x0000002cc72c7221 */ /* 0x000fe20000010000 */
[C---:B------:R-:W-:Y:S01]  /*1d730*/  HMMA.16816.F32 R8, R48.reuse, R62, R8 ;  /* 0x0000003e3008723c */ /* 0x040fe20000001808 */
[----:B------:R-:W2:Y:S02]  /*1d740*/  LDSM.16.MT88.4 R60, [R135+0xf800] ;  /* 0x00f80000873c783b */ /* 0x000ea40000004200 */
[----:B------:R-:W-:Y:S03]  /*1d750*/  FADD.FTZ R44, R249, R44 ;  /* 0x0000002cf92c7221 */ /* 0x000fe60000010000 */
[C---:B-1----:R-:W-:Y:S05]  /*1d760*/  HMMA.16816.F32 R12, R48.reuse, R52, R12 ;  /* 0x00000034300c723c */ /* 0x042fea000000180c */
[----:B-----5:R-:W-:Y:S01]  /*1d770*/  FFMA.FTZ R0, R104, UR4, -R39 ;  /* 0x0000000468007c23 */ /* 0x020fe20008010827 */
[C---:B------:R-:W-:Y:S01]  /*1d780*/  HMMA.16816.F32 R16, R48.reuse, R54, R16 ;  /* 0x000000363010723c */ /* 0x040fe20000001810 */
[----:B------:R-:W1:Y:S02]  /*1d790*/  LDSM.16.MT88.4 R52, [R218+0xf800] ;  /* 0x00f80000da34783b */ /* 0x000e640000004200 */
[----:B------:R-:W-:Y:S02]  /*1d7a0*/  MUFU.EX2 R88, R0 ;  /* 0x0000000000587308 */ /* 0x000fe40000000800 */
[--C-:B----4-:R-:W-:Y:S01]  /*1d7b0*/  FFMA.FTZ R2, R102, UR4, -R64.reuse ;  /* 0x0000000466027c23 */ /* 0x110fe20008010840 */
[C---:B---3--:R-:W-:Y:S07]  /*1d7c0*/  HMMA.16816.F32 R20, R48.reuse, R56, R20 ;  /* 0x000000383014723c */ /* 0x048fee0000001814 */
[----:B------:R3:W-:Y:S01]  /*1d7d0*/  MUFU.EX2 R89, R2 ;  /* 0x0000000200597308 */ /* 0x0007e20000000800 */
[C---:B------:R-:W-:Y:S01]  /*1d7e0*/  HMMA.16816.F32 R24, R48.reuse, R58, R24 ;  /* 0x0000003a3018723c */ /* 0x040fe20000001818 */
[----:B------:R-:W4:Y:S05]  /*1d7f0*/  LDSM.16.MT88.4 R56, [R216+0xf800] ;  /* 0x00f80000d838783b */ /* 0x000f2a0000004200 */
[C---:B--2---:R-:W-:Y:S06]  /*1d800*/  HMMA.16816.F32 R28, R48.reuse, R40, R28 ;  /* 0x00000028301c723c */ /* 0x044fec000000181c */
[----:B------:R-:W-:Y:S01]  /*1d810*/  HMMA.16816.F32 R32, R48, R42, R32 ;  /* 0x0000002a3020723c */ /* 0x000fe20000001820 */
[----:B------:R-:W2:Y:S04]  /*1d820*/  LDSM.16.MT88.4 R40, [R217+0xf800] ;  /* 0x00f80000d928783b */ /* 0x000ea80000004200 */
[----:B---3--:R-:W-:Y:S02]  /*1d830*/  FADD.FTZ R2, R188, R65 ;  /* 0x00000041bc027221 */ /* 0x008fe40000010000 */
[----:B------:R-:W-:Y:S04]  /*1d840*/  FFMA.FTZ R48, R110, UR4, -R64 ;  /* 0x000000046e307c23 */ /* 0x000fe80008010840 */
[----:B------:R-:W-:Y:S01]  /*1d850*/  FADD.FTZ R45, R244, R2 ;  /* 0x00000002f42d7221 */ /* 0x000fe20000010000 */
[----:B------:R-:W-:Y:S01]  /*1d860*/  FFMA.FTZ R2, R105, UR4, -R39 ;  /* 0x0000000469027c23 */ /* 0x000fe20008010827 */
[----:B------:R-:W-:Y:S02]  /*1d870*/  MUFU.EX2 R82, R48 ;  /* 0x0000003000527308 */ /* 0x000fe40000000800 */
[----:B------:R-:W-:Y:S01]  /*1d880*/  FADD.FTZ R0, R251, R45 ;  /* 0x0000002dfb007221 */ /* 0x000fe20000010000 */
[----:B------:R-:W-:Y:S03]  /*1d890*/  F2FP.F16.F32.PACK_AB R45, R109, R111 ;  /* 0x0000006f6d2d723e */ /* 0x000fe600000000ff */
[----:B------:R-:W-:Y:S04]  /*1d8a0*/  FADD.FTZ R0, R248, R0 ;  /* 0x00000000f8007221 */ /* 0x000fe80000010000 */
[----:B------:R3:W5:Y:S01]  /*1d8b0*/  MUFU.EX2 R87, R2 ;  /* 0x0000000200577308 */ /* 0x0007620000000800 */
[----:B------:R-:W-:Y:S01]  /*1d8c0*/  FADD.FTZ R0, R247, R0 ;  /* 0x00000000f7007221 */ /* 0x000fe20000010000 */
[----:B---3--:R-:W-:Y:S01]  /*1d8d0*/  FADD.FTZ R2, R246, R44 ;  /* 0x0000002cf6027221 */ /* 0x008fe20000010000 */
[----:B------:R-:W-:Y:S01]  /*1d8e0*/  FFMA.FTZ R44, R106, UR4, -R64 ;  /* 0x000000046a2c7c23 */ /* 0x000fe20008010840 */
[----:B-----5:R-:W-:Y:S02]  /*1d8f0*/  F2FP.F16.F32.PACK_AB R50, R87, R88 ;  /* 0x000000585732723e */ /* 0x020fe400000000ff */
[----:B------:R-:W-:Y:S04]  /*1d900*/  FADD.FTZ R2, R215, R2 ;  /* 0x00000002d7027221 */ /* 0x000fe80000010000 */
[----:B------:R3:W-:Y:S01]  /*1d910*/  MUFU.EX2 R86, R44 ;  /* 0x0000002c00567308 */ /* 0x0007e20000000800 */
[----:B------:R-:W-:Y:S01]  /*1d920*/  FADD.FTZ R2, R213, R2 ;  /* 0x00000002d5027221 */ /* 0x000fe20000010000 */
[----:B---3--:R-:W-:Y:S01]  /*1d930*/  FADD.FTZ R44, R214, R0 ;  /* 0x00000000d62c7221 */ /* 0x008fe20000010000 */
[----:B------:R-:W-:Y:S03]  /*1d940*/  FFMA.FTZ R0, R107, UR4, -R64 ;  /* 0x000000046b007c23 */ /* 0x000fe60008010840 */
[----:B------:R-:W-:Y:S04]  /*1d950*/  FADD.FTZ R44, R245, R44 ;  /* 0x0000002cf52c7221 */ /* 0x000fe80000010000 */
[----:B------:R3:W5:Y:S01]  /*1d960*/  MUFU.EX2 R85, R0 ;  /* 0x0000000000557308 */ /* 0x0007620000000800 */
[----:B------:R-:W-:Y:S01]  /*1d970*/  FADD.FTZ R65, R211, R44 ;  /* 0x0000002cd3417221 */ /* 0x000fe20000010000 */
[----:B------:R-:W-:Y:S07]  /*1d980*/  F2FP.F16.F32.PACK_AB R44, R114, R115 ;  /* 0x00000073722c723e */ /* 0x000fee00000000ff */
[C---:B------:R-:W-:Y:S06]  /*1d990*/  HMMA.16816.F32 R4, R44.reuse, R60, R4 ;  /* 0x0000003c2c04723c */ /* 0x040fec0000001804 */
[C---:B------:R-:W-:Y:S01]  /*1d9a0*/  HMMA.16816.F32 R8, R44.reuse, R62, R8 ;  /* 0x0000003e2c08723c */ /* 0x040fe20000001808 */
[----:B------:R-:W5:Y:S04]  /*1d9b0*/  LDSM.16.MT88.4 R60, [R135+0x10000] ;  /* 0x01000000873c783b */ /* 0x000f680000004200 */
[----:B---3--:R-:W-:Y:S01]  /*1d9c0*/  FADD.FTZ R0, R212, R2 ;  /* 0x00000002d4007221 */ /* 0x008fe20000010000 */
[C---:B-1----:R-:W-:Y:S05]  /*1d9d0*/  HMMA.16816.F32 R12, R44.reuse, R52, R12 ;  /* 0x000000342c0c723c */ /* 0x042fea000000180c */
[--C-:B------:R-:W-:Y:S01]  /*1d9e0*/  FFMA.FTZ R2, R108, UR4, -R39.reuse ;  /* 0x000000046c027c23 */ /* 0x100fe20008010827 */
[C---:B------:R-:W-:Y:S01]  /*1d9f0*/  HMMA.16816.F32 R16, R44.reuse, R54, R16 ;  /* 0x000000362c10723c */ /* 0x040fe20000001810 */
[----:B------:R-:W1:Y:S02]  /*1da00*/  LDSM.16.MT88.4 R52, [R218+0x10000] ;  /* 0x01000000da34783b */ /* 0x000e640000004200 */
[----:B------:R3:W-:Y:S02]  /*1da10*/  MUFU.EX2 R84, R2 ;  /* 0x0000000200547308 */ /* 0x0007e40000000800 */
[----:B------:R-:W-:Y:S01]  /*1da20*/  FADD.FTZ R66, R187, R0 ;  /* 0x00000000bb427221 */ /* 0x000fe20000010000 */
[C---:B----4-:R-:W-:Y:S05]  /*1da30*/  HMMA.16816.F32 R20, R44.reuse, R56, R20 ;  /* 0x000000382c14723c */ /* 0x050fea0000001814 */
[----:B------:R-:W-:Y:S01]  /*1da40*/  FFMA.FTZ R0, R210, UR4, -R39 ;  /* 0x00000004d2007c23 */ /* 0x000fe20008010827 */
[C---:B------:R-:W-:Y:S01]  /*1da50*/  HMMA.16816.F32 R24, R44.reuse, R58, R24 ;  /* 0x0000003a2c18723c */ /* 0x040fe20000001818 */
[----:B------:R-:W4:Y:S02]  /*1da60*/  LDSM.16.MT88.4 R56, [R216+0x10000] ;  /* 0x01000000d838783b */ /* 0x000f240000004200 */
[----:B------:R5:W-:Y:S02]  /*1da70*/  MUFU.EX2 R83, R0 ;  /* 0x0000000000537308 */ /* 0x000be40000000800 */
[----:B------:R-:W-:Y:S01]  /*1da80*/  FADD.FTZ R49, R209, R66 ;  /* 0x00000042d1317221 */ /* 0x000fe20000010000 */
[C---:B--2---:R-:W-:Y:S05]  /*1da90*/  HMMA.16816.F32 R28, R44.reuse, R40, R28 ;  /* 0x000000282c1c723c */ /* 0x044fea000000181c */
[----:B---3--:R-:W-:Y:S01]  /*1daa0*/  FADD.FTZ R2, R193, R65 ;  /* 0x00000041c1027221 */ /* 0x008fe20000010000 */
[----:B------:R-:W-:Y:S01]  /*1dab0*/  HMMA.16816.F32 R32, R44, R42, R32 ;  /* 0x0000002a2c20723c */ /* 0x000fe20000001820 */
[----:B------:R-:W2:Y:S04]  /*1dac0*/  LDSM.16.MT88.4 R40, [R217+0x10000] ;  /* 0x01000000d928783b */ /* 0x000ea80000004200 */
[----:B-----5:R-:W-:Y:S01]  /*1dad0*/  F2FP.F16.F32.PACK_AB R51, R85, R86 ;  /* 0x000000565533723e */ /* 0x020fe200000000ff */
[----:B------:R-:W-:Y:S01]  /*1dae0*/  FADD.FTZ R0, R194, R2 ;  /* 0x00000002c2007221 */ /* 0x000fe20000010000 */
[----:B------:R-:W-:Y:S04]  /*1daf0*/  FADD.FTZ R2, R186, R49 ;  /* 0x00000031ba027221 */ /* 0x000fe80000010000 */
[----:B------:R-:W-:Y:S01]  /*1db00*/  FADD.FTZ R0, R184, R0 ;  /* 0x00000000b8007221 */ /* 0x000fe20000010000 */
[----:B------:R-:W-:Y:S01]  /*1db10*/  FFMA.FTZ R49, R207, UR4, -R64 ;  /* 0x00000004cf317c23 */ /* 0x000fe20008010840 */
[----:B------:R-:W-:Y:S02]  /*1db20*/  FADD.FTZ R2, R185, R2 ;  /* 0x00000002b9027221 */ /* 0x000fe40000010000 */
[----:B------:R-:W-:Y:S01]  /*1db30*/  FADD.FTZ R48, R177, R0 ;  /* 0x00000000b1307221 */ /* 0x000fe20000010000 */
[----:B------:R-:W-:Y:S01]  /*1db40*/  MUFU.EX2 R81, R49 ;  /* 0x0000003100517308 */ /* 0x000fe20000000800 */
[----:B------:R-:W-:Y:S02]  /*1db50*/  FADD.FTZ R0, R179, R2 ;  /* 0x00000002b3007221 */ /* 0x000fe40000010000 */
[----:B------:R-:W-:Y:S02]  /*1db60*/  FADD.FTZ R48, R176, R48 ;  /* 0x00000030b0307221 */ /* 0x000fe40000010000 */
[----:B------:R-:W-:Y:S01]  /*1db70*/  FADD.FTZ R2, R178, R0 ;  /* 0x00000000b2027221 */ /* 0x000fe20000010000 */
[--C-:B------:R-:W-:Y:S01]  /*1db80*/  FFMA.FTZ R0, R112, UR4, -R39.reuse ;  /* 0x0000000470007c23 */ /* 0x100fe20008010827 */
[----:B------:R-:W-:Y:S02]  /*1db90*/  FADD.FTZ R48, R175, R48 ;  /* 0x00000030af307221 */ /* 0x000fe40000010000 */
[----:B------:R-:W-:Y:S01]  /*1dba0*/  FADD.FTZ R2, R174, R2 ;  /* 0x00000002ae027221 */ /* 0x000fe20000010000 */
[----:B------:R3:W-:Y:S03]  /*1dbb0*/  MUFU.EX2 R80, R0 ;  /* 0x0000000000507308 */ /* 0x0007e60000000800 */
[----:B------:R-:W-:Y:S01]  /*1dbc0*/  FADD.FTZ R2, R173, R2 ;  /* 0x00000002ad027221 */ /* 0x000fe20000010000 */
[----:B---3--:R-:W-:Y:S01]  /*1dbd0*/  FADD.FTZ R0, R172, R48 ;  /* 0x00000030ac007221 */ /* 0x008fe20000010000 */
[----:B------:R-:W-:Y:S03]  /*1dbe0*/  FFMA.FTZ R48, R113, UR4, -R39 ;  /* 0x0000000471307c23 */ /* 0x000fe60008010827 */
[----:B------:R-:W-:Y:S01]  /*1dbf0*/  FADD.FTZ R49, R170, R0 ;  /* 0x00000000aa317221 */ /* 0x000fe20000010000 */
[----:B------:R-:W-:Y:S01]  /*1dc00*/  FADD.FTZ R0, R169, R2 ;  /* 0x00000002a9007221 */ /* 0x000fe20000010000 */
[----:B------:R-:W-:Y:S01]  /*1dc10*/  FFMA.FTZ R2, R208, UR4, -R64 ;  /* 0x00000004d0027c23 */ /* 0x000fe20008010840 */
[----:B------:R3:W5:Y:S01]  /*1dc20*/  MUFU.EX2 R79, R48 ;  /* 0x00000030004f7308 */ /* 0x0007620000000800 */
[----:B------:R-:W-:Y:S01]  /*1dc30*/  FADD.FTZ R65, R165, R49 ;  /* 0x00000031a5417221 */ /* 0x000fe20000010000 */
[----:B------:R-:W-:Y:S01]  /*1dc40*/  FADD.FTZ R66, R168, R0 ;  /* 0x00000000a8427221 */ /* 0x000fe20000010000 */
[----:B------:R-:W-:Y:S01]  /*1dc50*/  FFMA.FTZ R0, R206, UR4, -R64 ;  /* 0x00000004ce007c23 */ /* 0x000fe20008010840 */
[----:B------:R-:W-:Y:S02]  /*1dc60*/  F2FP.F16.F32.PACK_AB R49, R90, R89 ;  /* 0x000000595a31723e */ /* 0x000fe400000000ff */
[----:B------:R-:W-:Y:S04]  /*1dc70*/  FADD.FTZ R44, R167, R66 ;  /* 0x00000042a72c7221 */ /* 0x000fe80000010000 */
[----:B------:R1:W-:Y:S01]  /*1dc80*/  MUFU.EX2 R77, R0 ;  /* 0x00000000004d7308 */ /* 0x0003e20000000800 */
[----:B------:R-:W-:Y:S01]  /*1dc90*/  FADD.FTZ R45, R166, R44 ;  /* 0x0000002ca62d7221 */ /* 0x000fe20000010000 */
[--C-:B------:R-:W-:Y:S08]  /*1dca0*/  FFMA.FTZ R44, R203, UR4, -R39.reuse ;  /* 0x00000004cb2c7c23 */ /* 0x100ff00008010827 */
[----:B------:R4:W2:Y:S01]  /*1dcb0*/  MUFU.EX2 R78, R2 ;  /* 0x00000002004e7308 */ /* 0x0008a20000000800 */
[----:B---3--:R-:W-:Y:S02]  /*1dcc0*/  F2FP.F16.F32.PACK_AB R48, R91, R92 ;  /* 0x0000005c5b30723e */ /* 0x008fe400000000ff */
[----:B-----5:R-:W-:Y:S05]  /*1dcd0*/  F2FP.F16.F32.PACK_AB R46, R79, R80 ;  /* 0x000000504f2e723e */ /* 0x020fea00000000ff */
[C---:B------:R-:W-:Y:S02]  /*1dce0*/  HMMA.16816.F32 R4, R48.reuse, R60, R4 ;  /* 0x0000003c3004723c */ /* 0x040fe40000001804 */
[----:B------:R-:W-:Y:S03]  /*1dcf0*/  MUFU.EX2 R75, R44 ;  /* 0x0000002c004b7308 */ /* 0x000fe60000000800 */
[----:B-1----:R-:W-:Y:S01]  /*1dd00*/  FFMA.FTZ R0, R205, UR4, -R39 ;  /* 0x00000004cd007c23 */ /* 0x002fe20008010827 */
[C---:B------:R-:W-:Y:S01]  /*1dd10*/  HMMA.16816.F32 R8, R48.reuse, R62, R8 ;  /* 0x0000003e3008723c */ /* 0x040fe20000001808 */
[----:B------:R-:W1:Y:S05]  /*1dd20*/  LDSM.16.MT88.4 R60, [R135+0x10800] ;  /* 0x01080000873c783b */ /* 0x000e6a0000004200 */
[----:B------:R3:W5:Y:S01]  /*1dd30*/  MUFU.EX2 R76, R0 ;  /* 0x00000000004c7308 */ /* 0x0007620000000800 */
[----:B----4-:R-:W-:Y:S01]  /*1dd40*/  FADD.FTZ R2, R171, R65 ;  /* 0x00000041ab027221 */ /* 0x010fe20000010000 */
[C---:B------:R-:W-:Y:S03]  /*1dd50*/  HMMA.16816.F32 R12, R48.reuse, R52, R12 ;  /* 0x00000034300c723c */ /* 0x040fe6000000180c */
[----:B------:R-:W-:Y:S03]  /*1dd60*/  FADD.FTZ R2, R161, R2 ;  /* 0x00000002a1027221 */ /* 0x000fe60000010000 */
[C---:B------:R-:W-:Y:S01]  /*1dd70*/  HMMA.16816.F32 R16, R48.reuse, R54, R16 ;  /* 0x000000363010723c */ /* 0x040fe20000001810 */
[----:B------:R-:W4:Y:S04]  /*1dd80*/  LDSM.16.MT88.4 R52, [R218+0x10800] ;  /* 0x01080000da34783b */ /* 0x000f280000004200 */
[----:B--2---:R-:W-:Y:S01]  /*1dd90*/  F2FP.F16.F32.PACK_AB R47, R77, R78 ;  /* 0x0000004e4d2f723e */ /* 0x004fe200000000ff */
[C---:B------:R-:W-:Y:S05]  /*1dda0*/  HMMA.16816.F32 R20, R48.reuse, R56, R20 ;  /* 0x000000383014723c */ /* 0x040fea0000001814 */
[----:B---3--:R-:W-:Y:S01]  /*1ddb0*/  FADD.FTZ R0, R164, R2 ;  /* 0x00000002a4007221 */ /* 0x008fe20000010000 */
[C---:B------:R-:W-:Y:S01]  /*1ddc0*/  HMMA.16816.F32 R24, R48.reuse, R58, R24 ;  /* 0x0000003a3018723c */ /* 0x040fe20000001818 */
[----:B------:R-:W2:Y:S04]  /*1ddd0*/  LDSM.16.MT88.4 R56, [R216+0x10800] ;  /* 0x01080000d838783b */ /* 0x000ea80000004200 */
[----:B------:R-:W-:Y:S01]  /*1dde0*/  FADD.FTZ R44, R159, R0 ;  /* 0x000000009f2c7221 */ /* 0x000fe20000010000 */
[C---:B------:R-:W-:Y:S05]  /*1ddf0*/  HMMA.16816.F32 R28, R48.reuse, R40, R28 ;  /* 0x00000028301c723c */ /* 0x040fea000000181c */
[----:B------:R-:W-:Y:S01]  /*1de00*/  FFMA.FTZ R0, R118, UR4, -R64 ;  /* 0x0000000476007c23 */ /* 0x000fe20008010840 */
[----:B------:R-:W-:Y:S01]  /*1de10*/  HMMA.16816.F32 R32, R48, R42, R32 ;  /* 0x0000002a3020723c */ /* 0x000fe20000001820 */
[----:B------:R-:W3:Y:S02]  /*1de20*/  LDSM.16.MT88.4 R40, [R217+0x10800] ;  /* 0x01080000d928783b */ /* 0x000ee40000004200 */
[----:B------:R5:W-:Y:S02]  /*1de30*/  MUFU.EX2 R74, R0 ;  /* 0x00000000004a7308 */ /* 0x000be40000000800 */
[----:B------:R-:W-:Y:S06]  /*1de40*/  FADD.FTZ R2, R163, R45 ;  /* 0x0000002da3027221 */ /* 0x000fec0000010000 */
[----:B------:R-:W-:Y:S01]  /*1de50*/  FADD.FTZ R45, R162, R2 ;  /* 0x00000002a22d7221 */ /* 0x000fe20000010000 */
[----:B------:R-:W-:Y:S03]  /*1de60*/  FADD.FTZ R2, R160, R44 ;  /* 0x0000002ca0027221 */ /* 0x000fe60000010000 */
[----:B------:R-:W-:Y:S01]  /*1de70*/  FADD.FTZ R44, R158, R45 ;  /* 0x0000002d9e2c7221 */ /* 0x000fe20000010000 */
[----:B------:R-:W-:Y:S01]  /*1de80*/  F2FP.F16.F32.PACK_AB R45, R81, R82 ;  /* 0x00000052512d723e */ /* 0x000fe200000000ff */
[----:B------:R-:W-:Y:S02]  /*1de90*/  FADD.FTZ R2, R154, R2 ;  /* 0x000000029a027221 */ /* 0x000fe40000010000 */
[----:B------:R-:W-:Y:S01]  /*1dea0*/  FADD.FTZ R44, R157, R44 ;  /* 0x0000002c9d2c7221 */ /* 0x000fe20000010000 */
[----:B-----5:R-:W-:Y:S01]  /*1deb0*/  FFMA.FTZ R0, R119, UR4, -R64 ;  /* 0x0000000477007c23 */ /* 0x020fe20008010840 */
[----:B------:R-:W-:Y:S01]  /*1dec0*/  FADD.FTZ R65, R155, R2 ;  /* 0x000000029b417221 */ /* 0x000fe20000010000 */
[--C-:B------:R-:W-:Y:S01]  /*1ded0*/  FFMA.FTZ R2, R202, UR4, -R39.reuse ;  /* 0x00000004ca027c23 */ /* 0x100fe20008010827 */
[----:B------:R-:W-:Y:S01]  /*1dee0*/  FADD.FTZ R66, R151, R44 ;  /* 0x0000002c97427221 */ /* 0x000fe20000010000 */
[----:B------:R5:W3:Y:S01]  /*1def0*/  MUFU.EX2 R73, R0 ;  /* 0x0000000000497308 */ /* 0x000ae20000000800 */
[----:B------:R-:W-:Y:S02]  /*1df00*/  F2FP.F16.F32.PACK_AB R44, R83, R84 ;  /* 0x00000054532c723e */ /* 0x000fe400000000ff */
[----:B------:R-:W-:Y:S05]  /*1df10*/  FADD.FTZ R48, R156, R66 ;  /* 0x000000429c307221 */ /* 0x000fea0000010000 */
[C---:B-1----:R-:W-:Y:S02]  /*1df20*/  HMMA.16816.F32 R4, R44.reuse, R60, R4 ;  /* 0x0000003c2c04723c */ /* 0x042fe40000001804 */
[----:B------:R1:W-:Y:S04]  /*1df30*/  MUFU.EX2 R71, R2 ;  /* 0x0000000200477308 */ /* 0x0003e80000000800 */
[C---:B------:R-:W-:Y:S05]  /*1df40*/  HMMA.16816.F32 R8, R44.reuse, R62, R8 ;  /* 0x0000003e2c08723c */ /* 0x040fea0000001808 */
[----:B-----5:R-:W-:Y:S01]  /*1df50*/  FFMA.FTZ R0, R204, UR4, -R39 ;  /* 0x00000004cc007c23 */ /* 0x020fe20008010827 */
[C---:B----4-:R-:W-:Y:S03]  /*1df60*/  HMMA.16816.F32 R12, R44.reuse, R52, R12 ;  /* 0x000000342c0c723c */ /* 0x050fe6000000180c */
[----:B------:R4:W5:Y:S03]  /*1df70*/  MUFU.EX2 R72, R0 ;  /* 0x0000000000487308 */ /* 0x0009660000000800 */
[C---:B------:R-:W-:Y:S05]  /*1df80*/  HMMA.16816.F32 R16, R44.reuse, R54, R16 ;  /* 0x000000362c10723c */ /* 0x040fea0000001810 */
[----:B-1----:R-:W-:Y:S01]  /*1df90*/  FADD.FTZ R2, R150, R48 ;  /* 0x0000003096027221 */ /* 0x002fe20000010000 */
[C---:B--2---:R-:W-:Y:S05]  /*1dfa0*/  HMMA.16816.F32 R20, R44.reuse, R56, R20 ;  /* 0x000000382c14723c */ /* 0x044fea0000001814 */
[----:B------:R-:W-:Y:S01]  /*1dfb0*/  FFMA.FTZ R48, R201, UR4, -R64 ;  /* 0x00000004c9307c23 */ /* 0x000fe20008010840 */
[C---:B------:R-:W-:Y:S03]  /*1dfc0*/  HMMA.16816.F32 R24, R44.reuse, R58, R24 ;  /* 0x0000003a2c18723c */ /* 0x040fe60000001818 */
[----:B------:R1:W-:Y:S02]  /*1dfd0*/  MUFU.EX2 R70, R48 ;  /* 0x0000003000467308 */ /* 0x0003e40000000800 */
[----:B----4-:R-:W-:Y:S01]  /*1dfe0*/  FADD.FTZ R0, R153, R65 ;  /* 0x0000004199007221 */ /* 0x010fe20000010000 */
[C---:B---3--:R-:W-:Y:S05]  /*1dff0*/  HMMA.16816.F32 R28, R44.reuse, R40, R28 ;  /* 0x000000282c1c723c */ /* 0x048fea000000181c */
[----:B------:R-:W-:Y:S01]  /*1e000*/  FADD.FTZ R0, R152, R0 ;  /* 0x0000000098007221 */ /* 0x000fe20000010000 */
[----:B------:R-:W-:Y:S01]  /*1e010*/  HMMA.16816.F32 R32, R44, R42, R32 ;  /* 0x0000002a2c20723c */ /* 0x000fe20000001820 */
[----:B------:R-:W-:Y:S04]  /*1e020*/  LDSM.16.MT88.4 R44, [R217+0x11000] ;  /* 0x01100000d92c783b */ /* 0x000fe80000004200 */
[----:B------:R-:W-:Y:S01]  /*1e030*/  FADD.FTZ R0, R148, R0 ;  /* 0x0000000094007221 */ /* 0x000fe20000010000 */
[----:B------:R-:W-:Y:S01]  /*1e040*/  FADD.FTZ R2, R149, R2 ;  /* 0x0000000295027221 */ /* 0x000fe20000010000 */
[----:B------:R-:W-:Y:S01]  /*1e050*/  FFMA.FTZ R52, R124, UR4, -R39 ;  /* 0x000000047c347c23 */ /* 0x000fe20008010827 */
[----:B------:R-:W-:Y:S01]  /*1e060*/  F2FP.F16.F32.PACK_AB R40, R75, R76 ;  /* 0x0000004c4b28723e */ /* 0x000fe200000000ff */
[----:B-1----:R-:W1:Y:S02]  /*1e070*/  LDSM.16.MT88.4 R48, [R135+0x11000] ;  /* 0x011000008730783b */ /* 0x002e640000004200 */
[----:B------:R-:W-:Y:S01]  /*1e080*/  FADD.FTZ R60, R146, R0 ;  /* 0x00000000923c7221 */ /* 0x000fe20000010000 */
[----:B------:R-:W-:Y:S01]  /*1e090*/  FFMA.FTZ R0, R200, UR4, -R64 ;  /* 0x00000004c8007c23 */ /* 0x000fe20008010840 */
[----:B------:R-:W-:Y:S01]  /*1e0a0*/  FADD.FTZ R2, R145, R2 ;  /* 0x0000000291027221 */ /* 0x000fe20000010000 */
[----:B------:R-:W-:Y:S01]  /*1e0b0*/  MUFU.EX2 R66, R52 ;  /* 0x0000003400427308 */ /* 0x000fe20000000800 */
[----:B------:R-:W-:Y:S01]  /*1e0c0*/  FADD.FTZ R53, R69, R60 ;  /* 0x0000003c45357221 */ /* 0x000fe20000010000 */
[----:B------:R-:W-:Y:S01]  /*1e0d0*/  F2FP.F16.F32.PACK_AB R41, R73, R74 ;  /* 0x0000004a4929723e */ /* 0x000fe200000000ff */
[----:B------:R-:W-:Y:S01]  /*1e0e0*/  LDSM.16.MT88.4 R148, [R218+0x11800] ;  /* 0x01180000da94783b */ /* 0x000fe20000004200 */
[----:B-----5:R-:W-:Y:S06]  /*1e0f0*/  F2FP.F16.F32.PACK_AB R42, R71, R72 ;  /* 0x00000048472a723e */ /* 0x020fec00000000ff */
[----:B------:R2:W3:Y:S01]  /*1e100*/  MUFU.EX2 R69, R0 ;  /* 0x0000000000457308 */ /* 0x0004e20000000800 */
[----:B------:R-:W-:Y:S01]  /*1e110*/  LDSM.16.MT88.4 R152, [R216+0x11800] ;  /* 0x01180000d898783b */ /* 0x000fe20000004200 */
[----:B--2---:R-:W-:Y:S01]  /*1e120*/  FADD.FTZ R0, R147, R2 ;  /* 0x0000000293007221 */ /* 0x004fe20000010000 */
[----:B------:R-:W-:Y:S01]  /*1e130*/  FADD.FTZ R2, R144, R53 ;  /* 0x0000003590027221 */ /* 0x000fe20000010000 */
[----:B---3--:R-:W-:Y:S05]  /*1e140*/  F2FP.F16.F32.PACK_AB R43, R69, R70 ;  /* 0x00000046452b723e */ /* 0x008fea00000000ff */
[----:B------:R-:W2:Y:S01]  /*1e150*/  LDSM.16.MT88.4 R52, [R218+0x11000] ;  /* 0x01100000da34783b */ /* 0x000ea20000004200 */
[----:B------:R-:W-:Y:S01]  /*1e160*/  FADD.FTZ R60, R143, R0 ;  /* 0x000000008f3c7221 */ /* 0x000fe20000010000 */
[----:B------:R-:W-:Y:S01]  /*1e170*/  FADD.FTZ R0, R140, R2 ;  /* 0x000000028c007221 */ /* 0x000fe20000010000 */
[----:B------:R-:W-:Y:S02]  /*1e180*/  FFMA.FTZ R2, R125, UR4, -R39 ;  /* 0x000000047d027c23 */ /* 0x000fe40008010827 */
[----:B------:R-:W-:Y:S01]  /*1e190*/  FADD.FTZ R56, R142, R60 ;  /* 0x0000003c8e387221 */ /* 0x000fe20000010000 */
[----:B------:R-:W-:Y:S01]  /*1e1a0*/  FADD.FTZ R0, R141, R0 ;  /* 0x000000008d007221 */ /* 0x000fe20000010000 */
[C---:B-1----:R-:W-:Y:S01]  /*1e1b0*/  HMMA.16816.F32 R4, R40.reuse, R48, R4 ;  /* 0x000000302804723c */ /* 0x042fe20000001804 */
[----:B------:R1:W3:Y:S01]  /*1e1c0*/  MUFU.EX2 R65, R2 ;  /* 0x0000000200417308 */ /* 0x0002e20000000800 */
[----:B------:R-:W-:Y:S03]  /*1e1d0*/  LDSM.16.MT88.4 R144, [R135+0x11800] ;  /* 0x011800008790783b */ /* 0x000fe60000004200 */
[----:B------:R-:W-:Y:S01]  /*1e1e0*/  FADD.FTZ R56, R139, R56 ;  /* 0x000000388b387221 */ /* 0x000fe20000010000 */
[C---:B------:R-:W-:Y:S05]  /*1e1f0*/  HMMA.16816.F32 R8, R40.reuse, R50, R8 ;  /* 0x000000322808723c */ /* 0x040fea0000001808 */
[----:B------:R-:W-:Y:S01]  /*1e200*/  FADD.FTZ R60, R136, R0 ;  /* 0x00000000883c7221 */ /* 0x000fe20000010000 */
[----:B------:R-:W-:Y:S02]  /*1e210*/  FADD.FTZ R0, R138, R56 ;  /* 0x000000388a007221 */ /* 0x000fe40000010000 */
[----:B------:R-:W4:Y:S03]  /*1e220*/  LDSM.16.MT88.4 R56, [R216+0x11000] ;  /* 0x01100000d838783b */ /* 0x000f260000004200 */
[----:B------:R-:W-:Y:S01]  /*1e230*/  FADD.FTZ R61, R137, R60 ;  /* 0x0000003c893d7221 */ /* 0x000fe20000010000 */
[----:B------:R-:W-:Y:S01]  /*1e240*/  FADD.FTZ R60, R131, R0 ;  /* 0x00000000833c7221 */ /* 0x000fe20000010000 */
[--C-:B------:R-:W-:Y:S01]  /*1e250*/  FFMA.FTZ R0, R180, UR4, -R64.reuse ;  /* 0x00000004b4007c23 */ /* 0x100fe20008010840 */
[--C-:B-1----:R-:W-:Y:S01]  /*1e260*/  FFMA.FTZ R2, R126, UR4, -R64.reuse ;  /* 0x000000047e027c23 */ /* 0x102fe20008010840 */
[----:B------:R-:W-:Y:S01]  /*1e270*/  FFMA.FTZ R64, R38, UR4, -R64 ;  /* 0x0000000426407c23 */ /* 0x000fe20008010840 */
[----:B------:R-:W-:Y:S01]  /*1e280*/  FADD.FTZ R60, R133, R60 ;  /* 0x0000003c853c7221 */ /* 0x000fe20000010000 */
[----:B------:R1:W-:Y:S01]  /*1e290*/  MUFU.EX2 R62, R0 ;  /* 0x00000000003e7308 */ /* 0x0003e20000000800 */
[----:B---3--:R-:W-:Y:S02]  /*1e2a0*/  F2FP.F16.F32.PACK_AB R160, R65, R66 ;  /* 0x0000004241a0723e */ /* 0x008fe400000000ff */
[----:B------:R-:W-:Y:S07]  /*1e2b0*/  MOV R133, R3 ;  /* 0x0000000300857202 */ /* 0x000fee0000000f00 */
[----:B------:R3:W5:Y:S01]  /*1e2c0*/  MUFU.EX2 R63, R2 ;  /* 0x00000002003f7308 */ /* 0x0007620000000800 */
[C---:B--2---:R-:W-:Y:S06]  /*1e2d0*/  HMMA.16816.F32 R12, R40.reuse, R52, R12 ;  /* 0x00000034280c723c */ /* 0x044fec000000180c */
[C---:B------:R-:W-:Y:S03]  /*1e2e0*/  HMMA.16816.F32 R16, R40.reuse, R54, R16 ;  /* 0x000000362810723c */ /* 0x040fe60000001810 */
[----:B------:R-:W-:Y:S02]  /*1e2f0*/  MUFU.EX2 R64, R64 ;  /* 0x0000004000407308 */ /* 0x000fe40000000800 */
[----:B-1----:R-:W-:Y:S01]  /*1e300*/  FADD.FTZ R0, R132, R61 ;  /* 0x0000003d84007221 */ /* 0x002fe20000010000 */
[--C-:B------:R-:W-:Y:S01]  /*1e310*/  FFMA.FTZ R61, R128, UR4, -R39.reuse ;  /* 0x00000004803d7c23 */ /* 0x100fe20008010827 */
[----:B------:R-:W-:Y:S01]  /*1e320*/  FFMA.FTZ R39, R181, UR4, -R39 ;  /* 0x00000004b5277c23 */ /* 0x000fe20008010827 */
[----:B------:R-:W-:Y:S05]  /*1e330*/  MOV R132, R36 ;  /* 0x0000002400847202 */ /* 0x000fea0000000f00 */
[----:B------:R1:W-:Y:S01]  /*1e340*/  MUFU.EX2 R49, R39 ;  /* 0x0000002700317308 */ /* 0x0003e20000000800 */
[----:B---3--:R-:W-:Y:S01]  /*1e350*/  FADD.FTZ R2, R130, R0 ;  /* 0x0000000082027221 */ /* 0x008fe20000010000 */
[----:B------:R-:W-:Y:S01]  /*1e360*/  FADD.FTZ R0, R129, R60 ;  /* 0x0000003c81007221 */ /* 0x000fe20000010000 */
[----:B-----5:R-:W-:Y:S01]  /*1e370*/  F2FP.F16.F32.PACK_AB R161, R62, R63 ;  /* 0x0000003f3ea1723e */ /* 0x020fe200000000ff */
[C---:B----4-:R-:W-:Y:S03]  /*1e380*/  HMMA.16816.F32 R20, R40.reuse, R56, R20 ;  /* 0x000000382814723c */ /* 0x050fe60000001814 */
[----:B------:R-:W-:Y:S01]  /*1e390*/  FADD.FTZ R2, R123, R2 ;  /* 0x000000027b027221 */ /* 0x000fe20000010000 */
[----:B------:R-:W-:Y:S02]  /*1e3a0*/  FADD.FTZ R48, R127, R0 ;  /* 0x000000007f307221 */ /* 0x000fe40000010000 */
[----:B------:R-:W2:Y:S01]  /*1e3b0*/  MUFU.EX2 R61, R61 ;  /* 0x0000003d003d7308 */ /* 0x000ea20000000800 */
[C---:B------:R-:W-:Y:S04]  /*1e3c0*/  HMMA.16816.F32 R24, R40.reuse, R58, R24 ;  /* 0x0000003a2818723c */ /* 0x040fe80000001818 */
[----:B------:R-:W-:Y:S02]  /*1e3d0*/  FADD.FTZ R0, R122, R2 ;  /* 0x000000027a007221 */ /* 0x000fe40000010000 */
[C---:B------:R-:W-:Y:S05]  /*1e3e0*/  HMMA.16816.F32 R28, R40.reuse, R44, R28 ;  /* 0x0000002c281c723c */ /* 0x040fea000000181c */
[----:B-1----:R-:W-:Y:S01]  /*1e3f0*/  FADD.FTZ R39, R121, R48 ;  /* 0x0000003079277221 */ /* 0x002fe20000010000 */
[----:B------:R-:W-:Y:S01]  /*1e400*/  HMMA.16816.F32 R32, R40, R46, R32 ;  /* 0x0000002e2820723c */ /* 0x000fe20000001820 */
[----:B------:R-:W1:Y:S04]  /*1e410*/  LDSM.16.MT88.4 R40, [R217+0x11800] ;  /* 0x01180000d928783b */ /* 0x000e680000004200 */
[----:B------:R-:W-:Y:S01]  /*1e420*/  FADD.FTZ R2, R117, R0 ;  /* 0x0000000075027221 */ /* 0x000fe20000010000 */
[----:B------:R-:W-:Y:S01]  /*1e430*/  FADD.FTZ R0, R120, R39 ;  /* 0x0000002778007221 */ /* 0x000fe20000010000 */
[----:B--2---:R-:W-:Y:S01]  /*1e440*/  F2FP.F16.F32.PACK_AB R162, R49, R61 ;  /* 0x0000003d31a2723e */ /* 0x004fe200000000ff */
[----:B------:R2:W3:Y:S03]  /*1e450*/  MUFU.EX2 R39, R37 ;  /* 0x0000002500277308 */ /* 0x0004e60000000800 */
[----:B------:R-:W-:Y:S01]  /*1e460*/  FADD.FTZ R2, R116, R2 ;  /* 0x0000000274027221 */ /* 0x000fe20000010000 */
[----:B------:R-:W-:Y:S03]  /*1e470*/  FADD.FTZ R0, R115, R0 ;  /* 0x0000000073007221 */ /* 0x000fe60000010000 */
[----:B------:R-:W-:Y:S01]  /*1e480*/  FADD.FTZ R2, R111, R2 ;  /* 0x000000026f027221 */ /* 0x000fe20000010000 */
[----:B--2---:R-:W-:Y:S03]  /*1e490*/  FADD.FTZ R37, R114, R0 ;  /* 0x0000000072257221 */ /* 0x004fe60000010000 */
[----:B------:R-:W-:Y:S01]  /*1e4a0*/  FADD.FTZ R0, R109, R2 ;  /* 0x000000026d007221 */ /* 0x000fe20000010000 */
[----:B---3--:R-:W-:Y:S01]  /*1e4b0*/  F2FP.F16.F32.PACK_AB R163, R64, R39 ;  /* 0x0000002740a3723e */ /* 0x008fe200000000ff */
[----:B------:R-:W-:Y:S02]  /*1e4c0*/  FADD.FTZ R2, R96, R37 ;  /* 0x0000002560027221 */ /* 0x000fe40000010000 */
[----:B------:R-:W-:Y:S02]  /*1e4d0*/  FADD.FTZ R37, R93, R0 ;  /* 0x000000005d257221 */ /* 0x000fe40000010000 */
[----:B------:R-:W-:Y:S02]  /*1e4e0*/  FADD.FTZ R0, R95, R2 ;  /* 0x000000025f007221 */ /* 0x000fe40000010000 */
[C---:B------:R-:W-:Y:S05]  /*1e4f0*/  HMMA.16816.F32 R136, R160.reuse, R144, R4 ;  /* 0x00000090a088723c */ /* 0x040fea0000001804 */
[----:B------:R-:W-:Y:S01]  /*1e500*/  FADD.FTZ R2, R94, R37 ;  /* 0x000000255e027221 */ /* 0x000fe20000010000 */
[C---:B------:R-:W-:Y:S05]  /*1e510*/  HMMA.16816.F32 R144, R160.reuse, R146, R8 ;  /* 0x00000092a090723c */ /* 0x040fea0000001808 */
[----:B------:R-:W-:Y:S01]  /*1e520*/  FADD.FTZ R0, R92, R0 ;  /* 0x000000005c007221 */ /* 0x000fe20000010000 */
[C---:B------:R-:W-:Y:S05]  /*1e530*/  HMMA.16816.F32 R140, R160.reuse, R148, R12 ;  /* 0x00000094a08c723c */ /* 0x040fea000000180c */
[----:B------:R-:W-:Y:S01]  /*1e540*/  FADD.FTZ R2, R89, R2 ;  /* 0x0000000259027221 */ /* 0x000fe20000010000 */
[----:B------:R-:W-:Y:S01]  /*1e550*/  FADD.FTZ R0, R91, R0 ;  /* 0x000000005b007221 */ /* 0x000fe20000010000 */
[C---:B------:R-:W-:Y:S04]  /*1e560*/  HMMA.16816.F32 R148, R160.reuse, R150, R16 ;  /* 0x00000096a094723c */ /* 0x040fe80000001810 */
[----:B------:R-:W-:Y:S01]  /*1e570*/  FADD.FTZ R2, R90, R2 ;  /* 0x000000025a027221 */ /* 0x000fe20000010000 */
[----:B------:R-:W-:Y:S01]  /*1e580*/  FADD.FTZ R37, R88, R0 ;  /* 0x0000000058257221 */ /* 0x000fe20000010000 */
[C---:B------:R-:W-:Y:S05]  /*1e590*/  HMMA.16816.F32 R156, R160.reuse, R152, R20 ;  /* 0x00000098a09c723c */ /* 0x040fea0000001814 */
[----:B------:R-:W-:Y:S01]  /*1e5a0*/  FADD.FTZ R4, R87, R37 ;  /* 0x0000002557047221 */ /* 0x000fe20000010000 */
[----:B------:R-:W-:Y:S01]  /*1e5b0*/  FADD.FTZ R0, R86, R2 ;  /* 0x0000000256007221 */ /* 0x000fe20000010000 */
[C---:B------:R-:W-:Y:S04]  /*1e5c0*/  HMMA.16816.F32 R152, R160.reuse, R154, R24 ;  /* 0x0000009aa098723c */ /* 0x040fe80000001818 */
[----:B------:R-:W-:Y:S01]  /*1e5d0*/  FADD.FTZ R2, R85, R0 ;  /* 0x0000000055027221 */ /* 0x000fe20000010000 */
[----:B------:R-:W-:Y:S01]  /*1e5e0*/  FADD.FTZ R0, R84, R4 ;  /* 0x0000000454007221 */ /* 0x000fe20000010000 */
[C---:B-1----:R-:W-:Y:S05]  /*1e5f0*/  HMMA.16816.F32 R164, R160.reuse, R40, R28 ;  /* 0x00000028a0a4723c */ /* 0x042fea000000181c */
[----:B------:R-:W-:Y:S01]  /*1e600*/  FADD.FTZ R2, R82, R2 ;  /* 0x0000000252027221 */ /* 0x000fe20000010000 */
[----:B------:R-:W-:Y:S01]  /*1e610*/  FADD.FTZ R4, R83, R0 ;  /* 0x0000000053047221 */ /* 0x000fe20000010000 */
[----:B------:R-:W-:Y:S04]  /*1e620*/  HMMA.16816.F32 R160, R160, R42, R32 ;  /* 0x0000002aa0a0723c */ /* 0x000fe80000001820 */
[----:B------:R-:W-:Y:S01]  /*1e630*/  FADD.FTZ R4, R80, R4 ;  /* 0x0000000450047221 */ /* 0x000fe20000010000 */
[----:B------:R-:W-:Y:S06]  /*1e640*/  FADD.FTZ R0, R81, R2 ;  /* 0x0000000251007221 */ /* 0x000fec0000010000 */
[----:B------:R-:W-:Y:S01]  /*1e650*/  FADD.FTZ R2, R78, R0 ;  /* 0x000000004e027221 */ /* 0x000fe20000010000 */
[----:B------:R-:W-:Y:S03]  /*1e660*/  FADD.FTZ R0, R79, R4 ;  /* 0x000000044f007221 */ /* 0x000fe60000010000 */
        /* <DEDUP_REMOVED lines=16> */
[----:B------:R-:W-:Y:S02]  /*1e770*/  FADD.FTZ R0, R64, R0 ;  /* 0x0000000040007221 */ /* 0x000fe40000010000 */
[----:B------:R2:W-:Y:S04]  /*1e780*/  STL [R1+0x10], R2 ;  /* 0x0000100201007387 */ /* 0x0005e80000100800 */
[----:B------:R2:W-:Y:S01]  /*1e790*/  STL [R1+0x14], R0 ;  /* 0x0000140001007387 */ /* 0x0005e20000100800 */
[----:B------:R-:W-:Y:S05]  /*1e7a0*/  @P1 BRA `(.L_x_919) ;  /* 0xffffff8800cc1947 */ /* 0x000fea000383ffff */
.L_x_915:
[----:B------:R-:W2:Y:S04]  /*1e7b0*/  LDL.LU R5, [R1+0x10] ;  /* 0x0000100001057983 */ /* 0x000ea80000300800 */
[----:B------:R-:W3:Y:S01]  /*1e7c0*/  LDL.LU R4, [R1+0x14] ;  /* 0x0000140001047983 */ /* 0x000ee20000300800 */
[----:B------:R-:W4:Y:S01]  /*1e7d0*/  S2UR UR4, SR_CgaCtaId ;  /* 0x00000000000479c3 */ /* 0x000f220000008800 */
[----:B------:R-:W-:Y:S01]  /*1e7e0*/  UMOV UR6, 0x400 ;  /* 0x0000040000067882 */ /* 0x000fe20000000000 */
[----:B-1----:R-:W-:Y:S01]  /*1e7f0*/  IMAD.MOV.U32 R7, RZ, RZ, -0x10 ;  /* 0xfffffff0ff077424 */ /* 0x002fe200078e00ff */
[----:B------:R-:W1:Y:S01]  /*1e800*/  S2R R27, SR_TID.X ;  /* 0x00000000001b7919 */ /* 0x000e620000002100 */
[----:B------:R-:W-:Y:S01]  /*1e810*/  IMAD.MOV.U32 R8, RZ, RZ, 0x20 ;  /* 0x00000020ff087424 */ /* 0x000fe200078e00ff */
[----:B------:R-:W-:-:S02]  /*1e820*/  UISETP.NE.AND UP0, UPT, UR16, -0x1, UPT ;  /* 0xffffffff1000788c */ /* 0x000fc4000bf05270 */
[----:B----4-:R-:W-:-:S09]  /*1e830*/  ULEA UR4, UR4, UR6, 0x18 ;  /* 0x0000000604047291 */ /* 0x010fd2000f8ec03f */
[----:B------:R-:W-:Y:S02]  /*1e840*/  @UP0 ULDC.64 UR6, c[0x0][0x298] ;  /* 0x0000a60000060ab9 */ /* 0x000fe40000000a00 */
[----:B------:R-:W-:-:S04]  /*1e850*/  @UP0 UIMAD.WIDE.U32 UR10, UR16, UR6, URZ ;  /* 0x00000006100a02a5 */ /* 0x000fc8000f8e003f */
[----:B------:R-:W-:Y:S01]  /*1e860*/  @UP0 UIMAD UR8, UR16, UR7, UR11 ;  /* 0x00000007100802a4 */ /* 0x000fe2000f8e020b */
[----:B-1----:R-:W-:-:S04]  /*1e870*/  SHF.R.S32.HI R28, RZ, 0x1f, R27 ;  /* 0x0000001fff1c7819 */ /* 0x002fc8000001141b */
[----:B------:R-:W-:-:S04]  /*1e880*/  LEA.HI R26, R28, R27, RZ, 0x5 ;  /* 0x0000001b1c1a7211 */ /* 0x000fc800078f28ff */
[----:B------:R-:W-:Y:S01]  /*1e890*/  SHF.R.S32.HI R25, RZ, 0x5, R26 ;  /* 0x00000005ff197819 */ /* 0x000fe2000001141a */
[----:B--2---:R-:W1:Y:S04]  /*1e8a0*/  SHFL.BFLY PT, R0, R5, 0x2, 0x1f ;  /* 0x0c401f0005007f89 */ /* 0x004e6800000e0000 */
[----:B---3--:R-:W2:Y:S01]  /*1e8b0*/  SHFL.BFLY PT, R2, R4, 0x2, 0x1f ;  /* 0x0c401f0004027f89 */ /* 0x008ea200000e0000 */
[----:B-1----:R-:W-:Y:S01]  /*1e8c0*/  FADD.FTZ R0, R0, R5 ;  /* 0x0000000500007221 */ /* 0x002fe20000010000 */
[----:B--2---:R-:W-:-:S04]  /*1e8d0*/  FADD.FTZ R2, R2, R4 ;  /* 0x0000000402027221 */ /* 0x004fc80000010000 */
[----:B------:R-:W1:Y:S04]  /*1e8e0*/  SHFL.BFLY PT, R5, R0, 0x1, 0x1f ;  /* 0x0c201f0000057f89 */ /* 0x000e6800000e0000 */
[----:B------:R-:W2:Y:S01]  /*1e8f0*/  SHFL.BFLY PT, R4, R2, 0x1, 0x1f ;  /* 0x0c201f0002047f89 */ /* 0x000ea200000e0000 */
[----:B-1----:R-:W-:Y:S01]  /*1e900*/  FADD.FTZ R24, R0, R5 ;  /* 0x0000000500187221 */ /* 0x002fe20000010000 */
[----:B------:R-:W-:Y:S01]  /*1e910*/  MOV R0, 0x3f800000 ;  /* 0x3f80000000007802 */ /* 0x000fe20000000f00 */
[----:B--2---:R-:W-:-:S03]  /*1e920*/  FADD.FTZ R23, R2, R4 ;  /* 0x0000000402177221 */ /* 0x004fc60000010000 */
[----:B------:R-:W-:Y:S02]  /*1e930*/  FSETP.NE.FTZ.AND P4, PT, R24, RZ, PT ;  /* 0x000000ff1800720b */ /* 0x000fe40003f95000 */
[----:B------:R-:W-:Y:S02]  /*1e940*/  MOV R2, 0x3f800000 ;  /* 0x3f80000000027802 */ /* 0x000fe40000000f00 */
[----:B------:R-:W-:Y:S02]  /*1e950*/  FSETP.NE.FTZ.AND P3, PT, R23, RZ, PT ;  /* 0x000000ff1700720b */ /* 0x000fe40003f75000 */
[----:B------:R-:W-:-:S04]  /*1e960*/  LEA.HI R4, R28, R27, RZ, 0x2 ;  /* 0x0000001b1c047211 */ /* 0x000fc800078f10ff */
[----:B------:R-:W-:-:S03]  /*1e970*/  SHF.R.S32.HI R5, RZ, 0x2, R4 ;  /* 0x00000002ff057819 */ /* 0x000fc60000011404 */
[----:B------:R-:W1:Y:S08]  /*1e980*/  @P4 MUFU.RCP R0, R24 ;  /* 0x0000001800004308 */ /* 0x000e700000001000 */
[----:B------:R-:W2:Y:S01]  /*1e990*/  @P3 MUFU.RCP R2, R23 ;  /* 0x0000001700023308 */ /* 0x000ea20000001000 */
[C---:B-1----:R-:W-:Y:S01]  /*1e9a0*/  FMUL.FTZ R136, R0.reuse, R136 ;  /* 0x0000008800887220 */ /* 0x042fe20000410000 */
        /* <DEDUP_REMOVED lines=14> */
[----:B------:R-:W-:Y:S01]  /*1ea90*/  FMUL.FTZ R10, R0, R161 ;  /* 0x000000a1000a7220 */ /* 0x000fe20000410000 */
[----:B------:R-:W-:Y:S01]  /*1eaa0*/  SHF.R.S32.HI R0, RZ, 0x1f, R4 ;  /* 0x0000001fff007819 */ /* 0x000fe20000011404 */
[C---:B--2---:R-:W-:Y:S01]  /*1eab0*/  FMUL.FTZ R139, R2.reuse, R139 ;  /* 0x0000008b028b7220 */ /* 0x044fe20000410000 */
[C---:B------:R-:W-:Y:S01]  /*1eac0*/  FMUL.FTZ R6, R2.reuse, R138 ;  /* 0x0000008a02067220 */ /* 0x040fe20000410000 */
[----:B------:R-:W-:Y:S01]  /*1ead0*/  FMUL.FTZ R147, R2, R147 ;  /* 0x0000009302937220 */ /* 0x000fe20000410000 */
[----:B------:R-:W-:Y:S01]  /*1eae0*/  LEA.HI R0, R0, R5, RZ, 0x3 ;  /* 0x0000000500007211 */ /* 0x000fe200078f18ff */
[C---:B------:R-:W-:Y:S01]  /*1eaf0*/  FMUL.FTZ R18, R2.reuse, R146 ;  /* 0x0000009202127220 */ /* 0x040fe20000410000 */
[C---:B------:R-:W-:Y:S01]  /*1eb00*/  FMUL.FTZ R143, R2.reuse, R143 ;  /* 0x0000008f028f7220 */ /* 0x040fe20000410000 */
[----:B------:R-:W-:Y:S01]  /*1eb10*/  FMUL.FTZ R16, R2, R142 ;  /* 0x0000008e02107220 */ /* 0x000fe20000410000 */
[----:B------:R-:W-:Y:S01]  /*1eb20*/  LOP3.LUT R0, R0, 0xfffffff8, RZ, 0xc0, !PT ;  /* 0xfffffff800007812 */ /* 0x000fe200078ec0ff */
[C---:B------:R-:W-:Y:S01]  /*1eb30*/  FMUL.FTZ R151, R2.reuse, R151 ;  /* 0x0000009702977220 */ /* 0x040fe20000410000 */
[C---:B------:R-:W-:Y:S01]  /*1eb40*/  FMUL.FTZ R14, R2.reuse, R150 ;  /* 0x00000096020e7220 */ /* 0x040fe20000410000 */
[C---:B------:R-:W-:Y:S01]  /*1eb50*/  FMUL.FTZ R159, R2.reuse, R159 ;  /* 0x0000009f029f7220 */ /* 0x040fe20000410000 */
[----:B------:R-:W-:Y:S01]  /*1eb60*/  FMUL.FTZ R19, R2, R158 ;  /* 0x0000009e02137220 */ /* 0x000fe20000410000 */
[----:B------:R-:W-:-:S02]  /*1eb70*/  IMAD.IADD R0, R5, 0x1, -R0 ;  /* 0x0000000105007824 */ /* 0x000fc400078e0a00 */
[C---:B------:R-:W-:Y:S01]  /*1eb80*/  FMUL.FTZ R155, R2.reuse, R155 ;  /* 0x0000009b029b7220 */ /* 0x040fe20000410000 */
[C---:B------:R-:W-:Y:S01]  /*1eb90*/  FMUL.FTZ R154, R2.reuse, R154 ;  /* 0x0000009a029a7220 */ /* 0x040fe20000410000 */
[C---:B------:R-:W-:Y:S01]  /*1eba0*/  FMUL.FTZ R167, R2.reuse, R167 ;  /* 0x000000a702a77220 */ /* 0x040fe20000410000 */
[C---:B------:R-:W-:Y:S01]  /*1ebb0*/  FMUL.FTZ R20, R2.reuse, R166 ;  /* 0x000000a602147220 */ /* 0x040fe20000410000 */
[C---:B------:R-:W-:Y:S01]  /*1ebc0*/  FMUL.FTZ R163, R2.reuse, R163 ;  /* 0x000000a302a37220 */ /* 0x040fe20000410000 */
[----:B------:R-:W-:Y:S01]  /*1ebd0*/  FMUL.FTZ R9, R2, R162 ;  /* 0x000000a202097220 */ /* 0x000fe20000410000 */
[----:B------:R-:W-:Y:S02]  /*1ebe0*/  LOP3.LUT R2, R4, 0x3ffffffc, RZ, 0xc0, !PT ;  /* 0x3ffffffc04027812 */ /* 0x000fe400078ec0ff */
[C---:B------:R-:W-:Y:S02]  /*1ebf0*/  SHF.L.U32 R4, R0.reuse, 0x6, RZ ;  /* 0x0000000600047819 */ /* 0x040fe400000006ff */
[----:B------:R-:W-:Y:S01]  /*1ec00*/  LOP3.LUT R5, R0, 0x1, RZ, 0xc0, !PT ;  /* 0x0000000100057812 */ /* 0x000fe200078ec0ff */
[----:B------:R-:W-:Y:S01]  /*1ec10*/  IMAD.IADD R2, R27, 0x1, -R2 ;  /* 0x000000011b027824 */ /* 0x000fe200078e0a02 */
[----:B------:R-:W-:-:S02]  /*1ec20*/  LOP3.LUT R4, R4, 0x1c0, RZ, 0xc0, !PT ;  /* 0x000001c004047812 */ /* 0x000fc400078ec0ff */
[----:B------:R-:W-:Y:S02]  /*1ec30*/  ISETP.NE.U32.AND P0, PT, R5, 0x1, PT ;  /* 0x000000010500780c */ /* 0x000fe40003f05070 */
[----:B------:R-:W-:Y:S02]  /*1ec40*/  LEA R2, R25, R2, 0x9 ;  /* 0x0000000219027211 */ /* 0x000fe400078e48ff */
[----:B------:R-:W-:Y:S02]  /*1ec50*/  LEA.HI R4, R4, R4, RZ, 0x1d ;  /* 0x0000000404047211 */ /* 0x000fe400078fe8ff */
[----:B------:R-:W-:Y:S02]  /*1ec60*/  R2P PR, R0, 0x6 ;  /* 0x0000000600007804 */ /* 0x000fe40000000000 */
[----:B------:R-:W-:Y:S02]  /*1ec70*/  LEA R2, R2, R4, 0x1 ;  /* 0x0000000402027211 */ /* 0x000fe400078e08ff */
[----:B------:R-:W-:-:S02]  /*1ec80*/  SEL R7, R7, 0x10, !P0 ;  /* 0x0000001007077807 */ /* 0x000fc40004000000 */
[----:B------:R-:W-:Y:S01]  /*1ec90*/  LEA R0, R2, UR4, 0x1 ;  /* 0x0000000402007c11 */ /* 0x000fe2000f8e08ff */
[----:B------:R-:W-:Y:S01]  /*1eca0*/  ULDC.U8 UR4, c[0x0][0x3d8] ;  /* 0x0000f60000047ab9 */ /* 0x000fe20000000000 */
[----:B------:R-:W-:Y:S02]  /*1ecb0*/  F2FP.F16.F32.PACK_AB R6, R139, R6 ;  /* 0x000000068b06723e */ /* 0x000fe400000000ff */
[----:B------:R-:W-:Y:S02]  /*1ecc0*/  SEL R8, R8, 0xffffffe0, !P1 ;  /* 0xffffffe008087807 */ /* 0x000fe40004800000 */
[----:B------:R-:W-:Y:S01]  /*1ecd0*/  IADD3 R4, R0, R7, RZ ;  /* 0x0000000700047210 */ /* 0x000fe20007ffe0ff */
[----:B------:R1:W-:Y:S01]  /*1ece0*/  STS [R0+0x400], R6 ;  /* 0x0004000600007388 */ /* 0x0003e20000000800 */
[----:B------:R-:W-:Y:S02]  /*1ecf0*/  F2FP.F16.F32.PACK_AB R11, R11, R136 ;  /* 0x000000880b0b723e */ /* 0x000fe400000000ff */
[----:B------:R-:W-:Y:S01]  /*1ed00*/  F2FP.F16.F32.PACK_AB R12, R12, R144 ;  /* 0x000000900c0c723e */ /* 0x000fe200000000ff */
[----:B------:R-:W-:Y:S01]  /*1ed10*/  IMAD.IADD R5, R4, 0x1, R8 ;  /* 0x0000000104057824 */ /* 0x000fe200078e0208 */
[----:B------:R-:W-:Y:S01]  /*1ed20*/  F2FP.F16.F32.PACK_AB R18, R147, R18 ;  /* 0x000000129312723e */ /* 0x000fe200000000ff */
[----:B------:R-:W-:Y:S01]  /*1ed30*/  STS [R0], R11 ;  /* 0x0000000b00007388 */ /* 0x000fe20000000800 */
[----:B------:R-:W-:-:S02]  /*1ed40*/  F2FP.F16.F32.PACK_AB R17, R17, R140 ;  /* 0x0000008c1111723e */ /* 0x000fc400000000ff */
[----:B------:R-:W-:Y:S01]  /*1ed50*/  F2FP.F16.F32.PACK_AB R16, R143, R16 ;  /* 0x000000108f10723e */ /* 0x000fe200000000ff */
[----:B------:R-:W-:Y:S01]  /*1ed60*/  STS [R4], R12 ;  /* 0x0000000c04007388 */ /* 0x000fe20000000800 */
[----:B------:R-:W-:Y:S02]  /*1ed70*/  F2FP.F16.F32.PACK_AB R15, R15, R148 ;  /* 0x000000940f0f723e */ /* 0x000fe400000000ff */
[----:B------:R-:W-:Y:S01]  /*1ed80*/  F2FP.F16.F32.PACK_AB R14, R151, R14 ;  /* 0x0000000e970e723e */ /* 0x000fe200000000ff */
[----:B------:R2:W-:Y:S01]  /*1ed90*/  STS [R4+0x400], R18 ;  /* 0x0004001204007388 */ /* 0x0005e20000000800 */
[----:B------:R-:W-:Y:S02]  /*1eda0*/  IADD3 R2, R0, 0x40, RZ ;  /* 0x0000004000027810 */ /* 0x000fe40007ffe0ff */
[----:B------:R-:W-:Y:S02]  /*1edb0*/  F2FP.F16.F32.PACK_AB R13, R13, R156 ;  /* 0x0000009c0d0d723e */ /* 0x000fe400000000ff */
[----:B------:R-:W-:-:S02]  /*1edc0*/  F2FP.F16.F32.PACK_AB R19, R159, R19 ;  /* 0x000000139f13723e */ /* 0x000fc400000000ff */
[----:B------:R-:W-:Y:S02]  /*1edd0*/  @P2 IADD3 R2, R0, -0x40, RZ ;  /* 0xffffffc000022810 */ /* 0x000fe40007ffe0ff */
[----:B------:R-:W-:Y:S01]  /*1ede0*/  F2FP.F16.F32.PACK_AB R22, R22, R152 ;  /* 0x000000981616723e */ /* 0x000fe200000000ff */
[----:B-1----:R-:W-:Y:S01]  /*1edf0*/  IMAD.IADD R6, R0, 0x1, R8 ;  /* 0x0000000100067824 */ /* 0x002fe200078e0208 */
[----:B------:R-:W-:Y:S02]  /*1ee00*/  F2FP.F16.F32.PACK_AB R154, R155, R154 ;  /* 0x0000009a9b9a723e */ /* 0x000fe400000000ff */
[----:B------:R-:W-:Y:S02]  /*1ee10*/  F2FP.F16.F32.PACK_AB R21, R21, R164 ;  /* 0x000000a41515723e */ /* 0x000fe400000000ff */
[----:B------:R-:W-:Y:S01]  /*1ee20*/  STS [R6], R17 ;  /* 0x0000001106007388 */ /* 0x000fe20000000800 */
[----:B------:R-:W-:Y:S02]  /*1ee30*/  F2FP.F16.F32.PACK_AB R20, R167, R20 ;  /* 0x00000014a714723e */ /* 0x000fe400000000ff */
[----:B------:R-:W-:Y:S01]  /*1ee40*/  F2FP.F16.F32.PACK_AB R10, R10, R160 ;  /* 0x000000a00a0a723e */ /* 0x000fe200000000ff */
[----:B------:R1:W-:Y:S01]  /*1ee50*/  STS [R6+0x400], R16 ;  /* 0x0004001006007388 */ /* 0x0003e20000000800 */
[----:B------:R-:W-:-:S02]  /*1ee60*/  F2FP.F16.F32.PACK_AB R9, R163, R9 ;  /* 0x00000009a309723e */ /* 0x000fc400000000ff */
[----:B------:R-:W-:Y:S01]  /*1ee70*/  PLOP3.LUT P0, PT, PT, PT, UP0, 0x80, 0x0 ;  /* 0x000000000000781c */ /* 0x000fe20003f0f008 */
[----:B------:R-:W-:Y:S01]  /*1ee80*/  STS [R5], R15 ;  /* 0x0000000f05007388 */ /* 0x000fe20000000800 */
[----:B--2---:R-:W-:Y:S01]  /*1ee90*/  IMAD.IADD R4, R7, 0x1, R2 ;  /* 0x0000000107047824 */ /* 0x004fe200078e0202 */
[----:B------:R-:W-:Y:S01]  /*1eea0*/  ISETP.NE.AND P1, PT, RZ, UR4, PT ;  /* 0x00000004ff007c0c */ /* 0x000fe2000bf25270 */
[----:B------:R-:W-:Y:S01]  /*1eeb0*/  IMAD.MOV.U32 R7, RZ, RZ, 0x7f800000 ;  /* 0x7f800000ff077424 */ /* 0x000fe200078e00ff */
[----:B------:R2:W-:Y:S01]  /*1eec0*/  STS [R5+0x400], R14 ;  /* 0x0004000e05007388 */ /* 0x0005e20000000800 */
[----:B------:R-:W-:-:S03]  /*1eed0*/  IMAD.IADD R0, R8, 0x1, R4 ;  /* 0x0000000108007824 */ /* 0x000fc600078e0204 */
[----:B------:R-:W-:Y:S04]  /*1eee0*/  STS [R2], R13 ;  /* 0x0000000d02007388 */ /* 0x000fe80000000800 */
[----:B------:R3:W-:Y:S04]  /*1eef0*/  STS [R2+0x400], R19 ;  /* 0x0004001302007388 */ /* 0x0007e80000000800 */
[----:B------:R-:W-:Y:S04]  /*1ef00*/  STS [R4], R22 ;  /* 0x0000001604007388 */ /* 0x000fe80000000800 */
[----:B------:R4:W-:Y:S01]  /*1ef10*/  STS [R4+0x400], R154 ;  /* 0x0004009a04007388 */ /* 0x0009e20000000800 */
[----:B-1----:R-:W-:Y:S01]  /*1ef20*/  MOV R6, 0x7f800000 ;  /* 0x7f80000000067802 */ /* 0x002fe20000000f00 */
[----:B--2---:R-:W1:Y:S01]  /*1ef30*/  @P4 MUFU.LG2 R5, R24 ;  /* 0x0000001800054308 */ /* 0x004e620000000c00 */
[----:B---3--:R-:W-:-:S05]  /*1ef40*/  IADD3 R2, R8, R2, RZ ;  /* 0x0000000208027210 */ /* 0x008fca0007ffe0ff */
[----:B------:R-:W-:Y:S01]  /*1ef50*/  STS [R2], R21 ;  /* 0x0000001502007388 */ /* 0x000fe20000000800 */
[----:B----4-:R-:W2:Y:S03]  /*1ef60*/  @P4 LDC R4, c[0x0][0x2e8] ;  /* 0x0000ba00ff044b82 */ /* 0x010ea60000000800 */
[----:B------:R3:W-:Y:S01]  /*1ef70*/  STS [R2+0x400], R20 ;  /* 0x0004001402007388 */ /* 0x0007e20000000800 */
[----:B-1----:R-:W-:-:S03]  /*1ef80*/  @P4 FMUL.FTZ R5, R5, 0.69314718246459960938 ;  /* 0x3f31721805054820 */ /* 0x002fc60000410000 */
[----:B------:R-:W-:Y:S04]  /*1ef90*/  STS [R0], R10 ;  /* 0x0000000a00007388 */ /* 0x000fe80000000800 */
[----:B------:R1:W-:Y:S01]  /*1efa0*/  STS [R0+0x400], R9 ;  /* 0x0004000900007388 */ /* 0x0003e20000000800 */
[----:B---3--:R-:W3:Y:S01]  /*1efb0*/  @P3 LDC R2, c[0x0][0x2e8] ;  /* 0x0000ba00ff023b82 */ /* 0x008ee20000000800 */
[----:B-1----:R-:W1:Y:S02]  /*1efc0*/  @P3 MUFU.LG2 R0, R23 ;  /* 0x0000001700003308 */ /* 0x002e640000000c00 */
[----:B-1----:R-:W-:Y:S01]  /*1efd0*/  @P3 FMUL.FTZ R0, R0, 0.69314718246459960938 ;  /* 0x3f31721800003820 */ /* 0x002fe20000410000 */
[----:B--2---:R-:W-:Y:S06]  /*1efe0*/  @P0 BRA `(.L_x_920) ;  /* 0x00000000001c0947 */ /* 0x004fec0003800000 */
[----:B------:R-:W1:Y:S01]  /*1eff0*/  S2UR UR8, SR_CTAID.Y ;  /* 0x00000000000879c3 */ /* 0x000e620000002600 */
[----:B------:R-:W-:Y:S01]  /*1f000*/  ULDC.64 UR6, c[0x0][0x290] ;  /* 0x0000a40000067ab9 */ /* 0x000fe20000000a00 */
[----:B-1----:R-:W-:Y:S02]  /*1f010*/  USHF.R.S32.HI UR4, URZ, 0x1f, UR8 ;  /* 0x0000001f3f047899 */ /* 0x002fe40008011408 */
[----:B------:R-:W-:Y:S02]  /*1f020*/  UIMAD.WIDE.U32 UR10, UR8, UR6, URZ ;  /* 0x00000006080a72a5 */ /* 0x000fe4000f8e003f */
[----:B------:R-:W-:-:S04]  /*1f030*/  UIMAD UR4, UR4, UR6, URZ ;  /* 0x00000006040472a4 */ /* 0x000fc8000f8e023f */
[----:B------:R-:W-:-:S04]  /*1f040*/  UIMAD UR4, UR8, UR7, UR4 ;  /* 0x00000007080472a4 */ /* 0x000fc8000f8e0204 */
[----:B------:R-:W-:-:S12]  /*1f050*/  UIADD3 UR8, UR11, UR4, URZ ;  /* 0x000000040b087290 */ /* 0x000fd8000fffe03f */
.L_x_920:
[----:B------:R-:W-:Y:S01]  /*1f060*/  @P4 FFMA.FTZ R6, R36, R4, R5 ;  /* 0x0000000424064223 */ /* 0x000fe20000010005 */
[----:B---3--:R-:W-:Y:S01]  /*1f070*/  @P3 FFMA.FTZ R7, R3, R2, R0 ;  /* 0x0000000203073223 */ /* 0x008fe20000010000 */
        /* <DEDUP_REMOVED lines=8> */
.L_x_921:
[----:B------:R-:W-:Y:S01]  /*1f100*/  S2UR UR4, SR_CTAID.Z ;  /* 0x00000000000479c3 */ /* 0x000fe20000002700 */
[----:B------:R-:W-:Y:S01]  /*1f110*/  ULDC UR6, c[0x0][0x270] ;  /* 0x00009c0000067ab9 */ /* 0x000fe20000000800 */
[----:B------:R-:W-:-:S06]  /*1f120*/  ULDC UR16, c[0x0][0x2c4] ;  /* 0x0000b10000107ab9 */ /* 0x000fcc0000000800 */
[----:B------:R-:W1:Y:S02]  /*1f130*/  S2UR UR7, SR_CTAID.Y ;  /* 0x00000000000779c3 */ /* 0x000e640000002600 */
[----:B-1----:R-:W-:-:S04]  /*1f140*/  UIMAD UR6, UR7, UR6, UR4 ;  /* 0x00000006070672a4 */ /* 0x002fc8000f8e0204 */
[----:B------:R-:W-:Y:S02]  /*1f150*/  UIMAD UR16, UR6, UR16, URZ ;  /* 0x00000010061072a4 */ /* 0x000fe4000f8e023f */
.L_x_922:
        /* <DEDUP_REMOVED lines=28> */
.L_x_924:
[----:B------:R-:W-:Y:S05]  /*1f320*/  BSYNC B0 ;  /* 0x0000000000007941 */ /* 0x000fea0003800000 */
.L_x_923:
[----:B------:R-:W3:Y:S01]  /*1f330*/  LDL.LU.64 R4, [R1+0x18] ;  /* 0x0000180001047983 */ /* 0x000ee20000300a00 */
[----:B------:R-:W4:Y:S01]  /*1f340*/  S2UR UR9, SR_CTAID.X ;  /* 0x00000000000979c3 */ /* 0x000f220000002500 */
[----:B-12---:R-:W-:Y:S01]  /*1f350*/  SHF.R.S32.HI R2, RZ, 0x1f, R9 ;  /* 0x0000001fff027819 */ /* 0x006fe20000011409 */
[----:B------:R-:W-:Y:S01]  /*1f360*/  ULDC UR7, c[0x0][0x2d0] ;  /* 0x0000b40000077ab9 */ /* 0x000fe20000000800 */
[----:B------:R-:W-:Y:S01]  /*1f370*/  LEA.HI R0, R28, R27, RZ, 0x3 ;  /* 0x0000001b1c007211 */ /* 0x000fe200078f18ff */
[----:B------:R1:W2:Y:S01]  /*1f380*/  LDS.128 R20, [R241+0x1800] ;  /* 0x00180000f1147984 */ /* 0x0002a20000000c00 */
[----:B------:R-:W-:Y:S01]  /*1f390*/  LEA.HI R9, R2, R9, RZ, 0x3 ;  /* 0x0000000902097211 */ /* 0x000fe200078f18ff */
[----:B------:R-:W-:Y:S01]  /*1f3a0*/  BSSY B0, `(.L_x_925) ;  /* 0x000002b000007945 */ /* 0x000fe20003800000 */
[----:B------:R-:W-:Y:S01]  /*1f3b0*/  SHF.R.S32.HI R10, RZ, 0x3, R0 ;  /* 0x00000003ff0a7819 */ /* 0x000fe20000011400 */
[----:B------:R-:W1:Y:S04]  /*1f3c0*/  LDC.64 R16, c[0x0][0x298] ;  /* 0x0000a600ff107b82 */ /* 0x000e680000000a00 */
[----:B------:R-:W-:-:S04]  /*1f3d0*/  VIADD R8, R10, 0x20 ;  /* 0x000000200a087836 */ /* 0x000fc80000000000 */
[----:B------:R-:W2:Y:S01]  /*1f3e0*/  LDC.64 R6, c[0x0][0x2a0] ;  /* 0x0000a800ff067b82 */ /* 0x000ea20000000a00 */
[----:B----4-:R-:W-:-:S04]  /*1f3f0*/  USHF.L.U32 UR9, UR9, 0x6, URZ ;  /* 0x0000000609097899 */ /* 0x010fc8000800063f */
[----:B------:R-:W-:-:S06]  /*1f400*/  USHF.R.S32.HI UR6, URZ, 0x1f, UR9 ;  /* 0x0000001f3f067899 */ /* 0x000fcc0008011409 */
[----:B-1----:R-:W-:Y:S01]  /*1f410*/  IMAD R0, R16, UR6, RZ ;  /* 0x0000000610007c24 */ /* 0x002fe2000f8e02ff */
[----:B------:R-:W-:Y:S01]  /*1f420*/  USHF.R.S32.HI UR6, URZ, 0x1f, UR4 ;  /* 0x0000001f3f067899 */ /* 0x000fe20008011404 */
[--C-:B---3--:R-:W-:Y:S02]  /*1f430*/  IMAD.MOV.U32 R12, RZ, RZ, R4.reuse ;  /* 0x000000ffff0c7224 */ /* 0x108fe400078e0004 */
[----:B------:R-:W-:Y:S02]  /*1f440*/  IMAD.MOV.U32 R12, RZ, RZ, R4 ;  /* 0x000000ffff0c7224 */ /* 0x000fe400078e0004 */
[----:B------:R-:W-:Y:S02]  /*1f450*/  IMAD.MOV.U32 R13, RZ, RZ, R5 ;  /* 0x000000ffff0d7224 */ /* 0x000fe400078e0005 */
[C---:B------:R-:W-:Y:S01]  /*1f460*/  VIADD R4, R10.reuse, 0x10 ;  /* 0x000000100a047836 */ /* 0x040fe20000000000 */
[----:B------:R-:W-:Y:S01]  /*1f470*/  SHF.R.S32.HI R13, RZ, 0x1f, R12 ;  /* 0x0000001fff0d7819 */ /* 0x000fe2000001140c */
[----:B------:R-:W-:Y:S01]  /*1f480*/  VIADD R5, R10, 0x30 ;  /* 0x000000300a057836 */ /* 0x000fe20000000000 */
[----:B------:R-:W-:-:S03]  /*1f490*/  ISETP.GE.AND P0, PT, R12, UR7, PT ;  /* 0x000000070c007c0c */ /* 0x000fc6000bf06270 */
[----:B------:R1:W-:Y:S01]  /*1f4a0*/  STL [R1+0x1c], R13 ;  /* 0x00001c0d01007387 */ /* 0x0003e20000100800 */
[----:B------:R-:W-:Y:S01]  /*1f4b0*/  IMAD.WIDE.U32 R2, R16, UR9, R12 ;  /* 0x0000000910027c25 */ /* 0x000fe2000f8e000c */
[----:B------:R-:W-:Y:S02]  /*1f4c0*/  ISETP.GE.OR P3, PT, R4, UR5, P0 ;  /* 0x0000000504007c0c */ /* 0x000fe40008766670 */
[----:B------:R1:W3:Y:S01]  /*1f4d0*/  LDS.128 R12, [R241] ;  /* 0x00000000f10c7984 */ /* 0x0002e20000000c00 */
[----:B------:R-:W-:Y:S01]  /*1f4e0*/  IMAD R4, R17, UR9, R0 ;  /* 0x0000000911047c24 */ /* 0x000fe2000f8e0200 */
[----:B------:R-:W-:Y:S01]  /*1f4f0*/  IADD3 R2, P1, R2, UR10, RZ ;  /* 0x0000000a02027c10 */ /* 0x000fe2000ff3e0ff */
[----:B------:R-:W-:Y:S01]  /*1f500*/  UIADD3 UR9, -UR9, UR18, URZ ;  /* 0x0000001209097290 */ /* 0x000fe2000fffe13f */
[----:B------:R-:W-:Y:S01]  /*1f510*/  ISETP.GE.OR P2, PT, R8, UR5, P0 ;  /* 0x0000000508007c0c */ /* 0x000fe20008746670 */
[----:B--2---:R-:W-:Y:S01]  /*1f520*/  IMAD R0, R6, UR6, RZ ;  /* 0x0000000606007c24 */ /* 0x004fe2000f8e02ff */
[----:B------:R-:W-:-:S02]  /*1f530*/  IADD3.X R3, R3, UR8, R4, P1, !PT ;  /* 0x0000000803037c10 */ /* 0x000fc40008ffe404 */
[----:B------:R-:W-:Y:S01]  /*1f540*/  ISETP.GE.OR P1, PT, R5, UR5, P0 ;  /* 0x0000000505007c0c */ /* 0x000fe20008726670 */
[----:B------:R-:W-:Y:S01]  /*1f550*/  IMAD R4, R7, UR4, R0 ;  /* 0x0000000407047c24 */ /* 0x000fe2000f8e0200 */
[----:B------:R-:W-:Y:S01]  /*1f560*/  ISETP.GE.OR P0, PT, R10, UR9, P0 ;  /* 0x000000090a007c0c */ /* 0x000fe20008706670 */
[----:B------:R-:W-:Y:S01]  /*1f570*/  IMAD.WIDE.U32 R6, R6, UR4, R2 ;  /* 0x0000000406067c25 */ /* 0x000fe2000f8e0002 */
[----:B------:R-:W-:-:S03]  /*1f580*/  SHF.R.S32.HI R0, RZ, 0x3, R9 ;  /* 0x00000003ff007819 */ /* 0x000fc60000011409 */
[----:B------:R-:W-:Y:S01]  /*1f590*/  IMAD.IADD R5, R4, 0x1, R7 ;  /* 0x0000000104057824 */ /* 0x000fe200078e0207 */
[----:B------:R-:W-:-:S07]  /*1f5a0*/  SHF.R.S32.HI R11, RZ, 0x1f, R0 ;  /* 0x0000001fff0b7819 */ /* 0x000fce0000011400 */
[----:B-1----:R-:W-:Y:S05]  /*1f5b0*/  @P0 BRA `(.L_x_926) ;  /* 0x0000000000240947 */ /* 0x002fea0003800000 */
        /* <DEDUP_REMOVED lines=8> */
[----:B---3--:R1:W-:Y:S02]  /*1f640*/  STG.E.128 desc[UR22][R8.64], R12 ;  /* 0x0000000c08007986 */ /* 0x0083e4000c101d16 */
.L_x_926:
[----:B------:R-:W-:Y:S05]  /*1f650*/  BSYNC B0 ;  /* 0x0000000000007941 */ /* 0x000fea0003800000 */
.L_x_925:
[----:B-1-3--:R1:W2:Y:S01]  /*1f660*/  LDS.128 R12, [R241+0x800] ;  /* 0x00080000f10c7984 */ /* 0x00a2a20000000c00 */
[----:B------:R-:W-:Y:S04]  /*1f670*/  BSSY B0, `(.L_x_927) ;  /* 0x000000e000007945 */ /* 0x000fe80003800000 */
[----:B------:R-:W-:Y:S05]  /*1f680*/  @P3 BRA `(.L_x_928) ;  /* 0x0000000000303947 */ /* 0x000fea0003800000 */
[----:B------:R-:W-:Y:S01]  /*1f690*/  IADD3 R0, P0, R10, 0x10, RZ ;  /* 0x000000100a007810 */ /* 0x000fe20007f1e0ff */
[----:B------:R-:W-:Y:S01]  /*1f6a0*/  ULDC.64 UR6, c[0x0][0x280] ;  /* 0x0000a00000067ab9 */ /* 0x000fe20000000a00 */
[----:B------:R-:W-:-:S03]  /*1f6b0*/  MOV R3, R5 ;  /* 0x0000000500037202 */ /* 0x000fc60000000f00 */
[----:B------:R-:W-:-:S04]  /*1f6c0*/  IMAD.X R2, RZ, RZ, R11, P0 ;  /* 0x000000ffff027224 */ /* 0x000fc800000e060b */
[----:B------:R-:W-:Y:S02]  /*1f6d0*/  IMAD R8, R2, R16, RZ ;  /* 0x0000001002087224 */ /* 0x000fe400078e02ff */
[----:B------:R-:W-:-:S04]  /*1f6e0*/  IMAD.MOV.U32 R2, RZ, RZ, R6 ;  /* 0x000000ffff027224 */ /* 0x000fc800078e0006 */
[----:B------:R-:W-:-:S04]  /*1f6f0*/  IMAD.WIDE.U32 R2, R0, R16, R2 ;  /* 0x0000001000027225 */ /* 0x000fc800078e0002 */
[----:B------:R-:W-:Y:S01]  /*1f700*/  IMAD R0, R0, R17, R8 ;  /* 0x0000001100007224 */ /* 0x000fe200078e0208 */
[----:B------:R-:W-:-:S04]  /*1f710*/  LEA R8, P0, R2, UR6, 0x1 ;  /* 0x0000000602087c11 */ /* 0x000fc8000f8008ff */
[----:B------:R-:W-:-:S04]  /*1f720*/  IADD3 R0, R0, R3, RZ ;  /* 0x0000000300007210 */ /* 0x000fc80007ffe0ff */
[----:B------:R-:W-:-:S05]  /*1f730*/  LEA.HI.X R9, R2, UR7, R0, 0x1, P0 ;  /* 0x0000000702097c11 */ /* 0x000fca00080f0c00 */
[----:B--2---:R3:W-:Y:S02]  /*1f740*/  STG.E.128 desc[UR22][R8.64], R12 ;  /* 0x0000000c08007986 */ /* 0x0047e4000c101d16 */
.L_x_928:
[----:B------:R-:W-:Y:S05]  /*1f750*/  BSYNC B0 ;  /* 0x0000000000007941 */ /* 0x000fea0003800000 */
.L_x_927:
[----:B--23--:R2:W3:Y:S01]  /*1f760*/  LDS.128 R12, [R241+0x1000] ;  /* 0x00100000f10c7984 */ /* 0x00c4e20000000c00 */
        /* <DEDUP_REMOVED lines=13> */
[----:B---3--:R4:W-:Y:S02]  /*1f840*/  STG.E.128 desc[UR22][R8.64], R12 ;  /* 0x0000000c08007986 */ /* 0x0089e4000c101d16 */
.L_x_930:
[----:B------:R-:W-:Y:S05]  /*1f850*/  BSYNC B0 ;  /* 0x0000000000007941 */ /* 0x000fea0003800000 */
.L_x_929:
[----:B------:R-:W-:Y:S05]  /*1f860*/  @P1 EXIT ;  /* 0x000000000000194d */ /* 0x000fea0003800000 */
[----:B------:R-:W-:Y:S01]  /*1f870*/  IADD3 R7, P0, R10, 0x30, RZ ;  /* 0x000000300a077810 */ /* 0x000fe20007f1e0ff */
[----:B------:R-:W-:Y:S01]  /*1f880*/  IMAD.MOV.U32 R2, RZ, RZ, R6 ;  /* 0x000000ffff027224 */ /* 0x000fe200078e0006 */
[----:B------:R-:W-:Y:S01]  /*1f890*/  MOV R3, R5 ;  /* 0x0000000500037202 */ /* 0x000fe20000000f00 */
[----:B------:R-:W-:Y:S02]  /*1f8a0*/  ULDC.64 UR4, c[0x0][0x280] ;  /* 0x0000a00000047ab9 */ /* 0x000fe40000000a00 */
[----:B------:R-:W-:Y:S02]  /*1f8b0*/  IMAD.X R0, RZ, RZ, R11, P0 ;  /* 0x000000ffff007224 */ /* 0x000fe400000e060b */
[----:B------:R-:W-:-:S04]  /*1f8c0*/  IMAD.WIDE.U32 R4, R7, R16, R2 ;  /* 0x0000001007047225 */ /* 0x000fc800078e0002 */
[----:B------:R-:W-:Y:S01]  /*1f8d0*/  IMAD R0, R0, R16, RZ ;  /* 0x0000001000007224 */ /* 0x000fe200078e02ff */
[----:B------:R-:W-:-:S03]  /*1f8e0*/  LEA R2, P0, R4, UR4, 0x1 ;  /* 0x0000000404027c11 */ /* 0x000fc6000f8008ff */
[----:B------:R-:W-:-:S05]  /*1f8f0*/  IMAD R0, R7, R17, R0 ;  /* 0x0000001107007224 */ /* 0x000fca00078e0200 */
[----:B------:R-:W-:-:S04]  /*1f900*/  IADD3 R0, R0, R5, RZ ;  /* 0x0000000500007210 */ /* 0x000fc80007ffe0ff */
[----:B------:R-:W-:-:S05]  /*1f910*/  LEA.HI.X R3, R4, UR5, R0, 0x1, P0 ;  /* 0x0000000504037c11 */ /* 0x000fca00080f0c00 */
[----:B------:R-:W-:Y:S01]  /*1f920*/  STG.E.128 desc[UR22][R2.64], R20 ;  /* 0x0000001402007986 */ /* 0x000fe2000c101d16 */
[----:B------:R-:W-:Y:S05]  /*1f930*/  EXIT ;  /* 0x000000000000794d */ /* 0x000fea0003800000 */
.L_x_931:
        /* <DEDUP_REMOVED lines=12> */
.L_x_7883:


//--------------------- .text._ZN5flash24flash_fwd_splitkv_kernelI23Flash_fwd_kernel_traitsILi64ELi64ELi256ELi4ELb0ELb0EN7cutlass6half_tE19Flash_kernel_traitsILi64ELi64ELi256ELi4ES3_EELb1ELb0ELb0ELb0ELb0ELb0ELb0ELb1EEEvNS_16Flash_fwd_paramsE --------------------------
	.section	.text._ZN5flash24flash_fwd_splitkv_kernelI23Flash_fwd_kernel_traitsILi64ELi64ELi256ELi4ELb0ELb0EN7cutlass6half_tE19Flash_kernel_traitsILi64ELi64ELi256ELi4ES3_EELb1ELb0ELb0ELb0ELb0ELb0ELb0ELb1EEEvNS_16Flash_fwd_paramsE,"ax",@progbits
	.align	128
        .global         _ZN5flash24flash_fwd_splitkv_kernelI23Flash_fwd_kernel_traitsILi64ELi64ELi256ELi4ELb0ELb0EN7cutlass6half_tE19Flash_kernel_traitsILi64ELi64ELi256ELi4ES3_EELb1ELb0ELb0ELb0ELb0ELb0ELb0ELb1EEEvNS_16Flash_fwd_paramsE
        .type           _ZN5flash24flash_fwd_splitkv_kernelI23Flash_fwd_kernel_traitsILi64ELi64ELi256ELi4ELb0ELb0EN7cutlass6half_tE19Flash_kernel_traitsILi64ELi64ELi256ELi4ES3_EELb1ELb0ELb0ELb0ELb0ELb0ELb0ELb1EEEvNS_16Flash_fwd_paramsE,@function
        .size           _ZN5flash24flash_fwd_splitkv_kernelI23Flash_fwd_kernel_traitsILi64ELi64ELi256ELi4ELb0ELb0EN7cutlass6half_tE19Flash_kernel_traitsILi64ELi64ELi256ELi4ES3_EELb1ELb0ELb0ELb0ELb0ELb0ELb0ELb1EEEvNS_16Flash_fwd_paramsE,(.L_x_7846 - _ZN5flash24flash_fwd_splitkv_kernelI23Flash_fwd_kernel_traitsILi64ELi64ELi256ELi4ELb0ELb0EN7cutlass6half_tE19Flash_kernel_traitsILi64ELi64ELi256ELi4ES3_EELb1ELb0ELb0ELb0ELb0ELb0ELb0ELb1EEEvNS_16Flash_fwd_paramsE)
        .other          _ZN5flash24flash_fwd_splitkv_kernelI23Flash_fwd_kernel_traitsILi64ELi64ELi256ELi4ELb0ELb0EN7cutlass6half_tE19Flash_kernel_traitsILi64ELi64ELi256ELi4ES3_EELb1ELb0ELb0ELb0ELb0ELb0ELb0ELb1EEEvNS_16Flash_fwd_paramsE,@"STO_CUDA_ENTRY STV_DEFAULT"
_ZN5flash24flash_fwd_splitkv_kernelI23Flash_fwd_kernel_traitsILi64ELi64ELi256ELi4ELb0ELb0EN7cutlass6half_tE19Flash_kernel_traitsILi64ELi64ELi256ELi4ES3_EELb1ELb0ELb0ELb0ELb0ELb0ELb0ELb1EEEvNS_16Flash_fwd_paramsE:
.text._ZN5flash24flash_fwd_splitkv_kernelI23Flash_fwd_kernel_traitsILi64ELi64ELi256ELi4ELb0ELb0EN7cutlass6half_tE19Flash_kernel_traitsILi64ELi64ELi256ELi4ES3_EELb1ELb0ELb0ELb0ELb0ELb0ELb0ELb1EEEvNS_16Flash_fwd_paramsE:
[----:B------:R-:W1:Y:S08]  /*0000*/  LDC R1, c[0x0][0x28] ;  /* 0x00000a00ff017b82 */ /* 0x000e700000000800 */
[----:B------:R-:W2:Y:S01]  /*0010*/  LDC.64 R22, c[0x0][0x198] ;  /* 0x00006600ff167b82 */ /* 0x000ea20000000a00 */
[----:B------:R-:W-:Y:S01]  /*0020*/  BSSY B3, `(.L_x_932) ;  /* 0x0000003000037945 */ /* 0x000fe20003800000 */
[----:B-1----:R-:W-:-:S06]  /*0030*/  IADD3 R1, R1, -0x178, RZ ;  /* 0xfffffe8801017810 */ /* 0x002fcc0007ffe0ff */
[----:B--2---:R-:W-:Y:S05]  /*0040*/  CALL.REL.NOINC `($_ZN5flash24flash_fwd_splitkv_kernelI23Flash_fwd_kernel_traitsILi64ELi64ELi256ELi4ELb0ELb0EN7cutlass6half_tE19Flash_kernel_traitsILi64ELi64ELi256ELi4ES3_EELb1ELb0ELb0ELb0ELb0ELb0ELb0ELb1EEEvNS_16Flash_fwd_paramsE$_ZN5flash30compute_attn_1rowblock_splitkvI23Flash_fwd_kernel_traitsILi64ELi64ELi256ELi4ELb0ELb0EN7cutlass6half_tE19Flash_kernel_traitsILi64ELi64ELi256ELi4ES3_EELb1ELb0ELb0ELb0ELb0ELb0ELb0ELb1ENS_16Flash_fwd_paramsEEEvRKT8_iiiii) ;  /* 0x0000000000087944 */ /* 0x004fea0003c00000 */
[----:B------:R-:W-:Y:S05]  /*0050*/  BSYNC B3 ;  /* 0x0000000000037941 */ /* 0x000fea0003800000 */
.L_x_932:
[----:B------:R-:W-:Y:S05]  /*0060*/  EXIT ;  /* 0x000000000000794d */ /* 0x000fea0003800000 */
        .type           $_ZN5flash24flash_fwd_splitkv_kernelI23Flash_fwd_kernel_traitsILi64ELi64ELi256ELi4ELb0ELb0EN7cutlass6half_tE19Flash_kernel_traitsILi64ELi64ELi256ELi4ES3_EELb1ELb0ELb0ELb0ELb0ELb0ELb0ELb1EEEvNS_16Flash_fwd_paramsE$_ZN5flash30compute_attn_1rowblock_splitkvI23Flash_fwd_kernel_traitsILi64ELi64ELi256ELi4ELb0ELb0EN7cutlass6half_tE19Flash_kernel_traitsILi64ELi64ELi256ELi4ES3_EELb1ELb0ELb0ELb0ELb0ELb0ELb0ELb1ENS_16Flash_fwd_paramsEEEvRKT8_iiiii,@function
        .size           $_ZN5flash24flash_fwd_splitkv_kernelI23Flash_fwd_kernel_traitsILi64ELi64ELi256ELi4ELb0ELb0EN7cutlass6half_tE19Flash_kernel_traitsILi64ELi64ELi256ELi4ES3_EELb1ELb0ELb0ELb0ELb0ELb0ELb0ELb1EEEvNS_16Flash_fwd_paramsE$_ZN5flash30compute_attn_1rowblock_splitkvI23Flash_fwd_kernel_traitsILi64ELi64ELi256ELi4ELb0ELb0EN7cutlass6half_tE19Flash_kernel_traitsILi64ELi64ELi256ELi4ES3_EELb1ELb0ELb0ELb0ELb0ELb0ELb0ELb1ENS_16Flash_fwd_paramsEEEvRKT8_iiiii,(.L_x_7846 - $_ZN5flash24flash_fwd_splitkv_kernelI23Flash_fwd_kernel_traitsILi64ELi64ELi256ELi4ELb0ELb0EN7cutlass6half_tE19Flash_kernel_traitsILi64ELi64ELi256ELi4ES3_EELb1ELb0ELb0ELb0ELb0ELb0ELb0ELb1EEEvNS_16Flash_fwd_paramsE$_ZN5flash30compute_attn_1rowblock_splitkvI23Flash_fwd_kernel_traitsILi64ELi64ELi256ELi4ELb0ELb0EN7cutlass6half_tE19Flash_kernel_traitsILi64ELi64ELi256ELi4ES3_EELb1ELb0ELb0ELb0ELb0ELb0ELb0ELb1ENS_16Flash_fwd_paramsEEEvRKT8_iiiii)
$_ZN5flash24flash_fwd_splitkv_kernelI23Flash_fwd_kernel_traitsILi64ELi64ELi256ELi4ELb0ELb0EN7cutlass6half_tE19Flash_kernel_traitsILi64ELi64ELi256ELi4ES3_EELb1ELb0ELb0ELb0ELb0ELb0ELb0ELb1EEEvNS_16Flash_fwd_paramsE$_ZN5flash30compute_attn_1rowblock_splitkvI23Flash_fwd_kernel_traitsILi64ELi64ELi256ELi4ELb0ELb0EN7cutlass6half_tE19Flash_kernel_traitsILi64ELi64ELi256ELi4ES3_EELb1ELb0ELb0ELb0ELb0ELb0ELb0ELb1ENS_16Flash_fwd_paramsEEEvRKT8_iiiii:
[----:B------:R-:W-:Y:S02]  /*0070*/  ULDC.64 UR6, c[0x0][0x208] ;  /* 0x0000820000067ab9 */ /* 0x000fe40000000a00 */
[----:B------:R-:W2:Y:S01]  /*0080*/  LD.E.64 R2, desc[UR6][R22.64+0xe0] ;  /* 0x0000e00616027980 */ /* 0x000ea2000c101b00 */
[----:B------:R-:W1:Y:S01]  /*0090*/  S2R R37, SR_CTAID.Y ;  /* 0x0000000000257919 */ /* 0x000e620000002600 */
[----:B------:R-:W-:Y:S02]  /*00a0*/  IMAD.MOV.U32 R41, RZ, RZ, -0x1 ;  /* 0xffffffffff297424 */ /* 0x000fe400078e00ff */
[----:B------:R-:W3:Y:S01]  /*00b0*/  LD.E.64 R4, desc[UR6][R22.64+0xf0] ;  /* 0x0000f00616047980 */ /* 0x000ee2000c101b00 */
[----:B--2---:R-:W-:-:S04]  /*00c0*/  ISETP.NE.U32.AND P0, PT, R2, RZ, PT ;  /* 0x000000ff0200720c */ /* 0x004fc80003f05070 */
[----:B------:R-:W-:Y:S01]  /*00d0*/  ISETP.NE.AND.EX P0, PT, R3, RZ, PT, P0 ;  /* 0x000000ff0300720c */ /* 0x000fe20003f05300 */
[----:B-1----:R-:W-:-:S12]  /*00e0*/  IMAD.WIDE R2, R37, 0x4, R2 ;  /* 0x0000000425027825 */ /* 0x002fd800078e0202 */
[----:B------:R-:W2:Y:S04]  /*00f0*/  @P0 LD.E R41, desc[UR6][R2.64] ;  /* 0x0000000602290980 */ /* 0x000ea8000c101900 */
[----:B------:R-:W2:Y:S01]  /*0100*/  @P0 LD.E R0, desc[UR6][R2.64+0x4] ;  /* 0x0000040602000980 */ /* 0x000ea2000c101900 */
[----:B---3--:R-:W-:-:S04]  /*0110*/  ISETP.NE.U32.AND P4, PT, R4, RZ, PT ;  /* 0x000000ff0400720c */ /* 0x008fc80003f85070 */
[----:B------:R-:W-:Y:S01]  /*0120*/  ISETP.NE.AND.EX P4, PT, R5, RZ, PT, P4 ;  /* 0x000000ff0500720c */ /* 0x000fe20003f85340 */
[----:B------:R-:W-:Y:S01]  /*0130*/  IMAD.MOV.U32 R10, RZ, RZ, RZ ;  /* 0x000000ffff0a7224 */ /* 0x000fe200078e00ff */
[----:B------:R-:W3:Y:S01]  /*0140*/  LD.E.64 R2, desc[UR6][R22.64+0xe8] ;  /* 0x0000e80616027980 */ /* 0x000ee2000c101b00 */
[----:B------:R-:W-:-:S10]  /*0150*/  IMAD.WIDE R32, R37, 0x4, R4 ;  /* 0x0000000425207825 */ /* 0x000fd400078e0204 */
[----:B------:R1:W5:Y:S01]  /*0160*/  @P4 LD.E R10, desc[UR6][R32.64] ;  /* 0x00000006200a4980 */ /* 0x000362000c101900 */
[----:B--2---:R-:W-:-:S06]  /*0170*/  @P0 IADD3 R8, -R41, R0, RZ ;  /* 0x0000000029080210 */ /* 0x004fcc0007ffe1ff */
[----:B------:R-:W2:Y:S04]  /*0180*/  @!P0 LD.E R8, desc[UR6][R22.64+0xb4] ;  /* 0x0000b40616088980 */ /* 0x000ea8000c101900 */
[----:B------:R1:W-:Y:S01]  /*0190*/  STL [R1+0x148], R41 ;  /* 0x0001482901007387 */ /* 0x0003e20000100800 */
[----:B---3--:R-:W-:-:S04]  /*01a0*/  ISETP.NE.U32.AND P0, PT, R2, RZ, PT ;  /* 0x000000ff0200720c */ /* 0x008fc80003f05070 */
[----:B------:R-:W-:Y:S01]  /*01b0*/  ISETP.NE.AND.EX P0, PT, R3, RZ, PT, P0 ;  /* 0x000000ff0300720c */ /* 0x000fe20003f05300 */
[----:B------:R-:W-:Y:S01]  /*01c0*/  BSSY B0, `(.L_x_933) ;  /* 0x0000009000007945 */ /* 0x000fe20003800000 */
[----:B------:R-:W-:Y:S02]  /*01d0*/  IMAD.MOV.U32 R19, RZ, RZ, -0x1 ;  /* 0xffffffffff137424 */ /* 0x000fe400078e00ff */
[----:B------:R-:W-:Y:S01]  /*01e0*/  IMAD.WIDE R2, R37, 0x4, R2 ;  /* 0x0000000425027825 */ /* 0x000fe200078e0202 */
[----:B--2---:R1:W-:Y:S08]  /*01f0*/  STL [R1+0x14c], R8 ;  /* 0x00014c0801007387 */ /* 0x0043f00000100800 */
[----:B------:R-:W-:Y:S05]  /*0200*/  @!P0 BRA `(.L_x_934) ;  /* 0x0000000000108947 */ /* 0x000fea0003800000 */
[----:B------:R-:W2:Y:S02]  /*0210*/  LD.E.U8 R0, desc[UR6][R22.64+0x1b2] ;  /* 0x0001b20616007980 */ /* 0x000ea4000c101100 */
[----:B--2---:R-:W-:-:S13]  /*0220*/  ISETP.NE.AND P1, PT, R0, RZ, PT ;  /* 0x000000ff0000720c */ /* 0x004fda0003f25270 */
[----:B------:R-:W-:Y:S05]  /*0230*/  @!P1 BRA `(.L_x_934) ;  /* 0x0000000000049947 */ /* 0x000fea0003800000 */
[----:B------:R2:W5:Y:S02]  /*0240*/  LD.E R19, desc[UR6][R2.64] ;  /* 0x0000000602137980 */ /* 0x000564000c101900 */
.L_x_934:
[----:B------:R-:W-:Y:S05]  /*0250*/  BSYNC B0 ;  /* 0x0000000000007941 */ /* 0x000fea0003800000 */
.L_x_933:
[----:B------:R-:W-:Y:S04]  /*0260*/  BSSY B0, `(.L_x_935) ;  /* 0x0000009000007945 */ /* 0x000fe80003800000 */
[----:B------:R-:W-:Y:S05]  /*0270*/  @!P0 BRA `(.L_x_936) ;  /* 0x0000000000188947 */ /* 0x000fea0003800000 */
[----:B------:R-:W3:Y:S02]  /*0280*/  LD.E.U8 R0, desc[UR6][R22.64+0x1b2] ;  /* 0x0001b20616007980 */ /* 0x000ee4000c101100 */
[----:B---3--:R-:W-:-:S13]  /*0290*/  ISETP.NE.AND P0, PT, R0, RZ, PT ;  /* 0x000000ff0000720c */ /* 0x008fda0003f05270 */
[----:B------:R-:W3:Y:S02]  /*02a0*/  @P0 LD.E R0, desc[UR6][R2.64+0x4] ;  /* 0x0000040602000980 */ /* 0x000ee4000c101900 */
[----:B---3-5:R-:W-:-:S06]  /*02b0*/  @P0 IADD3 R0, R0, -R19, RZ ;  /* 0x8000001300000210 */ /* 0x028fcc0007ffe0ff */
[----:B------:R4:W5:Y:S01]  /*02c0*/  @!P0 LD.E R0, desc[UR6][R2.64] ;  /* 0x0000000602008980 */ /* 0x000962000c101900 */
[----:B------:R-:W-:Y:S05]  /*02d0*/  BRA `(.L_x_937) ;  /* 0x0000000000047947 */ /* 0x000fea0003800000 */
.L_x_936:
[----:B------:R3:W5:Y:S02]  /*02e0*/  LD.E R0, desc[UR6][R22.64+0xb8] ;  /* 0x0000b80616007980 */ /* 0x000764000c101900 */
.L_x_937:
[----:B------:R-:W-:Y:S05]  /*02f0*/  BSYNC B0 ;  /* 0x0000000000007941 */ /* 0x000fea0003800000 */
.L_x_935:
[----:B--2-4-:R-:W2:Y:S01]  /*0300*/  LD.E.64 R2, desc[UR6][R22.64+0xf8] ;  /* 0x0000f80616027980 */ /* 0x014ea2000c101b00 */
[----:B------:R-:W-:Y:S01]  /*0310*/  BSSY B1, `(.L_x_938) ;  /* 0x0000012000017945 */ /* 0x000fe20003800000 */
[----:B-----5:R-:W-:Y:S01]  /*0320*/  IMAD.IADD R119, R0, 0x1, -R10 ;  /* 0x0000000100777824 */ /* 0x020fe200078e0a0a */
[----:B--2---:R-:W-:-:S04]  /*0330*/  ISETP.NE.U32.AND P0, PT, R2, RZ, PT ;  /* 0x000000ff0200720c */ /* 0x004fc80003f05070 */
[----:B------:R-:W-:-:S13]  /*0340*/  ISETP.NE.AND.EX P0, PT, R3, RZ, PT, P0 ;  /* 0x000000ff0300720c */ /* 0x000fda0003f05300 */
[----:B------:R-:W-:Y:S05]  /*0350*/  @!P0 BRA `(.L_x_939) ;  /* 0x0000000000108947 */ /* 0x000fea0003800000 */
[----:B------:R-:W-:-:S05]  /*0360*/  IMAD.WIDE R2, R37, 0x4, R2 ;  /* 0x0000000425027825 */ /* 0x000fca00078e0202 */
[----:B------:R-:W2:Y:S02]  /*0370*/  LD.E R0, desc[UR6][R2.64] ;  /* 0x0000000602007980 */ /* 0x000ea4000c101900 */
[----:B--2---:R-:W-:Y:S01]  /*0380*/  IADD3 R216, R0, -R10, RZ ;  /* 0x8000000a00d87210 */ /* 0x004fe20007ffe0ff */
[----:B------:R-:W-:Y:S05]  /*0390*/  BRA `(.L_x_940) ;  /* 0x0000000000247947 */ /* 0x000fea0003800000 */
.L_x_939:
[----:B------:R-:W2:Y:S01]  /*03a0*/  LD.E.64 R2, desc[UR6][R22.64+0x108] ;  /* 0x0001080616027980 */ /* 0x000ea2000c101b00 */
[----:B------:R-:W-:Y:S01]  /*03b0*/  BSSY B0, `(.L_x_941) ;  /* 0x0000006000007945 */ /* 0x000fe20003800000 */
[----:B------:R-:W-:Y:S01]  /*03c0*/  IMAD.MOV.U32 R0, RZ, RZ, RZ ;  /* 0x000000ffff007224 */ /* 0x000fe200078e00ff */
[----:B--2---:R-:W-:-:S04]  /*03d0*/  ISETP.NE.U32.AND P0, PT, R2, RZ, PT ;  /* 0x000000ff0200720c */ /* 0x004fc80003f05070 */
[----:B------:R-:W-:-:S13]  /*03e0*/  ISETP.NE.AND.EX P0, PT, R3, RZ, PT, P0 ;  /* 0x000000ff0300720c */ /* 0x000fda0003f05300 */
[----:B------:R-:W-:Y:S05]  /*03f0*/  @!P0 BRA `(.L_x_942) ;  /* 0x0000000000048947 */ /* 0x000fea0003800000 */
[----:B------:R2:W5:Y:S02]  /*0400*/  LD.E R0, desc[UR6][R22.64+0xbc] ;  /* 0x0000bc0616007980 */ /* 0x000564000c101900 */
.L_x_942:
[----:B------:R-:W-:Y:S05]  /*0410*/  BSYNC B0 ;  /* 0x0000000000007941 */ /* 0x000fea0003800000 */
.L_x_941:
[----:B-----5:R-:W-:Y:S02]  /*0420*/  IADD3 R216, R119, R0, RZ ;  /* 0x0000000077d87210 */ /* 0x020fe40007ffe0ff */
.L_x_940:
[----:B------:R-:W-:Y:S05]  /*0430*/  BSYNC B1 ;  /* 0x0000000000017941 */ /* 0x000fea0003800000 */
.L_x_938:
[----:B------:R-:W4:Y:S01]  /*0440*/  S2R R39, SR_CTAID.X ;  /* 0x0000000000277919 */ /* 0x000f220000002500 */
[----:B------:R-:W-:Y:S01]  /*0450*/  MOV R28, 0x50 ;  /* 0x00000050001c7802 */ /* 0x000fe20000000f00 */
[----:B------:R-:W-:-:S03]  /*0460*/  IMAD.MOV.U32 R3, RZ, RZ, 0x0 ;  /* 0x00000000ff037424 */ /* 0x000fc600078e00ff */
[----:B------:R-:W-:Y:S01]  /*0470*/  MOV R2, R28 ;  /* 0x0000001c00027202 */ /* 0x000fe20000000f00 */
[----:B----4-:R-:W-:-:S05]  /*0480*/  IMAD.SHL.U32 R30, R39, 0x40, RZ ;  /* 0x00000040271e7824 */ /* 0x010fca00078e00ff */
[----:B------:R-:W-:-:S13]  /*0490*/  ISETP.GT.AND P0, PT, R8, R30, PT ;  /* 0x0000001e0800720c */ /* 0x000fda0003f04270 */
[----:B-123--:R-:W-:Y:S05]  /*04a0*/  @!P0 RET.REL.NODEC R2 `(_ZN5flash24flash_fwd_splitkv_kernelI23Flash_fwd_kernel_traitsILi64ELi64ELi256ELi4ELb0ELb0EN7cutlass6half_tE19Flash_kernel_traitsILi64ELi64ELi256ELi4ES3_EELb1ELb0ELb0ELb0ELb0ELb0ELb0ELb1EEEvNS_16Flash_fwd_paramsE) ;  /* 0xfffffff802d48950 */ /* 0x00efea0003c3ffff */
[----:B------:R-:W2:Y:S04]  /*04b0*/  LD.E R0, desc[UR6][R22.64+0xb8] ;  /* 0x0000b80616007980 */ /* 0x000ea8000c101900 */
[----:B------:R-:W3:Y:S01]  /*04c0*/  LD.E R2, desc[UR6][R22.64+0x188] ;  /* 0x0001880616027980 */ /* 0x000ee2000c101900 */
[----:B------:R-:W-:Y:S01]  /*04d0*/  IADD3 R4, -R8, 0x13f, R30 ;  /* 0x0000013f08047810 */ /* 0x000fe20007ffe11e */
[----:B------:R-:W-:Y:S01]  /*04e0*/  VIADD R3, R216, 0xff ;  /* 0x000000ffd8037836 */ /* 0x000fe20000000000 */
[----:B------:R-:W1:Y:S01]  /*04f0*/  S2R R38, SR_TID.X ;  /* 0x0000000000267919 */ /* 0x000e620000002100 */
[----:B--2---:R-:W-:Y:S01]  /*0500*/  VIADD R0, R0, 0xff ;  /* 0x000000ff00007836 */ /* 0x004fe20000000000 */
[----:B---3--:R-:W-:Y:S02]  /*0510*/  IADD3 R2, R2, R4, R216 ;  /* 0x0000000402027210 */ /* 0x008fe40007ffe0d8 */
[----:B------:R-:W-:-:S02]  /*0520*/  SHF.R.S32.HI R4, RZ, 0x1f, R3 ;  /* 0x0000001fff047819 */ /* 0x000fc40000011403 */
[----:B------:R-:W-:Y:S02]  /*0530*/  SHF.R.S32.HI R6, RZ, 0x1f, R0 ;  /* 0x0000001fff067819 */ /* 0x000fe40000011400 */
[----:B------:R-:W-:Y:S02]  /*0540*/  SHF.R.S32.HI R5, RZ, 0x1f, R2 ;  /* 0x0000001fff057819 */ /* 0x000fe40000011402 */
[----:B------:R-:W-:Y:S02]  /*0550*/  LEA.HI R3, R4, R3, RZ, 0x8 ;  /* 0x0000000304037211 */ /* 0x000fe400078f40ff */
[----:B------:R-:W-:Y:S02]  /*0560*/  LEA.HI R4, R6, R0, RZ, 0x8 ;  /* 0x0000000006047211 */ /* 0x000fe400078f40ff */
[----:B------:R-:W-:Y:S02]  /*0570*/  LEA.HI R0, R5, R2, RZ, 0x8 ;  /* 0x0000000205007211 */ /* 0x000fe400078f40ff */
[----:B------:R-:W-:-:S02]  /*0580*/  SHF.R.S32.HI R2, RZ, 0x8, R3 ;  /* 0x00000008ff027819 */ /* 0x000fc40000011403 */
[----:B------:R-:W-:Y:S02]  /*0590*/  SHF.R.S32.HI R3, RZ, 0x8, R4 ;  /* 0x00000008ff037819 */ /* 0x000fe40000011404 */
[----:B------:R-:W-:-:S04]  /*05a0*/  SHF.R.S32.HI R0, RZ, 0x8, R0 ;  /* 0x00000008ff007819 */ /* 0x000fc80000011400 */
[----:B------:R-:W-:-:S04]  /*05b0*/  VIMNMX3 R35, R3, R2, R0, PT ;  /* 0x000000020323720f */ /* 0x000fc80003800100 */
[----:B------:R-:W-:Y:S01]  /*05c0*/  ISETP.GT.AND P0, PT, R35, RZ, PT ;  /* 0x000000ff2300720c */ /* 0x000fe20003f04270 */
[----:B------:R2:W-:-:S12]  /*05d0*/  STL [R1+0x110], R35 ;  /* 0x0001102301007387 */ /* 0x0005d80000100800 */
[----:B-1----:R-:W-:Y:S05]  /*05e0*/  @P0 BRA `(.L_x_943) ;  /* 0x0000000400fc0947 */ /* 0x002fea0003800000 */
[----:B------:R-:W-:Y:S01]  /*05f0*/  ISETP.NE.AND P0, PT, R41, -0x1, PT ;  /* 0xffffffff2900780c */ /* 0x000fe20003f05270 */
[----:B------:R-:W3:Y:S04]  /*0600*/  LD.E.64 R2, desc[UR6][R22.64+0x88] ;  /* 0x0000880616027980 */ /* 0x000ee8000c101b00 */
[----:B------:R-:W4:Y:S04]  /*0610*/  LD.E R21, desc[UR6][R22.64+0x60] ;  /* 0x0000600616157980 */ /* 0x000f28000c101900 */
[----:B------:R-:W2:Y:S04]  /*0620*/  LD.E R24, desc[UR6][R22.64+0xb4] ;  /* 0x0000b40616187980 */ /* 0x000ea8000c101900 */
[----:B------:R-:W4:Y:S04]  /*0630*/  @!P0 LD.E.64 R6, desc[UR6][R22.64+0x80] ;  /* 0x0000800616068980 */ /* 0x000f28000c101b00 */
[----:B------:R-:W2:Y:S04]  /*0640*/  LD.E R17, desc[UR6][R22.64+0xc0] ;  /* 0x0000c00616117980 */ /* 0x000ea8000c101900 */
[----:B------:R-:W2:Y:S04]  /*0650*/  LD.E.64 R10, desc[UR6][R22.64+0x90] ;  /* 0x00009006160a7980 */ /* 0x000ea8000c101b00 */
[----:B------:R-:W2:Y:S04]  /*0660*/  LD.E.64 R12, desc[UR6][R22.64+0xa0] ;  /* 0x0000a006160c7980 */ /* 0x000ea8000c101b00 */
[----:B------:R-:W5:Y:S01]  /*0670*/  LD.E.64 R22, desc[UR6][R22.64+0x70] ;  /* 0x0000700616167980 */ /* 0x000f62000c101b00 */
[----:B------:R-:W-:Y:S01]  /*0680*/  SHF.R.S32.HI R16, RZ, 0x1f, R38 ;  /* 0x0000001fff107819 */ /* 0x000fe20000011426 */
[----:B------:R-:W1:Y:S03]  /*0690*/  S2R R29, SR_CTAID.Z ;  /* 0x00000000001d7919 */ /* 0x000e660000002700 */
[----:B------:R-:W-:-:S04]  /*06a0*/  LEA.HI R16, R16, R38, RZ, 0x3 ;  /* 0x0000002610107211 */ /* 0x000fc800078f18ff */
[----:B------:R-:W-:Y:S02]  /*06b0*/  SHF.R.S32.HI R0, RZ, 0x3, R16 ;  /* 0x00000003ff007819 */ /* 0x000fe40000011410 */
[----:B------:R-:W-:Y:S01]  /*06c0*/  LOP3.LUT R16, R16, 0xfffffff8, RZ, 0xc0, !PT ;  /* 0xfffffff810107812 */ /* 0x000fe200078ec0ff */
[----:B------:R-:W-:Y:S02]  /*06d0*/  IMAD.IADD R19, R8, 0x1, -R30 ;  /* 0x0000000108137824 */ /* 0x000fe400078e0a1e */
[----:B------:R-:W-:Y:S02]  /*06e0*/  VIADD R4, R0, 0x10 ;  /* 0x0000001000047836 */ /* 0x000fe40000000000 */
[----:B------:R-:W-:-:S03]  /*06f0*/  IMAD.IADD R16, R38, 0x1, -R16 ;  /* 0x0000000126107824 */ /* 0x000fc600078e0a10 */
[----:B------:R-:W-:Y:S01]  /*0700*/  ISETP.GE.AND P2, PT, R4, R19, PT ;  /* 0x000000130400720c */ /* 0x000fe20003f46270 */
[----:B------:R-:W-:Y:S01]  /*0710*/  IMAD.SHL.U32 R4, R16, 0x8, RZ ;  /* 0x0000000810047824 */ /* 0x000fe200078e00ff */
[----:B------:R-:W-:-:S04]  /*0720*/  @!P0 SHF.R.S32.HI R25, RZ, 0x1f, R37 ;  /* 0x0000001fff198819 */ /* 0x000fc80000011425 */
[----:B------:R-:W-:Y:S02]  /*0730*/  SHF.R.S32.HI R5, RZ, 0x1f, R4 ;  /* 0x0000001fff057819 */ /* 0x000fe40000011404 */
[----:B------:R-:W-:Y:S01]  /*0740*/  SHF.R.S32.HI R27, RZ, 0x1f, R30 ;  /* 0x0000001fff1b7819 */ /* 0x000fe2000001141e */
[----:B------:R-:W-:Y:S01]  /*0750*/  BSSY B0, `(.L_x_944) ;  /* 0x000002d000007945 */ /* 0x000fe20003800000 */
[C---:B------:R-:W-:Y:S02]  /*0760*/  ISETP.NE.AND P6, PT, R16.reuse, RZ, PT ;  /* 0x000000ff1000720c */ /* 0x040fe40003fc5270 */
[----:B------:R-:W-:Y:S02]  /*0770*/  ISETP.NE.OR P5, PT, R16, RZ, P2 ;  /* 0x000000ff1000720c */ /* 0x000fe400017a5670 */
[----:B------:R-:W-:Y:S01]  /*0780*/  ISETP.GE.OR P6, PT, R0, R19, P6 ;  /* 0x000000130000720c */ /* 0x000fe200037c6670 */
[----:B---3--:R-:W-:-:S04]  /*0790*/  @P0 IMAD.WIDE.U32 R8, R2, R41, RZ ;  /* 0x0000002902080225 */ /* 0x008fc800078e00ff */
[C---:B------:R-:W-:Y:S02]  /*07a0*/  @P0 IMAD R18, R3.reuse, R41, RZ ;  /* 0x0000002903120224 */ /* 0x040fe400078e02ff */
[----:B------:R-:W-:Y:S02]  /*07b0*/  IMAD R26, R3, R30, RZ ;  /* 0x0000001e031a7224 */ /* 0x000fe400078e02ff */
[-C--:B----4-:R-:W-:Y:S02]  /*07c0*/  @!P0 IMAD R20, R7, R37.reuse, RZ ;  /* 0x0000002507148224 */ /* 0x090fe400078e02ff */
[----:B------:R-:W-:-:S04]  /*07d0*/  @!P0 IMAD.WIDE.U32 R14, R6, R37, RZ ;  /* 0x00000025060e8225 */ /* 0x000fc800078e00ff */
[----:B------:R-:W-:Y:S02]  /*07e0*/  @!P0 IMAD R20, R6, R25, R20 ;  /* 0x0000001906148224 */ /* 0x000fe400078e0214 */
[----:B------:R-:W-:Y:S02]  /*07f0*/  @!P0 IMAD.MOV.U32 R8, RZ, RZ, R14 ;  /* 0x000000ffff088224 */ /* 0x000fe400078e000e */
[----:B------:R-:W-:-:S04]  /*0800*/  IMAD.WIDE.U32 R6, R30, R2, R4 ;  /* 0x000000021e067225 */ /* 0x000fc800078e0004 */
[----:B-1----:R-:W-:Y:S02]  /*0810*/  IMAD R14, R37, R21, R29 ;  /* 0x00000015250e7224 */ /* 0x002fe400078e021d */
[----:B------:R-:W-:Y:S01]  /*0820*/  @P0 IMAD.IADD R9, R9, 0x1, R18 ;  /* 0x0000000109090824 */ /* 0x000fe200078e0212 */
[----:B------:R-:W-:Y:S01]  /*0830*/  IADD3 R8, P3, R8, R6, RZ ;  /* 0x0000000608087210 */ /* 0x000fe20007f7e0ff */
[----:B------:R-:W-:Y:S02]  /*0840*/  IMAD R18, R2, R27, R26 ;  /* 0x0000001b02127224 */ /* 0x000fe400078e021a */
[----:B------:R-:W-:Y:S02]  /*0850*/  @!P0 IMAD.IADD R9, R15, 0x1, R20 ;  /* 0x000000010f098824 */ /* 0x000fe400078e0214 */
[----:B--2---:R-:W-:-:S03]  /*0860*/  IMAD R14, R24, R14, R30 ;  /* 0x0000000e180e7224 */ /* 0x004fc600078e021e */
[----:B------:R-:W-:Y:S02]  /*0870*/  IADD3.X R9, R9, R7, R18, P3, !PT ;  /* 0x0000000709097210 */ /* 0x000fe40001ffe412 */
[----:B------:R-:W-:Y:S02]  /*0880*/  SHF.R.S32.HI R18, RZ, 0x1f, R0 ;  /* 0x0000001fff127819 */ /* 0x000fe40000011400 */
[----:B------:R-:W-:-:S04]  /*0890*/  IADD3 R6, P3, R14, R0, RZ ;  /* 0x000000000e067210 */ /* 0x000fc80007f7e0ff */
[----:B------:R-:W-:Y:S02]  /*08a0*/  LEA.HI.X.SX32 R7, R14, R18, 0x1, P3 ;  /* 0x000000120e077211 */ /* 0x000fe400018f0eff */
[----:B------:R-:W-:Y:S01]  /*08b0*/  ISETP.GE.AND P3, PT, R4, R17, PT ;  /* 0x000000110400720c */ /* 0x000fe20003f66270 */
[----:B------:R-:W-:-:S03]  /*08c0*/  VIADD R15, R0, 0x30 ;  /* 0x00000030000f7836 */ /* 0x000fc60000000000 */
[CC--:B------:R-:W-:Y:S01]  /*08d0*/  ISETP.GE.OR P3, PT, R0.reuse, R19.reuse, P3 ;  /* 0x000000130000720c */ /* 0x0c0fe20001f66670 */
[----:B------:R-:W-:Y:S01]  /*08e0*/  VIADD R20, R0, 0x20 ;  /* 0x0000002000147836 */ /* 0x000fe20000000000 */
[----:B------:R-:W-:Y:S01]  /*08f0*/  ISETP.GE.AND P0, PT, R15, R19, PT ;  /* 0x000000130f00720c */ /* 0x000fe20003f06270 */
[----:B------:R-:W-:Y:S01]  /*0900*/  IMAD R11, R11, R29, RZ ;  /* 0x0000001d0b0b7224 */ /* 0x000fe200078e02ff */
[----:B------:R-:W-:Y:S01]  /*0910*/  SHF.R.S32.HI R15, RZ, 0x1f, R29 ;  /* 0x0000001fff0f7819 */ /* 0x000fe2000001141d */
[----:B------:R-:W-:Y:S01]  /*0920*/  IMAD.WIDE.U32 R8, R29, R10, R8 ;  /* 0x0000000a1d087225 */ /* 0x000fe200078e0008 */
[----:B------:R-:W-:Y:S02]  /*0930*/  LEA R14, P4, R6, R12, 0x2 ;  /* 0x0000000c060e7211 */ /* 0x000fe400078810ff */
[----:B------:R-:W-:Y:S01]  /*0940*/  ISETP.GE.AND P1, PT, R20, R19, PT ;  /* 0x000000131400720c */ /* 0x000fe20003f26270 */
[----:B------:R-:W-:Y:S01]  /*0950*/  IMAD R11, R10, R15, R11 ;  /* 0x0000000f0a0b7224 */ /* 0x000fe200078e020b */
[----:B------:R-:W-:-:S02]  /*0960*/  LEA.HI.X R15, R6, R13, R7, 0x2, P4 ;  /* 0x0000000d060f7211 */ /* 0x000fc400020f1407 */
[----:B------:R-:W-:Y:S01]  /*0970*/  ISETP.NE.OR P4, PT, R16, RZ, P1 ;  /* 0x000000ff1000720c */ /* 0x000fe20000f85670 */
[----:B------:R-:W-:Y:S01]  /*0980*/  IMAD.IADD R7, R9, 0x1, R11 ;  /* 0x0000000109077824 */ /* 0x000fe200078e020b */
[----:B------:R-:W-:Y:S11]  /*0990*/  @P3 BRA `(.L_x_945) ;  /* 0x0000000000203947 */ /* 0x000ff60003800000 */
[----:B------:R-:W-:Y:S01]  /*09a0*/  MOV R6, R8 ;  /* 0x0000000800067202 */ /* 0x000fe20000000f00 */
[----:B------:R-:W-:-:S04]  /*09b0*/  IMAD R12, R3, R0, RZ ;  /* 0x00000000030c7224 */ /* 0x000fc800078e02ff */
[----:B------:R-:W-:-:S04]  /*09c0*/  IMAD.WIDE.U32 R10, R2, R0, R6 ;  /* 0x00000000020a7225 */ /* 0x000fc800078e0006 */
[----:B------:R-:W-:-:S05]  /*09d0*/  IMAD R12, R2, R18, R12 ;  /* 0x00000012020c7224 */ /* 0x000fca00078e020c */
[----:B------:R-:W-:Y:S02]  /*09e0*/  IADD3 R11, R11, R12, RZ ;  /* 0x0000000c0b0b7210 */ /* 0x000fe40007ffe0ff */
[----:B-----5:R-:W-:-:S04]  /*09f0*/  LEA R12, P3, R10, R22, 0x1 ;  /* 0x000000160a0c7211 */ /* 0x020fc800078608ff */
[----:B------:R-:W-:-:S05]  /*0a00*/  LEA.HI.X R13, R10, R23, R11, 0x1, P3 ;  /* 0x000000170a0d7211 */ /* 0x000fca00018f0c0b */
[----:B------:R1:W-:Y:S04]  /*0a10*/  ST.E.128 desc[UR6][R12.64], RZ ;  /* 0x000000ff0c007985 */ /* 0x0003e8000c101d06 */
.L_x_945:
[----:B------:R-:W-:Y:S05]  /*0a20*/  BSYNC B0 ;  /* 0x0000000000007941 */ /* 0x000fea0003800000 */
.L_x_944:
[-C--:B------:R-:W-:Y:S01]  /*0a30*/  ISETP.GE.OR P2, PT, R4, R17.reuse, P2 ;  /* 0x000000110400720c */ /* 0x080fe20001746670 */
[----:B------:R-:W-:Y:S01]  /*0a40*/  BSSY B0, `(.L_x_946) ;  /* 0x0000013000007945 */ /* 0x000fe20003800000 */
[----:B------:R-:W-:Y:S01]  /*0a50*/  ISETP.NE.OR P3, PT, R16, RZ, P0 ;  /* 0x000000ff1000720c */ /* 0x000fe20000765670 */
[----:B------:R-:W-:Y:S01]  /*0a60*/  @!P6 IMAD.MOV.U32 R16, RZ, RZ, 0x7f800000 ;  /* 0x7f800000ff10e424 */ /* 0x000fe200078e00ff */
[CC--:B------:R-:W-:Y:S01]  /*0a70*/  ISETP.GE.OR P1, PT, R4.reuse, R17.reuse, P1 ;  /* 0x000000110400720c */ /* 0x0c0fe20000f26670 */
[----:B-1----:R-:W-:Y:S01]  /*0a80*/  @!P5 IMAD.MOV.U32 R13, RZ, RZ, 0x7f800000 ;  /* 0x7f800000ff0dd424 */ /* 0x002fe200078e00ff */
[----:B------:R-:W-:Y:S01]  /*0a90*/  ISETP.GE.OR P0, PT, R4, R17, P0 ;  /* 0x000000110400720c */ /* 0x000fe20000706670 */
[----:B------:R-:W-:-:S06]  /*0aa0*/  @!P4 IMAD.MOV.U32 R12, RZ, RZ, 0x7f800000 ;  /* 0x7f800000ff0cc424 */ /* 0x000fcc00078e00ff */
[----:B------:R-:W-:Y:S06]  /*0ab0*/  @P2 BRA `(.L_x_947) ;  /* 0x00000000002c2947 */ /* 0x000fec0003800000 */
[----:B------:R-:W-:Y:S02]  /*0ac0*/  IADD3 R10, P2, R0, 0x10, RZ ;  /* 0x00000010000a7810 */ /* 0x000fe40007f5e0ff */
[----:B------:R-:W-:-:S03]  /*0ad0*/  MOV R5, R7 ;  /* 0x0000000700057202 */ /* 0x000fc60000000f00 */
[----:B------:R-:W-:-:S04]  /*0ae0*/  IMAD.X R4, RZ, RZ, R18, P2 ;  /* 0x000000ffff047224 */ /* 0x000fc800010e0612 */
[----:B------:R-:W-:Y:S02]  /*0af0*/  IMAD R11, R4, R2, RZ ;  /* 0x00000002040b7224 */ /* 0x000fe400078e02ff */
[----:B------:R-:W-:Y:S02]  /*0b00*/  IMAD.MOV.U32 R4, RZ, RZ, R8 ;  /* 0x000000ffff047224 */ /* 0x000fe400078e0008 */
[-C--:B------:R-:W-:Y:S02]  /*0b10*/  IMAD R11, R3, R10.reuse, R11 ;  /* 0x0000000a030b7224 */ /* 0x080fe400078e020b */
[----:B------:R-:W-:-:S03]  /*0b20*/  IMAD.WIDE.U32 R4, R2, R10, R4 ;  /* 0x0000000a02047225 */ /* 0x000fc600078e0004 */
[----:B-----5:R-:W-:Y:S02]  /*0b30*/  LEA R10, P2, R4, R22, 0x1 ;  /* 0x00000016040a7211 */ /* 0x020fe400078408ff */
[----:B------:R-:W-:-:S04]  /*0b40*/  IADD3 R11, R5, R11, RZ ;  /* 0x0000000b050b7210 */ /* 0x000fc80007ffe0ff */
[----:B------:R-:W-:-:S05]  /*0b50*/  LEA.HI.X R11, R4, R23, R11, 0x1, P2 ;  /* 0x00000017040b7211 */ /* 0x000fca00010f0c0b */
[----:B------:R1:W-:Y:S02]  /*0b60*/  ST.E.128 desc[UR6][R10.64], RZ ;  /* 0x000000ff0a007985 */ /* 0x0003e4000c101d06 */
.L_x_947:
[----:B------:R-:W-:Y:S05]  /*0b70*/  BSYNC B0 ;  /* 0x0000000000007941 */ /* 0x000fea0003800000 */
.L_x_946:
[----:B------:R-:W-:Y:S04]  /*0b80*/  BSSY B0, `(.L_x_948) ;  /* 0x000000d000007945 */ /* 0x000fe80003800000 */
[----:B------:R-:W-:Y:S05]  /*0b90*/  @P1 BRA `(.L_x_949) ;  /* 0x00000000002c1947 */ /* 0x000fea0003800000 */
[----:B-1----:R-:W-:Y:S02]  /*0ba0*/  IADD3 R10, P1, R0, 0x20, RZ ;  /* 0x00000020000a7810 */ /* 0x002fe40007f3e0ff */
        /* <DEDUP_REMOVED lines=10> */
.L_x_949:
[----:B------:R-:W-:Y:S05]  /*0c50*/  BSYNC B0 ;  /* 0x0000000000007941 */ /* 0x000fea0003800000 */
.L_x_948:
[----:B------:R-:W-:Y:S04]  /*0c60*/  BSSY B0, `(.L_x_950) ;  /* 0x000000c000007945 */ /* 0x000fe80003800000 */
[----:B------:R-:W-:Y:S05]  /*0c70*/  @P0 BRA `(.L_x_951) ;  /* 0x0000000000280947 */ /* 0x000fea0003800000 */
[----:B------:R-:W-:Y:S02]  /*0c80*/  IADD3 R0, P0, R0, 0x30, RZ ;  /* 0x0000003000007810 */ /* 0x000fe40007f1e0ff */
[----:B------:R-:W-:Y:S02]  /*0c90*/  MOV R6, R8 ;  /* 0x0000000800067202 */ /* 0x000fe40000000f00 */
[----:B------:R-:W-:-:S03]  /*0ca0*/  IADD3.X R4, RZ, R18, RZ, P0, !PT ;  /* 0x00000012ff047210 */ /* 0x000fc600007fe4ff */
[----:B------:R-:W-:-:S04]  /*0cb0*/  IMAD.WIDE.U32 R6, R2, R0, R6 ;  /* 0x0000000002067225 */ /* 0x000fc800078e0006 */
[----:B------:R-:W-:Y:S01]  /*0cc0*/  IMAD R4, R4, R2, RZ ;  /* 0x0000000204047224 */ /* 0x000fe200078e02ff */
[----:B-----5:R-:W-:-:S03]  /*0cd0*/  LEA R2, P0, R6, R22, 0x1 ;  /* 0x0000001606027211 */ /* 0x020fc600078008ff */
[----:B------:R-:W-:-:S05]  /*0ce0*/  IMAD R3, R3, R0, R4 ;  /* 0x0000000003037224 */ /* 0x000fca00078e0204 */
[----:B------:R-:W-:-:S04]  /*0cf0*/  IADD3 R3, R7, R3, RZ ;  /* 0x0000000307037210 */ /* 0x000fc80007ffe0ff */
[----:B------:R-:W-:-:S05]  /*0d00*/  LEA.HI.X R3, R6, R23, R3, 0x1, P0 ;  /* 0x0000001706037211 */ /* 0x000fca00000f0c03 */
[----:B------:R3:W-:Y:S02]  /*0d10*/  ST.E.128 desc[UR6][R2.64], RZ ;  /* 0x000000ff02007985 */ /* 0x0007e4000c101d06 */
.L_x_951:
[----:B------:R-:W-:Y:S05]  /*0d20*/  BSYNC B0 ;  /* 0x0000000000007941 */ /* 0x000fea0003800000 */
.L_x_950:
[----:B---3--:R-:W-:Y:S01]  /*0d30*/  MOV R2, R28 ;  /* 0x0000001c00027202 */ /* 0x008fe20000000f00 */
[----:B------:R-:W-:Y:S01]  /*0d40*/  @!P6 ST.E desc[UR6][R14.64], R16 ;  /* 0x000000100e00e985 */ /* 0x000fe2000c101906 */
[----:B------:R-:W-:-:S03]  /*0d50*/  MOV R3, 0x0 ;  /* 0x0000000000037802 */ /* 0x000fc60000000f00 */
[----:B------:R-:W-:Y:S04]  /*0d60*/  @!P5 ST.E desc[UR6][R14.64+0x40], R13 ;  /* 0x0000400d0e00d985 */ /* 0x000fe8000c101906 */
[----:B------:R1:W-:Y:S02]  /*0d70*/  @!P4 ST.E desc[UR6][R14.64+0x80], R12 ;  /* 0x0000800c0e00c985 */ /* 0x0003e4000c101906 */
[----:B-12--5:R-:W-:Y:S05]  /*0d80*/  @P3 RET.REL.NODEC R2 `(_ZN5flash24flash_fwd_splitkv_kernelI23Flash_fwd_kernel_traitsILi64ELi64ELi256ELi4ELb0ELb0EN7cutlass6half_tE19Flash_kernel_traitsILi64ELi64ELi256ELi4ES3_EELb1ELb0ELb0ELb0ELb0ELb0ELb0ELb1EEEvNS_16Flash_fwd_paramsE) ;  /* 0xfffffff0029c3950 */ /* 0x026fea0003c3ffff */
[----:B------:R-:W-:Y:S02]  /*0d90*/  MOV R0, 0x7f800000 ;  /* 0x7f80000000007802 */ /* 0x000fe40000000f00 */
[----:B------:R-:W-:Y:S02]  /*0da0*/  MOV R2, R28 ;  /* 0x0000001c00027202 */ /* 0x000fe40000000f00 */
[----:B------:R-:W-:Y:S01]  /*0db0*/  MOV R3, 0x0 ;  /* 0x0000000000037802 */ /* 0x000fe20000000f00 */
[----:B------:R1:W-:Y:S03]  /*0dc0*/  ST.E desc[UR6][R14.64+0xc0], R0 ;  /* 0x0000c0000e007985 */ /* 0x0003e6000c101906 */
[----:B-1----:R-:W-:Y:S05]  /*0dd0*/  RET.REL.NODEC R2 `(_ZN5flash24flash_fwd_splitkv_kernelI23Flash_fwd_kernel_traitsILi64ELi64ELi256ELi4ELb0ELb0EN7cutlass6half_tE19Flash_kernel_traitsILi64ELi64ELi256ELi4ES3_EELb1ELb0ELb0ELb0ELb0ELb0ELb0ELb1EEEvNS_16Flash_fwd_paramsE) ;  /* 0xfffffff002887950 */ /* 0x002fea0003c3ffff */
.L_x_943:
[----:B------:R-:W3:Y:S04]  /*0de0*/  LD.E.64 R4, desc[UR6][R22.64+0x160] ;  /* 0x0001600616047980 */ /* 0x000ee8000c101b00 */
[----:B------:R-:W4:Y:S01]  /*0df0*/  LD.E.64 R2, desc[UR6][R22.64+0x158] ;  /* 0x0001580616027980 */ /* 0x000f22000c101b00 */
[----:B---3--:R-:W-:-:S04]  /*0e00*/  ISETP.NE.U32.AND P1, PT, R4, RZ, PT ;  /* 0x000000ff0400720c */ /* 0x008fc80003f25070 */
[----:B------:R-:W-:-:S13]  /*0e10*/  ISETP.NE.AND.EX P1, PT, R5, RZ, PT, P1 ;  /* 0x000000ff0500720c */ /* 0x000fda0003f25310 */
[----:B------:R-:W3:Y:S01]  /*0e20*/  @P1 LD.E.64 R6, desc[UR6][R22.64+0x168] ;  /* 0x0001680616061980 */ /* 0x000ee2000c101b00 */
[----:B----4-:R-:W-:Y:S01]  /*0e30*/  ISETP.NE.U32.AND P0, PT, R2, RZ, PT ;  /* 0x000000ff0200720c */ /* 0x010fe20003f05070 */
[----:B------:R-:W-:-:S03]  /*0e40*/  IMAD.MOV.U32 R12, RZ, RZ, R37 ;  /* 0x000000ffff0c7224 */ /* 0x000fc600078e0025 */
[----:B------:R-:W-:Y:S02]  /*0e50*/  ISETP.NE.AND.EX P0, PT, R3, RZ, PT, P0 ;  /* 0x000000ff0300720c */ /* 0x000fe40003f05300 */
[----:B------:R-:W-:-:S11]  /*0e60*/  @P1 SHF.R.S32.HI R0, RZ, 0x1f, R37 ;  /* 0x0000001fff001819 */ /* 0x000fd60000011425 */
[----:B------:R-:W-:-:S05]  /*0e70*/  @P0 IMAD.WIDE R2, R37, 0x4, R2 ;  /* 0x0000000425020825 */ /* 0x000fca00078e0202 */
[----:B------:R1:W5:Y:S01]  /*0e80*/  @P0 LD.E R12, desc[UR6][R2.64] ;  /* 0x00000006020c0980 */ /* 0x000362000c101900 */
[----:B------:R-:W-:Y:S01]  /*0e90*/  BSSY B0, `(.L_x_952) ;  /* 0x00000bf000007945 */ /* 0x000fe20003800000 */
[----:B------:R-:W4:Y:S01]  /*0ea0*/  S2R R40, SR_CTAID.Z ;  /* 0x0000000000287919 */ /* 0x000f220000002700 */
[-C--:B---3--:R-:W-:Y:S02]  /*0eb0*/  @P1 IMAD R7, R7, R37.reuse, RZ ;  /* 0x0000002507071224 */ /* 0x088fe400078e02ff */
[----:B-1----:R-:W-:-:S04]  /*0ec0*/  @P1 IMAD.WIDE.U32 R2, R6, R37, RZ ;  /* 0x0000002506021225 */ /* 0x002fc800078e00ff */
[----:B------:R-:W-:Y:S02]  /*0ed0*/  @P1 IMAD R7, R6, R0, R7 ;  /* 0x0000000006071224 */ /* 0x000fe400078e0207 */
[----:B------:R-:W-:Y:S01]  /*0ee0*/  IMAD.MOV.U32 R6, RZ, RZ, RZ ;  /* 0x000000ffff067224 */ /* 0x000fe200078e00ff */
[----:B------:R-:W-:Y:S01]  /*0ef0*/  @P1 LEA R6, P0, R2, R4, 0x2 ;  /* 0x0000000402061211 */ /* 0x000fe200078010ff */
[----:B------:R-:W-:Y:S01]  /*0f00*/  IMAD.MOV.U32 R0, RZ, RZ, RZ ;  /* 0x000000ffff007224 */ /* 0x000fe200078e00ff */
[----:B------:R-:W-:-:S03]  /*0f10*/  @P1 IADD3 R7, R3, R7, RZ ;  /* 0x0000000703071210 */ /* 0x000fc60007ffe0ff */
[----:B------:R-:W-:Y:S01]  /*0f20*/  IMAD.MOV.U32 R222, RZ, RZ, R6 ;  /* 0x000000ffffde7224 */ /* 0x000fe200078e0006 */
[----:B------:R-:W-:-:S04]  /*0f30*/  @P1 LEA.HI.X R0, R2, R5, R7, 0x2, P0 ;  /* 0x0000000502001211 */ /* 0x000fc800000f1407 */
[----:B------:R-:W-:Y:S02]  /*0f40*/  MOV R223, R0 ;  /* 0x0000000000df7202 */ /* 0x000fe40000000f00 */
[----:B------:R-:W-:-:S04]  /*0f50*/  ISETP.NE.U32.AND P0, PT, R222, RZ, PT ;  /* 0x000000ffde00720c */ /* 0x000fc80003f05070 */
[----:B------:R-:W-:-:S13]  /*0f60*/  ISETP.NE.AND.EX P0, PT, R223, RZ, PT, P0 ;  /* 0x000000ffdf00720c */ /* 0x000fda0003f05300 */
[----:B----4-:R-:W-:Y:S05]  /*0f70*/  @!P0 BRA `(.L_x_953) ;  /* 0x00000004006c8947 */ /* 0x010fea0003800000 */
[----:B------:R-:W3:Y:S04]  /*0f80*/  LD.E R13, desc[UR6][R22.64+0x170] ;  /* 0x00017006160d7980 */ /* 0x000ee8000c101900 */
[----:B------:R-:W4:Y:S01]  /*0f90*/  LD.E R14, desc[UR6][R22.64+0x68] ;  /* 0x00006806160e7980 */ /* 0x000f22000c101900 */
[----:B------:R-:W-:-:S03]  /*0fa0*/  LEA R20, R35, 0xffffff00, 0x8 ;  /* 0xffffff0023147811 */ /* 0x000fc600078e40ff */
[----:B------:R-:W2:Y:S04]  /*0fb0*/  LD.E.64 R18, desc[UR6][R22.64+0x40] ;  /* 0x0000400616127980 */ /* 0x000ea8000c101b00 */
[----:B------:R-:W2:Y:S04]  /*0fc0*/  LD.E.64 R190, desc[UR6][R22.64+0x38] ;  /* 0x0000380616be7980 */ /* 0x000ea8000c101b00 */
[----:B------:R-:W2:Y:S04]  /*0fd0*/  LD.E.64 R8, desc[UR6][R22.64+0x28] ;  /* 0x0000280616087980 */ /* 0x000ea8000c101b00 */
[----:B------:R-:W2:Y:S04]  /*0fe0*/  LD.E.64 R10, desc[UR6][R22.64+0x50] ;  /* 0x00005006160a7980 */ /* 0x000ea8000c101b00 */
[----:B------:R-:W5:Y:S01]  /*0ff0*/  LD.E.64 R28, desc[UR6][R22.64+0x58] ;  /* 0x00005806161c7980 */ /* 0x000f62000c101b00 */
[----:B---3--:R-:W-:-:S04]  /*1000*/  IABS R4, R13 ;  /* 0x0000000d00047213 */ /* 0x008fc80000000000 */
[----:B------:R-:W1:Y:S08]  /*1010*/  I2F.RP R2, R4 ;  /* 0x0000000400027306 */ /* 0x000e700000209400 */
[----:B-1----:R-:W1:Y:S02]  /*1020*/  MUFU.RCP R2, R2 ;  /* 0x0000000200027308 */ /* 0x002e640000001000 */
[----:B-1----:R-:W-:-:S06]  /*1030*/  VIADD R2, R2, 0xffffffe ;  /* 0x0ffffffe02027836 */ /* 0x002fcc0000000000 */
[----:B------:R-:W1:Y:S01]  /*1040*/  F2I.FTZ.U32.TRUNC.NTZ R3, R2 ;  /* 0x0000000200037305 */ /* 0x000e62000021f000 */
[----:B------:R-:W-:Y:S01]  /*1050*/  IABS R6, R13 ;  /* 0x0000000d00067213 */ /* 0x000fe20000000000 */
[----:B-1----:R-:W-:Y:S01]  /*1060*/  IMAD.MOV R0, RZ, RZ, -R3 ;  /* 0x000000ffff007224 */ /* 0x002fe200078e0a03 */
[----:B------:R-:W-:-:S03]  /*1070*/  MOV R2, RZ ;  /* 0x000000ff00027202 */ /* 0x000fc60000000f00 */
[----:B------:R-:W-:Y:S01]  /*1080*/  IMAD R5, R0, R4, RZ ;  /* 0x0000000400057224 */ /* 0x000fe200078e02ff */
[----:B------:R-:W-:-:S03]  /*1090*/  IABS R0, R20 ;  /* 0x0000001400007213 */ /* 0x000fc60000000000 */
[----:B------:R-:W-:-:S04]  /*10a0*/  IMAD.HI.U32 R5, R3, R5, R2 ;  /* 0x0000000503057227 */ /* 0x000fc800078e0002 */
[----:B------:R-:W-:Y:S01]  /*10b0*/  IMAD.MOV.U32 R2, RZ, RZ, R0 ;  /* 0x000000ffff027224 */ /* 0x000fe200078e0000 */
[----:B------:R-:W-:Y:S02]  /*10c0*/  IADD3 R0, RZ, -R6, RZ ;  /* 0x80000006ff007210 */ /* 0x000fe40007ffe0ff */
[----:B------:R-:W3:Y:S03]  /*10d0*/  LD.E.64 R6, desc[UR6][R22.64+0x20] ;  /* 0x0000200616067980 */ /* 0x000ee6000c101b00 */
[----:B------:R-:W-:Y:S02]  /*10e0*/  IMAD.MOV.U32 R3, RZ, RZ, R0 ;  /* 0x000000ffff037224 */ /* 0x000fe400078e0000 */
[----:B------:R-:W-:-:S04]  /*10f0*/  IMAD.HI.U32 R0, R5, R2, RZ ;  /* 0x0000000205007227 */ /* 0x000fc800078e00ff */
[----:B------:R-:W-:-:S05]  /*1100*/  IMAD R2, R0, R3, R2 ;  /* 0x0000000300027224 */ /* 0x000fca00078e0202 */
[----:B------:R-:W-:-:S13]  /*1110*/  ISETP.GT.U32.AND P1, PT, R4, R2, PT ;  /* 0x000000020400720c */ /* 0x000fda0003f24070 */
[----:B------:R-:W-:-:S04]  /*1120*/  @!P1 IADD3 R2, R2, -R4, RZ ;  /* 0x8000000402029210 */ /* 0x000fc80007ffe0ff */
[----:B------:R-:W-:Y:S02]  /*1130*/  ISETP.GE.U32.AND P2, PT, R2, R4, PT ;  /* 0x000000040200720c */ /* 0x000fe40003f46070 */
[----:B------:R-:W-:Y:S01]  /*1140*/  LOP3.LUT R2, R20, R13, RZ, 0x3c, !PT ;  /* 0x0000000d14027212 */ /* 0x000fe200078e3cff */
[----:B------:R-:W-:Y:S01]  /*1150*/  @!P1 VIADD R0, R0, 0x1 ;  /* 0x0000000100009836 */ /* 0x000fe20000000000 */
[----:B------:R-:W-:Y:S02]  /*1160*/  ISETP.NE.AND P1, PT, R13, RZ, PT ;  /* 0x000000ff0d00720c */ /* 0x000fe40003f25270 */
[----:B------:R-:W-:-:S07]  /*1170*/  ISETP.GE.AND P0, PT, R2, RZ, PT ;  /* 0x000000ff0200720c */ /* 0x000fce0003f06270 */
[----:B------:R-:W-:-:S05]  /*1180*/  @P2 IADD3 R0, R0, 0x1, RZ ;  /* 0x0000000100002810 */ /* 0x000fca0007ffe0ff */
[----:B------:R-:W-:-:S05]  /*1190*/  IMAD.MOV.U32 R5, RZ, RZ, R0 ;  /* 0x000000ffff057224 */ /* 0x000fca00078e0000 */
[----:B------:R-:W-:Y:S02]  /*11a0*/  @!P0 IADD3 R5, -R5, RZ, RZ ;  /* 0x000000ff05058210 */ /* 0x000fe40007ffe1ff */
[----:B------:R-:W-:-:S05]  /*11b0*/  @!P1 LOP3.LUT R5, RZ, R13, RZ, 0x33, !PT ;  /* 0x0000000dff059212 */ /* 0x000fca00078e33ff */
[----:B------:R-:W-:-:S05]  /*11c0*/  IMAD.WIDE R2, R5, 0x4, R222 ;  /* 0x0000000405027825 */ /* 0x000fca00078e02de */
[----:B-----5:R1:W3:Y:S01]  /*11d0*/  LD.E R12, desc[UR6][R2.64] ;  /* 0x00000006020c7980 */ /* 0x0202e2000c101900 */
[----:B----4-:R-:W-:-:S04]  /*11e0*/  IABS R4, R14 ;  /* 0x0000000e00047213 */ /* 0x010fc80000000000 */
[----:B-1----:R-:W1:Y:S08]  /*11f0*/  I2F.RP R2, R4 ;  /* 0x0000000400027306 */ /* 0x002e700000209400 */
[----:B-1----:R-:W1:Y:S02]  /*1200*/  MUFU.RCP R2, R2 ;  /* 0x0000000200027308 */ /* 0x002e640000001000 */
[----:B-1----:R-:W-:-:S06]  /*1210*/  VIADD R2, R2, 0xffffffe ;  /* 0x0ffffffe02027836 */ /* 0x002fcc0000000000 */
[----:B------:R-:W1:Y:S01]  /*1220*/  F2I.FTZ.U32.TRUNC.NTZ R3, R2 ;  /* 0x0000000200037305 */ /* 0x000e62000021f000 */
[----:B------:R-:W-:Y:S02]  /*1230*/  IABS R16, R40 ;  /* 0x0000002800107213 */ /* 0x000fe40000000000 */
[----:B------:R-:W-:Y:S02]  /*1240*/  IABS R15, R14 ;  /* 0x0000000e000f7213 */ /* 0x000fe40000000000 */
[----:B-1----:R-:W-:Y:S01]  /*1250*/  IADD3 R0, RZ, -R3, RZ ;  /* 0x80000003ff007210 */ /* 0x002fe20007ffe0ff */
[----:B------:R-:W-:-:S04]  /*1260*/  IMAD.MOV.U32 R2, RZ, RZ, RZ ;  /* 0x000000ffff027224 */ /* 0x000fc800078e00ff */
[----:B------:R-:W-:-:S04]  /*1270*/  IMAD R0, R0, R4, RZ ;  /* 0x0000000400007224 */ /* 0x000fc800078e02ff */
[----:B------:R-:W-:Y:S01]  /*1280*/  IMAD.HI.U32 R2, R3, R0, R2 ;  /* 0x0000000003027227 */ /* 0x000fe200078e0002 */
[----:B------:R-:W-:-:S03]  /*1290*/  MOV R3, R16 ;  /* 0x0000001000037202 */ /* 0x000fc60000000f00 */
[----:B------:R-:W-:Y:S02]  /*12a0*/  IMAD.MOV R0, RZ, RZ, -R15 ;  /* 0x000000ffff007224 */ /* 0x000fe400078e0a0f */
[----:B------:R-:W-:-:S04]  /*12b0*/  IMAD.HI.U32 R2, R2, R3, RZ ;  /* 0x0000000302027227 */ /* 0x000fc800078e00ff */
[----:B------:R-:W-:-:S05]  /*12c0*/  IMAD R0, R2, R0, R3 ;  /* 0x0000000002007224 */ /* 0x000fca00078e0203 */
[----:B------:R-:W-:-:S13]  /*12d0*/  ISETP.GT.U32.AND P1, PT, R4, R0, PT ;  /* 0x000000000400720c */ /* 0x000fda0003f24070 */
[----:B------:R-:W-:-:S04]  /*12e0*/  @!P1 IADD3 R0, R0, -R4, RZ ;  /* 0x8000000400009210 */ /* 0x000fc80007ffe0ff */
[----:B------:R-:W-:Y:S02]  /*12f0*/  ISETP.GE.U32.AND P2, PT, R0, R4, PT ;  /* 0x000000040000720c */ /* 0x000fe40003f46070 */
[----:B------:R-:W-:Y:S01]  /*1300*/  LOP3.LUT R0, R40, R14, RZ, 0x3c, !PT ;  /* 0x0000000e28007212 */ /* 0x000fe200078e3cff */
[----:B------:R-:W-:Y:S01]  /*1310*/  IMAD.MOV R5, RZ, RZ, -R5 ;  /* 0x000000ffff057224 */ /* 0x000fe200078e0a05 */
[----:B------:R-:W-:Y:S02]  /*1320*/  @!P1 IADD3 R2, R2, 0x1, RZ ;  /* 0x0000000102029810 */ /* 0x000fe40007ffe0ff */
[----:B------:R-:W-:Y:S01]  /*1330*/  ISETP.GE.AND P0, PT, R0, RZ, PT ;  /* 0x000000ff0000720c */ /* 0x000fe20003f06270 */
[----:B------:R-:W-:Y:S01]  /*1340*/  IMAD R13, R13, R5, R20 ;  /* 0x000000050d0d7224 */ /* 0x000fe200078e0214 */
[----:B------:R-:W-:-:S05]  /*1350*/  ISETP.NE.AND P1, PT, R14, RZ, PT ;  /* 0x000000ff0e00720c */ /* 0x000fca0003f25270 */
[----:B------:R-:W-:Y:S01]  /*1360*/  @P2 VIADD R2, R2, 0x1 ;  /* 0x0000000102022836 */ /* 0x000fe20000000000 */
[----:B--2---:R1:W-:Y:S01]  /*1370*/  STL.64 [R1+0x8], R18 ;  /* 0x0000081201007387 */ /* 0x0043e20000100a00 */
[----:B------:R-:W-:Y:S02]  /*1380*/  SHF.R.S32.HI R21, RZ, 0x1f, R13 ;  /* 0x0000001fff157819 */ /* 0x000fe4000001140d */
[----:B------:R-:W-:Y:S02]  /*1390*/  IMAD.MOV.U32 R0, RZ, RZ, R2 ;  /* 0x000000ffff007224 */ /* 0x000fe400078e0002 */
[----:B------:R-:W-:Y:S02]  /*13a0*/  IMAD R4, R191, R13, RZ ;  /* 0x0000000dbf047224 */ /* 0x000fe400078e02ff */
[----:B------:R-:W-:Y:S02]  /*13b0*/  @!P0 IMAD.MOV R0, RZ, RZ, -R0 ;  /* 0x000000ffff008224 */ /* 0x000fe400078e0a00 */
[----:B------:R-:W-:Y:S01]  /*13c0*/  IMAD R4, R190, R21, R4 ;  /* 0x00000015be047224 */ /* 0x000fe200078e0204 */
[----:B------:R-:W-:-:S04]  /*13d0*/  @!P1 LOP3.LUT R0, RZ, R14, RZ, 0x33, !PT ;  /* 0x0000000eff009212 */ /* 0x000fc800078e33ff */
[----:B------:R-:W-:Y:S02]  /*13e0*/  SHF.R.S32.HI R30, RZ, 0x1f, R0 ;  /* 0x0000001fff1e7819 */ /* 0x000fe40000011400 */
[----:B------:R-:W-:Y:S02]  /*13f0*/  MOV R16, R0 ;  /* 0x0000000000107202 */ /* 0x000fe40000000f00 */
[----:B---3--:R-:W-:Y:S01]  /*1400*/  SHF.R.S32.HI R15, RZ, 0x1f, R12 ;  /* 0x0000001fff0f7819 */ /* 0x008fe2000001140c */
[----:B------:R-:W-:-:S04]  /*1410*/  IMAD R3, R7, R12, RZ ;  /* 0x0000000c07037224 */ /* 0x000fc800078e02ff */
[C---:B------:R-:W-:Y:S02]  /*1420*/  IMAD R3, R6.reuse, R15, R3 ;  /* 0x0000000f06037224 */ /* 0x040fe400078e0203 */
[----:B------:R-:W-:-:S05]  /*1430*/  IMAD.WIDE.U32 R6, R6, R12, RZ ;  /* 0x0000000c06067225 */ /* 0x000fca00078e00ff */
[----:B------:R-:W-:Y:S02]  /*1440*/  IADD3 R3, R7, R3, RZ ;  /* 0x0000000307037210 */ /* 0x000fe40007ffe0ff */
[----:B------:R-:W-:-:S05]  /*1450*/  MOV R2, R6 ;  /* 0x0000000600027202 */ /* 0x000fca0000000f00 */
[----:B------:R-:W-:-:S04]  /*1460*/  IMAD.WIDE.U32 R2, R13, R190, R2 ;  /* 0x000000be0d027225 */ /* 0x000fc800078e0002 */
[----:B------:R-:W-:Y:S01]  /*1470*/  IMAD R9, R9, R12, RZ ;  /* 0x0000000c09097224 */ /* 0x000fe200078e02ff */
[----:B------:R-:W-:Y:S01]  /*1480*/  IADD3 R3, R3, R4, RZ ;  /* 0x0000000403037210 */ /* 0x000fe20007ffe0ff */
[----:B------:R-:W-:Y:S02]  /*1490*/  IMAD R4, R11, R0, RZ ;  /* 0x000000000b047224 */ /* 0x000fe400078e02ff */
[----:B------:R-:W-:-:S04]  /*14a0*/  IMAD.WIDE.U32 R6, R8, R12, RZ ;  /* 0x0000000c08067225 */ /* 0x000fc800078e00ff */
[----:B------:R-:W-:Y:S02]  /*14b0*/  IMAD R9, R8, R15, R9 ;  /* 0x0000000f08097224 */ /* 0x000fe400078e0209 */
[----:B------:R-:W-:-:S04]  /*14c0*/  IMAD.WIDE.U32 R2, R0, R10, R2 ;  /* 0x0000000a00027225 */ /* 0x000fc800078e0002 */
[----:B------:R-:W-:Y:S01]  /*14d0*/  IMAD R4, R10, R30, R4 ;  /* 0x0000001e0a047224 */ /* 0x000fe200078e0204 */
[----:B------:R-:W-:Y:S01]  /*14e0*/  IADD3 R9, R7, R9, RZ ;  /* 0x0000000907097210 */ /* 0x000fe20007ffe0ff */
[----:B------:R-:W-:Y:S01]  /*14f0*/  IMAD.MOV.U32 R8, RZ, RZ, R6 ;  /* 0x000000ffff087224 */ /* 0x000fe200078e0006 */
[----:B------:R-:W-:Y:S01]  /*1500*/  MOV R26, R2 ;  /* 0x00000002001a7202 */ /* 0x000fe20000000f00 */
[----:B------:R-:W-:Y:S01]  /*1510*/  IMAD.IADD R27, R3, 0x1, R4 ;  /* 0x00000001031b7824 */ /* 0x000fe200078e0204 */
[----:B-1----:R-:W-:Y:S05]  /*1520*/  BRA `(.L_x_954) ;  /* 0x0000000400547947 */ /* 0x002fea0003800000 */
.L_x_953:
[----:B------:R-:W3:Y:S01]  /*1530*/  LD.E R11, desc[UR6][R22.64+0x68] ;  /* 0x00006806160b7980 */ /* 0x000ee2000c101900 */
[----:B------:R-:W-:-:S03]  /*1540*/  ISETP.NE.AND P3, PT, R19, -0x1, PT ;  /* 0xffffffff1300780c */ /* 0x000fc60003f65270 */
[----:B------:R-:W4:Y:S04]  /*1550*/  LD.E.64 R2, desc[UR6][R22.64+0x40] ;  /* 0x0000400616027980 */ /* 0x000f28000c101b00 */
[----:B------:R-:W2:Y:S04]  /*1560*/  LD.E.64 R190, desc[UR6][R22.64+0x38] ;  /* 0x0000380616be7980 */ /* 0x000ea8000c101b00 */
[----:B------:R-:W2:Y:S04]  /*1570*/  LD.E.64 R16, desc[UR6][R22.64+0x50] ;  /* 0x0000500616107980 */ /* 0x000ea8000c101b00 */
[----:B------:R-:W2:Y:S04]  /*1580*/  @!P3 LD.E.64 R6, desc[UR6][R22.64+0x20] ;  /* 0x000020061606b980 */ /* 0x000ea8000c101b00 */
[----:B------:R-:W2:Y:S04]  /*1590*/  @!P3 LD.E.64 R14, desc[UR6][R22.64+0x28] ;  /* 0x00002806160eb980 */ /* 0x000ea8000c101b00 */
[----:B------:R1:W5:Y:S01]  /*15a0*/  LD.E.64 R28, desc[UR6][R22.64+0x58] ;  /* 0x00005806161c7980 */ /* 0x000362000c101b00 */
[----:B------:R-:W-:-:S02]  /*15b0*/  IABS R5, R40 ;  /* 0x0000002800057213 */ /* 0x000fc40000000000 */
[----:B-----5:R-:W-:Y:S02]  /*15c0*/  @!P3 SHF.R.S32.HI R13, RZ, 0x1f, R12 ;  /* 0x0000001fff0db819 */ /* 0x020fe4000001140c */
[----:B------:R-:W-:-:S04]  /*15d0*/  LEA R20, R35, 0xffffff00, 0x8 ;  /* 0xffffff0023147811 */ /* 0x000fc800078e40ff */
[----:B------:R-:W-:Y:S02]  /*15e0*/  SHF.R.S32.HI R21, RZ, 0x1f, R20 ;  /* 0x0000001fff157819 */ /* 0x000fe40000011414 */
[----:B---3--:R-:W-:Y:S01]  /*15f0*/  IABS R8, R11 ;  /* 0x0000000b00087213 */ /* 0x008fe20000000000 */
[----:B----4-:R3:W-:Y:S01]  /*1600*/  STL.64 [R1+0x8], R2 ;  /* 0x0000080201007387 */ /* 0x0107e20000100a00 */
[----:B------:R-:W-:Y:S02]  /*1610*/  IMAD.MOV.U32 R24, RZ, RZ, R2 ;  /* 0x000000ffff187224 */ /* 0x000fe400078e0002 */
[----:B---3--:R-:W3:Y:S08]  /*1620*/  I2F.RP R2, R8 ;  /* 0x0000000800027306 */ /* 0x008ef00000209400 */
[----:B---3--:R-:W3:Y:S01]  /*1630*/  MUFU.RCP R2, R2 ;  /* 0x0000000200027308 */ /* 0x008ee20000001000 */
[----:B------:R-:W-:-:S02]  /*1640*/  MOV R25, R3 ;  /* 0x0000000300197202 */ /* 0x000fc40000000f00 */
[----:B---3--:R-:W-:-:S05]  /*1650*/  IADD3 R2, R2, 0xffffffe, RZ ;  /* 0x0ffffffe02027810 */ /* 0x008fca0007ffe0ff */
[----:B------:R-:W3:Y:S01]  /*1660*/  F2I.FTZ.U32.TRUNC.NTZ R3, R2 ;  /* 0x0000000200037305 */ /* 0x000ee2000021f000 */
[----:B------:R-:W-:Y:S01]  /*1670*/  IABS R4, R11 ;  /* 0x0000000b00047213 */ /* 0x000fe20000000000 */
[----:B---3--:R-:W-:Y:S01]  /*1680*/  IMAD.MOV R0, RZ, RZ, -R3 ;  /* 0x000000ffff007224 */ /* 0x008fe200078e0a03 */
[----:B------:R-:W-:-:S03]  /*1690*/  MOV R2, RZ ;  /* 0x000000ff00027202 */ /* 0x000fc60000000f00 */
[----:B------:R-:W-:-:S04]  /*16a0*/  IMAD R0, R0, R8, RZ ;  /* 0x0000000800007224 */ /* 0x000fc800078e02ff */
[----:B------:R-:W-:Y:S01]  /*16b0*/  IMAD.HI.U32 R2, R3, R0, R2 ;  /* 0x0000000003027227 */ /* 0x000fe200078e0002 */
[----:B------:R-:W-:-:S03]  /*16c0*/  IADD3 R0, RZ, -R4, RZ ;  /* 0x80000004ff007210 */ /* 0x000fc60007ffe0ff */
[----:B------:R-:W-:-:S04]  /*16d0*/  IMAD.MOV.U32 R3, RZ, RZ, R5 ;  /* 0x000000ffff037224 */ /* 0x000fc800078e0005 */
[----:B------:R-:W-:Y:S01]  /*16e0*/  IMAD.HI.U32 R9, R2, R3, RZ ;  /* 0x0000000302097227 */ /* 0x000fe200078e00ff */
[----:B------:R-:W-:-:S03]  /*16f0*/  @!P3 SHF.R.S32.HI R5, RZ, 0x1f, R10 ;  /* 0x0000001fff05b819 */ /* 0x000fc6000001140a */
[----:B------:R-:W-:Y:S02]  /*1700*/  IMAD R0, R9, R0, R3 ;  /* 0x0000000009007224 */ /* 0x000fe400078e0203 */
[----:B--2---:R-:W-:-:S03]  /*1710*/  @!P3 IMAD R2, R191, R10, RZ ;  /* 0x0000000abf02b224 */ /* 0x004fc600078e02ff */
[----:B------:R-:W-:Y:S01]  /*1720*/  ISETP.GT.U32.AND P0, PT, R8, R0, PT ;  /* 0x000000000800720c */ /* 0x000fe20003f04070 */
[----:B------:R-:W-:Y:S02]  /*1730*/  @!P3 IMAD R5, R5, R190, R2 ;  /* 0x000000be0505b224 */ /* 0x000fe400078e0202 */
[----:B------:R-:W-:-:S04]  /*1740*/  @!P3 IMAD.WIDE.U32 R2, R190, R10, RZ ;  /* 0x0000000abe02b225 */ /* 0x000fc800078e00ff */
[----:B------:R-:W-:Y:S01]  /*1750*/  @P3 IMAD.IADD R4, R10, 0x1, R19 ;  /* 0x000000010a043824 */ /* 0x000fe200078e0213 */
[----:B------:R-:W-:Y:S01]  /*1760*/  @!P3 IADD3 R3, R3, R5, RZ ;  /* 0x000000050303b210 */ /* 0x000fe20007ffe0ff */
[----:B------:R-:W-:Y:S02]  /*1770*/  @!P3 IMAD R7, R7, R12, RZ ;  /* 0x0000000c0707b224 */ /* 0x000fe400078e02ff */
[-C--:B------:R-:W-:Y:S02]  /*1780*/  @P3 IMAD R18, R191, R4.reuse, RZ ;  /* 0x00000004bf123224 */ /* 0x080fe400078e02ff */
[----:B------:R-:W-:Y:S02]  /*1790*/  @!P0 IMAD.IADD R0, R0, 0x1, -R8 ;  /* 0x0000000100008824 */ /* 0x000fe400078e0a08 */
[----:B------:R-:W-:-:S04]  /*17a0*/  @P3 IMAD.WIDE.U32 R4, R190, R4, RZ ;  /* 0x00000004be043225 */ /* 0x000fc800078e00ff */
[----:B------:R-:W-:Y:S01]  /*17b0*/  @!P3 IMAD.WIDE.U32 R2, R6, R12, R2 ;  /* 0x0000000c0602b225 */ /* 0x000fe200078e0002 */
[----:B------:R-:W-:-:S03]  /*17c0*/  ISETP.GE.U32.AND P2, PT, R0, R8, PT ;  /* 0x000000080000720c */ /* 0x000fc60003f46070 */
[----:B------:R-:W-:Y:S01]  /*17d0*/  @!P3 IMAD R7, R6, R13, R7 ;  /* 0x0000000d0607b224 */ /* 0x000fe200078e0207 */
[----:B------:R-:W-:Y:S02]  /*17e0*/  @P3 IADD3 R5, R5, R18, RZ ;  /* 0x0000001205053210 */ /* 0x000fe40007ffe0ff */
[----:B------:R-:W-:Y:S01]  /*17f0*/  @!P3 MOV R4, R2 ;  /* 0x000000020004b202 */ /* 0x000fe20000000f00 */
[----:B------:R-:W-:Y:S01]  /*1800*/  @!P3 IMAD R2, R25, R10, RZ ;  /* 0x0000000a1902b224 */ /* 0x000fe200078e02ff */
[----:B------:R-:W-:Y:S02]  /*1810*/  @!P3 SHF.R.S32.HI R0, RZ, 0x1f, R10 ;  /* 0x0000001fff00b819 */ /* 0x000fe4000001140a */
[----:B------:R-:W-:Y:S01]  /*1820*/  @!P3 IADD3 R5, R3, R7, RZ ;  /* 0x000000070305b210 */ /* 0x000fe20007ffe0ff */
[----:B------:R-:W-:Y:S01]  /*1830*/  IMAD R3, R191, R20, RZ ;  /* 0x00000014bf037224 */ /* 0x000fe200078e02ff */
[----:B------:R-:W-:Y:S01]  /*1840*/  LOP3.LUT R6, R40, R11, RZ, 0x3c, !PT ;  /* 0x0000000b28067212 */ /* 0x000fe200078e3cff */
[----:B------:R-:W-:-:S02]  /*1850*/  @!P3 IMAD R8, R0, R24, R2 ;  /* 0x000000180008b224 */ /* 0x000fc400078e0202 */
[----:B------:R-:W-:Y:S01]  /*1860*/  IMAD R0, R21, R190, R3 ;  /* 0x000000be15007224 */ /* 0x000fe200078e0203 */
[----:B------:R-:W-:Y:S01]  /*1870*/  MOV R3, R5 ;  /* 0x0000000500037202 */ /* 0x000fe20000000f00 */
[----:B------:R-:W-:Y:S01]  /*1880*/  IMAD.MOV.U32 R2, RZ, RZ, R4 ;  /* 0x000000ffff027224 */ /* 0x000fe200078e0004 */
[----:B------:R-:W-:Y:S02]  /*1890*/  ISETP.GE.AND P1, PT, R6, RZ, PT ;  /* 0x000000ff0600720c */ /* 0x000fe40003f26270 */
[----:B------:R-:W-:Y:S02]  /*18a0*/  @!P0 IADD3 R9, R9, 0x1, RZ ;  /* 0x0000000109098810 */ /* 0x000fe40007ffe0ff */
[----:B------:R-:W-:Y:S01]  /*18b0*/  ISETP.NE.AND P0, PT, R11, RZ, PT ;  /* 0x000000ff0b00720c */ /* 0x000fe20003f05270 */
[----:B------:R-:W-:-:S04]  /*18c0*/  IMAD.WIDE.U32 R2, R190, R20, R2 ;  /* 0x00000014be027225 */ /* 0x000fc800078e0002 */
[----:B------:R-:W-:Y:S01]  /*18d0*/  @P2 VIADD R9, R9, 0x1 ;  /* 0x0000000109092836 */ /* 0x000fe20000000000 */
[----:B------:R-:W-:Y:S01]  /*18e0*/  IADD3 R5, R3, R0, RZ ;  /* 0x0000000003057210 */ /* 0x000fe20007ffe0ff */
[----:B------:R-:W-:-:S04]  /*18f0*/  @!P3 IMAD.WIDE.U32 R6, R24, R10, RZ ;  /* 0x0000000a1806b225 */ /* 0x000fc800078e00ff */
[----:B------:R-:W-:Y:S01]  /*1900*/  IMAD.MOV.U32 R0, RZ, RZ, R9 ;  /* 0x000000ffff007224 */ /* 0x000fe200078e0009 */
[----:B------:R-:W-:Y:S02]  /*1910*/  @!P3 IADD3 R3, R7, R8, RZ ;  /* 0x000000080703b210 */ /* 0x000fe40007ffe0ff */
[----:B------:R-:W-:Y:S01]  /*1920*/  MOV R4, R2 ;  /* 0x0000000200047202 */ /* 0x000fe20000000f00 */
[----:B------:R-:W-:Y:S01]  /*1930*/  @!P1 IMAD.MOV R0, RZ, RZ, -R0 ;  /* 0x000000ffff009224 */ /* 0x000fe200078e0a00 */
[----:B------:R-:W-:Y:S02]  /*1940*/  @P3 IADD3 R8, R10, R19, RZ ;  /* 0x000000130a083210 */ /* 0x000fe40007ffe0ff */
[----:B------:R-:W-:Y:S02]  /*1950*/  @!P3 MOV R2, R6 ;  /* 0x000000060002b202 */ /* 0x000fe40000000f00 */
[----:B------:R-:W-:Y:S01]  /*1960*/  @!P0 LOP3.LUT R0, RZ, R11, RZ, 0x33, !PT ;  /* 0x0000000bff008212 */ /* 0x000fe200078e33ff */
[----:B------:R-:W-:Y:S01]  /*1970*/  @!P3 IMAD R7, R15, R12, RZ ;  /* 0x0000000c0f07b224 */ /* 0x000fe200078e02ff */
[----:B------:R-:W-:Y:S01]  /*1980*/  @!P3 SHF.R.S32.HI R6, RZ, 0x1f, R12 ;  /* 0x0000001fff06b819 */ /* 0x000fe2000001140c */
[----:B------:R-:W-:Y:S01]  /*1990*/  @P3 IMAD R11, R25, R8, RZ ;  /* 0x00000008190b3224 */ /* 0x000fe200078e02ff */
[----:B------:R-:W-:Y:S01]  /*19a0*/  SHF.R.S32.HI R30, RZ, 0x1f, R0 ;  /* 0x0000001fff1e7819 */ /* 0x000fe20000011400 */
[----:B------:R-:W-:-:S02]  /*19b0*/  IMAD R10, R17, R0, RZ ;  /* 0x00000000110a7224 */ /* 0x000fc400078e02ff */
[----:B------:R-:W-:-:S04]  /*19c0*/  @P3 IMAD.WIDE.U32 R8, R24, R8, RZ ;  /* 0x0000000818083225 */ /* 0x000fc800078e00ff */
[C---:B------:R-:W-:Y:S02]  /*19d0*/  @!P3 IMAD R13, R14.reuse, R6, R7 ;  /* 0x000000060e0db224 */ /* 0x040fe400078e0207 */
[----:B------:R-:W-:Y:S01]  /*19e0*/  @!P3 IMAD.WIDE.U32 R6, R14, R12, R2 ;  /* 0x0000000c0e06b225 */ /* 0x000fe200078e0002 */
[----:B------:R-:W-:-:S03]  /*19f0*/  @P3 IADD3 R9, R9, R11, RZ ;  /* 0x0000000b09093210 */ /* 0x000fc60007ffe0ff */
[----:B------:R-:W-:-:S04]  /*1a00*/  IMAD.WIDE.U32 R2, R16, R0, R4 ;  /* 0x0000000010027225 */ /* 0x000fc800078e0004 */
[----:B------:R-:W-:Y:S01]  /*1a10*/  IMAD R4, R16, R30, R10 ;  /* 0x0000001e10047224 */ /* 0x000fe200078e020a */
[----:B------:R-:W-:Y:S01]  /*1a20*/  @!P3 MOV R8, R6 ;  /* 0x000000060008b202 */ /* 0x000fe20000000f00 */
[----:B------:R-:W-:Y:S01]  /*1a30*/  @!P3 IMAD.IADD R9, R7, 0x1, R13 ;  /* 0x000000010709b824 */ /* 0x000fe200078e020d */
[----:B------:R-:W-:Y:S01]  /*1a40*/  MOV R26, R2 ;  /* 0x00000002001a7202 */ /* 0x000fe20000000f00 */
[----:B------:R-:W-:Y:S01]  /*1a50*/  IMAD.IADD R27, R3, 0x1, R4 ;  /* 0x00000001031b7824 */ /* 0x000fe200078e0204 */
[----:B------:R-:W-:Y:S02]  /*1a60*/  MOV R13, R20 ;  /* 0x00000014000d7202 */ /* 0x000fe40000000f00 */
[----:B-1----:R-:W-:Y:S02]  /*1a70*/  MOV R16, R0 ;  /* 0x0000000000107202 */ /* 0x002fe40000000f00 */
.L_x_954:
[----:B------:R-:W-:Y:S05]  /*1a80*/  BSYNC B0 ;  /* 0x0000000000007941 */ /* 0x000fea0003800000 */
.L_x_952:
[----:B------:R-:W2:Y:S01]  /*1a90*/  LDL R34, [R1+0x8] ;  /* 0x0000080001227983 */ /* 0x000ea20000100800 */
[----:B------:R-:W-:-:S03]  /*1aa0*/  ISETP.NE.AND P0, PT, R41, -0x1, PT ;  /* 0xffffffff2900780c */ /* 0x000fc60003f05270 */
[----:B------:R-:W3:Y:S04]  /*1ab0*/  LDL R36, [R1+0xc] ;  /* 0x00000c0001247983 */ /* 0x000ee80000100800 */
[----:B------:R-:W4:Y:S04]  /*1ac0*/  LD.E.64 R4, desc[UR6][R22.64+0x30] ;  /* 0x0000300616047980 */ /* 0x000f28000c101b00 */
[----:B------:R-:W4:Y:S04]  /*1ad0*/  LD.E.64 R10, desc[UR6][R22.64+0x48] ;  /* 0x00004806160a7980 */ /* 0x000f28000c101b00 */
[----:B------:R-:W4:Y:S04]  /*1ae0*/  @!P0 LD.E.64 R6, desc[UR6][R22.64+0x18] ;  /* 0x0000180616068980 */ /* 0x000f28000c101b00 */
[----:B------:R-:W4:Y:S04]  /*1af0*/  LD.E.64 R18, desc[UR6][R22.64+0x10] ;  /* 0x0000100616127980 */ /* 0x000f28000c101b00 */
[----:B------:R-:W4:Y:S04]  /*1b00*/  LD.E.64 R24, desc[UR6][R22.64+0x8] ;  /* 0x0000080616187980 */ /* 0x000f28000c101b00 */
[----:B------:R1:W5:Y:S04]  /*1b10*/  @P4 LD.E R31, desc[UR6][R32.64] ;  /* 0x00000006201f4980 */ /* 0x000368000c101900 */
[----:B------:R2:W5:Y:S04]  /*1b20*/  LD.E R251, desc[UR6][R22.64+0xc0] ;  /* 0x0000c00616fb7980 */ /* 0x000568000c101900 */
[----:B------:R2:W5:Y:S01]  /*1b30*/  LD.E.64 R166, desc[UR6][R22.64] ;  /* 0x0000000616a67980 */ /* 0x000562000c101b00 */
[----:B-1----:R-:W-:-:S04]  /*1b40*/  SHF.R.S32.HI R32, RZ, 0x1f, R38 ;  /* 0x0000001fff207819 */ /* 0x002fc80000011426 */
[----:B------:R-:W-:-:S04]  /*1b50*/  LEA.HI R0, R32, R38, RZ, 0x3 ;  /* 0x0000002620007211 */ /* 0x000fc800078f18ff */
[----:B------:R-:W-:-:S05]  /*1b60*/  LOP3.LUT R2, R0, 0xfffffff8, RZ, 0xc0, !PT ;  /* 0xfffffff800027812 */ /* 0x000fca00078ec0ff */
[----:B------:R-:W-:-:S04]  /*1b70*/  IMAD.IADD R211, R38, 0x1, -R2 ;  /* 0x0000000126d37824 */ /* 0x000fc800078e0a02 */
[----:B------:R-:W-:Y:S01]  /*1b80*/  IMAD.SHL.U32 R132, R211, 0x8, RZ ;  /* 0x00000008d3847824 */ /* 0x000fe200078e00ff */
[----:B------:R-:W-:-:S04]  /*1b90*/  SHF.R.S32.HI R78, RZ, 0x3, R0 ;  /* 0x00000003ff4e7819 */ /* 0x000fc80000011400 */
[----:B------:R-:W-:Y:S02]  /*1ba0*/  IADD3 R2, P1, R132, R8, RZ ;  /* 0x0000000884027210 */ /* 0x000fe40007f3e0ff */
[----:B------:R-:W-:-:S04]  /*1bb0*/  SHF.R.S32.HI R133, RZ, 0x1f, R132 ;  /* 0x0000001fff857819 */ /* 0x000fc80000011484 */
[----:B------:R-:W-:Y:S02]  /*1bc0*/  IADD3.X R3, R133, R9, RZ, P1, !PT ;  /* 0x0000000985037210 */ /* 0x000fe40000ffe4ff */
[----:B------:R-:W-:Y:S01]  /*1bd0*/  LEA.HI R12, R32, R38, RZ, 0x4 ;  /* 0x00000026200c7211 */ /* 0x000fe200078f20ff */
[----:B------:R-:W-:-:S03]  /*1be0*/  IMAD.SHL.U32 R8, R78, 0x40, RZ ;  /* 0x000000404e087824 */ /* 0x000fc600078e00ff */
[----:B------:R-:W-:Y:S02]  /*1bf0*/  LOP3.LUT R12, R12, 0xfffffff0, RZ, 0xc0, !PT ;  /* 0xfffffff00c0c7812 */ /* 0x000fe400078ec0ff */
[----:B------:R-:W-:Y:S02]  /*1c00*/  LOP3.LUT R9, R8, 0x1c0, RZ, 0xc0, !PT ;  /* 0x000001c008097812 */ /* 0x000fe400078ec0ff */
[----:B------:R-:W-:Y:S02]  /*1c10*/  SHF.R.S32.HI R33, RZ, 0x1f, R37 ;  /* 0x0000001fff217819 */ /* 0x000fe40000011425 */
[----:B------:R-:W-:Y:S02]  /*1c20*/  LOP3.LUT R8, R9, 0x38, R132, 0xf8, !PT ;  /* 0x0000003809087812 */ /* 0x000fe400078ef884 */
[----:B------:R-:W-:Y:S02]  /*1c30*/  SHF.R.U32.HI R9, RZ, 0x3, R9 ;  /* 0x00000003ff097819 */ /* 0x000fe40000011609 */
[----:B------:R-:W-:Y:S01]  /*1c40*/  SHF.R.S32.HI R79, RZ, 0x1f, R78 ;  /* 0x0000001fff4f7819 */ /* 0x000fe2000001144e */
[----:B------:R-:W-:Y:S01]  /*1c50*/  IMAD.MOV.U32 R187, RZ, RZ, 0x20 ;  /* 0x00000020ffbb7424 */ /* 0x000fe200078e00ff */
[C---:B------:R-:W-:Y:S01]  /*1c60*/  SHF.L.U64.HI R118, R190.reuse, 0x4, R191 ;  /* 0x00000004be767819 */ /* 0x040fe200000102bf */
[----:B------:R-:W-:Y:S01]  /*1c70*/  IMAD.SHL.U32 R116, R190, 0x10, RZ ;  /* 0x00000010be747824 */ /* 0x000fe200078e00ff */
[----:B------:R-:W-:Y:S01]  /*1c80*/  SHF.L.U32 R252, R211, 0x2, RZ ;  /* 0x00000002d3fc7819 */ /* 0x000fe200000006ff */
[----:B--2---:R-:W-:-:S02]  /*1c90*/  IMAD R0, R21, R34, RZ ;  /* 0x0000002215007224 */ /* 0x004fc400078e02ff */
[----:B------:R-:W-:-:S04]  /*1ca0*/  IMAD.WIDE.U32 R2, R13, R34, R2 ;  /* 0x000000220d027225 */ /* 0x000fc800078e0002 */
[----:B---3--:R-:W-:-:S04]  /*1cb0*/  IMAD R0, R13, R36, R0 ;  /* 0x000000240d007224 */ /* 0x008fc800078e0200 */
[----:B------:R-:W-:Y:S02]  /*1cc0*/  IMAD.IADD R3, R3, 0x1, R0 ;  /* 0x0000000103037824 */ /* 0x000fe400078e0200 */
[----:B------:R-:W-:-:S04]  /*1cd0*/  IMAD R0, R29, R16, RZ ;  /* 0x000000101d007224 */ /* 0x000fc800078e02ff */
[----:B------:R-:W-:Y:S02]  /*1ce0*/  IMAD R17, R30, R28, R0 ;  /* 0x0000001c1e117224 */ /* 0x000fe400078e0200 */
[----:B------:R-:W-:Y:S02]  /*1cf0*/  IMAD.IADD R0, R38, 0x1, -R12 ;  /* 0x0000000126007824 */ /* 0x000fe400078e0a0c */
[----:B----4-:R-:W-:-:S03]  /*1d00*/  @!P0 IMAD R15, R7, R37, RZ ;  /* 0x00000025070f8224 */ /* 0x010fc600078e02ff */
[----:B------:R-:W-:Y:S01]  /*1d10*/  SHF.R.S32.HI R7, RZ, 0x1f, R0 ;  /* 0x0000001fff077819 */ /* 0x000fe20000011400 */
[----:B------:R-:W-:Y:S01]  /*1d20*/  @!P0 IMAD R15, R6, R33, R15 ;  /* 0x00000021060f8224 */ /* 0x000fe200078e020f */
[----:B------:R-:W-:Y:S02]  /*1d30*/  LOP3.LUT R21, R8, R9, RZ, 0x3c, !PT ;  /* 0x0000000908157212 */ /* 0x000fe400078e3cff */
[----:B------:R-:W-:Y:S01]  /*1d40*/  LEA.HI R248, R7, R0, RZ, 0x3 ;  /* 0x0000000007f87211 */ /* 0x000fe200078f18ff */
[----:B------:R-:W-:-:S04]  /*1d50*/  @!P0 IMAD.WIDE.U32 R6, R6, R37, RZ ;  /* 0x0000002506068225 */ /* 0x000fc800078e00ff */
[----:B------:R-:W-:-:S04]  /*1d60*/  IMAD.WIDE.U32 R8, R16, R28, R2 ;  /* 0x0000001c10087225 */ /* 0x000fc800078e0002 */
[----:B------:R-:W-:Y:S01]  /*1d70*/  @P0 IMAD.WIDE.U32 R2, R4, R41, RZ ;  /* 0x0000002904020225 */ /* 0x000fe200078e00ff */
[----:B------:R-:W-:-:S03]  /*1d80*/  LOP3.LUT R12, R248, 0xfffffff8, RZ, 0xc0, !PT ;  /* 0xfffffff8f80c7812 */ /* 0x000fc600078ec0ff */
[----:B------:R-:W-:Y:S02]  /*1d90*/  @P0 IMAD R14, R5, R41, RZ ;  /* 0x00000029050e0224 */ /* 0x000fe400078e02ff */
[----:B------:R-:W-:-:S03]  /*1da0*/  @!P0 IMAD.MOV.U32 R2, RZ, RZ, R6 ;  /* 0x000000ffff028224 */ /* 0x000fc600078e0006 */
[----:B------:R-:W-:Y:S01]  /*1db0*/  @P0 IADD3 R3, R3, R14, RZ ;  /* 0x0000000e03030210 */ /* 0x000fe20007ffe0ff */
[----:B------:R-:W-:Y:S01]  /*1dc0*/  @!P0 IMAD.IADD R3, R7, 0x1, R15 ;  /* 0x0000000107038824 */ /* 0x000fe200078e020f */
[----:B------:R-:W-:Y:S01]  /*1dd0*/  IADD3 R2, P1, R132, R2, RZ ;  /* 0x0000000284027210 */ /* 0x000fe20007f3e0ff */
[----:B------:R-:W-:Y:S01]  /*1de0*/  IMAD.IADD R247, R0, 0x1, -R12 ;  /* 0x0000000100f77824 */ /* 0x000fe200078e0a0c */
[----:B------:R-:W-:Y:S01]  /*1df0*/  SHF.R.S32.HI R6, RZ, 0x1f, R40 ;  /* 0x0000001fff067819 */ /* 0x000fe20000011428 */
[----:B------:R-:W-:Y:S02]  /*1e00*/  IMAD R0, R11, R40, RZ ;  /* 0x000000280b007224 */ /* 0x000fe400078e02ff */
[----:B------:R-:W-:Y:S02]  /*1e10*/  IMAD.X R3, R133, 0x1, R3, P1 ;  /* 0x0000000185037824 */ /* 0x000fe400008e0603 */
[----:B------:R-:W-:Y:S01]  /*1e20*/  @P0 IMAD.MOV.U32 R168, RZ, RZ, R4 ;  /* 0x000000ffffa80224 */ /* 0x000fe200078e0004 */
[----:B------:R-:W-:Y:S01]  /*1e30*/  @!P0 MOV R168, R4 ;  /* 0x0000000400a88202 */ /* 0x000fe20000000f00 */
[----:B------:R-:W-:Y:S01]  /*1e40*/  @P0 IMAD.MOV.U32 R169, RZ, RZ, R5 ;  /* 0x000000ffffa90224 */ /* 0x000fe200078e0005 */
[----:B------:R-:W-:Y:S01]  /*1e50*/  LEA.HI R13, R32, R38, RZ, 0x6 ;  /* 0x00000026200d7211 */ /* 0x000fe200078f30ff */
[----:B------:R-:W-:-:S02]  /*1e60*/  IMAD R4, R10, R6, R0 ;  /* 0x000000060a047224 */ /* 0x000fc400078e0200 */
[----:B------:R-:W-:Y:S02]  /*1e70*/  @!P0 IMAD.MOV.U32 R169, RZ, RZ, R5 ;  /* 0x000000ffffa98224 */ /* 0x000fe400078e0005 */
[----:B------:R-:W-:Y:S01]  /*1e80*/  IMAD.WIDE.U32 R6, R40, R10, R2 ;  /* 0x0000000a28067225 */ /* 0x000fe200078e0002 */
[----:B------:R-:W-:-:S03]  /*1e90*/  IADD3 R2, P0, R132, R26, RZ ;  /* 0x0000001a84027210 */ /* 0x000fc60007f1e0ff */
[----:B------:R-:W-:Y:S01]  /*1ea0*/  IMAD.SHL.U32 R13, R13, 0x8, RZ ;  /* 0x000000080d0d7824 */ /* 0x000fe200078e00ff */
[----:B------:R-:W-:Y:S01]  /*1eb0*/  IADD3 R9, R9, R17, RZ ;  /* 0x0000001109097210 */ /* 0x000fe20007ffe0ff */
[----:B------:R-:W-:Y:S02]  /*1ec0*/  IMAD R0, R191, R78, RZ ;  /* 0x0000004ebf007224 */ /* 0x000fe400078e02ff */
[----:B------:R-:W-:Y:S01]  /*1ed0*/  IMAD.WIDE R10, R39, 0x40, R78 ;  /* 0x00000040270a7825 */ /* 0x000fe200078e024e */
[----:B------:R-:W-:-:S03]  /*1ee0*/  LOP3.LUT R214, R21, 0xfffffe00, R13, 0xf8, !PT ;  /* 0xfffffe0015d67812 */ /* 0x000fc600078ef80d */
[----:B------:R-:W-:Y:S02]  /*1ef0*/  IMAD.X R3, R133, 0x1, R27, P0 ;  /* 0x0000000185037824 */ /* 0x000fe400000e061b */
[----:B------:R-:W-:Y:S01]  /*1f00*/  IMAD R12, R36, R78, RZ ;  /* 0x0000004e240c7224 */ /* 0x000fe200078e02ff */
[----:B------:R-:W-:Y:S01]  /*1f10*/  IADD3 R7, R7, R4, RZ ;  /* 0x0000000407077210 */ /* 0x000fe20007ffe0ff */
[----:B------:R-:W-:Y:S02]  /*1f20*/  IMAD R0, R79, R190, R0 ;  /* 0x000000be4f007224 */ /* 0x000fe400078e0200 */
[----:B------:R-:W-:Y:S02]  /*1f30*/  IMAD R13, R11, R168, RZ ;  /* 0x000000a80b0d7224 */ /* 0x000fe400078e02ff */
[----:B------:R-:W-:-:S04]  /*1f40*/  IMAD.WIDE.U32 R4, R78, R190, R2 ;  /* 0x000000be4e047225 */ /* 0x000fc800078e0002 */
[-C--:B------:R-:W-:Y:S02]  /*1f50*/  IMAD R11, R79, R34.reuse, R12 ;  /* 0x000000224f0b7224 */ /* 0x080fe400078e020c */
[----:B------:R-:W-:-:S04]  /*1f60*/  IMAD.WIDE.U32 R2, R78, R34, R8 ;  /* 0x000000224e027225 */ /* 0x000fc800078e0008 */
[----:B------:R-:W-:Y:S01]  /*1f70*/  IMAD.IADD R0, R5, 0x1, R0 ;  /* 0x0000000105007824 */ /* 0x000fe200078e0200 */
[----:B------:R-:W-:Y:S01]  /*1f80*/  LEA R221, P0, R2, R18, 0x1 ;  /* 0x0000001202dd7211 */ /* 0x000fe200078008ff */
[----:B------:R-:W-:Y:S01]  /*1f90*/  IMAD.IADD R5, R3, 0x1, R11 ;  /* 0x0000000103057824 */ /* 0x000fe200078e020b */
[----:B------:R-:W-:-:S04]  /*1fa0*/  SHF.R.S32.HI R3, RZ, 0x1f, R119 ;  /* 0x0000001fff037819 */ /* 0x000fc80000011477 */
[----:B------:R-:W-:Y:S02]  /*1fb0*/  LEA.HI.X R219, R2, R19, R5, 0x1, P0 ;  /* 0x0000001302db7211 */ /* 0x000fe400000f0c05 */
[----:B------:R-:W-:Y:S02]  /*1fc0*/  LEA.HI R2, R3, R119, RZ, 0x8 ;  /* 0x0000007703027211 */ /* 0x000fe400078f40ff */
[C---:B------:R-:W-:Y:S02]  /*1fd0*/  LEA R227, P1, R4.reuse, R24, 0x1 ;  /* 0x0000001804e37211 */ /* 0x040fe400078208ff */
[----:B------:R-:W-:Y:S02]  /*1fe0*/  SHF.R.S32.HI R2, RZ, 0x8, R2 ;  /* 0x00000008ff027819 */ /* 0x000fe40000011402 */
[----:B------:R-:W-:Y:S02]  /*1ff0*/  LEA.HI.X R225, R4, R25, R0, 0x1, P1 ;  /* 0x0000001904e17211 */ /* 0x000fe400008f0c00 */
[----:B------:R-:W-:-:S02]  /*2000*/  VIMNMX R117, RZ, R2, !PT ;  /* 0x00000002ff757248 */ /* 0x000fc40007fe0100 */
[----:B------:R-:W-:Y:S02]  /*2010*/  R2P PR, R247, 0x6 ;  /* 0x00000006f7007804 */ /* 0x000fe40000000000 */
[----:B------:R-:W-:Y:S02]  /*2020*/  ISETP.GT.AND P0, PT, R35, R117, PT ;  /* 0x000000752300720c */ /* 0x000fe40003f04270 */
[----:B------:R-:W-:Y:S01]  /*2030*/  LEA.HI R3, R32, R38, RZ, 0x5 ;  /* 0x0000002620037211 */ /* 0x000fe200078f28ff */
[C---:B------:R-:W-:Y:S01]  /*2040*/  IMAD R13, R10.reuse, R169, R13 ;  /* 0x000000a90a0d7224 */ /* 0x040fe200078e020d */
[----:B------:R-:W-:Y:S01]  /*2050*/  MOV R0, 0x10 ;  /* 0x0000001000007802 */ /* 0x000fe20000000f00 */
[----:B------:R-:W-:Y:S01]  /*2060*/  IMAD.WIDE.U32 R212, R10, R168, R6 ;  /* 0x000000a80ad47225 */ /* 0x000fe200078e0006 */
[----:B------:R-:W-:Y:S02]  /*2070*/  LOP3.LUT R2, R3, 0xffffffe0, RZ, 0xc0, !PT ;  /* 0xffffffe003027812 */ /* 0x000fe400078ec0ff */
[C---:B------:R-:W-:Y:S01]  /*2080*/  SHF.L.U64.HI R217, R34.reuse, 0x4, R36 ;  /* 0x0000000422d97819 */ /* 0x040fe20000010224 */
[----:B------:R-:W-:Y:S01]  /*2090*/  @!P4 IMAD.MOV.U32 R31, RZ, RZ, RZ ;  /* 0x000000ffff1fc224 */ /* 0x000fe200078e00ff */
[----:B------:R-:W-:Y:S01]  /*20a0*/  SHF.L.U32 R189, R34, 0x4, RZ ;  /* 0x0000000422bd7819 */ /* 0x000fe200000006ff */
[----:B------:R-:W-:Y:S01]  /*20b0*/  IMAD.IADD R249, R38, 0x1, -R2 ;  /* 0x0000000126f97824 */ /* 0x000fe200078e0a02 */
[----:B------:R-:W-:Y:S01]  /*20c0*/  SHF.R.S32.HI R250, RZ, 0x5, R3 ;  /* 0x00000005fffa7819 */ /* 0x000fe20000011403 */
[----:B------:R-:W-:Y:S01]  /*20d0*/  IMAD.IADD R215, R213, 0x1, R13 ;  /* 0x00000001d5d77824 */ /* 0x000fe200078e020d */
[----:B------:R-:W-:-:S02]  /*20e0*/  SEL R186, R0, 0xfffffff0, !P1 ;  /* 0xfffffff000ba7807 */ /* 0x000fc40004800000 */
[----:B------:R-:W-:Y:S01]  /*20f0*/  SEL R187, R187, 0xffffffe0, !P2 ;  /* 0xffffffe0bbbb7807 */ /* 0x000fe20005000000 */
[----:B------:R-:W-:Y:S06]  /*2100*/  @!P0 BRA `(.L_x_955) ;  /* 0x000000e000288947 */ /* 0x000fec0003800000 */
[----:B------:R-:W2:Y:S04]  /*2110*/  LD.E.64 R4, desc[UR6][R22.64+0x120] ;  /* 0x0001200616047980 */ /* 0x000ea8000c101b00 */
[----:B------:R-:W3:Y:S04]  /*2120*/  LD.E.64 R6, desc[UR6][R22.64+0x118] ;  /* 0x0001180616067980 */ /* 0x000ee8000c101b00 */
[----:B------:R-:W4:Y:S04]  /*2130*/  LD.E.64 R2, desc[UR6][R22.64+0x130] ;  /* 0x0001300616027980 */ /* 0x000f28000c101b00 */
[----:B------:R-:W4:Y:S04]  /*2140*/  LD.E.64 R64, desc[UR6][R22.64+0x128] ;  /* 0x0001280616407980 */ /* 0x000f28000c101b00 */
[----:B------:R-:W4:Y:S04]  /*2150*/  LD.E.64 R8, desc[UR6][R22.64+0x140] ;  /* 0x0001400616087980 */ /* 0x000f28000c101b00 */
[----:B------:R-:W4:Y:S04]  /*2160*/  LD.E.64 R12, desc[UR6][R22.64+0x138] ;  /* 0x00013806160c7980 */ /* 0x000f28000c101b00 */
[----:B------:R-:W4:Y:S04]  /*2170*/  LD.E R21, desc[UR6][R22.64+0xd0] ;  /* 0x0000d00616157980 */ /* 0x000f28000c101900 */
[----:B------:R-:W4:Y:S04]  /*2180*/  LD.E.64 R26, desc[UR6][R22.64+0x108] ;  /* 0x00010806161a7980 */ /* 0x000f28000c101b00 */
[----:B------:R-:W4:Y:S04]  /*2190*/  LD.E.64 R24, desc[UR6][R22.64+0x110] ;  /* 0x0001100616187980 */ /* 0x000f28000c101b00 */
[----:B------:R-:W4:Y:S04]  /*21a0*/  LD.E.64 R14, desc[UR6][R22.64+0x150] ;  /* 0x00015006160e7980 */ /* 0x000f28000c101b00 */
[----:B------:R-:W4:Y:S01]  /*21b0*/  LD.E.64 R18, desc[UR6][R22.64+0x148] ;  /* 0x0001480616127980 */ /* 0x000f22000c101b00 */
[----:B------:R-:W-:-:S04]  /*21c0*/  IMAD.WIDE.U32 R164, R34, 0x60, RZ ;  /* 0x0000006022a47825 */ /* 0x000fc800078e00ff */
        /* <DEDUP_REMOVED lines=9> */
[----:B------:R-:W-:Y:S01]  /*2260*/  IMAD.WIDE.U32 R144, R34, 0x1e0, RZ ;  /* 0x000001e022907825 */ /* 0x000fe200078e00ff */
[C---:B------:R-:W-:Y:S02]  /*2270*/  IADD3 R81, R78.reuse, 0x10, RZ ;  /* 0x000000104e517810 */ /* 0x040fe40007ffe0ff */
[C---:B------:R-:W-:Y:S01]  /*2280*/  IADD3 R82, R78.reuse, 0x30, RZ ;  /* 0x000000304e527810 */ /* 0x040fe20007ffe0ff */
[C---:B------:R-:W-:Y:S01]  /*2290*/  VIADD R80, R78.reuse, 0x20 ;  /* 0x000000204e507836 */ /* 0x040fe20000000000 */
        /* <DEDUP_REMOVED lines=8> */
[----:B------:R-:W-:Y:S01]  /*2320*/  IADD3 R87, R78, 0xa0, RZ ;  /* 0x000000a04e577810 */ /* 0x000fe20007ffe0ff */
[----:B------:R-:W-:Y:S01]  /*2330*/  IMAD.SHL.U32 R96, R190, 0x40, RZ ;  /* 0x00000040be607824 */ /* 0x000fe200078e00ff */
[C---:B------:R-:W-:Y:S01]  /*2340*/  IADD3 R85, R78.reuse, 0xc0, RZ ;  /* 0x000000c04e557810 */ /* 0x040fe20007ffe0ff */
[----:B------:R-:W-:Y:S01]  /*2350*/  IMAD.MOV.U32 R68, RZ, RZ, R227 ;  /* 0x000000ffff447224 */ /* 0x000fe200078e00e3 */
[C---:B------:R-:W-:Y:S01]  /*2360*/  IADD3 R84, R78.reuse, 0xd0, RZ ;  /* 0x000000d04e547810 */ /* 0x040fe20007ffe0ff */
[----:B------:R-:W-:Y:S01]  /*2370*/  IMAD.MOV.U32 R72, RZ, RZ, R219 ;  /* 0x000000ffff487224 */ /* 0x000fe200078e00db */
[----:B------:R-:W-:-:S02]  /*2380*/  IADD3 R94, R78, 0xf0, RZ ;  /* 0x000000f04e5e7810 */ /* 0x000fc40007ffe0ff */
[C-C-:B------:R-:W-:Y:S02]  /*2390*/  SHF.L.U64.HI R115, R190.reuse, 0x5, R191.reuse ;  /* 0x00000005be737819 */ /* 0x140fe400000102bf */
[C---:B------:R-:W-:Y:S02]  /*23a0*/  SHF.L.U32 R97, R190.reuse, 0x5, RZ ;  /* 0x00000005be617819 */ /* 0x040fe400000006ff */
[C-C-:B------:R-:W-:Y:S02]  /*23b0*/  SHF.L.U64.HI R114, R190.reuse, 0x6, R191.reuse ;  /* 0x00000006be727819 */ /* 0x140fe400000102bf */
[C---:B------:R-:W-:Y:S02]  /*23c0*/  SHF.L.U64.HI R113, R190.reuse, 0x7, R191 ;  /* 0x00000007be717819 */ /* 0x040fe400000102bf */
[----:B------:R-:W-:Y:S02]  /*23d0*/  SHF.L.U32 R95, R190, 0x7, RZ ;  /* 0x00000007be5f7819 */ /* 0x000fe400000006ff */
[----:B------:R-:W-:-:S02]  /*23e0*/  MOV R69, R225 ;  /* 0x000000e100457202 */ /* 0x000fc40000000f00 */
[----:B------:R-:W-:Y:S01]  /*23f0*/  MOV R73, R221 ;  /* 0x000000dd00497202 */ /* 0x000fe20000000f00 */
[----:B--2---:R-:W-:-:S04]  /*2400*/  IMAD R17, R5, R37, RZ ;  /* 0x0000002505117224 */ /* 0x004fc800078e02ff */
[----:B------:R-:W-:Y:S02]  /*2410*/  IMAD R17, R4, R33, R17 ;  /* 0x0000002104117224 */ /* 0x000fe400078e0211 */
[----:B------:R-:W-:-:S04]  /*2420*/  IMAD.WIDE.U32 R4, R37, R4, R132 ;  /* 0x0000000425047225 */ /* 0x000fc800078e0084 */
[----:B---3--:R-:W-:Y:S01]  /*2430*/  IMAD R0, R7, R37, RZ ;  /* 0x0000002507007224 */ /* 0x008fe200078e02ff */
[----:B------:R-:W-:Y:S01]  /*2440*/  IADD3 R7, R5, R17, RZ ;  /* 0x0000001105077210 */ /* 0x000fe20007ffe0ff */
[----:B------:R-:W-:-:S04]  /*2450*/  IMAD.WIDE.U32 R10, R37, R6, R132 ;  /* 0x00000006250a7225 */ /* 0x000fc800078e0084 */
[----:B------:R-:W-:Y:S01]  /*2460*/  IMAD R5, R6, R33, R0 ;  /* 0x0000002106057224 */ /* 0x000fe200078e0200 */
[----:B------:R-:W-:Y:S01]  /*2470*/  SHF.R.S32.HI R0, RZ, 0x1f, R20 ;  /* 0x0000001fff007819 */ /* 0x000fe20000011414 */
[-C--:B----4-:R-:W-:Y:S02]  /*2480*/  IMAD R17, R3, R20.reuse, RZ ;  /* 0x0000001403117224 */ /* 0x090fe400078e02ff */
[----:B------:R-:W-:Y:S01]  /*2490*/  IMAD.MOV.U32 R6, RZ, RZ, R4 ;  /* 0x000000ffff067224 */ /* 0x000fe200078e0004 */
[----:B------:R-:W-:Y:S01]  /*24a0*/  IADD3 R5, R11, R5, RZ ;  /* 0x000000050b057210 */ /* 0x000fe20007ffe0ff */
[----:B------:R-:W-:Y:S02]  /*24b0*/  IMAD R11, R65, R20, RZ ;  /* 0x00000014410b7224 */ /* 0x000fe400078e02ff */
[----:B------:R-:W-:Y:S02]  /*24c0*/  IMAD.MOV.U32 R4, RZ, RZ, R10 ;  /* 0x000000ffff047224 */ /* 0x000fe400078e000a */
[----:B------:R-:W-:-:S02]  /*24d0*/  IMAD R17, R2, R0, R17 ;  /* 0x0000000002117224 */ /* 0x000fc400078e0211 */
[----:B------:R-:W-:-:S04]  /*24e0*/  IMAD.WIDE.U32 R6, R2, R20, R6 ;  /* 0x0000001402067225 */ /* 0x000fc800078e0006 */
[C---:B------:R-:W-:Y:S02]  /*24f0*/  IMAD R0, R64.reuse, R0, R11 ;  /* 0x0000000040007224 */ /* 0x040fe400078e020b */
[----:B------:R-:W-:Y:S01]  /*2500*/  IMAD.WIDE.U32 R4, R64, R20, R4 ;  /* 0x0000001440047225 */ /* 0x000fe200078e0004 */
[----:B------:R-:W-:-:S03]  /*2510*/  IADD3 R7, R7, R17, RZ ;  /* 0x0000001107077210 */ /* 0x000fc60007ffe0ff */
[-C--:B------:R-:W-:Y:S02]  /*2520*/  IMAD R9, R9, R16.reuse, RZ ;  /* 0x0000001009097224 */ /* 0x080fe400078e02ff */
[----:B------:R-:W-:Y:S02]  /*2530*/  IMAD.IADD R5, R5, 0x1, R0 ;  /* 0x0000000105057824 */ /* 0x000fe400078e0200 */
[----:B------:R-:W-:Y:S02]  /*2540*/  IMAD R0, R13, R16, RZ ;  /* 0x000000100d007224 */ /* 0x000fe400078e02ff */
[C---:B------:R-:W-:Y:S01]  /*2550*/  IMAD R11, R8.reuse, R30, R9 ;  /* 0x0000001e080b7224 */ /* 0x040fe200078e0209 */
[----:B------:R-:W-:Y:S01]  /*2560*/  SHF.R.S32.HI R9, RZ, 0x1f, R119 ;  /* 0x0000001fff097819 */ /* 0x000fe20000011477 */
[----:B------:R-:W-:Y:S01]  /*2570*/  IMAD.WIDE.U32 R6, R8, R16, R6 ;  /* 0x0000001008067225 */ /* 0x000fe200078e0006 */
[----:B------:R-:W-:-:S03]  /*2580*/  IADD3 R8, P0, -R119, R78, RZ ;  /* 0x0000004e77087210 */ /* 0x000fc60007f1e1ff */
[C---:B------:R-:W-:Y:S01]  /*2590*/  IMAD R10, R12.reuse, R30, R0 ;  /* 0x0000001e0c0a7224 */ /* 0x040fe200078e0200 */
[----:B------:R-:W-:Y:S01]  /*25a0*/  LEA.HI R0, R21, R21, RZ, 0x1 ;  /* 0x0000001515007211 */ /* 0x000fe200078f08ff */
[----:B------:R-:W-:Y:S01]  /*25b0*/  IMAD.WIDE.U32 R4, R12, R16, R4 ;  /* 0x000000100c047225 */ /* 0x000fe200078e0004 */
[----:B------:R-:W-:Y:S02]  /*25c0*/  IADD3.X R9, R79, ~R9, RZ, P0, !PT ;  /* 0x800000094f097210 */ /* 0x000fe400007fe4ff */
[----:B------:R-:W-:Y:S01]  /*25d0*/  SHF.R.S32.HI R0, RZ, 0x1, R0 ;  /* 0x00000001ff007819 */ /* 0x000fe20000011400 */
[----:B------:R-:W-:Y:S01]  /*25e0*/  IMAD.IADD R7, R7, 0x1, R11 ;  /* 0x0000000107077824 */ /* 0x000fe200078e020b */
[----:B------:R-:W-:Y:S01]  /*25f0*/  IADD3 R5, R5, R10, RZ ;  /* 0x0000000a05057210 */ /* 0x000fe20007ffe0ff */
[C---:B------:R-:W-:Y:S02]  /*2600*/  IMAD R11, R9.reuse, R2, RZ ;  /* 0x00000002090b7224 */ /* 0x040fe400078e02ff */
[----:B------:R-:W-:-:S02]  /*2610*/  IMAD R10, R9, R64, RZ ;  /* 0x00000040090a7224 */ /* 0x000fc400078e02ff */
[----:B-----5:R-:W-:Y:S02]  /*2620*/  IMAD.IADD R20, R31, 0x1, R20 ;  /* 0x000000011f147824 */ /* 0x020fe400078e0214 */
[----:B------:R-:W-:Y:S02]  /*2630*/  IMAD R9, R78, R0, R252 ;  /* 0x000000004e097224 */ /* 0x000fe400078e02fc */
[-C--:B------:R-:W-:Y:S02]  /*2640*/  IMAD R10, R65, R8.reuse, R10 ;  /* 0x00000008410a7224 */ /* 0x080fe400078e020a */
[----:B------:R-:W-:-:S04]  /*2650*/  IMAD.WIDE.U32 R4, R64, R8, R4 ;  /* 0x0000000840047225 */ /* 0x000fc800078e0004 */
[----:B------:R-:W-:Y:S02]  /*2660*/  IMAD R11, R3, R8, R11 ;  /* 0x00000008030b7224 */ /* 0x000fe400078e020b */
[----:B------:R-:W-:Y:S02]  /*2670*/  IMAD R20, R0, R20, RZ ;  /* 0x0000001400147224 */ /* 0x000fe400078e02ff */
[----:B------:R-:W-:Y:S01]  /*2680*/  IMAD.WIDE.U32 R6, R2, R8, R6 ;  /* 0x0000000802067225 */ /* 0x000fe200078e0006 */
[----:B------:R-:W-:Y:S02]  /*2690*/  IADD3 R8, R252, R9, RZ ;  /* 0x00000009fc087210 */ /* 0x000fe40007ffe0ff */
[----:B------:R-:W-:Y:S02]  /*26a0*/  IADD3 R10, R5, R10, RZ ;  /* 0x0000000a050a7210 */ /* 0x000fe40007ffe0ff */
[----:B------:R-:W-:Y:S02]  /*26b0*/  IADD3 R5, P2, R20, R8, RZ ;  /* 0x0000000814057210 */ /* 0x000fe40007f5e0ff */
[----:B------:R-:W-:-:S02]  /*26c0*/  LEA R71, P0, R4, R26, 0x1 ;  /* 0x0000001a04477211 */ /* 0x000fc400078008ff */
[----:B------:R-:W-:Y:S02]  /*26d0*/  SHF.R.S32.HI R12, RZ, 0x1f, R20 ;  /* 0x0000001fff0c7819 */ /* 0x000fe40000011414 */
[----:B------:R-:W-:Y:S01]  /*26e0*/  IADD3 R16, P3, R20, R9, RZ ;  /* 0x0000000914107210 */ /* 0x000fe20007f7e0ff */
[----:B------:R-:W-:Y:S01]  /*26f0*/  IMAD.IADD R49, R7, 0x1, R11 ;  /* 0x0000000107317824 */ /* 0x000fe200078e020b */
[----:B------:R-:W-:Y:S01]  /*2700*/  LEA R48, P1, R6, R24, 0x1 ;  /* 0x0000001806307211 */ /* 0x000fe200078208ff */
[----:B------:R-:W-:Y:S01]  /*2710*/  IMAD.SHL.U32 R77, R5, 0x2, RZ ;  /* 0x00000002054d7824 */ /* 0x000fe200078e00ff */
[----:B------:R-:W-:Y:S02]  /*2720*/  LEA.HI.X R70, R4, R27, R10, 0x1, P0 ;  /* 0x0000001b04467211 */ /* 0x000fe400000f0c0a */
[-C--:B------:R-:W-:Y:S02]  /*2730*/  LEA.HI.X.SX32 R9, R9, R12.reuse, 0x1, P3 ;  /* 0x0000000c09097211 */ /* 0x080fe400018f0eff */
[----:B------:R-:W-:-:S02]  /*2740*/  LEA.HI.X.SX32 R4, R8, R12, 0x1, P2 ;  /* 0x0000000c08047211 */ /* 0x000fc400010f0eff */
[----:B------:R-:W-:Y:S02]  /*2750*/  SHF.L.U32 R17, R16, 0x1, RZ ;  /* 0x0000000110117819 */ /* 0x000fe400000006ff */
[----:B------:R-:W-:Y:S02]  /*2760*/  LEA.HI.X R49, R6, R25, R49, 0x1, P1 ;  /* 0x0000001906317211 */ /* 0x000fe400008f0c31 */
[----:B------:R-:W-:Y:S02]  /*2770*/  IADD3 R76, P3, R14, R77, RZ ;  /* 0x0000004d0e4c7210 */ /* 0x000fe40007f7e0ff */
[----:B------:R-:W-:Y:S02]  /*2780*/  SHF.L.U64.HI R16, R16, 0x1, R9 ;  /* 0x0000000110107819 */ /* 0x000fe40000010209 */
[----:B------:R-:W-:Y:S02]  /*2790*/  SHF.L.U64.HI R4, R5, 0x1, R4 ;  /* 0x0000000105047819 */ /* 0x000fe40000010204 */
[----:B------:R-:W-:-:S02]  /*27a0*/  IADD3 R32, P1, R14, R17, RZ ;  /* 0x000000110e207210 */ /* 0x000fc40007f3e0ff */
[----:B------:R-:W-:Y:S01]  /*27b0*/  IADD3 R77, P2, R18, R77, RZ ;  /* 0x0000004d124d7210 */ /* 0x000fe20007f5e0ff */
[----:B------:R-:W-:Y:S01]  /*27c0*/  IMAD.SHL.U32 R5, R34, 0x40, RZ ;  /* 0x0000004022057824 */ /* 0x000fe200078e00ff */
[----:B------:R-:W-:Y:S01]  /*27d0*/  IADD3 R17, P0, R18, R17, RZ ;  /* 0x0000001112117210 */ /* 0x000fe20007f1e0ff */
[C---:B------:R-:W-:Y:S01]  /*27e0*/  IMAD R20, R36.reuse, 0x60, RZ ;  /* 0x0000006024147824 */ /* 0x040fe200078e02ff */
[C---:B------:R-:W-:Y:S01]  /*27f0*/  IADD3.X R31, R15.reuse, R16, RZ, P1, !PT ;  /* 0x000000100f1f7210 */ /* 0x040fe20000ffe4ff */
[C---:B------:R-:W-:Y:S01]  /*2800*/  IMAD R18, R36.reuse, 0xa0, RZ ;  /* 0x000000a024127824 */ /* 0x040fe200078e02ff */
[-C--:B------:R-:W-:Y:S01]  /*2810*/  IADD3.X R75, R15, R4.reuse, RZ, P3, !PT ;  /* 0x000000040f4b7210 */ /* 0x080fe20001ffe4ff */
[C---:B------:R-:W-:Y:S01]  /*2820*/  IMAD R14, R36.reuse, 0xe0, RZ ;  /* 0x000000e0240e7824 */ /* 0x040fe200078e02ff */
[----:B------:R-:W-:Y:S01]  /*2830*/  IADD3.X R74, R19, R4, RZ, P2, !PT ;  /* 0x00000004134a7210 */ /* 0x000fe200017fe4ff */
[----:B------:R-:W-:Y:S01]  /*2840*/  IMAD R13, R36, 0x120, RZ ;  /* 0x00000120240d7824 */ /* 0x000fe200078e02ff */
[--C-:B------:R-:W-:Y:S01]  /*2850*/  SHF.L.U64.HI R21, R34, 0x5, R36.reuse ;  /* 0x0000000522157819 */ /* 0x100fe20000010224 */
[----:B------:R-:W-:Y:S01]  /*2860*/  IMAD R11, R36, 0x160, RZ ;  /* 0x00000160240b7824 */ /* 0x000fe200078e02ff */
[----:B------:R-:W-:Y:S01]  /*2870*/  SHF.L.U32 R4, R34, 0x5, RZ ;  /* 0x0000000522047819 */ /* 0x000fe200000006ff */
[----:B------:R-:W-:Y:S01]  /*2880*/  IMAD R10, R36, 0x180, RZ ;  /* 0x00000180240a7824 */ /* 0x000fe200078e02ff */
[--C-:B------:R-:W-:Y:S01]  /*2890*/  SHF.L.U64.HI R24, R34, 0x6, R36.reuse ;  /* 0x0000000622187819 */ /* 0x100fe20000010224 */
[----:B------:R-:W-:Y:S01]  /*28a0*/  IMAD R8, R36, 0x1c0, RZ ;  /* 0x000001c024087824 */ /* 0x000fe200078e02ff */
[----:B------:R-:W-:Y:S01]  /*28b0*/  SHF.L.U64.HI R25, R34, 0x7, R36 ;  /* 0x0000000722197819 */ /* 0x000fe20000010224 */
[----:B------:R-:W-:Y:S01]  /*28c0*/  IMAD R15, R36, 0xc0, RZ ;  /* 0x000000c0240f7824 */ /* 0x000fe200078e02ff */
[----:B------:R-:W-:Y:S01]  /*28d0*/  SHF.L.U32 R6, R34, 0x7, RZ ;  /* 0x0000000722067819 */ /* 0x000fe200000006ff */
[----:B------:R-:W-:-:S02]  /*28e0*/  IMAD R12, R36, 0x140, RZ ;  /* 0x00000140240c7824 */ /* 0x000fc400078e02ff */
[C---:B------:R-:W-:Y:S02]  /*28f0*/  IMAD R9, R36.reuse, 0x1a0, RZ ;  /* 0x000001a024097824 */ /* 0x040fe400078e02ff */
[----:B------:R-:W-:Y:S01]  /*2900*/  IMAD R7, R36, 0x1e0, RZ ;  /* 0x000001e024077824 */ /* 0x000fe200078e02ff */
[----:B------:R-:W-:Y:S01]  /*2910*/  SHF.L.U64.HI R210, R4, 0x1, R21 ;  /* 0x0000000104d27819 */ /* 0x000fe20000010215 */
[----:B------:R-:W-:Y:S01]  /*2920*/  IMAD.IADD R202, R161, 0x1, R15 ;  /* 0x00000001a1ca7824 */ /* 0x000fe200078e020f */
[----:B------:R-:W-:Y:S01]  /*2930*/  SHF.L.U64.HI R208, R5, 0x1, R24 ;  /* 0x0000000105d07819 */ /* 0x000fe20000010218 */
[----:B------:R-:W-:Y:S01]  /*2940*/  IMAD.IADD R199, R155, 0x1, R12 ;  /* 0x000000019bc77824 */ /* 0x000fe200078e020c */
[C---:B------:R-:W-:Y:S01]  /*2950*/  SHF.L.U64.HI R206, R6.reuse, 0x1, R25 ;  /* 0x0000000106ce7819 */ /* 0x040fe20000010219 */
[----:B------:R-:W-:Y:S01]  /*2960*/  IMAD.IADD R196, R149, 0x1, R9 ;  /* 0x0000000195c47824 */ /* 0x000fe200078e0209 */
[----:B------:R-:W-:Y:S01]  /*2970*/  IADD3 R204, R165, R20, RZ ;  /* 0x00000014a5cc7210 */ /* 0x000fe20007ffe0ff */
[----:B------:R-:W-:Y:S01]  /*2980*/  IMAD.SHL.U32 R205, R6, 0x2, RZ ;  /* 0x0000000206cd7824 */ /* 0x000fe200078e00ff */
[----:B------:R-:W-:Y:S01]  /*2990*/  IADD3 R203, R163, R18, RZ ;  /* 0x00000012a3cb7210 */ /* 0x000fe20007ffe0ff */
[----:B------:R-:W-:Y:S01]  /*29a0*/  IMAD R20, R3, 0x60, RZ ;  /* 0x0000006003147824 */ /* 0x000fe200078e02ff */
        /* <DEDUP_REMOVED lines=9> */
[C---:B------:R-:W-:Y:S01]  /*2a40*/  IMAD R12, R3.reuse, 0x140, RZ ;  /* 0x00000140030c7824 */ /* 0x040fe200078e02ff */
[----:B------:R-:W-:Y:S01]  /*2a50*/  SHF.L.U32 R209, R4, 0x1, RZ ;  /* 0x0000000104d17819 */ /* 0x000fe200000006ff */
[----:B------:R-:W-:Y:S01]  /*2a60*/  IMAD R11, R3, 0x160, RZ ;  /* 0x00000160030b7824 */ /* 0x000fe200078e02ff */
[----:B------:R-:W-:Y:S01]  /*2a70*/  IADD3 R194, R145, R7, RZ ;  /* 0x0000000791c27210 */ /* 0x000fe20007ffe0ff */
[C---:B------:R-:W-:Y:S01]  /*2a80*/  IMAD R10, R3.reuse, 0x180, RZ ;  /* 0x00000180030a7824 */ /* 0x040fe200078e02ff */
[C-C-:B------:R-:W-:Y:S01]  /*2a90*/  SHF.L.U64.HI R26, R2.reuse, 0x4, R3.reuse ;  /* 0x00000004021a7819 */ /* 0x140fe20000010203 */
[C---:B------:R-:W-:Y:S01]  /*2aa0*/  IMAD R9, R3.reuse, 0x1a0, RZ ;  /* 0x000001a003097824 */ /* 0x040fe200078e02ff */
[C-C-:B------:R-:W-:Y:S01]  /*2ab0*/  SHF.L.U64.HI R21, R2.reuse, 0x5, R3.reuse ;  /* 0x0000000502157819 */ /* 0x140fe20000010203 */
[----:B------:R-:W-:Y:S01]  /*2ac0*/  IMAD R8, R3, 0x1c0, RZ ;  /* 0x000001c003087824 */ /* 0x000fe200078e02ff */
[C-C-:B------:R-:W-:Y:S01]  /*2ad0*/  SHF.L.U64.HI R24, R2.reuse, 0x6, R3.reuse ;  /* 0x0000000602187819 */ /* 0x140fe20000010203 */
[C---:B------:R-:W-:Y:S01]  /*2ae0*/  IMAD.SHL.U32 R7, R2.reuse, 0x10, RZ ;  /* 0x0000001002077824 */ /* 0x040fe200078e00ff */
[C---:B------:R-:W-:Y:S01]  /*2af0*/  SHF.L.U64.HI R25, R2.reuse, 0x7, R3 ;  /* 0x0000000702197819 */ /* 0x040fe20000010203 */
[C---:B------:R-:W-:Y:S01]  /*2b00*/  IMAD.SHL.U32 R6, R2.reuse, 0x80, RZ ;  /* 0x0000008002067824 */ /* 0x040fe200078e00ff */
[----:B------:R-:W-:Y:S01]  /*2b10*/  SHF.L.U32 R207, R5, 0x1, RZ ;  /* 0x0000000105cf7819 */ /* 0x000fe200000006ff */
[----:B------:R-:W-:Y:S01]  /*2b20*/  IMAD R3, R3, 0x1e0, RZ ;  /* 0x000001e003037824 */ /* 0x000fe200078e02ff */
[C---:B------:R-:W-:Y:S01]  /*2b30*/  SHF.L.U32 R4, R2.reuse, 0x5, RZ ;  /* 0x0000000502047819 */ /* 0x040fe200000006ff */
[C---:B------:R-:W-:Y:S01]  /*2b40*/  IMAD.WIDE.U32 R140, R2.reuse, 0xa0, RZ ;  /* 0x000000a0028c7825 */ /* 0x040fe200078e00ff */
[----:B------:R-:W-:-:S02]  /*2b50*/  SHF.L.U32 R5, R2, 0x6, RZ ;  /* 0x0000000602057819 */ /* 0x000fc400000006ff */
[----:B------:R-:W-:Y:S01]  /*2b60*/  SHF.L.U32 R112, R0, 0x4, RZ ;  /* 0x0000000400707819 */ /* 0x000fe200000006ff */
[----:B------:R-:W-:Y:S01]  /*2b70*/  IMAD.WIDE.U32 R138, R2, 0xc0, RZ ;  /* 0x000000c0028a7825 */ /* 0x000fe200078e00ff */
[C---:B------:R-:W-:Y:S02]  /*2b80*/  SHF.L.U32 R109, R0.reuse, 0x6, RZ ;  /* 0x00000006006d7819 */ /* 0x040fe400000006ff */
[----:B------:R-:W-:Y:S01]  /*2b90*/  SHF.L.U32 R105, R0, 0x7, RZ ;  /* 0x0000000700697819 */ /* 0x000fe200000006ff */
[----:B------:R-:W-:-:S04]  /*2ba0*/  IMAD.WIDE.U32 R134, R2, 0x120, RZ ;  /* 0x0000012002867825 */ /* 0x000fc800078e00ff */
[----:B------:R-:W-:-:S04]  /*2bb0*/  IMAD.WIDE.U32 R130, R2, 0x140, RZ ;  /* 0x0000014002827825 */ /* 0x000fc800078e00ff */
[----:B------:R-:W-:-:S04]  /*2bc0*/  IMAD.WIDE.U32 R126, R2, 0x180, RZ ;  /* 0x00000180027e7825 */ /* 0x000fc800078e00ff */
[----:B------:R-:W-:-:S04]  /*2bd0*/  IMAD.WIDE.U32 R124, R2, 0x1a0, RZ ;  /* 0x000001a0027c7825 */ /* 0x000fc800078e00ff */
[----:B------:R-:W-:-:S04]  /*2be0*/  IMAD.WIDE.U32 R120, R2, 0x1e0, RZ ;  /* 0x000001e002787825 */ /* 0x000fc800078e00ff */
[C---:B------:R-:W-:Y:S02]  /*2bf0*/  IMAD.SHL.U32 R111, R0.reuse, 0x20, RZ ;  /* 0x00000020006f7824 */ /* 0x040fe400078e00ff */
[C---:B------:R-:W-:Y:S02]  /*2c00*/  IMAD R110, R0.reuse, 0x30, RZ ;  /* 0x00000030006e7824 */ /* 0x040fe400078e02ff */
[C---:B------:R-:W-:Y:S02]  /*2c10*/  IMAD R108, R0.reuse, 0x50, RZ ;  /* 0x00000050006c7824 */ /* 0x040fe400078e02ff */
[C---:B------:R-:W-:Y:S02]  /*2c20*/  IMAD R107, R0.reuse, 0x60, RZ ;  /* 0x00000060006b7824 */ /* 0x040fe400078e02ff */
[C---:B------:R-:W-:Y:S02]  /*2c30*/  IMAD R106, R0.reuse, 0x70, RZ ;  /* 0x00000070006a7824 */ /* 0x040fe400078e02ff */
[----:B------:R-:W-:-:S02]  /*2c40*/  IMAD R104, R0, 0x90, RZ ;  /* 0x0000009000687824 */ /* 0x000fc400078e02ff */
[C---:B------:R-:W-:Y:S02]  /*2c50*/  IMAD R103, R0.reuse, 0xa0, RZ ;  /* 0x000000a000677824 */ /* 0x040fe400078e02ff */
[C---:B------:R-:W-:Y:S02]  /*2c60*/  IMAD R102, R0.reuse, 0xb0, RZ ;  /* 0x000000b000667824 */ /* 0x040fe400078e02ff */
[C---:B------:R-:W-:Y:S02]  /*2c70*/  IMAD R101, R0.reuse, 0xc0, RZ ;  /* 0x000000c000657824 */ /* 0x040fe400078e02ff */
[C---:B------:R-:W-:Y:S02]  /*2c80*/  IMAD R100, R0.reuse, 0xd0, RZ ;  /* 0x000000d000647824 */ /* 0x040fe400078e02ff */
[C---:B------:R-:W-:Y:S02]  /*2c90*/  IMAD R99, R0.reuse, 0xe0, RZ ;  /* 0x000000e000637824 */ /* 0x040fe400078e02ff */
[----:B------:R-:W-:-:S02]  /*2ca0*/  IMAD R98, R0, 0xf0, RZ ;  /* 0x000000f000627824 */ /* 0x000fc400078e02ff */
[----:B------:R-:W-:-:S04]  /*2cb0*/  IMAD.WIDE.U32 R142, R2, 0x60, RZ ;  /* 0x00000060028e7825 */ /* 0x000fc800078e00ff */
[----:B------:R-:W-:-:S04]  /*2cc0*/  IMAD.WIDE.U32 R136, R2, 0xe0, RZ ;  /* 0x000000e002887825 */ /* 0x000fc800078e00ff */
[----:B------:R-:W-:-:S04]  /*2cd0*/  IMAD.WIDE.U32 R128, R2, 0x160, RZ ;  /* 0x0000016002807825 */ /* 0x000fc800078e00ff */
[----:B------:R-:W-:Y:S01]  /*2ce0*/  IMAD.WIDE.U32 R122, R2, 0x1c0, RZ ;  /* 0x000001c0027a7825 */ /* 0x000fe200078e00ff */
[C-C-:B------:R-:W-:Y:S02]  /*2cf0*/  SHF.L.U64.HI R243, R64.reuse, 0x5, R65.reuse ;  /* 0x0000000540f37819 */ /* 0x140fe40000010241 */
[C---:B------:R-:W-:Y:S01]  /*2d00*/  SHF.L.U32 R218, R64.reuse, 0x5, RZ ;  /* 0x0000000540da7819 */ /* 0x040fe200000006ff */
[----:B------:R-:W-:Y:S01]  /*2d10*/  IMAD.X R16, R19, 0x1, R16, P0 ;  /* 0x0000000113107824 */ /* 0x000fe200000e0610 */
[----:B------:R-:W-:Y:S01]  /*2d20*/  MOV R19, R35 ;  /* 0x0000002300137202 */ /* 0x000fe20000000f00 */
[C---:B------:R-:W-:Y:S01]  /*2d30*/  IMAD.SHL.U32 R224, R64.reuse, 0x80, RZ ;  /* 0x0000008040e07824 */ /* 0x040fe200078e00ff */
[--C-:B------:R-:W-:Y:S01]  /*2d40*/  SHF.L.U64.HI R244, R64, 0x6, R65.reuse ;  /* 0x0000000640f47819 */ /* 0x100fe20000010241 */
[----:B------:R-:W-:Y:S01]  /*2d50*/  IMAD.SHL.U32 R185, R4, 0x2, RZ ;  /* 0x0000000204b97824 */ /* 0x000fe200078e00ff */
[C---:B------:R-:W-:Y:S01]  /*2d60*/  SHF.L.U32 R220, R64.reuse, 0x6, RZ ;  /* 0x0000000640dc7819 */ /* 0x040fe200000006ff */
[----:B------:R-:W-:Y:S01]  /*2d70*/  IMAD.IADD R180, R143, 0x1, R20 ;  /* 0x000000018fb47824 */ /* 0x000fe200078e0214 */
[C-C-:B------:R-:W-:Y:S01]  /*2d80*/  SHF.L.U64.HI R245, R64.reuse, 0x7, R65.reuse ;  /* 0x0000000740f57819 */ /* 0x140fe20000010241 */
[----:B------:R-:W-:Y:S01]  /*2d90*/  IMAD.IADD R177, R137, 0x1, R14 ;  /* 0x0000000189b17824 */ /* 0x000fe200078e020e */
[C---:B------:R-:W-:Y:S01]  /*2da0*/  SHF.L.U64.HI R246, R64.reuse, 0x4, R65 ;  /* 0x0000000440f67819 */ /* 0x040fe20000010241 */
[----:B------:R-:W-:Y:S01]  /*2db0*/  IMAD.IADD R174, R129, 0x1, R11 ;  /* 0x0000000181ae7824 */ /* 0x000fe200078e020b */
[----:B------:R-:W-:Y:S01]  /*2dc0*/  SHF.L.U32 R226, R64, 0x4, RZ ;  /* 0x0000000440e27819 */ /* 0x000fe200000006ff */
[----:B------:R-:W-:Y:S01]  /*2dd0*/  IMAD.IADD R171, R123, 0x1, R8 ;  /* 0x000000017bab7824 */ /* 0x000fe200078e0208 */
[----:B------:R-:W-:-:S02]  /*2de0*/  SHF.L.U64.HI R193, R7, 0x1, R26 ;  /* 0x0000000107c17819 */ /* 0x000fc4000001021a */
[----:B------:R-:W-:Y:S02]  /*2df0*/  SHF.L.U32 R192, R7, 0x1, RZ ;  /* 0x0000000107c07819 */ /* 0x000fe400000006ff */
[----:B------:R-:W-:Y:S02]  /*2e00*/  SHF.L.U64.HI R188, R4, 0x1, R21 ;  /* 0x0000000104bc7819 */ /* 0x000fe40000010215 */
[C---:B------:R-:W-:Y:S02]  /*2e10*/  SHF.L.U64.HI R184, R5.reuse, 0x1, R24 ;  /* 0x0000000105b87819 */ /* 0x040fe40000010218 */
[----:B------:R-:W-:Y:S02]  /*2e20*/  SHF.L.U32 R183, R5, 0x1, RZ ;  /* 0x0000000105b77819 */ /* 0x000fe400000006ff */
[C---:B------:R-:W-:Y:S02]  /*2e30*/  SHF.L.U64.HI R182, R6.reuse, 0x1, R25 ;  /* 0x0000000106b67819 */ /* 0x040fe40000010219 */
[----:B------:R-:W-:-:S02]  /*2e40*/  SHF.L.U32 R181, R6, 0x1, RZ ;  /* 0x0000000106b57819 */ /* 0x000fc400000006ff */
[----:B------:R-:W-:Y:S02]  /*2e50*/  IADD3 R179, R141, R18, RZ ;  /* 0x000000128db37210 */ /* 0x000fe40007ffe0ff */
[----:B------:R-:W-:Y:S02]  /*2e60*/  IADD3 R178, R139, R15, RZ ;  /* 0x0000000f8bb27210 */ /* 0x000fe40007ffe0ff */
[----:B------:R-:W-:Y:S02]  /*2e70*/  IADD3 R176, R135, R13, RZ ;  /* 0x0000000d87b07210 */ /* 0x000fe40007ffe0ff */
[----:B------:R-:W-:Y:S02]  /*2e80*/  IADD3 R175, R131, R12, RZ ;  /* 0x0000000c83af7210 */ /* 0x000fe40007ffe0ff */
[----:B------:R-:W-:Y:S02]  /*2e90*/  IADD3 R173, R127, R10, RZ ;  /* 0x0000000a7fad7210 */ /* 0x000fe40007ffe0ff */
[----:B------:R-:W-:-:S02]  /*2ea0*/  IADD3 R172, R125, R9, RZ ;  /* 0x000000097dac7210 */ /* 0x000fc40007ffe0ff */
[----:B------:R-:W-:Y:S02]  /*2eb0*/  IADD3 R170, R121, R3, RZ ;  /* 0x0000000379aa7210 */ /* 0x000fe40007ffe0ff */
[----:B------:R-:W-:Y:S02]  /*2ec0*/  SHF.R.S32.HI R242, RZ, 0x1f, R112 ;  /* 0x0000001ffff27819 */ /* 0x000fe40000011470 */
[----:B------:R-:W-:Y:S02]  /*2ed0*/  SHF.R.S32.HI R241, RZ, 0x1f, R111 ;  /* 0x0000001ffff17819 */ /* 0x000fe4000001146f */
[----:B------:R-:W-:Y:S02]  /*2ee0*/  SHF.R.S32.HI R240, RZ, 0x1f, R110 ;  /* 0x0000001ffff07819 */ /* 0x000fe4000001146e */
[----:B------:R-:W-:Y:S02]  /*2ef0*/  SHF.R.S32.HI R239, RZ, 0x1f, R109 ;  /* 0x0000001fffef7819 */ /* 0x000fe4000001146d */
[----:B------:R-:W-:-:S02]  /*2f00*/  SHF.R.S32.HI R238, RZ, 0x1f, R108 ;  /* 0x0000001fffee7819 */ /* 0x000fc4000001146c */
[----:B------:R-:W-:Y:S02]  /*2f10*/  SHF.R.S32.HI R237, RZ, 0x1f, R107 ;  /* 0x0000001fffed7819 */ /* 0x000fe4000001146b */
        /* <DEDUP_REMOVED lines=8> */
[----:B------:R-:W-:-:S07]  /*2fa0*/  SHF.R.S32.HI R228, RZ, 0x1f, R98 ;  /* 0x0000001fffe47819 */ /* 0x000fce0000011462 */
.L_x_1059:
[----:B------:R-:W-:Y:S01]  /*2fb0*/  ISETP.GE.AND P0, PT, R132, R251, PT ;  /* 0x000000fb8400720c */ /* 0x000fe20003f06270 */
[----:B------:R-:W-:Y:S01]  /*2fc0*/  IMAD.SHL.U32 R20, R19, 0x100, RZ ;  /* 0x0000010013147824 */ /* 0x000fe200078e00ff */
[----:B------:R-:W-:Y:S01]  /*2fd0*/  LOP3.LUT R33, R33, 0xfffffeff, RZ, 0xc0, !PT ;  /* 0xfffffeff21217812 */ /* 0x000fe200078ec0ff */
[----:B------:R-:W-:Y:S02]  /*2fe0*/  BSSY B2, `(.L_x_956) ;  /* 0x0000caf000027945 */ /* 0x000fe40003800000 */
[----:B------:R-:W-:Y:S04]  /*2ff0*/  VIADD R18, R20, 0xffffff00 ;  /* 0xffffff0014127836 */ /* 0x000fe80000000000 */
[--C-:B------:R-:W-:Y:S02]  /*3000*/  IMAD.IADD R66, R216, 0x1, -R18.reuse ;  /* 0x00000001d8427824 */ /* 0x100fe400078e0a12 */
[----:B------:R-:W-:Y:S03]  /*3010*/  IMAD.IADD R67, R119, 0x1, -R18 ;  /* 0x0000000177437824 */ /* 0x000fe600078e0a12 */
[-C--:B------:R-:W-:Y:S02]  /*3020*/  ISETP.GE.OR P1, PT, R81, R66.reuse, P0 ;  /* 0x000000425100720c */ /* 0x080fe40000726670 */
[-C--:B------:R-:W-:Y:S02]  /*3030*/  ISETP.GE.OR P3, PT, R93, R66.reuse, P0 ;  /* 0x000000425d00720c */ /* 0x080fe40000766670 */
[-C--:B------:R-:W-:Y:S02]  /*3040*/  ISETP.LT.OR P6, PT, R81, R67.reuse, P1 ;  /* 0x000000435100720c */ /* 0x080fe40000fc1670 */
[CC--:B------:R-:W-:Y:S02]  /*3050*/  ISETP.GE.OR P1, PT, R80.reuse, R66.reuse, P0 ;  /* 0x000000425000720c */ /* 0x0c0fe40000726670 */
[-C--:B------:R-:W-:Y:S02]  /*3060*/  ISETP.LT.OR P3, PT, R93, R67.reuse, P3 ;  /* 0x000000435d00720c */ /* 0x080fe40001f61670 */
[-C--:B------:R-:W-:Y:S02]  /*3070*/  ISETP.LT.OR P5, PT, R80, R67.reuse, P1 ;  /* 0x000000435000720c */ /* 0x080fe40000fa1670 */
[C---:B------:R-:W-:Y:S04]  /*3080*/  ISETP.GE.OR P1, PT, R82.reuse, R66, P0 ;  /* 0x000000425200720c */ /* 0x040fe80000726670 */
[----:B------:R-:W-:Y:S02]  /*3090*/  ISETP.LT.OR P4, PT, R82, R67, P1 ;  /* 0x000000435200720c */ /* 0x000fe40000f81670 */
[C---:B------:R-:W-:Y:S02]  /*30a0*/  @!P6 IADD3 R24, P2, R48.reuse, R192, RZ ;  /* 0x000000c03018e210 */ /* 0x040fe40007f5e0ff */
[----:B------:R-:W-:Y:S02]  /*30b0*/  @!P6 LEA R14, P1, R189, R73, 0x1 ;  /* 0x00000049bd0ee211 */ /* 0x000fe400078208ff */
[----:B------:R-:W-:Y:S01]  /*30c0*/  @P6 LOP3.LUT R33, R33, 0x100, RZ, 0xfc, !PT ;  /* 0x0000010021216812 */ /* 0x000fe200078efcff */
[----:B------:R-:W-:Y:S01]  /*30d0*/  @!P6 IMAD.X R25, R49, 0x1, R193, P2 ;  /* 0x000000013119e824 */ /* 0x000fe200010e06c1 */
[----:B------:R-:W-:Y:S02]  /*30e0*/  @!P6 LEA.HI.X R15, R189, R72, R217, 0x1, P1 ;  /* 0x00000048bd0fe211 */ /* 0x000fe400008f0cd9 */
[----:B--234-:R-:W-:Y:S02]  /*30f0*/  @!P5 IADD3 R10, P1, R73, R209, RZ ;  /* 0x000000d1490ad210 */ /* 0x01cfe40007f3e0ff */
[----:B------:R-:W-:Y:S02]  /*3100*/  @!P5 IADD3 R12, P2, R48, R185, RZ ;  /* 0x000000b9300cd210 */ /* 0x000fe40007f5e0ff */
[----:B------:R-:W-:Y:S01]  /*3110*/  LOP3.LUT R33, R33, 0xffffff7f, RZ, 0xc0, !PT ;  /* 0xffffff7f21217812 */ /* 0x000fe200078ec0ff */
[----:B------:R-:W-:Y:S01]  /*3120*/  @!P5 IMAD.X R11, R72, 0x1, R210, P1 ;  /* 0x00000001480bd824 */ /* 0x000fe200008e06d2 */
[----:B------:R-:W-:Y:S01]  /*3130*/  @!P4 IADD3 R8, P1, R48, R142, RZ ;  /* 0x0000008e3008c210 */ /* 0x000fe20007f3e0ff */
[----:B------:R-:W-:Y:S01]  /*3140*/  @!P5 IMAD.X R13, R49, 0x1, R188, P2 ;  /* 0x00000001310dd824 */ /* 0x000fe200010e06bc */
[C---:B------:R-:W-:Y:S02]  /*3150*/  ISETP.GE.OR P2, PT, R92.reuse, R66, P0 ;  /* 0x000000425c00720c */ /* 0x040fe40000746670 */
[----:B------:R-:W-:Y:S01]  /*3160*/  @P5 LOP3.LUT R33, R33, 0x80, RZ, 0xfc, !PT ;  /* 0x0000008021215812 */ /* 0x000fe200078efcff */
[----:B------:R-:W-:Y:S01]  /*3170*/  @!P4 IMAD.X R9, R49, 0x1, R180, P1 ;  /* 0x000000013109c824 */ /* 0x000fe200008e06b4 */
[----:B------:R-:W-:Y:S02]  /*3180*/  ISETP.LT.OR P2, PT, R92, R67, P2 ;  /* 0x000000435c00720c */ /* 0x000fe40001741670 */
[----:B------:R-:W-:Y:S02]  /*3190*/  @!P4 IADD3 R6, P1, R73, R164, RZ ;  /* 0x000000a44906c210 */ /* 0x000fe40007f3e0ff */
[----:B------:R-:W-:Y:S02]  /*31a0*/  LOP3.LUT R33, R33, 0xffffffbf, RZ, 0xc0, !PT ;  /* 0xffffffbf21217812 */ /* 0x000fe400078ec0ff */
[----:B------:R-:W-:Y:S01]  /*31b0*/  ISETP.GE.OR P6, PT, R87, R66, P0 ;  /* 0x000000425700720c */ /* 0x000fe200007c6670 */
[----:B------:R-:W-:Y:S01]  /*31c0*/  @!P4 IMAD.X R7, R72, 0x1, R204, P1 ;  /* 0x000000014807c824 */ /* 0x000fe200008e06cc */
[----:B------:R-:W-:Y:S02]  /*31d0*/  @P4 LOP3.LUT R33, R33, 0x40, RZ, 0xfc, !PT ;  /* 0x0000004021214812 */ /* 0x000fe400078efcff */
[C---:B------:R-:W-:Y:S02]  /*31e0*/  @!P3 IADD3 R4, P1, R48.reuse, R183, RZ ;  /* 0x000000b73004b210 */ /* 0x040fe40007f3e0ff */
[----:B------:R-:W-:Y:S02]  /*31f0*/  LOP3.LUT R33, R33, 0xffffffdf, RZ, 0xc0, !PT ;  /* 0xffffffdf21217812 */ /* 0x000fe400078ec0ff */
[-C--:B------:R-:W-:Y:S01]  /*3200*/  ISETP.LT.OR P6, PT, R87, R67.reuse, P6 ;  /* 0x000000435700720c */ /* 0x080fe200037c1670 */
[----:B------:R-:W-:Y:S01]  /*3210*/  @!P3 IMAD.X R5, R49, 0x1, R184, P1 ;  /* 0x000000013105b824 */ /* 0x000fe200008e06b8 */
[----:B------:R-:W-:Y:S02]  /*3220*/  @!P2 IADD3 R34, P1, R48, R140, RZ ;  /* 0x0000008c3022a210 */ /* 0x000fe40007f3e0ff */
[----:B------:R-:W-:Y:S02]  /*3230*/  @P3 LOP3.LUT R33, R33, 0x20, RZ, 0xfc, !PT ;  /* 0x0000002021213812 */ /* 0x000fe400078efcff */
[CC--:B------:R-:W-:Y:S01]  /*3240*/  ISETP.GE.OR P5, PT, R86.reuse, R66.reuse, P0 ;  /* 0x000000425600720c */ /* 0x0c0fe200007a6670 */
[----:B------:R-:W-:Y:S01]  /*3250*/  @!P2 IMAD.X R35, R49, 0x1, R179, P1 ;  /* 0x000000013123a824 */ /* 0x000fe200008e06b3 */
[----:B------:R-:W-:Y:S02]  /*3260*/  LOP3.LUT R33, R33, 0xffffffef, RZ, 0xc0, !PT ;  /* 0xffffffef21217812 */ /* 0x000fe400078ec0ff */
[-C--:B------:R-:W-:Y:S02]  /*3270*/  ISETP.GE.OR P1, PT, R91, R66.reuse, P0 ;  /* 0x000000425b00720c */ /* 0x080fe40000726670 */
[----:B------:R-:W-:Y:S02]  /*3280*/  @P2 LOP3.LUT R33, R33, 0x10, RZ, 0xfc, !PT ;  /* 0x0000001021212812 */ /* 0x000fe400078efcff */
[-C--:B------:R-:W-:Y:S02]  /*3290*/  ISETP.LT.OR P2, PT, R91, R67.reuse, P1 ;  /* 0x000000435b00720c */ /* 0x080fe40000f41670 */
[----:B------:R-:W-:Y:S02]  /*32a0*/  LOP3.LUT R33, R33, 0xfffffff7, RZ, 0xc0, !PT ;  /* 0xfffffff721217812 */ /* 0x000fe400078ec0ff */
[-C--:B------:R-:W-:Y:S02]  /*32b0*/  ISETP.LT.OR P5, PT, R86, R67.reuse, P5 ;  /* 0x000000435600720c */ /* 0x080fe40002fa1670 */
[CC--:B------:R-:W-:Y:S02]  /*32c0*/  ISETP.GE.OR P4, PT, R85.reuse, R66.reuse, P0 ;  /* 0x000000425500720c */ /* 0x0c0fe40000786670 */
[C---:B------:R-:W-:Y:S02]  /*32d0*/  ISETP.GE.OR P3, PT, R84.reuse, R66, P0 ;  /* 0x000000425400720c */ /* 0x040fe40000766670 */
[-C--:B------:R-:W-:Y:S02]  /*32e0*/  ISETP.LT.OR P4, PT, R85, R67.reuse, P4 ;  /* 0x000000435500720c */ /* 0x080fe40002781670 */
[-C--:B------:R-:W-:Y:S02]  /*32f0*/  ISETP.LT.OR P3, PT, R84, R67.reuse, P3 ;  /* 0x000000435400720c */ /* 0x080fe40001f61670 */
[----:B------:R-:W-:Y:S02]  /*3300*/  @!P2 IADD3 R42, P1, R48, R138, RZ ;  /* 0x0000008a302aa210 */ /* 0x000fe40007f3e0ff */
[----:B------:R-:W-:Y:S03]  /*3310*/  @P2 LOP3.LUT R33, R33, 0x8, RZ, 0xfc, !PT ;  /* 0x0000000821212812 */ /* 0x000fe600078efcff */
[----:B------:R-:W-:Y:S01]  /*3320*/  @!P2 IMAD.X R43, R49, 0x1, R178, P1 ;  /* 0x00000001312ba824 */ /* 0x000fe200008e06b2 */
[C---:B------:R-:W-:Y:S02]  /*3330*/  ISETP.GE.OR P1, PT, R90.reuse, R66, P0 ;  /* 0x000000425a00720c */ /* 0x040fe40000726670 */
[----:B------:R-:W-:Y:S02]  /*3340*/  LOP3.LUT R33, R33, 0xfffffffb, RZ, 0xc0, !PT ;  /* 0xfffffffb21217812 */ /* 0x000fe400078ec0ff */
[-C--:B------:R-:W-:Y:S11]  /*3350*/  ISETP.LT.OR P2, PT, R90, R67.reuse, P1 ;  /* 0x000000435a00720c */ /* 0x080ff60000f41670 */
[----:B------:R-:W-:Y:S02]  /*3360*/  @!UPT UIADD3 URZ, URZ, URZ, URZ ;  /* 0x0000003f3f3ff290 */ /* 0x000fe4000fffe03f */
[C---:B------:R-:W-:Y:S02]  /*3370*/  @!P2 IADD3 R44, P1, R48.reuse, R136, RZ ;  /* 0x00000088302ca210 */ /* 0x040fe40007f3e0ff */
[----:B------:R-:W-:Y:S03]  /*3380*/  @P2 LOP3.LUT R33, R33, 0x4, RZ, 0xfc, !PT ;  /* 0x0000000421212812 */ /* 0x000fe600078efcff */
[----:B------:R-:W-:Y:S01]  /*3390*/  @!P2 IMAD.X R45, R49, 0x1, R177, P1 ;  /* 0x00000001312da824 */ /* 0x000fe200008e06b1 */
[-C--:B------:R-:W-:Y:S02]  /*33a0*/  ISETP.GE.OR P1, PT, R89, R66.reuse, P0 ;  /* 0x000000425900720c */ /* 0x080fe40000726670 */
[----:B------:R-:W-:Y:S02]  /*33b0*/  LOP3.LUT R33, R33, 0xfffffffd, RZ, 0xc0, !PT ;  /* 0xfffffffd21217812 */ /* 0x000fe400078ec0ff */
[----:B------:R-:W-:Y:S11]  /*33c0*/  ISETP.LT.OR P2, PT, R89, R67, P1 ;  /* 0x000000435900720c */ /* 0x000ff60000f41670 */
[----:B------:R-:W-:Y:S02]  /*33d0*/  @!UPT UIADD3 URZ, URZ, URZ, URZ ;  /* 0x0000003f3f3ff290 */ /* 0x000fe4000fffe03f */
        /* <DEDUP_REMOVED lines=10> */
[C---:B------:R-:W-:Y:S02]  /*3480*/  @!P6 IADD3 R52, P1, R48.reuse, R130, RZ ;  /* 0x000000823034e210 */ /* 0x040fe40007f3e0ff */
[----:B------:R-:W-:Y:S02]  /*3490*/  ISETP.GE.OR P2, PT, R83, R66, P0 ;  /* 0x000000425300720c */ /* 0x000fe40000746670 */
[----:B------:R-:W-:Y:S01]  /*34a0*/  LOP3.LUT R33, R33, 0xffffdfff, RZ, 0xc0, !PT ;  /* 0xffffdfff21217812 */ /* 0x000fe200078ec0ff */
[----:B------:R-:W-:Y:S01]  /*34b0*/  @!P6 IMAD.X R53, R49, 0x1, R175, P1 ;  /* 0x000000013135e824 */ /* 0x000fe200008e06af */
[C---:B------:R-:W-:Y:S02]  /*34c0*/  @!P5 IADD3 R54, P1, R48.reuse, R128, RZ ;  /* 0x000000803036d210 */ /* 0x040fe40007f3e0ff */
[-C--:B------:R-:W-:Y:S02]  /*34d0*/  ISETP.LT.OR P2, PT, R83, R67.reuse, P2 ;  /* 0x000000435300720c */ /* 0x080fe40001741670 */
[----:B------:R-:W-:Y:S01]  /*34e0*/  @P6 LOP3.LUT R33, R33, 0x2000, RZ, 0xfc, !PT ;  /* 0x0000200021216812 */ /* 0x000fe200078efcff */
[----:B------:R-:W-:Y:S01]  /*34f0*/  @!P5 IMAD.X R55, R49, 0x1, R174, P1 ;  /* 0x000000013137d824 */ /* 0x000fe200008e06ae */
[C---:B------:R-:W-:Y:S02]  /*3500*/  @!P4 IADD3 R56, P1, R48.reuse, R126, RZ ;  /* 0x0000007e3038c210 */ /* 0x040fe40007f3e0ff */
[C---:B------:R-:W-:Y:S02]  /*3510*/  LOP3.LUT P6, RZ, R33.reuse, 0x1, RZ, 0xc0, !PT ;  /* 0x0000000121ff7812 */ /* 0x040fe400078cc0ff */
[----:B------:R-:W-:Y:S01]  /*3520*/  LOP3.LUT R33, R33, 0xffffbfff, RZ, 0xc0, !PT ;  /* 0xffffbfff21217812 */ /* 0x000fe200078ec0ff */
[C---:B------:R-:W-:Y:S01]  /*3530*/  @!P4 IMAD.X R57, R49.reuse, 0x1, R173, P1 ;  /* 0x000000013139c824 */ /* 0x040fe200008e06ad */
[C---:B------:R-:W-:Y:S05]  /*3540*/  @!P3 IADD3 R58, P1, R48.reuse, R124, RZ ;  /* 0x0000007c303ab210 */ /* 0x040fea0007f3e0ff */
[----:B------:R-:W-:Y:S01]  /*3550*/  @!P3 IMAD.X R59, R49, 0x1, R172, P1 ;  /* 0x00000001313bb824 */ /* 0x000fe200008e06ac */
[----:B------:R-:W-:Y:S03]  /*3560*/  @!P2 IADD3 R60, P1, R48, R122, RZ ;  /* 0x0000007a303ca210 */ /* 0x000fe60007f3e0ff */
[----:B------:R-:W-:Y:S02]  /*3570*/  @P6 LOP3.LUT R33, R33, 0x4000, RZ, 0xfc, !PT ;  /* 0x0000400021216812 */ /* 0x000fe400078efcff */
[----:B------:R-:W-:Y:S01]  /*3580*/  @!P2 IMAD.X R61, R49, 0x1, R171, P1 ;  /* 0x00000001313da824 */ /* 0x000fe200008e06ab */
[-C--:B------:R-:W-:Y:S02]  /*3590*/  ISETP.GE.OR P1, PT, R94, R66.reuse, P0 ;  /* 0x000000425e00720c */ /* 0x080fe40000726670 */
[C---:B------:R-:W-:Y:S02]  /*35a0*/  ISETP.GE.OR P0, PT, R78.reuse, R66, P0 ;  /* 0x000000424e00720c */ /* 0x040fe40000706670 */
[C---:B------:R-:W-:Y:S02]  /*35b0*/  LOP3.LUT P6, RZ, R33.reuse, 0x2, RZ, 0xc0, !PT ;  /* 0x0000000221ff7812 */ /* 0x040fe400078cc0ff */
[-C--:B------:R-:W-:Y:S02]  /*35c0*/  ISETP.LT.OR P0, PT, R78, R67.reuse, P0 ;  /* 0x000000434e00720c */ /* 0x080fe40000701670 */
[----:B------:R-:W-:Y:S02]  /*35d0*/  ISETP.LT.OR P1, PT, R94, R67, P1 ;  /* 0x000000435e00720c */ /* 0x000fe40000f21670 */
[----:B------:R-:W-:Y:S07]  /*35e0*/  LOP3.LUT R33, R33, 0xffff7fff, RZ, 0xc0, !PT ;  /* 0xffff7fff21217812 */ /* 0x000fee00078ec0ff */
[----:B------:R-:W-:Y:S02]  /*35f0*/  @P6 LOP3.LUT R33, R33, 0x8000, RZ, 0xfc, !PT ;  /* 0x0000800021216812 */ /* 0x000fe400078efcff */
[----:B------:R-:W2:Y:S01]  /*3600*/  @!P0 LD.E.128 R36, desc[UR6][R48.64] ;  /* 0x0000000630248980 */ /* 0x000ea2000c101d00 */
[----:B------:R-:W-:Y:S01]  /*3610*/  @!P0 IMAD.MOV.U32 R2, RZ, RZ, R73 ;  /* 0x000000ffff028224 */ /* 0x000fe200078e0049 */
[C---:B------:R-:W-:Y:S01]  /*3620*/  LOP3.LUT P6, RZ, R33.reuse, 0x4, RZ, 0xc0, !PT ;  /* 0x0000000421ff7812 */ /* 0x040fe200078cc0ff */
[----:B------:R-:W-:Y:S01]  /*3630*/  @!P0 IMAD.MOV.U32 R3, RZ, RZ, R72 ;  /* 0x000000ffff038224 */ /* 0x000fe200078e0048 */
[----:B------:R-:W-:Y:S11]  /*3640*/  LOP3.LUT R33, R33, 0xfffeffff, RZ, 0xc0, !PT ;  /* 0xfffeffff21217812 */ /* 0x000ff600078ec0ff */
[----:B------:R-:W-:Y:S04]  /*3650*/  @P6 LOP3.LUT R33, R33, 0x10000, RZ, 0xfc, !PT ;  /* 0x0001000021216812 */ /* 0x000fe800078efcff */
[C---:B------:R-:W-:Y:S02]  /*3660*/  LOP3.LUT P6, RZ, R33.reuse, 0x8, RZ, 0xc0, !PT ;  /* 0x0000000821ff7812 */ /* 0x040fe400078cc0ff */
[----:B------:R-:W-:Y:S11]  /*3670*/  LOP3.LUT R33, R33, 0xfffdffff, RZ, 0xc0, !PT ;  /* 0xfffdffff21217812 */ /* 0x000ff600078ec0ff */
[----:B------:R-:W-:Y:S04]  /*3680*/  @P6 LOP3.LUT R33, R33, 0x20000, RZ, 0xfc, !PT ;  /* 0x0002000021216812 */ /* 0x000fe800078efcff */
[C---:B------:R-:W-:Y:S02]  /*3690*/  LOP3.LUT P6, RZ, R33.reuse, 0x10, RZ, 0xc0, !PT ;  /* 0x0000001021ff7812 */ /* 0x040fe400078cc0ff */
[----:B------:R-:W-:Y:S11]  /*36a0*/  LOP3.LUT R33, R33, 0xfffbffff, RZ, 0xc0, !PT ;  /* 0xfffbffff21217812 */ /* 0x000ff600078ec0ff */
[----:B------:R-:W-:Y:S04]  /*36b0*/  @P6 LOP3.LUT R33, R33, 0x40000, RZ, 0xfc, !PT ;  /* 0x0004000021216812 */ /* 0x000fe800078efcff */
[C---:B------:R-:W-:Y:S02]  /*36c0*/  LOP3.LUT P6, RZ, R33.reuse, 0x20, RZ, 0xc0, !PT ;  /* 0x0000002021ff7812 */ /* 0x040fe400078cc0ff */
[----:B------:R-:W-:Y:S02]  /*36d0*/  LOP3.LUT R33, R33, 0xfffffdff, RZ, 0xc0, !PT ;  /* 0xfffffdff21217812 */ /* 0x000fe400078ec0ff */
[----:B------:R-:W-:Y:S02]  /*36e0*/  P2R R0, PR, RZ, 0x40 ;  /* 0x00000040ff007803 */ /* 0x000fe40000000000 */
[----:B------:R-:W-:Y:S02]  /*36f0*/  @!P1 IADD3 R62, P6, R48, R120, RZ ;  /* 0x00000078303e9210 */ /* 0x000fe40007fde0ff */
[----:B------:R-:W-:Y:S03]  /*3700*/  @P0 LOP3.LUT R33, R33, 0x200, RZ, 0xfc, !PT ;  /* 0x0000020021210812 */ /* 0x000fe600078efcff */
[----:B------:R-:W-:Y:S01]  /*3710*/  @!P1 IMAD.X R63, R49, 0x1, R170, P6 ;  /* 0x00000001313f9824 */ /* 0x000fe200030e06aa */
[----:B------:R-:W-:Y:S01]  /*3720*/  ISETP.NE.AND P6, PT, R0, RZ, PT ;  /* 0x000000ff0000720c */ /* 0x000fe20003fc5270 */
[----:B--2---:R1:W-:Y:S11]  /*3730*/  @!P0 ST.E.128 desc[UR6][R2.64], R36 ;  /* 0x0000002402008985 */ /* 0x0043f6000c101d06 */
[----:B------:R-:W-:Y:S01]  /*3740*/  @!UPT UIADD3 URZ, URZ, URZ, URZ ;  /* 0x0000003f3f3ff290 */ /* 0x000fe2000fffe03f */
[----:B-1----:R-:W-:Y:S05]  /*3750*/  @!P6 IADD3 R2, P0, R73, R207, RZ ;  /* 0x000000cf4902e210 */ /* 0x002fea0007f1e0ff */
[C---:B------:R-:W-:Y:S01]  /*3760*/  @!P6 IMAD.X R3, R72.reuse, 0x1, R208, P0 ;  /* 0x000000014803e824 */ /* 0x040fe200000e06d0 */
[----:B------:R-:W-:Y:S11]  /*3770*/  LOP3.LUT P6, RZ, R33, 0x40000, RZ, 0xc0, !PT ;  /* 0x0004000021ff7812 */ /* 0x000ff600078cc0ff */
[----:B------:R-:W-:Y:S02]  /*3780*/  @!UPT UIADD3 URZ, URZ, URZ, URZ ;  /* 0x0000003f3f3ff290 */ /* 0x000fe4000fffe03f */
[----:B------:R-:W-:Y:S05]  /*3790*/  @!P6 IADD3 R28, P0, R73, R162, RZ ;  /* 0x000000a2491ce210 */ /* 0x000fea0007f1e0ff */
[C---:B------:R-:W-:Y:S01]  /*37a0*/  @!P6 IMAD.X R29, R72.reuse, 0x1, R203, P0 ;  /* 0x00000001481de824 */ /* 0x040fe200000e06cb */
[C---:B------:R-:W-:Y:S02]  /*37b0*/  LOP3.LUT P0, RZ, R33.reuse, 0x100, RZ, 0xc0, !PT ;  /* 0x0000010021ff7812 */ /* 0x040fe4000780c0ff */
[----:B------:R-:W-:Y:S11]  /*37c0*/  LOP3.LUT P6, RZ, R33, 0x20000, RZ, 0xc0, !PT ;  /* 0x0002000021ff7812 */ /* 0x000ff600078cc0ff */
[----:B------:R-:W2:Y:S04]  /*37d0*/  @!P0 LD.E.128 R24, desc[UR6][R24.64] ;  /* 0x0000000618188980 */ /* 0x000ea8000c101d00 */
[----:B--2---:R1:W-:Y:S02]  /*37e0*/  @!P0 ST.E.128 desc[UR6][R14.64], R24 ;  /* 0x000000180e008985 */ /* 0x0043e4000c101d06 */
        /* <DEDUP_REMOVED lines=17> */
[C---:B------:R-:W-:Y:S02]  /*3900*/  LOP3.LUT P6, RZ, R33.reuse, 0x2000, RZ, 0xc0, !PT ;  /* 0x0000200021ff7812 */ /* 0x040fe400078cc0ff */
[----:B------:R-:W-:Y:S09]  /*3910*/  LOP3.LUT R33, R33, 0xfffffbff, RZ, 0xc0, !PT ;  /* 0xfffffbff21217812 */ /* 0x000ff200078ec0ff */
[----:B------:R-:W2:Y:S02]  /*3920*/  @!P0 LD.E.128 R8, desc[UR6][R8.64] ;  /* 0x0000000608088980 */ /* 0x000ea4000c101d00 */
[----:B------:R-:W-:Y:S02]  /*3930*/  @P6 LOP3.LUT R33, R33, 0x400, RZ, 0xfc, !PT ;  /* 0x0000040021216812 */ /* 0x000fe400078efcff */
[----:B--2---:R1:W-:Y:S01]  /*3940*/  @!P0 ST.E.128 desc[UR6][R6.64], R8 ;  /* 0x0000000806008985 */ /* 0x0043e2000c101d06 */
[----:B------:R-:W-:Y:S05]  /*3950*/  @!P6 IADD3 R12, P0, R73, R154, RZ ;  /* 0x0000009a490ce210 */ /* 0x000fea0007f1e0ff */
[C---:B------:R-:W-:Y:S01]  /*3960*/  @!P6 IMAD.X R13, R72.reuse, 0x1, R199, P0 ;  /* 0x00000001480de824 */ /* 0x040fe200000e06c7 */
[C---:B------:R-:W-:Y:S02]  /*3970*/  LOP3.LUT P6, RZ, R33.reuse, 0x2, RZ, 0xc0, !PT ;  /* 0x0000000221ff7812 */ /* 0x040fe400078cc0ff */
[----:B------:R-:W-:Y:S02]  /*3980*/  LOP3.LUT R33, R33, 0xfffff7ff, RZ, 0xc0, !PT ;  /* 0xfffff7ff21217812 */ /* 0x000fe400078ec0ff */
[----:B------:R-:W-:Y:S05]  /*3990*/  @!P5 IADD3 R38, P0, R73, R152, RZ ;  /* 0x000000984926d210 */ /* 0x000fea0007f1e0ff */
[C---:B------:R-:W-:Y:S04]  /*39a0*/  @!P5 IMAD.X R39, R72.reuse, 0x1, R198, P0 ;  /* 0x000000014827d824 */ /* 0x040fe800000e06c6 */
[----:B------:R-:W-:Y:S04]  /*39b0*/  @P6 LOP3.LUT R33, R33, 0x800, RZ, 0xfc, !PT ;  /* 0x0000080021216812 */ /* 0x000fe800078efcff */
[C---:B------:R-:W-:Y:S02]  /*39c0*/  LOP3.LUT P6, RZ, R33.reuse, 0x4, RZ, 0xc0, !PT ;  /* 0x0000000421ff7812 */ /* 0x040fe400078cc0ff */
[----:B------:R-:W-:Y:S11]  /*39d0*/  LOP3.LUT R33, R33, 0xffffefff, RZ, 0xc0, !PT ;  /* 0xffffefff21217812 */ /* 0x000ff600078ec0ff */
[----:B------:R-:W-:Y:S04]  /*39e0*/  @P6 LOP3.LUT R33, R33, 0x1000, RZ, 0xfc, !PT ;  /* 0x0000100021216812 */ /* 0x000fe800078efcff */
[C---:B------:R-:W-:Y:S02]  /*39f0*/  LOP3.LUT P0, RZ, R33.reuse, 0x20, RZ, 0xc0, !PT ;  /* 0x0000002021ff7812 */ /* 0x040fe4000780c0ff */
[----:B------:R-:W-:Y:S11]  /*3a00*/  LOP3.LUT P6, RZ, R33, 0x8, RZ, 0xc0, !PT ;  /* 0x0000000821ff7812 */ /* 0x000ff600078cc0ff */
[----:B-1----:R-:W2:Y:S04]  /*3a10*/  @!P0 LD.E.128 R4, desc[UR6][R4.64] ;  /* 0x0000000604048980 */ /* 0x002ea8000c101d00 */
[----:B--2---:R1:W-:Y:S02]  /*3a20*/  @!P0 ST.E.128 desc[UR6][R2.64], R4 ;  /* 0x0000000402008985 */ /* 0x0043e4000c101d06 */
[C---:B-1----:R-:W-:Y:S05]  /*3a30*/  @!P4 IADD3 R2, P0, R73.reuse, R150, RZ ;  /* 0x000000964902c210 */ /* 0x042fea0007f1e0ff */
[C---:B------:R-:W-:Y:S01]  /*3a40*/  @!P4 IMAD.X R3, R72.reuse, 0x1, R197, P0 ;  /* 0x000000014803c824 */ /* 0x040fe200000e06c5 */
[----:B------:R-:W-:Y:S05]  /*3a50*/  @!P3 IADD3 R36, P0, R73, R148, RZ ;  /* 0x000000944924b210 */ /* 0x000fea0007f1e0ff */
[C---:B------:R-:W-:Y:S01]  /*3a60*/  @!P3 IMAD.X R37, R72.reuse, 0x1, R196, P0 ;  /* 0x000000014825b824 */ /* 0x040fe200000e06c4 */
[----:B------:R-:W-:Y:S11]  /*3a70*/  LOP3.LUT P0, RZ, R33, 0x10, RZ, 0xc0, !PT ;  /* 0x0000001021ff7812 */ /* 0x000ff6000780c0ff */
[----:B------:R-:W-:Y:S02]  /*3a80*/  @!UPT UIADD3 URZ, URZ, URZ, URZ ;  /* 0x0000003f3f3ff290 */ /* 0x000fe4000fffe03f */
[----:B------:R-:W2:Y:S04]  /*3a90*/  @!P0 LD.E.128 R4, desc[UR6][R34.64] ;  /* 0x0000000622048980 */ /* 0x000ea8000c101d00 */
[----:B--2---:R1:W-:Y:S04]  /*3aa0*/  @!P0 ST.E.128 desc[UR6][R28.64], R4 ;  /* 0x000000041c008985 */ /* 0x0043e8000c101d06 */
[----:B------:R-:W2:Y:S01]  /*3ab0*/  @!P6 LD.E.128 R8, desc[UR6][R42.64] ;  /* 0x000000062a08e980 */ /* 0x000ea2000c101d00 */
[C---:B-1----:R-:W-:Y:S05]  /*3ac0*/  @!P2 IADD3 R28, P0, R73.reuse, R146, RZ ;  /* 0x00000092491ca210 */ /* 0x042fea0007f1e0ff */
[C---:B------:R-:W-:Y:S01]  /*3ad0*/  @!P2 IMAD.X R29, R72.reuse, 0x1, R195, P0 ;  /* 0x00000001481da824 */ /* 0x040fe200000e06c3 */
[----:B------:R-:W-:Y:S05]  /*3ae0*/  @!P1 IADD3 R34, P0, R73, R144, RZ ;  /* 0x0000009049229210 */ /* 0x000fea0007f1e0ff */
[----:B------:R-:W-:Y:S01]  /*3af0*/  @!P1 IMAD.X R35, R72, 0x1, R194, P0 ;  /* 0x0000000148239824 */ /* 0x000fe200000e06c2 */
[C---:B------:R-:W-:Y:S01]  /*3b00*/  LOP3.LUT P0, RZ, R33.reuse, 0x1, RZ, 0xc0, !PT ;  /* 0x0000000121ff7812 */ /* 0x040fe2000780c0ff */
[----:B--2---:R-:W-:Y:S01]  /*3b10*/  @!P6 ST.E.128 desc[UR6][R24.64], R8 ;  /* 0x000000081800e985 */ /* 0x004fe2000c101d06 */
[C---:B------:R-:W-:Y:S11]  /*3b20*/  LOP3.LUT P6, RZ, R33.reuse, 0x1000, RZ, 0xc0, !PT ;  /* 0x0000100021ff7812 */ /* 0x040ff600078cc0ff */
[----:B------:R-:W-:Y:S02]  /*3b30*/  @!UPT UIADD3 URZ, URZ, URZ, URZ ;  /* 0x0000003f3f3ff290 */ /* 0x000fe4000fffe03f */
[----:B------:R-:W2:Y:S04]  /*3b40*/  @!P6 LD.E.128 R4, desc[UR6][R44.64] ;  /* 0x000000062c04e980 */ /* 0x000ea8000c101d00 */
[----:B--2---:R1:W-:Y:S01]  /*3b50*/  @!P6 ST.E.128 desc[UR6][R40.64], R4 ;  /* 0x000000042800e985 */ /* 0x0043e2000c101d06 */
[C---:B------:R-:W-:Y:S11]  /*3b60*/  LOP3.LUT P6, RZ, R33.reuse, 0x800, RZ, 0xc0, !PT ;  /* 0x0000080021ff7812 */ /* 0x040ff600078cc0ff */
[----:B------:R-:W-:Y:S02]  /*3b70*/  @!UPT UIADD3 URZ, URZ, URZ, URZ ;  /* 0x0000003f3f3ff290 */ /* 0x000fe4000fffe03f */
[----:B-1----:R-:W2:Y:S04]  /*3b80*/  @!P6 LD.E.128 R4, desc[UR6][R46.64] ;  /* 0x000000062e04e980 */ /* 0x002ea8000c101d00 */
[----:B--2---:R1:W-:Y:S01]  /*3b90*/  @!P6 ST.E.128 desc[UR6][R14.64], R4 ;  /* 0x000000040e00e985 */ /* 0x0043e2000c101d06 */
[----:B------:R-:W-:Y:S03]  /*3ba0*/  LOP3.LUT P6, RZ, R33, 0x400, RZ, 0xc0, !PT ;  /* 0x0000040021ff7812 */ /* 0x000fe600078cc0ff */
[----:B-1----:R-:W2:Y:S04]  /*3bb0*/  @!P0 LD.E.128 R4, desc[UR6][R50.64] ;  /* 0x0000000632048980 */ /* 0x002ea8000c101d00 */
[----:B--2---:R1:W-:Y:S06]  /*3bc0*/  @!P0 ST.E.128 desc[UR6][R26.64], R4 ;  /* 0x000000041a008985 */ /* 0x0043ec000c101d06 */
[----:B-1----:R-:W2:Y:S04]  /*3bd0*/  @!P6 LD.E.128 R24, desc[UR6][R52.64] ;  /* 0x000000063418e980 */ /* 0x002ea8000c101d00 */
[----:B--2---:R1:W-:Y:S04]  /*3be0*/  @!P6 ST.E.128 desc[UR6][R12.64], R24 ;  /* 0x000000180c00e985 */ /* 0x0043e8000c101d06 */
[----:B-1----:R-:W2:Y:S04]  /*3bf0*/  @!P5 LD.E.128 R12, desc[UR6][R54.64] ;  /* 0x00000006360cd980 */ /* 0x002ea8000c101d00 */
[----:B--2---:R-:W-:Y:S04]  /*3c00*/  @!P5 ST.E.128 desc[UR6][R38.64], R12 ;  /* 0x0000000c2600d985 */ /* 0x004fe8000c101d06 */
[----:B------:R-:W2:Y:S04]  /*3c10*/  @!P4 LD.E.128 R8, desc[UR6][R56.64] ;  /* 0x000000063808c980 */ /* 0x000ea8000c101d00 */
[----:B--2---:R-:W-:Y:S04]  /*3c20*/  @!P4 ST.E.128 desc[UR6][R2.64], R8 ;  /* 0x000000080200c985 */ /* 0x004fe8000c101d06 */
[----:B------:R-:W2:Y:S04]  /*3c30*/  @!P3 LD.E.128 R4, desc[UR6][R58.64] ;  /* 0x000000063a04b980 */ /* 0x000ea8000c101d00 */
[----:B--2---:R1:W-:Y:S04]  /*3c40*/  @!P3 ST.E.128 desc[UR6][R36.64], R4 ;  /* 0x000000042400b985 */ /* 0x0043e8000c101d06 */
[----:B-1----:R-:W2:Y:S04]  /*3c50*/  @!P2 LD.E.128 R4, desc[UR6][R60.64] ;  /* 0x000000063c04a980 */ /* 0x002ea8000c101d00 */
[----:B--2---:R1:W-:Y:S04]  /*3c60*/  @!P2 ST.E.128 desc[UR6][R28.64], R4 ;  /* 0x000000041c00a985 */ /* 0x0043e8000c101d06 */
[----:B-1----:R-:W2:Y:S04]  /*3c70*/  @!P1 LD.E.128 R4, desc[UR6][R62.64] ;  /* 0x000000063e049980 */ /* 0x002ea8000c101d00 */
[----:B--2---:R1:W-:Y:S04]  /*3c80*/  @!P1 ST.E.128 desc[UR6][R34.64], R4 ;  /* 0x0000000422009985 */ /* 0x0043e8000c101d06 */
[----:B------:R-:W2:Y:S04]  /*3c90*/  LD.E R0, desc[UR6][R22.64+0x130] ;  /* 0x0001300616007980 */ /* 0x000ea8000c101900 */
[----:B------:R-:W3:Y:S01]  /*3ca0*/  LD.E R14, desc[UR6][R22.64+0xd0] ;  /* 0x0000d006160e7980 */ /* 0x000ee2000c101900 */
[----:B--2---:R-:W-:Y:S05]  /*3cb0*/  IMAD.U32 R0, R0, -0x100, RZ ;  /* 0xffffff0000007824 */ /* 0x004fea00078e00ff */
[C---:B------:R-:W-:Y:S04]  /*3cc0*/  LEA R48, P0, R0.reuse, R48, 0x1 ;  /* 0x0000003000307211 */ /* 0x040fe800078008ff */
[----:B------:R-:W-:Y:S02]  /*3cd0*/  LEA.HI.X.SX32 R49, R0, R49, 0x1, P0 ;  /* 0x0000003100317211 */ /* 0x000fe400000f0eff */
[----:B---3--:R-:W-:Y:S11]  /*3ce0*/  ISETP.NE.AND P0, PT, R14, RZ, PT ;  /* 0x000000ff0e00720c */ /* 0x008ff60003f05270 */
[----:B------:R-:W-:Y:S02]  /*3cf0*/  @!UPT UIADD3 URZ, URZ, URZ, URZ ;  /* 0x0000003f3f3ff290 */ /* 0x000fe4000fffe03f */
[----:B-1----:R-:W-:Y:S05]  /*3d00*/  @!P0 BRA `(.L_x_957) ;  /* 0x000000b000908947 */ /* 0x002fea0003800000 */
[----:B------:R-:W2:Y:S01]  /*3d10*/  LD.E.U8 R0, desc[UR6][R22.64+0x1b3] ;  /* 0x0001b30616007980 */ /* 0x000ea2000c101100 */
[----:B------:R-:W-:Y:S03]  /*3d20*/  ISETP.GE.AND P0, PT, R78, R66, PT ;  /* 0x000000424e00720c */ /* 0x000fe60003f06270 */
[----:B------:R1:W5:Y:S01]  /*3d30*/  LD.E R42, desc[UR6][R22.64+0xc0] ;  /* 0x0000c006162a7980 */ /* 0x000362000c101900 */
[----:B--2---:R-:W-:Y:S11]  /*3d40*/  ISETP.NE.AND P1, PT, R0, RZ, PT ;  /* 0x000000ff0000720c */ /* 0x004ff60003f25270 */
[----:B------:R-:W-:Y:S02]  /*3d50*/  @!UPT UIADD3 URZ, URZ, URZ, URZ ;  /* 0x0000003f3f3ff290 */ /* 0x000fe4000fffe03f */
[----:B-1----:R-:W-:Y:S05]  /*3d60*/  @!P1 BRA `(.L_x_958) ;  /* 0x0000004400989947 */ /* 0x002fea0003800000 */
[----:B-----5:R-:W-:Y:S01]  /*3d70*/  ISETP.GE.OR P0, PT, R132, R42, P0 ;  /* 0x0000002a8400720c */ /* 0x020fe20000706670 */
[----:B------:R-:W-:Y:S01]  /*3d80*/  BSSY B0, `(.L_x_959) ;  /* 0x0000045000007945 */ /* 0x000fe20003800000 */
[-C--:B------:R-:W-:Y:S02]  /*3d90*/  ISETP.GE.AND P4, PT, R81, R66.reuse, PT ;  /* 0x000000425100720c */ /* 0x080fe40003f86270 */
[-C--:B------:R-:W-:Y:S02]  /*3da0*/  ISETP.LT.OR P0, PT, R78, R67.reuse, P0 ;  /* 0x000000434e00720c */ /* 0x080fe40000701670 */
[----:B------:R-:W-:Y:S02]  /*3db0*/  ISETP.GE.AND P1, PT, R80, R66, PT ;  /* 0x000000425000720c */ /* 0x000fe40003f26270 */
[----:B------:R-:W-:Y:S02]  /*3dc0*/  ISETP.GE.OR P4, PT, R132, R42, P4 ;  /* 0x0000002a8400720c */ /* 0x000fe40002786670 */
[-C--:B------:R-:W-:Y:S02]  /*3dd0*/  ISETP.GE.AND P5, PT, R82, R66.reuse, PT ;  /* 0x000000425200720c */ /* 0x080fe40003fa6270 */
[-C--:B------:R-:W-:Y:S02]  /*3de0*/  ISETP.GE.AND P2, PT, R93, R66.reuse, PT ;  /* 0x000000425d00720c */ /* 0x080fe40003f46270 */
[----:B------:R-:W-:Y:S02]  /*3df0*/  ISETP.GE.AND P3, PT, R92, R66, PT ;  /* 0x000000425c00720c */ /* 0x000fe40003f66270 */
[----:B------:R-:W-:Y:S02]  /*3e00*/  ISETP.GE.OR P1, PT, R132, R42, P1 ;  /* 0x0000002a8400720c */ /* 0x000fe40000f26670 */
[----:B------:R-:W-:Y:S01]  /*3e10*/  ISETP.LT.OR P4, PT, R81, R67, P4 ;  /* 0x000000435100720c */ /* 0x000fe20002781670 */
[----:B------:R-:W-:Y:S01]  /*3e20*/  @!UPT UIADD3 URZ, URZ, URZ, URZ ;  /* 0x0000003f3f3ff290 */ /* 0x000fe2000fffe03f */
[----:B------:R-:W-:Y:S11]  /*3e30*/  @P0 BRA `(.L_x_960) ;  /* 0x0000000000e40947 */ /* 0x000ff60003800000 */
[----:B------:R-:W-:Y:S02]  /*3e40*/  MOV R2, R71 ;  /* 0x0000004700027202 */ /* 0x000fe40000000f00 */
[----:B------:R-:W-:Y:S02]  /*3e50*/  MOV R3, R70 ;  /* 0x0000004600037202 */ /* 0x000fe40000000f00 */
[----:B------:R-:W-:Y:S03]  /*3e60*/  ISETP.GE.AND P0, PT, R132, R14, PT ;  /* 0x0000000e8400720c */ /* 0x000fe60003f06270 */
[----:B------:R1:W2:Y:S10]  /*3e70*/  LD.E.128 R8, desc[UR6][R2.64] ;  /* 0x0000000602087980 */ /* 0x0002b4000c101d00 */
[----:B------:R-:W-:Y:S02]  /*3e80*/  @!P0 MOV R4, R32 ;  /* 0x0000002000048202 */ /* 0x000fe40000000f00 */
[----:B------:R-:W-:Y:S05]  /*3e90*/  @!P0 MOV R5, R31 ;  /* 0x0000001f00058202 */ /* 0x000fea0000000f00 */
[----:B------:R-:W3:Y:S01]  /*3ea0*/  @!P0 LD.E.64 R6, desc[UR6][R4.64] ;  /* 0x0000000604068980 */ /* 0x000ee2000c101b00 */
[----:B-1----:R-:W-:Y:S02]  /*3eb0*/  @!P0 MOV R2, R17 ;  /* 0x0000001100028202 */ /* 0x002fe40000000f00 */
[----:B------:R-:W-:Y:S06]  /*3ec0*/  @!P0 MOV R3, R16 ;  /* 0x0000001000038202 */ /* 0x000fec0000000f00 */
[----:B------:R-:W4:Y:S01]  /*3ed0*/  @!P0 LD.E.64 R2, desc[UR6][R2.64] ;  /* 0x0000000602028980 */ /* 0x000f22000c101b00 */
[----:B---3--:R-:W-:Y:S01]  /*3ee0*/  @!P0 HADD2.F32 R21, -RZ, R6.H0_H0 ;  /* 0x20000006ff158230 */ /* 0x008fe20000004100 */
[----:B--2---:R-:W-:Y:S01]  /*3ef0*/  @!P0 MOV R4, R8 ;  /* 0x0000000800048202 */ /* 0x004fe20000000f00 */
[--C-:B------:R-:W-:Y:S02]  /*3f00*/  @!P0 HADD2.F32 R25, -RZ, R7.reuse.H0_H0 ;  /* 0x20000007ff198230 */ /* 0x100fe40000004100 */
[----:B------:R-:W-:Y:S01]  /*3f10*/  @!P0 HADD2.F32 R26, -RZ, R7.H1_H1 ;  /* 0x30000007ff1a8230 */ /* 0x000fe20000004100 */
[----:B------:R-:W-:Y:S01]  /*3f20*/  @!P0 MOV R7, R10 ;  /* 0x0000000a00078202 */ /* 0x000fe20000000f00 */
[----:B------:R-:W-:Y:S02]  /*3f30*/  @!P0 HADD2.F32 R0, -RZ, R4.H1_H1 ;  /* 0x30000004ff008230 */ /* 0x000fe40000004100 */
[----:B------:R-:W-:Y:S01]  /*3f40*/  @!P0 HADD2.F32 R24, -RZ, R6.H1_H1 ;  /* 0x30000006ff188230 */ /* 0x000fe20000004100 */
[----:B------:R-:W-:Y:S01]  /*3f50*/  @!P0 MOV R6, R11 ;  /* 0x0000000b00068202 */ /* 0x000fe20000000f00 */
[--C-:B----4-:R-:W-:Y:S02]  /*3f60*/  @!P0 HADD2.F32 R13, -RZ, R3.reuse.H1_H1 ;  /* 0x30000003ff0d8230 */ /* 0x110fe40000004100 */
[----:B------:R-:W-:Y:S02]  /*3f70*/  @!P0 HADD2.F32 R15, -RZ, R3.H0_H0 ;  /* 0x20000003ff0f8230 */ /* 0x000fe40000004100 */
[--C-:B------:R-:W-:Y:S02]  /*3f80*/  @!P0 HADD2.F32 R5, -RZ, R2.reuse.H0_H0 ;  /* 0x20000002ff058230 */ /* 0x100fe40000004100 */
[----:B------:R-:W-:Y:S01]  /*3f90*/  @!P0 HADD2.F32 R12, -RZ, R2.H1_H1 ;  /* 0x30000002ff0c8230 */ /* 0x000fe20000004100 */
[----:B------:R-:W-:Y:S01]  /*3fa0*/  @!P0 MOV R2, R9 ;  /* 0x0000000900028202 */ /* 0x000fe20000000f00 */
[----:B------:R-:W-:Y:S02]  /*3fb0*/  @!P0 HADD2.F32 R3, -RZ, R4.H0_H0 ;  /* 0x20000004ff038230 */ /* 0x000fe40000004100 */
[C---:B------:R-:W-:Y:S01]  /*3fc0*/  @!P0 FMUL.FTZ R4, R0.reuse, R21 ;  /* 0x0000001500048220 */ /* 0x040fe20000410000 */
[-C--:B------:R-:W-:Y:S03]  /*3fd0*/  @!P0 FMUL.FTZ R0, R0, R5.reuse ;  /* 0x0000000500008220 */ /* 0x080fe60000410000 */
[----:B------:R-:W-:Y:S01]  /*3fe0*/  @!P0 FFMA.FTZ R28, R3, R5, -R4 ;  /* 0x00000005031c8223 */ /* 0x000fe20000010804 */
[--C-:B------:R-:W-:Y:S02]  /*3ff0*/  @!P0 HADD2.F32 R5, -RZ, R2.reuse.H1_H1 ;  /* 0x30000002ff058230 */ /* 0x100fe40000004100 */
[----:B------:R-:W-:Y:S01]  /*4000*/  @!P0 FFMA.FTZ R0, R21, R3, R0 ;  /* 0x0000000315008223 */ /* 0x000fe20000010000 */
[----:B------:R-:W-:Y:S02]  /*4010*/  @!P0 HADD2.F32 R21, -RZ, R2.H0_H0 ;  /* 0x20000002ff158230 */ /* 0x000fe40000004100 */
[--C-:B------:R-:W-:Y:S02]  /*4020*/  @!P0 HADD2.F32 R3, -RZ, R7.reuse.H1_H1 ;  /* 0x30000007ff038230 */ /* 0x100fe40000004100 */
[C---:B------:R-:W-:Y:S01]  /*4030*/  @!P0 FMUL.FTZ R27, R5.reuse, R24 ;  /* 0x00000018051b8220 */ /* 0x040fe20000410000 */
[----:B------:R-:W-:Y:S01]  /*4040*/  @!P0 F2FP.F16.F32.PACK_AB R0, R0, R28 ;  /* 0x0000001c0000823e */ /* 0x000fe200000000ff */
[--C-:B------:R-:W-:Y:S02]  /*4050*/  @!P0 HADD2.F32 R4, -RZ, R6.reuse.H1_H1 ;  /* 0x30000006ff048230 */ /* 0x100fe40000004100 */
[-C--:B------:R-:W-:Y:S01]  /*4060*/  @!P0 FMUL.FTZ R2, R5, R12.reuse ;  /* 0x0000000c05028220 */ /* 0x080fe20000410000 */
[----:B------:R-:W-:Y:S01]  /*4070*/  @!P0 FFMA.FTZ R27, R21, R12, -R27 ;  /* 0x0000000c151b8223 */ /* 0x000fe2000001081b */
[----:B------:R-:W-:Y:S01]  /*4080*/  @!P0 MOV R8, R0 ;  /* 0x0000000000088202 */ /* 0x000fe20000000f00 */
[----:B------:R-:W-:Y:S02]  /*4090*/  @!P0 HADD2.F32 R5, -RZ, R7.H0_H0 ;  /* 0x20000007ff058230 */ /* 0x000fe40000004100 */
[C---:B------:R-:W-:Y:S01]  /*40a0*/  @!P0 FMUL.FTZ R12, R3.reuse, R25 ;  /* 0x00000019030c8220 */ /* 0x040fe20000410000 */
[----:B------:R-:W-:Y:S02]  /*40b0*/  @!P0 HADD2.F32 R6, -RZ, R6.H0_H0 ;  /* 0x20000006ff068230 */ /* 0x000fe40000004100 */
[C---:B------:R-:W-:Y:S01]  /*40c0*/  @!P0 FMUL.FTZ R7, R4.reuse, R26 ;  /* 0x0000001a04078220 */ /* 0x040fe20000410000 */
[----:B------:R-:W-:Y:S01]  /*40d0*/  @!P0 FMUL.FTZ R3, R3, R15 ;  /* 0x0000000f03038220 */ /* 0x000fe20000410000 */
[----:B------:R-:W-:Y:S01]  /*40e0*/  @!P0 FMUL.FTZ R4, R4, R13 ;  /* 0x0000000d04048220 */ /* 0x000fe20000410000 */
[----:B------:R-:W-:Y:S01]  /*40f0*/  @!P0 FFMA.FTZ R2, R24, R21, R2 ;  /* 0x0000001518028223 */ /* 0x000fe20000010002 */
[----:B------:R-:W-:Y:S01]  /*4100*/  @!P0 FFMA.FTZ R7, R6, R13, -R7 ;  /* 0x0000000d06078223 */ /* 0x000fe20000010807 */
[----:B------:R-:W-:Y:S01]  /*4110*/  @!P0 FFMA.FTZ R3, R25, R5, R3 ;  /* 0x0000000519038223 */ /* 0x000fe20000010003 */
[----:B------:R-:W-:Y:S01]  /*4120*/  @!P0 FFMA.FTZ R4, R26, R6, R4 ;  /* 0x000000061a048223 */ /* 0x000fe20000010004 */
[----:B------:R-:W-:Y:S01]  /*4130*/  MOV R6, R68 ;  /* 0x0000004400067202 */ /* 0x000fe20000000f00 */
[----:B------:R-:W-:Y:S01]  /*4140*/  @!P0 FFMA.FTZ R12, R5, R15, -R12 ;  /* 0x0000000f050c8223 */ /* 0x000fe2000001080c */
[----:B------:R-:W-:Y:S02]  /*4150*/  @!P0 F2FP.F16.F32.PACK_AB R2, R2, R27 ;  /* 0x0000001b0202823e */ /* 0x000fe400000000ff */
[----:B------:R-:W-:Y:S02]  /*4160*/  @!P0 F2FP.F16.F32.PACK_AB R4, R4, R7 ;  /* 0x000000070404823e */ /* 0x000fe400000000ff */
[----:B------:R-:W-:Y:S02]  /*4170*/  @!P0 F2FP.F16.F32.PACK_AB R3, R3, R12 ;  /* 0x0000000c0303823e */ /* 0x000fe400000000ff */
[----:B------:R-:W-:Y:S02]  /*4180*/  @!P0 MOV R9, R2 ;  /* 0x0000000200098202 */ /* 0x000fe40000000f00 */
[----:B------:R-:W-:Y:S02]  /*4190*/  MOV R7, R69 ;  /* 0x0000004500077202 */ /* 0x000fe40000000f00 */
[----:B------:R-:W-:Y:S02]  /*41a0*/  @!P0 MOV R10, R3 ;  /* 0x00000003000a8202 */ /* 0x000fe40000000f00 */
[----:B------:R-:W-:Y:S05]  /*41b0*/  @!P0 MOV R11, R4 ;  /* 0x00000004000b8202 */ /* 0x000fea0000000f00 */
[----:B------:R1:W-:Y:S02]  /*41c0*/  ST.E.128 desc[UR6][R6.64], R8 ;  /* 0x0000000806007985 */ /* 0x0003e4000c101d06 */
.L_x_960:
[----:B------:R-:W-:Y:S05]  /*41d0*/  BSYNC B0 ;  /* 0x0000000000007941 */ /* 0x000fea0003800000 */
.L_x_959:
[----:B------:R-:W-:Y:S04]  /*41e0*/  BSSY B0, `(.L_x_961) ;  /* 0x000003d000007945 */ /* 0x000fe80003800000 */
[----:B------:R-:W-:Y:S05]  /*41f0*/  @P4 BRA `(.L_x_962) ;  /* 0x0000000000ec4947 */ /* 0x000fea0003800000 */
[----:B------:R-:W-:Y:S02]  /*4200*/  ISETP.GE.AND P0, PT, R132, R14, PT ;  /* 0x0000000e8400720c */ /* 0x000fe40003f06270 */
[C---:B-1----:R-:W-:Y:S04]  /*4210*/  LEA R8, P4, R226.reuse, R71, 0x1 ;  /* 0x00000047e2087211 */ /* 0x042fe800078808ff */
[----:B------:R-:W-:Y:S06]  /*4220*/  LEA.HI.X R9, R226, R70, R246, 0x1, P4 ;  /* 0x00000046e2097211 */ /* 0x000fec00020f0cf6 */
[----:B------:R-:W2:Y:S01]  /*4230*/  LD.E.128 R8, desc[UR6][R8.64] ;  /* 0x0000000608087980 */ /* 0x000ea2000c101d00 */
[C---:B------:R-:W-:Y:S02]  /*4240*/  @!P0 SHF.L.U32 R4, R112.reuse, 0x1, RZ ;  /* 0x0000000170048819 */ /* 0x040fe400000006ff */
[----:B------:R-:W-:Y:S02]  /*4250*/  @!P0 SHF.L.U64.HI R0, R112, 0x1, R242 ;  /* 0x0000000170008819 */ /* 0x000fe400000102f2 */
[C---:B------:R-:W-:Y:S02]  /*4260*/  @!P0 IADD3 R2, P6, R4.reuse, R17, RZ ;  /* 0x0000001104028210 */ /* 0x040fe40007fde0ff */
[----:B------:R-:W-:Y:S02]  /*4270*/  @!P0 IADD3 R4, P4, R4, R32, RZ ;  /* 0x0000002004048210 */ /* 0x000fe40007f9e0ff */
[C---:B------:R-:W-:Y:S02]  /*4280*/  @!P0 IADD3.X R3, R0.reuse, R16, RZ, P6, !PT ;  /* 0x0000001000038210 */ /* 0x040fe400037fe4ff */
[----:B------:R-:W-:Y:S04]  /*4290*/  @!P0 IADD3.X R5, R0, R31, RZ, P4, !PT ;  /* 0x0000001f00058210 */ /* 0x000fe800027fe4ff */
[----:B------:R-:W3:Y:S06]  /*42a0*/  @!P0 LD.E.64 R2, desc[UR6][R2.64] ;  /* 0x0000000602028980 */ /* 0x000eec000c101b00 */
[----:B------:R2:W4:Y:S01]  /*42b0*/  @!P0 LD.E.64 R6, desc[UR6][R4.64] ;  /* 0x0000000604068980 */ /* 0x000522000c101b00 */
[--C-:B---3--:R-:W-:Y:S01]  /*42c0*/  @!P0 HADD2.F32 R15, -RZ, R3.reuse.H0_H0 ;  /* 0x20000003ff0f8230 */ /* 0x108fe20000004100 */
[----:B--2---:R-:W-:Y:S01]  /*42d0*/  @!P0 MOV R4, R8 ;  /* 0x0000000800048202 */ /* 0x004fe20000000f00 */
[----:B------:R-:W-:Y:S02]  /*42e0*/  @!P0 HADD2.F32 R13, -RZ, R3.H1_H1 ;  /* 0x30000003ff0d8230 */ /* 0x000fe40000004100 */
[----:B------:R-:W-:Y:S02]  /*42f0*/  @!P0 HADD2.F32 R5, -RZ, R2.H0_H0 ;  /* 0x20000002ff058230 */ /* 0x000fe40000004100 */
[----:B----4-:R-:W-:Y:S02]  /*4300*/  @!P0 HADD2.F32 R21, -RZ, R6.H0_H0 ;  /* 0x20000006ff158230 */ /* 0x010fe40000004100 */
[----:B------:R-:W-:Y:S02]  /*4310*/  @!P0 HADD2.F32 R0, -RZ, R4.H1_H1 ;  /* 0x30000004ff008230 */ /* 0x000fe40000004100 */
[----:B------:R-:W-:Y:S01]  /*4320*/  @!P0 HADD2.F32 R12, -RZ, R2.H1_H1 ;  /* 0x30000002ff0c8230 */ /* 0x000fe20000004100 */
[----:B------:R-:W-:Y:S01]  /*4330*/  @!P0 MOV R2, R9 ;  /* 0x0000000900028202 */ /* 0x000fe20000000f00 */
[----:B------:R-:W-:Y:S02]  /*4340*/  @!P0 HADD2.F32 R3, -RZ, R4.H0_H0 ;  /* 0x20000004ff038230 */ /* 0x000fe40000004100 */
[C---:B------:R-:W-:Y:S01]  /*4350*/  @!P0 FMUL.FTZ R4, R0.reuse, R21 ;  /* 0x0000001500048220 */ /* 0x040fe20000410000 */
[--C-:B------:R-:W-:Y:S02]  /*4360*/  @!P0 HADD2.F32 R25, -RZ, R7.reuse.H0_H0 ;  /* 0x20000007ff198230 */ /* 0x100fe40000004100 */
[-C--:B------:R-:W-:Y:S01]  /*4370*/  @!P0 FMUL.FTZ R0, R0, R5.reuse ;  /* 0x0000000500008220 */ /* 0x080fe20000410000 */
[----:B------:R-:W-:Y:S01]  /*4380*/  @!P0 HADD2.F32 R26, -RZ, R7.H1_H1 ;  /* 0x30000007ff1a8230 */ /* 0x000fe20000004100 */
[----:B------:R-:W-:Y:S01]  /*4390*/  @!P0 MOV R7, R10 ;  /* 0x0000000a00078202 */ /* 0x000fe20000000f00 */
[----:B------:R-:W-:Y:S01]  /*43a0*/  @!P0 FFMA.FTZ R28, R3, R5, -R4 ;  /* 0x00000005031c8223 */ /* 0x000fe20000010804 */
[----:B------:R-:W-:Y:S01]  /*43b0*/  @!P0 HADD2.F32 R24, -RZ, R6.H1_H1 ;  /* 0x30000006ff188230 */ /* 0x000fe20000004100 */
[----:B------:R-:W-:Y:S01]  /*43c0*/  @!P0 MOV R6, R11 ;  /* 0x0000000b00068202 */ /* 0x000fe20000000f00 */
        /* <DEDUP_REMOVED lines=20> */
[----:B------:R-:W-:Y:S01]  /*4510*/  LEA R6, P4, R116, R68, 0x1 ;  /* 0x0000004474067211 */ /* 0x000fe200078808ff */
[----:B------:R-:W-:Y:S01]  /*4520*/  @!P0 FFMA.FTZ R12, R5, R15, -R12 ;  /* 0x0000000f050c8223 */ /* 0x000fe2000001080c */
[----:B------:R-:W-:Y:S02]  /*4530*/  @!P0 F2FP.F16.F32.PACK_AB R2, R2, R27 ;  /* 0x0000001b0202823e */ /* 0x000fe400000000ff */
[----:B------:R-:W-:Y:S02]  /*4540*/  @!P0 F2FP.F16.F32.PACK_AB R4, R4, R13 ;  /* 0x0000000d0404823e */ /* 0x000fe400000000ff */
[----:B------:R-:W-:Y:S02]  /*4550*/  @!P0 F2FP.F16.F32.PACK_AB R3, R3, R12 ;  /* 0x0000000c0303823e */ /* 0x000fe400000000ff */
[----:B------:R-:W-:Y:S02]  /*4560*/  LEA.HI.X R7, R116, R69, R118, 0x1, P4 ;  /* 0x0000004574077211 */ /* 0x000fe400020f0c76 */
[----:B------:R-:W-:Y:S02]  /*4570*/  @!P0 MOV R9, R2 ;  /* 0x0000000200098202 */ /* 0x000fe40000000f00 */
[----:B------:R-:W-:Y:S02]  /*4580*/  @!P0 MOV R10, R3 ;  /* 0x00000003000a8202 */ /* 0x000fe40000000f00 */
[----:B------:R-:W-:Y:S05]  /*4590*/  @!P0 MOV R11, R4 ;  /* 0x00000004000b8202 */ /* 0x000fea0000000f00 */
[----:B------:R2:W-:Y:S02]  /*45a0*/  ST.E.128 desc[UR6][R6.64], R8 ;  /* 0x0000000806007985 */ /* 0x0005e4000c101d06 */
.L_x_962:
[----:B------:R-:W-:Y:S05]  /*45b0*/  BSYNC B0 ;  /* 0x0000000000007941 */ /* 0x000fea0003800000 */
.L_x_961:
[----:B------:R-:W-:Y:S01]  /*45c0*/  ISETP.LT.OR P1, PT, R80, R67, P1 ;  /* 0x000000435000720c */ /* 0x000fe20000f21670 */
[----:B------:R-:W-:Y:S01]  /*45d0*/  BSSY B0, `(.L_x_963) ;  /* 0x000003f000007945 */ /* 0x000fe20003800000 */
[----:B------:R-:W-:Y:S02]  /*45e0*/  ISETP.GE.AND P4, PT, R91, R66, PT ;  /* 0x000000425b00720c */ /* 0x000fe40003f86270 */
[----:B------:R-:W-:Y:S09]  /*45f0*/  ISETP.GE.OR P5, PT, R132, R42, P5 ;  /* 0x0000002a8400720c */ /* 0x000ff20002fa6670 */
[----:B------:R-:W-:Y:S05]  /*4600*/  @P1 BRA `(.L_x_964) ;  /* 0x0000000000ec1947 */ /* 0x000fea0003800000 */
[----:B------:R-:W-:Y:S02]  /*4610*/  ISETP.GE.AND P0, PT, R132, R14, PT ;  /* 0x0000000e8400720c */ /* 0x000fe40003f06270 */
[C---:B-12---:R-:W-:Y:S04]  /*4620*/  LEA R8, P1, R218.reuse, R71, 0x1 ;  /* 0x00000047da087211 */ /* 0x046fe800078208ff */
        /* <DEDUP_REMOVED lines=57> */
.L_x_964:
[----:B------:R-:W-:Y:S05]  /*49c0*/  BSYNC B0 ;  /* 0x0000000000007941 */ /* 0x000fea0003800000 */
.L_x_963:
[----:B------:R-:W-:Y:S01]  /*49d0*/  ISETP.LT.OR P0, PT, R82, R67, P5 ;  /* 0x000000435200720c */ /* 0x000fe20002f01670 */
[----:B------:R-:W-:Y:S01]  /*49e0*/  BSSY B0, `(.L_x_965) ;  /* 0x0000046000007945 */ /* 0x000fe20003800000 */
[----:B------:R-:W-:Y:S02]  /*49f0*/  ISETP.GE.AND P1, PT, R90, R66, PT ;  /* 0x000000425a00720c */ /* 0x000fe40003f26270 */
[----:B------:R-:W-:Y:S09]  /*4a00*/  ISETP.GE.OR P5, PT, R132, R42, P2 ;  /* 0x0000002a8400720c */ /* 0x000ff200017a6670 */
[----:B------:R-:W-:Y:S05]  /*4a10*/  @P0 BRA `(.L_x_966) ;  /* 0x0000000400080947 */ /* 0x000fea0003800000 */
[----:B------:R-:W-:Y:S01]  /*4a20*/  ISETP.GE.AND P0, PT, R132, R14, PT ;  /* 0x0000000e8400720c */ /* 0x000fe20003f06270 */
[----:B------:R-:W-:Y:S01]  /*4a30*/  IMAD R3, R65, 0x60, RZ ;  /* 0x0000006041037824 */ /* 0x000fe200078e02ff */
[----:B-123--:R-:W-:Y:S02]  /*4a40*/  MOV R8, R71 ;  /* 0x0000004700087202 */ /* 0x00efe40000000f00 */
[----:B------:R-:W-:Y:S03]  /*4a50*/  MOV R9, R70 ;  /* 0x0000004600097202 */ /* 0x000fe60000000f00 */
[----:B------:R-:W-:Y:S06]  /*4a60*/  IMAD.WIDE.U32 R8, R64, 0x60, R8 ;  /* 0x0000006040087825 */ /* 0x000fec00078e0008 */
[----:B------:R-:W-:Y:S02]  /*4a70*/  @!P0 SHF.L.U32 R4, R110, 0x1, RZ ;  /* 0x000000016e048819 */ /* 0x000fe400000006ff */
[----:B------:R-:W-:Y:S02]  /*4a80*/  IADD3 R9, R9, R3, RZ ;  /* 0x0000000309097210 */ /* 0x000fe40007ffe0ff */
[----:B------:R-:W-:Y:S02]  /*4a90*/  @!P0 IADD3 R2, P6, R4, R17, RZ ;  /* 0x0000001104028210 */ /* 0x000fe40007fde0ff */
[----:B------:R-:W-:Y:S02]  /*4aa0*/  @!P0 SHF.L.U64.HI R0, R110, 0x1, R240 ;  /* 0x000000016e008819 */ /* 0x000fe400000102f0 */
[----:B------:R-:W-:Y:S01]  /*4ab0*/  @!P0 IADD3 R4, P2, R4, R32, RZ ;  /* 0x0000002004048210 */ /* 0x000fe20007f5e0ff */
[----:B------:R-:W2:Y:S01]  /*4ac0*/  LD.E.128 R8, desc[UR6][R8.64] ;  /* 0x0000000608087980 */ /* 0x000ea2000c101d00 */
[C---:B------:R-:W-:Y:S02]  /*4ad0*/  @!P0 IADD3.X R3, R0.reuse, R16, RZ, P6, !PT ;  /* 0x0000001000038210 */ /* 0x040fe400037fe4ff */
[----:B------:R-:W-:Y:S05]  /*4ae0*/  @!P0 IADD3.X R5, R0, R31, RZ, P2, !PT ;  /* 0x0000001f00058210 */ /* 0x000fea00017fe4ff */
[----:B------:R-:W3:Y:S06]  /*4af0*/  @!P0 LD.E.64 R6, desc[UR6][R4.64] ;  /* 0x0000000604068980 */ /* 0x000eec000c101b00 */
[----:B------:R-:W4:Y:S01]  /*4b00*/  @!P0 LD.E.64 R2, desc[UR6][R2.64] ;  /* 0x0000000602028980 */ /* 0x000f22000c101b00 */
[--C-:B---3--:R-:W-:Y:S01]  /*4b10*/  @!P0 HADD2.F32 R21, -RZ, R6.reuse.H0_H0 ;  /* 0x20000006ff158230 */ /* 0x108fe20000004100 */
[----:B--2---:R-:W-:Y:S01]  /*4b20*/  @!P0 MOV R4, R8 ;  /* 0x0000000800048202 */ /* 0x004fe20000000f00 */
[----:B------:R-:W-:Y:S01]  /*4b30*/  @!P0 HADD2.F32 R24, -RZ, R6.H1_H1 ;  /* 0x30000006ff188230 */ /* 0x000fe20000004100 */
[----:B------:R-:W-:Y:S01]  /*4b40*/  @!P0 MOV R6, R11 ;  /* 0x0000000b00068202 */ /* 0x000fe20000000f00 */
[----:B------:R-:W-:Y:S02]  /*4b50*/  @!P0 HADD2.F32 R25, -RZ, R7.H0_H0 ;  /* 0x20000007ff198230 */ /* 0x000fe40000004100 */
[----:B------:R-:W-:Y:S02]  /*4b60*/  @!P0 HADD2.F32 R0, -RZ, R4.H1_H1 ;  /* 0x30000004ff008230 */ /* 0x000fe40000004100 */
[--C-:B----4-:R-:W-:Y:S02]  /*4b70*/  @!P0 HADD2.F32 R15, -RZ, R3.reuse.H0_H0 ;  /* 0x20000003ff0f8230 */ /* 0x110fe40000004100 */
[----:B------:R-:W-:Y:S02]  /*4b80*/  @!P0 HADD2.F32 R13, -RZ, R3.H1_H1 ;  /* 0x30000003ff0d8230 */ /* 0x000fe40000004100 */
[--C-:B------:R-:W-:Y:S02]  /*4b90*/  @!P0 HADD2.F32 R5, -RZ, R2.reuse.H0_H0 ;  /* 0x20000002ff058230 */ /* 0x100fe40000004100 */
[----:B------:R-:W-:Y:S01]  /*4ba0*/  @!P0 HADD2.F32 R12, -RZ, R2.H1_H1 ;  /* 0x30000002ff0c8230 */ /* 0x000fe20000004100 */
[----:B------:R-:W-:Y:S01]  /*4bb0*/  @!P0 MOV R2, R9 ;  /* 0x0000000900028202 */ /* 0x000fe20000000f00 */
[----:B------:R-:W-:Y:S02]  /*4bc0*/  @!P0 HADD2.F32 R3, -RZ, R4.H0_H0 ;  /* 0x20000004ff038230 */ /* 0x000fe40000004100 */
[C---:B------:R-:W-:Y:S01]  /*4bd0*/  @!P0 FMUL.FTZ R4, R0.reuse, R21 ;  /* 0x0000001500048220 */ /* 0x040fe20000410000 */
[----:B------:R-:W-:Y:S01]  /*4be0*/  @!P0 HADD2.F32 R26, -RZ, R7.H1_H1 ;  /* 0x30000007ff1a8230 */ /* 0x000fe20000004100 */
[----:B------:R-:W-:Y:S01]  /*4bf0*/  @!P0 MOV R7, R10 ;  /* 0x0000000a00078202 */ /* 0x000fe20000000f00 */
[-C--:B------:R-:W-:Y:S01]  /*4c00*/  @!P0 FMUL.FTZ R0, R0, R5.reuse ;  /* 0x0000000500008220 */ /* 0x080fe20000410000 */
[----:B------:R-:W-:Y:S01]  /*4c10*/  @!P0 FFMA.FTZ R29, R3, R5, -R4 ;  /* 0x00000005031d8223 */ /* 0x000fe20000010804 */
[--C-:B------:R-:W-:Y:S02]  /*4c20*/  @!P0 HADD2.F32 R5, -RZ, R2.reuse.H1_H1 ;  /* 0x30000002ff058230 */ /* 0x100fe40000004100 */
[----:B------:R-:W-:Y:S01]  /*4c30*/  @!P0 FFMA.FTZ R0, R21, R3, R0 ;  /* 0x0000000315008223 */ /* 0x000fe20000010000 */
[----:B------:R-:W-:Y:S02]  /*4c40*/  @!P0 HADD2.F32 R21, -RZ, R2.H0_H0 ;  /* 0x20000002ff158230 */ /* 0x000fe40000004100 */
[C---:B------:R-:W-:Y:S01]  /*4c50*/  @!P0 FMUL.FTZ R27, R5.reuse, R24 ;  /* 0x00000018051b8220 */ /* 0x040fe20000410000 */
[--C-:B------:R-:W-:Y:S02]  /*4c60*/  @!P0 HADD2.F32 R3, -RZ, R7.reuse.H1_H1 ;  /* 0x30000007ff038230 */ /* 0x100fe40000004100 */
[-C--:B------:R-:W-:Y:S01]  /*4c70*/  @!P0 FMUL.FTZ R2, R5, R12.reuse ;  /* 0x0000000c05028220 */ /* 0x080fe20000410000 */
[--C-:B------:R-:W-:Y:S02]  /*4c80*/  @!P0 HADD2.F32 R4, -RZ, R6.reuse.H1_H1 ;  /* 0x30000006ff048230 */ /* 0x100fe40000004100 */
[----:B------:R-:W-:Y:S01]  /*4c90*/  @!P0 FFMA.FTZ R27, R21, R12, -R27 ;  /* 0x0000000c151b8223 */ /* 0x000fe2000001081b */
[----:B------:R-:W-:Y:S02]  /*4ca0*/  @!P0 HADD2.F32 R5, -RZ, R7.H0_H0 ;  /* 0x20000007ff058230 */ /* 0x000fe40000004100 */
[C---:B------:R-:W-:Y:S01]  /*4cb0*/  @!P0 FMUL.FTZ R12, R3.reuse, R25 ;  /* 0x00000019030c8220 */ /* 0x040fe20000410000 */
[----:B------:R-:W-:Y:S02]  /*4cc0*/  @!P0 HADD2.F32 R6, -RZ, R6.H0_H0 ;  /* 0x20000006ff068230 */ /* 0x000fe40000004100 */
[C---:B------:R-:W-:Y:S01]  /*4cd0*/  @!P0 FMUL.FTZ R7, R4.reuse, R26 ;  /* 0x0000001a04078220 */ /* 0x040fe20000410000 */
[----:B------:R-:W-:Y:S01]  /*4ce0*/  @!P0 FMUL.FTZ R3, R3, R15 ;  /* 0x0000000f03038220 */ /* 0x000fe20000410000 */
[----:B------:R-:W-:Y:S01]  /*4cf0*/  @!P0 FMUL.FTZ R4, R4, R13 ;  /* 0x0000000d04048220 */ /* 0x000fe20000410000 */
[----:B------:R-:W-:Y:S01]  /*4d00*/  @!P0 FFMA.FTZ R28, R5, R15, -R12 ;  /* 0x0000000f051c8223 */ /* 0x000fe2000001080c */
[----:B------:R-:W-:Y:S01]  /*4d10*/  MOV R12, R68 ;  /* 0x00000044000c7202 */ /* 0x000fe20000000f00 */
[----:B------:R-:W-:Y:S01]  /*4d20*/  @!P0 FFMA.FTZ R7, R6, R13, -R7 ;  /* 0x0000000d06078223 */ /* 0x000fe20000010807 */
[----:B------:R-:W-:Y:S01]  /*4d30*/  MOV R13, R69 ;  /* 0x00000045000d7202 */ /* 0x000fe20000000f00 */
[----:B------:R-:W-:Y:S01]  /*4d40*/  @!P0 FFMA.FTZ R2, R24, R21, R2 ;  /* 0x0000001518028223 */ /* 0x000fe20000010002 */
[----:B------:R-:W-:Y:S01]  /*4d50*/  @!P0 FFMA.FTZ R3, R25, R5, R3 ;  /* 0x0000000519038223 */ /* 0x000fe20000010003 */
[----:B------:R-:W-:Y:S01]  /*4d60*/  @!P0 FFMA.FTZ R4, R26, R6, R4 ;  /* 0x000000061a048223 */ /* 0x000fe20000010004 */
[----:B------:R-:W-:Y:S01]  /*4d70*/  @!P0 F2FP.F16.F32.PACK_AB R6, R0, R29 ;  /* 0x0000001d0006823e */ /* 0x000fe200000000ff */
[----:B------:R-:W-:Y:S01]  /*4d80*/  IMAD R15, R191, 0x60, RZ ;  /* 0x00000060bf0f7824 */ /* 0x000fe200078e02ff */
[----:B------:R-:W-:Y:S01]  /*4d90*/  @!P0 F2FP.F16.F32.PACK_AB R2, R2, R27 ;  /* 0x0000001b0202823e */ /* 0x000fe200000000ff */
[----:B------:R-:W-:Y:S01]  /*4da0*/  IMAD.WIDE.U32 R12, R190, 0x60, R12 ;  /* 0x00000060be0c7825 */ /* 0x000fe200078e000c */
[----:B------:R-:W-:Y:S02]  /*4db0*/  @!P0 F2FP.F16.F32.PACK_AB R3, R3, R28 ;  /* 0x0000001c0303823e */ /* 0x000fe400000000ff */
[----:B------:R-:W-:Y:S02]  /*4dc0*/  @!P0 F2FP.F16.F32.PACK_AB R0, R4, R7 ;  /* 0x000000070400823e */ /* 0x000fe400000000ff */
[----:B------:R-:W-:Y:S02]  /*4dd0*/  IADD3 R5, R13, R15, RZ ;  /* 0x0000000f0d057210 */ /* 0x000fe40007ffe0ff */
[----:B------:R-:W-:Y:S02]  /*4de0*/  MOV R4, R12 ;  /* 0x0000000c00047202 */ /* 0x000fe40000000f00 */
[----:B------:R-:W-:Y:S02]  /*4df0*/  @!P0 MOV R8, R6 ;  /* 0x0000000600088202 */ /* 0x000fe40000000f00 */
[----:B------:R-:W-:Y:S02]  /*4e00*/  @!P0 MOV R9, R2 ;  /* 0x0000000200098202 */ /* 0x000fe40000000f00 */
[----:B------:R-:W-:Y:S02]  /*4e10*/  @!P0 MOV R10, R3 ;  /* 0x00000003000a8202 */ /* 0x000fe40000000f00 */
[----:B------:R-:W-:Y:S05]  /*4e20*/  @!P0 MOV R11, R0 ;  /* 0x00000000000b8202 */ /* 0x000fea0000000f00 */
[----:B------:R4:W-:Y:S02]  /*4e30*/  ST.E.128 desc[UR6][R4.64], R8 ;  /* 0x0000000804007985 */ /* 0x0009e4000c101d06 */
.L_x_966:
[----:B------:R-:W-:Y:S05]  /*4e40*/  BSYNC B0 ;  /* 0x0000000000007941 */ /* 0x000fea0003800000 */
.L_x_965:
[----:B------:R-:W-:Y:S01]  /*4e50*/  ISETP.LT.OR P0, PT, R93, R67, P5 ;  /* 0x000000435d00720c */ /* 0x000fe20002f01670 */
[----:B------:R-:W-:Y:S01]  /*4e60*/  BSSY B0, `(.L_x_967) ;  /* 0x000003f000007945 */ /* 0x000fe20003800000 */
[----:B------:R-:W-:Y:S02]  /*4e70*/  ISETP.GE.AND P2, PT, R89, R66, PT ;  /* 0x000000425900720c */ /* 0x000fe40003f46270 */
[----:B------:R-:W-:Y:S09]  /*4e80*/  ISETP.GE.OR P5, PT, R132, R42, P3 ;  /* 0x0000002a8400720c */ /* 0x000ff20001fa6670 */
[----:B------:R-:W-:Y:S05]  /*4e90*/  @P0 BRA `(.L_x_968) ;  /* 0x0000000000ec0947 */ /* 0x000fea0003800000 */
[----:B------:R-:W-:Y:S02]  /*4ea0*/  ISETP.GE.AND P0, PT, R132, R14, PT ;  /* 0x0000000e8400720c */ /* 0x000fe40003f06270 */
[C---:B-1234-:R-:W-:Y:S04]  /*4eb0*/  LEA R8, P3, R220.reuse, R71, 0x1 ;  /* 0x00000047dc087211 */ /* 0x05efe800078608ff */
        /* <DEDUP_REMOVED lines=57> */
.L_x_968:
[----:B------:R-:W-:Y:S05]  /*5250*/  BSYNC B0 ;  /* 0x0000000000007941 */ /* 0x000fea0003800000 */
.L_x_967:
[----:B------:R-:W-:Y:S01]  /*5260*/  ISETP.LT.OR P0, PT, R92, R67, P5 ;  /* 0x000000435c00720c */ /* 0x000fe20002f01670 */
[----:B------:R-:W-:Y:S01]  /*5270*/  BSSY B0, `(.L_x_969) ;  /* 0x0000046000007945 */ /* 0x000fe20003800000 */
[----:B------:R-:W-:Y:S02]  /*5280*/  ISETP.GE.AND P3, PT, R88, R66, PT ;  /* 0x000000425800720c */ /* 0x000fe40003f66270 */
[----:B------:R-:W-:Y:S09]  /*5290*/  ISETP.GE.OR P5, PT, R132, R42, P4 ;  /* 0x0000002a8400720c */ /* 0x000ff200027a6670 */
[----:B------:R-:W-:Y:S05]  /*52a0*/  @P0 BRA `(.L_x_970) ;  /* 0x0000000400080947 */ /* 0x000fea0003800000 */
[----:B------:R-:W-:Y:S01]  /*52b0*/  ISETP.GE.AND P0, PT, R132, R14, PT ;  /* 0x0000000e8400720c */ /* 0x000fe20003f06270 */
[----:B------:R-:W-:Y:S01]  /*52c0*/  IMAD R3, R65, 0xa0, RZ ;  /* 0x000000a041037824 */ /* 0x000fe200078e02ff */
[----:B-1234-:R-:W-:Y:S02]  /*52d0*/  MOV R8, R71 ;  /* 0x0000004700087202 */ /* 0x01efe40000000f00 */
        /* <DEDUP_REMOVED lines=63> */
.L_x_970:
[----:B------:R-:W-:Y:S05]  /*56d0*/  BSYNC B0 ;  /* 0x0000000000007941 */ /* 0x000fea0003800000 */
.L_x_969:
        /* <DEDUP_REMOVED lines=12> */
[C---:B------:R-:W-:Y:S02]  /*57a0*/  @!P0 IADD3 R2, P6, R4.reuse, R17, RZ ;  /* 0x0000001104028210 */ /* 0x040fe40007fde0ff */
        /* <DEDUP_REMOVED lines=58> */
.L_x_972:
[----:B------:R-:W-:Y:S05]  /*5b50*/  BSYNC B0 ;  /* 0x0000000000007941 */ /* 0x000fea0003800000 */
.L_x_971:
        /* <DEDUP_REMOVED lines=71> */
.L_x_974:
[----:B------:R-:W-:Y:S05]  /*5fd0*/  BSYNC B0 ;  /* 0x0000000000007941 */ /* 0x000fea0003800000 */
.L_x_973:
[----:B------:R-:W-:Y:S01]  /*5fe0*/  ISETP.LT.OR P6, PT, R89, R67, P6 ;  /* 0x000000435900720c */ /* 0x000fe200037c1670 */
[----:B------:R-:W-:Y:S01]  /*5ff0*/  BSSY B0, `(.L_x_975) ;  /* 0x0000040000007945 */ /* 0x000fe20003800000 */
[----:B------:R-:W-:Y:S02]  /*6000*/  ISETP.GE.AND P2, PT, R85, R66, PT ;  /* 0x000000425500720c */ /* 0x000fe40003f46270 */
[CC--:B------:R-:W-:Y:S02]  /*6010*/  ISETP.GE.OR P5, PT, R132.reuse, R42.reuse, P3 ;  /* 0x0000002a8400720c */ /* 0x0c0fe40001fa6670 */
[----:B------:R-:W-:Y:S07]  /*6020*/  ISETP.GE.OR P4, PT, R132, R42, P4 ;  /* 0x0000002a8400720c */ /* 0x000fee0002786670 */
[----:B------:R-:W-:Y:S06]  /*6030*/  @P6 BRA `(.L_x_976) ;  /* 0x0000000000ec6947 */ /* 0x000fec0003800000 */
        /* <DEDUP_REMOVED lines=59> */
.L_x_976:
[----:B------:R-:W-:Y:S05]  /*63f0*/  BSYNC B0 ;  /* 0x0000000000007941 */ /* 0x000fea0003800000 */
.L_x_975:
[-C--:B------:R-:W-:Y:S01]  /*6400*/  ISETP.LT.OR P0, PT, R88, R67.reuse, P5 ;  /* 0x000000435800720c */ /* 0x080fe20002f01670 */
[----:B------:R-:W-:Y:S01]  /*6410*/  BSSY B0, `(.L_x_977) ;  /* 0x0000046000007945 */ /* 0x000fe20003800000 */
[----:B------:R-:W-:Y:S02]  /*6420*/  ISETP.GE.AND P3, PT, R84, R66, PT ;  /* 0x000000425400720c */ /* 0x000fe40003f66270 */
[----:B------:R-:W-:Y:S09]  /*6430*/  ISETP.LT.OR P5, PT, R87, R67, P4 ;  /* 0x000000435700720c */ /* 0x000ff200027a1670 */
        /* <DEDUP_REMOVED lines=67> */
.L_x_978:
[----:B------:R-:W-:Y:S05]  /*6870*/  BSYNC B0 ;  /* 0x0000000000007941 */ /* 0x000fea0003800000 */
.L_x_977:
[----:B------:R-:W-:Y:S01]  /*6880*/  ISETP.GE.AND P4, PT, R83, R66, PT ;  /* 0x000000425300720c */ /* 0x000fe20003f86270 */
[----:B------:R-:W-:Y:S04]  /*6890*/  BSSY B0, `(.L_x_979) ;  /* 0x0000044000007945 */ /* 0x000fe80003800000 */
[----:B------:R-:W-:Y:S08]  /*68a0*/  @P5 BRA `(.L_x_980) ;  /* 0x0000000400085947 */ /* 0x000ff00003800000 */
        /* <DEDUP_REMOVED lines=66> */
.L_x_980:
[----:B------:R-:W-:Y:S05]  /*6cd0*/  BSYNC B0 ;  /* 0x0000000000007941 */ /* 0x000fea0003800000 */
.L_x_979:
[----:B------:R-:W-:Y:S01]  /*6ce0*/  ISETP.GE.AND P0, PT, R94, R66, PT ;  /* 0x000000425e00720c */ /* 0x000fe20003f06270 */
[----:B------:R-:W-:Y:S01]  /*6cf0*/  BSSY B0, `(.L_x_981) ;  /* 0x000004f000007945 */ /* 0x000fe20003800000 */
[CC--:B------:R-:W-:Y:S02]  /*6d00*/  ISETP.GE.OR P6, PT, R132.reuse, R42.reuse, P1 ;  /* 0x0000002a8400720c */ /* 0x0c0fe40000fc6670 */
[-C--:B------:R-:W-:Y:S02]  /*6d10*/  ISETP.GE.OR P1, PT, R132, R42.reuse, P0 ;  /* 0x0000002a8400720c */ /* 0x080fe40000726670 */
[-C--:B------:R-:W-:Y:S02]  /*6d20*/  ISETP.LT.OR P0, PT, R86, R67.reuse, P6 ;  /* 0x000000435600720c */ /* 0x080fe40003701670 */
[CC--:B------:R-:W-:Y:S02]  /*6d30*/  ISETP.GE.OR P5, PT, R132.reuse, R42.reuse, P2 ;  /* 0x0000002a8400720c */ /* 0x0c0fe400017a6670 */
[CC--:B------:R-:W-:Y:S02]  /*6d40*/  ISETP.GE.OR P3, PT, R132.reuse, R42.reuse, P3 ;  /* 0x0000002a8400720c */ /* 0x0c0fe40001f66670 */
[----:B------:R-:W-:Y:S02]  /*6d50*/  ISETP.GE.OR P2, PT, R132, R42, P4 ;  /* 0x0000002a8400720c */ /* 0x000fe40002746670 */
[-C--:B------:R-:W-:Y:S02]  /*6d60*/  ISETP.LT.OR P4, PT, R85, R67.reuse, P5 ;  /* 0x000000435500720c */ /* 0x080fe40002f81670 */
[-C--:B------:R-:W-:Y:S02]  /*6d70*/  ISETP.LT.OR P3, PT, R84, R67.reuse, P3 ;  /* 0x000000435400720c */ /* 0x080fe40001f61670 */
[-C--:B------:R-:W-:Y:S02]  /*6d80*/  ISETP.LT.OR P2, PT, R83, R67.reuse, P2 ;  /* 0x000000435300720c */ /* 0x080fe40001741670 */
[----:B------:R-:W-:Y:S01]  /*6d90*/  ISETP.LT.OR P1, PT, R94, R67, P1 ;  /* 0x000000435e00720c */ /* 0x000fe20000f21670 */
[----:B------:R-:W-:Y:S01]  /*6da0*/  @!UPT UIADD3 URZ, URZ, URZ, URZ ;  /* 0x0000003f3f3ff290 */ /* 0x000fe2000fffe03f */
[----:B------:R-:W-:Y:S11]  /*6db0*/  @P0 BRA `(.L_x_982) ;  /* 0x0000000400080947 */ /* 0x000ff60003800000 */
        /* <DEDUP_REMOVED lines=66> */
.L_x_982:
[----:B------:R-:W-:Y:S05]  /*71e0*/  BSYNC B0 ;  /* 0x0000000000007941 */ /* 0x000fea0003800000 */
.L_x_981:
[----:B------:R-:W-:Y:S04]  /*71f0*/  BSSY B0, `(.L_x_983) ;  /* 0x0000044000007945 */ /* 0x000fe80003800000 */
        /* <DEDUP_REMOVED lines=67> */
.L_x_984:
[----:B------:R-:W-:Y:S05]  /*7630*/  BSYNC B0 ;  /* 0x0000000000007941 */ /* 0x000fea0003800000 */
.L_x_983:
        /* <DEDUP_REMOVED lines=68> */
.L_x_986:
[----:B------:R-:W-:Y:S05]  /*7a80*/  BSYNC B0 ;  /* 0x0000000000007941 */ /* 0x000fea0003800000 */
.L_x_985:
        /* <DEDUP_REMOVED lines=68> */
.L_x_988:
[----:B------:R-:W-:Y:S05]  /*7ed0*/  BSYNC B0 ;  /* 0x0000000000007941 */ /* 0x000fea0003800000 */
.L_x_987:
        /* <DEDUP_REMOVED lines=21> */
[----:B------:R-:W-:Y:S01]  /*8030*/  @!P0 HADD2.F32 R24, -RZ, R25.H0_H0 ;  /* 0x20000019ff188230 */ /* 0x000fe20000004100 */
[----:B------:R-:W-:Y:S01]  /*8040*/  @!P0 MOV R6, R11 ;  /* 0x0000000b00068202 */ /* 0x000fe20000000f00 */
        /* <DEDUP_REMOVED lines=8> */
[-C--:B------:R-:W-:Y:S01]  /*80d0*/  @!P0 FMUL.FTZ R0, R0, R5.reuse ;  /* 0x0000000500008220 */ /* 0x080fe20000410000 */
[----:B------:R-:W-:Y:S02]  /*80e0*/  @!P0 HADD2.F32 R25, -RZ, R25.H1_H1 ;  /* 0x30000019ff198230 */ /* 0x000fe40000004100 */
[----:B------:R-:W-:Y:S01]  /*80f0*/  @!P0 FFMA.FTZ R28, R3, R5, -R4 ;  /* 0x00000005031c8223 */ /* 0x000fe20000010804 */
[--C-:B------:R-:W-:Y:S02]  /*8100*/  @!P0 HADD2.F32 R5, -RZ, R2.reuse.H1_H1 ;  /* 0x30000002ff058230 */ /* 0x100fe40000004100 */
[----:B------:R-:W-:Y:S01]  /*8110*/  @!P0 FFMA.FTZ R0, R15, R3, R0 ;  /* 0x000000030f008223 */ /* 0x000fe20000010000 */
[----:B------:R-:W-:Y:S02]  /*8120*/  @!P0 HADD2.F32 R15, -RZ, R2.H0_H0 ;  /* 0x20000002ff0f8230 */ /* 0x000fe40000004100 */
[--C-:B------:R-:W-:Y:S02]  /*8130*/  @!P0 HADD2.F32 R3, -RZ, R7.reuse.H1_H1 ;  /* 0x30000007ff038230 */ /* 0x100fe40000004100 */
[C---:B------:R-:W-:Y:S01]  /*8140*/  @!P0 FMUL.FTZ R26, R5.reuse, R21 ;  /* 0x00000015051a8220 */ /* 0x040fe20000410000 */
[--C-:B------:R-:W-:Y:S02]  /*8150*/  @!P0 HADD2.F32 R4, -RZ, R6.reuse.H1_H1 ;  /* 0x30000006ff048230 */ /* 0x100fe40000004100 */
[-C--:B------:R-:W-:Y:S01]  /*8160*/  @!P0 FMUL.FTZ R2, R5, R12.reuse ;  /* 0x0000000c05028220 */ /* 0x080fe20000410000 */
[----:B------:R-:W-:Y:S02]  /*8170*/  @!P0 HADD2.F32 R5, -RZ, R7.H0_H0 ;  /* 0x20000007ff058230 */ /* 0x000fe40000004100 */
[----:B------:R-:W-:Y:S01]  /*8180*/  @!P0 FFMA.FTZ R26, R15, R12, -R26 ;  /* 0x0000000c0f1a8223 */ /* 0x000fe2000001081a */
[----:B------:R-:W-:Y:S02]  /*8190*/  @!P0 HADD2.F32 R6, -RZ, R6.H0_H0 ;  /* 0x20000006ff068230 */ /* 0x000fe40000004100 */
[C---:B------:R-:W-:Y:S01]  /*81a0*/  @!P0 FMUL.FTZ R12, R3.reuse, R24 ;  /* 0x00000018030c8220 */ /* 0x040fe20000410000 */
[C---:B------:R-:W-:Y:S01]  /*81b0*/  @!P0 FMUL.FTZ R7, R4.reuse, R25 ;  /* 0x0000001904078220 */ /* 0x040fe20000410000 */
[-C--:B------:R-:W-:Y:S01]  /*81c0*/  @!P0 FMUL.FTZ R3, R3, R14.reuse ;  /* 0x0000000e03038220 */ /* 0x080fe20000410000 */
[-C--:B------:R-:W-:Y:S01]  /*81d0*/  @!P0 FMUL.FTZ R4, R4, R13.reuse ;  /* 0x0000000d04048220 */ /* 0x080fe20000410000 */
        /* <DEDUP_REMOVED lines=20> */
.L_x_990:
[----:B------:R-:W-:Y:S05]  /*8320*/  BSYNC B0 ;  /* 0x0000000000007941 */ /* 0x000fea0003800000 */
.L_x_989:
[----:B------:R-:W5:Y:S01]  /*8330*/  LD.E R0, desc[UR6][R22.64+0xd0] ;  /* 0x0000d00616007980 */ /* 0x000f62000c101900 */
[----:B------:R-:W-:Y:S02]  /*8340*/  IMAD.MOV.U32 R2, RZ, RZ, R17 ;  /* 0x000000ffff027224 */ /* 0x000fe400078e0011 */
[----:B------:R-:W-:Y:S02]  /*8350*/  IMAD.MOV.U32 R30, RZ, RZ, R32 ;  /* 0x000000ffff1e7224 */ /* 0x000fe400078e0020 */
[----:B------:R-:W-:Y:S02]  /*8360*/  IMAD.MOV.U32 R3, RZ, RZ, R16 ;  /* 0x000000ffff037224 */ /* 0x000fe400078e0010 */
[----:B-----5:R-:W-:Y:S05]  /*8370*/  IMAD.U32 R0, R0, -0x80, RZ ;  /* 0xffffff8000007824 */ /* 0x020fea00078e00ff */
[C---:B------:R-:W-:Y:S02]  /*8380*/  LEA R17, P1, R0.reuse, R2, 0x1 ;  /* 0x0000000200117211 */ /* 0x040fe400078208ff */
[C---:B------:R-:W-:Y:S02]  /*8390*/  LEA R32, P0, R0.reuse, R30, 0x1 ;  /* 0x0000001e00207211 */ /* 0x040fe400078008ff */
[C---:B------:R-:W-:Y:S02]  /*83a0*/  LEA.HI.X.SX32 R16, R0.reuse, R3, 0x1, P1 ;  /* 0x0000000300107211 */ /* 0x040fe400008f0eff */
[----:B------:R-:W-:Y:S01]  /*83b0*/  LEA.HI.X.SX32 R31, R0, R31, 0x1, P0 ;  /* 0x0000001f001f7211 */ /* 0x000fe200000f0eff */
[----:B------:R-:W-:Y:S05]  /*83c0*/  BRA `(.L_x_991) ;  /* 0x0000007400c07947 */ /* 0x000fea0003800000 */
.L_x_958:
[----:B-----5:R-:W-:Y:S01]  /*83d0*/  ISETP.GE.OR P0, PT, R132, R42, P0 ;  /* 0x0000002a8400720c */ /* 0x020fe20000706670 */
[----:B------:R-:W-:Y:S01]  /*83e0*/  BSSY B1, `(.L_x_992) ;  /* 0x0000065000017945 */ /* 0x000fe20003800000 */
[----:B------:R-:W-:Y:S02]  /*83f0*/  LEA.HI R0, R14, R14, RZ, 0x1 ;  /* 0x0000000e0e007211 */ /* 0x000fe400078f08ff */
[----:B------:R-:W-:Y:S02]  /*8400*/  ISETP.LT.OR P0, PT, R78, R67, P0 ;  /* 0x000000434e00720c */ /* 0x000fe40000701670 */
[----:B------:R-:W-:Y:S05]  /*8410*/  SHF.R.S32.HI R40, RZ, 0x1, R0 ;  /* 0x00000001ff287819 */ /* 0x000fea0000011400 */
[----:B------:R-:W-:Y:S06]  /*8420*/  IMAD.MOV.U32 R41, RZ, RZ, R40 ;  /* 0x000000ffff297224 */ /* 0x000fec00078e0028 */
[----:B------:R-:W-:Y:S05]  /*8430*/  @P0 BRA `(.L_x_993) ;  /* 0x00000004007c0947 */ /* 0x000fea0003800000 */
[----:B------:R-:W-:Y:S01]  /*8440*/  ISETP.GE.AND P0, PT, R132, R14, PT ;  /* 0x0000000e8400720c */ /* 0x000fe20003f06270 */
[----:B------:R-:W-:Y:S01]  /*8450*/  IMAD.MOV.U32 R2, RZ, RZ, R71 ;  /* 0x000000ffff027224 */ /* 0x000fe200078e0047 */
[----:B------:R-:W-:Y:S01]  /*8460*/  BSSY B0, `(.L_x_994) ;  /* 0x000005b000007945 */ /* 0x000fe20003800000 */
[----:B------:R-:W-:Y:S01]  /*8470*/  IMAD.MOV.U32 R3, RZ, RZ, R70 ;  /* 0x000000ffff037224 */ /* 0x000fe200078e0046 */
[----:B------:R-:W-:Y:S02]  /*8480*/  MOV R34, R68 ;  /* 0x0000004400227202 */ /* 0x000fe40000000f00 */
[----:B------:R-:W-:Y:S02]  /*8490*/  MOV R35, R69 ;  /* 0x0000004500237202 */ /* 0x000fe40000000f00 */
[----:B------:R1:W5:Y:S05]  /*84a0*/  LD.E.128 R8, desc[UR6][R2.64] ;  /* 0x0000000602087980 */ /* 0x00036a000c101d00 */
[----:B------:R-:W-:Y:S05]  /*84b0*/  @P0 BRA `(.L_x_995) ;  /* 0x0000000400540947 */ /* 0x000fea0003800000 */
[-C--:B------:R-:W-:Y:S02]  /*84c0*/  ISETP.GE.AND P2, PT, R132, R41.reuse, PT ;  /* 0x000000298400720c */ /* 0x080fe40003f46270 */
[----:B------:R-:W-:Y:S02]  /*84d0*/  MOV R6, R41 ;  /* 0x0000002900067202 */ /* 0x000fe40000000f00 */
[----:B------:R-:W-:Y:S02]  /*84e0*/  MOV R0, RZ ;  /* 0x000000ff00007202 */ /* 0x000fe40000000f00 */
[----:B------:R-:W-:Y:S02]  /*84f0*/  MOV R4, R76 ;  /* 0x0000004c00047202 */ /* 0x000fe40000000f00 */
[----:B------:R-:W-:Y:S02]  /*8500*/  MOV R5, R75 ;  /* 0x0000004b00057202 */ /* 0x000fe40000000f00 */
[----:B-----5:R-:W-:Y:S02]  /*8510*/  MOV R21, R8 ;  /* 0x0000000800157202 */ /* 0x020fe40000000f00 */
[----:B------:R-:W-:Y:S02]  /*8520*/  MOV R28, R9 ;  /* 0x00000009001c7202 */ /* 0x000fe40000000f00 */
[C---:B------:R-:W-:Y:S02]  /*8530*/  @P2 IADD3 R6, -R40.reuse, RZ, RZ ;  /* 0x000000ff28062210 */ /* 0x040fe40007ffe1ff */
[----:B------:R-:W-:Y:S02]  /*8540*/  @P2 IADD3 R0, -R40, RZ, RZ ;  /* 0x000000ff28002210 */ /* 0x000fe40007ffe1ff */
[----:B-1----:R-:W-:Y:S02]  /*8550*/  LEA R2, P1, R6, R2, 0x1 ;  /* 0x0000000206027211 */ /* 0x002fe400078208ff */
[----:B------:R-:W-:Y:S02]  /*8560*/  LEA R12, P0, R0, R4, 0x1 ;  /* 0x00000004000c7211 */ /* 0x000fe400078008ff */
[----:B------:R-:W-:Y:S02]  /*8570*/  LEA.HI.X.SX32 R3, R6, R3, 0x1, P1 ;  /* 0x0000000306037211 */ /* 0x000fe400008f0eff */
[----:B------:R-:W-:Y:S02]  /*8580*/  LEA.HI.X.SX32 R13, R0, R5, 0x1, P0 ;  /* 0x00000005000d7211 */ /* 0x000fe400000f0eff */
[----:B------:R-:W-:Y:S01]  /*8590*/  MOV R0, RZ ;  /* 0x000000ff00007202 */ /* 0x000fe20000000f00 */
[----:B------:R1:W2:Y:S01]  /*85a0*/  LD.E.128 R4, desc[UR6][R2.64] ;  /* 0x0000000602047980 */ /* 0x0002a2000c101d00 */
[----:B------:R-:W-:Y:S02]  /*85b0*/  @P2 IADD3 R0, -R40, RZ, RZ ;  /* 0x000000ff28002210 */ /* 0x000fe40007ffe1ff */
[----:B------:R-:W-:Y:S02]  /*85c0*/  MOV R30, R10 ;  /* 0x0000000a001e7202 */ /* 0x000fe40000000f00 */
[----:B------:R-:W-:Y:S03]  /*85d0*/  MOV R29, R11 ;  /* 0x0000000b001d7202 */ /* 0x000fe60000000f00 */
[----:B------:R2:W3:Y:S01]  /*85e0*/  LD.E.128 R36, desc[UR6][R12.64] ;  /* 0x000000060c247980 */ /* 0x0004e2000c101d00 */
[----:B-1----:R-:W-:Y:S02]  /*85f0*/  MOV R2, R77 ;  /* 0x0000004d00027202 */ /* 0x002fe40000000f00 */
[----:B------:R-:W-:Y:S02]  /*8600*/  MOV R3, R74 ;  /* 0x0000004a00037202 */ /* 0x000fe40000000f00 */
[C---:B------:R-:W-:Y:S04]  /*8610*/  LEA R2, P0, R0.reuse, R2, 0x1 ;  /* 0x0000000200027211 */ /* 0x040fe800078008ff */
[----:B------:R-:W-:Y:S05]  /*8620*/  LEA.HI.X.SX32 R3, R0, R3, 0x1, P0 ;  /* 0x0000000300037211 */ /* 0x000fea00000f0eff */
[----:B------:R3:W4:Y:S01]  /*8630*/  LD.E.128 R24, desc[UR6][R2.64] ;  /* 0x0000000602187980 */ /* 0x000722000c101d00 */
[--C-:B--2---:R-:W-:Y:S02]  /*8640*/  HADD2.F32 R13, -RZ, R4.reuse.H0_H0 ;  /* 0x20000004ff0d7230 */ /* 0x104fe40000004100 */
[----:B------:R-:W-:Y:S02]  /*8650*/  HADD2.F32 R4, -RZ, R4.H1_H1 ;  /* 0x30000004ff047230 */ /* 0x000fe40000004100 */
[--C-:B------:R-:W-:Y:S02]  /*8660*/  HADD2.F32 R15, -RZ, R5.reuse.H0_H0 ;  /* 0x20000005ff0f7230 */ /* 0x100fe40000004100 */
[----:B------:R-:W-:Y:S02]  /*8670*/  HADD2.F32 R5, -RZ, R5.H1_H1 ;  /* 0x30000005ff057230 */ /* 0x000fe40000004100 */
[--C-:B---3--:R-:W-:Y:S02]  /*8680*/  HADD2.F32 R2, -RZ, R36.reuse.H1_H1 ;  /* 0x30000024ff027230 */ /* 0x108fe40000004100 */
[----:B------:R-:W-:Y:S02]  /*8690*/  HADD2.F32 R8, -RZ, R37.H1_H1 ;  /* 0x30000025ff087230 */ /* 0x000fe40000004100 */
[----:B------:R-:W-:Y:S02]  /*86a0*/  HADD2.F32 R0, -RZ, R36.H0_H0 ;  /* 0x20000024ff007230 */ /* 0x000fe40000004100 */
[----:B------:R-:W-:Y:S01]  /*86b0*/  @!P2 FADD.FTZ R2, -R2, -RZ ;  /* 0x800000ff0202a221 */ /* 0x000fe20000010100 */
[--C-:B------:R-:W-:Y:S02]  /*86c0*/  HADD2.F32 R9, -RZ, R38.reuse.H0_H0 ;  /* 0x20000026ff097230 */ /* 0x100fe40000004100 */
[----:B------:R-:W-:Y:S01]  /*86d0*/  @!P2 FADD.FTZ R8, -R8, -RZ ;  /* 0x800000ff0808a221 */ /* 0x000fe20000010100 */
[----:B------:R-:W-:Y:S02]  /*86e0*/  HADD2.F32 R10, -RZ, R38.H1_H1 ;  /* 0x30000026ff0a7230 */ /* 0x000fe40000004100 */
[----:B------:R-:W-:Y:S01]  /*86f0*/  @!P2 FADD.FTZ R0, -R0, -RZ ;  /* 0x800000ff0000a221 */ /* 0x000fe20000010100 */
[--C-:B------:R-:W-:Y:S02]  /*8700*/  HADD2.F32 R11, -RZ, R39.reuse.H0_H0 ;  /* 0x20000027ff0b7230 */ /* 0x100fe40000004100 */
[----:B------:R-:W-:Y:S01]  /*8710*/  FMUL.FTZ R2, R4, R2 ;  /* 0x0000000204027220 */ /* 0x000fe20000410000 */
[----:B------:R-:W-:Y:S02]  /*8720*/  HADD2.F32 R12, -RZ, R39.H1_H1 ;  /* 0x30000027ff0c7230 */ /* 0x000fe40000004100 */
[----:B------:R-:W-:Y:S01]  /*8730*/  FMUL.FTZ R4, R5, R8 ;  /* 0x0000000805047220 */ /* 0x000fe20000410000 */
[--C-:B------:R-:W-:Y:S02]  /*8740*/  HADD2.F32 R5, -RZ, R6.reuse.H0_H0 ;  /* 0x20000006ff057230 */ /* 0x100fe40000004100 */
[----:B------:R-:W-:Y:S01]  /*8750*/  FMUL.FTZ R0, R13, R0 ;  /* 0x000000000d007220 */ /* 0x000fe20000410000 */
[----:B------:R-:W-:Y:S02]  /*8760*/  HADD2.F32 R3, -RZ, R37.H0_H0 ;  /* 0x20000025ff037230 */ /* 0x000fe40000004100 */
[----:B------:R-:W-:Y:S01]  /*8770*/  @!P2 FADD.FTZ R9, -R9, -RZ ;  /* 0x800000ff0909a221 */ /* 0x000fe20000010100 */
[----:B------:R-:W-:Y:S02]  /*8780*/  HADD2.F32 R6, -RZ, R6.H1_H1 ;  /* 0x30000006ff067230 */ /* 0x000fe40000004100 */
[----:B------:R-:W-:Y:S01]  /*8790*/  @!P2 FADD.FTZ R10, -R10, -RZ ;  /* 0x800000ff0a0aa221 */ /* 0x000fe20000010100 */
[--C-:B------:R-:W-:Y:S02]  /*87a0*/  HADD2.F32 R8, -RZ, R7.reuse.H0_H0 ;  /* 0x20000007ff087230 */ /* 0x100fe40000004100 */
[----:B------:R-:W-:Y:S01]  /*87b0*/  @!P2 FADD.FTZ R11, -R11, -RZ ;  /* 0x800000ff0b0ba221 */ /* 0x000fe20000010100 */
[----:B------:R-:W-:Y:S02]  /*87c0*/  HADD2.F32 R13, -RZ, R7.H1_H1 ;  /* 0x30000007ff0d7230 */ /* 0x000fe40000004100 */
[----:B------:R-:W-:Y:S01]  /*87d0*/  @!P2 FADD.FTZ R12, -R12, -RZ ;  /* 0x800000ff0c0ca221 */ /* 0x000fe20000010100 */
[----:B------:R-:W-:Y:S01]  /*87e0*/  @!P2 FADD.FTZ R3, -R3, -RZ ;  /* 0x800000ff0303a221 */ /* 0x000fe20000010100 */
[----:B------:R-:W-:Y:S01]  /*87f0*/  FMUL.FTZ R5, R5, R9 ;  /* 0x0000000905057220 */ /* 0x000fe20000410000 */
[--C-:B------:R-:W-:Y:S02]  /*8800*/  HADD2.F32 R9, -RZ, R21.reuse.H0_H0 ;  /* 0x20000015ff097230 */ /* 0x100fe40000004100 */
[----:B------:R-:W-:Y:S01]  /*8810*/  FMUL.FTZ R6, R6, R10 ;  /* 0x0000000a06067220 */ /* 0x000fe20000410000 */
[----:B------:R-:W-:Y:S01]  /*8820*/  FMUL.FTZ R7, R8, R11 ;  /* 0x0000000b08077220 */ /* 0x000fe20000410000 */
[----:B------:R-:W-:Y:S02]  /*8830*/  HADD2.F32 R11, -RZ, R21.H1_H1 ;  /* 0x30000015ff0b7230 */ /* 0x000fe40000004100 */
[----:B------:R-:W-:Y:S01]  /*8840*/  FMUL.FTZ R8, R13, R12 ;  /* 0x0000000c0d087220 */ /* 0x000fe20000410000 */
[--C-:B----4-:R-:W-:Y:S02]  /*8850*/  HADD2.F32 R10, -RZ, R24.reuse.H0_H0 ;  /* 0x20000018ff0a7230 */ /* 0x110fe40000004100 */
[----:B------:R-:W-:Y:S01]  /*8860*/  FMUL.FTZ R3, R15, R3 ;  /* 0x000000030f037220 */ /* 0x000fe20000410000 */
[----:B------:R-:W-:Y:S02]  /*8870*/  HADD2.F32 R12, -RZ, R24.H1_H1 ;  /* 0x30000018ff0c7230 */ /* 0x000fe40000004100 */
[--C-:B------:R-:W-:Y:S02]  /*8880*/  HADD2.F32 R13, -RZ, R28.reuse.H0_H0 ;  /* 0x2000001cff0d7230 */ /* 0x100fe40000004100 */
[----:B------:R-:W-:Y:S01]  /*8890*/  FFMA.FTZ R0, R9, R10, R0 ;  /* 0x0000000a09007223 */ /* 0x000fe20000010000 */
[--C-:B------:R-:W-:Y:S02]  /*88a0*/  HADD2.F32 R15, -RZ, R25.reuse.H0_H0 ;  /* 0x20000019ff0f7230 */ /* 0x100fe40000004100 */
[----:B------:R-:W-:Y:S01]  /*88b0*/  FFMA.FTZ R2, R11, R12, R2 ;  /* 0x0000000c0b027223 */ /* 0x000fe20000010002 */
[----:B------:R-:W-:Y:S02]  /*88c0*/  HADD2.F32 R21, -RZ, R25.H1_H1 ;  /* 0x30000019ff157230 */ /* 0x000fe40000004100 */
[----:B------:R-:W-:Y:S02]  /*88d0*/  HADD2.F32 R9, -RZ, R28.H1_H1 ;  /* 0x3000001cff097230 */ /* 0x000fe40000004100 */
[----:B------:R-:W-:Y:S01]  /*88e0*/  FFMA.FTZ R3, R13, R15, R3 ;  /* 0x0000000f0d037223 */ /* 0x000fe20000010003 */
[----:B------:R-:W-:Y:S01]  /*88f0*/  HADD2.F32 R24, -RZ, R26.H0_H0 ;  /* 0x2000001aff187230 */ /* 0x000fe20000004100 */
[----:B------:R-:W-:Y:S01]  /*8900*/  F2FP.F16.F32.PACK_AB R0, R2, R0 ;  /* 0x000000000200723e */ /* 0x000fe200000000ff */
[----:B------:R-:W-:Y:S02]  /*8910*/  HADD2.F32 R10, -RZ, R30.H0_H0 ;  /* 0x2000001eff0a7230 */ /* 0x000fe40000004100 */
[----:B------:R-:W-:Y:S01]  /*8920*/  FFMA.FTZ R4, R9, R21, R4 ;  /* 0x0000001509047223 */ /* 0x000fe20000010004 */
[----:B------:R-:W-:Y:S02]  /*8930*/  HADD2.F32 R25, -RZ, R26.H1_H1 ;  /* 0x3000001aff197230 */ /* 0x000fe40000004100 */
[----:B------:R-:W-:Y:S02]  /*8940*/  HADD2.F32 R11, -RZ, R30.H1_H1 ;  /* 0x3000001eff0b7230 */ /* 0x000fe40000004100 */
[----:B------:R-:W-:Y:S01]  /*8950*/  FFMA.FTZ R5, R10, R24, R5 ;  /* 0x000000180a057223 */ /* 0x000fe20000010005 */
[----:B------:R-:W-:Y:S01]  /*8960*/  F2FP.F16.F32.PACK_AB R9, R4, R3 ;  /* 0x000000030409723e */ /* 0x000fe200000000ff */
[----:B------:R-:W-:Y:S02]  /*8970*/  HADD2.F32 R26, -RZ, R27.H0_H0 ;  /* 0x2000001bff1a7230 */ /* 0x000fe40000004100 */
[----:B------:R-:W-:Y:S02]  /*8980*/  HADD2.F32 R12, -RZ, R29.H0_H0 ;  /* 0x2000001dff0c7230 */ /* 0x000fe40000004100 */
[----:B------:R-:W-:Y:S01]  /*8990*/  FFMA.FTZ R6, R11, R25, R6 ;  /* 0x000000190b067223 */ /* 0x000fe20000010006 */
[----:B------:R-:W-:Y:S02]  /*89a0*/  HADD2.F32 R27, -RZ, R27.H1_H1 ;  /* 0x3000001bff1b7230 */ /* 0x000fe40000004100 */
[----:B------:R-:W-:Y:S02]  /*89b0*/  HADD2.F32 R13, -RZ, R29.H1_H1 ;  /* 0x3000001dff0d7230 */ /* 0x000fe40000004100 */
[----:B------:R-:W-:Y:S01]  /*89c0*/  FFMA.FTZ R7, R12, R26, R7 ;  /* 0x0000001a0c077223 */ /* 0x000fe20000010007 */
[----:B------:R-:W-:Y:S02]  /*89d0*/  F2FP.F16.F32.PACK_AB R10, R6, R5 ;  /* 0x00000005060a723e */ /* 0x000fe400000000ff */
[----:B------:R-:W-:Y:S05]  /*89e0*/  FFMA.FTZ R8, R13, R27, R8 ;  /* 0x0000001b0d087223 */ /* 0x000fea0000010008 */
[----:B------:R-:W-:Y:S02]  /*89f0*/  F2FP.F16.F32.PACK_AB R11, R8, R7 ;  /* 0x00000007080b723e */ /* 0x000fe400000000ff */
[----:B------:R-:W-:Y:S02]  /*8a00*/  MOV R8, R0 ;  /* 0x0000000000087202 */ /* 0x000fe40000000f00 */
.L_x_995:
[----:B------:R-:W-:Y:S05]  /*8a10*/  BSYNC B0 ;  /* 0x0000000000007941 */ /* 0x000fea0003800000 */
.L_x_994:
[----:B-----5:R2:W-:Y:S02]  /*8a20*/  ST.E.128 desc[UR6][R34.64], R8 ;  /* 0x0000000822007985 */ /* 0x0205e4000c101d06 */
.L_x_993:
[----:B------:R-:W-:Y:S05]  /*8a30*/  BSYNC B1 ;  /* 0x0000000000017941 */ /* 0x000fea0003800000 */
.L_x_992:
[C---:B------:R-:W-:Y:S01]  /*8a40*/  ISETP.GE.AND P0, PT, R81.reuse, R66, PT ;  /* 0x000000425100720c */ /* 0x040fe20003f06270 */
[----:B------:R-:W-:Y:S03]  /*8a50*/  BSSY B1, `(.L_x_996) ;  /* 0x0000064000017945 */ /* 0x000fe60003800000 */
[----:B------:R-:W-:Y:S04]  /*8a60*/  ISETP.GE.OR P0, PT, R132, R42, P0 ;  /* 0x0000002a8400720c */ /* 0x000fe80000706670 */
[----:B------:R-:W-:Y:S11]  /*8a70*/  ISETP.LT.OR P0, PT, R81, R67, P0 ;  /* 0x000000435100720c */ /* 0x000ff60000701670 */
[----:B------:R-:W-:Y:S02]  /*8a80*/  @!UPT UIADD3 URZ, URZ, URZ, URZ ;  /* 0x0000003f3f3ff290 */ /* 0x000fe4000fffe03f */
[----:B------:R-:W-:Y:S05]  /*8a90*/  @P0 BRA `(.L_x_997) ;  /* 0x00000004007c0947 */ /* 0x000fea0003800000 */
[----:B-1----:R-:W-:Y:S01]  /*8aa0*/  LEA R2, P0, R226, R71, 0x1 ;  /* 0x00000047e2027211 */ /* 0x002fe200078008ff */
[----:B------:R-:W-:Y:S01]  /*8ab0*/  BSSY B0, `(.L_x_998) ;  /* 0x000005c000007945 */ /* 0x000fe20003800000 */
[----:B------:R-:W-:Y:S02]  /*8ac0*/  ISETP.GE.AND P1, PT, R132, R14, PT ;  /* 0x0000000e8400720c */ /* 0x000fe40003f26270 */
[----:B------:R-:W-:Y:S02]  /*8ad0*/  LEA.HI.X R3, R226, R70, R246, 0x1, P0 ;  /* 0x00000046e2037211 */ /* 0x000fe400000f0cf6 */
[C---:B--2---:R-:W-:Y:S03]  /*8ae0*/  LEA R34, P0, R116.reuse, R68, 0x1 ;  /* 0x0000004474227211 */ /* 0x044fe600078008ff */
[----:B------:R1:W5:Y:S01]  /*8af0*/  LD.E.128 R8, desc[UR6][R2.64] ;  /* 0x0000000602087980 */ /* 0x000362000c101d00 */
[----:B------:R-:W-:Y:S05]  /*8b00*/  LEA.HI.X R35, R116, R69, R118, 0x1, P0 ;  /* 0x0000004574237211 */ /* 0x000fea00000f0c76 */
[----:B------:R-:W-:Y:S05]  /*8b10*/  @P1 BRA `(.L_x_999) ;  /* 0x0000000400541947 */ /* 0x000fea0003800000 */
[-C--:B------:R-:W-:Y:S02]  /*8b20*/  ISETP.GE.AND P1, PT, R132, R41.reuse, PT ;  /* 0x000000298400720c */ /* 0x080fe40003f26270 */
[----:B------:R-:W-:Y:S02]  /*8b30*/  MOV R4, R41 ;  /* 0x0000002900047202 */ /* 0x000fe40000000f00 */
[----:B------:R-:W-:Y:S02]  /*8b40*/  MOV R0, RZ ;  /* 0x000000ff00007202 */ /* 0x000fe40000000f00 */
[----:B-----5:R-:W-:Y:S02]  /*8b50*/  MOV R21, R8 ;  /* 0x0000000800157202 */ /* 0x020fe40000000f00 */
[----:B------:R-:W-:Y:S02]  /*8b60*/  MOV R28, R9 ;  /* 0x00000009001c7202 */ /* 0x000fe40000000f00 */
[----:B------:R-:W-:Y:S02]  /*8b70*/  MOV R30, R10 ;  /* 0x0000000a001e7202 */ /* 0x000fe40000000f00 */
[----:B------:R-:W-:Y:S02]  /*8b80*/  MOV R29, R11 ;  /* 0x0000000b001d7202 */ /* 0x000fe40000000f00 */
[C---:B------:R-:W-:Y:S02]  /*8b90*/  @P1 IADD3 R4, -R40.reuse, RZ, RZ ;  /* 0x000000ff28041210 */ /* 0x040fe40007ffe1ff */
[----:B------:R-:W-:Y:S02]  /*8ba0*/  @P1 IADD3 R0, -R40, RZ, RZ ;  /* 0x000000ff28001210 */ /* 0x000fe40007ffe1ff */
[----:B-1----:R-:W-:Y:S02]  /*8bb0*/  LEA R2, P0, R4, R2, 0x1 ;  /* 0x0000000204027211 */ /* 0x002fe400078008ff */
[----:B------:R-:W-:Y:S02]  /*8bc0*/  IADD3 R5, P2, R112, R0, RZ ;  /* 0x0000000070057210 */ /* 0x000fe40007f5e0ff */
[----:B------:R-:W-:Y:S02]  /*8bd0*/  LEA.HI.X.SX32 R3, R4, R3, 0x1, P0 ;  /* 0x0000000304037211 */ /* 0x000fe400000f0eff */
[C---:B------:R-:W-:Y:S02]  /*8be0*/  LEA R12, P0, R5.reuse, R76, 0x1 ;  /* 0x0000004c050c7211 */ /* 0x040fe400078008ff */
[----:B------:R-:W-:Y:S04]  /*8bf0*/  LEA.HI.X.SX32 R0, R0, R242, 0x1, P2 ;  /* 0x000000f200007211 */ /* 0x000fe800010f0eff */
[----:B------:R-:W-:Y:S02]  /*8c00*/  LEA.HI.X R13, R5, R75, R0, 0x1, P0 ;  /* 0x0000004b050d7211 */ /* 0x000fe400000f0c00 */
[----:B------:R1:W2:Y:S01]  /*8c10*/  LD.E.128 R4, desc[UR6][R2.64] ;  /* 0x0000000602047980 */ /* 0x0002a2000c101d00 */
[----:B------:R-:W-:Y:S02]  /*8c20*/  MOV R0, RZ ;  /* 0x000000ff00007202 */ /* 0x000fe40000000f00 */
[----:B------:R-:W-:Y:S05]  /*8c30*/  @P1 IADD3 R0, -R40, RZ, RZ ;  /* 0x000000ff28001210 */ /* 0x000fea0007ffe1ff */
[----:B------:R2:W3:Y:S01]  /*8c40*/  LD.E.128 R36, desc[UR6][R12.64] ;  /* 0x000000060c247980 */ /* 0x0004e2000c101d00 */
[----:B-1----:R-:W-:Y:S04]  /*8c50*/  IADD3 R3, P0, R112, R0, RZ ;  /* 0x0000000070037210 */ /* 0x002fe80007f1e0ff */
[----:B------:R-:W-:Y:S02]  /*8c60*/  LEA.HI.X.SX32 R0, R0, R242, 0x1, P0 ;  /* 0x000000f200007211 */ /* 0x000fe400000f0eff */
[C---:B------:R-:W-:Y:S04]  /*8c70*/  LEA R2, P0, R3.reuse, R77, 0x1 ;  /* 0x0000004d03027211 */ /* 0x040fe800078008ff */
[----:B------:R-:W-:Y:S05]  /*8c80*/  LEA.HI.X R3, R3, R74, R0, 0x1, P0 ;  /* 0x0000004a03037211 */ /* 0x000fea00000f0c00 */
        /* <DEDUP_REMOVED lines=34> */
[----:B------:R-:W-:Y:S02]  /*8eb0*/  HADD2.F32 R13, -RZ, R28.H0_H0 ;  /* 0x2000001cff0d7230 */ /* 0x000fe40000004100 */
[----:B------:R-:W-:Y:S01]  /*8ec0*/  FMUL.FTZ R3, R15, R3 ;  /* 0x000000030f037220 */ /* 0x000fe20000410000 */
[--C-:B----4-:R-:W-:Y:S02]  /*8ed0*/  HADD2.F32 R10, -RZ, R24.reuse.H0_H0 ;  /* 0x20000018ff0a7230 */ /* 0x110fe40000004100 */
[----:B------:R-:W-:Y:S02]  /*8ee0*/  HADD2.F32 R12, -RZ, R24.H1_H1 ;  /* 0x30000018ff0c7230 */ /* 0x000fe40000004100 */
[--C-:B------:R-:W-:Y:S02]  /*8ef0*/  HADD2.F32 R15, -RZ, R25.reuse.H0_H0 ;  /* 0x20000019ff0f7230 */ /* 0x100fe40000004100 */
[----:B------:R-:W-:Y:S01]  /*8f00*/  FFMA.FTZ R0, R9, R10, R0 ;  /* 0x0000000a09007223 */ /* 0x000fe20000010000 */
[----:B------:R-:W-:Y:S02]  /*8f10*/  HADD2.F32 R21, -RZ, R25.H1_H1 ;  /* 0x30000019ff157230 */ /* 0x000fe40000004100 */
[----:B------:R-:W-:Y:S01]  /*8f20*/  FFMA.FTZ R2, R11, R12, R2 ;  /* 0x0000000c0b027223 */ /* 0x000fe20000010002 */
[----:B------:R-:W-:Y:S02]  /*8f30*/  HADD2.F32 R9, -RZ, R28.H1_H1 ;  /* 0x3000001cff097230 */ /* 0x000fe40000004100 */
[----:B------:R-:W-:Y:S01]  /*8f40*/  FFMA.FTZ R3, R13, R15, R3 ;  /* 0x0000000f0d037223 */ /* 0x000fe20000010003 */
[----:B------:R-:W-:Y:S02]  /*8f50*/  HADD2.F32 R24, -RZ, R26.H0_H0 ;  /* 0x2000001aff187230 */ /* 0x000fe40000004100 */
[----:B------:R-:W-:Y:S02]  /*8f60*/  HADD2.F32 R10, -RZ, R30.H0_H0 ;  /* 0x2000001eff0a7230 */ /* 0x000fe40000004100 */
[----:B------:R-:W-:Y:S01]  /*8f70*/  FFMA.FTZ R4, R9, R21, R4 ;  /* 0x0000001509047223 */ /* 0x000fe20000010004 */
[----:B------:R-:W-:Y:S01]  /*8f80*/  HADD2.F32 R25, -RZ, R26.H1_H1 ;  /* 0x3000001aff197230 */ /* 0x000fe20000004100 */
[----:B------:R-:W-:Y:S01]  /*8f90*/  F2FP.F16.F32.PACK_AB R0, R2, R0 ;  /* 0x000000000200723e */ /* 0x000fe200000000ff */
        /* <DEDUP_REMOVED lines=13> */
.L_x_999:
[----:B------:R-:W-:Y:S05]  /*9070*/  BSYNC B0 ;  /* 0x0000000000007941 */ /* 0x000fea0003800000 */
.L_x_998:
[----:B-----5:R3:W-:Y:S02]  /*9080*/  ST.E.128 desc[UR6][R34.64], R8 ;  /* 0x0000000822007985 */ /* 0x0207e4000c101d06 */
.L_x_997:
[----:B------:R-:W-:Y:S05]  /*9090*/  BSYNC B1 ;  /* 0x0000000000017941 */ /* 0x000fea0003800000 */
.L_x_996:
[----:B------:R-:W-:Y:S01]  /*90a0*/  ISETP.GE.AND P0, PT, R80, R66, PT ;  /* 0x000000425000720c */ /* 0x000fe20003f06270 */
        /* <DEDUP_REMOVED lines=9> */
[C---:B--23--:R-:W-:Y:S03]  /*9140*/  LEA R34, P0, R97.reuse, R68, 0x1 ;  /* 0x0000004461227211 */ /* 0x04cfe600078008ff */
        /* <DEDUP_REMOVED lines=12> */
[C---:B-1----:R-:W-:Y:S02]  /*9210*/  LEA R2, P0, R4.reuse, R2, 0x1 ;  /* 0x0000000204027211 */ /* 0x042fe400078008ff */
        /* <DEDUP_REMOVED lines=75> */
.L_x_1003:
[----:B------:R-:W-:Y:S05]  /*96d0*/  BSYNC B0 ;  /* 0x0000000000007941 */ /* 0x000fea0003800000 */
.L_x_1002:
[----:B-----5:R4:W-:Y:S02]  /*96e0*/  ST.E.128 desc[UR6][R34.64], R8 ;  /* 0x0000000822007985 */ /* 0x0209e4000c101d06 */
.L_x_1001:
[----:B------:R-:W-:Y:S05]  /*96f0*/  BSYNC B1 ;  /* 0x0000000000017941 */ /* 0x000fea0003800000 */
.L_x_1000:
[----:B------:R-:W-:Y:S01]  /*9700*/  ISETP.GE.AND P0, PT, R82, R66, PT ;  /* 0x000000425200720c */ /* 0x000fe20003f06270 */
[----:B------:R-:W-:Y:S03]  /*9710*/  BSSY B1, `(.L_x_1004) ;  /* 0x000006b000017945 */ /* 0x000fe60003800000 */
[----:B------:R-:W-:Y:S04]  /*9720*/  ISETP.GE.OR P0, PT, R132, R42, P0 ;  /* 0x0000002a8400720c */ /* 0x000fe80000706670 */
[----:B------:R-:W-:Y:S11]  /*9730*/  ISETP.LT.OR P0, PT, R82, R67, P0 ;  /* 0x000000435200720c */ /* 0x000ff60000701670 */
[----:B------:R-:W-:Y:S02]  /*9740*/  @!UPT UIADD3 URZ, URZ, URZ, URZ ;  /* 0x0000003f3f3ff290 */ /* 0x000fe4000fffe03f */
[----:B------:R-:W-:Y:S05]  /*9750*/  @P0 BRA `(.L_x_1005) ;  /* 0x0000000400980947 */ /* 0x000fea0003800000 */
[----:B------:R-:W-:Y:S01]  /*9760*/  IMAD R0, R65, 0x60, RZ ;  /* 0x0000006041007824 */ /* 0x000fe200078e02ff */
[----:B-1----:R-:W-:Y:S01]  /*9770*/  MOV R2, R71 ;  /* 0x0000004700027202 */ /* 0x002fe20000000f00 */
[----:B------:R-:W-:Y:S01]  /*9780*/  IMAD.MOV.U32 R5, RZ, RZ, R69 ;  /* 0x000000ffff057224 */ /* 0x000fe200078e0045 */
[----:B------:R-:W-:Y:S01]  /*9790*/  MOV R3, R70 ;  /* 0x0000004600037202 */ /* 0x000fe20000000f00 */
[----:B------:R-:W-:Y:S01]  /*97a0*/  BSSY B0, `(.L_x_1006) ;  /* 0x0000060000007945 */ /* 0x000fe20003800000 */
[----:B------:R-:W-:Y:S02]  /*97b0*/  ISETP.GE.AND P0, PT, R132, R14, PT ;  /* 0x0000000e8400720c */ /* 0x000fe40003f06270 */
[----:B------:R-:W-:Y:S01]  /*97c0*/  MOV R4, R68 ;  /* 0x0000004400047202 */ /* 0x000fe20000000f00 */
[----:B------:R-:W-:Y:S04]  /*97d0*/  IMAD.WIDE.U32 R2, R64, 0x60, R2 ;  /* 0x0000006040027825 */ /* 0x000fe800078e0002 */
[----:B------:R-:W-:Y:S02]  /*97e0*/  IMAD.IADD R3, R3, 0x1, R0 ;  /* 0x0000000103037824 */ /* 0x000fe400078e0200 */
[----:B------:R-:W-:Y:S02]  /*97f0*/  IMAD R0, R191, 0x60, RZ ;  /* 0x00000060bf007824 */ /* 0x000fe400078e02ff */
[----:B------:R-:W-:Y:S01]  /*9800*/  IMAD.WIDE.U32 R4, R190, 0x60, R4 ;  /* 0x00000060be047825 */ /* 0x000fe200078e0004 */
[----:B--234-:R1:W5:Y:S04]  /*9810*/  LD.E.128 R8, desc[UR6][R2.64] ;  /* 0x0000000602087980 */ /* 0x01c368000c101d00 */
[----:B------:R-:W-:Y:S02]  /*9820*/  IADD3 R35, R5, R0, RZ ;  /* 0x0000000005237210 */ /* 0x000fe40007ffe0ff */
[----:B------:R-:W-:Y:S01]  /*9830*/  MOV R34, R4 ;  /* 0x0000000400227202 */ /* 0x000fe20000000f00 */
[----:B------:R-:W-:Y:S06]  /*9840*/  @P0 BRA `(.L_x_1007) ;  /* 0x0000000400540947 */ /* 0x000fec0003800000 */
        /* <DEDUP_REMOVED lines=85> */
.L_x_1007:
[----:B------:R-:W-:Y:S05]  /*9da0*/  BSYNC B0 ;  /* 0x0000000000007941 */ /* 0x000fea0003800000 */
.L_x_1006:
[----:B-----5:R2:W-:Y:S02]  /*9db0*/  ST.E.128 desc[UR6][R34.64], R8 ;  /* 0x0000000822007985 */ /* 0x0205e4000c101d06 */
.L_x_1005:
[----:B------:R-:W-:Y:S05]  /*9dc0*/  BSYNC B1 ;  /* 0x0000000000017941 */ /* 0x000fea0003800000 */
.L_x_1004:
        /* <DEDUP_REMOVED lines=10> */
[C---:B--234-:R-:W-:Y:S03]  /*9e70*/  LEA R34, P0, R96.reuse, R68, 0x1 ;  /* 0x0000004460227211 */ /* 0x05cfe600078008ff */
        /* <DEDUP_REMOVED lines=88> */
.L_x_1011:
[----:B------:R-:W-:Y:S05]  /*a400*/  BSYNC B0 ;  /* 0x0000000000007941 */ /* 0x000fea0003800000 */
.L_x_1010:
[----:B-----5:R2:W-:Y:S02]  /*a410*/  ST.E.128 desc[UR6][R34.64], R8 ;  /* 0x0000000822007985 */ /* 0x0205e4000c101d06 */
.L_x_1009:
[----:B------:R-:W-:Y:S05]  /*a420*/  BSYNC B1 ;  /* 0x0000000000017941 */ /* 0x000fea0003800000 */
.L_x_1008:
        /* <DEDUP_REMOVED lines=106> */
.L_x_1015:
[----:B------:R-:W-:Y:S05]  /*aad0*/  BSYNC B0 ;  /* 0x0000000000007941 */ /* 0x000fea0003800000 */
.L_x_1014:
[----:B-----5:R2:W-:Y:S02]  /*aae0*/  ST.E.128 desc[UR6][R34.64], R8 ;  /* 0x0000000822007985 */ /* 0x0205e4000c101d06 */
.L_x_1013:
[----:B------:R-:W-:Y:S05]  /*aaf0*/  BSYNC B1 ;  /* 0x0000000000017941 */ /* 0x000fea0003800000 */
.L_x_1012:
[C---:B------:R-:W-:Y:S01]  /*ab00*/  ISETP.GE.AND P0, PT, R91.reuse, R66, PT ;  /* 0x000000425b00720c */ /* 0x040fe20003f06270 */
        /* <DEDUP_REMOVED lines=105> */
.L_x_1019:
[----:B------:R-:W-:Y:S05]  /*b1a0*/  BSYNC B0 ;  /* 0x0000000000007941 */ /* 0x000fea0003800000 */
.L_x_1018:
[----:B-----5:R2:W-:Y:S02]  /*b1b0*/  ST.E.128 desc[UR6][R34.64], R8 ;  /* 0x0000000822007985 */ /* 0x0205e4000c101d06 */
.L_x_1017:
[----:B------:R-:W-:Y:S05]  /*b1c0*/  BSYNC B1 ;  /* 0x0000000000017941 */ /* 0x000fea0003800000 */
.L_x_1016:
        /* <DEDUP_REMOVED lines=106> */
.L_x_1023:
[----:B------:R-:W-:Y:S05]  /*b870*/  BSYNC B0 ;  /* 0x0000000000007941 */ /* 0x000fea0003800000 */
.L_x_1022:
[----:B-----5:R2:W-:Y:S02]  /*b880*/  ST.E.128 desc[UR6][R34.64], R8 ;  /* 0x0000000822007985 */ /* 0x0205e4000c101d06 */
.L_x_1021:
[----:B------:R-:W-:Y:S05]  /*b890*/  BSYNC B1 ;  /* 0x0000000000017941 */ /* 0x000fea0003800000 */
.L_x_1020:
        /* <DEDUP_REMOVED lines=99> */
.L_x_1027:
[----:B------:R-:W-:Y:S05]  /*bed0*/  BSYNC B0 ;  /* 0x0000000000007941 */ /* 0x000fea0003800000 */
.L_x_1026:
[----:B-----5:R2:W-:Y:S02]  /*bee0*/  ST.E.128 desc[UR6][R34.64], R8 ;  /* 0x0000000822007985 */ /* 0x0205e4000c101d06 */
.L_x_1025:
[----:B------:R-:W-:Y:S05]  /*bef0*/  BSYNC B1 ;  /* 0x0000000000017941 */ /* 0x000fea0003800000 */
.L_x_1024:
        /* <DEDUP_REMOVED lines=106> */
.L_x_1031:
[----:B------:R-:W-:Y:S05]  /*c5a0*/  BSYNC B0 ;  /* 0x0000000000007941 */ /* 0x000fea0003800000 */
.L_x_1030:
[----:B-----5:R2:W-:Y:S02]  /*c5b0*/  ST.E.128 desc[UR6][R34.64], R8 ;  /* 0x0000000822007985 */ /* 0x0205e4000c101d06 */
.L_x_1029:
[----:B------:R-:W-:Y:S05]  /*c5c0*/  BSYNC B1 ;  /* 0x0000000000017941 */ /* 0x000fea0003800000 */
.L_x_1028:
        /* <DEDUP_REMOVED lines=106> */
.L_x_1035:
[----:B------:R-:W-:Y:S05]  /*cc70*/  BSYNC B0 ;  /* 0x0000000000007941 */ /* 0x000fea0003800000 */
.L_x_1034:
[----:B-----5:R2:W-:Y:S02]  /*cc80*/  ST.E.128 desc[UR6][R34.64], R8 ;  /* 0x0000000822007985 */ /* 0x0205e4000c101d06 */
.L_x_1033:
[----:B------:R-:W-:Y:S05]  /*cc90*/  BSYNC B1 ;  /* 0x0000000000017941 */ /* 0x000fea0003800000 */
.L_x_1032:
        /* <DEDUP_REMOVED lines=106> */
.L_x_1039:
[----:B------:R-:W-:Y:S05]  /*d340*/  BSYNC B0 ;  /* 0x0000000000007941 */ /* 0x000fea0003800000 */
.L_x_1038:
[----:B-----5:R2:W-:Y:S02]  /*d350*/  ST.E.128 desc[UR6][R34.64], R8 ;  /* 0x0000000822007985 */ /* 0x0205e4000c101d06 */
.L_x_1037:
[----:B------:R-:W-:Y:S05]  /*d360*/  BSYNC B1 ;  /* 0x0000000000017941 */ /* 0x000fea0003800000 */
.L_x_1036:
        /* <DEDUP_REMOVED lines=106> */
.L_x_1043:
[----:B------:R-:W-:Y:S05]  /*da10*/  BSYNC B0 ;  /* 0x0000000000007941 */ /* 0x000fea0003800000 */
.L_x_1042:
[----:B-----5:R2:W-:Y:S02]  /*da20*/  ST.E.128 desc[UR6][R34.64], R8 ;  /* 0x0000000822007985 */ /* 0x0205e4000c101d06 */
.L_x_1041:
[----:B------:R-:W-:Y:S05]  /*da30*/  BSYNC B1 ;  /* 0x0000000000017941 */ /* 0x000fea0003800000 */
.L_x_1040:
        /* <DEDUP_REMOVED lines=106> */
.L_x_1047:
[----:B------:R-:W-:Y:S05]  /*e0e0*/  BSYNC B0 ;  /* 0x0000000000007941 */ /* 0x000fea0003800000 */
.L_x_1046:
[----:B-----5:R2:W-:Y:S02]  /*e0f0*/  ST.E.128 desc[UR6][R34.64], R8 ;  /* 0x0000000822007985 */ /* 0x0205e4000c101d06 */
.L_x_1045:
[----:B------:R-:W-:Y:S05]  /*e100*/  BSYNC B1 ;  /* 0x0000000000017941 */ /* 0x000fea0003800000 */
.L_x_1044:
        /* <DEDUP_REMOVED lines=106> */
.L_x_1051:
[----:B------:R-:W-:Y:S05]  /*e7b0*/  BSYNC B0 ;  /* 0x0000000000007941 */ /* 0x000fea0003800000 */
.L_x_1050:
[----:B-----5:R2:W-:Y:S02]  /*e7c0*/  ST.E.128 desc[UR6][R34.64], R8 ;  /* 0x0000000822007985 */ /* 0x0205e4000c101d06 */
.L_x_1049:
[----:B------:R-:W-:Y:S05]  /*e7d0*/  BSYNC B1 ;  /* 0x0000000000017941 */ /* 0x000fea0003800000 */
.L_x_1048:
        /* <DEDUP_REMOVED lines=21> */
[----:B------:R-:W-:Y:S02]  /*e930*/  ISETP.GE.AND P1, PT, R132, R41, PT ;  /* 0x000000298400720c */ /* 0x000fe40003f26270 */
[----:B------:R-:W-:Y:S02]  /*e940*/  MOV R0, RZ ;  /* 0x000000ff00007202 */ /* 0x000fe40000000f00 */
[----:B-----5:R-:W-:Y:S02]  /*e950*/  MOV R15, R8 ;  /* 0x00000008000f7202 */ /* 0x020fe40000000f00 */
[----:B------:R-:W-:Y:S02]  /*e960*/  MOV R28, R9 ;  /* 0x00000009001c7202 */ /* 0x000fe40000000f00 */
[----:B------:R-:W-:Y:S02]  /*e970*/  MOV R30, R10 ;  /* 0x0000000a001e7202 */ /* 0x000fe40000000f00 */
[----:B------:R-:W-:Y:S03]  /*e980*/  MOV R29, R11 ;  /* 0x0000000b001d7202 */ /* 0x000fe60000000f00 */
[C---:B------:R-:W-:Y:S02]  /*e990*/  @P1 IADD3 R41, -R40.reuse, RZ, RZ ;  /* 0x000000ff28291210 */ /* 0x040fe40007ffe1ff */
[----:B------:R-:W-:Y:S02]  /*e9a0*/  @P1 IADD3 R0, -R40, RZ, RZ ;  /* 0x000000ff28001210 */ /* 0x000fe40007ffe1ff */
[C---:B-1----:R-:W-:Y:S02]  /*e9b0*/  LEA R2, P0, R41.reuse, R2, 0x1 ;  /* 0x0000000229027211 */ /* 0x042fe400078008ff */
[----:B------:R-:W-:Y:S02]  /*e9c0*/  IADD3 R4, P2, R98, R0, RZ ;  /* 0x0000000062047210 */ /* 0x000fe40007f5e0ff */
[----:B------:R-:W-:Y:S02]  /*e9d0*/  LEA.HI.X.SX32 R3, R41, R3, 0x1, P0 ;  /* 0x0000000329037211 */ /* 0x000fe400000f0eff */
[----:B------:R-:W-:Y:S02]  /*e9e0*/  LEA R12, P0, R4, R76, 0x1 ;  /* 0x0000004c040c7211 */ /* 0x000fe400078008ff */
        /* <DEDUP_REMOVED lines=72> */
.L_x_1055:
[----:B------:R-:W-:Y:S05]  /*ee70*/  BSYNC B0 ;  /* 0x0000000000007941 */ /* 0x000fea0003800000 */
.L_x_1054:
[----:B-----5:R2:W-:Y:S02]  /*ee80*/  ST.E.128 desc[UR6][R34.64], R8 ;  /* 0x0000000822007985 */ /* 0x0205e4000c101d06 */
.L_x_1053:
[----:B------:R-:W-:Y:S05]  /*ee90*/  BSYNC B1 ;  /* 0x0000000000017941 */ /* 0x000fea0003800000 */
.L_x_1052:
[----:B------:R-:W-:Y:S01]  /*eea0*/  MOV R5, R74 ;  /* 0x0000004a00057202 */ /* 0x000fe20000000f00 */
[----:B------:R-:W5:Y:S01]  /*eeb0*/  LD.E R0, desc[UR6][R22.64+0xd0] ;  /* 0x0000d00616007980 */ /* 0x000f62000c101900 */
[----:B-1----:R-:W-:Y:S01]  /*eec0*/  MOV R3, R75 ;  /* 0x0000004b00037202 */ /* 0x002fe20000000f00 */
        /* <DEDUP_REMOVED lines=8> */
.L_x_957:
[----:B------:R-:W-:Y:S02]  /*ef50*/  P2R R24, PR, RZ, 0x10 ;  /* 0x00000010ff187803 */ /* 0x000fe40000000000 */
[C---:B------:R-:W-:Y:S02]  /*ef60*/  LOP3.LUT P4, RZ, R33.reuse, 0x200, RZ, 0xc0, !PT ;  /* 0x0000020021ff7812 */ /* 0x040fe4000788c0ff */
[----:B------:R-:W-:Y:S02]  /*ef70*/  P2R R0, PR, RZ, 0x40 ;  /* 0x00000040ff007803 */ /* 0x000fe40000000000 */
[C---:B------:R-:W-:Y:S02]  /*ef80*/  LOP3.LUT P6, RZ, R33.reuse, 0x100, RZ, 0xc0, !PT ;  /* 0x0000010021ff7812 */ /* 0x040fe400078cc0ff */
[----:B------:R-:W-:Y:S02]  /*ef90*/  P2R R25, PR, RZ, 0x8 ;  /* 0x00000008ff197803 */ /* 0x000fe40000000000 */
[C---:B------:R-:W-:Y:S02]  /*efa0*/  LOP3.LUT P3, RZ, R33.reuse, 0x80, RZ, 0xc0, !PT ;  /* 0x0000008021ff7812 */ /* 0x040fe4000786c0ff */
[----:B------:R-:W-:Y:S02]  /*efb0*/  P2R R26, PR, RZ, 0x4 ;  /* 0x00000004ff1a7803 */ /* 0x000fe40000000000 */
[C---:B------:R-:W-:Y:S01]  /*efc0*/  LOP3.LUT P2, RZ, R33.reuse, 0x40, RZ, 0xc0, !PT ;  /* 0x0000004021ff7812 */ /* 0x040fe2000784c0ff */
[----:B------:R-:W-:Y:S01]  /*efd0*/  @!P4 IMAD.MOV.U32 R3, RZ, RZ, R70 ;  /* 0x000000ffff03c224 */ /* 0x000fe200078e0046 */
[-C--:B------:R-:W-:Y:S02]  /*efe0*/  @!P4 MOV R2, R71.reuse ;  /* 0x000000470002c202 */ /* 0x080fe40000000f00 */
[----:B------:R-:W-:Y:S02]  /*eff0*/  P2R R21, PR, RZ, 0x20 ;  /* 0x00000020ff157803 */ /* 0x000fe40000000000 */
[C---:B------:R-:W-:Y:S01]  /*f000*/  @!P6 LEA R8, P0, R226.reuse, R71, 0x1 ;  /* 0x00000047e208e211 */ /* 0x040fe200078008ff */
[----:B------:R1:W2:Y:S01]  /*f010*/  @!P4 LD.E.128 R12, desc[UR6][R2.64] ;  /* 0x00000006020cc980 */ /* 0x0002a2000c101d00 */
[C---:B------:R-:W-:Y:S02]  /*f020*/  LOP3.LUT P5, RZ, R33.reuse, 0x20, RZ, 0xc0, !PT ;  /* 0x0000002021ff7812 */ /* 0x040fe400078ac0ff */
[----:B------:R-:W-:Y:S02]  /*f030*/  @!P6 LEA.HI.X R9, R226, R70, R246, 0x1, P0 ;  /* 0x00000046e209e211 */ /* 0x000fe400000f0cf6 */
[C---:B------:R-:W-:Y:S02]  /*f040*/  @!P6 LEA R6, P0, R116.reuse, R68, 0x1 ;  /* 0x000000447406e211 */ /* 0x040fe400078008ff */
[----:B------:R-:W-:Y:S02]  /*f050*/  P2R R27, PR, RZ, 0x2 ;  /* 0x00000002ff1b7803 */ /* 0x000fe40000000000 */
[----:B------:R-:W-:Y:S02]  /*f060*/  @!P6 LEA.HI.X R7, R116, R69, R118, 0x1, P0 ;  /* 0x000000457407e211 */ /* 0x000fe400000f0c76 */
[C---:B------:R-:W-:Y:S02]  /*f070*/  @!P3 LEA R4, P0, R218.reuse, R71, 0x1 ;  /* 0x00000047da04b211 */ /* 0x040fe400078008ff */
[C---:B------:R-:W-:Y:S02]  /*f080*/  LOP3.LUT P1, RZ, R33.reuse, 0x2, RZ, 0xc0, !PT ;  /* 0x0000000221ff7812 */ /* 0x040fe4000782c0ff */
[----:B------:R-:W-:Y:S01]  /*f090*/  @!P3 LEA.HI.X R5, R218, R70, R243, 0x1, P0 ;  /* 0x00000046da05b211 */ /* 0x000fe200000f0cf3 */
[----:B-1----:R-:W-:Y:S01]  /*f0a0*/  @!P4 IMAD.MOV.U32 R3, RZ, RZ, R69 ;  /* 0x000000ffff03c224 */ /* 0x002fe200078e0045 */
[-C--:B------:R-:W-:Y:S05]  /*f0b0*/  @!P4 MOV R2, R68.reuse ;  /* 0x000000440002c202 */ /* 0x080fea0000000f00 */
[----:B--2---:R1:W-:Y:S01]  /*f0c0*/  @!P4 ST.E.128 desc[UR6][R2.64], R12 ;  /* 0x0000000c0200c985 */ /* 0x0043e2000c101d06 */
[----:B------:R-:W-:Y:S04]  /*f0d0*/  LOP3.LUT P4, RZ, R33, 0x10, RZ, 0xc0, !PT ;  /* 0x0000001021ff7812 */ /* 0x000fe8000788c0ff */
[----:B------:R-:W2:Y:S01]  /*f0e0*/  @!P6 LD.E.128 R8, desc[UR6][R8.64] ;  /* 0x000000060808e980 */ /* 0x000ea2000c101d00 */
[C---:B-1----:R-:W-:Y:S04]  /*f0f0*/  @!P3 LEA R2, P0, R97.reuse, R68, 0x1 ;  /* 0x000000446102b211 */ /* 0x042fe800078008ff */
[----:B------:R-:W-:Y:S01]  /*f100*/  @!P3 LEA.HI.X R3, R97, R69, R115, 0x1, P0 ;  /* 0x000000456103b211 */ /* 0x000fe200000f0c73 */
[----:B--2---:R1:W-:Y:S01]  /*f110*/  @!P6 ST.E.128 desc[UR6][R6.64], R8 ;  /* 0x000000080600e985 */ /* 0x0043e2000c101d06 */
[----:B------:R-:W-:Y:S01]  /*f120*/  ISETP.NE.AND P6, PT, R0, RZ, PT ;  /* 0x000000ff0000720c */ /* 0x000fe20003fc5270 */
[----:B------:R-:W-:Y:S03]  /*f130*/  @!P2 IMAD R0, R65, 0x60, RZ ;  /* 0x000000604100a824 */ /* 0x000fe600078e02ff */
[----:B-1----:R-:W2:Y:S01]  /*f140*/  @!P3 LD.E.128 R8, desc[UR6][R4.64] ;  /* 0x000000060408b980 */ /* 0x002ea2000c101d00 */
[C---:B------:R-:W-:Y:S04]  /*f150*/  @!P5 LEA R6, P0, R220.reuse, R71, 0x1 ;  /* 0x00000047dc06d211 */ /* 0x040fe800078008ff */
[----:B------:R-:W-:Y:S02]  /*f160*/  @!P5 LEA.HI.X R7, R220, R70, R244, 0x1, P0 ;  /* 0x00000046dc07d211 */ /* 0x000fe400000f0cf4 */
[C---:B------:R-:W-:Y:S04]  /*f170*/  @!P5 LEA R12, P0, R96.reuse, R68, 0x1 ;  /* 0x00000044600cd211 */ /* 0x040fe800078008ff */
[----:B------:R-:W-:Y:S01]  /*f180*/  @!P5 LEA.HI.X R13, R96, R69, R114, 0x1, P0 ;  /* 0x00000045600dd211 */ /* 0x000fe200000f0c72 */
[----:B--2---:R1:W-:Y:S01]  /*f190*/  @!P3 ST.E.128 desc[UR6][R2.64], R8 ;  /* 0x000000080200b985 */ /* 0x0043e2000c101d06 */
[----:B------:R-:W-:Y:S01]  /*f1a0*/  LOP3.LUT P3, RZ, R33, 0x8, RZ, 0xc0, !PT ;  /* 0x0000000821ff7812 */ /* 0x000fe2000786c0ff */
[----:B-1----:R-:W-:Y:S01]  /*f1b0*/  @!P2 IMAD.MOV.U32 R3, RZ, RZ, R70 ;  /* 0x000000ffff03a224 */ /* 0x002fe200078e0046 */
[----:B------:R-:W-:Y:S05]  /*f1c0*/  @!P2 MOV R2, R71 ;  /* 0x000000470002a202 */ /* 0x000fea0000000f00 */
[----:B------:R-:W-:Y:S05]  /*f1d0*/  @!P2 IMAD.WIDE.U32 R2, R64, 0x60, R2 ;  /* 0x000000604002a825 */ /* 0x000fea00078e0002 */
[----:B------:R-:W-:Y:S01]  /*f1e0*/  @!P2 IADD3 R3, R3, R0, RZ ;  /* 0x000000000303a210 */ /* 0x000fe20007ffe0ff */
[----:B------:R-:W-:Y:S04]  /*f1f0*/  @!P2 IMAD R0, R191, 0x60, RZ ;  /* 0x00000060bf00a824 */ /* 0x000fe800078e02ff */
[----:B------:R1:W2:Y:S02]  /*f200*/  @!P2 LD.E.128 R8, desc[UR6][R2.64] ;  /* 0x000000060208a980 */ /* 0x0002a4000c101d00 */
[----:B-1----:R-:W-:Y:S01]  /*f210*/  @!P2 IMAD.MOV.U32 R2, RZ, RZ, R68 ;  /* 0x000000ffff02a224 */ /* 0x002fe200078e0044 */
[----:B------:R-:W-:Y:S03]  /*f220*/  @!P2 MOV R3, R69 ;  /* 0x000000450003a202 */ /* 0x000fe60000000f00 */
[----:B------:R-:W-:Y:S04]  /*f230*/  @!P2 IMAD.WIDE.U32 R2, R190, 0x60, R2 ;  /* 0x00000060be02a825 */ /* 0x000fe800078e0002 */
[----:B------:R-:W-:Y:S02]  /*f240*/  @!P2 IMAD.IADD R3, R3, 0x1, R0 ;  /* 0x000000010303a824 */ /* 0x000fe400078e0200 */
[----:B------:R-:W-:Y:S03]  /*f250*/  @!P4 IMAD R0, R65, 0xa0, RZ ;  /* 0x000000a04100c824 */ /* 0x000fe600078e02ff */
[----:B--2---:R1:W-:Y:S01]  /*f260*/  @!P2 ST.E.128 desc[UR6][R2.64], R8 ;  /* 0x000000080200a985 */ /* 0x0043e2000c101d06 */
[----:B------:R-:W-:Y:S04]  /*f270*/  LOP3.LUT P2, RZ, R33, 0x4, RZ, 0xc0, !PT ;  /* 0x0000000421ff7812 */ /* 0x000fe8000784c0ff */
[----:B------:R-:W2:Y:S01]  /*f280*/  @!P5 LD.E.128 R4, desc[UR6][R6.64] ;  /* 0x000000060604d980 */ /* 0x000ea2000c101d00 */
[----:B-1----:R-:W-:Y:S01]  /*f290*/  @!P4 IMAD.MOV.U32 R3, RZ, RZ, R70 ;  /* 0x000000ffff03c224 */ /* 0x002fe200078e0046 */
[-C--:B------:R-:W-:Y:S02]  /*f2a0*/  @!P4 MOV R2, R71.reuse ;  /* 0x000000470002c202 */ /* 0x080fe40000000f00 */
[----:B------:R-:W-:Y:S03]  /*f2b0*/  @!P1 LEA R8, P0, R224, R71, 0x1 ;  /* 0x00000047e0089211 */ /* 0x000fe600078008ff */
[----:B------:R-:W-:Y:S01]  /*f2c0*/  @!P4 IMAD.WIDE.U32 R2, R64, 0xa0, R2 ;  /* 0x000000a04002c825 */ /* 0x000fe200078e0002 */
[----:B------:R-:W-:Y:S02]  /*f2d0*/  @!P1 LEA.HI.X R9, R224, R70, R245, 0x1, P0 ;  /* 0x00000046e0099211 */ /* 0x000fe400000f0cf5 */
[----:B------:R-:W-:Y:S02]  /*f2e0*/  @!P1 LEA R10, P0, R95, R68, 0x1 ;  /* 0x000000445f0a9211 */ /* 0x000fe400078008ff */
[----:B------:R-:W-:Y:S01]  /*f2f0*/  @!P4 IADD3 R3, R3, R0, RZ ;  /* 0x000000000303c210 */ /* 0x000fe20007ffe0ff */
[----:B------:R-:W-:Y:S01]  /*f300*/  @!P4 IMAD R0, R191, 0xa0, RZ ;  /* 0x000000a0bf00c824 */ /* 0x000fe200078e02ff */
[-C--:B------:R-:W-:Y:S02]  /*f310*/  @!P1 LEA.HI.X R11, R95, R69.reuse, R113, 0x1, P0 ;  /* 0x000000455f0b9211 */ /* 0x080fe400000f0c71 */
[----:B------:R-:W-:Y:S01]  /*f320*/  LOP3.LUT P0, RZ, R33, 0x1, RZ, 0xc0, !PT ;  /* 0x0000000121ff7812 */ /* 0x000fe2000780c0ff */
[----:B--2---:R1:W-:Y:S01]  /*f330*/  @!P5 ST.E.128 desc[UR6][R12.64], R4 ;  /* 0x000000040c00d985 */ /* 0x0043e2000c101d06 */
[----:B------:R-:W-:Y:S04]  /*f340*/  ISETP.NE.AND P5, PT, R21, RZ, PT ;  /* 0x000000ff1500720c */ /* 0x000fe80003fa5270 */
[----:B-1----:R1:W2:Y:S02]  /*f350*/  @!P4 LD.E.128 R4, desc[UR6][R2.64] ;  /* 0x000000060204c980 */ /* 0x0022a4000c101d00 */
[----:B-1----:R-:W-:Y:S01]  /*f360*/  @!P4 IMAD.MOV.U32 R2, RZ, RZ, R68 ;  /* 0x000000ffff02c224 */ /* 0x002fe200078e0044 */
[----:B------:R-:W-:Y:S03]  /*f370*/  @!P4 MOV R3, R69 ;  /* 0x000000450003c202 */ /* 0x000fe60000000f00 */
[----:B------:R-:W-:Y:S04]  /*f380*/  @!P4 IMAD.WIDE.U32 R2, R190, 0xa0, R2 ;  /* 0x000000a0be02c825 */ /* 0x000fe800078e0002 */
[----:B------:R-:W-:Y:S02]  /*f390*/  @!P4 IMAD.IADD R3, R3, 0x1, R0 ;  /* 0x000000010303c824 */ /* 0x000fe400078e0200 */
[----:B------:R-:W-:Y:S03]  /*f3a0*/  @!P3 IMAD R0, R65, 0xc0, RZ ;  /* 0x000000c04100b824 */ /* 0x000fe600078e02ff */
[----:B--2---:R1:W-:Y:S01]  /*f3b0*/  @!P4 ST.E.128 desc[UR6][R2.64], R4 ;  /* 0x000000040200c985 */ /* 0x0043e2000c101d06 */
[----:B------:R-:W-:Y:S01]  /*f3c0*/  ISETP.NE.AND P4, PT, R24, RZ, PT ;  /* 0x000000ff1800720c */ /* 0x000fe20003f85270 */
        /* <DEDUP_REMOVED lines=26> */
[----:B-1----:R-:W-:Y:S03]  /*f570*/  @!P0 IMAD.MOV.U32 R3, RZ, RZ, R70 ;  /* 0x000000ffff038224 */ /* 0x002fe600078e0046 */
[----:B------:R-:W2:Y:S01]  /*f580*/  @!P1 LD.E.128 R4, desc[UR6][R8.64] ;  /* 0x0000000608049980 */ /* 0x000ea2000c101d00 */
[----:B------:R-:W-:Y:S05]  /*f590*/  @!P0 MOV R2, R71 ;  /* 0x0000004700028202 */ /* 0x000fea0000000f00 */
[----:B------:R-:W-:Y:S05]  /*f5a0*/  @!P0 IMAD.WIDE.U32 R2, R64, 0x120, R2 ;  /* 0x0000012040028825 */ /* 0x000fea00078e0002 */
[----:B------:R-:W-:Y:S01]  /*f5b0*/  @!P0 IADD3 R3, R3, R0, RZ ;  /* 0x0000000003038210 */ /* 0x000fe20007ffe0ff */
[----:B------:R-:W-:Y:S01]  /*f5c0*/  @!P0 IMAD R0, R191, 0x120, RZ ;  /* 0x00000120bf008824 */ /* 0x000fe200078e02ff */
[----:B--2---:R1:W-:Y:S01]  /*f5d0*/  @!P1 ST.E.128 desc[UR6][R10.64], R4 ;  /* 0x000000040a009985 */ /* 0x0043e2000c101d06 */
[----:B------:R-:W-:Y:S01]  /*f5e0*/  ISETP.NE.AND P1, PT, R27, RZ, PT ;  /* 0x000000ff1b00720c */ /* 0x000fe20003f25270 */
[----:B-1----:R-:W-:Y:S03]  /*f5f0*/  @!P0 IMAD.MOV.U32 R4, RZ, RZ, R68 ;  /* 0x000000ffff048224 */ /* 0x002fe600078e0044 */
[----:B------:R1:W2:Y:S01]  /*f600*/  @!P0 LD.E.128 R8, desc[UR6][R2.64] ;  /* 0x0000000602088980 */ /* 0x0002a2000c101d00 */
[----:B------:R-:W-:Y:S01]  /*f610*/  @!P6 IMAD R6, R65, 0x140, RZ ;  /* 0x000001404106e824 */ /* 0x000fe200078e02ff */
[-C--:B------:R-:W-:Y:S03]  /*f620*/  @!P0 MOV R5, R69.reuse ;  /* 0x0000004500058202 */ /* 0x080fe60000000f00 */
[----:B------:R-:W-:Y:S04]  /*f630*/  @!P0 IMAD.WIDE.U32 R4, R190, 0x120, R4 ;  /* 0x00000120be048825 */ /* 0x000fe800078e0004 */
[----:B------:R-:W-:Y:S02]  /*f640*/  @!P0 IMAD.IADD R5, R5, 0x1, R0 ;  /* 0x0000000105058824 */ /* 0x000fe400078e0200 */
[----:B------:R-:W-:Y:S02]  /*f650*/  @!P6 IMAD R0, R191, 0x140, RZ ;  /* 0x00000140bf00e824 */ /* 0x000fe400078e02ff */
[----:B-1----:R-:W-:Y:S01]  /*f660*/  @!P6 IMAD.MOV.U32 R2, RZ, RZ, R71 ;  /* 0x000000ffff02e224 */ /* 0x002fe200078e0047 */
[----:B------:R-:W-:Y:S03]  /*f670*/  @!P6 MOV R3, R70 ;  /* 0x000000460003e202 */ /* 0x000fe60000000f00 */
[----:B------:R-:W-:Y:S05]  /*f680*/  @!P6 IMAD.WIDE.U32 R2, R64, 0x140, R2 ;  /* 0x000001404002e825 */ /* 0x000fea00078e0002 */
[----:B------:R-:W-:Y:S01]  /*f690*/  @!P6 IADD3 R3, R3, R6, RZ ;  /* 0x000000060303e210 */ /* 0x000fe20007ffe0ff */
[----:B------:R-:W-:Y:S01]  /*f6a0*/  @!P5 IMAD R6, R65, 0x160, RZ ;  /* 0x000001604106d824 */ /* 0x000fe200078e02ff */
[----:B--2---:R1:W-:Y:S02]  /*f6b0*/  @!P0 ST.E.128 desc[UR6][R4.64], R8 ;  /* 0x0000000804008985 */ /* 0x0043e4000c101d06 */
[----:B-1----:R-:W-:Y:S03]  /*f6c0*/  @!P6 IMAD.MOV.U32 R4, RZ, RZ, R68 ;  /* 0x000000ffff04e224 */ /* 0x002fe600078e0044 */
[----:B------:R1:W2:Y:S01]  /*f6d0*/  @!P6 LD.E.128 R8, desc[UR6][R2.64] ;  /* 0x000000060208e980 */ /* 0x0002a2000c101d00 */
        /* <DEDUP_REMOVED lines=36> */
[----:B------:R-:W-:Y:S03]  /*f920*/  @!P3 MOV R5, R69 ;  /* 0x000000450005b202 */ /* 0x000fe60000000f00 */
[----:B------:R-:W-:Y:S05]  /*f930*/  @!P3 IMAD.WIDE.U32 R4, R190, 0x1a0, R4 ;  /* 0x000001a0be04b825 */ /* 0x000fea00078e0004 */
[----:B------:R-:W-:Y:S01]  /*f940*/  @!P3 IADD3 R5, R5, R0, RZ ;  /* 0x000000000505b210 */ /* 0x000fe20007ffe0ff */
[----:B------:R-:W-:Y:S02]  /*f950*/  @!P2 IMAD R0, R191, 0x1c0, RZ ;  /* 0x000001c0bf00a824 */ /* 0x000fe400078e02ff */
[----:B-1----:R-:W-:Y:S01]  /*f960*/  @!P2 IMAD.MOV.U32 R3, RZ, RZ, R70 ;  /* 0x000000ffff03a224 */ /* 0x002fe200078e0046 */
[----:B------:R-:W-:Y:S05]  /*f970*/  @!P2 MOV R2, R71 ;  /* 0x000000470002a202 */ /* 0x000fea0000000f00 */
        /* <DEDUP_REMOVED lines=9> */
[----:B------:R-:W-:Y:S01]  /*fa10*/  @!P1 IMAD R0, R191, 0x1e0, RZ ;  /* 0x000001e0bf009824 */ /* 0x000fe200078e02ff */
[----:B-1----:R-:W-:Y:S01]  /*fa20*/  @!P1 MOV R2, R71 ;  /* 0x0000004700029202 */ /* 0x002fe20000000f00 */
[----:B------:R-:W-:Y:S04]  /*fa30*/  @!P1 IMAD.MOV.U32 R3, RZ, RZ, R70 ;  /* 0x000000ffff039224 */ /* 0x000fe800078e0046 */
[----:B------:R-:W-:Y:S05]  /*fa40*/  @!P1 IMAD.WIDE.U32 R2, R64, 0x1e0, R2 ;  /* 0x000001e040029825 */ /* 0x000fea00078e0002 */
[----:B------:R-:W-:Y:S01]  /*fa50*/  @!P1 IADD3 R3, R3, R6, RZ ;  /* 0x0000000603039210 */ /* 0x000fe20007ffe0ff */
[----:B--2---:R1:W-:Y:S05]  /*fa60*/  @!P2 ST.E.128 desc[UR6][R4.64], R8 ;  /* 0x000000080400a985 */ /* 0x0043ea000c101d06 */
[----:B-1----:R1:W2:Y:S02]  /*fa70*/  @!P1 LD.E.128 R4, desc[UR6][R2.64] ;  /* 0x0000000602049980 */ /* 0x0022a4000c101d00 */
[----:B-1----:R-:W-:Y:S01]  /*fa80*/  @!P1 IMAD.MOV.U32 R2, RZ, RZ, R68 ;  /* 0x000000ffff029224 */ /* 0x002fe200078e0044 */
[----:B------:R-:W-:Y:S03]  /*fa90*/  @!P1 MOV R3, R69 ;  /* 0x0000004500039202 */ /* 0x000fe60000000f00 */
[----:B------:R-:W-:Y:S05]  /*faa0*/  @!P1 IMAD.WIDE.U32 R2, R190, 0x1e0, R2 ;  /* 0x000001e0be029825 */ /* 0x000fea00078e0002 */
[----:B------:R-:W-:Y:S05]  /*fab0*/  @!P1 IADD3 R3, R3, R0, RZ ;  /* 0x0000000003039210 */ /* 0x000fea0007ffe0ff */
[----:B--2---:R1:W-:Y:S02]  /*fac0*/  @!P1 ST.E.128 desc[UR6][R2.64], R4 ;  /* 0x0000000402009985 */ /* 0x0043e4000c101d06 */
.L_x_991:
[----:B------:R-:W-:Y:S05]  /*fad0*/  BSYNC B2 ;  /* 0x0000000000027941 */ /* 0x000fea0003800000 */
.L_x_956:
[----:B------:R-:W-:Y:S01]  /*fae0*/  ISETP.NE.U32.AND P1, PT, R222, RZ, PT ;  /* 0x000000ffde00720c */ /* 0x000fe20003f25070 */
[----:B------:R-:W5:Y:S01]  /*faf0*/  LD.E R0, desc[UR6][R22.64+0x128] ;  /* 0x0001280616007980 */ /* 0x000f62000c101900 */
[----:B-1----:R-:W-:Y:S01]  /*fb00*/  IMAD.MOV.U32 R2, RZ, RZ, R71 ;  /* 0x000000ffff027224 */ /* 0x002fe200078e0047 */
[----:B------:R-:W-:Y:S01]  /*fb10*/  BSSY B0, `(.L_x_1056) ;  /* 0x0000065000007945 */ /* 0x000fe20003800000 */
[----:B------:R-:W-:Y:S01]  /*fb20*/  ISETP.NE.AND.EX P1, PT, R223, RZ, PT, P1 ;  /* 0x000000ffdf00720c */ /* 0x000fe20003f25310 */
[----:B------:R-:W-:Y:S02]  /*fb30*/  IMAD.MOV.U32 R3, RZ, RZ, R70 ;  /* 0x000000ffff037224 */ /* 0x000fe400078e0046 */
[----:B-----5:R-:W-:Y:S05]  /*fb40*/  IMAD.U32 R0, R0, -0x100, RZ ;  /* 0xffffff0000007824 */ /* 0x020fea00078e00ff */
[C---:B------:R-:W-:Y:S04]  /*fb50*/  LEA R71, P0, R0.reuse, R2, 0x1 ;  /* 0x0000000200477211 */ /* 0x040fe800078008ff */
[----:B------:R-:W-:Y:S01]  /*fb60*/  LEA.HI.X.SX32 R70, R0, R3, 0x1, P0 ;  /* 0x0000000300467211 */ /* 0x000fe200000f0eff */
[----:B------:R-:W-:Y:S08]  /*fb70*/  @!P1 BRA `(.L_x_1057) ;  /* 0x0000000400489947 */ /* 0x000ff00003800000 */
[----:B------:R-:W-:Y:S04]  /*fb80*/  IADD3 R0, R19, -0x1, RZ ;  /* 0xffffffff13007810 */ /* 0x000fe80007ffe0ff */
[----:B------:R-:W-:Y:S11]  /*fb90*/  ISETP.GT.AND P0, PT, R0, R117, PT ;  /* 0x000000750000720c */ /* 0x000ff60003f04270 */
[----:B------:R-:W-:Y:S02]  /*fba0*/  @!UPT UIADD3 URZ, URZ, URZ, URZ ;  /* 0x0000003f3f3ff290 */ /* 0x000fe4000fffe03f */
[----:B------:R-:W-:Y:S05]  /*fbb0*/  @!P0 BRA `(.L_x_1058) ;  /* 0x0000000400688947 */ /* 0x000fea0003800000 */
[----:B------:R-:W5:Y:S01]  /*fbc0*/  LD.E R3, desc[UR6][R22.64+0x170] ;  /* 0x0001700616037980 */ /* 0x000f62000c101900 */
[----:B--234-:R-:W-:Y:S03]  /*fbd0*/  IABS R9, R18 ;  /* 0x0000001200097213 */ /* 0x01cfe60000000000 */
[----:B------:R-:W2:Y:S01]  /*fbe0*/  LD.E.64 R12, desc[UR6][R22.64+0x28] ;  /* 0x00002806160c7980 */ /* 0x000ea2000c101b00 */
[-C--:B-----5:R-:W-:Y:S02]  /*fbf0*/  IABS R5, R3.reuse ;  /* 0x0000000300057213 */ /* 0x0a0fe40000000000 */
[----:B------:R-:W-:Y:S02]  /*fc00*/  IABS R8, R3 ;  /* 0x0000000300087213 */ /* 0x000fe40000000000 */
[----:B------:R-:W1:Y:S03]  /*fc10*/  I2F.RP R6, R5 ;  /* 0x0000000500067306 */ /* 0x000e660000209400 */
[----:B------:R-:W-:Y:S07]  /*fc20*/  IMAD.MOV R8, RZ, RZ, -R8 ;  /* 0x000000ffff087224 */ /* 0x000fee00078e0a08 */
[----:B-1----:R-:W1:Y:S02]  /*fc30*/  MUFU.RCP R6, R6 ;  /* 0x0000000600067308 */ /* 0x002e640000001000 */
[----:B-1----:R-:W-:Y:S08]  /*fc40*/  VIADD R6, R6, 0xffffffe ;  /* 0x0ffffffe06067836 */ /* 0x002ff00000000000 */
[----:B------:R-:W1:Y:S02]  /*fc50*/  F2I.FTZ.U32.TRUNC.NTZ R7, R6 ;  /* 0x0000000600077305 */ /* 0x000e64000021f000 */
[--C-:B-1----:R-:W-:Y:S02]  /*fc60*/  IMAD.MOV R0, RZ, RZ, -R7.reuse ;  /* 0x000000ffff007224 */ /* 0x102fe400078e0a07 */
[----:B------:R-:W-:Y:S03]  /*fc70*/  IMAD.MOV.U32 R6, RZ, RZ, RZ ;  /* 0x000000ffff067224 */ /* 0x000fe600078e00ff */
[----:B------:R-:W-:Y:S01]  /*fc80*/  MOV R2, R0 ;  /* 0x0000000000027202 */ /* 0x000fe20000000f00 */
[----:B------:R-:W-:Y:S04]  /*fc90*/  VIADD R0, R20, 0xfffffe00 ;  /* 0xfffffe0014007836 */ /* 0x000fe80000000000 */
[----:B------:R-:W-:Y:S01]  /*fca0*/  IMAD R2, R2, R5, RZ ;  /* 0x0000000502027224 */ /* 0x000fe200078e02ff */
[----:B------:R-:W-:Y:S03]  /*fcb0*/  IABS R4, R0 ;  /* 0x0000000000047213 */ /* 0x000fe60000000000 */
[----:B------:R-:W-:Y:S01]  /*fcc0*/  IMAD.HI.U32 R7, R7, R2, R6 ;  /* 0x0000000207077227 */ /* 0x000fe200078e0006 */
[----:B------:R-:W-:Y:S05]  /*fcd0*/  MOV R6, R4 ;  /* 0x0000000400067202 */ /* 0x000fea0000000f00 */
[C---:B------:R-:W-:Y:S04]  /*fce0*/  IMAD.HI.U32 R2, R7.reuse, R6, RZ ;  /* 0x0000000607027227 */ /* 0x040fe800078e00ff */
[----:B------:R-:W-:Y:S04]  /*fcf0*/  IMAD.HI.U32 R4, R7, R9, RZ ;  /* 0x0000000907047227 */ /* 0x000fe800078e00ff */
[-C--:B------:R-:W-:Y:S02]  /*fd00*/  IMAD R6, R2, R8.reuse, R6 ;  /* 0x0000000802067224 */ /* 0x080fe400078e0206 */
[----:B------:R-:W-:Y:S03]  /*fd10*/  IMAD R7, R4, R8, R9 ;  /* 0x0000000804077224 */ /* 0x000fe600078e0209 */
[C---:B------:R-:W-:Y:S02]  /*fd20*/  ISETP.GT.U32.AND P0, PT, R5.reuse, R6, PT ;  /* 0x000000060500720c */ /* 0x040fe40003f04070 */
[----:B------:R-:W-:Y:S11]  /*fd30*/  ISETP.GT.U32.AND P3, PT, R5, R7, PT ;  /* 0x000000070500720c */ /* 0x000ff60003f64070 */
[----:B------:R-:W-:Y:S02]  /*fd40*/  @!P0 IMAD.IADD R6, R6, 0x1, -R5 ;  /* 0x0000000106068824 */ /* 0x000fe400078e0a05 */
[-C--:B------:R-:W-:Y:S01]  /*fd50*/  @!P3 IADD3 R7, R7, -R5.reuse, RZ ;  /* 0x800000050707b210 */ /* 0x080fe20007ffe0ff */
[----:B------:R-:W-:Y:S01]  /*fd60*/  @!P0 VIADD R2, R2, 0x1 ;  /* 0x0000000102028836 */ /* 0x000fe20000000000 */
[----:B------:R-:W-:Y:S01]  /*fd70*/  ISETP.NE.AND P0, PT, R3, RZ, PT ;  /* 0x000000ff0300720c */ /* 0x000fe20003f05270 */
[----:B------:R-:W-:Y:S01]  /*fd80*/  @!P3 VIADD R4, R4, 0x1 ;  /* 0x000000010404b836 */ /* 0x000fe20000000000 */
[-C--:B------:R-:W-:Y:S02]  /*fd90*/  ISETP.GE.U32.AND P4, PT, R6, R5.reuse, PT ;  /* 0x000000050600720c */ /* 0x080fe40003f86070 */
[----:B------:R-:W-:Y:S02]  /*fda0*/  ISETP.GE.U32.AND P5, PT, R7, R5, PT ;  /* 0x000000050700720c */ /* 0x000fe40003fa6070 */
[-C--:B------:R-:W-:Y:S02]  /*fdb0*/  LOP3.LUT R6, R0, R3.reuse, RZ, 0x3c, !PT ;  /* 0x0000000300067212 */ /* 0x080fe400078e3cff */
[-C--:B------:R-:W-:Y:S02]  /*fdc0*/  LOP3.LUT R5, R18, R3.reuse, RZ, 0x3c, !PT ;  /* 0x0000000312057212 */ /* 0x080fe400078e3cff */
[----:B------:R-:W-:Y:S02]  /*fdd0*/  ISETP.GE.AND P1, PT, R6, RZ, PT ;  /* 0x000000ff0600720c */ /* 0x000fe40003f26270 */
[----:B------:R-:W-:Y:S02]  /*fde0*/  ISETP.GE.AND P2, PT, R5, RZ, PT ;  /* 0x000000ff0500720c */ /* 0x000fe40003f46270 */
[----:B------:R-:W-:Y:S02]  /*fdf0*/  LOP3.LUT R6, RZ, R3, RZ, 0x33, !PT ;  /* 0x00000003ff067212 */ /* 0x000fe400078e33ff */
[----:B------:R-:W-:Y:S01]  /*fe00*/  @P4 IADD3 R2, R2, 0x1, RZ ;  /* 0x0000000102024810 */ /* 0x000fe20007ffe0ff */
[----:B------:R-:W-:Y:S01]  /*fe10*/  @P5 VIADD R4, R4, 0x1 ;  /* 0x0000000104045836 */ /* 0x000fe20000000000 */
[----:B------:R-:W-:Y:S05]  /*fe20*/  IADD3 R0, -R18, R0, RZ ;  /* 0x0000000012007210 */ /* 0x000fea0007ffe1ff */
[----:B------:R-:W-:Y:S02]  /*fe30*/  @!P1 IADD3 R2, -R2, RZ, RZ ;  /* 0x000000ff02029210 */ /* 0x000fe40007ffe1ff */
[----:B------:R-:W-:Y:S02]  /*fe40*/  @!P2 IMAD.MOV R4, RZ, RZ, -R4 ;  /* 0x000000ffff04a224 */ /* 0x000fe400078e0a04 */
[C---:B------:R-:W-:Y:S03]  /*fe50*/  SEL R5, R6.reuse, R2, !P0 ;  /* 0x0000000206057207 */ /* 0x040fe60004000000 */
[----:B------:R-:W-:Y:S02]  /*fe60*/  SEL R2, R6, R4, !P0 ;  /* 0x0000000406027207 */ /* 0x000fe40004000000 */
[CC--:B------:R-:W-:Y:S01]  /*fe70*/  LEA R10, P1, R5.reuse, R222.reuse, 0x2 ;  /* 0x000000de050a7211 */ /* 0x0c0fe200078210ff */
[----:B------:R-:W3:Y:S01]  /*fe80*/  LD.E.64 R6, desc[UR6][R22.64+0x40] ;  /* 0x0000400616067980 */ /* 0x000ee2000c101b00 */
[C---:B------:R-:W-:Y:S02]  /*fe90*/  LEA R8, P0, R2.reuse, R222, 0x2 ;  /* 0x000000de02087211 */ /* 0x040fe400078010ff */
[-C--:B------:R-:W-:Y:S02]  /*fea0*/  LEA.HI.X.SX32 R11, R5, R223.reuse, 0x2, P1 ;  /* 0x000000df050b7211 */ /* 0x080fe400008f16ff */
[C---:B------:R-:W-:Y:S01]  /*feb0*/  LEA.HI.X.SX32 R9, R2.reuse, R223, 0x2, P0 ;  /* 0x000000df02097211 */ /* 0x040fe200000f16ff */
[----:B------:R-:W-:Y:S02]  /*fec0*/  IMAD.IADD R2, R2, 0x1, -R5 ;  /* 0x0000000102027824 */ /* 0x000fe400078e0a05 */
[----:B------:R-:W4:Y:S02]  /*fed0*/  LD.E R15, desc[UR6][R10.64] ;  /* 0x000000060a0f7980 */ /* 0x000f24000c101900 */
[----:B------:R-:W-:Y:S02]  /*fee0*/  IMAD R0, R2, R3, R0 ;  /* 0x0000000302007224 */ /* 0x000fe400078e0200 */
[----:B------:R-:W4:Y:S03]  /*fef0*/  LD.E R4, desc[UR6][R8.64] ;  /* 0x0000000608047980 */ /* 0x000f26000c101900 */
[----:B------:R-:W-:Y:S01]  /*ff00*/  SHF.R.S32.HI R14, RZ, 0x1f, R0 ;  /* 0x0000001fff0e7819 */ /* 0x000fe20000011400 */
[----:B------:R-:W5:Y:S06]  /*ff10*/  LD.E.64 R10, desc[UR6][R22.64+0x38] ;  /* 0x00003806160a7980 */ /* 0x000f6c000c101b00 */
[----:B------:R-:W5:Y:S01]  /*ff20*/  LD.E.64 R8, desc[UR6][R22.64+0x20] ;  /* 0x0000200616087980 */ /* 0x000f62000c101b00 */
[----:B---3--:R-:W-:Y:S04]  /*ff30*/  IMAD R2, R7, R0, RZ ;  /* 0x0000000007027224 */ /* 0x008fe800078e02ff */
[----:B------:R-:W-:Y:S01]  /*ff40*/  IMAD R7, R6, R14, R2 ;  /* 0x0000000e06077224 */ /* 0x000fe200078e0202 */
[----:B----4-:R-:W-:Y:S01]  /*ff50*/  IADD3 R15, -R4, R15, RZ ;  /* 0x0000000f040f7210 */ /* 0x010fe20007ffe1ff */
[----:B------:R-:W-:Y:S03]  /*ff60*/  IMAD.WIDE.U32 R4, R6, R0, RZ ;  /* 0x0000000006047225 */ /* 0x000fe600078e00ff */
[----:B------:R-:W-:Y:S01]  /*ff70*/  SHF.R.S32.HI R18, RZ, 0x1f, R15 ;  /* 0x0000001fff127819 */ /* 0x000fe2000001140f */
[----:B------:R-:W-:Y:S02]  /*ff80*/  IMAD.IADD R5, R5, 0x1, R7 ;  /* 0x0000000105057824 */ /* 0x000fe400078e0207 */
[----:B--2---:R-:W-:Y:S03]  /*ff90*/  IMAD.WIDE.U32 R4, R15, R12, R4 ;  /* 0x0000000c0f047225 */ /* 0x004fe600078e0004 */
[----:B------:R-:W-:Y:S01]  /*ffa0*/  LEA R73, P1, R4, R73, 0x1 ;  /* 0x0000004904497211 */ /* 0x000fe200078208ff */
[-C--:B-----5:R-:W-:Y:S04]  /*ffb0*/  IMAD R2, R9, R15.reuse, RZ ;  /* 0x0000000f09027224 */ /* 0x0a0fe800078e02ff */
[C---:B------:R-:W-:Y:S02]  /*ffc0*/  IMAD R6, R8.reuse, R18, R2 ;  /* 0x0000001208067224 */ /* 0x040fe400078e0202 */
[-C--:B------:R-:W-:Y:S04]  /*ffd0*/  IMAD.WIDE.U32 R2, R8, R15.reuse, RZ ;  /* 0x0000000f08027225 */ /* 0x080fe800078e00ff */
[----:B------:R-:W-:Y:S01]  /*ffe0*/  IMAD R15, R13, R15, RZ ;  /* 0x0000000f0d0f7224 */ /* 0x000fe200078e02ff */
[----:B------:R-:W-:Y:S01]  /*fff0*/  IADD3 R3, R3, R6, RZ ;  /* 0x0000000603037210 */ /* 0x000fe20007ffe0ff */
[----:B------:R-:W-:Y:S02]  /*10000*/  IMAD R6, R11, R0, RZ ;  /* 0x000000000b067224 */ /* 0x000fe400078e02ff */
[----:B------:R-:W-:Y:S04]  /*10010*/  IMAD.WIDE.U32 R2, R0, R10, R2 ;  /* 0x0000000a00027225 */ /* 0x000fe800078e0002 */
[----:B------:R-:W-:Y:S01]  /*10020*/  IMAD R0, R12, R18, R15 ;  /* 0x000000120c007224 */ /* 0x000fe200078e020f */
[----:B------:R-:W-:Y:S01]  /*10030*/  LEA R68, P0, R2, R68, 0x1 ;  /* 0x0000004402447211 */ /* 0x000fe200078008ff */
[----:B------:R-:W-:Y:S02]  /*10040*/  IMAD R10, R10, R14, R6 ;  /* 0x0000000e0a0a7224 */ /* 0x000fe400078e0206 */
[----:B------:R-:W-:Y:S03]  /*10050*/  IMAD.IADD R0, R5, 0x1, R0 ;  /* 0x0000000105007824 */ /* 0x000fe600078e0200 */
[----:B------:R-:W-:Y:S02]  /*10060*/  IADD3 R10, R3, R10, RZ ;  /* 0x0000000a030a7210 */ /* 0x000fe40007ffe0ff */
[----:B------:R-:W-:Y:S02]  /*10070*/  LEA.HI.X R72, R4, R72, R0, 0x1, P1 ;  /* 0x0000004804487211 */ /* 0x000fe400008f0c00 */
[----:B------:R-:W-:Y:S01]  /*10080*/  LEA.HI.X R69, R2, R69, R10, 0x1, P0 ;  /* 0x0000004502457211 */ /* 0x000fe200000f0c0a */
[----:B------:R-:W-:Y:S05]  /*10090*/  BRA `(.L_x_1058) ;  /* 0x0000000000307947 */ /* 0x000fea0003800000 */
.L_x_1057:
[----:B----4-:R-:W-:Y:S01]  /*100a0*/  MOV R5, R72 ;  /* 0x0000004800057202 */ /* 0x010fe20000000f00 */
[----:B--23--:R-:W2:Y:S01]  /*100b0*/  LD.E R6, desc[UR6][R22.64+0x40] ;  /* 0x0000400616067980 */ /* 0x00cea2000c101900 */
[----:B------:R-:W-:Y:S01]  /*100c0*/  MOV R3, R69 ;  /* 0x0000004500037202 */ /* 0x000fe20000000f00 */
[----:B------:R-:W-:Y:S02]  /*100d0*/  IMAD.MOV.U32 R4, RZ, RZ, R73 ;  /* 0x000000ffff047224 */ /* 0x000fe400078e0049 */
[----:B------:R-:W3:Y:S01]  /*100e0*/  LD.E R0, desc[UR6][R22.64+0x38] ;  /* 0x0000380616007980 */ /* 0x000ee2000c101900 */
[----:B------:R-:W-:Y:S02]  /*100f0*/  IMAD.MOV.U32 R2, RZ, RZ, R68 ;  /* 0x000000ffff027224 */ /* 0x000fe400078e0044 */
[----:B---3--:R-:W-:Y:S02]  /*10100*/  IMAD.U32 R0, R0, -0x100, RZ ;  /* 0xffffff0000007824 */ /* 0x008fe400078e00ff */
[----:B--2---:R-:W-:Y:S03]  /*10110*/  IMAD.U32 R6, R6, -0x100, RZ ;  /* 0xffffff0006067824 */ /* 0x004fe600078e00ff */
[----:B------:R-:W-:Y:S02]  /*10120*/  LEA R68, P0, R0, R2, 0x1 ;  /* 0x0000000200447211 */ /* 0x000fe400078008ff */
[----:B------:R-:W-:Y:S02]  /*10130*/  LEA R73, P1, R6, R4, 0x1 ;  /* 0x0000000406497211 */ /* 0x000fe400078208ff */
[----:B------:R-:W-:Y:S02]  /*10140*/  LEA.HI.X.SX32 R69, R0, R3, 0x1, P0 ;  /* 0x0000000300457211 */ /* 0x000fe400000f0eff */
[----:B------:R-:W-:Y:S09]  /*10150*/  LEA.HI.X.SX32 R72, R6, R5, 0x1, P1 ;  /* 0x0000000506487211 */ /* 0x000ff200008f0eff */
.L_x_1058:
[----:B------:R-:W-:Y:S05]  /*10160*/  BSYNC B0 ;  /* 0x0000000000007941 */ /* 0x000fea0003800000 */
.L_x_1056:
[----:B------:R-:W-:Y:S04]  /*10170*/  IADD3 R19, R19, -0x1, RZ ;  /* 0xffffffff13137810 */ /* 0x000fe80007ffe0ff */
[----:B------:R-:W-:Y:S11]  /*10180*/  ISETP.GT.AND P0, PT, R19, R117, PT ;  /* 0x000000751300720c */ /* 0x000ff60003f04270 */
[----:B------:R-:W-:Y:S02]  /*10190*/  @!UPT UIADD3 URZ, URZ, URZ, URZ ;  /* 0x0000003f3f3ff290 */ /* 0x000fe4000fffe03f */
[----:B------:R-:W-:Y:S05]  /*101a0*/  @P0 BRA `(.L_x_1059) ;  /* 0xffffff2c00800947 */ /* 0x000fea000383ffff */
.L_x_955:
[----:B------:R-:W-:Y:S05]  /*101b0*/  WARPSYNC.ALL ;  /* 0x0000000000007948 */ /* 0x000fea0003800000 */
[----:B------:R-:W-:Y:S06]  /*101c0*/  BAR.SYNC.DEFER_BLOCKING 0x0 ;  /* 0x0000000000007b1d */ /* 0x000fec0000010000 */
[----:B--234-:R-:W2:Y:S02]  /*101d0*/  LD.E R35, desc[UR6][R22.64+0xd0] ;  /* 0x0000d00616237980 */ /* 0x01cea4000c101900 */
[----:B------:R-:W1:Y:S01]  /*101e0*/  S2UR UR4, SR_CgaCtaId ;  /* 0x00000000000479c3 */ /* 0x000e620000008800 */
[----:B------:R-:W-:Y:S01]  /*101f0*/  UMOV UR5, 0x400 ;  /* 0x0000040000057882 */ /* 0x000fe20000000000 */
[----:B------:R-:W-:Y:S01]  /*10200*/  BSSY B2, `(.L_x_1060) ;  /* 0x0000319000027945 */ /* 0x000fe20003800000 */
[----:B------:R-:W3:Y:S01]  /*10210*/  S2R R0, SR_CTAID.X ;  /* 0x0000000000007919 */ /* 0x000ee20000002500 */
[C---:B------:R-:W-:Y:S01]  /*10220*/  SHF.L.U64.HI R6, R168.reuse, 0x4, R169 ;  /* 0x00000004a8067819 */ /* 0x040fe200000102a9 */
[----:B------:R-:W-:Y:S01]  /*10230*/  IMAD.SHL.U32 R4, R168, 0x10, RZ ;  /* 0x00000010a8047824 */ /* 0x000fe200078e00ff */
[----:B-1----:R-:W-:-:S06]  /*10240*/  ULEA UR4, UR4, UR5, 0x18 ;  /* 0x0000000504047291 */ /* 0x002fcc000f8ec03f */
[----:B------:R-:W-:Y:S01]  /*10250*/  LEA R188, R214, UR4, 0x1 ;  /* 0x00000004d6bc7c11 */ /* 0x000fe2000f8e08ff */
[----:B---3--:R-:W-:Y:S01]  /*10260*/  IMAD.SHL.U32 R180, R0, 0x40, RZ ;  /* 0x0000004000b47824 */ /* 0x008fe200078e00ff */
[----:B--2---:R-:W-:-:S13]  /*10270*/  ISETP.NE.AND P0, PT, R35, RZ, PT ;  /* 0x000000ff2300720c */ /* 0x004fda0003f05270 */
[----:B------:R-:W-:Y:S05]  /*10280*/  @!P0 BRA `(.L_x_1061) ;  /* 0x0000002c00408947 */ /* 0x000fea0003800000 */
[----:B------:R-:W2:Y:S01]  /*10290*/  LD.E.64 R2, desc[UR6][R22.64+0xf0] ;  /* 0x0000f00616027980 */ /* 0x000ea2000c101b00 */
[----:B------:R-:W1:Y:S01]  /*102a0*/  S2R R5, SR_CTAID.Y ;  /* 0x0000000000057919 */ /* 0x000e620000002600 */
[----:B------:R-:W3:Y:S02]  /*102b0*/  S2R R0, SR_CTAID.Y ;  /* 0x0000000000007919 */ /* 0x000ee40000002600 */
[----:B------:R-:W4:Y:S04]  /*102c0*/  LD.E.U8 R12, desc[UR6][R22.64+0x1b3] ;  /* 0x0001b306160c7980 */ /* 0x000f28000c101100 */
[----:B------:R-:W4:Y:S04]  /*102d0*/  LDL R13, [R1+0x14c] ;  /* 0x00014c00010d7983 */ /* 0x000f280000100800 */
[----:B------:R-:W5:Y:S04]  /*102e0*/  LD.E R39, desc[UR6][R22.64+0xc0] ;  /* 0x0000c00616277980 */ /* 0x000f68000c101900 */
[----:B-----5:R-:W5:Y:S04]  /*102f0*/  LD.E.64 R30, desc[UR6][R22.64+0x148] ;  /* 0x00014806161e7980 */ /* 0x020f68000c101b00 */
[----:B------:R-:W5:Y:S01]  /*10300*/  LD.E.64 R28, desc[UR6][R22.64+0x150] ;  /* 0x00015006161c7980 */ /* 0x000f62000c101b00 */
[----:B-1----:R-:W-:-:S02]  /*10310*/  SHF.R.S32.HI R5, RZ, 0x1f, R5 ;  /* 0x0000001fff057819 */ /* 0x002fc40000011405 */
[----:B--2---:R-:W-:-:S04]  /*10320*/  ISETP.NE.U32.AND P1, PT, R2, RZ, PT ;  /* 0x000000ff0200720c */ /* 0x004fc80003f25070 */
[----:B------:R-:W-:-:S13]  /*10330*/  ISETP.NE.AND.EX P1, PT, R3, RZ, PT, P1 ;  /* 0x000000ff0300720c */ /* 0x000fda0003f25310 */
[----:B---3--:R-:W-:-:S04]  /*10340*/  @P1 LEA R2, P0, R0, R2, 0x2 ;  /* 0x0000000200021211 */ /* 0x008fc800078010ff */
[----:B------:R-:W-:Y:S01]  /*10350*/  @P1 LEA.HI.X R3, R0, R3, R5, 0x2, P0 ;  /* 0x0000000300031211 */ /* 0x000fe200000f1405 */
[----:B------:R-:W-:-:S06]  /*10360*/  IMAD.MOV.U32 R0, RZ, RZ, RZ ;  /* 0x000000ffff007224 */ /* 0x000fcc00078e00ff */
[----:B------:R1:W2:Y:S01]  /*10370*/  @P1 LD.E R0, desc[UR6][R2.64] ;  /* 0x0000000602001980 */ /* 0x0002a2000c101900 */
[----:B------:R-:W-:Y:S01]  /*10380*/  LEA R5, P0, R168, R212, 0x5 ;  /* 0x000000d4a8057211 */ /* 0x000fe200078028ff */
[----:B------:R-:W-:-:S03]  /*10390*/  IMAD.MOV.U32 R214, RZ, RZ, R212 ;  /* 0x000000ffffd67224 */ /* 0x000fc600078e00d4 */
[----:B------:R-:W-:Y:S01]  /*103a0*/  LEA.HI.X R7, R168, R215, R169, 0x5, P0 ;  /* 0x000000d7a8077211 */ /* 0x000fe200000f2ca9 */
[----:B------:R-:W-:Y:S01]  /*103b0*/  IMAD R10, R169, 0x30, RZ ;  /* 0x00000030a90a7824 */ /* 0x000fe200078e02ff */
[----:B------:R-:W-:Y:S02]  /*103c0*/  LEA R42, P0, R5, R166, 0x1 ;  /* 0x000000a6052a7211 */ /* 0x000fe400078008ff */
[----:B------:R-:W-:Y:S02]  /*103d0*/  LEA.HI R20, R35, R35, RZ, 0x1 ;  /* 0x0000002323147211 */ /* 0x000fe400078f08ff */
[----:B------:R-:W-:Y:S02]  /*103e0*/  LEA.HI.X R43, R5, R167, R7, 0x1, P0 ;  /* 0x000000a7052b7211 */ /* 0x000fe400000f0c07 */
[----:B------:R-:W-:Y:S02]  /*103f0*/  IADD3 R4, P1, R4, R212, RZ ;  /* 0x000000d404047210 */ /* 0x000fe40007f3e0ff */
[----:B------:R-:W-:Y:S01]  /*10400*/  SHF.R.S32.HI R20, RZ, 0x1, R20 ;  /* 0x00000001ff147819 */ /* 0x000fe20000011414 */
[----:B-1----:R-:W-:-:S04]  /*10410*/  IMAD.WIDE.U32 R2, R168, 0x30, R214 ;  /* 0x00000030a8027825 */ /* 0x002fc800078e00d6 */
[----:B------:R-:W-:Y:S01]  /*10420*/  IMAD.IADD R5, R3, 0x1, R10 ;  /* 0x0000000103057824 */ /* 0x000fe200078e020a */
[-C--:B------:R-:W-:Y:S01]  /*10430*/  LEA R44, P0, R2, R166.reuse, 0x1 ;  /* 0x000000a6022c7211 */ /* 0x080fe200078008ff */
[----:B------:R-:W-:Y:S01]  /*10440*/  IMAD.X R6, R6, 0x1, R215, P1 ;  /* 0x0000000106067824 */ /* 0x000fe200008e06d7 */
[-C--:B------:R-:W-:Y:S02]  /*10450*/  LEA R32, P1, R4, R166.reuse, 0x1 ;  /* 0x000000a604207211 */ /* 0x080fe400078208ff */
[-C--:B------:R-:W-:Y:S02]  /*10460*/  LEA.HI.X R45, R2, R167.reuse, R5, 0x1, P0 ;  /* 0x000000a7022d7211 */ /* 0x080fe400000f0c05 */
[----:B----4-:R-:W-:Y:S02]  /*10470*/  ISETP.NE.AND P0, PT, R12, RZ, PT ;  /* 0x000000ff0c00720c */ /* 0x010fe40003f05270 */
[----:B------:R-:W-:Y:S02]  /*10480*/  LEA.HI.X R33, R4, R167, R6, 0x1, P1 ;  /* 0x000000a704217211 */ /* 0x000fe400008f0c06 */
[----:B------:R-:W-:-:S04]  /*10490*/  LEA R8, P2, R212, R166, 0x1 ;  /* 0x000000a6d4087211 */ /* 0x000fc800078408ff */
[----:B------:R-:W-:Y:S01]  /*104a0*/  LEA.HI.X R9, R212, R167, R215, 0x1, P2 ;  /* 0x000000a7d4097211 */ /* 0x000fe200010f0cd7 */
[--C-:B------:R-:W-:Y:S02]  /*104b0*/  IMAD.IADD R38, R13, 0x1, -R180.reuse ;  /* 0x000000010d267824 */ /* 0x100fe400078e0ab4 */
[----:B------:R-:W-:Y:S01]  /*104c0*/  IMAD.SHL.U32 R46, R20, 0x10, RZ ;  /* 0x00000010142e7824 */ /* 0x000fe200078e00ff */
[----:B--2---:R-:W-:Y:S01]  /*104d0*/  IADD3 R11, R0, R119, R180 ;  /* 0x00000077000b7210 */ /* 0x004fe20007ffe0b4 */
[----:B------:R-:W-:-:S04]  /*104e0*/  IMAD R0, R78, R20, R252 ;  /* 0x000000144e007224 */ /* 0x000fc800078e02fc */
[----:B------:R-:W-:Y:S02]  /*104f0*/  IMAD R4, R11, R20, RZ ;  /* 0x000000140b047224 */ /* 0x000fe400078e02ff */
[----:B------:R-:W-:-:S03]  /*10500*/  IMAD.IADD R3, R252, 0x1, R0 ;  /* 0x00000001fc037824 */ /* 0x000fc600078e0200 */
[----:B------:R-:W-:Y:S02]  /*10510*/  SHF.R.S32.HI R6, RZ, 0x1f, R4 ;  /* 0x0000001fff067819 */ /* 0x000fe40000011404 */
[C---:B------:R-:W-:Y:S02]  /*10520*/  IADD3 R16, P2, R4.reuse, R0, RZ ;  /* 0x0000000004107210 */ /* 0x040fe40007f5e0ff */
[----:B------:R-:W-:Y:S02]  /*10530*/  IADD3 R41, P1, R4, R3, RZ ;  /* 0x0000000304297210 */ /* 0x000fe40007f3e0ff */
[-C--:B------:R-:W-:Y:S02]  /*10540*/  LEA.HI.X.SX32 R18, R0, R6.reuse, 0x1, P2 ;  /* 0x0000000600127211 */ /* 0x080fe400010f0eff */
[----:B------:R-:W-:Y:S01]  /*10550*/  LEA.HI.X.SX32 R40, R3, R6, 0x1, P1 ;  /* 0x0000000603287211 */ /* 0x000fe200008f0eff */
[----:B------:R-:W-:Y:S08]  /*10560*/  @!P0 BRA `(.L_x_1062) ;  /* 0x00000010000c8947 */ /* 0x000ff00003800000 */
[----:B------:R-:W1:Y:S01]  /*10570*/  S2R R19, SR_TID.X ;  /* 0x0000000000137919 */ /* 0x000e620000002100 */
[----:B------:R-:W-:Y:S01]  /*10580*/  ISETP.GE.AND P0, PT, R78, R38, PT ;  /* 0x000000264e00720c */ /* 0x000fe20003f06270 */
[----:B------:R-:W-:Y:S03]  /*10590*/  BSSY B1, `(.L_x_1063) ;  /* 0x000003c000017945 */ /* 0x000fe60003800000 */
[----:B-1----:R-:W-:-:S13]  /*105a0*/  ISETP.LT.OR P0, PT, R19, -0x7, P0 ;  /* 0xfffffff91300780c */ /* 0x002fda0000701670 */
[----:B------:R-:W-:Y:S05]  /*105b0*/  @P0 BRA `(.L_x_1064) ;  /* 0x0000000000e40947 */ /* 0x000fea0003800000 */
[----:B------:R-:W-:-:S13]  /*105c0*/  ISETP.GE.AND P0, PT, R132, R39, PT ;  /* 0x000000278400720c */ /* 0x000fda0003f06270 */
[----:B------:R1:W-:Y:S01]  /*105d0*/  @P0 STS.128 [R188], RZ ;  /* 0x000000ffbc000388 */ /* 0x0003e20000000c00 */
[----:B------:R-:W-:Y:S05]  /*105e0*/  @P0 BRA `(.L_x_1064) ;  /* 0x0000000000d80947 */ /* 0x000fea0003800000 */
[----:B------:R2:W5:Y:S01]  /*105f0*/  LD.E.128 R4, desc[UR6][R8.64] ;  /* 0x0000000608047980 */ /* 0x000562000c101d00 */
[----:B------:R-:W-:Y:S01]  /*10600*/  ISETP.GE.AND P0, PT, R132, R35, PT ;  /* 0x000000238400720c */ /* 0x000fe20003f06270 */
[----:B------:R-:W-:-:S12]  /*10610*/  BSSY B0, `(.L_x_1065) ;  /* 0x0000032000007945 */ /* 0x000fd80003800000 */
[----:B------:R-:W-:Y:S05]  /*10620*/  @P0 BRA `(.L_x_1066) ;  /* 0x0000000000c00947 */ /* 0x000fea0003800000 */
[C---:B------:R-:W-:Y:S02]  /*10630*/  SHF.L.U32 R2, R16.reuse, 0x1, RZ ;  /* 0x0000000110027819 */ /* 0x040fe400000006ff */
[----:B------:R-:W-:Y:S02]  /*10640*/  SHF.L.U64.HI R0, R16, 0x1, R18 ;  /* 0x0000000110007819 */ /* 0x000fe40000010212 */
[-C--:B--2--5:R-:W-:Y:S02]  /*10650*/  IADD3 R8, P1, R30, R2.reuse, RZ ;  /* 0x000000021e087210 */ /* 0x0a4fe40007f3e0ff */
[----:B------:R-:W-:Y:S02]  /*10660*/  IADD3 R2, P0, R28, R2, RZ ;  /* 0x000000021c027210 */ /* 0x000fe40007f1e0ff */
[-C--:B------:R-:W-:Y:S02]  /*10670*/  IADD3.X R9, R31, R0.reuse, RZ, P1, !PT ;  /* 0x000000001f097210 */ /* 0x080fe40000ffe4ff */
[----:B------:R-:W-:-:S04]  /*10680*/  IADD3.X R3, R29, R0, RZ, P0, !PT ;  /* 0x000000001d037210 */ /* 0x000fc800007fe4ff */
[----:B------:R-:W2:Y:S04]  /*10690*/  LD.E.64 R8, desc[UR6][R8.64] ;  /* 0x0000000608087980 */ /* 0x000ea8000c101b00 */
[----:B------:R3:W4:Y:S02]  /*106a0*/  LD.E.64 R10, desc[UR6][R2.64] ;  /* 0x00000006020a7980 */ /* 0x000724000c101b00 */
[----:B---3--:R-:W-:Y:S02]  /*106b0*/  MOV R3, R5 ;  /* 0x0000000500037202 */ /* 0x008fe40000000f00 */
[----:B------:R-:W-:Y:S02]  /*106c0*/  MOV R2, R7 ;  /* 0x0000000700027202 */ /* 0x000fe40000000f00 */
[----:B------:R-:W-:Y:S01]  /*106d0*/  MOV R7, R4 ;  /* 0x0000000400077202 */ /* 0x000fe20000000f00 */
[----:B------:R-:W-:-:S02]  /*106e0*/  HADD2.F32 R4, -RZ, R3.H0_H0 ;  /* 0x20000003ff047230 */ /* 0x000fc40000004100 */
[----:B------:R-:W-:Y:S02]  /*106f0*/  HADD2.F32 R3, -RZ, R3.H1_H1 ;  /* 0x30000003ff037230 */ /* 0x000fe40000004100 */
[--C-:B------:R-:W-:Y:S01]  /*10700*/  HADD2.F32 R0, -RZ, R2.reuse.H1_H1 ;  /* 0x30000002ff007230 */ /* 0x100fe20000004100 */
[----:B------:R-:W-:Y:S01]  /*10710*/  MOV R5, R6 ;  /* 0x0000000600057202 */ /* 0x000fe20000000f00 */
[----:B------:R-:W-:Y:S02]  /*10720*/  HADD2.F32 R2, -RZ, R2.H0_H0 ;  /* 0x20000002ff027230 */ /* 0x000fe40000004100 */
[----:B--2---:R-:W-:Y:S02]  /*10730*/  HADD2.F32 R15, -RZ, R8.H1_H1 ;  /* 0x30000008ff0f7230 */ /* 0x004fe40000004100 */
[----:B------:R-:W-:Y:S02]  /*10740*/  HADD2.F32 R13, -RZ, R9.H1_H1 ;  /* 0x30000009ff0d7230 */ /* 0x000fe40000004100 */
[----:B----4-:R-:W-:-:S02]  /*10750*/  HADD2.F32 R14, -RZ, R10.H1_H1 ;  /* 0x3000000aff0e7230 */ /* 0x010fc40000004100 */
[----:B------:R-:W-:Y:S02]  /*10760*/  HADD2.F32 R17, -RZ, R11.H1_H1 ;  /* 0x3000000bff117230 */ /* 0x000fe40000004100 */
[C---:B------:R-:W-:Y:S01]  /*10770*/  FMUL.FTZ R6, R3.reuse, R15 ;  /* 0x0000000f03067220 */ /* 0x040fe20000410000 */
[----:B------:R-:W-:Y:S02]  /*10780*/  FMUL.FTZ R12, R3, R14 ;  /* 0x0000000e030c7220 */ /* 0x000fe40000410000 */
[C---:B------:R-:W-:Y:S01]  /*10790*/  FMUL.FTZ R3, R0.reuse, R17 ;  /* 0x0000001100037220 */ /* 0x040fe20000410000 */
[----:B------:R-:W-:Y:S01]  /*107a0*/  FMUL.FTZ R0, R0, R13 ;  /* 0x0000000d00007220 */ /* 0x000fe20000410000 */
[----:B------:R-:W-:Y:S01]  /*107b0*/  FFMA.FTZ R15, R4, R15, -R12 ;  /* 0x0000000f040f7223 */ /* 0x000fe2000001080c */
[----:B------:R-:W-:Y:S02]  /*107c0*/  HADD2.F32 R8, -RZ, R8.H0_H0 ;  /* 0x20000008ff087230 */ /* 0x000fe40000004100 */
[C---:B------:R-:W-:Y:S01]  /*107d0*/  FFMA.FTZ R13, R2.reuse, R13, -R3 ;  /* 0x0000000d020d7223 */ /* 0x040fe20000010803 */
[----:B------:R-:W-:Y:S01]  /*107e0*/  FFMA.FTZ R12, R2, R17, R0 ;  /* 0x00000011020c7223 */ /* 0x000fe20000010000 */
[----:B------:R-:W-:-:S02]  /*107f0*/  HADD2.F32 R3, -RZ, R7.H1_H1 ;  /* 0x30000007ff037230 */ /* 0x000fc40000004100 */
[----:B------:R-:W-:Y:S02]  /*10800*/  HADD2.F32 R10, -RZ, R10.H0_H0 ;  /* 0x2000000aff0a7230 */ /* 0x000fe40000004100 */
[----:B------:R-:W-:Y:S02]  /*10810*/  HADD2.F32 R11, -RZ, R11.H0_H0 ;  /* 0x2000000bff0b7230 */ /* 0x000fe40000004100 */
[----:B------:R-:W-:Y:S02]  /*10820*/  HADD2.F32 R0, -RZ, R5.H1_H1 ;  /* 0x30000005ff007230 */ /* 0x000fe40000004100 */
[----:B------:R-:W-:Y:S01]  /*10830*/  FFMA.FTZ R14, R4, R14, R6 ;  /* 0x0000000e040e7223 */ /* 0x000fe20000010006 */
[----:B------:R-:W-:Y:S02]  /*10840*/  HADD2.F32 R9, -RZ, R9.H0_H0 ;  /* 0x20000009ff097230 */ /* 0x000fe40000004100 */
[----:B------:R-:W-:Y:S01]  /*10850*/  FMUL.FTZ R6, R3, R10 ;  /* 0x0000000a03067220 */ /* 0x000fe20000410000 */
[----:B------:R-:W-:-:S02]  /*10860*/  HADD2.F32 R4, -RZ, R7.H0_H0 ;  /* 0x20000007ff047230 */ /* 0x000fc40000004100 */
[----:B------:R-:W-:Y:S02]  /*10870*/  HADD2.F32 R2, -RZ, R5.H0_H0 ;  /* 0x20000005ff027230 */ /* 0x000fe40000004100 */
[-C--:B------:R-:W-:Y:S01]  /*10880*/  FMUL.FTZ R5, R3, R8.reuse ;  /* 0x0000000803057220 */ /* 0x080fe20000410000 */
[C---:B------:R-:W-:Y:S01]  /*10890*/  FMUL.FTZ R3, R0.reuse, R11 ;  /* 0x0000000b00037220 */ /* 0x040fe20000410000 */
[-C--:B------:R-:W-:Y:S01]  /*108a0*/  FMUL.FTZ R0, R0, R9.reuse ;  /* 0x0000000900007220 */ /* 0x080fe20000410000 */
[C---:B------:R-:W-:Y:S01]  /*108b0*/  FFMA.FTZ R6, R4.reuse, R8, -R6 ;  /* 0x0000000804067223 */ /* 0x040fe20000010806 */
[----:B------:R-:W-:Y:S01]  /*108c0*/  FFMA.FTZ R4, R4, R10, R5 ;  /* 0x0000000a04047223 */ /* 0x000fe20000010005 */
[C---:B------:R-:W-:Y:S01]  /*108d0*/  FFMA.FTZ R3, R2.reuse, R9, -R3 ;  /* 0x0000000902037223 */ /* 0x040fe20000010803 */
[----:B------:R-:W-:Y:S01]  /*108e0*/  FFMA.FTZ R0, R2, R11, R0 ;  /* 0x0000000b02007223 */ /* 0x000fe20000010000 */
[----:B------:R-:W-:Y:S02]  /*108f0*/  F2FP.F16.F32.PACK_AB R5, R14, R15 ;  /* 0x0000000f0e05723e */ /* 0x000fe400000000ff */
[----:B------:R-:W-:-:S02]  /*10900*/  F2FP.F16.F32.PACK_AB R4, R4, R6 ;  /* 0x000000060404723e */ /* 0x000fc400000000ff */
[----:B------:R-:W-:Y:S02]  /*10910*/  F2FP.F16.F32.PACK_AB R7, R12, R13 ;  /* 0x0000000d0c07723e */ /* 0x000fe400000000ff */
[----:B------:R-:W-:Y:S02]  /*10920*/  F2FP.F16.F32.PACK_AB R6, R0, R3 ;  /* 0x000000030006723e */ /* 0x000fe400000000ff */
.L_x_1066:
[----:B------:R-:W-:Y:S05]  /*10930*/  BSYNC B0 ;  /* 0x0000000000007941 */ /* 0x000fea0003800000 */
.L_x_1065:
[----:B-----5:R3:W-:Y:S02]  /*10940*/  STS.128 [R188], R4 ;  /* 0x00000004bc007388 */ /* 0x0207e40000000c00 */
.L_x_1064:
[----:B------:R-:W-:Y:S05]  /*10950*/  BSYNC B1 ;  /* 0x0000000000017941 */ /* 0x000fea0003800000 */
.L_x_1063:
[----:B------:R-:W-:Y:S01]  /*10960*/  VIADD R37, R78, 0x10 ;  /* 0x000000104e257836 */ /* 0x000fe20000000000 */
[----:B------:R-:W-:Y:S04]  /*10970*/  BSSY B1, `(.L_x_1067) ;  /* 0x000003f000017945 */ /* 0x000fe80003800000 */
[----:B------:R-:W-:-:S04]  /*10980*/  ISETP.GE.AND P0, PT, R37, R38, PT ;  /* 0x000000262500720c */ /* 0x000fc80003f06270 */
[----:B------:R-:W-:-:S13]  /*10990*/  ISETP.LT.OR P0, PT, R19, -0x87, P0 ;  /* 0xffffff791300780c */ /* 0x000fda0000701670 */
[----:B------:R-:W-:Y:S05]  /*109a0*/  @P0 BRA `(.L_x_1068) ;  /* 0x0000000000ec0947 */ /* 0x000fea0003800000 */
[----:B------:R-:W-:-:S13]  /*109b0*/  ISETP.GE.AND P0, PT, R132, R39, PT ;  /* 0x000000278400720c */ /* 0x000fda0003f06270 */
[----:B------:R4:W-:Y:S01]  /*109c0*/  @P0 STS.128 [R188+0x800], RZ ;  /* 0x000800ffbc000388 */ /* 0x0009e20000000c00 */
[----:B------:R-:W-:Y:S05]  /*109d0*/  @P0 BRA `(.L_x_1068) ;  /* 0x0000000000e00947 */ /* 0x000fea0003800000 */
[----:B---3--:R3:W5:Y:S01]  /*109e0*/  LD.E.128 R4, desc[UR6][R32.64] ;  /* 0x0000000620047980 */ /* 0x008762000c101d00 */
[----:B------:R-:W-:Y:S01]  /*109f0*/  ISETP.GE.AND P0, PT, R132, R35, PT ;  /* 0x000000238400720c */ /* 0x000fe20003f06270 */
[----:B------:R-:W-:-:S12]  /*10a00*/  BSSY B0, `(.L_x_1069) ;  /* 0x0000034000007945 */ /* 0x000fd80003800000 */
[----:B------:R-:W-:Y:S05]  /*10a10*/  @P0 BRA `(.L_x_1070) ;  /* 0x0000000000c80947 */ /* 0x000fea0003800000 */
[----:B------:R-:W-:-:S04]  /*10a20*/  IADD3 R0, P0, R46, R16, RZ ;  /* 0x000000102e007210 */ /* 0x000fc80007f1e0ff */
[----:B------:R-:W-:Y:S02]  /*10a30*/  LEA.HI.X.SX32 R2, R46, R18, 0x1, P0 ;  /* 0x000000122e027211 */ /* 0x000fe400000f0eff */
[C---:B------:R-:W-:Y:S02]  /*10a40*/  SHF.L.U32 R3, R0.reuse, 0x1, RZ ;  /* 0x0000000100037819 */ /* 0x040fe400000006ff */
[----:B------:R-:W-:Y:S02]  /*10a50*/  SHF.L.U64.HI R0, R0, 0x1, R2 ;  /* 0x0000000100007819 */ /* 0x000fe40000010202 */
[-C--:B--2--5:R-:W-:Y:S02]  /*10a60*/  IADD3 R8, P1, R30, R3.reuse, RZ ;  /* 0x000000031e087210 */ /* 0x0a4fe40007f3e0ff */
[----:B------:R-:W-:Y:S02]  /*10a70*/  IADD3 R2, P0, R28, R3, RZ ;  /* 0x000000031c027210 */ /* 0x000fe40007f1e0ff */
[----:B------:R-:W-:-:S02]  /*10a80*/  IADD3.X R9, R31, R0, RZ, P1, !PT ;  /* 0x000000001f097210 */ /* 0x000fc40000ffe4ff */
[----:B------:R-:W-:-:S04]  /*10a90*/  IADD3.X R3, R29, R0, RZ, P0, !PT ;  /* 0x000000001d037210 */ /* 0x000fc800007fe4ff */
[----:B------:R-:W2:Y:S04]  /*10aa0*/  LD.E.64 R8, desc[UR6][R8.64] ;  /* 0x0000000608087980 */ /* 0x000ea8000c101b00 */
[----:B------:R1:W4:Y:S02]  /*10ab0*/  LD.E.64 R10, desc[UR6][R2.64] ;  /* 0x00000006020a7980 */ /* 0x000324000c101b00 */
[----:B-1----:R-:W-:Y:S02]  /*10ac0*/  MOV R3, R5 ;  /* 0x0000000500037202 */ /* 0x002fe40000000f00 */
        /* <DEDUP_REMOVED lines=39> */
.L_x_1070:
[----:B------:R-:W-:Y:S05]  /*10d40*/  BSYNC B0 ;  /* 0x0000000000007941 */ /* 0x000fea0003800000 */
.L_x_1069:
[----:B-----5:R1:W-:Y:S02]  /*10d50*/  STS.128 [R188+0x800], R4 ;  /* 0x00080004bc007388 */ /* 0x0203e40000000c00 */
.L_x_1068:
[----:B------:R-:W-:Y:S05]  /*10d60*/  BSYNC B1 ;  /* 0x0000000000017941 */ /* 0x000fea0003800000 */
.L_x_1067:
        /* <DEDUP_REMOVED lines=8> */
[----:B-1-3--:R1:W5:Y:S01]  /*10df0*/  LD.E.128 R4, desc[UR6][R42.64] ;  /* 0x000000062a047980 */ /* 0x00a362000c101d00 */
[----:B------:R-:W-:Y:S01]  /*10e00*/  ISETP.GE.AND P0, PT, R132, R35, PT ;  /* 0x000000238400720c */ /* 0x000fe20003f06270 */
[----:B------:R-:W-:-:S12]  /*10e10*/  BSSY B0, `(.L_x_1073) ;  /* 0x0000035000007945 */ /* 0x000fd80003800000 */
[----:B------:R-:W-:Y:S05]  /*10e20*/  @P0 BRA `(.L_x_1074) ;  /* 0x0000000000cc0947 */ /* 0x000fea0003800000 */
[----:B------:R-:W-:-:S04]  /*10e30*/  SHF.L.U32 R2, R20, 0x5, RZ ;  /* 0x0000000514027819 */ /* 0x000fc800000006ff */
        /* <DEDUP_REMOVED lines=50> */
.L_x_1074:
[----:B------:R-:W-:Y:S05]  /*11160*/  BSYNC B0 ;  /* 0x0000000000007941 */ /* 0x000fea0003800000 */
.L_x_1073:
[----:B-----5:R3:W-:Y:S02]  /*11170*/  STS.128 [R188+0x1000], R4 ;  /* 0x00100004bc007388 */ /* 0x0207e40000000c00 */
.L_x_1072:
[----:B------:R-:W-:Y:S05]  /*11180*/  BSYNC B1 ;  /* 0x0000000000017941 */ /* 0x000fea0003800000 */
.L_x_1071:
[----:B------:R-:W-:-:S05]  /*11190*/  VIADD R21, R78, 0x30 ;  /* 0x000000304e157836 */ /* 0x000fca0000000000 */
        /* <DEDUP_REMOVED lines=10> */
[----:B------:R-:W-:-:S05]  /*11240*/  IMAD R2, R20, 0x30, RZ ;  /* 0x0000003014027824 */ /* 0x000fca00078e02ff */
        /* <DEDUP_REMOVED lines=25> */
[-C--:B------:R-:W-:Y:S01]  /*113e0*/  FMUL.FTZ R0, R0, R14.reuse ;  /* 0x0000000e00007220 */ /* 0x080fe20000410000 */
        /* <DEDUP_REMOVED lines=12> */
[-C--:B------:R-:W-:Y:S01]  /*114b0*/  FMUL.FTZ R3, R3, R8.reuse ;  /* 0x0000000803037220 */ /* 0x080fe20000410000 */
[----:B------:R-:W-:Y:S02]  /*114c0*/  HADD2.F32 R2, -RZ, R5.H0_H0 ;  /* 0x20000005ff027230 */ /* 0x000fe40000004100 */
        /* <DEDUP_REMOVED lines=10> */
.L_x_1077:
[----:B------:R-:W-:Y:S05]  /*11570*/  BSYNC B0 ;  /* 0x0000000000007941 */ /* 0x000fea0003800000 */
.L_x_1076:
[----:B-----5:R3:W-:Y:S01]  /*11580*/  STS.128 [R188+0x1800], R4 ;  /* 0x00180004bc007388 */ /* 0x0207e20000000c00 */
[----:B------:R-:W-:Y:S05]  /*11590*/  BRA `(.L_x_1075) ;  /* 0x0000001c007c7947 */ /* 0x000fea0003800000 */
.L_x_1062:
        /* <DEDUP_REMOVED lines=12> */
[-C--:B------:R-:W-:Y:S02]  /*11660*/  ISETP.GE.AND P1, PT, R132, R20.reuse, PT ;  /* 0x000000148400720c */ /* 0x080fe40003f26270 */
[----:B------:R-:W-:Y:S02]  /*11670*/  MOV R0, RZ ;  /* 0x000000ff00007202 */ /* 0x000fe40000000f00 */
[----:B------:R-:W-:-:S09]  /*11680*/  MOV R3, R20 ;  /* 0x0000001400037202 */ /* 0x000fd20000000f00 */
[C---:B------:R-:W-:Y:S02]  /*11690*/  @P1 IADD3 R0, -R20.reuse, RZ, RZ ;  /* 0x000000ff14001210 */ /* 0x040fe40007ffe1ff */
[----:B------:R-:W-:Y:S02]  /*116a0*/  @P1 IADD3 R3, -R20, RZ, RZ ;  /* 0x000000ff14031210 */ /* 0x000fe40007ffe1ff */
[----:B------:R-:W-:-:S03]  /*116b0*/  IADD3 R10, P0, R0, R41, RZ ;  /* 0x00000029000a7210 */ /* 0x000fc60007f1e0ff */
[----:B--2---:R-:W-:Y:S01]  /*116c0*/  IMAD.WIDE R8, R3, 0x2, R8 ;  /* 0x0000000203087825 */ /* 0x004fe200078e0208 */
[----:B------:R-:W-:Y:S02]  /*116d0*/  LEA.HI.X.SX32 R0, R0, R40, 0x1, P0 ;  /* 0x0000002800007211 */ /* 0x000fe400000f0eff */
[----:B-----5:R-:W-:-:S04]  /*116e0*/  LEA R2, P0, R10, R28, 0x1 ;  /* 0x0000001c0a027211 */ /* 0x020fc800078008ff */
[----:B------:R-:W-:Y:S02]  /*116f0*/  LEA.HI.X R3, R10, R29, R0, 0x1, P0 ;  /* 0x0000001d0a037211 */ /* 0x000fe400000f0c00 */
[----:B------:R-:W-:Y:S01]  /*11700*/  MOV R0, RZ ;  /* 0x000000ff00007202 */ /* 0x000fe20000000f00 */
[----:B------:R-:W2:Y:S01]  /*11710*/  LD.E.128 R8, desc[UR6][R8.64] ;  /* 0x0000000608087980 */ /* 0x000ea2000c101d00 */
[----:B------:R-:W-:-:S03]  /*11720*/  @P1 IADD3 R0, -R20, RZ, RZ ;  /* 0x000000ff14001210 */ /* 0x000fc60007ffe1ff */
[----:B------:R3:W4:Y:S02]  /*11730*/  LD.E.128 R12, desc[UR6][R2.64] ;  /* 0x00000006020c7980 */ /* 0x000724000c101d00 */
[----:B---3--:R-:W-:-:S04]  /*11740*/  IADD3 R3, P0, R0, R41, RZ ;  /* 0x0000002900037210 */ /* 0x008fc80007f1e0ff */
[----:B------:R-:W-:Y:S02]  /*11750*/  LEA.HI.X.SX32 R0, R0, R40, 0x1, P0 ;  /* 0x0000002800007211 */ /* 0x000fe400000f0eff */
[----:B------:R-:W-:-:S04]  /*11760*/  LEA R2, P0, R3, R30, 0x1 ;  /* 0x0000001e03027211 */ /* 0x000fc800078008ff */
[----:B------:R-:W-:-:S05]  /*11770*/  LEA.HI.X R3, R3, R31, R0, 0x1, P0 ;  /* 0x0000001f03037211 */ /* 0x000fca00000f0c00 */
[----:B------:R3:W3:Y:S01]  /*11780*/  LD.E.128 R24, desc[UR6][R2.64] ;  /* 0x0000000602187980 */ /* 0x0006e2000c101d00 */
[----:B------:R-:W-:Y:S02]  /*11790*/  MOV R18, R5 ;  /* 0x0000000500127202 */ /* 0x000fe40000000f00 */
[----:B------:R-:W-:Y:S02]  /*117a0*/  MOV R19, R7 ;  /* 0x0000000700137202 */ /* 0x000fe40000000f00 */
[----:B------:R-:W-:Y:S02]  /*117b0*/  MOV R17, R6 ;  /* 0x0000000600117202 */ /* 0x000fe40000000f00 */
[----:B------:R-:W-:Y:S02]  /*117c0*/  MOV R16, R4 ;  /* 0x0000000400107202 */ /* 0x000fe40000000f00 */
[----:B--2---:R-:W-:Y:S02]  /*117d0*/  MOV R21, R9 ;  /* 0x0000000900157202 */ /* 0x004fe40000000f00 */
[----:B------:R-:W-:Y:S01]  /*117e0*/  MOV R34, R8 ;  /* 0x0000000800227202 */ /* 0x000fe20000000f00 */
[--C-:B----4-:R-:W-:Y:S01]  /*117f0*/  HADD2.F32 R5, -RZ, R13.reuse.H1_H1 ;  /* 0x3000000dff057230 */ /* 0x110fe20000004100 */
[----:B------:R-:W-:Y:S01]  /*11800*/  MOV R37, R10 ;  /* 0x0000000a00257202 */ /* 0x000fe20000000f00 */
[----:B------:R-:W-:Y:S01]  /*11810*/  HADD2.F32 R7, -RZ, R12.H1_H1 ;  /* 0x3000000cff077230 */ /* 0x000fe20000004100 */
[----:B------:R-:W-:Y:S01]  /*11820*/  MOV R36, R11 ;  /* 0x0000000b00247202 */ /* 0x000fe20000000f00 */
[----:B------:R-:W-:-:S02]  /*11830*/  HADD2.F32 R6, -RZ, R13.H0_H0 ;  /* 0x2000000dff067230 */ /* 0x000fc40000004100 */
[----:B------:R-:W-:Y:S01]  /*11840*/  @!P1 FADD.FTZ R5, -R5, -RZ ;  /* 0x800000ff05059221 */ /* 0x000fe20000010100 */
[----:B------:R-:W-:Y:S02]  /*11850*/  HADD2.F32 R8, -RZ, R12.H0_H0 ;  /* 0x2000000cff087230 */ /* 0x000fe40000004100 */
[----:B------:R-:W-:Y:S01]  /*11860*/  @!P1 FADD.FTZ R7, -R7, -RZ ;  /* 0x800000ff07079221 */ /* 0x000fe20000010100 */
[--C-:B------:R-:W-:Y:S02]  /*11870*/  HADD2.F32 R12, -RZ, R21.reuse.H1_H1 ;  /* 0x30000015ff0c7230 */ /* 0x100fe40000004100 */
[----:B------:R-:W-:Y:S01]  /*11880*/  @!P1 FADD.FTZ R6, -R6, -RZ ;  /* 0x800000ff06069221 */ /* 0x000fe20000010100 */
[----:B------:R-:W-:Y:S02]  /*11890*/  HADD2.F32 R10, -RZ, R34.H1_H1 ;  /* 0x30000022ff0a7230 */ /* 0x000fe40000004100 */
[----:B------:R-:W-:Y:S01]  /*118a0*/  @!P1 FADD.FTZ R8, -R8, -RZ ;  /* 0x800000ff08089221 */ /* 0x000fe20000010100 */
[----:B------:R-:W-:-:S02]  /*118b0*/  HADD2.F32 R11, -RZ, R21.H0_H0 ;  /* 0x20000015ff0b7230 */ /* 0x000fc40000004100 */
[----:B------:R-:W-:Y:S01]  /*118c0*/  FMUL.FTZ R5, R12, R5 ;  /* 0x000000050c057220 */ /* 0x000fe20000410000 */
[--C-:B------:R-:W-:Y:S02]  /*118d0*/  HADD2.F32 R4, -RZ, R14.reuse.H0_H0 ;  /* 0x2000000eff047230 */ /* 0x100fe40000004100 */
[----:B------:R-:W-:Y:S01]  /*118e0*/  FMUL.FTZ R7, R10, R7 ;  /* 0x000000070a077220 */ /* 0x000fe20000410000 */
[----:B---3--:R-:W-:Y:S02]  /*118f0*/  HADD2.F32 R3, -RZ, R14.H1_H1 ;  /* 0x3000000eff037230 */ /* 0x008fe40000004100 */
[----:B------:R-:W-:Y:S01]  /*11900*/  FMUL.FTZ R6, R11, R6 ;  /* 0x000000060b067220 */ /* 0x000fe20000410000 */
[--C-:B------:R-:W-:Y:S02]  /*11910*/  HADD2.F32 R2, -RZ, R15.reuse.H0_H0 ;  /* 0x2000000fff027230 */ /* 0x100fe40000004100 */
[----:B------:R-:W-:Y:S01]  /*11920*/  @!P1 FADD.FTZ R4, -R4, -RZ ;  /* 0x800000ff04049221 */ /* 0x000fe20000010100 */
[----:B------:R-:W-:-:S02]  /*11930*/  HADD2.F32 R0, -RZ, R15.H1_H1 ;  /* 0x3000000fff007230 */ /* 0x000fc40000004100 */
[----:B------:R-:W-:Y:S01]  /*11940*/  @!P1 FADD.FTZ R3, -R3, -RZ ;  /* 0x800000ff03039221 */ /* 0x000fe20000010100 */
[--C-:B------:R-:W-:Y:S02]  /*11950*/  HADD2.F32 R13, -RZ, R37.reuse.H0_H0 ;  /* 0x20000025ff0d7230 */ /* 0x100fe40000004100 */
[----:B------:R-:W-:Y:S01]  /*11960*/  @!P1 FADD.FTZ R2, -R2, -RZ ;  /* 0x800000ff02029221 */ /* 0x000fe20000010100 */
[----:B------:R-:W-:Y:S02]  /*11970*/  HADD2.F32 R12, -RZ, R37.H1_H1 ;  /* 0x30000025ff0c7230 */ /* 0x000fe40000004100 */
[----:B------:R-:W-:Y:S01]  /*11980*/  @!P1 FADD.FTZ R0, -R0, -RZ ;  /* 0x800000ff00009221 */ /* 0x000fe20000010100 */
[----:B------:R-:W-:Y:S02]  /*11990*/  HADD2.F32 R9, -RZ, R34.H0_H0 ;  /* 0x20000022ff097230 */ /* 0x000fe40000004100 */
[----:B------:R-:W-:Y:S01]  /*119a0*/  FMUL.FTZ R13, R13, R4 ;  /* 0x000000040d0d7220 */ /* 0x000fe20000410000 */
[----:B------:R-:W-:-:S02]  /*119b0*/  HADD2.F32 R11, -RZ, R36.H0_H0 ;  /* 0x20000024ff0b7230 */ /* 0x000fc40000004100 */
[----:B------:R-:W-:Y:S01]  /*119c0*/  FMUL.FTZ R12, R12, R3 ;  /* 0x000000030c0c7220 */ /* 0x000fe20000410000 */
[----:B------:R-:W-:Y:S02]  /*119d0*/  HADD2.F32 R10, -RZ, R36.H1_H1 ;  /* 0x30000024ff0a7230 */ /* 0x000fe40000004100 */
[----:B------:R-:W-:Y:S01]  /*119e0*/  FMUL.FTZ R9, R9, R8 ;  /* 0x0000000809097220 */ /* 0x000fe20000410000 */
[--C-:B------:R-:W-:Y:S02]  /*119f0*/  HADD2.F32 R3, -RZ, R16.reuse.H0_H0 ;  /* 0x20000010ff037230 */ /* 0x100fe40000004100 */
[----:B------:R-:W-:Y:S01]  /*11a00*/  FMUL.FTZ R11, R11, R2 ;  /* 0x000000020b0b7220 */ /* 0x000fe20000410000 */
[----:B------:R-:W-:Y:S02]  /*11a10*/  HADD2.F32 R2, -RZ, R16.H1_H1 ;  /* 0x30000010ff027230 */ /* 0x000fe40000004100 */
[----:B------:R-:W-:Y:S01]  /*11a20*/  FMUL.FTZ R10, R10, R0 ;  /* 0x000000000a0a7220 */ /* 0x000fe20000410000 */
[----:B------:R-:W-:-:S02]  /*11a30*/  HADD2.F32 R0, -RZ, R18.H0_H0 ;  /* 0x20000012ff007230 */ /* 0x000fc40000004100 */
[--C-:B------:R-:W-:Y:S02]  /*11a40*/  HADD2.F32 R4, -RZ, R24.reuse.H0_H0 ;  /* 0x20000018ff047230 */ /* 0x100fe40000004100 */
[----:B------:R-:W-:Y:S02]  /*11a50*/  HADD2.F32 R8, -RZ, R24.H1_H1 ;  /* 0x30000018ff087230 */ /* 0x000fe40000004100 */
[--C-:B------:R-:W-:Y:S02]  /*11a60*/  HADD2.F32 R14, -RZ, R25.reuse.H0_H0 ;  /* 0x20000019ff0e7230 */ /* 0x100fe40000004100 */
[----:B------:R-:W-:Y:S01]  /*11a70*/  FFMA.FTZ R9, R3, R4, R9 ;  /* 0x0000000403097223 */ /* 0x000fe20000010009 */
[----:B------:R-:W-:Y:S02]  /*11a80*/  HADD2.F32 R25, -RZ, R25.H1_H1 ;  /* 0x30000019ff197230 */ /* 0x000fe40000004100 */
[----:B------:R-:W-:Y:S01]  /*11a90*/  FFMA.FTZ R8, R2, R8, R7 ;  /* 0x0000000802087223 */ /* 0x000fe20000010007 */
[----:B------:R-:W-:-:S02]  /*11aa0*/  HADD2.F32 R15, -RZ, R26.H0_H0 ;  /* 0x2000001aff0f7230 */ /* 0x000fc40000004100 */
[----:B------:R-:W-:Y:S01]  /*11ab0*/  FFMA.FTZ R6, R0, R14, R6 ;  /* 0x0000000e00067223 */ /* 0x000fe20000010006 */
[--C-:B------:R-:W-:Y:S02]  /*11ac0*/  HADD2.F32 R16, -RZ, R27.reuse.H0_H0 ;  /* 0x2000001bff107230 */ /* 0x100fe40000004100 */
[----:B------:R-:W-:Y:S02]  /*11ad0*/  HADD2.F32 R4, -RZ, R18.H1_H1 ;  /* 0x30000012ff047230 */ /* 0x000fe40000004100 */
[----:B------:R-:W-:Y:S02]  /*11ae0*/  HADD2.F32 R26, -RZ, R26.H1_H1 ;  /* 0x3000001aff1a7230 */ /* 0x000fe40000004100 */
[----:B------:R-:W-:Y:S02]  /*11af0*/  HADD2.F32 R27, -RZ, R27.H1_H1 ;  /* 0x3000001bff1b7230 */ /* 0x000fe40000004100 */
[----:B------:R-:W-:Y:S01]  /*11b00*/  FFMA.FTZ R5, R4, R25, R5 ;  /* 0x0000001904057223 */ /* 0x000fe20000010005 */
[--C-:B------:R-:W-:Y:S01]  /*11b10*/  HADD2.F32 R3, -RZ, R17.reuse.H0_H0 ;  /* 0x20000011ff037230 */ /* 0x100fe20000004100 */
[----:B------:R-:W-:Y:S01]  /*11b20*/  F2FP.F16.F32.PACK_AB R4, R8, R9 ;  /* 0x000000090804723e */ /* 0x000fe200000000ff */
[----:B------:R-:W-:-:S02]  /*11b30*/  HADD2.F32 R2, -RZ, R17.H1_H1 ;  /* 0x30000011ff027230 */ /* 0x000fc40000004100 */
[--C-:B------:R-:W-:Y:S02]  /*11b40*/  HADD2.F32 R0, -RZ, R19.reuse.H0_H0 ;  /* 0x20000013ff007230 */ /* 0x100fe40000004100 */
[----:B------:R-:W-:Y:S01]  /*11b50*/  FFMA.FTZ R3, R3, R15, R13 ;  /* 0x0000000f03037223 */ /* 0x000fe2000001000d */
[----:B------:R-:W-:Y:S02]  /*11b60*/  HADD2.F32 R7, -RZ, R19.H1_H1 ;  /* 0x30000013ff077230 */ /* 0x000fe40000004100 */
[----:B------:R-:W-:Y:S01]  /*11b70*/  FFMA.FTZ R2, R2, R26, R12 ;  /* 0x0000001a02027223 */ /* 0x000fe2000001000c */
[----:B------:R-:W-:Y:S01]  /*11b80*/  F2FP.F16.F32.PACK_AB R5, R5, R6 ;  /* 0x000000060505723e */ /* 0x000fe200000000ff */
[----:B------:R-:W-:Y:S01]  /*11b90*/  FFMA.FTZ R0, R0, R16, R11 ;  /* 0x0000001000007223 */ /* 0x000fe2000001000b */
[----:B------:R-:W-:Y:S02]  /*11ba0*/  FFMA.FTZ R7, R7, R27, R10 ;  /* 0x0000001b07077223 */ /* 0x000fe4000001000a */
[----:B------:R-:W-:-:S03]  /*11bb0*/  F2FP.F16.F32.PACK_AB R6, R2, R3 ;  /* 0x000000030206723e */ /* 0x000fc600000000ff */
[----:B------:R-:W-:-:S03]  /*11bc0*/  F2FP.F16.F32.PACK_AB R7, R7, R0 ;  /* 0x000000000707723e */ /* 0x000fc600000000ff */
.L_x_1081:
[----:B------:R-:W-:Y:S05]  /*11bd0*/  BSYNC B0 ;  /* 0x0000000000007941 */ /* 0x000fea0003800000 */
.L_x_1080:
[----:B-----5:R3:W-:Y:S02]  /*11be0*/  STS.128 [R188], R4 ;  /* 0x00000004bc007388 */ /* 0x0207e40000000c00 */
.L_x_1079:
[----:B------:R-:W-:Y:S05]  /*11bf0*/  BSYNC B1 ;  /* 0x0000000000017941 */ /* 0x000fea0003800000 */
.L_x_1078:
        /* <DEDUP_REMOVED lines=12> */
[-C--:B------:R-:W-:Y:S02]  /*11cc0*/  ISETP.GE.AND P0, PT, R132, R20.reuse, PT ;  /* 0x000000148400720c */ /* 0x080fe40003f06270 */
[----:B------:R-:W-:Y:S02]  /*11cd0*/  MOV R0, RZ ;  /* 0x000000ff00007202 */ /* 0x000fe40000000f00 */
[C---:B------:R-:W-:Y:S02]  /*11ce0*/  IADD3 R12, P1, R46.reuse, R41, RZ ;  /* 0x000000292e0c7210 */ /* 0x040fe40007f3e0ff */
[----:B------:R-:W-:Y:S02]  /*11cf0*/  MOV R3, R20 ;  /* 0x0000001400037202 */ /* 0x000fe40000000f00 */
[----:B------:R-:W-:-:S05]  /*11d00*/  LEA.HI.X.SX32 R13, R46, R40, 0x1, P1 ;  /* 0x000000282e0d7211 */ /* 0x000fca00008f0eff */
        /* <DEDUP_REMOVED lines=11> */
[----:B-1----:R-:W-:-:S04]  /*11dc0*/  IADD3 R3, P1, R0, R12, RZ ;  /* 0x0000000c00037210 */ /* 0x002fc80007f3e0ff */
[----:B------:R-:W-:Y:S02]  /*11dd0*/  LEA.HI.X.SX32 R0, R0, R13, 0x1, P1 ;  /* 0x0000000d00007211 */ /* 0x000fe400008f0eff */
[----:B------:R-:W-:-:S04]  /*11de0*/  LEA R2, P1, R3, R30, 0x1 ;  /* 0x0000001e03027211 */ /* 0x000fc800078208ff */
[----:B------:R-:W-:-:S05]  /*11df0*/  LEA.HI.X R3, R3, R31, R0, 0x1, P1 ;  /* 0x0000001f03037211 */ /* 0x000fca00008f0c00 */
[----:B------:R1:W4:Y:S01]  /*11e00*/  LD.E.128 R24, desc[UR6][R2.64] ;  /* 0x0000000602187980 */ /* 0x000322000c101d00 */
[----:B------:R-:W-:Y:S02]  /*11e10*/  MOV R14, R5 ;  /* 0x00000005000e7202 */ /* 0x000fe40000000f00 */
[----:B------:R-:W-:Y:S02]  /*11e20*/  MOV R13, R6 ;  /* 0x00000006000d7202 */ /* 0x000fe40000000f00 */
[----:B------:R-:W-:Y:S02]  /*11e30*/  MOV R15, R7 ;  /* 0x00000007000f7202 */ /* 0x000fe40000000f00 */
[----:B------:R-:W-:Y:S02]  /*11e40*/  MOV R12, R4 ;  /* 0x00000004000c7202 */ /* 0x000fe40000000f00 */
[----:B--2---:R-:W-:Y:S02]  /*11e50*/  MOV R21, R9 ;  /* 0x0000000900157202 */ /* 0x004fe40000000f00 */
[----:B---3--:R-:W-:Y:S01]  /*11e60*/  MOV R32, R8 ;  /* 0x0000000800207202 */ /* 0x008fe20000000f00 */
[--C-:B----4-:R-:W-:Y:S01]  /*11e70*/  HADD2.F32 R6, -RZ, R17.reuse.H0_H0 ;  /* 0x20000011ff067230 */ /* 0x110fe20000004100 */
[----:B------:R-:W-:Y:S01]  /*11e80*/  MOV R33, R11 ;  /* 0x0000000b00217202 */ /* 0x000fe20000000f00 */
[----:B------:R-:W-:Y:S01]  /*11e90*/  HADD2.F32 R5, -RZ, R17.H1_H1 ;  /* 0x30000011ff057230 */ /* 0x000fe20000004100 */
[----:B------:R-:W-:Y:S01]  /*11ea0*/  MOV R34, R10 ;  /* 0x0000000a00227202 */ /* 0x000fe20000000f00 */
[----:B------:R-:W-:-:S02]  /*11eb0*/  HADD2.F32 R7, -RZ, R16.H1_H1 ;  /* 0x30000010ff077230 */ /* 0x000fc40000004100 */
[----:B------:R-:W-:Y:S01]  /*11ec0*/  @!P0 FADD.FTZ R6, -R6, -RZ ;  /* 0x800000ff06068221 */ /* 0x000fe20000010100 */
[----:B------:R-:W-:Y:S02]  /*11ed0*/  HADD2.F32 R8, -RZ, R16.H0_H0 ;  /* 0x20000010ff087230 */ /* 0x000fe40000004100 */
[----:B------:R-:W-:Y:S01]  /*11ee0*/  @!P0 FADD.FTZ R5, -R5, -RZ ;  /* 0x800000ff05058221 */ /* 0x000fe20000010100 */
[--C-:B------:R-:W-:Y:S02]  /*11ef0*/  HADD2.F32 R11, -RZ, R21.reuse.H0_H0 ;  /* 0x20000015ff0b7230 */ /* 0x100fe40000004100 */
[----:B------:R-:W-:Y:S01]  /*11f00*/  @!P0 FADD.FTZ R7, -R7, -RZ ;  /* 0x800000ff07078221 */ /* 0x000fe20000010100 */
[----:B------:R-:W-:Y:S02]  /*11f10*/  HADD2.F32 R16, -RZ, R21.H1_H1 ;  /* 0x30000015ff107230 */ /* 0x000fe40000004100 */
[----:B------:R-:W-:Y:S01]  /*11f20*/  @!P0 FADD.FTZ R8, -R8, -RZ ;  /* 0x800000ff08088221 */ /* 0x000fe20000010100 */
[----:B------:R-:W-:-:S02]  /*11f30*/  HADD2.F32 R10, -RZ, R32.H1_H1 ;  /* 0x30000020ff0a7230 */ /* 0x000fc40000004100 */
[----:B------:R-:W-:Y:S01]  /*11f40*/  FMUL.FTZ R6, R11, R6 ;  /* 0x000000060b067220 */ /* 0x000fe20000410000 */
[--C-:B------:R-:W-:Y:S02]  /*11f50*/  HADD2.F32 R4, -RZ, R18.reuse.H0_H0 ;  /* 0x20000012ff047230 */ /* 0x100fe40000004100 */
[----:B------:R-:W-:Y:S01]  /*11f60*/  FMUL.FTZ R5, R16, R5 ;  /* 0x0000000510057220 */ /* 0x000fe20000410000 */
[----:B-1----:R-:W-:Y:S02]  /*11f70*/  HADD2.F32 R3, -RZ, R18.H1_H1 ;  /* 0x30000012ff037230 */ /* 0x002fe40000004100 */
        /* <DEDUP_REMOVED lines=45> */
.L_x_1085:
[----:B------:R-:W-:Y:S05]  /*12250*/  BSYNC B0 ;  /* 0x0000000000007941 */ /* 0x000fea0003800000 */
.L_x_1084:
[----:B-----5:R1:W-:Y:S02]  /*12260*/  STS.128 [R188+0x800], R4 ;  /* 0x00080004bc007388 */ /* 0x0203e40000000c00 */
.L_x_1083:
[----:B------:R-:W-:Y:S05]  /*12270*/  BSYNC B1 ;  /* 0x0000000000017941 */ /* 0x000fea0003800000 */
.L_x_1082:
        /* <DEDUP_REMOVED lines=12> */
[-C--:B------:R-:W-:Y:S02]  /*12340*/  ISETP.GE.AND P0, PT, R132, R20.reuse, PT ;  /* 0x000000148400720c */ /* 0x080fe40003f06270 */
[----:B------:R-:W-:Y:S02]  /*12350*/  SHF.L.U32 R13, R20, 0x5, RZ ;  /* 0x00000005140d7819 */ /* 0x000fe400000006ff */
[----:B------:R-:W-:Y:S02]  /*12360*/  MOV R0, RZ ;  /* 0x000000ff00007202 */ /* 0x000fe40000000f00 */
[C---:B------:R-:W-:Y:S02]  /*12370*/  IADD3 R12, P1, R13.reuse, R41, RZ ;  /* 0x000000290d0c7210 */ /* 0x040fe40007f3e0ff */
[----:B------:R-:W-:Y:S02]  /*12380*/  MOV R3, R20 ;  /* 0x0000001400037202 */ /* 0x000fe40000000f00 */
[----:B------:R-:W-:-:S03]  /*12390*/  LEA.HI.X.SX32 R13, R13, R40, 0x1, P1 ;  /* 0x000000280d0d7211 */ /* 0x000fc600008f0eff */
        /* <DEDUP_REMOVED lines=84> */
.L_x_1089:
[----:B------:R-:W-:Y:S05]  /*128e0*/  BSYNC B0 ;  /* 0x0000000000007941 */ /* 0x000fea0003800000 */
.L_x_1088:
[----:B-----5:R3:W-:Y:S02]  /*128f0*/  STS.128 [R188+0x1000], R4 ;  /* 0x00100004bc007388 */ /* 0x0207e40000000c00 */
.L_x_1087:
[----:B------:R-:W-:Y:S05]  /*12900*/  BSYNC B1 ;  /* 0x0000000000017941 */ /* 0x000fea0003800000 */
.L_x_1086:
        /* <DEDUP_REMOVED lines=11> */
[-C--:B------:R-:W-:Y:S01]  /*129c0*/  ISETP.GE.AND P0, PT, R132, R20.reuse, PT ;  /* 0x000000148400720c */ /* 0x080fe20003f06270 */
[----:B------:R-:W-:Y:S01]  /*129d0*/  IMAD R13, R20, 0x30, RZ ;  /* 0x00000030140d7824 */ /* 0x000fe200078e02ff */
[----:B------:R-:W-:Y:S02]  /*129e0*/  MOV R0, RZ ;  /* 0x000000ff00007202 */ /* 0x000fe40000000f00 */
[----:B------:R-:W-:Y:S02]  /*129f0*/  MOV R3, R20 ;  /* 0x0000001400037202 */ /* 0x000fe40000000f00 */
[----:B------:R-:W-:-:S04]  /*12a00*/  IADD3 R12, P1, R13, R41, RZ ;  /* 0x000000290d0c7210 */ /* 0x000fc80007f3e0ff */
        /* <DEDUP_REMOVED lines=25> */
[----:B------:R-:W-:Y:S01]  /*12ba0*/  HADD2.F32 R8, -RZ, R16.H0_H0 ;  /* 0x20000010ff087230 */ /* 0x000fe20000004100 */
[----:B------:R-:W-:Y:S01]  /*12bb0*/  MOV R29, R11 ;  /* 0x0000000b001d7202 */ /* 0x000fe20000000f00 */
[----:B------:R-:W-:-:S02]  /*12bc0*/  HADD2.F32 R6, -RZ, R17.H0_H0 ;  /* 0x20000011ff067230 */ /* 0x000fc40000004100 */
[----:B------:R-:W-:Y:S01]  /*12bd0*/  @!P0 FADD.FTZ R7, -R7, -RZ ;  /* 0x800000ff07078221 */ /* 0x000fe20000010100 */
[--C-:B------:R-:W-:Y:S02]  /*12be0*/  HADD2.F32 R10, -RZ, R28.reuse.H1_H1 ;  /* 0x3000001cff0a7230 */ /* 0x100fe40000004100 */
[----:B------:R-:W-:Y:S01]  /*12bf0*/  @!P0 FADD.FTZ R8, -R8, -RZ ;  /* 0x800000ff08088221 */ /* 0x000fe20000010100 */
[----:B------:R-:W-:Y:S02]  /*12c00*/  HADD2.F32 R9, -RZ, R28.H0_H0 ;  /* 0x2000001cff097230 */ /* 0x000fe40000004100 */
[----:B------:R-:W-:Y:S01]  /*12c10*/  @!P0 FADD.FTZ R6, -R6, -RZ ;  /* 0x800000ff06068221 */ /* 0x000fe20000010100 */
[----:B------:R-:W-:Y:S02]  /*12c20*/  HADD2.F32 R11, -RZ, R20.H0_H0 ;  /* 0x20000014ff0b7230 */ /* 0x000fe40000004100 */
[----:B------:R-:W-:Y:S01]  /*12c30*/  FMUL.FTZ R7, R10, R7 ;  /* 0x000000070a077220 */ /* 0x000fe20000410000 */
[----:B------:R-:W-:-:S02]  /*12c40*/  HADD2.F32 R5, -RZ, R17.H1_H1 ;  /* 0x30000011ff057230 */ /* 0x000fc40000004100 */
[----:B------:R-:W-:Y:S01]  /*12c50*/  FMUL.FTZ R8, R9, R8 ;  /* 0x0000000809087220 */ /* 0x000fe20000410000 */
[--C-:B---3--:R-:W-:Y:S02]  /*12c60*/  HADD2.F32 R3, -RZ, R18.reuse.H1_H1 ;  /* 0x30000012ff037230 */ /* 0x108fe40000004100 */
[----:B------:R-:W-:Y:S01]  /*12c70*/  FMUL.FTZ R6, R11, R6 ;  /* 0x000000060b067220 */ /* 0x000fe20000410000 */
[--C-:B------:R-:W-:Y:S02]  /*12c80*/  HADD2.F32 R2, -RZ, R19.reuse.H0_H0 ;  /* 0x20000013ff027230 */ /* 0x100fe40000004100 */
[----:B------:R-:W-:Y:S01]  /*12c90*/  @!P0 FADD.FTZ R5, -R5, -RZ ;  /* 0x800000ff05058221 */ /* 0x000fe20000010100 */
[----:B------:R-:W-:Y:S02]  /*12ca0*/  HADD2.F32 R4, -RZ, R18.H0_H0 ;  /* 0x20000012ff047230 */ /* 0x000fe40000004100 */
[----:B------:R-:W-:Y:S01]  /*12cb0*/  @!P0 FADD.FTZ R3, -R3, -RZ ;  /* 0x800000ff03038221 */ /* 0x000fe20000010100 */
[----:B------:R-:W-:-:S02]  /*12cc0*/  HADD2.F32 R0, -RZ, R19.H1_H1 ;  /* 0x30000013ff007230 */ /* 0x000fc40000004100 */
[----:B------:R-:W-:Y:S01]  /*12cd0*/  @!P0 FADD.FTZ R2, -R2, -RZ ;  /* 0x800000ff02028221 */ /* 0x000fe20000010100 */
[----:B------:R-:W-:Y:S02]  /*12ce0*/  HADD2.F32 R16, -RZ, R20.H1_H1 ;  /* 0x30000014ff107230 */ /* 0x000fe40000004100 */
[----:B------:R-:W-:Y:S01]  /*12cf0*/  @!P0 FADD.FTZ R4, -R4, -RZ ;  /* 0x800000ff04048221 */ /* 0x000fe20000010100 */
[--C-:B------:R-:W-:Y:S02]  /*12d00*/  HADD2.F32 R17, -RZ, R30.reuse.H1_H1 ;  /* 0x3000001eff117230 */ /* 0x100fe40000004100 */
        /* <DEDUP_REMOVED lines=14> */
[----:B------:R-:W-:Y:S02]  /*12df0*/  HADD2.F32 R12, -RZ, R25.H0_H0 ;  /* 0x20000019ff0c7230 */ /* 0x000fe40000004100 */
[----:B------:R-:W-:Y:S01]  /*12e00*/  FFMA.FTZ R8, R3, R5, R8 ;  /* 0x0000000503087223 */ /* 0x000fe20000010008 */
[----:B------:R-:W-:Y:S02]  /*12e10*/  HADD2.F32 R19, -RZ, R26.H0_H0 ;  /* 0x2000001aff137230 */ /* 0x000fe40000004100 */
[----:B------:R-:W-:Y:S01]  /*12e20*/  FFMA.FTZ R4, R2, R4, R7 ;  /* 0x0000000402047223 */ /* 0x000fe20000010007 */
[----:B------:R-:W-:-:S02]  /*12e30*/  HADD2.F32 R18, -RZ, R27.H0_H0 ;  /* 0x2000001bff127230 */ /* 0x000fc40000004100 */
[----:B------:R-:W-:Y:S01]  /*12e40*/  FFMA.FTZ R5, R0, R12, R6 ;  /* 0x0000000c00057223 */ /* 0x000fe20000010006 */
[----:B------:R-:W-:Y:S02]  /*12e50*/  HADD2.F32 R25, -RZ, R25.H1_H1 ;  /* 0x30000019ff197230 */ /* 0x000fe40000004100 */
[----:B------:R-:W-:Y:S01]  /*12e60*/  HADD2.F32 R26, -RZ, R26.H1_H1 ;  /* 0x3000001aff1a7230 */ /* 0x000fe20000004100 */
[----:B------:R-:W-:Y:S01]  /*12e70*/  F2FP.F16.F32.PACK_AB R4, R4, R8 ;  /* 0x000000080404723e */ /* 0x000fe200000000ff */
[----:B------:R-:W-:Y:S02]  /*12e80*/  HADD2.F32 R27, -RZ, R27.H1_H1 ;  /* 0x3000001bff1b7230 */ /* 0x000fe40000004100 */
[----:B------:R-:W-:Y:S02]  /*12e90*/  HADD2.F32 R3, -RZ, R14.H1_H1 ;  /* 0x3000000eff037230 */ /* 0x000fe40000004100 */
[----:B------:R-:W-:Y:S02]  /*12ea0*/  HADD2.F32 R2, -RZ, R13.H0_H0 ;  /* 0x2000000dff027230 */ /* 0x000fe40000004100 */
[----:B------:R-:W-:-:S02]  /*12eb0*/  HADD2.F32 R0, -RZ, R15.H0_H0 ;  /* 0x2000000fff007230 */ /* 0x000fc40000004100 */
[----:B------:R-:W-:Y:S01]  /*12ec0*/  FFMA.FTZ R3, R3, R25, R16 ;  /* 0x0000001903037223 */ /* 0x000fe20000010010 */
[----:B------:R-:W-:Y:S02]  /*12ed0*/  HADD2.F32 R7, -RZ, R15.H1_H1 ;  /* 0x3000000fff077230 */ /* 0x000fe40000004100 */
[----:B------:R-:W-:Y:S01]  /*12ee0*/  FFMA.FTZ R2, R2, R19, R11 ;  /* 0x0000001302027223 */ /* 0x000fe2000001000b */
[----:B------:R-:W-:Y:S02]  /*12ef0*/  HADD2.F32 R6, -RZ, R13.H1_H1 ;  /* 0x3000000dff067230 */ /* 0x000fe40000004100 */
[----:B------:R-:W-:Y:S01]  /*12f00*/  FFMA.FTZ R0, R0, R18, R10 ;  /* 0x0000001200007223 */ /* 0x000fe2000001000a */
[----:B------:R-:W-:Y:S01]  /*12f10*/  F2FP.F16.F32.PACK_AB R5, R3, R5 ;  /* 0x000000050305723e */ /* 0x000fe200000000ff */
[----:B------:R-:W-:Y:S01]  /*12f20*/  FFMA.FTZ R7, R7, R27, R9 ;  /* 0x0000001b07077223 */ /* 0x000fe20000010009 */
[----:B------:R-:W-:-:S04]  /*12f30*/  FFMA.FTZ R6, R6, R26, R17 ;  /* 0x0000001a06067223 */ /* 0x000fc80000010011 */
[----:B------:R-:W-:Y:S02]  /*12f40*/  F2FP.F16.F32.PACK_AB R7, R7, R0 ;  /* 0x000000000707723e */ /* 0x000fe400000000ff */
[----:B------:R-:W-:Y:S02]  /*12f50*/  F2FP.F16.F32.PACK_AB R6, R6, R2 ;  /* 0x000000020606723e */ /* 0x000fe400000000ff */
.L_x_1091:
[----:B------:R-:W-:Y:S05]  /*12f60*/  BSYNC B0 ;  /* 0x0000000000007941 */ /* 0x000fea0003800000 */
.L_x_1090:
[----:B-----5:R3:W-:Y:S01]  /*12f70*/  STS.128 [R188+0x1800], R4 ;  /* 0x00180004bc007388 */ /* 0x0207e20000000c00 */
[----:B------:R-:W-:Y:S05]  /*12f80*/  BRA `(.L_x_1075) ;  /* 0x0000000400007947 */ /* 0x000fea0003800000 */
.L_x_1061:
[----:B------:R-:W2:Y:S01]  /*12f90*/  LDL R0, [R1+0x14c] ;  /* 0x00014c0001007983 */ /* 0x000ea20000100800 */
[C---:B------:R-:W-:Y:S01]  /*12fa0*/  VIADD R37, R78.reuse, 0x10 ;  /* 0x000000104e257836 */ /* 0x040fe20000000000 */
[----:B------:R-:W-:Y:S01]  /*12fb0*/  BSSY B0, `(.L_x_1092) ;  /* 0x0000012000007945 */ /* 0x000fe20003800000 */
[C---:B------:R-:W-:Y:S02]  /*12fc0*/  VIADD R36, R78.reuse, 0x20 ;  /* 0x000000204e247836 */ /* 0x040fe40000000000 */
[----:B------:R-:W-:Y:S02]  /*12fd0*/  VIADD R21, R78, 0x30 ;  /* 0x000000304e157836 */ /* 0x000fe40000000000 */
[----:B--2---:R-:W-:-:S05]  /*12fe0*/  IMAD.IADD R0, R0, 0x1, -R180 ;  /* 0x0000000100007824 */ /* 0x004fca00078e0ab4 */
[-C--:B------:R-:W-:Y:S02]  /*12ff0*/  ISETP.GE.AND P0, PT, R78, R0.reuse, PT ;  /* 0x000000004e00720c */ /* 0x080fe40003f06270 */
[-C--:B------:R-:W-:Y:S02]  /*13000*/  ISETP.GE.AND P3, PT, R37, R0.reuse, PT ;  /* 0x000000002500720c */ /* 0x080fe40003f66270 */
[-C--:B------:R-:W-:Y:S02]  /*13010*/  ISETP.GE.AND P2, PT, R36, R0.reuse, PT ;  /* 0x000000002400720c */ /* 0x080fe40003f46270 */
[----:B------:R-:W-:-:S07]  /*13020*/  ISETP.GE.AND P1, PT, R21, R0, PT ;  /* 0x000000001500720c */ /* 0x000fce0003f26270 */
[----:B------:R-:W-:Y:S06]  /*13030*/  @P0 BRA `(.L_x_1093) ;  /* 0x0000000000240947 */ /* 0x000fec0003800000 */
[----:B-----5:R-:W-:-:S13]  /*13040*/  ISETP.GE.AND P0, PT, R132, R251, PT ;  /* 0x000000fb8400720c */ /* 0x020fda0003f06270 */
[----:B------:R1:W-:Y:S01]  /*13050*/  @P0 STS.128 [R188], RZ ;  /* 0x000000ffbc000388 */ /* 0x0003e20000000c00 */
[----:B------:R-:W-:Y:S05]  /*13060*/  @P0 BRA `(.L_x_1093) ;  /* 0x0000000000180947 */ /* 0x000fea0003800000 */
[----:B------:R-:W-:-:S04]  /*13070*/  LEA R2, P0, R212, R166, 0x1 ;  /* 0x000000a6d4027211 */ /* 0x000fc800078008ff */
[----:B------:R-:W-:-:S05]  /*13080*/  LEA.HI.X R3, R212, R167, R215, 0x1, P0 ;  /* 0x000000a7d4037211 */ /* 0x000fca00000f0cd7 */
[----:B------:R-:W-:Y:S01]  /*13090*/  @!PT LDS RZ, [RZ] ;  /* 0x00000000fffff984 */ /* 0x000fe20000000800 */
[----:B------:R-:W-:Y:S01]  /*130a0*/  @!PT LDS RZ, [RZ] ;  /* 0x00000000fffff984 */ /* 0x000fe20000000800 */
[----:B------:R-:W-:Y:S01]  /*130b0*/  @!PT LDS RZ, [RZ] ;  /* 0x00000000fffff984 */ /* 0x000fe20000000800 */
[----:B------:R2:W-:Y:S04]  /*130c0*/  LDGSTS.E.BYPASS.LTC128B.128 [R188], desc[UR6][R2.64] ;  /* 0x0000000002bc7fae */ /* 0x0005e8000b901d46 */
.L_x_1093:
[----:B------:R-:W-:Y:S05]  /*130d0*/  BSYNC B0 ;  /* 0x0000000000007941 */ /* 0x000fea0003800000 */
.L_x_1092:
[----:B------:R-:W-:Y:S04]  /*130e0*/  BSSY B0, `(.L_x_1094) ;  /* 0x000000d000007945 */ /* 0x000fe80003800000 */
[----:B------:R-:W-:Y:S05]  /*130f0*/  @P3 BRA `(.L_x_1095) ;  /* 0x00000000002c3947 */ /* 0x000fea0003800000 */
[----:B-----5:R-:W-:-:S13]  /*13100*/  ISETP.GE.AND P0, PT, R132, R251, PT ;  /* 0x000000fb8400720c */ /* 0x020fda0003f06270 */
[----:B------:R3:W-:Y:S01]  /*13110*/  @P0 STS.128 [R188+0x800], RZ ;  /* 0x000800ffbc000388 */ /* 0x0007e20000000c00 */
[----:B------:R-:W-:Y:S05]  /*13120*/  @P0 BRA `(.L_x_1095) ;  /* 0x0000000000200947 */ /* 0x000fea0003800000 */
[----:B------:R-:W-:-:S05]  /*13130*/  IADD3 R0, P0, R4, R212, RZ ;  /* 0x000000d404007210 */ /* 0x000fca0007f1e0ff */
[----:B--2---:R-:W-:Y:S01]  /*13140*/  IMAD.X R3, R6, 0x1, R215, P0 ;  /* 0x0000000106037824 */ /* 0x004fe200000e06d7 */
[----:B------:R-:W-:-:S04]  /*13150*/  LEA R2, P0, R0, R166, 0x1 ;  /* 0x000000a600027211 */ /* 0x000fc800078008ff */
[----:B------:R-:W-:-:S05]  /*13160*/  LEA.HI.X R3, R0, R167, R3, 0x1, P0 ;  /* 0x000000a700037211 */ /* 0x000fca00000f0c03 */
[----:B------:R-:W-:Y:S01]  /*13170*/  @!PT LDS RZ, [RZ] ;  /* 0x00000000fffff984 */ /* 0x000fe20000000800 */
[----:B------:R-:W-:Y:S01]  /*13180*/  @!PT LDS RZ, [RZ] ;  /* 0x00000000fffff984 */ /* 0x000fe20000000800 */
[----:B------:R-:W-:Y:S01]  /*13190*/  @!PT LDS RZ, [RZ] ;  /* 0x00000000fffff984 */ /* 0x000fe20000000800 */
[----:B------:R4:W-:Y:S04]  /*131a0*/  LDGSTS.E.BYPASS.LTC128B.128 [R188+0x800], desc[UR6][R2.64] ;  /* 0x0080000002bc7fae */ /* 0x0009e8000b901d46 */
.L_x_1095:
[----:B------:R-:W-:Y:S05]  /*131b0*/  BSYNC B0 ;  /* 0x0000000000007941 */ /* 0x000fea0003800000 */
.L_x_1094:
[----:B------:R-:W-:Y:S04]  /*131c0*/  BSSY B0, `(.L_x_1096) ;  /* 0x000000d000007945 */ /* 0x000fe80003800000 */
[----:B------:R-:W-:Y:S05]  /*131d0*/  @P2 BRA `(.L_x_1097) ;  /* 0x00000000002c2947 */ /* 0x000fea0003800000 */
[----:B-----5:R-:W-:-:S13]  /*131e0*/  ISETP.GE.AND P0, PT, R132, R251, PT ;  /* 0x000000fb8400720c */ /* 0x020fda0003f06270 */
[----:B------:R1:W-:Y:S01]  /*131f0*/  @P0 STS.128 [R188+0x1000], RZ ;  /* 0x001000ffbc000388 */ /* 0x0003e20000000c00 */
[----:B------:R-:W-:Y:S05]  /*13200*/  @P0 BRA `(.L_x_1097) ;  /* 0x0000000000200947 */ /* 0x000fea0003800000 */
[----:B------:R-:W-:-:S04]  /*13210*/  LEA R0, P0, R168, R212, 0x5 ;  /* 0x000000d4a8007211 */ /* 0x000fc800078028ff */
[----:B--2-4-:R-:W-:Y:S02]  /*13220*/  LEA.HI.X R3, R168, R215, R169, 0x5, P0 ;  /* 0x000000d7a8037211 */ /* 0x014fe400000f2ca9 */
[----:B------:R-:W-:-:S04]  /*13230*/  LEA R2, P0, R0, R166, 0x1 ;  /* 0x000000a600027211 */ /* 0x000fc800078008ff */
[----:B------:R-:W-:-:S05]  /*13240*/  LEA.HI.X R3, R0, R167, R3, 0x1, P0 ;  /* 0x000000a700037211 */ /* 0x000fca00000f0c03 */
[----:B------:R-:W-:Y:S01]  /*13250*/  @!PT LDS RZ, [RZ] ;  /* 0x00000000fffff984 */ /* 0x000fe20000000800 */
[----:B------:R-:W-:Y:S01]  /*13260*/  @!PT LDS RZ, [RZ] ;  /* 0x00000000fffff984 */ /* 0x000fe20000000800 */
[----:B------:R-:W-:Y:S01]  /*13270*/  @!PT LDS RZ, [RZ] ;  /* 0x00000000fffff984 */ /* 0x000fe20000000800 */
[----:B------:R2:W-:Y:S04]  /*13280*/  LDGSTS.E.BYPASS.LTC128B.128 [R188+0x1000], desc[UR6][R2.64] ;  /* 0x0100000002bc7fae */ /* 0x0005e8000b901d46 */
.L_x_1097:
[----:B------:R-:W-:Y:S05]  /*13290*/  BSYNC B0 ;  /* 0x0000000000007941 */ /* 0x000fea0003800000 */
.L_x_1096:
[----:B------:R-:W-:Y:S05]  /*132a0*/  @P1 BRA `(.L_x_1075) ;  /* 0x0000000000381947 */ /* 0x000fea0003800000 */
[----:B-----5:R-:W-:-:S13]  /*132b0*/  ISETP.GE.AND P0, PT, R132, R251, PT ;  /* 0x000000fb8400720c */ /* 0x020fda0003f06270 */
[----:B------:R1:W-:Y:S01]  /*132c0*/  @P0 STS.128 [R188+0x1800], RZ ;  /* 0x001800ffbc000388 */ /* 0x0003e20000000c00 */
[----:B------:R-:W-:Y:S05]  /*132d0*/  @P0 BRA `(.L_x_1075) ;  /* 0x00000000002c0947 */ /* 0x000fea0003800000 */
[----:B------:R-:W-:Y:S01]  /*132e0*/  MOV R4, R212 ;  /* 0x000000d400047202 */ /* 0x000fe20000000f00 */
[----:B------:R-:W-:Y:S01]  /*132f0*/  IMAD R0, R169, 0x30, RZ ;  /* 0x00000030a9007824 */ /* 0x000fe200078e02ff */
[----:B------:R-:W-:-:S03]  /*13300*/  MOV R5, R215 ;  /* 0x000000d700057202 */ /* 0x000fc60000000f00 */
[----:B------:R-:W-:-:S05]  /*13310*/  IMAD.WIDE.U32 R4, R168, 0x30, R4 ;  /* 0x00000030a8047825 */ /* 0x000fca00078e0004 */
[----:B------:R-:W-:Y:S02]  /*13320*/  IADD3 R0, R5, R0, RZ ;  /* 0x0000000005007210 */ /* 0x000fe40007ffe0ff */
[----:B--2-4-:R-:W-:-:S04]  /*13330*/  LEA R2, P0, R4, R166, 0x1 ;  /* 0x000000a604027211 */ /* 0x014fc800078008ff */
[----:B------:R-:W-:-:S05]  /*13340*/  LEA.HI.X R3, R4, R167, R0, 0x1, P0 ;  /* 0x000000a704037211 */ /* 0x000fca00000f0c00 */
[----:B------:R-:W-:Y:S01]  /*13350*/  @!PT LDS RZ, [RZ] ;  /* 0x00000000fffff984 */ /* 0x000fe20000000800 */
[----:B------:R-:W-:Y:S01]  /*13360*/  @!PT LDS RZ, [RZ] ;  /* 0x00000000fffff984 */ /* 0x000fe20000000800 */
[----:B------:R-:W-:Y:S01]  /*13370*/  @!PT LDS RZ, [RZ] ;  /* 0x00000000fffff984 */ /* 0x000fe20000000800 */
[----:B------:R2:W-:Y:S04]  /*13380*/  LDGSTS.E.BYPASS.LTC128B.128 [R188+0x1800], desc[UR6][R2.64] ;  /* 0x0180000002bc7fae */ /* 0x0005e8000b901d46 */
.L_x_1075:
[----:B------:R-:W-:Y:S05]  /*13390*/  BSYNC B2 ;  /* 0x0000000000027941 */ /* 0x000fea0003800000 */
.L_x_1060:
[----:B------:R-:W4:Y:S01]  /*133a0*/  LDL R178, [R1+0x110] ;  /* 0x0001100001b27983 */ /* 0x000f220000100800 */
[C---:B-1-3--:R-:W-:Y:S01]  /*133b0*/  VIADD R7, R78.reuse, 0x40 ;  /* 0x000000404e077836 */ /* 0x04afe20000000000 */
[----:B------:R-:W-:Y:S01]  /*133c0*/  BSSY B0, `(.L_x_1098) ;  /* 0x0000018000007945 */ /* 0x000fe20003800000 */
[C---:B------:R-:W-:Y:S02]  /*133d0*/  VIADD R6, R78.reuse, 0x50 ;  /* 0x000000504e067836 */ /* 0x040fe40000000000 */
[C---:B------:R-:W-:Y:S02]  /*133e0*/  VIADD R5, R78.reuse, 0x60 ;  /* 0x000000604e057836 */ /* 0x040fe40000000000 */
[----:B------:R-:W-:Y:S02]  /*133f0*/  VIADD R11, R78, 0x70 ;  /* 0x000000704e0b7836 */ /* 0x000fe40000000000 */
[----:B----4-:R-:W-:-:S04]  /*13400*/  VIADD R252, R178, 0xffffffff ;  /* 0xffffffffb2fc7836 */ /* 0x010fc80000000000 */
[----:B------:R-:W-:-:S04]  /*13410*/  IMAD.SHL.U32 R77, R252, 0x100, RZ ;  /* 0x00000100fc4d7824 */ /* 0x000fc800078e00ff */
[----:B------:R-:W-:-:S05]  /*13420*/  IMAD.IADD R4, R216, 0x1, -R77 ;  /* 0x00000001d8047824 */ /* 0x000fca00078e0a4d */
[-C--:B------:R-:W-:Y:S02]  /*13430*/  ISETP.GE.AND P2, PT, R78, R4.reuse, PT ;  /* 0x000000044e00720c */ /* 0x080fe40003f46270 */
[-C--:B------:R-:W-:Y:S02]  /*13440*/  ISETP.GE.AND P1, PT, R37, R4.reuse, PT ;  /* 0x000000042500720c */ /* 0x080fe40003f26270 */
[-C--:B------:R-:W-:Y:S02]  /*13450*/  ISETP.GE.AND P0, PT, R36, R4.reuse, PT ;  /* 0x000000042400720c */ /* 0x080fe40003f06270 */
[-C--:B------:R-:W-:Y:S02]  /*13460*/  ISETP.GE.AND P6, PT, R21, R4.reuse, PT ;  /* 0x000000041500720c */ /* 0x080fe40003fc6270 */
[-C--:B------:R-:W-:Y:S02]  /*13470*/  ISETP.GE.AND P5, PT, R7, R4.reuse, PT ;  /* 0x000000040700720c */ /* 0x080fe40003fa6270 */
[----:B------:R-:W-:-:S02]  /*13480*/  ISETP.GE.AND P4, PT, R6, R4, PT ;  /* 0x000000040600720c */ /* 0x000fc40003f86270 */
[----:B------:R-:W-:Y:S01]  /*13490*/  ISETP.GE.AND P3, PT, R5, R4, PT ;  /* 0x000000040500720c */ /* 0x000fe20003f66270 */
[----:B------:R-:W-:-:S12]  /*134a0*/  @P2 BRA `(.L_x_1099) ;  /* 0x0000000000242947 */ /* 0x000fd80003800000 */
[----:B-----5:R-:W-:-:S13]  /*134b0*/  ISETP.GE.AND P2, PT, R132, R251, PT ;  /* 0x000000fb8400720c */ /* 0x020fda0003f46270 */
[----:B------:R1:W-:Y:S01]  /*134c0*/  @P2 STS.128 [R188+0x2000], RZ ;  /* 0x002000ffbc002388 */ /* 0x0003e20000000c00 */
[----:B------:R-:W-:Y:S05]  /*134d0*/  @P2 BRA `(.L_x_1099) ;  /* 0x0000000000182947 */ /* 0x000fea0003800000 */
[----:B--2---:R-:W-:Y:S02]  /*134e0*/  MOV R2, R227 ;  /* 0x000000e300027202 */ /* 0x004fe40000000f00 */
[----:B------:R-:W-:-:S05]  /*134f0*/  MOV R3, R225 ;  /* 0x000000e100037202 */ /* 0x000fca0000000f00 */
[----:B------:R-:W-:Y:S01]  /*13500*/  @!PT LDS RZ, [RZ] ;  /* 0x00000000fffff984 */ /* 0x000fe20000000800 */
[----:B------:R-:W-:Y:S01]  /*13510*/  @!PT LDS RZ, [RZ] ;  /* 0x00000000fffff984 */ /* 0x000fe20000000800 */
[----:B------:R-:W-:Y:S01]  /*13520*/  @!PT LDS RZ, [RZ] ;  /* 0x00000000fffff984 */ /* 0x000fe20000000800 */
[----:B------:R3:W-:Y:S02]  /*13530*/  LDGSTS.E.BYPASS.LTC128B.128 [R188+0x2000], desc[UR6][R2.64] ;  /* 0x0200000002bc7fae */ /* 0x0007e4000b901d46 */
.L_x_1099:
[----:B------:R-:W-:Y:S05]  /*13540*/  BSYNC B0 ;  /* 0x0000000000007941 */ /* 0x000fea0003800000 */
.L_x_1098:
[----:B------:R-:W-:Y:S01]  /*13550*/  BSSY B0, `(.L_x_1100) ;  /* 0x000000d000007945 */ /* 0x000fe20003800000 */
[----:B------:R-:W-:Y:S02]  /*13560*/  ISETP.GE.AND P2, PT, R11, R4, PT ;  /* 0x000000040b00720c */ /* 0x000fe40003f46270 */
[----:B------:R-:W-:Y:S01]  /*13570*/  IADD3 R10, R78, 0x80, RZ ;  /* 0x000000804e0a7810 */ /* 0x000fe20007ffe0ff */
[----:B------:R-:W-:Y:S05]  /*13580*/  @P1 BRA `(.L_x_1101) ;  /* 0x0000000000241947 */ /* 0x000fea0003800000 */
[----:B-----5:R-:W-:-:S13]  /*13590*/  ISETP.GE.AND P1, PT, R132, R251, PT ;  /* 0x000000fb8400720c */ /* 0x020fda0003f26270 */
[----:B------:R4:W-:Y:S01]  /*135a0*/  @P1 STS.128 [R188+0x2800], RZ ;  /* 0x002800ffbc001388 */ /* 0x0009e20000000c00 */
[----:B------:R-:W-:Y:S05]  /*135b0*/  @P1 BRA `(.L_x_1101) ;  /* 0x0000000000181947 */ /* 0x000fea0003800000 */
[----:B--23--:R-:W-:-:S04]  /*135c0*/  LEA R2, P1, R116, R227, 0x1 ;  /* 0x000000e374027211 */ /* 0x00cfc800078208ff */
[----:B------:R-:W-:-:S05]  /*135d0*/  LEA.HI.X R3, R116, R225, R118, 0x1, P1 ;  /* 0x000000e174037211 */ /* 0x000fca00008f0c76 */
[----:B------:R-:W-:Y:S01]  /*135e0*/  @!PT LDS RZ, [RZ] ;  /* 0x00000000fffff984 */ /* 0x000fe20000000800 */
[----:B------:R-:W-:Y:S01]  /*135f0*/  @!PT LDS RZ, [RZ] ;  /* 0x00000000fffff984 */ /* 0x000fe20000000800 */
[----:B------:R-:W-:Y:S01]  /*13600*/  @!PT LDS RZ, [RZ] ;  /* 0x00000000fffff984 */ /* 0x000fe20000000800 */
[----:B------:R2:W-:Y:S04]  /*13610*/  LDGSTS.E.BYPASS.LTC128B.128 [R188+0x2800], desc[UR6][R2.64] ;  /* 0x0280000002bc7fae */ /* 0x0005e8000b901d46 */
.L_x_1101:
[----:B------:R-:W-:Y:S05]  /*13620*/  BSYNC B0 ;  /* 0x0000000000007941 */ /* 0x000fea0003800000 */
.L_x_1100:
[----:B------:R-:W-:Y:S01]  /*13630*/  BSSY B0, `(.L_x_1102) ;  /* 0x000000d000007945 */ /* 0x000fe20003800000 */
[----:B------:R-:W-:Y:S02]  /*13640*/  ISETP.GE.AND P1, PT, R10, R4, PT ;  /* 0x000000040a00720c */ /* 0x000fe40003f26270 */
[----:B--2---:R-:W-:Y:S01]  /*13650*/  IADD3 R9, R78, 0x90, RZ ;  /* 0x000000904e097810 */ /* 0x004fe20007ffe0ff */
[----:B------:R-:W-:Y:S05]  /*13660*/  @P0 BRA `(.L_x_1103) ;  /* 0x0000000000240947 */ /* 0x000fea0003800000 */
[----:B-----5:R-:W-:-:S13]  /*13670*/  ISETP.GE.AND P0, PT, R132, R251, PT ;  /* 0x000000fb8400720c */ /* 0x020fda0003f06270 */
[----:B------:R2:W-:Y:S01]  /*13680*/  @P0 STS.128 [R188+0x3000], RZ ;  /* 0x003000ffbc000388 */ /* 0x0005e20000000c00 */
[----:B------:R-:W-:Y:S05]  /*13690*/  @P0 BRA `(.L_x_1103) ;  /* 0x0000000000180947 */ /* 0x000fea0003800000 */
[----:B---3--:R-:W-:-:S04]  /*136a0*/  LEA R2, P0, R190, R227, 0x6 ;  /* 0x000000e3be027211 */ /* 0x008fc800078030ff */
[----:B------:R-:W-:-:S05]  /*136b0*/  LEA.HI.X R3, R190, R225, R191, 0x6, P0 ;  /* 0x000000e1be037211 */ /* 0x000fca00000f34bf */
[----:B------:R-:W-:Y:S01]  /*136c0*/  @!PT LDS RZ, [RZ] ;  /* 0x00000000fffff984 */ /* 0x000fe20000000800 */
[----:B------:R-:W-:Y:S01]  /*136d0*/  @!PT LDS RZ, [RZ] ;  /* 0x00000000fffff984 */ /* 0x000fe20000000800 */
[----:B------:R-:W-:Y:S01]  /*136e0*/  @!PT LDS RZ, [RZ] ;  /* 0x00000000fffff984 */ /* 0x000fe20000000800 */
[----:B------:R3:W-:Y:S04]  /*136f0*/  LDGSTS.E.BYPASS.LTC128B.128 [R188+0x3000], desc[UR6][R2.64] ;  /* 0x0300000002bc7fae */ /* 0x0007e8000b901d46 */
.L_x_1103:
[----:B------:R-:W-:Y:S05]  /*13700*/  BSYNC B0 ;  /* 0x0000000000007941 */ /* 0x000fea0003800000 */
.L_x_1102:
[----:B------:R-:W-:Y:S01]  /*13710*/  BSSY B0, `(.L_x_1104) ;  /* 0x0000010000007945 */ /* 0x000fe20003800000 */
[----:B------:R-:W-:Y:S02]  /*13720*/  ISETP.GE.AND P0, PT, R9, R4, PT ;  /* 0x000000040900720c */ /* 0x000fe40003f06270 */
[----:B------:R-:W-:Y:S01]  /*13730*/  IADD3 R13, R78, 0xa0, RZ ;  /* 0x000000a04e0d7810 */ /* 0x000fe20007ffe0ff */
[----:B------:R-:W-:Y:S05]  /*13740*/  @P6 BRA `(.L_x_1105) ;  /* 0x0000000000306947 */ /* 0x000fea0003800000 */
[----:B-----5:R-:W-:-:S13]  /*13750*/  ISETP.GE.AND P6, PT, R132, R251, PT ;  /* 0x000000fb8400720c */ /* 0x020fda0003fc6270 */
[----:B------:R1:W-:Y:S01]  /*13760*/  @P6 STS.128 [R188+0x3800], RZ ;  /* 0x003800ffbc006388 */ /* 0x0003e20000000c00 */
[----:B------:R-:W-:Y:S05]  /*13770*/  @P6 BRA `(.L_x_1105) ;  /* 0x0000000000246947 */ /* 0x000fea0003800000 */
[----:B---3--:R-:W-:Y:S01]  /*13780*/  MOV R2, R227 ;  /* 0x000000e300027202 */ /* 0x008fe20000000f00 */
[----:B------:R-:W-:Y:S01]  /*13790*/  IMAD R0, R191, 0x60, RZ ;  /* 0x00000060bf007824 */ /* 0x000fe200078e02ff */
[----:B------:R-:W-:-:S03]  /*137a0*/  MOV R3, R225 ;  /* 0x000000e100037202 */ /* 0x000fc60000000f00 */
[----:B------:R-:W-:-:S05]  /*137b0*/  IMAD.WIDE.U32 R2, R190, 0x60, R2 ;  /* 0x00000060be027825 */ /* 0x000fca00078e0002 */
[----:B------:R-:W-:-:S05]  /*137c0*/  IADD3 R3, R0, R3, RZ ;  /* 0x0000000300037210 */ /* 0x000fca0007ffe0ff */
[----:B------:R-:W-:Y:S01]  /*137d0*/  @!PT LDS RZ, [RZ] ;  /* 0x00000000fffff984 */ /* 0x000fe20000000800 */
[----:B------:R-:W-:Y:S01]  /*137e0*/  @!PT LDS RZ, [RZ] ;  /* 0x00000000fffff984 */ /* 0x000fe20000000800 */
[----:B------:R-:W-:Y:S01]  /*137f0*/  @!PT LDS RZ, [RZ] ;  /* 0x00000000fffff984 */ /* 0x000fe20000000800 */
[----:B------:R3:W-:Y:S02]  /*13800*/  LDGSTS.E.BYPASS.LTC128B.128 [R188+0x3800], desc[UR6][R2.64] ;  /* 0x0380000002bc7fae */ /* 0x0007e4000b901d46 */
.L_x_1105:
[----:B------:R-:W-:Y:S05]  /*13810*/  BSYNC B0 ;  /* 0x0000000000007941 */ /* 0x000fea0003800000 */
.L_x_1104:
[----:B------:R-:W-:Y:S01]  /*13820*/  BSSY B0, `(.L_x_1106) ;  /* 0x000000d000007945 */ /* 0x000fe20003800000 */
[----:B------:R-:W-:Y:S02]  /*13830*/  ISETP.GE.AND P6, PT, R13, R4, PT ;  /* 0x000000040d00720c */ /* 0x000fe40003fc6270 */
[----:B------:R-:W-:Y:S01]  /*13840*/  IADD3 R8, R78, 0xb0, RZ ;  /* 0x000000b04e087810 */ /* 0x000fe20007ffe0ff */
        /* <DEDUP_REMOVED lines=10> */
.L_x_1107:
[----:B------:R-:W-:Y:S05]  /*138f0*/  BSYNC B0 ;  /* 0x0000000000007941 */ /* 0x000fea0003800000 */
.L_x_1106:
        /* <DEDUP_REMOVED lines=16> */
.L_x_1109:
[----:B------:R-:W-:Y:S05]  /*13a00*/  BSYNC B0 ;  /* 0x0000000000007941 */ /* 0x000fea0003800000 */
.L_x_1108:
        /* <DEDUP_REMOVED lines=16> */
.L_x_1111:
[----:B------:R-:W-:Y:S05]  /*13b10*/  BSYNC B0 ;  /* 0x0000000000007941 */ /* 0x000fea0003800000 */
.L_x_1110:
        /* <DEDUP_REMOVED lines=16> */
.L_x_1113:
[----:B------:R-:W-:Y:S05]  /*13c20*/  BSYNC B0 ;  /* 0x0000000000007941 */ /* 0x000fea0003800000 */
.L_x_1112:
        /* <DEDUP_REMOVED lines=13> */
.L_x_1115:
[----:B------:R-:W-:Y:S05]  /*13d00*/  BSYNC B0 ;  /* 0x0000000000007941 */ /* 0x000fea0003800000 */
.L_x_1114:
[----:B------:R-:W-:Y:S01]  /*13d10*/  BSSY B0, `(.L_x_1116) ;  /* 0x000000f000007945 */ /* 0x000fe20003800000 */
[----:B------:R-:W-:-:S03]  /*13d20*/  ISETP.GE.AND P1, PT, R16, R4, PT ;  /* 0x000000041000720c */ /* 0x000fc60003f26270 */
[----:B------:R-:W-:Y:S10]  /*13d30*/  @P0 BRA `(.L_x_1117) ;  /* 0x0000000000300947 */ /* 0x000ff40003800000 */
        /* <DEDUP_REMOVED lines=12> */
.L_x_1117:
[----:B------:R-:W-:Y:S05]  /*13e00*/  BSYNC B0 ;  /* 0x0000000000007941 */ /* 0x000fea0003800000 */
.L_x_1116:
[----:B------:R-:W-:Y:S04]  /*13e10*/  BSSY B0, `(.L_x_1118) ;  /* 0x000000e000007945 */ /* 0x000fe80003800000 */
        /* <DEDUP_REMOVED lines=13> */
.L_x_1119:
[----:B------:R-:W-:Y:S05]  /*13ef0*/  BSYNC B0 ;  /* 0x0000000000007941 */ /* 0x000fea0003800000 */
.L_x_1118:
        /* <DEDUP_REMOVED lines=14> */
.L_x_1121:
[----:B------:R-:W-:Y:S05]  /*13fe0*/  BSYNC B0 ;  /* 0x0000000000007941 */ /* 0x000fea0003800000 */
.L_x_1120:
        /* <DEDUP_REMOVED lines=14> */
.L_x_1123:
[----:B------:R-:W-:Y:S05]  /*140d0*/  BSYNC B0 ;  /* 0x0000000000007941 */ /* 0x000fea0003800000 */
.L_x_1122:
        /* <DEDUP_REMOVED lines=14> */
.L_x_1125:
[----:B------:R-:W-:Y:S05]  /*141c0*/  BSYNC B0 ;  /* 0x0000000000007941 */ /* 0x000fea0003800000 */
.L_x_1124:
        /* <DEDUP_REMOVED lines=14> */
.L_x_1127:
[----:B------:R-:W-:Y:S05]  /*142b0*/  BSYNC B0 ;  /* 0x0000000000007941 */ /* 0x000fea0003800000 */
.L_x_1126:
        /* <DEDUP_REMOVED lines=14> */
.L_x_1129:
[----:B------:R-:W-:Y:S05]  /*143a0*/  BSYNC B0 ;  /* 0x0000000000007941 */ /* 0x000fea0003800000 */
.L_x_1128:
[----:B------:R-:W0:Y:S01]  /*143b0*/  LDGDEPBAR ;  /* 0x00000000000079af */ /* 0x000e220000000000 */
[-C--:B------:R-:W-:Y:S02]  /*143c0*/  ISETP.GE.AND P2, PT, R78, R4.reuse, PT ;  /* 0x000000044e00720c */ /* 0x080fe40003f46270 */
[-C--:B------:R-:W-:Y:S01]  /*143d0*/  ISETP.GE.AND P1, PT, R37, R4.reuse, PT ;  /* 0x000000042500720c */ /* 0x080fe20003f26270 */
[----:B------:R1:W5:Y:S01]  /*143e0*/  LD.E R117, desc[UR6][R22.64+0x188] ;  /* 0x0001880616757980 */ /* 0x000362000c101900 */
[-C--:B------:R-:W-:Y:S02]  /*143f0*/  ISETP.GE.AND P0, PT, R36, R4.reuse, PT ;  /* 0x000000042400720c */ /* 0x080fe40003f06270 */
[-C--:B------:R-:W-:Y:S02]  /*14400*/  ISETP.GE.AND P6, PT, R21, R4.reuse, PT ;  /* 0x000000041500720c */ /* 0x080fe40003fc6270 */
[-C--:B------:R-:W-:Y:S02]  /*14410*/  ISETP.GE.AND P5, PT, R7, R4.reuse, PT ;  /* 0x000000040700720c */ /* 0x080fe40003fa6270 */
[----:B------:R-:W-:-:S02]  /*14420*/  ISETP.GE.AND P4, PT, R6, R4, PT ;  /* 0x000000040600720c */ /* 0x000fc40003f86270 */
[----:B------:R-:W-:Y:S01]  /*14430*/  ISETP.GE.AND P3, PT, R5, R4, PT ;  /* 0x000000040500720c */ /* 0x000fe20003f66270 */
[----:B------:R-:W-:-:S04]  /*14440*/  DEPBAR.LE SB0, 0x0 ;  /* 0x000080000000791a */ /* 0x000fc80000000000 */
[----:B------:R-:W-:Y:S06]  /*14450*/  BAR.SYNC.DEFER_BLOCKING 0x0 ;  /* 0x0000000000007b1d */ /* 0x000fec0000010000 */
[----:B------:R-:W-:Y:S01]  /*14460*/  BSSY B0, `(.L_x_1130) ;  /* 0x000000c000007945 */ /* 0x000fe20003800000 */
[----:B------:R1:W-:Y:S03]  /*14470*/  @P2 STS.128 [R188+0xa000], RZ ;  /* 0x00a000ffbc002388 */ /* 0x0003e60000000c00 */
[----:B------:R-:W-:Y:S05]  /*14480*/  @P2 BRA `(.L_x_1131) ;  /* 0x0000000000242947 */ /* 0x000fea0003800000 */
[----:B-----5:R-:W-:-:S13]  /*14490*/  ISETP.GE.AND P2, PT, R132, R251, PT ;  /* 0x000000fb8400720c */ /* 0x020fda0003f46270 */
[----:B------:R1:W-:Y:S01]  /*144a0*/  @P2 STS.128 [R188+0xa000], RZ ;  /* 0x00a000ffbc002388 */ /* 0x0003e20000000c00 */
[----:B------:R-:W-:Y:S05]  /*144b0*/  @P2 BRA `(.L_x_1131) ;  /* 0x0000000000182947 */ /* 0x000fea0003800000 */
[----:B---3--:R-:W-:Y:S02]  /*144c0*/  MOV R2, R221 ;  /* 0x000000dd00027202 */ /* 0x008fe40000000f00 */
[----:B------:R-:W-:-:S05]  /*144d0*/  MOV R3, R219 ;  /* 0x000000db00037202 */ /* 0x000fca0000000f00 */
[----:B------:R-:W-:Y:S01]  /*144e0*/  @!PT LDS RZ, [RZ] ;  /* 0x00000000fffff984 */ /* 0x000fe20000000800 */
[----:B------:R-:W-:Y:S01]  /*144f0*/  @!PT LDS RZ, [RZ] ;  /* 0x00000000fffff984 */ /* 0x000fe20000000800 */
[----:B------:R-:W-:Y:S01]  /*14500*/  @!PT LDS RZ, [RZ] ;  /* 0x00000000fffff984 */ /* 0x000fe20000000800 */
[----:B------:R3:W-:Y:S02]  /*14510*/  LDGSTS.E.BYPASS.LTC128B.128 [R188+0xa000], desc[UR6][R2.64] ;  /* 0x0a00000002bc7fae */ /* 0x0007e4000b901d46 */
.L_x_1131:
[----:B------:R-:W-:Y:S05]  /*14520*/  BSYNC B0 ;  /* 0x0000000000007941 */ /* 0x000fea0003800000 */
.L_x_1130:
[----:B------:R1:W-:Y:S01]  /*14530*/  @P1 STS.128 [R188+0xa800], RZ ;  /* 0x00a800ffbc001388 */ /* 0x0003e20000000c00 */
[----:B------:R-:W-:Y:S01]  /*14540*/  BSSY B0, `(.L_x_1132) ;  /* 0x000000c000007945 */ /* 0x000fe20003800000 */
[----:B------:R-:W-:-:S03]  /*14550*/  ISETP.GE.AND P2, PT, R11, R4, PT ;  /* 0x000000040b00720c */ /* 0x000fc60003f46270 */
[----:B------:R-:W-:Y:S10]  /*14560*/  @P1 BRA `(.L_x_1133) ;  /* 0x0000000000241947 */ /* 0x000ff40003800000 */
        /* <DEDUP_REMOVED lines=9> */
.L_x_1133:
[----:B------:R-:W-:Y:S05]  /*14600*/  BSYNC B0 ;  /* 0x0000000000007941 */ /* 0x000fea0003800000 */
.L_x_1132:
[----:B------:R1:W-:Y:S01]  /*14610*/  @P0 STS.128 [R188+0xb000], RZ ;  /* 0x00b000ffbc000388 */ /* 0x0003e20000000c00 */
[----:B------:R-:W-:Y:S01]  /*14620*/  BSSY B0, `(.L_x_1134) ;  /* 0x000000e000007945 */ /* 0x000fe20003800000 */
[----:B------:R-:W-:-:S03]  /*14630*/  ISETP.GE.AND P1, PT, R10, R4, PT ;  /* 0x000000040a00720c */ /* 0x000fc60003f26270 */
[----:B------:R-:W-:Y:S10]  /*14640*/  @P0 BRA `(.L_x_1135) ;  /* 0x00000000002c0947 */ /* 0x000ff40003800000 */
[----:B-----5:R-:W-:-:S13]  /*14650*/  ISETP.GE.AND P0, PT, R132, R251, PT ;  /* 0x000000fb8400720c */ /* 0x020fda0003f06270 */
[----:B------:R1:W-:Y:S01]  /*14660*/  @P0 STS.128 [R188+0xb000], RZ ;  /* 0x00b000ffbc000388 */ /* 0x0003e20000000c00 */
[----:B------:R-:W-:Y:S05]  /*14670*/  @P0 BRA `(.L_x_1135) ;  /* 0x0000000000200947 */ /* 0x000fea0003800000 */
[----:B------:R-:W3:Y:S04]  /*14680*/  LDL R0, [R1+0x8] ;  /* 0x0000080001007983 */ /* 0x000ee80000100800 */
[----:B------:R-:W5:Y:S01]  /*14690*/  LDL R5, [R1+0xc] ;  /* 0x00000c0001057983 */ /* 0x000f620000100800 */
[----:B---3--:R-:W-:-:S04]  /*146a0*/  LEA R2, P0, R0, R221, 0x6 ;  /* 0x000000dd00027211 */ /* 0x008fc800078030ff */
[----:B-----5:R-:W-:-:S05]  /*146b0*/  LEA.HI.X R3, R0, R219, R5, 0x6, P0 ;  /* 0x000000db00037211 */ /* 0x020fca00000f3405 */
[----:B------:R-:W-:Y:S01]  /*146c0*/  @!PT LDS RZ, [RZ] ;  /* 0x00000000fffff984 */ /* 0x000fe20000000800 */
[----:B------:R-:W-:Y:S01]  /*146d0*/  @!PT LDS RZ, [RZ] ;  /* 0x00000000fffff984 */ /* 0x000fe20000000800 */
[----:B------:R-:W-:Y:S01]  /*146e0*/  @!PT LDS RZ, [RZ] ;  /* 0x00000000fffff984 */ /* 0x000fe20000000800 */
[----:B------:R3:W-:Y:S04]  /*146f0*/  LDGSTS.E.BYPASS.LTC128B.128 [R188+0xb000], desc[UR6][R2.64] ;  /* 0x0b00000002bc7fae */ /* 0x0007e8000b901d46 */
.L_x_1135:
[----:B------:R-:W-:Y:S05]  /*14700*/  BSYNC B0 ;  /* 0x0000000000007941 */ /* 0x000fea0003800000 */
.L_x_1134:
[----:B------:R1:W-:Y:S01]  /*14710*/  @P6 STS.128 [R188+0xb800], RZ ;  /* 0x00b800ffbc006388 */ /* 0x0003e20000000c00 */
[----:B------:R-:W-:Y:S01]  /*14720*/  BSSY B0, `(.L_x_1136) ;  /* 0x0000012000007945 */ /* 0x000fe20003800000 */
[----:B------:R-:W-:-:S03]  /*14730*/  ISETP.GE.AND P0, PT, R9, R4, PT ;  /* 0x000000040900720c */ /* 0x000fc60003f06270 */
[----:B------:R-:W-:Y:S10]  /*14740*/  @P6 BRA `(.L_x_1137) ;  /* 0x00000000003c6947 */ /* 0x000ff40003800000 */
[----:B-----5:R-:W-:-:S13]  /*14750*/  ISETP.GE.AND P6, PT, R132, R251, PT ;  /* 0x000000fb8400720c */ /* 0x020fda0003fc6270 */
[----:B------:R1:W-:Y:S01]  /*14760*/  @P6 STS.128 [R188+0xb800], RZ ;  /* 0x00b800ffbc006388 */ /* 0x0003e20000000c00 */
[----:B------:R-:W-:Y:S05]  /*14770*/  @P6 BRA `(.L_x_1137) ;  /* 0x0000000000306947 */ /* 0x000fea0003800000 */
[----:B---3--:R-:W3:Y:S04]  /*14780*/  LDL R2, [R1+0x8] ;  /* 0x0000080001027983 */ /* 0x008ee80000100800 */
[----:B------:R-:W5:Y:S01]  /*14790*/  LDL R0, [R1+0xc] ;  /* 0x00000c0001007983 */ /* 0x000f620000100800 */
[----:B------:R-:W-:Y:S02]  /*147a0*/  MOV R3, R219 ;  /* 0x000000db00037202 */ /* 0x000fe40000000f00 */
[----:B---3--:R-:W-:Y:S02]  /*147b0*/  MOV R5, R2 ;  /* 0x0000000200057202 */ /* 0x008fe40000000f00 */
[----:B------:R-:W-:Y:S01]  /*147c0*/  MOV R2, R221 ;  /* 0x000000dd00027202 */ /* 0x000fe20000000f00 */
[----:B-----5:R-:W-:-:S04]  /*147d0*/  IMAD R0, R0, 0x60, RZ ;  /* 0x0000006000007824 */ /* 0x020fc800078e02ff */
[----:B------:R-:W-:-:S05]  /*147e0*/  IMAD.WIDE.U32 R2, R5, 0x60, R2 ;  /* 0x0000006005027825 */ /* 0x000fca00078e0002 */
[----:B------:R-:W-:-:S05]  /*147f0*/  IADD3 R3, R0, R3, RZ ;  /* 0x0000000300037210 */ /* 0x000fca0007ffe0ff */
[----:B------:R-:W-:Y:S01]  /*14800*/  @!PT LDS RZ, [RZ] ;  /* 0x00000000fffff984 */ /* 0x000fe20000000800 */
[----:B------:R-:W-:Y:S01]  /*14810*/  @!PT LDS RZ, [RZ] ;  /* 0x00000000fffff984 */ /* 0x000fe20000000800 */
[----:B------:R-:W-:Y:S01]  /*14820*/  @!PT LDS RZ, [RZ] ;  /* 0x00000000fffff984 */ /* 0x000fe20000000800 */
[----:B------:R3:W-:Y:S02]  /*14830*/  LDGSTS.E.BYPASS.LTC128B.128 [R188+0xb800], desc[UR6][R2.64] ;  /* 0x0b80000002bc7fae */ /* 0x0007e4000b901d46 */
.L_x_1137:
[----:B------:R-:W-:Y:S05]  /*14840*/  BSYNC B0 ;  /* 0x0000000000007941 */ /* 0x000fea0003800000 */
.L_x_1136:
        /* <DEDUP_REMOVED lines=15> */
.L_x_1139:
[----:B------:R-:W-:Y:S05]  /*14940*/  BSYNC B0 ;  /* 0x0000000000007941 */ /* 0x000fea0003800000 */
.L_x_1138:
        /* <DEDUP_REMOVED lines=19> */
.L_x_1141:
[----:B------:R-:W-:Y:S05]  /*14a80*/  BSYNC B0 ;  /* 0x0000000000007941 */ /* 0x000fea0003800000 */
.L_x_1140:
[----:B------:R-:W2:Y:S01]  /*14a90*/  S2R R0, SR_TID.X ;  /* 0x0000000000007919 */ /* 0x000ea20000002100 */
[----:B------:R-:W-:Y:S01]  /*14aa0*/  BSSY B0, `(.L_x_1142) ;  /* 0x0000016000007945 */ /* 0x000fe20003800000 */
[----:B------:R-:W-:Y:S01]  /*14ab0*/  ISETP.GE.AND P4, PT, R12, R4, PT ;  /* 0x000000040c00720c */ /* 0x000fe20003f86270 */
[----:B------:R1:W-:Y:S01]  /*14ac0*/  @P3 STS.128 [R188+0xd000], RZ ;  /* 0x00d000ffbc003388 */ /* 0x0003e20000000c00 */
[----:B--2---:R-:W-:-:S04]  /*14ad0*/  SHF.R.S32.HI R5, RZ, 0x1f, R0 ;  /* 0x0000001fff057819 */ /* 0x004fc80000011400 */
[----:B------:R-:W-:-:S04]  /*14ae0*/  LEA.HI R5, R5, R0, RZ, 0x4 ;  /* 0x0000000005057211 */ /* 0x000fc800078f20ff */
[----:B------:R-:W-:Y:S01]  /*14af0*/  SHF.R.S32.HI R6, RZ, 0x4, R5 ;  /* 0x00000004ff067819 */ /* 0x000fe20000011405 */
[----:B-1----:R-:W-:Y:S05]  /*14b00*/  @P3 BRA `(.L_x_1143) ;  /* 0x00000000003c3947 */ /* 0x002fea0003800000 */
[----:B-----5:R-:W-:-:S13]  /*14b10*/  ISETP.GE.AND P3, PT, R132, R251, PT ;  /* 0x000000fb8400720c */ /* 0x020fda0003f66270 */
[----:B------:R1:W-:Y:S01]  /*14b20*/  @P3 STS.128 [R188+0xd000], RZ ;  /* 0x00d000ffbc003388 */ /* 0x0003e20000000c00 */
[----:B------:R-:W-:Y:S05]  /*14b30*/  @P3 BRA `(.L_x_1143) ;  /* 0x0000000000303947 */ /* 0x000fea0003800000 */
[----:B---3--:R-:W2:Y:S04]  /*14b40*/  LDL R2, [R1+0x8] ;  /* 0x0000080001027983 */ /* 0x008ea80000100800 */
[----:B------:R-:W3:Y:S01]  /*14b50*/  LDL R0, [R1+0xc] ;  /* 0x00000c0001007983 */ /* 0x000ee20000100800 */
[----:B------:R-:W-:Y:S02]  /*14b60*/  MOV R3, R219 ;  /* 0x000000db00037202 */ /* 0x000fe40000000f00 */
[----:B--2---:R-:W-:Y:S02]  /*14b70*/  MOV R7, R2 ;  /* 0x0000000200077202 */ /* 0x004fe40000000f00 */
[----:B------:R-:W-:Y:S01]  /*14b80*/  MOV R2, R221 ;  /* 0x000000dd00027202 */ /* 0x000fe20000000f00 */
[----:B---3--:R-:W-:-:S04]  /*14b90*/  IMAD R0, R0, 0xc0, RZ ;  /* 0x000000c000007824 */ /* 0x008fc800078e02ff */
[----:B------:R-:W-:-:S05]  /*14ba0*/  IMAD.WIDE.U32 R2, R7, 0xc0, R2 ;  /* 0x000000c007027825 */ /* 0x000fca00078e0002 */
[----:B------:R-:W-:-:S05]  /*14bb0*/  IADD3 R3, R0, R3, RZ ;  /* 0x0000000300037210 */ /* 0x000fca0007ffe0ff */
[----:B------:R-:W-:Y:S01]  /*14bc0*/  @!PT LDS RZ, [RZ] ;  /* 0x00000000fffff984 */ /* 0x000fe20000000800 */
[----:B------:R-:W-:Y:S01]  /*14bd0*/  @!PT LDS RZ, [RZ] ;  /* 0x00000000fffff984 */ /* 0x000fe20000000800 */
[----:B------:R-:W-:Y:S01]  /*14be0*/  @!PT LDS RZ, [RZ] ;  /* 0x00000000fffff984 */ /* 0x000fe20000000800 */
[----:B------:R2:W-:Y:S02]  /*14bf0*/  LDGSTS.E.BYPASS.LTC128B.128 [R188+0xd000], desc[UR6][R2.64] ;  /* 0x0d00000002bc7fae */ /* 0x0005e4000b901d46 */
.L_x_1143:
[----:B------:R-:W-:Y:S05]  /*14c00*/  BSYNC B0 ;  /* 0x0000000000007941 */ /* 0x000fea0003800000 */
.L_x_1142:
[----:B------:R1:W-:Y:S01]  /*14c10*/  @P2 STS.128 [R188+0xd800], RZ ;  /* 0x00d800ffbc002388 */ /* 0x0003e20000000c00 */
[----:B------:R-:W-:Y:S01]  /*14c20*/  LEA.HI R5, R5, R6, RZ, 0x1 ;  /* 0x0000000605057211 */ /* 0x000fe200078f08ff */
[----:B------:R-:W-:Y:S01]  /*14c30*/  BSSY B0, `(.L_x_1144) ;  /* 0x0000013000007945 */ /* 0x000fe20003800000 */
[----:B------:R-:W-:Y:S02]  /*14c40*/  ISETP.GE.AND P3, PT, R14, R4, PT ;  /* 0x000000040e00720c */ /* 0x000fe40003f66270 */
[----:B------:R-:W-:Y:S01]  /*14c50*/  LOP3.LUT R5, R5, 0xfffffffe, RZ, 0xc0, !PT ;  /* 0xfffffffe05057812 */ /* 0x000fe200078ec0ff */
[----:B------:R-:W-:Y:S05]  /*14c60*/  @P2 BRA `(.L_x_1145) ;  /* 0x00000000003c2947 */ /* 0x000fea0003800000 */
[----:B-----5:R-:W-:-:S13]  /*14c70*/  ISETP.GE.AND P2, PT, R132, R251, PT ;  /* 0x000000fb8400720c */ /* 0x020fda0003f46270 */
[----:B------:R1:W-:Y:S01]  /*14c80*/  @P2 STS.128 [R188+0xd800], RZ ;  /* 0x00d800ffbc002388 */ /* 0x0003e20000000c00 */
[----:B------:R-:W-:Y:S05]  /*14c90*/  @P2 BRA `(.L_x_1145) ;  /* 0x0000000000302947 */ /* 0x000fea0003800000 */
[----:B--23--:R-:W2:Y:S04]  /*14ca0*/  LDL R2, [R1+0x8] ;  /* 0x0000080001027983 */ /* 0x00cea80000100800 */
        /* <DEDUP_REMOVED lines=11> */
.L_x_1145:
[----:B------:R-:W-:Y:S05]  /*14d60*/  BSYNC B0 ;  /* 0x0000000000007941 */ /* 0x000fea0003800000 */
.L_x_1144:
[----:B------:R1:W-:Y:S01]  /*14d70*/  @P1 STS.128 [R188+0xe000], RZ ;  /* 0x00e000ffbc001388 */ /* 0x0003e20000000c00 */
[----:B------:R-:W-:Y:S01]  /*14d80*/  IMAD.SHL.U32 R0, R211, 0x40, RZ ;  /* 0x00000040d3007824 */ /* 0x000fe200078e00ff */
[----:B------:R-:W-:Y:S01]  /*14d90*/  BSSY B0, `(.L_x_1146) ;  /* 0x000001d000007945 */ /* 0x000fe20003800000 */
[----:B--23--:R-:W-:Y:S01]  /*14da0*/  IMAD.SHL.U32 R2, R247, 0x40, RZ ;  /* 0x00000040f7027824 */ /* 0x00cfe200078e00ff */
[----:B------:R-:W-:Y:S01]  /*14db0*/  ISETP.GE.AND P2, PT, R15, R4, PT ;  /* 0x000000040f00720c */ /* 0x000fe20003f46270 */
[----:B------:R-:W-:Y:S01]  /*14dc0*/  IMAD.IADD R5, R6, 0x1, -R5 ;  /* 0x0000000106057824 */ /* 0x000fe200078e0a05 */
[----:B------:R-:W-:Y:S01]  /*14dd0*/  LOP3.LUT R0, R0, 0x1c0, RZ, 0xc0, !PT ;  /* 0x000001c000007812 */ /* 0x000fe200078ec0ff */
[----:B------:R-:W-:Y:S01]  /*14de0*/  IMAD.SHL.U32 R3, R78, 0x8, RZ ;  /* 0x000000084e037824 */ /* 0x000fe200078e00ff */
[----:B------:R-:W-:Y:S01]  /*14df0*/  LOP3.LUT R2, R2, 0x1c0, RZ, 0xc0, !PT ;  /* 0x000001c002027812 */ /* 0x000fe200078ec0ff */
[----:B------:R-:W-:Y:S02]  /*14e00*/  IMAD.SHL.U32 R6, R5, 0x8, RZ ;  /* 0x0000000805067824 */ /* 0x000fe400078e00ff */
[----:B------:R-:W-:Y:S01]  /*14e10*/  IMAD.SHL.U32 R7, R248, 0x40, RZ ;  /* 0x00000040f8077824 */ /* 0x000fe200078e00ff */
[----:B------:R-:W-:-:S02]  /*14e20*/  LOP3.LUT R8, R0, 0x8, R3, 0xf8, !PT ;  /* 0x0000000800087812 */ /* 0x000fc400078ef803 */
[----:B------:R-:W-:Y:S02]  /*14e30*/  LOP3.LUT R3, R2, 0x8, R6, 0xf8, !PT ;  /* 0x0000000802037812 */ /* 0x000fe400078ef806 */
[----:B------:R-:W-:Y:S02]  /*14e40*/  LOP3.LUT R21, R7, 0xfffffe00, RZ, 0xc0, !PT ;  /* 0xfffffe0007157812 */ /* 0x000fe400078ec0ff */
[----:B------:R-:W-:Y:S02]  /*14e50*/  SHF.R.U32.HI R0, RZ, 0x3, R0 ;  /* 0x00000003ff007819 */ /* 0x000fe40000011600 */
[----:B------:R-:W-:Y:S01]  /*14e60*/  SHF.R.U32.HI R2, RZ, 0x3, R2 ;  /* 0x00000003ff027819 */ /* 0x000fe20000011602 */
[----:B------:R-:W-:Y:S01]  /*14e70*/  IMAD R6, R250, 0x400, R21 ;  /* 0x00000400fa067824 */ /* 0x000fe200078e0215 */
[----:B------:R-:W-:Y:S02]  /*14e80*/  LOP3.LUT R0, R8, R0, RZ, 0x3c, !PT ;  /* 0x0000000008007212 */ /* 0x000fe400078e3cff */
[----:B------:R-:W-:Y:S01]  /*14e90*/  LOP3.LUT R20, R3, R2, RZ, 0x3c, !PT ;  /* 0x0000000203147212 */ /* 0x000fe200078e3cff */
[----:B-1----:R-:W-:Y:S05]  /*14ea0*/  @P1 BRA `(.L_x_1147) ;  /* 0x00000000002c1947 */ /* 0x002fea0003800000 */
[----:B-----5:R-:W-:-:S13]  /*14eb0*/  ISETP.GE.AND P1, PT, R132, R251, PT ;  /* 0x000000fb8400720c */ /* 0x020fda0003f26270 */
[----:B------:R1:W-:Y:S01]  /*14ec0*/  @P1 STS.128 [R188+0xe000], RZ ;  /* 0x00e000ffbc001388 */ /* 0x0003e20000000c00 */
[----:B------:R-:W-:Y:S05]  /*14ed0*/  @P1 BRA `(.L_x_1147) ;  /* 0x0000000000201947 */ /* 0x000fea0003800000 */
[----:B------:R-:W2:Y:S04]  /*14ee0*/  LDL R9, [R1+0x8] ;  /* 0x0000080001097983 */ /* 0x000ea80000100800 */
[----:B------:R-:W3:Y:S01]  /*14ef0*/  LDL R10, [R1+0xc] ;  /* 0x00000c00010a7983 */ /* 0x000ee20000100800 */
[----:B--2---:R-:W-:-:S04]  /*14f00*/  LEA R2, P1, R9, R221, 0x8 ;  /* 0x000000dd09027211 */ /* 0x004fc800078240ff */
[----:B---3--:R-:W-:-:S05]  /*14f10*/  LEA.HI.X R3, R9, R219, R10, 0x8, P1 ;  /* 0x000000db09037211 */ /* 0x008fca00008f440a */
[----:B------:R-:W-:Y:S01]  /*14f20*/  @!PT LDS RZ, [RZ] ;  /* 0x00000000fffff984 */ /* 0x000fe20000000800 */
[----:B------:R-:W-:Y:S01]  /*14f30*/  @!PT LDS RZ, [RZ] ;  /* 0x00000000fffff984 */ /* 0x000fe20000000800 */
[----:B------:R-:W-:Y:S01]  /*14f40*/  @!PT LDS RZ, [RZ] ;  /* 0x00000000fffff984 */ /* 0x000fe20000000800 */
[----:B------:R2:W-:Y:S04]  /*14f50*/  LDGSTS.E.BYPASS.LTC128B.128 [R188+0xe000], desc[UR6][R2.64] ;  /* 0x0e00000002bc7fae */ /* 0x0005e8000b901d46 */
.L_x_1147:
[----:B------:R-:W-:Y:S05]  /*14f60*/  BSYNC B0 ;  /* 0x0000000000007941 */ /* 0x000fea0003800000 */
.L_x_1146:
[----:B------:R3:W-:Y:S01]  /*14f70*/  @P0 STS.128 [R188+0xe800], RZ ;  /* 0x00e800ffbc000388 */ /* 0x0007e20000000c00 */
[----:B------:R-:W-:Y:S01]  /*14f80*/  IMAD R0, R5, 0x200, R0 ;  /* 0x0000020005007824 */ /* 0x000fe200078e0200 */
[----:B------:R-:W-:Y:S01]  /*14f90*/  BSSY B0, `(.L_x_1148) ;  /* 0x0000014000007945 */ /* 0x000fe20003800000 */
[----:B--2---:R-:W-:Y:S01]  /*14fa0*/  IMAD.IADD R2, R20, 0x1, R6 ;  /* 0x0000000114027824 */ /* 0x004fe200078e0206 */
[----:B------:R-:W-:Y:S02]  /*14fb0*/  ISETP.GE.AND P1, PT, R16, R4, PT ;  /* 0x000000041000720c */ /* 0x000fe40003f26270 */
[----:B------:R-:W-:Y:S02]  /*14fc0*/  LEA R176, R0, UR4, 0x1 ;  /* 0x0000000400b07c11 */ /* 0x000fe4000f8e08ff */
[----:B------:R-:W-:Y:S01]  /*14fd0*/  LEA R183, R2, UR4, 0x1 ;  /* 0x0000000402b77c11 */ /* 0x000fe2000f8e08ff */
[----:B------:R-:W-:Y:S05]  /*14fe0*/  @P0 BRA `(.L_x_1149) ;  /* 0x0000000000380947 */ /* 0x000fea0003800000 */
[----:B-----5:R-:W-:-:S13]  /*14ff0*/  ISETP.GE.AND P0, PT, R132, R251, PT ;  /* 0x000000fb8400720c */ /* 0x020fda0003f06270 */
[----:B------:R2:W-:Y:S01]  /*15000*/  @P0 STS.128 [R188+0xe800], RZ ;  /* 0x00e800ffbc000388 */ /* 0x0005e20000000c00 */
[----:B------:R-:W-:Y:S05]  /*15010*/  @P0 BRA `(.L_x_1149) ;  /* 0x00000000002c0947 */ /* 0x000fea0003800000 */
[----:B------:R-:W5:Y:S04]  /*15020*/  LDL R3, [R1+0xc] ;  /* 0x00000c0001037983 */ /* 0x000f680000100800 */
[----:B------:R-:W3:Y:S01]  /*15030*/  LDL R7, [R1+0x8] ;  /* 0x0000080001077983 */ /* 0x000ee20000100800 */
[----:B------:R-:W-:Y:S01]  /*15040*/  MOV R2, R221 ;  /* 0x000000dd00027202 */ /* 0x000fe20000000f00 */
[----:B-----5:R-:W-:Y:S01]  /*15050*/  IMAD R0, R3, 0x120, RZ ;  /* 0x0000012003007824 */ /* 0x020fe200078e02ff */
[----:B------:R-:W-:-:S03]  /*15060*/  MOV R3, R219 ;  /* 0x000000db00037202 */ /* 0x000fc60000000f00 */
[----:B---3--:R-:W-:-:S05]  /*15070*/  IMAD.WIDE.U32 R2, R7, 0x120, R2 ;  /* 0x0000012007027825 */ /* 0x008fca00078e0002 */
[----:B------:R-:W-:-:S05]  /*15080*/  IADD3 R3, R0, R3, RZ ;  /* 0x0000000300037210 */ /* 0x000fca0007ffe0ff */
[----:B------:R-:W-:Y:S01]  /*15090*/  @!PT LDS RZ, [RZ] ;  /* 0x00000000fffff984 */ /* 0x000fe20000000800 */
[----:B------:R-:W-:Y:S01]  /*150a0*/  @!PT LDS RZ, [RZ] ;  /* 0x00000000fffff984 */ /* 0x000fe20000000800 */
[----:B------:R-:W-:Y:S01]  /*150b0*/  @!PT LDS RZ, [RZ] ;  /* 0x00000000fffff984 */ /* 0x000fe20000000800 */
[----:B------:R3:W-:Y:S02]  /*150c0*/  LDGSTS.E.BYPASS.LTC128B.128 [R188+0xe800], desc[UR6][R2.64] ;  /* 0x0e80000002bc7fae */ /* 0x0007e4000b901d46 */
.L_x_1149:
[----:B------:R-:W-:Y:S05]  /*150d0*/  BSYNC B0 ;  /* 0x0000000000007941 */ /* 0x000fea0003800000 */
.L_x_1148:
[----:B------:R1:W-:Y:S01]  /*150e0*/  @P6 STS.128 [R188+0xf000], RZ ;  /* 0x00f000ffbc006388 */ /* 0x0003e20000000c00 */
[----:B------:R-:W-:Y:S04]  /*150f0*/  BSSY B0, `(.L_x_1150) ;  /* 0x0000011000007945 */ /* 0x000fe80003800000 */
[----:B------:R-:W-:Y:S05]  /*15100*/  @P6 BRA `(.L_x_1151) ;  /* 0x00000000003c6947 */ /* 0x000fea0003800000 */
        /* <DEDUP_REMOVED lines=15> */
.L_x_1151:
[----:B------:R-:W-:Y:S05]  /*15200*/  BSYNC B0 ;  /* 0x0000000000007941 */ /* 0x000fea0003800000 */
.L_x_1150:
        /* <DEDUP_REMOVED lines=18> */
.L_x_1153:
[----:B------:R-:W-:Y:S05]  /*15330*/  BSYNC B0 ;  /* 0x0000000000007941 */ /* 0x000fea0003800000 */
.L_x_1152:
        /* <DEDUP_REMOVED lines=18> */
.L_x_1155:
[----:B------:R-:W-:Y:S05]  /*15460*/  BSYNC B0 ;  /* 0x0000000000007941 */ /* 0x000fea0003800000 */
.L_x_1154:
        /* <DEDUP_REMOVED lines=18> */
.L_x_1157:
[----:B------:R-:W-:Y:S05]  /*15590*/  BSYNC B0 ;  /* 0x0000000000007941 */ /* 0x000fea0003800000 */
.L_x_1156:
        /* <DEDUP_REMOVED lines=18> */
.L_x_1159:
[----:B------:R-:W-:Y:S05]  /*156c0*/  BSYNC B0 ;  /* 0x0000000000007941 */ /* 0x000fea0003800000 */
.L_x_1158:
        /* <DEDUP_REMOVED lines=18> */
.L_x_1161:
[----:B------:R-:W-:Y:S05]  /*157f0*/  BSYNC B0 ;  /* 0x0000000000007941 */ /* 0x000fea0003800000 */
.L_x_1160:
[----:B---3--:R-:W3:Y:S01]  /*15800*/  LDL R2, [R1+0x14c] ;  /* 0x00014c0001027983 */ /* 0x008ee20000100800 */
[----:B------:R-:W-:Y:S01]  /*15810*/  R2P PR, R211, 0x6 ;  /* 0x00000006d3007804 */ /* 0x000fe20000000000 */
[----:B------:R-:W-:Y:S01]  /*15820*/  IMAD.MOV.U32 R0, RZ, RZ, 0x20 ;  /* 0x00000020ff007424 */ /* 0x000fe200078e00ff */
[----:B------:R-:W-:Y:S01]  /*15830*/  BSSY B1, `(.L_x_1162) ;  /* 0x0000342000017945 */ /* 0x000fe20003800000 */
[----:B------:R-:W-:Y:S01]  /*15840*/  LDSM.16.M88.4 R4, [R183] ;  /* 0x00000000b704783b */ /* 0x000fe20000000200 */
[----:B------:R-:W-:Y:S02]  /*15850*/  IMAD R3, R186, 0x2, R183 ;  /* 0x00000002ba037824 */ /* 0x000fe400078e02b7 */
[----:B------:R-:W-:Y:S01]  /*15860*/  SEL R184, R0, 0xffffffe0, !P1 ;  /* 0xffffffe000b87807 */ /* 0x000fe20004800000 */
[----:B------:R-:W2:Y:S01]  /*15870*/  LDSM.16.M88.4 R36, [R176+0x2000] ;  /* 0x00200000b024783b */ /* 0x000ea20000000200 */
[C---:B------:R-:W-:Y:S02]  /*15880*/  VIADD R0, R176.reuse, 0x2000 ;  /* 0x00002000b0007836 */ /* 0x040fe40000000000 */
[C---:B------:R-:W-:Y:S01]  /*15890*/  VIADD R177, R176.reuse, 0x2040 ;  /* 0x00002040b0b17836 */ /* 0x040fe20000000000 */
[----:B------:R-:W4:Y:S01]  /*158a0*/  LDSM.16.M88.4 R32, [R176+0x2800] ;  /* 0x00280000b020783b */ /* 0x000f220000000200 */
[----:B------:R-:W-:-:S02]  /*158b0*/  IMAD.IADD R76, R176, 0x1, R184 ;  /* 0x00000001b04c7824 */ /* 0x000fc400078e02b8 */
[----:B------:R-:W-:Y:S01]  /*158c0*/  @P2 VIADD R177, R0, 0xffffffc0 ;  /* 0xffffffc000b12836 */ /* 0x000fe20000000000 */
[----:B-----5:R-:W1:Y:S01]  /*158d0*/  LDSM.16.M88.4 R28, [R176+0x3000] ;  /* 0x00300000b01c783b */ /* 0x020e620000000200 */
[----:B------:R-:W-:Y:S02]  /*158e0*/  SHF.R.S32.HI R0, RZ, 0x1f, R249 ;  /* 0x0000001fff007819 */ /* 0x000fe400000114f9 */
[----:B------:R-:W-:Y:S01]  /*158f0*/  IMAD.IADD R182, R184, 0x1, R177 ;  /* 0x00000001b8b67824 */ /* 0x000fe200078e02b1 */
[----:B------:R-:W1:Y:S01]  /*15900*/  LDSM.16.M88.4 R24, [R176+0x3800] ;  /* 0x00380000b018783b */ /* 0x000e620000000200 */
[----:B------:R-:W-:-:S03]  /*15910*/  LEA.HI R0, R0, R249, RZ, 0x2 ;  /* 0x000000f900007211 */ /* 0x000fc600078f10ff */
[----:B------:R-:W1:Y:S01]  /*15920*/  LDSM.16.M88.4 R12, [R176+0x4800] ;  /* 0x00480000b00c783b */ /* 0x000e620000000200 */
[----:B------:R-:W-:-:S03]  /*15930*/  SHF.R.S32.HI R0, RZ, 0x2, R0 ;  /* 0x00000002ff007819 */ /* 0x000fc60000011400 */
[----:B------:R-:W1:Y:S02]  /*15940*/  LDSM.16.M88.4 R8, [R176+0x5000] ;  /* 0x00500000b008783b */ /* 0x000e640000000200 */
[----:B------:R-:W-:Y:S02]  /*15950*/  IMAD R0, R250, 0x10, R0 ;  /* 0x00000010fa007824 */ /* 0x000fe400078e0200 */
[----:B------:R-:W1:Y:S03]  /*15960*/  LDSM.16.M88.4 R16, [R176+0x4000] ;  /* 0x00400000b010783b */ /* 0x000e660000000200 */
[----:B------:R-:W-:Y:S01]  /*15970*/  IADD3 R0, R0, 0x1, R180 ;  /* 0x0000000100007810 */ /* 0x000fe20007ffe0b4 */
[----:B------:R-:W1:Y:S04]  /*15980*/  LDSM.16.M88.4 R44, [R176+0x6800] ;  /* 0x00680000b02c783b */ /* 0x000e680000000200 */
[----:B------:R-:W1:Y:S04]  /*15990*/  LDSM.16.M88.4 R40, [R176+0x5800] ;  /* 0x00580000b028783b */ /* 0x000e680000000200 */
[----:B------:R-:W1:Y:S01]  /*159a0*/  LDSM.16.M88.4 R48, [R176+0x6000] ;  /* 0x00600000b030783b */ /* 0x000e620000000200 */
[C---:B--2---:R-:W-:Y:S03]  /*159b0*/  HMMA.16816.F32 R96, R4.reuse, R36, RZ ;  /* 0x000000240460723c */ /* 0x044fe600000018ff */
[----:B------:R-:W-:Y:S04]  /*159c0*/  LDSM.16.M88.4 R52, [R76+0x2000] ;  /* 0x002000004c34783b */ /* 0x000fe80000000200 */
[----:B------:R-:W-:Y:S01]  /*159d0*/  STL [R1+0x88], R3 ;  /* 0x0000880301007387 */ /* 0x000fe20000100800 */
[C---:B------:R-:W-:Y:S03]  /*159e0*/  HMMA.16816.F32 R104, R4.reuse, R38, RZ ;  /* 0x000000260468723c */ /* 0x040fe600000018ff */
[----:B------:R-:W2:Y:S03]  /*159f0*/  LDSM.16.M88.4 R36, [R176+0x7000] ;  /* 0x00700000b024783b */ /* 0x000ea60000000200 */
[C---:B----4-:R-:W-:Y:S01]  /*15a00*/  HMMA.16816.F32 R108, R4.reuse, R32, RZ ;  /* 0x00000020046c723c */ /* 0x050fe200000018ff */
[----:B------:R-:W0:Y:S05]  /*15a10*/  LDGDEPBAR ;  /* 0x00000000000079af */ /* 0x000e2a0000000000 */
[C---:B------:R-:W-:Y:S01]  /*15a20*/  HMMA.16816.F32 R112, R4.reuse, R34, RZ ;  /* 0x000000220470723c */ /* 0x040fe200000018ff */
[----:B------:R-:W-:Y:S05]  /*15a30*/  LDSM.16.M88.4 R32, [R176+0x9800] ;  /* 0x00980000b020783b */ /* 0x000fea0000000200 */
[C---:B-1----:R-:W-:Y:S06]  /*15a40*/  HMMA.16816.F32 R120, R4.reuse, R28, RZ ;  /* 0x0000001c0478723c */ /* 0x042fec00000018ff */
[C---:B------:R-:W-:Y:S01]  /*15a50*/  HMMA.16816.F32 R124, R4.reuse, R30, RZ ;  /* 0x0000001e047c723c */ /* 0x040fe200000018ff */
[----:B------:R-:W1:Y:S05]  /*15a60*/  LDSM.16.M88.4 R28, [R176+0x7800] ;  /* 0x00780000b01c783b */ /* 0x000e6a0000000200 */
[C---:B------:R-:W-:Y:S06]  /*15a70*/  HMMA.16816.F32 R144, R4.reuse, R24, RZ ;  /* 0x000000180490723c */ /* 0x040fec00000018ff */
[C---:B------:R-:W-:Y:S01]  /*15a80*/  HMMA.16816.F32 R136, R4.reuse, R26, RZ ;  /* 0x0000001a0488723c */ /* 0x040fe200000018ff */
[----:B------:R-:W-:Y:S05]  /*15a90*/  LDSM.16.M88.4 R24, [R176+0x9000] ;  /* 0x00900000b018783b */ /* 0x000fea0000000200 */
[C---:B------:R-:W-:Y:S06]  /*15aa0*/  HMMA.16816.F32 R84, R4.reuse, R12, RZ ;  /* 0x0000000c0454723c */ /* 0x040fec00000018ff */
[C---:B------:R-:W-:Y:S01]  /*15ab0*/  HMMA.16816.F32 R68, R4.reuse, R14, RZ ;  /* 0x0000000e0444723c */ /* 0x040fe200000018ff */
[----:B------:R-:W4:Y:S05]  /*15ac0*/  LDSM.16.M88.4 R12, [R176+0x8000] ;  /* 0x00800000b00c783b */ /* 0x000f2a0000000200 */
[C---:B------:R-:W-:Y:S06]  /*15ad0*/  HMMA.16816.F32 R80, R4.reuse, R8, RZ ;  /* 0x000000080450723c */ /* 0x040fec00000018ff */
[C---:B------:R-:W-:Y:S01]  /*15ae0*/  HMMA.16816.F32 R88, R4.reuse, R10, RZ ;  /* 0x0000000a0458723c */ /* 0x040fe200000018ff */
[----:B------:R-:W4:Y:S05]  /*15af0*/  LDSM.16.M88.4 R8, [R176+0x8800] ;  /* 0x00880000b008783b */ /* 0x000f2a0000000200 */
[C---:B------:R-:W-:Y:S06]  /*15b00*/  HMMA.16816.F32 R100, R4.reuse, R16, RZ ;  /* 0x000000100464723c */ /* 0x040fec00000018ff */
[C---:B------:R-:W-:Y:S01]  /*15b10*/  HMMA.16816.F32 R92, R4.reuse, R18, RZ ;  /* 0x00000012045c723c */ /* 0x040fe200000018ff */
[----:B------:R2:W4:Y:S05]  /*15b20*/  LDSM.16.M88.4 R16, [R3] ;  /* 0x000000000310783b */ /* 0x00052a0000000200 */
[C---:B------:R-:W-:Y:S06]  /*15b30*/  HMMA.16816.F32 R140, R4.reuse, R44, RZ ;  /* 0x0000002c048c723c */ /* 0x040fec00000018ff */
[C---:B------:R-:W-:Y:S01]  /*15b40*/  HMMA.16816.F32 R164, R4.reuse, R46, RZ ;  /* 0x0000002e04a4723c */ /* 0x040fe200000018ff */
[----:B------:R-:W4:Y:S05]  /*15b50*/  LDSM.16.M88.4 R44, [R76+0x3000] ;  /* 0x003000004c2c783b */ /* 0x000f2a0000000200 */
[C---:B------:R-:W-:Y:S06]  /*15b60*/  HMMA.16816.F32 R72, R4.reuse, R40, RZ ;  /* 0x000000280448723c */ /* 0x040fec00000018ff */
[C---:B------:R-:W-:Y:S01]  /*15b70*/  HMMA.16816.F32 R64, R4.reuse, R42, RZ ;  /* 0x0000002a0440723c */ /* 0x040fe200000018ff */
[----:B------:R-:W-:Y:S01]  /*15b80*/  LDSM.16.M88.4 R40, [R76+0x3800] ;  /* 0x003800004c28783b */ /* 0x000fe20000000200 */
[----:B--2---:R-:W2:Y:S04]  /*15b90*/  S2R R3, SR_TID.X ;  /* 0x0000000000037919 */ /* 0x004ea80000002100 */
[C---:B------:R-:W-:Y:S06]  /*15ba0*/  HMMA.16816.F32 R60, R4.reuse, R48, RZ ;  /* 0x00000030043c723c */ /* 0x040fec00000018ff */
[C---:B------:R-:W-:Y:S01]  /*15bb0*/  HMMA.16816.F32 R56, R4.reuse, R50, RZ ;  /* 0x000000320438723c */ /* 0x040fe200000018ff */
[----:B------:R-:W-:Y:S05]  /*15bc0*/  LDSM.16.M88.4 R48, [R76+0x2800] ;  /* 0x002800004c30783b */ /* 0x000fea0000000200 */
[C---:B------:R-:W-:Y:S06]  /*15bd0*/  HMMA.16816.F32 R196, R4.reuse, R36, RZ ;  /* 0x0000002404c4723c */ /* 0x040fec00000018ff */
[C---:B------:R-:W-:Y:S01]  /*15be0*/  HMMA.16816.F32 R160, R4.reuse, R38, RZ ;  /* 0x0000002604a0723c */ /* 0x040fe200000018ff */
[----:B------:R-:W-:Y:S05]  /*15bf0*/  LDSM.16.M88.4 R36, [R76+0x4000] ;  /* 0x004000004c24783b */ /* 0x000fea0000000200 */
[C---:B-1----:R-:W-:Y:S06]  /*15c00*/  HMMA.16816.F32 R192, R4.reuse, R28, RZ ;  /* 0x0000001c04c0723c */ /* 0x042fec00000018ff */
[----:B------:R-:W-:Y:S01]  /*15c10*/  HMMA.16816.F32 R172, R4, R30, RZ ;  /* 0x0000001e04ac723c */ /* 0x000fe200000018ff */
[----:B------:R-:W1:Y:S01]  /*15c20*/  LDSM.16.M88.4 R28, [R76+0x4800] ;  /* 0x004800004c1c783b */ /* 0x000e620000000200 */
[----:B--2---:R-:W-:-:S04]  /*15c30*/  IMAD.SHL.U32 R3, R3, 0x2, RZ ;  /* 0x0000000203037824 */ /* 0x004fc800078e00ff */
[----:B----4-:R-:W-:Y:S01]  /*15c40*/  HMMA.16816.F32 R208, R4, R12, RZ ;  /* 0x0000000c04d0723c */ /* 0x010fe200000018ff */
[----:B------:R-:W-:-:S05]  /*15c50*/  LOP3.LUT R3, R3, 0x6, RZ, 0xc0, !PT ;  /* 0x0000000603037812 */ /* 0x000fca00078ec0ff */
[----:B------:R-:W-:Y:S01]  /*15c60*/  HMMA.16816.F32 R204, R4, R14, RZ ;  /* 0x0000000e04cc723c */ /* 0x000fe200000018ff */
[----:B------:R-:W-:Y:S01]  /*15c70*/  LDSM.16.M88.4 R12, [R76+0x5000] ;  /* 0x005000004c0c783b */ /* 0x000fe20000000200 */
[----:B------:R-:W-:-:S04]  /*15c80*/  IMAD.IADD R3, R77, 0x1, R3 ;  /* 0x000000014d037824 */ /* 0x000fc800078e0203 */
[C---:B------:R-:W-:Y:S06]  /*15c90*/  HMMA.16816.F32 R200, R4.reuse, R8, RZ ;  /* 0x0000000804c8723c */ /* 0x040fec00000018ff */
[C---:B------:R-:W-:Y:S01]  /*15ca0*/  HMMA.16816.F32 R168, R4.reuse, R10, RZ ;  /* 0x0000000a04a8723c */ /* 0x040fe200000018ff */
[----:B------:R-:W-:Y:S05]  /*15cb0*/  LDSM.16.M88.4 R8, [R76+0x5800] ;  /* 0x005800004c08783b */ /* 0x000fea0000000200 */
[C---:B------:R-:W-:Y:S06]  /*15cc0*/  HMMA.16816.F32 R156, R4.reuse, R24, RZ ;  /* 0x00000018049c723c */ /* 0x040fec00000018ff */
[C---:B------:R-:W-:Y:S01]  /*15cd0*/  HMMA.16816.F32 R152, R4.reuse, R26, RZ ;  /* 0x0000001a0498723c */ /* 0x040fe200000018ff */
[----:B------:R-:W-:Y:S05]  /*15ce0*/  LDSM.16.M88.4 R24, [R76+0x9000] ;  /* 0x009000004c18783b */ /* 0x000fea0000000200 */
[C---:B------:R-:W-:Y:S06]  /*15cf0*/  HMMA.16816.F32 R148, R4.reuse, R32, RZ ;  /* 0x000000200494723c */ /* 0x040fec00000018ff */
[----:B------:R-:W-:Y:S01]  /*15d00*/  HMMA.16816.F32 R128, R4, R34, RZ ;  /* 0x000000220480723c */ /* 0x000fe200000018ff */
[----:B------:R-:W2:Y:S04]  /*15d10*/  LDSM.16.M88.4 R4, [R76+0x6000] ;  /* 0x006000004c04783b */ /* 0x000ea80000000200 */
[----:B------:R-:W-:Y:S01]  /*15d20*/  LDSM.16.M88.4 R32, [R76+0x8000] ;  /* 0x008000004c20783b */ /* 0x000fe20000000200 */
[C---:B------:R-:W-:Y:S06]  /*15d30*/  HMMA.16816.F32 R96, R16.reuse, R52, R96 ;  /* 0x000000341060723c */ /* 0x040fec0000001860 */
[C---:B------:R-:W-:Y:S01]  /*15d40*/  HMMA.16816.F32 R104, R16.reuse, R54, R104 ;  /* 0x000000361068723c */ /* 0x040fe20000001868 */
[----:B------:R-:W4:Y:S05]  /*15d50*/  LDSM.16.M88.4 R52, [R76+0x6800] ;  /* 0x006800004c34783b */ /* 0x000f2a0000000200 */
        /* <DEDUP_REMOVED lines=9> */
[C---:B------:R-:W-:Y:S06]  /*15df0*/  HMMA.16816.F32 R100, R16.reuse, R36, R100 ;  /* 0x000000241064723c */ /* 0x040fec0000001864 */
[----:B------:R-:W-:Y:S01]  /*15e00*/  HMMA.16816.F32 R92, R16, R38, R92 ;  /* 0x00000026105c723c */ /* 0x000fe2000000185c */
[----:B------:R-:W-:Y:S01]  /*15e10*/  LDSM.16.M88.4 R36, [R177] ;  /* 0x00000000b124783b */ /* 0x000fe20000000200 */
[----:B---3--:R-:W-:-:S04]  /*15e20*/  IMAD.MOV.U32 R78, RZ, RZ, R2 ;  /* 0x000000ffff4e7224 */ /* 0x008fc800078e0002 */
[----:B------:R-:W-:Y:S01]  /*15e30*/  HMMA.16816.F32 R228, R16, R12, R80 ;  /* 0x0000000c10e4723c */ /* 0x000fe20000001850 */
[----:B------:R-:W-:Y:S01]  /*15e40*/  IMAD R2, R187, 0x2, R183 ;  /* 0x00000002bb027824 */ /* 0x000fe200078e02b7 */
[----:B------:R-:W-:-:S03]  /*15e50*/  IADD3 R0, R216, R0, -R78 ;  /* 0x00000000d8007210 */ /* 0x000fc60007ffe84e */
[----:B------:R-:W-:Y:S01]  /*15e60*/  IMAD R185, R186, 0x2, R2 ;  /* 0x00000002bab97824 */ /* 0x000fe200078e0202 */
[C---:B------:R-:W-:Y:S01]  /*15e70*/  HMMA.16816.F32 R232, R16.reuse, R14, R88 ;  /* 0x0000000e10e8723c */ /* 0x040fe20000001858 */
[----:B------:R-:W3:Y:S01]  /*15e80*/  LDSM.16.M88.4 R12, [R2] ;  /* 0x00000000020c783b */ /* 0x000ee20000000200 */
[----:B------:R-:W-:Y:S02]  /*15e90*/  IMAD.MOV.U32 R179, RZ, RZ, R56 ;  /* 0x000000ffffb37224 */ /* 0x000fe400078e0038 */
[----:B------:R-:W-:Y:S02]  /*15ea0*/  IMAD.MOV.U32 R135, RZ, RZ, R57 ;  /* 0x000000ffff877224 */ /* 0x000fe400078e0039 */
[----:B------:R-:W-:Y:S01]  /*15eb0*/  HMMA.16816.F32 R144, R16, R40, R144 ;  /* 0x000000281090723c */ /* 0x000fe20000001890 */
[----:B------:R-:W-:Y:S02]  /*15ec0*/  IMAD.MOV.U32 R134, RZ, RZ, R58 ;  /* 0x000000ffff867224 */ /* 0x000fe400078e003a */
[----:B------:R-:W-:-:S02]  /*15ed0*/  IMAD.MOV.U32 R119, RZ, RZ, R59 ;  /* 0x000000ffff777224 */ /* 0x000fc400078e003b */
[----:B------:R-:W-:Y:S01]  /*15ee0*/  IMAD.IADD R0, R117, 0x1, R0 ;  /* 0x0000000175007824 */ /* 0x000fe200078e0200 */
[C---:B------:R-:W-:Y:S01]  /*15ef0*/  HMMA.16816.F32 R136, R16.reuse, R42, R136 ;  /* 0x0000002a1088723c */ /* 0x040fe20000001888 */
[----:B------:R-:W3:Y:S05]  /*15f00*/  LDSM.16.M88.4 R40, [R76+0x7800] ;  /* 0x007800004c28783b */ /* 0x000eea0000000200 */
[C---:B------:R-:W-:Y:S06]  /*15f10*/  HMMA.16816.F32 R108, R16.reuse, R48, R108 ;  /* 0x00000030106c723c */ /* 0x040fec000000186c */
[C---:B------:R-:W-:Y:S01]  /*15f20*/  HMMA.16816.F32 R112, R16.reuse, R50, R112 ;  /* 0x000000321070723c */ /* 0x040fe20000001870 */
[----:B------:R-:W3:Y:S05]  /*15f30*/  LDSM.16.M88.4 R48, [R177+0x800] ;  /* 0x00080000b130783b */ /* 0x000eea0000000200 */
[C---:B------:R-:W-:Y:S06]  /*15f40*/  HMMA.16816.F32 R236, R16.reuse, R8, R72 ;  /* 0x0000000810ec723c */ /* 0x040fec0000001848 */
[C---:B------:R-:W-:Y:S01]  /*15f50*/  HMMA.16816.F32 R240, R16.reuse, R10, R64 ;  /* 0x0000000a10f0723c */ /* 0x040fe20000001840 */
[----:B------:R-:W-:Y:S05]  /*15f60*/  LDSM.16.M88.4 R8, [R185] ;  /* 0x00000000b908783b */ /* 0x000fea0000000200 */
[C---:B----4-:R-:W-:Y:S06]  /*15f70*/  HMMA.16816.F32 R140, R16.reuse, R52, R140 ;  /* 0x00000034108c723c */ /* 0x050fec000000188c */
[C---:B------:R-:W-:Y:S01]  /*15f80*/  HMMA.16816.F32 R164, R16.reuse, R54, R164 ;  /* 0x0000003610a4723c */ /* 0x040fe200000018a4 */
[----:B------:R-:W4:Y:S05]  /*15f90*/  LDSM.16.M88.4 R52, [R182] ;  /* 0x00000000b634783b */ /* 0x000f2a0000000200 */
        /* <DEDUP_REMOVED lines=10> */
[----:B------:R-:W-:Y:S06]  /*16040*/  HMMA.16816.F32 R128, R16, R6, R128 ;  /* 0x000000061080723c */ /* 0x000fec0000001880 */
[----:B---3--:R-:W-:Y:S06]  /*16050*/  HMMA.16816.F32 R4, R12, R36, R96 ;  /* 0x000000240c04723c */ /* 0x008fec0000001860 */
[C---:B------:R-:W-:Y:S06]  /*16060*/  HMMA.16816.F32 R192, R16.reuse, R40, R192 ;  /* 0x0000002810c0723c */ /* 0x040fec00000018c0 */
[C---:B------:R-:W-:Y:S01]  /*16070*/  HMMA.16816.F32 R172, R16.reuse, R42, R172 ;  /* 0x0000002a10ac723c */ /* 0x040fe200000018ac */
[----:B------:R-:W2:Y:S05]  /*16080*/  LDSM.16.M88.4 R40, [R177+0x2000] ;  /* 0x00200000b128783b */ /* 0x000eaa0000000200 */
[C---:B------:R-:W-:Y:S06]  /*16090*/  HMMA.16816.F32 R156, R16.reuse, R24, R156 ;  /* 0x00000018109c723c */ /* 0x040fec000000189c */
[----:B------:R-:W-:Y:S06]  /*160a0*/  HMMA.16816.F32 R152, R16, R26, R152 ;  /* 0x0000001a1098723c */ /* 0x000fec0000001898 */
[C---:B------:R-:W-:Y:S01]  /*160b0*/  HMMA.16816.F32 R16, R12.reuse, R38, R104 ;  /* 0x000000260c10723c */ /* 0x040fe20000001868 */
[----:B------:R-:W3:Y:S05]  /*160c0*/  LDSM.16.M88.4 R36, [R182+0x1000] ;  /* 0x00100000b624783b */ /* 0x000eea0000000200 */
[C---:B------:R-:W-:Y:S06]  /*160d0*/  HMMA.16816.F32 R24, R12.reuse, R48, R108 ;  /* 0x000000300c18723c */ /* 0x040fec000000186c */
[----:B------:R-:W-:Y:S01]  /*160e0*/  HMMA.16816.F32 R56, R12, R50, R112 ;  /* 0x000000320c38723c */ /* 0x000fe20000001870 */
[----:B------:R-:W-:Y:S05]  /*160f0*/  LDSM.16.M88.4 R48, [R182+0x1800] ;  /* 0x00180000b630783b */ /* 0x000fea0000000200 */
[C---:B----4-:R-:W-:Y:S06]  /*16100*/  HMMA.16816.F32 R88, R8.reuse, R52, R4 ;  /* 0x000000340858723c */ /* 0x050fec0000001804 */
[----:B------:R-:W-:Y:S01]  /*16110*/  HMMA.16816.F32 R16, R8, R54, R16 ;  /* 0x000000360810723c */ /* 0x000fe20000001810 */
[C---:B------:R-:W-:Y:S01]  /*16120*/  VIADD R4, R3.reuse, 0x1 ;  /* 0x0000000103047836 */ /* 0x040fe20000000000 */
[C---:B------:R-:W-:Y:S01]  /*16130*/  VIMNMX R7, R0.reuse, R216, PT ;  /* 0x000000d800077248 */ /* 0x040fe20003fe0100 */
[----:B------:R-:W-:Y:S01]  /*16140*/  VIADD R6, R3, 0x9 ;  /* 0x0000000903067836 */ /* 0x000fe20000000000 */
[----:B------:R-:W-:Y:S01]  /*16150*/  VIADDMNMX R5, R0, 0x8, R216, PT ;  /* 0x0000000800057846 */ /* 0x000fe200038001d8 */
[----:B------:R-:W4:Y:S01]  /*16160*/  LDSM.16.M88.4 R52, [R177+0x2800] ;  /* 0x00280000b134783b */ /* 0x000f220000000200 */
[----:B------:R-:W-:Y:S01]  /*16170*/  HMMA.16816.F32 R68, R12, R44, R120 ;  /* 0x0000002c0c44723c */ /* 0x000fe20000001878 */
[----:B------:R-:W-:-:S02]  /*16180*/  ISETP.GE.AND P0, PT, R4, R7, PT ;  /* 0x000000070400720c */ /* 0x000fc40003f06270 */
[----:B------:R-:W-:Y:S01]  /*16190*/  ISETP.GE.AND P5, PT, R4, R5, PT ;  /* 0x000000050400720c */ /* 0x000fe20003fa6270 */
[C---:B------:R-:W-:Y:S01]  /*161a0*/  VIADD R4, R3.reuse, 0x10 ;  /* 0x0000001003047836 */ /* 0x040fe20000000000 */
[----:B------:R-:W-:Y:S01]  /*161b0*/  LOP3.LUT R0, R20, R21, RZ, 0xfc, !PT ;  /* 0x0000001514007212 */ /* 0x000fe200078efcff */
[----:B------:R-:W-:Y:S01]  /*161c0*/  HMMA.16816.F32 R24, R8, R32, R24 ;  /* 0x000000200818723c */ /* 0x000fe20000001818 */
[C---:B------:R-:W-:Y:S01]  /*161d0*/  ISETP.GE.AND P3, PT, R3.reuse, R5, PT ;  /* 0x000000050300720c */ /* 0x040fe20003f66270 */
[C---:B------:R-:W-:Y:S01]  /*161e0*/  VIADD R20, R3.reuse, 0x8 ;  /* 0x0000000803147836 */ /* 0x040fe20000000000 */
[C---:B------:R-:W-:Y:S02]  /*161f0*/  ISETP.GE.AND P1, PT, R6.reuse, R7, PT ;  /* 0x000000070600720c */ /* 0x040fe40003f26270 */
[----:B------:R-:W-:Y:S01]  /*16200*/  ISETP.GE.AND P6, PT, R6, R5, PT ;  /* 0x000000050600720c */ /* 0x000fe20003fc6270 */
[----:B------:R-:W-:Y:S01]  /*16210*/  HMMA.16816.F32 R80, R12, R46, R124 ;  /* 0x0000002e0c50723c */ /* 0x000fe2000000187c */
[----:B------:R-:W-:Y:S01]  /*16220*/  FSEL R90, R90, -INF , !P3 ;  /* 0xff8000005a5a7808 */ /* 0x000fe20005800000 */
[----:B------:R-:W-:Y:S01]  /*16230*/  VIADD R6, R3, 0x11 ;  /* 0x0000001103067836 */ /* 0x000fe20000000000 */
[----:B------:R-:W-:-:S02]  /*16240*/  FSEL R98, R89, -INF , !P0 ;  /* 0xff80000059627808 */ /* 0x000fc40004000000 */
[C---:B------:R-:W-:Y:S01]  /*16250*/  ISETP.GE.AND P3, PT, R4.reuse, R7, PT ;  /* 0x000000070400720c */ /* 0x040fe20003f66270 */
[C---:B-1----:R-:W-:Y:S01]  /*16260*/  HMMA.16816.F32 R60, R12.reuse, R28, R144 ;  /* 0x0000001c0c3c723c */ /* 0x042fe20000001890 */
[----:B------:R-:W-:Y:S01]  /*16270*/  ISETP.GE.AND P0, PT, R4, R5, PT ;  /* 0x000000050400720c */ /* 0x000fe20003f06270 */
[----:B------:R-:W-:Y:S01]  /*16280*/  VIADD R4, R3, 0x18 ;  /* 0x0000001803047836 */ /* 0x000fe20000000000 */
[C---:B------:R-:W-:Y:S02]  /*16290*/  ISETP.GE.AND P2, PT, R20.reuse, R7, PT ;  /* 0x000000071400720c */ /* 0x040fe40003f46270 */
[----:B------:R-:W-:Y:S01]  /*162a0*/  ISETP.GE.AND P4, PT, R20, R5, PT ;  /* 0x000000051400720c */ /* 0x000fe20003f86270 */
[----:B------:R-:W-:Y:S01]  /*162b0*/  HMMA.16816.F32 R64, R12, R30, R136 ;  /* 0x0000001e0c40723c */ /* 0x000fe20000001888 */
[----:B------:R-:W-:Y:S02]  /*162c0*/  FSEL R104, R16, -INF , !P2 ;  /* 0xff80000010687808 */ /* 0x000fe40005000000 */
[----:B------:R-:W-:-:S02]  /*162d0*/  FSEL R97, R18, -INF , !P4 ;  /* 0xff80000012617808 */ /* 0x000fc40006000000 */
[----:B------:R-:W-:Y:S01]  /*162e0*/  FSEL R99, R17, -INF , !P1 ;  /* 0xff80000011637808 */ /* 0x000fe20004800000 */
[----:B------:R-:W-:Y:S01]  /*162f0*/  HMMA.16816.F32 R28, R8, R34, R56 ;  /* 0x00000022081c723c */ /* 0x000fe20000001838 */
[----:B------:R-:W1:Y:S01]  /*16300*/  LDSM.16.M88.4 R56, [R177+0x3800] ;  /* 0x00380000b138783b */ /* 0x000e620000000200 */
[----:B------:R-:W-:Y:S02]  /*16310*/  FSEL R79, R19, -INF , !P6 ;  /* 0xff800000134f7808 */ /* 0x000fe40007000000 */
[----:B------:R-:W-:Y:S01]  /*16320*/  FSEL R78, R91, -INF , !P5 ;  /* 0xff8000005b4e7808 */ /* 0x000fe20006800000 */
[----:B------:R-:W1:Y:S01]  /*16330*/  LDSM.16.M88.4 R32, [R177+0x3000] ;  /* 0x00300000b120783b */ /* 0x000e620000000200 */
[C---:B--2---:R-:W-:Y:S01]  /*16340*/  HMMA.16816.F32 R44, R12.reuse, R40, R100 ;  /* 0x000000280c2c723c */ /* 0x044fe20000001864 */
[C---:B------:R-:W-:Y:S02]  /*16350*/  ISETP.GE.AND P4, PT, R4.reuse, R7, PT ;  /* 0x000000070400720c */ /* 0x040fe40003f86270 */
[----:B------:R-:W-:Y:S01]  /*16360*/  ISETP.GE.AND P1, PT, R4, R5, PT ;  /* 0x000000050400720c */ /* 0x000fe20003f26270 */
[C---:B------:R-:W-:Y:S01]  /*16370*/  VIADD R4, R3.reuse, 0x19 ;  /* 0x0000001903047836 */ /* 0x040fe20000000000 */
[C---:B------:R-:W-:Y:S01]  /*16380*/  ISETP.GE.AND P5, PT, R6.reuse, R7, PT ;  /* 0x000000070600720c */ /* 0x040fe20003fa6270 */
[----:B------:R-:W-:Y:S01]  /*16390*/  HMMA.16816.F32 R72, R12, R42, R92 ;  /* 0x0000002a0c48723c */ /* 0x000fe2000000185c */
[----:B------:R-:W2:Y:S01]  /*163a0*/  LDSM.16.M88.4 R40, [R182+0x2000] ;  /* 0x00200000b628783b */ /* 0x000ea20000000200 */
[----:B------:R-:W-:Y:S01]  /*163b0*/  ISETP.GE.AND P2, PT, R6, R5, PT ;  /* 0x000000050600720c */ /* 0x000fe20003f46270 */
[----:B------:R-:W-:Y:S01]  /*163c0*/  VIADD R6, R3, 0x20 ;  /* 0x0000002003067836 */ /* 0x000fe20000000000 */
[----:B------:R-:W-:-:S02]  /*163d0*/  FSEL R101, R24, -INF , !P3 ;  /* 0xff80000018657808 */ /* 0x000fc40005800000 */
[----:B---3--:R-:W-:Y:S01]  /*163e0*/  HMMA.16816.F32 R16, R8, R36, R68 ;  /* 0x000000240810723c */ /* 0x008fe20000001844 */
[----:B------:R-:W-:Y:S02]  /*163f0*/  FSEL R96, R26, -INF , !P0 ;  /* 0xff8000001a607808 */ /* 0x000fe40004000000 */
[----:B------:R-:W-:Y:S02]  /*16400*/  FSEL R100, R25, -INF , !P5 ;  /* 0xff80000019647808 */ /* 0x000fe40006800000 */
[----:B------:R-:W-:Y:S01]  /*16410*/  FSEL R91, R27, -INF , !P2 ;  /* 0xff8000001b5b7808 */ /* 0x000fe20005000000 */
[----:B----4-:R-:W-:Y:S01]  /*16420*/  HMMA.16816.F32 R68, R12, R52, R84 ;  /* 0x000000340c44723c */ /* 0x010fe20000001854 */
[C---:B------:R-:W-:Y:S02]  /*16430*/  ISETP.GE.AND P6, PT, R4.reuse, R7, PT ;  /* 0x000000070400720c */ /* 0x040fe40003fc6270 */
[----:B------:R-:W-:Y:S01]  /*16440*/  ISETP.GE.AND P3, PT, R4, R5, PT ;  /* 0x000000050400720c */ /* 0x000fe20003f66270 */
[----:B------:R-:W-:Y:S01]  /*16450*/  VIADD R4, R3, 0x28 ;  /* 0x0000002803047836 */ /* 0x000fe20000000000 */
[----:B------:R-:W-:Y:S01]  /*16460*/  FSEL R94, R28, -INF , !P4 ;  /* 0xff8000001c5e7808 */ /* 0x000fe20006000000 */
[----:B------:R-:W-:Y:S01]  /*16470*/  HMMA.16816.F32 R24, R8, R38, R80 ;  /* 0x000000260818723c */ /* 0x000fe20000001850 */
[----:B------:R-:W-:Y:S01]  /*16480*/  FSEL R89, R30, -INF , !P1 ;  /* 0xff8000001e597808 */ /* 0x000fe20004800000 */
[----:B------:R-:W3:Y:S01]  /*16490*/  LDSM.16.M88.4 R36, [R182+0x3000] ;  /* 0x00300000b624783b */ /* 0x000ee20000000200 */
[----:B------:R-:W-:-:S02]  /*164a0*/  FSEL R93, R29, -INF , !P6 ;  /* 0xff8000001d5d7808 */ /* 0x000fc40007000000 */
[----:B------:R-:W-:Y:S01]  /*164b0*/  FSEL R92, R31, -INF , !P3 ;  /* 0xff8000001f5c7808 */ /* 0x000fe20005800000 */
[----:B------:R-:W-:Y:S01]  /*164c0*/  HMMA.16816.F32 R84, R12, R54, R212 ;  /* 0x000000360c54723c */ /* 0x000fe200000018d4 */
[C---:B------:R-:W-:Y:S02]  /*164d0*/  ISETP.GE.AND P0, PT, R6.reuse, R7, PT ;  /* 0x000000070600720c */ /* 0x040fe40003f06270 */
[----:B------:R-:W-:Y:S01]  /*164e0*/  ISETP.GE.AND P5, PT, R6, R5, PT ;  /* 0x000000050600720c */ /* 0x000fe20003fa6270 */
[C---:B------:R-:W-:Y:S01]  /*164f0*/  VIADD R6, R3.reuse, 0x21 ;  /* 0x0000002103067836 */ /* 0x040fe20000000000 */
[C---:B------:R-:W-:Y:S01]  /*16500*/  ISETP.GE.AND P1, PT, R4.reuse, R7, PT ;  /* 0x000000070400720c */ /* 0x040fe20003f26270 */
[----:B------:R-:W-:Y:S01]  /*16510*/  HMMA.16816.F32 R28, R8, R48, R60 ;  /* 0x00000030081c723c */ /* 0x000fe2000000183c */
[----:B------:R-:W-:Y:S01]  /*16520*/  ISETP.GE.AND P6, PT, R4, R5, PT ;  /* 0x000000050400720c */ /* 0x000fe20003fc6270 */
[C---:B------:R-:W-:Y:S01]  /*16530*/  VIADD R4, R3.reuse, 0x30 ;  /* 0x0000003003047836 */ /* 0x040fe20000000000 */
[C---:B------:R-:W-:Y:S01]  /*16540*/  ISETP.GE.AND P2, PT, R6.reuse, R7, PT ;  /* 0x000000070600720c */ /* 0x040fe20003f46270 */
[----:B------:R-:W4:Y:S01]  /*16550*/  LDSM.16.M88.4 R60, [R182+0x2800] ;  /* 0x00280000b63c783b */ /* 0x000f220000000200 */
[----:B------:R-:W-:Y:S01]  /*16560*/  ISETP.GE.AND P4, PT, R6, R5, PT ;  /* 0x000000050600720c */ /* 0x000fe20003f86270 */
[----:B------:R-:W-:Y:S01]  /*16570*/  VIADD R6, R3, 0x29 ;  /* 0x0000002903067836 */ /* 0x000fe20000000000 */
[----:B------:R-:W-:Y:S01]  /*16580*/  FSEL R105, R18, -INF , !P5 ;  /* 0xff80000012697808 */ /* 0x000fe20006800000 */
[C---:B-1----:R-:W-:Y:S01]  /*16590*/  HMMA.16816.F32 R80, R12.reuse, R58, R240 ;  /* 0x0000003a0c50723c */ /* 0x042fe200000018f0 */
[----:B------:R-:W-:Y:S01]  /*165a0*/  FSEL R108, R17, -INF , !P2 ;  /* 0xff800000116c7808 */ /* 0x000fe20005000000 */
[----:B------:R-:W-:Y:S01]  /*165b0*/  IMAD.MOV.U32 R215, RZ, RZ, R119 ;  /* 0x000000ffffd77224 */ /* 0x000fe200078e0077 */
[C---:B------:R-:W-:Y:S01]  /*165c0*/  ISETP.GE.AND P5, PT, R4.reuse, R7, PT ;  /* 0x000000070400720c */ /* 0x040fe20003fa6270 */
[----:B------:R-:W-:Y:S01]  /*165d0*/  IMAD.MOV.U32 R214, RZ, RZ, R134 ;  /* 0x000000ffffd67224 */ /* 0x000fe200078e0086 */
[----:B------:R-:W-:Y:S01]  /*165e0*/  ISETP.GE.AND P2, PT, R4, R5, PT ;  /* 0x000000050400720c */ /* 0x000fe20003f46270 */
[C---:B------:R-:W-:Y:S01]  /*165f0*/  VIADD R4, R3.reuse, 0x31 ;  /* 0x0000003103047836 */ /* 0x040fe20000000000 */
[----:B------:R-:W-:Y:S01]  /*16600*/  FSEL R110, R16, -INF , !P0 ;  /* 0xff800000106e7808 */ /* 0x000fe20004000000 */
[----:B------:R-:W-:Y:S01]  /*16610*/  HMMA.16816.F32 R52, R12, R34, R232 ;  /* 0x000000220c34723c */ /* 0x000fe200000018e8 */
[C---:B------:R-:W-:Y:S01]  /*16620*/  ISETP.GE.AND P3, PT, R6.reuse, R7, PT ;  /* 0x000000070600720c */ /* 0x040fe20003f66270 */
[----:B------:R-:W-:Y:S01]  /*16630*/  IMAD.MOV.U32 R212, RZ, RZ, R179 ;  /* 0x000000ffffd47224 */ /* 0x000fe200078e00b3 */
[----:B------:R-:W-:Y:S01]  /*16640*/  ISETP.GE.AND P0, PT, R6, R5, PT ;  /* 0x000000050600720c */ /* 0x000fe20003f06270 */
[----:B------:R-:W-:Y:S01]  /*16650*/  VIADD R6, R3, 0x38 ;  /* 0x0000003803067836 */ /* 0x000fe20000000000 */
[----:B------:R-:W-:Y:S01]  /*16660*/  FSEL R102, R19, -INF , !P4 ;  /* 0xff80000013667808 */ /* 0x000fe20006000000 */
[----:B------:R-:W-:Y:S01]  /*16670*/  IMAD.MOV.U32 R213, RZ, RZ, R135 ;  /* 0x000000ffffd57224 */ /* 0x000fe200078e0087 */
[----:B------:R-:W-:Y:S01]  /*16680*/  FSEL R109, R24, -INF , !P1 ;  /* 0xff800000186d7808 */ /* 0x000fe20004800000 */
[----:B------:R-:W-:Y:S01]  /*16690*/  HMMA.16816.F32 R16, R8, R50, R64 ;  /* 0x000000320810723c */ /* 0x000fe20000001840 */
[C---:B------:R-:W-:Y:S01]  /*166a0*/  ISETP.GE.AND P4, PT, R4.reuse, R7, PT ;  /* 0x000000070400720c */ /* 0x040fe20003f86270 */
[----:B------:R-:W1:Y:S01]  /*166b0*/  LDSM.16.M88.4 R48, [R177+0x4000] ;  /* 0x00400000b130783b */ /* 0x000e620000000200 */
[----:B------:R-:W-:Y:S01]  /*166c0*/  ISETP.GE.AND P1, PT, R4, R5, PT ;  /* 0x000000050400720c */ /* 0x000fe20003f26270 */
[----:B------:R-:W-:Y:S01]  /*166d0*/  VIADD R4, R3, 0x40 ;  /* 0x0000004003047836 */ /* 0x000fe20000000000 */
[----:B------:R-:W-:Y:S01]  /*166e0*/  FSEL R95, R26, -INF , !P6 ;  /* 0xff8000001a5f7808 */ /* 0x000fe20007000000 */
[----:B------:R-:W-:Y:S01]  /*166f0*/  HMMA.16816.F32 R64, R12, R32, R228 ;  /* 0x000000200c40723c */ /* 0x000fe200000018e4 */
[----:B------:R-:W-:-:S02]  /*16700*/  FSEL R106, R25, -INF , !P3 ;  /* 0xff800000196a7808 */ /* 0x000fc40005800000 */
[----:B------:R-:W-:Y:S02]  /*16710*/  FSEL R103, R27, -INF , !P0 ;  /* 0xff8000001b677808 */ /* 0x000fe40004000000 */
[----:B------:R-:W-:Y:S01]  /*16720*/  FSEL R120, R28, -INF , !P5 ;  /* 0xff8000001c787808 */ /* 0x000fe20006800000 */
[----:B--2---:R-:W-:Y:S01]  /*16730*/  HMMA.16816.F32 R24, R8, R40, R44 ;  /* 0x000000280818723c */ /* 0x004fe2000000182c */
[----:B------:R-:W-:Y:S02]  /*16740*/  FSEL R113, R30, -INF , !P2 ;  /* 0xff8000001e717808 */ /* 0x000fe40005000000 */
[----:B------:R-:W-:Y:S02]  /*16750*/  FSEL R117, R29, -INF , !P4 ;  /* 0xff8000001d757808 */ /* 0x000fe40006000000 */
[----:B------:R-:W-:Y:S01]  /*16760*/  FSEL R111, R31, -INF , !P1 ;  /* 0xff8000001f6f7808 */ /* 0x000fe20004800000 */
[----:B------:R-:W-:Y:S01]  /*16770*/  HMMA.16816.F32 R44, R12, R56, R236 ;  /* 0x000000380c2c723c */ /* 0x000fe200000018ec */
[----:B------:R-:W-:Y:S01]  /*16780*/  LDSM.16.M88.4 R56, [R182+0x3800] ;  /* 0x00380000b638783b */ /* 0x000fe20000000200 */
[----:B------:R-:W-:-:S02]  /*16790*/  ISETP.GE.AND P6, PT, R6, R7, PT ;  /* 0x000000070600720c */ /* 0x000fc40003fc6270 */
[----:B------:R-:W-:Y:S01]  /*167a0*/  ISETP.GE.AND P3, PT, R6, R5, PT ;  /* 0x000000050600720c */ /* 0x000fe20003f66270 */
[C---:B------:R-:W-:Y:S01]  /*167b0*/  VIADD R6, R3.reuse, 0x39 ;  /* 0x0000003903067836 */ /* 0x040fe20000000000 */
[C---:B------:R-:W-:Y:S01]  /*167c0*/  HMMA.16816.F32 R28, R8.reuse, R42, R72 ;  /* 0x0000002a081c723c */ /* 0x040fe20000001848 */
[----:B------:R-:W2:Y:S01]  /*167d0*/  LDSM.16.M88.4 R40, [R177+0x4800] ;  /* 0x00480000b128783b */ /* 0x000ea20000000200 */
[-C--:B------:R-:W-:Y:S02]  /*167e0*/  ISETP.GE.AND P2, PT, R4, R7.reuse, PT ;  /* 0x000000070400720c */ /* 0x080fe40003f46270 */
[C---:B------:R-:W-:Y:S02]  /*167f0*/  ISETP.GE.AND P0, PT, R6.reuse, R7, PT ;  /* 0x000000070600720c */ /* 0x040fe40003f06270 */
[-C--:B------:R-:W-:Y:S01]  /*16800*/  ISETP.GE.AND P5, PT, R6, R5.reuse, PT ;  /* 0x000000050600720c */ /* 0x080fe20003fa6270 */
[----:B---3--:R-:W-:Y:S01]  /*16810*/  HMMA.16816.F32 R32, R8, R36, R64 ;  /* 0x000000240820723c */ /* 0x008fe20000001840 */
[----:B------:R-:W-:Y:S01]  /*16820*/  ISETP.GE.AND P4, PT, R4, R5, PT ;  /* 0x000000050400720c */ /* 0x000fe20003f86270 */
[C---:B------:R-:W-:Y:S01]  /*16830*/  VIADD R4, R3.reuse, 0x48 ;  /* 0x0000004803047836 */ /* 0x040fe20000000000 */
[----:B------:R-:W-:Y:S01]  /*16840*/  FSEL R119, R16, -INF , !P6 ;  /* 0xff80000010777808 */ /* 0x000fe20007000000 */
[----:B------:R-:W-:Y:S01]  /*16850*/  LDSM.16.M88.4 R64, [R182+0x4000] ;  /* 0x00400000b640783b */ /* 0x000fe20000000200 */
[----:B------:R-:W-:Y:S01]  /*16860*/  FSEL R107, R18, -INF , !P3 ;  /* 0xff800000126b7808 */ /* 0x000fe20005800000 */
[----:B------:R-:W-:Y:S01]  /*16870*/  VIADD R6, R3, 0x41 ;  /* 0x0000004103067836 */ /* 0x000fe20000000000 */
[----:B------:R-:W-:-:S02]  /*16880*/  FSEL R114, R17, -INF , !P0 ;  /* 0xff80000011727808 */ /* 0x000fc40004000000 */
[----:B------:R-:W-:Y:S02]  /*16890*/  FSEL R112, R19, -INF , !P5 ;  /* 0xff80000013707808 */ /* 0x000fe40006800000 */
[----:B----4-:R-:W-:Y:S01]  /*168a0*/  HMMA.16816.F32 R16, R8, R60, R68 ;  /* 0x0000003c0810723c */ /* 0x010fe20000001844 */
[C---:B------:R-:W-:Y:S01]  /*168b0*/  ISETP.GE.AND P3, PT, R4.reuse, R7, PT ;  /* 0x000000070400720c */ /* 0x040fe20003f66270 */
[----:B------:R-:W3:Y:S01]  /*168c0*/  LDSM.16.M88.4 R68, [R177+0x5000] ;  /* 0x00500000b144783b */ /* 0x000ee20000000200 */
[----:B------:R-:W-:Y:S01]  /*168d0*/  ISETP.GE.AND P0, PT, R4, R5, PT ;  /* 0x000000050400720c */ /* 0x000fe20003f06270 */
[C---:B------:R-:W-:Y:S01]  /*168e0*/  VIADD R4, R3.reuse, 0x49 ;  /* 0x0000004903047836 */ /* 0x040fe20000000000 */
[C---:B------:R-:W-:Y:S01]  /*168f0*/  ISETP.GE.AND P1, PT, R6.reuse, R7, PT ;  /* 0x000000070600720c */ /* 0x040fe20003f26270 */
[----:B-1----:R-:W-:Y:S01]  /*16900*/  HMMA.16816.F32 R72, R12, R48, R244 ;  /* 0x000000300c48723c */ /* 0x002fe200000018f4 */
[----:B------:R-:W-:Y:S01]  /*16910*/  ISETP.GE.AND P6, PT, R6, R5, PT ;  /* 0x000000050600720c */ /* 0x000fe20003fc6270 */
[----:B------:R-:W-:Y:S01]  /*16920*/  VIADD R6, R3, 0x50 ;  /* 0x0000005003067836 */ /* 0x000fe20000000000 */
[----:B------:R-:W-:-:S02]  /*16930*/  FSEL R134, R24, -INF , !P2 ;  /* 0xff80000018867808 */ /* 0x000fc40005000000 */
[C---:B------:R-:W-:Y:S02]  /*16940*/  ISETP.GE.AND P5, PT, R4.reuse, R7, PT ;  /* 0x000000070400720c */ /* 0x040fe40003fa6270 */
[----:B------:R-:W-:Y:S01]  /*16950*/  ISETP.GE.AND P2, PT, R4, R5, PT ;  /* 0x000000050400720c */ /* 0x000fe20003f46270 */
[----:B------:R-:W-:Y:S01]  /*16960*/  VIADD R4, R3, 0x58 ;  /* 0x0000005803047836 */ /* 0x000fe20000000000 */
[----:B------:R-:W-:Y:S02]  /*16970*/  FSEL R123, R26, -INF , !P4 ;  /* 0xff8000001a7b7808 */ /* 0x000fe40006000000 */
[----:B------:R-:W-:Y:S02]  /*16980*/  FSEL R126, R25, -INF , !P1 ;  /* 0xff800000197e7808 */ /* 0x000fe40004800000 */
[----:B------:R-:W-:Y:S02]  /*16990*/  FSEL R121, R27, -INF , !P6 ;  /* 0xff8000001b797808 */ /* 0x000fe40007000000 */
[----:B------:R-:W-:Y:S01]  /*169a0*/  FSEL R127, R28, -INF , !P3 ;  /* 0xff8000001c7f7808 */ /* 0x000fe20005800000 */
[----:B------:R-:W-:Y:S01]  /*169b0*/  HMMA.16816.F32 R24, R8, R62, R84 ;  /* 0x0000003e0818723c */ /* 0x000fe20000001854 */
[----:B------:R-:W-:-:S02]  /*169c0*/  FSEL R115, R30, -INF , !P0 ;  /* 0xff8000001e737808 */ /* 0x000fc40004000000 */
[----:B------:R-:W-:Y:S02]  /*169d0*/  FSEL R124, R29, -INF , !P5 ;  /* 0xff8000001d7c7808 */ /* 0x000fe40006800000 */
[----:B------:R-:W-:Y:S01]  /*169e0*/  FSEL R122, R31, -INF , !P2 ;  /* 0xff8000001f7a7808 */ /* 0x000fe20005000000 */
[----:B--2---:R-:W-:Y:S01]  /*169f0*/  HMMA.16816.F32 R60, R12, R40, R140 ;  /* 0x000000280c3c723c */ /* 0x004fe2000000188c */
[C---:B------:R-:W-:Y:S02]  /*16a00*/  ISETP.GE.AND P4, PT, R6.reuse, R7, PT ;  /* 0x000000070600720c */ /* 0x040fe40003f86270 */
[----:B------:R-:W-:Y:S01]  /*16a10*/  ISETP.GE.AND P1, PT, R6, R5, PT ;  /* 0x000000050600720c */ /* 0x000fe20003f26270 */
[----:B------:R-:W-:Y:S01]  /*16a20*/  VIADD R6, R3, 0x51 ;  /* 0x0000005103067836 */ /* 0x000fe20000000000 */
[----:B------:R-:W-:Y:S01]  /*16a30*/  FSEL R146, R16, -INF , !P4 ;  /* 0xff80000010927808 */ /* 0x000fe20006000000 */
[----:B------:R-:W-:Y:S01]  /*16a40*/  HMMA.16816.F32 R28, R8, R56, R44 ;  /* 0x00000038081c723c */ /* 0x000fe2000000182c */
[----:B------:R-:W-:-:S02]  /*16a50*/  FSEL R137, R18, -INF , !P1 ;  /* 0xff80000012897808 */ /* 0x000fc40004800000 */
[C---:B------:R-:W-:Y:S02]  /*16a60*/  ISETP.GE.AND P6, PT, R6.reuse, R7, PT ;  /* 0x000000070600720c */ /* 0x040fe40003fc6270 */
[----:B------:R-:W-:Y:S01]  /*16a70*/  ISETP.GE.AND P3, PT, R6, R5, PT ;  /* 0x000000050600720c */ /* 0x000fe20003f66270 */
[----:B------:R-:W-:Y:S01]  /*16a80*/  HMMA.16816.F32 R44, R12, R42, R164 ;  /* 0x0000002a0c2c723c */ /* 0x000fe200000018a4 */
[----:B------:R-:W-:Y:S01]  /*16a90*/  LDSM.16.M88.4 R40, [R182+0x4800] ;  /* 0x00480000b628783b */ /* 0x000fe20000000200 */
[----:B------:R-:W-:Y:S01]  /*16aa0*/  FSEL R144, R17, -INF , !P6 ;  /* 0xff80000011907808 */ /* 0x000fe20007000000 */
[----:B------:R-:W-:Y:S01]  /*16ab0*/  VIADD R6, R3, 0x59 ;  /* 0x0000005903067836 */ /* 0x000fe20000000000 */
[----:B------:R-:W-:Y:S02]  /*16ac0*/  FSEL R135, R19, -INF , !P3 ;  /* 0xff80000013877808 */ /* 0x000fe40005800000 */
[C---:B------:R-:W-:Y:S01]  /*16ad0*/  ISETP.GE.AND P0, PT, R4.reuse, R7, PT ;  /* 0x000000070400720c */ /* 0x040fe20003f06270 */
[----:B------:R-:W-:Y:S01]  /*16ae0*/  HMMA.16816.F32 R16, R8, R38, R52 ;  /* 0x000000260810723c */ /* 0x000fe20000001834 */
[----:B------:R-:W-:Y:S01]  /*16af0*/  ISETP.GE.AND P5, PT, R4, R5, PT ;  /* 0x000000050400720c */ /* 0x000fe20003fa6270 */
[----:B------:R-:W-:Y:S01]  /*16b00*/  VIADD R4, R3, 0x60 ;  /* 0x0000006003047836 */ /* 0x000fe20000000000 */
[----:B------:R-:W1:Y:S01]  /*16b10*/  LDSM.16.M88.4 R52, [R177+0x5800] ;  /* 0x00580000b134783b */ /* 0x000e620000000200 */
[----:B------:R-:W-:-:S02]  /*16b20*/  ISETP.GE.AND P2, PT, R6, R7, PT ;  /* 0x000000070600720c */ /* 0x000fc40003f46270 */
[C---:B------:R-:W-:Y:S01]  /*16b30*/  HMMA.16816.F32 R84, R12.reuse, R50, R212 ;  /* 0x000000320c54723c */ /* 0x040fe200000018d4 */
[C---:B------:R-:W-:Y:S01]  /*16b40*/  ISETP.GE.AND P1, PT, R4.reuse, R7, PT ;  /* 0x000000070400720c */ /* 0x040fe20003f26270 */
[----:B------:R-:W2:Y:S01]  /*16b50*/  LDSM.16.M88.4 R48, [R182+0x5000] ;  /* 0x00500000b630783b */ /* 0x000ea20000000200 */
[-C--:B------:R-:W-:Y:S01]  /*16b60*/  ISETP.GE.AND P6, PT, R4, R5.reuse, PT ;  /* 0x000000050400720c */ /* 0x080fe20003fc6270 */
[C---:B------:R-:W-:Y:S01]  /*16b70*/  VIADD R4, R3.reuse, 0x61 ;  /* 0x0000006103047836 */ /* 0x040fe20000000000 */
[----:B------:R-:W-:Y:S01]  /*16b80*/  ISETP.GE.AND P4, PT, R6, R5, PT ;  /* 0x000000050600720c */ /* 0x000fe20003f86270 */
[C---:B------:R-:W-:Y:S01]  /*16b90*/  VIADD R6, R3.reuse, 0x68 ;  /* 0x0000006803067836 */ /* 0x040fe20000000000 */
[----:B------:R-:W-:Y:S01]  /*16ba0*/  FSEL R145, R24, -INF , !P0 ;  /* 0xff80000018917808 */ /* 0x000fe20004000000 */
[----:B---3--:R-:W-:Y:S01]  /*16bb0*/  HMMA.16816.F32 R36, R12, R68, R196 ;  /* 0x000000440c24723c */ /* 0x008fe200000018c4 */
[C---:B------:R-:W-:Y:S02]  /*16bc0*/  ISETP.GE.AND P3, PT, R4.reuse, R7, PT ;  /* 0x000000070400720c */ /* 0x040fe40003f66270 */
[----:B------:R-:W-:Y:S01]  /*16bd0*/  ISETP.GE.AND P0, PT, R4, R5, PT ;  /* 0x000000050400720c */ /* 0x000fe20003f06270 */
[----:B------:R-:W-:Y:S01]  /*16be0*/  VIADD R4, R3, 0x70 ;  /* 0x0000007003047836 */ /* 0x000fe20000000000 */
[----:B------:R-:W-:-:S02]  /*16bf0*/  FSEL R125, R26, -INF , !P5 ;  /* 0xff8000001a7d7808 */ /* 0x000fc40006800000 */
[----:B------:R-:W-:Y:S02]  /*16c00*/  FSEL R138, R25, -INF , !P2 ;  /* 0xff800000198a7808 */ /* 0x000fe40005000000 */
[C---:B------:R-:W-:Y:S02]  /*16c10*/  ISETP.GE.AND P5, PT, R6.reuse, R7, PT ;  /* 0x000000070600720c */ /* 0x040fe40003fa6270 */
[----:B------:R-:W-:Y:S01]  /*16c20*/  ISETP.GE.AND P2, PT, R6, R5, PT ;  /* 0x000000050600720c */ /* 0x000fe20003f46270 */
[----:B------:R-:W-:Y:S01]  /*16c30*/  VIADD R6, R3, 0x69 ;  /* 0x0000006903067836 */ /* 0x000fe20000000000 */
[----:B------:R-:W-:Y:S02]  /*16c40*/  FSEL R136, R27, -INF , !P4 ;  /* 0xff8000001b887808 */ /* 0x000fe40006000000 */
[----:B------:R-:W-:Y:S01]  /*16c50*/  FSEL R212, R32, -INF , !P1 ;  /* 0xff80000020d47808 */ /* 0x000fe20004800000 */
[----:B------:R-:W-:Y:S01]  /*16c60*/  HMMA.16816.F32 R24, R8, R64, R72 ;  /* 0x000000400818723c */ /* 0x000fe20000001848 */
[----:B------:R-:W-:-:S02]  /*16c70*/  FSEL R142, R34, -INF , !P6 ;  /* 0xff800000228e7808 */ /* 0x000fc40007000000 */
[----:B------:R-:W-:Y:S02]  /*16c80*/  FSEL R147, R33, -INF , !P3 ;  /* 0xff80000021937808 */ /* 0x000fe40005800000 */
[----:B------:R-:W-:Y:S01]  /*16c90*/  FSEL R140, R35, -INF , !P0 ;  /* 0xff800000238c7808 */ /* 0x000fe20004000000 */
[----:B------:R-:W-:Y:S01]  /*16ca0*/  HMMA.16816.F32 R72, R12, R70, R160 ;  /* 0x000000460c48723c */ /* 0x000fe200000018a0 */
[----:B------:R-:W3:Y:S01]  /*16cb0*/  LDSM.16.M88.4 R68, [R177+0x6000] ;  /* 0x00600000b144783b */ /* 0x000ee20000000200 */
[C---:B------:R-:W-:Y:S02]  /*16cc0*/  ISETP.GE.AND P4, PT, R6.reuse, R7, PT ;  /* 0x000000070600720c */ /* 0x040fe40003f86270 */
[----:B------:R-:W-:Y:S01]  /*16cd0*/  ISETP.GE.AND P1, PT, R6, R5, PT ;  /* 0x000000050600720c */ /* 0x000fe20003f26270 */
[----:B------:R-:W-:Y:S01]  /*16ce0*/  VIADD R6, R3, 0x71 ;  /* 0x0000007103067836 */ /* 0x000fe20000000000 */
[----:B------:R-:W-:Y:S01]  /*16cf0*/  HMMA.16816.F32 R32, R8, R58, R80 ;  /* 0x0000003a0820723c */ /* 0x000fe20000001850 */
[----:B------:R-:W-:-:S02]  /*16d00*/  ISETP.GE.AND P6, PT, R4, R7, PT ;  /* 0x000000070400720c */ /* 0x000fc40003fc6270 */
[----:B------:R-:W-:Y:S01]  /*16d10*/  ISETP.GE.AND P3, PT, R4, R5, PT ;  /* 0x000000050400720c */ /* 0x000fe20003f66270 */
[C---:B------:R-:W-:Y:S01]  /*16d20*/  VIADD R4, R3.reuse, 0x78 ;  /* 0x0000007803047836 */ /* 0x040fe20000000000 */
[----:B------:R-:W-:Y:S01]  /*16d30*/  FSEL R164, R16, -INF , !P5 ;  /* 0xff80000010a47808 */ /* 0x000fe20006800000 */
[----:B-1----:R-:W-:Y:S01]  /*16d40*/  HMMA.16816.F32 R80, R12, R52, R192 ;  /* 0x000000340c50723c */ /* 0x002fe200000018c0 */
[C---:B------:R-:W-:Y:S02]  /*16d50*/  ISETP.GE.AND P0, PT, R6.reuse, R7, PT ;  /* 0x000000070600720c */ /* 0x040fe40003f06270 */
[----:B------:R-:W-:Y:S01]  /*16d60*/  ISETP.GE.AND P5, PT, R6, R5, PT ;  /* 0x000000050600720c */ /* 0x000fe20003fa6270 */
[----:B------:R-:W-:Y:S01]  /*16d70*/  VIADD R6, R3, 0x79 ;  /* 0x0000007903067836 */ /* 0x000fe20000000000 */
[----:B------:R-:W-:Y:S01]  /*16d80*/  FSEL R139, R18, -INF , !P2 ;  /* 0xff800000128b7808 */ /* 0x000fe20005000000 */
[----:B------:R-:W-:Y:S01]  /*16d90*/  HMMA.16816.F32 R44, R8, R42, R44 ;  /* 0x0000002a082c723c */ /* 0x000fe2000000182c */
[----:B------:R-:W-:-:S02]  /*16da0*/  FSEL R143, R17, -INF , !P4 ;  /* 0xff800000118f7808 */ /* 0x000fc40006000000 */
[----:B------:R-:W-:Y:S02]  /*16db0*/  FSEL R141, R19, -INF , !P1 ;  /* 0xff800000138d7808 */ /* 0x000fe40004800000 */
[----:B------:R-:W-:Y:S01]  /*16dc0*/  FSEL R167, R28, -INF , !P6 ;  /* 0xff8000001ca77808 */ /* 0x000fe20007000000 */
[----:B------:R-:W-:Y:S01]  /*16dd0*/  HMMA.16816.F32 R16, R8, R66, R84 ;  /* 0x000000420810723c */ /* 0x000fe20000001854 */
[----:B------:R-:W-:Y:S01]  /*16de0*/  FSEL R165, R30, -INF , !P3 ;  /* 0xff8000001ea57808 */ /* 0x000fe20005800000 */
[----:B------:R-:W-:Y:S01]  /*16df0*/  LDSM.16.M88.4 R64, [R182+0x5800] ;  /* 0x00580000b640783b */ /* 0x000fe20000000200 */
[----:B------:R-:W-:Y:S02]  /*16e00*/  FSEL R166, R29, -INF , !P0 ;  /* 0xff8000001da67808 */ /* 0x000fe40004000000 */
[----:B------:R-:W-:Y:S01]  /*16e10*/  FSEL R160, R31, -INF , !P5 ;  /* 0xff8000001fa07808 */ /* 0x000fe20006800000 */
[----:B------:R-:W-:Y:S01]  /*16e20*/  HMMA.16816.F32 R56, R12, R54, R172 ;  /* 0x000000360c38723c */ /* 0x000fe200000018ac */
[----:B------:R-:W-:-:S02]  /*16e30*/  ISETP.GE.AND P2, PT, R4, R7, PT ;  /* 0x000000070400720c */ /* 0x000fc40003f46270 */
[----:B------:R-:W-:Y:S01]  /*16e40*/  ISETP.GE.AND P4, PT, R4, R5, PT ;  /* 0x000000050400720c */ /* 0x000fe20003f86270 */
[C---:B------:R-:W-:Y:S01]  /*16e50*/  VIADD R4, R3.reuse, 0x80 ;  /* 0x0000008003047836 */ /* 0x040fe20000000000 */
[C---:B------:R-:W-:Y:S01]  /*16e60*/  ISETP.GE.AND P1, PT, R6.reuse, R7, PT ;  /* 0x000000070600720c */ /* 0x040fe20003f26270 */
[C---:B------:R-:W-:Y:S01]  /*16e70*/  HMMA.16816.F32 R28, R8.reuse, R40, R60 ;  /* 0x00000028081c723c */ /* 0x040fe2000000183c */
[----:B------:R-:W1:Y:S01]  /*16e80*/  LDSM.16.M88.4 R60, [R177+0x6800] ;  /* 0x00680000b13c783b */ /* 0x000e620000000200 */
[----:B------:R-:W-:Y:S01]  /*16e90*/  ISETP.GE.AND P6, PT, R6, R5, PT ;  /* 0x000000050600720c */ /* 0x000fe20003fc6270 */
[C---:B------:R-:W-:Y:S01]  /*16ea0*/  VIADD R6, R3.reuse, 0x88 ;  /* 0x0000008803067836 */ /* 0x040fe20000000000 */
[C---:B------:R-:W-:Y:S02]  /*16eb0*/  ISETP.GE.AND P3, PT, R4.reuse, R7, PT ;  /* 0x000000070400720c */ /* 0x040fe40003f66270 */
[----:B------:R-:W-:Y:S01]  /*16ec0*/  ISETP.GE.AND P0, PT, R4, R5, PT ;  /* 0x000000050400720c */ /* 0x000fe20003f06270 */
[----:B------:R-:W-:Y:S01]  /*16ed0*/  VIADD R4, R3, 0x81 ;  /* 0x0000008103047836 */ /* 0x000fe20000000000 */
[----:B------:R-:W-:Y:S01]  /*16ee0*/  FSEL R161, R32, -INF , !P2 ;  /* 0xff80000020a17808 */ /* 0x000fe20005000000 */
[----:B--2---:R-:W-:Y:S01]  /*16ef0*/  HMMA.16816.F32 R36, R8, R48, R36 ;  /* 0x000000300824723c */ /* 0x004fe20000001824 */
[----:B------:R-:W-:-:S02]  /*16f00*/  FSEL R84, R34, -INF , !P4 ;  /* 0xff80000022547808 */ /* 0x000fc40006000000 */
[----:B------:R-:W-:Y:S02]  /*16f10*/  FSEL R86, R33, -INF , !P1 ;  /* 0xff80000021567808 */ /* 0x000fe40004800000 */
[----:B------:R-:W-:Y:S01]  /*16f20*/  FSEL R85, R35, -INF , !P6 ;  /* 0xff80000023557808 */ /* 0x000fe20007000000 */
[----:B---3--:R-:W-:Y:S01]  /*16f30*/  HMMA.16816.F32 R40, R12, R70, R204 ;  /* 0x000000460c28723c */ /* 0x008fe200000018cc */
[C---:B------:R-:W-:Y:S01]  /*16f40*/  ISETP.GE.AND P5, PT, R4.reuse, R7, PT ;  /* 0x000000070400720c */ /* 0x040fe20003fa6270 */
[----:B------:R-:W2:Y:S01]  /*16f50*/  LDSM.16.M88.4 R32, [R182+0x6000] ;  /* 0x00600000b620783b */ /* 0x000ea20000000200 */
[----:B------:R-:W-:Y:S01]  /*16f60*/  ISETP.GE.AND P2, PT, R4, R5, PT ;  /* 0x000000050400720c */ /* 0x000fe20003f46270 */
[----:B------:R-:W-:Y:S01]  /*16f70*/  VIADD R4, R3, 0x90 ;  /* 0x0000009003047836 */ /* 0x000fe20000000000 */
[----:B------:R-:W-:Y:S02]  /*16f80*/  FSEL R195, R24, -INF , !P3 ;  /* 0xff80000018c37808 */ /* 0x000fe40005800000 */
[----:B------:R-:W-:-:S02]  /*16f90*/  FSEL R192, R26, -INF , !P0 ;  /* 0xff8000001ac07808 */ /* 0x000fc40004000000 */
[----:B------:R-:W-:Y:S02]  /*16fa0*/  FSEL R193, R25, -INF , !P5 ;  /* 0xff80000019c17808 */ /* 0x000fe40006800000 */
[----:B------:R-:W-:Y:S02]  /*16fb0*/  FSEL R162, R27, -INF , !P2 ;  /* 0xff8000001ba27808 */ /* 0x000fe40005000000 */
[C---:B------:R-:W-:Y:S01]  /*16fc0*/  ISETP.GE.AND P4, PT, R6.reuse, R7, PT ;  /* 0x000000070600720c */ /* 0x040fe20003f86270 */
[----:B------:R-:W-:Y:S01]  /*16fd0*/  HMMA.16816.F32 R24, R8, R50, R72 ;  /* 0x000000320818723c */ /* 0x000fe20000001848 */
[----:B------:R-:W-:Y:S01]  /*16fe0*/  ISETP.GE.AND P1, PT, R6, R5, PT ;  /* 0x000000050600720c */ /* 0x000fe20003f26270 */
[----:B------:R-:W-:Y:S01]  /*16ff0*/  VIADD R6, R3, 0x89 ;  /* 0x0000008903067836 */ /* 0x000fe20000000000 */
[----:B------:R-:W3:Y:S01]  /*17000*/  LDSM.16.M88.4 R48, [R177+0x7000] ;  /* 0x00700000b130783b */ /* 0x000ee20000000200 */
[----:B------:R-:W-:Y:S02]  /*17010*/  FSEL R194, R16, -INF , !P4 ;  /* 0xff80000010c27808 */ /* 0x000fe40006000000 */
[----:B------:R-:W-:Y:S01]  /*17020*/  FSEL R87, R18, -INF , !P1 ;  /* 0xff80000012577808 */ /* 0x000fe20004800000 */
[----:B------:R-:W4:Y:S01]  /*17030*/  LDSM.16.M88.4 R72, [R182+0x6800] ;  /* 0x00680000b648783b */ /* 0x000f220000000200 */
[----:B------:R-:W-:-:S02]  /*17040*/  ISETP.GE.AND P6, PT, R6, R7, PT ;  /* 0x000000070600720c */ /* 0x000fc40003fc6270 */
[----:B------:R-:W-:Y:S01]  /*17050*/  ISETP.GE.AND P3, PT, R6, R5, PT ;  /* 0x000000050600720c */ /* 0x000fe20003f66270 */
[----:B------:R-:W-:Y:S01]  /*17060*/  VIADD R6, R3, 0x91 ;  /* 0x0000009103067836 */ /* 0x000fe20000000000 */
[----:B------:R-:W-:Y:S01]  /*17070*/  FSEL R172, R17, -INF , !P6 ;  /* 0xff80000011ac7808 */ /* 0x000fe20007000000 */
[C---:B-1----:R-:W-:Y:S01]  /*17080*/  HMMA.16816.F32 R52, R12.reuse, R60, R200 ;  /* 0x0000003c0c34723c */ /* 0x042fe200000018c8 */
[----:B------:R-:W-:Y:S02]  /*17090*/  FSEL R163, R19, -INF , !P3 ;  /* 0xff80000013a37808 */ /* 0x000fe40005800000 */
[C---:B------:R-:W-:Y:S02]  /*170a0*/  ISETP.GE.AND P0, PT, R4.reuse, R7, PT ;  /* 0x000000070400720c */ /* 0x040fe40003f06270 */
[----:B------:R-:W-:Y:S01]  /*170b0*/  ISETP.GE.AND P5, PT, R4, R5, PT ;  /* 0x000000050400720c */ /* 0x000fe20003fa6270 */
[----:B------:R-:W-:Y:S01]  /*170c0*/  HMMA.16816.F32 R16, R12, R68, R208 ;  /* 0x000000440c10723c */ /* 0x000fe200000018d0 */
[C---:B------:R-:W-:Y:S01]  /*170d0*/  ISETP.GE.AND P2, PT, R6.reuse, R7, PT ;  /* 0x000000070600720c */ /* 0x040fe20003f46270 */
[C---:B------:R-:W-:Y:S01]  /*170e0*/  VIADD R4, R3.reuse, 0x98 ;  /* 0x0000009803047836 */ /* 0x040fe20000000000 */
[----:B------:R-:W-:Y:S01]  /*170f0*/  ISETP.GE.AND P4, PT, R6, R5, PT ;  /* 0x000000050600720c */ /* 0x000fe20003f86270 */
[----:B------:R-:W-:Y:S01]  /*17100*/  VIADD R6, R3, 0x99 ;  /* 0x0000009903067836 */ /* 0x000fe20000000000 */
[----:B------:R-:W-:Y:S01]  /*17110*/  FSEL R213, R28, -INF , !P0 ;  /* 0xff8000001cd57808 */ /* 0x000fe20004000000 */
[----:B------:R-:W1:Y:S01]  /*17120*/  LDSM.16.M88.4 R68, [R177+0x7800] ;  /* 0x00780000b144783b */ /* 0x000e620000000200 */
[----:B------:R-:W-:-:S02]  /*17130*/  ISETP.GE.AND P1, PT, R4, R7, PT ;  /* 0x000000070400720c */ /* 0x000fc40003f26270 */
[----:B------:R-:W-:Y:S01]  /*17140*/  ISETP.GE.AND P6, PT, R4, R5, PT ;  /* 0x000000050400720c */ /* 0x000fe20003fc6270 */
[C---:B------:R-:W-:Y:S01]  /*17150*/  VIADD R4, R3.reuse, 0xa0 ;  /* 0x000000a003047836 */ /* 0x040fe20000000000 */
[C---:B------:R-:W-:Y:S02]  /*17160*/  ISETP.GE.AND P3, PT, R6.reuse, R7, PT ;  /* 0x000000070600720c */ /* 0x040fe40003f66270 */
[----:B------:R-:W-:Y:S01]  /*17170*/  ISETP.GE.AND P0, PT, R6, R5, PT ;  /* 0x000000050600720c */ /* 0x000fe20003f06270 */
[----:B------:R-:W-:Y:S01]  /*17180*/  VIADD R6, R3, 0xa8 ;  /* 0x000000a803067836 */ /* 0x000fe20000000000 */
[----:B------:R-:W-:Y:S02]  /*17190*/  FSEL R199, R30, -INF , !P5 ;  /* 0xff8000001ec77808 */ /* 0x000fe40006800000 */
[----:B------:R-:W-:Y:S02]  /*171a0*/  FSEL R209, R29, -INF , !P2 ;  /* 0xff8000001dd17808 */ /* 0x000fe40005000000 */
[----:B------:R-:W-:-:S02]  /*171b0*/  FSEL R196, R31, -INF , !P4 ;  /* 0xff8000001fc47808 */ /* 0x000fc40006000000 */
[----:B------:R-:W-:Y:S01]  /*171c0*/  FSEL R208, R44, -INF , !P1 ;  /* 0xff8000002cd07808 */ /* 0x000fe20004800000 */
[C---:B------:R-:W-:Y:S01]  /*171d0*/  HMMA.16816.F32 R28, R8.reuse, R64, R80 ;  /* 0x00000040081c723c */ /* 0x040fe20000001850 */
[----:B------:R-:W-:Y:S02]  /*171e0*/  FSEL R173, R46, -INF , !P6 ;  /* 0xff8000002ead7808 */ /* 0x000fe40007000000 */
[----:B------:R-:W-:Y:S02]  /*171f0*/  FSEL R197, R45, -INF , !P3 ;  /* 0xff8000002dc57808 */ /* 0x000fe40005800000 */
[----:B------:R-:W-:Y:S01]  /*17200*/  FSEL R175, R47, -INF , !P0 ;  /* 0xff8000002faf7808 */ /* 0x000fe20004000000 */
[C---:B--2---:R-:W-:Y:S01]  /*17210*/  HMMA.16816.F32 R16, R8.reuse, R32, R16 ;  /* 0x000000200810723c */ /* 0x044fe20000001810 */
[C---:B------:R-:W-:Y:S02]  /*17220*/  ISETP.GE.AND P5, PT, R4.reuse, R7, PT ;  /* 0x000000070400720c */ /* 0x040fe40003fa6270 */
[----:B------:R-:W-:Y:S01]  /*17230*/  ISETP.GE.AND P2, PT, R4, R5, PT ;  /* 0x000000050400720c */ /* 0x000fe20003f46270 */
[----:B------:R-:W-:Y:S01]  /*17240*/  VIADD R4, R3, 0xa1 ;  /* 0x000000a103047836 */ /* 0x000fe20000000000 */
[----:B------:R-:W-:Y:S01]  /*17250*/  FSEL R204, R36, -INF , !P5 ;  /* 0xff80000024cc7808 */ /* 0x000fe20006800000 */
[----:B------:R-:W-:Y:S01]  /*17260*/  HMMA.16816.F32 R44, R8, R66, R56 ;  /* 0x00000042082c723c */ /* 0x000fe20000001838 */
[----:B------:R-:W-:-:S02]  /*17270*/  ISETP.GE.AND P6, PT, R6, R7, PT ;  /* 0x000000070600720c */ /* 0x000fc40003fc6270 */
[C---:B------:R-:W-:Y:S02]  /*17280*/  ISETP.GE.AND P4, PT, R4.reuse, R7, PT ;  /* 0x000000070400720c */ /* 0x040fe40003f86270 */
[-C--:B------:R-:W-:Y:S01]  /*17290*/  ISETP.GE.AND P1, PT, R4, R5.reuse, PT ;  /* 0x000000050400720c */ /* 0x080fe20003f26270 */
[C---:B------:R-:W-:Y:S01]  /*172a0*/  HMMA.16816.F32 R64, R12.reuse, R62, R168 ;  /* 0x0000003e0c40723c */ /* 0x040fe200000018a8 */
[----:B------:R-:W2:Y:S01]  /*172b0*/  LDSM.16.M88.4 R60, [R182+0x7000] ;  /* 0x00700000b63c783b */ /* 0x000ea20000000200 */
[C---:B------:R-:W-:Y:S01]  /*172c0*/  VIADD R4, R3.reuse, 0xa9 ;  /* 0x000000a903047836 */ /* 0x040fe20000000000 */
[----:B------:R-:W-:Y:S01]  /*172d0*/  ISETP.GE.AND P3, PT, R6, R5, PT ;  /* 0x000000050600720c */ /* 0x000fe20003f66270 */
[----:B------:R-:W-:Y:S01]  /*172e0*/  VIADD R6, R3, 0xb0 ;  /* 0x000000b003067836 */ /* 0x000fe20000000000 */
[----:B------:R-:W-:Y:S01]  /*172f0*/  FSEL R198, R38, -INF , !P2 ;  /* 0xff80000026c67808 */ /* 0x000fe20005000000 */
[----:B---3--:R-:W-:Y:S01]  /*17300*/  HMMA.16816.F32 R56, R12, R48, R156 ;  /* 0x000000300c38723c */ /* 0x008fe2000000189c */
[----:B------:R-:W-:-:S02]  /*17310*/  ISETP.GE.AND P0, PT, R4, R7, PT ;  /* 0x000000070400720c */ /* 0x000fc40003f06270 */
[----:B------:R-:W-:Y:S01]  /*17320*/  ISETP.GE.AND P5, PT, R4, R5, PT ;  /* 0x000000050400720c */ /* 0x000fe20003fa6270 */
[----:B------:R-:W-:Y:S01]  /*17330*/  VIADD R4, R3, 0xb1 ;  /* 0x000000b103047836 */ /* 0x000fe20000000000 */
[----:B------:R-:W-:Y:S02]  /*17340*/  FSEL R201, R37, -INF , !P4 ;  /* 0xff80000025c97808 */ /* 0x000fe40006000000 */
[----:B------:R-:W-:Y:S02]  /*17350*/  FSEL R174, R39, -INF , !P1 ;  /* 0xff80000027ae7808 */ /* 0x000fe40004800000 */
[----:B------:R-:W-:Y:S01]  /*17360*/  FSEL R200, R24, -INF , !P6 ;  /* 0xff80000018c87808 */ /* 0x000fe20007000000 */
[----:B------:R-:W-:Y:S01]  /*17370*/  HMMA.16816.F32 R36, R12, R50, R152 ;  /* 0x000000320c24723c */ /* 0x000fe20000001898 */
[C---:B------:R-:W-:Y:S01]  /*17380*/  ISETP.GE.AND P1, PT, R4.reuse, R7, PT ;  /* 0x000000070400720c */ /* 0x040fe20003f26270 */
[----:B------:R-:W3:Y:S01]  /*17390*/  LDSM.16.M88.4 R48, [R182+0x7800] ;  /* 0x00780000b630783b */ /* 0x000ee20000000200 */
[----:B------:R-:W-:Y:S01]  /*173a0*/  ISETP.GE.AND P6, PT, R4, R5, PT ;  /* 0x000000050400720c */ /* 0x000fe20003fc6270 */
[----:B------:R-:W-:Y:S01]  /*173b0*/  VIADD R4, R3, 0xb8 ;  /* 0x000000b803047836 */ /* 0x000fe20000000000 */
[----:B------:R-:W-:Y:S01]  /*173c0*/  ISETP.GE.AND P2, PT, R6, R7, PT ;  /* 0x000000070600720c */ /* 0x000fe20003f46270 */
[----:B------:R-:W-:-:S04]  /*173d0*/  DEPBAR.LE SB0, 0x0 ;  /* 0x000080000000791a */ /* 0x000fc80000000000 */
[----:B------:R-:W-:Y:S01]  /*173e0*/  BAR.SYNC.DEFER_BLOCKING 0x0 ;  /* 0x0000000000007b1d */ /* 0x000fe20000010000 */
[----:B------:R-:W-:Y:S01]  /*173f0*/  ISETP.GE.AND P4, PT, R6, R5, PT ;  /* 0x000000050600720c */ /* 0x000fe20003f86270 */
[----:B------:R-:W-:Y:S01]  /*17400*/  VIADD R6, R3, 0xb9 ;  /* 0x000000b903067836 */ /* 0x000fe20000000000 */
[----:B------:R-:W-:Y:S02]  /*17410*/  FSEL R168, R26, -INF , !P3 ;  /* 0xff8000001aa87808 */ /* 0x000fe40005800000 */
[----:B------:R-:W-:Y:S02]  /*17420*/  FSEL R169, R25, -INF , !P0 ;  /* 0xff80000019a97808 */ /* 0x000fe40004000000 */
[----:B------:R-:W-:Y:S02]  /*17430*/  FSEL R170, R27, -INF , !P5 ;  /* 0xff8000001baa7808 */ /* 0x000fe40006800000 */
[----:B------:R-:W-:Y:S01]  /*17440*/  HMMA.16816.F32 R24, R8, R34, R40 ;  /* 0x000000220818723c */ /* 0x000fe20000001828 */
[----:B------:R-:W-:-:S02]  /*17450*/  ISETP.GE.AND P3, PT, R4, R7, PT ;  /* 0x000000070400720c */ /* 0x000fc40003f66270 */
[----:B------:R-:W-:Y:S01]  /*17460*/  ISETP.GE.AND P0, PT, R4, R5, PT ;  /* 0x000000050400720c */ /* 0x000fe20003f06270 */
[C---:B------:R-:W-:Y:S01]  /*17470*/  VIADD R4, R3.reuse, 0xc1 ;  /* 0x000000c103047836 */ /* 0x040fe20000000000 */
[----:B------:R-:W-:Y:S01]  /*17480*/  FSEL R171, R28, -INF , !P2 ;  /* 0xff8000001cab7808 */ /* 0x000fe20005000000 */
[C---:B----4-:R-:W-:Y:S01]  /*17490*/  HMMA.16816.F32 R32, R8.reuse, R72, R52 ;  /* 0x000000480820723c */ /* 0x050fe20000001834 */
[C---:B------:R-:W-:Y:S02]  /*174a0*/  ISETP.GE.AND P5, PT, R6.reuse, R7, PT ;  /* 0x000000070600720c */ /* 0x040fe40003fa6270 */
[----:B------:R-:W-:Y:S01]  /*174b0*/  ISETP.GE.AND P2, PT, R6, R5, PT ;  /* 0x000000050600720c */ /* 0x000fe20003f46270 */
[----:B------:R-:W-:Y:S01]  /*174c0*/  VIADD R6, R3, 0xc0 ;  /* 0x000000c003067836 */ /* 0x000fe20000000000 */
[----:B------:R-:W-:Y:S01]  /*174d0*/  FSEL R156, R31, -INF , !P6 ;  /* 0xff8000001f9c7808 */ /* 0x000fe20007000000 */
[----:B------:R-:W-:Y:S01]  /*174e0*/  HMMA.16816.F32 R40, R8, R74, R64 ;  /* 0x0000004a0828723c */ /* 0x000fe20000001840 */
[----:B------:R-:W-:-:S02]  /*174f0*/  FSEL R159, R44, -INF , !P3 ;  /* 0xff8000002c9f7808 */ /* 0x000fc40005800000 */
[----:B------:R-:W-:Y:S02]  /*17500*/  FSEL R157, R30, -INF , !P4 ;  /* 0xff8000001e9d7808 */ /* 0x000fe40006000000 */
[C---:B------:R-:W-:Y:S02]  /*17510*/  ISETP.GE.AND P6, PT, R4.reuse, R7, PT ;  /* 0x000000070400720c */ /* 0x040fe40003fc6270 */
[----:B------:R-:W-:Y:S01]  /*17520*/  ISETP.GE.AND P3, PT, R4, R5, PT ;  /* 0x000000050400720c */ /* 0x000fe20003f66270 */
[----:B------:R-:W-:Y:S01]  /*17530*/  VIADD R4, R3, 0xc9 ;  /* 0x000000c903047836 */ /* 0x000fe20000000000 */
[----:B------:R-:W-:Y:S02]  /*17540*/  ISETP.GE.AND P4, PT, R6, R7, PT ;  /* 0x000000070600720c */ /* 0x000fe40003f86270 */
[----:B------:R-:W-:Y:S02]  /*17550*/  FSEL R153, R46, -INF , !P0 ;  /* 0xff8000002e997808 */ /* 0x000fe40004000000 */
[----:B------:R-:W-:-:S02]  /*17560*/  FSEL R154, R45, -INF , !P5 ;  /* 0xff8000002d9a7808 */ /* 0x000fc40006800000 */
[----:B------:R-:W-:Y:S02]  /*17570*/  FSEL R152, R47, -INF , !P2 ;  /* 0xff8000002f987808 */ /* 0x000fe40005000000 */
[----:B------:R-:W-:Y:S01]  /*17580*/  FSEL R203, R16, -INF , !P4 ;  /* 0xff80000010cb7808 */ /* 0x000fe20006000000 */
[----:B-1----:R-:W-:Y:S01]  /*17590*/  HMMA.16816.F32 R44, R12, R68, R148 ;  /* 0x000000440c2c723c */ /* 0x002fe20000001894 */
[----:B------:R-:W-:Y:S02]  /*175a0*/  FSEL R158, R29, -INF , !P1 ;  /* 0xff8000001d9e7808 */ /* 0x000fe40004800000 */
[C---:B------:R-:W-:Y:S02]  /*175b0*/  ISETP.GE.AND P2, PT, R4.reuse, R7, PT ;  /* 0x000000070400720c */ /* 0x040fe40003f46270 */
[-C--:B------:R-:W-:Y:S01]  /*175c0*/  ISETP.GE.AND P4, PT, R4, R5.reuse, PT ;  /* 0x000000050400720c */ /* 0x080fe20003f86270 */
[C---:B------:R-:W-:Y:S01]  /*175d0*/  VIADD R4, R3.reuse, 0xd0 ;  /* 0x000000d003047836 */ /* 0x040fe20000000000 */
[----:B------:R-:W-:Y:S01]  /*175e0*/  ISETP.GE.AND P1, PT, R6, R5, PT ;  /* 0x000000050600720c */ /* 0x000fe20003f26270 */
[----:B------:R-:W-:Y:S01]  /*175f0*/  VIADD R6, R3, 0xc8 ;  /* 0x000000c803067836 */ /* 0x000fe20000000000 */
[----:B------:R-:W-:Y:S01]  /*17600*/  FSEL R202, R17, -INF , !P6 ;  /* 0xff80000011ca7808 */ /* 0x000fe20007000000 */
[----:B--2---:R-:W-:Y:S01]  /*17610*/  HMMA.16816.F32 R28, R8, R60, R56 ;  /* 0x0000003c081c723c */ /* 0x004fe20000001838 */
[----:B------:R-:W-:-:S02]  /*17620*/  FSEL R149, R18, -INF , !P1 ;  /* 0xff80000012957808 */ /* 0x000fc40004800000 */
[C---:B------:R-:W-:Y:S02]  /*17630*/  ISETP.GE.AND P1, PT, R4.reuse, R7, PT ;  /* 0x000000070400720c */ /* 0x040fe40003f26270 */
[----:B------:R-:W-:Y:S01]  /*17640*/  ISETP.GE.AND P6, PT, R4, R5, PT ;  /* 0x000000050400720c */ /* 0x000fe20003fc6270 */
[----:B------:R-:W-:Y:S01]  /*17650*/  VIADD R4, R3, 0xd1 ;  /* 0x000000d103047836 */ /* 0x000fe20000000000 */
[----:B------:R-:W-:Y:S01]  /*17660*/  ISETP.GE.AND P0, PT, R6, R7, PT ;  /* 0x000000070600720c */ /* 0x000fe20003f06270 */
[----:B------:R-:W-:Y:S01]  /*17670*/  HMMA.16816.F32 R12, R12, R70, R128 ;  /* 0x000000460c0c723c */ /* 0x000fe20000001880 */
[----:B------:R-:W-:Y:S02]  /*17680*/  FSEL R148, R19, -INF , !P3 ;  /* 0xff80000013947808 */ /* 0x000fe40005800000 */
[----:B------:R-:W-:Y:S02]  /*17690*/  FSEL R155, R24, -INF , !P0 ;  /* 0xff800000189b7808 */ /* 0x000fe40004000000 */
[----:B------:R-:W-:Y:S01]  /*176a0*/  ISETP.GE.AND P5, PT, R6, R5, PT ;  /* 0x000000050600720c */ /* 0x000fe20003fa6270 */
[C---:B------:R-:W-:Y:S01]  /*176b0*/  VIADD R6, R3.reuse, 0xd8 ;  /* 0x000000d803067836 */ /* 0x040fe20000000000 */
[C---:B------:R-:W-:Y:S01]  /*176c0*/  ISETP.GE.AND P3, PT, R4.reuse, R7, PT ;  /* 0x000000070400720c */ /* 0x040fe20003f66270 */
[----:B---3--:R-:W-:Y:S01]  /*176d0*/  HMMA.16816.F32 R16, R8, R48, R44 ;  /* 0x000000300810723c */ /* 0x008fe2000000182c */
[----:B------:R-:W-:Y:S01]  /*176e0*/  ISETP.GE.AND P0, PT, R4, R5, PT ;  /* 0x000000050400720c */ /* 0x000fe20003f06270 */
[----:B------:R-:W-:Y:S01]  /*176f0*/  VIADD R4, R3, 0xe0 ;  /* 0x000000e003047836 */ /* 0x000fe20000000000 */
[----:B------:R-:W-:-:S02]  /*17700*/  FSEL R130, R26, -INF , !P5 ;  /* 0xff8000001a827808 */ /* 0x000fc40006800000 */
[----:B------:R-:W-:Y:S02]  /*17710*/  FSEL R150, R25, -INF , !P2 ;  /* 0xff80000019967808 */ /* 0x000fe40005000000 */
[----:B------:R-:W-:Y:S02]  /*17720*/  FSEL R128, R27, -INF , !P4 ;  /* 0xff8000001b807808 */ /* 0x000fe40006000000 */
[----:B------:R-:W-:Y:S01]  /*17730*/  FSEL R129, R34, -INF , !P6 ;  /* 0xff80000022817808 */ /* 0x000fe20007000000 */
[C---:B------:R-:W-:Y:S01]  /*17740*/  HMMA.16816.F32 R24, R8.reuse, R62, R36 ;  /* 0x0000003e0818723c */ /* 0x040fe20000001824 */
[----:B------:R-:W-:Y:S02]  /*17750*/  FSEL R207, R33, -INF , !P3 ;  /* 0xff80000021cf7808 */ /* 0x000fe40005800000 */
[C---:B------:R-:W-:Y:S02]  /*17760*/  ISETP.GE.AND P6, PT, R4.reuse, R7, PT ;  /* 0x000000070400720c */ /* 0x040fe40003fc6270 */
[----:B------:R-:W-:Y:S01]  /*17770*/  ISETP.GE.AND P3, PT, R4, R5, PT ;  /* 0x000000050400720c */ /* 0x000fe20003f66270 */
[C---:B------:R-:W-:Y:S01]  /*17780*/  VIADD R4, R3.reuse, 0xe1 ;  /* 0x000000e103047836 */ /* 0x040fe20000000000 */
[C---:B------:R-:W-:Y:S01]  /*17790*/  ISETP.GE.AND P5, PT, R6.reuse, R7, PT ;  /* 0x000000070600720c */ /* 0x040fe20003fa6270 */
[----:B------:R-:W-:Y:S01]  /*177a0*/  HMMA.16816.F32 R8, R8, R50, R12 ;  /* 0x000000320808723c */ /* 0x000fe2000000180c */
        /* <DEDUP_REMOVED lines=12> */
[----:B------:R-:W-:Y:S01]  /*17870*/  ISETP.GE.AND P6, PT, R4, R5, PT ;  /* 0x000000050400720c */ /* 0x000fe20003fc6270 */
[C---:B------:R-:W-:Y:S01]  /*17880*/  VIADD R4, R3.reuse, 0xf0 ;  /* 0x000000f003047836 */ /* 0x040fe20000000000 */
[----:B------:R-:W-:Y:S01]  /*17890*/  ISETP.GE.AND P4, PT, R6, R7, PT ;  /* 0x000000070600720c */ /* 0x000fe20003f86270 */
[----:B------:R-:W-:Y:S01]  /*178a0*/  VIADD R6, R3, 0xe8 ;  /* 0x000000e803067836 */ /* 0x000fe20000000000 */
[----:B------:R-:W-:Y:S02]  /*178b0*/  FSEL R214, R30, -INF , !P3 ;  /* 0xff8000001ed67808 */ /* 0x000fe40005800000 */
[----:B------:R-:W-:-:S02]  /*178c0*/  FSEL R218, R29, -INF , !P0 ;  /* 0xff8000001dda7808 */ /* 0x000fc40004000000 */
[----:B------:R-:W-:Y:S02]  /*178d0*/  FSEL R210, R41, -INF , !P4 ;  /* 0xff80000029d27808 */ /* 0x000fe40006000000 */
[C---:B------:R-:W-:Y:S02]  /*178e0*/  ISETP.GE.AND P3, PT, R4.reuse, R7, PT ;  /* 0x000000070400720c */ /* 0x040fe40003f66270 */
[-C--:B------:R-:W-:Y:S01]  /*178f0*/  ISETP.GE.AND P0, PT, R4, R5.reuse, PT ;  /* 0x000000050400720c */ /* 0x080fe20003f06270 */
[C---:B------:R-:W-:Y:S01]  /*17900*/  VIADD R4, R3.reuse, 0xf8 ;  /* 0x000000f803047836 */ /* 0x040fe20000000000 */
[----:B------:R-:W-:Y:S02]  /*17910*/  ISETP.GE.AND P4, PT, R6, R5, PT ;  /* 0x000000050600720c */ /* 0x000fe40003f86270 */
[----:B------:R-:W-:Y:S02]  /*17920*/  FSEL R151, R42, -INF , !P2 ;  /* 0xff8000002a977808 */ /* 0x000fe40005000000 */
        /* <DEDUP_REMOVED lines=8> */
[----:B------:R-:W-:Y:S02]  /*179b0*/  FSEL R224, R24, -INF , !P2 ;  /* 0xff80000018e07808 */ /* 0x000fe40005000000 */
[----:B------:R-:W-:-:S02]  /*179c0*/  ISETP.GE.AND P5, PT, R6, R7, PT ;  /* 0x000000070600720c */ /* 0x000fc40003fa6270 */
[----:B------:R-:W-:Y:S01]  /*179d0*/  ISETP.GE.AND P2, PT, R6, R5, PT ;  /* 0x000000050600720c */ /* 0x000fe20003f46270 */
[----:B------:R-:W-:Y:S01]  /*179e0*/  VIADD R6, R177, 0x800 ;  /* 0x00000800b1067836 */ /* 0x000fe20000000000 */
[----:B------:R-:W-:Y:S02]  /*179f0*/  FSEL R232, R16, -INF , !P3 ;  /* 0xff80000010e87808 */ /* 0x000fe40005800000 */
[----:B------:R-:W-:Y:S02]  /*17a00*/  FSEL R229, R18, -INF , !P0 ;  /* 0xff80000012e57808 */ /* 0x000fe40004000000 */
[----:B------:R-:W-:Y:S01]  /*17a10*/  FSEL R228, R27, -INF , !P6 ;  /* 0xff8000001be47808 */ /* 0x000fe20007000000 */
[----:B------:R1:W-:Y:S01]  /*17a20*/  STL [R1+0x8c], R6 ;  /* 0x00008c0601007387 */ /* 0x0003e20000100800 */
[C---:B------:R-:W-:Y:S02]  /*17a30*/  ISETP.GE.AND P3, PT, R4.reuse, R7, PT ;  /* 0x000000070400720c */ /* 0x040fe40003f66270 */
[----:B------:R-:W-:Y:S01]  /*17a40*/  ISETP.GE.AND P0, PT, R4, R5, PT ;  /* 0x000000050400720c */ /* 0x000fe20003f06270 */
[----:B------:R-:W-:Y:S01]  /*17a50*/  VIADD R4, R177, 0x1000 ;  /* 0x00001000b1047836 */ /* 0x000fe20000000000 */
[----:B------:R-:W-:Y:S01]  /*17a60*/  ISETP.GE.AND P6, PT, R3, R7, PT ;  /* 0x000000070300720c */ /* 0x000fe20003fc6270 */
[----:B------:R-:W-:Y:S01]  /*17a70*/  VIADD R3, R177, 0x1800 ;  /* 0x00001800b1037836 */ /* 0x000fe20000000000 */
[----:B------:R-:W-:-:S02]  /*17a80*/  FSEL R230, R19, -INF , !P2 ;  /* 0xff80000013e67808 */ /* 0x000fc40005000000 */
[----:B------:R2:W-:Y:S01]  /*17a90*/  STL [R1+0x90], R4 ;  /* 0x0000900401007387 */ /* 0x0005e20000100800 */
[----:B------:R-:W-:Y:S02]  /*17aa0*/  ISETP.GE.AND P2, PT, R178, 0x2, PT ;  /* 0x00000002b200780c */ /* 0x000fe40003f46270 */
[----:B------:R-:W-:Y:S01]  /*17ab0*/  FSEL R236, R11, -INF , !P0 ;  /* 0xff8000000bec7808 */ /* 0x000fe20004000000 */
[----:B------:R3:W-:Y:S01]  /*17ac0*/  STL [R1+0x94], R3 ;  /* 0x0000940301007387 */ /* 0x0007e20000100800 */
[----:B------:R-:W-:Y:S02]  /*17ad0*/  ISETP.NE.U32.AND P0, PT, R222, RZ, PT ;  /* 0x000000ffde00720c */ /* 0x000fe40003f05070 */
[----:B------:R-:W-:Y:S02]  /*17ae0*/  FSEL R88, R88, -INF , !P6 ;  /* 0xff80000058587808 */ /* 0x000fe40007000000 */
[----:B------:R-:W-:Y:S02]  /*17af0*/  FSEL R233, R17, -INF , !P5 ;  /* 0xff80000011e97808 */ /* 0x000fe40006800000 */
[----:B------:R-:W-:-:S02]  /*17b00*/  FSEL R234, R8, -INF , !P4 ;  /* 0xff80000008ea7808 */ /* 0x000fc40006000000 */
[----:B------:R-:W-:Y:S02]  /*17b10*/  FSEL R231, R10, -INF , !P1 ;  /* 0xff8000000ae77808 */ /* 0x000fe40004800000 */
[----:B------:R-:W-:Y:S01]  /*17b20*/  FSEL R235, R9, -INF , !P3 ;  /* 0xff80000009eb7808 */ /* 0x000fe20005800000 */
[----:B-1----:R-:W-:Y:S01]  /*17b30*/  VIADD R6, R177, 0x2000 ;  /* 0x00002000b1067836 */ /* 0x002fe20000000000 */
[----:B------:R-:W-:-:S04]  /*17b40*/  ISETP.NE.AND.EX P0, PT, R223, RZ, PT, P0 ;  /* 0x000000ffdf00720c */ /* 0x000fc80003f05300 */
[----:B------:R1:W-:Y:S01]  /*17b50*/  STL [R1+0x98], R6 ;  /* 0x0000980601007387 */ /* 0x0003e20000100800 */
[C---:B--2---:R-:W-:Y:S02]  /*17b60*/  VIADD R4, R177.reuse, 0x2800 ;  /* 0x00002800b1047836 */ /* 0x044fe40000000000 */
[----:B---3--:R-:W-:-:S03]  /*17b70*/  VIADD R3, R177, 0x3000 ;  /* 0x00003000b1037836 */ /* 0x008fc60000000000 */
[----:B------:R2:W-:Y:S04]  /*17b80*/  STL [R1+0x9c], R4 ;  /* 0x00009c0401007387 */ /* 0x0005e80000100800 */
[----:B------:R3:W-:Y:S01]  /*17b90*/  STL [R1+0xa0], R3 ;  /* 0x0000a00301007387 */ /* 0x0007e20000100800 */
[----:B-1----:R-:W-:-:S05]  /*17ba0*/  VIADD R6, R177, 0x3800 ;  /* 0x00003800b1067836 */ /* 0x002fca0000000000 */
        /* <DEDUP_REMOVED lines=14> */
[----:B---3--:R-:W-:-:S05]  /*17c90*/  VIADD R3, R177, 0x7800 ;  /* 0x00007800b1037836 */ /* 0x008fca0000000000 */
[----:B------:R1:W-:Y:S04]  /*17ca0*/  STL [R1+0xc4], R3 ;  /* 0x0000c40301007387 */ /* 0x0003e80000100800 */
[----:B------:R1:W-:Y:S01]  /*17cb0*/  STL [R1+0xc0], R4 ;  /* 0x0000c00401007387 */ /* 0x0003e20000100800 */
[----:B------:R-:W-:Y:S05]  /*17cc0*/  @!P2 BRA `(.L_x_1163) ;  /* 0x0000000c00e0a947 */ /* 0x000fea0003800000 */
[----:B------:R-:W-:Y:S04]  /*17cd0*/  BSSY B0, `(.L_x_1164) ;  /* 0x0000043000007945 */ /* 0x000fe80003800000 */
[----:B------:R-:W-:Y:S05]  /*17ce0*/  @!P0 BRA `(.L_x_1165) ;  /* 0x0000000000f88947 */ /* 0x000fea0003800000 */
[----:B-1----:R-:W2:Y:S01]  /*17cf0*/  LD.E R4, desc[UR6][R22.64+0x170] ;  /* 0x0001700616047980 */ /* 0x002ea2000c101900 */
[----:B------:R-:W-:Y:S02]  /*17d00*/  IADD3 R12, R77, -0x100, RZ ;  /* 0xffffff004d0c7810 */ /* 0x000fe40007ffe0ff */
[----:B------:R-:W-:Y:S02]  /*17d10*/  IABS R10, R77 ;  /* 0x0000004d000a7213 */ /* 0x000fe40000000000 */
[----:B------:R-:W-:Y:S02]  /*17d20*/  IABS R13, R12 ;  /* 0x0000000c000d7213 */ /* 0x000fe40000000000 */
[-C--:B--2---:R-:W-:Y:S02]  /*17d30*/  IABS R3, R4.reuse ;  /* 0x0000000400037213 */ /* 0x084fe40000000000 */
[-C--:B------:R-:W-:Y:S02]  /*17d40*/  IABS R11, R4.reuse ;  /* 0x00000004000b7213 */ /* 0x080fe40000000000 */
[----:B------:R-:W1:Y:S01]  /*17d50*/  I2F.RP R8, R3 ;  /* 0x0000000300087306 */ /* 0x000e620000209400 */
[----:B------:R-:W-:-:S02]  /*17d60*/  LOP3.LUT R12, R12, R4, RZ, 0x3c, !PT ;  /* 0x000000040c0c7212 */ /* 0x000fc400078e3cff */
[----:B------:R-:W-:-:S05]  /*17d70*/  IADD3 R11, RZ, -R11, RZ ;  /* 0x8000000bff0b7210 */ /* 0x000fca0007ffe0ff */
[----:B-1----:R-:W1:Y:S02]  /*17d80*/  MUFU.RCP R8, R8 ;  /* 0x0000000800087308 */ /* 0x002e640000001000 */
[----:B-1----:R-:W-:-:S06]  /*17d90*/  VIADD R8, R8, 0xffffffe ;  /* 0x0ffffffe08087836 */ /* 0x002fcc0000000000 */
[----:B------:R-:W1:Y:S02]  /*17da0*/  F2I.FTZ.U32.TRUNC.NTZ R9, R8 ;  /* 0x0000000800097305 */ /* 0x000e64000021f000 */
[----:B-1----:R-:W-:Y:S02]  /*17db0*/  IMAD.MOV R6, RZ, RZ, -R9 ;  /* 0x000000ffff067224 */ /* 0x002fe400078e0a09 */
[----:B------:R-:W-:Y:S02]  /*17dc0*/  IMAD.MOV.U32 R8, RZ, RZ, RZ ;  /* 0x000000ffff087224 */ /* 0x000fe400078e00ff */
[----:B------:R-:W-:-:S04]  /*17dd0*/  IMAD R6, R6, R3, RZ ;  /* 0x0000000306067224 */ /* 0x000fc800078e02ff */
[----:B------:R-:W-:-:S04]  /*17de0*/  IMAD.HI.U32 R6, R9, R6, R8 ;  /* 0x0000000609067227 */ /* 0x000fc800078e0008 */
[----:B------:R-:W-:Y:S02]  /*17df0*/  IMAD.MOV.U32 R9, RZ, RZ, R13 ;  /* 0x000000ffff097224 */ /* 0x000fe400078e000d */
[----:B------:R-:W-:-:S04]  /*17e00*/  IMAD.HI.U32 R8, R6, R10, RZ ;  /* 0x0000000a06087227 */ /* 0x000fc800078e00ff */
[----:B------:R-:W-:-:S04]  /*17e10*/  IMAD.HI.U32 R6, R6, R9, RZ ;  /* 0x0000000906067227 */ /* 0x000fc800078e00ff */
[-C--:B------:R-:W-:Y:S02]  /*17e20*/  IMAD R9, R6, R11.reuse, R9 ;  /* 0x0000000b06097224 */ /* 0x080fe400078e0209 */
        /* <DEDUP_REMOVED lines=9> */
[----:B------:R-:W-:-:S02]  /*17ec0*/  LOP3.LUT R3, R77, R4, RZ, 0x3c, !PT ;  /* 0x000000044d037212 */ /* 0x000fc400078e3cff */
[----:B------:R-:W-:Y:S02]  /*17ed0*/  ISETP.GE.AND P1, PT, R12, RZ, PT ;  /* 0x000000ff0c00720c */ /* 0x000fe40003f26270 */
[----:B------:R-:W-:Y:S02]  /*17ee0*/  ISETP.GE.AND P4, PT, R3, RZ, PT ;  /* 0x000000ff0300720c */ /* 0x000fe40003f86270 */
[----:B------:R-:W-:Y:S02]  /*17ef0*/  ISETP.NE.AND P3, PT, R4, RZ, PT ;  /* 0x000000ff0400720c */ /* 0x000fe40003f65270 */
[----:B------:R-:W-:Y:S01]  /*17f00*/  LOP3.LUT R9, RZ, R4, RZ, 0x33, !PT ;  /* 0x00000004ff097212 */ /* 0x000fe200078e33ff */
[----:B------:R-:W-:Y:S02]  /*17f10*/  @P5 VIADD R6, R6, 0x1 ;  /* 0x0000000106065836 */ /* 0x000fe40000000000 */
[----:B------:R-:W-:-:S04]  /*17f20*/  @P6 IADD3 R8, R8, 0x1, RZ ;  /* 0x0000000108086810 */ /* 0x000fc80007ffe0ff */
[----:B------:R-:W-:Y:S02]  /*17f30*/  @!P1 IMAD.MOV R6, RZ, RZ, -R6 ;  /* 0x000000ffff069224 */ /* 0x000fe400078e0a06 */
[----:B------:R-:W-:-:S03]  /*17f40*/  @!P4 IADD3 R8, -R8, RZ, RZ ;  /* 0x000000ff0808c210 */ /* 0x000fc60007ffe1ff */
[C---:B------:R-:W-:Y:S02]  /*17f50*/  SEL R6, R9.reuse, R6, !P3 ;  /* 0x0000000609067207 */ /* 0x040fe40005800000 */
[----:B------:R-:W-:Y:S02]  /*17f60*/  SEL R3, R9, R8, !P3 ;  /* 0x0000000809037207 */ /* 0x000fe40005800000 */
[----:B------:R-:W2:Y:S01]  /*17f70*/  LD.E.64 R8, desc[UR6][R22.64+0x38] ;  /* 0x0000380616087980 */ /* 0x000ea2000c101b00 */
[----:B------:R-:W-:-:S04]  /*17f80*/  IMAD.WIDE R12, R6, 0x4, R222 ;  /* 0x00000004060c7825 */ /* 0x000fc800078e02de */
[C---:B------:R-:W-:Y:S02]  /*17f90*/  IMAD.WIDE R10, R3.reuse, 0x4, R222 ;  /* 0x00000004030a7825 */ /* 0x040fe400078e02de */
[----:B------:R-:W3:Y:S04]  /*17fa0*/  LD.E R12, desc[UR6][R12.64] ;  /* 0x000000060c0c7980 */ /* 0x000ee8000c101900 */
[----:B------:R-:W3:Y:S04]  /*17fb0*/  LD.E R14, desc[UR6][R10.64] ;  /* 0x000000060a0e7980 */ /* 0x000ee8000c101900 */
[----:B------:R-:W4:Y:S01]  /*17fc0*/  LD.E.64 R10, desc[UR6][R22.64+0x20] ;  /* 0x00002006160a7980 */ /* 0x000f22000c101b00 */
[----:B------:R-:W-:-:S05]  /*17fd0*/  IADD3 R3, R3, -R6, RZ ;  /* 0x8000000603037210 */ /* 0x000fca0007ffe0ff */
[----:B------:R-:W-:-:S05]  /*17fe0*/  IMAD R4, R4, R3, -0x100 ;  /* 0xffffff0004047424 */ /* 0x000fca00078e0203 */
[----:B------:R-:W-:Y:S01]  /*17ff0*/  SHF.R.S32.HI R6, RZ, 0x1f, R4 ;  /* 0x0000001fff067819 */ /* 0x000fe20000011404 */
[-C--:B--2---:R-:W-:Y:S02]  /*18000*/  IMAD R3, R9, R4.reuse, RZ ;  /* 0x0000000409037224 */ /* 0x084fe400078e02ff */
[----:B---3--:R-:W-:Y:S02]  /*18010*/  IMAD.IADD R14, R12, 0x1, -R14 ;  /* 0x000000010c0e7824 */ /* 0x008fe400078e0a0e */
[----:B------:R-:W-:-:S04]  /*18020*/  IMAD.WIDE.U32 R12, R8, R4, RZ ;  /* 0x00000004080c7225 */ /* 0x000fc800078e00ff */
[----:B------:R-:W-:Y:S01]  /*18030*/  IMAD R8, R8, R6, R3 ;  /* 0x0000000608087224 */ /* 0x000fe200078e0203 */
[----:B------:R-:W-:-:S04]  /*18040*/  SHF.R.S32.HI R3, RZ, 0x1f, R14 ;  /* 0x0000001fff037819 */ /* 0x000fc8000001140e */
[----:B------:R-:W-:Y:S01]  /*18050*/  IADD3 R9, R13, R8, RZ ;  /* 0x000000080d097210 */ /* 0x000fe20007ffe0ff */
[----:B------:R-:W-:Y:S02]  /*18060*/  IMAD.MOV.U32 R8, RZ, RZ, R12 ;  /* 0x000000ffff087224 */ /* 0x000fe400078e000c */
[----:B----4-:R-:W-:Y:S02]  /*18070*/  IMAD R4, R11, R14, RZ ;  /* 0x0000000e0b047224 */ /* 0x010fe400078e02ff */
[----:B------:R-:W-:-:S04]  /*18080*/  IMAD.WIDE.U32 R8, R14, R10, R8 ;  /* 0x0000000a0e087225 */ /* 0x000fc800078e0008 */
[----:B------:R-:W-:Y:S02]  /*18090*/  IMAD R4, R10, R3, R4 ;  /* 0x000000030a047224 */ /* 0x000fe400078e0204 */
[----:B------:R-:W-:-:S03]  /*180a0*/  IMAD.MOV.U32 R3, RZ, RZ, R8 ;  /* 0x000000ffff037224 */ /* 0x000fc600078e0008 */
[----:B------:R-:W-:Y:S01]  /*180b0*/  IADD3 R4, R9, R4, RZ ;  /* 0x0000000409047210 */ /* 0x000fe20007ffe0ff */
[----:B------:R-:W-:Y:S05]  /*180c0*/  BRA `(.L_x_1166) ;  /* 0x00000000000c7947 */ /* 0x000fea0003800000 */
.L_x_1165:
[----:B-1----:R-:W2:Y:S02]  /*180d0*/  LD.E R3, desc[UR6][R22.64+0x38] ;  /* 0x0000380616037980 */ /* 0x002ea4000c101900 */
[----:B--2---:R-:W-:-:S04]  /*180e0*/  LEA R3, -R3, RZ, 0x8 ;  /* 0x000000ff03037211 */ /* 0x004fc800078e41ff */
[----:B------:R-:W-:Y:S02]  /*180f0*/  SHF.R.S32.HI R4, RZ, 0x1f, R3 ;  /* 0x0000001fff047819 */ /* 0x000fe40000011403 */
.L_x_1166:
[----:B------:R-:W-:Y:S05]  /*18100*/  BSYNC B0 ;  /* 0x0000000000007941 */ /* 0x000fea0003800000 */
.L_x_1164:
[----:B------:R-:W-:Y:S01]  /*18110*/  ISETP.GE.AND P1, PT, R132, R251, PT ;  /* 0x000000fb8400720c */ /* 0x000fe20003f26270 */
[----:B------:R-:W-:-:S12]  /*18120*/  BSSY B0, `(.L_x_1167) ;  /* 0x00000af000007945 */ /* 0x000fd80003800000 */
[----:B------:R-:W-:Y:S01]  /*18130*/  @!P1 IADD3 R6, P4, R3, R116, RZ ;  /* 0x0000007403069210 */ /* 0x000fe20007f9e0ff */
[----:B------:R-:W-:Y:S01]  /*18140*/  @!P1 IMAD.MOV.U32 R14, RZ, RZ, R3 ;  /* 0x000000ffff0e9224 */ /* 0x000fe200078e0003 */
[----:B------:R-:W-:Y:S01]  /*18150*/  @!P1 LEA R8, P3, R190, R3, 0x5 ;  /* 0x00000003be089211 */ /* 0x000fe200078628ff */
[C---:B------:R-:W-:Y:S01]  /*18160*/  @!P1 IMAD R16, R191.reuse, 0x50, RZ ;  /* 0x00000050bf109824 */ /* 0x040fe200078e02ff */
[-C--:B------:R-:W-:Y:S01]  /*18170*/  @!P1 MOV R15, R4.reuse ;  /* 0x00000004000f9202 */ /* 0x080fe20000000f00 */
[----:B------:R-:W-:Y:S01]  /*18180*/  @!P1 IMAD.X R9, R4, 0x1, R118, P4 ;  /* 0x0000000104099824 */ /* 0x000fe200020e0676 */
[-C--:B------:R-:W-:Y:S01]  /*18190*/  @!P1 LEA.HI.X R10, R190, R4.reuse, R191, 0x5, P3 ;  /* 0x00000004be0a9211 */ /* 0x080fe200018f2cbf */
[C---:B------:R-:W-:Y:S01]  /*181a0*/  @!P1 IMAD R17, R191.reuse, 0x30, RZ ;  /* 0x00000030bf119824 */ /* 0x040fe200078e02ff */
[-C--:B------:R-:W-:Y:S01]  /*181b0*/  @!P1 LEA R44, P4, R6, R227.reuse, 0x1 ;  /* 0x000000e3062c9211 */ /* 0x080fe200078808ff */
[C---:B------:R-:W-:Y:S01]  /*181c0*/  @!P1 IMAD R19, R191.reuse, 0x90, RZ ;  /* 0x00000090bf139824 */ /* 0x040fe200078e02ff */
[----:B------:R-:W-:Y:S01]  /*181d0*/  @!P1 LEA R42, P3, R8, R227, 0x1 ;  /* 0x000000e3082a9211 */ /* 0x000fe200078608ff */
[----:B------:R-:W-:Y:S01]  /*181e0*/  @!P1 IMAD R18, R191, 0x70, RZ ;  /* 0x00000070bf129824 */ /* 0x000fe200078e02ff */
[-C--:B------:R-:W-:Y:S01]  /*181f0*/  @!P1 LEA.HI.X R45, R6, R225.reuse, R9, 0x1, P4 ;  /* 0x000000e1062d9211 */ /* 0x080fe200020f0c09 */
[----:B------:R-:W-:Y:S01]  /*18200*/  @!P1 IMAD.MOV.U32 R9, RZ, RZ, R4 ;  /* 0x000000ffff099224 */ /* 0x000fe200078e0004 */
[----:B------:R-:W-:Y:S01]  /*18210*/  @!P1 LEA.HI.X R43, R8, R225, R10, 0x1, P3 ;  /* 0x000000e1082b9211 */ /* 0x000fe200018f0c0a */
[----:B------:R-:W-:Y:S01]  /*18220*/  @!P1 IMAD.MOV.U32 R8, RZ, RZ, R3 ;  /* 0x000000ffff089224 */ /* 0x000fe200078e0003 */
[CC--:B------:R-:W-:Y:S01]  /*18230*/  @!P1 LEA R6, P4, R190.reuse, R3.reuse, 0x6 ;  /* 0x00000003be069211 */ /* 0x0c0fe200078830ff */
[----:B------:R1:W-:Y:S01]  /*18240*/  @P1 STS.128 [R188+0x2000], RZ ;  /* 0x002000ffbc001388 */ /* 0x0003e20000000c00 */
[C---:B------:R-:W-:Y:S01]  /*18250*/  @!P1 LEA R12, P3, R190.reuse, R3, 0x7 ;  /* 0x00000003be0c9211 */ /* 0x040fe200078638ff */
[C---:B------:R-:W-:Y:S01]  /*18260*/  @!P1 IMAD.WIDE.U32 R10, R190.reuse, 0x30, R8 ;  /* 0x00000030be0a9825 */ /* 0x040fe200078e0008 */
[----:B------:R-:W-:-:S02]  /*18270*/  @!P1 LEA.HI.X R13, R190, R4, R191, 0x6, P4 ;  /* 0x00000004be0d9211 */ /* 0x000fc400020f34bf */
[-C--:B------:R-:W-:Y:S01]  /*18280*/  @!P1 LEA R40, P4, R6, R227.reuse, 0x1 ;  /* 0x000000e306289211 */ /* 0x080fe200078808ff */
[----:B------:R-:W-:Y:S01]  /*18290*/  @!P1 IMAD.WIDE.U32 R8, R190, 0x50, R14 ;  /* 0x00000050be089825 */ /* 0x000fe200078e000e */
[----:B------:R-:W-:Y:S02]  /*182a0*/  @!P1 LEA R38, P5, R10, R227, 0x1 ;  /* 0x000000e30a269211 */ /* 0x000fe400078a08ff */
[----:B------:R-:W-:Y:S01]  /*182b0*/  @!P1 LEA.HI.X R41, R6, R225, R13, 0x1, P4 ;  /* 0x000000e106299211 */ /* 0x000fe200020f0c0d */
[----:B------:R-:W-:Y:S01]  /*182c0*/  @!P1 IMAD.IADD R9, R9, 0x1, R16 ;  /* 0x0000000109099824 */ /* 0x000fe200078e0210 */
[----:B------:R-:W-:Y:S01]  /*182d0*/  @!P1 LEA R36, P4, R8, R227, 0x1 ;  /* 0x000000e308249211 */ /* 0x000fe200078808ff */
[----:B------:R-:W-:Y:S01]  /*182e0*/  @!P1 IMAD.IADD R6, R11, 0x1, R17 ;  /* 0x000000010b069824 */ /* 0x000fe200078e0211 */
[-C--:B------:R-:W-:Y:S01]  /*182f0*/  @!P1 LEA.HI.X R13, R190, R4.reuse, R191, 0x7, P3 ;  /* 0x00000004be0d9211 */ /* 0x080fe200018f3cbf */
[----:B------:R-:W-:Y:S01]  /*18300*/  @!P1 IMAD.MOV.U32 R16, RZ, RZ, R3 ;  /* 0x000000ffff109224 */ /* 0x000fe200078e0003 */
[----:B------:R-:W-:Y:S01]  /*18310*/  @!P1 LEA.HI.X R37, R8, R225, R9, 0x1, P4 ;  /* 0x000000e108259211 */ /* 0x000fe200020f0c09 */
[----:B------:R-:W-:Y:S01]  /*18320*/  @!P1 IMAD.MOV.U32 R8, RZ, RZ, R3 ;  /* 0x000000ffff089224 */ /* 0x000fe200078e0003 */
[C---:B------:R-:W-:Y:S01]  /*18330*/  @!P1 LEA R34, P3, R12.reuse, R227, 0x1 ;  /* 0x000000e30c229211 */ /* 0x040fe200078608ff */
[----:B------:R-:W-:Y:S01]  /*18340*/  @!P1 IMAD.MOV.U32 R11, RZ, RZ, R4 ;  /* 0x000000ffff0b9224 */ /* 0x000fe200078e0004 */
[-C--:B------:R-:W-:Y:S01]  /*18350*/  @!P1 MOV R9, R4.reuse ;  /* 0x0000000400099202 */ /* 0x080fe20000000f00 */
[C---:B------:R-:W-:Y:S01]  /*18360*/  @!P1 IMAD R24, R191.reuse, 0xb0, RZ ;  /* 0x000000b0bf189824 */ /* 0x040fe200078e02ff */
[----:B------:R-:W-:Y:S01]  /*18370*/  @!P1 MOV R17, R4 ;  /* 0x0000000400119202 */ /* 0x000fe20000000f00 */
[----:B------:R-:W-:Y:S01]  /*18380*/  @!P1 IMAD R25, R191, 0xc0, RZ ;  /* 0x000000c0bf199824 */ /* 0x000fe200078e02ff */
[-C--:B------:R-:W-:Y:S01]  /*18390*/  @!P1 LEA.HI.X R35, R12, R225.reuse, R13, 0x1, P3 ;  /* 0x000000e10c239211 */ /* 0x080fe200018f0c0d */
[----:B------:R-:W-:Y:S01]  /*183a0*/  @!P1 IMAD.WIDE.U32 R12, R190, 0x60, R8 ;  /* 0x00000060be0c9825 */ /* 0x000fe200078e0008 */
[----:B------:R-:W-:-:S02]  /*183b0*/  @!P1 LEA.HI.X R39, R10, R225, R6, 0x1, P5 ;  /* 0x000000e10a279211 */ /* 0x000fc400028f0c06 */
[CC--:B------:R-:W-:Y:S01]  /*183c0*/  @!P1 LEA R14, P3, R3.reuse, R227.reuse, 0x1 ;  /* 0x000000e3030e9211 */ /* 0x0c0fe200078608ff */
[----:B------:R-:W-:Y:S01]  /*183d0*/  @!P1 IMAD.WIDE.U32 R8, R190, 0x90, R16 ;  /* 0x00000090be089825 */ /* 0x000fe200078e0010 */
[----:B------:R-:W-:Y:S02]  /*183e0*/  @!P1 LEA R32, P5, R12, R227, 0x1 ;  /* 0x000000e30c209211 */ /* 0x000fe400078a08ff */
[----:B------:R-:W-:Y:S01]  /*183f0*/  @!P1 LEA.HI.X R15, R3, R225, R4, 0x1, P3 ;  /* 0x000000e1030f9211 */ /* 0x000fe200018f0c04 */
[----:B------:R-:W-:Y:S01]  /*18400*/  @!P1 IMAD.MOV.U32 R10, RZ, RZ, R3 ;  /* 0x000000ffff0a9224 */ /* 0x000fe200078e0003 */
[----:B------:R-:W-:Y:S01]  /*18410*/  @!P1 LEA R28, P3, R8, R227, 0x1 ;  /* 0x000000e3081c9211 */ /* 0x000fe200078608ff */
[----:B------:R-:W-:Y:S02]  /*18420*/  @!P1 IMAD R6, R191, 0x60, RZ ;  /* 0x00000060bf069824 */ /* 0x000fe400078e02ff */
[----:B------:R-:W-:Y:S01]  /*18430*/  @!P1 IMAD.IADD R9, R9, 0x1, R19 ;  /* 0x0000000109099824 */ /* 0x000fe200078e0213 */
[----:B------:R-:W-:Y:S01]  /*18440*/  @!PT LDS RZ, [RZ] ;  /* 0x00000000fffff984 */ /* 0x000fe20000000800 */
[----:B------:R-:W-:Y:S01]  /*18450*/  @!PT LDS RZ, [RZ] ;  /* 0x00000000fffff984 */ /* 0x000fe20000000800 */
[----:B------:R-:W-:Y:S01]  /*18460*/  @!PT LDS RZ, [RZ] ;  /* 0x00000000fffff984 */ /* 0x000fe20000000800 */
[----:B------:R2:W-:Y:S01]  /*18470*/  @!P1 LDGSTS.E.BYPASS.LTC128B.128 [R188+0x2000], desc[UR6][R14.64] ;  /* 0x020000000ebc9fae */ /* 0x0005e2000b901d46 */
[----:B------:R-:W-:-:S03]  /*18480*/  @!P1 IMAD.WIDE.U32 R10, R190, 0x70, R10 ;  /* 0x00000070be0a9825 */ /* 0x000fc600078e000a */
[----:B------:R-:W-:Y:S01]  /*18490*/  @!P1 LEA.HI.X R29, R8, R225, R9, 0x1, P3 ;  /* 0x000000e1081d9211 */ /* 0x000fe200018f0c09 */
[----:B------:R-:W-:Y:S01]  /*184a0*/  @!P1 IMAD.IADD R13, R6, 0x1, R13 ;  /* 0x00000001060d9824 */ /* 0x000fe200078e020d */
[C---:B------:R-:W-:Y:S01]  /*184b0*/  @!P1 LEA R30, P4, R10.reuse, R227, 0x1 ;  /* 0x000000e30a1e9211 */ /* 0x040fe200078808ff */
[----:B------:R-:W-:Y:S01]  /*184c0*/  @!P1 IMAD.IADD R6, R11, 0x1, R18 ;  /* 0x000000010b069824 */ /* 0x000fe200078e0212 */
[----:B------:R-:W-:Y:S01]  /*184d0*/  @!P1 MOV R8, R3 ;  /* 0x0000000300089202 */ /* 0x000fe20000000f00 */
[--C-:B------:R-:W-:Y:S01]  /*184e0*/  @!P1 IMAD.MOV.U32 R9, RZ, RZ, R4.reuse ;  /* 0x000000ffff099224 */ /* 0x100fe200078e0004 */
[----:B------:R1:W-:Y:S01]  /*184f0*/  @P1 STS.128 [R188+0x2800], RZ ;  /* 0x002800ffbc001388 */ /* 0x0003e20000000c00 */
[----:B------:R-:W-:Y:S01]  /*18500*/  @!P1 IMAD.MOV.U32 R11, RZ, RZ, R4 ;  /* 0x000000ffff0b9224 */ /* 0x000fe200078e0004 */
[-C--:B------:R-:W-:Y:S01]  /*18510*/  @!P1 LEA.HI.X R31, R10, R225.reuse, R6, 0x1, P4 ;  /* 0x000000e10a1f9211 */ /* 0x080fe200020f0c06 */
[----:B------:R-:W-:Y:S01]  /*18520*/  @!P1 IMAD R6, R191, 0xa0, RZ ;  /* 0x000000a0bf069824 */ /* 0x000fe200078e02ff */
[----:B------:R-:W-:Y:S01]  /*18530*/  @!PT LDS RZ, [RZ] ;  /* 0x00000000fffff984 */ /* 0x000fe20000000800 */
[----:B------:R-:W-:Y:S01]  /*18540*/  @!PT LDS RZ, [RZ] ;  /* 0x00000000fffff984 */ /* 0x000fe20000000800 */
[----:B------:R-:W-:Y:S01]  /*18550*/  @!PT LDS RZ, [RZ] ;  /* 0x00000000fffff984 */ /* 0x000fe20000000800 */
[----:B------:R1:W-:Y:S01]  /*18560*/  @!P1 LDGSTS.E.BYPASS.LTC128B.128 [R188+0x2800], desc[UR6][R44.64] ;  /* 0x028000002cbc9fae */ /* 0x0003e2000b901d46 */
[----:B------:R-:W-:Y:S01]  /*18570*/  @!P1 IMAD.WIDE.U32 R16, R190, 0xa0, R8 ;  /* 0x000000a0be109825 */ /* 0x000fe200078e0008 */
[----:B------:R-:W-:-:S02]  /*18580*/  @!P1 LEA.HI.X R33, R12, R225, R13, 0x1, P5 ;  /* 0x000000e10c219211 */ /* 0x000fc400028f0c0d */
[----:B------:R1:W-:Y:S01]  /*18590*/  @P1 STS.128 [R188+0x3000], RZ ;  /* 0x003000ffbc001388 */ /* 0x0003e20000000c00 */
[--C-:B------:R-:W-:Y:S01]  /*185a0*/  @!P1 IMAD.MOV.U32 R10, RZ, RZ, R3.reuse ;  /* 0x000000ffff0a9224 */ /* 0x100fe200078e0003 */
[----:B------:R-:W-:Y:S01]  /*185b0*/  @!P1 MOV R18, R3 ;  /* 0x0000000300129202 */ /* 0x000fe20000000f00 */
[----:B------:R-:W-:Y:S01]  /*185c0*/  @!P1 IMAD.MOV.U32 R19, RZ, RZ, R4 ;  /* 0x000000ffff139224 */ /* 0x000fe200078e0004 */
[----:B------:R-:W-:Y:S01]  /*185d0*/  @!PT LDS RZ, [RZ] ;  /* 0x00000000fffff984 */ /* 0x000fe20000000800 */
[----:B------:R-:W-:Y:S01]  /*185e0*/  @!PT LDS RZ, [RZ] ;  /* 0x00000000fffff984 */ /* 0x000fe20000000800 */
[----:B------:R-:W-:Y:S01]  /*185f0*/  @!PT LDS RZ, [RZ] ;  /* 0x00000000fffff984 */ /* 0x000fe20000000800 */
[----:B------:R1:W-:Y:S01]  /*18600*/  @!P1 LDGSTS.E.BYPASS.LTC128B.128 [R188+0x3000], desc[UR6][R42.64] ;  /* 0x030000002abc9fae */ /* 0x0003e2000b901d46 */
[----:B------:R-:W-:Y:S01]  /*18610*/  @!P1 IADD3 R6, R6, R17, RZ ;  /* 0x0000001106069210 */ /* 0x000fe20007ffe0ff */
[----:B------:R-:W-:Y:S01]  /*18620*/  @!P1 IMAD.MOV.U32 R20, RZ, RZ, R3 ;  /* 0x000000ffff149224 */ /* 0x000fe200078e0003 */
[----:B------:R-:W-:Y:S01]  /*18630*/  @!P1 LEA R26, P3, R16, R227, 0x1 ;  /* 0x000000e3101a9211 */ /* 0x000fe200078608ff */
[----:B------:R1:W-:Y:S01]  /*18640*/  @P1 STS.128 [R188+0x3800], RZ ;  /* 0x003800ffbc001388 */ /* 0x0003e20000000c00 */
[----:B--2---:R-:W-:Y:S02]  /*18650*/  @!P1 IMAD.WIDE.U32 R14, R190, 0xb0, R10 ;  /* 0x000000b0be0e9825 */ /* 0x004fe400078e000a */
[----:B------:R-:W-:Y:S01]  /*18660*/  @!P1 LEA.HI.X R27, R16, R225, R6, 0x1, P3 ;  /* 0x000000e1101b9211 */ /* 0x000fe200018f0c06 */
[----:B------:R-:W-:Y:S01]  /*18670*/  @!PT LDS RZ, [RZ] ;  /* 0x00000000fffff984 */ /* 0x000fe20000000800 */
[----:B------:R-:W-:Y:S01]  /*18680*/  @!PT LDS RZ, [RZ] ;  /* 0x00000000fffff984 */ /* 0x000fe20000000800 */
[----:B------:R-:W-:Y:S01]  /*18690*/  @!PT LDS RZ, [RZ] ;  /* 0x00000000fffff984 */ /* 0x000fe20000000800 */
[----:B------:R1:W-:Y:S01]  /*186a0*/  @!P1 LDGSTS.E.BYPASS.LTC128B.128 [R188+0x3800], desc[UR6][R38.64] ;  /* 0x0380000026bc9fae */ /* 0x0003e2000b901d46 */
[----:B------:R-:W-:-:S02]  /*186b0*/  @!P1 IMAD.MOV.U32 R21, RZ, RZ, R4 ;  /* 0x000000ffff159224 */ /* 0x000fc400078e0004 */
[C---:B------:R-:W-:Y:S01]  /*186c0*/  @!P1 IMAD.WIDE.U32 R12, R190.reuse, 0xc0, R8 ;  /* 0x000000c0be0c9825 */ /* 0x040fe200078e0008 */
[----:B------:R1:W-:Y:S03]  /*186d0*/  @P1 STS.128 [R188+0x4000], RZ ;  /* 0x004000ffbc001388 */ /* 0x0003e60000000c00 */
[----:B------:R-:W-:Y:S01]  /*186e0*/  @!P1 IMAD R46, R191, 0xd0, RZ ;  /* 0x000000d0bf2e9824 */ /* 0x000fe200078e02ff */
[----:B------:R-:W-:Y:S01]  /*186f0*/  @!PT LDS RZ, [RZ] ;  /* 0x00000000fffff984 */ /* 0x000fe20000000800 */
[----:B------:R-:W-:Y:S01]  /*18700*/  @!PT LDS RZ, [RZ] ;  /* 0x00000000fffff984 */ /* 0x000fe20000000800 */
[----:B------:R-:W-:Y:S01]  /*18710*/  @!PT LDS RZ, [RZ] ;  /* 0x00000000fffff984 */ /* 0x000fe20000000800 */
[----:B------:R1:W-:Y:S01]  /*18720*/  @!P1 LDGSTS.E.BYPASS.LTC128B.128 [R188+0x4000], desc[UR6][R40.64] ;  /* 0x0400000028bc9fae */ /* 0x0003e2000b901d46 */
[----:B------:R-:W-:-:S03]  /*18730*/  @!P1 IMAD.WIDE.U32 R10, R190, 0xd0, R18 ;  /* 0x000000d0be0a9825 */ /* 0x000fc600078e0012 */
[----:B------:R1:W-:Y:S01]  /*18740*/  @P1 STS.128 [R188+0x4800], RZ ;  /* 0x004800ffbc001388 */ /* 0x0003e20000000c00 */
[----:B------:R-:W-:Y:S01]  /*18750*/  @!P1 IMAD.IADD R6, R15, 0x1, R24 ;  /* 0x000000010f069824 */ /* 0x000fe200078e0218 */
[-C--:B------:R-:W-:Y:S01]  /*18760*/  @!P1 LEA R24, P6, R14, R227.reuse, 0x1 ;  /* 0x000000e30e189211 */ /* 0x080fe200078c08ff */
[----:B------:R-:W-:Y:S01]  /*18770*/  @!P1 IMAD R47, R191, 0xe0, RZ ;  /* 0x000000e0bf2f9824 */ /* 0x000fe200078e02ff */
[----:B------:R-:W-:Y:S01]  /*18780*/  @!PT LDS RZ, [RZ] ;  /* 0x00000000fffff984 */ /* 0x000fe20000000800 */
[----:B------:R-:W-:Y:S01]  /*18790*/  @!PT LDS RZ, [RZ] ;  /* 0x00000000fffff984 */ /* 0x000fe20000000800 */
[----:B------:R-:W-:Y:S01]  /*187a0*/  @!PT LDS RZ, [RZ] ;  /* 0x00000000fffff984 */ /* 0x000fe20000000800 */
[----:B------:R1:W-:Y:S01]  /*187b0*/  @!P1 LDGSTS.E.BYPASS.LTC128B.128 [R188+0x4800], desc[UR6][R36.64] ;  /* 0x0480000024bc9fae */ /* 0x0003e2000b901d46 */
[----:B------:R-:W-:Y:S01]  /*187c0*/  @!P1 IMAD.WIDE.U32 R8, R190, 0xe0, R20 ;  /* 0x000000e0be089825 */ /* 0x000fe200078e0014 */
[-C--:B------:R-:W-:Y:S02]  /*187d0*/  @!P1 LEA R20, P5, R12, R227.reuse, 0x1 ;  /* 0x000000e30c149211 */ /* 0x080fe400078a08ff */
[----:B------:R1:W-:Y:S01]  /*187e0*/  @P1 STS.128 [R188+0x5000], RZ ;  /* 0x005000ffbc001388 */ /* 0x0003e20000000c00 */
[----:B------:R-:W-:Y:S01]  /*187f0*/  @!P1 IMAD.IADD R13, R25, 0x1, R13 ;  /* 0x00000001190d9824 */ /* 0x000fe200078e020d */
[----:B------:R-:W-:Y:S01]  /*18800*/  @!P1 IADD3 R11, R11, R46, RZ ;  /* 0x0000002e0b0b9210 */ /* 0x000fe20007ffe0ff */
[----:B------:R-:W-:Y:S01]  /*18810*/  @!P1 IMAD.IADD R9, R47, 0x1, R9 ;  /* 0x000000012f099824 */ /* 0x000fe200078e0209 */
[----:B------:R-:W-:Y:S01]  /*18820*/  @!PT LDS RZ, [RZ] ;  /* 0x00000000fffff984 */ /* 0x000fe20000000800 */
[----:B------:R-:W-:Y:S01]  /*18830*/  @!PT LDS RZ, [RZ] ;  /* 0x00000000fffff984 */ /* 0x000fe20000000800 */
[----:B------:R-:W-:Y:S01]  /*18840*/  @!PT LDS RZ, [RZ] ;  /* 0x00000000fffff984 */ /* 0x000fe20000000800 */
[----:B------:R1:W-:Y:S01]  /*18850*/  @!P1 LDGSTS.E.BYPASS.LTC128B.128 [R188+0x5000], desc[UR6][R32.64] ;  /* 0x0500000020bc9fae */ /* 0x0003e2000b901d46 */
[----:B------:R-:W-:-:S02]  /*18860*/  @!P1 LEA R18, P4, R10, R227, 0x1 ;  /* 0x000000e30a129211 */ /* 0x000fc400078808ff */
[----:B------:R-:W-:Y:S01]  /*18870*/  @!P1 LEA.HI.X R25, R14, R225, R6, 0x1, P6 ;  /* 0x000000e10e199211 */ /* 0x000fe200030f0c06 */
[----:B------:R1:W-:Y:S01]  /*18880*/  @P1 STS.128 [R188+0x5800], RZ ;  /* 0x005800ffbc001388 */ /* 0x0003e20000000c00 */
[----:B------:R-:W-:Y:S02]  /*18890*/  @!P1 LEA R16, P3, R8, R227, 0x1 ;  /* 0x000000e308109211 */ /* 0x000fe400078608ff */
[-C--:B------:R-:W-:Y:S01]  /*188a0*/  @!P1 LEA.HI.X R21, R12, R225.reuse, R13, 0x1, P5 ;  /* 0x000000e10c159211 */ /* 0x080fe200028f0c0d */
[----:B------:R-:W-:Y:S01]  /*188b0*/  @!PT LDS RZ, [RZ] ;  /* 0x00000000fffff984 */ /* 0x000fe20000000800 */
[----:B------:R-:W-:Y:S01]  /*188c0*/  @!PT LDS RZ, [RZ] ;  /* 0x00000000fffff984 */ /* 0x000fe20000000800 */
[----:B------:R-:W-:Y:S01]  /*188d0*/  @!PT LDS RZ, [RZ] ;  /* 0x00000000fffff984 */ /* 0x000fe20000000800 */
[----:B------:R1:W-:Y:S01]  /*188e0*/  @!P1 LDGSTS.E.BYPASS.LTC128B.128 [R188+0x5800], desc[UR6][R30.64] ;  /* 0x058000001ebc9fae */ /* 0x0003e2000b901d46 */
[-C--:B------:R-:W-:Y:S02]  /*188f0*/  @!P1 LEA.HI.X R19, R10, R225.reuse, R11, 0x1, P4 ;  /* 0x000000e10a139211 */ /* 0x080fe400020f0c0b */
        /* <DEDUP_REMOVED lines=38> */
[----:B------:R-:W-:Y:S01]  /*18b60*/  MOV R8, R3 ;  /* 0x0000000300087202 */ /* 0x000fe20000000f00 */
[----:B------:R-:W-:Y:S01]  /*18b70*/  IMAD R6, R191, 0xf0, RZ ;  /* 0x000000f0bf067824 */ /* 0x000fe200078e02ff */
[----:B------:R-:W-:-:S03]  /*18b80*/  MOV R9, R4 ;  /* 0x0000000400097202 */ /* 0x000fc60000000f00 */
[----:B------:R-:W-:-:S05]  /*18b90*/  IMAD.WIDE.U32 R8, R190, 0xf0, R8 ;  /* 0x000000f0be087825 */ /* 0x000fca00078e0008 */
[----:B------:R-:W-:Y:S02]  /*18ba0*/  IADD3 R6, R9, R6, RZ ;  /* 0x0000000609067210 */ /* 0x000fe40007ffe0ff */
[----:B------:R-:W-:-:S04]  /*18bb0*/  LEA R10, P1, R8, R227, 0x1 ;  /* 0x000000e3080a7211 */ /* 0x000fc800078208ff */
[----:B------:R-:W-:-:S05]  /*18bc0*/  LEA.HI.X R11, R8, R225, R6, 0x1, P1 ;  /* 0x000000e1080b7211 */ /* 0x000fca00008f0c06 */
[----:B------:R-:W-:Y:S01]  /*18bd0*/  @!PT LDS RZ, [RZ] ;  /* 0x00000000fffff984 */ /* 0x000fe20000000800 */
[----:B------:R-:W-:Y:S01]  /*18be0*/  @!PT LDS RZ, [RZ] ;  /* 0x00000000fffff984 */ /* 0x000fe20000000800 */
[----:B------:R-:W-:Y:S01]  /*18bf0*/  @!PT LDS RZ, [RZ] ;  /* 0x00000000fffff984 */ /* 0x000fe20000000800 */
[----:B------:R2:W-:Y:S04]  /*18c00*/  LDGSTS.E.BYPASS.LTC128B.128 [R188+0x9800], desc[UR6][R10.64] ;  /* 0x098000000abc7fae */ /* 0x0005e8000b901d46 */
.L_x_1168:
[----:B------:R-:W-:Y:S05]  /*18c10*/  BSYNC B0 ;  /* 0x0000000000007941 */ /* 0x000fea0003800000 */
.L_x_1167:
[----:B------:R-:W0:Y:S01]  /*18c20*/  LDGDEPBAR ;  /* 0x00000000000079af */ /* 0x000e220000000000 */
[----:B------:R-:W-:-:S04]  /*18c30*/  LEA R227, P1, R3, R227, 0x1 ;  /* 0x000000e303e37211 */ /* 0x000fc800078208ff */
[----:B------:R-:W-:-:S09]  /*18c40*/  LEA.HI.X R225, R3, R225, R4, 0x1, P1 ;  /* 0x000000e103e17211 */ /* 0x000fd200008f0c04 */
.L_x_1163:
[----:B------:R-:W-:Y:S05]  /*18c50*/  BSYNC B1 ;  /* 0x0000000000017941 */ /* 0x000fea0003800000 */
.L_x_1162:
[----:B-1----:R-:W-:-:S04]  /*18c60*/  FMNMX.FTZ R3, R90, R78, !PT ;  /* 0x0000004e5a037209 */ /* 0x002fc80007810000 */
[----:B------:R-:W-:-:S04]  /*18c70*/  FMNMX.FTZ R3, R97, R3, !PT ;  /* 0x0000000361037209 */ /* 0x000fc80007810000 */
[----:B------:R-:W-:Y:S02]  /*18c80*/  FMNMX.FTZ R4, R79, R3, !PT ;  /* 0x000000034f047209 */ /* 0x000fe40007810000 */
[----:B------:R-:W3:Y:S01]  /*18c90*/  LD.E R3, desc[UR6][R22.64+0xdc] ;  /* 0x0000dc0616037980 */ /* 0x000ee2000c101900 */
        /* <DEDUP_REMOVED lines=121> */
[----:B------:R-:W-:Y:S01]  /*19430*/  LEA R178, R0, UR4, 0x1 ;  /* 0x0000000400b27c11 */ /* 0x000fe2000f8e08ff */
[----:B------:R-:W1:Y:S01]  /*19440*/  SHFL.BFLY PT, R6, R4, 0x2, 0x1f ;  /* 0x0c401f0004067f89 */ /* 0x000e6200000e0000 */
[----:B------:R-:W-:Y:S02]  /*19450*/  FMNMX.FTZ R38, R234, R38, !PT ;  /* 0x00000026ea267209 */ /* 0x000fe40007810000 */
[----:B------:R-:W-:Y:S01]  /*19460*/  LEA R181, R186, R178, 0x1 ;  /* 0x000000b2bab57211 */ /* 0x000fe200078e08ff */
[----:B------:R-:W-:Y:S01]  /*19470*/  LDSM.16.MT88.4 R24, [R178+0xa000] ;  /* 0x00a00000b218783b */ /* 0x000fe20000004200 */
[----:B------:R-:W-:-:S02]  /*19480*/  FMNMX.FTZ R38, R235, R38, !PT ;  /* 0x00000026eb267209 */ /* 0x000fc40007810000 */
[----:B------:R-:W-:Y:S01]  /*19490*/  LEA R179, R187, R178, 0x1 ;  /* 0x000000b2bbb37211 */ /* 0x000fe200078e08ff */
[----:B------:R-:W-:Y:S03]  /*194a0*/  LDSM.16.MT88.4 R12, [R181+0xa000] ;  /* 0x00a00000b50c783b */ /* 0x000fe60000004200 */
[----:B------:R-:W-:Y:S01]  /*194b0*/  LEA R180, R186, R179, 0x1 ;  /* 0x000000b3bab47211 */ /* 0x000fe200078e08ff */
[----:B------:R-:W4:Y:S04]  /*194c0*/  SHFL.BFLY PT, R8, R38, 0x2, 0x1f ;  /* 0x0c401f0026087f89 */ /* 0x000f2800000e0000 */
[----:B------:R-:W-:Y:S04]  /*194d0*/  LDSM.16.MT88.4 R16, [R179+0xa000] ;  /* 0x00a00000b310783b */ /* 0x000fe80000004200 */
[----:B------:R-:W-:Y:S01]  /*194e0*/  LDSM.16.MT88.4 R28, [R180+0xa000] ;  /* 0x00a00000b41c783b */ /* 0x000fe20000004200 */
[----:B-1----:R-:W-:-:S03]  /*194f0*/  FMNMX.FTZ R4, R4, R6, !PT ;  /* 0x0000000604047209 */ /* 0x002fc60007810000 */
[----:B------:R-:W-:Y:S04]  /*19500*/  LDSM.16.MT88.4 R48, [R178+0xa800] ;  /* 0x00a80000b230783b */ /* 0x000fe80000004200 */
[----:B------:R-:W1:Y:S04]  /*19510*/  SHFL.BFLY PT, R6, R4, 0x1, 0x1f ;  /* 0x0c201f0004067f89 */ /* 0x000e6800000e0000 */
[----:B------:R-:W-:Y:S01]  /*19520*/  LDSM.16.MT88.4 R44, [R181+0xa800] ;  /* 0x00a80000b52c783b */ /* 0x000fe20000004200 */
[----:B----4-:R-:W-:-:S05]  /*19530*/  FMNMX.FTZ R38, R38, R8, !PT ;  /* 0x0000000826267209 */ /* 0x010fca0007810000 */
[----:B------:R-:W4:Y:S01]  /*19540*/  SHFL.BFLY PT, R8, R38, 0x1, 0x1f ;  /* 0x0c201f0026087f89 */ /* 0x000f2200000e0000 */
[----:B-1----:R-:W-:-:S04]  /*19550*/  FMNMX.FTZ R39, R4, R6, !PT ;  /* 0x0000000604277209 */ /* 0x002fc80007810000 */
[----:B------:R-:W-:Y:S01]  /*19560*/  FSETP.NEU.FTZ.AND P1, PT, R39, -INF , PT ;  /* 0xff8000002700780b */ /* 0x000fe20003f3d000 */
[----:B---3--:R-:W-:-:S05]  /*19570*/  FMUL.FTZ R4, R3, R39 ;  /* 0x0000002703047220 */ /* 0x008fca0000410000 */
[----:B------:R-:W-:Y:S02]  /*19580*/  FSEL R4, R4, RZ, P1 ;  /* 0x000000ff04047208 */ /* 0x000fe40000800000 */
[----:B----4-:R-:W-:-:S03]  /*19590*/  FMNMX.FTZ R38, R38, R8, !PT ;  /* 0x0000000826267209 */ /* 0x010fc60007810000 */
[-CC-:B------:R-:W-:Y:S01]  /*195a0*/  FFMA.FTZ R6, R90, R3.reuse, -R4.reuse ;  /* 0x000000035a067223 */ /* 0x180fe20000010804 */
[----:B------:R-:W-:Y:S01]  /*195b0*/  FSETP.NEU.FTZ.AND P1, PT, R38, -INF , PT ;  /* 0xff8000002600780b */ /* 0x000fe20003f3d000 */
[----:B------:R-:W-:Y:S02]  /*195c0*/  FMUL.FTZ R8, R3, R38 ;  /* 0x0000002603087220 */ /* 0x000fe40000410000 */
[----:B------:R1:W-:Y:S02]  /*195d0*/  MUFU.EX2 R90, R6 ;  /* 0x00000006005a7308 */ /* 0x0003e40000000800 */
[----:B-1----:R-:W-:-:S06]  /*195e0*/  FFMA.FTZ R6, R78, R3, -R4 ;  /* 0x000000034e067223 */ /* 0x002fcc0000010804 */
[----:B------:R1:W-:Y:S02]  /*195f0*/  MUFU.EX2 R20, R6 ;  /* 0x0000000600147308 */ /* 0x0003e40000000800 */
[----:B-1----:R-:W-:-:S06]  /*19600*/  FFMA.FTZ R6, R97, R3, -R4 ;  /* 0x0000000361067223 */ /* 0x002fcc0000010804 */
[----:B------:R1:W-:Y:S02]  /*19610*/  MUFU.EX2 R97, R6 ;  /* 0x0000000600617308 */ /* 0x0003e40000000800 */
[----:B-1----:R-:W-:Y:S01]  /*19620*/  FSEL R6, R8, RZ, P1 ;  /* 0x000000ff08067208 */ /* 0x002fe20000800000 */
[----:B------:R-:W-:-:S04]  /*19630*/  FFMA.FTZ R8, R79, R3, -R4 ;  /* 0x000000034f087223 */ /* 0x000fc80000010804 */
[-CC-:B------:R-:W-:Y:S01]  /*19640*/  FFMA.FTZ R0, R98, R3.reuse, -R6.reuse ;  /* 0x0000000362007223 */ /* 0x180fe20000010806 */
[----:B------:R1:W3:Y:S08]  /*19650*/  MUFU.EX2 R9, R8 ;  /* 0x0000000800097308 */ /* 0x0002f00000000800 */
[----:B------:R4:W-:Y:S01]  /*19660*/  MUFU.EX2 R78, R0 ;  /* 0x00000000004e7308 */ /* 0x0009e20000000800 */
[----:B-1----:R-:W-:Y:S01]  /*19670*/  FFMA.FTZ R8, R88, R3, -R6 ;  /* 0x0000000358087223 */ /* 0x002fe20000010806 */
[----:B---3--:R-:W-:-:S02]  /*19680*/  MOV R88, R9 ;  /* 0x0000000900587202 */ /* 0x008fc40000000f00 */
[----:B------:R-:W-:-:S04]  /*19690*/  F2FP.F16.F32.PACK_AB R9, R20, R90 ;  /* 0x0000005a1409723e */ /* 0x000fc800000000ff */
[----:B------:R-:W1:Y:S01]  /*196a0*/  MUFU.EX2 R79, R8 ;  /* 0x00000008004f7308 */ /* 0x000e620000000800 */
[----:B--2---:R-:W-:Y:S01]  /*196b0*/  F2FP.F16.F32.PACK_AB R11, R88, R97 ;  /* 0x00000061580b723e */ /* 0x004fe200000000ff */
[----:B----4-:R-:W-:-:S06]  /*196c0*/  FFMA.FTZ R0, R104, R3, -R6 ;  /* 0x0000000368007223 */ /* 0x010fcc0000010806 */
[----:B------:R2:W-:Y:S01]  /*196d0*/  MUFU.EX2 R98, R0 ;  /* 0x0000000000627308 */ /* 0x0005e20000000800 */
[----:B-1----:R-:W-:Y:S01]  /*196e0*/  F2FP.F16.F32.PACK_AB R8, R78, R79 ;  /* 0x0000004f4e08723e */ /* 0x002fe200000000ff */
[----:B--2---:R-:W-:-:S06]  /*196f0*/  FFMA.FTZ R0, R99, R3, -R6 ;  /* 0x0000000363007223 */ /* 0x004fcc0000010806 */
[----:B------:R1:W2:Y:S02]  /*19700*/  MUFU.EX2 R99, R0 ;  /* 0x0000000000637308 */ /* 0x0002a40000000800 */
[----:B-1----:R-:W-:Y:S01]  /*19710*/  FFMA.FTZ R0, R96, R3, -R4 ;  /* 0x0000000360007223 */ /* 0x002fe20000010804 */
[----:B--2---:R-:W-:-:S05]  /*19720*/  F2FP.F16.F32.PACK_AB R10, R99, R98 ;  /* 0x00000062630a723e */ /* 0x004fca00000000ff */
[----:B------:R1:W-:Y:S02]  /*19730*/  MUFU.EX2 R96, R0 ;  /* 0x0000000000607308 */ /* 0x0003e40000000800 */
[C---:B------:R-:W-:Y:S06]  /*19740*/  HMMA.16816.F32 R52, R8.reuse, R12, RZ ;  /* 0x0000000c0834723c */ /* 0x040fec00000018ff */
[C---:B------:R-:W-:Y:S01]  /*19750*/  HMMA.16816.F32 R56, R8.reuse, R14, RZ ;  /* 0x0000000e0838723c */ /* 0x040fe200000018ff */
[----:B------:R-:W2:Y:S05]  /*19760*/  LDSM.16.MT88.4 R12, [R179+0xa800] ;  /* 0x00a80000b30c783b */ /* 0x000eaa0000004200 */
[----:B------:R-:W-:Y:S01]  /*19770*/  HMMA.16816.F32 R68, R8, R24, RZ ;  /* 0x000000180844723c */ /* 0x000fe200000018ff */
[----:B-1----:R-:W-:-:S04]  /*19780*/  FFMA.FTZ R0, R91, R3, -R4 ;  /* 0x000000035b007223 */ /* 0x002fc80000010804 */
[----:B------:R1:W3:Y:S01]  /*19790*/  MUFU.EX2 R37, R0 ;  /* 0x0000000000257308 */ /* 0x0002e20000000800 */
[C---:B------:R-:W-:Y:S06]  /*197a0*/  HMMA.16816.F32 R60, R8.reuse, R26, RZ ;  /* 0x0000001a083c723c */ /* 0x040fec00000018ff */
[C---:B------:R-:W-:Y:S06]  /*197b0*/  HMMA.16816.F32 R40, R8.reuse, R16, RZ ;  /* 0x000000100828723c */ /* 0x040fec00000018ff */
[----:B------:R-:W-:Y:S01]  /*197c0*/  HMMA.16816.F32 R32, R8, R18, RZ ;  /* 0x000000120820723c */ /* 0x000fe200000018ff */
[----:B------:R-:W4:Y:S01]  /*197d0*/  LDSM.16.MT88.4 R16, [R180+0xa800] ;  /* 0x00a80000b410783b */ /* 0x000f220000004200 */
[----:B-1----:R-:W-:-:S04]  /*197e0*/  FFMA.FTZ R0, R89, R3, -R4 ;  /* 0x0000000359007223 */ /* 0x002fc80000010804 */
[C---:B------:R-:W-:Y:S01]  /*197f0*/  HMMA.16816.F32 R64, R8.reuse, R28, RZ ;  /* 0x0000001c0840723c */ /* 0x040fe200000018ff */
[----:B------:R1:W-:Y:S05]  /*19800*/  MUFU.EX2 R81, R0 ;  /* 0x0000000000517308 */ /* 0x0003ea0000000800 */
[----:B------:R-:W-:Y:S07]  /*19810*/  HMMA.16816.F32 R24, R8, R30, RZ ;  /* 0x0000001e0818723c */ /* 0x000fee00000018ff */
[----:B---3--:R-:W-:Y:S01]  /*19820*/  F2FP.F16.F32.PACK_AB R9, R37, R96 ;  /* 0x000000602509723e */ /* 0x008fe200000000ff */
[----:B-1----:R-:W-:-:S04]  /*19830*/  FFMA.FTZ R0, R101, R3, -R6 ;  /* 0x0000000365007223 */ /* 0x002fc80000010806 */
[----:B------:R1:W-:Y:S02]  /*19840*/  MUFU.EX2 R101, R0 ;  /* 0x0000000000657308 */ /* 0x0003e40000000800 */
[----:B-1----:R-:W-:-:S06]  /*19850*/  FFMA.FTZ R0, R100, R3, -R6 ;  /* 0x0000000364007223 */ /* 0x002fcc0000010806 */
[----:B------:R1:W3:Y:S02]  /*19860*/  MUFU.EX2 R36, R0 ;  /* 0x0000000000247308 */ /* 0x0002e40000000800 */
[----:B-1----:R-:W-:Y:S01]  /*19870*/  FFMA.FTZ R0, R94, R3, -R6 ;  /* 0x000000035e007223 */ /* 0x002fe20000010806 */
[----:B---3--:R-:W-:-:S05]  /*19880*/  F2FP.F16.F32.PACK_AB R8, R36, R101 ;  /* 0x000000652408723e */ /* 0x008fca00000000ff */
[----:B------:R1:W-:Y:S02]  /*19890*/  MUFU.EX2 R104, R0 ;  /* 0x0000000000687308 */ /* 0x0003e40000000800 */
[----:B-1----:R-:W-:-:S06]  /*198a0*/  FFMA.FTZ R0, R93, R3, -R6 ;  /* 0x000000035d007223 */ /* 0x002fcc0000010806 */
[----:B------:R1:W3:Y:S02]  /*198b0*/  MUFU.EX2 R82, R0 ;  /* 0x0000000000527308 */ /* 0x0002e40000000800 */
[----:B-1----:R-:W-:Y:S01]  /*198c0*/  FFMA.FTZ R0, R92, R3, -R4 ;  /* 0x000000035c007223 */ /* 0x002fe20000010804 */
[----:B---3--:R-:W-:-:S05]  /*198d0*/  F2FP.F16.F32.PACK_AB R10, R82, R104 ;  /* 0x00000068520a723e */ /* 0x008fca00000000ff */
[----:B------:R1:W3:Y:S02]  /*198e0*/  MUFU.EX2 R80, R0 ;  /* 0x0000000000507308 */ /* 0x0002e40000000800 */
[----:B-1----:R-:W-:Y:S01]  /*198f0*/  FFMA.FTZ R0, R105, R3, -R4 ;  /* 0x0000000369007223 */ /* 0x002fe20000010804 */
[----:B---3--:R-:W-:-:S05]  /*19900*/  F2FP.F16.F32.PACK_AB R11, R80, R81 ;  /* 0x00000051500b723e */ /* 0x008fca00000000ff */
[----:B------:R1:W-:Y:S02]  /*19910*/  MUFU.EX2 R21, R0 ;  /* 0x0000000000157308 */ /* 0x0003e40000000800 */
[C---:B------:R-:W-:Y:S06]  /*19920*/  HMMA.16816.F32 R68, R8.reuse, R48, R68 ;  /* 0x000000300844723c */ /* 0x040fec0000001844 */
[C---:B------:R-:W-:Y:S06]  /*19930*/  HMMA.16816.F32 R60, R8.reuse, R50, R60 ;  /* 0x00000032083c723c */ /* 0x040fec000000183c */
[----:B------:R-:W-:Y:S01]  /*19940*/  HMMA.16816.F32 R48, R8, R44, R52 ;  /* 0x0000002c0830723c */ /* 0x000fe20000001834 */
[----:B-1----:R-:W-:-:S04]  /*19950*/  FFMA.FTZ R0, R102, R3, -R4 ;  /* 0x0000000366007223 */ /* 0x002fc80000010804 */
[----:B------:R1:W3:Y:S01]  /*19960*/  MUFU.EX2 R93, R0 ;  /* 0x00000000005d7308 */ /* 0x0002e20000000800 */
[C---:B------:R-:W-:Y:S06]  /*19970*/  HMMA.16816.F32 R52, R8.reuse, R46, R56 ;  /* 0x0000002e0834723c */ /* 0x040fec0000001838 */
[C---:B--2---:R-:W-:Y:S06]  /*19980*/  HMMA.16816.F32 R44, R8.reuse, R12, R40 ;  /* 0x0000000c082c723c */ /* 0x044fec0000001828 */
[----:B------:R-:W-:Y:S01]  /*19990*/  HMMA.16816.F32 R40, R8, R14, R32 ;  /* 0x0000000e0828723c */ /* 0x000fe20000001820 */
[----:B------:R-:W2:Y:S01]  /*199a0*/  LDSM.16.MT88.4 R12, [R178+0xb000] ;  /* 0x00b00000b20c783b */ /* 0x000ea20000004200 */
[----:B-1----:R-:W-:-:S04]  /*199b0*/  FFMA.FTZ R0, R95, R3, -R4 ;  /* 0x000000035f007223 */ /* 0x002fc80000010804 */
[C---:B----4-:R-:W-:Y:S01]  /*199c0*/  HMMA.16816.F32 R32, R8.reuse, R16, R64 ;  /* 0x000000100820723c */ /* 0x050fe20000001840 */
[----:B------:R1:W-:Y:S05]  /*199d0*/  MUFU.EX2 R100, R0 ;  /* 0x0000000000647308 */ /* 0x0003ea0000000800 */
[----:B------:R-:W-:Y:S01]  /*199e0*/  HMMA.16816.F32 R28, R8, R18, R24 ;  /* 0x00000012081c723c */ /* 0x000fe20000001818 */
[----:B------:R-:W4:Y:S04]  /*199f0*/  LDSM.16.MT88.4 R16, [R181+0xb000] ;  /* 0x00b00000b510783b */ /* 0x000f280000004200 */
[----:B------:R-:W5:Y:S02]  /*19a00*/  LDSM.16.MT88.4 R24, [R179+0xb000] ;  /* 0x00b00000b318783b */ /* 0x000f640000004200 */
        /* <DEDUP_REMOVED lines=8> */
[----:B-1----:R-:W-:Y:S01]  /*19a90*/  FFMA.FTZ R0, R106, R3, -R6 ;  /* 0x000000036a007223 */ /* 0x002fe20000010806 */
[----:B------:R-:W-:-:S05]  /*19aa0*/  MOV R106, R37 ;  /* 0x00000025006a7202 */ /* 0x000fca0000000f00 */
[----:B------:R1:W3:Y:S02]  /*19ab0*/  MUFU.EX2 R109, R0 ;  /* 0x00000000006d7308 */ /* 0x0002e40000000800 */
[----:B-1----:R-:W-:Y:S01]  /*19ac0*/  FFMA.FTZ R0, R103, R3, -R4 ;  /* 0x0000000367007223 */ /* 0x002fe20000010804 */
[----:B---3--:R-:W-:Y:S02]  /*19ad0*/  F2FP.F16.F32.PACK_AB R10, R109, R102 ;  /* 0x000000666d0a723e */ /* 0x008fe400000000ff */
[----:B------:R-:W-:-:S03]  /*19ae0*/  MOV R103, R36 ;  /* 0x0000002400677202 */ /* 0x000fc60000000f00 */
[----:B------:R-:W1:Y:S02]  /*19af0*/  MUFU.EX2 R108, R0 ;  /* 0x00000000006c7308 */ /* 0x000e640000000800 */
[----:B-1----:R-:W-:Y:S01]  /*19b00*/  F2FP.F16.F32.PACK_AB R11, R108, R100 ;  /* 0x000000646c0b723e */ /* 0x002fe200000000ff */
[----:B------:R-:W-:-:S05]  /*19b10*/  FFMA.FTZ R0, R113, R3, -R4 ;  /* 0x0000000371007223 */ /* 0x000fca0000010804 */
[----:B------:R1:W3:Y:S01]  /*19b20*/  MUFU.EX2 R36, R0 ;  /* 0x0000000000247308 */ /* 0x0002e20000000800 */
[C---:B--2---:R-:W-:Y:S06]  /*19b30*/  HMMA.16816.F32 R72, R8.reuse, R12, R68 ;  /* 0x0000000c0848723c */ /* 0x044fec0000001844 */
[C---:B------:R-:W-:Y:S01]  /*19b40*/  HMMA.16816.F32 R56, R8.reuse, R14, R60 ;  /* 0x0000000e0838723c */ /* 0x040fe2000000183c */
[----:B------:R-:W2:Y:S05]  /*19b50*/  LDSM.16.MT88.4 R12, [R180+0xb000] ;  /* 0x00b00000b40c783b */ /* 0x000eaa0000004200 */
[----:B----4-:R-:W-:Y:S01]  /*19b60*/  HMMA.16816.F32 R48, R8, R16, R48 ;  /* 0x000000100830723c */ /* 0x010fe20000001830 */
[----:B-1----:R-:W-:-:S05]  /*19b70*/  FFMA.FTZ R0, R111, R3, -R4 ;  /* 0x000000036f007223 */ /* 0x002fca0000010804 */
[C---:B------:R-:W-:Y:S01]  /*19b80*/  HMMA.16816.F32 R52, R8.reuse, R18, R52 ;  /* 0x000000120834723c */ /* 0x040fe20000001834 */
[----:B------:R1:W4:Y:S01]  /*19b90*/  MUFU.EX2 R91, R0 ;  /* 0x00000000005b7308 */ /* 0x0003220000000800 */
[----:B------:R-:W-:Y:S04]  /*19ba0*/  LDSM.16.MT88.4 R16, [R181+0xb800] ;  /* 0x00b80000b510783b */ /* 0x000fe80000004200 */
[C---:B-----5:R-:W-:Y:S06]  /*19bb0*/  HMMA.16816.F32 R44, R8.reuse, R24, R44 ;  /* 0x00000018082c723c */ /* 0x060fec000000182c */
[----:B------:R-:W-:Y:S01]  /*19bc0*/  HMMA.16816.F32 R40, R8, R26, R40 ;  /* 0x0000001a0828723c */ /* 0x000fe20000001828 */
[----:B------:R-:W-:Y:S01]  /*19bd0*/  LDSM.16.MT88.4 R24, [R179+0xb800] ;  /* 0x00b80000b318783b */ /* 0x000fe20000004200 */
[----:B-1----:R-:W-:Y:S01]  /*19be0*/  FFMA.FTZ R0, R107, R3, -R4 ;  /* 0x000000036b007223 */ /* 0x002fe20000010804 */
[----:B---3--:R-:W-:-:S03]  /*19bf0*/  MOV R107, R36 ;  /* 0x00000024006b7202 */ /* 0x008fc60000000f00 */
[----:B------:R1:W-:Y:S01]  /*19c00*/  MUFU.EX2 R92, R0 ;  /* 0x00000000005c7308 */ /* 0x0003e20000000800 */
[C---:B--2---:R-:W-:Y:S06]  /*19c10*/  HMMA.16816.F32 R32, R8.reuse, R12, R32 ;  /* 0x0000000c0820723c */ /* 0x044fec0000001820 */
[----:B------:R-:W-:Y:S01]  /*19c20*/  HMMA.16816.F32 R28, R8, R14, R28 ;  /* 0x0000000e081c723c */ /* 0x000fe2000000181c */
[----:B------:R-:W2:Y:S01]  /*19c30*/  LDSM.16.MT88.4 R12, [R178+0xb800] ;  /* 0x00b80000b20c783b */ /* 0x000ea20000004200 */
[----:B-1----:R-:W-:Y:S01]  /*19c40*/  FFMA.FTZ R0, R120, R3, -R6 ;  /* 0x0000000378007223 */ /* 0x002fe20000010806 */
[----:B------:R-:W-:-:S04]  /*19c50*/  MOV R120, R81 ;  /* 0x0000005100787202 */ /* 0x000fc80000000f00 */
[----:B----4-:R-:W-:Y:S01]  /*19c60*/  F2FP.F16.F32.PACK_AB R9, R91, R107 ;  /* 0x0000006b5b09723e */ /* 0x010fe200000000ff */
        /* <DEDUP_REMOVED lines=10> */
[----:B------:R-:W1:Y:S02]  /*19d10*/  MUFU.EX2 R111, R0 ;  /* 0x00000000006f7308 */ /* 0x000e640000000800 */
[----:B-1----:R-:W-:Y:S01]  /*19d20*/  F2FP.F16.F32.PACK_AB R11, R111, R92 ;  /* 0x0000005c6f0b723e */ /* 0x002fe200000000ff */
[----:B------:R-:W-:Y:S01]  /*19d30*/  FFMA.FTZ R0, R123, R3, -R4 ;  /* 0x000000037b007223 */ /* 0x000fe20000010804 */
[----:B------:R-:W-:-:S04]  /*19d40*/  MOV R123, R80 ;  /* 0x00000050007b7202 */ /* 0x000fc80000000f00 */
[----:B------:R1:W-:Y:S01]  /*19d50*/  MUFU.EX2 R114, R0 ;  /* 0x0000000000727308 */ /* 0x0003e20000000800 */
[C---:B--2---:R-:W-:Y:S06]  /*19d60*/  HMMA.16816.F32 R72, R8.reuse, R12, R72 ;  /* 0x0000000c0848723c */ /* 0x044fec0000001848 */
[C---:B------:R-:W-:Y:S01]  /*19d70*/  HMMA.16816.F32 R56, R8.reuse, R14, R56 ;  /* 0x0000000e0838723c */ /* 0x040fe20000001838 */
[----:B------:R-:W2:Y:S05]  /*19d80*/  LDSM.16.MT88.4 R12, [R180+0xb800] ;  /* 0x00b80000b40c783b */ /* 0x000eaa0000004200 */
[----:B------:R-:W-:Y:S01]  /*19d90*/  HMMA.16816.F32 R48, R8, R16, R48 ;  /* 0x000000100830723c */ /* 0x000fe20000001830 */
[----:B-1----:R-:W-:-:S05]  /*19da0*/  FFMA.FTZ R0, R121, R3, -R4 ;  /* 0x0000000379007223 */ /* 0x002fca0000010804 */
[C---:B------:R-:W-:Y:S01]  /*19db0*/  HMMA.16816.F32 R52, R8.reuse, R18, R52 ;  /* 0x000000120834723c */ /* 0x040fe20000001834 */
[----:B------:R1:W3:Y:S01]  /*19dc0*/  MUFU.EX2 R61, R0 ;  /* 0x00000000003d7308 */ /* 0x0002e20000000800 */
[----:B------:R-:W-:Y:S04]  /*19dd0*/  LDSM.16.MT88.4 R16, [R181+0xc000] ;  /* 0x00c00000b510783b */ /* 0x000fe80000004200 */
[C---:B------:R-:W-:Y:S06]  /*19de0*/  HMMA.16816.F32 R44, R8.reuse, R24, R44 ;  /* 0x00000018082c723c */ /* 0x040fec000000182c */
[----:B------:R-:W-:Y:S01]  /*19df0*/  HMMA.16816.F32 R40, R8, R26, R40 ;  /* 0x0000001a0828723c */ /* 0x000fe20000001828 */
[----:B------:R-:W-:Y:S01]  /*19e00*/  LDSM.16.MT88.4 R24, [R179+0xc000] ;  /* 0x00c00000b318783b */ /* 0x000fe20000004200 */
[----:B-1----:R-:W-:-:S04]  /*19e10*/  FFMA.FTZ R0, R115, R3, -R4 ;  /* 0x0000000373007223 */ /* 0x002fc80000010804 */
[----:B------:R1:W-:Y:S01]  /*19e20*/  MUFU.EX2 R60, R0 ;  /* 0x00000000003c7308 */ /* 0x0003e20000000800 */
[C---:B--2---:R-:W-:Y:S06]  /*19e30*/  HMMA.16816.F32 R32, R8.reuse, R12, R32 ;  /* 0x0000000c0820723c */ /* 0x044fec0000001820 */
[----:B------:R-:W-:Y:S01]  /*19e40*/  HMMA.16816.F32 R28, R8, R14, R28 ;  /* 0x0000000e081c723c */ /* 0x000fe2000000181c */
[----:B------:R-:W2:Y:S01]  /*19e50*/  LDSM.16.MT88.4 R12, [R178+0xc000] ;  /* 0x00c00000b20c783b */ /* 0x000ea20000004200 */
[----:B-1----:R-:W-:-:S05]  /*19e60*/  FFMA.FTZ R0, R134, R3, -R6 ;  /* 0x0000000386007223 */ /* 0x002fca0000010806 */
[----:B---3--:R-:W-:Y:S01]  /*19e70*/  F2FP.F16.F32.PACK_AB R9, R61, R114 ;  /* 0x000000723d09723e */ /* 0x008fe200000000ff */
        /* <DEDUP_REMOVED lines=12> */
[----:B------:R-:W-:-:S05]  /*19f40*/  FFMA.FTZ R0, R137, R3, -R4 ;  /* 0x0000000389007223 */ /* 0x000fca0000010804 */
        /* <DEDUP_REMOVED lines=76> */
[----:B-1----:R-:W-:Y:S01]  /*1a410*/  FFMA.FTZ R0, R84, R3, -R4 ;  /* 0x0000000354007223 */ /* 0x002fe20000010804 */
[----:B------:R-:W-:-:S03]  /*1a420*/  MOV R84, R61 ;  /* 0x0000003d00547202 */ /* 0x000fc60000000f00 */
[----:B------:R1:W-:Y:S01]  /*1a430*/  MUFU.EX2 R212, R0 ;  /* 0x0000000000d47308 */ /* 0x0003e20000000800 */
[C---:B--2---:R-:W-:Y:S06]  /*1a440*/  HMMA.16816.F32 R32, R8.reuse, R12, R32 ;  /* 0x0000000c0820723c */ /* 0x044fec0000001820 */
[----:B------:R-:W-:Y:S01]  /*1a450*/  HMMA.16816.F32 R28, R8, R14, R28 ;  /* 0x0000000e081c723c */ /* 0x000fe2000000181c */
[----:B------:R-:W2:Y:S01]  /*1a460*/  LDSM.16.MT88.4 R12, [R178+0xd800] ;  /* 0x00d80000b20c783b */ /* 0x000ea20000004200 */
[----:B-1----:R-:W-:Y:S01]  /*1a470*/  FFMA.FTZ R0, R167, R3, -R6 ;  /* 0x00000003a7007223 */ /* 0x002fe20000010806 */
[----:B------:R-:W-:-:S04]  /*1a480*/  MOV R167, R36 ;  /* 0x0000002400a77202 */ /* 0x000fc80000000f00 */
[----:B---3--:R-:W-:Y:S01]  /*1a490*/  F2FP.F16.F32.PACK_AB R9, R165, R164 ;  /* 0x000000a4a509723e */ /* 0x008fe200000000ff */
[----:B------:R1:W-:Y:S02]  /*1a4a0*/  MUFU.EX2 R36, R0 ;  /* 0x0000000000247308 */ /* 0x0003e40000000800 */
[----:B-1----:R-:W-:Y:S01]  /*1a4b0*/  FFMA.FTZ R0, R166, R3, -R6 ;  /* 0x00000003a6007223 */ /* 0x002fe20000010806 */
[----:B------:R-:W-:-:S05]  /*1a4c0*/  MOV R166, R60 ;  /* 0x0000003c00a67202 */ /* 0x000fca0000000f00 */
[----:B------:R1:W3:Y:S02]  /*1a4d0*/  MUFU.EX2 R147, R0 ;  /* 0x0000000000937308 */ /* 0x0002e40000000800 */
[----:B-1----:R-:W-:Y:S01]  /*1a4e0*/  FFMA.FTZ R0, R161, R3, -R6 ;  /* 0x00000003a1007223 */ /* 0x002fe20000010806 */
[----:B------:R-:W-:Y:S02]  /*1a4f0*/  MOV R161, R21 ;  /* 0x0000001500a17202 */ /* 0x000fe40000000f00 */
[----:B---3--:R-:W-:-:S03]  /*1a500*/  F2FP.F16.F32.PACK_AB R8, R147, R36 ;  /* 0x000000249308723e */ /* 0x008fc600000000ff */
[----:B------:R1:W-:Y:S02]  /*1a510*/  MUFU.EX2 R21, R0 ;  /* 0x0000000000157308 */ /* 0x0003e40000000800 */
[----:B-1----:R-:W-:Y:S01]  /*1a520*/  FFMA.FTZ R0, R86, R3, -R6 ;  /* 0x0000000356007223 */ /* 0x002fe20000010806 */
[----:B------:R-:W-:-:S05]  /*1a530*/  MOV R86, R82 ;  /* 0x0000005200567202 */ /* 0x000fca0000000f00 */
        /* <DEDUP_REMOVED lines=12> */
[----:B-1----:R-:W-:Y:S01]  /*1a600*/  FFMA.FTZ R0, R162, R3, -R4 ;  /* 0x00000003a2007223 */ /* 0x002fe20000010804 */
[----:B------:R-:W-:-:S04]  /*1a610*/  MOV R162, R166 ;  /* 0x000000a600a27202 */ /* 0x000fc80000000f00 */
[----:B------:R-:W-:Y:S01]  /*1a620*/  HMMA.16816.F32 R64, R8, R16, R48 ;  /* 0x000000100840723c */ /* 0x000fe20000001830 */
[----:B------:R1:W3:Y:S01]  /*1a630*/  MUFU.EX2 R144, R0 ;  /* 0x0000000000907308 */ /* 0x0002e20000000800 */
[----:B------:R-:W4:Y:S01]  /*1a640*/  LDSM.16.MT88.4 R16, [R178+0xe000] ;  /* 0x00e00000b210783b */ /* 0x000f220000004200 */
[----:B------:R-:W-:-:S03]  /*1a650*/  MOV R166, R119 ;  /* 0x0000007700a67202 */ /* 0x000fc60000000f00 */
        /* <DEDUP_REMOVED lines=8> */
[----:B-1----:R-:W-:Y:S01]  /*1a6e0*/  FFMA.FTZ R0, R195, R3, -R6 ;  /* 0x00000003c3007223 */ /* 0x002fe20000010806 */
[----:B------:R-:W-:-:S04]  /*1a6f0*/  MOV R195, R167 ;  /* 0x000000a700c37202 */ /* 0x000fc80000000f00 */
[----:B---3--:R-:W-:Y:S01]  /*1a700*/  F2FP.F16.F32.PACK_AB R9, R144, R143 ;  /* 0x0000008f9009723e */ /* 0x008fe200000000ff */
[----:B------:R1:W-:Y:S01]  /*1a710*/  MUFU.EX2 R142, R0 ;  /* 0x00000000008e7308 */ /* 0x0003e20000000800 */
[----:B------:R-:W-:Y:S01]  /*1a720*/  MOV R167, R95 ;  /* 0x0000005f00a77202 */ /* 0x000fe20000000f00 */
[----:B-1----:R-:W-:Y:S01]  /*1a730*/  FFMA.FTZ R0, R193, R3, -R6 ;  /* 0x00000003c1007223 */ /* 0x002fe20000010806 */
[----:B------:R-:W-:-:S05]  /*1a740*/  MOV R193, R84 ;  /* 0x0000005400c17202 */ /* 0x000fca0000000f00 */
[----:B------:R1:W3:Y:S02]  /*1a750*/  MUFU.EX2 R141, R0 ;  /* 0x00000000008d7308 */ /* 0x0002e40000000800 */
[----:B-1----:R-:W-:Y:S01]  /*1a760*/  FFMA.FTZ R0, R194, R3, -R6 ;  /* 0x00000003c2007223 */ /* 0x002fe20000010806 */
[----:B---3--:R-:W-:Y:S02]  /*1a770*/  F2FP.F16.F32.PACK_AB R8, R141, R142 ;  /* 0x0000008e8d08723e */ /* 0x008fe400000000ff */
[----:B------:R-:W-:-:S03]  /*1a780*/  MOV R194, R114 ;  /* 0x0000007200c27202 */ /* 0x000fc60000000f00 */
        /* <DEDUP_REMOVED lines=9> */
[----:B------:R-:W-:Y:S01]  /*1a820*/  FFMA.FTZ R0, R199, R3, -R4 ;  /* 0x00000003c7007223 */ /* 0x000fe20000010804 */
[----:B------:R-:W-:-:S04]  /*1a830*/  MOV R199, R110 ;  /* 0x0000006e00c77202 */ /* 0x000fc80000000f00 */
[----:B------:R1:W-:Y:S01]  /*1a840*/  MUFU.EX2 R134, R0 ;  /* 0x0000000000867308 */ /* 0x0003e20000000800 */
[C---:B----4-:R-:W-:Y:S06]  /*1a850*/  HMMA.16816.F32 R48, R8.reuse, R18, R68 ;  /* 0x000000120830723c */ /* 0x050fec0000001844 */
[C---:B--2---:R-:W-:Y:S06]  /*1a860*/  HMMA.16816.F32 R44, R8.reuse, R12, R64 ;  /* 0x0000000c082c723c */ /* 0x044fec0000001840 */
[----:B------:R-:W-:Y:S01]  /*1a870*/  HMMA.16816.F32 R68, R8, R14, R60 ;  /* 0x0000000e0844723c */ /* 0x000fe2000000183c */
[----:B------:R-:W2:Y:S01]  /*1a880*/  LDSM.16.MT88.4 R12, [R180+0xe000] ;  /* 0x00e00000b40c783b */ /* 0x000ea20000004200 */
[----:B-1----:R-:W-:Y:S01]  /*1a890*/  FFMA.FTZ R0, R196, R3, -R4 ;  /* 0x00000003c4007223 */ /* 0x002fe20000010804 */
[----:B------:R-:W-:-:S03]  /*1a8a0*/  MOV R196, R92 ;  /* 0x0000005c00c47202 */ /* 0x000fc60000000f00 */
        /* <DEDUP_REMOVED lines=9> */
[----:B--2---:R-:W-:Y:S01]  /*1a940*/  HMMA.16816.F32 R52, R8, R12, R40 ;  /* 0x0000000c0834723c */ /* 0x004fe20000001828 */
[----:B-1----:R-:W-:Y:S01]  /*1a950*/  FFMA.FTZ R0, R213, R3, -R6 ;  /* 0x00000003d5007223 */ /* 0x002fe20000010806 */
[----:B------:R-:W-:-:S04]  /*1a960*/  MOV R213, R91 ;  /* 0x0000005b00d57202 */ /* 0x000fc80000000f00 */
[----:B------:R-:W-:Y:S01]  /*1a970*/  HMMA.16816.F32 R60, R8, R14, R28 ;  /* 0x0000000e083c723c */ /* 0x000fe2000000181c */
[----:B------:R-:W1:Y:S01]  /*1a980*/  LDSM.16.MT88.4 R12, [R181+0xe800] ;  /* 0x00e80000b50c783b */ /* 0x000e620000004200 */
[----:B------:R2:W-:Y:S03]  /*1a990*/  MUFU.EX2 R135, R0 ;  /* 0x0000000000877308 */ /* 0x0005e60000000800 */
[----:B------:R-:W-:Y:S02]  /*1a9a0*/  LDSM.16.MT88.4 R28, [R181+0xf000] ;  /* 0x00f00000b51c783b */ /* 0x000fe40000004200 */
[----:B---3--:R-:W-:Y:S01]  /*1a9b0*/  F2FP.F16.F32.PACK_AB R9, R136, R134 ;  /* 0x000000868809723e */ /* 0x008fe200000000ff */
[----:B--2---:R-:W-:Y:S01]  /*1a9c0*/  FFMA.FTZ R0, R209, R3, -R6 ;  /* 0x00000003d1007223 */ /* 0x004fe20000010806 */
[----:B------:R-:W-:-:S03]  /*1a9d0*/  MOV R209, R89 ;  /* 0x0000005900d17202 */ /* 0x000fc60000000f00 */
[----:B------:R2:W3:Y:S02]  /*1a9e0*/  MUFU.EX2 R127, R0 ;  /* 0x00000000007f7308 */ /* 0x0004e40000000800 */
[----:B--2---:R-:W-:Y:S01]  /*1a9f0*/  FFMA.FTZ R0, R208, R3, -R6 ;  /* 0x00000003d0007223 */ /* 0x004fe20000010806 */
[----:B---3--:R-:W-:Y:S02]  /*1aa00*/  F2FP.F16.F32.PACK_AB R8, R127, R135 ;  /* 0x000000877f08723e */ /* 0x008fe400000000ff */
[----:B------:R-:W-:-:S03]  /*1aa10*/  MOV R208, R107 ;  /* 0x0000006b00d07202 */ /* 0x000fc60000000f00 */
[----:B------:R2:W-:Y:S02]  /*1aa20*/  MUFU.EX2 R125, R0 ;  /* 0x00000000007d7308 */ /* 0x0005e40000000800 */
[----:B--2---:R-:W-:Y:S01]  /*1aa30*/  FFMA.FTZ R0, R197, R3, -R6 ;  /* 0x00000003c5007223 */ /* 0x004fe20000010806 */
[----:B------:R-:W-:-:S05]  /*1aa40*/  MOV R197, R109 ;  /* 0x0000006d00c57202 */ /* 0x000fca0000000f00 */
[----:B------:R2:W3:Y:S02]  /*1aa50*/  MUFU.EX2 R126, R0 ;  /* 0x00000000007e7308 */ /* 0x0004e40000000800 */
[----:B--2---:R-:W-:Y:S01]  /*1aa60*/  FFMA.FTZ R0, R175, R3, -R4 ;  /* 0x00000003af007223 */ /* 0x004fe20000010804 */
[----:B---3--:R-:W-:Y:S02]  /*1aa70*/  F2FP.F16.F32.PACK_AB R10, R126, R125 ;  /* 0x0000007d7e0a723e */ /* 0x008fe400000000ff */
[----:B------:R-:W-:-:S03]  /*1aa80*/  MOV R175, R108 ;  /* 0x0000006c00af7202 */ /* 0x000fc60000000f00 */
[----:B------:R2:W3:Y:S02]  /*1aa90*/  MUFU.EX2 R124, R0 ;  /* 0x00000000007c7308 */ /* 0x0004e40000000800 */
[----:B--2---:R-:W-:Y:S01]  /*1aaa0*/  FFMA.FTZ R0, R198, R3, -R4 ;  /* 0x00000003c6007223 */ /* 0x004fe20000010804 */
[----:B---3--:R-:W-:Y:S02]  /*1aab0*/  F2FP.F16.F32.PACK_AB R11, R124, R137 ;  /* 0x000000897c0b723e */ /* 0x008fe400000000ff */
[----:B------:R-:W-:-:S03]  /*1aac0*/  MOV R198, R123 ;  /* 0x0000007b00c67202 */ /* 0x000fc60000000f00 */
[----:B------:R2:W-:Y:S02]  /*1aad0*/  MUFU.EX2 R121, R0 ;  /* 0x0000000000797308 */ /* 0x0005e40000000800 */
[C---:B-1----:R-:W-:Y:S06]  /*1aae0*/  HMMA.16816.F32 R44, R8.reuse, R12, R44 ;  /* 0x0000000c082c723c */ /* 0x042fec000000182c */
[C---:B------:R-:W-:Y:S01]  /*1aaf0*/  HMMA.16816.F32 R40, R8.reuse, R14, R68 ;  /* 0x0000000e0828723c */ /* 0x040fe20000001844 */
[----:B------:R-:W1:Y:S05]  /*1ab00*/  LDSM.16.MT88.4 R12, [R180+0xe800] ;  /* 0x00e80000b40c783b */ /* 0x000e6a0000004200 */
[C---:B------:R-:W-:Y:S01]  /*1ab10*/  HMMA.16816.F32 R56, R8.reuse, R18, R48 ;  /* 0x000000120838723c */ /* 0x040fe20000001830 */
[----:B--2---:R-:W-:Y:S01]  /*1ab20*/  FFMA.FTZ R0, R174, R3, -R4 ;  /* 0x00000003ae007223 */ /* 0x004fe20000010804 */
[----:B------:R-:W-:Y:S01]  /*1ab30*/  MOV R174, R120 ;  /* 0x0000007800ae7202 */ /* 0x000fe20000000f00 */
[----:B------:R-:W2:Y:S01]  /*1ab40*/  LDSM.16.MT88.4 R48, [R179+0xf000] ;  /* 0x00f00000b330783b */ /* 0x000ea20000004200 */
[----:B------:R-:W-:Y:S01]  /*1ab50*/  MOV R71, R86 ;  /* 0x0000005600477202 */ /* 0x000fe20000000f00 */
[----:B------:R3:W4:Y:S01]  /*1ab60*/  MUFU.EX2 R123, R0 ;  /* 0x00000000007b7308 */ /* 0x0007220000000800 */
[----:B------:R-:W-:Y:S01]  /*1ab70*/  HMMA.16816.F32 R64, R8, R16, R32 ;  /* 0x000000100840723c */ /* 0x000fe20000001820 */
[----:B------:R-:W5:Y:S01]  /*1ab80*/  LDSM.16.MT88.4 R32, [R178+0xf000] ;  /* 0x00f00000b220783b */ /* 0x000f620000004200 */
[----:B------:R-:W-:-:S04]  /*1ab90*/  MOV R70, R88 ;  /* 0x0000005800467202 */ /* 0x000fc80000000f00 */
[C---:B------:R-:W-:Y:S06]  /*1aba0*/  HMMA.16816.F32 R16, R8.reuse, R24, R80 ;  /* 0x000000180810723c */ /* 0x040fec0000001850 */
[----:B------:R-:W-:Y:S01]  /*1abb0*/  HMMA.16816.F32 R24, R8, R26, R72 ;  /* 0x0000001a0818723c */ /* 0x000fe20000001848 */
[----:B---3--:R-:W-:Y:S01]  /*1abc0*/  FFMA.FTZ R0, R168, R3, -R4 ;  /* 0x00000003a8007223 */ /* 0x008fe20000010804 */
[----:B------:R-:W-:-:S03]  /*1abd0*/  MOV R168, R94 ;  /* 0x0000005e00a87202 */ /* 0x000fc60000000f00 */
[----:B------:R3:W-:Y:S01]  /*1abe0*/  MUFU.EX2 R122, R0 ;  /* 0x00000000007a7308 */ /* 0x0007e20000000800 */
[C---:B-1----:R-:W-:Y:S06]  /*1abf0*/  HMMA.16816.F32 R52, R8.reuse, R12, R52 ;  /* 0x0000000c0834723c */ /* 0x042fec0000001834 */
[----:B------:R-:W-:Y:S01]  /*1ac00*/  HMMA.16816.F32 R60, R8, R14, R60 ;  /* 0x0000000e083c723c */ /* 0x000fe2000000183c */
[----:B------:R-:W1:Y:S01]  /*1ac10*/  LDSM.16.MT88.4 R12, [R180+0xf000] ;  /* 0x00f00000b40c783b */ /* 0x000e620000004200 */
[----:B---3--:R-:W-:Y:S01]  /*1ac20*/  FFMA.FTZ R0, R204, R3, -R6 ;  /* 0x00000003cc007223 */ /* 0x008fe20000010806 */
[----:B------:R-:W-:-:S03]  /*1ac30*/  MOV R204, R93 ;  /* 0x0000005d00cc7202 */ /* 0x000fc60000000f00 */
[----:B------:R3:W-:Y:S01]  /*1ac40*/  MUFU.EX2 R120, R0 ;  /* 0x0000000000787308 */ /* 0x0007e20000000800 */
[----:B----4-:R-:W-:Y:S01]  /*1ac50*/  F2FP.F16.F32.PACK_AB R9, R123, R121 ;  /* 0x000000797b09723e */ /* 0x010fe200000000ff */
[----:B---3--:R-:W-:Y:S01]  /*1ac60*/  FFMA.FTZ R0, R201, R3, -R6 ;  /* 0x00000003c9007223 */ /* 0x008fe20000010806 */
[----:B------:R-:W-:-:S05]  /*1ac70*/  MOV R201, R105 ;  /* 0x0000006900c97202 */ /* 0x000fca0000000f00 */
[----:B------:R3:W4:Y:S02]  /*1ac80*/  MUFU.EX2 R117, R0 ;  /* 0x0000000000757308 */ /* 0x0007240000000800 */
[----:B---3--:R-:W-:Y:S01]  /*1ac90*/  FFMA.FTZ R0, R200, R3, -R6 ;  /* 0x00000003c8007223 */ /* 0x008fe20000010806 */
[----:B------:R-:W-:Y:S02]  /*1aca0*/  MOV R200, R161 ;  /* 0x000000a100c87202 */ /* 0x000fe40000000f00 */
[----:B------:R-:W-:-:S03]  /*1acb0*/  MOV R161, R112 ;  /* 0x0000007000a17202 */ /* 0x000fc60000000f00 */
[----:B------:R3:W-:Y:S01]  /*1acc0*/  MUFU.EX2 R115, R0 ;  /* 0x0000000000737308 */ /* 0x0007e20000000800 */
[----:B----4-:R-:W-:Y:S01]  /*1acd0*/  F2FP.F16.F32.PACK_AB R8, R117, R120 ;  /* 0x000000787508723e */ /* 0x010fe200000000ff */
[----:B---3--:R-:W-:Y:S01]  /*1ace0*/  FFMA.FTZ R0, R169, R3, -R6 ;  /* 0x00000003a9007223 */ /* 0x008fe20000010806 */
[----:B------:R-:W-:-:S05]  /*1acf0*/  MOV R169, R71 ;  /* 0x0000004700a97202 */ /* 0x000fca0000000f00 */
[----:B------:R3:W4:Y:S02]  /*1ad00*/  MUFU.EX2 R119, R0 ;  /* 0x0000000000777308 */ /* 0x0007240000000800 */
[----:B---3--:R-:W-:Y:S01]  /*1ad10*/  FFMA.FTZ R0, R170, R3, -R4 ;  /* 0x00000003aa007223 */ /* 0x008fe20000010804 */
[----:B----4-:R-:W-:Y:S02]  /*1ad20*/  F2FP.F16.F32.PACK_AB R10, R119, R115 ;  /* 0x00000073770a723e */ /* 0x010fe400000000ff */
[----:B------:R-:W-:-:S03]  /*1ad30*/  MOV R170, R198 ;  /* 0x000000c600aa7202 */ /* 0x000fc60000000f00 */
[----:B------:R3:W4:Y:S01]  /*1ad40*/  MUFU.EX2 R114, R0 ;  /* 0x0000000000727308 */ /* 0x0007220000000800 */
[----:B------:R-:W-:Y:S01]  /*1ad50*/  MOV R198, R102 ;  /* 0x0000006600c67202 */ /* 0x000fe20000000f00 */
[----:B---3--:R-:W-:Y:S01]  /*1ad60*/  FFMA.FTZ R0, R157, R3, -R4 ;  /* 0x000000039d007223 */ /* 0x008fe20000010804 */
[----:B----4-:R-:W-:Y:S02]  /*1ad70*/  F2FP.F16.F32.PACK_AB R11, R114, R122 ;  /* 0x0000007a720b723e */ /* 0x010fe400000000ff */
[----:B------:R-:W-:-:S03]  /*1ad80*/  MOV R157, R104 ;  /* 0x00000068009d7202 */ /* 0x000fc60000000f00 */
[----:B------:R3:W-:Y:S02]  /*1ad90*/  MUFU.EX2 R110, R0 ;  /* 0x00000000006e7308 */ /* 0x0007e40000000800 */
[C---:B--2---:R-:W-:Y:S06]  /*1ada0*/  HMMA.16816.F32 R84, R8.reuse, R48, R16 ;  /* 0x000000300854723c */ /* 0x044fec0000001810 */
[C---:B-----5:R-:W-:Y:S01]  /*1adb0*/  HMMA.16816.F32 R64, R8.reuse, R32, R64 ;  /* 0x000000200840723c */ /* 0x060fe20000001840 */
[----:B------:R-:W-:Y:S01]  /*1adc0*/  FADD.FTZ R16, R90, R20 ;  /* 0x000000145a107221 */ /* 0x000fe20000010000 */
[----:B------:R-:W-:Y:S01]  /*1add0*/  MOV R48, R103 ;  /* 0x0000006700307202 */ /* 0x000fe20000000f00 */
[----:B------:R-:W-:Y:S01]  /*1ade0*/  FADD.FTZ R17, R79, R78 ;  /* 0x0000004e4f117221 */ /* 0x000fe20000010000 */
[----:B------:R-:W-:Y:S01]  /*1adf0*/  MOV R49, R174 ;  /* 0x000000ae00317202 */ /* 0x000fe20000000f00 */
[----:B------:R-:W-:Y:S01]  /*1ae00*/  FADD.FTZ R16, R97, R16 ;  /* 0x0000001061107221 */ /* 0x000fe20000010000 */
[----:B------:R-:W-:Y:S01]  /*1ae10*/  HMMA.16816.F32 R56, R8, R34, R56 ;  /* 0x000000220838723c */ /* 0x000fe20000001838 */
[----:B---3--:R-:W-:Y:S01]  /*1ae20*/  FFMA.FTZ R0, R156, R3, -R4 ;  /* 0x000000039c007223 */ /* 0x008fe20000010804 */
[----:B------:R-:W-:-:S02]  /*1ae30*/  MOV R156, R106 ;  /* 0x0000006a009c7202 */ /* 0x000fc40000000f00 */
[----:B------:R-:W-:Y:S01]  /*1ae40*/  MOV R174, R100 ;  /* 0x0000006400ae7202 */ /* 0x000fe20000000f00 */
[----:B------:R2:W3:Y:S01]  /*1ae50*/  MUFU.EX2 R111, R0 ;  /* 0x00000000006f7308 */ /* 0x0004e20000000800 */
[C---:B------:R-:W-:Y:S01]  /*1ae60*/  HMMA.16816.F32 R32, R8.reuse, R28, R44 ;  /* 0x0000001c0820723c */ /* 0x040fe2000000182c */
[----:B------:R-:W-:Y:S05]  /*1ae70*/  LDSM.16.MT88.4 R44, [R180+0xf800] ;  /* 0x00f80000b42c783b */ /* 0x000fea0000004200 */
[C---:B------:R-:W-:Y:S01]  /*1ae80*/  HMMA.16816.F32 R40, R8.reuse, R30, R40 ;  /* 0x0000001e0828723c */ /* 0x040fe20000001828 */
[----:B------:R-:W4:Y:S05]  /*1ae90*/  LDSM.16.MT88.4 R28, [R178+0xf800] ;  /* 0x00f80000b21c783b */ /* 0x000f2a0000004200 */
[----:B------:R-:W-:Y:S01]  /*1aea0*/  HMMA.16816.F32 R88, R8, R50, R24 ;  /* 0x000000320858723c */ /* 0x000fe20000001818 */
[----:B------:R-:W5:Y:S01]  /*1aeb0*/  LDSM.16.MT88.4 R24, [R181+0xf800] ;  /* 0x00f80000b518783b */ /* 0x000f620000004200 */
[----:B--2---:R-:W-:Y:S01]  /*1aec0*/  FFMA.FTZ R0, R153, R3, -R4 ;  /* 0x0000000399007223 */ /* 0x004fe20000010804 */
[----:B------:R-:W-:-:S03]  /*1aed0*/  MOV R153, R101 ;  /* 0x0000006500997202 */ /* 0x000fc60000000f00 */
[C---:B-1----:R-:W-:Y:S01]  /*1aee0*/  HMMA.16816.F32 R92, R8.reuse, R12, R52 ;  /* 0x0000000c085c723c */ /* 0x042fe20000001834 */
[----:B------:R-:W-:Y:S01]  /*1aef0*/  LDSM.16.MT88.4 R52, [R178+0x10000] ;  /* 0x01000000b234783b */ /* 0x000fe20000004200 */
[----:B------:R1:W-:Y:S04]  /*1af00*/  MUFU.EX2 R112, R0 ;  /* 0x0000000000707308 */ /* 0x0003e80000000800 */
[----:B------:R-:W-:Y:S01]  /*1af10*/  HMMA.16816.F32 R80, R8, R14, R60 ;  /* 0x0000000e0850723c */ /* 0x000fe2000000183c */
[----:B------:R-:W-:Y:S01]  /*1af20*/  FADD.FTZ R13, R98, R17 ;  /* 0x00000011620d7221 */ /* 0x000fe20000010000 */
[----:B------:R-:W-:Y:S02]  /*1af30*/  FADD.FTZ R12, R70, R16 ;  /* 0x00000010460c7221 */ /* 0x000fe40000010000 */
[----:B------:R-:W2:Y:S01]  /*1af40*/  LDSM.16.MT88.4 R16, [R179+0xf800] ;  /* 0x00f80000b310783b */ /* 0x000ea20000004200 */
[----:B------:R-:W-:Y:S01]  /*1af50*/  FADD.FTZ R20, R99, R13 ;  /* 0x0000000d63147221 */ /* 0x000fe20000010000 */
[----:B------:R-:W-:Y:S01]  /*1af60*/  FADD.FTZ R13, R96, R12 ;  /* 0x0000000c600d7221 */ /* 0x000fe20000010000 */
[----:B---3--:R-:W-:Y:S01]  /*1af70*/  F2FP.F16.F32.PACK_AB R9, R111, R110 ;  /* 0x0000006e6f09723e */ /* 0x008fe200000000ff */
[----:B------:R-:W-:Y:S01]  /*1af80*/  FFMA.FTZ R14, R131, R3, -R4 ;  /* 0x00000003830e7223 */ /* 0x000fe20000010804 */
[----:B------:R-:W-:Y:S01]  /*1af90*/  FADD.FTZ R12, R153, R20 ;  /* 0x00000014990c7221 */ /* 0x000fe20000010000 */
[----:B------:R-:W-:-:S02]  /*1afa0*/  MOV R153, R48 ;  /* 0x0000003000997202 */ /* 0x000fc40000000f00 */
[----:B------:R-:W-:Y:S01]  /*1afb0*/  MUFU.EX2 R98, R14 ;  /* 0x0000000e00627308 */ /* 0x000fe20000000800 */
[----:B-1----:R-:W-:Y:S01]  /*1afc0*/  FFMA.FTZ R0, R152, R3, -R4 ;  /* 0x0000000398007223 */ /* 0x002fe20000010804 */
[----:B------:R-:W-:Y:S01]  /*1afd0*/  MOV R152, R156 ;  /* 0x0000009c00987202 */ /* 0x000fe20000000f00 */
[----:B------:R-:W-:Y:S01]  /*1afe0*/  FADD.FTZ R12, R153, R12 ;  /* 0x0000000c990c7221 */ /* 0x000fe20000010000 */
[----:B------:R-:W-:Y:S02]  /*1aff0*/  MOV R156, R49 ;  /* 0x00000031009c7202 */ /* 0x000fe40000000f00 */
[----:B------:R-:W-:Y:S02]  /*1b000*/  LDSM.16.MT88.4 R48, [R181+0x10000] ;  /* 0x01000000b530783b */ /* 0x000fe40000004200 */
        /* <DEDUP_REMOVED lines=14> */
[C---:B----4-:R-:W-:Y:S06]  /*1b0f0*/  HMMA.16816.F32 R72, R8.reuse, R28, R64 ;  /* 0x0000001c0848723c */ /* 0x050fec0000001840 */
[C---:B-----5:R-:W-:Y:S06]  /*1b100*/  HMMA.16816.F32 R64, R8.reuse, R24, R32 ;  /* 0x000000180840723c */ /* 0x060fec0000001820 */
[C---:B------:R-:W-:Y:S01]  /*1b110*/  HMMA.16816.F32 R60, R8.reuse, R26, R40 ;  /* 0x0000001a083c723c */ /* 0x040fe20000001828 */
[-CC-:B-1----:R-:W-:Y:S01]  /*1b120*/  FFMA.FTZ R0, R148, R3.reuse, -R4.reuse ;  /* 0x0000000394007223 */ /* 0x182fe20000010804 */
[----:B------:R-:W1:Y:S03]  /*1b130*/  LDSM.16.MT88.4 R24, [R180+0x10000] ;  /* 0x01000000b418783b */ /* 0x000e660000004200 */
[----:B------:R3:W-:Y:S01]  /*1b140*/  MUFU.EX2 R103, R0 ;  /* 0x0000000000677308 */ /* 0x0007e20000000800 */
[C---:B------:R-:W-:Y:S01]  /*1b150*/  HMMA.16816.F32 R68, R8.reuse, R30, R56 ;  /* 0x0000001e0844723c */ /* 0x040fe20000001838 */
[----:B------:R-:W4:Y:S05]  /*1b160*/  LDSM.16.MT88.4 R28, [R179+0x10000] ;  /* 0x01000000b31c783b */ /* 0x000f2a0000004200 */
[C---:B--2---:R-:W-:Y:S06]  /*1b170*/  HMMA.16816.F32 R56, R8.reuse, R16, R84 ;  /* 0x000000100838723c */ /* 0x044fec0000001854 */
[----:B------:R-:W-:Y:S01]  /*1b180*/  HMMA.16816.F32 R32, R8, R18, R88 ;  /* 0x000000120820723c */ /* 0x000fe20000001858 */
[----:B---3--:R-:W-:-:S05]  /*1b190*/  FFMA.FTZ R0, R130, R3, -R4 ;  /* 0x0000000382007223 */ /* 0x008fca0000010804 */
[C---:B------:R-:W-:Y:S01]  /*1b1a0*/  HMMA.16816.F32 R40, R8.reuse, R44, R92 ;  /* 0x0000002c0828723c */ /* 0x040fe2000000185c */
[----:B------:R2:W-:Y:S05]  /*1b1b0*/  MUFU.EX2 R104, R0 ;  /* 0x0000000000687308 */ /* 0x0005ea0000000800 */
[----:B------:R-:W-:Y:S07]  /*1b1c0*/  HMMA.16816.F32 R80, R8, R46, R80 ;  /* 0x0000002e0850723c */ /* 0x000fee0000001850 */
[----:B------:R-:W-:-:S04]  /*1b1d0*/  FFMA.FTZ R9, R211, R3, -R4 ;  /* 0x00000003d3097223 */ /* 0x000fc80000010804 */
[----:B------:R-:W-:Y:S01]  /*1b1e0*/  MUFU.EX2 R85, R9 ;  /* 0x0000000900557308 */ /* 0x000fe20000000800 */
[----:B--2---:R-:W-:-:S07]  /*1b1f0*/  FFMA.FTZ R0, R128, R3, -R4 ;  /* 0x0000000380007223 */ /* 0x004fce0000010804 */
[----:B------:R2:W3:Y:S02]  /*1b200*/  MUFU.EX2 R102, R0 ;  /* 0x0000000000667308 */ /* 0x0004e40000000800 */
[----:B--2---:R-:W-:Y:S01]  /*1b210*/  FFMA.FTZ R0, R129, R3, -R4 ;  /* 0x0000000381007223 */ /* 0x004fe20000010804 */
[----:B---3--:R-:W-:-:S05]  /*1b220*/  F2FP.F16.F32.PACK_AB R15, R102, R104 ;  /* 0x00000068660f723e */ /* 0x008fca00000000ff */
[----:B------:R2:W3:Y:S02]  /*1b230*/  MUFU.EX2 R101, R0 ;  /* 0x0000000000657308 */ /* 0x0004e40000000800 */
[----:B--2---:R-:W-:Y:S01]  /*1b240*/  FFMA.FTZ R0, R203, R3, -R6 ;  /* 0x00000003cb007223 */ /* 0x004fe20000010806 */
[----:B---3--:R-:W-:-:S05]  /*1b250*/  F2FP.F16.F32.PACK_AB R9, R98, R101 ;  /* 0x000000656209723e */ /* 0x008fca00000000ff */
[----:B------:R2:W-:Y:S02]  /*1b260*/  MUFU.EX2 R100, R0 ;  /* 0x0000000000647308 */ /* 0x0005e40000000800 */
[----:B--2---:R-:W-:-:S06]  /*1b270*/  FFMA.FTZ R0, R202, R3, -R6 ;  /* 0x00000003ca007223 */ /* 0x004fcc0000010806 */
[----:B------:R2:W-:Y:S02]  /*1b280*/  MUFU.EX2 R97, R0 ;  /* 0x0000000000617308 */ /* 0x0005e40000000800 */
[----:B--2---:R-:W-:-:S06]  /*1b290*/  FFMA.FTZ R0, R155, R3, -R6 ;  /* 0x000000039b007223 */ /* 0x004fcc0000010806 */
[----:B------:R2:W-:Y:S02]  /*1b2a0*/  MUFU.EX2 R99, R0 ;  /* 0x0000000000637308 */ /* 0x0005e40000000800 */
[----:B--2---:R-:W-:-:S06]  /*1b2b0*/  FFMA.FTZ R0, R150, R3, -R6 ;  /* 0x0000000396007223 */ /* 0x004fcc0000010806 */
[----:B------:R2:W3:Y:S02]  /*1b2c0*/  MUFU.EX2 R96, R0 ;  /* 0x0000000000607308 */ /* 0x0004e40000000800 */
[----:B--2---:R-:W-:Y:S01]  /*1b2d0*/  FADD.FTZ R0, R152, R13 ;  /* 0x0000000d98007221 */ /* 0x004fe20000010000 */
[----:B------:R-:W-:Y:S01]  /*1b2e0*/  FADD.FTZ R13, R157, R12 ;  /* 0x0000000c9d0d7221 */ /* 0x000fe20000010000 */
[----:B------:R-:W-:Y:S01]  /*1b2f0*/  FFMA.FTZ R12, R151, R3, -R4 ;  /* 0x00000003970c7223 */ /* 0x000fe20000010804 */
[----:B---3--:R-:W-:Y:S01]  /*1b300*/  F2FP.F16.F32.PACK_AB R14, R96, R99 ;  /* 0x00000063600e723e */ /* 0x008fe200000000ff */
[----:B------:R-:W-:Y:S01]  /*1b310*/  FADD.FTZ R0, R156, R0 ;  /* 0x000000009c007221 */ /* 0x000fe20000010000 */
[----:B------:R-:W-:Y:S01]  /*1b320*/  FADD.FTZ R16, R169, R13 ;  /* 0x0000000da9107221 */ /* 0x000fe20000010000 */
[----:B------:R2:W3:Y:S01]  /*1b330*/  MUFU.EX2 R90, R12 ;  /* 0x0000000c005a7308 */ /* 0x0004e20000000800 */
[----:B------:R-:W-:Y:S01]  /*1b340*/  F2FP.F16.F32.PACK_AB R13, R103, R106 ;  /* 0x0000006a670d723e */ /* 0x000fe200000000ff */
[----:B------:R-:W-:Y:S01]  /*1b350*/  FADD.FTZ R0, R170, R0 ;  /* 0x00000000aa007221 */ /* 0x000fe20000010000 */
[----:B------:R-:W-:Y:S01]  /*1b360*/  FADD.FTZ R8, R201, R16 ;  /* 0x00000010c9087221 */ /* 0x000fe20000010000 */
[----:B------:R-:W-:Y:S02]  /*1b370*/  LDSM.16.MT88.4 R152, [R181+0x11800] ;  /* 0x01180000b598783b */ /* 0x000fe40000004200 */
[----:B------:R-:W-:Y:S01]  /*1b380*/  FADD.FTZ R17, R200, R0 ;  /* 0x00000000c8117221 */ /* 0x000fe20000010000 */
[----:B------:R-:W-:Y:S01]  /*1b390*/  FFMA.FTZ R0, R205, R3, -R6 ;  /* 0x00000003cd007223 */ /* 0x000fe20000010806 */
[----:B------:R-:W-:-:S03]  /*1b3a0*/  FADD.FTZ R8, R168, R8 ;  /* 0x00000008a8087221 */ /* 0x000fc60000010000 */
[----:B------:R5:W-:Y:S01]  /*1b3b0*/  MUFU.EX2 R89, R0 ;  /* 0x0000000000597308 */ /* 0x000be20000000800 */
[----:B------:R-:W-:Y:S01]  /*1b3c0*/  FADD.FTZ R8, R198, R8 ;  /* 0x00000008c6087221 */ /* 0x000fe20000010000 */
[----:B--2---:R-:W-:Y:S02]  /*1b3d0*/  F2FP.F16.F32.PACK_AB R12, R97, R100 ;  /* 0x00000064610c723e */ /* 0x004fe400000000ff */
[----:B---3--:R-:W-:-:S05]  /*1b3e0*/  F2FP.F16.F32.PACK_AB R11, R85, R90 ;  /* 0x0000005a550b723e */ /* 0x008fca00000000ff */
[----:B------:R-:W-:Y:S01]  /*1b3f0*/  HMMA.16816.F32 R72, R12, R52, R72 ;  /* 0x000000340c48723c */ /* 0x000fe20000001848 */
[----:B-----5:R-:W-:-:S05]  /*1b400*/  FFMA.FTZ R0, R207, R3, -R6 ;  /* 0x00000003cf007223 */ /* 0x020fca0000010806 */
[C---:B------:R-:W-:Y:S01]  /*1b410*/  HMMA.16816.F32 R68, R12.reuse, R54, R68 ;  /* 0x000000360c44723c */ /* 0x040fe20000001844 */
[----:B------:R-:W2:Y:S01]  /*1b420*/  LDSM.16.MT88.4 R52, [R178+0x10800] ;  /* 0x01080000b234783b */ /* 0x000ea20000004200 */
[----:B------:R3:W-:Y:S04]  /*1b430*/  MUFU.EX2 R88, R0 ;  /* 0x0000000000587308 */ /* 0x0007e80000000800 */
[C---:B-1----:R-:W-:Y:S06]  /*1b440*/  HMMA.16816.F32 R40, R12.reuse, R24, R40 ;  /* 0x000000180c28723c */ /* 0x042fec0000001828 */
[C---:B------:R-:W-:Y:S06]  /*1b450*/  HMMA.16816.F32 R64, R12.reuse, R48, R64 ;  /* 0x000000300c40723c */ /* 0x040fec0000001840 */
[C---:B------:R-:W-:Y:S01]  /*1b460*/  HMMA.16816.F32 R60, R12.reuse, R50, R60 ;  /* 0x000000320c3c723c */ /* 0x040fe2000000183c */
[-CC-:B---3--:R-:W-:Y:S01]  /*1b470*/  FFMA.FTZ R0, R206, R3.reuse, -R6.reuse ;  /* 0x00000003ce007223 */ /* 0x188fe20000010806 */
[----:B------:R-:W1:Y:S03]  /*1b480*/  LDSM.16.MT88.4 R48, [R181+0x10800] ;  /* 0x01080000b530783b */ /* 0x000e660000004200 */
[----:B------:R3:W-:Y:S01]  /*1b490*/  MUFU.EX2 R87, R0 ;  /* 0x0000000000577308 */ /* 0x0007e20000000800 */
[C---:B----4-:R-:W-:Y:S06]  /*1b4a0*/  HMMA.16816.F32 R56, R12.reuse, R28, R56 ;  /* 0x0000001c0c38723c */ /* 0x050fec0000001838 */
[C---:B------:R-:W-:Y:S01]  /*1b4b0*/  HMMA.16816.F32 R44, R12.reuse, R30, R32 ;  /* 0x0000001e0c2c723c */ /* 0x040fe20000001820 */
[----:B------:R-:W4:Y:S04]  /*1b4c0*/  LDSM.16.MT88.4 R28, [R179+0x10800] ;  /* 0x01080000b31c783b */ /* 0x000f280000004200 */
[----:B------:R-:W-:Y:S01]  /*1b4d0*/  LDSM.16.MT88.4 R32, [R178+0x11000] ;  /* 0x01100000b220783b */ /* 0x000fe20000004200 */
[----:B------:R-:W-:Y:S01]  /*1b4e0*/  HMMA.16816.F32 R24, R12, R26, R80 ;  /* 0x0000001a0c18723c */ /* 0x000fe20000001850 */
[----:B---3--:R-:W-:-:S06]  /*1b4f0*/  FFMA.FTZ R0, R210, R3, -R6 ;  /* 0x00000003d2007223 */ /* 0x008fcc0000010806 */
[-CC-:B------:R-:W-:Y:S01]  /*1b500*/  FFMA.FTZ R12, R215, R3.reuse, -R4.reuse ;  /* 0x00000003d70c7223 */ /* 0x180fe20000010804 */
[----:B------:R3:W5:Y:S01]  /*1b510*/  MUFU.EX2 R86, R0 ;  /* 0x0000000000567308 */ /* 0x0007620000000800 */
[----:B------:R-:W-:-:S07]  /*1b520*/  FFMA.FTZ R14, R230, R3, -R4 ;  /* 0x00000003e60e7223 */ /* 0x000fce0000010804 */
[----:B------:R2:W-:Y:S01]  /*1b530*/  MUFU.EX2 R79, R12 ;  /* 0x0000000c004f7308 */ /* 0x0005e20000000800 */
[----:B---3--:R-:W-:Y:S01]  /*1b540*/  FADD.FTZ R0, R204, R17 ;  /* 0x00000011cc007221 */ /* 0x008fe20000010000 */
[----:B------:R-:W-:Y:S01]  /*1b550*/  FADD.FTZ R17, R197, R8 ;  /* 0x00000008c5117221 */ /* 0x000fe20000010000 */
[----:B------:R-:W-:Y:S01]  /*1b560*/  FFMA.FTZ R8, R214, R3, -R4 ;  /* 0x00000003d6087223 */ /* 0x000fe20000010804 */
[----:B-----5:R-:W-:Y:S01]  /*1b570*/  F2FP.F16.F32.PACK_AB R10, R86, R87 ;  /* 0x00000057560a723e */ /* 0x020fe200000000ff */
[----:B------:R-:W-:-:S03]  /*1b580*/  FADD.FTZ R0, R174, R0 ;  /* 0x00000000ae007221 */ /* 0x000fc60000010000 */
[----:B------:R3:W-:Y:S01]  /*1b590*/  MUFU.EX2 R84, R8 ;  /* 0x0000000800547308 */ /* 0x0007e20000000800 */
[----:B------:R-:W-:-:S04]  /*1b5a0*/  FADD.FTZ R0, R175, R0 ;  /* 0x00000000af007221 */ /* 0x000fc80000010000 */
[----:B------:R-:W-:Y:S01]  /*1b5b0*/  FADD.FTZ R16, R208, R0 ;  /* 0x00000000d0107221 */ /* 0x000fe20000010000 */
[----:B------:R-:W-:-:S03]  /*1b5c0*/  FADD.FTZ R0, R209, R17 ;  /* 0x00000011d1007221 */ /* 0x000fc60000010000 */
[----:B------:R-:W-:Y:S01]  /*1b5d0*/  FADD.FTZ R13, R213, R16 ;  /* 0x00000010d50d7221 */ /* 0x000fe20000010000 */
[----:B--2---:R-:W-:Y:S01]  /*1b5e0*/  FADD.FTZ R12, R173, R0 ;  /* 0x00000000ad0c7221 */ /* 0x004fe20000010000 */
[----:B------:R-:W2:Y:S02]  /*1b5f0*/  LDSM.16.MT88.4 R16, [R180+0x10800] ;  /* 0x01080000b410783b */ /* 0x000ea40000004200 */
[----:B------:R-:W-:Y:S01]  /*1b600*/  FADD.FTZ R0, R196, R13 ;  /* 0x0000000dc4007221 */ /* 0x000fe20000010000 */
[----:B------:R-:W-:Y:S01]  /*1b610*/  FFMA.FTZ R13, R216, R3, -R4 ;  /* 0x00000003d80d7223 */ /* 0x000fe20000010804 */
[----:B------:R-:W-:Y:S01]  /*1b620*/  FADD.FTZ R12, R199, R12 ;  /* 0x0000000cc70c7221 */ /* 0x000fe20000010000 */
[----:B---3--:R-:W-:Y:S01]  /*1b630*/  F2FP.F16.F32.PACK_AB R8, R88, R89 ;  /* 0x000000595808723e */ /* 0x008fe200000000ff */
[----:B------:R-:W-:Y:S01]  /*1b640*/  FADD.FTZ R0, R163, R0 ;  /* 0x00000000a3007221 */ /* 0x000fe20000010000 */
[----:B------:R3:W-:Y:S03]  /*1b650*/  MUFU.EX2 R78, R13 ;  /* 0x0000000d004e7308 */ /* 0x0007e60000000800 */
[----:B------:R-:W-:-:S02]  /*1b660*/  FADD.FTZ R0, R194, R0 ;  /* 0x00000000c2007221 */ /* 0x000fc40000010000 */
[----:B------:R-:W-:Y:S02]  /*1b670*/  HMMA.16816.F32 R68, R8, R54, R68 ;  /* 0x000000360844723c */ /* 0x000fe40000001844 */
[----:B------:R-:W-:-:S04]  /*1b680*/  FADD.FTZ R0, R193, R0 ;  /* 0x00000000c1007221 */ /* 0x000fc80000010000 */
[----:B------:R-:W-:Y:S01]  /*1b690*/  FADD.FTZ R0, R162, R0 ;  /* 0x00000000a2007221 */ /* 0x000fe20000010000 */
[C---:B------:R-:W-:Y:S03]  /*1b6a0*/  HMMA.16816.F32 R72, R8.reuse, R52, R72 ;  /* 0x000000340848723c */ /* 0x040fe60000001848 */
[----:B------:R-:W-:Y:S01]  /*1b6b0*/  FADD.FTZ R0, R161, R0 ;  /* 0x00000000a1007221 */ /* 0x000fe20000010000 */
[----:B---3--:R-:W-:Y:S01]  /*1b6c0*/  FADD.FTZ R13, R172, R12 ;  /* 0x0000000cac0d7221 */ /* 0x008fe20000010000 */
[----:B------:R-:W-:Y:S02]  /*1b6d0*/  FFMA.FTZ R12, R220, R3, -R6 ;  /* 0x00000003dc0c7223 */ /* 0x000fe40000010806 */
[----:B------:R-:W-:Y:S01]  /*1b6e0*/  FADD.FTZ R0, R249, R0 ;  /* 0x00000000f9007221 */ /* 0x000fe20000010000 */
[----:B-1----:R-:W-:Y:S01]  /*1b6f0*/  HMMA.16816.F32 R64, R8, R48, R64 ;  /* 0x000000300840723c */ /* 0x002fe20000001840 */
[----:B------:R-:W-:-:S02]  /*1b700*/  FADD.FTZ R13, R77, R13 ;  /* 0x0000000d4d0d7221 */ /* 0x000fc40000010000 */
[----:B------:R1:W-:Y:S01]  /*1b710*/  MUFU.EX2 R77, R12 ;  /* 0x0000000c004d7308 */ /* 0x0003e20000000800 */
[----:B------:R-:W-:Y:S01]  /*1b720*/  FADD.FTZ R0, R250, R0 ;  /* 0x00000000fa007221 */ /* 0x000fe20000010000 */
[----:B------:R-:W-:Y:S01]  /*1b730*/  FADD.FTZ R13, R195, R13 ;  /* 0x0000000dc30d7221 */ /* 0x000fe20000010000 */
[----:B------:R-:W-:Y:S02]  /*1b740*/  HMMA.16816.F32 R60, R8, R50, R60 ;  /* 0x00000032083c723c */ /* 0x000fe4000000183c */
[----:B------:R-:W-:Y:S01]  /*1b750*/  FADD.FTZ R0, R167, R0 ;  /* 0x00000000a7007221 */ /* 0x000fe20000010000 */
[----:B------:R-:W-:-:S03]  /*1b760*/  FADD.FTZ R13, R192, R13 ;  /* 0x0000000dc00d7221 */ /* 0x000fc60000010000 */
[----:B------:R-:W-:Y:S01]  /*1b770*/  FADD.FTZ R0, R244, R0 ;  /* 0x00000000f4007221 */ /* 0x000fe20000010000 */
[----:B------:R-:W-:Y:S01]  /*1b780*/  FADD.FTZ R13, R166, R13 ;  /* 0x0000000da60d7221 */ /* 0x000fe20000010000 */
[----:B----4-:R-:W-:Y:S02]  /*1b790*/  HMMA.16816.F32 R48, R8, R30, R44 ;  /* 0x0000001e0830723c */ /* 0x010fe4000000182c */
[----:B------:R-:W-:Y:S01]  /*1b7a0*/  FADD.FTZ R0, R241, R0 ;  /* 0x00000000f1007221 */ /* 0x000fe20000010000 */
[----:B------:R-:W-:Y:S01]  /*1b7b0*/  FADD.FTZ R13, R248, R13 ;  /* 0x0000000df80d7221 */ /* 0x000fe20000010000 */
[----:B-1----:R-:W-:-:S03]  /*1b7c0*/  FFMA.FTZ R12, R218, R3, -R6 ;  /* 0x00000003da0c7223 */ /* 0x002fc60000010806 */
[----:B------:R-:W-:Y:S01]  /*1b7d0*/  FADD.FTZ R13, R247, R13 ;  /* 0x0000000df70d7221 */ /* 0x000fe20000010000 */
[----:B------:R-:W-:Y:S01]  /*1b7e0*/  FADD.FTZ R0, R243, R0 ;  /* 0x00000000f3007221 */ /* 0x000fe20000010000 */
[----:B--2---:R-:W-:Y:S01]  /*1b7f0*/  HMMA.16816.F32 R44, R8, R16, R40 ;  /* 0x00000010082c723c */ /* 0x004fe20000001828 */
[----:B------:R1:W2:Y:S01]  /*1b800*/  MUFU.EX2 R55, R12 ;  /* 0x0000000c00377308 */ /* 0x0002a20000000800 */
[----:B------:R-:W-:-:S04]  /*1b810*/  FADD.FTZ R13, R245, R13 ;  /* 0x0000000df50d7221 */ /* 0x000fc80000010000 */
[----:B------:R-:W-:Y:S01]  /*1b820*/  FADD.FTZ R13, R246, R13 ;  /* 0x0000000df60d7221 */ /* 0x000fe20000010000 */
[C---:B------:R-:W-:Y:S01]  /*1b830*/  HMMA.16816.F32 R40, R8.reuse, R18, R24 ;  /* 0x000000120828723c */ /* 0x040fe20000001818 */
[----:B------:R-:W3:Y:S02]  /*1b840*/  LDSM.16.MT88.4 R24, [R179+0x11000] ;  /* 0x01100000b318783b */ /* 0x000ee40000004200 */
[----:B------:R-:W-:Y:S02]  /*1b850*/  FADD.FTZ R13, R240, R13 ;  /* 0x0000000df00d7221 */ /* 0x000fe40000010000 */
[----:B------:R-:W-:Y:S01]  /*1b860*/  LDSM.16.MT88.4 R16, [R180+0x11000] ;  /* 0x01100000b410783b */ /* 0x000fe20000004200 */
[----:B------:R-:W-:Y:S01]  /*1b870*/  HMMA.16816.F32 R56, R8, R28, R56 ;  /* 0x0000001c0838723c */ /* 0x000fe20000001838 */
[----:B------:R-:W-:Y:S02]  /*1b880*/  FADD.FTZ R13, R239, R13 ;  /* 0x0000000def0d7221 */ /* 0x000fe40000010000 */
[----:B------:R-:W4:Y:S01]  /*1b890*/  LDSM.16.MT88.4 R28, [R181+0x11000] ;  /* 0x01100000b51c783b */ /* 0x000f220000004200 */
[----:B-1----:R-:W-:Y:S01]  /*1b8a0*/  FFMA.FTZ R12, R224, R3, -R6 ;  /* 0x00000003e00c7223 */ /* 0x002fe20000010806 */
[----:B------:R-:W-:-:S02]  /*1b8b0*/  FADD.FTZ R13, R37, R13 ;  /* 0x0000000d250d7221 */ /* 0x000fc40000010000 */
[----:B--2---:R-:W-:Y:S01]  /*1b8c0*/  F2FP.F16.F32.PACK_AB R8, R55, R77 ;  /* 0x0000004d3708723e */ /* 0x004fe200000000ff */
[----:B------:R1:W-:Y:S01]  /*1b8d0*/  MUFU.EX2 R54, R12 ;  /* 0x0000000c00367308 */ /* 0x0003e20000000800 */
[----:B------:R-:W-:Y:S01]  /*1b8e0*/  FADD.FTZ R13, R238, R13 ;  /* 0x0000000dee0d7221 */ /* 0x000fe20000010000 */
[----:B------:R-:W-:Y:S01]  /*1b8f0*/  F2FP.F16.F32.PACK_AB R9, R79, R84 ;  /* 0x000000544f09723e */ /* 0x000fe200000000ff */
[----:B-1----:R-:W-:-:S05]  /*1b900*/  FFMA.FTZ R12, R226, R3, -R6 ;  /* 0x00000003e20c7223 */ /* 0x002fca0000010806 */
[----:B------:R1:W2:Y:S02]  /*1b910*/  MUFU.EX2 R53, R12 ;  /* 0x0000000c00357308 */ /* 0x0002a40000000800 */
[----:B-1----:R-:W-:Y:S01]  /*1b920*/  FFMA.FTZ R12, R228, R3, -R4 ;  /* 0x00000003e40c7223 */ /* 0x002fe20000010804 */
[----:B--2---:R-:W-:-:S05]  /*1b930*/  F2FP.F16.F32.PACK_AB R10, R53, R54 ;  /* 0x00000036350a723e */ /* 0x004fca00000000ff */
[----:B------:R1:W2:Y:S02]  /*1b940*/  MUFU.EX2 R52, R12 ;  /* 0x0000000c00347308 */ /* 0x0002a40000000800 */
[----:B-1----:R-:W-:Y:S01]  /*1b950*/  FADD.FTZ R12, R242, R0 ;  /* 0x00000000f20c7221 */ /* 0x002fe20000010000 */
[-C--:B------:R-:W-:Y:S01]  /*1b960*/  FFMA.FTZ R0, R229, R3.reuse, -R4 ;  /* 0x00000003e5007223 */ /* 0x080fe20000010804 */
[----:B--2---:R-:W-:Y:S02]  /*1b970*/  F2FP.F16.F32.PACK_AB R11, R52, R78 ;  /* 0x0000004e340b723e */ /* 0x004fe400000000ff */
[----:B------:R-:W-:Y:S02]  /*1b980*/  FADD.FTZ R12, R237, R12 ;  /* 0x0000000ced0c7221 */ /* 0x000fe40000010000 */
[----:B------:R1:W-:Y:S03]  /*1b990*/  MUFU.EX2 R37, R0 ;  /* 0x0000000000257308 */ /* 0x0003e60000000800 */
[C---:B---3--:R-:W-:Y:S06]  /*1b9a0*/  HMMA.16816.F32 R148, R8.reuse, R24, R56 ;  /* 0x000000180894723c */ /* 0x048fec0000001838 */
[C---:B----4-:R-:W-:Y:S06]  /*1b9b0*/  HMMA.16816.F32 R156, R8.reuse, R28, R64 ;  /* 0x0000001c089c723c */ /* 0x050fec0000001840 */
[C---:B------:R-:W-:Y:S01]  /*1b9c0*/  HMMA.16816.F32 R60, R8.reuse, R30, R60 ;  /* 0x0000001e083c723c */ /* 0x040fe2000000183c */
[----:B-1----:R-:W-:Y:S01]  /*1b9d0*/  FADD.FTZ R0, R164, R12 ;  /* 0x0000000ca4007221 */ /* 0x002fe20000010000 */
[----:B------:R-:W-:Y:S01]  /*1b9e0*/  FADD.FTZ R12, R36, R13 ;  /* 0x0000000d240c7221 */ /* 0x000fe20000010000 */
[----:B------:R-:W-:Y:S01]  /*1b9f0*/  FFMA.FTZ R13, R231, R3, -R4 ;  /* 0x00000003e70d7223 */ /* 0x000fe20000010804 */
[----:B------:R-:W1:Y:S01]  /*1ba00*/  MUFU.EX2 R36, R14 ;  /* 0x0000000e00247308 */ /* 0x000e620000000800 */
[----:B------:R-:W-:Y:S01]  /*1ba10*/  FADD.FTZ R0, R165, R0 ;  /* 0x00000000a5007221 */ /* 0x000fe20000010000 */
[----:B------:R-:W-:Y:S01]  /*1ba20*/  FADD.FTZ R12, R147, R12 ;  /* 0x0000000c930c7221 */ /* 0x000fe20000010000 */
[----:B------:R-:W-:Y:S02]  /*1ba30*/  HMMA.16816.F32 R164, R8, R32, R72 ;  /* 0x0000002008a4723c */ /* 0x000fe40000001848 */
[----:B------:R-:W-:Y:S01]  /*1ba40*/  FADD.FTZ R0, R212, R0 ;  /* 0x00000000d4007221 */ /* 0x000fe20000010000 */
[----:B------:R-:W-:-:S02]  /*1ba50*/  FADD.FTZ R12, R21, R12 ;  /* 0x0000000c150c7221 */ /* 0x000fc40000010000 */
[----:B------:R2:W-:Y:S01]  /*1ba60*/  MUFU.EX2 R21, R13 ;  /* 0x0000000d00157308 */ /* 0x0005e20000000800 */
[----:B------:R-:W-:Y:S01]  /*1ba70*/  FADD.FTZ R0, R146, R0 ;  /* 0x0000000092007221 */ /* 0x000fe20000010000 */
[----:B------:R-:W-:Y:S01]  /*1ba80*/  FADD.FTZ R12, R160, R12 ;  /* 0x0000000ca00c7221 */ /* 0x000fe20000010000 */
[----:B------:R-:W-:Y:S01]  /*1ba90*/  HMMA.16816.F32 R32, R8, R34, R68 ;  /* 0x000000220820723c */ /* 0x000fe20000001844 */
[----:B------:R-:W3:Y:S01]  /*1baa0*/  LDSM.16.MT88.4 R160, [R178+0x11800] ;  /* 0x01180000b2a0783b */ /* 0x000ee20000004200 */
[----:B------:R-:W-:Y:S01]  /*1bab0*/  FADD.FTZ R0, R143, R0 ;  /* 0x000000008f007221 */ /* 0x000fe20000010000 */
[----:B------:R-:W-:-:S03]  /*1bac0*/  FADD.FTZ R12, R142, R12 ;  /* 0x0000000c8e0c7221 */ /* 0x000fc60000010000 */
[----:B------:R-:W-:Y:S01]  /*1bad0*/  FADD.FTZ R0, R144, R0 ;  /* 0x0000000090007221 */ /* 0x000fe20000010000 */
[----:B------:R-:W-:Y:S01]  /*1bae0*/  FADD.FTZ R12, R141, R12 ;  /* 0x0000000c8d0c7221 */ /* 0x000fe20000010000 */
[C---:B------:R-:W-:Y:S02]  /*1baf0*/  HMMA.16816.F32 R24, R8.reuse, R26, R48 ;  /* 0x0000001a0818723c */ /* 0x040fe40000001830 */
[----:B------:R-:W-:Y:S01]  /*1bb00*/  FADD.FTZ R0, R145, R0 ;  /* 0x0000000091007221 */ /* 0x000fe20000010000 */
[----:B------:R-:W-:Y:S01]  /*1bb10*/  FADD.FTZ R12, R139, R12 ;  /* 0x0000000c8b0c7221 */ /* 0x000fe20000010000 */
[----:B------:R-:W4:Y:S01]  /*1bb20*/  LDSM.16.MT88.4 R144, [R179+0x11800] ;  /* 0x01180000b390783b */ /* 0x000f220000004200 */
[----:B--2---:R-:W-:Y:S01]  /*1bb30*/  FFMA.FTZ R13, R232, R3, -R6 ;  /* 0x00000003e80d7223 */ /* 0x004fe20000010806 */
[----:B------:R-:W-:Y:S01]  /*1bb40*/  FADD.FTZ R0, R138, R0 ;  /* 0x000000008a007221 */ /* 0x000fe20000010000 */
[----:B------:R-:W-:Y:S01]  /*1bb50*/  FADD.FTZ R12, R140, R12 ;  /* 0x0000000c8c0c7221 */ /* 0x000fe20000010000 */
[----:B------:R-:W-:Y:S01]  /*1bb60*/  HMMA.16816.F32 R44, R8, R16, R44 ;  /* 0x00000010082c723c */ /* 0x000fe2000000182c */
[----:B------:R2:W-:Y:S01]  /*1bb70*/  MUFU.EX2 R20, R13 ;  /* 0x0000000d00147308 */ /* 0x0005e20000000800 */
[----:B------:R-:W-:Y:S01]  /*1bb80*/  FADD.FTZ R0, R134, R0 ;  /* 0x0000000086007221 */ /* 0x000fe20000010000 */
[----:B------:R-:W-:-:S03]  /*1bb90*/  FADD.FTZ R12, R135, R12 ;  /* 0x0000000c870c7221 */ /* 0x000fc60000010000 */
[----:B------:R-:W-:Y:S01]  /*1bba0*/  FADD.FTZ R0, R136, R0 ;  /* 0x0000000088007221 */ /* 0x000fe20000010000 */
[----:B------:R-:W-:Y:S01]  /*1bbb0*/  HMMA.16816.F32 R40, R8, R18, R40 ;  /* 0x000000120828723c */ /* 0x000fe20000001828 */
[----:B------:R-:W5:Y:S02]  /*1bbc0*/  LDSM.16.MT88.4 R8, [R180+0x11800] ;  /* 0x01180000b408783b */ /* 0x000f640000004200 */
[----:B------:R-:W-:Y:S01]  /*1bbd0*/  FADD.FTZ R0, R137, R0 ;  /* 0x0000000089007221 */ /* 0x000fe20000010000 */
[----:B-1----:R-:W-:Y:S01]  /*1bbe0*/  F2FP.F16.F32.PACK_AB R137, R36, R37 ;  /* 0x000000252489723e */ /* 0x002fe200000000ff */
[----:B--2---:R-:W-:-:S04]  /*1bbf0*/  FFMA.FTZ R13, R233, R3, -R6 ;  /* 0x00000003e90d7223 */ /* 0x004fc80000010806 */
[----:B------:R1:W2:Y:S02]  /*1bc00*/  MUFU.EX2 R15, R13 ;  /* 0x0000000d000f7308 */ /* 0x0002a40000000800 */
[----:B-1----:R-:W-:Y:S01]  /*1bc10*/  FFMA.FTZ R13, R234, R3, -R6 ;  /* 0x00000003ea0d7223 */ /* 0x002fe20000010806 */
[----:B--2---:R-:W-:-:S05]  /*1bc20*/  F2FP.F16.F32.PACK_AB R136, R15, R20 ;  /* 0x000000140f88723e */ /* 0x004fca00000000ff */
[----:B------:R1:W-:Y:S02]  /*1bc30*/  MUFU.EX2 R14, R13 ;  /* 0x0000000d000e7308 */ /* 0x0003e40000000800 */
[-C--:B-1----:R-:W-:Y:S01]  /*1bc40*/  FFMA.FTZ R13, R235, R3.reuse, -R6 ;  /* 0x00000003eb0d7223 */ /* 0x082fe20000010806 */
[----:B------:R-:W-:Y:S01]  /*1bc50*/  FADD.FTZ R6, R127, R12 ;  /* 0x0000000c7f067221 */ /* 0x000fe20000010000 */
[----:B------:R-:W-:-:S03]  /*1bc60*/  FFMA.FTZ R3, R236, R3, -R4 ;  /* 0x00000003ec037223 */ /* 0x000fc60000010804 */
[----:B------:R-:W-:Y:S01]  /*1bc70*/  FADD.FTZ R12, R125, R6 ;  /* 0x000000067d0c7221 */ /* 0x000fe20000010000 */
[----:B------:R-:W-:Y:S01]  /*1bc80*/  FADD.FTZ R6, R124, R0 ;  /* 0x000000007c067221 */ /* 0x000fe20000010000 */
[----:B------:R-:W1:Y:S02]  /*1bc90*/  MUFU.EX2 R13, R13 ;  /* 0x0000000d000d7308 */ /* 0x000e640000000800 */
[----:B------:R-:W-:Y:S01]  /*1bca0*/  FADD.FTZ R0, R126, R12 ;  /* 0x0000000c7e007221 */ /* 0x000fe20000010000 */
[----:B------:R-:W-:-:S05]  /*1bcb0*/  FADD.FTZ R4, R121, R6 ;  /* 0x0000000679047221 */ /* 0x000fca0000010000 */
[----:B------:R2:W3:Y:S01]  /*1bcc0*/  MUFU.EX2 R6, R3 ;  /* 0x0000000300067308 */ /* 0x0004e20000000800 */
[----:B-1----:R-:W-:Y:S01]  /*1bcd0*/  F2FP.F16.F32.PACK_AB R138, R13, R14 ;  /* 0x0000000e0d8a723e */ /* 0x002fe200000000ff */
[----:B--2---:R-:W-:Y:S01]  /*1bce0*/  FADD.FTZ R3, R120, R0 ;  /* 0x0000000078037221 */ /* 0x004fe20000010000 */
[----:B------:R-:W-:Y:S01]  /*1bcf0*/  FADD.FTZ R0, R123, R4 ;  /* 0x000000047b007221 */ /* 0x000fe20000010000 */
[----:B---3--:R-:W-:Y:S02]  /*1bd00*/  F2FP.F16.F32.PACK_AB R139, R6, R21 ;  /* 0x00000015068b723e */ /* 0x008fe400000000ff */
[----:B------:R-:W-:Y:S01]  /*1bd10*/  FADD.FTZ R3, R117, R3 ;  /* 0x0000000375037221 */ /* 0x000fe20000010000 */
[----:B------:R-:W-:-:S03]  /*1bd20*/  FADD.FTZ R0, R122, R0 ;  /* 0x000000007a007221 */ /* 0x000fc60000010000 */
[----:B------:R-:W-:Y:S01]  /*1bd30*/  FADD.FTZ R3, R115, R3 ;  /* 0x0000000373037221 */ /* 0x000fe20000010000 */
[----:B------:R-:W-:Y:S01]  /*1bd40*/  FADD.FTZ R0, R114, R0 ;  /* 0x0000000072007221 */ /* 0x000fe20000010000 */
[----:B------:R-:W-:Y:S02]  /*1bd50*/  HMMA.16816.F32 R164, R136, R160, R164 ;  /* 0x000000a088a4723c */ /* 0x000fe400000018a4 */
        /* <DEDUP_REMOVED lines=29> */
[----:B-----5:R-:W-:Y:S02]  /*1bf30*/  HMMA.16816.F32 R140, R136, R8, R44 ;  /* 0x00000008888c723c */ /* 0x020fe4000000182c */
        /* <DEDUP_REMOVED lines=17> */
[----:B------:R-:W-:-:S05]  /*1c050*/  FADD.FTZ R0, R13, R3 ;  /* 0x000000030d007221 */ /* 0x000fca0000010000 */
[----:B------:R1:W-:Y:S04]  /*1c060*/  STL [R1+0x4], R0 ;  /* 0x0000040001007387 */ /* 0x0003e80000100800 */
[----:B------:R1:W-:Y:S01]  /*1c070*/  STL [R1], R4 ;  /* 0x0000000401007387 */ /* 0x0003e20000100800 */
[----:B------:R-:W-:Y:S05]  /*1c080*/  @!P2 BRA `(.L_x_1169) ;  /* 0x0000008c0050a947 */ /* 0x000fea0003800000 */
[----:B------:R-:W2:Y:S01]  /*1c090*/  LDL R226, [R1+0x110] ;  /* 0x0001100001e27983 */ /* 0x000ea20000100800 */
[----:B------:R-:W-:-:S04]  /*1c0a0*/  DEPBAR.LE SB0, 0x0 ;  /* 0x000080000000791a */ /* 0x000fc80000000000 */
[----:B------:R-:W-:Y:S05]  /*1c0b0*/  WARPSYNC.ALL ;  /* 0x0000000000007948 */ /* 0x000fea0003800000 */
[----:B------:R-:W-:Y:S01]  /*1c0c0*/  BSSY B0, `(.L_x_1170) ;  /* 0x0000047000007945 */ /* 0x000fe20003800000 */
[----:B------:R-:W-:Y:S01]  /*1c0d0*/  BAR.SYNC.DEFER_BLOCKING 0x0 ;  /* 0x0000000000007b1d */ /* 0x000fe20000010000 */
[----:B--2---:R-:W-:-:S05]  /*1c0e0*/  IADD3 R252, R226, -0x2, RZ ;  /* 0xfffffffee2fc7810 */ /* 0x004fca0007ffe0ff */
[----:B------:R-:W-:Y:S05]  /*1c0f0*/  @!P0 BRA `(.L_x_1171) ;  /* 0x0000000400008947 */ /* 0x000fea0003800000 */
[----:B------:R-:W1:Y:S01]  /*1c100*/  LD.E R3, desc[UR6][R22.64+0x170] ;  /* 0x0001700616037980 */ /* 0x000e62000c101900 */
[----:B------:R-:W-:-:S04]  /*1c110*/  SHF.L.U32 R10, R252, 0x8, RZ ;  /* 0x00000008fc0a7819 */ /* 0x000fc800000006ff */
[----:B------:R-:W-:-:S04]  /*1c120*/  IADD3 R12, R10, 0x100, RZ ;  /* 0x000001000a0c7810 */ /* 0x000fc80007ffe0ff */
[----:B------:R-:W-:Y:S02]  /*1c130*/  IABS R11, R12 ;  /* 0x0000000c000b7213 */ /* 0x000fe40000000000 */
[-C--:B-1----:R-:W-:Y:S02]  /*1c140*/  IABS R0, R3.reuse ;  /* 0x0000000300007213 */ /* 0x082fe40000000000 */
[-C--:B------:R-:W-:Y:S02]  /*1c150*/  IABS R13, R3.reuse ;  /* 0x00000003000d7213 */ /* 0x080fe40000000000 */
[----:B------:R-:W1:Y:S01]  /*1c160*/  I2F.RP R8, R0 ;  /* 0x0000000000087306 */ /* 0x000e620000209400 */
[----:B------:R-:W-:-:S04]  /*1c170*/  LOP3.LUT R12, R12, R3, RZ, 0x3c, !PT ;  /* 0x000000030c0c7212 */ /* 0x000fc800078e3cff */
[----:B------:R-:W-:-:S03]  /*1c180*/  ISETP.GE.AND P3, PT, R12, RZ, PT ;  /* 0x000000ff0c00720c */ /* 0x000fc60003f66270 */
[----:B-1----:R-:W1:Y:S02]  /*1c190*/  MUFU.RCP R8, R8 ;  /* 0x0000000800087308 */ /* 0x002e640000001000 */
[----:B-1----:R-:W-:-:S06]  /*1c1a0*/  VIADD R8, R8, 0xffffffe ;  /* 0x0ffffffe08087836 */ /* 0x002fcc0000000000 */
[----:B------:R-:W1:Y:S02]  /*1c1b0*/  F2I.FTZ.U32.TRUNC.NTZ R9, R8 ;  /* 0x0000000800097305 */ /* 0x000e64000021f000 */
[----:B-1----:R-:W-:Y:S02]  /*1c1c0*/  IMAD.MOV R4, RZ, RZ, -R9 ;  /* 0x000000ffff047224 */ /* 0x002fe400078e0a09 */
[----:B------:R-:W-:Y:S02]  /*1c1d0*/  IMAD.MOV.U32 R8, RZ, RZ, RZ ;  /* 0x000000ffff087224 */ /* 0x000fe400078e00ff */
[----:B------:R-:W-:Y:S01]  /*1c1e0*/  IMAD.MOV.U32 R6, RZ, RZ, R4 ;  /* 0x000000ffff067224 */ /* 0x000fe200078e0004 */
[----:B------:R-:W-:Y:S02]  /*1c1f0*/  IABS R4, R10 ;  /* 0x0000000a00047213 */ /* 0x000fe40000000000 */
[----:B------:R-:W-:Y:S01]  /*1c200*/  LOP3.LUT R10, R10, R3, RZ, 0x3c, !PT ;  /* 0x000000030a0a7212 */ /* 0x000fe200078e3cff */
[----:B------:R-:W-:-:S03]  /*1c210*/  IMAD R6, R6, R0, RZ ;  /* 0x0000000006067224 */ /* 0x000fc600078e02ff */
[----:B------:R-:W-:Y:S01]  /*1c220*/  ISETP.GE.AND P1, PT, R10, RZ, PT ;  /* 0x000000ff0a00720c */ /* 0x000fe20003f26270 */
[----:B------:R-:W-:Y:S01]  /*1c230*/  IMAD.HI.U32 R6, R9, R6, R8 ;  /* 0x0000000609067227 */ /* 0x000fe200078e0008 */
[----:B------:R-:W-:-:S03]  /*1c240*/  MOV R8, R4 ;  /* 0x0000000400087202 */ /* 0x000fc60000000f00 */
[----:B------:R-:W-:Y:S02]  /*1c250*/  IMAD.MOV R9, RZ, RZ, -R13 ;  /* 0x000000ffff097224 */ /* 0x000fe400078e0a0d */
[----:B------:R-:W-:-:S04]  /*1c260*/  IMAD.HI.U32 R4, R6, R8, RZ ;  /* 0x0000000806047227 */ /* 0x000fc800078e00ff */
[----:B------:R-:W-:-:S04]  /*1c270*/  IMAD.HI.U32 R6, R6, R11, RZ ;  /* 0x0000000b06067227 */ /* 0x000fc800078e00ff */
[-C--:B------:R-:W-:Y:S02]  /*1c280*/  IMAD R8, R4, R9.reuse, R8 ;  /* 0x0000000904087224 */ /* 0x080fe400078e0208 */
        /* <DEDUP_REMOVED lines=9> */
[----:B------:R-:W-:Y:S01]  /*1c320*/  ISETP.NE.AND P2, PT, R3, RZ, PT ;  /* 0x000000ff0300720c */ /* 0x000fe20003f45270 */
[----:B------:R-:W2:Y:S01]  /*1c330*/  LD.E.64 R8, desc[UR6][R22.64+0x40] ;  /* 0x0000400616087980 */ /* 0x000ea2000c101b00 */
[----:B------:R-:W-:-:S07]  /*1c340*/  LOP3.LUT R0, RZ, R3, RZ, 0x33, !PT ;  /* 0x00000003ff007212 */ /* 0x000fce00078e33ff */
[----:B------:R-:W-:Y:S02]  /*1c350*/  @P5 IADD3 R4, R4, 0x1, RZ ;  /* 0x0000000104045810 */ /* 0x000fe40007ffe0ff */
[----:B------:R-:W-:Y:S02]  /*1c360*/  @P6 VIADD R6, R6, 0x1 ;  /* 0x0000000106066836 */ /* 0x000fe40000000000 */
[----:B------:R-:W-:Y:S02]  /*1c370*/  @!P1 IADD3 R4, -R4, RZ, RZ ;  /* 0x000000ff04049210 */ /* 0x000fe40007ffe1ff */
[----:B------:R-:W-:Y:S02]  /*1c380*/  @!P3 IMAD.MOV R6, RZ, RZ, -R6 ;  /* 0x000000ffff06b224 */ /* 0x000fe400078e0a06 */
[----:B------:R-:W-:-:S03]  /*1c390*/  SEL R4, R0, R4, !P2 ;  /* 0x0000000400047207 */ /* 0x000fc60005000000 */
[----:B------:R-:W-:Y:S02]  /*1c3a0*/  SEL R6, R0, R6, !P2 ;  /* 0x0000000600067207 */ /* 0x000fe40005000000 */
        /* <DEDUP_REMOVED lines=21> */
.L_x_1171:
[----:B-1----:R-:W2:Y:S02]  /*1c500*/  LD.E R0, desc[UR6][R22.64+0x40] ;  /* 0x0000400616007980 */ /* 0x002ea4000c101900 */
[----:B--2---:R-:W-:-:S04]  /*1c510*/  LEA R0, -R0, RZ, 0x8 ;  /* 0x000000ff00007211 */ /* 0x004fc800078e41ff */
[----:B------:R-:W-:Y:S02]  /*1c520*/  SHF.R.S32.HI R3, RZ, 0x1f, R0 ;  /* 0x0000001fff037819 */ /* 0x000fe40000011400 */
.L_x_1172:
[----:B------:R-:W-:Y:S05]  /*1c530*/  BSYNC B0 ;  /* 0x0000000000007941 */ /* 0x000fea0003800000 */
.L_x_1170:
[----:B------:R-:W2:Y:S04]  /*1c540*/  LDL.LU R20, [R1+0xa4] ;  /* 0x0000a40001147983 */ /* 0x000ea80000300800 */
[----:B------:R-:W3:Y:S04]  /*1c550*/  LDL.LU R19, [R1+0xa0] ;  /* 0x0000a00001137983 */ /* 0x000ee80000300800 */
[----:B------:R-:W4:Y:S04]  /*1c560*/  LDL R18, [R1+0xc] ;  /* 0x00000c0001127983 */ /* 0x000f280000100800 */
[----:B------:R-:W4:Y:S04]  /*1c570*/  LDL.LU R17, [R1+0x9c] ;  /* 0x00009c0001117983 */ /* 0x000f280000300800 */
        /* <DEDUP_REMOVED lines=13> */
[----:B------:R-:W4:Y:S01]  /*1c650*/  LDL R66, [R1+0x8] ;  /* 0x0000080001427983 */ /* 0x000f220000100800 */
[----:B------:R-:W-:-:S02]  /*1c660*/  ISETP.GE.AND P1, PT, R132, R251, PT ;  /* 0x000000fb8400720c */ /* 0x000fc40003f26270 */
[C---:B------:R-:W-:Y:S01]  /*1c670*/  LEA R134, P3, R0.reuse, R221, 0x1 ;  /* 0x000000dd00867211 */ /* 0x040fe200078608ff */
[----:B------:R-:W-:Y:S03]  /*1c680*/  STL [R1+0x174], R118 ;  /* 0x0001747601007387 */ /* 0x000fe60000100800 */
[--C-:B------:R-:W-:Y:S01]  /*1c690*/  LEA.HI.X R135, R0, R219, R3.reuse, 0x1, P3 ;  /* 0x000000db00877211 */ /* 0x100fe200018f0c03 */
[----:B------:R-:W-:Y:S04]  /*1c6a0*/  STL [R1+0x170], R116 ;  /* 0x0001707401007387 */ /* 0x000fe80000100800 */
[----:B------:R-:W-:Y:S02]  /*1c6b0*/  STL [R1+0x16c], R39 ;  /* 0x00016c2701007387 */ /* 0x000fe40000100800 */
[----:B------:R-:W-:-:S02]  /*1c6c0*/  @!P1 IMAD.MOV.U32 R21, RZ, RZ, R3 ;  /* 0x000000ffff159224 */ /* 0x000fc400078e0003 */
[----:B------:R-:W-:Y:S04]  /*1c6d0*/  @P1 STS.128 [R188+0xa000], RZ ;  /* 0x00a000ffbc001388 */ /* 0x000fe80000000c00 */
[----:B------:R-:W-:Y:S01]  /*1c6e0*/  @!PT LDS RZ, [RZ] ;  /* 0x00000000fffff984 */ /* 0x000fe20000000800 */
[----:B------:R-:W-:Y:S01]  /*1c6f0*/  @!PT LDS RZ, [RZ] ;  /* 0x00000000fffff984 */ /* 0x000fe20000000800 */
[----:B------:R-:W-:Y:S01]  /*1c700*/  @!PT LDS RZ, [RZ] ;  /* 0x00000000fffff984 */ /* 0x000fe20000000800 */
[----:B------:R-:W-:Y:S04]  /*1c710*/  @!P1 LDGSTS.E.BYPASS.LTC128B.128 [R188+0xa000], desc[UR6][R134.64] ;  /* 0x0a00000086bc9fae */ /* 0x000fe8000b901d46 */
[----:B------:R-:W-:Y:S04]  /*1c720*/  @P1 STS.128 [R188+0xa800], RZ ;  /* 0x00a800ffbc001388 */ /* 0x000fe80000000c00 */
[----:B------:R-:W-:Y:S04]  /*1c730*/  STL [R1+0x168], R38 ;  /* 0x0001682601007387 */ /* 0x000fe80000100800 */
[----:B------:R-:W-:Y:S04]  /*1c740*/  STL [R1+0x164], R23 ;  /* 0x0001641701007387 */ /* 0x000fe80000100800 */
[----:B------:R-:W-:Y:S04]  /*1c750*/  STL [R1+0x160], R22 ;  /* 0x0001601601007387 */ /* 0x000fe80000100800 */
[----:B------:R-:W-:Y:S04]  /*1c760*/  STL.64 [R1+0x158], R138 ;  /* 0x0001588a01007387 */ /* 0x000fe80000100a00 */
[----:B------:R-:W-:Y:S01]  /*1c770*/  STL.64 [R1+0x150], R136 ;  /* 0x0001508801007387 */ /* 0x000fe20000100a00 */
[----:B--2---:R-:W-:Y:S01]  /*1c780*/  IMAD.MOV.U32 R63, RZ, RZ, R20 ;  /* 0x000000ffff3f7224 */ /* 0x004fe200078e0014 */
[----:B------:R-:W-:Y:S01]  /*1c790*/  @!P1 MOV R20, R0 ;  /* 0x0000000000149202 */ /* 0x000fe20000000f00 */
[----:B---3--:R-:W-:-:S02]  /*1c7a0*/  IMAD.MOV.U32 R62, RZ, RZ, R19 ;  /* 0x000000ffff3e7224 */ /* 0x008fc400078e0013 */
[----:B------:R-:W-:Y:S02]  /*1c7b0*/  @!P1 IMAD.MOV.U32 R19, RZ, RZ, R3 ;  /* 0x000000ffff139224 */ /* 0x000fe400078e0003 */
[----:B----4-:R-:W-:Y:S02]  /*1c7c0*/  IMAD.MOV.U32 R27, RZ, RZ, R18 ;  /* 0x000000ffff1b7224 */ /* 0x010fe400078e0012 */
[----:B------:R-:W-:Y:S02]  /*1c7d0*/  @!P1 IMAD.MOV.U32 R18, RZ, RZ, R0 ;  /* 0x000000ffff129224 */ /* 0x000fe400078e0000 */
[----:B------:R-:W-:Y:S02]  /*1c7e0*/  IMAD.MOV.U32 R61, RZ, RZ, R17 ;  /* 0x000000ffff3d7224 */ /* 0x000fe400078e0011 */
[----:B------:R-:W-:Y:S02]  /*1c7f0*/  @!P1 IMAD R24, R27, 0x70, RZ ;  /* 0x000000701b189824 */ /* 0x000fe400078e02ff */
[----:B------:R-:W-:-:S02]  /*1c800*/  IMAD.MOV.U32 R60, RZ, RZ, R16 ;  /* 0x000000ffff3c7224 */ /* 0x000fc400078e0010 */
[C---:B------:R-:W-:Y:S02]  /*1c810*/  @!P1 IMAD R25, R27.reuse, 0x90, RZ ;  /* 0x000000901b199824 */ /* 0x040fe400078e02ff */
[----:B------:R-:W-:Y:S01]  /*1c820*/  IMAD.MOV.U32 R59, RZ, RZ, R15 ;  /* 0x000000ffff3b7224 */ /* 0x000fe200078e000f */
[----:B------:R-:W-:Y:S01]  /*1c830*/  MOV R77, R60 ;  /* 0x0000003c004d7202 */ /* 0x000fe20000000f00 */
[----:B------:R-:W-:Y:S02]  /*1c840*/  @!P1 IMAD R26, R27, 0xa0, RZ ;  /* 0x000000a01b1a9824 */ /* 0x000fe400078e02ff */
[----:B------:R-:W-:Y:S02]  /*1c850*/  IMAD.MOV.U32 R58, RZ, RZ, R14 ;  /* 0x000000ffff3a7224 */ /* 0x000fe400078e000e */
[----:B------:R-:W-:Y:S02]  /*1c860*/  IMAD.MOV.U32 R104, RZ, RZ, R59 ;  /* 0x000000ffff687224 */ /* 0x000fe400078e003b */
[----:B------:R-:W-:-:S02]  /*1c870*/  IMAD.MOV.U32 R57, RZ, RZ, R13 ;  /* 0x000000ffff397224 */ /* 0x000fc400078e000d */
[----:B------:R-:W-:Y:S02]  /*1c880*/  IMAD.MOV.U32 R111, RZ, RZ, R58 ;  /* 0x000000ffff6f7224 */ /* 0x000fe400078e003a */
[----:B------:R-:W-:Y:S02]  /*1c890*/  IMAD.MOV.U32 R56, RZ, RZ, R12 ;  /* 0x000000ffff387224 */ /* 0x000fe400078e000c */
[----:B------:R-:W-:Y:S02]  /*1c8a0*/  IMAD.MOV.U32 R110, RZ, RZ, R57 ;  /* 0x000000ffff6e7224 */ /* 0x000fe400078e0039 */
[----:B------:R-:W-:Y:S02]  /*1c8b0*/  IMAD.MOV.U32 R55, RZ, RZ, R11 ;  /* 0x000000ffff377224 */ /* 0x000fe400078e000b */
[----:B------:R-:W-:Y:S02]  /*1c8c0*/  @!P1 IMAD R11, R27, 0x30, RZ ;  /* 0x000000301b0b9824 */ /* 0x000fe400078e02ff */
[----:B------:R-:W-:-:S02]  /*1c8d0*/  IMAD.MOV.U32 R54, RZ, RZ, R10 ;  /* 0x000000ffff367224 */ /* 0x000fc400078e000a */
[----:B------:R-:W-:Y:S02]  /*1c8e0*/  IMAD.MOV.U32 R105, RZ, RZ, R56 ;  /* 0x000000ffff697224 */ /* 0x000fe400078e0038 */
[----:B------:R-:W-:Y:S02]  /*1c8f0*/  IMAD.MOV.U32 R53, RZ, RZ, R9 ;  /* 0x000000ffff357224 */ /* 0x000fe400078e0009 */
[----:B------:R-:W-:Y:S01]  /*1c900*/  @!P1 IMAD.MOV.U32 R9, RZ, RZ, R3 ;  /* 0x000000ffff099224 */ /* 0x000fe200078e0003 */
[----:B------:R-:W-:Y:S01]  /*1c910*/  MOV R52, R8 ;  /* 0x0000000800347202 */ /* 0x000fe20000000f00 */
[----:B------:R-:W-:Y:S02]  /*1c920*/  @!P1 IMAD.MOV.U32 R8, RZ, RZ, R0 ;  /* 0x000000ffff089224 */ /* 0x000fe400078e0000 */
[----:B------:R-:W-:Y:S02]  /*1c930*/  IMAD.MOV.U32 R106, RZ, RZ, R55 ;  /* 0x000000ffff6a7224 */ /* 0x000fe400078e0037 */
[----:B------:R-:W-:-:S02]  /*1c940*/  IMAD.MOV.U32 R51, RZ, RZ, R6 ;  /* 0x000000ffff337224 */ /* 0x000fc400078e0006 */
[----:B------:R-:W-:Y:S02]  /*1c950*/  IMAD.MOV.U32 R107, RZ, RZ, R54 ;  /* 0x000000ffff6b7224 */ /* 0x000fe400078e0036 */
[----:B------:R-:W-:Y:S01]  /*1c960*/  IMAD.MOV.U32 R50, RZ, RZ, R4 ;  /* 0x000000ffff327224 */ /* 0x000fe200078e0004 */
[----:B------:R-:W-:Y:S01]  /*1c970*/  @!P1 IADD3 R4, P2, R0, R189, RZ ;  /* 0x000000bd00049210 */ /* 0x000fe20007f5e0ff */
[----:B------:R-:W-:Y:S02]  /*1c980*/  IMAD.MOV.U32 R108, RZ, RZ, R53 ;  /* 0x000000ffff6c7224 */ /* 0x000fe400078e0035 */
[----:B------:R-:W-:Y:S02]  /*1c990*/  IMAD.MOV.U32 R109, RZ, RZ, R52 ;  /* 0x000000ffff6d7224 */ /* 0x000fe400078e0034 */
[----:B------:R-:W-:Y:S01]  /*1c9a0*/  @!P1 IMAD.X R6, R3, 0x1, R217, P2 ;  /* 0x0000000103069824 */ /* 0x000fe200010e06d9 */
[----:B------:R-:W-:Y:S01]  /*1c9b0*/  @!P1 LEA R48, P2, R4, R221, 0x1 ;  /* 0x000000dd04309211 */ /* 0x000fe200078408ff */
[----:B------:R-:W-:Y:S01]  /*1c9c0*/  IMAD.MOV.U32 R96, RZ, RZ, R64 ;  /* 0x000000ffff607224 */ /* 0x000fe200078e0040 */
[----:B------:R-:W-:Y:S01]  /*1c9d0*/  MOV R192, R108 ;  /* 0x0000006c00c07202 */ /* 0x000fe20000000f00 */
[----:B------:R-:W-:Y:S01]  /*1c9e0*/  IMAD.MOV.U32 R97, RZ, RZ, R63 ;  /* 0x000000ffff617224 */ /* 0x000fe200078e003f */
[C---:B------:R-:W-:Y:S01]  /*1c9f0*/  @!P1 LEA R10, P4, R66.reuse, R0, 0x5 ;  /* 0x00000000420a9211 */ /* 0x040fe200078828ff */
[----:B------:R-:W-:Y:S01]  /*1ca00*/  @!P1 IMAD.WIDE.U32 R8, R66, 0x30, R8 ;  /* 0x0000003042089825 */ /* 0x000fe200078e0008 */
[----:B------:R-:W-:-:S02]  /*1ca10*/  @!P1 LEA.HI.X R49, R4, R219, R6, 0x1, P2 ;  /* 0x000000db04319211 */ /* 0x000fc400010f0c06 */
[CC--:B------:R-:W-:Y:S01]  /*1ca20*/  @!P1 LEA R4, P3, R66.reuse, R0.reuse, 0x6 ;  /* 0x0000000042049211 */ /* 0x0c0fe200078630ff */
[----:B------:R-:W-:Y:S01]  /*1ca30*/  @!P1 IMAD.IADD R11, R9, 0x1, R11 ;  /* 0x00000001090b9824 */ /* 0x000fe200078e020b */
[----:B------:R-:W-:Y:S01]  /*1ca40*/  @!P1 LEA.HI.X R12, R66, R3, R27, 0x5, P4 ;  /* 0x00000003420c9211 */ /* 0x000fe200020f2c1b */
[----:B------:R-:W-:Y:S01]  /*1ca50*/  @!P1 IMAD.MOV.U32 R9, RZ, RZ, R3 ;  /* 0x000000ffff099224 */ /* 0x000fe200078e0003 */
[----:B------:R-:W-:Y:S01]  /*1ca60*/  @!P1 LEA R44, P4, R8, R221, 0x1 ;  /* 0x000000dd082c9211 */ /* 0x000fe200078808ff */
[----:B------:R-:W-:Y:S01]  /*1ca70*/  @!PT LDS RZ, [RZ] ;  /* 0x00000000fffff984 */ /* 0x000fe20000000800 */
[----:B------:R-:W-:Y:S01]  /*1ca80*/  @!PT LDS RZ, [RZ] ;  /* 0x00000000fffff984 */ /* 0x000fe20000000800 */
[----:B------:R-:W-:Y:S01]  /*1ca90*/  @!PT LDS RZ, [RZ] ;  /* 0x00000000fffff984 */ /* 0x000fe20000000800 */
[----:B------:R-:W-:Y:S01]  /*1caa0*/  @!P1 LDGSTS.E.BYPASS.LTC128B.128 [R188+0xa800], desc[UR6][R48.64] ;  /* 0x0a80000030bc9fae */ /* 0x000fe2000b901d46 */
[C---:B------:R-:W-:Y:S01]  /*1cab0*/  @!P1 LEA.HI.X R13, R66.reuse, R3, R27, 0x6, P3 ;  /* 0x00000003420d9211 */ /* 0x040fe200018f341b */
[----:B------:R-:W-:Y:S01]  /*1cac0*/  IMAD.MOV.U32 R98, RZ, RZ, R62 ;  /* 0x000000ffff627224 */ /* 0x000fe200078e003e */
[----:B------:R-:W-:Y:S01]  /*1cad0*/  @!P1 LEA R6, P2, R66, R0, 0x7 ;  /* 0x0000000042069211 */ /* 0x000fe200078438ff */
[----:B------:R-:W-:Y:S01]  /*1cae0*/  @P1 STS.128 [R188+0xb000], RZ ;  /* 0x00b000ffbc001388 */ /* 0x000fe20000000c00 */
[----:B------:R-:W-:Y:S01]  /*1caf0*/  @!P1 LEA R42, P3, R4, R221, 0x1 ;  /* 0x000000dd042a9211 */ /* 0x000fe200078608ff */
[----:B------:R-:W-:Y:S01]  /*1cb00*/  IMAD.MOV.U32 R99, RZ, RZ, R61 ;  /* 0x000000ffff637224 */ /* 0x000fe200078e003d */
[----:B------:R-:W-:Y:S01]  /*1cb10*/  @!P1 LEA.HI.X R45, R8, R219, R11, 0x1, P4 ;  /* 0x000000db082d9211 */ /* 0x000fe200020f0c0b */
[----:B------:R-:W-:Y:S01]  /*1cb20*/  @!P1 IMAD.MOV.U32 R8, RZ, RZ, R0 ;  /* 0x000000ffff089224 */ /* 0x000fe200078e0000 */
[----:B------:R-:W-:Y:S01]  /*1cb30*/  @!P1 LEA R46, P5, R10, R221, 0x1 ;  /* 0x000000dd0a2e9211 */ /* 0x000fe200078a08ff */
[----:B------:R-:W-:Y:S01]  /*1cb40*/  @!P1 IMAD.MOV.U32 R11, RZ, RZ, R3 ;  /* 0x000000ffff0b9224 */ /* 0x000fe200078e0003 */
[C---:B------:R-:W-:Y:S01]  /*1cb50*/  @!P1 LEA.HI.X R14, R66.reuse, R3, R27, 0x7, P2 ;  /* 0x00000003420e9211 */ /* 0x040fe200010f3c1b */
[----:B------:R-:W-:Y:S01]  /*1cb60*/  @!P1 IMAD.WIDE.U32 R16, R66, 0x50, R8 ;  /* 0x0000005042109825 */ /* 0x000fe200078e0008 */
[----:B------:R-:W-:-:S02]  /*1cb70*/  @!P1 LEA.HI.X R43, R4, R219, R13, 0x1, P3 ;  /* 0x000000db042b9211 */ /* 0x000fc400018f0c0d */
[----:B------:R-:W-:Y:S01]  /*1cb80*/  @!P1 LEA R40, P2, R6, R221, 0x1 ;  /* 0x000000dd06289211 */ /* 0x000fe200078408ff */
[----:B------:R-:W-:Y:S01]  /*1cb90*/  @!P1 IMAD R4, R27, 0x50, RZ ;  /* 0x000000501b049824 */ /* 0x000fe200078e02ff */
[-C--:B------:R-:W-:Y:S01]  /*1cba0*/  @!P1 LEA.HI.X R47, R10, R219.reuse, R12, 0x1, P5 ;  /* 0x000000db0a2f9211 */ /* 0x080fe200028f0c0c */
[----:B------:R-:W-:Y:S01]  /*1cbb0*/  @!P1 IMAD.MOV.U32 R10, RZ, RZ, R0 ;  /* 0x000000ffff0a9224 */ /* 0x000fe200078e0000 */
[----:B------:R-:W-:Y:S01]  /*1cbc0*/  @!P1 LEA.HI.X R41, R6, R219, R14, 0x1, P2 ;  /* 0x000000db06299211 */ /* 0x000fe200010f0c0e */
[----:B------:R-:W-:Y:S01]  /*1cbd0*/  @!P1 IMAD.IADD R4, R17, 0x1, R4 ;  /* 0x0000000111049824 */ /* 0x000fe200078e0204 */
[----:B------:R-:W-:Y:S01]  /*1cbe0*/  @!P1 LEA R36, P2, R16, R221, 0x1 ;  /* 0x000000dd10249211 */ /* 0x000fe200078408ff */
[----:B------:R-:W-:Y:S01]  /*1cbf0*/  @!P1 IMAD R6, R27, 0x60, RZ ;  /* 0x000000601b069824 */ /* 0x000fe200078e02ff */
[----:B------:R-:W-:Y:S01]  /*1cc00*/  @!PT LDS RZ, [RZ] ;  /* 0x00000000fffff984 */ /* 0x000fe20000000800 */
[----:B------:R-:W-:Y:S01]  /*1cc10*/  @!PT LDS RZ, [RZ] ;  /* 0x00000000fffff984 */ /* 0x000fe20000000800 */
[----:B------:R-:W-:Y:S01]  /*1cc20*/  @!PT LDS RZ, [RZ] ;  /* 0x00000000fffff984 */ /* 0x000fe20000000800 */
[----:B------:R-:W-:Y:S01]  /*1cc30*/  @!P1 LDGSTS.E.BYPASS.LTC128B.128 [R188+0xb000], desc[UR6][R46.64] ;  /* 0x0b0000002ebc9fae */ /* 0x000fe2000b901d46 */
[----:B------:R-:W-:Y:S01]  /*1cc40*/  @!P1 IMAD.WIDE.U32 R14, R66, 0x60, R10 ;  /* 0x00000060420e9825 */ /* 0x000fe200078e000a */
[----:B------:R-:W-:-:S02]  /*1cc50*/  @!P1 LEA.HI.X R37, R16, R219, R4, 0x1, P2 ;  /* 0x000000db10259211 */ /* 0x000fc400010f0c04 */
[----:B------:R-:W-:Y:S01]  /*1cc60*/  @P1 STS.128 [R188+0xb800], RZ ;  /* 0x00b800ffbc001388 */ /* 0x000fe20000000c00 */
[----:B------:R-:W-:Y:S01]  /*1cc70*/  @!P1 IMAD.WIDE.U32 R12, R66, 0x70, R8 ;  /* 0x00000070420c9825 */ /* 0x000fe200078e0008 */
[-C--:B------:R-:W-:Y:S02]  /*1cc80*/  @!P1 LEA R34, P5, R14, R221.reuse, 0x1 ;  /* 0x000000dd0e229211 */ /* 0x080fe400078a08ff */
[----:B------:R-:W-:Y:S01]  /*1cc90*/  @!PT LDS RZ, [RZ] ;  /* 0x00000000fffff984 */ /* 0x000fe20000000800 */
[----:B------:R-:W-:Y:S01]  /*1cca0*/  @!PT LDS RZ, [RZ] ;  /* 0x00000000fffff984 */ /* 0x000fe20000000800 */
[----:B------:R-:W-:Y:S01]  /*1ccb0*/  @!PT LDS RZ, [RZ] ;  /* 0x00000000fffff984 */ /* 0x000fe20000000800 */
[----:B------:R-:W-:Y:S01]  /*1ccc0*/  @!P1 LDGSTS.E.BYPASS.LTC128B.128 [R188+0xb800], desc[UR6][R44.64] ;  /* 0x0b8000002cbc9fae */ /* 0x000fe2000b901d46 */
[----:B------:R-:W-:Y:S01]  /*1ccd0*/  @!P1 IMAD.WIDE.U32 R10, R66, 0x90, R18 ;  /* 0x00000090420a9825 */ /* 0x000fe200078e0012 */
[-C--:B------:R-:W-:Y:S02]  /*1cce0*/  @!P1 LEA R32, P4, R12, R221.reuse, 0x1 ;  /* 0x000000dd0c209211 */ /* 0x080fe400078808ff */
[----:B------:R-:W-:Y:S01]  /*1ccf0*/  @P1 STS.128 [R188+0xc000], RZ ;  /* 0x00c000ffbc001388 */ /* 0x000fe20000000c00 */
[----:B------:R-:W-:Y:S01]  /*1cd00*/  @!P1 IMAD.WIDE.U32 R8, R66, 0xa0, R20 ;  /* 0x000000a042089825 */ /* 0x000fe200078e0014 */
[----:B------:R-:W-:-:S02]  /*1cd10*/  @!P1 LEA R30, P3, R10, R221, 0x1 ;  /* 0x000000dd0a1e9211 */ /* 0x000fc400078608ff */
[----:B------:R-:W-:Y:S01]  /*1cd20*/  @!PT LDS RZ, [RZ] ;  /* 0x00000000fffff984 */ /* 0x000fe20000000800 */
[----:B------:R-:W-:Y:S01]  /*1cd30*/  @!PT LDS RZ, [RZ] ;  /* 0x00000000fffff984 */ /* 0x000fe20000000800 */
[----:B------:R-:W-:Y:S01]  /*1cd40*/  @!PT LDS RZ, [RZ] ;  /* 0x00000000fffff984 */ /* 0x000fe20000000800 */
[----:B------:R-:W-:Y:S01]  /*1cd50*/  @!P1 LDGSTS.E.BYPASS.LTC128B.128 [R188+0xc000], desc[UR6][R42.64] ;  /* 0x0c0000002abc9fae */ /* 0x000fe2000b901d46 */
[----:B------:R-:W-:Y:S01]  /*1cd60*/  @!P1 IMAD.IADD R4, R6, 0x1, R15 ;  /* 0x0000000106049824 */ /* 0x000fe200078e020f */
[----:B------:R-:W-:Y:S01]  /*1cd70*/  @!P1 LEA R28, P2, R8, R221, 0x1 ;  /* 0x000000dd081c9211 */ /* 0x000fe200078408ff */
[----:B------:R-:W-:Y:S01]  /*1cd80*/  @!P1 IMAD.IADD R6, R13, 0x1, R24 ;  /* 0x000000010d069824 */ /* 0x000fe200078e0218 */
[----:B------:R-:W-:Y:S01]  /*1cd90*/  @P1 STS.128 [R188+0xc800], RZ ;  /* 0x00c800ffbc001388 */ /* 0x000fe20000000c00 */
[----:B------:R-:W-:Y:S01]  /*1cda0*/  @!P1 IMAD.IADD R11, R11, 0x1, R25 ;  /* 0x000000010b0b9824 */ /* 0x000fe200078e0219 */
[-C--:B------:R-:W-:Y:S01]  /*1cdb0*/  @!P1 LEA.HI.X R35, R14, R219.reuse, R4, 0x1, P5 ;  /* 0x000000db0e239211 */ /* 0x080fe200028f0c04 */
[----:B------:R-:W-:Y:S01]  /*1cdc0*/  @!P1 IMAD.IADD R9, R26, 0x1, R9 ;  /* 0x000000011a099824 */ /* 0x000fe200078e0209 */
[-C--:B------:R-:W-:Y:S01]  /*1cdd0*/  @!P1 LEA.HI.X R33, R12, R219.reuse, R6, 0x1, P4 ;  /* 0x000000db0c219211 */ /* 0x080fe200020f0c06 */
[--C-:B------:R-:W-:Y:S01]  /*1cde0*/  @!P1 IMAD.MOV.U32 R16, RZ, RZ, R0.reuse ;  /* 0x000000ffff109224 */ /* 0x100fe200078e0000 */
[-C--:B------:R-:W-:Y:S01]  /*1cdf0*/  @!P1 LEA.HI.X R31, R10, R219.reuse, R11, 0x1, P3 ;  /* 0x000000db0a1f9211 */ /* 0x080fe200018f0c0b */
[----:B------:R-:W-:Y:S01]  /*1ce00*/  @!P1 IMAD.MOV.U32 R17, RZ, RZ, R3 ;  /* 0x000000ffff119224 */ /* 0x000fe200078e0003 */
[----:B------:R-:W-:Y:S01]  /*1ce10*/  @!P1 LEA.HI.X R29, R8, R219, R9, 0x1, P2 ;  /* 0x000000db081d9211 */ /* 0x000fe200010f0c09 */
[--C-:B------:R-:W-:Y:S01]  /*1ce20*/  @!P1 IMAD.MOV.U32 R14, RZ, RZ, R0.reuse ;  /* 0x000000ffff0e9224 */ /* 0x100fe200078e0000 */
[----:B------:R-:W-:Y:S01]  /*1ce30*/  @!P1 MOV R10, R0 ;  /* 0x00000000000a9202 */ /* 0x000fe20000000f00 */
[--C-:B------:R-:W-:Y:S01]  /*1ce40*/  @!P1 IMAD.MOV.U32 R12, RZ, RZ, R0.reuse ;  /* 0x000000ffff0c9224 */ /* 0x100fe200078e0000 */
[----:B------:R-:W-:Y:S01]  /*1ce50*/  @!PT LDS RZ, [RZ] ;  /* 0x00000000fffff984 */ /* 0x000fe20000000800 */
[----:B------:R-:W-:Y:S01]  /*1ce60*/  @!PT LDS RZ, [RZ] ;  /* 0x00000000fffff984 */ /* 0x000fe20000000800 */
[----:B------:R-:W-:Y:S01]  /*1ce70*/  @!PT LDS RZ, [RZ] ;  /* 0x00000000fffff984 */ /* 0x000fe20000000800 */
[----:B------:R-:W-:Y:S01]  /*1ce80*/  @!P1 LDGSTS.E.BYPASS.LTC128B.128 [R188+0xc800], desc[UR6][R36.64] ;  /* 0x0c80000024bc9fae */ /* 0x000fe2000b901d46 */
[----:B------:R-:W-:-:S02]  /*1ce90*/  @!P1 IMAD.MOV.U32 R8, RZ, RZ, R0 ;  /* 0x000000ffff089224 */ /* 0x000fc400078e0000 */
[----:B------:R-:W-:Y:S01]  /*1cea0*/  @!P1 IMAD R0, R27, 0xb0, RZ ;  /* 0x000000b01b009824 */ /* 0x000fe200078e02ff */
[----:B------:R-:W-:Y:S01]  /*1ceb0*/  @P1 STS.128 [R188+0xd000], RZ ;  /* 0x00d000ffbc001388 */ /* 0x000fe20000000c00 */
[----:B------:R-:W-:-:S03]  /*1cec0*/  @!P1 IMAD.WIDE.U32 R16, R66, 0xb0, R16 ;  /* 0x000000b042109825 */ /* 0x000fc600078e0010 */
[----:B------:R-:W-:Y:S01]  /*1ced0*/  @!PT LDS RZ, [RZ] ;  /* 0x00000000fffff984 */ /* 0x000fe20000000800 */
[----:B------:R-:W-:Y:S01]  /*1cee0*/  @!PT LDS RZ, [RZ] ;  /* 0x00000000fffff984 */ /* 0x000fe20000000800 */
[----:B------:R-:W-:Y:S01]  /*1cef0*/  @!PT LDS RZ, [RZ] ;  /* 0x00000000fffff984 */ /* 0x000fe20000000800 */
[----:B------:R-:W-:Y:S01]  /*1cf00*/  @!P1 LDGSTS.E.BYPASS.LTC128B.128 [R188+0xd000], desc[UR6][R34.64] ;  /* 0x0d00000022bc9fae */ /* 0x000fe2000b901d46 */
[--C-:B------:R-:W-:Y:S01]  /*1cf10*/  @!P1 IMAD.MOV.U32 R15, RZ, RZ, R3.reuse ;  /* 0x000000ffff0f9224 */ /* 0x100fe200078e0003 */
[----:B------:R-:W-:Y:S01]  /*1cf20*/  @!P1 LEA R26, P2, R16, R221, 0x1 ;  /* 0x000000dd101a9211 */ /* 0x000fe200078408ff */
[--C-:B------:R-:W-:Y:S01]  /*1cf30*/  @!P1 IMAD.MOV.U32 R13, RZ, RZ, R3.reuse ;  /* 0x000000ffff0d9224 */ /* 0x100fe200078e0003 */
[----:B------:R-:W-:Y:S01]  /*1cf40*/  @P1 STS.128 [R188+0xd800], RZ ;  /* 0x00d800ffbc001388 */ /* 0x000fe20000000c00 */
[----:B------:R-:W-:Y:S02]  /*1cf50*/  @!P1 IMAD.IADD R0, R17, 0x1, R0 ;  /* 0x0000000111009824 */ /* 0x000fe400078e0200 */
[--C-:B------:R-:W-:Y:S01]  /*1cf60*/  @!P1 IMAD.MOV.U32 R11, RZ, RZ, R3.reuse ;  /* 0x000000ffff0b9224 */ /* 0x100fe200078e0003 */
[----:B------:R-:W-:Y:S01]  /*1cf70*/  @!PT LDS RZ, [RZ] ;  /* 0x00000000fffff984 */ /* 0x000fe20000000800 */
[----:B------:R-:W-:Y:S01]  /*1cf80*/  @!PT LDS RZ, [RZ] ;  /* 0x00000000fffff984 */ /* 0x000fe20000000800 */
[----:B------:R-:W-:Y:S01]  /*1cf90*/  @!PT LDS RZ, [RZ] ;  /* 0x00000000fffff984 */ /* 0x000fe20000000800 */
[----:B------:R-:W-:Y:S01]  /*1cfa0*/  @!P1 LDGSTS.E.BYPASS.LTC128B.128 [R188+0xd800], desc[UR6][R32.64] ;  /* 0x0d80000020bc9fae */ /* 0x000fe2000b901d46 */
[----:B------:R-:W-:Y:S02]  /*1cfb0*/  @!P1 IMAD.MOV.U32 R9, RZ, RZ, R3 ;  /* 0x000000ffff099224 */ /* 0x000fe400078e0003 */
[----:B------:R-:W-:Y:S01]  /*1cfc0*/  @!P1 IMAD R6, R27, 0xc0, RZ ;  /* 0x000000c01b069824 */ /* 0x000fe200078e02ff */
[----:B------:R-:W-:Y:S01]  /*1cfd0*/  @P1 STS.128 [R188+0xe000], RZ ;  /* 0x00e000ffbc001388 */ /* 0x000fe20000000c00 */
[----:B------:R-:W-:-:S03]  /*1cfe0*/  @!P1 IMAD.WIDE.U32 R14, R66, 0xc0, R14 ;  /* 0x000000c0420e9825 */ /* 0x000fc600078e000e */
[----:B------:R-:W-:Y:S01]  /*1cff0*/  @!PT LDS RZ, [RZ] ;  /* 0x00000000fffff984 */ /* 0x000fe20000000800 */
[----:B------:R-:W-:Y:S01]  /*1d000*/  @!PT LDS RZ, [RZ] ;  /* 0x00000000fffff984 */ /* 0x000fe20000000800 */
[----:B------:R-:W-:Y:S01]  /*1d010*/  @!PT LDS RZ, [RZ] ;  /* 0x00000000fffff984 */ /* 0x000fe20000000800 */
[----:B------:R-:W-:Y:S01]  /*1d020*/  @!P1 LDGSTS.E.BYPASS.LTC128B.128 [R188+0xe000], desc[UR6][R40.64] ;  /* 0x0e00000028bc9fae */ /* 0x000fe2000b901d46 */
[C---:B------:R-:W-:Y:S01]  /*1d030*/  @!P1 IMAD R3, R27.reuse, 0xd0, RZ ;  /* 0x000000d01b039824 */ /* 0x040fe200078e02ff */
[----:B------:R-:W-:Y:S01]  /*1d040*/  @!P1 LEA R24, P5, R14, R221, 0x1 ;  /* 0x000000dd0e189211 */ /* 0x000fe200078a08ff */
[C---:B------:R-:W-:Y:S01]  /*1d050*/  @!P1 IMAD R4, R27.reuse, 0xe0, RZ ;  /* 0x000000e01b049824 */ /* 0x040fe200078e02ff */
[----:B------:R-:W-:Y:S01]  /*1d060*/  @P1 STS.128 [R188+0xe800], RZ ;  /* 0x00e800ffbc001388 */ /* 0x000fe20000000c00 */
[----:B------:R-:W-:Y:S01]  /*1d070*/  @!P1 IMAD R18, R27, 0xf0, RZ ;  /* 0x000000f01b129824 */ /* 0x000fe200078e02ff */
[----:B------:R-:W-:Y:S01]  /*1d080*/  @!P1 LEA.HI.X R27, R16, R219, R0, 0x1, P2 ;  /* 0x000000db101b9211 */ /* 0x000fe200010f0c00 */
[C---:B------:R-:W-:Y:S01]  /*1d090*/  @!P1 IMAD.WIDE.U32 R12, R66.reuse, 0xd0, R12 ;  /* 0x000000d0420c9825 */ /* 0x040fe200078e000c */
[----:B------:R-:W-:Y:S01]  /*1d0a0*/  @!PT LDS RZ, [RZ] ;  /* 0x00000000fffff984 */ /* 0x000fe20000000800 */
[----:B------:R-:W-:Y:S01]  /*1d0b0*/  @!PT LDS RZ, [RZ] ;  /* 0x00000000fffff984 */ /* 0x000fe20000000800 */
[----:B------:R-:W-:Y:S01]  /*1d0c0*/  @!PT LDS RZ, [RZ] ;  /* 0x00000000fffff984 */ /* 0x000fe20000000800 */
[----:B------:R-:W-:Y:S03]  /*1d0d0*/  @!P1 LDGSTS.E.BYPASS.LTC128B.128 [R188+0xe800], desc[UR6][R30.64] ;  /* 0x0e8000001ebc9fae */ /* 0x000fe6000b901d46 */
[----:B------:R-:W-:Y:S01]  /*1d0e0*/  @!P1 IMAD.WIDE.U32 R10, R66, 0xe0, R10 ;  /* 0x000000e0420a9825 */ /* 0x000fe200078e000a */
[----:B------:R-:W-:Y:S01]  /*1d0f0*/  @!P1 LEA R20, P4, R12, R221, 0x1 ;  /* 0x000000dd0c149211 */ /* 0x000fe200078808ff */
[----:B------:R-:W-:Y:S02]  /*1d100*/  @P1 STS.128 [R188+0xf000], RZ ;  /* 0x00f000ffbc001388 */ /* 0x000fe40000000c00 */
[----:B------:R-:W-:-:S02]  /*1d110*/  @!P1 IMAD.WIDE.U32 R8, R66, 0xf0, R8 ;  /* 0x000000f042089825 */ /* 0x000fc400078e0008 */
[----:B------:R-:W-:Y:S01]  /*1d120*/  @!PT LDS RZ, [RZ] ;  /* 0x00000000fffff984 */ /* 0x000fe20000000800 */
[----:B------:R-:W-:Y:S01]  /*1d130*/  @!PT LDS RZ, [RZ] ;  /* 0x00000000fffff984 */ /* 0x000fe20000000800 */
[----:B------:R-:W-:Y:S01]  /*1d140*/  @!PT LDS RZ, [RZ] ;  /* 0x00000000fffff984 */ /* 0x000fe20000000800 */
[----:B------:R1:W-:Y:S02]  /*1d150*/  @!P1 LDGSTS.E.BYPASS.LTC128B.128 [R188+0xf000], desc[UR6][R28.64] ;  /* 0x0f0000001cbc9fae */ /* 0x0003e4000b901d46 */
[----:B------:R-:W-:Y:S01]  /*1d160*/  @!P1 IMAD.IADD R0, R6, 0x1, R15 ;  /* 0x0000000106009824 */ /* 0x000fe200078e020f */
[----:B------:R-:W-:Y:S01]  /*1d170*/  @!P1 LEA R16, P2, R8, R221, 0x1 ;  /* 0x000000dd08109211 */ /* 0x000fe200078408ff */
[----:B------:R-:W-:Y:S01]  /*1d180*/  @!P1 IMAD.IADD R3, R13, 0x1, R3 ;  /* 0x000000010d039824 */ /* 0x000fe200078e0203 */
[----:B------:R-:W-:Y:S01]  /*1d190*/  @P1 STS.128 [R188+0xf800], RZ ;  /* 0x00f800ffbc001388 */ /* 0x000fe20000000c00 */
[----:B------:R-:W-:Y:S01]  /*1d1a0*/  @!P1 IMAD.IADD R4, R4, 0x1, R11 ;  /* 0x0000000104049824 */ /* 0x000fe200078e020b */
[----:B------:R-:W-:Y:S01]  /*1d1b0*/  @!P1 LEA.HI.X R25, R14, R219, R0, 0x1, P5 ;  /* 0x000000db0e199211 */ /* 0x000fe200028f0c00 */
[----:B------:R-:W-:Y:S01]  /*1d1c0*/  @!P1 IMAD.IADD R6, R9, 0x1, R18 ;  /* 0x0000000109069824 */ /* 0x000fe200078e0212 */
[----:B------:R-:W-:Y:S01]  /*1d1d0*/  @!P1 LEA R18, P3, R10, R221, 0x1 ;  /* 0x000000dd0a129211 */ /* 0x000fe200078608ff */
[----:B------:R-:W-:Y:S01]  /*1d1e0*/  @!PT LDS RZ, [RZ] ;  /* 0x00000000fffff984 */ /* 0x000fe20000000800 */
[----:B------:R-:W-:Y:S01]  /*1d1f0*/  @!PT LDS RZ, [RZ] ;  /* 0x00000000fffff984 */ /* 0x000fe20000000800 */
[----:B------:R-:W-:Y:S01]  /*1d200*/  @!PT LDS RZ, [RZ] ;  /* 0x00000000fffff984 */ /* 0x000fe20000000800 */
[----:B------:R-:W-:Y:S01]  /*1d210*/  @!P1 LDGSTS.E.BYPASS.LTC128B.128 [R188+0xf800], desc[UR6][R26.64] ;  /* 0x0f8000001abc9fae */ /* 0x000fe2000b901d46 */
[-C--:B------:R-:W-:Y:S01]  /*1d220*/  @!P1 LEA.HI.X R21, R12, R219.reuse, R3, 0x1, P4 ;  /* 0x000000db0c159211 */ /* 0x080fe200020f0c03 */
[----:B------:R-:W-:Y:S01]  /*1d230*/  IMAD.MOV.U32 R79, RZ, RZ, R51 ;  /* 0x000000ffff4f7224 */ /* 0x000fe200078e0033 */
[-C--:B------:R-:W-:Y:S01]  /*1d240*/  @!P1 LEA.HI.X R19, R10, R219.reuse, R4, 0x1, P3 ;  /* 0x000000db0a139211 */ /* 0x080fe200018f0c04 */
[----:B------:R-:W-:Y:S01]  /*1d250*/  @P1 STS.128 [R188+0x10000], RZ ;  /* 0x010000ffbc001388 */ /* 0x000fe20000000c00 */
[----:B------:R-:W-:Y:S01]  /*1d260*/  @!P1 LEA.HI.X R17, R8, R219, R6, 0x1, P2 ;  /* 0x000000db08119211 */ /* 0x000fe200010f0c06 */
[----:B------:R-:W-:-:S02]  /*1d270*/  IMAD.MOV.U32 R78, RZ, RZ, R50 ;  /* 0x000000ffff4e7224 */ /* 0x000fc400078e0032 */
[----:B------:R-:W-:Y:S01]  /*1d280*/  @!PT LDS RZ, [RZ] ;  /* 0x00000000fffff984 */ /* 0x000fe20000000800 */
[----:B------:R-:W-:Y:S01]  /*1d290*/  @!PT LDS RZ, [RZ] ;  /* 0x00000000fffff984 */ /* 0x000fe20000000800 */
[----:B------:R-:W-:Y:S01]  /*1d2a0*/  @!PT LDS RZ, [RZ] ;  /* 0x00000000fffff984 */ /* 0x000fe20000000800 */
[----:B------:R2:W-:Y:S01]  /*1d2b0*/  @!P1 LDGSTS.E.BYPASS.LTC128B.128 [R188+0x10000], desc[UR6][R24.64] ;  /* 0x1000000018bc9fae */ /* 0x0005e2000b901d46 */
[----:B------:R-:W-:Y:S02]  /*1d2c0*/  IMAD.MOV.U32 R193, RZ, RZ, R107 ;  /* 0x000000ffffc17224 */ /* 0x000fe400078e006b */
[----:B------:R-:W-:Y:S01]  /*1d2d0*/  IMAD.MOV.U32 R194, RZ, RZ, R106 ;  /* 0x000000ffffc27224 */ /* 0x000fe200078e006a */
[----:B------:R-:W-:Y:S01]  /*1d2e0*/  @P1 STS.128 [R188+0x10800], RZ ;  /* 0x010800ffbc001388 */ /* 0x000fe20000000c00 */
[----:B------:R-:W-:Y:S02]  /*1d2f0*/  IMAD.MOV.U32 R195, RZ, RZ, R105 ;  /* 0x000000ffffc37224 */ /* 0x000fe400078e0069 */
[----:B------:R-:W-:Y:S01]  /*1d300*/  IMAD.MOV.U32 R198, RZ, RZ, R104 ;  /* 0x000000ffffc67224 */ /* 0x000fe200078e0068 */
[----:B------:R-:W-:Y:S01]  /*1d310*/  @!PT LDS RZ, [RZ] ;  /* 0x00000000fffff984 */ /* 0x000fe20000000800 */
[----:B------:R-:W-:Y:S01]  /*1d320*/  @!PT LDS RZ, [RZ] ;  /* 0x00000000fffff984 */ /* 0x000fe20000000800 */
[----:B------:R-:W-:Y:S01]  /*1d330*/  @!PT LDS RZ, [RZ] ;  /* 0x00000000fffff984 */ /* 0x000fe20000000800 */
[----:B------:R-:W-:Y:S01]  /*1d340*/  @!P1 LDGSTS.E.BYPASS.LTC128B.128 [R188+0x10800], desc[UR6][R20.64] ;  /* 0x1080000014bc9fae */ /* 0x000fe2000b901d46 */
[----:B------:R-:W-:Y:S02]  /*1d350*/  IMAD.MOV.U32 R199, RZ, RZ, R99 ;  /* 0x000000ffffc77224 */ /* 0x000fe400078e0063 */
[----:B------:R-:W-:Y:S01]  /*1d360*/  IMAD.MOV.U32 R200, RZ, RZ, R98 ;  /* 0x000000ffffc87224 */ /* 0x000fe200078e0062 */
[----:B------:R-:W-:Y:S01]  /*1d370*/  @P1 STS.128 [R188+0x11000], RZ ;  /* 0x011000ffbc001388 */ /* 0x000fe20000000c00 */
[----:B------:R-:W-:-:S02]  /*1d380*/  IMAD.MOV.U32 R201, RZ, RZ, R97 ;  /* 0x000000ffffc97224 */ /* 0x000fc400078e0061 */
        /* <DEDUP_REMOVED lines=13> */
[----:B------:R3:W-:Y:S01]  /*1d460*/  @!P1 LDGSTS.E.BYPASS.LTC128B.128 [R188+0x11800], desc[UR6][R16.64] ;  /* 0x1180000010bc9fae */ /* 0x0007e2000b901d46 */
[----:B------:R-:W-:-:S02]  /*1d470*/  IMAD.MOV.U32 R220, RZ, RZ, R194 ;  /* 0x000000ffffdc7224 */ /* 0x000fc400078e00c2 */
[----:B------:R-:W-:Y:S01]  /*1d480*/  IMAD.MOV.U32 R224, RZ, RZ, R193 ;  /* 0x000000ffffe07224 */ /* 0x000fe200078e00c1 */
[----:B------:R-:W-:Y:S01]  /*1d490*/  LDSM.16.M88.4 R8, [R183] ;  /* 0x00000000b708783b */ /* 0x000fe20000000200 */
[----:B------:R-:W-:-:S03]  /*1d4a0*/  IMAD.MOV.U32 R248, RZ, RZ, R192 ;  /* 0x000000fffff87224 */ /* 0x000fc600078e00c0 */
[----:B-1----:R-:W1:Y:S04]  /*1d4b0*/  LDSM.16.M88.4 R28, [R176+0x2000] ;  /* 0x00200000b01c783b */ /* 0x002e680000000200 */
[----:B------:R-:W-:Y:S04]  /*1d4c0*/  LDSM.16.M88.4 R72, [R76+0x2000] ;  /* 0x002000004c48783b */ /* 0x000fe80000000200 */
[----:B--2---:R-:W2:Y:S04]  /*1d4d0*/  LDSM.16.M88.4 R24, [R176+0x2800] ;  /* 0x00280000b018783b */ /* 0x004ea80000000200 */
[----:B------:R-:W-:Y:S04]  /*1d4e0*/  LDSM.16.M88.4 R44, [R176+0x3800] ;  /* 0x00380000b02c783b */ /* 0x000fe80000000200 */
[----:B------:R-:W-:Y:S04]  /*1d4f0*/  LDSM.16.M88.4 R68, [R76+0x2800] ;  /* 0x002800004c44783b */ /* 0x000fe80000000200 */
[----:B---3--:R-:W3:Y:S04]  /*1d500*/  LDSM.16.M88.4 R16, [R65] ;  /* 0x000000004110783b */ /* 0x008ee80000000200 */
[----:B------:R-:W4:Y:S04]  /*1d510*/  LDSM.16.M88.4 R12, [R176+0x3000] ;  /* 0x00300000b00c783b */ /* 0x000f280000000200 */
[----:B------:R-:W4:Y:S04]  /*1d520*/  LDSM.16.M88.4 R64, [R76+0x3800] ;  /* 0x003800004c40783b */ /* 0x000f280000000200 */
[----:B------:R-:W4:Y:S04]  /*1d530*/  LDSM.16.M88.4 R80, [R176+0x4000] ;  /* 0x00400000b050783b */ /* 0x000f280000000200 */
[----:B------:R-:W4:Y:S01]  /*1d540*/  LDSM.16.M88.4 R84, [R76+0x3000] ;  /* 0x003000004c54783b */ /* 0x000f220000000200 */
[C---:B-1----:R-:W-:Y:S03]  /*1d550*/  HMMA.16816.F32 R56, R8.reuse, R30, RZ ;  /* 0x0000001e0838723c */ /* 0x042fe600000018ff */
[----:B------:R-:W1:Y:S04]  /*1d560*/  LDSM.16.M88.4 R88, [R176+0x4800] ;  /* 0x00480000b058783b */ /* 0x000e680000000200 */
[----:B------:R-:W-:Y:S01]  /*1d570*/  LDSM.16.M88.4 R92, [R76+0x4000] ;  /* 0x004000004c5c783b */ /* 0x000fe20000000200 */
[C---:B------:R-:W-:Y:S03]  /*1d580*/  HMMA.16816.F32 R60, R8.reuse, R28, RZ ;  /* 0x0000001c083c723c */ /* 0x040fe600000018ff */
[----:B------:R-:W1:Y:S03]  /*1d590*/  LDSM.16.M88.4 R100, [R176+0x5000] ;  /* 0x00500000b064783b */ /* 0x000e660000000200 */
[C---:B--2---:R-:W-:Y:S01]  /*1d5a0*/  HMMA.16816.F32 R52, R8.reuse, R24, RZ ;  /* 0x000000180834723c */ /* 0x044fe200000018ff */
[----:B------:R-:W-:Y:S04]  /*1d5b0*/  LDSM.16.M88.4 R168, [R76+0x5800] ;  /* 0x005800004ca8783b */ /* 0x000fe80000000200 */
[----:B------:R-:W-:Y:S01]  /*1d5c0*/  LDSM.16.M88.4 R124, [R76+0x6000] ;  /* 0x006000004c7c783b */ /* 0x000fe20000000200 */
[----:B------:R-:W-:Y:S03]  /*1d5d0*/  HMMA.16816.F32 R48, R8, R26, RZ ;  /* 0x0000001a0830723c */ /* 0x000fe600000018ff */
[----:B------:R-:W-:Y:S03]  /*1d5e0*/  LDSM.16.M88.4 R120, [R76+0x6800] ;  /* 0x006800004c78783b */ /* 0x000fe60000000200 */
[----:B---3--:R-:W-:Y:S01]  /*1d5f0*/  HMMA.16816.F32 R36, R16, R74, R56 ;  /* 0x0000004a1024723c */ /* 0x008fe20000001838 */
[----:B------:R-:W-:Y:S04]  /*1d600*/  LDSM.16.M88.4 R112, [R76+0x7000] ;  /* 0x007000004c70783b */ /* 0x000fe80000000200 */
[----:B------:R-:W-:Y:S01]  /*1d610*/  LDSM.16.M88.4 R96, [R176+0x8800] ;  /* 0x00880000b060783b */ /* 0x000fe20000000200 */
[C---:B------:R-:W-:Y:S03]  /*1d620*/  HMMA.16816.F32 R28, R8.reuse, R44, RZ ;  /* 0x0000002c081c723c */ /* 0x040fe600000018ff */
[----:B------:R-:W-:Y:S03]  /*1d630*/  LDSM.16.M88.4 R104, [R176+0x9000] ;  /* 0x00900000b068783b */ /* 0x000fe60000000200 */
[C---:B------:R-:W-:Y:S01]  /*1d640*/  HMMA.16816.F32 R24, R8.reuse, R46, RZ ;  /* 0x0000002e0818723c */ /* 0x040fe200000018ff */
[----:B------:R-:W-:Y:S04]  /*1d650*/  LDSM.16.M88.4 R128, [R176+0x9800] ;  /* 0x00980000b080783b */ /* 0x000fe80000000200 */
[----:B------:R-:W-:Y:S01]  /*1d660*/  LDSM.16.M88.4 R108, [R76+0x7800] ;  /* 0x007800004c6c783b */ /* 0x000fe20000000200 */
[C---:B----4-:R-:W-:Y:S03]  /*1d670*/  HMMA.16816.F32 R40, R8.reuse, R12, RZ ;  /* 0x0000000c0828723c */ /* 0x050fe600000018ff */
[----:B------:R-:W0:Y:S03]  /*1d680*/  LDGDEPBAR ;  /* 0x00000000000079af */ /* 0x000e260000000000 */
[----:B------:R-:W-:Y:S01]  /*1d690*/  IMAD.MOV.U32 R20, RZ, RZ, R36 ;  /* 0x000000ffff147224 */ /* 0x000fe200078e0024 */
[----:B------:R-:W-:Y:S01]  /*1d6a0*/  MOV R4, R38 ;  /* 0x0000002600047202 */ /* 0x000fe20000000f00 */
[----:B------:R-:W-:Y:S01]  /*1d6b0*/  IMAD.MOV.U32 R6, RZ, RZ, R37 ;  /* 0x000000ffff067224 */ /* 0x000fe200078e0025 */
[----:B------:R-:W-:Y:S01]  /*1d6c0*/  HMMA.16816.F32 R32, R8, R14, RZ ;  /* 0x0000000e0820723c */ /* 0x000fe200000018ff */
[----:B------:R-:W-:-:S05]  /*1d6d0*/  IMAD.MOV.U32 R3, RZ, RZ, R39 ;  /* 0x000000ffff037224 */ /* 0x000fca00078e0027 */
[C---:B------:R-:W-:Y:S01]  /*1d6e0*/  HMMA.16816.F32 R36, R16.reuse, R68, R52 ;  /* 0x000000441024723c */ /* 0x040fe20000001834 */
[----:B------:R-:W-:Y:S05]  /*1d6f0*/  LDSM.16.M88.4 R52, [R176+0x6800] ;  /* 0x00680000b034783b */ /* 0x000fea0000000200 */
[C---:B------:R-:W-:Y:S06]  /*1d700*/  HMMA.16816.F32 R28, R16.reuse, R64, R28 ;  /* 0x00000040101c723c */ /* 0x040fec000000181c */
[----:B------:R-:W-:Y:S06]  /*1d710*/  HMMA.16816.F32 R24, R16, R66, R24 ;  /* 0x000000421018723c */ /* 0x000fec0000001818 */
[----:B------:R-:W-:Y:S06]  /*1d720*/  HMMA.16816.F32 R12, R8, R80, RZ ;  /* 0x00000050080c723c */ /* 0x000fec00000018ff */
[----:B------:R-:W-:Y:S01]  /*1d730*/  IMAD.MOV.U32 R173, RZ, RZ, R36 ;  /* 0x000000ffffad7224 */ /* 0x000fe200078e0024 */
[----:B------:R-:W-:Y:S01]  /*1d740*/  HMMA.16816.F32 R236, R16, R84, R40 ;  /* 0x0000005410ec723c */ /* 0x000fe20000001828 */
[----:B------:R-:W-:Y:S01]  /*1d750*/  IMAD.MOV.U32 R172, RZ, RZ, R37 ;  /* 0x000000ffffac7224 */ /* 0x000fe200078e0025 */
[----:B------:R-:W-:Y:S01]  /*1d760*/  LDSM.16.M88.4 R40, [R176+0x5800] ;  /* 0x00580000b028783b */ /* 0x000fe20000000200 */
[----:B------:R-:W-:-:S02]  /*1d770*/  IMAD.MOV.U32 R21, RZ, RZ, R38 ;  /* 0x000000ffff157224 */ /* 0x000fc400078e0026 */
[----:B------:R-:W-:Y:S01]  /*1d780*/  IMAD.MOV.U32 R0, RZ, RZ, R39 ;  /* 0x000000ffff007224 */ /* 0x000fe200078e0027 */
[C---:B------:R-:W-:Y:S01]  /*1d790*/  HMMA.16816.F32 R244, R16.reuse, R86, R32 ;  /* 0x0000005610f4723c */ /* 0x040fe20000001820 */
[----:B------:R-:W-:Y:S01]  /*1d7a0*/  LDSM.16.M88.4 R32, [R176+0x6000] ;  /* 0x00600000b020783b */ /* 0x000fe20000000200 */
[----:B------:R-:W-:Y:S02]  /*1d7b0*/  IMAD.MOV.U32 R118, RZ, RZ, R28 ;  /* 0x000000ffff767224 */ /* 0x000fe400078e001c */
[----:B------:R-:W-:Y:S01]  /*1d7c0*/  IMAD.MOV.U32 R116, RZ, RZ, R29 ;  /* 0x000000ffff747224 */ /* 0x000fe200078e001d */
[----:B------:R-:W-:Y:S01]  /*1d7d0*/  MOV R205, R24 ;  /* 0x0000001800cd7202 */ /* 0x000fe20000000f00 */
[C---:B------:R-:W-:Y:S01]  /*1d7e0*/  HMMA.16816.F32 R36, R16.reuse, R70, R48 ;  /* 0x000000461024723c */ /* 0x040fe20000001830 */
[----:B------:R-:W2:Y:S01]  /*1d7f0*/  LDSM.16.M88.4 R48, [R76+0x4800] ;  /* 0x004800004c30783b */ /* 0x000ea20000000200 */
[----:B------:R-:W-:Y:S02]  /*1d800*/  IMAD.MOV.U32 R23, RZ, RZ, R30 ;  /* 0x000000ffff177224 */ /* 0x000fe400078e001e */
[----:B------:R-:W-:Y:S01]  /*1d810*/  IMAD.MOV.U32 R22, RZ, RZ, R31 ;  /* 0x000000ffff167224 */ /* 0x000fe200078e001f */
[----:B------:R-:W-:Y:S01]  /*1d820*/  LDSM.16.M88.4 R68, [R76+0x5000] ;  /* 0x005000004c44783b */ /* 0x000fe20000000200 */
[----:B------:R-:W-:Y:S01]  /*1d830*/  HMMA.16816.F32 R136, R16, R72, R60 ;  /* 0x000000481088723c */ /* 0x000fe2000000183c */
[----:B------:R-:W-:-:S02]  /*1d840*/  IMAD.MOV.U32 R204, RZ, RZ, R25 ;  /* 0x000000ffffcc7224 */ /* 0x000fc400078e0019 */
[----:B------:R-:W3:Y:S01]  /*1d850*/  LDSM.16.M88.4 R72, [R176+0x7000] ;  /* 0x00700000b048783b */ /* 0x000ee20000000200 */
[----:B------:R-:W-:Y:S02]  /*1d860*/  IMAD.MOV.U32 R203, RZ, RZ, R26 ;  /* 0x000000ffffcb7224 */ /* 0x000fe400078e001a */
[----:B------:R-:W-:Y:S01]  /*1d870*/  HMMA.16816.F32 R44, R8, R82, RZ ;  /* 0x00000052082c723c */ /* 0x000fe200000018ff */
[----:B------:R-:W4:Y:S01]  /*1d880*/  LDSM.16.M88.4 R80, [R176+0x7800] ;  /* 0x00780000b050783b */ /* 0x000f220000000200 */
[----:B------:R-:W-:-:S04]  /*1d890*/  IMAD.MOV.U32 R189, RZ, RZ, R27 ;  /* 0x000000ffffbd7224 */ /* 0x000fc800078e001b */
[C---:B-1----:R-:W-:Y:S06]  /*1d8a0*/  HMMA.16816.F32 R28, R8.reuse, R88, RZ ;  /* 0x00000058081c723c */ /* 0x042fec00000018ff */
[C---:B------:R-:W-:Y:S01]  /*1d8b0*/  HMMA.16816.F32 R24, R8.reuse, R90, RZ ;  /* 0x0000005a0818723c */ /* 0x040fe200000018ff */
[----:B------:R-:W-:Y:S01]  /*1d8c0*/  IMAD.MOV.U32 R197, RZ, RZ, R36 ;  /* 0x000000ffffc57224 */ /* 0x000fe200078e0024 */
[----:B------:R-:W1:Y:S01]  /*1d8d0*/  LDSM.16.M88.4 R88, [R176+0x8000] ;  /* 0x00800000b058783b */ /* 0x000e620000000200 */
[----:B------:R-:W-:Y:S02]  /*1d8e0*/  IMAD.MOV.U32 R196, RZ, RZ, R37 ;  /* 0x000000ffffc47224 */ /* 0x000fe400078e0025 */
[----:B------:R-:W-:Y:S01]  /*1d8f0*/  IMAD.MOV.U32 R175, RZ, RZ, R38 ;  /* 0x000000ffffaf7224 */ /* 0x000fe200078e0026 */
[----:B------:R-:W-:Y:S01]  /*1d900*/  HMMA.16816.F32 R64, R8, R102, RZ ;  /* 0x000000660840723c */ /* 0x000fe200000018ff */
[----:B------:R-:W-:-:S05]  /*1d910*/  IMAD.MOV.U32 R174, RZ, RZ, R39 ;  /* 0x000000ffffae7224 */ /* 0x000fca00078e0027 */
[----:B------:R-:W-:Y:S06]  /*1d920*/  HMMA.16816.F32 R36, R16, R92, R12 ;  /* 0x0000005c1024723c */ /* 0x000fec000000180c */
[----:B------:R-:W-:Y:S06]  /*1d930*/  HMMA.16816.F32 R12, R8, R100, RZ ;  /* 0x00000064080c723c */ /* 0x000fec00000018ff */
[C---:B--2---:R-:W-:Y:S06]  /*1d940*/  HMMA.16816.F32 R228, R16.reuse, R48, R28 ;  /* 0x0000003010e4723c */ /* 0x044fec000000181c */
[C---:B------:R-:W-:Y:S06]  /*1d950*/  HMMA.16816.F32 R212, R16.reuse, R50, R24 ;  /* 0x0000003210d4723c */ /* 0x040fec0000001818 */
[----:B------:R-:W-:Y:S06]  /*1d960*/  HMMA.16816.F32 R208, R16, R94, R44 ;  /* 0x0000005e10d0723c */ /* 0x000fec000000182c */
[C---:B------:R-:W-:Y:S06]  /*1d970*/  HMMA.16816.F32 R60, R8.reuse, R40, RZ ;  /* 0x00000028083c723c */ /* 0x040fec00000018ff */
[C---:B------:R-:W-:Y:S06]  /*1d980*/  HMMA.16816.F32 R48, R8.reuse, R32, RZ ;  /* 0x000000200830723c */ /* 0x040fec00000018ff */
[C---:B------:R-:W-:Y:S06]  /*1d990*/  HMMA.16816.F32 R44, R8.reuse, R34, RZ ;  /* 0x00000022082c723c */ /* 0x040fec00000018ff */
[C---:B------:R-:W-:Y:S06]  /*1d9a0*/  HMMA.16816.F32 R56, R8.reuse, R42, RZ ;  /* 0x0000002a0838723c */ /* 0x040fec00000018ff */
[C---:B------:R-:W-:Y:S06]  /*1d9b0*/  HMMA.16816.F32 R32, R8.reuse, R54, RZ ;  /* 0x000000360820723c */ /* 0x040fec00000018ff */
[C---:B---3--:R-:W-:Y:S06]  /*1d9c0*/  HMMA.16816.F32 R28, R8.reuse, R72, RZ ;  /* 0x00000048081c723c */ /* 0x048fec00000018ff */
[----:B------:R-:W-:Y:S06]  /*1d9d0*/  HMMA.16816.F32 R24, R8, R74, RZ ;  /* 0x0000004a0818723c */ /* 0x000fec00000018ff */
[----:B------:R-:W-:Y:S06]  /*1d9e0*/  HMMA.16816.F32 R216, R16, R68, R12 ;  /* 0x0000004410d8723c */ /* 0x000fec000000180c */
[----:B------:R-:W-:Y:S01]  /*1d9f0*/  HMMA.16816.F32 R40, R8, R52, RZ ;  /* 0x000000340828723c */ /* 0x000fe200000018ff */
[----:B------:R-:W-:-:S02]  /*1da00*/  IMAD.MOV.U32 R68, RZ, RZ, R118 ;  /* 0x000000ffff447224 */ /* 0x000fc400078e0076 */
[----:B------:R-:W-:Y:S01]  /*1da10*/  IMAD.MOV.U32 R69, RZ, RZ, R116 ;  /* 0x000000ffff457224 */ /* 0x000fe200078e0074 */
[----:B------:R-:W-:Y:S01]  /*1da20*/  MOV R116, R201 ;  /* 0x000000c900747202 */ /* 0x000fe20000000f00 */
[----:B------:R-:W-:Y:S01]  /*1da30*/  IMAD.MOV.U32 R118, RZ, RZ, R202 ;  /* 0x000000ffff767224 */ /* 0x000fe200078e00ca */
[----:B----4-:R-:W-:Y:S06]  /*1da40*/  HMMA.16816.F32 R12, R8, R80, RZ ;  /* 0x00000050080c723c */ /* 0x010fec00000018ff */
[C---:B------:R-:W-:Y:S06]  /*1da50*/  HMMA.16816.F32 R232, R16.reuse, R70, R64 ;  /* 0x0000004610e8723c */ /* 0x040fec0000001840 */
[----:B------:R-:W-:Y:S01]  /*1da60*/  HMMA.16816.F32 R192, R16, R168, R60 ;  /* 0x000000a810c0723c */ /* 0x000fe2000000183c */
[----:B------:R-:W-:-:S02]  /*1da70*/  IMAD.MOV.U32 R64, RZ, RZ, R205 ;  /* 0x000000ffff407224 */ /* 0x000fc400078e00cd */
[----:B------:R-:W-:Y:S02]  /*1da80*/  IMAD.MOV.U32 R65, RZ, RZ, R204 ;  /* 0x000000ffff417224 */ /* 0x000fe400078e00cc */
[----:B------:R-:W-:Y:S01]  /*1da90*/  IMAD.MOV.U32 R67, RZ, RZ, R189 ;  /* 0x000000ffff437224 */ /* 0x000fe200078e00bd */
[----:B------:R-:W-:Y:S01]  /*1daa0*/  HMMA.16816.F32 R204, R16, R124, R48 ;  /* 0x0000007c10cc723c */ /* 0x000fe20000001830 */
[----:B------:R-:W-:Y:S02]  /*1dab0*/  IMAD.MOV.U32 R71, RZ, RZ, R22 ;  /* 0x000000ffff477224 */ /* 0x000fe400078e0016 */
[----:B------:R-:W-:Y:S02]  /*1dac0*/  IMAD.MOV.U32 R22, RZ, RZ, R199 ;  /* 0x000000ffff167224 */ /* 0x000fe400078e00c7 */
[----:B------:R-:W-:Y:S01]  /*1dad0*/  IMAD.MOV.U32 R189, RZ, RZ, R198 ;  /* 0x000000ffffbd7224 */ /* 0x000fe200078e00c6 */
[----:B------:R-:W-:Y:S01]  /*1dae0*/  HMMA.16816.F32 R52, R8, R82, RZ ;  /* 0x000000520834723c */ /* 0x000fe200000018ff */
[----:B------:R-:W-:Y:S01]  /*1daf0*/  IMAD.MOV.U32 R60, RZ, RZ, R197 ;  /* 0x000000ffff3c7224 */ /* 0x000fe200078e00c5 */
[----:B------:R-:W-:Y:S01]  /*1db00*/  MOV R49, R172 ;  /* 0x000000ac00317202 */ /* 0x000fe20000000f00 */
[----:B------:R-:W-:-:S02]  /*1db10*/  IMAD.MOV.U32 R61, RZ, RZ, R196 ;  /* 0x000000ffff3d7224 */ /* 0x000fc400078e00c4 */
[----:B------:R-:W-:Y:S01]  /*1db20*/  IMAD.MOV.U32 R62, RZ, RZ, R175 ;  /* 0x000000ffff3e7224 */ /* 0x000fe200078e00af */
[C---:B------:R-:W-:Y:S01]  /*1db30*/  HMMA.16816.F32 R196, R16.reuse, R170, R56 ;  /* 0x000000aa10c4723c */ /* 0x040fe20000001838 */
[----:B------:R-:W-:Y:S02]  /*1db40*/  IMAD.MOV.U32 R63, RZ, RZ, R174 ;  /* 0x000000ffff3f7224 */ /* 0x000fe400078e00ae */
[----:B------:R-:W-:Y:S02]  /*1db50*/  IMAD.MOV.U32 R48, RZ, RZ, R173 ;  /* 0x000000ffff307224 */ /* 0x000fe400078e00ad */
[----:B------:R-:W-:Y:S01]  /*1db60*/  IMAD.MOV.U32 R70, RZ, RZ, R23 ;  /* 0x000000ffff467224 */ /* 0x000fe200078e0017 */
[----:B------:R-:W-:Y:S01]  /*1db70*/  HMMA.16816.F32 R172, R16, R122, R32 ;  /* 0x0000007a10ac723c */ /* 0x000fe20000001820 */
[----:B------:R-:W2:Y:S01]  /*1db80*/  LDSM.16.M88.4 R32, [R76+0x8000] ;  /* 0x008000004c20783b */ /* 0x000ea20000000200 */
[----:B------:R-:W-:Y:S02]  /*1db90*/  IMAD.MOV.U32 R66, RZ, RZ, R203 ;  /* 0x000000ffff427224 */ /* 0x000fe400078e00cb */
[----:B------:R-:W-:-:S02]  /*1dba0*/  IMAD.MOV.U32 R23, RZ, RZ, R200 ;  /* 0x000000ffff177224 */ /* 0x000fc400078e00c8 */
[----:B------:R-:W-:Y:S01]  /*1dbb0*/  HMMA.16816.F32 R168, R16, R112, R28 ;  /* 0x0000007010a8723c */ /* 0x000fe2000000181c */
[----:B------:R-:W3:Y:S01]  /*1dbc0*/  LDSM.16.M88.4 R28, [R76+0x8800] ;  /* 0x008800004c1c783b */ /* 0x000ee20000000200 */
[----:B------:R-:W-:Y:S02]  /*1dbd0*/  IMAD.MOV.U32 R50, RZ, RZ, R21 ;  /* 0x000000ffff327224 */ /* 0x000fe400078e0015 */
[----:B------:R-:W-:Y:S02]  /*1dbe0*/  IMAD.MOV.U32 R51, RZ, RZ, R0 ;  /* 0x000000ffff337224 */ /* 0x000fe400078e0000 */
[C---:B------:R-:W-:Y:S06]  /*1dbf0*/  HMMA.16816.F32 R84, R8.reuse, R96, RZ ;  /* 0x000000600854723c */ /* 0x040fec00000018ff */
[C---:B------:R-:W-:Y:S06]  /*1dc00*/  HMMA.16816.F32 R80, R8.reuse, R98, RZ ;  /* 0x000000620850723c */ /* 0x040fec00000018ff */
[C---:B------:R-:W-:Y:S06]  /*1dc10*/  HMMA.16816.F32 R72, R8.reuse, R104, RZ ;  /* 0x000000680848723c */ /* 0x040fec00000018ff */
[C---:B------:R-:W-:Y:S06]  /*1dc20*/  HMMA.16816.F32 R100, R8.reuse, R106, RZ ;  /* 0x0000006a0864723c */ /* 0x040fec00000018ff */
[C---:B------:R-:W-:Y:S06]  /*1dc30*/  HMMA.16816.F32 R104, R8.reuse, R128, RZ ;  /* 0x000000800868723c */ /* 0x040fec00000018ff */
[C---:B------:R-:W-:Y:S06]  /*1dc40*/  HMMA.16816.F32 R96, R8.reuse, R130, RZ ;  /* 0x000000820860723c */ /* 0x040fec00000018ff */
[----:B-1----:R-:W-:Y:S06]  /*1dc50*/  HMMA.16816.F32 R92, R8, R88, RZ ;  /* 0x00000058085c723c */ /* 0x002fec00000018ff */
[----:B------:R-:W-:Y:S01]  /*1dc60*/  HMMA.16816.F32 R128, R16, R114, R24 ;  /* 0x000000721080723c */ /* 0x000fe20000001818 */
[----:B------:R-:W1:Y:S05]  /*1dc70*/  LDSM.16.M88.4 R24, [R76+0x9000] ;  /* 0x009000004c18783b */ /* 0x000e6a0000000200 */
[----:B------:R-:W-:Y:S01]  /*1dc80*/  HMMA.16816.F32 R88, R8, R90, RZ ;  /* 0x0000005a0858723c */ /* 0x000fe200000018ff */
[----:B------:R-:W4:Y:S05]  /*1dc90*/  LDSM.16.M88.4 R8, [R76+0x9800] ;  /* 0x009800004c08783b */ /* 0x000f2a0000000200 */
[C---:B------:R-:W-:Y:S01]  /*1dca0*/  HMMA.16816.F32 R240, R16.reuse, R126, R44 ;  /* 0x0000007e10f0723c */ /* 0x040fe2000000182c */
[----:B------:R3:W-:Y:S05]  /*1dcb0*/  LDSM.16.M88.4 R44, [R249] ;  /* 0x00000000f92c783b */ /* 0x0007ea0000000200 */
[C---:B------:R-:W-:Y:S01]  /*1dcc0*/  HMMA.16816.F32 R200, R16.reuse, R120, R40 ;  /* 0x0000007810c8723c */ /* 0x040fe20000001828 */
[----:B------:R-:W-:Y:S05]  /*1dcd0*/  LDSM.16.M88.4 R40, [R189] ;  /* 0x00000000bd28783b */ /* 0x000fea0000000200 */
[C---:B------:R-:W-:Y:S01]  /*1dce0*/  HMMA.16816.F32 R124, R16.reuse, R108, R12 ;  /* 0x0000006c107c723c */ /* 0x040fe2000000180c */
[----:B------:R-:W4:Y:S05]  /*1dcf0*/  LDSM.16.M88.4 R12, [R2] ;  /* 0x00000000020c783b */ /* 0x000f2a0000000200 */
[C---:B--2---:R-:W-:Y:S06]  /*1dd00*/  HMMA.16816.F32 R112, R16.reuse, R32, R92 ;  /* 0x000000201070723c */ /* 0x044fec000000185c */
[----:B---3--:R-:W-:Y:S01]  /*1dd10*/  HMMA.16816.F32 R92, R16, R28, R84 ;  /* 0x0000001c105c723c */ /* 0x008fe20000001854 */
[----:B------:R-:W-:-:S02]  /*1dd20*/  IMAD.MOV.U32 R249, RZ, RZ, R119 ;  /* 0x000000fffff97224 */ /* 0x000fc400078e0077 */
[----:B------:R-:W-:-:S03]  /*1dd30*/  IMAD.MOV.U32 R119, RZ, RZ, R77 ;  /* 0x000000ffff777224 */ /* 0x000fc600078e004d */
[C---:B------:R-:W-:Y:S01]  /*1dd40*/  HMMA.16816.F32 R84, R16.reuse, R30, R80 ;  /* 0x0000001e1054723c */ /* 0x040fe20000001850 */
[----:B------:R-:W2:Y:S05]  /*1dd50*/  LDSM.16.M88.4 R28, [R79] ;  /* 0x000000004f1c783b */ /* 0x000eaa0000000200 */
[C---:B------:R-:W-:Y:S06]  /*1dd60*/  HMMA.16816.F32 R120, R16.reuse, R110, R52 ;  /* 0x0000006e1078723c */ /* 0x040fec0000001834 */
[C---:B-1----:R-:W-:Y:S06]  /*1dd70*/  HMMA.16816.F32 R56, R16.reuse, R24, R72 ;  /* 0x000000181038723c */ /* 0x042fec0000001848 */
[C---:B------:R-:W-:Y:S01]  /*1dd80*/  HMMA.16816.F32 R52, R16.reuse, R26, R100 ;  /* 0x0000001a1034723c */ /* 0x040fe20000001864 */
[----:B------:R1:W3:Y:S05]  /*1dd90*/  LDSM.16.M88.4 R24, [R78] ;  /* 0x000000004e18783b */ /* 0x0002ea0000000200 */
[C---:B------:R-:W-:Y:S01]  /*1dda0*/  HMMA.16816.F32 R108, R16.reuse, R34, R88 ;  /* 0x00000022106c723c */ /* 0x040fe20000001858 */
[----:B------:R-:W-:Y:S05]  /*1ddb0*/  LDSM.16.M88.4 R32, [R249] ;  /* 0x00000000f920783b */ /* 0x000fea0000000200 */
[C---:B----4-:R-:W-:Y:S06]  /*1ddc0*/  HMMA.16816.F32 R104, R16.reuse, R8, R104 ;  /* 0x000000081068723c */ /* 0x050fec0000001868 */
[----:B------:R-:W-:Y:S01]  /*1ddd0*/  HMMA.16816.F32 R96, R16, R10, R96 ;  /* 0x0000000a1060723c */ /* 0x000fe20000001860 */
[----:B------:R-:W4:Y:S04]  /*1dde0*/  LDSM.16.M88.4 R8, [R23] ;  /* 0x000000001708783b */ /* 0x000f280000000200 */
[----:B------:R-:W-:Y:S01]  /*1ddf0*/  LDSM.16.M88.4 R16, [R22] ;  /* 0x000000001610783b */ /* 0x000fe20000000200 */
[C---:B------:R-:W-:Y:S03]  /*1de00*/  HMMA.16816.F32 R88, R12.reuse, R40, R48 ;  /* 0x000000280c58723c */ /* 0x040fe60000001830 */
[----:B------:R-:W-:Y:S03]  /*1de10*/  LDSM.16.M88.4 R48, [R118] ;  /* 0x000000007630783b */ /* 0x000fe60000000200 */
[C---:B------:R-:W-:Y:S01]  /*1de20*/  HMMA.16816.F32 R80, R12.reuse, R42, R60 ;  /* 0x0000002a0c50723c */ /* 0x040fe2000000183c */
[----:B------:R-:W4:Y:S05]  /*1de30*/  LDSM.16.M88.4 R40, [R116] ;  /* 0x000000007428783b */ /* 0x000f2a0000000200 */
        /* <DEDUP_REMOVED lines=10> */
[C---:B------:R-:W-:Y:S06]  /*1dee0*/  HMMA.16816.F32 R232, R12.reuse, R10, R232 ;  /* 0x0000000a0ce8723c */ /* 0x040fec00000018e8 */
[C---:B------:R-:W-:Y:S06]  /*1def0*/  HMMA.16816.F32 R8, R12.reuse, R42, R196 ;  /* 0x0000002a0c08723c */ /* 0x040fec00000018c4 */
[C---:B------:R-:W-:Y:S06]  /*1df00*/  HMMA.16816.F32 R208, R12.reuse, R16, R228 ;  /* 0x000000100cd0723c */ /* 0x040fec00000018e4 */
[C---:B------:R-:W-:Y:S01]  /*1df10*/  HMMA.16816.F32 R212, R12.reuse, R18, R212 ;  /* 0x000000120cd4723c */ /* 0x040fe200000018d4 */
[----:B------:R-:W-:Y:S05]  /*1df20*/  LDSM.16.M88.4 R16, [R220] ;  /* 0x00000000dc10783b */ /* 0x000fea0000000200 */
[C---:B------:R-:W-:Y:S01]  /*1df30*/  HMMA.16816.F32 R228, R12.reuse, R40, R192 ;  /* 0x000000280ce4723c */ /* 0x040fe200000018c0 */
[----:B------:R-:W4:Y:S05]  /*1df40*/  LDSM.16.M88.4 R40, [R177] ;  /* 0x00000000b128783b */ /* 0x000f2a0000000200 */
[----:B------:R-:W-:Y:S01]  /*1df50*/  IMAD.MOV.U32 R118, RZ, RZ, R8 ;  /* 0x000000ffff767224 */ /* 0x000fe200078e0008 */
[----:B-1----:R-:W-:Y:S01]  /*1df60*/  HMMA.16816.F32 R236, R12, R44, R200 ;  /* 0x0000002c0cec723c */ /* 0x002fe200000018c8 */
[----:B------:R-:W-:-:S02]  /*1df70*/  IMAD.MOV.U32 R116, RZ, RZ, R9 ;  /* 0x000000ffff747224 */ /* 0x000fc400078e0009 */
[----:B------:R-:W-:Y:S02]  /*1df80*/  IMAD.MOV.U32 R39, RZ, RZ, R10 ;  /* 0x000000ffff277224 */ /* 0x000fe400078e000a */
[----:B------:R-:W-:Y:S01]  /*1df90*/  IMAD.MOV.U32 R2, RZ, RZ, R11 ;  /* 0x000000ffff027224 */ /* 0x000fe200078e000b */
[C---:B------:R-:W-:Y:S01]  /*1dfa0*/  HMMA.16816.F32 R192, R12.reuse, R46, R172 ;  /* 0x0000002e0cc0723c */ /* 0x040fe200000018ac */
[----:B------:R-:W-:Y:S02]  /*1dfb0*/  IMAD.MOV.U32 R200, RZ, RZ, R20 ;  /* 0x000000ffffc87224 */ /* 0x000fe400078e0014 */
[----:B------:R-:W-:Y:S02]  /*1dfc0*/  IMAD.MOV.U32 R201, RZ, RZ, R6 ;  /* 0x000000ffffc97224 */ /* 0x000fe400078e0006 */
[----:B------:R-:W-:Y:S01]  /*1dfd0*/  IMAD.MOV.U32 R202, RZ, RZ, R4 ;  /* 0x000000ffffca7224 */ /* 0x000fe200078e0004 */
[----:B------:R-:W-:Y:S01]  /*1dfe0*/  HMMA.16816.F32 R8, R12, R48, R204 ;  /* 0x000000300c08723c */ /* 0x000fe200000018cc */
[----:B------:R-:W-:-:S05]  /*1dff0*/  IMAD.MOV.U32 R203, RZ, RZ, R3 ;  /* 0x000000ffffcb7224 */ /* 0x000fca00078e0003 */
[C---:B------:R-:W-:Y:S06]  /*1e000*/  HMMA.16816.F32 R244, R12.reuse, R32, R168 ;  /* 0x000000200cf4723c */ /* 0x040fec00000018a8 */
[C---:B------:R-:W-:Y:S06]  /*1e010*/  HMMA.16816.F32 R44, R12.reuse, R34, R128 ;  /* 0x000000220c2c723c */ /* 0x040fec0000001880 */
[----:B--2---:R-:W-:Y:S01]  /*1e020*/  HMMA.16816.F32 R32, R12, R28, R124 ;  /* 0x0000001c0c20723c */ /* 0x004fe2000000187c */
[----:B------:R-:W-:Y:S01]  /*1e030*/  MOV R175, R193 ;  /* 0x000000c100af7202 */ /* 0x000fe20000000f00 */
[----:B------:R-:W-:-:S02]  /*1e040*/  IMAD.MOV.U32 R174, RZ, RZ, R194 ;  /* 0x000000ffffae7224 */ /* 0x000fc400078e00c2 */
[----:B------:R-:W-:Y:S02]  /*1e050*/  IMAD.MOV.U32 R173, RZ, RZ, R195 ;  /* 0x000000ffffad7224 */ /* 0x000fe400078e00c3 */
[C---:B------:R-:W-:Y:S01]  /*1e060*/  HMMA.16816.F32 R28, R12.reuse, R30, R120 ;  /* 0x0000001e0c1c723c */ /* 0x040fe20000001878 */
[----:B------:R-:W-:Y:S02]  /*1e070*/  IMAD.MOV.U32 R204, RZ, RZ, R10 ;  /* 0x000000ffffcc7224 */ /* 0x000fe400078e000a */
[----:B------:R-:W-:Y:S02]  /*1e080*/  IMAD.MOV.U32 R199, RZ, RZ, R11 ;  /* 0x000000ffffc77224 */ /* 0x000fe400078e000b */
[----:B------:R-:W-:Y:S01]  /*1e090*/  IMAD.MOV.U32 R198, RZ, RZ, R9 ;  /* 0x000000ffffc67224 */ /* 0x000fe200078e0009 */
[----:B---3--:R-:W-:Y:S01]  /*1e0a0*/  HMMA.16816.F32 R20, R12, R26, R108 ;  /* 0x0000001a0c14723c */ /* 0x008fe2000000186c */
[----:B------:R-:W-:Y:S02]  /*1e0b0*/  IMAD.MOV.U32 R0, RZ, RZ, R8 ;  /* 0x000000ffff007224 */ /* 0x000fe400078e0008 */
[----:B------:R1:W-:Y:S01]  /*1e0c0*/  LDSM.16.M88.4 R8, [R119] ;  /* 0x000000007708783b */ /* 0x0003e20000000200 */
[----:B------:R-:W-:-:S02]  /*1e0d0*/  IMAD.MOV.U32 R172, RZ, RZ, R192 ;  /* 0x000000ffffac7224 */ /* 0x000fc400078e00c0 */
[C---:B------:R-:W-:Y:S01]  /*1e0e0*/  HMMA.16816.F32 R240, R12.reuse, R50, R240 ;  /* 0x000000320cf0723c */ /* 0x040fe200000018f0 */
[----:B------:R2:W3:Y:S01]  /*1e0f0*/  LDSM.16.M88.4 R48, [R117] ;  /* 0x000000007530783b */ /* 0x0004e20000000200 */
[----:B------:R-:W-:Y:S02]  /*1e100*/  IMAD.MOV.U32 R197, RZ, RZ, R45 ;  /* 0x000000ffffc57224 */ /* 0x000fe400078e002d */
[----:B------:R-:W-:Y:S01]  /*1e110*/  IMAD.MOV.U32 R196, RZ, RZ, R46 ;  /* 0x000000ffffc47224 */ /* 0x000fe200078e002e */
[----:B------:R-:W-:Y:S01]  /*1e120*/  LDSM.16.M88.4 R192, [R182] ;  /* 0x00000000b6c0783b */ /* 0x000fe20000000200 */
[----:B------:R-:W-:Y:S01]  /*1e130*/  IMAD.MOV.U32 R131, RZ, RZ, R35 ;  /* 0x000000ffff837224 */ /* 0x000fe200078e0023 */
[----:B----4-:R-:W-:Y:S01]  /*1e140*/  HMMA.16816.F32 R136, R12, R40, R136 ;  /* 0x000000280c88723c */ /* 0x010fe20000001888 */
[----:B------:R-:W-:Y:S02]  /*1e150*/  IMAD.MOV.U32 R130, RZ, RZ, R32 ;  /* 0x000000ffff827224 */ /* 0x000fe400078e0020 */
[----:B------:R-:W-:-:S02]  /*1e160*/  IMAD.MOV.U32 R129, RZ, RZ, R33 ;  /* 0x000000ffff817224 */ /* 0x000fc400078e0021 */
[----:B------:R-:W-:Y:S01]  /*1e170*/  IMAD.MOV.U32 R170, RZ, RZ, R30 ;  /* 0x000000ffffaa7224 */ /* 0x000fe200078e001e */
[----:B------:R-:W-:Y:S01]  /*1e180*/  MOV R169, R31 ;  /* 0x0000001f00a97202 */ /* 0x000fe20000000f00 */
[----:B------:R-:W-:Y:S02]  /*1e190*/  IMAD.MOV.U32 R168, RZ, RZ, R28 ;  /* 0x000000ffffa87224 */ /* 0x000fe400078e001c */
[----:B------:R-:W-:Y:S02]  /*1e1a0*/  IMAD.MOV.U32 R123, RZ, RZ, R29 ;  /* 0x000000ffff7b7224 */ /* 0x000fe400078e001d */
[----:B------:R-:W-:Y:S01]  /*1e1b0*/  HMMA.16816.F32 R28, R12, R24, R112 ;  /* 0x000000180c1c723c */ /* 0x000fe20000001870 */
[----:B------:R-:W-:Y:S01]  /*1e1c0*/  IMAD.MOV.U32 R109, RZ, RZ, R21 ;  /* 0x000000ffff6d7224 */ /* 0x000fe200078e0015 */
[----:B------:R-:W-:Y:S01]  /*1e1d0*/  LDSM.16.M88.4 R24, [R182+0x1800] ;  /* 0x00180000b618783b */ /* 0x000fe20000000200 */
[----:B------:R-:W-:Y:S02]  /*1e1e0*/  IMAD.MOV.U32 R108, RZ, RZ, R23 ;  /* 0x000000ffff6c7224 */ /* 0x000fe400078e0017 */
[----:B-1----:R-:W-:-:S02]  /*1e1f0*/  IMAD.MOV.U32 R119, RZ, RZ, R20 ;  /* 0x000000ffff777224 */ /* 0x002fc400078e0014 */
[----:B------:R-:W-:Y:S01]  /*1e200*/  MOV R112, R22 ;  /* 0x0000001600707202 */ /* 0x000fe20000000f00 */
[----:B------:R-:W-:Y:S01]  /*1e210*/  IMAD.MOV.U32 R128, RZ, RZ, R34 ;  /* 0x000000ffff807224 */ /* 0x000fe200078e0022 */
[C---:B------:R-:W-:Y:S01]  /*1e220*/  HMMA.16816.F32 R20, R12.reuse, R16, R92 ;  /* 0x000000100c14723c */ /* 0x040fe2000000185c */
[----:B------:R-:W-:Y:S01]  /*1e230*/  LDSM.16.M88.4 R32, [R182+0x800] ;  /* 0x00080000b620783b */ /* 0x000fe20000000200 */
[----:B------:R-:W-:Y:S01]  /*1e240*/  IMAD.MOV.U32 R171, RZ, RZ, R47 ;  /* 0x000000ffffab7224 */ /* 0x000fe200078e002f */
[----:B------:R-:W-:Y:S01]  /*1e250*/  MOV R115, R204 ;  /* 0x000000cc00737202 */ /* 0x000fe20000000f00 */
[----:B--2---:R-:W-:Y:S02]  /*1e260*/  IMAD.MOV.U32 R117, RZ, RZ, R44 ;  /* 0x000000ffff757224 */ /* 0x004fe400078e002c */
[----:B------:R-:W-:Y:S01]  /*1e270*/  HMMA.16816.F32 R16, R12, R18, R84 ;  /* 0x000000120c10723c */ /* 0x000fe20000001854 */
[----:B------:R-:W-:Y:S02]  /*1e280*/  IMAD.MOV.U32 R114, RZ, RZ, R198 ;  /* 0x000000ffff727224 */ /* 0x000fe400078e00c6 */
[----:B------:R-:W-:-:S02]  /*1e290*/  IMAD.MOV.U32 R124, RZ, RZ, R199 ;  /* 0x000000ffff7c7224 */ /* 0x000fc400078e00c7 */
[----:B------:R-:W-:Y:S02]  /*1e2a0*/  IMAD.MOV.U32 R126, RZ, RZ, R197 ;  /* 0x000000ffff7e7224 */ /* 0x000fe400078e00c5 */
[----:B------:R-:W-:Y:S01]  /*1e2b0*/  IMAD.MOV.U32 R127, RZ, RZ, R196 ;  /* 0x000000ffff7f7224 */ /* 0x000fe200078e00c4 */
[C---:B---3--:R-:W-:Y:S01]  /*1e2c0*/  HMMA.16816.F32 R44, R12.reuse, R48, R104 ;  /* 0x000000300c2c723c */ /* 0x048fe20000001868 */
[----:B------:R-:W-:Y:S02]  /*1e2d0*/  IMAD.MOV.U32 R122, RZ, RZ, R28 ;  /* 0x000000ffff7a7224 */ /* 0x000fe400078e001c */
[----:B------:R-:W-:Y:S02]  /*1e2e0*/  IMAD.MOV.U32 R121, RZ, RZ, R29 ;  /* 0x000000ffff797224 */ /* 0x000fe400078e001d */
[----:B------:R-:W-:Y:S01]  /*1e2f0*/  IMAD.MOV.U32 R120, RZ, RZ, R31 ;  /* 0x000000ffff787224 */ /* 0x000fe200078e001f */
[----:B------:R-:W-:Y:S01]  /*1e300*/  HMMA.16816.F32 R48, R12, R50, R96 ;  /* 0x000000320c30723c */ /* 0x000fe20000001860 */
[----:B------:R-:W-:-:S02]  /*1e310*/  IMAD.MOV.U32 R113, RZ, RZ, R30 ;  /* 0x000000ffff717224 */ /* 0x000fc400078e001e */
[----:B------:R-:W-:Y:S01]  /*1e320*/  IMAD.MOV.U32 R104, RZ, RZ, R169 ;  /* 0x000000ffff687224 */ /* 0x000fe200078e00a9 */
[----:B------:R-:W-:Y:S01]  /*1e330*/  LDSM.16.M88.4 R28, [R182+0x1000] ;  /* 0x00100000b61c783b */ /* 0x000fe20000000200 */
[----:B------:R-:W-:Y:S01]  /*1e340*/  IMAD.MOV.U32 R94, RZ, RZ, R22 ;  /* 0x000000ffff5e7224 */ /* 0x000fe200078e0016 */
[----:B------:R-:W-:Y:S01]  /*1e350*/  MOV R95, R120 ;  /* 0x00000078005f7202 */ /* 0x000fe20000000f00 */
[----:B------:R-:W-:Y:S02]  /*1e360*/  IMAD.MOV.U32 R250, RZ, RZ, R23 ;  /* 0x000000fffffa7224 */ /* 0x000fe400078e0017 */
[----:B------:R-:W-:Y:S02]  /*1e370*/  IMAD.MOV.U32 R98, RZ, RZ, R226 ;  /* 0x000000ffff627224 */ /* 0x000fe400078e00e2 */
[----:B------:R-:W-:Y:S01]  /*1e380*/  IMAD.MOV.U32 R84, RZ, RZ, R18 ;  /* 0x000000ffff547224 */ /* 0x000fe200078e0012 */
[----:B------:R-:W1:Y:S01]  /*1e390*/  S2R R226, SR_TID.X ;  /* 0x0000000000e27919 */ /* 0x000e620000002100 */
[----:B------:R-:W-:-:S02]  /*1e3a0*/  IMAD.MOV.U32 R38, RZ, RZ, R19 ;  /* 0x000000ffff267224 */ /* 0x000fc400078e0013 */
[----:B------:R-:W-:Y:S02]  /*1e3b0*/  IMAD.MOV.U32 R23, RZ, RZ, R16 ;  /* 0x000000ffff177224 */ /* 0x000fe400078e0010 */
[----:B------:R-:W-:Y:S02]  /*1e3c0*/  IMAD.MOV.U32 R22, RZ, RZ, R17 ;  /* 0x000000ffff167224 */ /* 0x000fe400078e0011 */
[C---:B------:R-:W-:Y:S01]  /*1e3d0*/  HMMA.16816.F32 R16, R12.reuse, R8, R56 ;  /* 0x000000080c10723c */ /* 0x040fe20000001838 */
[----:B------:R-:W-:Y:S02]  /*1e3e0*/  IMAD.MOV.U32 R99, RZ, RZ, R170 ;  /* 0x000000ffff637224 */ /* 0x000fe400078e00aa */
[----:B------:R-:W-:Y:S02]  /*1e3f0*/  IMAD.MOV.U32 R93, RZ, RZ, R20 ;  /* 0x000000ffff5d7224 */ /* 0x000fe400078e0014 */
[----:B------:R-:W-:Y:S01]  /*1e400*/  IMAD.MOV.U32 R106, RZ, RZ, R123 ;  /* 0x000000ffff6a7224 */ /* 0x000fe200078e007b */
[----:B------:R-:W-:Y:S01]  /*1e410*/  HMMA.16816.F32 R8, R12, R10, R52 ;  /* 0x0000000a0c08723c */ /* 0x000fe20000001834 */
[----:B------:R-:W-:-:S02]  /*1e420*/  IMAD.MOV.U32 R57, RZ, RZ, R93 ;  /* 0x000000ffff397224 */ /* 0x000fc400078e005d */
[----:B------:R-:W-:Y:S02]  /*1e430*/  IMAD.MOV.U32 R93, RZ, RZ, R129 ;  /* 0x000000ffff5d7224 */ /* 0x000fe400078e0081 */
[----:B------:R-:W-:Y:S02]  /*1e440*/  IMAD.MOV.U32 R59, RZ, RZ, R94 ;  /* 0x000000ffff3b7224 */ /* 0x000fe400078e005e */
[----:B------:R-:W-:Y:S01]  /*1e450*/  MOV R52, R174 ;  /* 0x000000ae00347202 */ /* 0x000fe20000000f00 */
[----:B------:R-:W-:Y:S02]  /*1e460*/  IMAD.MOV.U32 R53, RZ, RZ, R173 ;  /* 0x000000ffff357224 */ /* 0x000fe400078e00ad */
[----:B------:R-:W-:Y:S02]  /*1e470*/  IMAD.MOV.U32 R55, RZ, RZ, R131 ;  /* 0x000000ffff377224 */ /* 0x000fe400078e0083 */
[----:B------:R-:W-:Y:S02]  /*1e480*/  IMAD.MOV.U32 R94, RZ, RZ, R128 ;  /* 0x000000ffff5e7224 */ /* 0x000fe400078e0080 */
[----:B------:R-:W-:-:S02]  /*1e490*/  IMAD.MOV.U32 R92, RZ, RZ, R21 ;  /* 0x000000ffff5c7224 */ /* 0x000fc400078e0015 */
[----:B------:R-:W-:Y:S02]  /*1e4a0*/  IMAD.MOV.U32 R105, RZ, RZ, R168 ;  /* 0x000000ffff697224 */ /* 0x000fe400078e00a8 */
[----:B------:R-:W-:Y:S01]  /*1e4b0*/  IMAD.MOV.U32 R249, RZ, RZ, R16 ;  /* 0x000000fffff97224 */ /* 0x000fe200078e0010 */
[----:B------:R-:W-:Y:S01]  /*1e4c0*/  MOV R221, R19 ;  /* 0x0000001300dd7202 */ /* 0x000fe20000000f00 */
[----:B------:R-:W-:Y:S02]  /*1e4d0*/  IMAD.MOV.U32 R248, RZ, RZ, R17 ;  /* 0x000000fffff87224 */ /* 0x000fe400078e0011 */
[----:B------:R-:W-:Y:S02]  /*1e4e0*/  IMAD.MOV.U32 R224, RZ, RZ, R18 ;  /* 0x000000ffffe07224 */ /* 0x000fe400078e0012 */
[----:B------:R-:W-:Y:S01]  /*1e4f0*/  IMAD.MOV.U32 R220, RZ, RZ, R8 ;  /* 0x000000ffffdc7224 */ /* 0x000fe200078e0008 */
[----:B------:R-:W-:Y:S01]  /*1e500*/  HMMA.16816.F32 R16, R12, R42, R200 ;  /* 0x0000002a0c10723c */ /* 0x000fe200000018c8 */
[----:B------:R-:W-:Y:S01]  /*1e510*/  IMAD.MOV.U32 R189, RZ, RZ, R9 ;  /* 0x000000ffffbd7224 */ /* 0x000fe200078e0009 */
[----:B------:R-:W-:Y:S01]  /*1e520*/  LDSM.16.M88.4 R40, [R182+0x2000] ;  /* 0x00200000b628783b */ /* 0x000fe20000000200 */
[----:B------:R-:W-:-:S02]  /*1e530*/  IMAD.MOV.U32 R37, RZ, RZ, R10 ;  /* 0x000000ffff257224 */ /* 0x000fc400078e000a */
[----:B------:R-:W-:Y:S02]  /*1e540*/  IMAD.MOV.U32 R36, RZ, RZ, R11 ;  /* 0x000000ffff247224 */ /* 0x000fe400078e000b */
[----:B------:R-:W2:Y:S01]  /*1e550*/  LDSM.16.M88.4 R8, [R185] ;  /* 0x00000000b908783b */ /* 0x000ea20000000200 */
[----:B------:R-:W-:Y:S02]  /*1e560*/  IMAD.MOV.U32 R97, RZ, RZ, R106 ;  /* 0x000000ffff617224 */ /* 0x000fe400078e006a */
[----:B------:R-:W-:Y:S02]  /*1e570*/  IMAD.MOV.U32 R106, RZ, RZ, R55 ;  /* 0x000000ffff6a7224 */ /* 0x000fe400078e0037 */
[----:B------:R-:W-:Y:S02]  /*1e580*/  IMAD.MOV.U32 R20, RZ, RZ, R44 ;  /* 0x000000ffff147224 */ /* 0x000fe400078e002c */
[----:B------:R-:W-:Y:S02]  /*1e590*/  IMAD.MOV.U32 R6, RZ, RZ, R45 ;  /* 0x000000ffff067224 */ /* 0x000fe400078e002d */
[----:B------:R-:W-:-:S02]  /*1e5a0*/  IMAD.MOV.U32 R4, RZ, RZ, R46 ;  /* 0x000000ffff047224 */ /* 0x000fc400078e002e */
[----:B------:R-:W-:Y:S02]  /*1e5b0*/  IMAD.MOV.U32 R3, RZ, RZ, R47 ;  /* 0x000000ffff037224 */ /* 0x000fe400078e002f */
[----:B------:R-:W-:Y:S01]  /*1e5c0*/  IMAD.MOV.U32 R58, RZ, RZ, R92 ;  /* 0x000000ffff3a7224 */ /* 0x000fe200078e005c */
[----:B------:R-:W-:Y:S01]  /*1e5d0*/  LDSM.16.M88.4 R44, [R182+0x2800] ;  /* 0x00280000b62c783b */ /* 0x000fe20000000200 */
[----:B------:R-:W-:Y:S02]  /*1e5e0*/  IMAD.MOV.U32 R110, RZ, RZ, R122 ;  /* 0x000000ffff6e7224 */ /* 0x000fe400078e007a */
[----:B------:R-:W-:Y:S02]  /*1e5f0*/  IMAD.MOV.U32 R111, RZ, RZ, R121 ;  /* 0x000000ffff6f7224 */ /* 0x000fe400078e0079 */
[----:B------:R-:W-:Y:S02]  /*1e600*/  IMAD.MOV.U32 R92, RZ, RZ, R130 ;  /* 0x000000ffff5c7224 */ /* 0x000fe400078e0082 */
[----:B------:R-:W-:-:S02]  /*1e610*/  IMAD.MOV.U32 R96, RZ, RZ, R105 ;  /* 0x000000ffff607224 */ /* 0x000fc400078e0069 */
[----:B------:R-:W-:Y:S02]  /*1e620*/  IMAD.MOV.U32 R56, RZ, RZ, R84 ;  /* 0x000000ffff387224 */ /* 0x000fe400078e0054 */
[----:B------:R-:W-:Y:S02]  /*1e630*/  IMAD.MOV.U32 R125, RZ, RZ, R171 ;  /* 0x000000ffff7d7224 */ /* 0x000fe400078e00ab */
[----:B------:R-:W-:Y:S02]  /*1e640*/  IMAD.MOV.U32 R107, RZ, RZ, R175 ;  /* 0x000000ffff6b7224 */ /* 0x000fe400078e00af */
[----:B------:R-:W-:Y:S02]  /*1e650*/  IMAD.MOV.U32 R54, RZ, RZ, R172 ;  /* 0x000000ffff367224 */ /* 0x000fe400078e00ac */
[----:B------:R-:W-:Y:S02]  /*1e660*/  IMAD.MOV.U32 R21, RZ, RZ, R48 ;  /* 0x000000ffff157224 */ /* 0x000fe400078e0030 */
[----:B------:R-:W-:-:S02]  /*1e670*/  IMAD.MOV.U32 R15, RZ, RZ, R49 ;  /* 0x000000ffff0f7224 */ /* 0x000fc400078e0031 */
[----:B------:R-:W-:Y:S02]  /*1e680*/  IMAD.MOV.U32 R14, RZ, RZ, R50 ;  /* 0x000000ffff0e7224 */ /* 0x000fe400078e0032 */
[----:B------:R-:W-:Y:S02]  /*1e690*/  IMAD.MOV.U32 R13, RZ, RZ, R51 ;  /* 0x000000ffff0d7224 */ /* 0x000fe400078e0033 */
[----:B------:R-:W-:Y:S01]  /*1e6a0*/  LDSM.16.M88.4 R48, [R182+0x3000] ;  /* 0x00300000b630783b */ /* 0x000fe20000000200 */
[C---:B--2---:R-:W-:Y:S01]  /*1e6b0*/  HMMA.16816.F32 R204, R8.reuse, R194, R16 ;  /* 0x000000c208cc723c */ /* 0x044fe20000001810 */
[----:B------:R-:W-:Y:S02]  /*1e6c0*/  IMAD.MOV.U32 R105, RZ, RZ, R54 ;  /* 0x000000ffff697224 */ /* 0x000fe400078e0036 */
[----:B------:R-:W-:Y:S02]  /*1e6d0*/  IMAD.MOV.U32 R55, RZ, RZ, R95 ;  /* 0x000000ffff377224 */ /* 0x000fe400078e005f */
[----:B------:R-:W-:Y:S01]  /*1e6e0*/  IMAD.MOV.U32 R54, RZ, RZ, R110 ;  /* 0x000000ffff367224 */ /* 0x000fe200078e006e */
[----:B------:R-:W-:Y:S01]  /*1e6f0*/  HMMA.16816.F32 R200, R8, R32, R88 ;  /* 0x0000002008c8723c */ /* 0x000fe20000001858 */
[----:B------:R-:W-:-:S02]  /*1e700*/  IMAD.MOV.U32 R17, RZ, RZ, R98 ;  /* 0x000000ffff117224 */ /* 0x000fc400078e0062 */
[----:B------:R-:W-:Y:S02]  /*1e710*/  IMAD.MOV.U32 R18, RZ, RZ, R99 ;  /* 0x000000ffff127224 */ /* 0x000fe400078e0063 */
[----:B------:R-:W-:Y:S01]  /*1e720*/  IMAD.MOV.U32 R19, RZ, RZ, R104 ;  /* 0x000000ffff137224 */ /* 0x000fe200078e0068 */
[----:B------:R-:W-:Y:S01]  /*1e730*/  ISETP.GE.AND P2, PT, R17, 0x3, PT ;  /* 0x000000031100780c */ /* 0x000fe20003f46270 */
[----:B------:R-:W-:Y:S01]  /*1e740*/  IMAD.MOV.U32 R88, RZ, RZ, R18 ;  /* 0x000000ffff587224 */ /* 0x000fe200078e0012 */
[C---:B------:R-:W-:Y:S01]  /*1e750*/  HMMA.16816.F32 R120, R8.reuse, R26, R64 ;  /* 0x0000001a0878723c */ /* 0x040fe20000001840 */
[----:B------:R-:W-:Y:S01]  /*1e760*/  IMAD.MOV.U32 R194, RZ, RZ, R19 ;  /* 0x000000ffffc27224 */ /* 0x000fe200078e0013 */
[----:B------:R-:W-:Y:S01]  /*1e770*/  MOV R91, R125 ;  /* 0x0000007d005b7202 */ /* 0x000fe20000000f00 */
[----:B------:R-:W2:Y:S01]  /*1e780*/  LDSM.16.M88.4 R16, [R182+0x4000] ;  /* 0x00400000b610783b */ /* 0x000ea20000000200 */
[----:B------:R-:W-:Y:S02]  /*1e790*/  IMAD.MOV.U32 R99, RZ, RZ, R52 ;  /* 0x000000ffff637224 */ /* 0x000fe400078e0034 */
[----:B------:R-:W-:Y:S01]  /*1e7a0*/  IMAD.MOV.U32 R52, RZ, RZ, R93 ;  /* 0x000000ffff347224 */ /* 0x000fe200078e005d */
[----:B------:R-:W-:Y:S01]  /*1e7b0*/  HMMA.16816.F32 R128, R8, R24, R68 ;  /* 0x000000180880723c */ /* 0x000fe20000001844 */
[----:B------:R-:W-:Y:S01]  /*1e7c0*/  IMAD.MOV.U32 R93, RZ, RZ, R113 ;  /* 0x000000ffff5d7224 */ /* 0x000fe200078e0071 */
[----:B------:R-:W-:Y:S01]  /*1e7d0*/  LDSM.16.M88.4 R24, [R182+0x3800] ;  /* 0x00380000b618783b */ /* 0x000fe20000000200 */
[----:B------:R-:W-:-:S02]  /*1e7e0*/  IMAD.MOV.U32 R113, RZ, RZ, R114 ;  /* 0x000000ffff717224 */ /* 0x000fc400078e0072 */
[----:B------:R-:W-:Y:S01]  /*1e7f0*/  IMAD.MOV.U32 R114, RZ, RZ, R115 ;  /* 0x000000ffff727224 */ /* 0x000fe200078e0073 */
[C---:B------:R-:W-:Y:S01]  /*1e800*/  HMMA.16816.F32 R196, R8.reuse, R34, R80 ;  /* 0x0000002208c4723c */ /* 0x040fe20000001850 */
[----:B------:R-:W-:Y:S01]  /*1e810*/  IMAD.MOV.U32 R115, RZ, RZ, R124 ;  /* 0x000000ffff737224 */ /* 0x000fe200078e007c */
[----:B------:R-:W-:Y:S01]  /*1e820*/  MOV R124, R0 ;  /* 0x00000000007c7202 */ /* 0x000fe20000000f00 */
[----:B------:R-:W-:Y:S01]  /*1e830*/  IMAD.MOV.U32 R104, RZ, RZ, R53 ;  /* 0x000000ffff687224 */ /* 0x000fe200078e0035 */
[----:B------:R-:W-:Y:S01]  /*1e840*/  MOV R70, R52 ;  /* 0x0000003400467202 */ /* 0x000fe20000000f00 */
[----:B------:R-:W-:Y:S01]  /*1e850*/  IMAD.MOV.U32 R53, RZ, RZ, R94 ;  /* 0x000000ffff357224 */ /* 0x000fe200078e005e */
[----:B------:R-:W-:Y:S01]  /*1e860*/  HMMA.16816.F32 R172, R8, R28, R76 ;  /* 0x0000001c08ac723c */ /* 0x000fe2000000184c */
[----:B------:R-:W-:Y:S01]  /*1e870*/  IMAD.MOV.U32 R65, RZ, RZ, R113 ;  /* 0x000000ffff417224 */ /* 0x000fe200078e0071 */
[----:B------:R-:W3:Y:S01]  /*1e880*/  LDSM.16.M88.4 R32, [R182+0x4800] ;  /* 0x00480000b620783b */ /* 0x000ee20000000200 */
[----:B------:R-:W-:-:S02]  /*1e890*/  IMAD.MOV.U32 R69, RZ, RZ, R106 ;  /* 0x000000ffff457224 */ /* 0x000fc400078e006a */
[----:B------:R-:W-:Y:S01]  /*1e8a0*/  IMAD.MOV.U32 R68, RZ, RZ, R53 ;  /* 0x000000ffff447224 */ /* 0x000fe200078e0035 */
[C---:B------:R-:W-:Y:S01]  /*1e8b0*/  HMMA.16816.F32 R168, R8.reuse, R30, R72 ;  /* 0x0000001e08a8723c */ /* 0x040fe20000001848 */
[----:B------:R-:W-:Y:S01]  /*1e8c0*/  IMAD.MOV.U32 R66, RZ, RZ, R114 ;  /* 0x000000ffff427224 */ /* 0x000fe200078e0072 */
[----:B------:R-:W4:Y:S01]  /*1e8d0*/  LDSM.16.M88.4 R28, [R182+0x5000] ;  /* 0x00500000b61c783b */ /* 0x000f220000000200 */
[----:B------:R-:W-:Y:S02]  /*1e8e0*/  IMAD.MOV.U32 R67, RZ, RZ, R115 ;  /* 0x000000ffff437224 */ /* 0x000fe400078e0073 */
[----:B------:R-:W-:Y:S01]  /*1e8f0*/  IMAD.MOV.U32 R64, RZ, RZ, R124 ;  /* 0x000000ffff407224 */ /* 0x000fe200078e007c */
[----:B------:R-:W-:Y:S01]  /*1e900*/  HMMA.16816.F32 R84, R8, R40, R60 ;  /* 0x000000280854723c */ /* 0x000fe2000000183c */
[----:B------:R-:W-:Y:S02]  /*1e910*/  IMAD.MOV.U32 R71, RZ, RZ, R97 ;  /* 0x000000ffff477224 */ /* 0x000fe400078e0061 */
[----:B------:R-:W-:-:S02]  /*1e920*/  IMAD.MOV.U32 R195, RZ, RZ, R96 ;  /* 0x000000ffffc37224 */ /* 0x000fc400078e0060 */
[----:B------:R-:W-:Y:S01]  /*1e930*/  IMAD.MOV.U32 R98, RZ, RZ, R107 ;  /* 0x000000ffff627224 */ /* 0x000fe200078e006b */
[----:B------:R-:W-:Y:S01]  /*1e940*/  MOV R107, R92 ;  /* 0x0000005c006b7202 */ /* 0x000fe20000000f00 */
[----:B------:R-:W-:Y:S02]  /*1e950*/  IMAD.MOV.U32 R61, RZ, RZ, R65 ;  /* 0x000000ffff3d7224 */ /* 0x000fe400078e0041 */
[----:B------:R-:W-:Y:S02]  /*1e960*/  IMAD.MOV.U32 R60, RZ, RZ, R64 ;  /* 0x000000ffff3c7224 */ /* 0x000fe400078e0040 */
[----:B------:R-:W-:Y:S01]  /*1e970*/  IMAD.MOV.U32 R62, RZ, RZ, R66 ;  /* 0x000000ffff3e7224 */ /* 0x000fe200078e0042 */
[----:B------:R-:W-:Y:S01]  /*1e980*/  MOV R66, R69 ;  /* 0x0000004500427202 */ /* 0x000fe20000000f00 */
        /* <DEDUP_REMOVED lines=10> */
[C---:B------:R-:W-:Y:S01]  /*1ea30*/  HMMA.16816.F32 R108, R8.reuse, R42, R100 ;  /* 0x0000002a086c723c */ /* 0x040fe20000001864 */
[----:B------:R-:W-:Y:S02]  /*1ea40*/  IMAD.MOV.U32 R40, RZ, RZ, R70 ;  /* 0x000000ffff287224 */ /* 0x000fe400078e0046 */
[----:B------:R-:W-:Y:S02]  /*1ea50*/  IMAD.MOV.U32 R41, RZ, RZ, R71 ;  /* 0x000000ffff297224 */ /* 0x000fe400078e0047 */
[----:B------:R-:W-:Y:S01]  /*1ea60*/  IMAD.MOV.U32 R89, RZ, RZ, R126 ;  /* 0x000000ffff597224 */ /* 0x000fe200078e007e */
[----:B--2---:R-:W-:Y:S01]  /*1ea70*/  HMMA.16816.F32 R100, R8, R16, R60 ;  /* 0x000000100864723c */ /* 0x004fe2000000183c */
[----:B------:R-:W-:Y:S01]  /*1ea80*/  MOV R42, R68 ;  /* 0x00000044002a7202 */ /* 0x000fe20000000f00 */
[----:B------:R-:W-:-:S02]  /*1ea90*/  IMAD.MOV.U32 R43, RZ, RZ, R69 ;  /* 0x000000ffff2b7224 */ /* 0x000fc400078e0045 */
[----:B------:R-:W-:Y:S02]  /*1eaa0*/  IMAD.MOV.U32 R90, RZ, RZ, R127 ;  /* 0x000000ffff5a7224 */ /* 0x000fe400078e007f */
[----:B------:R-:W-:Y:S01]  /*1eab0*/  HMMA.16816.F32 R68, R8, R18, R240 ;  /* 0x000000120844723c */ /* 0x000fe200000018f0 */
[----:B------:R-:W2:Y:S01]  /*1eac0*/  LDSM.16.M88.4 R16, [R182+0x5800] ;  /* 0x00580000b610783b */ /* 0x000ea20000000200 */
        /* <DEDUP_REMOVED lines=11> */
[----:B------:R-:W-:Y:S01]  /*1eb80*/  IMAD.MOV.U32 R64, RZ, RZ, R117 ;  /* 0x000000ffff407224 */ /* 0x000fe200078e0075 */
[----:B------:R-:W-:Y:S01]  /*1eb90*/  HMMA.16816.F32 R124, R8, R44, R208 ;  /* 0x0000002c087c723c */ /* 0x000fe200000018d0 */
[----:B------:R-:W-:Y:S02]  /*1eba0*/  IMAD.MOV.U32 R72, RZ, RZ, R118 ;  /* 0x000000ffff487224 */ /* 0x000fe400078e0076 */
[----:B------:R-:W-:Y:S01]  /*1ebb0*/  IMAD.MOV.U32 R73, RZ, RZ, R116 ;  /* 0x000000ffff497224 */ /* 0x000fe200078e0074 */
[----:B------:R1:W5:Y:S01]  /*1ebc0*/  LDL.LU R118, [R1+0x174] ;  /* 0x0001740001767983 */ /* 0x0003620000300800 */
[----:B------:R-:W-:Y:S02]  /*1ebd0*/  IMAD.MOV.U32 R74, RZ, RZ, R39 ;  /* 0x000000ffff4a7224 */ /* 0x000fe400078e0027 */
[----:B------:R-:W-:-:S02]  /*1ebe0*/  IMAD.MOV.U32 R75, RZ, RZ, R2 ;  /* 0x000000ffff4b7224 */ /* 0x000fc400078e0002 */
[----:B------:R-:W-:Y:S02]  /*1ebf0*/  IMAD.MOV.U32 R60, RZ, RZ, R88 ;  /* 0x000000ffff3c7224 */ /* 0x000fe400078e0058 */
[----:B------:R-:W-:Y:S02]  /*1ec00*/  IMAD.MOV.U32 R76, RZ, RZ, R107 ;  /* 0x000000ffff4c7224 */ /* 0x000fe400078e006b */
[----:B------:R-:W-:Y:S02]  /*1ec10*/  IMAD.MOV.U32 R79, RZ, RZ, R94 ;  /* 0x000000ffff4f7224 */ /* 0x000fe400078e005e */
[----:B------:R-:W-:Y:S02]  /*1ec20*/  IMAD.MOV.U32 R77, RZ, RZ, R95 ;  /* 0x000000ffff4d7224 */ /* 0x000fe400078e005f */
[----:B------:R-:W-:Y:S02]  /*1ec30*/  IMAD.MOV.U32 R78, RZ, RZ, R112 ;  /* 0x000000ffff4e7224 */ /* 0x000fe400078e0070 */
[----:B------:R-:W-:Y:S01]  /*1ec40*/  IMAD.MOV.U32 R45, RZ, RZ, R40 ;  /* 0x000000ffff2d7224 */ /* 0x000fe200078e0028 */
[----:B------:R-:W-:Y:S01]  /*1ec50*/  MOV R40, R41 ;  /* 0x0000002900287202 */ /* 0x000fe20000000f00 */
[----:B------:R-:W-:Y:S01]  /*1ec60*/  IMAD.MOV.U32 R208, RZ, RZ, R42 ;  /* 0x000000ffffd07224 */ /* 0x000fe200078e002a */
[----:B---3--:R-:W-:Y:S01]  /*1ec70*/  HMMA.16816.F32 R80, R8, R34, R80 ;  /* 0x000000220850723c */ /* 0x008fe20000001850 */
[----:B------:R-:W-:Y:S01]  /*1ec80*/  IMAD.MOV.U32 R209, RZ, RZ, R43 ;  /* 0x000000ffffd17224 */ /* 0x000fe200078e002b */
[----:B------:R3:W5:Y:S01]  /*1ec90*/  LDL.LU R116, [R1+0x170] ;  /* 0x0001700001747983 */ /* 0x0007620000300800 */
[----:B------:R-:W-:-:S02]  /*1eca0*/  IMAD.MOV.U32 R41, RZ, RZ, R60 ;  /* 0x000000ffff297224 */ /* 0x000fc400078e003c */
[----:B------:R-:W-:Y:S01]  /*1ecb0*/  IMAD.MOV.U32 R60, RZ, RZ, R76 ;  /* 0x000000ffff3c7224 */ /* 0x000fe200078e004c */
[C---:B------:R-:W-:Y:S01]  /*1ecc0*/  HMMA.16816.F32 R88, R8.reuse, R32, R236 ;  /* 0x000000200858723c */ /* 0x040fe200000018ec */
[----:B------:R-:W-:Y:S01]  /*1ecd0*/  IMAD.MOV.U32 R211, RZ, RZ, R77 ;  /* 0x000000ffffd37224 */ /* 0x000fe200078e004d */
[----:B------:R-:W3:Y:S01]  /*1ece0*/  LDSM.16.M88.4 R32, [R182+0x6000] ;  /* 0x00600000b620783b */ /* 0x000ee20000000200 */
[----:B------:R-:W-:Y:S02]  /*1ecf0*/  IMAD.MOV.U32 R42, RZ, RZ, R78 ;  /* 0x000000ffff2a7224 */ /* 0x000fe400078e004e */
[----:B------:R-:W-:Y:S01]  /*1ed00*/  IMAD.MOV.U32 R43, RZ, RZ, R79 ;  /* 0x000000ffff2b7224 */ /* 0x000fe200078e004f */
[----:B----4-:R-:W-:Y:S01]  /*1ed10*/  HMMA.16816.F32 R64, R8, R30, R64 ;  /* 0x0000001e0840723c */ /* 0x010fe20000001840 */
[----:B------:R-:W-:Y:S01]  /*1ed20*/  IMAD.MOV.U32 R52, RZ, RZ, R54 ;  /* 0x000000ffff347224 */ /* 0x000fe200078e0036 */
[----:B------:R4:W5:Y:S01]  /*1ed30*/  LDL.LU R39, [R1+0x16c] ;  /* 0x00016c0001277983 */ /* 0x0009620000300800 */
[----:B------:R-:W-:-:S02]  /*1ed40*/  IMAD.MOV.U32 R53, RZ, RZ, R92 ;  /* 0x000000ffff357224 */ /* 0x000fc400078e005c */
[----:B------:R-:W-:Y:S01]  /*1ed50*/  IMAD.MOV.U32 R54, RZ, RZ, R93 ;  /* 0x000000ffff367224 */ /* 0x000fe200078e005d */
[C---:B------:R-:W-:Y:S01]  /*1ed60*/  HMMA.16816.F32 R76, R8.reuse, R28, R244 ;  /* 0x0000001c084c723c */ /* 0x040fe200000018f4 */
[----:B------:R-:W4:Y:S01]  /*1ed70*/  LDSM.16.M88.4 R28, [R182+0x6800] ;  /* 0x00680000b61c783b */ /* 0x000f220000000200 */
[----:B-1----:R-:W-:Y:S02]  /*1ed80*/  IMAD.SHL.U32 R226, R226, 0x2, RZ ;  /* 0x00000002e2e27824 */ /* 0x002fe400078e00ff */
[----:B------:R-:W-:Y:S02]  /*1ed90*/  IMAD.SHL.U32 R12, R252, 0x100, RZ ;  /* 0x00000100fc0c7824 */ /* 0x000fe400078e00ff */
[C---:B------:R-:W-:Y:S06]  /*1eda0*/  HMMA.16816.F32 R112, R8.reuse, R48, R216 ;  /* 0x000000300870723c */ /* 0x040fec00000018d8 */
[----:B------:R-:W-:Y:S01]  /*1edb0*/  HMMA.16816.F32 R104, R8, R24, R228 ;  /* 0x000000180868723c */ /* 0x000fe200000018e4 */
[----:B------:R-:W-:-:S05]  /*1edc0*/  IMAD.MOV.U32 R216, RZ, RZ, R45 ;  /* 0x000000ffffd87224 */ /* 0x000fca00078e002d */
[----:B------:R-:W-:Y:S01]  /*1edd0*/  HMMA.16816.F32 R72, R8, R26, R72 ;  /* 0x0000001a0848723c */ /* 0x000fe20000001848 */
[----:B------:R-:W-:Y:S01]  /*1ede0*/  IMAD.MOV.U32 R217, RZ, RZ, R208 ;  /* 0x000000ffffd97224 */ /* 0x000fe200078e00d0 */
[----:B------:R-:W1:Y:S01]  /*1edf0*/  LDSM.16.M88.4 R24, [R182+0x7000] ;  /* 0x00700000b618783b */ /* 0x000e620000000200 */
[----:B------:R-:W-:-:S03]  /*1ee00*/  IMAD.MOV.U32 R218, RZ, RZ, R209 ;  /* 0x000000ffffda7224 */ /* 0x000fc600078e00d1 */
[----:B--2---:R-:W-:Y:S01]  /*1ee10*/  HMMA.16816.F32 R60, R8, R16, R60 ;  /* 0x00000010083c723c */ /* 0x004fe2000000183c */
[----:B------:R-:W-:-:S05]  /*1ee20*/  IMAD.MOV.U32 R219, RZ, RZ, R194 ;  /* 0x000000ffffdb7224 */ /* 0x000fca00078e00c2 */
[----:B------:R-:W-:Y:S01]  /*1ee30*/  HMMA.16816.F32 R92, R8, R50, R232 ;  /* 0x00000032085c723c */ /* 0x000fe200000018e8 */
[----:B------:R-:W-:Y:S02]  /*1ee40*/  IMAD.MOV.U32 R195, RZ, RZ, R56 ;  /* 0x000000ffffc37224 */ /* 0x000fe400078e0038 */
[----:B------:R-:W-:-:S03]  /*1ee50*/  IMAD.MOV.U32 R210, RZ, RZ, R119 ;  /* 0x000000ffffd27224 */ /* 0x000fc600078e0077 */
[C---:B------:R-:W-:Y:S01]  /*1ee60*/  HMMA.16816.F32 R96, R8.reuse, R46, R212 ;  /* 0x0000002e0860723c */ /* 0x040fe200000018d4 */
[----:B------:R-:W-:Y:S01]  /*1ee70*/  IMAD.MOV.U32 R236, RZ, RZ, R249 ;  /* 0x000000ffffec7224 */ /* 0x000fe200078e00f9 */
[----:B------:R-:W-:Y:S01]  /*1ee80*/  MOV R239, R221 ;  /* 0x000000dd00ef7202 */ /* 0x000fe20000000f00 */
[----:B------:R-:W-:Y:S01]  /*1ee90*/  IMAD.MOV.U32 R237, RZ, RZ, R248 ;  /* 0x000000ffffed7224 */ /* 0x000fe200078e00f8 */
[----:B------:R-:W-:Y:S02]  /*1eea0*/  LOP3.LUT R226, R226, 0x6, RZ, 0xc0, !PT ;  /* 0x00000006e2e27812 */ /* 0x000fe400078ec0ff */
[----:B------:R-:W-:Y:S01]  /*1eeb0*/  HMMA.16816.F32 R48, R8, R18, R216 ;  /* 0x000000120830723c */ /* 0x000fe200000018d8 */
[----:B------:R-:W2:Y:S01]  /*1eec0*/  LDSM.16.M88.4 R16, [R182+0x7800] ;  /* 0x00780000b610783b */ /* 0x000ea20000000200 */
[----:B------:R-:W-:Y:S01]  /*1eed0*/  IMAD.MOV.U32 R56, RZ, RZ, R38 ;  /* 0x000000ffff387224 */ /* 0x000fe200078e0026 */
[----:B------:R-:W-:Y:S01]  /*1eee0*/  MOV R45, R211 ;  /* 0x000000d3002d7202 */ /* 0x000fe20000000f00 */
[----:B------:R-:W-:Y:S01]  /*1eef0*/  IMAD.MOV.U32 R47, RZ, RZ, R43 ;  /* 0x000000ffff2f7224 */ /* 0x000fe200078e002b */
[----:B------:R1:W5:Y:S01]  /*1ef00*/  LDL.LU R38, [R1+0x168] ;  /* 0x0001680001267983 */ /* 0x0003620000300800 */
[----:B------:R-:W-:-:S02]  /*1ef10*/  IMAD.MOV.U32 R43, RZ, RZ, R56 ;  /* 0x000000ffff2b7224 */ /* 0x000fc400078e0038 */
[----:B------:R-:W-:Y:S02]  /*1ef20*/  IMAD.MOV.U32 R238, RZ, RZ, R224 ;  /* 0x000000ffffee7224 */ /* 0x000fe400078e00e0 */
[----:B------:R-:W-:Y:S02]  /*1ef30*/  IMAD.MOV.U32 R240, RZ, RZ, R220 ;  /* 0x000000fffff07224 */ /* 0x000fe400078e00dc */
[----:B------:R-:W-:Y:S02]  /*1ef40*/  IMAD.MOV.U32 R241, RZ, RZ, R189 ;  /* 0x000000fffff17224 */ /* 0x000fe400078e00bd */
[----:B------:R-:W-:Y:S02]  /*1ef50*/  IMAD.MOV.U32 R242, RZ, RZ, R37 ;  /* 0x000000fffff27224 */ /* 0x000fe400078e0025 */
[----:B------:R-:W-:Y:S01]  /*1ef60*/  IMAD.MOV.U32 R243, RZ, RZ, R36 ;  /* 0x000000fffff37224 */ /* 0x000fe200078e0024 */
[----:B---3--:R-:W-:Y:S01]  /*1ef70*/  HMMA.16816.F32 R52, R8, R32, R52 ;  /* 0x000000200834723c */ /* 0x008fe20000001834 */
[----:B------:R-:W-:Y:S01]  /*1ef80*/  IMAD.MOV.U32 R56, RZ, RZ, R57 ;  /* 0x000000ffff387224 */ /* 0x000fe200078e0039 */
[----:B------:R3:W5:Y:S01]  /*1ef90*/  LDL.LU R23, [R1+0x164] ;  /* 0x0001640001177983 */ /* 0x0007620000300800 */
[----:B------:R-:W-:Y:S01]  /*1efa0*/  IMAD.MOV.U32 R57, RZ, RZ, R58 ;  /* 0x000000ffff397224 */ /* 0x000fe200078e003a */
[----:B------:R-:W-:Y:S01]  /*1efb0*/  LOP3.LUT R0, R12, 0x8, R226, 0xfe, !PT ;  /* 0x000000080c007812 */ /* 0x000fe200078efee2 */
        /* <DEDUP_REMOVED lines=8> */
[----:B------:R-:W-:Y:S01]  /*1f040*/  LOP3.LUT R2, R12, 0x10, R226, 0xfe, !PT ;  /* 0x000000100c027812 */ /* 0x000fe200078efee2 */
[----:B------:R-:W-:Y:S01]  /*1f050*/  IMAD.MOV.U32 R42, RZ, RZ, R195 ;  /* 0x000000ffff2a7224 */ /* 0x000fe200078e00c3 */
[----:B------:R-:W-:-:S04]  /*1f060*/  DEPBAR.LE SB0, 0x0 ;  /* 0x000080000000791a */ /* 0x000fc80000000000 */
[----:B------:R-:W-:Y:S01]  /*1f070*/  IMAD.MOV.U32 R59, RZ, RZ, R250 ;  /* 0x000000ffff3b7224 */ /* 0x000fe200078e00fa */
[C---:B------:R-:W-:Y:S06]  /*1f080*/  HMMA.16816.F32 R44, R8.reuse, R34, R44 ;  /* 0x00000022082c723c */ /* 0x040fec000000182c */
[C---:B----4-:R-:W-:Y:S06]  /*1f090*/  HMMA.16816.F32 R56, R8.reuse, R28, R56 ;  /* 0x0000001c0838723c */ /* 0x050fec0000001838 */
[C---:B------:R-:W-:Y:S06]  /*1f0a0*/  HMMA.16816.F32 R40, R8.reuse, R30, R40 ;  /* 0x0000001e0828723c */ /* 0x040fec0000001828 */
[C---:B-1----:R-:W-:Y:S06]  /*1f0b0*/  HMMA.16816.F32 R32, R8.reuse, R24, R236 ;  /* 0x000000180820723c */ /* 0x042fec00000018ec */
[----:B------:R-:W-:Y:S01]  /*1f0c0*/  HMMA.16816.F32 R28, R8, R26, R240 ;  /* 0x0000001a081c723c */ /* 0x000fe200000018f0 */
[----:B------:R-:W-:-:S02]  /*1f0d0*/  IMAD.MOV.U32 R24, RZ, RZ, R20 ;  /* 0x000000ffff187224 */ /* 0x000fc400078e0014 */
[----:B------:R-:W-:-:S04]  /*1f0e0*/  IMAD.MOV.U32 R25, RZ, RZ, R6 ;  /* 0x000000ffff197224 */ /* 0x000fc800078e0006 */
[----:B------:R-:W-:Y:S01]  /*1f0f0*/  IMAD.MOV.U32 R26, RZ, RZ, R4 ;  /* 0x000000ffff1a7224 */ /* 0x000fe200078e0004 */
[----:B------:R-:W-:-:S07]  /*1f100*/  MOV R27, R3 ;  /* 0x00000003001b7202 */ /* 0x000fce0000000f00 */
[C---:B--2---:R-:W-:Y:S06]  /*1f110*/  HMMA.16816.F32 R24, R8.reuse, R16, R24 ;  /* 0x000000100818723c */ /* 0x044fec0000001818 */
[C---:B------:R-:W-:Y:S06]  /*1f120*/  HMMA.16816.F32 R16, R8.reuse, R18, R244 ;  /* 0x000000120810723c */ /* 0x040fec00000018f4 */
[----:B------:R-:W-:Y:S01]  /*1f130*/  HMMA.16816.F32 R8, R8, R192, R136 ;  /* 0x000000c00808723c */ /* 0x000fe20000001888 */
[----:B------:R3:W5:Y:S04]  /*1f140*/  LDL.LU.64 R138, [R1+0x158] ;  /* 0x00015800018a7983 */ /* 0x0007680000300a00 */
[----:B------:R3:W5:Y:S01]  /*1f150*/  LDL.LU.64 R136, [R1+0x150] ;  /* 0x0001500001887983 */ /* 0x0007620000300a00 */
[----:B------:R-:W-:-:S02]  /*1f160*/  ISETP.GE.AND P3, PT, R0, R7, PT ;  /* 0x000000070000720c */ /* 0x000fc40003f66270 */
[----:B------:R-:W-:Y:S02]  /*1f170*/  ISETP.GE.AND P4, PT, R0, R5, PT ;  /* 0x000000050000720c */ /* 0x000fe40003f86270 */
[C---:B------:R-:W-:Y:S02]  /*1f180*/  ISETP.GE.AND P5, PT, R2.reuse, R7, PT ;  /* 0x000000070200720c */ /* 0x040fe40003fa6270 */
[----:B------:R-:W-:Y:S02]  /*1f190*/  ISETP.GE.AND P6, PT, R2, R5, PT ;  /* 0x000000050200720c */ /* 0x000fe40003fc6270 */
[C-C-:B------:R-:W-:Y:S02]  /*1f1a0*/  LOP3.LUT R2, R12.reuse, 0x18, R226.reuse, 0xfe, !PT ;  /* 0x000000180c027812 */ /* 0x140fe400078efee2 */
[----:B------:R-:W-:Y:S02]  /*1f1b0*/  LOP3.LUT R0, R12, 0x20, R226, 0xfe, !PT ;  /* 0x000000200c007812 */ /* 0x000fe400078efee2 */
[----:B------:R-:W-:-:S02]  /*1f1c0*/  FSEL R204, R204, -INF , !P3 ;  /* 0xff800000cccc7808 */ /* 0x000fc40005800000 */
[----:B------:R-:W-:Y:S02]  /*1f1d0*/  FSEL R206, R206, -INF , !P4 ;  /* 0xff800000cece7808 */ /* 0x000fe40006000000 */
[----:B------:R-:W-:Y:S02]  /*1f1e0*/  FSEL R200, R200, -INF , !P5 ;  /* 0xff800000c8c87808 */ /* 0x000fe40006800000 */
[----:B------:R-:W-:Y:S02]  /*1f1f0*/  FSEL R202, R202, -INF , !P6 ;  /* 0xff800000caca7808 */ /* 0x000fe40007000000 */
[C---:B------:R-:W-:Y:S02]  /*1f200*/  ISETP.GE.AND P3, PT, R2.reuse, R7, PT ;  /* 0x000000070200720c */ /* 0x040fe40003f66270 */
[----:B------:R-:W-:Y:S02]  /*1f210*/  ISETP.GE.AND P4, PT, R2, R5, PT ;  /* 0x000000050200720c */ /* 0x000fe40003f86270 */
[----:B------:R-:W-:-:S02]  /*1f220*/  ISETP.GE.AND P5, PT, R0, R7, PT ;  /* 0x000000070000720c */ /* 0x000fc40003fa6270 */
[----:B------:R-:W-:Y:S02]  /*1f230*/  ISETP.GE.AND P6, PT, R0, R5, PT ;  /* 0x000000050000720c */ /* 0x000fe40003fc6270 */
[C-C-:B------:R-:W-:Y:S02]  /*1f240*/  LOP3.LUT R2, R12.reuse, 0x28, R226.reuse, 0xfe, !PT ;  /* 0x000000280c027812 */ /* 0x140fe400078efee2 */
[----:B------:R-:W-:Y:S02]  /*1f250*/  LOP3.LUT R0, R12, 0x30, R226, 0xfe, !PT ;  /* 0x000000300c007812 */ /* 0x000fe400078efee2 */
[----:B------:R-:W-:Y:S02]  /*1f260*/  FSEL R196, R196, -INF , !P3 ;  /* 0xff800000c4c47808 */ /* 0x000fe40005800000 */
[----:B------:R-:W-:Y:S02]  /*1f270*/  FSEL R198, R198, -INF , !P4 ;  /* 0xff800000c6c67808 */ /* 0x000fe40006000000 */
[----:B------:R-:W-:-:S02]  /*1f280*/  FSEL R172, R172, -INF , !P5 ;  /* 0xff800000acac7808 */ /* 0x000fc40006800000 */
[----:B------:R-:W-:Y:S02]  /*1f290*/  FSEL R174, R174, -INF , !P6 ;  /* 0xff800000aeae7808 */ /* 0x000fe40007000000 */
[C---:B------:R-:W-:Y:S02]  /*1f2a0*/  ISETP.GE.AND P3, PT, R2.reuse, R7, PT ;  /* 0x000000070200720c */ /* 0x040fe40003f66270 */
[----:B------:R-:W-:Y:S02]  /*1f2b0*/  ISETP.GE.AND P4, PT, R2, R5, PT ;  /* 0x000000050200720c */ /* 0x000fe40003f86270 */
[C---:B------:R-:W-:Y:S02]  /*1f2c0*/  ISETP.GE.AND P5, PT, R0.reuse, R7, PT ;  /* 0x000000070000720c */ /* 0x040fe40003fa6270 */
[----:B------:R-:W-:Y:S02]  /*1f2d0*/  ISETP.GE.AND P6, PT, R0, R5, PT ;  /* 0x000000050000720c */ /* 0x000fe40003fc6270 */
[----:B------:R-:W-:-:S02]  /*1f2e0*/  LOP3.LUT R2, R12, 0x38, R226, 0xfe, !PT ;  /* 0x000000380c027812 */ /* 0x000fc400078efee2 */
[----:B------:R-:W-:Y:S02]  /*1f2f0*/  LOP3.LUT R0, R12, 0x40, R226, 0xfe, !PT ;  /* 0x000000400c007812 */ /* 0x000fe400078efee2 */
[----:B------:R-:W-:Y:S02]  /*1f300*/  FSEL R168, R168, -INF , !P3 ;  /* 0xff800000a8a87808 */ /* 0x000fe40005800000 */
[----:B------:R-:W-:Y:S02]  /*1f310*/  FSEL R170, R170, -INF , !P4 ;  /* 0xff800000aaaa7808 */ /* 0x000fe40006000000 */
[----:B------:R-:W-:Y:S02]  /*1f320*/  FSEL R128, R128, -INF , !P5 ;  /* 0xff80000080807808 */ /* 0x000fe40006800000 */
[----:B------:R-:W-:Y:S02]  /*1f330*/  FSEL R130, R130, -INF , !P6 ;  /* 0xff80000082827808 */ /* 0x000fe40007000000 */
        /* <DEDUP_REMOVED lines=14> */
[----:B------:R-:W-:Y:S02]  /*1f420*/  LOP3.LUT R0, R12, 0x58, R226, 0xfe, !PT ;  /* 0x000000580c007812 */ /* 0x000fe400078efee2 */
[----:B------:R-:W-:Y:S02]  /*1f430*/  FSEL R108, R108, -INF , !P3 ;  /* 0xff8000006c6c7808 */ /* 0x000fe40005800000 */
[----:B------:R-:W-:Y:S02]  /*1f440*/  FSEL R110, R110, -INF , !P4 ;  /* 0xff8000006e6e7808 */ /* 0x000fe40006000000 */
[C---:B------:R-:W-:Y:S02]  /*1f450*/  ISETP.GE.AND P3, PT, R0.reuse, R7, PT ;  /* 0x000000070000720c */ /* 0x040fe40003f66270 */
[----:B------:R-:W-:-:S02]  /*1f460*/  ISETP.GE.AND P4, PT, R0, R5, PT ;  /* 0x000000050000720c */ /* 0x000fc40003f86270 */
[C-C-:B------:R-:W-:Y:S02]  /*1f470*/  LOP3.LUT R2, R12.reuse, 0x60, R226.reuse, 0xfe, !PT ;  /* 0x000000600c027812 */ /* 0x140fe400078efee2 */
[----:B------:R-:W-:Y:S02]  /*1f480*/  LOP3.LUT R0, R12, 0x68, R226, 0xfe, !PT ;  /* 0x000000680c007812 */ /* 0x000fe400078efee2 */
[----:B------:R-:W-:Y:S02]  /*1f490*/  FSEL R124, R124, -INF , !P5 ;  /* 0xff8000007c7c7808 */ /* 0x000fe40006800000 */
[----:B------:R-:W-:Y:S02]  /*1f4a0*/  FSEL R126, R126, -INF , !P6 ;  /* 0xff8000007e7e7808 */ /* 0x000fe40007000000 */
[----:B------:R-:W-:Y:S02]  /*1f4b0*/  FSEL R96, R96, -INF , !P3 ;  /* 0xff80000060607808 */ /* 0x000fe40005800000 */
[----:B------:R-:W-:-:S02]  /*1f4c0*/  FSEL R98, R98, -INF , !P4 ;  /* 0xff80000062627808 */ /* 0x000fc40006000000 */
[C---:B------:R-:W-:Y:S02]  /*1f4d0*/  ISETP.GE.AND P5, PT, R2.reuse, R7, PT ;  /* 0x000000070200720c */ /* 0x040fe40003fa6270 */
[----:B------:R-:W-:Y:S02]  /*1f4e0*/  ISETP.GE.AND P6, PT, R2, R5, PT ;  /* 0x000000050200720c */ /* 0x000fe40003fc6270 */
[C---:B------:R-:W-:Y:S02]  /*1f4f0*/  ISETP.GE.AND P3, PT, R0.reuse, R7, PT ;  /* 0x000000070000720c */ /* 0x040fe40003f66270 */
[----:B------:R-:W-:Y:S02]  /*1f500*/  ISETP.GE.AND P4, PT, R0, R5, PT ;  /* 0x000000050000720c */ /* 0x000fe40003f86270 */
[C-C-:B------:R-:W-:Y:S02]  /*1f510*/  LOP3.LUT R2, R12.reuse, 0x70, R226.reuse, 0xfe, !PT ;  /* 0x000000700c027812 */ /* 0x140fe400078efee2 */
[----:B------:R-:W-:-:S02]  /*1f520*/  LOP3.LUT R0, R12, 0x78, R226, 0xfe, !PT ;  /* 0x000000780c007812 */ /* 0x000fc400078efee2 */
[----:B------:R-:W-:Y:S02]  /*1f530*/  FSEL R112, R112, -INF , !P5 ;  /* 0xff80000070707808 */ /* 0x000fe40006800000 */
[----:B------:R-:W-:Y:S02]  /*1f540*/  FSEL R114, R114, -INF , !P6 ;  /* 0xff80000072727808 */ /* 0x000fe40007000000 */
[----:B------:R-:W-:Y:S02]  /*1f550*/  FSEL R119, R92, -INF , !P3 ;  /* 0xff8000005c777808 */ /* 0x000fe40005800000 */
[----:B------:R-:W-:Y:S02]  /*1f560*/  FSEL R94, R94, -INF , !P4 ;  /* 0xff8000005e5e7808 */ /* 0x000fe40006000000 */
[C---:B------:R-:W-:Y:S02]  /*1f570*/  ISETP.GE.AND P5, PT, R2.reuse, R7, PT ;  /* 0x000000070200720c */ /* 0x040fe40003fa6270 */
[----:B------:R-:W-:-:S02]  /*1f580*/  ISETP.GE.AND P6, PT, R2, R5, PT ;  /* 0x000000050200720c */ /* 0x000fc40003fc6270 */
[C---:B------:R-:W-:Y:S02]  /*1f590*/  ISETP.GE.AND P3, PT, R0.reuse, R7, PT ;  /* 0x000000070000720c */ /* 0x040fe40003f66270 */
[----:B------:R-:W-:Y:S02]  /*1f5a0*/  ISETP.GE.AND P4, PT, R0, R5, PT ;  /* 0x000000050000720c */ /* 0x000fe40003f86270 */
[C-C-:B------:R-:W-:Y:S02]  /*1f5b0*/  LOP3.LUT R2, R12.reuse, 0x80, R226.reuse, 0xfe, !PT ;  /* 0x000000800c027812 */ /* 0x140fe400078efee2 */
[----:B------:R-:W-:Y:S02]  /*1f5c0*/  LOP3.LUT R0, R12, 0x88, R226, 0xfe, !PT ;  /* 0x000000880c007812 */ /* 0x000fe400078efee2 */
[----:B------:R-:W-:Y:S02]  /*1f5d0*/  FSEL R194, R104, -INF , !P5 ;  /* 0xff80000068c27808 */ /* 0x000fe40006800000 */
[----:B------:R-:W-:-:S02]  /*1f5e0*/  FSEL R106, R106, -INF , !P6 ;  /* 0xff8000006a6a7808 */ /* 0x000fc40007000000 */
[----:B------:R-:W-:Y:S02]  /*1f5f0*/  FSEL R208, R72, -INF , !P3 ;  /* 0xff80000048d07808 */ /* 0x000fe40005800000 */
[----:B------:R-:W-:Y:S02]  /*1f600*/  FSEL R84, R74, -INF , !P4 ;  /* 0xff8000004a547808 */ /* 0x000fe40006000000 */
[C---:B------:R-:W-:Y:S02]  /*1f610*/  ISETP.GE.AND P5, PT, R2.reuse, R7, PT ;  /* 0x000000070200720c */ /* 0x040fe40003fa6270 */
[----:B------:R-:W-:Y:S02]  /*1f620*/  ISETP.GE.AND P6, PT, R2, R5, PT ;  /* 0x000000050200720c */ /* 0x000fe40003fc6270 */
        /* <DEDUP_REMOVED lines=63> */
[----:B------:R-:W-:Y:S02]  /*1fa20*/  LOP3.LUT R0, R12, R226, RZ, 0xfc, !PT ;  /* 0x000000e20c007212 */ /* 0x000fe400078efcff */
[----:B------:R-:W-:Y:S02]  /*1fa30*/  FSEL R66, R32, -INF , !P5 ;  /* 0xff80000020427808 */ /* 0x000fe40006800000 */
[----:B------:R-:W-:Y:S02]  /*1fa40*/  FSEL R249, R34, -INF , !P6 ;  /* 0xff80000022f97808 */ /* 0x000fe40007000000 */
[C---:B------:R-:W-:Y:S02]  /*1fa50*/  ISETP.GE.AND P5, PT, R2.reuse, R7, PT ;  /* 0x000000070200720c */ /* 0x040fe40003fa6270 */
[----:B------:R-:W-:Y:S01]  /*1fa60*/  ISETP.GE.AND P6, PT, R2, R5, PT ;  /* 0x000000050200720c */ /* 0x000fe20003fc6270 */
[----:B------:R-:W-:Y:S01]  /*1fa70*/  VIADD R2, R0, 0x1 ;  /* 0x0000000100027836 */ /* 0x000fe20000000000 */
[----:B------:R-:W-:-:S02]  /*1fa80*/  LOP3.LUT R3, R12, 0xf8, R226, 0xfe, !PT ;  /* 0x000000f80c037812 */ /* 0x000fc400078efee2 */
[----:B------:R-:W-:Y:S02]  /*1fa90*/  FSEL R58, R28, -INF , !P3 ;  /* 0xff8000001c3a7808 */ /* 0x000fe40005800000 */
[----:B------:R-:W-:Y:S02]  /*1faa0*/  FSEL R56, R30, -INF , !P4 ;  /* 0xff8000001e387808 */ /* 0x000fe40006000000 */
[C---:B------:R-:W-:Y:S02]  /*1fab0*/  ISETP.GE.AND P3, PT, R3.reuse, R7, PT ;  /* 0x000000070300720c */ /* 0x040fe40003f66270 */
[----:B------:R-:W-:Y:S01]  /*1fac0*/  ISETP.GE.AND P4, PT, R3, R5, PT ;  /* 0x000000050300720c */ /* 0x000fe20003f86270 */
[----:B------:R-:W-:Y:S01]  /*1fad0*/  VIADD R3, R0, 0x9 ;  /* 0x0000000900037836 */ /* 0x000fe20000000000 */
[----:B------:R-:W-:Y:S02]  /*1fae0*/  FSEL R48, R24, -INF , !P5 ;  /* 0xff80000018307808 */ /* 0x000fe40006800000 */
[----:B------:R-:W-:-:S02]  /*1faf0*/  ISETP.GE.AND P5, PT, R2, R7, PT ;  /* 0x000000070200720c */ /* 0x000fc40003fa6270 */
[----:B------:R-:W-:Y:S02]  /*1fb00*/  FSEL R50, R26, -INF , !P6 ;  /* 0xff8000001a327808 */ /* 0x000fe40007000000 */
[----:B------:R-:W-:Y:S01]  /*1fb10*/  ISETP.GE.AND P6, PT, R2, R5, PT ;  /* 0x000000050200720c */ /* 0x000fe20003fc6270 */
[----:B------:R-:W-:Y:S01]  /*1fb20*/  VIADD R2, R0, 0x11 ;  /* 0x0000001100027836 */ /* 0x000fe20000000000 */
[----:B------:R-:W-:Y:S02]  /*1fb30*/  FSEL R72, R16, -INF , !P3 ;  /* 0xff80000010487808 */ /* 0x000fe40005800000 */
[----:B------:R-:W-:Y:S02]  /*1fb40*/  FSEL R46, R9, -INF , !P5 ;  /* 0xff800000092e7808 */ /* 0x000fe40006800000 */
        /* <DEDUP_REMOVED lines=9> */
[----:B------:R-:W-:Y:S02]  /*1fbe0*/  ISETP.GE.AND P5, PT, R3, R7, PT ;  /* 0x000000070300720c */ /* 0x000fe40003fa6270 */
[----:B------:R-:W-:-:S02]  /*1fbf0*/  FSEL R201, R201, -INF , !P6 ;  /* 0xff800000c9c97808 */ /* 0x000fc40007000000 */
        /* <DEDUP_REMOVED lines=16> */
[C---:B------:R-:W-:Y:S01]  /*1fd00*/  VIADD R2, R0.reuse, 0x41 ;  /* 0x0000004100027836 */ /* 0x040fe20000000000 */
        /* <DEDUP_REMOVED lines=13> */
[----:B------:R-:W-:Y:S02]  /*1fde0*/  FSEL R87, R87, -INF , !P3 ;  /* 0xff80000057577808 */ /* 0x000fe40005800000 */
[----:B------:R-:W-:Y:S02]  /*1fdf0*/  FSEL R109, R109, -INF , !P5 ;  /* 0xff8000006d6d7808 */ /* 0x000fe40006800000 */
[----:B------:R-:W-:Y:S02]  /*1fe00*/  ISETP.GE.AND P6, PT, R3, R5, PT ;  /* 0x000000050300720c */ /* 0x000fe40003fc6270 */
[C---:B------:R-:W-:Y:S02]  /*1fe10*/  ISETP.GE.AND P3, PT, R2.reuse, R7, PT ;  /* 0x000000070200720c */ /* 0x040fe40003f66270 */
[----:B------:R-:W-:Y:S01]  /*1fe20*/  ISETP.GE.AND P5, PT, R2, R5, PT ;  /* 0x000000050200720c */ /* 0x000fe20003fa6270 */
[C---:B------:R-:W-:Y:S01]  /*1fe30*/  VIADD R2, R0.reuse, 0x61 ;  /* 0x0000006100027836 */ /* 0x040fe20000000000 */
[----:B------:R-:W-:-:S02]  /*1fe40*/  IADD3 R3, R0, 0x59, RZ ;  /* 0x0000005900037810 */ /* 0x000fc40007ffe0ff */
        /* <DEDUP_REMOVED lines=58> */
[----:B------:R-:W-:Y:S02]  /*201f0*/  ISETP.GE.AND P5, PT, R2, R5, PT ;  /* 0x000000050200720c */ /* 0x000fe40003fa6270 */
[C---:B------:R-:W-:Y:S01]  /*20200*/  IADD3 R4, R0.reuse, 0xb9, RZ ;  /* 0x000000b900047810 */ /* 0x040fe20007ffe0ff */
[----:B------:R-:W-:Y:S01]  /*20210*/  VIADD R2, R0, 0xc9 ;  /* 0x000000c900027836 */ /* 0x000fe20000000000 */
[----:B------:R-:W-:-:S02]  /*20220*/  FSEL R213, R61, -INF , !P3 ;  /* 0xff8000003dd57808 */ /* 0x000fc40005800000 */
[----:B------:R-:W-:Y:S02]  /*20230*/  FSEL R104, R63, -INF , !P5 ;  /* 0xff8000003f687808 */ /* 0x000fe40006800000 */
[----:B------:R-:W-:Y:S01]  /*20240*/  FSEL R81, R67, -INF , !P6 ;  /* 0xff80000043517808 */ /* 0x000fe20007000000 */
[----:B------:R-:W-:Y:S01]  /*20250*/  BAR.SYNC.DEFER_BLOCKING 0x0 ;  /* 0x0000000000007b1d */ /* 0x000fe20000010000 */
[C---:B------:R-:W-:Y:S02]  /*20260*/  ISETP.GE.AND P3, PT, R4.reuse, R5, PT ;  /* 0x000000050400720c */ /* 0x040fe40003f66270 */
[-C--:B------:R-:W-:Y:S02]  /*20270*/  ISETP.GE.AND P5, PT, R3, R7.reuse, PT ;  /* 0x000000070300720c */ /* 0x080fe40003fa6270 */
[----:B------:R-:W-:Y:S02]  /*20280*/  ISETP.GE.AND P6, PT, R4, R7, PT ;  /* 0x000000070400720c */ /* 0x000fe40003fc6270 */
[----:B------:R-:W-:-:S02]  /*20290*/  FSEL R209, R51, -INF , !P3 ;  /* 0xff80000033d17808 */ /* 0x000fc40005800000 */
[----:B------:R-:W-:Y:S02]  /*202a0*/  FSEL R226, R53, -INF , !P5 ;  /* 0xff80000035e27808 */ /* 0x000fe40006800000 */
[----:B------:R-:W-:Y:S02]  /*202b0*/  FSEL R215, R49, -INF , !P6 ;  /* 0xff80000031d77808 */ /* 0x000fe40007000000 */
[C---:B------:R-:W-:Y:S02]  /*202c0*/  ISETP.GE.AND P3, PT, R2.reuse, R7, PT ;  /* 0x000000070200720c */ /* 0x040fe40003f66270 */
[-C--:B------:R-:W-:Y:S01]  /*202d0*/  ISETP.GE.AND P5, PT, R2, R5.reuse, PT ;  /* 0x000000050200720c */ /* 0x080fe20003fa6270 */
[C---:B------:R-:W-:Y:S01]  /*202e0*/  VIADD R2, R0.reuse, 0xd1 ;  /* 0x000000d100027836 */ /* 0x040fe20000000000 */
        /* <DEDUP_REMOVED lines=13> */
[C---:B------:R-:W-:Y:S02]  /*203c0*/  ISETP.GE.AND P3, PT, R2.reuse, R7, PT ;  /* 0x000000070200720c */ /* 0x040fe40003f66270 */
[----:B------:R-:W-:Y:S02]  /*203d0*/  FSEL R237, R41, -INF , !P5 ;  /* 0xff80000029ed7808 */ /* 0x000fe40006800000 */
[----:B------:R-:W-:Y:S01]  /*203e0*/  ISETP.GE.AND P5, PT, R2, R5, PT ;  /* 0x000000050200720c */ /* 0x000fe20003fa6270 */
[----:B------:R-:W-:Y:S01]  /*203f0*/  VIADD R2, R0, 0xf1 ;  /* 0x000000f100027836 */ /* 0x000fe20000000000 */
[----:B------:R-:W-:-:S02]  /*20400*/  FSEL R239, R43, -INF , !P6 ;  /* 0xff8000002bef7808 */ /* 0x000fc40007000000 */
[----:B------:R-:W-:Y:S02]  /*20410*/  ISETP.GE.AND P6, PT, R3, R7, PT ;  /* 0x000000070300720c */ /* 0x000fe40003fc6270 */
[----:B------:R-:W-:Y:S02]  /*20420*/  FSEL R246, R33, -INF , !P3 ;  /* 0xff80000021f67808 */ /* 0x000fe40005800000 */
[----:B------:R-:W-:Y:S02]  /*20430*/  ISETP.GE.AND P3, PT, R3, R5, PT ;  /* 0x000000050300720c */ /* 0x000fe40003f66270 */
[----:B------:R-:W-:Y:S02]  /*20440*/  FSEL R243, R35, -INF , !P5 ;  /* 0xff80000023f37808 */ /* 0x000fe40006800000 */
[----:B------:R-:W-:Y:S02]  /*20450*/  FSEL R247, R29, -INF , !P6 ;  /* 0xff8000001df77808 */ /* 0x000fe40007000000 */
[----:B------:R-:W-:-:S02]  /*20460*/  ISETP.GE.AND P5, PT, R2, R7, PT ;  /* 0x000000070200720c */ /* 0x000fc40003fa6270 */
[----:B------:R-:W-:Y:S01]  /*20470*/  ISETP.GE.AND P6, PT, R2, R5, PT ;  /* 0x000000050200720c */ /* 0x000fe20003fc6270 */
[C---:B------:R-:W-:Y:S01]  /*20480*/  VIADD R2, R0.reuse, 0xf9 ;  /* 0x000000f900027836 */ /* 0x040fe20000000000 */
[----:B------:R-:W-:Y:S02]  /*20490*/  FSEL R248, R31, -INF , !P3 ;  /* 0xff8000001ff87808 */ /* 0x000fe40005800000 */
[----:B------:R-:W-:Y:S02]  /*204a0*/  ISETP.GE.AND P3, PT, R0, R7, PT ;  /* 0x000000070000720c */ /* 0x000fe40003f66270 */
[----:B------:R-:W-:Y:S02]  /*204b0*/  FSEL R73, R25, -INF , !P5 ;  /* 0xff80000019497808 */ /* 0x000fe40006800000 */
[----:B------:R-:W-:Y:S02]  /*204c0*/  FSEL R250, R27, -INF , !P6 ;  /* 0xff8000001bfa7808 */ /* 0x000fe40007000000 */
[----:B------:R-:W-:Y:S01]  /*204d0*/  FSEL R43, R8, -INF , !P3 ;  /* 0xff800000082b7808 */ /* 0x000fe20005800000 */
[----:B------:R-:W-:Y:S01]  /*204e0*/  BSSY B1, `(.L_x_1173) ;  /* 0x0000100000017945 */ /* 0x000fe20003800000 */
[----:B------:R-:W-:-:S02]  /*204f0*/  ISETP.GE.AND P5, PT, R0, R5, PT ;  /* 0x000000050000720c */ /* 0x000fc40003fa6270 */
[C---:B------:R-:W-:Y:S02]  /*20500*/  ISETP.GE.AND P6, PT, R2.reuse, R7, PT ;  /* 0x000000070200720c */ /* 0x040fe40003fc6270 */
[----:B------:R-:W-:Y:S01]  /*20510*/  ISETP.GE.AND P3, PT, R2, R5, PT ;  /* 0x000000050200720c */ /* 0x000fe20003f66270 */
[----:B------:R-:W-:Y:S01]  /*20520*/  IMAD.MOV.U32 R221, RZ, RZ, R134 ;  /* 0x000000ffffdd7224 */ /* 0x000fe200078e0086 */
[----:B------:R-:W-:Y:S01]  /*20530*/  FSEL R42, R10, -INF , !P5 ;  /* 0xff8000000a2a7808 */ /* 0x000fe20006800000 */
[----:B------:R-:W-:Y:S01]  /*20540*/  IMAD.MOV.U32 R219, RZ, RZ, R135 ;  /* 0x000000ffffdb7224 */ /* 0x000fe200078e0087 */
[----:B------:R-:W-:Y:S02]  /*20550*/  FSEL R54, R18, -INF , !P4 ;  /* 0xff80000012367808 */ /* 0x000fe40006000000 */
[----:B------:R-:W-:Y:S02]  /*20560*/  FSEL R74, R17, -INF , !P6 ;  /* 0xff800000114a7808 */ /* 0x000fe40007000000 */
[----:B------:R-:W-:Y:S01]  /*20570*/  FSEL R52, R19, -INF , !P3 ;  /* 0xff80000013347808 */ /* 0x000fe20005800000 */
[----:B---3--:R-:W-:Y:S05]  /*20580*/  @!P2 BRA `(.L_x_1174) ;  /* 0x0000000c00d4a947 */ /* 0x008fea0003800000 */
[----:B------:R-:W-:Y:S04]  /*20590*/  BSSY B0, `(.L_x_1175) ;  /* 0x0000041000007945 */ /* 0x000fe80003800000 */
[----:B------:R-:W-:Y:S05]  /*205a0*/  @!P0 BRA `(.L_x_1176) ;  /* 0x0000000000f08947 */ /* 0x000fea0003800000 */
[----:B-----5:R-:W2:Y:S01]  /*205b0*/  LD.E R2, desc[UR6][R22.64+0x170] ;  /* 0x0001700616027980 */ /* 0x020ea2000c101900 */
[C---:B------:R-:W-:Y:S02]  /*205c0*/  IADD3 R8, R12.reuse, -0x100, RZ ;  /* 0xffffff000c087810 */ /* 0x040fe40007ffe0ff */
[----:B------:R-:W-:Y:S02]  /*205d0*/  IABS R6, R12 ;  /* 0x0000000c00067213 */ /* 0x000fe40000000000 */
[----:B------:R-:W-:Y:S02]  /*205e0*/  IABS R7, R8 ;  /* 0x0000000800077213 */ /* 0x000fe40000000000 */
[-C--:B--2---:R-:W-:Y:S02]  /*205f0*/  IABS R0, R2.reuse ;  /* 0x0000000200007213 */ /* 0x084fe40000000000 */
        /* <DEDUP_REMOVED lines=9> */
[----:B------:R-:W-:-:S04]  /*20690*/  IMAD R3, R3, R0, RZ ;  /* 0x0000000003037224 */ /* 0x000fc800078e02ff */
[----:B------:R-:W-:Y:S01]  /*206a0*/  IMAD.HI.U32 R3, R5, R3, R4 ;  /* 0x0000000305037227 */ /* 0x000fe200078e0004 */
[----:B------:R-:W-:-:S05]  /*206b0*/  IADD3 R5, RZ, -R9, RZ ;  /* 0x80000009ff057210 */ /* 0x000fca0007ffe0ff */
        /* <DEDUP_REMOVED lines=13> */
[----:B------:R-:W-:Y:S02]  /*20790*/  ISETP.NE.AND P2, PT, R2, RZ, PT ;  /* 0x000000ff0200720c */ /* 0x000fe40003f45270 */
[----:B------:R-:W-:Y:S02]  /*207a0*/  ISETP.GE.AND P0, PT, R0, RZ, PT ;  /* 0x000000ff0000720c */ /* 0x000fe40003f06270 */
[----:B------:R-:W-:-:S03]  /*207b0*/  LOP3.LUT R5, RZ, R2, RZ, 0x33, !PT ;  /* 0x00000002ff057212 */ /* 0x000fc600078e33ff */
[----:B------:R-:W-:Y:S02]  /*207c0*/  @P6 VIADD R4, R4, 0x1 ;  /* 0x0000000104046836 */ /* 0x000fe40000000000 */
[----:B------:R-:W-:Y:S02]  /*207d0*/  @P5 IADD3 R3, R3, 0x1, RZ ;  /* 0x0000000103035810 */ /* 0x000fe40007ffe0ff */
[----:B------:R-:W-:-:S04]  /*207e0*/  @!P3 IMAD.MOV R4, RZ, RZ, -R4 ;  /* 0x000000ffff04b224 */ /* 0x000fc800078e0a04 */
[----:B------:R-:W-:Y:S02]  /*207f0*/  @!P0 IADD3 R3, -R3, RZ, RZ ;  /* 0x000000ff03038210 */ /* 0x000fe40007ffe1ff */
[C---:B------:R-:W-:Y:S02]  /*20800*/  SEL R0, R5.reuse, R4, !P2 ;  /* 0x0000000405007207 */ /* 0x040fe40005000000 */
[----:B------:R-:W-:Y:S02]  /*20810*/  SEL R3, R5, R3, !P2 ;  /* 0x0000000305037207 */ /* 0x000fe40005000000 */
[----:B------:R-:W2:Y:S01]  /*20820*/  LD.E.64 R4, desc[UR6][R22.64+0x38] ;  /* 0x0000380616047980 */ /* 0x000ea2000c101b00 */
[----:B------:R-:W-:-:S04]  /*20830*/  IMAD.WIDE R6, R0, 0x4, R222 ;  /* 0x0000000400067825 */ /* 0x000fc800078e02de */
[----:B------:R-:W-:Y:S01]  /*20840*/  IMAD.WIDE R8, R3, 0x4, R222 ;  /* 0x0000000403087825 */ /* 0x000fe200078e02de */
[----:B------:R-:W3:Y:S05]  /*20850*/  LD.E R10, desc[UR6][R6.64] ;  /* 0x00000006060a7980 */ /* 0x000eea000c101900 */
[----:B------:R1:W3:Y:S04]  /*20860*/  LD.E R9, desc[UR6][R8.64] ;  /* 0x0000000608097980 */ /* 0x0002e8000c101900 */
[----:B------:R-:W4:Y:S01]  /*20870*/  LD.E.64 R6, desc[UR6][R22.64+0x20] ;  /* 0x0000200616067980 */ /* 0x000f22000c101b00 */
[----:B------:R-:W-:-:S04]  /*20880*/  IMAD.IADD R0, R0, 0x1, -R3 ;  /* 0x0000000100007824 */ /* 0x000fc800078e0a03 */
[----:B------:R-:W-:-:S05]  /*20890*/  IMAD R2, R2, R0, -0x100 ;  /* 0xffffff0002027424 */ /* 0x000fca00078e0200 */
[----:B-1----:R-:W-:Y:S01]  /*208a0*/  SHF.R.S32.HI R8, RZ, 0x1f, R2 ;  /* 0x0000001fff087819 */ /* 0x002fe20000011402 */
[-C--:B--2---:R-:W-:Y:S02]  /*208b0*/  IMAD R0, R5, R2.reuse, RZ ;  /* 0x0000000205007224 */ /* 0x084fe400078e02ff */
[----:B------:R-:W-:-:S04]  /*208c0*/  IMAD.WIDE.U32 R2, R4, R2, RZ ;  /* 0x0000000204027225 */ /* 0x000fc800078e00ff */
[----:B------:R-:W-:Y:S01]  /*208d0*/  IMAD R4, R4, R8, R0 ;  /* 0x0000000804047224 */ /* 0x000fe200078e0200 */
[----:B---3--:R-:W-:-:S03]  /*208e0*/  IADD3 R9, -R10, R9, RZ ;  /* 0x000000090a097210 */ /* 0x008fc60007ffe1ff */
[----:B------:R-:W-:Y:S01]  /*208f0*/  IMAD.IADD R3, R3, 0x1, R4 ;  /* 0x0000000103037824 */ /* 0x000fe200078e0204 */
[----:B------:R-:W-:Y:S01]  /*20900*/  SHF.R.S32.HI R5, RZ, 0x1f, R9 ;  /* 0x0000001fff057819 */ /* 0x000fe20000011409 */
[----:B----4-:R-:W-:-:S04]  /*20910*/  IMAD R0, R7, R9, RZ ;  /* 0x0000000907007224 */ /* 0x010fc800078e02ff */
[----:B------:R-:W-:Y:S02]  /*20920*/  IMAD R0, R6, R5, R0 ;  /* 0x0000000506007224 */ /* 0x000fe400078e0200 */
[----:B------:R-:W-:-:S05]  /*20930*/  IMAD.WIDE.U32 R6, R9, R6, R2 ;  /* 0x0000000609067225 */ /* 0x000fca00078e0002 */
[----:B------:R-:W-:Y:S01]  /*20940*/  IADD3 R2, R7, R0, RZ ;  /* 0x0000000007027210 */ /* 0x000fe20007ffe0ff */
[----:B------:R-:W-:Y:S01]  /*20950*/  IMAD.MOV.U32 R0, RZ, RZ, R6 ;  /* 0x000000ffff007224 */ /* 0x000fe200078e0006 */
[----:B------:R-:W-:Y:S05]  /*20960*/  BRA `(.L_x_1177) ;  /* 0x00000000000c7947 */ /* 0x000fea0003800000 */
.L_x_1176:
[----:B-----5:R-:W2:Y:S02]  /*20970*/  LD.E R0, desc[UR6][R22.64+0x38] ;  /* 0x0000380616007980 */ /* 0x020ea4000c101900 */
[----:B--2---:R-:W-:-:S04]  /*20980*/  LEA R0, -R0, RZ, 0x8 ;  /* 0x000000ff00007211 */ /* 0x004fc800078e41ff */
[----:B------:R-:W-:Y:S02]  /*20990*/  SHF.R.S32.HI R2, RZ, 0x1f, R0 ;  /* 0x0000001fff027819 */ /* 0x000fe40000011400 */
.L_x_1177:
[----:B------:R-:W-:Y:S05]  /*209a0*/  BSYNC B0 ;  /* 0x0000000000007941 */ /* 0x000fea0003800000 */
.L_x_1175:
[----:B------:R-:W-:Y:S01]  /*209b0*/  @!P1 IADD3 R3, P2, R0, R116, RZ ;  /* 0x0000007400039210 */ /* 0x000fe20007f5e0ff */
[----:B------:R-:W-:Y:S01]  /*209c0*/  @!P1 IMAD.MOV.U32 R10, RZ, RZ, R0 ;  /* 0x000000ffff0a9224 */ /* 0x000fe200078e0000 */
[----:B------:R-:W-:Y:S01]  /*209d0*/  @!P1 LEA R4, P0, R190, R0, 0x5 ;  /* 0x00000000be049211 */ /* 0x000fe200078028ff */
[C---:B------:R-:W-:Y:S01]  /*209e0*/  @!P1 IMAD R13, R191.reuse, 0x50, RZ ;  /* 0x00000050bf0d9824 */ /* 0x040fe200078e02ff */
[-C--:B------:R-:W-:Y:S01]  /*209f0*/  @!P1 MOV R11, R2.reuse ;  /* 0x00000002000b9202 */ /* 0x080fe20000000f00 */
[----:B------:R-:W-:Y:S01]  /*20a00*/  @!P1 IMAD.X R5, R2, 0x1, R118, P2 ;  /* 0x0000000102059824 */ /* 0x000fe200010e0676 */
[----:B------:R-:W-:Y:S01]  /*20a10*/  @!P1 LEA.HI.X R6, R190, R2, R191, 0x5, P0 ;  /* 0x00000002be069211 */ /* 0x000fe200000f2cbf */
[----:B------:R-:W-:Y:S01]  /*20a20*/  @!P1 IMAD R12, R191, 0x30, RZ ;  /* 0x00000030bf0c9824 */ /* 0x000fe200078e02ff */
[CC--:B------:R-:W-:Y:S01]  /*20a30*/  @!P1 LEA R40, P2, R3.reuse, R227.reuse, 0x1 ;  /* 0x000000e303289211 */ /* 0x0c0fe200078408ff */
[----:B------:R-:W-:Y:S01]  /*20a40*/  @!P1 IMAD.MOV.U32 R16, RZ, RZ, R0 ;  /* 0x000000ffff109224 */ /* 0x000fe200078e0000 */
[C---:B------:R-:W-:Y:S01]  /*20a50*/  @!P1 LEA R36, P0, R4.reuse, R227, 0x1 ;  /* 0x000000e304249211 */ /* 0x040fe200078008ff */
[--C-:B------:R-:W-:Y:S01]  /*20a60*/  @!P1 IMAD.MOV.U32 R17, RZ, RZ, R2.reuse ;  /* 0x000000ffff119224 */ /* 0x100fe200078e0002 */
[-C--:B------:R-:W-:Y:S01]  /*20a70*/  @!P1 LEA.HI.X R41, R3, R225.reuse, R5, 0x1, P2 ;  /* 0x000000e103299211 */ /* 0x080fe200010f0c05 */
[----:B------:R-:W-:Y:S01]  /*20a80*/  @!P1 IMAD.MOV.U32 R5, RZ, RZ, R2 ;  /* 0x000000ffff059224 */ /* 0x000fe200078e0002 */
[----:B------:R-:W-:Y:S01]  /*20a90*/  @!P1 LEA.HI.X R37, R4, R225, R6, 0x1, P0 ;  /* 0x000000e104259211 */ /* 0x000fe200000f0c06 */
[----:B------:R-:W-:Y:S01]  /*20aa0*/  @!P1 IMAD.MOV.U32 R4, RZ, RZ, R0 ;  /* 0x000000ffff049224 */ /* 0x000fe200078e0000 */
[----:B------:R-:W-:Y:S01]  /*20ab0*/  @!P1 LEA R3, P0, R190, R0, 0x6 ;  /* 0x00000000be039211 */ /* 0x000fe200078030ff */
[----:B------:R1:W-:Y:S01]  /*20ac0*/  @P1 STS.128 [R188+0x2000], RZ ;  /* 0x002000ffbc001388 */ /* 0x0003e20000000c00 */
[-C--:B------:R-:W-:Y:S01]  /*20ad0*/  @!P1 LEA R8, P2, R0, R227.reuse, 0x1 ;  /* 0x000000e300089211 */ /* 0x080fe200078408ff */
[C---:B------:R-:W-:Y:S01]  /*20ae0*/  @!P1 IMAD.WIDE.U32 R6, R190.reuse, 0x30, R4 ;  /* 0x00000030be069825 */ /* 0x040fe200078e0004 */
[CC--:B------:R-:W-:Y:S01]  /*20af0*/  @!P1 LEA.HI.X R9, R190.reuse, R2.reuse, R191, 0x6, P0 ;  /* 0x00000002be099211 */ /* 0x0c0fe200000f34bf */
[----:B------:R-:W-:Y:S01]  /*20b00*/  BSSY B0, `(.L_x_1178) ;  /* 0x000009a000007945 */ /* 0x000fe20003800000 */
[----:B------:R-:W-:Y:S01]  /*20b10*/  @!P1 LEA R34, P0, R3, R227, 0x1 ;  /* 0x000000e303229211 */ /* 0x000fe200078008ff */
[----:B------:R-:W-:Y:S01]  /*20b20*/  @!P1 IMAD.WIDE.U32 R4, R190, 0x50, R10 ;  /* 0x00000050be049825 */ /* 0x000fe200078e000a */
[----:B------:R-:W-:-:S02]  /*20b30*/  @!P1 MOV R15, R2 ;  /* 0x00000002000f9202 */ /* 0x000fc40000000f00 */
[----:B------:R-:W-:Y:S01]  /*20b40*/  @!P1 LEA.HI.X R35, R3, R225, R9, 0x1, P0 ;  /* 0x000000e103239211 */ /* 0x000fe200000f0c09 */
[----:B------:R-:W-:Y:S01]  /*20b50*/  @!P1 IMAD.IADD R5, R13, 0x1, R5 ;  /* 0x000000010d059824 */ /* 0x000fe200078e0205 */
[----:B------:R-:W-:Y:S01]  /*20b60*/  @!P1 LEA R30, P0, R4, R227, 0x1 ;  /* 0x000000e3041e9211 */ /* 0x000fe200078008ff */
[----:B------:R-:W-:Y:S01]  /*20b70*/  @!P1 IMAD.IADD R3, R12, 0x1, R7 ;  /* 0x000000010c039824 */ /* 0x000fe200078e0207 */
[-CC-:B------:R-:W-:Y:S01]  /*20b80*/  @!P1 LEA.HI.X R9, R0, R225.reuse, R2.reuse, 0x1, P2 ;  /* 0x000000e100099211 */ /* 0x180fe200010f0c02 */
[----:B------:R-:W-:Y:S01]  /*20b90*/  @!P1 IMAD.MOV.U32 R7, RZ, RZ, R2 ;  /* 0x000000ffff079224 */ /* 0x000fe200078e0002 */
[----:B------:R-:W-:Y:S01]  /*20ba0*/  @!P1 LEA.HI.X R31, R4, R225, R5, 0x1, P0 ;  /* 0x000000e1041f9211 */ /* 0x000fe200000f0c05 */
[----:B------:R-:W-:Y:S01]  /*20bb0*/  @!P1 IMAD.MOV.U32 R4, RZ, RZ, R0 ;  /* 0x000000ffff049224 */ /* 0x000fe200078e0000 */
[C---:B------:R-:W-:Y:S01]  /*20bc0*/  @!P1 LEA R32, P2, R6.reuse, R227, 0x1 ;  /* 0x000000e306209211 */ /* 0x040fe200078408ff */
[----:B------:R-:W-:Y:S01]  /*20bd0*/  @!PT LDS RZ, [RZ] ;  /* 0x00000000fffff984 */ /* 0x000fe20000000800 */
[----:B------:R-:W-:Y:S01]  /*20be0*/  @!PT LDS RZ, [RZ] ;  /* 0x00000000fffff984 */ /* 0x000fe20000000800 */
[----:B------:R-:W-:Y:S01]  /*20bf0*/  @!PT LDS RZ, [RZ] ;  /* 0x00000000fffff984 */ /* 0x000fe20000000800 */
[----:B------:R2:W-:Y:S01]  /*20c00*/  @!P1 LDGSTS.E.BYPASS.LTC128B.128 [R188+0x2000], desc[UR6][R8.64] ;  /* 0x0200000008bc9fae */ /* 0x0005e2000b901d46 */
[----:B------:R-:W-:Y:S01]  /*20c10*/  @!P1 MOV R5, R2 ;  /* 0x0000000200059202 */ /* 0x000fe20000000f00 */
[C---:B------:R-:W-:Y:S01]  /*20c20*/  @!P1 IMAD R18, R191.reuse, 0x70, RZ ;  /* 0x00000070bf129824 */ /* 0x040fe200078e02ff */
[----:B------:R-:W-:Y:S01]  /*20c30*/  @!P1 LEA.HI.X R33, R6, R225, R3, 0x1, P2 ;  /* 0x000000e106219211 */ /* 0x000fe200010f0c03 */
[----:B------:R-:W-:Y:S01]  /*20c40*/  @!P1 IMAD R3, R191, 0x60, RZ ;  /* 0x00000060bf039824 */ /* 0x000fe200078e02ff */
[----:B------:R1:W-:Y:S01]  /*20c50*/  @P1 STS.128 [R188+0x2800], RZ ;  /* 0x002800ffbc001388 */ /* 0x0003e20000000c00 */
[----:B------:R-:W-:-:S03]  /*20c60*/  @!P1 IMAD.WIDE.U32 R12, R190, 0x60, R4 ;  /* 0x00000060be0c9825 */ /* 0x000fc600078e0004 */
[----:B------:R-:W-:Y:S01]  /*20c70*/  @!PT LDS RZ, [RZ] ;  /* 0x00000000fffff984 */ /* 0x000fe20000000800 */
[----:B------:R-:W-:Y:S01]  /*20c80*/  @!PT LDS RZ, [RZ] ;  /* 0x00000000fffff984 */ /* 0x000fe20000000800 */
[----:B------:R-:W-:Y:S01]  /*20c90*/  @!PT LDS RZ, [RZ] ;  /* 0x00000000fffff984 */ /* 0x000fe20000000800 */
[----:B------:R1:W-:Y:S01]  /*20ca0*/  @!P1 LDGSTS.E.BYPASS.LTC128B.128 [R188+0x2800], desc[UR6][R40.64] ;  /* 0x0280000028bc9fae */ /* 0x0003e2000b901d46 */
[----:B------:R-:W-:Y:S01]  /*20cb0*/  @!P1 IMAD.MOV.U32 R6, RZ, RZ, R0 ;  /* 0x000000ffff069224 */ /* 0x000fe200078e0000 */
[----:B------:R-:W-:Y:S01]  /*20cc0*/  @!P1 LEA R28, P0, R12, R227, 0x1 ;  /* 0x000000e30c1c9211 */ /* 0x000fe200078008ff */
[----:B------:R-:W-:Y:S01]  /*20cd0*/  @!P1 IMAD.IADD R3, R3, 0x1, R13 ;  /* 0x0000000103039824 */ /* 0x000fe200078e020d */
[----:B------:R1:W-:Y:S01]  /*20ce0*/  @P1 STS.128 [R188+0x3000], RZ ;  /* 0x003000ffbc001388 */ /* 0x0003e20000000c00 */
[----:B------:R-:W-:-:S03]  /*20cf0*/  @!P1 IMAD.WIDE.U32 R10, R190, 0x70, R6 ;  /* 0x00000070be0a9825 */ /* 0x000fc600078e0006 */
[----:B------:R-:W-:Y:S01]  /*20d00*/  @!P1 LEA.HI.X R29, R12, R225, R3, 0x1, P0 ;  /* 0x000000e10c1d9211 */ /* 0x000fe200000f0c03 */
[C---:B------:R-:W-:Y:S01]  /*20d10*/  @!P1 IMAD R21, R191.reuse, 0xb0, RZ ;  /* 0x000000b0bf159824 */ /* 0x040fe200078e02ff */
[----:B------:R-:W-:Y:S01]  /*20d20*/  @!P1 IADD3 R3, R18, R11, RZ ;  /* 0x0000000b12039210 */ /* 0x000fe20007ffe0ff */
[----:B------:R-:W-:Y:S01]  /*20d30*/  @!P1 IMAD.MOV.U32 R14, RZ, RZ, R0 ;  /* 0x000000ffff0e9224 */ /* 0x000fe200078e0000 */
[C---:B------:R-:W-:Y:S01]  /*20d40*/  @!P1 LEA R26, P4, R10.reuse, R227, 0x1 ;  /* 0x000000e30a1a9211 */ /* 0x040fe200078808ff */
[C---:B------:R-:W-:Y:S01]  /*20d50*/  @!P1 IMAD R19, R191.reuse, 0x90, RZ ;  /* 0x00000090bf139824 */ /* 0x040fe200078e02ff */
[----:B------:R-:W-:Y:S01]  /*20d60*/  @!PT LDS RZ, [RZ] ;  /* 0x00000000fffff984 */ /* 0x000fe20000000800 */
[----:B------:R-:W-:Y:S01]  /*20d70*/  @!PT LDS RZ, [RZ] ;  /* 0x00000000fffff984 */ /* 0x000fe20000000800 */
[----:B------:R-:W-:Y:S01]  /*20d80*/  @!PT LDS RZ, [RZ] ;  /* 0x00000000fffff984 */ /* 0x000fe20000000800 */
[----:B------:R1:W-:Y:S01]  /*20d90*/  @!P1 LDGSTS.E.BYPASS.LTC128B.128 [R188+0x3000], desc[UR6][R36.64] ;  /* 0x0300000024bc9fae */ /* 0x0003e2000b901d46 */
[----:B------:R-:W-:Y:S01]  /*20da0*/  @!P1 IMAD R20, R191, 0xa0, RZ ;  /* 0x000000a0bf149824 */ /* 0x000fe200078e02ff */
[----:B------:R-:W-:Y:S01]  /*20db0*/  @!P1 LEA.HI.X R27, R10, R225, R3, 0x1, P4 ;  /* 0x000000e10a1b9211 */ /* 0x000fe200020f0c03 */
[C---:B------:R-:W-:Y:S01]  /*20dc0*/  @!P1 IMAD.WIDE.U32 R6, R190.reuse, 0xa0, R14 ;  /* 0x000000a0be069825 */ /* 0x040fe200078e000e */
[----:B------:R-:W-:Y:S01]  /*20dd0*/  @!P1 MOV R10, R0 ;  /* 0x00000000000a9202 */ /* 0x000fe20000000f00 */
[----:B------:R1:W-:Y:S02]  /*20de0*/  @P1 STS.128 [R188+0x3800], RZ ;  /* 0x003800ffbc001388 */ /* 0x0003e40000000c00 */
[----:B--2---:R-:W-:-:S02]  /*20df0*/  @!P1 IMAD.WIDE.U32 R8, R190, 0x90, R4 ;  /* 0x00000090be089825 */ /* 0x004fc400078e0004 */
[----:B------:R-:W-:Y:S01]  /*20e00*/  @!PT LDS RZ, [RZ] ;  /* 0x00000000fffff984 */ /* 0x000fe20000000800 */
[----:B------:R-:W-:Y:S01]  /*20e10*/  @!PT LDS RZ, [RZ] ;  /* 0x00000000fffff984 */ /* 0x000fe20000000800 */
[----:B------:R-:W-:Y:S01]  /*20e20*/  @!PT LDS RZ, [RZ] ;  /* 0x00000000fffff984 */ /* 0x000fe20000000800 */
[----:B------:R1:W-:Y:S02]  /*20e30*/  @!P1 LDGSTS.E.BYPASS.LTC128B.128 [R188+0x3800], desc[UR6][R32.64] ;  /* 0x0380000020bc9fae */ /* 0x0003e4000b901d46 */
[----:B------:R-:W-:Y:S01]  /*20e40*/  @!P1 IMAD.WIDE.U32 R4, R190, 0xb0, R16 ;  /* 0x000000b0be049825 */ /* 0x000fe200078e0010 */
[-C--:B------:R-:W-:Y:S01]  /*20e50*/  @!P1 LEA R24, P3, R8, R227.reuse, 0x1 ;  /* 0x000000e308189211 */ /* 0x080fe200078608ff */
[----:B------:R1:W-:Y:S02]  /*20e60*/  @P1 STS.128 [R188+0x4000], RZ ;  /* 0x004000ffbc001388 */ /* 0x0003e40000000c00 */
[----:B------:R-:W-:Y:S01]  /*20e70*/  @!P1 IMAD.IADD R5, R21, 0x1, R5 ;  /* 0x0000000115059824 */ /* 0x000fe200078e0205 */
[----:B------:R-:W-:Y:S01]  /*20e80*/  @!P1 LEA R18, P0, R4, R227, 0x1 ;  /* 0x000000e304129211 */ /* 0x000fe200078008ff */
[----:B------:R-:W-:Y:S01]  /*20e90*/  @!P1 IMAD.IADD R9, R19, 0x1, R9 ;  /* 0x0000000113099824 */ /* 0x000fe200078e0209 */
[----:B------:R-:W-:Y:S01]  /*20ea0*/  @!PT LDS RZ, [RZ] ;  /* 0x00000000fffff984 */ /* 0x000fe20000000800 */
[----:B------:R-:W-:Y:S01]  /*20eb0*/  @!PT LDS RZ, [RZ] ;  /* 0x00000000fffff984 */ /* 0x000fe20000000800 */
[----:B------:R-:W-:Y:S01]  /*20ec0*/  @!PT LDS RZ, [RZ] ;  /* 0x00000000fffff984 */ /* 0x000fe20000000800 */
[----:B------:R1:W-:Y:S01]  /*20ed0*/  @!P1 LDGSTS.E.BYPASS.LTC128B.128 [R188+0x4000], desc[UR6][R34.64] ;  /* 0x0400000022bc9fae */ /* 0x0003e2000b901d46 */
[----:B------:R-:W-:Y:S01]  /*20ee0*/  @!P1 IMAD.IADD R7, R20, 0x1, R7 ;  /* 0x0000000114079824 */ /* 0x000fe200078e0207 */
[----:B------:R-:W-:Y:S01]  /*20ef0*/  @!P1 LEA.HI.X R19, R4, R225, R5, 0x1, P0 ;  /* 0x000000e104139211 */ /* 0x000fe200000f0c05 */
[--C-:B------:R-:W-:Y:S01]  /*20f00*/  @!P1 IMAD.MOV.U32 R5, RZ, RZ, R2.reuse ;  /* 0x000000ffff059224 */ /* 0x100fe200078e0002 */
[-C--:B------:R-:W-:Y:S01]  /*20f10*/  @!P1 MOV R4, R0.reuse ;  /* 0x0000000000049202 */ /* 0x080fe20000000f00 */
[----:B------:R-:W-:Y:S01]  /*20f20*/  @!P1 IMAD.MOV.U32 R11, RZ, RZ, R2 ;  /* 0x000000ffff0b9224 */ /* 0x000fe200078e0002 */
[----:B------:R-:W-:Y:S01]  /*20f30*/  @!P1 LEA R20, P2, R6, R227, 0x1 ;  /* 0x000000e306149211 */ /* 0x000fe200078408ff */
[----:B------:R1:W-:Y:S01]  /*20f40*/  @P1 STS.128 [R188+0x4800], RZ ;  /* 0x004800ffbc001388 */ /* 0x0003e20000000c00 */
[----:B------:R-:W-:Y:S01]  /*20f50*/  @!P1 LEA R3, P0, R190, R0, 0x7 ;  /* 0x00000000be039211 */ /* 0x000fe200078038ff */
[----:B------:R-:W-:Y:S01]  /*20f60*/  @!P1 IMAD R13, R191, 0xc0, RZ ;  /* 0x000000c0bf0d9824 */ /* 0x000fe200078e02ff */
[-C--:B------:R-:W-:Y:S01]  /*20f70*/  @!P1 LEA.HI.X R25, R8, R225.reuse, R9, 0x1, P3 ;  /* 0x000000e108199211 */ /* 0x080fe200018f0c09 */
[----:B------:R-:W-:Y:S01]  /*20f80*/  @!P1 IMAD.WIDE.U32 R8, R190, 0xc0, R4 ;  /* 0x000000c0be089825 */ /* 0x000fe200078e0004 */
[----:B------:R-:W-:Y:S01]  /*20f90*/  @!P1 LEA.HI.X R21, R6, R225, R7, 0x1, P2 ;  /* 0x000000e106159211 */ /* 0x000fe200010f0c07 */
[----:B------:R-:W-:Y:S01]  /*20fa0*/  @!PT LDS RZ, [RZ] ;  /* 0x00000000fffff984 */ /* 0x000fe20000000800 */
[----:B------:R-:W-:Y:S01]  /*20fb0*/  @!PT LDS RZ, [RZ] ;  /* 0x00000000fffff984 */ /* 0x000fe20000000800 */
[----:B------:R-:W-:Y:S01]  /*20fc0*/  @!PT LDS RZ, [RZ] ;  /* 0x00000000fffff984 */ /* 0x000fe20000000800 */
[----:B------:R1:W-:Y:S01]  /*20fd0*/  @!P1 LDGSTS.E.BYPASS.LTC128B.128 [R188+0x4800], desc[UR6][R30.64] ;  /* 0x048000001ebc9fae */ /* 0x0003e2000b901d46 */
[C---:B------:R-:W-:Y:S01]  /*20fe0*/  @!P1 LEA R16, P4, R3.reuse, R227, 0x1 ;  /* 0x000000e303109211 */ /* 0x040fe200078808ff */
[C---:B------:R-:W-:Y:S01]  /*20ff0*/  @!P1 IMAD.WIDE.U32 R4, R190.reuse, 0xe0, R10 ;  /* 0x000000e0be049825 */ /* 0x040fe200078e000a */
[----:B------:R-:W-:Y:S01]  /*21000*/  @!P1 LEA.HI.X R11, R190, R2, R191, 0x7, P0 ;  /* 0x00000002be0b9211 */ /* 0x000fe200000f3cbf */
[----:B------:R1:W-:Y:S02]  /*21010*/  @P1 STS.128 [R188+0x5000], RZ ;  /* 0x005000ffbc001388 */ /* 0x0003e40000000c00 */
[----:B------:R-:W-:Y:S01]  /*21020*/  @!P1 IMAD.MOV.U32 R6, RZ, RZ, R0 ;  /* 0x000000ffff069224 */ /* 0x000fe200078e0000 */
[----:B------:R-:W-:Y:S01]  /*21030*/  @!P1 LEA.HI.X R17, R3, R225, R11, 0x1, P4 ;  /* 0x000000e103119211 */ /* 0x000fe200020f0c0b */
[----:B------:R-:W-:Y:S01]  /*21040*/  @!P1 IMAD.MOV.U32 R7, RZ, RZ, R2 ;  /* 0x000000ffff079224 */ /* 0x000fe200078e0002 */
[----:B------:R-:W-:Y:S01]  /*21050*/  @!PT LDS RZ, [RZ] ;  /* 0x00000000fffff984 */ /* 0x000fe20000000800 */
[----:B------:R-:W-:Y:S01]  /*21060*/  @!PT LDS RZ, [RZ] ;  /* 0x00000000fffff984 */ /* 0x000fe20000000800 */
[----:B------:R-:W-:Y:S01]  /*21070*/  @!PT LDS RZ, [RZ] ;  /* 0x00000000fffff984 */ /* 0x000fe20000000800 */
[----:B------:R1:W-:Y:S01]  /*21080*/  @!P1 LDGSTS.E.BYPASS.LTC128B.128 [R188+0x5000], desc[UR6][R28.64] ;  /* 0x050000001cbc9fae */ /* 0x0003e2000b901d46 */
[C---:B------:R-:W-:Y:S01]  /*21090*/  @!P1 IMAD R14, R191.reuse, 0xe0, RZ ;  /* 0x000000e0bf0e9824 */ /* 0x040fe200078e02ff */
[----:B------:R-:W-:Y:S01]  /*210a0*/  @!P1 LEA R10, P0, R4, R227, 0x1 ;  /* 0x000000e3040a9211 */ /* 0x000fe200078008ff */
[----:B------:R-:W-:Y:S01]  /*210b0*/  @!P1 IMAD R12, R191, 0xd0, RZ ;  /* 0x000000d0bf0c9824 */ /* 0x000fe200078e02ff */
[----:B------:R1:W-:Y:S01]  /*210c0*/  @P1 STS.128 [R188+0x5800], RZ ;  /* 0x005800ffbc001388 */ /* 0x0003e20000000c00 */
[----:B------:R-:W-:-:S03]  /*210d0*/  @!P1 IMAD.WIDE.U32 R6, R190, 0xd0, R6 ;  /* 0x000000d0be069825 */ /* 0x000fc600078e0006 */
[----:B------:R-:W-:Y:S01]  /*210e0*/  @!PT LDS RZ, [RZ] ;  /* 0x00000000fffff984 */ /* 0x000fe20000000800 */
[----:B------:R-:W-:Y:S01]  /*210f0*/  @!PT LDS RZ, [RZ] ;  /* 0x00000000fffff984 */ /* 0x000fe20000000800 */
[----:B------:R-:W-:Y:S01]  /*21100*/  @!PT LDS RZ, [RZ] ;  /* 0x00000000fffff984 */ /* 0x000fe20000000800 */
[----:B------:R1:W-:Y:S01]  /*21110*/  @!P1 LDGSTS.E.BYPASS.LTC128B.128 [R188+0x5800], desc[UR6][R26.64] ;  /* 0x058000001abc9fae */ /* 0x0003e2000b901d46 */
[----:B------:R-:W-:Y:S01]  /*21120*/  @!P1 IMAD.IADD R13, R13, 0x1, R9 ;  /* 0x000000010d0d9824 */ /* 0x000fe200078e0209 */
[----:B------:R-:W-:Y:S01]  /*21130*/  @!P1 IADD3 R7, R12, R7, RZ ;  /* 0x000000070c079210 */ /* 0x000fe20007ffe0ff */
[----:B------:R-:W-:Y:S01]  /*21140*/  @!P1 IMAD.IADD R5, R14, 0x1, R5 ;  /* 0x000000010e059824 */ /* 0x000fe200078e0205 */
[-C--:B------:R-:W-:Y:S01]  /*21150*/  @!P1 LEA R14, P3, R8, R227.reuse, 0x1 ;  /* 0x000000e3080e9211 */ /* 0x080fe200078608ff */
[----:B------:R1:W-:Y:S01]  /*21160*/  @P1 STS.128 [R188+0x6000], RZ ;  /* 0x006000ffbc001388 */ /* 0x0003e20000000c00 */
[----:B------:R-:W-:Y:S02]  /*21170*/  @!P1 LEA R12, P2, R6, R227, 0x1 ;  /* 0x000000e3060c9211 */ /* 0x000fe400078408ff */
[-C--:B------:R-:W-:Y:S01]  /*21180*/  @!P1 LEA.HI.X R15, R8, R225.reuse, R13, 0x1, P3 ;  /* 0x000000e1080f9211 */ /* 0x080fe200018f0c0d */
[----:B------:R-:W-:Y:S01]  /*21190*/  @!PT LDS RZ, [RZ] ;  /* 0x00000000fffff984 */ /* 0x000fe20000000800 */
[----:B------:R-:W-:Y:S01]  /*211a0*/  @!PT LDS RZ, [RZ] ;  /* 0x00000000fffff984 */ /* 0x000fe20000000800 */
[----:B------:R-:W-:Y:S01]  /*211b0*/  @!PT LDS RZ, [RZ] ;  /* 0x00000000fffff984 */ /* 0x000fe20000000800 */
[----:B------:R1:W-:Y:S01]  /*211c0*/  @!P1 LDGSTS.E.BYPASS.LTC128B.128 [R188+0x6000], desc[UR6][R16.64] ;  /* 0x0600000010bc9fae */ /* 0x0003e2000b901d46 */
[----:B------:R-:W-:-:S02]  /*211d0*/  @!P1 LEA.HI.X R13, R6, R225, R7, 0x1, P2 ;  /* 0x000000e1060d9211 */ /* 0x000fc400010f0c07 */
        /* <DEDUP_REMOVED lines=44> */
.L_x_1179:
[----:B------:R-:W-:Y:S05]  /*214a0*/  BSYNC B0 ;  /* 0x0000000000007941 */ /* 0x000fea0003800000 */
.L_x_1178:
[----:B------:R-:W0:Y:S01]  /*214b0*/  LDGDEPBAR ;  /* 0x00000000000079af */ /* 0x000e220000000000 */
[----:B------:R-:W-:-:S04]  /*214c0*/  LEA R227, P0, R0, R227, 0x1 ;  /* 0x000000e300e37211 */ /* 0x000fc800078008ff */
[----:B------:R-:W-:-:S09]  /*214d0*/  LEA.HI.X R225, R0, R225, R2, 0x1, P0 ;  /* 0x000000e100e17211 */ /* 0x000fd200000f0c02 */
.L_x_1174:
[----:B------:R-:W-:Y:S05]  /*214e0*/  BSYNC B1 ;  /* 0x0000000000017941 */ /* 0x000fea0003800000 */
.L_x_1173:
[----:B-----5:R-:W-:Y:S01]  /*214f0*/  FMNMX.FTZ R0, R39, R42, !PT ;  /* 0x0000002a27007209 */ /* 0x020fe20007810000 */
[----:B-1----:R-:W3:Y:S01]  /*21500*/  LDL.LU R14, [R1+0x4] ;  /* 0x00000400010e7983 */ /* 0x002ee20000300800 */
[----:B------:R-:W-:Y:S02]  /*21510*/  MOV R67, R56 ;  /* 0x0000003800437202 */ /* 0x000fe40000000f00 */
[----:B------:R-:W-:Y:S01]  /*21520*/  FMNMX.FTZ R0, R44, R0, !PT ;  /* 0x000000002c007209 */ /* 0x000fe20007810000 */
[----:B------:R-:W4:Y:S01]  /*21530*/  LDL.LU R15, [R1] ;  /* 0x00000000010f7983 */ /* 0x000f220000300800 */
[----:B------:R-:W-:Y:S02]  /*21540*/  MOV R57, R50 ;  /* 0x0000003200397202 */ /* 0x000fe40000000f00 */
[----:B------:R-:W-:Y:S01]  /*21550*/  FMNMX.FTZ R0, R206, R0, !PT ;  /* 0x00000000ce007209 */ /* 0x000fe20007810000 */
[----:B------:R-:W-:Y:S01]  /*21560*/  LDSM.16.MT88.4 R16, [R181+0xa000] ;  /* 0x00a00000b510783b */ /* 0x000fe20000004200 */
[----:B------:R-:W-:-:S02]  /*21570*/  MOV R134, R54 ;  /* 0x0000003600867202 */ /* 0x000fc40000000f00 */
[----:B------:R-:W-:Y:S01]  /*21580*/  FMNMX.FTZ R2, R207, R0, !PT ;  /* 0x00000000cf027209 */ /* 0x000fe20007810000 */
[----:B------:R-:W-:Y:S01]  /*21590*/  LDSM.16.MT88.4 R8, [R178+0xa000] ;  /* 0x00a00000b208783b */ /* 0x000fe20000004200 */
[----:B------:R-:W-:Y:S02]  /*215a0*/  MOV R135, R52 ;  /* 0x0000003400877202 */ /* 0x000fe40000000f00 */
[----:B------:R-:W-:Y:S01]  /*215b0*/  FMNMX.FTZ R2, R202, R2, !PT ;  /* 0x00000002ca027209 */ /* 0x000fe20007810000 */
[----:B------:R-:W2:Y:S01]  /*215c0*/  LD.E R0, desc[UR6][R22.64+0xdc] ;  /* 0x0000dc0616007980 */ /* 0x000ea2000c101900 */
[----:B------:R-:W-:Y:S02]  /*215d0*/  MOV R75, R48 ;  /* 0x00000030004b7202 */ /* 0x000fe40000000f00 */
[----:B------:R-:W-:Y:S01]  /*215e0*/  FMNMX.FTZ R2, R203, R2, !PT ;  /* 0x00000002cb027209 */ /* 0x000fe20007810000 */
[----:B------:R-:W-:Y:S03]  /*215f0*/  LDSM.16.MT88.4 R28, [R180+0xa000] ;  /* 0x00a00000b41c783b */ /* 0x000fe60000004200 */
[----:B------:R-:W-:Y:S01]  /*21600*/  FMNMX.FTZ R2, R198, R2, !PT ;  /* 0x00000002c6027209 */ /* 0x000fe20007810000 */
[----:B------:R-:W-:Y:S03]  /*21610*/  LDSM.16.MT88.4 R24, [R178+0xa800] ;  /* 0x00a80000b218783b */ /* 0x000fe60000004200 */
[----:B------:R-:W-:Y:S01]  /*21620*/  FMNMX.FTZ R2, R199, R2, !PT ;  /* 0x00000002c7027209 */ /* 0x000fe20007810000 */
[----:B------:R-:W-:Y:S03]  /*21630*/  LDSM.16.MT88.4 R32, [R179+0xa800] ;  /* 0x00a80000b320783b */ /* 0x000fe60000004200 */
[----:B------:R-:W-:-:S04]  /*21640*/  FMNMX.FTZ R2, R174, R2, !PT ;  /* 0x00000002ae027209 */ /* 0x000fc80007810000 */
        /* <DEDUP_REMOVED lines=96> */
[----:B------:R-:W-:-:S03]  /*21c50*/  FMNMX.FTZ R3, R192, R3, !PT ;  /* 0x00000003c0037209 */ /* 0x000fc60007810000 */
[----:B------:R-:W1:Y:S01]  /*21c60*/  SHFL.BFLY PT, R4, R2, 0x2, 0x1f ;  /* 0x0c401f0002047f89 */ /* 0x000e6200000e0000 */
[----:B------:R-:W-:-:S04]  /*21c70*/  FMNMX.FTZ R3, R232, R3, !PT ;  /* 0x00000003e8037209 */ /* 0x000fc80007810000 */
[----:B------:R-:W-:-:S04]  /*21c80*/  FMNMX.FTZ R3, R193, R3, !PT ;  /* 0x00000003c1037209 */ /* 0x000fc80007810000 */
[----:B------:R-:W-:-:S04]  /*21c90*/  FMNMX.FTZ R3, R234, R3, !PT ;  /* 0x00000003ea037209 */ /* 0x000fc80007810000 */
[----:B------:R-:W-:-:S04]  /*21ca0*/  FMNMX.FTZ R3, R213, R3, !PT ;  /* 0x00000003d5037209 */ /* 0x000fc80007810000 */
[----:B------:R-:W-:-:S04]  /*21cb0*/  FMNMX.FTZ R3, R236, R3, !PT ;  /* 0x00000003ec037209 */ /* 0x000fc80007810000 */
[----:B------:R-:W-:Y:S02]  /*21cc0*/  FMNMX.FTZ R3, R215, R3, !PT ;  /* 0x00000003d7037209 */ /* 0x000fe40007810000 */
[----:B-1----:R-:W-:Y:S02]  /*21cd0*/  FMNMX.FTZ R2, R2, R4, !PT ;  /* 0x0000000402027209 */ /* 0x002fe40007810000 */
        /* <DEDUP_REMOVED lines=9> */
[----:B------:R-:W-:-:S04]  /*21d70*/  FMNMX.FTZ R2, R237, R3, !PT ;  /* 0x00000003ed027209 */ /* 0x000fc80007810000 */
[----:B------:R-:W-:-:S04]  /*21d80*/  FMNMX.FTZ R2, R66, R2, !PT ;  /* 0x0000000242027209 */ /* 0x000fc80007810000 */
[----:B------:R-:W-:-:S04]  /*21d90*/  FMNMX.FTZ R2, R246, R2, !PT ;  /* 0x00000002f6027209 */ /* 0x000fc80007810000 */
[----:B------:R-:W-:-:S04]  /*21da0*/  FMNMX.FTZ R2, R58, R2, !PT ;  /* 0x000000023a027209 */ /* 0x000fc80007810000 */
[----:B------:R-:W-:-:S04]  /*21db0*/  FMNMX.FTZ R2, R247, R2, !PT ;  /* 0x00000002f7027209 */ /* 0x000fc80007810000 */
[----:B------:R-:W-:-:S04]  /*21dc0*/  FMNMX.FTZ R2, R75, R2, !PT ;  /* 0x000000024b027209 */ /* 0x000fc80007810000 */
[----:B------:R-:W-:-:S04]  /*21dd0*/  FMNMX.FTZ R2, R73, R2, !PT ;  /* 0x0000000249027209 */ /* 0x000fc80007810000 */
[----:B------:R-:W-:Y:S01]  /*21de0*/  FMNMX.FTZ R2, R72, R2, !PT ;  /* 0x0000000248027209 */ /* 0x000fe20007810000 */
[----:B--2---:R-:W-:-:S03]  /*21df0*/  FMUL.FTZ R3, R0, R77 ;  /* 0x0000004d00037220 */ /* 0x004fc60000410000 */
[----:B------:R-:W-:Y:S02]  /*21e00*/  FMNMX.FTZ R2, R74, R2, !PT ;  /* 0x000000024a027209 */ /* 0x000fe40007810000 */
[----:B------:R-:W-:-:S03]  /*21e10*/  FSETP.NEU.FTZ.AND P0, PT, R77, -INF , PT ;  /* 0xff8000004d00780b */ /* 0x000fc60003f1d000 */
[----:B------:R-:W1:Y:S01]  /*21e20*/  SHFL.BFLY PT, R6, R2, 0x2, 0x1f ;  /* 0x0c401f0002067f89 */ /* 0x000e6200000e0000 */
[----:B------:R-:W-:-:S05]  /*21e30*/  FSEL R3, R3, RZ, P0 ;  /* 0x000000ff03037208 */ /* 0x000fca0000000000 */
[----:B------:R-:W-:-:S04]  /*21e40*/  FFMA.FTZ R4, R42, R0, -R3 ;  /* 0x000000002a047223 */ /* 0x000fc80000010803 */
[----:B------:R2:W3:Y:S01]  /*21e50*/  MUFU.EX2 R7, R4 ;  /* 0x0000000400077308 */ /* 0x0004e20000000800 */
[-CC-:B------:R-:W-:Y:S01]  /*21e60*/  FFMA.FTZ R5, R174, R0.reuse, -R3.reuse ;  /* 0x00000000ae057223 */ /* 0x180fe20000010803 */
[----:B--2---:R-:W-:-:S06]  /*21e70*/  FFMA.FTZ R4, R44, R0, -R3 ;  /* 0x000000002c047223 */ /* 0x004fcc0000010803 */
[----:B------:R2:W-:Y:S01]  /*21e80*/  MUFU.EX2 R21, R4 ;  /* 0x0000000400157308 */ /* 0x0005e20000000800 */
[----:B-1----:R-:W-:Y:S01]  /*21e90*/  FMNMX.FTZ R2, R2, R6, !PT ;  /* 0x0000000602027209 */ /* 0x002fe20007810000 */
[----:B--2---:R-:W-:-:S06]  /*21ea0*/  FFMA.FTZ R4, R206, R0, -R3 ;  /* 0x00000000ce047223 */ /* 0x004fcc0000010803 */
[----:B------:R1:W-:Y:S08]  /*21eb0*/  MUFU.EX2 R206, R4 ;  /* 0x0000000400ce7308 */ /* 0x0003f00000000800 */
[----:B------:R2:W-:Y:S01]  /*21ec0*/  MUFU.EX2 R59, R5 ;  /* 0x00000005003b7308 */ /* 0x0005e20000000800 */
[----:B-1----:R-:W-:-:S07]  /*21ed0*/  FFMA.FTZ R4, R207, R0, -R3 ;  /* 0x00000000cf047223 */ /* 0x002fce0000010803 */
[----:B------:R1:W-:Y:S01]  /*21ee0*/  MUFU.EX2 R207, R4 ;  /* 0x0000000400cf7308 */ /* 0x0003e20000000800 */
[----:B--2---:R-:W2:Y:S01]  /*21ef0*/  SHFL.BFLY PT, R5, R2, 0x1, 0x1f ;  /* 0x0c201f0002057f89 */ /* 0x004ea200000e0000 */
[----:B-1----:R-:W-:-:S06]  /*21f00*/  FFMA.FTZ R4, R202, R0, -R3 ;  /* 0x00000000ca047223 */ /* 0x002fcc0000010803 */
[----:B------:R1:W4:Y:S02]  /*21f10*/  MUFU.EX2 R20, R4 ;  /* 0x0000000400147308 */ /* 0x0003240000000800 */
[----:B-1----:R-:W-:-:S06]  /*21f20*/  FFMA.FTZ R4, R203, R0, -R3 ;  /* 0x00000000cb047223 */ /* 0x002fcc0000010803 */
[----:B------:R1:W-:Y:S01]  /*21f30*/  MUFU.EX2 R203, R4 ;  /* 0x0000000400cb7308 */ /* 0x0003e20000000800 */
[----:B--2---:R-:W-:Y:S01]  /*21f40*/  FMNMX.FTZ R76, R2, R5, !PT ;  /* 0x00000005024c7209 */ /* 0x004fe20007810000 */
[----:B-1----:R-:W-:-:S06]  /*21f50*/  FFMA.FTZ R4, R198, R0, -R3 ;  /* 0x00000000c6047223 */ /* 0x002fcc0000010803 */
[----:B------:R1:W-:Y:S01]  /*21f60*/  MUFU.EX2 R64, R4 ;  /* 0x0000000400407308 */ /* 0x0003e20000000800 */
[-CC-:B------:R-:W-:Y:S01]  /*21f70*/  FFMA.FTZ R2, R122, R0.reuse, -R3.reuse ;  /* 0x000000007a027223 */ /* 0x180fe20000010803 */
[----:B-1----:R-:W-:-:S06]  /*21f80*/  FFMA.FTZ R4, R199, R0, -R3 ;  /* 0x00000000c7047223 */ /* 0x002fcc0000010803 */
[----:B------:R1:W-:Y:S01]  /*21f90*/  MUFU.EX2 R116, R4 ;  /* 0x0000000400747308 */ /* 0x0003e20000000800 */
[----:B------:R-:W-:Y:S01]  /*21fa0*/  FMUL.FTZ R5, R0, R76 ;  /* 0x0000004c00057220 */ /* 0x000fe20000410000 */
[----:B------:R-:W-:Y:S01]  /*21fb0*/  FSETP.NEU.FTZ.AND P1, PT, R76, -INF , PT ;  /* 0xff8000004c00780b */ /* 0x000fe20003f3d000 */
[----:B-1----:R-:W-:-:S05]  /*21fc0*/  FFMA.FTZ R4, R175, R0, -R3 ;  /* 0x00000000af047223 */ /* 0x002fca0000010803 */
[----:B------:R1:W-:Y:S01]  /*21fd0*/  MUFU.EX2 R48, R4 ;  /* 0x0000000400307308 */ /* 0x0003e20000000800 */
[----:B------:R-:W-:-:S07]  /*21fe0*/  FSEL R5, R5, RZ, P1 ;  /* 0x000000ff05057208 */ /* 0x000fce0000800000 */
[----:B------:R2:W-:Y:S01]  /*21ff0*/  MUFU.EX2 R56, R2 ;  /* 0x0000000200387308 */ /* 0x0005e20000000800 */
[----:B-1----:R-:W-:-:S07]  /*22000*/  FFMA.FTZ R4, R170, R0, -R3 ;  /* 0x00000000aa047223 */ /* 0x002fce0000010803 */
[----:B------:R1:W-:Y:S01]  /*22010*/  MUFU.EX2 R41, R4 ;  /* 0x0000000400297308 */ /* 0x0003e20000000800 */
[-CC-:B--2---:R-:W-:Y:S01]  /*22020*/  FFMA.FTZ R2, R123, R0.reuse, -R3.reuse ;  /* 0x000000007b027223 */ /* 0x184fe20000010803 */
[----:B-1----:R-:W-:-:S06]  /*22030*/  FFMA.FTZ R4, R171, R0, -R3 ;  /* 0x00000000ab047223 */ /* 0x002fcc0000010803 */
[----:B------:R1:W-:Y:S02]  /*22040*/  MUFU.EX2 R49, R4 ;  /* 0x0000000400317308 */ /* 0x0003e40000000800 */
[----:B-1----:R-:W-:-:S06]  /*22050*/  FFMA.FTZ R4, R130, R0, -R3 ;  /* 0x0000000082047223 */ /* 0x002fcc0000010803 */
[----:B------:R1:W-:Y:S02]  /*22060*/  MUFU.EX2 R130, R2 ;  /* 0x0000000200827308 */ /* 0x0003e40000000800 */
[----:B-1----:R-:W-:-:S06]  /*22070*/  FFMA.FTZ R2, R86, R0, -R3 ;  /* 0x0000000056027223 */ /* 0x002fcc0000010803 */
[----:B------:R1:W-:Y:S02]  /*22080*/  MUFU.EX2 R40, R2 ;  /* 0x0000000200287308 */ /* 0x0003e40000000800 */
[----:B-1----:R-:W-:-:S06]  /*22090*/  FFMA.FTZ R2, R43, R0, -R5 ;  /* 0x000000002b027223 */ /* 0x002fcc0000010805 */
[----:B------:R1:W-:Y:S01]  /*220a0*/  MUFU.EX2 R171, R2 ;  /* 0x0000000200ab7308 */ /* 0x0003e20000000800 */
[----:B------:R-:W-:-:S07]  /*220b0*/  FFMA.FTZ R6, R205, R0, -R5 ;  /* 0x00000000cd067223 */ /* 0x000fce0000010805 */
[----:B------:R2:W-:Y:S01]  /*220c0*/  MUFU.EX2 R13, R4 ;  /* 0x00000004000d7308 */ /* 0x0005e20000000800 */
[----:B-1----:R-:W-:-:S07]  /*220d0*/  FFMA.FTZ R2, R46, R0, -R5 ;  /* 0x000000002e027223 */ /* 0x002fce0000010805 */
[----:B------:R1:W-:Y:S01]  /*220e0*/  MUFU.EX2 R198, R2 ;  /* 0x0000000200c67308 */ /* 0x0003e20000000800 */
[----:B--2---:R-:W-:-:S07]  /*220f0*/  FFMA.FTZ R4, R131, R0, -R3 ;  /* 0x0000000083047223 */ /* 0x004fce0000010803 */
[----:B------:R2:W-:Y:S01]  /*22100*/  MUFU.EX2 R12, R4 ;  /* 0x00000004000c7308 */ /* 0x0005e20000000800 */
[----:B-1----:R-:W-:-:S07]  /*22110*/  FFMA.FTZ R2, R204, R0, -R5 ;  /* 0x00000000cc027223 */ /* 0x002fce0000010805 */
[----:B------:R1:W-:Y:S01]  /*22120*/  MUFU.EX2 R202, R2 ;  /* 0x0000000200ca7308 */ /* 0x0003e20000000800 */
[----:B--2---:R-:W-:-:S07]  /*22130*/  FSEL R4, R76, RZ, P1 ;  /* 0x000000ff4c047208 */ /* 0x004fce0000800000 */
[----:B------:R2:W-:Y:S01]  /*22140*/  MUFU.EX2 R199, R6 ;  /* 0x0000000600c77308 */ /* 0x0005e20000000800 */
[----:B-1----:R-:W-:-:S05]  /*22150*/  FSEL R2, R77, RZ, P0 ;  /* 0x000000ff4d027208 */ /* 0x002fca0000000000 */
[----:B------:R-:W-:-:S04]  /*22160*/  FADD.FTZ R2, R39, -R2 ;  /* 0x8000000227027221 */ /* 0x000fc80000010000 */
[----:B--2---:R-:W-:Y:S01]  /*22170*/  FMUL.FTZ R6, R0, R2 ;  /* 0x0000000200067220 */ /* 0x004fe20000410000 */
[----:B------:R-:W-:Y:S01]  /*22180*/  FADD.FTZ R2, R38, -R4 ;  /* 0x8000000426027221 */ /* 0x000fe20000010000 */
[----:B---3--:R-:W-:Y:S01]  /*22190*/  MOV R86, R7 ;  /* 0x0000000700567202 */ /* 0x008fe20000000f00 */
[----:B------:R-:W-:Y:S02]  /*221a0*/  LDSM.16.MT88.4 R36, [R181+0xa800] ;  /* 0x00a80000b524783b */ /* 0x000fe40000004200 */
[----:B------:R-:W-:-:S04]  /*221b0*/  FMUL.FTZ R2, R0, R2 ;  /* 0x0000000200027220 */ /* 0x000fc80000410000 */
[----:B------:R1:W-:Y:S08]  /*221c0*/  MUFU.EX2 R7, R2 ;  /* 0x0000000200077308 */ /* 0x0003f00000000800 */
[----:B------:R-:W2:Y:S01]  /*221d0*/  MUFU.EX2 R6, R6 ;  /* 0x0000000600067308 */ /* 0x000ea20000000800 */
[----:B-1----:R-:W-:-:S07]  /*221e0*/  FFMA.FTZ R2, R87, R0, -R3 ;  /* 0x0000000057027223 */ /* 0x002fce0000010803 */
[----:B------:R1:W-:Y:S01]  /*221f0*/  MUFU.EX2 R205, R2 ;  /* 0x0000000200cd7308 */ /* 0x0003e20000000800 */
[----:B----4-:R-:W-:Y:S01]  /*22200*/  MOV R87, R20 ;  /* 0x0000001400577202 */ /* 0x010fe20000000f00 */
[----:B-1----:R-:W-:-:S06]  /*22210*/  FFMA.FTZ R2, R110, R0, -R3 ;  /* 0x000000006e027223 */ /* 0x002fcc0000010803 */
[----:B------:R1:W-:Y:S01]  /*22220*/  MUFU.EX2 R204, R2 ;  /* 0x0000000200cc7308 */ /* 0x0003e20000000800 */
[----:B------:R-:W-:Y:S02]  /*22230*/  MOV R110, R21 ;  /* 0x00000015006e7202 */ /* 0x000fe40000000f00 */
[----:B------:R-:W3:Y:S01]  /*22240*/  LDSM.16.MT88.4 R20, [R179+0xa000] ;  /* 0x00a00000b314783b */ /* 0x000ee20000004200 */
[----:B------:R-:W-:Y:S01]  /*22250*/  MOV R118, R15 ;  /* 0x0000000f00767202 */ /* 0x000fe20000000f00 */
[----:B--2---:R-:W-:Y:S01]  /*22260*/  FMUL.FTZ R158, R158, R6 ;  /* 0x000000069e9e7220 */ /* 0x004fe20000410000 */
[----:B------:R-:W-:Y:S01]  /*22270*/  MOV R65, R14 ;  /* 0x0000000e00417202 */ /* 0x000fe20000000f00 */
[----:B-1----:R-:W-:-:S04]  /*22280*/  FFMA.FTZ R2, R200, R0, -R5 ;  /* 0x00000000c8027223 */ /* 0x002fc80000010805 */
[----:B------:R1:W-:Y:S01]  /*22290*/  MUFU.EX2 R175, R2 ;  /* 0x0000000200af7308 */ /* 0x0003e20000000800 */
[----:B------:R-:W-:Y:S01]  /*222a0*/  MOV R131, R13 ;  /* 0x0000000d00837202 */ /* 0x000fe20000000f00 */
[----:B------:R-:W-:Y:S01]  /*222b0*/  FMUL.FTZ R159, R159, R6 ;  /* 0x000000069f9f7220 */ /* 0x000fe20000410000 */
[----:B------:R-:W-:Y:S01]  /*222c0*/  MOV R122, R12 ;  /* 0x0000000c007a7202 */ /* 0x000fe20000000f00 */
[----:B------:R-:W-:Y:S01]  /*222d0*/  FMUL.FTZ R156, R156, R7 ;  /* 0x000000079c9c7220 */ /* 0x000fe20000410000 */
[----:B------:R-:W-:Y:S01]  /*222e0*/  F2FP.F16.F32.PACK_AB R12, R198, R171 ;  /* 0x000000abc60c723e */ /* 0x000fe200000000ff */
[----:B------:R-:W-:Y:S01]  /*222f0*/  FMUL.FTZ R157, R157, R7 ;  /* 0x000000079d9d7220 */ /* 0x000fe20000410000 */
[----:B------:R-:W-:Y:S02]  /*22300*/  F2FP.F16.F32.PACK_AB R13, R110, R86 ;  /* 0x000000566e0d723e */ /* 0x000fe400000000ff */
[----:B------:R-:W-:Y:S02]  /*22310*/  F2FP.F16.F32.PACK_AB R14, R199, R202 ;  /* 0x000000cac70e723e */ /* 0x000fe400000000ff */
[----:B------:R-:W-:Y:S01]  /*22320*/  F2FP.F16.F32.PACK_AB R15, R207, R206 ;  /* 0x000000cecf0f723e */ /* 0x000fe200000000ff */
[----:B-1----:R-:W-:-:S04]  /*22330*/  FFMA.FTZ R2, R201, R0, -R5 ;  /* 0x00000000c9027223 */ /* 0x002fc80000010805 */
[----:B------:R1:W2:Y:S02]  /*22340*/  MUFU.EX2 R174, R2 ;  /* 0x0000000200ae7308 */ /* 0x0002a40000000800 */
[----:B------:R-:W-:Y:S01]  /*22350*/  HMMA.16816.F32 R44, R12, R16, R156 ;  /* 0x000000100c2c723c */ /* 0x000fe2000000189c */
[----:B-1----:R-:W-:-:S05]  /*22360*/  FFMA.FTZ R2, R196, R0, -R5 ;  /* 0x00000000c4027223 */ /* 0x002fca0000010805 */
[----:B------:R1:W-:Y:S01]  /*22370*/  MUFU.EX2 R170, R2 ;  /* 0x0000000200aa7308 */ /* 0x0003e20000000800 */
[-C--:B------:R-:W-:Y:S01]  /*22380*/  FMUL.FTZ R166, R166, R6.reuse ;  /* 0x00000006a6a67220 */ /* 0x080fe20000410000 */
[-C--:B------:R-:W-:Y:S01]  /*22390*/  FMUL.FTZ R167, R167, R6.reuse ;  /* 0x00000006a7a77220 */ /* 0x080fe20000410000 */
[-C--:B------:R-:W-:Y:S01]  /*223a0*/  FMUL.FTZ R164, R164, R7.reuse ;  /* 0x00000007a4a47220 */ /* 0x080fe20000410000 */
[----:B------:R-:W-:Y:S01]  /*223b0*/  FMUL.FTZ R165, R165, R7 ;  /* 0x00000007a5a57220 */ /* 0x000fe20000410000 */
[----:B------:R-:W-:Y:S01]  /*223c0*/  FMUL.FTZ R162, R162, R6 ;  /* 0x00000006a2a27220 */ /* 0x000fe20000410000 */
[----:B-1----:R-:W-:-:S04]  /*223d0*/  FFMA.FTZ R2, R197, R0, -R5 ;  /* 0x00000000c5027223 */ /* 0x002fc80000010805 */
[----:B------:R1:W4:Y:S01]  /*223e0*/  MUFU.EX2 R158, R2 ;  /* 0x00000002009e7308 */ /* 0x0003220000000800 */
[-C--:B------:R-:W-:Y:S01]  /*223f0*/  FMUL.FTZ R163, R163, R6.reuse ;  /* 0x00000006a3a37220 */ /* 0x080fe20000410000 */
[-C--:B------:R-:W-:Y:S01]  /*22400*/  FMUL.FTZ R160, R160, R7.reuse ;  /* 0x00000007a0a07220 */ /* 0x080fe20000410000 */
[-C--:B------:R-:W-:Y:S01]  /*22410*/  FMUL.FTZ R161, R161, R7.reuse ;  /* 0x00000007a1a17220 */ /* 0x080fe20000410000 */
[-C--:B------:R-:W-:Y:S01]  /*22420*/  FMUL.FTZ R154, R154, R6.reuse ;  /* 0x000000069a9a7220 */ /* 0x080fe20000410000 */
[----:B------:R-:W-:Y:S01]  /*22430*/  FMUL.FTZ R155, R155, R6 ;  /* 0x000000069b9b7220 */ /* 0x000fe20000410000 */
[----:B------:R-:W-:Y:S01]  /*22440*/  FMUL.FTZ R152, R152, R7 ;  /* 0x0000000798987220 */ /* 0x000fe20000410000 */
[----:B-1----:R-:W-:-:S04]  /*22450*/  FFMA.FTZ R2, R126, R0, -R3 ;  /* 0x000000007e027223 */ /* 0x002fc80000010803 */
[----:B------:R1:W-:Y:S01]  /*22460*/  MUFU.EX2 R200, R2 ;  /* 0x0000000200c87308 */ /* 0x0003e20000000800 */
[----:B------:R-:W-:Y:S01]  /*22470*/  FMUL.FTZ R153, R153, R7 ;  /* 0x0000000799997220 */ /* 0x000fe20000410000 */
[C---:B------:R-:W-:Y:S06]  /*22480*/  HMMA.16816.F32 R164, R12.reuse, R8, R164 ;  /* 0x000000080ca4723c */ /* 0x040fec00000018a4 */
[----:B------:R-:W-:Y:S01]  /*22490*/  HMMA.16816.F32 R160, R12, R10, R160 ;  /* 0x0000000a0ca0723c */ /* 0x000fe200000018a0 */
[----:B-1----:R-:W-:-:S04]  /*224a0*/  FFMA.FTZ R2, R127, R0, -R3 ;  /* 0x000000007f027223 */ /* 0x002fc80000010803 */
[----:B------:R1:W-:Y:S01]  /*224b0*/  MUFU.EX2 R197, R2 ;  /* 0x0000000200c57308 */ /* 0x0003e20000000800 */
[C---:B------:R-:W-:Y:S01]  /*224c0*/  HMMA.16816.F32 R52, R12.reuse, R18, R152 ;  /* 0x000000120c34723c */ /* 0x040fe20000001898 */
        /* <DEDUP_REMOVED lines=10> */
[----:B-1----:R-:W-:Y:S01]  /*22570*/  FFMA.FTZ R2, R98, R0, -R3 ;  /* 0x0000000062027223 */ /* 0x002fe20000010803 */
[-C--:B------:R-:W-:Y:S01]  /*22580*/  FMUL.FTZ R136, R136, R7.reuse ;  /* 0x0000000788887220 */ /* 0x080fe20000410000 */
[----:B------:R-:W-:Y:S01]  /*22590*/  FMUL.FTZ R137, R137, R7 ;  /* 0x0000000789897220 */ /* 0x000fe20000410000 */
[----:B--2---:R-:W-:Y:S01]  /*225a0*/  F2FP.F16.F32.PACK_AB R8, R174, R175 ;  /* 0x000000afae08723e */ /* 0x004fe200000000ff */
[----:B------:R1:W-:Y:S01]  /*225b0*/  MUFU.EX2 R196, R2 ;  /* 0x0000000200c47308 */ /* 0x0003e20000000800 */
[----:B---3--:R-:W-:Y:S01]  /*225c0*/  HMMA.16816.F32 R148, R12, R20, R148 ;  /* 0x000000140c94723c */ /* 0x008fe20000001894 */
[----:B------:R-:W-:Y:S01]  /*225d0*/  F2FP.F16.F32.PACK_AB R9, R203, R87 ;  /* 0x00000057cb09723e */ /* 0x000fe200000000ff */
[----:B------:R-:W-:Y:S01]  /*225e0*/  FMUL.FTZ R146, R146, R6 ;  /* 0x0000000692927220 */ /* 0x000fe20000410000 */
[----:B----4-:R-:W-:Y:S01]  /*225f0*/  F2FP.F16.F32.PACK_AB R10, R158, R170 ;  /* 0x000000aa9e0a723e */ /* 0x010fe200000000ff */
[----:B------:R-:W-:Y:S01]  /*22600*/  FMUL.FTZ R147, R147, R6 ;  /* 0x0000000693937220 */ /* 0x000fe20000410000 */
[----:B------:R-:W-:Y:S01]  /*22610*/  F2FP.F16.F32.PACK_AB R11, R116, R64 ;  /* 0x00000040740b723e */ /* 0x000fe200000000ff */
[-C--:B------:R-:W-:Y:S01]  /*22620*/  FMUL.FTZ R144, R144, R7.reuse ;  /* 0x0000000790907220 */ /* 0x080fe20000410000 */
[----:B------:R-:W-:Y:S01]  /*22630*/  FMUL.FTZ R145, R145, R7 ;  /* 0x0000000791917220 */ /* 0x000fe20000410000 */
[----:B------:R-:W2:Y:S01]  /*22640*/  LDSM.16.MT88.4 R16, [R180+0xa800] ;  /* 0x00a80000b410783b */ /* 0x000ea20000004200 */
[----:B-1----:R-:W-:-:S04]  /*22650*/  FFMA.FTZ R2, R172, R0, -R5 ;  /* 0x00000000ac027223 */ /* 0x002fc80000010805 */
[----:B------:R1:W-:Y:S01]  /*22660*/  MUFU.EX2 R152, R2 ;  /* 0x0000000200987308 */ /* 0x0003e20000000800 */
[----:B------:R-:W-:Y:S01]  /*22670*/  HMMA.16816.F32 R140, R12, R28, R140 ;  /* 0x0000001c0c8c723c */ /* 0x000fe2000000188c */
[----:B-1----:R-:W-:-:S06]  /*22680*/  FFMA.FTZ R2, R173, R0, -R5 ;  /* 0x00000000ad027223 */ /* 0x002fcc0000010805 */
[----:B------:R1:W-:Y:S01]  /*22690*/  MUFU.EX2 R154, R2 ;  /* 0x00000002009a7308 */ /* 0x0003e20000000800 */
[----:B------:R-:W-:Y:S01]  /*226a0*/  HMMA.16816.F32 R136, R12, R30, R136 ;  /* 0x0000001e0c88723c */ /* 0x000fe20000001888 */
[----:B-1----:R-:W-:-:S06]  /*226b0*/  FFMA.FTZ R2, R168, R0, -R5 ;  /* 0x00000000a8027223 */ /* 0x002fcc0000010805 */
[----:B------:R1:W-:Y:S01]  /*226c0*/  MUFU.EX2 R153, R2 ;  /* 0x0000000200997308 */ /* 0x0003e20000000800 */
[C---:B------:R-:W-:Y:S06]  /*226d0*/  HMMA.16816.F32 R28, R8.reuse, R24, R164 ;  /* 0x00000018081c723c */ /* 0x040fec00000018a4 */
[----:B------:R-:W-:Y:S01]  /*226e0*/  HMMA.16816.F32 R24, R8, R26, R160 ;  /* 0x0000001a0818723c */ /* 0x000fe200000018a0 */
[----:B-1----:R-:W-:-:S04]  /*226f0*/  FFMA.FTZ R2, R169, R0, -R5 ;  /* 0x00000000a9027223 */ /* 0x002fc80000010805 */
[----:B------:R1:W-:Y:S01]  /*22700*/  MUFU.EX2 R156, R2 ;  /* 0x00000002009c7308 */ /* 0x0003e20000000800 */
[----:B------:R-:W-:Y:S01]  /*22710*/  HMMA.16816.F32 R144, R12, R22, R144 ;  /* 0x000000160c90723c */ /* 0x000fe20000001890 */
[-CC-:B------:R-:W-:Y:S01]  /*22720*/  FFMA.FTZ R4, R111, R0.reuse, -R3.reuse ;  /* 0x000000006f047223 */ /* 0x180fe20000010803 */
[----:B------:R-:W3:Y:S01]  /*22730*/  LDSM.16.MT88.4 R20, [R178+0xb000] ;  /* 0x00b00000b214783b */ /* 0x000ee20000004200 */
[----:B-1----:R-:W-:-:S04]  /*22740*/  FFMA.FTZ R2, R99, R0, -R3 ;  /* 0x0000000063027223 */ /* 0x002fc80000010803 */
[----:B------:R1:W-:Y:S01]  /*22750*/  MUFU.EX2 R161, R2 ;  /* 0x0000000200a17308 */ /* 0x0003e20000000800 */
[----:B------:R-:W-:Y:S01]  /*22760*/  HMMA.16816.F32 R68, R8, R32, R148 ;  /* 0x000000200844723c */ /* 0x000fe20000001894 */
[----:B-1----:R-:W-:-:S06]  /*22770*/  FFMA.FTZ R2, R114, R0, -R3 ;  /* 0x0000000072027223 */ /* 0x002fcc0000010803 */
[----:B------:R1:W-:Y:S02]  /*22780*/  MUFU.EX2 R160, R2 ;  /* 0x0000000200a07308 */ /* 0x0003e40000000800 */
[----:B-1----:R-:W-:-:S06]  /*22790*/  FFMA.FTZ R2, R115, R0, -R3 ;  /* 0x0000000073027223 */ /* 0x002fcc0000010803 */
[----:B------:R1:W-:Y:S01]  /*227a0*/  MUFU.EX2 R159, R2 ;  /* 0x00000002009f7308 */ /* 0x0003e20000000800 */
[----:B------:R-:W-:Y:S01]  /*227b0*/  HMMA.16816.F32 R60, R8, R34, R144 ;  /* 0x00000022083c723c */ /* 0x000fe20000001890 */
[----:B-1----:R-:W-:-:S06]  /*227c0*/  FFMA.FTZ R2, R128, R0, -R5 ;  /* 0x0000000080027223 */ /* 0x002fcc0000010805 */
[----:B------:R1:W-:Y:S08]  /*227d0*/  MUFU.EX2 R150, R2 ;  /* 0x0000000200967308 */ /* 0x0003f00000000800 */
[----:B------:R-:W4:Y:S01]  /*227e0*/  MUFU.EX2 R42, R4 ;  /* 0x00000004002a7308 */ /* 0x000f220000000800 */
[----:B-1----:R-:W-:-:S07]  /*227f0*/  FFMA.FTZ R2, R129, R0, -R5 ;  /* 0x0000000081027223 */ /* 0x002fce0000010805 */
[----:B------:R1:W3:Y:S02]  /*22800*/  MUFU.EX2 R148, R2 ;  /* 0x0000000200947308 */ /* 0x0002e40000000800 */
[----:B-1----:R-:W-:-:S06]  /*22810*/  FFMA.FTZ R2, R120, R0, -R5 ;  /* 0x0000000078027223 */ /* 0x002fcc0000010805 */
[----:B------:R1:W-:Y:S01]  /*22820*/  MUFU.EX2 R147, R2 ;  /* 0x0000000200937308 */ /* 0x0003e20000000800 */
[----:B----4-:R-:W-:Y:S02]  /*22830*/  MOV R173, R42 ;  /* 0x0000002a00ad7202 */ /* 0x010fe40000000f00 */
[----:B------:R-:W-:Y:S01]  /*22840*/  MOV R4, R41 ;  /* 0x0000002900047202 */ /* 0x000fe20000000f00 */
[----:B-1----:R-:W-:-:S04]  /*22850*/  FFMA.FTZ R2, R121, R0, -R5 ;  /* 0x0000000079027223 */ /* 0x002fc80000010805 */
[----:B------:R1:W4:Y:S01]  /*22860*/  MUFU.EX2 R146, R2 ;  /* 0x0000000200927308 */ /* 0x0003220000000800 */
[----:B------:R-:W-:Y:S02]  /*22870*/  MOV R169, R40 ;  /* 0x0000002800a97202 */ /* 0x000fe40000000f00 */
[----:B------:R-:W4:Y:S01]  /*22880*/  LDSM.16.MT88.4 R40, [R181+0xb000] ;  /* 0x00b00000b528783b */ /* 0x000f220000004200 */
[----:B------:R-:W-:Y:S01]  /*22890*/  HMMA.16816.F32 R44, R8, R36, R44 ;  /* 0x00000024082c723c */ /* 0x000fe2000000182c */
[----:B-1----:R-:W-:-:S04]  /*228a0*/  FFMA.FTZ R2, R94, R0, -R3 ;  /* 0x000000005e027223 */ /* 0x002fc80000010803 */
[----:B------:R1:W-:Y:S01]  /*228b0*/  MUFU.EX2 R157, R2 ;  /* 0x00000002009d7308 */ /* 0x0003e20000000800 */
[----:B------:R-:W-:Y:S01]  /*228c0*/  HMMA.16816.F32 R52, R8, R38, R52 ;  /* 0x000000260834723c */ /* 0x000fe20000001834 */
[----:B------:R-:W4:Y:S01]  /*228d0*/  LDSM.16.MT88.4 R36, [R180+0xb000] ;  /* 0x00b00000b424783b */ /* 0x000f220000004200 */
[----:B------:R-:W-:Y:S02]  /*228e0*/  MOV R114, R122 ;  /* 0x0000007a00727202 */ /* 0x000fe40000000f00 */
[----:B------:R-:W-:Y:S02]  /*228f0*/  MOV R122, R131 ;  /* 0x00000083007a7202 */ /* 0x000fe40000000f00 */
[----:B------:R-:W-:Y:S01]  /*22900*/  MOV R201, R130 ;  /* 0x0000008200c97202 */ /* 0x000fe20000000f00 */
[----:B-1----:R-:W-:-:S04]  /*22910*/  FFMA.FTZ R2, R95, R0, -R3 ;  /* 0x000000005f027223 */ /* 0x002fc80000010803 */
[----:B------:R1:W-:Y:S01]  /*22920*/  MUFU.EX2 R155, R2 ;  /* 0x00000002009b7308 */ /* 0x0003e20000000800 */
[----:B------:R-:W-:Y:S01]  /*22930*/  MOV R130, R75 ;  /* 0x0000004b00827202 */ /* 0x000fe20000000f00 */
[C---:B--2---:R-:W-:Y:S01]  /*22940*/  HMMA.16816.F32 R136, R8.reuse, R18, R136 ;  /* 0x000000120888723c */ /* 0x044fe20000001888 */
[----:B------:R-:W-:Y:S02]  /*22950*/  MOV R131, R73 ;  /* 0x0000004900837202 */ /* 0x000fe40000000f00 */
[----:B------:R-:W-:Y:S02]  /*22960*/  MOV R111, R74 ;  /* 0x0000004a006f7202 */ /* 0x000fe40000000f00 */
[----:B------:R-:W-:Y:S02]  /*22970*/  MOV R123, R72 ;  /* 0x00000048007b7202 */ /* 0x000fe40000000f00 */
[----:B------:R-:W-:Y:S01]  /*22980*/  HMMA.16816.F32 R72, R8, R16, R140 ;  /* 0x000000100848723c */ /* 0x000fe2000000188c */
[----:B------:R-:W2:Y:S01]  /*22990*/  LDSM.16.MT88.4 R16, [R178+0xb800] ;  /* 0x00b80000b210783b */ /* 0x000ea20000004200 */
[----:B-1----:R-:W-:-:S04]  /*229a0*/  FFMA.FTZ R2, R106, R0, -R3 ;  /* 0x000000006a027223 */ /* 0x002fc80000010803 */
[----:B------:R1:W-:Y:S01]  /*229b0*/  MUFU.EX2 R151, R2 ;  /* 0x0000000200977308 */ /* 0x0003e20000000800 */
[----:B------:R-:W-:Y:S02]  /*229c0*/  MOV R98, R49 ;  /* 0x0000003100627202 */ /* 0x000fe40000000f00 */
[----:B------:R-:W-:Y:S02]  /*229d0*/  MOV R99, R48 ;  /* 0x0000003000637202 */ /* 0x000fe40000000f00 */
[----:B------:R-:W-:Y:S01]  /*229e0*/  F2FP.F16.F32.PACK_AB R12, R154, R152 ;  /* 0x000000989a0c723e */ /* 0x000fe200000000ff */
[----:B------:R-:W2:Y:S01]  /*229f0*/  LDSM.16.MT88.4 R48, [R179+0xb000] ;  /* 0x00b00000b330783b */ /* 0x000ea20000004200 */
[----:B-1----:R-:W-:-:S04]  /*22a00*/  FFMA.FTZ R2, R117, R0, -R5 ;  /* 0x0000000075027223 */ /* 0x002fc80000010805 */
[----:B------:R1:W-:Y:S01]  /*22a10*/  MUFU.EX2 R143, R2 ;  /* 0x00000002008f7308 */ /* 0x0003e20000000800 */
[----:B------:R-:W-:Y:S02]  /*22a20*/  F2FP.F16.F32.PACK_AB R13, R99, R59 ;  /* 0x0000003b630d723e */ /* 0x000fe400000000ff */
[----:B------:R-:W-:Y:S02]  /*22a30*/  F2FP.F16.F32.PACK_AB R14, R156, R153 ;  /* 0x000000999c0e723e */ /* 0x000fe400000000ff */
[----:B------:R-:W-:Y:S01]  /*22a40*/  F2FP.F16.F32.PACK_AB R15, R98, R4 ;  /* 0x00000004620f723e */ /* 0x000fe200000000ff */
[----:B-1----:R-:W-:-:S04]  /*22a50*/  FFMA.FTZ R2, R85, R0, -R5 ;  /* 0x0000000055027223 */ /* 0x002fc80000010805 */
[----:B------:R1:W2:Y:S02]  /*22a60*/  MUFU.EX2 R142, R2 ;  /* 0x00000002008e7308 */ /* 0x0002a40000000800 */
[C---:B---3--:R-:W-:Y:S01]  /*22a70*/  HMMA.16816.F32 R32, R12.reuse, R20, R28 ;  /* 0x000000140c20723c */ /* 0x048fe2000000181c */
[----:B------:R-:W3:Y:S05]  /*22a80*/  LDSM.16.MT88.4 R28, [R181+0xb800] ;  /* 0x00b80000b51c783b */ /* 0x000eea0000004200 */
[----:B------:R-:W-:Y:S01]  /*22a90*/  HMMA.16816.F32 R24, R12, R22, R24 ;  /* 0x000000160c18723c */ /* 0x000fe20000001818 */
[----:B-1----:R-:W-:-:S04]  /*22aa0*/  FFMA.FTZ R2, R108, R0, -R5 ;  /* 0x000000006c027223 */ /* 0x002fc80000010805 */
[----:B------:R1:W-:Y:S02]  /*22ab0*/  MUFU.EX2 R141, R2 ;  /* 0x00000002008d7308 */ /* 0x0003e40000000800 */
[----:B-1----:R-:W-:-:S06]  /*22ac0*/  FFMA.FTZ R2, R109, R0, -R5 ;  /* 0x000000006d027223 */ /* 0x002fcc0000010805 */
[----:B------:R1:W3:Y:S01]  /*22ad0*/  MUFU.EX2 R140, R2 ;  /* 0x00000002008c7308 */ /* 0x0002e20000000800 */
[----:B------:R-:W-:Y:S02]  /*22ae0*/  MOV R94, R201 ;  /* 0x000000c9005e7202 */ /* 0x000fe40000000f00 */
[----:B------:R-:W-:Y:S01]  /*22af0*/  MOV R95, R56 ;  /* 0x00000038005f7202 */ /* 0x000fe20000000f00 */
[----:B-1----:R-:W-:-:S04]  /*22b00*/  FFMA.FTZ R2, R107, R0, -R3 ;  /* 0x000000006b027223 */ /* 0x002fc80000010803 */
[----:B------:R1:W-:Y:S01]  /*22b10*/  MUFU.EX2 R149, R2 ;  /* 0x0000000200957308 */ /* 0x0003e20000000800 */
[----:B----4-:R-:W-:Y:S01]  /*22b20*/  HMMA.16816.F32 R20, R12, R40, R44 ;  /* 0x000000280c14723c */ /* 0x010fe2000000182c */
[----:B------:R-:W-:Y:S02]  /*22b30*/  F2FP.F16.F32.PACK_AB R8, R148, R150 ;  /* 0x000000969408723e */ /* 0x000fe400000000ff */
[----:B------:R-:W-:Y:S02]  /*22b40*/  F2FP.F16.F32.PACK_AB R9, R114, R122 ;  /* 0x0000007a7209723e */ /* 0x000fe400000000ff */
[----:B------:R-:W-:Y:S01]  /*22b50*/  F2FP.F16.F32.PACK_AB R10, R146, R147 ;  /* 0x00000093920a723e */ /* 0x000fe200000000ff */
[----:B-1----:R-:W-:-:S04]  /*22b60*/  FFMA.FTZ R2, R84, R0, -R3 ;  /* 0x0000000054027223 */ /* 0x002fc80000010803 */
[----:B------:R1:W-:Y:S01]  /*22b70*/  MUFU.EX2 R145, R2 ;  /* 0x0000000200917308 */ /* 0x0003e20000000800 */
[----:B------:R-:W-:Y:S01]  /*22b80*/  HMMA.16816.F32 R40, R12, R42, R52 ;  /* 0x0000002a0c28723c */ /* 0x000fe20000001834 */
[----:B------:R-:W-:Y:S01]  /*22b90*/  F2FP.F16.F32.PACK_AB R11, R94, R95 ;  /* 0x0000005f5e0b723e */ /* 0x000fe200000000ff */
[----:B------:R-:W4:Y:S01]  /*22ba0*/  LDSM.16.MT88.4 R52, [R179+0xb800] ;  /* 0x00b80000b334783b */ /* 0x000f220000004200 */
[----:B------:R-:W-:Y:S02]  /*22bb0*/  MOV R121, R59 ;  /* 0x0000003b00797202 */ /* 0x000fe40000000f00 */
[----:B------:R-:W-:Y:S02]  /*22bc0*/  MOV R164, R57 ;  /* 0x0000003900a47202 */ /* 0x000fe40000000f00 */
[----:B------:R-:W-:Y:S01]  /*22bd0*/  MOV R162, R58 ;  /* 0x0000003a00a27202 */ /* 0x000fe20000000f00 */
[----:B-1----:R-:W-:-:S04]  /*22be0*/  FFMA.FTZ R2, R78, R0, -R3 ;  /* 0x000000004e027223 */ /* 0x002fc80000010803 */
[----:B------:R1:W-:Y:S01]  /*22bf0*/  MUFU.EX2 R144, R2 ;  /* 0x0000000200907308 */ /* 0x0003e20000000800 */
[C---:B------:R-:W-:Y:S01]  /*22c00*/  HMMA.16816.F32 R56, R12.reuse, R38, R136 ;  /* 0x000000260c38723c */ /* 0x040fe20000001888 */
[----:B------:R-:W-:Y:S02]  /*22c10*/  MOV R106, R4 ;  /* 0x00000004006a7202 */ /* 0x000fe40000000f00 */
[----:B------:R-:W-:Y:S02]  /*22c20*/  MOV R166, R111 ;  /* 0x0000006f00a67202 */ /* 0x000fe40000000f00 */
[----:B------:R-:W-:Y:S01]  /*22c30*/  MOV R4, R67 ;  /* 0x0000004300047202 */ /* 0x000fe20000000f00 */
[----:B------:R-:W-:Y:S01]  /*22c40*/  HMMA.16816.F32 R72, R12, R36, R72 ;  /* 0x000000240c48723c */ /* 0x000fe20000001848 */
[----:B------:R-:W-:Y:S01]  /*22c50*/  MOV R111, R65 ;  /* 0x00000041006f7202 */ /* 0x000fe20000000f00 */
[----:B------:R-:W4:Y:S01]  /*22c60*/  LDSM.16.MT88.4 R36, [R178+0xc000] ;  /* 0x00c00000b224783b */ /* 0x000f220000004200 */
[----:B------:R-:W-:Y:S01]  /*22c70*/  MOV R168, R66 ;  /* 0x0000004200a87202 */ /* 0x000fe20000000f00 */
[----:B-1----:R-:W-:Y:S01]  /*22c80*/  FFMA.FTZ R2, R124, R0, -R5 ;  /* 0x000000007c027223 */ /* 0x002fe20000010805 */
[----:B------:R-:W-:-:S03]  /*22c90*/  MOV R115, R64 ;  /* 0x0000004000737202 */ /* 0x000fc60000000f00 */
[----:B------:R1:W-:Y:S01]  /*22ca0*/  MUFU.EX2 R136, R2 ;  /* 0x0000000200887308 */ /* 0x0003e20000000800 */
[----:B------:R-:W-:Y:S01]  /*22cb0*/  MOV R201, R135 ;  /* 0x0000008700c97202 */ /* 0x000fe20000000f00 */
[C---:B--2---:R-:W-:Y:S01]  /*22cc0*/  HMMA.16816.F32 R64, R8.reuse, R16, R32 ;  /* 0x000000100840723c */ /* 0x044fe20000001820 */
[----:B------:R-:W-:Y:S01]  /*22cd0*/  MOV R172, R134 ;  /* 0x0000008600ac7202 */ /* 0x000fe20000000f00 */
[----:B------:R-:W-:Y:S04]  /*22ce0*/  LDSM.16.MT88.4 R32, [R179+0xc000] ;  /* 0x00c00000b320783b */ /* 0x000fe80000004200 */
[----:B------:R-:W-:Y:S01]  /*22cf0*/  HMMA.16816.F32 R44, R8, R18, R24 ;  /* 0x00000012082c723c */ /* 0x000fe20000001818 */
[----:B------:R-:W2:Y:S01]  /*22d00*/  LDSM.16.MT88.4 R16, [R181+0xc000] ;  /* 0x00c00000b510783b */ /* 0x000ea20000004200 */
[----:B-1----:R-:W-:-:S04]  /*22d10*/  FFMA.FTZ R2, R125, R0, -R5 ;  /* 0x000000007d027223 */ /* 0x002fc80000010805 */
[----:B------:R1:W2:Y:S01]  /*22d20*/  MUFU.EX2 R135, R2 ;  /* 0x0000000200877308 */ /* 0x0002a20000000800 */
[----:B------:R-:W-:Y:S01]  /*22d30*/  HMMA.16816.F32 R68, R12, R48, R68 ;  /* 0x000000300c44723c */ /* 0x000fe20000001844 */
[----:B------:R-:W-:-:S05]  /*22d40*/  MOV R167, R131 ;  /* 0x0000008300a77202 */ /* 0x000fca0000000f00 */
[----:B------:R-:W-:Y:S01]  /*22d50*/  HMMA.16816.F32 R60, R12, R50, R60 ;  /* 0x000000320c3c723c */ /* 0x000fe2000000183c */
[----:B------:R-:W2:Y:S01]  /*22d60*/  LDSM.16.MT88.4 R48, [R180+0xb800] ;  /* 0x00b80000b430783b */ /* 0x000ea20000004200 */
[----:B-1----:R-:W-:-:S04]  /*22d70*/  FFMA.FTZ R2, R96, R0, -R5 ;  /* 0x0000000060027223 */ /* 0x002fc80000010805 */
[----:B------:R1:W-:Y:S01]  /*22d80*/  MUFU.EX2 R134, R2 ;  /* 0x0000000200867308 */ /* 0x0003e20000000800 */
[C---:B---3--:R-:W-:Y:S06]  /*22d90*/  HMMA.16816.F32 R24, R8.reuse, R28, R20 ;  /* 0x0000001c0818723c */ /* 0x048fec0000001814 */
[----:B------:R-:W-:Y:S01]  /*22da0*/  HMMA.16816.F32 R20, R8, R30, R40 ;  /* 0x0000001e0814723c */ /* 0x000fe20000001828 */
[----:B-1----:R-:W-:-:S04]  /*22db0*/  FFMA.FTZ R2, R97, R0, -R5 ;  /* 0x0000000061027223 */ /* 0x002fc80000010805 */
[----:B------:R1:W3:Y:S02]  /*22dc0*/  MUFU.EX2 R131, R2 ;  /* 0x0000000200837308 */ /* 0x0002e40000000800 */
[----:B-1----:R-:W-:-:S06]  /*22dd0*/  FFMA.FTZ R2, R102, R0, -R3 ;  /* 0x0000000066027223 */ /* 0x002fcc0000010803 */
[----:B------:R1:W-:Y:S01]  /*22de0*/  MUFU.EX2 R139, R2 ;  /* 0x00000002008b7308 */ /* 0x0003e20000000800 */
[----:B------:R-:W-:Y:S01]  /*22df0*/  F2FP.F16.F32.PACK_AB R12, R142, R143 ;  /* 0x0000008f8e0c723e */ /* 0x000fe200000000ff */
[----:B-1----:R-:W-:-:S06]  /*22e00*/  FFMA.FTZ R2, R103, R0, -R3 ;  /* 0x0000000067027223 */ /* 0x002fcc0000010803 */
[----:B------:R1:W-:Y:S01]  /*22e10*/  MUFU.EX2 R138, R2 ;  /* 0x00000002008a7308 */ /* 0x0003e20000000800 */
[----:B------:R-:W-:Y:S02]  /*22e20*/  F2FP.F16.F32.PACK_AB R13, R205, R169 ;  /* 0x000000a9cd0d723e */ /* 0x000fe400000000ff */
[----:B------:R-:W-:Y:S02]  /*22e30*/  F2FP.F16.F32.PACK_AB R14, R140, R141 ;  /* 0x0000008d8c0e723e */ /* 0x000fe400000000ff */
[----:B------:R-:W-:Y:S01]  /*22e40*/  F2FP.F16.F32.PACK_AB R15, R173, R204 ;  /* 0x000000ccad0f723e */ /* 0x000fe200000000ff */
[----:B-1----:R-:W-:-:S04]  /*22e50*/  FFMA.FTZ R2, R92, R0, -R3 ;  /* 0x000000005c027223 */ /* 0x002fc80000010803 */
[----:B------:R1:W-:Y:S01]  /*22e60*/  MUFU.EX2 R137, R2 ;  /* 0x0000000200897308 */ /* 0x0003e20000000800 */
[----:B----4-:R-:W-:Y:S01]  /*22e70*/  HMMA.16816.F32 R68, R8, R52, R68 ;  /* 0x000000340844723c */ /* 0x010fe20000001844 */
[----:B-1----:R-:W-:-:S06]  /*22e80*/  FFMA.FTZ R2, R112, R0, -R5 ;  /* 0x0000000070027223 */ /* 0x002fcc0000010805 */
[----:B------:R1:W-:Y:S01]  /*22e90*/  MUFU.EX2 R127, R2 ;  /* 0x00000002007f7308 */ /* 0x0003e20000000800 */
[----:B------:R-:W-:Y:S06]  /*22ea0*/  HMMA.16816.F32 R40, R8, R54, R60 ;  /* 0x000000360828723c */ /* 0x000fec000000183c */
[----:B------:R-:W-:Y:S01]  /*22eb0*/  HMMA.16816.F32 R52, R12, R38, R44 ;  /* 0x000000260c34723c */ /* 0x000fe2000000182c */
[----:B------:R-:W4:Y:S01]  /*22ec0*/  LDSM.16.MT88.4 R44, [R178+0xc800] ;  /* 0x00c80000b22c783b */ /* 0x000f220000004200 */
[----:B-1----:R-:W-:-:S04]  /*22ed0*/  FFMA.FTZ R2, R113, R0, -R5 ;  /* 0x0000000071027223 */ /* 0x002fc80000010805 */
[----:B------:R1:W4:Y:S01]  /*22ee0*/  MUFU.EX2 R126, R2 ;  /* 0x00000002007e7308 */ /* 0x0003220000000800 */
[----:B--2---:R-:W-:Y:S01]  /*22ef0*/  HMMA.16816.F32 R28, R12, R18, R20 ;  /* 0x000000120c1c723c */ /* 0x004fe20000001814 */
[----:B------:R-:W2:Y:S01]  /*22f00*/  LDSM.16.MT88.4 R20, [R181+0xc800] ;  /* 0x00c80000b514783b */ /* 0x000ea20000004200 */
[----:B------:R-:W-:Y:S01]  /*22f10*/  MOV R163, R130 ;  /* 0x0000008200a37202 */ /* 0x000fe20000000f00 */
[----:B-1----:R-:W-:-:S04]  /*22f20*/  FFMA.FTZ R2, R119, R0, -R5 ;  /* 0x0000000077027223 */ /* 0x002fc80000010805 */
[----:B------:R1:W-:Y:S01]  /*22f30*/  MUFU.EX2 R125, R2 ;  /* 0x00000002007d7308 */ /* 0x0003e20000000800 */
[C---:B------:R-:W-:Y:S06]  /*22f40*/  HMMA.16816.F32 R72, R8.reuse, R48, R72 ;  /* 0x000000300848723c */ /* 0x040fec0000001848 */
[----:B------:R-:W-:Y:S01]  /*22f50*/  HMMA.16816.F32 R56, R8, R50, R56 ;  /* 0x000000320838723c */ /* 0x000fe20000001838 */
[----:B------:R-:W2:Y:S01]  /*22f60*/  LDSM.16.MT88.4 R48, [R180+0xc000] ;  /* 0x00c00000b430783b */ /* 0x000ea20000004200 */
[----:B-1----:R-:W-:-:S04]  /*22f70*/  FFMA.FTZ R2, R93, R0, -R5 ;  /* 0x000000005d027223 */ /* 0x002fc80000010805 */
[----:B------:R1:W2:Y:S01]  /*22f80*/  MUFU.EX2 R124, R2 ;  /* 0x00000002007c7308 */ /* 0x0002a20000000800 */
[C---:B------:R-:W-:Y:S06]  /*22f90*/  HMMA.16816.F32 R64, R12.reuse, R36, R64 ;  /* 0x000000240c40723c */ /* 0x040fec0000001840 */
[----:B------:R-:W-:Y:S01]  /*22fa0*/  HMMA.16816.F32 R60, R12, R16, R24 ;  /* 0x000000100c3c723c */ /* 0x000fe20000001818 */
[----:B------:R-:W2:Y:S01]  /*22fb0*/  LDSM.16.MT88.4 R16, [R179+0xc800] ;  /* 0x00c80000b310783b */ /* 0x000ea20000004200 */
[----:B------:R-:W-:Y:S01]  /*22fc0*/  MOV R165, R87 ;  /* 0x0000005700a57202 */ /* 0x000fe20000000f00 */
[----:B-1----:R-:W-:Y:S01]  /*22fd0*/  FFMA.FTZ R2, R80, R0, -R3 ;  /* 0x0000000050027223 */ /* 0x002fe20000010803 */
[----:B------:R-:W-:-:S02]  /*22fe0*/  F2FP.F16.F32.PACK_AB R8, R135, R136 ;  /* 0x000000888708723e */ /* 0x000fc400000000ff */
[----:B------:R-:W-:Y:S01]  /*22ff0*/  HMMA.16816.F32 R68, R12, R32, R68 ;  /* 0x000000200c44723c */ /* 0x000fe20000001844 */
[----:B------:R-:W-:Y:S01]  /*23000*/  F2FP.F16.F32.PACK_AB R9, R197, R200 ;  /* 0x000000c8c509723e */ /* 0x000fe200000000ff */
[----:B------:R1:W-:Y:S01]  /*23010*/  MUFU.EX2 R130, R2 ;  /* 0x0000000200827308 */ /* 0x0003e20000000800 */
[----:B------:R-:W-:Y:S01]  /*23020*/  MOV R87, R118 ;  /* 0x0000007600577202 */ /* 0x000fe20000000f00 */
[----:B------:R-:W2:Y:S01]  /*23030*/  LDSM.16.MT88.4 R36, [R180+0xc800] ;  /* 0x00c80000b424783b */ /* 0x000ea20000004200 */
[----:B-1----:R-:W-:-:S05]  /*23040*/  FFMA.FTZ R2, R90, R0, -R3 ;  /* 0x000000005a027223 */ /* 0x002fca0000010803 */
[----:B------:R1:W-:Y:S02]  /*23050*/  MUFU.EX2 R129, R2 ;  /* 0x0000000200817308 */ /* 0x0003e40000000800 */
[----:B-1----:R-:W-:-:S06]  /*23060*/  FFMA.FTZ R2, R91, R0, -R3 ;  /* 0x000000005b027223 */ /* 0x002fcc0000010803 */
[----:B------:R1:W-:Y:S01]  /*23070*/  MUFU.EX2 R128, R2 ;  /* 0x0000000200807308 */ /* 0x0003e20000000800 */
[----:B---3--:R-:W-:Y:S01]  /*23080*/  F2FP.F16.F32.PACK_AB R10, R131, R134 ;  /* 0x00000086830a723e */ /* 0x008fe200000000ff */
[----:B------:R-:W-:Y:S01]  /*23090*/  HMMA.16816.F32 R24, R12, R34, R40 ;  /* 0x000000220c18723c */ /* 0x000fe20000001828 */
[----:B------:R-:W-:Y:S01]  /*230a0*/  F2FP.F16.F32.PACK_AB R11, R161, R196 ;  /* 0x000000c4a10b723e */ /* 0x000fe200000000ff */
[----:B-1----:R-:W-:-:S04]  /*230b0*/  FFMA.FTZ R2, R194, R0, -R5 ;  /* 0x00000000c2027223 */ /* 0x002fc80000010805 */
[----:B------:R1:W-:Y:S02]  /*230c0*/  MUFU.EX2 R118, R2 ;  /* 0x0000000200767308 */ /* 0x0003e40000000800 */
[----:B----4-:R-:W-:Y:S01]  /*230d0*/  HMMA.16816.F32 R64, R8, R44, R64 ;  /* 0x0000002c0840723c */ /* 0x010fe20000001840 */
[----:B-1----:R-:W-:-:S05]  /*230e0*/  FFMA.FTZ R2, R105, R0, -R5 ;  /* 0x0000000069027223 */ /* 0x002fca0000010805 */
[----:B------:R1:W3:Y:S01]  /*230f0*/  MUFU.EX2 R120, R2 ;  /* 0x0000000200787308 */ /* 0x0002e20000000800 */
[C---:B------:R-:W-:Y:S01]  /*23100*/  HMMA.16816.F32 R52, R8.reuse, R46, R52 ;  /* 0x0000002e0834723c */ /* 0x040fe20000001834 */
[----:B------:R-:W4:Y:S05]  /*23110*/  LDSM.16.MT88.4 R44, [R178+0xd000] ;  /* 0x00d00000b22c783b */ /* 0x000f2a0000004200 */
[----:B--2---:R-:W-:Y:S01]  /*23120*/  HMMA.16816.F32 R32, R8, R22, R28 ;  /* 0x000000160820723c */ /* 0x004fe2000000181c */
[----:B------:R-:W2:Y:S01]  /*23130*/  LDSM.16.MT88.4 R28, [R181+0xd000] ;  /* 0x00d00000b51c783b */ /* 0x000ea20000004200 */
[----:B-1----:R-:W-:-:S04]  /*23140*/  FFMA.FTZ R2, R208, R0, -R5 ;  /* 0x00000000d0027223 */ /* 0x002fc80000010805 */
[----:B------:R1:W-:Y:S01]  /*23150*/  MUFU.EX2 R119, R2 ;  /* 0x0000000200777308 */ /* 0x0003e20000000800 */
[----:B------:R-:W-:Y:S01]  /*23160*/  MOV R78, R122 ;  /* 0x0000007a004e7202 */ /* 0x000fe20000000f00 */
[----:B------:R-:W-:Y:S01]  /*23170*/  HMMA.16816.F32 R72, R12, R48, R72 ;  /* 0x000000300c48723c */ /* 0x000fe20000001848 */
[----:B-1----:R-:W-:Y:S01]  /*23180*/  FFMA.FTZ R2, R82, R0, -R5 ;  /* 0x0000000052027223 */ /* 0x002fe20000010805 */
[----:B------:R-:W-:Y:S02]  /*23190*/  MOV R82, R115 ;  /* 0x0000007300527202 */ /* 0x000fe40000000f00 */
[----:B------:R-:W-:Y:S02]  /*231a0*/  MOV R115, R99 ;  /* 0x0000006300737202 */ /* 0x000fe40000000f00 */
[----:B------:R1:W3:Y:S01]  /*231b0*/  MUFU.EX2 R117, R2 ;  /* 0x0000000200757308 */ /* 0x0002e20000000800 */
[----:B------:R-:W-:Y:S02]  /*231c0*/  MOV R99, R165 ;  /* 0x000000a500637202 */ /* 0x000fe40000000f00 */
[----:B------:R-:W-:-:S02]  /*231d0*/  MOV R165, R166 ;  /* 0x000000a600a57202 */ /* 0x000fc40000000f00 */
[----:B------:R-:W-:Y:S01]  /*231e0*/  MOV R166, R123 ;  /* 0x0000007b00a67202 */ /* 0x000fe20000000f00 */
[----:B------:R-:W-:Y:S01]  /*231f0*/  HMMA.16816.F32 R40, R12, R50, R56 ;  /* 0x000000320c28723c */ /* 0x000fe20000001838 */
[----:B-1----:R-:W-:-:S04]  /*23200*/  FFMA.FTZ R2, R189, R0, -R3 ;  /* 0x00000000bd027223 */ /* 0x002fc80000010803 */
[----:B------:R1:W-:Y:S01]  /*23210*/  MUFU.EX2 R123, R2 ;  /* 0x00000002007b7308 */ /* 0x0003e20000000800 */
[----:B------:R-:W-:Y:S01]  /*23220*/  MOV R80, R121 ;  /* 0x0000007900507202 */ /* 0x000fe20000000f00 */
[----:B------:R-:W-:Y:S01]  /*23230*/  HMMA.16816.F32 R60, R8, R20, R60 ;  /* 0x00000014083c723c */ /* 0x000fe2000000183c */
[----:B------:R-:W3:Y:S01]  /*23240*/  LDSM.16.MT88.4 R20, [R179+0xd000] ;  /* 0x00d00000b314783b */ /* 0x000ee20000004200 */
[----:B-1----:R-:W-:-:S04]  /*23250*/  FFMA.FTZ R2, R83, R0, -R3 ;  /* 0x0000000053027223 */ /* 0x002fc80000010803 */
[----:B------:R1:W-:Y:S01]  /*23260*/  MUFU.EX2 R122, R2 ;  /* 0x00000002007a7308 */ /* 0x0003e20000000800 */
[C---:B------:R-:W-:Y:S06]  /*23270*/  HMMA.16816.F32 R68, R8.reuse, R16, R68 ;  /* 0x000000100844723c */ /* 0x040fec0000001844 */
[----:B------:R-:W-:Y:S01]  /*23280*/  HMMA.16816.F32 R24, R8, R18, R24 ;  /* 0x000000120818723c */ /* 0x000fe20000001818 */
[----:B------:R-:W3:Y:S01]  /*23290*/  LDSM.16.MT88.4 R16, [R180+0xd000] ;  /* 0x00d00000b410783b */ /* 0x000ee20000004200 */
[----:B-1----:R-:W-:-:S04]  /*232a0*/  FFMA.FTZ R2, R195, R0, -R3 ;  /* 0x00000000c3027223 */ /* 0x002fc80000010803 */
[----:B------:R1:W-:Y:S01]  /*232b0*/  MUFU.EX2 R121, R2 ;  /* 0x0000000200797308 */ /* 0x0003e20000000800 */
[----:B------:R-:W-:Y:S02]  /*232c0*/  MOV R195, R114 ;  /* 0x0000007200c37202 */ /* 0x000fe40000000f00 */
[----:B------:R-:W-:Y:S02]  /*232d0*/  MOV R189, R95 ;  /* 0x0000005f00bd7202 */ /* 0x000fe40000000f00 */
[----:B------:R-:W-:Y:S01]  /*232e0*/  MOV R95, R99 ;  /* 0x00000063005f7202 */ /* 0x000fe20000000f00 */
[----:B-1----:R-:W-:-:S04]  /*232f0*/  FFMA.FTZ R2, R212, R0, -R5 ;  /* 0x00000000d4027223 */ /* 0x002fc80000010805 */
[----:B------:R1:W-:Y:S01]  /*23300*/  MUFU.EX2 R114, R2 ;  /* 0x0000000200727308 */ /* 0x0003e20000000800 */
[----:B------:R-:W-:Y:S02]  /*23310*/  MOV R99, R4 ;  /* 0x0000000400637202 */ /* 0x000fe40000000f00 */
[----:B------:R-:W-:Y:S02]  /*23320*/  MOV R4, R111 ;  /* 0x0000006f00047202 */ /* 0x000fe40000000f00 */
[----:B------:R-:W-:Y:S01]  /*23330*/  MOV R212, R115 ;  /* 0x0000007300d47202 */ /* 0x000fe20000000f00 */
[----:B-1----:R-:W-:-:S04]  /*23340*/  FFMA.FTZ R2, R101, R0, -R5 ;  /* 0x0000000065027223 */ /* 0x002fc80000010805 */
[----:B------:R1:W3:Y:S01]  /*23350*/  MUFU.EX2 R112, R2 ;  /* 0x0000000200707308 */ /* 0x0002e20000000800 */
[----:B------:R-:W-:Y:S01]  /*23360*/  MOV R115, R98 ;  /* 0x0000006200737202 */ /* 0x000fe20000000f00 */
[C---:B------:R-:W-:Y:S01]  /*23370*/  HMMA.16816.F32 R72, R8.reuse, R36, R72 ;  /* 0x000000240848723c */ /* 0x040fe20000001848 */
[----:B------:R-:W-:Y:S02]  /*23380*/  F2FP.F16.F32.PACK_AB R12, R126, R127 ;  /* 0x0000007f7e0c723e */ /* 0x000fe400000000ff */
[----:B------:R-:W-:Y:S02]  /*23390*/  F2FP.F16.F32.PACK_AB R13, R159, R160 ;  /* 0x000000a09f0d723e */ /* 0x000fe400000000ff */
[----:B------:R-:W-:Y:S01]  /*233a0*/  F2FP.F16.F32.PACK_AB R14, R124, R125 ;  /* 0x0000007d7c0e723e */ /* 0x000fe200000000ff */
[----:B------:R-:W-:Y:S01]  /*233b0*/  HMMA.16816.F32 R40, R8, R38, R40 ;  /* 0x000000260828723c */ /* 0x000fe20000001828 */
[----:B------:R-:W-:Y:S01]  /*233c0*/  F2FP.F16.F32.PACK_AB R15, R155, R157 ;  /* 0x0000009d9b0f723e */ /* 0x000fe200000000ff */
[----:B-1----:R-:W-:-:S04]  /*233d0*/  FFMA.FTZ R2, R214, R0, -R5 ;  /* 0x00000000d6027223 */ /* 0x002fc80000010805 */
[----:B------:R1:W-:Y:S01]  /*233e0*/  MUFU.EX2 R111, R2 ;  /* 0x00000002006f7308 */ /* 0x0003e20000000800 */
[----:B------:R-:W-:Y:S01]  /*233f0*/  MOV R98, R110 ;  /* 0x0000006e00627202 */ /* 0x000fe20000000f00 */
[----:B----4-:R-:W-:Y:S01]  /*23400*/  HMMA.16816.F32 R64, R12, R44, R64 ;  /* 0x0000002c0c40723c */ /* 0x010fe20000001840 */
[----:B------:R-:W-:Y:S01]  /*23410*/  MOV R214, R115 ;  /* 0x0000007300d67202 */ /* 0x000fe20000000f00 */
[----:B-1----:R-:W-:-:S04]  /*23420*/  FFMA.FTZ R2, R88, R0, -R5 ;  /* 0x0000000058027223 */ /* 0x002fc80000010805 */
[----:B------:R1:W4:Y:S01]  /*23430*/  MUFU.EX2 R110, R2 ;  /* 0x00000002006e7308 */ /* 0x0003220000000800 */
[C---:B------:R-:W-:Y:S01]  /*23440*/  HMMA.16816.F32 R52, R12.reuse, R46, R52 ;  /* 0x0000002e0c34723c */ /* 0x040fe20000001834 */
[----:B------:R-:W4:Y:S05]  /*23450*/  LDSM.16.MT88.4 R44, [R178+0xd800] ;  /* 0x00d80000b22c783b */ /* 0x000f2a0000004200 */
[----:B--2---:R-:W-:Y:S01]  /*23460*/  HMMA.16816.F32 R36, R12, R30, R32 ;  /* 0x0000001e0c24723c */ /* 0x004fe20000001820 */
[----:B------:R-:W2:Y:S01]  /*23470*/  LDSM.16.MT88.4 R32, [R181+0xd800] ;  /* 0x00d80000b520783b */ /* 0x000ea20000004200 */
[----:B-1----:R-:W-:Y:S01]  /*23480*/  FFMA.FTZ R2, R79, R0, -R3 ;  /* 0x000000004f027223 */ /* 0x002fe20000010803 */
[----:B------:R-:W-:-:S03]  /*23490*/  MOV R79, R116 ;  /* 0x00000074004f7202 */ /* 0x000fc60000000f00 */
[----:B------:R1:W-:Y:S01]  /*234a0*/  MUFU.EX2 R116, R2 ;  /* 0x0000000200747308 */ /* 0x0003e20000000800 */
[----:B------:R-:W-:Y:S01]  /*234b0*/  HMMA.16816.F32 R60, R12, R28, R60 ;  /* 0x0000001c0c3c723c */ /* 0x000fe2000000183c */
[----:B-1----:R-:W-:-:S06]  /*234c0*/  FFMA.FTZ R2, R211, R0, -R3 ;  /* 0x00000000d3027223 */ /* 0x002fcc0000010803 */
[----:B------:R1:W-:Y:S01]  /*234d0*/  MUFU.EX2 R115, R2 ;  /* 0x0000000200737308 */ /* 0x0003e20000000800 */
[----:B---3--:R-:W-:Y:S01]  /*234e0*/  HMMA.16816.F32 R68, R12, R20, R68 ;  /* 0x000000140c44723c */ /* 0x008fe20000001844 */
[----:B------:R-:W-:Y:S01]  /*234f0*/  MOV R83, R106 ;  /* 0x0000006a00537202 */ /* 0x000fe20000000f00 */
[----:B-1----:R-:W-:-:S05]  /*23500*/  FFMA.FTZ R2, R81, R0, -R3 ;  /* 0x0000000051027223 */ /* 0x002fca0000010803 */
[----:B------:R1:W-:Y:S01]  /*23510*/  MUFU.EX2 R113, R2 ;  /* 0x0000000200717308 */ /* 0x0003e20000000800 */
[C---:B------:R-:W-:Y:S01]  /*23520*/  HMMA.16816.F32 R28, R12.reuse, R22, R24 ;  /* 0x000000160c1c723c */ /* 0x040fe20000001818 */
[----:B------:R-:W3:Y:S05]  /*23530*/  LDSM.16.MT88.4 R24, [R179+0xd800] ;  /* 0x00d80000b318783b */ /* 0x000eea0000004200 */
[----:B------:R-:W-:Y:S01]  /*23540*/  HMMA.16816.F32 R72, R12, R16, R72 ;  /* 0x000000100c48723c */ /* 0x000fe20000001848 */
[----:B-1----:R-:W-:-:S04]  /*23550*/  FFMA.FTZ R2, R218, R0, -R5 ;  /* 0x00000000da027223 */ /* 0x002fc80000010805 */
[----:B------:R1:W-:Y:S01]  /*23560*/  MUFU.EX2 R107, R2 ;  /* 0x00000002006b7308 */ /* 0x0003e20000000800 */
[----:B------:R-:W-:Y:S01]  /*23570*/  HMMA.16816.F32 R20, R12, R18, R40 ;  /* 0x000000120c14723c */ /* 0x000fe20000001828 */
[----:B------:R-:W3:Y:S01]  /*23580*/  LDSM.16.MT88.4 R16, [R180+0xd800] ;  /* 0x00d80000b410783b */ /* 0x000ee20000004200 */
[----:B------:R-:W-:Y:S02]  /*23590*/  F2FP.F16.F32.PACK_AB R8, R120, R118 ;  /* 0x000000767808723e */ /* 0x000fe400000000ff */
[----:B------:R-:W-:Y:S01]  /*235a0*/  F2FP.F16.F32.PACK_AB R9, R149, R151 ;  /* 0x000000979509723e */ /* 0x000fe200000000ff */
[----:B------:R-:W-:Y:S01]  /*235b0*/  LDSM.16.MT88.4 R40, [R181+0xe000] ;  /* 0x00e00000b528783b */ /* 0x000fe20000004200 */
[----:B-1----:R-:W-:-:S04]  /*235c0*/  FFMA.FTZ R2, R89, R0, -R5 ;  /* 0x0000000059027223 */ /* 0x002fc80000010805 */
[----:B------:R1:W3:Y:S01]  /*235d0*/  MUFU.EX2 R106, R2 ;  /* 0x00000002006a7308 */ /* 0x0002e20000000800 */
[----:B------:R-:W-:Y:S02]  /*235e0*/  F2FP.F16.F32.PACK_AB R10, R117, R119 ;  /* 0x00000077750a723e */ /* 0x000fe400000000ff */
[----:B------:R-:W-:Y:S01]  /*235f0*/  F2FP.F16.F32.PACK_AB R11, R144, R145 ;  /* 0x00000091900b723e */ /* 0x000fe200000000ff */
[----:B-1----:R-:W-:-:S04]  /*23600*/  FFMA.FTZ R2, R224, R0, -R5 ;  /* 0x00000000e0027223 */ /* 0x002fc80000010805 */
[----:B------:R1:W-:Y:S02]  /*23610*/  MUFU.EX2 R105, R2 ;  /* 0x0000000200697308 */ /* 0x0003e40000000800 */
[----:B----4-:R-:W-:Y:S01]  /*23620*/  HMMA.16816.F32 R64, R8, R44, R64 ;  /* 0x0000002c0840723c */ /* 0x010fe20000001840 */
[----:B-1----:R-:W-:-:S05]  /*23630*/  FFMA.FTZ R2, R100, R0, -R5 ;  /* 0x0000000064027223 */ /* 0x002fca0000010805 */
[----:B------:R1:W4:Y:S01]  /*23640*/  MUFU.EX2 R103, R2 ;  /* 0x0000000200677308 */ /* 0x0003220000000800 */
[----:B------:R-:W-:Y:S01]  /*23650*/  HMMA.16816.F32 R52, R8, R46, R52 ;  /* 0x0000002e0834723c */ /* 0x000fe20000001834 */
[----:B------:R-:W4:Y:S01]  /*23660*/  LDSM.16.MT88.4 R44, [R178+0xe000] ;  /* 0x00e00000b22c783b */ /* 0x000f220000004200 */
[----:B-1----:R-:W-:-:S05]  /*23670*/  FFMA.FTZ R2, R217, R0, -R3 ;  /* 0x00000000d9027223 */ /* 0x002fca0000010803 */
[----:B------:R1:W-:Y:S01]  /*23680*/  MUFU.EX2 R109, R2 ;  /* 0x00000002006d7308 */ /* 0x0003e20000000800 */
[C---:B--2---:R-:W-:Y:S06]  /*23690*/  HMMA.16816.F32 R60, R8.reuse, R32, R60 ;  /* 0x00000020083c723c */ /* 0x044fec000000183c */
[----:B------:R-:W-:Y:S01]  /*236a0*/  HMMA.16816.F32 R48, R8, R34, R36 ;  /* 0x000000220830723c */ /* 0x000fe20000001824 */
[----:B------:R-:W2:Y:S01]  /*236b0*/  LDSM.16.MT88.4 R32, [R179+0xe000] ;  /* 0x00e00000b320783b */ /* 0x000ea20000004200 */
[----:B-1----:R-:W-:-:S04]  /*236c0*/  FFMA.FTZ R2, R104, R0, -R3 ;  /* 0x0000000068027223 */ /* 0x002fc80000010803 */
[----:B------:R1:W-:Y:S01]  /*236d0*/  MUFU.EX2 R108, R2 ;  /* 0x00000002006c7308 */ /* 0x0003e20000000800 */
[----:B------:R-:W-:Y:S01]  /*236e0*/  MOV R208, R99 ;  /* 0x0000006300d07202 */ /* 0x000fe20000000f00 */
[----:B-1----:R-:W-:-:S06]  /*236f0*/  FFMA.FTZ R2, R220, R0, -R3 ;  /* 0x00000000dc027223 */ /* 0x002fcc0000010803 */
[----:B------:R1:W-:Y:S01]  /*23700*/  MUFU.EX2 R104, R2 ;  /* 0x0000000200687308 */ /* 0x0003e20000000800 */
[----:B---3--:R-:W-:Y:S01]  /*23710*/  HMMA.16816.F32 R36, R8, R26, R28 ;  /* 0x0000001a0824723c */ /* 0x008fe2000000181c */
[----:B------:R-:W-:Y:S01]  /*23720*/  MOV R81, R98 ;  /* 0x0000006200517202 */ /* 0x000fe20000000f00 */
[----:B-1----:R-:W-:-:S05]  /*23730*/  FFMA.FTZ R2, R230, R0, -R5 ;  /* 0x00000000e6027223 */ /* 0x002fca0000010805 */
[----:B------:R1:W-:Y:S01]  /*23740*/  MUFU.EX2 R99, R2 ;  /* 0x0000000200637308 */ /* 0x0003e20000000800 */
[C---:B------:R-:W-:Y:S06]  /*23750*/  HMMA.16816.F32 R72, R8.reuse, R16, R72 ;  /* 0x000000100848723c */ /* 0x040fec0000001848 */
[----:B------:R-:W-:Y:S01]  /*23760*/  HMMA.16816.F32 R28, R8, R18, R20 ;  /* 0x00000012081c723c */ /* 0x000fe20000001814 */
[----:B------:R-:W3:Y:S04]  /*23770*/  LDSM.16.MT88.4 R16, [R180+0xe000] ;  /* 0x00e00000b410783b */ /* 0x000ee80000004200 */
[----:B------:R-:W3:Y:S01]  /*23780*/  LDSM.16.MT88.4 R20, [R178+0xe800] ;  /* 0x00e80000b214783b */ /* 0x000ee20000004200 */
[----:B-1----:R-:W-:-:S04]  /*23790*/  FFMA.FTZ R2, R192, R0, -R5 ;  /* 0x00000000c0027223 */ /* 0x002fc80000010805 */
[----:B------:R1:W3:Y:S02]  /*237a0*/  MUFU.EX2 R101, R2 ;  /* 0x0000000200657308 */ /* 0x0002e40000000800 */
[----:B-1----:R-:W-:-:S06]  /*237b0*/  FFMA.FTZ R2, R232, R0, -R5 ;  /* 0x00000000e8027223 */ /* 0x002fcc0000010805 */
[----:B------:R1:W-:Y:S01]  /*237c0*/  MUFU.EX2 R98, R2 ;  /* 0x0000000200627308 */ /* 0x0003e20000000800 */
[----:B------:R-:W-:Y:S01]  /*237d0*/  F2FP.F16.F32.PACK_AB R12, R112, R114 ;  /* 0x00000072700c723e */ /* 0x000fe200000000ff */
[----:B-1----:R-:W-:-:S06]  /*237e0*/  FFMA.FTZ R2, R193, R0, -R5 ;  /* 0x00000000c1027223 */ /* 0x002fcc0000010805 */
[----:B------:R1:W3:Y:S01]  /*237f0*/  MUFU.EX2 R97, R2 ;  /* 0x0000000200617308 */ /* 0x0002e20000000800 */
[----:B------:R-:W-:Y:S02]  /*23800*/  F2FP.F16.F32.PACK_AB R13, R138, R139 ;  /* 0x0000008b8a0d723e */ /* 0x000fe400000000ff */
[----:B------:R-:W-:Y:S02]  /*23810*/  F2FP.F16.F32.PACK_AB R14, R110, R111 ;  /* 0x0000006f6e0e723e */ /* 0x000fe400000000ff */
[----:B------:R-:W-:Y:S01]  /*23820*/  F2FP.F16.F32.PACK_AB R15, R130, R137 ;  /* 0x00000089820f723e */ /* 0x000fe200000000ff */
[----:B-1----:R-:W-:-:S04]  /*23830*/  FFMA.FTZ R2, R209, R0, -R3 ;  /* 0x00000000d1027223 */ /* 0x002fc80000010803 */
[----:B------:R1:W-:Y:S01]  /*23840*/  MUFU.EX2 R102, R2 ;  /* 0x0000000200667308 */ /* 0x0003e20000000800 */
[----:B------:R-:W-:Y:S01]  /*23850*/  HMMA.16816.F32 R68, R8, R24, R68 ;  /* 0x000000180844723c */ /* 0x000fe20000001844 */
[----:B------:R-:W-:Y:S01]  /*23860*/  MOV R211, R95 ;  /* 0x0000005f00d37202 */ /* 0x000fe20000000f00 */
[----:B-1----:R-:W-:-:S05]  /*23870*/  FFMA.FTZ R2, R231, R0, -R3 ;  /* 0x00000000e7027223 */ /* 0x002fca0000010803 */
[----:B------:R1:W-:Y:S01]  /*23880*/  MUFU.EX2 R100, R2 ;  /* 0x0000000200647308 */ /* 0x0003e20000000800 */
[C---:B----4-:R-:W-:Y:S06]  /*23890*/  HMMA.16816.F32 R64, R12.reuse, R44, R64 ;  /* 0x0000002c0c40723c */ /* 0x050fec0000001840 */
[----:B------:R-:W-:Y:S01]  /*238a0*/  HMMA.16816.F32 R24, R12, R46, R52 ;  /* 0x0000002e0c18723c */ /* 0x000fe20000001834 */
[----:B------:R-:W4:Y:S01]  /*238b0*/  LDSM.16.MT88.4 R44, [R181+0xe800] ;  /* 0x00e80000b52c783b */ /* 0x000f220000004200 */
[----:B-1----:R-:W-:-:S04]  /*238c0*/  FFMA.FTZ R2, R210, R0, -R3 ;  /* 0x00000000d2027223 */ /* 0x002fc80000010803 */
[----:B------:R1:W-:Y:S01]  /*238d0*/  MUFU.EX2 R96, R2 ;  /* 0x0000000200607308 */ /* 0x0003e20000000800 */
[----:B--2---:R-:W-:Y:S01]  /*238e0*/  HMMA.16816.F32 R52, R12, R34, R36 ;  /* 0x000000220c34723c */ /* 0x004fe20000001824 */
[----:B------:R-:W2:Y:S01]  /*238f0*/  LDSM.16.MT88.4 R36, [R180+0xe800] ;  /* 0x00e80000b424783b */ /* 0x000ea20000004200 */
[----:B-1----:R-:W-:-:S05]  /*23900*/  FFMA.FTZ R2, R234, R0, -R5 ;  /* 0x00000000ea027223 */ /* 0x002fca0000010805 */
[----:B------:R1:W-:Y:S01]  /*23910*/  MUFU.EX2 R95, R2 ;  /* 0x00000002005f7308 */ /* 0x0003e20000000800 */
[----:B------:R-:W-:Y:S01]  /*23920*/  HMMA.16816.F32 R60, R12, R40, R60 ;  /* 0x000000280c3c723c */ /* 0x000fe2000000183c */
[----:B------:R-:W-:Y:S01]  /*23930*/  F2FP.F16.F32.PACK_AB R8, R106, R107 ;  /* 0x0000006b6a08723e */ /* 0x000fe200000000ff */
[----:B-1----:R-:W-:-:S05]  /*23940*/  FFMA.FTZ R2, R213, R0, -R5 ;  /* 0x00000000d5027223 */ /* 0x002fca0000010805 */
[----:B------:R1:W2:Y:S01]  /*23950*/  MUFU.EX2 R93, R2 ;  /* 0x00000002005d7308 */ /* 0x0002a20000000800 */
[C---:B------:R-:W-:Y:S01]  /*23960*/  HMMA.16816.F32 R56, R12.reuse, R42, R48 ;  /* 0x0000002a0c38723c */ /* 0x040fe20000001830 */
[----:B------:R-:W-:Y:S01]  /*23970*/  F2FP.F16.F32.PACK_AB R9, R128, R129 ;  /* 0x000000818009723e */ /* 0x000fe200000000ff */
[----:B------:R-:W2:Y:S01]  /*23980*/  LDSM.16.MT88.4 R48, [R179+0xe800] ;  /* 0x00e80000b330783b */ /* 0x000ea20000004200 */
[----:B------:R-:W-:Y:S02]  /*23990*/  F2FP.F16.F32.PACK_AB R10, R103, R105 ;  /* 0x00000069670a723e */ /* 0x000fe400000000ff */
[----:B------:R-:W-:Y:S01]  /*239a0*/  F2FP.F16.F32.PACK_AB R11, R122, R123 ;  /* 0x0000007b7a0b723e */ /* 0x000fe200000000ff */
[----:B---3--:R-:W-:Y:S01]  /*239b0*/  HMMA.16816.F32 R72, R12, R16, R72 ;  /* 0x000000100c48723c */ /* 0x008fe20000001848 */
[----:B-1----:R-:W-:-:S04]  /*239c0*/  FFMA.FTZ R2, R236, R0, -R5 ;  /* 0x00000000ec027223 */ /* 0x002fc80000010805 */
[----:B------:R1:W-:Y:S01]  /*239d0*/  MUFU.EX2 R92, R2 ;  /* 0x00000002005c7308 */ /* 0x0003e20000000800 */
[----:B------:R-:W-:Y:S01]  /*239e0*/  HMMA.16816.F32 R40, R12, R18, R28 ;  /* 0x000000120c28723c */ /* 0x000fe2000000181c */
[----:B------:R-:W-:Y:S01]  /*239f0*/  MOV R194, R94 ;  /* 0x0000005e00c27202 */ /* 0x000fe20000000f00 */
[----:B-1----:R-:W-:-:S05]  /*23a00*/  FFMA.FTZ R2, R215, R0, -R5 ;  /* 0x00000000d7027223 */ /* 0x002fca0000010805 */
[----:B------:R1:W3:Y:S01]  /*23a10*/  MUFU.EX2 R91, R2 ;  /* 0x00000002005b7308 */ /* 0x0002e20000000800 */
[----:B------:R-:W-:Y:S01]  /*23a20*/  HMMA.16816.F32 R68, R12, R32, R68 ;  /* 0x000000200c44723c */ /* 0x000fe20000001844 */
[----:B------:R-:W-:Y:S01]  /*23a30*/  MOV R218, R4 ;  /* 0x0000000400da7202 */ /* 0x000fe20000000f00 */
[----:B------:R-:W-:Y:S04]  /*23a40*/  LDSM.16.MT88.4 R12, [R181+0xf000] ;  /* 0x00f00000b50c783b */ /* 0x000fe80000004200 */
[----:B------:R-:W-:Y:S01]  /*23a50*/  HMMA.16816.F32 R64, R8, R20, R64 ;  /* 0x000000140840723c */ /* 0x000fe20000001840 */
[----:B-1----:R-:W-:-:S05]  /*23a60*/  FFMA.FTZ R2, R235, R0, -R3 ;  /* 0x00000000eb027223 */ /* 0x002fca0000010803 */
[----:B------:R-:W-:Y:S01]  /*23a70*/  HMMA.16816.F32 R32, R8, R22, R24 ;  /* 0x000000160820723c */ /* 0x000fe20000001818 */
[----:B------:R-:W1:Y:S01]  /*23a80*/  LDSM.16.MT88.4 R20, [R178+0xf000] ;  /* 0x00f00000b214783b */ /* 0x000e620000004200 */
[----:B------:R4:W-:Y:S02]  /*23a90*/  MUFU.EX2 R94, R2 ;  /* 0x00000002005e7308 */ /* 0x0009e40000000800 */
[----:B----4-:R-:W-:-:S06]  /*23aa0*/  FFMA.FTZ R2, R216, R0, -R3 ;  /* 0x00000000d8027223 */ /* 0x010fcc0000010803 */
[----:B------:R4:W-:Y:S01]  /*23ab0*/  MUFU.EX2 R90, R2 ;  /* 0x00000002005a7308 */ /* 0x0009e20000000800 */
[----:B------:R-:W-:Y:S01]  /*23ac0*/  MOV R4, R87 ;  /* 0x0000005700047202 */ /* 0x000fe20000000f00 */
[----:B------:R-:W-:Y:S01]  /*23ad0*/  HMMA.16816.F32 R24, R8, R46, R56 ;  /* 0x0000002e0818723c */ /* 0x000fe20000001838 */
[----:B----4-:R-:W-:-:S05]  /*23ae0*/  FFMA.FTZ R2, R238, R0, -R3 ;  /* 0x00000000ee027223 */ /* 0x010fca0000010803 */
[----:B------:R4:W-:Y:S01]  /*23af0*/  MUFU.EX2 R89, R2 ;  /* 0x0000000200597308 */ /* 0x0009e20000000800 */
[----:B--2---:R-:W-:Y:S01]  /*23b00*/  HMMA.16816.F32 R72, R8, R36, R72 ;  /* 0x000000240848723c */ /* 0x004fe20000001848 */
[----:B------:R-:W-:-:S05]  /*23b10*/  MOV R224, R86 ;  /* 0x0000005600e07202 */ /* 0x000fca0000000f00 */
[----:B------:R-:W-:Y:S01]  /*23b20*/  HMMA.16816.F32 R56, R8, R38, R40 ;  /* 0x000000260838723c */ /* 0x000fe20000001828 */
[----:B------:R-:W2:Y:S01]  /*23b30*/  LDSM.16.MT88.4 R36, [R180+0xf000] ;  /* 0x00f00000b424783b */ /* 0x000ea20000004200 */
[----:B----4-:R-:W-:-:S04]  /*23b40*/  FFMA.FTZ R2, R240, R0, -R5 ;  /* 0x00000000f0027223 */ /* 0x010fc80000010805 */
[----:B------:R4:W-:Y:S01]  /*23b50*/  MUFU.EX2 R88, R2 ;  /* 0x0000000200587308 */ /* 0x0009e20000000800 */
[----:B------:R-:W-:Y:S01]  /*23b60*/  HMMA.16816.F32 R28, R8, R44, R60 ;  /* 0x0000002c081c723c */ /* 0x000fe2000000183c */
[----:B------:R-:W3:Y:S01]  /*23b70*/  LDSM.16.MT88.4 R44, [R179+0xf000] ;  /* 0x00f00000b32c783b */ /* 0x000ee20000004200 */
[----:B----4-:R-:W-:-:S05]  /*23b80*/  FFMA.FTZ R2, R226, R0, -R5 ;  /* 0x00000000e2027223 */ /* 0x010fca0000010805 */
[----:B------:R4:W3:Y:S01]  /*23b90*/  MUFU.EX2 R87, R2 ;  /* 0x0000000200577308 */ /* 0x0008e20000000800 */
[----:B------:R-:W-:Y:S01]  /*23ba0*/  F2FP.F16.F32.PACK_AB R16, R101, R99 ;  /* 0x000000636510723e */ /* 0x000fe200000000ff */
[----:B----4-:R-:W-:-:S06]  /*23bb0*/  FFMA.FTZ R2, R241, R0, -R5 ;  /* 0x00000000f1027223 */ /* 0x010fcc0000010805 */
[----:B------:R4:W-:Y:S01]  /*23bc0*/  MUFU.EX2 R86, R2 ;  /* 0x0000000200567308 */ /* 0x0009e20000000800 */
[----:B------:R-:W-:Y:S01]  /*23bd0*/  F2FP.F16.F32.PACK_AB R17, R116, R121 ;  /* 0x000000797411723e */ /* 0x000fe200000000ff */
[----:B------:R-:W-:Y:S01]  /*23be0*/  HMMA.16816.F32 R68, R8, R48, R68 ;  /* 0x000000300844723c */ /* 0x000fe20000001844 */
[----:B------:R-:W-:Y:S02]  /*23bf0*/  F2FP.F16.F32.PACK_AB R18, R97, R98 ;  /* 0x000000626112723e */ /* 0x000fe400000000ff */
[----:B------:R-:W-:Y:S01]  /*23c00*/  F2FP.F16.F32.PACK_AB R19, R113, R115 ;  /* 0x000000737113723e */ /* 0x000fe200000000ff */
[----:B----4-:R-:W-:-:S04]  /*23c10*/  FFMA.FTZ R2, R228, R0, -R5 ;  /* 0x00000000e4027223 */ /* 0x010fc80000010805 */
[----:B------:R4:W3:Y:S01]  /*23c20*/  MUFU.EX2 R85, R2 ;  /* 0x0000000200557308 */ /* 0x0008e20000000800 */
[----:B------:R-:W-:Y:S01]  /*23c30*/  HMMA.16816.F32 R60, R8, R50, R52 ;  /* 0x00000032083c723c */ /* 0x000fe20000001834 */
[----:B------:R-:W-:Y:S04]  /*23c40*/  LDSM.16.MT88.4 R8, [R179+0xf800] ;  /* 0x00f80000b308783b */ /* 0x000fe80000004200 */
[----:B------:R-:W-:Y:S01]  /*23c50*/  LDSM.16.MT88.4 R48, [R178+0xf800] ;  /* 0x00f80000b230783b */ /* 0x000fe20000004200 */
[----:B----4-:R-:W-:-:S04]  /*23c60*/  FFMA.FTZ R2, R229, R0, -R3 ;  /* 0x00000000e5027223 */ /* 0x010fc80000010803 */
[----:B------:R4:W-:Y:S01]  /*23c70*/  MUFU.EX2 R84, R2 ;  /* 0x0000000200547308 */ /* 0x0009e20000000800 */
[C---:B-1----:R-:W-:Y:S06]  /*23c80*/  HMMA.16816.F32 R64, R16.reuse, R20, R64 ;  /* 0x000000141040723c */ /* 0x042fec0000001840 */
[----:B------:R-:W-:Y:S01]  /*23c90*/  HMMA.16816.F32 R52, R16, R22, R32 ;  /* 0x000000161034723c */ /* 0x000fe20000001820 */
[----:B------:R-:W1:Y:S01]  /*23ca0*/  LDSM.16.MT88.4 R20, [R181+0xf800] ;  /* 0x00f80000b514783b */ /* 0x000e620000004200 */
[----:B----4-:R-:W-:Y:S01]  /*23cb0*/  FFMA.FTZ R2, R4, R6, R224 ;  /* 0x0000000604027223 */ /* 0x010fe200000100e0 */
[----:B------:R-:W-:Y:S01]  /*23cc0*/  FFMA.FTZ R6, R218, R7, R171 ;  /* 0x00000007da067223 */ /* 0x000fe200000100ab */
[-C--:B------:R-:W-:Y:S01]  /*23cd0*/  FFMA.FTZ R4, R242, R0.reuse, -R3 ;  /* 0x00000000f2047223 */ /* 0x080fe20000010803 */
[----:B------:R-:W-:Y:S01]  /*23ce0*/  MOV R218, R79 ;  /* 0x0000004f00da7202 */ /* 0x000fe20000000f00 */
[----:B------:R-:W-:Y:S01]  /*23cf0*/  FADD.FTZ R7, R81, R2 ;  /* 0x0000000251077221 */ /* 0x000fe20000010000 */
[----:B------:R-:W-:Y:S01]  /*23d00*/  MOV R79, R83 ;  /* 0x00000053004f7202 */ /* 0x000fe20000000f00 */
[----:B------:R-:W-:Y:S01]  /*23d10*/  FFMA.FTZ R2, R244, R0, -R5 ;  /* 0x00000000f4027223 */ /* 0x000fe20000010805 */
[----:B------:R-:W-:Y:S01]  /*23d20*/  FADD.FTZ R6, R198, R6 ;  /* 0x00000006c6067221 */ /* 0x000fe20000010000 */
[----:B------:R4:W-:Y:S01]  /*23d30*/  MUFU.EX2 R83, R4 ;  /* 0x0000000400537308 */ /* 0x0009e20000000800 */
[----:B------:R-:W-:-:S02]  /*23d40*/  MOV R224, R211 ;  /* 0x000000d300e07202 */ /* 0x000fc40000000f00 */
[----:B------:R-:W-:Y:S01]  /*23d50*/  MOV R211, R82 ;  /* 0x0000005200d37202 */ /* 0x000fe20000000f00 */
[----:B------:R-:W-:-:S04]  /*23d60*/  FADD.FTZ R6, R202, R6 ;  /* 0x00000006ca067221 */ /* 0x000fc80000010000 */
[----:B------:R2:W-:Y:S01]  /*23d70*/  MUFU.EX2 R82, R2 ;  /* 0x0000000200527308 */ /* 0x0005e20000000800 */
[----:B------:R-:W-:Y:S01]  /*23d80*/  FADD.FTZ R6, R199, R6 ;  /* 0x00000006c7067221 */ /* 0x000fe20000010000 */
[----:B----4-:R-:W-:-:S04]  /*23d90*/  FADD.FTZ R4, R206, R7 ;  /* 0x00000007ce047221 */ /* 0x010fc80000010000 */
[----:B------:R-:W-:Y:S01]  /*23da0*/  FADD.FTZ R4, R207, R4 ;  /* 0x00000004cf047221 */ /* 0x000fe20000010000 */
[----:B--2---:R-:W-:Y:S01]  /*23db0*/  FFMA.FTZ R2, R233, R0, -R5 ;  /* 0x00000000e9027223 */ /* 0x004fe20000010805 */
[----:B------:R-:W-:-:S03]  /*23dc0*/  FADD.FTZ R6, R175, R6 ;  /* 0x00000006af067221 */ /* 0x000fc60000010000 */
[----:B------:R2:W4:Y:S01]  /*23dd0*/  MUFU.EX2 R81, R2 ;  /* 0x0000000200517308 */ /* 0x0005220000000800 */
[C---:B------:R-:W-:Y:S06]  /*23de0*/  HMMA.16816.F32 R40, R16.reuse, R12, R28 ;  /* 0x0000000c1028723c */ /* 0x040fec000000181c */
[----:B------:R-:W-:Y:S01]  /*23df0*/  HMMA.16816.F32 R32, R16, R14, R24 ;  /* 0x0000000e1020723c */ /* 0x000fe20000001818 */
[----:B--2---:R-:W-:Y:S01]  /*23e00*/  FADD.FTZ R2, R224, R4 ;  /* 0x00000004e0027221 */ /* 0x004fe20000010000 */
[----:B------:R-:W-:Y:S01]  /*23e10*/  FFMA.FTZ R4, R245, R0, -R5 ;  /* 0x00000000f5047223 */ /* 0x000fe20000010805 */
[----:B------:R-:W-:-:S02]  /*23e20*/  MOV R224, R218 ;  /* 0x000000da00e07202 */ /* 0x000fc40000000f00 */
[----:B------:R-:W-:Y:S01]  /*23e30*/  MOV R218, R212 ;  /* 0x000000d400da7202 */ /* 0x000fe20000000f00 */
[----:B------:R-:W-:Y:S01]  /*23e40*/  FADD.FTZ R2, R203, R2 ;  /* 0x00000002cb027221 */ /* 0x000fe20000010000 */
[----:B------:R-:W-:Y:S02]  /*23e50*/  MOV R212, R80 ;  /* 0x0000005000d47202 */ /* 0x000fe40000000f00 */
[----:B------:R2:W-:Y:S01]  /*23e60*/  MUFU.EX2 R80, R4 ;  /* 0x0000000400507308 */ /* 0x0005e20000000800 */
[----:B------:R-:W-:Y:S01]  /*23e70*/  HMMA.16816.F32 R72, R16, R36, R72 ;  /* 0x000000241048723c */ /* 0x000fe20000001848 */
[----:B------:R-:W-:-:S05]  /*23e80*/  FADD.FTZ R2, R211, R2 ;  /* 0x00000002d3027221 */ /* 0x000fca0000010000 */
[----:B---3--:R-:W-:Y:S01]  /*23e90*/  HMMA.16816.F32 R28, R16, R44, R68 ;  /* 0x0000002c101c723c */ /* 0x008fe20000001844 */
[----:B------:R-:W-:-:S05]  /*23ea0*/  FADD.FTZ R2, R224, R2 ;  /* 0x00000002e0027221 */ /* 0x000fca0000010000 */
[----:B------:R-:W-:Y:S01]  /*23eb0*/  HMMA.16816.F32 R24, R16, R46, R60 ;  /* 0x0000002e1018723c */ /* 0x000fe2000000183c */
[----:B--2---:R-:W-:-:S05]  /*23ec0*/  FADD.FTZ R4, R174, R6 ;  /* 0x00000006ae047221 */ /* 0x004fca0000010000 */
[----:B------:R-:W-:Y:S01]  /*23ed0*/  HMMA.16816.F32 R36, R16, R38, R56 ;  /* 0x000000261024723c */ /* 0x000fe20000001838 */
[----:B------:R-:W2:Y:S01]  /*23ee0*/  LDSM.16.MT88.4 R16, [R180+0xf800] ;  /* 0x00f80000b410783b */ /* 0x000ea20000004200 */
[----:B------:R-:W-:Y:S01]  /*23ef0*/  FADD.FTZ R4, R170, R4 ;  /* 0x00000004aa047221 */ /* 0x000fe20000010000 */
[----:B------:R-:W-:-:S03]  /*23f00*/  FADD.FTZ R2, R212, R2 ;  /* 0x00000002d4027221 */ /* 0x000fc60000010000 */
[----:B------:R-:W-:Y:S01]  /*23f10*/  FADD.FTZ R4, R158, R4 ;  /* 0x000000049e047221 */ /* 0x000fe20000010000 */
[----:B------:R-:W-:Y:S01]  /*23f20*/  FFMA.FTZ R6, R237, R0, -R5 ;  /* 0x00000000ed067223 */ /* 0x000fe20000010805 */
[----:B------:R-:W-:Y:S02]  /*23f30*/  MOV R211, R79 ;  /* 0x0000004f00d37202 */ /* 0x000fe40000000f00 */
[----:B------:R-:W-:Y:S01]  /*23f40*/  FADD.FTZ R4, R152, R4 ;  /* 0x0000000498047221 */ /* 0x000fe20000010000 */
[----:B------:R-:W-:Y:S01]  /*23f50*/  FADD.FTZ R2, R218, R2 ;  /* 0x00000002da027221 */ /* 0x000fe20000010000 */
[----:B------:R3:W4:Y:S02]  /*23f60*/  MUFU.EX2 R79, R6 ;  /* 0x00000006004f7308 */ /* 0x0007240000000800 */
[----:B------:R-:W-:Y:S01]  /*23f70*/  FADD.FTZ R4, R154, R4 ;  /* 0x000000049a047221 */ /* 0x000fe20000010000 */
[----:B------:R-:W-:Y:S01]  /*23f80*/  FADD.FTZ R2, R211, R2 ;  /* 0x00000002d3027221 */ /* 0x000fe20000010000 */
[----:B------:R-:W-:-:S02]  /*23f90*/  F2FP.F16.F32.PACK_AB R12, R93, R95 ;  /* 0x0000005f5d0c723e */ /* 0x000fc400000000ff */
[----:B------:R-:W-:Y:S01]  /*23fa0*/  F2FP.F16.F32.PACK_AB R13, R108, R109 ;  /* 0x0000006d6c0d723e */ /* 0x000fe200000000ff */
[----:B------:R-:W-:Y:S01]  /*23fb0*/  FADD.FTZ R7, R153, R4 ;  /* 0x0000000499077221 */ /* 0x000fe20000010000 */
[----:B------:R-:W-:Y:S02]  /*23fc0*/  F2FP.F16.F32.PACK_AB R14, R91, R92 ;  /* 0x0000005c5b0e723e */ /* 0x000fe400000000ff */
[----:B------:R-:W-:Y:S02]  /*23fd0*/  F2FP.F16.F32.PACK_AB R15, R102, R104 ;  /* 0x00000068660f723e */ /* 0x000fe400000000ff */
[----:B------:R-:W-:Y:S01]  /*23fe0*/  MOV R212, R78 ;  /* 0x0000004e00d47202 */ /* 0x000fe20000000f00 */
[-CC-:B---3--:R-:W-:Y:S01]  /*23ff0*/  FFMA.FTZ R6, R239, R0.reuse, -R3.reuse ;  /* 0x00000000ef067223 */ /* 0x188fe20000010803 */
[----:B------:R-:W-:-:S03]  /*24000*/  FFMA.FTZ R4, R249, R0, -R3 ;  /* 0x00000000f9047223 */ /* 0x000fc60000010803 */
[----:B------:R3:W4:Y:S01]  /*24010*/  MUFU.EX2 R78, R6 ;  /* 0x00000006004e7308 */ /* 0x0007220000000800 */
[C---:B-1----:R-:W-:Y:S06]  /*24020*/  HMMA.16816.F32 R44, R12.reuse, R22, R32 ;  /* 0x000000160c2c723c */ /* 0x042fec0000001820 */
[----:B------:R-:W-:Y:S01]  /*24030*/  HMMA.16816.F32 R32, R12, R8, R28 ;  /* 0x000000080c20723c */ /* 0x000fe2000000181c */
[----:B------:R1:W-:Y:S01]  /*24040*/  MUFU.EX2 R71, R4 ;  /* 0x0000000400477308 */ /* 0x0003e20000000800 */
[----:B---3--:R-:W-:Y:S01]  /*24050*/  FADD.FTZ R6, R214, R2 ;  /* 0x00000002d6067221 */ /* 0x008fe20000010000 */
[----:B------:R-:W-:-:S03]  /*24060*/  FADD.FTZ R2, R156, R7 ;  /* 0x000000079c027221 */ /* 0x000fc60000010000 */
[----:B------:R-:W-:Y:S01]  /*24070*/  HMMA.16816.F32 R28, R12, R10, R24 ;  /* 0x0000000a0c1c723c */ /* 0x000fe20000001818 */
[----:B------:R-:W3:Y:S01]  /*24080*/  LDSM.16.MT88.4 R24, [R179+0x10000] ;  /* 0x01000000b318783b */ /* 0x000ee20000004200 */
[----:B------:R-:W-:Y:S01]  /*24090*/  FADD.FTZ R6, R212, R6 ;  /* 0x00000006d4067221 */ /* 0x000fe20000010000 */
[----:B-1----:R-:W-:-:S03]  /*240a0*/  FADD.FTZ R4, R150, R2 ;  /* 0x0000000296047221 */ /* 0x002fc60000010000 */
        /* <DEDUP_REMOVED lines=11> */
[C---:B------:R-:W-:Y:S01]  /*24160*/  HMMA.16816.F32 R48, R12.reuse, R20, R40 ;  /* 0x000000140c30723c */ /* 0x040fe20000001828 */
[----:B------:R-:W4:Y:S01]  /*24170*/  LDSM.16.MT88.4 R40, [R181+0x10000] ;  /* 0x01000000b528783b */ /* 0x000f220000004200 */
[----:B------:R-:W-:Y:S01]  /*24180*/  FADD.FTZ R2, R205, R2 ;  /* 0x00000002cd027221 */ /* 0x000fe20000010000 */
[----:B------:R-:W-:Y:S02]  /*24190*/  FADD.FTZ R6, R142, R6 ;  /* 0x000000068e067221 */ /* 0x000fe40000010000 */
[----:B------:R-:W-:Y:S01]  /*241a0*/  LDSM.16.MT88.4 R20, [R178+0x10800] ;  /* 0x01080000b214783b */ /* 0x000fe20000004200 */
[----:B--2---:R-:W-:Y:S01]  /*241b0*/  HMMA.16816.F32 R72, R12, R16, R72 ;  /* 0x000000100c48723c */ /* 0x004fe20000001848 */
[----:B------:R-:W-:-:S05]  /*241c0*/  FADD.FTZ R2, R204, R2 ;  /* 0x00000002cc027221 */ /* 0x000fca0000010000 */
[----:B------:R-:W-:Y:S01]  /*241d0*/  HMMA.16816.F32 R16, R12, R18, R36 ;  /* 0x000000120c10723c */ /* 0x000fe20000001824 */
[----:B------:R-:W2:Y:S01]  /*241e0*/  LDSM.16.MT88.4 R12, [R180+0x10000] ;  /* 0x01000000b40c783b */ /* 0x000ea20000004200 */
[----:B------:R-:W-:Y:S01]  /*241f0*/  FADD.FTZ R6, R141, R6 ;  /* 0x000000068d067221 */ /* 0x000fe20000010000 */
[----:B------:R-:W-:Y:S01]  /*24200*/  FADD.FTZ R2, R173, R2 ;  /* 0x00000002ad027221 */ /* 0x000fe20000010000 */
[----:B------:R-:W-:Y:S02]  /*24210*/  FFMA.FTZ R4, R208, R0, -R3 ;  /* 0x00000000d0047223 */ /* 0x000fe40000010803 */
[----:B------:R-:W-:Y:S01]  /*24220*/  FADD.FTZ R6, R140, R6 ;  /* 0x000000068c067221 */ /* 0x000fe20000010000 */
[----:B------:R-:W-:Y:S01]  /*24230*/  FADD.FTZ R2, R200, R2 ;  /* 0x00000002c8027221 */ /* 0x000fe20000010000 */
[----:B------:R3:W-:Y:S02]  /*24240*/  MUFU.EX2 R70, R4 ;  /* 0x0000000400467308 */ /* 0x0007e40000000800 */
[----:B------:R-:W-:Y:S01]  /*24250*/  FADD.FTZ R6, R136, R6 ;  /* 0x0000000688067221 */ /* 0x000fe20000010000 */
[----:B------:R-:W-:Y:S01]  /*24260*/  F2FP.F16.F32.PACK_AB R8, R87, R88 ;  /* 0x000000585708723e */ /* 0x000fe200000000ff */
[----:B------:R-:W-:Y:S01]  /*24270*/  FADD.FTZ R2, R197, R2 ;  /* 0x00000002c5027221 */ /* 0x000fe20000010000 */
[----:B------:R-:W-:Y:S01]  /*24280*/  F2FP.F16.F32.PACK_AB R9, R96, R100 ;  /* 0x000000646009723e */ /* 0x000fe200000000ff */
[----:B------:R-:W-:Y:S01]  /*24290*/  FADD.FTZ R6, R135, R6 ;  /* 0x0000000687067221 */ /* 0x000fe20000010000 */
[----:B------:R-:W-:-:S02]  /*242a0*/  F2FP.F16.F32.PACK_AB R10, R85, R86 ;  /* 0x00000056550a723e */ /* 0x000fc400000000ff */
[----:B------:R-:W-:Y:S01]  /*242b0*/  F2FP.F16.F32.PACK_AB R11, R90, R94 ;  /* 0x0000005e5a0b723e */ /* 0x000fe200000000ff */
[----:B------:R-:W-:Y:S01]  /*242c0*/  FADD.FTZ R2, R196, R2 ;  /* 0x00000002c4027221 */ /* 0x000fe20000010000 */
[----:B------:R-:W-:Y:S01]  /*242d0*/  FADD.FTZ R6, R134, R6 ;  /* 0x0000000686067221 */ /* 0x000fe20000010000 */
[----:B---3--:R-:W-:-:S04]  /*242e0*/  FFMA.FTZ R4, R168, R0, -R5 ;  /* 0x00000000a8047223 */ /* 0x008fc80000010805 */
[----:B------:R3:W-:Y:S01]  /*242f0*/  MUFU.EX2 R68, R4 ;  /* 0x0000000400447308 */ /* 0x0007e20000000800 */
[----:B------:R-:W-:Y:S01]  /*24300*/  HMMA.16816.F32 R36, R8, R24, R32 ;  /* 0x000000180824723c */ /* 0x000fe20000001820 */
[----:B------:R-:W-:Y:S01]  /*24310*/  FADD.FTZ R2, R161, R2 ;  /* 0x00000002a1027221 */ /* 0x000fe20000010000 */
[----:B------:R-:W-:-:S04]  /*24320*/  FADD.FTZ R6, R131, R6 ;  /* 0x0000000683067221 */ /* 0x000fc80000010000 */
[----:B-1----:R-:W-:Y:S01]  /*24330*/  HMMA.16816.F32 R64, R8, R52, R64 ;  /* 0x000000340840723c */ /* 0x002fe20000001840 */
[----:B------:R-:W-:-:S05]  /*24340*/  FADD.FTZ R2, R160, R2 ;  /* 0x00000002a0027221 */ /* 0x000fca0000010000 */
[----:B------:R-:W-:Y:S01]  /*24350*/  HMMA.16816.F32 R56, R8, R54, R56 ;  /* 0x000000360838723c */ /* 0x000fe20000001838 */
[----:B---3--:R-:W-:-:S05]  /*24360*/  FFMA.FTZ R4, R246, R0, -R5 ;  /* 0x00000000f6047223 */ /* 0x008fca0000010805 */
[----:B------:R-:W-:Y:S01]  /*24370*/  HMMA.16816.F32 R32, R8, R26, R28 ;  /* 0x0000001a0820723c */ /* 0x000fe2000000181c */
[----:B------:R-:W1:Y:S01]  /*24380*/  LDSM.16.MT88.4 R24, [R181+0x10800] ;  /* 0x01080000b518783b */ /* 0x000e620000004200 */
[----:B------:R3:W1:Y:S01]  /*24390*/  MUFU.EX2 R63, R4 ;  /* 0x00000004003f7308 */ /* 0x0006620000000800 */
[----:B------:R-:W-:Y:S01]  /*243a0*/  FADD.FTZ R6, R127, R6 ;  /* 0x000000067f067221 */ /* 0x000fe20000010000 */
[----:B------:R-:W-:-:S03]  /*243b0*/  FADD.FTZ R2, R159, R2 ;  /* 0x000000029f027221 */ /* 0x000fc60000010000 */
[----:B------:R-:W-:Y:S01]  /*243c0*/  FADD.FTZ R6, R126, R6 ;  /* 0x000000067e067221 */ /* 0x000fe20000010000 */
[----:B------:R-:W-:Y:S01]  /*243d0*/  FADD.FTZ R2, R157, R2 ;  /* 0x000000029d027221 */ /* 0x000fe20000010000 */
[----:B---3--:R-:W-:-:S04]  /*243e0*/  FFMA.FTZ R4, R162, R0, -R5 ;  /* 0x00000000a2047223 */ /* 0x008fc80000010805 */
[----:B------:R3:W-:Y:S01]  /*243f0*/  MUFU.EX2 R62, R4 ;  /* 0x00000004003e7308 */ /* 0x0007e20000000800 */
[----:B------:R-:W-:Y:S01]  /*24400*/  FADD.FTZ R6, R125, R6 ;  /* 0x000000067d067221 */ /* 0x000fe20000010000 */
[----:B----4-:R-:W-:Y:S03]  /*24410*/  HMMA.16816.F32 R48, R8, R40, R48 ;  /* 0x000000280830723c */ /* 0x010fe60000001830 */
[----:B------:R-:W-:-:S03]  /*24420*/  FADD.FTZ R6, R124, R6 ;  /* 0x000000067c067221 */ /* 0x000fc60000010000 */
[----:B------:R-:W-:Y:S01]  /*24430*/  HMMA.16816.F32 R44, R8, R42, R44 ;  /* 0x0000002a082c723c */ /* 0x000fe2000000182c */
[----:B---3--:R-:W-:-:S04]  /*24440*/  FFMA.FTZ R4, R247, R0, -R5 ;  /* 0x00000000f7047223 */ /* 0x008fc80000010805 */
[----:B------:R3:W-:Y:S01]  /*24450*/  MUFU.EX2 R61, R4 ;  /* 0x00000004003d7308 */ /* 0x0007e20000000800 */
[----:B--2---:R-:W-:Y:S01]  /*24460*/  HMMA.16816.F32 R40, R8, R12, R72 ;  /* 0x0000000c0828723c */ /* 0x004fe20000001848 */
[----:B------:R-:W-:-:S05]  /*24470*/  FADD.FTZ R6, R118, R6 ;  /* 0x0000000676067221 */ /* 0x000fca0000010000 */
[----:B------:R-:W-:Y:S01]  /*24480*/  HMMA.16816.F32 R28, R8, R14, R16 ;  /* 0x0000000e081c723c */ /* 0x000fe20000001810 */
[----:B------:R-:W2:Y:S04]  /*24490*/  LDSM.16.MT88.4 R12, [R179+0x10800] ;  /* 0x01080000b30c783b */ /* 0x000ea80000004200 */
[----:B------:R-:W4:Y:S01]  /*244a0*/  LDSM.16.MT88.4 R16, [R180+0x10800] ;  /* 0x01080000b410783b */ /* 0x000f220000004200 */
[----:B---3--:R-:W-:Y:S01]  /*244b0*/  FFMA.FTZ R4, R248, R0, -R3 ;  /* 0x00000000f8047223 */ /* 0x008fe20000010803 */
[----:B------:R-:W-:-:S03]  /*244c0*/  F2FP.F16.F32.PACK_AB R8, R81, R82 ;  /* 0x000000525108723e */ /* 0x000fc600000000ff */
[----:B------:R3:W-:Y:S01]  /*244d0*/  MUFU.EX2 R60, R4 ;  /* 0x00000004003c7308 */ /* 0x0007e20000000800 */
[----:B------:R-:W-:Y:S02]  /*244e0*/  F2FP.F16.F32.PACK_AB R9, R84, R89 ;  /* 0x000000595409723e */ /* 0x000fe400000000ff */
[----:B------:R-:W-:Y:S02]  /*244f0*/  F2FP.F16.F32.PACK_AB R10, R79, R80 ;  /* 0x000000504f0a723e */ /* 0x000fe400000000ff */
[----:B------:R-:W-:Y:S01]  /*24500*/  F2FP.F16.F32.PACK_AB R11, R78, R83 ;  /* 0x000000534e0b723e */ /* 0x000fe200000000ff */
[----:B---3--:R-:W-:Y:S01]  /*24510*/  FADD.FTZ R4, R155, R2 ;  /* 0x000000029b047221 */ /* 0x008fe20000010000 */
[----:B------:R-:W-:-:S05]  /*24520*/  FFMA.FTZ R2, R164, R0, -R3 ;  /* 0x00000000a4027223 */ /* 0x000fca0000010803 */
[C---:B------:R-:W-:Y:S01]  /*24530*/  HMMA.16816.F32 R64, R8.reuse, R20, R64 ;  /* 0x000000140840723c */ /* 0x040fe20000001840 */
[----:B------:R-:W-:Y:S01]  /*24540*/  FFMA.FTZ R7, R243, R0, -R3 ;  /* 0x00000000f3077223 */ /* 0x000fe20000010803 */
[----:B------:R-:W-:Y:S01]  /*24550*/  FADD.FTZ R4, R151, R4 ;  /* 0x0000000497047221 */ /* 0x000fe20000010000 */
[----:B------:R3:W-:Y:S01]  /*24560*/  MUFU.EX2 R55, R2 ;  /* 0x0000000200377308 */ /* 0x0007e20000000800 */
[----:B------:R-:W-:Y:S01]  /*24570*/  MOV R168, R172 ;  /* 0x000000ac00a87202 */ /* 0x000fe20000000f00 */
[----:B------:R-:W-:Y:S01]  /*24580*/  LDSM.16.MT88.4 R152, [R181+0x11800] ;  /* 0x01180000b598783b */ /* 0x000fe20000004200 */
[----:B------:R-:W-:Y:S03]  /*24590*/  HMMA.16816.F32 R56, R8, R22, R56 ;  /* 0x000000160838723c */ /* 0x000fe60000001838 */
[----:B------:R-:W4:Y:S01]  /*245a0*/  LDSM.16.MT88.4 R20, [R181+0x11000] ;  /* 0x01100000b514783b */ /* 0x000f220000004200 */
[----:B---3--:R-:W-:Y:S01]  /*245b0*/  FADD.FTZ R2, R149, R4 ;  /* 0x0000000495027221 */ /* 0x008fe20000010000 */
[----:B------:R-:W-:-:S03]  /*245c0*/  FADD.FTZ R4, R120, R6 ;  /* 0x0000000678047221 */ /* 0x000fc60000010000 */
[----:B------:R-:W-:Y:S01]  /*245d0*/  FADD.FTZ R2, R145, R2 ;  /* 0x0000000291027221 */ /* 0x000fe20000010000 */
[----:B------:R-:W-:-:S03]  /*245e0*/  FADD.FTZ R4, R119, R4 ;  /* 0x0000000477047221 */ /* 0x000fc60000010000 */
[----:B------:R-:W-:Y:S01]  /*245f0*/  FADD.FTZ R2, R144, R2 ;  /* 0x0000000290027221 */ /* 0x000fe20000010000 */
[----:B------:R-:W-:Y:S01]  /*24600*/  FADD.FTZ R4, R117, R4 ;  /* 0x0000000475047221 */ /* 0x000fe20000010000 */
[----:B------:R-:W3:Y:S01]  /*24610*/  MUFU.EX2 R69, R7 ;  /* 0x0000000700457308 */ /* 0x000ee20000000800 */
[C---:B-1----:R-:W-:Y:S01]  /*24620*/  HMMA.16816.F32 R48, R8.reuse, R24, R48 ;  /* 0x000000180830723c */ /* 0x042fe20000001830 */
[----:B------:R-:W-:Y:S01]  /*24630*/  FADD.FTZ R2, R139, R2 ;  /* 0x000000028b027221 */ /* 0x000fe20000010000 */
[----:B------:R-:W-:Y:S01]  /*24640*/  FADD.FTZ R4, R114, R4 ;  /* 0x0000000472047221 */ /* 0x000fe20000010000 */
[----:B------:R-:W-:Y:S01]  /*24650*/  MOV R173, R163 ;  /* 0x000000a300ad7202 */ /* 0x000fe20000000f00 */
[----:B------:R-:W-:Y:S01]  /*24660*/  FFMA.FTZ R6, R168, R0, -R3 ;  /* 0x00000000a8067223 */ /* 0x000fe20000010803 */
[----:B------:R-:W-:Y:S01]  /*24670*/  FADD.FTZ R2, R138, R2 ;  /* 0x000000028a027221 */ /* 0x000fe20000010000 */
[----:B------:R-:W-:Y:S01]  /*24680*/  FADD.FTZ R4, R112, R4 ;  /* 0x0000000470047221 */ /* 0x000fe20000010000 */
[C---:B------:R-:W-:Y:S01]  /*24690*/  HMMA.16816.F32 R44, R8.reuse, R26, R44 ;  /* 0x0000001a082c723c */ /* 0x040fe2000000182c */
[----:B------:R1:W-:Y:S01]  /*246a0*/  MUFU.EX2 R53, R6 ;  /* 0x0000000600357308 */ /* 0x0003e20000000800 */
[----:B------:R-:W-:Y:S01]  /*246b0*/  FADD.FTZ R2, R137, R2 ;  /* 0x0000000289027221 */ /* 0x000fe20000010000 */
[----:B------:R-:W-:Y:S01]  /*246c0*/  FADD.FTZ R4, R111, R4 ;  /* 0x000000046f047221 */ /* 0x000fe20000010000 */
[----:B------:R-:W-:Y:S01]  /*246d0*/  MOV R162, R167 ;  /* 0x000000a700a27202 */ /* 0x000fe20000000f00 */
[----:B------:R-:W3:Y:S01]  /*246e0*/  LDSM.16.MT88.4 R24, [R178+0x11000] ;  /* 0x01100000b218783b */ /* 0x000ee20000004200 */
[----:B------:R-:W-:Y:S01]  /*246f0*/  FADD.FTZ R2, R130, R2 ;  /* 0x0000000282027221 */ /* 0x000fe20000010000 */
[----:B------:R-:W-:Y:S01]  /*24700*/  FADD.FTZ R4, R110, R4 ;  /* 0x000000046e047221 */ /* 0x000fe20000010000 */
[C---:B--2---:R-:W-:Y:S06]  /*24710*/  HMMA.16816.F32 R36, R8.reuse, R12, R36 ;  /* 0x0000000c0824723c */ /* 0x044fec0000001824 */
[----:B------:R-:W-:Y:S01]  /*24720*/  HMMA.16816.F32 R32, R8, R14, R32 ;  /* 0x0000000e0820723c */ /* 0x000fe20000001820 */
[----:B------:R-:W-:Y:S01]  /*24730*/  FADD.FTZ R2, R129, R2 ;  /* 0x0000000281027221 */ /* 0x000fe20000010000 */
[----:B------:R-:W-:-:S04]  /*24740*/  FADD.FTZ R4, R107, R4 ;  /* 0x000000046b047221 */ /* 0x000fc80000010000 */
[----:B----4-:R-:W-:Y:S01]  /*24750*/  HMMA.16816.F32 R40, R8, R16, R40 ;  /* 0x000000100828723c */ /* 0x010fe20000001828 */
[----:B------:R-:W-:Y:S01]  /*24760*/  FADD.FTZ R2, R128, R2 ;  /* 0x0000000280027221 */ /* 0x000fe20000010000 */
[----:B-1----:R-:W-:Y:S01]  /*24770*/  FFMA.FTZ R6, R173, R0, -R5 ;  /* 0x00000000ad067223 */ /* 0x002fe20000010805 */
[----:B------:R-:W-:-:S03]  /*24780*/  FADD.FTZ R4, R106, R4 ;  /* 0x000000046a047221 */ /* 0x000fc60000010000 */
[----:B------:R-:W-:Y:S01]  /*24790*/  HMMA.16816.F32 R28, R8, R18, R28 ;  /* 0x00000012081c723c */ /* 0x000fe2000000181c */
[----:B------:R-:W-:Y:S01]  /*247a0*/  FADD.FTZ R2, R123, R2 ;  /* 0x000000027b027221 */ /* 0x000fe20000010000 */
[----:B------:R1:W2:Y:S01]  /*247b0*/  MUFU.EX2 R52, R6 ;  /* 0x0000000600347308 */ /* 0x0002a20000000800 */
[----:B------:R-:W-:Y:S01]  /*247c0*/  FADD.FTZ R4, R105, R4 ;  /* 0x0000000469047221 */ /* 0x000fe20000010000 */
[----:B------:R-:W-:Y:S02]  /*247d0*/  MOV R163, R166 ;  /* 0x000000a600a37202 */ /* 0x000fe40000000f00 */
[----:B------:R-:W-:Y:S01]  /*247e0*/  MOV R172, R165 ;  /* 0x000000a500ac7202 */ /* 0x000fe20000000f00 */
[----:B------:R-:W-:Y:S01]  /*247f0*/  FFMA.FTZ R7, R250, R0, -R3 ;  /* 0x00000000fa077223 */ /* 0x000fe20000010803 */
[----:B------:R-:W-:Y:S01]  /*24800*/  F2FP.F16.F32.PACK_AB R8, R63, R68 ;  /* 0x000000443f08723e */ /* 0x000fe200000000ff */
[----:B------:R-:W-:Y:S01]  /*24810*/  LDSM.16.MT88.4 R12, [R180+0x11000] ;  /* 0x01100000b40c783b */ /* 0x000fe20000004200 */
[----:B---3--:R-:W-:-:S02]  /*24820*/  F2FP.F16.F32.PACK_AB R9, R69, R71 ;  /* 0x000000474509723e */ /* 0x008fc400000000ff */
[----:B------:R-:W-:Y:S01]  /*24830*/  F2FP.F16.F32.PACK_AB R10, R61, R62 ;  /* 0x0000003e3d0a723e */ /* 0x000fe200000000ff */
[----:B------:R-:W-:Y:S01]  /*24840*/  LDSM.16.MT88.4 R144, [R179+0x11800] ;  /* 0x01180000b390783b */ /* 0x000fe20000004200 */
[----:B------:R-:W-:Y:S01]  /*24850*/  F2FP.F16.F32.PACK_AB R11, R60, R70 ;  /* 0x000000463c0b723e */ /* 0x000fe200000000ff */
[----:B------:R-:W-:Y:S01]  /*24860*/  FADD.FTZ R2, R122, R2 ;  /* 0x000000027a027221 */ /* 0x000fe20000010000 */
[----:B------:R-:W-:Y:S01]  /*24870*/  FADD.FTZ R4, R103, R4 ;  /* 0x0000000467047221 */ /* 0x000fe20000010000 */
[----:B------:R-:W3:Y:S01]  /*24880*/  LDSM.16.MT88.4 R16, [R179+0x11000] ;  /* 0x01100000b310783b */ /* 0x000ee20000004200 */
[----:B-1----:R-:W-:-:S03]  /*24890*/  FFMA.FTZ R6, R162, R0, -R5 ;  /* 0x00000000a2067223 */ /* 0x002fc60000010805 */
[----:B------:R-:W-:Y:S01]  /*248a0*/  HMMA.16816.F32 R156, R8, R20, R48 ;  /* 0x00000014089c723c */ /* 0x000fe20000001830 */
[----:B------:R1:W-:Y:S01]  /*248b0*/  MUFU.EX2 R48, R6 ;  /* 0x0000000600307308 */ /* 0x0003e20000000800 */
[----:B------:R-:W-:Y:S01]  /*248c0*/  FADD.FTZ R2, R121, R2 ;  /* 0x0000000279027221 */ /* 0x000fe20000010000 */
[-C--:B------:R-:W-:Y:S01]  /*248d0*/  FFMA.FTZ R3, R201, R0.reuse, -R3 ;  /* 0x00000000c9037223 */ /* 0x080fe20000010803 */
[-CC-:B-1----:R-:W-:Y:S01]  /*248e0*/  FFMA.FTZ R6, R163, R0.reuse, -R5.reuse ;  /* 0x00000000a3067223 */ /* 0x182fe20000010805 */
[----:B------:R-:W-:Y:S01]  /*248f0*/  FFMA.FTZ R5, R172, R0, -R5 ;  /* 0x00000000ac057223 */ /* 0x000fe20000010805 */
[----:B------:R-:W-:Y:S01]  /*24900*/  FADD.FTZ R0, R99, R4 ;  /* 0x0000000463007221 */ /* 0x000fe20000010000 */
[----:B------:R-:W-:Y:S02]  /*24910*/  FADD.FTZ R4, R116, R2 ;  /* 0x0000000274047221 */ /* 0x000fe40000010000 */
[----:B------:R-:W1:Y:S01]  /*24920*/  MUFU.EX2 R54, R7 ;  /* 0x0000000700367308 */ /* 0x000e620000000800 */
[----:B------:R-:W4:Y:S01]  /*24930*/  LDSM.16.MT88.4 R160, [R178+0x11800] ;  /* 0x01180000b2a0783b */ /* 0x000f220000004200 */
        /* <DEDUP_REMOVED lines=26> */
[----:B------:R-:W4:Y:S02]  /*24ae0*/  MUFU.EX2 R21, R6 ;  /* 0x0000000600157308 */ /* 0x000f240000000800 */
[----:B------:R-:W-:Y:S01]  /*24af0*/  FADD.FTZ R2, R80, R2 ;  /* 0x0000000250027221 */ /* 0x000fe20000010000 */
[----:B------:R-:W-:-:S05]  /*24b00*/  FADD.FTZ R0, R78, R0 ;  /* 0x000000004e007221 */ /* 0x000fca0000010000 */
[----:B------:R2:W4:Y:S01]  /*24b10*/  MUFU.EX2 R20, R5 ;  /* 0x0000000500147308 */ /* 0x0005220000000800 */
[----:B------:R-:W-:Y:S01]  /*24b20*/  FADD.FTZ R2, R79, R2 ;  /* 0x000000024f027221 */ /* 0x000fe20000010000 */
[----:B------:R-:W-:-:S03]  /*24b30*/  FADD.FTZ R0, R71, R0 ;  /* 0x0000000047007221 */ /* 0x000fc60000010000 */
[----:B------:R-:W-:Y:S01]  /*24b40*/  FADD.FTZ R2, R68, R2 ;  /* 0x0000000244027221 */ /* 0x000fe20000010000 */
[----:B------:R-:W-:Y:S01]  /*24b50*/  FADD.FTZ R0, R69, R0 ;  /* 0x0000000045007221 */ /* 0x000fe20000010000 */
[----:B--2---:R-:W2:Y:S02]  /*24b60*/  LDSM.16.MT88.4 R4, [R180+0x11800] ;  /* 0x01180000b404783b */ /* 0x004ea40000004200 */
[----:B------:R-:W-:Y:S01]  /*24b70*/  FADD.FTZ R2, R63, R2 ;  /* 0x000000023f027221 */ /* 0x000fe20000010000 */
[----:B------:R-:W-:Y:S01]  /*24b80*/  FADD.FTZ R0, R70, R0 ;  /* 0x0000000046007221 */ /* 0x000fe20000010000 */
[----:B------:R-:W-:Y:S01]  /*24b90*/  HMMA.16816.F32 R164, R8, R24, R64 ;  /* 0x0000001808a4723c */ /* 0x000fe20000001840 */
[----:B------:R-:W4:Y:S01]  /*24ba0*/  MUFU.EX2 R3, R3 ;  /* 0x0000000300037308 */ /* 0x000f220000000800 */
[----:B------:R-:W-:Y:S01]  /*24bb0*/  FADD.FTZ R2, R62, R2 ;  /* 0x000000023e027221 */ /* 0x000fe20000010000 */
[----:B------:R-:W-:-:S03]  /*24bc0*/  FADD.FTZ R0, R60, R0 ;  /* 0x000000003c007221 */ /* 0x000fc60000010000 */
[----:B---3--:R-:W-:Y:S01]  /*24bd0*/  HMMA.16816.F32 R148, R8, R16, R36 ;  /* 0x000000100894723c */ /* 0x008fe20000001824 */
[----:B------:R-:W-:-:S05]  /*24be0*/  FADD.FTZ R2, R61, R2 ;  /* 0x000000023d027221 */ /* 0x000fca0000010000 */
[----:B------:R-:W-:Y:S01]  /*24bf0*/  HMMA.16816.F32 R24, R8, R26, R56 ;  /* 0x0000001a0818723c */ /* 0x000fe20000001838 */
[----:B------:R-:W-:-:S05]  /*24c00*/  FADD.FTZ R0, R55, R0 ;  /* 0x0000000037007221 */ /* 0x000fca0000010000 */
[C---:B------:R-:W-:Y:S06]  /*24c10*/  HMMA.16816.F32 R44, R8.reuse, R22, R44 ;  /* 0x00000016082c723c */ /* 0x040fec000000182c */
[C---:B------:R-:W-:Y:S06]  /*24c20*/  HMMA.16816.F32 R16, R8.reuse, R18, R32 ;  /* 0x000000120810723c */ /* 0x040fec0000001820 */
[----:B------:R-:W-:Y:S01]  /*24c30*/  HMMA.16816.F32 R40, R8, R12, R40 ;  /* 0x0000000c0828723c */ /* 0x000fe20000001828 */
[----:B------:R-:W-:-:S05]  /*24c40*/  FADD.FTZ R2, R52, R2 ;  /* 0x0000000234027221 */ /* 0x000fca0000010000 */
[----:B------:R-:W-:Y:S01]  /*24c50*/  HMMA.16816.F32 R28, R8, R14, R28 ;  /* 0x0000000e081c723c */ /* 0x000fe2000000181c */
[----:B-1----:R-:W-:Y:S01]  /*24c60*/  FADD.FTZ R0, R54, R0 ;  /* 0x0000000036007221 */ /* 0x002fe20000010000 */
[----:B------:R-:W-:-:S03]  /*24c70*/  FADD.FTZ R2, R48, R2 ;  /* 0x0000000230027221 */ /* 0x000fc60000010000 */
[----:B------:R-:W-:Y:S01]  /*24c80*/  FADD.FTZ R0, R53, R0 ;  /* 0x0000000035007221 */ /* 0x000fe20000010000 */
[----:B----4-:R-:W-:Y:S01]  /*24c90*/  FADD.FTZ R2, R21, R2 ;  /* 0x0000000215027221 */ /* 0x010fe20000010000 */
[----:B------:R-:W-:Y:S02]  /*24ca0*/  F2FP.F16.F32.PACK_AB R136, R48, R52 ;  /* 0x000000343088723e */ /* 0x000fe400000000ff */
[----:B------:R-:W-:Y:S02]  /*24cb0*/  F2FP.F16.F32.PACK_AB R137, R54, R55 ;  /* 0x000000373689723e */ /* 0x000fe400000000ff */
[C---:B------:R-:W-:Y:S02]  /*24cc0*/  F2FP.F16.F32.PACK_AB R138, R20.reuse, R21 ;  /* 0x00000015148a723e */ /* 0x040fe400000000ff */
[C---:B------:R-:W-:Y:S01]  /*24cd0*/  F2FP.F16.F32.PACK_AB R139, R3.reuse, R53 ;  /* 0x00000035038b723e */ /* 0x040fe200000000ff */
[----:B------:R-:W-:Y:S01]  /*24ce0*/  FADD.FTZ R3, R3, R0 ;  /* 0x0000000003037221 */ /* 0x000fe20000010000 */
[----:B------:R-:W-:-:S04]  /*24cf0*/  FADD.FTZ R0, R20, R2 ;  /* 0x0000000214007221 */ /* 0x000fc80000010000 */
[----:B------:R3:W-:Y:S01]  /*24d00*/  STL [R1], R3 ;  /* 0x0000000301007387 */ /* 0x0007e20000100800 */
[C---:B------:R-:W-:Y:S03]  /*24d10*/  HMMA.16816.F32 R164, R136.reuse, R160, R164 ;  /* 0x000000a088a4723c */ /* 0x040fe600000018a4 */
[----:B------:R3:W-:Y:S03]  /*24d20*/  STL [R1+0x4], R0 ;  /* 0x0000040001007387 */ /* 0x0007e60000100800 */
[C---:B------:R-:W-:Y:S06]  /*24d30*/  HMMA.16816.F32 R156, R136.reuse, R152, R156 ;  /* 0x00000098889c723c */ /* 0x040fec000000189c */
[C---:B------:R-:W-:Y:S06]  /*24d40*/  HMMA.16816.F32 R148, R136.reuse, R144, R148 ;  /* 0x000000908894723c */ /* 0x040fec0000001894 */
[C---:B------:R-:W-:Y:S06]  /*24d50*/  HMMA.16816.F32 R160, R136.reuse, R162, R24 ;  /* 0x000000a288a0723c */ /* 0x040fec0000001818 */
[C---:B------:R-:W-:Y:S06]  /*24d60*/  HMMA.16816.F32 R152, R136.reuse, R154, R44 ;  /* 0x0000009a8898723c */ /* 0x040fec000000182c */
[C---:B------:R-:W-:Y:S06]  /*24d70*/  HMMA.16816.F32 R144, R136.reuse, R146, R16 ;  /* 0x000000928890723c */ /* 0x040fec0000001810 */
[C---:B--2---:R-:W-:Y:S06]  /*24d80*/  HMMA.16816.F32 R140, R136.reuse, R4, R40 ;  /* 0x00000004888c723c */ /* 0x044fec0000001828 */
[----:B------:R-:W-:Y:S01]  /*24d90*/  HMMA.16816.F32 R136, R136, R6, R28 ;  /* 0x000000068888723c */ /* 0x000fe2000000181c */
[----:B------:R-:W-:-:S02]  /*24da0*/  MOV R39, R77 ;  /* 0x0000004d00277202 */ /* 0x000fc40000000f00 */
[----:B---3--:R-:W-:-:S15]  /*24db0*/  MOV R38, R76 ;  /* 0x0000004c00267202 */ /* 0x008fde0000000f00 */
[----:B------:R-:W-:-:S06]  /*24dc0*/  NOP ;  /* 0x0000000000007918 */ /* 0x000fcc0000000000 */
.L_x_1169:
[----:B------:R-:W-:-:S13]  /*24dd0*/  ISETP.GE.AND P0, PT, R252, 0x1, PT ;  /* 0x00000001fc00780c */ /* 0x000fda0003f06270 */
[----:B------:R-:W-:Y:S05]  /*24de0*/  @!P0 BRA `(.L_x_1180) ;  /* 0x0000006c00388947 */ /* 0x000fea0003800000 */
[----:B------:R-:W2:Y:S04]  /*24df0*/  LDL R24, [R1+0xc] ;  /* 0x00000c0001187983 */ /* 0x000ea80000100800 */
[----:B------:R-:W3:Y:S01]  /*24e00*/  LDL R23, [R1+0x8] ;  /* 0x0000080001177983 */ /* 0x000ee20000100800 */
[C---:B------:R-:W-:Y:S01]  /*24e10*/  IMAD.WIDE.U32 R44, R190.reuse, 0x30, RZ ;  /* 0x00000030be2c7825 */ /* 0x040fe200078e00ff */
[----:B------:R-:W-:Y:S02]  /*24e20*/  MOV R134, R39 ;  /* 0x0000002700867202 */ /* 0x000fe40000000f00 */
[----:B------:R-:W-:Y:S01]  /*24e30*/  MOV R135, R38 ;  /* 0x0000002600877202 */ /* 0x000fe20000000f00 */
        /* <DEDUP_REMOVED lines=8> */
[C---:B------:R-:W-:Y:S02]  /*24ec0*/  IMAD R11, R191.reuse, 0x30, RZ ;  /* 0x00000030bf0b7824 */ /* 0x040fe400078e02ff */
[C---:B------:R-:W-:Y:S02]  /*24ed0*/  IMAD R10, R191.reuse, 0x50, RZ ;  /* 0x00000050bf0a7824 */ /* 0x040fe400078e02ff */
[----:B------:R-:W-:Y:S01]  /*24ee0*/  IMAD R9, R191, 0x60, RZ ;  /* 0x00000060bf097824 */ /* 0x000fe200078e02ff */
[----:B------:R-:W-:Y:S01]  /*24ef0*/  IADD3 R11, R11, R45, RZ ;  /* 0x0000002d0b0b7210 */ /* 0x000fe20007ffe0ff */
[C---:B------:R-:W-:Y:S01]  /*24f00*/  IMAD R8, R191.reuse, 0x70, RZ ;  /* 0x00000070bf087824 */ /* 0x040fe200078e02ff */
[----:B------:R-:W-:Y:S01]  /*24f10*/  IADD3 R10, R10, R43, RZ ;  /* 0x0000002b0a0a7210 */ /* 0x000fe20007ffe0ff */
[----:B------:R-:W-:Y:S01]  /*24f20*/  IMAD R7, R191, 0x90, RZ ;  /* 0x00000090bf077824 */ /* 0x000fe200078e02ff */
[----:B------:R-:W-:Y:S01]  /*24f30*/  IADD3 R9, R9, R41, RZ ;  /* 0x0000002909097210 */ /* 0x000fe20007ffe0ff */
[C---:B------:R-:W-:Y:S01]  /*24f40*/  IMAD R6, R191.reuse, 0xa0, RZ ;  /* 0x000000a0bf067824 */ /* 0x040fe200078e02ff */
[----:B------:R-:W-:Y:S01]  /*24f50*/  IADD3 R8, R8, R39, RZ ;  /* 0x0000002708087210 */ /* 0x000fe20007ffe0ff */
[----:B------:R-:W-:Y:S01]  /*24f60*/  IMAD R5, R191, 0xb0, RZ ;  /* 0x000000b0bf057824 */ /* 0x000fe200078e02ff */
[----:B------:R-:W-:Y:S01]  /*24f70*/  IADD3 R7, R7, R37, RZ ;  /* 0x0000002507077210 */ /* 0x000fe20007ffe0ff */
[C---:B-1----:R-:W-:Y:S01]  /*24f80*/  IMAD R4, R191.reuse, 0xc0, RZ ;  /* 0x000000c0bf047824 */ /* 0x042fe200078e02ff */
[----:B------:R-:W-:Y:S01]  /*24f90*/  IADD3 R6, R6, R35, RZ ;  /* 0x0000002306067210 */ /* 0x000fe20007ffe0ff */
[----:B------:R-:W-:Y:S01]  /*24fa0*/  IMAD R3, R191, 0xd0, RZ ;  /* 0x000000d0bf037824 */ /* 0x000fe200078e02ff */
[----:B------:R-:W-:Y:S01]  /*24fb0*/  IADD3 R5, R5, R33, RZ ;  /* 0x0000002105057210 */ /* 0x000fe20007ffe0ff */
[C---:B------:R-:W-:Y:S01]  /*24fc0*/  IMAD R0, R191.reuse, 0xf0, RZ ;  /* 0x000000f0bf007824 */ /* 0x040fe200078e02ff */
[----:B------:R-:W-:Y:S01]  /*24fd0*/  IADD3 R4, R4, R31, RZ ;  /* 0x0000001f04047210 */ /* 0x000fe20007ffe0ff */
[----:B------:R-:W-:Y:S01]  /*24fe0*/  IMAD R2, R191, 0xe0, RZ ;  /* 0x000000e0bf027824 */ /* 0x000fe200078e02ff */
[----:B------:R-:W-:Y:S01]  /*24ff0*/  IADD3 R3, R3, R29, RZ ;  /* 0x0000001d03037210 */ /* 0x000fe20007ffe0ff */
[----:B--2---:R-:W-:-:S02]  /*25000*/  IMAD R22, R24, 0x30, RZ ;  /* 0x0000003018167824 */ /* 0x004fc400078e02ff */
[C---:B------:R-:W-:Y:S01]  /*25010*/  IMAD R21, R24.reuse, 0x50, RZ ;  /* 0x0000005018157824 */ /* 0x040fe200078e02ff */
[C-C-:B---3--:R-:W-:Y:S01]  /*25020*/  SHF.L.U64.HI R26, R23.reuse, 0x5, R24.reuse ;  /* 0x00000005171a7819 */ /* 0x148fe20000010218 */
[C---:B------:R-:W-:Y:S01]  /*25030*/  IMAD R20, R24.reuse, 0x60, RZ ;  /* 0x0000006018147824 */ /* 0x040fe200078e02ff */
[C---:B------:R-:W-:Y:S01]  /*25040*/  SHF.L.U32 R25, R23.reuse, 0x5, RZ ;  /* 0x0000000517197819 */ /* 0x040fe200000006ff */
[C---:B------:R-:W-:Y:S01]  /*25050*/  IMAD R19, R24.reuse, 0x70, RZ ;  /* 0x0000007018137824 */ /* 0x040fe200078e02ff */
[----:B------:R-:W-:Y:S01]  /*25060*/  SHF.L.U64.HI R27, R23, 0x6, R24 ;  /* 0x00000006171b7819 */ /* 0x000fe20000010218 */
[----:B------:R1:W-:Y:S01]  /*25070*/  STL [R1+0x144], R26 ;  /* 0x0001441a01007387 */ /* 0x0003e20000100800 */
[C---:B------:R-:W-:Y:S02]  /*25080*/  IMAD R18, R24.reuse, 0x90, RZ ;  /* 0x0000009018127824 */ /* 0x040fe400078e02ff */
[C---:B------:R-:W-:Y:S01]  /*25090*/  IMAD R17, R24.reuse, 0xa0, RZ ;  /* 0x000000a018117824 */ /* 0x040fe200078e02ff */
[----:B------:R2:W-:Y:S01]  /*250a0*/  STL [R1+0x140], R25 ;  /* 0x0001401901007387 */ /* 0x0005e20000100800 */
[----:B------:R-:W-:-:S02]  /*250b0*/  IMAD R16, R24, 0xb0, RZ ;  /* 0x000000b018107824 */ /* 0x000fc400078e02ff */
[C---:B------:R-:W-:Y:S01]  /*250c0*/  IMAD R15, R24.reuse, 0xc0, RZ ;  /* 0x000000c0180f7824 */ /* 0x040fe200078e02ff */
[----:B------:R-:W-:Y:S01]  /*250d0*/  STL [R1+0x13c], R27 ;  /* 0x00013c1b01007387 */ /* 0x000fe20000100800 */
[C---:B------:R-:W-:Y:S02]  /*250e0*/  IMAD R14, R24.reuse, 0xd0, RZ ;  /* 0x000000d0180e7824 */ /* 0x040fe400078e02ff */
[C---:B------:R-:W-:Y:S02]  /*250f0*/  IMAD R13, R24.reuse, 0xe0, RZ ;  /* 0x000000e0180d7824 */ /* 0x040fe400078e02ff */
[----:B------:R-:W-:Y:S02]  /*25100*/  IMAD R12, R24, 0xf0, RZ ;  /* 0x000000f0180c7824 */ /* 0x000fe400078e02ff */
[----:B------:R-:W-:-:S04]  /*25110*/  IMAD.WIDE.U32 R66, R23, 0x30, RZ ;  /* 0x0000003017427825 */ /* 0x000fc800078e00ff */
[----:B------:R-:W-:Y:S01]  /*25120*/  IMAD.WIDE.U32 R64, R23, 0x50, RZ ;  /* 0x0000005017407825 */ /* 0x000fe200078e00ff */
[----:B------:R-:W-:-:S03]  /*25130*/  IADD3 R22, R22, R67, RZ ;  /* 0x0000004316167210 */ /* 0x000fc60007ffe0ff */
[----:B------:R-:W-:Y:S01]  /*25140*/  IMAD.WIDE.U32 R62, R23, 0x60, RZ ;  /* 0x00000060173e7825 */ /* 0x000fe200078e00ff */
[----:B------:R-:W-:Y:S02]  /*25150*/  IADD3 R21, R21, R65, RZ ;  /* 0x0000004115157210 */ /* 0x000fe40007ffe0ff */
[C---:B-1----:R-:W-:Y:S01]  /*25160*/  SHF.L.U32 R26, R23.reuse, 0x6, RZ ;  /* 0x00000006171a7819 */ /* 0x042fe200000006ff */
[C---:B------:R-:W-:Y:S01]  /*25170*/  IMAD.WIDE.U32 R60, R23.reuse, 0x70, RZ ;  /* 0x00000070173c7825 */ /* 0x040fe200078e00ff */
[----:B------:R-:W-:Y:S02]  /*25180*/  IADD3 R20, R20, R63, RZ ;  /* 0x0000003f14147210 */ /* 0x000fe40007ffe0ff */
[C---:B--2---:R-:W-:Y:S01]  /*25190*/  SHF.L.U64.HI R25, R23.reuse, 0x7, R24 ;  /* 0x0000000717197819 */ /* 0x044fe20000010218 */
[----:B------:R1:W-:Y:S01]  /*251a0*/  STL [R1+0x138], R26 ;  /* 0x0001381a01007387 */ /* 0x0003e20000100800 */
[C---:B------:R-:W-:Y:S01]  /*251b0*/  SHF.L.U32 R24, R23.reuse, 0x7, RZ ;  /* 0x0000000717187819 */ /* 0x040fe200000006ff */
[----:B------:R-:W-:Y:S01]  /*251c0*/  IMAD.WIDE.U32 R58, R23, 0x90, RZ ;  /* 0x00000090173a7825 */ /* 0x000fe200078e00ff */
[----:B------:R-:W-:Y:S01]  /*251d0*/  IADD3 R19, R19, R61, RZ ;  /* 0x0000003d13137210 */ /* 0x000fe20007ffe0ff */
[----:B------:R2:W-:Y:S02]  /*251e0*/  STL [R1+0x134], R25 ;  /* 0x0001341901007387 */ /* 0x0005e40000100800 */
[C---:B------:R-:W-:Y:S01]  /*251f0*/  IMAD.WIDE.U32 R56, R23.reuse, 0xa0, RZ ;  /* 0x000000a017387825 */ /* 0x040fe200078e00ff */
[----:B------:R-:W-:Y:S01]  /*25200*/  IADD3 R18, R18, R59, RZ ;  /* 0x0000003b12127210 */ /* 0x000fe20007ffe0ff */
[----:B------:R3:W-:Y:S02]  /*25210*/  STL [R1+0x130], R24 ;  /* 0x0001301801007387 */ /* 0x0007e40000100800 */
[----:B------:R-:W-:Y:S01]  /*25220*/  IMAD.WIDE.U32 R54, R23, 0xb0, RZ ;  /* 0x000000b017367825 */ /* 0x000fe200078e00ff */
[----:B------:R-:W-:-:S03]  /*25230*/  IADD3 R17, R17, R57, RZ ;  /* 0x0000003911117210 */ /* 0x000fc60007ffe0ff */
[----:B------:R-:W-:Y:S01]  /*25240*/  IMAD.WIDE.U32 R52, R23, 0xc0, RZ ;  /* 0x000000c017347825 */ /* 0x000fe200078e00ff */
[----:B------:R-:W-:-:S03]  /*25250*/  IADD3 R16, R16, R55, RZ ;  /* 0x0000003710107210 */ /* 0x000fc60007ffe0ff */
[----:B------:R-:W-:Y:S01]  /*25260*/  IMAD.WIDE.U32 R50, R23, 0xd0, RZ ;  /* 0x000000d017327825 */ /* 0x000fe200078e00ff */
[----:B------:R-:W-:-:S03]  /*25270*/  IADD3 R15, R15, R53, RZ ;  /* 0x000000350f0f7210 */ /* 0x000fc60007ffe0ff */
[C---:B------:R-:W-:Y:S01]  /*25280*/  IMAD.WIDE.U32 R48, R23.reuse, 0xe0, RZ ;  /* 0x000000e017307825 */ /* 0x040fe200078e00ff */
[----:B------:R-:W-:Y:S02]  /*25290*/  IADD3 R14, R14, R51, RZ ;  /* 0x000000330e0e7210 */ /* 0x000fe40007ffe0ff */
[C-C-:B-1----:R-:W-:Y:S01]  /*252a0*/  SHF.L.U64.HI R26, R190.reuse, 0x5, R191.reuse ;  /* 0x00000005be1a7819 */ /* 0x142fe200000102bf */
[----:B------:R-:W-:Y:S01]  /*252b0*/  IMAD.WIDE.U32 R46, R23, 0xf0, RZ ;  /* 0x000000f0172e7825 */ /* 0x000fe200078e00ff */
[----:B------:R-:W-:Y:S02]  /*252c0*/  IADD3 R13, R13, R49, RZ ;  /* 0x000000310d0d7210 */ /* 0x000fe40007ffe0ff */
[----:B--2---:R-:W-:Y:S01]  /*252d0*/  SHF.L.U32 R25, R190, 0x5, RZ ;  /* 0x00000005be197819 */ /* 0x004fe200000006ff */
[----:B------:R1:W-:Y:S01]  /*252e0*/  STL [R1+0x12c], R26 ;  /* 0x00012c1a01007387 */ /* 0x0003e20000100800 */
[----:B------:R-:W-:Y:S02]  /*252f0*/  IADD3 R12, R12, R47, RZ ;  /* 0x0000002f0c0c7210 */ /* 0x000fe40007ffe0ff */
[C---:B---3--:R-:W-:Y:S01]  /*25300*/  SHF.L.U64.HI R24, R190.reuse, 0x6, R191 ;  /* 0x00000006be187819 */ /* 0x048fe200000102bf */
[----:B------:R2:W-:Y:S04]  /*25310*/  STL [R1+0x128], R25 ;  /* 0x0001281901007387 */ /* 0x0005e80000100800 */
[----:B------:R3:W-:Y:S01]  /*25320*/  STL [R1+0x124], R24 ;  /* 0x0001241801007387 */ /* 0x0007e20000100800 */
[----:B-1----:R-:W-:-:S02]  /*25330*/  SHF.L.U32 R26, R190, 0x6, RZ ;  /* 0x00000006be1a7819 */ /* 0x002fc400000006ff */
[----:B--2---:R-:W-:-:S03]  /*25340*/  SHF.L.U64.HI R25, R190, 0x7, R191 ;  /* 0x00000007be197819 */ /* 0x004fc600000102bf */
[----:B------:R1:W-:Y:S01]  /*25350*/  STL [R1+0x120], R26 ;  /* 0x0001201a01007387 */ /* 0x0003e20000100800 */
[----:B---3--:R-:W-:-:S03]  /*25360*/  SHF.L.U32 R24, R190, 0x7, RZ ;  /* 0x00000007be187819 */ /* 0x008fc600000006ff */
[----:B------:R-:W-:Y:S04]  /*25370*/  STL [R1+0x11c], R25 ;  /* 0x00011c1901007387 */ /* 0x000fe80000100800 */
[----:B------:R2:W-:Y:S04]  /*25380*/  STL [R1+0x118], R24 ;  /* 0x0001181801007387 */ /* 0x0005e80000100800 */
[----:B------:R3:W-:Y:S04]  /*25390*/  STL.64 [R1+0xb8], R66 ;  /* 0x0000b84201007387 */ /* 0x0007e80000100a00 */
[----:B------:R3:W-:Y:S04]  /*253a0*/  STL.64 [R1+0xb0], R64 ;  /* 0x0000b04001007387 */ /* 0x0007e80000100a00 */
[----:B------:R3:W-:Y:S04]  /*253b0*/  STL.64 [R1+0x28], R62 ;  /* 0x0000283e01007387 */ /* 0x0007e80000100a00 */
[----:B------:R3:W-:Y:S01]  /*253c0*/  STL.64 [R1+0xa8], R60 ;  /* 0x0000a83c01007387 */ /* 0x0007e20000100a00 */
[----:B-1----:R-:W-:-:S03]  /*253d0*/  IMAD.WIDE.U32 R26, R190, 0xe0, RZ ;  /* 0x000000e0be1a7825 */ /* 0x002fc600078e00ff */
[----:B------:R3:W-:Y:S02]  /*253e0*/  STL.64 [R1+0xa0], R58 ;  /* 0x0000a03a01007387 */ /* 0x0007e40000100a00 */
[----:B------:R-:W-:Y:S02]  /*253f0*/  IADD3 R2, R2, R27, RZ ;  /* 0x0000001b02027210 */ /* 0x000fe40007ffe0ff */
[----:B------:R3:W-:Y:S01]  /*25400*/  STL.64 [R1+0x20], R56 ;  /* 0x0000203801007387 */ /* 0x0007e20000100a00 */
[----:B--2---:R-:W-:-:S03]  /*25410*/  IMAD.WIDE.U32 R24, R190, 0xf0, RZ ;  /* 0x000000f0be187825 */ /* 0x004fc600078e00ff */
[----:B------:R3:W-:Y:S02]  /*25420*/  STL.64 [R1+0x98], R54 ;  /* 0x0000983601007387 */ /* 0x0007e40000100a00 */
[----:B------:R-:W-:Y:S02]  /*25430*/  IADD3 R0, R0, R25, RZ ;  /* 0x0000001900007210 */ /* 0x000fe40007ffe0ff */
[----:B------:R3:W-:Y:S04]  /*25440*/  STL.64 [R1+0x18], R52 ;  /* 0x0000183401007387 */ /* 0x0007e80000100a00 */
        /* <DEDUP_REMOVED lines=12> */
[----:B------:R3:W-:Y:S04]  /*25510*/  STL [R1+0x114], R22 ;  /* 0x0001141601007387 */ /* 0x0007e80000100800 */
[----:B------:R3:W-:Y:S04]  /*25520*/  STL.64 [R1+0x38], R26 ;  /* 0x0000381a01007387 */ /* 0x0007e80000100a00 */
[----:B------:R3:W-:Y:S04]  /*25530*/  STL [R1+0x110], R21 ;  /* 0x0001101501007387 */ /* 0x0007e80000100800 */
[----:B------:R3:W-:Y:S04]  /*25540*/  STL.64 [R1+0x30], R24 ;  /* 0x0000301801007387 */ /* 0x0007e80000100a00 */
[----:B------:R3:W-:Y:S04]  /*25550*/  STL [R1+0x10c], R20 ;  /* 0x00010c1401007387 */ /* 0x0007e80000100800 */
        /* <DEDUP_REMOVED lines=18> */
[----:B------:R3:W-:Y:S02]  /*25680*/  STL [R1+0xc4], R2 ;  /* 0x0000c40201007387 */ /* 0x0007e40000100800 */
.L_x_1189:
[----:B---3--:R-:W1:Y:S01]  /*25690*/  LDC.64 R14, c[0x0][0x198] ;  /* 0x00006600ff0e7b82 */ /* 0x008e620000000a00 */
[----:B------:R-:W-:Y:S04]  /*256a0*/  DEPBAR.LE SB0, 0x0 ;  /* 0x000080000000791a */ /* 0x000fe80000000000 */
[----:B------:R-:W-:Y:S05]  /*256b0*/  WARPSYNC.ALL ;  /* 0x0000000000007948 */ /* 0x000fea0003800000 */
[----:B--2---:R-:W2:Y:S08]  /*256c0*/  LDC.64 R12, c[0x0][0x208] ;  /* 0x00008200ff0c7b82 */ /* 0x004eb00000000a00 */
[----:B------:R-:W-:Y:S01]  /*256d0*/  BAR.SYNC.DEFER_BLOCKING 0x0 ;  /* 0x0000000000007b1d */ /* 0x000fe20000010000 */
[----:B------:R-:W-:Y:S04]  /*256e0*/  ISETP.NE.U32.AND P0, PT, R222, RZ, PT ;  /* 0x000000ffde00720c */ /* 0x000fe80003f05070 */
[----:B------:R-:W-:Y:S01]  /*256f0*/  ISETP.NE.AND.EX P0, PT, R223, RZ, PT, P0 ;  /* 0x000000ffdf00720c */ /* 0x000fe20003f05300 */
[----:B------:R-:W-:Y:S11]  /*25700*/  BSSY B0, `(.L_x_1181) ;  /* 0x0000050000007945 */ /* 0x000ff60003800000 */
[----:B------:R-:W-:Y:S01]  /*25710*/  @!UPT UIADD3 URZ, URZ, URZ, URZ ;  /* 0x0000003f3f3ff290 */ /* 0x000fe2000fffe03f */
[----:B------:R-:W-:Y:S05]  /*25720*/  @!P0 BRA `(.L_x_1182) ;  /* 0x00000004001c8947 */ /* 0x000fea0003800000 */
[----:B------:R-:W-:Y:S01]  /*25730*/  IMAD.SHL.U32 R9, R252, 0x100, RZ ;  /* 0x00000100fc097824 */ /* 0x000fe200078e00ff */
[C---:B--2---:R-:W-:Y:S02]  /*25740*/  R2UR UR4, R12.reuse ;  /* 0x000000000c0472ca */ /* 0x044fe400000e0000 */
[----:B------:R-:W-:Y:S01]  /*25750*/  R2UR UR5, R13 ;  /* 0x000000000d0572ca */ /* 0x000fe200000e0000 */
[----:B------:R-:W-:Y:S01]  /*25760*/  VIADD R10, R9, 0xffffff00 ;  /* 0xffffff00090a7836 */ /* 0x000fe20000000000 */
[----:B------:R-:W-:Y:S02]  /*25770*/  IABS R6, R9 ;  /* 0x0000000900067213 */ /* 0x000fe40000000000 */
[C---:B------:R-:W-:Y:S02]  /*25780*/  R2UR UR10, R12.reuse ;  /* 0x000000000c0a72ca */ /* 0x040fe400000e0000 */
[----:B------:R-:W-:Y:S02]  /*25790*/  IABS R8, R10 ;  /* 0x0000000a00087213 */ /* 0x000fe40000000000 */
[C---:B------:R-:W-:Y:S02]  /*257a0*/  R2UR UR11, R13.reuse ;  /* 0x000000000d0b72ca */ /* 0x040fe400000e0000 */
[C---:B------:R-:W-:Y:S02]  /*257b0*/  R2UR UR12, R12.reuse ;  /* 0x000000000c0c72ca */ /* 0x040fe400000e0000 */
[C---:B------:R-:W-:Y:S01]  /*257c0*/  R2UR UR13, R13.reuse ;  /* 0x000000000d0d72ca */ /* 0x040fe200000e0000 */
[----:B-1----:R-:W2:Y:S01]  /*257d0*/  LD.E R2, desc[UR4][R14.64+0x170] ;  /* 0x000170040e027980 */ /* 0x002ea2000c101900 */
[----:B------:R-:W-:Y:S02]  /*257e0*/  R2UR UR8, R12 ;  /* 0x000000000c0872ca */ /* 0x000fe400000e0000 */
[----:B------:R-:W-:Y:S02]  /*257f0*/  R2UR UR9, R13 ;  /* 0x000000000d0972ca */ /* 0x000fe400000e0000 */
[-C--:B--2---:R-:W-:Y:S02]  /*25800*/  IABS R0, R2.reuse ;  /* 0x0000000200007213 */ /* 0x084fe40000000000 */
[-C--:B------:R-:W-:Y:S02]  /*25810*/  IABS R7, R2.reuse ;  /* 0x0000000200077213 */ /* 0x080fe40000000000 */
[----:B------:R-:W1:Y:S01]  /*25820*/  I2F.RP R4, R0 ;  /* 0x0000000000047306 */ /* 0x000e620000209400 */
[-C--:B------:R-:W-:Y:S02]  /*25830*/  LOP3.LUT R10, R10, R2.reuse, RZ, 0x3c, !PT ;  /* 0x000000020a0a7212 */ /* 0x080fe400078e3cff */
[----:B------:R-:W-:Y:S01]  /*25840*/  IMAD.MOV R7, RZ, RZ, -R7 ;  /* 0x000000ffff077224 */ /* 0x000fe200078e0a07 */
[----:B------:R-:W-:Y:S02]  /*25850*/  LOP3.LUT R9, R9, R2, RZ, 0x3c, !PT ;  /* 0x0000000209097212 */ /* 0x000fe400078e3cff */
[----:B------:R-:W-:Y:S04]  /*25860*/  ISETP.GE.AND P0, PT, R10, RZ, PT ;  /* 0x000000ff0a00720c */ /* 0x000fe80003f06270 */
        /* <DEDUP_REMOVED lines=8> */
[----:B------:R-:W-:Y:S04]  /*258f0*/  IMAD.HI.U32 R4, R5, R6, RZ ;  /* 0x0000000605047227 */ /* 0x000fe800078e00ff */
[-C--:B------:R-:W-:Y:S02]  /*25900*/  IMAD R5, R3, R7.reuse, R8 ;  /* 0x0000000703057224 */ /* 0x080fe400078e0208 */
[----:B------:R-:W-:Y:S03]  /*25910*/  IMAD R6, R4, R7, R6 ;  /* 0x0000000704067224 */ /* 0x000fe600078e0206 */
[C---:B------:R-:W-:Y:S02]  /*25920*/  ISETP.GT.U32.AND P1, PT, R0.reuse, R5, PT ;  /* 0x000000050000720c */ /* 0x040fe40003f24070 */
[----:B------:R-:W-:Y:S11]  /*25930*/  ISETP.GT.U32.AND P2, PT, R0, R6, PT ;  /* 0x000000060000720c */ /* 0x000ff60003f44070 */
[--C-:B------:R-:W-:Y:S02]  /*25940*/  @!P1 IMAD.IADD R5, R5, 0x1, -R0.reuse ;  /* 0x0000000105059824 */ /* 0x100fe400078e0a00 */
[----:B------:R-:W-:Y:S01]  /*25950*/  @!P2 IMAD.IADD R6, R6, 0x1, -R0 ;  /* 0x000000010606a824 */ /* 0x000fe200078e0a00 */
[----:B------:R-:W-:Y:S01]  /*25960*/  @!P2 IADD3 R4, R4, 0x1, RZ ;  /* 0x000000010404a810 */ /* 0x000fe20007ffe0ff */
[----:B------:R-:W-:Y:S01]  /*25970*/  @!P1 VIADD R3, R3, 0x1 ;  /* 0x0000000103039836 */ /* 0x000fe20000000000 */
[-C--:B------:R-:W-:Y:S02]  /*25980*/  ISETP.GE.U32.AND P3, PT, R5, R0.reuse, PT ;  /* 0x000000000500720c */ /* 0x080fe40003f66070 */
[----:B------:R-:W-:Y:S02]  /*25990*/  ISETP.GE.U32.AND P4, PT, R6, R0, PT ;  /* 0x000000000600720c */ /* 0x000fe40003f86070 */
[----:B------:R-:W-:Y:S02]  /*259a0*/  ISETP.GE.AND P1, PT, R9, RZ, PT ;  /* 0x000000ff0900720c */ /* 0x000fe40003f26270 */
[----:B------:R-:W-:Y:S02]  /*259b0*/  ISETP.NE.AND P2, PT, R2, RZ, PT ;  /* 0x000000ff0200720c */ /* 0x000fe40003f45270 */
[----:B------:R-:W-:Y:S05]  /*259c0*/  LOP3.LUT R0, RZ, R2, RZ, 0x33, !PT ;  /* 0x00000002ff007212 */ /* 0x000fea00078e33ff */
[----:B------:R-:W-:Y:S02]  /*259d0*/  @P3 VIADD R3, R3, 0x1 ;  /* 0x0000000103033836 */ /* 0x000fe40000000000 */
[----:B------:R-:W-:Y:S02]  /*259e0*/  @P4 VIADD R4, R4, 0x1 ;  /* 0x0000000104044836 */ /* 0x000fe40000000000 */
[----:B------:R-:W-:Y:S02]  /*259f0*/  @!P0 IMAD.MOV R3, RZ, RZ, -R3 ;  /* 0x000000ffff038224 */ /* 0x000fe400078e0a03 */
[----:B------:R-:W-:Y:S03]  /*25a00*/  @!P1 IMAD.MOV R4, RZ, RZ, -R4 ;  /* 0x000000ffff049224 */ /* 0x000fe600078e0a04 */
[C---:B------:R-:W-:Y:S02]  /*25a10*/  SEL R3, R0.reuse, R3, !P2 ;  /* 0x0000000300037207 */ /* 0x040fe40005000000 */
[----:B------:R-:W-:Y:S02]  /*25a20*/  SEL R0, R0, R4, !P2 ;  /* 0x0000000400007207 */ /* 0x000fe40005000000 */
[CC--:B------:R-:W-:Y:S01]  /*25a30*/  LEA R8, P1, R3.reuse, R222.reuse, 0x2 ;  /* 0x000000de03087211 */ /* 0x0c0fe200078210ff */
[----:B------:R-:W2:Y:S01]  /*25a40*/  LD.E.64 R4, desc[UR4][R14.64+0x40] ;  /* 0x000040040e047980 */ /* 0x000ea2000c101b00 */
[C---:B------:R-:W-:Y:S02]  /*25a50*/  LEA R6, P0, R0.reuse, R222, 0x2 ;  /* 0x000000de00067211 */ /* 0x040fe400078010ff */
[-C--:B------:R-:W-:Y:S02]  /*25a60*/  LEA.HI.X.SX32 R9, R3, R223.reuse, 0x2, P1 ;  /* 0x000000df03097211 */ /* 0x080fe400008f16ff */
[C---:B------:R-:W-:Y:S01]  /*25a70*/  LEA.HI.X.SX32 R7, R0.reuse, R223, 0x2, P0 ;  /* 0x000000df00077211 */ /* 0x040fe200000f16ff */
[----:B------:R-:W-:Y:S02]  /*25a80*/  IMAD.IADD R0, R0, 0x1, -R3 ;  /* 0x0000000100007824 */ /* 0x000fe400078e0a03 */
[----:B------:R1:W3:Y:S02]  /*25a90*/  LD.E R10, desc[UR10][R8.64] ;  /* 0x0000000a080a7980 */ /* 0x0002e4000c101900 */
[----:B------:R-:W-:Y:S02]  /*25aa0*/  IMAD R2, R2, R0, -0x100 ;  /* 0xffffff0002027424 */ /* 0x000fe400078e0200 */
[----:B------:R-:W3:Y:S03]  /*25ab0*/  LD.E R9, desc[UR12][R6.64] ;  /* 0x0000000c06097980 */ /* 0x000ee6000c101900 */
[----:B-1----:R-:W-:Y:S01]  /*25ac0*/  SHF.R.S32.HI R8, RZ, 0x1f, R2 ;  /* 0x0000001fff087819 */ /* 0x002fe20000011402 */
[----:B------:R-:W4:Y:S01]  /*25ad0*/  LD.E.64 R6, desc[UR8][R14.64+0x28] ;  /* 0x000028080e067980 */ /* 0x000f22000c101b00 */
[-C--:B--2---:R-:W-:Y:S02]  /*25ae0*/  IMAD R0, R5, R2.reuse, RZ ;  /* 0x0000000205007224 */ /* 0x084fe400078e02ff */
[C---:B------:R-:W-:Y:S04]  /*25af0*/  IMAD.WIDE.U32 R2, R4.reuse, R2, RZ ;  /* 0x0000000204027225 */ /* 0x040fe800078e00ff */
[----:B------:R-:W-:Y:S04]  /*25b00*/  IMAD R4, R4, R8, R0 ;  /* 0x0000000804047224 */ /* 0x000fe800078e0200 */
[----:B------:R-:W-:Y:S01]  /*25b10*/  IMAD.IADD R3, R3, 0x1, R4 ;  /* 0x0000000103037824 */ /* 0x000fe200078e0204 */
[----:B---3--:R-:W-:Y:S04]  /*25b20*/  IADD3 R9, -R9, R10, RZ ;  /* 0x0000000a09097210 */ /* 0x008fe80007ffe1ff */
[----:B------:R-:W-:Y:S01]  /*25b30*/  SHF.R.S32.HI R4, RZ, 0x1f, R9 ;  /* 0x0000001fff047819 */ /* 0x000fe20000011409 */
[----:B----4-:R-:W-:Y:S04]  /*25b40*/  IMAD R0, R7, R9, RZ ;  /* 0x0000000907007224 */ /* 0x010fe800078e02ff */
[----:B------:R-:W-:Y:S02]  /*25b50*/  IMAD R0, R6, R4, R0 ;  /* 0x0000000406007224 */ /* 0x000fe400078e0200 */
[----:B------:R-:W-:Y:S04]  /*25b60*/  IMAD.WIDE.U32 R6, R9, R6, R2 ;  /* 0x0000000609067225 */ /* 0x000fe800078e0002 */
[----:B------:R-:W-:Y:S02]  /*25b70*/  IMAD.IADD R2, R7, 0x1, R0 ;  /* 0x0000000107027824 */ /* 0x000fe400078e0200 */
[----:B------:R-:W-:Y:S01]  /*25b80*/  IMAD.MOV.U32 R0, RZ, RZ, R6 ;  /* 0x000000ffff007224 */ /* 0x000fe200078e0006 */
[----:B------:R-:W-:Y:S05]  /*25b90*/  BRA `(.L_x_1183) ;  /* 0x0000000000187947 */ /* 0x000fea0003800000 */
.L_x_1182:
[----:B--2---:R-:W-:Y:S02]  /*25ba0*/  R2UR UR4, R12 ;  /* 0x000000000c0472ca */ /* 0x004fe400000e0000 */
[----:B------:R-:W-:Y:S11]  /*25bb0*/  R2UR UR5, R13 ;  /* 0x000000000d0572ca */ /* 0x000ff600000e0000 */
[----:B------:R-:W-:Y:S02]  /*25bc0*/  @!UPT UIADD3 URZ, URZ, URZ, URZ ;  /* 0x0000003f3f3ff290 */ /* 0x000fe4000fffe03f */
[----:B-1----:R-:W2:Y:S02]  /*25bd0*/  LD.E R0, desc[UR4][R14.64+0x40] ;  /* 0x000040040e007980 */ /* 0x002ea4000c101900 */
[----:B--2---:R-:W-:Y:S05]  /*25be0*/  IMAD.U32 R0, R0, -0x100, RZ ;  /* 0xffffff0000007824 */ /* 0x004fea00078e00ff */
[----:B------:R-:W-:Y:S02]  /*25bf0*/  SHF.R.S32.HI R2, RZ, 0x1f, R0 ;  /* 0x0000001fff027819 */ /* 0x000fe40000011400 */
.L_x_1183:
[----:B------:R-:W-:Y:S05]  /*25c00*/  BSYNC B0 ;  /* 0x0000000000007941 */ /* 0x000fea0003800000 */
.L_x_1181:
[----:B------:R-:W2:Y:S01]  /*25c10*/  LDL.64 R14, [R1+0xb8] ;  /* 0x0000b800010e7983 */ /* 0x000ea20000100a00 */
[----:B------:R-:W-:Y:S01]  /*25c20*/  ISETP.GE.AND P0, PT, R132, R251, PT ;  /* 0x000000fb8400720c */ /* 0x000fe20003f06270 */
[----:B------:R-:W-:Y:S01]  /*25c30*/  ULDC.64 UR4, c[0x0][0x208] ;  /* 0x0000820000047ab9 */ /* 0x000fe20000000a00 */
[C---:B------:R-:W-:Y:S01]  /*25c40*/  LEA R192, P5, R0.reuse, R221, 0x1 ;  /* 0x000000dd00c07211 */ /* 0x040fe200078a08ff */
[----:B------:R-:W3:Y:S01]  /*25c50*/  LDL R6, [R1+0xc] ;  /* 0x00000c0001067983 */ /* 0x000ee20000100800 */
[----:B------:R-:W-:Y:S02]  /*25c60*/  BSSY B1, `(.L_x_1184) ;  /* 0x00002a6000017945 */ /* 0x000fe40003800000 */
[----:B------:R-:W-:Y:S01]  /*25c70*/  LEA.HI.X R193, R0, R219, R2, 0x1, P5 ;  /* 0x000000db00c17211 */ /* 0x000fe200028f0c02 */
[----:B------:R-:W4:Y:S04]  /*25c80*/  LDL R5, [R1+0x8] ;  /* 0x0000080001057983 */ /* 0x000f280000100800 */
[----:B------:R-:W5:Y:S02]  /*25c90*/  LDL R11, [R1+0x138] ;  /* 0x00013800010b7983 */ /* 0x000f640000100800 */
[C---:B------:R-:W-:Y:S02]  /*25ca0*/  @!P0 R2UR UR39, R13.reuse ;  /* 0x000000000d2782ca */ /* 0x040fe400000e0000 */
[----:B------:R-:W5:Y:S01]  /*25cb0*/  LDL R4, [R1+0x140] ;  /* 0x0001400001047983 */ /* 0x000f620000100800 */
[C---:B------:R-:W-:Y:S02]  /*25cc0*/  @!P0 R2UR UR37, R13.reuse ;  /* 0x000000000d2582ca */ /* 0x040fe400000e0000 */
[C---:B------:R-:W-:Y:S01]  /*25cd0*/  @!P0 R2UR UR35, R13.reuse ;  /* 0x000000000d2382ca */ /* 0x040fe200000e0000 */
[----:B------:R-:W5:Y:S01]  /*25ce0*/  LDL R7, [R1+0x144] ;  /* 0x0001440001077983 */ /* 0x000f620000100800 */
[C---:B------:R-:W-:Y:S02]  /*25cf0*/  @!P0 R2UR UR33, R13.reuse ;  /* 0x000000000d2182ca */ /* 0x040fe400000e0000 */
[C---:B------:R-:W-:Y:S01]  /*25d00*/  @!P0 R2UR UR31, R13.reuse ;  /* 0x000000000d1f82ca */ /* 0x040fe200000e0000 */
[----:B------:R-:W5:Y:S01]  /*25d10*/  LDL R8, [R1+0x114] ;  /* 0x0001140001087983 */ /* 0x000f620000100800 */
[C---:B------:R-:W-:Y:S02]  /*25d20*/  @!P0 R2UR UR29, R13.reuse ;  /* 0x000000000d1d82ca */ /* 0x040fe400000e0000 */
[C---:B------:R-:W-:Y:S01]  /*25d30*/  @!P0 R2UR UR27, R13.reuse ;  /* 0x000000000d1b82ca */ /* 0x040fe200000e0000 */
[----:B------:R-:W5:Y:S01]  /*25d40*/  LDL.64 R24, [R1+0xb0] ;  /* 0x0000b00001187983 */ /* 0x000f620000100a00 */
        /* <DEDUP_REMOVED lines=12> */
[----:B------:R-:W-:Y:S02]  /*25e10*/  @!P0 R2UR UR9, R13 ;  /* 0x000000000d0982ca */ /* 0x000fe400000e0000 */
        /* <DEDUP_REMOVED lines=23> */
[----:B------:R-:W-:Y:S03]  /*25f90*/  @!P0 R2UR UR8, R12 ;  /* 0x000000000c0882ca */ /* 0x000fe600000e0000 */
[----:B------:R-:W5:Y:S04]  /*25fa0*/  LDL R12, [R1+0x100] ;  /* 0x00010000010c7983 */ /* 0x000f680000100800 */
[----:B------:R-:W5:Y:S04]  /*25fb0*/  LDL.64 R40, [R1+0x90] ;  /* 0x0000900001287983 */ /* 0x000f680000100a00 */
[----:B------:R-:W5:Y:S04]  /*25fc0*/  LDL R34, [R1+0xf4] ;  /* 0x0000f40001227983 */ /* 0x000f680000100800 */
[----:B------:R-:W5:Y:S04]  /*25fd0*/  LDL.64 R32, [R1+0x10] ;  /* 0x0000100001207983 */ /* 0x000f680000100a00 */
[----:B------:R-:W5:Y:S04]  /*25fe0*/  LDL R35, [R1+0xf0] ;  /* 0x0000f00001237983 */ /* 0x000f680000100800 */
[----:B------:R-:W5:Y:S04]  /*25ff0*/  LDL.64 R38, [R1+0x88] ;  /* 0x0000880001267983 */ /* 0x000f680000100a00 */
[----:B------:R-:W5:Y:S04]  /*26000*/  LDL R36, [R1+0xec] ;  /* 0x0000ec0001247983 */ /* 0x000f680000100800 */
[----:B------:R-:W-:Y:S04]  /*26010*/  @P0 STS.128 [R188+0xa000], RZ ;  /* 0x00a000ffbc000388 */ /* 0x000fe80000000c00 */
[----:B------:R-:W-:Y:S01]  /*26020*/  @!PT LDS RZ, [RZ] ;  /* 0x00000000fffff984 */ /* 0x000fe20000000800 */
[----:B------:R-:W-:Y:S01]  /*26030*/  @!PT LDS RZ, [RZ] ;  /* 0x00000000fffff984 */ /* 0x000fe20000000800 */
[----:B------:R-:W-:Y:S01]  /*26040*/  @!PT LDS RZ, [RZ] ;  /* 0x00000000fffff984 */ /* 0x000fe20000000800 */
[----:B------:R-:W-:Y:S04]  /*26050*/  @!P0 LDGSTS.E.BYPASS.LTC128B.128 [R188+0xa000], desc[UR38][R192.64] ;  /* 0x0a000000c0bc8fae */ /* 0x000fe8000b901d66 */
[----:B------:R-:W-:Y:S04]  /*26060*/  @P0 STS.128 [R188+0xa800], RZ ;  /* 0x00a800ffbc000388 */ /* 0x000fe80000000c00 */
[----:B--2---:R-:W2:Y:S01]  /*26070*/  LDL R15, [R1+0x130] ;  /* 0x00013000010f7983 */ /* 0x004ea20000100800 */
[C---:B----4-:R-:W-:Y:S01]  /*26080*/  IMAD.SHL.U32 R3, R5.reuse, 0x10, RZ ;  /* 0x0000001005037824 */ /* 0x050fe200078e00ff */
[----:B---3--:R-:W-:Y:S02]  /*26090*/  SHF.L.U64.HI R6, R5, 0x4, R6 ;  /* 0x0000000405067819 */ /* 0x008fe40000010206 */
[C---:B------:R-:W-:Y:S02]  /*260a0*/  @!P0 IADD3 R5, P1, R0.reuse, R14, RZ ;  /* 0x0000000e00058210 */ /* 0x040fe40007f3e0ff */
[----:B------:R-:W3:Y:S01]  /*260b0*/  LDL R14, [R1+0x134] ;  /* 0x00013400010e7983 */ /* 0x000ee20000100800 */
[C---:B------:R-:W-:Y:S02]  /*260c0*/  @!P0 IADD3 R3, P3, R0.reuse, R3, RZ ;  /* 0x0000000300038210 */ /* 0x040fe40007f7e0ff */
[----:B-----5:R-:W-:Y:S03]  /*260d0*/  @!P0 IADD3 R4, P2, R0, R4, RZ ;  /* 0x0000000400048210 */ /* 0x020fe60007f5e0ff */
[C---:B------:R-:W-:Y:S01]  /*260e0*/  @!P0 IMAD.X R6, R2.reuse, 0x1, R6, P3 ;  /* 0x0000000102068824 */ /* 0x040fe200018e0606 */
[CC--:B------:R-:W-:Y:S01]  /*260f0*/  @!P0 LEA R30, P3, R3.reuse, R221.reuse, 0x1 ;  /* 0x000000dd031e8211 */ /* 0x0c0fe200078608ff */
[----:B------:R-:W-:Y:S01]  /*26100*/  @!P0 IMAD.X R7, R2, 0x1, R7, P2 ;  /* 0x0000000102078824 */ /* 0x000fe200010e0607 */
[----:B------:R-:W-:Y:S02]  /*26110*/  @!P0 LEA R28, P2, R4, R221, 0x1 ;  /* 0x000000dd041c8211 */ /* 0x000fe400078408ff */
[----:B------:R-:W-:Y:S01]  /*26120*/  @!P0 LEA.HI.X R31, R3, R219, R6, 0x1, P3 ;  /* 0x000000db031f8211 */ /* 0x000fe200018f0c06 */
[----:B------:R-:W-:Y:S01]  /*26130*/  @!P0 IMAD.X R8, R2, 0x1, R8, P1 ;  /* 0x0000000102088824 */ /* 0x000fe200008e0608 */
[----:B------:R-:W-:Y:S02]  /*26140*/  @!P0 IADD3 R3, P4, R0, R11, RZ ;  /* 0x0000000b00038210 */ /* 0x000fe40007f9e0ff */
[----:B------:R-:W4:Y:S01]  /*26150*/  LDL R11, [R1+0xfc] ;  /* 0x0000fc00010b7983 */ /* 0x000f220000100800 */
[----:B------:R-:W-:Y:S02]  /*26160*/  @!P0 LEA.HI.X R29, R4, R219, R7, 0x1, P2 ;  /* 0x000000db041d8211 */ /* 0x000fe400010f0c07 */
[C---:B------:R-:W-:Y:S01]  /*26170*/  @!P0 LEA R26, P1, R5.reuse, R221, 0x1 ;  /* 0x000000dd051a8211 */ /* 0x040fe200078208ff */
[----:B------:R-:W-:Y:S01]  /*26180*/  @!PT LDS RZ, [RZ] ;  /* 0x00000000fffff984 */ /* 0x000fe20000000800 */
[----:B------:R-:W-:Y:S01]  /*26190*/  @!PT LDS RZ, [RZ] ;  /* 0x00000000fffff984 */ /* 0x000fe20000000800 */
[----:B------:R-:W-:Y:S01]  /*261a0*/  @!PT LDS RZ, [RZ] ;  /* 0x00000000fffff984 */ /* 0x000fe20000000800 */
[----:B------:R-:W-:Y:S01]  /*261b0*/  @!P0 LDGSTS.E.BYPASS.LTC128B.128 [R188+0xa800], desc[UR36][R30.64] ;  /* 0x0a8000001ebc8fae */ /* 0x000fe2000b901d64 */
[----:B------:R-:W-:Y:S01]  /*261c0*/  @!P0 IADD3 R4, P3, R0, R24, RZ ;  /* 0x0000001800048210 */ /* 0x000fe20007f7e0ff */
[----:B------:R-:W-:Y:S01]  /*261d0*/  @!P0 IMAD.X R7, R2, 0x1, R19, P4 ;  /* 0x0000000102078824 */ /* 0x000fe200020e0613 */
[----:B------:R-:W-:Y:S01]  /*261e0*/  @!P0 LEA.HI.X R27, R5, R219, R8, 0x1, P1 ;  /* 0x000000db051b8211 */ /* 0x000fe200008f0c08 */
[----:B------:R-:W-:Y:S01]  /*261f0*/  @P0 STS.128 [R188+0xb000], RZ ;  /* 0x00b000ffbc000388 */ /* 0x000fe20000000c00 */
[C---:B------:R-:W-:Y:S02]  /*26200*/  @!P0 LEA R24, P4, R3.reuse, R221, 0x1 ;  /* 0x000000dd03188211 */ /* 0x040fe400078808ff */
[----:B------:R-:W-:Y:S01]  /*26210*/  @!P0 IADD3 R5, P2, R0, R22, RZ ;  /* 0x0000001600058210 */ /* 0x000fe20007f5e0ff */
[----:B------:R-:W-:Y:S01]  /*26220*/  @!PT LDS RZ, [RZ] ;  /* 0x00000000fffff984 */ /* 0x000fe20000000800 */
[----:B------:R-:W-:Y:S01]  /*26230*/  @!PT LDS RZ, [RZ] ;  /* 0x00000000fffff984 */ /* 0x000fe20000000800 */
[----:B------:R-:W-:Y:S01]  /*26240*/  @!PT LDS RZ, [RZ] ;  /* 0x00000000fffff984 */ /* 0x000fe20000000800 */
[----:B------:R-:W-:Y:S01]  /*26250*/  @!P0 LDGSTS.E.BYPASS.LTC128B.128 [R188+0xb000], desc[UR34][R28.64] ;  /* 0x0b0000001cbc8fae */ /* 0x000fe2000b901d62 */
[----:B------:R-:W-:Y:S01]  /*26260*/  @!P0 LEA.HI.X R25, R3, R219, R7, 0x1, P4 ;  /* 0x000000db03198211 */ /* 0x000fe200020f0c07 */
[----:B------:R-:W-:Y:S01]  /*26270*/  @!P0 IMAD.X R8, R2, 0x1, R18, P3 ;  /* 0x0000000102088824 */ /* 0x000fe200018e0612 */
[----:B------:R-:W-:Y:S01]  /*26280*/  @!P0 LEA R22, P3, R4, R221, 0x1 ;  /* 0x000000dd04168211 */ /* 0x000fe200078608ff */
[----:B------:R-:W-:Y:S01]  /*26290*/  @P0 STS.128 [R188+0xb800], RZ ;  /* 0x00b800ffbc000388 */ /* 0x000fe20000000c00 */
[----:B------:R-:W-:Y:S02]  /*262a0*/  @!P0 IADD3 R6, P1, R0, R20, RZ ;  /* 0x0000001400068210 */ /* 0x000fe40007f3e0ff */
[----:B------:R-:W-:Y:S01]  /*262b0*/  @!P0 LEA.HI.X R23, R4, R219, R8, 0x1, P3 ;  /* 0x000000db04178211 */ /* 0x000fe200018f0c08 */
[----:B------:R-:W-:Y:S01]  /*262c0*/  @!PT LDS RZ, [RZ] ;  /* 0x00000000fffff984 */ /* 0x000fe20000000800 */
[----:B------:R-:W-:Y:S01]  /*262d0*/  @!PT LDS RZ, [RZ] ;  /* 0x00000000fffff984 */ /* 0x000fe20000000800 */
[----:B------:R-:W-:Y:S01]  /*262e0*/  @!PT LDS RZ, [RZ] ;  /* 0x00000000fffff984 */ /* 0x000fe20000000800 */
[----:B------:R-:W-:Y:S01]  /*262f0*/  @!P0 LDGSTS.E.BYPASS.LTC128B.128 [R188+0xb800], desc[UR32][R26.64] ;  /* 0x0b8000001abc8fae */ /* 0x000fe2000b901d60 */
[C---:B------:R-:W-:Y:S01]  /*26300*/  @!P0 IMAD.X R9, R2.reuse, 0x1, R9, P2 ;  /* 0x0000000102098824 */ /* 0x040fe200010e0609 */
[C---:B------:R-:W-:Y:S02]  /*26310*/  @!P0 LEA R20, P2, R5.reuse, R221, 0x1 ;  /* 0x000000dd05148211 */ /* 0x040fe400078408ff */
[----:B------:R-:W-:Y:S01]  /*26320*/  @P0 STS.128 [R188+0xc000], RZ ;  /* 0x00c000ffbc000388 */ /* 0x000fe20000000c00 */
[----:B------:R-:W-:Y:S01]  /*26330*/  @!P0 IMAD.X R10, R2, 0x1, R10, P1 ;  /* 0x00000001020a8824 */ /* 0x000fe200008e060a */
[----:B------:R-:W-:Y:S02]  /*26340*/  @!P0 LEA.HI.X R21, R5, R219, R9, 0x1, P2 ;  /* 0x000000db05158211 */ /* 0x000fe400010f0c09 */
[----:B------:R-:W-:Y:S01]  /*26350*/  @!PT LDS RZ, [RZ] ;  /* 0x00000000fffff984 */ /* 0x000fe20000000800 */
[----:B------:R-:W-:Y:S01]  /*26360*/  @!PT LDS RZ, [RZ] ;  /* 0x00000000fffff984 */ /* 0x000fe20000000800 */
[----:B------:R-:W-:Y:S01]  /*26370*/  @!PT LDS RZ, [RZ] ;  /* 0x00000000fffff984 */ /* 0x000fe20000000800 */
[----:B------:R-:W-:Y:S01]  /*26380*/  @!P0 LDGSTS.E.BYPASS.LTC128B.128 [R188+0xc000], desc[UR30][R24.64] ;  /* 0x0c00000018bc8fae */ /* 0x000fe2000b901d5e */
[C---:B------:R-:W-:Y:S03]  /*26390*/  @!P0 LEA R18, P1, R6.reuse, R221, 0x1 ;  /* 0x000000dd06128211 */ /* 0x040fe600078208ff */
[----:B------:R-:W-:Y:S01]  /*263a0*/  @P0 STS.128 [R188+0xc800], RZ ;  /* 0x00c800ffbc000388 */ /* 0x000fe20000000c00 */
[----:B------:R-:W-:Y:S02]  /*263b0*/  @!P0 LEA.HI.X R19, R6, R219, R10, 0x1, P1 ;  /* 0x000000db06138211 */ /* 0x000fe400008f0c0a */
[C---:B------:R-:W-:Y:S01]  /*263c0*/  @!P0 IADD3 R6, P1, R0.reuse, R16, RZ ;  /* 0x0000001000068210 */ /* 0x040fe20007f3e0ff */
[----:B------:R-:W-:Y:S01]  /*263d0*/  @!PT LDS RZ, [RZ] ;  /* 0x00000000fffff984 */ /* 0x000fe20000000800 */
[----:B------:R-:W-:Y:S01]  /*263e0*/  @!PT LDS RZ, [RZ] ;  /* 0x00000000fffff984 */ /* 0x000fe20000000800 */
[----:B------:R-:W-:Y:S01]  /*263f0*/  @!PT LDS RZ, [RZ] ;  /* 0x00000000fffff984 */ /* 0x000fe20000000800 */
[----:B------:R-:W-:Y:S01]  /*26400*/  @!P0 LDGSTS.E.BYPASS.LTC128B.128 [R188+0xc800], desc[UR28][R22.64] ;  /* 0x0c80000016bc8fae */ /* 0x000fe2000b901d5c */
[C---:B------:R-:W-:Y:S03]  /*26410*/  @!P0 IADD3 R4, P3, R0.reuse, R46, RZ ;  /* 0x0000002e00048210 */ /* 0x040fe60007f7e0ff */
[----:B------:R-:W-:Y:S01]  /*26420*/  @P0 STS.128 [R188+0xd000], RZ ;  /* 0x00d000ffbc000388 */ /* 0x000fe20000000c00 */
[----:B------:R-:W-:Y:S01]  /*26430*/  @!P0 IADD3 R5, P2, R0, R44, RZ ;  /* 0x0000002c00058210 */ /* 0x000fe20007f5e0ff */
[C---:B------:R-:W-:Y:S02]  /*26440*/  @!P0 IMAD.X R8, R2.reuse, 0x1, R13, P3 ;  /* 0x0000000102088824 */ /* 0x040fe400018e060d */
        /* <DEDUP_REMOVED lines=8> */
[----:B------:R-:W-:Y:S01]  /*264d0*/  @!P0 LDGSTS.E.BYPASS.LTC128B.128 [R188+0xd800], desc[UR24][R18.64] ;  /* 0x0d80000012bc8fae */ /* 0x000fe2000b901d58 */
[----:B------:R-:W-:Y:S01]  /*264e0*/  @!P0 IMAD.X R9, R2, 0x1, R12, P2 ;  /* 0x0000000102098824 */ /* 0x000fe200010e060c */
[C---:B------:R-:W-:Y:S02]  /*264f0*/  @!P0 LEA R12, P2, R5.reuse, R221, 0x1 ;  /* 0x000000dd050c8211 */ /* 0x040fe400078408ff */
[----:B------:R-:W-:Y:S02]  /*26500*/  @P0 STS.128 [R188+0xe000], RZ ;  /* 0x00e000ffbc000388 */ /* 0x000fe40000000c00 */
[----:B------:R-:W-:Y:S02]  /*26510*/  @!P0 LEA.HI.X R13, R5, R219, R9, 0x1, P2 ;  /* 0x000000db050d8211 */ /* 0x000fe400010f0c09 */
[----:B------:R-:W-:Y:S05]  /*26520*/  @!P0 IADD3 R32, P2, R0, R32, RZ ;  /* 0x0000002000208210 */ /* 0x000fea0007f5e0ff */
[----:B------:R-:W-:Y:S01]  /*26530*/  @!P0 IMAD.X R35, R2, 0x1, R35, P2 ;  /* 0x0000000102238824 */ /* 0x000fe200010e0623 */
[----:B--2---:R-:W-:Y:S05]  /*26540*/  @!P0 IADD3 R3, P4, R0, R15, RZ ;  /* 0x0000000f00038210 */ /* 0x004fea0007f9e0ff */
[----:B---3--:R-:W-:Y:S01]  /*26550*/  @!P0 IMAD.X R7, R2, 0x1, R14, P4 ;  /* 0x0000000102078824 */ /* 0x008fe200020e060e */
[CC--:B------:R-:W-:Y:S02]  /*26560*/  @!P0 LEA R16, P4, R3.reuse, R221.reuse, 0x1 ;  /* 0x000000dd03108211 */ /* 0x0c0fe400078808ff */
[C---:B------:R-:W-:Y:S02]  /*26570*/  @!P0 LEA R14, P3, R4.reuse, R221, 0x1 ;  /* 0x000000dd040e8211 */ /* 0x040fe400078608ff */
[-C--:B------:R-:W-:Y:S02]  /*26580*/  @!P0 LEA.HI.X R17, R3, R219.reuse, R7, 0x1, P4 ;  /* 0x000000db03118211 */ /* 0x080fe400020f0c07 */
[----:B------:R-:W-:Y:S02]  /*26590*/  @!P0 LEA.HI.X R15, R4, R219, R8, 0x1, P3 ;  /* 0x000000db040f8211 */ /* 0x000fe400018f0c08 */
[C---:B------:R-:W-:Y:S01]  /*265a0*/  @!P0 IADD3 R3, P4, R0.reuse, R42, RZ ;  /* 0x0000002a00038210 */ /* 0x040fe20007f9e0ff */
[----:B------:R-:W-:Y:S01]  /*265b0*/  @!PT LDS RZ, [RZ] ;  /* 0x00000000fffff984 */ /* 0x000fe20000000800 */
[----:B------:R-:W-:Y:S01]  /*265c0*/  @!PT LDS RZ, [RZ] ;  /* 0x00000000fffff984 */ /* 0x000fe20000000800 */
[----:B------:R-:W-:Y:S01]  /*265d0*/  @!PT LDS RZ, [RZ] ;  /* 0x00000000fffff984 */ /* 0x000fe20000000800 */
[----:B------:R-:W-:Y:S01]  /*265e0*/  @!P0 LDGSTS.E.BYPASS.LTC128B.128 [R188+0xe000], desc[UR22][R16.64] ;  /* 0x0e00000010bc8fae */ /* 0x000fe2000b901d56 */
[----:B------:R-:W-:Y:S02]  /*265f0*/  @!P0 IADD3 R5, P3, R0, R40, RZ ;  /* 0x0000002800058210 */ /* 0x000fe40007f7e0ff */
[-C--:B------:R-:W-:Y:S01]  /*26600*/  @!P0 LEA R4, P2, R32, R221.reuse, 0x1 ;  /* 0x000000dd20048211 */ /* 0x080fe200078408ff */
[----:B------:R-:W-:Y:S01]  /*26610*/  @P0 STS.128 [R188+0xe800], RZ ;  /* 0x00e800ffbc000388 */ /* 0x000fe20000000c00 */
[----:B----4-:R-:W-:Y:S01]  /*26620*/  @!P0 IMAD.X R11, R2, 0x1, R11, P1 ;  /* 0x00000001020b8824 */ /* 0x010fe200008e060b */
[-C--:B------:R-:W-:Y:S01]  /*26630*/  @!P0 LEA R10, P1, R6, R221.reuse, 0x1 ;  /* 0x000000dd060a8211 */ /* 0x080fe200078208ff */
[C---:B------:R-:W-:Y:S01]  /*26640*/  @!P0 IMAD.X R7, R2.reuse, 0x1, R37, P4 ;  /* 0x0000000102078824 */ /* 0x040fe200020e0625 */
[----:B------:R-:W-:Y:S01]  /*26650*/  @!PT LDS RZ, [RZ] ;  /* 0x00000000fffff984 */ /* 0x000fe20000000800 */
[----:B------:R-:W-:Y:S01]  /*26660*/  @!PT LDS RZ, [RZ] ;  /* 0x00000000fffff984 */ /* 0x000fe20000000800 */
[----:B------:R-:W-:Y:S01]  /*26670*/  @!PT LDS RZ, [RZ] ;  /* 0x00000000fffff984 */ /* 0x000fe20000000800 */
[----:B------:R-:W-:Y:S01]  /*26680*/  @!P0 LDGSTS.E.BYPASS.LTC128B.128 [R188+0xe800], desc[UR20][R14.64] ;  /* 0x0e8000000ebc8fae */ /* 0x000fe2000b901d54 */
[C---:B------:R-:W-:Y:S01]  /*26690*/  @!P0 LEA R8, P4, R3.reuse, R221, 0x1 ;  /* 0x000000dd03088211 */ /* 0x040fe200078808ff */
[----:B------:R-:W-:Y:S01]  /*266a0*/  @!P0 IMAD.X R34, R2, 0x1, R34, P3 ;  /* 0x0000000102228824 */ /* 0x000fe200018e0622 */
[-C--:B------:R-:W-:Y:S01]  /*266b0*/  @!P0 LEA.HI.X R11, R6, R219.reuse, R11, 0x1, P1 ;  /* 0x000000db060b8211 */ /* 0x080fe200008f0c0b */
[----:B------:R-:W-:Y:S01]  /*266c0*/  @P0 STS.128 [R188+0xf000], RZ ;  /* 0x00f000ffbc000388 */ /* 0x000fe20000000c00 */
[----:B------:R-:W-:Y:S02]  /*266d0*/  @!P0 LEA.HI.X R9, R3, R219, R7, 0x1, P4 ;  /* 0x000000db03098211 */ /* 0x000fe400020f0c07 */
[C---:B------:R-:W-:Y:S01]  /*266e0*/  @!P0 LEA R6, P3, R5.reuse, R221, 0x1 ;  /* 0x000000dd05068211 */ /* 0x040fe200078608ff */
[----:B------:R-:W-:Y:S01]  /*266f0*/  @!PT LDS RZ, [RZ] ;  /* 0x00000000fffff984 */ /* 0x000fe20000000800 */
[----:B------:R-:W-:Y:S01]  /*26700*/  @!PT LDS RZ, [RZ] ;  /* 0x00000000fffff984 */ /* 0x000fe20000000800 */
[----:B------:R-:W-:Y:S01]  /*26710*/  @!PT LDS RZ, [RZ] ;  /* 0x00000000fffff984 */ /* 0x000fe20000000800 */
[----:B------:R-:W-:Y:S01]  /*26720*/  @!P0 LDGSTS.E.BYPASS.LTC128B.128 [R188+0xf000], desc[UR18][R12.64] ;  /* 0x0f0000000cbc8fae */ /* 0x000fe2000b901d52 */
[----:B------:R-:W-:Y:S02]  /*26730*/  @!P0 IADD3 R33, P1, R0, R38, RZ ;  /* 0x0000002600218210 */ /* 0x000fe40007f3e0ff */
[-C--:B------:R-:W-:Y:S01]  /*26740*/  @!P0 LEA.HI.X R7, R5, R219.reuse, R34, 0x1, P3 ;  /* 0x000000db05078211 */ /* 0x080fe200018f0c22 */
[----:B------:R-:W-:Y:S01]  /*26750*/  @P0 STS.128 [R188+0xf800], RZ ;  /* 0x00f800ffbc000388 */ /* 0x000fe20000000c00 */
[----:B------:R-:W-:Y:S01]  /*26760*/  @!P0 LEA.HI.X R5, R32, R219, R35, 0x1, P2 ;  /* 0x000000db20058211 */ /* 0x000fe200010f0c23 */
[----:B------:R-:W-:Y:S01]  /*26770*/  @!P0 IMAD.X R0, R2, 0x1, R36, P1 ;  /* 0x0000000102008824 */ /* 0x000fe200008e0624 */
[C---:B------:R-:W-:Y:S01]  /*26780*/  @!P0 LEA R2, P1, R33.reuse, R221, 0x1 ;  /* 0x000000dd21028211 */ /* 0x040fe200078208ff */
[----:B------:R-:W-:Y:S01]  /*26790*/  @!PT LDS RZ, [RZ] ;  /* 0x00000000fffff984 */ /* 0x000fe20000000800 */
[----:B------:R-:W-:Y:S01]  /*267a0*/  @!PT LDS RZ, [RZ] ;  /* 0x00000000fffff984 */ /* 0x000fe20000000800 */
[----:B------:R-:W-:Y:S01]  /*267b0*/  @!PT LDS RZ, [RZ] ;  /* 0x00000000fffff984 */ /* 0x000fe20000000800 */
[----:B------:R-:W-:Y:S01]  /*267c0*/  @!P0 LDGSTS.E.BYPASS.LTC128B.128 [R188+0xf800], desc[UR16][R10.64] ;  /* 0x0f8000000abc8fae */ /* 0x000fe2000b901d50 */
[----:B------:R-:W-:Y:S02]  /*267d0*/  IMAD.MOV.U32 R221, RZ, RZ, R192 ;  /* 0x000000ffffdd7224 */ /* 0x000fe400078e00c0 */
[----:B------:R-:W-:Y:S01]  /*267e0*/  @!P0 LEA.HI.X R3, R33, R219, R0, 0x1, P1 ;  /* 0x000000db21038211 */ /* 0x000fe200008f0c00 */
[----:B------:R-:W-:Y:S01]  /*267f0*/  @P0 STS.128 [R188+0x10000], RZ ;  /* 0x010000ffbc000388 */ /* 0x000fe20000000c00 */
[----:B------:R-:W-:Y:S02]  /*26800*/  IMAD.IADD R0, R176, 0x1, R184 ;  /* 0x00000001b0007824 */ /* 0x000fe400078e02b8 */
[----:B------:R-:W-:Y:S01]  /*26810*/  IMAD.MOV.U32 R219, RZ, RZ, R193 ;  /* 0x000000ffffdb7224 */ /* 0x000fe200078e00c1 */
        /* <DEDUP_REMOVED lines=18> */
[----:B------:R2:W-:Y:S01]  /*26940*/  @!P0 LDGSTS.E.BYPASS.LTC128B.128 [R188+0x11800], desc[UR8][R2.64] ;  /* 0x1180000002bc8fae */ /* 0x0005e2000b901d48 */
[----:B------:R-:W-:Y:S03]  /*26950*/  ISETP.GE.AND P0, PT, R252, 0x2, PT ;  /* 0x00000002fc00780c */ /* 0x000fe60003f06270 */
[----:B------:R-:W-:Y:S04]  /*26960*/  LDSM.16.M88.4 R128, [R183] ;  /* 0x00000000b780783b */ /* 0x000fe80000000200 */
[----:B-1----:R-:W1:Y:S04]  /*26970*/  LDSM.16.M88.4 R8, [R176+0x2000] ;  /* 0x00200000b008783b */ /* 0x002e680000000200 */
[----:B------:R-:W3:Y:S04]  /*26980*/  LDSM.16.M88.4 R16, [R176+0x2800] ;  /* 0x00280000b010783b */ /* 0x000ee80000000200 */
[----:B------:R-:W4:Y:S04]  /*26990*/  LDSM.16.M88.4 R24, [R176+0x3000] ;  /* 0x00300000b018783b */ /* 0x000f280000000200 */
[----:B------:R-:W5:Y:S04]  /*269a0*/  LDSM.16.M88.4 R32, [R176+0x3800] ;  /* 0x00380000b020783b */ /* 0x000f680000000200 */
[----:B------:R-:W0:Y:S01]  /*269b0*/  LDGDEPBAR ;  /* 0x00000000000079af */ /* 0x000e220000000000 */
[----:B--2---:R-:W2:Y:S03]  /*269c0*/  LDC.64 R2, c[0x0][0x198] ;  /* 0x00006600ff027b82 */ /* 0x004ea60000000a00 */
[----:B------:R-:W2:Y:S04]  /*269d0*/  LDSM.16.M88.4 R40, [R176+0x4000] ;  /* 0x00400000b028783b */ /* 0x000ea80000000200 */
[----:B------:R-:W2:Y:S04]  /*269e0*/  LDSM.16.M88.4 R48, [R176+0x4800] ;  /* 0x00480000b030783b */ /* 0x000ea80000000200 */
[----:B------:R-:W2:Y:S04]  /*269f0*/  LDSM.16.M88.4 R56, [R176+0x5000] ;  /* 0x00500000b038783b */ /* 0x000ea80000000200 */
[----:B------:R-:W2:Y:S04]  /*26a00*/  LDSM.16.M88.4 R64, [R176+0x5800] ;  /* 0x00580000b040783b */ /* 0x000ea80000000200 */
[----:B------:R-:W2:Y:S01]  /*26a10*/  LDSM.16.M88.4 R72, [R176+0x6000] ;  /* 0x00600000b048783b */ /* 0x000ea20000000200 */
[C---:B-1----:R-:W-:Y:S03]  /*26a20*/  HMMA.16816.F32 R4, R128.reuse, R8, RZ ;  /* 0x000000088004723c */ /* 0x042fe600000018ff */
[----:B------:R-:W1:Y:S04]  /*26a30*/  LDSM.16.M88.4 R80, [R176+0x6800] ;  /* 0x00680000b050783b */ /* 0x000e680000000200 */
[----:B------:R-:W1:Y:S01]  /*26a40*/  LDSM.16.M88.4 R88, [R176+0x7000] ;  /* 0x00700000b058783b */ /* 0x000e620000000200 */
[C---:B------:R-:W-:Y:S03]  /*26a50*/  HMMA.16816.F32 R8, R128.reuse, R10, RZ ;  /* 0x0000000a8008723c */ /* 0x040fe600000018ff */
[----:B------:R-:W1:Y:S03]  /*26a60*/  LDSM.16.M88.4 R96, [R176+0x7800] ;  /* 0x00780000b060783b */ /* 0x000e660000000200 */
[C---:B---3--:R-:W-:Y:S01]  /*26a70*/  HMMA.16816.F32 R12, R128.reuse, R16, RZ ;  /* 0x00000010800c723c */ /* 0x048fe200000018ff */
[----:B------:R-:W3:Y:S04]  /*26a80*/  LDSM.16.M88.4 R104, [R176+0x8000] ;  /* 0x00800000b068783b */ /* 0x000ee80000000200 */
[----:B------:R-:W3:Y:S01]  /*26a90*/  LDSM.16.M88.4 R112, [R176+0x8800] ;  /* 0x00880000b070783b */ /* 0x000ee20000000200 */
[C---:B------:R-:W-:Y:S03]  /*26aa0*/  HMMA.16816.F32 R16, R128.reuse, R18, RZ ;  /* 0x000000128010723c */ /* 0x040fe600000018ff */
[----:B------:R-:W3:Y:S03]  /*26ab0*/  LDSM.16.M88.4 R120, [R176+0x9000] ;  /* 0x00900000b078783b */ /* 0x000ee60000000200 */
[C---:B----4-:R-:W-:Y:S01]  /*26ac0*/  HMMA.16816.F32 R20, R128.reuse, R24, RZ ;  /* 0x000000188014723c */ /* 0x050fe200000018ff */
[----:B------:R-:W4:Y:S04]  /*26ad0*/  LDSM.16.M88.4 R168, [R176+0x9800] ;  /* 0x00980000b0a8783b */ /* 0x000f280000000200 */
[----:B------:R-:W-:Y:S01]  /*26ae0*/  LDSM.16.M88.4 R172, [R0+0x2000] ;  /* 0x0020000000ac783b */ /* 0x000fe20000000200 */
[C---:B------:R-:W-:Y:S06]  /*26af0*/  HMMA.16816.F32 R24, R128.reuse, R26, RZ ;  /* 0x0000001a8018723c */ /* 0x040fec00000018ff */
[C---:B-----5:R-:W-:Y:S06]  /*26b00*/  HMMA.16816.F32 R28, R128.reuse, R32, RZ ;  /* 0x00000020801c723c */ /* 0x060fec00000018ff */
[C---:B------:R-:W-:Y:S06]  /*26b10*/  HMMA.16816.F32 R32, R128.reuse, R34, RZ ;  /* 0x000000228020723c */ /* 0x040fec00000018ff */
[C---:B--2---:R-:W-:Y:S06]  /*26b20*/  HMMA.16816.F32 R36, R128.reuse, R40, RZ ;  /* 0x000000288024723c */ /* 0x044fec00000018ff */
        /* <DEDUP_REMOVED lines=9> */
[C---:B-1----:R-:W-:Y:S06]  /*26bc0*/  HMMA.16816.F32 R76, R128.reuse, R80, RZ ;  /* 0x00000050804c723c */ /* 0x042fec00000018ff */
[C---:B------:R-:W-:Y:S06]  /*26bd0*/  HMMA.16816.F32 R80, R128.reuse, R82, RZ ;  /* 0x000000528050723c */ /* 0x040fec00000018ff */
[C---:B------:R-:W-:Y:S06]  /*26be0*/  HMMA.16816.F32 R84, R128.reuse, R88, RZ ;  /* 0x000000588054723c */ /* 0x040fec00000018ff */
[C---:B------:R-:W-:Y:S06]  /*26bf0*/  HMMA.16816.F32 R88, R128.reuse, R90, RZ ;  /* 0x0000005a8058723c */ /* 0x040fec00000018ff */
[C---:B------:R-:W-:Y:S06]  /*26c00*/  HMMA.16816.F32 R92, R128.reuse, R96, RZ ;  /* 0x00000060805c723c */ /* 0x040fec00000018ff */
[C---:B------:R-:W-:Y:S06]  /*26c10*/  HMMA.16816.F32 R96, R128.reuse, R98, RZ ;  /* 0x000000628060723c */ /* 0x040fec00000018ff */
[C---:B---3--:R-:W-:Y:S06]  /*26c20*/  HMMA.16816.F32 R100, R128.reuse, R104, RZ ;  /* 0x000000688064723c */ /* 0x048fec00000018ff */
[C---:B------:R-:W-:Y:S06]  /*26c30*/  HMMA.16816.F32 R104, R128.reuse, R106, RZ ;  /* 0x0000006a8068723c */ /* 0x040fec00000018ff */
[C---:B------:R-:W-:Y:S06]  /*26c40*/  HMMA.16816.F32 R108, R128.reuse, R112, RZ ;  /* 0x00000070806c723c */ /* 0x040fec00000018ff */
[C---:B------:R-:W-:Y:S06]  /*26c50*/  HMMA.16816.F32 R112, R128.reuse, R114, RZ ;  /* 0x000000728070723c */ /* 0x040fec00000018ff */
[C---:B------:R-:W-:Y:S06]  /*26c60*/  HMMA.16816.F32 R116, R128.reuse, R120, RZ ;  /* 0x000000788074723c */ /* 0x040fec00000018ff */
[C---:B------:R-:W-:Y:S06]  /*26c70*/  HMMA.16816.F32 R120, R128.reuse, R122, RZ ;  /* 0x0000007a8078723c */ /* 0x040fec00000018ff */
[C---:B----4-:R-:W-:Y:S06]  /*26c80*/  HMMA.16816.F32 R124, R128.reuse, R168, RZ ;  /* 0x000000a8807c723c */ /* 0x050fec00000018ff */
[----:B------:R-:W-:Y:S01]  /*26c90*/  HMMA.16816.F32 R128, R128, R170, RZ ;  /* 0x000000aa8080723c */ /* 0x000fe200000018ff */
[--C-:B------:R-:W-:Y:S06]  /*26ca0*/  IMAD R168, R186, 0x2, R183.reuse ;  /* 0x00000002baa87824 */ /* 0x100fec00078e02b7 */
[----:B------:R-:W1:Y:S02]  /*26cb0*/  LDSM.16.M88.4 R168, [R168] ;  /* 0x00000000a8a8783b */ /* 0x000e640000000200 */
[C---:B-1----:R-:W-:Y:S06]  /*26cc0*/  HMMA.16816.F32 R4, R168.reuse, R172, R4 ;  /* 0x000000aca804723c */ /* 0x042fec0000001804 */
[C---:B------:R-:W-:Y:S01]  /*26cd0*/  HMMA.16816.F32 R8, R168.reuse, R174, R8 ;  /* 0x000000aea808723c */ /* 0x040fe20000001808 */
[----:B------:R-:W1:Y:S05]  /*26ce0*/  LDSM.16.M88.4 R172, [R0+0x2800] ;  /* 0x0028000000ac783b */ /* 0x000e6a0000000200 */
        /* <DEDUP_REMOVED lines=41> */
[----:B------:R1:W2:Y:S04]  /*26f80*/  LDSM.16.M88.4 R172, [R0+0x9800] ;  /* 0x0098000000ac783b */ /* 0x0002a80000000200 */
[----:B-1----:R-:W-:Y:S01]  /*26f90*/  VIADD R0, R177, 0x5800 ;  /* 0x00005800b1007836 */ /* 0x002fe20000000000 */
[C---:B--2---:R-:W-:Y:S06]  /*26fa0*/  HMMA.16816.F32 R124, R168.reuse, R172, R124 ;  /* 0x000000aca87c723c */ /* 0x044fec000000187c */
[----:B------:R-:W-:Y:S01]  /*26fb0*/  HMMA.16816.F32 R128, R168, R174, R128 ;  /* 0x000000aea880723c */ /* 0x000fe20000001880 */
[----:B------:R-:W-:Y:S06]  /*26fc0*/  LDSM.16.M88.4 R172, [R177] ;  /* 0x00000000b1ac783b */ /* 0x000fec0000000200 */
[----:B------:R-:W-:Y:S06]  /*26fd0*/  IMAD R168, R187, 0x2, R183 ;  /* 0x00000002bba87824 */ /* 0x000fec00078e02b7 */
[----:B------:R-:W1:Y:S02]  /*26fe0*/  LDSM.16.M88.4 R168, [R168] ;  /* 0x00000000a8a8783b */ /* 0x000e640000000200 */
[C---:B-1----:R-:W-:Y:S06]  /*26ff0*/  HMMA.16816.F32 R4, R168.reuse, R172, R4 ;  /* 0x000000aca804723c */ /* 0x042fec0000001804 */
[C---:B------:R-:W-:Y:S05]  /*27000*/  HMMA.16816.F32 R8, R168.reuse, R174, R8 ;  /* 0x000000aea808723c */ /* 0x040fea0000001808 */
[C---:B------:R-:W-:Y:S06]  /*27010*/  VIADD R172, R177.reuse, 0x800 ;  /* 0x00000800b1ac7836 */ /* 0x040fec0000000000 */
        /* <DEDUP_REMOVED lines=38> */
[C---:B------:R-:W-:Y:S01]  /*27280*/  HMMA.16816.F32 R88, R168.reuse, R174, R88 ;  /* 0x000000aea858723c */ /* 0x040fe20000001858 */
[----:B------:R-:W1:Y:S05]  /*27290*/  LDSM.16.M88.4 R172, [R0] ;  /* 0x0000000000ac783b */ /* 0x000e6a0000000200 */
        /* <DEDUP_REMOVED lines=14> */
[----:B------:R-:W-:Y:S06]  /*27380*/  VIADD R172, R177, 0x7800 ;  /* 0x00007800b1ac7836 */ /* 0x000fec0000000000 */
[----:B------:R-:W1:Y:S02]  /*27390*/  LDSM.16.M88.4 R172, [R172] ;  /* 0x00000000acac783b */ /* 0x000e640000000200 */
[C---:B-1----:R-:W-:Y:S06]  /*273a0*/  HMMA.16816.F32 R124, R168.reuse, R172, R124 ;  /* 0x000000aca87c723c */ /* 0x042fec000000187c */
[----:B------:R-:W-:Y:S01]  /*273b0*/  HMMA.16816.F32 R128, R168, R174, R128 ;  /* 0x000000aea880723c */ /* 0x000fe20000001880 */
[----:B------:R-:W-:Y:S04]  /*273c0*/  LDSM.16.M88.4 R168, [R185] ;  /* 0x00000000b9a8783b */ /* 0x000fe80000000200 */
        /* <DEDUP_REMOVED lines=45> */
[----:B------:R-:W1:Y:S01]  /*276a0*/  LDSM.16.M88.4 R172, [R182+0x7800] ;  /* 0x00780000b6ac783b */ /* 0x000e620000000200 */
[----:B------:R-:W-:Y:S04]  /*276b0*/  DEPBAR.LE SB0, 0x0 ;  /* 0x000080000000791a */ /* 0x000fe80000000000 */
[----:B------:R-:W-:Y:S01]  /*276c0*/  BAR.SYNC.DEFER_BLOCKING 0x0 ;  /* 0x0000000000007b1d */ /* 0x000fe20000010000 */
[C---:B-1----:R-:W-:Y:S06]  /*276d0*/  HMMA.16816.F32 R124, R168.reuse, R172, R124 ;  /* 0x000000aca87c723c */ /* 0x042fec000000187c */
[----:B------:R-:W-:Y:S01]  /*276e0*/  HMMA.16816.F32 R128, R168, R174, R128 ;  /* 0x000000aea880723c */ /* 0x000fe20000001880 */
[----:B------:R-:W-:Y:S11]  /*276f0*/  @!UPT UIADD3 URZ, URZ, URZ, URZ ;  /* 0x0000003f3f3ff290 */ /* 0x000ff6000fffe03f */
[----:B------:R-:W-:Y:S01]  /*27700*/  @!UPT UIADD3 URZ, URZ, URZ, URZ ;  /* 0x0000003f3f3ff290 */ /* 0x000fe2000fffe03f */
[----:B------:R-:W-:Y:S11]  /*27710*/  @!P0 BRA `(.L_x_1185) ;  /* 0x0000000c00e88947 */ /* 0x000ff60003800000 */
[----:B------:R-:W-:Y:S01]  /*27720*/  ISETP.NE.U32.AND P0, PT, R222, RZ, PT ;  /* 0x000000ffde00720c */ /* 0x000fe20003f05070 */
[----:B------:R-:W-:Y:S03]  /*27730*/  BSSY B0, `(.L_x_1186) ;  /* 0x0000048000007945 */ /* 0x000fe60003800000 */
[----:B------:R-:W-:Y:S11]  /*27740*/  ISETP.NE.AND.EX P0, PT, R223, RZ, PT, P0 ;  /* 0x000000ffdf00720c */ /* 0x000ff60003f05300 */
[----:B------:R-:W-:Y:S02]  /*27750*/  @!UPT UIADD3 URZ, URZ, URZ, URZ ;  /* 0x0000003f3f3ff290 */ /* 0x000fe4000fffe03f */
[----:B------:R-:W-:Y:S05]  /*27760*/  @!P0 BRA `(.L_x_1187) ;  /* 0x0000000400048947 */ /* 0x000fea0003800000 */
[----:B------:R-:W2:Y:S02]  /*27770*/  LD.E R168, desc[UR4][R2.64+0x170] ;  /* 0x0001700402a87980 */ /* 0x000ea4000c101900 */
[-C--:B--2---:R-:W-:Y:S02]  /*27780*/  IABS R0, R168.reuse ;  /* 0x000000a800007213 */ /* 0x084fe40000000000 */
[----:B------:R-:W-:Y:S02]  /*27790*/  IABS R174, R168 ;  /* 0x000000a800ae7213 */ /* 0x000fe40000000000 */
[----:B------:R-:W1:Y:S03]  /*277a0*/  I2F.RP R170, R0 ;  /* 0x0000000000aa7306 */ /* 0x000e660000209400 */
[----:B------:R-:W-:Y:S07]  /*277b0*/  IMAD.MOV R174, RZ, RZ, -R174 ;  /* 0x000000ffffae7224 */ /* 0x000fee00078e0aae */
[----:B-1----:R-:W1:Y:S02]  /*277c0*/  MUFU.RCP R170, R170 ;  /* 0x000000aa00aa7308 */ /* 0x002e640000001000 */
[----:B-1----:R-:W-:Y:S08]  /*277d0*/  VIADD R170, R170, 0xffffffe ;  /* 0x0ffffffeaaaa7836 */ /* 0x002ff00000000000 */
[----:B------:R-:W1:Y:S02]  /*277e0*/  F2I.FTZ.U32.TRUNC.NTZ R171, R170 ;  /* 0x000000aa00ab7305 */ /* 0x000e64000021f000 */
[----:B-1----:R-:W-:Y:S01]  /*277f0*/  IMAD.MOV R169, RZ, RZ, -R171 ;  /* 0x000000ffffa97224 */ /* 0x002fe200078e0aab */
[----:B------:R-:W-:Y:S03]  /*27800*/  MOV R170, RZ ;  /* 0x000000ff00aa7202 */ /* 0x000fe60000000f00 */
[----:B------:R-:W-:Y:S01]  /*27810*/  IMAD.MOV.U32 R172, RZ, RZ, R169 ;  /* 0x000000ffffac7224 */ /* 0x000fe200078e00a9 */
[----:B------:R-:W-:Y:S03]  /*27820*/  SHF.L.U32 R169, R252, 0x8, RZ ;  /* 0x00000008fca97819 */ /* 0x000fe600000006ff */
[----:B------:R-:W-:Y:S02]  /*27830*/  IMAD R172, R172, R0, RZ ;  /* 0x00000000acac7224 */ /* 0x000fe400078e02ff */
[C---:B------:R-:W-:Y:S02]  /*27840*/  VIADD R189, R169.reuse, 0xfffffe00 ;  /* 0xfffffe00a9bd7836 */ /* 0x040fe40000000000 */
[----:B------:R-:W-:Y:S02]  /*27850*/  VIADD R175, R169, 0xffffff00 ;  /* 0xffffff00a9af7836 */ /* 0x000fe40000000000 */
[----:B------:R-:W-:Y:S01]  /*27860*/  IMAD.HI.U32 R171, R171, R172, R170 ;  /* 0x000000acabab7227 */ /* 0x000fe200078e00aa */
[----:B------:R-:W-:Y:S02]  /*27870*/  IABS R173, R189 ;  /* 0x000000bd00ad7213 */ /* 0x000fe40000000000 */
[----:B------:R-:W-:Y:S02]  /*27880*/  IABS R172, R175 ;  /* 0x000000af00ac7213 */ /* 0x000fe40000000000 */
[-C--:B------:R-:W-:Y:S01]  /*27890*/  LOP3.LUT R189, R189, R168.reuse, RZ, 0x3c, !PT ;  /* 0x000000a8bdbd7212 */ /* 0x080fe200078e3cff */
[----:B------:R-:W-:Y:S01]  /*278a0*/  IMAD.HI.U32 R169, R171, R173, RZ ;  /* 0x000000adaba97227 */ /* 0x000fe200078e00ff */
[----:B------:R-:W-:Y:S02]  /*278b0*/  LOP3.LUT R175, R175, R168, RZ, 0x3c, !PT ;  /* 0x000000a8afaf7212 */ /* 0x000fe400078e3cff */
[----:B------:R-:W-:Y:S01]  /*278c0*/  ISETP.GE.AND P0, PT, R189, RZ, PT ;  /* 0x000000ffbd00720c */ /* 0x000fe20003f06270 */
[----:B------:R-:W-:Y:S01]  /*278d0*/  IMAD.HI.U32 R170, R171, R172, RZ ;  /* 0x000000acabaa7227 */ /* 0x000fe200078e00ff */
[----:B------:R-:W-:Y:S03]  /*278e0*/  ISETP.GE.AND P2, PT, R175, RZ, PT ;  /* 0x000000ffaf00720c */ /* 0x000fe60003f46270 */
        /* <DEDUP_REMOVED lines=11> */
[----:B------:R-:W-:Y:S09]  /*279a0*/  LOP3.LUT R0, RZ, R168, RZ, 0x33, !PT ;  /* 0x000000a8ff007212 */ /* 0x000ff200078e33ff */
[----:B------:R-:W-:Y:S02]  /*279b0*/  @P4 IADD3 R169, R169, 0x1, RZ ;  /* 0x00000001a9a94810 */ /* 0x000fe40007ffe0ff */
[----:B------:R-:W-:Y:S03]  /*279c0*/  @P5 VIADD R170, R170, 0x1 ;  /* 0x00000001aaaa5836 */ /* 0x000fe60000000000 */
[----:B------:R-:W-:Y:S02]  /*279d0*/  @!P0 IMAD.MOV R169, RZ, RZ, -R169 ;  /* 0x000000ffffa98224 */ /* 0x000fe400078e0aa9 */
[----:B------:R-:W-:Y:S03]  /*279e0*/  @!P2 IADD3 R170, -R170, RZ, RZ ;  /* 0x000000ffaaaaa210 */ /* 0x000fe60007ffe1ff */
[C---:B------:R-:W-:Y:S02]  /*279f0*/  SEL R169, R0.reuse, R169, !P1 ;  /* 0x000000a900a97207 */ /* 0x040fe40004800000 */
[----:B------:R-:W-:Y:S02]  /*27a00*/  SEL R0, R0, R170, !P1 ;  /* 0x000000aa00007207 */ /* 0x000fe40004800000 */
[CC--:B------:R-:W-:Y:S01]  /*27a10*/  LEA R174, P1, R169.reuse, R222.reuse, 0x2 ;  /* 0x000000dea9ae7211 */ /* 0x0c0fe200078210ff */
[----:B------:R-:W2:Y:S01]  /*27a20*/  LD.E.64 R170, desc[UR4][R2.64+0x38] ;  /* 0x0000380402aa7980 */ /* 0x000ea2000c101b00 */
[C---:B------:R-:W-:Y:S02]  /*27a30*/  LEA R172, P0, R0.reuse, R222, 0x2 ;  /* 0x000000de00ac7211 */ /* 0x040fe400078010ff */
[-C--:B------:R-:W-:Y:S02]  /*27a40*/  LEA.HI.X.SX32 R175, R169, R223.reuse, 0x2, P1 ;  /* 0x000000dfa9af7211 */ /* 0x080fe400008f16ff */
[C---:B------:R-:W-:Y:S01]  /*27a50*/  LEA.HI.X.SX32 R173, R0.reuse, R223, 0x2, P0 ;  /* 0x000000df00ad7211 */ /* 0x040fe200000f16ff */
[----:B------:R-:W-:Y:S03]  /*27a60*/  IMAD.IADD R0, R0, 0x1, -R169 ;  /* 0x0000000100007824 */ /* 0x000fe600078e0aa9 */
[----:B------:R-:W3:Y:S01]  /*27a70*/  LD.E R175, desc[UR4][R174.64] ;  /* 0x00000004aeaf7980 */ /* 0x000ee2000c101900 */
[----:B------:R-:W-:Y:S05]  /*27a80*/  IMAD R168, R168, R0, -0x100 ;  /* 0xffffff00a8a87424 */ /* 0x000fea00078e0200 */
[----:B------:R-:W-:Y:S01]  /*27a90*/  SHF.R.S32.HI R169, RZ, 0x1f, R168 ;  /* 0x0000001fffa97819 */ /* 0x000fe200000114a8 */
[----:B------:R-:W3:Y:S04]  /*27aa0*/  LD.E R174, desc[UR4][R172.64] ;  /* 0x00000004acae7980 */ /* 0x000ee8000c101900 */
[----:B------:R-:W4:Y:S01]  /*27ab0*/  LD.E.64 R172, desc[UR4][R2.64+0x20] ;  /* 0x0000200402ac7980 */ /* 0x000f22000c101b00 */
[-C--:B--2---:R-:W-:Y:S04]  /*27ac0*/  IMAD R0, R171, R168.reuse, RZ ;  /* 0x000000a8ab007224 */ /* 0x084fe800078e02ff */
[C---:B------:R-:W-:Y:S02]  /*27ad0*/  IMAD R0, R170.reuse, R169, R0 ;  /* 0x000000a9aa007224 */ /* 0x040fe400078e0200 */
[----:B------:R-:W-:Y:S05]  /*27ae0*/  IMAD.WIDE.U32 R168, R170, R168, RZ ;  /* 0x000000a8aaa87225 */ /* 0x000fea00078e00ff */
[----:B------:R-:W-:Y:S01]  /*27af0*/  IADD3 R169, R169, R0, RZ ;  /* 0x00000000a9a97210 */ /* 0x000fe20007ffe0ff */
[----:B---3--:R-:W-:Y:S05]  /*27b00*/  IMAD.IADD R174, R175, 0x1, -R174 ;  /* 0x00000001afae7824 */ /* 0x008fea00078e0aae */
[----:B------:R-:W-:Y:S01]  /*27b10*/  SHF.R.S32.HI R175, RZ, 0x1f, R174 ;  /* 0x0000001fffaf7819 */ /* 0x000fe200000114ae */
[----:B----4-:R-:W-:Y:S02]  /*27b20*/  IMAD R0, R173, R174, RZ ;  /* 0x000000aead007224 */ /* 0x010fe400078e02ff */
[----:B------:R-:W-:Y:S04]  /*27b30*/  IMAD.WIDE.U32 R170, R174, R172, R168 ;  /* 0x000000acaeaa7225 */ /* 0x000fe800078e00a8 */
[----:B------:R-:W-:Y:S01]  /*27b40*/  IMAD R168, R172, R175, R0 ;  /* 0x000000afaca87224 */ /* 0x000fe200078e0200 */
[----:B------:R-:W-:Y:S03]  /*27b50*/  MOV R0, R170 ;  /* 0x000000aa00007202 */ /* 0x000fe60000000f00 */
[----:B------:R-:W-:Y:S01]  /*27b60*/  IMAD.IADD R168, R171, 0x1, R168 ;  /* 0x00000001aba87824 */ /* 0x000fe200078e02a8 */
[----:B------:R-:W-:Y:S05]  /*27b70*/  BRA `(.L_x_1188) ;  /* 0x00000000000c7947 */ /* 0x000fea0003800000 */
.L_x_1187:
[----:B------:R-:W2:Y:S02]  /*27b80*/  LD.E R0, desc[UR4][R2.64+0x38] ;  /* 0x0000380402007980 */ /* 0x000ea4000c101900 */
[----:B--2---:R-:W-:Y:S04]  /*27b90*/  LEA R0, -R0, RZ, 0x8 ;  /* 0x000000ff00007211 */ /* 0x004fe800078e41ff */
[----:B------:R-:W-:Y:S02]  /*27ba0*/  SHF.R.S32.HI R168, RZ, 0x1f, R0 ;  /* 0x0000001fffa87819 */ /* 0x000fe40000011400 */
.L_x_1188:
[----:B------:R-:W-:Y:S05]  /*27bb0*/  BSYNC B0 ;  /* 0x0000000000007941 */ /* 0x000fea0003800000 */
.L_x_1186:
[----:B------:R-:W2:Y:S01]  /*27bc0*/  LDL R192, [R1+0x128] ;  /* 0x0001280001c07983 */ /* 0x000ea20000100800 */
[----:B------:R-:W-:Y:S01]  /*27bd0*/  ISETP.GE.AND P0, PT, R132, R251, PT ;  /* 0x000000fb8400720c */ /* 0x000fe20003f06270 */
[C---:B------:R-:W-:Y:S01]  /*27be0*/  IMAD.SHL.U32 R169, R190.reuse, 0x10, RZ ;  /* 0x00000010bea97824 */ /* 0x040fe200078e00ff */
[----:B------:R-:W-:Y:S01]  /*27bf0*/  SHF.L.U64.HI R170, R190, 0x4, R191 ;  /* 0x00000004beaa7819 */ /* 0x000fe200000102bf */
[----:B------:R-:W3:Y:S04]  /*27c00*/  LDL R198, [R1+0x12c] ;  /* 0x00012c0001c67983 */ /* 0x000ee80000100800 */
[----:B------:R-:W4:Y:S04]  /*27c10*/  LDL.64 R196, [R1+0x80] ;  /* 0x0000800001c47983 */ /* 0x000f280000100a00 */
[----:B------:R-:W5:Y:S02]  /*27c20*/  LDL R193, [R1+0xe8] ;  /* 0x0000e80001c17983 */ /* 0x000f640000100800 */
[----:B------:R-:W-:Y:S02]  /*27c30*/  @!P0 IADD3 R169, P1, R0, R169, RZ ;  /* 0x000000a900a98210 */ /* 0x000fe40007f3e0ff */
[----:B------:R-:W5:Y:S03]  /*27c40*/  LDL R189, [R1+0x120] ;  /* 0x0001200001bd7983 */ /* 0x000f660000100800 */
[----:B------:R-:W-:Y:S01]  /*27c50*/  @!P0 IMAD.X R170, R168, 0x1, R170, P1 ;  /* 0x00000001a8aa8824 */ /* 0x000fe200008e06aa */
[----:B------:R-:W5:Y:S01]  /*27c60*/  LDL R175, [R1+0x124] ;  /* 0x0001240001af7983 */ /* 0x000f620000100800 */
[C---:B------:R-:W-:Y:S03]  /*27c70*/  @!P0 LEA R172, P1, R169.reuse, R227, 0x1 ;  /* 0x000000e3a9ac8211 */ /* 0x040fe600078208ff */
[----:B------:R-:W5:Y:S01]  /*27c80*/  LDL.64 R194, [R1+0x78] ;  /* 0x0000780001c27983 */ /* 0x000f620000100a00 */
[----:B------:R-:W-:Y:S02]  /*27c90*/  @!P0 LEA.HI.X R173, R169, R225, R170, 0x1, P1 ;  /* 0x000000e1a9ad8211 */ /* 0x000fe400008f0caa */
[C---:B------:R-:W-:Y:S01]  /*27ca0*/  LEA R170, P1, R0.reuse, R227, 0x1 ;  /* 0x000000e300aa7211 */ /* 0x040fe200078208ff */
[----:B------:R-:W5:Y:S03]  /*27cb0*/  LDL R174, [R1+0xe4] ;  /* 0x0000e40001ae7983 */ /* 0x000f660000100800 */
[C---:B------:R-:W-:Y:S01]  /*27cc0*/  LEA.HI.X R171, R0.reuse, R225, R168, 0x1, P1 ;  /* 0x000000e100ab7211 */ /* 0x040fe200008f0ca8 */
[----:B------:R-:W5:Y:S04]  /*27cd0*/  LDL.64 R200, [R1+0x70] ;  /* 0x0000700001c87983 */ /* 0x000f680000100a00 */
[----:B------:R-:W5:Y:S04]  /*27ce0*/  LDL R204, [R1+0xd4] ;  /* 0x0000d40001cc7983 */ /* 0x000f680000100800 */
[----:B------:R-:W5:Y:S04]  /*27cf0*/  LDL.64 R202, [R1+0x50] ;  /* 0x0000500001ca7983 */ /* 0x000f680000100a00 */
[----:B------:R1:W-:Y:S04]  /*27d00*/  @P0 STS.128 [R188+0x2000], RZ ;  /* 0x002000ffbc000388 */ /* 0x0003e80000000c00 */
[----:B------:R-:W-:Y:S01]  /*27d10*/  @!PT LDS RZ, [RZ] ;  /* 0x00000000fffff984 */ /* 0x000fe20000000800 */
[----:B------:R-:W-:Y:S01]  /*27d20*/  @!PT LDS RZ, [RZ] ;  /* 0x00000000fffff984 */ /* 0x000fe20000000800 */
[----:B------:R-:W-:Y:S01]  /*27d30*/  @!PT LDS RZ, [RZ] ;  /* 0x00000000fffff984 */ /* 0x000fe20000000800 */
[----:B------:R-:W-:Y:S04]  /*27d40*/  @!P0 LDGSTS.E.BYPASS.LTC128B.128 [R188+0x2000], desc[UR4][R170.64] ;  /* 0x02000000aabc8fae */ /* 0x000fe8000b901d44 */
[----:B------:R1:W-:Y:S04]  /*27d50*/  @P0 STS.128 [R188+0x2800], RZ ;  /* 0x002800ffbc000388 */ /* 0x0003e80000000c00 */
[----:B------:R-:W-:Y:S01]  /*27d60*/  @!PT LDS RZ, [RZ] ;  /* 0x00000000fffff984 */ /* 0x000fe20000000800 */
[----:B------:R-:W-:Y:S01]  /*27d70*/  @!PT LDS RZ, [RZ] ;  /* 0x00000000fffff984 */ /* 0x000fe20000000800 */
[----:B------:R-:W-:Y:S01]  /*27d80*/  @!PT LDS RZ, [RZ] ;  /* 0x00000000fffff984 */ /* 0x000fe20000000800 */
[----:B------:R3:W-:Y:S04]  /*27d90*/  @!P0 LDGSTS.E.BYPASS.LTC128B.128 [R188+0x2800], desc[UR4][R172.64] ;  /* 0x02800000acbc8fae */ /* 0x0007e8000b901d44 */
[----:B------:R1:W-:Y:S01]  /*27da0*/  @P0 STS.128 [R188+0x3000], RZ ;  /* 0x003000ffbc000388 */ /* 0x0003e20000000c00 */
[----:B--2---:R-:W-:Y:S03]  /*27db0*/  @!P0 IADD3 R169, P1, R0, R192, RZ ;  /* 0x000000c000a98210 */ /* 0x004fe60007f3e0ff */
[----:B------:R-:W2:Y:S02]  /*27dc0*/  LDL R192, [R1+0xe0] ;  /* 0x0000e00001c07983 */ /* 0x000ea40000100800 */
[----:B---3--:R-:W-:Y:S01]  /*27dd0*/  @!P0 IMAD.X R173, R168, 0x1, R198, P1 ;  /* 0x00000001a8ad8824 */ /* 0x008fe200008e06c6 */
[C---:B------:R-:W-:Y:S01]  /*27de0*/  @!P0 LEA R172, P1, R169.reuse, R227, 0x1 ;  /* 0x000000e3a9ac8211 */ /* 0x040fe200078208ff */
[----:B------:R-:W3:Y:S03]  /*27df0*/  LDL.64 R198, [R1+0x68] ;  /* 0x0000680001c67983 */ /* 0x000ee60000100a00 */
[----:B------:R-:W-:Y:S02]  /*27e00*/  @!P0 LEA.HI.X R173, R169, R225, R173, 0x1, P1 ;  /* 0x000000e1a9ad8211 */ /* 0x000fe400008f0cad */
[----:B----4-:R-:W-:Y:S02]  /*27e10*/  @!P0 IADD3 R169, P1, R0, R196, RZ ;  /* 0x000000c400a98210 */ /* 0x010fe40007f3e0ff */
[----:B------:R-:W4:Y:S04]  /*27e20*/  LDL R196, [R1+0xdc] ;  /* 0x0000dc0001c47983 */ /* 0x000f280000100800 */
[----:B------:R-:W-:Y:S01]  /*27e30*/  @!PT LDS RZ, [RZ] ;  /* 0x00000000fffff984 */ /* 0x000fe20000000800 */
[----:B------:R-:W-:Y:S01]  /*27e40*/  @!PT LDS RZ, [RZ] ;  /* 0x00000000fffff984 */ /* 0x000fe20000000800 */
[----:B------:R-:W-:Y:S01]  /*27e50*/  @!PT LDS RZ, [RZ] ;  /* 0x00000000fffff984 */ /* 0x000fe20000000800 */
[----:B------:R5:W-:Y:S04]  /*27e60*/  @!P0 LDGSTS.E.BYPASS.LTC128B.128 [R188+0x3000], desc[UR4][R172.64] ;  /* 0x03000000acbc8fae */ /* 0x000be8000b901d44 */
[----:B------:R1:W-:Y:S01]  /*27e70*/  @P0 STS.128 [R188+0x3800], RZ ;  /* 0x003800ffbc000388 */ /* 0x0003e20000000c00 */
[----:B-----5:R-:W-:Y:S01]  /*27e80*/  @!P0 IMAD.X R173, R168, 0x1, R193, P1 ;  /* 0x00000001a8ad8824 */ /* 0x020fe200008e06c1 */
[C---:B------:R-:W-:Y:S04]  /*27e90*/  @!P0 LEA R172, P1, R169.reuse, R227, 0x1 ;  /* 0x000000e3a9ac8211 */ /* 0x040fe800078208ff */
[----:B------:R-:W-:Y:S02]  /*27ea0*/  @!P0 LEA.HI.X R173, R169, R225, R173, 0x1, P1 ;  /* 0x000000e1a9ad8211 */ /* 0x000fe400008f0cad */
[----:B------:R-:W-:Y:S02]  /*27eb0*/  @!P0 IADD3 R169, P1, R0, R189, RZ ;  /* 0x000000bd00a98210 */ /* 0x000fe40007f3e0ff */
[----:B------:R-:W5:Y:S04]  /*27ec0*/  LDL R189, [R1+0x118] ;  /* 0x0001180001bd7983 */ /* 0x000f680000100800 */
[----:B------:R-:W-:Y:S01]  /*27ed0*/  @!PT LDS RZ, [RZ] ;  /* 0x00000000fffff984 */ /* 0x000fe20000000800 */
[----:B------:R-:W-:Y:S01]  /*27ee0*/  @!PT LDS RZ, [RZ] ;  /* 0x00000000fffff984 */ /* 0x000fe20000000800 */
[----:B------:R-:W-:Y:S01]  /*27ef0*/  @!PT LDS RZ, [RZ] ;  /* 0x00000000fffff984 */ /* 0x000fe20000000800 */
[----:B------:R1:W-:Y:S04]  /*27f00*/  @!P0 LDGSTS.E.BYPASS.LTC128B.128 [R188+0x3800], desc[UR4][R172.64] ;  /* 0x03800000acbc8fae */ /* 0x0003e8000b901d44 */
[----:B------:R1:W-:Y:S02]  /*27f10*/  @P0 STS.128 [R188+0x4000], RZ ;  /* 0x004000ffbc000388 */ /* 0x0003e40000000c00 */
[----:B-1----:R-:W-:Y:S01]  /*27f20*/  @!P0 IMAD.X R173, R168, 0x1, R175, P1 ;  /* 0x00000001a8ad8824 */ /* 0x002fe200008e06af */
[C---:B------:R-:W-:Y:S01]  /*27f30*/  @!P0 LEA R172, P1, R169.reuse, R227, 0x1 ;  /* 0x000000e3a9ac8211 */ /* 0x040fe200078208ff */
[----:B------:R-:W5:Y:S03]  /*27f40*/  LDL R175, [R1+0x11c] ;  /* 0x00011c0001af7983 */ /* 0x000f660000100800 */
[----:B------:R-:W-:Y:S02]  /*27f50*/  @!P0 LEA.HI.X R173, R169, R225, R173, 0x1, P1 ;  /* 0x000000e1a9ad8211 */ /* 0x000fe400008f0cad */
[----:B------:R-:W-:Y:S02]  /*27f60*/  @!P0 IADD3 R169, P1, R0, R194, RZ ;  /* 0x000000c200a98210 */ /* 0x000fe40007f3e0ff */
[----:B------:R-:W5:Y:S04]  /*27f70*/  LDL.64 R194, [R1+0x60] ;  /* 0x0000600001c27983 */ /* 0x000f680000100a00 */
        /* <DEDUP_REMOVED lines=15> */
[----:B------:R1:W-:Y:S01]  /*28070*/  @P0 STS.128 [R188+0x5000], RZ ;  /* 0x005000ffbc000388 */ /* 0x0003e20000000c00 */
[----:B--2---:R-:W-:Y:S01]  /*28080*/  @!P0 IMAD.X R173, R168, 0x1, R192, P1 ;  /* 0x00000001a8ad8824 */ /* 0x004fe200008e06c0 */
[C---:B------:R-:W-:Y:S02]  /*28090*/  @!P0 LEA R172, P1, R169.reuse, R227, 0x1 ;  /* 0x000000e3a9ac8211 */ /* 0x040fe400078208ff */
[----:B------:R-:W2:Y:S02]  /*280a0*/  LDL.64 R192, [R1+0x58] ;  /* 0x0000580001c07983 */ /* 0x000ea40000100a00 */
[----:B------:R-:W-:Y:S02]  /*280b0*/  @!P0 LEA.HI.X R173, R169, R225, R173, 0x1, P1 ;  /* 0x000000e1a9ad8211 */ /* 0x000fe400008f0cad */
[----:B---3--:R-:W3:Y:S01]  /*280c0*/  LDL R199, [R1+0xd0] ;  /* 0x0000d00001c77983 */ /* 0x008ee20000100800 */
[----:B------:R-:W-:Y:S03]  /*280d0*/  @!P0 IADD3 R169, P1, R0, R198, RZ ;  /* 0x000000c600a98210 */ /* 0x000fe60007f3e0ff */
[----:B------:R-:W3:Y:S04]  /*280e0*/  LDL R198, [R1+0xcc] ;  /* 0x0000cc0001c67983 */ /* 0x000ee80000100800 */
[----:B------:R-:W-:Y:S01]  /*280f0*/  @!PT LDS RZ, [RZ] ;  /* 0x00000000fffff984 */ /* 0x000fe20000000800 */
[----:B------:R-:W-:Y:S01]  /*28100*/  @!PT LDS RZ, [RZ] ;  /* 0x00000000fffff984 */ /* 0x000fe20000000800 */
[----:B------:R-:W-:Y:S01]  /*28110*/  @!PT LDS RZ, [RZ] ;  /* 0x00000000fffff984 */ /* 0x000fe20000000800 */
[----:B------:R4:W-:Y:S04]  /*28120*/  @!P0 LDGSTS.E.BYPASS.LTC128B.128 [R188+0x5000], desc[UR4][R172.64] ;  /* 0x05000000acbc8fae */ /* 0x0009e8000b901d44 */
[----:B------:R1:W-:Y:S01]  /*28130*/  @P0 STS.128 [R188+0x5800], RZ ;  /* 0x005800ffbc000388 */ /* 0x0003e20000000c00 */
[----:B----4-:R-:W-:Y:S01]  /*28140*/  @!P0 IMAD.X R173, R168, 0x1, R196, P1 ;  /* 0x00000001a8ad8824 */ /* 0x010fe200008e06c4 */
[C---:B------:R-:W-:Y:S02]  /*28150*/  @!P0 LEA R172, P1, R169.reuse, R227, 0x1 ;  /* 0x000000e3a9ac8211 */ /* 0x040fe400078208ff */
[----:B------:R-:W4:Y:S02]  /*28160*/  LDL.64 R196, [R1+0x40] ;  /* 0x0000400001c47983 */ /* 0x000f240000100a00 */
[----:B------:R-:W-:Y:S05]  /*28170*/  @!P0 LEA.HI.X R173, R169, R225, R173, 0x1, P1 ;  /* 0x000000e1a9ad8211 */ /* 0x000fea00008f0cad */
[----:B------:R-:W-:Y:S01]  /*28180*/  @!PT LDS RZ, [RZ] ;  /* 0x00000000fffff984 */ /* 0x000fe20000000800 */
[----:B------:R-:W-:Y:S01]  /*28190*/  @!PT LDS RZ, [RZ] ;  /* 0x00000000fffff984 */ /* 0x000fe20000000800 */
[----:B------:R-:W-:Y:S01]  /*281a0*/  @!PT LDS RZ, [RZ] ;  /* 0x00000000fffff984 */ /* 0x000fe20000000800 */
[----:B------:R1:W-:Y:S01]  /*281b0*/  @!P0 LDGSTS.E.BYPASS.LTC128B.128 [R188+0x5800], desc[UR4][R172.64] ;  /* 0x05800000acbc8fae */ /* 0x0003e2000b901d44 */
[----:B-----5:R-:W-:Y:S03]  /*281c0*/  @!P0 IADD3 R169, P1, R0, R189, RZ ;  /* 0x000000bd00a98210 */ /* 0x020fe60007f3e0ff */
[----:B------:R-:W5:Y:S04]  /*281d0*/  LDL R189, [R1+0xc8] ;  /* 0x0000c80001bd7983 */ /* 0x000f680000100800 */
        /* <DEDUP_REMOVED lines=15> */
[----:B------:R-:W-:Y:S05]  /*282d0*/  @!P0 LEA.HI.X R173, R169, R225, R173, 0x1, P1 ;  /* 0x000000e1a9ad8211 */ /* 0x000fea00008f0cad */
[----:B------:R-:W-:Y:S01]  /*282e0*/  @!PT LDS RZ, [RZ] ;  /* 0x00000000fffff984 */ /* 0x000fe20000000800 */
[----:B------:R-:W-:Y:S01]  /*282f0*/  @!PT LDS RZ, [RZ] ;  /* 0x00000000fffff984 */ /* 0x000fe20000000800 */
[----:B------:R-:W-:Y:S01]  /*28300*/  @!PT LDS RZ, [RZ] ;  /* 0x00000000fffff984 */ /* 0x000fe20000000800 */
[----:B------:R1:W-:Y:S04]  /*28310*/  @!P0 LDGSTS.E.BYPASS.LTC128B.128 [R188+0x6800], desc[UR4][R172.64] ;  /* 0x06800000acbc8fae */ /* 0x0003e8000b901d44 */
[----:B------:R1:W-:Y:S01]  /*28320*/  @P0 STS.128 [R188+0x7000], RZ ;  /* 0x007000ffbc000388 */ /* 0x0003e20000000c00 */
[----:B--2---:R-:W-:Y:S03]  /*28330*/  @!P0 IADD3 R169, P1, R0, R192, RZ ;  /* 0x000000c000a98210 */ /* 0x004fe60007f3e0ff */
[----:B------:R-:W2:Y:S02]  /*28340*/  LDL.64 R192, [R1+0x30] ;  /* 0x0000300001c07983 */ /* 0x000ea40000100a00 */
[----:B-1----:R-:W-:Y:S01]  /*28350*/  @!P0 IMAD.X R173, R168, 0x1, R204, P1 ;  /* 0x00000001a8ad8824 */ /* 0x002fe200008e06cc */
[C---:B------:R-:W-:Y:S04]  /*28360*/  @!P0 LEA R172, P1, R169.reuse, R227, 0x1 ;  /* 0x000000e3a9ac8211 */ /* 0x040fe800078208ff */
[----:B------:R-:W-:Y:S02]  /*28370*/  @!P0 LEA.HI.X R173, R169, R225, R173, 0x1, P1 ;  /* 0x000000e1a9ad8211 */ /* 0x000fe400008f0cad */
[----:B------:R-:W-:Y:S03]  /*28380*/  @!P0 IADD3 R169, P1, R0, R202, RZ ;  /* 0x000000ca00a98210 */ /* 0x000fe60007f3e0ff */
[----:B------:R-:W-:Y:S01]  /*28390*/  @!PT LDS RZ, [RZ] ;  /* 0x00000000fffff984 */ /* 0x000fe20000000800 */
[----:B------:R-:W-:Y:S01]  /*283a0*/  @!PT LDS RZ, [RZ] ;  /* 0x00000000fffff984 */ /* 0x000fe20000000800 */
[----:B------:R-:W-:Y:S01]  /*283b0*/  @!PT LDS RZ, [RZ] ;  /* 0x00000000fffff984 */ /* 0x000fe20000000800 */
[----:B------:R3:W-:Y:S04]  /*283c0*/  @!P0 LDGSTS.E.BYPASS.LTC128B.128 [R188+0x7000], desc[UR4][R172.64] ;  /* 0x07000000acbc8fae */ /* 0x0007e8000b901d44 */
[----:B------:R1:W-:Y:S01]  /*283d0*/  @P0 STS.128 [R188+0x7800], RZ ;  /* 0x007800ffbc000388 */ /* 0x0003e20000000c00 */
[----:B---3--:R-:W-:Y:S01]  /*283e0*/  @!P0 IMAD.X R173, R168, 0x1, R199, P1 ;  /* 0x00000001a8ad8824 */ /* 0x008fe200008e06c7 */
        /* <DEDUP_REMOVED lines=11> */
[----:B----4-:R-:W-:Y:S03]  /*284a0*/  @!P0 IADD3 R169, P1, R0, R196, RZ ;  /* 0x000000c400a98210 */ /* 0x010fe60007f3e0ff */
        /* <DEDUP_REMOVED lines=16> */
[----:B------:R-:W-:Y:S05]  /*285b0*/  @!P0 LEA.HI.X R173, R169, R225, R173, 0x1, P1 ;  /* 0x000000e1a9ad8211 */ /* 0x000fea00008f0cad */
[----:B------:R-:W-:Y:S01]  /*285c0*/  @!PT LDS RZ, [RZ] ;  /* 0x00000000fffff984 */ /* 0x000fe20000000800 */
[----:B------:R-:W-:Y:S01]  /*285d0*/  @!PT LDS RZ, [RZ] ;  /* 0x00000000fffff984 */ /* 0x000fe20000000800 */
[----:B------:R-:W-:Y:S01]  /*285e0*/  @!PT LDS RZ, [RZ] ;  /* 0x00000000fffff984 */ /* 0x000fe20000000800 */
[----:B------:R1:W-:Y:S04]  /*285f0*/  @!P0 LDGSTS.E.BYPASS.LTC128B.128 [R188+0x9000], desc[UR4][R172.64] ;  /* 0x09000000acbc8fae */ /* 0x0003e8000b901d44 */
[----:B------:R1:W-:Y:S01]  /*28600*/  @P0 STS.128 [R188+0x9800], RZ ;  /* 0x009800ffbc000388 */ /* 0x0003e20000000c00 */
[----:B--2---:R-:W-:Y:S05]  /*28610*/  @!P0 IADD3 R0, P1, R0, R192, RZ ;  /* 0x000000c000008210 */ /* 0x004fea0007f3e0ff */
[----:B------:R-:W-:Y:S01]  /*28620*/  @!P0 IMAD.X R169, R168, 0x1, R174, P1 ;  /* 0x00000001a8a98824 */ /* 0x000fe200008e06ae */
[C---:B------:R-:W-:Y:S01]  /*28630*/  @!P0 LEA R168, P1, R0.reuse, R227, 0x1 ;  /* 0x000000e300a88211 */ /* 0x040fe200078208ff */
[----:B------:R-:W-:Y:S03]  /*28640*/  IMAD.MOV.U32 R227, RZ, RZ, R170 ;  /* 0x000000ffffe37224 */ /* 0x000fe600078e00aa */
[----:B------:R-:W-:Y:S01]  /*28650*/  @!P0 LEA.HI.X R169, R0, R225, R169, 0x1, P1 ;  /* 0x000000e100a98211 */ /* 0x000fe200008f0ca9 */
[----:B------:R-:W-:Y:S04]  /*28660*/  IMAD.MOV.U32 R225, RZ, RZ, R171 ;  /* 0x000000ffffe17224 */ /* 0x000fe800078e00ab */
[----:B------:R-:W-:Y:S01]  /*28670*/  @!PT LDS RZ, [RZ] ;  /* 0x00000000fffff984 */ /* 0x000fe20000000800 */
[----:B------:R-:W-:Y:S01]  /*28680*/  @!PT LDS RZ, [RZ] ;  /* 0x00000000fffff984 */ /* 0x000fe20000000800 */
[----:B------:R-:W-:Y:S01]  /*28690*/  @!PT LDS RZ, [RZ] ;  /* 0x00000000fffff984 */ /* 0x000fe20000000800 */
[----:B------:R1:W-:Y:S04]  /*286a0*/  @!P0 LDGSTS.E.BYPASS.LTC128B.128 [R188+0x9800], desc[UR4][R168.64] ;  /* 0x09800000a8bc8fae */ /* 0x0003e8000b901d44 */
[----:B------:R-:W0:Y:S02]  /*286b0*/  LDGDEPBAR ;  /* 0x00000000000079af */ /* 0x000e240000000000 */
.L_x_1185:
[----:B------:R-:W-:Y:S05]  /*286c0*/  BSYNC B1 ;  /* 0x0000000000017941 */ /* 0x000fea0003800000 */
.L_x_1184:
[----:B------:R2:W1:Y:S02]  /*286d0*/  LD.E R0, desc[UR4][R2.64+0xdc] ;  /* 0x0000dc0402007980 */ /* 0x000464000c101900 */
[----:B--2---:R-:W-:Y:S04]  /*286e0*/  FMNMX.FTZ R2, R6, R134, !PT ;  /* 0x0000008606027209 */ /* 0x004fe80007810000 */
[----:B------:R-:W-:Y:S04]  /*286f0*/  FMNMX.FTZ R2, R7, R2, !PT ;  /* 0x0000000207027209 */ /* 0x000fe80007810000 */
        /* <DEDUP_REMOVED lines=61> */
[----:B------:R-:W-:Y:S05]  /*28ad0*/  FMNMX.FTZ R2, R131, R2, !PT ;  /* 0x0000000283027209 */ /* 0x000fea0007810000 */
[----:B------:R-:W2:Y:S02]  /*28ae0*/  SHFL.BFLY PT, R3, R2, 0x2, 0x1f ;  /* 0x0c401f0002037f89 */ /* 0x000ea400000e0000 */
[----:B--2---:R-:W-:Y:S06]  /*28af0*/  FMNMX.FTZ R2, R2, R3, !PT ;  /* 0x0000000302027209 */ /* 0x004fec0007810000 */
[----:B------:R-:W2:Y:S02]  /*28b00*/  SHFL.BFLY PT, R3, R2, 0x1, 0x1f ;  /* 0x0c201f0002037f89 */ /* 0x000ea400000e0000 */
[----:B--2---:R-:W-:Y:S04]  /*28b10*/  FMNMX.FTZ R3, R2, R3, !PT ;  /* 0x0000000302037209 */ /* 0x004fe80007810000 */
[C---:B------:R-:W-:Y:S01]  /*28b20*/  FSETP.NEU.FTZ.AND P0, PT, R3.reuse, -INF , PT ;  /* 0xff8000000300780b */ /* 0x040fe20003f1d000 */
[C---:B-1----:R-:W-:Y:S01]  /*28b30*/  FMUL.FTZ R169, R0.reuse, R3 ;  /* 0x0000000300a97220 */ /* 0x042fe20000410000 */
[----:B------:R-:W-:Y:S04]  /*28b40*/  FADD.FTZ R2, -R3, R134 ;  /* 0x0000008603027221 */ /* 0x000fe80000010100 */
[----:B------:R-:W-:Y:S01]  /*28b50*/  FSEL R169, R169, RZ, P0 ;  /* 0x000000ffa9a97208 */ /* 0x000fe20000000000 */
[----:B------:R-:W-:Y:S04]  /*28b60*/  FMUL.FTZ R2, R0, R2 ;  /* 0x0000000200027220 */ /* 0x000fe80000410000 */
[-CC-:B------:R-:W-:Y:S01]  /*28b70*/  FFMA.FTZ R198, R38, R0.reuse, -R169.reuse ;  /* 0x0000000026c67223 */ /* 0x180fe200000108a9 */
[-CC-:B------:R-:W-:Y:S01]  /*28b80*/  FFMA.FTZ R6, R6, R0.reuse, -R169.reuse ;  /* 0x0000000006067223 */ /* 0x180fe200000108a9 */
[----:B------:R-:W1:Y:S01]  /*28b90*/  MUFU.EX2 R2, R2 ;  /* 0x0000000200027308 */ /* 0x000e620000000800 */
[----:B------:R-:W2:Y:S01]  /*28ba0*/  LDL.LU R38, [R1] ;  /* 0x0000000001267983 */ /* 0x000ea20000300800 */
[-CC-:B------:R-:W-:Y:S01]  /*28bb0*/  FFMA.FTZ R207, R47, R0.reuse, -R169.reuse ;  /* 0x000000002fcf7223 */ /* 0x180fe200000108a9 */
[-CC-:B------:R-:W-:Y:S01]  /*28bc0*/  FFMA.FTZ R208, R46, R0.reuse, -R169.reuse ;  /* 0x000000002ed07223 */ /* 0x180fe200000108a9 */
[-CC-:B------:R-:W-:Y:S01]  /*28bd0*/  FFMA.FTZ R197, R34, R0.reuse, -R169.reuse ;  /* 0x0000000022c57223 */ /* 0x180fe200000108a9 */
[-CC-:B------:R-:W-:Y:S01]  /*28be0*/  FFMA.FTZ R134, R10, R0.reuse, -R169.reuse ;  /* 0x000000000a867223 */ /* 0x180fe200000108a9 */
[-CC-:B------:R-:W-:Y:S01]  /*28bf0*/  FFMA.FTZ R170, R11, R0.reuse, -R169.reuse ;  /* 0x000000000baa7223 */ /* 0x180fe200000108a9 */
[-CC-:B------:R-:W-:Y:S03]  /*28c00*/  FFMA.FTZ R173, R18, R0.reuse, -R169.reuse ;  /* 0x0000000012ad7223 */ /* 0x180fe600000108a9 */
[----:B------:R3:W2:Y:S01]  /*28c10*/  MUFU.EX2 R47, R6 ;  /* 0x00000006002f7308 */ /* 0x0006a20000000800 */
[-CC-:B------:R-:W-:Y:S01]  /*28c20*/  FFMA.FTZ R172, R19, R0.reuse, -R169.reuse ;  /* 0x0000000013ac7223 */ /* 0x180fe200000108a9 */
[-CC-:B------:R-:W-:Y:S01]  /*28c30*/  FFMA.FTZ R175, R22, R0.reuse, -R169.reuse ;  /* 0x0000000016af7223 */ /* 0x180fe200000108a9 */
[-CC-:B------:R-:W-:Y:S01]  /*28c40*/  FFMA.FTZ R168, R7, R0.reuse, -R169.reuse ;  /* 0x0000000007a87223 */ /* 0x180fe200000108a9 */
[-CC-:B------:R-:W-:Y:S01]  /*28c50*/  FFMA.FTZ R171, R14, R0.reuse, -R169.reuse ;  /* 0x000000000eab7223 */ /* 0x180fe200000108a9 */
[-CC-:B------:R-:W-:Y:S01]  /*28c60*/  FFMA.FTZ R174, R15, R0.reuse, -R169.reuse ;  /* 0x000000000fae7223 */ /* 0x180fe200000108a9 */
[-CC-:B------:R-:W-:Y:S01]  /*28c70*/  FFMA.FTZ R193, R23, R0.reuse, -R169.reuse ;  /* 0x0000000017c17223 */ /* 0x180fe200000108a9 */
[-CC-:B------:R-:W-:Y:S01]  /*28c80*/  FFMA.FTZ R192, R26, R0.reuse, -R169.reuse ;  /* 0x000000001ac07223 */ /* 0x180fe200000108a9 */
[--C-:B------:R-:W-:Y:S01]  /*28c90*/  FFMA.FTZ R189, R27, R0, -R169.reuse ;  /* 0x000000001bbd7223 */ /* 0x100fe200000108a9 */
[----:B-1----:R-:W-:Y:S01]  /*28ca0*/  FMUL.FTZ R34, R2, R138 ;  /* 0x0000008a02227220 */ /* 0x002fe20000410000 */
[-CC-:B------:R-:W-:Y:S01]  /*28cb0*/  FFMA.FTZ R194, R30, R0.reuse, -R169.reuse ;  /* 0x000000001ec27223 */ /* 0x180fe200000108a9 */
[----:B------:R-:W4:Y:S01]  /*28cc0*/  LDL.LU R138, [R1+0x4] ;  /* 0x00000400018a7983 */ /* 0x000f220000300800 */
[-CC-:B------:R-:W-:Y:S01]  /*28cd0*/  FFMA.FTZ R195, R31, R0.reuse, -R169.reuse ;  /* 0x000000001fc37223 */ /* 0x180fe200000108a9 */
[--C-:B------:R-:W-:Y:S01]  /*28ce0*/  FFMA.FTZ R196, R35, R0, -R169.reuse ;  /* 0x0000000023c47223 */ /* 0x100fe200000108a9 */
[C---:B------:R-:W-:Y:S01]  /*28cf0*/  FMUL.FTZ R10, R2.reuse, R162 ;  /* 0x000000a2020a7220 */ /* 0x040fe20000410000 */
[C---:B------:R-:W-:Y:S01]  /*28d00*/  FMUL.FTZ R11, R2.reuse, R163 ;  /* 0x000000a3020b7220 */ /* 0x040fe20000410000 */
[C---:B------:R-:W-:Y:S01]  /*28d10*/  FMUL.FTZ R18, R2.reuse, R154 ;  /* 0x0000009a02127220 */ /* 0x040fe20000410000 */
[C---:B------:R-:W-:Y:S01]  /*28d20*/  FMUL.FTZ R19, R2.reuse, R155 ;  /* 0x0000009b02137220 */ /* 0x040fe20000410000 */
[C---:B---3--:R-:W-:Y:S01]  /*28d30*/  FMUL.FTZ R6, R2.reuse, R166 ;  /* 0x000000a602067220 */ /* 0x048fe20000410000 */
        /* <DEDUP_REMOVED lines=10> */
[-CC-:B------:R-:W-:Y:S01]  /*28de0*/  FFMA.FTZ R199, R39, R0.reuse, -R169.reuse ;  /* 0x0000000027c77223 */ /* 0x180fe200000108a9 */
        /* <DEDUP_REMOVED lines=12> */
[----:B------:R-:W-:Y:S01]  /*28eb0*/  MUFU.EX2 R43, R170 ;  /* 0x000000aa002b7308 */ /* 0x000fe20000000800 */
        /* <DEDUP_REMOVED lines=31> */
[----:B------:R-:W-:Y:S01]  /*290b0*/  FFMA.FTZ R169, R131, R0, -R169 ;  /* 0x0000000083a97223 */ /* 0x000fe200000108a9 */
[----:B--2---:R-:W-:Y:S01]  /*290c0*/  FFMA.FTZ R46, R2, R38, R47 ;  /* 0x00000026022e7223 */ /* 0x004fe2000001002f */
        /* <DEDUP_REMOVED lines=64> */
[----:B------:R-:W1:Y:S02]  /*294d0*/  SHFL.BFLY PT, R2, R38, 0x2, 0x1f ;  /* 0x0c401f0026027f89 */ /* 0x000e6400000e0000 */
[----:B-1----:R-:W-:Y:S06]  /*294e0*/  FMNMX.FTZ R38, R38, R2, !PT ;  /* 0x0000000226267209 */ /* 0x002fec0007810000 */
[----:B------:R-:W1:Y:S02]  /*294f0*/  SHFL.BFLY PT, R2, R38, 0x1, 0x1f ;  /* 0x0c201f0026027f89 */ /* 0x000e6400000e0000 */
[----:B-1----:R-:W-:Y:S04]  /*29500*/  FMNMX.FTZ R38, R38, R2, !PT ;  /* 0x0000000226267209 */ /* 0x002fe80007810000 */
[----:B------:R-:W-:Y:S01]  /*29510*/  FSETP.NEU.FTZ.AND P0, PT, R38, -INF , PT ;  /* 0xff8000002600780b */ /* 0x000fe20003f1d000 */
[----:B------:R-:W-:Y:S01]  /*29520*/  FMUL.FTZ R39, R0, R38 ;  /* 0x0000002600277220 */ /* 0x000fe20000410000 */
[----:B------:R-:W-:Y:S04]  /*29530*/  FADD.FTZ R2, -R38, R135 ;  /* 0x0000008726027221 */ /* 0x000fe80000010100 */
[----:B------:R-:W-:Y:S01]  /*29540*/  FSEL R39, R39, RZ, P0 ;  /* 0x000000ff27277208 */ /* 0x000fe20000000000 */
[----:B------:R-:W-:Y:S01]  /*29550*/  FMUL.FTZ R2, R0, R2 ;  /* 0x0000000200027220 */ /* 0x000fe20000410000 */
[----:B------:R-:W-:Y:S03]  /*29560*/  ISETP.GT.AND P0, PT, R252, 0x1, PT ;  /* 0x00000001fc00780c */ /* 0x000fe60003f04270 */
[-CC-:B------:R-:W-:Y:S01]  /*29570*/  FFMA.FTZ R82, R41, R0.reuse, -R39.reuse ;  /* 0x0000000029527223 */ /* 0x180fe20000010827 */
[-CC-:B------:R-:W-:Y:S01]  /*29580*/  FFMA.FTZ R91, R44, R0.reuse, -R39.reuse ;  /* 0x000000002c5b7223 */ /* 0x180fe20000010827 */
[----:B------:R-:W1:Y:S01]  /*29590*/  MUFU.EX2 R41, R168 ;  /* 0x000000a800297308 */ /* 0x000e620000000800 */
[-CC-:B------:R-:W-:Y:S01]  /*295a0*/  FFMA.FTZ R42, R4, R0.reuse, -R39.reuse ;  /* 0x00000000042a7223 */ /* 0x180fe20000010827 */
[-CC-:B------:R-:W-:Y:S01]  /*295b0*/  FFMA.FTZ R87, R45, R0.reuse, -R39.reuse ;  /* 0x000000002d577223 */ /* 0x180fe20000010827 */
[-CC-:B------:R-:W-:Y:S01]  /*295c0*/  FFMA.FTZ R54, R5, R0.reuse, -R39.reuse ;  /* 0x0000000005367223 */ /* 0x180fe20000010827 */
[-CC-:B------:R-:W-:Y:S01]  /*295d0*/  FFMA.FTZ R51, R8, R0.reuse, -R39.reuse ;  /* 0x0000000008337223 */ /* 0x180fe20000010827 */
[-CC-:B------:R-:W-:Y:S01]  /*295e0*/  FFMA.FTZ R50, R9, R0.reuse, -R39.reuse ;  /* 0x0000000009327223 */ /* 0x180fe20000010827 */
[-CC-:B------:R-:W-:Y:S01]  /*295f0*/  FFMA.FTZ R58, R16, R0.reuse, -R39.reuse ;  /* 0x00000000103a7223 */ /* 0x180fe20000010827 */
[-CC-:B------:R-:W-:Y:S03]  /*29600*/  FFMA.FTZ R55, R17, R0.reuse, -R39.reuse ;  /* 0x0000000011377223 */ /* 0x180fe60000010827 */
[----:B------:R-:W2:Y:S01]  /*29610*/  MUFU.EX2 R2, R2 ;  /* 0x0000000200027308 */ /* 0x000ea20000000800 */
[-CC-:B------:R-:W-:Y:S01]  /*29620*/  FFMA.FTZ R62, R12, R0.reuse, -R39.reuse ;  /* 0x000000000c3e7223 */ /* 0x180fe20000010827 */
[-CC-:B------:R-:W-:Y:S01]  /*29630*/  FFMA.FTZ R59, R13, R0.reuse, -R39.reuse ;  /* 0x000000000d3b7223 */ /* 0x180fe20000010827 */
[-CC-:B------:R-:W-:Y:S01]  /*29640*/  FFMA.FTZ R67, R21, R0.reuse, -R39.reuse ;  /* 0x0000000015437223 */ /* 0x180fe20000010827 */
[-CC-:B------:R-:W-:Y:S01]  /*29650*/  FFMA.FTZ R66, R24, R0.reuse, -R39.reuse ;  /* 0x0000000018427223 */ /* 0x180fe20000010827 */
[-CC-:B------:R-:W-:Y:S01]  /*29660*/  FFMA.FTZ R63, R25, R0.reuse, -R39.reuse ;  /* 0x00000000193f7223 */ /* 0x180fe20000010827 */
[-CC-:B------:R-:W-:Y:S01]  /*29670*/  FFMA.FTZ R83, R48, R0.reuse, -R39.reuse ;  /* 0x0000000030537223 */ /* 0x180fe20000010827 */
[-CC-:B------:R-:W-:Y:S03]  /*29680*/  FFMA.FTZ R79, R49, R0.reuse, -R39.reuse ;  /* 0x00000000314f7223 */ /* 0x180fe60000010827 */
[----:B------:R-:W3:Y:S01]  /*29690*/  MUFU.EX2 R5, R134 ;  /* 0x0000008600057308 */ /* 0x000ee20000000800 */
[C---:B-1----:R-:W-:Y:S01]  /*296a0*/  FADD.FTZ R4, R41.reuse, R46 ;  /* 0x0000002e29047221 */ /* 0x042fe20000010000 */
[----:B------:R-:W-:Y:S01]  /*296b0*/  F2FP.F16.F32.PACK_AB R41, R41, R47 ;  /* 0x0000002f2929723e */ /* 0x000fe200000000ff */
[-CC-:B------:R-:W-:Y:S01]  /*296c0*/  FFMA.FTZ R86, R40, R0.reuse, -R39.reuse ;  /* 0x0000000028567223 */ /* 0x180fe20000010827 */
[----:B------:R-:W1:Y:S01]  /*296d0*/  LDSM.16.MT88.4 R44, [R178+0xa000] ;  /* 0x00a00000b22c783b */ /* 0x000e620000004200 */
[-CC-:B------:R-:W-:Y:S01]  /*296e0*/  FFMA.FTZ R98, R53, R0.reuse, -R39.reuse ;  /* 0x0000000035627223 */ /* 0x180fe20000010827 */
[-CC-:B------:R-:W-:Y:S01]  /*296f0*/  FFMA.FTZ R99, R56, R0.reuse, -R39.reuse ;  /* 0x0000000038637223 */ /* 0x180fe20000010827 */
[--C-:B------:R-:W-:Y:S03]  /*29700*/  FFMA.FTZ R102, R57, R0, -R39.reuse ;  /* 0x0000000039667223 */ /* 0x100fe60000010827 */
[----:B------:R-:W4:Y:S01]  /*29710*/  MUFU.EX2 R40, R42 ;  /* 0x0000002a00287308 */ /* 0x000f220000000800 */
[C---:B--2---:R-:W-:Y:S01]  /*29720*/  FMUL.FTZ R16, R2.reuse, R152 ;  /* 0x0000009802107220 */ /* 0x044fe20000410000 */
[----:B------:R-:W-:Y:S01]  /*29730*/  FMUL.FTZ R17, R2, R153 ;  /* 0x0000009902117220 */ /* 0x000fe20000410000 */
[-CC-:B------:R-:W-:Y:S01]  /*29740*/  FFMA.FTZ R103, R60, R0.reuse, -R39.reuse ;  /* 0x000000003c677223 */ /* 0x180fe20000010827 */
[-CC-:B------:R-:W-:Y:S01]  /*29750*/  FFMA.FTZ R106, R61, R0.reuse, -R39.reuse ;  /* 0x000000003d6a7223 */ /* 0x180fe20000010827 */
[--C-:B------:R-:W-:Y:S01]  /*29760*/  FFMA.FTZ R110, R65, R0, -R39.reuse ;  /* 0x00000000416e7223 */ /* 0x100fe20000010827 */
[C---:B------:R-:W-:Y:S01]  /*29770*/  FMUL.FTZ R8, R2.reuse, R160 ;  /* 0x000000a002087220 */ /* 0x040fe20000410000 */
[----:B------:R-:W-:Y:S03]  /*29780*/  FMUL.FTZ R9, R2, R161 ;  /* 0x000000a102097220 */ /* 0x000fe60000410000 */
[----:B------:R-:W-:Y:S01]  /*29790*/  MUFU.EX2 R151, R54 ;  /* 0x0000003600977308 */ /* 0x000fe20000000800 */
[----:B------:R-:W-:Y:S01]  /*297a0*/  LDSM.16.MT88.4 R160, [R178+0x11800] ;  /* 0x01180000b2a0783b */ /* 0x000fe20000004200 */
[-CC-:B------:R-:W-:Y:S01]  /*297b0*/  FFMA.FTZ R70, R20, R0.reuse, -R39.reuse ;  /* 0x0000000014467223 */ /* 0x180fe20000010827 */
[-CC-:B------:R-:W-:Y:S01]  /*297c0*/  FFMA.FTZ R71, R32, R0.reuse, -R39.reuse ;  /* 0x0000000020477223 */ /* 0x180fe20000010827 */
[-CC-:B------:R-:W-:Y:S01]  /*297d0*/  FFMA.FTZ R95, R52, R0.reuse, -R39.reuse ;  /* 0x00000000345f7223 */ /* 0x180fe20000010827 */
[-CC-:B------:R-:W-:Y:S01]  /*297e0*/  FFMA.FTZ R107, R64, R0.reuse, -R39.reuse ;  /* 0x00000000406b7223 */ /* 0x180fe20000010827 */
[-CC-:B------:R-:W-:Y:S01]  /*297f0*/  FFMA.FTZ R111, R68, R0.reuse, -R39.reuse ;  /* 0x00000000446f7223 */ /* 0x180fe20000010827 */
[--C-:B------:R-:W-:Y:S03]  /*29800*/  FFMA.FTZ R114, R69, R0, -R39.reuse ;  /* 0x0000000045727223 */ /* 0x100fe60000010827 */
[----:B------:R-:W-:Y:S01]  /*29810*/  MUFU.EX2 R152, R51 ;  /* 0x0000003300987308 */ /* 0x000fe20000000800 */
[C---:B------:R-:W-:Y:S01]  /*29820*/  FMUL.FTZ R12, R2.reuse, R156 ;  /* 0x0000009c020c7220 */ /* 0x040fe20000410000 */
[C---:B------:R-:W-:Y:S01]  /*29830*/  FMUL.FTZ R13, R2.reuse, R157 ;  /* 0x0000009d020d7220 */ /* 0x040fe20000410000 */
[C---:B------:R-:W-:Y:S01]  /*29840*/  FMUL.FTZ R20, R2.reuse, R148 ;  /* 0x0000009402147220 */ /* 0x040fe20000410000 */
[C---:B------:R-:W-:Y:S01]  /*29850*/  FMUL.FTZ R21, R2.reuse, R149 ;  /* 0x0000009502157220 */ /* 0x040fe20000410000 */
[C---:B------:R-:W-:Y:S01]  /*29860*/  FMUL.FTZ R24, R2.reuse, R144 ;  /* 0x0000009002187220 */ /* 0x040fe20000410000 */
[C---:B------:R-:W-:Y:S01]  /*29870*/  FMUL.FTZ R25, R2.reuse, R145 ;  /* 0x0000009102197220 */ /* 0x040fe20000410000 */
[----:B------:R-:W-:Y:S03]  /*29880*/  FMUL.FTZ R32, R2, R136 ;  /* 0x0000008802207220 */ /* 0x000fe60000410000 */
[----:B------:R-:W2:Y:S01]  /*29890*/  MUFU.EX2 R153, R50 ;  /* 0x0000003200997308 */ /* 0x000ea20000000800 */
[----:B---3--:R-:W-:Y:S01]  /*298a0*/  FADD.FTZ R4, R5, R4 ;  /* 0x0000000405047221 */ /* 0x008fe20000010000 */
[-CC-:B------:R-:W-:Y:S01]  /*298b0*/  FFMA.FTZ R75, R28, R0.reuse, -R39.reuse ;  /* 0x000000001c4b7223 */ /* 0x180fe20000010827 */
[-CC-:B------:R-:W-:Y:S01]  /*298c0*/  FFMA.FTZ R74, R29, R0.reuse, -R39.reuse ;  /* 0x000000001d4a7223 */ /* 0x180fe20000010827 */
[-CC-:B------:R-:W-:Y:S01]  /*298d0*/  FFMA.FTZ R78, R33, R0.reuse, -R39.reuse ;  /* 0x00000000214e7223 */ /* 0x180fe20000010827 */
[-CC-:B------:R-:W-:Y:S01]  /*298e0*/  FFMA.FTZ R94, R36, R0.reuse, -R39.reuse ;  /* 0x00000000245e7223 */ /* 0x180fe20000010827 */
[-CC-:B------:R-:W-:Y:S01]  /*298f0*/  FFMA.FTZ R90, R37, R0.reuse, -R39.reuse ;  /* 0x00000000255a7223 */ /* 0x180fe20000010827 */
[-CC-:B------:R-:W-:Y:S03]  /*29900*/  FFMA.FTZ R84, R84, R0.reuse, -R39.reuse ;  /* 0x0000000054547223 */ /* 0x180fe60000010827 */
[----:B------:R-:W3:Y:S01]  /*29910*/  MUFU.EX2 R36, R171 ;  /* 0x000000ab00247308 */ /* 0x000ee20000000800 */
[-CC-:B------:R-:W-:Y:S01]  /*29920*/  FFMA.FTZ R85, R85, R0.reuse, -R39.reuse ;  /* 0x0000000055557223 */ /* 0x180fe20000010827 */
[-CC-:B------:R-:W-:Y:S01]  /*29930*/  FFMA.FTZ R88, R88, R0.reuse, -R39.reuse ;  /* 0x0000000058587223 */ /* 0x180fe20000010827 */
[-CC-:B------:R-:W-:Y:S01]  /*29940*/  FFMA.FTZ R89, R89, R0.reuse, -R39.reuse ;  /* 0x0000000059597223 */ /* 0x180fe20000010827 */
[-CC-:B------:R-:W-:Y:S01]  /*29950*/  FFMA.FTZ R100, R100, R0.reuse, -R39.reuse ;  /* 0x0000000064647223 */ /* 0x180fe20000010827 */
[-CC-:B------:R-:W-:Y:S01]  /*29960*/  FFMA.FTZ R101, R101, R0.reuse, -R39.reuse ;  /* 0x0000000065657223 */ /* 0x180fe20000010827 */
[-CC-:B------:R-:W-:Y:S01]  /*29970*/  FFMA.FTZ R104, R104, R0.reuse, -R39.reuse ;  /* 0x0000000068687223 */ /* 0x180fe20000010827 */
[-CC-:B------:R-:W-:Y:S03]  /*29980*/  FFMA.FTZ R105, R105, R0.reuse, -R39.reuse ;  /* 0x0000000069697223 */ /* 0x180fe60000010827 */
[----:B------:R-:W-:Y:S01]  /*29990*/  MUFU.EX2 R147, R62 ;  /* 0x0000003e00937308 */ /* 0x000fe20000000800 */
[-CC-:B------:R-:W-:Y:S01]  /*299a0*/  FFMA.FTZ R108, R108, R0.reuse, -R39.reuse ;  /* 0x000000006c6c7223 */ /* 0x180fe20000010827 */
[-CC-:B------:R-:W-:Y:S01]  /*299b0*/  FFMA.FTZ R109, R109, R0.reuse, -R39.reuse ;  /* 0x000000006d6d7223 */ /* 0x180fe20000010827 */
[-CC-:B------:R-:W-:Y:S01]  /*299c0*/  FFMA.FTZ R112, R112, R0.reuse, -R39.reuse ;  /* 0x0000000070707223 */ /* 0x180fe20000010827 */
[-CC-:B------:R-:W-:Y:S01]  /*299d0*/  FFMA.FTZ R113, R113, R0.reuse, -R39.reuse ;  /* 0x0000000071717223 */ /* 0x180fe20000010827 */
[-CC-:B------:R-:W-:Y:S01]  /*299e0*/  FFMA.FTZ R115, R72, R0.reuse, -R39.reuse ;  /* 0x0000000048737223 */ /* 0x180fe20000010827 */
[-CC-:B------:R-:W-:Y:S01]  /*299f0*/  FFMA.FTZ R118, R73, R0.reuse, -R39.reuse ;  /* 0x0000000049767223 */ /* 0x180fe20000010827 */
[-CC-:B------:R-:W-:Y:S03]  /*29a00*/  FFMA.FTZ R119, R76, R0.reuse, -R39.reuse ;  /* 0x000000004c777223 */ /* 0x180fe60000010827 */
[----:B------:R-:W5:Y:S01]  /*29a10*/  MUFU.EX2 R148, R59 ;  /* 0x0000003b00947308 */ /* 0x000f620000000800 */
[-CC-:B------:R-:W-:Y:S01]  /*29a20*/  FFMA.FTZ R122, R77, R0.reuse, -R39.reuse ;  /* 0x000000004d7a7223 */ /* 0x180fe20000010827 */
[-CC-:B------:R-:W-:Y:S01]  /*29a30*/  FFMA.FTZ R123, R80, R0.reuse, -R39.reuse ;  /* 0x00000000507b7223 */ /* 0x180fe20000010827 */
[-CC-:B------:R-:W-:Y:S01]  /*29a40*/  FFMA.FTZ R126, R81, R0.reuse, -R39.reuse ;  /* 0x00000000517e7223 */ /* 0x180fe20000010827 */
[-CC-:B------:R-:W-:Y:S01]  /*29a50*/  FFMA.FTZ R92, R92, R0.reuse, -R39.reuse ;  /* 0x000000005c5c7223 */ /* 0x180fe20000010827 */
[-CC-:B------:R-:W-:Y:S01]  /*29a60*/  FFMA.FTZ R93, R93, R0.reuse, -R39.reuse ;  /* 0x000000005d5d7223 */ /* 0x180fe20000010827 */
[-CC-:B------:R-:W-:Y:S01]  /*29a70*/  FFMA.FTZ R96, R96, R0.reuse, -R39.reuse ;  /* 0x0000000060607223 */ /* 0x180fe20000010827 */
[-CC-:B------:R-:W-:Y:S03]  /*29a80*/  FFMA.FTZ R127, R97, R0.reuse, -R39.reuse ;  /* 0x00000000617f7223 */ /* 0x180fe60000010827 */
[----:B------:R5:W-:Y:S01]  /*29a90*/  MUFU.EX2 R149, R58 ;  /* 0x0000003a00957308 */ /* 0x000be20000000800 */
        /* <DEDUP_REMOVED lines=8> */
[----:B------:R-:W-:Y:S01]  /*29b20*/  FFMA.FTZ R39, R129, R0, -R39 ;  /* 0x0000000081277223 */ /* 0x000fe20000010827 */
[C---:B------:R-:W-:Y:S01]  /*29b30*/  FADD.FTZ R0, R43.reuse, R4 ;  /* 0x000000042b007221 */ /* 0x040fe20000010000 */
[----:B------:R-:W-:Y:S01]  /*29b40*/  F2FP.F16.F32.PACK_AB R43, R43, R5 ;  /* 0x000000052b2b723e */ /* 0x000fe200000000ff */
[C---:B----4-:R-:W-:Y:S01]  /*29b50*/  FFMA.FTZ R97, R2.reuse, R138, R40 ;  /* 0x0000008a02617223 */ /* 0x050fe20000010028 */
[----:B--2---:R-:W-:Y:S01]  /*29b60*/  F2FP.F16.F32.PACK_AB R42, R153, R152 ;  /* 0x00000098992a723e */ /* 0x004fe200000000ff */
[C---:B------:R-:W-:Y:S01]  /*29b70*/  FMUL.FTZ R4, R2.reuse, R164 ;  /* 0x000000a402047220 */ /* 0x040fe20000410000 */
[C---:B------:R-:W-:Y:S03]  /*29b80*/  FMUL.FTZ R5, R2.reuse, R165 ;  /* 0x000000a502057220 */ /* 0x040fe60000410000 */
[----:B------:R-:W-:Y:S01]  /*29b90*/  MUFU.EX2 R52, R175 ;  /* 0x000000af00347308 */ /* 0x000fe20000000800 */
[----:B------:R-:W-:Y:S01]  /*29ba0*/  F2FP.F16.F32.PACK_AB R40, R151, R40 ;  /* 0x000000289728723e */ /* 0x000fe200000000ff */
[----:B------:R-:W-:Y:S01]  /*29bb0*/  LDSM.16.MT88.4 R48, [R181+0xa800] ;  /* 0x00a80000b530783b */ /* 0x000fe20000004200 */
[C---:B------:R-:W-:Y:S01]  /*29bc0*/  FMUL.FTZ R28, R2.reuse, R140 ;  /* 0x0000008c021c7220 */ /* 0x040fe20000410000 */
[C---:B------:R-:W-:Y:S01]  /*29bd0*/  FMUL.FTZ R29, R2.reuse, R141 ;  /* 0x0000008d021d7220 */ /* 0x040fe20000410000 */
[----:B------:R-:W-:Y:S01]  /*29be0*/  FMUL.FTZ R33, R2, R137 ;  /* 0x0000008902217220 */ /* 0x000fe20000410000 */
[----:B---3--:R-:W-:Y:S04]  /*29bf0*/  FADD.FTZ R0, R36, R0 ;  /* 0x0000000024007221 */ /* 0x008fe80000010000 */
[----:B------:R-:W-:Y:S01]  /*29c00*/  MUFU.EX2 R2, R173 ;  /* 0x000000ad00027308 */ /* 0x000fe20000000800 */
[C---:B-1----:R-:W-:Y:S01]  /*29c10*/  HMMA.16816.F32 R4, R40.reuse, R44, R4 ;  /* 0x0000002c2804723c */ /* 0x042fe20000001804 */
[----:B-----5:R-:W-:Y:S05]  /*29c20*/  LDSM.16.MT88.4 R56, [R178+0xb800] ;  /* 0x00b80000b238783b */ /* 0x020fea0000004200 */
[C---:B------:R-:W-:Y:S03]  /*29c30*/  HMMA.16816.F32 R8, R40.reuse, R46, R8 ;  /* 0x0000002e2808723c */ /* 0x040fe60000001808 */
[----:B------:R-:W-:Y:S01]  /*29c40*/  MUFU.EX2 R37, R192 ;  /* 0x000000c000257308 */ /* 0x000fe20000000800 */
[----:B------:R-:W1:Y:S09]  /*29c50*/  LDSM.16.MT88.4 R44, [R181+0xa000] ;  /* 0x00a00000b52c783b */ /* 0x000e720000004200 */
[----:B------:R-:W-:Y:S10]  /*29c60*/  MUFU.EX2 R143, R70 ;  /* 0x00000046008f7308 */ /* 0x000ff40000000800 */
[----:B------:R-:W-:Y:S10]  /*29c70*/  MUFU.EX2 R144, R67 ;  /* 0x0000004300907308 */ /* 0x000ff40000000800 */
[----:B------:R-:W-:Y:S10]  /*29c80*/  MUFU.EX2 R145, R66 ;  /* 0x0000004200917308 */ /* 0x000ff40000000800 */
[----:B------:R2:W-:Y:S10]  /*29c90*/  MUFU.EX2 R146, R63 ;  /* 0x0000003f00927308 */ /* 0x0005f40000000800 */
[----:B------:R-:W-:Y:S01]  /*29ca0*/  MUFU.EX2 R129, R75 ;  /* 0x0000004b00817308 */ /* 0x000fe20000000800 */
[C---:B-1----:R-:W-:Y:S09]  /*29cb0*/  HMMA.16816.F32 R12, R40.reuse, R44, R12 ;  /* 0x0000002c280c723c */ /* 0x042ff2000000180c */
[----:B------:R-:W-:Y:S01]  /*29cc0*/  MUFU.EX2 R137, R74 ;  /* 0x0000004a00897308 */ /* 0x000fe20000000800 */
[C---:B------:R-:W-:Y:S01]  /*29cd0*/  HMMA.16816.F32 R16, R40.reuse, R46, R16 ;  /* 0x0000002e2810723c */ /* 0x040fe20000001810 */
[----:B------:R-:W1:Y:S08]  /*29ce0*/  LDSM.16.MT88.4 R44, [R179+0xa000] ;  /* 0x00a00000b32c783b */ /* 0x000e700000004200 */
[----:B------:R-:W-:Y:S01]  /*29cf0*/  MUFU.EX2 R138, R71 ;  /* 0x00000047008a7308 */ /* 0x000fe20000000800 */
[----:B--2---:R-:W-:Y:S09]  /*29d00*/  LDSM.16.MT88.4 R60, [R179+0xc000] ;  /* 0x00c00000b33c783b */ /* 0x004ff20000004200 */
[----:B------:R-:W-:Y:S10]  /*29d10*/  MUFU.EX2 R139, R78 ;  /* 0x0000004e008b7308 */ /* 0x000ff40000000800 */
[----:B------:R-:W-:Y:S10]  /*29d20*/  MUFU.EX2 R64, R198 ;  /* 0x000000c600407308 */ /* 0x000ff40000000800 */
[----:B------:R-:W-:Y:S10]  /*29d30*/  MUFU.EX2 R124, R94 ;  /* 0x0000005e007c7308 */ /* 0x000ff40000000800 */
[----:B------:R-:W-:Y:S01]  /*29d40*/  MUFU.EX2 R125, R90 ;  /* 0x0000005a007d7308 */ /* 0x000fe20000000800 */
[C---:B-1----:R-:W-:Y:S09]  /*29d50*/  HMMA.16816.F32 R20, R40.reuse, R44, R20 ;  /* 0x0000002c2814723c */ /* 0x042ff20000001814 */
[----:B------:R-:W-:Y:S01]  /*29d60*/  MUFU.EX2 R128, R86 ;  /* 0x0000005600807308 */ /* 0x000fe20000000800 */
[C---:B------:R-:W-:Y:S01]  /*29d70*/  HMMA.16816.F32 R24, R40.reuse, R46, R24 ;  /* 0x0000002e2818723c */ /* 0x040fe20000001818 */
[----:B------:R-:W1:Y:S08]  /*29d80*/  LDSM.16.MT88.4 R44, [R180+0xa000] ;  /* 0x00a00000b42c783b */ /* 0x000e700000004200 */
[----:B------:R-:W-:Y:S10]  /*29d90*/  MUFU.EX2 R136, R82 ;  /* 0x0000005200887308 */ /* 0x000ff40000000800 */
[----:B------:R-:W-:Y:S10]  /*29da0*/  MUFU.EX2 R69, R208 ;  /* 0x000000d000457308 */ /* 0x000ff40000000800 */
[----:B------:R-:W-:Y:S10]  /*29db0*/  MUFU.EX2 R68, R207 ;  /* 0x000000cf00447308 */ /* 0x000ff40000000800 */
[----:B------:R-:W-:Y:S10]  /*29dc0*/  MUFU.EX2 R71, R206 ;  /* 0x000000ce00477308 */ /* 0x000ff40000000800 */
[----:B------:R-:W-:Y:S01]  /*29dd0*/  MUFU.EX2 R70, R205 ;  /* 0x000000cd00467308 */ /* 0x000fe20000000800 */
[C---:B-1----:R-:W-:Y:S09]  /*29de0*/  HMMA.16816.F32 R28, R40.reuse, R44, R28 ;  /* 0x0000002c281c723c */ /* 0x042ff2000000181c */
[----:B------:R-:W-:Y:S01]  /*29df0*/  MUFU.EX2 R135, R91 ;  /* 0x0000005b00877308 */ /* 0x000fe20000000800 */
[----:B------:R-:W-:Y:S01]  /*29e00*/  HMMA.16816.F32 R32, R40, R46, R32 ;  /* 0x0000002e2820723c */ /* 0x000fe20000001820 */
[----:B------:R-:W1:Y:S08]  /*29e10*/  LDSM.16.MT88.4 R44, [R178+0xa800] ;  /* 0x00a80000b22c783b */ /* 0x000e700000004200 */
[----:B------:R-:W2:Y:S02]  /*29e20*/  MUFU.EX2 R41, R174 ;  /* 0x000000ae00297308 */ /* 0x000ea40000000800 */
[----:B------:R-:W-:Y:S02]  /*29e30*/  F2FP.F16.F32.PACK_AB R40, R148, R147 ;  /* 0x000000939428723e */ /* 0x000fe400000000ff */
[----:B------:R-:W-:Y:S06]  /*29e40*/  F2FP.F16.F32.PACK_AB R42, R150, R149 ;  /* 0x00000095962a723e */ /* 0x000fec00000000ff */
[----:B------:R-:W3:Y:S10]  /*29e50*/  MUFU.EX2 R43, R172 ;  /* 0x000000ac002b7308 */ /* 0x000ef40000000800 */
[----:B------:R-:W-:Y:S01]  /*29e60*/  MUFU.EX2 R141, R87 ;  /* 0x00000057008d7308 */ /* 0x000fe20000000800 */
[C---:B--2---:R-:W-:Y:S01]  /*29e70*/  FADD.FTZ R0, R41.reuse, R0 ;  /* 0x0000000029007221 */ /* 0x044fe20000010000 */
[----:B------:R-:W-:Y:S03]  /*29e80*/  F2FP.F16.F32.PACK_AB R41, R41, R36 ;  /* 0x000000242929723e */ /* 0x000fe600000000ff */
[----:B------:R-:W-:Y:S05]  /*29e90*/  FADD.FTZ R0, R2, R0 ;  /* 0x0000000002007221 */ /* 0x000fea0000010000 */
[----:B------:R-:W-:Y:S01]  /*29ea0*/  MUFU.EX2 R36, R189 ;  /* 0x000000bd00247308 */ /* 0x000fe20000000800 */
[C---:B---3--:R-:W-:Y:S01]  /*29eb0*/  FADD.FTZ R0, R43.reuse, R0 ;  /* 0x000000002b007221 */ /* 0x048fe20000010000 */
[----:B------:R-:W-:Y:S03]  /*29ec0*/  F2FP.F16.F32.PACK_AB R43, R43, R2 ;  /* 0x000000022b2b723e */ /* 0x000fe600000000ff */
[----:B------:R-:W-:Y:S05]  /*29ed0*/  FADD.FTZ R0, R52, R0 ;  /* 0x0000000034007221 */ /* 0x000fea0000010000 */
[----:B------:R-:W2:Y:S01]  /*29ee0*/  MUFU.EX2 R2, R193 ;  /* 0x000000c100027308 */ /* 0x000ea20000000800 */
[C---:B-1----:R-:W-:Y:S06]  /*29ef0*/  HMMA.16816.F32 R4, R40.reuse, R44, R4 ;  /* 0x0000002c2804723c */ /* 0x042fec0000001804 */
[C---:B------:R-:W-:Y:S03]  /*29f00*/  HMMA.16816.F32 R8, R40.reuse, R46, R8 ;  /* 0x0000002e2808723c */ /* 0x040fe60000001808 */
[----:B------:R-:W-:Y:S01]  /*29f10*/  MUFU.EX2 R140, R83 ;  /* 0x00000053008c7308 */ /* 0x000fe20000000800 */
[----:B------:R-:W1:Y:S02]  /*29f20*/  LDSM.16.MT88.4 R44, [R179+0xa800] ;  /* 0x00a80000b32c783b */ /* 0x000e640000004200 */
[C---:B------:R-:W-:Y:S07]  /*29f30*/  HMMA.16816.F32 R12, R40.reuse, R48, R12 ;  /* 0x00000030280c723c */ /* 0x040fee000000180c */
[----:B------:R-:W-:Y:S01]  /*29f40*/  MUFU.EX2 R142, R79 ;  /* 0x0000004f008e7308 */ /* 0x000fe20000000800 */
[----:B--2---:R-:W-:Y:S01]  /*29f50*/  FADD.FTZ R0, R2, R0 ;  /* 0x0000000002007221 */ /* 0x004fe20000010000 */
[C---:B------:R-:W-:Y:S01]  /*29f60*/  HMMA.16816.F32 R16, R40.reuse, R50, R16 ;  /* 0x000000322810723c */ /* 0x040fe20000001810 */
[----:B------:R-:W2:Y:S07]  /*29f70*/  LDSM.16.MT88.4 R48, [R180+0xa800] ;  /* 0x00a80000b430783b */ /* 0x000eae0000004200 */
[----:B------:R-:W-:Y:S03]  /*29f80*/  MUFU.EX2 R73, R204 ;  /* 0x000000cc00497308 */ /* 0x000fe60000000800 */
[----:B------:R-:W-:Y:S04]  /*29f90*/  FADD.FTZ R0, R37, R0 ;  /* 0x0000000025007221 */ /* 0x000fe80000010000 */
[----:B------:R-:W-:Y:S03]  /*29fa0*/  FADD.FTZ R0, R36, R0 ;  /* 0x0000000024007221 */ /* 0x000fe60000010000 */
[----:B------:R-:W-:Y:S10]  /*29fb0*/  MUFU.EX2 R94, R84 ;  /* 0x00000054005e7308 */ /* 0x000ff40000000800 */
[----:B------:R-:W-:Y:S10]  /*29fc0*/  MUFU.EX2 R91, R85 ;  /* 0x00000055005b7308 */ /* 0x000ff40000000800 */
[----:B------:R-:W-:Y:S01]  /*29fd0*/  MUFU.EX2 R90, R88 ;  /* 0x00000058005a7308 */ /* 0x000fe20000000800 */
[C---:B-1----:R-:W-:Y:S06]  /*29fe0*/  HMMA.16816.F32 R20, R40.reuse, R44, R20 ;  /* 0x0000002c2814723c */ /* 0x042fec0000001814 */
[C---:B------:R-:W-:Y:S01]  /*29ff0*/  HMMA.16816.F32 R24, R40.reuse, R46, R24 ;  /* 0x0000002e2818723c */ /* 0x040fe20000001818 */
[----:B------:R-:W1:Y:S02]  /*2a000*/  LDSM.16.MT88.4 R44, [R178+0xb000] ;  /* 0x00b00000b22c783b */ /* 0x000e640000004200 */
[----:B------:R-:W-:Y:S03]  /*2a010*/  MUFU.EX2 R89, R89 ;  /* 0x0000005900597308 */ /* 0x000fe60000000800 */
[C---:B--2---:R-:W-:Y:S07]  /*2a020*/  HMMA.16816.F32 R28, R40.reuse, R48, R28 ;  /* 0x00000030281c723c */ /* 0x044fee000000181c */
[----:B------:R-:W-:Y:S01]  /*2a030*/  MUFU.EX2 R84, R100 ;  /* 0x0000006400547308 */ /* 0x000fe20000000800 */
[----:B------:R-:W-:Y:S01]  /*2a040*/  HMMA.16816.F32 R32, R40, R50, R32 ;  /* 0x000000322820723c */ /* 0x000fe20000001820 */
[----:B------:R-:W2:Y:S08]  /*2a050*/  LDSM.16.MT88.4 R48, [R181+0xb000] ;  /* 0x00b00000b530783b */ /* 0x000eb00000004200 */
[----:B------:R-:W-:Y:S02]  /*2a060*/  MUFU.EX2 R83, R104 ;  /* 0x0000006800537308 */ /* 0x000fe40000000800 */
[----:B------:R-:W-:Y:S02]  /*2a070*/  F2FP.F16.F32.PACK_AB R41, R2, R52 ;  /* 0x000000340229723e */ /* 0x000fe400000000ff */
[----:B------:R-:W3:Y:S01]  /*2a080*/  LDSM.16.MT88.4 R52, [R179+0xb000] ;  /* 0x00b00000b334783b */ /* 0x000ee20000004200 */
[----:B------:R-:W-:Y:S02]  /*2a090*/  F2FP.F16.F32.PACK_AB R43, R36, R37 ;  /* 0x00000025242b723e */ /* 0x000fe400000000ff */
[----:B------:R-:W-:Y:S03]  /*2a0a0*/  F2FP.F16.F32.PACK_AB R40, R144, R143 ;  /* 0x0000008f9028723e */ /* 0x000fe600000000ff */
[----:B------:R-:W4:Y:S01]  /*2a0b0*/  MUFU.EX2 R36, R194 ;  /* 0x000000c200247308 */ /* 0x000f220000000800 */
[----:B------:R-:W-:Y:S09]  /*2a0c0*/  F2FP.F16.F32.PACK_AB R42, R146, R145 ;  /* 0x00000091922a723e */ /* 0x000ff200000000ff */
[----:B------:R-:W-:Y:S01]  /*2a0d0*/  MUFU.EX2 R37, R199 ;  /* 0x000000c700257308 */ /* 0x000fe20000000800 */
[C---:B-1----:R-:W-:Y:S09]  /*2a0e0*/  HMMA.16816.F32 R4, R40.reuse, R44, R4 ;  /* 0x0000002c2804723c */ /* 0x042ff20000001804 */
[----:B------:R-:W-:Y:S02]  /*2a0f0*/  MUFU.EX2 R39, R39 ;  /* 0x0000002700277308 */ /* 0x000fe40000000800 */
[----:B----4-:R-:W-:Y:S01]  /*2a100*/  FADD.FTZ R0, R36, R0 ;  /* 0x0000000024007221 */ /* 0x010fe20000010000 */
[C---:B------:R-:W-:Y:S01]  /*2a110*/  HMMA.16816.F32 R8, R40.reuse, R46, R8 ;  /* 0x0000002e2808723c */ /* 0x040fe20000001808 */
[----:B------:R-:W1:Y:S06]  /*2a120*/  LDSM.16.MT88.4 R44, [R180+0xb000] ;  /* 0x00b00000b42c783b */ /* 0x000e6c0000004200 */
[----:B------:R-:W-:Y:S01]  /*2a130*/  MUFU.EX2 R2, R197 ;  /* 0x000000c500027308 */ /* 0x000fe20000000800 */
[C---:B--2---:R-:W-:Y:S09]  /*2a140*/  HMMA.16816.F32 R12, R40.reuse, R48, R12 ;  /* 0x00000030280c723c */ /* 0x044ff2000000180c */
[----:B------:R-:W2:Y:S01]  /*2a150*/  MUFU.EX2 R49, R195 ;  /* 0x000000c300317308 */ /* 0x000ea20000000800 */
[C---:B------:R-:W-:Y:S03]  /*2a160*/  HMMA.16816.F32 R16, R40.reuse, R50, R16 ;  /* 0x000000322810723c */ /* 0x040fe60000001810 */
[----:B------:R-:W-:Y:S03]  /*2a170*/  F2FP.F16.F32.PACK_AB R48, R137, R129 ;  /* 0x000000818930723e */ /* 0x000fe600000000ff */
[C---:B---3--:R-:W-:Y:S03]  /*2a180*/  HMMA.16816.F32 R20, R40.reuse, R52, R20 ;  /* 0x000000342814723c */ /* 0x048fe60000001814 */
[----:B------:R-:W3:Y:S02]  /*2a190*/  MUFU.EX2 R51, R196 ;  /* 0x000000c400337308 */ /* 0x000ee40000000800 */
[----:B------:R-:W-:Y:S01]  /*2a1a0*/  F2FP.F16.F32.PACK_AB R50, R139, R138 ;  /* 0x0000008a8b32723e */ /* 0x000fe200000000ff */
[C---:B------:R-:W-:Y:S01]  /*2a1b0*/  HMMA.16816.F32 R24, R40.reuse, R54, R24 ;  /* 0x000000362818723c */ /* 0x040fe20000001818 */
[----:B------:R-:W4:Y:S06]  /*2a1c0*/  LDSM.16.MT88.4 R52, [R181+0xb800] ;  /* 0x00b80000b534783b */ /* 0x000f2c0000004200 */
[----:B------:R-:W-:Y:S01]  /*2a1d0*/  MUFU.EX2 R72, R203 ;  /* 0x000000cb00487308 */ /* 0x000fe20000000800 */
[C---:B--2---:R-:W-:Y:S03]  /*2a1e0*/  FADD.FTZ R0, R49.reuse, R0 ;  /* 0x0000000031007221 */ /* 0x044fe60000010000 */
[----:B------:R-:W-:Y:S01]  /*2a1f0*/  F2FP.F16.F32.PACK_AB R49, R49, R36 ;  /* 0x000000243131723e */ /* 0x000fe200000000ff */
[----:B------:R-:W-:Y:S05]  /*2a200*/  FADD.FTZ R0, R2, R0 ;  /* 0x0000000002007221 */ /* 0x000fea0000010000 */
[----:B------:R-:W2:Y:S01]  /*2a210*/  MUFU.EX2 R36, R200 ;  /* 0x000000c800247308 */ /* 0x000ea20000000800 */
[C---:B---3--:R-:W-:Y:S01]  /*2a220*/  FADD.FTZ R0, R51.reuse, R0 ;  /* 0x0000000033007221 */ /* 0x048fe20000010000 */
[----:B------:R-:W-:Y:S01]  /*2a230*/  F2FP.F16.F32.PACK_AB R51, R51, R2 ;  /* 0x000000023333723e */ /* 0x000fe200000000ff */
[C---:B-1----:R-:W-:Y:S03]  /*2a240*/  HMMA.16816.F32 R28, R40.reuse, R44, R28 ;  /* 0x0000002c281c723c */ /* 0x042fe6000000181c */
[----:B------:R-:W-:Y:S04]  /*2a250*/  FADD.FTZ R0, R64, R0 ;  /* 0x0000000040007221 */ /* 0x000fe80000010000 */
[----:B------:R-:W1:Y:S01]  /*2a260*/  MUFU.EX2 R2, R209 ;  /* 0x000000d100027308 */ /* 0x000e620000000800 */
[----:B------:R-:W-:Y:S01]  /*2a270*/  HMMA.16816.F32 R32, R40, R46, R32 ;  /* 0x0000002e2820723c */ /* 0x000fe20000001820 */
[----:B------:R-:W3:Y:S02]  /*2a280*/  LDSM.16.MT88.4 R40, [R179+0xb800] ;  /* 0x00b80000b328783b */ /* 0x000ee40000004200 */
[----:B------:R-:W-:Y:S03]  /*2a290*/  FADD.FTZ R0, R37, R0 ;  /* 0x0000000025007221 */ /* 0x000fe60000010000 */
[C---:B------:R-:W-:Y:S03]  /*2a2a0*/  HMMA.16816.F32 R4, R48.reuse, R56, R4 ;  /* 0x000000383004723c */ /* 0x040fe60000001804 */
[----:B------:R-:W5:Y:S01]  /*2a2b0*/  MUFU.EX2 R75, R202 ;  /* 0x000000ca004b7308 */ /* 0x000f620000000800 */
[----:B------:R-:W5:Y:S01]  /*2a2c0*/  LDSM.16.MT88.4 R44, [R180+0xb800] ;  /* 0x00b80000b42c783b */ /* 0x000f620000004200 */
[----:B--2---:R-:W-:Y:S01]  /*2a2d0*/  FADD.FTZ R0, R36, R0 ;  /* 0x0000000024007221 */ /* 0x004fe20000010000 */
[C---:B------:R-:W-:Y:S07]  /*2a2e0*/  HMMA.16816.F32 R8, R48.reuse, R58, R8 ;  /* 0x0000003a3008723c */ /* 0x040fee0000001808 */
[----:B------:R-:W2:Y:S01]  /*2a2f0*/  MUFU.EX2 R74, R201 ;  /* 0x000000c9004a7308 */ /* 0x000ea20000000800 */
[----:B------:R-:W-:Y:S01]  /*2a300*/  LDSM.16.MT88.4 R56, [R181+0xc000] ;  /* 0x00c00000b538783b */ /* 0x000fe20000004200 */
[C---:B----4-:R-:W-:Y:S03]  /*2a310*/  HMMA.16816.F32 R12, R48.reuse, R52, R12 ;  /* 0x00000034300c723c */ /* 0x050fe6000000180c */
[----:B-1----:R-:W-:Y:S03]  /*2a320*/  FADD.FTZ R0, R2, R0 ;  /* 0x0000000002007221 */ /* 0x002fe60000010000 */
[C---:B------:R-:W-:Y:S01]  /*2a330*/  HMMA.16816.F32 R16, R48.reuse, R54, R16 ;  /* 0x000000363010723c */ /* 0x040fe20000001810 */
[----:B------:R-:W1:Y:S01]  /*2a340*/  LDSM.16.MT88.4 R52, [R178+0xc000] ;  /* 0x00c00000b234783b */ /* 0x000e620000004200 */
[----:B------:R-:W-:Y:S03]  /*2a350*/  MUFU.EX2 R95, R95 ;  /* 0x0000005f005f7308 */ /* 0x000fe60000000800 */
[----:B------:R-:W-:Y:S07]  /*2a360*/  FADD.FTZ R0, R69, R0 ;  /* 0x0000000045007221 */ /* 0x000fee0000010000 */
[----:B------:R-:W-:Y:S01]  /*2a370*/  MUFU.EX2 R98, R98 ;  /* 0x0000006200627308 */ /* 0x000fe20000000800 */
[----:B------:R-:W-:Y:S04]  /*2a380*/  FADD.FTZ R0, R68, R0 ;  /* 0x0000000044007221 */ /* 0x000fe80000010000 */
[----:B------:R-:W-:Y:S01]  /*2a390*/  FADD.FTZ R0, R71, R0 ;  /* 0x0000000047007221 */ /* 0x000fe20000010000 */
[C---:B---3--:R-:W-:Y:S04]  /*2a3a0*/  HMMA.16816.F32 R20, R48.reuse, R40, R20 ;  /* 0x000000283014723c */ /* 0x048fe80000001814 */
[----:B------:R-:W-:Y:S01]  /*2a3b0*/  MUFU.EX2 R99, R99 ;  /* 0x0000006300637308 */ /* 0x000fe20000000800 */
[----:B------:R-:W-:Y:S01]  /*2a3c0*/  FADD.FTZ R0, R70, R0 ;  /* 0x0000000046007221 */ /* 0x000fe20000010000 */
[C---:B------:R-:W-:Y:S08]  /*2a3d0*/  HMMA.16816.F32 R24, R48.reuse, R42, R24 ;  /* 0x0000002a3018723c */ /* 0x040ff00000001818 */
[----:B------:R-:W-:Y:S03]  /*2a3e0*/  MUFU.EX2 R102, R102 ;  /* 0x0000006600667308 */ /* 0x000fe60000000800 */
[----:B------:R-:W-:Y:S01]  /*2a3f0*/  F2FP.F16.F32.PACK_AB R41, R37, R64 ;  /* 0x000000402529723e */ /* 0x000fe200000000ff */
[C---:B-----5:R-:W-:Y:S01]  /*2a400*/  HMMA.16816.F32 R28, R48.reuse, R44, R28 ;  /* 0x0000002c301c723c */ /* 0x060fe2000000181c */
[----:B------:R-:W-:Y:S02]  /*2a410*/  LDSM.16.MT88.4 R64, [R179+0xc800] ;  /* 0x00c80000b340783b */ /* 0x000fe40000004200 */
[----:B------:R-:W-:Y:S03]  /*2a420*/  F2FP.F16.F32.PACK_AB R43, R2, R36 ;  /* 0x00000024022b723e */ /* 0x000fe600000000ff */
[----:B------:R-:W-:Y:S01]  /*2a430*/  HMMA.16816.F32 R32, R48, R46, R32 ;  /* 0x0000002e3020723c */ /* 0x000fe20000001820 */
[----:B------:R-:W3:Y:S02]  /*2a440*/  MUFU.EX2 R82, R210 ;  /* 0x000000d200527308 */ /* 0x000ee40000000800 */
[----:B------:R-:W4:Y:S02]  /*2a450*/  LDSM.16.MT88.4 R44, [R180+0xc000] ;  /* 0x00c00000b42c783b */ /* 0x000f240000004200 */
[----:B------:R-:W-:Y:S01]  /*2a460*/  F2FP.F16.F32.PACK_AB R40, R125, R124 ;  /* 0x0000007c7d28723e */ /* 0x000fe200000000ff */
[----:B------:R-:W-:Y:S01]  /*2a470*/  FADD.FTZ R0, R73, R0 ;  /* 0x0000000049007221 */ /* 0x000fe20000010000 */
[----:B------:R-:W-:Y:S04]  /*2a480*/  F2FP.F16.F32.PACK_AB R42, R136, R128 ;  /* 0x00000080882a723e */ /* 0x000fe800000000ff */
[----:B------:R-:W5:Y:S01]  /*2a490*/  MUFU.EX2 R80, R211 ;  /* 0x000000d300507308 */ /* 0x000f620000000800 */
[----:B------:R-:W-:Y:S01]  /*2a4a0*/  F2FP.F16.F32.PACK_AB R49, R68, R69 ;  /* 0x000000454431723e */ /* 0x000fe200000000ff */
[----:B------:R-:W-:Y:S01]  /*2a4b0*/  FADD.FTZ R0, R72, R0 ;  /* 0x0000000048007221 */ /* 0x000fe20000010000 */
[----:B------:R-:W-:Y:S01]  /*2a4c0*/  F2FP.F16.F32.PACK_AB R51, R70, R71 ;  /* 0x000000474633723e */ /* 0x000fe200000000ff */
[C---:B-1----:R-:W-:Y:S01]  /*2a4d0*/  HMMA.16816.F32 R4, R40.reuse, R52, R4 ;  /* 0x000000342804723c */ /* 0x042fe20000001804 */
[----:B------:R-:W-:Y:S05]  /*2a4e0*/  LDSM.16.MT88.4 R68, [R181+0xd000] ;  /* 0x00d00000b544783b */ /* 0x000fea0000004200 */
[----:B------:R-:W1:Y:S01]  /*2a4f0*/  MUFU.EX2 R37, R212 ;  /* 0x000000d400257308 */ /* 0x000e620000000800 */
[----:B------:R-:W-:Y:S01]  /*2a500*/  F2FP.F16.F32.PACK_AB R48, R141, R135 ;  /* 0x000000878d30723e */ /* 0x000fe200000000ff */
[C---:B------:R-:W-:Y:S01]  /*2a510*/  HMMA.16816.F32 R8, R40.reuse, R54, R8 ;  /* 0x000000362808723c */ /* 0x040fe20000001808 */
[----:B------:R-:W1:Y:S02]  /*2a520*/  LDSM.16.MT88.4 R52, [R178+0xc800] ;  /* 0x00c80000b234783b */ /* 0x000e640000004200 */
[----:B------:R-:W-:Y:S03]  /*2a530*/  F2FP.F16.F32.PACK_AB R50, R142, R140 ;  /* 0x0000008c8e32723e */ /* 0x000fe600000000ff */
[C---:B------:R-:W-:Y:S02]  /*2a540*/  HMMA.16816.F32 R12, R40.reuse, R56, R12 ;  /* 0x00000038280c723c */ /* 0x040fe4000000180c */
[----:B------:R-:W1:Y:S03]  /*2a550*/  MUFU.EX2 R36, R213 ;  /* 0x000000d500247308 */ /* 0x000e660000000800 */
[----:B------:R-:W-:Y:S01]  /*2a560*/  FADD.FTZ R0, R75, R0 ;  /* 0x000000004b007221 */ /* 0x000fe20000010000 */
[C---:B------:R-:W-:Y:S01]  /*2a570*/  HMMA.16816.F32 R16, R40.reuse, R58, R16 ;  /* 0x0000003a2810723c */ /* 0x040fe20000001810 */
[----:B------:R-:W1:Y:S05]  /*2a580*/  LDSM.16.MT88.4 R56, [R181+0xc800] ;  /* 0x00c80000b538783b */ /* 0x000e6a0000004200 */
[----:B------:R-:W-:Y:S01]  /*2a590*/  MUFU.EX2 R103, R103 ;  /* 0x0000006700677308 */ /* 0x000fe20000000800 */
[----:B--2---:R-:W-:Y:S01]  /*2a5a0*/  FADD.FTZ R0, R74, R0 ;  /* 0x000000004a007221 */ /* 0x004fe20000010000 */
[C---:B------:R-:W-:Y:S08]  /*2a5b0*/  HMMA.16816.F32 R20, R40.reuse, R60, R20 ;  /* 0x0000003c2814723c */ /* 0x040ff00000001814 */
[----:B------:R-:W-:Y:S01]  /*2a5c0*/  MUFU.EX2 R106, R106 ;  /* 0x0000006a006a7308 */ /* 0x000fe20000000800 */
[C---:B------:R-:W-:Y:S01]  /*2a5d0*/  HMMA.16816.F32 R24, R40.reuse, R62, R24 ;  /* 0x0000003e2818723c */ /* 0x040fe20000001818 */
[----:B------:R-:W2:Y:S02]  /*2a5e0*/  LDSM.16.MT88.4 R60, [R180+0xc800] ;  /* 0x00c80000b43c783b */ /* 0x000ea40000004200 */
[----:B---3--:R-:W-:Y:S03]  /*2a5f0*/  FADD.FTZ R0, R82, R0 ;  /* 0x0000000052007221 */ /* 0x008fe60000010000 */
[C---:B----4-:R-:W-:Y:S03]  /*2a600*/  HMMA.16816.F32 R28, R40.reuse, R44, R28 ;  /* 0x0000002c281c723c */ /* 0x050fe6000000181c */
[----:B------:R-:W-:Y:S02]  /*2a610*/  MUFU.EX2 R107, R107 ;  /* 0x0000006b006b7308 */ /* 0x000fe40000000800 */
[----:B-----5:R-:W-:Y:S01]  /*2a620*/  FADD.FTZ R0, R80, R0 ;  /* 0x0000000050007221 */ /* 0x020fe20000010000 */
[----:B------:R-:W-:Y:S01]  /*2a630*/  HMMA.16816.F32 R32, R40, R46, R32 ;  /* 0x0000002e2820723c */ /* 0x000fe20000001820 */
[----:B------:R-:W3:Y:S06]  /*2a640*/  LDSM.16.MT88.4 R44, [R178+0xd000] ;  /* 0x00d00000b22c783b */ /* 0x000eec0000004200 */
[----:B------:R-:W-:Y:S01]  /*2a650*/  MUFU.EX2 R110, R110 ;  /* 0x0000006e006e7308 */ /* 0x000fe20000000800 */
[----:B-1----:R-:W-:Y:S01]  /*2a660*/  FADD.FTZ R0, R37, R0 ;  /* 0x0000000025007221 */ /* 0x002fe20000010000 */
[C---:B------:R-:W-:Y:S08]  /*2a670*/  HMMA.16816.F32 R4, R48.reuse, R52, R4 ;  /* 0x000000343004723c */ /* 0x040ff00000001804 */
[----:B------:R-:W1:Y:S03]  /*2a680*/  MUFU.EX2 R79, R216 ;  /* 0x000000d8004f7308 */ /* 0x000e660000000800 */
[----:B------:R-:W-:Y:S01]  /*2a690*/  F2FP.F16.F32.PACK_AB R41, R72, R73 ;  /* 0x000000494829723e */ /* 0x000fe200000000ff */
[C---:B------:R-:W-:Y:S01]  /*2a6a0*/  HMMA.16816.F32 R8, R48.reuse, R54, R8 ;  /* 0x000000363008723c */ /* 0x040fe20000001808 */
[----:B------:R-:W4:Y:S02]  /*2a6b0*/  LDSM.16.MT88.4 R52, [R179+0xd000] ;  /* 0x00d00000b334783b */ /* 0x000f240000004200 */
[----:B------:R-:W-:Y:S03]  /*2a6c0*/  F2FP.F16.F32.PACK_AB R43, R74, R75 ;  /* 0x0000004b4a2b723e */ /* 0x000fe600000000ff */
[C---:B------:R-:W-:Y:S01]  /*2a6d0*/  HMMA.16816.F32 R12, R48.reuse, R56, R12 ;  /* 0x00000038300c723c */ /* 0x040fe2000000180c */
[----:B------:R-:W-:Y:S04]  /*2a6e0*/  MUFU.EX2 R75, R228 ;  /* 0x000000e4004b7308 */ /* 0x000fe80000000800 */
[----:B------:R-:W-:Y:S01]  /*2a6f0*/  F2FP.F16.F32.PACK_AB R40, R98, R95 ;  /* 0x0000005f6228723e */ /* 0x000fe200000000ff */
[C---:B------:R-:W-:Y:S01]  /*2a700*/  HMMA.16816.F32 R16, R48.reuse, R58, R16 ;  /* 0x0000003a3010723c */ /* 0x040fe20000001810 */
[----:B------:R-:W-:Y:S04]  /*2a710*/  LDSM.16.MT88.4 R56, [R178+0xd800] ;  /* 0x00d80000b238783b */ /* 0x000fe80000004200 */
[----:B------:R-:W5:Y:S01]  /*2a720*/  MUFU.EX2 R78, R215 ;  /* 0x000000d7004e7308 */ /* 0x000f620000000800 */
[----:B------:R-:W-:Y:S01]  /*2a730*/  F2FP.F16.F32.PACK_AB R42, R102, R99 ;  /* 0x00000063662a723e */ /* 0x000fe200000000ff */
[C---:B------:R-:W-:Y:S08]  /*2a740*/  HMMA.16816.F32 R20, R48.reuse, R64, R20 ;  /* 0x000000403014723c */ /* 0x040ff00000001814 */
[----:B------:R-:W4:Y:S01]  /*2a750*/  MUFU.EX2 R81, R214 ;  /* 0x000000d600517308 */ /* 0x000f220000000800 */
[C---:B------:R-:W-:Y:S01]  /*2a760*/  HMMA.16816.F32 R24, R48.reuse, R66, R24 ;  /* 0x000000423018723c */ /* 0x040fe20000001818 */
[----:B------:R-:W-:Y:S02]  /*2a770*/  LDSM.16.MT88.4 R64, [R179+0xd800] ;  /* 0x00d80000b340783b */ /* 0x000fe40000004200 */
[----:B------:R-:W-:Y:S03]  /*2a780*/  FADD.FTZ R0, R36, R0 ;  /* 0x0000000024007221 */ /* 0x000fe60000010000 */
[C---:B--2---:R-:W-:Y:S03]  /*2a790*/  HMMA.16816.F32 R28, R48.reuse, R60, R28 ;  /* 0x0000003c301c723c */ /* 0x044fe6000000181c */
[----:B------:R-:W2:Y:S02]  /*2a7a0*/  MUFU.EX2 R76, R217 ;  /* 0x000000d9004c7308 */ /* 0x000ea40000000800 */
[----:B-1----:R-:W-:Y:S01]  /*2a7b0*/  FADD.FTZ R0, R79, R0 ;  /* 0x000000004f007221 */ /* 0x002fe20000010000 */
[----:B------:R-:W-:Y:S01]  /*2a7c0*/  HMMA.16816.F32 R32, R48, R62, R32 ;  /* 0x0000003e3020723c */ /* 0x000fe20000001820 */
[----:B------:R-:W1:Y:S06]  /*2a7d0*/  LDSM.16.MT88.4 R48, [R180+0xd000] ;  /* 0x00d00000b430783b */ /* 0x000e6c0000004200 */
[----:B------:R-:W-:Y:S01]  /*2a7e0*/  MUFU.EX2 R111, R111 ;  /* 0x0000006f006f7308 */ /* 0x000fe20000000800 */
[----:B-----5:R-:W-:Y:S01]  /*2a7f0*/  FADD.FTZ R0, R78, R0 ;  /* 0x000000004e007221 */ /* 0x020fe20000010000 */
[C---:B---3--:R-:W-:Y:S01]  /*2a800*/  HMMA.16816.F32 R4, R40.reuse, R44, R4 ;  /* 0x0000002c2804723c */ /* 0x048fe20000001804 */
[----:B------:R-:W3:Y:S07]  /*2a810*/  LDSM.16.MT88.4 R60, [R181+0xd800] ;  /* 0x00d80000b53c783b */ /* 0x000eee0000004200 */
[----:B------:R-:W5:Y:S01]  /*2a820*/  MUFU.EX2 R114, R114 ;  /* 0x0000007200727308 */ /* 0x000f620000000800 */
[C---:B------:R-:W-:Y:S03]  /*2a830*/  HMMA.16816.F32 R8, R40.reuse, R46, R8 ;  /* 0x0000002e2808723c */ /* 0x040fe60000001808 */
[----:B------:R-:W-:Y:S03]  /*2a840*/  F2FP.F16.F32.PACK_AB R45, R80, R82 ;  /* 0x00000052502d723e */ /* 0x000fe600000000ff */
[C---:B------:R-:W-:Y:S03]  /*2a850*/  HMMA.16816.F32 R12, R40.reuse, R68, R12 ;  /* 0x00000044280c723c */ /* 0x040fe6000000180c */
[----:B------:R-:W-:Y:S02]  /*2a860*/  MUFU.EX2 R69, R229 ;  /* 0x000000e500457308 */ /* 0x000fe40000000800 */
[----:B------:R-:W-:Y:S01]  /*2a870*/  F2FP.F16.F32.PACK_AB R47, R36, R37 ;  /* 0x00000025242f723e */ /* 0x000fe200000000ff */
[C---:B------:R-:W-:Y:S07]  /*2a880*/  HMMA.16816.F32 R16, R40.reuse, R70, R16 ;  /* 0x000000462810723c */ /* 0x040fee0000001810 */
[----:B------:R-:W-:Y:S01]  /*2a890*/  MUFU.EX2 R37, R230 ;  /* 0x000000e600257308 */ /* 0x000fe20000000800 */
[----:B------:R-:W-:Y:S01]  /*2a8a0*/  F2FP.F16.F32.PACK_AB R44, R106, R103 ;  /* 0x000000676a2c723e */ /* 0x000fe200000000ff */
[C---:B----4-:R-:W-:Y:S03]  /*2a8b0*/  HMMA.16816.F32 R20, R40.reuse, R52, R20 ;  /* 0x000000342814723c */ /* 0x050fe60000001814 */
[----:B------:R-:W-:Y:S03]  /*2a8c0*/  F2FP.F16.F32.PACK_AB R46, R110, R107 ;  /* 0x0000006b6e2e723e */ /* 0x000fe600000000ff */
[C---:B------:R-:W-:Y:S01]  /*2a8d0*/  HMMA.16816.F32 R24, R40.reuse, R54, R24 ;  /* 0x000000362818723c */ /* 0x040fe20000001818 */
[----:B------:R-:W4:Y:S01]  /*2a8e0*/  LDSM.16.MT88.4 R52, [R180+0xd800] ;  /* 0x00d80000b434783b */ /* 0x000f220000004200 */
[----:B------:R-:W-:Y:S03]  /*2a8f0*/  MUFU.EX2 R36, R231 ;  /* 0x000000e700247308 */ /* 0x000fe60000000800 */
[----:B------:R-:W-:Y:S01]  /*2a900*/  FADD.FTZ R0, R81, R0 ;  /* 0x0000000051007221 */ /* 0x000fe20000010000 */
[C---:B-1----:R-:W-:Y:S06]  /*2a910*/  HMMA.16816.F32 R28, R40.reuse, R48, R28 ;  /* 0x00000030281c723c */ /* 0x042fec000000181c */
[----:B------:R-:W-:Y:S01]  /*2a920*/  MUFU.EX2 R82, R105 ;  /* 0x0000006900527308 */ /* 0x000fe20000000800 */
[----:B--2---:R-:W-:Y:S01]  /*2a930*/  FADD.FTZ R0, R76, R0 ;  /* 0x000000004c007221 */ /* 0x004fe20000010000 */
[----:B------:R-:W-:Y:S01]  /*2a940*/  HMMA.16816.F32 R32, R40, R50, R32 ;  /* 0x000000322820723c */ /* 0x000fe20000001820 */
[----:B------:R-:W1:Y:S05]  /*2a950*/  LDSM.16.MT88.4 R48, [R178+0xe000] ;  /* 0x00e00000b230783b */ /* 0x000e6a0000004200 */
[C---:B------:R-:W-:Y:S02]  /*2a960*/  HMMA.16816.F32 R4, R44.reuse, R56, R4 ;  /* 0x000000382c04723c */ /* 0x040fe40000001804 */
[----:B------:R-:W-:Y:S03]  /*2a970*/  MUFU.EX2 R80, R108 ;  /* 0x0000006c00507308 */ /* 0x000fe60000000800 */
[----:B------:R-:W-:Y:S01]  /*2a980*/  F2FP.F16.F32.PACK_AB R41, R78, R79 ;  /* 0x0000004f4e29723e */ /* 0x000fe200000000ff */
[C---:B------:R-:W-:Y:S01]  /*2a990*/  HMMA.16816.F32 R8, R44.reuse, R58, R8 ;  /* 0x0000003a2c08723c */ /* 0x040fe20000001808 */
[----:B------:R-:W2:Y:S05]  /*2a9a0*/  LDSM.16.MT88.4 R56, [R181+0xe000] ;  /* 0x00e00000b538783b */ /* 0x000eaa0000004200 */
[----:B------:R-:W-:Y:S01]  /*2a9b0*/  MUFU.EX2 R79, R109 ;  /* 0x0000006d004f7308 */ /* 0x000fe20000000800 */
[----:B------:R-:W-:Y:S01]  /*2a9c0*/  F2FP.F16.F32.PACK_AB R43, R76, R81 ;  /* 0x000000514c2b723e */ /* 0x000fe200000000ff */
[C---:B---3--:R-:W-:Y:S03]  /*2a9d0*/  HMMA.16816.F32 R12, R44.reuse, R60, R12 ;  /* 0x0000003c2c0c723c */ /* 0x048fe6000000180c */
[----:B-----5:R-:W-:Y:S03]  /*2a9e0*/  F2FP.F16.F32.PACK_AB R40, R114, R111 ;  /* 0x0000006f7228723e */ /* 0x020fe600000000ff */
[C---:B------:R-:W-:Y:S01]  /*2a9f0*/  HMMA.16816.F32 R16, R44.reuse, R62, R16 ;  /* 0x0000003e2c10723c */ /* 0x040fe20000001810 */
[----:B------:R-:W3:Y:S01]  /*2aa00*/  LDSM.16.MT88.4 R60, [R179+0xe000] ;  /* 0x00e00000b33c783b */ /* 0x000ee20000004200 */
[----:B------:R-:W-:Y:S04]  /*2aa10*/  MUFU.EX2 R81, R101 ;  /* 0x0000006500517308 */ /* 0x000fe80000000800 */
[C---:B------:R-:W-:Y:S06]  /*2aa20*/  HMMA.16816.F32 R20, R44.reuse, R64, R20 ;  /* 0x000000402c14723c */ /* 0x040fec0000001814 */
[----:B------:R-:W-:Y:S01]  /*2aa30*/  MUFU.EX2 R115, R115 ;  /* 0x0000007300737308 */ /* 0x000fe20000000800 */
[C---:B------:R-:W-:Y:S01]  /*2aa40*/  HMMA.16816.F32 R24, R44.reuse, R66, R24 ;  /* 0x000000422c18723c */ /* 0x040fe20000001818 */
[----:B------:R-:W5:Y:S05]  /*2aa50*/  LDSM.16.MT88.4 R64, [R180+0xe000] ;  /* 0x00e00000b440783b */ /* 0x000f6a0000004200 */
[C---:B----4-:R-:W-:Y:S03]  /*2aa60*/  HMMA.16816.F32 R28, R44.reuse, R52, R28 ;  /* 0x000000342c1c723c */ /* 0x050fe6000000181c */
[----:B------:R-:W4:Y:S03]  /*2aa70*/  MUFU.EX2 R118, R118 ;  /* 0x0000007600767308 */ /* 0x000f260000000800 */
[----:B------:R-:W-:Y:S01]  /*2aa80*/  HMMA.16816.F32 R32, R44, R54, R32 ;  /* 0x000000362c20723c */ /* 0x000fe20000001820 */
[----:B------:R-:W5:Y:S06]  /*2aa90*/  LDSM.16.MT88.4 R52, [R178+0xe800] ;  /* 0x00e80000b234783b */ /* 0x000f6c0000004200 */
[----:B------:R-:W2:Y:S10]  /*2aaa0*/  MUFU.EX2 R77, R218 ;  /* 0x000000da004d7308 */ /* 0x000eb40000000800 */
[----:B------:R-:W3:Y:S01]  /*2aab0*/  MUFU.EX2 R74, R220 ;  /* 0x000000dc004a7308 */ /* 0x000ee20000000800 */
[----:B----4-:R-:W-:Y:S07]  /*2aac0*/  F2FP.F16.F32.PACK_AB R42, R118, R115 ;  /* 0x00000073762a723e */ /* 0x010fee00000000ff */
[C---:B-1----:R-:W-:Y:S02]  /*2aad0*/  HMMA.16816.F32 R4, R40.reuse, R48, R4 ;  /* 0x000000302804723c */ /* 0x042fe40000001804 */
[----:B------:R-:W-:Y:S03]  /*2aae0*/  MUFU.EX2 R78, R112 ;  /* 0x00000070004e7308 */ /* 0x000fe60000000800 */
[----:B--2---:R-:W-:Y:S01]  /*2aaf0*/  FADD.FTZ R0, R77, R0 ;  /* 0x000000004d007221 */ /* 0x004fe20000010000 */
[C---:B------:R-:W-:Y:S01]  /*2ab00*/  HMMA.16816.F32 R8, R40.reuse, R50, R8 ;  /* 0x000000322808723c */ /* 0x040fe20000001808 */
[----:B------:R-:W1:Y:S05]  /*2ab10*/  LDSM.16.MT88.4 R48, [R181+0xe800] ;  /* 0x00e80000b530783b */ /* 0x000e6a0000004200 */
[----:B------:R-:W2:Y:S01]  /*2ab20*/  MUFU.EX2 R72, R224 ;  /* 0x000000e000487308 */ /* 0x000ea20000000800 */
[C---:B---3--:R-:W-:Y:S01]  /*2ab30*/  F2FP.F16.F32.PACK_AB R45, R74.reuse, R77 ;  /* 0x0000004d4a2d723e */ /* 0x048fe200000000ff */
[C---:B------:R-:W-:Y:S08]  /*2ab40*/  HMMA.16816.F32 R12, R40.reuse, R56, R12 ;  /* 0x00000038280c723c */ /* 0x040ff0000000180c */
[----:B------:R-:W-:Y:S01]  /*2ab50*/  MUFU.EX2 R77, R113 ;  /* 0x00000071004d7308 */ /* 0x000fe20000000800 */
[C---:B------:R-:W-:Y:S01]  /*2ab60*/  HMMA.16816.F32 R16, R40.reuse, R58, R16 ;  /* 0x0000003a2810723c */ /* 0x040fe20000001810 */
[----:B------:R-:W3:Y:S02]  /*2ab70*/  LDSM.16.MT88.4 R56, [R179+0xe800] ;  /* 0x00e80000b338783b */ /* 0x000ee40000004200 */
[----:B------:R-:W-:Y:S03]  /*2ab80*/  FADD.FTZ R0, R74, R0 ;  /* 0x000000004a007221 */ /* 0x000fe60000010000 */
[C---:B------:R-:W-:Y:S03]  /*2ab90*/  HMMA.16816.F32 R20, R40.reuse, R60, R20 ;  /* 0x0000003c2814723c */ /* 0x040fe60000001814 */
[----:B------:R-:W4:Y:S02]  /*2aba0*/  MUFU.EX2 R2, R226 ;  /* 0x000000e200027308 */ /* 0x000f240000000800 */
[----:B--2---:R-:W-:Y:S01]  /*2abb0*/  FADD.FTZ R0, R72, R0 ;  /* 0x0000000048007221 */ /* 0x004fe20000010000 */
[C---:B------:R-:W-:Y:S01]  /*2abc0*/  HMMA.16816.F32 R24, R40.reuse, R62, R24 ;  /* 0x0000003e2818723c */ /* 0x040fe20000001818 */
[----:B------:R-:W2:Y:S06]  /*2abd0*/  LDSM.16.MT88.4 R60, [R180+0xe800] ;  /* 0x00e80000b43c783b */ /* 0x000eac0000004200 */
[----:B------:R-:W-:Y:S01]  /*2abe0*/  MUFU.EX2 R119, R119 ;  /* 0x0000007700777308 */ /* 0x000fe20000000800 */
[C---:B-----5:R-:W-:Y:S09]  /*2abf0*/  HMMA.16816.F32 R28, R40.reuse, R64, R28 ;  /* 0x00000040281c723c */ /* 0x060ff2000000181c */
[----:B------:R-:W5:Y:S01]  /*2ac00*/  MUFU.EX2 R122, R122 ;  /* 0x0000007a007a7308 */ /* 0x000f620000000800 */
[----:B------:R-:W-:Y:S01]  /*2ac10*/  HMMA.16816.F32 R32, R40, R66, R32 ;  /* 0x000000422820723c */ /* 0x000fe20000001820 */
[----:B------:R-:W2:Y:S02]  /*2ac20*/  LDSM.16.MT88.4 R64, [R178+0xf000] ;  /* 0x00f00000b240783b */ /* 0x000ea40000004200 */
[C---:B----4-:R-:W-:Y:S01]  /*2ac30*/  F2FP.F16.F32.PACK_AB R47, R2.reuse, R72 ;  /* 0x00000048022f723e */ /* 0x050fe200000000ff */
[----:B------:R-:W-:Y:S05]  /*2ac40*/  FADD.FTZ R0, R2, R0 ;  /* 0x0000000002007221 */ /* 0x000fea0000010000 */
[----:B------:R-:W-:Y:S02]  /*2ac50*/  MUFU.EX2 R123, R123 ;  /* 0x0000007b007b7308 */ /* 0x000fe40000000800 */
[----:B------:R-:W-:Y:S02]  /*2ac60*/  F2FP.F16.F32.PACK_AB R41, R69, R75 ;  /* 0x0000004b4529723e */ /* 0x000fe400000000ff */
[----:B------:R-:W-:Y:S01]  /*2ac70*/  F2FP.F16.F32.PACK_AB R43, R36, R37 ;  /* 0x00000025242b723e */ /* 0x000fe200000000ff */
[----:B------:R-:W-:Y:S01]  /*2ac80*/  FADD.FTZ R0, R75, R0 ;  /* 0x000000004b007221 */ /* 0x000fe20000010000 */
[----:B------:R-:W-:Y:S04]  /*2ac90*/  F2FP.F16.F32.PACK_AB R40, R91, R94 ;  /* 0x0000005e5b28723e */ /* 0x000fe800000000ff */
[----:B------:R-:W4:Y:S01]  /*2aca0*/  MUFU.EX2 R126, R126 ;  /* 0x0000007e007e7308 */ /* 0x000f220000000800 */
[----:B-----5:R-:W-:Y:S01]  /*2acb0*/  F2FP.F16.F32.PACK_AB R44, R122, R119 ;  /* 0x000000777a2c723e */ /* 0x020fe200000000ff */
[----:B------:R-:W-:Y:S01]  /*2acc0*/  FADD.FTZ R0, R69, R0 ;  /* 0x0000000045007221 */ /* 0x000fe20000010000 */
[----:B------:R-:W-:Y:S03]  /*2acd0*/  F2FP.F16.F32.PACK_AB R42, R89, R90 ;  /* 0x0000005a592a723e */ /* 0x000fe600000000ff */
[----:B------:R-:W-:Y:S04]  /*2ace0*/  FADD.FTZ R0, R37, R0 ;  /* 0x0000000025007221 */ /* 0x000fe80000010000 */
[----:B------:R-:W-:Y:S01]  /*2acf0*/  MUFU.EX2 R72, R236 ;  /* 0x000000ec00487308 */ /* 0x000fe20000000800 */
[----:B------:R-:W-:Y:S01]  /*2ad00*/  FADD.FTZ R2, R36, R0 ;  /* 0x0000000024027221 */ /* 0x000fe20000010000 */
[----:B------:R-:W-:Y:S04]  /*2ad10*/  FADD.FTZ R0, R151, R97 ;  /* 0x0000006197007221 */ /* 0x000fe80000010000 */
[----:B------:R-:W-:Y:S04]  /*2ad20*/  FADD.FTZ R0, R152, R0 ;  /* 0x0000000098007221 */ /* 0x000fe80000010000 */
[----:B------:R-:W-:Y:S01]  /*2ad30*/  MUFU.EX2 R37, R237 ;  /* 0x000000ed00257308 */ /* 0x000fe20000000800 */
[----:B----4-:R-:W-:Y:S01]  /*2ad40*/  F2FP.F16.F32.PACK_AB R46, R126, R123 ;  /* 0x0000007b7e2e723e */ /* 0x010fe200000000ff */
[----:B------:R-:W-:Y:S02]  /*2ad50*/  FADD.FTZ R0, R153, R0 ;  /* 0x0000000099007221 */ /* 0x000fe40000010000 */
[----:B------:R-:W-:Y:S02]  /*2ad60*/  LDSM.16.MT88.4 R152, [R181+0x11800] ;  /* 0x01180000b598783b */ /* 0x000fe40000004200 */
[----:B------:R-:W-:Y:S02]  /*2ad70*/  FADD.FTZ R0, R147, R0 ;  /* 0x0000000093007221 */ /* 0x000fe40000010000 */
[C---:B------:R-:W-:Y:S02]  /*2ad80*/  HMMA.16816.F32 R4, R44.reuse, R52, R4 ;  /* 0x000000342c04723c */ /* 0x040fe40000001804 */
[----:B------:R-:W-:Y:S03]  /*2ad90*/  MUFU.EX2 R69, R238 ;  /* 0x000000ee00457308 */ /* 0x000fe60000000800 */
[----:B------:R-:W-:Y:S01]  /*2ada0*/  FADD.FTZ R36, R148, R0 ;  /* 0x0000000094247221 */ /* 0x000fe20000010000 */
[C---:B------:R-:W-:Y:S01]  /*2adb0*/  HMMA.16816.F32 R8, R44.reuse, R54, R8 ;  /* 0x000000362c08723c */ /* 0x040fe20000001808 */
[----:B------:R-:W4:Y:S05]  /*2adc0*/  LDSM.16.MT88.4 R52, [R181+0xf000] ;  /* 0x00f00000b534783b */ /* 0x000f2a0000004200 */
[----:B------:R-:W-:Y:S01]  /*2add0*/  MUFU.EX2 R75, R240 ;  /* 0x000000f0004b7308 */ /* 0x000fe20000000800 */
[----:B------:R-:W-:Y:S01]  /*2ade0*/  FADD.FTZ R36, R149, R36 ;  /* 0x0000002495247221 */ /* 0x000fe20000010000 */
[C---:B-1----:R-:W-:Y:S08]  /*2adf0*/  HMMA.16816.F32 R12, R44.reuse, R48, R12 ;  /* 0x000000302c0c723c */ /* 0x042ff0000000180c */
[----:B------:R-:W-:Y:S01]  /*2ae00*/  MUFU.EX2 R74, R241 ;  /* 0x000000f1004a7308 */ /* 0x000fe20000000800 */
[C---:B------:R-:W-:Y:S01]  /*2ae10*/  HMMA.16816.F32 R16, R44.reuse, R50, R16 ;  /* 0x000000322c10723c */ /* 0x040fe20000001810 */
[----:B------:R-:W1:Y:S05]  /*2ae20*/  LDSM.16.MT88.4 R48, [R179+0xf000] ;  /* 0x00f00000b330783b */ /* 0x000e6a0000004200 */
[C---:B---3--:R-:W-:Y:S03]  /*2ae30*/  HMMA.16816.F32 R20, R44.reuse, R56, R20 ;  /* 0x000000382c14723c */ /* 0x048fe60000001814 */
[----:B------:R-:W3:Y:S03]  /*2ae40*/  MUFU.EX2 R73, R232 ;  /* 0x000000e800497308 */ /* 0x000ee60000000800 */
[C---:B------:R-:W-:Y:S01]  /*2ae50*/  HMMA.16816.F32 R24, R44.reuse, R58, R24 ;  /* 0x0000003a2c18723c */ /* 0x040fe20000001818 */
[----:B------:R-:W5:Y:S06]  /*2ae60*/  LDSM.16.MT88.4 R56, [R180+0xf000] ;  /* 0x00f00000b438783b */ /* 0x000f6c0000004200 */
[----:B------:R-:W4:Y:S01]  /*2ae70*/  MUFU.EX2 R71, R233 ;  /* 0x000000e900477308 */ /* 0x000f220000000800 */
[C---:B--2---:R-:W-:Y:S09]  /*2ae80*/  HMMA.16816.F32 R28, R44.reuse, R60, R28 ;  /* 0x0000003c2c1c723c */ /* 0x044ff2000000181c */
[----:B------:R-:W2:Y:S01]  /*2ae90*/  MUFU.EX2 R70, R234 ;  /* 0x000000ea00467308 */ /* 0x000ea20000000800 */
[----:B------:R-:W-:Y:S01]  /*2aea0*/  HMMA.16816.F32 R32, R44, R62, R32 ;  /* 0x0000003e2c20723c */ /* 0x000fe20000001820 */
[----:B------:R-:W5:Y:S02]  /*2aeb0*/  LDSM.16.MT88.4 R60, [R178+0xf800] ;  /* 0x00f80000b23c783b */ /* 0x000f640000004200 */
[----:B---3--:R-:W-:Y:S03]  /*2aec0*/  FADD.FTZ R0, R73, R2 ;  /* 0x0000000249007221 */ /* 0x008fe60000010000 */
[C---:B------:R-:W-:Y:S03]  /*2aed0*/  HMMA.16816.F32 R4, R40.reuse, R64, R4 ;  /* 0x000000402804723c */ /* 0x040fe60000001804 */
[----:B------:R-:W-:Y:S02]  /*2aee0*/  MUFU.EX2 R64, R239 ;  /* 0x000000ef00407308 */ /* 0x000fe40000000800 */
[C---:B----4-:R-:W-:Y:S01]  /*2aef0*/  F2FP.F16.F32.PACK_AB R45, R71.reuse, R73 ;  /* 0x00000049472d723e */ /* 0x050fe200000000ff */
[C---:B------:R-:W-:Y:S07]  /*2af00*/  HMMA.16816.F32 R8, R40.reuse, R66, R8 ;  /* 0x000000422808723c */ /* 0x040fee0000001808 */
[----:B------:R-:W-:Y:S01]  /*2af10*/  MUFU.EX2 R73, R242 ;  /* 0x000000f200497308 */ /* 0x000fe20000000800 */
[----:B------:R-:W-:Y:S01]  /*2af20*/  FADD.FTZ R0, R71, R0 ;  /* 0x0000000047007221 */ /* 0x000fe20000010000 */
[C---:B------:R-:W-:Y:S08]  /*2af30*/  HMMA.16816.F32 R12, R40.reuse, R52, R12 ;  /* 0x00000034280c723c */ /* 0x040ff0000000180c */
[----:B------:R-:W-:Y:S01]  /*2af40*/  MUFU.EX2 R71, R243 ;  /* 0x000000f300477308 */ /* 0x000fe20000000800 */
[C---:B------:R-:W-:Y:S01]  /*2af50*/  HMMA.16816.F32 R16, R40.reuse, R54, R16 ;  /* 0x000000362810723c */ /* 0x040fe20000001810 */
[----:B------:R-:W3:Y:S02]  /*2af60*/  LDSM.16.MT88.4 R52, [R181+0xf800] ;  /* 0x00f80000b534783b */ /* 0x000ee40000004200 */
[----:B--2---:R-:W-:Y:S03]  /*2af70*/  FADD.FTZ R2, R70, R0 ;  /* 0x0000000046027221 */ /* 0x004fe60000010000 */
[C---:B-1----:R-:W-:Y:S03]  /*2af80*/  HMMA.16816.F32 R20, R40.reuse, R48, R20 ;  /* 0x000000302814723c */ /* 0x042fe60000001814 */
[----:B------:R-:W1:Y:S02]  /*2af90*/  MUFU.EX2 R68, R235 ;  /* 0x000000eb00447308 */ /* 0x000e640000000800 */
[----:B------:R-:W-:Y:S01]  /*2afa0*/  FADD.FTZ R0, R150, R36 ;  /* 0x0000002496007221 */ /* 0x000fe20000010000 */
[C---:B------:R-:W-:Y:S01]  /*2afb0*/  HMMA.16816.F32 R24, R40.reuse, R50, R24 ;  /* 0x000000322818723c */ /* 0x040fe20000001818 */
[----:B------:R-:W2:Y:S06]  /*2afc0*/  LDSM.16.MT88.4 R48, [R179+0xf800] ;  /* 0x00f80000b330783b */ /* 0x000eac0000004200 */
[----:B------:R-:W-:Y:S01]  /*2afd0*/  MUFU.EX2 R88, R92 ;  /* 0x0000005c00587308 */ /* 0x000fe20000000800 */
[----:B------:R-:W-:Y:S01]  /*2afe0*/  FADD.FTZ R0, R143, R0 ;  /* 0x000000008f007221 */ /* 0x000fe20000010000 */
[C---:B-----5:R-:W-:Y:S08]  /*2aff0*/  HMMA.16816.F32 R28, R40.reuse, R56, R28 ;  /* 0x00000038281c723c */ /* 0x060ff0000000181c */
[----:B------:R-:W4:Y:S01]  /*2b000*/  MUFU.EX2 R87, R93 ;  /* 0x0000005d00577308 */ /* 0x000f220000000800 */
[----:B------:R-:W-:Y:S01]  /*2b010*/  HMMA.16816.F32 R32, R40, R58, R32 ;  /* 0x0000003a2820723c */ /* 0x000fe20000001820 */
[----:B------:R-:W5:Y:S02]  /*2b020*/  LDSM.16.MT88.4 R40, [R180+0xf800] ;  /* 0x00f80000b428783b */ /* 0x000f640000004200 */
[----:B-1----:R-:W-:Y:S01]  /*2b030*/  F2FP.F16.F32.PACK_AB R47, R68, R70 ;  /* 0x00000046442f723e */ /* 0x002fe200000000ff */
[----:B------:R-:W-:Y:S05]  /*2b040*/  FADD.FTZ R0, R144, R0 ;  /* 0x0000000090007221 */ /* 0x000fea0000010000 */
[----:B------:R-:W-:Y:S02]  /*2b050*/  MUFU.EX2 R86, R96 ;  /* 0x0000006000567308 */ /* 0x000fe40000000800 */
[----:B------:R-:W-:Y:S01]  /*2b060*/  FADD.FTZ R2, R68, R2 ;  /* 0x0000000244027221 */ /* 0x000fe20000010000 */
[----:B------:R-:W1:Y:S01]  /*2b070*/  LDSM.16.MT88.4 R56, [R178+0x10000] ;  /* 0x01000000b238783b */ /* 0x000e620000004200 */
[----:B------:R-:W-:Y:S02]  /*2b080*/  FADD.FTZ R0, R145, R0 ;  /* 0x0000000091007221 */ /* 0x000fe40000010000 */
[----:B------:R-:W-:Y:S04]  /*2b090*/  FADD.FTZ R2, R72, R2 ;  /* 0x0000000248027221 */ /* 0x000fe80000010000 */
[----:B------:R-:W3:Y:S01]  /*2b0a0*/  MUFU.EX2 R85, R127 ;  /* 0x0000007f00557308 */ /* 0x000ee20000000800 */
[----:B----4-:R-:W-:Y:S01]  /*2b0b0*/  F2FP.F16.F32.PACK_AB R44, R87, R88 ;  /* 0x00000058572c723e */ /* 0x010fe200000000ff */
[----:B------:R-:W-:Y:S02]  /*2b0c0*/  FADD.FTZ R0, R146, R0 ;  /* 0x0000000092007221 */ /* 0x000fe40000010000 */
[----:B------:R-:W-:Y:S02]  /*2b0d0*/  LDSM.16.MT88.4 R144, [R179+0x11800] ;  /* 0x01180000b390783b */ /* 0x000fe40000004200 */
[----:B------:R-:W-:Y:S04]  /*2b0e0*/  FADD.FTZ R0, R129, R0 ;  /* 0x0000000081007221 */ /* 0x000fe80000010000 */
[----:B------:R-:W-:Y:S01]  /*2b0f0*/  MUFU.EX2 R70, R246 ;  /* 0x000000f600467308 */ /* 0x000fe20000000800 */
[----:B------:R-:W-:Y:S04]  /*2b100*/  FADD.FTZ R0, R137, R0 ;  /* 0x0000000089007221 */ /* 0x000fe80000010000 */
[----:B------:R-:W-:Y:S05]  /*2b110*/  FADD.FTZ R0, R138, R0 ;  /* 0x000000008a007221 */ /* 0x000fea0000010000 */
[----:B------:R-:W-:Y:S01]  /*2b120*/  MUFU.EX2 R68, R247 ;  /* 0x000000f700447308 */ /* 0x000fe20000000800 */
[----:B---3--:R-:W-:Y:S01]  /*2b130*/  F2FP.F16.F32.PACK_AB R46, R85, R86 ;  /* 0x00000056552e723e */ /* 0x008fe200000000ff */
[----:B------:R-:W-:Y:S04]  /*2b140*/  FADD.FTZ R0, R139, R0 ;  /* 0x000000008b007221 */ /* 0x000fe80000010000 */
[----:B------:R-:W-:Y:S01]  /*2b150*/  FADD.FTZ R36, R124, R0 ;  /* 0x000000007c247221 */ /* 0x000fe20000010000 */
[----:B------:R-:W-:Y:S01]  /*2b160*/  FADD.FTZ R0, R37, R2 ;  /* 0x0000000225007221 */ /* 0x000fe20000010000 */
[C---:B------:R-:W-:Y:S02]  /*2b170*/  HMMA.16816.F32 R4, R44.reuse, R60, R4 ;  /* 0x0000003c2c04723c */ /* 0x040fe40000001804 */
[----:B------:R-:W-:Y:S03]  /*2b180*/  MUFU.EX2 R139, R169 ;  /* 0x000000a9008b7308 */ /* 0x000fe60000000800 */
[----:B------:R-:W-:Y:S01]  /*2b190*/  FADD.FTZ R0, R69, R0 ;  /* 0x0000000045007221 */ /* 0x000fe20000010000 */
[C---:B------:R-:W-:Y:S01]  /*2b1a0*/  HMMA.16816.F32 R8, R44.reuse, R62, R8 ;  /* 0x0000003e2c08723c */ /* 0x040fe20000001808 */
[----:B------:R-:W-:Y:S05]  /*2b1b0*/  LDSM.16.MT88.4 R60, [R179+0x10000] ;  /* 0x01000000b33c783b */ /* 0x000fea0000004200 */
[----:B------:R-:W-:Y:S01]  /*2b1c0*/  MUFU.EX2 R76, R116 ;  /* 0x00000074004c7308 */ /* 0x000fe20000000800 */
[----:B------:R-:W-:Y:S01]  /*2b1d0*/  FADD.FTZ R36, R125, R36 ;  /* 0x000000247d247221 */ /* 0x000fe20000010000 */
[C---:B------:R-:W-:Y:S08]  /*2b1e0*/  HMMA.16816.F32 R12, R44.reuse, R52, R12 ;  /* 0x000000342c0c723c */ /* 0x040ff0000000180c */
[----:B------:R-:W-:Y:S01]  /*2b1f0*/  MUFU.EX2 R137, R249 ;  /* 0x000000f900897308 */ /* 0x000fe20000000800 */
[C---:B------:R-:W-:Y:S01]  /*2b200*/  HMMA.16816.F32 R16, R44.reuse, R54, R16 ;  /* 0x000000362c10723c */ /* 0x040fe20000001810 */
[----:B------:R-:W3:Y:S05]  /*2b210*/  LDSM.16.MT88.4 R52, [R181+0x10000] ;  /* 0x01000000b534783b */ /* 0x000eea0000004200 */
[C---:B--2---:R-:W-:Y:S06]  /*2b220*/  HMMA.16816.F32 R20, R44.reuse, R48, R20 ;  /* 0x000000302c14723c */ /* 0x044fec0000001814 */
[C---:B------:R-:W-:Y:S05]  /*2b230*/  HMMA.16816.F32 R24, R44.reuse, R50, R24 ;  /* 0x000000322c18723c */ /* 0x040fea0000001818 */
[----:B------:R-:W-:Y:S01]  /*2b240*/  F2FP.F16.F32.PACK_AB R49, R37, R72 ;  /* 0x000000482531723e */ /* 0x000fe200000000ff */
[C---:B-----5:R-:W-:Y:S01]  /*2b250*/  HMMA.16816.F32 R28, R44.reuse, R40, R28 ;  /* 0x000000282c1c723c */ /* 0x060fe2000000181c */
[----:B------:R-:W-:Y:S04]  /*2b260*/  MUFU.EX2 R72, R244 ;  /* 0x000000f400487308 */ /* 0x000fe80000000800 */
[----:B------:R-:W-:Y:S01]  /*2b270*/  FADD.FTZ R37, R64, R0 ;  /* 0x0000000040257221 */ /* 0x000fe20000010000 */
[----:B------:R-:W-:Y:S01]  /*2b280*/  HMMA.16816.F32 R32, R44, R42, R32 ;  /* 0x0000002a2c20723c */ /* 0x000fe20000001820 */
[----:B------:R-:W2:Y:S04]  /*2b290*/  LDSM.16.MT88.4 R40, [R180+0x10000] ;  /* 0x01000000b428783b */ /* 0x000ea80000004200 */
[----:B------:R-:W-:Y:S01]  /*2b2a0*/  FADD.FTZ R0, R128, R36 ;  /* 0x0000002480007221 */ /* 0x000fe20000010000 */
[----:B------:R-:W-:Y:S02]  /*2b2b0*/  F2FP.F16.F32.PACK_AB R51, R64, R69 ;  /* 0x000000454033723e */ /* 0x000fe400000000ff */
[----:B------:R-:W-:Y:S01]  /*2b2c0*/  F2FP.F16.F32.PACK_AB R48, R81, R84 ;  /* 0x000000545130723e */ /* 0x000fe200000000ff */
[----:B------:R-:W-:Y:S01]  /*2b2d0*/  LDSM.16.MT88.4 R64, [R179+0x10800] ;  /* 0x01080000b340783b */ /* 0x000fe20000004200 */
[----:B------:R-:W4:Y:S01]  /*2b2e0*/  MUFU.EX2 R69, R245 ;  /* 0x000000f500457308 */ /* 0x000f220000000800 */
[----:B------:R-:W-:Y:S01]  /*2b2f0*/  FADD.FTZ R0, R136, R0 ;  /* 0x0000000088007221 */ /* 0x000fe20000010000 */
[----:B------:R-:W-:Y:S02]  /*2b300*/  F2FP.F16.F32.PACK_AB R50, R82, R83 ;  /* 0x000000535232723e */ /* 0x000fe400000000ff */
[----:B------:R-:W-:Y:S01]  /*2b310*/  F2FP.F16.F32.PACK_AB R45, R74, R75 ;  /* 0x0000004b4a2d723e */ /* 0x000fe200000000ff */
[----:B------:R-:W-:Y:S01]  /*2b320*/  FADD.FTZ R0, R135, R0 ;  /* 0x0000000087007221 */ /* 0x000fe20000010000 */
[----:B------:R-:W-:Y:S02]  /*2b330*/  F2FP.F16.F32.PACK_AB R47, R71, R73 ;  /* 0x00000049472f723e */ /* 0x000fe400000000ff */
[----:B------:R-:W-:Y:S01]  /*2b340*/  F2FP.F16.F32.PACK_AB R44, R79, R80 ;  /* 0x000000504f2c723e */ /* 0x000fe200000000ff */
[C---:B-1----:R-:W-:Y:S05]  /*2b350*/  HMMA.16816.F32 R4, R48.reuse, R56, R4 ;  /* 0x000000383004723c */ /* 0x042fea0000001804 */
[----:B------:R-:W-:Y:S01]  /*2b360*/  FADD.FTZ R0, R141, R0 ;  /* 0x000000008d007221 */ /* 0x000fe20000010000 */
[C---:B------:R-:W-:Y:S01]  /*2b370*/  HMMA.16816.F32 R8, R48.reuse, R58, R8 ;  /* 0x0000003a3008723c */ /* 0x040fe20000001808 */
[----:B------:R-:W1:Y:S04]  /*2b380*/  LDSM.16.MT88.4 R56, [R178+0x10800] ;  /* 0x01080000b238783b */ /* 0x000e680000004200 */
[----:B------:R-:W-:Y:S01]  /*2b390*/  FADD.FTZ R0, R140, R0 ;  /* 0x000000008c007221 */ /* 0x000fe20000010000 */
[C---:B---3--:R-:W-:Y:S05]  /*2b3a0*/  HMMA.16816.F32 R12, R48.reuse, R52, R12 ;  /* 0x00000034300c723c */ /* 0x048fea000000180c */
[----:B------:R-:W-:Y:S01]  /*2b3b0*/  FADD.FTZ R0, R142, R0 ;  /* 0x000000008e007221 */ /* 0x000fe20000010000 */
[C---:B------:R-:W-:Y:S01]  /*2b3c0*/  HMMA.16816.F32 R16, R48.reuse, R54, R16 ;  /* 0x000000363010723c */ /* 0x040fe20000001810 */
[----:B------:R-:W3:Y:S04]  /*2b3d0*/  LDSM.16.MT88.4 R52, [R181+0x10800] ;  /* 0x01080000b534783b */ /* 0x000ee80000004200 */
[----:B------:R-:W-:Y:S01]  /*2b3e0*/  FADD.FTZ R0, R95, R0 ;  /* 0x000000005f007221 */ /* 0x000fe20000010000 */
[C---:B------:R-:W-:Y:S05]  /*2b3f0*/  HMMA.16816.F32 R20, R48.reuse, R60, R20 ;  /* 0x0000003c3014723c */ /* 0x040fea0000001814 */
[----:B------:R-:W-:Y:S01]  /*2b400*/  FADD.FTZ R2, R98, R0 ;  /* 0x0000000062027221 */ /* 0x000fe20000010000 */
[C---:B------:R-:W-:Y:S01]  /*2b410*/  HMMA.16816.F32 R24, R48.reuse, R62, R24 ;  /* 0x0000003e3018723c */ /* 0x040fe20000001818 */
[----:B------:R-:W5:Y:S04]  /*2b420*/  LDSM.16.MT88.4 R60, [R180+0x10800] ;  /* 0x01080000b43c783b */ /* 0x000f680000004200 */
[----:B------:R-:W-:Y:S01]  /*2b430*/  FADD.FTZ R0, R75, R37 ;  /* 0x000000254b007221 */ /* 0x000fe20000010000 */
[C---:B--2---:R-:W-:Y:S01]  /*2b440*/  HMMA.16816.F32 R28, R48.reuse, R40, R28 ;  /* 0x00000028301c723c */ /* 0x044fe2000000181c */
[----:B------:R-:W2:Y:S04]  /*2b450*/  MUFU.EX2 R75, R117 ;  /* 0x00000075004b7308 */ /* 0x000ea80000000800 */
[----:B------:R-:W-:Y:S01]  /*2b460*/  FADD.FTZ R2, R99, R2 ;  /* 0x0000000263027221 */ /* 0x000fe20000010000 */
[----:B------:R-:W-:Y:S01]  /*2b470*/  HMMA.16816.F32 R32, R48, R42, R32 ;  /* 0x0000002a3020723c */ /* 0x000fe20000001820 */
[----:B------:R-:W2:Y:S04]  /*2b480*/  LDSM.16.MT88.4 R48, [R178+0x11000] ;  /* 0x01100000b230783b */ /* 0x000ea80000004200 */
[----:B------:R-:W-:Y:S01]  /*2b490*/  MUFU.EX2 R37, R250 ;  /* 0x000000fa00257308 */ /* 0x000fe20000000800 */
[----:B------:R-:W-:Y:S01]  /*2b4a0*/  FADD.FTZ R0, R74, R0 ;  /* 0x000000004a007221 */ /* 0x000fe20000010000 */
[----:B------:R-:W-:Y:S01]  /*2b4b0*/  FADD.FTZ R2, R102, R2 ;  /* 0x0000000266027221 */ /* 0x000fe20000010000 */
[----:B------:R-:W-:Y:S03]  /*2b4c0*/  F2FP.F16.F32.PACK_AB R46, R77, R78 ;  /* 0x0000004e4d2e723e */ /* 0x000fe600000000ff */
[----:B------:R-:W-:Y:S01]  /*2b4d0*/  FADD.FTZ R0, R73, R0 ;  /* 0x0000000049007221 */ /* 0x000fe20000010000 */
[----:B------:R-:W-:Y:S01]  /*2b4e0*/  FADD.FTZ R2, R103, R2 ;  /* 0x0000000267027221 */ /* 0x000fe20000010000 */
[----:B----4-:R-:W-:Y:S02]  /*2b4f0*/  F2FP.F16.F32.PACK_AB R41, R69, R72 ;  /* 0x000000484529723e */ /* 0x010fe400000000ff */
[C---:B-1----:R-:W-:Y:S01]  /*2b500*/  HMMA.16816.F32 R4, R44.reuse, R56, R4 ;  /* 0x000000382c04723c */ /* 0x042fe20000001804 */
[----:B------:R-:W-:Y:S04]  /*2b510*/  MUFU.EX2 R74, R120 ;  /* 0x00000078004a7308 */ /* 0x000fe80000000800 */
[----:B------:R-:W-:Y:S01]  /*2b520*/  FADD.FTZ R36, R71, R0 ;  /* 0x0000000047247221 */ /* 0x000fe20000010000 */
[C---:B------:R-:W-:Y:S01]  /*2b530*/  HMMA.16816.F32 R8, R44.reuse, R58, R8 ;  /* 0x0000003a2c08723c */ /* 0x040fe20000001808 */
[----:B------:R-:W-:Y:S04]  /*2b540*/  LDSM.16.MT88.4 R56, [R179+0x11000] ;  /* 0x01100000b338783b */ /* 0x000fe80000004200 */
[----:B------:R-:W1:Y:S01]  /*2b550*/  MUFU.EX2 R73, R121 ;  /* 0x0000007900497308 */ /* 0x000e620000000800 */
[----:B------:R-:W-:Y:S01]  /*2b560*/  FADD.FTZ R0, R106, R2 ;  /* 0x000000026a007221 */ /* 0x000fe20000010000 */
[C---:B---3--:R-:W-:Y:S04]  /*2b570*/  HMMA.16816.F32 R12, R44.reuse, R52, R12 ;  /* 0x000000342c0c723c */ /* 0x048fe8000000180c */
[----:B------:R-:W-:Y:S02]  /*2b580*/  FADD.FTZ R0, R107, R0 ;  /* 0x000000006b007221 */ /* 0x000fe40000010000 */
[C---:B------:R-:W-:Y:S01]  /*2b590*/  HMMA.16816.F32 R16, R44.reuse, R54, R16 ;  /* 0x000000362c10723c */ /* 0x040fe20000001810 */
[----:B------:R-:W3:Y:S01]  /*2b5a0*/  LDSM.16.MT88.4 R52, [R181+0x11000] ;  /* 0x01100000b534783b */ /* 0x000ee20000004200 */
[----:B------:R-:W-:Y:S03]  /*2b5b0*/  MUFU.EX2 R71, R248 ;  /* 0x000000f800477308 */ /* 0x000fe60000000800 */
[----:B------:R-:W-:Y:S01]  /*2b5c0*/  FADD.FTZ R0, R110, R0 ;  /* 0x000000006e007221 */ /* 0x000fe20000010000 */
[C---:B------:R-:W-:Y:S05]  /*2b5d0*/  HMMA.16816.F32 R20, R44.reuse, R64, R20 ;  /* 0x000000402c14723c */ /* 0x040fea0000001814 */
[----:B------:R-:W-:Y:S01]  /*2b5e0*/  FADD.FTZ R0, R111, R0 ;  /* 0x000000006f007221 */ /* 0x000fe20000010000 */
[C---:B------:R-:W-:Y:S05]  /*2b5f0*/  HMMA.16816.F32 R24, R44.reuse, R66, R24 ;  /* 0x000000422c18723c */ /* 0x040fea0000001818 */
[----:B------:R-:W-:Y:S01]  /*2b600*/  FADD.FTZ R0, R114, R0 ;  /* 0x0000000072007221 */ /* 0x000fe20000010000 */
[C---:B-----5:R-:W-:Y:S01]  /*2b610*/  HMMA.16816.F32 R28, R44.reuse, R60, R28 ;  /* 0x0000003c2c1c723c */ /* 0x060fe2000000181c */
[----:B------:R-:W-:Y:S04]  /*2b620*/  MUFU.EX2 R60, R130 ;  /* 0x00000082003c7308 */ /* 0x000fe80000000800 */
[----:B------:R-:W-:Y:S01]  /*2b630*/  FADD.FTZ R0, R115, R0 ;  /* 0x0000000073007221 */ /* 0x000fe20000010000 */
[----:B------:R-:W-:Y:S01]  /*2b640*/  HMMA.16816.F32 R32, R44, R62, R32 ;  /* 0x0000003e2c20723c */ /* 0x000fe20000001820 */
[----:B------:R-:W4:Y:S04]  /*2b650*/  LDSM.16.MT88.4 R44, [R180+0x11000] ;  /* 0x01100000b42c783b */ /* 0x000f280000004200 */
[----:B------:R-:W-:Y:S01]  /*2b660*/  FADD.FTZ R0, R118, R0 ;  /* 0x0000000076007221 */ /* 0x000fe20000010000 */
[----:B------:R-:W-:Y:S01]  /*2b670*/  FADD.FTZ R2, R72, R36 ;  /* 0x0000002448027221 */ /* 0x000fe20000010000 */
[----:B------:R-:W-:Y:S04]  /*2b680*/  F2FP.F16.F32.PACK_AB R43, R68, R70 ;  /* 0x00000046442b723e */ /* 0x000fe800000000ff */
[----:B------:R-:W-:Y:S01]  /*2b690*/  FADD.FTZ R0, R119, R0 ;  /* 0x0000000077007221 */ /* 0x000fe20000010000 */
[----:B--2---:R-:W-:Y:S02]  /*2b6a0*/  F2FP.F16.F32.PACK_AB R40, R75, R76 ;  /* 0x0000004c4b28723e */ /* 0x004fe400000000ff */
[----:B-1----:R-:W-:Y:S01]  /*2b6b0*/  F2FP.F16.F32.PACK_AB R42, R73, R74 ;  /* 0x0000004a492a723e */ /* 0x002fe200000000ff */
[----:B------:R-:W-:Y:S01]  /*2b6c0*/  FADD.FTZ R36, R122, R0 ;  /* 0x000000007a247221 */ /* 0x000fe20000010000 */
[----:B------:R-:W-:Y:S01]  /*2b6d0*/  FADD.FTZ R0, R69, R2 ;  /* 0x0000000245007221 */ /* 0x000fe20000010000 */
[----:B------:R-:W-:Y:S02]  /*2b6e0*/  MOV R135, R38 ;  /* 0x0000002600877202 */ /* 0x000fe40000000f00 */
[----:B------:R-:W-:Y:S01]  /*2b6f0*/  FADD.FTZ R2, R123, R36 ;  /* 0x000000247b027221 */ /* 0x000fe20000010000 */
[----:B------:R-:W-:Y:S01]  /*2b700*/  FADD.FTZ R0, R70, R0 ;  /* 0x0000000046007221 */ /* 0x000fe20000010000 */
[C---:B------:R-:W-:Y:S05]  /*2b710*/  HMMA.16816.F32 R4, R40.reuse, R48, R4 ;  /* 0x000000302804723c */ /* 0x040fea0000001804 */
[----:B------:R-:W-:Y:S01]  /*2b720*/  FADD.FTZ R2, R126, R2 ;  /* 0x000000027e027221 */ /* 0x000fe20000010000 */
[C---:B------:R-:W-:Y:S01]  /*2b730*/  HMMA.16816.F32 R8, R40.reuse, R50, R8 ;  /* 0x000000322808723c */ /* 0x040fe20000001808 */
[----:B------:R-:W1:Y:S04]  /*2b740*/  LDSM.16.MT88.4 R48, [R180+0x11800] ;  /* 0x01180000b430783b */ /* 0x000e680000004200 */
[----:B------:R-:W-:Y:S01]  /*2b750*/  FADD.FTZ R36, R68, R0 ;  /* 0x0000000044247221 */ /* 0x000fe20000010000 */
[C---:B---3--:R-:W-:Y:S01]  /*2b760*/  HMMA.16816.F32 R12, R40.reuse, R52, R12 ;  /* 0x00000034280c723c */ /* 0x048fe2000000180c */
[----:B------:R-:W-:Y:S04]  /*2b770*/  MUFU.EX2 R52, R134 ;  /* 0x0000008600347308 */ /* 0x000fe80000000800 */
[----:B------:R-:W-:Y:S01]  /*2b780*/  FADD.FTZ R0, R94, R2 ;  /* 0x000000025e007221 */ /* 0x000fe20000010000 */
[C---:B------:R-:W-:Y:S05]  /*2b790*/  HMMA.16816.F32 R16, R40.reuse, R54, R16 ;  /* 0x000000362810723c */ /* 0x040fea0000001810 */
[----:B------:R-:W2:Y:S01]  /*2b7a0*/  MUFU.EX2 R53, R131 ;  /* 0x0000008300357308 */ /* 0x000ea20000000800 */
[----:B------:R-:W-:Y:S01]  /*2b7b0*/  FADD.FTZ R0, R91, R0 ;  /* 0x000000005b007221 */ /* 0x000fe20000010000 */
[C---:B------:R-:W-:Y:S04]  /*2b7c0*/  HMMA.16816.F32 R20, R40.reuse, R56, R20 ;  /* 0x000000382814723c */ /* 0x040fe80000001814 */
[----:B------:R-:W-:Y:S02]  /*2b7d0*/  FADD.FTZ R0, R90, R0 ;  /* 0x000000005a007221 */ /* 0x000fe40000010000 */
[C---:B------:R-:W-:Y:S05]  /*2b7e0*/  HMMA.16816.F32 R24, R40.reuse, R58, R24 ;  /* 0x0000003a2818723c */ /* 0x040fea0000001818 */
[----:B------:R-:W-:Y:S01]  /*2b7f0*/  FADD.FTZ R0, R89, R0 ;  /* 0x0000000059007221 */ /* 0x000fe20000010000 */
[C---:B----4-:R-:W-:Y:S05]  /*2b800*/  HMMA.16816.F32 R28, R40.reuse, R44, R28 ;  /* 0x0000002c281c723c */ /* 0x050fea000000181c */
[----:B------:R-:W-:Y:S01]  /*2b810*/  FADD.FTZ R0, R88, R0 ;  /* 0x0000000058007221 */ /* 0x000fe20000010000 */
[----:B------:R-:W-:Y:S05]  /*2b820*/  HMMA.16816.F32 R32, R40, R46, R32 ;  /* 0x0000002e2820723c */ /* 0x000fea0000001820 */
[----:B------:R-:W-:Y:S01]  /*2b830*/  FADD.FTZ R0, R87, R0 ;  /* 0x0000000057007221 */ /* 0x000fe20000010000 */
[----:B--2---:R-:W-:Y:S02]  /*2b840*/  F2FP.F16.F32.PACK_AB R136, R53, R60 ;  /* 0x0000003c3588723e */ /* 0x004fe400000000ff */
[----:B------:R-:W-:Y:S03]  /*2b850*/  F2FP.F16.F32.PACK_AB R138, R39, R52 ;  /* 0x00000034278a723e */ /* 0x000fe600000000ff */
[----:B------:R-:W-:Y:S01]  /*2b860*/  FADD.FTZ R0, R86, R0 ;  /* 0x0000000056007221 */ /* 0x000fe20000010000 */
[----:B------:R-:W-:Y:S03]  /*2b870*/  MOV R134, R3 ;  /* 0x0000000300867202 */ /* 0x000fe60000000f00 */
[----:B------:R-:W-:Y:S01]  /*2b880*/  FADD.FTZ R2, R85, R0 ;  /* 0x0000000055027221 */ /* 0x000fe20000010000 */
[----:B------:R-:W-:Y:S03]  /*2b890*/  FADD.FTZ R0, R71, R36 ;  /* 0x0000002447007221 */ /* 0x000fe60000010000 */
[----:B------:R-:W-:Y:S01]  /*2b8a0*/  FADD.FTZ R2, R84, R2 ;  /* 0x0000000254027221 */ /* 0x000fe20000010000 */
[C---:B------:R-:W-:Y:S01]  /*2b8b0*/  FADD.FTZ R0, R137.reuse, R0 ;  /* 0x0000000089007221 */ /* 0x040fe20000010000 */
[----:B------:R-:W-:Y:S02]  /*2b8c0*/  F2FP.F16.F32.PACK_AB R137, R137, R71 ;  /* 0x000000478989723e */ /* 0x000fe400000000ff */
[----:B------:R-:W-:Y:S01]  /*2b8d0*/  FADD.FTZ R2, R81, R2 ;  /* 0x0000000251027221 */ /* 0x000fe20000010000 */
[----:B------:R-:W-:Y:S03]  /*2b8e0*/  FADD.FTZ R0, R37, R0 ;  /* 0x0000000025007221 */ /* 0x000fe60000010000 */
[----:B------:R-:W-:Y:S01]  /*2b8f0*/  FADD.FTZ R2, R83, R2 ;  /* 0x0000000253027221 */ /* 0x000fe20000010000 */
[C---:B------:R-:W-:Y:S01]  /*2b900*/  FADD.FTZ R0, R139.reuse, R0 ;  /* 0x000000008b007221 */ /* 0x040fe20000010000 */
[----:B------:R-:W-:Y:S04]  /*2b910*/  F2FP.F16.F32.PACK_AB R139, R139, R37 ;  /* 0x000000258b8b723e */ /* 0x000fe800000000ff */
[----:B------:R2:W-:Y:S03]  /*2b920*/  STL [R1], R0 ;  /* 0x0000000001007387 */ /* 0x0005e60000100800 */
[C---:B------:R-:W-:Y:S06]  /*2b930*/  HMMA.16816.F32 R164, R136.reuse, R160, R4 ;  /* 0x000000a088a4723c */ /* 0x040fec0000001804 */
[C---:B------:R-:W-:Y:S06]  /*2b940*/  HMMA.16816.F32 R160, R136.reuse, R162, R8 ;  /* 0x000000a288a0723c */ /* 0x040fec0000001808 */
[C---:B------:R-:W-:Y:S06]  /*2b950*/  HMMA.16816.F32 R156, R136.reuse, R152, R12 ;  /* 0x00000098889c723c */ /* 0x040fec000000180c */
[C---:B------:R-:W-:Y:S05]  /*2b960*/  HMMA.16816.F32 R152, R136.reuse, R154, R16 ;  /* 0x0000009a8898723c */ /* 0x040fea0000001810 */
[----:B--2---:R-:W-:Y:S01]  /*2b970*/  FADD.FTZ R0, R82, R2 ;  /* 0x0000000252007221 */ /* 0x004fe20000010000 */
[C---:B------:R-:W-:Y:S05]  /*2b980*/  HMMA.16816.F32 R148, R136.reuse, R144, R20 ;  /* 0x000000908894723c */ /* 0x040fea0000001814 */
[----:B------:R-:W-:Y:S01]  /*2b990*/  FADD.FTZ R0, R80, R0 ;  /* 0x0000000050007221 */ /* 0x000fe20000010000 */
[C---:B------:R-:W-:Y:S05]  /*2b9a0*/  HMMA.16816.F32 R144, R136.reuse, R146, R24 ;  /* 0x000000928890723c */ /* 0x040fea0000001818 */
[----:B------:R-:W-:Y:S01]  /*2b9b0*/  FADD.FTZ R0, R79, R0 ;  /* 0x000000004f007221 */ /* 0x000fe20000010000 */
[C---:B-1----:R-:W-:Y:S05]  /*2b9c0*/  HMMA.16816.F32 R140, R136.reuse, R48, R28 ;  /* 0x00000030888c723c */ /* 0x042fea000000181c */
[----:B------:R-:W-:Y:S01]  /*2b9d0*/  FADD.FTZ R0, R78, R0 ;  /* 0x000000004e007221 */ /* 0x000fe20000010000 */
[----:B------:R-:W-:Y:S05]  /*2b9e0*/  HMMA.16816.F32 R136, R136, R50, R32 ;  /* 0x000000328888723c */ /* 0x000fea0000001820 */
[----:B------:R-:W-:Y:S06]  /*2b9f0*/  FADD.FTZ R0, R77, R0 ;  /* 0x000000004d007221 */ /* 0x000fec0000010000 */
[----:B------:R-:W-:Y:S04]  /*2ba00*/  FADD.FTZ R0, R76, R0 ;  /* 0x000000004c007221 */ /* 0x000fe80000010000 */
[----:B------:R-:W-:Y:S04]  /*2ba10*/  FADD.FTZ R0, R75, R0 ;  /* 0x000000004b007221 */ /* 0x000fe80000010000 */
[----:B------:R-:W-:Y:S04]  /*2ba20*/  FADD.FTZ R0, R74, R0 ;  /* 0x000000004a007221 */ /* 0x000fe80000010000 */
[----:B------:R-:W-:Y:S04]  /*2ba30*/  FADD.FTZ R0, R73, R0 ;  /* 0x0000000049007221 */ /* 0x000fe80000010000 */
[----:B------:R-:W-:Y:S04]  /*2ba40*/  FADD.FTZ R0, R60, R0 ;  /* 0x000000003c007221 */ /* 0x000fe80000010000 */
[----:B------:R-:W-:Y:S04]  /*2ba50*/  FADD.FTZ R0, R53, R0 ;  /* 0x0000000035007221 */ /* 0x000fe80000010000 */
[----:B------:R-:W-:Y:S01]  /*2ba60*/  FADD.FTZ R2, R52, R0 ;  /* 0x0000000034027221 */ /* 0x000fe20000010000 */
[----:B------:R-:W-:Y:S03]  /*2ba70*/  IADD3 R0, R252, -0x1, RZ ;  /* 0xfffffffffc007810 */ /* 0x000fe60007ffe0ff */
[----:B------:R-:W-:Y:S01]  /*2ba80*/  FADD.FTZ R2, R39, R2 ;  /* 0x0000000227027221 */ /* 0x000fe20000010000 */
[----:B------:R-:W-:Y:S02]  /*2ba90*/  MOV R252, R0 ;  /* 0x0000000000fc7202 */ /* 0x000fe40000000f00 */
[----:B------:R-:W-:Y:S02]  /*2baa0*/  MOV R39, R3 ;  /* 0x0000000300277202 */ /* 0x000fe40000000f00 */
[----:B------:R2:W-:Y:S01]  /*2bab0*/  STL [R1+0x4], R2 ;  /* 0x0000040201007387 */ /* 0x0005e20000100800 */
[----:B------:R-:W-:Y:S05]  /*2bac0*/  @P0 BRA `(.L_x_1189) ;  /* 0xffffff9800f00947 */ /* 0x000fea000383ffff */
.L_x_1180:
[----:B------:R3:W5:Y:S04]  /*2bad0*/  LDL R8, [R1+0x4] ;  /* 0x0000040001087983 */ /* 0x0007680000100800 */
[----:B------:R3:W5:Y:S01]  /*2bae0*/  LDL R7, [R1] ;  /* 0x0000000001077983 */ /* 0x0007620000100800 */
[----:B------:R-:W4:Y:S08]  /*2baf0*/  LDC.64 R34, c[0x0][0x208] ;  /* 0x00008200ff227b82 */ /* 0x000f300000000a00 */
[----:B------:R-:W1:Y:S01]  /*2bb00*/  LDC.64 R36, c[0x0][0x198] ;  /* 0x00006600ff247b82 */ /* 0x000e620000000a00 */
[----:B----4-:R-:W-:-:S02]  /*2bb10*/  R2UR UR4, R34 ;  /* 0x00000000220472ca */ /* 0x010fc400000e0000 */
[----:B------:R-:W-:-:S13]  /*2bb20*/  R2UR UR5, R35 ;  /* 0x00000000230572ca */ /* 0x000fda00000e0000 */
[----:B-1----:R3:W5:Y:S01]  /*2bb30*/  LD.E R21, desc[UR4][R36.64+0xd8] ;  /* 0x0000d80424157980 */ /* 0x002762000c101900 */
[----:B------:R-:W-:-:S03]  /*2bb40*/  UMOV UR4, 0xffffffff ;  /* 0xffffffff00047882 */ /* 0x000fc60000000000 */
[----:B------:R-:W-:Y:S05]  /*2bb50*/  BRA.DIV UR4, `(.L_x_1190) ;  /* 0x0000001204dc7947 */ /* 0x000fea000b800000 */
[----:B-----5:R-:W1:Y:S04]  /*2bb60*/  SHFL.BFLY PT, R5, R8, 0x2, 0x1f ;  /* 0x0c401f0008057f89 */ /* 0x020e6800000e0000 */
[----:B--2---:R-:W2:Y:S01]  /*2bb70*/  SHFL.BFLY PT, R2, R7, 0x2, 0x1f ;  /* 0x0c401f0007027f89 */ /* 0x004ea200000e0000 */
[----:B-1----:R-:W-:Y:S01]  /*2bb80*/  FADD.FTZ R5, R5, R8 ;  /* 0x0000000805057221 */ /* 0x002fe20000010000 */
[----:B--2---:R-:W-:-:S04]  /*2bb90*/  FADD.FTZ R2, R2, R7 ;  /* 0x0000000702027221 */ /* 0x004fc80000010000 */
[----:B------:R-:W1:Y:S04]  /*2bba0*/  SHFL.BFLY PT, R6, R5, 0x1, 0x1f ;  /* 0x0c201f0005067f89 */ /* 0x000e6800000e0000 */
[----:B------:R2:W4:Y:S01]  /*2bbb0*/  SHFL.BFLY PT, R3, R2, 0x1, 0x1f ;  /* 0x0c201f0002037f89 */ /* 0x00052200000e0000 */
[----:B-1----:R-:W-:-:S07]  /*2bbc0*/  FADD.FTZ R17, R5, R6 ;  /* 0x0000000605117221 */ /* 0x002fce0000010000 */
.L_x_1206:
[----:B------:R-:W3:Y:S01]  /*2bbd0*/  LDL R24, [R1+0x148] ;  /* 0x0001480001187983 */ /* 0x000ee20000100800 */
[----:B------:R-:W-:Y:S01]  /*2bbe0*/  FSETP.NE.FTZ.AND P4, PT, R17, RZ, PT ;  /* 0x000000ff1100720b */ /* 0x000fe20003f95000 */
[----:B------:R-:W-:Y:S02]  /*2bbf0*/  IMAD.MOV.U32 R0, RZ, RZ, 0x3f800000 ;  /* 0x3f800000ff007424 */ /* 0x000fe400078e00ff */
[----:B----4-:R-:W-:Y:S01]  /*2bc00*/  FADD.FTZ R16, R2, R3 ;  /* 0x0000000302107221 */ /* 0x010fe20000010000 */
[----:B------:R-:W1:Y:S01]  /*2bc10*/  S2R R22, SR_TID.X ;  /* 0x0000000000167919 */ /* 0x000e620000002100 */
[----:B--2---:R-:W-:Y:S01]  /*2bc20*/  MOV R2, 0x3f800000 ;  /* 0x3f80000000027802 */ /* 0x004fe20000000f00 */
[----:B------:R-:W2:Y:S01]  /*2bc30*/  S2UR UR4, SR_CgaCtaId ;  /* 0x00000000000479c3 */ /* 0x000ea20000008800 */
[----:B------:R-:W-:Y:S01]  /*2bc40*/  UMOV UR5, 0x400 ;  /* 0x0000040000057882 */ /* 0x000fe20000000000 */
[----:B------:R-:W-:Y:S01]  /*2bc50*/  FSETP.NE.FTZ.AND P3, PT, R16, RZ, PT ;  /* 0x000000ff1000720b */ /* 0x000fe20003f75000 */
[----:B------:R-:W-:Y:S01]  /*2bc60*/  IMAD.MOV.U32 R7, RZ, RZ, 0x20 ;  /* 0x00000020ff077424 */ /* 0x000fe200078e00ff */
[----:B------:R-:W-:-:S02]  /*2bc70*/  MOV R5, 0x10 ;  /* 0x0000001000057802 */ /* 0x000fc40000000f00 */
[----:B------:R-:W-:Y:S01]  /*2bc80*/  R2UR UR10, R34 ;  /* 0x00000000220a72ca */ /* 0x000fe200000e0000 */
[----:B------:R-:W4:Y:S01]  /*2bc90*/  @P4 MUFU.RCP R0, R17 ;  /* 0x0000001100004308 */ /* 0x000f220000001000 */
[----:B------:R-:W-:-:S07]  /*2bca0*/  R2UR UR11, R35 ;  /* 0x00000000230b72ca */ /* 0x000fce00000e0000 */
[----:B------:R-:W1:Y:S01]  /*2bcb0*/  @P3 MUFU.RCP R2, R16 ;  /* 0x0000001000023308 */ /* 0x000e620000001000 */
[----:B--2---:R-:W-:Y:S01]  /*2bcc0*/  ULEA UR4, UR4, UR5, 0x18 ;  /* 0x0000000504047291 */ /* 0x004fe2000f8ec03f */
[C---:B----4-:R-:W-:Y:S01]  /*2bcd0*/  FMUL.FTZ R164, R0.reuse, R164 ;  /* 0x000000a400a47220 */ /* 0x050fe20000410000 */
[C---:B------:R-:W-:Y:S01]  /*2bce0*/  FMUL.FTZ R165, R0.reuse, R165 ;  /* 0x000000a500a57220 */ /* 0x040fe20000410000 */
[C---:B------:R-:W-:Y:S01]  /*2bcf0*/  FMUL.FTZ R160, R0.reuse, R160 ;  /* 0x000000a000a07220 */ /* 0x040fe20000410000 */
[C---:B------:R-:W-:Y:S01]  /*2bd00*/  FMUL.FTZ R161, R0.reuse, R161 ;  /* 0x000000a100a17220 */ /* 0x040fe20000410000 */
[C---:B------:R-:W-:Y:S01]  /*2bd10*/  FMUL.FTZ R156, R0.reuse, R156 ;  /* 0x0000009c009c7220 */ /* 0x040fe20000410000 */
[----:B-1----:R-:W-:Y:S01]  /*2bd20*/  SHF.R.S32.HI R20, RZ, 0x1f, R22 ;  /* 0x0000001fff147819 */ /* 0x002fe20000011416 */
        /* <DEDUP_REMOVED lines=11> */
[----:B------:R-:W-:Y:S01]  /*2bde0*/  LEA.HI R3, R20, R22, RZ, 0x2 ;  /* 0x0000001614037211 */ /* 0x000fe200078f10ff */
[C---:B------:R-:W-:Y:S01]  /*2bdf0*/  FMUL.FTZ R167, R2.reuse, R167 ;  /* 0x000000a702a77220 */ /* 0x040fe20000410000 */
[C---:B------:R-:W-:Y:S01]  /*2be00*/  FMUL.FTZ R6, R2.reuse, R166 ;  /* 0x000000a602067220 */ /* 0x040fe20000410000 */
[----:B------:R-:W-:Y:S01]  /*2be10*/  FMUL.FTZ R163, R2, R163 ;  /* 0x000000a302a37220 */ /* 0x000fe20000410000 */
[----:B------:R-:W-:Y:S01]  /*2be20*/  F2FP.F16.F32.PACK_AB R136, R0, R136 ;  /* 0x000000880088723e */ /* 0x000fe200000000ff */
[C---:B------:R-:W-:Y:S01]  /*2be30*/  FMUL.FTZ R14, R2.reuse, R162 ;  /* 0x000000a2020e7220 */ /* 0x040fe20000410000 */
[--C-:B------:R-:W-:Y:S01]  /*2be40*/  SHF.R.S32.HI R4, RZ, 0x2, R3.reuse ;  /* 0x00000002ff047819 */ /* 0x100fe20000011403 */
[C---:B------:R-:W-:Y:S01]  /*2be50*/  FMUL.FTZ R159, R2.reuse, R159 ;  /* 0x0000009f029f7220 */ /* 0x040fe20000410000 */
[----:B------:R-:W-:Y:S01]  /*2be60*/  SHF.R.S32.HI R0, RZ, 0x1f, R3 ;  /* 0x0000001fff007819 */ /* 0x000fe20000011403 */
[C---:B------:R-:W-:Y:S01]  /*2be70*/  FMUL.FTZ R12, R2.reuse, R158 ;  /* 0x0000009e020c7220 */ /* 0x040fe20000410000 */
        /* <DEDUP_REMOVED lines=10> */
[C---:B------:R-:W-:Y:S01]  /*2bf20*/  FMUL.FTZ R139, R2.reuse, R139 ;  /* 0x0000008b028b7220 */ /* 0x040fe20000410000 */
[----:B------:R-:W-:Y:S01]  /*2bf30*/  FMUL.FTZ R8, R2, R138 ;  /* 0x0000008a02087220 */ /* 0x000fe20000410000 */
[----:B------:R-:W-:Y:S01]  /*2bf40*/  IMAD.IADD R2, R4, 0x1, -R0 ;  /* 0x0000000104027824 */ /* 0x000fe200078e0a00 */
[----:B------:R-:W-:-:S02]  /*2bf50*/  LOP3.LUT R0, R3, 0x3ffffffc, RZ, 0xc0, !PT ;  /* 0x3ffffffc03007812 */ /* 0x000fc400078ec0ff */
[----:B------:R-:W-:Y:S02]  /*2bf60*/  LEA.HI R20, R20, R22, RZ, 0x5 ;  /* 0x0000001614147211 */ /* 0x000fe400078f28ff */
[----:B------:R-:W-:Y:S01]  /*2bf70*/  SHF.L.U32 R3, R2, 0x6, RZ ;  /* 0x0000000602037819 */ /* 0x000fe200000006ff */
[----:B------:R-:W-:Y:S01]  /*2bf80*/  IMAD.IADD R0, R22, 0x1, -R0 ;  /* 0x0000000116007824 */ /* 0x000fe200078e0a00 */
[----:B------:R-:W-:Y:S02]  /*2bf90*/  SHF.R.S32.HI R19, RZ, 0x5, R20 ;  /* 0x00000005ff137819 */ /* 0x000fe40000011414 */
[----:B------:R-:W-:Y:S02]  /*2bfa0*/  LOP3.LUT R3, R3, 0x1c0, RZ, 0xc0, !PT ;  /* 0x000001c003037812 */ /* 0x000fe400078ec0ff */
[----:B------:R-:W-:Y:S02]  /*2bfb0*/  LOP3.LUT R4, R2, 0x1, RZ, 0xc0, !PT ;  /* 0x0000000102047812 */ /* 0x000fe400078ec0ff */
[----:B------:R-:W-:-:S02]  /*2bfc0*/  LEA R0, R19, R0, 0x9 ;  /* 0x0000000013007211 */ /* 0x000fc400078e48ff */
[----:B------:R-:W-:Y:S02]  /*2bfd0*/  LEA.HI R3, R3, R3, RZ, 0x1d ;  /* 0x0000000303037211 */ /* 0x000fe400078fe8ff */
[----:B------:R-:W-:Y:S02]  /*2bfe0*/  ISETP.NE.U32.AND P0, PT, R4, 0x1, PT ;  /* 0x000000010400780c */ /* 0x000fe40003f05070 */
[----:B------:R-:W-:Y:S01]  /*2bff0*/  F2FP.F16.F32.PACK_AB R6, R167, R6 ;  /* 0x00000006a706723e */ /* 0x000fe200000000ff */
[----:B------:R-:W-:Y:S01]  /*2c000*/  IMAD.U32 R0, R0, 0x2, R3 ;  /* 0x0000000200007824 */ /* 0x000fe200078e0003 */
[----:B------:R-:W-:Y:S02]  /*2c010*/  R2P PR, R2, 0x6 ;  /* 0x0000000602007804 */ /* 0x000fe40000000000 */
[----:B------:R-:W-:Y:S02]  /*2c020*/  SEL R5, R5, 0xfffffff0, P0 ;  /* 0xfffffff005057807 */ /* 0x000fe40000000000 */
[----:B------:R-:W-:-:S02]  /*2c030*/  LEA R0, R0, UR4, 0x1 ;  /* 0x0000000400007c11 */ /* 0x000fc4000f8e08ff */
[----:B------:R-:W-:Y:S02]  /*2c040*/  SEL R7, R7, 0xffffffe0, !P1 ;  /* 0xffffffe007077807 */ /* 0x000fe40004800000 */
[C---:B------:R-:W-:Y:S01]  /*2c050*/  IADD3 R3, R0.reuse, R5, RZ ;  /* 0x0000000500037210 */ /* 0x040fe20007ffe0ff */
[----:B------:R1:W-:Y:S01]  /*2c060*/  STS [R0+0x400], R6 ;  /* 0x0004000600007388 */ /* 0x0003e20000000800 */
[----:B------:R-:W-:Y:S01]  /*2c070*/  F2FP.F16.F32.PACK_AB R165, R165, R164 ;  /* 0x000000a4a5a5723e */ /* 0x000fe200000000ff */
[C---:B------:R-:W-:Y:S01]  /*2c080*/  IMAD.IADD R4, R0.reuse, 0x1, R7 ;  /* 0x0000000100047824 */ /* 0x040fe200078e0207 */
[----:B------:R-:W-:Y:S02]  /*2c090*/  IADD3 R2, R0, 0x40, RZ ;  /* 0x0000004000027810 */ /* 0x000fe40007ffe0ff */
[----:B------:R-:W-:Y:S01]  /*2c0a0*/  F2FP.F16.F32.PACK_AB R160, R161, R160 ;  /* 0x000000a0a1a0723e */ /* 0x000fe200000000ff */
[----:B------:R2:W-:Y:S01]  /*2c0b0*/  STS [R0], R165 ;  /* 0x000000a500007388 */ /* 0x0005e20000000800 */
[----:B------:R-:W-:-:S02]  /*2c0c0*/  F2FP.F16.F32.PACK_AB R14, R163, R14 ;  /* 0x0000000ea30e723e */ /* 0x000fc400000000ff */
[----:B------:R-:W-:Y:S01]  /*2c0d0*/  @P2 IADD3 R2, R0, -0x40, RZ ;  /* 0xffffffc000022810 */ /* 0x000fe20007ffe0ff */
[----:B------:R-:W-:Y:S01]  /*2c0e0*/  STS [R3], R160 ;  /* 0x000000a003007388 */ /* 0x000fe20000000800 */
[----:B------:R-:W-:Y:S02]  /*2c0f0*/  F2FP.F16.F32.PACK_AB R156, R157, R156 ;  /* 0x0000009c9d9c723e */ /* 0x000fe400000000ff */
[----:B------:R-:W-:Y:S01]  /*2c100*/  F2FP.F16.F32.PACK_AB R12, R159, R12 ;  /* 0x0000000c9f0c723e */ /* 0x000fe200000000ff */
[----:B------:R4:W-:Y:S01]  /*2c110*/  STS [R3+0x400], R14 ;  /* 0x0004000e03007388 */ /* 0x0009e20000000800 */
[----:B------:R-:W-:Y:S02]  /*2c120*/  F2FP.F16.F32.PACK_AB R152, R153, R152 ;  /* 0x000000989998723e */ /* 0x000fe400000000ff */
[----:B------:R-:W-:Y:S01]  /*2c130*/  F2FP.F16.F32.PACK_AB R13, R155, R13 ;  /* 0x0000000d9b0d723e */ /* 0x000fe200000000ff */
[----:B------:R-:W-:Y:S01]  /*2c140*/  STS [R4], R156 ;  /* 0x0000009c04007388 */ /* 0x000fe20000000800 */
[----:B------:R-:W-:-:S02]  /*2c150*/  R2UR UR4, R34 ;  /* 0x00000000220472ca */ /* 0x000fc400000e0000 */
[----:B------:R-:W-:Y:S01]  /*2c160*/  R2UR UR5, R35 ;  /* 0x00000000230572ca */ /* 0x000fe200000e0000 */
[----:B------:R-:W-:Y:S01]  /*2c170*/  STS [R4+0x400], R12 ;  /* 0x0004000c04007388 */ /* 0x000fe20000000800 */
[----:B------:R-:W-:Y:S01]  /*2c180*/  F2FP.F16.F32.PACK_AB R148, R149, R148 ;  /* 0x000000949594723e */ /* 0x000fe200000000ff */
[----:B-1----:R-:W-:Y:S01]  /*2c190*/  IMAD.IADD R6, R3, 0x1, R7 ;  /* 0x0000000103067824 */ /* 0x002fe200078e0207 */
[----:B------:R-:W-:Y:S02]  /*2c1a0*/  F2FP.F16.F32.PACK_AB R11, R151, R11 ;  /* 0x0000000b970b723e */ /* 0x000fe400000000ff */
[----:B------:R-:W-:Y:S02]  /*2c1b0*/  F2FP.F16.F32.PACK_AB R144, R145, R144 ;  /* 0x000000909190723e */ /* 0x000fe400000000ff */
[----:B------:R-:W-:Y:S01]  /*2c1c0*/  F2FP.F16.F32.PACK_AB R10, R147, R10 ;  /* 0x0000000a930a723e */ /* 0x000fe200000000ff */
[----:B--2---:R-:W-:Y:S01]  /*2c1d0*/  IMAD.IADD R0, R5, 0x1, R2 ;  /* 0x0000000105007824 */ /* 0x004fe200078e0202 */
[----:B------:R-:W-:Y:S01]  /*2c1e0*/  STS [R6], R152 ;  /* 0x0000009806007388 */ /* 0x000fe20000000800 */
[----:B------:R-:W-:-:S02]  /*2c1f0*/  F2FP.F16.F32.PACK_AB R140, R141, R140 ;  /* 0x0000008c8d8c723e */ /* 0x000fc400000000ff */
[----:B------:R-:W-:Y:S01]  /*2c200*/  F2FP.F16.F32.PACK_AB R9, R143, R9 ;  /* 0x000000098f09723e */ /* 0x000fe200000000ff */
[----:B------:R-:W-:Y:S01]  /*2c210*/  STS [R6+0x400], R13 ;  /* 0x0004000d06007388 */ /* 0x000fe20000000800 */
[----:B------:R-:W-:Y:S02]  /*2c220*/  F2FP.F16.F32.PACK_AB R8, R139, R8 ;  /* 0x000000088b08723e */ /* 0x000fe400000000ff */
[C---:B----4-:R-:W-:Y:S01]  /*2c230*/  IADD3 R3, R7.reuse, R2, RZ ;  /* 0x0000000207037210 */ /* 0x050fe20007ffe0ff */
[----:B------:R-:W-:Y:S04]  /*2c240*/  STS [R2], R148 ;  /* 0x0000009402007388 */ /* 0x000fe80000000800 */
[----:B------:R1:W-:Y:S04]  /*2c250*/  STS [R2+0x400], R11 ;  /* 0x0004000b02007388 */ /* 0x0003e80000000800 */
[----:B------:R-:W-:Y:S04]  /*2c260*/  STS [R0], R144 ;  /* 0x0000009000007388 */ /* 0x000fe80000000800 */
[----:B------:R2:W-:Y:S04]  /*2c270*/  STS [R0+0x400], R10 ;  /* 0x0004000a00007388 */ /* 0x0005e80000000800 */
[----:B------:R-:W-:Y:S04]  /*2c280*/  STS [R3], R140 ;  /* 0x0000008c03007388 */ /* 0x000fe80000000800 */
[----:B------:R4:W-:Y:S01]  /*2c290*/  STS [R3+0x400], R9 ;  /* 0x0004000903007388 */ /* 0x0009e20000000800 */
[----:B-1----:R-:W-:-:S05]  /*2c2a0*/  IMAD.IADD R2, R7, 0x1, R0 ;  /* 0x0000000107027824 */ /* 0x002fca00078e0200 */
[----:B------:R-:W-:Y:S04]  /*2c2b0*/  STS [R2], R136 ;  /* 0x0000008802007388 */ /* 0x000fe80000000800 */
[----:B------:R1:W-:Y:S04]  /*2c2c0*/  STS [R2+0x400], R8 ;  /* 0x0004000802007388 */ /* 0x0003e80000000800 */
[----:B--2---:R-:W2:Y:S04]  /*2c2d0*/  LD.E.U8 R0, desc[UR4][R36.64+0x1c8] ;  /* 0x0001c80424007980 */ /* 0x004ea8000c101100 */
[----:B------:R-:W2:Y:S01]  /*2c2e0*/  LD.E.64 R4, desc[UR10][R36.64+0x88] ;  /* 0x0000880a24047980 */ /* 0x000ea2000c101b00 */
[----:B---3--:R-:W-:Y:S01]  /*2c2f0*/  ISETP.NE.AND P0, PT, R24, -0x1, PT ;  /* 0xffffffff1800780c */ /* 0x008fe20003f05270 */
[----:B------:R-:W3:Y:S01]  /*2c300*/  S2R R23, SR_CTAID.Y ;  /* 0x0000000000177919 */ /* 0x000ee20000002600 */
[----:B----4-:R-:W4:Y:S01]  /*2c310*/  @P4 MUFU.LG2 R9, R17 ;  /* 0x0000001100094308 */ /* 0x010f220000000c00 */
[----:B------:R-:W2:Y:S01]  /*2c320*/  S2R R33, SR_CTAID.Z ;  /* 0x0000000000217919 */ /* 0x000ea20000002700 */
[----:B------:R-:W-:Y:S01]  /*2c330*/  BSSY B0, `(.L_x_1191) ;  /* 0x000002b000007945 */ /* 0x000fe20003800000 */
[----:B------:R-:W-:Y:S01]  /*2c340*/  MOV R11, 0x7f800000 ;  /* 0x7f800000000b7802 */ /* 0x000fe20000000f00 */
[----:B------:R2:W5:Y:S07]  /*2c350*/  LD.E.64 R14, desc[UR4][R36.64+0x90] ;  /* 0x00009004240e7980 */ /* 0x00056e000c101b00 */
[----:B------:R-:W-:-:S02]  /*2c360*/  @!P0 R2UR UR8, R34 ;  /* 0x00000000220882ca */ /* 0x000fc400000e0000 */
[----:B------:R-:W-:-:S13]  /*2c370*/  @!P0 R2UR UR9, R35 ;  /* 0x00000000230982ca */ /* 0x000fda00000e0000 */
[----:B-1----:R-:W2:Y:S01]  /*2c380*/  @!P0 LD.E.64 R2, desc[UR8][R36.64+0x80] ;  /* 0x0000800824028980 */ /* 0x002ea2000c101b00 */
[----:B------:R-:W1:Y:S01]  /*2c390*/  @P3 MUFU.LG2 R8, R16 ;  /* 0x0000001000083308 */ /* 0x000e620000000c00 */
[----:B---3--:R-:W-:Y:S01]  /*2c3a0*/  @!P0 SHF.R.S32.HI R10, RZ, 0x1f, R23 ;  /* 0x0000001fff0a8819 */ /* 0x008fe20000011417 */
[----:B----4-:R-:W-:-:S04]  /*2c3b0*/  @P4 FMUL.FTZ R9, R9, 0.69314718246459960938 ;  /* 0x3f31721809094820 */ /* 0x010fc80000410000 */
[----:B------:R-:W-:Y:S01]  /*2c3c0*/  @P4 FFMA.FTZ R11, R21, R38, R9 ;  /* 0x00000026150b4223 */ /* 0x000fe20000010009 */
[----:B-1----:R-:W-:Y:S01]  /*2c3d0*/  @P3 FMUL.FTZ R8, R8, 0.69314718246459960938 ;  /* 0x3f31721808083820 */ /* 0x002fe20000410000 */
[----:B------:R-:W-:-:S03]  /*2c3e0*/  IMAD.MOV.U32 R16, RZ, RZ, 0x7f800000 ;  /* 0x7f800000ff107424 */ /* 0x000fc600078e00ff */
[----:B------:R-:W-:Y:S01]  /*2c3f0*/  @P3 FFMA.FTZ R16, R21, R39, R8 ;  /* 0x0000002715103223 */ /* 0x000fe20000010008 */
[----:B--2---:R-:W-:Y:S01]  /*2c400*/  ISETP.NE.AND P1, PT, R0, RZ, PT ;  /* 0x000000ff0000720c */ /* 0x004fe20003f25270 */
[-C--:B------:R-:W-:Y:S02]  /*2c410*/  @P0 IMAD R0, R5, R24.reuse, RZ ;  /* 0x0000001805000224 */ /* 0x080fe400078e02ff */
[----:B------:R-:W-:-:S04]  /*2c420*/  @P0 IMAD.WIDE.U32 R6, R4, R24, RZ ;  /* 0x0000001804060225 */ /* 0x000fc800078e00ff */
[----:B------:R-:W-:Y:S01]  /*2c430*/  @P0 IMAD.MOV.U32 R17, RZ, RZ, R6 ;  /* 0x000000ffff110224 */ /* 0x000fe200078e0006 */
[----:B------:R-:W-:Y:S01]  /*2c440*/  @P0 IADD3 R18, R7, R0, RZ ;  /* 0x0000000007120210 */ /* 0x000fe20007ffe0ff */
[----:B------:R-:W-:-:S04]  /*2c450*/  @!P0 IMAD R3, R3, R23, RZ ;  /* 0x0000001703038224 */ /* 0x000fc800078e02ff */
[C---:B------:R-:W-:Y:S02]  /*2c460*/  @!P0 IMAD R10, R2.reuse, R10, R3 ;  /* 0x0000000a020a8224 */ /* 0x040fe400078e0203 */
[----:B------:R-:W-:-:S04]  /*2c470*/  @!P0 IMAD.WIDE.U32 R2, R2, R23, RZ ;  /* 0x0000001702028225 */ /* 0x000fc800078e00ff */
[----:B------:R-:W-:Y:S01]  /*2c480*/  @!P0 IMAD.MOV.U32 R17, RZ, RZ, R2 ;  /* 0x000000ffff118224 */ /* 0x000fe200078e0002 */
[----:B------:R-:W-:Y:S01]  /*2c490*/  @!P0 IADD3 R18, R3, R10, RZ ;  /* 0x0000000a03128210 */ /* 0x000fe20007ffe0ff */
[----:B------:R-:W-:Y:S06]  /*2c4a0*/  @!P1 BRA `(.L_x_1192) ;  /* 0x00000000002c9947 */ /* 0x000fec0003800000 */
[----:B------:R-:W-:Y:S02]  /*2c4b0*/  ISETP.NE.AND P0, PT, R24, -0x1, PT ;  /* 0xffffffff1800780c */ /* 0x000fe40003f05270 */
[----:B------:R-:W-:Y:S02]  /*2c4c0*/  R2UR UR8, R34 ;  /* 0x00000000220872ca */ /* 0x000fe400000e0000 */
[----:B------:R-:W-:-:S09]  /*2c4d0*/  R2UR UR9, R35 ;  /* 0x00000000230972ca */ /* 0x000fd200000e0000 */
[----:B------:R-:W-:Y:S02]  /*2c4e0*/  @!P0 R2UR UR4, R34 ;  /* 0x00000000220482ca */ /* 0x000fe400000e0000 */
[----:B------:R-:W-:Y:S02]  /*2c4f0*/  @!P0 R2UR UR5, R35 ;  /* 0x00000000230582ca */ /* 0x000fe400000e0000 */
[----:B------:R-:W2:Y:S11]  /*2c500*/  LD.E R2, desc[UR8][R36.64+0xd4] ;  /* 0x0000d40824027980 */ /* 0x000eb6000c101900 */
[----:B------:R-:W3:Y:S02]  /*2c510*/  @!P0 LD.E R0, desc[UR4][R36.64+0xb4] ;  /* 0x0000b40424008980 */ /* 0x000ee4000c101900 */
[----:B---3--:R-:W-:-:S05]  /*2c520*/  @!P0 IMAD R24, R0, R23, RZ ;  /* 0x0000001700188224 */ /* 0x008fca00078e02ff */
[----:B------:R1:W-:Y:S01]  /*2c530*/  @!P0 STL [R1+0x148], R24 ;  /* 0x0001481801008387 */ /* 0x0003e20000100800 */
[----:B--2---:R-:W-:Y:S01]  /*2c540*/  IMAD R8, R2, R33, R24 ;  /* 0x0000002102087224 */ /* 0x004fe200078e0218 */
[----:B------:R-:W-:Y:S05]  /*2c550*/  BRA `(.L_x_1193) ;  /* 0x0000000000207947 */ /* 0x000fea0003800000 */
.L_x_1192:
[C---:B------:R-:W-:Y:S02]  /*2c560*/  R2UR UR8, R34.reuse ;  /* 0x00000000220872ca */ /* 0x040fe400000e0000 */
[C---:B------:R-:W-:Y:S02]  /*2c570*/  R2UR UR9, R35.reuse ;  /* 0x00000000230972ca */ /* 0x040fe400000e0000 */
[----:B------:R-:W-:Y:S02]  /*2c580*/  R2UR UR4, R34 ;  /* 0x00000000220472ca */ /* 0x000fe400000e0000 */
[----:B------:R-:W-:-:S09]  /*2c590*/  R2UR UR5, R35 ;  /* 0x00000000230572ca */ /* 0x000fd200000e0000 */
[----:B------:R-:W2:Y:S04]  /*2c5a0*/  LD.E R0, desc[UR8][R36.64+0x60] ;  /* 0x0000600824007980 */ /* 0x000ea8000c101900 */
[----:B------:R-:W3:Y:S01]  /*2c5b0*/  LD.E R2, desc[UR4][R36.64+0xb4] ;  /* 0x0000b40424027980 */ /* 0x000ee2000c101900 */
[----:B--2---:R-:W-:-:S04]  /*2c5c0*/  IMAD R0, R0, R23, R33 ;  /* 0x0000001700007224 */ /* 0x004fc800078e0221 */
[----:B---3--:R-:W-:Y:S02]  /*2c5d0*/  IMAD R8, R2, R0, RZ ;  /* 0x0000000002087224 */ /* 0x008fe400078e02ff */
.L_x_1193:
[----:B------:R-:W-:Y:S05]  /*2c5e0*/  BSYNC B0 ;  /* 0x0000000000007941 */ /* 0x000fea0003800000 */
.L_x_1191:
[----:B------:R2:W5:Y:S01]  /*2c5f0*/  LDL R38, [R1+0x14c] ;  /* 0x00014c0001267983 */ /* 0x0005620000100800 */
[----:B------:R-:W-:Y:S02]  /*2c600*/  SHF.R.S32.HI R2, RZ, 0x1f, R19 ;  /* 0x0000001fff027819 */ /* 0x000fe40000011413 */
[C---:B------:R-:W-:Y:S01]  /*2c610*/  R2UR UR8, R34.reuse ;  /* 0x00000000220872ca */ /* 0x040fe200000e0000 */
[----:B------:R-:W3:Y:S01]  /*2c620*/  S2R R10, SR_TID.X ;  /* 0x00000000000a7919 */ /* 0x000ee20000002100 */
[C---:B------:R-:W-:Y:S02]  /*2c630*/  R2UR UR9, R35.reuse ;  /* 0x00000000230972ca */ /* 0x040fe400000e0000 */
[----:B------:R-:W-:Y:S02]  /*2c640*/  R2UR UR4, R34 ;  /* 0x00000000220472ca */ /* 0x000fe400000e0000 */
[----:B------:R-:W-:Y:S02]  /*2c650*/  R2UR UR5, R35 ;  /* 0x00000000230572ca */ /* 0x000fe400000e0000 */
[----:B------:R-:W-:-:S02]  /*2c660*/  LOP3.LUT R3, R20, 0xffffffe0, RZ, 0xc0, !PT ;  /* 0xffffffe014037812 */ /* 0x000fc400078ec0ff */
[----:B------:R-:W-:-:S03]  /*2c670*/  LEA.HI R2, R2, R19, RZ, 0x2 ;  /* 0x0000001302027211 */ /* 0x000fc600078f10ff */
[----:B------:R-:W-:Y:S01]  /*2c680*/  IMAD.IADD R3, R22, 0x1, -R3 ;  /* 0x0000000116037824 */ /* 0x000fe200078e0a03 */
[----:B------:R-:W-:Y:S01]  /*2c690*/  LOP3.LUT R2, R2, 0xffffffc, RZ, 0xc0, !PT ;  /* 0x0ffffffc02027812 */ /* 0x000fe200078ec0ff */
[----:B------:R2:W5:Y:S03]  /*2c6a0*/  LD.E.64 R12, desc[UR8][R36.64+0x70] ;  /* 0x00007008240c7980 */ /* 0x000566000c101b00 */
[----:B------:R-:W-:Y:S02]  /*2c6b0*/  LOP3.LUT P0, RZ, R3, 0x3, RZ, 0xc0, !PT ;  /* 0x0000000303ff7812 */ /* 0x000fe4000780c0ff */
[----:B---3--:R-:W-:-:S04]  /*2c6c0*/  SHF.R.S32.HI R32, RZ, 0x1f, R10 ;  /* 0x0000001fff207819 */ /* 0x008fc8000001140a */
[----:B------:R-:W-:-:S04]  /*2c6d0*/  LEA.HI R0, R32, R10, RZ, 0x5 ;  /* 0x0000000a20007211 */ /* 0x000fc800078f28ff */
[----:B------:R-:W-:-:S05]  /*2c6e0*/  LOP3.LUT R0, R0, 0xffffffe0, RZ, 0xc0, !PT ;  /* 0xffffffe000007812 */ /* 0x000fca00078ec0ff */
[----:B------:R-:W-:-:S05]  /*2c6f0*/  IMAD.IADD R0, R10, 0x1, -R0 ;  /* 0x000000010a007824 */ /* 0x000fca00078e0a00 */
[----:B------:R-:W-:-:S04]  /*2c700*/  SHF.R.S32.HI R6, RZ, 0x1f, R0 ;  /* 0x0000001fff067819 */ /* 0x000fc80000011400 */
[----:B------:R-:W-:Y:S01]  /*2c710*/  LEA.HI R0, R6, R0, RZ, 0x2 ;  /* 0x0000000006007211 */ /* 0x000fe200078f10ff */
[----:B------:R-:W-:Y:S02]  /*2c720*/  IMAD.IADD R6, R19, 0x1, -R2 ;  /* 0x0000000113067824 */ /* 0x000fe400078e0a02 */
[----:B------:R2:W5:Y:S01]  /*2c730*/  LD.E.64 R2, desc[UR4][R36.64+0xa0] ;  /* 0x0000a00424027980 */ /* 0x000562000c101b00 */
[----:B------:R-:W-:Y:S05]  /*2c740*/  WARPSYNC.ALL ;  /* 0x0000000000007948 */ /* 0x000fea0003800000 */
[----:B------:R-:W-:Y:S06]  /*2c750*/  BAR.SYNC.DEFER_BLOCKING 0x0 ;  /* 0x0000000000007b1d */ /* 0x000fec0000010000 */
[----:B------:R2:W3:Y:S04]  /*2c760*/  LDS.128 R20, [R188] ;  /* 0x00000000bc147984 */ /* 0x0004e80000000c00 */
[----:B-1----:R2:W1:Y:S04]  /*2c770*/  LDS.128 R24, [R188+0x800] ;  /* 0x00080000bc187984 */ /* 0x0024680000000c00 */
[----:B------:R2:W4:Y:S04]  /*2c780*/  LDS.128 R28, [R188+0x1000] ;  /* 0x00100000bc1c7984 */ /* 0x0005280000000c00 */
[----:B------:R-:W1:Y:S01]  /*2c790*/  LDS.128 R188, [R188+0x1800] ;  /* 0x00180000bcbc7984 */ /* 0x000e620000000c00 */
[----:B------:R-:W1:Y:S01]  /*2c7a0*/  S2R R39, SR_CTAID.X ;  /* 0x0000000000277919 */ /* 0x000e620000002500 */
[----:B------:R-:W-:Y:S01]  /*2c7b0*/  SHF.R.S32.HI R0, RZ, 0x2, R0 ;  /* 0x00000002ff007819 */ /* 0x000fe20000011400 */
[----:B------:R-:W-:Y:S04]  /*2c7c0*/  BSSY B0, `(.L_x_1194) ;  /* 0x0000013000007945 */ /* 0x000fe80003800000 */
[----:B------:R-:W-:Y:S01]  /*2c7d0*/  IMAD R0, R6, 0x10, R0 ;  /* 0x0000001006007824 */ /* 0x000fe200078e0200 */
[----:B------:R-:W-:Y:S06]  /*2c7e0*/  @P0 BRA `(.L_x_1195) ;  /* 0x0000000000400947 */ /* 0x000fec0003800000 */
[----:B-1---5:R-:W-:Y:S02]  /*2c7f0*/  IMAD R6, R39, -0x40, R38 ;  /* 0xffffffc027067824 */ /* 0x022fe400078e0226 */
[----:B------:R-:W-:-:S03]  /*2c800*/  VIADD R7, R0, 0x8 ;  /* 0x0000000800077836 */ /* 0x000fc60000000000 */
[-C--:B------:R-:W-:Y:S02]  /*2c810*/  ISETP.GE.AND P2, PT, R0, R6.reuse, PT ;  /* 0x000000060000720c */ /* 0x080fe40003f46270 */
[----:B------:R-:W-:Y:S01]  /*2c820*/  ISETP.GE.AND P1, PT, R7, R6, PT ;  /* 0x000000060700720c */ /* 0x000fe20003f26270 */
[----:B------:R-:W-:-:S05]  /*2c830*/  IMAD R6, R39, 0x40, R8 ;  /* 0x0000004027067824 */ /* 0x000fca00078e0208 */
[----:B------:R-:W-:Y:S02]  /*2c840*/  SHF.R.S32.HI R7, RZ, 0x1f, R6 ;  /* 0x0000001fff077819 */ /* 0x000fe40000011406 */
[----:B------:R-:W-:-:S03]  /*2c850*/  IADD3 R6, P0, R0, R6, RZ ;  /* 0x0000000600067210 */ /* 0x000fc60007f1e0ff */
[C---:B------:R-:W-:Y:S02]  /*2c860*/  @!P2 R2UR UR8, R34.reuse ;  /* 0x000000002208a2ca */ /* 0x040fe400000e0000 */
[C---:B------:R-:W-:Y:S02]  /*2c870*/  @!P2 R2UR UR9, R35.reuse ;  /* 0x000000002309a2ca */ /* 0x040fe400000e0000 */
[----:B------:R-:W-:Y:S02]  /*2c880*/  @!P1 R2UR UR4, R34 ;  /* 0x00000000220492ca */ /* 0x000fe400000e0000 */
[----:B------:R-:W-:Y:S02]  /*2c890*/  @!P1 R2UR UR5, R35 ;  /* 0x00000000230592ca */ /* 0x000fe400000e0000 */
[----:B------:R-:W-:Y:S02]  /*2c8a0*/  LEA.HI.X.SX32 R0, R0, R7, 0x1, P0 ;  /* 0x0000000700007211 */ /* 0x000fe400000f0eff */
[----:B------:R-:W-:-:S04]  /*2c8b0*/  LEA R2, P0, R6, R2, 0x2 ;  /* 0x0000000206027211 */ /* 0x000fc800078010ff */
[----:B------:R-:W-:-:S05]  /*2c8c0*/  LEA.HI.X R3, R6, R3, R0, 0x2, P0 ;  /* 0x0000000306037211 */ /* 0x000fca00000f1400 */
[----:B------:R1:W-:Y:S04]  /*2c8d0*/  @!P2 ST.E desc[UR8][R2.64], R11 ;  /* 0x0000000b0200a985 */ /* 0x0003e8000c101908 */
[----:B------:R1:W-:Y:S02]  /*2c8e0*/  @!P1 ST.E desc[UR4][R2.64+0x20], R16 ;  /* 0x0000201002009985 */ /* 0x0003e4000c101904 */
.L_x_1195:
[----:B------:R-:W-:Y:S05]  /*2c8f0*/  BSYNC B0 ;  /* 0x0000000000007941 */ /* 0x000fea0003800000 */
.L_x_1194:
[----:B------:R-:W-:Y:S02]  /*2c900*/  R2UR UR4, R34 ;  /* 0x00000000220472ca */ /* 0x000fe400000e0000 */
[----:B------:R-:W-:-:S13]  /*2c910*/  R2UR UR5, R35 ;  /* 0x00000000230572ca */ /* 0x000fda00000e0000 */
[----:B------:R-:W2:Y:S01]  /*2c920*/  LD.E R9, desc[UR4][R36.64+0xc0] ;  /* 0x0000c00424097980 */ /* 0x000ea2000c101900 */
[----:B-1----:R-:W-:Y:S01]  /*2c930*/  IMAD.SHL.U32 R6, R39, 0x40, RZ ;  /* 0x0000004027067824 */ /* 0x002fe200078e00ff */
[--C-:B-----5:R-:W-:Y:S01]  /*2c940*/  SHF.R.S32.HI R3, RZ, 0x1f, R132.reuse ;  /* 0x0000001fff037819 */ /* 0x120fe20000011484 */
[----:B------:R-:W-:Y:S01]  /*2c950*/  IMAD.MOV.U32 R2, RZ, RZ, R132 ;  /* 0x000000ffff027224 */ /* 0x000fe200078e0084 */
[----:B------:R-:W-:Y:S01]  /*2c960*/  SHF.R.S32.HI R8, RZ, 0x1f, R33 ;  /* 0x0000001fff087819 */ /* 0x000fe20000011421 */
[-C--:B------:R-:W-:Y:S01]  /*2c970*/  IMAD R7, R5, R6.reuse, RZ ;  /* 0x0000000605077224 */ /* 0x080fe200078e02ff */
[----:B------:R-:W-:Y:S01]  /*2c980*/  SHF.R.S32.HI R11, RZ, 0x1f, R6 ;  /* 0x0000001fff0b7819 */ /* 0x000fe20000011406 */
[----:B------:R-:W-:Y:S01]  /*2c990*/  IMAD.WIDE.U32 R2, R4, R6, R2 ;  /* 0x0000000604027225 */ /* 0x000fe200078e0002 */
[----:B------:R-:W-:Y:S01]  /*2c9a0*/  LEA.HI R10, R32, R10, RZ, 0x3 ;  /* 0x0000000a200a7211 */ /* 0x000fe200078f18ff */
[----:B------:R-:W-:Y:S02]  /*2c9b0*/  BSSY B0, `(.L_x_1196) ;  /* 0x000001e000007945 */ /* 0x000fe40003800000 */
[----:B------:R-:W-:Y:S01]  /*2c9c0*/  IMAD R0, R15, R33, RZ ;  /* 0x000000210f007224 */ /* 0x000fe200078e02ff */
[----:B------:R-:W-:Y:S01]  /*2c9d0*/  IADD3 R2, P0, R17, R2, RZ ;  /* 0x0000000211027210 */ /* 0x000fe20007f1e0ff */
[----:B------:R-:W-:-:S02]  /*2c9e0*/  IMAD R7, R4, R11, R7 ;  /* 0x0000000b04077224 */ /* 0x000fc400078e0207 */
[----:B------:R-:W-:Y:S02]  /*2c9f0*/  IMAD.IADD R6, R38, 0x1, -R6 ;  /* 0x0000000126067824 */ /* 0x000fe400078e0a06 */
[----:B------:R-:W-:Y:S01]  /*2ca00*/  IMAD R8, R14, R8, R0 ;  /* 0x000000080e087224 */ /* 0x000fe200078e0200 */
[----:B------:R-:W-:Y:S02]  /*2ca10*/  SHF.R.S32.HI R0, RZ, 0x3, R10 ;  /* 0x00000003ff007819 */ /* 0x000fe4000001140a */
[----:B------:R-:W-:-:S03]  /*2ca20*/  IADD3.X R3, R18, R3, R7, P0, !PT ;  /* 0x0000000312037210 */ /* 0x000fc600007fe407 */
[C---:B------:R-:W-:Y:S02]  /*2ca30*/  VIADD R10, R0.reuse, 0x10 ;  /* 0x00000010000a7836 */ /* 0x040fe40000000000 */
[----:B------:R-:W-:Y:S01]  /*2ca40*/  VIADD R7, R0, 0x30 ;  /* 0x0000003000077836 */ /* 0x000fe20000000000 */
[----:B--2---:R-:W-:Y:S01]  /*2ca50*/  ISETP.GE.AND P1, PT, R132, R9, PT ;  /* 0x000000098400720c */ /* 0x004fe20003f26270 */
[----:B------:R-:W-:-:S03]  /*2ca60*/  VIADD R9, R0, 0x20 ;  /* 0x0000002000097836 */ /* 0x000fc60000000000 */
[-C--:B------:R-:W-:Y:S02]  /*2ca70*/  ISETP.GE.OR P0, PT, R0, R6.reuse, P1 ;  /* 0x000000060000720c */ /* 0x080fe40000f06670 */
[-C--:B------:R-:W-:Y:S02]  /*2ca80*/  ISETP.GE.OR P3, PT, R10, R6.reuse, P1 ;  /* 0x000000060a00720c */ /* 0x080fe40000f66670 */
[-C--:B------:R-:W-:Y:S02]  /*2ca90*/  ISETP.GE.OR P2, PT, R9, R6.reuse, P1 ;  /* 0x000000060900720c */ /* 0x080fe40000f46670 */
[----:B------:R-:W-:Y:S01]  /*2caa0*/  ISETP.GE.OR P1, PT, R7, R6, P1 ;  /* 0x000000060700720c */ /* 0x000fe20000f26670 */
[----:B------:R-:W-:Y:S01]  /*2cab0*/  IMAD.WIDE.U32 R6, R14, R33, R2 ;  /* 0x000000210e067225 */ /* 0x000fe200078e0002 */
[----:B------:R-:W-:-:S03]  /*2cac0*/  SHF.R.S32.HI R14, RZ, 0x1f, R0 ;  /* 0x0000001fff0e7819 */ /* 0x000fc60000011400 */
[----:B------:R-:W-:Y:S02]  /*2cad0*/  IMAD.IADD R3, R7, 0x1, R8 ;  /* 0x0000000107037824 */ /* 0x000fe400078e0208 */
[----:B------:R-:W-:Y:S06]  /*2cae0*/  @P0 BRA `(.L_x_1197) ;  /* 0x0000000000280947 */ /* 0x000fec0003800000 */
[----:B------:R-:W-:Y:S01]  /*2caf0*/  IMAD R10, R5, R0, RZ ;  /* 0x00000000050a7224 */ /* 0x000fe200078e02ff */
[----:B------:R-:W-:Y:S01]  /*2cb00*/  R2UR UR4, R34 ;  /* 0x00000000220472ca */ /* 0x000fe200000e0000 */
[----:B------:R-:W-:Y:S01]  /*2cb10*/  IMAD.MOV.U32 R2, RZ, RZ, R6 ;  /* 0x000000ffff027224 */ /* 0x000fe200078e0006 */
[----:B------:R-:W-:Y:S01]  /*2cb20*/  R2UR UR5, R35 ;  /* 0x00000000230572ca */ /* 0x000fe200000e0000 */
[----:B------:R-:W-:Y:S02]  /*2cb30*/  IMAD R10, R4, R14, R10 ;  /* 0x0000000e040a7224 */ /* 0x000fe400078e020a */
[----:B------:R-:W-:-:S05]  /*2cb40*/  IMAD.WIDE.U32 R8, R0, R4, R2 ;  /* 0x0000000400087225 */ /* 0x000fca00078e0002 */
[----:B------:R-:W-:Y:S02]  /*2cb50*/  IADD3 R9, R9, R10, RZ ;  /* 0x0000000a09097210 */ /* 0x000fe40007ffe0ff */
[----:B------:R-:W-:-:S04]  /*2cb60*/  LEA R10, P0, R8, R12, 0x1 ;  /* 0x0000000c080a7211 */ /* 0x000fc800078008ff */
[----:B------:R-:W-:-:S05]  /*2cb70*/  LEA.HI.X R11, R8, R13, R9, 0x1, P0 ;  /* 0x0000000d080b7211 */ /* 0x000fca00000f0c09 */
[----:B---3--:R1:W-:Y:S04]  /*2cb80*/  ST.E.128 desc[UR4][R10.64], R20 ;  /* 0x000000140a007985 */ /* 0x0083e8000c101d04 */
.L_x_1197:
[----:B------:R-:W-:Y:S05]  /*2cb90*/  BSYNC B0 ;  /* 0x0000000000007941 */ /* 0x000fea0003800000 */
.L_x_1196:
[----:B------:R-:W-:Y:S04]  /*2cba0*/  BSSY B0, `(.L_x_1198) ;  /* 0x000000f000007945 */ /* 0x000fe80003800000 */
[----:B------:R-:W-:Y:S05]  /*2cbb0*/  @P3 BRA `(.L_x_1199) ;  /* 0x0000000000343947 */ /* 0x000fea0003800000 */
[----:B-1----:R-:W-:Y:S02]  /*2cbc0*/  IADD3 R10, P0, R0, 0x10, RZ ;  /* 0x00000010000a7810 */ /* 0x002fe40007f1e0ff */
[----:B------:R-:W-:Y:S02]  /*2cbd0*/  MOV R9, R3 ;  /* 0x0000000300097202 */ /* 0x000fe40000000f00 */
[----:B------:R-:W-:Y:S01]  /*2cbe0*/  R2UR UR4, R34 ;  /* 0x00000000220472ca */ /* 0x000fe200000e0000 */
[----:B------:R-:W-:Y:S01]  /*2cbf0*/  IMAD.X R8, RZ, RZ, R14, P0 ;  /* 0x000000ffff087224 */ /* 0x000fe200000e060e */
[----:B------:R-:W-:-:S03]  /*2cc00*/  R2UR UR5, R35 ;  /* 0x00000000230572ca */ /* 0x000fc600000e0000 */
[----:B------:R-:W-:Y:S02]  /*2cc10*/  IMAD R11, R8, R4, RZ ;  /* 0x00000004080b7224 */ /* 0x000fe400078e02ff */
[----:B------:R-:W-:Y:S02]  /*2cc20*/  IMAD.MOV.U32 R8, RZ, RZ, R6 ;  /* 0x000000ffff087224 */ /* 0x000fe400078e0006 */
[-C--:B------:R-:W-:Y:S02]  /*2cc30*/  IMAD R11, R5, R10.reuse, R11 ;  /* 0x0000000a050b7224 */ /* 0x080fe400078e020b */
[----:B------:R-:W-:-:S04]  /*2cc40*/  IMAD.WIDE.U32 R8, R4, R10, R8 ;  /* 0x0000000a04087225 */ /* 0x000fc800078e0008 */
[----:B------:R-:W-:Y:S01]  /*2cc50*/  IMAD.IADD R11, R9, 0x1, R11 ;  /* 0x00000001090b7824 */ /* 0x000fe200078e020b */
[----:B------:R-:W-:-:S04]  /*2cc60*/  LEA R10, P0, R8, R12, 0x1 ;  /* 0x0000000c080a7211 */ /* 0x000fc800078008ff */
[----:B------:R-:W-:-:S05]  /*2cc70*/  LEA.HI.X R11, R8, R13, R11, 0x1, P0 ;  /* 0x0000000d080b7211 */ /* 0x000fca00000f0c0b */
[----:B------:R2:W-:Y:S04]  /*2cc80*/  ST.E.128 desc[UR4][R10.64], R24 ;  /* 0x000000180a007985 */ /* 0x0005e8000c101d04 */
.L_x_1199:
[----:B------:R-:W-:Y:S05]  /*2cc90*/  BSYNC B0 ;  /* 0x0000000000007941 */ /* 0x000fea0003800000 */
.L_x_1198:
[----:B------:R-:W-:Y:S04]  /*2cca0*/  BSSY B0, `(.L_x_1200) ;  /* 0x000000f000007945 */ /* 0x000fe80003800000 */
[----:B------:R-:W-:Y:S05]  /*2ccb0*/  @P2 BRA `(.L_x_1201) ;  /* 0x0000000000342947 */ /* 0x000fea0003800000 */
[----:B-12---:R-:W-:Y:S02]  /*2ccc0*/  IADD3 R10, P0, R0, 0x20, RZ ;  /* 0x00000020000a7810 */ /* 0x006fe40007f1e0ff */
        /* <DEDUP_REMOVED lines=11> */
[----:B----4-:R1:W-:Y:S04]  /*2cd80*/  ST.E.128 desc[UR4][R10.64], R28 ;  /* 0x0000001c0a007985 */ /* 0x0103e8000c101d04 */
.L_x_1201:
[----:B------:R-:W-:Y:S05]  /*2cd90*/  BSYNC B0 ;  /* 0x0000000000007941 */ /* 0x000fea0003800000 */
.L_x_1200:
[----:B-12---:R-:W-:Y:S02]  /*2cda0*/  MOV R10, 0x50 ;  /* 0x00000050000a7802 */ /* 0x006fe40000000f00 */
[----:B------:R-:W-:-:S03]  /*2cdb0*/  MOV R9, 0x0 ;  /* 0x0000000000097802 */ /* 0x000fc60000000f00 */
[----:B------:R-:W-:-:S04]  /*2cdc0*/  IMAD.MOV.U32 R8, RZ, RZ, R10 ;  /* 0x000000ffff087224 */ /* 0x000fc800078e000a */
[----:B---34-:R-:W-:Y:S05]  /*2cdd0*/  @P1 RET.REL.NODEC R8 `(_ZN5flash24flash_fwd_splitkv_kernelI23Flash_fwd_kernel_traitsILi64ELi64ELi256ELi4ELb0ELb0EN7cutlass6half_tE19Flash_kernel_traitsILi64ELi64ELi256ELi4ES3_EELb1ELb0ELb0ELb0ELb0ELb0ELb0ELb1EEEvNS_16Flash_fwd_paramsE) ;  /* 0xfffffd3008881950 */ /* 0x018fea0003c3ffff */
[----:B------:R-:W-:Y:S02]  /*2cde0*/  IADD3 R0, P0, R0, 0x30, RZ ;  /* 0x0000003000007810 */ /* 0x000fe40007f1e0ff */
[----:B------:R-:W-:Y:S02]  /*2cdf0*/  R2UR UR4, R34 ;  /* 0x00000000220472ca */ /* 0x000fe400000e0000 */
[----:B------:R-:W-:Y:S01]  /*2ce00*/  R2UR UR5, R35 ;  /* 0x00000000230572ca */ /* 0x000fe200000e0000 */
[----:B------:R-:W-:-:S04]  /*2ce10*/  IMAD.X R2, RZ, RZ, R14, P0 ;  /* 0x000000ffff027224 */ /* 0x000fc800000e060e */
[----:B------:R-:W-:Y:S01]  /*2ce20*/  IMAD R8, R2, R4, RZ ;  /* 0x0000000402087224 */ /* 0x000fe200078e02ff */
[----:B------:R-:W-:-:S05]  /*2ce30*/  MOV R2, R6 ;  /* 0x0000000600027202 */ /* 0x000fca0000000f00 */
[----:B------:R-:W-:-:S04]  /*2ce40*/  IMAD.WIDE.U32 R6, R4, R0, R2 ;  /* 0x0000000004067225 */ /* 0x000fc800078e0002 */
[----:B------:R-:W-:Y:S01]  /*2ce50*/  IMAD R0, R5, R0, R8 ;  /* 0x0000000005007224 */ /* 0x000fe200078e0208 */
[----:B------:R-:W-:-:S03]  /*2ce60*/  LEA R2, P0, R6, R12, 0x1 ;  /* 0x0000000c06027211 */ /* 0x000fc600078008ff */
[----:B------:R-:W-:-:S05]  /*2ce70*/  IMAD.IADD R0, R7, 0x1, R0 ;  /* 0x0000000107007824 */ /* 0x000fca00078e0200 */
[----:B------:R-:W-:-:S05]  /*2ce80*/  LEA.HI.X R3, R6, R13, R0, 0x1, P0 ;  /* 0x0000000d06037211 */ /* 0x000fca00000f0c00 */
[----:B------:R1:W-:Y:S02]  /*2ce90*/  ST.E.128 desc[UR4][R2.64], R188 ;  /* 0x000000bc02007985 */ /* 0x0003e4000c101d04 */
[----:B-1----:R-:W-:Y:S01]  /*2cea0*/  MOV R2, R10 ;  /* 0x0000000a00027202 */ /* 0x002fe20000000f00 */
[----:B------:R-:W-:-:S04]  /*2ceb0*/  IMAD.MOV.U32 R3, RZ, RZ, 0x0 ;  /* 0x00000000ff037424 */ /* 0x000fc800078e00ff */
[----:B------:R-:W-:Y:S05]  /*2cec0*/  RET.REL.NODEC R2 `(_ZN5flash24flash_fwd_splitkv_kernelI23Flash_fwd_kernel_traitsILi64ELi64ELi256ELi4ELb0ELb0EN7cutlass6half_tE19Flash_kernel_traitsILi64ELi64ELi256ELi4ES3_EELb1ELb0ELb0ELb0ELb0ELb0ELb0ELb1EEEvNS_16Flash_fwd_paramsE) ;  /* 0xfffffd30024c7950 */ /* 0x000fea0003c3ffff */
.L_x_1190:
[----:B------:R-:W-:Y:S01]  /*2ced0*/  IMAD.MOV.U32 R0, RZ, RZ, 0x2 ;  /* 0x00000002ff007424 */ /* 0x000fe200078e00ff */
[----:B--2--5:R-:W-:Y:S01]  /*2cee0*/  MOV R2, R8 ;  /* 0x0000000800027202 */ /* 0x024fe20000000f00 */
[----:B------:R-:W-:Y:S01]  /*2cef0*/  IMAD.MOV.U32 R4, RZ, RZ, -0x1 ;  /* 0xffffffffff047424 */ /* 0x000fe200078e00ff */
[----:B------:R-:W-:-:S07]  /*2cf00*/  MOV R3, 0x1f ;  /* 0x0000001f00037802 */ /* 0x000fce0000000f00 */
[----:B---3--:R-:W-:Y:S05]  /*2cf10*/  WARPSYNC.COLLECTIVE R4, `(.L_x_1202) ;  /* 0x0000000004087348 */ /* 0x008fea0003c00000 */
[----:B------:R1:W2:Y:S02]  /*2cf20*/  SHFL.BFLY P0, R0, R2, R0, R3 ;  /* 0x0c00000002007389 */ /* 0x0002a40000000003 */
[----:B-123--:R-:W-:Y:S01]  /*2cf30*/  ENDCOLLECTIVE ;  /* 0x000000000000791b */ /* 0x00efe20003800000 */
.L_x_1202:
[----:B------:R-:W-:Y:S02]  /*2cf40*/  MOV R5, R0 ;  /* 0x0000000000057202 */ /* 0x000fe40000000f00 */
[----:B------:R-:W-:-:S03]  /*2cf50*/  MOV R0, 0x1 ;  /* 0x0000000100007802 */ /* 0x000fc60000000f00 */
[----:B------:R-:W-:-:S04]  /*2cf60*/  FADD.FTZ R5, R5, R8 ;  /* 0x0000000805057221 */ /* 0x000fc80000010000 */
[----:B------:R-:W-:-:S07]  /*2cf70*/  IMAD.MOV.U32 R2, RZ, RZ, R5 ;  /* 0x000000ffff027224 */ /* 0x000fce00078e0005 */
[----:B------:R-:W-:Y:S05]  /*2cf80*/  WARPSYNC.COLLECTIVE R4, `(.L_x_1203) ;  /* 0x0000000004087348 */ /* 0x000fea0003c00000 */
[----:B------:R1:W2:Y:S02]  /*2cf90*/  SHFL.BFLY P0, R0, R2, R0, R3 ;  /* 0x0c00000002007389 */ /* 0x0002a40000000003 */
[----:B-12---:R-:W-:Y:S01]  /*2cfa0*/  ENDCOLLECTIVE ;  /* 0x000000000000791b */ /* 0x006fe20003800000 */
.L_x_1203:
[----:B------:R-:W-:Y:S01]  /*2cfb0*/  IMAD.MOV.U32 R6, RZ, RZ, R0 ;  /* 0x000000ffff067224 */ /* 0x000fe200078e0000 */
[----:B------:R-:W-:Y:S02]  /*2cfc0*/  MOV R0, 0x2 ;  /* 0x0000000200007802 */ /* 0x000fe40000000f00 */
[----:B------:R-:W-:Y:S01]  /*2cfd0*/  MOV R2, R7 ;  /* 0x0000000700027202 */ /* 0x000fe20000000f00 */
[----:B------:R-:W-:-:S07]  /*2cfe0*/  FADD.FTZ R17, R5, R6 ;  /* 0x0000000605117221 */ /* 0x000fce0000010000 */
[----:B------:R-:W-:Y:S05]  /*2cff0*/  WARPSYNC.COLLECTIVE R4, `(.L_x_1204) ;  /* 0x0000000004087348 */ /* 0x000fea0003c00000 */
[----:B------:R1:W2:Y:S02]  /*2d000*/  SHFL.BFLY P0, R0, R2, R0, R3 ;  /* 0x0c00000002007389 */ /* 0x0002a40000000003 */
[----:B-12---:R-:W-:Y:S01]  /*2d010*/  ENDCOLLECTIVE ;  /* 0x000000000000791b */ /* 0x006fe20003800000 */
.L_x_1204:
[----:B------:R-:W-:Y:S01]  /*2d020*/  IMAD.MOV.U32 R2, RZ, RZ, R0 ;  /* 0x000000ffff027224 */ /* 0x000fe200078e0000 */
[----:B------:R-:W-:-:S03]  /*2d030*/  MOV R0, 0x1 ;  /* 0x0000000100007802 */ /* 0x000fc60000000f00 */
[----:B------:R-:W-:-:S07]  /*2d040*/  FADD.FTZ R2, R2, R7 ;  /* 0x0000000702027221 */ /* 0x000fce0000010000 */
[----:B------:R-:W-:Y:S05]  /*2d050*/  WARPSYNC.COLLECTIVE R4, `(.L_x_1205) ;  /* 0x0000000004087348 */ /* 0x000fea0003c00000 */
[----:B------:R1:W2:Y:S02]  /*2d060*/  SHFL.BFLY P0, R0, R2, R0, R3 ;  /* 0x0c00000002007389 */ /* 0x0002a40000000003 */
[----:B-12---:R-:W-:Y:S01]  /*2d070*/  ENDCOLLECTIVE ;  /* 0x000000000000791b */ /* 0x006fe20003800000 */
.L_x_1205:
[----:B------:R-:W-:Y:S01]  /*2d080*/  MOV R3, R0 ;  /* 0x0000000000037202 */ /* 0x000fe20000000f00 */
[----:B------:R-:W-:Y:S06]  /*2d090*/  BRA `(.L_x_1206) ;  /* 0xffffffe800cc7947 */ /* 0x000fec000383ffff */
.L_x_1207:
        /* <DEDUP_REMOVED lines=14> */
.L_x_7846:


//--------------------- .text._ZN5flash24flash_fwd_splitkv_kernelI23Flash_fwd_kernel_traitsILi64ELi64ELi256ELi4ELb0ELb0EN7cutlass6half_tE19Flash_kernel_traitsILi64ELi64ELi256ELi4ES3_EELb1ELb0ELb0ELb0ELb0ELb1ELb0ELb1EEEvNS_16Flash_fwd_paramsE --------------------------
	.section	.text._ZN5flash24flash_fwd_splitkv_kernelI23Flash_fwd_kernel_traitsILi64ELi64ELi256ELi4ELb0ELb0EN7cutlass6half_tE19Flash_kernel_traitsILi64ELi64ELi256ELi4ES3_EELb1ELb0ELb0ELb0ELb0ELb1ELb0ELb1EEEvNS_16Flash_fwd_paramsE,"ax",@progbits
	.align	128
        .global         _ZN5flash24flash_fwd_splitkv_kernelI23Flash_fwd_kernel_traitsILi64ELi64ELi256ELi4ELb0ELb0EN7cutlass6half_tE19Flash_kernel_traitsILi64ELi64ELi256ELi4ES3_EELb1ELb0ELb0ELb0ELb0ELb1ELb0ELb1EEEvNS_16Flash_fwd_paramsE
        .type           _ZN5flash24flash_fwd_splitkv_kernelI23Flash_fwd_kernel_traitsILi64ELi64ELi256ELi4ELb0ELb0EN7cutlass6half_tE19Flash_kernel_traitsILi64ELi64ELi256ELi4ES3_EELb1ELb0ELb0ELb0ELb0ELb1ELb0ELb1EEEvNS_16Flash_fwd_paramsE,@function
        .size           _ZN5flash24flash_fwd_splitkv_kernelI23Flash_fwd_kernel_traitsILi64ELi64ELi256ELi4ELb0ELb0EN7cutlass6half_tE19Flash_kernel_traitsILi64ELi64ELi256ELi4ES3_EELb1ELb0ELb0ELb0ELb0ELb1ELb0ELb1EEEvNS_16Flash_fwd_paramsE,(.L_x_7847 - _ZN5flash24flash_fwd_splitkv_kernelI23Flash_fwd_kernel_traitsILi64ELi64ELi256ELi4ELb0ELb0EN7cutlass6half_tE19Flash_kernel_traitsILi64ELi64ELi256ELi4ES3_EELb1ELb0ELb0ELb0ELb0ELb1ELb0ELb1EEEvNS_16Flash_fwd_paramsE)
        .other          _ZN5flash24flash_fwd_splitkv_kernelI23Flash_fwd_kernel_traitsILi64ELi64ELi256ELi4ELb0ELb0EN7cutlass6half_tE19Flash_kernel_traitsILi64ELi64ELi256ELi4ES3_EELb1ELb0ELb0ELb0ELb0ELb1ELb0ELb1EEEvNS_16Flash_fwd_paramsE,@"STO_CUDA_ENTRY STV_DEFAULT"
_ZN5flash24flash_fwd_splitkv_kernelI23Flash_fwd_kernel_traitsILi64ELi64ELi256ELi4ELb0ELb0EN7cutlass6half_tE19Flash_kernel_traitsILi64ELi64ELi256ELi4ES3_EELb1ELb0ELb0ELb0ELb0ELb1ELb0ELb1EEEvNS_16Flash_fwd_paramsE:
.text._ZN5flash24flash_fwd_splitkv_kernelI23Flash_fwd_kernel_traitsILi64ELi64ELi256ELi4ELb0ELb0EN7cutlass6half_tE19Flash_kernel_traitsILi64ELi64ELi256ELi4ES3_EELb1ELb0ELb0ELb0ELb0ELb1ELb0ELb1EEEvNS_16Flash_fwd_paramsE:
[----:B------:R-:W1:Y:S08]  /*0000*/  LDC R1, c[0x0][0x28] ;  /* 0x00000a00ff017b82 */ /* 0x000e700000000800 */
[----:B------:R-:W2:Y:S01]  /*0010*/  LDC.64 R22, c[0x0][0x198] ;  /* 0x00006600ff167b82 */ /* 0x000ea20000000a00 */
[----:B------:R-:W-:Y:S01]  /*0020*/  BSSY B3, `(.L_x_1208) ;  /* 0x0000003000037945 */ /* 0x000fe20003800000 */
[----:B-1----:R-:W-:-:S06]  /*0030*/  IADD3 R1, R1, -0x188, RZ ;  /* 0xfffffe7801017810 */ /* 0x002fcc0007ffe0ff */
[----:B--2---:R-:W-:Y:S05]  /*0040*/  CALL.REL.NOINC `($_ZN5flash24flash_fwd_splitkv_kernelI23Flash_fwd_kernel_traitsILi64ELi64ELi256ELi4ELb0ELb0EN7cutlass6half_tE19Flash_kernel_traitsILi64ELi64ELi256ELi4ES3_EELb1ELb0ELb0ELb0ELb0ELb1ELb0ELb1EEEvNS_16Flash_fwd_paramsE$_ZN5flash30compute_attn_1rowblock_splitkvI23Flash_fwd_kernel_traitsILi64ELi64ELi256ELi4ELb0ELb0EN7cutlass6half_tE19Flash_kernel_traitsILi64ELi64ELi256ELi4ES3_EELb1ELb0ELb0ELb0ELb0ELb1ELb0ELb1ENS_16Flash_fwd_paramsEEEvRKT8_iiiii) ;  /* 0x0000000000087944 */ /* 0x004fea0003c00000 */
[----:B------:R-:W-:Y:S05]  /*0050*/  BSYNC B3 ;  /* 0x0000000000037941 */ /* 0x000fea0003800000 */
.L_x_1208:
[----:B------:R-:W-:Y:S05]  /*0060*/  EXIT ;  /* 0x000000000000794d */ /* 0x000fea0003800000 */
        .type           $_ZN5flash24flash_fwd_splitkv_kernelI23Flash_fwd_kernel_traitsILi64ELi64ELi256ELi4ELb0ELb0EN7cutlass6half_tE19Flash_kernel_traitsILi64ELi64ELi256ELi4ES3_EELb1ELb0ELb0ELb0ELb0ELb1ELb0ELb1EEEvNS_16Flash_fwd_paramsE$_ZN5flash30compute_attn_1rowblock_splitkvI23Flash_fwd_kernel_traitsILi64ELi64ELi256ELi4ELb0ELb0EN7cutlass6half_tE19Flash_kernel_traitsILi64ELi64ELi256ELi4ES3_EELb1ELb0ELb0ELb0ELb0ELb1ELb0ELb1ENS_16Flash_fwd_paramsEEEvRKT8_iiiii,@function
        .size           $_ZN5flash24flash_fwd_splitkv_kernelI23Flash_fwd_kernel_traitsILi64ELi64ELi256ELi4ELb0ELb0EN7cutlass6half_tE19Flash_kernel_traitsILi64ELi64ELi256ELi4ES3_EELb1ELb0ELb0ELb0ELb0ELb1ELb0ELb1EEEvNS_16Flash_fwd_paramsE$_ZN5flash30compute_attn_1rowblock_splitkvI23Flash_fwd_kernel_traitsILi64ELi64ELi256ELi4ELb0ELb0EN7cutlass6half_tE19Flash_kernel_traitsILi64ELi64ELi256ELi4ES3_EELb1ELb0ELb0ELb0ELb0ELb1ELb0ELb1ENS_16Flash_fwd_paramsEEEvRKT8_iiiii,(.L_x_7847 - $_ZN5flash24flash_fwd_splitkv_kernelI23Flash_fwd_kernel_traitsILi64ELi64ELi256ELi4ELb0ELb0EN7cutlass6half_tE19Flash_kernel_traitsILi64ELi64ELi256ELi4ES3_EELb1ELb0ELb0ELb0ELb0ELb1ELb0ELb1EEEvNS_16Flash_fwd_paramsE$_ZN5flash30compute_attn_1rowblock_splitkvI23Flash_fwd_kernel_traitsILi64ELi64ELi256ELi4ELb0ELb0EN7cutlass6half_tE19Flash_kernel_traitsILi64ELi64ELi256ELi4ES3_EELb1ELb0ELb0ELb0ELb0ELb1ELb0ELb1ENS_16Flash_fwd_paramsEEEvRKT8_iiiii)
$_ZN5flash24flash_fwd_splitkv_kernelI23Flash_fwd_kernel_traitsILi64ELi64ELi256ELi4ELb0ELb0EN7cutlass6half_tE19Flash_kernel_traitsILi64ELi64ELi256ELi4ES3_EELb1ELb0ELb0ELb0ELb0ELb1ELb0ELb1EEEvNS_16Flash_fwd_paramsE$_ZN5flash30compute_attn_1rowblock_splitkvI23Flash_fwd_kernel_traitsILi64ELi64ELi256ELi4ELb0ELb0EN7cutlass6half_tE19Flash_kernel_traitsILi64ELi64ELi256ELi4ES3_EELb1ELb0ELb0ELb0ELb0ELb1ELb0ELb1ENS_16Flash_fwd_paramsEEEvRKT8_iiiii:
        /* <DEDUP_REMOVED lines=30> */
.L_x_1210:
[----:B------:R-:W-:Y:S05]  /*0250*/  BSYNC B0 ;  /* 0x0000000000007941 */ /* 0x000fea0003800000 */
.L_x_1209:
        /* <DEDUP_REMOVED lines=8> */
.L_x_1212:
[----:B------:R3:W5:Y:S02]  /*02e0*/  LD.E R0, desc[UR6][R22.64+0xb8] ;  /* 0x0000b80616007980 */ /* 0x000764000c101900 */
.L_x_1213:
[----:B------:R-:W-:Y:S05]  /*02f0*/  BSYNC B0 ;  /* 0x0000000000007941 */ /* 0x000fea0003800000 */
.L_x_1211:
        /* <DEDUP_REMOVED lines=10> */
.L_x_1215:
[----:B------:R-:W2:Y:S01]  /*03a0*/  LD.E.64 R2, desc[UR6][R22.64+0x108] ;  /* 0x0001080616027980 */ /* 0x000ea2000c101b00 */
[----:B------:R-:W-:Y:S01]  /*03b0*/  BSSY B0, `(.L_x_1217) ;  /* 0x0000006000007945 */ /* 0x000fe20003800000 */
[----:B------:R-:W-:Y:S01]  /*03c0*/  IMAD.MOV.U32 R0, RZ, RZ, RZ ;  /* 0x000000ffff007224 */ /* 0x000fe200078e00ff */
[----:B--2---:R-:W-:-:S04]  /*03d0*/  ISETP.NE.U32.AND P0, PT, R2, RZ, PT ;  /* 0x000000ff0200720c */ /* 0x004fc80003f05070 */
[----:B------:R-:W-:-:S13]  /*03e0*/  ISETP.NE.AND.EX P0, PT, R3, RZ, PT, P0 ;  /* 0x000000ff0300720c */ /* 0x000fda0003f05300 */
[----:B------:R-:W-:Y:S05]  /*03f0*/  @!P0 BRA `(.L_x_1218) ;  /* 0x0000000000048947 */ /* 0x000fea0003800000 */
[----:B------:R2:W5:Y:S02]  /*0400*/  LD.E R0, desc[UR6][R22.64+0xbc] ;  /* 0x0000bc0616007980 */ /* 0x000564000c101900 */
.L_x_1218:
[----:B------:R-:W-:Y:S05]  /*0410*/  BSYNC B0 ;  /* 0x0000000000007941 */ /* 0x000fea0003800000 */
.L_x_1217:
[----:B-----5:R-:W-:Y:S02]  /*0420*/  IADD3 R211, R119, R0, RZ ;  /* 0x0000000077d37210 */ /* 0x020fe40007ffe0ff */
.L_x_1216:
[----:B------:R-:W-:Y:S05]  /*0430*/  BSYNC B1 ;  /* 0x0000000000017941 */ /* 0x000fea0003800000 */
.L_x_1214:
[----:B------:R-:W4:Y:S01]  /*0440*/  S2R R38, SR_CTAID.X ;  /* 0x0000000000267919 */ /* 0x000f220000002500 */
[----:B------:R-:W-:Y:S01]  /*0450*/  MOV R28, 0x50 ;  /* 0x00000050001c7802 */ /* 0x000fe20000000f00 */
[----:B------:R-:W-:-:S03]  /*0460*/  IMAD.MOV.U32 R3, RZ, RZ, 0x0 ;  /* 0x00000000ff037424 */ /* 0x000fc600078e00ff */
[----:B------:R-:W-:Y:S01]  /*0470*/  MOV R2, R28 ;  /* 0x0000001c00027202 */ /* 0x000fe20000000f00 */
[----:B----4-:R-:W-:-:S05]  /*0480*/  IMAD.SHL.U32 R30, R38, 0x40, RZ ;  /* 0x00000040261e7824 */ /* 0x010fca00078e00ff */
[----:B------:R-:W-:-:S13]  /*0490*/  ISETP.GT.AND P0, PT, R8, R30, PT ;  /* 0x0000001e0800720c */ /* 0x000fda0003f04270 */
[----:B-123--:R-:W-:Y:S05]  /*04a0*/  @!P0 RET.REL.NODEC R2 `(_ZN5flash24flash_fwd_splitkv_kernelI23Flash_fwd_kernel_traitsILi64ELi64ELi256ELi4ELb0ELb0EN7cutlass6half_tE19Flash_kernel_traitsILi64ELi64ELi256ELi4ES3_EELb1ELb0ELb0ELb0ELb0ELb1ELb0ELb1EEEvNS_16Flash_fwd_paramsE) ;  /* 0xfffffff802d48950 */ /* 0x00efea0003c3ffff */
        /* <DEDUP_REMOVED lines=87> */
.L_x_1221:
[----:B------:R-:W-:Y:S05]  /*0a20*/  BSYNC B0 ;  /* 0x0000000000007941 */ /* 0x000fea0003800000 */
.L_x_1220:
        /* <DEDUP_REMOVED lines=20> */
.L_x_1223:
[----:B------:R-:W-:Y:S05]  /*0b70*/  BSYNC B0 ;  /* 0x0000000000007941 */ /* 0x000fea0003800000 */
.L_x_1222:
        /* <DEDUP_REMOVED lines=13> */
.L_x_1225:
[----:B------:R-:W-:Y:S05]  /*0c50*/  BSYNC B0 ;  /* 0x0000000000007941 */ /* 0x000fea0003800000 */
.L_x_1224:
        /* <DEDUP_REMOVED lines=12> */
.L_x_1227:
[----:B------:R-:W-:Y:S05]  /*0d20*/  BSYNC B0 ;  /* 0x0000000000007941 */ /* 0x000fea0003800000 */
.L_x_1226:
[----:B---3--:R-:W-:Y:S01]  /*0d30*/  MOV R2, R28 ;  /* 0x0000001c00027202 */ /* 0x008fe20000000f00 */
[----:B------:R-:W-:Y:S01]  /*0d40*/  @!P6 ST.E desc[UR6][R14.64], R16 ;  /* 0x000000100e00e985 */ /* 0x000fe2000c101906 */
[----:B------:R-:W-:-:S03]  /*0d50*/  MOV R3, 0x0 ;  /* 0x0000000000037802 */ /* 0x000fc60000000f00 */
[----:B------:R-:W-:Y:S04]  /*0d60*/  @!P5 ST.E desc[UR6][R14.64+0x40], R13 ;  /* 0x0000400d0e00d985 */ /* 0x000fe8000c101906 */
[----:B------:R1:W-:Y:S02]  /*0d70*/  @!P4 ST.E desc[UR6][R14.64+0x80], R12 ;  /* 0x0000800c0e00c985 */ /* 0x0003e4000c101906 */
[----:B-12--5:R-:W-:Y:S05]  /*0d80*/  @P3 RET.REL.NODEC R2 `(_ZN5flash24flash_fwd_splitkv_kernelI23Flash_fwd_kernel_traitsILi64ELi64ELi256ELi4ELb0ELb0EN7cutlass6half_tE19Flash_kernel_traitsILi64ELi64ELi256ELi4ES3_EELb1ELb0ELb0ELb0ELb0ELb1ELb0ELb1EEEvNS_16Flash_fwd_paramsE) ;  /* 0xfffffff0029c3950 */ /* 0x026fea0003c3ffff */
[----:B------:R-:W-:Y:S02]  /*0d90*/  MOV R0, 0x7f800000 ;  /* 0x7f80000000007802 */ /* 0x000fe40000000f00 */
[----:B------:R-:W-:Y:S02]  /*0da0*/  MOV R2, R28 ;  /* 0x0000001c00027202 */ /* 0x000fe40000000f00 */
[----:B------:R-:W-:Y:S01]  /*0db0*/  MOV R3, 0x0 ;  /* 0x0000000000037802 */ /* 0x000fe20000000f00 */
[----:B------:R1:W-:Y:S03]  /*0dc0*/  ST.E desc[UR6][R14.64+0xc0], R0 ;  /* 0x0000c0000e007985 */ /* 0x0003e6000c101906 */
[----:B-1----:R-:W-:Y:S05]  /*0dd0*/  RET.REL.NODEC R2 `(_ZN5flash24flash_fwd_splitkv_kernelI23Flash_fwd_kernel_traitsILi64ELi64ELi256ELi4ELb0ELb0EN7cutlass6half_tE19Flash_kernel_traitsILi64ELi64ELi256ELi4ES3_EELb1ELb0ELb0ELb0ELb0ELb1ELb0ELb1EEEvNS_16Flash_fwd_paramsE) ;  /* 0xfffffff002887950 */ /* 0x002fea0003c3ffff */
.L_x_1219:
        /* <DEDUP_REMOVED lines=117> */
.L_x_1229:
        /* <DEDUP_REMOVED lines=85> */
.L_x_1230:
[----:B------:R-:W-:Y:S05]  /*1a80*/  BSYNC B0 ;  /* 0x0000000000007941 */ /* 0x000fea0003800000 */
.L_x_1228:
[----:B------:R-:W2:Y:S01]  /*1a90*/  LDL R34, [R1+0x18] ;  /* 0x0000180001227983 */ /* 0x000ea20000100800 */
[----:B------:R-:W-:-:S03]  /*1aa0*/  ISETP.NE.AND P0, PT, R40, -0x1, PT ;  /* 0xffffffff2800780c */ /* 0x000fc60003f05270 */
[----:B------:R-:W3:Y:S04]  /*1ab0*/  LDL R36, [R1+0x1c] ;  /* 0x00001c0001247983 */ /* 0x000ee80000100800 */
[----:B------:R-:W4:Y:S04]  /*1ac0*/  LD.E.64 R4, desc[UR6][R22.64+0x30] ;  /* 0x0000300616047980 */ /* 0x000f28000c101b00 */
[----:B------:R-:W4:Y:S04]  /*1ad0*/  LD.E R14, desc[UR6][R22.64+0xc0] ;  /* 0x0000c006160e7980 */ /* 0x000f28000c101900 */
[----:B------:R-:W4:Y:S04]  /*1ae0*/  @!P0 LD.E.64 R6, desc[UR6][R22.64+0x18] ;  /* 0x0000180616068980 */ /* 0x000f28000c101b00 */
[----:B------:R-:W4:Y:S04]  /*1af0*/  LD.E.64 R10, desc[UR6][R22.64+0x48] ;  /* 0x00004806160a7980 */ /* 0x000f28000c101b00 */
[----:B------:R-:W4:Y:S04]  /*1b00*/  LD.E.64 R18, desc[UR6][R22.64+0x10] ;  /* 0x0000100616127980 */ /* 0x000f28000c101b00 */
[----:B------:R-:W4:Y:S04]  /*1b10*/  LD.E.64 R24, desc[UR6][R22.64+0x8] ;  /* 0x0000080616187980 */ /* 0x000f28000c101b00 */
[----:B------:R1:W5:Y:S04]  /*1b20*/  @P4 LD.E R31, desc[UR6][R32.64] ;  /* 0x00000006201f4980 */ /* 0x000368000c101900 */
        /* <DEDUP_REMOVED lines=20> */
[----:B------:R-:W-:-:S02]  /*1c70*/  IMAD.SHL.U32 R116, R190, 0x10, RZ ;  /* 0x00000010be747824 */ /* 0x000fc400078e00ff */
[-C--:B--2---:R-:W-:Y:S02]  /*1c80*/  IMAD R0, R21, R34.reuse, RZ ;  /* 0x0000002215007224 */ /* 0x084fe400078e02ff */
        /* <DEDUP_REMOVED lines=11> */
[----:B------:R-:W-:Y:S01]  /*1d40*/  @!P0 IMAD.WIDE.U32 R6, R6, R37, RZ ;  /* 0x0000002506068225 */ /* 0x000fe200078e00ff */
[----:B------:R1:W-:Y:S03]  /*1d50*/  STL [R1], R14 ;  /* 0x0000000e01007387 */ /* 0x0003e60000100800 */
[----:B------:R-:W-:-:S04]  /*1d60*/  IMAD.WIDE.U32 R8, R16, R28, R2 ;  /* 0x0000001c10087225 */ /* 0x000fc800078e0002 */
[----:B------:R-:W-:Y:S01]  /*1d70*/  @P0 IMAD.WIDE.U32 R2, R4, R40, RZ ;  /* 0x0000002804020225 */ /* 0x000fe200078e00ff */
[----:B------:R-:W-:-:S03]  /*1d80*/  LOP3.LUT R12, R248, 0xfffffff8, RZ, 0xc0, !PT ;  /* 0xfffffff8f80c7812 */ /* 0x000fc600078ec0ff */
[----:B------:R-:W-:Y:S01]  /*1d90*/  @!P0 IMAD.MOV.U32 R2, RZ, RZ, R6 ;  /* 0x000000ffff028224 */ /* 0x000fe200078e0006 */
[----:B------:R-:W-:Y:S01]  /*1da0*/  SHF.R.S32.HI R6, RZ, 0x1f, R39 ;  /* 0x0000001fff067819 */ /* 0x000fe20000011427 */
[----:B------:R-:W-:-:S03]  /*1db0*/  IMAD.IADD R247, R0, 0x1, -R12 ;  /* 0x0000000100f77824 */ /* 0x000fc600078e0a0c */
[----:B------:R-:W-:Y:S01]  /*1dc0*/  IADD3 R2, P1, R132, R2, RZ ;  /* 0x0000000284027210 */ /* 0x000fe20007f3e0ff */
[----:B-1----:R-:W-:-:S05]  /*1dd0*/  @P0 IMAD R14, R5, R40, RZ ;  /* 0x00000028050e0224 */ /* 0x002fca00078e02ff */
[----:B------:R-:W-:Y:S01]  /*1de0*/  @P0 IADD3 R3, R3, R14, RZ ;  /* 0x0000000e03030210 */ /* 0x000fe20007ffe0ff */
[----:B------:R-:W-:Y:S02]  /*1df0*/  @!P0 IMAD.IADD R3, R7, 0x1, R15 ;  /* 0x0000000107038824 */ /* 0x000fe400078e020f */
        /* <DEDUP_REMOVED lines=46> */
[----:B------:R-:W-:-:S02]  /*20e0*/  SHF.L.U32 R28, R217, 0x2, RZ ;  /* 0x00000002d91c7819 */ /* 0x000fc400000006ff */
[----:B------:R-:W-:Y:S02]  /*20f0*/  SEL R186, R0, 0xfffffff0, !P1 ;  /* 0xfffffff000ba7807 */ /* 0x000fe40004800000 */
        /* <DEDUP_REMOVED lines=236> */
.L_x_1335:
[----:B------:R-:W-:Y:S01]  /*2fc0*/  LOP3.LUT R33, R33, 0xfffffeff, RZ, 0xc0, !PT ;  /* 0xfffffeff21217812 */ /* 0x000fe200078ec0ff */
[----:B--2---:R-:W2:Y:S01]  /*2fd0*/  LDL R0, [R1] ;  /* 0x0000000001007983 */ /* 0x004ea20000100800 */
[----:B------:R-:W-:Y:S01]  /*2fe0*/  IMAD.SHL.U32 R20, R19, 0x100, RZ ;  /* 0x0000010013147824 */ /* 0x000fe200078e00ff */
[----:B------:R-:W-:Y:S03]  /*2ff0*/  BSSY B2, `(.L_x_1232) ;  /* 0x0000cb0000027945 */ /* 0x000fe60003800000 */
[----:B------:R-:W-:Y:S04]  /*3000*/  VIADD R18, R20, 0xffffff00 ;  /* 0xffffff0014127836 */ /* 0x000fe80000000000 */
[--C-:B------:R-:W-:Y:S02]  /*3010*/  IMAD.IADD R66, R211, 0x1, -R18.reuse ;  /* 0x00000001d3427824 */ /* 0x100fe400078e0a12 */
[----:B------:R-:W-:Y:S01]  /*3020*/  IMAD.IADD R67, R119, 0x1, -R18 ;  /* 0x0000000177437824 */ /* 0x000fe200078e0a12 */
[----:B--2---:R-:W-:Y:S04]  /*3030*/  ISETP.GE.AND P0, PT, R132, R0, PT ;  /* 0x000000008400720c */ /* 0x004fe80003f06270 */
        /* <DEDUP_REMOVED lines=8> */
[----:B------:R-:W-:Y:S02]  /*30c0*/  @!P6 IADD3 R24, P2, R48, R192, RZ ;  /* 0x000000c03018e210 */ /* 0x000fe40007f5e0ff */
[C---:B------:R-:W-:Y:S02]  /*30d0*/  @!P6 LEA R14, P1, R168.reuse, R73, 0x1 ;  /* 0x00000049a80ee211 */ /* 0x040fe400078208ff */
[----:B------:R-:W-:Y:S01]  /*30e0*/  @P6 LOP3.LUT R33, R33, 0x100, RZ, 0xfc, !PT ;  /* 0x0000010021216812 */ /* 0x000fe200078efcff */
[----:B------:R-:W-:Y:S01]  /*30f0*/  @!P6 IMAD.X R25, R49, 0x1, R193, P2 ;  /* 0x000000013119e824 */ /* 0x000fe200010e06c1 */
[----:B------:R-:W-:Y:S02]  /*3100*/  @!P6 LEA.HI.X R15, R168, R72, R216, 0x1, P1 ;  /* 0x00000048a80fe211 */ /* 0x000fe400008f0cd8 */
[----:B---34-:R-:W-:Y:S02]  /*3110*/  @!P5 IADD3 R10, P1, R73, R209, RZ ;  /* 0x000000d1490ad210 */ /* 0x018fe40007f3e0ff */
        /* <DEDUP_REMOVED lines=8> */
[-C--:B------:R-:W-:Y:S02]  /*31a0*/  ISETP.LT.OR P2, PT, R92, R67.reuse, P2 ;  /* 0x000000435c00720c */ /* 0x080fe40001741670 */
        /* <DEDUP_REMOVED lines=33> */
[----:B------:R-:W-:Y:S02]  /*33c0*/  ISETP.GE.OR P1, PT, R89, R66, P0 ;  /* 0x000000425900720c */ /* 0x000fe40000726670 */
[----:B------:R-:W-:Y:S02]  /*33d0*/  LOP3.LUT R33, R33, 0xfffffffd, RZ, 0xc0, !PT ;  /* 0xfffffffd21217812 */ /* 0x000fe400078ec0ff */
[-C--:B------:R-:W-:Y:S11]  /*33e0*/  ISETP.LT.OR P2, PT, R89, R67.reuse, P1 ;  /* 0x000000435900720c */ /* 0x080ff60000f41670 */
        /* <DEDUP_REMOVED lines=224> */
.L_x_1236:
[----:B------:R-:W-:Y:S05]  /*41f0*/  BSYNC B0 ;  /* 0x0000000000007941 */ /* 0x000fea0003800000 */
.L_x_1235:
        /* <DEDUP_REMOVED lines=61> */
.L_x_1238:
[----:B------:R-:W-:Y:S05]  /*45d0*/  BSYNC B0 ;  /* 0x0000000000007941 */ /* 0x000fea0003800000 */
.L_x_1237:
        /* <DEDUP_REMOVED lines=64> */
.L_x_1240:
[----:B------:R-:W-:Y:S05]  /*49e0*/  BSYNC B0 ;  /* 0x0000000000007941 */ /* 0x000fea0003800000 */
.L_x_1239:
        /* <DEDUP_REMOVED lines=71> */
.L_x_1242:
[----:B------:R-:W-:Y:S05]  /*4e60*/  BSYNC B0 ;  /* 0x0000000000007941 */ /* 0x000fea0003800000 */
.L_x_1241:
        /* <DEDUP_REMOVED lines=64> */
.L_x_1244:
[----:B------:R-:W-:Y:S05]  /*5270*/  BSYNC B0 ;  /* 0x0000000000007941 */ /* 0x000fea0003800000 */
.L_x_1243:
        /* <DEDUP_REMOVED lines=71> */
.L_x_1246:
[----:B------:R-:W-:Y:S05]  /*56f0*/  BSYNC B0 ;  /* 0x0000000000007941 */ /* 0x000fea0003800000 */
.L_x_1245:
        /* <DEDUP_REMOVED lines=71> */
.L_x_1248:
[----:B------:R-:W-:Y:S05]  /*5b70*/  BSYNC B0 ;  /* 0x0000000000007941 */ /* 0x000fea0003800000 */
.L_x_1247:
        /* <DEDUP_REMOVED lines=71> */
.L_x_1250:
[----:B------:R-:W-:Y:S05]  /*5ff0*/  BSYNC B0 ;  /* 0x0000000000007941 */ /* 0x000fea0003800000 */
.L_x_1249:
        /* <DEDUP_REMOVED lines=65> */
.L_x_1252:
[----:B------:R-:W-:Y:S05]  /*6410*/  BSYNC B0 ;  /* 0x0000000000007941 */ /* 0x000fea0003800000 */
.L_x_1251:
        /* <DEDUP_REMOVED lines=71> */
.L_x_1254:
[----:B------:R-:W-:Y:S05]  /*6890*/  BSYNC B0 ;  /* 0x0000000000007941 */ /* 0x000fea0003800000 */
.L_x_1253:
        /* <DEDUP_REMOVED lines=69> */
.L_x_1256:
[----:B------:R-:W-:Y:S05]  /*6cf0*/  BSYNC B0 ;  /* 0x0000000000007941 */ /* 0x000fea0003800000 */
.L_x_1255:
        /* <DEDUP_REMOVED lines=80> */
.L_x_1258:
[----:B------:R-:W-:Y:S05]  /*7200*/  BSYNC B0 ;  /* 0x0000000000007941 */ /* 0x000fea0003800000 */
.L_x_1257:
        /* <DEDUP_REMOVED lines=68> */
.L_x_1260:
[----:B------:R-:W-:Y:S05]  /*7650*/  BSYNC B0 ;  /* 0x0000000000007941 */ /* 0x000fea0003800000 */
.L_x_1259:
        /* <DEDUP_REMOVED lines=68> */
.L_x_1262:
[----:B------:R-:W-:Y:S05]  /*7aa0*/  BSYNC B0 ;  /* 0x0000000000007941 */ /* 0x000fea0003800000 */
.L_x_1261:
        /* <DEDUP_REMOVED lines=68> */
.L_x_1264:
[----:B------:R-:W-:Y:S05]  /*7ef0*/  BSYNC B0 ;  /* 0x0000000000007941 */ /* 0x000fea0003800000 */
.L_x_1263:
        /* <DEDUP_REMOVED lines=68> */
.L_x_1266:
[----:B------:R-:W-:Y:S05]  /*8340*/  BSYNC B0 ;  /* 0x0000000000007941 */ /* 0x000fea0003800000 */
.L_x_1265:
        /* <DEDUP_REMOVED lines=10> */
.L_x_1234:
        /* <DEDUP_REMOVED lines=100> */
.L_x_1271:
[----:B------:R-:W-:Y:S05]  /*8a30*/  BSYNC B0 ;  /* 0x0000000000007941 */ /* 0x000fea0003800000 */
.L_x_1270:
[----:B-----5:R2:W-:Y:S02]  /*8a40*/  ST.E.128 desc[UR6][R34.64], R8 ;  /* 0x0000000822007985 */ /* 0x0205e4000c101d06 */
.L_x_1269:
[----:B------:R-:W-:Y:S05]  /*8a50*/  BSYNC B1 ;  /* 0x0000000000017941 */ /* 0x000fea0003800000 */
.L_x_1268:
[C---:B------:R-:W-:Y:S01]  /*8a60*/  ISETP.GE.AND P0, PT, R81.reuse, R66, PT ;  /* 0x000000425100720c */ /* 0x040fe20003f06270 */
[----:B------:R-:W-:Y:S03]  /*8a70*/  BSSY B1, `(.L_x_1272) ;  /* 0x0000064000017945 */ /* 0x000fe60003800000 */
[----:B------:R-:W-:Y:S04]  /*8a80*/  ISETP.GE.OR P0, PT, R132, R42, P0 ;  /* 0x0000002a8400720c */ /* 0x000fe80000706670 */
[----:B------:R-:W-:Y:S11]  /*8a90*/  ISETP.LT.OR P0, PT, R81, R67, P0 ;  /* 0x000000435100720c */ /* 0x000ff60000701670 */
[----:B------:R-:W-:Y:S02]  /*8aa0*/  @!UPT UIADD3 URZ, URZ, URZ, URZ ;  /* 0x0000003f3f3ff290 */ /* 0x000fe4000fffe03f */
[----:B------:R-:W-:Y:S05]  /*8ab0*/  @P0 BRA `(.L_x_1273) ;  /* 0x00000004007c0947 */ /* 0x000fea0003800000 */
[C---:B-1----:R-:W-:Y:S01]  /*8ac0*/  LEA R2, P0, R221.reuse, R71, 0x1 ;  /* 0x00000047dd027211 */ /* 0x042fe200078008ff */
        /* <DEDUP_REMOVED lines=92> */
.L_x_1275:
[----:B------:R-:W-:Y:S05]  /*9090*/  BSYNC B0 ;  /* 0x0000000000007941 */ /* 0x000fea0003800000 */
.L_x_1274:
[----:B-----5:R3:W-:Y:S02]  /*90a0*/  ST.E.128 desc[UR6][R34.64], R8 ;  /* 0x0000000822007985 */ /* 0x0207e4000c101d06 */
.L_x_1273:
[----:B------:R-:W-:Y:S05]  /*90b0*/  BSYNC B1 ;  /* 0x0000000000017941 */ /* 0x000fea0003800000 */
.L_x_1272:
        /* <DEDUP_REMOVED lines=99> */
.L_x_1279:
[----:B------:R-:W-:Y:S05]  /*96f0*/  BSYNC B0 ;  /* 0x0000000000007941 */ /* 0x000fea0003800000 */
.L_x_1278:
[----:B-----5:R4:W-:Y:S02]  /*9700*/  ST.E.128 desc[UR6][R34.64], R8 ;  /* 0x0000000822007985 */ /* 0x0209e4000c101d06 */
.L_x_1277:
[----:B------:R-:W-:Y:S05]  /*9710*/  BSYNC B1 ;  /* 0x0000000000017941 */ /* 0x000fea0003800000 */
.L_x_1276:
        /* <DEDUP_REMOVED lines=106> */
.L_x_1283:
[----:B------:R-:W-:Y:S05]  /*9dc0*/  BSYNC B0 ;  /* 0x0000000000007941 */ /* 0x000fea0003800000 */
.L_x_1282:
[----:B-----5:R2:W-:Y:S02]  /*9dd0*/  ST.E.128 desc[UR6][R34.64], R8 ;  /* 0x0000000822007985 */ /* 0x0205e4000c101d06 */
.L_x_1281:
[----:B------:R-:W-:Y:S05]  /*9de0*/  BSYNC B1 ;  /* 0x0000000000017941 */ /* 0x000fea0003800000 */
.L_x_1280:
        /* <DEDUP_REMOVED lines=99> */
.L_x_1287:
[----:B------:R-:W-:Y:S05]  /*a420*/  BSYNC B0 ;  /* 0x0000000000007941 */ /* 0x000fea0003800000 */
.L_x_1286:
[----:B-----5:R2:W-:Y:S02]  /*a430*/  ST.E.128 desc[UR6][R34.64], R8 ;  /* 0x0000000822007985 */ /* 0x0205e4000c101d06 */
.L_x_1285:
[----:B------:R-:W-:Y:S05]  /*a440*/  BSYNC B1 ;  /* 0x0000000000017941 */ /* 0x000fea0003800000 */
.L_x_1284:
        /* <DEDUP_REMOVED lines=106> */
.L_x_1291:
[----:B------:R-:W-:Y:S05]  /*aaf0*/  BSYNC B0 ;  /* 0x0000000000007941 */ /* 0x000fea0003800000 */
.L_x_1290:
[----:B-----5:R2:W-:Y:S02]  /*ab00*/  ST.E.128 desc[UR6][R34.64], R8 ;  /* 0x0000000822007985 */ /* 0x0205e4000c101d06 */
.L_x_1289:
[----:B------:R-:W-:Y:S05]  /*ab10*/  BSYNC B1 ;  /* 0x0000000000017941 */ /* 0x000fea0003800000 */
.L_x_1288:
        /* <DEDUP_REMOVED lines=106> */
.L_x_1295:
[----:B------:R-:W-:Y:S05]  /*b1c0*/  BSYNC B0 ;  /* 0x0000000000007941 */ /* 0x000fea0003800000 */
.L_x_1294:
[----:B-----5:R2:W-:Y:S02]  /*b1d0*/  ST.E.128 desc[UR6][R34.64], R8 ;  /* 0x0000000822007985 */ /* 0x0205e4000c101d06 */
.L_x_1293:
[----:B------:R-:W-:Y:S05]  /*b1e0*/  BSYNC B1 ;  /* 0x0000000000017941 */ /* 0x000fea0003800000 */
.L_x_1292:
        /* <DEDUP_REMOVED lines=106> */
.L_x_1299:
[----:B------:R-:W-:Y:S05]  /*b890*/  BSYNC B0 ;  /* 0x0000000000007941 */ /* 0x000fea0003800000 */
.L_x_1298:
[----:B-----5:R2:W-:Y:S02]  /*b8a0*/  ST.E.128 desc[UR6][R34.64], R8 ;  /* 0x0000000822007985 */ /* 0x0205e4000c101d06 */
.L_x_1297:
[----:B------:R-:W-:Y:S05]  /*b8b0*/  BSYNC B1 ;  /* 0x0000000000017941 */ /* 0x000fea0003800000 */
.L_x_1296:
        /* <DEDUP_REMOVED lines=99> */
.L_x_1303:
[----:B------:R-:W-:Y:S05]  /*bef0*/  BSYNC B0 ;  /* 0x0000000000007941 */ /* 0x000fea0003800000 */
.L_x_1302:
[----:B-----5:R2:W-:Y:S02]  /*bf00*/  ST.E.128 desc[UR6][R34.64], R8 ;  /* 0x0000000822007985 */ /* 0x0205e4000c101d06 */
.L_x_1301:
[----:B------:R-:W-:Y:S05]  /*bf10*/  BSYNC B1 ;  /* 0x0000000000017941 */ /* 0x000fea0003800000 */
.L_x_1300:
        /* <DEDUP_REMOVED lines=106> */
.L_x_1307:
[----:B------:R-:W-:Y:S05]  /*c5c0*/  BSYNC B0 ;  /* 0x0000000000007941 */ /* 0x000fea0003800000 */
.L_x_1306:
[----:B-----5:R2:W-:Y:S02]  /*c5d0*/  ST.E.128 desc[UR6][R34.64], R8 ;  /* 0x0000000822007985 */ /* 0x0205e4000c101d06 */
.L_x_1305:
[----:B------:R-:W-:Y:S05]  /*c5e0*/  BSYNC B1 ;  /* 0x0000000000017941 */ /* 0x000fea0003800000 */
.L_x_1304:
        /* <DEDUP_REMOVED lines=106> */
.L_x_1311:
[----:B------:R-:W-:Y:S05]  /*cc90*/  BSYNC B0 ;  /* 0x0000000000007941 */ /* 0x000fea0003800000 */
.L_x_1310:
[----:B-----5:R2:W-:Y:S02]  /*cca0*/  ST.E.128 desc[UR6][R34.64], R8 ;  /* 0x0000000822007985 */ /* 0x0205e4000c101d06 */
.L_x_1309:
[----:B------:R-:W-:Y:S05]  /*ccb0*/  BSYNC B1 ;  /* 0x0000000000017941 */ /* 0x000fea0003800000 */
.L_x_1308:
        /* <DEDUP_REMOVED lines=106> */
.L_x_1315:
[----:B------:R-:W-:Y:S05]  /*d360*/  BSYNC B0 ;  /* 0x0000000000007941 */ /* 0x000fea0003800000 */
.L_x_1314:
[----:B-----5:R2:W-:Y:S02]  /*d370*/  ST.E.128 desc[UR6][R34.64], R8 ;  /* 0x0000000822007985 */ /* 0x0205e4000c101d06 */
.L_x_1313:
[----:B------:R-:W-:Y:S05]  /*d380*/  BSYNC B1 ;  /* 0x0000000000017941 */ /* 0x000fea0003800000 */
.L_x_1312:
        /* <DEDUP_REMOVED lines=106> */
.L_x_1319:
[----:B------:R-:W-:Y:S05]  /*da30*/  BSYNC B0 ;  /* 0x0000000000007941 */ /* 0x000fea0003800000 */
.L_x_1318:
[----:B-----5:R2:W-:Y:S02]  /*da40*/  ST.E.128 desc[UR6][R34.64], R8 ;  /* 0x0000000822007985 */ /* 0x0205e4000c101d06 */
.L_x_1317:
[----:B------:R-:W-:Y:S05]  /*da50*/  BSYNC B1 ;  /* 0x0000000000017941 */ /* 0x000fea0003800000 */
.L_x_1316:
        /* <DEDUP_REMOVED lines=106> */
.L_x_1323:
[----:B------:R-:W-:Y:S05]  /*e100*/  BSYNC B0 ;  /* 0x0000000000007941 */ /* 0x000fea0003800000 */
.L_x_1322:
[----:B-----5:R2:W-:Y:S02]  /*e110*/  ST.E.128 desc[UR6][R34.64], R8 ;  /* 0x0000000822007985 */ /* 0x0205e4000c101d06 */
.L_x_1321:
[----:B------:R-:W-:Y:S05]  /*e120*/  BSYNC B1 ;  /* 0x0000000000017941 */ /* 0x000fea0003800000 */
.L_x_1320:
        /* <DEDUP_REMOVED lines=106> */
.L_x_1327:
[----:B------:R-:W-:Y:S05]  /*e7d0*/  BSYNC B0 ;  /* 0x0000000000007941 */ /* 0x000fea0003800000 */
.L_x_1326:
[----:B-----5:R2:W-:Y:S02]  /*e7e0*/  ST.E.128 desc[UR6][R34.64], R8 ;  /* 0x0000000822007985 */ /* 0x0205e4000c101d06 */
.L_x_1325:
[----:B------:R-:W-:Y:S05]  /*e7f0*/  BSYNC B1 ;  /* 0x0000000000017941 */ /* 0x000fea0003800000 */
.L_x_1324:
        /* <DEDUP_REMOVED lines=105> */
.L_x_1331:
[----:B------:R-:W-:Y:S05]  /*ee90*/  BSYNC B0 ;  /* 0x0000000000007941 */ /* 0x000fea0003800000 */
.L_x_1330:
[----:B-----5:R2:W-:Y:S02]  /*eea0*/  ST.E.128 desc[UR6][R34.64], R8 ;  /* 0x0000000822007985 */ /* 0x0205e4000c101d06 */
.L_x_1329:
[----:B------:R-:W-:Y:S05]  /*eeb0*/  BSYNC B1 ;  /* 0x0000000000017941 */ /* 0x000fea0003800000 */
.L_x_1328:
        /* <DEDUP_REMOVED lines=11> */
.L_x_1233:
[----:B------:R-:W-:Y:S02]  /*ef70*/  P2R R24, PR, RZ, 0x10 ;  /* 0x00000010ff187803 */ /* 0x000fe40000000000 */
[C---:B------:R-:W-:Y:S02]  /*ef80*/  LOP3.LUT P4, RZ, R33.reuse, 0x200, RZ, 0xc0, !PT ;  /* 0x0000020021ff7812 */ /* 0x040fe4000788c0ff */
[----:B------:R-:W-:Y:S02]  /*ef90*/  P2R R0, PR, RZ, 0x40 ;  /* 0x00000040ff007803 */ /* 0x000fe40000000000 */
[C---:B------:R-:W-:Y:S02]  /*efa0*/  LOP3.LUT P6, RZ, R33.reuse, 0x100, RZ, 0xc0, !PT ;  /* 0x0000010021ff7812 */ /* 0x040fe400078cc0ff */
[----:B------:R-:W-:Y:S02]  /*efb0*/  P2R R25, PR, RZ, 0x8 ;  /* 0x00000008ff197803 */ /* 0x000fe40000000000 */
[C---:B------:R-:W-:Y:S02]  /*efc0*/  LOP3.LUT P3, RZ, R33.reuse, 0x80, RZ, 0xc0, !PT ;  /* 0x0000008021ff7812 */ /* 0x040fe4000786c0ff */
[----:B------:R-:W-:Y:S02]  /*efd0*/  P2R R26, PR, RZ, 0x4 ;  /* 0x00000004ff1a7803 */ /* 0x000fe40000000000 */
[----:B------:R-:W-:Y:S01]  /*efe0*/  LOP3.LUT P2, RZ, R33, 0x40, RZ, 0xc0, !PT ;  /* 0x0000004021ff7812 */ /* 0x000fe2000784c0ff */
[----:B------:R-:W-:Y:S01]  /*eff0*/  @!P4 IMAD.MOV.U32 R3, RZ, RZ, R70 ;  /* 0x000000ffff03c224 */ /* 0x000fe200078e0046 */
[-C--:B------:R-:W-:Y:S02]  /*f000*/  @!P4 MOV R2, R71.reuse ;  /* 0x000000470002c202 */ /* 0x080fe40000000f00 */
[----:B------:R-:W-:Y:S02]  /*f010*/  P2R R21, PR, RZ, 0x20 ;  /* 0x00000020ff157803 */ /* 0x000fe40000000000 */
[----:B------:R-:W-:Y:S01]  /*f020*/  @!P6 LEA R8, P0, R221, R71, 0x1 ;  /* 0x00000047dd08e211 */ /* 0x000fe200078008ff */
[----:B------:R1:W2:Y:S01]  /*f030*/  @!P4 LD.E.128 R12, desc[UR6][R2.64] ;  /* 0x00000006020cc980 */ /* 0x0002a2000c101d00 */
[----:B------:R-:W-:Y:S02]  /*f040*/  LOP3.LUT P5, RZ, R33, 0x20, RZ, 0xc0, !PT ;  /* 0x0000002021ff7812 */ /* 0x000fe400078ac0ff */
        /* <DEDUP_REMOVED lines=170> */
.L_x_1267:
[----:B------:R-:W-:Y:S05]  /*faf0*/  BSYNC B2 ;  /* 0x0000000000027941 */ /* 0x000fea0003800000 */
.L_x_1232:
        /* <DEDUP_REMOVED lines=92> */
.L_x_1333:
        /* <DEDUP_REMOVED lines=12> */
.L_x_1334:
[----:B------:R-:W-:Y:S05]  /*10180*/  BSYNC B0 ;  /* 0x0000000000007941 */ /* 0x000fea0003800000 */
.L_x_1332:
[----:B------:R-:W-:Y:S04]  /*10190*/  IADD3 R19, R19, -0x1, RZ ;  /* 0xffffffff13137810 */ /* 0x000fe80007ffe0ff */
[----:B------:R-:W-:Y:S11]  /*101a0*/  ISETP.GT.AND P0, PT, R19, R117, PT ;  /* 0x000000751300720c */ /* 0x000ff60003f04270 */
[----:B------:R-:W-:Y:S02]  /*101b0*/  @!UPT UIADD3 URZ, URZ, URZ, URZ ;  /* 0x0000003f3f3ff290 */ /* 0x000fe4000fffe03f */
[----:B------:R-:W-:Y:S05]  /*101c0*/  @P0 BRA `(.L_x_1335) ;  /* 0xffffff2c007c0947 */ /* 0x000fea000383ffff */
.L_x_1231:
        /* <DEDUP_REMOVED lines=36> */
[----:B------:R-:W-:Y:S01]  /*10410*/  IADD3 R4, P1, R4, R212, RZ ;  /* 0x000000d404047210 */ /* 0x000fe20007f3e0ff */
[----:B------:R-:W-:Y:S01]  /*10420*/  IMAD.SHL.U32 R14, R217, 0x4, RZ ;  /* 0x00000004d90e7824 */ /* 0x000fe200078e00ff */
        /* <DEDUP_REMOVED lines=23> */
[----:B------:R-:W-:Y:S01]  /*105a0*/  ISETP.GE.AND P0, PT, R78, R38, PT ;  /* 0x000000264e00720c */ /* 0x000fe20003f06270 */
[----:B------:R-:W-:Y:S03]  /*105b0*/  BSSY B1, `(.L_x_1339) ;  /* 0x000003c000017945 */ /* 0x000fe60003800000 */
[----:B------:R-:W-:-:S13]  /*105c0*/  ISETP.LT.OR P0, PT, R252, -0x7, P0 ;  /* 0xfffffff9fc00780c */ /* 0x000fda0000701670 */
        /* <DEDUP_REMOVED lines=56> */
.L_x_1342:
[----:B------:R-:W-:Y:S05]  /*10950*/  BSYNC B0 ;  /* 0x0000000000007941 */ /* 0x000fea0003800000 */
.L_x_1341:
[----:B-----5:R3:W-:Y:S02]  /*10960*/  STS.128 [R189], R4 ;  /* 0x00000004bd007388 */ /* 0x0207e40000000c00 */
.L_x_1340:
[----:B------:R-:W-:Y:S05]  /*10970*/  BSYNC B1 ;  /* 0x0000000000017941 */ /* 0x000fea0003800000 */
.L_x_1339:
        /* <DEDUP_REMOVED lines=62> */
.L_x_1346:
[----:B------:R-:W-:Y:S05]  /*10d60*/  BSYNC B0 ;  /* 0x0000000000007941 */ /* 0x000fea0003800000 */
.L_x_1345:
[----:B-----5:R1:W-:Y:S02]  /*10d70*/  STS.128 [R189+0x800], R4 ;  /* 0x00080004bd007388 */ /* 0x0203e40000000c00 */
.L_x_1344:
[----:B------:R-:W-:Y:S05]  /*10d80*/  BSYNC B1 ;  /* 0x0000000000017941 */ /* 0x000fea0003800000 */
.L_x_1343:
        /* <DEDUP_REMOVED lines=63> */
.L_x_1350:
[----:B------:R-:W-:Y:S05]  /*11180*/  BSYNC B0 ;  /* 0x0000000000007941 */ /* 0x000fea0003800000 */
.L_x_1349:
[----:B-----5:R3:W-:Y:S02]  /*11190*/  STS.128 [R189+0x1000], R4 ;  /* 0x00100004bd007388 */ /* 0x0207e40000000c00 */
.L_x_1348:
[----:B------:R-:W-:Y:S05]  /*111a0*/  BSYNC B1 ;  /* 0x0000000000017941 */ /* 0x000fea0003800000 */
.L_x_1347:
        /* <DEDUP_REMOVED lines=62> */
.L_x_1353:
[----:B------:R-:W-:Y:S05]  /*11590*/  BSYNC B0 ;  /* 0x0000000000007941 */ /* 0x000fea0003800000 */
.L_x_1352:
[----:B-----5:R3:W-:Y:S01]  /*115a0*/  STS.128 [R189+0x1800], R4 ;  /* 0x00180004bd007388 */ /* 0x0207e20000000c00 */
[----:B------:R-:W-:Y:S05]  /*115b0*/  BRA `(.L_x_1351) ;  /* 0x0000001c00887947 */ /* 0x000fea0003800000 */
.L_x_1338:
        /* <DEDUP_REMOVED lines=98> */
.L_x_1357:
[----:B------:R-:W-:Y:S05]  /*11be0*/  BSYNC B0 ;  /* 0x0000000000007941 */ /* 0x000fea0003800000 */
.L_x_1356:
[----:B-----5:R3:W-:Y:S02]  /*11bf0*/  STS.128 [R189], R4 ;  /* 0x00000004bd007388 */ /* 0x0207e40000000c00 */
.L_x_1355:
[----:B------:R-:W-:Y:S05]  /*11c00*/  BSYNC B1 ;  /* 0x0000000000017941 */ /* 0x000fea0003800000 */
.L_x_1354:
        /* <DEDUP_REMOVED lines=101> */
.L_x_1361:
[----:B------:R-:W-:Y:S05]  /*12260*/  BSYNC B0 ;  /* 0x0000000000007941 */ /* 0x000fea0003800000 */
.L_x_1360:
[----:B-----5:R1:W-:Y:S02]  /*12270*/  STS.128 [R189+0x800], R4 ;  /* 0x00080004bd007388 */ /* 0x0203e40000000c00 */
.L_x_1359:
[----:B------:R-:W-:Y:S05]  /*12280*/  BSYNC B1 ;  /* 0x0000000000017941 */ /* 0x000fea0003800000 */
.L_x_1358:
        /* <DEDUP_REMOVED lines=102> */
.L_x_1365:
[----:B------:R-:W-:Y:S05]  /*128f0*/  BSYNC B0 ;  /* 0x0000000000007941 */ /* 0x000fea0003800000 */
.L_x_1364:
[----:B-----5:R3:W-:Y:S02]  /*12900*/  STS.128 [R189+0x1000], R4 ;  /* 0x00100004bd007388 */ /* 0x0207e40000000c00 */
.L_x_1363:
[----:B------:R-:W-:Y:S05]  /*12910*/  BSYNC B1 ;  /* 0x0000000000017941 */ /* 0x000fea0003800000 */
.L_x_1362:
        /* <DEDUP_REMOVED lines=101> */
.L_x_1367:
[----:B------:R-:W-:Y:S05]  /*12f70*/  BSYNC B0 ;  /* 0x0000000000007941 */ /* 0x000fea0003800000 */
.L_x_1366:
[----:B-----5:R3:W-:Y:S01]  /*12f80*/  STS.128 [R189+0x1800], R4 ;  /* 0x00180004bd007388 */ /* 0x0207e20000000c00 */
[----:B------:R-:W-:Y:S05]  /*12f90*/  BRA `(.L_x_1351) ;  /* 0x0000000400107947 */ /* 0x000fea0003800000 */
.L_x_1337:
        /* <DEDUP_REMOVED lines=11> */
[----:B------:R-:W2:Y:S02]  /*13050*/  LDL R2, [R1] ;  /* 0x0000000001027983 */ /* 0x000ea40000100800 */
[----:B--2---:R-:W-:-:S13]  /*13060*/  ISETP.GE.AND P0, PT, R132, R2, PT ;  /* 0x000000028400720c */ /* 0x004fda0003f06270 */
[----:B------:R1:W-:Y:S01]  /*13070*/  @P0 STS.128 [R189], RZ ;  /* 0x000000ffbd000388 */ /* 0x0003e20000000c00 */
[----:B------:R-:W-:Y:S05]  /*13080*/  @P0 BRA `(.L_x_1369) ;  /* 0x0000000000180947 */ /* 0x000fea0003800000 */
[----:B-----5:R-:W-:-:S04]  /*13090*/  LEA R2, P0, R212, R166, 0x1 ;  /* 0x000000a6d4027211 */ /* 0x020fc800078008ff */
[----:B------:R-:W-:-:S05]  /*130a0*/  LEA.HI.X R3, R212, R167, R215, 0x1, P0 ;  /* 0x000000a7d4037211 */ /* 0x000fca00000f0cd7 */
[----:B------:R-:W-:Y:S01]  /*130b0*/  @!PT LDS RZ, [RZ] ;  /* 0x00000000fffff984 */ /* 0x000fe20000000800 */
[----:B------:R-:W-:Y:S01]  /*130c0*/  @!PT LDS RZ, [RZ] ;  /* 0x00000000fffff984 */ /* 0x000fe20000000800 */
[----:B------:R-:W-:Y:S01]  /*130d0*/  @!PT LDS RZ, [RZ] ;  /* 0x00000000fffff984 */ /* 0x000fe20000000800 */
[----:B------:R2:W-:Y:S04]  /*130e0*/  LDGSTS.E.BYPASS.LTC128B.128 [R189], desc[UR6][R2.64] ;  /* 0x0000000002bd7fae */ /* 0x0005e8000b901d46 */
.L_x_1369:
[----:B------:R-:W-:Y:S05]  /*130f0*/  BSYNC B0 ;  /* 0x0000000000007941 */ /* 0x000fea0003800000 */
.L_x_1368:
[----:B------:R-:W-:Y:S04]  /*13100*/  BSSY B0, `(.L_x_1370) ;  /* 0x000000e000007945 */ /* 0x000fe80003800000 */
[----:B------:R-:W-:Y:S05]  /*13110*/  @P3 BRA `(.L_x_1371) ;  /* 0x0000000000303947 */ /* 0x000fea0003800000 */
[----:B------:R-:W3:Y:S02]  /*13120*/  LDL R0, [R1] ;  /* 0x0000000001007983 */ /* 0x000ee40000100800 */
[----:B---3--:R-:W-:-:S13]  /*13130*/  ISETP.GE.AND P0, PT, R132, R0, PT ;  /* 0x000000008400720c */ /* 0x008fda0003f06270 */
[----:B------:R3:W-:Y:S01]  /*13140*/  @P0 STS.128 [R189+0x800], RZ ;  /* 0x000800ffbd000388 */ /* 0x0007e20000000c00 */
[----:B------:R-:W-:Y:S05]  /*13150*/  @P0 BRA `(.L_x_1371) ;  /* 0x0000000000200947 */ /* 0x000fea0003800000 */
[----:B------:R-:W-:-:S05]  /*13160*/  IADD3 R0, P0, R4, R212, RZ ;  /* 0x000000d404007210 */ /* 0x000fca0007f1e0ff */
[----:B--2---:R-:W-:Y:S01]  /*13170*/  IMAD.X R3, R6, 0x1, R215, P0 ;  /* 0x0000000106037824 */ /* 0x004fe200000e06d7 */
[----:B-----5:R-:W-:-:S04]  /*13180*/  LEA R2, P0, R0, R166, 0x1 ;  /* 0x000000a600027211 */ /* 0x020fc800078008ff */
[----:B------:R-:W-:-:S05]  /*13190*/  LEA.HI.X R3, R0, R167, R3, 0x1, P0 ;  /* 0x000000a700037211 */ /* 0x000fca00000f0c03 */
[----:B------:R-:W-:Y:S01]  /*131a0*/  @!PT LDS RZ, [RZ] ;  /* 0x00000000fffff984 */ /* 0x000fe20000000800 */
[----:B------:R-:W-:Y:S01]  /*131b0*/  @!PT LDS RZ, [RZ] ;  /* 0x00000000fffff984 */ /* 0x000fe20000000800 */
[----:B------:R-:W-:Y:S01]  /*131c0*/  @!PT LDS RZ, [RZ] ;  /* 0x00000000fffff984 */ /* 0x000fe20000000800 */
[----:B------:R4:W-:Y:S04]  /*131d0*/  LDGSTS.E.BYPASS.LTC128B.128 [R189+0x800], desc[UR6][R2.64] ;  /* 0x0080000002bd7fae */ /* 0x0009e8000b901d46 */
.L_x_1371:
[----:B------:R-:W-:Y:S05]  /*131e0*/  BSYNC B0 ;  /* 0x0000000000007941 */ /* 0x000fea0003800000 */
.L_x_1370:
[----:B------:R-:W-:Y:S04]  /*131f0*/  BSSY B0, `(.L_x_1372) ;  /* 0x000000e000007945 */ /* 0x000fe80003800000 */
[----:B------:R-:W-:Y:S05]  /*13200*/  @P2 BRA `(.L_x_1373) ;  /* 0x0000000000302947 */ /* 0x000fea0003800000 */
[----:B------:R-:W2:Y:S02]  /*13210*/  LDL R0, [R1] ;  /* 0x0000000001007983 */ /* 0x000ea40000100800 */
[----:B--2---:R-:W-:-:S13]  /*13220*/  ISETP.GE.AND P0, PT, R132, R0, PT ;  /* 0x000000008400720c */ /* 0x004fda0003f06270 */
[----:B------:R2:W-:Y:S01]  /*13230*/  @P0 STS.128 [R189+0x1000], RZ ;  /* 0x001000ffbd000388 */ /* 0x0005e20000000c00 */
[----:B------:R-:W-:Y:S05]  /*13240*/  @P0 BRA `(.L_x_1373) ;  /* 0x0000000000200947 */ /* 0x000fea0003800000 */
[----:B------:R-:W-:-:S04]  /*13250*/  LEA R0, P0, R170, R212, 0x5 ;  /* 0x000000d4aa007211 */ /* 0x000fc800078028ff */
[----:B----4-:R-:W-:Y:S02]  /*13260*/  LEA.HI.X R3, R170, R215, R171, 0x5, P0 ;  /* 0x000000d7aa037211 */ /* 0x010fe400000f2cab */
[----:B-----5:R-:W-:-:S04]  /*13270*/  LEA R2, P0, R0, R166, 0x1 ;  /* 0x000000a600027211 */ /* 0x020fc800078008ff */
[----:B------:R-:W-:-:S05]  /*13280*/  LEA.HI.X R3, R0, R167, R3, 0x1, P0 ;  /* 0x000000a700037211 */ /* 0x000fca00000f0c03 */
[----:B------:R-:W-:Y:S01]  /*13290*/  @!PT LDS RZ, [RZ] ;  /* 0x00000000fffff984 */ /* 0x000fe20000000800 */
[----:B------:R-:W-:Y:S01]  /*132a0*/  @!PT LDS RZ, [RZ] ;  /* 0x00000000fffff984 */ /* 0x000fe20000000800 */
[----:B------:R-:W-:Y:S01]  /*132b0*/  @!PT LDS RZ, [RZ] ;  /* 0x00000000fffff984 */ /* 0x000fe20000000800 */
[----:B------:R4:W-:Y:S04]  /*132c0*/  LDGSTS.E.BYPASS.LTC128B.128 [R189+0x1000], desc[UR6][R2.64] ;  /* 0x0100000002bd7fae */ /* 0x0009e8000b901d46 */
.L_x_1373:
[----:B------:R-:W-:Y:S05]  /*132d0*/  BSYNC B0 ;  /* 0x0000000000007941 */ /* 0x000fea0003800000 */
.L_x_1372:
[----:B------:R-:W-:Y:S05]  /*132e0*/  @P1 BRA `(.L_x_1351) ;  /* 0x00000000003c1947 */ /* 0x000fea0003800000 */
[----:B------:R-:W3:Y:S02]  /*132f0*/  LDL R0, [R1] ;  /* 0x0000000001007983 */ /* 0x000ee40000100800 */
[----:B---3--:R-:W-:-:S13]  /*13300*/  ISETP.GE.AND P0, PT, R132, R0, PT ;  /* 0x000000008400720c */ /* 0x008fda0003f06270 */
[----:B------:R3:W-:Y:S01]  /*13310*/  @P0 STS.128 [R189+0x1800], RZ ;  /* 0x001800ffbd000388 */ /* 0x0007e20000000c00 */
[----:B------:R-:W-:Y:S05]  /*13320*/  @P0 BRA `(.L_x_1351) ;  /* 0x00000000002c0947 */ /* 0x000fea0003800000 */
[----:B------:R-:W-:Y:S01]  /*13330*/  MOV R4, R212 ;  /* 0x000000d400047202 */ /* 0x000fe20000000f00 */
[----:B------:R-:W-:Y:S01]  /*13340*/  IMAD R0, R171, 0x30, RZ ;  /* 0x00000030ab007824 */ /* 0x000fe200078e02ff */
[----:B------:R-:W-:-:S03]  /*13350*/  MOV R5, R215 ;  /* 0x000000d700057202 */ /* 0x000fc60000000f00 */
[----:B------:R-:W-:-:S05]  /*13360*/  IMAD.WIDE.U32 R4, R170, 0x30, R4 ;  /* 0x00000030aa047825 */ /* 0x000fca00078e0004 */
[----:B------:R-:W-:Y:S02]  /*13370*/  IADD3 R0, R5, R0, RZ ;  /* 0x0000000005007210 */ /* 0x000fe40007ffe0ff */
[----:B--2-45:R-:W-:-:S04]  /*13380*/  LEA R2, P0, R4, R166, 0x1 ;  /* 0x000000a604027211 */ /* 0x034fc800078008ff */
[----:B------:R-:W-:-:S05]  /*13390*/  LEA.HI.X R3, R4, R167, R0, 0x1, P0 ;  /* 0x000000a704037211 */ /* 0x000fca00000f0c00 */
[----:B------:R-:W-:Y:S01]  /*133a0*/  @!PT LDS RZ, [RZ] ;  /* 0x00000000fffff984 */ /* 0x000fe20000000800 */
[----:B------:R-:W-:Y:S01]  /*133b0*/  @!PT LDS RZ, [RZ] ;  /* 0x00000000fffff984 */ /* 0x000fe20000000800 */
[----:B------:R-:W-:Y:S01]  /*133c0*/  @!PT LDS RZ, [RZ] ;  /* 0x00000000fffff984 */ /* 0x000fe20000000800 */
[----:B------:R2:W-:Y:S04]  /*133d0*/  LDGSTS.E.BYPASS.LTC128B.128 [R189+0x1800], desc[UR6][R2.64] ;  /* 0x0180000002bd7fae */ /* 0x0005e8000b901d46 */
.L_x_1351:
[----:B------:R-:W-:Y:S05]  /*133e0*/  BSYNC B2 ;  /* 0x0000000000027941 */ /* 0x000fea0003800000 */
.L_x_1336:
[----:B------:R-:W4:Y:S01]  /*133f0*/  LDL R180, [R1+0xc4] ;  /* 0x0000c40001b47983 */ /* 0x000f220000100800 */
[C---:B-1-3--:R-:W-:Y:S01]  /*13400*/  VIADD R7, R78.reuse, 0x40 ;  /* 0x000000404e077836 */ /* 0x04afe20000000000 */
[----:B------:R-:W-:Y:S01]  /*13410*/  BSSY B0, `(.L_x_1374) ;  /* 0x000001a000007945 */ /* 0x000fe20003800000 */
[C---:B------:R-:W-:Y:S02]  /*13420*/  VIADD R6, R78.reuse, 0x50 ;  /* 0x000000504e067836 */ /* 0x040fe40000000000 */
[C---:B------:R-:W-:Y:S02]  /*13430*/  VIADD R5, R78.reuse, 0x60 ;  /* 0x000000604e057836 */ /* 0x040fe40000000000 */
[----:B------:R-:W-:Y:S02]  /*13440*/  VIADD R12, R78, 0x70 ;  /* 0x000000704e0c7836 */ /* 0x000fe40000000000 */
[----:B----4-:R-:W-:-:S04]  /*13450*/  VIADD R0, R180, 0xffffffff ;  /* 0xffffffffb4007836 */ /* 0x010fc80000000000 */
[----:B------:R-:W-:Y:S01]  /*13460*/  IMAD.SHL.U32 R88, R0, 0x100, RZ ;  /* 0x0000010000587824 */ /* 0x000fe200078e00ff */
[----:B------:R1:W-:Y:S03]  /*13470*/  STL [R1+0x4], R0 ;  /* 0x0000040001007387 */ /* 0x0003e60000100800 */
[----:B-1----:R-:W-:-:S05]  /*13480*/  IMAD.IADD R0, R211, 0x1, -R88 ;  /* 0x00000001d3007824 */ /* 0x002fca00078e0a58 */
        /* <DEDUP_REMOVED lines=8> */
[----:B--2---:R-:W2:Y:S02]  /*13510*/  LDL R2, [R1] ;  /* 0x0000000001027983 */ /* 0x004ea40000100800 */
[----:B--2---:R-:W-:-:S13]  /*13520*/  ISETP.GE.AND P2, PT, R132, R2, PT ;  /* 0x000000028400720c */ /* 0x004fda0003f46270 */
        /* <DEDUP_REMOVED lines=8> */
.L_x_1375:
[----:B------:R-:W-:Y:S05]  /*135b0*/  BSYNC B0 ;  /* 0x0000000000007941 */ /* 0x000fea0003800000 */
.L_x_1374:
[----:B------:R-:W-:Y:S01]  /*135c0*/  BSSY B0, `(.L_x_1376) ;  /* 0x000000e000007945 */ /* 0x000fe20003800000 */
[----:B------:R-:W-:Y:S02]  /*135d0*/  ISETP.GE.AND P2, PT, R12, R0, PT ;  /* 0x000000000c00720c */ /* 0x000fe40003f46270 */
[----:B------:R-:W-:Y:S01]  /*135e0*/  IADD3 R11, R78, 0x80, RZ ;  /* 0x000000804e0b7810 */ /* 0x000fe20007ffe0ff */
[----:B------:R-:W-:Y:S05]  /*135f0*/  @P1 BRA `(.L_x_1377) ;  /* 0x0000000000281947 */ /* 0x000fea0003800000 */
[----:B--23--:R-:W2:Y:S02]  /*13600*/  LDL R2, [R1] ;  /* 0x0000000001027983 */ /* 0x00cea40000100800 */
[----:B--2---:R-:W-:-:S13]  /*13610*/  ISETP.GE.AND P1, PT, R132, R2, PT ;  /* 0x000000028400720c */ /* 0x004fda0003f26270 */
[----:B------:R4:W-:Y:S01]  /*13620*/  @P1 STS.128 [R189+0x2800], RZ ;  /* 0x002800ffbd001388 */ /* 0x0009e20000000c00 */
[----:B------:R-:W-:Y:S05]  /*13630*/  @P1 BRA `(.L_x_1377) ;  /* 0x0000000000181947 */ /* 0x000fea0003800000 */
[----:B------:R-:W-:-:S04]  /*13640*/  LEA R2, P1, R116, R243, 0x1 ;  /* 0x000000f374027211 */ /* 0x000fc800078208ff */
[----:B------:R-:W-:-:S05]  /*13650*/  LEA.HI.X R3, R116, R239, R118, 0x1, P1 ;  /* 0x000000ef74037211 */ /* 0x000fca00008f0c76 */
[----:B------:R-:W-:Y:S01]  /*13660*/  @!PT LDS RZ, [RZ] ;  /* 0x00000000fffff984 */ /* 0x000fe20000000800 */
[----:B------:R-:W-:Y:S01]  /*13670*/  @!PT LDS RZ, [RZ] ;  /* 0x00000000fffff984 */ /* 0x000fe20000000800 */
[----:B------:R-:W-:Y:S01]  /*13680*/  @!PT LDS RZ, [RZ] ;  /* 0x00000000fffff984 */ /* 0x000fe20000000800 */
[----:B------:R2:W-:Y:S04]  /*13690*/  LDGSTS.E.BYPASS.LTC128B.128 [R189+0x2800], desc[UR6][R2.64] ;  /* 0x0280000002bd7fae */ /* 0x0005e8000b901d46 */
.L_x_1377:
[----:B------:R-:W-:Y:S05]  /*136a0*/  BSYNC B0 ;  /* 0x0000000000007941 */ /* 0x000fea0003800000 */
.L_x_1376:
        /* <DEDUP_REMOVED lines=14> */
.L_x_1379:
[----:B------:R-:W-:Y:S05]  /*13790*/  BSYNC B0 ;  /* 0x0000000000007941 */ /* 0x000fea0003800000 */
.L_x_1378:
        /* <DEDUP_REMOVED lines=8> */
[----:B------:R-:W-:Y:S01]  /*13820*/  MOV R2, R243 ;  /* 0x000000f300027202 */ /* 0x000fe20000000f00 */
        /* <DEDUP_REMOVED lines=8> */
.L_x_1381:
[----:B------:R-:W-:Y:S05]  /*138b0*/  BSYNC B0 ;  /* 0x0000000000007941 */ /* 0x000fea0003800000 */
.L_x_1380:
[----:B------:R-:W-:Y:S01]  /*138c0*/  BSSY B0, `(.L_x_1382) ;  /* 0x000000e000007945 */ /* 0x000fe20003800000 */
[----:B------:R-:W-:Y:S02]  /*138d0*/  ISETP.GE.AND P6, PT, R16, R0, PT ;  /* 0x000000001000720c */ /* 0x000fe40003fc6270 */
[----:B--2---:R-:W-:Y:S01]  /*138e0*/  IADD3 R9, R78, 0xb0, RZ ;  /* 0x000000b04e097810 */ /* 0x004fe20007ffe0ff */
[----:B------:R-:W-:Y:S05]  /*138f0*/  @P5 BRA `(.L_x_1383) ;  /* 0x0000000000285947 */ /* 0x000fea0003800000 */
[----:B---3--:R-:W2:Y:S02]  /*13900*/  LDL R2, [R1] ;  /* 0x0000000001027983 */ /* 0x008ea40000100800 */
        /* <DEDUP_REMOVED lines=9> */
.L_x_1383:
[----:B------:R-:W-:Y:S05]  /*139a0*/  BSYNC B0 ;  /* 0x0000000000007941 */ /* 0x000fea0003800000 */
.L_x_1382:
[----:B------:R-:W-:Y:S01]  /*139b0*/  BSSY B0, `(.L_x_1384) ;  /* 0x0000011000007945 */ /* 0x000fe20003800000 */
[----:B------:R-:W-:Y:S02]  /*139c0*/  ISETP.GE.AND P5, PT, R9, R0, PT ;  /* 0x000000000900720c */ /* 0x000fe40003fa6270 */
[----:B------:R-:W-:Y:S01]  /*139d0*/  IADD3 R15, R78, 0xc0, RZ ;  /* 0x000000c04e0f7810 */ /* 0x000fe20007ffe0ff */
[----:B------:R-:W-:Y:S05]  /*139e0*/  @P4 BRA `(.L_x_1385) ;  /* 0x0000000000344947 */ /* 0x000fea0003800000 */
[----:B---3--:R-:W3:Y:S02]  /*139f0*/  LDL R2, [R1] ;  /* 0x0000000001027983 */ /* 0x008ee40000100800 */
[----:B---3--:R-:W-:-:S13]  /*13a00*/  ISETP.GE.AND P4, PT, R132, R2, PT ;  /* 0x000000028400720c */ /* 0x008fda0003f86270 */
        /* <DEDUP_REMOVED lines=11> */
.L_x_1385:
[----:B------:R-:W-:Y:S05]  /*13ac0*/  BSYNC B0 ;  /* 0x0000000000007941 */ /* 0x000fea0003800000 */
.L_x_1384:
[----:B------:R-:W-:Y:S01]  /*13ad0*/  BSSY B0, `(.L_x_1386) ;  /* 0x0000011000007945 */ /* 0x000fe20003800000 */
[----:B------:R-:W-:Y:S02]  /*13ae0*/  ISETP.GE.AND P4, PT, R15, R0, PT ;  /* 0x000000000f00720c */ /* 0x000fe40003f86270 */
[----:B------:R-:W-:Y:S01]  /*13af0*/  IADD3 R14, R78, 0xd0, RZ ;  /* 0x000000d04e0e7810 */ /* 0x000fe20007ffe0ff */
[----:B------:R-:W-:Y:S05]  /*13b00*/  @P3 BRA `(.L_x_1387) ;  /* 0x0000000000343947 */ /* 0x000fea0003800000 */
[----:B-1-3--:R-:W3:Y:S02]  /*13b10*/  LDL R2, [R1] ;  /* 0x0000000001027983 */ /* 0x00aee40000100800 */
        /* <DEDUP_REMOVED lines=12> */
.L_x_1387:
[----:B------:R-:W-:Y:S05]  /*13be0*/  BSYNC B0 ;  /* 0x0000000000007941 */ /* 0x000fea0003800000 */
.L_x_1386:
        /* <DEDUP_REMOVED lines=17> */
.L_x_1389:
[----:B------:R-:W-:Y:S05]  /*13d00*/  BSYNC B0 ;  /* 0x0000000000007941 */ /* 0x000fea0003800000 */
.L_x_1388:
        /* <DEDUP_REMOVED lines=14> */
.L_x_1391:
[----:B------:R-:W-:Y:S05]  /*13df0*/  BSYNC B0 ;  /* 0x0000000000007941 */ /* 0x000fea0003800000 */
.L_x_1390:
[----:B------:R-:W-:Y:S01]  /*13e00*/  BSSY B0, `(.L_x_1392) ;  /* 0x0000010000007945 */ /* 0x000fe20003800000 */
[----:B------:R-:W-:-:S03]  /*13e10*/  ISETP.GE.AND P1, PT, R8, R0, PT ;  /* 0x000000000800720c */ /* 0x000fc60003f26270 */
[----:B------:R-:W-:Y:S10]  /*13e20*/  @P0 BRA `(.L_x_1393) ;  /* 0x0000000000340947 */ /* 0x000ff40003800000 */
        /* <DEDUP_REMOVED lines=13> */
.L_x_1393:
[----:B------:R-:W-:Y:S05]  /*13f00*/  BSYNC B0 ;  /* 0x0000000000007941 */ /* 0x000fea0003800000 */
.L_x_1392:
[----:B------:R-:W-:Y:S04]  /*13f10*/  BSSY B0, `(.L_x_1394) ;  /* 0x000000f000007945 */ /* 0x000fe80003800000 */
        /* <DEDUP_REMOVED lines=14> */
.L_x_1395:
[----:B------:R-:W-:Y:S05]  /*14000*/  BSYNC B0 ;  /* 0x0000000000007941 */ /* 0x000fea0003800000 */
.L_x_1394:
        /* <DEDUP_REMOVED lines=15> */
.L_x_1397:
[----:B------:R-:W-:Y:S05]  /*14100*/  BSYNC B0 ;  /* 0x0000000000007941 */ /* 0x000fea0003800000 */
.L_x_1396:
        /* <DEDUP_REMOVED lines=15> */
.L_x_1399:
[----:B------:R-:W-:Y:S05]  /*14200*/  BSYNC B0 ;  /* 0x0000000000007941 */ /* 0x000fea0003800000 */
.L_x_1398:
        /* <DEDUP_REMOVED lines=15> */
.L_x_1401:
[----:B------:R-:W-:Y:S05]  /*14300*/  BSYNC B0 ;  /* 0x0000000000007941 */ /* 0x000fea0003800000 */
.L_x_1400:
        /* <DEDUP_REMOVED lines=15> */
.L_x_1403:
[----:B------:R-:W-:Y:S05]  /*14400*/  BSYNC B0 ;  /* 0x0000000000007941 */ /* 0x000fea0003800000 */
.L_x_1402:
        /* <DEDUP_REMOVED lines=15> */
.L_x_1405:
[----:B------:R-:W-:Y:S05]  /*14500*/  BSYNC B0 ;  /* 0x0000000000007941 */ /* 0x000fea0003800000 */
.L_x_1404:
        /* <DEDUP_REMOVED lines=14> */
[----:B-1-3--:R-:W3:Y:S02]  /*145f0*/  LDL R2, [R1] ;  /* 0x0000000001027983 */ /* 0x00aee40000100800 */
[----:B---3--:R-:W-:-:S13]  /*14600*/  ISETP.GE.AND P2, PT, R132, R2, PT ;  /* 0x000000028400720c */ /* 0x008fda0003f46270 */
        /* <DEDUP_REMOVED lines=8> */
.L_x_1407:
[----:B------:R-:W-:Y:S05]  /*14690*/  BSYNC B0 ;  /* 0x0000000000007941 */ /* 0x000fea0003800000 */
.L_x_1406:
[----:B------:R1:W-:Y:S01]  /*146a0*/  @P1 STS.128 [R189+0xa800], RZ ;  /* 0x00a800ffbd001388 */ /* 0x0003e20000000c00 */
[----:B------:R-:W-:Y:S01]  /*146b0*/  BSSY B0, `(.L_x_1408) ;  /* 0x000000d000007945 */ /* 0x000fe20003800000 */
[----:B------:R-:W-:-:S03]  /*146c0*/  ISETP.GE.AND P2, PT, R12, R0, PT ;  /* 0x000000000c00720c */ /* 0x000fc60003f46270 */
[----:B------:R-:W-:Y:S10]  /*146d0*/  @P1 BRA `(.L_x_1409) ;  /* 0x0000000000281947 */ /* 0x000ff40003800000 */
        /* <DEDUP_REMOVED lines=10> */
.L_x_1409:
[----:B------:R-:W-:Y:S05]  /*14780*/  BSYNC B0 ;  /* 0x0000000000007941 */ /* 0x000fea0003800000 */
.L_x_1408:
        /* <DEDUP_REMOVED lines=8> */
[----:B------:R-:W3:Y:S04]  /*14810*/  LDL R4, [R1+0x18] ;  /* 0x0000180001047983 */ /* 0x000ee80000100800 */
[----:B------:R-:W2:Y:S01]  /*14820*/  LDL R5, [R1+0x1c] ;  /* 0x00001c0001057983 */ /* 0x000ea20000100800 */
[----:B---3--:R-:W-:-:S04]  /*14830*/  LEA R2, P0, R4, R237, 0x6 ;  /* 0x000000ed04027211 */ /* 0x008fc800078030ff */
[----:B--2---:R-:W-:-:S05]  /*14840*/  LEA.HI.X R3, R4, R235, R5, 0x6, P0 ;  /* 0x000000eb04037211 */ /* 0x004fca00000f3405 */
[----:B------:R-:W-:Y:S01]  /*14850*/  @!PT LDS RZ, [RZ] ;  /* 0x00000000fffff984 */ /* 0x000fe20000000800 */
[----:B------:R-:W-:Y:S01]  /*14860*/  @!PT LDS RZ, [RZ] ;  /* 0x00000000fffff984 */ /* 0x000fe20000000800 */
[----:B------:R-:W-:Y:S01]  /*14870*/  @!PT LDS RZ, [RZ] ;  /* 0x00000000fffff984 */ /* 0x000fe20000000800 */
[----:B------:R2:W-:Y:S04]  /*14880*/  LDGSTS.E.BYPASS.LTC128B.128 [R189+0xb000], desc[UR6][R2.64] ;  /* 0x0b00000002bd7fae */ /* 0x0005e8000b901d46 */
.L_x_1411:
[----:B------:R-:W-:Y:S05]  /*14890*/  BSYNC B0 ;  /* 0x0000000000007941 */ /* 0x000fea0003800000 */
.L_x_1410:
[----:B------:R1:W-:Y:S01]  /*148a0*/  @P6 STS.128 [R189+0xb800], RZ ;  /* 0x00b800ffbd006388 */ /* 0x0003e20000000c00 */
[----:B------:R-:W-:Y:S01]  /*148b0*/  BSSY B0, `(.L_x_1412) ;  /* 0x0000013000007945 */ /* 0x000fe20003800000 */
[----:B------:R-:W-:-:S03]  /*148c0*/  ISETP.GE.AND P0, PT, R10, R0, PT ;  /* 0x000000000a00720c */ /* 0x000fc60003f06270 */
[----:B------:R-:W-:Y:S10]  /*148d0*/  @P6 BRA `(.L_x_1413) ;  /* 0x0000000000406947 */ /* 0x000ff40003800000 */
[----:B-123--:R-:W2:Y:S02]  /*148e0*/  LDL R2, [R1] ;  /* 0x0000000001027983 */ /* 0x00eea40000100800 */
[----:B--2---:R-:W-:-:S13]  /*148f0*/  ISETP.GE.AND P6, PT, R132, R2, PT ;  /* 0x000000028400720c */ /* 0x004fda0003fc6270 */
[----:B------:R1:W-:Y:S01]  /*14900*/  @P6 STS.128 [R189+0xb800], RZ ;  /* 0x00b800ffbd006388 */ /* 0x0003e20000000c00 */
[----:B------:R-:W-:Y:S05]  /*14910*/  @P6 BRA `(.L_x_1413) ;  /* 0x0000000000306947 */ /* 0x000fea0003800000 */
[----:B------:R-:W2:Y:S04]  /*14920*/  LDL R3, [R1+0x18] ;  /* 0x0000180001037983 */ /* 0x000ea80000100800 */
[----:B------:R-:W3:Y:S01]  /*14930*/  LDL R2, [R1+0x1c] ;  /* 0x00001c0001027983 */ /* 0x000ee20000100800 */
[----:B--2---:R-:W-:Y:S02]  /*14940*/  MOV R5, R3 ;  /* 0x0000000300057202 */ /* 0x004fe40000000f00 */
[----:B------:R-:W-:Y:S01]  /*14950*/  MOV R3, R235 ;  /* 0x000000eb00037202 */ /* 0x000fe20000000f00 */
[----:B---3--:R-:W-:Y:S01]  /*14960*/  IMAD R4, R2, 0x60, RZ ;  /* 0x0000006002047824 */ /* 0x008fe200078e02ff */
[----:B------:R-:W-:-:S05]  /*14970*/  MOV R2, R237 ;  /* 0x000000ed00027202 */ /* 0x000fca0000000f00 */
[----:B------:R-:W-:-:S05]  /*14980*/  IMAD.WIDE.U32 R2, R5, 0x60, R2 ;  /* 0x0000006005027825 */ /* 0x000fca00078e0002 */
[----:B------:R-:W-:-:S05]  /*14990*/  IADD3 R3, R4, R3, RZ ;  /* 0x0000000304037210 */ /* 0x000fca0007ffe0ff */
[----:B------:R-:W-:Y:S01]  /*149a0*/  @!PT LDS RZ, [RZ] ;  /* 0x00000000fffff984 */ /* 0x000fe20000000800 */
[----:B------:R-:W-:Y:S01]  /*149b0*/  @!PT LDS RZ, [RZ] ;  /* 0x00000000fffff984 */ /* 0x000fe20000000800 */
[----:B------:R-:W-:Y:S01]  /*149c0*/  @!PT LDS RZ, [RZ] ;  /* 0x00000000fffff984 */ /* 0x000fe20000000800 */
[----:B------:R2:W-:Y:S02]  /*149d0*/  LDGSTS.E.BYPASS.LTC128B.128 [R189+0xb800], desc[UR6][R2.64] ;  /* 0x0b80000002bd7fae */ /* 0x0005e4000b901d46 */
.L_x_1413:
[----:B------:R-:W-:Y:S05]  /*149e0*/  BSYNC B0 ;  /* 0x0000000000007941 */ /* 0x000fea0003800000 */
.L_x_1412:
        /* <DEDUP_REMOVED lines=16> */
.L_x_1415:
[----:B------:R-:W-:Y:S05]  /*14af0*/  BSYNC B0 ;  /* 0x0000000000007941 */ /* 0x000fea0003800000 */
.L_x_1414:
        /* <DEDUP_REMOVED lines=20> */
.L_x_1417:
[----:B------:R-:W-:Y:S05]  /*14c40*/  BSYNC B0 ;  /* 0x0000000000007941 */ /* 0x000fea0003800000 */
.L_x_1416:
        /* <DEDUP_REMOVED lines=20> */
.L_x_1419:
[----:B------:R-:W-:Y:S05]  /*14d90*/  BSYNC B0 ;  /* 0x0000000000007941 */ /* 0x000fea0003800000 */
.L_x_1418:
        /* <DEDUP_REMOVED lines=20> */
.L_x_1421:
[----:B------:R-:W-:Y:S05]  /*14ee0*/  BSYNC B0 ;  /* 0x0000000000007941 */ /* 0x000fea0003800000 */
.L_x_1420:
        /* <DEDUP_REMOVED lines=16> */
.L_x_1423:
[----:B------:R-:W-:Y:S05]  /*14ff0*/  BSYNC B0 ;  /* 0x0000000000007941 */ /* 0x000fea0003800000 */
.L_x_1422:
        /* <DEDUP_REMOVED lines=20> */
.L_x_1425:
[----:B------:R-:W-:Y:S05]  /*15140*/  BSYNC B0 ;  /* 0x0000000000007941 */ /* 0x000fea0003800000 */
.L_x_1424:
[----:B------:R1:W-:Y:S01]  /*15150*/  @P6 STS.128 [R189+0xf000], RZ ;  /* 0x00f000ffbd006388 */ /* 0x0003e20000000c00 */
[----:B------:R-:W-:Y:S04]  /*15160*/  BSSY B0, `(.L_x_1426) ;  /* 0x0000012000007945 */ /* 0x000fe80003800000 */
[----:B------:R-:W-:Y:S05]  /*15170*/  @P6 BRA `(.L_x_1427) ;  /* 0x0000000000406947 */ /* 0x000fea0003800000 */
[----:B------:R-:W3:Y:S02]  /*15180*/  LDL R0, [R1] ;  /* 0x0000000001007983 */ /* 0x000ee40000100800 */
[----:B---3--:R-:W-:-:S13]  /*15190*/  ISETP.GE.AND P0, PT, R132, R0, PT ;  /* 0x000000008400720c */ /* 0x008fda0003f06270 */
[----:B------:R3:W-:Y:S01]  /*151a0*/  @P0 STS.128 [R189+0xf000], RZ ;  /* 0x00f000ffbd000388 */ /* 0x0007e20000000c00 */
[----:B------:R-:W-:Y:S05]  /*151b0*/  @P0 BRA `(.L_x_1427) ;  /* 0x0000000000300947 */ /* 0x000fea0003800000 */
[----:B-12---:R-:W2:Y:S04]  /*151c0*/  LDL R2, [R1+0x18] ;  /* 0x0000180001027983 */ /* 0x006ea80000100800 */
[----:B------:R-:W4:Y:S01]  /*151d0*/  LDL R0, [R1+0x1c] ;  /* 0x00001c0001007983 */ /* 0x000f220000100800 */
[----:B------:R-:W-:Y:S02]  /*151e0*/  MOV R3, R235 ;  /* 0x000000eb00037202 */ /* 0x000fe40000000f00 */
[----:B--2---:R-:W-:Y:S02]  /*151f0*/  MOV R4, R2 ;  /* 0x0000000200047202 */ /* 0x004fe40000000f00 */
[----:B------:R-:W-:Y:S01]  /*15200*/  MOV R2, R237 ;  /* 0x000000ed00027202 */ /* 0x000fe20000000f00 */
[----:B----4-:R-:W-:-:S04]  /*15210*/  IMAD R0, R0, 0x140, RZ ;  /* 0x0000014000007824 */ /* 0x010fc800078e02ff */
[----:B------:R-:W-:-:S05]  /*15220*/  IMAD.WIDE.U32 R2, R4, 0x140, R2 ;  /* 0x0000014004027825 */ /* 0x000fca00078e0002 */
[----:B------:R-:W-:-:S05]  /*15230*/  IADD3 R3, R0, R3, RZ ;  /* 0x0000000300037210 */ /* 0x000fca0007ffe0ff */
[----:B------:R-:W-:Y:S01]  /*15240*/  @!PT LDS RZ, [RZ] ;  /* 0x00000000fffff984 */ /* 0x000fe20000000800 */
[----:B------:R-:W-:Y:S01]  /*15250*/  @!PT LDS RZ, [RZ] ;  /* 0x00000000fffff984 */ /* 0x000fe20000000800 */
[----:B------:R-:W-:Y:S01]  /*15260*/  @!PT LDS RZ, [RZ] ;  /* 0x00000000fffff984 */ /* 0x000fe20000000800 */
[----:B------:R1:W-:Y:S02]  /*15270*/  LDGSTS.E.BYPASS.LTC128B.128 [R189+0xf000], desc[UR6][R2.64] ;  /* 0x0f00000002bd7fae */ /* 0x0003e4000b901d46 */
.L_x_1427:
[----:B------:R-:W-:Y:S05]  /*15280*/  BSYNC B0 ;  /* 0x0000000000007941 */ /* 0x000fea0003800000 */
.L_x_1426:
[----:B------:R1:W-:Y:S01]  /*15290*/  @P5 STS.128 [R189+0xf800], RZ ;  /* 0x00f800ffbd005388 */ /* 0x0003e20000000c00 */
[----:B------:R-:W-:Y:S04]  /*152a0*/  BSSY B0, `(.L_x_1428) ;  /* 0x0000012000007945 */ /* 0x000fe80003800000 */
[----:B------:R-:W-:Y:S05]  /*152b0*/  @P5 BRA `(.L_x_1429) ;  /* 0x0000000000405947 */ /* 0x000fea0003800000 */
[----:B------:R-:W2:Y:S02]  /*152c0*/  LDL R0, [R1] ;  /* 0x0000000001007983 */ /* 0x000ea40000100800 */
[----:B--2---:R-:W-:-:S13]  /*152d0*/  ISETP.GE.AND P0, PT, R132, R0, PT ;  /* 0x000000008400720c */ /* 0x004fda0003f06270 */
[----:B------:R2:W-:Y:S01]  /*152e0*/  @P0 STS.128 [R189+0xf800], RZ ;  /* 0x00f800ffbd000388 */ /* 0x0005e20000000c00 */
[----:B------:R-:W-:Y:S05]  /*152f0*/  @P0 BRA `(.L_x_1429) ;  /* 0x0000000000300947 */ /* 0x000fea0003800000 */
[----:B-1-3--:R-:W3:Y:S04]  /*15300*/  LDL R2, [R1+0x18] ;  /* 0x0000180001027983 */ /* 0x00aee80000100800 */
[----:B------:R-:W4:Y:S01]  /*15310*/  LDL R0, [R1+0x1c] ;  /* 0x00001c0001007983 */ /* 0x000f220000100800 */
[----:B------:R-:W-:Y:S02]  /*15320*/  MOV R3, R235 ;  /* 0x000000eb00037202 */ /* 0x000fe40000000f00 */
[----:B---3--:R-:W-:Y:S02]  /*15330*/  MOV R4, R2 ;  /* 0x0000000200047202 */ /* 0x008fe40000000f00 */
        /* <DEDUP_REMOVED lines=8> */
.L_x_1429:
[----:B------:R-:W-:Y:S05]  /*153c0*/  BSYNC B0 ;  /* 0x0000000000007941 */ /* 0x000fea0003800000 */
.L_x_1428:
        /* <DEDUP_REMOVED lines=19> */
.L_x_1431:
[----:B------:R-:W-:Y:S05]  /*15500*/  BSYNC B0 ;  /* 0x0000000000007941 */ /* 0x000fea0003800000 */
.L_x_1430:
        /* <DEDUP_REMOVED lines=19> */
.L_x_1433:
[----:B------:R-:W-:Y:S05]  /*15640*/  BSYNC B0 ;  /* 0x0000000000007941 */ /* 0x000fea0003800000 */
.L_x_1432:
        /* <DEDUP_REMOVED lines=19> */
.L_x_1435:
[----:B------:R-:W-:Y:S05]  /*15780*/  BSYNC B0 ;  /* 0x0000000000007941 */ /* 0x000fea0003800000 */
.L_x_1434:
        /* <DEDUP_REMOVED lines=19> */
.L_x_1437:
[----:B------:R-:W-:Y:S05]  /*158c0*/  BSYNC B0 ;  /* 0x0000000000007941 */ /* 0x000fea0003800000 */
.L_x_1436:
[----:B------:R-:W4:Y:S04]  /*158d0*/  LDL R8, [R1+0x158] ;  /* 0x0001580001087983 */ /* 0x000f280000100800 */
[----:B-123--:R-:W2:Y:S01]  /*158e0*/  LD.E R3, desc[UR6][R22.64+0x18c] ;  /* 0x00018c0616037980 */ /* 0x00eea2000c101900 */
[----:B------:R-:W-:Y:S01]  /*158f0*/  SHF.R.S32.HI R5, RZ, 0x4, R251 ;  /* 0x00000004ff057819 */ /* 0x000fe200000114fb */
[----:B------:R-:W-:Y:S01]  /*15900*/  IMAD.SHL.U32 R2, R247, 0x40, RZ ;  /* 0x00000040f7027824 */ /* 0x000fe200078e00ff */
[----:B------:R-:W-:Y:S01]  /*15910*/  R2P PR, R217, 0x6 ;  /* 0x00000006d9007804 */ /* 0x000fe20000000000 */
[----:B------:R-:W-:Y:S01]  /*15920*/  IMAD.SHL.U32 R7, R78, 0x8, RZ ;  /* 0x000000084e077824 */ /* 0x000fe200078e00ff */
[----:B------:R-:W-:Y:S01]  /*15930*/  LEA.HI R0, R251, R5, RZ, 0x1 ;  /* 0x00000005fb007211 */ /* 0x000fe200078f08ff */
[----:B------:R-:W-:Y:S01]  /*15940*/  IMAD.SHL.U32 R6, R248, 0x40, RZ ;  /* 0x00000040f8067824 */ /* 0x000fe200078e00ff */
[----:B------:R-:W-:Y:S01]  /*15950*/  LOP3.LUT R2, R2, 0x1c0, RZ, 0xc0, !PT ;  /* 0x000001c002027812 */ /* 0x000fe200078ec0ff */
[----:B------:R-:W0:Y:S01]  /*15960*/  LDGDEPBAR ;  /* 0x00000000000079af */ /* 0x000e220000000000 */
[----:B------:R-:W-:Y:S01]  /*15970*/  LOP3.LUT R0, R0, 0xfffffffe, RZ, 0xc0, !PT ;  /* 0xfffffffe00007812 */ /* 0x000fe200078ec0ff */
[----:B------:R-:W-:Y:S01]  /*15980*/  BSSY B1, `(.L_x_1438) ;  /* 0x000044f000017945 */ /* 0x000fe20003800000 */
[----:B------:R-:W-:-:S03]  /*15990*/  LOP3.LUT R21, R6, 0xfffffe00, RZ, 0xc0, !PT ;  /* 0xfffffe0006157812 */ /* 0x000fc600078ec0ff */
[----:B------:R-:W-:Y:S02]  /*159a0*/  IMAD.IADD R5, R5, 0x1, -R0 ;  /* 0x0000000105057824 */ /* 0x000fe400078e0a00 */
[----:B------:R-:W-:Y:S02]  /*159b0*/  IMAD.SHL.U32 R0, R217, 0x40, RZ ;  /* 0x00000040d9007824 */ /* 0x000fe400078e00ff */
[----:B------:R-:W-:-:S03]  /*159c0*/  IMAD.SHL.U32 R4, R5, 0x8, RZ ;  /* 0x0000000805047824 */ /* 0x000fc600078e00ff */
[----:B------:R-:W-:Y:S02]  /*159d0*/  LOP3.LUT R0, R0, 0x1c0, RZ, 0xc0, !PT ;  /* 0x000001c000007812 */ /* 0x000fe400078ec0ff */
[----:B------:R-:W-:Y:S02]  /*159e0*/  LOP3.LUT R4, R2, 0x8, R4, 0xf8, !PT ;  /* 0x0000000802047812 */ /* 0x000fe400078ef804 */
[----:B------:R-:W-:Y:S02]  /*159f0*/  LOP3.LUT R7, R0, 0x8, R7, 0xf8, !PT ;  /* 0x0000000800077812 */ /* 0x000fe400078ef807 */
[----:B------:R-:W-:Y:S02]  /*15a00*/  SHF.R.U32.HI R2, RZ, 0x3, R2 ;  /* 0x00000003ff027819 */ /* 0x000fe40000011602 */
[----:B------:R-:W-:Y:S02]  /*15a10*/  SHF.R.U32.HI R0, RZ, 0x3, R0 ;  /* 0x00000003ff007819 */ /* 0x000fe40000011600 */
[----:B------:R-:W-:Y:S01]  /*15a20*/  LOP3.LUT R20, R4, R2, RZ, 0x3c, !PT ;  /* 0x0000000204147212 */ /* 0x000fe200078e3cff */
[----:B------:R-:W-:Y:S01]  /*15a30*/  IMAD R2, R250, 0x400, R21 ;  /* 0x00000400fa027824 */ /* 0x000fe200078e0215 */
[----:B------:R-:W-:-:S03]  /*15a40*/  LOP3.LUT R0, R7, R0, RZ, 0x3c, !PT ;  /* 0x0000000007007212 */ /* 0x000fc600078e3cff */
[----:B------:R-:W-:Y:S02]  /*15a50*/  IMAD.IADD R2, R20, 0x1, R2 ;  /* 0x0000000114027824 */ /* 0x000fe400078e0202 */
[----:B------:R-:W-:-:S03]  /*15a60*/  IMAD R0, R5, 0x200, R0 ;  /* 0x0000020005007824 */ /* 0x000fc600078e0200 */
[----:B------:R-:W-:Y:S02]  /*15a70*/  LEA R183, R2, UR4, 0x1 ;  /* 0x0000000402b77c11 */ /* 0x000fe4000f8e08ff */
[----:B------:R-:W-:Y:S01]  /*15a80*/  LEA R176, R0, UR4, 0x1 ;  /* 0x0000000400b07c11 */ /* 0x000fe2000f8e08ff */
[----:B------:R-:W-:Y:S02]  /*15a90*/  IMAD.MOV.U32 R0, RZ, RZ, 0x20 ;  /* 0x00000020ff007424 */ /* 0x000fe400078e00ff */
[----:B------:R-:W-:Y:S01]  /*15aa0*/  LDSM.16.M88.4 R24, [R183] ;  /* 0x00000000b718783b */ /* 0x000fe20000000200 */
[----:B------:R-:W-:Y:S02]  /*15ab0*/  IMAD R9, R186, 0x2, R183 ;  /* 0x00000002ba097824 */ /* 0x000fe400078e02b7 */
[----:B------:R-:W-:Y:S01]  /*15ac0*/  SEL R184, R0, 0xffffffe0, !P1 ;  /* 0xffffffe000b87807 */ /* 0x000fe20004800000 */
[----:B------:R-:W1:Y:S01]  /*15ad0*/  LDSM.16.M88.4 R4, [R176+0x2000] ;  /* 0x00200000b004783b */ /* 0x000e620000000200 */
[----:B------:R-:W-:-:S02]  /*15ae0*/  VIADD R0, R176, 0x2000 ;  /* 0x00002000b0007836 */ /* 0x000fc40000000000 */
[C---:B------:R-:W-:Y:S01]  /*15af0*/  VIADD R177, R176.reuse, 0x2040 ;  /* 0x00002040b0b17836 */ /* 0x040fe20000000000 */
[----:B------:R-:W-:Y:S01]  /*15b00*/  LDSM.16.M88.4 R16, [R9] ;  /* 0x000000000910783b */ /* 0x000fe20000000200 */
[----:B------:R-:W-:Y:S02]  /*15b10*/  IMAD.IADD R108, R176, 0x1, R184 ;  /* 0x00000001b06c7824 */ /* 0x000fe400078e02b8 */
[----:B------:R-:W-:Y:S01]  /*15b20*/  IMAD R2, R187, 0x2, R183 ;  /* 0x00000002bb027824 */ /* 0x000fe200078e02b7 */
[----:B------:R-:W3:Y:S01]  /*15b30*/  LDSM.16.M88.4 R40, [R176+0x2800] ;  /* 0x00280000b028783b */ /* 0x000ee20000000200 */
[----:B------:R-:W-:Y:S02]  /*15b40*/  @P2 VIADD R177, R0, 0xffffffc0 ;  /* 0xffffffc000b12836 */ /* 0x000fe40000000000 */
[----:B------:R-:W-:Y:S01]  /*15b50*/  IMAD R185, R186, 0x2, R2 ;  /* 0x00000002bab97824 */ /* 0x000fe200078e0202 */
[----:B------:R-:W-:Y:S01]  /*15b60*/  LDSM.16.M88.4 R32, [R108+0x2000] ;  /* 0x002000006c20783b */ /* 0x000fe20000000200 */
[----:B------:R-:W-:-:S03]  /*15b70*/  IMAD.IADD R182, R184, 0x1, R177 ;  /* 0x00000001b8b67824 */ /* 0x000fc600078e02b1 */
[----:B------:R-:W-:Y:S04]  /*15b80*/  STL [R1+0x48], R9 ;  /* 0x0000480901007387 */ /* 0x000fe80000100800 */
[----:B------:R-:W-:Y:S04]  /*15b90*/  LDSM.16.M88.4 R12, [R2] ;  /* 0x00000000020c783b */ /* 0x000fe80000000200 */
[----:B------:R-:W-:Y:S04]  /*15ba0*/  LDSM.16.M88.4 R44, [R177] ;  /* 0x00000000b12c783b */ /* 0x000fe80000000200 */
[----:B------:R-:W3:Y:S04]  /*15bb0*/  LDSM.16.M88.4 R48, [R108+0x2800] ;  /* 0x002800006c30783b */ /* 0x000ee80000000200 */
[----:B------:R-:W4:Y:S04]  /*15bc0*/  LDSM.16.M88.4 R64, [R176+0x3000] ;  /* 0x00300000b040783b */ /* 0x000f280000000200 */
[----:B------:R-:W-:Y:S01]  /*15bd0*/  LDSM.16.M88.4 R52, [R182] ;  /* 0x00000000b634783b */ /* 0x000fe20000000200 */
[C---:B-1---5:R-:W-:Y:S03]  /*15be0*/  HMMA.16816.F32 R28, R24.reuse, R6, RZ ;  /* 0x00000006181c723c */ /* 0x062fe600000018ff */
[----:B------:R-:W-:Y:S04]  /*15bf0*/  LDSM.16.M88.4 R56, [R177+0x800] ;  /* 0x00080000b138783b */ /* 0x000fe80000000200 */
[----:B------:R-:W-:Y:S01]  /*15c00*/  LDSM.16.M88.4 R72, [R108+0x3000] ;  /* 0x003000006c48783b */ /* 0x000fe20000000200 */
[----:B---3--:R-:W-:Y:S03]  /*15c10*/  HMMA.16816.F32 R36, R24, R40, RZ ;  /* 0x000000281824723c */ /* 0x008fe600000018ff */
[----:B------:R-:W-:Y:S04]  /*15c20*/  LDSM.16.M88.4 R60, [R182+0x800] ;  /* 0x00080000b63c783b */ /* 0x000fe80000000200 */
[----:B------:R-:W-:Y:S04]  /*15c30*/  LDSM.16.M88.4 R76, [R176+0x3800] ;  /* 0x00380000b04c783b */ /* 0x000fe80000000200 */
[----:B------:R-:W-:Y:S04]  /*15c40*/  LDSM.16.M88.4 R80, [R108+0x3800] ;  /* 0x003800006c50783b */ /* 0x000fe80000000200 */
[----:B------:R-:W-:Y:S04]  /*15c50*/  LDSM.16.M88.4 R68, [R182+0x1000] ;  /* 0x00100000b644783b */ /* 0x000fe80000000200 */
[----:B------:R-:W-:Y:S05]  /*15c60*/  LDSM.16.M88.4 R84, [R108+0x4000] ;  /* 0x004000006c54783b */ /* 0x000fea0000000200 */
[----:B------:R-:W-:Y:S01]  /*15c70*/  HMMA.16816.F32 R36, R16, R48, R36 ;  /* 0x000000301024723c */ /* 0x000fe20000001824 */
[----:B----4-:R-:W-:-:S05]  /*15c80*/  IMAD.MOV.U32 R90, RZ, RZ, R8 ;  /* 0x000000ffff5a7224 */ /* 0x010fca00078e0008 */
[----:B------:R-:W-:-:S15]  /*15c90*/  HMMA.16816.F32 R8, R24, R4, RZ ;  /* 0x000000041808723c */ /* 0x000fde00000018ff */
[----:B------:R-:W-:-:S09]  /*15ca0*/  NOP ;  /* 0x0000000000007918 */ /* 0x000fd20000000000 */
[C---:B------:R-:W-:Y:S01]  /*15cb0*/  HMMA.16816.F32 R4, R16.reuse, R32, R8 ;  /* 0x000000201004723c */ /* 0x040fe20000001808 */
[----:B------:R-:W1:Y:S05]  /*15cc0*/  LDSM.16.M88.4 R8, [R185] ;  /* 0x00000000b908783b */ /* 0x000e6a0000000200 */
[----:B------:R-:W-:Y:S06]  /*15cd0*/  HMMA.16816.F32 R32, R16, R34, R28 ;  /* 0x000000221020723c */ /* 0x000fec000000181c */
[C---:B------:R-:W-:Y:S06]  /*15ce0*/  HMMA.16816.F32 R28, R24.reuse, R42, RZ ;  /* 0x0000002a181c723c */ /* 0x040fec00000018ff */
[----:B------:R-:W-:Y:S06]  /*15cf0*/  HMMA.16816.F32 R40, R24, R64, RZ ;  /* 0x000000401828723c */ /* 0x000fec00000018ff */
[C---:B------:R-:W-:Y:S06]  /*15d00*/  HMMA.16816.F32 R4, R12.reuse, R44, R4 ;  /* 0x0000002c0c04723c */ /* 0x040fec0000001804 */
[----:B------:R-:W-:-:S15]  /*15d10*/  HMMA.16816.F32 R32, R12, R46, R32 ;  /* 0x0000002e0c20723c */ /* 0x000fde0000001820 */
[----:B------:R-:W-:-:S03]  /*15d20*/  NOP ;  /* 0x0000000000007918 */ /* 0x000fc60000000000 */
[----:B-1----:R-:W-:Y:S06]  /*15d30*/  HMMA.16816.F32 R92, R8, R52, R4 ;  /* 0x00000034085c723c */ /* 0x002fec0000001804 */
[----:B------:R-:W-:Y:S06]  /*15d40*/  HMMA.16816.F32 R4, R16, R50, R28 ;  /* 0x000000321004723c */ /* 0x000fec000000181c */
[----:B------:R-:W-:Y:S01]  /*15d50*/  HMMA.16816.F32 R32, R8, R54, R32 ;  /* 0x000000360820723c */ /* 0x000fe20000001820 */
[----:B------:R-:W1:Y:S05]  /*15d60*/  LDSM.16.M88.4 R52, [R177+0x1000] ;  /* 0x00100000b134783b */ /* 0x000e6a0000000200 */
[----:B------:R-:W-:Y:S06]  /*15d70*/  HMMA.16816.F32 R28, R12, R56, R36 ;  /* 0x000000380c1c723c */ /* 0x000fec0000001824 */
[----:B------:R-:W-:Y:S01]  /*15d80*/  HMMA.16816.F32 R36, R16, R72, R40 ;  /* 0x000000481024723c */ /* 0x000fe20000001828 */
[----:B--2---:R-:W-:-:S04]  /*15d90*/  FMUL.FTZ R0, R93, R3 ;  /* 0x000000035d007220 */ /* 0x004fc80000410000 */
[----:B------:R2:W3:Y:S01]  /*15da0*/  MUFU.TANH R104, R0 ;  /* 0x0000000000687308 */ /* 0x0004e20000002400 */
[----:B------:R-:W-:Y:S01]  /*15db0*/  HMMA.16816.F32 R40, R24, R66, RZ ;  /* 0x000000421828723c */ /* 0x000fe200000018ff */
[----:B------:R-:W-:Y:S05]  /*15dc0*/  LDSM.16.M88.4 R64, [R182+0x1800] ;  /* 0x00180000b640783b */ /* 0x000fea0000000200 */
[----:B------:R-:W-:Y:S01]  /*15dd0*/  HMMA.16816.F32 R4, R12, R58, R4 ;  /* 0x0000003a0c04723c */ /* 0x000fe20000001804 */
[----:B------:R-:W-:Y:S05]  /*15de0*/  LDSM.16.M88.4 R56, [R177+0x1800] ;  /* 0x00180000b138783b */ /* 0x000fea0000000200 */
[----:B------:R-:W-:Y:S01]  /*15df0*/  HMMA.16816.F32 R48, R8, R60, R28 ;  /* 0x0000003c0830723c */ /* 0x000fe2000000181c */
[----:B--2---:R-:W-:-:S05]  /*15e00*/  FMUL.FTZ R0, R94, R3 ;  /* 0x000000035e007220 */ /* 0x004fca0000410000 */
[----:B------:R-:W-:Y:S01]  /*15e10*/  HMMA.16816.F32 R28, R24, R76, RZ ;  /* 0x0000004c181c723c */ /* 0x000fe200000018ff */
[----:B------:R2:W4:Y:S05]  /*15e20*/  MUFU.TANH R101, R0 ;  /* 0x0000000000657308 */ /* 0x00052a0000002400 */
[----:B------:R-:W-:Y:S01]  /*15e30*/  HMMA.16816.F32 R44, R16, R74, R40 ;  /* 0x0000004a102c723c */ /* 0x000fe20000001828 */
[----:B------:R-:W3:Y:S05]  /*15e40*/  LDSM.16.M88.4 R72, [R176+0x4000] ;  /* 0x00400000b048783b */ /* 0x000eea0000000200 */
[----:B-1----:R-:W-:Y:S06]  /*15e50*/  HMMA.16816.F32 R40, R12, R52, R36 ;  /* 0x000000340c28723c */ /* 0x002fec0000001824 */
[----:B------:R-:W-:Y:S01]  /*15e60*/  HMMA.16816.F32 R36, R8, R62, R4 ;  /* 0x0000003e0824723c */ /* 0x000fe20000001804 */
[-C--:B--2---:R-:W-:Y:S01]  /*15e70*/  FMUL.FTZ R0, R95, R3.reuse ;  /* 0x000000035f007220 */ /* 0x084fe20000410000 */
[----:B------:R-:W-:Y:S03]  /*15e80*/  LDSM.16.M88.4 R60, [R177+0x2000] ;  /* 0x00200000b13c783b */ /* 0x000fe60000000200 */
[----:B------:R1:W2:Y:S01]  /*15e90*/  MUFU.TANH R100, R0 ;  /* 0x0000000000647308 */ /* 0x0002a20000002400 */
[----:B------:R-:W-:Y:S06]  /*15ea0*/  HMMA.16816.F32 R28, R16, R80, R28 ;  /* 0x00000050101c723c */ /* 0x000fec000000181c */
[----:B------:R-:W-:Y:S06]  /*15eb0*/  HMMA.16816.F32 R4, R12, R54, R44 ;  /* 0x000000360c04723c */ /* 0x000fec000000182c */
[----:B------:R-:W-:Y:S01]  /*15ec0*/  HMMA.16816.F32 R52, R8, R68, R40 ;  /* 0x000000440834723c */ /* 0x000fe20000001828 */
[----:B-1----:R-:W-:-:S04]  /*15ed0*/  FMUL.FTZ R0, R32, R3 ;  /* 0x0000000320007220 */ /* 0x002fc80000410000 */
[----:B------:R1:W2:Y:S01]  /*15ee0*/  MUFU.TANH R112, R0 ;  /* 0x0000000000707308 */ /* 0x0002a20000002400 */
[----:B---3--:R-:W-:Y:S06]  /*15ef0*/  HMMA.16816.F32 R40, R24, R72, RZ ;  /* 0x000000481828723c */ /* 0x008fec00000018ff */
[----:B------:R-:W-:Y:S06]  /*15f00*/  HMMA.16816.F32 R44, R12, R56, R28 ;  /* 0x000000380c2c723c */ /* 0x000fec000000181c */
[----:B------:R-:W-:Y:S01]  /*15f10*/  HMMA.16816.F32 R4, R8, R70, R4 ;  /* 0x000000460804723c */ /* 0x000fe20000001804 */
[----:B------:R-:W-:Y:S01]  /*15f20*/  LDSM.16.M88.4 R68, [R182+0x2000] ;  /* 0x00200000b644783b */ /* 0x000fe20000000200 */
[----:B-1----:R-:W-:-:S04]  /*15f30*/  FMUL.FTZ R0, R33, R3 ;  /* 0x0000000321007220 */ /* 0x002fc80000410000 */
[----:B------:R1:W-:Y:S02]  /*15f40*/  MUFU.TANH R111, R0 ;  /* 0x00000000006f7308 */ /* 0x0003e40000002400 */
[----:B-1----:R-:W-:-:S06]  /*15f50*/  FMUL.FTZ R0, R34, R3 ;  /* 0x0000000322007220 */ /* 0x002fcc0000410000 */
[----:B------:R1:W3:Y:S02]  /*15f60*/  MUFU.TANH R103, R0 ;  /* 0x0000000000677308 */ /* 0x0002e40000002400 */
[-C--:B-1----:R-:W-:Y:S02]  /*15f70*/  FMUL.FTZ R0, R35, R3.reuse ;  /* 0x0000000323007220 */ /* 0x082fe40000410000 */
[----:B------:R-:W-:Y:S01]  /*15f80*/  HMMA.16816.F32 R32, R24, R78, RZ ;  /* 0x0000004e1820723c */ /* 0x000fe200000018ff */
[----:B------:R-:W1:Y:S03]  /*15f90*/  LDSM.16.M88.4 R76, [R176+0x4800] ;  /* 0x00480000b04c783b */ /* 0x000e660000000200 */
[----:B------:R4:W3:Y:S02]  /*15fa0*/  MUFU.TANH R102, R0 ;  /* 0x0000000000667308 */ /* 0x0008e40000002400 */
[----:B----4-:R-:W-:-:S06]  /*15fb0*/  FMUL.FTZ R0, R48, R3 ;  /* 0x0000000330007220 */ /* 0x010fcc0000410000 */
[----:B------:R4:W3:Y:S02]  /*15fc0*/  MUFU.TANH R115, R0 ;  /* 0x0000000000737308 */ /* 0x0008e40000002400 */
[----:B----4-:R-:W-:-:S06]  /*15fd0*/  FMUL.FTZ R0, R49, R3 ;  /* 0x0000000331007220 */ /* 0x010fcc0000410000 */
[----:B------:R4:W-:Y:S02]  /*15fe0*/  MUFU.TANH R113, R0 ;  /* 0x0000000000717308 */ /* 0x0009e40000002400 */
[----:B----4-:R-:W-:-:S06]  /*15ff0*/  FMUL.FTZ R0, R50, R3 ;  /* 0x0000000332007220 */ /* 0x010fcc0000410000 */
[----:B------:R4:W3:Y:S02]  /*16000*/  MUFU.TANH R109, R0 ;  /* 0x00000000006d7308 */ /* 0x0008e40000002400 */
[-C--:B----4-:R-:W-:Y:S02]  /*16010*/  FMUL.FTZ R0, R51, R3.reuse ;  /* 0x0000000333007220 */ /* 0x090fe40000410000 */
[C---:B------:R-:W-:Y:S01]  /*16020*/  HMMA.16816.F32 R48, R16.reuse, R82, R32 ;  /* 0x000000521030723c */ /* 0x040fe20000001820 */
[----:B------:R-:W4:Y:S03]  /*16030*/  LDSM.16.M88.4 R80, [R108+0x4800] ;  /* 0x004800006c50783b */ /* 0x000f260000000200 */
[----:B------:R2:W3:Y:S02]  /*16040*/  MUFU.TANH R106, R0 ;  /* 0x00000000006a7308 */ /* 0x0004e40000002400 */
[----:B------:R-:W-:Y:S06]  /*16050*/  HMMA.16816.F32 R32, R16, R84, R40 ;  /* 0x000000541020723c */ /* 0x000fec0000001828 */
[----:B-1----:R-:W-:Y:S01]  /*16060*/  HMMA.16816.F32 R40, R24, R76, RZ ;  /* 0x0000004c1828723c */ /* 0x002fe200000018ff */
[----:B--2---:R-:W-:-:S04]  /*16070*/  FMUL.FTZ R0, R36, R3 ;  /* 0x0000000324007220 */ /* 0x004fc80000410000 */
[----:B------:R1:W2:Y:S07]  /*16080*/  MUFU.TANH R117, R0 ;  /* 0x0000000000757308 */ /* 0x0002ae0000002400 */
[----:B------:R-:W-:Y:S01]  /*16090*/  HMMA.16816.F32 R28, R12, R58, R48 ;  /* 0x0000003a0c1c723c */ /* 0x000fe20000001830 */
[----:B------:R-:W-:Y:S01]  /*160a0*/  LDSM.16.M88.4 R56, [R177+0x2800] ;  /* 0x00280000b138783b */ /* 0x000fe20000000200 */
[----:B-1----:R-:W-:-:S04]  /*160b0*/  FMUL.FTZ R0, R37, R3 ;  /* 0x0000000325007220 */ /* 0x002fc80000410000 */
[----:B------:R1:W-:Y:S02]  /*160c0*/  MUFU.TANH R119, R0 ;  /* 0x0000000000777308 */ /* 0x0003e40000002400 */
[----:B-1----:R-:W-:-:S06]  /*160d0*/  FMUL.FTZ R0, R38, R3 ;  /* 0x0000000326007220 */ /* 0x002fcc0000410000 */
[----:B------:R1:W2:Y:S02]  /*160e0*/  MUFU.TANH R105, R0 ;  /* 0x0000000000697308 */ /* 0x0002a40000002400 */
[-C--:B-1----:R-:W-:Y:S02]  /*160f0*/  FMUL.FTZ R0, R39, R3.reuse ;  /* 0x0000000327007220 */ /* 0x082fe40000410000 */
[----:B------:R-:W-:Y:S01]  /*16100*/  HMMA.16816.F32 R36, R24, R74, RZ ;  /* 0x0000004a1824723c */ /* 0x000fe200000018ff */
[----:B------:R-:W1:Y:S03]  /*16110*/  LDSM.16.M88.4 R72, [R176+0x5000] ;  /* 0x00500000b048783b */ /* 0x000e660000000200 */
[----:B------:R3:W2:Y:S02]  /*16120*/  MUFU.TANH R114, R0 ;  /* 0x0000000000727308 */ /* 0x0006a40000002400 */
[----:B---3--:R-:W-:-:S06]  /*16130*/  FMUL.FTZ R0, R52, R3 ;  /* 0x0000000334007220 */ /* 0x008fcc0000410000 */
[----:B------:R3:W2:-:S12]  /*16140*/  MUFU.TANH R129, R0 ;  /* 0x0000000000817308 */ /* 0x0006980000002400 */
[----:B------:R-:W-:Y:S01]  /*16150*/  HMMA.16816.F32 R48, R16, R86, R36 ;  /* 0x000000561030723c */ /* 0x000fe20000001824 */
[----:B------:R-:W2:Y:S05]  /*16160*/  LDSM.16.M88.4 R84, [R108+0x5000] ;  /* 0x005000006c54783b */ /* 0x000eaa0000000200 */
[----:B------:R-:W-:Y:S01]  /*16170*/  HMMA.16816.F32 R36, R24, R78, RZ ;  /* 0x0000004e1824723c */ /* 0x000fe200000018ff */
[----:B------:R-:W-:Y:S01]  /*16180*/  LDSM.16.M88.4 R76, [R108+0x5800] ;  /* 0x005800006c4c783b */ /* 0x000fe20000000200 */
[----:B---3--:R-:W-:-:S04]  /*16190*/  FMUL.FTZ R0, R53, R3 ;  /* 0x0000000335007220 */ /* 0x008fc80000410000 */
[----:B------:R3:W-:Y:S02]  /*161a0*/  MUFU.TANH R128, R0 ;  /* 0x0000000000807308 */ /* 0x0007e40000002400 */
[----:B---3--:R-:W-:-:S06]  /*161b0*/  FMUL.FTZ R0, R54, R3 ;  /* 0x0000000336007220 */ /* 0x008fcc0000410000 */
[----:B------:R3:W2:Y:S02]  /*161c0*/  MUFU.TANH R124, R0 ;  /* 0x00000000007c7308 */ /* 0x0006a40000002400 */
[-C--:B---3--:R-:W-:Y:S02]  /*161d0*/  FMUL.FTZ R0, R55, R3.reuse ;  /* 0x0000000337007220 */ /* 0x088fe40000410000 */
[----:B------:R-:W-:Y:S04]  /*161e0*/  HMMA.16816.F32 R52, R8, R64, R44 ;  /* 0x000000400834723c */ /* 0x000fe8000000182c */
[----:B------:R3:W2:Y:S02]  /*161f0*/  MUFU.TANH R123, R0 ;  /* 0x00000000007b7308 */ /* 0x0006a40000002400 */
[----:B------:R-:W-:Y:S06]  /*16200*/  HMMA.16816.F32 R44, R12, R60, R32 ;  /* 0x0000003c0c2c723c */ /* 0x000fec0000001820 */
[----:B----4-:R-:W-:Y:S06]  /*16210*/  HMMA.16816.F32 R32, R16, R80, R40 ;  /* 0x000000501020723c */ /* 0x010fec0000001828 */
[----:B-1----:R-:W-:Y:S01]  /*16220*/  HMMA.16816.F32 R40, R24, R72, RZ ;  /* 0x000000481828723c */ /* 0x002fe200000018ff */
[----:B---3--:R-:W-:-:S04]  /*16230*/  FMUL.FTZ R0, R4, R3 ;  /* 0x0000000304007220 */ /* 0x008fc80000410000 */
[----:B------:R1:W3:Y:S02]  /*16240*/  MUFU.TANH R131, R0 ;  /* 0x0000000000837308 */ /* 0x0002e40000002400 */
[----:B-1----:R-:W-:-:S06]  /*16250*/  FMUL.FTZ R0, R5, R3 ;  /* 0x0000000305007220 */ /* 0x002fcc0000410000 */
[----:B------:R1:W-:Y:S02]  /*16260*/  MUFU.TANH R127, R0 ;  /* 0x00000000007f7308 */ /* 0x0003e40000002400 */
[----:B-1----:R-:W-:-:S06]  /*16270*/  FMUL.FTZ R0, R6, R3 ;  /* 0x0000000306007220 */ /* 0x002fcc0000410000 */
[----:B------:R1:W4:Y:S02]  /*16280*/  MUFU.TANH R122, R0 ;  /* 0x00000000007a7308 */ /* 0x0003240000002400 */
[-C--:B-1----:R-:W-:Y:S02]  /*16290*/  FMUL.FTZ R0, R7, R3.reuse ;  /* 0x0000000307007220 */ /* 0x082fe40000410000 */
[----:B------:R-:W-:Y:S01]  /*162a0*/  HMMA.16816.F32 R4, R8, R66, R28 ;  /* 0x000000420804723c */ /* 0x000fe2000000181c */
[----:B------:R-:W-:Y:S03]  /*162b0*/  LDSM.16.M88.4 R64, [R177+0x3000] ;  /* 0x00300000b140783b */ /* 0x000fe60000000200 */
[----:B------:R1:W4:Y:S02]  /*162c0*/  MUFU.TANH R126, R0 ;  /* 0x00000000007e7308 */ /* 0x0003240000002400 */
[----:B------:R-:W-:Y:S01]  /*162d0*/  HMMA.16816.F32 R28, R12, R62, R48 ;  /* 0x0000003e0c1c723c */ /* 0x000fe20000001830 */
[----:B------:R-:W-:Y:S05]  /*162e0*/  LDSM.16.M88.4 R60, [R182+0x2800] ;  /* 0x00280000b63c783b */ /* 0x000fea0000000200 */
[----:B------:R-:W-:Y:S01]  /*162f0*/  HMMA.16816.F32 R48, R16, R82, R36 ;  /* 0x000000521030723c */ /* 0x000fe20000001824 */
[----:B------:R-:W3:Y:S05]  /*16300*/  LDSM.16.M88.4 R80, [R176+0x5800] ;  /* 0x00580000b050783b */ /* 0x000eea0000000200 */
[----:B------:R-:W-:Y:S01]  /*16310*/  HMMA.16816.F32 R36, R24, R74, RZ ;  /* 0x0000004a1824723c */ /* 0x000fe200000018ff */
[-C--:B-1----:R-:W-:Y:S01]  /*16320*/  FMUL.FTZ R0, R52, R3.reuse ;  /* 0x0000000334007220 */ /* 0x082fe20000410000 */
[----:B------:R-:W1:Y:S03]  /*16330*/  LDSM.16.M88.4 R72, [R182+0x3000] ;  /* 0x00300000b648783b */ /* 0x000e660000000200 */
[----:B------:R2:W4:Y:S02]  /*16340*/  MUFU.TANH R143, R0 ;  /* 0x00000000008f7308 */ /* 0x0005240000002400 */
[----:B--2---:R-:W-:-:S06]  /*16350*/  FMUL.FTZ R0, R53, R3 ;  /* 0x0000000335007220 */ /* 0x004fcc0000410000 */
[----:B------:R2:W-:Y:S02]  /*16360*/  MUFU.TANH R142, R0 ;  /* 0x00000000008e7308 */ /* 0x0005e40000002400 */
[----:B--2---:R-:W-:-:S06]  /*16370*/  FMUL.FTZ R0, R54, R3 ;  /* 0x0000000336007220 */ /* 0x004fcc0000410000 */
[----:B------:R2:W4:Y:S02]  /*16380*/  MUFU.TANH R138, R0 ;  /* 0x00000000008a7308 */ /* 0x0005240000002400 */
[-C--:B--2---:R-:W-:Y:S02]  /*16390*/  FMUL.FTZ R0, R55, R3.reuse ;  /* 0x0000000337007220 */ /* 0x084fe40000410000 */
[----:B------:R-:W-:Y:S04]  /*163a0*/  HMMA.16816.F32 R52, R8, R68, R44 ;  /* 0x000000440834723c */ /* 0x000fe8000000182c */
[----:B------:R2:W4:Y:S02]  /*163b0*/  MUFU.TANH R135, R0 ;  /* 0x0000000000877308 */ /* 0x0005240000002400 */
[----:B------:R-:W-:Y:S06]  /*163c0*/  HMMA.16816.F32 R44, R12, R56, R32 ;  /* 0x000000380c2c723c */ /* 0x000fec0000001820 */
[----:B------:R-:W-:Y:S06]  /*163d0*/  HMMA.16816.F32 R32, R16, R84, R40 ;  /* 0x000000541020723c */ /* 0x000fec0000001828 */
[----:B---3--:R-:W-:Y:S01]  /*163e0*/  HMMA.16816.F32 R40, R24, R80, RZ ;  /* 0x000000501828723c */ /* 0x008fe200000018ff */
[----:B--2---:R-:W-:-:S04]  /*163f0*/  FMUL.FTZ R0, R4, R3 ;  /* 0x0000000304007220 */ /* 0x004fc80000410000 */
[----:B------:R2:W3:Y:S02]  /*16400*/  MUFU.TANH R144, R0 ;  /* 0x0000000000907308 */ /* 0x0004e40000002400 */
[----:B--2---:R-:W-:-:S06]  /*16410*/  FMUL.FTZ R0, R5, R3 ;  /* 0x0000000305007220 */ /* 0x004fcc0000410000 */
[----:B------:R2:W-:Y:S02]  /*16420*/  MUFU.TANH R140, R0 ;  /* 0x00000000008c7308 */ /* 0x0005e40000002400 */
[----:B--2---:R-:W-:-:S06]  /*16430*/  FMUL.FTZ R0, R6, R3 ;  /* 0x0000000306007220 */ /* 0x004fcc0000410000 */
[----:B------:R2:W3:Y:S02]  /*16440*/  MUFU.TANH R130, R0 ;  /* 0x0000000000827308 */ /* 0x0004e40000002400 */
[-C--:B--2---:R-:W-:Y:S02]  /*16450*/  FMUL.FTZ R0, R7, R3.reuse ;  /* 0x0000000307007220 */ /* 0x084fe40000410000 */
[----:B------:R-:W-:Y:S01]  /*16460*/  HMMA.16816.F32 R4, R8, R70, R28 ;  /* 0x000000460804723c */ /* 0x000fe2000000181c */
[----:B------:R-:W-:Y:S03]  /*16470*/  LDSM.16.M88.4 R68, [R182+0x3800] ;  /* 0x00380000b644783b */ /* 0x000fe60000000200 */
[----:B------:R2:W3:Y:S02]  /*16480*/  MUFU.TANH R137, R0 ;  /* 0x0000000000897308 */ /* 0x0004e40000002400 */
[----:B------:R-:W-:Y:S01]  /*16490*/  HMMA.16816.F32 R28, R12, R58, R48 ;  /* 0x0000003a0c1c723c */ /* 0x000fe20000001830 */
[----:B------:R-:W-:Y:S05]  /*164a0*/  LDSM.16.M88.4 R56, [R176+0x6000] ;  /* 0x00600000b038783b */ /* 0x000fea0000000200 */
[----:B------:R-:W-:Y:S06]  /*164b0*/  HMMA.16816.F32 R48, R16, R86, R36 ;  /* 0x000000561030723c */ /* 0x000fec0000001824 */
[----:B------:R-:W-:Y:S01]  /*164c0*/  HMMA.16816.F32 R36, R24, R82, RZ ;  /* 0x000000521824723c */ /* 0x000fe200000018ff */
[----:B--2---:R-:W-:-:S04]  /*164d0*/  FMUL.FTZ R0, R52, R3 ;  /* 0x0000000334007220 */ /* 0x004fc80000410000 */
[----:B------:R2:W3:Y:S02]  /*164e0*/  MUFU.TANH R153, R0 ;  /* 0x0000000000997308 */ /* 0x0004e40000002400 */
[----:B--2---:R-:W-:-:S06]  /*164f0*/  FMUL.FTZ R0, R53, R3 ;  /* 0x0000000335007220 */ /* 0x004fcc0000410000 */
[----:B------:R2:W-:Y:S02]  /*16500*/  MUFU.TANH R151, R0 ;  /* 0x0000000000977308 */ /* 0x0005e40000002400 */
[----:B--2---:R-:W-:-:S06]  /*16510*/  FMUL.FTZ R0, R54, R3 ;  /* 0x0000000336007220 */ /* 0x004fcc0000410000 */
[----:B------:R2:W3:Y:S02]  /*16520*/  MUFU.TANH R147, R0 ;  /* 0x0000000000937308 */ /* 0x0004e40000002400 */
[-C--:B--2---:R-:W-:Y:S02]  /*16530*/  FMUL.FTZ R0, R55, R3.reuse ;  /* 0x0000000337007220 */ /* 0x084fe40000410000 */
[----:B------:R-:W-:Y:S04]  /*16540*/  HMMA.16816.F32 R52, R8, R60, R44 ;  /* 0x0000003c0834723c */ /* 0x000fe8000000182c */
[----:B------:R2:W3:Y:S02]  /*16550*/  MUFU.TANH R145, R0 ;  /* 0x0000000000917308 */ /* 0x0004e40000002400 */
[----:B------:R-:W-:Y:S06]  /*16560*/  HMMA.16816.F32 R44, R12, R64, R32 ;  /* 0x000000400c2c723c */ /* 0x000fec0000001820 */
[C---:B------:R-:W-:Y:S06]  /*16570*/  HMMA.16816.F32 R32, R16.reuse, R76, R40 ;  /* 0x0000004c1020723c */ /* 0x040fec0000001828 */
[----:B------:R-:W-:Y:S01]  /*16580*/  HMMA.16816.F32 R40, R16, R78, R36 ;  /* 0x0000004e1028723c */ /* 0x000fe20000001824 */
[-C--:B--2---:R-:W-:Y:S01]  /*16590*/  FMUL.FTZ R0, R4, R3.reuse ;  /* 0x0000000304007220 */ /* 0x084fe20000410000 */
[----:B------:R-:W-:Y:S03]  /*165a0*/  LDSM.16.M88.4 R76, [R108+0x7000] ;  /* 0x007000006c4c783b */ /* 0x000fe60000000200 */
[----:B------:R2:W3:Y:S07]  /*165b0*/  MUFU.TANH R154, R0 ;  /* 0x00000000009a7308 */ /* 0x0004ee0000002400 */
[----:B-1----:R-:W-:Y:S01]  /*165c0*/  HMMA.16816.F32 R44, R8, R72, R44 ;  /* 0x00000048082c723c */ /* 0x002fe2000000182c */
[----:B--2---:R-:W-:-:S04]  /*165d0*/  FMUL.FTZ R0, R5, R3 ;  /* 0x0000000305007220 */ /* 0x004fc80000410000 */
[----:B------:R1:W-:Y:S02]  /*165e0*/  MUFU.TANH R150, R0 ;  /* 0x0000000000967308 */ /* 0x0003e40000002400 */
[----:B-1----:R-:W-:-:S06]  /*165f0*/  FMUL.FTZ R0, R6, R3 ;  /* 0x0000000306007220 */ /* 0x002fcc0000410000 */
[----:B------:R1:W2:Y:S02]  /*16600*/  MUFU.TANH R141, R0 ;  /* 0x00000000008d7308 */ /* 0x0002a40000002400 */
[-C--:B-1----:R-:W-:Y:S02]  /*16610*/  FMUL.FTZ R0, R7, R3.reuse ;  /* 0x0000000307007220 */ /* 0x082fe40000410000 */
[----:B------:R-:W-:Y:S01]  /*16620*/  HMMA.16816.F32 R4, R8, R62, R28 ;  /* 0x0000003e0804723c */ /* 0x000fe2000000181c */
[----:B------:R-:W1:Y:S03]  /*16630*/  LDSM.16.M88.4 R60, [R177+0x3800] ;  /* 0x00380000b13c783b */ /* 0x000e660000000200 */
[----:B------:R4:W2:Y:S02]  /*16640*/  MUFU.TANH R148, R0 ;  /* 0x0000000000947308 */ /* 0x0008a40000002400 */
[----:B------:R-:W-:Y:S01]  /*16650*/  HMMA.16816.F32 R28, R12, R66, R48 ;  /* 0x000000420c1c723c */ /* 0x000fe20000001830 */
[----:B------:R-:W3:Y:S04]  /*16660*/  LDSM.16.M88.4 R48, [R108+0x6000] ;  /* 0x006000006c30783b */ /* 0x000ee80000000200 */
[----:B------:R-:W2:Y:S01]  /*16670*/  LDSM.16.M88.4 R64, [R177+0x4000] ;  /* 0x00400000b140783b */ /* 0x000ea20000000200 */
[----:B----4-:R-:W-:-:S04]  /*16680*/  FMUL.FTZ R0, R52, R3 ;  /* 0x0000000334007220 */ /* 0x010fc80000410000 */
[----:B------:R4:W2:-:S14]  /*16690*/  MUFU.TANH R163, R0 ;  /* 0x0000000000a37308 */ /* 0x00089c0000002400 */
[----:B------:R-:W-:Y:S01]  /*166a0*/  HMMA.16816.F32 R28, R8, R74, R28 ;  /* 0x0000004a081c723c */ /* 0x000fe2000000181c */
[----:B------:R-:W-:Y:S01]  /*166b0*/  LDSM.16.M88.4 R72, [R176+0x7000] ;  /* 0x00700000b048783b */ /* 0x000fe20000000200 */
[----:B----4-:R-:W-:-:S04]  /*166c0*/  FMUL.FTZ R0, R53, R3 ;  /* 0x0000000335007220 */ /* 0x010fc80000410000 */
[----:B-1----:R-:W-:Y:S01]  /*166d0*/  HMMA.16816.F32 R36, R12, R60, R32 ;  /* 0x0000003c0c24723c */ /* 0x002fe20000001820 */
[----:B------:R1:W-:Y:S05]  /*166e0*/  MUFU.TANH R162, R0 ;  /* 0x0000000000a27308 */ /* 0x0003ea0000002400 */
[----:B------:R-:W-:Y:S06]  /*166f0*/  HMMA.16816.F32 R32, R24, R58, RZ ;  /* 0x0000003a1820723c */ /* 0x000fec00000018ff */
[----:B------:R-:W-:Y:S01]  /*16700*/  HMMA.16816.F32 R40, R12, R62, R40 ;  /* 0x0000003e0c28723c */ /* 0x000fe20000001828 */
[----:B------:R-:W-:Y:S01]  /*16710*/  LDSM.16.M88.4 R60, [R108+0x6800] ;  /* 0x006800006c3c783b */ /* 0x000fe20000000200 */
[----:B-1----:R-:W-:-:S04]  /*16720*/  FMUL.FTZ R0, R54, R3 ;  /* 0x0000000336007220 */ /* 0x002fc80000410000 */
[----:B------:R1:W4:-:S12]  /*16730*/  MUFU.TANH R158, R0 ;  /* 0x00000000009e7308 */ /* 0x0003180000002400 */
[----:B---3--:R-:W-:Y:S06]  /*16740*/  HMMA.16816.F32 R32, R16, R50, R32 ;  /* 0x000000321020723c */ /* 0x008fec0000001820 */
[----:B------:R-:W-:Y:S01]  /*16750*/  HMMA.16816.F32 R40, R8, R70, R40 ;  /* 0x000000460828723c */ /* 0x000fe20000001828 */
[----:B-1----:R-:W-:Y:S02]  /*16760*/  FMUL.FTZ R0, R55, R3 ;  /* 0x0000000337007220 */ /* 0x002fe40000410000 */
[----:B------:R-:W-:Y:S02]  /*16770*/  LDSM.16.M88.4 R52, [R176+0x6800] ;  /* 0x00680000b034783b */ /* 0x000fe40000000200 */
[----:B------:R1:W3:-:S13]  /*16780*/  MUFU.TANH R155, R0 ;  /* 0x00000000009b7308 */ /* 0x0002da0000002400 */
[----:B--2---:R-:W-:Y:S01]  /*16790*/  HMMA.16816.F32 R32, R12, R66, R32 ;  /* 0x000000420c20723c */ /* 0x004fe20000001820 */
[----:B-1----:R-:W-:-:S04]  /*167a0*/  FMUL.FTZ R0, R4, R3 ;  /* 0x0000000304007220 */ /* 0x002fc80000410000 */
[----:B------:R1:W2:Y:S02]  /*167b0*/  MUFU.TANH R165, R0 ;  /* 0x0000000000a57308 */ /* 0x0002a40000002400 */
[----:B-1----:R-:W-:-:S06]  /*167c0*/  FMUL.FTZ R0, R5, R3 ;  /* 0x0000000305007220 */ /* 0x002fcc0000410000 */
[----:B------:R1:W-:Y:S02]  /*167d0*/  MUFU.TANH R160, R0 ;  /* 0x0000000000a07308 */ /* 0x0003e40000002400 */
[----:B-1----:R-:W-:-:S06]  /*167e0*/  FMUL.FTZ R0, R6, R3 ;  /* 0x0000000306007220 */ /* 0x002fcc0000410000 */
[----:B------:R1:W2:Y:S02]  /*167f0*/  MUFU.TANH R152, R0 ;  /* 0x0000000000987308 */ /* 0x0002a40000002400 */
[-C--:B-1----:R-:W-:Y:S02]  /*16800*/  FMUL.FTZ R0, R7, R3.reuse ;  /* 0x0000000307007220 */ /* 0x082fe40000410000 */
[----:B------:R-:W-:Y:S01]  /*16810*/  HMMA.16816.F32 R4, R24, R56, RZ ;  /* 0x000000381804723c */ /* 0x000fe200000018ff */
[----:B------:R-:W1:Y:S03]  /*16820*/  LDSM.16.M88.4 R56, [R182+0x4000] ;  /* 0x00400000b638783b */ /* 0x000e660000000200 */
[----:B------:R4:W2:Y:S02]  /*16830*/  MUFU.TANH R157, R0 ;  /* 0x00000000009d7308 */ /* 0x0008a40000002400 */
[----:B----4-:R-:W-:-:S06]  /*16840*/  FMUL.FTZ R0, R44, R3 ;  /* 0x000000032c007220 */ /* 0x010fcc0000410000 */
[----:B------:R4:W2:-:S12]  /*16850*/  MUFU.TANH R171, R0 ;  /* 0x0000000000ab7308 */ /* 0x0008980000002400 */
[----:B------:R-:W-:Y:S01]  /*16860*/  HMMA.16816.F32 R4, R16, R48, R4 ;  /* 0x000000301004723c */ /* 0x000fe20000001804 */
[----:B----4-:R-:W-:-:S04]  /*16870*/  FMUL.FTZ R0, R45, R3 ;  /* 0x000000032d007220 */ /* 0x010fc80000410000 */
[----:B------:R4:W-:-:S15]  /*16880*/  MUFU.TANH R170, R0 ;  /* 0x0000000000aa7308 */ /* 0x0009de0000002400 */
[----:B------:R-:W-:-:S04]  /*16890*/  NOP ;  /* 0x0000000000007918 */ /* 0x000fc80000000000 */
[----:B------:R-:W-:Y:S01]  /*168a0*/  HMMA.16816.F32 R4, R12, R64, R4 ;  /* 0x000000400c04723c */ /* 0x000fe20000001804 */
[----:B------:R-:W3:Y:S01]  /*168b0*/  LDSM.16.M88.4 R64, [R177+0x4800] ;  /* 0x00480000b140783b */ /* 0x000ee20000000200 */
[----:B----4-:R-:W-:-:S04]  /*168c0*/  FMUL.FTZ R0, R46, R3 ;  /* 0x000000032e007220 */ /* 0x010fc80000410000 */
[----:B------:R4:W2:-:S15]  /*168d0*/  MUFU.TANH R166, R0 ;  /* 0x0000000000a67308 */ /* 0x00089e0000002400 */
[----:B------:R-:W-:-:S03]  /*168e0*/  NOP ;  /* 0x0000000000007918 */ /* 0x000fc60000000000 */
[----:B-1----:R-:W-:Y:S07]  /*168f0*/  HMMA.16816.F32 R48, R8, R56, R4 ;  /* 0x000000380830723c */ /* 0x002fee0000001804 */
[----:B------:R-:W-:Y:S01]  /*16900*/  SHF.R.S32.HI R4, RZ, 0x1f, R249 ;  /* 0x0000001fff047819 */ /* 0x000fe200000114f9 */
[----:B------:R-:W-:Y:S02]  /*16910*/  IMAD.SHL.U32 R5, R252, 0x2, RZ ;  /* 0x00000002fc057824 */ /* 0x000fe400078e00ff */
[----:B----4-:R-:W-:-:S02]  /*16920*/  FMUL.FTZ R0, R47, R3 ;  /* 0x000000032f007220 */ /* 0x010fc40000410000 */
[----:B------:R-:W-:Y:S01]  /*16930*/  HMMA.16816.F32 R44, R8, R68, R36 ;  /* 0x00000044082c723c */ /* 0x000fe20000001824 */
[----:B------:R-:W-:Y:S01]  /*16940*/  LOP3.LUT R7, R5, 0x6, RZ, 0xc0, !PT ;  /* 0x0000000605077812 */ /* 0x000fe200078ec0ff */
[----:B------:R1:W4:Y:S01]  /*16950*/  MUFU.TANH R164, R0 ;  /* 0x0000000000a47308 */ /* 0x0003220000002400 */
[----:B------:R-:W2:Y:S03]  /*16960*/  LDSM.16.M88.4 R68, [R176+0x7800] ;  /* 0x00780000b044783b */ /* 0x000ea60000000200 */
[----:B------:R-:W-:Y:S06]  /*16970*/  HMMA.16816.F32 R36, R24, R52, RZ ;  /* 0x000000341824723c */ /* 0x000fec00000018ff */
[----:B------:R-:W-:-:S04]  /*16980*/  FMUL.FTZ R6, R49, R3 ;  /* 0x0000000331067220 */ /* 0x000fc80000410000 */
[----:B------:R-:W-:Y:S01]  /*16990*/  MUFU.TANH R178, R6 ;  /* 0x0000000600b27308 */ /* 0x000fe20000002400 */
[----:B-1----:R-:W-:-:S07]  /*169a0*/  FMUL.FTZ R0, R28, R3 ;  /* 0x000000031c007220 */ /* 0x002fce0000410000 */
[----:B------:R1:W4:Y:S02]  /*169b0*/  MUFU.TANH R173, R0 ;  /* 0x0000000000ad7308 */ /* 0x0003240000002400 */
[----:B-1----:R-:W-:-:S06]  /*169c0*/  FMUL.FTZ R0, R29, R3 ;  /* 0x000000031d007220 */ /* 0x002fcc0000410000 */
[----:B------:R1:W-:Y:S02]  /*169d0*/  MUFU.TANH R169, R0 ;  /* 0x0000000000a97308 */ /* 0x0003e40000002400 */
[----:B-1----:R-:W-:-:S06]  /*169e0*/  FMUL.FTZ R0, R30, R3 ;  /* 0x000000031e007220 */ /* 0x002fcc0000410000 */
[----:B------:R1:W4:Y:S02]  /*169f0*/  MUFU.TANH R161, R0 ;  /* 0x0000000000a17308 */ /* 0x0003240000002400 */
[-C--:B-1----:R-:W-:Y:S02]  /*16a00*/  FMUL.FTZ R0, R31, R3.reuse ;  /* 0x000000031f007220 */ /* 0x082fe40000410000 */
[----:B------:R-:W-:Y:S04]  /*16a10*/  HMMA.16816.F32 R28, R24, R54, RZ ;  /* 0x00000036181c723c */ /* 0x000fe800000018ff */
[----:B------:R1:W4:Y:S02]  /*16a20*/  MUFU.TANH R167, R0 ;  /* 0x0000000000a77308 */ /* 0x0003240000002400 */
[----:B------:R-:W-:Y:S01]  /*16a30*/  HMMA.16816.F32 R52, R8, R58, R32 ;  /* 0x0000003a0834723c */ /* 0x000fe20000001820 */
[----:B------:R-:W4:Y:S01]  /*16a40*/  LDSM.16.M88.4 R56, [R182+0x4800] ;  /* 0x00480000b638783b */ /* 0x000f220000000200 */
[----:B-1----:R-:W-:-:S04]  /*16a50*/  FMUL.FTZ R0, R44, R3 ;  /* 0x000000032c007220 */ /* 0x002fc80000410000 */
[----:B------:R1:W4:-:S12]  /*16a60*/  MUFU.TANH R195, R0 ;  /* 0x0000000000c37308 */ /* 0x0003180000002400 */
[----:B------:R-:W-:Y:S01]  /*16a70*/  HMMA.16816.F32 R32, R16, R62, R28 ;  /* 0x0000003e1020723c */ /* 0x000fe2000000181c */
[----:B-1----:R-:W-:-:S04]  /*16a80*/  FMUL.FTZ R0, R45, R3 ;  /* 0x000000032d007220 */ /* 0x002fc80000410000 */
[----:B------:R1:W-:-:S15]  /*16a90*/  MUFU.TANH R192, R0 ;  /* 0x0000000000c07308 */ /* 0x0003de0000002400 */
[----:B------:R-:W-:-:S04]  /*16aa0*/  NOP ;  /* 0x0000000000007918 */ /* 0x000fc80000000000 */
[----:B---3--:R-:W-:Y:S01]  /*16ab0*/  HMMA.16816.F32 R32, R12, R66, R32 ;  /* 0x000000420c20723c */ /* 0x008fe20000001820 */
[----:B-1----:R-:W-:-:S04]  /*16ac0*/  FMUL.FTZ R0, R46, R3 ;  /* 0x000000032e007220 */ /* 0x002fc80000410000 */
[----:B------:R1:W3:Y:S02]  /*16ad0*/  MUFU.TANH R175, R0 ;  /* 0x0000000000af7308 */ /* 0x0002e40000002400 */
[-C--:B-1----:R-:W-:Y:S02]  /*16ae0*/  FMUL.FTZ R0, R47, R3.reuse ;  /* 0x000000032f007220 */ /* 0x082fe40000410000 */
[----:B------:R-:W-:Y:S04]  /*16af0*/  HMMA.16816.F32 R44, R16, R60, R36 ;  /* 0x0000003c102c723c */ /* 0x000fe80000001824 */
[----:B------:R1:W3:Y:S02]  /*16b00*/  MUFU.TANH R174, R0 ;  /* 0x0000000000ae7308 */ /* 0x0002e40000002400 */
[----:B------:R-:W-:Y:S01]  /*16b10*/  HMMA.16816.F32 R36, R24, R72, RZ ;  /* 0x000000481824723c */ /* 0x000fe200000018ff */
[----:B-1----:R-:W-:-:S05]  /*16b20*/  FMUL.FTZ R0, R40, R3 ;  /* 0x0000000328007220 */ /* 0x002fca0000410000 */
[----:B------:R1:W3:-:S12]  /*16b30*/  MUFU.TANH R194, R0 ;  /* 0x0000000000c27308 */ /* 0x0002d80000002400 */
[----:B------:R-:W-:Y:S01]  /*16b40*/  HMMA.16816.F32 R28, R12, R64, R44 ;  /* 0x000000400c1c723c */ /* 0x000fe2000000182c */
[----:B------:R-:W3:Y:S04]  /*16b50*/  LDSM.16.M88.4 R44, [R177+0x5000] ;  /* 0x00500000b12c783b */ /* 0x000ee80000000200 */
[----:B------:R-:W-:Y:S01]  /*16b60*/  LDSM.16.M88.4 R64, [R176+0x8000] ;  /* 0x00800000b040783b */ /* 0x000fe20000000200 */
[----:B------:R-:W-:Y:S06]  /*16b70*/  HMMA.16816.F32 R60, R16, R76, R36 ;  /* 0x0000004c103c723c */ /* 0x000fec0000001824 */
[----:B--2---:R-:W-:Y:S01]  /*16b80*/  HMMA.16816.F32 R36, R24, R68, RZ ;  /* 0x000000441824723c */ /* 0x004fe200000018ff */
[----:B-1----:R-:W-:-:S04]  /*16b90*/  FMUL.FTZ R0, R41, R3 ;  /* 0x0000000329007220 */ /* 0x002fc80000410000 */
[----:B------:R1:W-:Y:S02]  /*16ba0*/  MUFU.TANH R193, R0 ;  /* 0x0000000000c17308 */ /* 0x0003e40000002400 */
[----:B-1----:R-:W-:-:S06]  /*16bb0*/  FMUL.FTZ R0, R42, R3 ;  /* 0x000000032a007220 */ /* 0x002fcc0000410000 */
[----:B------:R1:W2:Y:S02]  /*16bc0*/  MUFU.TANH R172, R0 ;  /* 0x0000000000ac7308 */ /* 0x0002a40000002400 */
[----:B-1----:R-:W-:Y:S01]  /*16bd0*/  LEA.HI R0, R4, R249, RZ, 0x2 ;  /* 0x000000f904007211 */ /* 0x002fe200078f10ff */
[-C--:B------:R-:W-:Y:S02]  /*16be0*/  FMUL.FTZ R4, R43, R3.reuse ;  /* 0x000000032b047220 */ /* 0x080fe40000410000 */
[----:B----4-:R-:W-:Y:S01]  /*16bf0*/  HMMA.16816.F32 R40, R8, R56, R28 ;  /* 0x000000380828723c */ /* 0x010fe2000000181c */
[----:B------:R-:W-:Y:S02]  /*16c00*/  SHF.R.S32.HI R0, RZ, 0x2, R0 ;  /* 0x00000002ff007819 */ /* 0x000fe40000011400 */
[----:B------:R1:W4:Y:S03]  /*16c10*/  MUFU.TANH R188, R4 ;  /* 0x0000000400bc7308 */ /* 0x0003260000002400 */
[----:B------:R-:W-:Y:S01]  /*16c20*/  IMAD R0, R250, 0x10, R0 ;  /* 0x00000010fa007824 */ /* 0x000fe200078e0200 */
[----:B------:R-:W-:Y:S01]  /*16c30*/  HMMA.16816.F32 R28, R24, R74, RZ ;  /* 0x0000004a181c723c */ /* 0x000fe200000018ff */
[----:B------:R-:W2:Y:S03]  /*16c40*/  LDSM.16.M88.4 R72, [R108+0x7800] ;  /* 0x007800006c48783b */ /* 0x000ea60000000200 */
[----:B------:R-:W-:Y:S01]  /*16c50*/  IADD3 R0, R0, 0x1, R222 ;  /* 0x0000000100007810 */ /* 0x000fe20007ffe0de */
[----:B-1----:R-:W-:-:S04]  /*16c60*/  FMUL.FTZ R4, R48, R3 ;  /* 0x0000000330047220 */ /* 0x002fc80000410000 */
[----:B------:R1:W4:Y:S02]  /*16c70*/  MUFU.TANH R179, R4 ;  /* 0x0000000400b37308 */ /* 0x0003240000002400 */
[----:B-1----:R-:W-:Y:S02]  /*16c80*/  IADD3 R4, R211, R0, -R90 ;  /* 0x00000000d3047210 */ /* 0x002fe40007ffe85a */
[----:B------:R-:W-:Y:S01]  /*16c90*/  LOP3.LUT R0, R20, R21, RZ, 0xfc, !PT ;  /* 0x0000001514007212 */ /* 0x000fe200078efcff */
[----:B------:R-:W-:Y:S02]  /*16ca0*/  FMUL.FTZ R21, R50, R3 ;  /* 0x0000000332157220 */ /* 0x000fe40000410000 */
[----:B------:R-:W-:Y:S02]  /*16cb0*/  IMAD.IADD R5, R89, 0x1, R4 ;  /* 0x0000000159057824 */ /* 0x000fe400078e0204 */
[----:B------:R-:W-:Y:S01]  /*16cc0*/  IMAD.IADD R4, R88, 0x1, R7 ;  /* 0x0000000158047824 */ /* 0x000fe200078e0207 */
[----:B------:R-:W1:Y:S02]  /*16cd0*/  MUFU.TANH R159, R21 ;  /* 0x00000015009f7308 */ /* 0x000e640000002400 */
[C---:B------:R-:W-:Y:S01]  /*16ce0*/  VIMNMX R7, R5.reuse, R211, PT ;  /* 0x000000d305077248 */ /* 0x040fe20003fe0100 */
[C---:B------:R-:W-:Y:S01]  /*16cf0*/  VIADD R20, R4.reuse, 0x1 ;  /* 0x0000000104147836 */ /* 0x040fe20000000000 */
[----:B------:R-:W-:Y:S01]  /*16d00*/  VIADDMNMX R5, R5, 0x8, R211, PT ;  /* 0x0000000805057846 */ /* 0x000fe200038001d3 */
[----:B------:R-:W-:-:S03]  /*16d10*/  VIADD R6, R4, 0x8 ;  /* 0x0000000804067836 */ /* 0x000fc60000000000 */
[C---:B------:R-:W-:Y:S02]  /*16d20*/  ISETP.GE.AND P6, PT, R20.reuse, R7, PT ;  /* 0x000000071400720c */ /* 0x040fe40003fc6270 */
[----:B------:R-:W-:Y:S01]  /*16d30*/  ISETP.GE.AND P0, PT, R20, R5, PT ;  /* 0x000000051400720c */ /* 0x000fe20003f06270 */
[----:B------:R-:W-:Y:S01]  /*16d40*/  FMUL.FTZ R20, R51, R3 ;  /* 0x0000000333147220 */ /* 0x000fe20000410000 */
[C---:B------:R-:W-:Y:S01]  /*16d50*/  ISETP.GE.AND P1, PT, R6.reuse, R7, PT ;  /* 0x000000070600720c */ /* 0x040fe20003f26270 */
[----:B------:R-:W-:Y:S01]  /*16d60*/  HMMA.16816.F32 R48, R8, R58, R32 ;  /* 0x0000003a0830723c */ /* 0x000fe20000001820 */
[-C--:B------:R-:W-:Y:S01]  /*16d70*/  ISETP.GE.AND P5, PT, R6, R5.reuse, PT ;  /* 0x000000050600720c */ /* 0x080fe20003fa6270 */
[----:B------:R4:W1:Y:S01]  /*16d80*/  MUFU.TANH R156, R20 ;  /* 0x00000014009c7308 */ /* 0x0008620000002400 */
[C---:B------:R-:W-:Y:S01]  /*16d90*/  VIADD R6, R4.reuse, 0x9 ;  /* 0x0000000904067836 */ /* 0x040fe20000000000 */
[----:B------:R-:W-:Y:S02]  /*16da0*/  ISETP.GE.AND P2, PT, R4, R5, PT ;  /* 0x000000050400720c */ /* 0x000fe40003f46270 */
[----:B------:R-:W-:Y:S01]  /*16db0*/  HMMA.16816.F32 R32, R16, R78, R28 ;  /* 0x0000004e1020723c */ /* 0x000fe2000000181c */
[----:B------:R-:W-:Y:S01]  /*16dc0*/  FSEL R104, R104, -INF , !P6 ;  /* 0xff80000068687808 */ /* 0x000fe20007000000 */
[----:B------:R-:W1:Y:S01]  /*16dd0*/  LDSM.16.M88.4 R76, [R108+0x8000] ;  /* 0x008000006c4c783b */ /* 0x000e620000000200 */
[----:B------:R-:W-:-:S02]  /*16de0*/  ISETP.GE.AND P3, PT, R6, R7, PT ;  /* 0x000000070600720c */ /* 0x000fc40003f66270 */
[----:B------:R-:W-:Y:S01]  /*16df0*/  ISETP.GE.AND P4, PT, R6, R5, PT ;  /* 0x000000050600720c */ /* 0x000fe20003f86270 */
[----:B---3--:R-:W-:Y:S01]  /*16e00*/  HMMA.16816.F32 R28, R12, R44, R60 ;  /* 0x0000002c0c1c723c */ /* 0x008fe2000000183c */
[----:B------:R-:W-:Y:S01]  /*16e10*/  VIADD R6, R4, 0x10 ;  /* 0x0000001004067836 */ /* 0x000fe20000000000 */
[----:B------:R-:W-:Y:S02]  /*16e20*/  FSEL R101, R101, -INF , !P2 ;  /* 0xff80000065657808 */ /* 0x000fe40005000000 */
[----:B------:R-:W-:Y:S02]  /*16e30*/  FSEL R100, R100, -INF , !P0 ;  /* 0xff80000064647808 */ /* 0x000fe40004000000 */
[----:B------:R-:W-:Y:S01]  /*16e40*/  ISETP.GE.AND P2, PT, R6, R7, PT ;  /* 0x000000070600720c */ /* 0x000fe20003f46270 */
[----:B----4-:R-:W-:Y:S01]  /*16e50*/  FMUL.FTZ R20, R52, R3 ;  /* 0x0000000334147220 */ /* 0x010fe20000410000 */
[----:B------:R-:W-:Y:S01]  /*16e60*/  ISETP.GE.AND P6, PT, R6, R5, PT ;  /* 0x000000050600720c */ /* 0x000fe20003fc6270 */
[----:B------:R-:W-:Y:S01]  /*16e70*/  VIADD R6, R4, 0x11 ;  /* 0x0000001104067836 */ /* 0x000fe20000000000 */
[----:B------:R-:W-:Y:S01]  /*16e80*/  FSEL R112, R112, -INF , !P1 ;  /* 0xff80000070707808 */ /* 0x000fe20004800000 */
[----:B------:R3:W4:Y:S01]  /*16e90*/  MUFU.TANH R149, R20 ;  /* 0x0000001400957308 */ /* 0x0007220000002400 */
[----:B------:R-:W-:Y:S01]  /*16ea0*/  FSEL R103, R103, -INF , !P5 ;  /* 0xff80000067677808 */ /* 0x000fe20006800000 */
[----:B--2---:R-:W-:Y:S01]  /*16eb0*/  HMMA.16816.F32 R56, R16, R72, R36 ;  /* 0x000000481038723c */ /* 0x004fe20000001824 */
[----:B------:R-:W-:-:S02]  /*16ec0*/  ISETP.GE.AND P0, PT, R6, R7, PT ;  /* 0x000000070600720c */ /* 0x000fc40003f06270 */
[----:B------:R-:W-:Y:S01]  /*16ed0*/  ISETP.GE.AND P1, PT, R6, R5, PT ;  /* 0x000000050600720c */ /* 0x000fe20003f26270 */
[----:B------:R-:W-:Y:S01]  /*16ee0*/  VIADD R6, R4, 0x18 ;  /* 0x0000001804067836 */ /* 0x000fe20000000000 */
[----:B------:R-:W-:Y:S01]  /*16ef0*/  FSEL R111, R111, -INF , !P3 ;  /* 0xff8000006f6f7808 */ /* 0x000fe20005800000 */
[----:B------:R-:W-:Y:S01]  /*16f00*/  HMMA.16816.F32 R32, R12, R46, R32 ;  /* 0x0000002e0c20723c */ /* 0x000fe20000001820 */
[----:B------:R-:W-:Y:S01]  /*16f10*/  LDSM.16.M88.4 R44, [R177+0x5800] ;  /* 0x00580000b12c783b */ /* 0x000fe20000000200 */
[----:B------:R-:W-:Y:S02]  /*16f20*/  FSEL R102, R102, -INF , !P4 ;  /* 0xff80000066667808 */ /* 0x000fe40006000000 */
[C---:B------:R-:W-:Y:S02]  /*16f30*/  ISETP.GE.AND P5, PT, R6.reuse, R7, PT ;  /* 0x000000070600720c */ /* 0x040fe40003fa6270 */
[----:B------:R-:W-:Y:S01]  /*16f40*/  ISETP.GE.AND P3, PT, R6, R5, PT ;  /* 0x000000050600720c */ /* 0x000fe20003f66270 */
[----:B------:R-:W-:Y:S01]  /*16f50*/  VIADD R6, R4, 0x19 ;  /* 0x0000001904067836 */ /* 0x000fe20000000000 */
[----:B------:R-:W-:Y:S01]  /*16f60*/  FSEL R115, R115, -INF , !P2 ;  /* 0xff80000073737808 */ /* 0x000fe20005000000 */
[----:B---3--:R-:W-:Y:S01]  /*16f70*/  FMUL.FTZ R20, R53, R3 ;  /* 0x0000000335147220 */ /* 0x008fe20000410000 */
[----:B------:R-:W-:Y:S01]  /*16f80*/  FSEL R109, R109, -INF , !P6 ;  /* 0xff8000006d6d7808 */ /* 0x000fe20007000000 */
[----:B------:R-:W-:Y:S01]  /*16f90*/  HMMA.16816.F32 R36, R24, R64, RZ ;  /* 0x000000401824723c */ /* 0x000fe200000018ff */
[C---:B------:R-:W-:Y:S01]  /*16fa0*/  ISETP.GE.AND P4, PT, R6.reuse, R7, PT ;  /* 0x000000070600720c */ /* 0x040fe20003f86270 */
[----:B------:R2:W-:Y:S01]  /*16fb0*/  MUFU.TANH R146, R20 ;  /* 0x0000001400927308 */ /* 0x0005e20000002400 */
        /* <DEDUP_REMOVED lines=9> */
[----:B------:R-:W-:Y:S01]  /*17050*/  ISETP.GE.AND P1, PT, R6, R7, PT ;  /* 0x000000070600720c */ /* 0x000fe20003f26270 */
[----:B--2---:R-:W-:Y:S01]  /*17060*/  FMUL.FTZ R20, R54, R3 ;  /* 0x0000000336147220 */ /* 0x004fe20000410000 */
[----:B------:R-:W-:Y:S01]  /*17070*/  ISETP.GE.AND P5, PT, R6, R5, PT ;  /* 0x000000050600720c */ /* 0x000fe20003fa6270 */
[----:B------:R-:W-:Y:S01]  /*17080*/  VIADD R6, R4, 0x28 ;  /* 0x0000002804067836 */ /* 0x000fe20000000000 */
[----:B------:R-:W-:Y:S01]  /*17090*/  FSEL R119, R119, -INF , !P4 ;  /* 0xff80000077777808 */ /* 0x000fe20006000000 */
[----:B------:R2:W3:Y:S01]  /*170a0*/  MUFU.TANH R136, R20 ;  /* 0x0000001400887308 */ /* 0x0004e20000002400 */
[----:B------:R-:W-:Y:S01]  /*170b0*/  FSEL R114, R114, -INF , !P2 ;  /* 0xff80000072727808 */ /* 0x000fe20005000000 */
[----:B-1----:R-:W-:Y:S01]  /*170c0*/  HMMA.16816.F32 R60, R16, R76, R36 ;  /* 0x0000004c103c723c */ /* 0x002fe20000001824 */
[----:B------:R-:W-:-:S02]  /*170d0*/  ISETP.GE.AND P3, PT, R6, R7, PT ;  /* 0x000000070600720c */ /* 0x000fc40003f66270 */
[----:B------:R-:W-:Y:S01]  /*170e0*/  ISETP.GE.AND P4, PT, R6, R5, PT ;  /* 0x000000050600720c */ /* 0x000fe20003f86270 */
[----:B------:R-:W-:Y:S01]  /*170f0*/  VIADD R6, R4, 0x29 ;  /* 0x0000002904067836 */ /* 0x000fe20000000000 */
[----:B------:R-:W-:Y:S02]  /*17100*/  FSEL R129, R129, -INF , !P6 ;  /* 0xff80000081817808 */ /* 0x000fe40007000000 */
[----:B------:R-:W-:Y:S02]  /*17110*/  FSEL R124, R124, -INF , !P0 ;  /* 0xff8000007c7c7808 */ /* 0x000fe40004000000 */
[C---:B------:R-:W-:Y:S02]  /*17120*/  ISETP.GE.AND P2, PT, R6.reuse, R7, PT ;  /* 0x000000070600720c */ /* 0x040fe40003f46270 */
[----:B------:R-:W-:Y:S01]  /*17130*/  ISETP.GE.AND P6, PT, R6, R5, PT ;  /* 0x000000050600720c */ /* 0x000fe20003fc6270 */
[----:B------:R-:W-:Y:S01]  /*17140*/  VIADD R6, R4, 0x30 ;  /* 0x0000003004067836 */ /* 0x000fe20000000000 */
[----:B------:R-:W-:Y:S01]  /*17150*/  FSEL R128, R128, -INF , !P1 ;  /* 0xff80000080807808 */ /* 0x000fe20004800000 */
[----:B--2---:R-:W-:Y:S01]  /*17160*/  FMUL.FTZ R20, R55, R3 ;  /* 0x0000000337147220 */ /* 0x004fe20000410000 */
[----:B------:R-:W-:Y:S01]  /*17170*/  FSEL R123, R123, -INF , !P5 ;  /* 0xff8000007b7b7808 */ /* 0x000fe20006800000 */
[----:B------:R-:W1:Y:S01]  /*17180*/  LDSM.16.M88.4 R52, [R182+0x5000] ;  /* 0x00500000b634783b */ /* 0x000e620000000200 */
[C---:B------:R-:W-:Y:S01]  /*17190*/  ISETP.GE.AND P0, PT, R6.reuse, R7, PT ;  /* 0x000000070600720c */ /* 0x040fe20003f06270 */
[----:B------:R2:W3:Y:S01]  /*171a0*/  MUFU.TANH R139, R20 ;  /* 0x00000014008b7308 */ /* 0x0004e20000002400 */
        /* <DEDUP_REMOVED lines=15> */
[----:B------:R-:W-:-:S02]  /*172a0*/  FSEL R138, R138, -INF , !P1 ;  /* 0xff8000008a8a7808 */ /* 0x000fc40004800000 */
[C---:B------:R-:W-:Y:S02]  /*172b0*/  ISETP.GE.AND P6, PT, R6.reuse, R7, PT ;  /* 0x000000070600720c */ /* 0x040fe40003fc6270 */
        /* <DEDUP_REMOVED lines=9> */
[----:B------:R-:W-:-:S02]  /*17350*/  FSEL R130, R130, -INF , !P2 ;  /* 0xff80000082827808 */ /* 0x000fc40005000000 */
[C---:B------:R-:W-:Y:S01]  /*17360*/  ISETP.GE.AND P3, PT, R6.reuse, R7, PT ;  /* 0x000000070600720c */ /* 0x040fe20003f66270 */
[----:B------:R2:W-:Y:S01]  /*17370*/  MUFU.TANH R125, R20 ;  /* 0x00000014007d7308 */ /* 0x0005e20000002400 */
        /* <DEDUP_REMOVED lines=9> */
[----:B------:R-:W-:Y:S01]  /*17410*/  ISETP.GE.AND P0, PT, R6, R7, PT ;  /* 0x000000070600720c */ /* 0x000fe20003f06270 */
[----:B--2---:R-:W-:Y:S01]  /*17420*/  FMUL.FTZ R20, R42, R3 ;  /* 0x000000032a147220 */ /* 0x004fe20000410000 */
[----:B------:R-:W-:Y:S01]  /*17430*/  ISETP.GE.AND P1, PT, R6, R5, PT ;  /* 0x000000050600720c */ /* 0x000fe20003f26270 */
[----:B------:R-:W-:Y:S01]  /*17440*/  VIADD R6, R4, 0x50 ;  /* 0x0000005004067836 */ /* 0x000fe20000000000 */
[----:B------:R-:W-:Y:S01]  /*17450*/  FSEL R151, R151, -INF , !P3 ;  /* 0xff80000097977808 */ /* 0x000fe20005800000 */
[----:B------:R2:W3:Y:S01]  /*17460*/  MUFU.TANH R120, R20 ;  /* 0x0000001400787308 */ /* 0x0004e20000002400 */
[----:B------:R-:W-:Y:S02]  /*17470*/  FSEL R145, R145, -INF , !P4 ;  /* 0xff80000091917808 */ /* 0x000fe40006000000 */
        /* <DEDUP_REMOVED lines=11> */
[----:B-1----:R-:W-:Y:S01]  /*17530*/  HMMA.16816.F32 R40, R8, R52, R28 ;  /* 0x000000340828723c */ /* 0x002fe2000000181c */
[C---:B------:R-:W-:Y:S01]  /*17540*/  ISETP.GE.AND P6, PT, R6.reuse, R7, PT ;  /* 0x000000070600720c */ /* 0x040fe20003fc6270 */
[----:B------:R1:W2:Y:S01]  /*17550*/  MUFU.TANH R121, R20 ;  /* 0x0000001400797308 */ /* 0x0002a20000002400 */
[----:B------:R-:W-:Y:S01]  /*17560*/  ISETP.GE.AND P0, PT, R6, R5, PT ;  /* 0x000000050600720c */ /* 0x000fe20003f06270 */
[----:B------:R-:W-:Y:S01]  /*17570*/  VIADD R6, R4, 0x59 ;  /* 0x0000005904067836 */ /* 0x000fe20000000000 */
[----:B------:R-:W-:Y:S01]  /*17580*/  FSEL R163, R163, -INF , !P5 ;  /* 0xff800000a3a37808 */ /* 0x000fe20006800000 */
[----:B------:R-:W-:Y:S01]  /*17590*/  HMMA.16816.F32 R28, R24, R70, RZ ;  /* 0x00000046181c723c */ /* 0x000fe200000018ff */
[----:B------:R-:W-:Y:S01]  /*175a0*/  LDSM.16.M88.4 R68, [R176+0x8800] ;  /* 0x00880000b044783b */ /* 0x000fe20000000200 */
[----:B------:R-:W-:-:S02]  /*175b0*/  FSEL R158, R158, -INF , !P3 ;  /* 0xff8000009e9e7808 */ /* 0x000fc40005800000 */
[C---:B------:R-:W-:Y:S02]  /*175c0*/  ISETP.GE.AND P1, PT, R6.reuse, R7, PT ;  /* 0x000000070600720c */ /* 0x040fe40003f26270 */
[----:B------:R-:W-:Y:S01]  /*175d0*/  ISETP.GE.AND P5, PT, R6, R5, PT ;  /* 0x000000050600720c */ /* 0x000fe20003fa6270 */
[----:B------:R-:W-:Y:S01]  /*175e0*/  VIADD R6, R4, 0x60 ;  /* 0x0000006004067836 */ /* 0x000fe20000000000 */
[----:B------:R-:W-:Y:S02]  /*175f0*/  FSEL R162, R162, -INF , !P4 ;  /* 0xff800000a2a27808 */ /* 0x000fe40006000000 */
[----:B------:R-:W-:Y:S02]  /*17600*/  FSEL R155, R155, -INF , !P2 ;  /* 0xff8000009b9b7808 */ /* 0x000fe40005000000 */
[----:B------:R-:W-:Y:S01]  /*17610*/  ISETP.GE.AND P3, PT, R6, R7, PT ;  /* 0x000000070600720c */ /* 0x000fe20003f66270 */
[----:B-1----:R-:W-:Y:S01]  /*17620*/  FMUL.FTZ R20, R48, R3 ;  /* 0x0000000330147220 */ /* 0x002fe20000410000 */
[----:B------:R-:W-:Y:S01]  /*17630*/  ISETP.GE.AND P4, PT, R6, R5, PT ;  /* 0x000000050600720c */ /* 0x000fe20003f86270 */
[----:B------:R-:W-:Y:S01]  /*17640*/  VIADD R6, R4, 0x61 ;  /* 0x0000006104067836 */ /* 0x000fe20000000000 */
[----:B------:R-:W-:Y:S01]  /*17650*/  FSEL R165, R165, -INF , !P6 ;  /* 0xff800000a5a57808 */ /* 0x000fe20007000000 */
[----:B------:R1:W2:Y:S01]  /*17660*/  MUFU.TANH R110, R20 ;  /* 0x00000014006e7308 */ /* 0x0002a20000002400 */
        /* <DEDUP_REMOVED lines=10> */
[----:B-1----:R-:W-:Y:S01]  /*17710*/  FMUL.FTZ R20, R49, R3 ;  /* 0x0000000331147220 */ /* 0x002fe20000410000 */
        /* <DEDUP_REMOVED lines=13> */
[----:B-1----:R-:W-:Y:S01]  /*177f0*/  FMUL.FTZ R20, R50, R3 ;  /* 0x0000000332147220 */ /* 0x002fe20000410000 */
[----:B------:R-:W-:Y:S01]  /*17800*/  ISETP.GE.AND P0, PT, R6, R5, PT ;  /* 0x000000050600720c */ /* 0x000fe20003f06270 */
[----:B------:R-:W-:Y:S01]  /*17810*/  VIADD R6, R4, 0x78 ;  /* 0x0000007804067836 */ /* 0x000fe20000000000 */
[----:B------:R-:W-:Y:S01]  /*17820*/  FSEL R169, R169, -INF , !P5 ;  /* 0xff800000a9a97808 */ /* 0x000fe20006800000 */
[----:B------:R1:W2:Y:S01]  /*17830*/  MUFU.TANH R99, R20 ;  /* 0x0000001400637308 */ /* 0x0002a20000002400 */
        /* <DEDUP_REMOVED lines=11> */
[----:B------:R-:W-:Y:S01]  /*178f0*/  FSEL R174, R174, -INF , !P0 ;  /* 0xff800000aeae7808 */ /* 0x000fe20004000000 */
[----:B------:R-:W-:Y:S01]  /*17900*/  HMMA.16816.F32 R48, R8, R54, R32 ;  /* 0x000000360830723c */ /* 0x000fe20000001820 */
[----:B------:R-:W1:Y:S01]  /*17910*/  LDSM.16.M88.4 R52, [R182+0x5800] ;  /* 0x00580000b634783b */ /* 0x000e620000000200 */
[----:B------:R4:W2:Y:S01]  /*17920*/  MUFU.TANH R98, R20 ;  /* 0x0000001400627308 */ /* 0x0008a20000002400 */
[----:B------:R-:W-:-:S02]  /*17930*/  ISETP.GE.AND P2, PT, R6, R7, PT ;  /* 0x000000070600720c */ /* 0x000fc40003f46270 */
[----:B------:R-:W-:Y:S01]  /*17940*/  ISETP.GE.AND P6, PT, R6, R5, PT ;  /* 0x000000050600720c */ /* 0x000fe20003fc6270 */
[----:B------:R-:W-:Y:S01]  /*17950*/  HMMA.16816.F32 R32, R16, R74, R28 ;  /* 0x0000004a1020723c */ /* 0x000fe2000000181c */
[----:B------:R-:W-:Y:S01]  /*17960*/  VIADD R6, R4, 0x81 ;  /* 0x0000008104067836 */ /* 0x000fe20000000000 */
[----:B------:R-:W-:Y:S02]  /*17970*/  FSEL R194, R194, -INF , !P1 ;  /* 0xff800000c2c27808 */ /* 0x000fe40004800000 */
[----:B------:R-:W-:Y:S02]  /*17980*/  FSEL R172, R172, -INF , !P5 ;  /* 0xff800000acac7808 */ /* 0x000fe40006800000 */
[----:B------:R-:W-:Y:S01]  /*17990*/  HMMA.16816.F32 R28, R12, R44, R56 ;  /* 0x0000002c0c1c723c */ /* 0x000fe20000001838 */
[----:B------:R-:W-:Y:S01]  /*179a0*/  LDSM.16.M88.4 R56, [R182+0x6000] ;  /* 0x00600000b638783b */ /* 0x000fe20000000200 */
[C---:B------:R-:W-:Y:S02]  /*179b0*/  ISETP.GE.AND P0, PT, R6.reuse, R7, PT ;  /* 0x000000070600720c */ /* 0x040fe40003f06270 */
[----:B------:R-:W-:Y:S01]  /*179c0*/  ISETP.GE.AND P1, PT, R6, R5, PT ;  /* 0x000000050600720c */ /* 0x000fe20003f26270 */
[----:B------:R-:W-:Y:S01]  /*179d0*/  VIADD R6, R4, 0x88 ;  /* 0x0000008804067836 */ /* 0x000fe20000000000 */
[----:B------:R-:W-:Y:S01]  /*179e0*/  FSEL R193, R193, -INF , !P3 ;  /* 0xff800000c1c17808 */ /* 0x000fe20005800000 */
[----:B----4-:R-:W-:Y:S01]  /*179f0*/  FMUL.FTZ R20, R40, R3 ;  /* 0x0000000328147220 */ /* 0x010fe20000410000 */
[----:B------:R-:W-:-:S02]  /*17a00*/  FSEL R188, R188, -INF , !P4 ;  /* 0xff800000bcbc7808 */ /* 0x000fc40006000000 */
[C---:B------:R-:W-:Y:S01]  /*17a10*/  ISETP.GE.AND P5, PT, R6.reuse, R7, PT ;  /* 0x000000070600720c */ /* 0x040fe20003fa6270 */
[----:B------:R4:W2:Y:S01]  /*17a20*/  MUFU.TANH R96, R20 ;  /* 0x0000001400607308 */ /* 0x0008a20000002400 */
[----:B------:R-:W-:Y:S01]  /*17a30*/  FMUL.FTZ R21, R51, R3 ;  /* 0x0000000333157220 */ /* 0x000fe20000410000 */
[----:B------:R-:W-:Y:S01]  /*17a40*/  ISETP.GE.AND P3, PT, R6, R5, PT ;  /* 0x000000050600720c */ /* 0x000fe20003f66270 */
[----:B------:R-:W-:Y:S01]  /*17a50*/  VIADD R6, R4, 0x89 ;  /* 0x0000008904067836 */ /* 0x000fe20000000000 */
[----:B------:R-:W-:Y:S02]  /*17a60*/  FSEL R197, R179, -INF , !P2 ;  /* 0xff800000b3c57808 */ /* 0x000fe40005000000 */
[----:B------:R-:W-:Y:S01]  /*17a70*/  FSEL R159, R159, -INF , !P6 ;  /* 0xff8000009f9f7808 */ /* 0x000fe20007000000 */
[----:B------:R-:W-:Y:S01]  /*17a80*/  HMMA.16816.F32 R32, R12, R46, R32 ;  /* 0x0000002e0c20723c */ /* 0x000fe20000001820 */
[----:B------:R-:W2:Y:S01]  /*17a90*/  LDSM.16.M88.4 R44, [R177+0x6000] ;  /* 0x00600000b12c783b */ /* 0x000ea20000000200 */
[----:B------:R-:W-:Y:S01]  /*17aa0*/  MUFU.TANH R89, R21 ;  /* 0x0000001500597308 */ /* 0x000fe20000002400 */
[----:B------:R-:W-:-:S02]  /*17ab0*/  ISETP.GE.AND P4, PT, R6, R7, PT ;  /* 0x000000070600720c */ /* 0x000fc40003f86270 */
[----:B------:R-:W-:Y:S01]  /*17ac0*/  ISETP.GE.AND P2, PT, R6, R5, PT ;  /* 0x000000050600720c */ /* 0x000fe20003f46270 */
[----:B------:R-:W-:Y:S01]  /*17ad0*/  VIADD R6, R4, 0x90 ;  /* 0x0000009004067836 */ /* 0x000fe20000000000 */
[----:B------:R-:W-:Y:S02]  /*17ae0*/  FSEL R196, R178, -INF , !P0 ;  /* 0xff800000b2c47808 */ /* 0x000fe40004000000 */
[----:B------:R-:W-:Y:S01]  /*17af0*/  FSEL R156, R156, -INF , !P1 ;  /* 0xff8000009c9c7808 */ /* 0x000fe20004800000 */
[----:B----4-:R-:W-:Y:S01]  /*17b00*/  FMUL.FTZ R20, R41, R3 ;  /* 0x0000000329147220 */ /* 0x010fe20000410000 */
[----:B-1----:R-:W-:Y:S01]  /*17b10*/  HMMA.16816.F32 R36, R8, R52, R28 ;  /* 0x000000340824723c */ /* 0x002fe2000000181c */
[C---:B------:R-:W-:Y:S02]  /*17b20*/  ISETP.GE.AND P6, PT, R6.reuse, R7, PT ;  /* 0x000000070600720c */ /* 0x040fe40003fc6270 */
[----:B------:R1:W-:Y:S01]  /*17b30*/  MUFU.TANH R97, R20 ;  /* 0x0000001400617308 */ /* 0x0003e20000002400 */
[----:B------:R-:W-:Y:S01]  /*17b40*/  ISETP.GE.AND P0, PT, R6, R5, PT ;  /* 0x000000050600720c */ /* 0x000fe20003f06270 */
[----:B------:R-:W-:Y:S01]  /*17b50*/  VIADD R6, R4, 0x91 ;  /* 0x0000009104067836 */ /* 0x000fe20000000000 */
[----:B------:R-:W-:Y:S01]  /*17b60*/  HMMA.16816.F32 R28, R24, R66, RZ ;  /* 0x00000042181c723c */ /* 0x000fe200000018ff */
[----:B------:R-:W4:Y:S01]  /*17b70*/  LDSM.16.M88.4 R64, [R108+0x8800] ;  /* 0x008800006c40783b */ /* 0x000f220000000200 */
[----:B------:R-:W-:-:S02]  /*17b80*/  FSEL R149, R149, -INF , !P5 ;  /* 0xff80000095957808 */ /* 0x000fc40006800000 */
[C---:B------:R-:W-:Y:S02]  /*17b90*/  ISETP.GE.AND P1, PT, R6.reuse, R7, PT ;  /* 0x000000070600720c */ /* 0x040fe40003f26270 */
[----:B------:R-:W-:Y:S01]  /*17ba0*/  ISETP.GE.AND P5, PT, R6, R5, PT ;  /* 0x000000050600720c */ /* 0x000fe20003fa6270 */
[----:B------:R-:W-:Y:S01]  /*17bb0*/  VIADD R6, R4, 0x98 ;  /* 0x0000009804067836 */ /* 0x000fe20000000000 */
[----:B---3--:R-:W-:Y:S02]  /*17bc0*/  FSEL R136, R136, -INF , !P3 ;  /* 0xff80000088887808 */ /* 0x008fe40005800000 */
[----:B------:R-:W-:Y:S02]  /*17bd0*/  FSEL R146, R146, -INF , !P4 ;  /* 0xff80000092927808 */ /* 0x000fe40006000000 */
[----:B------:R-:W-:Y:S01]  /*17be0*/  ISETP.GE.AND P3, PT, R6, R7, PT ;  /* 0x000000070600720c */ /* 0x000fe20003f66270 */
[----:B-1----:R-:W-:Y:S01]  /*17bf0*/  FMUL.FTZ R20, R42, R3 ;  /* 0x000000032a147220 */ /* 0x002fe20000410000 */
[----:B------:R-:W-:Y:S01]  /*17c00*/  ISETP.GE.AND P4, PT, R6, R5, PT ;  /* 0x000000050600720c */ /* 0x000fe20003f86270 */
[----:B------:R-:W-:Y:S01]  /*17c10*/  VIADD R6, R4, 0x99 ;  /* 0x0000009904067836 */ /* 0x000fe20000000000 */
[----:B------:R-:W-:Y:S01]  /*17c20*/  FSEL R139, R139, -INF , !P2 ;  /* 0xff8000008b8b7808 */ /* 0x000fe20005000000 */
[----:B------:R1:W3:Y:S01]  /*17c30*/  MUFU.TANH R95, R20 ;  /* 0x00000014005f7308 */ /* 0x0002e20000002400 */
[----:B------:R-:W-:Y:S01]  /*17c40*/  FMUL.FTZ R21, R39, R3 ;  /* 0x0000000327157220 */ /* 0x000fe20000410000 */
[----:B------:R-:W-:-:S02]  /*17c50*/  FSEL R134, R134, -INF , !P6 ;  /* 0xff80000086867808 */ /* 0x000fc40007000000 */
[C---:B------:R-:W-:Y:S02]  /*17c60*/  ISETP.GE.AND P2, PT, R6.reuse, R7, PT ;  /* 0x000000070600720c */ /* 0x040fe40003f46270 */
[----:B------:R-:W-:Y:S01]  /*17c70*/  ISETP.GE.AND P6, PT, R6, R5, PT ;  /* 0x000000050600720c */ /* 0x000fe20003fc6270 */
[----:B------:R-:W-:Y:S01]  /*17c80*/  VIADD R6, R4, 0xa0 ;  /* 0x000000a004067836 */ /* 0x000fe20000000000 */
[----:B------:R-:W-:Y:S01]  /*17c90*/  MUFU.TANH R84, R21 ;  /* 0x0000001500547308 */ /* 0x000fe20000002400 */
[----:B------:R-:W-:Y:S02]  /*17ca0*/  FSEL R120, R120, -INF , !P0 ;  /* 0xff80000078787808 */ /* 0x000fe40004000000 */
[----:B------:R-:W-:Y:S02]  /*17cb0*/  FSEL R125, R125, -INF , !P1 ;  /* 0xff8000007d7d7808 */ /* 0x000fe40004800000 */
[C---:B------:R-:W-:Y:S02]  /*17cc0*/  ISETP.GE.AND P0, PT, R6.reuse, R7, PT ;  /* 0x000000070600720c */ /* 0x040fe40003f06270 */
[----:B------:R-:W-:Y:S01]  /*17cd0*/  ISETP.GE.AND P1, PT, R6, R5, PT ;  /* 0x000000050600720c */ /* 0x000fe20003f26270 */
[----:B------:R-:W-:-:S02]  /*17ce0*/  VIADD R6, R4, 0xa1 ;  /* 0x000000a104067836 */ /* 0x000fc40000000000 */
[----:B-1----:R-:W-:Y:S01]  /*17cf0*/  FMUL.FTZ R20, R43, R3 ;  /* 0x000000032b147220 */ /* 0x002fe20000410000 */
[----:B--2---:R-:W-:Y:S01]  /*17d00*/  FSEL R121, R121, -INF , !P5 ;  /* 0xff80000079797808 */ /* 0x004fe20006800000 */
[----:B------:R-:W-:Y:S01]  /*17d10*/  HMMA.16816.F32 R40, R24, R68, RZ ;  /* 0x000000441828723c */ /* 0x000fe200000018ff */
[----:B------:R-:W-:Y:S01]  /*17d20*/  FSEL R110, R110, -INF , !P3 ;  /* 0xff8000006e6e7808 */ /* 0x000fe20005800000 */
[----:B------:R1:W2:Y:S01]  /*17d30*/  MUFU.TANH R94, R20 ;  /* 0x00000014005e7308 */ /* 0x0002a20000002400 */
[C---:B------:R-:W-:Y:S02]  /*17d40*/  ISETP.GE.AND P5, PT, R6.reuse, R7, PT ;  /* 0x000000070600720c */ /* 0x040fe40003fa6270 */
[----:B------:R-:W-:Y:S01]  /*17d50*/  ISETP.GE.AND P3, PT, R6, R5, PT ;  /* 0x000000050600720c */ /* 0x000fe20003f66270 */
[----:B------:R-:W-:Y:S01]  /*17d60*/  VIADD R6, R4, 0xa8 ;  /* 0x000000a804067836 */ /* 0x000fe20000000000 */
[----:B------:R-:W-:Y:S02]  /*17d70*/  FSEL R99, R99, -INF , !P4 ;  /* 0xff80000063637808 */ /* 0x000fe40006000000 */
[----:B------:R-:W-:-:S02]  /*17d80*/  FSEL R107, R107, -INF , !P2 ;  /* 0xff8000006b6b7808 */ /* 0x000fc40005000000 */
[C---:B------:R-:W-:Y:S02]  /*17d90*/  ISETP.GE.AND P4, PT, R6.reuse, R7, PT ;  /* 0x000000070600720c */ /* 0x040fe40003f86270 */
[----:B------:R-:W-:Y:S01]  /*17da0*/  ISETP.GE.AND P2, PT, R6, R5, PT ;  /* 0x000000050600720c */ /* 0x000fe20003f46270 */
[----:B------:R-:W-:Y:S01]  /*17db0*/  VIADD R6, R4, 0xa9 ;  /* 0x000000a904067836 */ /* 0x000fe20000000000 */
[----:B------:R-:W-:Y:S02]  /*17dc0*/  FSEL R98, R98, -INF , !P6 ;  /* 0xff80000062627808 */ /* 0x000fe40007000000 */
[----:B------:R-:W-:Y:S01]  /*17dd0*/  FSEL R96, R96, -INF , !P0 ;  /* 0xff80000060607808 */ /* 0x000fe20004000000 */
[----:B-1----:R-:W-:Y:S01]  /*17de0*/  FMUL.FTZ R20, R48, R3 ;  /* 0x0000000330147220 */ /* 0x002fe20000410000 */
[C---:B------:R-:W-:Y:S02]  /*17df0*/  ISETP.GE.AND P6, PT, R6.reuse, R7, PT ;  /* 0x000000070600720c */ /* 0x040fe40003fc6270 */
[----:B------:R-:W-:Y:S01]  /*17e00*/  ISETP.GE.AND P0, PT, R6, R5, PT ;  /* 0x000000050600720c */ /* 0x000fe20003f06270 */
[----:B------:R1:W4:Y:S01]  /*17e10*/  MUFU.TANH R93, R20 ;  /* 0x00000014005d7308 */ /* 0x0003220000002400 */
[----:B------:R-:W-:Y:S01]  /*17e20*/  VIADD R6, R4, 0xb0 ;  /* 0x000000b004067836 */ /* 0x000fe20000000000 */
[----:B---3--:R-:W-:-:S02]  /*17e30*/  FSEL R95, R95, -INF , !P1 ;  /* 0xff8000005f5f7808 */ /* 0x008fc40004800000 */
[----:B------:R-:W-:Y:S02]  /*17e40*/  FSEL R97, R97, -INF , !P5 ;  /* 0xff80000061617808 */ /* 0x000fe40006800000 */
[C---:B------:R-:W-:Y:S02]  /*17e50*/  ISETP.GE.AND P1, PT, R6.reuse, R7, PT ;  /* 0x000000070600720c */ /* 0x040fe40003f26270 */
[----:B------:R-:W-:Y:S01]  /*17e60*/  ISETP.GE.AND P5, PT, R6, R5, PT ;  /* 0x000000050600720c */ /* 0x000fe20003fa6270 */
[----:B------:R-:W-:Y:S01]  /*17e70*/  VIADD R6, R4, 0xb1 ;  /* 0x000000b104067836 */ /* 0x000fe20000000000 */
[----:B--2---:R-:W-:Y:S02]  /*17e80*/  FSEL R94, R94, -INF , !P3 ;  /* 0xff8000005e5e7808 */ /* 0x004fe40005800000 */
[----:B------:R-:W-:Y:S02]  /*17e90*/  FSEL R89, R89, -INF , !P0 ;  /* 0xff80000059597808 */ /* 0x000fe40004000000 */
[----:B------:R-:W-:Y:S01]  /*17ea0*/  ISETP.GE.AND P3, PT, R6, R7, PT ;  /* 0x000000070600720c */ /* 0x000fe20003f66270 */
[----:B-1----:R-:W-:Y:S01]  /*17eb0*/  FMUL.FTZ R20, R49, R3 ;  /* 0x0000000331147220 */ /* 0x002fe20000410000 */
[----:B----4-:R-:W-:-:S02]  /*17ec0*/  FSEL R93, R93, -INF , !P4 ;  /* 0xff8000005d5d7808 */ /* 0x010fc40006000000 */
[----:B------:R-:W-:Y:S01]  /*17ed0*/  ISETP.GE.AND P4, PT, R6, R5, PT ;  /* 0x000000050600720c */ /* 0x000fe20003f86270 */
[----:B------:R1:W2:Y:S01]  /*17ee0*/  MUFU.TANH R91, R20 ;  /* 0x00000014005b7308 */ /* 0x0002a20000002400 */
[----:B------:R-:W-:Y:S02]  /*17ef0*/  VIADD R6, R4, 0xb8 ;  /* 0x000000b804067836 */ /* 0x000fe40000000000 */
[----:B-1----:R-:W-:Y:S01]  /*17f00*/  FMUL.FTZ R20, R50, R3 ;  /* 0x0000000332147220 */ /* 0x002fe20000410000 */
[----:B--2---:R-:W-:Y:S01]  /*17f10*/  FSEL R91, R91, -INF , !P6 ;  /* 0xff8000005b5b7808 */ /* 0x004fe20007000000 */
[----:B------:R-:W-:Y:S01]  /*17f20*/  HMMA.16816.F32 R48, R8, R54, R32 ;  /* 0x000000360830723c */ /* 0x000fe20000001820 */
[----:B------:R-:W-:Y:S02]  /*17f30*/  LDSM.16.M88.4 R52, [R176+0x9000] ;  /* 0x00900000b034783b */ /* 0x000fe40000000200 */
[----:B------:R1:W2:Y:S01]  /*17f40*/  MUFU.TANH R90, R20 ;  /* 0x00000014005a7308 */ /* 0x0002a20000002400 */
[----:B------:R-:W-:-:S02]  /*17f50*/  ISETP.GE.AND P6, PT, R6, R5, PT ;  /* 0x000000050600720c */ /* 0x000fc40003fc6270 */
[----:B------:R-:W-:Y:S06]  /*17f60*/  HMMA.16816.F32 R32, R16, R78, R28 ;  /* 0x0000004e1020723c */ /* 0x000fec000000181c */
[----:B------:R-:W-:Y:S01]  /*17f70*/  HMMA.16816.F32 R28, R12, R44, R60 ;  /* 0x0000002c0c1c723c */ /* 0x000fe2000000183c */
[----:B------:R-:W3:Y:S01]  /*17f80*/  LDSM.16.M88.4 R60, [R177+0x6800] ;  /* 0x00680000b13c783b */ /* 0x000ee20000000200 */
[----:B-1----:R-:W-:Y:S01]  /*17f90*/  FMUL.FTZ R20, R36, R3 ;  /* 0x0000000324147220 */ /* 0x002fe20000410000 */
[----:B--2---:R-:W-:Y:S02]  /*17fa0*/  FSEL R90, R90, -INF , !P2 ;  /* 0xff8000005a5a7808 */ /* 0x004fe40005000000 */
[----:B------:R-:W-:Y:S01]  /*17fb0*/  ISETP.GE.AND P2, PT, R6, R7, PT ;  /* 0x000000070600720c */ /* 0x000fe20003f46270 */
[----:B------:R1:W2:Y:S01]  /*17fc0*/  MUFU.TANH R87, R20 ;  /* 0x0000001400577308 */ /* 0x0002a20000002400 */
[----:B------:R-:W-:-:S05]  /*17fd0*/  VIADD R6, R4, 0xb9 ;  /* 0x000000b904067836 */ /* 0x000fca0000000000 */
[C---:B------:R-:W-:Y:S01]  /*17fe0*/  ISETP.GE.AND P0, PT, R6.reuse, R7, PT ;  /* 0x000000070600720c */ /* 0x040fe20003f06270 */
[----:B-1----:R-:W-:Y:S01]  /*17ff0*/  FMUL.FTZ R20, R37, R3 ;  /* 0x0000000325147220 */ /* 0x002fe20000410000 */
[----:B--2---:R-:W-:Y:S02]  /*18000*/  FSEL R206, R87, -INF , !P1 ;  /* 0xff80000057ce7808 */ /* 0x004fe40004800000 */
[----:B------:R-:W-:Y:S01]  /*18010*/  ISETP.GE.AND P1, PT, R6, R5, PT ;  /* 0x000000050600720c */ /* 0x000fe20003f26270 */
[----:B------:R1:W2:Y:S01]  /*18020*/  MUFU.TANH R86, R20 ;  /* 0x0000001400567308 */ /* 0x0002a20000002400 */
[----:B------:R-:W-:Y:S02]  /*18030*/  VIADD R6, R4, 0xc0 ;  /* 0x000000c004067836 */ /* 0x000fe40000000000 */
[----:B-1----:R-:W-:Y:S01]  /*18040*/  FMUL.FTZ R20, R38, R3 ;  /* 0x0000000326147220 */ /* 0x002fe20000410000 */
[----:B--2---:R-:W-:Y:S01]  /*18050*/  FSEL R204, R86, -INF , !P3 ;  /* 0xff80000056cc7808 */ /* 0x004fe20005800000 */
[----:B------:R-:W-:Y:S01]  /*18060*/  HMMA.16816.F32 R36, R16, R64, R40 ;  /* 0x000000401024723c */ /* 0x000fe20000001828 */
[----:B------:R-:W-:-:S02]  /*18070*/  ISETP.GE.AND P3, PT, R6, R5, PT ;  /* 0x000000050600720c */ /* 0x000fc40003f66270 */
[----:B------:R1:W2:Y:S01]  /*18080*/  MUFU.TANH R85, R20 ;  /* 0x0000001400557308 */ /* 0x0002a20000002400 */
[----:B------:R-:W-:Y:S02]  /*18090*/  FSEL R86, R84, -INF , !P4 ;  /* 0xff80000054567808 */ /* 0x000fe40006000000 */
[----:B------:R-:W-:Y:S06]  /*180a0*/  HMMA.16816.F32 R40, R12, R46, R32 ;  /* 0x0000002e0c28723c */ /* 0x000fec0000001820 */
[----:B------:R-:W-:Y:S06]  /*180b0*/  HMMA.16816.F32 R32, R8, R56, R28 ;  /* 0x000000380820723c */ /* 0x000fec000000181c */
[----:B------:R-:W-:Y:S01]  /*180c0*/  HMMA.16816.F32 R28, R24, R70, RZ ;  /* 0x00000046181c723c */ /* 0x000fe200000018ff */
[----:B-1----:R-:W-:Y:S01]  /*180d0*/  FMUL.FTZ R20, R48, R3 ;  /* 0x0000000330147220 */ /* 0x002fe20000410000 */
[----:B------:R-:W1:Y:S01]  /*180e0*/  LDSM.16.M88.4 R68, [R182+0x6800] ;  /* 0x00680000b644783b */ /* 0x000e620000000200 */
[----:B--2---:R-:W-:-:S02]  /*180f0*/  FSEL R87, R85, -INF , !P5 ;  /* 0xff80000055577808 */ /* 0x004fc40006800000 */
[----:B------:R2:W4:Y:S01]  /*18100*/  MUFU.TANH R83, R20 ;  /* 0x0000001400537308 */ /* 0x0005220000002400 */
[----:B---3--:R-:W-:Y:S01]  /*18110*/  HMMA.16816.F32 R36, R12, R60, R36 ;  /* 0x0000003c0c24723c */ /* 0x008fe20000001824 */
[----:B------:R-:W-:Y:S01]  /*18120*/  ISETP.GE.AND P5, PT, R6, R7, PT ;  /* 0x000000070600720c */ /* 0x000fe20003fa6270 */
[----:B------:R-:W-:-:S04]  /*18130*/  VIADD R6, R4, 0xc1 ;  /* 0x000000c104067836 */ /* 0x000fc80000000000 */
[----:B------:R-:W-:Y:S01]  /*18140*/  HMMA.16816.F32 R44, R8, R58, R40 ;  /* 0x0000003a082c723c */ /* 0x000fe20000001828 */
[----:B------:R-:W-:Y:S01]  /*18150*/  ISETP.GE.AND P4, PT, R6, R7, PT ;  /* 0x000000070600720c */ /* 0x000fe20003f86270 */
[----:B--2---:R-:W-:Y:S01]  /*18160*/  FMUL.FTZ R20, R49, R3 ;  /* 0x0000000331147220 */ /* 0x004fe20000410000 */
[----:B----4-:R-:W-:-:S09]  /*18170*/  FSEL R203, R83, -INF , !P2 ;  /* 0xff80000053cb7808 */ /* 0x010fd20005000000 */
[----:B------:R-:W-:Y:S01]  /*18180*/  HMMA.16816.F32 R40, R16, R66, R28 ;  /* 0x000000421028723c */ /* 0x000fe2000000181c */
[----:B------:R-:W-:Y:S01]  /*18190*/  LDSM.16.M88.4 R64, [R177+0x7000] ;  /* 0x00700000b140783b */ /* 0x000fe20000000200 */
[----:B------:R2:W3:Y:S01]  /*181a0*/  MUFU.TANH R82, R20 ;  /* 0x0000001400527308 */ /* 0x0004e20000002400 */
[----:B------:R-:W-:Y:S01]  /*181b0*/  ISETP.GE.AND P2, PT, R6, R5, PT ;  /* 0x000000050600720c */ /* 0x000fe20003f46270 */
[----:B------:R-:W-:Y:S02]  /*181c0*/  VIADD R6, R4, 0xc9 ;  /* 0x000000c904067836 */ /* 0x000fe40000000000 */
[----:B------:R-:W-:Y:S06]  /*181d0*/  HMMA.16816.F32 R28, R24, R52, RZ ;  /* 0x00000034181c723c */ /* 0x000fec00000018ff */
[----:B-1----:R-:W-:Y:S01]  /*181e0*/  HMMA.16816.F32 R56, R8, R68, R36 ;  /* 0x000000440838723c */ /* 0x002fe20000001824 */
[----:B--2---:R-:W-:Y:S01]  /*181f0*/  FMUL.FTZ R20, R50, R3 ;  /* 0x0000000332147220 */ /* 0x004fe20000410000 */
[----:B---3--:R-:W-:-:S03]  /*18200*/  FSEL R205, R82, -INF , !P0 ;  /* 0xff80000052cd7808 */ /* 0x008fc60004000000 */
[----:B------:R1:W2:Y:S01]  /*18210*/  MUFU.TANH R81, R20 ;  /* 0x0000001400517308 */ /* 0x0002a20000002400 */
[----:B------:R-:W-:Y:S01]  /*18220*/  HMMA.16816.F32 R36, R24, R54, RZ ;  /* 0x000000361824723c */ /* 0x000fe200000018ff */
[----:B------:R-:W-:Y:S01]  /*18230*/  LDSM.16.M88.4 R52, [R176+0x9800] ;  /* 0x00980000b034783b */ /* 0x000fe20000000200 */
[----:B-1----:R-:W-:Y:S01]  /*18240*/  FMUL.FTZ R20, R51, R3 ;  /* 0x0000000333147220 */ /* 0x002fe20000410000 */
[----:B--2---:R-:W-:Y:S02]  /*18250*/  FSEL R85, R81, -INF , !P6 ;  /* 0xff80000051557808 */ /* 0x004fe40007000000 */
[----:B------:R-:W1:-:S13]  /*18260*/  LDSM.16.M88.4 R48, [R108+0x9000] ;  /* 0x009000006c30783b */ /* 0x000e5a0000000200 */
[-C--:B------:R-:W-:Y:S01]  /*18270*/  FMUL.FTZ R21, R59, R3.reuse ;  /* 0x000000033b157220 */ /* 0x080fe20000410000 */
[----:B------:R2:W3:Y:S02]  /*18280*/  MUFU.TANH R80, R20 ;  /* 0x0000001400507308 */ /* 0x0004e40000002400 */
[----:B--2---:R-:W-:Y:S01]  /*18290*/  FMUL.FTZ R20, R32, R3 ;  /* 0x0000000320147220 */ /* 0x004fe20000410000 */
[----:B---3--:R-:W-:Y:S02]  /*182a0*/  FSEL R84, R80, -INF , !P1 ;  /* 0xff80000050547808 */ /* 0x008fe40004800000 */
[----:B------:R-:W-:-:S03]  /*182b0*/  ISETP.GE.AND P1, PT, R6, R7, PT ;  /* 0x000000070600720c */ /* 0x000fc60003f26270 */
[----:B------:R2:W3:Y:S02]  /*182c0*/  MUFU.TANH R79, R20 ;  /* 0x00000014004f7308 */ /* 0x0004e40000002400 */
[----:B--2---:R-:W-:Y:S01]  /*182d0*/  FMUL.FTZ R20, R33, R3 ;  /* 0x0000000321147220 */ /* 0x004fe20000410000 */
[----:B-1----:R-:W-:Y:S01]  /*182e0*/  HMMA.16816.F32 R28, R16, R48, R28 ;  /* 0x00000030101c723c */ /* 0x002fe2000000181c */
[----:B---3--:R-:W-:-:S04]  /*182f0*/  FSEL R212, R79, -INF , !P5 ;  /* 0xff8000004fd47808 */ /* 0x008fc80006800000 */
[----:B------:R1:W2:Y:S01]  /*18300*/  MUFU.TANH R78, R20 ;  /* 0x00000014004e7308 */ /* 0x0002a20000002400 */
[----:B------:R-:W-:Y:S01]  /*18310*/  ISETP.GE.AND P5, PT, R6, R5, PT ;  /* 0x000000050600720c */ /* 0x000fe20003fa6270 */
[----:B------:R-:W-:Y:S01]  /*18320*/  VIADD R6, R4, 0xd0 ;  /* 0x000000d004067836 */ /* 0x000fe20000000000 */
[----:B------:R-:W-:Y:S06]  /*18330*/  HMMA.16816.F32 R48, R16, R50, R36 ;  /* 0x000000321030723c */ /* 0x000fec0000001824 */
[----:B------:R-:W-:Y:S01]  /*18340*/  HMMA.16816.F32 R36, R24, R52, RZ ;  /* 0x000000341824723c */ /* 0x000fe200000018ff */
[----:B-1----:R-:W-:Y:S01]  /*18350*/  FMUL.FTZ R20, R34, R3 ;  /* 0x0000000322147220 */ /* 0x002fe20000410000 */
[----:B--2---:R-:W-:-:S02]  /*18360*/  FSEL R211, R78, -INF , !P4 ;  /* 0xff8000004ed37808 */ /* 0x004fc40006000000 */
[C---:B------:R-:W-:Y:S01]  /*18370*/  ISETP.GE.AND P4, PT, R6.reuse, R5, PT ;  /* 0x000000050600720c */ /* 0x040fe20003f86270 */
[----:B------:R1:W2:Y:S05]  /*18380*/  MUFU.TANH R77, R20 ;  /* 0x00000014004d7308 */ /* 0x0002aa0000002400 */
[C---:B------:R-:W-:Y:S03]  /*18390*/  HMMA.16816.F32 R28, R12.reuse, R64, R28 ;  /* 0x000000400c1c723c */ /* 0x040fe6000000181c */
[----:B------:R-:W-:Y:S01]  /*183a0*/  MUFU.TANH R64, R21 ;  /* 0x0000001500407308 */ /* 0x000fe20000002400 */
[----:B-1----:R-:W-:Y:S01]  /*183b0*/  FMUL.FTZ R20, R35, R3 ;  /* 0x0000000323147220 */ /* 0x002fe20000410000 */
[----:B--2---:R-:W-:Y:S01]  /*183c0*/  FSEL R199, R77, -INF , !P3 ;  /* 0xff8000004dc77808 */ /* 0x004fe20005800000 */
[----:B------:R-:W-:Y:S01]  /*183d0*/  HMMA.16816.F32 R32, R12, R62, R40 ;  /* 0x0000003e0c20723c */ /* 0x000fe20000001828 */
[----:B------:R-:W1:Y:S04]  /*183e0*/  LDSM.16.M88.4 R60, [R182+0x7000] ;  /* 0x00700000b63c783b */ /* 0x000e680000000200 */
[----:B------:R2:W3:Y:S01]  /*183f0*/  MUFU.TANH R76, R20 ;  /* 0x00000014004c7308 */ /* 0x0004e20000002400 */
[----:B------:R-:W-:Y:S01]  /*18400*/  ISETP.GE.AND P3, PT, R6, R7, PT ;  /* 0x000000070600720c */ /* 0x000fe20003f66270 */
[----:B------:R-:W-:Y:S01]  /*18410*/  VIADD R6, R4, 0xd8 ;  /* 0x000000d804067836 */ /* 0x000fe20000000000 */
[----:B------:R-:W-:Y:S06]  /*18420*/  HMMA.16816.F32 R40, R24, R54, RZ ;  /* 0x000000361828723c */ /* 0x000fec00000018ff */
[----:B------:R-:W-:Y:S01]  /*18430*/  HMMA.16816.F32 R24, R12, R66, R48 ;  /* 0x000000420c18723c */ /* 0x000fe20000001830 */
[----:B--2---:R-:W-:Y:S01]  /*18440*/  FMUL.FTZ R20, R44, R3 ;  /* 0x000000032c147220 */ /* 0x004fe20000410000 */
[----:B---3--:R-:W-:-:S03]  /*18450*/  FSEL R198, R76, -INF , !P2 ;  /* 0xff8000004cc67808 */ /* 0x008fc60005000000 */
[----:B------:R2:W-:Y:S05]  /*18460*/  MUFU.TANH R75, R20 ;  /* 0x00000014004b7308 */ /* 0x0005ea0000002400 */
[----:B------:R-:W-:Y:S01]  /*18470*/  HMMA.16816.F32 R32, R8, R70, R32 ;  /* 0x000000460820723c */ /* 0x000fe20000001820 */
[----:B--2---:R-:W-:-:S05]  /*18480*/  FMUL.FTZ R20, R45, R3 ;  /* 0x000000032d147220 */ /* 0x004fca0000410000 */
[----:B-1----:R-:W-:Y:S01]  /*18490*/  HMMA.16816.F32 R52, R8, R60, R28 ;  /* 0x0000003c0834723c */ /* 0x002fe2000000181c */
[----:B------:R1:W2:Y:S02]  /*184a0*/  MUFU.TANH R74, R20 ;  /* 0x00000014004a7308 */ /* 0x0002a40000002400 */
[----:B-1----:R-:W-:Y:S01]  /*184b0*/  FMUL.FTZ R20, R46, R3 ;  /* 0x000000032e147220 */ /* 0x002fe20000410000 */
[----:B--2---:R-:W-:Y:S02]  /*184c0*/  FSEL R209, R74, -INF , !P1 ;  /* 0xff8000004ad17808 */ /* 0x004fe40004800000 */
[----:B------:R-:W-:-:S03]  /*184d0*/  ISETP.GE.AND P1, PT, R6, R5, PT ;  /* 0x000000050600720c */ /* 0x000fc60003f26270 */
[----:B------:R1:W-:Y:S02]  /*184e0*/  MUFU.TANH R73, R20 ;  /* 0x0000001400497308 */ /* 0x0003e40000002400 */
[-C--:B-1----:R-:W-:Y:S02]  /*184f0*/  FMUL.FTZ R20, R47, R3.reuse ;  /* 0x000000032f147220 */ /* 0x082fe40000410000 */
[----:B------:R-:W1:Y:S04]  /*18500*/  LDSM.16.M88.4 R44, [R108+0x9800] ;  /* 0x009800006c2c783b */ /* 0x000e680000000200 */
[----:B------:R2:W3:Y:S02]  /*18510*/  MUFU.TANH R72, R20 ;  /* 0x0000001400487308 */ /* 0x0004e40000002400 */
[----:B--2---:R-:W-:Y:S01]  /*18520*/  FMUL.FTZ R20, R56, R3 ;  /* 0x0000000338147220 */ /* 0x004fe20000410000 */
[----:B---3--:R-:W-:-:S05]  /*18530*/  FSEL R201, R72, -INF , !P5 ;  /* 0xff80000048c97808 */ /* 0x008fca0006800000 */
[----:B------:R2:W3:Y:S02]  /*18540*/  MUFU.TANH R69, R20 ;  /* 0x0000001400457308 */ /* 0x0004e40000002400 */
[----:B--2---:R-:W-:Y:S01]  /*18550*/  FMUL.FTZ R20, R57, R3 ;  /* 0x0000000339147220 */ /* 0x004fe20000410000 */
[----:B-1----:R-:W-:Y:S01]  /*18560*/  HMMA.16816.F32 R28, R16, R44, R36 ;  /* 0x0000002c101c723c */ /* 0x002fe20000001824 */
[----:B---3--:R-:W-:-:S04]  /*18570*/  FSEL R214, R69, -INF , !P3 ;  /* 0xff80000045d67808 */ /* 0x008fc80005800000 */
[----:B------:R1:W-:Y:S01]  /*18580*/  MUFU.TANH R68, R20 ;  /* 0x0000001400447308 */ /* 0x0003e20000002400 */
[----:B------:R-:W-:Y:S01]  /*18590*/  HMMA.16816.F32 R36, R8, R62, R24 ;  /* 0x0000003e0824723c */ /* 0x000fe20000001818 */
[-C--:B-1----:R-:W-:Y:S02]  /*185a0*/  FMUL.FTZ R20, R58, R3.reuse ;  /* 0x000000033a147220 */ /* 0x082fe40000410000 */
[----:B------:R-:W1:Y:S04]  /*185b0*/  LDSM.16.M88.4 R56, [R177+0x7800] ;  /* 0x00780000b138783b */ /* 0x000e680000000200 */
[----:B------:R2:W3:Y:S02]  /*185c0*/  MUFU.TANH R65, R20 ;  /* 0x0000001400417308 */ /* 0x0004e40000002400 */
[----:B--2---:R-:W-:Y:S01]  /*185d0*/  FMUL.FTZ R20, R32, R3 ;  /* 0x0000000320147220 */ /* 0x004fe20000410000 */
[----:B---3--:R-:W-:-:S05]  /*185e0*/  FSEL R202, R65, -INF , !P4 ;  /* 0xff80000041ca7808 */ /* 0x008fca0006000000 */
[----:B------:R2:W-:Y:S02]  /*185f0*/  MUFU.TANH R60, R20 ;  /* 0x00000014003c7308 */ /* 0x0005e40000002400 */
[-C--:B--2---:R-:W-:Y:S01]  /*18600*/  FMUL.FTZ R20, R33, R3.reuse ;  /* 0x0000000321147220 */ /* 0x084fe20000410000 */
[----:B-1----:R-:W-:Y:S05]  /*18610*/  HMMA.16816.F32 R24, R12, R56, R28 ;  /* 0x000000380c18723c */ /* 0x002fea000000181c */
[----:B------:R1:W-:Y:S02]  /*18620*/  MUFU.TANH R49, R20 ;  /* 0x0000001400317308 */ /* 0x0003e40000002400 */
[----:B-1----:R-:W-:-:S06]  /*18630*/  FMUL.FTZ R20, R34, R3 ;  /* 0x0000000322147220 */ /* 0x002fcc0000410000 */
[----:B------:R1:W2:Y:S02]  /*18640*/  MUFU.TANH R48, R20 ;  /* 0x0000001400307308 */ /* 0x0002a40000002400 */
[----:B-1----:R-:W-:Y:S01]  /*18650*/  FMUL.FTZ R20, R35, R3 ;  /* 0x0000000323147220 */ /* 0x002fe20000410000 */
[----:B--2---:R-:W-:Y:S01]  /*18660*/  FSEL R208, R48, -INF , !P1 ;  /* 0xff80000030d07808 */ /* 0x004fe20004800000 */
[----:B------:R-:W-:Y:S01]  /*18670*/  HMMA.16816.F32 R32, R16, R46, R40 ;  /* 0x0000002e1020723c */ /* 0x000fe20000001828 */
[----:B------:R-:W1:Y:S03]  /*18680*/  LDSM.16.M88.4 R40, [R182+0x7800] ;  /* 0x00780000b628783b */ /* 0x000e660000000200 */
[----:B------:R-:W-:Y:S01]  /*18690*/  MUFU.TANH R45, R20 ;  /* 0x00000014002d7308 */ /* 0x000fe20000002400 */
[----:B------:R-:W-:-:S04]  /*186a0*/  DEPBAR.LE SB0, 0x0 ;  /* 0x000080000000791a */ /* 0x000fc80000000000 */
[-C--:B------:R-:W-:Y:S01]  /*186b0*/  FMUL.FTZ R16, R52, R3.reuse ;  /* 0x0000000334107220 */ /* 0x080fe20000410000 */
[-C--:B------:R-:W-:Y:S01]  /*186c0*/  FMUL.FTZ R17, R55, R3.reuse ;  /* 0x0000000337117220 */ /* 0x080fe20000410000 */
[-C--:B------:R-:W-:Y:S02]  /*186d0*/  FMUL.FTZ R18, R54, R3.reuse ;  /* 0x0000000336127220 */ /* 0x080fe40000410000 */
[----:B------:R2:W-:Y:S08]  /*186e0*/  MUFU.TANH R44, R16 ;  /* 0x00000010002c7308 */ /* 0x0005f00000002400 */
[----:B------:R3:W4:Y:S03]  /*186f0*/  MUFU.TANH R29, R17 ;  /* 0x00000011001d7308 */ /* 0x0007260000002400 */
[----:B------:R-:W-:Y:S05]  /*18700*/  HMMA.16816.F32 R12, R12, R58, R32 ;  /* 0x0000003a0c0c723c */ /* 0x000fea0000001820 */
[----:B------:R-:W-:Y:S01]  /*18710*/  MUFU.TANH R28, R18 ;  /* 0x00000012001c7308 */ /* 0x000fe20000002400 */
[----:B--2---:R-:W-:-:S07]  /*18720*/  FMUL.FTZ R16, R53, R3 ;  /* 0x0000000335107220 */ /* 0x004fce0000410000 */
[----:B------:R2:W4:Y:S01]  /*18730*/  MUFU.TANH R30, R16 ;  /* 0x00000010001e7308 */ /* 0x0005220000002400 */
[----:B---3--:R-:W-:Y:S01]  /*18740*/  FMUL.FTZ R17, R37, R3 ;  /* 0x0000000325117220 */ /* 0x008fe20000410000 */
[C---:B-1----:R-:W-:Y:S06]  /*18750*/  HMMA.16816.F32 R24, R8.reuse, R40, R24 ;  /* 0x000000280818723c */ /* 0x042fec0000001818 */
[----:B------:R1:W-:Y:S03]  /*18760*/  MUFU.TANH R20, R17 ;  /* 0x0000001100147308 */ /* 0x0003e60000002400 */
[----:B------:R-:W-:Y:S01]  /*18770*/  HMMA.16816.F32 R12, R8, R42, R12 ;  /* 0x0000002a080c723c */ /* 0x000fe2000000180c */
[----:B--2---:R-:W-:-:S06]  /*18780*/  VIADD R16, R4, 0xc8 ;  /* 0x000000c804107836 */ /* 0x004fcc0000000000 */
[----:B------:R-:W-:Y:S01]  /*18790*/  VIADD R8, R4, 0xe1 ;  /* 0x000000e104087836 */ /* 0x000fe20000000000 */
[----:B------:R-:W-:Y:S01]  /*187a0*/  BAR.SYNC.DEFER_BLOCKING 0x0 ;  /* 0x0000000000007b1d */ /* 0x000fe20000010000 */
[C---:B------:R-:W-:Y:S02]  /*187b0*/  ISETP.GE.AND P6, PT, R16.reuse, R7, PT ;  /* 0x000000071000720c */ /* 0x040fe40003fc6270 */
[----:B------:R-:W-:Y:S01]  /*187c0*/  ISETP.GE.AND P0, PT, R16, R5, PT ;  /* 0x000000051000720c */ /* 0x000fe20003f06270 */
[-C--:B------:R-:W-:Y:S01]  /*187d0*/  FMUL.FTZ R16, R36, R3.reuse ;  /* 0x0000000324107220 */ /* 0x080fe20000410000 */
[----:B------:R-:W-:Y:S01]  /*187e0*/  FSEL R210, R75, -INF , !P6 ;  /* 0xff8000004bd27808 */ /* 0x000fe20007000000 */
[----:B-1----:R-:W-:Y:S01]  /*187f0*/  FMUL.FTZ R17, R39, R3 ;  /* 0x0000000327117220 */ /* 0x002fe20000410000 */
[----:B------:R-:W-:Y:S01]  /*18800*/  FSEL R200, R73, -INF , !P0 ;  /* 0xff80000049c87808 */ /* 0x000fe20004000000 */
[----:B------:R1:W2:Y:S01]  /*18810*/  MUFU.TANH R21, R16 ;  /* 0x0000001000157308 */ /* 0x0002a20000002400 */
[----:B------:R-:W-:Y:S01]  /*18820*/  ISETP.GE.AND P0, PT, R6, R7, PT ;  /* 0x000000070600720c */ /* 0x000fe20003f06270 */
[----:B------:R-:W-:-:S02]  /*18830*/  VIADD R6, R4, 0xe0 ;  /* 0x000000e004067836 */ /* 0x000fc40000000000 */
[----:B------:R-:W-:Y:S01]  /*18840*/  FMUL.FTZ R9, R25, R3 ;  /* 0x0000000319097220 */ /* 0x000fe20000410000 */
[----:B------:R-:W-:Y:S02]  /*18850*/  FSEL R213, R60, -INF , !P0 ;  /* 0xff8000003cd57808 */ /* 0x000fe40004000000 */
[----:B------:R-:W-:Y:S01]  /*18860*/  ISETP.GE.AND P0, PT, R8, R5, PT ;  /* 0x000000050800720c */ /* 0x000fe20003f06270 */
[----:B------:R-:W3:Y:S01]  /*18870*/  MUFU.TANH R18, R17 ;  /* 0x0000001100127308 */ /* 0x000ee20000002400 */
[----:B------:R-:W-:Y:S02]  /*18880*/  ISETP.GE.AND P4, PT, R6, R7, PT ;  /* 0x000000070600720c */ /* 0x000fe40003f86270 */
[----:B----4-:R-:W-:Y:S02]  /*18890*/  FSEL R220, R29, -INF , !P0 ;  /* 0xff8000001ddc7808 */ /* 0x010fe40004000000 */
[----:B------:R-:W-:Y:S01]  /*188a0*/  FSEL R222, R44, -INF , !P4 ;  /* 0xff8000002cde7808 */ /* 0x000fe20006000000 */
[----:B-1----:R-:W-:-:S05]  /*188b0*/  VIADD R16, R4, 0xd1 ;  /* 0x000000d104107836 */ /* 0x002fca0000000000 */
[C---:B------:R-:W-:Y:S02]  /*188c0*/  ISETP.GE.AND P2, PT, R16.reuse, R7, PT ;  /* 0x000000071000720c */ /* 0x040fe40003f46270 */
[----:B------:R-:W-:Y:S01]  /*188d0*/  ISETP.GE.AND P6, PT, R16, R5, PT ;  /* 0x000000051000720c */ /* 0x000fe20003fc6270 */
[----:B------:R-:W-:Y:S01]  /*188e0*/  FMUL.FTZ R16, R38, R3 ;  /* 0x0000000326107220 */ /* 0x000fe20000410000 */
[----:B------:R-:W-:Y:S02]  /*188f0*/  FSEL R217, R68, -INF , !P2 ;  /* 0xff80000044d97808 */ /* 0x000fe40005000000 */
[----:B------:R-:W-:Y:S01]  /*18900*/  FSEL R207, R64, -INF , !P6 ;  /* 0xff80000040cf7808 */ /* 0x000fe20007000000 */
[----:B------:R1:W4:Y:S01]  /*18910*/  MUFU.TANH R19, R16 ;  /* 0x0000001000137308 */ /* 0x0003220000002400 */
[----:B------:R-:W-:Y:S01]  /*18920*/  ISETP.GE.AND P6, PT, R8, R7, PT ;  /* 0x000000070800720c */ /* 0x000fe20003fc6270 */
[----:B------:R-:W-:Y:S01]  /*18930*/  VIADD R8, R4, 0xe9 ;  /* 0x000000e904087836 */ /* 0x000fe20000000000 */
[----:B------:R-:W-:Y:S01]  /*18940*/  ISETP.GE.AND P2, PT, R6, R5, PT ;  /* 0x000000050600720c */ /* 0x000fe20003f46270 */
[----:B------:R-:W-:Y:S01]  /*18950*/  VIADD R6, R4, 0xe8 ;  /* 0x000000e804067836 */ /* 0x000fe20000000000 */
[----:B------:R-:W-:-:S02]  /*18960*/  FSEL R223, R30, -INF , !P6 ;  /* 0xff8000001edf7808 */ /* 0x000fc40007000000 */
[----:B------:R-:W-:Y:S02]  /*18970*/  ISETP.GE.AND P4, PT, R8, R5, PT ;  /* 0x000000050800720c */ /* 0x000fe40003f86270 */
[----:B------:R-:W-:Y:S02]  /*18980*/  ISETP.GE.AND P1, PT, R6, R7, PT ;  /* 0x000000070600720c */ /* 0x000fe40003f26270 */
[----:B------:R-:W-:Y:S02]  /*18990*/  FSEL R219, R28, -INF , !P2 ;  /* 0xff8000001cdb7808 */ /* 0x000fe40005000000 */
[----:B--2---:R-:W-:Y:S02]  /*189a0*/  FSEL R224, R21, -INF , !P1 ;  /* 0xff80000015e07808 */ /* 0x004fe40004800000 */
[----:B---3--:R-:W-:Y:S01]  /*189b0*/  FSEL R226, R18, -INF , !P4 ;  /* 0xff80000012e27808 */ /* 0x008fe20006000000 */
[----:B-1----:R-:W-:-:S05]  /*189c0*/  VIADD R16, R4, 0xd9 ;  /* 0x000000d904107836 */ /* 0x002fca0000000000 */
[C---:B------:R-:W-:Y:S02]  /*189d0*/  ISETP.GE.AND P3, PT, R16.reuse, R5, PT ;  /* 0x000000051000720c */ /* 0x040fe40003f66270 */
[----:B------:R-:W-:Y:S01]  /*189e0*/  ISETP.GE.AND P5, PT, R16, R7, PT ;  /* 0x000000071000720c */ /* 0x000fe20003fa6270 */
[----:B------:R-:W-:Y:S01]  /*189f0*/  FMUL.FTZ R16, R24, R3 ;  /* 0x0000000318107220 */ /* 0x000fe20000410000 */
[----:B------:R-:W-:Y:S02]  /*18a00*/  FSEL R218, R45, -INF , !P3 ;  /* 0xff8000002dda7808 */ /* 0x000fe40005800000 */
[----:B------:R-:W-:Y:S01]  /*18a10*/  ISETP.GE.AND P3, PT, R8, R7, PT ;  /* 0x000000070800720c */ /* 0x000fe20003f66270 */
[----:B------:R-:W-:Y:S01]  /*18a20*/  FMUL.FTZ R8, R27, R3 ;  /* 0x000000031b087220 */ /* 0x000fe20000410000 */
[----:B------:R-:W1:Y:S01]  /*18a30*/  MUFU.TANH R17, R16 ;  /* 0x0000001000117308 */ /* 0x000e620000002400 */
[----:B------:R-:W-:Y:S02]  /*18a40*/  FSEL R215, R49, -INF , !P5 ;  /* 0xff80000031d77808 */ /* 0x000fe40006800000 */
[----:B------:R-:W-:Y:S01]  /*18a50*/  ISETP.GE.AND P5, PT, R6, R5, PT ;  /* 0x000000050600720c */ /* 0x000fe20003fa6270 */
[----:B------:R-:W-:Y:S01]  /*18a60*/  VIADD R6, R4, 0xf0 ;  /* 0x000000f004067836 */ /* 0x000fe20000000000 */
[----:B------:R-:W-:-:S02]  /*18a70*/  FSEL R225, R20, -INF , !P3 ;  /* 0xff80000014e17808 */ /* 0x000fc40005800000 */
[----:B----4-:R-:W-:Y:S01]  /*18a80*/  FSEL R221, R19, -INF , !P5 ;  /* 0xff80000013dd7808 */ /* 0x010fe20006800000 */
[----:B------:R2:W-:Y:S01]  /*18a90*/  MUFU.TANH R16, R9 ;  /* 0x0000000900107308 */ /* 0x0005e20000002400 */
[C---:B------:R-:W-:Y:S02]  /*18aa0*/  ISETP.GE.AND P6, PT, R6.reuse, R5, PT ;  /* 0x000000050600720c */ /* 0x040fe40003fc6270 */
[----:B------:R-:W-:Y:S01]  /*18ab0*/  ISETP.GE.AND P2, PT, R6, R7, PT ;  /* 0x000000070600720c */ /* 0x000fe20003f46270 */
[----:B------:R-:W-:-:S04]  /*18ac0*/  VIADD R6, R4, 0xf8 ;  /* 0x000000f804067836 */ /* 0x000fc80000000000 */
[----:B------:R3:W4:Y:S01]  /*18ad0*/  MUFU.TANH R10, R8 ;  /* 0x00000008000a7308 */ /* 0x0007220000002400 */
[C---:B------:R-:W-:Y:S02]  /*18ae0*/  ISETP.GE.AND P5, PT, R6.reuse, R7, PT ;  /* 0x000000070600720c */ /* 0x040fe40003fa6270 */
[----:B------:R-:W-:Y:S01]  /*18af0*/  ISETP.GE.AND P3, PT, R6, R5, PT ;  /* 0x000000050600720c */ /* 0x000fe20003f66270 */
[----:B------:R-:W-:Y:S01]  /*18b00*/  VIADD R6, R4, 0xf9 ;  /* 0x000000f904067836 */ /* 0x000fe20000000000 */
[----:B-1----:R-:W-:Y:S01]  /*18b10*/  FSEL R230, R17, -INF , !P2 ;  /* 0xff80000011e67808 */ /* 0x002fe20005000000 */
[----:B--2---:R-:W-:-:S03]  /*18b20*/  FMUL.FTZ R9, R26, R3 ;  /* 0x000000031a097220 */ /* 0x004fc60000410000 */
[C---:B------:R-:W-:Y:S02]  /*18b30*/  ISETP.GE.AND P4, PT, R6.reuse, R7, PT ;  /* 0x000000070600720c */ /* 0x040fe40003f86270 */
[----:B------:R-:W-:Y:S01]  /*18b40*/  ISETP.GE.AND P2, PT, R6, R5, PT ;  /* 0x000000050600720c */ /* 0x000fe20003f46270 */
[----:B------:R-:W1:Y:S01]  /*18b50*/  MUFU.TANH R11, R9 ;  /* 0x00000009000b7308 */ /* 0x000e620000002400 */
[----:B------:R-:W-:Y:S01]  /*18b60*/  FMUL.FTZ R6, R14, R3 ;  /* 0x000000030e067220 */ /* 0x000fe20000410000 */
[----:B---3--:R-:W-:-:S06]  /*18b70*/  VIADD R8, R4, 0xf1 ;  /* 0x000000f104087836 */ /* 0x008fcc0000000000 */
[----:B------:R-:W2:Y:S01]  /*18b80*/  MUFU.TANH R6, R6 ;  /* 0x0000000600067308 */ /* 0x000ea20000002400 */
[C---:B------:R-:W-:Y:S02]  /*18b90*/  ISETP.GE.AND P1, PT, R8.reuse, R5, PT ;  /* 0x000000050800720c */ /* 0x040fe40003f26270 */
[----:B------:R-:W-:Y:S01]  /*18ba0*/  ISETP.GE.AND P0, PT, R8, R7, PT ;  /* 0x000000070800720c */ /* 0x000fe20003f06270 */
[-C--:B------:R-:W-:Y:S01]  /*18bb0*/  FMUL.FTZ R8, R13, R3.reuse ;  /* 0x000000030d087220 */ /* 0x080fe20000410000 */
[----:B----4-:R-:W-:Y:S01]  /*18bc0*/  FSEL R228, R10, -INF , !P1 ;  /* 0xff8000000ae47808 */ /* 0x010fe20004800000 */
[----:B------:R-:W-:Y:S01]  /*18bd0*/  VIADD R10, R177, 0x800 ;  /* 0x00000800b10a7836 */ /* 0x000fe20000000000 */
[----:B------:R-:W-:Y:S02]  /*18be0*/  ISETP.GE.AND P1, PT, R180, 0x2, PT ;  /* 0x00000002b400780c */ /* 0x000fe40003f26270 */
[----:B-1----:R-:W-:Y:S01]  /*18bf0*/  FSEL R227, R11, -INF , !P6 ;  /* 0xff8000000be37808 */ /* 0x002fe20007000000 */
[C---:B------:R-:W-:Y:S01]  /*18c00*/  VIADD R11, R177.reuse, 0x1000 ;  /* 0x00001000b10b7836 */ /* 0x040fe20000000000 */
[----:B------:R1:W-:Y:S01]  /*18c10*/  STL [R1+0x70], R10 ;  /* 0x0000700a01007387 */ /* 0x0003e20000100800 */
[----:B------:R-:W-:Y:S01]  /*18c20*/  FMUL.FTZ R9, R12, R3 ;  /* 0x000000030c097220 */ /* 0x000fe20000410000 */
[----:B------:R-:W-:Y:S01]  /*18c30*/  VIADD R12, R177, 0x2000 ;  /* 0x00002000b10c7836 */ /* 0x000fe20000000000 */
[----:B------:R-:W-:Y:S01]  /*18c40*/  ISETP.GE.AND P6, PT, R4, R7, PT ;  /* 0x000000070400720c */ /* 0x000fe20003fc6270 */
[----:B------:R3:W-:Y:S01]  /*18c50*/  STL [R1+0x74], R11 ;  /* 0x0000740b01007387 */ /* 0x0007e20000100800 */
[-C--:B------:R-:W-:Y:S01]  /*18c60*/  FMUL.FTZ R4, R92, R3.reuse ;  /* 0x000000035c047220 */ /* 0x080fe20000410000 */
[----:B------:R-:W-:Y:S01]  /*18c70*/  FMUL.FTZ R3, R15, R3 ;  /* 0x000000030f037220 */ /* 0x000fe20000410000 */
[----:B------:R-:W4:Y:S01]  /*18c80*/  MUFU.TANH R9, R9 ;  /* 0x0000000900097308 */ /* 0x000f220000002400 */
[----:B------:R-:W-:-:S02]  /*18c90*/  FSEL R231, R16, -INF , !P0 ;  /* 0xff80000010e77808 */ /* 0x000fc40004000000 */
[----:B------:R-:W-:Y:S02]  /*18ca0*/  ISETP.NE.U32.AND P0, PT, R240, RZ, PT ;  /* 0x000000fff000720c */ /* 0x000fe40003f05070 */
[----:B--2---:R-:W-:Y:S02]  /*18cb0*/  FSEL R229, R6, -INF , !P3 ;  /* 0xff80000006e57808 */ /* 0x004fe40005800000 */
[----:B------:R-:W-:Y:S01]  /*18cc0*/  ISETP.NE.AND.EX P0, PT, R241, RZ, PT, P0 ;  /* 0x000000fff100720c */ /* 0x000fe20003f05300 */
[----:B------:R-:W2:Y:S08]  /*18cd0*/  MUFU.TANH R8, R8 ;  /* 0x0000000800087308 */ /* 0x000eb00000002400 */
[----:B------:R-:W2:Y:S01]  /*18ce0*/  MUFU.TANH R3, R3 ;  /* 0x0000000300037308 */ /* 0x000ea20000002400 */
[----:B----4-:R-:W-:Y:S01]  /*18cf0*/  FSEL R232, R9, -INF , !P5 ;  /* 0xff80000009e87808 */ /* 0x010fe20006800000 */
[----:B-1----:R-:W-:-:S02]  /*18d00*/  VIADD R10, R177, 0x1800 ;  /* 0x00001800b10a7836 */ /* 0x002fc40000000000 */
[----:B---3--:R-:W-:-:S03]  /*18d10*/  VIADD R11, R177, 0x2800 ;  /* 0x00002800b10b7836 */ /* 0x008fc60000000000 */
[----:B------:R1:W-:Y:S01]  /*18d20*/  STL [R1+0x78], R10 ;  /* 0x0000780a01007387 */ /* 0x0003e20000100800 */
[----:B------:R-:W3:Y:S01]  /*18d30*/  MUFU.TANH R4, R4 ;  /* 0x0000000400047308 */ /* 0x000ee20000002400 */
[----:B--2---:R-:W-:Y:S02]  /*18d40*/  FSEL R233, R8, -INF , !P4 ;  /* 0xff80000008e97808 */ /* 0x004fe40006000000 */
[----:B------:R2:W-:Y:S04]  /*18d50*/  STL [R1+0x7c], R12 ;  /* 0x00007c0c01007387 */ /* 0x0005e80000100800 */
[----:B------:R4:W-:Y:S01]  /*18d60*/  STL [R1+0x80], R11 ;  /* 0x0000800b01007387 */ /* 0x0009e20000100800 */
[----:B------:R-:W-:Y:S02]  /*18d70*/  FSEL R234, R3, -INF , !P2 ;  /* 0xff80000003ea7808 */ /* 0x000fe40005000000 */
[----:B---3--:R-:W-:Y:S01]  /*18d80*/  FSEL R48, R4, -INF , !P6 ;  /* 0xff80000004307808 */ /* 0x008fe20007000000 */
[----:B-1----:R-:W-:-:S02]  /*18d90*/  VIADD R10, R177, 0x3000 ;  /* 0x00003000b10a7836 */ /* 0x002fc40000000000 */
[----:B--2---:R-:W-:-:S03]  /*18da0*/  VIADD R12, R177, 0x3800 ;  /* 0x00003800b10c7836 */ /* 0x004fc60000000000 */
[----:B------:R1:W-:Y:S01]  /*18db0*/  STL [R1+0x84], R10 ;  /* 0x0000840a01007387 */ /* 0x0003e20000100800 */
[----:B----4-:R-:W-:-:S03]  /*18dc0*/  VIADD R11, R177, 0x4000 ;  /* 0x00004000b10b7836 */ /* 0x010fc60000000000 */
[----:B------:R2:W-:Y:S04]  /*18dd0*/  STL [R1+0xcc], R12 ;  /* 0x0000cc0c01007387 */ /* 0x0005e80000100800 */
[----:B------:R3:W-:Y:S01]  /*18de0*/  STL [R1+0xd0], R11 ;  /* 0x0000d00b01007387 */ /* 0x0007e20000100800 */
[C---:B-1----:R-:W-:Y:S02]  /*18df0*/  VIADD R10, R177.reuse, 0x4800 ;  /* 0x00004800b10a7836 */ /* 0x042fe40000000000 */
[----:B--2---:R-:W-:-:S03]  /*18e00*/  VIADD R12, R177, 0x5000 ;  /* 0x00005000b10c7836 */ /* 0x004fc60000000000 */
[----:B------:R1:W-:Y:S01]  /*18e10*/  STL [R1+0xd4], R10 ;  /* 0x0000d40a01007387 */ /* 0x0003e20000100800 */
[----:B---3--:R-:W-:-:S03]  /*18e20*/  VIADD R11, R177, 0x5800 ;  /* 0x00005800b10b7836 */ /* 0x008fc60000000000 */
        /* <DEDUP_REMOVED lines=8> */
[----:B-1----:R-:W-:-:S05]  /*18eb0*/  VIADD R10, R177, 0x7800 ;  /* 0x00007800b10a7836 */ /* 0x002fca0000000000 */
[----:B------:R2:W-:Y:S01]  /*18ec0*/  STL [R1+0xec], R10 ;  /* 0x0000ec0a01007387 */ /* 0x0005e20000100800 */
[----:B------:R-:W-:Y:S05]  /*18ed0*/  @!P1 BRA `(.L_x_1439) ;  /* 0x0000000c00e49947 */ /* 0x000fea0003800000 */
[----:B------:R-:W-:Y:S04]  /*18ee0*/  BSSY B0, `(.L_x_1440) ;  /* 0x0000043000007945 */ /* 0x000fe80003800000 */
[----:B------:R-:W-:Y:S05]  /*18ef0*/  @!P0 BRA `(.L_x_1441) ;  /* 0x0000000000f88947 */ /* 0x000fea0003800000 */
[----:B------:R-:W3:Y:S01]  /*18f00*/  LD.E R4, desc[UR6][R22.64+0x170] ;  /* 0x0001700616047980 */ /* 0x000ee2000c101900 */
[----:B--2---:R-:W-:Y:S02]  /*18f10*/  IADD3 R12, R88, -0x100, RZ ;  /* 0xffffff00580c7810 */ /* 0x004fe40007ffe0ff */
[----:B------:R-:W-:Y:S02]  /*18f20*/  IABS R10, R88 ;  /* 0x00000058000a7213 */ /* 0x000fe40000000000 */
[----:B------:R-:W-:Y:S02]  /*18f30*/  IABS R13, R12 ;  /* 0x0000000c000d7213 */ /* 0x000fe40000000000 */
[-C--:B---3--:R-:W-:Y:S02]  /*18f40*/  IABS R3, R4.reuse ;  /* 0x0000000400037213 */ /* 0x088fe40000000000 */
        /* <DEDUP_REMOVED lines=57> */
.L_x_1441:
[----:B------:R-:W3:Y:S02]  /*192e0*/  LD.E R3, desc[UR6][R22.64+0x38] ;  /* 0x0000380616037980 */ /* 0x000ee4000c101900 */
[----:B---3--:R-:W-:-:S04]  /*192f0*/  LEA R3, -R3, RZ, 0x8 ;  /* 0x000000ff03037211 */ /* 0x008fc800078e41ff */
[----:B------:R-:W-:Y:S02]  /*19300*/  SHF.R.S32.HI R4, RZ, 0x1f, R3 ;  /* 0x0000001fff047819 */ /* 0x000fe40000011403 */
.L_x_1442:
[----:B------:R-:W-:Y:S05]  /*19310*/  BSYNC B0 ;  /* 0x0000000000007941 */ /* 0x000fea0003800000 */
.L_x_1440:
[----:B------:R-:W3:Y:S01]  /*19320*/  LDL R6, [R1] ;  /* 0x0000000001067983 */ /* 0x000ee20000100800 */
[----:B------:R-:W-:Y:S01]  /*19330*/  BSSY B0, `(.L_x_1443) ;  /* 0x00000b0000007945 */ /* 0x000fe20003800000 */
[----:B---3--:R-:W-:-:S13]  /*19340*/  ISETP.GE.AND P2, PT, R132, R6, PT ;  /* 0x000000068400720c */ /* 0x008fda0003f46270 */
[----:B------:R-:W-:Y:S01]  /*19350*/  @!P2 IADD3 R6, P4, R3, R116, RZ ;  /* 0x000000740306a210 */ /* 0x000fe20007f9e0ff */
[----:B------:R-:W-:Y:S01]  /*19360*/  @!P2 IMAD.MOV.U32 R14, RZ, RZ, R3 ;  /* 0x000000ffff0ea224 */ /* 0x000fe200078e0003 */
[----:B------:R-:W-:Y:S01]  /*19370*/  @!P2 LEA R8, P3, R190, R3, 0x5 ;  /* 0x00000003be08a211 */ /* 0x000fe200078628ff */
[C---:B------:R-:W-:Y:S01]  /*19380*/  @!P2 IMAD R16, R191.reuse, 0x50, RZ ;  /* 0x00000050bf10a824 */ /* 0x040fe200078e02ff */
[-C--:B------:R-:W-:Y:S01]  /*19390*/  @!P2 MOV R15, R4.reuse ;  /* 0x00000004000fa202 */ /* 0x080fe20000000f00 */
[----:B------:R-:W-:Y:S01]  /*193a0*/  @!P2 IMAD.X R9, R4, 0x1, R118, P4 ;  /* 0x000000010409a824 */ /* 0x000fe200020e0676 */
[-C--:B--2---:R-:W-:Y:S01]  /*193b0*/  @!P2 LEA.HI.X R10, R190, R4.reuse, R191, 0x5, P3 ;  /* 0x00000004be0aa211 */ /* 0x084fe200018f2cbf */
        /* <DEDUP_REMOVED lines=167> */
.L_x_1444:
[----:B------:R-:W-:Y:S05]  /*19e30*/  BSYNC B0 ;  /* 0x0000000000007941 */ /* 0x000fea0003800000 */
.L_x_1443:
[----:B------:R-:W0:Y:S01]  /*19e40*/  LDGDEPBAR ;  /* 0x00000000000079af */ /* 0x000e220000000000 */
[----:B------:R-:W-:-:S04]  /*19e50*/  LEA R243, P2, R3, R243, 0x1 ;  /* 0x000000f303f37211 */ /* 0x000fc800078408ff */
[----:B------:R-:W-:-:S09]  /*19e60*/  LEA.HI.X R239, R3, R239, R4, 0x1, P2 ;  /* 0x000000ef03ef7211 */ /* 0x000fd200010f0c04 */
.L_x_1439:
[----:B------:R-:W-:Y:S05]  /*19e70*/  BSYNC B1 ;  /* 0x0000000000017941 */ /* 0x000fea0003800000 */
.L_x_1438:
[----:B------:R-:W-:-:S04]  /*19e80*/  FMNMX.FTZ R3, R101, R100, !PT ;  /* 0x0000006465037209 */ /* 0x000fc80007810000 */
[----:B------:R-:W-:-:S04]  /*19e90*/  FMNMX.FTZ R3, R103, R3, !PT ;  /* 0x0000000367037209 */ /* 0x000fc80007810000 */
[----:B------:R-:W-:Y:S02]  /*19ea0*/  FMNMX.FTZ R4, R102, R3, !PT ;  /* 0x0000000366047209 */ /* 0x000fe40007810000 */
[----:B------:R-:W3:Y:S01]  /*19eb0*/  LD.E R3, desc[UR6][R22.64+0xdc] ;  /* 0x0000dc0616037980 */ /* 0x000ee2000c101900 */
[----:B-1----:R-:W-:Y:S02]  /*19ec0*/  FMNMX.FTZ R36, R48, R104, !PT ;  /* 0x0000006830247209 */ /* 0x002fe40007810000 */
        /* <DEDUP_REMOVED lines=127> */
[----:B--2---:R-:W-:Y:S03]  /*1a6c0*/  LDSM.16.MT88.4 R12, [R181+0xa000] ;  /* 0x00a00000b50c783b */ /* 0x004fe60000004200 */
[----:B------:R-:W-:Y:S01]  /*1a6d0*/  LEA R180, R186, R179, 0x1 ;  /* 0x000000b3bab47211 */ /* 0x000fe200078e08ff */
[----:B------:R-:W2:Y:S04]  /*1a6e0*/  SHFL.BFLY PT, R8, R36, 0x2, 0x1f ;  /* 0x0c401f0024087f89 */ /* 0x000ea800000e0000 */
[----:B------:R-:W-:Y:S04]  /*1a6f0*/  LDSM.16.MT88.4 R16, [R179+0xa000] ;  /* 0x00a00000b310783b */ /* 0x000fe80000004200 */
[----:B------:R-:W-:Y:S01]  /*1a700*/  LDSM.16.MT88.4 R28, [R180+0xa000] ;  /* 0x00a00000b41c783b */ /* 0x000fe20000004200 */
[----:B-1----:R-:W-:-:S03]  /*1a710*/  FMNMX.FTZ R4, R4, R6, !PT ;  /* 0x0000000604047209 */ /* 0x002fc60007810000 */
[----:B------:R-:W-:Y:S04]  /*1a720*/  LDSM.16.MT88.4 R44, [R181+0xa800] ;  /* 0x00a80000b52c783b */ /* 0x000fe80000004200 */
[----:B------:R-:W1:Y:S01]  /*1a730*/  SHFL.BFLY PT, R6, R4, 0x1, 0x1f ;  /* 0x0c201f0004067f89 */ /* 0x000e6200000e0000 */
[----:B--2---:R-:W-:-:S05]  /*1a740*/  FMNMX.FTZ R36, R36, R8, !PT ;  /* 0x0000000824247209 */ /* 0x004fca0007810000 */
[----:B------:R-:W2:Y:S01]  /*1a750*/  SHFL.BFLY PT, R8, R36, 0x1, 0x1f ;  /* 0x0c201f0024087f89 */ /* 0x000ea200000e0000 */
[----:B-1----:R-:W-:-:S04]  /*1a760*/  FMNMX.FTZ R37, R4, R6, !PT ;  /* 0x0000000604257209 */ /* 0x002fc80007810000 */
[----:B------:R-:W-:Y:S01]  /*1a770*/  FSETP.NEU.FTZ.AND P2, PT, R37, -INF , PT ;  /* 0xff8000002500780b */ /* 0x000fe20003f5d000 */
[----:B---3--:R-:W-:-:S05]  /*1a780*/  FMUL.FTZ R4, R3, R37 ;  /* 0x0000002503047220 */ /* 0x008fca0000410000 */
[----:B------:R-:W-:Y:S02]  /*1a790*/  FSEL R4, R4, RZ, P2 ;  /* 0x000000ff04047208 */ /* 0x000fe40001000000 */
[----:B--2---:R-:W-:-:S03]  /*1a7a0*/  FMNMX.FTZ R36, R36, R8, !PT ;  /* 0x0000000824247209 */ /* 0x004fc60007810000 */
[-CC-:B------:R-:W-:Y:S01]  /*1a7b0*/  FFMA.FTZ R6, R101, R3.reuse, -R4.reuse ;  /* 0x0000000365067223 */ /* 0x180fe20000010804 */
[----:B------:R-:W-:Y:S01]  /*1a7c0*/  FSETP.NEU.FTZ.AND P2, PT, R36, -INF , PT ;  /* 0xff8000002400780b */ /* 0x000fe20003f5d000 */
[----:B------:R-:W-:Y:S02]  /*1a7d0*/  FMUL.FTZ R8, R3, R36 ;  /* 0x0000002403087220 */ /* 0x000fe40000410000 */
[----:B------:R1:W-:Y:S02]  /*1a7e0*/  MUFU.EX2 R101, R6 ;  /* 0x0000000600657308 */ /* 0x0003e40000000800 */
[----:B-1----:R-:W-:-:S06]  /*1a7f0*/  FFMA.FTZ R6, R100, R3, -R4 ;  /* 0x0000000364067223 */ /* 0x002fcc0000010804 */
[----:B------:R1:W2:Y:S02]  /*1a800*/  MUFU.EX2 R20, R6 ;  /* 0x0000000600147308 */ /* 0x0002a40000000800 */
[----:B-1----:R-:W-:Y:S01]  /*1a810*/  FFMA.FTZ R6, R103, R3, -R4 ;  /* 0x0000000367067223 */ /* 0x002fe20000010804 */
[----:B--2---:R-:W-:-:S05]  /*1a820*/  F2FP.F16.F32.PACK_AB R9, R20, R101 ;  /* 0x000000651409723e */ /* 0x004fca00000000ff */
[----:B------:R1:W-:Y:S02]  /*1a830*/  MUFU.EX2 R100, R6 ;  /* 0x0000000600647308 */ /* 0x0003e40000000800 */
[----:B-1----:R-:W-:Y:S01]  /*1a840*/  FSEL R6, R8, RZ, P2 ;  /* 0x000000ff08067208 */ /* 0x002fe20001000000 */
[----:B------:R-:W-:-:S04]  /*1a850*/  FFMA.FTZ R8, R102, R3, -R4 ;  /* 0x0000000366087223 */ /* 0x000fc80000010804 */
[-CC-:B------:R-:W-:Y:S01]  /*1a860*/  FFMA.FTZ R0, R104, R3.reuse, -R6.reuse ;  /* 0x0000000368007223 */ /* 0x180fe20000010806 */
[----:B------:R1:W2:Y:S08]  /*1a870*/  MUFU.EX2 R80, R8 ;  /* 0x0000000800507308 */ /* 0x0002b00000000800 */
[----:B------:R3:W-:Y:S01]  /*1a880*/  MUFU.EX2 R88, R0 ;  /* 0x0000000000587308 */ /* 0x0007e20000000800 */
[-CC-:B-1----:R-:W-:Y:S01]  /*1a890*/  FFMA.FTZ R8, R48, R3.reuse, -R6.reuse ;  /* 0x0000000330087223 */ /* 0x182fe20000010806 */
[----:B--2---:R-:W-:Y:S01]  /*1a8a0*/  F2FP.F16.F32.PACK_AB R11, R80, R100 ;  /* 0x00000064500b723e */ /* 0x004fe200000000ff */
[----:B------:R-:W1:Y:S05]  /*1a8b0*/  LDSM.16.MT88.4 R48, [R178+0xa800] ;  /* 0x00a80000b230783b */ /* 0x000e6a0000004200 */
[----:B------:R-:W2:Y:S01]  /*1a8c0*/  MUFU.EX2 R92, R8 ;  /* 0x00000008005c7308 */ /* 0x000ea20000000800 */
[----:B---3--:R-:W-:-:S07]  /*1a8d0*/  FFMA.FTZ R0, R112, R3, -R6 ;  /* 0x0000000370007223 */ /* 0x008fce0000010806 */
[----:B------:R3:W-:Y:S01]  /*1a8e0*/  MUFU.EX2 R102, R0 ;  /* 0x0000000000667308 */ /* 0x0007e20000000800 */
[----:B--2---:R-:W-:Y:S01]  /*1a8f0*/  F2FP.F16.F32.PACK_AB R8, R88, R92 ;  /* 0x0000005c5808723e */ /* 0x004fe200000000ff */
[----:B---3--:R-:W-:-:S06]  /*1a900*/  FFMA.FTZ R0, R111, R3, -R6 ;  /* 0x000000036f007223 */ /* 0x008fcc0000010806 */
[----:B------:R2:W3:Y:S02]  /*1a910*/  MUFU.EX2 R81, R0 ;  /* 0x0000000000517308 */ /* 0x0004e40000000800 */
[----:B--2---:R-:W-:Y:S01]  /*1a920*/  FFMA.FTZ R0, R109, R3, -R4 ;  /* 0x000000036d007223 */ /* 0x004fe20000010804 */
[----:B---3--:R-:W-:-:S05]  /*1a930*/  F2FP.F16.F32.PACK_AB R10, R81, R102 ;  /* 0x00000066510a723e */ /* 0x008fca00000000ff */
[----:B------:R2:W-:Y:S02]  /*1a940*/  MUFU.EX2 R76, R0 ;  /* 0x00000000004c7308 */ /* 0x0005e40000000800 */
[C---:B------:R-:W-:Y:S06]  /*1a950*/  HMMA.16816.F32 R52, R8.reuse, R12, RZ ;  /* 0x0000000c0834723c */ /* 0x040fec00000018ff */
[C---:B------:R-:W-:Y:S01]  /*1a960*/  HMMA.16816.F32 R56, R8.reuse, R14, RZ ;  /* 0x0000000e0838723c */ /* 0x040fe200000018ff */
[----:B------:R-:W3:Y:S05]  /*1a970*/  LDSM.16.MT88.4 R12, [R179+0xa800] ;  /* 0x00a80000b30c783b */ /* 0x000eea0000004200 */
[----:B------:R-:W-:Y:S01]  /*1a980*/  HMMA.16816.F32 R68, R8, R24, RZ ;  /* 0x000000180844723c */ /* 0x000fe200000018ff */
[----:B--2---:R-:W-:-:S04]  /*1a990*/  FFMA.FTZ R0, R106, R3, -R4 ;  /* 0x000000036a007223 */ /* 0x004fc80000010804 */
[----:B------:R2:W4:Y:S01]  /*1a9a0*/  MUFU.EX2 R83, R0 ;  /* 0x0000000000537308 */ /* 0x0005220000000800 */
[C---:B------:R-:W-:Y:S06]  /*1a9b0*/  HMMA.16816.F32 R60, R8.reuse, R26, RZ ;  /* 0x0000001a083c723c */ /* 0x040fec00000018ff */
[C---:B------:R-:W-:Y:S06]  /*1a9c0*/  HMMA.16816.F32 R40, R8.reuse, R16, RZ ;  /* 0x000000100828723c */ /* 0x040fec00000018ff */
[----:B------:R-:W-:Y:S01]  /*1a9d0*/  HMMA.16816.F32 R32, R8, R18, RZ ;  /* 0x000000120820723c */ /* 0x000fe200000018ff */
[----:B------:R-:W5:Y:S01]  /*1a9e0*/  LDSM.16.MT88.4 R16, [R180+0xa800] ;  /* 0x00a80000b410783b */ /* 0x000f620000004200 */
[----:B--2---:R-:W-:-:S04]  /*1a9f0*/  FFMA.FTZ R0, R105, R3, -R4 ;  /* 0x0000000369007223 */ /* 0x004fc80000010804 */
[C---:B------:R-:W-:Y:S01]  /*1aa00*/  HMMA.16816.F32 R64, R8.reuse, R28, RZ ;  /* 0x0000001c0840723c */ /* 0x040fe200000018ff */
[----:B------:R2:W-:Y:S05]  /*1aa10*/  MUFU.EX2 R79, R0 ;  /* 0x00000000004f7308 */ /* 0x0005ea0000000800 */
[----:B------:R-:W-:Y:S07]  /*1aa20*/  HMMA.16816.F32 R24, R8, R30, RZ ;  /* 0x0000001e0818723c */ /* 0x000fee00000018ff */
[----:B----4-:R-:W-:Y:S01]  /*1aa30*/  F2FP.F16.F32.PACK_AB R9, R83, R76 ;  /* 0x0000004c5309723e */ /* 0x010fe200000000ff */
[----:B--2---:R-:W-:-:S04]  /*1aa40*/  FFMA.FTZ R0, R115, R3, -R6 ;  /* 0x0000000373007223 */ /* 0x004fc80000010806 */
[----:B------:R2:W-:Y:S02]  /*1aa50*/  MUFU.EX2 R38, R0 ;  /* 0x0000000000267308 */ /* 0x0005e40000000800 */
[----:B--2---:R-:W-:-:S06]  /*1aa60*/  FFMA.FTZ R0, R113, R3, -R6 ;  /* 0x0000000371007223 */ /* 0x004fcc0000010806 */
[----:B------:R2:W4:Y:S02]  /*1aa70*/  MUFU.EX2 R82, R0 ;  /* 0x0000000000527308 */ /* 0x0005240000000800 */
[----:B--2---:R-:W-:Y:S01]  /*1aa80*/  FFMA.FTZ R0, R117, R3, -R6 ;  /* 0x0000000375007223 */ /* 0x004fe20000010806 */
[----:B----4-:R-:W-:-:S05]  /*1aa90*/  F2FP.F16.F32.PACK_AB R8, R82, R38 ;  /* 0x000000265208723e */ /* 0x010fca00000000ff */
[----:B------:R2:W-:Y:S02]  /*1aaa0*/  MUFU.EX2 R78, R0 ;  /* 0x00000000004e7308 */ /* 0x0005e40000000800 */
[----:B--2---:R-:W-:-:S06]  /*1aab0*/  FFMA.FTZ R0, R119, R3, -R6 ;  /* 0x0000000377007223 */ /* 0x004fcc0000010806 */
[----:B------:R2:W4:Y:S02]  /*1aac0*/  MUFU.EX2 R21, R0 ;  /* 0x0000000000157308 */ /* 0x0005240000000800 */
[----:B--2---:R-:W-:Y:S01]  /*1aad0*/  FFMA.FTZ R0, R114, R3, -R4 ;  /* 0x0000000372007223 */ /* 0x004fe20000010804 */
[----:B----4-:R-:W-:-:S05]  /*1aae0*/  F2FP.F16.F32.PACK_AB R10, R21, R78 ;  /* 0x0000004e150a723e */ /* 0x010fca00000000ff */
[----:B------:R2:W4:Y:S02]  /*1aaf0*/  MUFU.EX2 R77, R0 ;  /* 0x00000000004d7308 */ /* 0x0005240000000800 */
[----:B--2---:R-:W-:Y:S01]  /*1ab00*/  FFMA.FTZ R0, R124, R3, -R4 ;  /* 0x000000037c007223 */ /* 0x004fe20000010804 */
[----:B----4-:R-:W-:-:S05]  /*1ab10*/  F2FP.F16.F32.PACK_AB R11, R77, R79 ;  /* 0x0000004f4d0b723e */ /* 0x010fca00000000ff */
[----:B------:R2:W4:Y:S02]  /*1ab20*/  MUFU.EX2 R39, R0 ;  /* 0x0000000000277308 */ /* 0x0005240000000800 */
[C---:B-1----:R-:W-:Y:S06]  /*1ab30*/  HMMA.16816.F32 R68, R8.reuse, R48, R68 ;  /* 0x000000300844723c */ /* 0x042fec0000001844 */
[C---:B------:R-:W-:Y:S06]  /*1ab40*/  HMMA.16816.F32 R60, R8.reuse, R50, R60 ;  /* 0x00000032083c723c */ /* 0x040fec000000183c */
[----:B------:R-:W-:Y:S01]  /*1ab50*/  HMMA.16816.F32 R48, R8, R44, R52 ;  /* 0x0000002c0830723c */ /* 0x000fe20000001834 */
[----:B--2---:R-:W-:-:S04]  /*1ab60*/  FFMA.FTZ R0, R123, R3, -R4 ;  /* 0x000000037b007223 */ /* 0x004fc80000010804 */
[----:B------:R1:W2:Y:S01]  /*1ab70*/  MUFU.EX2 R109, R0 ;  /* 0x00000000006d7308 */ /* 0x0002a20000000800 */
[C---:B------:R-:W-:Y:S06]  /*1ab80*/  HMMA.16816.F32 R52, R8.reuse, R46, R56 ;  /* 0x0000002e0834723c */ /* 0x040fec0000001838 */
[C---:B---3--:R-:W-:Y:S06]  /*1ab90*/  HMMA.16816.F32 R44, R8.reuse, R12, R40 ;  /* 0x0000000c082c723c */ /* 0x048fec0000001828 */
[----:B------:R-:W-:Y:S01]  /*1aba0*/  HMMA.16816.F32 R40, R8, R14, R32 ;  /* 0x0000000e0828723c */ /* 0x000fe20000001820 */
[----:B------:R-:W3:Y:S01]  /*1abb0*/  LDSM.16.MT88.4 R12, [R178+0xb000] ;  /* 0x00b00000b20c783b */ /* 0x000ee20000004200 */
[----:B-1----:R-:W-:Y:S01]  /*1abc0*/  FFMA.FTZ R0, R122, R3, -R4 ;  /* 0x000000037a007223 */ /* 0x002fe20000010804 */
[----:B----4-:R-:W-:-:S03]  /*1abd0*/  MOV R122, R39 ;  /* 0x00000027007a7202 */ /* 0x010fc60000000f00 */
[C---:B-----5:R-:W-:Y:S01]  /*1abe0*/  HMMA.16816.F32 R32, R8.reuse, R16, R64 ;  /* 0x000000100820723c */ /* 0x060fe20000001840 */
[----:B------:R1:W-:Y:S05]  /*1abf0*/  MUFU.EX2 R106, R0 ;  /* 0x00000000006a7308 */ /* 0x0003ea0000000800 */
[----:B------:R-:W-:Y:S01]  /*1ac00*/  HMMA.16816.F32 R28, R8, R18, R24 ;  /* 0x00000012081c723c */ /* 0x000fe20000001818 */
[----:B------:R-:W4:Y:S04]  /*1ac10*/  LDSM.16.MT88.4 R16, [R181+0xb000] ;  /* 0x00b00000b510783b */ /* 0x000f280000004200 */
[----:B------:R-:W5:Y:S02]  /*1ac20*/  LDSM.16.MT88.4 R24, [R179+0xb000] ;  /* 0x00b00000b318783b */ /* 0x000f640000004200 */
[----:B--2---:R-:W-:Y:S01]  /*1ac30*/  F2FP.F16.F32.PACK_AB R9, R109, R122 ;  /* 0x0000007a6d09723e */ /* 0x004fe200000000ff */
[----:B-1----:R-:W-:-:S04]  /*1ac40*/  FFMA.FTZ R0, R129, R3, -R6 ;  /* 0x0000000381007223 */ /* 0x002fc80000010806 */
[----:B------:R1:W-:Y:S02]  /*1ac50*/  MUFU.EX2 R117, R0 ;  /* 0x0000000000757308 */ /* 0x0003e40000000800 */
[----:B-1----:R-:W-:-:S06]  /*1ac60*/  FFMA.FTZ R0, R128, R3, -R6 ;  /* 0x0000000380007223 */ /* 0x002fcc0000010806 */
[----:B------:R1:W2:Y:S02]  /*1ac70*/  MUFU.EX2 R112, R0 ;  /* 0x0000000000707308 */ /* 0x0002a40000000800 */
[----:B-1----:R-:W-:Y:S01]  /*1ac80*/  FFMA.FTZ R0, R131, R3, -R6 ;  /* 0x0000000383007223 */ /* 0x002fe20000010806 */
[----:B--2---:R-:W-:-:S05]  /*1ac90*/  F2FP.F16.F32.PACK_AB R8, R112, R117 ;  /* 0x000000757008723e */ /* 0x004fca00000000ff */
[----:B------:R1:W-:Y:S02]  /*1aca0*/  MUFU.EX2 R105, R0 ;  /* 0x0000000000697308 */ /* 0x0003e40000000800 */
[----:B-1----:R-:W-:-:S06]  /*1acb0*/  FFMA.FTZ R0, R127, R3, -R6 ;  /* 0x000000037f007223 */ /* 0x002fcc0000010806 */
[----:B------:R1:W2:Y:S02]  /*1acc0*/  MUFU.EX2 R114, R0 ;  /* 0x0000000000727308 */ /* 0x0002a40000000800 */
[----:B-1----:R-:W-:Y:S01]  /*1acd0*/  FFMA.FTZ R0, R126, R3, -R4 ;  /* 0x000000037e007223 */ /* 0x002fe20000010804 */
[----:B--2---:R-:W-:-:S05]  /*1ace0*/  F2FP.F16.F32.PACK_AB R10, R114, R105 ;  /* 0x00000069720a723e */ /* 0x004fca00000000ff */
[----:B------:R-:W1:Y:S02]  /*1acf0*/  MUFU.EX2 R119, R0 ;  /* 0x0000000000777308 */ /* 0x000e640000000800 */
[----:B-1----:R-:W-:Y:S01]  /*1ad00*/  F2FP.F16.F32.PACK_AB R11, R119, R106 ;  /* 0x0000006a770b723e */ /* 0x002fe200000000ff */
[----:B------:R-:W-:-:S05]  /*1ad10*/  FFMA.FTZ R0, R138, R3, -R4 ;  /* 0x000000038a007223 */ /* 0x000fca0000010804 */
[----:B------:R1:W-:Y:S01]  /*1ad20*/  MUFU.EX2 R129, R0 ;  /* 0x0000000000817308 */ /* 0x0003e20000000800 */
[C---:B---3--:R-:W-:Y:S06]  /*1ad30*/  HMMA.16816.F32 R72, R8.reuse, R12, R68 ;  /* 0x0000000c0848723c */ /* 0x048fec0000001844 */
[C---:B------:R-:W-:Y:S01]  /*1ad40*/  HMMA.16816.F32 R56, R8.reuse, R14, R60 ;  /* 0x0000000e0838723c */ /* 0x040fe2000000183c */
[----:B------:R-:W2:Y:S05]  /*1ad50*/  LDSM.16.MT88.4 R12, [R180+0xb000] ;  /* 0x00b00000b40c783b */ /* 0x000eaa0000004200 */
[----:B----4-:R-:W-:Y:S01]  /*1ad60*/  HMMA.16816.F32 R48, R8, R16, R48 ;  /* 0x000000100830723c */ /* 0x010fe20000001830 */
[----:B-1----:R-:W-:-:S05]  /*1ad70*/  FFMA.FTZ R0, R135, R3, -R4 ;  /* 0x0000000387007223 */ /* 0x002fca0000010804 */
[C---:B------:R-:W-:Y:S01]  /*1ad80*/  HMMA.16816.F32 R52, R8.reuse, R18, R52 ;  /* 0x000000120834723c */ /* 0x040fe20000001834 */
[----:B------:R1:W3:Y:S01]  /*1ad90*/  MUFU.EX2 R123, R0 ;  /* 0x00000000007b7308 */ /* 0x0002e20000000800 */
[----:B------:R-:W-:Y:S04]  /*1ada0*/  LDSM.16.MT88.4 R16, [R181+0xb800] ;  /* 0x00b80000b510783b */ /* 0x000fe80000004200 */
[C---:B-----5:R-:W-:Y:S06]  /*1adb0*/  HMMA.16816.F32 R44, R8.reuse, R24, R44 ;  /* 0x00000018082c723c */ /* 0x060fec000000182c */
        /* <DEDUP_REMOVED lines=77> */
[----:B---3--:R-:W-:Y:S02]  /*1b290*/  F2FP.F16.F32.PACK_AB R8, R163, R236 ;  /* 0x000000eca308723e */ /* 0x008fe400000000ff */
[----:B------:R-:W-:-:S03]  /*1b2a0*/  MOV R165, R103 ;  /* 0x0000006700a57202 */ /* 0x000fc60000000f00 */
        /* <DEDUP_REMOVED lines=33> */
[----:B------:R-:W-:Y:S02]  /*1b4c0*/  MOV R170, R123 ;  /* 0x0000007b00aa7202 */ /* 0x000fe40000000f00 */
[----:B------:R-:W-:-:S03]  /*1b4d0*/  MOV R123, R21 ;  /* 0x00000015007b7202 */ /* 0x000fc60000000f00 */
[----:B------:R1:W3:Y:S02]  /*1b4e0*/  MUFU.EX2 R152, R0 ;  /* 0x0000000000987308 */ /* 0x0002e40000000800 */
[----:B-1----:R-:W-:Y:S01]  /*1b4f0*/  FFMA.FTZ R0, R173, R3, -R6 ;  /* 0x00000003ad007223 */ /* 0x002fe20000010806 */
[----:B---3--:R-:W-:Y:S02]  /*1b500*/  F2FP.F16.F32.PACK_AB R8, R152, R153 ;  /* 0x000000999808723e */ /* 0x008fe400000000ff */
[----:B------:R-:W-:-:S03]  /*1b510*/  MOV R173, R124 ;  /* 0x0000007c00ad7202 */ /* 0x000fc60000000f00 */
        /* <DEDUP_REMOVED lines=61> */
[----:B------:R-:W4:Y:S04]  /*1b8f0*/  LDSM.16.MT88.4 R16, [R178+0xe000] ;  /* 0x00e00000b210783b */ /* 0x000f280000004200 */
        /* <DEDUP_REMOVED lines=28> */
[----:B------:R1:W-:Y:S01]  /*1bac0*/  MUFU.EX2 R126, R0 ;  /* 0x00000000007e7308 */ /* 0x0003e20000000800 */
[C---:B----4-:R-:W-:Y:S06]  /*1bad0*/  HMMA.16816.F32 R48, R8.reuse, R18, R68 ;  /* 0x000000120830723c */ /* 0x050fec0000001844 */
[C---:B--2---:R-:W-:Y:S06]  /*1bae0*/  HMMA.16816.F32 R44, R8.reuse, R12, R64 ;  /* 0x0000000c082c723c */ /* 0x044fec0000001840 */
[----:B------:R-:W-:Y:S01]  /*1baf0*/  HMMA.16816.F32 R68, R8, R14, R60 ;  /* 0x0000000e0844723c */ /* 0x000fe2000000183c */
[----:B------:R-:W2:Y:S01]  /*1bb00*/  LDSM.16.MT88.4 R12, [R180+0xe000] ;  /* 0x00e00000b40c783b */ /* 0x000ea20000004200 */
[----:B-1----:R-:W-:-:S04]  /*1bb10*/  FFMA.FTZ R0, R121, R3, -R4 ;  /* 0x0000000379007223 */ /* 0x002fc80000010804 */
        /* <DEDUP_REMOVED lines=17> */
[----:B--2---:R-:W-:-:S04]  /*1bc30*/  FFMA.FTZ R0, R125, R3, -R6 ;  /* 0x000000037d007223 */ /* 0x004fc80000010806 */
[----:B------:R2:W3:Y:S02]  /*1bc40*/  MUFU.EX2 R124, R0 ;  /* 0x00000000007c7308 */ /* 0x0004e40000000800 */
[----:B--2---:R-:W-:Y:S01]  /*1bc50*/  FFMA.FTZ R0, R110, R3, -R6 ;  /* 0x000000036e007223 */ /* 0x004fe20000010806 */
[----:B---3--:R-:W-:-:S05]  /*1bc60*/  F2FP.F16.F32.PACK_AB R8, R124, R127 ;  /* 0x0000007f7c08723e */ /* 0x008fca00000000ff */
[----:B------:R2:W-:Y:S02]  /*1bc70*/  MUFU.EX2 R122, R0 ;  /* 0x00000000007a7308 */ /* 0x0005e40000000800 */
[----:B--2---:R-:W-:-:S06]  /*1bc80*/  FFMA.FTZ R0, R107, R3, -R6 ;  /* 0x000000036b007223 */ /* 0x004fcc0000010806 */
[----:B------:R2:W3:Y:S02]  /*1bc90*/  MUFU.EX2 R123, R0 ;  /* 0x00000000007b7308 */ /* 0x0004e40000000800 */
[----:B--2---:R-:W-:Y:S01]  /*1bca0*/  FFMA.FTZ R0, R98, R3, -R4 ;  /* 0x0000000362007223 */ /* 0x004fe20000010804 */
[----:B---3--:R-:W-:-:S05]  /*1bcb0*/  F2FP.F16.F32.PACK_AB R10, R123, R122 ;  /* 0x0000007a7b0a723e */ /* 0x008fca00000000ff */
[----:B------:R-:W2:Y:S02]  /*1bcc0*/  MUFU.EX2 R121, R0 ;  /* 0x0000000000797308 */ /* 0x000ea40000000800 */
[----:B--2---:R-:W-:Y:S01]  /*1bcd0*/  F2FP.F16.F32.PACK_AB R11, R121, R129 ;  /* 0x00000081790b723e */ /* 0x004fe200000000ff */
[----:B------:R-:W-:-:S05]  /*1bce0*/  FFMA.FTZ R0, R95, R3, -R4 ;  /* 0x000000035f007223 */ /* 0x000fca0000010804 */
[----:B------:R2:W-:Y:S01]  /*1bcf0*/  MUFU.EX2 R117, R0 ;  /* 0x0000000000757308 */ /* 0x0005e20000000800 */
[C---:B-1----:R-:W-:Y:S06]  /*1bd00*/  HMMA.16816.F32 R44, R8.reuse, R12, R44 ;  /* 0x0000000c082c723c */ /* 0x042fec000000182c */
[C---:B------:R-:W-:Y:S01]  /*1bd10*/  HMMA.16816.F32 R40, R8.reuse, R14, R68 ;  /* 0x0000000e0828723c */ /* 0x040fe20000001844 */
[----:B------:R-:W1:Y:S05]  /*1bd20*/  LDSM.16.MT88.4 R12, [R180+0xe800] ;  /* 0x00e80000b40c783b */ /* 0x000e6a0000004200 */
[----:B------:R-:W-:Y:S01]  /*1bd30*/  HMMA.16816.F32 R56, R8, R18, R48 ;  /* 0x000000120838723c */ /* 0x000fe20000001830 */
[----:B------:R-:W3:Y:S01]  /*1bd40*/  LDSM.16.MT88.4 R48, [R179+0xf000] ;  /* 0x00f00000b330783b */ /* 0x000ee20000004200 */
[----:B--2---:R-:W-:-:S04]  /*1bd50*/  FFMA.FTZ R0, R94, R3, -R4 ;  /* 0x000000035e007223 */ /* 0x004fc80000010804 */
[C---:B------:R-:W-:Y:S01]  /*1bd60*/  HMMA.16816.F32 R64, R8.reuse, R16, R32 ;  /* 0x000000100840723c */ /* 0x040fe20000001820 */
[----:B------:R2:W4:Y:S01]  /*1bd70*/  MUFU.EX2 R120, R0 ;  /* 0x0000000000787308 */ /* 0x0005220000000800 */
[----:B------:R-:W5:Y:S04]  /*1bd80*/  LDSM.16.MT88.4 R32, [R178+0xf000] ;  /* 0x00f00000b220783b */ /* 0x000f680000004200 */
[C---:B------:R-:W-:Y:S06]  /*1bd90*/  HMMA.16816.F32 R16, R8.reuse, R24, R76 ;  /* 0x000000180810723c */ /* 0x040fec000000184c */
[----:B------:R-:W-:Y:S01]  /*1bda0*/  HMMA.16816.F32 R24, R8, R26, R72 ;  /* 0x0000001a0818723c */ /* 0x000fe20000001848 */
[----:B--2---:R-:W-:-:S04]  /*1bdb0*/  FFMA.FTZ R0, R90, R3, -R4 ;  /* 0x000000035a007223 */ /* 0x004fc80000010804 */
[----:B------:R2:W-:Y:S01]  /*1bdc0*/  MUFU.EX2 R119, R0 ;  /* 0x0000000000777308 */ /* 0x0005e20000000800 */
[C---:B-1----:R-:W-:Y:S06]  /*1bdd0*/  HMMA.16816.F32 R52, R8.reuse, R12, R52 ;  /* 0x0000000c0834723c */ /* 0x042fec0000001834 */
[----:B------:R-:W-:Y:S01]  /*1bde0*/  HMMA.16816.F32 R60, R8, R14, R60 ;  /* 0x0000000e083c723c */ /* 0x000fe2000000183c */
[----:B------:R-:W1:Y:S01]  /*1bdf0*/  LDSM.16.MT88.4 R12, [R180+0xf000] ;  /* 0x00f00000b40c783b */ /* 0x000e620000004200 */
[----:B--2---:R-:W-:-:S05]  /*1be00*/  FFMA.FTZ R0, R96, R3, -R6 ;  /* 0x0000000360007223 */ /* 0x004fca0000010806 */
[----:B----4-:R-:W-:Y:S01]  /*1be10*/  F2FP.F16.F32.PACK_AB R9, R120, R117 ;  /* 0x000000757809723e */ /* 0x010fe200000000ff */
        /* <DEDUP_REMOVED lines=13> */
[----:B------:R2:W-:Y:S02]  /*1bef0*/  MUFU.EX2 R106, R0 ;  /* 0x00000000006a7308 */ /* 0x0005e40000000800 */
[C---:B---3--:R-:W-:Y:S06]  /*1bf00*/  HMMA.16816.F32 R80, R8.reuse, R48, R16 ;  /* 0x000000300850723c */ /* 0x048fec0000001810 */
[----:B-----5:R-:W-:Y:S01]  /*1bf10*/  HMMA.16816.F32 R64, R8, R32, R64 ;  /* 0x000000200840723c */ /* 0x020fe20000001840 */
[----:B------:R-:W-:Y:S01]  /*1bf20*/  FADD.FTZ R16, R101, R20 ;  /* 0x0000001465107221 */ /* 0x000fe20000010000 */
[----:B------:R-:W-:-:S03]  /*1bf30*/  FADD.FTZ R17, R92, R88 ;  /* 0x000000585c117221 */ /* 0x000fc60000010000 */
[----:B------:R-:W-:Y:S01]  /*1bf40*/  FADD.FTZ R16, R100, R16 ;  /* 0x0000001064107221 */ /* 0x000fe20000010000 */
[C---:B-1----:R-:W-:Y:S01]  /*1bf50*/  HMMA.16816.F32 R88, R8.reuse, R12, R52 ;  /* 0x0000000c0858723c */ /* 0x042fe20000001834 */
[----:B--2---:R-:W-:Y:S01]  /*1bf60*/  FFMA.FTZ R0, R86, R3, -R4 ;  /* 0x0000000356007223 */ /* 0x004fe20000010804 */
[----:B------:R-:W-:Y:S03]  /*1bf70*/  LDSM.16.MT88.4 R52, [R178+0x10000] ;  /* 0x01000000b234783b */ /* 0x000fe60000004200 */
[----:B------:R1:W2:Y:S01]  /*1bf80*/  MUFU.EX2 R107, R0 ;  /* 0x00000000006b7308 */ /* 0x0002a20000000800 */
[C---:B------:R-:W-:Y:S01]  /*1bf90*/  HMMA.16816.F32 R56, R8.reuse, R34, R56 ;  /* 0x000000220838723c */ /* 0x040fe20000001838 */
[----:B------:R-:W-:Y:S01]  /*1bfa0*/  FADD.FTZ R13, R102, R17 ;  /* 0x00000011660d7221 */ /* 0x000fe20000010000 */
[----:B------:R-:W-:Y:S02]  /*1bfb0*/  FADD.FTZ R12, R134, R16 ;  /* 0x00000010860c7221 */ /* 0x000fe40000010000 */
[----:B------:R-:W-:Y:S01]  /*1bfc0*/  LDSM.16.MT88.4 R16, [R179+0xf800] ;  /* 0x00f80000b310783b */ /* 0x000fe20000004200 */
[----:B------:R-:W-:Y:S01]  /*1bfd0*/  FADD.FTZ R20, R99, R13 ;  /* 0x0000000d63147221 */ /* 0x000fe20000010000 */
[----:B------:R-:W-:Y:S01]  /*1bfe0*/  HMMA.16816.F32 R32, R8, R28, R44 ;  /* 0x0000001c0820723c */ /* 0x000fe2000000182c */
[----:B------:R-:W-:Y:S01]  /*1bff0*/  FADD.FTZ R13, R139, R12 ;  /* 0x0000000c8b0d7221 */ /* 0x000fe20000010000 */
[----:B------:R-:W-:Y:S01]  /*1c000*/  LDSM.16.MT88.4 R44, [R180+0xf800] ;  /* 0x00f80000b42c783b */ /* 0x000fe20000004200 */
[----:B------:R-:W-:-:S03]  /*1c010*/  FADD.FTZ R12, R146, R20 ;  /* 0x00000014920c7221 */ /* 0x000fc60000010000 */
[----:B------:R-:W-:Y:S01]  /*1c020*/  HMMA.16816.F32 R40, R8, R30, R40 ;  /* 0x0000001e0828723c */ /* 0x000fe20000001828 */
[----:B------:R-:W3:Y:S01]  /*1c030*/  LDSM.16.MT88.4 R28, [R178+0xf800] ;  /* 0x00f80000b21c783b */ /* 0x000ee20000004200 */
[----:B------:R-:W-:Y:S01]  /*1c040*/  FADD.FTZ R12, R196, R12 ;  /* 0x0000000cc40c7221 */ /* 0x000fe20000010000 */
[----:B-1----:R-:W-:-:S03]  /*1c050*/  FFMA.FTZ R0, R85, R3, -R4 ;  /* 0x0000000355007223 */ /* 0x002fc60000010804 */
[----:B------:R-:W-:Y:S01]  /*1c060*/  HMMA.16816.F32 R76, R8, R14, R60 ;  /* 0x0000000e084c723c */ /* 0x000fe2000000183c */
[----:B------:R1:W-:Y:S06]  /*1c070*/  MUFU.EX2 R109, R0 ;  /* 0x00000000006d7308 */ /* 0x0003ec0000000800 */
[----:B------:R-:W-:-:S04]  /*1c080*/  FFMA.FTZ R14, R207, R3, -R4 ;  /* 0x00000003cf0e7223 */ /* 0x000fc80000010804 */
[----:B------:R-:W-:Y:S01]  /*1c090*/  MUFU.EX2 R94, R14 ;  /* 0x0000000e005e7308 */ /* 0x000fe20000000800 */
[-C--:B-1----:R-:W-:Y:S02]  /*1c0a0*/  FFMA.FTZ R0, R84, R3.reuse, -R4 ;  /* 0x0000000354007223 */ /* 0x082fe40000010804 */
[----:B------:R-:W-:Y:S01]  /*1c0b0*/  HMMA.16816.F32 R84, R8, R50, R24 ;  /* 0x000000320854723c */ /* 0x000fe20000001818 */
[----:B------:R-:W1:Y:S04]  /*1c0c0*/  LDSM.16.MT88.4 R24, [R181+0xf800] ;  /* 0x00f80000b518783b */ /* 0x000e680000004200 */
[----:B------:R4:W5:Y:S01]  /*1c0d0*/  MUFU.EX2 R110, R0 ;  /* 0x00000000006e7308 */ /* 0x0009620000000800 */
[----:B------:R-:W-:Y:S01]  /*1c0e0*/  LDSM.16.MT88.4 R48, [R181+0x10000] ;  /* 0x01000000b530783b */ /* 0x000fe20000004200 */
[----:B--2---:R-:W-:Y:S01]  /*1c0f0*/  F2FP.F16.F32.PACK_AB R9, R107, R106 ;  /* 0x0000006a6b09723e */ /* 0x004fe200000000ff */
[----:B----4-:R-:W-:Y:S01]  /*1c100*/  FFMA.FTZ R0, R206, R3, -R6 ;  /* 0x00000003ce007223 */ /* 0x010fe20000010806 */
[----:B-----5:R-:W-:-:S04]  /*1c110*/  F2FP.F16.F32.PACK_AB R11, R110, R109 ;  /* 0x0000006d6e0b723e */ /* 0x020fc800000000ff */
        /* <DEDUP_REMOVED lines=10> */
[----:B------:R2:W-:Y:S02]  /*1c1c0*/  MUFU.EX2 R102, R0 ;  /* 0x0000000000667308 */ /* 0x0005e40000000800 */
[C---:B---3--:R-:W-:Y:S06]  /*1c1d0*/  HMMA.16816.F32 R72, R8.reuse, R28, R64 ;  /* 0x0000001c0848723c */ /* 0x048fec0000001840 */
[C---:B-1----:R-:W-:Y:S06]  /*1c1e0*/  HMMA.16816.F32 R64, R8.reuse, R24, R32 ;  /* 0x000000180840723c */ /* 0x042fec0000001820 */
[C---:B------:R-:W-:Y:S01]  /*1c1f0*/  HMMA.16816.F32 R60, R8.reuse, R26, R40 ;  /* 0x0000001a083c723c */ /* 0x040fe20000001828 */
[-CC-:B--2---:R-:W-:Y:S01]  /*1c200*/  FFMA.FTZ R0, R198, R3.reuse, -R4.reuse ;  /* 0x00000003c6007223 */ /* 0x184fe20000010804 */
[----:B------:R-:W1:Y:S03]  /*1c210*/  LDSM.16.MT88.4 R24, [R180+0x10000] ;  /* 0x01000000b418783b */ /* 0x000e660000004200 */
[----:B------:R2:W-:Y:S01]  /*1c220*/  MUFU.EX2 R99, R0 ;  /* 0x0000000000637308 */ /* 0x0005e20000000800 */
[C---:B------:R-:W-:Y:S01]  /*1c230*/  HMMA.16816.F32 R68, R8.reuse, R30, R56 ;  /* 0x0000001e0844723c */ /* 0x040fe20000001838 */
[----:B------:R-:W3:Y:S05]  /*1c240*/  LDSM.16.MT88.4 R28, [R179+0x10000] ;  /* 0x01000000b31c783b */ /* 0x000eea0000004200 */
[C---:B------:R-:W-:Y:S06]  /*1c250*/  HMMA.16816.F32 R56, R8.reuse, R16, R80 ;  /* 0x000000100838723c */ /* 0x040fec0000001850 */
[----:B------:R-:W-:Y:S01]  /*1c260*/  HMMA.16816.F32 R32, R8, R18, R84 ;  /* 0x000000120820723c */ /* 0x000fe20000001854 */
[----:B--2---:R-:W-:-:S05]  /*1c270*/  FFMA.FTZ R0, R200, R3, -R4 ;  /* 0x00000003c8007223 */ /* 0x004fca0000010804 */
[C---:B------:R-:W-:Y:S01]  /*1c280*/  HMMA.16816.F32 R40, R8.reuse, R44, R88 ;  /* 0x0000002c0828723c */ /* 0x040fe20000001858 */
[----:B------:R2:W-:Y:S05]  /*1c290*/  MUFU.EX2 R100, R0 ;  /* 0x0000000000647308 */ /* 0x0005ea0000000800 */
[----:B------:R-:W-:Y:S07]  /*1c2a0*/  HMMA.16816.F32 R76, R8, R46, R76 ;  /* 0x0000002e084c723c */ /* 0x000fee000000184c */
[----:B------:R-:W-:-:S04]  /*1c2b0*/  FFMA.FTZ R9, R218, R3, -R4 ;  /* 0x00000003da097223 */ /* 0x000fc80000010804 */
[----:B------:R-:W-:Y:S01]  /*1c2c0*/  MUFU.EX2 R81, R9 ;  /* 0x0000000900517308 */ /* 0x000fe20000000800 */
[----:B--2---:R-:W-:-:S07]  /*1c2d0*/  FFMA.FTZ R0, R201, R3, -R4 ;  /* 0x00000003c9007223 */ /* 0x004fce0000010804 */
[----:B------:R2:W4:Y:S02]  /*1c2e0*/  MUFU.EX2 R98, R0 ;  /* 0x0000000000627308 */ /* 0x0005240000000800 */
[----:B--2---:R-:W-:Y:S01]  /*1c2f0*/  FFMA.FTZ R0, R202, R3, -R4 ;  /* 0x00000003ca007223 */ /* 0x004fe20000010804 */
[----:B----4-:R-:W-:-:S05]  /*1c300*/  F2FP.F16.F32.PACK_AB R15, R98, R100 ;  /* 0x00000064620f723e */ /* 0x010fca00000000ff */
[----:B------:R2:W4:Y:S02]  /*1c310*/  MUFU.EX2 R97, R0 ;  /* 0x0000000000617308 */ /* 0x0005240000000800 */
[----:B--2---:R-:W-:Y:S01]  /*1c320*/  FFMA.FTZ R0, R212, R3, -R6 ;  /* 0x00000003d4007223 */ /* 0x004fe20000010806 */
[----:B----4-:R-:W-:-:S05]  /*1c330*/  F2FP.F16.F32.PACK_AB R9, R94, R97 ;  /* 0x000000615e09723e */ /* 0x010fca00000000ff */
[----:B------:R2:W-:Y:S02]  /*1c340*/  MUFU.EX2 R96, R0 ;  /* 0x0000000000607308 */ /* 0x0005e40000000800 */
[----:B--2---:R-:W-:-:S06]  /*1c350*/  FFMA.FTZ R0, R211, R3, -R6 ;  /* 0x00000003d3007223 */ /* 0x004fcc0000010806 */
[----:B------:R2:W-:Y:S02]  /*1c360*/  MUFU.EX2 R93, R0 ;  /* 0x00000000005d7308 */ /* 0x0005e40000000800 */
[----:B--2---:R-:W-:-:S06]  /*1c370*/  FFMA.FTZ R0, R210, R3, -R6 ;  /* 0x00000003d2007223 */ /* 0x004fcc0000010806 */
[----:B------:R2:W-:Y:S02]  /*1c380*/  MUFU.EX2 R95, R0 ;  /* 0x00000000005f7308 */ /* 0x0005e40000000800 */
[----:B--2---:R-:W-:-:S06]  /*1c390*/  FFMA.FTZ R0, R209, R3, -R6 ;  /* 0x00000003d1007223 */ /* 0x004fcc0000010806 */
[----:B------:R2:W4:Y:S02]  /*1c3a0*/  MUFU.EX2 R92, R0 ;  /* 0x00000000005c7308 */ /* 0x0005240000000800 */
[----:B--2---:R-:W-:Y:S01]  /*1c3b0*/  FADD.FTZ R0, R149, R13 ;  /* 0x0000000d95007221 */ /* 0x004fe20000010000 */
[----:B------:R-:W-:Y:S01]  /*1c3c0*/  FADD.FTZ R13, R156, R12 ;  /* 0x0000000c9c0d7221 */ /* 0x000fe20000010000 */
[----:B------:R-:W-:Y:S01]  /*1c3d0*/  FFMA.FTZ R12, R208, R3, -R4 ;  /* 0x00000003d00c7223 */ /* 0x000fe20000010804 */
[----:B----4-:R-:W-:Y:S01]  /*1c3e0*/  F2FP.F16.F32.PACK_AB R14, R92, R95 ;  /* 0x0000005f5c0e723e */ /* 0x010fe200000000ff */
[----:B------:R-:W-:Y:S01]  /*1c3f0*/  FADD.FTZ R0, R197, R0 ;  /* 0x00000000c5007221 */ /* 0x000fe20000010000 */
[----:B------:R-:W-:Y:S01]  /*1c400*/  FADD.FTZ R16, R188, R13 ;  /* 0x0000000dbc107221 */ /* 0x000fe20000010000 */
[----:B------:R2:W4:Y:S01]  /*1c410*/  MUFU.EX2 R86, R12 ;  /* 0x0000000c00567308 */ /* 0x0005220000000800 */
[----:B------:R-:W-:Y:S01]  /*1c420*/  F2FP.F16.F32.PACK_AB R13, R99, R102 ;  /* 0x00000066630d723e */ /* 0x000fe200000000ff */
[----:B------:R-:W-:Y:S01]  /*1c430*/  FADD.FTZ R0, R159, R0 ;  /* 0x000000009f007221 */ /* 0x000fe20000010000 */
[----:B------:R-:W-:-:S03]  /*1c440*/  FADD.FTZ R8, R194, R16 ;  /* 0x00000010c2087221 */ /* 0x000fc60000010000 */
[----:B------:R-:W-:Y:S01]  /*1c450*/  FADD.FTZ R17, R193, R0 ;  /* 0x00000000c1117221 */ /* 0x000fe20000010000 */
[----:B------:R-:W-:Y:S01]  /*1c460*/  FFMA.FTZ R0, R214, R3, -R6 ;  /* 0x00000003d6007223 */ /* 0x000fe20000010806 */
[----:B------:R-:W-:-:S03]  /*1c470*/  FADD.FTZ R8, R195, R8 ;  /* 0x00000008c3087221 */ /* 0x000fc60000010000 */
[----:B------:R5:W-:Y:S01]  /*1c480*/  MUFU.EX2 R85, R0 ;  /* 0x0000000000557308 */ /* 0x000be20000000800 */
[----:B------:R-:W-:Y:S01]  /*1c490*/  FADD.FTZ R8, R174, R8 ;  /* 0x00000008ae087221 */ /* 0x000fe20000010000 */
[----:B--2---:R-:W-:Y:S02]  /*1c4a0*/  F2FP.F16.F32.PACK_AB R12, R93, R96 ;  /* 0x000000605d0c723e */ /* 0x004fe400000000ff */
[----:B----4-:R-:W-:-:S05]  /*1c4b0*/  F2FP.F16.F32.PACK_AB R11, R81, R86 ;  /* 0x00000056510b723e */ /* 0x010fca00000000ff */
        /* <DEDUP_REMOVED lines=8> */
[-CC-:B----4-:R-:W-:Y:S01]  /*1c540*/  FFMA.FTZ R0, R213, R3.reuse, -R6.reuse ;  /* 0x00000003d5007223 */ /* 0x190fe20000010806 */
[----:B------:R-:W1:Y:S03]  /*1c550*/  LDSM.16.MT88.4 R48, [R181+0x10800] ;  /* 0x01080000b530783b */ /* 0x000e660000004200 */
[----:B------:R4:W-:Y:S01]  /*1c560*/  MUFU.EX2 R83, R0 ;  /* 0x0000000000537308 */ /* 0x0009e20000000800 */
[C---:B---3--:R-:W-:Y:S06]  /*1c570*/  HMMA.16816.F32 R56, R12.reuse, R28, R56 ;  /* 0x0000001c0c38723c */ /* 0x048fec0000001838 */
[C---:B------:R-:W-:Y:S01]  /*1c580*/  HMMA.16816.F32 R44, R12.reuse, R30, R32 ;  /* 0x0000001e0c2c723c */ /* 0x040fe20000001820 */
[----:B------:R-:W3:Y:S04]  /*1c590*/  LDSM.16.MT88.4 R28, [R179+0x10800] ;  /* 0x01080000b31c783b */ /* 0x000ee80000004200 */
[----:B------:R-:W-:Y:S01]  /*1c5a0*/  LDSM.16.MT88.4 R32, [R178+0x11000] ;  /* 0x01100000b220783b */ /* 0x000fe20000004200 */
[----:B------:R-:W-:Y:S01]  /*1c5b0*/  HMMA.16816.F32 R24, R12, R26, R76 ;  /* 0x0000001a0c18723c */ /* 0x000fe2000000184c */
[----:B----4-:R-:W-:-:S06]  /*1c5c0*/  FFMA.FTZ R0, R215, R3, -R6 ;  /* 0x00000003d7007223 */ /* 0x010fcc0000010806 */
[-CC-:B------:R-:W-:Y:S01]  /*1c5d0*/  FFMA.FTZ R12, R220, R3.reuse, -R4.reuse ;  /* 0x00000003dc0c7223 */ /* 0x180fe20000010804 */
[----:B------:R4:W5:Y:S01]  /*1c5e0*/  MUFU.EX2 R82, R0 ;  /* 0x0000000000527308 */ /* 0x0009620000000800 */
[----:B------:R-:W-:-:S07]  /*1c5f0*/  FFMA.FTZ R14, R228, R3, -R4 ;  /* 0x00000003e40e7223 */ /* 0x000fce0000010804 */
[----:B------:R2:W-:Y:S01]  /*1c600*/  MUFU.EX2 R78, R12 ;  /* 0x0000000c004e7308 */ /* 0x0005e20000000800 */
[----:B----4-:R-:W-:Y:S01]  /*1c610*/  FADD.FTZ R0, R192, R17 ;  /* 0x00000011c0007221 */ /* 0x010fe20000010000 */
[----:B------:R-:W-:Y:S01]  /*1c620*/  FADD.FTZ R17, R167, R8 ;  /* 0x00000008a7117221 */ /* 0x000fe20000010000 */
[----:B------:R-:W-:Y:S01]  /*1c630*/  FFMA.FTZ R8, R219, R3, -R4 ;  /* 0x00000003db087223 */ /* 0x000fe20000010804 */
[----:B-----5:R-:W-:Y:S01]  /*1c640*/  F2FP.F16.F32.PACK_AB R10, R82, R83 ;  /* 0x00000053520a723e */ /* 0x020fe200000000ff */
[----:B------:R-:W-:-:S03]  /*1c650*/  FADD.FTZ R0, R172, R0 ;  /* 0x00000000ac007221 */ /* 0x000fc60000010000 */
[----:B------:R4:W5:Y:S01]  /*1c660*/  MUFU.EX2 R80, R8 ;  /* 0x0000000800507308 */ /* 0x0009620000000800 */
        /* <DEDUP_REMOVED lines=9> */
[----:B----4-:R-:W-:Y:S01]  /*1c700*/  F2FP.F16.F32.PACK_AB R8, R84, R85 ;  /* 0x000000555408723e */ /* 0x010fe200000000ff */
        /* <DEDUP_REMOVED lines=8> */
[----:B----4-:R-:W-:Y:S01]  /*1c790*/  FADD.FTZ R13, R165, R12 ;  /* 0x0000000ca50d7221 */ /* 0x010fe20000010000 */
[----:B------:R-:W-:Y:S02]  /*1c7a0*/  FFMA.FTZ R12, R222, R3, -R6 ;  /* 0x00000003de0c7223 */ /* 0x000fe40000010806 */
[----:B------:R-:W-:Y:S01]  /*1c7b0*/  FADD.FTZ R0, R238, R0 ;  /* 0x00000000ee007221 */ /* 0x000fe20000010000 */
[----:B-1----:R-:W-:Y:S01]  /*1c7c0*/  HMMA.16816.F32 R64, R8, R48, R64 ;  /* 0x000000300840723c */ /* 0x002fe20000001840 */
[----:B------:R-:W-:Y:S01]  /*1c7d0*/  FADD.FTZ R13, R249, R13 ;  /* 0x0000000df90d7221 */ /* 0x000fe20000010000 */
[----:B------:R1:W-:Y:S01]  /*1c7e0*/  MUFU.EX2 R76, R12 ;  /* 0x0000000c004c7308 */ /* 0x0003e20000000800 */
[----:B------:R-:W-:-:S02]  /*1c7f0*/  FADD.FTZ R0, R242, R0 ;  /* 0x00000000f2007221 */ /* 0x000fc40000010000 */
[----:B------:R-:W-:Y:S01]  /*1c800*/  FADD.FTZ R13, R248, R13 ;  /* 0x0000000df80d7221 */ /* 0x000fe20000010000 */
[C---:B------:R-:W-:Y:S01]  /*1c810*/  HMMA.16816.F32 R60, R8.reuse, R50, R60 ;  /* 0x00000032083c723c */ /* 0x040fe2000000183c */
[----:B------:R-:W-:Y:S02]  /*1c820*/  FADD.FTZ R0, R244, R0 ;  /* 0x00000000f4007221 */ /* 0x000fe40000010000 */
[----:B------:R-:W-:Y:S02]  /*1c830*/  FADD.FTZ R13, R246, R13 ;  /* 0x0000000df60d7221 */ /* 0x000fe40000010000 */
[----:B------:R-:W-:Y:S01]  /*1c840*/  FADD.FTZ R0, R158, R0 ;  /* 0x000000009e007221 */ /* 0x000fe20000010000 */
[----:B---3--:R-:W-:Y:S01]  /*1c850*/  HMMA.16816.F32 R48, R8, R30, R44 ;  /* 0x0000001e0830723c */ /* 0x008fe2000000182c */
[----:B------:R-:W-:Y:S02]  /*1c860*/  FADD.FTZ R13, R247, R13 ;  /* 0x0000000df70d7221 */ /* 0x000fe40000010000 */
[----:B------:R-:W-:-:S02]  /*1c870*/  FADD.FTZ R0, R154, R0 ;  /* 0x000000009a007221 */ /* 0x000fc40000010000 */
[----:B------:R-:W-:Y:S01]  /*1c880*/  FADD.FTZ R13, R236, R13 ;  /* 0x0000000dec0d7221 */ /* 0x000fe20000010000 */
[C---:B--2---:R-:W-:Y:S01]  /*1c890*/  HMMA.16816.F32 R44, R8.reuse, R16, R40 ;  /* 0x00000010082c723c */ /* 0x044fe20000001828 */
[----:B-1----:R-:W-:Y:S01]  /*1c8a0*/  FFMA.FTZ R12, R223, R3, -R6 ;  /* 0x00000003df0c7223 */ /* 0x002fe20000010806 */
[----:B------:R-:W-:Y:S01]  /*1c8b0*/  FADD.FTZ R0, R157, R0 ;  /* 0x000000009d007221 */ /* 0x000fe20000010000 */
[----:B------:R-:W-:Y:S02]  /*1c8c0*/  FADD.FTZ R13, R163, R13 ;  /* 0x0000000da30d7221 */ /* 0x000fe40000010000 */
[----:B------:R1:W2:Y:S01]  /*1c8d0*/  MUFU.EX2 R55, R12 ;  /* 0x0000000c00377308 */ /* 0x0002a20000000800 */
[C---:B------:R-:W-:Y:S01]  /*1c8e0*/  HMMA.16816.F32 R40, R8.reuse, R18, R24 ;  /* 0x000000120828723c */ /* 0x040fe20000001818 */
[----:B------:R-:W-:Y:S01]  /*1c8f0*/  FADD.FTZ R13, R162, R13 ;  /* 0x0000000da20d7221 */ /* 0x000fe20000010000 */
[----:B------:R-:W-:Y:S03]  /*1c900*/  LDSM.16.MT88.4 R24, [R179+0x11000] ;  /* 0x01100000b318783b */ /* 0x000fe60000004200 */
[----:B------:R-:W-:Y:S01]  /*1c910*/  FADD.FTZ R13, R160, R13 ;  /* 0x0000000da00d7221 */ /* 0x000fe20000010000 */
[----:B------:R-:W-:Y:S01]  /*1c920*/  HMMA.16816.F32 R56, R8, R28, R56 ;  /* 0x0000001c0838723c */ /* 0x000fe20000001838 */
[----:B------:R-:W3:Y:S02]  /*1c930*/  LDSM.16.MT88.4 R28, [R181+0x11000] ;  /* 0x01100000b51c783b */ /* 0x000ee40000004200 */
[----:B------:R-:W-:-:S02]  /*1c940*/  FADD.FTZ R13, R153, R13 ;  /* 0x0000000d990d7221 */ /* 0x000fc40000010000 */
[----:B------:R-:W4:Y:S02]  /*1c950*/  LDSM.16.MT88.4 R16, [R180+0x11000] ;  /* 0x01100000b410783b */ /* 0x000f240000004200 */
[----:B------:R-:W-:Y:S01]  /*1c960*/  FADD.FTZ R13, R152, R13 ;  /* 0x0000000d980d7221 */ /* 0x000fe20000010000 */
[----:B-----5:R-:W-:Y:S01]  /*1c970*/  F2FP.F16.F32.PACK_AB R9, R78, R80 ;  /* 0x000000504e09723e */ /* 0x020fe200000000ff */
[----:B------:R-:W5:Y:S01]  /*1c980*/  LDSM.16.MT88.4 R160, [R178+0x11800] ;  /* 0x01180000b2a0783b */ /* 0x000f620000004200 */
[-CC-:B-1----:R-:W-:Y:S01]  /*1c990*/  FFMA.FTZ R12, R224, R3.reuse, -R6.reuse ;  /* 0x00000003e00c7223 */ /* 0x182fe20000010806 */
[----:B------:R-:W-:Y:S01]  /*1c9a0*/  FADD.FTZ R13, R39, R13 ;  /* 0x0000000d270d7221 */ /* 0x000fe20000010000 */
[----:B--2---:R-:W-:Y:S02]  /*1c9b0*/  F2FP.F16.F32.PACK_AB R8, R55, R76 ;  /* 0x0000004c3708723e */ /* 0x004fe400000000ff */
[----:B------:R1:W-:Y:S01]  /*1c9c0*/  MUFU.EX2 R54, R12 ;  /* 0x0000000c00367308 */ /* 0x0003e20000000800 */
[----:B------:R-:W-:Y:S01]  /*1c9d0*/  FADD.FTZ R13, R151, R13 ;  /* 0x0000000d970d7221 */ /* 0x000fe20000010000 */
[----:B-1----:R-:W-:-:S06]  /*1c9e0*/  FFMA.FTZ R12, R225, R3, -R6 ;  /* 0x00000003e10c7223 */ /* 0x002fcc0000010806 */
[----:B------:R1:W2:Y:S02]  /*1c9f0*/  MUFU.EX2 R53, R12 ;  /* 0x0000000c00357308 */ /* 0x0002a40000000800 */
[----:B-1----:R-:W-:Y:S01]  /*1ca00*/  FFMA.FTZ R12, R226, R3, -R4 ;  /* 0x00000003e20c7223 */ /* 0x002fe20000010804 */
[----:B--2---:R-:W-:-:S05]  /*1ca10*/  F2FP.F16.F32.PACK_AB R10, R53, R54 ;  /* 0x00000036350a723e */ /* 0x004fca00000000ff */
[----:B------:R1:W2:Y:S02]  /*1ca20*/  MUFU.EX2 R52, R12 ;  /* 0x0000000c00347308 */ /* 0x0002a40000000800 */
[----:B-1----:R-:W-:Y:S01]  /*1ca30*/  FADD.FTZ R12, R155, R0 ;  /* 0x000000009b0c7221 */ /* 0x002fe20000010000 */
[----:B------:R-:W-:Y:S01]  /*1ca40*/  FFMA.FTZ R0, R227, R3, -R4 ;  /* 0x00000003e3007223 */ /* 0x000fe20000010804 */
[----:B--2---:R-:W-:Y:S01]  /*1ca50*/  F2FP.F16.F32.PACK_AB R11, R52, R77 ;  /* 0x0000004d340b723e */ /* 0x004fe200000000ff */
[----:B------:R-:W1:Y:S01]  /*1ca60*/  LDSM.16.MT88.4 R152, [R181+0x11800] ;  /* 0x01180000b598783b */ /* 0x000e620000004200 */
[----:B------:R-:W-:Y:S02]  /*1ca70*/  FADD.FTZ R12, R150, R12 ;  /* 0x0000000c960c7221 */ /* 0x000fe40000010000 */
[----:B------:R2:W-:Y:S03]  /*1ca80*/  MUFU.EX2 R39, R0 ;  /* 0x0000000000277308 */ /* 0x0005e60000000800 */
[C---:B------:R-:W-:Y:S06]  /*1ca90*/  HMMA.16816.F32 R164, R8.reuse, R32, R72 ;  /* 0x0000002008a4723c */ /* 0x040fec0000001848 */
[C---:B------:R-:W-:Y:S06]  /*1caa0*/  HMMA.16816.F32 R32, R8.reuse, R34, R68 ;  /* 0x000000220820723c */ /* 0x040fec0000001844 */
[C---:B---3--:R-:W-:Y:S01]  /*1cab0*/  HMMA.16816.F32 R156, R8.reuse, R28, R64 ;  /* 0x0000001c089c723c */ /* 0x048fe20000001840 */
[----:B--2---:R-:W-:Y:S01]  /*1cac0*/  FADD.FTZ R0, R145, R12 ;  /* 0x0000000c91007221 */ /* 0x004fe20000010000 */
[----:B------:R-:W-:Y:S01]  /*1cad0*/  FADD.FTZ R12, R38, R13 ;  /* 0x0000000d260c7221 */ /* 0x000fe20000010000 */
[----:B------:R-:W-:Y:S01]  /*1cae0*/  FFMA.FTZ R13, R229, R3, -R4 ;  /* 0x00000003e50d7223 */ /* 0x000fe20000010804 */
[----:B------:R-:W2:Y:S01]  /*1caf0*/  MUFU.EX2 R38, R14 ;  /* 0x0000000e00267308 */ /* 0x000ea20000000800 */
        /* <DEDUP_REMOVED lines=9> */
[----:B------:R-:W1:Y:S01]  /*1cb90*/  LDSM.16.MT88.4 R144, [R179+0x11800] ;  /* 0x01180000b390783b */ /* 0x000e620000004200 */
[----:B------:R-:W-:Y:S01]  /*1cba0*/  FADD.FTZ R0, R138, R0 ;  /* 0x000000008a007221 */ /* 0x000fe20000010000 */
[----:B------:R-:W-:-:S03]  /*1cbb0*/  FADD.FTZ R12, R137, R12 ;  /* 0x0000000c890c7221 */ /* 0x000fc60000010000 */
[----:B------:R-:W-:Y:S01]  /*1cbc0*/  FADD.FTZ R0, R140, R0 ;  /* 0x000000008c007221 */ /* 0x000fe20000010000 */
[----:B------:R-:W-:Y:S01]  /*1cbd0*/  FADD.FTZ R12, R136, R12 ;  /* 0x0000000c880c7221 */ /* 0x000fe20000010000 */
[C---:B------:R-:W-:Y:S01]  /*1cbe0*/  HMMA.16816.F32 R24, R8.reuse, R26, R48 ;  /* 0x0000001a0818723c */ /* 0x040fe20000001830 */
[----:B--2---:R-:W-:Y:S01]  /*1cbf0*/  F2FP.F16.F32.PACK_AB R137, R38, R39 ;  /* 0x000000272689723e */ /* 0x004fe200000000ff */
[----:B------:R-:W-:Y:S01]  /*1cc00*/  FADD.FTZ R0, R141, R0 ;  /* 0x000000008d007221 */ /* 0x000fe20000010000 */
[----:B------:R-:W-:Y:S01]  /*1cc10*/  FADD.FTZ R12, R131, R12 ;  /* 0x0000000c830c7221 */ /* 0x000fe20000010000 */
[----:B---3--:R-:W-:Y:S02]  /*1cc20*/  FFMA.FTZ R13, R230, R3, -R6 ;  /* 0x00000003e60d7223 */ /* 0x008fe40000010806 */
[----:B------:R-:W-:Y:S01]  /*1cc30*/  FADD.FTZ R0, R130, R0 ;  /* 0x0000000082007221 */ /* 0x000fe20000010000 */
[----:B------:R-:W-:Y:S01]  /*1cc40*/  FADD.FTZ R12, R135, R12 ;  /* 0x0000000c870c7221 */ /* 0x000fe20000010000 */
[----:B----4-:R-:W-:Y:S01]  /*1cc50*/  HMMA.16816.F32 R44, R8, R16, R44 ;  /* 0x00000010082c723c */ /* 0x010fe2000000182c */
[----:B------:R2:W-:Y:S01]  /*1cc60*/  MUFU.EX2 R20, R13 ;  /* 0x0000000d00147308 */ /* 0x0005e20000000800 */
[----:B------:R-:W-:Y:S01]  /*1cc70*/  FADD.FTZ R0, R126, R0 ;  /* 0x000000007e007221 */ /* 0x000fe20000010000 */
[----:B------:R-:W-:-:S03]  /*1cc80*/  FADD.FTZ R12, R127, R12 ;  /* 0x0000000c7f0c7221 */ /* 0x000fc60000010000 */
[----:B------:R-:W-:Y:S01]  /*1cc90*/  FADD.FTZ R0, R128, R0 ;  /* 0x0000000080007221 */ /* 0x000fe20000010000 */
[----:B------:R-:W-:Y:S01]  /*1cca0*/  HMMA.16816.F32 R40, R8, R18, R40 ;  /* 0x000000120828723c */ /* 0x000fe20000001828 */
[----:B------:R-:W3:Y:S02]  /*1ccb0*/  LDSM.16.MT88.4 R8, [R180+0x11800] ;  /* 0x01180000b408783b */ /* 0x000ee40000004200 */
[----:B------:R-:W-:Y:S01]  /*1ccc0*/  FADD.FTZ R0, R129, R0 ;  /* 0x0000000081007221 */ /* 0x000fe20000010000 */
[----:B--2---:R-:W-:-:S04]  /*1ccd0*/  FFMA.FTZ R13, R231, R3, -R6 ;  /* 0x00000003e70d7223 */ /* 0x004fc80000010806 */
[----:B------:R2:W4:Y:S02]  /*1cce0*/  MUFU.EX2 R15, R13 ;  /* 0x0000000d000f7308 */ /* 0x0005240000000800 */
[----:B--2---:R-:W-:Y:S01]  /*1ccf0*/  FFMA.FTZ R13, R232, R3, -R6 ;  /* 0x00000003e80d7223 */ /* 0x004fe20000010806 */
[----:B----4-:R-:W-:-:S05]  /*1cd00*/  F2FP.F16.F32.PACK_AB R136, R15, R20 ;  /* 0x000000140f88723e */ /* 0x010fca00000000ff */
[----:B------:R2:W-:Y:S02]  /*1cd10*/  MUFU.EX2 R14, R13 ;  /* 0x0000000d000e7308 */ /* 0x0005e40000000800 */
[-C--:B--2---:R-:W-:Y:S01]  /*1cd20*/  FFMA.FTZ R13, R233, R3.reuse, -R6 ;  /* 0x00000003e90d7223 */ /* 0x084fe20000010806 */
[----:B------:R-:W-:Y:S01]  /*1cd30*/  FADD.FTZ R6, R124, R12 ;  /* 0x0000000c7c067221 */ /* 0x000fe20000010000 */
[----:B------:R-:W-:-:S03]  /*1cd40*/  FFMA.FTZ R3, R234, R3, -R4 ;  /* 0x00000003ea037223 */ /* 0x000fc60000010804 */
[----:B------:R-:W-:Y:S01]  /*1cd50*/  FADD.FTZ R12, R122, R6 ;  /* 0x000000067a0c7221 */ /* 0x000fe20000010000 */
[----:B------:R-:W-:Y:S01]  /*1cd60*/  FADD.FTZ R6, R121, R0 ;  /* 0x0000000079067221 */ /* 0x000fe20000010000 */
[----:B------:R-:W2:Y:S02]  /*1cd70*/  MUFU.EX2 R13, R13 ;  /* 0x0000000d000d7308 */ /* 0x000ea40000000800 */
[----:B------:R-:W-:Y:S01]  /*1cd80*/  FADD.FTZ R0, R123, R12 ;  /* 0x0000000c7b007221 */ /* 0x000fe20000010000 */
[----:B------:R-:W-:-:S05]  /*1cd90*/  FADD.FTZ R4, R117, R6 ;  /* 0x0000000675047221 */ /* 0x000fca0000010000 */
[----:B------:R4:W5:Y:S01]  /*1cda0*/  MUFU.EX2 R6, R3 ;  /* 0x0000000300067308 */ /* 0x0009620000000800 */
[----:B--2---:R-:W-:Y:S01]  /*1cdb0*/  F2FP.F16.F32.PACK_AB R138, R13, R14 ;  /* 0x0000000e0d8a723e */ /* 0x004fe200000000ff */
[----:B----4-:R-:W-:Y:S01]  /*1cdc0*/  FADD.FTZ R3, R115, R0 ;  /* 0x0000000073037221 */ /* 0x010fe20000010000 */
[----:B------:R-:W-:Y:S01]  /*1cdd0*/  FADD.FTZ R0, R120, R4 ;  /* 0x0000000478007221 */ /* 0x000fe20000010000 */
[----:B-----5:R-:W-:Y:S02]  /*1cde0*/  F2FP.F16.F32.PACK_AB R139, R6, R21 ;  /* 0x00000015068b723e */ /* 0x020fe400000000ff */
        /* <DEDUP_REMOVED lines=9> */
[----:B-1----:R-:W-:Y:S02]  /*1ce80*/  HMMA.16816.F32 R156, R136, R152, R156 ;  /* 0x00000098889c723c */ /* 0x002fe4000000189c */
        /* <DEDUP_REMOVED lines=24> */
[----:B---3--:R-:W-:Y:S02]  /*1d010*/  HMMA.16816.F32 R140, R136, R8, R44 ;  /* 0x00000008888c723c */ /* 0x008fe4000000182c */
        /* <DEDUP_REMOVED lines=19> */
[----:B------:R1:W-:Y:S01]  /*1d150*/  STL [R1+0x8], R4 ;  /* 0x0000080401007387 */ /* 0x0003e20000100800 */
[----:B------:R-:W-:Y:S05]  /*1d160*/  @!P1 BRA `(.L_x_1445) ;  /* 0x0000009c00c89947 */ /* 0x000fea0003800000 */
[----:B------:R-:W2:Y:S01]  /*1d170*/  LDL R134, [R1+0xc4] ;  /* 0x0000c40001867983 */ /* 0x000ea20000100800 */
[----:B------:R-:W-:-:S04]  /*1d180*/  DEPBAR.LE SB0, 0x0 ;  /* 0x000080000000791a */ /* 0x000fc80000000000 */
[----:B------:R-:W-:Y:S05]  /*1d190*/  WARPSYNC.ALL ;  /* 0x0000000000007948 */ /* 0x000fea0003800000 */
[----:B------:R-:W-:Y:S01]  /*1d1a0*/  BSSY B0, `(.L_x_1446) ;  /* 0x0000048000007945 */ /* 0x000fe20003800000 */
[----:B------:R-:W-:Y:S01]  /*1d1b0*/  BAR.SYNC.DEFER_BLOCKING 0x0 ;  /* 0x0000000000007b1d */ /* 0x000fe20000010000 */
[----:B--2---:R-:W-:-:S05]  /*1d1c0*/  IADD3 R229, R134, -0x2, RZ ;  /* 0xfffffffe86e57810 */ /* 0x004fca0007ffe0ff */
[----:B------:R2:W-:Y:S01]  /*1d1d0*/  STL [R1+0x4], R229 ;  /* 0x000004e501007387 */ /* 0x0005e20000100800 */
        /* <DEDUP_REMOVED lines=36> */
[----:B------:R-:W3:Y:S01]  /*1d420*/  LD.E.64 R8, desc[UR6][R22.64+0x40] ;  /* 0x0000400616087980 */ /* 0x000ee2000c101b00 */
        /* <DEDUP_REMOVED lines=9> */
[----:B------:R-:W4:Y:S04]  /*1d4c0*/  LD.E R13, desc[UR6][R12.64] ;  /* 0x000000060c0d7980 */ /* 0x000f28000c101900 */
[----:B------:R-:W4:Y:S04]  /*1d4d0*/  LD.E R12, desc[UR6][R10.64] ;  /* 0x000000060a0c7980 */ /* 0x000f28000c101900 */
[----:B------:R-:W5:Y:S01]  /*1d4e0*/  LD.E.64 R10, desc[UR6][R22.64+0x28] ;  /* 0x00002806160a7980 */ /* 0x000f62000c101b00 */
[----:B------:R-:W-:-:S05]  /*1d4f0*/  IADD3 R4, R6, -R4, RZ ;  /* 0x8000000406047210 */ /* 0x000fca0007ffe0ff */
[----:B------:R-:W-:-:S05]  /*1d500*/  IMAD R3, R3, R4, -0x100 ;  /* 0xffffff0003037424 */ /* 0x000fca00078e0204 */
[----:B------:R-:W-:Y:S01]  /*1d510*/  SHF.R.S32.HI R4, RZ, 0x1f, R3 ;  /* 0x0000001fff047819 */ /* 0x000fe20000011403 */
[-C--:B---3--:R-:W-:Y:S02]  /*1d520*/  IMAD R0, R9, R3.reuse, RZ ;  /* 0x0000000309007224 */ /* 0x088fe400078e02ff */
[----:B----4-:R-:W-:Y:S02]  /*1d530*/  IMAD.IADD R6, R13, 0x1, -R12 ;  /* 0x000000010d067824 */ /* 0x010fe400078e0a0c */
[----:B------:R-:W-:-:S04]  /*1d540*/  IMAD.WIDE.U32 R12, R8, R3, RZ ;  /* 0x00000003080c7225 */ /* 0x000fc800078e00ff */
[----:B------:R-:W-:Y:S01]  /*1d550*/  IMAD R8, R8, R4, R0 ;  /* 0x0000000408087224 */ /* 0x000fe200078e0200 */
[----:B------:R-:W-:-:S04]  /*1d560*/  SHF.R.S32.HI R0, RZ, 0x1f, R6 ;  /* 0x0000001fff007819 */ /* 0x000fc80000011406 */
[----:B------:R-:W-:Y:S01]  /*1d570*/  IADD3 R9, R13, R8, RZ ;  /* 0x000000080d097210 */ /* 0x000fe20007ffe0ff */
[----:B------:R-:W-:Y:S02]  /*1d580*/  IMAD.MOV.U32 R8, RZ, RZ, R12 ;  /* 0x000000ffff087224 */ /* 0x000fe400078e000c */
[----:B-----5:R-:W-:Y:S02]  /*1d590*/  IMAD R3, R11, R6, RZ ;  /* 0x000000060b037224 */ /* 0x020fe400078e02ff */
[----:B------:R-:W-:-:S04]  /*1d5a0*/  IMAD.WIDE.U32 R8, R6, R10, R8 ;  /* 0x0000000a06087225 */ /* 0x000fc800078e0008 */
[----:B------:R-:W-:Y:S02]  /*1d5b0*/  IMAD R3, R10, R0, R3 ;  /* 0x000000000a037224 */ /* 0x000fe400078e0203 */
[----:B------:R-:W-:-:S03]  /*1d5c0*/  IMAD.MOV.U32 R0, RZ, RZ, R8 ;  /* 0x000000ffff007224 */ /* 0x000fc600078e0008 */
[----:B------:R-:W-:Y:S01]  /*1d5d0*/  IADD3 R3, R9, R3, RZ ;  /* 0x0000000309037210 */ /* 0x000fe20007ffe0ff */
[----:B------:R-:W-:Y:S05]  /*1d5e0*/  BRA `(.L_x_1448) ;  /* 0x00000000000c7947 */ /* 0x000fea0003800000 */
.L_x_1447:
[----:B-1----:R-:W3:Y:S02]  /*1d5f0*/  LD.E R0, desc[UR6][R22.64+0x40] ;  /* 0x0000400616007980 */ /* 0x002ee4000c101900 */
[----:B---3--:R-:W-:-:S04]  /*1d600*/  LEA R0, -R0, RZ, 0x8 ;  /* 0x000000ff00007211 */ /* 0x008fc800078e41ff */
[----:B------:R-:W-:Y:S02]  /*1d610*/  SHF.R.S32.HI R3, RZ, 0x1f, R0 ;  /* 0x0000001fff037819 */ /* 0x000fe40000011400 */
.L_x_1448:
[----:B------:R-:W-:Y:S05]  /*1d620*/  BSYNC B0 ;  /* 0x0000000000007941 */ /* 0x000fea0003800000 */
.L_x_1446:
[----:B------:R-:W3:Y:S04]  /*1d630*/  LDL R21, [R1] ;  /* 0x0000000001157983 */ /* 0x000ee80000100800 */
[----:B------:R-:W4:Y:S04]  /*1d640*/  LDL.LU R20, [R1+0x48] ;  /* 0x0000480001147983 */ /* 0x000f280000300800 */
[----:B------:R-:W2:Y:S04]  /*1d650*/  LDL.LU R19, [R1+0xe0] ;  /* 0x0000e00001137983 */ /* 0x000ea80000300800 */
        /* <DEDUP_REMOVED lines=13> */
[----:B------:R-:W2:Y:S04]  /*1d730*/  LDL R27, [R1+0x1c] ;  /* 0x00001c00011b7983 */ /* 0x000ea80000100800 */
[----:B------:R-:W2:Y:S01]  /*1d740*/  LDL R65, [R1+0x18] ;  /* 0x0000180001417983 */ /* 0x000ea20000100800 */
[----:B------:R-:W-:-:S03]  /*1d750*/  LEA R110, P3, R0, R237, 0x1 ;  /* 0x000000ed006e7211 */ /* 0x000fc600078608ff */
[----:B------:R-:W-:Y:S01]  /*1d760*/  STL [R1+0x184], R142 ;  /* 0x0001848e01007387 */ /* 0x000fe20000100800 */
[----:B------:R-:W-:-:S03]  /*1d770*/  LEA.HI.X R111, R0, R235, R3, 0x1, P3 ;  /* 0x000000eb006f7211 */ /* 0x000fc600018f0c03 */
[----:B------:R-:W-:Y:S04]  /*1d780*/  STL [R1+0x180], R141 ;  /* 0x0001808d01007387 */ /* 0x000fe80000100800 */
[----:B------:R-:W-:Y:S04]  /*1d790*/  STL [R1+0x17c], R140 ;  /* 0x00017c8c01007387 */ /* 0x000fe80000100800 */
[----:B------:R-:W-:Y:S04]  /*1d7a0*/  STL [R1+0x178], R139 ;  /* 0x0001788b01007387 */ /* 0x000fe80000100800 */
[----:B------:R-:W-:Y:S04]  /*1d7b0*/  STL [R1+0x174], R138 ;  /* 0x0001748a01007387 */ /* 0x000fe80000100800 */
[----:B------:R-:W-:Y:S04]  /*1d7c0*/  STL [R1+0x170], R137 ;  /* 0x0001708901007387 */ /* 0x000fe80000100800 */
[----:B------:R-:W-:Y:S04]  /*1d7d0*/  STL [R1+0x16c], R136 ;  /* 0x00016c8801007387 */ /* 0x000fe80000100800 */
[----:B------:R1:W-:Y:S04]  /*1d7e0*/  STL [R1+0x168], R118 ;  /* 0x0001687601007387 */ /* 0x0003e80000100800 */
[----:B------:R-:W-:Y:S04]  /*1d7f0*/  STL [R1+0x164], R116 ;  /* 0x0001647401007387 */ /* 0x000fe80000100800 */
[----:B------:R-:W-:Y:S04]  /*1d800*/  STL [R1+0x160], R37 ;  /* 0x0001602501007387 */ /* 0x000fe80000100800 */
[----:B------:R-:W-:Y:S01]  /*1d810*/  STL [R1+0x15c], R36 ;  /* 0x00015c2401007387 */ /* 0x000fe20000100800 */
[----:B---3--:R-:W-:Y:S01]  /*1d820*/  ISETP.GE.AND P1, PT, R132, R21, PT ;  /* 0x000000158400720c */ /* 0x008fe20003f26270 */
[----:B----4-:R-:W-:-:S02]  /*1d830*/  IMAD.MOV.U32 R64, RZ, RZ, R20 ;  /* 0x000000ffff407224 */ /* 0x010fc400078e0014 */
[----:B--2---:R-:W-:Y:S02]  /*1d840*/  IMAD.MOV.U32 R63, RZ, RZ, R19 ;  /* 0x000000ffff3f7224 */ /* 0x004fe400078e0013 */
[----:B------:R-:W-:-:S08]  /*1d850*/  IMAD.MOV.U32 R62, RZ, RZ, R18 ;  /* 0x000000ffff3e7224 */ /* 0x000fd000078e0012 */
[----:B------:R-:W-:Y:S01]  /*1d860*/  @!P1 MOV R18, R0 ;  /* 0x0000000000129202 */ /* 0x000fe20000000f00 */
[--C-:B------:R-:W-:Y:S01]  /*1d870*/  @!P1 IMAD.MOV.U32 R19, RZ, RZ, R3.reuse ;  /* 0x000000ffff139224 */ /* 0x100fe200078e0003 */
[----:B------:R-:W-:Y:S01]  /*1d880*/  @P1 STS.128 [R189+0xa000], RZ ;  /* 0x00a000ffbd001388 */ /* 0x000fe20000000c00 */
[----:B------:R-:W-:Y:S01]  /*1d890*/  MOV R61, R17 ;  /* 0x00000011003d7202 */ /* 0x000fe20000000f00 */
[----:B------:R-:W-:Y:S02]  /*1d8a0*/  @!P1 IMAD.MOV.U32 R20, RZ, RZ, R0 ;  /* 0x000000ffff149224 */ /* 0x000fe400078e0000 */
[----:B------:R-:W-:Y:S01]  /*1d8b0*/  @!P1 IMAD.MOV.U32 R21, RZ, RZ, R3 ;  /* 0x000000ffff159224 */ /* 0x000fe200078e0003 */
[----:B------:R-:W-:Y:S01]  /*1d8c0*/  @!PT LDS RZ, [RZ] ;  /* 0x00000000fffff984 */ /* 0x000fe20000000800 */
[----:B------:R-:W-:Y:S01]  /*1d8d0*/  @!PT LDS RZ, [RZ] ;  /* 0x00000000fffff984 */ /* 0x000fe20000000800 */
[----:B------:R-:W-:Y:S01]  /*1d8e0*/  @!PT LDS RZ, [RZ] ;  /* 0x00000000fffff984 */ /* 0x000fe20000000800 */
[----:B------:R-:W-:Y:S01]  /*1d8f0*/  @!P1 LDGSTS.E.BYPASS.LTC128B.128 [R189+0xa000], desc[UR6][R110.64] ;  /* 0x0a0000006ebd9fae */ /* 0x000fe2000b901d46 */
[----:B------:R-:W-:Y:S02]  /*1d900*/  IMAD.MOV.U32 R60, RZ, RZ, R16 ;  /* 0x000000ffff3c7224 */ /* 0x000fe400078e0010 */
[----:B------:R-:W-:Y:S01]  /*1d910*/  IMAD.MOV.U32 R59, RZ, RZ, R15 ;  /* 0x000000ffff3b7224 */ /* 0x000fe200078e000f */
[----:B------:R-:W-:Y:S01]  /*1d920*/  @P1 STS.128 [R189+0xa800], RZ ;  /* 0x00a800ffbd001388 */ /* 0x000fe20000000c00 */
[----:B------:R-:W-:Y:S01]  /*1d930*/  IMAD.MOV.U32 R58, RZ, RZ, R14 ;  /* 0x000000ffff3a7224 */ /* 0x000fe200078e000e */
[----:B------:R-:W-:Y:S01]  /*1d940*/  MOV R57, R13 ;  /* 0x0000000d00397202 */ /* 0x000fe20000000f00 */
[----:B------:R-:W-:-:S02]  /*1d950*/  IMAD.MOV.U32 R56, RZ, RZ, R12 ;  /* 0x000000ffff387224 */ /* 0x000fc400078e000c */
[----:B------:R-:W-:Y:S02]  /*1d960*/  IMAD.MOV.U32 R55, RZ, RZ, R11 ;  /* 0x000000ffff377224 */ /* 0x000fe400078e000b */
[----:B------:R-:W-:Y:S01]  /*1d970*/  IMAD.MOV.U32 R54, RZ, RZ, R10 ;  /* 0x000000ffff367224 */ /* 0x000fe200078e000a */
[----:B------:R-:W-:Y:S01]  /*1d980*/  MOV R53, R9 ;  /* 0x0000000900357202 */ /* 0x000fe20000000f00 */
[----:B------:R-:W-:Y:S02]  /*1d990*/  @!P1 IMAD.MOV.U32 R9, RZ, RZ, R3 ;  /* 0x000000ffff099224 */ /* 0x000fe400078e0003 */
[----:B------:R-:W-:Y:S02]  /*1d9a0*/  IMAD.MOV.U32 R52, RZ, RZ, R8 ;  /* 0x000000ffff347224 */ /* 0x000fe400078e0008 */
[----:B------:R-:W-:Y:S02]  /*1d9b0*/  @!P1 IMAD.MOV.U32 R8, RZ, RZ, R0 ;  /* 0x000000ffff089224 */ /* 0x000fe400078e0000 */
[----:B------:R-:W-:-:S02]  /*1d9c0*/  IMAD.MOV.U32 R51, RZ, RZ, R6 ;  /* 0x000000ffff337224 */ /* 0x000fc400078e0006 */
[----:B------:R-:W-:Y:S01]  /*1d9d0*/  IMAD.MOV.U32 R50, RZ, RZ, R4 ;  /* 0x000000ffff327224 */ /* 0x000fe200078e0004 */
[----:B------:R-:W-:Y:S01]  /*1d9e0*/  @!P1 IADD3 R4, P2, R0, R168, RZ ;  /* 0x000000a800049210 */ /* 0x000fe20007f5e0ff */
[----:B------:R-:W-:-:S03]  /*1d9f0*/  @!P1 IMAD R11, R27, 0x30, RZ ;  /* 0x000000301b0b9824 */ /* 0x000fc600078e02ff */
[----:B------:R-:W-:Y:S01]  /*1da00*/  @!P1 IADD3.X R6, R3, R216, RZ, P2, !PT ;  /* 0x000000d803069210 */ /* 0x000fe200017fe4ff */
[----:B------:R-:W-:Y:S01]  /*1da10*/  @!P1 IMAD R24, R27, 0x70, RZ ;  /* 0x000000701b189824 */ /* 0x000fe200078e02ff */
[C---:B------:R-:W-:Y:S01]  /*1da20*/  @!P1 LEA R48, P2, R4.reuse, R237, 0x1 ;  /* 0x000000ed04309211 */ /* 0x040fe200078408ff */
[C---:B------:R-:W-:Y:S01]  /*1da30*/  @!P1 IMAD.WIDE.U32 R8, R65.reuse, 0x30, R8 ;  /* 0x0000003041089825 */ /* 0x040fe200078e0008 */
[-C--:B------:R-:W-:Y:S02]  /*1da40*/  @!P1 LEA R10, P4, R65, R0.reuse, 0x5 ;  /* 0x00000000410a9211 */ /* 0x080fe400078828ff */
[----:B------:R-:W-:Y:S01]  /*1da50*/  @!P1 LEA.HI.X R49, R4, R235, R6, 0x1, P2 ;  /* 0x000000eb04319211 */ /* 0x000fe200010f0c06 */
[----:B------:R-:W-:Y:S01]  /*1da60*/  @!P1 IMAD.IADD R11, R9, 0x1, R11 ;  /* 0x00000001090b9824 */ /* 0x000fe200078e020b */
[C---:B------:R-:W-:Y:S01]  /*1da70*/  @!P1 LEA.HI.X R12, R65.reuse, R3, R27, 0x5, P4 ;  /* 0x00000003410c9211 */ /* 0x040fe200020f2c1b */
[----:B------:R-:W-:Y:S01]  /*1da80*/  @!P1 IMAD.MOV.U32 R9, RZ, RZ, R3 ;  /* 0x000000ffff099224 */ /* 0x000fe200078e0003 */
[-C--:B------:R-:W-:Y:S01]  /*1da90*/  @!P1 LEA R4, P3, R65, R0.reuse, 0x6 ;  /* 0x0000000041049211 */ /* 0x080fe200078630ff */
[C---:B------:R-:W-:Y:S01]  /*1daa0*/  @!P1 IMAD R25, R27.reuse, 0x90, RZ ;  /* 0x000000901b199824 */ /* 0x040fe200078e02ff */
[C---:B------:R-:W-:Y:S01]  /*1dab0*/  @!P1 LEA R44, P4, R8.reuse, R237, 0x1 ;  /* 0x000000ed082c9211 */ /* 0x040fe200078808ff */
[----:B------:R-:W-:Y:S01]  /*1dac0*/  @!P1 IMAD R26, R27, 0xa0, RZ ;  /* 0x000000a01b1a9824 */ /* 0x000fe200078e02ff */
[C---:B------:R-:W-:Y:S01]  /*1dad0*/  @!P1 LEA.HI.X R13, R65.reuse, R3, R27, 0x6, P3 ;  /* 0x00000003410d9211 */ /* 0x040fe200018f341b */
[----:B------:R-:W-:Y:S01]  /*1dae0*/  @!PT LDS RZ, [RZ] ;  /* 0x00000000fffff984 */ /* 0x000fe20000000800 */
[----:B------:R-:W-:Y:S01]  /*1daf0*/  @!PT LDS RZ, [RZ] ;  /* 0x00000000fffff984 */ /* 0x000fe20000000800 */
[----:B------:R-:W-:Y:S01]  /*1db00*/  @!PT LDS RZ, [RZ] ;  /* 0x00000000fffff984 */ /* 0x000fe20000000800 */
[----:B------:R-:W-:Y:S01]  /*1db10*/  @!P1 LDGSTS.E.BYPASS.LTC128B.128 [R189+0xa800], desc[UR6][R48.64] ;  /* 0x0a80000030bd9fae */ /* 0x000fe2000b901d46 */
[----:B------:R-:W-:Y:S01]  /*1db20*/  @!P1 LEA.HI.X R45, R8, R235, R11, 0x1, P4 ;  /* 0x000000eb082d9211 */ /* 0x000fe200020f0c0b */
[----:B------:R-:W-:Y:S01]  /*1db30*/  @!P1 IMAD.MOV.U32 R11, RZ, RZ, R3 ;  /* 0x000000ffff0b9224 */ /* 0x000fe200078e0003 */
[----:B------:R-:W-:Y:S01]  /*1db40*/  @!P1 LEA R6, P2, R65, R0, 0x7 ;  /* 0x0000000041069211 */ /* 0x000fe200078438ff */
[----:B------:R-:W-:Y:S01]  /*1db50*/  @P1 STS.128 [R189+0xb000], RZ ;  /* 0x00b000ffbd001388 */ /* 0x000fe20000000c00 */
[----:B------:R-:W-:-:S02]  /*1db60*/  @!P1 LEA R42, P3, R4, R237, 0x1 ;  /* 0x000000ed042a9211 */ /* 0x000fc400078608ff */
[----:B------:R-:W-:Y:S02]  /*1db70*/  @!P1 MOV R8, R0 ;  /* 0x0000000000089202 */ /* 0x000fe40000000f00 */
[----:B------:R-:W-:Y:S02]  /*1db80*/  @!P1 LEA R46, P5, R10, R237, 0x1 ;  /* 0x000000ed0a2e9211 */ /* 0x000fe400078a08ff */
[C---:B------:R-:W-:Y:S01]  /*1db90*/  @!P1 LEA.HI.X R14, R65.reuse, R3, R27, 0x7, P2 ;  /* 0x00000003410e9211 */ /* 0x040fe200010f3c1b */
[----:B------:R-:W-:Y:S01]  /*1dba0*/  @!P1 IMAD.WIDE.U32 R16, R65, 0x50, R8 ;  /* 0x0000005041109825 */ /* 0x000fe200078e0008 */
[----:B------:R-:W-:Y:S02]  /*1dbb0*/  @!P1 LEA.HI.X R43, R4, R235, R13, 0x1, P3 ;  /* 0x000000eb042b9211 */ /* 0x000fe400018f0c0d */
[----:B------:R-:W-:Y:S01]  /*1dbc0*/  @!P1 LEA R40, P2, R6, R237, 0x1 ;  /* 0x000000ed06289211 */ /* 0x000fe200078408ff */
[C---:B------:R-:W-:Y:S01]  /*1dbd0*/  @!P1 IMAD R4, R27.reuse, 0x50, RZ ;  /* 0x000000501b049824 */ /* 0x040fe200078e02ff */
[-C--:B------:R-:W-:Y:S01]  /*1dbe0*/  @!P1 LEA.HI.X R47, R10, R235.reuse, R12, 0x1, P5 ;  /* 0x000000eb0a2f9211 */ /* 0x080fe200028f0c0c */
[----:B------:R-:W-:Y:S01]  /*1dbf0*/  @!P1 IMAD.MOV.U32 R10, RZ, RZ, R0 ;  /* 0x000000ffff0a9224 */ /* 0x000fe200078e0000 */
[----:B------:R-:W-:Y:S01]  /*1dc00*/  @!P1 LEA.HI.X R41, R6, R235, R14, 0x1, P2 ;  /* 0x000000eb06299211 */ /* 0x000fe200010f0c0e */
[----:B------:R-:W-:Y:S01]  /*1dc10*/  @!P1 IMAD R6, R27, 0x60, RZ ;  /* 0x000000601b069824 */ /* 0x000fe200078e02ff */
[----:B------:R-:W-:Y:S01]  /*1dc20*/  @!P1 IADD3 R4, R17, R4, RZ ;  /* 0x0000000411049210 */ /* 0x000fe20007ffe0ff */
[C---:B------:R-:W-:Y:S01]  /*1dc30*/  @!P1 IMAD.WIDE.U32 R14, R65.reuse, 0x60, R10 ;  /* 0x00000060410e9825 */ /* 0x040fe200078e000a */
[C---:B------:R-:W-:Y:S01]  /*1dc40*/  @!P1 LEA R38, P2, R16.reuse, R237, 0x1 ;  /* 0x000000ed10269211 */ /* 0x040fe200078408ff */
[----:B------:R-:W-:Y:S01]  /*1dc50*/  @!PT LDS RZ, [RZ] ;  /* 0x00000000fffff984 */ /* 0x000fe20000000800 */
[----:B------:R-:W-:Y:S01]  /*1dc60*/  @!PT LDS RZ, [RZ] ;  /* 0x00000000fffff984 */ /* 0x000fe20000000800 */
[----:B------:R-:W-:Y:S01]  /*1dc70*/  @!PT LDS RZ, [RZ] ;  /* 0x00000000fffff984 */ /* 0x000fe20000000800 */
[----:B------:R-:W-:Y:S02]  /*1dc80*/  @!P1 LDGSTS.E.BYPASS.LTC128B.128 [R189+0xb000], desc[UR6][R46.64] ;  /* 0x0b0000002ebd9fae */ /* 0x000fe4000b901d46 */
[C---:B------:R-:W-:Y:S01]  /*1dc90*/  @!P1 IMAD.WIDE.U32 R12, R65.reuse, 0x70, R8 ;  /* 0x00000070410c9825 */ /* 0x040fe200078e0008 */
[----:B------:R-:W-:Y:S01]  /*1dca0*/  @!P1 LEA.HI.X R39, R16, R235, R4, 0x1, P2 ;  /* 0x000000eb10279211 */ /* 0x000fe200010f0c04 */
[----:B------:R-:W-:Y:S01]  /*1dcb0*/  @P1 STS.128 [R189+0xb800], RZ ;  /* 0x00b800ffbd001388 */ /* 0x000fe20000000c00 */
[-C--:B------:R-:W-:Y:S01]  /*1dcc0*/  @!P1 LEA R34, P5, R14, R237.reuse, 0x1 ;  /* 0x000000ed0e229211 */ /* 0x080fe200078a08ff */
[C---:B------:R-:W-:Y:S01]  /*1dcd0*/  @!P1 IMAD.WIDE.U32 R10, R65.reuse, 0x90, R18 ;  /* 0x00000090410a9825 */ /* 0x040fe200078e0012 */
[-C--:B------:R-:W-:Y:S01]  /*1dce0*/  @!P1 LEA R32, P4, R12, R237.reuse, 0x1 ;  /* 0x000000ed0c209211 */ /* 0x080fe200078808ff */
[----:B------:R-:W-:Y:S01]  /*1dcf0*/  @!PT LDS RZ, [RZ] ;  /* 0x00000000fffff984 */ /* 0x000fe20000000800 */
[----:B------:R-:W-:Y:S01]  /*1dd00*/  @!PT LDS RZ, [RZ] ;  /* 0x00000000fffff984 */ /* 0x000fe20000000800 */
[----:B------:R-:W-:Y:S01]  /*1dd10*/  @!PT LDS RZ, [RZ] ;  /* 0x00000000fffff984 */ /* 0x000fe20000000800 */
[----:B------:R-:W-:Y:S02]  /*1dd20*/  @!P1 LDGSTS.E.BYPASS.LTC128B.128 [R189+0xb800], desc[UR6][R44.64] ;  /* 0x0b8000002cbd9fae */ /* 0x000fe4000b901d46 */
[----:B------:R-:W-:Y:S01]  /*1dd30*/  @!P1 IMAD.WIDE.U32 R8, R65, 0xa0, R20 ;  /* 0x000000a041089825 */ /* 0x000fe200078e0014 */
[----:B------:R-:W-:Y:S01]  /*1dd40*/  @!P1 LEA R30, P3, R10, R237, 0x1 ;  /* 0x000000ed0a1e9211 */ /* 0x000fe200078608ff */
[----:B------:R-:W-:Y:S02]  /*1dd50*/  @P1 STS.128 [R189+0xc000], RZ ;  /* 0x00c000ffbd001388 */ /* 0x000fe40000000c00 */
[----:B------:R-:W-:Y:S01]  /*1dd60*/  @!P1 IMAD.IADD R4, R6, 0x1, R15 ;  /* 0x0000000106049824 */ /* 0x000fe200078e020f */
[----:B------:R-:W-:Y:S01]  /*1dd70*/  @!P1 IADD3 R9, R26, R9, RZ ;  /* 0x000000091a099210 */ /* 0x000fe20007ffe0ff */
[----:B------:R-:W-:Y:S01]  /*1dd80*/  @!P1 IMAD.IADD R6, R13, 0x1, R24 ;  /* 0x000000010d069824 */ /* 0x000fe200078e0218 */
[----:B------:R-:W-:Y:S01]  /*1dd90*/  @!P1 LEA R28, P2, R8, R237, 0x1 ;  /* 0x000000ed081c9211 */ /* 0x000fe200078408ff */
[----:B------:R-:W-:Y:S01]  /*1dda0*/  @!P1 IMAD.IADD R11, R11, 0x1, R25 ;  /* 0x000000010b0b9824 */ /* 0x000fe200078e0219 */
[-C--:B------:R-:W-:Y:S01]  /*1ddb0*/  @!P1 LEA.HI.X R35, R14, R235.reuse, R4, 0x1, P5 ;  /* 0x000000eb0e239211 */ /* 0x080fe200028f0c04 */
[----:B------:R-:W-:Y:S01]  /*1ddc0*/  @!P1 IMAD.MOV.U32 R16, RZ, RZ, R0 ;  /* 0x000000ffff109224 */ /* 0x000fe200078e0000 */
[-C--:B------:R-:W-:Y:S01]  /*1ddd0*/  @!P1 LEA.HI.X R33, R12, R235.reuse, R6, 0x1, P4 ;  /* 0x000000eb0c219211 */ /* 0x080fe200020f0c06 */
[----:B------:R-:W-:Y:S01]  /*1dde0*/  @!P1 IMAD.MOV.U32 R17, RZ, RZ, R3 ;  /* 0x000000ffff119224 */ /* 0x000fe200078e0003 */
[-C--:B------:R-:W-:Y:S01]  /*1ddf0*/  @!P1 LEA.HI.X R31, R10, R235.reuse, R11, 0x1, P3 ;  /* 0x000000eb0a1f9211 */ /* 0x080fe200018f0c0b */
[--C-:B------:R-:W-:Y:S01]  /*1de00*/  @!P1 IMAD.MOV.U32 R14, RZ, RZ, R0.reuse ;  /* 0x000000ffff0e9224 */ /* 0x100fe200078e0000 */
[----:B------:R-:W-:Y:S01]  /*1de10*/  @!P1 LEA.HI.X R29, R8, R235, R9, 0x1, P2 ;  /* 0x000000eb081d9211 */ /* 0x000fe200010f0c09 */
[--C-:B------:R-:W-:Y:S01]  /*1de20*/  @!P1 IMAD.MOV.U32 R12, RZ, RZ, R0.reuse ;  /* 0x000000ffff0c9224 */ /* 0x100fe200078e0000 */
[-C--:B------:R-:W-:Y:S01]  /*1de30*/  @!P1 MOV R15, R3.reuse ;  /* 0x00000003000f9202 */ /* 0x080fe20000000f00 */
[--C-:B------:R-:W-:Y:S01]  /*1de40*/  @!P1 IMAD.MOV.U32 R10, RZ, RZ, R0.reuse ;  /* 0x000000ffff0a9224 */ /* 0x100fe200078e0000 */
[----:B------:R-:W-:Y:S01]  /*1de50*/  @!PT LDS RZ, [RZ] ;  /* 0x00000000fffff984 */ /* 0x000fe20000000800 */
[----:B------:R-:W-:Y:S01]  /*1de60*/  @!PT LDS RZ, [RZ] ;  /* 0x00000000fffff984 */ /* 0x000fe20000000800 */
[----:B------:R-:W-:Y:S01]  /*1de70*/  @!PT LDS RZ, [RZ] ;  /* 0x00000000fffff984 */ /* 0x000fe20000000800 */
[----:B------:R-:W-:Y:S01]  /*1de80*/  @!P1 LDGSTS.E.BYPASS.LTC128B.128 [R189+0xc000], desc[UR6][R42.64] ;  /* 0x0c0000002abd9fae */ /* 0x000fe2000b901d46 */
[----:B------:R-:W-:Y:S01]  /*1de90*/  @!P1 IMAD.MOV.U32 R8, RZ, RZ, R0 ;  /* 0x000000ffff089224 */ /* 0x000fe200078e0000 */
[----:B------:R-:W-:Y:S01]  /*1dea0*/  @!P1 MOV R11, R3 ;  /* 0x00000003000b9202 */ /* 0x000fe20000000f00 */
        /* <DEDUP_REMOVED lines=9> */
[----:B------:R-:W-:Y:S01]  /*1df40*/  @!P1 IMAD.IADD R0, R17, 0x1, R0 ;  /* 0x0000000111009824 */ /* 0x000fe200078e0200 */
[----:B------:R-:W-:Y:S01]  /*1df50*/  @P1 STS.128 [R189+0xd000], RZ ;  /* 0x00d000ffbd001388 */ /* 0x000fe20000000c00 */
[----:B------:R-:W-:Y:S02]  /*1df60*/  @!P1 IMAD.MOV.U32 R9, RZ, RZ, R3 ;  /* 0x000000ffff099224 */ /* 0x000fe400078e0003 */
[----:B------:R-:W-:Y:S01]  /*1df70*/  @!P1 IMAD R6, R27, 0xc0, RZ ;  /* 0x000000c01b069824 */ /* 0x000fe200078e02ff */
[----:B------:R-:W-:Y:S01]  /*1df80*/  @!PT LDS RZ, [RZ] ;  /* 0x00000000fffff984 */ /* 0x000fe20000000800 */
[----:B------:R-:W-:Y:S01]  /*1df90*/  @!PT LDS RZ, [RZ] ;  /* 0x00000000fffff984 */ /* 0x000fe20000000800 */
[----:B------:R-:W-:Y:S01]  /*1dfa0*/  @!PT LDS RZ, [RZ] ;  /* 0x00000000fffff984 */ /* 0x000fe20000000800 */
[----:B------:R-:W-:Y:S01]  /*1dfb0*/  @!P1 LDGSTS.E.BYPASS.LTC128B.128 [R189+0xd000], desc[UR6][R34.64] ;  /* 0x0d00000022bd9fae */ /* 0x000fe2000b901d46 */
[----:B------:R-:W-:-:S03]  /*1dfc0*/  @!P1 IMAD.WIDE.U32 R14, R65, 0xc0, R14 ;  /* 0x000000c0410e9825 */ /* 0x000fc600078e000e */
[----:B------:R-:W-:Y:S01]  /*1dfd0*/  @P1 STS.128 [R189+0xd800], RZ ;  /* 0x00d800ffbd001388 */ /* 0x000fe20000000c00 */
[----:B------:R-:W-:Y:S01]  /*1dfe0*/  @!P1 IMAD R3, R27, 0xd0, RZ ;  /* 0x000000d01b039824 */ /* 0x000fe200078e02ff */
[----:B------:R-:W-:Y:S01]  /*1dff0*/  @!P1 LEA R24, P5, R14, R237, 0x1 ;  /* 0x000000ed0e189211 */ /* 0x000fe200078a08ff */
[----:B------:R-:W-:Y:S01]  /*1e000*/  @!P1 IMAD.WIDE.U32 R12, R65, 0xd0, R12 ;  /* 0x000000d0410c9825 */ /* 0x000fe200078e000c */
[----:B------:R-:W-:Y:S01]  /*1e010*/  @!PT LDS RZ, [RZ] ;  /* 0x00000000fffff984 */ /* 0x000fe20000000800 */
[----:B------:R-:W-:Y:S01]  /*1e020*/  @!PT LDS RZ, [RZ] ;  /* 0x00000000fffff984 */ /* 0x000fe20000000800 */
[----:B------:R-:W-:Y:S01]  /*1e030*/  @!PT LDS RZ, [RZ] ;  /* 0x00000000fffff984 */ /* 0x000fe20000000800 */
[----:B------:R-:W-:Y:S03]  /*1e040*/  @!P1 LDGSTS.E.BYPASS.LTC128B.128 [R189+0xd800], desc[UR6][R32.64] ;  /* 0x0d80000020bd9fae */ /* 0x000fe6000b901d46 */
[C---:B------:R-:W-:Y:S01]  /*1e050*/  @!P1 IMAD R4, R27.reuse, 0xe0, RZ ;  /* 0x000000e01b049824 */ /* 0x040fe200078e02ff */
[----:B------:R-:W-:Y:S01]  /*1e060*/  @P1 STS.128 [R189+0xe000], RZ ;  /* 0x00e000ffbd001388 */ /* 0x000fe20000000c00 */
[----:B------:R-:W-:Y:S01]  /*1e070*/  @!P1 IMAD R18, R27, 0xf0, RZ ;  /* 0x000000f01b129824 */ /* 0x000fe200078e02ff */
[----:B------:R-:W-:Y:S01]  /*1e080*/  @!P1 LEA.HI.X R27, R16, R235, R0, 0x1, P2 ;  /* 0x000000eb101b9211 */ /* 0x000fe200010f0c00 */
[C---:B------:R-:W-:Y:S01]  /*1e090*/  @!P1 IMAD.WIDE.U32 R10, R65.reuse, 0xe0, R10 ;  /* 0x000000e0410a9825 */ /* 0x040fe200078e000a */
[----:B------:R-:W-:Y:S01]  /*1e0a0*/  @!P1 IADD3 R0, R6, R15, RZ ;  /* 0x0000000f06009210 */ /* 0x000fe20007ffe0ff */
[----:B------:R-:W-:Y:S01]  /*1e0b0*/  @!PT LDS RZ, [RZ] ;  /* 0x00000000fffff984 */ /* 0x000fe20000000800 */
[----:B------:R-:W-:Y:S01]  /*1e0c0*/  @!PT LDS RZ, [RZ] ;  /* 0x00000000fffff984 */ /* 0x000fe20000000800 */
[----:B------:R-:W-:Y:S01]  /*1e0d0*/  @!PT LDS RZ, [RZ] ;  /* 0x00000000fffff984 */ /* 0x000fe20000000800 */
[----:B------:R-:W-:Y:S01]  /*1e0e0*/  @!P1 LDGSTS.E.BYPASS.LTC128B.128 [R189+0xe000], desc[UR6][R40.64] ;  /* 0x0e00000028bd9fae */ /* 0x000fe2000b901d46 */
[----:B------:R-:W-:Y:S01]  /*1e0f0*/  @!P1 LEA R20, P4, R12, R237, 0x1 ;  /* 0x000000ed0c149211 */ /* 0x000fe200078808ff */
[----:B------:R-:W-:Y:S01]  /*1e100*/  @!P1 IMAD.WIDE.U32 R8, R65, 0xf0, R8 ;  /* 0x000000f041089825 */ /* 0x000fe200078e0008 */
[----:B------:R-:W-:Y:S01]  /*1e110*/  @!P1 LEA.HI.X R25, R14, R235, R0, 0x1, P5 ;  /* 0x000000eb0e199211 */ /* 0x000fe200028f0c00 */
[----:B------:R-:W-:Y:S02]  /*1e120*/  @P1 STS.128 [R189+0xe800], RZ ;  /* 0x00e800ffbd001388 */ /* 0x000fe40000000c00 */
[----:B------:R-:W-:Y:S01]  /*1e130*/  @!P1 IMAD.IADD R3, R13, 0x1, R3 ;  /* 0x000000010d039824 */ /* 0x000fe200078e0203 */
[-C--:B------:R-:W-:Y:S01]  /*1e140*/  @!P1 LEA R16, P2, R8, R237.reuse, 0x1 ;  /* 0x000000ed08109211 */ /* 0x080fe200078408ff */
[----:B------:R-:W-:Y:S01]  /*1e150*/  @!P1 IMAD.IADD R4, R4, 0x1, R11 ;  /* 0x0000000104049824 */ /* 0x000fe200078e020b */
[----:B------:R-:W-:Y:S01]  /*1e160*/  @!PT LDS RZ, [RZ] ;  /* 0x00000000fffff984 */ /* 0x000fe20000000800 */
[----:B------:R-:W-:Y:S01]  /*1e170*/  @!PT LDS RZ, [RZ] ;  /* 0x00000000fffff984 */ /* 0x000fe20000000800 */
[----:B------:R-:W-:Y:S01]  /*1e180*/  @!PT LDS RZ, [RZ] ;  /* 0x00000000fffff984 */ /* 0x000fe20000000800 */
[----:B------:R-:W-:Y:S01]  /*1e190*/  @!P1 LDGSTS.E.BYPASS.LTC128B.128 [R189+0xe800], desc[UR6][R30.64] ;  /* 0x0e8000001ebd9fae */ /* 0x000fe2000b901d46 */
[----:B------:R-:W-:Y:S01]  /*1e1a0*/  @!P1 IMAD.IADD R6, R9, 0x1, R18 ;  /* 0x0000000109069824 */ /* 0x000fe200078e0212 */
[----:B------:R-:W-:-:S02]  /*1e1b0*/  @!P1 LEA R18, P3, R10, R237, 0x1 ;  /* 0x000000ed0a129211 */ /* 0x000fc400078608ff */
[----:B------:R-:W-:Y:S01]  /*1e1c0*/  @P1 STS.128 [R189+0xf000], RZ ;  /* 0x00f000ffbd001388 */ /* 0x000fe20000000c00 */
[-C--:B------:R-:W-:Y:S02]  /*1e1d0*/  @!P1 LEA.HI.X R21, R12, R235.reuse, R3, 0x1, P4 ;  /* 0x000000eb0c159211 */ /* 0x080fe400020f0c03 */
[-C--:B------:R-:W-:Y:S01]  /*1e1e0*/  @!P1 LEA.HI.X R19, R10, R235.reuse, R4, 0x1, P3 ;  /* 0x000000eb0a139211 */ /* 0x080fe200018f0c04 */
[----:B------:R-:W-:Y:S01]  /*1e1f0*/  @!PT LDS RZ, [RZ] ;  /* 0x00000000fffff984 */ /* 0x000fe20000000800 */
[----:B------:R-:W-:Y:S01]  /*1e200*/  @!PT LDS RZ, [RZ] ;  /* 0x00000000fffff984 */ /* 0x000fe20000000800 */
[----:B------:R-:W-:Y:S01]  /*1e210*/  @!PT LDS RZ, [RZ] ;  /* 0x00000000fffff984 */ /* 0x000fe20000000800 */
[----:B------:R-:W-:Y:S01]  /*1e220*/  @!P1 LDGSTS.E.BYPASS.LTC128B.128 [R189+0xf000], desc[UR6][R28.64] ;  /* 0x0f0000001cbd9fae */ /* 0x000fe2000b901d46 */
[----:B------:R-:W-:-:S03]  /*1e230*/  @!P1 LEA.HI.X R17, R8, R235, R6, 0x1, P2 ;  /* 0x000000eb08119211 */ /* 0x000fc600010f0c06 */
        /* <DEDUP_REMOVED lines=25> */
[----:B------:R-:W-:Y:S04]  /*1e3d0*/  LDSM.16.M88.4 R8, [R183] ;  /* 0x00000000b708783b */ /* 0x000fe80000000200 */
[----:B--2---:R-:W2:Y:S04]  /*1e3e0*/  LDSM.16.M88.4 R24, [R176+0x2000] ;  /* 0x00200000b018783b */ /* 0x004ea80000000200 */
[----:B------:R-:W4:Y:S01]  /*1e3f0*/  LD.E R0, desc[UR6][R22.64+0x18c] ;  /* 0x00018c0616007980 */ /* 0x000f22000c101900 */
[----:B------:R-:W-:Y:S01]  /*1e400*/  MOV R230, R51 ;  /* 0x0000003300e67202 */ /* 0x000fe20000000f00 */
[----:B------:R-:W-:Y:S01]  /*1e410*/  IMAD.MOV.U32 R228, RZ, RZ, R50 ;  /* 0x000000ffffe47224 */ /* 0x000fe200078e0032 */
[----:B------:R-:W-:Y:S01]  /*1e420*/  MOV R119, R55 ;  /* 0x0000003700777202 */ /* 0x000fe20000000f00 */
[----:B------:R-:W-:Y:S01]  /*1e430*/  LDSM.16.M88.4 R44, [R108+0x2000] ;  /* 0x002000006c2c783b */ /* 0x000fe20000000200 */
[----:B------:R-:W-:Y:S01]  /*1e440*/  IMAD.MOV.U32 R231, RZ, RZ, R54 ;  /* 0x000000ffffe77224 */ /* 0x000fe200078e0036 */
[----:B------:R-:W-:Y:S01]  /*1e450*/  MOV R234, R63 ;  /* 0x0000003f00ea7202 */ /* 0x000fe20000000f00 */
[----:B------:R-:W-:Y:S01]  /*1e460*/  IMAD.MOV.U32 R232, RZ, RZ, R53 ;  /* 0x000000ffffe87224 */ /* 0x000fe200078e0035 */
[----:B------:R-:W2:Y:S01]  /*1e470*/  LDSM.16.M88.4 R28, [R176+0x2800] ;  /* 0x00280000b01c783b */ /* 0x000ea20000000200 */
[----:B------:R-:W-:Y:S01]  /*1e480*/  IMAD.MOV.U32 R233, RZ, RZ, R52 ;  /* 0x000000ffffe97224 */ /* 0x000fe200078e0034 */
[----:B------:R-:W-:Y:S01]  /*1e490*/  MOV R245, R59 ;  /* 0x0000003b00f57202 */ /* 0x000fe20000000f00 */
[----:B------:R-:W-:Y:S01]  /*1e4a0*/  IMAD.MOV.U32 R109, RZ, RZ, R62 ;  /* 0x000000ffff6d7224 */ /* 0x000fe200078e003e */
[----:B------:R-:W-:Y:S01]  /*1e4b0*/  LDSM.16.M88.4 R52, [R176+0x3000] ;  /* 0x00300000b034783b */ /* 0x000fe20000000200 */
[----:B------:R-:W-:Y:S01]  /*1e4c0*/  IMAD.MOV.U32 R188, RZ, RZ, R61 ;  /* 0x000000ffffbc7224 */ /* 0x000fe200078e003d */
[----:B-1----:R-:W-:Y:S01]  /*1e4d0*/  MOV R118, R245 ;  /* 0x000000f500767202 */ /* 0x002fe20000000f00 */
[----:B------:R-:W-:Y:S01]  /*1e4e0*/  IMAD.MOV.U32 R244, RZ, RZ, R60 ;  /* 0x000000fffff47224 */ /* 0x000fe200078e003c */
[----:B---3--:R-:W1:Y:S01]  /*1e4f0*/  LDSM.16.M88.4 R16, [R64] ;  /* 0x000000004010783b */ /* 0x008e620000000200 */
[----:B------:R-:W-:-:S02]  /*1e500*/  IMAD.MOV.U32 R246, RZ, RZ, R58 ;  /* 0x000000fffff67224 */ /* 0x000fc400078e003a */
[----:B------:R-:W-:Y:S01]  /*1e510*/  IMAD.MOV.U32 R247, RZ, RZ, R57 ;  /* 0x000000fffff77224 */ /* 0x000fe200078e0039 */
[----:B------:R-:W3:Y:S01]  /*1e520*/  LDSM.16.M88.4 R196, [R176+0x9000] ;  /* 0x00900000b0c4783b */ /* 0x000ee20000000200 */
[----:B------:R-:W-:Y:S02]  /*1e530*/  IMAD.MOV.U32 R248, RZ, RZ, R56 ;  /* 0x000000fffff87224 */ /* 0x000fe400078e0038 */
[----:B------:R-:W-:Y:S01]  /*1e540*/  IMAD.MOV.U32 R6, RZ, RZ, R244 ;  /* 0x000000ffff067224 */ /* 0x000fe200078e00f4 */
[----:B------:R-:W3:Y:S01]  /*1e550*/  LDSM.16.M88.4 R60, [R108+0x2800] ;  /* 0x002800006c3c783b */ /* 0x000ee20000000200 */
[----:B------:R-:W-:-:S03]  /*1e560*/  IMAD.MOV.U32 R4, RZ, RZ, R234 ;  /* 0x000000ffff047224 */ /* 0x000fc600078e00ea */
[----:B------:R-:W3:Y:S04]  /*1e570*/  LDSM.16.M88.4 R92, [R108+0x3000] ;  /* 0x003000006c5c783b */ /* 0x000ee80000000200 */
[----:B------:R-:W-:Y:S01]  /*1e580*/  LDSM.16.M88.4 R64, [R176+0x5800] ;  /* 0x00580000b040783b */ /* 0x000fe20000000200 */
[C---:B--2---:R-:W-:Y:S03]  /*1e590*/  HMMA.16816.F32 R48, R8.reuse, R26, RZ ;  /* 0x0000001a0830723c */ /* 0x044fe600000018ff */
[----:B------:R-:W-:Y:S04]  /*1e5a0*/  LDSM.16.M88.4 R32, [R176+0x3800] ;  /* 0x00380000b020783b */ /* 0x000fe80000000200 */
[----:B------:R-:W-:Y:S01]  /*1e5b0*/  LDSM.16.M88.4 R76, [R176+0x6800] ;  /* 0x00680000b04c783b */ /* 0x000fe20000000200 */
[C---:B------:R-:W-:Y:S03]  /*1e5c0*/  HMMA.16816.F32 R12, R8.reuse, R24, RZ ;  /* 0x00000018080c723c */ /* 0x040fe600000018ff */
[----:B------:R-:W-:Y:S03]  /*1e5d0*/  LDSM.16.M88.4 R56, [R176+0x4800] ;  /* 0x00480000b038783b */ /* 0x000fe60000000200 */
[C---:B------:R-:W-:Y:S01]  /*1e5e0*/  HMMA.16816.F32 R24, R8.reuse, R30, RZ ;  /* 0x0000001e0818723c */ /* 0x040fe200000018ff */
[----:B------:R-:W-:Y:S04]  /*1e5f0*/  LDSM.16.M88.4 R192, [R176+0x7800] ;  /* 0x00780000b0c0783b */ /* 0x000fe80000000200 */
[----:B------:R-:W-:Y:S01]  /*1e600*/  LDSM.16.M88.4 R68, [R176+0x6000] ;  /* 0x00600000b044783b */ /* 0x000fe20000000200 */
[----:B------:R-:W-:Y:S03]  /*1e610*/  HMMA.16816.F32 R40, R8, R28, RZ ;  /* 0x0000001c0828723c */ /* 0x000fe600000018ff */
[----:B------:R-:W-:Y:S03]  /*1e620*/  LDSM.16.M88.4 R28, [R176+0x4000] ;  /* 0x00400000b01c783b */ /* 0x000fe60000000200 */
[C---:B-1----:R-:W-:Y:S01]  /*1e630*/  HMMA.16816.F32 R216, R16.reuse, R46, R48 ;  /* 0x0000002e10d8723c */ /* 0x042fe20000001830 */
[----:B------:R-:W1:Y:S04]  /*1e640*/  LDSM.16.M88.4 R48, [R176+0x5000] ;  /* 0x00500000b030783b */ /* 0x000e680000000200 */
[----:B------:R-:W2:Y:S01]  /*1e650*/  LDSM.16.M88.4 R84, [R176+0x7000] ;  /* 0x00700000b054783b */ /* 0x000ea20000000200 */
[----:B------:R-:W-:Y:S03]  /*1e660*/  HMMA.16816.F32 R220, R16, R44, R12 ;  /* 0x0000002c10dc723c */ /* 0x000fe6000000180c */
[----:B------:R-:W2:Y:S03]  /*1e670*/  LDSM.16.M88.4 R172, [R176+0x8000] ;  /* 0x00800000b0ac783b */ /* 0x000ea60000000200 */
[C---:B------:R-:W-:Y:S01]  /*1e680*/  HMMA.16816.F32 R12, R8.reuse, R52, RZ ;  /* 0x00000034080c723c */ /* 0x040fe200000018ff */
[----:B------:R-:W2:Y:S04]  /*1e690*/  LDSM.16.M88.4 R200, [R176+0x8800] ;  /* 0x00880000b0c8783b */ /* 0x000ea80000000200 */
[----:B------:R-:W2:Y:S01]  /*1e6a0*/  LDSM.16.M88.4 R128, [R176+0x9800] ;  /* 0x00980000b080783b */ /* 0x000ea20000000200 */
[----:B---3--:R-:W-:Y:S03]  /*1e6b0*/  HMMA.16816.F32 R136, R8, R196, RZ ;  /* 0x000000c40888723c */ /* 0x008fe600000018ff */
[----:B------:R-:W3:Y:S03]  /*1e6c0*/  LDSM.16.M88.4 R104, [R108+0x5000] ;  /* 0x005000006c68783b */ /* 0x000ee60000000200 */
[----:B------:R-:W-:Y:S01]  /*1e6d0*/  HMMA.16816.F32 R208, R16, R62, R24 ;  /* 0x0000003e10d0723c */ /* 0x000fe20000001818 */
[----:B------:R-:W3:Y:S04]  /*1e6e0*/  LDSM.16.M88.4 R124, [R108+0x3800] ;  /* 0x003800006c7c783b */ /* 0x000ee80000000200 */
[----:B------:R-:W3:Y:S01]  /*1e6f0*/  LDSM.16.M88.4 R112, [R108+0x4800] ;  /* 0x004800006c70783b */ /* 0x000ee20000000200 */
[----:B------:R-:W-:Y:S03]  /*1e700*/  HMMA.16816.F32 R100, R8, R54, RZ ;  /* 0x000000360864723c */ /* 0x000fe600000018ff */
[----:B------:R-:W-:Y:S03]  /*1e710*/  LDSM.16.M88.4 R120, [R108+0x4000] ;  /* 0x004000006c78783b */ /* 0x000fe60000000200 */
[----:B------:R-:W-:Y:S01]  /*1e720*/  HMMA.16816.F32 R224, R16, R92, R12 ;  /* 0x0000005c10e0723c */ /* 0x000fe2000000180c */
[----:B------:R-:W-:Y:S04]  /*1e730*/  LDSM.16.M88.4 R168, [R108+0x5800] ;  /* 0x005800006ca8783b */ /* 0x000fe80000000200 */
[----:B------:R-:W0:Y:S01]  /*1e740*/  LDGDEPBAR ;  /* 0x00000000000079af */ /* 0x000e220000000000 */
[----:B-1----:R-:W-:Y:S01]  /*1e750*/  HMMA.16816.F32 R24, R8, R48, RZ ;  /* 0x000000300818723c */ /* 0x002fe200000018ff */
[----:B------:R-:W-:Y:S01]  /*1e760*/  IMAD.MOV.U32 R117, RZ, RZ, R137 ;  /* 0x000000ffff757224 */ /* 0x000fe200078e0089 */
[----:B------:R-:W-:Y:S01]  /*1e770*/  MOV R3, R136 ;  /* 0x0000008800037202 */ /* 0x000fe20000000f00 */
[----:B------:R-:W-:-:S02]  /*1e780*/  IMAD.MOV.U32 R36, RZ, RZ, R139 ;  /* 0x000000ffff247224 */ /* 0x000fc400078e008b */
[----:B------:R-:W-:Y:S01]  /*1e790*/  IMAD.MOV.U32 R135, RZ, RZ, R138 ;  /* 0x000000ffff877224 */ /* 0x000fe200078e008a */
[----:B------:R-:W-:Y:S06]  /*1e7a0*/  HMMA.16816.F32 R12, R8, R50, RZ ;  /* 0x00000032080c723c */ /* 0x000fec00000018ff */
[----:B------:R-:W-:Y:S06]  /*1e7b0*/  HMMA.16816.F32 R212, R16, R60, R40 ;  /* 0x0000003c10d4723c */ /* 0x000fec0000001828 */
        /* <DEDUP_REMOVED lines=20> */
[----:B------:R-:W-:Y:S01]  /*1e900*/  HMMA.16816.F32 R200, R8, R202, RZ ;  /* 0x000000ca08c8723c */ /* 0x000fe200000018ff */
[----:B------:R-:W-:Y:S01]  /*1e910*/  IMAD.MOV.U32 R141, RZ, RZ, R137 ;  /* 0x000000ffff8d7224 */ /* 0x000fe200078e0089 */
[----:B------:R-:W-:Y:S01]  /*1e920*/  MOV R140, R138 ;  /* 0x0000008a008c7202 */ /* 0x000fe20000000f00 */
[----:B------:R-:W-:-:S02]  /*1e930*/  IMAD.MOV.U32 R137, RZ, RZ, R247 ;  /* 0x000000ffff897224 */ /* 0x000fc400078e00f7 */
[----:B------:R-:W-:Y:S01]  /*1e940*/  IMAD.MOV.U32 R142, RZ, RZ, R136 ;  /* 0x000000ffff8e7224 */ /* 0x000fe200078e0088 */
[----:B------:R-:W-:Y:S01]  /*1e950*/  HMMA.16816.F32 R196, R8, R128, RZ ;  /* 0x0000008008c4723c */ /* 0x000fe200000018ff */
[----:B------:R-:W-:Y:S02]  /*1e960*/  IMAD.MOV.U32 R138, RZ, RZ, R248 ;  /* 0x000000ffff8a7224 */ /* 0x000fe400078e00f8 */
[----:B------:R-:W-:-:S03]  /*1e970*/  IMAD.MOV.U32 R136, RZ, RZ, R246 ;  /* 0x000000ffff887224 */ /* 0x000fc600078e00f6 */
[----:B------:R-:W-:Y:S06]  /*1e980*/  HMMA.16816.F32 R8, R8, R130, RZ ;  /* 0x000000820808723c */ /* 0x000fec00000018ff */
[C---:B---3--:R-:W-:Y:S01]  /*1e990*/  HMMA.16816.F32 R128, R16.reuse, R104, R24 ;  /* 0x000000681080723c */ /* 0x048fe20000001818 */
[----:B------:R-:W1:Y:S05]  /*1e9a0*/  LDSM.16.M88.4 R24, [R108+0x7000] ;  /* 0x007000006c18783b */ /* 0x000e6a0000000200 */
[C---:B------:R-:W-:Y:S06]  /*1e9b0*/  HMMA.16816.F32 R96, R16.reuse, R124, R96 ;  /* 0x0000007c1060723c */ /* 0x040fec0000001860 */
[----:B------:R-:W-:Y:S01]  /*1e9c0*/  HMMA.16816.F32 R88, R16, R126, R88 ;  /* 0x0000007e1058723c */ /* 0x000fe20000001858 */
[----:B------:R-:W-:Y:S01]  /*1e9d0*/  IMAD.MOV.U32 R242, RZ, RZ, R198 ;  /* 0x000000fffff27224 */ /* 0x000fe200078e00c6 */
[----:B------:R-:W-:Y:S01]  /*1e9e0*/  MOV R236, R197 ;  /* 0x000000c500ec7202 */ /* 0x000fe20000000f00 */
[----:B------:R-:W-:-:S02]  /*1e9f0*/  IMAD.MOV.U32 R238, RZ, RZ, R199 ;  /* 0x000000ffffee7224 */ /* 0x000fc400078e00c7 */
[----:B------:R-:W-:Y:S01]  /*1ea00*/  IMAD.MOV.U32 R237, RZ, RZ, R196 ;  /* 0x000000ffffed7224 */ /* 0x000fe200078e00c4 */
[----:B------:R-:W-:Y:S01]  /*1ea10*/  MOV R20, R11 ;  /* 0x0000000b00147202 */ /* 0x000fe20000000f00 */
[----:B------:R-:W-:Y:S01]  /*1ea20*/  IMAD.MOV.U32 R116, RZ, RZ, R10 ;  /* 0x000000ffff747224 */ /* 0x000fe200078e000a */
[C---:B------:R-:W-:Y:S01]  /*1ea30*/  HMMA.16816.F32 R124, R16.reuse, R112, R32 ;  /* 0x00000070107c723c */ /* 0x040fe20000001820 */
[----:B------:R-:W-:Y:S02]  /*1ea40*/  IMAD.MOV.U32 R37, RZ, RZ, R8 ;  /* 0x000000ffff257224 */ /* 0x000fe400078e0008 */
[----:B------:R-:W-:Y:S02]  /*1ea50*/  IMAD.MOV.U32 R21, RZ, RZ, R9 ;  /* 0x000000ffff157224 */ /* 0x000fe400078e0009 */
[----:B------:R-:W2:Y:S01]  /*1ea60*/  LDSM.16.M88.4 R8, [R108+0x6800] ;  /* 0x006800006c08783b */ /* 0x000ea20000000200 */
[----:B------:R-:W-:Y:S01]  /*1ea70*/  HMMA.16816.F32 R112, R16, R114, R28 ;  /* 0x000000721070723c */ /* 0x000fe2000000181c */
[----:B------:R-:W-:-:S02]  /*1ea80*/  MOV R35, R37 ;  /* 0x0000002500237202 */ /* 0x000fc40000000f00 */
[----:B------:R-:W3:Y:S03]  /*1ea90*/  LDSM.16.M88.4 R28, [R108+0x7800] ;  /* 0x007800006c1c783b */ /* 0x000ee60000000200 */
[C---:B------:R-:W-:Y:S01]  /*1eaa0*/  HMMA.16816.F32 R104, R16.reuse, R106, R12 ;  /* 0x0000006a1068723c */ /* 0x040fe2000000180c */
[----:B------:R-:W4:Y:S05]  /*1eab0*/  LDSM.16.M88.4 R12, [R108+0x6000] ;  /* 0x006000006c0c783b */ /* 0x000f2a0000000200 */
[C---:B------:R-:W-:Y:S06]  /*1eac0*/  HMMA.16816.F32 R100, R16.reuse, R94, R100 ;  /* 0x0000005e1064723c */ /* 0x040fec0000001864 */
[C---:B-1----:R-:W-:Y:S06]  /*1ead0*/  HMMA.16816.F32 R56, R16.reuse, R24, R56 ;  /* 0x000000181038723c */ /* 0x042fec0000001838 */
[C---:B------:R-:W-:Y:S06]  /*1eae0*/  HMMA.16816.F32 R24, R16.reuse, R26, R84 ;  /* 0x0000001a1018723c */ /* 0x040fec0000001854 */
[C---:B------:R-:W-:Y:S06]  /*1eaf0*/  HMMA.16816.F32 R92, R16.reuse, R120, R44 ;  /* 0x00000078105c723c */ /* 0x040fec000000182c */
[----:B------:R-:W-:Y:S01]  /*1eb00*/  HMMA.16816.F32 R120, R16, R122, R40 ;  /* 0x0000007a1078723c */ /* 0x000fe20000001828 */
[----:B------:R-:W-:Y:S01]  /*1eb10*/  IMAD.MOV.U32 R44, RZ, RZ, R231 ;  /* 0x000000ffff2c7224 */ /* 0x000fe200078e00e7 */
[----:B------:R-:W-:Y:S01]  /*1eb20*/  MOV R45, R232 ;  /* 0x000000e8002d7202 */ /* 0x000fe20000000f00 */
[----:B------:R-:W-:-:S02]  /*1eb30*/  IMAD.MOV.U32 R47, RZ, RZ, R230 ;  /* 0x000000ffff2f7224 */ /* 0x000fc400078e00e6 */
[----:B------:R-:W-:Y:S01]  /*1eb40*/  IMAD.MOV.U32 R46, RZ, RZ, R233 ;  /* 0x000000ffff2e7224 */ /* 0x000fe200078e00e9 */
[C---:B--2---:R-:W-:Y:S01]  /*1eb50*/  HMMA.16816.F32 R244, R16.reuse, R8, R64 ;  /* 0x0000000810f4723c */ /* 0x044fe20000001840 */
[----:B------:R-:W-:Y:S01]  /*1eb60*/  IMAD.MOV.U32 R42, RZ, RZ, R229 ;  /* 0x000000ffff2a7224 */ /* 0x000fe200078e00e5 */
[----:B------:R-:W-:Y:S01]  /*1eb70*/  MOV R43, R228 ;  /* 0x000000e4002b7202 */ /* 0x000fe20000000f00 */
[----:B------:R-:W-:Y:S01]  /*1eb80*/  IMAD.MOV.U32 R32, RZ, RZ, R44 ;  /* 0x000000ffff207224 */ /* 0x000fe200078e002c */
[----:B------:R-:W-:Y:S01]  /*1eb90*/  MOV R38, R57 ;  /* 0x0000003900267202 */ /* 0x000fe20000000f00 */
[----:B------:R-:W-:Y:S01]  /*1eba0*/  IMAD.MOV.U32 R34, RZ, RZ, R42 ;  /* 0x000000ffff227224 */ /* 0x000fe200078e002a */
[----:B------:R-:W-:Y:S01]  /*1ebb0*/  HMMA.16816.F32 R228, R16, R170, R52 ;  /* 0x000000aa10e4723c */ /* 0x000fe20000001834 */
[----:B------:R-:W-:Y:S01]  /*1ebc0*/  MOV R9, R25 ;  /* 0x0000001900097202 */ /* 0x000fe20000000f00 */
[----:B------:R-:W-:Y:S02]  /*1ebd0*/  IMAD.MOV.U32 R8, RZ, RZ, R26 ;  /* 0x000000ffff087224 */ /* 0x000fe400078e001a */
[----:B------:R-:W-:-:S02]  /*1ebe0*/  IMAD.MOV.U32 R33, RZ, RZ, R43 ;  /* 0x000000ffff217224 */ /* 0x000fc400078e002b */
[C---:B------:R-:W-:Y:S01]  /*1ebf0*/  HMMA.16816.F32 R248, R16.reuse, R10, R60 ;  /* 0x0000000a10f8723c */ /* 0x040fe2000000183c */
[----:B------:R-:W-:Y:S01]  /*1ec00*/  IMAD.MOV.U32 R54, RZ, RZ, R6 ;  /* 0x000000ffff367224 */ /* 0x000fe200078e0006 */
[----:B------:R-:W-:Y:S01]  /*1ec10*/  MOV R6, R137 ;  /* 0x0000008900067202 */ /* 0x000fe20000000f00 */
[----:B------:R-:W-:Y:S01]  /*1ec20*/  IMAD.MOV.U32 R137, RZ, RZ, R27 ;  /* 0x000000ffff897224 */ /* 0x000fe200078e001b */
[----:B------:R-:W-:Y:S01]  /*1ec30*/  LDSM.16.M88.4 R40, [R177] ;  /* 0x00000000b128783b */ /* 0x000fe20000000200 */
[----:B------:R-:W-:Y:S01]  /*1ec40*/  IMAD.MOV.U32 R55, RZ, RZ, R118 ;  /* 0x000000ffff377224 */ /* 0x000fe200078e0076 */
[C---:B------:R-:W-:Y:S01]  /*1ec50*/  HMMA.16816.F32 R196, R16.reuse, R168, R48 ;  /* 0x000000a810c4723c */ /* 0x040fe20000001830 */
[----:B------:R-:W-:Y:S01]  /*1ec60*/  IMAD.MOV.U32 R10, RZ, RZ, R24 ;  /* 0x000000ffff0a7224 */ /* 0x000fe200078e0018 */
[----:B------:R-:W-:Y:S01]  /*1ec70*/  MOV R53, R47 ;  /* 0x0000002f00357202 */ /* 0x000fe20000000f00 */
[----:B------:R-:W-:Y:S01]  /*1ec80*/  IMAD.MOV.U32 R11, RZ, RZ, R58 ;  /* 0x000000ffff0b7224 */ /* 0x000fe200078e003a */
[----:B------:R-:W-:Y:S01]  /*1ec90*/  MOV R66, R55 ;  /* 0x0000003700427202 */ /* 0x000fe20000000f00 */
[----:B------:R-:W-:Y:S01]  /*1eca0*/  IMAD.MOV.U32 R44, RZ, RZ, R21 ;  /* 0x000000ffff2c7224 */ /* 0x000fe200078e0015 */
[----:B---3--:R-:W-:Y:S01]  /*1ecb0*/  HMMA.16816.F32 R24, R16, R28, R80 ;  /* 0x0000001c1018723c */ /* 0x008fe20000001850 */
[----:B------:R-:W-:-:S02]  /*1ecc0*/  IMAD.MOV.U32 R48, RZ, RZ, R136 ;  /* 0x000000ffff307224 */ /* 0x000fc400078e0088 */
[----:B------:R-:W-:Y:S02]  /*1ecd0*/  IMAD.MOV.U32 R50, RZ, RZ, R119 ;  /* 0x000000ffff327224 */ /* 0x000fe400078e0077 */
[----:B------:R-:W-:Y:S01]  /*1ece0*/  IMAD.MOV.U32 R51, RZ, RZ, R116 ;  /* 0x000000ffff337224 */ /* 0x000fe200078e0074 */
[C---:B----4-:R-:W-:Y:S01]  /*1ecf0*/  HMMA.16816.F32 R168, R16.reuse, R12, R72 ;  /* 0x0000000c10a8723c */ /* 0x050fe20000001848 */
[----:B------:R-:W-:Y:S01]  /*1ed00*/  IMAD.MOV.U32 R47, RZ, RZ, R20 ;  /* 0x000000ffff2f7224 */ /* 0x000fe200078e0014 */
[----:B------:R-:W-:Y:S01]  /*1ed10*/  MOV R82, R8 ;  /* 0x0000000800527202 */ /* 0x000fe20000000f00 */
[----:B------:R-:W-:Y:S02]  /*1ed20*/  IMAD.MOV.U32 R83, RZ, RZ, R45 ;  /* 0x000000ffff537224 */ /* 0x000fe400078e002d */
[----:B------:R-:W-:Y:S01]  /*1ed30*/  IMAD.MOV.U32 R80, RZ, RZ, R10 ;  /* 0x000000ffff507224 */ /* 0x000fe200078e000a */
[----:B------:R-:W-:Y:S01]  /*1ed40*/  HMMA.16816.F32 R232, R16, R14, R68 ;  /* 0x0000000e10e8723c */ /* 0x000fe20000001844 */
[----:B------:R1:W2:Y:S01]  /*1ed50*/  LDSM.16.M88.4 R12, [R2] ;  /* 0x00000000020c783b */ /* 0x0002a20000000200 */
[----:B------:R-:W-:Y:S01]  /*1ed60*/  IMAD.MOV.U32 R75, RZ, RZ, R44 ;  /* 0x000000ffff4b7224 */ /* 0x000fe200078e002c */
[----:B------:R-:W-:Y:S01]  /*1ed70*/  MOV R74, R35 ;  /* 0x00000023004a7202 */ /* 0x000fe20000000f00 */
[----:B------:R-:W-:Y:S01]  /*1ed80*/  IMAD.MOV.U32 R81, RZ, RZ, R9 ;  /* 0x000000ffff517224 */ /* 0x000fe200078e0009 */
[----:B------:R-:W-:Y:S01]  /*1ed90*/  MOV R73, R51 ;  /* 0x0000003300497202 */ /* 0x000fe20000000f00 */
[----:B------:R-:W-:-:S02]  /*1eda0*/  IMAD.MOV.U32 R49, RZ, RZ, R138 ;  /* 0x000000ffff317224 */ /* 0x000fc400078e008a */
[----:B------:R-:W-:Y:S02]  /*1edb0*/  IMAD.MOV.U32 R85, RZ, RZ, R33 ;  /* 0x000000ffff557224 */ /* 0x000fe400078e0021 */
[----:B------:R-:W-:Y:S02]  /*1edc0*/  IMAD.MOV.U32 R84, RZ, RZ, R34 ;  /* 0x000000ffff547224 */ /* 0x000fe400078e0022 */
[----:B------:R-:W-:Y:S01]  /*1edd0*/  IMAD.MOV.U32 R136, RZ, RZ, R24 ;  /* 0x000000ffff887224 */ /* 0x000fe200078e0018 */
[----:B------:R-:W-:Y:S01]  /*1ede0*/  MOV R118, R25 ;  /* 0x0000001900767202 */ /* 0x000fe20000000f00 */
[----:B------:R-:W-:Y:S02]  /*1edf0*/  IMAD.MOV.U32 R116, RZ, RZ, R26 ;  /* 0x000000ffff747224 */ /* 0x000fe400078e001a */
[----:B------:R-:W-:Y:S02]  /*1ee00*/  IMAD.MOV.U32 R119, RZ, RZ, R27 ;  /* 0x000000ffff777224 */ /* 0x000fe400078e001b */
[----:B------:R-:W-:Y:S01]  /*1ee10*/  HMMA.16816.F32 R24, R16, R30, R76 ;  /* 0x0000001e1018723c */ /* 0x000fe2000000184c */
[----:B------:R-:W3:Y:S01]  /*1ee20*/  LDSM.16.M88.4 R28, [R108+0x8000] ;  /* 0x008000006c1c783b */ /* 0x000ee20000000200 */
[----:B------:R-:W-:-:S02]  /*1ee30*/  IMAD.MOV.U32 R65, RZ, RZ, R54 ;  /* 0x000000ffff417224 */ /* 0x000fc400078e0036 */
[----:B------:R-:W-:Y:S02]  /*1ee40*/  IMAD.MOV.U32 R252, RZ, RZ, R59 ;  /* 0x000000fffffc7224 */ /* 0x000fe400078e003b */
[----:B-1----:R-:W-:Y:S01]  /*1ee50*/  IMAD.MOV.U32 R2, RZ, RZ, R32 ;  /* 0x000000ffff027224 */ /* 0x002fe200078e0020 */
[----:B------:R-:W-:Y:S01]  /*1ee60*/  MOV R77, R47 ;  /* 0x0000002f004d7202 */ /* 0x000fe20000000f00 */
[----:B------:R-:W-:Y:S02]  /*1ee70*/  IMAD.MOV.U32 R79, RZ, RZ, R46 ;  /* 0x000000ffff4f7224 */ /* 0x000fe400078e002e */
[----:B------:R-:W-:Y:S01]  /*1ee80*/  IMAD.MOV.U32 R78, RZ, RZ, R11 ;  /* 0x000000ffff4e7224 */ /* 0x000fe200078e000b */
[----:B------:R-:W-:Y:S01]  /*1ee90*/  LDSM.16.M88.4 R44, [R182] ;  /* 0x00000000b62c783b */ /* 0x000fe20000000200 */
[----:B------:R-:W-:Y:S02]  /*1eea0*/  IMAD.MOV.U32 R67, RZ, RZ, R48 ;  /* 0x000000ffff437224 */ /* 0x000fe400078e0030 */
[----:B------:R-:W-:Y:S01]  /*1eeb0*/  IMAD.MOV.U32 R59, RZ, RZ, R49 ;  /* 0x000000ffff3b7224 */ /* 0x000fe200078e0031 */
[----:B------:R-:W1:Y:S01]  /*1eec0*/  LDSM.16.M88.4 R8, [R185] ;  /* 0x00000000b908783b */ /* 0x000e620000000200 */
[----:B------:R-:W-:-:S02]  /*1eed0*/  IMAD.MOV.U32 R72, RZ, RZ, R50 ;  /* 0x000000ffff487224 */ /* 0x000fc400078e0032 */
[----:B------:R-:W-:Y:S02]  /*1eee0*/  IMAD.MOV.U32 R39, RZ, RZ, R56 ;  /* 0x000000ffff277224 */ /* 0x000fe400078e0038 */
[----:B------:R-:W-:Y:S02]  /*1eef0*/  IMAD.MOV.U32 R86, RZ, RZ, R72 ;  /* 0x000000ffff567224 */ /* 0x000fe400078e0048 */
[----:B------:R-:W-:Y:S01]  /*1ef00*/  IMAD.MOV.U32 R87, RZ, RZ, R59 ;  /* 0x000000ffff577224 */ /* 0x000fe200078e003b */
[----:B--2---:R-:W-:Y:S01]  /*1ef10*/  HMMA.16816.F32 R32, R12, R40, R220 ;  /* 0x000000280c20723c */ /* 0x004fe200000018dc */
[----:B------:R-:W-:Y:S01]  /*1ef20*/  IMAD.MOV.U32 R21, RZ, RZ, R25 ;  /* 0x000000ffff157224 */ /* 0x000fe200078e0019 */
[----:B------:R-:W-:Y:S01]  /*1ef30*/  MOV R20, R26 ;  /* 0x0000001a00147202 */ /* 0x000fe20000000f00 */
[----:B------:R-:W-:Y:S02]  /*1ef40*/  IMAD.MOV.U32 R138, RZ, RZ, R24 ;  /* 0x000000ffff8a7224 */ /* 0x000fe400078e0018 */
[----:B------:R-:W-:-:S02]  /*1ef50*/  IMAD.MOV.U32 R37, RZ, RZ, R27 ;  /* 0x000000ffff257224 */ /* 0x000fc400078e001b */
[----:B------:R-:W2:Y:S01]  /*1ef60*/  LDSM.16.M88.4 R24, [R53] ;  /* 0x000000003518783b */ /* 0x000ea20000000200 */
[----:B------:R-:W-:Y:S02]  /*1ef70*/  IMAD.MOV.U32 R221, RZ, RZ, R73 ;  /* 0x000000ffffdd7224 */ /* 0x000fe400078e0049 */
[----:B------:R-:W-:Y:S01]  /*1ef80*/  IMAD.MOV.U32 R220, RZ, RZ, R82 ;  /* 0x000000ffffdc7224 */ /* 0x000fe200078e0052 */
[----:B------:R-:W4:Y:S01]  /*1ef90*/  LDSM.16.M88.4 R52, [R108+0x8800] ;  /* 0x008800006c34783b */ /* 0x000f220000000200 */
[C---:B---3--:R-:W-:Y:S06]  /*1efa0*/  HMMA.16816.F32 R192, R16.reuse, R28, R192 ;  /* 0x0000001c10c0723c */ /* 0x048fec00000018c0 */
[----:B------:R-:W-:Y:S01]  /*1efb0*/  HMMA.16816.F32 R172, R16, R30, R172 ;  /* 0x0000001e10ac723c */ /* 0x000fe200000018ac */
[----:B------:R-:W-:Y:S05]  /*1efc0*/  LDSM.16.M88.4 R28, [R66] ;  /* 0x00000000421c783b */ /* 0x000fea0000000200 */
[----:B-1----:R-:W-:Y:S01]  /*1efd0*/  HMMA.16816.F32 R48, R8, R44, R32 ;  /* 0x0000002c0830723c */ /* 0x002fe20000001820 */
[----:B------:R-:W1:Y:S04]  /*1efe0*/  LDSM.16.M88.4 R32, [R65] ;  /* 0x000000004120783b */ /* 0x000e680000000200 */
[----:B------:R-:W-:Y:S01]  /*1eff0*/  LDSM.16.M88.4 R64, [R67] ;  /* 0x000000004340783b */ /* 0x000fe20000000200 */
[C---:B--2---:R-:W-:Y:S06]  /*1f000*/  HMMA.16816.F32 R60, R12.reuse, R24, R212 ;  /* 0x000000180c3c723c */ /* 0x044fec00000018d4 */
[C---:B------:R-:W-:Y:S06]  /*1f010*/  HMMA.16816.F32 R68, R12.reuse, R26, R208 ;  /* 0x0000001a0c44723c */ /* 0x040fec00000018d0 */
[----:B------:R-:W-:Y:S01]  /*1f020*/  HMMA.16816.F32 R24, R12, R42, R216 ;  /* 0x0000002a0c18723c */ /* 0x000fe200000018d8 */
[----:B------:R-:W2:Y:S01]  /*1f030*/  LDSM.16.M88.4 R40, [R182+0x800] ;  /* 0x00080000b628783b */ /* 0x000ea20000000200 */
[----:B------:R-:W-:Y:S01]  /*1f040*/  IMAD.MOV.U32 R208, RZ, RZ, R78 ;  /* 0x000000ffffd07224 */ /* 0x000fe200078e004e */
[----:B------:R-:W-:Y:S01]  /*1f050*/  MOV R211, R117 ;  /* 0x0000007500d37202 */ /* 0x000fe20000000f00 */
[----:B------:R-:W-:-:S02]  /*1f060*/  IMAD.MOV.U32 R210, RZ, RZ, R3 ;  /* 0x000000ffffd27224 */ /* 0x000fc400078e0003 */
[----:B----4-:R-:W-:Y:S01]  /*1f070*/  HMMA.16816.F32 R204, R16, R52, R204 ;  /* 0x0000003410cc723c */ /* 0x010fe200000018cc */
[----:B------:R-:W-:Y:S02]  /*1f080*/  IMAD.MOV.U32 R219, RZ, RZ, R81 ;  /* 0x000000ffffdb7224 */ /* 0x000fe400078e0051 */
[----:B------:R-:W-:-:S03]  /*1f090*/  IMAD.MOV.U32 R209, RZ, RZ, R36 ;  /* 0x000000ffffd17224 */ /* 0x000fc600078e0024 */
[----:B------:R-:W-:Y:S06]  /*1f0a0*/  HMMA.16816.F32 R200, R16, R54, R200 ;  /* 0x0000003610c8723c */ /* 0x000fec00000018c8 */
[----:B-1----:R-:W-:Y:S06]  /*1f0b0*/  HMMA.16816.F32 R52, R12, R32, R224 ;  /* 0x000000200c34723c */ /* 0x002fec00000018e0 */
[----:B------:R-:W-:Y:S01]  /*1f0c0*/  HMMA.16816.F32 R24, R8, R46, R24 ;  /* 0x0000002e0818723c */ /* 0x000fe20000001818 */
[----:B------:R-:W-:-:S02]  /*1f0d0*/  IMAD.MOV.U32 R226, RZ, RZ, R2 ;  /* 0x000000ffffe27224 */ /* 0x000fc400078e0002 */
[----:B------:R-:W-:Y:S01]  /*1f0e0*/  FMUL.FTZ R2, R48, R0 ;  /* 0x0000000030027220 */ /* 0x000fe20000410000 */
[----:B------:R-:W-:Y:S01]  /*1f0f0*/  MOV R224, R74 ;  /* 0x0000004a00e07202 */ /* 0x000fe20000000f00 */
[----:B------:R-:W-:Y:S02]  /*1f100*/  IMAD.MOV.U32 R225, RZ, RZ, R75 ;  /* 0x000000ffffe17224 */ /* 0x000fe400078e004b */
[C---:B------:R-:W-:Y:S06]  /*1f110*/  HMMA.16816.F32 R72, R12.reuse, R28, R96 ;  /* 0x0000001c0c48723c */ /* 0x040fec0000001860 */
[----:B------:R-:W-:Y:S01]  /*1f120*/  HMMA.16816.F32 R56, R12, R34, R100 ;  /* 0x000000220c38723c */ /* 0x000fe20000001864 */
[----:B------:R-:W-:Y:S01]  /*1f130*/  IMAD.MOV.U32 R97, RZ, RZ, R109 ;  /* 0x000000ffff617224 */ /* 0x000fe200078e006d */
[----:B------:R-:W-:Y:S01]  /*1f140*/  MOV R98, R79 ;  /* 0x0000004f00627202 */ /* 0x000fe20000000f00 */
[----:B------:R1:W-:Y:S01]  /*1f150*/  MUFU.TANH R109, R2 ;  /* 0x00000002006d7308 */ /* 0x0003e20000002400 */
[----:B------:R-:W-:-:S02]  /*1f160*/  IMAD.MOV.U32 R99, RZ, RZ, R77 ;  /* 0x000000ffff637224 */ /* 0x000fc400078e004d */
[----:B------:R-:W-:Y:S01]  /*1f170*/  HMMA.16816.F32 R76, R12, R30, R88 ;  /* 0x0000001e0c4c723c */ /* 0x000fe20000001858 */
[----:B------:R-:W-:Y:S01]  /*1f180*/  IMAD.MOV.U32 R103, RZ, RZ, R85 ;  /* 0x000000ffff677224 */ /* 0x000fe200078e0055 */
[----:B------:R-:W3:Y:S01]  /*1f190*/  LDSM.16.M88.4 R28, [R182+0x1000] ;  /* 0x00100000b61c783b */ /* 0x000ee20000000200 */
[----:B------:R-:W-:Y:S01]  /*1f1a0*/  IMAD.MOV.U32 R100, RZ, RZ, R80 ;  /* 0x000000ffff647224 */ /* 0x000fe200078e0050 */
[----:B------:R-:W-:Y:S01]  /*1f1b0*/  MOV R101, R83 ;  /* 0x0000005300657202 */ /* 0x000fe20000000f00 */
        /* <DEDUP_REMOVED lines=8> */
[----:B------:R-:W-:-:S02]  /*1f240*/  IMAD.MOV.U32 R86, RZ, RZ, R6 ;  /* 0x000000ffff567224 */ /* 0x000fc400078e0006 */
[----:B-1----:R-:W-:-:S04]  /*1f250*/  FMUL.FTZ R2, R49, R0 ;  /* 0x0000000031027220 */ /* 0x002fc80000410000 */
[----:B------:R1:W-:Y:S01]  /*1f260*/  MUFU.TANH R218, R2 ;  /* 0x0000000200da7308 */ /* 0x0003e20000002400 */
[----:B------:R-:W-:Y:S07]  /*1f270*/  HMMA.16816.F32 R80, R12, R64, R92 ;  /* 0x000000400c50723c */ /* 0x000fee000000185c */
[----:B------:R-:W-:Y:S02]  /*1f280*/  IMAD.MOV.U32 R95, RZ, RZ, R98 ;  /* 0x000000ffff5f7224 */ /* 0x000fe400078e0062 */
[----:B------:R-:W-:-:S02]  /*1f290*/  IMAD.MOV.U32 R98, RZ, RZ, R135 ;  /* 0x000000ffff627224 */ /* 0x000fc400078e0087 */
[----:B------:R-:W-:Y:S02]  /*1f2a0*/  IMAD.MOV.U32 R92, RZ, RZ, R226 ;  /* 0x000000ffff5c7224 */ /* 0x000fe400078e00e2 */
[----:B------:R-:W-:Y:S02]  /*1f2b0*/  IMAD.MOV.U32 R93, RZ, RZ, R99 ;  /* 0x000000ffff5d7224 */ /* 0x000fe400078e0063 */
[----:B------:R-:W-:Y:S02]  /*1f2c0*/  IMAD.MOV.U32 R99, RZ, RZ, R209 ;  /* 0x000000ffff637224 */ /* 0x000fe400078e00d1 */
[----:B-1----:R-:W-:-:S04]  /*1f2d0*/  FMUL.FTZ R2, R50, R0 ;  /* 0x0000000032027220 */ /* 0x002fc80000410000 */
[----:B------:R1:W-:Y:S01]  /*1f2e0*/  MUFU.TANH R85, R2 ;  /* 0x0000000200557308 */ /* 0x0003e20000002400 */
[----:B---3--:R-:W-:Y:S01]  /*1f2f0*/  HMMA.16816.F32 R40, R8, R30, R56 ;  /* 0x0000001e0828723c */ /* 0x008fe20000001838 */
[----:B-1----:R-:W-:-:S06]  /*1f300*/  FMUL.FTZ R2, R51, R0 ;  /* 0x0000000033027220 */ /* 0x002fcc0000410000 */
[----:B------:R1:W-:Y:S02]  /*1f310*/  MUFU.TANH R3, R2 ;  /* 0x0000000200037308 */ /* 0x0003e40000002400 */
[----:B-1----:R-:W-:-:S06]  /*1f320*/  FMUL.FTZ R2, R24, R0 ;  /* 0x0000000018027220 */ /* 0x002fcc0000410000 */
[----:B------:R1:W-:Y:S02]  /*1f330*/  MUFU.TANH R117, R2 ;  /* 0x0000000200757308 */ /* 0x0003e40000002400 */
[----:B-1----:R-:W-:-:S06]  /*1f340*/  FMUL.FTZ R2, R25, R0 ;  /* 0x0000000019027220 */ /* 0x002fcc0000410000 */
[----:B------:R1:W-:Y:S02]  /*1f350*/  MUFU.TANH R227, R2 ;  /* 0x0000000200e37308 */ /* 0x0003e40000002400 */
[----:B-1----:R-:W-:-:S06]  /*1f360*/  FMUL.FTZ R2, R26, R0 ;  /* 0x000000001a027220 */ /* 0x002fcc0000410000 */
[----:B------:R1:W-:Y:S02]  /*1f370*/  MUFU.TANH R216, R2 ;  /* 0x0000000200d87308 */ /* 0x0003e40000002400 */
[----:B-1----:R-:W-:Y:S02]  /*1f380*/  FMUL.FTZ R2, R27, R0 ;  /* 0x000000001b027220 */ /* 0x002fe40000410000 */
[----:B------:R-:W-:Y:S01]  /*1f390*/  HMMA.16816.F32 R24, R8, R28, R52 ;  /* 0x0000001c0818723c */ /* 0x000fe20000001834 */
[----:B------:R-:W1:Y:S03]  /*1f3a0*/  LDSM.16.M88.4 R28, [R182+0x1800] ;  /* 0x00180000b61c783b */ /* 0x000e660000000200 */
[----:B------:R2:W-:Y:S02]  /*1f3b0*/  MUFU.TANH R223, R2 ;  /* 0x0000000200df7308 */ /* 0x0005e40000002400 */
[----:B------:R-:W-:Y:S07]  /*1f3c0*/  HMMA.16816.F32 R52, R12, R66, R120 ;  /* 0x000000420c34723c */ /* 0x000fee0000001878 */
[----:B------:R-:W-:Y:S01]  /*1f3d0*/  IMAD.MOV.U32 R121, RZ, RZ, R93 ;  /* 0x000000ffff797224 */ /* 0x000fe200078e005d */
[----:B------:R-:W-:Y:S01]  /*1f3e0*/  MOV R120, R38 ;  /* 0x0000002600787202 */ /* 0x000fe20000000f00 */
[----:B------:R-:W-:-:S02]  /*1f3f0*/  IMAD.MOV.U32 R93, RZ, RZ, R39 ;  /* 0x000000ffff5d7224 */ /* 0x000fc400078e0027 */
[----:B--2---:R-:W-:-:S04]  /*1f400*/  FMUL.FTZ R2, R32, R0 ;  /* 0x0000000020027220 */ /* 0x004fc80000410000 */
[----:B------:R2:W-:Y:S02]  /*1f410*/  MUFU.TANH R217, R2 ;  /* 0x0000000200d97308 */ /* 0x0005e40000002400 */
[----:B--2---:R-:W-:Y:S01]  /*1f420*/  FMUL.FTZ R2, R33, R0 ;  /* 0x0000000021027220 */ /* 0x004fe20000410000 */
[C---:B-1----:R-:W-:Y:S05]  /*1f430*/  HMMA.16816.F32 R48, R8.reuse, R28, R72 ;  /* 0x0000001c0830723c */ /* 0x042fea0000001848 */
[----:B------:R1:W2:Y:S01]  /*1f440*/  MUFU.TANH R94, R2 ;  /* 0x00000002005e7308 */ /* 0x0002a20000002400 */
[----:B------:R-:W-:Y:S01]  /*1f450*/  HMMA.16816.F32 R56, R8, R30, R76 ;  /* 0x0000001e0838723c */ /* 0x000fe2000000184c */
[----:B------:R-:W-:Y:S01]  /*1f460*/  LDSM.16.M88.4 R28, [R182+0x2800] ;  /* 0x00280000b61c783b */ /* 0x000fe20000000200 */
[----:B------:R-:W-:Y:S01]  /*1f470*/  IMAD.MOV.U32 R74, RZ, RZ, R95 ;  /* 0x000000ffff4a7224 */ /* 0x000fe200078e005f */
[----:B------:R-:W-:Y:S01]  /*1f480*/  MOV R95, R225 ;  /* 0x000000e1005f7202 */ /* 0x000fe20000000f00 */
[----:B------:R-:W-:-:S02]  /*1f490*/  IMAD.MOV.U32 R75, RZ, RZ, R208 ;  /* 0x000000ffff4b7224 */ /* 0x000fc400078e00d0 */
[----:B------:R-:W-:Y:S02]  /*1f4a0*/  IMAD.MOV.U32 R73, RZ, RZ, R102 ;  /* 0x000000ffff497224 */ /* 0x000fe400078e0066 */
[----:B------:R-:W-:Y:S02]  /*1f4b0*/  IMAD.MOV.U32 R76, RZ, RZ, R121 ;  /* 0x000000ffff4c7224 */ /* 0x000fe400078e0079 */
[----:B------:R-:W-:Y:S02]  /*1f4c0*/  IMAD.MOV.U32 R78, RZ, RZ, R75 ;  /* 0x000000ffff4e7224 */ /* 0x000fe400078e004b */
[----:B------:R-:W-:Y:S01]  /*1f4d0*/  IMAD.MOV.U32 R79, RZ, RZ, R101 ;  /* 0x000000ffff4f7224 */ /* 0x000fe200078e0065 */
[----:B------:R-:W-:Y:S01]  /*1f4e0*/  MOV R101, R236 ;  /* 0x000000ec00657202 */ /* 0x000fe20000000f00 */
[----:B-1----:R-:W-:Y:S01]  /*1f4f0*/  FMUL.FTZ R2, R34, R0 ;  /* 0x0000000022027220 */ /* 0x002fe20000410000 */
[----:B------:R-:W-:Y:S02]  /*1f500*/  IMAD.MOV.U32 R77, RZ, RZ, R120 ;  /* 0x000000ffff4d7224 */ /* 0x000fe400078e0078 */
[----:B------:R-:W-:Y:S01]  /*1f510*/  IMAD.MOV.U32 R120, RZ, RZ, R21 ;  /* 0x000000ffff787224 */ /* 0x000fe200078e0015 */
[----:B------:R1:W-:Y:S01]  /*1f520*/  MUFU.TANH R212, R2 ;  /* 0x0000000200d47308 */ /* 0x0003e20000002400 */
[----:B------:R-:W-:-:S02]  /*1f530*/  IMAD.MOV.U32 R102, RZ, RZ, R242 ;  /* 0x000000ffff667224 */ /* 0x000fc400078e00f2 */
[----:B------:R-:W-:Y:S02]  /*1f540*/  IMAD.MOV.U32 R121, RZ, RZ, R20 ;  /* 0x000000ffff797224 */ /* 0x000fe400078e0014 */
[-C--:B-1----:R-:W-:Y:S02]  /*1f550*/  FMUL.FTZ R2, R35, R0.reuse ;  /* 0x0000000023027220 */ /* 0x082fe40000410000 */
[----:B------:R1:W3:Y:S02]  /*1f560*/  LDSM.16.M88.4 R32, [R97] ;  /* 0x000000006120783b */ /* 0x0002e40000000200 */
[----:B------:R4:W-:Y:S02]  /*1f570*/  MUFU.TANH R84, R2 ;  /* 0x0000000200547308 */ /* 0x0009e40000002400 */
[----:B----4-:R-:W-:-:S06]  /*1f580*/  FMUL.FTZ R2, R44, R0 ;  /* 0x000000002c027220 */ /* 0x010fcc0000410000 */
[----:B------:R4:W-:Y:S01]  /*1f590*/  MUFU.TANH R214, R2 ;  /* 0x0000000200d67308 */ /* 0x0009e20000002400 */
[----:B-1----:R-:W-:-:S04]  /*1f5a0*/  IMAD.MOV.U32 R97, RZ, RZ, R221 ;  /* 0x000000ffff617224 */ /* 0x002fc800078e00dd */
[----:B------:R-:W-:Y:S01]  /*1f5b0*/  IMAD.MOV.U32 R88, RZ, RZ, R97 ;  /* 0x000000ffff587224 */ /* 0x000fe200078e0061 */
[----:B------:R-:W-:Y:S01]  /*1f5c0*/  MOV R97, R211 ;  /* 0x000000d300617202 */ /* 0x000fe20000000f00 */
[----:B----4-:R-:W-:Y:S01]  /*1f5d0*/  FMUL.FTZ R2, R45, R0 ;  /* 0x000000002d027220 */ /* 0x010fe20000410000 */
[----:B---3--:R-:W-:Y:S03]  /*1f5e0*/  HMMA.16816.F32 R64, R12, R34, R112 ;  /* 0x000000220c40723c */ /* 0x008fe60000001870 */
[----:B------:R1:W3:Y:S04]  /*1f5f0*/  MUFU.TANH R91, R2 ;  /* 0x00000002005b7308 */ /* 0x0002e80000002400 */
[----:B------:R-:W-:-:S02]  /*1f600*/  IMAD.MOV.U32 R115, RZ, RZ, R78 ;  /* 0x000000ffff737224 */ /* 0x000fc400078e004e */
[----:B------:R-:W-:Y:S02]  /*1f610*/  IMAD.MOV.U32 R113, RZ, RZ, R77 ;  /* 0x000000ffff717224 */ /* 0x000fe400078e004d */
[----:B--2---:R-:W-:Y:S02]  /*1f620*/  IMAD.MOV.U32 R77, RZ, RZ, R94 ;  /* 0x000000ffff4d7224 */ /* 0x004fe400078e005e */
[----:B------:R-:W-:Y:S02]  /*1f630*/  IMAD.MOV.U32 R94, RZ, RZ, R88 ;  /* 0x000000ffff5e7224 */ /* 0x000fe400078e0058 */
[----:B------:R-:W-:Y:S02]  /*1f640*/  IMAD.MOV.U32 R88, RZ, RZ, R142 ;  /* 0x000000ffff587224 */ /* 0x000fe400078e008e */
[----:B------:R2:W5:Y:S01]  /*1f650*/  LDL.LU R142, [R1+0x184] ;  /* 0x00018400018e7983 */ /* 0x0005620000300800 */
[----:B-1----:R-:W-:Y:S01]  /*1f660*/  FMUL.FTZ R2, R46, R0 ;  /* 0x000000002e027220 */ /* 0x002fe20000410000 */
[----:B---3--:R-:W-:-:S03]  /*1f670*/  IMAD.MOV.U32 R78, RZ, RZ, R91 ;  /* 0x000000ffff4e7224 */ /* 0x008fc600078e005b */
[----:B------:R1:W-:Y:S02]  /*1f680*/  MUFU.TANH R213, R2 ;  /* 0x0000000200d57308 */ /* 0x0003e40000002400 */
[----:B-1----:R-:W-:Y:S02]  /*1f690*/  FMUL.FTZ R2, R47, R0 ;  /* 0x000000002f027220 */ /* 0x002fe40000410000 */
[----:B------:R-:W-:Y:S04]  /*1f6a0*/  HMMA.16816.F32 R44, R12, R32, R124 ;  /* 0x000000200c2c723c */ /* 0x000fe8000000187c */
[----:B------:R1:W-:Y:S03]  /*1f6b0*/  MUFU.TANH R36, R2 ;  /* 0x0000000200247308 */ /* 0x0003e60000002400 */
[----:B------:R-:W-:Y:S01]  /*1f6c0*/  MOV R125, R76 ;  /* 0x0000004c007d7202 */ /* 0x000fe20000000f00 */
[----:B------:R-:W-:Y:S01]  /*1f6d0*/  IMAD.MOV.U32 R91, RZ, RZ, R139 ;  /* 0x000000ffff5b7224 */ /* 0x000fe200078e008b */
[----:B------:R-:W-:Y:S01]  /*1f6e0*/  MOV R76, R93 ;  /* 0x0000005d004c7202 */ /* 0x000fe20000000f00 */
[----:B------:R-:W-:-:S02]  /*1f6f0*/  IMAD.MOV.U32 R93, RZ, RZ, R95 ;  /* 0x000000ffff5d7224 */ /* 0x000fc400078e005f */
[----:B------:R-:W-:Y:S02]  /*1f700*/  IMAD.MOV.U32 R127, RZ, RZ, R188 ;  /* 0x000000ffff7f7224 */ /* 0x000fe400078e00bc */
[----:B-1----:R-:W-:-:S04]  /*1f710*/  FMUL.FTZ R2, R24, R0 ;  /* 0x0000000018027220 */ /* 0x002fc80000410000 */
[----:B------:R1:W-:Y:S02]  /*1f720*/  MUFU.TANH R215, R2 ;  /* 0x0000000200d77308 */ /* 0x0003e40000002400 */
[----:B-1----:R-:W-:-:S06]  /*1f730*/  FMUL.FTZ R2, R25, R0 ;  /* 0x0000000019027220 */ /* 0x002fcc0000410000 */
[----:B------:R1:W3:Y:S02]  /*1f740*/  MUFU.TANH R222, R2 ;  /* 0x0000000200de7308 */ /* 0x0002e40000002400 */
[----:B-1----:R-:W-:-:S06]  /*1f750*/  FMUL.FTZ R2, R26, R0 ;  /* 0x000000001a027220 */ /* 0x002fcc0000410000 */
[----:B------:R1:W-:Y:S02]  /*1f760*/  MUFU.TANH R71, R2 ;  /* 0x0000000200477308 */ /* 0x0003e40000002400 */
[-C--:B-1----:R-:W-:Y:S02]  /*1f770*/  FMUL.FTZ R2, R27, R0.reuse ;  /* 0x000000001b027220 */ /* 0x082fe40000410000 */
[----:B------:R-:W1:Y:S04]  /*1f780*/  LDSM.16.M88.4 R24, [R182+0x2000] ;  /* 0x00200000b618783b */ /* 0x000e680000000200 */
[----:B------:R4:W-:Y:S02]  /*1f790*/  MUFU.TANH R221, R2 ;  /* 0x0000000200dd7308 */ /* 0x0009e40000002400 */
[----:B----4-:R-:W-:-:S06]  /*1f7a0*/  FMUL.FTZ R2, R40, R0 ;  /* 0x0000000028027220 */ /* 0x010fcc0000410000 */
[----:B------:R4:W-:Y:S02]  /*1f7b0*/  MUFU.TANH R70, R2 ;  /* 0x0000000200467308 */ /* 0x0009e40000002400 */
[-C--:B----4-:R-:W-:Y:S01]  /*1f7c0*/  FMUL.FTZ R2, R41, R0.reuse ;  /* 0x0000000029027220 */ /* 0x090fe20000410000 */
[C---:B-1----:R-:W-:Y:S05]  /*1f7d0*/  HMMA.16816.F32 R32, R8.reuse, R24, R80 ;  /* 0x000000180820723c */ /* 0x042fea0000001850 */
[----:B------:R1:W-:Y:S01]  /*1f7e0*/  MUFU.TANH R224, R2 ;  /* 0x0000000200e07308 */ /* 0x0003e20000002400 */
[C---:B------:R-:W-:Y:S06]  /*1f7f0*/  HMMA.16816.F32 R52, R8.reuse, R26, R52 ;  /* 0x0000001a0834723c */ /* 0x040fec0000001834 */
[----:B------:R-:W-:Y:S01]  /*1f800*/  HMMA.16816.F32 R24, R8, R28, R44 ;  /* 0x0000001c0818723c */ /* 0x000fe2000000182c */
[----:B------:R4:W-:Y:S01]  /*1f810*/  LDSM.16.M88.4 R44, [R74] ;  /* 0x000000004a2c783b */ /* 0x0009e20000000200 */
[----:B-1----:R-:W-:-:S04]  /*1f820*/  FMUL.FTZ R2, R42, R0 ;  /* 0x000000002a027220 */ /* 0x002fc80000410000 */
[----:B------:R1:W-:Y:S01]  /*1f830*/  MUFU.TANH R69, R2 ;  /* 0x0000000200457308 */ /* 0x0003e20000002400 */
[----:B----4-:R-:W-:Y:S01]  /*1f840*/  MOV R74, R103 ;  /* 0x00000067004a7202 */ /* 0x010fe20000000f00 */
[----:B------:R-:W-:Y:S02]  /*1f850*/  IMAD.MOV.U32 R103, RZ, RZ, R238 ;  /* 0x000000ffff677224 */ /* 0x000fe400078e00ee */
[-C--:B-1----:R-:W-:Y:S02]  /*1f860*/  FMUL.FTZ R2, R43, R0.reuse ;  /* 0x000000002b027220 */ /* 0x082fe40000410000 */
[----:B------:R1:W4:Y:S02]  /*1f870*/  LDSM.16.M88.4 R40, [R89] ;  /* 0x000000005928783b */ /* 0x0003240000000200 */
[----:B------:R2:W-:Y:S02]  /*1f880*/  MUFU.TANH R123, R2 ;  /* 0x00000002007b7308 */ /* 0x0005e40000002400 */
[----:B--2---:R-:W-:-:S06]  /*1f890*/  FMUL.FTZ R2, R48, R0 ;  /* 0x0000000030027220 */ /* 0x004fcc0000410000 */
[----:B------:R2:W-:Y:S01]  /*1f8a0*/  MUFU.TANH R134, R2 ;  /* 0x0000000200867308 */ /* 0x0005e20000002400 */
[----:B-1----:R-:W-:Y:S01]  /*1f8b0*/  IMAD.MOV.U32 R89, RZ, RZ, R90 ;  /* 0x000000ffff597224 */ /* 0x002fe200078e005a */
[----:B------:R-:W-:Y:S02]  /*1f8c0*/  MOV R90, R96 ;  /* 0x00000060005a7202 */ /* 0x000fe40000000f00 */
[----:B------:R-:W-:Y:S01]  /*1f8d0*/  MOV R96, R100 ;  /* 0x0000006400607202 */ /* 0x000fe20000000f00 */
[----:B------:R-:W-:Y:S01]  /*1f8e0*/  IMAD.MOV.U32 R100, RZ, RZ, R210 ;  /* 0x000000ffff647224 */ /* 0x000fe200078e00d2 */
[----:B------:R-:W-:Y:S02]  /*1f8f0*/  MOV R95, R89 ;  /* 0x00000059005f7202 */ /* 0x000fe40000000f00 */
[----:B------:R-:W-:Y:S01]  /*1f900*/  MOV R75, R96 ;  /* 0x00000060004b7202 */ /* 0x000fe20000000f00 */
[----:B------:R-:W-:Y:S02]  /*1f910*/  IMAD.MOV.U32 R96, RZ, RZ, R100 ;  /* 0x000000ffff607224 */ /* 0x000fe400078e0064 */
[-C--:B--2---:R-:W-:Y:S01]  /*1f920*/  FMUL.FTZ R2, R49, R0.reuse ;  /* 0x0000000031027220 */ /* 0x084fe20000410000 */
[----:B----4-:R-:W-:Y:S01]  /*1f930*/  HMMA.16816.F32 R60, R12, R42, R104 ;  /* 0x0000002a0c3c723c */ /* 0x010fe20000001868 */
[----:B------:R-:W-:Y:S01]  /*1f940*/  MOV R89, R141 ;  /* 0x0000008d00597202 */ /* 0x000fe20000000f00 */
[----:B------:R-:W-:Y:S01]  /*1f950*/  IMAD.MOV.U32 R100, RZ, RZ, R237 ;  /* 0x000000ffff647224 */ /* 0x000fe200078e00ed */
[----:B------:R1:W2:Y:S01]  /*1f960*/  MUFU.TANH R6, R2 ;  /* 0x0000000200067308 */ /* 0x0002a20000002400 */
[----:B------:R4:W5:Y:S01]  /*1f970*/  LDL.LU R141, [R1+0x180] ;  /* 0x00018000018d7983 */ /* 0x0009620000300800 */
[----:B-1----:R-:W-:-:S06]  /*1f980*/  FMUL.FTZ R2, R50, R0 ;  /* 0x0000000032027220 */ /* 0x002fcc0000410000 */
[----:B------:R1:W-:Y:S02]  /*1f990*/  MUFU.TANH R68, R2 ;  /* 0x0000000200447308 */ /* 0x0003e40000002400 */
[-C--:B-1----:R-:W-:Y:S02]  /*1f9a0*/  FMUL.FTZ R2, R51, R0.reuse ;  /* 0x0000000033027220 */ /* 0x082fe40000410000 */
[----:B------:R-:W-:Y:S01]  /*1f9b0*/  HMMA.16816.F32 R48, R8, R30, R64 ;  /* 0x0000001e0830723c */ /* 0x000fe20000001840 */
[----:B------:R-:W1:Y:S03]  /*1f9c0*/  LDSM.16.M88.4 R28, [R182+0x3000] ;  /* 0x00300000b61c783b */ /* 0x000e660000000200 */
[----:B------:R3:W-:Y:S01]  /*1f9d0*/  MUFU.TANH R112, R2 ;  /* 0x0000000200707308 */ /* 0x0007e20000002400 */
[----:B------:R-:W-:Y:S02]  /*1f9e0*/  IMAD.MOV.U32 R105, RZ, RZ, R79 ;  /* 0x000000ffff697224 */ /* 0x000fe400078e004f */
[----:B------:R-:W-:Y:S01]  /*1f9f0*/  IMAD.MOV.U32 R106, RZ, RZ, R76 ;  /* 0x000000ffff6a7224 */ /* 0x000fe200078e004c */
[----:B------:R-:W-:Y:S01]  /*1fa00*/  LDSM.16.M88.4 R64, [R108+0x9000] ;  /* 0x009000006c40783b */ /* 0x000fe20000000200 */
[----:B---3--:R-:W-:-:S04]  /*1fa10*/  FMUL.FTZ R2, R56, R0 ;  /* 0x0000000038027220 */ /* 0x008fc80000410000 */
[----:B------:R3:W-:Y:S02]  /*1fa20*/  MUFU.TANH R135, R2 ;  /* 0x0000000200877308 */ /* 0x0007e40000002400 */
[-C--:B---3--:R-:W-:Y:S01]  /*1fa30*/  FMUL.FTZ R2, R57, R0.reuse ;  /* 0x0000000039027220 */ /* 0x088fe20000410000 */
[----:B------:R-:W-:Y:S01]  /*1fa40*/  IMAD.MOV.U32 R104, RZ, RZ, R74 ;  /* 0x000000ffff687224 */ /* 0x000fe200078e004a */
[----:B-1----:R-:W-:Y:S04]  /*1fa50*/  HMMA.16816.F32 R60, R8, R30, R60 ;  /* 0x0000001e083c723c */ /* 0x002fe8000000183c */
[----:B------:R1:W-:Y:S02]  /*1fa60*/  MUFU.TANH R82, R2 ;  /* 0x0000000200527308 */ /* 0x0003e40000002400 */
[----:B-1----:R-:W-:-:S06]  /*1fa70*/  FMUL.FTZ R2, R58, R0 ;  /* 0x000000003a027220 */ /* 0x002fcc0000410000 */
[----:B------:R1:W-:Y:S02]  /*1fa80*/  MUFU.TANH R210, R2 ;  /* 0x0000000200d27308 */ /* 0x0003e40000002400 */
[-C--:B-1----:R-:W-:Y:S02]  /*1fa90*/  FMUL.FTZ R2, R59, R0.reuse ;  /* 0x000000003b027220 */ /* 0x082fe40000410000 */
[----:B------:R-:W-:Y:S01]  /*1faa0*/  HMMA.16816.F32 R56, R12, R40, R128 ;  /* 0x000000280c38723c */ /* 0x000fe20000001880 */
[----:B------:R1:W3:Y:S03]  /*1fab0*/  LDSM.16.M88.4 R40, [R92] ;  /* 0x000000005c28783b */ /* 0x0002e60000000200 */
[----:B------:R2:W-:Y:S02]  /*1fac0*/  MUFU.TANH R114, R2 ;  /* 0x0000000200727308 */ /* 0x0005e40000002400 */
[----:B--2---:R-:W-:-:S06]  /*1fad0*/  FMUL.FTZ R2, R32, R0 ;  /* 0x0000000020027220 */ /* 0x004fcc0000410000 */
[----:B------:R2:W-:Y:S01]  /*1fae0*/  MUFU.TANH R211, R2 ;  /* 0x0000000200d37308 */ /* 0x0005e20000002400 */
[----:B-1----:R-:W-:Y:S01]  /*1faf0*/  IMAD.MOV.U32 R92, RZ, RZ, R252 ;  /* 0x000000ffff5c7224 */ /* 0x002fe200078e00fc */
[----:B------:R-:W-:-:S03]  /*1fb00*/  MOV R128, R115 ;  /* 0x0000007300807202 */ /* 0x000fc60000000f00 */
[----:B------:R-:W-:Y:S02]  /*1fb10*/  IMAD.MOV.U32 R126, RZ, RZ, R92 ;  /* 0x000000ffff7e7224 */ /* 0x000fe400078e005c */
[----:B------:R-:W-:Y:S02]  /*1fb20*/  IMAD.MOV.U32 R92, RZ, RZ, R90 ;  /* 0x000000ffff5c7224 */ /* 0x000fe400078e005a */
[----:B--2---:R-:W-:-:S04]  /*1fb30*/  FMUL.FTZ R2, R33, R0 ;  /* 0x0000000021027220 */ /* 0x004fc80000410000 */
[----:B------:R1:W-:Y:S02]  /*1fb40*/  MUFU.TANH R226, R2 ;  /* 0x0000000200e27308 */ /* 0x0003e40000002400 */
[----:B-1----:R-:W-:-:S06]  /*1fb50*/  FMUL.FTZ R2, R34, R0 ;  /* 0x0000000022027220 */ /* 0x002fcc0000410000 */
[----:B------:R1:W-:Y:S02]  /*1fb60*/  MUFU.TANH R209, R2 ;  /* 0x0000000200d17308 */ /* 0x0003e40000002400 */
[-C--:B-1----:R-:W-:Y:S01]  /*1fb70*/  FMUL.FTZ R2, R35, R0.reuse ;  /* 0x0000000023027220 */ /* 0x082fe20000410000 */
[----:B------:R-:W-:Y:S01]  /*1fb80*/  IMAD.MOV.U32 R129, RZ, RZ, R126 ;  /* 0x000000ffff817224 */ /* 0x000fe200078e007e */
[----:B------:R-:W1:Y:S04]  /*1fb90*/  LDSM.16.M88.4 R32, [R182+0x3800] ;  /* 0x00380000b620783b */ /* 0x000e680000000200 */
[----:B------:R2:W-:Y:S02]  /*1fba0*/  MUFU.TANH R225, R2 ;  /* 0x0000000200e17308 */ /* 0x0005e40000002400 */
[----:B--2---:R-:W-:-:S06]  /*1fbb0*/  FMUL.FTZ R2, R52, R0 ;  /* 0x0000000034027220 */ /* 0x004fcc0000410000 */
[----:B------:R2:W-:Y:S02]  /*1fbc0*/  MUFU.TANH R39, R2 ;  /* 0x0000000200277308 */ /* 0x0005e40000002400 */
[----:B--2---:R-:W-:-:S06]  /*1fbd0*/  FMUL.FTZ R2, R53, R0 ;  /* 0x0000000035027220 */ /* 0x004fcc0000410000 */
[----:B------:R2:W-:Y:S02]  /*1fbe0*/  MUFU.TANH R72, R2 ;  /* 0x0000000200487308 */ /* 0x0005e40000002400 */
[----:B--2---:R-:W-:-:S06]  /*1fbf0*/  FMUL.FTZ R2, R54, R0 ;  /* 0x0000000036027220 */ /* 0x004fcc0000410000 */
[----:B------:R2:W-:Y:S02]  /*1fc00*/  MUFU.TANH R38, R2 ;  /* 0x0000000200267308 */ /* 0x0005e40000002400 */
[-C--:B--2---:R-:W-:Y:S02]  /*1fc10*/  FMUL.FTZ R2, R55, R0.reuse ;  /* 0x0000000037027220 */ /* 0x084fe40000410000 */
[----:B---3--:R-:W-:Y:S04]  /*1fc20*/  HMMA.16816.F32 R52, R12, R40, R196 ;  /* 0x000000280c34723c */ /* 0x008fe800000018c4 */
[----:B------:R2:W-:Y:S02]  /*1fc30*/  MUFU.TANH R80, R2 ;  /* 0x0000000200507308 */ /* 0x0005e40000002400 */
[----:B--2---:R-:W-:-:S06]  /*1fc40*/  FMUL.FTZ R2, R24, R0 ;  /* 0x0000000018027220 */ /* 0x004fcc0000410000 */
[----:B------:R2:W-:Y:S01]  /*1fc50*/  MUFU.TANH R208, R2 ;  /* 0x0000000200d07308 */ /* 0x0005e20000002400 */
[----:B------:R-:W-:Y:S01]  /*1fc60*/  IMAD.MOV.U32 R197, RZ, RZ, R106 ;  /* 0x000000ffffc57224 */ /* 0x000fe200078e006a */
[----:B------:R-:W-:Y:S01]  /*1fc70*/  MOV R199, R128 ;  /* 0x0000008000c77202 */ /* 0x000fe20000000f00 */
[----:B--2---:R-:W-:-:S05]  /*1fc80*/  FMUL.FTZ R2, R25, R0 ;  /* 0x0000000019027220 */ /* 0x004fca0000410000 */
[----:B------:R2:W3:Y:S01]  /*1fc90*/  MUFU.TANH R81, R2 ;  /* 0x0000000200517308 */ /* 0x0004e20000002400 */
[----:B------:R-:W-:Y:S01]  /*1fca0*/  IMAD.MOV.U32 R90, RZ, RZ, R140 ;  /* 0x000000ffff5a7224 */ /* 0x000fe200078e008c */
[----:B------:R-:W-:Y:S01]  /*1fcb0*/  MOV R106, R75 ;  /* 0x0000004b006a7202 */ /* 0x000fe20000000f00 */
[----:B------:R-:W-:Y:S01]  /*1fcc0*/  IMAD.MOV.U32 R107, RZ, RZ, R113 ;  /* 0x000000ffff6b7224 */ /* 0x000fe200078e0071 */
[----:B------:R4:W5:Y:S01]  /*1fcd0*/  LDL.LU R140, [R1+0x17c] ;  /* 0x00017c00018c7983 */ /* 0x0009620000300800 */
[----:B------:R-:W-:Y:S02]  /*1fce0*/  IMAD.MOV.U32 R115, RZ, RZ, R77 ;  /* 0x000000ffff737224 */ /* 0x000fe400078e004d */
[----:B--2---:R-:W-:Y:S01]  /*1fcf0*/  FMUL.FTZ R2, R26, R0 ;  /* 0x000000001a027220 */ /* 0x004fe20000410000 */
[----:B------:R4:W5:Y:S03]  /*1fd00*/  LDL.LU R139, [R1+0x178] ;  /* 0x00017800018b7983 */ /* 0x0009660000300800 */
[----:B------:R2:W4:Y:S01]  /*1fd10*/  MUFU.TANH R122, R2 ;  /* 0x00000002007a7308 */ /* 0x0005220000002400 */
[----:B------:R-:W-:-:S02]  /*1fd20*/  IMAD.MOV.U32 R77, RZ, RZ, R138 ;  /* 0x000000ffff4d7224 */ /* 0x000fc400078e008a */
[----:B------:R-:W-:Y:S01]  /*1fd30*/  IMAD.MOV.U32 R75, RZ, RZ, R118 ;  /* 0x000000ffff4b7224 */ /* 0x000fe200078e0076 */
[----:B------:R1:W5:Y:S01]  /*1fd40*/  LDL.LU R138, [R1+0x174] ;  /* 0x00017400018a7983 */ /* 0x0003620000300800 */
[----:B------:R-:W-:Y:S02]  /*1fd50*/  IMAD.MOV.U32 R198, RZ, RZ, R107 ;  /* 0x000000ffffc67224 */ /* 0x000fe400078e006b */
[----:B------:R-:W-:Y:S02]  /*1fd60*/  IMAD.MOV.U32 R107, RZ, RZ, R219 ;  /* 0x000000ffff6b7224 */ /* 0x000fe400078e00db */
[----:B--2---:R-:W-:Y:S02]  /*1fd70*/  FMUL.FTZ R2, R27, R0 ;  /* 0x000000001b027220 */ /* 0x004fe40000410000 */
[----:B------:R-:W-:Y:S01]  /*1fd80*/  HMMA.16816.F32 R24, R8, R28, R56 ;  /* 0x0000001c0818723c */ /* 0x000fe20000001838 */
[----:B------:R-:W-:Y:S01]  /*1fd90*/  MOV R219, R116 ;  /* 0x0000007400db7202 */ /* 0x000fe20000000f00 */
[----:B------:R2:W-:Y:S04]  /*1fda0*/  MUFU.TANH R252, R2 ;  /* 0x0000000200fc7308 */ /* 0x0005e80000002400 */
[C---:B------:R-:W-:Y:S06]  /*1fdb0*/  HMMA.16816.F32 R28, R12.reuse, R42, R228 ;  /* 0x0000002a0c1c723c */ /* 0x040fec00000018e4 */
[----:B------:R-:W-:Y:S01]  /*1fdc0*/  HMMA.16816.F32 R56, R12, R44, R168 ;  /* 0x0000002c0c38723c */ /* 0x000fe200000018a8 */
[----:B------:R-:W-:Y:S01]  /*1fdd0*/  MOV R231, R105 ;  /* 0x0000006900e77202 */ /* 0x000fe20000000f00 */
[----:B------:R-:W-:-:S04]  /*1fde0*/  IMAD.MOV.U32 R105, RZ, RZ, R125 ;  /* 0x000000ffff697224 */ /* 0x000fc800078e007d */
[----:B------:R-:W-:Y:S01]  /*1fdf0*/  HMMA.16816.F32 R44, R12, R46, R232 ;  /* 0x0000002e0c2c723c */ /* 0x000fe200000018e8 */
[----:B------:R-:W-:Y:S02]  /*1fe00*/  IMAD.MOV.U32 R171, RZ, RZ, R104 ;  /* 0x000000ffffab7224 */ /* 0x000fe400078e0068 */
[----:B--2---:R-:W-:Y:S01]  /*1fe10*/  FMUL.FTZ R2, R48, R0 ;  /* 0x0000000030027220 */ /* 0x004fe20000410000 */
[----:B------:R-:W-:Y:S01]  /*1fe20*/  IMAD.MOV.U32 R104, RZ, RZ, R129 ;  /* 0x000000ffff687224 */ /* 0x000fe200078e0081 */
[----:B------:R-:W-:Y:S01]  /*1fe30*/  MOV R129, R137 ;  /* 0x0000008900817202 */ /* 0x000fe20000000f00 */
[----:B------:R-:W-:Y:S01]  /*1fe40*/  IMAD.MOV.U32 R169, RZ, RZ, R231 ;  /* 0x000000ffffa97224 */ /* 0x000fe200078e00e7 */
[----:B------:R2:W5:Y:S01]  /*1fe50*/  LDL.LU R137, [R1+0x170] ;  /* 0x0001700001897983 */ /* 0x0005620000300800 */
[----:B------:R-:W-:Y:S01]  /*1fe60*/  IMAD.MOV.U32 R125, RZ, RZ, R136 ;  /* 0x000000ffff7d7224 */ /* 0x000fe200078e0088 */
[----:B------:R3:W2:Y:S01]  /*1fe70*/  MUFU.TANH R21, R2 ;  /* 0x0000000200157308 */ /* 0x0006a20000002400 */
[----:B------:R-:W-:Y:S01]  /*1fe80*/  IMAD.MOV.U32 R231, RZ, RZ, R199 ;  /* 0x000000ffffe77224 */ /* 0x000fe200078e00c7 */
[----:B------:R2:W5:Y:S01]  /*1fe90*/  LDL.LU R136, [R1+0x16c] ;  /* 0x00016c0001887983 */ /* 0x0005620000300800 */
[----:B------:R-:W-:Y:S01]  /*1fea0*/  IMAD.MOV.U32 R199, RZ, RZ, R106 ;  /* 0x000000ffffc77224 */ /* 0x000fe200078e006a */
[----:B-1----:R-:W-:Y:S01]  /*1feb0*/  HMMA.16816.F32 R40, R8, R34, R28 ;  /* 0x000000220828723c */ /* 0x002fe2000000181c */
[----:B------:R-:W-:Y:S01]  /*1fec0*/  IMAD.MOV.U32 R106, RZ, RZ, R129 ;  /* 0x000000ffff6a7224 */ /* 0x000fe200078e0081 */
[----:B------:R1:W5:Y:S01]  /*1fed0*/  LDL.LU R118, [R1+0x168] ;  /* 0x0001680001767983 */ /* 0x0003620000300800 */
[----:B------:R-:W-:-:S03]  /*1fee0*/  IMAD.MOV.U32 R129, RZ, RZ, R75 ;  /* 0x000000ffff817224 */ /* 0x000fc600078e004b */
[----:B------:R1:W5:Y:S04]  /*1fef0*/  LDL.LU R116, [R1+0x164] ;  /* 0x0001640001747983 */ /* 0x0003680000300800 */
[----:B------:R-:W4:Y:S01]  /*1ff00*/  LDL.LU R75, [R1+0xe8] ;  /* 0x0000e800014b7983 */ /* 0x000f220000300800 */
[----:B---3--:R-:W-:-:S04]  /*1ff10*/  FMUL.FTZ R2, R49, R0 ;  /* 0x0000000031027220 */ /* 0x008fc80000410000 */
[----:B------:R3:W-:Y:S02]  /*1ff20*/  MUFU.TANH R242, R2 ;  /* 0x0000000200f27308 */ /* 0x0007e40000002400 */
[----:B---3--:R-:W-:-:S06]  /*1ff30*/  FMUL.FTZ R2, R50, R0 ;  /* 0x0000000032027220 */ /* 0x008fcc0000410000 */
[----:B------:R3:W1:Y:S02]  /*1ff40*/  MUFU.TANH R124, R2 ;  /* 0x00000002007c7308 */ /* 0x0006640000002400 */
[-C--:B---3--:R-:W-:Y:S02]  /*1ff50*/  FMUL.FTZ R2, R51, R0.reuse ;  /* 0x0000000033027220 */ /* 0x088fe40000410000 */
[----:B------:R-:W3:Y:S04]  /*1ff60*/  LDSM.16.M88.4 R48, [R182+0x4000] ;  /* 0x00400000b630783b */ /* 0x000ee80000000200 */
[----:B------:R2:W-:Y:S02]  /*1ff70*/  MUFU.TANH R238, R2 ;  /* 0x0000000200ee7308 */ /* 0x0005e40000002400 */
[----:B--2---:R-:W-:-:S06]  /*1ff80*/  FMUL.FTZ R2, R24, R0 ;  /* 0x0000000018027220 */ /* 0x004fcc0000410000 */
[----:B------:R2:W1:Y:S02]  /*1ff90*/  MUFU.TANH R196, R2 ;  /* 0x0000000200c47308 */ /* 0x0004640000002400 */
[----:B--2---:R-:W-:-:S06]  /*1ffa0*/  FMUL.FTZ R2, R25, R0 ;  /* 0x0000000019027220 */ /* 0x004fcc0000410000 */
[----:B------:R2:W-:Y:S02]  /*1ffb0*/  MUFU.TANH R237, R2 ;  /* 0x0000000200ed7308 */ /* 0x0005e40000002400 */
[----:B--2---:R-:W-:-:S06]  /*1ffc0*/  FMUL.FTZ R2, R26, R0 ;  /* 0x000000001a027220 */ /* 0x004fcc0000410000 */
[----:B------:R2:W1:Y:S02]  /*1ffd0*/  MUFU.TANH R188, R2 ;  /* 0x0000000200bc7308 */ /* 0x0004640000002400 */
[-C--:B--2---:R-:W-:Y:S02]  /*1ffe0*/  FMUL.FTZ R2, R27, R0.reuse ;  /* 0x000000001b027220 */ /* 0x084fe40000410000 */
[----:B------:R-:W-:Y:S01]  /*1fff0*/  HMMA.16816.F32 R24, R8, R32, R52 ;  /* 0x000000200818723c */ /* 0x000fe20000001834 */
[----:B------:R2:W1:Y:S03]  /*20000*/  LDSM.16.M88.4 R32, [R127] ;  /* 0x000000007f20783b */ /* 0x0004660000000200 */
[----:B------:R3:W-:Y:S01]  /*20010*/  MUFU.TANH R236, R2 ;  /* 0x0000000200ec7308 */ /* 0x0007e20000002400 */
[----:B------:R-:W-:Y:S01]  /*20020*/  IMAD.MOV.U32 R76, RZ, RZ, R227 ;  /* 0x000000ffff4c7224 */ /* 0x000fe200078e00e3 */
[----:B------:R-:W1:Y:S01]  /*20030*/  LDSM.16.M88.4 R52, [R182+0x4800] ;  /* 0x00480000b634783b */ /* 0x000e620000000200 */
[----:B---3--:R-:W-:-:S05]  /*20040*/  FMUL.FTZ R2, R60, R0 ;  /* 0x000000003c027220 */ /* 0x008fca0000410000 */
[----:B------:R3:W4:Y:S02]  /*20050*/  MUFU.TANH R20, R2 ;  /* 0x0000000200147308 */ /* 0x0007240000002400 */
[----:B---3--:R-:W-:-:S06]  /*20060*/  FMUL.FTZ R2, R61, R0 ;  /* 0x000000003d027220 */ /* 0x008fcc0000410000 */
[----:B------:R3:W-:Y:S02]  /*20070*/  MUFU.TANH R230, R2 ;  /* 0x0000000200e67308 */ /* 0x0007e40000002400 */
[----:B---3--:R-:W-:-:S06]  /*20080*/  FMUL.FTZ R2, R62, R0 ;  /* 0x000000003e027220 */ /* 0x008fcc0000410000 */
[----:B------:R3:W4:Y:S02]  /*20090*/  MUFU.TANH R130, R2 ;  /* 0x0000000200827308 */ /* 0x0007240000002400 */
[-C--:B---3--:R-:W-:Y:S01]  /*200a0*/  FMUL.FTZ R2, R63, R0.reuse ;  /* 0x000000003f027220 */ /* 0x088fe20000410000 */
[----:B------:R-:W-:Y:S01]  /*200b0*/  IMAD.MOV.U32 R113, RZ, RZ, R73 ;  /* 0x000000ffff717224 */ /* 0x000fe200078e0049 */
[----:B------:R-:W-:Y:S04]  /*200c0*/  LDSM.16.M88.4 R60, [R108+0x9800] ;  /* 0x009800006c3c783b */ /* 0x000fe80000000200 */
[----:B------:R3:W-:Y:S02]  /*200d0*/  MUFU.TANH R229, R2 ;  /* 0x0000000200e57308 */ /* 0x0007e40000002400 */
[----:B---3--:R-:W-:-:S06]  /*200e0*/  FMUL.FTZ R2, R24, R0 ;  /* 0x0000000018027220 */ /* 0x008fcc0000410000 */
[----:B------:R3:W4:Y:S02]  /*200f0*/  MUFU.TANH R131, R2 ;  /* 0x0000000200837308 */ /* 0x0007240000002400 */
[----:B---3--:R-:W-:-:S06]  /*20100*/  FMUL.FTZ R2, R25, R0 ;  /* 0x0000000019027220 */ /* 0x008fcc0000410000 */
[----:B------:R3:W-:Y:S02]  /*20110*/  MUFU.TANH R228, R2 ;  /* 0x0000000200e47308 */ /* 0x0007e40000002400 */
[----:B---3--:R-:W-:-:S06]  /*20120*/  FMUL.FTZ R2, R26, R0 ;  /* 0x000000001a027220 */ /* 0x008fcc0000410000 */
[----:B--2---:R2:W3:Y:S01]  /*20130*/  MUFU.TANH R127, R2 ;  /* 0x00000002007f7308 */ /* 0x0044e20000002400 */
[----:B------:R-:W-:Y:S01]  /*20140*/  MOV R73, R223 ;  /* 0x000000df00497202 */ /* 0x000fe20000000f00 */
[----:B--2---:R-:W-:Y:S02]  /*20150*/  FMUL.FTZ R2, R27, R0 ;  /* 0x000000001b027220 */ /* 0x004fe40000410000 */
[----:B------:R-:W-:Y:S01]  /*20160*/  HMMA.16816.F32 R24, R8, R48, R56 ;  /* 0x000000300818723c */ /* 0x000fe20000001838 */
[----:B------:R2:W4:Y:S03]  /*20170*/  LDSM.16.M88.4 R56, [R171] ;  /* 0x00000000ab38783b */ /* 0x0005260000000200 */
[----:B------:R1:W-:Y:S01]  /*20180*/  MUFU.TANH R227, R2 ;  /* 0x0000000200e37308 */ /* 0x0003e20000002400 */
[----:B------:R-:W-:Y:S01]  /*20190*/  MOV R83, R78 ;  /* 0x0000004e00537202 */ /* 0x000fe20000000f00 */
[----:B------:R-:W-:Y:S01]  /*201a0*/  IMAD.MOV.U32 R128, RZ, RZ, R220 ;  /* 0x000000ffff807224 */ /* 0x000fe200078e00dc */
[----:B------:R-:W-:Y:S01]  /*201b0*/  MOV R78, R120 ;  /* 0x00000078004e7202 */ /* 0x000fe20000000f00 */
[----:B-1----:R-:W-:-:S04]  /*201c0*/  FMUL.FTZ R2, R40, R0 ;  /* 0x0000000028027220 */ /* 0x002fc80000410000 */
[----:B------:R1:W3:Y:S01]  /*201d0*/  MUFU.TANH R126, R2 ;  /* 0x00000002007e7308 */ /* 0x0002e20000002400 */
[----:B------:R-:W-:Y:S01]  /*201e0*/  HMMA.16816.F32 R28, R12, R32, R244 ;  /* 0x000000200c1c723c */ /* 0x000fe200000018f4 */
[----:B------:R-:W-:Y:S01]  /*201f0*/  IMAD.MOV.U32 R170, RZ, RZ, R197 ;  /* 0x000000ffffaa7224 */ /* 0x000fe200078e00c5 */
[----:B--2---:R-:W-:Y:S01]  /*20200*/  MOV R171, R198 ;  /* 0x000000c600ab7202 */ /* 0x004fe20000000f00 */
[----:B------:R-:W-:Y:S01]  /*20210*/  IMAD.MOV.U32 R197, RZ, RZ, R104 ;  /* 0x000000ffffc57224 */ /* 0x000fe200078e0068 */
[----:B------:R-:W-:Y:S02]  /*20220*/  MOV R198, R105 ;  /* 0x0000006900c67202 */ /* 0x000fe40000000f00 */
[----:B------:R-:W-:Y:S01]  /*20230*/  HMMA.16816.F32 R96, R16, R64, R96 ;  /* 0x000000401060723c */ /* 0x000fe20000001860 */
[----:B-1----:R-:W-:-:S04]  /*20240*/  FMUL.FTZ R2, R41, R0 ;  /* 0x0000000029027220 */ /* 0x002fc80000410000 */
[----:B------:R1:W-:Y:S01]  /*20250*/  MUFU.TANH R223, R2 ;  /* 0x0000000200df7308 */ /* 0x0003e20000002400 */
[----:B------:R-:W-:Y:S01]  /*20260*/  HMMA.16816.F32 R88, R16, R66, R88 ;  /* 0x000000421058723c */ /* 0x000fe20000001858 */
[----:B------:R2:W3:Y:S01]  /*20270*/  LDSM.16.M88.4 R64, [R169] ;  /* 0x00000000a940783b */ /* 0x0004e20000000200 */
[----:B------:R-:W-:Y:S01]  /*20280*/  MOV R105, R128 ;  /* 0x0000008000697202 */ /* 0x000fe20000000f00 */
[----:B------:R-:W-:-:S03]  /*20290*/  IMAD.MOV.U32 R74, RZ, RZ, R222 ;  /* 0x000000ffff4a7224 */ /* 0x000fc600078e00de */
[----:B------:R-:W-:Y:S01]  /*202a0*/  HMMA.16816.F32 R48, R8, R50, R44 ;  /* 0x000000320830723c */ /* 0x000fe2000000182c */
[----:B------:R-:W-:Y:S02]  /*202b0*/  IMAD.MOV.U32 R235, RZ, RZ, R170 ;  /* 0x000000ffffeb7224 */ /* 0x000fe400078e00aa */
[----:B-1----:R-:W-:-:S04]  /*202c0*/  FMUL.FTZ R2, R42, R0 ;  /* 0x000000002a027220 */ /* 0x002fc80000410000 */
[----:B------:R1:W3:Y:S01]  /*202d0*/  MUFU.TANH R120, R2 ;  /* 0x0000000200787308 */ /* 0x0002e20000002400 */
[----:B------:R-:W-:Y:S02]  /*202e0*/  IMAD.MOV.U32 R104, RZ, RZ, R107 ;  /* 0x000000ffff687224 */ /* 0x000fe400078e006b */
[----:B------:R-:W-:Y:S02]  /*202f0*/  IMAD.MOV.U32 R168, RZ, RZ, R171 ;  /* 0x000000ffffa87224 */ /* 0x000fe400078e00ab */
[----:B------:R-:W-:Y:S01]  /*20300*/  IMAD.MOV.U32 R170, RZ, RZ, R197 ;  /* 0x000000ffffaa7224 */ /* 0x000fe200078e00c5 */
[----:B--2---:R-:W-:Y:S01]  /*20310*/  MOV R169, R231 ;  /* 0x000000e700a97202 */ /* 0x004fe20000000f00 */
[----:B------:R-:W-:Y:S01]  /*20320*/  IMAD.MOV.U32 R171, RZ, RZ, R198 ;  /* 0x000000ffffab7224 */ /* 0x000fe200078e00c6 */
[----:B------:R-:W-:Y:S01]  /*20330*/  MOV R231, R199 ;  /* 0x000000c700e77202 */ /* 0x000fe20000000f00 */
[----:B------:R-:W-:Y:S02]  /*20340*/  IMAD.MOV.U32 R198, RZ, RZ, R105 ;  /* 0x000000ffffc67224 */ /* 0x000fe400078e0069 */
[----:B-1----:R-:W-:-:S04]  /*20350*/  FMUL.FTZ R2, R43, R0 ;  /* 0x000000002b027220 */ /* 0x002fc80000410000 */
[----:B------:R1:W-:Y:S01]  /*20360*/  MUFU.TANH R222, R2 ;  /* 0x0000000200de7308 */ /* 0x0003e20000002400 */
[----:B------:R-:W-:Y:S01]  /*20370*/  IMAD.MOV.U32 R79, RZ, RZ, R121 ;  /* 0x000000ffff4f7224 */ /* 0x000fe200078e0079 */
[----:B------:R-:W-:Y:S01]  /*20380*/  MOV R199, R106 ;  /* 0x0000006a00c77202 */ /* 0x000fe20000000f00 */
[----:B------:R-:W-:Y:S02]  /*20390*/  IMAD.MOV.U32 R232, RZ, RZ, R235 ;  /* 0x000000ffffe87224 */ /* 0x000fe400078e00eb */
[----:B------:R-:W-:Y:S02]  /*203a0*/  IMAD.MOV.U32 R197, RZ, RZ, R104 ;  /* 0x000000ffffc57224 */ /* 0x000fe400078e0068 */
[----:B------:R-:W-:Y:S02]  /*203b0*/  IMAD.MOV.U32 R235, RZ, RZ, R170 ;  /* 0x000000ffffeb7224 */ /* 0x000fe400078e00aa */
[----:B------:R-:W-:Y:S01]  /*203c0*/  IMAD.MOV.U32 R170, RZ, RZ, R171 ;  /* 0x000000ffffaa7224 */ /* 0x000fe200078e00ab */
[----:B------:R-:W-:Y:S01]  /*203d0*/  MOV R234, R169 ;  /* 0x000000a900ea7202 */ /* 0x000fe20000000f00 */
[----:B------:R-:W-:-:S02]  /*203e0*/  IMAD.MOV.U32 R233, RZ, RZ, R168 ;  /* 0x000000ffffe97224 */ /* 0x000fc400078e00a8 */
[----:B-1----:R-:W-:Y:S01]  /*203f0*/  FMUL.FTZ R2, R24, R0 ;  /* 0x0000000018027220 */ /* 0x002fe20000410000 */
[----:B------:R-:W-:-:S03]  /*20400*/  IMAD.MOV.U32 R171, RZ, RZ, R198 ;  /* 0x000000ffffab7224 */ /* 0x000fc600078e00c6 */
[----:B------:R1:W2:Y:S01]  /*20410*/  MUFU.TANH R121, R2 ;  /* 0x0000000200797308 */ /* 0x0002a20000002400 */
[----:B------:R-:W-:Y:S01]  /*20420*/  MOV R168, R231 ;  /* 0x000000e700a87202 */ /* 0x000fe20000000f00 */
[----:B------:R-:W-:Y:S01]  /*20430*/  IMAD.MOV.U32 R169, RZ, RZ, R197 ;  /* 0x000000ffffa97224 */ /* 0x000fe200078e00c5 */
[----:B------:R-:W-:Y:S01]  /*20440*/  MOV R231, R199 ;  /* 0x000000c700e77202 */ /* 0x000fe20000000f00 */
[----:B------:R-:W-:Y:S01]  /*20450*/  IMAD.MOV.U32 R107, RZ, RZ, R113 ;  /* 0x000000ffff6b7224 */ /* 0x000fe200078e0071 */
[----:B------:R-:W-:Y:S01]  /*20460*/  MOV R128, R125 ;  /* 0x0000007d00807202 */ /* 0x000fe20000000f00 */
[----:B------:R-:W-:Y:S01]  /*20470*/  HMMA.16816.F32 R44, R12, R34, R248 ;  /* 0x000000220c2c723c */ /* 0x000fe200000018f8 */
[----:B------:R-:W-:Y:S01]  /*20480*/  IMAD.MOV.U32 R246, RZ, RZ, R171 ;  /* 0x000000fffff67224 */ /* 0x000fe200078e00ab */
[----:B------:R-:W-:Y:S01]  /*20490*/  MOV R125, R119 ;  /* 0x00000077007d7202 */ /* 0x000fe20000000f00 */
[----:B------:R-:W-:Y:S01]  /*204a0*/  IMAD.MOV.U32 R113, RZ, RZ, R219 ;  /* 0x000000ffff717224 */ /* 0x000fe200078e00db */
[----:B------:R-:W-:Y:S01]  /*204b0*/  MOV R244, R168 ;  /* 0x000000a800f47202 */ /* 0x000fe20000000f00 */
[----:B-1----:R-:W-:Y:S01]  /*204c0*/  FMUL.FTZ R2, R25, R0 ;  /* 0x0000000019027220 */ /* 0x002fe20000410000 */
[----:B------:R-:W-:Y:S01]  /*204d0*/  IMAD.MOV.U32 R245, RZ, RZ, R169 ;  /* 0x000000fffff57224 */ /* 0x000fe200078e00a9 */
[----:B------:R-:W-:Y:S01]  /*204e0*/  MOV R247, R231 ;  /* 0x000000e700f77202 */ /* 0x000fe20000000f00 */
[----:B------:R-:W-:Y:S01]  /*204f0*/  IMAD.MOV.U32 R104, RZ, RZ, R107 ;  /* 0x000000ffff687224 */ /* 0x000fe200078e006b */
[----:B------:R1:W-:Y:S01]  /*20500*/  MUFU.TANH R220, R2 ;  /* 0x0000000200dc7308 */ /* 0x0003e20000002400 */
[----:B------:R-:W3:Y:S01]  /*20510*/  S2R R171, SR_TID.X ;  /* 0x0000000000ab7919 */ /* 0x000ee20000002100 */
[----:B------:R-:W-:Y:S01]  /*20520*/  IMAD.MOV.U32 R105, RZ, RZ, R128 ;  /* 0x000000ffff697224 */ /* 0x000fe200078e0080 */
[----:B------:R-:W-:Y:S01]  /*20530*/  MOV R106, R129 ;  /* 0x00000081006a7202 */ /* 0x000fe20000000f00 */
[----:B------:R-:W-:Y:S01]  /*20540*/  IMAD.MOV.U32 R107, RZ, RZ, R113 ;  /* 0x000000ffff6b7224 */ /* 0x000fe200078e0071 */
[----:B------:R-:W-:Y:S01]  /*20550*/  HMMA.16816.F32 R40, R8, R52, R28 ;  /* 0x000000340828723c */ /* 0x000fe2000000181c */
[----:B------:R-:W-:Y:S01]  /*20560*/  IMAD.MOV.U32 R128, RZ, RZ, R125 ;  /* 0x000000ffff807224 */ /* 0x000fe200078e007d */
[----:B------:R-:W2:Y:S01]  /*20570*/  LDSM.16.M88.4 R32, [R182+0x5000] ;  /* 0x00500000b620783b */ /* 0x000ea20000000200 */
[----:B------:R-:W-:-:S02]  /*20580*/  IMAD.MOV.U32 R197, RZ, RZ, R104 ;  /* 0x000000ffffc57224 */ /* 0x000fc400078e0068 */
[----:B-1----:R-:W-:-:S04]  /*20590*/  FMUL.FTZ R2, R26, R0 ;  /* 0x000000001a027220 */ /* 0x002fc80000410000 */
[----:B------:R1:W2:Y:S01]  /*205a0*/  MUFU.TANH R119, R2 ;  /* 0x0000000200777308 */ /* 0x0002a20000002400 */
[----:B------:R-:W-:Y:S01]  /*205b0*/  IMAD.MOV.U32 R198, RZ, RZ, R105 ;  /* 0x000000ffffc67224 */ /* 0x000fe200078e0069 */
[----:B----4-:R-:W-:Y:S01]  /*205c0*/  HMMA.16816.F32 R28, R12, R56, R232 ;  /* 0x000000380c1c723c */ /* 0x010fe200000018e8 */
[----:B------:R-:W-:Y:S01]  /*205d0*/  MOV R104, R106 ;  /* 0x0000006a00687202 */ /* 0x000fe20000000f00 */
[----:B------:R-:W-:Y:S02]  /*205e0*/  IMAD.MOV.U32 R105, RZ, RZ, R107 ;  /* 0x000000ffff697224 */ /* 0x000fe400078e006b */
[----:B------:R-:W-:Y:S01]  /*205f0*/  IMAD.MOV.U32 R106, RZ, RZ, R128 ;  /* 0x000000ffff6a7224 */ /* 0x000fe200078e0080 */
[----:B------:R-:W-:Y:S01]  /*20600*/  MOV R129, R6 ;  /* 0x0000000600817202 */ /* 0x000fe20000000f00 */
[----:B------:R-:W-:Y:S02]  /*20610*/  IMAD.MOV.U32 R169, RZ, RZ, R105 ;  /* 0x000000ffffa97224 */ /* 0x000fe400078e0069 */
[----:B-1----:R-:W-:-:S02]  /*20620*/  FMUL.FTZ R2, R27, R0 ;  /* 0x000000001b027220 */ /* 0x002fc40000410000 */
[----:B------:R-:W-:Y:S01]  /*20630*/  HMMA.16816.F32 R24, R12, R58, R244 ;  /* 0x0000003a0c18723c */ /* 0x000fe200000018f4 */
[----:B------:R-:W1:Y:S01]  /*20640*/  LDSM.16.M88.4 R56, [R182+0x5800] ;  /* 0x00580000b638783b */ /* 0x000e620000000200 */
[----:B------:R4:W-:Y:S01]  /*20650*/  MUFU.TANH R219, R2 ;  /* 0x0000000200db7308 */ /* 0x0009e20000002400 */
[----:B------:R-:W-:Y:S01]  /*20660*/  IMAD.MOV.U32 R234, RZ, RZ, R197 ;  /* 0x000000ffffea7224 */ /* 0x000fe200078e00c5 */
[----:B------:R-:W-:Y:S01]  /*20670*/  MOV R168, R104 ;  /* 0x0000006800a87202 */ /* 0x000fe20000000f00 */
[----:B------:R-:W-:Y:S02]  /*20680*/  IMAD.MOV.U32 R235, RZ, RZ, R198 ;  /* 0x000000ffffeb7224 */ /* 0x000fe400078e00c6 */
[----:B------:R-:W-:Y:S01]  /*20690*/  IMAD.MOV.U32 R231, RZ, RZ, R106 ;  /* 0x000000ffffe77224 */ /* 0x000fe200078e006a */
[----:B------:R-:W-:Y:S01]  /*206a0*/  HMMA.16816.F32 R100, R16, R60, R100 ;  /* 0x0000003c1064723c */ /* 0x000fe20000001864 */
[----:B------:R-:W-:Y:S01]  /*206b0*/  MOV R128, R83 ;  /* 0x0000005300807202 */ /* 0x000fe20000000f00 */
[----:B------:R-:W-:-:S02]  /*206c0*/  IMAD.MOV.U32 R107, RZ, RZ, R218 ;  /* 0x000000ffff6b7224 */ /* 0x000fc400078e00da */
[----:B----4-:R-:W-:Y:S02]  /*206d0*/  FMUL.FTZ R2, R48, R0 ;  /* 0x0000000030027220 */ /* 0x010fe40000410000 */
[----:B------:R-:W-:Y:S02]  /*206e0*/  HMMA.16816.F32 R92, R16, R62, R92 ;  /* 0x0000003e105c723c */ /* 0x000fe4000000185c */
[----:B------:R4:W1:Y:S01]  /*206f0*/  MUFU.TANH R6, R2 ;  /* 0x0000000200067308 */ /* 0x0008620000002400 */
[----:B------:R-:W-:Y:S01]  /*20700*/  IMAD.MOV.U32 R232, RZ, RZ, R235 ;  /* 0x000000ffffe87224 */ /* 0x000fe200078e00eb */
[----:B------:R-:W-:Y:S01]  /*20710*/  MOV R125, R76 ;  /* 0x0000004c007d7202 */ /* 0x000fe20000000f00 */
[----:B------:R-:W-:Y:S02]  /*20720*/  IMAD.MOV.U32 R83, RZ, RZ, R109 ;  /* 0x000000ffff537224 */ /* 0x000fe400078e006d */
[----:B------:R-:W-:Y:S01]  /*20730*/  SHF.L.U32 R16, R234, 0x8, RZ ;  /* 0x00000008ea107819 */ /* 0x000fe200000006ff */
[----:B------:R-:W-:Y:S01]  /*20740*/  IMAD.MOV.U32 R233, RZ, RZ, R168 ;  /* 0x000000ffffe97224 */ /* 0x000fe200078e00a8 */
[----:B------:R-:W-:Y:S01]  /*20750*/  MOV R234, R169 ;  /* 0x000000a900ea7202 */ /* 0x000fe20000000f00 */
[----:B------:R-:W-:-:S02]  /*20760*/  IMAD.MOV.U32 R235, RZ, RZ, R231 ;  /* 0x000000ffffeb7224 */ /* 0x000fc400078e00e7 */
[----:B------:R-:W-:Y:S02]  /*20770*/  IMAD.MOV.U32 R76, RZ, RZ, R77 ;  /* 0x000000ffff4c7224 */ /* 0x000fe400078e004d */
[----:B------:R-:W-:Y:S02]  /*20780*/  IMAD.MOV.U32 R198, RZ, RZ, R4 ;  /* 0x000000ffffc67224 */ /* 0x000fe400078e0004 */
[----:B----4-:R-:W-:Y:S01]  /*20790*/  FMUL.FTZ R2, R49, R0 ;  /* 0x0000000031027220 */ /* 0x010fe20000410000 */
[----:B------:R-:W-:-:S03]  /*207a0*/  IMAD.MOV.U32 R77, RZ, RZ, R78 ;  /* 0x000000ffff4d7224 */ /* 0x000fc600078e004e */
[----:B------:R4:W-:Y:S01]  /*207b0*/  MUFU.TANH R218, R2 ;  /* 0x0000000200da7308 */ /* 0x0009e20000002400 */
[----:B------:R-:W-:Y:S01]  /*207c0*/  MOV R78, R79 ;  /* 0x0000004f004e7202 */ /* 0x000fe20000000f00 */
[----:B------:R-:W-:Y:S01]  /*207d0*/  IMAD.MOV.U32 R104, RZ, RZ, R83 ;  /* 0x000000ffff687224 */ /* 0x000fe200078e0053 */
[----:B------:R-:W-:Y:S01]  /*207e0*/  MOV R197, R81 ;  /* 0x0000005100c57202 */ /* 0x000fe20000000f00 */
[----:B------:R-:W-:Y:S01]  /*207f0*/  IMAD.MOV.U32 R105, RZ, RZ, R115 ;  /* 0x000000ffff697224 */ /* 0x000fe200078e0073 */
[----:B------:R-:W-:Y:S01]  /*20800*/  MOV R106, R85 ;  /* 0x00000055006a7202 */ /* 0x000fe20000000f00 */
[----:B------:R-:W-:Y:S01]  /*20810*/  IMAD.MOV.U32 R79, RZ, RZ, R37 ;  /* 0x000000ffff4f7224 */ /* 0x000fe200078e0025 */
[----:B------:R-:W-:Y:S01]  /*20820*/  MOV R115, R84 ;  /* 0x0000005400737202 */ /* 0x000fe20000000f00 */
[----:B------:R-:W-:Y:S01]  /*20830*/  IMAD.MOV.U32 R81, RZ, RZ, R86 ;  /* 0x000000ffff517224 */ /* 0x000fe200078e0056 */
[----:B------:R1:W5:Y:S01]  /*20840*/  LDL.LU R37, [R1+0x160] ;  /* 0x0001600001257983 */ /* 0x0003620000300800 */
[----:B------:R-:W-:-:S02]  /*20850*/  IMAD.MOV.U32 R83, RZ, RZ, R87 ;  /* 0x000000ffff537224 */ /* 0x000fc400078e0057 */
[----:B------:R-:W-:Y:S02]  /*20860*/  IMAD.MOV.U32 R113, RZ, RZ, R36 ;  /* 0x000000ffff717224 */ /* 0x000fe400078e0024 */
[----:B----4-:R-:W-:Y:S01]  /*20870*/  FMUL.FTZ R2, R50, R0 ;  /* 0x0000000032027220 */ /* 0x010fe20000410000 */
[----:B------:R-:W-:Y:S01]  /*20880*/  HMMA.16816.F32 R84, R8, R54, R44 ;  /* 0x000000360854723c */ /* 0x000fe2000000182c */
[----:B------:R4:W5:Y:S02]  /*20890*/  LDL.LU R36, [R1+0x15c] ;  /* 0x00015c0001247983 */ /* 0x0009640000300800 */
[----:B------:R2:W4:Y:S02]  /*208a0*/  MUFU.TANH R109, R2 ;  /* 0x00000002006d7308 */ /* 0x0005240000002400 */
[----:B------:R1:W4:Y:S01]  /*208b0*/  LDSM.16.M88.4 R52, [R198] ;  /* 0x00000000c634783b */ /* 0x0003220000000200 */
[----:B---3--:R-:W-:Y:S02]  /*208c0*/  IMAD.SHL.U32 R171, R171, 0x2, RZ ;  /* 0x00000002abab7824 */ /* 0x008fe400078e00ff */
[----:B------:R-:W-:-:S02]  /*208d0*/  IMAD.MOV.U32 R231, RZ, RZ, R197 ;  /* 0x000000ffffe77224 */ /* 0x000fc400078e00c5 */
[----:B--2---:R-:W-:Y:S02]  /*208e0*/  FMUL.FTZ R2, R51, R0 ;  /* 0x0000000033027220 */ /* 0x004fe40000410000 */
[----:B------:R-:W-:Y:S01]  /*208f0*/  HMMA.16816.F32 R48, R12, R64, R232 ;  /* 0x000000400c30723c */ /* 0x000fe200000018e8 */
[----:B------:R-:W-:Y:S01]  /*20900*/  MOV R197, R104 ;  /* 0x0000006800c57202 */ /* 0x000fe20000000f00 */
[----:B------:R2:W-:Y:S01]  /*20910*/  MUFU.TANH R199, R2 ;  /* 0x0000000200c77308 */ /* 0x0005e20000002400 */
[----:B------:R-:W-:Y:S01]  /*20920*/  IMAD.MOV.U32 R104, RZ, RZ, R105 ;  /* 0x000000ffff687224 */ /* 0x000fe200078e0069 */
[----:B------:R-:W-:Y:S01]  /*20930*/  LOP3.LUT R171, R171, 0x6, RZ, 0xc0, !PT ;  /* 0x00000006abab7812 */ /* 0x000fe200078ec0ff */
[----:B------:R-:W-:Y:S01]  /*20940*/  IMAD.MOV.U32 R105, RZ, RZ, R106 ;  /* 0x000000ffff697224 */ /* 0x000fe200078e006a */
[----:B------:R-:W-:Y:S01]  /*20950*/  MOV R106, R81 ;  /* 0x00000051006a7202 */ /* 0x000fe20000000f00 */
[----:B------:R-:W-:Y:S02]  /*20960*/  IMAD.MOV.U32 R81, RZ, RZ, R83 ;  /* 0x000000ffff517224 */ /* 0x000fe400078e0053 */
[----:B------:R-:W-:-:S02]  /*20970*/  IMAD.MOV.U32 R83, RZ, RZ, R3 ;  /* 0x000000ffff537224 */ /* 0x000fc400078e0003 */
[-C--:B------:R-:W-:Y:S01]  /*20980*/  FMUL.FTZ R3, R41, R0.reuse ;  /* 0x0000000029037220 */ /* 0x080fe20000410000 */
[----:B------:R-:W-:Y:S02]  /*20990*/  IMAD.MOV.U32 R233, RZ, RZ, R104 ;  /* 0x000000ffffe97224 */ /* 0x000fe400078e0068 */
[----:B--2---:R-:W-:-:S04]  /*209a0*/  FMUL.FTZ R2, R40, R0 ;  /* 0x0000000028027220 */ /* 0x004fc80000410000 */
[----:B------:R2:W3:Y:S01]  /*209b0*/  MUFU.TANH R4, R2 ;  /* 0x0000000200047308 */ /* 0x0004e20000002400 */
[----:B------:R-:W-:Y:S01]  /*209c0*/  IMAD.MOV.U32 R62, RZ, RZ, R75 ;  /* 0x000000ffff3e7224 */ /* 0x000fe200078e004b */
[----:B------:R-:W-:Y:S01]  /*209d0*/  ISETP.GE.AND P2, PT, R170, 0x3, PT ;  /* 0x00000003aa00780c */ /* 0x000fe20003f46270 */
[----:B------:R-:W-:Y:S01]  /*209e0*/  IMAD.MOV.U32 R170, RZ, RZ, R82 ;  /* 0x000000ffffaa7224 */ /* 0x000fe200078e0052 */
[----:B------:R-:W-:Y:S01]  /*209f0*/  MOV R246, R106 ;  /* 0x0000006a00f67202 */ /* 0x000fe20000000f00 */
[----:B------:R-:W-:Y:S01]  /*20a00*/  IMAD.MOV.U32 R106, RZ, RZ, R81 ;  /* 0x000000ffff6a7224 */ /* 0x000fe200078e0051 */
[----:B------:R-:W-:Y:S01]  /*20a10*/  MOV R169, R83 ;  /* 0x0000005300a97202 */ /* 0x000fe20000000f00 */
[----:B------:R-:W-:Y:S01]  /*20a20*/  HMMA.16816.F32 R44, R12, R66, R76 ;  /* 0x000000420c2c723c */ /* 0x000fe2000000184c */
[----:B-1----:R1:W-:Y:S01]  /*20a30*/  MUFU.TANH R198, R3 ;  /* 0x0000000300c67308 */ /* 0x0023e20000002400 */
[----:B------:R-:W-:Y:S01]  /*20a40*/  MOV R232, R80 ;  /* 0x0000005000e87202 */ /* 0x000fe20000000f00 */
[----:B------:R-:W-:Y:S01]  /*20a50*/  IMAD.MOV.U32 R244, RZ, RZ, R231 ;  /* 0x000000fffff47224 */ /* 0x000fe200078e00e7 */
[----:B------:R-:W-:-:S02]  /*20a60*/  MOV R245, R233 ;  /* 0x000000e900f57202 */ /* 0x000fc40000000f00 */
[----:B--2---:R-:W-:Y:S01]  /*20a70*/  LOP3.LUT R2, R16, 0x8, R171, 0xfe, !PT ;  /* 0x0000000810027812 */ /* 0x004fe200078efeab */
[C---:B------:R-:W-:Y:S01]  /*20a80*/  HMMA.16816.F32 R80, R8.reuse, R32, R28 ;  /* 0x000000200850723c */ /* 0x040fe2000000181c */
[----:B------:R-:W-:Y:S02]  /*20a90*/  IMAD.MOV.U32 R248, RZ, RZ, R73 ;  /* 0x000000fffff87224 */ /* 0x000fe400078e0049 */
[C---:B------:R-:W-:Y:S02]  /*20aa0*/  ISETP.GE.AND P6, PT, R2.reuse, R7, PT ;  /* 0x000000070200720c */ /* 0x040fe40003fc6270 */
[----:B------:R-:W-:Y:S01]  /*20ab0*/  ISETP.GE.AND P4, PT, R2, R5, PT ;  /* 0x000000050200720c */ /* 0x000fe20003f86270 */
[C---:B------:R-:W-:Y:S01]  /*20ac0*/  HMMA.16816.F32 R76, R8.reuse, R34, R24 ;  /* 0x00000022084c723c */ /* 0x040fe20000001818 */
[----:B-1----:R-:W-:Y:S01]  /*20ad0*/  FMUL.FTZ R3, R42, R0 ;  /* 0x000000002a037220 */ /* 0x002fe20000410000 */
[----:B------:R-:W-:Y:S01]  /*20ae0*/  LOP3.LUT R2, R16, 0x10, R171, 0xfe, !PT ;  /* 0x0000001010027812 */ /* 0x000fe200078efeab */
[----:B------:R-:W-:Y:S01]  /*20af0*/  IMAD.MOV.U32 R231, RZ, RZ, R74 ;  /* 0x000000ffffe77224 */ /* 0x000fe200078e004a */
[----:B------:R-:W-:Y:S01]  /*20b00*/  MOV R233, R72 ;  /* 0x0000004800e97202 */ /* 0x000fe20000000f00 */
[----:B------:R-:W-:Y:S01]  /*20b10*/  LDSM.16.M88.4 R32, [R182+0x6000] ;  /* 0x00600000b620783b */ /* 0x000fe20000000200 */
[----:B------:R-:W-:Y:S01]  /*20b20*/  HMMA.16816.F32 R72, R8, R56, R48 ;  /* 0x000000380848723c */ /* 0x000fe20000001830 */
[----:B------:R-:W-:Y:S01]  /*20b30*/  IMAD.MOV.U32 R108, RZ, RZ, R105 ;  /* 0x000000ffff6c7224 */ /* 0x000fe200078e0069 */
[C---:B------:R-:W-:Y:S01]  /*20b40*/  ISETP.GE.AND P5, PT, R2.reuse, R7, PT ;  /* 0x000000070200720c */ /* 0x040fe20003fa6270 */
[----:B------:R-:W-:Y:S01]  /*20b50*/  LDSM.16.M88.4 R48, [R62] ;  /* 0x000000003e30783b */ /* 0x000fe20000000200 */
[----:B------:R1:W2:Y:S01]  /*20b60*/  MUFU.TANH R105, R3 ;  /* 0x0000000300697308 */ /* 0x0002a20000002400 */
[----:B------:R-:W-:-:S02]  /*20b70*/  ISETP.GE.AND P3, PT, R2, R5, PT ;  /* 0x000000050200720c */ /* 0x000fc40003f66270 */
[----:B------:R-:W-:Y:S01]  /*20b80*/  LOP3.LUT R2, R16, 0x18, R171, 0xfe, !PT ;  /* 0x0000001810027812 */ /* 0x000fe200078efeab */
[----:B------:R-:W-:Y:S01]  /*20b90*/  IMAD.MOV.U32 R168, RZ, RZ, R115 ;  /* 0x000000ffffa87224 */ /* 0x000fe200078e0073 */
[----:B------:R-:W-:Y:S02]  /*20ba0*/  FSEL R117, R117, -INF , !P6 ;  /* 0xff80000075757808 */ /* 0x000fe40007000000 */
[----:B------:R-:W-:Y:S02]  /*20bb0*/  FSEL R115, R216, -INF , !P4 ;  /* 0xff800000d8737808 */ /* 0x000fe40006000000 */
[C---:B------:R-:W-:Y:S02]  /*20bc0*/  ISETP.GE.AND P6, PT, R2.reuse, R7, PT ;  /* 0x000000070200720c */ /* 0x040fe40003fc6270 */
[----:B------:R-:W-:Y:S01]  /*20bd0*/  ISETP.GE.AND P4, PT, R2, R5, PT ;  /* 0x000000050200720c */ /* 0x000fe20003f86270 */
[----:B-1----:R-:W-:Y:S02]  /*20be0*/  FMUL.FTZ R3, R43, R0 ;  /* 0x000000002b037220 */ /* 0x002fe40000410000 */
[----:B------:R1:W3:Y:S01]  /*20bf0*/  LDSM.16.M88.4 R40, [R246] ;  /* 0x00000000f628783b */ /* 0x0002e20000000200 */
[----:B------:R-:W-:Y:S01]  /*20c00*/  LOP3.LUT R2, R16, 0x20, R171, 0xfe, !PT ;  /* 0x0000002010027812 */ /* 0x000fe200078efeab */
[----:B------:R-:W-:Y:S01]  /*20c10*/  IMAD.MOV.U32 R234, RZ, RZ, R114 ;  /* 0x000000ffffea7224 */ /* 0x000fe200078e0072 */
[----:B------:R-:W-:Y:S01]  /*20c20*/  FSEL R114, R212, -INF , !P3 ;  /* 0xff800000d4727808 */ /* 0x000fe20005800000 */
[----:B------:R-:W-:Y:S01]  /*20c30*/  IMAD.MOV.U32 R247, RZ, RZ, R123 ;  /* 0x000000fffff77224 */ /* 0x000fe200078e007b */
[----:B------:R-:W-:-:S02]  /*20c40*/  FSEL R123, R217, -INF , !P5 ;  /* 0xff800000d97b7808 */ /* 0x000fc40006800000 */
[C---:B------:R-:W-:Y:S02]  /*20c50*/  ISETP.GE.AND P5, PT, R2.reuse, R7, PT ;  /* 0x000000070200720c */ /* 0x040fe40003fa6270 */
[----:B------:R-:W-:Y:S02]  /*20c60*/  ISETP.GE.AND P3, PT, R2, R5, PT ;  /* 0x000000050200720c */ /* 0x000fe40003f66270 */
[----:B------:R-:W-:Y:S01]  /*20c70*/  LOP3.LUT R2, R16, 0x28, R171, 0xfe, !PT ;  /* 0x0000002810027812 */ /* 0x000fe200078efeab */
[----:B------:R-:W-:Y:S01]  /*20c80*/  IMAD.MOV.U32 R63, RZ, RZ, R125 ;  /* 0x000000ffff3f7224 */ /* 0x000fe200078e007d */
[----:B------:R-:W-:Y:S01]  /*20c90*/  MOV R249, R113 ;  /* 0x0000007100f97202 */ /* 0x000fe20000000f00 */
[----:B----4-:R-:W-:Y:S01]  /*20ca0*/  HMMA.16816.F32 R24, R12, R54, R172 ;  /* 0x000000360c18723c */ /* 0x010fe200000018ac */
[----:B------:R-:W-:Y:S02]  /*20cb0*/  FSEL R125, R214, -INF , !P6 ;  /* 0xff800000d67d7808 */ /* 0x000fe40007000000 */
[----:B------:R-:W-:-:S02]  /*20cc0*/  FSEL R113, R213, -INF , !P4 ;  /* 0xff800000d5717808 */ /* 0x000fc40006000000 */
[C---:B------:R-:W-:Y:S02]  /*20cd0*/  ISETP.GE.AND P6, PT, R2.reuse, R7, PT ;  /* 0x000000070200720c */ /* 0x040fe40003fc6270 */
[-C--:B------:R-:W-:Y:S02]  /*20ce0*/  ISETP.GE.AND P4, PT, R2, R5.reuse, PT ;  /* 0x000000050200720c */ /* 0x080fe40003f86270 */
[----:B------:R-:W-:Y:S01]  /*20cf0*/  LOP3.LUT R2, R16, 0x30, R171, 0xfe, !PT ;  /* 0x0000003010027812 */ /* 0x000fe200078efeab */
[----:B------:R-:W-:Y:S01]  /*20d00*/  IMAD.MOV.U32 R250, RZ, RZ, R112 ;  /* 0x000000fffffa7224 */ /* 0x000fe200078e0070 */
[----:B------:R-:W-:Y:S01]  /*20d10*/  HMMA.16816.F32 R28, R12, R52, R192 ;  /* 0x000000340c1c723c */ /* 0x000fe200000018c0 */
[----:B------:R-:W-:Y:S02]  /*20d20*/  FSEL R112, R71, -INF , !P3 ;  /* 0xff80000047707808 */ /* 0x000fe40005800000 */
[----:B------:R-:W-:Y:S01]  /*20d30*/  ISETP.GE.AND P3, PT, R2, R5, PT ;  /* 0x000000050200720c */ /* 0x000fe20003f66270 */
[----:B-1----:R-:W-:Y:S01]  /*20d40*/  IMAD.MOV.U32 R246, RZ, RZ, R108 ;  /* 0x000000fffff67224 */ /* 0x002fe200078e006c */
[----:B------:R-:W-:Y:S01]  /*20d50*/  FSEL R108, R69, -INF , !P4 ;  /* 0xff800000456c7808 */ /* 0x000fe20006000000 */
[----:B------:R-:W-:Y:S01]  /*20d60*/  IMAD.MOV.U32 R61, RZ, RZ, R107 ;  /* 0x000000ffff3d7224 */ /* 0x000fe200078e006b */
[----:B------:R-:W-:Y:S01]  /*20d70*/  FSEL R107, R68, -INF , !P3 ;  /* 0xff800000446b7808 */ /* 0x000fe20005800000 */
[----:B------:R-:W-:Y:S01]  /*20d80*/  IMAD.MOV.U32 R251, RZ, RZ, R129 ;  /* 0x000000fffffb7224 */ /* 0x000fe200078e0081 */
[----:B------:R-:W-:-:S02]  /*20d90*/  FSEL R129, R70, -INF , !P6 ;  /* 0xff80000046817808 */ /* 0x000fc40007000000 */
[----:B------:R-:W-:Y:S01]  /*20da0*/  HMMA.16816.F32 R68, R8, R58, R44 ;  /* 0x0000003a0844723c */ /* 0x000fe2000000182c */
[----:B------:R-:W1:Y:S01]  /*20db0*/  LDSM.16.M88.4 R56, [R182+0x6800] ;  /* 0x00680000b638783b */ /* 0x000e620000000200 */
[----:B------:R-:W-:Y:S02]  /*20dc0*/  MOV R235, R197 ;  /* 0x000000c500eb7202 */ /* 0x000fe40000000f00 */
[----:B------:R4:W-:Y:S01]  /*20dd0*/  MUFU.TANH R197, R3 ;  /* 0x0000000300c57308 */ /* 0x0009e20000002400 */
[----:B------:R-:W-:Y:S01]  /*20de0*/  MOV R60, R128 ;  /* 0x00000080003c7202 */ /* 0x000fe20000000f00 */
[----:B------:R-:W-:Y:S01]  /*20df0*/  IMAD.MOV.U32 R212, RZ, RZ, R61 ;  /* 0x000000ffffd47224 */ /* 0x000fe200078e003d */
[----:B------:R-:W-:Y:S02]  /*20e00*/  MOV R19, R63 ;  /* 0x0000003f00137202 */ /* 0x000fe40000000f00 */
[----:B------:R-:W-:Y:S01]  /*20e10*/  MOV R214, R106 ;  /* 0x0000006a00d67202 */ /* 0x000fe20000000f00 */
[----:B------:R-:W-:Y:S01]  /*20e20*/  IMAD.MOV.U32 R217, RZ, RZ, R60 ;  /* 0x000000ffffd97224 */ /* 0x000fe200078e003c */
[----:B---3--:R-:W-:Y:S01]  /*20e30*/  HMMA.16816.F32 R52, R12, R40, R204 ;  /* 0x000000280c34723c */ /* 0x008fe200000018cc */
[----:B------:R-:W-:Y:S01]  /*20e40*/  LDSM.16.M88.4 R44, [R182+0x7000] ;  /* 0x00700000b62c783b */ /* 0x000fe20000000200 */
[----:B----4-:R-:W-:-:S04]  /*20e50*/  FMUL.FTZ R3, R84, R0 ;  /* 0x0000000054037220 */ /* 0x010fc80000410000 */
[----:B------:R-:W-:Y:S01]  /*20e60*/  HMMA.16816.F32 R60, R8, R34, R24 ;  /* 0x00000022083c723c */ /* 0x000fe20000001818 */
[----:B------:R3:W-:Y:S05]  /*20e70*/  MUFU.TANH R104, R3 ;  /* 0x0000000300687308 */ /* 0x0007ea0000002400 */
[----:B------:R-:W-:Y:S01]  /*20e80*/  HMMA.16816.F32 R24, R12, R48, R96 ;  /* 0x000000300c18723c */ /* 0x000fe20000001860 */
[----:B------:R-:W4:Y:S01]  /*20e90*/  S2R R97, SR_TID.X ;  /* 0x0000000000617919 */ /* 0x000f220000002100 */
[----:B------:R-:W-:Y:S02]  /*20ea0*/  FSEL R128, R215, -INF , !P5 ;  /* 0xff800000d7807808 */ /* 0x000fe40006800000 */
[----:B------:R-:W-:-:S02]  /*20eb0*/  ISETP.GE.AND P5, PT, R2, R7, PT ;  /* 0x000000070200720c */ /* 0x000fc40003fa6270 */
[----:B------:R-:W-:Y:S01]  /*20ec0*/  HMMA.16816.F32 R64, R8, R32, R28 ;  /* 0x000000200840723c */ /* 0x000fe2000000181c */
[----:B------:R-:W2:Y:S01]  /*20ed0*/  LDSM.16.M88.4 R28, [R214] ;  /* 0x00000000d61c783b */ /* 0x000ea20000000200 */
[----:B---3--:R-:W-:-:S04]  /*20ee0*/  FMUL.FTZ R3, R86, R0 ;  /* 0x0000000056037220 */ /* 0x008fc80000410000 */
[----:B------:R-:W-:Y:S01]  /*20ef0*/  HMMA.16816.F32 R40, R12, R42, R200 ;  /* 0x0000002a0c28723c */ /* 0x000fe200000018c8 */
[----:B------:R3:W-:Y:S01]  /*20f00*/  MUFU.TANH R86, R3 ;  /* 0x0000000300567308 */ /* 0x0007e20000002400 */
[----:B------:R-:W-:-:S04]  /*20f10*/  LOP3.LUT R2, R16, 0x38, R171, 0xfe, !PT ;  /* 0x0000003810027812 */ /* 0x000fc800078efeab */
[C---:B------:R-:W-:Y:S02]  /*20f20*/  ISETP.GE.AND P6, PT, R2.reuse, R7, PT ;  /* 0x000000070200720c */ /* 0x040fe40003fc6270 */
[----:B------:R-:W-:Y:S02]  /*20f30*/  ISETP.GE.AND P4, PT, R2, R5, PT ;  /* 0x000000050200720c */ /* 0x000fe40003f86270 */
[----:B------:R-:W-:Y:S01]  /*20f40*/  LOP3.LUT R2, R16, 0x40, R171, 0xfe, !PT ;  /* 0x0000004010027812 */ /* 0x000fe200078efeab */
[----:B---3--:R-:W-:-:S04]  /*20f50*/  FMUL.FTZ R3, R80, R0 ;  /* 0x0000000050037220 */ /* 0x008fc80000410000 */
[----:B------:R3:W2:Y:S01]  /*20f60*/  MUFU.TANH R84, R3 ;  /* 0x0000000300547308 */ /* 0x0006a20000002400 */
[----:B------:R-:W-:Y:S02]  /*20f70*/  FSEL R134, R134, -INF , !P5 ;  /* 0xff80000086867808 */ /* 0x000fe40006800000 */
[C---:B------:R-:W-:Y:S02]  /*20f80*/  ISETP.GE.AND P5, PT, R2.reuse, R7, PT ;  /* 0x000000070200720c */ /* 0x040fe40003fa6270 */
[----:B------:R-:W-:Y:S02]  /*20f90*/  ISETP.GE.AND P3, PT, R2, R5, PT ;  /* 0x000000050200720c */ /* 0x000fe40003f66270 */
[----:B------:R-:W-:Y:S01]  /*20fa0*/  LOP3.LUT R2, R16, 0x48, R171, 0xfe, !PT ;  /* 0x0000004810027812 */ /* 0x000fe200078efeab */
[----:B---3--:R-:W-:-:S04]  /*20fb0*/  FMUL.FTZ R3, R82, R0 ;  /* 0x0000000052037220 */ /* 0x008fc80000410000 */
[----:B------:R3:W2:Y:S01]  /*20fc0*/  MUFU.TANH R80, R3 ;  /* 0x0000000300507308 */ /* 0x0006a20000002400 */
[----:B------:R-:W-:Y:S01]  /*20fd0*/  FSEL R135, R135, -INF , !P6 ;  /* 0xff80000087877808 */ /* 0x000fe20007000000 */
[----:B------:R-:W-:Y:S01]  /*20fe0*/  IMAD.MOV.U32 R17, RZ, RZ, R250 ;  /* 0x000000ffff117224 */ /* 0x000fe200078e00fa */
[----:B------:R-:W-:Y:S02]  /*20ff0*/  FSEL R106, R210, -INF , !P4 ;  /* 0xff800000d26a7808 */ /* 0x000fe40006000000 */
[C---:B------:R-:W-:Y:S02]  /*21000*/  ISETP.GE.AND P6, PT, R2.reuse, R7, PT ;  /* 0x000000070200720c */ /* 0x040fe40003fc6270 */
[----:B------:R-:W-:Y:S02]  /*21010*/  ISETP.GE.AND P4, PT, R2, R5, PT ;  /* 0x000000050200720c */ /* 0x000fe40003f86270 */
[----:B------:R-:W-:Y:S01]  /*21020*/  MOV R250, R244 ;  /* 0x000000f400fa7202 */ /* 0x000fe20000000f00 */
[----:B---3--:R-:W-:-:S04]  /*21030*/  FMUL.FTZ R3, R76, R0 ;  /* 0x000000004c037220 */ /* 0x008fc80000410000 */
[----:B------:R3:W-:Y:S01]  /*21040*/  MUFU.TANH R82, R3 ;  /* 0x0000000300527308 */ /* 0x0007e20000002400 */
[----:B------:R-:W-:Y:S02]  /*21050*/  LOP3.LUT R2, R16, 0x50, R171, 0xfe, !PT ;  /* 0x0000005010027812 */ /* 0x000fe400078efeab */
[----:B------:R-:W-:Y:S02]  /*21060*/  MOV R244, R247 ;  /* 0x000000f700f47202 */ /* 0x000fe40000000f00 */
[----:B------:R-:W-:Y:S01]  /*21070*/  MOV R247, R168 ;  /* 0x000000a800f77202 */ /* 0x000fe20000000f00 */
[----:B------:R-:W-:Y:S01]  /*21080*/  IMAD.MOV.U32 R18, RZ, RZ, R249 ;  /* 0x000000ffff127224 */ /* 0x000fe200078e00f9 */
[----:B------:R-:W-:Y:S01]  /*21090*/  FSEL R168, R211, -INF , !P5 ;  /* 0xff800000d3a87808 */ /* 0x000fe20006800000 */
[----:B------:R-:W-:Y:S01]  /*210a0*/  IMAD.MOV.U32 R249, RZ, RZ, R245 ;  /* 0x000000fffff97224 */ /* 0x000fe200078e00f5 */
[----:B------:R-:W-:Y:S01]  /*210b0*/  ISETP.GE.AND P5, PT, R2, R7, PT ;  /* 0x000000070200720c */ /* 0x000fe20003fa6270 */
[----:B---3--:R-:W-:Y:S01]  /*210c0*/  FMUL.FTZ R3, R78, R0 ;  /* 0x000000004e037220 */ /* 0x008fe20000410000 */
[----:B------:R-:W-:-:S03]  /*210d0*/  FSEL R78, R209, -INF , !P3 ;  /* 0xff800000d14e7808 */ /* 0x000fc60005800000 */
[----:B------:R3:W-:Y:S01]  /*210e0*/  MUFU.TANH R76, R3 ;  /* 0x00000003004c7308 */ /* 0x0007e20000002400 */
[----:B------:R-:W-:Y:S01]  /*210f0*/  ISETP.GE.AND P3, PT, R2, R5, PT ;  /* 0x000000050200720c */ /* 0x000fe20003f66270 */
[C---:B-1----:R-:W-:Y:S01]  /*21100*/  HMMA.16816.F32 R52, R8.reuse, R56, R52 ;  /* 0x000000380834723c */ /* 0x042fe20000001834 */
[----:B------:R-:W-:Y:S01]  /*21110*/  LOP3.LUT R2, R16, 0x58, R171, 0xfe, !PT ;  /* 0x0000005810027812 */ /* 0x000fe200078efeab */
[----:B------:R-:W-:Y:S02]  /*21120*/  IMAD.MOV.U32 R245, RZ, RZ, R232 ;  /* 0x000000fffff57224 */ /* 0x000fe400078e00e8 */
[----:B------:R-:W-:Y:S02]  /*21130*/  IMAD.MOV.U32 R232, RZ, RZ, R169 ;  /* 0x000000ffffe87224 */ /* 0x000fe400078e00a9 */
[----:B------:R-:W-:Y:S01]  /*21140*/  HMMA.16816.F32 R56, R8, R58, R40 ;  /* 0x0000003a0838723c */ /* 0x000fe20000001828 */
[----:B------:R-:W1:Y:S01]  /*21150*/  LDSM.16.M88.4 R40, [R182+0x7800] ;  /* 0x00780000b628783b */ /* 0x000e620000000200 */
[----:B------:R-:W-:-:S02]  /*21160*/  FSEL R169, R39, -INF , !P6 ;  /* 0xff80000027a97808 */ /* 0x000fc40007000000 */
[----:B------:R-:W-:Y:S01]  /*21170*/  MOV R216, R251 ;  /* 0x000000fb00d87202 */ /* 0x000fe20000000f00 */
[----:B---3--:R-:W-:Y:S01]  /*21180*/  FMUL.FTZ R3, R72, R0 ;  /* 0x0000000048037220 */ /* 0x008fe20000410000 */
[----:B------:R-:W-:Y:S01]  /*21190*/  ISETP.GE.AND P6, PT, R2, R7, PT ;  /* 0x000000070200720c */ /* 0x000fe20003fc6270 */
[----:B----4-:R-:W-:Y:S01]  /*211a0*/  IMAD.SHL.U32 R97, R97, 0x2, RZ ;  /* 0x0000000261617824 */ /* 0x010fe200078e00ff */
[----:B------:R-:W-:Y:S01]  /*211b0*/  FSEL R122, R122, -INF , !P3 ;  /* 0xff8000007a7a7808 */ /* 0x000fe20005800000 */
[----:B------:R3:W4:Y:S01]  /*211c0*/  MUFU.TANH R72, R3 ;  /* 0x0000000300487308 */ /* 0x0007220000002400 */
[----:B------:R-:W-:Y:S01]  /*211d0*/  IMAD.MOV.U32 R251, RZ, RZ, R246 ;  /* 0x000000fffffb7224 */ /* 0x000fe200078e00f6 */
[----:B------:R-:W-:Y:S01]  /*211e0*/  HMMA.16816.F32 R48, R12, R50, R88 ;  /* 0x000000320c30723c */ /* 0x000fe20000001858 */
[----:B------:R-:W-:Y:S01]  /*211f0*/  IMAD.MOV.U32 R246, RZ, RZ, R234 ;  /* 0x000000fffff67224 */ /* 0x000fe200078e00ea */
[----:B------:R-:W-:Y:S01]  /*21200*/  MOV R99, R19 ;  /* 0x0000001300637202 */ /* 0x000fe20000000f00 */
[----:B------:R-:W-:Y:S01]  /*21210*/  IMAD.MOV.U32 R234, RZ, RZ, R170 ;  /* 0x000000ffffea7224 */ /* 0x000fe200078e00aa */
[----:B------:R-:W-:-:S02]  /*21220*/  FSEL R170, R208, -INF , !P5 ;  /* 0xff800000d0aa7808 */ /* 0x000fc40006800000 */
[----:B--2---:R-:W-:Y:S06]  /*21230*/  HMMA.16816.F32 R32, R12, R28, R100 ;  /* 0x0000001c0c20723c */ /* 0x004fec0000001864 */
[----:B------:R-:W-:Y:S01]  /*21240*/  HMMA.16816.F32 R24, R8, R44, R24 ;  /* 0x0000002c0818723c */ /* 0x000fe20000001818 */
[----:B------:R-:W-:Y:S02]  /*21250*/  IMAD.MOV.U32 R207, RZ, RZ, R18 ;  /* 0x000000ffffcf7224 */ /* 0x000fe400078e0012 */
[----:B------:R-:W-:Y:S02]  /*21260*/  IMAD.MOV.U32 R173, RZ, RZ, R17 ;  /* 0x000000ffffad7224 */ /* 0x000fe400078e0011 */
[-C--:B---3--:R-:W-:Y:S01]  /*21270*/  FMUL.FTZ R3, R74, R0.reuse ;  /* 0x000000004a037220 */ /* 0x088fe20000410000 */
[----:B------:R-:W-:Y:S01]  /*21280*/  FSEL R74, R38, -INF , !P4 ;  /* 0xff800000264a7808 */ /* 0x000fe20006000000 */
[----:B------:R-:W-:Y:S01]  /*21290*/  FMUL.FTZ R58, R58, R0 ;  /* 0x000000003a3a7220 */ /* 0x000fe20000410000 */
[----:B------:R-:W-:Y:S01]  /*212a0*/  ISETP.GE.AND P4, PT, R2, R5, PT ;  /* 0x000000050200720c */ /* 0x000fe20003f86270 */
[----:B------:R-:W-:Y:S01]  /*212b0*/  IMAD.MOV.U32 R174, RZ, RZ, R217 ;  /* 0x000000ffffae7224 */ /* 0x000fe200078e00d9 */
[----:B------:R-:W-:Y:S01]  /*212c0*/  LOP3.LUT R2, R16, 0x60, R171, 0xfe, !PT ;  /* 0x0000006010027812 */ /* 0x000fe200078efeab */
[----:B------:R2:W3:Y:S01]  /*212d0*/  MUFU.TANH R39, R3 ;  /* 0x0000000300277308 */ /* 0x0004e20000002400 */
[----:B------:R-:W-:Y:S01]  /*212e0*/  LOP3.LUT R97, R97, 0x6, RZ, 0xc0, !PT ;  /* 0x0000000661617812 */ /* 0x000fe200078ec0ff */
[----:B------:R-:W-:Y:S01]  /*212f0*/  IMAD.MOV.U32 R215, RZ, RZ, R212 ;  /* 0x000000ffffd77224 */ /* 0x000fe200078e00d4 */
[C---:B------:R-:W-:Y:S01]  /*21300*/  ISETP.GE.AND P5, PT, R2.reuse, R7, PT ;  /* 0x000000070200720c */ /* 0x040fe20003fa6270 */
[----:B------:R-:W-:Y:S01]  /*21310*/  IMAD.MOV.U32 R204, RZ, RZ, R221 ;  /* 0x000000ffffcc7224 */ /* 0x000fe200078e00dd */
[----:B------:R-:W-:Y:S01]  /*21320*/  ISETP.GE.AND P3, PT, R2, R5, PT ;  /* 0x000000050200720c */ /* 0x000fe20003f66270 */
[----:B------:R-:W-:Y:S01]  /*21330*/  IMAD.MOV.U32 R98, RZ, RZ, R248 ;  /* 0x000000ffff627224 */ /* 0x000fe200078e00f8 */
[----:B------:R-:W-:Y:S01]  /*21340*/  LOP3.LUT R2, R16, 0x68, R171, 0xfe, !PT ;  /* 0x0000006810027812 */ /* 0x000fe200078efeab */
[----:B------:R-:W-:Y:S01]  /*21350*/  IMAD.MOV.U32 R192, RZ, RZ, R226 ;  /* 0x000000ffffc07224 */ /* 0x000fe200078e00e2 */
[----:B------:R-:W-:Y:S01]  /*21360*/  FSEL R171, R21, -INF , !P6 ;  /* 0xff80000015ab7808 */ /* 0x000fe20007000000 */
[----:B------:R-:W-:Y:S01]  /*21370*/  IMAD.MOV.U32 R205, RZ, RZ, R224 ;  /* 0x000000ffffcd7224 */ /* 0x000fe200078e00e0 */
[----:B------:R-:W-:Y:S01]  /*21380*/  FSEL R124, R124, -INF , !P4 ;  /* 0xff8000007c7c7808 */ /* 0x000fe20006000000 */
[----:B------:R-:W-:-:S04]  /*21390*/  DEPBAR.LE SB0, 0x0 ;  /* 0x000080000000791a */ /* 0x000fc80000000000 */
[----:B--2---:R-:W-:Y:S01]  /*213a0*/  FMUL.FTZ R3, R68, R0 ;  /* 0x0000000044037220 */ /* 0x004fe20000410000 */
[C---:B------:R-:W-:Y:S02]  /*213b0*/  ISETP.GE.AND P6, PT, R2.reuse, R7, PT ;  /* 0x000000070200720c */ /* 0x040fe40003fc6270 */
[----:B------:R-:W-:Y:S01]  /*213c0*/  ISETP.GE.AND P4, PT, R2, R5, PT ;  /* 0x000000050200720c */ /* 0x000fe20003f86270 */
[----:B------:R2:W-:Y:S01]  /*213d0*/  MUFU.TANH R68, R3 ;  /* 0x0000000300447308 */ /* 0x0005e20000002400 */
[----:B------:R-:W-:Y:S02]  /*213e0*/  LOP3.LUT R2, R16, 0x70, R97, 0xfe, !PT ;  /* 0x0000007010027812 */ /* 0x000fe400078efe61 */
[----:B------:R-:W-:Y:S02]  /*213f0*/  FSEL R196, R196, -INF , !P5 ;  /* 0xff800000c4c47808 */ /* 0x000fe40006800000 */
[----:B------:R-:W-:Y:S02]  /*21400*/  FSEL R96, R188, -INF , !P3 ;  /* 0xff800000bc607808 */ /* 0x000fe40005800000 */
[----:B------:R-:W-:-:S02]  /*21410*/  ISETP.GE.AND P5, PT, R2, R7, PT ;  /* 0x000000070200720c */ /* 0x000fc40003fa6270 */
[----:B------:R-:W-:Y:S01]  /*21420*/  ISETP.GE.AND P3, PT, R2, R5, PT ;  /* 0x000000050200720c */ /* 0x000fe20003f66270 */
[----:B------:R-:W-:Y:S01]  /*21430*/  HMMA.16816.F32 R12, R12, R30, R92 ;  /* 0x0000001e0c0c723c */ /* 0x000fe2000000185c */
[----:B------:R-:W-:Y:S01]  /*21440*/  LOP3.LUT R2, R16, 0x78, R97, 0xfe, !PT ;  /* 0x0000007810027812 */ /* 0x000fe200078efe61 */
[----:B--2---:R-:W-:Y:S01]  /*21450*/  FMUL.FTZ R3, R70, R0 ;  /* 0x0000000046037220 */ /* 0x004fe20000410000 */
[----:B------:R-:W-:-:S03]  /*21460*/  FSEL R172, R20, -INF , !P6 ;  /* 0xff80000014ac7808 */ /* 0x000fc60007000000 */
[----:B------:R2:W-:Y:S01]  /*21470*/  MUFU.TANH R38, R3 ;  /* 0x0000000300267308 */ /* 0x0005e20000002400 */
[----:B------:R-:W-:Y:S02]  /*21480*/  FSEL R130, R130, -INF , !P4 ;  /* 0xff80000082827808 */ /* 0x000fe40006000000 */
[C---:B------:R-:W-:Y:S02]  /*21490*/  ISETP.GE.AND P6, PT, R2.reuse, R7, PT ;  /* 0x000000070200720c */ /* 0x040fe40003fc6270 */
[----:B------:R-:W-:Y:S02]  /*214a0*/  ISETP.GE.AND P4, PT, R2, R5, PT ;  /* 0x000000050200720c */ /* 0x000fe40003f86270 */
[----:B------:R-:W-:Y:S02]  /*214b0*/  LOP3.LUT R2, R16, 0x80, R97, 0xfe, !PT ;  /* 0x0000008010027812 */ /* 0x000fe400078efe61 */
[----:B------:R-:W-:Y:S02]  /*214c0*/  FSEL R175, R131, -INF , !P5 ;  /* 0xff80000083af7808 */ /* 0x000fe40006800000 */
[----:B------:R-:W-:Y:S01]  /*214d0*/  FSEL R127, R127, -INF , !P3 ;  /* 0xff8000007f7f7808 */ /* 0x000fe20005800000 */
[----:B--2---:R-:W-:Y:S01]  /*214e0*/  FMUL.FTZ R3, R64, R0 ;  /* 0x0000000040037220 */ /* 0x004fe20000410000 */
[----:B------:R-:W-:-:S03]  /*214f0*/  ISETP.GE.AND P5, PT, R2, R7, PT ;  /* 0x000000070200720c */ /* 0x000fc60003fa6270 */
[----:B------:R2:W-:Y:S01]  /*21500*/  MUFU.TANH R21, R3 ;  /* 0x0000000300157308 */ /* 0x0005e20000002400 */
[----:B------:R-:W-:Y:S02]  /*21510*/  ISETP.GE.AND P3, PT, R2, R5, PT ;  /* 0x000000050200720c */ /* 0x000fe40003f66270 */
[----:B------:R-:W-:Y:S02]  /*21520*/  LOP3.LUT R2, R16, 0x88, R97, 0xfe, !PT ;  /* 0x0000008810027812 */ /* 0x000fe400078efe61 */
[----:B------:R-:W-:Y:S02]  /*21530*/  FSEL R188, R126, -INF , !P6 ;  /* 0xff8000007ebc7808 */ /* 0x000fe40007000000 */
[----:B------:R-:W-:Y:S02]  /*21540*/  FSEL R120, R120, -INF , !P4 ;  /* 0xff80000078787808 */ /* 0x000fe40006000000 */
[----:B------:R-:W-:Y:S01]  /*21550*/  ISETP.GE.AND P6, PT, R2, R7, PT ;  /* 0x000000070200720c */ /* 0x000fe20003fc6270 */
[----:B--2---:R-:W-:Y:S01]  /*21560*/  FMUL.FTZ R3, R66, R0 ;  /* 0x0000000042037220 */ /* 0x004fe20000410000 */
[----:B------:R-:W-:-:S03]  /*21570*/  ISETP.GE.AND P4, PT, R2, R5, PT ;  /* 0x000000050200720c */ /* 0x000fc60003f86270 */
[----:B------:R2:W3:Y:S01]  /*21580*/  MUFU.TANH R20, R3 ;  /* 0x0000000300147308 */ /* 0x0004e20000002400 */
[----:B------:R-:W-:Y:S01]  /*21590*/  LOP3.LUT R2, R16, 0x90, R97, 0xfe, !PT ;  /* 0x0000009010027812 */ /* 0x000fe200078efe61 */
[----:B------:R-:W-:Y:S01]  /*215a0*/  HMMA.16816.F32 R48, R8, R46, R48 ;  /* 0x0000002e0830723c */ /* 0x000fe20000001830 */
[----:B------:R-:W-:Y:S02]  /*215b0*/  FSEL R194, R121, -INF , !P5 ;  /* 0xff80000079c27808 */ /* 0x000fe40006800000 */
[----:B------:R-:W-:Y:S02]  /*215c0*/  FSEL R119, R119, -INF , !P3 ;  /* 0xff80000077777808 */ /* 0x000fe40005800000 */
[C---:B------:R-:W-:Y:S02]  /*215d0*/  ISETP.GE.AND P5, PT, R2.reuse, R7, PT ;  /* 0x000000070200720c */ /* 0x040fe40003fa6270 */
[----:B------:R-:W-:Y:S01]  /*215e0*/  ISETP.GE.AND P3, PT, R2, R5, PT ;  /* 0x000000050200720c */ /* 0x000fe20003f66270 */
[----:B--2---:R-:W-:-:S04]  /*215f0*/  FMUL.FTZ R3, R60, R0 ;  /* 0x000000003c037220 */ /* 0x004fc80000410000 */
[----:B------:R2:W-:Y:S01]  /*21600*/  MUFU.TANH R19, R3 ;  /* 0x0000000300137308 */ /* 0x0005e20000002400 */
[----:B------:R-:W-:Y:S01]  /*21610*/  LOP3.LUT R2, R16, 0x98, R97, 0xfe, !PT ;  /* 0x0000009810027812 */ /* 0x000fe200078efe61 */
[C---:B-1----:R-:W-:Y:S01]  /*21620*/  HMMA.16816.F32 R32, R8.reuse, R40, R32 ;  /* 0x000000280820723c */ /* 0x042fe20000001820 */
[----:B------:R-:W-:Y:S02]  /*21630*/  FSEL R195, R6, -INF , !P6 ;  /* 0xff80000006c37808 */ /* 0x000fe40007000000 */
[----:B------:R-:W-:Y:S02]  /*21640*/  FSEL R109, R109, -INF , !P4 ;  /* 0xff8000006d6d7808 */ /* 0x000fe40006000000 */
[C---:B------:R-:W-:Y:S01]  /*21650*/  ISETP.GE.AND P6, PT, R2.reuse, R7, PT ;  /* 0x000000070200720c */ /* 0x040fe20003fc6270 */
[----:B------:R-:W-:Y:S01]  /*21660*/  HMMA.16816.F32 R12, R8, R42, R12 ;  /* 0x0000002a080c723c */ /* 0x000fe2000000180c */
[----:B------:R-:W-:Y:S01]  /*21670*/  ISETP.GE.AND P4, PT, R2, R5, PT ;  /* 0x000000050200720c */ /* 0x000fe20003f86270 */
[----:B--2---:R-:W-:-:S04]  /*21680*/  FMUL.FTZ R3, R62, R0 ;  /* 0x000000003e037220 */ /* 0x004fc80000410000 */
[----:B------:R1:W-:Y:S01]  /*21690*/  MUFU.TANH R18, R3 ;  /* 0x0000000300127308 */ /* 0x0003e20000002400 */
[----:B------:R-:W-:Y:S02]  /*216a0*/  LOP3.LUT R2, R16, 0xa0, R97, 0xfe, !PT ;  /* 0x000000a010027812 */ /* 0x000fe400078efe61 */
[----:B------:R-:W-:Y:S02]  /*216b0*/  FSEL R201, R4, -INF , !P5 ;  /* 0xff80000004c97808 */ /* 0x000fe40006800000 */
[----:B------:R-:W-:Y:S02]  /*216c0*/  FSEL R105, R105, -INF , !P3 ;  /* 0xff80000069697808 */ /* 0x000fe40005800000 */
[C---:B------:R-:W-:Y:S02]  /*216d0*/  ISETP.GE.AND P5, PT, R2.reuse, R7, PT ;  /* 0x000000070200720c */ /* 0x040fe40003fa6270 */
[----:B------:R-:W-:Y:S01]  /*216e0*/  ISETP.GE.AND P3, PT, R2, R5, PT ;  /* 0x000000050200720c */ /* 0x000fe20003f66270 */
[----:B-1----:R-:W-:-:S04]  /*216f0*/  FMUL.FTZ R3, R52, R0 ;  /* 0x0000000034037220 */ /* 0x002fc80000410000 */
[----:B------:R1:W-:Y:S01]  /*21700*/  MUFU.TANH R17, R3 ;  /* 0x0000000300117308 */ /* 0x0003e20000002400 */
[----:B------:R-:W-:Y:S02]  /*21710*/  LOP3.LUT R2, R16, 0xb0, R97, 0xfe, !PT ;  /* 0x000000b010027812 */ /* 0x000fe400078efe61 */
[----:B------:R-:W-:Y:S02]  /*21720*/  FSEL R206, R84, -INF , !P5 ;  /* 0xff80000054ce7808 */ /* 0x000fe40006800000 */
[----:B------:R-:W-:Y:S02]  /*21730*/  FSEL R126, R80, -INF , !P3 ;  /* 0xff800000507e7808 */ /* 0x000fe40005800000 */
[C---:B------:R-:W-:Y:S02]  /*21740*/  ISETP.GE.AND P5, PT, R2.reuse, R7, PT ;  /* 0x000000070200720c */ /* 0x040fe40003fa6270 */
[----:B------:R-:W-:Y:S01]  /*21750*/  ISETP.GE.AND P3, PT, R2, R5, PT ;  /* 0x000000050200720c */ /* 0x000fe20003f66270 */
[----:B-1----:R-:W-:-:S04]  /*21760*/  FMUL.FTZ R3, R54, R0 ;  /* 0x0000000036037220 */ /* 0x002fc80000410000 */
[----:B------:R1:W2:Y:S01]  /*21770*/  MUFU.TANH R6, R3 ;  /* 0x0000000300067308 */ /* 0x0002a20000002400 */
[--C-:B------:R-:W-:Y:S01]  /*21780*/  LOP3.LUT R2, R16, 0xc0, R97.reuse, 0xfe, !PT ;  /* 0x000000c010027812 */ /* 0x100fe200078efe61 */
[-C--:B------:R-:W-:Y:S01]  /*21790*/  FMUL.FTZ R24, R24, R0.reuse ;  /* 0x0000000018187220 */ /* 0x080fe20000410000 */
[-C--:B------:R-:W-:Y:S01]  /*217a0*/  FMUL.FTZ R26, R26, R0.reuse ;  /* 0x000000001a1a7220 */ /* 0x080fe20000410000 */
[----:B----4-:R-:W-:Y:S02]  /*217b0*/  FSEL R211, R72, -INF , !P5 ;  /* 0xff80000048d37808 */ /* 0x010fe40006800000 */
[----:B---3--:R-:W-:Y:S02]  /*217c0*/  FSEL R200, R39, -INF , !P3 ;  /* 0xff80000027c87808 */ /* 0x008fe40005800000 */
[C---:B------:R-:W-:Y:S02]  /*217d0*/  ISETP.GE.AND P5, PT, R2.reuse, R7, PT ;  /* 0x000000070200720c */ /* 0x040fe40003fa6270 */
[----:B------:R-:W-:Y:S01]  /*217e0*/  ISETP.GE.AND P3, PT, R2, R5, PT ;  /* 0x000000050200720c */ /* 0x000fe20003f66270 */
[----:B-1----:R-:W-:Y:S01]  /*217f0*/  FMUL.FTZ R3, R56, R0 ;  /* 0x0000000038037220 */ /* 0x002fe20000410000 */
[----:B------:R-:W-:-:S03]  /*21800*/  LOP3.LUT R2, R16, 0xd0, R97, 0xfe, !PT ;  /* 0x000000d010027812 */ /* 0x000fc600078efe61 */
[----:B------:R1:W-:Y:S01]  /*21810*/  MUFU.TANH R4, R3 ;  /* 0x0000000300047308 */ /* 0x0003e20000002400 */
[----:B------:R-:W-:Y:S02]  /*21820*/  FSEL R203, R104, -INF , !P6 ;  /* 0xff80000068cb7808 */ /* 0x000fe40007000000 */
[----:B------:R-:W-:Y:S01]  /*21830*/  FSEL R121, R86, -INF , !P4 ;  /* 0xff80000056797808 */ /* 0x000fe20006000000 */
[-C--:B------:R-:W-:Y:S01]  /*21840*/  FMUL.FTZ R48, R48, R0.reuse ;  /* 0x0000000030307220 */ /* 0x080fe20000410000 */
[----:B------:R-:W-:Y:S01]  /*21850*/  FMUL.FTZ R50, R50, R0 ;  /* 0x0000000032327220 */ /* 0x000fe20000410000 */
[----:B------:R-:W-:Y:S02]  /*21860*/  FSEL R208, R20, -INF , !P3 ;  /* 0xff80000014d07808 */ /* 0x000fe40005800000 */
[----:B------:R-:W3:Y:S01]  /*21870*/  MUFU.TANH R24, R24 ;  /* 0x0000001800187308 */ /* 0x000ee20000002400 */
[----:B------:R-:W-:Y:S02]  /*21880*/  ISETP.GE.AND P3, PT, R2, R5, PT ;  /* 0x000000050200720c */ /* 0x000fe40003f66270 */
[----:B-1----:R-:W-:-:S05]  /*21890*/  LOP3.LUT R3, R16, 0xa8, R97, 0xfe, !PT ;  /* 0x000000a810037812 */ /* 0x002fca00078efe61 */
[----:B------:R-:W1:Y:S01]  /*218a0*/  MUFU.TANH R26, R26 ;  /* 0x0000001a001a7308 */ /* 0x000e620000002400 */
[C---:B------:R-:W-:Y:S02]  /*218b0*/  ISETP.GE.AND P6, PT, R3.reuse, R7, PT ;  /* 0x000000070300720c */ /* 0x040fe40003fc6270 */
[----:B------:R-:W-:Y:S02]  /*218c0*/  ISETP.GE.AND P4, PT, R3, R5, PT ;  /* 0x000000050300720c */ /* 0x000fe40003f86270 */
[----:B------:R-:W-:-:S03]  /*218d0*/  LOP3.LUT R3, R16, 0xb8, R97, 0xfe, !PT ;  /* 0x000000b810037812 */ /* 0x000fc600078efe61 */
[----:B------:R-:W4:Y:S01]  /*218e0*/  MUFU.TANH R58, R58 ;  /* 0x0000003a003a7308 */ /* 0x000f220000002400 */
[----:B------:R-:W-:Y:S01]  /*218f0*/  FSEL R209, R82, -INF , !P6 ;  /* 0xff80000052d17808 */ /* 0x000fe20007000000 */
[-C--:B------:R-:W-:Y:S01]  /*21900*/  FMUL.FTZ R32, R32, R0.reuse ;  /* 0x0000000020207220 */ /* 0x080fe20000410000 */
[----:B------:R-:W-:Y:S01]  /*21910*/  FSEL R193, R76, -INF , !P4 ;  /* 0xff8000004cc17808 */ /* 0x000fe20006000000 */
[----:B------:R-:W-:Y:S01]  /*21920*/  FMUL.FTZ R34, R34, R0 ;  /* 0x0000000022227220 */ /* 0x000fe20000410000 */
[----:B------:R-:W-:Y:S02]  /*21930*/  MOV R210, R216 ;  /* 0x000000d800d27202 */ /* 0x000fe40000000f00 */
[C---:B------:R-:W-:Y:S02]  /*21940*/  ISETP.GE.AND P6, PT, R3.reuse, R7, PT ;  /* 0x000000070300720c */ /* 0x040fe40003fc6270 */
[----:B------:R-:W-:Y:S01]  /*21950*/  ISETP.GE.AND P4, PT, R3, R5, PT ;  /* 0x000000050300720c */ /* 0x000fe20003f86270 */
[----:B------:R-:W4:Y:S01]  /*21960*/  MUFU.TANH R48, R48 ;  /* 0x0000003000307308 */ /* 0x000f220000002400 */
[----:B------:R-:W-:Y:S01]  /*21970*/  LOP3.LUT R3, R16, 0xc8, R97, 0xfe, !PT ;  /* 0x000000c810037812 */ /* 0x000fe200078efe61 */
[-C--:B------:R-:W-:Y:S01]  /*21980*/  FMUL.FTZ R12, R12, R0.reuse ;  /* 0x000000000c0c7220 */ /* 0x080fe20000410000 */
[----:B--2---:R-:W-:Y:S01]  /*21990*/  FSEL R216, R6, -INF , !P3 ;  /* 0xff80000006d87808 */ /* 0x004fe20005800000 */
[----:B------:R-:W-:Y:S01]  /*219a0*/  FMUL.FTZ R6, R14, R0 ;  /* 0x000000000e067220 */ /* 0x000fe20000410000 */
[----:B------:R-:W-:-:S03]  /*219b0*/  FSEL R217, R21, -INF , !P5 ;  /* 0xff80000015d97808 */ /* 0x000fc60006800000 */
[----:B------:R-:W2:Y:S01]  /*219c0*/  MUFU.TANH R50, R50 ;  /* 0x0000003200327308 */ /* 0x000ea20000002400 */
[----:B------:R-:W-:Y:S02]  /*219d0*/  FSEL R212, R68, -INF , !P6 ;  /* 0xff80000044d47808 */ /* 0x000fe40007000000 */
[----:B------:R-:W-:Y:S02]  /*219e0*/  FSEL R202, R38, -INF , !P4 ;  /* 0xff80000026ca7808 */ /* 0x000fe40006000000 */
[-C--:B------:R-:W-:Y:S02]  /*219f0*/  ISETP.GE.AND P5, PT, R2, R7.reuse, PT ;  /* 0x000000070200720c */ /* 0x080fe40003fa6270 */
[C---:B------:R-:W-:Y:S01]  /*21a00*/  ISETP.GE.AND P6, PT, R3.reuse, R7, PT ;  /* 0x000000070300720c */ /* 0x040fe20003fc6270 */
[----:B------:R-:W2:Y:S01]  /*21a10*/  MUFU.TANH R32, R32 ;  /* 0x0000002000207308 */ /* 0x000ea20000002400 */
[----:B------:R-:W-:Y:S02]  /*21a20*/  ISETP.GE.AND P4, PT, R3, R5, PT ;  /* 0x000000050300720c */ /* 0x000fe40003f86270 */
[----:B------:R-:W-:-:S02]  /*21a30*/  LOP3.LUT R2, R16, 0xe0, R97, 0xfe, !PT ;  /* 0x000000e010027812 */ /* 0x000fc400078efe61 */
[----:B------:R-:W-:-:S03]  /*21a40*/  LOP3.LUT R3, R16, 0xd8, R97, 0xfe, !PT ;  /* 0x000000d810037812 */ /* 0x000fc600078efe61 */
[----:B------:R-:W2:Y:S01]  /*21a50*/  MUFU.TANH R34, R34 ;  /* 0x0000002200227308 */ /* 0x000ea20000002400 */
[----:B------:R-:W-:Y:S02]  /*21a60*/  MOV R214, R225 ;  /* 0x000000e100d67202 */ /* 0x000fe40000000f00 */
[----:B------:R-:W-:Y:S02]  /*21a70*/  FSEL R225, R17, -INF , !P5 ;  /* 0xff80000011e17808 */ /* 0x000fe40006800000 */
[----:B------:R-:W-:Y:S02]  /*21a80*/  FSEL R221, R19, -INF , !P6 ;  /* 0xff80000013dd7808 */ /* 0x000fe40007000000 */
[----:B------:R-:W-:Y:S01]  /*21a90*/  FSEL R213, R18, -INF , !P4 ;  /* 0xff80000012d57808 */ /* 0x000fe20006000000 */
[----:B------:R-:W2:Y:S01]  /*21aa0*/  MUFU.TANH R12, R12 ;  /* 0x0000000c000c7308 */ /* 0x000ea20000002400 */
[C---:B------:R-:W-:Y:S02]  /*21ab0*/  ISETP.GE.AND P5, PT, R2.reuse, R7, PT ;  /* 0x000000070200720c */ /* 0x040fe40003fa6270 */
[----:B------:R-:W-:-:S02]  /*21ac0*/  ISETP.GE.AND P3, PT, R2, R5, PT ;  /* 0x000000050200720c */ /* 0x000fc40003f66270 */
[----:B------:R-:W-:-:S03]  /*21ad0*/  ISETP.GE.AND P6, PT, R3, R7, PT ;  /* 0x000000070300720c */ /* 0x000fc60003fc6270 */
[----:B------:R-:W2:Y:S01]  /*21ae0*/  MUFU.TANH R6, R6 ;  /* 0x0000000600067308 */ /* 0x000ea20000002400 */
[----:B------:R-:W-:Y:S02]  /*21af0*/  ISETP.GE.AND P4, PT, R3, R5, PT ;  /* 0x000000050300720c */ /* 0x000fe40003f86270 */
[C---:B------:R-:W-:Y:S01]  /*21b00*/  LOP3.LUT R2, R16.reuse, 0xf0, R97, 0xfe, !PT ;  /* 0x000000f010027812 */ /* 0x040fe200078efe61 */
[----:B------:R-:W-:Y:S01]  /*21b10*/  IMAD.MOV.U32 R248, RZ, RZ, R233 ;  /* 0x000000fffff87224 */ /* 0x000fe200078e00e9 */
[----:B------:R-:W-:Y:S02]  /*21b20*/  LOP3.LUT R3, R16, 0xe8, R97, 0xfe, !PT ;  /* 0x000000e810037812 */ /* 0x000fe400078efe61 */
[----:B------:R-:W-:Y:S02]  /*21b30*/  MOV R70, R231 ;  /* 0x000000e700467202 */ /* 0x000fe40000000f00 */
[----:B---3--:R-:W-:Y:S02]  /*21b40*/  FSEL R233, R24, -INF , !P5 ;  /* 0xff80000018e97808 */ /* 0x008fe40006800000 */
[----:B-1----:R-:W-:-:S02]  /*21b50*/  FSEL R231, R26, -INF , !P3 ;  /* 0xff8000001ae77808 */ /* 0x002fc40005800000 */
[----:B------:R-:W-:Y:S02]  /*21b60*/  FSEL R226, R4, -INF , !P6 ;  /* 0xff80000004e27808 */ /* 0x000fe40007000000 */
[----:B----4-:R-:W-:Y:S02]  /*21b70*/  FSEL R224, R58, -INF , !P4 ;  /* 0xff8000003ae07808 */ /* 0x010fe40006000000 */
[C---:B------:R-:W-:Y:S02]  /*21b80*/  ISETP.GE.AND P5, PT, R2.reuse, R7, PT ;  /* 0x000000070200720c */ /* 0x040fe40003fa6270 */
[----:B------:R-:W-:Y:S02]  /*21b90*/  ISETP.GE.AND P3, PT, R2, R5, PT ;  /* 0x000000050200720c */ /* 0x000fe40003f66270 */
[C---:B------:R-:W-:Y:S02]  /*21ba0*/  ISETP.GE.AND P6, PT, R3.reuse, R7, PT ;  /* 0x000000070300720c */ /* 0x040fe40003fc6270 */
[----:B------:R-:W-:-:S02]  /*21bb0*/  ISETP.GE.AND P4, PT, R3, R5, PT ;  /* 0x000000050300720c */ /* 0x000fc40003f86270 */
[C---:B------:R-:W-:Y:S02]  /*21bc0*/  LOP3.LUT R2, R16.reuse, R97, RZ, 0xfc, !PT ;  /* 0x0000006110027212 */ /* 0x040fe400078efcff */
[----:B------:R-:W-:Y:S02]  /*21bd0*/  LOP3.LUT R4, R16, 0xf8, R97, 0xfe, !PT ;  /* 0x000000f810047812 */ /* 0x000fe400078efe61 */
[----:B------:R-:W-:Y:S01]  /*21be0*/  MOV R66, R98 ;  /* 0x0000006200427202 */ /* 0x000fe20000000f00 */
[----:B------:R-:W-:Y:S01]  /*21bf0*/  IMAD.MOV.U32 R91, RZ, RZ, R232 ;  /* 0x000000ffff5b7224 */ /* 0x000fe200078e00e8 */
[----:B------:R-:W-:Y:S01]  /*21c00*/  MOV R98, R174 ;  /* 0x000000ae00627202 */ /* 0x000fe20000000f00 */
[----:B------:R-:W-:Y:S01]  /*21c10*/  IMAD.MOV.U32 R174, RZ, RZ, R234 ;  /* 0x000000ffffae7224 */ /* 0x000fe200078e00ea */
[----:B------:R-:W-:Y:S01]  /*21c20*/  FSEL R234, R48, -INF , !P6 ;  /* 0xff80000030ea7808 */ /* 0x000fe20007000000 */
[----:B------:R-:W-:Y:S01]  /*21c30*/  IMAD.MOV.U32 R60, RZ, RZ, R99 ;  /* 0x000000ffff3c7224 */ /* 0x000fe200078e0063 */
[----:B------:R-:W-:Y:S01]  /*21c40*/  IADD3 R3, R2, 0x1, RZ ;  /* 0x0000000102037810 */ /* 0x000fe20007ffe0ff */
[----:B------:R-:W-:Y:S01]  /*21c50*/  IMAD.MOV.U32 R99, RZ, RZ, R207 ;  /* 0x000000ffff637224 */ /* 0x000fe200078e00cf */
[----:B--2---:R-:W-:Y:S01]  /*21c60*/  FSEL R232, R50, -INF , !P4 ;  /* 0xff80000032e87808 */ /* 0x004fe20006000000 */
[----:B------:R-:W-:Y:S01]  /*21c70*/  IMAD.MOV.U32 R90, RZ, RZ, R215 ;  /* 0x000000ffff5a7224 */ /* 0x000fe200078e00d7 */
[C---:B------:R-:W-:Y:S01]  /*21c80*/  ISETP.GE.AND P6, PT, R4.reuse, R7, PT ;  /* 0x000000070400720c */ /* 0x040fe20003fc6270 */
[----:B------:R-:W-:Y:S01]  /*21c90*/  IMAD.MOV.U32 R215, RZ, RZ, R246 ;  /* 0x000000ffffd77224 */ /* 0x000fe200078e00f6 */
[----:B------:R-:W-:Y:S01]  /*21ca0*/  ISETP.GE.AND P4, PT, R4, R5, PT ;  /* 0x000000050400720c */ /* 0x000fe20003f86270 */
[----:B------:R-:W-:Y:S01]  /*21cb0*/  VIADD R4, R2, 0x9 ;  /* 0x0000000902047836 */ /* 0x000fe20000000000 */
[----:B------:R-:W-:Y:S01]  /*21cc0*/  MOV R207, R244 ;  /* 0x000000f400cf7202 */ /* 0x000fe20000000f00 */
[----:B------:R-:W-:Y:S01]  /*21cd0*/  IMAD.MOV.U32 R64, RZ, RZ, R249 ;  /* 0x000000ffff407224 */ /* 0x000fe200078e00f9 */
[----:B------:R-:W-:-:S02]  /*21ce0*/  FSEL R246, R32, -INF , !P5 ;  /* 0xff80000020f67808 */ /* 0x000fc40006800000 */
[----:B------:R-:W-:Y:S01]  /*21cf0*/  FSEL R244, R34, -INF , !P3 ;  /* 0xff80000022f47808 */ /* 0x000fe20005800000 */
[----:B------:R-:W-:Y:S01]  /*21d00*/  IMAD.MOV.U32 R249, RZ, RZ, R245 ;  /* 0x000000fffff97224 */ /* 0x000fe200078e00f5 */
[C---:B------:R-:W-:Y:S02]  /*21d10*/  ISETP.GE.AND P5, PT, R3.reuse, R7, PT ;  /* 0x000000070300720c */ /* 0x040fe40003fa6270 */
[----:B------:R-:W-:Y:S01]  /*21d20*/  ISETP.GE.AND P3, PT, R3, R5, PT ;  /* 0x000000050300720c */ /* 0x000fe20003f66270 */
[----:B------:R-:W-:Y:S01]  /*21d30*/  VIADD R3, R2, 0x11 ;  /* 0x0000001102037836 */ /* 0x000fe20000000000 */
[----:B------:R-:W-:Y:S02]  /*21d40*/  MOV R97, R247 ;  /* 0x000000f700617202 */ /* 0x000fe40000000f00 */
[----:B------:R-:W-:Y:S02]  /*21d50*/  FSEL R247, R12, -INF , !P6 ;  /* 0xff8000000cf77808 */ /* 0x000fe40007000000 */
[----:B------:R-:W-:-:S02]  /*21d60*/  FSEL R245, R6, -INF , !P4 ;  /* 0xff80000006f57808 */ /* 0x000fc40006000000 */
[C---:B------:R-:W-:Y:S02]  /*21d70*/  ISETP.GE.AND P6, PT, R4.reuse, R7, PT ;  /* 0x000000070400720c */ /* 0x040fe40003fc6270 */
[----:B------:R-:W-:Y:S01]  /*21d80*/  ISETP.GE.AND P4, PT, R4, R5, PT ;  /* 0x000000050400720c */ /* 0x000fe20003f86270 */
[----:B------:R-:W-:Y:S01]  /*21d90*/  FMUL.FTZ R4, R81, R0 ;  /* 0x0000000051047220 */ /* 0x000fe20000410000 */
[----:B------:R-:W-:Y:S02]  /*21da0*/  FSEL R62, R90, -INF , !P5 ;  /* 0xff8000005a3e7808 */ /* 0x000fe40006800000 */
[----:B------:R-:W-:Y:S02]  /*21db0*/  FSEL R44, R91, -INF , !P3 ;  /* 0xff8000005b2c7808 */ /* 0x000fe40005800000 */
[C---:B------:R-:W-:Y:S02]  /*21dc0*/  ISETP.GE.AND P5, PT, R3.reuse, R7, PT ;  /* 0x000000070300720c */ /* 0x040fe40003fa6270 */
[----:B------:R-:W-:Y:S01]  /*21dd0*/  ISETP.GE.AND P3, PT, R3, R5, PT ;  /* 0x000000050300720c */ /* 0x000fe20003f66270 */
[----:B------:R1:W-:Y:S01]  /*21de0*/  MUFU.TANH R30, R4 ;  /* 0x00000004001e7308 */ /* 0x0003e20000002400 */
[----:B------:R-:W-:-:S02]  /*21df0*/  IADD3 R3, R2, 0x19, RZ ;  /* 0x0000001902037810 */ /* 0x000fc40007ffe0ff */
[----:B------:R-:W-:Y:S02]  /*21e00*/  FSEL R60, R60, -INF , !P6 ;  /* 0xff8000003c3c7808 */ /* 0x000fe40007000000 */
[----:B------:R-:W-:Y:S02]  /*21e10*/  FSEL R52, R66, -INF , !P4 ;  /* 0xff80000042347808 */ /* 0x000fe40006000000 */
[C---:B------:R-:W-:Y:S02]  /*21e20*/  ISETP.GE.AND P6, PT, R3.reuse, R7, PT ;  /* 0x000000070300720c */ /* 0x040fe40003fc6270 */
[----:B------:R-:W-:Y:S01]  /*21e30*/  ISETP.GE.AND P4, PT, R3, R5, PT ;  /* 0x000000050300720c */ /* 0x000fe20003f86270 */
[----:B------:R-:W-:Y:S01]  /*21e40*/  VIADD R3, R2, 0x29 ;  /* 0x0000002902037836 */ /* 0x000fe20000000000 */
[----:B------:R-:W-:Y:S01]  /*21e50*/  FSEL R64, R64, -INF , !P5 ;  /* 0xff80000040407808 */ /* 0x000fe20006800000 */
[----:B------:R-:W-:Y:S01]  /*21e60*/  FMUL.FTZ R6, R83, R0 ;  /* 0x0000000053067220 */ /* 0x000fe20000410000 */
[----:B------:R-:W-:Y:S01]  /*21e70*/  FSEL R50, R97, -INF , !P3 ;  /* 0xff80000061327808 */ /* 0x000fe20005800000 */
[----:B-1----:R-:W-:Y:S01]  /*21e80*/  VIADD R4, R2, 0x21 ;  /* 0x0000002102047836 */ /* 0x002fe20000000000 */
[----:B------:R-:W-:-:S02]  /*21e90*/  FSEL R66, R98, -INF , !P6 ;  /* 0xff80000062427808 */ /* 0x000fc40007000000 */
[----:B------:R-:W-:Y:S02]  /*21ea0*/  FSEL R48, R99, -INF , !P4 ;  /* 0xff80000063307808 */ /* 0x000fe40006000000 */
[C---:B------:R-:W-:Y:S02]  /*21eb0*/  ISETP.GE.AND P5, PT, R4.reuse, R7, PT ;  /* 0x000000070400720c */ /* 0x040fe40003fa6270 */
[----:B------:R-:W-:Y:S02]  /*21ec0*/  ISETP.GE.AND P3, PT, R4, R5, PT ;  /* 0x000000050400720c */ /* 0x000fe40003f66270 */
[C---:B------:R-:W-:Y:S01]  /*21ed0*/  IADD3 R4, R2.reuse, 0x31, RZ ;  /* 0x0000003102047810 */ /* 0x040fe20007ffe0ff */
[----:B------:R1:W-:Y:S01]  /*21ee0*/  MUFU.TANH R11, R6 ;  /* 0x00000006000b7308 */ /* 0x0003e20000002400 */
[C---:B------:R-:W-:Y:S02]  /*21ef0*/  ISETP.GE.AND P6, PT, R3.reuse, R7, PT ;  /* 0x000000070300720c */ /* 0x040fe40003fc6270 */
[----:B------:R-:W-:Y:S01]  /*21f00*/  ISETP.GE.AND P4, PT, R3, R5, PT ;  /* 0x000000050300720c */ /* 0x000fe20003f86270 */
[----:B------:R-:W-:Y:S01]  /*21f10*/  VIADD R3, R2, 0x39 ;  /* 0x0000003902037836 */ /* 0x000fe20000000000 */
[----:B------:R-:W-:-:S02]  /*21f20*/  FSEL R68, R70, -INF , !P5 ;  /* 0xff80000046447808 */ /* 0x000fc40006800000 */
[----:B------:R-:W-:Y:S02]  /*21f30*/  FSEL R47, R204, -INF , !P3 ;  /* 0xff800000cc2f7808 */ /* 0x000fe40005800000 */
[C---:B------:R-:W-:Y:S02]  /*21f40*/  ISETP.GE.AND P5, PT, R4.reuse, R7, PT ;  /* 0x000000070400720c */ /* 0x040fe40003fa6270 */
[----:B------:R-:W-:Y:S01]  /*21f50*/  ISETP.GE.AND P3, PT, R4, R5, PT ;  /* 0x000000050400720c */ /* 0x000fe20003f66270 */
[-C--:B------:R-:W-:Y:S01]  /*21f60*/  FMUL.FTZ R4, R73, R0.reuse ;  /* 0x0000000049047220 */ /* 0x080fe20000410000 */
[----:B------:R-:W-:Y:S01]  /*21f70*/  FSEL R70, R205, -INF , !P6 ;  /* 0xff800000cd467808 */ /* 0x000fe20007000000 */
[----:B-1----:R-:W-:Y:S01]  /*21f80*/  FMUL.FTZ R6, R77, R0 ;  /* 0x000000004d067220 */ /* 0x002fe20000410000 */
[----:B------:R-:W-:Y:S01]  /*21f90*/  FSEL R54, R207, -INF , !P4 ;  /* 0xff800000cf367808 */ /* 0x000fe20006000000 */
[----:B------:R1:W-:Y:S01]  /*21fa0*/  MUFU.TANH R28, R4 ;  /* 0x00000004001c7308 */ /* 0x0003e20000002400 */
[----:B------:R-:W-:-:S02]  /*21fb0*/  ISETP.GE.AND P6, PT, R3, R7, PT ;  /* 0x000000070300720c */ /* 0x000fc40003fc6270 */
[----:B------:R-:W-:Y:S01]  /*21fc0*/  ISETP.GE.AND P4, PT, R3, R5, PT ;  /* 0x000000050300720c */ /* 0x000fe20003f86270 */
[----:B------:R-:W-:-:S04]  /*21fd0*/  VIADD R3, R2, 0x41 ;  /* 0x0000004102037836 */ /* 0x000fc80000000000 */
[----:B------:R2:W-:Y:S01]  /*21fe0*/  MUFU.TANH R29, R6 ;  /* 0x00000006001d7308 */ /* 0x0005e20000002400 */
[----:B------:R-:W-:Y:S01]  /*21ff0*/  FSEL R77, R210, -INF , !P5 ;  /* 0xff800000d24d7808 */ /* 0x000fe20006800000 */
[-C--:B------:R-:W-:Y:S01]  /*22000*/  FMUL.FTZ R8, R85, R0.reuse ;  /* 0x0000000055087220 */ /* 0x080fe20000410000 */
[----:B------:R-:W-:Y:S02]  /*22010*/  FSEL R46, R173, -INF , !P3 ;  /* 0xff800000ad2e7808 */ /* 0x000fe40005800000 */
[----:B------:R-:W-:Y:S02]  /*22020*/  FSEL R80, R174, -INF , !P6 ;  /* 0xff800000ae507808 */ /* 0x000fe40007000000 */
[----:B-1----:R-:W-:Y:S02]  /*22030*/  IADD3 R4, R2, 0x49, RZ ;  /* 0x0000004902047810 */ /* 0x002fe40007ffe0ff */
[----:B------:R-:W-:Y:S01]  /*22040*/  FSEL R45, R215, -INF , !P4 ;  /* 0xff800000d72d7808 */ /* 0x000fe20006000000 */
[----:B--2---:R-:W-:Y:S01]  /*22050*/  FMUL.FTZ R6, R79, R0 ;  /* 0x000000004f067220 */ /* 0x004fe20000410000 */
[----:B------:R-:W-:-:S02]  /*22060*/  ISETP.GE.AND P5, PT, R3, R7, PT ;  /* 0x000000070300720c */ /* 0x000fc40003fa6270 */
[----:B------:R-:W-:Y:S01]  /*22070*/  ISETP.GE.AND P3, PT, R3, R5, PT ;  /* 0x000000050300720c */ /* 0x000fe20003f66270 */
[----:B------:R1:W-:Y:S01]  /*22080*/  MUFU.TANH R10, R6 ;  /* 0x00000006000a7308 */ /* 0x0003e20000002400 */
[----:B------:R-:W-:Y:S01]  /*22090*/  ISETP.GE.AND P6, PT, R4, R7, PT ;  /* 0x000000070400720c */ /* 0x000fe20003fc6270 */
[----:B------:R-:W-:Y:S01]  /*220a0*/  VIADD R3, R2, 0x51 ;  /* 0x0000005102037836 */ /* 0x000fe20000000000 */
[----:B------:R-:W-:Y:S01]  /*220b0*/  ISETP.GE.AND P4, PT, R4, R5, PT ;  /* 0x000000050400720c */ /* 0x000fe20003f86270 */
[----:B------:R-:W-:Y:S01]  /*220c0*/  VIADD R4, R2, 0x59 ;  /* 0x0000005902047836 */ /* 0x000fe20000000000 */
[----:B------:R-:W-:Y:S02]  /*220d0*/  FSEL R83, R192, -INF , !P5 ;  /* 0xff800000c0537808 */ /* 0x000fe40006800000 */
[----:B------:R-:W-:Y:S01]  /*220e0*/  FSEL R56, R214, -INF , !P3 ;  /* 0xff800000d6387808 */ /* 0x000fe20005800000 */
[----:B------:R2:W3:Y:S01]  /*220f0*/  MUFU.TANH R32, R8 ;  /* 0x0000000800207308 */ /* 0x0004e20000002400 */
[----:B------:R-:W-:-:S02]  /*22100*/  FSEL R85, R248, -INF , !P6 ;  /* 0xff800000f8557808 */ /* 0x000fc40007000000 */
[----:B------:R-:W-:Y:S01]  /*22110*/  FSEL R58, R249, -INF , !P4 ;  /* 0xff800000f93a7808 */ /* 0x000fe20006000000 */
[----:B-1----:R-:W-:Y:S01]  /*22120*/  FMUL.FTZ R6, R75, R0 ;  /* 0x000000004b067220 */ /* 0x002fe20000410000 */
[----:B------:R-:W-:-:S03]  /*22130*/  ISETP.GE.AND P5, PT, R3, R7, PT ;  /* 0x000000070300720c */ /* 0x000fc60003fa6270 */
[----:B------:R1:W-:Y:S01]  /*22140*/  MUFU.TANH R26, R6 ;  /* 0x00000006001a7308 */ /* 0x0003e20000002400 */
[----:B------:R-:W-:Y:S02]  /*22150*/  ISETP.GE.AND P3, PT, R3, R5, PT ;  /* 0x000000050300720c */ /* 0x000fe40003f66270 */
[C---:B------:R-:W-:Y:S01]  /*22160*/  ISETP.GE.AND P6, PT, R4.reuse, R7, PT ;  /* 0x000000070400720c */ /* 0x040fe20003fc6270 */
[-C--:B--2---:R-:W-:Y:S01]  /*22170*/  FMUL.FTZ R8, R87, R0.reuse ;  /* 0x0000000057087220 */ /* 0x084fe20000410000 */
[----:B------:R-:W-:Y:S01]  /*22180*/  ISETP.GE.AND P4, PT, R4, R5, PT ;  /* 0x000000050400720c */ /* 0x000fe20003f86270 */
[-C--:B------:R-:W-:Y:S01]  /*22190*/  FMUL.FTZ R4, R65, R0.reuse ;  /* 0x0000000041047220 */ /* 0x080fe20000410000 */
[----:B------:R-:W-:Y:S01]  /*221a0*/  IADD3 R3, R2, 0x61, RZ ;  /* 0x0000006102037810 */ /* 0x000fe20007ffe0ff */
[----:B------:R-:W2:Y:S01]  /*221b0*/  MUFU.TANH R31, R8 ;  /* 0x00000008001f7308 */ /* 0x000ea20000002400 */
[----:B------:R-:W-:Y:S02]  /*221c0*/  FSEL R87, R250, -INF , !P5 ;  /* 0xff800000fa577808 */ /* 0x000fe40006800000 */
[----:B------:R-:W-:Y:S01]  /*221d0*/  FSEL R65, R252, -INF , !P3 ;  /* 0xff800000fc417808 */ /* 0x000fe20005800000 */
[----:B-1----:R-:W-:Y:S01]  /*221e0*/  FMUL.FTZ R6, R69, R0 ;  /* 0x0000000045067220 */ /* 0x002fe20000410000 */
[----:B------:R-:W-:-:S03]  /*221f0*/  ISETP.GE.AND P5, PT, R3, R7, PT ;  /* 0x000000070300720c */ /* 0x000fc60003fa6270 */
[----:B------:R1:W4:Y:S01]  /*22200*/  MUFU.TANH R8, R4 ;  /* 0x0000000400087308 */ /* 0x0003220000002400 */
[----:B------:R-:W-:Y:S01]  /*22210*/  ISETP.GE.AND P3, PT, R3, R5, PT ;  /* 0x000000050300720c */ /* 0x000fe20003f66270 */
[----:B------:R-:W-:-:S06]  /*22220*/  VIADD R3, R2, 0x69 ;  /* 0x0000006902037836 */ /* 0x000fcc0000000000 */
[----:B------:R3:W-:Y:S01]  /*22230*/  MUFU.TANH R9, R6 ;  /* 0x0000000600097308 */ /* 0x0007e20000002400 */
[----:B------:R-:W-:Y:S02]  /*22240*/  FSEL R90, R237, -INF , !P5 ;  /* 0xff800000ed5a7808 */ /* 0x000fe40006800000 */
[----:B------:R-:W-:Y:S02]  /*22250*/  FSEL R76, R236, -INF , !P3 ;  /* 0xff800000ec4c7808 */ /* 0x000fe40005800000 */
[----:B------:R-:W-:Y:S02]  /*22260*/  FSEL R88, R242, -INF , !P6 ;  /* 0xff800000f2587808 */ /* 0x000fe40007000000 */
[----:B-1----:R-:W-:Y:S01]  /*22270*/  IADD3 R4, R2, 0x71, RZ ;  /* 0x0000007102047810 */ /* 0x002fe20007ffe0ff */
[----:B---3--:R-:W-:-:S03]  /*22280*/  FMUL.FTZ R6, R71, R0 ;  /* 0x0000000047067220 */ /* 0x008fc60000410000 */
[C---:B------:R-:W-:Y:S01]  /*22290*/  ISETP.GE.AND P5, PT, R4.reuse, R7, PT ;  /* 0x000000070400720c */ /* 0x040fe20003fa6270 */
[----:B------:R1:W-:Y:S01]  /*222a0*/  MUFU.TANH R24, R6 ;  /* 0x0000000600187308 */ /* 0x0003e20000002400 */
[----:B------:R-:W-:Y:S01]  /*222b0*/  ISETP.GE.AND P3, PT, R4, R5, PT ;  /* 0x000000050400720c */ /* 0x000fe20003f66270 */
[----:B------:R-:W-:Y:S01]  /*222c0*/  VIADD R4, R2, 0x81 ;  /* 0x0000008102047836 */ /* 0x000fe20000000000 */
[----:B------:R-:W-:Y:S02]  /*222d0*/  ISETP.GE.AND P6, PT, R3, R7, PT ;  /* 0x000000070300720c */ /* 0x000fe40003fc6270 */
[----:B------:R-:W-:Y:S02]  /*222e0*/  FSEL R94, R228, -INF , !P5 ;  /* 0xff800000e45e7808 */ /* 0x000fe40006800000 */
[----:B------:R-:W-:Y:S02]  /*222f0*/  FSEL R84, R227, -INF , !P3 ;  /* 0xff800000e3547808 */ /* 0x000fe40005800000 */
[----:B------:R-:W-:Y:S01]  /*22300*/  FSEL R92, R230, -INF , !P6 ;  /* 0xff800000e65c7808 */ /* 0x000fe20007000000 */
[----:B-1----:R-:W-:Y:S01]  /*22310*/  FMUL.FTZ R6, R67, R0 ;  /* 0x0000000043067220 */ /* 0x002fe20000410000 */
[----:B------:R-:W-:-:S02]  /*22320*/  FSEL R67, R238, -INF , !P4 ;  /* 0xff800000ee437808 */ /* 0x000fc40006000000 */
[----:B------:R-:W-:Y:S01]  /*22330*/  ISETP.GE.AND P4, PT, R3, R5, PT ;  /* 0x000000050300720c */ /* 0x000fe20003f86270 */
[----:B------:R-:W-:Y:S01]  /*22340*/  VIADD R3, R2, 0x79 ;  /* 0x0000007902037836 */ /* 0x000fe20000000000 */
[----:B------:R1:W3:Y:S01]  /*22350*/  MUFU.TANH R21, R6 ;  /* 0x0000000600157308 */ /* 0x0002e20000002400 */
[C---:B------:R-:W-:Y:S02]  /*22360*/  ISETP.GE.AND P5, PT, R4.reuse, R7, PT ;  /* 0x000000070400720c */ /* 0x040fe40003fa6270 */
[----:B------:R-:W-:Y:S02]  /*22370*/  FSEL R81, R229, -INF , !P4 ;  /* 0xff800000e5517808 */ /* 0x000fe40006000000 */
[----:B------:R-:W-:Y:S01]  /*22380*/  ISETP.GE.AND P3, PT, R4, R5, PT ;  /* 0x000000050400720c */ /* 0x000fe20003f66270 */
[----:B------:R-:W-:Y:S01]  /*22390*/  FMUL.FTZ R4, R53, R0 ;  /* 0x0000000035047220 */ /* 0x000fe20000410000 */
[C---:B------:R-:W-:Y:S02]  /*223a0*/  ISETP.GE.AND P6, PT, R3.reuse, R7, PT ;  /* 0x000000070300720c */ /* 0x040fe40003fc6270 */
[----:B------:R-:W-:-:S02]  /*223b0*/  ISETP.GE.AND P4, PT, R3, R5, PT ;  /* 0x000000050300720c */ /* 0x000fc40003f86270 */
[----:B------:R-:W-:Y:S01]  /*223c0*/  IADD3 R3, R2, 0x89, RZ ;  /* 0x0000008902037810 */ /* 0x000fe20007ffe0ff */
[----:B------:R2:W3:Y:S01]  /*223d0*/  MUFU.TANH R18, R4 ;  /* 0x0000000400127308 */ /* 0x0004e20000002400 */
[----:B-1----:R-:W-:Y:S01]  /*223e0*/  FMUL.FTZ R6, R61, R0 ;  /* 0x000000003d067220 */ /* 0x002fe20000410000 */
[----:B------:R-:W-:Y:S02]  /*223f0*/  FSEL R95, R223, -INF , !P6 ;  /* 0xff800000df5f7808 */ /* 0x000fe40007000000 */
[----:B------:R-:W-:-:S04]  /*22400*/  FSEL R86, R222, -INF , !P4 ;  /* 0xff800000de567808 */ /* 0x000fc80006000000 */
[----:B------:R1:W-:Y:S01]  /*22410*/  MUFU.TANH R20, R6 ;  /* 0x0000000600147308 */ /* 0x0003e20000002400 */
[C---:B------:R-:W-:Y:S02]  /*22420*/  ISETP.GE.AND P6, PT, R3.reuse, R7, PT ;  /* 0x000000070300720c */ /* 0x040fe40003fc6270 */
[----:B------:R-:W-:Y:S01]  /*22430*/  ISETP.GE.AND P4, PT, R3, R5, PT ;  /* 0x000000050300720c */ /* 0x000fe20003f86270 */
[C---:B------:R-:W-:Y:S02]  /*22440*/  VIADD R3, R2.reuse, 0x91 ;  /* 0x0000009102037836 */ /* 0x040fe40000000000 */
[----:B--2---:R-:W-:Y:S01]  /*22450*/  VIADD R4, R2, 0x99 ;  /* 0x0000009902047836 */ /* 0x004fe20000000000 */
[----:B------:R-:W-:Y:S02]  /*22460*/  FSEL R100, R218, -INF , !P6 ;  /* 0xff800000da647808 */ /* 0x000fe40007000000 */
[----:B------:R-:W-:Y:S01]  /*22470*/  FSEL R91, R199, -INF , !P4 ;  /* 0xff800000c75b7808 */ /* 0x000fe20006000000 */
[----:B-1----:R-:W-:Y:S01]  /*22480*/  FMUL.FTZ R6, R63, R0 ;  /* 0x000000003f067220 */ /* 0x002fe20000410000 */
[----:B------:R-:W-:-:S03]  /*22490*/  FSEL R98, R220, -INF , !P5 ;  /* 0xff800000dc627808 */ /* 0x000fc60006800000 */
[----:B------:R1:W-:Y:S01]  /*224a0*/  MUFU.TANH R19, R6 ;  /* 0x0000000600137308 */ /* 0x0003e20000002400 */
[----:B------:R-:W-:Y:S02]  /*224b0*/  FSEL R89, R219, -INF , !P3 ;  /* 0xff800000db597808 */ /* 0x000fe40005800000 */
[C---:B------:R-:W-:Y:S02]  /*224c0*/  ISETP.GE.AND P6, PT, R4.reuse, R7, PT ;  /* 0x000000070400720c */ /* 0x040fe40003fc6270 */
[----:B------:R-:W-:Y:S01]  /*224d0*/  ISETP.GE.AND P4, PT, R4, R5, PT ;  /* 0x000000050400720c */ /* 0x000fe20003f86270 */
[C---:B------:R-:W-:Y:S01]  /*224e0*/  VIADD R4, R2.reuse, 0xa9 ;  /* 0x000000a902047836 */ /* 0x040fe20000000000 */
[C---:B------:R-:W-:Y:S02]  /*224f0*/  ISETP.GE.AND P5, PT, R3.reuse, R7, PT ;  /* 0x000000070300720c */ /* 0x040fe40003fa6270 */
[----:B------:R-:W-:Y:S02]  /*22500*/  ISETP.GE.AND P3, PT, R3, R5, PT ;  /* 0x000000050300720c */ /* 0x000fe40003f66270 */
[----:B------:R-:W-:Y:S01]  /*22510*/  IADD3 R3, R2, 0xa1, RZ ;  /* 0x000000a102037810 */ /* 0x000fe20007ffe0ff */
[----:B-1----:R-:W-:Y:S01]  /*22520*/  FMUL.FTZ R6, R55, R0 ;  /* 0x0000000037067220 */ /* 0x002fe20000410000 */
[----:B------:R-:W-:-:S03]  /*22530*/  FSEL R102, R198, -INF , !P5 ;  /* 0xff800000c6667808 */ /* 0x000fc60006800000 */
[----:B------:R1:W2:Y:S01]  /*22540*/  MUFU.TANH R17, R6 ;  /* 0x0000000600117308 */ /* 0x0002a20000002400 */
[----:B------:R-:W-:Y:S02]  /*22550*/  FSEL R93, R197, -INF , !P3 ;  /* 0xff800000c55d7808 */ /* 0x000fe40005800000 */
[----:B------:R-:W-:Y:S02]  /*22560*/  FSEL R103, R32, -INF , !P6 ;  /* 0xff80000020677808 */ /* 0x000fe40007000000 */
[----:B------:R-:W-:Y:S02]  /*22570*/  FSEL R97, R31, -INF , !P4 ;  /* 0xff8000001f617808 */ /* 0x000fe40006000000 */
[C---:B------:R-:W-:Y:S02]  /*22580*/  ISETP.GE.AND P5, PT, R3.reuse, R7, PT ;  /* 0x000000070300720c */ /* 0x040fe40003fa6270 */
[----:B------:R-:W-:Y:S01]  /*22590*/  ISETP.GE.AND P3, PT, R3, R5, PT ;  /* 0x000000050300720c */ /* 0x000fe20003f66270 */
[----:B------:R-:W-:Y:S01]  /*225a0*/  VIADD R3, R2, 0xb1 ;  /* 0x000000b102037836 */ /* 0x000fe20000000000 */
[----:B------:R-:W-:-:S02]  /*225b0*/  ISETP.GE.AND P6, PT, R4, R7, PT ;  /* 0x000000070400720c */ /* 0x000fc40003fc6270 */
[----:B------:R-:W-:Y:S01]  /*225c0*/  ISETP.GE.AND P4, PT, R4, R5, PT ;  /* 0x000000050400720c */ /* 0x000fe20003f86270 */
[-C--:B------:R-:W-:Y:S01]  /*225d0*/  FMUL.FTZ R4, R25, R0.reuse ;  /* 0x0000000019047220 */ /* 0x080fe20000410000 */
[----:B-1----:R-:W-:Y:S01]  /*225e0*/  FMUL.FTZ R6, R57, R0 ;  /* 0x0000000039067220 */ /* 0x002fe20000410000 */
[----:B------:R-:W-:-:S03]  /*225f0*/  FSEL R99, R11, -INF , !P3 ;  /* 0xff8000000b637808 */ /* 0x000fc60005800000 */
[----:B------:R1:W2:Y:S01]  /*22600*/  MUFU.TANH R14, R6 ;  /* 0x00000006000e7308 */ /* 0x0002a20000002400 */
[----:B------:R-:W-:Y:S02]  /*22610*/  FSEL R131, R30, -INF , !P5 ;  /* 0xff8000001e837808 */ /* 0x000fe40006800000 */
[C---:B------:R-:W-:Y:S02]  /*22620*/  ISETP.GE.AND P5, PT, R3.reuse, R7, PT ;  /* 0x000000070300720c */ /* 0x040fe40003fa6270 */
[----:B------:R-:W-:-:S03]  /*22630*/  ISETP.GE.AND P3, PT, R3, R5, PT ;  /* 0x000000050300720c */ /* 0x000fc60003f66270 */
[----:B------:R4:W-:Y:S01]  /*22640*/  MUFU.TANH R11, R4 ;  /* 0x00000004000b7308 */ /* 0x0009e20000002400 */
[----:B------:R-:W-:Y:S01]  /*22650*/  IADD3 R3, R2, 0xb9, RZ ;  /* 0x000000b902037810 */ /* 0x000fe20007ffe0ff */
[----:B-1----:R-:W-:Y:S01]  /*22660*/  FMUL.FTZ R6, R59, R0 ;  /* 0x000000003b067220 */ /* 0x002fe20000410000 */
[----:B------:R-:W-:-:S05]  /*22670*/  FSEL R197, R28, -INF , !P5 ;  /* 0xff8000001cc57808 */ /* 0x000fca0006800000 */
[----:B------:R1:W2:Y:S01]  /*22680*/  MUFU.TANH R12, R6 ;  /* 0x00000006000c7308 */ /* 0x0002a20000002400 */
[----:B----4-:R-:W-:Y:S01]  /*22690*/  VIADD R4, R2, 0xc1 ;  /* 0x000000c102047836 */ /* 0x010fe20000000000 */
[----:B------:R-:W-:Y:S02]  /*226a0*/  FSEL R104, R26, -INF , !P3 ;  /* 0xff8000001a687808 */ /* 0x000fe40005800000 */
[----:B------:R-:W-:Y:S02]  /*226b0*/  FSEL R174, R29, -INF , !P6 ;  /* 0xff8000001dae7808 */ /* 0x000fe40007000000 */
[----:B------:R-:W-:Y:S02]  /*226c0*/  FSEL R101, R10, -INF , !P4 ;  /* 0xff8000000a657808 */ /* 0x000fe40006000000 */
[C---:B------:R-:W-:Y:S02]  /*226d0*/  ISETP.GE.AND P5, PT, R4.reuse, R7, PT ;  /* 0x000000070400720c */ /* 0x040fe40003fa6270 */
[----:B------:R-:W-:Y:S01]  /*226e0*/  ISETP.GE.AND P3, PT, R4, R5, PT ;  /* 0x000000050400720c */ /* 0x000fe20003f66270 */
[----:B-1----:R-:W-:Y:S01]  /*226f0*/  FMUL.FTZ R6, R27, R0 ;  /* 0x000000001b067220 */ /* 0x002fe20000410000 */
[----:B------:R-:W-:-:S02]  /*22700*/  ISETP.GE.AND P6, PT, R3, R7, PT ;  /* 0x000000070300720c */ /* 0x000fc40003fc6270 */
[C---:B------:R-:W-:Y:S01]  /*22710*/  IADD3 R4, R2.reuse, 0xd1, RZ ;  /* 0x000000d102047810 */ /* 0x040fe20007ffe0ff */
[----:B------:R1:W4:Y:S01]  /*22720*/  MUFU.TANH R10, R6 ;  /* 0x00000006000a7308 */ /* 0x0003220000002400 */
[----:B------:R-:W-:Y:S01]  /*22730*/  ISETP.GE.AND P4, PT, R3, R5, PT ;  /* 0x000000050300720c */ /* 0x000fe20003f86270 */
[----:B------:R-:W-:Y:S01]  /*22740*/  VIADD R3, R2, 0xc9 ;  /* 0x000000c902037836 */ /* 0x000fe20000000000 */
[----:B------:R-:W-:Y:S02]  /*22750*/  FSEL R204, R8, -INF , !P5 ;  /* 0xff80000008cc7808 */ /* 0x000fe40006800000 */
[----:B---3--:R-:W-:Y:S02]  /*22760*/  FSEL R192, R21, -INF , !P3 ;  /* 0xff80000015c07808 */ /* 0x008fe40005800000 */
[----:B------:R-:W-:Y:S02]  /*22770*/  FSEL R198, R9, -INF , !P6 ;  /* 0xff80000009c67808 */ /* 0x000fe40007000000 */
[----:B------:R-:W-:-:S02]  /*22780*/  ISETP.GE.AND P5, PT, R4, R7, PT ;  /* 0x000000070400720c */ /* 0x000fc40003fa6270 */
[----:B------:R-:W-:Y:S01]  /*22790*/  ISETP.GE.AND P3, PT, R4, R5, PT ;  /* 0x000000050400720c */ /* 0x000fe20003f66270 */
[----:B------:R-:W-:Y:S02]  /*227a0*/  VIADD R4, R2, 0xe1 ;  /* 0x000000e102047836 */ /* 0x000fe40000000000 */
[-C--:B-1----:R-:W-:Y:S01]  /*227b0*/  FMUL.FTZ R6, R49, R0.reuse ;  /* 0x0000000031067220 */ /* 0x082fe20000410000 */
[-C--:B------:R-:W-:Y:S01]  /*227c0*/  FMUL.FTZ R33, R33, R0.reuse ;  /* 0x0000000021217220 */ /* 0x080fe20000410000 */
[----:B------:R-:W-:Y:S02]  /*227d0*/  FMUL.FTZ R35, R35, R0 ;  /* 0x0000000023237220 */ /* 0x000fe40000410000 */
[----:B------:R1:W3:Y:S01]  /*227e0*/  MUFU.TANH R9, R6 ;  /* 0x0000000600097308 */ /* 0x0002e20000002400 */
[----:B------:R-:W-:Y:S02]  /*227f0*/  FSEL R173, R24, -INF , !P4 ;  /* 0xff80000018ad7808 */ /* 0x000fe40006000000 */
[----:B------:R-:W-:-:S02]  /*22800*/  ISETP.GE.AND P6, PT, R3, R7, PT ;  /* 0x000000070300720c */ /* 0x000fc40003fc6270 */
[----:B------:R-:W-:Y:S01]  /*22810*/  ISETP.GE.AND P4, PT, R3, R5, PT ;  /* 0x000000050300720c */ /* 0x000fe20003f86270 */
[----:B------:R-:W-:Y:S01]  /*22820*/  VIADD R3, R2, 0xd9 ;  /* 0x000000d902037836 */ /* 0x000fe20000000000 */
[----:B------:R-:W-:Y:S02]  /*22830*/  FSEL R210, R18, -INF , !P5 ;  /* 0xff80000012d27808 */ /* 0x000fe40006800000 */
[----:B--2---:R-:W-:Y:S02]  /*22840*/  FSEL R207, R17, -INF , !P3 ;  /* 0xff80000011cf7808 */ /* 0x004fe40005800000 */
[C---:B------:R-:W-:Y:S02]  /*22850*/  ISETP.GE.AND P5, PT, R4.reuse, R7, PT ;  /* 0x000000070400720c */ /* 0x040fe40003fa6270 */
[----:B------:R-:W-:Y:S01]  /*22860*/  ISETP.GE.AND P3, PT, R4, R5, PT ;  /* 0x000000050400720c */ /* 0x000fe20003f66270 */
[-C--:B-1----:R-:W-:Y:S01]  /*22870*/  FMUL.FTZ R6, R51, R0.reuse ;  /* 0x0000000033067220 */ /* 0x082fe20000410000 */
[----:B------:R-:W-:Y:S01]  /*22880*/  FMUL.FTZ R4, R15, R0 ;  /* 0x000000000f047220 */ /* 0x000fe20000410000 */
[----:B------:R-:W-:Y:S01]  /*22890*/  MUFU.TANH R33, R33 ;  /* 0x0000002100217308 */ /* 0x000fe20000002400 */
[----:B------:R-:W-:-:S02]  /*228a0*/  FSEL R205, R20, -INF , !P6 ;  /* 0xff80000014cd7808 */ /* 0x000fc40007000000 */
[----:B------:R-:W-:-:S05]  /*228b0*/  FSEL R199, R19, -INF , !P4 ;  /* 0xff80000013c77808 */ /* 0x000fca0006000000 */
[----:B------:R1:W2:Y:S01]  /*228c0*/  MUFU.TANH R8, R6 ;  /* 0x0000000600087308 */ /* 0x0002a20000002400 */
[C---:B------:R-:W-:Y:S02]  /*228d0*/  ISETP.GE.AND P6, PT, R3.reuse, R7, PT ;  /* 0x000000070300720c */ /* 0x040fe40003fc6270 */
[----:B------:R-:W-:Y:S02]  /*228e0*/  ISETP.GE.AND P4, PT, R3, R5, PT ;  /* 0x000000050300720c */ /* 0x000fe40003f86270 */
[----:B------:R-:W-:-:S03]  /*228f0*/  IADD3 R3, R2, 0xe9, RZ ;  /* 0x000000e902037810 */ /* 0x000fc60007ffe0ff */
[----:B------:R-:W2:Y:S01]  /*22900*/  MUFU.TANH R35, R35 ;  /* 0x0000002300237308 */ /* 0x000ea20000002400 */
[----:B------:R-:W-:Y:S01]  /*22910*/  FSEL R214, R14, -INF , !P6 ;  /* 0xff8000000ed67808 */ /* 0x000fe20007000000 */
[----:B-1----:R-:W-:-:S06]  /*22920*/  FMUL.FTZ R6, R13, R0 ;  /* 0x000000000d067220 */ /* 0x002fcc0000410000 */
[----:B------:R-:W-:Y:S01]  /*22930*/  MUFU.TANH R4, R4 ;  /* 0x0000000400047308 */ /* 0x000fe20000002400 */
[----:B------:R-:W-:Y:S02]  /*22940*/  FSEL R215, R12, -INF , !P4 ;  /* 0xff8000000cd77808 */ /* 0x000fe40006000000 */
[C---:B------:R-:W-:Y:S02]  /*22950*/  ISETP.GE.AND P6, PT, R3.reuse, R7, PT ;  /* 0x000000070300720c */ /* 0x040fe40003fc6270 */
[----:B------:R-:W-:-:S03]  /*22960*/  ISETP.GE.AND P4, PT, R3, R5, PT ;  /* 0x000000050300720c */ /* 0x000fc60003f86270 */
[----:B------:R-:W1:Y:S01]  /*22970*/  MUFU.TANH R6, R6 ;  /* 0x0000000600067308 */ /* 0x000e620000002400 */
[C---:B------:R-:W-:Y:S01]  /*22980*/  VIADD R3, R2.reuse, 0xf1 ;  /* 0x000000f102037836 */ /* 0x040fe20000000000 */
[----:B------:R-:W-:Y:S01]  /*22990*/  FSEL R219, R11, -INF , !P5 ;  /* 0xff8000000bdb7808 */ /* 0x000fe20006800000 */
[----:B------:R-:W-:Y:S01]  /*229a0*/  VIADD R0, R2, 0xf9 ;  /* 0x000000f902007836 */ /* 0x000fe20000000000 */
[----:B----4-:R-:W-:Y:S01]  /*229b0*/  FSEL R218, R10, -INF , !P3 ;  /* 0xff8000000ada7808 */ /* 0x010fe20005800000 */
[----:B------:R-:W-:Y:S01]  /*229c0*/  BAR.SYNC.DEFER_BLOCKING 0x0 ;  /* 0x0000000000007b1d */ /* 0x000fe20000010000 */
[C---:B------:R-:W-:Y:S02]  /*229d0*/  ISETP.GE.AND P5, PT, R3.reuse, R7, PT ;  /* 0x000000070300720c */ /* 0x040fe40003fa6270 */
[----:B------:R-:W-:Y:S01]  /*229e0*/  ISETP.GE.AND P3, PT, R3, R5, PT ;  /* 0x000000050300720c */ /* 0x000fe20003f66270 */
[----:B------:R-:W-:Y:S01]  /*229f0*/  IMAD.MOV.U32 R250, RZ, RZ, R235 ;  /* 0x000000fffffa7224 */ /* 0x000fe200078e00eb */
[----:B---3--:R-:W-:-:S02]  /*22a00*/  FSEL R220, R9, -INF , !P6 ;  /* 0xff80000009dc7808 */ /* 0x008fc40007000000 */
[----:B--2---:R-:W-:Y:S02]  /*22a10*/  FSEL R222, R8, -INF , !P4 ;  /* 0xff80000008de7808 */ /* 0x004fe40006000000 */
[----:B------:R-:W-:Y:S02]  /*22a20*/  FSEL R227, R33, -INF , !P5 ;  /* 0xff80000021e37808 */ /* 0x000fe40006800000 */
[----:B------:R-:W-:Y:S01]  /*22a30*/  FSEL R223, R35, -INF , !P3 ;  /* 0xff80000023df7808 */ /* 0x000fe20005800000 */
[----:B------:R-:W-:Y:S01]  /*22a40*/  BSSY B1, `(.L_x_1449) ;  /* 0x0000101000017945 */ /* 0x000fe20003800000 */
[C---:B------:R-:W-:Y:S02]  /*22a50*/  ISETP.GE.AND P6, PT, R2.reuse, R7, PT ;  /* 0x000000070200720c */ /* 0x040fe40003fc6270 */
[----:B------:R-:W-:Y:S02]  /*22a60*/  ISETP.GE.AND P4, PT, R2, R5, PT ;  /* 0x000000050200720c */ /* 0x000fe40003f86270 */
[----:B------:R-:W-:-:S02]  /*22a70*/  ISETP.GE.AND P5, PT, R0, R7, PT ;  /* 0x000000070000720c */ /* 0x000fc40003fa6270 */
[----:B------:R-:W-:Y:S01]  /*22a80*/  ISETP.GE.AND P3, PT, R0, R5, PT ;  /* 0x000000050000720c */ /* 0x000fe20003f66270 */
[----:B------:R-:W-:Y:S01]  /*22a90*/  IMAD.MOV.U32 R235, RZ, RZ, R111 ;  /* 0x000000ffffeb7224 */ /* 0x000fe200078e006f */
[----:B------:R-:W-:Y:S02]  /*22aa0*/  MOV R237, R110 ;  /* 0x0000006e00ed7202 */ /* 0x000fe40000000f00 */
[----:B------:R-:W-:Y:S02]  /*22ab0*/  FSEL R43, R250, -INF , !P6 ;  /* 0xff800000fa2b7808 */ /* 0x000fe40007000000 */
[----:B-1----:R-:W-:Y:S02]  /*22ac0*/  FSEL R228, R6, -INF , !P5 ;  /* 0xff80000006e47808 */ /* 0x002fe40006800000 */
[----:B------:R-:W-:Y:S02]  /*22ad0*/  FSEL R42, R251, -INF , !P4 ;  /* 0xff800000fb2a7808 */ /* 0x000fe40006000000 */
[----:B------:R-:W-:Y:S01]  /*22ae0*/  FSEL R229, R4, -INF , !P3 ;  /* 0xff80000004e57808 */ /* 0x000fe20005800000 */
[----:B------:R-:W-:Y:S05]  /*22af0*/  @!P2 BRA `(.L_x_1450) ;  /* 0x0000000c00d4a947 */ /* 0x000fea0003800000 */
[----:B------:R-:W-:Y:S04]  /*22b00*/  BSSY B0, `(.L_x_1451) ;  /* 0x0000041000007945 */ /* 0x000fe80003800000 */
[----:B------:R-:W-:Y:S05]  /*22b10*/  @!P0 BRA `(.L_x_1452) ;  /* 0x0000000000f08947 */ /* 0x000fea0003800000 */
[----:B------:R-:W2:Y:S01]  /*22b20*/  LD.E R2, desc[UR6][R22.64+0x170] ;  /* 0x0001700616027980 */ /* 0x000ea2000c101900 */
        /* <DEDUP_REMOVED lines=59> */
.L_x_1452:
[----:B------:R-:W2:Y:S02]  /*22ee0*/  LD.E R0, desc[UR6][R22.64+0x38] ;  /* 0x0000380616007980 */ /* 0x000ea4000c101900 */
[----:B--2---:R-:W-:-:S04]  /*22ef0*/  LEA R0, -R0, RZ, 0x8 ;  /* 0x000000ff00007211 */ /* 0x004fc800078e41ff */
[----:B------:R-:W-:Y:S02]  /*22f00*/  SHF.R.S32.HI R2, RZ, 0x1f, R0 ;  /* 0x0000001fff027819 */ /* 0x000fe40000011400 */
.L_x_1453:
[----:B------:R-:W-:Y:S05]  /*22f10*/  BSYNC B0 ;  /* 0x0000000000007941 */ /* 0x000fea0003800000 */
.L_x_1451:
[----:B-----5:R-:W-:Y:S01]  /*22f20*/  @!P1 IADD3 R3, P2, R0, R116, RZ ;  /* 0x0000007400039210 */ /* 0x020fe20007f5e0ff */
        /* <DEDUP_REMOVED lines=174> */
.L_x_1455:
[----:B------:R-:W-:Y:S05]  /*23a10*/  BSYNC B0 ;  /* 0x0000000000007941 */ /* 0x000fea0003800000 */
.L_x_1454:
[----:B------:R-:W0:Y:S01]  /*23a20*/  LDGDEPBAR ;  /* 0x00000000000079af */ /* 0x000e220000000000 */
[----:B------:R-:W-:-:S04]  /*23a30*/  LEA R243, P0, R0, R243, 0x1 ;  /* 0x000000f300f37211 */ /* 0x000fc800078008ff */
[----:B------:R-:W-:-:S09]  /*23a40*/  LEA.HI.X R239, R0, R239, R2, 0x1, P0 ;  /* 0x000000ef00ef7211 */ /* 0x000fd200000f0c02 */
.L_x_1450:
[----:B------:R-:W-:Y:S05]  /*23a50*/  BSYNC B1 ;  /* 0x0000000000017941 */ /* 0x000fea0003800000 */
.L_x_1449:
[----:B-----5:R-:W-:Y:S01]  /*23a60*/  FMNMX.FTZ R0, R37, R42, !PT ;  /* 0x0000002a25007209 */ /* 0x020fe20007810000 */
[----:B-1----:R-:W-:Y:S03]  /*23a70*/  LDSM.16.MT88.4 R16, [R181+0xa000] ;  /* 0x00a00000b510783b */ /* 0x002fe60000004200 */
[----:B------:R-:W-:Y:S01]  /*23a80*/  FMNMX.FTZ R0, R44, R0, !PT ;  /* 0x000000002c007209 */ /* 0x000fe20007810000 */
[----:B------:R-:W-:Y:S03]  /*23a90*/  LDSM.16.MT88.4 R28, [R180+0xa000] ;  /* 0x00a00000b41c783b */ /* 0x000fe60000004200 */
[----:B------:R-:W-:Y:S01]  /*23aa0*/  FMNMX.FTZ R0, R115, R0, !PT ;  /* 0x0000000073007209 */ /* 0x000fe20007810000 */
[----:B------:R-:W-:Y:S03]  /*23ab0*/  LDSM.16.MT88.4 R32, [R179+0xa800] ;  /* 0x00a80000b320783b */ /* 0x000fe60000004200 */
[----:B------:R-:W-:-:S02]  /*23ac0*/  FMNMX.FTZ R2, R52, R0, !PT ;  /* 0x0000000034027209 */ /* 0x000fc40007810000 */
[----:B------:R1:W3:Y:S01]  /*23ad0*/  LD.E R0, desc[UR6][R22.64+0xdc] ;  /* 0x0000dc0616007980 */ /* 0x0002e2000c101900 */
        /* <DEDUP_REMOVED lines=12> */
[----:B------:R-:W-:Y:S01]  /*23ba0*/  FMNMX.FTZ R3, R125, R3, !PT ;  /* 0x000000037d037209 */ /* 0x000fe20007810000 */
[----:B-1----:R-:W-:Y:S01]  /*23bb0*/  LDSM.16.MT88.4 R20, [R179+0xa000] ;  /* 0x00a00000b314783b */ /* 0x002fe20000004200 */
        /* <DEDUP_REMOVED lines=96> */
[----:B------:R-:W-:-:S04]  /*241c0*/  FMNMX.FTZ R2, R232, R2, !PT ;  /* 0x00000002e8027209 */ /* 0x000fc80007810000 */
[----:B------:R-:W-:-:S04]  /*241d0*/  FMNMX.FTZ R2, R222, R2, !PT ;  /* 0x00000002de027209 */ /* 0x000fc80007810000 */
[----:B------:R-:W-:-:S04]  /*241e0*/  FMNMX.FTZ R2, R244, R2, !PT ;  /* 0x00000002f4027209 */ /* 0x000fc80007810000 */
[----:B------:R-:W-:-:S04]  /*241f0*/  FMNMX.FTZ R2, R223, R2, !PT ;  /* 0x00000002df027209 */ /* 0x000fc80007810000 */
[----:B------:R-:W-:-:S04]  /*24200*/  FMNMX.FTZ R2, R245, R2, !PT ;  /* 0x00000002f5027209 */ /* 0x000fc80007810000 */
[----:B------:R-:W-:-:S05]  /*24210*/  FMNMX.FTZ R2, R229, R2, !PT ;  /* 0x00000002e5027209 */ /* 0x000fca0007810000 */
[----:B------:R-:W1:Y:S02]  /*24220*/  SHFL.BFLY PT, R4, R2, 0x2, 0x1f ;  /* 0x0c401f0002047f89 */ /* 0x000e6400000e0000 */
[----:B-1----:R-:W-:-:S05]  /*24230*/  FMNMX.FTZ R2, R2, R4, !PT ;  /* 0x0000000402027209 */ /* 0x002fca0007810000 */
[----:B------:R-:W1:Y:S02]  /*24240*/  SHFL.BFLY PT, R4, R2, 0x1, 0x1f ;  /* 0x0c201f0002047f89 */ /* 0x000e6400000e0000 */
[----:B-1----:R-:W-:Y:S02]  /*24250*/  FMNMX.FTZ R82, R2, R4, !PT ;  /* 0x0000000402527209 */ /* 0x002fe40007810000 */
[----:B------:R-:W-:Y:S02]  /*24260*/  FMNMX.FTZ R2, R214, R3, !PT ;  /* 0x00000003d6027209 */ /* 0x000fe40007810000 */
[----:B------:R-:W-:Y:S01]  /*24270*/  FSETP.NEU.FTZ.AND P0, PT, R82, -INF , PT ;  /* 0xff8000005200780b */ /* 0x000fe20003f1d000 */
[----:B---3--:R-:W-:Y:S01]  /*24280*/  FMUL.FTZ R3, R0, R82 ;  /* 0x0000005200037220 */ /* 0x008fe20000410000 */
[----:B------:R-:W-:-:S04]  /*24290*/  FMNMX.FTZ R2, R233, R2, !PT ;  /* 0x00000002e9027209 */ /* 0x000fc80007810000 */
[----:B------:R-:W-:Y:S02]  /*242a0*/  FMNMX.FTZ R2, R219, R2, !PT ;  /* 0x00000002db027209 */ /* 0x000fe40007810000 */
[----:B------:R-:W-:Y:S02]  /*242b0*/  FSEL R3, R3, RZ, P0 ;  /* 0x000000ff03037208 */ /* 0x000fe40000000000 */
[----:B------:R-:W-:-:S03]  /*242c0*/  FMNMX.FTZ R2, R234, R2, !PT ;  /* 0x00000002ea027209 */ /* 0x000fc60007810000 */
[--C-:B------:R-:W-:Y:S01]  /*242d0*/  FFMA.FTZ R5, R112, R0, -R3.reuse ;  /* 0x0000000070057223 */ /* 0x100fe20000010803 */
[----:B------:R-:W-:Y:S01]  /*242e0*/  FMNMX.FTZ R2, R220, R2, !PT ;  /* 0x00000002dc027209 */ /* 0x000fe20007810000 */
[----:B------:R-:W-:Y:S02]  /*242f0*/  FFMA.FTZ R4, R42, R0, -R3 ;  /* 0x000000002a047223 */ /* 0x000fe40000010803 */
[----:B------:R-:W-:Y:S01]  /*24300*/  MUFU.EX2 R25, R5 ;  /* 0x0000000500197308 */ /* 0x000fe20000000800 */
[----:B------:R-:W-:-:S04]  /*24310*/  FMNMX.FTZ R2, R246, R2, !PT ;  /* 0x00000002f6027209 */ /* 0x000fc80007810000 */
[----:B------:R-:W-:-:S03]  /*24320*/  FMNMX.FTZ R2, R227, R2, !PT ;  /* 0x00000002e3027209 */ /* 0x000fc60007810000 */
[----:B------:R1:W-:Y:S01]  /*24330*/  MUFU.EX2 R251, R4 ;  /* 0x0000000400fb7308 */ /* 0x0003e20000000800 */
[----:B------:R-:W-:-:S04]  /*24340*/  FMNMX.FTZ R2, R247, R2, !PT ;  /* 0x00000002f7027209 */ /* 0x000fc80007810000 */
[----:B------:R-:W-:-:S05]  /*24350*/  FMNMX.FTZ R2, R228, R2, !PT ;  /* 0x00000002e4027209 */ /* 0x000fca0007810000 */
[----:B--2---:R-:W2:Y:S01]  /*24360*/  SHFL.BFLY PT, R6, R2, 0x2, 0x1f ;  /* 0x0c401f0002067f89 */ /* 0x004ea200000e0000 */
[----:B-1----:R-:W-:-:S04]  /*24370*/  FFMA.FTZ R4, R44, R0, -R3 ;  /* 0x000000002c047223 */ /* 0x002fc80000010803 */
[----:B------:R1:W3:Y:S01]  /*24380*/  MUFU.EX2 R111, R4 ;  /* 0x00000004006f7308 */ /* 0x0002e20000000800 */
[----:B--2---:R-:W-:Y:S01]  /*24390*/  FMNMX.FTZ R2, R2, R6, !PT ;  /* 0x0000000602027209 */ /* 0x004fe20007810000 */
[----:B-1----:R-:W-:-:S04]  /*243a0*/  FFMA.FTZ R4, R115, R0, -R3 ;  /* 0x0000000073047223 */ /* 0x002fc80000010803 */
[----:B------:R-:W1:Y:S01]  /*243b0*/  SHFL.BFLY PT, R5, R2, 0x1, 0x1f ;  /* 0x0c201f0002057f89 */ /* 0x000e6200000e0000 */
[----:B---3--:R-:W-:Y:S01]  /*243c0*/  F2FP.F16.F32.PACK_AB R13, R111, R251 ;  /* 0x000000fb6f0d723e */ /* 0x008fe200000000ff */
[----:B------:R2:W-:Y:S02]  /*243d0*/  MUFU.EX2 R8, R4 ;  /* 0x0000000400087308 */ /* 0x0005e40000000800 */
[----:B--2---:R-:W-:-:S06]  /*243e0*/  FFMA.FTZ R4, R52, R0, -R3 ;  /* 0x0000000034047223 */ /* 0x004fcc0000010803 */
[----:B------:R2:W3:Y:S01]  /*243f0*/  MUFU.EX2 R7, R4 ;  /* 0x0000000400077308 */ /* 0x0004e20000000800 */
[----:B-1----:R-:W-:Y:S01]  /*24400*/  FMNMX.FTZ R79, R2, R5, !PT ;  /* 0x00000005024f7209 */ /* 0x002fe20007810000 */
[----:B------:R-:W-:-:S03]  /*24410*/  FFMA.FTZ R2, R106, R0, -R3 ;  /* 0x000000006a027223 */ /* 0x000fc60000010803 */
[----:B------:R-:W-:Y:S01]  /*24420*/  FSETP.NEU.FTZ.AND P1, PT, R79, -INF , PT ;  /* 0xff8000004f00780b */ /* 0x000fe20003f3d000 */
[----:B------:R-:W-:Y:S02]  /*24430*/  FMUL.FTZ R5, R0, R79 ;  /* 0x0000004f00057220 */ /* 0x000fe40000410000 */
[----:B------:R1:W-:Y:S03]  /*24440*/  MUFU.EX2 R115, R2 ;  /* 0x0000000200737308 */ /* 0x0003e60000000800 */
[----:B------:R-:W-:-:S05]  /*24450*/  FSEL R5, R5, RZ, P1 ;  /* 0x000000ff05057208 */ /* 0x000fca0000800000 */
[-C--:B------:R-:W-:Y:S01]  /*24460*/  FFMA.FTZ R6, R60, R0.reuse, -R5 ;  /* 0x000000003c067223 */ /* 0x080fe20000010805 */
[-CC-:B--2---:R-:W-:Y:S01]  /*24470*/  FFMA.FTZ R4, R114, R0.reuse, -R3.reuse ;  /* 0x0000000072047223 */ /* 0x184fe20000010803 */
[----:B---3--:R-:W-:Y:S02]  /*24480*/  MOV R106, R7 ;  /* 0x00000007006a7202 */ /* 0x008fe40000000f00 */
[----:B------:R-:W-:Y:S01]  /*24490*/  MUFU.EX2 R249, R6 ;  /* 0x0000000600f97308 */ /* 0x000fe20000000800 */
[----:B-1----:R-:W-:-:S07]  /*244a0*/  FFMA.FTZ R2, R45, R0, -R3 ;  /* 0x000000002d027223 */ /* 0x002fce0000010803 */
[----:B------:R1:W-:Y:S02]  /*244b0*/  MUFU.EX2 R27, R4 ;  /* 0x00000004001b7308 */ /* 0x0003e40000000800 */
[----:B-1----:R-:W-:-:S06]  /*244c0*/  FFMA.FTZ R4, R50, R0, -R3 ;  /* 0x0000000032047223 */ /* 0x002fcc0000010803 */
[----:B------:R1:W-:Y:S02]  /*244d0*/  MUFU.EX2 R116, R4 ;  /* 0x0000000400747308 */ /* 0x0003e40000000800 */
[----:B-1----:R-:W-:-:S06]  /*244e0*/  FFMA.FTZ R4, R113, R0, -R3 ;  /* 0x0000000071047223 */ /* 0x002fcc0000010803 */
[----:B------:R1:W2:Y:S02]  /*244f0*/  MUFU.EX2 R26, R4 ;  /* 0x00000004001a7308 */ /* 0x0002a40000000800 */
[----:B-1----:R-:W-:Y:S01]  /*24500*/  FFMA.FTZ R4, R48, R0, -R3 ;  /* 0x0000000030047223 */ /* 0x002fe20000010803 */
[----:B--2---:R-:W-:-:S05]  /*24510*/  MOV R112, R26 ;  /* 0x0000001a00707202 */ /* 0x004fca0000000f00 */
[----:B------:R1:W-:Y:S08]  /*24520*/  MUFU.EX2 R48, R2 ;  /* 0x0000000200307308 */ /* 0x0003f00000000800 */
[----:B------:R2:W-:Y:S01]  /*24530*/  MUFU.EX2 R114, R4 ;  /* 0x0000000400727308 */ /* 0x0005e20000000800 */
[----:B-1----:R-:W-:-:S07]  /*24540*/  FFMA.FTZ R2, R78, R0, -R3 ;  /* 0x000000004e027223 */ /* 0x002fce0000010803 */
[----:B------:R1:W-:Y:S01]  /*24550*/  MUFU.EX2 R59, R2 ;  /* 0x00000002003b7308 */ /* 0x0003e20000000800 */
[----:B--2---:R-:W-:-:S07]  /*24560*/  FFMA.FTZ R4, R47, R0, -R3 ;  /* 0x000000002f047223 */ /* 0x004fce0000010803 */
[----:B------:R2:W3:Y:S01]  /*24570*/  MUFU.EX2 R24, R4 ;  /* 0x0000000400187308 */ /* 0x0004e20000000800 */
[----:B-1----:R-:W-:-:S07]  /*24580*/  FFMA.FTZ R2, R43, R0, -R5 ;  /* 0x000000002b027223 */ /* 0x002fce0000010805 */
[----:B------:R1:W-:Y:S01]  /*24590*/  MUFU.EX2 R78, R2 ;  /* 0x00000002004e7308 */ /* 0x0003e20000000800 */
[----:B--2---:R-:W-:Y:S01]  /*245a0*/  FFMA.FTZ R4, R108, R0, -R3 ;  /* 0x000000006c047223 */ /* 0x004fe20000010803 */
[----:B------:R-:W-:Y:S02]  /*245b0*/  MOV R108, R8 ;  /* 0x00000008006c7202 */ /* 0x000fe40000000f00 */
[----:B------:R-:W2:Y:S04]  /*245c0*/  LDSM.16.MT88.4 R8, [R178+0xa000] ;  /* 0x00a00000b208783b */ /* 0x000ea80000004200 */
[----:B------:R4:W-:Y:S01]  /*245d0*/  MUFU.EX2 R118, R4 ;  /* 0x0000000400767308 */ /* 0x0009e20000000800 */
[----:B------:R-:W-:Y:S01]  /*245e0*/  F2FP.F16.F32.PACK_AB R15, R106, R108 ;  /* 0x0000006c6a0f723e */ /* 0x000fe200000000ff */
[----:B-1----:R-:W-:-:S06]  /*245f0*/  FFMA.FTZ R2, R62, R0, -R5 ;  /* 0x000000003e027223 */ /* 0x002fcc0000010805 */
[----:B------:R1:W3:Y:S01]  /*24600*/  MUFU.EX2 R248, R2 ;  /* 0x0000000200f87308 */ /* 0x0002e20000000800 */
[----:B----4-:R-:W-:-:S07]  /*24610*/  FFMA.FTZ R4, R54, R0, -R3 ;  /* 0x0000000036047223 */ /* 0x010fce0000010803 */
[----:B------:R4:W-:Y:S01]  /*24620*/  MUFU.EX2 R110, R4 ;  /* 0x00000004006e7308 */ /* 0x0009e20000000800 */
[----:B-1----:R-:W-:Y:S01]  /*24630*/  FFMA.FTZ R2, R117, R0, -R5 ;  /* 0x0000000075027223 */ /* 0x002fe20000010805 */
[----:B---3--:R-:W-:Y:S02]  /*24640*/  MOV R117, R24 ;  /* 0x0000001800757202 */ /* 0x008fe40000000f00 */
[----:B------:R-:W-:-:S04]  /*24650*/  F2FP.F16.F32.PACK_AB R12, R248, R78 ;  /* 0x0000004ef80c723e */ /* 0x000fc800000000ff */
[----:B------:R1:W3:Y:S01]  /*24660*/  MUFU.EX2 R250, R2 ;  /* 0x0000000200fa7308 */ /* 0x0002e20000000800 */
[----:B----4-:R-:W-:Y:S01]  /*24670*/  FFMA.FTZ R4, R107, R0, -R3 ;  /* 0x000000006b047223 */ /* 0x010fe20000010803 */
[----:B------:R-:W-:-:S06]  /*24680*/  MOV R107, R25 ;  /* 0x00000019006b7202 */ /* 0x000fcc0000000f00 */
[----:B------:R4:W-:Y:S01]  /*24690*/  MUFU.EX2 R113, R4 ;  /* 0x0000000400717308 */ /* 0x0009e20000000800 */
[----:B-1----:R-:W-:Y:S02]  /*246a0*/  FSEL R2, R82, RZ, P0 ;  /* 0x000000ff52027208 */ /* 0x002fe40000000000 */
[----:B---3--:R-:W-:-:S03]  /*246b0*/  F2FP.F16.F32.PACK_AB R14, R249, R250 ;  /* 0x000000faf90e723e */ /* 0x008fc600000000ff */
[----:B------:R-:W-:Y:S01]  /*246c0*/  FADD.FTZ R2, R37, -R2 ;  /* 0x8000000225027221 */ /* 0x000fe20000010000 */
[----:B----4-:R-:W-:-:S03]  /*246d0*/  FFMA.FTZ R4, R46, R0, -R3 ;  /* 0x000000002e047223 */ /* 0x010fc60000010803 */
[----:B------:R-:W-:Y:S01]  /*246e0*/  FMUL.FTZ R6, R0, R2 ;  /* 0x0000000200067220 */ /* 0x000fe20000410000 */
[----:B------:R1:W-:Y:S08]  /*246f0*/  MUFU.EX2 R57, R4 ;  /* 0x0000000400397308 */ /* 0x0003f00000000800 */
[----:B------:R-:W3:Y:S01]  /*24700*/  MUFU.EX2 R6, R6 ;  /* 0x0000000600067308 */ /* 0x000ee20000000800 */
[----:B-1----:R-:W-:-:S05]  /*24710*/  FSEL R4, R79, RZ, P1 ;  /* 0x000000ff4f047208 */ /* 0x002fca0000800000 */
[----:B------:R-:W-:Y:S01]  /*24720*/  FADD.FTZ R2, R36, -R4 ;  /* 0x8000000424027221 */ /* 0x000fe20000010000 */
[----:B------:R-:W-:Y:S01]  /*24730*/  FFMA.FTZ R4, R58, R0, -R3 ;  /* 0x000000003a047223 */ /* 0x000fe20000010803 */
[----:B------:R-:W-:Y:S01]  /*24740*/  LDSM.16.MT88.4 R36, [R181+0xa800] ;  /* 0x00a80000b524783b */ /* 0x000fe20000004200 */
[----:B---3--:R-:W-:Y:S01]  /*24750*/  FMUL.FTZ R166, R166, R6 ;  /* 0x00000006a6a67220 */ /* 0x008fe20000410000 */
[----:B------:R-:W-:Y:S01]  /*24760*/  FMUL.FTZ R2, R0, R2 ;  /* 0x0000000200027220 */ /* 0x000fe20000410000 */
[----:B------:R1:W-:Y:S01]  /*24770*/  MUFU.EX2 R42, R4 ;  /* 0x00000004002a7308 */ /* 0x0003e20000000800 */
[-C--:B------:R-:W-:Y:S01]  /*24780*/  FMUL.FTZ R167, R167, R6.reuse ;  /* 0x00000006a7a77220 */ /* 0x080fe20000410000 */
[-C--:B------:R-:W-:Y:S01]  /*24790*/  FMUL.FTZ R162, R162, R6.reuse ;  /* 0x00000006a2a27220 */ /* 0x080fe20000410000 */
[-C--:B------:R-:W-:Y:S01]  /*247a0*/  FMUL.FTZ R163, R163, R6.reuse ;  /* 0x00000006a3a37220 */ /* 0x080fe20000410000 */
[-C--:B------:R-:W-:Y:S01]  /*247b0*/  FMUL.FTZ R154, R154, R6.reuse ;  /* 0x000000069a9a7220 */ /* 0x080fe20000410000 */
[-C--:B------:R-:W-:Y:S01]  /*247c0*/  FMUL.FTZ R155, R155, R6.reuse ;  /* 0x000000069b9b7220 */ /* 0x080fe20000410000 */
[-C--:B------:R-:W-:Y:S01]  /*247d0*/  FMUL.FTZ R158, R158, R6.reuse ;  /* 0x000000069e9e7220 */ /* 0x080fe20000410000 */
[-C--:B------:R-:W-:Y:S01]  /*247e0*/  FMUL.FTZ R159, R159, R6.reuse ;  /* 0x000000069f9f7220 */ /* 0x080fe20000410000 */
[----:B------:R3:W4:Y:S01]  /*247f0*/  MUFU.EX2 R7, R2 ;  /* 0x0000000200077308 */ /* 0x0007220000000800 */
        /* <DEDUP_REMOVED lines=8> */
[----:B-1----:R-:W-:-:S02]  /*24880*/  MOV R4, R27 ;  /* 0x0000001b00047202 */ /* 0x002fc40000000f00 */
[----:B------:R-:W1:Y:S01]  /*24890*/  LDSM.16.MT88.4 R24, [R178+0xa800] ;  /* 0x00a80000b218783b */ /* 0x000e620000004200 */
[--C-:B---3--:R-:W-:Y:S01]  /*248a0*/  FFMA.FTZ R2, R56, R0, -R3.reuse ;  /* 0x0000000038027223 */ /* 0x108fe20000010803 */
[-C--:B----4-:R-:W-:Y:S01]  /*248b0*/  FMUL.FTZ R164, R164, R7.reuse ;  /* 0x00000007a4a47220 */ /* 0x090fe20000410000 */
[-C--:B------:R-:W-:Y:S01]  /*248c0*/  FMUL.FTZ R165, R165, R7.reuse ;  /* 0x00000007a5a57220 */ /* 0x080fe20000410000 */
[-C--:B------:R-:W-:Y:S01]  /*248d0*/  FMUL.FTZ R160, R160, R7.reuse ;  /* 0x00000007a0a07220 */ /* 0x080fe20000410000 */
[----:B------:R3:W-:Y:S01]  /*248e0*/  MUFU.EX2 R40, R2 ;  /* 0x0000000200287308 */ /* 0x0007e20000000800 */
[-C--:B------:R-:W-:Y:S01]  /*248f0*/  FMUL.FTZ R161, R161, R7.reuse ;  /* 0x00000007a1a17220 */ /* 0x080fe20000410000 */
[-C--:B------:R-:W-:Y:S01]  /*24900*/  FMUL.FTZ R152, R152, R7.reuse ;  /* 0x0000000798987220 */ /* 0x080fe20000410000 */
[-C--:B------:R-:W-:Y:S01]  /*24910*/  FMUL.FTZ R153, R153, R7.reuse ;  /* 0x0000000799997220 */ /* 0x080fe20000410000 */
[-C--:B------:R-:W-:Y:S01]  /*24920*/  FMUL.FTZ R156, R156, R7.reuse ;  /* 0x000000079c9c7220 */ /* 0x080fe20000410000 */
[C---:B--2---:R-:W-:Y:S01]  /*24930*/  HMMA.16816.F32 R164, R12.reuse, R8, R164 ;  /* 0x000000080ca4723c */ /* 0x044fe200000018a4 */
[-C--:B------:R-:W-:Y:S01]  /*24940*/  FMUL.FTZ R157, R157, R7.reuse ;  /* 0x000000079d9d7220 */ /* 0x080fe20000410000 */
[-C--:B------:R-:W-:Y:S01]  /*24950*/  FMUL.FTZ R148, R148, R7.reuse ;  /* 0x0000000794947220 */ /* 0x080fe20000410000 */
[-C--:B------:R-:W-:Y:S01]  /*24960*/  FMUL.FTZ R149, R149, R7.reuse ;  /* 0x0000000795957220 */ /* 0x080fe20000410000 */
[-C--:B------:R-:W-:Y:S01]  /*24970*/  FMUL.FTZ R140, R140, R7.reuse ;  /* 0x000000078c8c7220 */ /* 0x080fe20000410000 */
[-C--:B------:R-:W-:Y:S01]  /*24980*/  FMUL.FTZ R141, R141, R7.reuse ;  /* 0x000000078d8d7220 */ /* 0x080fe20000410000 */
[C---:B------:R-:W-:Y:S01]  /*24990*/  HMMA.16816.F32 R160, R12.reuse, R10, R160 ;  /* 0x0000000a0ca0723c */ /* 0x040fe200000018a0 */
[-C--:B------:R-:W-:Y:S01]  /*249a0*/  FMUL.FTZ R136, R136, R7.reuse ;  /* 0x0000000788887220 */ /* 0x080fe20000410000 */
[-C--:B------:R-:W-:Y:S01]  /*249b0*/  FMUL.FTZ R137, R137, R7.reuse ;  /* 0x0000000789897220 */ /* 0x080fe20000410000 */
[----:B------:R-:W-:Y:S01]  /*249c0*/  F2FP.F16.F32.PACK_AB R9, R116, R4 ;  /* 0x000000047409723e */ /* 0x000fe200000000ff */
[-C--:B------:R-:W-:Y:S01]  /*249d0*/  FMUL.FTZ R144, R144, R7.reuse ;  /* 0x0000000790907220 */ /* 0x080fe20000410000 */
[----:B------:R-:W-:Y:S01]  /*249e0*/  FMUL.FTZ R145, R145, R7 ;  /* 0x0000000791917220 */ /* 0x000fe20000410000 */
[----:B---3--:R-:W-:Y:S01]  /*249f0*/  FFMA.FTZ R2, R74, R0, -R3 ;  /* 0x000000004a027223 */ /* 0x008fe20000010803 */
[----:B------:R-:W-:Y:S01]  /*24a00*/  HMMA.16816.F32 R52, R12, R18, R152 ;  /* 0x000000120c34723c */ /* 0x000fe20000001898 */
[----:B------:R-:W-:-:S02]  /*24a10*/  F2FP.F16.F32.PACK_AB R11, R114, R112 ;  /* 0x00000070720b723e */ /* 0x000fc400000000ff */
[----:B------:R2:W-:Y:S01]  /*24a20*/  MUFU.EX2 R41, R2 ;  /* 0x0000000200297308 */ /* 0x0005e20000000800 */
[----:B------:R-:W-:Y:S02]  /*24a30*/  MOV R56, R48 ;  /* 0x0000003000387202 */ /* 0x000fe40000000f00 */
[C---:B------:R-:W-:Y:S01]  /*24a40*/  HMMA.16816.F32 R44, R12.reuse, R16, R156 ;  /* 0x000000100c2c723c */ /* 0x040fe2000000189c */
[----:B------:R-:W3:Y:S05]  /*24a50*/  LDSM.16.MT88.4 R16, [R180+0xa800] ;  /* 0x00a80000b410783b */ /* 0x000eea0000004200 */
[C---:B------:R-:W-:Y:S06]  /*24a60*/  HMMA.16816.F32 R148, R12.reuse, R20, R148 ;  /* 0x000000140c94723c */ /* 0x040fec0000001894 */
[----:B------:R-:W-:Y:S01]  /*24a70*/  HMMA.16816.F32 R140, R12, R28, R140 ;  /* 0x0000001c0c8c723c */ /* 0x000fe2000000188c */
[----:B--2---:R-:W-:Y:S01]  /*24a80*/  FFMA.FTZ R2, R123, R0, -R5 ;  /* 0x000000007b027223 */ /* 0x004fe20000010805 */
[----:B------:R-:W-:-:S03]  /*24a90*/  MOV R123, R59 ;  /* 0x0000003b007b7202 */ /* 0x000fc60000000f00 */
[----:B------:R2:W-:Y:S01]  /*24aa0*/  MUFU.EX2 R242, R2 ;  /* 0x0000000200f27308 */ /* 0x0005e20000000800 */
[C---:B------:R-:W-:Y:S06]  /*24ab0*/  HMMA.16816.F32 R136, R12.reuse, R30, R136 ;  /* 0x0000001e0c88723c */ /* 0x040fec0000001888 */
[----:B------:R-:W-:Y:S01]  /*24ac0*/  HMMA.16816.F32 R144, R12, R22, R144 ;  /* 0x000000160c90723c */ /* 0x000fe20000001890 */
[----:B------:R-:W4:Y:S06]  /*24ad0*/  LDSM.16.MT88.4 R20, [R178+0xb000] ;  /* 0x00b00000b214783b */ /* 0x000f2c0000004200 */
[----:B------:R-:W-:-:S02]  /*24ae0*/  F2FP.F16.F32.PACK_AB R13, R117, R107 ;  /* 0x0000006b750d723e */ /* 0x000fc400000000ff */
[----:B------:R-:W-:Y:S01]  /*24af0*/  F2FP.F16.F32.PACK_AB R15, R110, R118 ;  /* 0x000000766e0f723e */ /* 0x000fe200000000ff */
[----:B--2---:R-:W-:-:S04]  /*24b00*/  FFMA.FTZ R2, R64, R0, -R5 ;  /* 0x0000000040027223 */ /* 0x004fc80000010805 */
[----:B------:R2:W1:Y:S02]  /*24b10*/  MUFU.EX2 R238, R2 ;  /* 0x0000000200ee7308 */ /* 0x0004640000000800 */
[----:B--2---:R-:W-:Y:S01]  /*24b20*/  FFMA.FTZ R2, R125, R0, -R5 ;  /* 0x000000007d027223 */ /* 0x004fe20000010805 */
[----:B-1----:R-:W-:-:S05]  /*24b30*/  F2FP.F16.F32.PACK_AB R8, R238, R242 ;  /* 0x000000f2ee08723e */ /* 0x002fca00000000ff */
[----:B------:R1:W-:Y:S02]  /*24b40*/  MUFU.EX2 R236, R2 ;  /* 0x0000000200ec7308 */ /* 0x0003e40000000800 */
[----:B-1----:R-:W-:-:S06]  /*24b50*/  FFMA.FTZ R2, R66, R0, -R5 ;  /* 0x0000000042027223 */ /* 0x002fcc0000010805 */
[----:B------:R1:W2:Y:S02]  /*24b60*/  MUFU.EX2 R230, R2 ;  /* 0x0000000200e67308 */ /* 0x0002a40000000800 */
[----:B-1----:R-:W-:Y:S01]  /*24b70*/  FFMA.FTZ R2, R122, R0, -R3 ;  /* 0x000000007a027223 */ /* 0x002fe20000010803 */
[----:B--2---:R-:W-:-:S05]  /*24b80*/  F2FP.F16.F32.PACK_AB R10, R230, R236 ;  /* 0x000000ece60a723e */ /* 0x004fca00000000ff */
[----:B------:R1:W2:Y:S02]  /*24b90*/  MUFU.EX2 R43, R2 ;  /* 0x00000002002b7308 */ /* 0x0002a40000000800 */
[C---:B------:R-:W-:Y:S06]  /*24ba0*/  HMMA.16816.F32 R28, R8.reuse, R24, R164 ;  /* 0x00000018081c723c */ /* 0x040fec00000018a4 */
[----:B------:R-:W-:Y:S01]  /*24bb0*/  HMMA.16816.F32 R24, R8, R26, R160 ;  /* 0x0000001a0818723c */ /* 0x000fe200000018a0 */
[----:B------:R-:W-:Y:S02]  /*24bc0*/  MOV R165, R42 ;  /* 0x0000002a00a57202 */ /* 0x000fe40000000f00 */
[----:B------:R-:W-:-:S03]  /*24bd0*/  MOV R164, R41 ;  /* 0x0000002900a47202 */ /* 0x000fc60000000f00 */
[C---:B------:R-:W-:Y:S01]  /*24be0*/  HMMA.16816.F32 R44, R8.reuse, R36, R44 ;  /* 0x00000024082c723c */ /* 0x040fe2000000182c */
[--C-:B-1----:R-:W-:Y:S01]  /*24bf0*/  FFMA.FTZ R2, R65, R0, -R3.reuse ;  /* 0x0000000041027223 */ /* 0x102fe20000010803 */
[----:B--2---:R-:W-:Y:S02]  /*24c00*/  MOV R166, R43 ;  /* 0x0000002b00a67202 */ /* 0x004fe40000000f00 */
[----:B------:R-:W-:Y:S01]  /*24c10*/  MOV R163, R40 ;  /* 0x0000002800a37202 */ /* 0x000fe20000000f00 */
[----:B------:R1:W2:Y:S01]  /*24c20*/  MUFU.EX2 R49, R2 ;  /* 0x0000000200317308 */ /* 0x0002a20000000800 */
[C---:B------:R-:W-:Y:S01]  /*24c30*/  HMMA.16816.F32 R52, R8.reuse, R38, R52 ;  /* 0x000000260834723c */ /* 0x040fe20000001834 */
[----:B------:R-:W-:Y:S04]  /*24c40*/  LDSM.16.MT88.4 R36, [R180+0xb000] ;  /* 0x00b00000b424783b */ /* 0x000fe80000004200 */
[----:B------:R-:W4:Y:S01]  /*24c50*/  LDSM.16.MT88.4 R40, [R181+0xb000] ;  /* 0x00b00000b528783b */ /* 0x000f220000004200 */
[C---:B------:R-:W-:Y:S06]  /*24c60*/  HMMA.16816.F32 R60, R8.reuse, R34, R144 ;  /* 0x00000022083c723c */ /* 0x040fec0000001890 */
[----:B---3--:R-:W-:Y:S01]  /*24c70*/  HMMA.16816.F32 R72, R8, R16, R140 ;  /* 0x000000100848723c */ /* 0x008fe2000000188c */
[----:B-1----:R-:W-:Y:S01]  /*24c80*/  FFMA.FTZ R2, R124, R0, -R3 ;  /* 0x000000007c027223 */ /* 0x002fe20000010803 */
[----:B--2---:R-:W-:-:S04]  /*24c90*/  MOV R167, R49 ;  /* 0x0000003100a77202 */ /* 0x004fc80000000f00 */
[----:B------:R-:W-:Y:S01]  /*24ca0*/  HMMA.16816.F32 R136, R8, R18, R136 ;  /* 0x000000120888723c */ /* 0x000fe20000001888 */
[----:B------:R-:W-:Y:S01]  /*24cb0*/  LDSM.16.MT88.4 R16, [R178+0xb800] ;  /* 0x00b80000b210783b */ /* 0x000fe20000004200 */
[----:B------:R1:W-:Y:S03]  /*24cc0*/  MUFU.EX2 R252, R2 ;  /* 0x0000000200fc7308 */ /* 0x0003e60000000800 */
[----:B------:R-:W2:Y:S01]  /*24cd0*/  LDSM.16.MT88.4 R48, [R179+0xb000] ;  /* 0x00b00000b330783b */ /* 0x000ea20000004200 */
[----:B-1----:R-:W-:-:S04]  /*24ce0*/  FFMA.FTZ R2, R128, R0, -R5 ;  /* 0x0000000080027223 */ /* 0x002fc80000010805 */
[----:B------:R1:W-:Y:S02]  /*24cf0*/  MUFU.EX2 R153, R2 ;  /* 0x0000000200997308 */ /* 0x0003e40000000800 */
[----:B-1----:R-:W-:-:S06]  /*24d00*/  FFMA.FTZ R2, R68, R0, -R5 ;  /* 0x0000000044027223 */ /* 0x002fcc0000010805 */
[----:B------:R1:W3:Y:S02]  /*24d10*/  MUFU.EX2 R156, R2 ;  /* 0x00000002009c7308 */ /* 0x0002e40000000800 */
[----:B-1----:R-:W-:Y:S01]  /*24d20*/  FFMA.FTZ R2, R129, R0, -R5 ;  /* 0x0000000081027223 */ /* 0x002fe20000010805 */
[----:B---3--:R-:W-:-:S05]  /*24d30*/  F2FP.F16.F32.PACK_AB R12, R156, R153 ;  /* 0x000000999c0c723e */ /* 0x008fca00000000ff */
[----:B------:R1:W-:Y:S02]  /*24d40*/  MUFU.EX2 R155, R2 ;  /* 0x00000002009b7308 */ /* 0x0003e40000000800 */
[-C--:B-1----:R-:W-:Y:S02]  /*24d50*/  FFMA.FTZ R2, R70, R0.reuse, -R5 ;  /* 0x0000000046027223 */ /* 0x082fe40000010805 */
[----:B------:R-:W-:Y:S04]  /*24d60*/  HMMA.16816.F32 R68, R8, R32, R148 ;  /* 0x000000200844723c */ /* 0x000fe80000001894 */
[----:B------:R1:W3:Y:S02]  /*24d70*/  MUFU.EX2 R158, R2 ;  /* 0x00000002009e7308 */ /* 0x0002e40000000800 */
[----:B-1----:R-:W-:Y:S01]  /*24d80*/  FFMA.FTZ R2, R67, R0, -R3 ;  /* 0x0000000043027223 */ /* 0x002fe20000010803 */
[----:B---3--:R-:W-:-:S05]  /*24d90*/  F2FP.F16.F32.PACK_AB R14, R158, R155 ;  /* 0x0000009b9e0e723e */ /* 0x008fca00000000ff */
[----:B------:R1:W-:Y:S02]  /*24da0*/  MUFU.EX2 R162, R2 ;  /* 0x0000000200a27308 */ /* 0x0003e40000000800 */
[C---:B----4-:R-:W-:Y:S01]  /*24db0*/  HMMA.16816.F32 R32, R12.reuse, R20, R28 ;  /* 0x000000140c20723c */ /* 0x050fe2000000181c */
[----:B------:R-:W3:Y:S05]  /*24dc0*/  LDSM.16.MT88.4 R28, [R181+0xb800] ;  /* 0x00b80000b51c783b */ /* 0x000eea0000004200 */
[C---:B------:R-:W-:Y:S06]  /*24dd0*/  HMMA.16816.F32 R24, R12.reuse, R22, R24 ;  /* 0x000000160c18723c */ /* 0x040fec0000001818 */
[----:B------:R-:W-:Y:S01]  /*24de0*/  HMMA.16816.F32 R20, R12, R40, R44 ;  /* 0x000000280c14723c */ /* 0x000fe2000000182c */
[----:B-1----:R-:W-:-:S04]  /*24df0*/  FFMA.FTZ R2, R96, R0, -R3 ;  /* 0x0000000060027223 */ /* 0x002fc80000010803 */
[----:B------:R1:W-:Y:S01]  /*24e00*/  MUFU.EX2 R161, R2 ;  /* 0x0000000200a17308 */ /* 0x0003e20000000800 */
[C---:B------:R-:W-:Y:S01]  /*24e10*/  HMMA.16816.F32 R40, R12.reuse, R42, R52 ;  /* 0x0000002a0c28723c */ /* 0x040fe20000001834 */
[----:B------:R-:W4:Y:S05]  /*24e20*/  LDSM.16.MT88.4 R52, [R179+0xb800] ;  /* 0x00b80000b334783b */ /* 0x000f2a0000004200 */
[C---:B------:R-:W-:Y:S06]  /*24e30*/  HMMA.16816.F32 R72, R12.reuse, R36, R72 ;  /* 0x000000240c48723c */ /* 0x040fec0000001848 */
[----:B--2---:R-:W-:Y:S01]  /*24e40*/  HMMA.16816.F32 R68, R12, R48, R68 ;  /* 0x000000300c44723c */ /* 0x004fe20000001844 */
[----:B-1----:R-:W-:Y:S01]  /*24e50*/  FFMA.FTZ R2, R76, R0, -R3 ;  /* 0x000000004c027223 */ /* 0x002fe20000010803 */
[----:B------:R-:W-:-:S04]  /*24e60*/  MOV R76, R56 ;  /* 0x00000038004c7202 */ /* 0x000fc80000000f00 */
[----:B------:R-:W-:Y:S01]  /*24e70*/  HMMA.16816.F32 R60, R12, R50, R60 ;  /* 0x000000320c3c723c */ /* 0x000fe2000000183c */
[----:B------:R-:W1:Y:S01]  /*24e80*/  LDSM.16.MT88.4 R48, [R180+0xb800] ;  /* 0x00b80000b430783b */ /* 0x000e620000004200 */
[----:B------:R2:W-:Y:S01]  /*24e90*/  MUFU.EX2 R160, R2 ;  /* 0x0000000200a07308 */ /* 0x0005e20000000800 */
[----:B------:R-:W-:Y:S01]  /*24ea0*/  F2FP.F16.F32.PACK_AB R11, R76, R115 ;  /* 0x000000734c0b723e */ /* 0x000fe200000000ff */
[----:B--2---:R-:W-:-:S06]  /*24eb0*/  FFMA.FTZ R2, R134, R0, -R5 ;  /* 0x0000000086027223 */ /* 0x004fcc0000010805 */
[----:B------:R2:W-:Y:S02]  /*24ec0*/  MUFU.EX2 R152, R2 ;  /* 0x0000000200987308 */ /* 0x0005e40000000800 */
[--C-:B--2---:R-:W-:Y:S01]  /*24ed0*/  FFMA.FTZ R2, R77, R0, -R5.reuse ;  /* 0x000000004d027223 */ /* 0x104fe20000010805 */
[----:B------:R-:W-:Y:S02]  /*24ee0*/  MOV R77, R57 ;  /* 0x00000039004d7202 */ /* 0x000fe40000000f00 */
[----:B------:R-:W-:Y:S03]  /*24ef0*/  HMMA.16816.F32 R56, R12, R38, R136 ;  /* 0x000000260c38723c */ /* 0x000fe60000001888 */
[----:B------:R2:W3:Y:S01]  /*24f00*/  MUFU.EX2 R150, R2 ;  /* 0x0000000200967308 */ /* 0x0004e20000000800 */
[----:B------:R-:W-:Y:S01]  /*24f10*/  F2FP.F16.F32.PACK_AB R9, R77, R113 ;  /* 0x000000714d09723e */ /* 0x000fe200000000ff */
[----:B------:R-:W1:Y:S02]  /*24f20*/  LDSM.16.MT88.4 R36, [R178+0xc000] ;  /* 0x00c00000b224783b */ /* 0x000e640000004200 */
[----:B------:R-:W-:Y:S01]  /*24f30*/  F2FP.F16.F32.PACK_AB R15, R165, R164 ;  /* 0x000000a4a50f723e */ /* 0x000fe200000000ff */
[----:B--2---:R-:W-:Y:S01]  /*24f40*/  FFMA.FTZ R2, R135, R0, -R5 ;  /* 0x0000000087027223 */ /* 0x004fe20000010805 */
[----:B---3--:R-:W-:-:S03]  /*24f50*/  F2FP.F16.F32.PACK_AB R8, R150, R152 ;  /* 0x000000989608723e */ /* 0x008fc600000000ff */
[----:B------:R2:W-:Y:S02]  /*24f60*/  MUFU.EX2 R149, R2 ;  /* 0x0000000200957308 */ /* 0x0005e40000000800 */
[----:B--2---:R-:W-:Y:S01]  /*24f70*/  FFMA.FTZ R2, R80, R0, -R5 ;  /* 0x0000000050027223 */ /* 0x004fe20000010805 */
[----:B------:R-:W-:-:S05]  /*24f80*/  MOV R80, R117 ;  /* 0x0000007500507202 */ /* 0x000fca0000000f00 */
[----:B------:R2:W3:Y:S02]  /*24f90*/  MUFU.EX2 R148, R2 ;  /* 0x0000000200947308 */ /* 0x0004e40000000800 */
[----:B--2---:R-:W-:Y:S01]  /*24fa0*/  FFMA.FTZ R2, R130, R0, -R3 ;  /* 0x0000000082027223 */ /* 0x004fe20000010803 */
[----:B---3--:R-:W-:-:S05]  /*24fb0*/  F2FP.F16.F32.PACK_AB R10, R148, R149 ;  /* 0x00000095940a723e */ /* 0x008fca00000000ff */
[----:B------:R2:W-:Y:S02]  /*24fc0*/  MUFU.EX2 R159, R2 ;  /* 0x00000002009f7308 */ /* 0x0005e40000000800 */
[C---:B------:R-:W-:Y:S01]  /*24fd0*/  HMMA.16816.F32 R64, R8.reuse, R16, R32 ;  /* 0x000000100840723c */ /* 0x040fe20000001820 */
[----:B------:R-:W-:Y:S05]  /*24fe0*/  LDSM.16.MT88.4 R32, [R179+0xc000] ;  /* 0x00c00000b320783b */ /* 0x000fea0000004200 */
[C---:B------:R-:W-:Y:S01]  /*24ff0*/  HMMA.16816.F32 R44, R8.reuse, R18, R24 ;  /* 0x00000012082c723c */ /* 0x040fe20000001818 */
[----:B------:R-:W3:Y:S05]  /*25000*/  LDSM.16.MT88.4 R16, [R181+0xc000] ;  /* 0x00c00000b510783b */ /* 0x000eea0000004200 */
[----:B------:R-:W-:Y:S01]  /*25010*/  HMMA.16816.F32 R24, R8, R28, R20 ;  /* 0x0000001c0818723c */ /* 0x000fe20000001814 */
[----:B--2---:R-:W-:Y:S01]  /*25020*/  FFMA.FTZ R2, R81, R0, -R3 ;  /* 0x0000000051027223 */ /* 0x004fe20000010803 */
[----:B------:R-:W-:-:S03]  /*25030*/  MOV R81, R107 ;  /* 0x0000006b00517202 */ /* 0x000fc60000000f00 */
[----:B------:R2:W-:Y:S01]  /*25040*/  MUFU.EX2 R157, R2 ;  /* 0x00000002009d7308 */ /* 0x0005e20000000800 */
[C---:B------:R-:W-:Y:S06]  /*25050*/  HMMA.16816.F32 R20, R8.reuse, R30, R40 ;  /* 0x0000001e0814723c */ /* 0x040fec0000001828 */
[C---:B----4-:R-:W-:Y:S06]  /*25060*/  HMMA.16816.F32 R68, R8.reuse, R52, R68 ;  /* 0x000000340844723c */ /* 0x050fec0000001844 */
[----:B------:R-:W-:Y:S01]  /*25070*/  HMMA.16816.F32 R40, R8, R54, R60 ;  /* 0x000000360828723c */ /* 0x000fe2000000183c */
[----:B--2---:R-:W-:-:S05]  /*25080*/  FFMA.FTZ R2, R127, R0, -R3 ;  /* 0x000000007f027223 */ /* 0x004fca0000010803 */
[C---:B-1----:R-:W-:Y:S01]  /*25090*/  HMMA.16816.F32 R72, R8.reuse, R48, R72 ;  /* 0x000000300848723c */ /* 0x042fe20000001848 */
[----:B------:R1:W-:Y:S05]  /*250a0*/  MUFU.EX2 R154, R2 ;  /* 0x00000002009a7308 */ /* 0x0003ea0000000800 */
[----:B------:R-:W-:Y:S01]  /*250b0*/  HMMA.16816.F32 R56, R8, R50, R56 ;  /* 0x000000320838723c */ /* 0x000fe20000001838 */
[----:B------:R-:W2:Y:S06]  /*250c0*/  LDSM.16.MT88.4 R48, [R180+0xc000] ;  /* 0x00c00000b430783b */ /* 0x000eac0000004200 */
[----:B------:R-:W-:-:S02]  /*250d0*/  F2FP.F16.F32.PACK_AB R9, R167, R166 ;  /* 0x000000a6a709723e */ /* 0x000fc400000000ff */
[----:B------:R-:W-:Y:S01]  /*250e0*/  F2FP.F16.F32.PACK_AB R11, R162, R252 ;  /* 0x000000fca20b723e */ /* 0x000fe200000000ff */
[----:B-1----:R-:W-:Y:S01]  /*250f0*/  FFMA.FTZ R2, R168, R0, -R5 ;  /* 0x00000000a8027223 */ /* 0x002fe20000010805 */
[----:B------:R-:W-:-:S03]  /*25100*/  MOV R168, R123 ;  /* 0x0000007b00a87202 */ /* 0x000fc60000000f00 */
[----:B------:R1:W-:Y:S01]  /*25110*/  MUFU.EX2 R145, R2 ;  /* 0x0000000200917308 */ /* 0x0003e20000000800 */
[----:B------:R-:W-:Y:S01]  /*25120*/  F2FP.F16.F32.PACK_AB R13, R163, R168 ;  /* 0x000000a8a30d723e */ /* 0x000fe200000000ff */
[----:B-1----:R-:W-:Y:S01]  /*25130*/  FFMA.FTZ R2, R83, R0, -R5 ;  /* 0x0000000053027223 */ /* 0x002fe20000010805 */
[----:B------:R-:W-:-:S05]  /*25140*/  MOV R83, R112 ;  /* 0x0000007000537202 */ /* 0x000fca0000000f00 */
[----:B------:R1:W4:Y:S02]  /*25150*/  MUFU.EX2 R144, R2 ;  /* 0x0000000200907308 */ /* 0x0003240000000800 */
[----:B-1----:R-:W-:Y:S01]  /*25160*/  FFMA.FTZ R2, R169, R0, -R5 ;  /* 0x00000000a9027223 */ /* 0x002fe20000010805 */
[----:B----4-:R-:W-:Y:S02]  /*25170*/  F2FP.F16.F32.PACK_AB R12, R144, R145 ;  /* 0x00000091900c723e */ /* 0x010fe400000000ff */
[----:B------:R-:W-:-:S03]  /*25180*/  MOV R169, R108 ;  /* 0x0000006c00a97202 */ /* 0x000fc60000000f00 */
[----:B------:R1:W-:Y:S02]  /*25190*/  MUFU.EX2 R143, R2 ;  /* 0x00000002008f7308 */ /* 0x0003e40000000800 */
[----:B-1----:R-:W-:-:S06]  /*251a0*/  FFMA.FTZ R2, R85, R0, -R5 ;  /* 0x0000000055027223 */ /* 0x002fcc0000010805 */
[----:B------:R1:W4:Y:S02]  /*251b0*/  MUFU.EX2 R142, R2 ;  /* 0x00000002008e7308 */ /* 0x0003240000000800 */
[----:B-1----:R-:W-:Y:S01]  /*251c0*/  FFMA.FTZ R2, R84, R0, -R3 ;  /* 0x0000000054027223 */ /* 0x002fe20000010803 */
[----:B----4-:R-:W-:-:S05]  /*251d0*/  F2FP.F16.F32.PACK_AB R14, R142, R143 ;  /* 0x0000008f8e0e723e */ /* 0x010fca00000000ff */
[----:B------:R1:W-:Y:S02]  /*251e0*/  MUFU.EX2 R151, R2 ;  /* 0x0000000200977308 */ /* 0x0003e40000000800 */
[C---:B------:R-:W-:Y:S01]  /*251f0*/  HMMA.16816.F32 R52, R12.reuse, R38, R44 ;  /* 0x000000260c34723c */ /* 0x040fe2000000182c */
[----:B------:R-:W4:Y:S05]  /*25200*/  LDSM.16.MT88.4 R44, [R178+0xc800] ;  /* 0x00c80000b22c783b */ /* 0x000f2a0000004200 */
[C---:B---3--:R-:W-:Y:S01]  /*25210*/  HMMA.16816.F32 R28, R12.reuse, R18, R20 ;  /* 0x000000120c1c723c */ /* 0x048fe20000001814 */
[----:B------:R-:W3:Y:S05]  /*25220*/  LDSM.16.MT88.4 R20, [R181+0xc800] ;  /* 0x00c80000b514783b */ /* 0x000eea0000004200 */
[C---:B------:R-:W-:Y:S01]  /*25230*/  HMMA.16816.F32 R64, R12.reuse, R36, R64 ;  /* 0x000000240c40723c */ /* 0x040fe20000001840 */
[-CC-:B-1----:R-:W-:Y:S01]  /*25240*/  FFMA.FTZ R2, R120, R0.reuse, -R3.reuse ;  /* 0x0000000078027223 */ /* 0x182fe20000010803 */
[----:B------:R-:W-:Y:S03]  /*25250*/  LDSM.16.MT88.4 R36, [R180+0xc800] ;  /* 0x00c80000b424783b */ /* 0x000fe60000004200 */
[----:B------:R1:W-:Y:S01]  /*25260*/  MUFU.EX2 R147, R2 ;  /* 0x0000000200937308 */ /* 0x0003e20000000800 */
[C---:B------:R-:W-:Y:S01]  /*25270*/  HMMA.16816.F32 R60, R12.reuse, R16, R24 ;  /* 0x000000100c3c723c */ /* 0x040fe20000001818 */
[----:B------:R-:W3:Y:S05]  /*25280*/  LDSM.16.MT88.4 R16, [R179+0xc800] ;  /* 0x00c80000b310783b */ /* 0x000eea0000004200 */
[C---:B------:R-:W-:Y:S06]  /*25290*/  HMMA.16816.F32 R68, R12.reuse, R32, R68 ;  /* 0x000000200c44723c */ /* 0x040fec0000001844 */
[----:B------:R-:W-:Y:S01]  /*252a0*/  HMMA.16816.F32 R24, R12, R34, R40 ;  /* 0x000000220c18723c */ /* 0x000fe20000001828 */
[----:B-1----:R-:W-:-:S05]  /*252b0*/  FFMA.FTZ R2, R86, R0, -R3 ;  /* 0x0000000056027223 */ /* 0x002fca0000010803 */
[C---:B--2---:R-:W-:Y:S01]  /*252c0*/  HMMA.16816.F32 R72, R12.reuse, R48, R72 ;  /* 0x000000300c48723c */ /* 0x044fe20000001848 */
[----:B------:R1:W-:Y:S05]  /*252d0*/  MUFU.EX2 R146, R2 ;  /* 0x0000000200927308 */ /* 0x0003ea0000000800 */
[----:B------:R-:W-:Y:S07]  /*252e0*/  HMMA.16816.F32 R40, R12, R50, R56 ;  /* 0x000000320c28723c */ /* 0x000fee0000001838 */
[----:B------:R-:W-:-:S02]  /*252f0*/  F2FP.F16.F32.PACK_AB R13, R160, R161 ;  /* 0x000000a1a00d723e */ /* 0x000fc400000000ff */
[----:B------:R-:W-:Y:S01]  /*25300*/  F2FP.F16.F32.PACK_AB R15, R157, R159 ;  /* 0x0000009f9d0f723e */ /* 0x000fe200000000ff */
[----:B-1----:R-:W-:Y:S01]  /*25310*/  FFMA.FTZ R2, R170, R0, -R5 ;  /* 0x00000000aa027223 */ /* 0x002fe20000010805 */
[----:B------:R-:W-:-:S03]  /*25320*/  MOV R170, R115 ;  /* 0x0000007300aa7202 */ /* 0x000fc60000000f00 */
[----:B------:R1:W-:Y:S02]  /*25330*/  MUFU.EX2 R138, R2 ;  /* 0x00000002008a7308 */ /* 0x0003e40000000800 */
[----:B-1----:R-:W-:-:S06]  /*25340*/  FFMA.FTZ R2, R87, R0, -R5 ;  /* 0x0000000057027223 */ /* 0x002fcc0000010805 */
[----:B------:R1:W2:Y:S02]  /*25350*/  MUFU.EX2 R137, R2 ;  /* 0x0000000200897308 */ /* 0x0002a40000000800 */
[----:B-1----:R-:W-:Y:S01]  /*25360*/  FFMA.FTZ R2, R171, R0, -R5 ;  /* 0x00000000ab027223 */ /* 0x002fe20000010805 */
[----:B--2---:R-:W-:Y:S02]  /*25370*/  F2FP.F16.F32.PACK_AB R8, R137, R138 ;  /* 0x0000008a8908723e */ /* 0x004fe400000000ff */
[----:B------:R-:W-:-:S03]  /*25380*/  MOV R171, R113 ;  /* 0x0000007100ab7202 */ /* 0x000fc60000000f00 */
[----:B------:R1:W-:Y:S02]  /*25390*/  MUFU.EX2 R136, R2 ;  /* 0x0000000200887308 */ /* 0x0003e40000000800 */
[----:B-1----:R-:W-:-:S06]  /*253a0*/  FFMA.FTZ R2, R88, R0, -R5 ;  /* 0x0000000058027223 */ /* 0x002fcc0000010805 */
[----:B------:R1:W2:Y:S02]  /*253b0*/  MUFU.EX2 R135, R2 ;  /* 0x0000000200877308 */ /* 0x0002a40000000800 */
[----:B-1----:R-:W-:Y:S01]  /*253c0*/  FFMA.FTZ R2, R119, R0, -R3 ;  /* 0x0000000077027223 */ /* 0x002fe20000010803 */
[----:B--2---:R-:W-:-:S05]  /*253d0*/  F2FP.F16.F32.PACK_AB R10, R135, R136 ;  /* 0x00000088870a723e */ /* 0x004fca00000000ff */
[----:B------:R1:W-:Y:S02]  /*253e0*/  MUFU.EX2 R141, R2 ;  /* 0x00000002008d7308 */ /* 0x0003e40000000800 */
[C---:B----4-:R-:W-:Y:S06]  /*253f0*/  HMMA.16816.F32 R64, R8.reuse, R44, R64 ;  /* 0x0000002c0840723c */ /* 0x050fec0000001840 */
[C---:B------:R-:W-:Y:S01]  /*25400*/  HMMA.16816.F32 R52, R8.reuse, R46, R52 ;  /* 0x0000002e0834723c */ /* 0x040fe20000001834 */
[----:B------:R-:W2:Y:S05]  /*25410*/  LDSM.16.MT88.4 R44, [R178+0xd000] ;  /* 0x00d00000b22c783b */ /* 0x000eaa0000004200 */
[C---:B---3--:R-:W-:Y:S01]  /*25420*/  HMMA.16816.F32 R32, R8.reuse, R22, R28 ;  /* 0x000000160820723c */ /* 0x048fe2000000181c */
[-CC-:B-1----:R-:W-:Y:S01]  /*25430*/  FFMA.FTZ R2, R89, R0.reuse, -R3.reuse ;  /* 0x0000000059027223 */ /* 0x182fe20000010803 */
[----:B------:R-:W1:Y:S03]  /*25440*/  LDSM.16.MT88.4 R28, [R181+0xd000] ;  /* 0x00d00000b51c783b */ /* 0x000e660000004200 */
[----:B------:R3:W-:Y:S01]  /*25450*/  MUFU.EX2 R140, R2 ;  /* 0x00000002008c7308 */ /* 0x0007e20000000800 */
[C---:B------:R-:W-:Y:S01]  /*25460*/  HMMA.16816.F32 R60, R8.reuse, R20, R60 ;  /* 0x00000014083c723c */ /* 0x040fe2000000183c */
[----:B------:R-:W4:Y:S05]  /*25470*/  LDSM.16.MT88.4 R20, [R179+0xd000] ;  /* 0x00d00000b314783b */ /* 0x000f2a0000004200 */
[C---:B------:R-:W-:Y:S06]  /*25480*/  HMMA.16816.F32 R68, R8.reuse, R16, R68 ;  /* 0x000000100844723c */ /* 0x040fec0000001844 */
[----:B------:R-:W-:Y:S01]  /*25490*/  HMMA.16816.F32 R24, R8, R18, R24 ;  /* 0x000000120818723c */ /* 0x000fe20000001818 */
[----:B------:R-:W4:Y:S01]  /*254a0*/  LDSM.16.MT88.4 R16, [R180+0xd000] ;  /* 0x00d00000b410783b */ /* 0x000f220000004200 */
[----:B---3--:R-:W-:-:S04]  /*254b0*/  FFMA.FTZ R2, R109, R0, -R3 ;  /* 0x000000006d027223 */ /* 0x008fc80000010803 */
[C---:B------:R-:W-:Y:S01]  /*254c0*/  HMMA.16816.F32 R72, R8.reuse, R36, R72 ;  /* 0x000000240848723c */ /* 0x040fe20000001848 */
[----:B------:R3:W-:Y:S05]  /*254d0*/  MUFU.EX2 R139, R2 ;  /* 0x00000002008b7308 */ /* 0x0007ea0000000800 */
[----:B------:R-:W-:Y:S07]  /*254e0*/  HMMA.16816.F32 R40, R8, R38, R40 ;  /* 0x000000260828723c */ /* 0x000fee0000001828 */
[----:B------:R-:W-:-:S02]  /*254f0*/  F2FP.F16.F32.PACK_AB R9, R151, R154 ;  /* 0x0000009a9709723e */ /* 0x000fc400000000ff */
[----:B------:R-:W-:Y:S01]  /*25500*/  F2FP.F16.F32.PACK_AB R11, R146, R147 ;  /* 0x00000093920b723e */ /* 0x000fe200000000ff */
[----:B---3--:R-:W-:Y:S01]  /*25510*/  FFMA.FTZ R2, R196, R0, -R5 ;  /* 0x00000000c4027223 */ /* 0x008fe20000010805 */
[----:B------:R-:W-:-:S03]  /*25520*/  MOV R196, R114 ;  /* 0x0000007200c47202 */ /* 0x000fc60000000f00 */
[----:B------:R3:W-:Y:S02]  /*25530*/  MUFU.EX2 R128, R2 ;  /* 0x0000000200807308 */ /* 0x0007e40000000800 */
[----:B---3--:R-:W-:-:S06]  /*25540*/  FFMA.FTZ R2, R90, R0, -R5 ;  /* 0x000000005a027223 */ /* 0x008fcc0000010805 */
[----:B------:R3:W2:Y:S02]  /*25550*/  MUFU.EX2 R127, R2 ;  /* 0x00000002007f7308 */ /* 0x0006a40000000800 */
[----:B---3--:R-:W-:Y:S01]  /*25560*/  FFMA.FTZ R2, R172, R0, -R5 ;  /* 0x00000000ac027223 */ /* 0x008fe20000010805 */
[----:B------:R-:W-:Y:S02]  /*25570*/  MOV R172, R110 ;  /* 0x0000006e00ac7202 */ /* 0x000fe40000000f00 */
[----:B--2---:R-:W-:-:S03]  /*25580*/  F2FP.F16.F32.PACK_AB R12, R127, R128 ;  /* 0x000000807f0c723e */ /* 0x004fc600000000ff */
[----:B------:R2:W-:Y:S02]  /*25590*/  MUFU.EX2 R125, R2 ;  /* 0x00000002007d7308 */ /* 0x0005e40000000800 */
[----:B--2---:R-:W-:-:S06]  /*255a0*/  FFMA.FTZ R2, R92, R0, -R5 ;  /* 0x000000005c027223 */ /* 0x004fcc0000010805 */
[----:B------:R2:W3:Y:S02]  /*255b0*/  MUFU.EX2 R124, R2 ;  /* 0x00000002007c7308 */ /* 0x0004e40000000800 */
[----:B--2---:R-:W-:Y:S01]  /*255c0*/  FFMA.FTZ R2, R91, R0, -R3 ;  /* 0x000000005b027223 */ /* 0x004fe20000010803 */
[----:B---3--:R-:W-:-:S05]  /*255d0*/  F2FP.F16.F32.PACK_AB R14, R124, R125 ;  /* 0x0000007d7c0e723e */ /* 0x008fca00000000ff */
[----:B------:R2:W-:Y:S02]  /*255e0*/  MUFU.EX2 R134, R2 ;  /* 0x0000000200867308 */ /* 0x0005e40000000800 */
[C---:B------:R-:W-:Y:S06]  /*255f0*/  HMMA.16816.F32 R64, R12.reuse, R44, R64 ;  /* 0x0000002c0c40723c */ /* 0x040fec0000001840 */
[C---:B------:R-:W-:Y:S01]  /*25600*/  HMMA.16816.F32 R52, R12.reuse, R46, R52 ;  /* 0x0000002e0c34723c */ /* 0x040fe20000001834 */
[----:B------:R-:W3:Y:S05]  /*25610*/  LDSM.16.MT88.4 R44, [R178+0xd800] ;  /* 0x00d80000b22c783b */ /* 0x000eea0000004200 */
[C---:B-1----:R-:W-:Y:S01]  /*25620*/  HMMA.16816.F32 R36, R12.reuse, R30, R32 ;  /* 0x0000001e0c24723c */ /* 0x042fe20000001820 */
[-CC-:B--2---:R-:W-:Y:S01]  /*25630*/  FFMA.FTZ R2, R105, R0.reuse, -R3.reuse ;  /* 0x0000000069027223 */ /* 0x184fe20000010803 */
[----:B------:R-:W1:Y:S03]  /*25640*/  LDSM.16.MT88.4 R32, [R181+0xd800] ;  /* 0x00d80000b520783b */ /* 0x000e660000004200 */
[----:B------:R2:W-:Y:S01]  /*25650*/  MUFU.EX2 R130, R2 ;  /* 0x0000000200827308 */ /* 0x0005e20000000800 */
[C---:B------:R-:W-:Y:S06]  /*25660*/  HMMA.16816.F32 R60, R12.reuse, R28, R60 ;  /* 0x0000001c0c3c723c */ /* 0x040fec000000183c */
[C---:B----4-:R-:W-:Y:S06]  /*25670*/  HMMA.16816.F32 R68, R12.reuse, R20, R68 ;  /* 0x000000140c44723c */ /* 0x050fec0000001844 */
[----:B------:R-:W-:Y:S01]  /*25680*/  HMMA.16816.F32 R28, R12, R22, R24 ;  /* 0x000000160c1c723c */ /* 0x000fe20000001818 */
[----:B------:R-:W4:Y:S01]  /*25690*/  LDSM.16.MT88.4 R24, [R179+0xd800] ;  /* 0x00d80000b318783b */ /* 0x000f220000004200 */
[----:B--2---:R-:W-:-:S04]  /*256a0*/  FFMA.FTZ R2, R93, R0, -R3 ;  /* 0x000000005d027223 */ /* 0x004fc80000010803 */
[C---:B------:R-:W-:Y:S01]  /*256b0*/  HMMA.16816.F32 R72, R12.reuse, R16, R72 ;  /* 0x000000100c48723c */ /* 0x040fe20000001848 */
[----:B------:R2:W-:Y:S05]  /*256c0*/  MUFU.EX2 R129, R2 ;  /* 0x0000000200817308 */ /* 0x0005ea0000000800 */
[----:B------:R-:W-:Y:S01]  /*256d0*/  HMMA.16816.F32 R20, R12, R18, R40 ;  /* 0x000000120c14723c */ /* 0x000fe20000001828 */
[----:B------:R-:W4:Y:S04]  /*256e0*/  LDSM.16.MT88.4 R16, [R180+0xd800] ;  /* 0x00d80000b410783b */ /* 0x000f280000004200 */
[----:B------:R-:W-:Y:S01]  /*256f0*/  LDSM.16.MT88.4 R40, [R181+0xe000] ;  /* 0x00e00000b528783b */ /* 0x000fe20000004200 */
[----:B--2---:R-:W-:Y:S01]  /*25700*/  FFMA.FTZ R2, R175, R0, -R5 ;  /* 0x00000000af027223 */ /* 0x004fe20000010805 */
[----:B------:R-:W-:-:S03]  /*25710*/  MOV R175, R118 ;  /* 0x0000007600af7202 */ /* 0x000fc60000000f00 */
[----:B------:R2:W-:Y:S02]  /*25720*/  MUFU.EX2 R118, R2 ;  /* 0x0000000200767308 */ /* 0x0005e40000000800 */
[----:B--2---:R-:W-:-:S06]  /*25730*/  FFMA.FTZ R2, R94, R0, -R5 ;  /* 0x000000005e027223 */ /* 0x004fcc0000010805 */
[----:B------:R2:W3:Y:S02]  /*25740*/  MUFU.EX2 R120, R2 ;  /* 0x0000000200787308 */ /* 0x0004e40000000800 */
[----:B--2---:R-:W-:Y:S01]  /*25750*/  FFMA.FTZ R2, R188, R0, -R5 ;  /* 0x00000000bc027223 */ /* 0x004fe20000010805 */
[----:B------:R-:W-:Y:S02]  /*25760*/  MOV R188, R106 ;  /* 0x0000006a00bc7202 */ /* 0x000fe40000000f00 */
[----:B---3--:R-:W-:-:S03]  /*25770*/  F2FP.F16.F32.PACK_AB R8, R120, R118 ;  /* 0x000000767808723e */ /* 0x008fc600000000ff */
        /* <DEDUP_REMOVED lines=9> */
[----:B-1----:R-:W-:Y:S01]  /*25810*/  HMMA.16816.F32 R60, R8, R32, R60 ;  /* 0x00000020083c723c */ /* 0x002fe2000000183c */
[----:B--2---:R-:W-:-:S04]  /*25820*/  FFMA.FTZ R2, R97, R0, -R3 ;  /* 0x0000000061027223 */ /* 0x004fc80000010803 */
[----:B------:R1:W-:Y:S02]  /*25830*/  MUFU.EX2 R122, R2 ;  /* 0x00000002007a7308 */ /* 0x0003e40000000800 */
[----:B-1----:R-:W-:Y:S01]  /*25840*/  FFMA.FTZ R2, R126, R0, -R3 ;  /* 0x000000007e027223 */ /* 0x002fe20000010803 */
[----:B------:R-:W-:-:S05]  /*25850*/  MOV R126, R116 ;  /* 0x00000074007e7202 */ /* 0x000fca0000000f00 */
[----:B------:R1:W-:Y:S02]  /*25860*/  MUFU.EX2 R121, R2 ;  /* 0x0000000200797308 */ /* 0x0003e40000000800 */
[----:B-1----:R-:W-:Y:S01]  /*25870*/  FFMA.FTZ R2, R194, R0, -R5 ;  /* 0x00000000c2027223 */ /* 0x002fe20000010805 */
[----:B------:R-:W-:-:S05]  /*25880*/  MOV R194, R111 ;  /* 0x0000006f00c27202 */ /* 0x000fca0000000f00 */
[----:B------:R1:W-:Y:S02]  /*25890*/  MUFU.EX2 R114, R2 ;  /* 0x0000000200727308 */ /* 0x0003e40000000800 */
[----:B-1----:R-:W-:-:S06]  /*258a0*/  FFMA.FTZ R2, R98, R0, -R5 ;  /* 0x0000000062027223 */ /* 0x002fcc0000010805 */
[----:B------:R1:W2:Y:S02]  /*258b0*/  MUFU.EX2 R112, R2 ;  /* 0x0000000200707308 */ /* 0x0002a40000000800 */
[-CC-:B-1----:R-:W-:Y:S02]  /*258c0*/  FFMA.FTZ R2, R195, R0.reuse, -R5.reuse ;  /* 0x00000000c3027223 */ /* 0x182fe40000010805 */
[----:B------:R-:W3:Y:S01]  /*258d0*/  LDL.LU R195, [R1+0x8] ;  /* 0x0000080001c37983 */ /* 0x000ee20000300800 */
[C---:B------:R-:W-:Y:S03]  /*258e0*/  HMMA.16816.F32 R48, R8.reuse, R34, R36 ;  /* 0x000000220830723c */ /* 0x040fe60000001824 */
[----:B------:R1:W-:Y:S01]  /*258f0*/  MUFU.EX2 R111, R2 ;  /* 0x00000002006f7308 */ /* 0x0003e20000000800 */
[----:B------:R-:W3:Y:S02]  /*25900*/  LDSM.16.MT88.4 R32, [R179+0xe000] ;  /* 0x00e00000b320783b */ /* 0x000ee40000004200 */
[C---:B----4-:R-:W-:Y:S06]  /*25910*/  HMMA.16816.F32 R36, R8.reuse, R26, R28 ;  /* 0x0000001a0824723c */ /* 0x050fec000000181c */
[----:B------:R-:W-:Y:S01]  /*25920*/  HMMA.16816.F32 R72, R8, R16, R72 ;  /* 0x000000100848723c */ /* 0x000fe20000001848 */
[----:B-1----:R-:W-:Y:S01]  /*25930*/  FFMA.FTZ R2, R100, R0, -R5 ;  /* 0x0000000064027223 */ /* 0x002fe20000010805 */
[----:B------:R-:W-:-:S04]  /*25940*/  F2FP.F16.F32.PACK_AB R13, R140, R141 ;  /* 0x0000008d8c0d723e */ /* 0x000fc800000000ff */
[----:B------:R-:W-:Y:S01]  /*25950*/  HMMA.16816.F32 R68, R8, R24, R68 ;  /* 0x000000180844723c */ /* 0x000fe20000001844 */
[----:B------:R1:W4:Y:S02]  /*25960*/  MUFU.EX2 R110, R2 ;  /* 0x00000002006e7308 */ /* 0x0003240000000800 */
[----:B-1----:R-:W-:-:S06]  /*25970*/  FFMA.FTZ R2, R99, R0, -R3 ;  /* 0x0000000063027223 */ /* 0x002fcc0000010803 */
[----:B------:R1:W3:Y:S02]  /*25980*/  MUFU.EX2 R116, R2 ;  /* 0x0000000200747308 */ /* 0x0002e40000000800 */
[----:B-1----:R-:W-:Y:S02]  /*25990*/  FFMA.FTZ R2, R193, R0, -R3 ;  /* 0x00000000c1027223 */ /* 0x002fe40000010803 */
[----:B------:R-:W3:Y:S01]  /*259a0*/  LDL.LU R193, [R1+0xc] ;  /* 0x00000c0001c17983 */ /* 0x000ee20000300800 */
[----:B------:R-:W-:Y:S03]  /*259b0*/  HMMA.16816.F32 R28, R8, R18, R20 ;  /* 0x00000012081c723c */ /* 0x000fe60000001814 */
[----:B------:R1:W-:Y:S01]  /*259c0*/  MUFU.EX2 R115, R2 ;  /* 0x0000000200737308 */ /* 0x0003e20000000800 */
[----:B--2---:R-:W-:Y:S01]  /*259d0*/  F2FP.F16.F32.PACK_AB R12, R112, R114 ;  /* 0x00000072700c723e */ /* 0x004fe200000000ff */
[----:B------:R-:W2:Y:S01]  /*259e0*/  LDSM.16.MT88.4 R16, [R180+0xe000] ;  /* 0x00e00000b410783b */ /* 0x000ea20000004200 */
[----:B----4-:R-:W-:-:S02]  /*259f0*/  F2FP.F16.F32.PACK_AB R14, R110, R111 ;  /* 0x0000006f6e0e723e */ /* 0x010fc400000000ff */
[----:B------:R-:W-:Y:S01]  /*25a00*/  F2FP.F16.F32.PACK_AB R15, R134, R139 ;  /* 0x0000008b860f723e */ /* 0x000fe200000000ff */
[----:B------:R-:W4:Y:S01]  /*25a10*/  LDSM.16.MT88.4 R20, [R178+0xe800] ;  /* 0x00e80000b214783b */ /* 0x000f220000004200 */
[----:B------:R-:W-:Y:S02]  /*25a20*/  F2FP.F16.F32.PACK_AB R9, R129, R130 ;  /* 0x000000828109723e */ /* 0x000fe400000000ff */
[----:B------:R-:W-:-:S03]  /*25a30*/  F2FP.F16.F32.PACK_AB R11, R122, R123 ;  /* 0x0000007b7a0b723e */ /* 0x000fc600000000ff */
[----:B---3--:R-:W-:Y:S01]  /*25a40*/  HMMA.16816.F32 R64, R12, R44, R64 ;  /* 0x0000002c0c40723c */ /* 0x008fe20000001840 */
[----:B-1----:R-:W-:-:S05]  /*25a50*/  FFMA.FTZ R2, R101, R0, -R3 ;  /* 0x0000000065027223 */ /* 0x002fca0000010803 */
[C---:B------:R-:W-:Y:S01]  /*25a60*/  HMMA.16816.F32 R24, R12.reuse, R46, R52 ;  /* 0x0000002e0c18723c */ /* 0x040fe20000001834 */
[----:B------:R-:W1:Y:S01]  /*25a70*/  LDSM.16.MT88.4 R44, [R181+0xe800] ;  /* 0x00e80000b52c783b */ /* 0x000e620000004200 */
[----:B------:R3:W4:Y:S04]  /*25a80*/  MUFU.EX2 R113, R2 ;  /* 0x0000000200717308 */ /* 0x0007280000000800 */
[C---:B------:R-:W-:Y:S01]  /*25a90*/  HMMA.16816.F32 R52, R12.reuse, R34, R36 ;  /* 0x000000220c34723c */ /* 0x040fe20000001824 */
[----:B------:R-:W1:Y:S05]  /*25aa0*/  LDSM.16.MT88.4 R36, [R180+0xe800] ;  /* 0x00e80000b424783b */ /* 0x000e6a0000004200 */
[C---:B------:R-:W-:Y:S06]  /*25ab0*/  HMMA.16816.F32 R60, R12.reuse, R40, R60 ;  /* 0x000000280c3c723c */ /* 0x040fec000000183c */
[----:B------:R-:W-:Y:S01]  /*25ac0*/  HMMA.16816.F32 R56, R12, R42, R48 ;  /* 0x0000002a0c38723c */ /* 0x000fe20000001830 */
[----:B------:R-:W1:Y:S01]  /*25ad0*/  LDSM.16.MT88.4 R48, [R179+0xe800] ;  /* 0x00e80000b330783b */ /* 0x000e620000004200 */
[----:B---3--:R-:W-:-:S04]  /*25ae0*/  FFMA.FTZ R2, R201, R0, -R5 ;  /* 0x00000000c9027223 */ /* 0x008fc80000010805 */
[----:B------:R3:W-:Y:S01]  /*25af0*/  MUFU.EX2 R107, R2 ;  /* 0x00000002006b7308 */ /* 0x0007e20000000800 */
[C---:B--2---:R-:W-:Y:S06]  /*25b00*/  HMMA.16816.F32 R72, R12.reuse, R16, R72 ;  /* 0x000000100c48723c */ /* 0x044fec0000001848 */
[----:B------:R-:W-:Y:S01]  /*25b10*/  HMMA.16816.F32 R40, R12, R18, R28 ;  /* 0x000000120c28723c */ /* 0x000fe2000000181c */
[----:B------:R-:W-:-:S05]  /*25b20*/  F2FP.F16.F32.PACK_AB R17, R116, R121 ;  /* 0x000000797411723e */ /* 0x000fca00000000ff */
[----:B------:R-:W-:Y:S01]  /*25b30*/  HMMA.16816.F32 R68, R12, R32, R68 ;  /* 0x000000200c44723c */ /* 0x000fe20000001844 */
[----:B------:R-:W-:Y:S01]  /*25b40*/  LDSM.16.MT88.4 R12, [R181+0xf000] ;  /* 0x00f00000b50c783b */ /* 0x000fe20000004200 */
[----:B----4-:R-:W-:Y:S01]  /*25b50*/  F2FP.F16.F32.PACK_AB R19, R113, R115 ;  /* 0x000000737113723e */ /* 0x010fe200000000ff */
[----:B---3--:R-:W-:-:S04]  /*25b60*/  FFMA.FTZ R2, R102, R0, -R5 ;  /* 0x0000000066027223 */ /* 0x008fc80000010805 */
        /* <DEDUP_REMOVED lines=14> */
[----:B------:R1:W-:Y:S01]  /*25c50*/  MUFU.EX2 R108, R2 ;  /* 0x00000002006c7308 */ /* 0x0003e20000000800 */
[C---:B------:R-:W-:Y:S06]  /*25c60*/  HMMA.16816.F32 R72, R8.reuse, R36, R72 ;  /* 0x000000240848723c */ /* 0x040fec0000001848 */
[C---:B------:R-:W-:Y:S01]  /*25c70*/  HMMA.16816.F32 R56, R8.reuse, R38, R40 ;  /* 0x000000260838723c */ /* 0x040fe20000001828 */
[----:B------:R-:W2:Y:S05]  /*25c80*/  LDSM.16.MT88.4 R36, [R180+0xf000] ;  /* 0x00f00000b424783b */ /* 0x000eaa0000004200 */
[----:B------:R-:W-:Y:S01]  /*25c90*/  HMMA.16816.F32 R28, R8, R44, R60 ;  /* 0x0000002c081c723c */ /* 0x000fe2000000183c */
[----:B------:R-:W4:Y:S01]  /*25ca0*/  LDSM.16.MT88.4 R44, [R179+0xf000] ;  /* 0x00f00000b32c783b */ /* 0x000f220000004200 */
[----:B-1----:R-:W-:-:S04]  /*25cb0*/  FFMA.FTZ R2, R202, R0, -R3 ;  /* 0x00000000ca027223 */ /* 0x002fc80000010803 */
[C---:B------:R-:W-:Y:S01]  /*25cc0*/  HMMA.16816.F32 R68, R8.reuse, R48, R68 ;  /* 0x000000300844723c */ /* 0x040fe20000001844 */
[----:B------:R1:W-:Y:S05]  /*25cd0*/  MUFU.EX2 R104, R2 ;  /* 0x0000000200687308 */ /* 0x0003ea0000000800 */
[----:B------:R-:W-:Y:S01]  /*25ce0*/  HMMA.16816.F32 R60, R8, R50, R52 ;  /* 0x00000032083c723c */ /* 0x000fe20000001834 */
[----:B------:R-:W-:Y:S04]  /*25cf0*/  LDSM.16.MT88.4 R8, [R179+0xf800] ;  /* 0x00f80000b308783b */ /* 0x000fe80000004200 */
[----:B------:R-:W-:Y:S01]  /*25d00*/  LDSM.16.MT88.4 R48, [R178+0xf800] ;  /* 0x00f80000b230783b */ /* 0x000fe20000004200 */
        /* <DEDUP_REMOVED lines=11> */
[----:B------:R1:W2:Y:S02]  /*25dc0*/  MUFU.EX2 R102, R2 ;  /* 0x0000000200667308 */ /* 0x0002a40000000800 */
[C---:B---3--:R-:W-:Y:S06]  /*25dd0*/  HMMA.16816.F32 R64, R16.reuse, R20, R64 ;  /* 0x000000141040723c */ /* 0x048fec0000001840 */
[C---:B------:R-:W-:Y:S01]  /*25de0*/  HMMA.16816.F32 R52, R16.reuse, R22, R32 ;  /* 0x000000161034723c */ /* 0x040fe20000001820 */
[----:B------:R-:W3:Y:S05]  /*25df0*/  LDSM.16.MT88.4 R20, [R181+0xf800] ;  /* 0x00f80000b514783b */ /* 0x000eea0000004200 */
[----:B------:R-:W-:Y:S01]  /*25e00*/  HMMA.16816.F32 R40, R16, R12, R28 ;  /* 0x0000000c1028723c */ /* 0x000fe2000000181c */
[----:B-1----:R-:W-:-:S04]  /*25e10*/  FFMA.FTZ R2, R208, R0, -R3 ;  /* 0x00000000d0027223 */ /* 0x002fc80000010803 */
[----:B------:R1:W-:Y:S01]  /*25e20*/  MUFU.EX2 R100, R2 ;  /* 0x0000000200647308 */ /* 0x0003e20000000800 */
[----:B------:R-:W-:Y:S01]  /*25e30*/  HMMA.16816.F32 R32, R16, R14, R24 ;  /* 0x0000000e1020723c */ /* 0x000fe20000001818 */
[----:B------:R-:W-:-:S05]  /*25e40*/  F2FP.F16.F32.PACK_AB R13, R108, R109 ;  /* 0x0000006d6c0d723e */ /* 0x000fca00000000ff */
[----:B------:R-:W-:Y:S01]  /*25e50*/  HMMA.16816.F32 R72, R16, R36, R72 ;  /* 0x000000241048723c */ /* 0x000fe20000001848 */
[----:B--2---:R-:W-:-:S05]  /*25e60*/  F2FP.F16.F32.PACK_AB R15, R102, R104 ;  /* 0x00000068660f723e */ /* 0x004fca00000000ff */
[----:B----4-:R-:W-:Y:S01]  /*25e70*/  HMMA.16816.F32 R28, R16, R44, R68 ;  /* 0x0000002c101c723c */ /* 0x010fe20000001844 */
[----:B-1----:R-:W-:-:S05]  /*25e80*/  FFMA.FTZ R2, R192, R0, -R3 ;  /* 0x00000000c0027223 */ /* 0x002fca0000010803 */
[C---:B------:R-:W-:Y:S01]  /*25e90*/  HMMA.16816.F32 R24, R16.reuse, R46, R60 ;  /* 0x0000002e1018723c */ /* 0x040fe2000000183c */
[----:B------:R1:W-:Y:S05]  /*25ea0*/  MUFU.EX2 R96, R2 ;  /* 0x0000000200607308 */ /* 0x0003ea0000000800 */
[----:B------:R-:W-:Y:S01]  /*25eb0*/  HMMA.16816.F32 R36, R16, R38, R56 ;  /* 0x000000261024723c */ /* 0x000fe20000001838 */
[----:B------:R-:W2:Y:S01]  /*25ec0*/  LDSM.16.MT88.4 R16, [R180+0xf800] ;  /* 0x00f80000b410783b */ /* 0x000ea20000004200 */
[----:B-1----:R-:W-:-:S04]  /*25ed0*/  FFMA.FTZ R2, R211, R0, -R5 ;  /* 0x00000000d3027223 */ /* 0x002fc80000010805 */
[----:B------:R1:W-:Y:S02]  /*25ee0*/  MUFU.EX2 R95, R2 ;  /* 0x00000002005f7308 */ /* 0x0003e40000000800 */
[----:B-1----:R-:W-:-:S06]  /*25ef0*/  FFMA.FTZ R2, R197, R0, -R5 ;  /* 0x00000000c5027223 */ /* 0x002fcc0000010805 */
[----:B------:R1:W4:Y:S02]  /*25f00*/  MUFU.EX2 R93, R2 ;  /* 0x00000002005d7308 */ /* 0x0003240000000800 */
[----:B-1----:R-:W-:Y:S01]  /*25f10*/  FFMA.FTZ R2, R212, R0, -R5 ;  /* 0x00000000d4027223 */ /* 0x002fe20000010805 */
[----:B----4-:R-:W-:-:S05]  /*25f20*/  F2FP.F16.F32.PACK_AB R12, R93, R95 ;  /* 0x0000005f5d0c723e */ /* 0x010fca00000000ff */
[----:B------:R1:W-:Y:S02]  /*25f30*/  MUFU.EX2 R92, R2 ;  /* 0x00000002005c7308 */ /* 0x0003e40000000800 */
[----:B-1----:R-:W-:-:S06]  /*25f40*/  FFMA.FTZ R2, R198, R0, -R5 ;  /* 0x00000000c6027223 */ /* 0x002fcc0000010805 */
[----:B------:R1:W4:Y:S02]  /*25f50*/  MUFU.EX2 R91, R2 ;  /* 0x00000002005b7308 */ /* 0x0003240000000800 */
[----:B-1----:R-:W-:Y:S01]  /*25f60*/  FFMA.FTZ R2, R213, R0, -R3 ;  /* 0x00000000d5027223 */ /* 0x002fe20000010803 */
[----:B----4-:R-:W-:-:S05]  /*25f70*/  F2FP.F16.F32.PACK_AB R14, R91, R92 ;  /* 0x0000005c5b0e723e */ /* 0x010fca00000000ff */
[----:B------:R1:W-:Y:S02]  /*25f80*/  MUFU.EX2 R94, R2 ;  /* 0x00000002005e7308 */ /* 0x0003e40000000800 */
[C---:B---3--:R-:W-:Y:S06]  /*25f90*/  HMMA.16816.F32 R44, R12.reuse, R22, R32 ;  /* 0x000000160c2c723c */ /* 0x048fec0000001820 */
[C---:B------:R-:W-:Y:S06]  /*25fa0*/  HMMA.16816.F32 R32, R12.reuse, R8, R28 ;  /* 0x000000080c20723c */ /* 0x040fec000000181c */
[----:B------:R-:W-:Y:S01]  /*25fb0*/  HMMA.16816.F32 R28, R12, R10, R24 ;  /* 0x0000000a0c1c723c */ /* 0x000fe20000001818 */
[----:B-1----:R-:W-:Y:S01]  /*25fc0*/  FFMA.FTZ R2, R199, R0, -R3 ;  /* 0x00000000c7027223 */ /* 0x002fe20000010803 */
[----:B------:R-:W1:Y:S01]  /*25fd0*/  LDSM.16.MT88.4 R24, [R179+0x10000] ;  /* 0x01000000b318783b */ /* 0x000e620000004200 */
[----:B------:R-:W-:-:S02]  /*25fe0*/  F2FP.F16.F32.PACK_AB R9, R96, R100 ;  /* 0x000000646009723e */ /* 0x000fc400000000ff */
[----:B------:R3:W4:Y:S01]  /*25ff0*/  MUFU.EX2 R90, R2 ;  /* 0x00000002005a7308 */ /* 0x0007220000000800 */
[C---:B------:R-:W-:Y:S01]  /*26000*/  HMMA.16816.F32 R56, R12.reuse, R50, R52 ;  /* 0x000000320c38723c */ /* 0x040fe20000001834 */
[----:B------:R-:W1:Y:S05]  /*26010*/  LDSM.16.MT88.4 R52, [R178+0x10000] ;  /* 0x01000000b234783b */ /* 0x000e6a0000004200 */
[C---:B------:R-:W-:Y:S06]  /*26020*/  HMMA.16816.F32 R64, R12.reuse, R48, R64 ;  /* 0x000000300c40723c */ /* 0x040fec0000001840 */
[----:B------:R-:W-:Y:S01]  /*26030*/  HMMA.16816.F32 R48, R12, R20, R40 ;  /* 0x000000140c30723c */ /* 0x000fe20000001828 */
[----:B------:R-:W1:Y:S01]  /*26040*/  LDSM.16.MT88.4 R40, [R181+0x10000] ;  /* 0x01000000b528783b */ /* 0x000e620000004200 */
[----:B---3--:R-:W-:-:S03]  /*26050*/  FFMA.FTZ R2, R216, R0, -R3 ;  /* 0x00000000d8027223 */ /* 0x008fc60000010803 */
[----:B------:R-:W-:Y:S01]  /*26060*/  LDSM.16.MT88.4 R20, [R178+0x10800] ;  /* 0x01080000b214783b */ /* 0x000fe20000004200 */
[C---:B--2---:R-:W-:Y:S01]  /*26070*/  HMMA.16816.F32 R72, R12.reuse, R16, R72 ;  /* 0x000000100c48723c */ /* 0x044fe20000001848 */
[----:B----4-:R-:W-:Y:S01]  /*26080*/  F2FP.F16.F32.PACK_AB R11, R90, R94 ;  /* 0x0000005e5a0b723e */ /* 0x010fe200000000ff */
[----:B------:R2:W-:Y:S04]  /*26090*/  MUFU.EX2 R89, R2 ;  /* 0x0000000200597308 */ /* 0x0005e80000000800 */
[----:B------:R-:W-:Y:S01]  /*260a0*/  HMMA.16816.F32 R16, R12, R18, R36 ;  /* 0x000000120c10723c */ /* 0x000fe20000001824 */
[----:B------:R-:W3:Y:S01]  /*260b0*/  LDSM.16.MT88.4 R12, [R180+0x10000] ;  /* 0x01000000b40c783b */ /* 0x000ee20000004200 */
        /* <DEDUP_REMOVED lines=12> */
[C---:B-1----:R-:W-:Y:S06]  /*26180*/  HMMA.16816.F32 R36, R8.reuse, R24, R32 ;  /* 0x000000180824723c */ /* 0x042fec0000001820 */
[C---:B------:R-:W-:Y:S06]  /*26190*/  HMMA.16816.F32 R64, R8.reuse, R52, R64 ;  /* 0x000000340840723c */ /* 0x040fec0000001840 */
[C---:B------:R-:W-:Y:S01]  /*261a0*/  HMMA.16816.F32 R56, R8.reuse, R54, R56 ;  /* 0x000000360838723c */ /* 0x040fe20000001838 */
[----:B--2---:R-:W-:Y:S01]  /*261b0*/  FFMA.FTZ R2, R195, R6, R251 ;  /* 0x00000006c3027223 */ /* 0x004fe200000100fb */
[----:B------:R-:W-:Y:S01]  /*261c0*/  MOV R195, R4 ;  /* 0x0000000400c37202 */ /* 0x000fe20000000f00 */
[----:B------:R-:W-:Y:S01]  /*261d0*/  FFMA.FTZ R6, R193, R7, R78 ;  /* 0x00000007c1067223 */ /* 0x000fe2000001004e */
[----:B------:R-:W-:Y:S01]  /*261e0*/  FFMA.FTZ R4, R224, R0, -R3 ;  /* 0x00000000e0047223 */ /* 0x000fe20000010803 */
[----:B------:R-:W-:Y:S01]  /*261f0*/  FADD.FTZ R7, R194, R2 ;  /* 0x00000002c2077221 */ /* 0x000fe20000010000 */
[----:B------:R-:W-:Y:S01]  /*26200*/  MOV R194, R126 ;  /* 0x0000007e00c27202 */ /* 0x000fe20000000f00 */
[----:B------:R-:W-:Y:S01]  /*26210*/  FFMA.FTZ R2, R225, R0, -R5 ;  /* 0x00000000e1027223 */ /* 0x000fe20000010805 */
[----:B------:R-:W-:Y:S01]  /*26220*/  MOV R126, R196 ;  /* 0x000000c4007e7202 */ /* 0x000fe20000000f00 */
[----:B------:R-:W-:Y:S01]  /*26230*/  FADD.FTZ R6, R248, R6 ;  /* 0x00000006f8067221 */ /* 0x000fe20000010000 */
[----:B------:R-:W-:Y:S01]  /*26240*/  MOV R196, R83 ;  /* 0x0000005300c47202 */ /* 0x000fe20000000f00 */
[C---:B------:R-:W-:Y:S01]  /*26250*/  HMMA.16816.F32 R32, R8.reuse, R26, R28 ;  /* 0x0000001a0820723c */ /* 0x040fe2000000181c */
[----:B------:R1:W-:Y:S01]  /*26260*/  MUFU.EX2 R83, R4 ;  /* 0x0000000400537308 */ /* 0x0003e20000000800 */
[----:B------:R-:W-:Y:S01]  /*26270*/  FADD.FTZ R6, R250, R6 ;  /* 0x00000006fa067221 */ /* 0x000fe20000010000 */
[----:B------:R-:W2:Y:S03]  /*26280*/  LDSM.16.MT88.4 R24, [R181+0x10800] ;  /* 0x01080000b518783b */ /* 0x000ea60000004200 */
[----:B------:R-:W-:Y:S01]  /*26290*/  FADD.FTZ R6, R249, R6 ;  /* 0x00000006f9067221 */ /* 0x000fe20000010000 */
[----:B------:R-:W-:Y:S03]  /*262a0*/  HMMA.16816.F32 R48, R8, R40, R48 ;  /* 0x000000280830723c */ /* 0x000fe60000001830 */
[----:B------:R-:W-:-:S03]  /*262b0*/  FADD.FTZ R6, R242, R6 ;  /* 0x00000006f2067221 */ /* 0x000fc60000010000 */
[----:B------:R-:W-:Y:S01]  /*262c0*/  HMMA.16816.F32 R44, R8, R42, R44 ;  /* 0x0000002a082c723c */ /* 0x000fe2000000182c */
[----:B-1----:R-:W-:Y:S01]  /*262d0*/  FADD.FTZ R4, R169, R7 ;  /* 0x00000007a9047221 */ /* 0x002fe20000010000 */
[----:B------:R-:W-:-:S04]  /*262e0*/  MOV R169, R81 ;  /* 0x0000005100a97202 */ /* 0x000fc80000000f00 */
[----:B---3--:R-:W-:Y:S01]  /*262f0*/  HMMA.16816.F32 R40, R8, R12, R72 ;  /* 0x0000000c0828723c */ /* 0x008fe20000001848 */
[----:B------:R1:W-:Y:S01]  /*26300*/  MUFU.EX2 R81, R2 ;  /* 0x0000000200517308 */ /* 0x0003e20000000800 */
[----:B------:R-:W-:Y:S01]  /*26310*/  FADD.FTZ R4, R188, R4 ;  /* 0x00000004bc047221 */ /* 0x000fe20000010000 */
[----:B------:R-:W-:-:S03]  /*26320*/  MOV R188, R80 ;  /* 0x0000005000bc7202 */ /* 0x000fc60000000f00 */
[----:B------:R-:W-:Y:S01]  /*26330*/  HMMA.16816.F32 R28, R8, R14, R16 ;  /* 0x0000000e081c723c */ /* 0x000fe20000001810 */
[----:B------:R-:W3:Y:S04]  /*26340*/  LDSM.16.MT88.4 R12, [R179+0x10800] ;  /* 0x01080000b30c783b */ /* 0x000ee80000004200 */
[----:B------:R-:W3:Y:S02]  /*26350*/  LDSM.16.MT88.4 R16, [R180+0x10800] ;  /* 0x01080000b410783b */ /* 0x000ee40000004200 */
[----:B----4-:R-:W-:Y:S01]  /*26360*/  F2FP.F16.F32.PACK_AB R9, R84, R89 ;  /* 0x000000595409723e */ /* 0x010fe200000000ff */
[----:B-1----:R-:W-:-:S04]  /*26370*/  FFMA.FTZ R2, R210, R0, -R5 ;  /* 0x00000000d2027223 */ /* 0x002fc80000010805 */
[----:B------:R1:W4:Y:S02]  /*26380*/  MUFU.EX2 R80, R2 ;  /* 0x0000000200507308 */ /* 0x0003240000000800 */
[----:B-1----:R-:W-:Y:S01]  /*26390*/  FADD.FTZ R2, R195, R4 ;  /* 0x00000004c3027221 */ /* 0x002fe20000010000 */
[----:B------:R-:W-:Y:S01]  /*263a0*/  FFMA.FTZ R4, R226, R0, -R5 ;  /* 0x00000000e2047223 */ /* 0x000fe20000010805 */
[----:B----4-:R-:W-:Y:S02]  /*263b0*/  F2FP.F16.F32.PACK_AB R8, R80, R81 ;  /* 0x000000515008723e */ /* 0x010fe400000000ff */
[----:B------:R-:W-:Y:S02]  /*263c0*/  FADD.FTZ R2, R194, R2 ;  /* 0x00000002c2027221 */ /* 0x000fe40000010000 */
[----:B------:R1:W-:Y:S02]  /*263d0*/  MUFU.EX2 R78, R4 ;  /* 0x00000004004e7308 */ /* 0x0003e40000000800 */
[----:B------:R-:W-:Y:S01]  /*263e0*/  FADD.FTZ R2, R196, R2 ;  /* 0x00000002c4027221 */ /* 0x000fe20000010000 */
[----:B------:R-:W-:-:S02]  /*263f0*/  MOV R196, R171 ;  /* 0x000000ab00c47202 */ /* 0x000fc40000000f00 */
[----:B------:R-:W-:Y:S01]  /*26400*/  MOV R171, R77 ;  /* 0x0000004d00ab7202 */ /* 0x000fe20000000f00 */
[----:B------:R-:W-:-:S04]  /*26410*/  FADD.FTZ R2, R126, R2 ;  /* 0x000000027e027221 */ /* 0x000fc80000010000 */
[----:B------:R-:W-:Y:S01]  /*26420*/  FADD.FTZ R2, R169, R2 ;  /* 0x00000002a9027221 */ /* 0x000fe20000010000 */
[----:B------:R-:W-:-:S03]  /*26430*/  MOV R169, R76 ;  /* 0x0000004c00a97202 */ /* 0x000fc60000000f00 */
[----:B------:R-:W-:Y:S01]  /*26440*/  FADD.FTZ R2, R188, R2 ;  /* 0x00000002bc027221 */ /* 0x000fe20000010000 */
[----:B-1----:R-:W-:Y:S01]  /*26450*/  FADD.FTZ R4, R238, R6 ;  /* 0x00000006ee047221 */ /* 0x002fe20000010000 */
[----:B------:R-:W-:Y:S02]  /*26460*/  FFMA.FTZ R6, R214, R0, -R5 ;  /* 0x00000000d6067223 */ /* 0x000fe40000010805 */
[----:B------:R-:W-:Y:S01]  /*26470*/  FADD.FTZ R2, R175, R2 ;  /* 0x00000002af027221 */ /* 0x000fe20000010000 */
[----:B------:R-:W-:Y:S01]  /*26480*/  FADD.FTZ R4, R236, R4 ;  /* 0x00000004ec047221 */ /* 0x000fe20000010000 */
[----:B------:R1:W4:Y:S03]  /*26490*/  MUFU.EX2 R77, R6 ;  /* 0x00000006004d7308 */ /* 0x0003260000000800 */
[----:B------:R-:W-:-:S04]  /*264a0*/  FADD.FTZ R4, R230, R4 ;  /* 0x00000004e6047221 */ /* 0x000fc80000010000 */
[----:B------:R-:W-:-:S04]  /*264b0*/  FADD.FTZ R4, R153, R4 ;  /* 0x0000000499047221 */ /* 0x000fc80000010000 */
[----:B------:R-:W-:-:S04]  /*264c0*/  FADD.FTZ R4, R156, R4 ;  /* 0x000000049c047221 */ /* 0x000fc80000010000 */
[----:B------:R-:W-:Y:S01]  /*264d0*/  FADD.FTZ R7, R155, R4 ;  /* 0x000000049b077221 */ /* 0x000fe20000010000 */
[-CC-:B------:R-:W-:Y:S01]  /*264e0*/  FFMA.FTZ R4, R231, R0.reuse, -R3.reuse ;  /* 0x00000000e7047223 */ /* 0x180fe20000010803 */
[----:B-1----:R-:W-:Y:S01]  /*264f0*/  FFMA.FTZ R6, R215, R0, -R3 ;  /* 0x00000000d7067223 */ /* 0x002fe20000010803 */
[----:B----4-:R-:W-:Y:S02]  /*26500*/  F2FP.F16.F32.PACK_AB R10, R77, R78 ;  /* 0x0000004e4d0a723e */ /* 0x010fe400000000ff */
[----:B------:R-:W-:Y:S08]  /*26510*/  MUFU.EX2 R71, R4 ;  /* 0x0000000400477308 */ /* 0x000ff00000000800 */
[----:B------:R1:W4:Y:S02]  /*26520*/  MUFU.EX2 R76, R6 ;  /* 0x00000006004c7308 */ /* 0x0003240000000800 */
[----:B-1----:R-:W-:Y:S01]  /*26530*/  FADD.FTZ R6, R172, R2 ;  /* 0x00000002ac067221 */ /* 0x002fe20000010000 */
[----:B------:R-:W-:Y:S01]  /*26540*/  FADD.FTZ R2, R158, R7 ;  /* 0x000000079e027221 */ /* 0x000fe20000010000 */
[----:B----4-:R-:W-:Y:S01]  /*26550*/  F2FP.F16.F32.PACK_AB R11, R76, R83 ;  /* 0x000000534c0b723e */ /* 0x010fe200000000ff */
[----:B------:R-:W-:Y:S01]  /*26560*/  FFMA.FTZ R7, R218, R0, -R3 ;  /* 0x00000000da077223 */ /* 0x000fe20000010803 */
[----:B------:R-:W-:Y:S01]  /*26570*/  FADD.FTZ R6, R196, R6 ;  /* 0x00000006c4067221 */ /* 0x000fe20000010000 */
[----:B------:R-:W-:-:S02]  /*26580*/  FADD.FTZ R4, R152, R2 ;  /* 0x0000000298047221 */ /* 0x000fc40000010000 */
[----:B------:R1:W4:Y:S01]  /*26590*/  MUFU.EX2 R69, R7 ;  /* 0x0000000700457308 */ /* 0x0003220000000800 */
[----:B------:R-:W-:Y:S01]  /*265a0*/  FADD.FTZ R2, R171, R6 ;  /* 0x00000006ab027221 */ /* 0x000fe20000010000 */
[----:B------:R-:W-:Y:S01]  /*265b0*/  FADD.FTZ R4, R150, R4 ;  /* 0x0000000496047221 */ /* 0x000fe20000010000 */
[C---:B------:R-:W-:Y:S02]  /*265c0*/  HMMA.16816.F32 R64, R8.reuse, R20, R64 ;  /* 0x000000140840723c */ /* 0x040fe40000001840 */
[----:B------:R-:W-:Y:S01]  /*265d0*/  FADD.FTZ R2, R170, R2 ;  /* 0x00000002aa027221 */ /* 0x000fe20000010000 */
[----:B------:R-:W-:Y:S01]  /*265e0*/  FADD.FTZ R6, R149, R4 ;  /* 0x0000000495067221 */ /* 0x000fe20000010000 */
[-CC-:B------:R-:W-:Y:S02]  /*265f0*/  FFMA.FTZ R4, R232, R0.reuse, -R3.reuse ;  /* 0x00000000e8047223 */ /* 0x180fe40000010803 */
[----:B------:R-:W-:Y:S01]  /*26600*/  FADD.FTZ R2, R169, R2 ;  /* 0x00000002a9027221 */ /* 0x000fe20000010000 */
[----:B------:R-:W-:Y:S01]  /*26610*/  FADD.FTZ R6, R148, R6 ;  /* 0x0000000694067221 */ /* 0x000fe20000010000 */
[----:B------:R3:W-:Y:S01]  /*26620*/  MUFU.EX2 R70, R4 ;  /* 0x0000000400467308 */ /* 0x0007e20000000800 */
[C---:B------:R-:W-:Y:S01]  /*26630*/  HMMA.16816.F32 R56, R8.reuse, R22, R56 ;  /* 0x000000160838723c */ /* 0x040fe20000001838 */
[----:B------:R-:W-:Y:S01]  /*26640*/  FADD.FTZ R2, R168, R2 ;  /* 0x00000002a8027221 */ /* 0x000fe20000010000 */
[----:B------:R-:W-:Y:S01]  /*26650*/  FADD.FTZ R6, R145, R6 ;  /* 0x0000000691067221 */ /* 0x000fe20000010000 */
[----:B------:R-:W4:Y:S02]  /*26660*/  LDSM.16.MT88.4 R20, [R181+0x11000] ;  /* 0x01100000b514783b */ /* 0x000f240000004200 */
[----:B------:R-:W-:Y:S01]  /*26670*/  FADD.FTZ R2, R163, R2 ;  /* 0x00000002a3027221 */ /* 0x000fe20000010000 */
[----:B------:R-:W-:Y:S01]  /*26680*/  FADD.FTZ R6, R144, R6 ;  /* 0x0000000690067221 */ /* 0x000fe20000010000 */
[----:B--2---:R-:W-:Y:S01]  /*26690*/  HMMA.16816.F32 R48, R8, R24, R48 ;  /* 0x000000180830723c */ /* 0x004fe20000001830 */
[----:B-1----:R-:W-:Y:S01]  /*266a0*/  FFMA.FTZ R7, R223, R0, -R3 ;  /* 0x00000000df077223 */ /* 0x002fe20000010803 */
[----:B------:R-:W-:Y:S01]  /*266b0*/  FADD.FTZ R2, R164, R2 ;  /* 0x00000002a4027221 */ /* 0x000fe20000010000 */
[----:B------:R-:W-:-:S02]  /*266c0*/  FADD.FTZ R6, R143, R6 ;  /* 0x000000068f067221 */ /* 0x000fc40000010000 */
[----:B------:R-:W-:Y:S01]  /*266d0*/  MUFU.EX2 R54, R7 ;  /* 0x0000000700367308 */ /* 0x000fe20000000800 */
[----:B------:R-:W-:Y:S01]  /*266e0*/  FADD.FTZ R2, R165, R2 ;  /* 0x00000002a5027221 */ /* 0x000fe20000010000 */
[----:B------:R-:W-:Y:S01]  /*266f0*/  FADD.FTZ R6, R142, R6 ;  /* 0x000000068e067221 */ /* 0x000fe20000010000 */
[C---:B------:R-:W-:Y:S01]  /*26700*/  HMMA.16816.F32 R44, R8.reuse, R26, R44 ;  /* 0x0000001a082c723c */ /* 0x040fe2000000182c */
[----:B---3--:R-:W-:Y:S01]  /*26710*/  FFMA.FTZ R4, R233, R0, -R5 ;  /* 0x00000000e9047223 */ /* 0x008fe20000010805 */
[----:B------:R-:W-:Y:S01]  /*26720*/  FADD.FTZ R2, R166, R2 ;  /* 0x00000002a6027221 */ /* 0x000fe20000010000 */
[----:B------:R-:W-:Y:S01]  /*26730*/  FADD.FTZ R6, R138, R6 ;  /* 0x000000068a067221 */ /* 0x000fe20000010000 */
[----:B------:R-:W1:Y:S01]  /*26740*/  LDSM.16.MT88.4 R24, [R178+0x11000] ;  /* 0x01100000b218783b */ /* 0x000e620000004200 */
        /* <DEDUP_REMOVED lines=8> */
[C---:B------:R-:W-:Y:S01]  /*267d0*/  HMMA.16816.F32 R32, R8.reuse, R14, R32 ;  /* 0x0000000e0820723c */ /* 0x040fe20000001820 */
[----:B------:R-:W-:Y:S01]  /*267e0*/  LDSM.16.MT88.4 R12, [R180+0x11000] ;  /* 0x01100000b40c783b */ /* 0x000fe20000004200 */
[----:B------:R-:W-:Y:S01]  /*267f0*/  FADD.FTZ R2, R161, R2 ;  /* 0x00000002a1027221 */ /* 0x000fe20000010000 */
[----:B------:R-:W-:Y:S01]  /*26800*/  FADD.FTZ R6, R128, R6 ;  /* 0x0000000680067221 */ /* 0x000fe20000010000 */
[----:B--2---:R-:W-:Y:S02]  /*26810*/  FFMA.FTZ R4, R219, R0, -R5 ;  /* 0x00000000db047223 */ /* 0x004fe40000010805 */
[----:B------:R-:W-:Y:S01]  /*26820*/  FADD.FTZ R2, R160, R2 ;  /* 0x00000002a0027221 */ /* 0x000fe20000010000 */
[----:B------:R-:W-:Y:S01]  /*26830*/  FADD.FTZ R6, R127, R6 ;  /* 0x000000067f067221 */ /* 0x000fe20000010000 */
[C---:B------:R-:W-:Y:S01]  /*26840*/  HMMA.16816.F32 R40, R8.reuse, R16, R40 ;  /* 0x000000100828723c */ /* 0x040fe20000001828 */
[----:B------:R2:W3:Y:S01]  /*26850*/  MUFU.EX2 R63, R4 ;  /* 0x00000004003f7308 */ /* 0x0004e20000000800 */
[----:B------:R-:W-:Y:S01]  /*26860*/  FADD.FTZ R2, R159, R2 ;  /* 0x000000029f027221 */ /* 0x000fe20000010000 */
[----:B------:R-:W-:Y:S01]  /*26870*/  FADD.FTZ R6, R125, R6 ;  /* 0x000000067d067221 */ /* 0x000fe20000010000 */
[----:B------:R-:W-:Y:S02]  /*26880*/  LDSM.16.MT88.4 R160, [R178+0x11800] ;  /* 0x01180000b2a0783b */ /* 0x000fe40000004200 */
[----:B------:R-:W-:Y:S01]  /*26890*/  HMMA.16816.F32 R28, R8, R18, R28 ;  /* 0x00000012081c723c */ /* 0x000fe2000000181c */
[----:B------:R-:W-:Y:S01]  /*268a0*/  FADD.FTZ R6, R124, R6 ;  /* 0x000000067c067221 */ /* 0x000fe20000010000 */
[----:B------:R-:W1:Y:S03]  /*268b0*/  LDSM.16.MT88.4 R16, [R179+0x11000] ;  /* 0x01100000b310783b */ /* 0x000e660000004200 */
[----:B------:R-:W-:-:S02]  /*268c0*/  FADD.FTZ R6, R118, R6 ;  /* 0x0000000676067221 */ /* 0x000fc40000010000 */
[----:B----4-:R-:W-:Y:S01]  /*268d0*/  F2FP.F16.F32.PACK_AB R9, R69, R71 ;  /* 0x000000474509723e */ /* 0x010fe200000000ff */
[----:B--2---:R-:W-:Y:S01]  /*268e0*/  FFMA.FTZ R4, R234, R0, -R5 ;  /* 0x00000000ea047223 */ /* 0x004fe20000010805 */
[----:B---3--:R-:W-:-:S03]  /*268f0*/  F2FP.F16.F32.PACK_AB R8, R63, R68 ;  /* 0x000000443f08723e */ /* 0x008fc600000000ff */
[----:B------:R2:W-:Y:S02]  /*26900*/  MUFU.EX2 R62, R4 ;  /* 0x00000004003e7308 */ /* 0x0005e40000000800 */
[----:B--2---:R-:W-:-:S06]  /*26910*/  FFMA.FTZ R4, R220, R0, -R5 ;  /* 0x00000000dc047223 */ /* 0x004fcc0000010805 */
[----:B------:R2:W3:Y:S02]  /*26920*/  MUFU.EX2 R61, R4 ;  /* 0x00000004003d7308 */ /* 0x0004e40000000800 */
[----:B--2---:R-:W-:Y:S01]  /*26930*/  FFMA.FTZ R4, R222, R0, -R3 ;  /* 0x00000000de047223 */ /* 0x004fe20000010803 */
[----:B---3--:R-:W-:-:S05]  /*26940*/  F2FP.F16.F32.PACK_AB R10, R61, R62 ;  /* 0x0000003e3d0a723e */ /* 0x008fca00000000ff */
[----:B------:R2:W3:Y:S02]  /*26950*/  MUFU.EX2 R60, R4 ;  /* 0x00000004003c7308 */ /* 0x0004e40000000800 */
[----:B--2---:R-:W-:Y:S01]  /*26960*/  FADD.FTZ R4, R157, R2 ;  /* 0x000000029d047221 */ /* 0x004fe20000010000 */
[--C-:B------:R-:W-:Y:S01]  /*26970*/  FFMA.FTZ R2, R244, R0, -R3.reuse ;  /* 0x00000000f4027223 */ /* 0x100fe20000010803 */
[----:B---3--:R-:W-:Y:S02]  /*26980*/  F2FP.F16.F32.PACK_AB R11, R60, R70 ;  /* 0x000000463c0b723e */ /* 0x008fe400000000ff */
[----:B------:R-:W-:Y:S02]  /*26990*/  FADD.FTZ R4, R154, R4 ;  /* 0x000000049a047221 */ /* 0x000fe40000010000 */
[----:B------:R2:W3:Y:S01]  /*269a0*/  MUFU.EX2 R55, R2 ;  /* 0x0000000200377308 */ /* 0x0004e20000000800 */
[----:B------:R-:W4:Y:S02]  /*269b0*/  LDSM.16.MT88.4 R152, [R181+0x11800] ;  /* 0x01180000b598783b */ /* 0x000f240000004200 */
[C---:B------:R-:W-:Y:S06]  /*269c0*/  HMMA.16816.F32 R156, R8.reuse, R20, R48 ;  /* 0x00000014089c723c */ /* 0x040fec0000001830 */
[C---:B-1----:R-:W-:Y:S06]  /*269d0*/  HMMA.16816.F32 R164, R8.reuse, R24, R64 ;  /* 0x0000001808a4723c */ /* 0x042fec0000001840 */
[C---:B------:R-:W-:Y:S01]  /*269e0*/  HMMA.16816.F32 R24, R8.reuse, R26, R56 ;  /* 0x0000001a0818723c */ /* 0x040fe20000001838 */
[----:B--2---:R-:W-:Y:S01]  /*269f0*/  FADD.FTZ R2, R151, R4 ;  /* 0x0000000497027221 */ /* 0x004fe20000010000 */
[----:B------:R-:W-:Y:S01]  /*26a00*/  FADD.FTZ R4, R120, R6 ;  /* 0x0000000678047221 */ /* 0x000fe20000010000 */
[-CC-:B------:R-:W-:Y:S01]  /*26a10*/  FFMA.FTZ R6, R245, R0.reuse, -R3.reuse ;  /* 0x00000000f5067223 */ /* 0x180fe20000010803 */
[----:B------:R-:W-:Y:S01]  /*26a20*/  FFMA.FTZ R3, R229, R0, -R3 ;  /* 0x00000000e5037223 */ /* 0x000fe20000010803 */
[----:B------:R-:W-:Y:S01]  /*26a30*/  FADD.FTZ R2, R147, R2 ;  /* 0x0000000293027221 */ /* 0x000fe20000010000 */
[----:B------:R-:W-:Y:S01]  /*26a40*/  FADD.FTZ R4, R119, R4 ;  /* 0x0000000477047221 */ /* 0x000fe20000010000 */
[----:B------:R1:W-:Y:S01]  /*26a50*/  MUFU.EX2 R53, R6 ;  /* 0x0000000600357308 */ /* 0x0003e20000000800 */
[C---:B------:R-:W-:Y:S01]  /*26a60*/  HMMA.16816.F32 R148, R8.reuse, R16, R36 ;  /* 0x000000100894723c */ /* 0x040fe20000001824 */
[----:B------:R-:W-:Y:S01]  /*26a70*/  FADD.FTZ R2, R146, R2 ;  /* 0x0000000292027221 */ /* 0x000fe20000010000 */
[----:B------:R-:W-:Y:S01]  /*26a80*/  FADD.FTZ R4, R117, R4 ;  /* 0x0000000475047221 */ /* 0x000fe20000010000 */
[----:B------:R-:W2:Y:S01]  /*26a90*/  LDSM.16.MT88.4 R144, [R179+0x11800] ;  /* 0x01180000b390783b */ /* 0x000ea20000004200 */
[----:B---3--:R-:W-:Y:S01]  /*26aa0*/  F2FP.F16.F32.PACK_AB R137, R54, R55 ;  /* 0x000000373689723e */ /* 0x008fe200000000ff */
[----:B------:R-:W-:Y:S01]  /*26ab0*/  FADD.FTZ R2, R141, R2 ;  /* 0x000000028d027221 */ /* 0x000fe20000010000 */
[----:B------:R-:W-:Y:S01]  /*26ac0*/  FADD.FTZ R4, R114, R4 ;  /* 0x0000000472047221 */ /* 0x000fe20000010000 */
[----:B------:R-:W3:Y:S01]  /*26ad0*/  MUFU.EX2 R3, R3 ;  /* 0x0000000300037308 */ /* 0x000ee20000000800 */
[----:B------:R-:W-:Y:S01]  /*26ae0*/  HMMA.16816.F32 R44, R8, R22, R44 ;  /* 0x00000016082c723c */ /* 0x000fe2000000182c */
[----:B------:R-:W-:Y:S01]  /*26af0*/  FADD.FTZ R2, R140, R2 ;  /* 0x000000028c027221 */ /* 0x000fe20000010000 */
[----:B------:R-:W-:Y:S01]  /*26b00*/  FADD.FTZ R4, R112, R4 ;  /* 0x0000000470047221 */ /* 0x000fe20000010000 */
[----:B------:R-:W-:-:S02]  /*26b10*/  MOV R37, R82 ;  /* 0x0000005200257202 */ /* 0x000fc40000000f00 */
[----:B------:R-:W-:Y:S01]  /*26b20*/  FADD.FTZ R2, R139, R2 ;  /* 0x000000028b027221 */ /* 0x000fe20000010000 */
[----:B------:R-:W-:Y:S01]  /*26b30*/  FADD.FTZ R4, R111, R4 ;  /* 0x000000046f047221 */ /* 0x000fe20000010000 */
[C---:B------:R-:W-:Y:S01]  /*26b40*/  HMMA.16816.F32 R16, R8.reuse, R18, R32 ;  /* 0x000000120810723c */ /* 0x040fe20000001820 */
[----:B-1----:R-:W-:Y:S01]  /*26b50*/  FFMA.FTZ R6, R246, R0, -R5 ;  /* 0x00000000f6067223 */ /* 0x002fe20000010805 */
[----:B------:R-:W-:Y:S01]  /*26b60*/  FADD.FTZ R2, R134, R2 ;  /* 0x0000000286027221 */ /* 0x000fe20000010000 */
[----:B------:R-:W-:Y:S01]  /*26b70*/  FADD.FTZ R4, R110, R4 ;  /* 0x000000046e047221 */ /* 0x000fe20000010000 */
[----:B------:R-:W-:Y:S01]  /*26b80*/  MOV R36, R79 ;  /* 0x0000004f00247202 */ /* 0x000fe20000000f00 */
[----:B------:R1:W-:Y:S01]  /*26b90*/  MUFU.EX2 R52, R6 ;  /* 0x0000000600347308 */ /* 0x0003e20000000800 */
[----:B------:R-:W-:Y:S01]  /*26ba0*/  FADD.FTZ R2, R130, R2 ;  /* 0x0000000282027221 */ /* 0x000fe20000010000 */
[----:B------:R-:W-:Y:S01]  /*26bb0*/  FADD.FTZ R4, R107, R4 ;  /* 0x000000046b047221 */ /* 0x000fe20000010000 */
[----:B------:R-:W-:Y:S01]  /*26bc0*/  HMMA.16816.F32 R40, R8, R12, R40 ;  /* 0x0000000c0828723c */ /* 0x000fe20000001828 */
[----:B---3--:R-:W-:Y:S01]  /*26bd0*/  F2FP.F16.F32.PACK_AB R139, R3, R53 ;  /* 0x00000035038b723e */ /* 0x008fe200000000ff */
[----:B------:R-:W-:Y:S01]  /*26be0*/  FADD.FTZ R2, R129, R2 ;  /* 0x0000000281027221 */ /* 0x000fe20000010000 */
[----:B------:R-:W-:-:S03]  /*26bf0*/  FADD.FTZ R4, R106, R4 ;  /* 0x000000046a047221 */ /* 0x000fc60000010000 */
[----:B------:R-:W-:Y:S01]  /*26c00*/  FADD.FTZ R2, R123, R2 ;  /* 0x000000027b027221 */ /* 0x000fe20000010000 */
[----:B------:R-:W-:Y:S01]  /*26c10*/  FADD.FTZ R4, R105, R4 ;  /* 0x0000000469047221 */ /* 0x000fe20000010000 */
[----:B------:R-:W-:Y:S02]  /*26c20*/  HMMA.16816.F32 R28, R8, R14, R28 ;  /* 0x0000000e081c723c */ /* 0x000fe4000000181c */
[----:B------:R-:W-:Y:S01]  /*26c30*/  FADD.FTZ R2, R122, R2 ;  /* 0x000000027a027221 */ /* 0x000fe20000010000 */
[----:B------:R-:W-:Y:S01]  /*26c40*/  FADD.FTZ R4, R103, R4 ;  /* 0x0000000467047221 */ /* 0x000fe20000010000 */
[-CC-:B-1----:R-:W-:Y:S02]  /*26c50*/  FFMA.FTZ R6, R227, R0.reuse, -R5.reuse ;  /* 0x00000000e3067223 */ /* 0x182fe40000010805 */
[----:B------:R-:W-:Y:S02]  /*26c60*/  FADD.FTZ R2, R121, R2 ;  /* 0x0000000279027221 */ /* 0x000fe40000010000 */
[----:B------:R1:W3:Y:S02]  /*26c70*/  MUFU.EX2 R48, R6 ;  /* 0x0000000600307308 */ /* 0x0002e40000000800 */
[-CC-:B-1----:R-:W-:Y:S01]  /*26c80*/  FFMA.FTZ R6, R247, R0.reuse, -R5.reuse ;  /* 0x00000000f7067223 */ /* 0x182fe20000010805 */
[----:B------:R-:W-:Y:S01]  /*26c90*/  FFMA.FTZ R5, R228, R0, -R5 ;  /* 0x00000000e4057223 */ /* 0x000fe20000010805 */
[----:B------:R-:W-:Y:S01]  /*26ca0*/  FADD.FTZ R0, R99, R4 ;  /* 0x0000000463007221 */ /* 0x000fe20000010000 */
[----:B------:R-:W-:-:S03]  /*26cb0*/  FADD.FTZ R4, R116, R2 ;  /* 0x0000000274047221 */ /* 0x000fc60000010000 */
[----:B------:R-:W-:Y:S01]  /*26cc0*/  MUFU.EX2 R21, R6 ;  /* 0x0000000600157308 */ /* 0x000fe20000000800 */
[----:B---3--:R-:W-:Y:S01]  /*26cd0*/  F2FP.F16.F32.PACK_AB R136, R48, R52 ;  /* 0x000000343088723e */ /* 0x008fe200000000ff */
[----:B------:R-:W-:Y:S01]  /*26ce0*/  FADD.FTZ R2, R101, R0 ;  /* 0x0000000065027221 */ /* 0x000fe20000010000 */
[----:B------:R-:W-:-:S03]  /*26cf0*/  FADD.FTZ R0, R115, R4 ;  /* 0x0000000473007221 */ /* 0x000fc60000010000 */
[----:B------:R-:W-:Y:S01]  /*26d00*/  FADD.FTZ R2, R98, R2 ;  /* 0x0000000262027221 */ /* 0x000fe20000010000 */
[----:B------:R-:W-:Y:S01]  /*26d10*/  FADD.FTZ R0, R113, R0 ;  /* 0x0000000071007221 */ /* 0x000fe20000010000 */
[----:B------:R1:W3:Y:S02]  /*26d20*/  MUFU.EX2 R20, R5 ;  /* 0x0000000500147308 */ /* 0x0002e40000000800 */
        /* <DEDUP_REMOVED lines=8> */
[----:B-1----:R-:W1:Y:S02]  /*26db0*/  LDSM.16.MT88.4 R4, [R180+0x11800] ;  /* 0x01180000b404783b */ /* 0x002e640000004200 */
[----:B------:R-:W-:Y:S01]  /*26dc0*/  FADD.FTZ R2, R91, R2 ;  /* 0x000000025b027221 */ /* 0x000fe20000010000 */
        /* <DEDUP_REMOVED lines=16> */
[----:B--2---:R-:W-:Y:S02]  /*26ed0*/  HMMA.16816.F32 R148, R136, R144, R148 ;  /* 0x000000908894723c */ /* 0x004fe40000001894 */
        /* <DEDUP_REMOVED lines=23> */
[----:B------:R-:W-:Y:S01]  /*27050*/  HMMA.16816.F32 R136, R136, R6, R28 ;  /* 0x000000068888723c */ /* 0x000fe2000000181c */
[----:B------:R2:W-:Y:S04]  /*27060*/  STL [R1+0x8], R3 ;  /* 0x0000080301007387 */ /* 0x0005e80000100800 */
[----:B------:R2:W-:-:S15]  /*27070*/  STL [R1+0xc], R0 ;  /* 0x00000c0001007387 */ /* 0x0005de0000100800 */
[----:B------:R-:W-:-:S04]  /*27080*/  NOP ;  /* 0x0000000000007918 */ /* 0x000fc80000000000 */
.L_x_1445:
[----:B-12---:R-:W2:Y:S02]  /*27090*/  LDL R0, [R1+0x4] ;  /* 0x0000040001007983 */ /* 0x006ea40000100800 */
[----:B--2---:R-:W-:-:S13]  /*270a0*/  ISETP.GE.AND P0, PT, R0, 0x1, PT ;  /* 0x000000010000780c */ /* 0x004fda0003f06270 */
        /* <DEDUP_REMOVED lines=139> */
.L_x_1465:
[----:B-1-3--:R-:W1:Y:S01]  /*27960*/  LDC.64 R14, c[0x0][0x198] ;  /* 0x00006600ff0e7b82 */ /* 0x00ae620000000a00 */
[----:B------:R2:W5:Y:S01]  /*27970*/  LDL R188, [R1+0x4] ;  /* 0x0000040001bc7983 */ /* 0x0005620000100800 */
[----:B------:R-:W-:Y:S04]  /*27980*/  DEPBAR.LE SB0, 0x0 ;  /* 0x000080000000791a */ /* 0x000fe80000000000 */
[----:B------:R-:W-:Y:S05]  /*27990*/  WARPSYNC.ALL ;  /* 0x0000000000007948 */ /* 0x000fea0003800000 */
[----:B------:R-:W3:Y:S08]  /*279a0*/  LDC.64 R12, c[0x0][0x208] ;  /* 0x00008200ff0c7b82 */ /* 0x000ef00000000a00 */
[----:B------:R-:W-:Y:S01]  /*279b0*/  BAR.SYNC.DEFER_BLOCKING 0x0 ;  /* 0x0000000000007b1d */ /* 0x000fe20000010000 */
[----:B------:R-:W-:Y:S04]  /*279c0*/  ISETP.NE.U32.AND P0, PT, R240, RZ, PT ;  /* 0x000000fff000720c */ /* 0x000fe80003f05070 */
[----:B------:R-:W-:Y:S01]  /*279d0*/  ISETP.NE.AND.EX P0, PT, R241, RZ, PT, P0 ;  /* 0x000000fff100720c */ /* 0x000fe20003f05300 */
[----:B------:R-:W-:Y:S11]  /*279e0*/  BSSY B0, `(.L_x_1457) ;  /* 0x0000050000007945 */ /* 0x000ff60003800000 */
[----:B------:R-:W-:Y:S01]  /*279f0*/  @!UPT UIADD3 URZ, URZ, URZ, URZ ;  /* 0x0000003f3f3ff290 */ /* 0x000fe2000fffe03f */
[----:B--2---:R-:W-:Y:S05]  /*27a00*/  @!P0 BRA `(.L_x_1458) ;  /* 0x00000004001c8947 */ /* 0x004fea0003800000 */
[----:B-----5:R-:W-:Y:S01]  /*27a10*/  IMAD.SHL.U32 R9, R188, 0x100, RZ ;  /* 0x00000100bc097824 */ /* 0x020fe200078e00ff */
[C---:B---3--:R-:W-:Y:S02]  /*27a20*/  R2UR UR4, R12.reuse ;  /* 0x000000000c0472ca */ /* 0x048fe400000e0000 */
        /* <DEDUP_REMOVED lines=69> */
.L_x_1458:
[----:B---3--:R-:W-:Y:S02]  /*27e80*/  R2UR UR4, R12 ;  /* 0x000000000c0472ca */ /* 0x008fe400000e0000 */
[----:B------:R-:W-:Y:S11]  /*27e90*/  R2UR UR5, R13 ;  /* 0x000000000d0572ca */ /* 0x000ff600000e0000 */
[----:B------:R-:W-:Y:S02]  /*27ea0*/  @!UPT UIADD3 URZ, URZ, URZ, URZ ;  /* 0x0000003f3f3ff290 */ /* 0x000fe4000fffe03f */
[----:B-1----:R-:W2:Y:S02]  /*27eb0*/  LD.E R0, desc[UR4][R14.64+0x40] ;  /* 0x000040040e007980 */ /* 0x002ea4000c101900 */
[----:B--2---:R-:W-:Y:S05]  /*27ec0*/  IMAD.U32 R0, R0, -0x100, RZ ;  /* 0xffffff0000007824 */ /* 0x004fea00078e00ff */
[----:B------:R-:W-:Y:S02]  /*27ed0*/  SHF.R.S32.HI R2, RZ, 0x1f, R0 ;  /* 0x0000001fff027819 */ /* 0x000fe40000011400 */
.L_x_1459:
[----:B------:R-:W-:Y:S05]  /*27ee0*/  BSYNC B0 ;  /* 0x0000000000007941 */ /* 0x000fea0003800000 */
.L_x_1457:
[----:B------:R-:W2:Y:S01]  /*27ef0*/  LDL R217, [R1] ;  /* 0x0000000001d97983 */ /* 0x000ea20000100800 */
[----:B------:R-:W-:Y:S01]  /*27f00*/  LEA R198, P5, R0, R237, 0x1 ;  /* 0x000000ed00c67211 */ /* 0x000fe200078a08ff */
[----:B------:R-:W-:Y:S01]  /*27f10*/  ULDC.64 UR4, c[0x0][0x208] ;  /* 0x0000820000047ab9 */ /* 0x000fe20000000a00 */
[----:B------:R-:W-:Y:S03]  /*27f20*/  LEA R172, R186, R183, 0x1 ;  /* 0x000000b7baac7211 */ /* 0x000fe600078e08ff */
[----:B------:R-:W3:Y:S01]  /*27f30*/  LDL.64 R14, [R1+0xc8] ;  /* 0x0000c800010e7983 */ /* 0x000ee20000100a00 */
[----:B------:R-:W-:Y:S01]  /*27f40*/  LEA.HI.X R199, R0, R235, R2, 0x1, P5 ;  /* 0x000000eb00c77211 */ /* 0x000fe200028f0c02 */
[----:B------:R-:W-:Y:S04]  /*27f50*/  BSSY B1, `(.L_x_1460) ;  /* 0x00003a6000017945 */ /* 0x000fe80003800000 */
[----:B------:R-:W4:Y:S06]  /*27f60*/  LDL R6, [R1+0x1c] ;  /* 0x00001c0001067983 */ /* 0x000f2c0000100800 */
[----:B------:R-:W4:Y:S06]  /*27f70*/  LDL R5, [R1+0x18] ;  /* 0x0000180001057983 */ /* 0x000f2c0000100800 */
[----:B------:R-:W4:Y:S06]  /*27f80*/  LDL R11, [R1+0x144] ;  /* 0x00014400010b7983 */ /* 0x000f2c0000100800 */
[----:B------:R-:W4:Y:S06]  /*27f90*/  LDL R4, [R1+0x14c] ;  /* 0x00014c0001047983 */ /* 0x000f2c0000100800 */
[----:B------:R-:W4:Y:S06]  /*27fa0*/  LDL R7, [R1+0x150] ;  /* 0x0001500001077983 */ /* 0x000f2c0000100800 */
[----:B------:R-:W4:Y:S06]  /*27fb0*/  LDL R8, [R1+0x120] ;  /* 0x0001200001087983 */ /* 0x000f2c0000100800 */
[----:B------:R-:W4:Y:S06]  /*27fc0*/  LDL.64 R24, [R1+0xc0] ;  /* 0x0000c00001187983 */ /* 0x000f2c0000100a00 */
[----:B------:R-:W4:Y:S06]  /*27fd0*/  LDL R19, [R1+0x148] ;  /* 0x0001480001137983 */ /* 0x000f2c0000100800 */
[----:B------:R-:W4:Y:S06]  /*27fe0*/  LDL.64 R22, [R1+0x38] ;  /* 0x0000380001167983 */ /* 0x000f2c0000100a00 */
[----:B------:R-:W4:Y:S06]  /*27ff0*/  LDL R18, [R1+0x11c] ;  /* 0x00011c0001127983 */ /* 0x000f2c0000100800 */
[----:B------:R-:W4:Y:S06]  /*28000*/  LDL.64 R20, [R1+0xb8] ;  /* 0x0000b80001147983 */ /* 0x000f2c0000100a00 */
[----:B------:R-:W4:Y:S06]  /*28010*/  LDL R9, [R1+0x118] ;  /* 0x0001180001097983 */ /* 0x000f2c0000100800 */
[----:B------:R-:W4:Y:S06]  /*28020*/  LDL R10, [R1+0x114] ;  /* 0x00011400010a7983 */ /* 0x000f2c0000100800 */
[----:B------:R-:W4:Y:S06]  /*28030*/  LDL.64 R16, [R1+0xa8] ;  /* 0x0000a80001107983 */ /* 0x000f2c0000100a00 */
[----:B------:R-:W4:Y:S06]  /*28040*/  LDL.64 R46, [R1+0xb0] ;  /* 0x0000b000012e7983 */ /* 0x000f2c0000100a00 */
[----:B------:R-:W4:Y:S06]  /*28050*/  LDL.64 R44, [R1+0x30] ;  /* 0x00003000012c7983 */ /* 0x000f2c0000100a00 */
[----:B------:R-:W4:Y:S06]  /*28060*/  LDL.64 R42, [R1+0x28] ;  /* 0x00002800012a7983 */ /* 0x000f2c0000100a00 */
[----:B------:R-:W4:Y:S06]  /*28070*/  LDL R37, [R1+0x104] ;  /* 0x0001040001257983 */ /* 0x000f2c0000100800 */
[----:B------:R-:W4:Y:S06]  /*28080*/  LDL.64 R40, [R1+0xa0] ;  /* 0x0000a00001287983 */ /* 0x000f2c0000100a00 */
[----:B------:R-:W4:Y:S06]  /*28090*/  LDL R34, [R1+0x100] ;  /* 0x0001000001227983 */ /* 0x000f2c0000100800 */
[----:B------:R-:W4:Y:S06]  /*280a0*/  LDL.64 R32, [R1+0x20] ;  /* 0x0000200001207983 */ /* 0x000f2c0000100a00 */
[----:B------:R-:W4:Y:S06]  /*280b0*/  LDL R35, [R1+0xfc] ;  /* 0x0000fc0001237983 */ /* 0x000f2c0000100800 */
[----:B------:R-:W4:Y:S06]  /*280c0*/  LDL.64 R38, [R1+0x98] ;  /* 0x0000980001267983 */ /* 0x000f2c0000100a00 */
[----:B------:R-:W4:Y:S01]  /*280d0*/  LDL R36, [R1+0xf8] ;  /* 0x0000f80001247983 */ /* 0x000f220000100800 */
[----:B--2---:R-:W-:Y:S05]  /*280e0*/  ISETP.GE.AND P0, PT, R132, R217, PT ;  /* 0x000000d98400720c */ /* 0x004fea0003f06270 */
[----:B---3--:R-:W2:Y:S01]  /*280f0*/  LDL R15, [R1+0x13c] ;  /* 0x00013c00010f7983 */ /* 0x008ea20000100800 */
[C---:B----4-:R-:W-:Y:S07]  /*28100*/  SHF.L.U32 R3, R5.reuse, 0x4, RZ ;  /* 0x0000000405037819 */ /* 0x050fee00000006ff */
[----:B------:R-:W-:Y:S01]  /*28110*/  @P0 STS.128 [R189+0xa000], RZ ;  /* 0x00a000ffbd000388 */ /* 0x000fe20000000c00 */
[----:B------:R-:W-:Y:S02]  /*28120*/  SHF.L.U64.HI R6, R5, 0x4, R6 ;  /* 0x0000000405067819 */ /* 0x000fe40000010206 */
[C---:B------:R-:W-:Y:S03]  /*28130*/  @!P0 IADD3 R5, P1, R0.reuse, R14, RZ ;  /* 0x0000000e00058210 */ /* 0x040fe60007f3e0ff */
[----:B------:R-:W3:Y:S01]  /*28140*/  LDL R14, [R1+0x140] ;  /* 0x00014000010e7983 */ /* 0x000ee20000100800 */
[C---:B------:R-:W-:Y:S02]  /*28150*/  @!P0 R2UR UR39, R13.reuse ;  /* 0x000000000d2782ca */ /* 0x040fe400000e0000 */
        /* <DEDUP_REMOVED lines=14> */
[----:B------:R-:W-:Y:S02]  /*28240*/  @!P0 R2UR UR9, R13 ;  /* 0x000000000d0982ca */ /* 0x000fe400000e0000 */
[----:B------:R-:W4:Y:S01]  /*28250*/  LDL R13, [R1+0x110] ;  /* 0x00011000010d7983 */ /* 0x000f220000100800 */
[----:B------:R-:W-:Y:S02]  /*28260*/  @!P0 IADD3 R3, P3, R0, R3, RZ ;  /* 0x0000000300038210 */ /* 0x000fe40007f7e0ff */
[C---:B------:R-:W-:Y:S02]  /*28270*/  @!P0 R2UR UR38, R12.reuse ;  /* 0x000000000c2682ca */ /* 0x040fe400000e0000 */
[C---:B------:R-:W-:Y:S02]  /*28280*/  @!P0 R2UR UR36, R12.reuse ;  /* 0x000000000c2482ca */ /* 0x040fe400000e0000 */
[C---:B------:R-:W-:Y:S02]  /*28290*/  @!P0 R2UR UR34, R12.reuse ;  /* 0x000000000c2282ca */ /* 0x040fe400000e0000 */
[C---:B------:R-:W-:Y:S02]  /*282a0*/  @!P0 R2UR UR32, R12.reuse ;  /* 0x000000000c2082ca */ /* 0x040fe400000e0000 */
[C---:B------:R-:W-:Y:S02]  /*282b0*/  @!P0 R2UR UR30, R12.reuse ;  /* 0x000000000c1e82ca */ /* 0x040fe400000e0000 */
[C---:B------:R-:W-:Y:S02]  /*282c0*/  @!P0 R2UR UR28, R12.reuse ;  /* 0x000000000c1c82ca */ /* 0x040fe400000e0000 */
[C---:B------:R-:W-:Y:S01]  /*282d0*/  @!P0 R2UR UR26, R12.reuse ;  /* 0x000000000c1a82ca */ /* 0x040fe200000e0000 */
[----:B------:R-:W-:Y:S01]  /*282e0*/  @!PT LDS RZ, [RZ] ;  /* 0x00000000fffff984 */ /* 0x000fe20000000800 */
[----:B------:R-:W-:Y:S01]  /*282f0*/  @!PT LDS RZ, [RZ] ;  /* 0x00000000fffff984 */ /* 0x000fe20000000800 */
[----:B------:R-:W-:Y:S01]  /*28300*/  @!PT LDS RZ, [RZ] ;  /* 0x00000000fffff984 */ /* 0x000fe20000000800 */
[----:B------:R-:W-:Y:S01]  /*28310*/  @!P0 LDGSTS.E.BYPASS.LTC128B.128 [R189+0xa000], desc[UR38][R198.64] ;  /* 0x0a000000c6bd8fae */ /* 0x000fe2000b901d66 */
[C---:B------:R-:W-:Y:S02]  /*28320*/  @!P0 R2UR UR24, R12.reuse ;  /* 0x000000000c1882ca */ /* 0x040fe400000e0000 */
[C---:B------:R-:W-:Y:S03]  /*28330*/  @!P0 R2UR UR22, R12.reuse ;  /* 0x000000000c1682ca */ /* 0x040fe600000e0000 */
[----:B------:R-:W-:Y:S01]  /*28340*/  @P0 STS.128 [R189+0xa800], RZ ;  /* 0x00a800ffbd000388 */ /* 0x000fe20000000c00 */
        /* <DEDUP_REMOVED lines=8> */
[----:B------:R-:W-:Y:S02]  /*283d0*/  @!P0 IADD3.X R6, R2, R6, RZ, P3, !PT ;  /* 0x0000000602068210 */ /* 0x000fe40001ffe4ff */
[C---:B------:R-:W-:Y:S02]  /*283e0*/  @!P0 LEA R30, P3, R3.reuse, R237, 0x1 ;  /* 0x000000ed031e8211 */ /* 0x040fe400078608ff */
[C---:B------:R-:W-:Y:S02]  /*283f0*/  @!P0 IADD3 R4, P2, R0.reuse, R4, RZ ;  /* 0x0000000400048210 */ /* 0x040fe40007f5e0ff */
[----:B------:R-:W-:Y:S02]  /*28400*/  @!P0 LEA.HI.X R31, R3, R235, R6, 0x1, P3 ;  /* 0x000000eb031f8211 */ /* 0x000fe400018f0c06 */
[----:B------:R-:W-:Y:S02]  /*28410*/  @!P0 IADD3 R3, P4, R0, R11, RZ ;  /* 0x0000000b00038210 */ /* 0x000fe40007f9e0ff */
[----:B------:R-:W4:Y:S01]  /*28420*/  LDL R11, [R1+0x108] ;  /* 0x00010800010b7983 */ /* 0x000f220000100800 */
[----:B------:R-:W-:Y:S02]  /*28430*/  @!P0 IADD3.X R7, R2, R7, RZ, P2, !PT ;  /* 0x0000000702078210 */ /* 0x000fe400017fe4ff */
[----:B------:R-:W-:Y:S03]  /*28440*/  @!P0 LEA R28, P2, R4, R237, 0x1 ;  /* 0x000000ed041c8211 */ /* 0x000fe600078408ff */
[----:B------:R-:W-:Y:S01]  /*28450*/  @!PT LDS RZ, [RZ] ;  /* 0x00000000fffff984 */ /* 0x000fe20000000800 */
[----:B------:R-:W-:Y:S01]  /*28460*/  @!PT LDS RZ, [RZ] ;  /* 0x00000000fffff984 */ /* 0x000fe20000000800 */
[----:B------:R-:W-:Y:S01]  /*28470*/  @!PT LDS RZ, [RZ] ;  /* 0x00000000fffff984 */ /* 0x000fe20000000800 */
[----:B------:R-:W-:Y:S01]  /*28480*/  @!P0 LDGSTS.E.BYPASS.LTC128B.128 [R189+0xa800], desc[UR36][R30.64] ;  /* 0x0a8000001ebd8fae */ /* 0x000fe2000b901d64 */
[----:B------:R-:W-:Y:S02]  /*28490*/  @!P0 IADD3.X R8, R2, R8, RZ, P1, !PT ;  /* 0x0000000802088210 */ /* 0x000fe40000ffe4ff */
[----:B------:R-:W-:Y:S03]  /*284a0*/  @!P0 LEA.HI.X R29, R4, R235, R7, 0x1, P2 ;  /* 0x000000eb041d8211 */ /* 0x000fe600010f0c07 */
[----:B------:R-:W-:Y:S01]  /*284b0*/  @P0 STS.128 [R189+0xb000], RZ ;  /* 0x00b000ffbd000388 */ /* 0x000fe20000000c00 */
[C---:B------:R-:W-:Y:S02]  /*284c0*/  @!P0 LEA R26, P1, R5.reuse, R237, 0x1 ;  /* 0x000000ed051a8211 */ /* 0x040fe400078208ff */
[----:B------:R-:W-:Y:S03]  /*284d0*/  @!P0 IADD3 R4, P3, R0, R24, RZ ;  /* 0x0000001800048210 */ /* 0x000fe60007f7e0ff */
[----:B------:R-:W-:Y:S01]  /*284e0*/  @!PT LDS RZ, [RZ] ;  /* 0x00000000fffff984 */ /* 0x000fe20000000800 */
[----:B------:R-:W-:Y:S01]  /*284f0*/  @!PT LDS RZ, [RZ] ;  /* 0x00000000fffff984 */ /* 0x000fe20000000800 */
[----:B------:R-:W-:Y:S01]  /*28500*/  @!PT LDS RZ, [RZ] ;  /* 0x00000000fffff984 */ /* 0x000fe20000000800 */
[----:B------:R-:W-:Y:S01]  /*28510*/  @!P0 LDGSTS.E.BYPASS.LTC128B.128 [R189+0xb000], desc[UR34][R28.64] ;  /* 0x0b0000001cbd8fae */ /* 0x000fe2000b901d62 */
[----:B------:R-:W-:Y:S02]  /*28520*/  @!P0 LEA.HI.X R27, R5, R235, R8, 0x1, P1 ;  /* 0x000000eb051b8211 */ /* 0x000fe400008f0c08 */
[----:B------:R-:W-:Y:S03]  /*28530*/  @!P0 IADD3.X R7, R2, R19, RZ, P4, !PT ;  /* 0x0000001302078210 */ /* 0x000fe600027fe4ff */
        /* <DEDUP_REMOVED lines=10> */
[----:B------:R-:W-:Y:S02]  /*285e0*/  @!P0 LEA R22, P3, R4, R237, 0x1 ;  /* 0x000000ed04168211 */ /* 0x000fe400078608ff */
[----:B------:R-:W-:Y:S03]  /*285f0*/  @!P0 IADD3 R6, P1, R0, R20, RZ ;  /* 0x0000001400068210 */ /* 0x000fe60007f3e0ff */
[----:B------:R-:W-:Y:S01]  /*28600*/  @!PT LDS RZ, [RZ] ;  /* 0x00000000fffff984 */ /* 0x000fe20000000800 */
[----:B------:R-:W-:Y:S01]  /*28610*/  @!PT LDS RZ, [RZ] ;  /* 0x00000000fffff984 */ /* 0x000fe20000000800 */
[----:B------:R-:W-:Y:S01]  /*28620*/  @!PT LDS RZ, [RZ] ;  /* 0x00000000fffff984 */ /* 0x000fe20000000800 */
[----:B------:R-:W-:Y:S01]  /*28630*/  @!P0 LDGSTS.E.BYPASS.LTC128B.128 [R189+0xc000], desc[UR30][R24.64] ;  /* 0x0c00000018bd8fae */ /* 0x000fe2000b901d5e */
[----:B------:R-:W-:Y:S02]  /*28640*/  @!P0 LEA.HI.X R23, R4, R235, R8, 0x1, P3 ;  /* 0x000000eb04178211 */ /* 0x000fe400018f0c08 */
[C---:B------:R-:W-:Y:S03]  /*28650*/  @!P0 IADD3.X R9, R2.reuse, R9, RZ, P2, !PT ;  /* 0x0000000902098210 */ /* 0x040fe600017fe4ff */
[----:B------:R-:W-:Y:S01]  /*28660*/  @P0 STS.128 [R189+0xc800], RZ ;  /* 0x00c800ffbd000388 */ /* 0x000fe20000000c00 */
[C---:B------:R-:W-:Y:S02]  /*28670*/  @!P0 LEA R20, P2, R5.reuse, R237, 0x1 ;  /* 0x000000ed05148211 */ /* 0x040fe400078408ff */
[----:B------:R-:W-:Y:S03]  /*28680*/  @!P0 IADD3.X R10, R2, R10, RZ, P1, !PT ;  /* 0x0000000a020a8210 */ /* 0x000fe60000ffe4ff */
[----:B------:R-:W-:Y:S01]  /*28690*/  @!PT LDS RZ, [RZ] ;  /* 0x00000000fffff984 */ /* 0x000fe20000000800 */
[----:B------:R-:W-:Y:S01]  /*286a0*/  @!PT LDS RZ, [RZ] ;  /* 0x00000000fffff984 */ /* 0x000fe20000000800 */
[----:B------:R-:W-:Y:S01]  /*286b0*/  @!PT LDS RZ, [RZ] ;  /* 0x00000000fffff984 */ /* 0x000fe20000000800 */
[----:B------:R-:W-:Y:S01]  /*286c0*/  @!P0 LDGSTS.E.BYPASS.LTC128B.128 [R189+0xc800], desc[UR28][R22.64] ;  /* 0x0c80000016bd8fae */ /* 0x000fe2000b901d5c */
[----:B------:R-:W-:Y:S02]  /*286d0*/  @!P0 LEA.HI.X R21, R5, R235, R9, 0x1, P2 ;  /* 0x000000eb05158211 */ /* 0x000fe400010f0c09 */
[----:B------:R-:W-:Y:S03]  /*286e0*/  @!P0 LEA R18, P1, R6, R237, 0x1 ;  /* 0x000000ed06128211 */ /* 0x000fe600078208ff */
[----:B------:R-:W-:Y:S01]  /*286f0*/  @P0 STS.128 [R189+0xd000], RZ ;  /* 0x00d000ffbd000388 */ /* 0x000fe20000000c00 */
[----:B------:R-:W-:Y:S02]  /*28700*/  @!P0 IADD3 R4, P3, R0, R46, RZ ;  /* 0x0000002e00048210 */ /* 0x000fe40007f7e0ff */
[----:B------:R-:W-:Y:S03]  /*28710*/  @!P0 LEA.HI.X R19, R6, R235, R10, 0x1, P1 ;  /* 0x000000eb06138211 */ /* 0x000fe600008f0c0a */
[----:B------:R-:W-:Y:S01]  /*28720*/  @!PT LDS RZ, [RZ] ;  /* 0x00000000fffff984 */ /* 0x000fe20000000800 */
[----:B------:R-:W-:Y:S01]  /*28730*/  @!PT LDS RZ, [RZ] ;  /* 0x00000000fffff984 */ /* 0x000fe20000000800 */
[----:B------:R-:W-:Y:S01]  /*28740*/  @!PT LDS RZ, [RZ] ;  /* 0x00000000fffff984 */ /* 0x000fe20000000800 */
[----:B------:R-:W-:Y:S01]  /*28750*/  @!P0 LDGSTS.E.BYPASS.LTC128B.128 [R189+0xd000], desc[UR26][R20.64] ;  /* 0x0d00000014bd8fae */ /* 0x000fe2000b901d5a */
[C---:B------:R-:W-:Y:S02]  /*28760*/  @!P0 IADD3 R6, P1, R0.reuse, R16, RZ ;  /* 0x0000001000068210 */ /* 0x040fe40007f3e0ff */
[C---:B------:R-:W-:Y:S03]  /*28770*/  @!P0 IADD3 R5, P2, R0.reuse, R44, RZ ;  /* 0x0000002c00058210 */ /* 0x040fe60007f5e0ff */
[----:B------:R-:W-:Y:S06]  /*28780*/  @P0 STS.128 [R189+0xd800], RZ ;  /* 0x00d800ffbd000388 */ /* 0x000fec0000000c00 */
[----:B------:R-:W-:Y:S01]  /*28790*/  @!PT LDS RZ, [RZ] ;  /* 0x00000000fffff984 */ /* 0x000fe20000000800 */
[----:B------:R-:W-:Y:S01]  /*287a0*/  @!PT LDS RZ, [RZ] ;  /* 0x00000000fffff984 */ /* 0x000fe20000000800 */
[----:B------:R-:W-:Y:S01]  /*287b0*/  @!PT LDS RZ, [RZ] ;  /* 0x00000000fffff984 */ /* 0x000fe20000000800 */
[----:B------:R-:W-:Y:S06]  /*287c0*/  @!P0 LDGSTS.E.BYPASS.LTC128B.128 [R189+0xd800], desc[UR24][R18.64] ;  /* 0x0d80000012bd8fae */ /* 0x000fec000b901d58 */
[----:B------:R-:W-:Y:S01]  /*287d0*/  @P0 STS.128 [R189+0xe000], RZ ;  /* 0x00e000ffbd000388 */ /* 0x000fe20000000c00 */
[----:B--2---:R-:W-:Y:S04]  /*287e0*/  @!P0 IADD3 R3, P4, R0, R15, RZ ;  /* 0x0000000f00038210 */ /* 0x004fe80007f9e0ff */
[----:B---3--:R-:W-:Y:S02]  /*287f0*/  @!P0 IADD3.X R7, R2, R14, RZ, P4, !PT ;  /* 0x0000000e02078210 */ /* 0x008fe400027fe4ff */
[C---:B------:R-:W-:Y:S04]  /*28800*/  @!P0 LEA R16, P4, R3.reuse, R237, 0x1 ;  /* 0x000000ed03108211 */ /* 0x040fe800078808ff */
[----:B------:R-:W-:Y:S02]  /*28810*/  @!P0 LEA.HI.X R17, R3, R235, R7, 0x1, P4 ;  /* 0x000000eb03118211 */ /* 0x000fe400020f0c07 */
[----:B------:R-:W-:Y:S03]  /*28820*/  @!P0 IADD3 R3, P4, R0, R42, RZ ;  /* 0x0000002a00038210 */ /* 0x000fe60007f9e0ff */
[----:B------:R-:W-:Y:S01]  /*28830*/  @!PT LDS RZ, [RZ] ;  /* 0x00000000fffff984 */ /* 0x000fe20000000800 */
[----:B------:R-:W-:Y:S01]  /*28840*/  @!PT LDS RZ, [RZ] ;  /* 0x00000000fffff984 */ /* 0x000fe20000000800 */
[----:B------:R-:W-:Y:S01]  /*28850*/  @!PT LDS RZ, [RZ] ;  /* 0x00000000fffff984 */ /* 0x000fe20000000800 */
[----:B------:R-:W-:Y:S01]  /*28860*/  @!P0 LDGSTS.E.BYPASS.LTC128B.128 [R189+0xe000], desc[UR22][R16.64] ;  /* 0x0e00000010bd8fae */ /* 0x000fe2000b901d56 */
[C---:B------:R-:W-:Y:S05]  /*28870*/  @!P0 IADD3.X R7, R2.reuse, R37, RZ, P4, !PT ;  /* 0x0000002502078210 */ /* 0x040fea00027fe4ff */
[----:B------:R-:W-:Y:S01]  /*28880*/  @P0 STS.128 [R189+0xe800], RZ ;  /* 0x00e800ffbd000388 */ /* 0x000fe20000000c00 */
[----:B----4-:R-:W-:Y:S02]  /*28890*/  @!P0 IADD3.X R8, R2, R13, RZ, P3, !PT ;  /* 0x0000000d02088210 */ /* 0x010fe40001ffe4ff */
[C---:B------:R-:W-:Y:S04]  /*288a0*/  @!P0 LEA R14, P3, R4.reuse, R237, 0x1 ;  /* 0x000000ed040e8211 */ /* 0x040fe800078608ff */
[----:B------:R-:W-:Y:S02]  /*288b0*/  @!P0 LEA.HI.X R15, R4, R235, R8, 0x1, P3 ;  /* 0x000000eb040f8211 */ /* 0x000fe400018f0c08 */
[-C--:B------:R-:W-:Y:S03]  /*288c0*/  @!P0 LEA R8, P4, R3, R237.reuse, 0x1 ;  /* 0x000000ed03088211 */ /* 0x080fe600078808ff */
[----:B------:R-:W-:Y:S01]  /*288d0*/  @!PT LDS RZ, [RZ] ;  /* 0x00000000fffff984 */ /* 0x000fe20000000800 */
[----:B------:R-:W-:Y:S01]  /*288e0*/  @!PT LDS RZ, [RZ] ;  /* 0x00000000fffff984 */ /* 0x000fe20000000800 */
[----:B------:R-:W-:Y:S01]  /*288f0*/  @!PT LDS RZ, [RZ] ;  /* 0x00000000fffff984 */ /* 0x000fe20000000800 */
[----:B------:R-:W-:Y:S06]  /*28900*/  @!P0 LDGSTS.E.BYPASS.LTC128B.128 [R189+0xe800], desc[UR20][R14.64] ;  /* 0x0e8000000ebd8fae */ /* 0x000fec000b901d54 */
[----:B------:R-:W-:Y:S01]  /*28910*/  @P0 STS.128 [R189+0xf000], RZ ;  /* 0x00f000ffbd000388 */ /* 0x000fe20000000c00 */
[----:B------:R-:W-:Y:S02]  /*28920*/  @!P0 IADD3.X R9, R2, R12, RZ, P2, !PT ;  /* 0x0000000c02098210 */ /* 0x000fe400017fe4ff */
[C---:B------:R-:W-:Y:S04]  /*28930*/  @!P0 LEA R12, P2, R5.reuse, R237, 0x1 ;  /* 0x000000ed050c8211 */ /* 0x040fe800078408ff */
[-C--:B------:R-:W-:Y:S02]  /*28940*/  @!P0 LEA.HI.X R13, R5, R235.reuse, R9, 0x1, P2 ;  /* 0x000000eb050d8211 */ /* 0x080fe400010f0c09 */
[----:B------:R-:W-:Y:S02]  /*28950*/  @!P0 IADD3 R5, P3, R0, R40, RZ ;  /* 0x0000002800058210 */ /* 0x000fe40007f7e0ff */
[----:B------:R-:W-:Y:S01]  /*28960*/  @!P0 LEA.HI.X R9, R3, R235, R7, 0x1, P4 ;  /* 0x000000eb03098211 */ /* 0x000fe200020f0c07 */
[----:B------:R-:W-:Y:S01]  /*28970*/  @!PT LDS RZ, [RZ] ;  /* 0x00000000fffff984 */ /* 0x000fe20000000800 */
[----:B------:R-:W-:Y:S01]  /*28980*/  @!PT LDS RZ, [RZ] ;  /* 0x00000000fffff984 */ /* 0x000fe20000000800 */
[----:B------:R-:W-:Y:S01]  /*28990*/  @!PT LDS RZ, [RZ] ;  /* 0x00000000fffff984 */ /* 0x000fe20000000800 */
[----:B------:R-:W-:Y:S01]  /*289a0*/  @!P0 LDGSTS.E.BYPASS.LTC128B.128 [R189+0xf000], desc[UR18][R12.64] ;  /* 0x0f0000000cbd8fae */ /* 0x000fe2000b901d52 */
[----:B------:R-:W-:Y:S02]  /*289b0*/  @!P0 IADD3.X R11, R2, R11, RZ, P1, !PT ;  /* 0x0000000b020b8210 */ /* 0x000fe40000ffe4ff */
[----:B------:R-:W-:Y:S03]  /*289c0*/  @!P0 LEA R10, P1, R6, R237, 0x1 ;  /* 0x000000ed060a8211 */ /* 0x000fe600078208ff */
[----:B------:R-:W-:Y:S01]  /*289d0*/  @P0 STS.128 [R189+0xf800], RZ ;  /* 0x00f800ffbd000388 */ /* 0x000fe20000000c00 */
[----:B------:R-:W-:Y:S02]  /*289e0*/  @!P0 IADD3.X R34, R2, R34, RZ, P3, !PT ;  /* 0x0000002202228210 */ /* 0x000fe40001ffe4ff */
[----:B------:R-:W-:Y:S02]  /*289f0*/  @!P0 LEA.HI.X R11, R6, R235, R11, 0x1, P1 ;  /* 0x000000eb060b8211 */ /* 0x000fe400008f0c0b */
[C---:B------:R-:W-:Y:S02]  /*28a00*/  @!P0 LEA R6, P3, R5.reuse, R237, 0x1 ;  /* 0x000000ed05068211 */ /* 0x040fe400078608ff */
[----:B------:R-:W-:Y:S01]  /*28a10*/  @!P0 IADD3 R32, P2, R0, R32, RZ ;  /* 0x0000002000208210 */ /* 0x000fe20007f5e0ff */
        /* <DEDUP_REMOVED lines=12> */
[----:B------:R1:W-:Y:S01]  /*28ae0*/  @!P0 LDGSTS.E.BYPASS.LTC128B.128 [R189+0x10000], desc[UR14][R8.64] ;  /* 0x1000000008bd8fae */ /* 0x0003e2000b901d4e */
[----:B------:R-:W-:Y:S02]  /*28af0*/  @!P0 LEA.HI.X R5, R32, R235, R35, 0x1, P2 ;  /* 0x000000eb20058211 */ /* 0x000fe400010f0c23 */
[----:B------:R-:W-:Y:S03]  /*28b00*/  @!P0 IADD3.X R0, R2, R36, RZ, P1, !PT ;  /* 0x0000002402008210 */ /* 0x000fe60000ffe4ff */
[----:B------:R-:W-:Y:S01]  /*28b10*/  @P0 STS.128 [R189+0x10800], RZ ;  /* 0x010800ffbd000388 */ /* 0x000fe20000000c00 */
[C---:B------:R-:W-:Y:S02]  /*28b20*/  @!P0 LEA R2, P1, R33.reuse, R237, 0x1 ;  /* 0x000000ed21028211 */ /* 0x040fe400078208ff */
[----:B------:R-:W-:Y:S03]  /*28b30*/  MOV R237, R198 ;  /* 0x000000c600ed7202 */ /* 0x000fe60000000f00 */
[----:B------:R-:W-:Y:S01]  /*28b40*/  @!PT LDS RZ, [RZ] ;  /* 0x00000000fffff984 */ /* 0x000fe20000000800 */
[----:B------:R-:W-:Y:S01]  /*28b50*/  @!PT LDS RZ, [RZ] ;  /* 0x00000000fffff984 */ /* 0x000fe20000000800 */
[----:B------:R-:W-:Y:S01]  /*28b60*/  @!PT LDS RZ, [RZ] ;  /* 0x00000000fffff984 */ /* 0x000fe20000000800 */
[----:B------:R-:W-:Y:S01]  /*28b70*/  @!P0 LDGSTS.E.BYPASS.LTC128B.128 [R189+0x10800], desc[UR12][R6.64] ;  /* 0x1080000006bd8fae */ /* 0x000fe2000b901d4c */
[----:B------:R-:W-:Y:S02]  /*28b80*/  @!P0 LEA.HI.X R3, R33, R235, R0, 0x1, P1 ;  /* 0x000000eb21038211 */ /* 0x000fe400008f0c00 */
[----:B------:R-:W-:Y:S03]  /*28b90*/  IADD3 R0, R176, R184, RZ ;  /* 0x000000b8b0007210 */ /* 0x000fe60007ffe0ff */
[----:B------:R-:W-:Y:S01]  /*28ba0*/  @P0 STS.128 [R189+0x11000], RZ ;  /* 0x011000ffbd000388 */ /* 0x000fe20000000c00 */
[----:B------:R-:W-:Y:S05]  /*28bb0*/  MOV R235, R199 ;  /* 0x000000c700eb7202 */ /* 0x000fea0000000f00 */
[----:B------:R-:W-:Y:S01]  /*28bc0*/  @!PT LDS RZ, [RZ] ;  /* 0x00000000fffff984 */ /* 0x000fe20000000800 */
[----:B------:R-:W-:Y:S01]  /*28bd0*/  @!PT LDS RZ, [RZ] ;  /* 0x00000000fffff984 */ /* 0x000fe20000000800 */
[----:B------:R-:W-:Y:S01]  /*28be0*/  @!PT LDS RZ, [RZ] ;  /* 0x00000000fffff984 */ /* 0x000fe20000000800 */
[----:B------:R-:W-:Y:S06]  /*28bf0*/  @!P0 LDGSTS.E.BYPASS.LTC128B.128 [R189+0x11000], desc[UR10][R4.64] ;  /* 0x1100000004bd8fae */ /* 0x000fec000b901d4a */
[----:B------:R-:W-:Y:S06]  /*28c00*/  @P0 STS.128 [R189+0x11800], RZ ;  /* 0x011800ffbd000388 */ /* 0x000fec0000000c00 */
[----:B------:R-:W-:Y:S01]  /*28c10*/  @!PT LDS RZ, [RZ] ;  /* 0x00000000fffff984 */ /* 0x000fe20000000800 */
[----:B------:R-:W-:Y:S01]  /*28c20*/  @!PT LDS RZ, [RZ] ;  /* 0x00000000fffff984 */ /* 0x000fe20000000800 */
[----:B------:R-:W-:Y:S01]  /*28c30*/  @!PT LDS RZ, [RZ] ;  /* 0x00000000fffff984 */ /* 0x000fe20000000800 */
[----:B------:R2:W-:Y:S06]  /*28c40*/  @!P0 LDGSTS.E.BYPASS.LTC128B.128 [R189+0x11800], desc[UR8][R2.64] ;  /* 0x1180000002bd8fae */ /* 0x0005ec000b901d48 */
[----:B------:R-:W-:Y:S06]  /*28c50*/  LDSM.16.M88.4 R128, [R183] ;  /* 0x00000000b780783b */ /* 0x000fec0000000200 */
[----:B-1----:R-:W1:Y:S06]  /*28c60*/  LDSM.16.M88.4 R8, [R176+0x2000] ;  /* 0x00200000b008783b */ /* 0x002e6c0000000200 */
[----:B------:R-:W3:Y:S06]  /*28c70*/  LDSM.16.M88.4 R16, [R176+0x2800] ;  /* 0x00280000b010783b */ /* 0x000eec0000000200 */
[----:B------:R-:W4:Y:S01]  /*28c80*/  LDSM.16.M88.4 R24, [R176+0x3000] ;  /* 0x00300000b018783b */ /* 0x000f220000000200 */
[C---:B--2---:R-:W-:Y:S05]  /*28c90*/  IADD3 R2, R177.reuse, 0x5800, RZ ;  /* 0x00005800b1027810 */ /* 0x044fea0007ffe0ff */
[----:B------:R-:W2:Y:S06]  /*28ca0*/  LDSM.16.M88.4 R32, [R176+0x3800] ;  /* 0x00380000b020783b */ /* 0x000eac0000000200 */
[----:B------:R-:W2:Y:S06]  /*28cb0*/  LDSM.16.M88.4 R40, [R176+0x4000] ;  /* 0x00400000b028783b */ /* 0x000eac0000000200 */
[----:B------:R-:W2:Y:S06]  /*28cc0*/  LDSM.16.M88.4 R48, [R176+0x4800] ;  /* 0x00480000b030783b */ /* 0x000eac0000000200 */
[----:B------:R-:W2:Y:S01]  /*28cd0*/  LDSM.16.M88.4 R56, [R176+0x5000] ;  /* 0x00500000b038783b */ /* 0x000ea20000000200 */
[C---:B-1----:R-:W-:Y:S05]  /*28ce0*/  HMMA.16816.F32 R4, R128.reuse, R8, RZ ;  /* 0x000000088004723c */ /* 0x042fea00000018ff */
[----:B------:R-:W1:Y:S01]  /*28cf0*/  LDSM.16.M88.4 R64, [R176+0x5800] ;  /* 0x00580000b040783b */ /* 0x000e620000000200 */
[C---:B------:R-:W-:Y:S05]  /*28d00*/  HMMA.16816.F32 R8, R128.reuse, R10, RZ ;  /* 0x0000000a8008723c */ /* 0x040fea00000018ff */
[----:B------:R-:W1:Y:S01]  /*28d10*/  LDSM.16.M88.4 R72, [R176+0x6000] ;  /* 0x00600000b048783b */ /* 0x000e620000000200 */
[C---:B---3--:R-:W-:Y:S05]  /*28d20*/  HMMA.16816.F32 R12, R128.reuse, R16, RZ ;  /* 0x00000010800c723c */ /* 0x048fea00000018ff */
[----:B------:R-:W3:Y:S01]  /*28d30*/  LDSM.16.M88.4 R80, [R176+0x6800] ;  /* 0x00680000b050783b */ /* 0x000ee20000000200 */
[C---:B------:R-:W-:Y:S05]  /*28d40*/  HMMA.16816.F32 R16, R128.reuse, R18, RZ ;  /* 0x000000128010723c */ /* 0x040fea00000018ff */
[----:B------:R-:W3:Y:S01]  /*28d50*/  LDSM.16.M88.4 R88, [R176+0x7000] ;  /* 0x00700000b058783b */ /* 0x000ee20000000200 */
[C---:B----4-:R-:W-:Y:S05]  /*28d60*/  HMMA.16816.F32 R20, R128.reuse, R24, RZ ;  /* 0x000000188014723c */ /* 0x050fea00000018ff */
[----:B------:R-:W4:Y:S01]  /*28d70*/  LDSM.16.M88.4 R96, [R176+0x7800] ;  /* 0x00780000b060783b */ /* 0x000f220000000200 */
[C---:B------:R-:W-:Y:S05]  /*28d80*/  HMMA.16816.F32 R24, R128.reuse, R26, RZ ;  /* 0x0000001a8018723c */ /* 0x040fea00000018ff */
[----:B------:R-:W4:Y:S01]  /*28d90*/  LDSM.16.M88.4 R104, [R176+0x8000] ;  /* 0x00800000b068783b */ /* 0x000f220000000200 */
[C---:B--2---:R-:W-:Y:S05]  /*28da0*/  HMMA.16816.F32 R28, R128.reuse, R32, RZ ;  /* 0x00000020801c723c */ /* 0x044fea00000018ff */
[----:B------:R-:W2:Y:S01]  /*28db0*/  LDSM.16.M88.4 R112, [R176+0x8800] ;  /* 0x00880000b070783b */ /* 0x000ea20000000200 */
[C---:B------:R-:W-:Y:S05]  /*28dc0*/  HMMA.16816.F32 R32, R128.reuse, R34, RZ ;  /* 0x000000228020723c */ /* 0x040fea00000018ff */
[----:B------:R-:W2:Y:S01]  /*28dd0*/  LDSM.16.M88.4 R120, [R176+0x9000] ;  /* 0x00900000b078783b */ /* 0x000ea20000000200 */
[C---:B------:R-:W-:Y:S05]  /*28de0*/  HMMA.16816.F32 R36, R128.reuse, R40, RZ ;  /* 0x000000288024723c */ /* 0x040fea00000018ff */
[----:B------:R-:W2:Y:S01]  /*28df0*/  LDSM.16.M88.4 R168, [R176+0x9800] ;  /* 0x00980000b0a8783b */ /* 0x000ea20000000200 */
[C---:B------:R-:W-:Y:S05]  /*28e00*/  HMMA.16816.F32 R40, R128.reuse, R42, RZ ;  /* 0x0000002a8028723c */ /* 0x040fea00000018ff */
[----:B------:R-:W-:Y:S01]  /*28e10*/  LDSM.16.M88.4 R172, [R172] ;  /* 0x00000000acac783b */ /* 0x000fe20000000200 */
[C---:B------:R-:W-:Y:S05]  /*28e20*/  HMMA.16816.F32 R44, R128.reuse, R48, RZ ;  /* 0x00000030802c723c */ /* 0x040fea00000018ff */
[----:B------:R-:W0:Y:S01]  /*28e30*/  LDGDEPBAR ;  /* 0x00000000000079af */ /* 0x000e220000000000 */
[C---:B------:R-:W-:Y:S06]  /*28e40*/  HMMA.16816.F32 R48, R128.reuse, R50, RZ ;  /* 0x000000328030723c */ /* 0x040fec00000018ff */
[C---:B------:R-:W-:Y:S06]  /*28e50*/  HMMA.16816.F32 R52, R128.reuse, R56, RZ ;  /* 0x000000388034723c */ /* 0x040fec00000018ff */
[C---:B------:R-:W-:Y:S06]  /*28e60*/  HMMA.16816.F32 R56, R128.reuse, R58, RZ ;  /* 0x0000003a8038723c */ /* 0x040fec00000018ff */
[C---:B-1----:R-:W-:Y:S06]  /*28e70*/  HMMA.16816.F32 R60, R128.reuse, R64, RZ ;  /* 0x00000040803c723c */ /* 0x042fec00000018ff */
[C---:B------:R-:W-:Y:S06]  /*28e80*/  HMMA.16816.F32 R64, R128.reuse, R66, RZ ;  /* 0x000000428040723c */ /* 0x040fec00000018ff */
[C---:B------:R-:W-:Y:S06]  /*28e90*/  HMMA.16816.F32 R68, R128.reuse, R72, RZ ;  /* 0x000000488044723c */ /* 0x040fec00000018ff */
[C---:B------:R-:W-:Y:S06]  /*28ea0*/  HMMA.16816.F32 R72, R128.reuse, R74, RZ ;  /* 0x0000004a8048723c */ /* 0x040fec00000018ff */
[C---:B---3--:R-:W-:Y:S06]  /*28eb0*/  HMMA.16816.F32 R76, R128.reuse, R80, RZ ;  /* 0x00000050804c723c */ /* 0x048fec00000018ff */
[C---:B------:R-:W-:Y:S06]  /*28ec0*/  HMMA.16816.F32 R80, R128.reuse, R82, RZ ;  /* 0x000000528050723c */ /* 0x040fec00000018ff */
[C---:B------:R-:W-:Y:S06]  /*28ed0*/  HMMA.16816.F32 R84, R128.reuse, R88, RZ ;  /* 0x000000588054723c */ /* 0x040fec00000018ff */
[C---:B------:R-:W-:Y:S06]  /*28ee0*/  HMMA.16816.F32 R88, R128.reuse, R90, RZ ;  /* 0x0000005a8058723c */ /* 0x040fec00000018ff */
[C---:B----4-:R-:W-:Y:S06]  /*28ef0*/  HMMA.16816.F32 R92, R128.reuse, R96, RZ ;  /* 0x00000060805c723c */ /* 0x050fec00000018ff */
        /* <DEDUP_REMOVED lines=8> */
[----:B------:R-:W-:Y:S01]  /*28f80*/  HMMA.16816.F32 R128, R128, R170, RZ ;  /* 0x000000aa8080723c */ /* 0x000fe200000018ff */
        /* <DEDUP_REMOVED lines=46> */
[----:B-1----:R-:W-:Y:S01]  /*29270*/  IADD3 R0, R177, 0x6000, RZ ;  /* 0x00006000b1007810 */ /* 0x002fe20007ffe0ff */
[C---:B--2---:R-:W-:Y:S06]  /*29280*/  HMMA.16816.F32 R124, R172.reuse, R168, R124 ;  /* 0x000000a8ac7c723c */ /* 0x044fec000000187c */
[----:B------:R-:W-:Y:S01]  /*29290*/  HMMA.16816.F32 R128, R172, R170, R128 ;  /* 0x000000aaac80723c */ /* 0x000fe20000001880 */
[----:B------:R-:W-:Y:S04]  /*292a0*/  LDSM.16.M88.4 R172, [R177] ;  /* 0x00000000b1ac783b */ /* 0x000fe80000000200 */
[----:B------:R-:W-:Y:S06]  /*292b0*/  LEA R168, R187, R183, 0x1 ;  /* 0x000000b7bba87211 */ /* 0x000fec00078e08ff */
[----:B------:R-:W1:Y:S02]  /*292c0*/  LDSM.16.M88.4 R168, [R168] ;  /* 0x00000000a8a8783b */ /* 0x000e640000000200 */
[C---:B-1----:R-:W-:Y:S06]  /*292d0*/  HMMA.16816.F32 R4, R168.reuse, R172, R4 ;  /* 0x000000aca804723c */ /* 0x042fec0000001804 */
[C---:B------:R-:W-:Y:S05]  /*292e0*/  HMMA.16816.F32 R8, R168.reuse, R174, R8 ;  /* 0x000000aea808723c */ /* 0x040fea0000001808 */
[C---:B------:R-:W-:Y:S06]  /*292f0*/  IADD3 R172, R177.reuse, 0x800, RZ ;  /* 0x00000800b1ac7810 */ /* 0x040fec0007ffe0ff */
        /* <DEDUP_REMOVED lines=38> */
[C---:B------:R-:W-:Y:S01]  /*29560*/  HMMA.16816.F32 R88, R168.reuse, R174, R88 ;  /* 0x000000aea858723c */ /* 0x040fe20000001858 */
[----:B------:R1:W2:Y:S02]  /*29570*/  LDSM.16.M88.4 R172, [R2] ;  /* 0x0000000002ac783b */ /* 0x0002a40000000200 */
[----:B-1----:R-:W1:Y:S03]  /*29580*/  LDC.64 R2, c[0x0][0x198] ;  /* 0x00006600ff027b82 */ /* 0x002e660000000a00 */
[C---:B--2---:R-:W-:Y:S06]  /*29590*/  HMMA.16816.F32 R92, R168.reuse, R172, R92 ;  /* 0x000000aca85c723c */ /* 0x044fec000000185c */
[C---:B------:R-:W-:Y:S01]  /*295a0*/  HMMA.16816.F32 R96, R168.reuse, R174, R96 ;  /* 0x000000aea860723c */ /* 0x040fe20000001860 */
[----:B------:R1:W2:Y:S06]  /*295b0*/  LDSM.16.M88.4 R172, [R0] ;  /* 0x0000000000ac783b */ /* 0x0002ac0000000200 */
[----:B-1----:R-:W3:Y:S01]  /*295c0*/  LD.E R0, desc[UR4][R2.64+0x18c] ;  /* 0x00018c0402007980 */ /* 0x002ee2000c101900 */
[C---:B--2---:R-:W-:Y:S06]  /*295d0*/  HMMA.16816.F32 R100, R168.reuse, R172, R100 ;  /* 0x000000aca864723c */ /* 0x044fec0000001864 */
        /* <DEDUP_REMOVED lines=9> */
[----:B------:R-:W-:Y:S06]  /*29670*/  IADD3 R172, R177, 0x7800, RZ ;  /* 0x00007800b1ac7810 */ /* 0x000fec0007ffe0ff */
[----:B------:R-:W1:Y:S02]  /*29680*/  LDSM.16.M88.4 R172, [R172] ;  /* 0x00000000acac783b */ /* 0x000e640000000200 */
[C---:B-1----:R-:W-:Y:S06]  /*29690*/  HMMA.16816.F32 R124, R168.reuse, R172, R124 ;  /* 0x000000aca87c723c */ /* 0x042fec000000187c */
[----:B------:R-:W-:Y:S01]  /*296a0*/  HMMA.16816.F32 R128, R168, R174, R128 ;  /* 0x000000aea880723c */ /* 0x000fe20000001880 */
[----:B------:R-:W-:Y:S06]  /*296b0*/  LDSM.16.M88.4 R168, [R185] ;  /* 0x00000000b9a8783b */ /* 0x000fec0000000200 */
[----:B------:R-:W1:Y:S02]  /*296c0*/  LDSM.16.M88.4 R172, [R182] ;  /* 0x00000000b6ac783b */ /* 0x000e640000000200 */
[C---:B-1----:R-:W-:Y:S06]  /*296d0*/  HMMA.16816.F32 R4, R168.reuse, R172, R4 ;  /* 0x000000aca804723c */ /* 0x042fec0000001804 */
[C---:B------:R-:W-:Y:S01]  /*296e0*/  HMMA.16816.F32 R8, R168.reuse, R174, R8 ;  /* 0x000000aea808723c */ /* 0x040fe20000001808 */
[----:B------:R-:W1:Y:S05]  /*296f0*/  LDSM.16.M88.4 R172, [R182+0x800] ;  /* 0x00080000b6ac783b */ /* 0x000e6a0000000200 */
[C---:B-1----:R-:W-:Y:S06]  /*29700*/  HMMA.16816.F32 R12, R168.reuse, R172, R12 ;  /* 0x000000aca80c723c */ /* 0x042fec000000180c */
[C---:B------:R-:W-:Y:S01]  /*29710*/  HMMA.16816.F32 R16, R168.reuse, R174, R16 ;  /* 0x000000aea810723c */ /* 0x040fe20000001810 */
[----:B------:R-:W1:Y:S05]  /*29720*/  LDSM.16.M88.4 R172, [R182+0x1000] ;  /* 0x00100000b6ac783b */ /* 0x000e6a0000000200 */
[-C--:B---3--:R-:W-:Y:S01]  /*29730*/  FMUL.FTZ R5, R5, R0.reuse ;  /* 0x0000000005057220 */ /* 0x088fe20000410000 */
[-C--:B------:R-:W-:Y:S01]  /*29740*/  FMUL.FTZ R4, R4, R0.reuse ;  /* 0x0000000004047220 */ /* 0x080fe20000410000 */
[-C--:B------:R-:W-:Y:S02]  /*29750*/  FMUL.FTZ R6, R6, R0.reuse ;  /* 0x0000000006067220 */ /* 0x080fe40000410000 */
[----:B------:R-:W2:Y:S01]  /*29760*/  MUFU.TANH R216, R5 ;  /* 0x0000000500d87308 */ /* 0x000ea20000002400 */
[-C--:B------:R-:W-:Y:S01]  /*29770*/  FMUL.FTZ R7, R7, R0.reuse ;  /* 0x0000000007077220 */ /* 0x080fe20000410000 */
[-C--:B------:R-:W-:Y:S01]  /*29780*/  FMUL.FTZ R8, R8, R0.reuse ;  /* 0x0000000008087220 */ /* 0x080fe20000410000 */
[-C--:B------:R-:W-:Y:S01]  /*29790*/  FMUL.FTZ R9, R9, R0.reuse ;  /* 0x0000000009097220 */ /* 0x080fe20000410000 */
[-C--:B------:R-:W-:Y:S01]  /*297a0*/  FMUL.FTZ R10, R10, R0.reuse ;  /* 0x000000000a0a7220 */ /* 0x080fe20000410000 */
[-C--:B------:R-:W-:Y:S05]  /*297b0*/  FMUL.FTZ R11, R11, R0.reuse ;  /* 0x000000000b0b7220 */ /* 0x080fea0000410000 */
[----:B------:R-:W3:Y:S01]  /*297c0*/  MUFU.TANH R211, R4 ;  /* 0x0000000400d37308 */ /* 0x000ee20000002400 */
[-C--:B------:R-:W-:Y:S01]  /*297d0*/  FMUL.FTZ R15, R15, R0.reuse ;  /* 0x000000000f0f7220 */ /* 0x080fe20000410000 */
[-C--:B------:R-:W-:Y:S01]  /*297e0*/  FMUL.FTZ R12, R12, R0.reuse ;  /* 0x000000000c0c7220 */ /* 0x080fe20000410000 */
[-C--:B------:R-:W-:Y:S01]  /*297f0*/  FMUL.FTZ R13, R13, R0.reuse ;  /* 0x000000000d0d7220 */ /* 0x080fe20000410000 */
[-C--:B------:R-:W-:Y:S01]  /*29800*/  FMUL.FTZ R14, R14, R0.reuse ;  /* 0x000000000e0e7220 */ /* 0x080fe20000410000 */
[-C--:B------:R-:W-:Y:S01]  /*29810*/  FMUL.FTZ R16, R16, R0.reuse ;  /* 0x0000000010107220 */ /* 0x080fe20000410000 */
[-C--:B------:R-:W-:Y:S04]  /*29820*/  FMUL.FTZ R17, R17, R0.reuse ;  /* 0x0000000011117220 */ /* 0x080fe80000410000 */
[----:B------:R-:W4:Y:S01]  /*29830*/  MUFU.TANH R215, R8 ;  /* 0x0000000800d77308 */ /* 0x000f220000002400 */
[-C--:B------:R-:W-:Y:S01]  /*29840*/  FMUL.FTZ R18, R18, R0.reuse ;  /* 0x0000000012127220 */ /* 0x080fe20000410000 */
[-C--:B------:R-:W-:Y:S08]  /*29850*/  FMUL.FTZ R19, R19, R0.reuse ;  /* 0x0000000013137220 */ /* 0x080ff00000410000 */
[----:B------:R-:W2:Y:S01]  /*29860*/  MUFU.TANH R210, R16 ;  /* 0x0000001000d27308 */ /* 0x000ea20000002400 */
[C---:B-1----:R-:W-:Y:S09]  /*29870*/  HMMA.16816.F32 R20, R168.reuse, R172, R20 ;  /* 0x000000aca814723c */ /* 0x042ff20000001814 */
[----:B------:R-:W1:Y:S01]  /*29880*/  MUFU.TANH R209, R17 ;  /* 0x0000001100d17308 */ /* 0x000e620000002400 */
[C---:B------:R-:W-:Y:S01]  /*29890*/  HMMA.16816.F32 R24, R168.reuse, R174, R24 ;  /* 0x000000aea818723c */ /* 0x040fe20000001818 */
[----:B------:R-:W3:Y:S08]  /*298a0*/  LDSM.16.M88.4 R172, [R182+0x1800] ;  /* 0x00180000b6ac783b */ /* 0x000ef00000000200 */
[----:B------:R-:W1:Y:S10]  /*298b0*/  MUFU.TANH R214, R9 ;  /* 0x0000000900d67308 */ /* 0x000e740000002400 */
[----:B------:R-:W1:Y:S01]  /*298c0*/  MUFU.TANH R213, R12 ;  /* 0x0000000c00d57308 */ /* 0x000e620000002400 */
[-C--:B------:R-:W-:Y:S09]  /*298d0*/  FMUL.FTZ R20, R20, R0.reuse ;  /* 0x0000000014147220 */ /* 0x080ff20000410000 */
[----:B------:R-:W1:Y:S01]  /*298e0*/  MUFU.TANH R212, R13 ;  /* 0x0000000d00d47308 */ /* 0x000e620000002400 */
[-C--:B------:R-:W-:Y:S01]  /*298f0*/  FMUL.FTZ R21, R21, R0.reuse ;  /* 0x0000000015157220 */ /* 0x080fe20000410000 */
[-C--:B------:R-:W-:Y:S01]  /*29900*/  FMUL.FTZ R22, R22, R0.reuse ;  /* 0x0000000016167220 */ /* 0x080fe20000410000 */
[-C--:B------:R-:W-:Y:S01]  /*29910*/  FMUL.FTZ R23, R23, R0.reuse ;  /* 0x0000000017177220 */ /* 0x080fe20000410000 */
[-C--:B------:R-:W-:Y:S01]  /*29920*/  FMUL.FTZ R24, R24, R0.reuse ;  /* 0x0000000018187220 */ /* 0x080fe20000410000 */
[-C--:B------:R-:W-:Y:S01]  /*29930*/  FMUL.FTZ R25, R25, R0.reuse ;  /* 0x0000000019197220 */ /* 0x080fe20000410000 */
[-C--:B------:R-:W-:Y:S04]  /*29940*/  FMUL.FTZ R26, R26, R0.reuse ;  /* 0x000000001a1a7220 */ /* 0x080fe80000410000 */
[----:B------:R-:W1:Y:S01]  /*29950*/  MUFU.TANH R208, R20 ;  /* 0x0000001400d07308 */ /* 0x000e620000002400 */
[-C--:B------:R-:W-:Y:S09]  /*29960*/  FMUL.FTZ R27, R27, R0.reuse ;  /* 0x000000001b1b7220 */ /* 0x080ff20000410000 */
[----:B------:R-:W1:Y:S01]  /*29970*/  MUFU.TANH R207, R21 ;  /* 0x0000001500cf7308 */ /* 0x000e620000002400 */
[C---:B---3--:R-:W-:Y:S09]  /*29980*/  HMMA.16816.F32 R28, R168.reuse, R172, R28 ;  /* 0x000000aca81c723c */ /* 0x048ff2000000181c */
[----:B------:R-:W3:Y:S01]  /*29990*/  MUFU.TANH R206, R24 ;  /* 0x0000001800ce7308 */ /* 0x000ee20000002400 */
[C---:B------:R-:W-:Y:S01]  /*299a0*/  HMMA.16816.F32 R32, R168.reuse, R174, R32 ;  /* 0x000000aea820723c */ /* 0x040fe20000001820 */
[----:B------:R-:W4:Y:S08]  /*299b0*/  LDSM.16.M88.4 R172, [R182+0x2000] ;  /* 0x00200000b6ac783b */ /* 0x000f300000000200 */
[----:B------:R-:W1:Y:S10]  /*299c0*/  MUFU.TANH R205, R25 ;  /* 0x0000001900cd7308 */ /* 0x000e740000002400 */
[----:B------:R-:W1:Y:S01]  /*299d0*/  MUFU.TANH R18, R18 ;  /* 0x0000001200127308 */ /* 0x000e620000002400 */
[-C--:B------:R-:W-:Y:S01]  /*299e0*/  FMUL.FTZ R28, R28, R0.reuse ;  /* 0x000000001c1c7220 */ /* 0x080fe20000410000 */
[-C--:B------:R-:W-:Y:S08]  /*299f0*/  FMUL.FTZ R29, R29, R0.reuse ;  /* 0x000000001d1d7220 */ /* 0x080ff00000410000 */
[----:B------:R-:W1:Y:S01]  /*29a00*/  MUFU.TANH R19, R19 ;  /* 0x0000001300137308 */ /* 0x000e620000002400 */
[-C--:B------:R-:W-:Y:S01]  /*29a10*/  FMUL.FTZ R30, R30, R0.reuse ;  /* 0x000000001e1e7220 */ /* 0x080fe20000410000 */
[-C--:B------:R-:W-:Y:S01]  /*29a20*/  FMUL.FTZ R31, R31, R0.reuse ;  /* 0x000000001f1f7220 */ /* 0x080fe20000410000 */
[-C--:B------:R-:W-:Y:S01]  /*29a30*/  FMUL.FTZ R32, R32, R0.reuse ;  /* 0x0000000020207220 */ /* 0x080fe20000410000 */
[-C--:B------:R-:W-:Y:S01]  /*29a40*/  FMUL.FTZ R33, R33, R0.reuse ;  /* 0x0000000021217220 */ /* 0x080fe20000410000 */
[-C--:B------:R-:W-:Y:S01]  /*29a50*/  FMUL.FTZ R34, R34, R0.reuse ;  /* 0x0000000022227220 */ /* 0x080fe20000410000 */
[-C--:B------:R-:W-:Y:S04]  /*29a60*/  FMUL.FTZ R35, R35, R0.reuse ;  /* 0x0000000023237220 */ /* 0x080fe80000410000 */
[----:B------:R-:W1:Y:S10]  /*29a70*/  MUFU.TANH R204, R28 ;  /* 0x0000001c00cc7308 */ /* 0x000e740000002400 */
[----:B------:R-:W1:Y:S01]  /*29a80*/  MUFU.TANH R203, R29 ;  /* 0x0000001d00cb7308 */ /* 0x000e620000002400 */
[C---:B----4-:R-:W-:Y:S09]  /*29a90*/  HMMA.16816.F32 R36, R168.reuse, R172, R36 ;  /* 0x000000aca824723c */ /* 0x050ff20000001824 */
[----:B------:R-:W4:Y:S01]  /*29aa0*/  MUFU.TANH R202, R32 ;  /* 0x0000002000ca7308 */ /* 0x000f220000002400 */
[C---:B------:R-:W-:Y:S01]  /*29ab0*/  HMMA.16816.F32 R40, R168.reuse, R174, R40 ;  /* 0x000000aea828723c */ /* 0x040fe20000001828 */
[----:B------:R-:W2:Y:S08]  /*29ac0*/  LDSM.16.M88.4 R172, [R182+0x2800] ;  /* 0x00280000b6ac783b */ /* 0x000eb00000000200 */
[----:B------:R-:W1:Y:S10]  /*29ad0*/  MUFU.TANH R201, R33 ;  /* 0x0000002100c97308 */ /* 0x000e740000002400 */
[----:B------:R-:W1:Y:S01]  /*29ae0*/  MUFU.TANH R22, R22 ;  /* 0x0000001600167308 */ /* 0x000e620000002400 */
[-C--:B------:R-:W-:Y:S01]  /*29af0*/  FMUL.FTZ R36, R36, R0.reuse ;  /* 0x0000000024247220 */ /* 0x080fe20000410000 */
[-C--:B------:R-:W-:Y:S01]  /*29b00*/  FMUL.FTZ R38, R38, R0.reuse ;  /* 0x0000000026267220 */ /* 0x080fe20000410000 */
[-C--:B------:R-:W-:Y:S07]  /*29b10*/  FMUL.FTZ R39, R39, R0.reuse ;  /* 0x0000000027277220 */ /* 0x080fee0000410000 */
[----:B------:R-:W1:Y:S01]  /*29b20*/  MUFU.TANH R23, R23 ;  /* 0x0000001700177308 */ /* 0x000e620000002400 */
[-C--:B------:R-:W-:Y:S01]  /*29b30*/  FMUL.FTZ R37, R37, R0.reuse ;  /* 0x0000000025257220 */ /* 0x080fe20000410000 */
[-C--:B------:R-:W-:Y:S01]  /*29b40*/  FMUL.FTZ R40, R40, R0.reuse ;  /* 0x0000000028287220 */ /* 0x080fe20000410000 */
[-C--:B------:R-:W-:Y:S01]  /*29b50*/  FMUL.FTZ R42, R42, R0.reuse ;  /* 0x000000002a2a7220 */ /* 0x080fe20000410000 */
[-C--:B------:R-:W-:Y:S01]  /*29b60*/  FMUL.FTZ R41, R41, R0.reuse ;  /* 0x0000000029297220 */ /* 0x080fe20000410000 */
[----:B------:R-:W-:Y:S05]  /*29b70*/  FMUL.FTZ R43, R43, R0 ;  /* 0x000000002b2b7220 */ /* 0x000fea0000410000 */
[----:B------:R3:W1:Y:S10]  /*29b80*/  MUFU.TANH R200, R36 ;  /* 0x0000002400c87308 */ /* 0x0006740000002400 */
[----:B------:R1:W1:Y:S01]  /*29b90*/  MUFU.TANH R196, R40 ;  /* 0x0000002800c47308 */ /* 0x0002620000002400 */
[C---:B--2---:R-:W-:Y:S09]  /*29ba0*/  HMMA.16816.F32 R44, R168.reuse, R172, R44 ;  /* 0x000000aca82c723c */ /* 0x044ff2000000182c */
[----:B------:R-:W2:Y:S02]  /*29bb0*/  MUFU.TANH R26, R26 ;  /* 0x0000001a001a7308 */ /* 0x000ea40000002400 */
[----:B---3-5:R-:W-:Y:S01]  /*29bc0*/  MOV R36, R188 ;  /* 0x000000bc00247202 */ /* 0x028fe20000000f00 */
[C---:B------:R-:W-:Y:S01]  /*29bd0*/  HMMA.16816.F32 R48, R168.reuse, R174, R48 ;  /* 0x000000aea830723c */ /* 0x040fe20000001830 */
[----:B------:R-:W3:Y:S02]  /*29be0*/  LDSM.16.M88.4 R172, [R182+0x3000] ;  /* 0x00300000b6ac783b */ /* 0x000ee40000000200 */
[----:B------:R-:W-:Y:S04]  /*29bf0*/  ISETP.GE.AND P0, PT, R36, 0x2, PT ;  /* 0x000000022400780c */ /* 0x000fe80003f06270 */
[----:B------:R-:W1:Y:S10]  /*29c00*/  MUFU.TANH R27, R27 ;  /* 0x0000001b001b7308 */ /* 0x000e740000002400 */
[----:B------:R-:W1:Y:S01]  /*29c10*/  MUFU.TANH R30, R30 ;  /* 0x0000001e001e7308 */ /* 0x000e620000002400 */
[-C--:B------:R-:W-:Y:S01]  /*29c20*/  FMUL.FTZ R44, R44, R0.reuse ;  /* 0x000000002c2c7220 */ /* 0x080fe20000410000 */
[-C--:B------:R-:W-:Y:S01]  /*29c30*/  FMUL.FTZ R45, R45, R0.reuse ;  /* 0x000000002d2d7220 */ /* 0x080fe20000410000 */
[-C--:B------:R-:W-:Y:S01]  /*29c40*/  FMUL.FTZ R46, R46, R0.reuse ;  /* 0x000000002e2e7220 */ /* 0x080fe20000410000 */
[-C--:B------:R-:W-:Y:S06]  /*29c50*/  FMUL.FTZ R47, R47, R0.reuse ;  /* 0x000000002f2f7220 */ /* 0x080fec0000410000 */
[----:B------:R1:W1:Y:S01]  /*29c60*/  MUFU.TANH R194, R44 ;  /* 0x0000002c00c27308 */ /* 0x0002620000002400 */
[-C--:B------:R-:W-:Y:S01]  /*29c70*/  FMUL.FTZ R50, R50, R0.reuse ;  /* 0x0000000032327220 */ /* 0x080fe20000410000 */
[-C--:B------:R-:W-:Y:S01]  /*29c80*/  FMUL.FTZ R51, R51, R0.reuse ;  /* 0x0000000033337220 */ /* 0x080fe20000410000 */
[-C--:B------:R-:W-:Y:S01]  /*29c90*/  FMUL.FTZ R48, R48, R0.reuse ;  /* 0x0000000030307220 */ /* 0x080fe20000410000 */
[-C--:B------:R-:W-:Y:S06]  /*29ca0*/  FMUL.FTZ R49, R49, R0.reuse ;  /* 0x0000000031317220 */ /* 0x080fec0000410000 */
[----:B------:R1:W1:Y:S10]  /*29cb0*/  MUFU.TANH R193, R45 ;  /* 0x0000002d00c17308 */ /* 0x0002740000002400 */
[----:B------:R-:W1:Y:S01]  /*29cc0*/  MUFU.TANH R31, R31 ;  /* 0x0000001f001f7308 */ /* 0x000e620000002400 */
[C---:B---3--:R-:W-:Y:S09]  /*29cd0*/  HMMA.16816.F32 R52, R168.reuse, R172, R52 ;  /* 0x000000aca834723c */ /* 0x048ff20000001834 */
[----:B------:R-:W3:Y:S01]  /*29ce0*/  MUFU.TANH R34, R34 ;  /* 0x0000002200227308 */ /* 0x000ee20000002400 */
[C---:B------:R-:W-:Y:S01]  /*29cf0*/  HMMA.16816.F32 R56, R168.reuse, R174, R56 ;  /* 0x000000aea838723c */ /* 0x040fe20000001838 */
[----:B------:R-:W4:Y:S08]  /*29d00*/  LDSM.16.M88.4 R172, [R182+0x3800] ;  /* 0x00380000b6ac783b */ /* 0x000f300000000200 */
[----:B------:R-:W1:Y:S10]  /*29d10*/  MUFU.TANH R35, R35 ;  /* 0x0000002300237308 */ /* 0x000e740000002400 */
[----:B------:R1:W1:Y:S01]  /*29d20*/  MUFU.TANH R197, R37 ;  /* 0x0000002500c57308 */ /* 0x0002620000002400 */
[-C--:B------:R-:W-:Y:S01]  /*29d30*/  FMUL.FTZ R54, R54, R0.reuse ;  /* 0x0000000036367220 */ /* 0x080fe20000410000 */
[-C--:B------:R-:W-:Y:S01]  /*29d40*/  FMUL.FTZ R55, R55, R0.reuse ;  /* 0x0000000037377220 */ /* 0x080fe20000410000 */
[-C--:B------:R-:W-:Y:S01]  /*29d50*/  FMUL.FTZ R52, R52, R0.reuse ;  /* 0x0000000034347220 */ /* 0x080fe20000410000 */
[-C--:B------:R-:W-:Y:S06]  /*29d60*/  FMUL.FTZ R53, R53, R0.reuse ;  /* 0x0000000035357220 */ /* 0x080fec0000410000 */
[----:B------:R-:W1:Y:S01]  /*29d70*/  MUFU.TANH R38, R38 ;  /* 0x0000002600267308 */ /* 0x000e620000002400 */
[-C--:B------:R-:W-:Y:S01]  /*29d80*/  FMUL.FTZ R56, R56, R0.reuse ;  /* 0x0000000038387220 */ /* 0x080fe20000410000 */
[-C--:B------:R-:W-:Y:S01]  /*29d90*/  FMUL.FTZ R57, R57, R0.reuse ;  /* 0x0000000039397220 */ /* 0x080fe20000410000 */
[-C--:B------:R-:W-:Y:S01]  /*29da0*/  FMUL.FTZ R58, R58, R0.reuse ;  /* 0x000000003a3a7220 */ /* 0x080fe20000410000 */
[-C--:B------:R-:W-:Y:S06]  /*29db0*/  FMUL.FTZ R59, R59, R0.reuse ;  /* 0x000000003b3b7220 */ /* 0x080fec0000410000 */
[----:B------:R-:W1:Y:S10]  /*29dc0*/  MUFU.TANH R39, R39 ;  /* 0x0000002700277308 */ /* 0x000e740000002400 */
[----:B------:R1:W1:Y:S01]  /*29dd0*/  MUFU.TANH R195, R41 ;  /* 0x0000002900c37308 */ /* 0x0002620000002400 */
[C---:B----4-:R-:W-:Y:S09]  /*29de0*/  HMMA.16816.F32 R60, R168.reuse, R172, R60 ;  /* 0x000000aca83c723c */ /* 0x050ff2000000183c */
[----:B------:R-:W4:Y:S01]  /*29df0*/  MUFU.TANH R42, R42 ;  /* 0x0000002a002a7308 */ /* 0x000f220000002400 */
[C---:B------:R-:W-:Y:S01]  /*29e00*/  HMMA.16816.F32 R64, R168.reuse, R174, R64 ;  /* 0x000000aea840723c */ /* 0x040fe20000001840 */
[----:B------:R-:W2:Y:S08]  /*29e10*/  LDSM.16.M88.4 R172, [R182+0x4000] ;  /* 0x00400000b6ac783b */ /* 0x000eb00000000200 */
[----:B------:R1:W1:Y:S10]  /*29e20*/  MUFU.TANH R17, R43 ;  /* 0x0000002b00117308 */ /* 0x0002740000002400 */
[----:B------:R-:W1:Y:S01]  /*29e30*/  MUFU.TANH R46, R46 ;  /* 0x0000002e002e7308 */ /* 0x000e620000002400 */
        /* <DEDUP_REMOVED lines=9> */
[----:B------:R1:W1:Y:S10]  /*29ed0*/  MUFU.TANH R192, R48 ;  /* 0x0000003000c07308 */ /* 0x0002740000002400 */
[----:B------:R1:W1:Y:S01]  /*29ee0*/  MUFU.TANH R188, R49 ;  /* 0x0000003100bc7308 */ /* 0x0002620000002400 */
[C---:B--2---:R-:W-:Y:S09]  /*29ef0*/  HMMA.16816.F32 R68, R168.reuse, R172, R68 ;  /* 0x000000aca844723c */ /* 0x044ff20000001844 */
[----:B------:R-:W2:Y:S01]  /*29f00*/  MUFU.TANH R50, R50 ;  /* 0x0000003200327308 */ /* 0x000ea20000002400 */
[C---:B------:R-:W-:Y:S01]  /*29f10*/  HMMA.16816.F32 R72, R168.reuse, R174, R72 ;  /* 0x000000aea848723c */ /* 0x040fe20000001848 */
[----:B------:R-:W3:Y:S08]  /*29f20*/  LDSM.16.M88.4 R172, [R182+0x4800] ;  /* 0x00480000b6ac783b */ /* 0x000ef00000000200 */
[----:B------:R-:W1:Y:S10]  /*29f30*/  MUFU.TANH R51, R51 ;  /* 0x0000003300337308 */ /* 0x000e740000002400 */
        /* <DEDUP_REMOVED lines=12> */
[C---:B---3--:R-:W-:Y:S09]  /*2a000*/  HMMA.16816.F32 R76, R168.reuse, R172, R76 ;  /* 0x000000aca84c723c */ /* 0x048ff2000000184c */
[----:B------:R3:W1:Y:S01]  /*2a010*/  MUFU.TANH R16, R58 ;  /* 0x0000003a00107308 */ /* 0x0006620000002400 */
[C---:B------:R-:W-:Y:S01]  /*2a020*/  HMMA.16816.F32 R80, R168.reuse, R174, R80 ;  /* 0x000000aea850723c */ /* 0x040fe20000001850 */
[----:B------:R-:W4:Y:S08]  /*2a030*/  LDSM.16.M88.4 R172, [R182+0x5000] ;  /* 0x00500000b6ac783b */ /* 0x000f300000000200 */
[----:B------:R3:W1:Y:S10]  /*2a040*/  MUFU.TANH R40, R60 ;  /* 0x0000003c00287308 */ /* 0x0006740000002400 */
        /* <DEDUP_REMOVED lines=13> */
[----:B------:R3:W4:Y:S01]  /*2a120*/  MUFU.TANH R29, R65 ;  /* 0x00000041001d7308 */ /* 0x0007220000002400 */
[C---:B------:R-:W-:Y:S01]  /*2a130*/  HMMA.16816.F32 R88, R168.reuse, R174, R88 ;  /* 0x000000aea858723c */ /* 0x040fe20000001858 */
[----:B------:R-:W2:Y:S08]  /*2a140*/  LDSM.16.M88.4 R172, [R182+0x5800] ;  /* 0x00580000b6ac783b */ /* 0x000eb00000000200 */
        /* <DEDUP_REMOVED lines=11> */
[----:B------:R-:W1:Y:S10]  /*2a200*/  MUFU.TANH R69, R69 ;  /* 0x0000004500457308 */ /* 0x000e740000002400 */
[----:B------:R-:W1:Y:S01]  /*2a210*/  MUFU.TANH R70, R70 ;  /* 0x0000004600467308 */ /* 0x000e620000002400 */
[C---:B--2---:R-:W-:Y:S09]  /*2a220*/  HMMA.16816.F32 R92, R168.reuse, R172, R92 ;  /* 0x000000aca85c723c */ /* 0x044ff2000000185c */
[----:B------:R-:W2:Y:S01]  /*2a230*/  MUFU.TANH R71, R71 ;  /* 0x0000004700477308 */ /* 0x000ea20000002400 */
        /* <DEDUP_REMOVED lines=49> */
[C---:B---3--:R-:W-:Y:S09]  /*2a550*/  HMMA.16816.F32 R116, R168.reuse, R172, R116 ;  /* 0x000000aca874723c */ /* 0x048ff20000001874 */
[----:B------:R-:W3:Y:S01]  /*2a560*/  MUFU.TANH R89, R89 ;  /* 0x0000005900597308 */ /* 0x000ee20000002400 */
[C---:B------:R-:W-:Y:S01]  /*2a570*/  HMMA.16816.F32 R120, R168.reuse, R174, R120 ;  /* 0x000000aea878723c */ /* 0x040fe20000001878 */
[----:B------:R-:W4:Y:S01]  /*2a580*/  LDSM.16.M88.4 R172, [R182+0x7800] ;  /* 0x00780000b6ac783b */ /* 0x000f220000000200 */
[----:B------:R-:W-:Y:S07]  /*2a590*/  DEPBAR.LE SB0, 0x0 ;  /* 0x000080000000791a */ /* 0x000fee0000000000 */
[----:B------:R-:W1:Y:S01]  /*2a5a0*/  MUFU.TANH R90, R90 ;  /* 0x0000005a005a7308 */ /* 0x000e620000002400 */
[----:B------:R-:W-:Y:S09]  /*2a5b0*/  BAR.SYNC.DEFER_BLOCKING 0x0 ;  /* 0x0000000000007b1d */ /* 0x000ff20000010000 */
        /* <DEDUP_REMOVED lines=12> */
[C---:B----4-:R-:W-:Y:S09]  /*2a680*/  HMMA.16816.F32 R124, R168.reuse, R172, R124 ;  /* 0x000000aca87c723c */ /* 0x050ff2000000187c */
[----:B------:R4:W1:Y:S01]  /*2a690*/  MUFU.TANH R173, R7 ;  /* 0x0000000700ad7308 */ /* 0x0008620000002400 */
[----:B------:R-:W-:Y:S09]  /*2a6a0*/  HMMA.16816.F32 R128, R168, R174, R128 ;  /* 0x000000aea880723c */ /* 0x000ff20000001880 */
[----:B------:R4:W1:Y:S10]  /*2a6b0*/  MUFU.TANH R169, R15 ;  /* 0x0000000f00a97308 */ /* 0x0008740000002400 */
[----:B------:R4:W1:Y:S01]  /*2a6c0*/  MUFU.TANH R168, R6 ;  /* 0x0000000600a87308 */ /* 0x0008620000002400 */
        /* <DEDUP_REMOVED lines=8> */
[----:B------:R-:W-:Y:S06]  /*2a750*/  FMUL.FTZ R0, R131, R0 ;  /* 0x0000000083007220 */ /* 0x000fec0000410000 */
[----:B------:R4:W1:Y:S10]  /*2a760*/  MUFU.TANH R171, R11 ;  /* 0x0000000b00ab7308 */ /* 0x0008740000002400 */
[----:B------:R4:W1:Y:S10]  /*2a770*/  MUFU.TANH R170, R14 ;  /* 0x0000000e00aa7308 */ /* 0x0008740000002400 */
[----:B------:R4:W1:Y:S10]  /*2a780*/  MUFU.TANH R175, R52 ;  /* 0x0000003400af7308 */ /* 0x0008740000002400 */
[----:B------:R4:W1:Y:S10]  /*2a790*/  MUFU.TANH R174, R53 ;  /* 0x0000003500ae7308 */ /* 0x0008740000002400 */
[----:B------:R4:W1:Y:S10]  /*2a7a0*/  MUFU.TANH R15, R59 ;  /* 0x0000003b000f7308 */ /* 0x0008740000002400 */
        /* <DEDUP_REMOVED lines=36> */
[----:B------:R4:W1:Y:S01]  /*2a9f0*/  MUFU.TANH R4, R0 ;  /* 0x0000000000047308 */ /* 0x0008620000002400 */
[----:B--23--:R-:W-:Y:S05]  /*2aa00*/  @!P0 BRA `(.L_x_1461) ;  /* 0x0000000c00e88947 */ /* 0x00cfea0003800000 */
[----:B------:R-:W-:Y:S01]  /*2aa10*/  ISETP.NE.U32.AND P0, PT, R240, RZ, PT ;  /* 0x000000fff000720c */ /* 0x000fe20003f05070 */
[----:B------:R-:W-:Y:S03]  /*2aa20*/  BSSY B0, `(.L_x_1462) ;  /* 0x0000048000007945 */ /* 0x000fe60003800000 */
[----:B------:R-:W-:Y:S11]  /*2aa30*/  ISETP.NE.AND.EX P0, PT, R241, RZ, PT, P0 ;  /* 0x000000fff100720c */ /* 0x000ff60003f05300 */
[----:B------:R-:W-:Y:S02]  /*2aa40*/  @!UPT UIADD3 URZ, URZ, URZ, URZ ;  /* 0x0000003f3f3ff290 */ /* 0x000fe4000fffe03f */
[----:B------:R-:W-:Y:S05]  /*2aa50*/  @!P0 BRA `(.L_x_1463) ;  /* 0x0000000400048947 */ /* 0x000fea0003800000 */
[----:B----4-:R-:W2:Y:S02]  /*2aa60*/  LD.E R6, desc[UR4][R2.64+0x170] ;  /* 0x0001700402067980 */ /* 0x010ea4000c101900 */
[-C--:B--2---:R-:W-:Y:S02]  /*2aa70*/  IABS R0, R6.reuse ;  /* 0x0000000600007213 */ /* 0x084fe40000000000 */
[----:B------:R-:W-:Y:S02]  /*2aa80*/  IABS R12, R6 ;  /* 0x00000006000c7213 */ /* 0x000fe40000000000 */
[----:B------:R-:W2:Y:S03]  /*2aa90*/  I2F.RP R8, R0 ;  /* 0x0000000000087306 */ /* 0x000ea60000209400 */
[----:B------:R-:W-:Y:S07]  /*2aaa0*/  IMAD.MOV R12, RZ, RZ, -R12 ;  /* 0x000000ffff0c7224 */ /* 0x000fee00078e0a0c */
[----:B--2---:R-:W2:Y:S02]  /*2aab0*/  MUFU.RCP R8, R8 ;  /* 0x0000000800087308 */ /* 0x004ea40000001000 */
[----:B--2---:R-:W-:Y:S08]  /*2aac0*/  VIADD R8, R8, 0xffffffe ;  /* 0x0ffffffe08087836 */ /* 0x004ff00000000000 */
[----:B------:R-:W2:Y:S02]  /*2aad0*/  F2I.FTZ.U32.TRUNC.NTZ R9, R8 ;  /* 0x0000000800097305 */ /* 0x000ea4000021f000 */
[----:B--2---:R-:W-:Y:S01]  /*2aae0*/  IMAD.MOV R7, RZ, RZ, -R9 ;  /* 0x000000ffff077224 */ /* 0x004fe200078e0a09 */
        /* <DEDUP_REMOVED lines=56> */
.L_x_1463:
[----:B----4-:R-:W2:Y:S02]  /*2ae70*/  LD.E R0, desc[UR4][R2.64+0x38] ;  /* 0x0000380402007980 */ /* 0x010ea4000c101900 */
[----:B--2---:R-:W-:Y:S04]  /*2ae80*/  LEA R0, -R0, RZ, 0x8 ;  /* 0x000000ff00007211 */ /* 0x004fe800078e41ff */
[----:B------:R-:W-:Y:S02]  /*2ae90*/  SHF.R.S32.HI R6, RZ, 0x1f, R0 ;  /* 0x0000001fff067819 */ /* 0x000fe40000011400 */
.L_x_1464:
[----:B------:R-:W-:Y:S05]  /*2aea0*/  BSYNC B0 ;  /* 0x0000000000007941 */ /* 0x000fea0003800000 */
.L_x_1462:
[----:B-1----:R-:W2:Y:S01]  /*2aeb0*/  LDL R41, [R1+0x134] ;  /* 0x0001340001297983 */ /* 0x002ea20000100800 */
        /* <DEDUP_REMOVED lines=17> */
[----:B------:R-:W5:Y:S04]  /*2afd0*/  LDL.64 R60, [R1+0x60] ;  /* 0x00006000013c7983 */ /* 0x000f680000100a00 */
        /* <DEDUP_REMOVED lines=16> */
[----:B------:R-:W3:Y:S03]  /*2b0e0*/  LDL R37, [R1+0xe8] ;  /* 0x0000e80001257983 */ /* 0x000ee60000100800 */
[----:B------:R-:W-:Y:S02]  /*2b0f0*/  @!P0 LEA.HI.X R11, R7, R239, R11, 0x1, P1 ;  /* 0x000000ef070b8211 */ /* 0x000fe400008f0c0b */
[----:B----4-:R-:W-:Y:S02]  /*2b100*/  @!P0 IADD3 R7, P1, R0, R56, RZ ;  /* 0x0000003800078210 */ /* 0x010fe40007f3e0ff */
[----:B------:R-:W4:Y:S04]  /*2b110*/  LDL.64 R56, [R1+0x78] ;  /* 0x0000780001387983 */ /* 0x000f280000100a00 */
[----:B------:R-:W-:Y:S01]  /*2b120*/  @!PT LDS RZ, [RZ] ;  /* 0x00000000fffff984 */ /* 0x000fe20000000800 */
[----:B------:R-:W-:Y:S01]  /*2b130*/  @!PT LDS RZ, [RZ] ;  /* 0x00000000fffff984 */ /* 0x000fe20000000800 */
[----:B------:R-:W-:Y:S01]  /*2b140*/  @!PT LDS RZ, [RZ] ;  /* 0x00000000fffff984 */ /* 0x000fe20000000800 */
[----:B------:R5:W-:Y:S04]  /*2b150*/  @!P0 LDGSTS.E.BYPASS.LTC128B.128 [R189+0x3000], desc[UR4][R10.64] ;  /* 0x030000000abd8fae */ /* 0x000be8000b901d44 */
[----:B------:R1:W-:Y:S01]  /*2b160*/  @P0 STS.128 [R189+0x3800], RZ ;  /* 0x003800ffbd000388 */ /* 0x0003e20000000c00 */
[----:B-----5:R-:W-:Y:S01]  /*2b170*/  @!P0 IMAD.X R11, R6, 0x1, R43, P1 ;  /* 0x00000001060b8824 */ /* 0x020fe200008e062b */
[C---:B------:R-:W-:Y:S02]  /*2b180*/  @!P0 LEA R10, P1, R7.reuse, R243, 0x1 ;  /* 0x000000f3070a8211 */ /* 0x040fe400078208ff */
[----:B------:R-:W5:Y:S02]  /*2b190*/  LDL R43, [R1+0xe0] ;  /* 0x0000e000012b7983 */ /* 0x000f640000100800 */
        /* <DEDUP_REMOVED lines=32> */
[----:B------:R-:W2:Y:S02]  /*2b3a0*/  LDL R41, [R1+0xdc] ;  /* 0x0000dc0001297983 */ /* 0x000ea40000100800 */
[----:B------:R-:W-:Y:S05]  /*2b3b0*/  @!P0 LEA.HI.X R11, R7, R239, R11, 0x1, P1 ;  /* 0x000000ef070b8211 */ /* 0x000fea00008f0c0b */
[----:B------:R-:W-:Y:S01]  /*2b3c0*/  @!PT LDS RZ, [RZ] ;  /* 0x00000000fffff984 */ /* 0x000fe20000000800 */
[----:B------:R-:W-:Y:S01]  /*2b3d0*/  @!PT LDS RZ, [RZ] ;  /* 0x00000000fffff984 */ /* 0x000fe20000000800 */
[----:B------:R-:W-:Y:S01]  /*2b3e0*/  @!PT LDS RZ, [RZ] ;  /* 0x00000000fffff984 */ /* 0x000fe20000000800 */
[----:B------:R3:W-:Y:S01]  /*2b3f0*/  @!P0 LDGSTS.E.BYPASS.LTC128B.128 [R189+0x5000], desc[UR4][R10.64] ;  /* 0x050000000abd8fae */ /* 0x0007e2000b901d44 */
[----:B----4-:R-:W-:Y:S03]  /*2b400*/  @!P0 IADD3 R7, P1, R0, R56, RZ ;  /* 0x0000003800078210 */ /* 0x010fe60007f3e0ff */
[----:B------:R-:W4:Y:S04]  /*2b410*/  LDL.64 R56, [R1+0x50] ;  /* 0x0000500001387983 */ /* 0x000f280000100a00 */
[----:B------:R1:W-:Y:S01]  /*2b420*/  @P0 STS.128 [R189+0x5800], RZ ;  /* 0x005800ffbd000388 */ /* 0x0003e20000000c00 */
[----:B---3--:R-:W-:Y:S01]  /*2b430*/  @!P0 IMAD.X R11, R6, 0x1, R37, P1 ;  /* 0x00000001060b8824 */ /* 0x008fe200008e0625 */
[C---:B------:R-:W-:Y:S02]  /*2b440*/  @!P0 LEA R10, P1, R7.reuse, R243, 0x1 ;  /* 0x000000f3070a8211 */ /* 0x040fe400078208ff */
[----:B------:R-:W3:Y:S02]  /*2b450*/  LDL R37, [R1+0xd8] ;  /* 0x0000d80001257983 */ /* 0x000ee40000100800 */
[----:B------:R-:W-:Y:S05]  /*2b460*/  @!P0 LEA.HI.X R11, R7, R239, R11, 0x1, P1 ;  /* 0x000000ef070b8211 */ /* 0x000fea00008f0c0b */
[----:B------:R-:W-:Y:S01]  /*2b470*/  @!PT LDS RZ, [RZ] ;  /* 0x00000000fffff984 */ /* 0x000fe20000000800 */
[----:B------:R-:W-:Y:S01]  /*2b480*/  @!PT LDS RZ, [RZ] ;  /* 0x00000000fffff984 */ /* 0x000fe20000000800 */
[----:B------:R-:W-:Y:S01]  /*2b490*/  @!PT LDS RZ, [RZ] ;  /* 0x00000000fffff984 */ /* 0x000fe20000000800 */
[----:B------:R1:W-:Y:S04]  /*2b4a0*/  @!P0 LDGSTS.E.BYPASS.LTC128B.128 [R189+0x5800], desc[UR4][R10.64] ;  /* 0x058000000abd8fae */ /* 0x0003e8000b901d44 */
[----:B------:R1:W-:Y:S01]  /*2b4b0*/  @P0 STS.128 [R189+0x6000], RZ ;  /* 0x006000ffbd000388 */ /* 0x0003e20000000c00 */
[----:B-----5:R-:W-:Y:S03]  /*2b4c0*/  @!P0 IADD3 R7, P1, R0, R14, RZ ;  /* 0x0000000e00078210 */ /* 0x020fe60007f3e0ff */
[----:B------:R-:W5:Y:S02]  /*2b4d0*/  LDL R14, [R1+0xd4] ;  /* 0x0000d400010e7983 */ /* 0x000f640000100800 */
        /* <DEDUP_REMOVED lines=31> */
[----:B--2---:R-:W-:Y:S01]  /*2b6d0*/  @!P0 IMAD.X R11, R6, 0x1, R41, P1 ;  /* 0x00000001060b8824 */ /* 0x004fe200008e0629 */
        /* <DEDUP_REMOVED lines=19> */
[----:B------:R-:W-:Y:S05]  /*2b810*/  @!P0 LEA.HI.X R11, R7, R239, R11, 0x1, P1 ;  /* 0x000000ef070b8211 */ /* 0x000fea00008f0c0b */
[----:B------:R-:W-:Y:S01]  /*2b820*/  @!PT LDS RZ, [RZ] ;  /* 0x00000000fffff984 */ /* 0x000fe20000000800 */
[----:B------:R-:W-:Y:S01]  /*2b830*/  @!PT LDS RZ, [RZ] ;  /* 0x00000000fffff984 */ /* 0x000fe20000000800 */
[----:B------:R-:W-:Y:S01]  /*2b840*/  @!PT LDS RZ, [RZ] ;  /* 0x00000000fffff984 */ /* 0x000fe20000000800 */
[----:B------:R2:W-:Y:S04]  /*2b850*/  @!P0 LDGSTS.E.BYPASS.LTC128B.128 [R189+0x8800], desc[UR4][R10.64] ;  /* 0x088000000abd8fae */ /* 0x0005e8000b901d44 */
[----:B------:R1:W-:Y:S01]  /*2b860*/  @P0 STS.128 [R189+0x9000], RZ ;  /* 0x009000ffbd000388 */ /* 0x0003e20000000c00 */
[----:B------:R-:W-:Y:S05]  /*2b870*/  @!P0 IADD3 R7, P1, R0, R52, RZ ;  /* 0x0000003400078210 */ /* 0x000fea0007f3e0ff */
[----:B--2---:R-:W-:Y:S01]  /*2b880*/  @!P0 IMAD.X R11, R6, 0x1, R13, P1 ;  /* 0x00000001060b8824 */ /* 0x004fe200008e060d */
        /* <DEDUP_REMOVED lines=18> */
.L_x_1461:
[----:B------:R-:W-:Y:S05]  /*2b9b0*/  BSYNC B1 ;  /* 0x0000000000017941 */ /* 0x000fea0003800000 */
.L_x_1460:
[----:B----4-:R1:W2:Y:S04]  /*2b9c0*/  LD.E R0, desc[UR4][R2.64+0xdc] ;  /* 0x0000dc0402007980 */ /* 0x0102a8000c101900 */
[----:B------:R-:W3:Y:S01]  /*2b9d0*/  LDL.LU R8, [R1+0x8] ;  /* 0x0000080001087983 */ /* 0x000ee20000300800 */
[----:B-1----:R-:W-:Y:S04]  /*2b9e0*/  FMNMX.FTZ R2, R168, R134, !PT ;  /* 0x00000086a8027209 */ /* 0x002fe80007810000 */
        /* <DEDUP_REMOVED lines=67> */
[C---:B------:R-:W-:Y:S01]  /*2be20*/  FSETP.NEU.FTZ.AND P0, PT, R3.reuse, -INF , PT ;  /* 0xff8000000300780b */ /* 0x040fe20003f1d000 */
[C---:B--2---:R-:W-:Y:S01]  /*2be30*/  FMUL.FTZ R7, R0.reuse, R3 ;  /* 0x0000000300077220 */ /* 0x044fe20000410000 */
[----:B------:R-:W-:Y:S04]  /*2be40*/  FADD.FTZ R2, -R3, R134 ;  /* 0x0000008603027221 */ /* 0x000fe80000010100 */
[----:B------:R-:W-:Y:S01]  /*2be50*/  FSEL R7, R7, RZ, P0 ;  /* 0x000000ff07077208 */ /* 0x000fe20000000000 */
[----:B------:R-:W-:Y:S04]  /*2be60*/  FMUL.FTZ R2, R0, R2 ;  /* 0x0000000200027220 */ /* 0x000fe80000410000 */
[--C-:B------:R-:W-:Y:S01]  /*2be70*/  FFMA.FTZ R222, R47, R0, -R7.reuse ;  /* 0x000000002fde7223 */ /* 0x100fe20000010807 */
[----:B------:R-:W-:Y:S01]  /*2be80*/  MOV R47, R36 ;  /* 0x00000024002f7202 */ /* 0x000fe20000000f00 */
[----:B------:R-:W1:Y:S01]  /*2be90*/  MUFU.EX2 R2, R2 ;  /* 0x0000000200027308 */ /* 0x000e620000000800 */
[----:B------:R-:W-:Y:S01]  /*2bea0*/  FMNMX.FTZ R36, R211, R135, !PT ;  /* 0x00000087d3247209 */ /* 0x000fe20007810000 */
[-CC-:B------:R-:W-:Y:S01]  /*2beb0*/  FFMA.FTZ R56, R170, R0.reuse, -R7.reuse ;  /* 0x00000000aa387223 */ /* 0x180fe20000010807 */
[-CC-:B------:R-:W-:Y:S01]  /*2bec0*/  FFMA.FTZ R170, R35, R0.reuse, -R7.reuse ;  /* 0x0000000023aa7223 */ /* 0x180fe20000010807 */
[--C-:B------:R-:W-:Y:S01]  /*2bed0*/  FFMA.FTZ R6, R168, R0, -R7.reuse ;  /* 0x00000000a8067223 */ /* 0x100fe20000010807 */
[----:B------:R-:W-:Y:S01]  /*2bee0*/  FMNMX.FTZ R36, R216, R36, !PT ;  /* 0x00000024d8247209 */ /* 0x000fe20007810000 */
[-CC-:B------:R-:W-:Y:S01]  /*2bef0*/  FFMA.FTZ R57, R169, R0.reuse, -R7.reuse ;  /* 0x00000000a9397223 */ /* 0x180fe20000010807 */
[--C-:B------:R-:W-:Y:S03]  /*2bf00*/  FFMA.FTZ R58, R18, R0, -R7.reuse ;  /* 0x00000000123a7223 */ /* 0x100fe60000010807 */
[----:B------:R2:W3:Y:S01]  /*2bf10*/  MUFU.EX2 R12, R6 ;  /* 0x00000006000c7308 */ /* 0x0004e20000000800 */
[----:B------:R-:W-:Y:S01]  /*2bf20*/  FMNMX.FTZ R36, R215, R36, !PT ;  /* 0x00000024d7247209 */ /* 0x000fe20007810000 */
[-CC-:B------:R-:W-:Y:S01]  /*2bf30*/  FFMA.FTZ R223, R46, R0.reuse, -R7.reuse ;  /* 0x000000002edf7223 */ /* 0x180fe20000010807 */
[-CC-:B------:R-:W-:Y:S01]  /*2bf40*/  FFMA.FTZ R41, R173, R0.reuse, -R7.reuse ;  /* 0x00000000ad297223 */ /* 0x180fe20000010807 */
[--C-:B------:R-:W-:Y:S01]  /*2bf50*/  FFMA.FTZ R9, R172, R0, -R7.reuse ;  /* 0x00000000ac097223 */ /* 0x100fe20000010807 */
[----:B------:R-:W-:Y:S01]  /*2bf60*/  FMNMX.FTZ R36, R214, R36, !PT ;  /* 0x00000024d6247209 */ /* 0x000fe20007810000 */
[-CC-:B------:R-:W-:Y:S01]  /*2bf70*/  FFMA.FTZ R43, R171, R0.reuse, -R7.reuse ;  /* 0x00000000ab2b7223 */ /* 0x180fe20000010807 */
[-CC-:B------:R-:W-:Y:S01]  /*2bf80*/  FFMA.FTZ R198, R42, R0.reuse, -R7.reuse ;  /* 0x000000002ac67223 */ /* 0x180fe20000010807 */
[--C-:B------:R-:W-:Y:S02]  /*2bf90*/  FFMA.FTZ R231, R70, R0, -R7.reuse ;  /* 0x0000000046e77223 */ /* 0x100fe40000010807 */
[----:B------:R-:W4:Y:S01]  /*2bfa0*/  MUFU.EX2 R41, R41 ;  /* 0x0000002900297308 */ /* 0x000f220000000800 */
[----:B------:R-:W-:Y:S01]  /*2bfb0*/  FMNMX.FTZ R36, R213, R36, !PT ;  /* 0x00000024d5247209 */ /* 0x000fe20007810000 */
[----:B-1----:R-:W-:Y:S01]  /*2bfc0*/  FMUL.FTZ R35, R2, R139 ;  /* 0x0000008b02237220 */ /* 0x002fe20000410000 */
[--C-:B------:R-:W-:Y:S01]  /*2bfd0*/  FFMA.FTZ R230, R71, R0, -R7.reuse ;  /* 0x0000000047e67223 */ /* 0x100fe20000010807 */
[----:B------:R-:W5:Y:S01]  /*2bfe0*/  LDL.LU R139, [R1+0xc] ;  /* 0x00000c00018b7983 */ /* 0x000f620000300800 */
[----:B------:R-:W-:Y:S01]  /*2bff0*/  FMNMX.FTZ R36, R212, R36, !PT ;  /* 0x00000024d4247209 */ /* 0x000fe20007810000 */
[-CC-:B------:R-:W-:Y:S01]  /*2c000*/  FFMA.FTZ R236, R82, R0.reuse, -R7.reuse ;  /* 0x0000000052ec7223 */ /* 0x180fe20000010807 */
[--C-:B------:R-:W-:Y:S03]  /*2c010*/  FFMA.FTZ R59, R19, R0, -R7.reuse ;  /* 0x00000000133b7223 */ /* 0x100fe60000010807 */
        /* <DEDUP_REMOVED lines=8> */
[----:B------:R-:W-:Y:S01]  /*2c0a0*/  MUFU.EX2 R43, R43 ;  /* 0x0000002b002b7308 */ /* 0x000fe20000000800 */
[----:B------:R-:W-:Y:S01]  /*2c0b0*/  FMNMX.FTZ R36, R208, R36, !PT ;  /* 0x00000024d0247209 */ /* 0x000fe20007810000 */
[-CC-:B------:R-:W-:Y:S01]  /*2c0c0*/  FFMA.FTZ R220, R51, R0.reuse, -R7.reuse ;  /* 0x0000000033dc7223 */ /* 0x180fe20000010807 */
[-CC-:B------:R-:W-:Y:S01]  /*2c0d0*/  FFMA.FTZ R219, R54, R0.reuse, -R7.reuse ;  /* 0x0000000036db7223 */ /* 0x180fe20000010807 */
[--C-:B------:R-:W-:Y:S01]  /*2c0e0*/  FFMA.FTZ R218, R55, R0, -R7.reuse ;  /* 0x0000000037da7223 */ /* 0x100fe20000010807 */
        /* <DEDUP_REMOVED lines=54> */
[----:B------:R-:W-:Y:S01]  /*2c450*/  FFMA.FTZ R82, R126, R0, -R7 ;  /* 0x000000007e527223 */ /* 0x000fe20000010807 */
[----:B--2---:R-:W-:Y:S01]  /*2c460*/  FMUL.FTZ R6, R2, R166 ;  /* 0x000000a602067220 */ /* 0x004fe20000410000 */
[----:B------:R-:W-:Y:S01]  /*2c470*/  FMNMX.FTZ R36, R188, R36, !PT ;  /* 0x00000024bc247209 */ /* 0x000fe20007810000 */
[C---:B------:R-:W-:Y:S01]  /*2c480*/  FMUL.FTZ R7, R2.reuse, R167 ;  /* 0x000000a702077220 */ /* 0x040fe20000410000 */
[C---:B------:R-:W-:Y:S01]  /*2c490*/  FMUL.FTZ R10, R2.reuse, R162 ;  /* 0x000000a2020a7220 */ /* 0x040fe20000410000 */
[C---:B------:R-:W-:Y:S01]  /*2c4a0*/  FMUL.FTZ R11, R2.reuse, R163 ;  /* 0x000000a3020b7220 */ /* 0x040fe20000410000 */
[----:B------:R-:W-:Y:S01]  /*2c4b0*/  FMNMX.FTZ R36, R175, R36, !PT ;  /* 0x00000024af247209 */ /* 0x000fe20007810000 */
[C---:B------:R-:W-:Y:S01]  /*2c4c0*/  FMUL.FTZ R14, R2.reuse, R158 ;  /* 0x0000009e020e7220 */ /* 0x040fe20000410000 */
[C---:B------:R-:W-:Y:S01]  /*2c4d0*/  FMUL.FTZ R15, R2.reuse, R159 ;  /* 0x0000009f020f7220 */ /* 0x040fe20000410000 */
[----:B------:R-:W-:Y:S01]  /*2c4e0*/  FMUL.FTZ R18, R2, R154 ;  /* 0x0000009a02127220 */ /* 0x000fe20000410000 */
        /* <DEDUP_REMOVED lines=11> */
[----:B---3--:R-:W-:Y:S01]  /*2c5a0*/  FFMA.FTZ R4, R2, R8, R12 ;  /* 0x0000000802047223 */ /* 0x008fe2000001000c */
[----:B------:R-:W-:Y:S02]  /*2c5b0*/  FMNMX.FTZ R36, R40, R36, !PT ;  /* 0x0000002428247209 */ /* 0x000fe40007810000 */
[----:B------:R-:W-:Y:S01]  /*2c5c0*/  MOV R166, R47 ;  /* 0x0000002f00a67202 */ /* 0x000fe20000000f00 */
[----:B----4-:R-:W-:Y:S01]  /*2c5d0*/  FADD.FTZ R4, R41, R4 ;  /* 0x0000000429047221 */ /* 0x010fe20000010000 */
[----:B------:R-:W-:Y:S02]  /*2c5e0*/  FMNMX.FTZ R36, R33, R36, !PT ;  /* 0x0000002421247209 */ /* 0x000fe40007810000 */
[----:B------:R-:W-:Y:S01]  /*2c5f0*/  F2FP.F16.F32.PACK_AB R41, R41, R12 ;  /* 0x0000000c2929723e */ /* 0x000fe200000000ff */
[----:B-1----:R-:W-:Y:S01]  /*2c600*/  FADD.FTZ R4, R9, R4 ;  /* 0x0000000409047221 */ /* 0x002fe20000010000 */
[----:B------:R-:W-:Y:S02]  /*2c610*/  FMNMX.FTZ R36, R32, R36, !PT ;  /* 0x0000002420247209 */ /* 0x000fe40007810000 */
[----:B------:R-:W-:Y:S02]  /*2c620*/  MOV R163, R127 ;  /* 0x0000007f00a37202 */ /* 0x000fe40000000f00 */
[----:B------:R-:W-:Y:S02]  /*2c630*/  FMNMX.FTZ R36, R29, R36, !PT ;  /* 0x000000241d247209 */ /* 0x000fe40007810000 */
[----:B------:R-:W-:Y:S02]  /*2c640*/  MOV R162, R71 ;  /* 0x0000004700a27202 */ /* 0x000fe40000000f00 */
[----:B------:R-:W-:Y:S01]  /*2c650*/  MUFU.EX2 R71, R221 ;  /* 0x000000dd00477308 */ /* 0x000fe20000000800 */
[----:B------:R-:W-:Y:S02]  /*2c660*/  FMNMX.FTZ R36, R28, R36, !PT ;  /* 0x000000241c247209 */ /* 0x000fe40007810000 */
[----:B------:R-:W-:Y:S02]  /*2c670*/  MOV R159, R123 ;  /* 0x0000007b009f7202 */ /* 0x000fe40000000f00 */
[----:B------:R-:W-:Y:S02]  /*2c680*/  FMNMX.FTZ R36, R69, R36, !PT ;  /* 0x0000002445247209 */ /* 0x000fe40007810000 */
[----:B------:R-:W-:Y:S03]  /*2c690*/  MOV R167, R70 ;  /* 0x0000004600a77202 */ /* 0x000fe60000000f00 */
[----:B------:R-:W-:Y:S01]  /*2c6a0*/  MUFU.EX2 R70, R220 ;  /* 0x000000dc00467308 */ /* 0x000fe20000000800 */
[----:B------:R-:W-:Y:S02]  /*2c6b0*/  FMNMX.FTZ R36, R25, R36, !PT ;  /* 0x0000002419247209 */ /* 0x000fe40007810000 */
[----:B------:R-:W-:Y:S02]  /*2c6c0*/  MOV R158, R82 ;  /* 0x00000052009e7202 */ /* 0x000fe40000000f00 */
[----:B------:R-:W-:Y:S05]  /*2c6d0*/  FMNMX.FTZ R36, R24, R36, !PT ;  /* 0x0000002418247209 */ /* 0x000fea0007810000 */
[----:B------:R-:W-:Y:S01]  /*2c6e0*/  MUFU.EX2 R82, R225 ;  /* 0x000000e100527308 */ /* 0x000fe20000000800 */
        /* <DEDUP_REMOVED lines=35> */
[----:B------:R-:W-:Y:S01]  /*2c920*/  FMUL.FTZ R2, R0, R2 ;  /* 0x0000000200027220 */ /* 0x000fe20000410000 */
[----:B------:R-:W-:Y:S05]  /*2c930*/  FSEL R5, R5, RZ, P0 ;  /* 0x000000ff05057208 */ /* 0x000fea0000000000 */
[----:B------:R-:W1:Y:S01]  /*2c940*/  MUFU.EX2 R2, R2 ;  /* 0x0000000200027308 */ /* 0x000e620000000800 */
[-CC-:B------:R-:W-:Y:S01]  /*2c950*/  FFMA.FTZ R49, R210, R0.reuse, -R5.reuse ;  /* 0x00000000d2317223 */ /* 0x180fe20000010805 */
[-CC-:B------:R-:W-:Y:S01]  /*2c960*/  FFMA.FTZ R78, R45, R0.reuse, -R5.reuse ;  /* 0x000000002d4e7223 */ /* 0x180fe20000010805 */
[--C-:B------:R-:W-:Y:S01]  /*2c970*/  FFMA.FTZ R79, R44, R0, -R5.reuse ;  /* 0x000000002c4f7223 */ /* 0x100fe20000010805 */
[----:B------:R-:W-:Y:S01]  /*2c980*/  MOV R210, R46 ;  /* 0x0000002e00d27202 */ /* 0x000fe20000000f00 */
[-CC-:B------:R-:W-:Y:S01]  /*2c990*/  FFMA.FTZ R8, R211, R0.reuse, -R5.reuse ;  /* 0x00000000d3087223 */ /* 0x180fe20000010805 */
[----:B------:R-:W2:Y:S01]  /*2c9a0*/  LDSM.16.MT88.4 R44, [R178+0xa000] ;  /* 0x00a00000b22c783b */ /* 0x000ea20000004200 */
        /* <DEDUP_REMOVED lines=9> */
[----:B------:R3:W5:Y:S01]  /*2ca40*/  MUFU.EX2 R40, R8 ;  /* 0x0000000800287308 */ /* 0x0007620000000800 */
[----:B-1----:R-:W-:Y:S01]  /*2ca50*/  FMUL.FTZ R17, R2, R153 ;  /* 0x0000009902117220 */ /* 0x002fe20000410000 */
[-CC-:B------:R-:W-:Y:S01]  /*2ca60*/  FFMA.FTZ R54, R207, R0.reuse, -R5.reuse ;  /* 0x00000000cf367223 */ /* 0x180fe20000010805 */
[-CC-:B------:R-:W-:Y:S01]  /*2ca70*/  FFMA.FTZ R53, R206, R0.reuse, -R5.reuse ;  /* 0x00000000ce357223 */ /* 0x180fe20000010805 */
[-CC-:B------:R-:W-:Y:S01]  /*2ca80*/  FFMA.FTZ R52, R205, R0.reuse, -R5.reuse ;  /* 0x00000000cd347223 */ /* 0x180fe20000010805 */
[-CC-:B------:R-:W-:Y:S01]  /*2ca90*/  FFMA.FTZ R62, R204, R0.reuse, -R5.reuse ;  /* 0x00000000cc3e7223 */ /* 0x180fe20000010805 */
[-CC-:B------:R-:W-:Y:S01]  /*2caa0*/  FFMA.FTZ R61, R203, R0.reuse, -R5.reuse ;  /* 0x00000000cb3d7223 */ /* 0x180fe20000010805 */
[-CC-:B------:R-:W-:Y:S03]  /*2cab0*/  FFMA.FTZ R60, R202, R0.reuse, -R5.reuse ;  /* 0x00000000ca3c7223 */ /* 0x180fe60000010805 */
[----:B------:R-:W1:Y:S01]  /*2cac0*/  MUFU.EX2 R153, R39 ;  /* 0x0000002700997308 */ /* 0x000e620000000800 */
[-CC-:B------:R-:W-:Y:S01]  /*2cad0*/  FFMA.FTZ R63, R201, R0.reuse, -R5.reuse ;  /* 0x00000000c93f7223 */ /* 0x180fe20000010805 */
[-CC-:B------:R-:W-:Y:S01]  /*2cae0*/  FFMA.FTZ R67, R200, R0.reuse, -R5.reuse ;  /* 0x00000000c8437223 */ /* 0x180fe20000010805 */
[-CC-:B------:R-:W-:Y:S01]  /*2caf0*/  FFMA.FTZ R66, R197, R0.reuse, -R5.reuse ;  /* 0x00000000c5427223 */ /* 0x180fe20000010805 */
[-CC-:B------:R-:W-:Y:S01]  /*2cb00*/  FFMA.FTZ R65, R196, R0.reuse, -R5.reuse ;  /* 0x00000000c4417223 */ /* 0x180fe20000010805 */
[-CC-:B------:R-:W-:Y:S01]  /*2cb10*/  FFMA.FTZ R64, R195, R0.reuse, -R5.reuse ;  /* 0x00000000c3407223 */ /* 0x180fe20000010805 */
[-CC-:B------:R-:W-:Y:S01]  /*2cb20*/  FFMA.FTZ R72, R188, R0.reuse, -R5.reuse ;  /* 0x00000000bc487223 */ /* 0x180fe20000010805 */
[--C-:B------:R-:W-:Y:S03]  /*2cb30*/  FFMA.FTZ R94, R69, R0, -R5.reuse ;  /* 0x00000000455e7223 */ /* 0x100fe60000010805 */
[----:B------:R-:W-:Y:S01]  /*2cb40*/  MUFU.EX2 R154, R38 ;  /* 0x00000026009a7308 */ /* 0x000fe20000000800 */
[----:B---3--:R-:W-:Y:S01]  /*2cb50*/  FMUL.FTZ R8, R2, R160 ;  /* 0x000000a002087220 */ /* 0x008fe20000410000 */
[-CC-:B------:R-:W-:Y:S01]  /*2cb60*/  FFMA.FTZ R126, R124, R0.reuse, -R5.reuse ;  /* 0x000000007c7e7223 */ /* 0x180fe20000010805 */
[--C-:B------:R-:W-:Y:S01]  /*2cb70*/  FFMA.FTZ R135, R128, R0, -R5.reuse ;  /* 0x0000000080877223 */ /* 0x100fe20000010805 */
[----:B------:R-:W-:Y:S01]  /*2cb80*/  MOV R209, R42 ;  /* 0x0000002a00d17202 */ /* 0x000fe20000000f00 */
[C---:B------:R-:W-:Y:S01]  /*2cb90*/  FMUL.FTZ R12, R2.reuse, R156 ;  /* 0x0000009c020c7220 */ /* 0x040fe20000410000 */
[C---:B------:R-:W-:Y:S01]  /*2cba0*/  FMUL.FTZ R13, R2.reuse, R157 ;  /* 0x0000009d020d7220 */ /* 0x040fe20000410000 */
[----:B------:R-:W-:Y:S03]  /*2cbb0*/  FMUL.FTZ R16, R2, R152 ;  /* 0x0000009802107220 */ /* 0x000fe60000410000 */
        /* <DEDUP_REMOVED lines=24> */
[----:B------:R-:W4:Y:S01]  /*2cd40*/  MUFU.EX2 R37, R56 ;  /* 0x0000003800257308 */ /* 0x000f220000000800 */
        /* <DEDUP_REMOVED lines=17> */
[----:B------:R-:W-:Y:S01]  /*2ce60*/  FFMA.FTZ R138, R129, R0, -R5 ;  /* 0x00000000818a7223 */ /* 0x000fe20000010805 */
[C---:B-----5:R-:W-:Y:S01]  /*2ce70*/  FFMA.FTZ R97, R2.reuse, R139, R40 ;  /* 0x0000008b02617223 */ /* 0x060fe20000010028 */
[----:B------:R-:W-:Y:S01]  /*2ce80*/  FADD.FTZ R0, R43, R4 ;  /* 0x000000042b007221 */ /* 0x000fe20000010000 */
[----:B-1----:R-:W-:Y:S01]  /*2ce90*/  F2FP.F16.F32.PACK_AB R40, R153, R40 ;  /* 0x000000289928723e */ /* 0x002fe200000000ff */
[C---:B------:R-:W-:Y:S01]  /*2cea0*/  FMUL.FTZ R4, R2.reuse, R164 ;  /* 0x000000a402047220 */ /* 0x040fe20000410000 */
[----:B---3--:R-:W-:Y:S03]  /*2ceb0*/  F2FP.F16.F32.PACK_AB R42, R155, R154 ;  /* 0x0000009a9b2a723e */ /* 0x008fe600000000ff */
[----:B------:R-:W-:Y:S01]  /*2cec0*/  MUFU.EX2 R39, R68 ;  /* 0x0000004400277308 */ /* 0x000fe20000000800 */
[----:B------:R-:W-:Y:S01]  /*2ced0*/  F2FP.F16.F32.PACK_AB R43, R43, R9 ;  /* 0x000000092b2b723e */ /* 0x000fe200000000ff */
[C---:B------:R-:W-:Y:S01]  /*2cee0*/  FMUL.FTZ R5, R2.reuse, R165 ;  /* 0x000000a502057220 */ /* 0x040fe20000410000 */
[C---:B------:R-:W-:Y:S01]  /*2cef0*/  FMUL.FTZ R9, R2.reuse, R161 ;  /* 0x000000a102097220 */ /* 0x040fe20000410000 */
[C---:B------:R-:W-:Y:S01]  /*2cf00*/  FMUL.FTZ R20, R2.reuse, R148 ;  /* 0x0000009402147220 */ /* 0x040fe20000410000 */
[C---:B------:R-:W-:Y:S01]  /*2cf10*/  FMUL.FTZ R21, R2.reuse, R149 ;  /* 0x0000009502157220 */ /* 0x040fe20000410000 */
[C---:B------:R-:W-:Y:S01]  /*2cf20*/  FMUL.FTZ R24, R2.reuse, R144 ;  /* 0x0000009002187220 */ /* 0x040fe20000410000 */
[C---:B------:R-:W-:Y:S03]  /*2cf30*/  FMUL.FTZ R25, R2.reuse, R145 ;  /* 0x0000009102197220 */ /* 0x040fe60000410000 */
[----:B------:R1:W3:Y:S01]  /*2cf40*/  MUFU.EX2 R149, R51 ;  /* 0x0000003300957308 */ /* 0x0002e20000000800 */
[C---:B--2---:R-:W-:Y:S05]  /*2cf50*/  HMMA.16816.F32 R4, R40.reuse, R44, R4 ;  /* 0x0000002c2804723c */ /* 0x044fea0000001804 */
[C---:B------:R-:W-:Y:S01]  /*2cf60*/  FMUL.FTZ R28, R2.reuse, R140 ;  /* 0x0000008c021c7220 */ /* 0x040fe20000410000 */
[C---:B------:R-:W-:Y:S03]  /*2cf70*/  HMMA.16816.F32 R8, R40.reuse, R46, R8 ;  /* 0x0000002e2808723c */ /* 0x040fe60000001808 */
[----:B------:R-:W-:Y:S01]  /*2cf80*/  MUFU.EX2 R145, R55 ;  /* 0x0000003700917308 */ /* 0x000fe20000000800 */
[----:B------:R-:W2:Y:S01]  /*2cf90*/  LDSM.16.MT88.4 R44, [R181+0xa000] ;  /* 0x00a00000b52c783b */ /* 0x000ea20000004200 */
[C---:B------:R-:W-:Y:S01]  /*2cfa0*/  FMUL.FTZ R29, R2.reuse, R141 ;  /* 0x0000008d021d7220 */ /* 0x040fe20000410000 */
[C---:B------:R-:W-:Y:S01]  /*2cfb0*/  FMUL.FTZ R32, R2.reuse, R136 ;  /* 0x0000008802207220 */ /* 0x040fe20000410000 */
[----:B------:R-:W-:Y:S01]  /*2cfc0*/  FMUL.FTZ R33, R2, R137 ;  /* 0x0000008902217220 */ /* 0x000fe20000410000 */
[----:B----4-:R-:W-:Y:S05]  /*2cfd0*/  FADD.FTZ R0, R37, R0 ;  /* 0x0000000025007221 */ /* 0x010fea0000010000 */
[----:B------:R-:W-:Y:S01]  /*2cfe0*/  MUFU.EX2 R2, R58 ;  /* 0x0000003a00027308 */ /* 0x000fe20000000800 */
[----:B-1----:R-:W-:Y:S01]  /*2cff0*/  LDSM.16.MT88.4 R48, [R181+0xa800] ;  /* 0x00a80000b530783b */ /* 0x002fe20000004200 */
[----:B------:R-:W-:Y:S02]  /*2d000*/  MOV R214, R115 ;  /* 0x0000007300d67202 */ /* 0x000fe40000000f00 */
[----:B------:R-:W-:Y:S02]  /*2d010*/  MOV R211, R122 ;  /* 0x0000007a00d37202 */ /* 0x000fe40000000f00 */
[----:B------:R-:W-:Y:S04]  /*2d020*/  MOV R213, R111 ;  /* 0x0000006f00d57202 */ /* 0x000fe80000000f00 */
[----:B------:R1:W-:Y:S01]  /*2d030*/  MUFU.EX2 R148, R52 ;  /* 0x0000003400947308 */ /* 0x0003e20000000800 */
[----:B------:R-:W-:Y:S02]  /*2d040*/  MOV R212, R110 ;  /* 0x0000006e00d47202 */ /* 0x000fe40000000f00 */
[----:B------:R-:W-:Y:S02]  /*2d050*/  MOV R215, R118 ;  /* 0x0000007600d77202 */ /* 0x000fe40000000f00 */
[----:B------:R-:W-:Y:S05]  /*2d060*/  MOV R216, R119 ;  /* 0x0000007700d87202 */ /* 0x000fea0000000f00 */
[----:B------:R-:W-:Y:S10]  /*2d070*/  MUFU.EX2 R38, R131 ;  /* 0x0000008300267308 */ /* 0x000ff40000000800 */
[----:B------:R-:W-:Y:S01]  /*2d080*/  MUFU.EX2 R128, R62 ;  /* 0x0000003e00807308 */ /* 0x000fe20000000800 */
[----:B-1----:R-:W-:Y:S09]  /*2d090*/  LDSM.16.MT88.4 R52, [R179+0xb000] ;  /* 0x00b00000b334783b */ /* 0x002ff20000004200 */
[----:B------:R-:W-:Y:S01]  /*2d0a0*/  MUFU.EX2 R131, R61 ;  /* 0x0000003d00837308 */ /* 0x000fe20000000800 */
[C---:B--2---:R-:W-:Y:S06]  /*2d0b0*/  HMMA.16816.F32 R12, R40.reuse, R44, R12 ;  /* 0x0000002c280c723c */ /* 0x044fec000000180c */
[C---:B------:R-:W-:Y:S03]  /*2d0c0*/  HMMA.16816.F32 R16, R40.reuse, R46, R16 ;  /* 0x0000002e2810723c */ /* 0x040fe60000001810 */
[----:B------:R-:W-:Y:S01]  /*2d0d0*/  MUFU.EX2 R137, R60 ;  /* 0x0000003c00897308 */ /* 0x000fe20000000800 */
[----:B------:R-:W1:Y:S09]  /*2d0e0*/  LDSM.16.MT88.4 R44, [R179+0xa000] ;  /* 0x00a00000b32c783b */ /* 0x000e720000004200 */
[----:B------:R2:W-:Y:S10]  /*2d0f0*/  MUFU.EX2 R141, R63 ;  /* 0x0000003f008d7308 */ /* 0x0005f40000000800 */
[----:B------:R-:W-:Y:S10]  /*2d100*/  MUFU.EX2 R123, R67 ;  /* 0x00000043007b7308 */ /* 0x000ff40000000800 */
[----:B------:R-:W-:Y:S01]  /*2d110*/  MUFU.EX2 R124, R66 ;  /* 0x00000042007c7308 */ /* 0x000fe20000000800 */
[----:B--2---:R-:W-:Y:S09]  /*2d120*/  LDSM.16.MT88.4 R60, [R179+0xc000] ;  /* 0x00c00000b33c783b */ /* 0x004ff20000004200 */
[----:B------:R-:W-:Y:S10]  /*2d130*/  MUFU.EX2 R127, R65 ;  /* 0x00000041007f7308 */ /* 0x000ff40000000800 */
[----:B------:R-:W-:Y:S01]  /*2d140*/  MUFU.EX2 R69, R223 ;  /* 0x000000df00457308 */ /* 0x000fe20000000800 */
[C---:B-1----:R-:W-:Y:S06]  /*2d150*/  HMMA.16816.F32 R20, R40.reuse, R44, R20 ;  /* 0x0000002c2814723c */ /* 0x042fec0000001814 */
[C---:B------:R-:W-:Y:S03]  /*2d160*/  HMMA.16816.F32 R24, R40.reuse, R46, R24 ;  /* 0x0000002e2818723c */ /* 0x040fe60000001818 */
[----:B------:R-:W-:Y:S01]  /*2d170*/  MUFU.EX2 R68, R222 ;  /* 0x000000de00447308 */ /* 0x000fe20000000800 */
[----:B------:R-:W1:Y:S09]  /*2d180*/  LDSM.16.MT88.4 R44, [R180+0xa000] ;  /* 0x00a00000b42c783b */ /* 0x000e720000004200 */
[----:B------:R-:W-:Y:S10]  /*2d190*/  MUFU.EX2 R129, R75 ;  /* 0x0000004b00817308 */ /* 0x000ff40000000800 */
[----:B------:R-:W-:Y:S10]  /*2d1a0*/  MUFU.EX2 R143, R74 ;  /* 0x0000004a008f7308 */ /* 0x000ff40000000800 */
[----:B------:R-:W-:Y:S10]  /*2d1b0*/  MUFU.EX2 R142, R73 ;  /* 0x00000049008e7308 */ /* 0x000ff40000000800 */
[----:B------:R-:W-:Y:S10]  /*2d1c0*/  MUFU.EX2 R144, R72 ;  /* 0x0000004800907308 */ /* 0x000ff40000000800 */
[----:B------:R-:W-:Y:S01]  /*2d1d0*/  MUFU.EX2 R73, R219 ;  /* 0x000000db00497308 */ /* 0x000fe20000000800 */
[C---:B-1----:R-:W-:Y:S06]  /*2d1e0*/  HMMA.16816.F32 R28, R40.reuse, R44, R28 ;  /* 0x0000002c281c723c */ /* 0x042fec000000181c */
[----:B------:R-:W-:Y:S03]  /*2d1f0*/  HMMA.16816.F32 R32, R40, R46, R32 ;  /* 0x0000002e2820723c */ /* 0x000fe60000001820 */
[----:B------:R-:W1:Y:S01]  /*2d200*/  MUFU.EX2 R41, R57 ;  /* 0x0000003900297308 */ /* 0x000e620000000800 */
[----:B------:R-:W2:Y:S03]  /*2d210*/  LDSM.16.MT88.4 R44, [R178+0xa800] ;  /* 0x00a80000b22c783b */ /* 0x000ea60000004200 */
[----:B------:R-:W-:Y:S06]  /*2d220*/  F2FP.F16.F32.PACK_AB R42, R152, R151 ;  /* 0x00000097982a723e */ /* 0x000fec00000000ff */
[----:B------:R-:W4:Y:S01]  /*2d230*/  MUFU.EX2 R43, R59 ;  /* 0x0000003b002b7308 */ /* 0x000f220000000800 */
[----:B---3--:R-:W-:Y:S09]  /*2d240*/  F2FP.F16.F32.PACK_AB R40, R150, R149 ;  /* 0x000000959628723e */ /* 0x008ff200000000ff */
[----:B------:R-:W-:Y:S01]  /*2d250*/  MUFU.EX2 R89, R89 ;  /* 0x0000005900597308 */ /* 0x000fe20000000800 */
[C---:B-1----:R-:W-:Y:S01]  /*2d260*/  FADD.FTZ R0, R41.reuse, R0 ;  /* 0x0000000029007221 */ /* 0x042fe20000010000 */
[----:B------:R-:W-:Y:S03]  /*2d270*/  F2FP.F16.F32.PACK_AB R41, R41, R37 ;  /* 0x000000252929723e */ /* 0x000fe600000000ff */
[----:B------:R-:W-:Y:S05]  /*2d280*/  FADD.FTZ R0, R2, R0 ;  /* 0x0000000002007221 */ /* 0x000fea0000010000 */
[----:B------:R-:W-:Y:S01]  /*2d290*/  MUFU.EX2 R37, R130 ;  /* 0x0000008200257308 */ /* 0x000fe20000000800 */
[C---:B----4-:R-:W-:Y:S01]  /*2d2a0*/  FADD.FTZ R0, R43.reuse, R0 ;  /* 0x000000002b007221 */ /* 0x050fe20000010000 */
[----:B------:R-:W-:Y:S01]  /*2d2b0*/  F2FP.F16.F32.PACK_AB R43, R43, R2 ;  /* 0x000000022b2b723e */ /* 0x000fe200000000ff */
[----:B------:R-:W-:Y:S02]  /*2d2c0*/  LDSM.16.MT88.4 R56, [R178+0xb800] ;  /* 0x00b80000b238783b */ /* 0x000fe40000004200 */
[----:B------:R-:W-:Y:S05]  /*2d2d0*/  FADD.FTZ R0, R39, R0 ;  /* 0x0000000027007221 */ /* 0x000fea0000010000 */
[----:B------:R1:W-:Y:S10]  /*2d2e0*/  MUFU.EX2 R130, R64 ;  /* 0x0000004000827308 */ /* 0x0003f40000000800 */
[----:B------:R-:W3:Y:S01]  /*2d2f0*/  MUFU.EX2 R2, R134 ;  /* 0x0000008600027308 */ /* 0x000ee20000000800 */
[C---:B--2---:R-:W-:Y:S06]  /*2d300*/  HMMA.16816.F32 R4, R40.reuse, R44, R4 ;  /* 0x0000002c2804723c */ /* 0x044fec0000001804 */
[C---:B------:R-:W-:Y:S01]  /*2d310*/  HMMA.16816.F32 R8, R40.reuse, R46, R8 ;  /* 0x0000002e2808723c */ /* 0x040fe20000001808 */
[----:B------:R-:W2:Y:S02]  /*2d320*/  LDSM.16.MT88.4 R44, [R179+0xa800] ;  /* 0x00a80000b32c783b */ /* 0x000ea40000004200 */
[----:B------:R-:W-:Y:S03]  /*2d330*/  MUFU.EX2 R72, R218 ;  /* 0x000000da00487308 */ /* 0x000fe60000000800 */
[C---:B------:R-:W-:Y:S03]  /*2d340*/  HMMA.16816.F32 R12, R40.reuse, R48, R12 ;  /* 0x00000030280c723c */ /* 0x040fe6000000180c */
[----:B-1----:R-:W-:Y:S04]  /*2d350*/  LDSM.16.MT88.4 R64, [R179+0xc800] ;  /* 0x00c80000b340783b */ /* 0x002fe80000004200 */
[----:B------:R-:W-:Y:S01]  /*2d360*/  MUFU.EX2 R75, R217 ;  /* 0x000000d9004b7308 */ /* 0x000fe20000000800 */
[----:B---3--:R-:W-:Y:S01]  /*2d370*/  FADD.FTZ R0, R2, R0 ;  /* 0x0000000002007221 */ /* 0x008fe20000010000 */
[C---:B------:R-:W-:Y:S02]  /*2d380*/  HMMA.16816.F32 R16, R40.reuse, R50, R16 ;  /* 0x000000322810723c */ /* 0x040fe40000001810 */
[----:B------:R-:W1:Y:S06]  /*2d390*/  LDSM.16.MT88.4 R48, [R180+0xa800] ;  /* 0x00a80000b430783b */ /* 0x000e6c0000004200 */
[----:B------:R-:W-:Y:S03]  /*2d3a0*/  MUFU.EX2 R74, R199 ;  /* 0x000000c7004a7308 */ /* 0x000fe60000000800 */
[----:B------:R-:W-:Y:S04]  /*2d3b0*/  FADD.FTZ R0, R38, R0 ;  /* 0x0000000026007221 */ /* 0x000fe80000010000 */
[C---:B------:R-:W-:Y:S03]  /*2d3c0*/  FADD.FTZ R0, R37.reuse, R0 ;  /* 0x0000000025007221 */ /* 0x040fe60000010000 */
[----:B------:R-:W-:Y:S10]  /*2d3d0*/  MUFU.EX2 R134, R76 ;  /* 0x0000004c00867308 */ /* 0x000ff40000000800 */
[----:B------:R-:W-:Y:S01]  /*2d3e0*/  MUFU.EX2 R140, R77 ;  /* 0x0000004d008c7308 */ /* 0x000fe20000000800 */
[C---:B--2---:R-:W-:Y:S09]  /*2d3f0*/  HMMA.16816.F32 R20, R40.reuse, R44, R20 ;  /* 0x0000002c2814723c */ /* 0x044ff20000001814 */
[----:B------:R-:W-:Y:S01]  /*2d400*/  MUFU.EX2 R139, R78 ;  /* 0x0000004e008b7308 */ /* 0x000fe20000000800 */
[C---:B------:R-:W-:Y:S01]  /*2d410*/  HMMA.16816.F32 R24, R40.reuse, R46, R24 ;  /* 0x0000002e2818723c */ /* 0x040fe20000001818 */
[----:B------:R-:W2:Y:S08]  /*2d420*/  LDSM.16.MT88.4 R44, [R178+0xb000] ;  /* 0x00b00000b22c783b */ /* 0x000eb00000004200 */
[----:B------:R-:W-:Y:S01]  /*2d430*/  MUFU.EX2 R136, R79 ;  /* 0x0000004f00887308 */ /* 0x000fe20000000800 */
[C---:B-1----:R-:W-:Y:S09]  /*2d440*/  HMMA.16816.F32 R28, R40.reuse, R48, R28 ;  /* 0x00000030281c723c */ /* 0x042ff2000000181c */
[----:B------:R-:W-:Y:S01]  /*2d450*/  MUFU.EX2 R80, R226 ;  /* 0x000000e200507308 */ /* 0x000fe20000000800 */
[----:B------:R-:W-:Y:S01]  /*2d460*/  HMMA.16816.F32 R32, R40, R50, R32 ;  /* 0x000000322820723c */ /* 0x000fe20000001820 */
[----:B------:R-:W1:Y:S08]  /*2d470*/  LDSM.16.MT88.4 R48, [R181+0xb000] ;  /* 0x00b00000b530783b */ /* 0x000e700000004200 */
[----:B------:R-:W-:Y:S02]  /*2d480*/  MUFU.EX2 R122, R83 ;  /* 0x00000053007a7308 */ /* 0x000fe40000000800 */
[----:B------:R-:W-:Y:S02]  /*2d490*/  F2FP.F16.F32.PACK_AB R41, R2, R39 ;  /* 0x000000270229723e */ /* 0x000fe400000000ff */
[----:B------:R-:W-:Y:S06]  /*2d4a0*/  F2FP.F16.F32.PACK_AB R43, R37, R38 ;  /* 0x00000026252b723e */ /* 0x000fec00000000ff */
[----:B------:R-:W-:Y:S01]  /*2d4b0*/  MUFU.EX2 R2, R171 ;  /* 0x000000ab00027308 */ /* 0x000fe20000000800 */
[----:B------:R-:W-:Y:S02]  /*2d4c0*/  F2FP.F16.F32.PACK_AB R40, R146, R145 ;  /* 0x000000919228723e */ /* 0x000fe400000000ff */
[----:B------:R-:W-:Y:S07]  /*2d4d0*/  F2FP.F16.F32.PACK_AB R42, R148, R147 ;  /* 0x00000093942a723e */ /* 0x000fee00000000ff */
[----:B------:R-:W-:Y:S01]  /*2d4e0*/  MUFU.EX2 R83, R104 ;  /* 0x0000006800537308 */ /* 0x000fe20000000800 */
[C---:B--2---:R-:W-:Y:S09]  /*2d4f0*/  HMMA.16816.F32 R4, R40.reuse, R44, R4 ;  /* 0x0000002c2804723c */ /* 0x044ff20000001804 */
[----:B------:R-:W2:Y:S01]  /*2d500*/  MUFU.EX2 R37, R168 ;  /* 0x000000a800257308 */ /* 0x000ea20000000800 */
[C---:B------:R-:W-:Y:S01]  /*2d510*/  HMMA.16816.F32 R8, R40.reuse, R46, R8 ;  /* 0x0000002e2808723c */ /* 0x040fe20000001808 */
[----:B------:R-:W3:Y:S08]  /*2d520*/  LDSM.16.MT88.4 R44, [R180+0xb000] ;  /* 0x00b00000b42c783b */ /* 0x000ef00000004200 */
[----:B------:R-:W-:Y:S01]  /*2d530*/  MUFU.EX2 R39, R172 ;  /* 0x000000ac00277308 */ /* 0x000fe20000000800 */
[C---:B-1----:R-:W-:Y:S09]  /*2d540*/  HMMA.16816.F32 R12, R40.reuse, R48, R12 ;  /* 0x00000030280c723c */ /* 0x042ff2000000180c */
[----:B------:R-:W1:Y:S02]  /*2d550*/  MUFU.EX2 R49, R169 ;  /* 0x000000a900317308 */ /* 0x000e640000000800 */
[----:B--2---:R-:W-:Y:S01]  /*2d560*/  FADD.FTZ R0, R37, R0 ;  /* 0x0000000025007221 */ /* 0x004fe20000010000 */
[C---:B------:R-:W-:Y:S03]  /*2d570*/  HMMA.16816.F32 R16, R40.reuse, R50, R16 ;  /* 0x000000322810723c */ /* 0x040fe60000001810 */
[----:B------:R-:W-:Y:S03]  /*2d580*/  F2FP.F16.F32.PACK_AB R48, R131, R128 ;  /* 0x000000808330723e */ /* 0x000fe600000000ff */
[C---:B------:R-:W-:Y:S01]  /*2d590*/  HMMA.16816.F32 R20, R40.reuse, R52, R20 ;  /* 0x000000342814723c */ /* 0x040fe20000001814 */
[----:B------:R-:W2:Y:S04]  /*2d5a0*/  MUFU.EX2 R51, R170 ;  /* 0x000000aa00337308 */ /* 0x000ea80000000800 */
[----:B------:R-:W-:Y:S01]  /*2d5b0*/  F2FP.F16.F32.PACK_AB R50, R141, R137 ;  /* 0x000000898d32723e */ /* 0x000fe200000000ff */
[C---:B------:R-:W-:Y:S01]  /*2d5c0*/  HMMA.16816.F32 R24, R40.reuse, R54, R24 ;  /* 0x000000362818723c */ /* 0x040fe20000001818 */
[----:B------:R-:W4:Y:S04]  /*2d5d0*/  LDSM.16.MT88.4 R52, [R181+0xb800] ;  /* 0x00b80000b534783b */ /* 0x000f280000004200 */
[----:B------:R-:W5:Y:S01]  /*2d5e0*/  MUFU.EX2 R38, R173 ;  /* 0x000000ad00267308 */ /* 0x000f620000000800 */
[C---:B-1----:R-:W-:Y:S01]  /*2d5f0*/  FADD.FTZ R0, R49.reuse, R0 ;  /* 0x0000000031007221 */ /* 0x042fe20000010000 */
[----:B------:R-:W-:Y:S08]  /*2d600*/  F2FP.F16.F32.PACK_AB R49, R49, R37 ;  /* 0x000000253131723e */ /* 0x000ff000000000ff */
[----:B------:R-:W1:Y:S01]  /*2d610*/  MUFU.EX2 R37, R198 ;  /* 0x000000c600257308 */ /* 0x000e620000000800 */
[----:B------:R-:W-:Y:S01]  /*2d620*/  FADD.FTZ R0, R2, R0 ;  /* 0x0000000002007221 */ /* 0x000fe20000010000 */
[C---:B---3--:R-:W-:Y:S03]  /*2d630*/  HMMA.16816.F32 R28, R40.reuse, R44, R28 ;  /* 0x0000002c281c723c */ /* 0x048fe6000000181c */
[C---:B--2---:R-:W-:Y:S01]  /*2d640*/  FADD.FTZ R0, R51.reuse, R0 ;  /* 0x0000000033007221 */ /* 0x044fe20000010000 */
[----:B------:R-:W-:Y:S02]  /*2d650*/  F2FP.F16.F32.PACK_AB R51, R51, R2 ;  /* 0x000000023333723e */ /* 0x000fe400000000ff */
[----:B------:R-:W-:Y:S01]  /*2d660*/  HMMA.16816.F32 R32, R40, R46, R32 ;  /* 0x0000002e2820723c */ /* 0x000fe20000001820 */
[----:B------:R-:W2:Y:S01]  /*2d670*/  LDSM.16.MT88.4 R40, [R179+0xb800] ;  /* 0x00b80000b328783b */ /* 0x000ea20000004200 */
[----:B------:R-:W3:Y:S03]  /*2d680*/  MUFU.EX2 R2, R224 ;  /* 0x000000e000027308 */ /* 0x000ee60000000800 */
[----:B------:R-:W-:Y:S01]  /*2d690*/  FADD.FTZ R0, R39, R0 ;  /* 0x0000000027007221 */ /* 0x000fe20000010000 */
[C---:B------:R-:W-:Y:S03]  /*2d6a0*/  HMMA.16816.F32 R4, R48.reuse, R56, R4 ;  /* 0x000000383004723c */ /* 0x040fe60000001804 */
[----:B------:R-:W2:Y:S03]  /*2d6b0*/  LDSM.16.MT88.4 R44, [R180+0xb800] ;  /* 0x00b80000b42c783b */ /* 0x000ea60000004200 */
[----:B------:R-:W-:Y:S01]  /*2d6c0*/  MUFU.EX2 R118, R86 ;  /* 0x0000005600767308 */ /* 0x000fe20000000800 */
[----:B-----5:R-:W-:Y:S01]  /*2d6d0*/  FADD.FTZ R0, R38, R0 ;  /* 0x0000000026007221 */ /* 0x020fe20000010000 */
[C---:B------:R-:W-:Y:S03]  /*2d6e0*/  HMMA.16816.F32 R8, R48.reuse, R58, R8 ;  /* 0x0000003a3008723c */ /* 0x040fe60000001808 */
[----:B------:R-:W-:Y:S01]  /*2d6f0*/  LDSM.16.MT88.4 R56, [R181+0xc000] ;  /* 0x00c00000b538783b */ /* 0x000fe20000004200 */
[----:B-1----:R-:W-:Y:S04]  /*2d700*/  FADD.FTZ R0, R37, R0 ;  /* 0x0000000025007221 */ /* 0x002fe80000010000 */
[----:B------:R-:W-:Y:S01]  /*2d710*/  MUFU.EX2 R119, R87 ;  /* 0x0000005700777308 */ /* 0x000fe20000000800 */
[C---:B----4-:R-:W-:Y:S03]  /*2d720*/  HMMA.16816.F32 R12, R48.reuse, R52, R12 ;  /* 0x00000034300c723c */ /* 0x050fe6000000180c */
[----:B---3--:R-:W-:Y:S06]  /*2d730*/  FADD.FTZ R0, R2, R0 ;  /* 0x0000000002007221 */ /* 0x008fec0000010000 */
[----:B------:R-:W-:Y:S01]  /*2d740*/  MUFU.EX2 R115, R90 ;  /* 0x0000005a00737308 */ /* 0x000fe20000000800 */
[C---:B------:R-:W-:Y:S01]  /*2d750*/  HMMA.16816.F32 R16, R48.reuse, R54, R16 ;  /* 0x000000363010723c */ /* 0x040fe20000001810 */
[----:B------:R-:W1:Y:S02]  /*2d760*/  LDSM.16.MT88.4 R52, [R178+0xc000] ;  /* 0x00c00000b234783b */ /* 0x000e640000004200 */
[----:B------:R-:W-:Y:S06]  /*2d770*/  FADD.FTZ R0, R69, R0 ;  /* 0x0000000045007221 */ /* 0x000fec0000010000 */
[----:B------:R-:W-:Y:S02]  /*2d780*/  MUFU.EX2 R90, R88 ;  /* 0x00000058005a7308 */ /* 0x000fe40000000800 */
[----:B------:R-:W-:Y:S01]  /*2d790*/  FADD.FTZ R0, R68, R0 ;  /* 0x0000000044007221 */ /* 0x000fe20000010000 */
[C---:B--2---:R-:W-:Y:S07]  /*2d7a0*/  HMMA.16816.F32 R20, R48.reuse, R40, R20 ;  /* 0x000000283014723c */ /* 0x044fee0000001814 */
[----:B------:R-:W-:Y:S01]  /*2d7b0*/  MUFU.EX2 R79, R231 ;  /* 0x000000e7004f7308 */ /* 0x000fe20000000800 */
[----:B------:R-:W-:Y:S01]  /*2d7c0*/  FADD.FTZ R0, R71, R0 ;  /* 0x0000000047007221 */ /* 0x000fe20000010000 */
[C---:B------:R-:W-:Y:S08]  /*2d7d0*/  HMMA.16816.F32 R24, R48.reuse, R42, R24 ;  /* 0x0000002a3018723c */ /* 0x040ff00000001818 */
[----:B------:R-:W-:Y:S03]  /*2d7e0*/  MUFU.EX2 R78, R230 ;  /* 0x000000e6004e7308 */ /* 0x000fe60000000800 */
[----:B------:R-:W-:Y:S01]  /*2d7f0*/  FADD.FTZ R0, R70, R0 ;  /* 0x0000000046007221 */ /* 0x000fe20000010000 */
[C---:B------:R-:W-:Y:S03]  /*2d800*/  HMMA.16816.F32 R28, R48.reuse, R44, R28 ;  /* 0x0000002c301c723c */ /* 0x040fe6000000181c */
[----:B------:R-:W-:Y:S03]  /*2d810*/  F2FP.F16.F32.PACK_AB R41, R38, R39 ;  /* 0x000000272629723e */ /* 0x000fe600000000ff */
[----:B------:R-:W-:Y:S01]  /*2d820*/  HMMA.16816.F32 R32, R48, R46, R32 ;  /* 0x0000002e3020723c */ /* 0x000fe20000001820 */
[----:B------:R-:W2:Y:S01]  /*2d830*/  LDSM.16.MT88.4 R44, [R180+0xc000] ;  /* 0x00c00000b42c783b */ /* 0x000ea20000004200 */
[----:B------:R-:W-:Y:S03]  /*2d840*/  MUFU.EX2 R39, R244 ;  /* 0x000000f400277308 */ /* 0x000fe60000000800 */
[----:B------:R-:W-:Y:S01]  /*2d850*/  F2FP.F16.F32.PACK_AB R43, R2, R37 ;  /* 0x00000025022b723e */ /* 0x000fe200000000ff */
[----:B------:R-:W-:Y:S01]  /*2d860*/  FADD.FTZ R0, R73, R0 ;  /* 0x0000000049007221 */ /* 0x000fe20000010000 */
[----:B------:R-:W-:Y:S05]  /*2d870*/  F2FP.F16.F32.PACK_AB R40, R124, R123 ;  /* 0x0000007b7c28723e */ /* 0x000fea00000000ff */
[----:B------:R-:W3:Y:S01]  /*2d880*/  MUFU.EX2 R38, R227 ;  /* 0x000000e300267308 */ /* 0x000ee20000000800 */
[----:B------:R-:W-:Y:S01]  /*2d890*/  F2FP.F16.F32.PACK_AB R42, R130, R127 ;  /* 0x0000007f822a723e */ /* 0x000fe200000000ff */
[----:B------:R-:W-:Y:S01]  /*2d8a0*/  FADD.FTZ R0, R72, R0 ;  /* 0x0000000048007221 */ /* 0x000fe20000010000 */
[----:B------:R-:W-:Y:S02]  /*2d8b0*/  F2FP.F16.F32.PACK_AB R49, R68, R69 ;  /* 0x000000454431723e */ /* 0x000fe400000000ff */
[----:B------:R-:W-:Y:S01]  /*2d8c0*/  F2FP.F16.F32.PACK_AB R51, R70, R71 ;  /* 0x000000474633723e */ /* 0x000fe200000000ff */
[----:B------:R-:W-:Y:S01]  /*2d8d0*/  FADD.FTZ R0, R75, R0 ;  /* 0x000000004b007221 */ /* 0x000fe20000010000 */
[----:B------:R-:W-:Y:S01]  /*2d8e0*/  LDSM.16.MT88.4 R68, [R181+0xd000] ;  /* 0x00d00000b544783b */ /* 0x000fe20000004200 */
[C---:B-1----:R-:W-:Y:S02]  /*2d8f0*/  HMMA.16816.F32 R4, R40.reuse, R52, R4 ;  /* 0x000000342804723c */ /* 0x042fe40000001804 */
[----:B------:R-:W1:Y:S03]  /*2d900*/  MUFU.EX2 R37, R228 ;  /* 0x000000e400257308 */ /* 0x000e660000000800 */
[----:B------:R-:W-:Y:S01]  /*2d910*/  F2FP.F16.F32.PACK_AB R48, R143, R129 ;  /* 0x000000818f30723e */ /* 0x000fe200000000ff */
[C---:B------:R-:W-:Y:S01]  /*2d920*/  HMMA.16816.F32 R8, R40.reuse, R54, R8 ;  /* 0x000000362808723c */ /* 0x040fe20000001808 */
[----:B------:R-:W4:Y:S05]  /*2d930*/  LDSM.16.MT88.4 R52, [R178+0xc800] ;  /* 0x00c80000b234783b */ /* 0x000f2a0000004200 */
[----:B------:R-:W5:Y:S01]  /*2d940*/  MUFU.EX2 R81, R229 ;  /* 0x000000e500517308 */ /* 0x000f620000000800 */
[----:B------:R-:W-:Y:S01]  /*2d950*/  F2FP.F16.F32.PACK_AB R50, R144, R142 ;  /* 0x0000008e9032723e */ /* 0x000fe200000000ff */
[C---:B------:R-:W-:Y:S08]  /*2d960*/  HMMA.16816.F32 R12, R40.reuse, R56, R12 ;  /* 0x00000038280c723c */ /* 0x040ff0000000180c */
[----:B------:R-:W5:Y:S01]  /*2d970*/  MUFU.EX2 R76, R232 ;  /* 0x000000e8004c7308 */ /* 0x000f620000000800 */
[C---:B------:R-:W-:Y:S01]  /*2d980*/  HMMA.16816.F32 R16, R40.reuse, R58, R16 ;  /* 0x0000003a2810723c */ /* 0x040fe20000001810 */
[----:B------:R-:W1:Y:S02]  /*2d990*/  LDSM.16.MT88.4 R56, [R181+0xc800] ;  /* 0x00c80000b538783b */ /* 0x000e640000004200 */
[----:B------:R-:W-:Y:S03]  /*2d9a0*/  FADD.FTZ R0, R74, R0 ;  /* 0x000000004a007221 */ /* 0x000fe60000010000 */
[C---:B------:R-:W-:Y:S03]  /*2d9b0*/  HMMA.16816.F32 R20, R40.reuse, R60, R20 ;  /* 0x0000003c2814723c */ /* 0x040fe60000001814 */
[----:B------:R-:W-:Y:S02]  /*2d9c0*/  MUFU.EX2 R111, R91 ;  /* 0x0000005b006f7308 */ /* 0x000fe40000000800 */
[----:B------:R-:W-:Y:S01]  /*2d9d0*/  FADD.FTZ R0, R82, R0 ;  /* 0x0000000052007221 */ /* 0x000fe20000010000 */
[C---:B------:R-:W-:Y:S01]  /*2d9e0*/  HMMA.16816.F32 R24, R40.reuse, R62, R24 ;  /* 0x0000003e2818723c */ /* 0x040fe20000001818 */
[----:B------:R-:W5:Y:S06]  /*2d9f0*/  LDSM.16.MT88.4 R60, [R180+0xc800] ;  /* 0x00c80000b43c783b */ /* 0x000f6c0000004200 */
[----:B------:R-:W-:Y:S01]  /*2da00*/  MUFU.EX2 R91, R85 ;  /* 0x00000055005b7308 */ /* 0x000fe20000000800 */
[----:B------:R-:W-:Y:S01]  /*2da10*/  FADD.FTZ R0, R80, R0 ;  /* 0x0000000050007221 */ /* 0x000fe20000010000 */
[C---:B--2---:R-:W-:Y:S08]  /*2da20*/  HMMA.16816.F32 R28, R40.reuse, R44, R28 ;  /* 0x0000002c281c723c */ /* 0x044ff0000000181c */
[----:B------:R-:W-:Y:S01]  /*2da30*/  MUFU.EX2 R110, R94 ;  /* 0x0000005e006e7308 */ /* 0x000fe20000000800 */
[----:B------:R-:W-:Y:S01]  /*2da40*/  HMMA.16816.F32 R32, R40, R46, R32 ;  /* 0x0000002e2820723c */ /* 0x000fe20000001820 */
[----:B------:R-:W2:Y:S02]  /*2da50*/  LDSM.16.MT88.4 R44, [R178+0xd000] ;  /* 0x00d00000b22c783b */ /* 0x000ea40000004200 */
[----:B---3--:R-:W-:Y:S03]  /*2da60*/  FADD.FTZ R0, R38, R0 ;  /* 0x0000000026007221 */ /* 0x008fe60000010000 */
[C---:B----4-:R-:W-:Y:S03]  /*2da70*/  HMMA.16816.F32 R4, R48.reuse, R52, R4 ;  /* 0x000000343004723c */ /* 0x050fe60000001804 */
[----:B------:R-:W-:Y:S02]  /*2da80*/  MUFU.EX2 R94, R84 ;  /* 0x00000054005e7308 */ /* 0x000fe40000000800 */
[----:B------:R-:W-:Y:S01]  /*2da90*/  F2FP.F16.F32.PACK_AB R41, R72, R73 ;  /* 0x000000494829723e */ /* 0x000fe200000000ff */
[C---:B------:R-:W-:Y:S01]  /*2daa0*/  HMMA.16816.F32 R8, R48.reuse, R54, R8 ;  /* 0x000000363008723c */ /* 0x040fe20000001808 */
[----:B------:R-:W3:Y:S06]  /*2dab0*/  LDSM.16.MT88.4 R52, [R179+0xd000] ;  /* 0x00d00000b334783b */ /* 0x000eec0000004200 */
[----:B------:R-:W-:Y:S01]  /*2dac0*/  MUFU.EX2 R84, R100 ;  /* 0x0000006400547308 */ /* 0x000fe20000000800 */
[----:B------:R-:W-:Y:S01]  /*2dad0*/  F2FP.F16.F32.PACK_AB R43, R74, R75 ;  /* 0x0000004b4a2b723e */ /* 0x000fe200000000ff */
[C---:B-1----:R-:W-:Y:S03]  /*2dae0*/  HMMA.16816.F32 R12, R48.reuse, R56, R12 ;  /* 0x00000038300c723c */ /* 0x042fe6000000180c */
[----:B------:R-:W-:Y:S03]  /*2daf0*/  F2FP.F16.F32.PACK_AB R40, R140, R134 ;  /* 0x000000868c28723e */ /* 0x000fe600000000ff */
[C---:B------:R-:W-:Y:S01]  /*2db00*/  HMMA.16816.F32 R16, R48.reuse, R58, R16 ;  /* 0x0000003a3010723c */ /* 0x040fe20000001810 */
[----:B------:R-:W-:Y:S01]  /*2db10*/  LDSM.16.MT88.4 R56, [R178+0xd800] ;  /* 0x00d80000b238783b */ /* 0x000fe20000004200 */
[----:B------:R-:W-:Y:S03]  /*2db20*/  MUFU.EX2 R75, R212 ;  /* 0x000000d4004b7308 */ /* 0x000fe60000000800 */
[----:B------:R-:W-:Y:S01]  /*2db30*/  F2FP.F16.F32.PACK_AB R42, R136, R139 ;  /* 0x0000008b882a723e */ /* 0x000fe200000000ff */
[C---:B------:R-:W-:Y:S06]  /*2db40*/  HMMA.16816.F32 R20, R48.reuse, R64, R20 ;  /* 0x000000403014723c */ /* 0x040fec0000001814 */
[----:B------:R-:W-:Y:S01]  /*2db50*/  MUFU.EX2 R95, R95 ;  /* 0x0000005f005f7308 */ /* 0x000fe20000000800 */
[----:B------:R-:W-:Y:S01]  /*2db60*/  FADD.FTZ R0, R37, R0 ;  /* 0x0000000025007221 */ /* 0x000fe20000010000 */
[C---:B------:R-:W-:Y:S01]  /*2db70*/  HMMA.16816.F32 R24, R48.reuse, R66, R24 ;  /* 0x000000423018723c */ /* 0x040fe20000001818 */
[----:B------:R-:W-:Y:S02]  /*2db80*/  LDSM.16.MT88.4 R64, [R179+0xd800] ;  /* 0x00d80000b340783b */ /* 0x000fe40000004200 */
[----:B------:R-:W-:Y:S03]  /*2db90*/  FADD.FTZ R0, R79, R0 ;  /* 0x000000004f007221 */ /* 0x000fe60000010000 */
[C---:B-----5:R-:W-:Y:S02]  /*2dba0*/  HMMA.16816.F32 R28, R48.reuse, R60, R28 ;  /* 0x0000003c301c723c */ /* 0x060fe4000000181c */
[----:B------:R-:W-:Y:S03]  /*2dbb0*/  MUFU.EX2 R98, R98 ;  /* 0x0000006200627308 */ /* 0x000fe60000000800 */
[----:B------:R-:W-:Y:S01]  /*2dbc0*/  FADD.FTZ R0, R78, R0 ;  /* 0x000000004e007221 */ /* 0x000fe20000010000 */
[----:B------:R-:W-:Y:S01]  /*2dbd0*/  HMMA.16816.F32 R32, R48, R62, R32 ;  /* 0x0000003e3020723c */ /* 0x000fe20000001820 */
[----:B------:R-:W1:Y:S05]  /*2dbe0*/  LDSM.16.MT88.4 R48, [R180+0xd000] ;  /* 0x00d00000b430783b */ /* 0x000e6a0000004200 */
[----:B------:R-:W4:Y:S01]  /*2dbf0*/  MUFU.EX2 R77, R233 ;  /* 0x000000e9004d7308 */ /* 0x000f220000000800 */
[----:B------:R-:W-:Y:S01]  /*2dc00*/  FADD.FTZ R0, R81, R0 ;  /* 0x0000000051007221 */ /* 0x000fe20000010000 */
[C---:B--2---:R-:W-:Y:S01]  /*2dc10*/  HMMA.16816.F32 R4, R40.reuse, R44, R4 ;  /* 0x0000002c2804723c */ /* 0x044fe20000001804 */
[----:B------:R-:W2:Y:S07]  /*2dc20*/  LDSM.16.MT88.4 R60, [R181+0xd800] ;  /* 0x00d80000b53c783b */ /* 0x000eae0000004200 */
        /* <DEDUP_REMOVED lines=9> */
[C---:B---3--:R-:W-:Y:S03]  /*2dcc0*/  HMMA.16816.F32 R20, R40.reuse, R52, R20 ;  /* 0x000000342814723c */ /* 0x048fe60000001814 */
[----:B------:R-:W-:Y:S03]  /*2dcd0*/  F2FP.F16.F32.PACK_AB R46, R115, R119 ;  /* 0x00000077732e723e */ /* 0x000fe600000000ff */
[C---:B------:R-:W-:Y:S01]  /*2dce0*/  HMMA.16816.F32 R24, R40.reuse, R54, R24 ;  /* 0x000000362818723c */ /* 0x040fe20000001818 */
[----:B------:R-:W3:Y:S01]  /*2dcf0*/  LDSM.16.MT88.4 R52, [R180+0xd800] ;  /* 0x00d80000b434783b */ /* 0x000ee20000004200 */
[----:B------:R-:W-:Y:S03]  /*2dd00*/  MUFU.EX2 R37, R246 ;  /* 0x000000f600257308 */ /* 0x000fe60000000800 */
[----:B------:R-:W-:Y:S01]  /*2dd10*/  FADD.FTZ R0, R76, R0 ;  /* 0x000000004c007221 */ /* 0x000fe20000010000 */
[C---:B-1----:R-:W-:Y:S06]  /*2dd20*/  HMMA.16816.F32 R28, R40.reuse, R48, R28 ;  /* 0x00000030281c723c */ /* 0x042fec000000181c */
[----:B------:R-:W-:Y:S01]  /*2dd30*/  MUFU.EX2 R82, R105 ;  /* 0x0000006900527308 */ /* 0x000fe20000000800 */
[----:B----4-:R-:W-:Y:S01]  /*2dd40*/  FADD.FTZ R0, R77, R0 ;  /* 0x000000004d007221 */ /* 0x010fe20000010000 */
[----:B------:R-:W-:Y:S01]  /*2dd50*/  HMMA.16816.F32 R32, R40, R50, R32 ;  /* 0x000000322820723c */ /* 0x000fe20000001820 */
[----:B------:R-:W1:Y:S02]  /*2dd60*/  LDSM.16.MT88.4 R48, [R178+0xe000] ;  /* 0x00e00000b230783b */ /* 0x000e640000004200 */
[----:B-----5:R-:W-:Y:S03]  /*2dd70*/  FADD.FTZ R0, R74, R0 ;  /* 0x000000004a007221 */ /* 0x020fe60000010000 */
[C---:B------:R-:W-:Y:S02]  /*2dd80*/  HMMA.16816.F32 R4, R44.reuse, R56, R4 ;  /* 0x000000382c04723c */ /* 0x040fe40000001804 */
[----:B------:R-:W-:Y:S03]  /*2dd90*/  MUFU.EX2 R80, R108 ;  /* 0x0000006c00507308 */ /* 0x000fe60000000800 */
[----:B------:R-:W-:Y:S01]  /*2dda0*/  F2FP.F16.F32.PACK_AB R41, R78, R79 ;  /* 0x0000004f4e29723e */ /* 0x000fe200000000ff */
[C---:B------:R-:W-:Y:S01]  /*2ddb0*/  HMMA.16816.F32 R8, R44.reuse, R58, R8 ;  /* 0x0000003a2c08723c */ /* 0x040fe20000001808 */
[----:B------:R-:W4:Y:S05]  /*2ddc0*/  LDSM.16.MT88.4 R56, [R181+0xe000] ;  /* 0x00e00000b538783b */ /* 0x000f2a0000004200 */
[----:B------:R-:W-:Y:S01]  /*2ddd0*/  MUFU.EX2 R79, R109 ;  /* 0x0000006d004f7308 */ /* 0x000fe20000000800 */
[----:B------:R-:W-:Y:S01]  /*2dde0*/  F2FP.F16.F32.PACK_AB R43, R76, R81 ;  /* 0x000000514c2b723e */ /* 0x000fe200000000ff */
[C---:B--2---:R-:W-:Y:S03]  /*2ddf0*/  HMMA.16816.F32 R12, R44.reuse, R60, R12 ;  /* 0x0000003c2c0c723c */ /* 0x044fe6000000180c */
[----:B------:R-:W-:Y:S03]  /*2de00*/  F2FP.F16.F32.PACK_AB R40, R110, R111 ;  /* 0x0000006f6e28723e */ /* 0x000fe600000000ff */
[C---:B------:R-:W-:Y:S01]  /*2de10*/  HMMA.16816.F32 R16, R44.reuse, R62, R16 ;  /* 0x0000003e2c10723c */ /* 0x040fe20000001810 */
[----:B------:R-:W2:Y:S01]  /*2de20*/  LDSM.16.MT88.4 R60, [R179+0xe000] ;  /* 0x00e00000b33c783b */ /* 0x000ea20000004200 */
[----:B------:R-:W-:Y:S03]  /*2de30*/  MUFU.EX2 R81, R101 ;  /* 0x0000006500517308 */ /* 0x000fe60000000800 */
[----:B------:R-:W-:Y:S01]  /*2de40*/  F2FP.F16.F32.PACK_AB R42, R98, R95 ;  /* 0x0000005f622a723e */ /* 0x000fe200000000ff */
[C---:B------:R-:W-:Y:S06]  /*2de50*/  HMMA.16816.F32 R20, R44.reuse, R64, R20 ;  /* 0x000000402c14723c */ /* 0x040fec0000001814 */
[----:B------:R-:W-:Y:S01]  /*2de60*/  MUFU.EX2 R78, R112 ;  /* 0x00000070004e7308 */ /* 0x000fe20000000800 */
[C---:B------:R-:W-:Y:S01]  /*2de70*/  HMMA.16816.F32 R24, R44.reuse, R66, R24 ;  /* 0x000000422c18723c */ /* 0x040fe20000001818 */
[----:B------:R-:W5:Y:S05]  /*2de80*/  LDSM.16.MT88.4 R64, [R180+0xe000] ;  /* 0x00e00000b440783b */ /* 0x000f6a0000004200 */
[C---:B---3--:R-:W-:Y:S03]  /*2de90*/  HMMA.16816.F32 R28, R44.reuse, R52, R28 ;  /* 0x000000342c1c723c */ /* 0x048fe6000000181c */
[----:B------:R-:W3:Y:S03]  /*2dea0*/  MUFU.EX2 R73, R236 ;  /* 0x000000ec00497308 */ /* 0x000ee60000000800 */
[----:B------:R-:W-:Y:S01]  /*2deb0*/  HMMA.16816.F32 R32, R44, R54, R32 ;  /* 0x000000362c20723c */ /* 0x000fe20000001820 */
[----:B------:R-:W5:Y:S06]  /*2dec0*/  LDSM.16.MT88.4 R52, [R178+0xe800] ;  /* 0x00e80000b234783b */ /* 0x000f6c0000004200 */
[----:B------:R-:W2:Y:S01]  /*2ded0*/  MUFU.EX2 R2, R238 ;  /* 0x000000ee00027308 */ /* 0x000ea20000000800 */
[C---:B-1----:R-:W-:Y:S05]  /*2dee0*/  HMMA.16816.F32 R4, R40.reuse, R48, R4 ;  /* 0x000000302804723c */ /* 0x042fea0000001804 */
[----:B------:R-:W-:Y:S01]  /*2def0*/  F2FP.F16.F32.PACK_AB R45, R74, R77 ;  /* 0x0000004d4a2d723e */ /* 0x000fe200000000ff */
[C---:B------:R-:W-:Y:S01]  /*2df00*/  HMMA.16816.F32 R8, R40.reuse, R50, R8 ;  /* 0x000000322808723c */ /* 0x040fe20000001808 */
[----:B------:R-:W1:Y:S02]  /*2df10*/  LDSM.16.MT88.4 R48, [R181+0xe800] ;  /* 0x00e80000b530783b */ /* 0x000e640000004200 */
[----:B------:R-:W-:Y:S02]  /*2df20*/  MUFU.EX2 R74, R251 ;  /* 0x000000fb004a7308 */ /* 0x000fe40000000800 */
[----:B---3--:R-:W-:Y:S01]  /*2df30*/  FADD.FTZ R0, R73, R0 ;  /* 0x0000000049007221 */ /* 0x008fe20000010000 */
[C---:B----4-:R-:W-:Y:S07]  /*2df40*/  HMMA.16816.F32 R12, R40.reuse, R56, R12 ;  /* 0x00000038280c723c */ /* 0x050fee000000180c */
[----:B------:R-:W-:Y:S01]  /*2df50*/  MUFU.EX2 R77, R113 ;  /* 0x00000071004d7308 */ /* 0x000fe20000000800 */
[C---:B--2---:R-:W-:Y:S01]  /*2df60*/  F2FP.F16.F32.PACK_AB R47, R2.reuse, R73 ;  /* 0x00000049022f723e */ /* 0x044fe200000000ff */
[C---:B------:R-:W-:Y:S01]  /*2df70*/  HMMA.16816.F32 R16, R40.reuse, R58, R16 ;  /* 0x0000003a2810723c */ /* 0x040fe20000001810 */
[----:B------:R-:W2:Y:S02]  /*2df80*/  LDSM.16.MT88.4 R56, [R179+0xe800] ;  /* 0x00e80000b338783b */ /* 0x000ea40000004200 */
[----:B------:R-:W-:Y:S03]  /*2df90*/  FADD.FTZ R0, R2, R0 ;  /* 0x0000000002007221 */ /* 0x000fe60000010000 */
[C---:B------:R-:W-:Y:S02]  /*2dfa0*/  HMMA.16816.F32 R20, R40.reuse, R60, R20 ;  /* 0x0000003c2814723c */ /* 0x040fe40000001814 */
[----:B------:R-:W-:Y:S03]  /*2dfb0*/  MUFU.EX2 R99, R99 ;  /* 0x0000006300637308 */ /* 0x000fe60000000800 */
[----:B------:R-:W-:Y:S01]  /*2dfc0*/  FADD.FTZ R0, R69, R0 ;  /* 0x0000000045007221 */ /* 0x000fe20000010000 */
[C---:B------:R-:W-:Y:S01]  /*2dfd0*/  HMMA.16816.F32 R24, R40.reuse, R62, R24 ;  /* 0x0000003e2818723c */ /* 0x040fe20000001818 */
[----:B------:R-:W3:Y:S05]  /*2dfe0*/  LDSM.16.MT88.4 R60, [R180+0xe800] ;  /* 0x00e80000b43c783b */ /* 0x000eea0000004200 */
[----:B------:R-:W4:Y:S01]  /*2dff0*/  MUFU.EX2 R102, R102 ;  /* 0x0000006600667308 */ /* 0x000f220000000800 */
[C---:B------:R-:W-:Y:S01]  /*2e000*/  FADD.FTZ R0, R39.reuse, R0 ;  /* 0x0000000027007221 */ /* 0x040fe20000010000 */
[C---:B-----5:R-:W-:Y:S08]  /*2e010*/  HMMA.16816.F32 R28, R40.reuse, R64, R28 ;  /* 0x00000040281c723c */ /* 0x060ff0000000181c */
[----:B------:R-:W-:Y:S01]  /*2e020*/  MUFU.EX2 R103, R103 ;  /* 0x0000006700677308 */ /* 0x000fe20000000800 */
[----:B------:R-:W-:Y:S01]  /*2e030*/  HMMA.16816.F32 R32, R40, R66, R32 ;  /* 0x000000422820723c */ /* 0x000fe20000001820 */
[----:B------:R-:W5:Y:S02]  /*2e040*/  LDSM.16.MT88.4 R64, [R178+0xf000] ;  /* 0x00f00000b240783b */ /* 0x000f640000004200 */
[----:B------:R-:W-:Y:S06]  /*2e050*/  FADD.FTZ R0, R38, R0 ;  /* 0x0000000026007221 */ /* 0x000fec0000010000 */
[----:B------:R-:W1:Y:S02]  /*2e060*/  MUFU.EX2 R106, R106 ;  /* 0x0000006a006a7308 */ /* 0x000e640000000800 */
[----:B----4-:R-:W-:Y:S02]  /*2e070*/  F2FP.F16.F32.PACK_AB R44, R102, R99 ;  /* 0x00000063662c723e */ /* 0x010fe400000000ff */
[----:B------:R-:W-:Y:S01]  /*2e080*/  F2FP.F16.F32.PACK_AB R41, R39, R69 ;  /* 0x000000452729723e */ /* 0x000fe200000000ff */
[C---:B------:R-:W-:Y:S01]  /*2e090*/  FADD.FTZ R2, R37.reuse, R0 ;  /* 0x0000000025027221 */ /* 0x040fe20000010000 */
[----:B------:R-:W-:Y:S01]  /*2e0a0*/  F2FP.F16.F32.PACK_AB R43, R37, R38 ;  /* 0x00000026252b723e */ /* 0x000fe200000000ff */
[----:B------:R-:W-:Y:S01]  /*2e0b0*/  FADD.FTZ R0, R153, R97 ;  /* 0x0000006199007221 */ /* 0x000fe20000010000 */
[----:B------:R-:W-:Y:S02]  /*2e0c0*/  F2FP.F16.F32.PACK_AB R40, R91, R94 ;  /* 0x0000005e5b28723e */ /* 0x000fe400000000ff */
[----:B------:R-:W-:Y:S01]  /*2e0d0*/  MUFU.EX2 R38, R252 ;  /* 0x000000fc00267308 */ /* 0x000fe20000000800 */
[----:B------:R-:W-:Y:S01]  /*2e0e0*/  F2FP.F16.F32.PACK_AB R42, R89, R90 ;  /* 0x0000005a592a723e */ /* 0x000fe200000000ff */
[----:B------:R-:W-:Y:S04]  /*2e0f0*/  FADD.FTZ R0, R154, R0 ;  /* 0x000000009a007221 */ /* 0x000fe80000010000 */
[----:B------:R-:W-:Y:S01]  /*2e100*/  FADD.FTZ R0, R155, R0 ;  /* 0x000000009b007221 */ /* 0x000fe20000010000 */
[----:B-1----:R-:W-:Y:S03]  /*2e110*/  F2FP.F16.F32.PACK_AB R46, R106, R103 ;  /* 0x000000676a2e723e */ /* 0x002fe600000000ff */
[----:B------:R-:W-:Y:S01]  /*2e120*/  MUFU.EX2 R69, R209 ;  /* 0x000000d100457308 */ /* 0x000fe20000000800 */
[----:B------:R-:W-:Y:S04]  /*2e130*/  FADD.FTZ R0, R149, R0 ;  /* 0x0000000095007221 */ /* 0x000fe80000010000 */
[----:B------:R-:W-:Y:S01]  /*2e140*/  FADD.FTZ R37, R150, R0 ;  /* 0x0000000096257221 */ /* 0x000fe20000010000 */
[C---:B------:R-:W-:Y:S04]  /*2e150*/  HMMA.16816.F32 R4, R44.reuse, R52, R4 ;  /* 0x000000342c04723c */ /* 0x040fe80000001804 */
[----:B------:R-:W-:Y:S01]  /*2e160*/  MUFU.EX2 R39, R210 ;  /* 0x000000d200277308 */ /* 0x000fe20000000800 */
[----:B------:R-:W-:Y:S01]  /*2e170*/  FADD.FTZ R37, R151, R37 ;  /* 0x0000002597257221 */ /* 0x000fe20000010000 */
[C---:B------:R-:W-:Y:S01]  /*2e180*/  HMMA.16816.F32 R8, R44.reuse, R54, R8 ;  /* 0x000000362c08723c */ /* 0x040fe20000001808 */
[----:B------:R-:W1:Y:S07]  /*2e190*/  LDSM.16.MT88.4 R52, [R181+0xf000] ;  /* 0x00f00000b534783b */ /* 0x000e6e0000004200 */
[----:B------:R-:W-:Y:S01]  /*2e1a0*/  MUFU.EX2 R73, R213 ;  /* 0x000000d500497308 */ /* 0x000fe20000000800 */
[C---:B------:R-:W-:Y:S06]  /*2e1b0*/  HMMA.16816.F32 R12, R44.reuse, R48, R12 ;  /* 0x000000302c0c723c */ /* 0x040fec000000180c */
[C---:B------:R-:W-:Y:S01]  /*2e1c0*/  HMMA.16816.F32 R16, R44.reuse, R50, R16 ;  /* 0x000000322c10723c */ /* 0x040fe20000001810 */
[----:B------:R-:W4:Y:S02]  /*2e1d0*/  LDSM.16.MT88.4 R48, [R179+0xf000] ;  /* 0x00f00000b330783b */ /* 0x000f240000004200 */
[----:B------:R-:W5:Y:S03]  /*2e1e0*/  MUFU.EX2 R72, R247 ;  /* 0x000000f700487308 */ /* 0x000f660000000800 */
[C---:B--2---:R-:W-:Y:S07]  /*2e1f0*/  HMMA.16816.F32 R20, R44.reuse, R56, R20 ;  /* 0x000000382c14723c */ /* 0x044fee0000001814 */
[----:B------:R-:W2:Y:S01]  /*2e200*/  MUFU.EX2 R71, R248 ;  /* 0x000000f800477308 */ /* 0x000ea20000000800 */
[C---:B------:R-:W-:Y:S01]  /*2e210*/  HMMA.16816.F32 R24, R44.reuse, R58, R24 ;  /* 0x0000003a2c18723c */ /* 0x040fe20000001818 */
[----:B------:R-:W4:Y:S05]  /*2e220*/  LDSM.16.MT88.4 R56, [R180+0xf000] ;  /* 0x00f00000b438783b */ /* 0x000f2a0000004200 */
[C---:B---3--:R-:W-:Y:S03]  /*2e230*/  HMMA.16816.F32 R28, R44.reuse, R60, R28 ;  /* 0x0000003c2c1c723c */ /* 0x048fe6000000181c */
[----:B------:R-:W3:Y:S02]  /*2e240*/  MUFU.EX2 R70, R249 ;  /* 0x000000f900467308 */ /* 0x000ee40000000800 */
[----:B-----5:R-:W-:Y:S01]  /*2e250*/  FADD.FTZ R0, R72, R2 ;  /* 0x0000000248007221 */ /* 0x020fe20000010000 */
[----:B------:R-:W-:Y:S01]  /*2e260*/  HMMA.16816.F32 R32, R44, R62, R32 ;  /* 0x0000003e2c20723c */ /* 0x000fe20000001820 */
[----:B------:R-:W5:Y:S06]  /*2e270*/  LDSM.16.MT88.4 R60, [R178+0xf800] ;  /* 0x00f80000b23c783b */ /* 0x000f6c0000004200 */
[----:B------:R-:W5:Y:S01]  /*2e280*/  MUFU.EX2 R68, R250 ;  /* 0x000000fa00447308 */ /* 0x000f620000000800 */
[C---:B--2---:R-:W-:Y:S01]  /*2e290*/  FADD.FTZ R0, R71.reuse, R0 ;  /* 0x0000000047007221 */ /* 0x044fe20000010000 */
[C---:B------:R-:W-:Y:S05]  /*2e2a0*/  HMMA.16816.F32 R4, R40.reuse, R64, R4 ;  /* 0x000000402804723c */ /* 0x040fea0000001804 */
[----:B------:R-:W-:Y:S01]  /*2e2b0*/  F2FP.F16.F32.PACK_AB R45, R71, R72 ;  /* 0x00000048472d723e */ /* 0x000fe200000000ff */
[C---:B------:R-:W-:Y:S01]  /*2e2c0*/  HMMA.16816.F32 R8, R40.reuse, R66, R8 ;  /* 0x000000422808723c */ /* 0x040fe20000001808 */
[----:B------:R-:W-:Y:S01]  /*2e2d0*/  LDSM.16.MT88.4 R64, [R179+0x10800] ;  /* 0x01080000b340783b */ /* 0x000fe20000004200 */
[----:B------:R-:W-:Y:S03]  /*2e2e0*/  MUFU.EX2 R72, R114 ;  /* 0x0000007200487308 */ /* 0x000fe60000000800 */
[----:B---3--:R-:W-:Y:S01]  /*2e2f0*/  FADD.FTZ R2, R70, R0 ;  /* 0x0000000046027221 */ /* 0x008fe20000010000 */
[C---:B-1----:R-:W-:Y:S06]  /*2e300*/  HMMA.16816.F32 R12, R40.reuse, R52, R12 ;  /* 0x00000034280c723c */ /* 0x042fec000000180c */
[----:B------:R-:W-:Y:S01]  /*2e310*/  MUFU.EX2 R88, R92 ;  /* 0x0000005c00587308 */ /* 0x000fe20000000800 */
[----:B------:R-:W-:Y:S01]  /*2e320*/  FADD.FTZ R0, R152, R37 ;  /* 0x0000002598007221 */ /* 0x000fe20000010000 */
[C---:B------:R-:W-:Y:S01]  /*2e330*/  HMMA.16816.F32 R16, R40.reuse, R54, R16 ;  /* 0x000000362810723c */ /* 0x040fe20000001810 */
[----:B------:R-:W1:Y:S02]  /*2e340*/  LDSM.16.MT88.4 R52, [R181+0xf800] ;  /* 0x00f80000b534783b */ /* 0x000e640000004200 */
[----:B------:R-:W-:Y:S03]  /*2e350*/  FADD.FTZ R0, R145, R0 ;  /* 0x0000000091007221 */ /* 0x000fe60000010000 */
[C---:B----4-:R-:W-:Y:S02]  /*2e360*/  HMMA.16816.F32 R20, R40.reuse, R48, R20 ;  /* 0x000000302814723c */ /* 0x050fe40000001814 */
[----:B------:R-:W2:Y:S01]  /*2e370*/  MUFU.EX2 R87, R93 ;  /* 0x0000005d00577308 */ /* 0x000ea20000000800 */
[----:B------:R-:W-:Y:S02]  /*2e380*/  LDSM.16.MT88.4 R152, [R181+0x11800] ;  /* 0x01180000b598783b */ /* 0x000fe40000004200 */
[----:B------:R-:W-:Y:S01]  /*2e390*/  FADD.FTZ R0, R146, R0 ;  /* 0x0000000092007221 */ /* 0x000fe20000010000 */
[C---:B------:R-:W-:Y:S06]  /*2e3a0*/  HMMA.16816.F32 R24, R40.reuse, R50, R24 ;  /* 0x000000322818723c */ /* 0x040fec0000001818 */
[----:B------:R-:W-:Y:S01]  /*2e3b0*/  MUFU.EX2 R86, R96 ;  /* 0x0000006000567308 */ /* 0x000fe20000000800 */
[----:B------:R-:W3:Y:S01]  /*2e3c0*/  LDSM.16.MT88.4 R48, [R179+0xf800] ;  /* 0x00f80000b330783b */ /* 0x000ee20000004200 */
[C---:B------:R-:W-:Y:S08]  /*2e3d0*/  HMMA.16816.F32 R28, R40.reuse, R56, R28 ;  /* 0x00000038281c723c */ /* 0x040ff0000000181c */
[----:B------:R-:W4:Y:S01]  /*2e3e0*/  MUFU.EX2 R85, R107 ;  /* 0x0000006b00557308 */ /* 0x000f220000000800 */
[----:B------:R-:W-:Y:S01]  /*2e3f0*/  HMMA.16816.F32 R32, R40, R58, R32 ;  /* 0x0000003a2820723c */ /* 0x000fe20000001820 */
[----:B------:R-:W3:Y:S02]  /*2e400*/  LDSM.16.MT88.4 R40, [R180+0xf800] ;  /* 0x00f80000b428783b */ /* 0x000ee40000004200 */
[C---:B-----5:R-:W-:Y:S01]  /*2e410*/  F2FP.F16.F32.PACK_AB R47, R68.reuse, R70 ;  /* 0x00000046442f723e */ /* 0x060fe200000000ff */
[----:B------:R-:W-:Y:S01]  /*2e420*/  FADD.FTZ R0, R147, R0 ;  /* 0x0000000093007221 */ /* 0x000fe20000010000 */
[----:B--2---:R-:W-:Y:S01]  /*2e430*/  F2FP.F16.F32.PACK_AB R44, R87, R88 ;  /* 0x00000058572c723e */ /* 0x004fe200000000ff */
[----:B------:R-:W-:Y:S03]  /*2e440*/  FADD.FTZ R2, R68, R2 ;  /* 0x0000000244027221 */ /* 0x000fe60000010000 */
[----:B------:R-:W2:Y:S01]  /*2e450*/  LDSM.16.MT88.4 R56, [R178+0x10000] ;  /* 0x01000000b238783b */ /* 0x000ea20000004200 */
[----:B------:R-:W5:Y:S01]  /*2e460*/  MUFU.EX2 R70, R214 ;  /* 0x000000d600467308 */ /* 0x000f620000000800 */
[----:B------:R-:W-:Y:S01]  /*2e470*/  FADD.FTZ R0, R148, R0 ;  /* 0x0000000094007221 */ /* 0x000fe20000010000 */
[----:B------:R-:W-:Y:S03]  /*2e480*/  FADD.FTZ R2, R74, R2 ;  /* 0x000000024a027221 */ /* 0x000fe60000010000 */
[----:B------:R-:W-:Y:S01]  /*2e490*/  FADD.FTZ R0, R128, R0 ;  /* 0x0000000080007221 */ /* 0x000fe20000010000 */
[----:B----4-:R-:W-:Y:S04]  /*2e4a0*/  F2FP.F16.F32.PACK_AB R46, R85, R86 ;  /* 0x00000056552e723e */ /* 0x010fe800000000ff */
[----:B------:R-:W-:Y:S01]  /*2e4b0*/  MUFU.EX2 R71, R215 ;  /* 0x000000d700477308 */ /* 0x000fe20000000800 */
[----:B------:R-:W-:Y:S02]  /*2e4c0*/  FADD.FTZ R0, R131, R0 ;  /* 0x0000000083007221 */ /* 0x000fe40000010000 */
[C---:B------:R-:W-:Y:S07]  /*2e4d0*/  HMMA.16816.F32 R4, R44.reuse, R60, R4 ;  /* 0x0000003c2c04723c */ /* 0x040fee0000001804 */
[----:B------:R-:W4:Y:S01]  /*2e4e0*/  MUFU.EX2 R68, R216 ;  /* 0x000000d800447308 */ /* 0x000f220000000800 */
[----:B------:R-:W-:Y:S01]  /*2e4f0*/  FADD.FTZ R0, R137, R0 ;  /* 0x0000000089007221 */ /* 0x000fe20000010000 */
[C---:B------:R-:W-:Y:S01]  /*2e500*/  HMMA.16816.F32 R8, R44.reuse, R62, R8 ;  /* 0x0000003e2c08723c */ /* 0x040fe20000001808 */
[----:B------:R-:W-:Y:S07]  /*2e510*/  LDSM.16.MT88.4 R60, [R179+0x10000] ;  /* 0x01000000b33c783b */ /* 0x000fee0000004200 */
[----:B------:R-:W-:Y:S01]  /*2e520*/  MUFU.EX2 R137, R163 ;  /* 0x000000a300897308 */ /* 0x000fe20000000800 */
[C---:B-1----:R-:W-:Y:S03]  /*2e530*/  HMMA.16816.F32 R12, R44.reuse, R52, R12 ;  /* 0x000000342c0c723c */ /* 0x042fe6000000180c */
[----:B------:R-:W-:Y:S03]  /*2e540*/  FADD.FTZ R0, R141, R0 ;  /* 0x000000008d007221 */ /* 0x000fe60000010000 */
[C---:B------:R-:W-:Y:S01]  /*2e550*/  HMMA.16816.F32 R16, R44.reuse, R54, R16 ;  /* 0x000000362c10723c */ /* 0x040fe20000001810 */
[----:B------:R-:W1:Y:S02]  /*2e560*/  LDSM.16.MT88.4 R52, [R181+0x10000] ;  /* 0x01000000b534783b */ /* 0x000e640000004200 */
[----:B------:R-:W-:Y:S02]  /*2e570*/  MUFU.EX2 R76, R116 ;  /* 0x00000074004c7308 */ /* 0x000fe40000000800 */
[----:B------:R-:W-:Y:S01]  /*2e580*/  FADD.FTZ R37, R123, R0 ;  /* 0x000000007b257221 */ /* 0x000fe20000010000 */
[C---:B---3--:R-:W-:Y:S05]  /*2e590*/  HMMA.16816.F32 R20, R44.reuse, R48, R20 ;  /* 0x000000302c14723c */ /* 0x048fea0000001814 */
[----:B------:R-:W-:Y:S01]  /*2e5a0*/  FADD.FTZ R0, R38, R2 ;  /* 0x0000000226007221 */ /* 0x000fe20000010000 */
[C---:B------:R-:W-:Y:S05]  /*2e5b0*/  HMMA.16816.F32 R24, R44.reuse, R50, R24 ;  /* 0x000000322c18723c */ /* 0x040fea0000001818 */
[----:B------:R-:W-:Y:S01]  /*2e5c0*/  FADD.FTZ R0, R69, R0 ;  /* 0x0000000045007221 */ /* 0x000fe20000010000 */
[C---:B------:R-:W-:Y:S05]  /*2e5d0*/  HMMA.16816.F32 R28, R44.reuse, R40, R28 ;  /* 0x000000282c1c723c */ /* 0x040fea000000181c */
[----:B------:R-:W-:Y:S01]  /*2e5e0*/  FADD.FTZ R37, R124, R37 ;  /* 0x000000257c257221 */ /* 0x000fe20000010000 */
[----:B------:R-:W-:Y:S01]  /*2e5f0*/  HMMA.16816.F32 R32, R44, R42, R32 ;  /* 0x0000002a2c20723c */ /* 0x000fe20000001820 */
[----:B------:R-:W3:Y:S04]  /*2e600*/  LDSM.16.MT88.4 R40, [R180+0x10000] ;  /* 0x01000000b428783b */ /* 0x000ee80000004200 */
[----:B------:R-:W-:Y:S01]  /*2e610*/  F2FP.F16.F32.PACK_AB R49, R38, R74 ;  /* 0x0000004a2631723e */ /* 0x000fe200000000ff */
[----:B------:R-:W-:Y:S01]  /*2e620*/  FADD.FTZ R38, R39, R0 ;  /* 0x0000000027267221 */ /* 0x000fe20000010000 */
[----:B------:R-:W-:Y:S01]  /*2e630*/  FADD.FTZ R0, R127, R37 ;  /* 0x000000257f007221 */ /* 0x000fe20000010000 */
[----:B------:R-:W-:Y:S01]  /*2e640*/  F2FP.F16.F32.PACK_AB R51, R39, R69 ;  /* 0x000000452733723e */ /* 0x000fe200000000ff */
[----:B------:R-:W-:Y:S02]  /*2e650*/  MUFU.EX2 R74, R117 ;  /* 0x00000075004a7308 */ /* 0x000fe40000000800 */
[----:B------:R-:W-:Y:S01]  /*2e660*/  FADD.FTZ R0, R130, R0 ;  /* 0x0000000082007221 */ /* 0x000fe20000010000 */
[----:B------:R-:W-:Y:S02]  /*2e670*/  F2FP.F16.F32.PACK_AB R48, R81, R84 ;  /* 0x000000545130723e */ /* 0x000fe400000000ff */
[----:B------:R-:W-:Y:S01]  /*2e680*/  F2FP.F16.F32.PACK_AB R50, R82, R83 ;  /* 0x000000535232723e */ /* 0x000fe200000000ff */
[----:B------:R-:W-:Y:S01]  /*2e690*/  FADD.FTZ R0, R129, R0 ;  /* 0x0000000081007221 */ /* 0x000fe20000010000 */
[----:B------:R-:W-:Y:S03]  /*2e6a0*/  F2FP.F16.F32.PACK_AB R45, R73, R75 ;  /* 0x0000004b492d723e */ /* 0x000fe600000000ff */
[----:B------:R-:W-:Y:S01]  /*2e6b0*/  MUFU.EX2 R69, R211 ;  /* 0x000000d300457308 */ /* 0x000fe20000000800 */
[----:B-----5:R-:W-:Y:S01]  /*2e6c0*/  F2FP.F16.F32.PACK_AB R47, R70, R72 ;  /* 0x00000048462f723e */ /* 0x020fe200000000ff */
[----:B------:R-:W-:Y:S01]  /*2e6d0*/  FADD.FTZ R0, R143, R0 ;  /* 0x000000008f007221 */ /* 0x000fe20000010000 */
[----:B------:R-:W-:Y:S01]  /*2e6e0*/  F2FP.F16.F32.PACK_AB R44, R79, R80 ;  /* 0x000000504f2c723e */ /* 0x000fe200000000ff */
[C---:B--2---:R-:W-:Y:S06]  /*2e6f0*/  HMMA.16816.F32 R4, R48.reuse, R56, R4 ;  /* 0x000000383004723c */ /* 0x044fec0000001804 */
[----:B------:R-:W2:Y:S01]  /*2e700*/  MUFU.EX2 R39, R159 ;  /* 0x0000009f00277308 */ /* 0x000ea20000000800 */
[----:B------:R-:W-:Y:S01]  /*2e710*/  FADD.FTZ R0, R142, R0 ;  /* 0x000000008e007221 */ /* 0x000fe20000010000 */
[C---:B------:R-:W-:Y:S01]  /*2e720*/  HMMA.16816.F32 R8, R48.reuse, R58, R8 ;  /* 0x0000003a3008723c */ /* 0x040fe20000001808 */
[----:B------:R-:W5:Y:S02]  /*2e730*/  LDSM.16.MT88.4 R56, [R178+0x10800] ;  /* 0x01080000b238783b */ /* 0x000f640000004200 */
[----:B------:R-:W-:Y:S03]  /*2e740*/  FADD.FTZ R0, R144, R0 ;  /* 0x0000000090007221 */ /* 0x000fe60000010000 */
[C---:B-1----:R-:W-:Y:S03]  /*2e750*/  HMMA.16816.F32 R12, R48.reuse, R52, R12 ;  /* 0x00000034300c723c */ /* 0x042fe6000000180c */
[----:B------:R-:W-:Y:S02]  /*2e760*/  LDSM.16.MT88.4 R144, [R179+0x11800] ;  /* 0x01180000b390783b */ /* 0x000fe40000004200 */
[----:B------:R-:W-:Y:S01]  /*2e770*/  FADD.FTZ R0, R134, R0 ;  /* 0x0000000086007221 */ /* 0x000fe20000010000 */
[C---:B------:R-:W-:Y:S05]  /*2e780*/  HMMA.16816.F32 R16, R48.reuse, R54, R16 ;  /* 0x000000363010723c */ /* 0x040fea0000001810 */
[----:B------:R-:W-:Y:S01]  /*2e790*/  FADD.FTZ R2, R140, R0 ;  /* 0x000000008c027221 */ /* 0x000fe20000010000 */
[C---:B------:R-:W-:Y:S01]  /*2e7a0*/  HMMA.16816.F32 R20, R48.reuse, R60, R20 ;  /* 0x0000003c3014723c */ /* 0x040fe20000001814 */
[----:B------:R-:W1:Y:S04]  /*2e7b0*/  LDSM.16.MT88.4 R52, [R181+0x10800] ;  /* 0x01080000b534783b */ /* 0x000e680000004200 */
[----:B------:R-:W-:Y:S01]  /*2e7c0*/  FADD.FTZ R0, R75, R38 ;  /* 0x000000264b007221 */ /* 0x000fe20000010000 */
[C---:B------:R-:W-:Y:S01]  /*2e7d0*/  HMMA.16816.F32 R24, R48.reuse, R62, R24 ;  /* 0x0000003e3018723c */ /* 0x040fe20000001818 */
[----:B------:R4:W-:Y:S02]  /*2e7e0*/  MUFU.EX2 R38, R162 ;  /* 0x000000a200267308 */ /* 0x0009e40000000800 */
[----:B------:R-:W2:Y:S02]  /*2e7f0*/  LDSM.16.MT88.4 R60, [R180+0x10800] ;  /* 0x01080000b43c783b */ /* 0x000ea40000004200 */
[----:B------:R-:W-:Y:S01]  /*2e800*/  FADD.FTZ R2, R139, R2 ;  /* 0x000000028b027221 */ /* 0x000fe20000010000 */
[C---:B---3--:R-:W-:Y:S05]  /*2e810*/  HMMA.16816.F32 R28, R48.reuse, R40, R28 ;  /* 0x00000028301c723c */ /* 0x048fea000000181c */
[----:B------:R-:W-:Y:S01]  /*2e820*/  MUFU.EX2 R139, R167 ;  /* 0x000000a7008b7308 */ /* 0x000fe20000000800 */
[----:B------:R-:W-:Y:S01]  /*2e830*/  FADD.FTZ R0, R73, R0 ;  /* 0x0000000049007221 */ /* 0x000fe20000010000 */
[----:B------:R-:W-:Y:S01]  /*2e840*/  HMMA.16816.F32 R32, R48, R42, R32 ;  /* 0x0000002a3020723c */ /* 0x000fe20000001820 */
[----:B------:R-:W3:Y:S03]  /*2e850*/  LDSM.16.MT88.4 R48, [R178+0x11000] ;  /* 0x01100000b230783b */ /* 0x000ee60000004200 */
[----:B------:R-:W-:Y:S01]  /*2e860*/  FADD.FTZ R2, R136, R2 ;  /* 0x0000000288027221 */ /* 0x000fe20000010000 */
[----:B------:R-:W-:Y:S01]  /*2e870*/  FADD.FTZ R0, R72, R0 ;  /* 0x0000000048007221 */ /* 0x000fe20000010000 */
[----:B------:R-:W-:Y:S02]  /*2e880*/  F2FP.F16.F32.PACK_AB R46, R77, R78 ;  /* 0x0000004e4d2e723e */ /* 0x000fe400000000ff */
[----:B------:R-:W-:Y:S01]  /*2e890*/  MUFU.EX2 R73, R120 ;  /* 0x0000007800497308 */ /* 0x000fe20000000800 */
[----:B----4-:R-:W-:Y:S02]  /*2e8a0*/  LDSM.16.MT88.4 R160, [R178+0x11800] ;  /* 0x01180000b2a0783b */ /* 0x010fe40000004200 */
[----:B------:R-:W-:Y:S01]  /*2e8b0*/  FADD.FTZ R2, R122, R2 ;  /* 0x000000027a027221 */ /* 0x000fe20000010000 */
[----:B------:R-:W-:Y:S01]  /*2e8c0*/  FADD.FTZ R37, R70, R0 ;  /* 0x0000000046257221 */ /* 0x000fe20000010000 */
[----:B------:R-:W-:Y:S01]  /*2e8d0*/  F2FP.F16.F32.PACK_AB R41, R68, R71 ;  /* 0x000000474429723e */ /* 0x000fe200000000ff */
[C---:B-----5:R-:W-:Y:S04]  /*2e8e0*/  HMMA.16816.F32 R4, R44.reuse, R56, R4 ;  /* 0x000000382c04723c */ /* 0x060fe80000001804 */
[----:B------:R-:W4:Y:S01]  /*2e8f0*/  MUFU.EX2 R72, R121 ;  /* 0x0000007900487308 */ /* 0x000f220000000800 */
[----:B------:R-:W-:Y:S01]  /*2e900*/  FADD.FTZ R0, R118, R2 ;  /* 0x0000000276007221 */ /* 0x000fe20000010000 */
[C---:B------:R-:W-:Y:S01]  /*2e910*/  HMMA.16816.F32 R8, R44.reuse, R58, R8 ;  /* 0x0000003a2c08723c */ /* 0x040fe20000001808 */
[----:B------:R-:W-:Y:S07]  /*2e920*/  LDSM.16.MT88.4 R56, [R179+0x11000] ;  /* 0x01100000b338783b */ /* 0x000fee0000004200 */
[----:B------:R-:W5:Y:S03]  /*2e930*/  MUFU.EX2 R70, R158 ;  /* 0x0000009e00467308 */ /* 0x000f660000000800 */
[----:B------:R-:W-:Y:S01]  /*2e940*/  FADD.FTZ R0, R119, R0 ;  /* 0x0000000077007221 */ /* 0x000fe20000010000 */
[C---:B-1----:R-:W-:Y:S03]  /*2e950*/  HMMA.16816.F32 R12, R44.reuse, R52, R12 ;  /* 0x000000342c0c723c */ /* 0x042fe6000000180c */
[----:B------:R-:W-:Y:S03]  /*2e960*/  FADD.FTZ R0, R115, R0 ;  /* 0x0000000073007221 */ /* 0x000fe60000010000 */
[C---:B------:R-:W-:Y:S01]  /*2e970*/  HMMA.16816.F32 R16, R44.reuse, R54, R16 ;  /* 0x000000362c10723c */ /* 0x040fe20000001810 */
[----:B------:R-:W1:Y:S04]  /*2e980*/  LDSM.16.MT88.4 R52, [R181+0x11000] ;  /* 0x01100000b534783b */ /* 0x000e680000004200 */
[----:B------:R-:W-:Y:S01]  /*2e990*/  FADD.FTZ R0, R111, R0 ;  /* 0x000000006f007221 */ /* 0x000fe20000010000 */
[C---:B------:R-:W-:Y:S05]  /*2e9a0*/  HMMA.16816.F32 R20, R44.reuse, R64, R20 ;  /* 0x000000402c14723c */ /* 0x040fea0000001814 */
[----:B------:R-:W-:Y:S01]  /*2e9b0*/  FADD.FTZ R0, R110, R0 ;  /* 0x000000006e007221 */ /* 0x000fe20000010000 */
[C---:B------:R-:W-:Y:S05]  /*2e9c0*/  HMMA.16816.F32 R24, R44.reuse, R66, R24 ;  /* 0x000000422c18723c */ /* 0x040fea0000001818 */
[----:B------:R-:W-:Y:S01]  /*2e9d0*/  FADD.FTZ R0, R95, R0 ;  /* 0x000000005f007221 */ /* 0x000fe20000010000 */
[C---:B--2---:R-:W-:Y:S01]  /*2e9e0*/  HMMA.16816.F32 R28, R44.reuse, R60, R28 ;  /* 0x0000003c2c1c723c */ /* 0x044fe2000000181c */
[----:B------:R-:W-:Y:S04]  /*2e9f0*/  MUFU.EX2 R60, R126 ;  /* 0x0000007e003c7308 */ /* 0x000fe80000000800 */
[----:B------:R-:W-:Y:S01]  /*2ea00*/  FADD.FTZ R0, R98, R0 ;  /* 0x0000000062007221 */ /* 0x000fe20000010000 */
[----:B------:R-:W-:Y:S01]  /*2ea10*/  HMMA.16816.F32 R32, R44, R62, R32 ;  /* 0x0000003e2c20723c */ /* 0x000fe20000001820 */
[----:B------:R-:W2:Y:S04]  /*2ea20*/  LDSM.16.MT88.4 R44, [R180+0x11000] ;  /* 0x01100000b42c783b */ /* 0x000ea80000004200 */
[----:B------:R-:W-:Y:S01]  /*2ea30*/  FADD.FTZ R0, R99, R0 ;  /* 0x0000000063007221 */ /* 0x000fe20000010000 */
[----:B------:R-:W-:Y:S01]  /*2ea40*/  FADD.FTZ R2, R71, R37 ;  /* 0x0000002547027221 */ /* 0x000fe20000010000 */
[----:B------:R-:W-:Y:S04]  /*2ea50*/  F2FP.F16.F32.PACK_AB R43, R39, R69 ;  /* 0x00000045272b723e */ /* 0x000fe800000000ff */
[----:B------:R-:W-:Y:S01]  /*2ea60*/  FADD.FTZ R37, R102, R0 ;  /* 0x0000000066257221 */ /* 0x000fe20000010000 */
[----:B------:R-:W-:Y:S01]  /*2ea70*/  FADD.FTZ R0, R68, R2 ;  /* 0x0000000244007221 */ /* 0x000fe20000010000 */
[----:B------:R-:W-:Y:S02]  /*2ea80*/  F2FP.F16.F32.PACK_AB R40, R74, R76 ;  /* 0x0000004c4a28723e */ /* 0x000fe400000000ff */
[----:B------:R-:W-:Y:S01]  /*2ea90*/  FADD.FTZ R2, R103, R37 ;  /* 0x0000002567027221 */ /* 0x000fe20000010000 */
[----:B------:R-:W-:Y:S01]  /*2eaa0*/  FADD.FTZ R0, R69, R0 ;  /* 0x0000000045007221 */ /* 0x000fe20000010000 */
[----:B----4-:R-:W-:Y:S02]  /*2eab0*/  F2FP.F16.F32.PACK_AB R42, R72, R73 ;  /* 0x00000049482a723e */ /* 0x010fe400000000ff */
[----:B------:R-:W-:Y:S01]  /*2eac0*/  FADD.FTZ R2, R106, R2 ;  /* 0x000000026a027221 */ /* 0x000fe20000010000 */
[----:B------:R-:W-:Y:S01]  /*2ead0*/  FADD.FTZ R37, R39, R0 ;  /* 0x0000000027257221 */ /* 0x000fe20000010000 */
[----:B------:R-:W-:Y:S01]  /*2eae0*/  MOV R211, R166 ;  /* 0x000000a600d37202 */ /* 0x000fe20000000f00 */
[----:B------:R-:W-:Y:S01]  /*2eaf0*/  MUFU.EX2 R39, R138 ;  /* 0x0000008a00277308 */ /* 0x000fe20000000800 */
[----:B------:R-:W-:Y:S01]  /*2eb00*/  FADD.FTZ R0, R94, R2 ;  /* 0x000000025e007221 */ /* 0x000fe20000010000 */
[C---:B---3--:R-:W-:Y:S05]  /*2eb10*/  HMMA.16816.F32 R4, R40.reuse, R48, R4 ;  /* 0x000000302804723c */ /* 0x048fea0000001804 */
[----:B------:R-:W-:Y:S01]  /*2eb20*/  FADD.FTZ R0, R91, R0 ;  /* 0x000000005b007221 */ /* 0x000fe20000010000 */
[C---:B------:R-:W-:Y:S01]  /*2eb30*/  HMMA.16816.F32 R8, R40.reuse, R50, R8 ;  /* 0x000000322808723c */ /* 0x040fe20000001808 */
[----:B------:R-:W3:Y:S02]  /*2eb40*/  LDSM.16.MT88.4 R48, [R180+0x11800] ;  /* 0x01180000b430783b */ /* 0x000ee40000004200 */
[----:B------:R-:W-:Y:S02]  /*2eb50*/  ISETP.GT.AND P0, PT, R211, 0x1, PT ;  /* 0x00000001d300780c */ /* 0x000fe40003f04270 */
[----:B------:R-:W-:Y:S01]  /*2eb60*/  FADD.FTZ R0, R90, R0 ;  /* 0x000000005a007221 */ /* 0x000fe20000010000 */
[C---:B-1----:R-:W-:Y:S01]  /*2eb70*/  HMMA.16816.F32 R12, R40.reuse, R52, R12 ;  /* 0x00000034280c723c */ /* 0x042fe2000000180c */
[----:B------:R-:W1:Y:S04]  /*2eb80*/  MUFU.EX2 R53, R125 ;  /* 0x0000007d00357308 */ /* 0x000e680000000800 */
[----:B------:R-:W-:Y:S01]  /*2eb90*/  FADD.FTZ R0, R89, R0 ;  /* 0x0000000059007221 */ /* 0x000fe20000010000 */
[C---:B------:R-:W-:Y:S05]  /*2eba0*/  HMMA.16816.F32 R16, R40.reuse, R54, R16 ;  /* 0x000000362810723c */ /* 0x040fea0000001810 */
[----:B------:R-:W4:Y:S01]  /*2ebb0*/  MUFU.EX2 R52, R135 ;  /* 0x0000008700347308 */ /* 0x000f220000000800 */
[----:B------:R-:W-:Y:S01]  /*2ebc0*/  FADD.FTZ R0, R88, R0 ;  /* 0x0000000058007221 */ /* 0x000fe20000010000 */
[C---:B------:R-:W-:Y:S04]  /*2ebd0*/  HMMA.16816.F32 R20, R40.reuse, R56, R20 ;  /* 0x000000382814723c */ /* 0x040fe80000001814 */
[----:B------:R-:W-:Y:S02]  /*2ebe0*/  FADD.FTZ R0, R87, R0 ;  /* 0x0000000057007221 */ /* 0x000fe40000010000 */
[C---:B------:R-:W-:Y:S05]  /*2ebf0*/  HMMA.16816.F32 R24, R40.reuse, R58, R24 ;  /* 0x0000003a2818723c */ /* 0x040fea0000001818 */
[----:B------:R-:W-:Y:S01]  /*2ec00*/  FADD.FTZ R0, R86, R0 ;  /* 0x0000000056007221 */ /* 0x000fe20000010000 */
[C---:B--2---:R-:W-:Y:S05]  /*2ec10*/  HMMA.16816.F32 R28, R40.reuse, R44, R28 ;  /* 0x0000002c281c723c */ /* 0x044fea000000181c */
[----:B------:R-:W-:Y:S01]  /*2ec20*/  FADD.FTZ R2, R85, R0 ;  /* 0x0000000055027221 */ /* 0x000fe20000010000 */
[----:B------:R-:W-:Y:S05]  /*2ec30*/  HMMA.16816.F32 R32, R40, R46, R32 ;  /* 0x0000002e2820723c */ /* 0x000fea0000001820 */
[----:B-----5:R-:W-:Y:S01]  /*2ec40*/  FADD.FTZ R0, R70, R37 ;  /* 0x0000002546007221 */ /* 0x020fe20000010000 */
[----:B------:R-:W-:Y:S01]  /*2ec50*/  FADD.FTZ R2, R84, R2 ;  /* 0x0000000254027221 */ /* 0x000fe20000010000 */
[----:B-1----:R-:W-:Y:S04]  /*2ec60*/  F2FP.F16.F32.PACK_AB R136, R53, R60 ;  /* 0x0000003c3588723e */ /* 0x002fe800000000ff */
[----:B------:R-:W-:Y:S01]  /*2ec70*/  FADD.FTZ R0, R137, R0 ;  /* 0x0000000089007221 */ /* 0x000fe20000010000 */
[----:B------:R-:W-:Y:S01]  /*2ec80*/  FADD.FTZ R2, R81, R2 ;  /* 0x0000000251027221 */ /* 0x000fe20000010000 */
[----:B------:R-:W-:Y:S02]  /*2ec90*/  F2FP.F16.F32.PACK_AB R137, R137, R70 ;  /* 0x000000468989723e */ /* 0x000fe400000000ff */
[----:B------:R-:W-:Y:S01]  /*2eca0*/  FADD.FTZ R0, R38, R0 ;  /* 0x0000000026007221 */ /* 0x000fe20000010000 */
[----:B------:R-:W-:Y:S01]  /*2ecb0*/  FADD.FTZ R2, R83, R2 ;  /* 0x0000000253027221 */ /* 0x000fe20000010000 */
[----:B----4-:R-:W-:Y:S02]  /*2ecc0*/  F2FP.F16.F32.PACK_AB R138, R39, R52 ;  /* 0x00000034278a723e */ /* 0x010fe400000000ff */
[C---:B------:R-:W-:Y:S01]  /*2ecd0*/  FADD.FTZ R0, R139.reuse, R0 ;  /* 0x000000008b007221 */ /* 0x040fe20000010000 */
[----:B------:R-:W-:Y:S02]  /*2ece0*/  F2FP.F16.F32.PACK_AB R139, R139, R38 ;  /* 0x000000268b8b723e */ /* 0x000fe400000000ff */
[-C--:B------:R-:W-:Y:S02]  /*2ecf0*/  MOV R37, R3.reuse ;  /* 0x0000000300257202 */ /* 0x080fe40000000f00 */
[----:B------:R1:W-:Y:S01]  /*2ed00*/  STL [R1+0x8], R0 ;  /* 0x0000080001007387 */ /* 0x0003e20000100800 */
[----:B------:R-:W-:Y:S02]  /*2ed10*/  MOV R134, R3 ;  /* 0x0000000300867202 */ /* 0x000fe40000000f00 */
[C---:B------:R-:W-:Y:S05]  /*2ed20*/  HMMA.16816.F32 R164, R136.reuse, R160, R4 ;  /* 0x000000a088a4723c */ /* 0x040fea0000001804 */
[----:B------:R-:W-:Y:S01]  /*2ed30*/  MOV R135, R36 ;  /* 0x0000002400877202 */ /* 0x000fe20000000f00 */
[C---:B------:R-:W-:Y:S06]  /*2ed40*/  HMMA.16816.F32 R160, R136.reuse, R162, R8 ;  /* 0x000000a288a0723c */ /* 0x040fec0000001808 */
[C---:B------:R-:W-:Y:S06]  /*2ed50*/  HMMA.16816.F32 R156, R136.reuse, R152, R12 ;  /* 0x00000098889c723c */ /* 0x040fec000000180c */
[C---:B------:R-:W-:Y:S05]  /*2ed60*/  HMMA.16816.F32 R152, R136.reuse, R154, R16 ;  /* 0x0000009a8898723c */ /* 0x040fea0000001810 */
[----:B-1----:R-:W-:Y:S01]  /*2ed70*/  FADD.FTZ R0, R82, R2 ;  /* 0x0000000252007221 */ /* 0x002fe20000010000 */
[C---:B------:R-:W-:Y:S05]  /*2ed80*/  HMMA.16816.F32 R148, R136.reuse, R144, R20 ;  /* 0x000000908894723c */ /* 0x040fea0000001814 */
[----:B------:R-:W-:Y:S01]  /*2ed90*/  FADD.FTZ R0, R80, R0 ;  /* 0x0000000050007221 */ /* 0x000fe20000010000 */
[C---:B------:R-:W-:Y:S05]  /*2eda0*/  HMMA.16816.F32 R144, R136.reuse, R146, R24 ;  /* 0x000000928890723c */ /* 0x040fea0000001818 */
[----:B------:R-:W-:Y:S01]  /*2edb0*/  FADD.FTZ R0, R79, R0 ;  /* 0x000000004f007221 */ /* 0x000fe20000010000 */
[C---:B---3--:R-:W-:Y:S05]  /*2edc0*/  HMMA.16816.F32 R140, R136.reuse, R48, R28 ;  /* 0x00000030888c723c */ /* 0x048fea000000181c */
        /* <DEDUP_REMOVED lines=11> */
[----:B------:R-:W-:Y:S02]  /*2ee80*/  FADD.FTZ R2, R39, R2 ;  /* 0x0000000227027221 */ /* 0x000fe40000010000 */
[----:B------:R1:W-:Y:S04]  /*2ee90*/  STL [R1+0x4], R0 ;  /* 0x0000040001007387 */ /* 0x0003e80000100800 */
[----:B------:R1:W-:Y:S01]  /*2eea0*/  STL [R1+0xc], R2 ;  /* 0x00000c0201007387 */ /* 0x0003e20000100800 */
[----:B------:R-:W-:Y:S05]  /*2eeb0*/  @P0 BRA `(.L_x_1465) ;  /* 0xffffff8800a80947 */ /* 0x000fea000383ffff */
.L_x_1456:
[----:B------:R2:W5:Y:S04]  /*2eec0*/  LDL R8, [R1+0xc] ;  /* 0x00000c0001087983 */ /* 0x0005680000100800 */
[----:B------:R2:W5:Y:S01]  /*2eed0*/  LDL R7, [R1+0x8] ;  /* 0x0000080001077983 */ /* 0x0005620000100800 */
[----:B------:R-:W3:Y:S08]  /*2eee0*/  LDC.64 R38, c[0x0][0x208] ;  /* 0x00008200ff267b82 */ /* 0x000ef00000000a00 */
[----:B------:R-:W4:Y:S01]  /*2eef0*/  LDC.64 R40, c[0x0][0x198] ;  /* 0x00006600ff287b82 */ /* 0x000f220000000a00 */
[----:B---3--:R-:W-:-:S02]  /*2ef00*/  R2UR UR4, R38 ;  /* 0x00000000260472ca */ /* 0x008fc400000e0000 */
[----:B------:R-:W-:-:S13]  /*2ef10*/  R2UR UR5, R39 ;  /* 0x00000000270572ca */ /* 0x000fda00000e0000 */
[----:B----4-:R2:W5:Y:S01]  /*2ef20*/  LD.E R21, desc[UR4][R40.64+0xd8] ;  /* 0x0000d80428157980 */ /* 0x010562000c101900 */
[----:B------:R-:W-:-:S03]  /*2ef30*/  UMOV UR4, 0xffffffff ;  /* 0xffffffff00047882 */ /* 0x000fc60000000000 */
[----:B------:R-:W-:Y:S05]  /*2ef40*/  BRA.DIV UR4, `(.L_x_1466) ;  /* 0x0000001204dc7947 */ /* 0x000fea000b800000 */
[----:B-----5:R-:W3:Y:S04]  /*2ef50*/  SHFL.BFLY PT, R5, R8, 0x2, 0x1f ;  /* 0x0c401f0008057f89 */ /* 0x020ee800000e0000 */
[----:B-1----:R-:W1:Y:S01]  /*2ef60*/  SHFL.BFLY PT, R2, R7, 0x2, 0x1f ;  /* 0x0c401f0007027f89 */ /* 0x002e6200000e0000 */
[----:B---3--:R-:W-:Y:S01]  /*2ef70*/  FADD.FTZ R5, R5, R8 ;  /* 0x0000000805057221 */ /* 0x008fe20000010000 */
[----:B-1----:R-:W-:-:S04]  /*2ef80*/  FADD.FTZ R2, R2, R7 ;  /* 0x0000000702027221 */ /* 0x002fc80000010000 */
[----:B------:R-:W1:Y:S04]  /*2ef90*/  SHFL.BFLY PT, R6, R5, 0x1, 0x1f ;  /* 0x0c201f0005067f89 */ /* 0x000e6800000e0000 */
[----:B------:R3:W4:Y:S01]  /*2efa0*/  SHFL.BFLY PT, R3, R2, 0x1, 0x1f ;  /* 0x0c201f0002037f89 */ /* 0x00072200000e0000 */
[----:B-1----:R-:W-:-:S07]  /*2efb0*/  FADD.FTZ R17, R5, R6 ;  /* 0x0000000605117221 */ /* 0x002fce0000010000 */
.L_x_1482:
[----:B------:R-:W2:Y:S01]  /*2efc0*/  LDL R24, [R1+0x154] ;  /* 0x0001540001187983 */ /* 0x000ea20000100800 */
[----:B------:R-:W-:Y:S01]  /*2efd0*/  FSETP.NE.FTZ.AND P4, PT, R17, RZ, PT ;  /* 0x000000ff1100720b */ /* 0x000fe20003f95000 */
[----:B------:R-:W-:Y:S02]  /*2efe0*/  IMAD.MOV.U32 R0, RZ, RZ, 0x3f800000 ;  /* 0x3f800000ff007424 */ /* 0x000fe400078e00ff */
[----:B----4-:R-:W-:Y:S01]  /*2eff0*/  FADD.FTZ R16, R2, R3 ;  /* 0x0000000302107221 */ /* 0x010fe20000010000 */
[----:B------:R-:W1:Y:S01]  /*2f000*/  S2R R22, SR_TID.X ;  /* 0x0000000000167919 */ /* 0x000e620000002100 */
[----:B---3--:R-:W-:Y:S01]  /*2f010*/  MOV R2, 0x3f800000 ;  /* 0x3f80000000027802 */ /* 0x008fe20000000f00 */
[----:B------:R-:W3:Y:S01]  /*2f020*/  S2UR UR4, SR_CgaCtaId ;  /* 0x00000000000479c3 */ /* 0x000ee20000008800 */
        /* <DEDUP_REMOVED lines=8> */
[----:B---3--:R-:W-:Y:S01]  /*2f0b0*/  ULEA UR4, UR4, UR5, 0x18 ;  /* 0x0000000504047291 */ /* 0x008fe2000f8ec03f */
        /* <DEDUP_REMOVED lines=80> */
[----:B---3--:R-:W-:Y:S01]  /*2f5c0*/  IMAD.IADD R0, R5, 0x1, R2 ;  /* 0x0000000105007824 */ /* 0x008fe200078e0202 */
        /* <DEDUP_REMOVED lines=15> */
[----:B---3--:R-:W3:Y:S04]  /*2f6c0*/  LD.E.U8 R0, desc[UR4][R40.64+0x1c8] ;  /* 0x0001c80428007980 */ /* 0x008ee8000c101100 */
[----:B------:R-:W3:Y:S01]  /*2f6d0*/  LD.E.64 R4, desc[UR10][R40.64+0x88] ;  /* 0x0000880a28047980 */ /* 0x000ee2000c101b00 */
[----:B--2---:R-:W-:Y:S01]  /*2f6e0*/  ISETP.NE.AND P0, PT, R24, -0x1, PT ;  /* 0xffffffff1800780c */ /* 0x004fe20003f05270 */
[----:B------:R-:W2:Y:S01]  /*2f6f0*/  S2R R23, SR_CTAID.Y ;  /* 0x0000000000177919 */ /* 0x000ea20000002600 */
[----:B----4-:R-:W4:Y:S01]  /*2f700*/  @P4 MUFU.LG2 R9, R17 ;  /* 0x0000001100094308 */ /* 0x010f220000000c00 */
[----:B------:R-:W3:Y:S01]  /*2f710*/  S2R R42, SR_CTAID.Z ;  /* 0x00000000002a7919 */ /* 0x000ee20000002700 */
[----:B------:R-:W-:Y:S01]  /*2f720*/  BSSY B0, `(.L_x_1467) ;  /* 0x000002b000007945 */ /* 0x000fe20003800000 */
[----:B------:R-:W-:Y:S01]  /*2f730*/  MOV R11, 0x7f800000 ;  /* 0x7f800000000b7802 */ /* 0x000fe20000000f00 */
[----:B------:R2:W5:Y:S07]  /*2f740*/  LD.E.64 R14, desc[UR4][R40.64+0x90] ;  /* 0x00009004280e7980 */ /* 0x00056e000c101b00 */
[----:B------:R-:W-:-:S02]  /*2f750*/  @!P0 R2UR UR8, R38 ;  /* 0x00000000260882ca */ /* 0x000fc400000e0000 */
[----:B------:R-:W-:-:S13]  /*2f760*/  @!P0 R2UR UR9, R39 ;  /* 0x00000000270982ca */ /* 0x000fda00000e0000 */
[----:B-1----:R-:W3:Y:S01]  /*2f770*/  @!P0 LD.E.64 R2, desc[UR8][R40.64+0x80] ;  /* 0x0000800828028980 */ /* 0x002ee2000c101b00 */
[----:B------:R-:W1:Y:S01]  /*2f780*/  @P3 MUFU.LG2 R8, R16 ;  /* 0x0000001000083308 */ /* 0x000e620000000c00 */
[----:B--2---:R-:W-:Y:S01]  /*2f790*/  @!P0 SHF.R.S32.HI R10, RZ, 0x1f, R23 ;  /* 0x0000001fff0a8819 */ /* 0x004fe20000011417 */
[----:B----4-:R-:W-:-:S04]  /*2f7a0*/  @P4 FMUL.FTZ R9, R9, 0.69314718246459960938 ;  /* 0x3f31721809094820 */ /* 0x010fc80000410000 */
[----:B------:R-:W-:Y:S01]  /*2f7b0*/  @P4 FFMA.FTZ R11, R21, R36, R9 ;  /* 0x00000024150b4223 */ /* 0x000fe20000010009 */
[----:B-1----:R-:W-:Y:S01]  /*2f7c0*/  @P3 FMUL.FTZ R8, R8, 0.69314718246459960938 ;  /* 0x3f31721808083820 */ /* 0x002fe20000410000 */
[----:B------:R-:W-:-:S03]  /*2f7d0*/  IMAD.MOV.U32 R16, RZ, RZ, 0x7f800000 ;  /* 0x7f800000ff107424 */ /* 0x000fc600078e00ff */
[----:B------:R-:W-:Y:S01]  /*2f7e0*/  @P3 FFMA.FTZ R16, R21, R37, R8 ;  /* 0x0000002515103223 */ /* 0x000fe20000010008 */
[----:B---3--:R-:W-:Y:S01]  /*2f7f0*/  ISETP.NE.AND P1, PT, R0, RZ, PT ;  /* 0x000000ff0000720c */ /* 0x008fe20003f25270 */
        /* <DEDUP_REMOVED lines=21> */
.L_x_1468:
        /* <DEDUP_REMOVED lines=8> */
.L_x_1469:
[----:B------:R-:W-:Y:S05]  /*2f9d0*/  BSYNC B0 ;  /* 0x0000000000007941 */ /* 0x000fea0003800000 */
.L_x_1467:
        /* <DEDUP_REMOVED lines=23> */
[----:B------:R-:W3:Y:S01]  /*2fb50*/  S2R R43, SR_CTAID.X ;  /* 0x00000000002b7919 */ /* 0x000ee20000002500 */
[----:B------:R2:W4:Y:S04]  /*2fb60*/  LDS.128 R20, [R189] ;  /* 0x00000000bd147984 */ /* 0x0005280000000c00 */
[----:B-1----:R2:W1:Y:S04]  /*2fb70*/  LDS.128 R24, [R189+0x800] ;  /* 0x00080000bd187984 */ /* 0x0024680000000c00 */
[----:B------:R2:W1:Y:S04]  /*2fb80*/  LDS.128 R28, [R189+0x1000] ;  /* 0x00100000bd1c7984 */ /* 0x0004680000000c00 */
[----:B------:R2:W1:Y:S01]  /*2fb90*/  LDS.128 R32, [R189+0x1800] ;  /* 0x00180000bd207984 */ /* 0x0004620000000c00 */
[----:B------:R-:W-:Y:S01]  /*2fba0*/  SHF.R.S32.HI R0, RZ, 0x2, R0 ;  /* 0x00000002ff007819 */ /* 0x000fe20000011400 */
[----:B------:R-:W-:Y:S04]  /*2fbb0*/  BSSY B0, `(.L_x_1470) ;  /* 0x0000013000007945 */ /* 0x000fe80003800000 */
[----:B------:R-:W-:Y:S01]  /*2fbc0*/  IMAD R0, R6, 0x10, R0 ;  /* 0x0000001006007824 */ /* 0x000fe200078e0200 */
[----:B------:R-:W-:Y:S06]  /*2fbd0*/  @P0 BRA `(.L_x_1471) ;  /* 0x0000000000400947 */ /* 0x000fec0003800000 */
[----:B---3-5:R-:W-:Y:S02]  /*2fbe0*/  IMAD R6, R43, -0x40, R37 ;  /* 0xffffffc02b067824 */ /* 0x028fe400078e0225 */
        /* <DEDUP_REMOVED lines=15> */
.L_x_1471:
[----:B------:R-:W-:Y:S05]  /*2fce0*/  BSYNC B0 ;  /* 0x0000000000007941 */ /* 0x000fea0003800000 */
.L_x_1470:
[----:B------:R-:W-:Y:S02]  /*2fcf0*/  R2UR UR4, R38 ;  /* 0x00000000260472ca */ /* 0x000fe400000e0000 */
[----:B------:R-:W-:-:S13]  /*2fd00*/  R2UR UR5, R39 ;  /* 0x00000000270572ca */ /* 0x000fda00000e0000 */
[----:B------:R-:W2:Y:S01]  /*2fd10*/  LD.E R9, desc[UR4][R40.64+0xc0] ;  /* 0x0000c00428097980 */ /* 0x000ea2000c101900 */
[----:B---3--:R-:W-:Y:S01]  /*2fd20*/  IMAD.SHL.U32 R6, R43, 0x40, RZ ;  /* 0x000000402b067824 */ /* 0x008fe200078e00ff */
        /* <DEDUP_REMOVED lines=36> */
[----:B----4-:R2:W-:Y:S04]  /*2ff70*/  ST.E.128 desc[UR4][R10.64], R20 ;  /* 0x000000140a007985 */ /* 0x0105e8000c101d04 */
.L_x_1473:
[----:B------:R-:W-:Y:S05]  /*2ff80*/  BSYNC B0 ;  /* 0x0000000000007941 */ /* 0x000fea0003800000 */
.L_x_1472:
[----:B------:R-:W-:Y:S04]  /*2ff90*/  BSSY B0, `(.L_x_1474) ;  /* 0x000000f000007945 */ /* 0x000fe80003800000 */
[----:B------:R-:W-:Y:S05]  /*2ffa0*/  @P3 BRA `(.L_x_1475) ;  /* 0x0000000000343947 */ /* 0x000fea0003800000 */
[----:B--2---:R-:W-:Y:S02]  /*2ffb0*/  IADD3 R10, P0, R0, 0x10, RZ ;  /* 0x00000010000a7810 */ /* 0x004fe40007f1e0ff */
        /* <DEDUP_REMOVED lines=11> */
[----:B-1----:R3:W-:Y:S04]  /*30070*/  ST.E.128 desc[UR4][R10.64], R24 ;  /* 0x000000180a007985 */ /* 0x0027e8000c101d04 */
.L_x_1475:
[----:B------:R-:W-:Y:S05]  /*30080*/  BSYNC B0 ;  /* 0x0000000000007941 */ /* 0x000fea0003800000 */
.L_x_1474:
[----:B------:R-:W-:Y:S04]  /*30090*/  BSSY B0, `(.L_x_1476) ;  /* 0x000000f000007945 */ /* 0x000fe80003800000 */
[----:B------:R-:W-:Y:S05]  /*300a0*/  @P2 BRA `(.L_x_1477) ;  /* 0x0000000000342947 */ /* 0x000fea0003800000 */
[----:B--23--:R-:W-:Y:S02]  /*300b0*/  IADD3 R10, P0, R0, 0x20, RZ ;  /* 0x00000020000a7810 */ /* 0x00cfe40007f1e0ff */
        /* <DEDUP_REMOVED lines=12> */
.L_x_1477:
[----:B------:R-:W-:Y:S05]  /*30180*/  BSYNC B0 ;  /* 0x0000000000007941 */ /* 0x000fea0003800000 */
.L_x_1476:
[----:B-123--:R-:W-:Y:S02]  /*30190*/  MOV R10, 0x50 ;  /* 0x00000050000a7802 */ /* 0x00efe40000000f00 */
[----:B------:R-:W-:-:S03]  /*301a0*/  MOV R9, 0x0 ;  /* 0x0000000000097802 */ /* 0x000fc60000000f00 */
[----:B------:R-:W-:-:S04]  /*301b0*/  IMAD.MOV.U32 R8, RZ, RZ, R10 ;  /* 0x000000ffff087224 */ /* 0x000fc800078e000a */
[----:B----4-:R-:W-:Y:S05]  /*301c0*/  @P1 RET.REL.NODEC R8 `(_ZN5flash24flash_fwd_splitkv_kernelI23Flash_fwd_kernel_traitsILi64ELi64ELi256ELi4ELb0ELb0EN7cutlass6half_tE19Flash_kernel_traitsILi64ELi64ELi256ELi4ES3_EELb1ELb0ELb0ELb0ELb0ELb1ELb0ELb1EEEvNS_16Flash_fwd_paramsE) ;  /* 0xfffffcfc088c1950 */ /* 0x010fea0003c3ffff */
        /* <DEDUP_REMOVED lines=14> */
[----:B------:R-:W-:Y:S05]  /*302b0*/  RET.REL.NODEC R2 `(_ZN5flash24flash_fwd_splitkv_kernelI23Flash_fwd_kernel_traitsILi64ELi64ELi256ELi4ELb0ELb0EN7cutlass6half_tE19Flash_kernel_traitsILi64ELi64ELi256ELi4ES3_EELb1ELb0ELb0ELb0ELb0ELb1ELb0ELb1EEEvNS_16Flash_fwd_paramsE) ;  /* 0xfffffcfc02507950 */ /* 0x000fea0003c3ffff */
.L_x_1466:
[----:B-1----:R-:W-:Y:S01]  /*302c0*/  IMAD.MOV.U32 R0, RZ, RZ, 0x2 ;  /* 0x00000002ff007424 */ /* 0x002fe200078e00ff */
[----:B-----5:R-:W-:Y:S01]  /*302d0*/  MOV R2, R8 ;  /* 0x0000000800027202 */ /* 0x020fe20000000f00 */
[----:B------:R-:W-:Y:S01]  /*302e0*/  IMAD.MOV.U32 R4, RZ, RZ, -0x1 ;  /* 0xffffffffff047424 */ /* 0x000fe200078e00ff */
[----:B------:R-:W-:-:S07]  /*302f0*/  MOV R3, 0x1f ;  /* 0x0000001f00037802 */ /* 0x000fce0000000f00 */
[----:B--2---:R-:W-:Y:S05]  /*30300*/  WARPSYNC.COLLECTIVE R4, `(.L_x_1478) ;  /* 0x0000000004087348 */ /* 0x004fea0003c00000 */
[----:B------:R1:W3:Y:S02]  /*30310*/  SHFL.BFLY P0, R0, R2, R0, R3 ;  /* 0x0c00000002007389 */ /* 0x0002e40000000003 */
[----:B-123--:R-:W-:Y:S01]  /*30320*/  ENDCOLLECTIVE ;  /* 0x000000000000791b */ /* 0x00efe20003800000 */
.L_x_1478:
[----:B------:R-:W-:Y:S02]  /*30330*/  MOV R5, R0 ;  /* 0x0000000000057202 */ /* 0x000fe40000000f00 */
[----:B------:R-:W-:-:S03]  /*30340*/  MOV R0, 0x1 ;  /* 0x0000000100007802 */ /* 0x000fc60000000f00 */
[----:B------:R-:W-:-:S04]  /*30350*/  FADD.FTZ R5, R5, R8 ;  /* 0x0000000805057221 */ /* 0x000fc80000010000 */
[----:B------:R-:W-:-:S07]  /*30360*/  IMAD.MOV.U32 R2, RZ, RZ, R5 ;  /* 0x000000ffff027224 */ /* 0x000fce00078e0005 */
[----:B------:R-:W-:Y:S05]  /*30370*/  WARPSYNC.COLLECTIVE R4, `(.L_x_1479) ;  /* 0x0000000004087348 */ /* 0x000fea0003c00000 */
[----:B------:R1:W2:Y:S02]  /*30380*/  SHFL.BFLY P0, R0, R2, R0, R3 ;  /* 0x0c00000002007389 */ /* 0x0002a40000000003 */
[----:B-12---:R-:W-:Y:S01]  /*30390*/  ENDCOLLECTIVE ;  /* 0x000000000000791b */ /* 0x006fe20003800000 */
.L_x_1479:
[----:B------:R-:W-:Y:S01]  /*303a0*/  IMAD.MOV.U32 R6, RZ, RZ, R0 ;  /* 0x000000ffff067224 */ /* 0x000fe200078e0000 */
[----:B------:R-:W-:Y:S02]  /*303b0*/  MOV R0, 0x2 ;  /* 0x0000000200007802 */ /* 0x000fe40000000f00 */
[----:B------:R-:W-:Y:S01]  /*303c0*/  MOV R2, R7 ;  /* 0x0000000700027202 */ /* 0x000fe20000000f00 */
[----:B------:R-:W-:-:S07]  /*303d0*/  FADD.FTZ R17, R5, R6 ;  /* 0x0000000605117221 */ /* 0x000fce0000010000 */
[----:B------:R-:W-:Y:S05]  /*303e0*/  WARPSYNC.COLLECTIVE R4, `(.L_x_1480) ;  /* 0x0000000004087348 */ /* 0x000fea0003c00000 */
[----:B------:R1:W2:Y:S02]  /*303f0*/  SHFL.BFLY P0, R0, R2, R0, R3 ;  /* 0x0c00000002007389 */ /* 0x0002a40000000003 */
[----:B-12---:R-:W-:Y:S01]  /*30400*/  ENDCOLLECTIVE ;  /* 0x000000000000791b */ /* 0x006fe20003800000 */
.L_x_1480:
[----:B------:R-:W-:Y:S01]  /*30410*/  IMAD.MOV.U32 R2, RZ, RZ, R0 ;  /* 0x000000ffff027224 */ /* 0x000fe200078e0000 */
[----:B------:R-:W-:-:S03]  /*30420*/  MOV R0, 0x1 ;  /* 0x0000000100007802 */ /* 0x000fc60000000f00 */
[----:B------:R-:W-:-:S07]  /*30430*/  FADD.FTZ R2, R2, R7 ;  /* 0x0000000702027221 */ /* 0x000fce0000010000 */
[----:B------:R-:W-:Y:S05]  /*30440*/  WARPSYNC.COLLECTIVE R4, `(.L_x_1481) ;  /* 0x0000000004087348 */ /* 0x000fea0003c00000 */
[----:B------:R1:W2:Y:S02]  /*30450*/  SHFL.BFLY P0, R0, R2, R0, R3 ;  /* 0x0c00000002007389 */ /* 0x0002a40000000003 */
[----:B-12---:R-:W-:Y:S01]  /*30460*/  ENDCOLLECTIVE ;  /* 0x000000000000791b */ /* 0x006fe20003800000 */
.L_x_1481:
[----:B------:R-:W-:Y:S01]  /*30470*/  MOV R3, R0 ;  /* 0x0000000000037202 */ /* 0x000fe20000000f00 */
[----:B------:R-:W-:Y:S06]  /*30480*/  BRA `(.L_x_1482) ;  /* 0xffffffe800cc7947 */ /* 0x000fec000383ffff */
.L_x_1483:
        /* <DEDUP_REMOVED lines=15> */
.L_x_7847:


//--------------------- .text._ZN5flash24flash_fwd_splitkv_kernelI23Flash_fwd_kernel_traitsILi64ELi64ELi256ELi4ELb0ELb0EN7cutlass6half_tE19Flash_kernel_traitsILi64ELi64ELi256ELi4ES3_EELb1ELb0ELb0ELb0ELb0ELb0ELb1ELb0EEEvNS_16Flash_fwd_paramsE --------------------------
	.section	.text._ZN5flash24flash_fwd_splitkv_kernelI23Flash_fwd_kernel_traitsILi64ELi64ELi256ELi4ELb0ELb0EN7cutlass6half_tE19Flash_kernel_traitsILi64ELi64ELi256ELi4ES3_EELb1ELb0ELb0ELb0ELb0ELb0ELb1ELb0EEEvNS_16Flash_fwd_paramsE,"ax",@progbits
	.align	128
        .global         _ZN5flash24flash_fwd_splitkv_kernelI23Flash_fwd_kernel_traitsILi64ELi64ELi256ELi4ELb0ELb0EN7cutlass6half_tE19Flash_kernel_traitsILi64ELi64ELi256ELi4ES3_EELb1ELb0ELb0ELb0ELb0ELb0ELb1ELb0EEEvNS_16Flash_fwd_paramsE
        .type           _ZN5flash24flash_fwd_splitkv_kernelI23Flash_fwd_kernel_traitsILi64ELi64ELi256ELi4ELb0ELb0EN7cutlass6half_tE19Flash_kernel_traitsILi64ELi64ELi256ELi4ES3_EELb1ELb0ELb0ELb0ELb0ELb0ELb1ELb0EEEvNS_16Flash_fwd_paramsE,@function
        .size           _ZN5flash24flash_fwd_splitkv_kernelI23Flash_fwd_kernel_traitsILi64ELi64ELi256ELi4ELb0ELb0EN7cutlass6half_tE19Flash_kernel_traitsILi64ELi64ELi256ELi4ES3_EELb1ELb0ELb0ELb0ELb0ELb0ELb1ELb0EEEvNS_16Flash_fwd_paramsE,(.L_x_7886 - _ZN5flash24flash_fwd_splitkv_kernelI23Flash_fwd_kernel_traitsILi64ELi64ELi256ELi4ELb0ELb0EN7cutlass6half_tE19Flash_kernel_traitsILi64ELi64ELi256ELi4ES3_EELb1ELb0ELb0ELb0ELb0ELb0ELb1ELb0EEEvNS_16Flash_fwd_paramsE)
        .other          _ZN5flash24flash_fwd_splitkv_kernelI23Flash_fwd_kernel_traitsILi64ELi64ELi256ELi4ELb0ELb0EN7cutlass6half_tE19Flash_kernel_traitsILi64ELi64ELi256ELi4ES3_EELb1ELb0ELb0ELb0ELb0ELb0ELb1ELb0EEEvNS_16Flash_fwd_paramsE,@"STO_CUDA_ENTRY STV_DEFAULT"
_ZN5flash24flash_fwd_splitkv_kernelI23Flash_fwd_kernel_traitsILi64ELi64ELi256ELi4ELb0ELb0EN7cutlass6half_tE19Flash_kernel_traitsILi64ELi64ELi256ELi4ES3_EELb1ELb0ELb0ELb0ELb0ELb0ELb1ELb0EEEvNS_16Flash_fwd_paramsE:
.text._ZN5flash24flash_fwd_splitkv_kernelI23Flash_fwd_kernel_traitsILi64ELi64ELi256ELi4ELb0ELb0EN7cutlass6half_tE19Flash_kernel_traitsILi64ELi64ELi256ELi4ES3_EELb1ELb0ELb0ELb0ELb0ELb0ELb1ELb0EEEvNS_16Flash_fwd_paramsE:
[----:B------:R-:W1:Y:S01]  /*0000*/  LDC R1, c[0x0][0x28] ;  /* 0x00000a00ff017b82 */ /* 0x000e620000000800 */
[----:B------:R-:W-:-:S07]  /*0010*/  ULDC UR6, c[0x0][0x270] ;  /* 0x00009c0000067ab9 */ /* 0x000fce0000000800 */
[----:B------:R-:W2:Y:S01]  /*0020*/  S2UR UR13, SR_CTAID.Z ;  /* 0x00000000000d79c3 */ /* 0x000ea20000002700 */
[----:B------:R-:W3:Y:S01]  /*0030*/  I2F.U32.RP R2, UR6 ;  /* 0x0000000600027d06 */ /* 0x000ee20008209000 */
[----:B------:R-:W-:Y:S01]  /*0040*/  UISETP.NE.U32.AND UP2, UPT, UR6, URZ, UPT ;  /* 0x0000003f0600728c */ /* 0x000fe2000bf45070 */
[----:B-1----:R-:W-:Y:S01]  /*0050*/  VIADD R1, R1, 0xffffffd0 ;  /* 0xffffffd001017836 */ /* 0x002fe20000000000 */
[----:B------:R-:W-:Y:S01]  /*0060*/  ULDC.64 UR8, c[0x0][0x2f0] ;  /* 0x0000bc0000087ab9 */ /* 0x000fe20000000a00 */
[----:B------:R-:W-:-:S04]  /*0070*/  ULDC.64 UR22, c[0x0][0x208] ;  /* 0x0000820000167ab9 */ /* 0x000fc80000000a00 */
[----:B---3--:R-:W1:Y:S02]  /*0080*/  MUFU.RCP R0, R2 ;  /* 0x0000000200007308 */ /* 0x008e640000001000 */
[----:B-1----:R-:W-:-:S06]  /*0090*/  VIADD R0, R0, 0xffffffe ;  /* 0x0ffffffe00007836 */ /* 0x002fcc0000000000 */
[----:B------:R-:W1:Y:S02]  /*00a0*/  F2I.FTZ.U32.TRUNC.NTZ R0, R0 ;  /* 0x0000000000007305 */ /* 0x000e64000021f000 */
[----:B-1----:R-:W-:-:S13]  /*00b0*/  R2UR UR5, R0 ;  /* 0x00000000000572ca */ /* 0x002fda00000e0000 */
[----:B------:R-:W-:-:S04]  /*00c0*/  UIADD3 UR4, URZ, -UR5, URZ ;  /* 0x800000053f047290 */ /* 0x000fc8000fffe03f */
[----:B------:R-:W-:-:S03]  /*00d0*/  UIMAD UR7, UR4, UR6, URZ ;  /* 0x00000006040772a4 */ /* 0x000fc6000f8e023f */
[----:B------:R-:W-:Y:S02]  /*00e0*/  UMOV UR4, URZ ;  /* 0x0000003f00047c82 */ /* 0x000fe40008000000 */
[----:B------:R-:W-:-:S04]  /*00f0*/  UIMAD.WIDE.U32 UR4, UR5, UR7, UR4 ;  /* 0x00000007050472a5 */ /* 0x000fc8000f8e0004 */
[----:B--2---:R-:W-:-:S03]  /*0100*/  UIMAD.WIDE.U32 UR16, UR5, UR13, URZ ;  /* 0x0000000d051072a5 */ /* 0x004fc6000f8e003f */
[----:B------:R-:W-:Y:S01]  /*0110*/  ULDC.64 UR4, c[0x0][0x2f0] ;  /* 0x0000bc0000047ab9 */ /* 0x000fe20000000a00 */
[----:B------:R-:W-:Y:S02]  /*0120*/  UIADD3 UR7, -UR17, URZ, URZ ;  /* 0x0000003f11077290 */ /* 0x000fe4000fffe13f */
[----:B------:R-:W-:Y:S02]  /*0130*/  UISETP.NE.U32.AND UP1, UPT, UR4, URZ, UPT ;  /* 0x0000003f0400728c */ /* 0x000fe4000bf25070 */
[----:B------:R-:W-:Y:S02]  /*0140*/  UIMAD UR7, UR6, UR7, UR13 ;  /* 0x00000007060772a4 */ /* 0x000fe4000f8e020d */
[----:B------:R-:W-:Y:S02]  /*0150*/  UISETP.NE.AND.EX UP1, UPT, UR5, URZ, UPT, UP1 ;  /* 0x0000003f0500728c */ /* 0x000fe4000bf25310 */
[----:B------:R-:W-:Y:S01]  /*0160*/  UISETP.GE.U32.AND UP0, UPT, UR7, UR6, UPT ;  /* 0x000000060700728c */ /* 0x000fe2000bf06070 */
[----:B------:R-:W-:-:S03]  /*0170*/  ULDC.64 UR4, c[0x0][0x300] ;  /* 0x0000c00000047ab9 */ /* 0x000fc60000000a00 */
[----:B------:R-:W-:-:S07]  /*0180*/  PLOP3.LUT P2, PT, PT, PT, UP1, 0x80, 0x0 ;  /* 0x000000000000781c */ /* 0x000fce0003f4f018 */
[----:B------:R-:W-:Y:S02]  /*0190*/  @UP0 UIADD3 UR7, UR7, -UR6, URZ ;  /* 0x8000000607070290 */ /* 0x000fe4000fffe03f */
[----:B------:R-:W-:Y:S02]  /*01a0*/  @UP0 UIADD3 UR17, UR17, 0x1, URZ ;  /* 0x0000000111110890 */ /* 0x000fe4000fffe03f */
[----:B------:R-:W-:Y:S02]  /*01b0*/  UISETP.GE.U32.AND UP3, UPT, UR7, UR6, UPT ;  /* 0x000000060700728c */ /* 0x000fe4000bf66070 */
[----:B------:R-:W-:Y:S01]  /*01c0*/  UISETP.NE.U32.AND UP0, UPT, UR4, URZ, UPT ;  /* 0x0000003f0400728c */ /* 0x000fe2000bf05070 */
[----:B------:R-:W-:-:S03]  /*01d0*/  ULDC.U8 UR7, c[0x0][0x3c2] ;  /* 0x0000f08000077ab9 */ /* 0x000fc60000000000 */
[----:B------:R-:W-:-:S03]  /*01e0*/  UISETP.NE.AND.EX UP0, UPT, UR5, URZ, UPT, UP0 ;  /* 0x0000003f0500728c */ /* 0x000fc6000bf05300 */
[----:B------:R-:W-:Y:S02]  /*01f0*/  ULDC.64 UR4, c[0x0][0x2f8] ;  /* 0x0000be0000047ab9 */ /* 0x000fe40000000a00 */
[----:B------:R-:W-:Y:S02]  /*0200*/  @UP3 UIADD3 UR17, UR17, 0x1, URZ ;  /* 0x0000000111113890 */ /* 0x000fe4000fffe03f */
[----:B------:R-:W-:Y:S01]  /*0210*/  @!UP2 ULOP3.LUT UR17, URZ, UR6, URZ, 0x33, !UPT ;  /* 0x000000063f11a292 */ /* 0x000fe2000f8e333f */
[----:B------:R-:W-:Y:S01]  /*0220*/  PLOP3.LUT P0, PT, PT, PT, UP0, 0x80, 0x0 ;  /* 0x000000000000781c */ /* 0x000fe20003f0f008 */
[----:B------:R-:W-:Y:S02]  /*0230*/  UISETP.NE.AND UP3, UPT, UR7, URZ, UPT ;  /* 0x0000003f0700728c */ /* 0x000fe4000bf65270 */
[----:B------:R-:W-:Y:S01]  /*0240*/  UIMAD.WIDE UR8, UR17, 0x4, UR8 ;  /* 0x00000004110878a5 */ /* 0x000fe2000f8e0208 */
[----:B------:R-:W-:Y:S01]  /*0250*/  @UP0 ULDC.64 UR10, c[0x0][0x300] ;  /* 0x0000c000000a0ab9 */ /* 0x000fe20000000a00 */
[----:B------:R-:W-:-:S02]  /*0260*/  UISETP.EQ.U32.AND UP2, UPT, UR4, URZ, UPT ;  /* 0x0000003f0400728c */ /* 0x000fc4000bf42070 */
[----:B------:R-:W-:Y:S02]  /*0270*/  @UP0 UIMAD.WIDE UR10, UR17, 0x4, UR10 ;  /* 0x00000004110a08a5 */ /* 0x000fe4000f8e020a */
[----:B------:R-:W-:Y:S01]  /*0280*/  IMAD.U32 R10, RZ, RZ, UR8 ;  /* 0x00000008ff0a7e24 */ /* 0x000fe2000f8e00ff */
[----:B------:R-:W-:Y:S01]  /*0290*/  UISETP.EQ.OR.EX UP2, UPT, UR5, URZ, !UP3, UP2 ;  /* 0x0000003f0500728c */ /* 0x000fe2000df42720 */
[----:B------:R-:W-:Y:S01]  /*02a0*/  IMAD.U32 R11, RZ, RZ, UR9 ;  /* 0x00000009ff0b7e24 */ /* 0x000fe2000f8e00ff */
[----:B------:R-:W-:Y:S01]  /*02b0*/  ULDC.64 UR8, c[0x0][0x2f8] ;  /* 0x0000be0000087ab9 */ /* 0x000fe20000000a00 */
[----:B------:R-:W-:Y:S02]  /*02c0*/  IMAD.U32 R8, RZ, RZ, UR10 ;  /* 0x0000000aff087e24 */ /* 0x000fe4000f8e00ff */
[----:B------:R-:W-:Y:S01]  /*02d0*/  IMAD.U32 R9, RZ, RZ, UR11 ;  /* 0x0000000bff097e24 */ /* 0x000fe2000f8e00ff */
[----:B------:R-:W2:Y:S04]  /*02e0*/  @P2 LDG.E R6, desc[UR22][R10.64] ;  /* 0x000000160a062981 */ /* 0x000ea8000c1e1900 */
[----:B------:R-:W3:Y:S01]  /*02f0*/  @P2 LDG.E R0, desc[UR22][R10.64+0x4] ;  /* 0x000004160a002981 */ /* 0x000ee2000c1e1900 */
[----:B------:R-:W-:Y:S01]  /*0300*/  PLOP3.LUT P1, PT, PT, PT, UP2, 0x80, 0x0 ;  /* 0x000000000000781c */ /* 0x000fe20003f2f028 */
[----:B------:R-:W-:-:S02]  /*0310*/  UIMAD.WIDE UR8, UR17, 0x4, UR8 ;  /* 0x00000004110878a5 */ /* 0x000fc4000f8e0208 */
[----:B------:R-:W4:Y:S04]  /*0320*/  @P0 LDG.E R2, desc[UR22][R8.64] ;  /* 0x0000001608020981 */ /* 0x000f28000c1e1900 */
[----:B------:R-:W-:Y:S02]  /*0330*/  IMAD.U32 R4, RZ, RZ, UR8 ;  /* 0x00000008ff047e24 */ /* 0x000fe4000f8e00ff */
[----:B------:R-:W-:-:S05]  /*0340*/  IMAD.U32 R5, RZ, RZ, UR9 ;  /* 0x00000009ff057e24 */ /* 0x000fca000f8e00ff */
[----:B------:R-:W5:Y:S01]  /*0350*/  @!P1 LDG.E R3, desc[UR22][R4.64] ;  /* 0x0000001604039981 */ /* 0x000f62000c1e1900 */
[----:B------:R-:W-:Y:S01]  /*0360*/  UMOV UR27, 0xffffffff ;  /* 0xffffffff001b7882 */ /* 0x000fe20000000000 */
[----:B------:R-:W-:Y:S01]  /*0370*/  UMOV UR7, URZ ;  /* 0x0000003f00077c82 */ /* 0x000fe20008000000 */
[----:B------:R-:W1:Y:S01]  /*0380*/  S2R R197, SR_TID.X ;  /* 0x0000000000c57919 */ /* 0x000e620000002100 */
[----:B------:R-:W-:Y:S01]  /*0390*/  UMOV UR8, 0xffffffff ;  /* 0xffffffff00087882 */ /* 0x000fe20000000000 */
[----:B------:R-:W1:Y:S08]  /*03a0*/  S2UR UR21, SR_CTAID.X ;  /* 0x00000000001579c3 */ /* 0x000e700000002500 */
[----:B------:R-:W1:Y:S01]  /*03b0*/  S2UR UR9, SR_CTAID.Y ;  /* 0x00000000000979c3 */ /* 0x000e620000002600 */
[----:B--2---:R-:W-:-:S02]  /*03c0*/  @P2 R2UR UR27, R6 ;  /* 0x00000000061b22ca */ /* 0x004fc400000e0000 */
[----:B---3--:R-:W-:Y:S02]  /*03d0*/  @P2 R2UR UR25, R0 ;  /* 0x00000000001922ca */ /* 0x008fe400000e0000 */
[----:B----4-:R-:W-:Y:S02]  /*03e0*/  @P0 R2UR UR7, R2 ;  /* 0x00000000020702ca */ /* 0x010fe400000e0000 */
[----:B------:R-:W-:-:S04]  /*03f0*/  ISETP.NE.U32.AND P0, PT, RZ, UR4, PT ;  /* 0x00000004ff007c0c */ /* 0x000fc8000bf05070 */
[----:B------:R-:W-:-:S05]  /*0400*/  ISETP.NE.AND.EX P0, PT, RZ, UR5, PT, P0 ;  /* 0x00000005ff007c0c */ /* 0x000fca000bf05300 */
[----:B------:R-:W-:Y:S02]  /*0410*/  @UP1 UIADD3 UR25, UR25, -UR27, URZ ;  /* 0x8000001b19191290 */ /* 0x000fe4000fffe03f */
[----:B------:R-:W-:Y:S01]  /*0420*/  UIADD3 UR4, -UR17, URZ, URZ ;  /* 0x0000003f11047290 */ /* 0x000fe2000fffe13f */
[----:B-----5:R-:W-:-:S03]  /*0430*/  @!P1 R2UR UR8, R3 ;  /* 0x00000000030892ca */ /* 0x020fc600000e0000 */
[----:B------:R-:W-:Y:S01]  /*0440*/  UIMAD UR13, UR6, UR4, UR13 ;  /* 0x00000004060d72a4 */ /* 0x000fe2000f8e020d */
[----:B------:R-:W-:Y:S01]  /*0450*/  @!UP1 ULDC UR25, c[0x0][0x2c4] ;  /* 0x0000b10000199ab9 */ /* 0x000fe20000000800 */
[----:B-1----:R-:W-:Y:S10]  /*0460*/  @!P0 BRA `(.L_x_1484) ;  /* 0x00000000001c8947 */ /* 0x002ff40003800000 */
[----:B------:R-:W-:-:S13]  /*0470*/  PLOP3.LUT P0, PT, PT, PT, UP3, 0x80, 0x0 ;  /* 0x000000000000781c */ /* 0x000fda0003f0f038 */
[----:B------:R-:W2:Y:S04]  /*0480*/  @P0 LDG.E R0, desc[UR22][R4.64+0x4] ;  /* 0x0000041604000981 */ /* 0x000ea8000c1e1900 */
[----:B------:R-:W3:Y:S01]  /*0490*/  @!P0 LDG.E R2, desc[UR22][R4.64] ;  /* 0x0000001604028981 */ /* 0x000ee2000c1e1900 */
[----:B--2---:R-:W-:-:S13]  /*04a0*/  @P0 R2UR UR10, R0 ;  /* 0x00000000000a02ca */ /* 0x004fda00000e0000 */
[----:B------:R-:W-:-:S07]  /*04b0*/  @UP3 UIADD3 UR10, UR10, -UR8, URZ ;  /* 0x800000080a0a3290 */ /* 0x000fce000fffe03f */
[----:B---3--:R-:W-:Y:S01]  /*04c0*/  @!P0 R2UR UR10, R2 ;  /* 0x00000000020a82ca */ /* 0x008fe200000e0000 */
[----:B------:R-:W-:-:S14]  /*04d0*/  BRA `(.L_x_1485) ;  /* 0x0000000000047947 */ /* 0x000fdc0003800000 */
.L_x_1484:
[----:B------:R-:W-:-:S05]  /*04e0*/  ULDC UR10, c[0x0][0x2c8] ;  /* 0x0000b200000a7ab9 */ /* 0x000fca0000000800 */
.L_x_1485:
        /* <DEDUP_REMOVED lines=19> */
[----:B------:R-:W-:Y:S01]  /*0620*/  @!UP2 UIADD3 UR24, UR4, UR10, -UR7 ;  /* 0x0000000a0418a290 */ /* 0x000fe2000fffe807 */
[----:B------:R-:W-:Y:S11]  /*0630*/  @!P0 EXIT ;  /* 0x000000000000894d */ /* 0x000ff60003800000 */
[----:B------:R-:W-:Y:S01]  /*0640*/  ULDC UR11, c[0x0][0x10] ;  /* 0x00000400000b7ab9 */ /* 0x000fe20000000800 */
[----:B------:R-:W1:Y:S01]  /*0650*/  LDC R0, c[0x0][0x10] ;  /* 0x00000400ff007b82 */ /* 0x000e620000000800 */
[----:B------:R-:W-:Y:S01]  /*0660*/  ULDC UR5, c[0x0][0x2c8] ;  /* 0x0000b20000057ab9 */ /* 0x000fe20000000800 */
[----:B------:R-:W-:Y:S01]  /*0670*/  UMOV UR14, URZ ;  /* 0x0000003f000e7c82 */ /* 0x000fe20008000000 */
[----:B------:R-:W-:Y:S02]  /*0680*/  UIADD3 UR5, UR5, 0xff, URZ ;  /* 0x000000ff05057890 */ /* 0x000fe4000fffe03f */
[----:B------:R-:W-:Y:S02]  /*0690*/  UISETP.NE.AND UP1, UPT, UR11, URZ, UPT ;  /* 0x0000003f0b00728c */ /* 0x000fe4000bf25270 */
[----:B------:R-:W-:Y:S01]  /*06a0*/  USHF.R.S32.HI UR4, URZ, 0x1f, UR5 ;  /* 0x0000001f3f047899 */ /* 0x000fe20008011405 */
[----:B------:R-:W-:-:S03]  /*06b0*/  ULDC UR20, c[0x0][0x398] ;  /* 0x0000e60000147ab9 */ /* 0x000fc60000000800 */
[----:B------:R-:W-:-:S04]  /*06c0*/  ULEA.HI UR4, UR4, UR5, URZ, 0x8 ;  /* 0x0000000504047291 */ /* 0x000fc8000f8f403f */
[----:B------:R-:W-:-:S04]  /*06d0*/  ULEA.HI.SX32 UR12, UR4, UR11, 0x18 ;  /* 0x0000000b040c7291 */ /* 0x000fc8000f8fc23f */
[----:B------:R-:W-:Y:S01]  /*06e0*/  UIADD3 UR12, UR12, -0x1, URZ ;  /* 0xffffffff0c0c7890 */ /* 0x000fe2000fffe03f */
[-C--:B-1----:R-:W-:Y:S02]  /*06f0*/  IABS R2, R0.reuse ;  /* 0x0000000000027213 */ /* 0x082fe40000000000 */
[----:B------:R-:W-:Y:S02]  /*0700*/  IABS R0, R0 ;  /* 0x0000000000007213 */ /* 0x000fe40000000000 */
[----:B------:R-:W-:-:S03]  /*0710*/  R2UR UR10, R2 ;  /* 0x00000000020a72ca */ /* 0x000fc600000e0000 */
[----:B------:R-:W-:-:S10]  /*0720*/  IMAD.MOV R0, RZ, RZ, -R0 ;  /* 0x000000ffff007224 */ /* 0x000fd400078e0a00 */
[----:B------:R-:W1:Y:S08]  /*0730*/  I2F.RP R4, UR10 ;  /* 0x0000000a00047d06 */ /* 0x000e700008209400 */
[----:B-1----:R-:W1:Y:S02]  /*0740*/  MUFU.RCP R3, R4 ;  /* 0x0000000400037308 */ /* 0x002e640000001000 */
[----:B-1----:R-:W-:-:S06]  /*0750*/  VIADD R3, R3, 0xffffffe ;  /* 0x0ffffffe03037836 */ /* 0x002fcc0000000000 */
[----:B------:R-:W1:Y:S02]  /*0760*/  F2I.FTZ.U32.TRUNC.NTZ R2, R3 ;  /* 0x0000000300027305 */ /* 0x000e64000021f000 */
[----:B-1----:R-:W-:Y:S01]  /*0770*/  R2UR UR15, R2 ;  /* 0x00000000020f72ca */ /* 0x002fe200000e0000 */
[----:B------:R-:W-:Y:S01]  /*0780*/  IMAD.U32 R2, RZ, RZ, UR12 ;  /* 0x0000000cff027e24 */ /* 0x000fe2000f8e00ff */
[----:B------:R-:W-:-:S04]  /*0790*/  ULOP3.LUT UR12, UR12, UR11, URZ, 0x3c, !UPT ;  /* 0x0000000b0c0c7292 */ /* 0x000fc8000f8e3c3f */
[----:B------:R-:W-:-:S04]  /*07a0*/  IABS R2, R2 ;  /* 0x0000000200027213 */ /* 0x000fc80000000000 */
[----:B------:R-:W-:-:S03]  /*07b0*/  R2UR UR5, R2 ;  /* 0x00000000020572ca */ /* 0x000fc600000e0000 */
[----:B------:R-:W-:-:S04]  /*07c0*/  UIADD3 UR4, URZ, -UR15, URZ ;  /* 0x8000000f3f047290 */ /* 0x000fc8000fffe03f */
[----:B------:R-:W-:-:S04]  /*07d0*/  UIMAD UR4, UR4, UR10, URZ ;  /* 0x0000000a040472a4 */ /* 0x000fc8000f8e023f */
[----:B------:R-:W-:-:S03]  /*07e0*/  UIMAD.WIDE.U32 UR14, UR15, UR4, UR14 ;  /* 0x000000040f0e72a5 */ /* 0x000fc6000f8e000e */
[----:B------:R-:W-:Y:S01]  /*07f0*/  R2UR UR4, R0 ;  /* 0x00000000000472ca */ /* 0x000fe200000e0000 */
[----:B------:R-:W-:-:S12]  /*0800*/  UIMAD.WIDE.U32 UR14, UR15, UR5, URZ ;  /* 0x000000050f0e72a5 */ /* 0x000fd8000f8e003f */
[----:B------:R-:W-:-:S04]  /*0810*/  UIMAD UR4, UR15, UR4, UR5 ;  /* 0x000000040f0472a4 */ /* 0x000fc8000f8e0205 */
[----:B------:R-:W-:-:S11]  /*0820*/  UISETP.GT.U32.AND UP0, UPT, UR10, UR4, UPT ;  /* 0x000000040a00728c */ /* 0x000fd6000bf04070 */
[----:B------:R-:W-:Y:S02]  /*0830*/  @!UP0 UIADD3 UR4, UR4, -UR10, URZ ;  /* 0x8000000a04048290 */ /* 0x000fe4000fffe03f */
[----:B------:R-:W-:Y:S02]  /*0840*/  @!UP0 UIADD3 UR15, UR15, 0x1, URZ ;  /* 0x000000010f0f8890 */ /* 0x000fe4000fffe03f */
[----:B------:R-:W-:Y:S02]  /*0850*/  UISETP.GE.U32.AND UP2, UPT, UR4, UR10, UPT ;  /* 0x0000000a0400728c */ /* 0x000fe4000bf46070 */
[----:B------:R-:W-:Y:S02]  /*0860*/  UIADD3 UR4, UR24, 0xff, URZ ;  /* 0x000000ff18047890 */ /* 0x000fe4000fffe03f */
[----:B------:R-:W-:Y:S02]  /*0870*/  UISETP.GE.AND UP0, UPT, UR12, URZ, UPT ;  /* 0x0000003f0c00728c */ /* 0x000fe4000bf06270 */
[----:B------:R-:W-:-:S04]  /*0880*/  USHF.R.S32.HI UR5, URZ, 0x1f, UR4 ;  /* 0x0000001f3f057899 */ /* 0x000fc80008011404 */
[----:B------:R-:W-:Y:S02]  /*0890*/  ULEA.HI UR4, UR5, UR4, URZ, 0x8 ;  /* 0x0000000405047291 */ /* 0x000fe4000f8f403f */
[----:B------:R-:W-:Y:S02]  /*08a0*/  @UP2 UIADD3 UR15, UR15, 0x1, URZ ;  /* 0x000000010f0f2890 */ /* 0x000fe4000fffe03f */
[----:B------:R-:W-:Y:S02]  /*08b0*/  USHF.R.S32.HI UR4, URZ, 0x8, UR4 ;  /* 0x000000083f047899 */ /* 0x000fe40008011404 */
[----:B------:R-:W-:Y:S02]  /*08c0*/  @!UP0 UIADD3 UR15, -UR15, URZ, URZ ;  /* 0x0000003f0f0f8290 */ /* 0x000fe4000fffe13f */
[----:B------:R-:W-:Y:S02]  /*08d0*/  @!UP1 ULOP3.LUT UR15, URZ, UR11, URZ, 0x33, !UPT ;  /* 0x0000000b3f0f9292 */ /* 0x000fe4000f8e333f */
[----:B------:R-:W-:Y:S01]  /*08e0*/  IMAD.U32 R3, RZ, RZ, UR4 ;  /* 0x00000004ff037e24 */ /* 0x000fe2000f8e00ff */
[----:B------:R-:W-:-:S02]  /*08f0*/  UIADD3 UR5, -UR25, 0x13f, UR21 ;  /* 0x0000013f19057890 */ /* 0x000fc4000fffe115 */
[----:B------:R-:W-:Y:S01]  /*0900*/  UIMAD UR12, UR15, UR9, URZ ;  /* 0x000000090f0c72a4 */ /* 0x000fe2000f8e023f */
[----:B------:R-:W-:Y:S01]  /*0910*/  IMAD.U32 R0, RZ, RZ, UR15 ;  /* 0x0000000fff007e24 */ /* 0x000fe2000f8e00ff */
[----:B------:R-:W-:-:S04]  /*0920*/  UIADD3 UR5, UR5, UR20, UR24 ;  /* 0x0000001405057290 */ /* 0x000fc8000fffe018 */
[----:B------:R-:W-:Y:S01]  /*0930*/  VIADDMNMX R0, R0, UR12, R3, PT ;  /* 0x0000000c00007c46 */ /* 0x000fe2000b800103 */
[----:B------:R-:W-:-:S03]  /*0940*/  USHF.R.S32.HI UR4, URZ, 0x1f, UR5 ;  /* 0x0000001f3f047899 */ /* 0x000fc60008011405 */
[----:B------:R-:W-:Y:S01]  /*0950*/  R2UR UR19, R0 ;  /* 0x00000000001372ca */ /* 0x000fe200000e0000 */
[----:B------:R-:W-:-:S04]  /*0960*/  ULEA.HI UR4, UR4, UR5, URZ, 0x8 ;  /* 0x0000000504047291 */ /* 0x000fc8000f8f403f */
[----:B------:R-:W-:-:S08]  /*0970*/  USHF.R.S32.HI UR4, URZ, 0x8, UR4 ;  /* 0x000000083f047899 */ /* 0x000fd00008011404 */
[----:B------:R-:W-:-:S04]  /*0980*/  UISETP.LT.AND UP0, UPT, UR19, UR4, UPT ;  /* 0x000000041300728c */ /* 0x000fc8000bf01270 */
[----:B------:R-:W-:-:S04]  /*0990*/  USEL UR19, UR19, UR4, UP0 ;  /* 0x0000000413137287 */ /* 0x000fc80008000000 */
[----:B------:R-:W-:-:S06]  /*09a0*/  UISETP.GE.AND UP0, UPT, UR12, UR19, UPT ;  /* 0x000000130c00728c */ /* 0x000fcc000bf06270 */
[----:B------:R-:W-:-:S13]  /*09b0*/  PLOP3.LUT P0, PT, PT, PT, UP0, 0x80, 0x0 ;  /* 0x000000000000781c */ /* 0x000fda0003f0f008 */
[----:B------:R-:W-:Y:S05]  /*09c0*/  @!P0 BRA `(.L_x_1486) ;  /* 0x0000000400588947 */ /* 0x000fea0003800000 */
[----:B------:R-:W-:Y:S01]  /*09d0*/  SHF.R.S32.HI R0, RZ, 0x1f, R197 ;  /* 0x0000001fff007819 */ /* 0x000fe200000114c5 */
[----:B------:R-:W-:Y:S02]  /*09e0*/  ULDC.64 UR4, c[0x0][0x2c0] ;  /* 0x0000b00000047ab9 */ /* 0x000fe40000000a00 */
[----:B------:R-:W-:Y:S01]  /*09f0*/  UIMAD UR4, UR9, UR4, UR17 ;  /* 0x00000004090472a4 */ /* 0x000fe2000f8e0211 */
[----:B------:R-:W-:-:S03]  /*0a00*/  LEA.HI R7, R0, R197, RZ, 0x4 ;  /* 0x000000c500077211 */ /* 0x000fc600078f20ff */
[----:B------:R-:W-:Y:S01]  /*0a10*/  UIMAD UR4, UR4, UR6, UR13 ;  /* 0x00000006040472a4 */ /* 0x000fe2000f8e020d */
[----:B------:R-:W-:Y:S01]  /*0a20*/  LOP3.LUT R0, R7, 0xfffffff0, RZ, 0xc0, !PT ;  /* 0xfffffff007007812 */ /* 0x000fe200078ec0ff */
[----:B------:R-:W-:Y:S01]  /*0a30*/  UIADD3 UR6, -UR21, UR25, URZ ;  /* 0x0000001915067290 */ /* 0x000fe2000fffe13f */
[----:B------:R-:W-:Y:S01]  /*0a40*/  SHF.R.S32.HI R7, RZ, 0x4, R7 ;  /* 0x00000004ff077819 */ /* 0x000fe20000011407 */
[----:B------:R-:W-:Y:S02]  /*0a50*/  UIMAD UR8, UR4, UR5, UR21 ;  /* 0x00000005040872a4 */ /* 0x000fe4000f8e0215 */
[----:B------:R-:W-:Y:S01]  /*0a60*/  IMAD.IADD R197, R197, 0x1, -R0 ;  /* 0x00000001c5c57824 */ /* 0x000fe200078e0a00 */
[----:B------:R-:W-:Y:S01]  /*0a70*/  ULDC UR5, c[0x0][0x2dc] ;  /* 0x0000b70000057ab9 */ /* 0x000fe20000000800 */
[----:B------:R-:W-:Y:S01]  /*0a80*/  ULDC UR4, c[0x0][0x2d0] ;  /* 0x0000b40000047ab9 */ /* 0x000fe20000000800 */
[----:B------:R-:W-:Y:S01]  /*0a90*/  UIMAD UR5, UR8, UR5, URZ ;  /* 0x00000005080572a4 */ /* 0x000fe2000f8e023f */
[----:B------:R-:W-:Y:S01]  /*0aa0*/  IMAD.SHL.U32 R8, R197, 0x4, RZ ;  /* 0x00000004c5087824 */ /* 0x000fe200078e00ff */
[----:B------:R-:W-:Y:S01]  /*0ab0*/  USHF.R.S32.HI UR7, URZ, 0x1f, UR8 ;  /* 0x0000001f3f077899 */ /* 0x000fe20008011408 */
[----:B------:R-:W-:-:S02]  /*0ac0*/  VIADD R0, R7, 0x8 ;  /* 0x0000000807007836 */ /* 0x000fc40000000000 */
[C---:B------:R-:W-:Y:S01]  /*0ad0*/  VIADD R6, R7.reuse, 0x10 ;  /* 0x0000001007067836 */ /* 0x040fe20000000000 */
[--C-:B------:R-:W-:Y:S01]  /*0ae0*/  SHF.R.S32.HI R9, RZ, 0x1f, R8.reuse ;  /* 0x0000001fff097819 */ /* 0x100fe20000011408 */
[----:B------:R-:W-:Y:S01]  /*0af0*/  IMAD.U32 R2, RZ, RZ, UR5 ;  /* 0x00000005ff027e24 */ /* 0x000fe2000f8e00ff */
[----:B------:R-:W-:Y:S02]  /*0b00*/  ISETP.GE.AND P1, PT, R8, UR4, PT ;  /* 0x0000000408007c0c */ /* 0x000fe4000bf26270 */
[C---:B------:R-:W-:Y:S01]  /*0b10*/  ISETP.GE.AND P5, PT, R0.reuse, UR6, PT ;  /* 0x0000000600007c0c */ /* 0x040fe2000bfa6270 */
[----:B------:R-:W-:Y:S01]  /*0b20*/  IMAD.WIDE R4, R7, 0x40, R8 ;  /* 0x0000004007047825 */ /* 0x000fe200078e0208 */
[----:B------:R-:W-:Y:S02]  /*0b30*/  ISETP.GE.OR P4, PT, R0, UR6, P1 ;  /* 0x0000000600007c0c */ /* 0x000fe40008f86670 */
[----:B------:R-:W-:Y:S01]  /*0b40*/  ISETP.NE.OR P5, PT, R197, RZ, P5 ;  /* 0x000000ffc500720c */ /* 0x000fe20002fa5670 */
[C---:B------:R-:W-:Y:S01]  /*0b50*/  VIADD R0, R7.reuse, 0x38 ;  /* 0x0000003807007836 */ /* 0x040fe20000000000 */
[----:B------:R-:W-:Y:S01]  /*0b60*/  IADD3 R3, P0, R4, UR5, RZ ;  /* 0x0000000504037c10 */ /* 0x000fe2000ff1e0ff */
[----:B------:R-:W-:Y:S01]  /*0b70*/  ULDC.64 UR4, c[0x0][0x288] ;  /* 0x0000a20000047ab9 */ /* 0x000fe20000000a00 */
[----:B------:R-:W-:-:S02]  /*0b80*/  VIADD R4, R7, 0x20 ;  /* 0x0000002007047836 */ /* 0x000fc40000000000 */
[----:B------:R-:W-:Y:S01]  /*0b90*/  LEA.HI.X.SX32 R2, R2, R5, 0x1, P0 ;  /* 0x0000000502027211 */ /* 0x000fe200000f0eff */
[C---:B------:R-:W-:Y:S01]  /*0ba0*/  VIADD R5, R7.reuse, 0x18 ;  /* 0x0000001807057836 */ /* 0x040fe20000000000 */
[----:B------:R-:W-:Y:S02]  /*0bb0*/  ISETP.GE.OR P0, PT, R7, UR6, P1 ;  /* 0x0000000607007c0c */ /* 0x000fe40008f06670 */
[----:B------:R-:W-:Y:S02]  /*0bc0*/  LEA R8, P2, R3, UR4, 0x2 ;  /* 0x0000000403087c11 */ /* 0x000fe4000f8410ff */
[----:B------:R-:W-:Y:S01]  /*0bd0*/  ISETP.GE.OR P3, PT, R5, UR6, P1 ;  /* 0x0000000605007c0c */ /* 0x000fe20008f66670 */
[----:B------:R-:W-:Y:S01]  /*0be0*/  @!P5 IMAD.MOV.U32 R15, RZ, RZ, -0x800000 ;  /* 0xff800000ff0fd424 */ /* 0x000fe200078e00ff */
[----:B------:R-:W-:Y:S01]  /*0bf0*/  LEA.HI.X R9, R3, UR5, R2, 0x2, P2 ;  /* 0x0000000503097c11 */ /* 0x000fe200090f1402 */
[C---:B------:R-:W-:Y:S01]  /*0c00*/  VIADD R3, R7.reuse, 0x28 ;  /* 0x0000002807037836 */ /* 0x040fe20000000000 */
[C---:B------:R-:W-:Y:S01]  /*0c10*/  ISETP.GE.OR P2, PT, R6.reuse, UR6, P1 ;  /* 0x0000000606007c0c */ /* 0x040fe20008f46670 */
[----:B------:R-:W-:Y:S01]  /*0c20*/  ULDC.64 UR4, c[0x0][0x2b8] ;  /* 0x0000ae0000047ab9 */ /* 0x000fe20000000a00 */
[----:B------:R-:W-:Y:S01]  /*0c30*/  VIADD R2, R7, 0x30 ;  /* 0x0000003007027836 */ /* 0x000fe20000000000 */
[----:B------:R-:W-:Y:S01]  /*0c40*/  @!P4 STG.E.128 desc[UR22][R8.64+0x800], RZ ;  /* 0x000800ff0800c986 */ /* 0x000fe2000c101d16 */
[----:B------:R-:W-:-:S02]  /*0c50*/  ISETP.GE.AND P4, PT, R6, UR6, PT ;  /* 0x0000000606007c0c */ /* 0x000fc4000bf86270 */
[----:B------:R-:W-:Y:S01]  /*0c60*/  ISETP.GE.OR P6, PT, R4, UR6, P1 ;  /* 0x0000000604007c0c */ /* 0x000fe20008fc6670 */
[----:B------:R-:W-:Y:S01]  /*0c70*/  @!P0 STG.E.128 desc[UR22][R8.64], RZ ;  /* 0x000000ff08008986 */ /* 0x000fe2000c101d16 */
[----:B------:R-:W-:Y:S02]  /*0c80*/  ISETP.GE.OR P0, PT, R3, UR6, P1 ;  /* 0x0000000603007c0c */ /* 0x000fe40008f06670 */
[----:B------:R-:W-:Y:S01]  /*0c90*/  ISETP.NE.OR P4, PT, R197, RZ, P4 ;  /* 0x000000ffc500720c */ /* 0x000fe20002785670 */
[----:B------:R-:W-:Y:S01]  /*0ca0*/  @!P3 STG.E.128 desc[UR22][R8.64+0x1800], RZ ;  /* 0x001800ff0800b986 */ /* 0x000fe2000c101d16 */
[----:B------:R-:W-:-:S03]  /*0cb0*/  ISETP.GE.AND P3, PT, R5, UR6, PT ;  /* 0x0000000605007c0c */ /* 0x000fc6000bf66270 */
[----:B------:R-:W-:Y:S01]  /*0cc0*/  @!P2 STG.E.128 desc[UR22][R8.64+0x1000], RZ ;  /* 0x001000ff0800a986 */ /* 0x000fe2000c101d16 */
[----:B------:R-:W-:Y:S02]  /*0cd0*/  ISETP.GE.OR P2, PT, R2, UR6, P1 ;  /* 0x0000000602007c0c */ /* 0x000fe40008f46670 */
[----:B------:R-:W-:Y:S01]  /*0ce0*/  ISETP.GE.OR P1, PT, R0, UR6, P1 ;  /* 0x0000000600007c0c */ /* 0x000fe20008f26670 */
[----:B------:R-:W-:Y:S01]  /*0cf0*/  @!P6 STG.E.128 desc[UR22][R8.64+0x2000], RZ ;  /* 0x002000ff0800e986 */ /* 0x000fe2000c101d16 */
[C---:B------:R-:W-:Y:S02]  /*0d00*/  ISETP.NE.AND P6, PT, R197.reuse, RZ, PT ;  /* 0x000000ffc500720c */ /* 0x040fe40003fc5270 */
[----:B------:R-:W-:Y:S01]  /*0d10*/  ISETP.NE.OR P3, PT, R197, RZ, P3 ;  /* 0x000000ffc500720c */ /* 0x000fe20001f65670 */
[----:B------:R-:W-:Y:S01]  /*0d20*/  @!P0 STG.E.128 desc[UR22][R8.64+0x2800], RZ ;  /* 0x002800ff08008986 */ /* 0x000fe2000c101d16 */
[C---:B------:R-:W-:Y:S01]  /*0d30*/  IADD3 R5, P0, R7.reuse, UR8, RZ ;  /* 0x0000000807057c10 */ /* 0x040fe2000ff1e0ff */
[----:B------:R-:W-:Y:S01]  /*0d40*/  @!P4 IMAD.MOV.U32 R13, RZ, RZ, -0x800000 ;  /* 0xff800000ff0dc424 */ /* 0x000fe200078e00ff */
[----:B------:R-:W-:-:S02]  /*0d50*/  ISETP.GE.OR P6, PT, R7, UR6, P6 ;  /* 0x0000000607007c0c */ /* 0x000fc4000b7c6670 */
[----:B------:R-:W-:Y:S01]  /*0d60*/  LEA.HI.X.SX32 R6, R7, UR7, 0x1, P0 ;  /* 0x0000000707067c11 */ /* 0x000fe200080f0eff */
[----:B------:R-:W-:Y:S01]  /*0d70*/  @!P2 STG.E.128 desc[UR22][R8.64+0x3000], RZ ;  /* 0x003000ff0800a986 */ /* 0x000fe2000c101d16 */
[C---:B------:R-:W-:Y:S02]  /*0d80*/  LEA R10, P0, R5.reuse, UR4, 0x2 ;  /* 0x00000004050a7c11 */ /* 0x040fe4000f8010ff */
[----:B------:R-:W-:Y:S01]  /*0d90*/  ISETP.GE.AND P2, PT, R4, UR6, PT ;  /* 0x0000000604007c0c */ /* 0x000fe2000bf46270 */
[----:B------:R1:W-:Y:S01]  /*0da0*/  @!P1 STG.E.128 desc[UR22][R8.64+0x3800], RZ ;  /* 0x003800ff08009986 */ /* 0x0003e2000c101d16 */
[----:B------:R-:W-:Y:S02]  /*0db0*/  LEA.HI.X R11, R5, UR5, R6, 0x2, P0 ;  /* 0x00000005050b7c11 */ /* 0x000fe400080f1406 */
[----:B------:R-:W-:Y:S02]  /*0dc0*/  ISETP.GE.AND P0, PT, R2, UR6, PT ;  /* 0x0000000602007c0c */ /* 0x000fe4000bf06270 */
[----:B------:R-:W-:Y:S01]  /*0dd0*/  ISETP.GE.AND P1, PT, R3, UR6, PT ;  /* 0x0000000603007c0c */ /* 0x000fe2000bf26270 */
[----:B------:R-:W-:Y:S01]  /*0de0*/  @!P6 IMAD.MOV.U32 R17, RZ, RZ, -0x800000 ;  /* 0xff800000ff11e424 */ /* 0x000fe200078e00ff */
[C---:B------:R-:W-:Y:S01]  /*0df0*/  ISETP.NE.OR P0, PT, R197.reuse, RZ, P0 ;  /* 0x000000ffc500720c */ /* 0x040fe20000705670 */
[----:B------:R2:W-:Y:S01]  /*0e00*/  @!P5 STG.E desc[UR22][R10.64+0x20], R15 ;  /* 0x0000200f0a00d986 */ /* 0x0005e2000c101916 */
[----:B------:R-:W-:-:S02]  /*0e10*/  ISETP.NE.OR P2, PT, R197, RZ, P2 ;  /* 0x000000ffc500720c */ /* 0x000fc40001745670 */
[----:B------:R-:W-:Y:S01]  /*0e20*/  ISETP.NE.OR P1, PT, R197, RZ, P1 ;  /* 0x000000ffc500720c */ /* 0x000fe20000f25670 */
[----:B------:R2:W-:Y:S04]  /*0e30*/  @!P6 STG.E desc[UR22][R10.64], R17 ;  /* 0x000000110a00e986 */ /* 0x0005e8000c101916 */
[----:B------:R2:W-:Y:S04]  /*0e40*/  @!P4 STG.E desc[UR22][R10.64+0x40], R13 ;  /* 0x0000400d0a00c986 */ /* 0x0005e8000c101916 */
[----:B------:R-:W-:Y:S02]  /*0e50*/  @!P0 IMAD.MOV.U32 R3, RZ, RZ, -0x800000 ;  /* 0xff800000ff038424 */ /* 0x000fe400078e00ff */
[----:B------:R-:W-:-:S02]  /*0e60*/  @!P2 IMAD.MOV.U32 R7, RZ, RZ, -0x800000 ;  /* 0xff800000ff07a424 */ /* 0x000fc400078e00ff */
[----:B------:R-:W-:Y:S01]  /*0e70*/  @!P1 IMAD.MOV.U32 R5, RZ, RZ, -0x800000 ;  /* 0xff800000ff059424 */ /* 0x000fe200078e00ff */
[----:B------:R2:W-:Y:S01]  /*0e80*/  @!P0 STG.E desc[UR22][R10.64+0xc0], R3 ;  /* 0x0000c0030a008986 */ /* 0x0005e2000c101916 */
[----:B------:R-:W-:Y:S01]  /*0e90*/  ISETP.GE.AND P0, PT, R0, UR6, PT ;  /* 0x0000000600007c0c */ /* 0x000fe2000bf06270 */
[----:B-1----:R-:W-:Y:S02]  /*0ea0*/  @!P3 IMAD.MOV.U32 R9, RZ, RZ, -0x800000 ;  /* 0xff800000ff09b424 */ /* 0x002fe400078e00ff */
[----:B------:R2:W-:Y:S01]  /*0eb0*/  @!P2 STG.E desc[UR22][R10.64+0x80], R7 ;  /* 0x000080070a00a986 */ /* 0x0005e2000c101916 */
[----:B------:R-:W-:-:S03]  /*0ec0*/  ISETP.NE.OR P0, PT, R197, RZ, P0 ;  /* 0x000000ffc500720c */ /* 0x000fc60000705670 */
[----:B------:R2:W-:Y:S04]  /*0ed0*/  @!P3 STG.E desc[UR22][R10.64+0x60], R9 ;  /* 0x000060090a00b986 */ /* 0x0005e8000c101916 */
[----:B------:R2:W-:Y:S06]  /*0ee0*/  @!P1 STG.E desc[UR22][R10.64+0xa0], R5 ;  /* 0x0000a0050a009986 */ /* 0x0005ec000c101916 */
[----:B------:R-:W-:Y:S05]  /*0ef0*/  @P0 EXIT ;  /* 0x000000000000094d */ /* 0x000fea0003800000 */
[----:B--2---:R-:W-:-:S05]  /*0f00*/  MOV R3, 0xff800000 ;  /* 0xff80000000037802 */ /* 0x004fca0000000f00 */
[----:B------:R-:W-:Y:S01]  /*0f10*/  STG.E desc[UR22][R10.64+0xe0], R3 ;  /* 0x0000e0030a007986 */ /* 0x000fe2000c101916 */
[----:B------:R-:W-:Y:S05]  /*0f20*/  EXIT ;  /* 0x000000000000794d */ /* 0x000fea0003800000 */
.L_x_1486:
        /* <DEDUP_REMOVED lines=12> */
[----:B------:R-:W-:Y:S02]  /*0ff0*/  PLOP3.LUT P3, PT, PT, PT, PT, 0x8, 0x0 ;  /* 0x000000000000781c */ /* 0x000fe40003f6e170 */
[----:B------:R-:W-:Y:S02]  /*1000*/  CS2R R246, SRZ ;  /* 0x0000000000f67805 */ /* 0x000fe4000001ff00 */
[----:B------:R-:W-:Y:S02]  /*1010*/  ISETP.NE.AND.EX P1, PT, RZ, UR5, PT, P1 ;  /* 0x00000005ff007c0c */ /* 0x000fe4000bf25310 */
[----:B--2---:R-:W-:-:S11]  /*1020*/  @P0 R2UR UR6, R2 ;  /* 0x00000000020602ca */ /* 0x004fd600000e0000 */
        /* <DEDUP_REMOVED lines=12> */
.L_x_1487:
        /* <DEDUP_REMOVED lines=23> */
[C---:B------:R-:W-:Y:S02]  /*1260*/  ISETP.NE.AND P1, PT, R7.reuse, RZ, PT ;  /* 0x000000ff0700720c */ /* 0x040fe40003f25270 */
[----:B------:R-:W-:Y:S02]  /*1270*/  ISETP.GE.U32.AND P2, PT, R0, R3, PT ;  /* 0x000000030000720c */ /* 0x000fe40003f46070 */
[----:B------:R-:W-:-:S04]  /*1280*/  LOP3.LUT R0, R7, UR7, RZ, 0x3c, !PT ;  /* 0x0000000707007c12 */ /* 0x000fc8000f8e3cff */
[----:B------:R-:W-:Y:S02]  /*1290*/  ISETP.GE.AND P0, PT, R0, RZ, PT ;  /* 0x000000ff0000720c */ /* 0x000fe40003f06270 */
[----:B------:R-:W1:Y:S05]  /*12a0*/  LDC R0, c[0x0][0x278] ;  /* 0x00009e00ff007b82 */ /* 0x000e6a0000000800 */
[----:B------:R-:W-:-:S06]  /*12b0*/  @P2 IADD3 R9, R9, 0x1, RZ ;  /* 0x0000000109092810 */ /* 0x000fcc0007ffe0ff */
[----:B------:R-:W-:Y:S01]  /*12c0*/  @!P0 IMAD.MOV R9, RZ, RZ, -R9 ;  /* 0x000000ffff098224 */ /* 0x000fe200078e0a09 */
[----:B------:R-:W-:-:S05]  /*12d0*/  @!P1 LOP3.LUT R9, RZ, R7, RZ, 0x33, !PT ;  /* 0x00000007ff099212 */ /* 0x000fca00078e33ff */
[----:B------:R-:W-:-:S05]  /*12e0*/  IMAD.WIDE R12, R9, 0x4, R246 ;  /* 0x00000004090c7825 */ /* 0x000fca00078e02f6 */
[----:B------:R-:W2:Y:S01]  /*12f0*/  LDG.E R3, desc[UR22][R12.64] ;  /* 0x000000160c037981 */ /* 0x000ea2000c1e1900 */
[----:B------:R-:W-:Y:S02]  /*1300*/  MOV R2, UR13 ;  /* 0x0000000d00027c02 */ /* 0x000fe40008000f00 */
[----:B-1----:R-:W-:Y:S02]  /*1310*/  IABS R5, R0 ;  /* 0x0000000000057213 */ /* 0x002fe40000000000 */
[----:B------:R-:W-:Y:S02]  /*1320*/  IABS R2, R2 ;  /* 0x0000000200027213 */ /* 0x000fe40000000000 */
[----:B------:R-:W1:Y:S02]  /*1330*/  I2F.RP R8, R5 ;  /* 0x0000000500087306 */ /* 0x000e640000209400 */
[----:B------:R-:W-:-:S06]  /*1340*/  MOV R6, R2 ;  /* 0x0000000200067202 */ /* 0x000fcc0000000f00 */
[----:B-1----:R-:W1:Y:S02]  /*1350*/  MUFU.RCP R10, R8 ;  /* 0x00000008000a7308 */ /* 0x002e640000001000 */
[----:B-1----:R-:W-:-:S06]  /*1360*/  IADD3 R10, R10, 0xffffffe, RZ ;  /* 0x0ffffffe0a0a7810 */ /* 0x002fcc0007ffe0ff */
[----:B------:R-:W1:Y:S02]  /*1370*/  F2I.FTZ.U32.TRUNC.NTZ R11, R10 ;  /* 0x0000000a000b7305 */ /* 0x000e64000021f000 */
[----:B-1----:R-:W-:Y:S02]  /*1380*/  IMAD.MOV R4, RZ, RZ, -R11 ;  /* 0x000000ffff047224 */ /* 0x002fe400078e0a0b */
[----:B------:R-:W-:Y:S02]  /*1390*/  IMAD.MOV.U32 R10, RZ, RZ, RZ ;  /* 0x000000ffff0a7224 */ /* 0x000fe400078e00ff */
        /* <DEDUP_REMOVED lines=14> */
[----:B------:R-:W-:Y:S01]  /*1480*/  IMAD R4, R207, UR10, RZ ;  /* 0x0000000acf047c24 */ /* 0x000fe2000f8e02ff */
[----:B--2---:R-:W-:Y:S02]  /*1490*/  R2UR UR9, R3 ;  /* 0x00000000030972ca */ /* 0x004fe400000e0000 */
[----:B------:R-:W-:-:S04]  /*14a0*/  LOP3.LUT R3, R0, UR13, RZ, 0x3c, !PT ;  /* 0x0000000d00037c12 */ /* 0x000fc8000f8e3cff */
[----:B------:R-:W-:-:S07]  /*14b0*/  ISETP.GE.AND P0, PT, R3, RZ, PT ;  /* 0x000000ff0300720c */ /* 0x000fce0003f06270 */
        /* <DEDUP_REMOVED lines=11> */
[----:B------:R-:W-:-:S02]  /*1570*/  SHF.R.S32.HI R23, RZ, 0x1f, R2 ;  /* 0x0000001fff177819 */ /* 0x000fc40000011402 */
[----:B------:R-:W-:Y:S01]  /*1580*/  MOV R24, R2 ;  /* 0x0000000200187202 */ /* 0x000fe20000000f00 */
[----:B------:R-:W-:Y:S01]  /*1590*/  IMAD.U32 R9, RZ, RZ, UR4 ;  /* 0x00000004ff097e24 */ /* 0x000fe2000f8e00ff */
[----:B------:R-:W-:Y:S01]  /*15a0*/  ULDC.64 UR4, c[0x0][0x238] ;  /* 0x00008e0000047ab9 */ /* 0x000fe20000000a00 */
[----:B------:R-:W-:Y:S01]  /*15b0*/  IMAD R3, R23, UR6, RZ ;  /* 0x0000000617037c24 */ /* 0x000fe2000f8e02ff */
[----:B------:R-:W-:Y:S01]  /*15c0*/  UIMAD UR8, UR8, UR4, URZ ;  /* 0x00000004080872a4 */ /* 0x000fe2000f8e023f */
[----:B------:R-:W-:Y:S01]  /*15d0*/  IMAD.WIDE.U32 R4, R7, UR10, R8 ;  /* 0x0000000a07047c25 */ /* 0x000fe2000f8e0008 */
[----:B------:R-:W-:Y:S02]  /*15e0*/  UIMAD.WIDE.U32 UR28, UR9, UR4, URZ ;  /* 0x00000004091c72a5 */ /* 0x000fe4000f8e003f */
[----:B------:R-:W-:Y:S01]  /*15f0*/  UIMAD UR5, UR9, UR5, UR8 ;  /* 0x00000005090572a4 */ /* 0x000fe2000f8e0208 */
[----:B------:R-:W-:Y:S01]  /*1600*/  IMAD R3, R2, UR7, R3 ;  /* 0x0000000702037c24 */ /* 0x000fe2000f8e0203 */
[----:B------:R-:W-:-:S02]  /*1610*/  IADD3 R5, R5, R0, RZ ;  /* 0x0000000005057210 */ /* 0x000fc40007ffe0ff */
[----:B------:R-:W-:Y:S01]  /*1620*/  UIADD3 UR14, UR29, UR5, URZ ;  /* 0x000000051d0e7290 */ /* 0x000fe2000fffe03f */
[----:B------:R-:W-:Y:S01]  /*1630*/  UMOV UR26, UR28 ;  /* 0x0000001c001a7c82 */ /* 0x000fe20008000000 */
[----:B------:R-:W-:-:S04]  /*1640*/  IMAD.WIDE.U32 R12, R2, UR6, R4 ;  /* 0x00000006020c7c25 */ /* 0x000fc8000f8e0004 */
[----:B------:R-:W-:Y:S01]  /*1650*/  IMAD.IADD R5, R13, 0x1, R3 ;  /* 0x000000010d057824 */ /* 0x000fe200078e0203 */
[----:B------:R-:W-:Y:S06]  /*1660*/  BRA `(.L_x_1489) ;  /* 0x0000000400587947 */ /* 0x000fec0003800000 */
.L_x_1488:
[----:B------:R-:W1:Y:S01]  /*1670*/  LDC R0, c[0x0][0x278] ;  /* 0x00009e00ff007b82 */ /* 0x000e620000000800 */
[----:B------:R-:W-:Y:S01]  /*1680*/  MOV R2, UR13 ;  /* 0x0000000d00027c02 */ /* 0x000fe20008000f00 */
[----:B------:R-:W-:Y:S02]  /*1690*/  UISETP.NE.AND UP0, UPT, UR8, -0x1, UPT ;  /* 0xffffffff0800788c */ /* 0x000fe4000bf05270 */
[----:B------:R-:W-:Y:S01]  /*16a0*/  ULEA UR9, UR19, 0xffffff00, 0x8 ;  /* 0xffffff0013097891 */ /* 0x000fe2000f8e403f */
[----:B------:R-:W-:-:S03]  /*16b0*/  IABS R2, R2 ;  /* 0x0000000200027213 */ /* 0x000fc60000000000 */
[----:B------:R-:W-:Y:S01]  /*16c0*/  PLOP3.LUT P0, PT, PT, PT, UP0, 0x80, 0x0 ;  /* 0x000000000000781c */ /* 0x000fe20003f0f008 */
[----:B------:R-:W-:-:S04]  /*16d0*/  USHF.R.S32.HI UR15, URZ, 0x1f, UR9 ;  /* 0x0000001f3f0f7899 */ /* 0x000fc80008011409 */
[----:B------:R-:W-:Y:S01]  /*16e0*/  @UP0 UIADD3 UR5, UR7, UR8, URZ ;  /* 0x0000000807050290 */ /* 0x000fe2000fffe03f */
[----:B------:R-:W-:-:S03]  /*16f0*/  @UP0 ULDC.64 UR10, c[0x0][0x248] ;  /* 0x00009200000a0ab9 */ /* 0x000fc60000000a00 */
[----:B------:R-:W-:Y:S02]  /*1700*/  @UP0 UIMAD.WIDE.U32 UR28, UR5, UR10, URZ ;  /* 0x0000000a051c02a5 */ /* 0x000fe4000f8e003f */
[----:B------:R-:W-:-:S04]  /*1710*/  @UP0 UIMAD UR5, UR5, UR11, URZ ;  /* 0x0000000b050502a4 */ /* 0x000fc8000f8e023f */
[----:B------:R-:W-:Y:S01]  /*1720*/  @UP0 UIADD3 UR5, UR29, UR5, URZ ;  /* 0x000000051d050290 */ /* 0x000fe2000fffe03f */
[----:B-1----:R-:W-:Y:S01]  /*1730*/  IABS R6, R0 ;  /* 0x0000000000067213 */ /* 0x002fe20000000000 */
[----:B------:R-:W-:Y:S01]  /*1740*/  @UP0 UMOV UR14, UR28 ;  /* 0x0000001c000e0c82 */ /* 0x000fe20008000000 */
[----:B------:R-:W-:Y:S02]  /*1750*/  ISETP.NE.AND P1, PT, R0, RZ, PT ;  /* 0x000000ff0000720c */ /* 0x000fe40003f25270 */
        /* <DEDUP_REMOVED lines=8> */
[----:B------:R-:W-:-:S04]  /*17e0*/  LOP3.LUT R4, R0, UR13, RZ, 0x3c, !PT ;  /* 0x0000000d00047c12 */ /* 0x000fc8000f8e3cff */
[----:B------:R-:W-:Y:S01]  /*17f0*/  ISETP.GE.AND P2, PT, R4, RZ, PT ;  /* 0x000000ff0400720c */ /* 0x000fe20003f46270 */
[----:B------:R-:W-:-:S04]  /*1800*/  IMAD.HI.U32 R24, R3, R2, RZ ;  /* 0x0000000203187227 */ /* 0x000fc800078e00ff */
[----:B------:R-:W-:-:S04]  /*1810*/  IMAD.MOV R5, RZ, RZ, -R24 ;  /* 0x000000ffff057224 */ /* 0x000fc800078e0a18 */
[C---:B------:R-:W-:Y:S02]  /*1820*/  IMAD R5, R6.reuse, R5, R2 ;  /* 0x0000000506057224 */ /* 0x040fe400078e0202 */
[----:B------:R-:W1:Y:S03]  /*1830*/  LDC.64 R2, c[0x0][0x260] ;  /* 0x00009800ff027b82 */ /* 0x000e660000000a00 */
[----:B------:R-:W-:-:S13]  /*1840*/  ISETP.GT.U32.AND P5, PT, R6, R5, PT ;  /* 0x000000050600720c */ /* 0x000fda0003fa4070 */
        /* <DEDUP_REMOVED lines=16> */
[----:B------:R-:W-:Y:S01]  /*1950*/  UIADD3 UR5, UR29, UR5, URZ ;  /* 0x000000051d057290 */ /* 0x000fe2000fffe03f */
[----:B------:R-:W-:-:S11]  /*1960*/  UMOV UR14, UR28 ;  /* 0x0000001c000e7c82 */ /* 0x000fd60008000000 */
.L_x_1490:
[----:B------:R-:W-:Y:S01]  /*1970*/  UIMAD UR4, UR15, UR10, URZ ;  /* 0x0000000a0f0472a4 */ /* 0x000fe2000f8e023f */
[----:B------:R-:W-:Y:S01]  /*1980*/  @!P2 IADD3 R24, -R24, RZ, RZ ;  /* 0x000000ff1818a210 */ /* 0x000fe20007ffe1ff */
[----:B------:R-:W-:Y:S01]  /*1990*/  UMOV UR28, UR14 ;  /* 0x0000000e001c7c82 */ /* 0x000fe20008000000 */
[----:B------:R-:W-:Y:S01]  /*19a0*/  UMOV UR29, UR5 ;  /* 0x00000005001d7c82 */ /* 0x000fe20008000000 */
[----:B------:R-:W-:Y:S01]  /*19b0*/  UIMAD UR4, UR11, UR9, UR4 ;  /* 0x000000090b0472a4 */ /* 0x000fe2000f8e0204 */
[----:B------:R-:W-:Y:S01]  /*19c0*/  @!P1 LOP3.LUT R24, RZ, R0, RZ, 0x33, !PT ;  /* 0x00000000ff189212 */ /* 0x000fe200078e33ff */
[----:B------:R-:W-:Y:S01]  /*19d0*/  UIMAD.WIDE.U32 UR28, UR10, UR9, UR28 ;  /* 0x000000090a1c72a5 */ /* 0x000fe2000f8e001c */
[----:B------:R-:W-:Y:S01]  /*19e0*/  MOV R7, UR9 ;  /* 0x0000000900077c02 */ /* 0x000fe20008000f00 */
[----:B------:R-:W-:Y:S01]  /*19f0*/  @UP0 UIADD3 UR8, UR7, UR8, URZ ;  /* 0x0000000807080290 */ /* 0x000fe2000fffe03f */
[----:B------:R-:W-:Y:S01]  /*1a00*/  SHF.R.S32.HI R23, RZ, 0x1f, R24 ;  /* 0x0000001fff177819 */ /* 0x000fe20000011418 */
[----:B------:R-:W-:Y:S01]  /*1a10*/  UIADD3 UR4, UR29, UR4, URZ ;  /* 0x000000041d047290 */ /* 0x000fe2000fffe03f */
[----:B------:R-:W-:Y:S01]  /*1a20*/  IMAD.U32 R207, RZ, RZ, UR15 ;  /* 0x0000000fffcf7e24 */ /* 0x000fe2000f8e00ff */
[----:B------:R-:W-:Y:S01]  /*1a30*/  MOV R4, UR28 ;  /* 0x0000001c00047c02 */ /* 0x000fe20008000f00 */
[----:B------:R-:W-:-:S02]  /*1a40*/  IMAD.U32 R5, RZ, RZ, UR29 ;  /* 0x0000001dff057e24 */ /* 0x000fc4000f8e00ff */
[-C--:B-1----:R-:W-:Y:S01]  /*1a50*/  IMAD R0, R23, R2.reuse, RZ ;  /* 0x0000000217007224 */ /* 0x082fe200078e02ff */
[----:B------:R-:W-:Y:S01]  /*1a60*/  MOV R5, UR4 ;  /* 0x0000000400057c02 */ /* 0x000fe20008000f00 */
[----:B------:R-:W-:Y:S02]  /*1a70*/  @UP0 ULDC.64 UR4, c[0x0][0x250] ;  /* 0x0000940000040ab9 */ /* 0x000fe40000000a00 */
[----:B------:R-:W-:Y:S01]  /*1a80*/  @UP0 UIMAD.WIDE.U32 UR28, UR8, UR4, URZ ;  /* 0x00000004081c02a5 */ /* 0x000fe2000f8e003f */
[C---:B------:R-:W-:Y:S02]  /*1a90*/  IMAD R0, R24.reuse, R3, R0 ;  /* 0x0000000318007224 */ /* 0x040fe400078e0200 */
[----:B------:R-:W-:Y:S01]  /*1aa0*/  IMAD.WIDE.U32 R12, R24, R2, R4 ;  /* 0x00000002180c7225 */ /* 0x000fe200078e0004 */
[----:B------:R-:W-:-:S03]  /*1ab0*/  @UP0 UIMAD UR14, UR8, UR5, UR29 ;  /* 0x00000005080e02a4 */ /* 0x000fc6000f8e021d */
[----:B------:R-:W-:Y:S01]  /*1ac0*/  @UP0 UMOV UR26, UR28 ;  /* 0x0000001c001a0c82 */ /* 0x000fe20008000000 */
[----:B------:R-:W-:Y:S01]  /*1ad0*/  IMAD.IADD R5, R13, 0x1, R0 ;  /* 0x000000010d057824 */ /* 0x000fe200078e0200 */
[----:B------:R-:W-:Y:S07]  /*1ae0*/  @P0 BRA `(.L_x_1489) ;  /* 0x0000000000380947 */ /* 0x000fee0003800000 */
[----:B------:R-:W-:Y:S01]  /*1af0*/  USHF.R.S32.HI UR8, URZ, 0x1f, UR7 ;  /* 0x0000001f3f087899 */ /* 0x000fe20008011407 */
[----:B------:R-:W-:-:S03]  /*1b00*/  ULDC.64 UR4, c[0x0][0x250] ;  /* 0x0000940000047ab9 */ /* 0x000fc60000000a00 */
[----:B------:R-:W-:Y:S02]  /*1b10*/  UIMAD UR8, UR8, UR4, URZ ;  /* 0x00000004080872a4 */ /* 0x000fe4000f8e023f */
[----:B------:R-:W-:Y:S02]  /*1b20*/  UIMAD.WIDE.U32 UR14, UR7, UR4, URZ ;  /* 0x00000004070e72a5 */ /* 0x000fe4000f8e003f */
[----:B------:R-:W-:Y:S02]  /*1b30*/  UIMAD UR8, UR7, UR5, UR8 ;  /* 0x00000005070872a4 */ /* 0x000fe4000f8e0208 */
[----:B------:R-:W-:Y:S02]  /*1b40*/  USHF.R.S32.HI UR7, URZ, 0x1f, UR6 ;  /* 0x0000001f3f077899 */ /* 0x000fe40008011406 */
[----:B------:R-:W-:Y:S01]  /*1b50*/  UIADD3 UR9, UR15, UR8, URZ ;  /* 0x000000080f097290 */ /* 0x000fe2000fffe03f */
[----:B------:R-:W-:Y:S02]  /*1b60*/  ULDC.64 UR4, c[0x0][0x238] ;  /* 0x00008e0000047ab9 */ /* 0x000fe40000000a00 */
[----:B------:R-:W-:Y:S01]  /*1b70*/  UMOV UR8, UR14 ;  /* 0x0000000e00087c82 */ /* 0x000fe20008000000 */
[----:B------:R-:W-:-:S02]  /*1b80*/  UIMAD UR7, UR7, UR4, URZ ;  /* 0x00000004070772a4 */ /* 0x000fc4000f8e023f */
[----:B------:R-:W-:Y:S02]  /*1b90*/  UIMAD.WIDE.U32 UR8, UR6, UR4, UR8 ;  /* 0x00000004060872a5 */ /* 0x000fe4000f8e0008 */
[----:B------:R-:W-:-:S04]  /*1ba0*/  UIMAD UR5, UR6, UR5, UR7 ;  /* 0x00000005060572a4 */ /* 0x000fc8000f8e0207 */
[----:B------:R-:W-:Y:S01]  /*1bb0*/  UIADD3 UR14, UR9, UR5, URZ ;  /* 0x00000005090e7290 */ /* 0x000fe2000fffe03f */
[----:B------:R-:W-:-:S11]  /*1bc0*/  UMOV UR26, UR8 ;  /* 0x00000008001a7c82 */ /* 0x000fd60008000000 */
.L_x_1489:
[----:B------:R-:W-:Y:S01]  /*1bd0*/  UISETP.NE.AND UP0, UPT, UR27, -0x1, UPT ;  /* 0xffffffff1b00788c */ /* 0x000fe2000bf05270 */
[----:B------:R-:W-:Y:S01]  /*1be0*/  SHF.R.S32.HI R6, RZ, 0x1f, R197 ;  /* 0x0000001fff067819 */ /* 0x000fe200000114c5 */
[----:B------:R-:W-:Y:S01]  /*1bf0*/  UIADD3 UR15, UR19, -0x1, URZ ;  /* 0xffffffff130f7890 */ /* 0x000fe2000fffe03f */
[----:B------:R-:W1:Y:S01]  /*1c00*/  S2R R15, SR_CTAID.X ;  /* 0x00000000000f7919 */ /* 0x000e620000002500 */
[----:B------:R-:W-:Y:S01]  /*1c10*/  USHF.R.S32.HI UR31, URZ, 0x1f, UR13 ;  /* 0x0000001f3f1f7899 */ /* 0x000fe2000801140d */
[-C--:B------:R-:W-:Y:S01]  /*1c20*/  LEA.HI R2, R6, R197.reuse, RZ, 0x3 ;  /* 0x000000c506027211 */ /* 0x080fe200078f18ff */
[----:B------:R-:W-:Y:S01]  /*1c30*/  USHF.L.U32 UR18, UR15, 0x8, URZ ;  /* 0x000000080f127899 */ /* 0x000fe2000800063f */
[----:B------:R-:W-:Y:S01]  /*1c40*/  BSSY B0, `(.L_x_1491) ;  /* 0x000004c000007945 */ /* 0x000fe20003800000 */
[----:B------:R-:W-:Y:S01]  /*1c50*/  ULDC.64 UR8, c[0x0][0x258] ;  /* 0x0000960000087ab9 */ /* 0x000fe20000000a00 */
[----:B------:R-:W-:Y:S01]  /*1c60*/  SHF.R.S32.HI R18, RZ, 0x3, R2 ;  /* 0x00000003ff127819 */ /* 0x000fe20000011402 */
[----:B------:R-:W-:Y:S01]  /*1c70*/  UIADD3 UR16, -UR18, UR24, URZ ;  /* 0x0000001812107290 */ /* 0x000fe2000fffe13f */
[----:B------:R-:W-:Y:S01]  /*1c80*/  LOP3.LUT R2, R2, 0xfffffff8, RZ, 0xc0, !PT ;  /* 0xfffffff802027812 */ /* 0x000fe200078ec0ff */
[----:B------:R-:W-:Y:S01]  /*1c90*/  @UP0 ULDC.64 UR4, c[0x0][0x240] ;  /* 0x0000900000040ab9 */ /* 0x000fe20000000a00 */
[----:B------:R-:W-:Y:S01]  /*1ca0*/  @!UP0 ULDC.64 UR6, c[0x0][0x228] ;  /* 0x00008a0000068ab9 */ /* 0x000fe20000000a00 */
[----:B------:R-:W-:Y:S01]  /*1cb0*/  @UP0 UIMAD.WIDE.U32 UR28, UR27, UR4, URZ ;  /* 0x000000041b1c02a5 */ /* 0x000fe2000f8e003f */
[C---:B------:R-:W-:Y:S01]  /*1cc0*/  IMAD.SHL.U32 R11, R18.reuse, 0x40, RZ ;  /* 0x00000040120b7824 */ /* 0x040fe200078e00ff */
[----:B------:R-:W2:Y:S01]  /*1cd0*/  S2UR UR4, SR_CgaCtaId ;  /* 0x00000000000479c3 */ /* 0x000ea20000008800 */
[----:B------:R-:W-:Y:S01]  /*1ce0*/  IMAD.IADD R3, R197, 0x1, -R2 ;  /* 0x00000001c5037824 */ /* 0x000fe200078e0a02 */
[----:B------:R-:W-:Y:S01]  /*1cf0*/  @UP0 UIMAD UR27, UR27, UR5, UR29 ;  /* 0x000000051b1b02a4 */ /* 0x000fe2000f8e021d */
[----:B------:R-:W-:Y:S01]  /*1d00*/  VIADD R0, R18, 0x10 ;  /* 0x0000001012007836 */ /* 0x000fe20000000000 */
[----:B------:R-:W-:Y:S01]  /*1d10*/  UIADD3 UR5, -UR21, UR25, URZ ;  /* 0x0000001915057290 */ /* 0x000fe2000fffe13f */
[----:B------:R-:W-:Y:S01]  /*1d20*/  IMAD.SHL.U32 R244, R3, 0x8, RZ ;  /* 0x0000000803f47824 */ /* 0x000fe200078e00ff */
[----:B------:R-:W-:Y:S01]  /*1d30*/  LOP3.LUT R11, R11, 0x1c0, RZ, 0xc0, !PT ;  /* 0x000001c00b0b7812 */ /* 0x000fe200078ec0ff */
[----:B------:R-:W-:Y:S01]  /*1d40*/  @!UP0 USHF.R.S32.HI UR29, URZ, 0x1f, UR17 ;  /* 0x0000001f3f1d8899 */ /* 0x000fe20008011411 */
[C---:B------:R-:W-:Y:S01]  /*1d50*/  ISETP.GE.AND P6, PT, R0.reuse, UR16, PT ;  /* 0x0000001000007c0c */ /* 0x040fe2000bfc6270 */
[----:B------:R-:W-:Y:S01]  /*1d60*/  @!UP0 UIMAD.WIDE.U32 UR32, UR17, UR6, URZ ;  /* 0x00000006112082a5 */ /* 0x000fe2000f8e003f */
[C---:B------:R-:W-:Y:S01]  /*1d70*/  ISETP.GE.AND P1, PT, R0.reuse, UR5, PT ;  /* 0x0000000500007c0c */ /* 0x040fe2000bf26270 */
[----:B------:R-:W-:Y:S01]  /*1d80*/  @!UP0 UIMAD UR29, UR29, UR6, URZ ;  /* 0x000000061d1d82a4 */ /* 0x000fe2000f8e023f */
[----:B------:R-:W-:Y:S01]  /*1d90*/  ISETP.GE.AND P4, PT, R0, UR16, PT ;  /* 0x0000001000007c0c */ /* 0x000fe2000bf86270 */
[----:B------:R-:W-:Y:S01]  /*1da0*/  UIMAD UR31, UR31, UR8, URZ ;  /* 0x000000081f1f72a4 */ /* 0x000fe2000f8e023f */
[--C-:B------:R-:W-:Y:S01]  /*1db0*/  LOP3.LUT R9, R11, 0x38, R244.reuse, 0xf8, !PT ;  /* 0x000000380b097812 */ /* 0x100fe200078ef8f4 */
[----:B------:R-:W-:Y:S01]  /*1dc0*/  @!UP0 UIMAD UR29, UR17, UR7, UR29 ;  /* 0x00000007111d82a4 */ /* 0x000fe2000f8e021d */
[----:B------:R-:W-:Y:S01]  /*1dd0*/  SHF.R.U32.HI R0, RZ, 0x3, R11 ;  /* 0x00000003ff007819 */ /* 0x000fe2000001160b */
[----:B------:R-:W-:Y:S01]  /*1de0*/  @!UP0 UMOV UR28, UR32 ;  /* 0x00000020001c8c82 */ /* 0x000fe20008000000 */
[----:B------:R-:W-:Y:S01]  /*1df0*/  LEA.HI R2, R6, R197, RZ, 0x6 ;  /* 0x000000c506027211 */ /* 0x000fe200078f30ff */
[----:B------:R-:W-:Y:S01]  /*1e00*/  @!UP0 UIADD3 UR27, UR33, UR29, URZ ;  /* 0x0000001d211b8290 */ /* 0x000fe2000fffe03f */
[----:B------:R-:W-:Y:S01]  /*1e10*/  LOP3.LUT R0, R9, R0, RZ, 0x3c, !PT ;  /* 0x0000000009007212 */ /* 0x000fe200078e3cff */
[----:B------:R-:W-:Y:S01]  /*1e20*/  IMAD.U32 R8, RZ, RZ, UR8 ;  /* 0x00000008ff087e24 */ /* 0x000fe2000f8e00ff */
[----:B------:R-:W-:Y:S01]  /*1e30*/  IADD3 R10, P2, R244, UR28, RZ ;  /* 0x0000001cf40a7c10 */ /* 0x000fe2000ff5e0ff */
[----:B------:R-:W-:Y:S01]  /*1e40*/  IMAD.SHL.U32 R9, R2, 0x8, RZ ;  /* 0x0000000802097824 */ /* 0x000fe200078e00ff */
[----:B------:R-:W-:Y:S01]  /*1e50*/  IADD3 R12, P0, R244, R12, RZ ;  /* 0x0000000cf40c7210 */ /* 0x000fe20007f1e0ff */
[----:B------:R-:W-:Y:S01]  /*1e60*/  ULDC.64 UR6, c[0x0][0x268] ;  /* 0x00009a0000067ab9 */ /* 0x000fe20000000a00 */
[----:B------:R-:W-:Y:S01]  /*1e70*/  UIMAD UR9, UR13, UR9, UR31 ;  /* 0x000000090d0972a4 */ /* 0x000fe2000f8e021f */
[----:B------:R-:W-:Y:S01]  /*1e80*/  IMAD R23, R23, UR6, RZ ;  /* 0x0000000617177c24 */ /* 0x000fe2000f8e02ff */
[----:B------:R-:W-:Y:S01]  /*1e90*/  LOP3.LUT R242, R0, 0xfffffe00, R9, 0xf8, !PT ;  /* 0xfffffe0000f27812 */ /* 0x000fe200078ef809 */
[----:B------:R-:W-:Y:S01]  /*1ea0*/  UMOV UR30, 0x400 ;  /* 0x00000400001e7882 */ /* 0x000fe20000000000 */
[----:B------:R-:W-:Y:S01]  /*1eb0*/  SHF.R.S32.HI R0, RZ, 0x1f, R244 ;  /* 0x0000001fff007819 */ /* 0x000fe200000114f4 */
[----:B--2---:R-:W-:Y:S01]  /*1ec0*/  ULEA UR4, UR4, UR30, 0x18 ;  /* 0x0000001e04047291 */ /* 0x004fe2000f8ec03f */
[----:B------:R-:W-:Y:S01]  /*1ed0*/  SHF.R.S32.HI R19, RZ, 0x1f, R18 ;  /* 0x0000001fff137819 */ /* 0x000fe20000011412 */
[----:B------:R-:W-:Y:S01]  /*1ee0*/  VIADD R2, R18, 0x20 ;  /* 0x0000002012027836 */ /* 0x000fe20000000000 */
[C---:B------:R-:W-:Y:S01]  /*1ef0*/  IADD3.X R11, R0.reuse, UR27, RZ, P2, !PT ;  /* 0x0000001b000b7c10 */ /* 0x040fe200097fe4ff */
[----:B------:R-:W-:Y:S01]  /*1f00*/  IMAD.X R13, R0, 0x1, R5, P0 ;  /* 0x00000001000d7824 */ /* 0x000fe200000e0605 */
[----:B------:R-:W-:Y:S01]  /*1f10*/  ISETP.GE.AND P2, PT, R18, UR5, PT ;  /* 0x0000000512007c0c */ /* 0x000fe2000bf46270 */
[----:B------:R-:W-:Y:S01]  /*1f20*/  IMAD R23, R24, UR7, R23 ;  /* 0x0000000718177c24 */ /* 0x000fe2000f8e0217 */
[----:B------:R-:W-:Y:S01]  /*1f30*/  IADD3 R4, P0, R244, UR26, RZ ;  /* 0x0000001af4047c10 */ /* 0x000fe2000ff1e0ff */
[----:B------:R-:W-:Y:S01]  /*1f40*/  IMAD.WIDE.U32 R8, R8, UR13, R10 ;  /* 0x0000000d08087c25 */ /* 0x000fe2000f8e000a */
[----:B------:R-:W-:-:S02]  /*1f50*/  IADD3 R198, P5, R18, R7, RZ ;  /* 0x0000000712c67210 */ /* 0x000fc40007fbe0ff */
[----:B------:R-:W-:Y:S01]  /*1f60*/  IADD3.X R5, R0, UR14, RZ, P0, !PT ;  /* 0x0000000e00057c10 */ /* 0x000fe200087fe4ff */
[----:B------:R-:W-:Y:S01]  /*1f70*/  VIADD R11, R9, UR9 ;  /* 0x00000009090b7c36 */ /* 0x000fe20008000000 */
[C---:B------:R-:W-:Y:S01]  /*1f80*/  ISETP.GE.AND P0, PT, R2.reuse, UR5, PT ;  /* 0x0000000502007c0c */ /* 0x040fe2000bf06270 */
[----:B------:R-:W-:Y:S01]  /*1f90*/  IMAD.X R207, R19, 0x1, R207, P5 ;  /* 0x0000000113cf7824 */ /* 0x000fe200028e06cf */
[----:B------:R-:W-:Y:S01]  /*1fa0*/  ISETP.GE.AND P5, PT, R2, UR16, PT ;  /* 0x0000001002007c0c */ /* 0x000fe2000bfa6270 */
[----:B------:R-:W-:Y:S01]  /*1fb0*/  IMAD.WIDE.U32 R24, R24, UR6, R4 ;  /* 0x0000000618187c25 */ /* 0x000fe2000f8e0004 */
[----:B------:R-:W-:-:S03]  /*1fc0*/  LEA R242, R242, UR4, 0x1 ;  /* 0x00000004f2f27c11 */ /* 0x000fc6000f8e08ff */
[----:B-1----:R-:W-:Y:S01]  /*1fd0*/  IMAD.WIDE R14, R15, 0x40, R18 ;  /* 0x000000400f0e7825 */ /* 0x002fe200078e0212 */
[----:B------:R-:W-:Y:S07]  /*1fe0*/  @P2 BRA `(.L_x_1492) ;  /* 0x0000000000442947 */ /* 0x000fee0003800000 */
        /* <DEDUP_REMOVED lines=17> */
.L_x_1492:
[----:B------:R-:W-:Y:S05]  /*2100*/  BSYNC B0 ;  /* 0x0000000000007941 */ /* 0x000fea0003800000 */
.L_x_1491:
        /* <DEDUP_REMOVED lines=24> */
.L_x_1494:
[----:B------:R-:W-:Y:S05]  /*2290*/  BSYNC B0 ;  /* 0x0000000000007941 */ /* 0x000fea0003800000 */
.L_x_1493:
[----:B------:R-:W-:Y:S01]  /*22a0*/  BSSY B0, `(.L_x_1495) ;  /* 0x0000018000007945 */ /* 0x000fe20003800000 */
[----:B------:R-:W-:Y:S01]  /*22b0*/  ISETP.GE.AND P1, PT, R17, UR5, PT ;  /* 0x0000000511007c0c */ /* 0x000fe2000bf26270 */
[----:B--2-4-:R-:W-:Y:S02]  /*22c0*/  IMAD R5, R19, UR10, RZ ;  /* 0x0000000a13057c24 */ /* 0x014fe4000f8e02ff */
[----:B------:R-:W-:Y:S10]  /*22d0*/  @P0 BRA `(.L_x_1496) ;  /* 0x0000000000500947 */ /* 0x000ff40003800000 */
[----:B------:R-:W-:Y:S02]  /*22e0*/  ULDC UR6, c[0x0][0x2d0] ;  /* 0x0000b40000067ab9 */ /* 0x000fe40000000800 */
[----:B------:R-:W-:-:S13]  /*22f0*/  ISETP.GE.AND P0, PT, R244, UR6, PT ;  /* 0x00000006f4007c0c */ /* 0x000fda000bf06270 */
[----:B------:R2:W-:Y:S01]  /*2300*/  @P0 STS.128 [R242+0x1000], RZ ;  /* 0x001000fff2000388 */ /* 0x0005e20000000c00 */
[----:B------:R-:W-:Y:S05]  /*2310*/  @P0 BRA `(.L_x_1496) ;  /* 0x0000000000400947 */ /* 0x000fea0003800000 */
[----:B------:R-:W-:Y:S01]  /*2320*/  IADD3 R7, P0, R14, 0x20, RZ ;  /* 0x000000200e077810 */ /* 0x000fe20007f1e0ff */
        /* <DEDUP_REMOVED lines=15> */
.L_x_1496:
[----:B------:R-:W-:Y:S05]  /*2420*/  BSYNC B0 ;  /* 0x0000000000007941 */ /* 0x000fea0003800000 */
.L_x_1495:
        /* <DEDUP_REMOVED lines=21> */
.L_x_1498:
[----:B------:R-:W-:Y:S05]  /*2580*/  BSYNC B0 ;  /* 0x0000000000007941 */ /* 0x000fea0003800000 */
.L_x_1497:
[C---:B------:R-:W-:Y:S01]  /*2590*/  ISETP.GE.AND P0, PT, R18.reuse, UR16, PT ;  /* 0x0000001012007c0c */ /* 0x040fe2000bf06270 */
[C---:B------:R-:W-:Y:S01]  /*25a0*/  IMAD R201, R18.reuse, UR11, R5 ;  /* 0x0000000b12c97c24 */ /* 0x040fe2000f8e0205 */
[----:B------:R-:W-:Y:S01]  /*25b0*/  BSSY B0, `(.L_x_1499) ;  /* 0x0000012000007945 */ /* 0x000fe20003800000 */
[C---:B------:R-:W-:Y:S01]  /*25c0*/  IMAD.WIDE.U32 R12, R18.reuse, UR10, R12 ;  /* 0x0000000a120c7c25 */ /* 0x040fe2000f8e000c */
[----:B------:R-:W-:Y:S02]  /*25d0*/  ISETP.GE.AND P1, PT, R17, UR16, PT ;  /* 0x0000001011007c0c */ /* 0x000fe4000bf26270 */
[----:B------:R-:W-:Y:S02]  /*25e0*/  IADD3 R5, R18, 0x40, RZ ;  /* 0x0000004012057810 */ /* 0x000fe40007ffe0ff */
[----:B------:R-:W-:Y:S02]  /*25f0*/  IADD3 R201, R13, R201, RZ ;  /* 0x000000c90dc97210 */ /* 0x000fe40007ffe0ff */
[----:B------:R-:W-:-:S03]  /*2600*/  MOV R200, R12 ;  /* 0x0000000c00c87202 */ /* 0x000fc60000000f00 */
[----:B------:R-:W-:Y:S05]  /*2610*/  @P0 BRA `(.L_x_1500) ;  /* 0x00000000002c0947 */ /* 0x000fea0003800000 */
        /* <DEDUP_REMOVED lines=11> */
.L_x_1500:
[----:B------:R-:W-:Y:S05]  /*26d0*/  BSYNC B0 ;  /* 0x0000000000007941 */ /* 0x000fea0003800000 */
.L_x_1499:
        /* <DEDUP_REMOVED lines=19> */
.L_x_1502:
[----:B------:R-:W-:Y:S05]  /*2810*/  BSYNC B0 ;  /* 0x0000000000007941 */ /* 0x000fea0003800000 */
.L_x_1501:
        /* <DEDUP_REMOVED lines=20> */
.L_x_1504:
[----:B------:R-:W-:Y:S05]  /*2960*/  BSYNC B0 ;  /* 0x0000000000007941 */ /* 0x000fea0003800000 */
.L_x_1503:
        /* <DEDUP_REMOVED lines=11> */
[----:B-1----:R-:W-:-:S05]  /*2a20*/  IMAD.WIDE.U32 R10, R0, 0x30, R200 ;  /* 0x00000030000a7825 */ /* 0x002fca00078e00c8 */
[----:B------:R-:W-:Y:S02]  /*2a30*/  IADD3 R0, R11, UR8, RZ ;  /* 0x000000080b007c10 */ /* 0x000fe4000fffe0ff */
[----:B------:R-:W-:-:S04]  /*2a40*/  LEA R8, P1, R10, UR6, 0x1 ;  /* 0x000000060a087c11 */ /* 0x000fc8000f8208ff */
[----:B------:R-:W-:-:S05]  /*2a50*/  LEA.HI.X R9, R10, UR7, R0, 0x1, P1 ;  /* 0x000000070a097c11 */ /* 0x000fca00088f0c00 */
[----:B------:R-:W-:Y:S01]  /*2a60*/  @!PT LDS RZ, [RZ] ;  /* 0x00000000fffff984 */ /* 0x000fe20000000800 */
[----:B------:R-:W-:Y:S01]  /*2a70*/  @!PT LDS RZ, [RZ] ;  /* 0x00000000fffff984 */ /* 0x000fe20000000800 */
[----:B------:R-:W-:Y:S01]  /*2a80*/  @!PT LDS RZ, [RZ] ;  /* 0x00000000fffff984 */ /* 0x000fe20000000800 */
[----:B------:R1:W-:Y:S04]  /*2a90*/  LDGSTS.E.BYPASS.LTC128B.128 [R242+0x3800], desc[UR22][R8.64] ;  /* 0x0380000008f27fae */ /* 0x0003e8000b901d56 */
.L_x_1506:
[----:B------:R-:W-:Y:S05]  /*2aa0*/  BSYNC B0 ;  /* 0x0000000000007941 */ /* 0x000fea0003800000 */
.L_x_1505:
        /* <DEDUP_REMOVED lines=20> */
.L_x_1508:
[----:B------:R-:W-:Y:S05]  /*2bf0*/  BSYNC B0 ;  /* 0x0000000000007941 */ /* 0x000fea0003800000 */
.L_x_1507:
        /* <DEDUP_REMOVED lines=19> */
.L_x_1510:
[----:B------:R-:W-:Y:S05]  /*2d30*/  BSYNC B0 ;  /* 0x0000000000007941 */ /* 0x000fea0003800000 */
.L_x_1509:
        /* <DEDUP_REMOVED lines=19> */
.L_x_1512:
[----:B------:R-:W-:Y:S05]  /*2e70*/  BSYNC B0 ;  /* 0x0000000000007941 */ /* 0x000fea0003800000 */
.L_x_1511:
        /* <DEDUP_REMOVED lines=19> */
.L_x_1514:
[----:B------:R-:W-:Y:S05]  /*2fb0*/  BSYNC B0 ;  /* 0x0000000000007941 */ /* 0x000fea0003800000 */
.L_x_1513:
[----:B------:R-:W-:Y:S01]  /*2fc0*/  BSSY B0, `(.L_x_1515) ;  /* 0x0000014000007945 */ /* 0x000fe20003800000 */
[----:B------:R-:W-:Y:S02]  /*2fd0*/  ISETP.GE.AND P1, PT, R12, UR16, PT ;  /* 0x000000100c007c0c */ /* 0x000fe4000bf26270 */
[----:B-1----:R-:W-:Y:S01]  /*2fe0*/  IADD3 R11, R18, 0xc0, RZ ;  /* 0x000000c0120b7810 */ /* 0x002fe20007ffe0ff */
[----:B------:R-:W-:Y:S05]  /*2ff0*/  @P0 BRA `(.L_x_1516) ;  /* 0x0000000000400947 */ /* 0x000fea0003800000 */
[----:B------:R-:W-:Y:S02]  /*3000*/  ULDC UR6, c[0x0][0x2d0] ;  /* 0x0000b40000067ab9 */ /* 0x000fe40000000800 */
[----:B------:R-:W-:-:S13]  /*3010*/  ISETP.GE.AND P0, PT, R244, UR6, PT ;  /* 0x00000006f4007c0c */ /* 0x000fda000bf06270 */
[----:B------:R1:W-:Y:S01]  /*3020*/  @P0 STS.128 [R242+0x6000], RZ ;  /* 0x006000fff2000388 */ /* 0x0003e20000000c00 */
[----:B------:R-:W-:Y:S05]  /*3030*/  @P0 BRA `(.L_x_1516) ;  /* 0x0000000000300947 */ /* 0x000fea0003800000 */
[----:B------:R-:W-:Y:S01]  /*3040*/  IMAD.U32 R9, RZ, RZ, UR10 ;  /* 0x0000000aff097e24 */ /* 0x000fe2000f8e00ff */
        /* <DEDUP_REMOVED lines=11> */
.L_x_1516:
[----:B------:R-:W-:Y:S05]  /*3100*/  BSYNC B0 ;  /* 0x0000000000007941 */ /* 0x000fea0003800000 */
.L_x_1515:
        /* <DEDUP_REMOVED lines=19> */
.L_x_1518:
[----:B------:R-:W-:Y:S05]  /*3240*/  BSYNC B0 ;  /* 0x0000000000007941 */ /* 0x000fea0003800000 */
.L_x_1517:
[----:B------:R-:W-:Y:S01]  /*3250*/  BSSY B0, `(.L_x_1519) ;  /* 0x0000014000007945 */ /* 0x000fe20003800000 */
[----:B------:R-:W-:Y:S01]  /*3260*/  ISETP.GE.AND P6, PT, R10, UR16, PT ;  /* 0x000000100a007c0c */ /* 0x000fe2000bfc6270 */
[----:B-1----:R-:W-:Y:S01]  /*3270*/  VIADD R9, R18, 0xe0 ;  /* 0x000000e012097836 */ /* 0x002fe20000000000 */
[----:B------:R-:W-:Y:S01]  /*3280*/  LEA.HI R0, R6, R197, RZ, 0x5 ;  /* 0x000000c506007211 */ /* 0x000fe200078f28ff */
        /* <DEDUP_REMOVED lines=8> */
[----:B----4-:R-:W-:-:S05]  /*3310*/  IMAD.WIDE.U32 R26, R7, 0xa0, R200 ;  /* 0x000000a0071a7825 */ /* 0x010fca00078e00c8 */
[----:B------:R-:W-:Y:S02]  /*3320*/  IADD3 R7, R27, UR8, RZ ;  /* 0x000000081b077c10 */ /* 0x000fe4000fffe0ff */
[----:B------:R-:W-:-:S04]  /*3330*/  LEA R20, P5, R26, UR6, 0x1 ;  /* 0x000000061a147c11 */ /* 0x000fc8000f8a08ff */
[----:B------:R-:W-:-:S05]  /*3340*/  LEA.HI.X R21, R26, UR7, R7, 0x1, P5 ;  /* 0x000000071a157c11 */ /* 0x000fca000a8f0c07 */
[----:B------:R-:W-:Y:S01]  /*3350*/  @!PT LDS RZ, [RZ] ;  /* 0x00000000fffff984 */ /* 0x000fe20000000800 */
[----:B------:R-:W-:Y:S01]  /*3360*/  @!PT LDS RZ, [RZ] ;  /* 0x00000000fffff984 */ /* 0x000fe20000000800 */
[----:B------:R-:W-:Y:S01]  /*3370*/  @!PT LDS RZ, [RZ] ;  /* 0x00000000fffff984 */ /* 0x000fe20000000800 */
[----:B------:R4:W-:Y:S04]  /*3380*/  LDGSTS.E.BYPASS.LTC128B.128 [R242+0x7000], desc[UR22][R20.64] ;  /* 0x0700000014f27fae */ /* 0x0009e8000b901d56 */
.L_x_1520:
[----:B------:R-:W-:Y:S05]  /*3390*/  BSYNC B0 ;  /* 0x0000000000007941 */ /* 0x000fea0003800000 */
.L_x_1519:
[----:B----4-:R-:W-:Y:S01]  /*33a0*/  LOP3.LUT R20, R0, 0xffffffe0, RZ, 0xc0, !PT ;  /* 0xffffffe000147812 */ /* 0x010fe200078ec0ff */
[----:B------:R-:W-:Y:S01]  /*33b0*/  BSSY B0, `(.L_x_1521) ;  /* 0x0000014000007945 */ /* 0x000fe20003800000 */
[----:B------:R-:W-:Y:S01]  /*33c0*/  ISETP.GE.AND P5, PT, R9, UR16, PT ;  /* 0x0000001009007c0c */ /* 0x000fe2000bfa6270 */
[----:B------:R-:W-:Y:S02]  /*33d0*/  VIADD R8, R18, 0xf0 ;  /* 0x000000f012087836 */ /* 0x000fe40000000000 */
[----:B------:R-:W-:Y:S01]  /*33e0*/  IMAD.IADD R20, R197, 0x1, -R20 ;  /* 0x00000001c5147824 */ /* 0x000fe200078e0a14 */
        /* <DEDUP_REMOVED lines=16> */
.L_x_1522:
[----:B------:R-:W-:Y:S05]  /*34f0*/  BSYNC B0 ;  /* 0x0000000000007941 */ /* 0x000fea0003800000 */
.L_x_1521:
[----:B------:R-:W-:Y:S01]  /*3500*/  SHF.R.S32.HI R7, RZ, 0x1f, R20 ;  /* 0x0000001fff077819 */ /* 0x000fe20000011414 */
[----:B------:R-:W-:Y:S01]  /*3510*/  ULDC.64 UR8, c[0x0][0x250] ;  /* 0x0000940000087ab9 */ /* 0x000fe20000000a00 */
[----:B------:R-:W-:Y:S01]  /*3520*/  BSSY B0, `(.L_x_1523) ;  /* 0x0000015000007945 */ /* 0x000fe20003800000 */
[----:B------:R-:W-:Y:S01]  /*3530*/  ISETP.GE.AND P1, PT, R8, UR16, PT ;  /* 0x0000001008007c0c */ /* 0x000fe2000bf26270 */
[----:B------:R-:W-:Y:S01]  /*3540*/  IMAD.IADD R23, R25, 0x1, R23 ;  /* 0x0000000119177824 */ /* 0x000fe200078e0217 */
[----:B------:R-:W-:Y:S02]  /*3550*/  LEA.HI R7, R7, R20, RZ, 0x2 ;  /* 0x0000001407077211 */ /* 0x000fe400078f10ff */
[----:B------:R-:W-:Y:S01]  /*3560*/  SHF.R.S32.HI R0, RZ, 0x5, R0 ;  /* 0x00000005ff007819 */ /* 0x000fe20000011400 */
        /* <DEDUP_REMOVED lines=16> */
.L_x_1524:
[----:B------:R-:W-:Y:S05]  /*3670*/  BSYNC B0 ;  /* 0x0000000000007941 */ /* 0x000fea0003800000 */
.L_x_1523:
        /* <DEDUP_REMOVED lines=17> */
.L_x_1526:
[----:B------:R-:W-:Y:S05]  /*3790*/  BSYNC B0 ;  /* 0x0000000000007941 */ /* 0x000fea0003800000 */
.L_x_1525:
        /* <DEDUP_REMOVED lines=17> */
.L_x_1528:
[----:B------:R-:W-:Y:S05]  /*38b0*/  BSYNC B0 ;  /* 0x0000000000007941 */ /* 0x000fea0003800000 */
.L_x_1527:
        /* <DEDUP_REMOVED lines=17> */
.L_x_1530:
[----:B------:R-:W-:Y:S05]  /*39d0*/  BSYNC B0 ;  /* 0x0000000000007941 */ /* 0x000fea0003800000 */
.L_x_1529:
[----:B------:R-:W0:Y:S01]  /*39e0*/  LDGDEPBAR ;  /* 0x00000000000079af */ /* 0x000e220000000000 */
[----:B------:R-:W-:Y:S01]  /*39f0*/  ISETP.GE.AND P5, PT, R18, UR16, PT ;  /* 0x0000001012007c0c */ /* 0x000fe2000bfa6270 */
[----:B------:R-:W-:Y:S01]  /*3a00*/  IMAD R207, R207, UR8, RZ ;  /* 0x00000008cfcf7c24 */ /* 0x000fe2000f8e02ff */
[----:B------:R-:W-:Y:S01]  /*3a10*/  LEA R20, R0, UR21, 0x4 ;  /* 0x0000001500147c11 */ /* 0x000fe2000f8e20ff */
[----:B------:R-:W-:Y:S01]  /*3a20*/  IMAD.MOV.U32 R22, RZ, RZ, R24 ;  /* 0x000000ffff167224 */ /* 0x000fe200078e0018 */
[----:B------:R-:W-:Y:S01]  /*3a30*/  SHF.R.S32.HI R7, RZ, 0x2, R7 ;  /* 0x00000002ff077819 */ /* 0x000fe20000011407 */
[C---:B------:R-:W-:Y:S01]  /*3a40*/  IMAD R207, R198.reuse, UR9, R207 ;  /* 0x00000009c6cf7c24 */ /* 0x040fe2000f8e02cf */
[----:B------:R-:W-:Y:S01]  /*3a50*/  ULDC.64 UR6, c[0x0][0x220] ;  /* 0x0000880000067ab9 */ /* 0x000fe20000000a00 */
[----:B------:R-:W-:Y:S01]  /*3a60*/  IMAD.WIDE.U32 R198, R198, UR8, R22 ;  /* 0x00000008c6c67c25 */ /* 0x000fe2000f8e0016 */
[----:B------:R-:W-:Y:S01]  /*3a70*/  IADD3 R20, R20, 0x1, R7 ;  /* 0x0000000114147810 */ /* 0x000fe20007ffe007 */
[----:B------:R-:W-:Y:S01]  /*3a80*/  BSSY B0, `(.L_x_1531) ;  /* 0x0000018000007945 */ /* 0x000fe20003800000 */
[----:B------:R-:W-:Y:S01]  /*3a90*/  ISETP.GE.AND P0, PT, R17, UR16, PT ;  /* 0x0000001011007c0c */ /* 0x000fe2000bf06270 */
[----:B------:R-:W-:Y:S01]  /*3aa0*/  IMAD.U32 R7, RZ, RZ, UR25 ;  /* 0x00000019ff077e24 */ /* 0x000fe2000f8e00ff */
[----:B------:R-:W-:Y:S01]  /*3ab0*/  LEA R204, P6, R198, UR6, 0x1 ;  /* 0x00000006c6cc7c11 */ /* 0x000fe2000f8c08ff */
[----:B------:R-:W-:Y:S01]  /*3ac0*/  IMAD.IADD R207, R199, 0x1, R207 ;  /* 0x00000001c7cf7824 */ /* 0x000fe200078e02cf */
[----:B------:R-:W-:-:S02]  /*3ad0*/  ISETP.GE.AND P1, PT, R5, UR16, PT ;  /* 0x0000001005007c0c */ /* 0x000fc4000bf26270 */
[----:B------:R-:W-:Y:S02]  /*3ae0*/  IADD3 R7, R20, UR24, -R7 ;  /* 0x0000001814077c10 */ /* 0x000fe4000fffe807 */
[----:B------:R-:W-:Y:S02]  /*3af0*/  LEA.HI.X R205, R198, UR7, R207, 0x1, P6 ;  /* 0x00000007c6cd7c11 */ /* 0x000fe4000b0f0ccf */
[----:B------:R-:W-:Y:S01]  /*3b00*/  ISETP.GE.AND P6, PT, R2, UR16, PT ;  /* 0x0000001002007c0c */ /* 0x000fe2000bfc6270 */
[----:B------:R-:W-:Y:S01]  /*3b10*/  VIADD R2, R7, UR20 ;  /* 0x0000001407027c36 */ /* 0x000fe20008000000 */
        /* <DEDUP_REMOVED lines=14> */
.L_x_1532:
[----:B------:R-:W-:Y:S05]  /*3c00*/  BSYNC B0 ;  /* 0x0000000000007941 */ /* 0x000fea0003800000 */
.L_x_1531:
        /* <DEDUP_REMOVED lines=10> */
[----:B------:R-:W-:Y:S01]  /*3cb0*/  IMAD.U32 R7, RZ, RZ, UR26 ;  /* 0x0000001aff077e24 */ /* 0x000fe2000f8e00ff */
[----:B------:R-:W-:Y:S01]  /*3cc0*/  MOV R5, UR26 ;  /* 0x0000001a00057c02 */ /* 0x000fe20008000f00 */
[----:B------:R-:W-:-:S03]  /*3cd0*/  IMAD.U32 R4, RZ, RZ, UR25 ;  /* 0x00000019ff047e24 */ /* 0x000fc6000f8e00ff */
[----:B-1----:R-:W-:-:S04]  /*3ce0*/  LEA R20, P4, R7, R204, 0x1 ;  /* 0x000000cc07147211 */ /* 0x002fc800078808ff */
[----:B------:R-:W-:-:S05]  /*3cf0*/  LEA.HI.X R21, R5, R205, R4, 0x1, P4 ;  /* 0x000000cd05157211 */ /* 0x000fca00020f0c04 */
[----:B------:R-:W-:Y:S01]  /*3d00*/  @!PT LDS RZ, [RZ] ;  /* 0x00000000fffff984 */ /* 0x000fe20000000800 */
[----:B------:R-:W-:Y:S01]  /*3d10*/  @!PT LDS RZ, [RZ] ;  /* 0x00000000fffff984 */ /* 0x000fe20000000800 */
[----:B------:R-:W-:Y:S01]  /*3d20*/  @!PT LDS RZ, [RZ] ;  /* 0x00000000fffff984 */ /* 0x000fe20000000800 */
[----:B------:R1:W-:Y:S04]  /*3d30*/  LDGSTS.E.BYPASS.LTC128B.128 [R242+0xa800], desc[UR22][R20.64] ;  /* 0x0a80000014f27fae */ /* 0x0003e8000b901d56 */
.L_x_1534:
[----:B------:R-:W-:Y:S05]  /*3d40*/  BSYNC B0 ;  /* 0x0000000000007941 */ /* 0x000fea0003800000 */
.L_x_1533:
        /* <DEDUP_REMOVED lines=8> */
[----:B------:R-:W-:Y:S01]  /*3dd0*/  IMAD.U32 R7, RZ, RZ, UR8 ;  /* 0x00000008ff077e24 */ /* 0x000fe2000f8e00ff */
        /* <DEDUP_REMOVED lines=8> */
.L_x_1536:
[----:B------:R-:W-:Y:S05]  /*3e60*/  BSYNC B0 ;  /* 0x0000000000007941 */ /* 0x000fea0003800000 */
.L_x_1535:
        /* <DEDUP_REMOVED lines=18> */
.L_x_1538:
[----:B------:R-:W-:Y:S05]  /*3f90*/  BSYNC B0 ;  /* 0x0000000000007941 */ /* 0x000fea0003800000 */
.L_x_1537:
        /* <DEDUP_REMOVED lines=9> */
[----:B-1----:R-:W-:Y:S01]  /*4030*/  MOV R5, UR8 ;  /* 0x0000000800057c02 */ /* 0x002fe20008000f00 */
[----:B------:R-:W-:-:S03]  /*4040*/  IMAD.U32 R4, RZ, RZ, UR9 ;  /* 0x00000009ff047e24 */ /* 0x000fc6000f8e00ff */
[----:B------:R-:W-:-:S04]  /*4050*/  LEA R14, P1, R7, R204, 0x7 ;  /* 0x000000cc070e7211 */ /* 0x000fc800078238ff */
[----:B------:R-:W-:-:S05]  /*4060*/  LEA.HI.X R15, R5, R205, R4, 0x7, P1 ;  /* 0x000000cd050f7211 */ /* 0x000fca00008f3c04 */
[----:B------:R-:W-:Y:S01]  /*4070*/  @!PT LDS RZ, [RZ] ;  /* 0x00000000fffff984 */ /* 0x000fe20000000800 */
[----:B------:R-:W-:Y:S01]  /*4080*/  @!PT LDS RZ, [RZ] ;  /* 0x00000000fffff984 */ /* 0x000fe20000000800 */
[----:B------:R-:W-:Y:S01]  /*4090*/  @!PT LDS RZ, [RZ] ;  /* 0x00000000fffff984 */ /* 0x000fe20000000800 */
[----:B------:R1:W-:Y:S04]  /*40a0*/  LDGSTS.E.BYPASS.LTC128B.128 [R242+0xc000], desc[UR22][R14.64] ;  /* 0x0c0000000ef27fae */ /* 0x0003e8000b901d56 */
.L_x_1540:
[----:B------:R-:W-:Y:S05]  /*40b0*/  BSYNC B0 ;  /* 0x0000000000007941 */ /* 0x000fea0003800000 */
.L_x_1539:
[----:B------:R2:W-:Y:S01]  /*40c0*/  @P6 STS.128 [R242+0xc800], RZ ;  /* 0x00c800fff2006388 */ /* 0x0005e20000000c00 */
[----:B-1----:R-:W-:Y:S01]  /*40d0*/  LEA.HI R5, R6, R197, RZ, 0x4 ;  /* 0x000000c506057211 */ /* 0x002fe200078f20ff */
        /* <DEDUP_REMOVED lines=18> */
.L_x_1542:
[----:B------:R-:W-:Y:S05]  /*4200*/  BSYNC B0 ;  /* 0x0000000000007941 */ /* 0x000fea0003800000 */
.L_x_1541:
[----:B------:R1:W-:Y:S01]  /*4210*/  @P5 STS.128 [R242+0xd000], RZ ;  /* 0x00d000fff2005388 */ /* 0x0003e20000000c00 */
[----:B------:R-:W-:Y:S01]  /*4220*/  IMAD.IADD R4, R197, 0x1, -R6 ;  /* 0x00000001c5047824 */ /* 0x000fe200078e0a06 */
[----:B------:R-:W-:Y:S01]  /*4230*/  BSSY B0, `(.L_x_1543) ;  /* 0x0000012000007945 */ /* 0x000fe20003800000 */
[----:B------:R-:W-:-:S03]  /*4240*/  ISETP.GE.AND P6, PT, R12, UR16, PT ;  /* 0x000000100c007c0c */ /* 0x000fc6000bfc6270 */
        /* <DEDUP_REMOVED lines=16> */
.L_x_1544:
[----:B------:R-:W-:Y:S05]  /*4350*/  BSYNC B0 ;  /* 0x0000000000007941 */ /* 0x000fea0003800000 */
.L_x_1543:
[----:B------:R1:W-:Y:S01]  /*4360*/  @P4 STS.128 [R242+0xd800], RZ ;  /* 0x00d800fff2004388 */ /* 0x0003e20000000c00 */
[----:B------:R-:W-:Y:S01]  /*4370*/  LEA.HI R6, R7, R4, RZ, 0x3 ;  /* 0x0000000407067211 */ /* 0x000fe200078f18ff */
[----:B------:R-:W-:Y:S01]  /*4380*/  BSSY B0, `(.L_x_1545) ;  /* 0x0000013000007945 */ /* 0x000fe20003800000 */
[----:B------:R-:W-:Y:S02]  /*4390*/  ISETP.GE.AND P5, PT, R11, UR16, PT ;  /* 0x000000100b007c0c */ /* 0x000fe4000bfa6270 */
[----:B------:R-:W-:Y:S02]  /*43a0*/  SHF.R.S32.HI R5, RZ, 0x4, R5 ;  /* 0x00000004ff057819 */ /* 0x000fe40000011405 */
        /* <DEDUP_REMOVED lines=16> */
.L_x_1546:
[----:B------:R-:W-:Y:S05]  /*44b0*/  BSYNC B0 ;  /* 0x0000000000007941 */ /* 0x000fea0003800000 */
.L_x_1545:
[----:B------:R2:W-:Y:S01]  /*44c0*/  @P2 STS.128 [R242+0xe000], RZ ;  /* 0x00e000fff2002388 */ /* 0x0005e20000000c00 */
[----:B-1----:R-:W-:Y:S01]  /*44d0*/  IMAD.SHL.U32 R13, R3, 0x40, RZ ;  /* 0x00000040030d7824 */ /* 0x002fe200078e00ff */
[----:B------:R-:W-:Y:S01]  /*44e0*/  LEA.HI R12, R5, R5, RZ, 0x1 ;  /* 0x00000005050c7211 */ /* 0x000fe200078f08ff */
[----:B------:R-:W-:Y:S01]  /*44f0*/  BSSY B0, `(.L_x_1547) ;  /* 0x0000014000007945 */ /* 0x000fe20003800000 */
[----:B------:R-:W-:Y:S01]  /*4500*/  ISETP.GE.AND P4, PT, R10, UR16, PT ;  /* 0x000000100a007c0c */ /* 0x000fe2000bf86270 */
[----:B------:R-:W-:Y:S01]  /*4510*/  IMAD.IADD R4, R4, 0x1, -R7 ;  /* 0x0000000104047824 */ /* 0x000fe200078e0a07 */
[----:B------:R-:W-:Y:S01]  /*4520*/  LOP3.LUT R12, R12, 0xfffffffe, RZ, 0xc0, !PT ;  /* 0xfffffffe0c0c7812 */ /* 0x000fe200078ec0ff */
[----:B------:R-:W-:Y:S01]  /*4530*/  IMAD.SHL.U32 R18, R18, 0x8, RZ ;  /* 0x0000000812127824 */ /* 0x000fe200078e00ff */
[----:B------:R-:W-:Y:S01]  /*4540*/  LOP3.LUT R13, R13, 0x1c0, RZ, 0xc0, !PT ;  /* 0x000001c00d0d7812 */ /* 0x000fe200078ec0ff */
[----:B------:R-:W-:Y:S05]  /*4550*/  @P2 BRA `(.L_x_1548) ;  /* 0x0000000000342947 */ /* 0x000fea0003800000 */
        /* <DEDUP_REMOVED lines=13> */
.L_x_1548:
[----:B------:R-:W-:Y:S05]  /*4630*/  BSYNC B0 ;  /* 0x0000000000007941 */ /* 0x000fea0003800000 */
.L_x_1547:
[----:B------:R1:W-:Y:S01]  /*4640*/  @P0 STS.128 [R242+0xe800], RZ ;  /* 0x00e800fff2000388 */ /* 0x0003e20000000c00 */
[----:B------:R-:W-:Y:S01]  /*4650*/  IMAD.IADD R12, R5, 0x1, -R12 ;  /* 0x00000001050c7824 */ /* 0x000fe200078e0a0c */
[----:B------:R-:W-:Y:S01]  /*4660*/  BSSY B0, `(.L_x_1549) ;  /* 0x0000016000007945 */ /* 0x000fe20003800000 */
[----:B------:R-:W-:Y:S01]  /*4670*/  IMAD.SHL.U32 R5, R4, 0x40, RZ ;  /* 0x0000004004057824 */ /* 0x000fe200078e00ff */
[----:B------:R-:W-:Y:S01]  /*4680*/  LOP3.LUT R18, R13, 0x8, R18, 0xf8, !PT ;  /* 0x000000080d127812 */ /* 0x000fe200078ef812 */
[----:B------:R-:W-:Y:S01]  /*4690*/  IMAD.SHL.U32 R7, R12, 0x8, RZ ;  /* 0x000000080c077824 */ /* 0x000fe200078e00ff */
[----:B------:R-:W-:Y:S02]  /*46a0*/  ISETP.GE.AND P2, PT, R9, UR16, PT ;  /* 0x0000001009007c0c */ /* 0x000fe4000bf46270 */
[----:B------:R-:W-:Y:S02]  /*46b0*/  SHF.R.U32.HI R13, RZ, 0x3, R13 ;  /* 0x00000003ff0d7819 */ /* 0x000fe4000001160d */
        /* <DEDUP_REMOVED lines=16> */
.L_x_1550:
[----:B------:R-:W-:Y:S05]  /*47c0*/  BSYNC B0 ;  /* 0x0000000000007941 */ /* 0x000fea0003800000 */
.L_x_1549:
[----:B------:R1:W-:Y:S01]  /*47d0*/  @P1 STS.128 [R242+0xf000], RZ ;  /* 0x00f000fff2001388 */ /* 0x0003e20000000c00 */
[----:B------:R-:W-:Y:S01]  /*47e0*/  IMAD.SHL.U32 R203, R6, 0x40, RZ ;  /* 0x0000004006cb7824 */ /* 0x000fe200078e00ff */
[----:B------:R-:W-:Y:S01]  /*47f0*/  LOP3.LUT R13, R18, R13, RZ, 0x3c, !PT ;  /* 0x0000000d120d7212 */ /* 0x000fe200078e3cff */
[----:B------:R-:W-:Y:S01]  /*4800*/  BSSY B0, `(.L_x_1551) ;  /* 0x0000017000007945 */ /* 0x000fe20003800000 */
[----:B------:R-:W-:Y:S02]  /*4810*/  LOP3.LUT R7, R10, 0x8, R7, 0xf8, !PT ;  /* 0x000000080a077812 */ /* 0x000fe400078ef807 */
[----:B------:R-:W-:Y:S01]  /*4820*/  LOP3.LUT R203, R203, 0xfffffe00, RZ, 0xc0, !PT ;  /* 0xfffffe00cbcb7812 */ /* 0x000fe200078ec0ff */
[----:B------:R-:W-:Y:S01]  /*4830*/  IMAD R241, R12, 0x200, R13 ;  /* 0x000002000cf17824 */ /* 0x000fe200078e020d */
[----:B------:R-:W-:Y:S02]  /*4840*/  SHF.R.U32.HI R202, RZ, 0x3, R10 ;  /* 0x00000003ffca7819 */ /* 0x000fe4000001160a */
[----:B------:R-:W-:Y:S01]  /*4850*/  ISETP.GE.AND P0, PT, R8, UR16, PT ;  /* 0x0000001008007c0c */ /* 0x000fe2000bf06270 */
[----:B------:R-:W-:Y:S01]  /*4860*/  IMAD R243, R0, 0x400, R203 ;  /* 0x0000040000f37824 */ /* 0x000fe200078e02cb */
[----:B------:R-:W-:Y:S01]  /*4870*/  LOP3.LUT R202, R7, R202, RZ, 0x3c, !PT ;  /* 0x000000ca07ca7212 */ /* 0x000fe200078e3cff */
        /* <DEDUP_REMOVED lines=15> */
.L_x_1552:
[----:B------:R-:W-:Y:S05]  /*4970*/  BSYNC B0 ;  /* 0x0000000000007941 */ /* 0x000fea0003800000 */
.L_x_1551:
        /* <DEDUP_REMOVED lines=17> */
.L_x_1554:
[----:B------:R-:W-:Y:S05]  /*4a90*/  BSYNC B0 ;  /* 0x0000000000007941 */ /* 0x000fea0003800000 */
.L_x_1553:
        /* <DEDUP_REMOVED lines=17> */
.L_x_1556:
[----:B------:R-:W-:Y:S05]  /*4bb0*/  BSYNC B0 ;  /* 0x0000000000007941 */ /* 0x000fea0003800000 */
.L_x_1555:
        /* <DEDUP_REMOVED lines=17> */
.L_x_1558:
[----:B------:R-:W-:Y:S05]  /*4cd0*/  BSYNC B0 ;  /* 0x0000000000007941 */ /* 0x000fea0003800000 */
.L_x_1557:
        /* <DEDUP_REMOVED lines=17> */
.L_x_1560:
[----:B------:R-:W-:Y:S05]  /*4df0*/  BSYNC B0 ;  /* 0x0000000000007941 */ /* 0x000fea0003800000 */
.L_x_1559:
[----:B------:R1:W-:Y:S01]  /*4e00*/  @P0 STS.128 [R242+0x11800], RZ ;  /* 0x011800fff2000388 */ /* 0x0003e20000000c00 */
[----:B------:R-:W-:Y:S01]  /*4e10*/  R2P PR, R4, 0x6 ;  /* 0x0000000604007804 */ /* 0x000fe20000000000 */
[----:B------:R-:W-:Y:S01]  /*4e20*/  IMAD.IADD R243, R202, 0x1, R243 ;  /* 0x00000001caf37824 */ /* 0x000fe200078e02f3 */
[----:B------:R-:W-:Y:S01]  /*4e30*/  BSSY B0, `(.L_x_1561) ;  /* 0x0000016000007945 */ /* 0x000fe20003800000 */
[----:B------:R-:W-:Y:S01]  /*4e40*/  IMAD.MOV.U32 R0, RZ, RZ, 0x10 ;  /* 0x00000010ff007424 */ /* 0x000fe200078e00ff */
[----:B------:R-:W-:Y:S01]  /*4e50*/  LEA R241, R241, UR4, 0x1 ;  /* 0x00000004f1f17c11 */ /* 0x000fe2000f8e08ff */
[----:B------:R-:W-:Y:S01]  /*4e60*/  IMAD.MOV.U32 R236, RZ, RZ, 0x20 ;  /* 0x00000020ffec7424 */ /* 0x000fe200078e00ff */
[----:B------:R-:W-:Y:S02]  /*4e70*/  LEA R243, R243, UR4, 0x1 ;  /* 0x00000004f3f37c11 */ /* 0x000fe4000f8e08ff */
[----:B------:R-:W-:Y:S02]  /*4e80*/  SEL R238, R0, 0xfffffff0, !P1 ;  /* 0xfffffff000ee7807 */ /* 0x000fe40004800000 */
[----:B------:R-:W-:Y:S01]  /*4e90*/  SEL R236, R236, 0xffffffe0, !P2 ;  /* 0xffffffe0ecec7807 */ /* 0x000fe20005000000 */
[----:B------:R-:W-:Y:S06]  /*4ea0*/  @P0 BRA `(.L_x_1562) ;  /* 0x0000000000380947 */ /* 0x000fec0003800000 */
        /* <DEDUP_REMOVED lines=14> */
.L_x_1562:
[----:B------:R-:W-:Y:S05]  /*4f90*/  BSYNC B0 ;  /* 0x0000000000007941 */ /* 0x000fea0003800000 */
.L_x_1561:
[----:B------:R-:W-:Y:S01]  /*4fa0*/  LDSM.16.M88.4 R80, [R243] ;  /* 0x00000000f350783b */ /* 0x000fe20000000200 */
[----:B------:R-:W-:Y:S01]  /*4fb0*/  LOP3.LUT P0, RZ, R3, 0x2, RZ, 0xc0, !PT ;  /* 0x0000000203ff7812 */ /* 0x000fe2000780c0ff */
[----:B------:R-:W-:Y:S01]  /*4fc0*/  IMAD R196, R238, 0x2, R243 ;  /* 0x00000002eec47824 */ /* 0x000fe200078e02f3 */
[----:B------:R-:W-:Y:S01]  /*4fd0*/  UISETP.GT.AND UP0, UPT, UR15, UR12, UPT ;  /* 0x0000000c0f00728c */ /* 0x000fe2000bf04270 */
[----:B------:R-:W5:Y:S01]  /*4fe0*/  LDSM.16.M88.4 R32, [R241+0x2000] ;  /* 0x00200000f120783b */ /* 0x000f620000000200 */
[----:B------:R-:W-:Y:S01]  /*4ff0*/  SEL R0, R0, 0xfffffff0, !P0 ;  /* 0xfffffff000007807 */ /* 0x000fe20004000000 */
[----:B------:R-:W-:Y:S01]  /*5000*/  VIADD R240, R241, 0x2040 ;  /* 0x00002040f1f07836 */ /* 0x000fe20000000000 */
[----:B------:R-:W-:Y:S01]  /*5010*/  LOP3.LUT P0, RZ, R3, 0x4, RZ, 0xc0, !PT ;  /* 0x0000000403ff7812 */ /* 0x000fe2000780c0ff */
[----:B------:R-:W1:Y:S01]  /*5020*/  LDSM.16.M88.4 R8, [R241+0x3800] ;  /* 0x00380000f108783b */ /* 0x000e620000000200 */
[----:B------:R-:W-:Y:S01]  /*5030*/  IADD3 R3, R241, 0x2000, RZ ;  /* 0x00002000f1037810 */ /* 0x000fe20007ffe0ff */
[----:B------:R-:W-:Y:S01]  /*5040*/  IMAD R235, R0, 0x2, R241 ;  /* 0x0000000200eb7824 */ /* 0x000fe200078e02f1 */
[----:B------:R-:W-:Y:S01]  /*5050*/  PLOP3.LUT P1, PT, PT, PT, UP0, 0x80, 0x0 ;  /* 0x000000000000781c */ /* 0x000fe20003f2f008 */
[----:B------:R-:W2:Y:S04]  /*5060*/  LDSM.16.M88.4 R24, [R241+0x2800] ;  /* 0x00280000f118783b */ /* 0x000ea80000000200 */
[----:B------:R-:W3:Y:S04]  /*5070*/  LDSM.16.M88.4 R16, [R241+0x3000] ;  /* 0x00300000f110783b */ /* 0x000ee80000000200 */
[----:B------:R-:W4:Y:S01]  /*5080*/  LDSM.16.M88.4 R76, [R241+0x4000] ;  /* 0x00400000f14c783b */ /* 0x000f220000000200 */
[----:B------:R-:W-:Y:S01]  /*5090*/  @P0 VIADD R240, R3, 0xffffffc0 ;  /* 0xffffffc003f00836 */ /* 0x000fe20000000000 */
[----:B------:R-:W-:-:S02]  /*50a0*/  LEA R3, R236, R243, 0x1 ;  /* 0x000000f3ec037211 */ /* 0x000fc400078e08ff */
[----:B------:R-:W4:Y:S01]  /*50b0*/  LDSM.16.M88.4 R68, [R241+0x4800] ;  /* 0x00480000f144783b */ /* 0x000f220000000200 */
[----:B------:R-:W-:Y:S01]  /*50c0*/  IMAD R216, R0, 0x2, R240 ;  /* 0x0000000200d87824 */ /* 0x000fe200078e02f0 */
[----:B------:R-:W-:Y:S01]  /*50d0*/  SHF.L.U32 R0, R197, 0x1, RZ ;  /* 0x00000001c5007819 */ /* 0x000fe200000006ff */
[----:B------:R-:W-:Y:S01]  /*50e0*/  IMAD R239, R238, 0x2, R3 ;  /* 0x00000002eeef7824 */ /* 0x000fe200078e0203 */
[----:B------:R-:W4:Y:S01]  /*50f0*/  LDSM.16.M88.4 R60, [R241+0x5000] ;  /* 0x00500000f13c783b */ /* 0x000f220000000200 */
[----:B------:R-:W-:Y:S01]  /*5100*/  VIADD R231, R240, 0x800 ;  /* 0x00000800f0e77836 */ /* 0x000fe20000000000 */
[----:B------:R-:W-:Y:S01]  /*5110*/  LOP3.LUT R0, R0, 0x6, RZ, 0xc0, !PT ;  /* 0x0000000600007812 */ /* 0x000fe200078ec0ff */
[C---:B------:R-:W-:Y:S01]  /*5120*/  VIADD R229, R240.reuse, 0x1800 ;  /* 0x00001800f0e57836 */ /* 0x040fe20000000000 */
[----:B------:R-:W4:Y:S01]  /*5130*/  LDSM.16.M88.4 R52, [R241+0x5800] ;  /* 0x00580000f134783b */ /* 0x000f220000000200 */
[C---:B------:R-:W-:Y:S01]  /*5140*/  IADD3 R230, R240.reuse, 0x1000, RZ ;  /* 0x00001000f0e67810 */ /* 0x040fe20007ffe0ff */
[C---:B------:R-:W-:Y:S01]  /*5150*/  VIADD R228, R240.reuse, 0x2000 ;  /* 0x00002000f0e47836 */ /* 0x040fe20000000000 */
[C---:B------:R-:W-:Y:S01]  /*5160*/  IADD3 R227, R240.reuse, 0x2800, RZ ;  /* 0x00002800f0e37810 */ /* 0x040fe20007ffe0ff */
[----:B------:R-:W4:Y:S01]  /*5170*/  LDSM.16.M88.4 R44, [R241+0x6000] ;  /* 0x00600000f12c783b */ /* 0x000f220000000200 */
[C---:B------:R-:W-:Y:S01]  /*5180*/  VIADD R226, R240.reuse, 0x3000 ;  /* 0x00003000f0e27836 */ /* 0x040fe20000000000 */
[C---:B------:R-:W-:Y:S01]  /*5190*/  IADD3 R225, R240.reuse, 0x3800, RZ ;  /* 0x00003800f0e17810 */ /* 0x040fe20007ffe0ff */
[C---:B------:R-:W-:Y:S01]  /*51a0*/  VIADD R224, R240.reuse, 0x4000 ;  /* 0x00004000f0e07836 */ /* 0x040fe20000000000 */
[----:B------:R-:W4:Y:S01]  /*51b0*/  LDSM.16.M88.4 R136, [R241+0x6800] ;  /* 0x00680000f188783b */ /* 0x000f220000000200 */
[C---:B------:R-:W-:Y:S01]  /*51c0*/  IADD3 R223, R240.reuse, 0x4800, RZ ;  /* 0x00004800f0df7810 */ /* 0x040fe20007ffe0ff */
[C---:B------:R-:W-:Y:S01]  /*51d0*/  VIADD R222, R240.reuse, 0x5000 ;  /* 0x00005000f0de7836 */ /* 0x040fe20000000000 */
[C---:B------:R-:W-:Y:S01]  /*51e0*/  IADD3 R221, R240.reuse, 0x5800, RZ ;  /* 0x00005800f0dd7810 */ /* 0x040fe20007ffe0ff */
[----:B------:R-:W4:Y:S01]  /*51f0*/  LDSM.16.M88.4 R128, [R241+0x7000] ;  /* 0x00700000f180783b */ /* 0x000f220000000200 */
[C---:B-----5:R-:W-:Y:S01]  /*5200*/  HMMA.16816.F32 R36, R80.reuse, R32, RZ ;  /* 0x000000205024723c */ /* 0x060fe200000018ff */
[C---:B------:R-:W-:Y:S01]  /*5210*/  VIADD R220, R240.reuse, 0x6000 ;  /* 0x00006000f0dc7836 */ /* 0x040fe20000000000 */
[C---:B------:R-:W-:Y:S01]  /*5220*/  IADD3 R219, R240.reuse, 0x6800, RZ ;  /* 0x00006800f0db7810 */ /* 0x040fe20007ffe0ff */
[----:B------:R-:W5:Y:S01]  /*5230*/  LDSM.16.M88.4 R120, [R241+0x7800] ;  /* 0x00780000f178783b */ /* 0x000f620000000200 */
[C---:B------:R-:W-:Y:S01]  /*5240*/  VIADD R218, R240.reuse, 0x7000 ;  /* 0x00007000f0da7836 */ /* 0x040fe20000000000 */
[----:B------:R-:W-:Y:S01]  /*5250*/  IADD3 R217, R240, 0x7800, RZ ;  /* 0x00007800f0d97810 */ /* 0x000fe20007ffe0ff */
[C---:B-1----:R-:W-:Y:S01]  /*5260*/  HMMA.16816.F32 R12, R80.reuse, R8, RZ ;  /* 0x00000008500c723c */ /* 0x042fe200000018ff */
[----:B------:R-:W1:Y:S04]  /*5270*/  LDSM.16.M88.4 R112, [R241+0x8000] ;  /* 0x00800000f170783b */ /* 0x000e680000000200 */
[----:B------:R-:W1:Y:S01]  /*5280*/  LDSM.16.M88.4 R104, [R241+0x8800] ;  /* 0x00880000f168783b */ /* 0x000e620000000200 */
[C---:B------:R-:W-:Y:S03]  /*5290*/  HMMA.16816.F32 R32, R80.reuse, R34, RZ ;  /* 0x000000225020723c */ /* 0x040fe600000018ff */
[----:B------:R-:W1:Y:S03]  /*52a0*/  LDSM.16.M88.4 R96, [R241+0x9000] ;  /* 0x00900000f160783b */ /* 0x000e660000000200 */
[C---:B------:R-:W-:Y:S01]  /*52b0*/  HMMA.16816.F32 R8, R80.reuse, R10, RZ ;  /* 0x0000000a5008723c */ /* 0x040fe200000018ff */
[----:B------:R-:W1:Y:S04]  /*52c0*/  LDSM.16.M88.4 R148, [R241+0x9800] ;  /* 0x00980000f194783b */ /* 0x000e680000000200 */
[----:B------:R-:W-:Y:S01]  /*52d0*/  LDSM.16.M88.4 R84, [R196] ;  /* 0x00000000c454783b */ /* 0x000fe20000000200 */
[C---:B--2---:R-:W-:Y:S03]  /*52e0*/  HMMA.16816.F32 R28, R80.reuse, R24, RZ ;  /* 0x00000018501c723c */ /* 0x044fe600000018ff */
[----:B------:R-:W2:Y:S03]  /*52f0*/  LDSM.16.M88.4 R144, [R235+0x2000] ;  /* 0x00200000eb90783b */ /* 0x000ea60000000200 */
[C---:B---3--:R-:W-:Y:S01]  /*5300*/  HMMA.16816.F32 R20, R80.reuse, R16, RZ ;  /* 0x000000105014723c */ /* 0x048fe200000018ff */
[----:B------:R-:W3:Y:S04]  /*5310*/  LDSM.16.M88.4 R88, [R235+0x3800] ;  /* 0x00380000eb58783b */ /* 0x000ee80000000200 */
[----:B------:R-:W3:Y:S01]  /*5320*/  LDSM.16.M88.4 R140, [R235+0x4000] ;  /* 0x00400000eb8c783b */ /* 0x000ee20000000200 */
[C---:B----4-:R-:W-:Y:S03]  /*5330*/  HMMA.16816.F32 R4, R80.reuse, R76, RZ ;  /* 0x0000004c5004723c */ /* 0x050fe600000018ff */
[----:B------:R-:W4:Y:S03]  /*5340*/  LDSM.16.M88.4 R152, [R235+0x5800] ;  /* 0x00580000eb98783b */ /* 0x000f260000000200 */
[C---:B------:R-:W-:Y:S01]  /*5350*/  HMMA.16816.F32 R72, R80.reuse, R68, RZ ;  /* 0x000000445048723c */ /* 0x040fe200000018ff */
[----:B------:R-:W-:Y:S04]  /*5360*/  LDSM.16.M88.4 R168, [R235+0x2800] ;  /* 0x00280000eba8783b */ /* 0x000fe80000000200 */
[----:B------:R-:W-:Y:S01]  /*5370*/  LDSM.16.M88.4 R164, [R235+0x3000] ;  /* 0x00300000eba4783b */ /* 0x000fe20000000200 */
[C---:B------:R-:W-:Y:S03]  /*5380*/  HMMA.16816.F32 R64, R80.reuse, R60, RZ ;  /* 0x0000003c5040723c */ /* 0x040fe600000018ff */
[----:B------:R-:W-:Y:S03]  /*5390*/  LDSM.16.M88.4 R160, [R235+0x4800] ;  /* 0x00480000eba0783b */ /* 0x000fe60000000200 */
[C---:B------:R-:W-:Y:S01]  /*53a0*/  HMMA.16816.F32 R56, R80.reuse, R52, RZ ;  /* 0x000000345038723c */ /* 0x040fe200000018ff */
[----:B------:R-:W-:Y:S04]  /*53b0*/  LDSM.16.M88.4 R156, [R235+0x5000] ;  /* 0x00500000eb9c783b */ /* 0x000fe80000000200 */
[----:B------:R-:W-:Y:S01]  /*53c0*/  LDSM.16.M88.4 R172, [R240] ;  /* 0x00000000f0ac783b */ /* 0x000fe20000000200 */
[C---:B------:R-:W-:Y:S03]  /*53d0*/  HMMA.16816.F32 R48, R80.reuse, R44, RZ ;  /* 0x0000002c5030723c */ /* 0x040fe600000018ff */
[----:B------:R-:W-:Y:S03]  /*53e0*/  LDSM.16.M88.4 R192, [R216+0x800] ;  /* 0x00080000d8c0783b */ /* 0x000fe60000000200 */
[C---:B------:R-:W-:Y:S01]  /*53f0*/  HMMA.16816.F32 R40, R80.reuse, R136, RZ ;  /* 0x000000885028723c */ /* 0x040fe200000018ff */
[----:B------:R-:W-:Y:S04]  /*5400*/  LDSM.16.M88.4 R188, [R216+0x1000] ;  /* 0x00100000d8bc783b */ /* 0x000fe80000000200 */
[----:B------:R-:W-:Y:S01]  /*5410*/  LDSM.16.M88.4 R184, [R216+0x1800] ;  /* 0x00180000d8b8783b */ /* 0x000fe20000000200 */
[C---:B------:R-:W-:Y:S03]  /*5420*/  HMMA.16816.F32 R132, R80.reuse, R128, RZ ;  /* 0x000000805084723c */ /* 0x040fe600000018ff */
[----:B------:R-:W-:Y:S03]  /*5430*/  LDSM.16.M88.4 R180, [R216+0x2000] ;  /* 0x00200000d8b4783b */ /* 0x000fe60000000200 */
[C---:B-----5:R-:W-:Y:S01]  /*5440*/  HMMA.16816.F32 R124, R80.reuse, R120, RZ ;  /* 0x00000078507c723c */ /* 0x060fe200000018ff */
[----:B------:R-:W-:Y:S04]  /*5450*/  LDSM.16.M88.4 R176, [R216+0x2800] ;  /* 0x00280000d8b0783b */ /* 0x000fe80000000200 */
[----:B------:R-:W0:Y:S01]  /*5460*/  LDGDEPBAR ;  /* 0x00000000000079af */ /* 0x000e220000000000 */
[C---:B-1----:R-:W-:Y:S06]  /*5470*/  HMMA.16816.F32 R116, R80.reuse, R112, RZ ;  /* 0x000000705074723c */ /* 0x042fec00000018ff */
        /* <DEDUP_REMOVED lines=17> */
[----:B------:R-:W1:Y:S05]  /*5590*/  LDSM.16.M88.4 R148, [R235+0x6000] ;  /* 0x00600000eb94783b */ /* 0x000e6a0000000200 */
[C---:B--2---:R-:W-:Y:S06]  /*55a0*/  HMMA.16816.F32 R36, R84.reuse, R144, R36 ;  /* 0x000000905424723c */ /* 0x044fec0000001824 */
[C---:B------:R-:W-:Y:S01]  /*55b0*/  HMMA.16816.F32 R32, R84.reuse, R146, R32 ;  /* 0x000000925420723c */ /* 0x040fe20000001820 */
[----:B------:R-:W2:Y:S05]  /*55c0*/  LDSM.16.M88.4 R144, [R235+0x6800] ;  /* 0x00680000eb90783b */ /* 0x000eaa0000000200 */
[C---:B---3--:R-:W-:Y:S06]  /*55d0*/  HMMA.16816.F32 R12, R84.reuse, R88, R12 ;  /* 0x00000058540c723c */ /* 0x048fec000000180c */
[C---:B------:R-:W-:Y:S01]  /*55e0*/  HMMA.16816.F32 R8, R84.reuse, R90, R8 ;  /* 0x0000005a5408723c */ /* 0x040fe20000001808 */
[----:B------:R-:W3:Y:S05]  /*55f0*/  LDSM.16.M88.4 R88, [R235+0x7000] ;  /* 0x00700000eb58783b */ /* 0x000eea0000000200 */
[C---:B------:R-:W-:Y:S06]  /*5600*/  HMMA.16816.F32 R4, R84.reuse, R140, R4 ;  /* 0x0000008c5404723c */ /* 0x040fec0000001804 */
[C---:B------:R-:W-:Y:S01]  /*5610*/  HMMA.16816.F32 R76, R84.reuse, R142, R76 ;  /* 0x0000008e544c723c */ /* 0x040fe2000000184c */
[----:B------:R-:W5:Y:S05]  /*5620*/  LDSM.16.M88.4 R140, [R235+0x7800] ;  /* 0x00780000eb8c783b */ /* 0x000f6a0000000200 */
[C---:B----4-:R-:W-:Y:S06]  /*5630*/  HMMA.16816.F32 R56, R84.reuse, R152, R56 ;  /* 0x000000985438723c */ /* 0x050fec0000001838 */
        /* <DEDUP_REMOVED lines=23> */
[C---:B-----5:R-:W-:Y:S06]  /*57b0*/  HMMA.16816.F32 R124, R84.reuse, R140, R124 ;  /* 0x0000008c547c723c */ /* 0x060fec000000187c */
[C---:B------:R-:W-:Y:S01]  /*57c0*/  HMMA.16816.F32 R120, R84.reuse, R142, R120 ;  /* 0x0000008e5478723c */ /* 0x040fe20000001878 */
[----:B------:R5:W3:Y:S05]  /*57d0*/  LDSM.16.M88.4 R140, [R3] ;  /* 0x00000000038c783b */ /* 0x000aea0000000200 */
[C---:B----4-:R-:W-:Y:S06]  /*57e0*/  HMMA.16816.F32 R116, R84.reuse, R152, R116 ;  /* 0x000000985474723c */ /* 0x050fec0000001874 */
[C---:B------:R-:W-:Y:S01]  /*57f0*/  HMMA.16816.F32 R112, R84.reuse, R154, R112 ;  /* 0x0000009a5470723c */ /* 0x040fe20000001870 */
[----:B------:R-:W-:Y:S05]  /*5800*/  LDSM.16.M88.4 R152, [R240+0x2000] ;  /* 0x00200000f098783b */ /* 0x000fea0000000200 */
[C---:B-1----:R-:W-:Y:S06]  /*5810*/  HMMA.16816.F32 R108, R84.reuse, R148, R108 ;  /* 0x00000094546c723c */ /* 0x042fec000000186c */
[----:B------:R-:W-:Y:S01]  /*5820*/  HMMA.16816.F32 R104, R84, R150, R104 ;  /* 0x000000965468723c */ /* 0x000fe20000001868 */
[----:B------:R-:W-:Y:S01]  /*5830*/  LDSM.16.M88.4 R148, [R240+0x2800] ;  /* 0x00280000f094783b */ /* 0x000fe20000000200 */
[----:B-----5:R-:W-:-:S02]  /*5840*/  LOP3.LUT R3, R202, R203, RZ, 0xfc, !PT ;  /* 0x000000cbca037212 */ /* 0x020fc400078efcff */
[----:B------:R-:W-:Y:S02]  /*5850*/  VIMNMX R203, R2, UR24, PT ;  /* 0x0000001802cb7c48 */ /* 0x000fe4000bfe0100 */
[C---:B--2---:R-:W-:Y:S06]  /*5860*/  HMMA.16816.F32 R100, R84.reuse, R144, R100 ;  /* 0x000000905464723c */ /* 0x044fec0000001864 */
[C---:B------:R-:W-:Y:S01]  /*5870*/  HMMA.16816.F32 R96, R84.reuse, R146, R96 ;  /* 0x000000925460723c */ /* 0x040fe20000001860 */
[----:B------:R-:W-:Y:S05]  /*5880*/  LDSM.16.M88.4 R144, [R240+0x3800] ;  /* 0x00380000f090783b */ /* 0x000fea0000000200 */
[C---:B---3--:R-:W-:Y:S06]  /*5890*/  HMMA.16816.F32 R92, R84.reuse, R88, R92 ;  /* 0x00000058545c723c */ /* 0x048fec000000185c */
[----:B------:R-:W-:Y:S01]  /*58a0*/  HMMA.16816.F32 R80, R84, R90, R80 ;  /* 0x0000005a5450723c */ /* 0x000fe20000001850 */
[----:B------:R-:W1:Y:S04]  /*58b0*/  LDSM.16.M88.4 R88, [R240+0x4000] ;  /* 0x00400000f058783b */ /* 0x000e680000000200 */
[----:B------:R-:W2:Y:S01]  /*58c0*/  LDSM.16.M88.4 R84, [R240+0x4800] ;  /* 0x00480000f054783b */ /* 0x000ea20000000200 */
        /* <DEDUP_REMOVED lines=9> */
[C---:B-1----:R-:W-:Y:S06]  /*5960*/  HMMA.16816.F32 R48, R140.reuse, R88, R48 ;  /* 0x000000588c30723c */ /* 0x042fec0000001830 */
[C---:B------:R-:W-:Y:S01]  /*5970*/  HMMA.16816.F32 R44, R140.reuse, R90, R44 ;  /* 0x0000005a8c2c723c */ /* 0x040fe2000000182c */
[----:B------:R-:W-:Y:S05]  /*5980*/  LDSM.16.M88.4 R88, [R216] ;  /* 0x00000000d858783b */ /* 0x000fea0000000200 */
[C---:B--2---:R-:W-:Y:S06]  /*5990*/  HMMA.16816.F32 R40, R140.reuse, R84, R40 ;  /* 0x000000548c28723c */ /* 0x044fec0000001828 */
[C---:B------:R-:W-:Y:S01]  /*59a0*/  HMMA.16816.F32 R136, R140.reuse, R86, R136 ;  /* 0x000000568c88723c */ /* 0x040fe20000001888 */
[----:B------:R-:W1:Y:S05]  /*59b0*/  LDSM.16.M88.4 R84, [R239] ;  /* 0x00000000ef54783b */ /* 0x000e6a0000000200 */
        /* <DEDUP_REMOVED lines=11> */
[----:B------:R-:W-:Y:S05]  /*5a70*/  LDSM.16.M88.4 R172, [R216+0x3000] ;  /* 0x00300000d8ac783b */ /* 0x000fea0000000200 */
[C---:B------:R-:W-:Y:S06]  /*5a80*/  HMMA.16816.F32 R64, R140.reuse, R168, R64 ;  /* 0x000000a88c40723c */ /* 0x040fec0000001840 */
[----:B------:R-:W-:Y:S01]  /*5a90*/  HMMA.16816.F32 R60, R140, R170, R60 ;  /* 0x000000aa8c3c723c */ /* 0x000fe2000000183c */
[----:B------:R-:W-:Y:S05]  /*5aa0*/  LDSM.16.M88.4 R168, [R216+0x3800] ;  /* 0x00380000d8a8783b */ /* 0x000fea0000000200 */
[C---:B-1----:R-:W-:Y:S06]  /*5ab0*/  HMMA.16816.F32 R36, R84.reuse, R88, R36 ;  /* 0x000000585424723c */ /* 0x042fec0000001824 */
[----:B------:R-:W-:Y:S01]  /*5ac0*/  HMMA.16816.F32 R32, R84, R90, R32 ;  /* 0x0000005a5420723c */ /* 0x000fe20000001820 */
[----:B------:R-:W1:Y:S05]  /*5ad0*/  LDSM.16.M88.4 R88, [R216+0x7800] ;  /* 0x00780000d858783b */ /* 0x000e6a0000000200 */
        /* <DEDUP_REMOVED lines=9> */
[C---:B--2---:R-:W-:Y:S06]  /*5b70*/  HMMA.16816.F32 R108, R140.reuse, R152, R108 ;  /* 0x000000988c6c723c */ /* 0x044fec000000186c */
[C---:B------:R-:W-:Y:S01]  /*5b80*/  HMMA.16816.F32 R104, R140.reuse, R154, R104 ;  /* 0x0000009a8c68723c */ /* 0x040fe20000001868 */
[----:B------:R-:W2:Y:S05]  /*5b90*/  LDSM.16.M88.4 R152, [R216+0x5800] ;  /* 0x00580000d898783b */ /* 0x000eaa0000000200 */
[C---:B---3--:R-:W-:Y:S06]  /*5ba0*/  HMMA.16816.F32 R100, R140.reuse, R148, R100 ;  /* 0x000000948c64723c */ /* 0x048fec0000001864 */
[C---:B------:R-:W-:Y:S01]  /*5bb0*/  HMMA.16816.F32 R96, R140.reuse, R150, R96 ;  /* 0x000000968c60723c */ /* 0x040fe20000001860 */
[----:B------:R-:W3:Y:S05]  /*5bc0*/  LDSM.16.M88.4 R148, [R216+0x6000] ;  /* 0x00600000d894783b */ /* 0x000eea0000000200 */
[C---:B----4-:R-:W-:Y:S06]  /*5bd0*/  HMMA.16816.F32 R92, R140.reuse, R144, R92 ;  /* 0x000000908c5c723c */ /* 0x050fec000000185c */
[----:B------:R-:W-:Y:S01]  /*5be0*/  HMMA.16816.F32 R80, R140, R146, R80 ;  /* 0x000000928c50723c */ /* 0x000fe20000001850 */
[----:B------:R-:W4:Y:S04]  /*5bf0*/  LDSM.16.M88.4 R144, [R216+0x6800] ;  /* 0x00680000d890783b */ /* 0x000f280000000200 */
[----:B------:R-:W4:Y:S01]  /*5c00*/  LDSM.16.M88.4 R140, [R216+0x7000] ;  /* 0x00700000d88c783b */ /* 0x000f220000000200 */
[----:B------:R-:W-:-:S04]  /*5c10*/  DEPBAR.LE SB0, 0x0 ;  /* 0x000080000000791a */ /* 0x000fc80000000000 */
[C---:B------:R-:W-:Y:S06]  /*5c20*/  HMMA.16816.F32 R28, R84.reuse, R192, R28 ;  /* 0x000000c0541c723c */ /* 0x040fec000000181c */
[C---:B------:R-:W-:Y:S06]  /*5c30*/  HMMA.16816.F32 R24, R84.reuse, R194, R24 ;  /* 0x000000c25418723c */ /* 0x040fec0000001818 */
[C---:B-1----:R-:W-:Y:S06]  /*5c40*/  HMMA.16816.F32 R92, R84.reuse, R88, R92 ;  /* 0x00000058545c723c */ /* 0x042fec000000185c */
[----:B------:R-:W-:Y:S01]  /*5c50*/  HMMA.16816.F32 R20, R84, R188, R20 ;  /* 0x000000bc5414723c */ /* 0x000fe20000001814 */
[----:B------:R-:W-:-:S05]  /*5c60*/  IMAD.MOV.U32 R89, RZ, RZ, 0x8 ;  /* 0x00000008ff597424 */ /* 0x000fca00078e00ff */
[----:B------:R-:W-:Y:S01]  /*5c70*/  HMMA.16816.F32 R16, R84, R190, R16 ;  /* 0x000000be5410723c */ /* 0x000fe20000001810 */
[----:B------:R-:W-:-:S05]  /*5c80*/  VIADDMNMX R202, R2, R89, UR24, PT ;  /* 0x0000001802ca7e46 */ /* 0x000fca000b800159 */
        /* <DEDUP_REMOVED lines=11> */
[C---:B------:R-:W-:Y:S06]  /*5d40*/  HMMA.16816.F32 R44, R84.reuse, R166, R44 ;  /* 0x000000a6542c723c */ /* 0x040fec000000182c */
[C---:B------:R-:W-:Y:S06]  /*5d50*/  HMMA.16816.F32 R40, R84.reuse, R160, R40 ;  /* 0x000000a05428723c */ /* 0x040fec0000001828 */
[C---:B------:R-:W-:Y:S06]  /*5d60*/  HMMA.16816.F32 R136, R84.reuse, R162, R136 ;  /* 0x000000a25488723c */ /* 0x040fec0000001888 */
[C---:B------:R-:W-:Y:S06]  /*5d70*/  HMMA.16816.F32 R132, R84.reuse, R156, R132 ;  /* 0x0000009c5484723c */ /* 0x040fec0000001884 */
[C---:B------:R-:W-:Y:S06]  /*5d80*/  HMMA.16816.F32 R128, R84.reuse, R158, R128 ;  /* 0x0000009e5480723c */ /* 0x040fec0000001880 */
[C---:B--2---:R-:W-:Y:S06]  /*5d90*/  HMMA.16816.F32 R124, R84.reuse, R152, R124 ;  /* 0x00000098547c723c */ /* 0x044fec000000187c */
[C---:B------:R-:W-:Y:S06]  /*5da0*/  HMMA.16816.F32 R120, R84.reuse, R154, R120 ;  /* 0x0000009a5478723c */ /* 0x040fec0000001878 */
[C---:B---3--:R-:W-:Y:S06]  /*5db0*/  HMMA.16816.F32 R116, R84.reuse, R148, R116 ;  /* 0x000000945474723c */ /* 0x048fec0000001874 */
[C---:B------:R-:W-:Y:S06]  /*5dc0*/  HMMA.16816.F32 R112, R84.reuse, R150, R112 ;  /* 0x000000965470723c */ /* 0x040fec0000001870 */
[C---:B----4-:R-:W-:Y:S06]  /*5dd0*/  HMMA.16816.F32 R108, R84.reuse, R144, R108 ;  /* 0x00000090546c723c */ /* 0x050fec000000186c */
[C---:B------:R-:W-:Y:S06]  /*5de0*/  HMMA.16816.F32 R104, R84.reuse, R146, R104 ;  /* 0x000000925468723c */ /* 0x040fec0000001868 */
[C---:B------:R-:W-:Y:S06]  /*5df0*/  HMMA.16816.F32 R100, R84.reuse, R140, R100 ;  /* 0x0000008c5464723c */ /* 0x040fec0000001864 */
[C---:B------:R-:W-:Y:S06]  /*5e00*/  HMMA.16816.F32 R96, R84.reuse, R142, R96 ;  /* 0x0000008e5460723c */ /* 0x040fec0000001860 */
[----:B------:R-:W-:Y:S01]  /*5e10*/  HMMA.16816.F32 R80, R84, R90, R80 ;  /* 0x0000005a5450723c */ /* 0x000fe20000001850 */
[----:B------:R-:W-:Y:S06]  /*5e20*/  BAR.SYNC.DEFER_BLOCKING 0x0 ;  /* 0x0000000000007b1d */ /* 0x000fec0000010000 */
[----:B------:R-:W-:-:S02]  /*5e30*/  NOP ;  /* 0x0000000000007918 */ /* 0x000fc40000000000 */
[----:B------:R-:W-:-:S15]  /*5e40*/  @!P1 BRA `(.L_x_1563) ;  /* 0x0000001000609947 */ /* 0x000fde0003800000 */
[----:B------:R-:W-:Y:S05]  /*5e50*/  @!P3 BRA `(.L_x_1564) ;  /* 0x0000000000f0b947 */ /* 0x000fea0003800000 */
[----:B------:R-:W1:Y:S01]  /*5e60*/  LDC R84, c[0x0][0x380] ;  /* 0x0000e000ff547b82 */ /* 0x000e620000000800 */
[----:B------:R-:W-:Y:S01]  /*5e70*/  UIADD3 UR16, UR18, -0x100, URZ ;  /* 0xffffff0012107890 */ /* 0x000fe2000fffe03f */
[----:B------:R-:W-:Y:S01]  /*5e80*/  IABS R88, UR18 ;  /* 0x0000001200587c13 */ /* 0x000fe20008000000 */
[----:B------:R-:W-:-:S04]  /*5e90*/  ULDC.64 UR20, c[0x0][0x230] ;  /* 0x00008c0000147ab9 */ /* 0x000fc80000000a00 */
        /* <DEDUP_REMOVED lines=16> */
[C---:B------:R-:W-:Y:S01]  /*5fa0*/  IMAD R85, R2.reuse, R85, R86 ;  /* 0x0000005502557224 */ /* 0x040fe200078e0256 */
[----:B------:R-:W-:Y:S02]  /*5fb0*/  LOP3.LUT R86, RZ, R84, RZ, 0x33, !PT ;  /* 0x00000054ff567212 */ /* 0x000fe400078e33ff */
        /* <DEDUP_REMOVED lines=8> */
[----:B------:R-:W-:-:S02]  /*6040*/  LOP3.LUT R85, R84, UR18, RZ, 0x3c, !PT ;  /* 0x0000001254557c12 */ /* 0x000fc4000f8e3cff */
[----:B------:R-:W-:Y:S02]  /*6050*/  LOP3.LUT R2, R84, UR16, RZ, 0x3c, !PT ;  /* 0x0000001054027c12 */ /* 0x000fe4000f8e3cff */
[----:B------:R-:W-:Y:S02]  /*6060*/  ISETP.GE.AND P4, PT, R85, RZ, PT ;  /* 0x000000ff5500720c */ /* 0x000fe40003f86270 */
[----:B------:R-:W-:Y:S02]  /*6070*/  ISETP.GE.AND P0, PT, R2, RZ, PT ;  /* 0x000000ff0200720c */ /* 0x000fe40003f06270 */
[----:B------:R-:W-:Y:S02]  /*6080*/  ISETP.NE.AND P2, PT, R84, RZ, PT ;  /* 0x000000ff5400720c */ /* 0x000fe40003f45270 */
[----:B------:R-:W-:Y:S01]  /*6090*/  @P5 IADD3 R89, R89, 0x1, RZ ;  /* 0x0000000159595810 */ /* 0x000fe20007ffe0ff */
[----:B------:R-:W-:-:S06]  /*60a0*/  @P6 VIADD R90, R90, 0x1 ;  /* 0x000000015a5a6836 */ /* 0x000fcc0000000000 */
[----:B------:R-:W-:Y:S02]  /*60b0*/  @!P4 IMAD.MOV R90, RZ, RZ, -R90 ;  /* 0x000000ffff5ac224 */ /* 0x000fe400078e0a5a */
[----:B------:R-:W-:-:S03]  /*60c0*/  @!P0 IADD3 R89, -R89, RZ, RZ ;  /* 0x000000ff59598210 */ /* 0x000fc60007ffe1ff */
[C---:B------:R-:W-:Y:S02]  /*60d0*/  SEL R85, R86.reuse, R90, !P2 ;  /* 0x0000005a56557207 */ /* 0x040fe40005000000 */
[----:B------:R-:W-:-:S03]  /*60e0*/  SEL R86, R86, R89, !P2 ;  /* 0x0000005956567207 */ /* 0x000fc60005000000 */
[----:B------:R-:W-:-:S04]  /*60f0*/  IMAD.WIDE R140, R85, 0x4, R246 ;  /* 0x00000004558c7825 */ /* 0x000fc800078e02f6 */
[----:B------:R-:W-:Y:S01]  /*6100*/  IMAD.WIDE R90, R86, 0x4, R246 ;  /* 0x00000004565a7825 */ /* 0x000fe200078e02f6 */
        /* <DEDUP_REMOVED lines=17> */
.L_x_1564:
[----:B------:R-:W-:-:S04]  /*6220*/  ULEA UR16, -UR10, URZ, 0x8 ;  /* 0x0000003f0a107291 */ /* 0x000fc8000f8e413f */
[----:B------:R-:W-:Y:S02]  /*6230*/  USHF.R.S32.HI UR20, URZ, 0x1f, UR16 ;  /* 0x0000001f3f147899 */ /* 0x000fe40008011410 */
[----:B------:R-:W-:-:S04]  /*6240*/  MOV R147, UR16 ;  /* 0x0000001000937c02 */ /* 0x000fc80008000f00 */
[----:B------:R-:W-:-:S07]  /*6250*/  MOV R146, UR20 ;  /* 0x0000001400927c02 */ /* 0x000fce0008000f00 */
.L_x_1565:
        /* <DEDUP_REMOVED lines=12> */
[----:B------:R-:W-:Y:S01]  /*6320*/  VOTEU.ALL UP0, P0 ;  /* 0x00000000003f7886 */ /* 0x000fe20000000000 */
[-C--:B------:R-:W-:Y:S01]  /*6330*/  @!P0 LEA R170, P4, R87, R200.reuse, 0x5 ;  /* 0x000000c857aa8211 */ /* 0x080fe200078828ff */
[----:B------:R-:W-:Y:S01]  /*6340*/  @!P0 IMAD.WIDE.U32 R86, R86, 0x30, R200 ;  /* 0x0000003056568825 */ /* 0x000fe200078e00c8 */
[-C--:B------:R-:W-:Y:S01]  /*6350*/  @!P0 LEA.HI.X R143, R143, R201.reuse, R2, 0x6, P2 ;  /* 0x000000c98f8f8211 */ /* 0x080fe200010f3402 */
[----:B------:R1:W-:Y:S01]  /*6360*/  @P0 STS.128 [R242+0x2000], RZ ;  /* 0x002000fff2000388 */ /* 0x0003e20000000c00 */
[----:B------:R-:W-:Y:S01]  /*6370*/  @!P0 LEA R162, P2, R85, R200, 0x7 ;  /* 0x000000c855a28211 */ /* 0x000fe200078438ff */
[----:B------:R-:W-:Y:S01]  /*6380*/  IMAD.U32 R88, RZ, RZ, UR10 ;  /* 0x0000000aff587e24 */ /* 0x000fe2000f8e00ff */
[-C--:B------:R-:W-:Y:S01]  /*6390*/  @!P0 LEA.HI.X R165, R165, R201.reuse, R84, 0x5, P4 ;  /* 0x000000c9a5a58211 */ /* 0x080fe200020f2c54 */
[----:B------:R-:W-:Y:S01]  /*63a0*/  @!P0 IMAD.WIDE.U32 R168, R168, 0x50, R200 ;  /* 0x00000050a8a88825 */ /* 0x000fe200078e00c8 */
[----:B------:R-:W-:Y:S01]  /*63b0*/  @!UP0 UIMAD UR16, UR11, 0x30, URZ ;  /* 0x000000300b1088a4 */ /* 0x000fe2000f8e023f */
[C---:B------:R-:W-:Y:S01]  /*63c0*/  @!P0 IADD3 R145, P4, R147.reuse, R86, RZ ;  /* 0x0000005693918210 */ /* 0x040fe20007f9e0ff */
[----:B------:R-:W-:Y:S01]  /*63d0*/  @!UP0 UIMAD UR21, UR11, 0x50, URZ ;  /* 0x000000500b1588a4 */ /* 0x000fe2000f8e023f */
[----:B------:R-:W-:Y:S01]  /*63e0*/  IMAD.U32 R166, RZ, RZ, UR10 ;  /* 0x0000000affa67e24 */ /* 0x000fe2000f8e00ff */
[----:B------:R-:W-:Y:S01]  /*63f0*/  @!P0 LEA.HI.X R2, R88, R201, R2, 0x7, P2 ;  /* 0x000000c958028211 */ /* 0x000fe200010f3c02 */
[----:B------:R-:W-:Y:S01]  /*6400*/  IMAD.U32 R84, RZ, RZ, UR10 ;  /* 0x0000000aff547e24 */ /* 0x000fe2000f8e00ff */
[----:B------:R-:W2:Y:S01]  /*6410*/  @!P0 LDC.64 R88, c[0x0][0x218] ;  /* 0x00008600ff588b82 */ /* 0x000ea20000000a00 */
[----:B------:R-:W-:Y:S01]  /*6420*/  @!P0 IMAD.WIDE.U32 R166, R166, 0x70, R200 ;  /* 0x00000070a6a68825 */ /* 0x000fe200078e00c8 */
[C---:B------:R-:W-:Y:S01]  /*6430*/  @!P0 IADD3 R163, P2, R147.reuse, R168, RZ ;  /* 0x000000a893a38210 */ /* 0x040fe20007f5e0ff */
[----:B------:R-:W-:Y:S01]  /*6440*/  @!UP0 UIMAD UR20, UR11, 0x60, URZ ;  /* 0x000000600b1488a4 */ /* 0x000fe2000f8e023f */
[----:B------:R-:W-:Y:S01]  /*6450*/  @!P0 IADD3.X R144, R146, UR16, R87, P4, !PT ;  /* 0x0000001092908c10 */ /* 0x000fe2000a7fe457 */
[----:B------:R-:W-:Y:S01]  /*6460*/  @!P0 IMAD.WIDE.U32 R84, R84, 0x60, R200 ;  /* 0x0000006054548825 */ /* 0x000fe200078e00c8 */
[----:B------:R-:W-:Y:S01]  /*6470*/  @!UP0 UIMAD UR16, UR11, 0x70, URZ ;  /* 0x000000700b1088a4 */ /* 0x000fe2000f8e023f */
[----:B------:R-:W-:Y:S01]  /*6480*/  @!P0 IADD3.X R168, R146, UR21, R169, P2, !PT ;  /* 0x0000001592a88c10 */ /* 0x000fe200097fe4a9 */
[----:B------:R-:W3:Y:S01]  /*6490*/  @!P0 LDC.64 R86, c[0x0][0x218] ;  /* 0x00008600ff568b82 */ /* 0x000ee20000000a00 */
[----:B------:R-:W-:Y:S01]  /*64a0*/  IMAD.U32 R140, RZ, RZ, UR10 ;  /* 0x0000000aff8c7e24 */ /* 0x000fe2000f8e00ff */
[C---:B------:R-:W-:Y:S01]  /*64b0*/  @!P0 IADD3 R161, P2, R147.reuse, R166, RZ ;  /* 0x000000a693a18210 */ /* 0x040fe20007f5e0ff */
[----:B------:R-:W-:Y:S01]  /*64c0*/  IMAD.U32 R156, RZ, RZ, UR10 ;  /* 0x0000000aff9c7e24 */ /* 0x000fe2000f8e00ff */
[C---:B------:R-:W-:Y:S01]  /*64d0*/  @!P0 IADD3 R159, P4, R147.reuse, R84, RZ ;  /* 0x00000054939f8210 */ /* 0x040fe20007f9e0ff */
[----:B------:R-:W-:Y:S01]  /*64e0*/  @!P0 IMAD.WIDE.U32 R140, R140, 0xc0, R200 ;  /* 0x000000c08c8c8825 */ /* 0x000fe200078e00c8 */
[C---:B------:R-:W-:Y:S01]  /*64f0*/  @!P0 IADD3.X R166, R146.reuse, UR16, R167, P2, !PT ;  /* 0x0000001092a68c10 */ /* 0x040fe200097fe4a7 */
[----:B------:R-:W-:Y:S01]  /*6500*/  @!UP0 UIMAD UR16, UR11, 0xc0, URZ ;  /* 0x000000c00b1088a4 */ /* 0x000fe2000f8e023f */
[----:B------:R-:W-:Y:S01]  /*6510*/  @!P0 IADD3.X R164, R146, UR20, R85, P4, !PT ;  /* 0x0000001492a48c10 */ /* 0x000fe2000a7fe455 */
[----:B------:R-:W-:Y:S01]  /*6520*/  IMAD.U32 R172, RZ, RZ, UR10 ;  /* 0x0000000affac7e24 */ /* 0x000fe2000f8e00ff */
[----:B------:R-:W4:Y:S01]  /*6530*/  @!P0 LDC.64 R84, c[0x0][0x218] ;  /* 0x00008600ff548b82 */ /* 0x000f220000000a00 */
[----:B------:R-:W-:Y:S01]  /*6540*/  @!P0 IMAD.WIDE.U32 R156, R156, 0xb0, R200 ;  /* 0x000000b09c9c8825 */ /* 0x000fe200078e00c8 */
[----:B------:R-:W-:Y:S01]  /*6550*/  @!P0 IADD3 R155, P2, R147, R140, RZ ;  /* 0x0000008c939b8210 */ /* 0x000fe20007f5e0ff */
[----:B------:R-:W-:-:S02]  /*6560*/  @!UP0 UIMAD UR20, UR11, 0xb0, URZ ;  /* 0x000000b00b1488a4 */ /* 0x000fc4000f8e023f */
[----:B------:R-:W-:Y:S01]  /*6570*/  IMAD.U32 R176, RZ, RZ, UR10 ;  /* 0x0000000affb07e24 */ /* 0x000fe2000f8e00ff */
[----:B------:R-:W-:Y:S01]  /*6580*/  @!UP0 UIMAD UR21, UR11, 0xa0, URZ ;  /* 0x000000a00b1588a4 */ /* 0x000fe2000f8e023f */
[----:B------:R-:W-:Y:S01]  /*6590*/  @!P0 IMAD.WIDE.U32 R172, R172, 0xa0, R200 ;  /* 0x000000a0acac8825 */ /* 0x000fe200078e00c8 */
[C---:B------:R-:W-:Y:S01]  /*65a0*/  @!P0 IADD3 R153, P4, R147.reuse, R156, RZ ;  /* 0x0000009c93998210 */ /* 0x040fe20007f9e0ff */
[----:B------:R-:W-:Y:S01]  /*65b0*/  @!UP0 UIMAD UR24, UR11, 0x90, URZ ;  /* 0x000000900b1888a4 */ /* 0x000fe2000f8e023f */
[----:B------:R-:W-:Y:S01]  /*65c0*/  @!P0 IADD3.X R154, R146, UR16, R141, P2, !PT ;  /* 0x00000010929a8c10 */ /* 0x000fe200097fe48d */
        /* <DEDUP_REMOVED lines=8> */
[--C-:B------:R-:W-:Y:S01]  /*6650*/  @!P0 IMAD.WIDE.U32 R90, R90, 0xd0, R200.reuse ;  /* 0x000000d05a5a8825 */ /* 0x100fe200078e00c8 */
[----:B------:R-:W-:Y:S01]  /*6660*/  @!P0 IADD3 R149, P6, R147, R176, RZ ;  /* 0x000000b093958210 */ /* 0x000fe20007fde0ff */
[----:B------:R-:W-:Y:S01]  /*6670*/  @!UP0 UIMAD UR16, UR11, 0xe0, URZ ;  /* 0x000000e00b1088a4 */ /* 0x000fe2000f8e023f */
[----:B--2---:R-:W-:Y:S01]  /*6680*/  @!P0 LEA R176, P5, R167, R88, 0x1 ;  /* 0x00000058a7b08211 */ /* 0x004fe200078a08ff */
[----:B------:R-:W-:Y:S01]  /*6690*/  @!P0 IMAD.WIDE.U32 R174, R174, 0xe0, R200 ;  /* 0x000000e0aeae8825 */ /* 0x000fe200078e00c8 */
[C---:B------:R-:W-:Y:S01]  /*66a0*/  @!P0 IADD3 R156, P4, R147.reuse, R90, RZ ;  /* 0x0000005a939c8210 */ /* 0x040fe20007f9e0ff */
[----:B------:R-:W2:Y:S01]  /*66b0*/  @!P0 LDC.64 R140, c[0x0][0x218] ;  /* 0x00008600ff8c8b82 */ /* 0x000ea20000000a00 */
[C---:B------:R-:W-:Y:S01]  /*66c0*/  @!P0 IADD3.X R148, R146.reuse, UR24, R177, P6, !PT ;  /* 0x0000001892948c10 */ /* 0x040fe2000b7fe4b1 */
[----:B------:R-:W-:Y:S01]  /*66d0*/  @!P0 IMAD.X R172, R146, 0x1, R201, P2 ;  /* 0x0000000192ac8824 */ /* 0x000fe200010e06c9 */
[----:B------:R-:W-:-:S02]  /*66e0*/  @!P0 IADD3 R157, P2, R147, R174, RZ ;  /* 0x000000ae939d8210 */ /* 0x000fc40007f5e0ff */
[C---:B------:R-:W-:Y:S02]  /*66f0*/  @!P0 IADD3.X R158, R146.reuse, UR20, R91, P4, !PT ;  /* 0x00000014929e8c10 */ /* 0x040fe4000a7fe45b */
[----:B------:R-:W-:Y:S01]  /*6700*/  @!P0 LEA.HI.X R177, R167, R89, R172, 0x1, P5 ;  /* 0x00000059a7b18211 */ /* 0x000fe200028f0cac */
[----:B------:R-:W5:Y:S01]  /*6710*/  @!P0 LDC.64 R90, c[0x0][0x218] ;  /* 0x00008600ff5a8b82 */ /* 0x000f620000000a00 */
[C---:B------:R-:W-:Y:S02]  /*6720*/  @!P0 IADD3.X R160, R146.reuse, UR16, R175, P2, !PT ;  /* 0x0000001092a08c10 */ /* 0x040fe400097fe4af */
        /* <DEDUP_REMOVED lines=8> */
[----:B---3--:R-:W-:Y:S01]  /*67b0*/  @!P0 LEA R172, P4, R167, R86, 0x1 ;  /* 0x00000056a7ac8211 */ /* 0x008fe200078808ff */
[----:B------:R-:W-:Y:S01]  /*67c0*/  @!P0 IMAD.X R86, R146, 0x1, R165, P2 ;  /* 0x0000000192568824 */ /* 0x000fe200010e06a5 */
[----:B----4-:R-:W-:Y:S01]  /*67d0*/  @!P0 LEA R174, P2, R169, R84, 0x1 ;  /* 0x00000054a9ae8211 */ /* 0x010fe200078408ff */
[----:B------:R3:W-:Y:S01]  /*67e0*/  @P0 STS.128 [R242+0x2800], RZ ;  /* 0x002800fff2000388 */ /* 0x0007e20000000c00 */
[----:B------:R-:W-:-:S02]  /*67f0*/  @!P0 LEA.HI.X R173, R167, R87, R170, 0x1, P4 ;  /* 0x00000057a7ad8211 */ /* 0x000fc400020f0caa */
[----:B------:R-:W-:Y:S02]  /*6800*/  @!P0 LEA.HI.X R175, R169, R85, R86, 0x1, P2 ;  /* 0x00000055a9af8211 */ /* 0x000fe400010f0c56 */
[----:B------:R-:W4:Y:S01]  /*6810*/  @!P0 LDC.64 R86, c[0x0][0x218] ;  /* 0x00008600ff568b82 */ /* 0x000f220000000a00 */
[----:B------:R-:W-:Y:S01]  /*6820*/  @!P0 IADD3 R142, P2, R147, R142, RZ ;  /* 0x0000008e938e8210 */ /* 0x000fe20007f5e0ff */
[----:B------:R-:W-:Y:S01]  /*6830*/  @!PT LDS RZ, [RZ] ;  /* 0x00000000fffff984 */ /* 0x000fe20000000800 */
[----:B------:R-:W-:Y:S01]  /*6840*/  @!PT LDS RZ, [RZ] ;  /* 0x00000000fffff984 */ /* 0x000fe20000000800 */
[----:B------:R-:W-:Y:S01]  /*6850*/  @!PT LDS RZ, [RZ] ;  /* 0x00000000fffff984 */ /* 0x000fe20000000800 */
[----:B------:R3:W-:Y:S01]  /*6860*/  @!P0 LDGSTS.E.BYPASS.LTC128B.128 [R242+0x2800], desc[UR22][R172.64] ;  /* 0x02800000acf28fae */ /* 0x0007e2000b901d56 */
[----:B--2---:R-:W-:-:S03]  /*6870*/  @!P0 LEA R170, P4, R145, R140, 0x1 ;  /* 0x0000008c91aa8211 */ /* 0x004fc600078808ff */
[----:B------:R-:W-:Y:S01]  /*6880*/  @!P0 IMAD.X R143, R146, 0x1, R143, P2 ;  /* 0x00000001928f8824 */ /* 0x000fe200010e068f */
[----:B------:R-:W-:Y:S01]  /*6890*/  @!P0 LEA.HI.X R171, R145, R141, R144, 0x1, P4 ;  /* 0x0000008d91ab8211 */ /* 0x000fe200020f0c90 */
[----:B------:R-:W3:Y:S01]  /*68a0*/  @!P0 LDC.64 R84, c[0x0][0x218] ;  /* 0x00008600ff548b82 */ /* 0x000ee20000000a00 */
[C---:B-----5:R-:W-:Y:S01]  /*68b0*/  @!P0 LEA R178, P2, R142.reuse, R90, 0x1 ;  /* 0x0000005a8eb28211 */ /* 0x060fe200078408ff */
[----:B------:R2:W-:Y:S03]  /*68c0*/  @P0 STS.128 [R242+0x3000], RZ ;  /* 0x003000fff2000388 */ /* 0x0005e60000000c00 */
[----:B------:R-:W-:Y:S01]  /*68d0*/  @!P0 LEA.HI.X R179, R142, R91, R143, 0x1, P2 ;  /* 0x0000005b8eb38211 */ /* 0x000fe200010f0c8f */
[----:B------:R-:W-:Y:S01]  /*68e0*/  @!PT LDS RZ, [RZ] ;  /* 0x00000000fffff984 */ /* 0x000fe20000000800 */
[----:B------:R-:W-:Y:S01]  /*68f0*/  @!PT LDS RZ, [RZ] ;  /* 0x00000000fffff984 */ /* 0x000fe20000000800 */
[----:B------:R-:W-:Y:S01]  /*6900*/  @!PT LDS RZ, [RZ] ;  /* 0x00000000fffff984 */ /* 0x000fe20000000800 */
[----:B------:R2:W-:Y:S01]  /*6910*/  @!P0 LDGSTS.E.BYPASS.LTC128B.128 [R242+0x3000], desc[UR22][R174.64] ;  /* 0x03000000aef28fae */ /* 0x0005e2000b901d56 */
[C---:B-1----:R-:W-:Y:S01]  /*6920*/  @!P0 LEA R176, P2, R163.reuse, R88, 0x1 ;  /* 0x00000058a3b08211 */ /* 0x042fe200078408ff */
[----:B------:R-:W1:Y:S02]  /*6930*/  @!P0 LDC.64 R144, c[0x0][0x218] ;  /* 0x00008600ff908b82 */ /* 0x000e640000000a00 */
[----:B------:R2:W-:Y:S01]  /*6940*/  @P0 STS.128 [R242+0x3800], RZ ;  /* 0x003800fff2000388 */ /* 0x0005e20000000c00 */
[----:B------:R-:W-:-:S03]  /*6950*/  @!P0 LEA.HI.X R177, R163, R89, R168, 0x1, P2 ;  /* 0x00000059a3b18211 */ /* 0x000fc600010f0ca8 */
[----:B------:R-:W-:Y:S01]  /*6960*/  @!PT LDS RZ, [RZ] ;  /* 0x00000000fffff984 */ /* 0x000fe20000000800 */
[----:B------:R-:W-:Y:S01]  /*6970*/  @!PT LDS RZ, [RZ] ;  /* 0x00000000fffff984 */ /* 0x000fe20000000800 */
[----:B------:R-:W-:Y:S01]  /*6980*/  @!PT LDS RZ, [RZ] ;  /* 0x00000000fffff984 */ /* 0x000fe20000000800 */
[----:B------:R2:W-:Y:S02]  /*6990*/  @!P0 LDGSTS.E.BYPASS.LTC128B.128 [R242+0x3800], desc[UR22][R170.64] ;  /* 0x03800000aaf28fae */ /* 0x0005e4000b901d56 */
[----:B------:R-:W5:Y:S01]  /*69a0*/  @!P0 LDC.64 R142, c[0x0][0x218] ;  /* 0x00008600ff8e8b82 */ /* 0x000f620000000a00 */
[C---:B----4-:R-:W-:Y:S01]  /*69b0*/  @!P0 LEA R168, P4, R159.reuse, R86, 0x1 ;  /* 0x000000569fa88211 */ /* 0x050fe200078808ff */
[----:B------:R2:W-:Y:S03]  /*69c0*/  @P0 STS.128 [R242+0x4000], RZ ;  /* 0x004000fff2000388 */ /* 0x0005e60000000c00 */
[----:B------:R-:W-:Y:S01]  /*69d0*/  @!P0 LEA.HI.X R169, R159, R87, R164, 0x1, P4 ;  /* 0x000000579fa98211 */ /* 0x000fe200020f0ca4 */
[----:B------:R-:W-:Y:S01]  /*69e0*/  @!PT LDS RZ, [RZ] ;  /* 0x00000000fffff984 */ /* 0x000fe20000000800 */
[----:B------:R-:W-:Y:S01]  /*69f0*/  @!PT LDS RZ, [RZ] ;  /* 0x00000000fffff984 */ /* 0x000fe20000000800 */
[----:B------:R-:W-:Y:S01]  /*6a00*/  @!PT LDS RZ, [RZ] ;  /* 0x00000000fffff984 */ /* 0x000fe20000000800 */
[----:B------:R2:W-:Y:S02]  /*6a10*/  @!P0 LDGSTS.E.BYPASS.LTC128B.128 [R242+0x4000], desc[UR22][R178.64] ;  /* 0x04000000b2f28fae */ /* 0x0005e4000b901d56 */
[----:B------:R-:W4:Y:S01]  /*6a20*/  @!P0 LDC.64 R140, c[0x0][0x218] ;  /* 0x00008600ff8c8b82 */ /* 0x000f220000000a00 */
[C---:B---3--:R-:W-:Y:S01]  /*6a30*/  @!P0 LEA R172, P2, R161.reuse, R84, 0x1 ;  /* 0x00000054a1ac8211 */ /* 0x048fe200078408ff */
[----:B------:R2:W-:Y:S03]  /*6a40*/  @P0 STS.128 [R242+0x4800], RZ ;  /* 0x004800fff2000388 */ /* 0x0005e60000000c00 */
[----:B------:R-:W-:Y:S01]  /*6a50*/  @!P0 LEA.HI.X R173, R161, R85, R166, 0x1, P2 ;  /* 0x00000055a1ad8211 */ /* 0x000fe200010f0ca6 */
[----:B------:R-:W-:Y:S01]  /*6a60*/  @!PT LDS RZ, [RZ] ;  /* 0x00000000fffff984 */ /* 0x000fe20000000800 */
[----:B------:R-:W-:Y:S01]  /*6a70*/  @!PT LDS RZ, [RZ] ;  /* 0x00000000fffff984 */ /* 0x000fe20000000800 */
[----:B------:R-:W-:Y:S01]  /*6a80*/  @!PT LDS RZ, [RZ] ;  /* 0x00000000fffff984 */ /* 0x000fe20000000800 */
[----:B------:R2:W-:Y:S01]  /*6a90*/  @!P0 LDGSTS.E.BYPASS.LTC128B.128 [R242+0x4800], desc[UR22][R176.64] ;  /* 0x04800000b0f28fae */ /* 0x0005e2000b901d56 */
[----:B------:R-:W-:Y:S01]  /*6aa0*/  @!P0 IADD3 R162, P2, R147, R162, RZ ;  /* 0x000000a293a28210 */ /* 0x000fe20007f5e0ff */
[----:B------:R-:W3:Y:S02]  /*6ab0*/  @!P0 LDC.64 R90, c[0x0][0x218] ;  /* 0x00008600ff5a8b82 */ /* 0x000ee40000000a00 */
[----:B------:R2:W-:Y:S02]  /*6ac0*/  @P0 STS.128 [R242+0x5000], RZ ;  /* 0x005000fff2000388 */ /* 0x0005e40000000c00 */
[----:B------:R-:W-:Y:S01]  /*6ad0*/  @!P0 IMAD.X R2, R146, 0x1, R2, P2 ;  /* 0x0000000192028824 */ /* 0x000fe200010e0602 */
[C---:B-1----:R-:W-:Y:S01]  /*6ae0*/  @!P0 LEA R144, P2, R162.reuse, R144, 0x1 ;  /* 0x00000090a2908211 */ /* 0x042fe200078408ff */
[----:B------:R-:W-:Y:S01]  /*6af0*/  @!PT LDS RZ, [RZ] ;  /* 0x00000000fffff984 */ /* 0x000fe20000000800 */
[----:B------:R-:W-:Y:S01]  /*6b00*/  @!PT LDS RZ, [RZ] ;  /* 0x00000000fffff984 */ /* 0x000fe20000000800 */
[----:B------:R-:W-:Y:S01]  /*6b10*/  @!PT LDS RZ, [RZ] ;  /* 0x00000000fffff984 */ /* 0x000fe20000000800 */
[----:B------:R2:W-:Y:S02]  /*6b20*/  @!P0 LDGSTS.E.BYPASS.LTC128B.128 [R242+0x5000], desc[UR22][R168.64] ;  /* 0x05000000a8f28fae */ /* 0x0005e4000b901d56 */
[----:B------:R-:W1:Y:S01]  /*6b30*/  @!P0 LDC.64 R88, c[0x0][0x218] ;  /* 0x00008600ff588b82 */ /* 0x000e620000000a00 */
[----:B------:R-:W-:Y:S01]  /*6b40*/  @!P0 LEA.HI.X R145, R162, R145, R2, 0x1, P2 ;  /* 0x00000091a2918211 */ /* 0x000fe200010f0c02 */
[----:B------:R2:W-:Y:S01]  /*6b50*/  @P0 STS.128 [R242+0x5800], RZ ;  /* 0x005800fff2000388 */ /* 0x0005e20000000c00 */
[----:B-----5:R-:W-:-:S03]  /*6b60*/  @!P0 LEA R142, P2, R149, R142, 0x1 ;  /* 0x0000008e958e8211 */ /* 0x020fc600078408ff */
[----:B------:R-:W-:Y:S01]  /*6b70*/  @!PT LDS RZ, [RZ] ;  /* 0x00000000fffff984 */ /* 0x000fe20000000800 */
[----:B------:R-:W-:Y:S01]  /*6b80*/  @!PT LDS RZ, [RZ] ;  /* 0x00000000fffff984 */ /* 0x000fe20000000800 */
[----:B------:R-:W-:Y:S01]  /*6b90*/  @!PT LDS RZ, [RZ] ;  /* 0x00000000fffff984 */ /* 0x000fe20000000800 */
[----:B------:R2:W-:Y:S01]  /*6ba0*/  @!P0 LDGSTS.E.BYPASS.LTC128B.128 [R242+0x5800], desc[UR22][R172.64] ;  /* 0x05800000acf28fae */ /* 0x0005e2000b901d56 */
[----:B------:R-:W-:Y:S01]  /*6bb0*/  @!P0 LEA.HI.X R143, R149, R143, R148, 0x1, P2 ;  /* 0x0000008f958f8211 */ /* 0x000fe200010f0c94 */
        /* <DEDUP_REMOVED lines=23> */
[----:B-----5:R-:W-:-:S03]  /*6d30*/  @!P0 LEA R86, P4, R156, R86, 0x1 ;  /* 0x000000569c568211 */ /* 0x020fc600078808ff */
[----:B------:R2:W-:Y:S01]  /*6d40*/  @P0 STS.128 [R242+0x7800], RZ ;  /* 0x007800fff2000388 */ /* 0x0005e20000000c00 */
[----:B------:R-:W-:-:S03]  /*6d50*/  @!P0 LEA.HI.X R87, R156, R87, R158, 0x1, P4 ;  /* 0x000000579c578211 */ /* 0x000fc600020f0c9e */
[----:B------:R-:W-:Y:S01]  /*6d60*/  @!PT LDS RZ, [RZ] ;  /* 0x00000000fffff984 */ /* 0x000fe20000000800 */
[----:B------:R-:W-:Y:S01]  /*6d70*/  @!PT LDS RZ, [RZ] ;  /* 0x00000000fffff984 */ /* 0x000fe20000000800 */
[----:B------:R-:W-:Y:S01]  /*6d80*/  @!PT LDS RZ, [RZ] ;  /* 0x00000000fffff984 */ /* 0x000fe20000000800 */
[----:B------:R2:W-:Y:S01]  /*6d90*/  @!P0 LDGSTS.E.BYPASS.LTC128B.128 [R242+0x7800], desc[UR22][R90.64] ;  /* 0x078000005af28fae */ /* 0x0005e2000b901d56 */
[----:B----4-:R-:W-:-:S03]  /*6da0*/  @!P0 LEA R84, P2, R157, R84, 0x1 ;  /* 0x000000549d548211 */ /* 0x010fc600078408ff */
        /* <DEDUP_REMOVED lines=21> */
[----:B--2---:R-:W-:-:S03]  /*6f00*/  IMAD.WIDE.U32 R86, R2, 0xf0, R200 ;  /* 0x000000f002567825 */ /* 0x004fc600078e00c8 */
        /* <DEDUP_REMOVED lines=8> */
.L_x_1567:
[----:B------:R-:W-:Y:S05]  /*6f90*/  BSYNC B0 ;  /* 0x0000000000007941 */ /* 0x000fea0003800000 */
.L_x_1566:
[----:B------:R-:W0:Y:S01]  /*6fa0*/  LDGDEPBAR ;  /* 0x00000000000079af */ /* 0x000e220000000000 */
[----:B------:R-:W-:-:S04]  /*6fb0*/  IADD3 R200, P0, R147, R200, RZ ;  /* 0x000000c893c87210 */ /* 0x000fc80007f1e0ff */
[----:B------:R-:W-:-:S09]  /*6fc0*/  IADD3.X R201, R146, R201, RZ, P0, !PT ;  /* 0x000000c992c97210 */ /* 0x000fd200007fe4ff */
.L_x_1563:
[----:B------:R-:W-:Y:S01]  /*6fd0*/  VIADD R0, R0, UR18 ;  /* 0x0000001200007c36 */ /* 0x000fe20008000000 */
[----:B------:R-:W-:Y:S01]  /*6fe0*/  ULDC UR16, c[0x0][0x2ec] ;  /* 0x0000bb0000107ab9 */ /* 0x000fe20000000800 */
[----:B------:R-:W-:Y:S01]  /*6ff0*/  LEA R237, R3, UR4, 0x1 ;  /* 0x0000000403ed7c11 */ /* 0x000fe2000f8e08ff */
[----:B------:R-:W-:Y:S01]  /*7000*/  ULDC.64 UR20, c[0x0][0x218] ;  /* 0x0000860000147ab9 */ /* 0x000fe20000000a00 */
[C---:B------:R-:W-:Y:S01]  /*7010*/  VIADD R2, R0.reuse, 0x1 ;  /* 0x0000000100027836 */ /* 0x040fe20000000000 */
[CC--:B------:R-:W-:Y:S01]  /*7020*/  ISETP.GE.AND P4, PT, R0.reuse, R202.reuse, PT ;  /* 0x000000ca0000720c */ /* 0x0c0fe20003f86270 */
[----:B-12---:R-:W-:Y:S02]  /*7030*/  VIADD R84, R0, 0x8 ;  /* 0x0000000800547836 */ /* 0x006fe40000000000 */
[----:B------:R-:W-:Y:S01]  /*7040*/  IMAD R233, R236, 0x2, R237 ;  /* 0x00000002ece97824 */ /* 0x000fe200078e02ed */
[CC--:B------:R-:W-:Y:S02]  /*7050*/  ISETP.GE.AND P2, PT, R2.reuse, R203.reuse, PT ;  /* 0x000000cb0200720c */ /* 0x0c0fe40003f46270 */
[----:B------:R-:W-:Y:S01]  /*7060*/  ISETP.GE.AND P5, PT, R2, R202, PT ;  /* 0x000000ca0200720c */ /* 0x000fe20003fa6270 */
[----:B------:R-:W-:Y:S01]  /*7070*/  VIADD R2, R0, 0x9 ;  /* 0x0000000900027836 */ /* 0x000fe20000000000 */
[----:B------:R-:W-:-:S02]  /*7080*/  ISETP.GE.AND P0, PT, R84, R203, PT ;  /* 0x000000cb5400720c */ /* 0x000fc40003f06270 */
[-C--:B------:R-:W-:Y:S01]  /*7090*/  ISETP.GE.AND P6, PT, R84, R202.reuse, PT ;  /* 0x000000ca5400720c */ /* 0x080fe20003fc6270 */
[----:B------:R-:W-:Y:S01]  /*70a0*/  VIADD R84, R0, 0x10 ;  /* 0x0000001000547836 */ /* 0x000fe20000000000 */
[----:B------:R-:W-:Y:S02]  /*70b0*/  FSEL R195, R38, -INF , !P4 ;  /* 0xff80000026c37808 */ /* 0x000fe40006000000 */
[----:B------:R-:W-:Y:S01]  /*70c0*/  FSEL R232, R32, -INF , !P0 ;  /* 0xff80000020e87808 */ /* 0x000fe20004000000 */
[----:B------:R-:W-:Y:S01]  /*70d0*/  VIADD R32, R0, 0x11 ;  /* 0x0000001100207836 */ /* 0x000fe20000000000 */
[C---:B------:R-:W-:Y:S02]  /*70e0*/  ISETP.GE.AND P4, PT, R2.reuse, R203, PT ;  /* 0x000000cb0200720c */ /* 0x040fe40003f86270 */
[----:B------:R-:W-:Y:S02]  /*70f0*/  ISETP.GE.AND P0, PT, R2, R202, PT ;  /* 0x000000ca0200720c */ /* 0x000fe40003f06270 */
[----:B------:R-:W-:-:S02]  /*7100*/  FSEL R2, R34, -INF , !P6 ;  /* 0xff80000022027808 */ /* 0x000fc40007000000 */
[-C--:B------:R-:W-:Y:S02]  /*7110*/  ISETP.GE.AND P6, PT, R84, R203.reuse, PT ;  /* 0x000000cb5400720c */ /* 0x080fe40003fc6270 */
[----:B------:R-:W-:Y:S01]  /*7120*/  FSEL R38, R33, -INF , !P4 ;  /* 0xff80000021267808 */ /* 0x000fe20006000000 */
[----:B------:R-:W-:Y:S01]  /*7130*/  VIADD R33, R0, 0x18 ;  /* 0x0000001800217836 */ /* 0x000fe20000000000 */
[----:B------:R-:W-:Y:S02]  /*7140*/  ISETP.GE.AND P4, PT, R84, R202, PT ;  /* 0x000000ca5400720c */ /* 0x000fe40003f86270 */
[----:B------:R-:W-:Y:S02]  /*7150*/  FSEL R234, R35, -INF , !P0 ;  /* 0xff80000023ea7808 */ /* 0x000fe40004000000 */
[----:B------:R-:W-:Y:S02]  /*7160*/  FSEL R193, R28, -INF , !P6 ;  /* 0xff8000001cc17808 */ /* 0x000fe40007000000 */
[----:B------:R-:W-:-:S02]  /*7170*/  ISETP.GE.AND P0, PT, R32, R203, PT ;  /* 0x000000cb2000720c */ /* 0x000fc40003f06270 */
[-C--:B------:R-:W-:Y:S01]  /*7180*/  ISETP.GE.AND P6, PT, R32, R202.reuse, PT ;  /* 0x000000ca2000720c */ /* 0x080fe20003fc6270 */
[----:B------:R-:W-:Y:S01]  /*7190*/  VIADD R32, R0, 0x19 ;  /* 0x0000001900207836 */ /* 0x000fe20000000000 */
[----:B------:R-:W-:Y:S02]  /*71a0*/  FSEL R30, R30, -INF , !P4 ;  /* 0xff8000001e1e7808 */ /* 0x000fe40006000000 */
[----:B------:R-:W-:Y:S02]  /*71b0*/  ISETP.GE.AND P4, PT, R33, R203, PT ;  /* 0x000000cb2100720c */ /* 0x000fe40003f86270 */
[----:B------:R-:W-:Y:S01]  /*71c0*/  FSEL R191, R29, -INF , !P0 ;  /* 0xff8000001dbf7808 */ /* 0x000fe20004000000 */
[C---:B------:R-:W-:Y:S01]  /*71d0*/  VIADD R29, R0.reuse, 0x21 ;  /* 0x00000021001d7836 */ /* 0x040fe20000000000 */
[----:B------:R-:W-:Y:S01]  /*71e0*/  FSEL R28, R31, -INF , !P6 ;  /* 0xff8000001f1c7808 */ /* 0x000fe20007000000 */
[----:B------:R-:W-:Y:S01]  /*71f0*/  VIADD R31, R0, 0x20 ;  /* 0x00000020001f7836 */ /* 0x000fe20000000000 */
[----:B------:R-:W-:-:S02]  /*7200*/  ISETP.GE.AND P0, PT, R33, R202, PT ;  /* 0x000000ca2100720c */ /* 0x000fc40003f06270 */
[----:B------:R-:W-:Y:S02]  /*7210*/  FSEL R33, R24, -INF , !P4 ;  /* 0xff80000018217808 */ /* 0x000fe40006000000 */
[CC--:B------:R-:W-:Y:S02]  /*7220*/  ISETP.GE.AND P6, PT, R32.reuse, R203.reuse, PT ;  /* 0x000000cb2000720c */ /* 0x0c0fe40003fc6270 */
[-C--:B------:R-:W-:Y:S02]  /*7230*/  ISETP.GE.AND P4, PT, R32, R202.reuse, PT ;  /* 0x000000ca2000720c */ /* 0x080fe40003f86270 */
[----:B------:R-:W-:Y:S02]  /*7240*/  FSEL R26, R26, -INF , !P0 ;  /* 0xff8000001a1a7808 */ /* 0x000fe40004000000 */
[----:B------:R-:W-:Y:S02]  /*7250*/  ISETP.GE.AND P0, PT, R31, R203, PT ;  /* 0x000000cb1f00720c */ /* 0x000fe40003f06270 */
[----:B------:R-:W-:Y:S01]  /*7260*/  FSEL R32, R25, -INF , !P6 ;  /* 0xff80000019207808 */ /* 0x000fe20007000000 */
[C---:B------:R-:W-:Y:S01]  /*7270*/  VIADD R25, R0.reuse, 0x29 ;  /* 0x0000002900197836 */ /* 0x040fe20000000000 */
[----:B------:R-:W-:Y:S01]  /*7280*/  FSEL R24, R27, -INF , !P4 ;  /* 0xff8000001b187808 */ /* 0x000fe20006000000 */
[C---:B------:R-:W-:Y:S01]  /*7290*/  VIADD R27, R0.reuse, 0x28 ;  /* 0x00000028001b7836 */ /* 0x040fe20000000000 */
[----:B------:R-:W-:Y:S01]  /*72a0*/  ISETP.GE.AND P6, PT, R31, R202, PT ;  /* 0x000000ca1f00720c */ /* 0x000fe20003fc6270 */
[----:B------:R-:W-:Y:S01]  /*72b0*/  VIADD R31, R0, 0xd0 ;  /* 0x000000d0001f7836 */ /* 0x000fe20000000000 */
        /* <DEDUP_REMOVED lines=9> */
[C---:B------:R-:W-:Y:S01]  /*7350*/  VIADD R23, R0.reuse, 0x30 ;  /* 0x0000003000177836 */ /* 0x040fe20000000000 */
[----:B------:R-:W-:Y:S01]  /*7360*/  ISETP.GE.AND P4, PT, R27, R202, PT ;  /* 0x000000ca1b00720c */ /* 0x000fe20003f86270 */
[----:B------:R-:W-:Y:S01]  /*7370*/  VIADD R27, R0, 0xd8 ;  /* 0x000000d8001b7836 */ /* 0x000fe20000000000 */
[----:B------:R-:W-:-:S02]  /*7380*/  ISETP.GE.AND P0, PT, R25, R203, PT ;  /* 0x000000cb1900720c */ /* 0x000fc40003f06270 */
[----:B------:R-:W-:Y:S02]  /*7390*/  FSEL R179, R16, -INF , !P6 ;  /* 0xff80000010b37808 */ /* 0x000fe40007000000 */
[-C--:B------:R-:W-:Y:S01]  /*73a0*/  ISETP.GE.AND P6, PT, R25, R202.reuse, PT ;  /* 0x000000ca1900720c */ /* 0x080fe20003fc6270 */
[----:B------:R-:W-:Y:S01]  /*73b0*/  VIADD R25, R0, 0xd9 ;  /* 0x000000d900197836 */ /* 0x000fe20000000000 */
[----:B------:R-:W-:Y:S02]  /*73c0*/  FSEL R18, R18, -INF , !P4 ;  /* 0xff80000012127808 */ /* 0x000fe40006000000 */
[-C--:B------:R-:W-:Y:S02]  /*73d0*/  ISETP.GE.AND P4, PT, R23, R203.reuse, PT ;  /* 0x000000cb1700720c */ /* 0x080fe40003f86270 */
[----:B------:R-:W-:Y:S01]  /*73e0*/  FSEL R177, R17, -INF , !P0 ;  /* 0xff80000011b17808 */ /* 0x000fe20004000000 */
[C---:B------:R-:W-:Y:S01]  /*73f0*/  VIADD R17, R0.reuse, 0x38 ;  /* 0x0000003800117836 */ /* 0x040fe20000000000 */
[----:B------:R-:W-:Y:S01]  /*7400*/  ISETP.GE.AND P0, PT, R23, R202, PT ;  /* 0x000000ca1700720c */ /* 0x000fe20003f06270 */
[C---:B------:R-:W-:Y:S01]  /*7410*/  VIADD R23, R0.reuse, 0xe0 ;  /* 0x000000e000177836 */ /* 0x040fe20000000000 */
[----:B------:R-:W-:Y:S01]  /*7420*/  FSEL R16, R19, -INF , !P6 ;  /* 0xff80000013107808 */ /* 0x000fe20007000000 */
[----:B------:R-:W-:Y:S01]  /*7430*/  VIADD R19, R0, 0x39 ;  /* 0x0000003900137836 */ /* 0x000fe20000000000 */
[----:B------:R-:W-:-:S02]  /*7440*/  ISETP.GE.AND P6, PT, R21, R203, PT ;  /* 0x000000cb1500720c */ /* 0x000fc40003fc6270 */
[----:B------:R-:W-:Y:S02]  /*7450*/  FSEL R173, R12, -INF , !P4 ;  /* 0xff8000000cad7808 */ /* 0x000fe40006000000 */
[-C--:B------:R-:W-:Y:S01]  /*7460*/  ISETP.GE.AND P4, PT, R21, R202.reuse, PT ;  /* 0x000000ca1500720c */ /* 0x080fe20003f86270 */
[----:B------:R-:W-:Y:S01]  /*7470*/  VIADD R21, R0, 0xe1 ;  /* 0x000000e100157836 */ /* 0x000fe20000000000 */
[----:B------:R-:W-:Y:S02]  /*7480*/  FSEL R14, R14, -INF , !P0 ;  /* 0xff8000000e0e7808 */ /* 0x000fe40004000000 */
[-C--:B------:R-:W-:Y:S02]  /*7490*/  ISETP.GE.AND P0, PT, R17, R203.reuse, PT ;  /* 0x000000cb1100720c */ /* 0x080fe40003f06270 */
[----:B------:R-:W-:Y:S02]  /*74a0*/  FSEL R140, R13, -INF , !P6 ;  /* 0xff8000000d8c7808 */ /* 0x000fe40007000000 */
[----:B------:R-:W-:Y:S01]  /*74b0*/  ISETP.GE.AND P6, PT, R17, R202, PT ;  /* 0x000000ca1100720c */ /* 0x000fe20003fc6270 */
[C---:B------:R-:W-:Y:S01]  /*74c0*/  VIADD R17, R0.reuse, 0x40 ;  /* 0x0000004000117836 */ /* 0x040fe20000000000 */
[----:B------:R-:W-:Y:S01]  /*74d0*/  FSEL R12, R15, -INF , !P4 ;  /* 0xff8000000f0c7808 */ /* 0x000fe20006000000 */
[----:B------:R-:W-:Y:S01]  /*74e0*/  VIADD R15, R0, 0x41 ;  /* 0x00000041000f7836 */ /* 0x000fe20000000000 */
[----:B------:R-:W-:-:S02]  /*74f0*/  ISETP.GE.AND P4, PT, R19, R203, PT ;  /* 0x000000cb1300720c */ /* 0x000fc40003f86270 */
[----:B------:R-:W-:Y:S01]  /*7500*/  FSEL R145, R8, -INF , !P0 ;  /* 0xff80000008917808 */ /* 0x000fe20004000000 */
[C---:B------:R-:W-:Y:S01]  /*7510*/  VIADD R8, R0.reuse, 0x48 ;  /* 0x0000004800087836 */ /* 0x040fe20000000000 */
[-C--:B------:R-:W-:Y:S01]  /*7520*/  ISETP.GE.AND P0, PT, R19, R202.reuse, PT ;  /* 0x000000ca1300720c */ /* 0x080fe20003f06270 */
[----:B------:R-:W-:Y:S01]  /*7530*/  VIADD R19, R0, 0xe8 ;  /* 0x000000e800137836 */ /* 0x000fe20000000000 */
[----:B------:R-:W-:Y:S02]  /*7540*/  FSEL R13, R10, -INF , !P6 ;  /* 0xff8000000a0d7808 */ /* 0x000fe40007000000 */
[----:B------:R-:W-:Y:S02]  /*7550*/  FSEL R144, R9, -INF , !P4 ;  /* 0xff80000009907808 */ /* 0x000fe40006000000 */
[C---:B------:R-:W-:Y:S02]  /*7560*/  ISETP.GE.AND P6, PT, R17.reuse, R203, PT ;  /* 0x000000cb1100720c */ /* 0x040fe40003fc6270 */
[----:B------:R-:W-:Y:S01]  /*7570*/  ISETP.GE.AND P4, PT, R17, R202, PT ;  /* 0x000000ca1100720c */ /* 0x000fe20003f86270 */
[----:B------:R-:W-:Y:S01]  /*7580*/  VIADD R17, R0, 0xe9 ;  /* 0x000000e900117836 */ /* 0x000fe20000000000 */
[----:B------:R-:W-:-:S02]  /*7590*/  FSEL R11, R11, -INF , !P0 ;  /* 0xff8000000b0b7808 */ /* 0x000fc40004000000 */
[CC--:B------:R-:W-:Y:S02]  /*75a0*/  ISETP.GE.AND P0, PT, R15.reuse, R203.reuse, PT ;  /* 0x000000cb0f00720c */ /* 0x0c0fe40003f06270 */
[----:B------:R-:W-:Y:S01]  /*75b0*/  FSEL R143, R4, -INF , !P6 ;  /* 0xff800000048f7808 */ /* 0x000fe20007000000 */
[----:B------:R-:W-:Y:S01]  /*75c0*/  VIADD R4, R0, 0x49 ;  /* 0x0000004900047836 */ /* 0x000fe20000000000 */
[----:B------:R-:W-:Y:S01]  /*75d0*/  FSEL R10, R6, -INF , !P4 ;  /* 0xff800000060a7808 */ /* 0x000fe20006000000 */
[C---:B------:R-:W-:Y:S01]  /*75e0*/  VIADD R6, R0.reuse, 0x69 ;  /* 0x0000006900067836 */ /* 0x040fe20000000000 */
[-C--:B------:R-:W-:Y:S01]  /*75f0*/  ISETP.GE.AND P6, PT, R15, R202.reuse, PT ;  /* 0x000000ca0f00720c */ /* 0x080fe20003fc6270 */
[----:B------:R-:W-:Y:S01]  /*7600*/  VIADD R15, R0, 0xf0 ;  /* 0x000000f0000f7836 */ /* 0x000fe20000000000 */
[----:B------:R-:W-:Y:S02]  /*7610*/  ISETP.GE.AND P4, PT, R8, R203, PT ;  /* 0x000000cb0800720c */ /* 0x000fe40003f86270 */
[----:B------:R-:W-:Y:S01]  /*7620*/  FSEL R156, R5, -INF , !P0 ;  /* 0xff800000059c7808 */ /* 0x000fe20004000000 */
[----:B------:R-:W-:Y:S01]  /*7630*/  VIADD R5, R0, 0x50 ;  /* 0x0000005000057836 */ /* 0x000fe20000000000 */
[----:B------:R-:W-:-:S02]  /*7640*/  ISETP.GE.AND P0, PT, R8, R202, PT ;  /* 0x000000ca0800720c */ /* 0x000fc40003f06270 */
[----:B------:R-:W-:Y:S02]  /*7650*/  FSEL R8, R7, -INF , !P6 ;  /* 0xff80000007087808 */ /* 0x000fe40007000000 */
[----:B------:R-:W-:Y:S02]  /*7660*/  FSEL R168, R76, -INF , !P4 ;  /* 0xff8000004ca87808 */ /* 0x000fe40006000000 */
[C---:B------:R-:W-:Y:S02]  /*7670*/  ISETP.GE.AND P6, PT, R4.reuse, R203, PT ;  /* 0x000000cb0400720c */ /* 0x040fe40003fc6270 */
[----:B------:R-:W-:Y:S01]  /*7680*/  ISETP.GE.AND P4, PT, R4, R202, PT ;  /* 0x000000ca0400720c */ /* 0x000fe20003f86270 */
[----:B------:R-:W-:Y:S01]  /*7690*/  VIADD R4, R0, 0x51 ;  /* 0x0000005100047836 */ /* 0x000fe20000000000 */
[----:B------:R-:W-:Y:S02]  /*76a0*/  FSEL R35, R78, -INF , !P0 ;  /* 0xff8000004e237808 */ /* 0x000fe40004000000 */
[----:B------:R-:W-:-:S02]  /*76b0*/  FSEL R164, R77, -INF , !P6 ;  /* 0xff8000004da47808 */ /* 0x000fc40007000000 */
[CC--:B------:R-:W-:Y:S02]  /*76c0*/  ISETP.GE.AND P0, PT, R5.reuse, R203.reuse, PT ;  /* 0x000000cb0500720c */ /* 0x0c0fe40003f06270 */
[-C--:B------:R-:W-:Y:S01]  /*76d0*/  ISETP.GE.AND P6, PT, R5, R202.reuse, PT ;  /* 0x000000ca0500720c */ /* 0x080fe20003fc6270 */
[----:B------:R-:W-:Y:S01]  /*76e0*/  VIADD R5, R0, 0x58 ;  /* 0x0000005800057836 */ /* 0x000fe20000000000 */
[----:B------:R-:W-:Y:S02]  /*76f0*/  FSEL R34, R79, -INF , !P4 ;  /* 0xff8000004f227808 */ /* 0x000fe40006000000 */
[----:B------:R-:W-:Y:S02]  /*7700*/  ISETP.GE.AND P4, PT, R4, R203, PT ;  /* 0x000000cb0400720c */ /* 0x000fe40003f86270 */
[----:B------:R-:W-:Y:S02]  /*7710*/  FSEL R149, R72, -INF , !P0 ;  /* 0xff80000048957808 */ /* 0x000fe40004000000 */
[----:B------:R-:W-:Y:S01]  /*7720*/  ISETP.GE.AND P0, PT, R4, R202, PT ;  /* 0x000000ca0400720c */ /* 0x000fe20003f06270 */
[----:B------:R-:W-:Y:S01]  /*7730*/  VIADD R4, R0, 0x59 ;  /* 0x0000005900047836 */ /* 0x000fe20000000000 */
[----:B------:R-:W-:-:S02]  /*7740*/  FSEL R189, R74, -INF , !P6 ;  /* 0xff8000004abd7808 */ /* 0x000fc40007000000 */
[----:B------:R-:W-:Y:S02]  /*7750*/  FSEL R176, R73, -INF , !P4 ;  /* 0xff80000049b07808 */ /* 0x000fe40006000000 */
[CC--:B------:R-:W-:Y:S02]  /*7760*/  ISETP.GE.AND P6, PT, R5.reuse, R203.reuse, PT ;  /* 0x000000cb0500720c */ /* 0x0c0fe40003fc6270 */
        /* <DEDUP_REMOVED lines=8> */
[-C--:B------:R-:W-:Y:S02]  /*77f0*/  ISETP.GE.AND P4, PT, R5, R203.reuse, PT ;  /* 0x000000cb0500720c */ /* 0x080fe40003f86270 */
[----:B------:R-:W-:Y:S02]  /*7800*/  FSEL R175, R71, -INF , !P6 ;  /* 0xff80000047af7808 */ /* 0x000fe40007000000 */
[----:B------:R-:W-:Y:S02]  /*7810*/  FSEL R157, R64, -INF , !P4 ;  /* 0xff800000409d7808 */ /* 0x000fe40006000000 */
[----:B------:R-:W-:-:S02]  /*7820*/  ISETP.GE.AND P6, PT, R4, R203, PT ;  /* 0x000000cb0400720c */ /* 0x000fc40003fc6270 */
[-C--:B------:R-:W-:Y:S02]  /*7830*/  ISETP.GE.AND P4, PT, R4, R202.reuse, PT ;  /* 0x000000ca0400720c */ /* 0x080fe40003f86270 */
[----:B------:R-:W-:Y:S02]  /*7840*/  FSEL R186, R69, -INF , !P0 ;  /* 0xff80000045ba7808 */ /* 0x000fe40004000000 */
[----:B------:R-:W-:Y:S01]  /*7850*/  FSEL R4, R39, -INF , !P5 ;  /* 0xff80000027047808 */ /* 0x000fe20006800000 */
[C---:B------:R-:W-:Y:S01]  /*7860*/  VIADD R39, R0.reuse, 0xc8 ;  /* 0x000000c800277836 */ /* 0x040fe20000000000 */
[----:B------:R-:W-:Y:S01]  /*7870*/  ISETP.GE.AND P0, PT, R5, R202, PT ;  /* 0x000000ca0500720c */ /* 0x000fe20003f06270 */
[----:B------:R-:W-:Y:S01]  /*7880*/  VIADD R5, R0, 0x68 ;  /* 0x0000006800057836 */ /* 0x000fe20000000000 */
[----:B------:R-:W-:Y:S02]  /*7890*/  FMNMX.FTZ R7, R195, R4, !PT ;  /* 0x00000004c3077209 */ /* 0x000fe40007810000 */
[----:B------:R-:W-:-:S02]  /*78a0*/  FSEL R171, R66, -INF , !P0 ;  /* 0xff80000042ab7808 */ /* 0x000fc40004000000 */
[----:B------:R-:W-:Y:S02]  /*78b0*/  FSEL R208, R65, -INF , !P6 ;  /* 0xff80000041d07808 */ /* 0x000fe40007000000 */
[C---:B------:R-:W-:Y:S02]  /*78c0*/  ISETP.GE.AND P0, PT, R5.reuse, R203, PT ;  /* 0x000000cb0500720c */ /* 0x040fe40003f06270 */
[----:B------:R-:W-:Y:S01]  /*78d0*/  ISETP.GE.AND P6, PT, R5, R202, PT ;  /* 0x000000ca0500720c */ /* 0x000fe20003fc6270 */
[----:B------:R-:W-:Y:S01]  /*78e0*/  VIADD R5, R0, 0x70 ;  /* 0x0000007000057836 */ /* 0x000fe20000000000 */
[----:B------:R-:W-:Y:S02]  /*78f0*/  FMNMX.FTZ R7, R2, R7, !PT ;  /* 0x0000000702077209 */ /* 0x000fe40007810000 */
[----:B------:R-:W-:Y:S02]  /*7900*/  FSEL R248, R60, -INF , !P0 ;  /* 0xff8000003cf87808 */ /* 0x000fe40004000000 */
[----:B------:R-:W-:-:S02]  /*7910*/  FSEL R141, R62, -INF , !P6 ;  /* 0xff8000003e8d7808 */ /* 0x000fc40007000000 */
[----:B------:R-:W-:Y:S02]  /*7920*/  FMNMX.FTZ R7, R234, R7, !PT ;  /* 0x00000007ea077209 */ /* 0x000fe40007810000 */
[----:B------:R-:W-:Y:S02]  /*7930*/  FSEL R152, R67, -INF , !P4 ;  /* 0xff80000043987808 */ /* 0x000fe40006000000 */
[CC--:B------:R-:W-:Y:S02]  /*7940*/  ISETP.GE.AND P0, PT, R5.reuse, R203.reuse, PT ;  /* 0x000000cb0500720c */ /* 0x0c0fe40003f06270 */
[-C--:B------:R-:W-:Y:S01]  /*7950*/  ISETP.GE.AND P6, PT, R5, R202.reuse, PT ;  /* 0x000000ca0500720c */ /* 0x080fe20003fc6270 */
[----:B------:R-:W-:Y:S01]  /*7960*/  VIADD R5, R0, 0x71 ;  /* 0x0000007100057836 */ /* 0x000fe20000000000 */
[C---:B------:R-:W-:Y:S02]  /*7970*/  ISETP.GE.AND P5, PT, R6.reuse, R203, PT ;  /* 0x000000cb0600720c */ /* 0x040fe40003fa6270 */
[----:B------:R-:W-:Y:S01]  /*7980*/  ISETP.GE.AND P4, PT, R6, R202, PT ;  /* 0x000000ca0600720c */ /* 0x000fe20003f86270 */
[----:B------:R-:W-:Y:S01]  /*7990*/  VIADD R6, R0, 0x78 ;  /* 0x0000007800067836 */ /* 0x000fe20000000000 */
[----:B------:R-:W-:-:S02]  /*79a0*/  FMNMX.FTZ R7, R30, R7, !PT ;  /* 0x000000071e077209 */ /* 0x000fc40007810000 */
[----:B------:R-:W-:Y:S02]  /*79b0*/  FSEL R210, R61, -INF , !P5 ;  /* 0xff8000003dd27808 */ /* 0x000fe40006800000 */
[----:B------:R-:W-:Y:S02]  /*79c0*/  FSEL R159, R63, -INF , !P4 ;  /* 0xff8000003f9f7808 */ /* 0x000fe40006000000 */
[C---:B------:R-:W-:Y:S02]  /*79d0*/  ISETP.GE.AND P5, PT, R5.reuse, R203, PT ;  /* 0x000000cb0500720c */ /* 0x040fe40003fa6270 */
[----:B------:R-:W-:Y:S02]  /*79e0*/  ISETP.GE.AND P4, PT, R5, R202, PT ;  /* 0x000000ca0500720c */ /* 0x000fe40003f86270 */
[----:B------:R-:W-:Y:S01]  /*79f0*/  FMNMX.FTZ R5, R28, R7, !PT ;  /* 0x000000071c057209 */ /* 0x000fe20007810000 */
[----:B------:R-:W-:Y:S01]  /*7a00*/  VIADD R7, R0, 0x79 ;  /* 0x0000007900077836 */ /* 0x000fe20000000000 */
[----:B------:R-:W-:-:S02]  /*7a10*/  FSEL R161, R57, -INF , !P5 ;  /* 0xff80000039a17808 */ /* 0x000fc40006800000 */
[----:B------:R-:W-:Y:S02]  /*7a20*/  FMNMX.FTZ R5, R26, R5, !PT ;  /* 0x000000051a057209 */ /* 0x000fe40007810000 */
[----:B------:R-:W-:Y:S02]  /*7a30*/  FSEL R174, R59, -INF , !P4 ;  /* 0xff8000003bae7808 */ /* 0x000fe40006000000 */
[----:B------:R-:W-:Y:S02]  /*7a40*/  FMNMX.FTZ R5, R24, R5, !PT ;  /* 0x0000000518057209 */ /* 0x000fe40007810000 */
[C---:B------:R-:W-:Y:S02]  /*7a50*/  ISETP.GE.AND P5, PT, R7.reuse, R203, PT ;  /* 0x000000cb0700720c */ /* 0x040fe40003fa6270 */
[----:B------:R-:W-:Y:S02]  /*7a60*/  FMNMX.FTZ R5, R22, R5, !PT ;  /* 0x0000000516057209 */ /* 0x000fe40007810000 */
[----:B------:R-:W-:-:S02]  /*7a70*/  ISETP.GE.AND P4, PT, R7, R202, PT ;  /* 0x000000ca0700720c */ /* 0x000fc40003f86270 */
[----:B------:R-:W-:Y:S02]  /*7a80*/  FMNMX.FTZ R5, R20, R5, !PT ;  /* 0x0000000514057209 */ /* 0x000fe40007810000 */
[----:B------:R-:W-:Y:S02]  /*7a90*/  FSEL R165, R56, -INF , !P0 ;  /* 0xff80000038a57808 */ /* 0x000fe40004000000 */
[----:B------:R-:W-:Y:S02]  /*7aa0*/  FSEL R147, R58, -INF , !P6 ;  /* 0xff8000003a937808 */ /* 0x000fe40007000000 */
[----:B------:R-:W-:Y:S01]  /*7ab0*/  FMNMX.FTZ R7, R18, R5, !PT ;  /* 0x0000000512077209 */ /* 0x000fe20007810000 */
[----:B------:R-:W-:Y:S01]  /*7ac0*/  VIADD R5, R0, 0x88 ;  /* 0x0000008800057836 */ /* 0x000fe20000000000 */
[C---:B------:R-:W-:Y:S02]  /*7ad0*/  ISETP.GE.AND P0, PT, R6.reuse, R203, PT ;  /* 0x000000cb0600720c */ /* 0x040fe40003f06270 */
[----:B------:R-:W-:Y:S01]  /*7ae0*/  ISETP.GE.AND P6, PT, R6, R202, PT ;  /* 0x000000ca0600720c */ /* 0x000fe20003fc6270 */
[----:B------:R-:W-:Y:S01]  /*7af0*/  VIADD R6, R0, 0x80 ;  /* 0x0000008000067836 */ /* 0x000fe20000000000 */
[----:B------:R-:W-:-:S02]  /*7b00*/  FMNMX.FTZ R7, R16, R7, !PT ;  /* 0x0000000710077209 */ /* 0x000fc40007810000 */
[----:B------:R-:W-:Y:S02]  /*7b10*/  FSEL R250, R52, -INF , !P0 ;  /* 0xff80000034fa7808 */ /* 0x000fe40004000000 */
[----:B------:R-:W-:Y:S02]  /*7b20*/  ISETP.GE.AND P0, PT, R6, R203, PT ;  /* 0x000000cb0600720c */ /* 0x000fe40003f06270 */
[----:B------:R-:W-:Y:S02]  /*7b30*/  FSEL R153, R54, -INF , !P6 ;  /* 0xff80000036997808 */ /* 0x000fe40007000000 */
[----:B------:R-:W-:Y:S01]  /*7b40*/  ISETP.GE.AND P6, PT, R6, R202, PT ;  /* 0x000000ca0600720c */ /* 0x000fe20003fc6270 */
[----:B------:R-:W-:Y:S01]  /*7b50*/  VIADD R6, R0, 0x81 ;  /* 0x0000008100067836 */ /* 0x000fe20000000000 */
[----:B------:R-:W-:Y:S02]  /*7b60*/  FMNMX.FTZ R7, R14, R7, !PT ;  /* 0x000000070e077209 */ /* 0x000fe40007810000 */
[----:B------:R-:W-:-:S02]  /*7b70*/  FSEL R190, R48, -INF , !P0 ;  /* 0xff80000030be7808 */ /* 0x000fc40004000000 */
[----:B------:R-:W-:Y:S02]  /*7b80*/  FSEL R155, R50, -INF , !P6 ;  /* 0xff800000329b7808 */ /* 0x000fe40007000000 */
[----:B------:R-:W-:Y:S01]  /*7b90*/  FMNMX.FTZ R48, R12, R7, !PT ;  /* 0x000000070c307209 */ /* 0x000fe20007810000 */
[C---:B------:R-:W-:Y:S01]  /*7ba0*/  VIADD R7, R0.reuse, 0x91 ;  /* 0x0000009100077836 */ /* 0x040fe20000000000 */
        /* <DEDUP_REMOVED lines=11> */
[C---:B------:R-:W-:Y:S02]  /*7c60*/  ISETP.GE.AND P5, PT, R5.reuse, R203, PT ;  /* 0x000000cb0500720c */ /* 0x040fe40003fa6270 */
[----:B------:R-:W-:-:S02]  /*7c70*/  ISETP.GE.AND P4, PT, R5, R202, PT ;  /* 0x000000ca0500720c */ /* 0x000fc40003f86270 */
[----:B------:R-:W-:Y:S02]  /*7c80*/  FMNMX.FTZ R5, R11, R48, !PT ;  /* 0x000000300b057209 */ /* 0x000fe40007810000 */
[----:B------:R-:W-:Y:S02]  /*7c90*/  FSEL R182, R44, -INF , !P0 ;  /* 0xff8000002cb67808 */ /* 0x000fe40004000000 */
[----:B------:R-:W-:Y:S02]  /*7ca0*/  FMNMX.FTZ R5, R10, R5, !PT ;  /* 0x000000050a057209 */ /* 0x000fe40007810000 */
[----:B------:R-:W-:Y:S01]  /*7cb0*/  FSEL R163, R46, -INF , !P6 ;  /* 0xff8000002ea37808 */ /* 0x000fe20007000000 */
[----:B------:R-:W-:Y:S01]  /*7cc0*/  VIADD R46, R0, 0xa9 ;  /* 0x000000a9002e7836 */ /* 0x000fe20000000000 */
[----:B------:R-:W-:Y:S02]  /*7cd0*/  FMNMX.FTZ R44, R8, R5, !PT ;  /* 0x00000005082c7209 */ /* 0x000fe40007810000 */
[----:B------:R-:W-:-:S02]  /*7ce0*/  ISETP.GE.AND P0, PT, R6, R203, PT ;  /* 0x000000cb0600720c */ /* 0x000fc40003f06270 */
[----:B------:R-:W-:Y:S01]  /*7cf0*/  ISETP.GE.AND P6, PT, R6, R202, PT ;  /* 0x000000ca0600720c */ /* 0x000fe20003fc6270 */
[C---:B------:R-:W-:Y:S01]  /*7d00*/  VIADD R6, R0.reuse, 0x98 ;  /* 0x0000009800067836 */ /* 0x040fe20000000000 */
[----:B------:R-:W-:Y:S01]  /*7d10*/  FMNMX.FTZ R5, R35, R44, !PT ;  /* 0x0000002c23057209 */ /* 0x000fe20007810000 */
[----:B------:R-:W-:Y:S01]  /*7d20*/  VIADD R44, R0, 0xb1 ;  /* 0x000000b1002c7836 */ /* 0x000fe20000000000 */
[----:B------:R-:W-:Y:S02]  /*7d30*/  FSEL R170, R40, -INF , !P0 ;  /* 0xff80000028aa7808 */ /* 0x000fe40004000000 */
[----:B------:R-:W-:Y:S02]  /*7d40*/  FSEL R252, R42, -INF , !P6 ;  /* 0xff8000002afc7808 */ /* 0x000fe40007000000 */
[----:B------:R-:W-:Y:S02]  /*7d50*/  FSEL R167, R47, -INF , !P4 ;  /* 0xff8000002fa77808 */ /* 0x000fe40006000000 */
[----:B------:R-:W-:-:S02]  /*7d60*/  ISETP.GE.AND P0, PT, R6, R203, PT ;  /* 0x000000cb0600720c */ /* 0x000fc40003f06270 */
[-C--:B------:R-:W-:Y:S02]  /*7d70*/  ISETP.GE.AND P6, PT, R6, R202.reuse, PT ;  /* 0x000000ca0600720c */ /* 0x080fe40003fc6270 */
[----:B------:R-:W-:Y:S02]  /*7d80*/  ISETP.GE.AND P4, PT, R7, R202, PT ;  /* 0x000000ca0700720c */ /* 0x000fe40003f86270 */
[----:B------:R-:W-:Y:S01]  /*7d90*/  FMNMX.FTZ R6, R34, R5, !PT ;  /* 0x0000000522067209 */ /* 0x000fe20007810000 */
[C---:B------:R-:W-:Y:S01]  /*7da0*/  VIADD R5, R0.reuse, 0x99 ;  /* 0x0000009900057836 */ /* 0x040fe20000000000 */
[----:B------:R-:W-:Y:S01]  /*7db0*/  FSEL R214, R43, -INF , !P4 ;  /* 0xff8000002bd67808 */ /* 0x000fe20006000000 */
[C---:B------:R-:W-:Y:S01]  /*7dc0*/  VIADD R43, R0.reuse, 0xb8 ;  /* 0x000000b8002b7836 */ /* 0x040fe20000000000 */
[----:B------:R-:W-:Y:S02]  /*7dd0*/  FMNMX.FTZ R40, R189, R6, !PT ;  /* 0x00000006bd287209 */ /* 0x000fe40007810000 */
[----:B------:R-:W-:-:S02]  /*7de0*/  ISETP.GE.AND P4, PT, R0, R203, PT ;  /* 0x000000cb0000720c */ /* 0x000fc40003f86270 */
[----:B------:R-:W-:Y:S02]  /*7df0*/  FMNMX.FTZ R40, R185, R40, !PT ;  /* 0x00000028b9287209 */ /* 0x000fe40007810000 */
[----:B------:R-:W-:Y:S01]  /*7e00*/  FSEL R6, R37, -INF , !P2 ;  /* 0xff80000025067808 */ /* 0x000fe20005000000 */
[----:B------:R-:W-:Y:S01]  /*7e10*/  VIADD R37, R0, 0xc9 ;  /* 0x000000c900257836 */ /* 0x000fe20000000000 */
[----:B------:R-:W-:Y:S02]  /*7e20*/  FSEL R36, R36, -INF , !P4 ;  /* 0xff80000024247808 */ /* 0x000fe40006000000 */
[----:B------:R-:W-:Y:S02]  /*7e30*/  FMNMX.FTZ R40, R181, R40, !PT ;  /* 0x00000028b5287209 */ /* 0x000fe40007810000 */
[----:B------:R-:W-:Y:S02]  /*7e40*/  FMNMX.FTZ R9, R36, R6, !PT ;  /* 0x0000000624097209 */ /* 0x000fe40007810000 */
[----:B------:R-:W-:-:S02]  /*7e50*/  FMNMX.FTZ R40, R175, R40, !PT ;  /* 0x00000028af287209 */ /* 0x000fc40007810000 */
[----:B------:R-:W-:Y:S01]  /*7e60*/  FSEL R178, R45, -INF , !P5 ;  /* 0xff8000002db27808 */ /* 0x000fe20006800000 */
[----:B------:R-:W-:Y:S01]  /*7e70*/  VIADD R45, R0, 0xb0 ;  /* 0x000000b0002d7836 */ /* 0x000fe20000000000 */
[----:B------:R-:W-:Y:S02]  /*7e80*/  FMNMX.FTZ R9, R232, R9, !PT ;  /* 0x00000009e8097209 */ /* 0x000fe40007810000 */
[----:B------:R-:W-:Y:S02]  /*7e90*/  ISETP.GE.AND P5, PT, R7, R203, PT ;  /* 0x000000cb0700720c */ /* 0x000fe40003fa6270 */
[----:B------:R-:W-:Y:S02]  /*7ea0*/  FMNMX.FTZ R7, R171, R40, !PT ;  /* 0x00000028ab077209 */ /* 0x000fe40007810000 */
[----:B------:R-:W-:Y:S02]  /*7eb0*/  FMNMX.FTZ R42, R38, R9, !PT ;  /* 0x00000009262a7209 */ /* 0x000fe40007810000 */
[----:B------:R-:W-:Y:S01]  /*7ec0*/  FSEL R166, R41, -INF , !P5 ;  /* 0xff80000029a67808 */ /* 0x000fe20006800000 */
[----:B------:R-:W-:Y:S01]  /*7ed0*/  VIADD R41, R0, 0xc0 ;  /* 0x000000c000297836 */ /* 0x000fe20000000000 */
[----:B------:R-:W-:-:S02]  /*7ee0*/  ISETP.GE.AND P2, PT, R5, R203, PT ;  /* 0x000000cb0500720c */ /* 0x000fc40003f46270 */
[----:B------:R-:W-:Y:S01]  /*7ef0*/  ISETP.GE.AND P5, PT, R5, R202, PT ;  /* 0x000000ca0500720c */ /* 0x000fe20003fa6270 */
[----:B------:R-:W-:Y:S01]  /*7f00*/  VIADD R5, R0, 0xa0 ;  /* 0x000000a000057836 */ /* 0x000fe20000000000 */
[----:B------:R-:W-:Y:S01]  /*7f10*/  FMNMX.FTZ R40, R152, R7, !PT ;  /* 0x0000000798287209 */ /* 0x000fe20007810000 */
[----:B------:R-:W-:Y:S01]  /*7f20*/  VIADD R7, R0, 0xa8 ;  /* 0x000000a800077836 */ /* 0x000fe20000000000 */
[----:B------:R-:W-:Y:S02]  /*7f30*/  FMNMX.FTZ R42, R193, R42, !PT ;  /* 0x0000002ac12a7209 */ /* 0x000fe40007810000 */
[----:B------:R-:W-:Y:S02]  /*7f40*/  FSEL R162, R136, -INF , !P0 ;  /* 0xff80000088a27808 */ /* 0x000fe40004000000 */
[----:B------:R-:W-:Y:S02]  /*7f50*/  FMNMX.FTZ R40, R141, R40, !PT ;  /* 0x000000288d287209 */ /* 0x000fe40007810000 */
[----:B------:R-:W-:-:S02]  /*7f60*/  ISETP.GE.AND P0, PT, R5, R203, PT ;  /* 0x000000cb0500720c */ /* 0x000fc40003f06270 */
[----:B------:R-:W-:Y:S01]  /*7f70*/  ISETP.GE.AND P4, PT, R5, R202, PT ;  /* 0x000000ca0500720c */ /* 0x000fe20003f86270 */
[C---:B------:R-:W-:Y:S01]  /*7f80*/  VIADD R5, R0.reuse, 0xa1 ;  /* 0x000000a100057836 */ /* 0x040fe20000000000 */
[----:B------:R-:W-:Y:S02]  /*7f90*/  FMNMX.FTZ R42, R191, R42, !PT ;  /* 0x0000002abf2a7209 */ /* 0x000fe40007810000 */
[----:B------:R-:W-:Y:S02]  /*7fa0*/  FMNMX.FTZ R40, R159, R40, !PT ;  /* 0x000000289f287209 */ /* 0x000fe40007810000 */
[----:B------:R-:W-:Y:S01]  /*7fb0*/  FMNMX.FTZ R9, R33, R42, !PT ;  /* 0x0000002a21097209 */ /* 0x000fe20007810000 */
[----:B------:R-:W-:Y:S01]  /*7fc0*/  VIADD R42, R0, 0xb9 ;  /* 0x000000b9002a7836 */ /* 0x000fe20000000000 */
[----:B------:R-:W-:Y:S02]  /*7fd0*/  FSEL R194, R138, -INF , !P6 ;  /* 0xff8000008ac27808 */ /* 0x000fe40007000000 */
[----:B------:R-:W-:-:S02]  /*7fe0*/  FSEL R158, R137, -INF , !P2 ;  /* 0xff800000899e7808 */ /* 0x000fc40005000000 */
[C---:B------:R-:W-:Y:S02]  /*7ff0*/  ISETP.GE.AND P6, PT, R5.reuse, R203, PT ;  /* 0x000000cb0500720c */ /* 0x040fe40003fc6270 */
[----:B------:R-:W-:Y:S02]  /*8000*/  ISETP.GE.AND P2, PT, R5, R202, PT ;  /* 0x000000ca0500720c */ /* 0x000fe40003f46270 */
[----:B------:R-:W-:Y:S02]  /*8010*/  FMNMX.FTZ R5, R147, R40, !PT ;  /* 0x0000002893057209 */ /* 0x000fe40007810000 */
[----:B------:R-:W-:Y:S01]  /*8020*/  FMNMX.FTZ R48, R32, R9, !PT ;  /* 0x0000000920307209 */ /* 0x000fe20007810000 */
[----:B------:R-:W-:Y:S01]  /*8030*/  VIADD R9, R0, 0xf1 ;  /* 0x000000f100097836 */ /* 0x000fe20000000000 */
[----:B------:R-:W-:Y:S02]  /*8040*/  FMNMX.FTZ R40, R174, R5, !PT ;  /* 0x00000005ae287209 */ /* 0x000fe40007810000 */
[----:B------:R-:W-:-:S02]  /*8050*/  FMNMX.FTZ R48, R187, R48, !PT ;  /* 0x00000030bb307209 */ /* 0x000fc40007810000 */
[----:B------:R-:W-:Y:S01]  /*8060*/  FMNMX.FTZ R5, R153, R40, !PT ;  /* 0x0000002899057209 */ /* 0x000fe20007810000 */
[----:B------:R-:W-:Y:S01]  /*8070*/  VIADD R40, R0, 0xc1 ;  /* 0x000000c100287836 */ /* 0x000fe20000000000 */
        /* <DEDUP_REMOVED lines=12> */
[----:B------:R-:W-:Y:S01]  /*8140*/  FMNMX.FTZ R48, R144, R5, !PT ;  /* 0x0000000590307209 */ /* 0x000fe20007810000 */
[----:B------:R-:W-:Y:S01]  /*8150*/  VIADD R5, R0, 0xf8 ;  /* 0x000000f800057836 */ /* 0x000fe20000000000 */
[----:B------:R-:W-:Y:S02]  /*8160*/  FMNMX.FTZ R47, R214, R47, !PT ;  /* 0x0000002fd62f7209 */ /* 0x000fe40007810000 */
[----:B------:R-:W-:Y:S02]  /*8170*/  FMNMX.FTZ R49, R143, R48, !PT ;  /* 0x000000308f317209 */ /* 0x000fe40007810000 */
[----:B------:R-:W-:Y:S02]  /*8180*/  FSEL R184, R139, -INF , !P5 ;  /* 0xff8000008bb87808 */ /* 0x000fe40006800000 */
[----:B------:R-:W-:-:S02]  /*8190*/  FMNMX.FTZ R47, R194, R47, !PT ;  /* 0x0000002fc22f7209 */ /* 0x000fc40007810000 */
[----:B------:R-:W-:Y:S02]  /*81a0*/  FMNMX.FTZ R49, R156, R49, !PT ;  /* 0x000000319c317209 */ /* 0x000fe40007810000 */
[----:B------:R-:W-:Y:S02]  /*81b0*/  FSEL R180, R134, -INF , !P4 ;  /* 0xff80000086b47808 */ /* 0x000fe40006000000 */
[----:B------:R-:W-:Y:S02]  /*81c0*/  FMNMX.FTZ R47, R184, R47, !PT ;  /* 0x0000002fb82f7209 */ /* 0x000fe40007810000 */
[----:B------:R-:W-:Y:S02]  /*81d0*/  FMNMX.FTZ R49, R168, R49, !PT ;  /* 0x00000031a8317209 */ /* 0x000fe40007810000 */
[----:B------:R-:W-:Y:S02]  /*81e0*/  FSEL R136, R132, -INF , !P0 ;  /* 0xff80000084887808 */ /* 0x000fe40004000000 */
[----:B------:R-:W-:-:S02]  /*81f0*/  ISETP.GE.AND P5, PT, R7, R203, PT ;  /* 0x000000cb0700720c */ /* 0x000fc40003fa6270 */
[-C--:B------:R-:W-:Y:S01]  /*8200*/  ISETP.GE.AND P0, PT, R7, R202.reuse, PT ;  /* 0x000000ca0700720c */ /* 0x080fe20003f06270 */
[----:B------:R-:W-:Y:S01]  /*8210*/  VIADD R7, R0, 0xf9 ;  /* 0x000000f900077836 */ /* 0x000fe20000000000 */
        /* <DEDUP_REMOVED lines=27> */
[----:B------:R-:W-:Y:S02]  /*83d0*/  FSEL R63, R118, -INF , !P0 ;  /* 0xff800000763f7808 */ /* 0x000fe40004000000 */
[----:B------:R-:W-:-:S02]  /*83e0*/  FMNMX.FTZ R0, R62, R47, !PT ;  /* 0x0000002f3e007209 */ /* 0x000fc40007810000 */
[----:B------:R-:W-:Y:S02]  /*83f0*/  FMNMX.FTZ R49, R248, R49, !PT ;  /* 0x00000031f8317209 */ /* 0x000fe40007810000 */
[----:B------:R-:W-:Y:S02]  /*8400*/  ISETP.GE.AND P2, PT, R40, R202, PT ;  /* 0x000000ca2800720c */ /* 0x000fe40003f46270 */
[----:B------:R-:W-:Y:S02]  /*8410*/  FMNMX.FTZ R47, R63, R0, !PT ;  /* 0x000000003f2f7209 */ /* 0x000fe40007810000 */
[----:B------:R-:W-:Y:S02]  /*8420*/  FMNMX.FTZ R0, R210, R49, !PT ;  /* 0x00000031d2007209 */ /* 0x000fe40007810000 */
[----:B------:R-:W-:Y:S02]  /*8430*/  ISETP.GE.AND P0, PT, R39, R202, PT ;  /* 0x000000ca2700720c */ /* 0x000fe40003f06270 */
[----:B------:R-:W-:-:S02]  /*8440*/  FSEL R64, R119, -INF , !P2 ;  /* 0xff80000077407808 */ /* 0x000fc40005000000 */
        /* <DEDUP_REMOVED lines=56> */
[----:B------:R-:W-:Y:S02]  /*87d0*/  FSEL R78, R83, -INF , !P2 ;  /* 0xff800000534e7808 */ /* 0x000fe40005000000 */
[----:B------:R-:W-:Y:S02]  /*87e0*/  FMNMX.FTZ R49, R77, R0, !PT ;  /* 0x000000004d317209 */ /* 0x000fe40007810000 */
[----:B------:R-:W-:Y:S02]  /*87f0*/  ISETP.GE.AND P2, PT, R45, R203, PT ;  /* 0x000000cb2d00720c */ /* 0x000fe40003f46270 */
[----:B------:R-:W-:-:S02]  /*8800*/  FSEL R142, R129, -INF , !P0 ;  /* 0xff800000818e7808 */ /* 0x000fc40004000000 */
[----:B------:R-:W-:Y:S02]  /*8810*/  FMNMX.FTZ R47, R148, R47, !PT ;  /* 0x0000002f942f7209 */ /* 0x000fe40007810000 */
[----:B------:R-:W-:Y:S02]  /*8820*/  FMNMX.FTZ R0, R78, R49, !PT ;  /* 0x000000314e007209 */ /* 0x000fe40007810000 */
        /* <DEDUP_REMOVED lines=23> */
[-C--:B------:R-:W-:Y:S01]  /*89a0*/  ISETP.GE.AND P2, PT, R31, R203.reuse, PT ;  /* 0x000000cb1f00720c */ /* 0x080fe20003f46270 */
[----:B------:R-:W-:Y:S01]  /*89b0*/  LDSM.16.MT88.4 R44, [R233+0xa800] ;  /* 0x00a80000e92c783b */ /* 0x000fe20000004200 */
[----:B------:R-:W-:Y:S02]  /*89c0*/  FSEL R88, R113, -INF , !P0 ;  /* 0xff80000071587808 */ /* 0x000fe40004000000 */
[----:B------:R-:W-:Y:S01]  /*89d0*/  FMNMX.FTZ R37, R87, R40, !PT ;  /* 0x0000002857257209 */ /* 0x000fe20007810000 */
[----:B------:R-:W1:Y:S01]  /*89e0*/  SHFL.BFLY PT, R31, R0, 0x1, 0x1f ;  /* 0x0c201f00001f7f89 */ /* 0x000e6200000e0000 */
        /* <DEDUP_REMOVED lines=16> */
[----:B------:R-:W-:Y:S02]  /*8af0*/  ISETP.GE.AND P0, PT, R19, R203, PT ;  /* 0x000000cb1300720c */ /* 0x000fe40003f06270 */
[----:B------:R-:W-:Y:S02]  /*8b00*/  FSEL R98, R101, -INF , !P4 ;  /* 0xff80000065627808 */ /* 0x000fe40006000000 */
[----:B------:R-:W-:Y:S02]  /*8b10*/  FMNMX.FTZ R17, R95, R40, !PT ;  /* 0x000000285f117209 */ /* 0x000fe40007810000 */
[----:B------:R-:W-:Y:S02]  /*8b20*/  FSEL R96, R96, -INF , !P0 ;  /* 0xff80000060607808 */ /* 0x000fe40004000000 */
[----:B------:R-:W-:-:S02]  /*8b30*/  FMNMX.FTZ R17, R98, R17, !PT ;  /* 0x0000001162117209 */ /* 0x000fc40007810000 */
[----:B-1----:R-:W-:Y:S02]  /*8b40*/  FMNMX.FTZ R0, R0, R31, !PT ;  /* 0x0000001f00007209 */ /* 0x002fe40007810000 */
[----:B------:R-:W-:Y:S02]  /*8b50*/  ISETP.GE.AND P4, PT, R15, R203, PT ;  /* 0x000000cb0f00720c */ /* 0x000fe40003f86270 */
[----:B------:R-:W-:Y:S01]  /*8b60*/  FSEL R99, R97, -INF , !P2 ;  /* 0xff80000061637808 */ /* 0x000fe20005000000 */
[----:B------:R-:W-:Y:S01]  /*8b70*/  FMUL.FTZ R15, R0, UR16 ;  /* 0x00000010000f7c20 */ /* 0x000fe20008410000 */
[----:B------:R-:W-:Y:S02]  /*8b80*/  FMNMX.FTZ R40, R96, R17, !PT ;  /* 0x0000001160287209 */ /* 0x000fe40007810000 */
[----:B------:R-:W-:Y:S02]  /*8b90*/  FSETP.NEU.FTZ.AND P0, PT, R0, -INF , PT ;  /* 0xff8000000000780b */ /* 0x000fe40003f1d000 */
[----:B------:R-:W-:-:S02]  /*8ba0*/  ISETP.GE.AND P2, PT, R9, R203, PT ;  /* 0x000000cb0900720c */ /* 0x000fc40003f46270 */
[----:B------:R-:W-:Y:S02]  /*8bb0*/  FSEL R92, R92, -INF , !P4 ;  /* 0xff8000005c5c7808 */ /* 0x000fe40006000000 */
        /* <DEDUP_REMOVED lines=8> */
[----:B------:R-:W-:Y:S01]  /*8c40*/  FFMA.FTZ R111, R234, UR16, -R97 ;  /* 0x00000010ea6f7c23 */ /* 0x000fe20008010861 */
[----:B------:R-:W-:Y:S01]  /*8c50*/  FSEL R100, R80, -INF , !P0 ;  /* 0xff80000050647808 */ /* 0x000fe20004000000 */
[----:B------:R-:W-:Y:S01]  /*8c60*/  IMAD R234, R238, 0x2, R237 ;  /* 0x00000002eeea7824 */ /* 0x000fe200078e02ed */
[----:B------:R-:W-:Y:S01]  /*8c70*/  FMNMX.FTZ R5, R93, R40, !PT ;  /* 0x000000285d057209 */ /* 0x000fe20007810000 */
[--C-:B------:R-:W-:Y:S01]  /*8c80*/  FFMA.FTZ R195, R195, UR16, -R97.reuse ;  /* 0x00000010c3c37c23 */ /* 0x100fe20008010861 */
[----:B------:R-:W-:Y:S01]  /*8c90*/  FSEL R116, R81, -INF , !P2 ;  /* 0xff80000051747808 */ /* 0x000fe20005000000 */
[--C-:B------:R-:W-:Y:S01]  /*8ca0*/  FFMA.FTZ R104, R14, UR16, -R97.reuse ;  /* 0x000000100e687c23 */ /* 0x100fe20008010861 */
[----:B------:R-:W-:Y:S01]  /*8cb0*/  FMNMX.FTZ R5, R100, R5, !PT ;  /* 0x0000000564057209 */ /* 0x000fe20007810000 */
[--C-:B------:R-:W-:Y:S01]  /*8cc0*/  FFMA.FTZ R101, R12, UR16, -R97.reuse ;  /* 0x000000100c657c23 */ /* 0x100fe20008010861 */
[--C-:B------:R-:W-:Y:S01]  /*8cd0*/  FFMA.FTZ R102, R13, UR16, -R97.reuse ;  /* 0x000000100d667c23 */ /* 0x100fe20008010861 */
[----:B------:R-:W-:Y:S01]  /*8ce0*/  MUFU.EX2 R80, R195 ;  /* 0x000000c300507308 */ /* 0x000fe20000000800 */
[----:B------:R-:W-:Y:S01]  /*8cf0*/  FMNMX.FTZ R5, R116, R5, !PT ;  /* 0x0000000574057209 */ /* 0x000fe20007810000 */
[----:B------:R-:W-:Y:S01]  /*8d00*/  LDSM.16.MT88.4 R12, [R237+0xa000] ;  /* 0x00a00000ed0c783b */ /* 0x000fe20000004200 */
[--C-:B------:R-:W-:Y:S01]  /*8d10*/  FFMA.FTZ R108, R22, UR16, -R97.reuse ;  /* 0x00000010166c7c23 */ /* 0x100fe20008010861 */
        /* <DEDUP_REMOVED lines=10> */
[--C-:B------:R-:W-:Y:S01]  /*8dc0*/  FFMA.FTZ R119, R8, UR16, -R97.reuse ;  /* 0x0000001008777c23 */ /* 0x100fe20008010861 */
[----:B------:R-:W-:Y:S01]  /*8dd0*/  LDSM.16.MT88.4 R24, [R237+0xa800] ;  /* 0x00a80000ed18783b */ /* 0x000fe20000004200 */
        /* <DEDUP_REMOVED lines=8> */
[----:B------:R-:W3:Y:S01]  /*8e60*/  MUFU.EX2 R111, R111 ;  /* 0x0000006f006f7308 */ /* 0x000ee20000000800 */
[----:B--2---:R-:W-:Y:S01]  /*8e70*/  F2FP.F16.F32.PACK_AB R29, R113, R80 ;  /* 0x00000050711d723e */ /* 0x004fe200000000ff */
[--C-:B------:R-:W-:Y:S01]  /*8e80*/  FFMA.FTZ R138, R175, UR16, -R97.reuse ;  /* 0x00000010af8a7c23 */ /* 0x100fe20008010861 */
[--C-:B------:R-:W-:Y:S01]  /*8e90*/  FFMA.FTZ R139, R171, UR16, -R97.reuse ;  /* 0x00000010ab8b7c23 */ /* 0x100fe20008010861 */
[--C-:B------:R-:W-:Y:S01]  /*8ea0*/  FFMA.FTZ R152, R152, UR16, -R97.reuse ;  /* 0x0000001098987c23 */ /* 0x100fe20008010861 */
[--C-:B------:R-:W-:Y:S01]  /*8eb0*/  FFMA.FTZ R141, R141, UR16, -R97.reuse ;  /* 0x000000108d8d7c23 */ /* 0x100fe20008010861 */
[----:B-1----:R-:W-:Y:S01]  /*8ec0*/  FMNMX.FTZ R4, R5, R4, !PT ;  /* 0x0000000405047209 */ /* 0x002fe20007810000 */
[--C-:B------:R-:W-:Y:S01]  /*8ed0*/  FFMA.FTZ R147, R147, UR16, -R97.reuse ;  /* 0x0000001093937c23 */ /* 0x100fe20008010861 */
[----:B------:R-:W-:Y:S01]  /*8ee0*/  MUFU.EX2 R112, R112 ;  /* 0x0000007000707308 */ /* 0x000fe20000000800 */
[--C-:B------:R-:W-:Y:S01]  /*8ef0*/  FFMA.FTZ R174, R174, UR16, -R97.reuse ;  /* 0x00000010aeae7c23 */ /* 0x100fe20008010861 */
[--C-:B------:R-:W-:Y:S01]  /*8f00*/  FFMA.FTZ R153, R153, UR16, -R97.reuse ;  /* 0x0000001099997c23 */ /* 0x100fe20008010861 */
[----:B------:R-:W1:Y:S01]  /*8f10*/  SHFL.BFLY PT, R5, R4, 0x1, 0x1f ;  /* 0x0c201f0004057f89 */ /* 0x000e6200000e0000 */
[--C-:B------:R-:W-:Y:S01]  /*8f20*/  FFMA.FTZ R192, R192, UR16, -R97.reuse ;  /* 0x00000010c0c07c23 */ /* 0x100fe20008010861 */
[--C-:B------:R-:W-:Y:S01]  /*8f30*/  FFMA.FTZ R155, R155, UR16, -R97.reuse ;  /* 0x000000109b9b7c23 */ /* 0x100fe20008010861 */
[--C-:B------:R-:W-:Y:S01]  /*8f40*/  FFMA.FTZ R163, R163, UR16, -R97.reuse ;  /* 0x00000010a3a37c23 */ /* 0x100fe20008010861 */
[--C-:B------:R-:W-:Y:S01]  /*8f50*/  FFMA.FTZ R167, R167, UR16, -R97.reuse ;  /* 0x00000010a7a77c23 */ /* 0x100fe20008010861 */
[----:B------:R-:W2:Y:S01]  /*8f60*/  MUFU.EX2 R109, R109 ;  /* 0x0000006d006d7308 */ /* 0x000ea20000000800 */
[----:B---3--:R-:W-:Y:S01]  /*8f70*/  F2FP.F16.F32.PACK_AB R31, R111, R114 ;  /* 0x000000726f1f723e */ /* 0x008fe200000000ff */
[--C-:B------:R-:W-:Y:S01]  /*8f80*/  FFMA.FTZ R171, R252, UR16, -R97.reuse ;  /* 0x00000010fcab7c23 */ /* 0x100fe20008010861 */
[--C-:B------:R-:W-:Y:S01]  /*8f90*/  FFMA.FTZ R214, R214, UR16, -R97.reuse ;  /* 0x00000010d6d67c23 */ /* 0x100fe20008010861 */
[--C-:B------:R-:W-:Y:S01]  /*8fa0*/  FFMA.FTZ R172, R172, UR16, -R97.reuse ;  /* 0x00000010acac7c23 */ /* 0x100fe20008010861 */
[--C-:B------:R-:W-:Y:S01]  /*8fb0*/  FFMA.FTZ R185, R154, UR16, -R97.reuse ;  /* 0x000000109ab97c23 */ /* 0x100fe20008010861 */
[----:B------:R-:W-:Y:S01]  /*8fc0*/  FFMA.FTZ R146, R146, UR16, -R97 ;  /* 0x0000001092927c23 */ /* 0x000fe20008010861 */
[----:B------:R-:W-:Y:S01]  /*8fd0*/  FADD.FTZ R113, R80, R113 ;  /* 0x0000007150717221 */ /* 0x000fe20000010000 */
[----:B------:R-:W-:Y:S01]  /*8fe0*/  MUFU.EX2 R110, R110 ;  /* 0x0000006e006e7308 */ /* 0x000fe20000000800 */
[--C-:B------:R-:W-:Y:S01]  /*8ff0*/  FFMA.FTZ R67, R67, UR16, -R97.reuse ;  /* 0x0000001043437c23 */ /* 0x100fe20008010861 */
[----:B------:R-:W-:Y:S01]  /*9000*/  FFMA.FTZ R68, R68, UR16, -R97 ;  /* 0x0000001044447c23 */ /* 0x000fe20008010861 */
[----:B------:R-:W-:Y:S01]  /*9010*/  FADD.FTZ R114, R114, R113 ;  /* 0x0000007172727221 */ /* 0x000fe20000010000 */
[--C-:B------:R-:W-:Y:S01]  /*9020*/  FFMA.FTZ R69, R69, UR16, -R97.reuse ;  /* 0x0000001045457c23 */ /* 0x100fe20008010861 */
[--C-:B------:R-:W-:Y:S01]  /*9030*/  FFMA.FTZ R70, R70, UR16, -R97.reuse ;  /* 0x0000001046467c23 */ /* 0x100fe20008010861 */
[--C-:B------:R-:W-:Y:S01]  /*9040*/  FFMA.FTZ R252, R78, UR16, -R97.reuse ;  /* 0x000000104efc7c23 */ /* 0x100fe20008010861 */
[----:B------:R-:W-:Y:S01]  /*9050*/  FADD.FTZ R111, R111, R114 ;  /* 0x000000726f6f7221 */ /* 0x000fe20000010000 */
[----:B------:R-:W3:Y:S01]  /*9060*/  MUFU.EX2 R107, R107 ;  /* 0x0000006b006b7308 */ /* 0x000ee20000000800 */
[----:B--2---:R-:W-:Y:S01]  /*9070*/  F2FP.F16.F32.PACK_AB R53, R109, R112 ;  /* 0x000000706d35723e */ /* 0x004fe200000000ff */
[----:B------:R-:W-:Y:S01]  /*9080*/  FFMA.FTZ R76, R76, UR16, -R97 ;  /* 0x000000104c4c7c23 */ /* 0x000fe20008010861 */
[----:B-1----:R-:W-:Y:S01]  /*9090*/  FMNMX.FTZ R2, R4, R5, !PT ;  /* 0x0000000504027209 */ /* 0x002fe20007810000 */
[----:B------:R-:W-:-:S03]  /*90a0*/  FADD.FTZ R112, R112, R111 ;  /* 0x0000006f70707221 */ /* 0x000fc60000010000 */
[C---:B------:R-:W-:Y:S01]  /*90b0*/  FSETP.NEU.FTZ.AND P0, PT, R2.reuse, -INF , PT ;  /* 0xff8000000200780b */ /* 0x040fe20003f1d000 */
[----:B------:R-:W-:Y:S01]  /*90c0*/  FMUL.FTZ R115, R2, UR16 ;  /* 0x0000001002737c20 */ /* 0x000fe20008410000 */
[----:B------:R-:W-:Y:S01]  /*90d0*/  MUFU.EX2 R108, R108 ;  /* 0x0000006c006c7308 */ /* 0x000fe20000000800 */
[----:B------:R-:W-:-:S03]  /*90e0*/  FADD.FTZ R109, R109, R112 ;  /* 0x000000706d6d7221 */ /* 0x000fc60000010000 */
[----:B------:R-:W-:Y:S02]  /*90f0*/  FSEL R115, R115, RZ, P0 ;  /* 0x000000ff73737208 */ /* 0x000fe40000000000 */
[----:B---3--:R-:W-:-:S03]  /*9100*/  F2FP.F16.F32.PACK_AB R55, R107, R110 ;  /* 0x0000006e6b37723e */ /* 0x008fc600000000ff */
[--C-:B------:R-:W-:Y:S01]  /*9110*/  FFMA.FTZ R127, R6, UR16, -R115.reuse ;  /* 0x00000010067f7c23 */ /* 0x100fe20008010873 */
[----:B------:R-:W-:Y:S01]  /*9120*/  FFMA.FTZ R126, R232, UR16, -R115 ;  /* 0x00000010e87e7c23 */ /* 0x000fe20008010873 */
[----:B------:R-:W1:Y:S01]  /*9130*/  LDSM.16.MT88.4 R4, [R234+0xa000] ;  /* 0x00a00000ea04783b */ /* 0x000e620000004200 */
[----:B------:R-:W-:Y:S02]  /*9140*/  IMAD R232, R238, 0x2, R233 ;  /* 0x00000002eee87824 */ /* 0x000fe400078e02e9 */
[--C-:B------:R-:W-:Y:S01]  /*9150*/  FFMA.FTZ R128, R36, UR16, -R115.reuse ;  /* 0x0000001024807c23 */ /* 0x100fe20008010873 */
[--C-:B------:R-:W-:Y:S01]  /*9160*/  FFMA.FTZ R125, R38, UR16, -R115.reuse ;  /* 0x00000010267d7c23 */ /* 0x100fe20008010873 */
[----:B------:R-:W-:Y:S01]  /*9170*/  MUFU.EX2 R127, R127 ;  /* 0x0000007f007f7308 */ /* 0x000fe20000000800 */
[----:B------:R-:W2:Y:S01]  /*9180*/  LDSM.16.MT88.4 R36, [R233+0xa000] ;  /* 0x00a00000e924783b */ /* 0x000ea20000004200 */
[--C-:B------:R-:W-:Y:S01]  /*9190*/  FFMA.FTZ R124, R193, UR16, -R115.reuse ;  /* 0x00000010c17c7c23 */ /* 0x100fe20008010873 */
[--C-:B------:R-:W-:Y:S01]  /*91a0*/  FFMA.FTZ R123, R191, UR16, -R115.reuse ;  /* 0x00000010bf7b7c23 */ /* 0x100fe20008010873 */
[--C-:B------:R-:W-:Y:S01]  /*91b0*/  FFMA.FTZ R122, R33, UR16, -R115.reuse ;  /* 0x00000010217a7c23 */ /* 0x100fe20008010873 */
[----:B------:R-:W3:Y:S01]  /*91c0*/  LDSM.16.MT88.4 R48, [R232+0xa000] ;  /* 0x00a00000e830783b */ /* 0x000ee20000004200 */
[--C-:B------:R-:W-:Y:S01]  /*91d0*/  FFMA.FTZ R121, R32, UR16, -R115.reuse ;  /* 0x0000001020797c23 */ /* 0x100fe20008010873 */
[--C-:B------:R-:W-:Y:S01]  /*91e0*/  FFMA.FTZ R129, R187, UR16, -R115.reuse ;  /* 0x00000010bb817c23 */ /* 0x100fe20008010873 */
[----:B------:R-:W4:Y:S01]  /*91f0*/  MUFU.EX2 R128, R128 ;  /* 0x0000008000807308 */ /* 0x000f220000000800 */
[----:B------:R-:W5:Y:S01]  /*9200*/  LDSM.16.MT88.4 R56, [R232+0xa800] ;  /* 0x00a80000e838783b */ /* 0x000f620000004200 */
[--C-:B------:R-:W-:Y:S01]  /*9210*/  FFMA.FTZ R130, R183, UR16, -R115.reuse ;  /* 0x00000010b7827c23 */ /* 0x100fe20008010873 */
[--C-:B------:R-:W-:Y:S01]  /*9220*/  FFMA.FTZ R131, R179, UR16, -R115.reuse ;  /* 0x00000010b3837c23 */ /* 0x100fe20008010873 */
        /* <DEDUP_REMOVED lines=12> */
[----:B------:R-:W1:Y:S01]  /*92f0*/  MUFU.EX2 R125, R125 ;  /* 0x0000007d007d7308 */ /* 0x000e620000000800 */
[----:B----4-:R-:W-:Y:S01]  /*9300*/  F2FP.F16.F32.PACK_AB R28, R127, R128 ;  /* 0x000000807f1c723e */ /* 0x010fe200000000ff */
[--C-:B------:R-:W-:Y:S01]  /*9310*/  FFMA.FTZ R151, R151, UR16, -R115.reuse ;  /* 0x0000001097977c23 */ /* 0x100fe20008010873 */
[----:B------:R-:W-:Y:S01]  /*9320*/  FFMA.FTZ R186, R186, UR16, -R115 ;  /* 0x00000010baba7c23 */ /* 0x000fe20008010873 */
[----:B------:R-:W-:Y:S01]  /*9330*/  FFMA.FTZ R168, R159, UR16, -R97 ;  /* 0x000000109fa87c23 */ /* 0x000fe20008010861 */
[--C-:B------:R-:W-:Y:S01]  /*9340*/  FFMA.FTZ R157, R157, UR16, -R115.reuse ;  /* 0x000000109d9d7c23 */ /* 0x100fe20008010873 */
[--C-:B------:R-:W-:Y:S01]  /*9350*/  FFMA.FTZ R208, R208, UR16, -R115.reuse ;  /* 0x00000010d0d07c23 */ /* 0x100fe20008010873 */
[--C-:B------:R-:W-:Y:S01]  /*9360*/  FFMA.FTZ R159, R248, UR16, -R115.reuse ;  /* 0x00000010f89f7c23 */ /* 0x100fe20008010873 */
[----:B------:R-:W-:Y:S01]  /*9370*/  MUFU.EX2 R124, R124 ;  /* 0x0000007c007c7308 */ /* 0x000fe20000000800 */
[----:B------:R-:W-:Y:S01]  /*9380*/  FFMA.FTZ R210, R210, UR16, -R115 ;  /* 0x00000010d2d27c23 */ /* 0x000fe20008010873 */
[----:B------:R-:W-:Y:S01]  /*9390*/  FFMA.FTZ R248, R169, UR16, -R97 ;  /* 0x00000010a9f87c23 */ /* 0x000fe20008010861 */
[--C-:B------:R-:W-:Y:S01]  /*93a0*/  FFMA.FTZ R165, R165, UR16, -R115.reuse ;  /* 0x00000010a5a57c23 */ /* 0x100fe20008010873 */
[--C-:B------:R-:W-:Y:S01]  /*93b0*/  FFMA.FTZ R161, R161, UR16, -R115.reuse ;  /* 0x00000010a1a17c23 */ /* 0x100fe20008010873 */
[--C-:B------:R-:W-:Y:S01]  /*93c0*/  FFMA.FTZ R169, R250, UR16, -R115.reuse ;  /* 0x00000010faa97c23 */ /* 0x100fe20008010873 */
[--C-:B------:R-:W-:Y:S01]  /*93d0*/  FFMA.FTZ R212, R212, UR16, -R115.reuse ;  /* 0x00000010d4d47c23 */ /* 0x100fe20008010873 */
[--C-:B------:R-:W-:Y:S01]  /*93e0*/  FFMA.FTZ R175, R190, UR16, -R115.reuse ;  /* 0x00000010beaf7c23 */ /* 0x100fe20008010873 */
[----:B------:R-:W4:Y:S01]  /*93f0*/  MUFU.EX2 R123, R123 ;  /* 0x0000007b007b7308 */ /* 0x000f220000000800 */
[----:B-1----:R-:W-:Y:S01]  /*9400*/  F2FP.F16.F32.PACK_AB R30, R125, R126 ;  /* 0x0000007e7d1e723e */ /* 0x002fe200000000ff */
[--C-:B------:R-:W-:Y:S01]  /*9410*/  FFMA.FTZ R188, R188, UR16, -R115.reuse ;  /* 0x00000010bcbc7c23 */ /* 0x100fe20008010873 */
[--C-:B------:R-:W-:Y:S01]  /*9420*/  FFMA.FTZ R177, R182, UR16, -R115.reuse ;  /* 0x00000010b6b17c23 */ /* 0x100fe20008010873 */
[----:B------:R-:W-:Y:S01]  /*9430*/  FFMA.FTZ R178, R178, UR16, -R115 ;  /* 0x00000010b2b27c23 */ /* 0x000fe20008010873 */
[--C-:B------:R-:W-:Y:S01]  /*9440*/  FFMA.FTZ R173, R194, UR16, -R97.reuse ;  /* 0x00000010c2ad7c23 */ /* 0x100fe20008010861 */
[----:B------:R-:W-:Y:S01]  /*9450*/  FFMA.FTZ R182, R184, UR16, -R97 ;  /* 0x00000010b8b67c23 */ /* 0x000fe20008010861 */
[--C-:B------:R-:W-:Y:S01]  /*9460*/  FFMA.FTZ R170, R170, UR16, -R115.reuse ;  /* 0x00000010aaaa7c23 */ /* 0x100fe20008010873 */
[C---:B------:R-:W-:Y:S01]  /*9470*/  HMMA.16816.F32 R8, R28.reuse, R4, RZ ;  /* 0x000000041c08723c */ /* 0x040fe200000018ff */
[----:B------:R-:W-:Y:S01]  /*9480*/  MUFU.EX2 R122, R122 ;  /* 0x0000007a007a7308 */ /* 0x000fe20000000800 */
[--C-:B------:R-:W-:Y:S01]  /*9490*/  FFMA.FTZ R181, R166, UR16, -R115.reuse ;  /* 0x00000010a6b57c23 */ /* 0x100fe20008010873 */
[--C-:B------:R-:W-:Y:S01]  /*94a0*/  FFMA.FTZ R162, R162, UR16, -R115.reuse ;  /* 0x00000010a2a27c23 */ /* 0x100fe20008010873 */
[----:B------:R-:W-:Y:S01]  /*94b0*/  FFMA.FTZ R183, R158, UR16, -R115 ;  /* 0x000000109eb77c23 */ /* 0x000fe20008010873 */
[--C-:B------:R-:W-:Y:S01]  /*94c0*/  FFMA.FTZ R179, R180, UR16, -R97.reuse ;  /* 0x00000010b4b37c23 */ /* 0x100fe20008010861 */
[C---:B------:R-:W-:Y:S01]  /*94d0*/  HMMA.16816.F32 R4, R28.reuse, R6, RZ ;  /* 0x000000061c04723c */ /* 0x040fe200000018ff */
[----:B------:R-:W-:Y:S01]  /*94e0*/  FFMA.FTZ R158, R160, UR16, -R97 ;  /* 0x00000010a09e7c23 */ /* 0x000fe20008010861 */
[--C-:B------:R-:W-:Y:S01]  /*94f0*/  FFMA.FTZ R136, R136, UR16, -R115.reuse ;  /* 0x0000001088887c23 */ /* 0x100fe20008010873 */
[----:B------:R-:W1:Y:S01]  /*9500*/  MUFU.EX2 R121, R121 ;  /* 0x0000007900797308 */ /* 0x000e620000000800 */
[----:B----4-:R-:W-:Y:S01]  /*9510*/  F2FP.F16.F32.PACK_AB R52, R123, R124 ;  /* 0x0000007c7b34723e */ /* 0x010fe200000000ff */
[--C-:B------:R-:W-:Y:S01]  /*9520*/  FFMA.FTZ R187, R150, UR16, -R115.reuse ;  /* 0x0000001096bb7c23 */ /* 0x100fe20008010873 */
[C---:B------:R-:W-:Y:S01]  /*9530*/  HMMA.16816.F32 R16, R28.reuse, R12, RZ ;  /* 0x0000000c1c10723c */ /* 0x040fe200000018ff */
[--C-:B------:R-:W-:Y:S01]  /*9540*/  FFMA.FTZ R148, R148, UR16, -R115.reuse ;  /* 0x0000001094947c23 */ /* 0x100fe20008010873 */
[----:B------:R-:W-:Y:S01]  /*9550*/  FFMA.FTZ R189, R142, UR16, -R115 ;  /* 0x000000108ebd7c23 */ /* 0x000fe20008010873 */
[--C-:B------:R-:W-:Y:S01]  /*9560*/  FFMA.FTZ R191, R60, UR16, -R97.reuse ;  /* 0x000000103cbf7c23 */ /* 0x100fe20008010861 */
[--C-:B------:R-:W-:Y:S01]  /*9570*/  FFMA.FTZ R60, R61, UR16, -R97.reuse ;  /* 0x000000103d3c7c23 */ /* 0x100fe20008010861 */
[----:B------:R-:W4:Y:S01]  /*9580*/  MUFU.EX2 R105, R105 ;  /* 0x0000006900697308 */ /* 0x000f220000000800 */
[C---:B--2---:R-:W-:Y:S01]  /*9590*/  HMMA.16816.F32 R40, R28.reuse, R36, RZ ;  /* 0x000000241c28723c */ /* 0x044fe200000018ff */
[--C-:B------:R-:W-:Y:S01]  /*95a0*/  FFMA.FTZ R61, R62, UR16, -R97.reuse ;  /* 0x000000103e3d7c23 */ /* 0x100fe20008010861 */
[----:B------:R-:W-:Y:S01]  /*95b0*/  FFMA.FTZ R62, R63, UR16, -R97 ;  /* 0x000000103f3e7c23 */ /* 0x000fe20008010861 */
[--C-:B------:R-:W-:Y:S01]  /*95c0*/  FFMA.FTZ R63, R79, UR16, -R115.reuse ;  /* 0x000000104f3f7c23 */ /* 0x100fe20008010873 */
[--C-:B------:R-:W-:Y:S01]  /*95d0*/  FFMA.FTZ R82, R82, UR16, -R115.reuse ;  /* 0x0000001052527c23 */ /* 0x100fe20008010873 */
[--C-:B------:R-:W-:Y:S01]  /*95e0*/  FFMA.FTZ R79, R83, UR16, -R115.reuse ;  /* 0x00000010534f7c23 */ /* 0x100fe20008010873 */
[C---:B------:R-:W-:Y:S01]  /*95f0*/  HMMA.16816.F32 R12, R28.reuse, R14, RZ ;  /* 0x0000000e1c0c723c */ /* 0x040fe200000018ff */
[----:B------:R-:W-:Y:S01]  /*9600*/  MUFU.EX2 R106, R106 ;  /* 0x0000006a006a7308 */ /* 0x000fe20000000800 */
[----:B-1----:R-:W-:Y:S01]  /*9610*/  F2FP.F16.F32.PACK_AB R54, R121, R122 ;  /* 0x0000007a7936723e */ /* 0x002fe200000000ff */
[----:B------:R-:W-:Y:S01]  /*9620*/  FFMA.FTZ R84, R84, UR16, -R115 ;  /* 0x0000001054547c23 */ /* 0x000fe20008010873 */
[----:B------:R-:W-:Y:S01]  /*9630*/  FADD.FTZ R127, R128, R127 ;  /* 0x0000007f807f7221 */ /* 0x000fe20000010000 */
[--C-:B------:R-:W-:Y:S01]  /*9640*/  FFMA.FTZ R83, R64, UR16, -R97.reuse ;  /* 0x0000001040537c23 */ /* 0x100fe20008010861 */
[C---:B------:R-:W-:Y:S01]  /*9650*/  HMMA.16816.F32 R36, R28.reuse, R38, RZ ;  /* 0x000000261c24723c */ /* 0x040fe200000018ff */
[----:B------:R-:W-:Y:S01]  /*9660*/  FFMA.FTZ R64, R65, UR16, -R97 ;  /* 0x0000001041407c23 */ /* 0x000fe20008010861 */
[----:B------:R-:W-:Y:S01]  /*9670*/  FADD.FTZ R126, R126, R127 ;  /* 0x0000007f7e7e7221 */ /* 0x000fe20000010000 */
[----:B------:R-:W1:Y:S01]  /*9680*/  MUFU.EX2 R103, R103 ;  /* 0x0000006700677308 */ /* 0x000e620000000800 */
[----:B------:R-:W-:Y:S01]  /*9690*/  FFMA.FTZ R65, R66, UR16, -R97 ;  /* 0x0000001042417c23 */ /* 0x000fe20008010861 */
[--C-:B------:R-:W-:Y:S01]  /*96a0*/  FFMA.FTZ R66, R85, UR16, -R115.reuse ;  /* 0x0000001055427c23 */ /* 0x100fe20008010873 */
[C---:B---3--:R-:W-:Y:S01]  /*96b0*/  HMMA.16816.F32 R32, R28.reuse, R48, RZ ;  /* 0x000000301c20723c */ /* 0x048fe200000018ff */
[----:B------:R-:W-:Y:S01]  /*96c0*/  FADD.FTZ R125, R125, R126 ;  /* 0x0000007e7d7d7221 */ /* 0x000fe20000010000 */
[--C-:B------:R-:W-:Y:S01]  /*96d0*/  FFMA.FTZ R85, R86, UR16, -R115.reuse ;  /* 0x0000001056557c23 */ /* 0x100fe20008010873 */
[--C-:B------:R-:W-:Y:S01]  /*96e0*/  FFMA.FTZ R86, R87, UR16, -R115.reuse ;  /* 0x0000001057567c23 */ /* 0x100fe20008010873 */
[----:B------:R-:W-:Y:S01]  /*96f0*/  FFMA.FTZ R87, R88, UR16, -R115 ;  /* 0x0000001058577c23 */ /* 0x000fe20008010873 */
[----:B------:R-:W-:Y:S01]  /*9700*/  MUFU.EX2 R129, R129 ;  /* 0x0000008100817308 */ /* 0x000fe20000000800 */
[----:B------:R-:W-:Y:S01]  /*9710*/  HMMA.16816.F32 R28, R28, R50, RZ ;  /* 0x000000321c1c723c */ /* 0x000fe200000018ff */
[----:B----4-:R-:W-:Y:S01]  /*9720*/  F2FP.F16.F32.PACK_AB R49, R105, R108 ;  /* 0x0000006c6931723e */ /* 0x010fe200000000ff */
[----:B------:R-:W-:Y:S01]  /*9730*/  FADD.FTZ R124, R124, R125 ;  /* 0x0000007d7c7c7221 */ /* 0x000fe20000010000 */
[----:B------:R-:W-:Y:S01]  /*9740*/  FADD.FTZ R110, R110, R109 ;  /* 0x0000006d6e6e7221 */ /* 0x000fe20000010000 */
[--C-:B------:R-:W-:Y:S01]  /*9750*/  FFMA.FTZ R80, R89, UR16, -R115.reuse ;  /* 0x0000001059507c23 */ /* 0x100fe20008010873 */
[--C-:B------:R-:W-:Y:S01]  /*9760*/  FFMA.FTZ R88, R91, UR16, -R115.reuse ;  /* 0x000000105b587c23 */ /* 0x100fe20008010873 */
[C---:B------:R-:W-:Y:S01]  /*9770*/  HMMA.16816.F32 R8, R52.reuse, R20, R8 ;  /* 0x000000143408723c */ /* 0x040fe20000001808 */
[----:B------:R-:W2:Y:S01]  /*9780*/  MUFU.EX2 R130, R130 ;  /* 0x0000008200827308 */ /* 0x000ea20000000800 */
[----:B-1----:R-:W-:Y:S01]  /*9790*/  F2FP.F16.F32.PACK_AB R51, R103, R106 ;  /* 0x0000006a6733723e */ /* 0x002fe200000000ff */
[----:B------:R-:W-:Y:S01]  /*97a0*/  FADD.FTZ R123, R123, R124 ;  /* 0x0000007c7b7b7221 */ /* 0x000fe20000010000 */
[----:B------:R-:W-:Y:S01]  /*97b0*/  FADD.FTZ R107, R107, R110 ;  /* 0x0000006e6b6b7221 */ /* 0x000fe20000010000 */
[----:B------:R-:W-:Y:S01]  /*97c0*/  FFMA.FTZ R89, R90, UR16, -R115 ;  /* 0x000000105a597c23 */ /* 0x000fe20008010873 */
[C---:B------:R-:W-:Y:S01]  /*97d0*/  HMMA.16816.F32 R4, R52.reuse, R22, R4 ;  /* 0x000000163404723c */ /* 0x040fe20000001804 */
[----:B------:R-:W1:Y:S01]  /*97e0*/  LDSM.16.MT88.4 R20, [R234+0xb000] ;  /* 0x00b00000ea14783b */ /* 0x000e620000004200 */
[----:B------:R-:W-:Y:S01]  /*97f0*/  FADD.FTZ R122, R122, R123 ;  /* 0x0000007b7a7a7221 */ /* 0x000fe20000010000 */
[----:B------:R-:W-:Y:S01]  /*9800*/  MUFU.EX2 R131, R131 ;  /* 0x0000008300837308 */ /* 0x000fe20000000800 */
[----:B------:R-:W-:Y:S01]  /*9810*/  FADD.FTZ R108, R108, R107 ;  /* 0x0000006b6c6c7221 */ /* 0x000fe20000010000 */
[--C-:B------:R-:W-:Y:S01]  /*9820*/  FFMA.FTZ R91, R94, UR16, -R115.reuse ;  /* 0x000000105e5b7c23 */ /* 0x100fe20008010873 */
[C---:B------:R-:W-:Y:S01]  /*9830*/  HMMA.16816.F32 R16, R52.reuse, R24, R16 ;  /* 0x000000183410723c */ /* 0x040fe20000001810 */
[----:B------:R-:W-:Y:S01]  /*9840*/  FADD.FTZ R122, R121, R122 ;  /* 0x0000007a797a7221 */ /* 0x000fe20000010000 */
[----:B------:R-:W-:Y:S01]  /*9850*/  FADD.FTZ R105, R105, R108 ;  /* 0x0000006c69697221 */ /* 0x000fe20000010000 */
[--C-:B------:R-:W-:Y:S01]  /*9860*/  FFMA.FTZ R95, R95, UR16, -R115.reuse ;  /* 0x000000105f5f7c23 */ /* 0x100fe20008010873 */
[----:B------:R-:W-:Y:S01]  /*9870*/  FFMA.FTZ R78, R93, UR16, -R115 ;  /* 0x000000105d4e7c23 */ /* 0x000fe20008010873 */
[----:B------:R-:W3:Y:S01]  /*9880*/  MUFU.EX2 R132, R132 ;  /* 0x0000008400847308 */ /* 0x000ee20000000800 */
[C---:B------:R-:W-:Y:S01]  /*9890*/  HMMA.16816.F32 R12, R52.reuse, R26, R12 ;  /* 0x0000001a340c723c */ /* 0x040fe2000000180c */
[----:B------:R-:W4:Y:S01]  /*98a0*/  LDSM.16.MT88.4 R24, [R237+0xb000] ;  /* 0x00b00000ed18783b */ /* 0x000f220000004200 */
[----:B--2---:R-:W-:Y:S01]  /*98b0*/  F2FP.F16.F32.PACK_AB R48, R130, R129 ;  /* 0x000000818230723e */ /* 0x004fe200000000ff */
[----:B------:R-:W-:Y:S01]  /*98c0*/  FADD.FTZ R129, R129, R122 ;  /* 0x0000007a81817221 */ /* 0x000fe20000010000 */
[----:B------:R-:W-:Y:S01]  /*98d0*/  FADD.FTZ R106, R106, R105 ;  /* 0x000000696a6a7221 */ /* 0x000fe20000010000 */
[----:B------:R-:W-:Y:S01]  /*98e0*/  FFMA.FTZ R251, R116, UR16, -R115 ;  /* 0x0000001074fb7c23 */ /* 0x000fe20008010873 */
[----:B-----5:R-:W-:Y:S01]  /*98f0*/  HMMA.16816.F32 R32, R52, R56, R32 ;  /* 0x000000383420723c */ /* 0x020fe20000001820 */
[----:B------:R-:W-:Y:S01]  /*9900*/  MUFU.EX2 R104, R104 ;  /* 0x0000006800687308 */ /* 0x000fe20000000800 */
[----:B------:R-:W-:Y:S01]  /*9910*/  FADD.FTZ R130, R130, R129 ;  /* 0x0000008182827221 */ /* 0x000fe20000010000 */
[----:B------:R-:W-:Y:S01]  /*9920*/  FADD.FTZ R103, R103, R106 ;  /* 0x0000006a67677221 */ /* 0x000fe20000010000 */
[----:B------:R-:W-:-:S02]  /*9930*/  LEA R250, P0, R200, UR20, 0x1 ;  /* 0x00000014c8fa7c11 */ /* 0x000fc4000f8008ff */
[C---:B------:R-:W-:Y:S01]  /*9940*/  HMMA.16816.F32 R28, R52.reuse, R58, R28 ;  /* 0x0000003a341c723c */ /* 0x040fe2000000181c */
[----:B------:R-:W2:Y:S01]  /*9950*/  LDSM.16.MT88.4 R56, [R232+0xb000] ;  /* 0x00b00000e838783b */ /* 0x000ea20000004200 */
[----:B------:R-:W-:Y:S01]  /*9960*/  LEA.HI.X R249, R200, UR21, R201, 0x1, P0 ;  /* 0x00000015c8f97c11 */ /* 0x000fe200080f0cc9 */
[----:B------:R-:W5:Y:S01]  /*9970*/  MUFU.EX2 R101, R101 ;  /* 0x0000006500657308 */ /* 0x000f620000000800 */
[C---:B---3--:R-:W-:Y:S01]  /*9980*/  F2FP.F16.F32.PACK_AB R50, R132.reuse, R131 ;  /* 0x000000838432723e */ /* 0x048fe200000000ff */
[----:B------:R-:W-:Y:S01]  /*9990*/  FADD.FTZ R131, R131, R130 ;  /* 0x0000008283837221 */ /* 0x000fe20000010000 */
[C---:B------:R-:W-:Y:S03]  /*99a0*/  HMMA.16816.F32 R40, R52.reuse, R44, R40 ;  /* 0x0000002c3428723c */ /* 0x040fe60000001828 */
[----:B------:R-:W-:Y:S02]  /*99b0*/  FADD.FTZ R132, R132, R131 ;  /* 0x0000008384847221 */ /* 0x000fe40000010000 */
[----:B------:R-:W-:Y:S01]  /*99c0*/  MUFU.EX2 R102, R102 ;  /* 0x0000006600667308 */ /* 0x000fe20000000800 */
[----:B------:R-:W-:Y:S01]  /*99d0*/  HMMA.16816.F32 R36, R52, R46, R36 ;  /* 0x0000002e3424723c */ /* 0x000fe20000001824 */
[----:B------:R-:W3:Y:S05]  /*99e0*/  LDSM.16.MT88.4 R44, [R233+0xb000] ;  /* 0x00b00000e92c783b */ /* 0x000eea0000004200 */
[----:B-1----:R-:W-:Y:S01]  /*99f0*/  HMMA.16816.F32 R8, R48, R20, R8 ;  /* 0x000000143008723c */ /* 0x002fe20000001808 */
[----:B------:R-:W1:Y:S01]  /*9a00*/  MUFU.EX2 R81, R81 ;  /* 0x0000005100517308 */ /* 0x000e620000000800 */
[----:B-----5:R-:W-:Y:S01]  /*9a10*/  F2FP.F16.F32.PACK_AB R53, R101, R104 ;  /* 0x000000686535723e */ /* 0x020fe200000000ff */
[----:B------:R-:W-:-:S03]  /*9a20*/  FADD.FTZ R104, R104, R103 ;  /* 0x0000006768687221 */ /* 0x000fc60000010000 */
[C---:B------:R-:W-:Y:S01]  /*9a30*/  HMMA.16816.F32 R4, R48.reuse, R22, R4 ;  /* 0x000000163004723c */ /* 0x040fe20000001804 */
[----:B------:R-:W5:Y:S01]  /*9a40*/  LDSM.16.MT88.4 R20, [R234+0xb800] ;  /* 0x00b80000ea14783b */ /* 0x000f620000004200 */
[----:B------:R-:W-:Y:S01]  /*9a50*/  FADD.FTZ R101, R101, R104 ;  /* 0x0000006865657221 */ /* 0x000fe20000010000 */
[----:B------:R-:W-:Y:S03]  /*9a60*/  MUFU.EX2 R135, R135 ;  /* 0x0000008700877308 */ /* 0x000fe60000000800 */
[C---:B----4-:R-:W-:Y:S05]  /*9a70*/  HMMA.16816.F32 R16, R48.reuse, R24, R16 ;  /* 0x000000183010723c */ /* 0x050fea0000001810 */
[----:B------:R-:W4:Y:S01]  /*9a80*/  MUFU.EX2 R140, R140 ;  /* 0x0000008c008c7308 */ /* 0x000f220000000800 */
[----:B------:R-:W-:Y:S01]  /*9a90*/  HMMA.16816.F32 R12, R48, R26, R12 ;  /* 0x0000001a300c723c */ /* 0x000fe2000000180c */
[----:B------:R-:W5:Y:S01]  /*9aa0*/  LDSM.16.MT88.4 R24, [R237+0xb800] ;  /* 0x00b80000ed18783b */ /* 0x000f620000004200 */
[----:B-1----:R-:W-:Y:S01]  /*9ab0*/  F2FP.F16.F32.PACK_AB R55, R81, R102 ;  /* 0x000000665137723e */ /* 0x002fe200000000ff */
[----:B------:R-:W-:-:S03]  /*9ac0*/  FADD.FTZ R102, R102, R101 ;  /* 0x0000006566667221 */ /* 0x000fc60000010000 */
[----:B--2---:R-:W-:Y:S01]  /*9ad0*/  HMMA.16816.F32 R32, R48, R56, R32 ;  /* 0x000000383020723c */ /* 0x004fe20000001820 */
[----:B------:R-:W-:Y:S01]  /*9ae0*/  MUFU.EX2 R137, R137 ;  /* 0x0000008900897308 */ /* 0x000fe20000000800 */
[----:B------:R-:W-:-:S04]  /*9af0*/  FADD.FTZ R81, R81, R102 ;  /* 0x0000006651517221 */ /* 0x000fc80000010000 */
[C---:B------:R-:W-:Y:S01]  /*9b00*/  HMMA.16816.F32 R28, R48.reuse, R58, R28 ;  /* 0x0000003a301c723c */ /* 0x040fe2000000181c */
[----:B------:R-:W1:Y:S02]  /*9b10*/  LDSM.16.MT88.4 R56, [R232+0xb800] ;  /* 0x00b80000e838783b */ /* 0x000e640000004200 */
[----:B------:R-:W2:Y:S01]  /*9b20*/  MUFU.EX2 R144, R144 ;  /* 0x0000009000907308 */ /* 0x000ea20000000800 */
[C---:B----4-:R-:W-:Y:S01]  /*9b30*/  F2FP.F16.F32.PACK_AB R52, R140.reuse, R135 ;  /* 0x000000878c34723e */ /* 0x050fe200000000ff */
[----:B------:R-:W-:Y:S01]  /*9b40*/  FADD.FTZ R135, R135, R132 ;  /* 0x0000008487877221 */ /* 0x000fe20000010000 */
[C---:B---3--:R-:W-:Y:S03]  /*9b50*/  HMMA.16816.F32 R40, R48.reuse, R44, R40 ;  /* 0x0000002c3028723c */ /* 0x048fe60000001828 */
[----:B------:R-:W-:Y:S02]  /*9b60*/  FADD.FTZ R140, R140, R135 ;  /* 0x000000878c8c7221 */ /* 0x000fe40000010000 */
[----:B------:R-:W-:Y:S01]  /*9b70*/  MUFU.EX2 R120, R120 ;  /* 0x0000007800787308 */ /* 0x000fe20000000800 */
[----:B------:R-:W-:Y:S01]  /*9b80*/  HMMA.16816.F32 R36, R48, R46, R36 ;  /* 0x0000002e3024723c */ /* 0x000fe20000001824 */
[----:B------:R-:W3:Y:S06]  /*9b90*/  LDSM.16.MT88.4 R44, [R233+0xb800] ;  /* 0x00b80000e92c783b */ /* 0x000eec0000004200 */
[----:B------:R-:W4:Y:S01]  /*9ba0*/  MUFU.EX2 R119, R119 ;  /* 0x0000007700777308 */ /* 0x000f220000000800 */
[----:B--2---:R-:W-:Y:S01]  /*9bb0*/  F2FP.F16.F32.PACK_AB R54, R144, R137 ;  /* 0x000000899036723e */ /* 0x004fe200000000ff */
[----:B------:R-:W-:-:S04]  /*9bc0*/  FADD.FTZ R137, R137, R140 ;  /* 0x0000008c89897221 */ /* 0x000fc80000010000 */
[----:B------:R-:W-:Y:S02]  /*9bd0*/  FADD.FTZ R144, R144, R137 ;  /* 0x0000008990907221 */ /* 0x000fe40000010000 */
[C---:B-----5:R-:W-:Y:S01]  /*9be0*/  HMMA.16816.F32 R8, R52.reuse, R20, R8 ;  /* 0x000000143408723c */ /* 0x060fe20000001808 */
[----:B------:R-:W-:Y:S05]  /*9bf0*/  MUFU.EX2 R118, R118 ;  /* 0x0000007600767308 */ /* 0x000fea0000000800 */
[C---:B------:R-:W-:Y:S01]  /*9c00*/  HMMA.16816.F32 R4, R52.reuse, R22, R4 ;  /* 0x000000163404723c */ /* 0x040fe20000001804 */
[----:B------:R-:W2:Y:S02]  /*9c10*/  LDSM.16.MT88.4 R20, [R234+0xc000] ;  /* 0x00c00000ea14783b */ /* 0x000ea40000004200 */
[----:B------:R-:W5:Y:S01]  /*9c20*/  MUFU.EX2 R117, R117 ;  /* 0x0000007500757308 */ /* 0x000f620000000800 */
[C---:B----4-:R-:W-:Y:S01]  /*9c30*/  F2FP.F16.F32.PACK_AB R49, R119.reuse, R120 ;  /* 0x000000787731723e */ /* 0x050fe200000000ff */
[----:B------:R-:W-:Y:S01]  /*9c40*/  FADD.FTZ R120, R120, R81 ;  /* 0x0000005178787221 */ /* 0x000fe20000010000 */
[----:B------:R-:W-:Y:S03]  /*9c50*/  HMMA.16816.F32 R16, R52, R24, R16 ;  /* 0x000000183410723c */ /* 0x000fe60000001810 */
[----:B------:R-:W-:-:S02]  /*9c60*/  FADD.FTZ R119, R119, R120 ;  /* 0x0000007877777221 */ /* 0x000fc40000010000 */
[----:B------:R-:W-:Y:S01]  /*9c70*/  MUFU.EX2 R143, R143 ;  /* 0x0000008f008f7308 */ /* 0x000fe20000000800 */
[C---:B------:R-:W-:Y:S01]  /*9c80*/  HMMA.16816.F32 R12, R52.reuse, R26, R12 ;  /* 0x0000001a340c723c */ /* 0x040fe2000000180c */
[----:B------:R-:W4:Y:S05]  /*9c90*/  LDSM.16.MT88.4 R24, [R237+0xc000] ;  /* 0x00c00000ed18783b */ /* 0x000f2a0000004200 */
        /* <DEDUP_REMOVED lines=8> */
[C---:B---3--:R-:W-:Y:S05]  /*9d20*/  HMMA.16816.F32 R40, R52.reuse, R44, R40 ;  /* 0x0000002c3428723c */ /* 0x048fea0000001828 */
[----:B------:R-:W3:Y:S01]  /*9d30*/  MUFU.EX2 R164, R164 ;  /* 0x000000a400a47308 */ /* 0x000ee20000000800 */
[----:B------:R-:W-:Y:S01]  /*9d40*/  HMMA.16816.F32 R36, R52, R46, R36 ;  /* 0x0000002e3424723c */ /* 0x000fe20000001824 */
[----:B------:R-:W5:Y:S01]  /*9d50*/  LDSM.16.MT88.4 R44, [R233+0xc000] ;  /* 0x00c00000e92c783b */ /* 0x000f620000004200 */
[----:B-1----:R-:W-:Y:S01]  /*9d60*/  F2FP.F16.F32.PACK_AB R48, R156, R143 ;  /* 0x0000008f9c30723e */ /* 0x002fe200000000ff */
[----:B------:R-:W-:-:S04]  /*9d70*/  FADD.FTZ R143, R143, R144 ;  /* 0x000000908f8f7221 */ /* 0x000fc80000010000 */
[----:B------:R-:W-:Y:S01]  /*9d80*/  MUFU.EX2 R3, R3 ;  /* 0x0000000300037308 */ /* 0x000fe20000000800 */
[----:B------:R-:W-:-:S07]  /*9d90*/  FADD.FTZ R156, R156, R143 ;  /* 0x0000008f9c9c7221 */ /* 0x000fce0000010000 */
[----:B------:R-:W1:Y:S01]  /*9da0*/  MUFU.EX2 R134, R134 ;  /* 0x0000008600867308 */ /* 0x000e620000000800 */
[----:B---3--:R-:W-:Y:S01]  /*9db0*/  F2FP.F16.F32.PACK_AB R50, R164, R145 ;  /* 0x00000091a432723e */ /* 0x008fe200000000ff */
[----:B------:R-:W-:-:S04]  /*9dc0*/  FADD.FTZ R145, R145, R156 ;  /* 0x0000009c91917221 */ /* 0x000fc80000010000 */
[----:B------:R-:W-:Y:S02]  /*9dd0*/  FADD.FTZ R164, R164, R145 ;  /* 0x00000091a4a47221 */ /* 0x000fe40000010000 */
[C---:B--2---:R-:W-:Y:S01]  /*9de0*/  HMMA.16816.F32 R8, R48.reuse, R20, R8 ;  /* 0x000000143008723c */ /* 0x044fe20000001808 */
[----:B------:R-:W-:Y:S05]  /*9df0*/  MUFU.EX2 R133, R133 ;  /* 0x0000008500857308 */ /* 0x000fea0000000800 */
[C---:B------:R-:W-:Y:S01]  /*9e00*/  HMMA.16816.F32 R4, R48.reuse, R22, R4 ;  /* 0x000000163004723c */ /* 0x040fe20000001804 */
[----:B------:R-:W2:Y:S02]  /*9e10*/  LDSM.16.MT88.4 R20, [R234+0xc800] ;  /* 0x00c80000ea14783b */ /* 0x000ea40000004200 */
[----:B------:R-:W3:Y:S01]  /*9e20*/  MUFU.EX2 R138, R138 ;  /* 0x0000008a008a7308 */ /* 0x000ee20000000800 */
[C---:B-1----:R-:W-:Y:S01]  /*9e30*/  F2FP.F16.F32.PACK_AB R53, R134.reuse, R3 ;  /* 0x000000038635723e */ /* 0x042fe200000000ff */
[----:B------:R-:W-:Y:S01]  /*9e40*/  FADD.FTZ R3, R3, R118 ;  /* 0x0000007603037221 */ /* 0x000fe20000010000 */
[----:B----4-:R-:W-:Y:S03]  /*9e50*/  HMMA.16816.F32 R16, R48, R24, R16 ;  /* 0x000000183010723c */ /* 0x010fe60000001810 */
[----:B------:R-:W-:-:S02]  /*9e60*/  FADD.FTZ R134, R134, R3 ;  /* 0x0000000386867221 */ /* 0x000fc40000010000 */
[----:B------:R-:W-:Y:S01]  /*9e70*/  MUFU.EX2 R149, R149 ;  /* 0x0000009500957308 */ /* 0x000fe20000000800 */
[C---:B------:R-:W-:Y:S01]  /*9e80*/  HMMA.16816.F32 R12, R48.reuse, R26, R12 ;  /* 0x0000001a300c723c */ /* 0x040fe2000000180c */
[----:B------:R-:W1:Y:S05]  /*9e90*/  LDSM.16.MT88.4 R24, [R237+0xc800] ;  /* 0x00c80000ed18783b */ /* 0x000e6a0000004200 */
[----:B-----5:R-:W-:Y:S01]  /*9ea0*/  HMMA.16816.F32 R32, R48, R56, R32 ;  /* 0x000000383020723c */ /* 0x020fe20000001820 */
        /* <DEDUP_REMOVED lines=14> */
[----:B------:R-:W-:-:S07]  /*9f90*/  FADD.FTZ R176, R176, R149 ;  /* 0x00000095b0b07221 */ /* 0x000fce0000010000 */
[----:B------:R-:W4:Y:S01]  /*9fa0*/  MUFU.EX2 R152, R152 ;  /* 0x0000009800987308 */ /* 0x000f220000000800 */
        /* <DEDUP_REMOVED lines=8> */
[C---:B----4-:R-:W-:Y:S01]  /*a030*/  F2FP.F16.F32.PACK_AB R49, R152.reuse, R139 ;  /* 0x0000008b9831723e */ /* 0x050fe200000000ff */
[----:B------:R-:W-:Y:S01]  /*a040*/  FADD.FTZ R139, R139, R138 ;  /* 0x0000008a8b8b7221 */ /* 0x000fe20000010000 */
[----:B-1----:R-:W-:Y:S03]  /*a050*/  HMMA.16816.F32 R16, R52, R24, R16 ;  /* 0x000000183410723c */ /* 0x002fe60000001810 */
[----:B------:R-:W-:-:S02]  /*a060*/  FADD.FTZ R152, R152, R139 ;  /* 0x0000008b98987221 */ /* 0x000fc40000010000 */
[----:B------:R-:W-:Y:S01]  /*a070*/  MUFU.EX2 R157, R157 ;  /* 0x0000009d009d7308 */ /* 0x000fe20000000800 */
[C---:B------:R-:W-:Y:S01]  /*a080*/  HMMA.16816.F32 R12, R52.reuse, R26, R12 ;  /* 0x0000001a340c723c */ /* 0x040fe2000000180c */
[----:B------:R-:W1:Y:S05]  /*a090*/  LDSM.16.MT88.4 R24, [R237+0xd000] ;  /* 0x00d00000ed18783b */ /* 0x000e6a0000004200 */
[----:B---3--:R-:W-:Y:S01]  /*a0a0*/  HMMA.16816.F32 R32, R52, R56, R32 ;  /* 0x000000383420723c */ /* 0x008fe20000001820 */
[----:B------:R-:W3:Y:S01]  /*a0b0*/  MUFU.EX2 R208, R208 ;  /* 0x000000d000d07308 */ /* 0x000ee20000000800 */
[----:B-----5:R-:W-:Y:S01]  /*a0c0*/  F2FP.F16.F32.PACK_AB R51, R168, R141 ;  /* 0x0000008da833723e */ /* 0x020fe200000000ff */
[----:B------:R-:W-:-:S03]  /*a0d0*/  FADD.FTZ R141, R141, R152 ;  /* 0x000000988d8d7221 */ /* 0x000fc60000010000 */
[C---:B------:R-:W-:Y:S01]  /*a0e0*/  HMMA.16816.F32 R28, R52.reuse, R58, R28 ;  /* 0x0000003a341c723c */ /* 0x040fe2000000181c */
[----:B------:R-:W4:Y:S01]  /*a0f0*/  LDSM.16.MT88.4 R56, [R232+0xd000] ;  /* 0x00d00000e838783b */ /* 0x000f220000004200 */
[----:B------:R-:W-:Y:S01]  /*a100*/  FADD.FTZ R168, R168, R141 ;  /* 0x0000008da8a87221 */ /* 0x000fe20000010000 */
[----:B------:R-:W-:Y:S02]  /*a110*/  MUFU.EX2 R159, R159 ;  /* 0x0000009f009f7308 */ /* 0x000fe40000000800 */
[----:B------:R-:W-:Y:S01]  /*a120*/  LDSM.16.MT88.4 R140, [R233+0x11800] ;  /* 0x01180000e98c783b */ /* 0x000fe20000004200 */
        /* <DEDUP_REMOVED lines=241> */
[----:B------:R-:W-:Y:S01]  /*b040*/  FFMA.FTZ R44, R100, UR16, -R115 ;  /* 0x00000010642c7c23 */ /* 0x000fe20008010873 */
[----:B------:R-:W-:Y:S01]  /*b050*/  FADD.FTZ R214, R214, R171 ;  /* 0x000000abd6d67221 */ /* 0x000fe20000010000 */
[----:B------:R-:W-:Y:S01]  /*b060*/  FADD.FTZ R162, R162, R181 ;  /* 0x000000b5a2a27221 */ /* 0x000fe20000010000 */
[----:B------:R-:W-:Y:S01]  /*b070*/  HMMA.16816.F32 R8, R48, R24, R8 ;  /* 0x000000183008723c */ /* 0x000fe20000001808 */
[----:B------:R-:W3:Y:S01]  /*b080*/  MUFU.EX2 R78, R78 ;  /* 0x0000004e004e7308 */ /* 0x000ee20000000800 */
[----:B------:R-:W-:Y:S01]  /*b090*/  FADD.FTZ R173, R173, R214 ;  /* 0x000000d6adad7221 */ /* 0x000fe20000010000 */
[----:B------:R-:W-:Y:S01]  /*b0a0*/  FADD.FTZ R183, R183, R162 ;  /* 0x000000a2b7b77221 */ /* 0x000fe20000010000 */
[----:B--2---:R-:W-:-:S02]  /*b0b0*/  F2FP.F16.F32.PACK_AB R135, R252, R75 ;  /* 0x0000004bfc87723e */ /* 0x004fc400000000ff */
[----:B------:R-:W-:Y:S01]  /*b0c0*/  FADD.FTZ R182, R182, R173 ;  /* 0x000000adb6b67221 */ /* 0x000fe20000010000 */
[C---:B------:R-:W-:Y:S01]  /*b0d0*/  HMMA.16816.F32 R4, R48.reuse, R26, R4 ;  /* 0x0000001a3004723c */ /* 0x040fe20000001804 */
[----:B------:R-:W2:Y:S01]  /*b0e0*/  LDSM.16.MT88.4 R24, [R234+0x11800] ;  /* 0x01180000ea18783b */ /* 0x000ea20000004200 */
[----:B------:R-:W-:Y:S01]  /*b0f0*/  MUFU.EX2 R44, R44 ;  /* 0x0000002c002c7308 */ /* 0x000fe20000000800 */
[----:B------:R-:W-:Y:S01]  /*b100*/  FADD.FTZ R179, R179, R182 ;  /* 0x000000b6b3b37221 */ /* 0x000fe20000010000 */
[----:B------:R-:W-:Y:S02]  /*b110*/  FADD.FTZ R136, R136, R183 ;  /* 0x000000b788887221 */ /* 0x000fe40000010000 */
[C---:B------:R-:W-:Y:S01]  /*b120*/  HMMA.16816.F32 R36, R48.reuse, R46, R36 ;  /* 0x0000002e3024723c */ /* 0x040fe20000001824 */
[----:B------:R-:W-:Y:S01]  /*b130*/  FADD.FTZ R179, R172, R179 ;  /* 0x000000b3acb37221 */ /* 0x000fe20000010000 */
[----:B------:R-:W-:Y:S02]  /*b140*/  FADD.FTZ R187, R187, R136 ;  /* 0x00000088bbbb7221 */ /* 0x000fe40000010000 */
[----:B------:R-:W4:Y:S01]  /*b150*/  MUFU.EX2 R251, R251 ;  /* 0x000000fb00fb7308 */ /* 0x000f220000000800 */
[----:B------:R-:W-:Y:S01]  /*b160*/  FADD.FTZ R158, R158, R179 ;  /* 0x000000b39e9e7221 */ /* 0x000fe20000010000 */
[----:B------:R-:W-:Y:S01]  /*b170*/  FADD.FTZ R148, R148, R187 ;  /* 0x000000bb94947221 */ /* 0x000fe20000010000 */
[----:B---3--:R-:W-:Y:S01]  /*b180*/  F2FP.F16.F32.PACK_AB R132, R78, R77 ;  /* 0x0000004d4e84723e */ /* 0x008fe200000000ff */
[----:B------:R-:W-:Y:S01]  /*b190*/  HMMA.16816.F32 R32, R48, R52, R32 ;  /* 0x000000343020723c */ /* 0x000fe20000001820 */
[----:B------:R-:W-:Y:S01]  /*b1a0*/  FADD.FTZ R185, R185, R158 ;  /* 0x0000009eb9b97221 */ /* 0x000fe20000010000 */
[----:B------:R-:W-:-:S03]  /*b1b0*/  FADD.FTZ R148, R189, R148 ;  /* 0x00000094bd947221 */ /* 0x000fc60000010000 */
[----:B------:R-:W-:Y:S01]  /*b1c0*/  FADD.FTZ R146, R146, R185 ;  /* 0x000000b992927221 */ /* 0x000fe20000010000 */
[----:B------:R-:W-:Y:S01]  /*b1d0*/  FADD.FTZ R63, R63, R148 ;  /* 0x000000943f3f7221 */ /* 0x000fe20000010000 */
[----:B------:R-:W-:Y:S02]  /*b1e0*/  HMMA.16816.F32 R28, R48, R54, R28 ;  /* 0x00000036301c723c */ /* 0x000fe4000000181c */
[----:B------:R-:W-:Y:S01]  /*b1f0*/  FADD.FTZ R191, R191, R146 ;  /* 0x00000092bfbf7221 */ /* 0x000fe20000010000 */
[----:B------:R-:W-:Y:S01]  /*b200*/  FADD.FTZ R82, R82, R63 ;  /* 0x0000003f52527221 */ /* 0x000fe20000010000 */
[----:B----4-:R-:W-:Y:S02]  /*b210*/  F2FP.F16.F32.PACK_AB R134, R251, R44 ;  /* 0x0000002cfb86723e */ /* 0x010fe400000000ff */
[----:B------:R-:W-:-:S04]  /*b220*/  FADD.FTZ R60, R60, R191 ;  /* 0x000000bf3c3c7221 */ /* 0x000fc80000010000 */
[----:B------:R-:W-:Y:S01]  /*b230*/  FADD.FTZ R61, R61, R60 ;  /* 0x0000003c3d3d7221 */ /* 0x000fe20000010000 */
[----:B-1----:R-:W-:Y:S03]  /*b240*/  HMMA.16816.F32 R160, R132, R20, R16 ;  /* 0x0000001484a0723c */ /* 0x002fe60000001810 */
[----:B------:R-:W-:-:S04]  /*b250*/  FADD.FTZ R62, R62, R61 ;  /* 0x0000003d3e3e7221 */ /* 0x000fc80000010000 */
[----:B------:R-:W-:Y:S01]  /*b260*/  FADD.FTZ R83, R83, R62 ;  /* 0x0000003e53537221 */ /* 0x000fe20000010000 */
[----:B------:R-:W-:Y:S01]  /*b270*/  FADD.FTZ R17, R79, R82 ;  /* 0x000000524f117221 */ /* 0x000fe20000010000 */
[----:B--2---:R-:W-:Y:S03]  /*b280*/  HMMA.16816.F32 R152, R132, R24, R8 ;  /* 0x000000188498723c */ /* 0x004fe60000001808 */
[----:B------:R-:W-:-:S03]  /*b290*/  FADD.FTZ R17, R84, R17 ;  /* 0x0000001154117221 */ /* 0x000fc60000010000 */
[C---:B------:R-:W-:Y:S01]  /*b2a0*/  HMMA.16816.F32 R156, R132.reuse, R22, R12 ;  /* 0x00000016849c723c */ /* 0x040fe2000000180c */
[----:B------:R-:W-:Y:S01]  /*b2b0*/  FADD.FTZ R66, R66, R17 ;  /* 0x0000001142427221 */ /* 0x000fe20000010000 */
[----:B------:R-:W-:Y:S01]  /*b2c0*/  FADD.FTZ R8, R64, R83 ;  /* 0x0000005340087221 */ /* 0x000fe20000010000 */
[----:B------:R-:W1:Y:S02]  /*b2d0*/  LDSM.16.MT88.4 R12, [R232+0x11800] ;  /* 0x01180000e80c783b */ /* 0x000e640000004200 */
        /* <DEDUP_REMOVED lines=31> */
[----:B------:R-:W-:-:S04]  /*b4d0*/  FADD.FTZ R44, R44, R77 ;  /* 0x0000004d2c2c7221 */ /* 0x000fc80000010000 */
[----:B------:R-:W-:Y:S01]  /*b4e0*/  FADD.FTZ R251, R251, R44 ;  /* 0x0000002cfbfb7221 */ /* 0x000fe20000010000 */
[----:B------:R-:W-:-:S13]  /*b4f0*/  @!P1 BRA `(.L_x_1568) ;  /* 0x0000007800789947 */ /* 0x000fda0003800000 */
[----:B------:R-:W-:-:S04]  /*b500*/  DEPBAR.LE SB0, 0x0 ;  /* 0x000080000000791a */ /* 0x000fc80000000000 */
[----:B------:R-:W-:Y:S01]  /*b510*/  UIADD3 UR15, UR19, -0x2, URZ ;  /* 0xfffffffe130f7890 */ /* 0x000fe2000fffe03f */
[----:B------:R-:W-:Y:S06]  /*b520*/  BAR.SYNC.DEFER_BLOCKING 0x0 ;  /* 0x0000000000007b1d */ /* 0x000fec0000010000 */
[----:B------:R-:W-:Y:S05]  /*b530*/  @!P3 BRA `(.L_x_1569) ;  /* 0x0000000000f4b947 */ /* 0x000fea0003800000 */
[----:B------:R-:W1:Y:S01]  /*b540*/  LDC R4, c[0x0][0x380] ;  /* 0x0000e000ff047b82 */ /* 0x000e620000000800 */
[----:B------:R-:W-:Y:S01]  /*b550*/  USHF.L.U32 UR4, UR15, 0x8, URZ ;  /* 0x000000080f047899 */ /* 0x000fe2000800063f */
[----:B------:R-:W-:-:S03]  /*b560*/  ULDC.64 UR18, c[0x0][0x238] ;  /* 0x00008e0000127ab9 */ /* 0x000fc60000000a00 */
        /* <DEDUP_REMOVED lines=21> */
[----:B------:R-:W-:Y:S02]  /*b6c0*/  LOP3.LUT R5, R4, UR16, RZ, 0x3c, !PT ;  /* 0x0000001004057c12 */ /* 0x000fe4000f8e3cff */
        /* <DEDUP_REMOVED lines=36> */
.L_x_1569:
[----:B------:R-:W-:-:S04]  /*b910*/  ULEA UR4, -UR8, URZ, 0x8 ;  /* 0x0000003f08047291 */ /* 0x000fc8000f8e413f */
[----:B------:R-:W-:Y:S02]  /*b920*/  USHF.R.S32.HI UR16, URZ, 0x1f, UR4 ;  /* 0x0000001f3f107899 */ /* 0x000fe40008011404 */
[----:B------:R-:W-:-:S04]  /*b930*/  MOV R4, UR4 ;  /* 0x0000000400047c02 */ /* 0x000fc80008000f00 */
[----:B------:R-:W-:-:S07]  /*b940*/  MOV R3, UR16 ;  /* 0x0000001000037c02 */ /* 0x000fce0008000f00 */
.L_x_1570:
[----:B------:R-:W-:Y:S01]  /*b950*/  ULDC UR4, c[0x0][0x2d0] ;  /* 0x0000b40000047ab9 */ /* 0x000fe20000000800 */
[----:B------:R-:W-:Y:S01]  /*b960*/  LEA R204, P1, R4, R204, 0x1 ;  /* 0x000000cc04cc7211 */ /* 0x000fe200078208ff */
[----:B------:R-:W-:Y:S01]  /*b970*/  IMAD.U32 R5, RZ, RZ, UR8 ;  /* 0x00000008ff057e24 */ /* 0x000fe2000f8e00ff */
[----:B------:R-:W-:Y:S01]  /*b980*/  ISETP.GE.AND P0, PT, R244, UR4, PT ;  /* 0x00000004f4007c0c */ /* 0x000fe2000bf06270 */
[----:B------:R-:W-:Y:S01]  /*b990*/  IMAD.U32 R206, RZ, RZ, UR8 ;  /* 0x00000008ffce7e24 */ /* 0x000fe2000f8e00ff */
[----:B------:R-:W-:Y:S01]  /*b9a0*/  LEA.HI.X R205, R4, R205, R3, 0x1, P1 ;  /* 0x000000cd04cd7211 */ /* 0x000fe200008f0c03 */
[----:B------:R-:W-:Y:S01]  /*b9b0*/  IMAD.U32 R7, RZ, RZ, UR9 ;  /* 0x00000009ff077e24 */ /* 0x000fe2000f8e00ff */
[----:B------:R-:W-:Y:S01]  /*b9c0*/  UISETP.GT.AND UP1, UPT, UR15, UR12, UPT ;  /* 0x0000000c0f00728c */ /* 0x000fe2000bf24270 */
        /* <DEDUP_REMOVED lines=104> */
[----:B------:R-:W-:Y:S02]  /*c050*/  @!P0 LEA R32, P2, R9, UR6, 0x1 ;  /* 0x0000000609208c11 */ /* 0x000fe4000f8408ff */
[----:B------:R-:W-:Y:S02]  /*c060*/  @!P0 LEA R38, P5, R5, UR6, 0x1 ;  /* 0x0000000605268c11 */ /* 0x000fe4000f8a08ff */
[----:B------:R-:W-:-:S02]  /*c070*/  @!P0 IADD3.X R3, R3, UR9, R33, P1, !PT ;  /* 0x0000000903038c10 */ /* 0x000fc40008ffe421 */
[----:B------:R-:W-:Y:S02]  /*c080*/  @!P0 LEA.HI.X R37, R7, UR7, R8, 0x1, P4 ;  /* 0x0000000707258c11 */ /* 0x000fe4000a0f0c08 */
        /* <DEDUP_REMOVED lines=255> */
[C---:B------:R-:W-:Y:S01]  /*d080*/  VIADD R3, R190.reuse, 0x9 ;  /* 0x00000009be037836 */ /* 0x040fe20000000000 */
[C---:B-1----:R-:W-:Y:S01]  /*d090*/  HMMA.16816.F32 R88, R120.reuse, R108, R88 ;  /* 0x0000006c7858723c */ /* 0x042fe20000001858 */
[----:B------:R-:W-:Y:S02]  /*d0a0*/  FSEL R213, R105, -INF , !P1 ;  /* 0xff80000069d57808 */ /* 0x000fe40004800000 */
[----:B------:R-:W-:Y:S02]  /*d0b0*/  FSEL R211, R107, -INF , !P4 ;  /* 0xff8000006bd37808 */ /* 0x000fe40006000000 */
[CC--:B------:R-:W-:Y:S01]  /*d0c0*/  ISETP.GE.AND P2, PT, R3.reuse, R203.reuse, PT ;  /* 0x000000cb0300720c */ /* 0x0c0fe20003f46270 */
[C---:B------:R-:W-:Y:S01]  /*d0d0*/  HMMA.16816.F32 R84, R120.reuse, R110, R84 ;  /* 0x0000006e7854723c */ /* 0x040fe20000001854 */
[C---:B------:R-:W-:Y:S01]  /*d0e0*/  VIADD R108, R190.reuse, 0x11 ;  /* 0x00000011be6c7836 */ /* 0x040fe20000000000 */
[-C--:B------:R-:W-:Y:S01]  /*d0f0*/  ISETP.GE.AND P5, PT, R3, R202.reuse, PT ;  /* 0x000000ca0300720c */ /* 0x080fe20003fa6270 */
[C---:B------:R-:W-:Y:S01]  /*d100*/  VIADD R3, R190.reuse, 0x19 ;  /* 0x00000019be037836 */ /* 0x040fe20000000000 */
[----:B------:R-:W-:Y:S01]  /*d110*/  FSEL R105, R101, -INF , !P2 ;  /* 0xff80000065697808 */ /* 0x000fe20005000000 */
[----:B------:R-:W-:Y:S01]  /*d120*/  VIADD R101, R190, 0x21 ;  /* 0x00000021be657836 */ /* 0x000fe20000000000 */
[C---:B------:R-:W-:Y:S01]  /*d130*/  ISETP.GE.AND P6, PT, R108.reuse, R203, PT ;  /* 0x000000cb6c00720c */ /* 0x040fe20003fc6270 */
[----:B--2---:R-:W-:Y:S01]  /*d140*/  HMMA.16816.F32 R80, R120, R180, R80 ;  /* 0x000000b47850723c */ /* 0x004fe20000001850 */
[----:B------:R-:W-:Y:S01]  /*d150*/  ISETP.GE.AND P1, PT, R108, R202, PT ;  /* 0x000000ca6c00720c */ /* 0x000fe20003f26270 */
[----:B------:R-:W-:Y:S01]  /*d160*/  STL [R1+0x4], R105 ;  /* 0x0000046901007387 */ /* 0x000fe20000100800 */
[----:B------:R-:W-:-:S02]  /*d170*/  FSEL R97, R97, -INF , !P6 ;  /* 0xff80000061617808 */ /* 0x000fc40007000000 */
[CC--:B------:R-:W-:Y:S01]  /*d180*/  ISETP.GE.AND P4, PT, R3.reuse, R203.reuse, PT ;  /* 0x000000cb0300720c */ /* 0x0c0fe20003f86270 */
[----:B------:R-:W1:Y:S01]  /*d190*/  LDSM.16.M88.4 R108, [R216+0x3000] ;  /* 0x00300000d86c783b */ /* 0x000e620000000200 */
[----:B------:R-:W-:Y:S01]  /*d1a0*/  HMMA.16816.F32 R76, R120, R182, R76 ;  /* 0x000000b6784c723c */ /* 0x000fe2000000184c */
[----:B------:R-:W-:Y:S01]  /*d1b0*/  ISETP.GE.AND P2, PT, R3, R202, PT ;  /* 0x000000ca0300720c */ /* 0x000fe20003f46270 */
[----:B------:R-:W-:Y:S01]  /*d1c0*/  VIADD R3, R190, 0x29 ;  /* 0x00000029be037836 */ /* 0x000fe20000000000 */
[----:B------:R-:W2:Y:S01]  /*d1d0*/  LDSM.16.M88.4 R180, [R216+0x3800] ;  /* 0x00380000d8b4783b */ /* 0x000ea20000000200 */
[----:B------:R-:W-:Y:S02]  /*d1e0*/  FSEL R215, R103, -INF , !P5 ;  /* 0xff80000067d77808 */ /* 0x000fe40006800000 */
[----:B------:R-:W-:Y:S01]  /*d1f0*/  HMMA.16816.F32 R48, R192, R184, R48 ;  /* 0x000000b8c030723c */ /* 0x000fe20000001830 */
[----:B------:R-:W-:Y:S01]  /*d200*/  ISETP.GE.AND P5, PT, R101, R203, PT ;  /* 0x000000cb6500720c */ /* 0x000fe20003fa6270 */
[----:B------:R5:W-:Y:S01]  /*d210*/  STL [R1+0xc], R97 ;  /* 0x00000c6101007387 */ /* 0x000be20000100800 */
[----:B------:R-:W-:-:S02]  /*d220*/  FSEL R248, R99, -INF , !P1 ;  /* 0xff80000063f87808 */ /* 0x000fc40004800000 */
[----:B------:R-:W-:Y:S01]  /*d230*/  FSEL R89, R89, -INF , !P5 ;  /* 0xff80000059597808 */ /* 0x000fe20006800000 */
[----:B------:R-:W-:Y:S01]  /*d240*/  HMMA.16816.F32 R44, R192, R186, R44 ;  /* 0x000000bac02c723c */ /* 0x000fe2000000182c */
[----:B------:R-:W-:Y:S01]  /*d250*/  LDSM.16.M88.4 R184, [R218] ;  /* 0x00000000dab8783b */ /* 0x000fe20000000200 */
[----:B------:R-:W-:Y:S02]  /*d260*/  ISETP.GE.AND P1, PT, R3, R203, PT ;  /* 0x000000cb0300720c */ /* 0x000fe40003f26270 */
[----:B------:R-:W-:Y:S02]  /*d270*/  ISETP.GE.AND P6, PT, R101, R202, PT ;  /* 0x000000ca6500720c */ /* 0x000fe40003fc6270 */
[----:B---3--:R-:W-:Y:S01]  /*d280*/  HMMA.16816.F32 R72, R120, R116, R72 ;  /* 0x000000747848723c */ /* 0x008fe20000001848 */
[----:B------:R-:W-:Y:S02]  /*d290*/  FSEL R214, R95, -INF , !P2 ;  /* 0xff8000005fd67808 */ /* 0x000fe40005000000 */
[----:B------:R-:W-:-:S03]  /*d2a0*/  FSEL R208, R91, -INF , !P6 ;  /* 0xff8000005bd07808 */ /* 0x000fc60007000000 */
[C---:B------:R-:W-:Y:S01]  /*d2b0*/  HMMA.16816.F32 R68, R120.reuse, R118, R68 ;  /* 0x000000767844723c */ /* 0x040fe20000001844 */
[----:B------:R-:W3:Y:S05]  /*d2c0*/  LDSM.16.M88.4 R116, [R216+0x4000] ;  /* 0x00400000d874783b */ /* 0x000eea0000000200 */
[----:B----4-:R-:W-:Y:S01]  /*d2d0*/  HMMA.16816.F32 R64, R120, R112, R64 ;  /* 0x000000707840723c */ /* 0x010fe20000001840 */
[----:B-----5:R-:W-:Y:S01]  /*d2e0*/  FSEL R97, R93, -INF , !P4 ;  /* 0xff8000005d617808 */ /* 0x020fe20006000000 */
[----:B------:R-:W-:Y:S01]  /*d2f0*/  VIADD R93, R190, 0x31 ;  /* 0x00000031be5d7836 */ /* 0x000fe20000000000 */
[----:B------:R-:W-:-:S03]  /*d300*/  ISETP.GE.AND P4, PT, R3, R202, PT ;  /* 0x000000ca0300720c */ /* 0x000fc60003f86270 */
[C---:B------:R-:W-:Y:S01]  /*d310*/  HMMA.16816.F32 R60, R120.reuse, R114, R60 ;  /* 0x00000072783c723c */ /* 0x040fe2000000183c */
[----:B------:R-:W4:Y:S01]  /*d320*/  LDSM.16.M88.4 R112, [R216+0x4800] ;  /* 0x00480000d870783b */ /* 0x000f220000000200 */
[----:B------:R-:W-:Y:S01]  /*d330*/  VIADD R3, R190, 0x39 ;  /* 0x00000039be037836 */ /* 0x000fe20000000000 */
[----:B------:R-:W-:Y:S02]  /*d340*/  ISETP.GE.AND P5, PT, R93, R202, PT ;  /* 0x000000ca5d00720c */ /* 0x000fe40003fa6270 */
        /* <DEDUP_REMOVED lines=10> */
[----:B--2---:R-:W-:Y:S01]  /*d3f0*/  HMMA.16816.F32 R48, R120, R180, R48 ;  /* 0x000000b47830723c */ /* 0x004fe20000001830 */
[----:B------:R-:W-:-:S05]  /*d400*/  FSEL R206, R87, -INF , !P4 ;  /* 0xff80000057ce7808 */ /* 0x000fca0006000000 */
[C---:B------:R-:W-:Y:S01]  /*d410*/  HMMA.16816.F32 R44, R120.reuse, R182, R44 ;  /* 0x000000b6782c723c */ /* 0x040fe2000000182c */
[----:B------:R-:W2:Y:S05]  /*d420*/  LDSM.16.M88.4 R180, [R216+0x5800] ;  /* 0x00580000d8b4783b */ /* 0x000eaa0000000200 */
[----:B---3--:R-:W-:Y:S01]  /*d430*/  HMMA.16816.F32 R40, R120, R116, R40 ;  /* 0x000000747828723c */ /* 0x008fe20000001828 */
[----:B-1----:R-:W-:Y:S01]  /*d440*/  FSEL R89, R85, -INF , !P1 ;  /* 0xff80000055597808 */ /* 0x002fe20004800000 */
[----:B------:R-:W-:-:S04]  /*d450*/  VIADD R85, R190, 0x41 ;  /* 0x00000041be557836 */ /* 0x000fc80000000000 */
[C---:B------:R-:W-:Y:S01]  /*d460*/  HMMA.16816.F32 R36, R120.reuse, R118, R36 ;  /* 0x000000767824723c */ /* 0x040fe20000001824 */
[----:B------:R-:W1:Y:S01]  /*d470*/  LDSM.16.M88.4 R116, [R216+0x6000] ;  /* 0x00600000d874783b */ /* 0x000e620000000200 */
[-C--:B------:R-:W-:Y:S01]  /*d480*/  ISETP.GE.AND P1, PT, R3, R202.reuse, PT ;  /* 0x000000ca0300720c */ /* 0x080fe20003f26270 */
[----:B------:R-:W-:Y:S01]  /*d490*/  VIADD R3, R190, 0x49 ;  /* 0x00000049be037836 */ /* 0x000fe20000000000 */
[CC--:B------:R-:W-:Y:S01]  /*d4a0*/  ISETP.GE.AND P2, PT, R85.reuse, R202.reuse, PT ;  /* 0x000000ca5500720c */ /* 0x0c0fe20003f46270 */
[----:B------:R-:W-:Y:S01]  /*d4b0*/  STL [R1], R89 ;  /* 0x0000005901007387 */ /* 0x000fe20000100800 */
[C---:B----4-:R-:W-:Y:S01]  /*d4c0*/  HMMA.16816.F32 R32, R120.reuse, R112, R32 ;  /* 0x000000707820723c */ /* 0x050fe20000001820 */
[----:B------:R-:W-:Y:S02]  /*d4d0*/  ISETP.GE.AND P4, PT, R85, R203, PT ;  /* 0x000000cb5500720c */ /* 0x000fe40003f86270 */
[-C--:B------:R-:W-:Y:S02]  /*d4e0*/  ISETP.GE.AND P6, PT, R3, R202.reuse, PT ;  /* 0x000000ca0300720c */ /* 0x080fe40003fc6270 */
[----:B------:R-:W-:Y:S01]  /*d4f0*/  FSEL R207, R73, -INF , !P4 ;  /* 0xff80000049cf7808 */ /* 0x000fe20006000000 */
[----:B------:R-:W-:Y:S01]  /*d500*/  HMMA.16816.F32 R28, R120, R114, R28 ;  /* 0x00000072781c723c */ /* 0x000fe2000000181c */
[----:B------:R-:W3:Y:S01]  /*d510*/  LDSM.16.M88.4 R112, [R216+0x6800] ;  /* 0x00680000d870783b */ /* 0x000ee20000000200 */
[----:B------:R-:W-:-:S04]  /*d520*/  ISETP.GE.AND P4, PT, R77, R202, PT ;  /* 0x000000ca4d00720c */ /* 0x000fc80003f86270 */
[C---:B-----5:R-:W-:Y:S06]  /*d530*/  HMMA.16816.F32 R24, R120.reuse, R108, R24 ;  /* 0x0000006c7818723c */ /* 0x060fec0000001818 */
[----:B------:R-:W-:Y:S01]  /*d540*/  HMMA.16816.F32 R20, R120, R110, R20 ;  /* 0x0000006e7814723c */ /* 0x000fe20000001814 */
[----:B------:R-:W4:Y:S05]  /*d550*/  LDSM.16.M88.4 R108, [R216+0x7000] ;  /* 0x00700000d86c783b */ /* 0x000f2a0000000200 */
[C---:B------:R-:W-:Y:S06]  /*d560*/  HMMA.16816.F32 R168, R192.reuse, R184, R168 ;  /* 0x000000b8c0a8723c */ /* 0x040fec00000018a8 */
[----:B------:R-:W-:Y:S01]  /*d570*/  HMMA.16816.F32 R164, R192, R186, R164 ;  /* 0x000000bac0a4723c */ /* 0x000fe200000018a4 */
[----:B------:R-:W-:-:S05]  /*d580*/  FSEL R184, R71, -INF , !P6 ;  /* 0xff80000047b87808 */ /* 0x000fca0007000000 */
[C---:B--2---:R-:W-:Y:S01]  /*d590*/  HMMA.16816.F32 R16, R120.reuse, R180, R16 ;  /* 0x000000b47810723c */ /* 0x044fe20000001810 */
[----:B------:R-:W-:Y:S02]  /*d5a0*/  FSEL R194, R83, -INF , !P5 ;  /* 0xff80000053c27808 */ /* 0x000fe40006800000 */
[----:B------:R-:W-:Y:S01]  /*d5b0*/  ISETP.GE.AND P5, PT, R3, R203, PT ;  /* 0x000000cb0300720c */ /* 0x000fe20003fa6270 */
[C---:B------:R-:W-:Y:S01]  /*d5c0*/  VIADD R3, R190.reuse, 0x59 ;  /* 0x00000059be037836 */ /* 0x040fe20000000000 */
[----:B------:R-:W-:Y:S01]  /*d5d0*/  FSEL R186, R75, -INF , !P2 ;  /* 0xff8000004bba7808 */ /* 0x000fe20005000000 */
[----:B------:R-:W-:Y:S01]  /*d5e0*/  HMMA.16816.F32 R12, R120, R182, R12 ;  /* 0x000000b6780c723c */ /* 0x000fe2000000180c */
[----:B------:R-:W2:Y:S01]  /*d5f0*/  LDSM.16.M88.4 R180, [R216+0x7800] ;  /* 0x00780000d8b4783b */ /* 0x000ea20000000200 */
[----:B------:R-:W-:Y:S01]  /*d600*/  FSEL R197, R69, -INF , !P5 ;  /* 0xff80000045c57808 */ /* 0x000fe20006800000 */
[----:B------:R-:W-:Y:S01]  /*d610*/  VIADD R69, R190, 0x69 ;  /* 0x00000069be457836 */ /* 0x000fe20000000000 */
[----:B------:R-:W-:Y:S01]  /*d620*/  FSEL R192, R79, -INF , !P1 ;  /* 0xff8000004fc07808 */ /* 0x000fe20004800000 */
[----:B------:R-:W-:-:S04]  /*d630*/  DEPBAR.LE SB0, 0x0 ;  /* 0x000080000000791a */ /* 0x000fc80000000000 */
[CC--:B------:R-:W-:Y:S01]  /*d640*/  ISETP.GE.AND P2, PT, R3.reuse, R203.reuse, PT ;  /* 0x000000cb0300720c */ /* 0x0c0fe20003f46270 */
[C---:B-1----:R-:W-:Y:S01]  /*d650*/  HMMA.16816.F32 R8, R120.reuse, R116, R8 ;  /* 0x000000747808723c */ /* 0x042fe20000001808 */
[-C--:B------:R-:W-:Y:S01]  /*d660*/  ISETP.GE.AND P5, PT, R3, R202.reuse, PT ;  /* 0x000000ca0300720c */ /* 0x080fe20003fa6270 */
[C---:B------:R-:W-:Y:S01]  /*d670*/  VIADD R3, R190.reuse, 0x61 ;  /* 0x00000061be037836 */ /* 0x040fe20000000000 */
[-C--:B------:R-:W-:Y:S02]  /*d680*/  ISETP.GE.AND P1, PT, R77, R203.reuse, PT ;  /* 0x000000cb4d00720c */ /* 0x080fe40003f26270 */
[----:B------:R-:W-:Y:S01]  /*d690*/  FSEL R189, R61, -INF , !P2 ;  /* 0xff8000003dbd7808 */ /* 0x000fe20005000000 */
[C---:B------:R-:W-:Y:S01]  /*d6a0*/  VIADD R61, R190.reuse, 0x79 ;  /* 0x00000079be3d7836 */ /* 0x040fe20000000000 */
[----:B------:R-:W-:Y:S01]  /*d6b0*/  FSEL R195, R65, -INF , !P1 ;  /* 0xff80000041c37808 */ /* 0x000fe20004800000 */
[----:B------:R-:W-:Y:S01]  /*d6c0*/  VIADD R65, R190, 0x71 ;  /* 0x00000071be417836 */ /* 0x000fe20000000000 */
[C---:B------:R-:W-:Y:S01]  /*d6d0*/  ISETP.GE.AND P6, PT, R3.reuse, R203, PT ;  /* 0x000000cb0300720c */ /* 0x040fe20003fc6270 */
[----:B------:R-:W-:Y:S01]  /*d6e0*/  HMMA.16816.F32 R4, R120, R118, R4 ;  /* 0x000000767804723c */ /* 0x000fe20000001804 */
[----:B------:R-:W-:-:S02]  /*d6f0*/  ISETP.GE.AND P1, PT, R3, R202, PT ;  /* 0x000000ca0300720c */ /* 0x000fc40003f26270 */
[----:B------:R-:W-:Y:S02]  /*d700*/  FSEL R3, R67, -INF , !P4 ;  /* 0xff80000043037808 */ /* 0x000fe40006000000 */
[-C--:B------:R-:W-:Y:S01]  /*d710*/  ISETP.GE.AND P4, PT, R69, R203.reuse, PT ;  /* 0x000000cb4500720c */ /* 0x080fe20003f86270 */
[C---:B---3--:R-:W-:Y:S01]  /*d720*/  HMMA.16816.F32 R176, R120.reuse, R112, R176 ;  /* 0x0000007078b0723c */ /* 0x048fe200000018b0 */
[----:B------:R-:W-:Y:S01]  /*d730*/  FSEL R63, R63, -INF , !P5 ;  /* 0xff8000003f3f7808 */ /* 0x000fe20006800000 */
[----:B------:R-:W-:Y:S01]  /*d740*/  IMAD.U32 R119, RZ, RZ, UR4 ;  /* 0x00000004ff777e24 */ /* 0x000fe2000f8e00ff */
[----:B------:R-:W-:Y:S02]  /*d750*/  FSEL R187, R57, -INF , !P6 ;  /* 0xff80000039bb7808 */ /* 0x000fe40007000000 */
[C---:B------:R-:W-:Y:S01]  /*d760*/  ISETP.GE.AND P5, PT, R65.reuse, R203, PT ;  /* 0x000000cb4100720c */ /* 0x040fe20003fa6270 */
[----:B------:R-:W-:Y:S01]  /*d770*/  HMMA.16816.F32 R172, R120, R114, R172 ;  /* 0x0000007278ac723c */ /* 0x000fe200000018ac */
[-C--:B------:R-:W-:Y:S01]  /*d780*/  ISETP.GE.AND P6, PT, R65, R202.reuse, PT ;  /* 0x000000ca4100720c */ /* 0x080fe20003fc6270 */
[----:B------:R-:W-:Y:S01]  /*d790*/  VIADD R65, R190, 0x81 ;  /* 0x00000081be417836 */ /* 0x000fe20000000000 */
[----:B------:R-:W-:-:S02]  /*d7a0*/  ISETP.GE.AND P2, PT, R69, R202, PT ;  /* 0x000000ca4500720c */ /* 0x000fc40003f46270 */
[----:B------:R-:W-:Y:S01]  /*d7b0*/  FSEL R59, R59, -INF , !P1 ;  /* 0xff8000003b3b7808 */ /* 0x000fe20004800000 */
[C---:B----4-:R-:W-:Y:S01]  /*d7c0*/  HMMA.16816.F32 R168, R120.reuse, R108, R168 ;  /* 0x0000006c78a8723c */ /* 0x050fe200000018a8 */
[----:B------:R-:W-:Y:S01]  /*d7d0*/  FSEL R185, R53, -INF , !P4 ;  /* 0xff80000035b97808 */ /* 0x000fe20006000000 */
[C---:B------:R-:W-:Y:S01]  /*d7e0*/  VIADD R53, R190.reuse, 0x89 ;  /* 0x00000089be357836 */ /* 0x040fe20000000000 */
[----:B------:R-:W-:Y:S01]  /*d7f0*/  BAR.SYNC.DEFER_BLOCKING 0x0 ;  /* 0x0000000000007b1d */ /* 0x000fe20000010000 */
[CC--:B------:R-:W-:Y:S02]  /*d800*/  ISETP.GE.AND P1, PT, R61.reuse, R203.reuse, PT ;  /* 0x000000cb3d00720c */ /* 0x0c0fe40003f26270 */
[-C--:B------:R-:W-:Y:S01]  /*d810*/  ISETP.GE.AND P4, PT, R61, R202.reuse, PT ;  /* 0x000000ca3d00720c */ /* 0x080fe20003f86270 */
[C---:B--2---:R-:W-:Y:S01]  /*d820*/  HMMA.16816.F32 R128, R120.reuse, R180, R128 ;  /* 0x000000b47880723c */ /* 0x044fe20000001880 */
[----:B------:R-:W-:Y:S01]  /*d830*/  FSEL R57, R55, -INF , !P2 ;  /* 0xff80000037397808 */ /* 0x000fe20005000000 */
[----:B------:R-:W-:Y:S01]  /*d840*/  IMAD.U32 R55, RZ, RZ, UR4 ;  /* 0x00000004ff377e24 */ /* 0x000fe2000f8e00ff */
[----:B------:R-:W-:Y:S01]  /*d850*/  FSEL R61, R49, -INF , !P5 ;  /* 0xff800000313d7808 */ /* 0x000fe20006800000 */
[----:B------:R-:W-:Y:S01]  /*d860*/  VIADD R49, R190, 0x91 ;  /* 0x00000091be317836 */ /* 0x000fe20000000000 */
[C---:B------:R-:W-:Y:S01]  /*d870*/  ISETP.GE.AND P2, PT, R65.reuse, R203, PT ;  /* 0x000000cb4100720c */ /* 0x040fe20003f46270 */
[----:B------:R-:W-:Y:S01]  /*d880*/  HMMA.16816.F32 R124, R120, R182, R124 ;  /* 0x000000b6787c723c */ /* 0x000fe2000000187c */
[----:B------:R-:W-:-:S02]  /*d890*/  ISETP.GE.AND P5, PT, R65, R202, PT ;  /* 0x000000ca4100720c */ /* 0x000fc40003fa6270 */
[----:B------:R-:W-:Y:S01]  /*d8a0*/  FSEL R65, R51, -INF , !P6 ;  /* 0xff80000033417808 */ /* 0x000fe20007000000 */
[----:B------:R-:W-:Y:S01]  /*d8b0*/  IMAD.U32 R51, RZ, RZ, UR4 ;  /* 0x00000004ff337e24 */ /* 0x000fe2000f8e00ff */
[----:B------:R-:W-:Y:S01]  /*d8c0*/  FSEL R67, R45, -INF , !P1 ;  /* 0xff8000002d437808 */ /* 0x000fe20004800000 */
[C---:B------:R-:W-:Y:S01]  /*d8d0*/  VIADD R45, R190.reuse, 0x99 ;  /* 0x00000099be2d7836 */ /* 0x040fe20000000000 */
[----:B------:R-:W-:Y:S01]  /*d8e0*/  FSEL R69, R47, -INF , !P4 ;  /* 0xff8000002f457808 */ /* 0x000fe20006000000 */
[----:B------:R-:W-:Y:S01]  /*d8f0*/  HMMA.16816.F32 R164, R120, R110, R164 ;  /* 0x0000006e78a4723c */ /* 0x000fe200000018a4 */
[----:B------:R-:W-:Y:S01]  /*d900*/  FSEL R71, R41, -INF , !P2 ;  /* 0xff80000029477808 */ /* 0x000fe20005000000 */
[C---:B------:R-:W-:Y:S01]  /*d910*/  VIADD R41, R190.reuse, 0xa1 ;  /* 0x000000a1be297836 */ /* 0x040fe20000000000 */
[CC--:B------:R-:W-:Y:S01]  /*d920*/  ISETP.GE.AND P6, PT, R53.reuse, R203.reuse, PT ;  /* 0x000000cb3500720c */ /* 0x0c0fe20003fc6270 */
[----:B------:R-:W-:Y:S01]  /*d930*/  IMAD.U32 R47, RZ, RZ, UR4 ;  /* 0x00000004ff2f7e24 */ /* 0x000fe2000f8e00ff */
[-C--:B------:R-:W-:Y:S01]  /*d940*/  ISETP.GE.AND P1, PT, R53, R202.reuse, PT ;  /* 0x000000ca3500720c */ /* 0x080fe20003f26270 */
[----:B------:R-:W-:Y:S01]  /*d950*/  IMAD.U32 R53, RZ, RZ, UR4 ;  /* 0x00000004ff357e24 */ /* 0x000fe2000f8e00ff */
[-C--:B------:R-:W-:Y:S01]  /*d960*/  ISETP.GE.AND P4, PT, R49, R203.reuse, PT ;  /* 0x000000cb3100720c */ /* 0x080fe20003f86270 */
[----:B------:R-:W-:Y:S01]  /*d970*/  IMAD.U32 R123, RZ, RZ, UR4 ;  /* 0x00000004ff7b7e24 */ /* 0x000fe2000f8e00ff */
[----:B------:R-:W-:Y:S01]  /*d980*/  FSEL R73, R43, -INF , !P5 ;  /* 0xff8000002b497808 */ /* 0x000fe20006800000 */
[----:B------:R-:W-:Y:S01]  /*d990*/  IMAD.U32 R121, RZ, RZ, UR4 ;  /* 0x00000004ff797e24 */ /* 0x000fe2000f8e00ff */
[----:B------:R-:W-:Y:S01]  /*d9a0*/  FSEL R75, R37, -INF , !P6 ;  /* 0xff800000254b7808 */ /* 0x000fe20007000000 */
[C---:B------:R-:W-:Y:S01]  /*d9b0*/  VIADD R37, R190.reuse, 0xa9 ;  /* 0x000000a9be257836 */ /* 0x040fe20000000000 */
        /* <DEDUP_REMOVED lines=10> */
[----:B------:R-:W-:-:S02]  /*da60*/  ISETP.GE.AND P1, PT, R41, R203, PT ;  /* 0x000000cb2900720c */ /* 0x000fc40003f26270 */
        /* <DEDUP_REMOVED lines=8> */
[----:B------:R-:W-:Y:S01]  /*daf0*/  ISETP.GE.AND P4, PT, R41, R202, PT ;  /* 0x000000ca2900720c */ /* 0x000fe20003f86270 */
[----:B------:R-:W-:Y:S01]  /*db00*/  IMAD.U32 R41, RZ, RZ, UR4 ;  /* 0x00000004ff297e24 */ /* 0x000fe2000f8e00ff */
[----:B------:R-:W-:-:S02]  /*db10*/  ISETP.GE.AND P2, PT, R37, R203, PT ;  /* 0x000000cb2500720c */ /* 0x000fc40003f46270 */
[----:B------:R-:W-:Y:S02]  /*db20*/  ISETP.GE.AND P5, PT, R37, R202, PT ;  /* 0x000000ca2500720c */ /* 0x000fe40003fa6270 */
[-C--:B------:R-:W-:Y:S02]  /*db30*/  ISETP.GE.AND P6, PT, R33, R203.reuse, PT ;  /* 0x000000cb2100720c */ /* 0x080fe40003fc6270 */
        /* <DEDUP_REMOVED lines=8> */
[----:B------:R-:W-:-:S02]  /*dbc0*/  ISETP.GE.AND P4, PT, R29, R203, PT ;  /* 0x000000cb1d00720c */ /* 0x000fc40003f86270 */
[-C--:B------:R-:W-:Y:S01]  /*dbd0*/  ISETP.GE.AND P2, PT, R29, R202.reuse, PT ;  /* 0x000000ca1d00720c */ /* 0x080fe20003f46270 */
[----:B------:R-:W-:Y:S01]  /*dbe0*/  IMAD.U32 R29, RZ, RZ, UR4 ;  /* 0x00000004ff1d7e24 */ /* 0x000fe2000f8e00ff */
[----:B------:R-:W-:Y:S02]  /*dbf0*/  ISETP.GE.AND P5, PT, R25, R203, PT ;  /* 0x000000cb1900720c */ /* 0x000fe40003fa6270 */
[----:B------:R-:W-:Y:S02]  /*dc00*/  ISETP.GE.AND P1, PT, R33, R202, PT ;  /* 0x000000ca2100720c */ /* 0x000fe40003f26270 */
[----:B------:R-:W-:Y:S01]  /*dc10*/  FSEL R99, R13, -INF , !P4 ;  /* 0xff8000000d637808 */ /* 0x000fe20006000000 */
[C---:B------:R-:W-:Y:S01]  /*dc20*/  VIADD R13, R190.reuse, 0xd9 ;  /* 0x000000d9be0d7836 */ /* 0x040fe20000000000 */
[----:B------:R-:W-:Y:S01]  /*dc30*/  FSEL R101, R15, -INF , !P2 ;  /* 0xff8000000f657808 */ /* 0x000fe20005000000 */
[----:B------:R-:W-:Y:S01]  /*dc40*/  IMAD.U32 R15, RZ, RZ, UR4 ;  /* 0x00000004ff0f7e24 */ /* 0x000fe2000f8e00ff */
[----:B------:R-:W-:Y:S01]  /*dc50*/  FSEL R103, R9, -INF , !P5 ;  /* 0xff80000009677808 */ /* 0x000fe20006800000 */
[----:B------:R-:W-:Y:S01]  /*dc60*/  VIADD R9, R190, 0xe1 ;  /* 0x000000e1be097836 */ /* 0x000fe20000000000 */
[----:B------:R-:W-:-:S02]  /*dc70*/  FSEL R97, R19, -INF , !P1 ;  /* 0xff80000013617808 */ /* 0x000fc40004800000 */
[-C--:B------:R-:W-:Y:S02]  /*dc80*/  ISETP.GE.AND P4, PT, R21, R202.reuse, PT ;  /* 0x000000ca1500720c */ /* 0x080fe40003f86270 */
[-C--:B------:R-:W-:Y:S02]  /*dc90*/  ISETP.GE.AND P2, PT, R17, R203.reuse, PT ;  /* 0x000000cb1100720c */ /* 0x080fe40003f46270 */
[----:B------:R-:W-:Y:S01]  /*dca0*/  ISETP.GE.AND P6, PT, R25, R202, PT ;  /* 0x000000ca1900720c */ /* 0x000fe20003fc6270 */
[----:B------:R-:W-:Y:S01]  /*dcb0*/  IMAD.U32 R25, RZ, RZ, UR4 ;  /* 0x00000004ff197e24 */ /* 0x000fe2000f8e00ff */
[----:B------:R-:W-:Y:S01]  /*dcc0*/  ISETP.GE.AND P1, PT, R21, R203, PT ;  /* 0x000000cb1500720c */ /* 0x000fe20003f26270 */
[----:B------:R-:W-:Y:S01]  /*dcd0*/  VIADD R21, R190, 0xf9 ;  /* 0x000000f9be157836 */ /* 0x000fe20000000000 */
[----:B------:R-:W-:Y:S01]  /*dce0*/  FSEL R108, R7, -INF , !P4 ;  /* 0xff800000076c7808 */ /* 0x000fe20006000000 */
[----:B------:R-:W-:Y:S01]  /*dcf0*/  IMAD.U32 R7, RZ, RZ, UR4 ;  /* 0x00000004ff077e24 */ /* 0x000fe2000f8e00ff */
[----:B------:R-:W-:-:S02]  /*dd00*/  FSEL R109, R177, -INF , !P2 ;  /* 0xff800000b16d7808 */ /* 0x000fc40005000000 */
[----:B------:R-:W-:Y:S02]  /*dd10*/  FSEL R105, R11, -INF , !P6 ;  /* 0xff8000000b697808 */ /* 0x000fe40007000000 */
[----:B------:R-:W-:Y:S01]  /*dd20*/  FSEL R107, R5, -INF , !P1 ;  /* 0xff800000056b7808 */ /* 0x000fe20004800000 */
[C---:B------:R-:W-:Y:S01]  /*dd30*/  VIADD R5, R190.reuse, 0xe9 ;  /* 0x000000e9be057836 */ /* 0x040fe20000000000 */
[CC--:B------:R-:W-:Y:S02]  /*dd40*/  ISETP.GE.AND P4, PT, R9.reuse, R203.reuse, PT ;  /* 0x000000cb0900720c */ /* 0x0c0fe40003f86270 */
[-C--:B------:R-:W-:Y:S01]  /*dd50*/  ISETP.GE.AND P2, PT, R9, R202.reuse, PT ;  /* 0x000000ca0900720c */ /* 0x080fe20003f46270 */
[----:B------:R-:W-:Y:S01]  /*dd60*/  VIADD R9, R190, 0xf1 ;  /* 0x000000f1be097836 */ /* 0x000fe20000000000 */
[----:B------:R-:W-:Y:S01]  /*dd70*/  ISETP.GE.AND P5, PT, R17, R202, PT ;  /* 0x000000ca1100720c */ /* 0x000fe20003fa6270 */
[----:B------:R-:W-:Y:S01]  /*dd80*/  IMAD.U32 R17, RZ, RZ, UR4 ;  /* 0x00000004ff117e24 */ /* 0x000fe2000f8e00ff */
[----:B------:R-:W-:-:S02]  /*dd90*/  ISETP.GE.AND P6, PT, R13, R203, PT ;  /* 0x000000cb0d00720c */ /* 0x000fc40003fc6270 */
[-C--:B------:R-:W-:Y:S01]  /*dda0*/  ISETP.GE.AND P1, PT, R13, R202.reuse, PT ;  /* 0x000000ca0d00720c */ /* 0x080fe20003f26270 */
[----:B------:R-:W-:Y:S01]  /*ddb0*/  IMAD.U32 R13, RZ, RZ, UR4 ;  /* 0x00000004ff0d7e24 */ /* 0x000fe2000f8e00ff */
[----:B------:R-:W-:Y:S02]  /*ddc0*/  FSEL R110, R179, -INF , !P5 ;  /* 0xff800000b36e7808 */ /* 0x000fe40006800000 */
[----:B------:R-:W-:Y:S02]  /*ddd0*/  FSEL R111, R173, -INF , !P6 ;  /* 0xff800000ad6f7808 */ /* 0x000fe40007000000 */
[----:B------:R-:W-:Y:S02]  /*dde0*/  FSEL R112, R175, -INF , !P1 ;  /* 0xff800000af707808 */ /* 0x000fe40004800000 */
[CC--:B------:R-:W-:Y:S02]  /*ddf0*/  ISETP.GE.AND P5, PT, R5.reuse, R203.reuse, PT ;  /* 0x000000cb0500720c */ /* 0x0c0fe40003fa6270 */
[----:B------:R-:W-:Y:S01]  /*de00*/  ISETP.GE.AND P6, PT, R5, R202, PT ;  /* 0x000000ca0500720c */ /* 0x000fe20003fc6270 */
[----:B------:R-:W-:Y:S01]  /*de10*/  IMAD.U32 R5, RZ, RZ, UR4 ;  /* 0x00000004ff057e24 */ /* 0x000fe2000f8e00ff */
[----:B------:R-:W-:-:S02]  /*de20*/  ISETP.GE.AND P1, PT, R9, R203, PT ;  /* 0x000000cb0900720c */ /* 0x000fc40003f26270 */
[----:B------:R-:W-:Y:S02]  /*de30*/  FSEL R114, R171, -INF , !P2 ;  /* 0xff800000ab727808 */ /* 0x000fe40005000000 */
[-C--:B------:R-:W-:Y:S02]  /*de40*/  ISETP.GE.AND P2, PT, R190, R203.reuse, PT ;  /* 0x000000cbbe00720c */ /* 0x080fe40003f46270 */
[----:B------:R-:W-:Y:S01]  /*de50*/  FSEL R117, R129, -INF , !P1 ;  /* 0xff80000081757808 */ /* 0x000fe20004800000 */
[----:B------:R-:W-:Y:S01]  /*de60*/  IMAD.U32 R129, RZ, RZ, UR4 ;  /* 0x00000004ff817e24 */ /* 0x000fe2000f8e00ff */
[----:B------:R-:W-:Y:S02]  /*de70*/  ISETP.GE.AND P1, PT, R21, R203, PT ;  /* 0x000000cb1500720c */ /* 0x000fe40003f26270 */
[----:B------:R-:W-:Y:S02]  /*de80*/  LOP3.LUT R5, R5, 0x10, R188, 0xfe, !PT ;  /* 0x0000001005057812 */ /* 0x000fe400078efebc */
[----:B------:R-:W-:-:S02]  /*de90*/  FSEL R113, R169, -INF , !P4 ;  /* 0xff800000a9717808 */ /* 0x000fc40006000000 */
[----:B------:R-:W-:Y:S02]  /*dea0*/  FSEL R11, R104, -INF , !P2 ;  /* 0xff800000680b7808 */ /* 0x000fe40005000000 */
[-C--:B------:R-:W-:Y:S01]  /*deb0*/  ISETP.GE.AND P4, PT, R9, R202.reuse, PT ;  /* 0x000000ca0900720c */ /* 0x080fe20003f86270 */
[----:B------:R-:W-:Y:S01]  /*dec0*/  IMAD.U32 R9, RZ, RZ, UR4 ;  /* 0x00000004ff097e24 */ /* 0x000fe2000f8e00ff */
[----:B------:R-:W-:Y:S01]  /*ded0*/  FSEL R104, R125, -INF , !P1 ;  /* 0xff8000007d687808 */ /* 0x000fe20004800000 */
[----:B------:R-:W-:Y:S01]  /*dee0*/  IMAD.U32 R125, RZ, RZ, UR4 ;  /* 0x00000004ff7d7e24 */ /* 0x000fe2000f8e00ff */
[----:B------:R-:W-:Y:S02]  /*def0*/  LOP3.LUT R7, R7, 0x8, R188, 0xfe, !PT ;  /* 0x0000000807077812 */ /* 0x000fe400078efebc */
[CC--:B------:R-:W-:Y:S02]  /*df00*/  ISETP.GE.AND P2, PT, R5.reuse, R203.reuse, PT ;  /* 0x000000cb0500720c */ /* 0x0c0fe40003f46270 */
[----:B------:R-:W-:Y:S01]  /*df10*/  ISETP.GE.AND P1, PT, R5, R202, PT ;  /* 0x000000ca0500720c */ /* 0x000fe20003f26270 */
[----:B------:R-:W-:Y:S01]  /*df20*/  IMAD.U32 R5, RZ, RZ, UR4 ;  /* 0x00000004ff057e24 */ /* 0x000fe2000f8e00ff */
[----:B------:R-:W-:Y:S01]  /*df30*/  FSEL R116, R167, -INF , !P6 ;  /* 0xff800000a7747808 */ /* 0x000fe20007000000 */
[----:B------:R-:W-:Y:S01]  /*df40*/  IMAD.U32 R167, RZ, RZ, UR4 ;  /* 0x00000004ffa77e24 */ /* 0x000fe2000f8e00ff */
[----:B------:R-:W-:Y:S01]  /*df50*/  FSEL R118, R131, -INF , !P4 ;  /* 0xff80000083767808 */ /* 0x000fe20006000000 */
[----:B------:R-:W-:Y:S01]  /*df60*/  IMAD.U32 R131, RZ, RZ, UR4 ;  /* 0x00000004ff837e24 */ /* 0x000fe2000f8e00ff */
[----:B------:R-:W-:Y:S01]  /*df70*/  FSEL R115, R165, -INF , !P5 ;  /* 0xff800000a5737808 */ /* 0x000fe20006800000 */
[----:B------:R-:W-:Y:S01]  /*df80*/  IMAD.U32 R165, RZ, RZ, UR4 ;  /* 0x00000004ffa57e24 */ /* 0x000fe2000f8e00ff */
[----:B------:R-:W-:-:S02]  /*df90*/  ISETP.GE.AND P6, PT, R7, R203, PT ;  /* 0x000000cb0700720c */ /* 0x000fc40003fc6270 */
[-C--:B------:R-:W-:Y:S01]  /*dfa0*/  ISETP.GE.AND P4, PT, R7, R202.reuse, PT ;  /* 0x000000ca0700720c */ /* 0x080fe20003f86270 */
[----:B------:R-:W-:Y:S01]  /*dfb0*/  IMAD.U32 R7, RZ, RZ, UR4 ;  /* 0x00000004ff077e24 */ /* 0x000fe2000f8e00ff */
[----:B------:R-:W-:Y:S02]  /*dfc0*/  ISETP.GE.AND P5, PT, R190, R202, PT ;  /* 0x000000cabe00720c */ /* 0x000fe40003fa6270 */
[--C-:B------:R-:W-:Y:S02]  /*dfd0*/  LOP3.LUT R5, R5, 0x18, R188.reuse, 0xfe, !PT ;  /* 0x0000001805057812 */ /* 0x100fe400078efebc */
[----:B------:R-:W-:Y:S02]  /*dfe0*/  LOP3.LUT R13, R13, 0x20, R188, 0xfe, !PT ;  /* 0x000000200d0d7812 */ /* 0x000fe400078efebc */
[----:B------:R-:W-:Y:S02]  /*dff0*/  FSEL R122, R106, -INF , !P5 ;  /* 0xff8000006a7a7808 */ /* 0x000fe40006800000 */
[----:B------:R-:W-:-:S02]  /*e000*/  FSEL R19, R100, -INF , !P6 ;  /* 0xff80000064137808 */ /* 0x000fc40007000000 */
[--C-:B------:R-:W-:Y:S02]  /*e010*/  LOP3.LUT R7, R7, 0x28, R188.reuse, 0xfe, !PT ;  /* 0x0000002807077812 */ /* 0x100fe400078efebc */
[C---:B------:R-:W-:Y:S02]  /*e020*/  ISETP.GE.AND P5, PT, R5.reuse, R203, PT ;  /* 0x000000cb0500720c */ /* 0x040fe40003fa6270 */
[----:B------:R-:W-:Y:S02]  /*e030*/  ISETP.GE.AND P6, PT, R5, R202, PT ;  /* 0x000000ca0500720c */ /* 0x000fe40003fc6270 */
[--C-:B------:R-:W-:Y:S02]  /*e040*/  LOP3.LUT R120, R15, 0x88, R188.reuse, 0xfe, !PT ;  /* 0x000000880f787812 */ /* 0x100fe400078efebc */
[----:B------:R-:W-:Y:S02]  /*e050*/  FSEL R5, R102, -INF , !P4 ;  /* 0xff80000066057808 */ /* 0x000fe40006000000 */
[----:B------:R-:W-:-:S02]  /*e060*/  LOP3.LUT R9, R9, 0x30, R188, 0xfe, !PT ;  /* 0x0000003009097812 */ /* 0x000fc400078efebc */
[CC--:B------:R-:W-:Y:S02]  /*e070*/  ISETP.GE.AND P4, PT, R13.reuse, R203.reuse, PT ;  /* 0x000000cb0d00720c */ /* 0x0c0fe40003f86270 */
[----:B------:R-:W-:Y:S02]  /*e080*/  FSEL R15, R96, -INF , !P2 ;  /* 0xff800000600f7808 */ /* 0x000fe40005000000 */
[----:B------:R-:W-:Y:S02]  /*e090*/  ISETP.GE.AND P2, PT, R13, R202, PT ;  /* 0x000000ca0d00720c */ /* 0x000fe40003f46270 */
[----:B------:R-:W-:Y:S02]  /*e0a0*/  FSEL R33, R98, -INF , !P1 ;  /* 0xff80000062217808 */ /* 0x000fe40004800000 */
[----:B------:R-:W-:Y:S02]  /*e0b0*/  LOP3.LUT R17, R17, 0x38, R188, 0xfe, !PT ;  /* 0x0000003811117812 */ /* 0x000fe400078efebc */
[----:B------:R-:W-:-:S02]  /*e0c0*/  ISETP.GE.AND P1, PT, R7, R203, PT ;  /* 0x000000cb0700720c */ /* 0x000fc40003f26270 */
[----:B------:R-:W-:Y:S02]  /*e0d0*/  FSEL R13, R92, -INF , !P5 ;  /* 0xff8000005c0d7808 */ /* 0x000fe40006800000 */
[----:B------:R-:W-:Y:S02]  /*e0e0*/  ISETP.GE.AND P5, PT, R7, R202, PT ;  /* 0x000000ca0700720c */ /* 0x000fe40003fa6270 */
[----:B------:R-:W-:Y:S02]  /*e0f0*/  FSEL R37, R94, -INF , !P6 ;  /* 0xff8000005e257808 */ /* 0x000fe40007000000 */
[----:B------:R-:W-:Y:S02]  /*e100*/  ISETP.GE.AND P6, PT, R9, R203, PT ;  /* 0x000000cb0900720c */ /* 0x000fe40003fc6270 */
[----:B------:R-:W-:Y:S02]  /*e110*/  FSEL R7, R88, -INF , !P4 ;  /* 0xff80000058077808 */ /* 0x000fe40006000000 */
[----:B------:R-:W-:-:S02]  /*e120*/  LOP3.LUT R29, R29, 0x40, R188, 0xfe, !PT ;  /* 0x000000401d1d7812 */ /* 0x000fc400078efebc */
[-C--:B------:R-:W-:Y:S02]  /*e130*/  ISETP.GE.AND P4, PT, R9, R202.reuse, PT ;  /* 0x000000ca0900720c */ /* 0x080fe40003f86270 */
[----:B------:R-:W-:Y:S02]  /*e140*/  FSEL R88, R90, -INF , !P2 ;  /* 0xff8000005a587808 */ /* 0x000fe40005000000 */
[C---:B------:R-:W-:Y:S02]  /*e150*/  ISETP.GE.AND P2, PT, R17.reuse, R203, PT ;  /* 0x000000cb1100720c */ /* 0x040fe40003f46270 */
[----:B------:R-:W-:Y:S01]  /*e160*/  FSEL R9, R84, -INF , !P1 ;  /* 0xff80000054097808 */ /* 0x000fe20004800000 */
[----:B------:R-:W-:Y:S01]  /*e170*/  STL [R1+0x24], R88 ;  /* 0x0000245801007387 */ /* 0x000fe20000100800 */
[----:B------:R-:W-:Y:S02]  /*e180*/  ISETP.GE.AND P1, PT, R17, R202, PT ;  /* 0x000000ca1100720c */ /* 0x000fe40003f26270 */
[----:B------:R-:W-:-:S02]  /*e190*/  LOP3.LUT R167, R167, 0x50, R188, 0xfe, !PT ;  /* 0x00000050a7a77812 */ /* 0x000fc400078efebc */
[----:B------:R-:W-:Y:S02]  /*e1a0*/  FSEL R169, R86, -INF , !P5 ;  /* 0xff80000056a97808 */ /* 0x000fe40006800000 */
[----:B------:R-:W-:Y:S02]  /*e1b0*/  FSEL R17, R80, -INF , !P6 ;  /* 0xff80000050117808 */ /* 0x000fe40007000000 */
[C---:B------:R-:W-:Y:S02]  /*e1c0*/  ISETP.GE.AND P5, PT, R29.reuse, R203, PT ;  /* 0x000000cb1d00720c */ /* 0x040fe40003fa6270 */
[----:B------:R-:W-:Y:S02]  /*e1d0*/  ISETP.GE.AND P6, PT, R29, R202, PT ;  /* 0x000000ca1d00720c */ /* 0x000fe40003fc6270 */
[----:B------:R-:W-:Y:S02]  /*e1e0*/  FSEL R29, R76, -INF , !P2 ;  /* 0xff8000004c1d7808 */ /* 0x000fe40005000000 */
[----:B------:R-:W-:-:S02]  /*e1f0*/  FSEL R76, R78, -INF , !P1 ;  /* 0xff8000004e4c7808 */ /* 0x000fc40004800000 */
[----:B------:R-:W-:Y:S02]  /*e200*/  ISETP.GE.AND P1, PT, R167, R203, PT ;  /* 0x000000cba700720c */ /* 0x000fe40003f26270 */
[--C-:B------:R-:W-:Y:S02]  /*e210*/  LOP3.LUT R131, R131, 0x60, R188.reuse, 0xfe, !PT ;  /* 0x0000006083837812 */ /* 0x100fe400078efebc */
[----:B------:R-:W-:Y:S02]  /*e220*/  FSEL R171, R64, -INF , !P1 ;  /* 0xff80000040ab7808 */ /* 0x000fe40004800000 */
[----:B------:R-:W-:Y:S02]  /*e230*/  ISETP.GE.AND P1, PT, R131, R202, PT ;  /* 0x000000ca8300720c */ /* 0x000fe40003f26270 */
[--C-:B------:R-:W-:Y:S02]  /*e240*/  LOP3.LUT R123, R123, 0x78, R188.reuse, 0xfe, !PT ;  /* 0x000000787b7b7812 */ /* 0x100fe400078efebc */
[----:B------:R-:W-:-:S02]  /*e250*/  LOP3.LUT R49, R49, 0x48, R188, 0xfe, !PT ;  /* 0x0000004831317812 */ /* 0x000fc400078efebc */
[----:B------:R-:W-:Y:S02]  /*e260*/  FSEL R198, R58, -INF , !P1 ;  /* 0xff8000003ac67808 */ /* 0x000fe40004800000 */
[----:B------:R-:W-:Y:S02]  /*e270*/  LOP3.LUT R165, R165, 0x58, R188, 0xfe, !PT ;  /* 0x00000058a5a57812 */ /* 0x000fe400078efebc */
[----:B------:R-:W-:Y:S02]  /*e280*/  FSEL R80, R82, -INF , !P4 ;  /* 0xff80000052507808 */ /* 0x000fe40006000000 */
[-C--:B------:R-:W-:Y:S02]  /*e290*/  ISETP.GE.AND P1, PT, R123, R203.reuse, PT ;  /* 0x000000cb7b00720c */ /* 0x080fe40003f26270 */
[C---:B------:R-:W-:Y:S01]  /*e2a0*/  ISETP.GE.AND P4, PT, R49.reuse, R203, PT ;  /* 0x000000cb3100720c */ /* 0x040fe20003f86270 */
[----:B------:R-:W-:Y:S01]  /*e2b0*/  STL [R1+0x20], R80 ;  /* 0x0000205001007387 */ /* 0x000fe20000100800 */
[----:B------:R-:W-:-:S02]  /*e2c0*/  ISETP.GE.AND P2, PT, R49, R202, PT ;  /* 0x000000ca3100720c */ /* 0x000fc40003f46270 */
[----:B------:R-:W-:Y:S01]  /*e2d0*/  FSEL R173, R74, -INF , !P6 ;  /* 0xff8000004aad7808 */ /* 0x000fe20007000000 */
[----:B------:R-:W-:Y:S01]  /*e2e0*/  STL [R1+0x1c], R76 ;  /* 0x00001c4c01007387 */ /* 0x000fe20000100800 */
[----:B------:R-:W-:Y:S02]  /*e2f0*/  ISETP.GE.AND P6, PT, R165, R203, PT ;  /* 0x000000cba500720c */ /* 0x000fe40003fc6270 */
[----:B------:R-:W-:Y:S02]  /*e300*/  FSEL R199, R44, -INF , !P1 ;  /* 0xff8000002cc77808 */ /* 0x000fe40004800000 */
[----:B------:R-:W-:Y:S02]  /*e310*/  FSEL R49, R72, -INF , !P5 ;  /* 0xff80000048317808 */ /* 0x000fe40006800000 */
[----:B------:R-:W-:Y:S02]  /*e320*/  FSEL R68, R68, -INF , !P4 ;  /* 0xff80000044447808 */ /* 0x000fe40006000000 */
[----:B------:R-:W-:-:S02]  /*e330*/  FSEL R177, R70, -INF , !P2 ;  /* 0xff80000046b17808 */ /* 0x000fc40005000000 */
[-C--:B------:R-:W-:Y:S01]  /*e340*/  ISETP.GE.AND P1, PT, R120, R202.reuse, PT ;  /* 0x000000ca7800720c */ /* 0x080fe20003f26270 */
[----:B------:R-:W-:Y:S01]  /*e350*/  STL [R1+0x28], R68 ;  /* 0x0000284401007387 */ /* 0x000fe20000100800 */
[--C-:B------:R-:W-:Y:S02]  /*e360*/  LOP3.LUT R53, R53, 0xa0, R188.reuse, 0xfe, !PT ;  /* 0x000000a035357812 */ /* 0x100fe400078efebc */
[-C--:B------:R-:W-:Y:S02]  /*e370*/  ISETP.GE.AND P5, PT, R167, R202.reuse, PT ;  /* 0x000000caa700720c */ /* 0x080fe40003fa6270 */
[----:B------:R-:W-:Y:S02]  /*e380*/  ISETP.GE.AND P4, PT, R165, R202, PT ;  /* 0x000000caa500720c */ /* 0x000fe40003f86270 */
[----:B------:R-:W-:Y:S02]  /*e390*/  ISETP.GE.AND P2, PT, R131, R203, PT ;  /* 0x000000cb8300720c */ /* 0x000fe40003f46270 */
[----:B------:R-:W-:-:S02]  /*e3a0*/  LOP3.LUT R129, R129, 0x68, R188, 0xfe, !PT ;  /* 0x0000006881817812 */ /* 0x000fc400078efebc */
[----:B------:R-:W-:Y:S02]  /*e3b0*/  LOP3.LUT R125, R125, 0x70, R188, 0xfe, !PT ;  /* 0x000000707d7d7812 */ /* 0x000fe400078efebc */
[----:B------:R-:W-:Y:S02]  /*e3c0*/  FSEL R60, R60, -INF , !P6 ;  /* 0xff8000003c3c7808 */ /* 0x000fe40007000000 */
[----:B------:R-:W-:Y:S02]  /*e3d0*/  FSEL R180, R38, -INF , !P1 ;  /* 0xff80000026b47808 */ /* 0x000fe40004800000 */
[----:B------:R-:W-:Y:S01]  /*e3e0*/  FSEL R212, R66, -INF , !P5 ;  /* 0xff80000042d47808 */ /* 0x000fe20006800000 */
[----:B------:R1:W-:Y:S01]  /*e3f0*/  STL [R1+0x18], R60 ;  /* 0x0000183c01007387 */ /* 0x0003e20000100800 */
[----:B------:R-:W-:Y:S02]  /*e400*/  FSEL R210, R62, -INF , !P4 ;  /* 0xff8000003ed27808 */ /* 0x000fe40006000000 */
[----:B------:R-:W-:-:S02]  /*e410*/  FSEL R56, R56, -INF , !P2 ;  /* 0xff80000038387808 */ /* 0x000fc40005000000 */
[-C--:B------:R-:W-:Y:S02]  /*e420*/  ISETP.GE.AND P1, PT, R53, R203.reuse, PT ;  /* 0x000000cb3500720c */ /* 0x080fe40003f26270 */
[----:B------:R-:W-:Y:S01]  /*e430*/  LOP3.LUT R47, R47, 0xb0, R188, 0xfe, !PT ;  /* 0x000000b02f2f7812 */ /* 0x000fe200078efebc */
[----:B------:R2:W-:Y:S01]  /*e440*/  STL [R1+0x10], R56 ;  /* 0x0000103801007387 */ /* 0x0005e20000100800 */
[CC--:B------:R-:W-:Y:S02]  /*e450*/  ISETP.GE.AND P5, PT, R129.reuse, R203.reuse, PT ;  /* 0x000000cb8100720c */ /* 0x0c0fe40003fa6270 */
[-C--:B------:R-:W-:Y:S02]  /*e460*/  ISETP.GE.AND P6, PT, R129, R202.reuse, PT ;  /* 0x000000ca8100720c */ /* 0x080fe40003fc6270 */
[C---:B------:R-:W-:Y:S02]  /*e470*/  ISETP.GE.AND P4, PT, R125.reuse, R203, PT ;  /* 0x000000cb7d00720c */ /* 0x040fe40003f86270 */
[----:B------:R-:W-:-:S02]  /*e480*/  ISETP.GE.AND P2, PT, R125, R202, PT ;  /* 0x000000ca7d00720c */ /* 0x000fc40003f46270 */
[----:B------:R-:W-:Y:S02]  /*e490*/  LOP3.LUT R121, R121, 0x80, R188, 0xfe, !PT ;  /* 0x0000008079797812 */ /* 0x000fe400078efebc */
[----:B------:R-:W-:Y:S02]  /*e4a0*/  FSEL R181, R52, -INF , !P5 ;  /* 0xff80000034b57808 */ /* 0x000fe40006800000 */
[----:B------:R-:W-:Y:S02]  /*e4b0*/  FSEL R196, R54, -INF , !P6 ;  /* 0xff80000036c47808 */ /* 0x000fe40007000000 */
[----:B------:R-:W-:Y:S02]  /*e4c0*/  FSEL R183, R48, -INF , !P4 ;  /* 0xff80000030b77808 */ /* 0x000fe40006000000 */
[----:B-1----:R-:W-:Y:S02]  /*e4d0*/  FSEL R60, R24, -INF , !P1 ;  /* 0xff800000183c7808 */ /* 0x002fe40004800000 */
[----:B------:R-:W-:-:S02]  /*e4e0*/  FSEL R190, R50, -INF , !P2 ;  /* 0xff80000032be7808 */ /* 0x000fc40005000000 */
[-C--:B------:R-:W-:Y:S02]  /*e4f0*/  ISETP.GE.AND P1, PT, R47, R202.reuse, PT ;  /* 0x000000ca2f00720c */ /* 0x080fe40003f26270 */
[----:B------:R-:W-:Y:S02]  /*e500*/  LOP3.LUT R41, R41, 0xc8, R188, 0xfe, !PT ;  /* 0x000000c829297812 */ /* 0x000fe400078efebc */
[-C--:B------:R-:W-:Y:S02]  /*e510*/  ISETP.GE.AND P5, PT, R123, R202.reuse, PT ;  /* 0x000000ca7b00720c */ /* 0x080fe40003fa6270 */
[CC--:B------:R-:W-:Y:S02]  /*e520*/  ISETP.GE.AND P6, PT, R121.reuse, R203.reuse, PT ;  /* 0x000000cb7900720c */ /* 0x0c0fe40003fc6270 */
[----:B------:R-:W-:Y:S02]  /*e530*/  ISETP.GE.AND P4, PT, R121, R202, PT ;  /* 0x000000ca7900720c */ /* 0x000fe40003f86270 */
[----:B------:R-:W-:-:S02]  /*e540*/  ISETP.GE.AND P2, PT, R120, R203, PT ;  /* 0x000000cb7800720c */ /* 0x000fc40003f46270 */
[--C-:B------:R-:W-:Y:S02]  /*e550*/  LOP3.LUT R119, R119, 0x90, R188.reuse, 0xfe, !PT ;  /* 0x0000009077777812 */ /* 0x100fe400078efebc */
[--C-:B------:R-:W-:Y:S02]  /*e560*/  LOP3.LUT R55, R55, 0x98, R188.reuse, 0xfe, !PT ;  /* 0x0000009837377812 */ /* 0x100fe400078efebc */
[--C-:B------:R-:W-:Y:S02]  /*e570*/  LOP3.LUT R51, R51, 0xa8, R188.reuse, 0xfe, !PT ;  /* 0x000000a833337812 */ /* 0x100fe400078efebc */
[--C-:B------:R-:W-:Y:S02]  /*e580*/  LOP3.LUT R45, R45, 0xb8, R188.reuse, 0xfe, !PT ;  /* 0x000000b82d2d7812 */ /* 0x100fe400078efebc */
[--C-:B------:R-:W-:Y:S02]  /*e590*/  LOP3.LUT R43, R43, 0xc0, R188.reuse, 0xfe, !PT ;  /* 0x000000c02b2b7812 */ /* 0x100fe400078efebc */
[----:B------:R-:W-:-:S02]  /*e5a0*/  LOP3.LUT R39, R39, 0xd0, R188, 0xfe, !PT ;  /* 0x000000d027277812 */ /* 0x000fc400078efebc */
[--C-:B------:R-:W-:Y:S02]  /*e5b0*/  LOP3.LUT R35, R35, 0xd8, R188.reuse, 0xfe, !PT ;  /* 0x000000d823237812 */ /* 0x100fe400078efebc */
[--C-:B------:R-:W-:Y:S02]  /*e5c0*/  LOP3.LUT R31, R31, 0xe0, R188.reuse, 0xfe, !PT ;  /* 0x000000e01f1f7812 */ /* 0x100fe400078efebc */
[--C-:B------:R-:W-:Y:S02]  /*e5d0*/  LOP3.LUT R27, R27, 0xe8, R188.reuse, 0xfe, !PT ;  /* 0x000000e81b1b7812 */ /* 0x100fe400078efebc */
[--C-:B------:R-:W-:Y:S02]  /*e5e0*/  LOP3.LUT R25, R25, 0xf0, R188.reuse, 0xfe, !PT ;  /* 0x000000f019197812 */ /* 0x100fe400078efebc */
[----:B------:R-:W-:Y:S02]  /*e5f0*/  LOP3.LUT R23, R23, 0xf8, R188, 0xfe, !PT ;  /* 0x000000f817177812 */ /* 0x000fe400078efebc */
[----:B------:R-:W-:-:S02]  /*e600*/  FSEL R70, R18, -INF , !P1 ;  /* 0xff80000012467808 */ /* 0x000fc40004800000 */
[----:B------:R-:W-:Y:S02]  /*e610*/  FSEL R188, R46, -INF , !P5 ;  /* 0xff8000002ebc7808 */ /* 0x000fe40006800000 */
[----:B------:R-:W-:Y:S02]  /*e620*/  FSEL R193, R40, -INF , !P6 ;  /* 0xff80000028c17808 */ /* 0x000fe40007000000 */
[----:B------:R-:W-:Y:S02]  /*e630*/  FSEL R182, R42, -INF , !P4 ;  /* 0xff8000002ab67808 */ /* 0x000fe40006000000 */
[----:B------:R-:W-:Y:S02]  /*e640*/  FSEL R191, R36, -INF , !P2 ;  /* 0xff80000024bf7808 */ /* 0x000fe40005000000 */
[-C--:B------:R-:W-:Y:S02]  /*e650*/  ISETP.GE.AND P1, PT, R41, R203.reuse, PT ;  /* 0x000000cb2900720c */ /* 0x080fe40003f26270 */
[----:B------:R-:W-:-:S02]  /*e660*/  ISETP.GE.AND P5, PT, R119, R203, PT ;  /* 0x000000cb7700720c */ /* 0x000fc40003fa6270 */
[-C--:B------:R-:W-:Y:S02]  /*e670*/  ISETP.GE.AND P6, PT, R119, R202.reuse, PT ;  /* 0x000000ca7700720c */ /* 0x080fe40003fc6270 */
[C---:B------:R-:W-:Y:S02]  /*e680*/  ISETP.GE.AND P4, PT, R55.reuse, R203, PT ;  /* 0x000000cb3700720c */ /* 0x040fe40003f86270 */
[----:B------:R-:W-:Y:S02]  /*e690*/  ISETP.GE.AND P2, PT, R55, R202, PT ;  /* 0x000000ca3700720c */ /* 0x000fe40003f46270 */
[----:B------:R-:W-:Y:S02]  /*e6a0*/  FSEL R80, R4, -INF , !P1 ;  /* 0xff80000004507808 */ /* 0x000fe40004800000 */
[----:B------:R-:W-:Y:S02]  /*e6b0*/  FSEL R179, R32, -INF , !P5 ;  /* 0xff80000020b37808 */ /* 0x000fe40006800000 */
[----:B--2---:R-:W-:-:S02]  /*e6c0*/  FSEL R56, R34, -INF , !P6 ;  /* 0xff80000022387808 */ /* 0x004fc40007000000 */
[----:B------:R-:W-:Y:S02]  /*e6d0*/  FSEL R175, R28, -INF , !P4 ;  /* 0xff8000001caf7808 */ /* 0x000fe40006000000 */
[----:B------:R-:W-:Y:S02]  /*e6e0*/  FSEL R58, R30, -INF , !P2 ;  /* 0xff8000001e3a7808 */ /* 0x000fe40005000000 */
[-C--:B------:R-:W-:Y:S02]  /*e6f0*/  ISETP.GE.AND P1, PT, R35, R202.reuse, PT ;  /* 0x000000ca2300720c */ /* 0x080fe40003f26270 */
[-C--:B------:R-:W-:Y:S02]  /*e700*/  ISETP.GE.AND P5, PT, R53, R202.reuse, PT ;  /* 0x000000ca3500720c */ /* 0x080fe40003fa6270 */
[C---:B------:R-:W-:Y:S02]  /*e710*/  ISETP.GE.AND P6, PT, R51.reuse, R203, PT ;  /* 0x000000cb3300720c */ /* 0x040fe40003fc6270 */
[----:B------:R-:W-:-:S02]  /*e720*/  ISETP.GE.AND P4, PT, R51, R202, PT ;  /* 0x000000ca3300720c */ /* 0x000fc40003f86270 */
[----:B------:R-:W-:Y:S02]  /*e730*/  ISETP.GE.AND P2, PT, R47, R203, PT ;  /* 0x000000cb2f00720c */ /* 0x000fe40003f46270 */
[----:B------:R-:W-:Y:S02]  /*e740*/  FSEL R90, R174, -INF , !P1 ;  /* 0xff800000ae5a7808 */ /* 0x000fe40004800000 */
[----:B------:R-:W-:Y:S02]  /*e750*/  FSEL R62, R26, -INF , !P5 ;  /* 0xff8000001a3e7808 */ /* 0x000fe40006800000 */
[----:B------:R-:W-:Y:S02]  /*e760*/  FSEL R64, R20, -INF , !P6 ;  /* 0xff80000014407808 */ /* 0x000fe40007000000 */
[----:B------:R-:W-:Y:S02]  /*e770*/  FSEL R66, R22, -INF , !P4 ;  /* 0xff80000016427808 */ /* 0x000fe40006000000 */
[----:B------:R-:W-:-:S02]  /*e780*/  FSEL R68, R16, -INF , !P2 ;  /* 0xff80000010447808 */ /* 0x000fc40005000000 */
[-C--:B------:R-:W-:Y:S02]  /*e790*/  ISETP.GE.AND P1, PT, R25, R203.reuse, PT ;  /* 0x000000cb1900720c */ /* 0x080fe40003f26270 */
[CC--:B------:R-:W-:Y:S02]  /*e7a0*/  ISETP.GE.AND P5, PT, R45.reuse, R203.reuse, PT ;  /* 0x000000cb2d00720c */ /* 0x0c0fe40003fa6270 */
[-C--:B------:R-:W-:Y:S02]  /*e7b0*/  ISETP.GE.AND P6, PT, R45, R202.reuse, PT ;  /* 0x000000ca2d00720c */ /* 0x080fe40003fc6270 */
[C---:B------:R-:W-:Y:S02]  /*e7c0*/  ISETP.GE.AND P4, PT, R43.reuse, R203, PT ;  /* 0x000000cb2b00720c */ /* 0x040fe40003f86270 */
[----:B------:R-:W-:Y:S02]  /*e7d0*/  ISETP.GE.AND P2, PT, R43, R202, PT ;  /* 0x000000ca2b00720c */ /* 0x000fe40003f46270 */
[----:B------:R-:W-:-:S02]  /*e7e0*/  FSEL R100, R128, -INF , !P1 ;  /* 0xff80000080647808 */ /* 0x000fc40004800000 */
[----:B------:R-:W-:Y:S02]  /*e7f0*/  FSEL R72, R12, -INF , !P5 ;  /* 0xff8000000c487808 */ /* 0x000fe40006800000 */
[----:B------:R-:W-:Y:S02]  /*e800*/  FSEL R74, R14, -INF , !P6 ;  /* 0xff8000000e4a7808 */ /* 0x000fe40007000000 */
[----:B------:R-:W-:Y:S02]  /*e810*/  FSEL R76, R8, -INF , !P4 ;  /* 0xff800000084c7808 */ /* 0x000fe40006000000 */
[----:B------:R-:W-:Y:S02]  /*e820*/  FSEL R78, R10, -INF , !P2 ;  /* 0xff8000000a4e7808 */ /* 0x000fe40005000000 */
[----:B------:R-:W-:Y:S02]  /*e830*/  PLOP3.LUT P1, PT, PT, PT, UP1, 0x80, 0x0 ;  /* 0x000000000000781c */ /* 0x000fe40003f2f018 */
[----:B------:R-:W-:-:S02]  /*e840*/  ISETP.GE.AND P5, PT, R41, R202, PT ;  /* 0x000000ca2900720c */ /* 0x000fc40003fa6270 */
[CC--:B------:R-:W-:Y:S02]  /*e850*/  ISETP.GE.AND P6, PT, R39.reuse, R203.reuse, PT ;  /* 0x000000cb2700720c */ /* 0x0c0fe40003fc6270 */
[----:B------:R-:W-:Y:S02]  /*e860*/  ISETP.GE.AND P4, PT, R39, R202, PT ;  /* 0x000000ca2700720c */ /* 0x000fe40003f86270 */
[----:B------:R-:W-:Y:S02]  /*e870*/  ISETP.GE.AND P2, PT, R35, R203, PT ;  /* 0x000000cb2300720c */ /* 0x000fe40003f46270 */
[----:B------:R-:W-:Y:S02]  /*e880*/  FSEL R82, R6, -INF , !P5 ;  /* 0xff80000006527808 */ /* 0x000fe40006800000 */
[----:B------:R-:W-:Y:S02]  /*e890*/  FSEL R84, R176, -INF , !P6 ;  /* 0xff800000b0547808 */ /* 0x000fe40007000000 */
[----:B------:R-:W-:-:S02]  /*e8a0*/  FSEL R86, R178, -INF , !P4 ;  /* 0xff800000b2567808 */ /* 0x000fc40006000000 */
[----:B------:R-:W-:Y:S02]  /*e8b0*/  FSEL R88, R172, -INF , !P2 ;  /* 0xff800000ac587808 */ /* 0x000fe40005000000 */
        /* <DEDUP_REMOVED lines=8> */
[-C--:B------:R-:W-:Y:S02]  /*e940*/  ISETP.GE.AND P5, PT, R25, R202.reuse, PT ;  /* 0x000000ca1900720c */ /* 0x080fe40003fa6270 */
[C---:B------:R-:W-:Y:S02]  /*e950*/  ISETP.GE.AND P6, PT, R23.reuse, R203, PT ;  /* 0x000000cb1700720c */ /* 0x040fe40003fc6270 */
[----:B------:R-:W-:-:S02]  /*e960*/  ISETP.GE.AND P4, PT, R23, R202, PT ;  /* 0x000000ca1700720c */ /* 0x000fc40003f86270 */
        /* <DEDUP_REMOVED lines=21> */
[----:B------:R-:W-:-:S04]  /*eac0*/  IMAD.HI.U32 R10, R4, R25, RZ ;  /* 0x00000019040a7227 */ /* 0x000fc800078e00ff */
[----:B------:R-:W-:Y:S01]  /*ead0*/  IMAD.HI.U32 R4, R4, R21, RZ ;  /* 0x0000001504047227 */ /* 0x000fe200078e00ff */
[----:B------:R-:W-:-:S03]  /*eae0*/  IADD3 R23, -R10, RZ, RZ ;  /* 0x000000ff0a177210 */ /* 0x000fc60007ffe1ff */
[----:B------:R-:W-:Y:S02]  /*eaf0*/  IMAD.MOV R12, RZ, RZ, -R4 ;  /* 0x000000ffff0c7224 */ /* 0x000fe400078e0a04 */
[C---:B------:R-:W-:Y:S02]  /*eb00*/  IMAD R23, R6.reuse, R23, R25 ;  /* 0x0000001706177224 */ /* 0x040fe400078e0219 */
[----:B------:R-:W-:Y:S01]  /*eb10*/  IMAD R21, R6, R12, R21 ;  /* 0x0000000c06157224 */ /* 0x000fe200078e0215 */
[----:B------:R-:W-:Y:S02]  /*eb20*/  LOP3.LUT R12, R8, UR4, RZ, 0x3c, !PT ;  /* 0x00000004080c7c12 */ /* 0x000fe4000f8e3cff */
[C---:B------:R-:W-:Y:S02]  /*eb30*/  ISETP.GT.U32.AND P5, PT, R6.reuse, R23, PT ;  /* 0x000000170600720c */ /* 0x040fe40003fa4070 */
[----:B------:R-:W-:-:S11]  /*eb40*/  ISETP.GT.U32.AND P4, PT, R6, R21, PT ;  /* 0x000000150600720c */ /* 0x000fd60003f84070 */
[-C--:B------:R-:W-:Y:S02]  /*eb50*/  @!P5 IADD3 R23, R23, -R6.reuse, RZ ;  /* 0x800000061717d210 */ /* 0x080fe40007ffe0ff */
[----:B------:R-:W-:Y:S01]  /*eb60*/  @!P4 IMAD.IADD R21, R21, 0x1, -R6 ;  /* 0x000000011515c824 */ /* 0x000fe200078e0a06 */
[----:B------:R-:W-:Y:S02]  /*eb70*/  @!P5 IADD3 R10, R10, 0x1, RZ ;  /* 0x000000010a0ad810 */ /* 0x000fe40007ffe0ff */
[-C--:B------:R-:W-:Y:S02]  /*eb80*/  ISETP.GE.U32.AND P2, PT, R23, R6.reuse, PT ;  /* 0x000000061700720c */ /* 0x080fe40003f46070 */
[----:B------:R-:W-:Y:S02]  /*eb90*/  ISETP.GE.U32.AND P6, PT, R21, R6, PT ;  /* 0x000000061500720c */ /* 0x000fe40003fc6070 */
[----:B------:R-:W-:Y:S01]  /*eba0*/  LOP3.LUT R6, R8, UR6, RZ, 0x3c, !PT ;  /* 0x0000000608067c12 */ /* 0x000fe2000f8e3cff */
[----:B------:R-:W-:Y:S01]  /*ebb0*/  ULDC.64 UR6, c[0x0][0x230] ;  /* 0x00008c0000067ab9 */ /* 0x000fe20000000a00 */
[----:B------:R-:W-:-:S02]  /*ebc0*/  ISETP.GE.AND P5, PT, R12, RZ, PT ;  /* 0x000000ff0c00720c */ /* 0x000fc40003fa6270 */
[----:B------:R-:W-:Y:S02]  /*ebd0*/  @!P4 IADD3 R4, R4, 0x1, RZ ;  /* 0x000000010404c810 */ /* 0x000fe40007ffe0ff */
[----:B------:R-:W-:-:S03]  /*ebe0*/  ISETP.NE.AND P4, PT, R8, RZ, PT ;  /* 0x000000ff0800720c */ /* 0x000fc60003f85270 */
[----:B------:R-:W-:Y:S01]  /*ebf0*/  @P2 VIADD R10, R10, 0x1 ;  /* 0x000000010a0a2836 */ /* 0x000fe20000000000 */
[----:B------:R-:W-:Y:S01]  /*ec00*/  ISETP.GE.AND P2, PT, R6, RZ, PT ;  /* 0x000000ff0600720c */ /* 0x000fe20003f46270 */
[----:B------:R-:W-:-:S04]  /*ec10*/  @P6 VIADD R4, R4, 0x1 ;  /* 0x0000000104046836 */ /* 0x000fc80000000000 */
[----:B------:R-:W-:Y:S01]  /*ec20*/  @!P5 IMAD.MOV R10, RZ, RZ, -R10 ;  /* 0x000000ffff0ad224 */ /* 0x000fe200078e0a0a */
[----:B------:R-:W-:Y:S02]  /*ec30*/  MOV R23, R4 ;  /* 0x0000000400177202 */ /* 0x000fe40000000f00 */
[----:B------:R-:W-:-:S04]  /*ec40*/  LOP3.LUT R4, RZ, R8, RZ, 0x33, !PT ;  /* 0x00000008ff047212 */ /* 0x000fc800078e33ff */
[----:B------:R-:W-:Y:S02]  /*ec50*/  SEL R21, R4, R10, !P4 ;  /* 0x0000000a04157207 */ /* 0x000fe40006000000 */
[----:B------:R-:W-:-:S03]  /*ec60*/  @!P2 IADD3 R23, -R23, RZ, RZ ;  /* 0x000000ff1717a210 */ /* 0x000fc60007ffe1ff */
[----:B------:R-:W-:Y:S01]  /*ec70*/  IMAD.WIDE R26, R21, 0x4, R246 ;  /* 0x00000004151a7825 */ /* 0x000fe200078e02f6 */
[----:B------:R-:W-:-:S04]  /*ec80*/  SEL R4, R4, R23, !P4 ;  /* 0x0000001704047207 */ /* 0x000fc80006000000 */
[----:B------:R-:W2:Y:S01]  /*ec90*/  LDG.E R23, desc[UR22][R26.64] ;  /* 0x000000161a177981 */ /* 0x000ea2000c1e1900 */
[----:B------:R-:W-:-:S05]  /*eca0*/  IMAD.WIDE R24, R4, 0x4, R246 ;  /* 0x0000000404187825 */ /* 0x000fca00078e02f6 */
        /* <DEDUP_REMOVED lines=12> */
[----:B------:R-:W-:-:S05]  /*ed70*/  IMAD R21, R8, UR7, R21 ;  /* 0x0000000708157c24 */ /* 0x000fca000f8e0215 */
[----:B------:R-:W-:Y:S01]  /*ed80*/  IADD3 R4, R23, R21, RZ ;  /* 0x0000001517047210 */ /* 0x000fe20007ffe0ff */
[----:B------:R-:W-:Y:S01]  /*ed90*/  IMAD.MOV.U32 R21, RZ, RZ, R22 ;  /* 0x000000ffff157224 */ /* 0x000fe200078e0016 */
[----:B------:R-:W-:Y:S06]  /*eda0*/  BRA `(.L_x_1573) ;  /* 0x0000000000107947 */ /* 0x000fec0003800000 */
.L_x_1572:
[----:B------:R-:W-:-:S04]  /*edb0*/  ULEA UR6, -UR10, URZ, 0x8 ;  /* 0x0000003f0a067291 */ /* 0x000fc8000f8e413f */
[----:B------:R-:W-:Y:S02]  /*edc0*/  USHF.R.S32.HI UR4, URZ, 0x1f, UR6 ;  /* 0x0000001f3f047899 */ /* 0x000fe40008011406 */
[----:B------:R-:W-:-:S04]  /*edd0*/  MOV R21, UR6 ;  /* 0x0000000600157c02 */ /* 0x000fc80008000f00 */
[----:B------:R-:W-:-:S07]  /*ede0*/  MOV R4, UR4 ;  /* 0x0000000400047c02 */ /* 0x000fce0008000f00 */
.L_x_1573:
[----:B------:R-:W-:Y:S01]  /*edf0*/  @!P0 IADD3 R25, P4, P2, R21, UR14, R200 ;  /* 0x0000000e15198c10 */ /* 0x000fe2000fa9e0c8 */
[----:B------:R-:W-:Y:S01]  /*ee00*/  IMAD.U32 R31, RZ, RZ, UR10 ;  /* 0x0000000aff1f7e24 */ /* 0x000fe2000f8e00ff */
[----:B------:R-:W-:Y:S01]  /*ee10*/  ULDC.64 UR6, c[0x0][0x218] ;  /* 0x0000860000067ab9 */ /* 0x000fe20000000a00 */
[----:B------:R-:W-:Y:S01]  /*ee20*/  IMAD.U32 R123, RZ, RZ, UR10 ;  /* 0x0000000aff7b7e24 */ /* 0x000fe2000f8e00ff */
        /* <DEDUP_REMOVED lines=8> */
[-C--:B------:R-:W-:Y:S01]  /*eeb0*/  @!P0 LEA.HI.X R123, R123, R201.reuse, R6, 0x5, P2 ;  /* 0x000000c97b7b8211 */ /* 0x080fe200010f2c06 */
[----:B------:R-:W-:Y:S01]  /*eec0*/  IMAD.U32 R121, RZ, RZ, UR10 ;  /* 0x0000000aff797e24 */ /* 0x000fe2000f8e00ff */
[-C--:B------:R-:W-:Y:S01]  /*eed0*/  @!P0 LEA R6, P2, R31, R200.reuse, 0x6 ;  /* 0x000000c81f068211 */ /* 0x080fe200078430ff */
[----:B------:R-:W-:Y:S01]  /*eee0*/  IMAD.U32 R12, RZ, RZ, UR11 ;  /* 0x0000000bff0c7e24 */ /* 0x000fe2000f8e00ff */
[----:B------:R-:W-:Y:S01]  /*eef0*/  @!UP0 UIMAD UR9, UR11, 0x30, URZ ;  /* 0x000000300b0988a4 */ /* 0x000fe2000f8e023f */
[----:B------:R-:W-:Y:S01]  /*ef00*/  @!P0 IMAD.WIDE.U32 R34, R34, 0x30, R200 ;  /* 0x0000003022228825 */ /* 0x000fe200078e00c8 */
[----:B------:R-:W-:Y:S01]  /*ef10*/  @!P0 LEA R18, P4, R25, R200, 0x7 ;  /* 0x000000c819128211 */ /* 0x000fe200078838ff */
[----:B------:R-:W-:Y:S01]  /*ef20*/  @!UP0 UIMAD UR4, UR11, 0x50, URZ ;  /* 0x000000500b0488a4 */ /* 0x000fe2000f8e023f */
[-C--:B------:R-:W-:Y:S01]  /*ef30*/  @!P0 LEA.HI.X R121, R121, R201.reuse, R12, 0x6, P2 ;  /* 0x000000c979798211 */ /* 0x080fe200010f340c */
[----:B------:R-:W-:Y:S01]  /*ef40*/  IMAD.U32 R42, RZ, RZ, UR10 ;  /* 0x0000000aff2a7e24 */ /* 0x000fe2000f8e00ff */
[C---:B------:R-:W-:Y:S01]  /*ef50*/  @!P0 IADD3 R25, P2, R21.reuse, R34, RZ ;  /* 0x0000002215198210 */ /* 0x040fe20007f5e0ff */
[----:B------:R-:W-:Y:S01]  /*ef60*/  IMAD.U32 R41, RZ, RZ, UR10 ;  /* 0x0000000aff297e24 */ /* 0x000fe2000f8e00ff */
[----:B------:R-:W-:Y:S01]  /*ef70*/  @!UP0 UIMAD UR16, UR11, 0x60, URZ ;  /* 0x000000600b1088a4 */ /* 0x000fe2000f8e023f */
[----:B------:R-:W-:Y:S01]  /*ef80*/  IMAD.U32 R8, RZ, RZ, UR11 ;  /* 0x0000000bff087e24 */ /* 0x000fe2000f8e00ff */
[----:B------:R-:W-:Y:S01]  /*ef90*/  @!P0 LEA R50, P5, R21, R250, 0x1 ;  /* 0x000000fa15328211 */ /* 0x000fe200078a08ff */
[----:B------:R-:W-:Y:S01]  /*efa0*/  @!P0 IMAD.WIDE.U32 R38, R38, 0x50, R200 ;  /* 0x0000005026268825 */ /* 0x000fe200078e00c8 */
[----:B------:R1:W-:Y:S01]  /*efb0*/  @P0 STS.128 [R242+0x2000], RZ ;  /* 0x002000fff2000388 */ /* 0x0003e20000000c00 */
[----:B------:R-:W-:Y:S01]  /*efc0*/  @!P0 LEA R130, P6, R25, UR6, 0x1 ;  /* 0x0000000619828c11 */ /* 0x000fe2000f8c08ff */
[----:B------:R-:W-:Y:S01]  /*efd0*/  BSSY B0, `(.L_x_1574) ;  /* 0x00000a2000007945 */ /* 0x000fe20003800000 */
[----:B------:R-:W-:Y:S01]  /*efe0*/  IMAD.U32 R46, RZ, RZ, UR10 ;  /* 0x0000000aff2e7e24 */ /* 0x000fe2000f8e00ff */
[----:B------:R-:W-:Y:S01]  /*eff0*/  @!P0 LEA.HI.X R41, R41, R201, R8, 0x7, P4 ;  /* 0x000000c929298211 */ /* 0x000fe200020f3c08 */
[----:B------:R-:W-:Y:S01]  /*f000*/  @!P0 IMAD.WIDE.U32 R42, R42, 0x60, R200 ;  /* 0x000000602a2a8825 */ /* 0x000fe200078e00c8 */
[----:B------:R-:W-:-:S02]  /*f010*/  @!P0 IADD3 R31, P4, R21, R38, RZ ;  /* 0x00000026151f8210 */ /* 0x000fc40007f9e0ff */
[----:B------:R-:W-:Y:S01]  /*f020*/  @!P0 IADD3.X R8, R4, UR9, R35, P2, !PT ;  /* 0x0000000904088c10 */ /* 0x000fe200097fe423 */
[----:B------:R-:W-:Y:S01]  /*f030*/  IMAD.U32 R44, RZ, RZ, UR10 ;  /* 0x0000000aff2c7e24 */ /* 0x000fe2000f8e00ff */
[C---:B------:R-:W-:Y:S01]  /*f040*/  @!P0 IADD3 R35, P2, R21.reuse, R42, RZ ;  /* 0x0000002a15238210 */ /* 0x040fe20007f5e0ff */
[----:B------:R-:W-:Y:S01]  /*f050*/  @!P0 IMAD.WIDE.U32 R46, R46, 0x70, R200 ;  /* 0x000000702e2e8825 */ /* 0x000fe200078e00c8 */
[----:B------:R-:W-:Y:S01]  /*f060*/  @!UP0 UIMAD UR9, UR11, 0x70, URZ ;  /* 0x000000700b0988a4 */ /* 0x000fe2000f8e023f */
[----:B------:R-:W-:Y:S01]  /*f070*/  @!P0 IADD3.X R12, R4, UR4, R39, P4, !PT ;  /* 0x00000004040c8c10 */ /* 0x000fe2000a7fe427 */
[----:B------:R-:W-:Y:S01]  /*f080*/  @!UP0 UIMAD UR4, UR11, 0x90, URZ ;  /* 0x000000900b0488a4 */ /* 0x000fe2000f8e023f */
[----:B------:R-:W-:Y:S01]  /*f090*/  @!P0 IMAD.WIDE.U32 R44, R44, 0x90, R200 ;  /* 0x000000902c2c8825 */ /* 0x000fe200078e00c8 */
[C---:B------:R-:W-:Y:S02]  /*f0a0*/  @!P0 IADD3 R39, P4, R21.reuse, R46, RZ ;  /* 0x0000002e15278210 */ /* 0x040fe40007f9e0ff */
[C---:B------:R-:W-:Y:S01]  /*f0b0*/  @!P0 IADD3.X R14, R4.reuse, UR16, R43, P2, !PT ;  /* 0x00000010040e8c10 */ /* 0x040fe200097fe42b */
[----:B------:R-:W-:Y:S01]  /*f0c0*/  IMAD.U32 R52, RZ, RZ, UR10 ;  /* 0x0000000aff347e24 */ /* 0x000fe2000f8e00ff */
[C---:B------:R-:W-:Y:S01]  /*f0d0*/  @!P0 IADD3 R43, P2, R21.reuse, R44, RZ ;  /* 0x0000002c152b8210 */ /* 0x040fe20007f5e0ff */
[----:B------:R-:W-:Y:S01]  /*f0e0*/  IMAD.U32 R22, RZ, RZ, UR10 ;  /* 0x0000000aff167e24 */ /* 0x000fe2000f8e00ff */
[C---:B------:R-:W-:Y:S01]  /*f0f0*/  @!P0 LEA.HI.X R51, R21.reuse, R249, R4, 0x1, P5 ;  /* 0x000000f915338211 */ /* 0x040fe200028f0c04 */
[----:B------:R-:W-:Y:S01]  /*f100*/  IMAD.U32 R26, RZ, RZ, UR10 ;  /* 0x0000000aff1a7e24 */ /* 0x000fe2000f8e00ff */
[----:B------:R-:W-:Y:S01]  /*f110*/  @!P0 IADD3.X R16, R4, UR9, R47, P4, !PT ;  /* 0x0000000904108c10 */ /* 0x000fe2000a7fe42f */
[----:B------:R-:W-:Y:S01]  /*f120*/  @!P0 IMAD.WIDE.U32 R52, R52, 0xa0, R200 ;  /* 0x000000a034348825 */ /* 0x000fe200078e00c8 */
[----:B------:R-:W-:Y:S01]  /*f130*/  @!UP0 UIMAD UR16, UR11, 0xa0, URZ ;  /* 0x000000a00b1088a4 */ /* 0x000fe2000f8e023f */
[----:B------:R-:W-:Y:S01]  /*f140*/  @!P0 IADD3.X R20, R4, UR4, R45, P2, !PT ;  /* 0x0000000404148c10 */ /* 0x000fe200097fe42d */
[----:B------:R-:W-:Y:S01]  /*f150*/  @!UP0 UIMAD UR9, UR11, 0xb0, URZ ;  /* 0x000000b00b0988a4 */ /* 0x000fe2000f8e023f */
[--C-:B------:R-:W-:Y:S01]  /*f160*/  @!P0 IMAD.WIDE.U32 R22, R22, 0xb0, R200.reuse ;  /* 0x000000b016168825 */ /* 0x100fe200078e00c8 */
[----:B------:R-:W-:Y:S01]  /*f170*/  @!UP0 UIMAD UR4, UR11, 0xc0, URZ ;  /* 0x000000c00b0488a4 */ /* 0x000fe2000f8e023f */
[----:B------:R-:W-:Y:S01]  /*f180*/  @!PT LDS RZ, [RZ] ;  /* 0x00000000fffff984 */ /* 0x000fe20000000800 */
[----:B------:R-:W-:Y:S01]  /*f190*/  @!PT LDS RZ, [RZ] ;  /* 0x00000000fffff984 */ /* 0x000fe20000000800 */
[----:B------:R-:W-:Y:S01]  /*f1a0*/  @!PT LDS RZ, [RZ] ;  /* 0x00000000fffff984 */ /* 0x000fe20000000800 */
[----:B------:R2:W-:Y:S01]  /*f1b0*/  @!P0 LDGSTS.E.BYPASS.LTC128B.128 [R242+0x2000], desc[UR22][R50.64] ;  /* 0x0200000032f28fae */ /* 0x0005e2000b901d56 */
[C---:B------:R-:W-:Y:S01]  /*f1c0*/  @!P0 IADD3 R45, P5, R21.reuse, R52, RZ ;  /* 0x00000034152d8210 */ /* 0x040fe20007fbe0ff */
[----:B------:R-:W-:Y:S01]  /*f1d0*/  @!P0 IMAD.WIDE.U32 R26, R26, 0xc0, R200 ;  /* 0x000000c01a1a8825 */ /* 0x000fe200078e00c8 */
[C---:B------:R-:W-:Y:S01]  /*f1e0*/  @!P0 IADD3 R47, P4, R21.reuse, R22, RZ ;  /* 0x00000016152f8210 */ /* 0x040fe20007f9e0ff */
[----:B------:R1:W-:Y:S01]  /*f1f0*/  @P0 STS.128 [R242+0x2800], RZ ;  /* 0x002800fff2000388 */ /* 0x0003e20000000c00 */
[C---:B------:R-:W-:Y:S01]  /*f200*/  @!P0 IADD3.X R22, R4.reuse, UR16, R53, P5, !PT ;  /* 0x0000001004168c10 */ /* 0x040fe2000affe435 */
[----:B------:R-:W-:Y:S01]  /*f210*/  IMAD.U32 R124, RZ, RZ, UR10 ;  /* 0x0000000aff7c7e24 */ /* 0x000fe2000f8e00ff */
[----:B------:R-:W-:Y:S01]  /*f220*/  @!P0 IADD3.X R24, R4, UR9, R23, P4, !PT ;  /* 0x0000000904188c10 */ /* 0x000fe2000a7fe417 */
[----:B------:R-:W-:Y:S01]  /*f230*/  IMAD.U32 R54, RZ, RZ, UR10 ;  /* 0x0000000aff367e24 */ /* 0x000fe2000f8e00ff */
[----:B------:R-:W-:Y:S01]  /*f240*/  @!P0 IADD3 R23, P5, R21, R10, RZ ;  /* 0x0000000a15178210 */ /* 0x000fe20007fbe0ff */
[----:B------:R-:W-:Y:S01]  /*f250*/  @!P0 IMAD.WIDE.U32 R124, R124, 0xd0, R200 ;  /* 0x000000d07c7c8825 */ /* 0x000fe200078e00c8 */
[----:B------:R-:W-:Y:S01]  /*f260*/  @!P0 LEA.HI.X R131, R25, UR7, R8, 0x1, P6 ;  /* 0x0000000719838c11 */ /* 0x000fe2000b0f0c08 */
[----:B------:R-:W-:Y:S01]  /*f270*/  @!PT LDS RZ, [RZ] ;  /* 0x00000000fffff984 */ /* 0x000fe20000000800 */
[----:B------:R-:W-:Y:S01]  /*f280*/  @!PT LDS RZ, [RZ] ;  /* 0x00000000fffff984 */ /* 0x000fe20000000800 */
[----:B------:R-:W-:Y:S01]  /*f290*/  @!PT LDS RZ, [RZ] ;  /* 0x00000000fffff984 */ /* 0x000fe20000000800 */
[----:B------:R1:W-:Y:S02]  /*f2a0*/  @!P0 LDGSTS.E.BYPASS.LTC128B.128 [R242+0x2800], desc[UR22][R126.64] ;  /* 0x028000007ef28fae */ /* 0x0003e4000b901d56 */
[----:B------:R-:W-:-:S02]  /*f2b0*/  @!P0 IMAD.WIDE.U32 R54, R54, 0xe0, R200 ;  /* 0x000000e036368825 */ /* 0x000fc400078e00c8 */
[----:B------:R1:W-:Y:S01]  /*f2c0*/  @P0 STS.128 [R242+0x3000], RZ ;  /* 0x003000fff2000388 */ /* 0x0003e20000000c00 */
[----:B--2---:R-:W-:-:S04]  /*f2d0*/  @!P0 IADD3 R51, P2, R21, R26, RZ ;  /* 0x0000001a15338210 */ /* 0x004fc80007f5e0ff */
[C---:B------:R-:W-:Y:S01]  /*f2e0*/  @!P0 IADD3.X R26, R4.reuse, UR4, R27, P2, !PT ;  /* 0x00000004041a8c10 */ /* 0x040fe200097fe41b */
[----:B------:R-:W-:Y:S01]  /*f2f0*/  @!UP0 UIMAD UR4, UR11, 0xd0, URZ ;  /* 0x000000d00b0488a4 */ /* 0x000fe2000f8e023f */
[C---:B------:R-:W-:Y:S01]  /*f300*/  @!P0 IADD3 R27, P4, R21.reuse, R6, RZ ;  /* 0x00000006151b8210 */ /* 0x040fe20007f9e0ff */
[C---:B------:R-:W-:Y:S01]  /*f310*/  @!P0 IMAD.X R6, R4.reuse, 0x1, R123, P5 ;  /* 0x0000000104068824 */ /* 0x040fe200028e067b */
[----:B------:R-:W-:Y:S02]  /*f320*/  @!P0 IADD3 R53, P2, R21, R124, RZ ;  /* 0x0000007c15358210 */ /* 0x000fe40007f5e0ff */
[----:B------:R-:W-:Y:S01]  /*f330*/  @!P0 LEA R124, P5, R23, UR6, 0x1 ;  /* 0x00000006177c8c11 */ /* 0x000fe2000f8a08ff */
[C---:B------:R-:W-:Y:S01]  /*f340*/  @!P0 IMAD.X R10, R4.reuse, 0x1, R121, P4 ;  /* 0x00000001040a8824 */ /* 0x040fe200020e0679 */
[----:B------:R-:W-:Y:S02]  /*f350*/  @!P0 LEA R128, P4, R27, UR6, 0x1 ;  /* 0x000000061b808c11 */ /* 0x000fe4000f8808ff */
[----:B------:R-:W-:Y:S01]  /*f360*/  @!P0 IADD3.X R28, R4, UR4, R125, P2, !PT ;  /* 0x00000004041c8c10 */ /* 0x000fe200097fe47d */
[----:B------:R-:W-:Y:S01]  /*f370*/  @!UP0 UIMAD UR4, UR11, 0xe0, URZ ;  /* 0x000000e00b0488a4 */ /* 0x000fe2000f8e023f */
[----:B------:R-:W-:-:S02]  /*f380*/  @!P0 LEA.HI.X R125, R23, UR7, R6, 0x1, P5 ;  /* 0x00000007177d8c11 */ /* 0x000fc4000a8f0c06 */
[----:B------:R-:W-:Y:S02]  /*f390*/  @!P0 LEA.HI.X R129, R27, UR7, R10, 0x1, P4 ;  /* 0x000000071b818c11 */ /* 0x000fe4000a0f0c0a */
[----:B------:R-:W-:Y:S01]  /*f3a0*/  @!P0 LEA R30, P5, R31, UR6, 0x1 ;  /* 0x000000061f1e8c11 */ /* 0x000fe2000f8a08ff */
[----:B------:R-:W-:Y:S01]  /*f3b0*/  @!PT LDS RZ, [RZ] ;  /* 0x00000000fffff984 */ /* 0x000fe20000000800 */
[----:B------:R-:W-:Y:S01]  /*f3c0*/  @!PT LDS RZ, [RZ] ;  /* 0x00000000fffff984 */ /* 0x000fe20000000800 */
[----:B------:R-:W-:Y:S01]  /*f3d0*/  @!PT LDS RZ, [RZ] ;  /* 0x00000000fffff984 */ /* 0x000fe20000000800 */
[----:B------:R1:W-:Y:S01]  /*f3e0*/  @!P0 LDGSTS.E.BYPASS.LTC128B.128 [R242+0x3000], desc[UR22][R124.64] ;  /* 0x030000007cf28fae */ /* 0x0003e2000b901d56 */
[C---:B------:R-:W-:Y:S02]  /*f3f0*/  @!P0 IADD3 R18, P4, R21.reuse, R18, RZ ;  /* 0x0000001215128210 */ /* 0x040fe40007f9e0ff */
[----:B------:R-:W-:Y:S01]  /*f400*/  @!P0 IADD3 R6, P2, R21, R54, RZ ;  /* 0x0000003615068210 */ /* 0x000fe20007f5e0ff */
[----:B------:R1:W-:Y:S01]  /*f410*/  @P0 STS.128 [R242+0x3800], RZ ;  /* 0x003800fff2000388 */ /* 0x0003e20000000c00 */
[----:B------:R-:W-:Y:S01]  /*f420*/  @!P0 LEA.HI.X R31, R31, UR7, R12, 0x1, P5 ;  /* 0x000000071f1f8c11 */ /* 0x000fe2000a8f0c0c */
[----:B------:R-:W-:Y:S01]  /*f430*/  @!P0 IMAD.X R41, R4, 0x1, R41, P4 ;  /* 0x0000000104298824 */ /* 0x000fe200020e0629 */
[----:B------:R-:W-:Y:S01]  /*f440*/  @!P0 LEA R164, P5, R35, UR6, 0x1 ;  /* 0x0000000623a48c11 */ /* 0x000fe2000f8a08ff */
[----:B------:R-:W-:Y:S01]  /*f450*/  @!PT LDS RZ, [RZ] ;  /* 0x00000000fffff984 */ /* 0x000fe20000000800 */
[----:B------:R-:W-:Y:S01]  /*f460*/  @!PT LDS RZ, [RZ] ;  /* 0x00000000fffff984 */ /* 0x000fe20000000800 */
[----:B------:R-:W-:Y:S01]  /*f470*/  @!PT LDS RZ, [RZ] ;  /* 0x00000000fffff984 */ /* 0x000fe20000000800 */
[----:B------:R1:W-:Y:S01]  /*f480*/  @!P0 LDGSTS.E.BYPASS.LTC128B.128 [R242+0x3800], desc[UR22][R130.64] ;  /* 0x0380000082f28fae */ /* 0x0003e2000b901d56 */
[----:B------:R-:W-:-:S02]  /*f490*/  @!P0 LEA R38, P4, R39, UR6, 0x1 ;  /* 0x0000000627268c11 */ /* 0x000fc4000f8808ff */
[----:B------:R-:W-:Y:S01]  /*f4a0*/  @!P0 IADD3.X R55, R4, UR4, R55, P2, !PT ;  /* 0x0000000404378c10 */ /* 0x000fe200097fe437 */
[----:B------:R1:W-:Y:S01]  /*f4b0*/  @P0 STS.128 [R242+0x4000], RZ ;  /* 0x004000fff2000388 */ /* 0x0003e20000000c00 */
[C---:B------:R-:W-:Y:S02]  /*f4c0*/  @!P0 LEA R34, P2, R18.reuse, UR6, 0x1 ;  /* 0x0000000612228c11 */ /* 0x040fe4000f8408ff */
[----:B------:R-:W-:Y:S01]  /*f4d0*/  @!P0 LEA.HI.X R165, R35, UR7, R14, 0x1, P5 ;  /* 0x0000000723a58c11 */ /* 0x000fe2000a8f0c0e */
[----:B------:R-:W-:Y:S01]  /*f4e0*/  @!PT LDS RZ, [RZ] ;  /* 0x00000000fffff984 */ /* 0x000fe20000000800 */
[----:B------:R-:W-:Y:S01]  /*f4f0*/  @!PT LDS RZ, [RZ] ;  /* 0x00000000fffff984 */ /* 0x000fe20000000800 */
[----:B------:R-:W-:Y:S01]  /*f500*/  @!PT LDS RZ, [RZ] ;  /* 0x00000000fffff984 */ /* 0x000fe20000000800 */
[----:B------:R1:W-:Y:S01]  /*f510*/  @!P0 LDGSTS.E.BYPASS.LTC128B.128 [R242+0x4000], desc[UR22][R128.64] ;  /* 0x0400000080f28fae */ /* 0x0003e2000b901d56 */
[----:B------:R-:W-:Y:S02]  /*f520*/  @!P0 LEA.HI.X R39, R39, UR7, R16, 0x1, P4 ;  /* 0x0000000727278c11 */ /* 0x000fe4000a0f0c10 */
[----:B------:R-:W-:Y:S01]  /*f530*/  @!P0 LEA R166, P5, R43, UR6, 0x1 ;  /* 0x000000062ba68c11 */ /* 0x000fe2000f8a08ff */
[----:B------:R1:W-:Y:S01]  /*f540*/  @P0 STS.128 [R242+0x4800], RZ ;  /* 0x004800fff2000388 */ /* 0x0003e20000000c00 */
[----:B------:R-:W-:-:S02]  /*f550*/  @!P0 LEA.HI.X R35, R18, UR7, R41, 0x1, P2 ;  /* 0x0000000712238c11 */ /* 0x000fc400090f0c29 */
[----:B------:R-:W-:Y:S01]  /*f560*/  @!P0 LEA R42, P4, R45, UR6, 0x1 ;  /* 0x000000062d2a8c11 */ /* 0x000fe2000f8808ff */
[----:B------:R-:W-:Y:S01]  /*f570*/  @!PT LDS RZ, [RZ] ;  /* 0x00000000fffff984 */ /* 0x000fe20000000800 */
[----:B------:R-:W-:Y:S01]  /*f580*/  @!PT LDS RZ, [RZ] ;  /* 0x00000000fffff984 */ /* 0x000fe20000000800 */
[----:B------:R-:W-:Y:S01]  /*f590*/  @!PT LDS RZ, [RZ] ;  /* 0x00000000fffff984 */ /* 0x000fe20000000800 */
[----:B------:R1:W-:Y:S01]  /*f5a0*/  @!P0 LDGSTS.E.BYPASS.LTC128B.128 [R242+0x4800], desc[UR22][R30.64] ;  /* 0x048000001ef28fae */ /* 0x0003e2000b901d56 */
[----:B------:R-:W-:Y:S02]  /*f5b0*/  @!P0 LEA R40, P2, R47, UR6, 0x1 ;  /* 0x000000062f288c11 */ /* 0x000fe4000f8408ff */
[----:B------:R-:W-:Y:S01]  /*f5c0*/  @!P0 LEA.HI.X R167, R43, UR7, R20, 0x1, P5 ;  /* 0x000000072ba78c11 */ /* 0x000fe2000a8f0c14 */
[----:B------:R1:W-:Y:S01]  /*f5d0*/  @P0 STS.128 [R242+0x5000], RZ ;  /* 0x005000fff2000388 */ /* 0x0003e20000000c00 */
[----:B------:R-:W-:Y:S02]  /*f5e0*/  @!P0 LEA.HI.X R43, R45, UR7, R22, 0x1, P4 ;  /* 0x000000072d2b8c11 */ /* 0x000fe4000a0f0c16 */
[----:B------:R-:W-:Y:S01]  /*f5f0*/  @!P0 LEA R44, P5, R51, UR6, 0x1 ;  /* 0x00000006332c8c11 */ /* 0x000fe2000f8a08ff */
[----:B------:R-:W-:Y:S01]  /*f600*/  @!PT LDS RZ, [RZ] ;  /* 0x00000000fffff984 */ /* 0x000fe20000000800 */
[----:B------:R-:W-:Y:S01]  /*f610*/  @!PT LDS RZ, [RZ] ;  /* 0x00000000fffff984 */ /* 0x000fe20000000800 */
[----:B------:R-:W-:Y:S01]  /*f620*/  @!PT LDS RZ, [RZ] ;  /* 0x00000000fffff984 */ /* 0x000fe20000000800 */
[----:B------:R1:W-:Y:S01]  /*f630*/  @!P0 LDGSTS.E.BYPASS.LTC128B.128 [R242+0x5000], desc[UR22][R164.64] ;  /* 0x05000000a4f28fae */ /* 0x0003e2000b901d56 */
[----:B------:R-:W-:-:S02]  /*f640*/  @!P0 LEA.HI.X R41, R47, UR7, R24, 0x1, P2 ;  /* 0x000000072f298c11 */ /* 0x000fc400090f0c18 */
[----:B------:R-:W-:Y:S01]  /*f650*/  @!P0 LEA R24, P4, R53, UR6, 0x1 ;  /* 0x0000000635188c11 */ /* 0x000fe2000f8808ff */
        /* <DEDUP_REMOVED lines=57> */
.L_x_1575:
[----:B------:R-:W-:Y:S05]  /*f9f0*/  BSYNC B0 ;  /* 0x0000000000007941 */ /* 0x000fea0003800000 */
.L_x_1574:
[----:B------:R-:W0:Y:S01]  /*fa00*/  LDGDEPBAR ;  /* 0x00000000000079af */ /* 0x000e220000000000 */
[----:B------:R-:W-:-:S04]  /*fa10*/  LEA R250, P0, R21, R250, 0x1 ;  /* 0x000000fa15fa7211 */ /* 0x000fc800078008ff */
[----:B------:R-:W-:-:S09]  /*fa20*/  LEA.HI.X R249, R21, R249, R4, 0x1, P0 ;  /* 0x000000f915f97211 */ /* 0x000fd200000f0c04 */
.L_x_1571:
[----:B------:R-:W3:Y:S01]  /*fa30*/  LDL.LU R21, [R1+0x10] ;  /* 0x0000100001157983 */ /* 0x000ee20000300800 */
[----:B------:R-:W-:Y:S01]  /*fa40*/  MOV R201, R169 ;  /* 0x000000a900c97202 */ /* 0x000fe20000000f00 */
[----:B------:R-:W-:Y:S02]  /*fa50*/  ULDC UR4, c[0x0][0x2ec] ;  /* 0x0000bb0000047ab9 */ /* 0x000fe40000000800 */
[----:B------:R-:W4:Y:S04]  /*fa60*/  LDL.LU R20, [R1+0x18] ;  /* 0x0000180001147983 */ /* 0x000f280000300800 */
[----:B------:R-:W5:Y:S04]  /*fa70*/  LDL.LU R18, [R1+0x1c] ;  /* 0x00001c0001127983 */ /* 0x000f680000300800 */
[----:B------:R-:W2:Y:S04]  /*fa80*/  LDL.LU R6, [R1+0x24] ;  /* 0x0000240001067983 */ /* 0x000ea80000300800 */
[----:B------:R-:W2:Y:S04]  /*fa90*/  LDL.LU R4, [R1+0x20] ;  /* 0x0000200001047983 */ /* 0x000ea80000300800 */
[----:B------:R-:W2:Y:S04]  /*faa0*/  LDL.LU R14, [R1+0x4] ;  /* 0x00000400010e7983 */ /* 0x000ea80000300800 */
[----:B------:R-:W2:Y:S04]  /*fab0*/  LDL.LU R12, [R1+0xc] ;  /* 0x00000c00010c7983 */ /* 0x000ea80000300800 */
[----:B------:R-:W2:Y:S04]  /*fac0*/  LDL.LU R10, [R1+0x14] ;  /* 0x00001400010a7983 */ /* 0x000ea80000300800 */
[----:B------:R-:W2:Y:S04]  /*fad0*/  LDL.LU R8, [R1+0x8] ;  /* 0x0000080001087983 */ /* 0x000ea80000300800 */
[----:B------:R-:W2:Y:S04]  /*fae0*/  LDL.LU R16, [R1] ;  /* 0x0000000001107983 */ /* 0x000ea80000300800 */
[----:B------:R-:W2:Y:S01]  /*faf0*/  LDL.LU R203, [R1+0x28] ;  /* 0x0000280001cb7983 */ /* 0x000ea20000300800 */
[----:B------:R-:W-:-:S03]  /*fb00*/  MOV R200, R171 ;  /* 0x000000ab00c87202 */ /* 0x000fc60000000f00 */
[----:B-1----:R-:W-:Y:S01]  /*fb10*/  LDSM.16.MT88.4 R40, [R234+0xa800] ;  /* 0x00a80000ea28783b */ /* 0x002fe20000004200 */
[----:B---3--:R-:W-:Y:S02]  /*fb20*/  MOV R172, R21 ;  /* 0x0000001500ac7202 */ /* 0x008fe40000000f00 */
[----:B----4-:R-:W-:Y:S02]  /*fb30*/  MOV R174, R20 ;  /* 0x0000001400ae7202 */ /* 0x010fe40000000f00 */
[----:B-----5:R-:W-:Y:S02]  /*fb40*/  MOV R176, R18 ;  /* 0x0000001200b07202 */ /* 0x020fe40000000f00 */
[----:B--2---:R-:W-:Y:S02]  /*fb50*/  MOV R202, R6 ;  /* 0x0000000600ca7202 */ /* 0x004fe40000000f00 */
[----:B------:R-:W-:-:S04]  /*fb60*/  FMNMX.FTZ R6, R2, R11, !PT ;  /* 0x0000000b02067209 */ /* 0x000fc80007810000 */
[----:B------:R-:W-:-:S04]  /*fb70*/  FMNMX.FTZ R6, R213, R6, !PT ;  /* 0x00000006d5067209 */ /* 0x000fc80007810000 */
[----:B------:R-:W-:-:S04]  /*fb80*/  FMNMX.FTZ R6, R19, R6, !PT ;  /* 0x0000000613067209 */ /* 0x000fc80007810000 */
[----:B------:R-:W-:-:S04]  /*fb90*/  FMNMX.FTZ R6, R14, R6, !PT ;  /* 0x000000060e067209 */ /* 0x000fc80007810000 */
[----:B------:R-:W-:Y:S02]  /*fba0*/  FMNMX.FTZ R6, R15, R6, !PT ;  /* 0x000000060f067209 */ /* 0x000fe40007810000 */
[----:B------:R-:W-:Y:S02]  /*fbb0*/  MOV R178, R4 ;  /* 0x0000000400b27202 */ /* 0x000fe40000000f00 */
        /* <DEDUP_REMOVED lines=123> */
[----:B------:R-:W-:-:S05]  /*10370*/  FMNMX.FTZ R21, R120, R21, !PT ;  /* 0x0000001578157209 */ /* 0x000fca0007810000 */
[----:B------:R-:W2:Y:S01]  /*10380*/  SHFL.BFLY PT, R4, R21, 0x2, 0x1f ;  /* 0x0c401f0015047f89 */ /* 0x000ea200000e0000 */
[----:B-1----:R-:W-:-:S05]  /*10390*/  FMNMX.FTZ R6, R23, R6, !PT ;  /* 0x0000000617067209 */ /* 0x002fca0007810000 */
[----:B------:R-:W1:Y:S01]  /*103a0*/  SHFL.BFLY PT, R167, R6, 0x1, 0x1f ;  /* 0x0c201f0006a77f89 */ /* 0x000e6200000e0000 */
[----:B--2---:R-:W-:-:S03]  /*103b0*/  FMNMX.FTZ R4, R21, R4, !PT ;  /* 0x0000000415047209 */ /* 0x004fc60007810000 */
[----:B------:R-:W-:Y:S04]  /*103c0*/  LDSM.16.MT88.4 R20, [R237+0xa000] ;  /* 0x00a00000ed14783b */ /* 0x000fe80000004200 */
[----:B------:R-:W2:Y:S01]  /*103d0*/  SHFL.BFLY PT, R165, R4, 0x1, 0x1f ;  /* 0x0c201f0004a57f89 */ /* 0x000ea200000e0000 */
[----:B-1----:R-:W-:-:S04]  /*103e0*/  FMNMX.FTZ R167, R6, R167, !PT ;  /* 0x000000a706a77209 */ /* 0x002fc80007810000 */
[----:B------:R-:W-:-:S04]  /*103f0*/  FSETP.NEU.FTZ.AND P2, PT, R167, -INF , PT ;  /* 0xff800000a700780b */ /* 0x000fc80003f5d000 */
[----:B------:R-:W-:-:S05]  /*10400*/  FSEL R171, R167, RZ, P2 ;  /* 0x000000ffa7ab7208 */ /* 0x000fca0001000000 */
[----:B------:R-:W-:-:S04]  /*10410*/  FADD.FTZ R171, R2, -R171 ;  /* 0x800000ab02ab7221 */ /* 0x000fc80000010000 */
[----:B------:R-:W-:Y:S01]  /*10420*/  FMUL.FTZ R171, R171, UR4 ;  /* 0x00000004abab7c20 */ /* 0x000fe20008410000 */
[----:B--2---:R-:W-:-:S05]  /*10430*/  FMNMX.FTZ R165, R4, R165, !PT ;  /* 0x000000a504a57209 */ /* 0x004fca0007810000 */
[----:B------:R-:W1:Y:S01]  /*10440*/  MUFU.EX2 R171, R171 ;  /* 0x000000ab00ab7308 */ /* 0x000e620000000800 */
[C---:B------:R-:W-:Y:S01]  /*10450*/  FSETP.NEU.FTZ.AND P0, PT, R165.reuse, -INF , PT ;  /* 0xff800000a500780b */ /* 0x040fe20003f1d000 */
[----:B------:R-:W-:Y:S01]  /*10460*/  FMUL.FTZ R125, R165, UR4 ;  /* 0x00000004a57d7c20 */ /* 0x000fe20008410000 */
[----:B------:R-:W-:-:S04]  /*10470*/  FMUL.FTZ R168, R167, UR4 ;  /* 0x00000004a7a87c20 */ /* 0x000fc80008410000 */
[----:B------:R-:W-:Y:S02]  /*10480*/  FSEL R125, R125, RZ, P0 ;  /* 0x000000ff7d7d7208 */ /* 0x000fe40000000000 */
[----:B------:R-:W-:-:S03]  /*10490*/  FSEL R168, R168, RZ, P2 ;  /* 0x000000ffa8a87208 */ /* 0x000fc60001000000 */
[----:B------:R-:W-:Y:S01]  /*104a0*/  FFMA.FTZ R121, R5, UR4, -R125 ;  /* 0x0000000405797c23 */ /* 0x000fe2000801087d */
[----:B------:R-:W-:Y:S01]  /*104b0*/  FSEL R5, R165, RZ, P0 ;  /* 0x000000ffa5057208 */ /* 0x000fe20000000000 */
[--C-:B------:R-:W-:Y:S01]  /*104c0*/  FFMA.FTZ R128, R12, UR4, -R168.reuse ;  /* 0x000000040c807c23 */ /* 0x100fe200080108a8 */
[--C-:B------:R-:W-:Y:S01]  /*104d0*/  FFMA.FTZ R127, R13, UR4, -R168.reuse ;  /* 0x000000040d7f7c23 */ /* 0x100fe200080108a8 */
[-C--:B-1----:R-:W-:Y:S01]  /*104e0*/  FMUL.FTZ R12, R160, R171.reuse ;  /* 0x000000aba00c7220 */ /* 0x082fe20000410000 */
[-C--:B------:R-:W-:Y:S01]  /*104f0*/  FMUL.FTZ R13, R161, R171.reuse ;  /* 0x000000aba10d7220 */ /* 0x080fe20000410000 */
[--C-:B------:R-:W-:Y:S01]  /*10500*/  FFMA.FTZ R131, R19, UR4, -R168.reuse ;  /* 0x0000000413837c23 */ /* 0x100fe200080108a8 */
[--C-:B------:R-:W-:Y:S01]  /*10510*/  FFMA.FTZ R124, R7, UR4, -R168.reuse ;  /* 0x00000004077c7c23 */ /* 0x100fe200080108a8 */
[----:B------:R-:W-:Y:S01]  /*10520*/  FADD.FTZ R0, R0, -R5 ;  /* 0x8000000500007221 */ /* 0x000fe20000010000 */
[--C-:B------:R-:W-:Y:S01]  /*10530*/  FFMA.FTZ R161, R16, UR4, -R168.reuse ;  /* 0x0000000410a17c23 */ /* 0x100fe200080108a8 */
[--C-:B------:R-:W-:Y:S01]  /*10540*/  FFMA.FTZ R160, R17, UR4, -R168.reuse ;  /* 0x0000000411a07c23 */ /* 0x100fe200080108a8 */
[----:B------:R-:W-:Y:S01]  /*10550*/  FMUL.FTZ R24, R152, R171 ;  /* 0x000000ab98187220 */ /* 0x000fe20000410000 */
[----:B------:R-:W1:Y:S01]  /*10560*/  LDSM.16.MT88.4 R4, [R234+0xa000] ;  /* 0x00a00000ea04783b */ /* 0x000e620000004200 */
[----:B------:R-:W-:-:S03]  /*10570*/  FFMA.FTZ R152, R29, UR4, -R168 ;  /* 0x000000041d987c23 */ /* 0x000fc600080108a8 */
[----:B------:R-:W2:Y:S01]  /*10580*/  LDSM.16.MT88.4 R16, [R233+0xa000] ;  /* 0x00a00000e910783b */ /* 0x000ea20000004200 */
[----:B------:R-:W-:-:S03]  /*10590*/  FMUL.FTZ R170, R0, UR4 ;  /* 0x0000000400aa7c20 */ /* 0x000fc60008410000 */
[----:B------:R-:W3:Y:S01]  /*105a0*/  LDSM.16.MT88.4 R28, [R232+0xa000] ;  /* 0x00a00000e81c783b */ /* 0x000ee20000004200 */
[--C-:B------:R-:W-:Y:S01]  /*105b0*/  FFMA.FTZ R123, R122, UR4, -R125.reuse ;  /* 0x000000047a7b7c23 */ /* 0x100fe2000801087d */
[--C-:B------:R-:W-:Y:S01]  /*105c0*/  FFMA.FTZ R166, R11, UR4, -R168.reuse ;  /* 0x000000040ba67c23 */ /* 0x100fe200080108a8 */
[----:B------:R-:W4:Y:S01]  /*105d0*/  MUFU.EX2 R170, R170 ;  /* 0x000000aa00aa7308 */ /* 0x000f220000000800 */
[--C-:B------:R-:W-:Y:S01]  /*105e0*/  FFMA.FTZ R164, R213, UR4, -R168.reuse ;  /* 0x00000004d5a47c23 */ /* 0x100fe200080108a8 */
[----:B------:R-:W-:Y:S01]  /*105f0*/  FFMA.FTZ R130, R14, UR4, -R168 ;  /* 0x000000040e827c23 */ /* 0x000fe200080108a8 */
[--C-:B------:R-:W-:Y:S01]  /*10600*/  FFMA.FTZ R122, R211, UR4, -R125.reuse ;  /* 0x00000004d37a7c23 */ /* 0x100fe2000801087d */
[----:B------:R-:W-:-:S04]  /*10610*/  FFMA.FTZ R215, R215, UR4, -R125 ;  /* 0x00000004d7d77c23 */ /* 0x000fc8000801087d */
[----:B------:R-:W-:Y:S08]  /*10620*/  MUFU.EX2 R166, R166 ;  /* 0x000000a600a67308 */ /* 0x000ff00000000800 */
[----:B------:R-:W5:Y:S08]  /*10630*/  MUFU.EX2 R164, R164 ;  /* 0x000000a400a47308 */ /* 0x000f700000000800 */
[----:B------:R-:W-:Y:S08]  /*10640*/  MUFU.EX2 R131, R131 ;  /* 0x0000008300837308 */ /* 0x000ff00000000800 */
[----:B------:R-:W-:Y:S08]  /*10650*/  MUFU.EX2 R130, R130 ;  /* 0x0000008200827308 */ /* 0x000ff00000000800 */
[----:B------:R-:W-:Y:S08]  /*10660*/  MUFU.EX2 R123, R123 ;  /* 0x0000007b007b7308 */ /* 0x000ff00000000800 */
[----:B------:R-:W1:Y:S08]  /*10670*/  MUFU.EX2 R122, R122 ;  /* 0x0000007a007a7308 */ /* 0x000e700000000800 */
[----:B------:R-:W-:Y:S08]  /*10680*/  MUFU.EX2 R121, R121 ;  /* 0x0000007900797308 */ /* 0x000ff00000000800 */
[----:B------:R-:W2:Y:S01]  /*10690*/  MUFU.EX2 R2, R215 ;  /* 0x000000d700027308 */ /* 0x000ea20000000800 */
[----:B----4-:R-:W-:Y:S01]  /*106a0*/  FMUL.FTZ R26, R154, R170 ;  /* 0x000000aa9a1a7220 */ /* 0x010fe20000410000 */
[----:B------:R-:W-:-:S02]  /*106b0*/  FFMA.FTZ R154, R33, UR4, -R125 ;  /* 0x00000004219a7c23 */ /* 0x000fc4000801087d */
[----:B------:R-:W4:Y:S01]  /*106c0*/  LDSM.16.MT88.4 R32, [R237+0xa800] ;  /* 0x00a80000ed20783b */ /* 0x000f220000004200 */
[--C-:B------:R-:W-:Y:S01]  /*106d0*/  FFMA.FTZ R129, R15, UR4, -R168.reuse ;  /* 0x000000040f817c23 */ /* 0x100fe200080108a8 */
[--C-:B------:R-:W-:Y:S01]  /*106e0*/  FFMA.FTZ R126, R10, UR4, -R168.reuse ;  /* 0x000000040a7e7c23 */ /* 0x100fe200080108a8 */
[--C-:B------:R-:W-:Y:S01]  /*106f0*/  FFMA.FTZ R169, R8, UR4, -R168.reuse ;  /* 0x0000000408a97c23 */ /* 0x100fe200080108a8 */
[----:B------:R-:W-:Y:S01]  /*10700*/  FFMA.FTZ R0, R9, UR4, -R168 ;  /* 0x0000000409007c23 */ /* 0x000fe200080108a8 */
[--C-:B------:R-:W-:Y:S01]  /*10710*/  FFMA.FTZ R48, R37, UR4, -R125.reuse ;  /* 0x0000000425307c23 */ /* 0x100fe2000801087d */
[----:B-----5:R-:W-:Y:S01]  /*10720*/  F2FP.F16.F32.PACK_AB R8, R164, R166 ;  /* 0x000000a6a408723e */ /* 0x020fe200000000ff */
[-C--:B------:R-:W-:Y:S01]  /*10730*/  FMUL.FTZ R14, R162, R170.reuse ;  /* 0x000000aaa20e7220 */ /* 0x080fe20000410000 */
[----:B-1----:R-:W-:Y:S01]  /*10740*/  F2FP.F16.F32.PACK_AB R9, R122, R123 ;  /* 0x0000007b7a09723e */ /* 0x002fe200000000ff */
[-C--:B------:R-:W-:Y:S01]  /*10750*/  FMUL.FTZ R15, R163, R170.reuse ;  /* 0x000000aaa30f7220 */ /* 0x080fe20000410000 */
[----:B------:R-:W-:Y:S01]  /*10760*/  F2FP.F16.F32.PACK_AB R10, R130, R131 ;  /* 0x00000083820a723e */ /* 0x000fe200000000ff */
[----:B------:R-:W-:Y:S01]  /*10770*/  FMUL.FTZ R25, R153, R171 ;  /* 0x000000ab99197220 */ /* 0x000fe20000410000 */
[-C--:B------:R-:W-:Y:S01]  /*10780*/  FMUL.FTZ R27, R155, R170.reuse ;  /* 0x000000aa9b1b7220 */ /* 0x080fe20000410000 */
[----:B--2---:R-:W-:Y:S01]  /*10790*/  F2FP.F16.F32.PACK_AB R11, R2, R121 ;  /* 0x00000079020b723e */ /* 0x004fe200000000ff */
        /* <DEDUP_REMOVED lines=22> */
[-C--:B------:R-:W-:Y:S01]  /*10900*/  FMUL.FTZ R134, R134, R170.reuse ;  /* 0x000000aa86867220 */ /* 0x080fe20000410000 */
[----:B------:R-:W-:Y:S01]  /*10910*/  FMUL.FTZ R135, R135, R170 ;  /* 0x000000aa87877220 */ /* 0x000fe20000410000 */
[----:B------:R-:W-:Y:S01]  /*10920*/  HMMA.16816.F32 R12, R8, R20, R12 ;  /* 0x00000014080c723c */ /* 0x000fe2000000180c */
[--C-:B------:R-:W-:Y:S01]  /*10930*/  FFMA.FTZ R248, R248, UR4, -R125.reuse ;  /* 0x00000004f8f87c23 */ /* 0x100fe2000801087d */
[----:B------:R-:W-:-:S04]  /*10940*/  FFMA.FTZ R214, R214, UR4, -R125 ;  /* 0x00000004d6d67c23 */ /* 0x000fc8000801087d */
[C---:B------:R-:W-:Y:S01]  /*10950*/  HMMA.16816.F32 R24, R8.reuse, R4, R24 ;  /* 0x000000040818723c */ /* 0x040fe20000001818 */
[----:B------:R-:W-:Y:S05]  /*10960*/  MUFU.EX2 R129, R129 ;  /* 0x0000008100817308 */ /* 0x000fea0000000800 */
[C---:B------:R-:W-:Y:S03]  /*10970*/  HMMA.16816.F32 R36, R8.reuse, R16, R36 ;  /* 0x000000100824723c */ /* 0x040fe60000001824 */
[----:B------:R-:W1:Y:S03]  /*10980*/  MUFU.EX2 R128, R128 ;  /* 0x0000008000807308 */ /* 0x000e660000000800 */
[C---:B------:R-:W-:Y:S06]  /*10990*/  HMMA.16816.F32 R20, R8.reuse, R22, R156 ;  /* 0x000000160814723c */ /* 0x040fec000000189c */
[C---:B------:R-:W-:Y:S01]  /*109a0*/  HMMA.16816.F32 R4, R8.reuse, R6, R148 ;  /* 0x000000060804723c */ /* 0x040fe20000001894 */
[----:B------:R-:W-:Y:S05]  /*109b0*/  MUFU.EX2 R127, R127 ;  /* 0x0000007f007f7308 */ /* 0x000fea0000000800 */
[C---:B------:R-:W-:Y:S03]  /*109c0*/  HMMA.16816.F32 R16, R8.reuse, R18, R140 ;  /* 0x000000120810723c */ /* 0x040fe6000000188c */
[----:B------:R-:W-:Y:S03]  /*109d0*/  MUFU.EX2 R126, R126 ;  /* 0x0000007e007e7308 */ /* 0x000fe60000000800 */
[C---:B---3--:R-:W-:Y:S06]  /*109e0*/  HMMA.16816.F32 R44, R8.reuse, R28, R44 ;  /* 0x0000001c082c723c */ /* 0x048fec000000182c */
[----:B------:R-:W-:Y:S01]  /*109f0*/  HMMA.16816.F32 R132, R8, R30, R132 ;  /* 0x0000001e0884723c */ /* 0x000fe20000001884 */
[----:B------:R-:W2:Y:S01]  /*10a00*/  LDSM.16.MT88.4 R8, [R232+0xa800] ;  /* 0x00a80000e808783b */ /* 0x000ea20000004200 */
[----:B------:R-:W-:Y:S01]  /*10a10*/  MUFU.EX2 R154, R154 ;  /* 0x0000009a009a7308 */ /* 0x000fe20000000800 */
[----:B------:R-:W-:-:S02]  /*10a20*/  FFMA.FTZ R136, R49, UR4, -R168 ;  /* 0x0000000431887c23 */ /* 0x000fc400080108a8 */
[----:B------:R-:W-:Y:S05]  /*10a30*/  LDSM.16.MT88.4 R28, [R237+0xb000] ;  /* 0x00b00000ed1c783b */ /* 0x000fea0000004200 */
[----:B------:R-:W3:Y:S08]  /*10a40*/  MUFU.EX2 R149, R248 ;  /* 0x000000f800957308 */ /* 0x000ef00000000800 */
[----:B------:R5:W-:Y:S08]  /*10a50*/  MUFU.EX2 R144, R48 ;  /* 0x0000003000907308 */ /* 0x000bf00000000800 */
[----:B------:R-:W4:Y:S01]  /*10a60*/  MUFU.EX2 R141, R214 ;  /* 0x000000d6008d7308 */ /* 0x000f220000000800 */
[----:B-----5:R-:W5:Y:S01]  /*10a70*/  LDSM.16.MT88.4 R48, [R233+0xa800] ;  /* 0x00a80000e930783b */ /* 0x020f620000004200 */
[----:B-1----:R-:W-:-:S02]  /*10a80*/  F2FP.F16.F32.PACK_AB R52, R128, R129 ;  /* 0x000000818034723e */ /* 0x002fc400000000ff */
[----:B---3--:R-:W-:Y:S02]  /*10a90*/  F2FP.F16.F32.PACK_AB R53, R149, R154 ;  /* 0x0000009a9535723e */ /* 0x008fe400000000ff */
[----:B------:R-:W-:Y:S02]  /*10aa0*/  F2FP.F16.F32.PACK_AB R54, R126, R127 ;  /* 0x0000007f7e36723e */ /* 0x000fe400000000ff */
[----:B----4-:R-:W-:Y:S01]  /*10ab0*/  F2FP.F16.F32.PACK_AB R55, R141, R144 ;  /* 0x000000908d37723e */ /* 0x010fe200000000ff */
[--C-:B------:R-:W-:Y:S01]  /*10ac0*/  FFMA.FTZ R140, R202, UR4, -R125.reuse ;  /* 0x00000004ca8c7c23 */ /* 0x100fe2000801087d */
[--C-:B------:R-:W-:Y:S01]  /*10ad0*/  FFMA.FTZ R143, R208, UR4, -R125.reuse ;  /* 0x00000004d08f7c23 */ /* 0x100fe2000801087d */
[--C-:B------:R-:W-:Y:S01]  /*10ae0*/  FFMA.FTZ R142, R201, UR4, -R125.reuse ;  /* 0x00000004c98e7c23 */ /* 0x100fe2000801087d */
[----:B------:R-:W-:-:S03]  /*10af0*/  FFMA.FTZ R145, R206, UR4, -R125 ;  /* 0x00000004ce917c23 */ /* 0x000fc6000801087d */
[C---:B------:R-:W-:Y:S06]  /*10b00*/  HMMA.16816.F32 R12, R52.reuse, R32, R12 ;  /* 0x00000020340c723c */ /* 0x040fec000000180c */
[C---:B------:R-:W-:Y:S01]  /*10b10*/  HMMA.16816.F32 R20, R52.reuse, R34, R20 ;  /* 0x000000223414723c */ /* 0x040fe20000001814 */
[----:B------:R-:W1:Y:S01]  /*10b20*/  LDSM.16.MT88.4 R32, [R234+0xb000] ;  /* 0x00b00000ea20783b */ /* 0x000e620000004200 */
[----:B------:R-:W-:Y:S08]  /*10b30*/  MUFU.EX2 R124, R124 ;  /* 0x0000007c007c7308 */ /* 0x000ff00000000800 */
[----:B------:R-:W3:Y:S08]  /*10b40*/  MUFU.EX2 R169, R169 ;  /* 0x000000a900a97308 */ /* 0x000ef00000000800 */
[----:B------:R-:W-:Y:S08]  /*10b50*/  MUFU.EX2 R0, R0 ;  /* 0x0000000000007308 */ /* 0x000ff00000000800 */
[----:B------:R-:W-:Y:S08]  /*10b60*/  MUFU.EX2 R161, R161 ;  /* 0x000000a100a17308 */ /* 0x000ff00000000800 */
[----:B------:R-:W-:Y:S08]  /*10b70*/  MUFU.EX2 R140, R140 ;  /* 0x0000008c008c7308 */ /* 0x000ff00000000800 */
[----:B------:R-:W4:Y:S08]  /*10b80*/  MUFU.EX2 R143, R143 ;  /* 0x0000008f008f7308 */ /* 0x000f300000000800 */
[----:B------:R-:W-:Y:S08]  /*10b90*/  MUFU.EX2 R142, R142 ;  /* 0x0000008e008e7308 */ /* 0x000ff00000000800 */
[----:B------:R-:W1:Y:S01]  /*10ba0*/  MUFU.EX2 R145, R145 ;  /* 0x0000009100917308 */ /* 0x000e620000000800 */
[C---:B--2---:R-:W-:Y:S06]  /*10bb0*/  HMMA.16816.F32 R44, R52.reuse, R8, R44 ;  /* 0x00000008342c723c */ /* 0x044fec000000182c */
[C---:B------:R-:W-:Y:S01]  /*10bc0*/  HMMA.16816.F32 R132, R52.reuse, R10, R132 ;  /* 0x0000000a3484723c */ /* 0x040fe20000001884 */
[----:B------:R-:W2:Y:S05]  /*10bd0*/  LDSM.16.MT88.4 R8, [R232+0xb000] ;  /* 0x00b00000e808783b */ /* 0x000eaa0000004200 */
[C---:B------:R-:W-:Y:S06]  /*10be0*/  HMMA.16816.F32 R24, R52.reuse, R40, R24 ;  /* 0x000000283418723c */ /* 0x040fec0000001818 */
[C---:B------:R-:W-:Y:S01]  /*10bf0*/  HMMA.16816.F32 R4, R52.reuse, R42, R4 ;  /* 0x0000002a3404723c */ /* 0x040fe20000001804 */
[----:B------:R-:W2:Y:S05]  /*10c00*/  LDSM.16.MT88.4 R40, [R233+0xb000] ;  /* 0x00b00000e928783b */ /* 0x000eaa0000004200 */
[C---:B-----5:R-:W-:Y:S06]  /*10c10*/  HMMA.16816.F32 R36, R52.reuse, R48, R36 ;  /* 0x000000303424723c */ /* 0x060fec0000001824 */
[----:B------:R-:W-:Y:S01]  /*10c20*/  HMMA.16816.F32 R16, R52, R50, R16 ;  /* 0x000000323410723c */ /* 0x000fe20000001810 */
[----:B---3--:R-:W-:-:S02]  /*10c30*/  F2FP.F16.F32.PACK_AB R48, R169, R124 ;  /* 0x0000007ca930723e */ /* 0x008fc400000000ff */
[----:B----4-:R-:W-:-:S04]  /*10c40*/  F2FP.F16.F32.PACK_AB R49, R143, R140 ;  /* 0x0000008c8f31723e */ /* 0x010fc800000000ff */
[----:B------:R-:W-:Y:S02]  /*10c50*/  F2FP.F16.F32.PACK_AB R50, R161, R0 ;  /* 0x00000000a132723e */ /* 0x000fe400000000ff */
[----:B-1----:R-:W-:-:S07]  /*10c60*/  F2FP.F16.F32.PACK_AB R51, R145, R142 ;  /* 0x0000008e9133723e */ /* 0x002fce00000000ff */
[C---:B------:R-:W-:Y:S06]  /*10c70*/  HMMA.16816.F32 R12, R48.reuse, R28, R12 ;  /* 0x0000001c300c723c */ /* 0x040fec000000180c */
[C---:B------:R-:W-:Y:S01]  /*10c80*/  HMMA.16816.F32 R20, R48.reuse, R30, R20 ;  /* 0x0000001e3014723c */ /* 0x040fe20000001814 */
[----:B------:R-:W1:Y:S01]  /*10c90*/  LDSM.16.MT88.4 R28, [R237+0xb800] ;  /* 0x00b80000ed1c783b */ /* 0x000e620000004200 */
[--C-:B------:R-:W-:Y:S01]  /*10ca0*/  FFMA.FTZ R137, R209, UR4, -R168.reuse ;  /* 0x00000004d1897c23 */ /* 0x100fe200080108a8 */
[--C-:B------:R-:W-:Y:S01]  /*10cb0*/  FFMA.FTZ R148, R178, UR4, -R125.reuse ;  /* 0x00000004b2947c23 */ /* 0x100fe2000801087d */
[--C-:B------:R-:W-:Y:S01]  /*10cc0*/  FFMA.FTZ R155, R194, UR4, -R125.reuse ;  /* 0x00000004c29b7c23 */ /* 0x100fe2000801087d */
[--C-:B------:R-:W-:Y:S01]  /*10cd0*/  FFMA.FTZ R150, R176, UR4, -R125.reuse ;  /* 0x00000004b0967c23 */ /* 0x100fe2000801087d */
[----:B------:R-:W-:Y:S01]  /*10ce0*/  HMMA.16816.F32 R24, R48, R32, R24 ;  /* 0x000000203018723c */ /* 0x000fe20000001818 */
[----:B------:R-:W-:Y:S01]  /*10cf0*/  FFMA.FTZ R157, R192, UR4, -R125 ;  /* 0x00000004c09d7c23 */ /* 0x000fe2000801087d */
[----:B------:R-:W-:-:S04]  /*10d00*/  FFMA.FTZ R245, R245, UR4, -R168 ;  /* 0x00000004f5f57c23 */ /* 0x000fc800080108a8 */
[C---:B------:R-:W-:Y:S01]  /*10d10*/  HMMA.16816.F32 R4, R48.reuse, R34, R4 ;  /* 0x000000223004723c */ /* 0x040fe20000001804 */
[----:B------:R-:W3:Y:S01]  /*10d20*/  LDSM.16.MT88.4 R32, [R234+0xb800] ;  /* 0x00b80000ea20783b */ /* 0x000ee20000004200 */
[----:B------:R-:W-:Y:S08]  /*10d30*/  MUFU.EX2 R160, R160 ;  /* 0x000000a000a07308 */ /* 0x000ff00000000800 */
[----:B------:R-:W4:Y:S08]  /*10d40*/  MUFU.EX2 R153, R245 ;  /* 0x000000f500997308 */ /* 0x000f300000000800 */
[----:B------:R-:W-:Y:S08]  /*10d50*/  MUFU.EX2 R152, R152 ;  /* 0x0000009800987308 */ /* 0x000ff00000000800 */
[----:B------:R-:W-:Y:S08]  /*10d60*/  MUFU.EX2 R137, R137 ;  /* 0x0000008900897308 */ /* 0x000ff00000000800 */
[----:B------:R-:W-:Y:S08]  /*10d70*/  MUFU.EX2 R148, R148 ;  /* 0x0000009400947308 */ /* 0x000ff00000000800 */
[----:B------:R-:W5:Y:S08]  /*10d80*/  MUFU.EX2 R155, R155 ;  /* 0x0000009b009b7308 */ /* 0x000f700000000800 */
[----:B------:R-:W-:Y:S08]  /*10d90*/  MUFU.EX2 R150, R150 ;  /* 0x0000009600967308 */ /* 0x000ff00000000800 */
[----:B------:R-:W1:Y:S01]  /*10da0*/  MUFU.EX2 R157, R157 ;  /* 0x0000009d009d7308 */ /* 0x000e620000000800 */
[C---:B--2---:R-:W-:Y:S06]  /*10db0*/  HMMA.16816.F32 R44, R48.reuse, R8, R44 ;  /* 0x00000008302c723c */ /* 0x044fec000000182c */
[----:B------:R-:W-:Y:S01]  /*10dc0*/  HMMA.16816.F32 R132, R48, R10, R132 ;  /* 0x0000000a3084723c */ /* 0x000fe20000001884 */
[----:B------:R-:W2:Y:S01]  /*10dd0*/  LDSM.16.MT88.4 R8, [R232+0xb800] ;  /* 0x00b80000e808783b */ /* 0x000ea20000004200 */
[----:B----4-:R-:W-:-:S02]  /*10de0*/  F2FP.F16.F32.PACK_AB R52, R153, R160 ;  /* 0x000000a09934723e */ /* 0x010fc400000000ff */
[----:B-----5:R-:W-:Y:S02]  /*10df0*/  F2FP.F16.F32.PACK_AB R53, R155, R148 ;  /* 0x000000949b35723e */ /* 0x020fe400000000ff */
[----:B------:R-:W-:Y:S01]  /*10e00*/  HMMA.16816.F32 R36, R48, R40, R36 ;  /* 0x000000283024723c */ /* 0x000fe20000001824 */
[----:B------:R-:W-:Y:S02]  /*10e10*/  F2FP.F16.F32.PACK_AB R54, R137, R152 ;  /* 0x000000988936723e */ /* 0x000fe400000000ff */
[----:B-1----:R-:W-:-:S03]  /*10e20*/  F2FP.F16.F32.PACK_AB R55, R157, R150 ;  /* 0x000000969d37723e */ /* 0x002fc600000000ff */
[----:B------:R-:W-:Y:S01]  /*10e30*/  HMMA.16816.F32 R16, R48, R42, R16 ;  /* 0x0000002a3010723c */ /* 0x000fe20000001810 */
[----:B------:R-:W1:Y:S05]  /*10e40*/  LDSM.16.MT88.4 R40, [R233+0xb800] ;  /* 0x00b80000e928783b */ /* 0x000e6a0000004200 */
[C---:B------:R-:W-:Y:S06]  /*10e50*/  HMMA.16816.F32 R12, R52.reuse, R28, R12 ;  /* 0x0000001c340c723c */ /* 0x040fec000000180c */
[C---:B------:R-:W-:Y:S01]  /*10e60*/  HMMA.16816.F32 R20, R52.reuse, R30, R20 ;  /* 0x0000001e3414723c */ /* 0x040fe20000001814 */
[----:B------:R-:W4:Y:S01]  /*10e70*/  LDSM.16.MT88.4 R28, [R237+0xc000] ;  /* 0x00c00000ed1c783b */ /* 0x000f220000004200 */
[--C-:B------:R-:W-:Y:S01]  /*10e80*/  FFMA.FTZ R158, R172, UR4, -R168.reuse ;  /* 0x00000004ac9e7c23 */ /* 0x100fe200080108a8 */
[--C-:B------:R-:W-:Y:S01]  /*10e90*/  FFMA.FTZ R162, R173, UR4, -R125.reuse ;  /* 0x00000004ada27c23 */ /* 0x100fe2000801087d */
[--C-:B------:R-:W-:Y:S01]  /*10ea0*/  FFMA.FTZ R172, R177, UR4, -R125.reuse ;  /* 0x00000004b1ac7c23 */ /* 0x100fe2000801087d */
[--C-:B------:R-:W-:Y:S01]  /*10eb0*/  FFMA.FTZ R139, R207, UR4, -R168.reuse ;  /* 0x00000004cf8b7c23 */ /* 0x100fe200080108a8 */
[--C-:B------:R-:W-:Y:S01]  /*10ec0*/  FFMA.FTZ R138, R203, UR4, -R168.reuse ;  /* 0x00000004cb8a7c23 */ /* 0x100fe200080108a8 */
[----:B------:R-:W-:Y:S01]  /*10ed0*/  FFMA.FTZ R147, R197, UR4, -R168 ;  /* 0x00000004c5937c23 */ /* 0x000fe200080108a8 */
[----:B---3--:R-:W-:Y:S01]  /*10ee0*/  HMMA.16816.F32 R24, R52, R32, R24 ;  /* 0x000000203418723c */ /* 0x008fe20000001818 */
[--C-:B------:R-:W-:Y:S01]  /*10ef0*/  FFMA.FTZ R173, R186, UR4, -R125.reuse ;  /* 0x00000004baad7c23 */ /* 0x100fe2000801087d */
[----:B------:R-:W-:-:S04]  /*10f00*/  FFMA.FTZ R177, R184, UR4, -R125 ;  /* 0x00000004b8b17c23 */ /* 0x000fc8000801087d */
[C---:B------:R-:W-:Y:S01]  /*10f10*/  HMMA.16816.F32 R4, R52.reuse, R34, R4 ;  /* 0x000000223404723c */ /* 0x040fe20000001804 */
        /* <DEDUP_REMOVED lines=14> */
[----:B------:R-:W-:Y:S01]  /*11000*/  HMMA.16816.F32 R36, R52, R40, R36 ;  /* 0x000000283424723c */ /* 0x000fe20000001824 */
[----:B------:R-:W-:Y:S02]  /*11010*/  F2FP.F16.F32.PACK_AB R50, R147, R138 ;  /* 0x0000008a9332723e */ /* 0x000fe400000000ff */
[----:B----4-:R-:W-:-:S03]  /*11020*/  F2FP.F16.F32.PACK_AB R51, R177, R172 ;  /* 0x000000acb133723e */ /* 0x010fc600000000ff */
        /* <DEDUP_REMOVED lines=9> */
[----:B------:R-:W-:Y:S01]  /*110c0*/  FFMA.FTZ R159, R189, UR4, -R168 ;  /* 0x00000004bd9f7c23 */ /* 0x000fe200080108a8 */
[--C-:B------:R-:W-:Y:S01]  /*110d0*/  FFMA.FTZ R178, R212, UR4, -R125.reuse ;  /* 0x00000004d4b27c23 */ /* 0x100fe2000801087d */
[--C-:B------:R-:W-:Y:S01]  /*110e0*/  FFMA.FTZ R3, R3, UR4, -R125.reuse ;  /* 0x0000000403037c23 */ /* 0x100fe2000801087d */
        /* <DEDUP_REMOVED lines=62> */
[--C-:B------:R-:W-:Y:S01]  /*114d0*/  FFMA.FTZ R63, R199, UR4, -R168.reuse ;  /* 0x00000004c73f7c23 */ /* 0x100fe200080108a8 */
[----:B------:R-:W-:Y:S01]  /*114e0*/  FFMA.FTZ R186, R67, UR4, -R168 ;  /* 0x0000000443ba7c23 */ /* 0x000fe200080108a8 */
[----:B---3--:R-:W-:Y:S01]  /*114f0*/  HMMA.16816.F32 R24, R48, R32, R24 ;  /* 0x000000203018723c */ /* 0x008fe20000001818 */
[----:B------:R-:W-:-:S05]  /*11500*/  FFMA.FTZ R188, R69, UR4, -R125 ;  /* 0x0000000445bc7c23 */ /* 0x000fca000801087d */
        /* <DEDUP_REMOVED lines=114> */
[----:B------:R-:W1:Y:S04]  /*11c30*/  LDSM.16.MT88.4 R40, [R233+0xf000] ;  /* 0x00f00000e928783b */ /* 0x000e680000004200 */
[----:B------:R-:W4:Y:S01]  /*11c40*/  LDSM.16.MT88.4 R52, [R234+0xf800] ;  /* 0x00f80000ea34783b */ /* 0x000f220000004200 */
[----:B------:R-:W-:Y:S01]  /*11c50*/  HMMA.16816.F32 R12, R48, R28, R12 ;  /* 0x0000001c300c723c */ /* 0x000fe2000000180c */
[----:B------:R-:W-:-:S05]  /*11c60*/  FFMA.FTZ R91, R95, UR4, -R168 ;  /* 0x000000045f5b7c23 */ /* 0x000fca00080108a8 */
[C---:B------:R-:W-:Y:S01]  /*11c70*/  HMMA.16816.F32 R20, R48.reuse, R30, R20 ;  /* 0x0000001e3014723c */ /* 0x040fe20000001814 */
[----:B------:R-:W5:Y:S01]  /*11c80*/  LDSM.16.MT88.4 R28, [R237+0xf800] ;  /* 0x00f80000ed1c783b */ /* 0x000f620000004200 */
[--C-:B------:R-:W-:Y:S01]  /*11c90*/  FFMA.FTZ R68, R68, UR4, -R168.reuse ;  /* 0x0000000444447c23 */ /* 0x100fe200080108a8 */
[--C-:B------:R-:W-:Y:S01]  /*11ca0*/  FFMA.FTZ R72, R72, UR4, -R168.reuse ;  /* 0x0000000448487c23 */ /* 0x100fe200080108a8 */
[----:B------:R-:W-:Y:S01]  /*11cb0*/  FFMA.FTZ R95, R99, UR4, -R168 ;  /* 0x00000004635f7c23 */ /* 0x000fe200080108a8 */
[--C-:B------:R-:W-:Y:S01]  /*11cc0*/  FFMA.FTZ R70, R70, UR4, -R125.reuse ;  /* 0x0000000446467c23 */ /* 0x100fe2000801087d */
[--C-:B------:R-:W-:Y:S01]  /*11cd0*/  FFMA.FTZ R97, R97, UR4, -R125.reuse ;  /* 0x0000000461617c23 */ /* 0x100fe2000801087d */
[--C-:B------:R-:W-:Y:S01]  /*11ce0*/  FFMA.FTZ R74, R74, UR4, -R125.reuse ;  /* 0x000000044a4a7c23 */ /* 0x100fe2000801087d */
[----:B------:R-:W-:Y:S01]  /*11cf0*/  FFMA.FTZ R101, R101, UR4, -R125 ;  /* 0x0000000465657c23 */ /* 0x000fe2000801087d */
[----:B------:R-:W-:Y:S01]  /*11d00*/  MUFU.EX2 R68, R68 ;  /* 0x0000004400447308 */ /* 0x000fe20000000800 */
[C---:B---3--:R-:W-:Y:S07]  /*11d10*/  HMMA.16816.F32 R24, R48.reuse, R32, R24 ;  /* 0x000000203018723c */ /* 0x048fee0000001818 */
[----:B------:R-:W3:Y:S08]  /*11d20*/  MUFU.EX2 R91, R91 ;  /* 0x0000005b005b7308 */ /* 0x000ef00000000800 */
[----:B------:R-:W-:Y:S08]  /*11d30*/  MUFU.EX2 R72, R72 ;  /* 0x0000004800487308 */ /* 0x000ff00000000800 */
[----:B------:R-:W-:Y:S08]  /*11d40*/  MUFU.EX2 R95, R95 ;  /* 0x0000005f005f7308 */ /* 0x000ff00000000800 */
[----:B------:R-:W-:Y:S08]  /*11d50*/  MUFU.EX2 R70, R70 ;  /* 0x0000004600467308 */ /* 0x000ff00000000800 */
[----:B------:R-:W1:Y:S08]  /*11d60*/  MUFU.EX2 R97, R97 ;  /* 0x0000006100617308 */ /* 0x000e700000000800 */
[----:B------:R-:W-:Y:S08]  /*11d70*/  MUFU.EX2 R74, R74 ;  /* 0x0000004a004a7308 */ /* 0x000ff00000000800 */
[----:B------:R-:W4:Y:S01]  /*11d80*/  MUFU.EX2 R101, R101 ;  /* 0x0000006500657308 */ /* 0x000f220000000800 */
[----:B--2---:R-:W-:Y:S01]  /*11d90*/  HMMA.16816.F32 R44, R48, R8, R44 ;  /* 0x00000008302c723c */ /* 0x004fe2000000182c */
[----:B---3--:R-:W-:-:S02]  /*11da0*/  F2FP.F16.F32.PACK_AB R56, R91, R68 ;  /* 0x000000445b38723e */ /* 0x008fc400000000ff */
[----:B-1----:R-:W-:-:S03]  /*11db0*/  F2FP.F16.F32.PACK_AB R57, R97, R70 ;  /* 0x000000466139723e */ /* 0x002fc600000000ff */
[----:B------:R-:W-:Y:S01]  /*11dc0*/  HMMA.16816.F32 R132, R48, R10, R132 ;  /* 0x0000000a3084723c */ /* 0x000fe20000001884 */
[----:B------:R-:W1:Y:S01]  /*11dd0*/  LDSM.16.MT88.4 R8, [R237+0x10000] ;  /* 0x01000000ed08783b */ /* 0x000e620000004200 */
[----:B------:R-:W-:Y:S01]  /*11de0*/  F2FP.F16.F32.PACK_AB R58, R95, R72 ;  /* 0x000000485f3a723e */ /* 0x000fe200000000ff */
[----:B------:R-:W-:-:S03]  /*11df0*/  FFMA.FTZ R99, R103, UR4, -R168 ;  /* 0x0000000467637c23 */ /* 0x000fc600080108a8 */
[----:B------:R-:W-:Y:S01]  /*11e00*/  HMMA.16816.F32 R36, R48, R40, R36 ;  /* 0x000000283024723c */ /* 0x000fe20000001824 */
[----:B----4-:R-:W-:-:S05]  /*11e10*/  F2FP.F16.F32.PACK_AB R59, R101, R74 ;  /* 0x0000004a653b723e */ /* 0x010fca00000000ff */
[----:B------:R-:W-:Y:S01]  /*11e20*/  HMMA.16816.F32 R16, R48, R42, R16 ;  /* 0x0000002a3010723c */ /* 0x000fe20000001810 */
[----:B------:R-:W2:Y:S01]  /*11e30*/  LDSM.16.MT88.4 R40, [R232+0xf800] ;  /* 0x00f80000e828783b */ /* 0x000ea20000004200 */
[--C-:B------:R-:W-:Y:S01]  /*11e40*/  FFMA.FTZ R76, R76, UR4, -R168.reuse ;  /* 0x000000044c4c7c23 */ /* 0x100fe200080108a8 */
[--C-:B------:R-:W-:Y:S01]  /*11e50*/  FFMA.FTZ R80, R80, UR4, -R168.reuse ;  /* 0x0000000450507c23 */ /* 0x100fe200080108a8 */
[----:B------:R-:W-:Y:S01]  /*11e60*/  FFMA.FTZ R103, R107, UR4, -R168 ;  /* 0x000000046b677c23 */ /* 0x000fe200080108a8 */
[--C-:B------:R-:W-:Y:S01]  /*11e70*/  FFMA.FTZ R78, R78, UR4, -R125.reuse ;  /* 0x000000044e4e7c23 */ /* 0x100fe2000801087d */
[----:B------:R-:W-:Y:S01]  /*11e80*/  HMMA.16816.F32 R24, R56, R52, R24 ;  /* 0x000000343818723c */ /* 0x000fe20000001818 */
[----:B------:R-:W-:-:S06]  /*11e90*/  FFMA.FTZ R105, R105, UR4, -R125 ;  /* 0x0000000469697c23 */ /* 0x000fcc000801087d */
[--C-:B------:R-:W-:Y:S01]  /*11ea0*/  FFMA.FTZ R52, R82, UR4, -R125.reuse ;  /* 0x0000000452347c23 */ /* 0x100fe2000801087d */
[----:B------:R-:W-:Y:S01]  /*11eb0*/  FFMA.FTZ R53, R108, UR4, -R125 ;  /* 0x000000046c357c23 */ /* 0x000fe2000801087d */
[----:B------:R-:W-:Y:S01]  /*11ec0*/  HMMA.16816.F32 R4, R48, R34, R4 ;  /* 0x000000223004723c */ /* 0x000fe20000001804 */
[----:B------:R-:W3:Y:S01]  /*11ed0*/  LDSM.16.MT88.4 R32, [R233+0xf800] ;  /* 0x00f80000e920783b */ /* 0x000ee20000004200 */
[----:B------:R-:W-:Y:S01]  /*11ee0*/  MUFU.EX2 R76, R76 ;  /* 0x0000004c004c7308 */ /* 0x000fe20000000800 */
[----:B------:R-:W-:Y:S01]  /*11ef0*/  FFMA.FTZ R171, R251, R171, R166 ;  /* 0x000000abfbab7223 */ /* 0x000fe200000100a6 */
[----:B------:R-:W-:Y:S02]  /*11f00*/  FFMA.FTZ R123, R252, R170, R123 ;  /* 0x000000aafc7b7223 */ /* 0x000fe4000001007b */
[C---:B-----5:R-:W-:Y:S04]  /*11f10*/  HMMA.16816.F32 R12, R56.reuse, R28, R12 ;  /* 0x0000001c380c723c */ /* 0x060fe8000000180c */
[----:B------:R-:W4:Y:S02]  /*11f20*/  MUFU.EX2 R99, R99 ;  /* 0x0000006300637308 */ /* 0x000f240000000800 */
[----:B------:R-:W-:Y:S01]  /*11f30*/  HMMA.16816.F32 R20, R56, R30, R20 ;  /* 0x0000001e3814723c */ /* 0x000fe20000001814 */
[----:B------:R-:W5:Y:S05]  /*11f40*/  LDSM.16.MT88.4 R28, [R234+0x10000] ;  /* 0x01000000ea1c783b */ /* 0x000f6a0000004200 */
[----:B------:R-:W-:Y:S01]  /*11f50*/  MUFU.EX2 R80, R80 ;  /* 0x0000005000507308 */ /* 0x000fe20000000800 */
[----:B------:R-:W-:Y:S01]  /*11f60*/  FADD.FTZ R164, R164, R171 ;  /* 0x000000aba4a47221 */ /* 0x000fe20000010000 */
[----:B------:R-:W-:-:S06]  /*11f70*/  FADD.FTZ R122, R122, R123 ;  /* 0x0000007b7a7a7221 */ /* 0x000fcc0000010000 */
[----:B------:R-:W-:Y:S08]  /*11f80*/  MUFU.EX2 R103, R103 ;  /* 0x0000006700677308 */ /* 0x000ff00000000800 */
[----:B------:R-:W-:Y:S08]  /*11f90*/  MUFU.EX2 R78, R78 ;  /* 0x0000004e004e7308 */ /* 0x000ff00000000800 */
[----:B------:R-:W1:Y:S08]  /*11fa0*/  MUFU.EX2 R105, R105 ;  /* 0x0000006900697308 */ /* 0x000e700000000800 */
[----:B------:R-:W-:Y:S08]  /*11fb0*/  MUFU.EX2 R52, R52 ;  /* 0x0000003400347308 */ /* 0x000ff00000000800 */
[----:B------:R-:W2:Y:S01]  /*11fc0*/  MUFU.EX2 R53, R53 ;  /* 0x0000003500357308 */ /* 0x000ea20000000800 */
[----:B------:R-:W-:Y:S01]  /*11fd0*/  FADD.FTZ R131, R131, R164 ;  /* 0x000000a483837221 */ /* 0x000fe20000010000 */
[----:B------:R-:W-:-:S03]  /*11fe0*/  FADD.FTZ R121, R121, R122 ;  /* 0x0000007a79797221 */ /* 0x000fc60000010000 */
[----:B------:R-:W-:Y:S01]  /*11ff0*/  FADD.FTZ R130, R130, R131 ;  /* 0x0000008382827221 */ /* 0x000fe20000010000 */
[----:B------:R-:W-:Y:S01]  /*12000*/  FADD.FTZ R121, R2, R121 ;  /* 0x0000007902797221 */ /* 0x000fe20000010000 */
[----:B----4-:R-:W-:Y:S02]  /*12010*/  F2FP.F16.F32.PACK_AB R48, R99, R76 ;  /* 0x0000004c6330723e */ /* 0x010fe400000000ff */
[----:B-1----:R-:W-:Y:S01]  /*12020*/  F2FP.F16.F32.PACK_AB R49, R105, R78 ;  /* 0x0000004e6931723e */ /* 0x002fe200000000ff */
[----:B------:R-:W-:Y:S01]  /*12030*/  FADD.FTZ R129, R129, R130 ;  /* 0x0000008281817221 */ /* 0x000fe20000010000 */
[----:B------:R-:W-:Y:S01]  /*12040*/  F2FP.F16.F32.PACK_AB R50, R103, R80 ;  /* 0x000000506732723e */ /* 0x000fe200000000ff */
[----:B------:R-:W-:Y:S01]  /*12050*/  FADD.FTZ R154, R154, R121 ;  /* 0x000000799a9a7221 */ /* 0x000fe20000010000 */
[----:B--2---:R-:W-:Y:S01]  /*12060*/  F2FP.F16.F32.PACK_AB R51, R53, R52 ;  /* 0x000000343533723e */ /* 0x004fe200000000ff */
[----:B------:R-:W-:Y:S02]  /*12070*/  FADD.FTZ R128, R128, R129 ;  /* 0x0000008180807221 */ /* 0x000fe40000010000 */
[----:B------:R-:W-:-:S04]  /*12080*/  FADD.FTZ R149, R149, R154 ;  /* 0x0000009a95957221 */ /* 0x000fc80000010000 */
[----:B------:R-:W-:Y:S01]  /*12090*/  FADD.FTZ R144, R144, R149 ;  /* 0x0000009590907221 */ /* 0x000fe20000010000 */
[----:B------:R-:W-:Y:S03]  /*120a0*/  HMMA.16816.F32 R12, R48, R8, R12 ;  /* 0x00000008300c723c */ /* 0x000fe6000000180c */
[----:B------:R-:W-:-:S04]  /*120b0*/  FADD.FTZ R141, R141, R144 ;  /* 0x000000908d8d7221 */ /* 0x000fc80000010000 */
[----:B------:R-:W-:Y:S01]  /*120c0*/  FADD.FTZ R9, R127, R128 ;  /* 0x000000807f097221 */ /* 0x000fe20000010000 */
[C---:B------:R-:W-:Y:S03]  /*120d0*/  HMMA.16816.F32 R44, R56.reuse, R40, R44 ;  /* 0x00000028382c723c */ /* 0x040fe6000000182c */
[----:B------:R-:W-:Y:S01]  /*120e0*/  FADD.FTZ R9, R126, R9 ;  /* 0x000000097e097221 */ /* 0x000fe20000010000 */
[----:B------:R-:W-:Y:S02]  /*120f0*/  FADD.FTZ R140, R140, R141 ;  /* 0x0000008d8c8c7221 */ /* 0x000fe40000010000 */
[----:B------:R-:W-:Y:S01]  /*12100*/  HMMA.16816.F32 R132, R56, R42, R132 ;  /* 0x0000002a3884723c */ /* 0x000fe20000001884 */
[----:B------:R-:W1:Y:S01]  /*12110*/  LDSM.16.MT88.4 R40, [R232+0x10000] ;  /* 0x01000000e828783b */ /* 0x000e620000004200 */
[----:B------:R-:W-:Y:S01]  /*12120*/  FADD.FTZ R124, R124, R9 ;  /* 0x000000097c7c7221 */ /* 0x000fe20000010000 */
[----:B------:R-:W-:-:S03]  /*12130*/  FADD.FTZ R143, R143, R140 ;  /* 0x0000008c8f8f7221 */ /* 0x000fc60000010000 */
[----:B------:R-:W-:Y:S01]  /*12140*/  FADD.FTZ R169, R169, R124 ;  /* 0x0000007ca9a97221 */ /* 0x000fe20000010000 */
[----:B---3--:R-:W-:Y:S01]  /*12150*/  HMMA.16816.F32 R36, R56, R32, R36 ;  /* 0x000000203824723c */ /* 0x008fe20000001824 */
[----:B------:R-:W-:-:S05]  /*12160*/  FADD.FTZ R142, R142, R143 ;  /* 0x0000008f8e8e7221 */ /* 0x000fca0000010000 */
[----:B------:R-:W-:Y:S01]  /*12170*/  HMMA.16816.F32 R16, R56, R34, R16 ;  /* 0x000000223810723c */ /* 0x000fe20000001810 */
[----:B------:R-:W2:Y:S05]  /*12180*/  LDSM.16.MT88.4 R32, [R233+0x10000] ;  /* 0x01000000e920783b */ /* 0x000eaa0000004200 */
[C---:B------:R-:W-:Y:S01]  /*12190*/  HMMA.16816.F32 R20, R48.reuse, R10, R20 ;  /* 0x0000000a3014723c */ /* 0x040fe20000001814 */
[----:B------:R-:W3:Y:S05]  /*121a0*/  LDSM.16.MT88.4 R8, [R237+0x10800] ;  /* 0x01080000ed08783b */ /* 0x000eea0000004200 */
[----:B-----5:R-:W-:Y:S01]  /*121b0*/  HMMA.16816.F32 R24, R48, R28, R24 ;  /* 0x0000001c3018723c */ /* 0x020fe20000001818 */
[----:B------:R-:W-:Y:S01]  /*121c0*/  FADD.FTZ R145, R145, R142 ;  /* 0x0000008e91917221 */ /* 0x000fe20000010000 */
[--C-:B------:R-:W-:Y:S01]  /*121d0*/  FFMA.FTZ R107, R112, UR4, -R125.reuse ;  /* 0x00000004706b7c23 */ /* 0x100fe2000801087d */
[----:B------:R-:W-:Y:S01]  /*121e0*/  FFMA.FTZ R88, R88, UR4, -R168 ;  /* 0x0000000458587c23 */ /* 0x000fe200080108a8 */
[----:B------:R-:W-:-:S03]  /*121f0*/  FFMA.FTZ R90, R90, UR4, -R125 ;  /* 0x000000045a5a7c23 */ /* 0x000fc6000801087d */
[----:B------:R-:W-:Y:S01]  /*12200*/  FADD.FTZ R28, R0, R169 ;  /* 0x000000a9001c7221 */ /* 0x000fe20000010000 */
[----:B------:R-:W-:Y:S01]  /*12210*/  HMMA.16816.F32 R4, R56, R54, R4 ;  /* 0x000000363804723c */ /* 0x000fe20000001804 */
[--C-:B------:R-:W-:Y:S01]  /*12220*/  FFMA.FTZ R82, R96, UR4, -R168.reuse ;  /* 0x0000000460527c23 */ /* 0x100fe200080108a8 */
[----:B------:R-:W-:Y:S01]  /*12230*/  FFMA.FTZ R100, R100, UR4, -R168 ;  /* 0x0000000464647c23 */ /* 0x000fe200080108a8 */
[----:B------:R-:W-:Y:S01]  /*12240*/  FADD.FTZ R161, R161, R28 ;  /* 0x0000001ca1a17221 */ /* 0x000fe20000010000 */
[----:B------:R-:W-:Y:S01]  /*12250*/  FADD.FTZ R148, R148, R145 ;  /* 0x0000009194947221 */ /* 0x000fe20000010000 */
[----:B------:R-:W-:Y:S02]  /*12260*/  LDSM.16.MT88.4 R140, [R233+0x11800] ;  /* 0x01180000e98c783b */ /* 0x000fe40000004200 */
[----:B------:R-:W-:Y:S01]  /*12270*/  FADD.FTZ R160, R160, R161 ;  /* 0x000000a1a0a07221 */ /* 0x000fe20000010000 */
[--C-:B------:R-:W-:Y:S01]  /*12280*/  FFMA.FTZ R54, R84, UR4, -R168.reuse ;  /* 0x0000000454367c23 */ /* 0x100fe200080108a8 */
[--C-:B------:R-:W-:Y:S01]  /*12290*/  FFMA.FTZ R55, R109, UR4, -R168.reuse ;  /* 0x000000046d377c23 */ /* 0x100fe200080108a8 */
[----:B------:R-:W-:Y:S01]  /*122a0*/  FFMA.FTZ R57, R111, UR4, -R168 ;  /* 0x000000046f397c23 */ /* 0x000fe200080108a8 */
[--C-:B------:R-:W-:Y:S01]  /*122b0*/  FFMA.FTZ R56, R86, UR4, -R125.reuse ;  /* 0x0000000456387c23 */ /* 0x100fe2000801087d */
[----:B------:R-:W-:Y:S01]  /*122c0*/  FFMA.FTZ R59, R110, UR4, -R125 ;  /* 0x000000046e3b7c23 */ /* 0x000fe2000801087d */
[----:B------:R-:W-:Y:S01]  /*122d0*/  FADD.FTZ R153, R153, R160 ;  /* 0x000000a099997221 */ /* 0x000fe20000010000 */
[----:B------:R-:W-:Y:S01]  /*122e0*/  FADD.FTZ R155, R155, R148 ;  /* 0x000000949b9b7221 */ /* 0x000fe20000010000 */
[----:B------:R-:W-:Y:S02]  /*122f0*/  MUFU.EX2 R54, R54 ;  /* 0x0000003600367308 */ /* 0x000fe40000000800 */
[----:B------:R-:W-:Y:S01]  /*12300*/  FADD.FTZ R152, R152, R153 ;  /* 0x0000009998987221 */ /* 0x000fe20000010000 */
[----:B------:R-:W-:-:S05]  /*12310*/  FADD.FTZ R150, R150, R155 ;  /* 0x0000009b96967221 */ /* 0x000fca0000010000 */
[----:B------:R-:W4:Y:S01]  /*12320*/  MUFU.EX2 R55, R55 ;  /* 0x0000003700377308 */ /* 0x000f220000000800 */
[----:B------:R-:W-:Y:S01]  /*12330*/  FADD.FTZ R137, R137, R152 ;  /* 0x0000009889897221 */ /* 0x000fe20000010000 */
[----:B------:R-:W-:-:S06]  /*12340*/  FADD.FTZ R157, R157, R150 ;  /* 0x000000969d9d7221 */ /* 0x000fcc0000010000 */
[----:B------:R-:W-:Y:S08]  /*12350*/  MUFU.EX2 R2, R88 ;  /* 0x0000005800027308 */ /* 0x000ff00000000800 */
[----:B------:R-:W-:Y:S08]  /*12360*/  MUFU.EX2 R57, R57 ;  /* 0x0000003900397308 */ /* 0x000ff00000000800 */
[----:B------:R-:W-:Y:S08]  /*12370*/  MUFU.EX2 R56, R56 ;  /* 0x0000003800387308 */ /* 0x000ff00000000800 */
[----:B------:R-:W5:Y:S08]  /*12380*/  MUFU.EX2 R59, R59 ;  /* 0x0000003b003b7308 */ /* 0x000f700000000800 */
[----:B------:R-:W-:Y:S08]  /*12390*/  MUFU.EX2 R0, R90 ;  /* 0x0000005a00007308 */ /* 0x000ff00000000800 */
[----:B------:R-:W2:Y:S01]  /*123a0*/  MUFU.EX2 R107, R107 ;  /* 0x0000006b006b7308 */ /* 0x000ea20000000800 */
[----:B------:R-:W-:Y:S01]  /*123b0*/  FADD.FTZ R136, R136, R137 ;  /* 0x0000008988887221 */ /* 0x000fe20000010000 */
[----:B------:R-:W-:-:S03]  /*123c0*/  FADD.FTZ R162, R162, R157 ;  /* 0x0000009da2a27221 */ /* 0x000fc60000010000 */
[----:B------:R-:W-:Y:S01]  /*123d0*/  FADD.FTZ R139, R139, R136 ;  /* 0x000000888b8b7221 */ /* 0x000fe20000010000 */
[----:B------:R-:W-:Y:S01]  /*123e0*/  FADD.FTZ R173, R173, R162 ;  /* 0x000000a2adad7221 */ /* 0x000fe20000010000 */
[----:B-1----:R-:W-:Y:S02]  /*123f0*/  HMMA.16816.F32 R44, R48, R40, R44 ;  /* 0x00000028302c723c */ /* 0x002fe4000000182c */
[----:B------:R-:W-:Y:S01]  /*12400*/  FADD.FTZ R138, R138, R139 ;  /* 0x0000008b8a8a7221 */ /* 0x000fe20000010000 */
[----:B------:R-:W-:-:S03]  /*12410*/  FADD.FTZ R172, R172, R173 ;  /* 0x000000adacac7221 */ /* 0x000fc60000010000 */
[----:B------:R-:W-:Y:S01]  /*12420*/  HMMA.16816.F32 R132, R48, R42, R132 ;  /* 0x0000002a3084723c */ /* 0x000fe20000001884 */
[----:B----4-:R-:W-:Y:S02]  /*12430*/  F2FP.F16.F32.PACK_AB R40, R55, R54 ;  /* 0x000000363728723e */ /* 0x010fe400000000ff */
[----:B-----5:R-:W-:-:S04]  /*12440*/  F2FP.F16.F32.PACK_AB R41, R59, R56 ;  /* 0x000000383b29723e */ /* 0x020fc800000000ff */
[----:B------:R-:W-:Y:S02]  /*12450*/  F2FP.F16.F32.PACK_AB R42, R57, R2 ;  /* 0x00000002392a723e */ /* 0x000fe400000000ff */
[----:B--2---:R-:W-:Y:S01]  /*12460*/  F2FP.F16.F32.PACK_AB R43, R107, R0 ;  /* 0x000000006b2b723e */ /* 0x004fe200000000ff */
[----:B------:R-:W-:Y:S01]  /*12470*/  FADD.FTZ R138, R147, R138 ;  /* 0x0000008a938a7221 */ /* 0x000fe20000010000 */
[----:B------:R-:W-:Y:S01]  /*12480*/  FADD.FTZ R177, R177, R172 ;  /* 0x000000acb1b17221 */ /* 0x000fe20000010000 */
[----:B------:R-:W-:Y:S01]  /*12490*/  HMMA.16816.F32 R4, R48, R30, R4 ;  /* 0x0000001e3004723c */ /* 0x000fe20000001804 */
[----:B------:R-:W1:Y:S01]  /*124a0*/  LDSM.16.MT88.4 R28, [R234+0x10800] ;  /* 0x01080000ea1c783b */ /* 0x000e620000004200 */
[----:B------:R-:W-:-:S04]  /*124b0*/  FADD.FTZ R151, R151, R138 ;  /* 0x0000008a97977221 */ /* 0x000fc80000010000 */
[C---:B------:R-:W-:Y:S06]  /*124c0*/  HMMA.16816.F32 R36, R48.reuse, R32, R36 ;  /* 0x000000203024723c */ /* 0x040fec0000001824 */
[----:B------:R-:W-:Y:S01]  /*124d0*/  HMMA.16816.F32 R16, R48, R34, R16 ;  /* 0x000000223010723c */ /* 0x000fe20000001810 */
[----:B------:R-:W2:Y:S05]  /*124e0*/  LDSM.16.MT88.4 R48, [R232+0x10800] ;  /* 0x01080000e830783b */ /* 0x000eaa0000004200 */
[----:B---3--:R-:W-:Y:S01]  /*124f0*/  HMMA.16816.F32 R12, R40, R8, R12 ;  /* 0x00000008280c723c */ /* 0x008fe2000000180c */
[----:B------:R-:W-:Y:S01]  /*12500*/  FADD.FTZ R151, R146, R151 ;  /* 0x0000009792977221 */ /* 0x000fe20000010000 */
[----:B------:R-:W3:Y:S05]  /*12510*/  LDSM.16.MT88.4 R32, [R233+0x10800] ;  /* 0x01080000e920783b */ /* 0x000eea0000004200 */
[----:B------:R-:W-:-:S04]  /*12520*/  FADD.FTZ R8, R178, R177 ;  /* 0x000000b1b2087221 */ /* 0x000fc80000010000 */
[----:B------:R-:W-:Y:S01]  /*12530*/  FADD.FTZ R8, R3, R8 ;  /* 0x0000000803087221 */ /* 0x000fe20000010000 */
[----:B------:R-:W-:Y:S01]  /*12540*/  FADD.FTZ R156, R156, R151 ;  /* 0x000000979c9c7221 */ /* 0x000fe20000010000 */
[C---:B------:R-:W-:Y:S01]  /*12550*/  HMMA.16816.F32 R20, R40.reuse, R10, R20 ;  /* 0x0000000a2814723c */ /* 0x040fe20000001814 */
[----:B------:R-:W-:Y:S01]  /*12560*/  FFMA.FTZ R109, R113, UR4, -R168 ;  /* 0x00000004716d7c23 */ /* 0x000fe200080108a8 */
[----:B------:R-:W-:Y:S01]  /*12570*/  FADD.FTZ R183, R183, R8 ;  /* 0x00000008b7b77221 */ /* 0x000fe20000010000 */
[----:B------:R-:W-:Y:S01]  /*12580*/  FADD.FTZ R159, R159, R156 ;  /* 0x0000009c9f9f7221 */ /* 0x000fe20000010000 */
[----:B------:R-:W4:Y:S02]  /*12590*/  LDSM.16.MT88.4 R8, [R237+0x11000] ;  /* 0x01100000ed08783b */ /* 0x000f240000004200 */
[----:B------:R-:W-:Y:S01]  /*125a0*/  FADD.FTZ R184, R184, R183 ;  /* 0x000000b7b8b87221 */ /* 0x000fe20000010000 */
[----:B------:R-:W-:Y:S01]  /*125b0*/  FADD.FTZ R158, R158, R159 ;  /* 0x0000009f9e9e7221 */ /* 0x000fe20000010000 */
[--C-:B------:R-:W-:Y:S01]  /*125c0*/  FFMA.FTZ R58, R92, UR4, -R168.reuse ;  /* 0x000000045c3a7c23 */ /* 0x100fe200080108a8 */
[----:B------:R-:W-:Y:S01]  /*125d0*/  FFMA.FTZ R111, R115, UR4, -R168 ;  /* 0x00000004736f7c23 */ /* 0x000fe200080108a8 */
[----:B------:R-:W-:Y:S01]  /*125e0*/  FADD.FTZ R185, R185, R184 ;  /* 0x000000b8b9b97221 */ /* 0x000fe20000010000 */
[----:B------:R-:W-:Y:S01]  /*125f0*/  FADD.FTZ R163, R163, R158 ;  /* 0x0000009ea3a37221 */ /* 0x000fe20000010000 */
[C---:B-1----:R-:W-:Y:S01]  /*12600*/  HMMA.16816.F32 R24, R40.reuse, R28, R24 ;  /* 0x0000001c2818723c */ /* 0x042fe20000001818 */
[----:B------:R-:W-:Y:S01]  /*12610*/  FFMA.FTZ R84, R94, UR4, -R125 ;  /* 0x000000045e547c23 */ /* 0x000fe2000801087d */
[----:B------:R-:W-:Y:S01]  /*12620*/  FADD.FTZ R192, R192, R185 ;  /* 0x000000b9c0c07221 */ /* 0x000fe20000010000 */
[----:B------:R-:W-:Y:S01]  /*12630*/  FADD.FTZ R174, R174, R163 ;  /* 0x000000a3aeae7221 */ /* 0x000fe20000010000 */
[--C-:B------:R-:W-:Y:S01]  /*12640*/  FFMA.FTZ R3, R114, UR4, -R125.reuse ;  /* 0x0000000472037c23 */ /* 0x100fe2000801087d */
[--C-:B------:R-:W-:Y:S01]  /*12650*/  FFMA.FTZ R86, R98, UR4, -R125.reuse ;  /* 0x0000000462567c23 */ /* 0x100fe2000801087d */
[----:B------:R-:W-:Y:S01]  /*12660*/  FADD.FTZ R187, R187, R192 ;  /* 0x000000c0bbbb7221 */ /* 0x000fe20000010000 */
[----:B------:R-:W-:Y:S01]  /*12670*/  FADD.FTZ R181, R181, R174 ;  /* 0x000000aeb5b57221 */ /* 0x000fe20000010000 */
[C---:B------:R-:W-:Y:S01]  /*12680*/  HMMA.16816.F32 R4, R40.reuse, R30, R4 ;  /* 0x0000001e2804723c */ /* 0x040fe20000001804 */
[----:B------:R-:W-:Y:S01]  /*12690*/  FFMA.FTZ R113, R116, UR4, -R125 ;  /* 0x0000000474717c23 */ /* 0x000fe2000801087d */
[----:B------:R-:W-:Y:S01]  /*126a0*/  FADD.FTZ R194, R194, R187 ;  /* 0x000000bbc2c27221 */ /* 0x000fe20000010000 */
[----:B------:R-:W-:Y:S01]  /*126b0*/  FADD.FTZ R176, R176, R181 ;  /* 0x000000b5b0b07221 */ /* 0x000fe20000010000 */
[----:B------:R-:W1:Y:S02]  /*126c0*/  LDSM.16.MT88.4 R28, [R234+0x11000] ;  /* 0x01100000ea1c783b */ /* 0x000e640000004200 */
[----:B------:R-:W-:Y:S01]  /*126d0*/  FADD.FTZ R75, R75, R194 ;  /* 0x000000c24b4b7221 */ /* 0x000fe20000010000 */
[----:B------:R-:W-:Y:S01]  /*126e0*/  FADD.FTZ R176, R61, R176 ;  /* 0x000000b03db07221 */ /* 0x000fe20000010000 */
[----:B--2---:R-:W-:Y:S01]  /*126f0*/  HMMA.16816.F32 R44, R40, R48, R44 ;  /* 0x00000030282c723c */ /* 0x004fe2000000182c */
[----:B------:R-:W-:Y:S01]  /*12700*/  MUFU.EX2 R58, R58 ;  /* 0x0000003a003a7308 */ /* 0x000fe20000000800 */
[----:B------:R-:W-:Y:S01]  /*12710*/  FADD.FTZ R190, R190, R75 ;  /* 0x0000004bbebe7221 */ /* 0x000fe20000010000 */
[----:B------:R-:W2:Y:S03]  /*12720*/  LDSM.16.MT88.4 R156, [R237+0x11800] ;  /* 0x01180000ed9c783b */ /* 0x000ea60000004200 */
[----:B------:R-:W-:Y:S01]  /*12730*/  FADD.FTZ R65, R65, R190 ;  /* 0x000000be41417221 */ /* 0x000fe20000010000 */
[----:B------:R-:W-:-:S02]  /*12740*/  FADD.FTZ R49, R63, R176 ;  /* 0x000000b03f317221 */ /* 0x000fc40000010000 */
[----:B------:R-:W-:Y:S01]  /*12750*/  MUFU.EX2 R82, R82 ;  /* 0x0000005200527308 */ /* 0x000fe20000000800 */
[----:B------:R-:W-:Y:S01]  /*12760*/  FADD.FTZ R188, R188, R65 ;  /* 0x00000041bcbc7221 */ /* 0x000fe20000010000 */
[----:B------:R-:W-:Y:S01]  /*12770*/  FADD.FTZ R186, R186, R49 ;  /* 0x00000031baba7221 */ /* 0x000fe20000010000 */
[C---:B---3--:R-:W-:Y:S01]  /*12780*/  HMMA.16816.F32 R36, R40.reuse, R32, R36 ;  /* 0x000000202824723c */ /* 0x048fe20000001824 */
[----:B------:R-:W-:Y:S01]  /*12790*/  FFMA.FTZ R88, R117, UR4, -R168 ;  /* 0x0000000475587c23 */ /* 0x000fe200080108a8 */
[----:B------:R-:W-:Y:S01]  /*127a0*/  FADD.FTZ R83, R83, R188 ;  /* 0x000000bc53537221 */ /* 0x000fe20000010000 */
[----:B------:R-:W-:Y:S01]  /*127b0*/  FADD.FTZ R67, R67, R186 ;  /* 0x000000ba43437221 */ /* 0x000fe20000010000 */
[----:B------:R-:W-:Y:S01]  /*127c0*/  FFMA.FTZ R90, R104, UR4, -R168 ;  /* 0x00000004685a7c23 */ /* 0x000fe200080108a8 */
[----:B------:R-:W3:Y:S01]  /*127d0*/  MUFU.EX2 R109, R109 ;  /* 0x0000006d006d7308 */ /* 0x000ee20000000800 */
[----:B------:R-:W-:Y:S01]  /*127e0*/  FADD.FTZ R182, R182, R83 ;  /* 0x00000053b6b67221 */ /* 0x000fe20000010000 */
[----:B------:R-:W-:Y:S01]  /*127f0*/  FADD.FTZ R196, R196, R67 ;  /* 0x00000043c4c47221 */ /* 0x000fe20000010000 */
[C---:B------:R-:W-:Y:S01]  /*12800*/  HMMA.16816.F32 R16, R40.reuse, R34, R16 ;  /* 0x000000222810723c */ /* 0x040fe20000001810 */
[----:B------:R-:W-:Y:S04]  /*12810*/  LDSM.16.MT88.4 R148, [R234+0x11800] ;  /* 0x01180000ea94783b */ /* 0x000fe80000004200 */
[----:B------:R-:W-:Y:S08]  /*12820*/  MUFU.EX2 R111, R111 ;  /* 0x0000006f006f7308 */ /* 0x000ff00000000800 */
[----:B------:R-:W-:Y:S08]  /*12830*/  MUFU.EX2 R84, R84 ;  /* 0x0000005400547308 */ /* 0x000ff00000000800 */
[----:B------:R-:W5:Y:S08]  /*12840*/  MUFU.EX2 R3, R3 ;  /* 0x0000000300037308 */ /* 0x000f700000000800 */
[----:B------:R-:W-:Y:S08]  /*12850*/  MUFU.EX2 R86, R86 ;  /* 0x0000005600567308 */ /* 0x000ff00000000800 */
[----:B------:R-:W4:Y:S01]  /*12860*/  MUFU.EX2 R113, R113 ;  /* 0x0000007100717308 */ /* 0x000f220000000800 */
[----:B------:R-:W-:Y:S01]  /*12870*/  FADD.FTZ R71, R71, R196 ;  /* 0x000000c447477221 */ /* 0x000fe20000010000 */
[----:B------:R-:W-:Y:S01]  /*12880*/  FADD.FTZ R73, R73, R182 ;  /* 0x000000b649497221 */ /* 0x000fe20000010000 */
[----:B------:R-:W-:Y:S01]  /*12890*/  HMMA.16816.F32 R132, R40, R50, R132 ;  /* 0x000000322884723c */ /* 0x000fe20000001884 */
[----:B------:R-:W-:Y:S01]  /*128a0*/  FFMA.FTZ R63, R106, UR4, -R168 ;  /* 0x000000046a3f7c23 */ /* 0x000fe200080108a8 */
[----:B------:R-:W-:Y:S01]  /*128b0*/  FADD.FTZ R198, R198, R71 ;  /* 0x00000047c6c67221 */ /* 0x000fe20000010000 */
[----:B------:R-:W-:Y:S01]  /*128c0*/  FADD.FTZ R180, R180, R73 ;  /* 0x00000049b4b47221 */ /* 0x000fe20000010000 */
[----:B------:R-:W2:Y:S02]  /*128d0*/  LDSM.16.MT88.4 R32, [R233+0x11000] ;  /* 0x01100000e920783b */ /* 0x000ea40000004200 */
[----:B------:R-:W-:Y:S01]  /*128e0*/  FADD.FTZ R69, R69, R198 ;  /* 0x000000c645457221 */ /* 0x000fe20000010000 */
[----:B---3--:R-:W-:Y:S01]  /*128f0*/  F2FP.F16.F32.PACK_AB R40, R109, R58 ;  /* 0x0000003a6d28723e */ /* 0x008fe200000000ff */
[----:B------:R-:W-:Y:S01]  /*12900*/  FADD.FTZ R87, R87, R180 ;  /* 0x000000b457577221 */ /* 0x000fe20000010000 */
[----:B-----5:R-:W-:-:S02]  /*12910*/  F2FP.F16.F32.PACK_AB R41, R3, R84 ;  /* 0x000000540329723e */ /* 0x020fc400000000ff */
[----:B------:R-:W-:Y:S02]  /*12920*/  F2FP.F16.F32.PACK_AB R42, R111, R82 ;  /* 0x000000526f2a723e */ /* 0x000fe400000000ff */
[----:B----4-:R-:W-:Y:S01]  /*12930*/  F2FP.F16.F32.PACK_AB R43, R113, R86 ;  /* 0x00000056712b723e */ /* 0x010fe200000000ff */
[----:B------:R-:W-:Y:S01]  /*12940*/  FADD.FTZ R200, R200, R69 ;  /* 0x00000045c8c87221 */ /* 0x000fe20000010000 */
[----:B------:R-:W-:Y:S01]  /*12950*/  FADD.FTZ R206, R206, R87 ;  /* 0x00000057cece7221 */ /* 0x000fe20000010000 */
[----:B------:R-:W-:Y:S01]  /*12960*/  MUFU.EX2 R61, R100 ;  /* 0x00000064003d7308 */ /* 0x000fe20000000800 */
[----:B------:R-:W3:Y:S01]  /*12970*/  LDSM.16.MT88.4 R48, [R232+0x11000] ;  /* 0x01100000e830783b */ /* 0x000ee20000004200 */
[----:B------:R-:W-:Y:S02]  /*12980*/  FADD.FTZ R79, R79, R200 ;  /* 0x000000c84f4f7221 */ /* 0x000fe40000010000 */
[----:B------:R-:W-:Y:S02]  /*12990*/  HMMA.16816.F32 R12, R40, R8, R12 ;  /* 0x00000008280c723c */ /* 0x000fe4000000180c */
[----:B------:R-:W-:-:S05]  /*129a0*/  FADD.FTZ R79, R202, R79 ;  /* 0x0000004fca4f7221 */ /* 0x000fca0000010000 */
[----:B------:R-:W-:-:S04]  /*129b0*/  FADD.FTZ R9, R81, R206 ;  /* 0x000000ce51097221 */ /* 0x000fc80000010000 */
[----:B------:R-:W-:Y:S01]  /*129c0*/  FADD.FTZ R9, R208, R9 ;  /* 0x00000009d0097221 */ /* 0x000fe20000010000 */
[----:B------:R-:W-:Y:S01]  /*129d0*/  FADD.FTZ R60, R60, R79 ;  /* 0x0000004f3c3c7221 */ /* 0x000fe20000010000 */
[----:B-1----:R-:W-:Y:S02]  /*129e0*/  HMMA.16816.F32 R24, R40, R28, R24 ;  /* 0x0000001c2818723c */ /* 0x002fe40000001818 */
[----:B------:R-:W-:Y:S01]  /*129f0*/  FADD.FTZ R62, R62, R9 ;  /* 0x000000093e3e7221 */ /* 0x000fe20000010000 */
[----:B------:R-:W-:-:S03]  /*12a00*/  FADD.FTZ R77, R77, R60 ;  /* 0x0000003c4d4d7221 */ /* 0x000fc60000010000 */
[----:B------:R-:W-:Y:S01]  /*12a10*/  HMMA.16816.F32 R4, R40, R30, R4 ;  /* 0x0000001e2804723c */ /* 0x000fe20000001804 */
[--C-:B------:R-:W-:Y:S01]  /*12a20*/  FFMA.FTZ R28, R102, UR4, -R125.reuse ;  /* 0x00000004661c7c23 */ /* 0x100fe2000801087d */
[----:B------:R-:W-:Y:S01]  /*12a30*/  FFMA.FTZ R29, R118, UR4, -R125 ;  /* 0x00000004761d7c23 */ /* 0x000fe2000801087d */
[----:B------:R-:W-:-:S04]  /*12a40*/  FADD.FTZ R89, R89, R62 ;  /* 0x0000003e59597221 */ /* 0x000fc80000010000 */
[--C-:B------:R-:W-:Y:S01]  /*12a50*/  FFMA.FTZ R30, R119, UR4, -R125.reuse ;  /* 0x00000004771e7c23 */ /* 0x100fe2000801087d */
[----:B------:R-:W-:Y:S01]  /*12a60*/  FFMA.FTZ R31, R120, UR4, -R125 ;  /* 0x00000004781f7c23 */ /* 0x000fe2000801087d */
[----:B------:R-:W-:Y:S01]  /*12a70*/  FADD.FTZ R64, R64, R77 ;  /* 0x0000004d40407221 */ /* 0x000fe20000010000 */
[----:B------:R-:W-:Y:S01]  /*12a80*/  FADD.FTZ R66, R66, R89 ;  /* 0x0000005942427221 */ /* 0x000fe20000010000 */
[----:B------:R-:W1:Y:S02]  /*12a90*/  MUFU.EX2 R88, R88 ;  /* 0x0000005800587308 */ /* 0x000e640000000800 */
[----:B------:R-:W-:Y:S01]  /*12aa0*/  FADD.FTZ R85, R85, R64 ;  /* 0x0000004055557221 */ /* 0x000fe20000010000 */
[----:B------:R-:W-:-:S05]  /*12ab0*/  FADD.FTZ R93, R93, R66 ;  /* 0x000000425d5d7221 */ /* 0x000fca0000010000 */
[----:B------:R-:W-:Y:S01]  /*12ac0*/  MUFU.EX2 R63, R63 ;  /* 0x0000003f003f7308 */ /* 0x000fe20000000800 */
[----:B------:R-:W-:-:S07]  /*12ad0*/  FADD.FTZ R68, R68, R85 ;  /* 0x0000005544447221 */ /* 0x000fce0000010000 */
[----:B------:R-:W-:Y:S01]  /*12ae0*/  MUFU.EX2 R90, R90 ;  /* 0x0000005a005a7308 */ /* 0x000fe20000000800 */
[----:B------:R-:W-:-:S07]  /*12af0*/  FADD.FTZ R70, R70, R93 ;  /* 0x0000005d46467221 */ /* 0x000fce0000010000 */
[----:B------:R-:W-:Y:S08]  /*12b00*/  MUFU.EX2 R28, R28 ;  /* 0x0000001c001c7308 */ /* 0x000ff00000000800 */
[----:B------:R-:W4:Y:S08]  /*12b10*/  MUFU.EX2 R29, R29 ;  /* 0x0000001d001d7308 */ /* 0x000f300000000800 */
[----:B------:R-:W-:Y:S08]  /*12b20*/  MUFU.EX2 R30, R30 ;  /* 0x0000001e001e7308 */ /* 0x000ff00000000800 */
[----:B------:R-:W5:Y:S01]  /*12b30*/  MUFU.EX2 R31, R31 ;  /* 0x0000001f001f7308 */ /* 0x000f620000000800 */
[----:B------:R-:W-:Y:S01]  /*12b40*/  FADD.FTZ R91, R91, R68 ;  /* 0x000000445b5b7221 */ /* 0x000fe20000010000 */
[----:B------:R-:W-:Y:S01]  /*12b50*/  FADD.FTZ R97, R97, R70 ;  /* 0x0000004661617221 */ /* 0x000fe20000010000 */
[----:B------:R-:W-:Y:S02]  /*12b60*/  HMMA.16816.F32 R20, R40, R10, R20 ;  /* 0x0000000a2814723c */ /* 0x000fe40000001814 */
[----:B------:R-:W-:Y:S01]  /*12b70*/  FADD.FTZ R72, R72, R91 ;  /* 0x0000005b48487221 */ /* 0x000fe20000010000 */
[----:B------:R-:W-:Y:S01]  /*12b80*/  FADD.FTZ R74, R74, R97 ;  /* 0x000000614a4a7221 */ /* 0x000fe20000010000 */
[----:B-1----:R-:W-:-:S02]  /*12b90*/  F2FP.F16.F32.PACK_AB R8, R88, R61 ;  /* 0x0000003d5808723e */ /* 0x002fc400000000ff */
[----:B----4-:R-:W-:Y:S02]  /*12ba0*/  F2FP.F16.F32.PACK_AB R9, R29, R28 ;  /* 0x0000001c1d09723e */ /* 0x010fe400000000ff */
[----:B------:R-:W-:Y:S01]  /*12bb0*/  F2FP.F16.F32.PACK_AB R10, R90, R63 ;  /* 0x0000003f5a0a723e */ /* 0x000fe200000000ff */
[----:B------:R-:W-:Y:S01]  /*12bc0*/  FADD.FTZ R95, R95, R72 ;  /* 0x000000485f5f7221 */ /* 0x000fe20000010000 */
[----:B------:R-:W-:Y:S01]  /*12bd0*/  FADD.FTZ R101, R101, R74 ;  /* 0x0000004a65657221 */ /* 0x000fe20000010000 */
[----:B-----5:R-:W-:Y:S02]  /*12be0*/  F2FP.F16.F32.PACK_AB R11, R31, R30 ;  /* 0x0000001e1f0b723e */ /* 0x020fe400000000ff */
[----:B------:R-:W-:Y:S01]  /*12bf0*/  FADD.FTZ R76, R76, R95 ;  /* 0x0000005f4c4c7221 */ /* 0x000fe20000010000 */
[----:B------:R-:W-:-:S04]  /*12c00*/  FADD.FTZ R78, R78, R101 ;  /* 0x000000654e4e7221 */ /* 0x000fc80000010000 */
[----:B--2---:R-:W-:Y:S01]  /*12c10*/  HMMA.16816.F32 R160, R8, R156, R12 ;  /* 0x0000009c08a0723c */ /* 0x004fe2000000180c */
        /* <DEDUP_REMOVED lines=39> */
[----:B------:R-:W-:Y:S01]  /*12e90*/  FADD.FTZ R30, R30, R29 ;  /* 0x0000001d1e1e7221 */ /* 0x000fe20000010000 */
[----:B------:R-:W-:Y:S02]  /*12ea0*/  MOV R0, R165 ;  /* 0x000000a500007202 */ /* 0x000fe40000000f00 */
[----:B------:R-:W-:Y:S01]  /*12eb0*/  FADD.FTZ R251, R90, R63 ;  /* 0x0000003f5afb7221 */ /* 0x000fe20000010000 */
[----:B------:R-:W-:Y:S01]  /*12ec0*/  FADD.FTZ R252, R31, R30 ;  /* 0x0000001e1ffc7221 */ /* 0x000fe20000010000 */
[----:B------:R-:W-:-:S09]  /*12ed0*/  MOV R2, R167 ;  /* 0x000000a700027202 */ /* 0x000fd20000000f00 */
.L_x_1568:
[----:B------:R-:W-:Y:S05]  /*12ee0*/  @!P1 BRA `(.L_x_1576) ;  /* 0x0000006000149947 */ /* 0x000fea0003800000 */
[----:B------:R-:W-:Y:S01]  /*12ef0*/  ULEA UR11, -UR8, URZ, 0x8 ;  /* 0x0000003f080b7291 */ /* 0x000fe2000f8e413f */
[----:B------:R-:W-:Y:S01]  /*12f00*/  IMAD.MOV.U32 R3, RZ, RZ, R0 ;  /* 0x000000ffff037224 */ /* 0x000fe200078e0000 */
[----:B------:R-:W-:Y:S01]  /*12f10*/  ULDC.64 UR6, c[0x0][0x250] ;  /* 0x0000940000067ab9 */ /* 0x000fe20000000a00 */
[----:B------:R-:W-:Y:S01]  /*12f20*/  IMAD.MOV.U32 R165, RZ, RZ, R2 ;  /* 0x000000ffffa57224 */ /* 0x000fe200078e0002 */
[----:B------:R-:W-:Y:S02]  /*12f30*/  USHF.R.S32.HI UR10, URZ, 0x1f, UR11 ;  /* 0x0000001f3f0a7899 */ /* 0x000fe4000801140b */
[----:B------:R-:W-:Y:S01]  /*12f40*/  MOV R248, UR11 ;  /* 0x0000000b00f87c02 */ /* 0x000fe20008000f00 */
[----:B------:R-:W-:Y:S01]  /*12f50*/  ULDC UR16, c[0x0][0x2d0] ;  /* 0x0000b40000107ab9 */ /* 0x000fe20000000800 */
[----:B------:R-:W-:Y:S01]  /*12f60*/  ULDC UR4, c[0x0][0x2ec] ;  /* 0x0000bb0000047ab9 */ /* 0x000fe20000000800 */
[----:B------:R-:W-:Y:S01]  /*12f70*/  ULDC.64 UR8, c[0x0][0x248] ;  /* 0x0000920000087ab9 */ /* 0x000fe20000000a00 */
[----:B------:R-:W-:Y:S01]  /*12f80*/  MOV R245, UR10 ;  /* 0x0000000a00f57c02 */ /* 0x000fe20008000f00 */
[----:B------:R-:W-:Y:S01]  /*12f90*/  UMOV UR11, UR6 ;  /* 0x00000006000b7c82 */ /* 0x000fe20008000000 */
[----:B------:R-:W-:-:S05]  /*12fa0*/  UMOV UR10, UR7 ;  /* 0x00000007000a7c82 */ /* 0x000fca0008000000 */
.L_x_1580:
[----:B------:R-:W-:Y:S01]  /*12fb0*/  ISETP.GE.AND P0, PT, R244, UR16, PT ;  /* 0x00000010f4007c0c */ /* 0x000fe2000bf06270 */
[----:B------:R-:W-:Y:S04]  /*12fc0*/  DEPBAR.LE SB0, 0x0 ;  /* 0x000080000000791a */ /* 0x000fe80000000000 */
[----:B------:R-:W-:Y:S01]  /*12fd0*/  BAR.SYNC.DEFER_BLOCKING 0x0 ;  /* 0x0000000000007b1d */ /* 0x000fe20000010000 */
[----:B------:R-:W-:Y:S01]  /*12fe0*/  UIADD3 UR15, UR15, -0x1, URZ ;  /* 0xffffffff0f0f7890 */ /* 0x000fe2000fffe03f */
[----:B------:R-:W-:Y:S01]  /*12ff0*/  IMAD.MOV.U32 R52, RZ, RZ, R248 ;  /* 0x000000ffff347224 */ /* 0x000fe200078e00f8 */
[----:B------:R-:W-:Y:S05]  /*13000*/  MOV R53, R245 ;  /* 0x000000f500357202 */ /* 0x000fea0000000f00 */
[----:B------:R-:W1:Y:S01]  /*13010*/  @!P0 LDC.64 R46, c[0x0][0x250] ;  /* 0x00009400ff2e8b82 */ /* 0x000e620000000a00 */
[----:B------:R-:W-:Y:S01]  /*13020*/  UMOV UR19, UR6 ;  /* 0x0000000600137c82 */ /* 0x000fe20008000000 */
[----:B------:R-:W-:Y:S06]  /*13030*/  UMOV UR18, UR7 ;  /* 0x0000000700127c82 */ /* 0x000fec0008000000 */
[----:B------:R-:W2:Y:S01]  /*13040*/  @!P0 LDC.64 R50, c[0x0][0x250] ;  /* 0x00009400ff328b82 */ /* 0x000ea20000000a00 */
[----:B------:R-:W-:Y:S05]  /*13050*/  @!P3 BRA `(.L_x_1577) ;  /* 0x000000040000b947 */ /* 0x000fea0003800000 */
[----:B------:R-:W3:Y:S01]  /*13060*/  LDC R0, c[0x0][0x380] ;  /* 0x0000e000ff007b82 */ /* 0x000ee20000000800 */
[----:B------:R-:W-:Y:S04]  /*13070*/  USHF.L.U32 UR18, UR15, 0x8, URZ ;  /* 0x000000080f127899 */ /* 0x000fe8000800063f */
[----:B------:R-:W-:Y:S06]  /*13080*/  UIADD3 UR19, UR18, 0x100, URZ ;  /* 0x0000010012137890 */ /* 0x000fec000fffe03f */
        /* <DEDUP_REMOVED lines=27> */
[C---:B------:R-:W-:Y:S01]  /*13240*/  LOP3.LUT R2, R0.reuse, UR18, RZ, 0x3c, !PT ;  /* 0x0000001200027c12 */ /* 0x040fe2000f8e3cff */
[----:B------:R-:W-:Y:S01]  /*13250*/  UMOV UR18, UR10 ;  /* 0x0000000a00127c82 */ /* 0x000fe20008000000 */
        /* <DEDUP_REMOVED lines=32> */
.L_x_1577:
        /* <DEDUP_REMOVED lines=13> */
[----:B------:R-:W-:Y:S01]  /*13530*/  UISETP.GT.AND UP0, UPT, UR15, UR12, UPT ;  /* 0x0000000c0f00728c */ /* 0x000fe2000bf04270 */
        /* <DEDUP_REMOVED lines=119> */
[----:B-1----:R-:W-:Y:S03]  /*13cb0*/  @!P0 IMAD.WIDE.U32 R54, R48, 0xd0, R52 ;  /* 0x000000d030368825 */ /* 0x002fe600078e0034 */
[----:B------:R-:W-:Y:S01]  /*13cc0*/  @!PT LDS RZ, [RZ] ;  /* 0x00000000fffff984 */ /* 0x000fe20000000800 */
[----:B------:R-:W-:Y:S01]  /*13cd0*/  @!PT LDS RZ, [RZ] ;  /* 0x00000000fffff984 */ /* 0x000fe20000000800 */
[----:B------:R-:W-:Y:S01]  /*13ce0*/  @!PT LDS RZ, [RZ] ;  /* 0x00000000fffff984 */ /* 0x000fe20000000800 */
[----:B------:R-:W-:Y:S01]  /*13cf0*/  @!P0 LDGSTS.E.BYPASS.LTC128B.128 [R242+0x10000], desc[UR22][R50.64] ;  /* 0x1000000032f28fae */ /* 0x000fe2000b901d56 */
[----:B------:R-:W-:Y:S01]  /*13d00*/  @!P0 IMAD.IADD R49, R49, 0x1, R55 ;  /* 0x0000000131318824 */ /* 0x000fe200078e0237 */
[-C--:B------:R-:W-:Y:S01]  /*13d10*/  @!P0 LEA R48, P4, R54, R204.reuse, 0x1 ;  /* 0x000000cc36308211 */ /* 0x080fe200078808ff */
[----:B--2---:R-:W-:Y:S01]  /*13d20*/  @!P0 IMAD.WIDE.U32 R58, R46, 0xe0, R52 ;  /* 0x000000e02e3a8825 */ /* 0x004fe200078e0034 */
[----:B------:R-:W-:Y:S02]  /*13d30*/  @P0 STS.128 [R242+0x10800], RZ ;  /* 0x010800fff2000388 */ /* 0x000fe40000000c00 */
[-C--:B------:R-:W-:Y:S01]  /*13d40*/  @!P0 LEA.HI.X R49, R54, R205.reuse, R49, 0x1, P4 ;  /* 0x000000cd36318211 */ /* 0x080fe200020f0c31 */
[----:B------:R-:W-:Y:S01]  /*13d50*/  @!P0 IMAD R47, R47, 0xe0, RZ ;  /* 0x000000e02f2f8824 */ /* 0x000fe200078e02ff */
[-C--:B------:R-:W-:Y:S01]  /*13d60*/  @!P0 LEA R46, P2, R58, R204.reuse, 0x1 ;  /* 0x000000cc3a2e8211 */ /* 0x080fe200078408ff */
[----:B---3--:R-:W-:Y:S02]  /*13d70*/  @!P0 IMAD.WIDE.U32 R52, R44, 0xf0, R52 ;  /* 0x000000f02c348825 */ /* 0x008fe400078e0034 */
[----:B------:R-:W-:Y:S01]  /*13d80*/  @!PT LDS RZ, [RZ] ;  /* 0x00000000fffff984 */ /* 0x000fe20000000800 */
[----:B------:R-:W-:Y:S01]  /*13d90*/  @!PT LDS RZ, [RZ] ;  /* 0x00000000fffff984 */ /* 0x000fe20000000800 */
[----:B------:R-:W-:Y:S01]  /*13da0*/  @!PT LDS RZ, [RZ] ;  /* 0x00000000fffff984 */ /* 0x000fe20000000800 */
[----:B------:R-:W-:Y:S02]  /*13db0*/  @!P0 LDGSTS.E.BYPASS.LTC128B.128 [R242+0x10800], desc[UR22][R48.64] ;  /* 0x1080000030f28fae */ /* 0x000fe4000b901d56 */
[----:B------:R-:W-:Y:S01]  /*13dc0*/  @!P0 IMAD.IADD R47, R47, 0x1, R59 ;  /* 0x000000012f2f8824 */ /* 0x000fe200078e023b */
[----:B------:R-:W-:Y:S01]  /*13dd0*/  @!P0 LEA R44, P1, R52, R204, 0x1 ;  /* 0x000000cc342c8211 */ /* 0x000fe200078208ff */
[----:B------:R-:W-:Y:S01]  /*13de0*/  @!P0 IMAD R45, R45, 0xf0, RZ ;  /* 0x000000f02d2d8824 */ /* 0x000fe200078e02ff */
[----:B------:R-:W-:Y:S02]  /*13df0*/  @P0 STS.128 [R242+0x11000], RZ ;  /* 0x011000fff2000388 */ /* 0x000fe40000000c00 */
[-C--:B------:R-:W-:Y:S01]  /*13e00*/  @!P0 LEA.HI.X R47, R58, R205.reuse, R47, 0x1, P2 ;  /* 0x000000cd3a2f8211 */ /* 0x080fe200010f0c2f */
[----:B------:R-:W-:Y:S04]  /*13e10*/  @!P0 IMAD.IADD R45, R45, 0x1, R53 ;  /* 0x000000012d2d8824 */ /* 0x000fe800078e0235 */
[----:B------:R-:W-:Y:S01]  /*13e20*/  @!PT LDS RZ, [RZ] ;  /* 0x00000000fffff984 */ /* 0x000fe20000000800 */
[----:B------:R-:W-:Y:S01]  /*13e30*/  @!PT LDS RZ, [RZ] ;  /* 0x00000000fffff984 */ /* 0x000fe20000000800 */
[----:B------:R-:W-:Y:S01]  /*13e40*/  @!PT LDS RZ, [RZ] ;  /* 0x00000000fffff984 */ /* 0x000fe20000000800 */
[----:B------:R-:W-:Y:S01]  /*13e50*/  @!P0 LDGSTS.E.BYPASS.LTC128B.128 [R242+0x11000], desc[UR22][R46.64] ;  /* 0x110000002ef28fae */ /* 0x000fe2000b901d56 */
[----:B------:R-:W-:Y:S02]  /*13e60*/  @!P0 LEA.HI.X R45, R52, R205, R45, 0x1, P1 ;  /* 0x000000cd342d8211 */ /* 0x000fe400008f0c2d */
[----:B------:R-:W-:Y:S01]  /*13e70*/  PLOP3.LUT P1, PT, PT, PT, UP0, 0x80, 0x0 ;  /* 0x000000000000781c */ /* 0x000fe20003f2f008 */
        /* <DEDUP_REMOVED lines=218> */
[----:B------:R-:W-:Y:S04]  /*14c20*/  USHF.L.U32 UR10, UR15, 0x8, URZ ;  /* 0x000000080f0a7899 */ /* 0x000fe8000800063f */
[----:B------:R-:W-:Y:S02]  /*14c30*/  UIADD3 UR11, UR10, -0x100, URZ ;  /* 0xffffff000a0b7890 */ /* 0x000fe4000fffe03f */
[----:B------:R-:W-:Y:S04]  /*14c40*/  IMAD.U32 R170, RZ, RZ, UR10 ;  /* 0x0000000affaa7e24 */ /* 0x000fe8000f8e00ff */
[----:B------:R-:W-:Y:S02]  /*14c50*/  MOV R169, UR11 ;  /* 0x0000000b00a97c02 */ /* 0x000fe40008000f00 */
[----:B------:R-:W-:Y:S02]  /*14c60*/  IABS R170, R170 ;  /* 0x000000aa00aa7213 */ /* 0x000fe40000000000 */
        /* <DEDUP_REMOVED lines=17> */
[----:B------:R-:W-:Y:S01]  /*14d80*/  LOP3.LUT R171, RZ, R164, RZ, 0x33, !PT ;  /* 0x000000a4ffab7212 */ /* 0x000fe200078e33ff */
[----:B------:R-:W-:Y:S01]  /*14d90*/  UMOV UR10, UR8 ;  /* 0x00000008000a7c82 */ /* 0x000fe20008000000 */
        /* <DEDUP_REMOVED lines=39> */
.L_x_1579:
        /* <DEDUP_REMOVED lines=25> */
[C---:B--2---:R-:W-:Y:S01]  /*151a0*/  @!P0 LEA.HI.X R168, R0.reuse, R171, R168, 0x5, P2 ;  /* 0x000000ab00a88211 */ /* 0x044fe200010f2ca8 */
[----:B------:R-:W-:Y:S01]  /*151b0*/  @!P0 IMAD.WIDE.U32 R190, R0, 0x90, R170 ;  /* 0x0000009000be8825 */ /* 0x000fe200078e00aa */
        /* <DEDUP_REMOVED lines=12> */
[----:B------:R-:W-:Y:S01]  /*15280*/  @!P0 IMAD.WIDE.U32 R174, R0, 0x50, R170 ;  /* 0x0000005000ae8825 */ /* 0x000fe200078e00aa */
[-C--:B------:R-:W-:Y:S01]  /*15290*/  @!P0 LEA R176, P1, R168, R250.reuse, 0x1 ;  /* 0x000000faa8b08211 */ /* 0x080fe200078208ff */
[----:B------:R1:W-:Y:S01]  /*152a0*/  @P0 STS.128 [R242+0x3800], RZ ;  /* 0x003800fff2000388 */ /* 0x0003e20000000c00 */
[----:B------:R-:W5:Y:S01]  /*152b0*/  @!P0 LDC R2, c[0x0][0x24c] ;  /* 0x00009300ff028b82 */ /* 0x000f620000000800 */
[----:B------:R-:W-:Y:S02]  /*152c0*/  @!P0 IMAD.MOV.U32 R183, RZ, RZ, R171 ;  /* 0x000000ffffb78224 */ /* 0x000fe400078e00ab */
[----:B------:R-:W-:Y:S01]  /*152d0*/  @!PT LDS RZ, [RZ] ;  /* 0x00000000fffff984 */ /* 0x000fe20000000800 */
[----:B------:R-:W-:Y:S01]  /*152e0*/  @!PT LDS RZ, [RZ] ;  /* 0x00000000fffff984 */ /* 0x000fe20000000800 */
[----:B------:R-:W-:Y:S01]  /*152f0*/  @!PT LDS RZ, [RZ] ;  /* 0x00000000fffff984 */ /* 0x000fe20000000800 */
[----:B------:R1:W-:Y:S01]  /*15300*/  @!P0 LDGSTS.E.BYPASS.LTC128B.128 [R242+0x3800], desc[UR22][R180.64] ;  /* 0x03800000b4f28fae */ /* 0x0003e2000b901d56 */
[----:B------:R-:W-:Y:S03]  /*15310*/  @!P0 IMAD.WIDE.U32 R182, R0, 0xa0, R182 ;  /* 0x000000a000b68825 */ /* 0x000fe600078e00b6 */
[----:B------:R1:W-:Y:S01]  /*15320*/  @P0 STS.128 [R242+0x4000], RZ ;  /* 0x004000fff2000388 */ /* 0x0003e20000000c00 */
        /* <DEDUP_REMOVED lines=46> */
[----:B-1----:R-:W-:Y:S01]  /*15610*/  @!P0 MOV R176, R170 ;  /* 0x000000aa00b08202 */ /* 0x002fe20000000f00 */
[--C-:B------:R-:W-:Y:S02]  /*15620*/  @!P0 IMAD.MOV.U32 R177, RZ, RZ, R171.reuse ;  /* 0x000000ffffb18224 */ /* 0x100fe400078e00ab */
[----:B------:R2:W-:Y:S01]  /*15630*/  @P0 STS.128 [R242+0x6000], RZ ;  /* 0x006000fff2000388 */ /* 0x0005e20000000c00 */
[----:B------:R-:W-:Y:S01]  /*15640*/  @!P0 IMAD.MOV.U32 R175, RZ, RZ, R171 ;  /* 0x000000ffffaf8224 */ /* 0x000fe200078e00ab */
[----:B------:R-:W1:Y:S01]  /*15650*/  @!P0 LDC R2, c[0x0][0x24c] ;  /* 0x00009300ff028b82 */ /* 0x000e620000000800 */
[C---:B------:R-:W-:Y:S04]  /*15660*/  @!P0 IMAD.WIDE.U32 R180, R0.reuse, 0xb0, R180 ;  /* 0x000000b000b48825 */ /* 0x040fe800078e00b4 */
[----:B-----5:R-:W-:Y:S01]  /*15670*/  @!P0 IMAD.MOV.U32 R178, RZ, RZ, R170 ;  /* 0x000000ffffb28224 */ /* 0x020fe200078e00aa */
[----:B---3--:R-:W-:Y:S01]  /*15680*/  @!P0 LEA.HI.X R169, R0, R171, R169, 0x7, P1 ;  /* 0x000000ab00a98211 */ /* 0x008fe200008f3ca9 */
[----:B------:R-:W-:Y:S01]  /*15690*/  @!P0 IMAD.MOV.U32 R179, RZ, RZ, R171 ;  /* 0x000000ffffb38224 */ /* 0x000fe200078e00ab */
[----:B------:R-:W-:Y:S01]  /*156a0*/  @!P0 LEA R186, P1, R190, R250, 0x1 ;  /* 0x000000fabeba8211 */ /* 0x000fe200078208ff */
[----:B------:R-:W-:Y:S01]  /*156b0*/  @!P0 IMAD.WIDE.U32 R176, R0, 0xd0, R176 ;  /* 0x000000d000b08825 */ /* 0x000fe200078e00b0 */
[-C--:B------:R-:W-:Y:S02]  /*156c0*/  @!P0 LEA.HI.X R189, R168, R249.reuse, R169, 0x1, P2 ;  /* 0x000000f9a8bd8211 */ /* 0x080fe400010f0ca9 */
[----:B------:R-:W3:Y:S01]  /*156d0*/  @!P0 LDC R168, c[0x0][0x24c] ;  /* 0x00009300ffa88b82 */ /* 0x000ee20000000800 */
[----:B------:R-:W-:Y:S01]  /*156e0*/  @!P0 MOV R172, R170 ;  /* 0x000000aa00ac8202 */ /* 0x000fe20000000f00 */
[----:B------:R-:W-:Y:S01]  /*156f0*/  @!P0 IMAD.MOV.U32 R173, RZ, RZ, R171 ;  /* 0x000000ffffad8224 */ /* 0x000fe200078e00ab */
[----:B------:R-:W-:Y:S01]  /*15700*/  @!PT LDS RZ, [RZ] ;  /* 0x00000000fffff984 */ /* 0x000fe20000000800 */
[----:B------:R-:W-:Y:S01]  /*15710*/  @!PT LDS RZ, [RZ] ;  /* 0x00000000fffff984 */ /* 0x000fe20000000800 */
[----:B------:R-:W-:Y:S01]  /*15720*/  @!PT LDS RZ, [RZ] ;  /* 0x00000000fffff984 */ /* 0x000fe20000000800 */
[----:B------:R2:W-:Y:S01]  /*15730*/  @!P0 LDGSTS.E.BYPASS.LTC128B.128 [R242+0x6000], desc[UR22][R188.64] ;  /* 0x06000000bcf28fae */ /* 0x0005e2000b901d56 */
[C---:B------:R-:W-:Y:S03]  /*15740*/  @!P0 IMAD.WIDE.U32 R178, R0.reuse, 0xc0, R178 ;  /* 0x000000c000b28825 */ /* 0x040fe600078e00b2 */
[----:B------:R2:W-:Y:S01]  /*15750*/  @P0 STS.128 [R242+0x6800], RZ ;  /* 0x006800fff2000388 */ /* 0x0005e20000000c00 */
[C---:B------:R-:W-:Y:S04]  /*15760*/  @!P0 IMAD.WIDE.U32 R174, R0.reuse, 0xe0, R174 ;  /* 0x000000e000ae8825 */ /* 0x040fe800078e00ae */
[----:B------:R-:W-:Y:S04]  /*15770*/  @!P0 IMAD.WIDE.U32 R172, R0, 0xf0, R172 ;  /* 0x000000f000ac8825 */ /* 0x000fe800078e00ac */
[----:B------:R-:W-:Y:S02]  /*15780*/  @!P0 IMAD.IADD R0, R167, 0x1, R191 ;  /* 0x00000001a7008824 */ /* 0x000fe400078e02bf */
[----:B----4-:R-:W-:Y:S01]  /*15790*/  @!P0 IMAD R169, R166, 0xa0, RZ ;  /* 0x000000a0a6a98824 */ /* 0x010fe200078e02ff */
[----:B------:R-:W4:Y:S01]  /*157a0*/  @!P0 LDC R167, c[0x0][0x24c] ;  /* 0x00009300ffa78b82 */ /* 0x000f220000000800 */
[----:B-1----:R-:W-:Y:S01]  /*157b0*/  @!P0 IMAD R171, R2, 0xc0, RZ ;  /* 0x000000c002ab8824 */ /* 0x002fe200078e02ff */
[-C--:B------:R-:W-:Y:S01]  /*157c0*/  @!P0 LEA.HI.X R187, R190, R249.reuse, R0, 0x1, P1 ;  /* 0x000000f9bebb8211 */ /* 0x080fe200008f0c00 */
[----:B------:R-:W-:Y:S01]  /*157d0*/  @!P0 IMAD.IADD R166, R169, 0x1, R183 ;  /* 0x00000001a9a68824 */ /* 0x000fe200078e02b7 */
[-C--:B------:R-:W-:Y:S01]  /*157e0*/  @!P0 LEA R190, P1, R182, R250.reuse, 0x1 ;  /* 0x000000fab6be8211 */ /* 0x080fe200078208ff */
[----:B------:R-:W-:Y:S02]  /*157f0*/  @!P0 IMAD.IADD R171, R171, 0x1, R179 ;  /* 0x00000001abab8824 */ /* 0x000fe400078e02b3 */
[----:B------:R-:W-:Y:S01]  /*15800*/  @!PT LDS RZ, [RZ] ;  /* 0x00000000fffff984 */ /* 0x000fe20000000800 */
[----:B------:R-:W-:Y:S01]  /*15810*/  @!PT LDS RZ, [RZ] ;  /* 0x00000000fffff984 */ /* 0x000fe20000000800 */
[----:B------:R-:W-:Y:S01]  /*15820*/  @!PT LDS RZ, [RZ] ;  /* 0x00000000fffff984 */ /* 0x000fe20000000800 */
[----:B------:R2:W-:Y:S01]  /*15830*/  @!P0 LDGSTS.E.BYPASS.LTC128B.128 [R242+0x6800], desc[UR22][R186.64] ;  /* 0x06800000baf28fae */ /* 0x0005e2000b901d56 */
[----:B------:R-:W-:Y:S01]  /*15840*/  @!P0 IMAD R169, R164, 0xb0, RZ ;  /* 0x000000b0a4a98824 */ /* 0x000fe200078e02ff */
[----:B------:R-:W-:Y:S01]  /*15850*/  @!P0 LEA.HI.X R191, R182, R249, R166, 0x1, P1 ;  /* 0x000000f9b6bf8211 */ /* 0x000fe200008f0ca6 */
[----:B------:R-:W1:Y:S01]  /*15860*/  @!P0 LDC R0, c[0x0][0x24c] ;  /* 0x00009300ff008b82 */ /* 0x000e620000000800 */
[----:B------:R2:W-:Y:S01]  /*15870*/  @P0 STS.128 [R242+0x7000], RZ ;  /* 0x007000fff2000388 */ /* 0x0005e20000000c00 */
[-C--:B------:R-:W-:Y:S02]  /*15880*/  @!P0 LEA R182, P2, R180, R250.reuse, 0x1 ;  /* 0x000000fab4b68211 */ /* 0x080fe400078408ff */
[----:B------:R-:W-:Y:S01]  /*15890*/  @!P0 IADD3 R169, R169, R181, RZ ;  /* 0x000000b5a9a98210 */ /* 0x000fe20007ffe0ff */
[----:B------:R-:W-:Y:S01]  /*158a0*/  @!PT LDS RZ, [RZ] ;  /* 0x00000000fffff984 */ /* 0x000fe20000000800 */
[----:B------:R-:W-:Y:S01]  /*158b0*/  @!PT LDS RZ, [RZ] ;  /* 0x00000000fffff984 */ /* 0x000fe20000000800 */
[----:B------:R-:W-:Y:S01]  /*158c0*/  @!PT LDS RZ, [RZ] ;  /* 0x00000000fffff984 */ /* 0x000fe20000000800 */
[----:B------:R2:W-:Y:S01]  /*158d0*/  @!P0 LDGSTS.E.BYPASS.LTC128B.128 [R242+0x7000], desc[UR22][R190.64] ;  /* 0x07000000bef28fae */ /* 0x0005e2000b901d56 */
[-C--:B------:R-:W-:Y:S02]  /*158e0*/  @!P0 LEA R170, P1, R178, R250.reuse, 0x1 ;  /* 0x000000fab2aa8211 */ /* 0x080fe400078208ff */
[-C--:B------:R-:W-:Y:S01]  /*158f0*/  @!P0 LEA.HI.X R183, R180, R249.reuse, R169, 0x1, P2 ;  /* 0x000000f9b4b78211 */ /* 0x080fe200010f0ca9 */
[----:B------:R2:W-:Y:S01]  /*15900*/  @P0 STS.128 [R242+0x7800], RZ ;  /* 0x007800fff2000388 */ /* 0x0005e20000000c00 */
[-C--:B------:R-:W-:Y:S01]  /*15910*/  @!P0 LEA.HI.X R171, R178, R249.reuse, R171, 0x1, P1 ;  /* 0x000000f9b2ab8211 */ /* 0x080fe200008f0cab */
[----:B---3--:R-:W-:Y:S01]  /*15920*/  @!P0 IMAD R169, R168, 0xd0, RZ ;  /* 0x000000d0a8a98824 */ /* 0x008fe200078e02ff */
[-C--:B------:R-:W-:Y:S01]  /*15930*/  @!P0 LEA R168, P4, R176, R250.reuse, 0x1 ;  /* 0x000000fab0a88211 */ /* 0x080fe200078808ff */
[----:B------:R-:W-:Y:S01]  /*15940*/  @!PT LDS RZ, [RZ] ;  /* 0x00000000fffff984 */ /* 0x000fe20000000800 */
[----:B------:R-:W-:Y:S01]  /*15950*/  @!PT LDS RZ, [RZ] ;  /* 0x00000000fffff984 */ /* 0x000fe20000000800 */
[----:B------:R-:W-:Y:S01]  /*15960*/  @!PT LDS RZ, [RZ] ;  /* 0x00000000fffff984 */ /* 0x000fe20000000800 */
[----:B------:R2:W-:Y:S01]  /*15970*/  @!P0 LDGSTS.E.BYPASS.LTC128B.128 [R242+0x7800], desc[UR22][R182.64] ;  /* 0x07800000b6f28fae */ /* 0x0005e2000b901d56 */
[-C--:B------:R-:W-:Y:S01]  /*15980*/  @!P0 LEA R166, P2, R174, R250.reuse, 0x1 ;  /* 0x000000faaea68211 */ /* 0x080fe200078408ff */
[----:B------:R-:W-:Y:S01]  /*15990*/  @!P0 IMAD.IADD R169, R169, 0x1, R177 ;  /* 0x00000001a9a98824 */ /* 0x000fe200078e02b1 */
[----:B------:R-:W-:Y:S01]  /*159a0*/  @!P0 LEA R178, P1, R172, R250, 0x1 ;  /* 0x000000faacb28211 */ /* 0x000fe200078208ff */
[----:B------:R2:W-:Y:S01]  /*159b0*/  @P0 STS.128 [R242+0x8000], RZ ;  /* 0x008000fff2000388 */ /* 0x0005e20000000c00 */
[----:B----4-:R-:W-:Y:S02]  /*159c0*/  @!P0 IMAD R167, R167, 0xe0, RZ ;  /* 0x000000e0a7a78824 */ /* 0x010fe400078e02ff */
[-C--:B------:R-:W-:Y:S01]  /*159d0*/  @!P0 LEA.HI.X R169, R176, R249.reuse, R169, 0x1, P4 ;  /* 0x000000f9b0a98211 */ /* 0x080fe200020f0ca9 */
[----:B------:R-:W-:Y:S01]  /*159e0*/  @!PT LDS RZ, [RZ] ;  /* 0x00000000fffff984 */ /* 0x000fe20000000800 */
[----:B------:R-:W-:Y:S01]  /*159f0*/  @!PT LDS RZ, [RZ] ;  /* 0x00000000fffff984 */ /* 0x000fe20000000800 */
[----:B------:R-:W-:Y:S01]  /*15a00*/  @!PT LDS RZ, [RZ] ;  /* 0x00000000fffff984 */ /* 0x000fe20000000800 */
[----:B------:R2:W-:Y:S01]  /*15a10*/  @!P0 LDGSTS.E.BYPASS.LTC128B.128 [R242+0x8000], desc[UR22][R170.64] ;  /* 0x08000000aaf28fae */ /* 0x0005e2000b901d56 */
[----:B------:R-:W-:Y:S02]  /*15a20*/  @!P0 IMAD.IADD R167, R167, 0x1, R175 ;  /* 0x00000001a7a78824 */ /* 0x000fe400078e02af */
[----:B-1----:R-:W-:Y:S01]  /*15a30*/  @!P0 IMAD R179, R0, 0xf0, RZ ;  /* 0x000000f000b38824 */ /* 0x002fe200078e02ff */
[----:B------:R2:W-:Y:S01]  /*15a40*/  @P0 STS.128 [R242+0x8800], RZ ;  /* 0x008800fff2000388 */ /* 0x0005e20000000c00 */
[----:B------:R-:W-:Y:S01]  /*15a50*/  IMAD.MOV.U32 R250, RZ, RZ, R184 ;  /* 0x000000fffffa7224 */ /* 0x000fe200078e00b8 */
[----:B------:R-:W-:Y:S02]  /*15a60*/  @!P0 LEA.HI.X R167, R174, R249, R167, 0x1, P2 ;  /* 0x000000f9aea78211 */ /* 0x000fe400010f0ca7 */
[----:B------:R-:W-:Y:S01]  /*15a70*/  @!PT LDS RZ, [RZ] ;  /* 0x00000000fffff984 */ /* 0x000fe20000000800 */
[----:B------:R-:W-:Y:S01]  /*15a80*/  @!PT LDS RZ, [RZ] ;  /* 0x00000000fffff984 */ /* 0x000fe20000000800 */
[----:B------:R-:W-:Y:S01]  /*15a90*/  @!PT LDS RZ, [RZ] ;  /* 0x00000000fffff984 */ /* 0x000fe20000000800 */
[----:B------:R2:W-:Y:S01]  /*15aa0*/  @!P0 LDGSTS.E.BYPASS.LTC128B.128 [R242+0x8800], desc[UR22][R168.64] ;  /* 0x08800000a8f28fae */ /* 0x0005e2000b901d56 */
[----:B------:R-:W-:Y:S03]  /*15ab0*/  @!P0 IADD3 R179, R179, R173, RZ ;  /* 0x000000adb3b38210 */ /* 0x000fe60007ffe0ff */
[----:B------:R2:W-:Y:S01]  /*15ac0*/  @P0 STS.128 [R242+0x9000], RZ ;  /* 0x009000fff2000388 */ /* 0x0005e20000000c00 */
[----:B------:R-:W-:Y:S01]  /*15ad0*/  @!P0 LEA.HI.X R179, R172, R249, R179, 0x1, P1 ;  /* 0x000000f9acb38211 */ /* 0x000fe200008f0cb3 */
[----:B------:R-:W-:Y:S02]  /*15ae0*/  IMAD.MOV.U32 R249, RZ, RZ, R185 ;  /* 0x000000fffff97224 */ /* 0x000fe400078e00b9 */
        /* <DEDUP_REMOVED lines=10> */
.L_x_1578:
[----:B------:R-:W-:Y:S01]  /*15b90*/  FMNMX.FTZ R0, R4, R165, !PT ;  /* 0x000000a504007209 */ /* 0x000fe20007810000 */
[----:B------:R-:W-:Y:S01]  /*15ba0*/  UISETP.GT.AND UP0, UPT, UR15, UR12, UPT ;  /* 0x0000000c0f00728c */ /* 0x000fe2000bf04270 */
[----:B------:R-:W-:Y:S01]  /*15bb0*/  FMNMX.FTZ R2, R6, R3, !PT ;  /* 0x0000000306027209 */ /* 0x000fe20007810000 */
[----:B------:R-:W-:Y:S01]  /*15bc0*/  UMOV UR11, UR19 ;  /* 0x00000013000b7c82 */ /* 0x000fe20008000000 */
[----:B--2---:R-:W-:Y:S01]  /*15bd0*/  FMNMX.FTZ R167, R5, R0, !PT ;  /* 0x0000000005a77209 */ /* 0x004fe20007810000 */
        /* <DEDUP_REMOVED lines=125> */
[----:B------:R-:W-:Y:S01]  /*163b0*/  SHFL.BFLY PT, R171, R166, 0x2, 0x1f ;  /* 0x0c401f00a6ab7f89 */ /* 0x000fe200000e0000 */
[----:B------:R-:W-:Y:S07]  /*163c0*/  FMNMX.FTZ R169, R131, R0, !PT ;  /* 0x0000000083a97209 */ /* 0x000fee0007810000 */
[----:B------:R-:W1:Y:S02]  /*163d0*/  SHFL.BFLY PT, R0, R169, 0x2, 0x1f ;  /* 0x0c401f00a9007f89 */ /* 0x000e6400000e0000 */
[----:B-1----:R-:W-:Y:S02]  /*163e0*/  FMNMX.FTZ R167, R169, R0, !PT ;  /* 0x00000000a9a77209 */ /* 0x002fe40007810000 */
[----:B------:R-:W-:Y:S04]  /*163f0*/  FMNMX.FTZ R173, R166, R171, !PT ;  /* 0x000000aba6ad7209 */ /* 0x000fe80007810000 */
[----:B------:R-:W-:Y:S08]  /*16400*/  LDSM.16.MT88.4 R168, [R234+0xa000] ;  /* 0x00a00000eaa8783b */ /* 0x000ff00000004200 */
[----:B------:R-:W1:Y:S08]  /*16410*/  SHFL.BFLY PT, R2, R173, 0x1, 0x1f ;  /* 0x0c201f00ad027f89 */ /* 0x000e7000000e0000 */
[----:B------:R-:W2:Y:S01]  /*16420*/  SHFL.BFLY PT, R0, R167, 0x1, 0x1f ;  /* 0x0c201f00a7007f89 */ /* 0x000ea200000e0000 */
[----:B-1----:R-:W-:Y:S07]  /*16430*/  FMNMX.FTZ R2, R173, R2, !PT ;  /* 0x00000002ad027209 */ /* 0x002fee0007810000 */
[----:B------:R-:W-:Y:S01]  /*16440*/  LDSM.16.MT88.4 R172, [R233+0xa000] ;  /* 0x00a00000e9ac783b */ /* 0x000fe20000004200 */
[C---:B------:R-:W-:Y:S01]  /*16450*/  FSETP.NEU.FTZ.AND P0, PT, R2.reuse, -INF , PT ;  /* 0xff8000000200780b */ /* 0x040fe20003f1d000 */
[C---:B------:R-:W-:Y:S01]  /*16460*/  FMUL.FTZ R176, R2.reuse, UR4 ;  /* 0x0000000402b07c20 */ /* 0x040fe20008410000 */
[----:B------:R-:W-:Y:S01]  /*16470*/  FADD.FTZ R164, -R2, R165 ;  /* 0x000000a502a47221 */ /* 0x000fe20000010100 */
[----:B--2---:R-:W-:Y:S03]  /*16480*/  FMNMX.FTZ R0, R167, R0, !PT ;  /* 0x00000000a7007209 */ /* 0x004fe60007810000 */
[----:B------:R-:W-:Y:S01]  /*16490*/  FSEL R176, R176, RZ, P0 ;  /* 0x000000ffb0b07208 */ /* 0x000fe20000000000 */
[----:B------:R-:W-:Y:S01]  /*164a0*/  FMUL.FTZ R165, R164, UR4 ;  /* 0x00000004a4a57c20 */ /* 0x000fe20008410000 */
[C---:B------:R-:W-:Y:S01]  /*164b0*/  FMUL.FTZ R167, R0.reuse, UR4 ;  /* 0x0000000400a77c20 */ /* 0x040fe20008410000 */
[C---:B------:R-:W-:Y:S01]  /*164c0*/  FSETP.NEU.FTZ.AND P0, PT, R0.reuse, -INF , PT ;  /* 0xff8000000000780b */ /* 0x040fe20003f1d000 */
[----:B------:R-:W-:Y:S01]  /*164d0*/  FADD.FTZ R3, -R0, R3 ;  /* 0x0000000300037221 */ /* 0x000fe20000010100 */
[----:B------:R-:W1:Y:S01]  /*164e0*/  MUFU.EX2 R164, R165 ;  /* 0x000000a500a47308 */ /* 0x000e620000000800 */
[--C-:B------:R-:W-:Y:S01]  /*164f0*/  FFMA.FTZ R188, R16, UR4, -R176.reuse ;  /* 0x0000000410bc7c23 */ /* 0x100fe200080108b0 */
[--C-:B------:R-:W-:Y:S01]  /*16500*/  FFMA.FTZ R185, R17, UR4, -R176.reuse ;  /* 0x0000000411b97c23 */ /* 0x100fe200080108b0 */
[----:B------:R-:W-:Y:S01]  /*16510*/  FSEL R167, R167, RZ, P0 ;  /* 0x000000ffa7a77208 */ /* 0x000fe20000000000 */
[--C-:B------:R-:W-:Y:S01]  /*16520*/  FFMA.FTZ R182, R20, UR4, -R176.reuse ;  /* 0x0000000414b67c23 */ /* 0x100fe200080108b0 */
[--C-:B------:R-:W-:Y:S01]  /*16530*/  FFMA.FTZ R183, R21, UR4, -R176.reuse ;  /* 0x0000000415b77c23 */ /* 0x100fe200080108b0 */
[--C-:B------:R-:W-:Y:S01]  /*16540*/  FFMA.FTZ R181, R24, UR4, -R176.reuse ;  /* 0x0000000418b57c23 */ /* 0x100fe200080108b0 */
[--C-:B------:R-:W-:Y:S03]  /*16550*/  FFMA.FTZ R195, R5, UR4, -R176.reuse ;  /* 0x0000000405c37c23 */ /* 0x100fe600080108b0 */
[----:B------:R-:W-:Y:S01]  /*16560*/  MUFU.EX2 R188, R188 ;  /* 0x000000bc00bc7308 */ /* 0x000fe20000000800 */
[--C-:B------:R-:W-:Y:S01]  /*16570*/  FFMA.FTZ R191, R18, UR4, -R167.reuse ;  /* 0x0000000412bf7c23 */ /* 0x100fe200080108a7 */
[--C-:B------:R-:W-:Y:S01]  /*16580*/  FFMA.FTZ R186, R19, UR4, -R167.reuse ;  /* 0x0000000413ba7c23 */ /* 0x100fe200080108a7 */
[--C-:B------:R-:W-:Y:S01]  /*16590*/  FFMA.FTZ R184, R22, UR4, -R167.reuse ;  /* 0x0000000416b87c23 */ /* 0x100fe200080108a7 */
[----:B------:R-:W2:Y:S01]  /*165a0*/  LDSM.16.MT88.4 R16, [R237+0xa000] ;  /* 0x00a00000ed10783b */ /* 0x000ea20000004200 */
[--C-:B------:R-:W-:Y:S01]  /*165b0*/  FFMA.FTZ R179, R23, UR4, -R167.reuse ;  /* 0x0000000417b37c23 */ /* 0x100fe200080108a7 */
[--C-:B------:R-:W-:Y:S01]  /*165c0*/  FFMA.FTZ R177, R26, UR4, -R167.reuse ;  /* 0x000000041ab17c23 */ /* 0x100fe200080108a7 */
[--C-:B------:R-:W-:Y:S03]  /*165d0*/  FFMA.FTZ R180, R27, UR4, -R167.reuse ;  /* 0x000000041bb47c23 */ /* 0x100fe600080108a7 */
[----:B------:R-:W-:Y:S01]  /*165e0*/  MUFU.EX2 R195, R195 ;  /* 0x000000c300c37308 */ /* 0x000fe20000000800 */
[C---:B-1----:R-:W-:Y:S01]  /*165f0*/  FMUL.FTZ R20, R164.reuse, R148 ;  /* 0x00000094a4147220 */ /* 0x042fe20000410000 */
[C---:B------:R-:W-:Y:S01]  /*16600*/  FMUL.FTZ R21, R164.reuse, R149 ;  /* 0x00000095a4157220 */ /* 0x040fe20000410000 */
[----:B------:R-:W-:Y:S01]  /*16610*/  FMUL.FTZ R24, R164, R144 ;  /* 0x00000090a4187220 */ /* 0x000fe20000410000 */
[--C-:B------:R-:W-:Y:S01]  /*16620*/  FFMA.FTZ R178, R30, UR4, -R167.reuse ;  /* 0x000000041eb27c23 */ /* 0x100fe200080108a7 */
[--C-:B------:R-:W-:Y:S01]  /*16630*/  FFMA.FTZ R5, R31, UR4, -R167.reuse ;  /* 0x000000041f057c23 */ /* 0x100fe200080108a7 */
[--C-:B------:R-:W-:Y:S01]  /*16640*/  FFMA.FTZ R200, R6, UR4, -R167.reuse ;  /* 0x0000000406c87c23 */ /* 0x100fe200080108a7 */
[--C-:B------:R-:W-:Y:S03]  /*16650*/  FFMA.FTZ R6, R29, UR4, -R176.reuse ;  /* 0x000000041d067c23 */ /* 0x100fe600080108b0 */
[----:B------:R-:W-:Y:S01]  /*16660*/  MUFU.EX2 R185, R185 ;  /* 0x000000b900b97308 */ /* 0x000fe20000000800 */
[----:B------:R-:W-:Y:S01]  /*16670*/  FMUL.FTZ R29, R164, R141 ;  /* 0x0000008da41d7220 */ /* 0x000fe20000410000 */
[--C-:B------:R-:W-:Y:S01]  /*16680*/  FFMA.FTZ R198, R7, UR4, -R167.reuse ;  /* 0x0000000407c67c23 */ /* 0x100fe200080108a7 */
[--C-:B------:R-:W-:Y:S01]  /*16690*/  FFMA.FTZ R7, R28, UR4, -R176.reuse ;  /* 0x000000041c077c23 */ /* 0x100fe200080108b0 */
[----:B------:R-:W-:Y:S01]  /*166a0*/  FMUL.FTZ R28, R164, R140 ;  /* 0x0000008ca41c7220 */ /* 0x000fe20000410000 */
[----:B------:R-:W-:Y:S01]  /*166b0*/  FMUL.FTZ R166, R3, UR4 ;  /* 0x0000000403a67c20 */ /* 0x000fe20008410000 */
[--C-:B------:R-:W-:Y:S01]  /*166c0*/  FFMA.FTZ R194, R12, UR4, -R176.reuse ;  /* 0x000000040cc27c23 */ /* 0x100fe200080108b0 */
[--C-:B------:R-:W-:Y:S03]  /*166d0*/  FFMA.FTZ R189, R13, UR4, -R176.reuse ;  /* 0x000000040dbd7c23 */ /* 0x100fe600080108b0 */
[----:B------:R-:W-:Y:S01]  /*166e0*/  MUFU.EX2 R200, R200 ;  /* 0x000000c800c87308 */ /* 0x000fe20000000800 */
[--C-:B------:R-:W-:Y:S01]  /*166f0*/  FFMA.FTZ R190, R14, UR4, -R167.reuse ;  /* 0x000000040ebe7c23 */ /* 0x100fe200080108a7 */
[--C-:B------:R-:W-:Y:S01]  /*16700*/  FFMA.FTZ R187, R15, UR4, -R167.reuse ;  /* 0x000000040fbb7c23 */ /* 0x100fe200080108a7 */
[C---:B------:R-:W-:Y:S01]  /*16710*/  FMUL.FTZ R12, R164.reuse, R156 ;  /* 0x0000009ca40c7220 */ /* 0x040fe20000410000 */
[----:B------:R-:W-:Y:S01]  /*16720*/  FMUL.FTZ R13, R164, R157 ;  /* 0x0000009da40d7220 */ /* 0x000fe20000410000 */
[--C-:B------:R-:W-:Y:S01]  /*16730*/  FFMA.FTZ R156, R32, UR4, -R176.reuse ;  /* 0x00000004209c7c23 */ /* 0x100fe200080108b0 */
[C---:B------:R-:W-:Y:S01]  /*16740*/  FMUL.FTZ R32, R164.reuse, R136 ;  /* 0x00000088a4207220 */ /* 0x040fe20000410000 */
[--C-:B------:R-:W-:Y:S03]  /*16750*/  FFMA.FTZ R157, R33, UR4, -R176.reuse ;  /* 0x00000004219d7c23 */ /* 0x100fe600080108b0 */
[----:B------:R-:W1:Y:S01]  /*16760*/  MUFU.EX2 R3, R166 ;  /* 0x000000a600037308 */ /* 0x000e620000000800 */
[C---:B------:R-:W-:Y:S01]  /*16770*/  FMUL.FTZ R33, R164.reuse, R137 ;  /* 0x00000089a4217220 */ /* 0x040fe20000410000 */
[C---:B------:R-:W-:Y:S01]  /*16780*/  FMUL.FTZ R132, R164.reuse, R132 ;  /* 0x00000084a4847220 */ /* 0x040fe20000410000 */
[----:B------:R-:W-:Y:S01]  /*16790*/  FMUL.FTZ R133, R164, R133 ;  /* 0x00000085a4857220 */ /* 0x000fe20000410000 */
        /* <DEDUP_REMOVED lines=13> */
[C---:B-1----:R-:W-:Y:S01]  /*16870*/  FMUL.FTZ R22, R3.reuse, R150 ;  /* 0x0000009603167220 */ /* 0x042fe20000410000 */
[C---:B------:R-:W-:Y:S01]  /*16880*/  FMUL.FTZ R23, R3.reuse, R151 ;  /* 0x0000009703177220 */ /* 0x040fe20000410000 */
[C---:B------:R-:W-:Y:S01]  /*16890*/  FMUL.FTZ R26, R3.reuse, R146 ;  /* 0x00000092031a7220 */ /* 0x040fe20000410000 */
[----:B------:R-:W-:Y:S01]  /*168a0*/  LDSM.16.MT88.4 R148, [R237+0xa800] ;  /* 0x00a80000ed94783b */ /* 0x000fe20000004200 */
[C---:B------:R-:W-:Y:S01]  /*168b0*/  FMUL.FTZ R27, R3.reuse, R147 ;  /* 0x00000093031b7220 */ /* 0x040fe20000410000 */
[C---:B------:R-:W-:Y:S01]  /*168c0*/  FMUL.FTZ R30, R3.reuse, R142 ;  /* 0x0000008e031e7220 */ /* 0x040fe20000410000 */
[----:B------:R-:W-:Y:S03]  /*168d0*/  FMUL.FTZ R31, R3, R143 ;  /* 0x0000008f031f7220 */ /* 0x000fe60000410000 */
[----:B------:R-:W1:Y:S01]  /*168e0*/  MUFU.EX2 R189, R189 ;  /* 0x000000bd00bd7308 */ /* 0x000e620000000800 */
[--C-:B------:R-:W-:Y:S01]  /*168f0*/  FFMA.FTZ R166, R25, UR4, -R176.reuse ;  /* 0x0000000419a67c23 */ /* 0x100fe200080108b0 */
[----:B------:R-:W-:Y:S01]  /*16900*/  FMUL.FTZ R25, R164, R145 ;  /* 0x00000091a4197220 */ /* 0x000fe20000410000 */
[C---:B------:R-:W-:Y:S01]  /*16910*/  FMUL.FTZ R14, R3.reuse, R158 ;  /* 0x0000009e030e7220 */ /* 0x040fe20000410000 */
[----:B------:R-:W-:Y:S01]  /*16920*/  LDSM.16.MT88.4 R140, [R234+0xa800] ;  /* 0x00a80000ea8c783b */ /* 0x000fe20000004200 */
[C---:B------:R-:W-:Y:S01]  /*16930*/  FMUL.FTZ R15, R3.reuse, R159 ;  /* 0x0000009f030f7220 */ /* 0x040fe20000410000 */
[--C-:B------:R-:W-:Y:S01]  /*16940*/  FFMA.FTZ R158, R34, UR4, -R167.reuse ;  /* 0x00000004229e7c23 */ /* 0x100fe200080108a7 */
[----:B------:R-:W-:Y:S03]  /*16950*/  FMUL.FTZ R34, R3, R138 ;  /* 0x0000008a03227220 */ /* 0x000fe60000410000 */
[----:B------:R-:W-:Y:S01]  /*16960*/  MUFU.EX2 R190, R190 ;  /* 0x000000be00be7308 */ /* 0x000fe20000000800 */
[----:B------:R-:W-:Y:S01]  /*16970*/  F2FP.F16.F32.PACK_AB R138, R185, R188 ;  /* 0x000000bcb98a723e */ /* 0x000fe200000000ff */
[--C-:B------:R-:W-:Y:S01]  /*16980*/  FFMA.FTZ R159, R35, UR4, -R167.reuse ;  /* 0x00000004239f7c23 */ /* 0x100fe200080108a7 */
[C---:B------:R-:W-:Y:S01]  /*16990*/  FMUL.FTZ R35, R3.reuse, R139 ;  /* 0x0000008b03237220 */ /* 0x040fe20000410000 */
[----:B------:R-:W-:Y:S01]  /*169a0*/  LDSM.16.MT88.4 R144, [R233+0xa800] ;  /* 0x00a80000e990783b */ /* 0x000fe20000004200 */
[C---:B------:R-:W-:Y:S01]  /*169b0*/  FMUL.FTZ R134, R3.reuse, R134 ;  /* 0x0000008603867220 */ /* 0x040fe20000410000 */
[----:B------:R-:W-:Y:S01]  /*169c0*/  FMUL.FTZ R135, R3, R135 ;  /* 0x0000008703877220 */ /* 0x000fe20000410000 */
[--C-:B------:R-:W-:Y:S03]  /*169d0*/  FFMA.FTZ R108, R108, UR4, -R176.reuse ;  /* 0x000000046c6c7c23 */ /* 0x100fe600080108b0 */
[----:B------:R-:W3:Y:S01]  /*169e0*/  MUFU.EX2 R187, R187 ;  /* 0x000000bb00bb7308 */ /* 0x000ee20000000800 */
[----:B-1----:R-:W-:Y:S01]  /*169f0*/  F2FP.F16.F32.PACK_AB R136, R189, R194 ;  /* 0x000000c2bd88723e */ /* 0x002fe200000000ff */
[--C-:B------:R-:W-:Y:S01]  /*16a00*/  FFMA.FTZ R110, R110, UR4, -R167.reuse ;  /* 0x000000046e6e7c23 */ /* 0x100fe200080108a7 */
[--C-:B------:R-:W-:Y:S01]  /*16a10*/  FFMA.FTZ R121, R121, UR4, -R176.reuse ;  /* 0x0000000479797c23 */ /* 0x100fe200080108b0 */
[--C-:B------:R-:W-:Y:S01]  /*16a20*/  FFMA.FTZ R123, R123, UR4, -R167.reuse ;  /* 0x000000047b7b7c23 */ /* 0x100fe200080108a7 */
[--C-:B------:R-:W-:Y:S01]  /*16a30*/  FFMA.FTZ R196, R8, UR4, -R176.reuse ;  /* 0x0000000408c47c23 */ /* 0x100fe200080108b0 */
[C---:B------:R-:W-:Y:S01]  /*16a40*/  FMUL.FTZ R8, R164.reuse, R160 ;  /* 0x000000a0a4087220 */ /* 0x040fe20000410000 */
[--C-:B------:R-:W-:Y:S03]  /*16a50*/  FFMA.FTZ R193, R9, UR4, -R176.reuse ;  /* 0x0000000409c17c23 */ /* 0x100fe600080108b0 */
[----:B------:R-:W-:Y:S01]  /*16a60*/  MUFU.EX2 R191, R191 ;  /* 0x000000bf00bf7308 */ /* 0x000fe20000000800 */
[----:B------:R-:W-:Y:S01]  /*16a70*/  FMUL.FTZ R9, R164, R161 ;  /* 0x000000a1a4097220 */ /* 0x000fe20000410000 */
[----:B------:R-:W-:Y:S01]  /*16a80*/  F2FP.F16.F32.PACK_AB R161, R198, R200 ;  /* 0x000000c8c6a1723e */ /* 0x000fe200000000ff */
[--C-:B------:R-:W-:Y:S01]  /*16a90*/  FFMA.FTZ R197, R10, UR4, -R167.reuse ;  /* 0x000000040ac57c23 */ /* 0x100fe200080108a7 */
[----:B------:R-:W-:Y:S01]  /*16aa0*/  FMUL.FTZ R10, R3, R162 ;  /* 0x000000a2030a7220 */ /* 0x000fe20000410000 */
[--C-:B------:R-:W-:Y:S01]  /*16ab0*/  FFMA.FTZ R192, R11, UR4, -R167.reuse ;  /* 0x000000040bc07c23 */ /* 0x100fe200080108a7 */
[----:B------:R-:W-:Y:S01]  /*16ac0*/  FMUL.FTZ R11, R3, R163 ;  /* 0x000000a3030b7220 */ /* 0x000fe20000410000 */
[----:B------:R-:W-:Y:S03]  /*16ad0*/  FFMA.FTZ R86, R86, UR4, -R167 ;  /* 0x0000000456567c23 */ /* 0x000fe600080108a7 */
[----:B------:R-:W-:Y:S01]  /*16ae0*/  MUFU.EX2 R196, R196 ;  /* 0x000000c400c47308 */ /* 0x000fe20000000800 */
[----:B---3--:R-:W-:Y:S01]  /*16af0*/  F2FP.F16.F32.PACK_AB R137, R187, R190 ;  /* 0x000000bebb89723e */ /* 0x008fe200000000ff */
[----:B------:R-:W-:Y:S01]  /*16b00*/  FFMA.FTZ R88, R88, UR4, -R176 ;  /* 0x0000000458587c23 */ /* 0x000fe200080108b0 */
[----:B------:R-:W-:Y:S01]  /*16b10*/  FFMA.FTZ R200, R3, R252, R200 ;  /* 0x000000fc03c87223 */ /* 0x000fe200000100c8 */
[--C-:B------:R-:W-:Y:S01]  /*16b20*/  FFMA.FTZ R96, R96, UR4, -R176.reuse ;  /* 0x0000000460607c23 */ /* 0x100fe200080108b0 */
[----:B------:R-:W-:Y:S01]  /*16b30*/  FFMA.FTZ R199, R4, UR4, -R176 ;  /* 0x0000000404c77c23 */ /* 0x000fe200080108b0 */
[----:B------:R-:W-:Y:S01]  /*16b40*/  PLOP3.LUT P0, PT, PT, PT, UP0, 0x80, 0x0 ;  /* 0x000000000000781c */ /* 0x000fe20003f0f008 */
[----:B------:R-:W-:Y:S03]  /*16b50*/  FADD.FTZ R200, R198, R200 ;  /* 0x000000c8c6c87221 */ /* 0x000fe60000010000 */
[----:B------:R-:W1:Y:S01]  /*16b60*/  MUFU.EX2 R193, R193 ;  /* 0x000000c100c17308 */ /* 0x000e620000000800 */
[----:B------:R-:W-:Y:S09]  /*16b70*/  MOV R165, R2 ;  /* 0x0000000200a57202 */ /* 0x000ff20000000f00 */
[----:B------:R-:W3:Y:S10]  /*16b80*/  MUFU.EX2 R199, R199 ;  /* 0x000000c700c77308 */ /* 0x000ef40000000800 */
[----:B------:R-:W-:Y:S01]  /*16b90*/  MUFU.EX2 R197, R197 ;  /* 0x000000c500c57308 */ /* 0x000fe20000000800 */
[----:B-1----:R-:W-:Y:S09]  /*16ba0*/  F2FP.F16.F32.PACK_AB R162, R193, R196 ;  /* 0x000000c4c1a2723e */ /* 0x002ff200000000ff */
[----:B------:R-:W1:Y:S01]  /*16bb0*/  MUFU.EX2 R192, R192 ;  /* 0x000000c000c07308 */ /* 0x000e620000000800 */
[C---:B---3--:R-:W-:Y:S01]  /*16bc0*/  F2FP.F16.F32.PACK_AB R160, R195.reuse, R199 ;  /* 0x000000c7c3a0723e */ /* 0x048fe200000000ff */
[----:B------:R-:W-:Y:S04]  /*16bd0*/  FFMA.FTZ R199, R164, R251, R199 ;  /* 0x000000fba4c77223 */ /* 0x000fe800000100c7 */
[----:B------:R-:W-:Y:S04]  /*16be0*/  FADD.FTZ R199, R195, R199 ;  /* 0x000000c7c3c77221 */ /* 0x000fe80000010000 */
[----:B------:R-:W3:Y:S01]  /*16bf0*/  MUFU.EX2 R186, R186 ;  /* 0x000000ba00ba7308 */ /* 0x000ee20000000800 */
[----:B------:R-:W-:Y:S04]  /*16c00*/  FADD.FTZ R196, R196, R199 ;  /* 0x000000c7c4c47221 */ /* 0x000fe80000010000 */
[----:B------:R-:W-:Y:S05]  /*16c10*/  FADD.FTZ R193, R193, R196 ;  /* 0x000000c4c1c17221 */ /* 0x000fea0000010000 */
[----:B------:R-:W-:Y:S01]  /*16c20*/  MUFU.EX2 R182, R182 ;  /* 0x000000b600b67308 */ /* 0x000fe20000000800 */
[----:B-1----:R-:W-:Y:S01]  /*16c30*/  F2FP.F16.F32.PACK_AB R163, R192, R197 ;  /* 0x000000c5c0a3723e */ /* 0x002fe200000000ff */
[----:B------:R-:W-:Y:S04]  /*16c40*/  FADD.FTZ R194, R194, R193 ;  /* 0x000000c1c2c27221 */ /* 0x000fe80000010000 */
[----:B------:R-:W-:Y:S04]  /*16c50*/  FADD.FTZ R189, R189, R194 ;  /* 0x000000c2bdbd7221 */ /* 0x000fe80000010000 */
[----:B------:R-:W1:Y:S01]  /*16c60*/  MUFU.EX2 R183, R183 ;  /* 0x000000b700b77308 */ /* 0x000e620000000800 */
[----:B---3--:R-:W-:Y:S01]  /*16c70*/  F2FP.F16.F32.PACK_AB R139, R186, R191 ;  /* 0x000000bfba8b723e */ /* 0x008fe200000000ff */
[C---:B--2---:R-:W-:Y:S05]  /*16c80*/  HMMA.16816.F32 R8, R160.reuse, R16, R8 ;  /* 0x00000010a008723c */ /* 0x044fea0000001808 */
[----:B------:R-:W-:Y:S03]  /*16c90*/  FADD.FTZ R188, R188, R189 ;  /* 0x000000bdbcbc7221 */ /* 0x000fe60000010000 */
[----:B------:R-:W-:Y:S03]  /*16ca0*/  MUFU.EX2 R184, R184 ;  /* 0x000000b800b87308 */ /* 0x000fe60000000800 */
[C---:B------:R-:W-:Y:S01]  /*16cb0*/  FMUL.FTZ R16, R164.reuse, R152 ;  /* 0x00000098a4107220 */ /* 0x040fe20000410000 */
[----:B------:R-:W-:Y:S01]  /*16cc0*/  FMUL.FTZ R17, R164, R153 ;  /* 0x00000099a4117220 */ /* 0x000fe20000410000 */
[C---:B------:R-:W-:Y:S03]  /*16cd0*/  HMMA.16816.F32 R12, R160.reuse, R18, R12 ;  /* 0x00000012a00c723c */ /* 0x040fe6000000180c */
[----:B------:R-:W-:Y:S02]  /*16ce0*/  FADD.FTZ R185, R185, R188 ;  /* 0x000000bcb9b97221 */ /* 0x000fe40000010000 */
[----:B------:R-:W2:Y:S02]  /*16cf0*/  MUFU.EX2 R179, R179 ;  /* 0x000000b300b37308 */ /* 0x000ea40000000800 */
[C---:B------:R-:W-:Y:S01]  /*16d00*/  FMUL.FTZ R18, R3.reuse, R154 ;  /* 0x0000009a03127220 */ /* 0x040fe20000410000 */
[----:B------:R-:W-:Y:S02]  /*16d10*/  FMUL.FTZ R19, R3, R155 ;  /* 0x0000009b03137220 */ /* 0x000fe40000410000 */
[----:B------:R-:W3:Y:S01]  /*16d20*/  LDSM.16.MT88.4 R152, [R232+0xa000] ;  /* 0x00a00000e898783b */ /* 0x000ee20000004200 */
[----:B------:R-:W-:Y:S01]  /*16d30*/  FFMA.FTZ R3, R101, UR4, -R176 ;  /* 0x0000000465037c23 */ /* 0x000fe200080108b0 */
[----:B------:R-:W-:Y:S03]  /*16d40*/  FADD.FTZ R101, R197, R200 ;  /* 0x000000c8c5657221 */ /* 0x000fe60000010000 */
[----:B------:R-:W-:Y:S01]  /*16d50*/  MUFU.EX2 R181, R181 ;  /* 0x000000b500b57308 */ /* 0x000fe20000000800 */
[C---:B------:R-:W-:Y:S03]  /*16d60*/  HMMA.16816.F32 R16, R160.reuse, R168, R16 ;  /* 0x000000a8a010723c */ /* 0x040fe60000001810 */
[----:B------:R-:W-:Y:S06]  /*16d70*/  FADD.FTZ R101, R192, R101 ;  /* 0x00000065c0657221 */ /* 0x000fec0000010000 */
[----:B------:R-:W4:Y:S02]  /*16d80*/  MUFU.EX2 R166, R166 ;  /* 0x000000a600a67308 */ /* 0x000f240000000800 */
[--C-:B------:R-:W-:Y:S01]  /*16d90*/  FFMA.FTZ R168, R36, UR4, -R176.reuse ;  /* 0x0000000424a87c23 */ /* 0x100fe200080108b0 */
[--C-:B------:R-:W-:Y:S01]  /*16da0*/  FFMA.FTZ R169, R37, UR4, -R176.reuse ;  /* 0x0000000425a97c23 */ /* 0x100fe200080108b0 */
[C---:B------:R-:W-:Y:S03]  /*16db0*/  HMMA.16816.F32 R20, R160.reuse, R170, R20 ;  /* 0x000000aaa014723c */ /* 0x040fe60000001814 */
[----:B------:R-:W-:Y:S01]  /*16dc0*/  FADD.FTZ R190, R190, R101 ;  /* 0x00000065bebe7221 */ /* 0x000fe20000010000 */
[--C-:B------:R-:W-:Y:S02]  /*16dd0*/  FFMA.FTZ R101, R104, UR4, -R176.reuse ;  /* 0x0000000468657c23 */ /* 0x100fe400080108b0 */
[----:B------:R-:W-:Y:S01]  /*16de0*/  MUFU.EX2 R177, R177 ;  /* 0x000000b100b17308 */ /* 0x000fe20000000800 */
[C---:B------:R-:W-:Y:S04]  /*16df0*/  HMMA.16816.F32 R24, R160.reuse, R172, R24 ;  /* 0x000000aca018723c */ /* 0x040fe80000001818 */
[--C-:B------:R-:W-:Y:S02]  /*16e00*/  FFMA.FTZ R170, R38, UR4, -R167.reuse ;  /* 0x0000000426aa7c23 */ /* 0x100fe400080108a7 */
[C---:B------:R-:W-:Y:S03]  /*16e10*/  HMMA.16816.F32 R28, R160.reuse, R174, R28 ;  /* 0x000000aea01c723c */ /* 0x040fe6000000181c */
[----:B------:R-:W5:Y:S02]  /*16e20*/  MUFU.EX2 R180, R180 ;  /* 0x000000b400b47308 */ /* 0x000f640000000800 */
[----:B------:R-:W-:Y:S01]  /*16e30*/  FFMA.FTZ R171, R46, UR4, -R167 ;  /* 0x000000042eab7c23 */ /* 0x000fe200080108a7 */
[----:B------:R-:W-:Y:S01]  /*16e40*/  FFMA.FTZ R104, R105, UR4, -R176 ;  /* 0x0000000469687c23 */ /* 0x000fe200080108b0 */
[----:B------:R-:W-:Y:S06]  /*16e50*/  FADD.FTZ R190, R187, R190 ;  /* 0x000000bebbbe7221 */ /* 0x000fec0000010000 */
[----:B------:R-:W-:Y:S01]  /*16e60*/  MUFU.EX2 R7, R7 ;  /* 0x0000000700077308 */ /* 0x000fe20000000800 */
[----:B------:R-:W-:Y:S01]  /*16e70*/  FADD.FTZ R191, R191, R190 ;  /* 0x000000bebfbf7221 */ /* 0x000fe20000010000 */
[C---:B---3--:R-:W-:Y:S08]  /*16e80*/  HMMA.16816.F32 R32, R160.reuse, R152, R32 ;  /* 0x00000098a020723c */ /* 0x048ff00000001820 */
[----:B------:R-:W-:Y:S03]  /*16e90*/  MUFU.EX2 R6, R6 ;  /* 0x0000000600067308 */ /* 0x000fe60000000800 */
[----:B------:R-:W-:Y:S01]  /*16ea0*/  FADD.FTZ R191, R186, R191 ;  /* 0x000000bfbabf7221 */ /* 0x000fe20000010000 */
[----:B------:R-:W-:Y:S06]  /*16eb0*/  HMMA.16816.F32 R132, R160, R154, R132 ;  /* 0x0000009aa084723c */ /* 0x000fec0000001884 */
[----:B------:R-:W-:Y:S01]  /*16ec0*/  MUFU.EX2 R178, R178 ;  /* 0x000000b200b27308 */ /* 0x000fe20000000800 */
[--C-:B------:R-:W-:Y:S01]  /*16ed0*/  FFMA.FTZ R153, R39, UR4, -R167.reuse ;  /* 0x0000000427997c23 */ /* 0x100fe200080108a7 */
[C---:B------:R-:W-:Y:S01]  /*16ee0*/  HMMA.16816.F32 R8, R136.reuse, R148, R8 ;  /* 0x000000948808723c */ /* 0x040fe20000001808 */
[----:B------:R-:W3:Y:S04]  /*16ef0*/  LDSM.16.MT88.4 R36, [R232+0xa800] ;  /* 0x00a80000e824783b */ /* 0x000ee80000004200 */
[--C-:B------:R-:W-:Y:S03]  /*16f00*/  FFMA.FTZ R154, R40, UR4, -R176.reuse ;  /* 0x00000004289a7c23 */ /* 0x100fe600080108b0 */
[----:B------:R-:W-:Y:S01]  /*16f10*/  MUFU.EX2 R5, R5 ;  /* 0x0000000500057308 */ /* 0x000fe20000000800 */
[C---:B------:R-:W-:Y:S01]  /*16f20*/  HMMA.16816.F32 R12, R136.reuse, R150, R12 ;  /* 0x00000096880c723c */ /* 0x040fe2000000180c */
[----:B------:R-:W3:Y:S02]  /*16f30*/  LDSM.16.MT88.4 R148, [R237+0xb000] ;  /* 0x00b00000ed94783b */ /* 0x000ee40000004200 */
[----:B-1----:R-:W-:Y:S01]  /*16f40*/  F2FP.F16.F32.PACK_AB R40, R183, R182 ;  /* 0x000000b6b728723e */ /* 0x002fe200000000ff */
[--C-:B------:R-:W-:Y:S02]  /*16f50*/  FFMA.FTZ R155, R41, UR4, -R176.reuse ;  /* 0x00000004299b7c23 */ /* 0x100fe400080108b0 */
[C---:B------:R-:W-:Y:S03]  /*16f60*/  HMMA.16816.F32 R16, R136.reuse, R140, R16 ;  /* 0x0000008c8810723c */ /* 0x040fe60000001810 */
[----:B------:R-:W-:Y:S02]  /*16f70*/  MUFU.EX2 R156, R156 ;  /* 0x0000009c009c7308 */ /* 0x000fe40000000800 */
[----:B--2---:R-:W-:Y:S01]  /*16f80*/  F2FP.F16.F32.PACK_AB R41, R179, R184 ;  /* 0x000000b8b329723e */ /* 0x004fe200000000ff */
[C---:B------:R-:W-:Y:S01]  /*16f90*/  HMMA.16816.F32 R20, R136.reuse, R142, R20 ;  /* 0x0000008e8814723c */ /* 0x040fe20000001814 */
[----:B------:R-:W1:Y:S06]  /*16fa0*/  LDSM.16.MT88.4 R140, [R234+0xb000] ;  /* 0x00b00000ea8c783b */ /* 0x000e6c0000004200 */
[----:B------:R-:W2:Y:S01]  /*16fb0*/  MUFU.EX2 R157, R157 ;  /* 0x0000009d009d7308 */ /* 0x000ea20000000800 */
[--C-:B------:R-:W-:Y:S01]  /*16fc0*/  FFMA.FTZ R161, R42, UR4, -R167.reuse ;  /* 0x000000042aa17c23 */ /* 0x100fe200080108a7 */
[C---:B------:R-:W-:Y:S08]  /*16fd0*/  HMMA.16816.F32 R24, R136.reuse, R144, R24 ;  /* 0x000000908818723c */ /* 0x040ff00000001818 */
[----:B------:R-:W-:Y:S01]  /*16fe0*/  MUFU.EX2 R158, R158 ;  /* 0x0000009e009e7308 */ /* 0x000fe20000000800 */
[C---:B------:R-:W-:Y:S01]  /*16ff0*/  HMMA.16816.F32 R28, R136.reuse, R146, R28 ;  /* 0x00000092881c723c */ /* 0x040fe2000000181c */
[----:B------:R-:W1:Y:S02]  /*17000*/  LDSM.16.MT88.4 R144, [R233+0xb000] ;  /* 0x00b00000e990783b */ /* 0x000e640000004200 */
[----:B----4-:R-:W-:Y:S01]  /*17010*/  F2FP.F16.F32.PACK_AB R42, R166, R181 ;  /* 0x000000b5a62a723e */ /* 0x010fe200000000ff */
[--C-:B------:R-:W-:Y:S05]  /*17020*/  FFMA.FTZ R162, R43, UR4, -R167.reuse ;  /* 0x000000042ba27c23 */ /* 0x100fea00080108a7 */
[----:B------:R-:W4:Y:S02]  /*17030*/  MUFU.EX2 R159, R159 ;  /* 0x0000009f009f7308 */ /* 0x000f240000000800 */
[----:B-----5:R-:W-:Y:S01]  /*17040*/  F2FP.F16.F32.PACK_AB R43, R180, R177 ;  /* 0x000000b1b42b723e */ /* 0x020fe200000000ff */
[C---:B---3--:R-:W-:Y:S03]  /*17050*/  HMMA.16816.F32 R32, R136.reuse, R36, R32 ;  /* 0x000000248820723c */ /* 0x048fe60000001820 */
[----:B--2---:R-:W-:Y:S01]  /*17060*/  F2FP.F16.F32.PACK_AB R46, R157, R156 ;  /* 0x0000009c9d2e723e */ /* 0x004fe200000000ff */
[--C-:B------:R-:W-:Y:S03]  /*17070*/  FFMA.FTZ R163, R44, UR4, -R176.reuse ;  /* 0x000000042ca37c23 */ /* 0x100fe600080108b0 */
[----:B------:R2:W-:Y:S01]  /*17080*/  MUFU.EX2 R152, R170 ;  /* 0x000000aa00987308 */ /* 0x0005e20000000800 */
[----:B------:R-:W-:Y:S01]  /*17090*/  HMMA.16816.F32 R132, R136, R38, R132 ;  /* 0x000000268884723c */ /* 0x000fe20000001884 */
[----:B------:R-:W3:Y:S02]  /*170a0*/  LDSM.16.MT88.4 R36, [R232+0xb000] ;  /* 0x00b00000e824783b */ /* 0x000ee40000004200 */
[----:B------:R-:W-:Y:S03]  /*170b0*/  F2FP.F16.F32.PACK_AB R44, R6, R7 ;  /* 0x00000007062c723e */ /* 0x000fe600000000ff */
[C---:B------:R-:W-:Y:S03]  /*170c0*/  HMMA.16816.F32 R8, R40.reuse, R148, R8 ;  /* 0x000000942808723c */ /* 0x040fe60000001808 */
[----:B------:R-:W-:Y:S01]  /*170d0*/  MUFU.EX2 R168, R168 ;  /* 0x000000a800a87308 */ /* 0x000fe20000000800 */
[----:B------:R-:W5:Y:S01]  /*170e0*/  LDSM.16.MT88.4 R136, [R237+0xb800] ;  /* 0x00b80000ed88783b */ /* 0x000f620000004200 */
[--C-:B------:R-:W-:Y:S01]  /*170f0*/  FFMA.FTZ R160, R45, UR4, -R176.reuse ;  /* 0x000000042da07c23 */ /* 0x100fe200080108b0 */
[C---:B------:R-:W-:Y:S07]  /*17100*/  HMMA.16816.F32 R12, R40.reuse, R150, R12 ;  /* 0x00000096280c723c */ /* 0x040fee000000180c */
[----:B------:R-:W5:Y:S01]  /*17110*/  MUFU.EX2 R169, R169 ;  /* 0x000000a900a97308 */ /* 0x000f620000000800 */
[--C-:B------:R-:W-:Y:S01]  /*17120*/  FFMA.FTZ R149, R49, UR4, -R176.reuse ;  /* 0x0000000431957c23 */ /* 0x100fe200080108b0 */
[C---:B-1----:R-:W-:Y:S08]  /*17130*/  HMMA.16816.F32 R16, R40.reuse, R140, R16 ;  /* 0x0000008c2810723c */ /* 0x042ff00000001810 */
[----:B------:R-:W1:Y:S01]  /*17140*/  MUFU.EX2 R153, R153 ;  /* 0x0000009900997308 */ /* 0x000e620000000800 */
[C---:B------:R-:W-:Y:S01]  /*17150*/  HMMA.16816.F32 R20, R40.reuse, R142, R20 ;  /* 0x0000008e2814723c */ /* 0x040fe20000001814 */
[----:B------:R-:W1:Y:S02]  /*17160*/  LDSM.16.MT88.4 R140, [R234+0xb800] ;  /* 0x00b80000ea8c783b */ /* 0x000e640000004200 */
[--C-:B------:R-:W-:Y:S01]  /*17170*/  FFMA.FTZ R150, R48, UR4, -R176.reuse ;  /* 0x0000000430967c23 */ /* 0x100fe200080108b0 */
[--C-:B------:R-:W-:Y:S05]  /*17180*/  FFMA.FTZ R151, R50, UR4, -R167.reuse ;  /* 0x0000000432977c23 */ /* 0x100fea00080108a7 */
[----:B------:R-:W-:Y:S02]  /*17190*/  MUFU.EX2 R154, R154 ;  /* 0x0000009a009a7308 */ /* 0x000fe40000000800 */
[--C-:B--2---:R-:W-:Y:S01]  /*171a0*/  FFMA.FTZ R170, R54, UR4, -R167.reuse ;  /* 0x0000000436aa7c23 */ /* 0x104fe200080108a7 */
[C---:B------:R-:W-:Y:S03]  /*171b0*/  HMMA.16816.F32 R24, R40.reuse, R144, R24 ;  /* 0x000000902818723c */ /* 0x040fe60000001818 */
[----:B------:R-:W-:Y:S01]  /*171c0*/  F2FP.F16.F32.PACK_AB R45, R5, R178 ;  /* 0x000000b2052d723e */ /* 0x000fe200000000ff */
[--C-:B------:R-:W-:Y:S01]  /*171d0*/  FFMA.FTZ R148, R47, UR4, -R167.reuse ;  /* 0x000000042f947c23 */ /* 0x100fe200080108a7 */
[----:B----4-:R-:W-:Y:S02]  /*171e0*/  F2FP.F16.F32.PACK_AB R47, R159, R158 ;  /* 0x0000009e9f2f723e */ /* 0x010fe400000000ff */
[----:B------:R-:W2:Y:S01]  /*171f0*/  MUFU.EX2 R155, R155 ;  /* 0x0000009b009b7308 */ /* 0x000ea20000000800 */
[--C-:B------:R-:W-:Y:S03]  /*17200*/  FFMA.FTZ R144, R51, UR4, -R167.reuse ;  /* 0x0000000433907c23 */ /* 0x100fe600080108a7 */
[--C-:B------:R-:W-:Y:S01]  /*17210*/  FFMA.FTZ R145, R52, UR4, -R176.reuse ;  /* 0x0000000434917c23 */ /* 0x100fe200080108b0 */
[----:B------:R-:W4:Y:S01]  /*17220*/  LDSM.16.MT88.4 R48, [R233+0xb800] ;  /* 0x00b80000e930783b */ /* 0x000f220000004200 */
[C---:B------:R-:W-:Y:S04]  /*17230*/  HMMA.16816.F32 R28, R40.reuse, R146, R28 ;  /* 0x00000092281c723c */ /* 0x040fe8000000181c */
[----:B------:R-:W-:Y:S02]  /*17240*/  MUFU.EX2 R161, R161 ;  /* 0x000000a100a17308 */ /* 0x000fe40000000800 */
[C---:B---3--:R-:W-:Y:S05]  /*17250*/  HMMA.16816.F32 R32, R40.reuse, R36, R32 ;  /* 0x000000242820723c */ /* 0x048fea0000001820 */
[--C-:B------:R-:W-:Y:S03]  /*17260*/  FFMA.FTZ R146, R53, UR4, -R176.reuse ;  /* 0x0000000435927c23 */ /* 0x100fe600080108b0 */
[----:B------:R-:W3:Y:S01]  /*17270*/  MUFU.EX2 R162, R162 ;  /* 0x000000a200a27308 */ /* 0x000ee20000000800 */
[----:B------:R-:W-:Y:S01]  /*17280*/  HMMA.16816.F32 R132, R40, R38, R132 ;  /* 0x000000262884723c */ /* 0x000fe20000001884 */
[----:B------:R-:W2:Y:S02]  /*17290*/  LDSM.16.MT88.4 R36, [R232+0xb800] ;  /* 0x00b80000e824783b */ /* 0x000ea40000004200 */
[--C-:B------:R-:W-:Y:S03]  /*172a0*/  FFMA.FTZ R147, R55, UR4, -R167.reuse ;  /* 0x0000000437937c23 */ /* 0x100fe600080108a7 */
[C---:B-----5:R-:W-:Y:S03]  /*172b0*/  HMMA.16816.F32 R8, R44.reuse, R136, R8 ;  /* 0x000000882c08723c */ /* 0x060fe60000001808 */
[----:B------:R-:W-:Y:S01]  /*172c0*/  MUFU.EX2 R163, R163 ;  /* 0x000000a300a37308 */ /* 0x000fe20000000800 */
[----:B------:R-:W5:Y:S01]  /*172d0*/  LDSM.16.MT88.4 R52, [R237+0xc000] ;  /* 0x00c00000ed34783b */ /* 0x000f620000004200 */
[----:B------:R-:W-:Y:S01]  /*172e0*/  F2FP.F16.F32.PACK_AB R40, R169, R168 ;  /* 0x000000a8a928723e */ /* 0x000fe200000000ff */
[C---:B------:R-:W-:Y:S07]  /*172f0*/  HMMA.16816.F32 R12, R44.reuse, R138, R12 ;  /* 0x0000008a2c0c723c */ /* 0x040fee000000180c */
[----:B------:R-:W3:Y:S01]  /*17300*/  MUFU.EX2 R160, R160 ;  /* 0x000000a000a07308 */ /* 0x000ee20000000800 */
[----:B------:R-:W5:Y:S01]  /*17310*/  LDSM.16.MT88.4 R136, [R234+0xc000] ;  /* 0x00c00000ea88783b */ /* 0x000f620000004200 */
[C---:B-1----:R-:W-:Y:S08]  /*17320*/  HMMA.16816.F32 R16, R44.reuse, R140, R16 ;  /* 0x0000008c2c10723c */ /* 0x042ff00000001810 */
[----:B------:R-:W-:Y:S01]  /*17330*/  MUFU.EX2 R171, R171 ;  /* 0x000000ab00ab7308 */ /* 0x000fe20000000800 */
[C---:B------:R-:W-:Y:S03]  /*17340*/  HMMA.16816.F32 R20, R44.reuse, R142, R20 ;  /* 0x0000008e2c14723c */ /* 0x040fe60000001814 */
[--C-:B------:R-:W-:Y:S03]  /*17350*/  FFMA.FTZ R141, R56, UR4, -R176.reuse ;  /* 0x00000004388d7c23 */ /* 0x100fe600080108b0 */
[C---:B----4-:R-:W-:Y:S03]  /*17360*/  HMMA.16816.F32 R24, R44.reuse, R48, R24 ;  /* 0x000000302c18723c */ /* 0x050fe60000001818 */
[----:B------:R-:W-:Y:S02]  /*17370*/  MUFU.EX2 R148, R148 ;  /* 0x0000009400947308 */ /* 0x000fe40000000800 */
[--C-:B------:R-:W-:Y:S01]  /*17380*/  FFMA.FTZ R140, R57, UR4, -R176.reuse ;  /* 0x00000004398c7c23 */ /* 0x100fe200080108b0 */
[C---:B------:R-:W-:Y:S01]  /*17390*/  HMMA.16816.F32 R28, R44.reuse, R50, R28 ;  /* 0x000000322c1c723c */ /* 0x040fe2000000181c */
[----:B------:R-:W1:Y:S06]  /*173a0*/  LDSM.16.MT88.4 R48, [R233+0xc000] ;  /* 0x00c00000e930783b */ /* 0x000e6c0000004200 */
[----:B------:R-:W-:Y:S01]  /*173b0*/  MUFU.EX2 R150, R150 ;  /* 0x0000009600967308 */ /* 0x000fe20000000800 */
[--C-:B------:R-:W-:Y:S01]  /*173c0*/  FFMA.FTZ R142, R58, UR4, -R167.reuse ;  /* 0x000000043a8e7c23 */ /* 0x100fe200080108a7 */
[C---:B--2---:R-:W-:Y:S08]  /*173d0*/  HMMA.16816.F32 R32, R44.reuse, R36, R32 ;  /* 0x000000242c20723c */ /* 0x044ff00000001820 */
[----:B------:R-:W2:Y:S01]  /*173e0*/  MUFU.EX2 R149, R149 ;  /* 0x0000009500957308 */ /* 0x000ea20000000800 */
[----:B------:R-:W-:Y:S01]  /*173f0*/  HMMA.16816.F32 R132, R44, R38, R132 ;  /* 0x000000262c84723c */ /* 0x000fe20000001884 */
[----:B------:R-:W4:Y:S02]  /*17400*/  LDSM.16.MT88.4 R36, [R232+0xc000] ;  /* 0x00c00000e824783b */ /* 0x000f240000004200 */
[--C-:B------:R-:W-:Y:S01]  /*17410*/  FFMA.FTZ R143, R59, UR4, -R167.reuse ;  /* 0x000000043b8f7c23 */ /* 0x100fe200080108a7 */
[----:B------:R-:W-:Y:S05]  /*17420*/  F2FP.F16.F32.PACK_AB R41, R153, R152 ;  /* 0x000000989929723e */ /* 0x000fea00000000ff */
[----:B------:R-:W-:Y:S02]  /*17430*/  MUFU.EX2 R151, R151 ;  /* 0x0000009700977308 */ /* 0x000fe40000000800 */
[----:B------:R-:W-:Y:S01]  /*17440*/  F2FP.F16.F32.PACK_AB R42, R155, R154 ;  /* 0x0000009a9b2a723e */ /* 0x000fe200000000ff */
[----:B------:R-:W-:Y:S01]  /*17450*/  LDSM.16.MT88.4 R56, [R234+0xc800] ;  /* 0x00c80000ea38783b */ /* 0x000fe20000004200 */
[----:B---3--:R-:W-:Y:S02]  /*17460*/  F2FP.F16.F32.PACK_AB R43, R162, R161 ;  /* 0x000000a1a22b723e */ /* 0x008fe400000000ff */
[----:B------:R-:W-:Y:S04]  /*17470*/  F2FP.F16.F32.PACK_AB R44, R160, R163 ;  /* 0x000000a3a02c723e */ /* 0x000fe800000000ff */
[----:B------:R-:W3:Y:S01]  /*17480*/  MUFU.EX2 R144, R144 ;  /* 0x0000009000907308 */ /* 0x000ee20000000800 */
[----:B--2---:R-:W-:Y:S01]  /*17490*/  F2FP.F16.F32.PACK_AB R46, R149, R150 ;  /* 0x00000096952e723e */ /* 0x004fe200000000ff */
[C---:B-----5:R-:W-:Y:S08]  /*174a0*/  HMMA.16816.F32 R8, R40.reuse, R52, R8 ;  /* 0x000000342808723c */ /* 0x060ff00000001808 */
[----:B------:R-:W-:Y:S01]  /*174b0*/  MUFU.EX2 R145, R145 ;  /* 0x0000009100917308 */ /* 0x000fe20000000800 */
[C---:B------:R-:W-:Y:S01]  /*174c0*/  HMMA.16816.F32 R12, R40.reuse, R54, R12 ;  /* 0x00000036280c723c */ /* 0x040fe2000000180c */
[----:B------:R-:W2:Y:S02]  /*174d0*/  LDSM.16.MT88.4 R52, [R237+0xc800] ;  /* 0x00c80000ed34783b */ /* 0x000ea40000004200 */
[----:B------:R-:W-:Y:S03]  /*174e0*/  F2FP.F16.F32.PACK_AB R45, R148, R171 ;  /* 0x000000ab942d723e */ /* 0x000fe600000000ff */
[C---:B------:R-:W-:Y:S03]  /*174f0*/  HMMA.16816.F32 R16, R40.reuse, R136, R16 ;  /* 0x000000882810723c */ /* 0x040fe60000001810 */
[----:B------:R-:W5:Y:S02]  /*17500*/  MUFU.EX2 R146, R146 ;  /* 0x0000009200927308 */ /* 0x000f640000000800 */
[----:B---3--:R-:W-:Y:S01]  /*17510*/  F2FP.F16.F32.PACK_AB R47, R144, R151 ;  /* 0x00000097902f723e */ /* 0x008fe200000000ff */
[C---:B------:R-:W-:Y:S07]  /*17520*/  HMMA.16816.F32 R20, R40.reuse, R138, R20 ;  /* 0x0000008a2814723c */ /* 0x040fee0000001814 */
[----:B------:R-:W-:Y:S01]  /*17530*/  MUFU.EX2 R170, R170 ;  /* 0x000000aa00aa7308 */ /* 0x000fe20000000800 */
[--C-:B------:R-:W-:Y:S01]  /*17540*/  FFMA.FTZ R137, R67, UR4, -R167.reuse ;  /* 0x0000000443897c23 */ /* 0x100fe200080108a7 */
[C---:B-1----:R-:W-:Y:S08]  /*17550*/  HMMA.16816.F32 R24, R40.reuse, R48, R24 ;  /* 0x000000302818723c */ /* 0x042ff00000001818 */
[----:B------:R-:W1:Y:S01]  /*17560*/  MUFU.EX2 R147, R147 ;  /* 0x0000009300937308 */ /* 0x000e620000000800 */
[C---:B------:R-:W-:Y:S01]  /*17570*/  HMMA.16816.F32 R28, R40.reuse, R50, R28 ;  /* 0x00000032281c723c */ /* 0x040fe2000000181c */
[----:B------:R-:W3:Y:S02]  /*17580*/  LDSM.16.MT88.4 R48, [R233+0xc800] ;  /* 0x00c80000e930783b */ /* 0x000ee40000004200 */
[--C-:B------:R-:W-:Y:S03]  /*17590*/  FFMA.FTZ R67, R68, UR4, -R176.reuse ;  /* 0x0000000444437c23 */ /* 0x100fe600080108b0 */
[C---:B----4-:R-:W-:Y:S03]  /*175a0*/  HMMA.16816.F32 R32, R40.reuse, R36, R32 ;  /* 0x000000242820723c */ /* 0x050fe60000001820 */
[----:B------:R-:W-:Y:S02]  /*175b0*/  MUFU.EX2 R141, R141 ;  /* 0x0000008d008d7308 */ /* 0x000fe40000000800 */
[--C-:B------:R-:W-:Y:S01]  /*175c0*/  FFMA.FTZ R68, R69, UR4, -R176.reuse ;  /* 0x0000000445447c23 */ /* 0x100fe200080108b0 */
[----:B------:R-:W-:Y:S01]  /*175d0*/  HMMA.16816.F32 R132, R40, R38, R132 ;  /* 0x000000262884723c */ /* 0x000fe20000001884 */
[----:B------:R-:W4:Y:S06]  /*175e0*/  LDSM.16.MT88.4 R36, [R232+0xc800] ;  /* 0x00c80000e824783b */ /* 0x000f2c0000004200 */
[----:B------:R-:W3:Y:S01]  /*175f0*/  MUFU.EX2 R140, R140 ;  /* 0x0000008c008c7308 */ /* 0x000ee20000000800 */
[--C-:B------:R-:W-:Y:S01]  /*17600*/  FFMA.FTZ R69, R70, UR4, -R167.reuse ;  /* 0x0000000446457c23 */ /* 0x100fe200080108a7 */
[C---:B--2---:R-:W-:Y:S08]  /*17610*/  HMMA.16816.F32 R8, R44.reuse, R52, R8 ;  /* 0x000000342c08723c */ /* 0x044ff00000001808 */
[----:B------:R-:W-:Y:S01]  /*17620*/  MUFU.EX2 R142, R142 ;  /* 0x0000008e008e7308 */ /* 0x000fe20000000800 */
[C---:B------:R-:W-:Y:S01]  /*17630*/  HMMA.16816.F32 R12, R44.reuse, R54, R12 ;  /* 0x000000362c0c723c */ /* 0x040fe2000000180c */
[----:B------:R-:W2:Y:S02]  /*17640*/  LDSM.16.MT88.4 R52, [R237+0xd000] ;  /* 0x00d00000ed34783b */ /* 0x000ea40000004200 */
[----:B-----5:R-:W-:Y:S03]  /*17650*/  F2FP.F16.F32.PACK_AB R40, R146, R145 ;  /* 0x000000919228723e */ /* 0x020fe600000000ff */
[C---:B------:R-:W-:Y:S03]  /*17660*/  HMMA.16816.F32 R16, R44.reuse, R56, R16 ;  /* 0x000000382c10723c */ /* 0x040fe60000001810 */
[----:B------:R-:W5:Y:S02]  /*17670*/  MUFU.EX2 R143, R143 ;  /* 0x0000008f008f7308 */ /* 0x000f640000000800 */
[----:B-1----:R-:W-:Y:S01]  /*17680*/  F2FP.F16.F32.PACK_AB R41, R147, R170 ;  /* 0x000000aa9329723e */ /* 0x002fe200000000ff */
[C---:B------:R-:W-:Y:S01]  /*17690*/  HMMA.16816.F32 R20, R44.reuse, R58, R20 ;  /* 0x0000003a2c14723c */ /* 0x040fe20000001814 */
[----:B------:R-:W1:Y:S06]  /*176a0*/  LDSM.16.MT88.4 R56, [R234+0xd000] ;  /* 0x00d00000ea38783b */ /* 0x000e6c0000004200 */
[----:B------:R-:W-:Y:S01]  /*176b0*/  MUFU.EX2 R60, R60 ;  /* 0x0000003c003c7308 */ /* 0x000fe20000000800 */
[----:B---3--:R-:W-:Y:S01]  /*176c0*/  F2FP.F16.F32.PACK_AB R42, R140, R141 ;  /* 0x0000008d8c2a723e */ /* 0x008fe200000000ff */
[C---:B------:R-:W-:Y:S08]  /*176d0*/  HMMA.16816.F32 R24, R44.reuse, R48, R24 ;  /* 0x000000302c18723c */ /* 0x040ff00000001818 */
[----:B------:R-:W3:Y:S01]  /*176e0*/  MUFU.EX2 R61, R61 ;  /* 0x0000003d003d7308 */ /* 0x000ee20000000800 */
[C---:B------:R-:W-:Y:S01]  /*176f0*/  HMMA.16816.F32 R28, R44.reuse, R50, R28 ;  /* 0x000000322c1c723c */ /* 0x040fe2000000181c */
[----:B------:R-:W1:Y:S02]  /*17700*/  LDSM.16.MT88.4 R48, [R233+0xd000] ;  /* 0x00d00000e930783b */ /* 0x000e640000004200 */
[----:B-----5:R-:W-:Y:S03]  /*17710*/  F2FP.F16.F32.PACK_AB R43, R143, R142 ;  /* 0x0000008e8f2b723e */ /* 0x020fe600000000ff */
[C---:B----4-:R-:W-:Y:S03]  /*17720*/  HMMA.16816.F32 R32, R44.reuse, R36, R32 ;  /* 0x000000242c20723c */ /* 0x050fe60000001820 */
[----:B------:R-:W-:Y:S02]  /*17730*/  MUFU.EX2 R62, R62 ;  /* 0x0000003e003e7308 */ /* 0x000fe40000000800 */
[--C-:B------:R-:W-:Y:S01]  /*17740*/  FFMA.FTZ R70, R71, UR4, -R167.reuse ;  /* 0x0000000447467c23 */ /* 0x100fe200080108a7 */
[----:B------:R-:W-:Y:S01]  /*17750*/  HMMA.16816.F32 R132, R44, R38, R132 ;  /* 0x000000262c84723c */ /* 0x000fe20000001884 */
[----:B------:R-:W4:Y:S06]  /*17760*/  LDSM.16.MT88.4 R36, [R232+0xd000] ;  /* 0x00d00000e824783b */ /* 0x000f2c0000004200 */
[----:B------:R-:W5:Y:S01]  /*17770*/  MUFU.EX2 R63, R63 ;  /* 0x0000003f003f7308 */ /* 0x000f620000000800 */
[--C-:B------:R-:W-:Y:S01]  /*17780*/  FFMA.FTZ R71, R72, UR4, -R176.reuse ;  /* 0x0000000448477c23 */ /* 0x100fe200080108b0 */
[C---:B--2---:R-:W-:Y:S08]  /*17790*/  HMMA.16816.F32 R8, R40.reuse, R52, R8 ;  /* 0x000000342808723c */ /* 0x044ff00000001808 */
[----:B------:R-:W-:Y:S01]  /*177a0*/  MUFU.EX2 R64, R64 ;  /* 0x0000004000407308 */ /* 0x000fe20000000800 */
[C---:B------:R-:W-:Y:S01]  /*177b0*/  HMMA.16816.F32 R12, R40.reuse, R54, R12 ;  /* 0x00000036280c723c */ /* 0x040fe2000000180c */
[----:B------:R-:W2:Y:S02]  /*177c0*/  LDSM.16.MT88.4 R52, [R237+0xd800] ;  /* 0x00d80000ed34783b */ /* 0x000ea40000004200 */
[----:B---3--:R-:W-:Y:S03]  /*177d0*/  F2FP.F16.F32.PACK_AB R44, R61, R60 ;  /* 0x0000003c3d2c723e */ /* 0x008fe600000000ff */
[C---:B-1----:R-:W-:Y:S03]  /*177e0*/  HMMA.16816.F32 R16, R40.reuse, R56, R16 ;  /* 0x000000382810723c */ /* 0x042fe60000001810 */
[----:B------:R-:W1:Y:S02]  /*177f0*/  MUFU.EX2 R65, R65 ;  /* 0x0000004100417308 */ /* 0x000e640000000800 */
[----:B-----5:R-:W-:Y:S01]  /*17800*/  F2FP.F16.F32.PACK_AB R45, R63, R62 ;  /* 0x0000003e3f2d723e */ /* 0x020fe200000000ff */
[C---:B------:R-:W-:Y:S01]  /*17810*/  HMMA.16816.F32 R20, R40.reuse, R58, R20 ;  /* 0x0000003a2814723c */ /* 0x040fe20000001814 */
[----:B------:R-:W3:Y:S06]  /*17820*/  LDSM.16.MT88.4 R56, [R234+0xd800] ;  /* 0x00d80000ea38783b */ /* 0x000eec0000004200 */
[----:B------:R-:W-:Y:S01]  /*17830*/  MUFU.EX2 R66, R66 ;  /* 0x0000004200427308 */ /* 0x000fe20000000800 */
[--C-:B------:R-:W-:Y:S01]  /*17840*/  FFMA.FTZ R72, R73, UR4, -R176.reuse ;  /* 0x0000000449487c23 */ /* 0x100fe200080108b0 */
[C---:B------:R-:W-:Y:S08]  /*17850*/  HMMA.16816.F32 R24, R40.reuse, R48, R24 ;  /* 0x000000302818723c */ /* 0x040ff00000001818 */
[----:B------:R-:W5:Y:S01]  /*17860*/  MUFU.EX2 R137, R137 ;  /* 0x0000008900897308 */ /* 0x000f620000000800 */
[C---:B------:R-:W-:Y:S01]  /*17870*/  HMMA.16816.F32 R28, R40.reuse, R50, R28 ;  /* 0x00000032281c723c */ /* 0x040fe2000000181c */
[----:B------:R-:W3:Y:S02]  /*17880*/  LDSM.16.MT88.4 R48, [R233+0xd800] ;  /* 0x00d80000e930783b */ /* 0x000ee40000004200 */
[----:B-1----:R-:W-:Y:S03]  /*17890*/  F2FP.F16.F32.PACK_AB R46, R65, R64 ;  /* 0x00000040412e723e */ /* 0x002fe600000000ff */
[C---:B----4-:R-:W-:Y:S03]  /*178a0*/  HMMA.16816.F32 R32, R40.reuse, R36, R32 ;  /* 0x000000242820723c */ /* 0x050fe60000001820 */
[----:B------:R-:W-:Y:S02]  /*178b0*/  MUFU.EX2 R67, R67 ;  /* 0x0000004300437308 */ /* 0x000fe40000000800 */
[--C-:B------:R-:W-:Y:S01]  /*178c0*/  FFMA.FTZ R73, R74, UR4, -R167.reuse ;  /* 0x000000044a497c23 */ /* 0x100fe200080108a7 */
[----:B------:R-:W-:Y:S01]  /*178d0*/  HMMA.16816.F32 R132, R40, R38, R132 ;  /* 0x000000262884723c */ /* 0x000fe20000001884 */
[----:B------:R-:W1:Y:S06]  /*178e0*/  LDSM.16.MT88.4 R36, [R232+0xd800] ;  /* 0x00d80000e824783b */ /* 0x000e6c0000004200 */
[----:B------:R-:W4:Y:S01]  /*178f0*/  MUFU.EX2 R68, R68 ;  /* 0x0000004400447308 */ /* 0x000f220000000800 */
[----:B-----5:R-:W-:Y:S03]  /*17900*/  F2FP.F16.F32.PACK_AB R47, R137, R66 ;  /* 0x00000042892f723e */ /* 0x020fe600000000ff */
[--C-:B------:R-:W-:Y:S01]  /*17910*/  FFMA.FTZ R74, R75, UR4, -R167.reuse ;  /* 0x000000044b4a7c23 */ /* 0x100fe200080108a7 */
[--C-:B------:R-:W-:Y:S01]  /*17920*/  FFMA.FTZ R75, R77, UR4, -R176.reuse ;  /* 0x000000044d4b7c23 */ /* 0x100fe200080108b0 */
[--C-:B------:R-:W-:Y:S01]  /*17930*/  FFMA.FTZ R77, R79, UR4, -R167.reuse ;  /* 0x000000044f4d7c23 */ /* 0x100fe200080108a7 */
[----:B------:R-:W5:Y:S03]  /*17940*/  LDSM.16.MT88.4 R40, [R237+0xe000] ;  /* 0x00e00000ed28783b */ /* 0x000f660000004200 */
[----:B------:R-:W-:Y:S01]  /*17950*/  MUFU.EX2 R69, R69 ;  /* 0x0000004500457308 */ /* 0x000fe20000000800 */
[C---:B--2---:R-:W-:Y:S05]  /*17960*/  HMMA.16816.F32 R8, R44.reuse, R52, R8 ;  /* 0x000000342c08723c */ /* 0x044fea0000001808 */
[--C-:B------:R-:W-:Y:S01]  /*17970*/  FFMA.FTZ R79, R80, UR4, -R176.reuse ;  /* 0x00000004504f7c23 */ /* 0x100fe200080108b0 */
[C---:B------:R-:W-:Y:S03]  /*17980*/  HMMA.16816.F32 R12, R44.reuse, R54, R12 ;  /* 0x000000362c0c723c */ /* 0x040fe6000000180c */
[----:B------:R-:W2:Y:S01]  /*17990*/  MUFU.EX2 R70, R70 ;  /* 0x0000004600467308 */ /* 0x000ea20000000800 */
[----:B------:R-:W5:Y:S01]  /*179a0*/  LDSM.16.MT88.4 R52, [R234+0xe000] ;  /* 0x00e00000ea34783b */ /* 0x000f620000004200 */
[--C-:B------:R-:W-:Y:S01]  /*179b0*/  FFMA.FTZ R80, R81, UR4, -R176.reuse ;  /* 0x0000000451507c23 */ /* 0x100fe200080108b0 */
[C---:B---3--:R-:W-:Y:S07]  /*179c0*/  HMMA.16816.F32 R16, R44.reuse, R56, R16 ;  /* 0x000000382c10723c */ /* 0x048fee0000001810 */
[----:B------:R-:W-:Y:S01]  /*179d0*/  MUFU.EX2 R71, R71 ;  /* 0x0000004700477308 */ /* 0x000fe20000000800 */
[--C-:B------:R-:W-:Y:S01]  /*179e0*/  FFMA.FTZ R81, R83, UR4, -R167.reuse ;  /* 0x0000000453517c23 */ /* 0x100fe200080108a7 */
[C---:B------:R-:W-:Y:S01]  /*179f0*/  HMMA.16816.F32 R20, R44.reuse, R58, R20 ;  /* 0x0000003a2c14723c */ /* 0x040fe20000001814 */
[----:B------:R-:W-:Y:S07]  /*17a00*/  LDSM.16.MT88.4 R56, [R237+0xf000] ;  /* 0x00f00000ed38783b */ /* 0x000fee0000004200 */
[----:B------:R-:W3:Y:S01]  /*17a10*/  MUFU.EX2 R72, R72 ;  /* 0x0000004800487308 */ /* 0x000ee20000000800 */
[C---:B------:R-:W-:Y:S03]  /*17a20*/  HMMA.16816.F32 R24, R44.reuse, R48, R24 ;  /* 0x000000302c18723c */ /* 0x040fe60000001818 */
[--C-:B------:R-:W-:Y:S03]  /*17a30*/  FFMA.FTZ R83, R84, UR4, -R176.reuse ;  /* 0x0000000454537c23 */ /* 0x100fe600080108b0 */
[C---:B------:R-:W-:Y:S03]  /*17a40*/  HMMA.16816.F32 R28, R44.reuse, R50, R28 ;  /* 0x000000322c1c723c */ /* 0x040fe6000000181c */
[----:B------:R-:W-:Y:S01]  /*17a50*/  MUFU.EX2 R73, R73 ;  /* 0x0000004900497308 */ /* 0x000fe20000000800 */
[----:B------:R-:W5:Y:S01]  /*17a60*/  LDSM.16.MT88.4 R48, [R233+0xe000] ;  /* 0x00e00000e930783b */ /* 0x000f620000004200 */
[--C-:B------:R-:W-:Y:S01]  /*17a70*/  FFMA.FTZ R84, R85, UR4, -R176.reuse ;  /* 0x0000000455547c23 */ /* 0x100fe200080108b0 */
[C---:B-1----:R-:W-:Y:S07]  /*17a80*/  HMMA.16816.F32 R32, R44.reuse, R36, R32 ;  /* 0x000000242c20723c */ /* 0x042fee0000001820 */
[----:B------:R-:W1:Y:S01]  /*17a90*/  MUFU.EX2 R74, R74 ;  /* 0x0000004a004a7308 */ /* 0x000e620000000800 */
[--C-:B------:R-:W-:Y:S01]  /*17aa0*/  FFMA.FTZ R85, R87, UR4, -R167.reuse ;  /* 0x0000000457557c23 */ /* 0x100fe200080108a7 */
[----:B------:R-:W-:Y:S01]  /*17ab0*/  HMMA.16816.F32 R132, R44, R38, R132 ;  /* 0x000000262c84723c */ /* 0x000fe20000001884 */
[----:B------:R-:W5:Y:S07]  /*17ac0*/  LDSM.16.MT88.4 R44, [R232+0xe000] ;  /* 0x00e00000e82c783b */ /* 0x000f6e0000004200 */
[----:B------:R-:W-:Y:S03]  /*17ad0*/  MUFU.EX2 R76, R76 ;  /* 0x0000004c004c7308 */ /* 0x000fe60000000800 */
[----:B----4-:R-:W-:Y:S01]  /*17ae0*/  F2FP.F16.F32.PACK_AB R36, R68, R67 ;  /* 0x000000434424723e */ /* 0x010fe200000000ff */
[--C-:B------:R-:W-:Y:S01]  /*17af0*/  FFMA.FTZ R87, R89, UR4, -R176.reuse ;  /* 0x0000000459577c23 */ /* 0x100fe200080108b0 */
[----:B--2---:R-:W-:Y:S02]  /*17b00*/  F2FP.F16.F32.PACK_AB R37, R70, R69 ;  /* 0x000000454625723e */ /* 0x004fe400000000ff */
[----:B---3--:R-:W-:Y:S01]  /*17b10*/  F2FP.F16.F32.PACK_AB R38, R72, R71 ;  /* 0x000000474826723e */ /* 0x008fe200000000ff */
[--C-:B------:R-:W-:Y:S02]  /*17b20*/  FFMA.FTZ R89, R90, UR4, -R167.reuse ;  /* 0x000000045a597c23 */ /* 0x100fe400080108a7 */
[----:B------:R-:W2:Y:S01]  /*17b30*/  MUFU.EX2 R75, R75 ;  /* 0x0000004b004b7308 */ /* 0x000ea20000000800 */
[----:B-1----:R-:W-:Y:S01]  /*17b40*/  F2FP.F16.F32.PACK_AB R39, R74, R73 ;  /* 0x000000494a27723e */ /* 0x002fe200000000ff */
[--C-:B------:R-:W-:Y:S01]  /*17b50*/  FFMA.FTZ R90, R91, UR4, -R167.reuse ;  /* 0x000000045b5a7c23 */ /* 0x100fe200080108a7 */
[--C-:B------:R-:W-:Y:S01]  /*17b60*/  FFMA.FTZ R91, R92, UR4, -R176.reuse ;  /* 0x000000045c5b7c23 */ /* 0x100fe200080108b0 */
[--C-:B------:R-:W-:Y:S01]  /*17b70*/  FFMA.FTZ R92, R93, UR4, -R176.reuse ;  /* 0x000000045d5c7c23 */ /* 0x100fe200080108b0 */
[--C-:B------:R-:W-:Y:S01]  /*17b80*/  FFMA.FTZ R93, R94, UR4, -R167.reuse ;  /* 0x000000045e5d7c23 */ /* 0x100fe200080108a7 */
[--C-:B------:R-:W-:Y:S01]  /*17b90*/  FFMA.FTZ R94, R95, UR4, -R167.reuse ;  /* 0x000000045f5e7c23 */ /* 0x100fe200080108a7 */
[--C-:B------:R-:W-:Y:S03]  /*17ba0*/  FFMA.FTZ R95, R97, UR4, -R176.reuse ;  /* 0x00000004615f7c23 */ /* 0x100fe600080108b0 */
[----:B------:R-:W-:Y:S01]  /*17bb0*/  MUFU.EX2 R78, R78 ;  /* 0x0000004e004e7308 */ /* 0x000fe20000000800 */
[C---:B-----5:R-:W-:Y:S05]  /*17bc0*/  HMMA.16816.F32 R8, R36.reuse, R40, R8 ;  /* 0x000000282408723c */ /* 0x060fea0000001808 */
[--C-:B------:R-:W-:Y:S01]  /*17bd0*/  FFMA.FTZ R97, R98, UR4, -R167.reuse ;  /* 0x0000000462617c23 */ /* 0x100fe200080108a7 */
[C---:B------:R-:W-:Y:S03]  /*17be0*/  HMMA.16816.F32 R12, R36.reuse, R42, R12 ;  /* 0x0000002a240c723c */ /* 0x040fe6000000180c */
[----:B------:R-:W1:Y:S01]  /*17bf0*/  MUFU.EX2 R77, R77 ;  /* 0x0000004d004d7308 */ /* 0x000e620000000800 */
[----:B------:R-:W3:Y:S01]  /*17c00*/  LDSM.16.MT88.4 R40, [R237+0xe800] ;  /* 0x00e80000ed28783b */ /* 0x000ee20000004200 */
[--C-:B------:R-:W-:Y:S01]  /*17c10*/  FFMA.FTZ R98, R99, UR4, -R167.reuse ;  /* 0x0000000463627c23 */ /* 0x100fe200080108a7 */
[C---:B------:R-:W-:Y:S07]  /*17c20*/  HMMA.16816.F32 R16, R36.reuse, R52, R16 ;  /* 0x000000342410723c */ /* 0x040fee0000001810 */
[----:B------:R-:W-:Y:S01]  /*17c30*/  MUFU.EX2 R79, R79 ;  /* 0x0000004f004f7308 */ /* 0x000fe20000000800 */
[--C-:B------:R-:W-:Y:S01]  /*17c40*/  FFMA.FTZ R99, R102, UR4, -R167.reuse ;  /* 0x0000000466637c23 */ /* 0x100fe200080108a7 */
[C---:B------:R-:W-:Y:S01]  /*17c50*/  HMMA.16816.F32 R20, R36.reuse, R54, R20 ;  /* 0x000000362414723c */ /* 0x040fe20000001814 */
[----:B------:R-:W4:Y:S07]  /*17c60*/  LDSM.16.MT88.4 R52, [R234+0xe800] ;  /* 0x00e80000ea34783b */ /* 0x000f2e0000004200 */
[----:B------:R-:W5:Y:S01]  /*17c70*/  MUFU.EX2 R80, R80 ;  /* 0x0000005000507308 */ /* 0x000f620000000800 */
[C---:B------:R-:W-:Y:S03]  /*17c80*/  HMMA.16816.F32 R24, R36.reuse, R48, R24 ;  /* 0x000000302418723c */ /* 0x040fe60000001818 */
[--C-:B------:R-:W-:Y:S03]  /*17c90*/  FFMA.FTZ R102, R103, UR4, -R167.reuse ;  /* 0x0000000467667c23 */ /* 0x100fe600080108a7 */
[C---:B------:R-:W-:Y:S03]  /*17ca0*/  HMMA.16816.F32 R28, R36.reuse, R50, R28 ;  /* 0x00000032241c723c */ /* 0x040fe6000000181c */
[----:B------:R-:W-:Y:S01]  /*17cb0*/  MUFU.EX2 R82, R82 ;  /* 0x0000005200527308 */ /* 0x000fe20000000800 */
[----:B------:R-:W4:Y:S01]  /*17cc0*/  LDSM.16.MT88.4 R48, [R233+0xe800] ;  /* 0x00e80000e930783b */ /* 0x000f220000004200 */
[--C-:B------:R-:W-:Y:S01]  /*17cd0*/  FFMA.FTZ R103, R106, UR4, -R167.reuse ;  /* 0x000000046a677c23 */ /* 0x100fe200080108a7 */
[C---:B------:R-:W-:Y:S07]  /*17ce0*/  HMMA.16816.F32 R32, R36.reuse, R44, R32 ;  /* 0x0000002c2420723c */ /* 0x040fee0000001820 */
[----:B------:R-:W3:Y:S01]  /*17cf0*/  MUFU.EX2 R81, R81 ;  /* 0x0000005100517308 */ /* 0x000ee20000000800 */
[--C-:B------:R-:W-:Y:S01]  /*17d00*/  FFMA.FTZ R106, R107, UR4, -R167.reuse ;  /* 0x000000046b6a7c23 */ /* 0x100fe200080108a7 */
[----:B------:R-:W-:Y:S01]  /*17d10*/  HMMA.16816.F32 R132, R36, R46, R132 ;  /* 0x0000002e2484723c */ /* 0x000fe20000001884 */
[----:B------:R-:W4:Y:S07]  /*17d20*/  LDSM.16.MT88.4 R44, [R232+0xe800] ;  /* 0x00e80000e82c783b */ /* 0x000f2e0000004200 */
[----:B------:R-:W-:Y:S03]  /*17d30*/  MUFU.EX2 R83, R83 ;  /* 0x0000005300537308 */ /* 0x000fe60000000800 */
[----:B------:R-:W-:Y:S01]  /*17d40*/  FFMA.FTZ R107, R114, UR4, -R167 ;  /* 0x00000004726b7c23 */ /* 0x000fe200080108a7 */
[----:B--2---:R-:W-:Y:S01]  /*17d50*/  F2FP.F16.F32.PACK_AB R36, R75, R76 ;  /* 0x0000004c4b24723e */ /* 0x004fe200000000ff */
[----:B------:R-:W-:Y:S01]  /*17d60*/  FFMA.FTZ R114, R117, UR4, -R176 ;  /* 0x0000000475727c23 */ /* 0x000fe200080108b0 */
[----:B-1----:R-:W-:Y:S04]  /*17d70*/  F2FP.F16.F32.PACK_AB R37, R77, R78 ;  /* 0x0000004e4d25723e */ /* 0x002fe800000000ff */
[----:B------:R-:W1:Y:S01]  /*17d80*/  MUFU.EX2 R84, R84 ;  /* 0x0000005400547308 */ /* 0x000e620000000800 */
[----:B-----5:R-:W-:Y:S02]  /*17d90*/  F2FP.F16.F32.PACK_AB R38, R80, R79 ;  /* 0x0000004f5026723e */ /* 0x020fe400000000ff */
[----:B---3--:R-:W-:Y:S07]  /*17da0*/  F2FP.F16.F32.PACK_AB R39, R81, R82 ;  /* 0x000000525127723e */ /* 0x008fee00000000ff */
[----:B------:R-:W-:Y:S01]  /*17db0*/  MUFU.EX2 R86, R86 ;  /* 0x0000005600567308 */ /* 0x000fe20000000800 */
[C---:B------:R-:W-:Y:S09]  /*17dc0*/  HMMA.16816.F32 R8, R36.reuse, R40, R8 ;  /* 0x000000282408723c */ /* 0x040ff20000001808 */
[----:B------:R-:W2:Y:S01]  /*17dd0*/  MUFU.EX2 R85, R85 ;  /* 0x0000005500557308 */ /* 0x000ea20000000800 */
[C---:B------:R-:W-:Y:S03]  /*17de0*/  HMMA.16816.F32 R12, R36.reuse, R42, R12 ;  /* 0x0000002a240c723c */ /* 0x040fe6000000180c */
[----:B-1----:R-:W-:Y:S03]  /*17df0*/  F2FP.F16.F32.PACK_AB R40, R84, R83 ;  /* 0x000000535428723e */ /* 0x002fe600000000ff */
[C---:B----4-:R-:W-:Y:S03]  /*17e00*/  HMMA.16816.F32 R16, R36.reuse, R52, R16 ;  /* 0x000000342410723c */ /* 0x050fe60000001810 */
[----:B------:R-:W-:Y:S03]  /*17e10*/  MUFU.EX2 R88, R88 ;  /* 0x0000005800587308 */ /* 0x000fe60000000800 */
[C---:B------:R-:W-:Y:S01]  /*17e20*/  HMMA.16816.F32 R20, R36.reuse, R54, R20 ;  /* 0x000000362414723c */ /* 0x040fe20000001814 */
[----:B------:R-:W1:Y:S06]  /*17e30*/  LDSM.16.MT88.4 R52, [R234+0xf000] ;  /* 0x00f00000ea34783b */ /* 0x000e6c0000004200 */
[----:B------:R-:W3:Y:S01]  /*17e40*/  MUFU.EX2 R87, R87 ;  /* 0x0000005700577308 */ /* 0x000ee20000000800 */
[----:B--2---:R-:W-:Y:S01]  /*17e50*/  F2FP.F16.F32.PACK_AB R41, R85, R86 ;  /* 0x000000565529723e */ /* 0x004fe200000000ff */
[C---:B------:R-:W-:Y:S08]  /*17e60*/  HMMA.16816.F32 R24, R36.reuse, R48, R24 ;  /* 0x000000302418723c */ /* 0x040ff00000001818 */
[----:B------:R-:W-:Y:S01]  /*17e70*/  MUFU.EX2 R89, R89 ;  /* 0x0000005900597308 */ /* 0x000fe20000000800 */
[C---:B------:R-:W-:Y:S01]  /*17e80*/  HMMA.16816.F32 R28, R36.reuse, R50, R28 ;  /* 0x00000032241c723c */ /* 0x040fe2000000181c */
[----:B------:R-:W2:Y:S05]  /*17e90*/  LDSM.16.MT88.4 R48, [R233+0xf000] ;  /* 0x00f00000e930783b */ /* 0x000eaa0000004200 */
[C---:B------:R-:W-:Y:S03]  /*17ea0*/  HMMA.16816.F32 R32, R36.reuse, R44, R32 ;  /* 0x0000002c2420723c */ /* 0x040fe60000001820 */
[----:B------:R-:W4:Y:S02]  /*17eb0*/  MUFU.EX2 R90, R90 ;  /* 0x0000005a005a7308 */ /* 0x000f240000000800 */
[----:B---3--:R-:W-:Y:S01]  /*17ec0*/  F2FP.F16.F32.PACK_AB R42, R87, R88 ;  /* 0x00000058572a723e */ /* 0x008fe200000000ff */
[----:B------:R-:W-:Y:S01]  /*17ed0*/  HMMA.16816.F32 R132, R36, R46, R132 ;  /* 0x0000002e2484723c */ /* 0x000fe20000001884 */
[----:B------:R-:W3:Y:S06]  /*17ee0*/  LDSM.16.MT88.4 R36, [R232+0xf000] ;  /* 0x00f00000e824783b */ /* 0x000eec0000004200 */
[----:B------:R-:W-:Y:S01]  /*17ef0*/  MUFU.EX2 R91, R91 ;  /* 0x0000005b005b7308 */ /* 0x000fe20000000800 */
[----:B------:R-:W-:Y:S03]  /*17f00*/  FADD.FTZ R44, R184, R191 ;  /* 0x000000bfb82c7221 */ /* 0x000fe60000010000 */
[----:B------:R-:W-:Y:S06]  /*17f10*/  FADD.FTZ R46, R182, R185 ;  /* 0x000000b9b62e7221 */ /* 0x000fec0000010000 */
[----:B------:R-:W5:Y:S01]  /*17f20*/  MUFU.EX2 R92, R92 ;  /* 0x0000005c005c7308 */ /* 0x000f620000000800 */
[----:B----4-:R-:W-:Y:S01]  /*17f30*/  F2FP.F16.F32.PACK_AB R43, R90, R89 ;  /* 0x000000595a2b723e */ /* 0x010fe200000000ff */
        /* <DEDUP_REMOVED lines=8> */
[----:B------:R-:W4:Y:S01]  /*17fc0*/  MUFU.EX2 R94, R94 ;  /* 0x0000005e005e7308 */ /* 0x000f220000000800 */
[----:B------:R-:W3:Y:S01]  /*17fd0*/  LDSM.16.MT88.4 R56, [R237+0xf800] ;  /* 0x00f80000ed38783b */ /* 0x000ee20000004200 */
        /* <DEDUP_REMOVED lines=8> */
[----:B----4-:R-:W-:Y:S03]  /*18060*/  F2FP.F16.F32.PACK_AB R45, R94, R93 ;  /* 0x0000005d5e2d723e */ /* 0x010fe600000000ff */
[C---:B------:R-:W-:Y:S03]  /*18070*/  HMMA.16816.F32 R28, R40.reuse, R50, R28 ;  /* 0x00000032281c723c */ /* 0x040fe6000000181c */
[----:B------:R-:W-:Y:S01]  /*18080*/  MUFU.EX2 R97, R97 ;  /* 0x0000006100617308 */ /* 0x000fe20000000800 */
[----:B------:R-:W2:Y:S01]  /*18090*/  LDSM.16.MT88.4 R48, [R233+0xf800] ;  /* 0x00f80000e930783b */ /* 0x000ea20000004200 */
[----:B------:R-:W-:Y:S01]  /*180a0*/  FADD.FTZ R5, R5, R178 ;  /* 0x000000b205057221 */ /* 0x000fe20000010000 */
[C---:B---3--:R-:W-:Y:S07]  /*180b0*/  HMMA.16816.F32 R32, R40.reuse, R36, R32 ;  /* 0x000000242820723c */ /* 0x048fee0000001820 */
[----:B------:R-:W3:Y:S01]  /*180c0*/  MUFU.EX2 R98, R98 ;  /* 0x0000006200627308 */ /* 0x000ee20000000800 */
[----:B-----5:R-:W-:Y:S01]  /*180d0*/  F2FP.F16.F32.PACK_AB R46, R95, R96 ;  /* 0x000000605f2e723e */ /* 0x020fe200000000ff */
        /* <DEDUP_REMOVED lines=10> */
[----:B------:R-:W-:Y:S01]  /*18180*/  FADD.FTZ R152, R152, R159 ;  /* 0x0000009f98987221 */ /* 0x000fe20000010000 */
[--C-:B------:R-:W-:Y:S01]  /*18190*/  FFMA.FTZ R7, R109, UR4, -R176.reuse ;  /* 0x000000046d077c23 */ /* 0x100fe200080108b0 */
[--C-:B------:R-:W-:Y:S01]  /*181a0*/  FFMA.FTZ R109, R116, UR4, -R176.reuse ;  /* 0x00000004746d7c23 */ /* 0x100fe200080108b0 */
[----:B------:R-:W-:Y:S01]  /*181b0*/  FADD.FTZ R156, R156, R105 ;  /* 0x000000699c9c7221 */ /* 0x000fe20000010000 */
[----:B------:R-:W-:Y:S03]  /*181c0*/  FFMA.FTZ R105, R112, UR4, -R176 ;  /* 0x0000000470697c23 */ /* 0x000fe600080108b0 */
[----:B------:R-:W-:Y:S01]  /*181d0*/  MUFU.EX2 R99, R99 ;  /* 0x0000006300637308 */ /* 0x000fe20000000800 */
[C---:B------:R-:W-:Y:S05]  /*181e0*/  HMMA.16816.F32 R8, R44.reuse, R56, R8 ;  /* 0x000000382c08723c */ /* 0x040fea0000001808 */
[----:B------:R-:W-:Y:S01]  /*181f0*/  FADD.FTZ R157, R157, R156 ;  /* 0x0000009c9d9d7221 */ /* 0x000fe20000010000 */
[C---:B------:R-:W-:Y:S03]  /*18200*/  HMMA.16816.F32 R12, R44.reuse, R58, R12 ;  /* 0x0000003a2c0c723c */ /* 0x040fe6000000180c */
[----:B------:R-:W3:Y:S01]  /*18210*/  MUFU.EX2 R102, R102 ;  /* 0x0000006600667308 */ /* 0x000ee20000000800 */
[----:B------:R-:W3:Y:S01]  /*18220*/  LDSM.16.MT88.4 R56, [R237+0x10000] ;  /* 0x01000000ed38783b */ /* 0x000ee20000004200 */
[----:B------:R-:W-:Y:S01]  /*18230*/  FADD.FTZ R168, R168, R157 ;  /* 0x0000009da8a87221 */ /* 0x000fe20000010000 */
[C---:B-1----:R-:W-:Y:S07]  /*18240*/  HMMA.16816.F32 R16, R44.reuse, R52, R16 ;  /* 0x000000342c10723c */ /* 0x042fee0000001810 */
[----:B------:R-:W-:Y:S01]  /*18250*/  MUFU.EX2 R101, R101 ;  /* 0x0000006500657308 */ /* 0x000fe20000000800 */
[----:B------:R-:W-:Y:S03]  /*18260*/  LDSM.16.MT88.4 R156, [R237+0x11800] ;  /* 0x01180000ed9c783b */ /* 0x000fe60000004200 */
[----:B------:R-:W-:Y:S01]  /*18270*/  FFMA.FTZ R112, R115, UR4, -R167 ;  /* 0x0000000473707c23 */ /* 0x000fe200080108a7 */
[C---:B------:R-:W-:Y:S05]  /*18280*/  HMMA.16816.F32 R20, R44.reuse, R54, R20 ;  /* 0x000000362c14723c */ /* 0x040fea0000001814 */
[----:B------:R-:W1:Y:S01]  /*18290*/  MUFU.EX2 R104, R104 ;  /* 0x0000006800687308 */ /* 0x000e620000000800 */
[C---:B--2---:R-:W-:Y:S01]  /*182a0*/  HMMA.16816.F32 R24, R44.reuse, R48, R24 ;  /* 0x000000302c18723c */ /* 0x044fe20000001818 */
[----:B------:R-:W2:Y:S04]  /*182b0*/  LDSM.16.MT88.4 R52, [R234+0x10000] ;  /* 0x01000000ea34783b */ /* 0x000ea80000004200 */
[----:B------:R-:W-:Y:S01]  /*182c0*/  FADD.FTZ R169, R169, R168 ;  /* 0x000000a8a9a97221 */ /* 0x000fe20000010000 */
        /* <DEDUP_REMOVED lines=11> */
[----:B-----5:R-:W-:Y:S01]  /*18380*/  F2FP.F16.F32.PACK_AB R40, R3, R100 ;  /* 0x000000640328723e */ /* 0x020fe200000000ff */
[----:B------:R-:W-:Y:S01]  /*18390*/  FADD.FTZ R152, R153, R152 ;  /* 0x0000009899987221 */ /* 0x000fe20000010000 */
[----:B---3--:R-:W-:Y:S03]  /*183a0*/  F2FP.F16.F32.PACK_AB R41, R102, R99 ;  /* 0x000000636629723e */ /* 0x008fe600000000ff */
[----:B------:R-:W-:Y:S01]  /*183b0*/  FADD.FTZ R161, R161, R152 ;  /* 0x00000098a1a17221 */ /* 0x000fe20000010000 */
[----:B-1----:R-:W-:Y:S01]  /*183c0*/  F2FP.F16.F32.PACK_AB R42, R104, R101 ;  /* 0x00000065682a723e */ /* 0x002fe200000000ff */
[----:B------:R1:W-:Y:S01]  /*183d0*/  MUFU.EX2 R5, R110 ;  /* 0x0000006e00057308 */ /* 0x0003e20000000800 */
[----:B----4-:R-:W-:Y:S01]  /*183e0*/  F2FP.F16.F32.PACK_AB R43, R106, R103 ;  /* 0x000000676a2b723e */ /* 0x010fe200000000ff */
[----:B------:R-:W-:Y:S01]  /*183f0*/  FADD.FTZ R162, R162, R161 ;  /* 0x000000a1a2a27221 */ /* 0x000fe20000010000 */
[----:B------:R-:W-:Y:S01]  /*18400*/  FADD.FTZ R163, R160, R163 ;  /* 0x000000a3a0a37221 */ /* 0x000fe20000010000 */
[----:B------:R-:W-:Y:S02]  /*18410*/  FFMA.FTZ R116, R119, UR4, -R167 ;  /* 0x0000000477747c23 */ /* 0x000fe400080108a7 */
[----:B------:R-:W-:Y:S01]  /*18420*/  FADD.FTZ R171, R171, R162 ;  /* 0x000000a2abab7221 */ /* 0x000fe20000010000 */
[----:B------:R-:W-:Y:S01]  /*18430*/  FADD.FTZ R150, R150, R163 ;  /* 0x000000a396967221 */ /* 0x000fe20000010000 */
[C---:B------:R-:W-:Y:S02]  /*18440*/  HMMA.16816.F32 R8, R40.reuse, R56, R8 ;  /* 0x000000382808723c */ /* 0x040fe40000001808 */
[----:B------:R-:W3:Y:S03]  /*18450*/  MUFU.EX2 R7, R7 ;  /* 0x0000000700077308 */ /* 0x000ee60000000800 */
[----:B------:R-:W-:Y:S01]  /*18460*/  FADD.FTZ R148, R148, R171 ;  /* 0x000000ab94947221 */ /* 0x000fe20000010000 */
[C---:B------:R-:W-:Y:S01]  /*18470*/  HMMA.16816.F32 R12, R40.reuse, R58, R12 ;  /* 0x0000003a280c723c */ /* 0x040fe2000000180c */
[----:B------:R-:W4:Y:S05]  /*18480*/  LDSM.16.MT88.4 R56, [R237+0x10800] ;  /* 0x01080000ed38783b */ /* 0x000f2a0000004200 */
[----:B------:R-:W-:Y:S01]  /*18490*/  MUFU.EX2 R105, R105 ;  /* 0x0000006900697308 */ /* 0x000fe20000000800 */
[----:B------:R-:W-:Y:S01]  /*184a0*/  FADD.FTZ R151, R151, R148 ;  /* 0x0000009497977221 */ /* 0x000fe20000010000 */
[C---:B--2---:R-:W-:Y:S03]  /*184b0*/  HMMA.16816.F32 R16, R40.reuse, R52, R16 ;  /* 0x000000342810723c */ /* 0x044fe60000001810 */
[----:B------:R-:W-:Y:S03]  /*184c0*/  FADD.FTZ R151, R144, R151 ;  /* 0x0000009790977221 */ /* 0x000fe60000010000 */
[C---:B------:R-:W-:Y:S01]  /*184d0*/  HMMA.16816.F32 R20, R40.reuse, R54, R20 ;  /* 0x000000362814723c */ /* 0x040fe20000001814 */
[----:B------:R-:W2:Y:S01]  /*184e0*/  LDSM.16.MT88.4 R52, [R234+0x10800] ;  /* 0x01080000ea34783b */ /* 0x000ea20000004200 */
[----:B------:R-:W-:Y:S03]  /*184f0*/  MUFU.EX2 R107, R107 ;  /* 0x0000006b006b7308 */ /* 0x000fe60000000800 */
[----:B------:R-:W-:Y:S01]  /*18500*/  FFMA.FTZ R108, R111, UR4, -R167 ;  /* 0x000000046f6c7c23 */ /* 0x000fe200080108a7 */
[C---:B------:R-:W-:Y:S06]  /*18510*/  HMMA.16816.F32 R24, R40.reuse, R48, R24 ;  /* 0x000000302818723c */ /* 0x040fec0000001818 */
[----:B------:R-:W5:Y:S01]  /*18520*/  MUFU.EX2 R112, R112 ;  /* 0x0000007000707308 */ /* 0x000f620000000800 */
[----:B-1----:R-:W-:Y:S01]  /*18530*/  FFMA.FTZ R110, R113, UR4, -R176 ;  /* 0x00000004716e7c23 */ /* 0x002fe200080108b0 */
[C---:B------:R-:W-:Y:S01]  /*18540*/  HMMA.16816.F32 R28, R40.reuse, R50, R28 ;  /* 0x00000032281c723c */ /* 0x040fe2000000181c */
[----:B------:R-:W1:Y:S02]  /*18550*/  LDSM.16.MT88.4 R48, [R233+0x10800] ;  /* 0x01080000e930783b */ /* 0x000e640000004200 */
[----:B------:R-:W-:Y:S03]  /*18560*/  FADD.FTZ R170, R170, R151 ;  /* 0x00000097aaaa7221 */ /* 0x000fe60000010000 */
[C---:B------:R-:W-:Y:S02]  /*18570*/  HMMA.16816.F32 R32, R40.reuse, R36, R32 ;  /* 0x000000242820723c */ /* 0x040fe40000001820 */
[----:B------:R-:W4:Y:S03]  /*18580*/  MUFU.EX2 R108, R108 ;  /* 0x0000006c006c7308 */ /* 0x000f260000000800 */
[----:B---3--:R-:W-:Y:S01]  /*18590*/  F2FP.F16.F32.PACK_AB R44, R7, R6 ;  /* 0x00000006072c723e */ /* 0x008fe200000000ff */
[----:B------:R-:W-:Y:S01]  /*185a0*/  HMMA.16816.F32 R132, R40, R38, R132 ;  /* 0x000000262884723c */ /* 0x000fe20000001884 */
[----:B------:R-:W3:Y:S05]  /*185b0*/  LDSM.16.MT88.4 R36, [R232+0x10800] ;  /* 0x01080000e824783b */ /* 0x000eea0000004200 */
[----:B------:R-:W2:Y:S01]  /*185c0*/  MUFU.EX2 R110, R110 ;  /* 0x0000006e006e7308 */ /* 0x000ea20000000800 */
[----:B-----5:R-:W-:Y:S01]  /*185d0*/  F2FP.F16.F32.PACK_AB R47, R112, R107 ;  /* 0x0000006b702f723e */ /* 0x020fe200000000ff */
[----:B------:R-:W-:Y:S03]  /*185e0*/  FADD.FTZ R147, R147, R170 ;  /* 0x000000aa93937221 */ /* 0x000fe60000010000 */
[----:B------:R-:W-:Y:S01]  /*185f0*/  FADD.FTZ R150, R149, R150 ;  /* 0x0000009695967221 */ /* 0x000fe20000010000 */
[----:B------:R-:W-:Y:S01]  /*18600*/  FFMA.FTZ R111, R118, UR4, -R167 ;  /* 0x00000004766f7c23 */ /* 0x000fe200080108a7 */
[----:B------:R-:W5:Y:S01]  /*18610*/  LDSM.16.MT88.4 R40, [R237+0x11000] ;  /* 0x01100000ed28783b */ /* 0x000f620000004200 */
[----:B------:R-:W-:Y:S01]  /*18620*/  FADD.FTZ R142, R142, R147 ;  /* 0x000000938e8e7221 */ /* 0x000fe20000010000 */
[----:B----4-:R-:W-:Y:S01]  /*18630*/  F2FP.F16.F32.PACK_AB R45, R108, R5 ;  /* 0x000000056c2d723e */ /* 0x010fe200000000ff */
[----:B------:R-:W-:Y:S01]  /*18640*/  FADD.FTZ R145, R145, R150 ;  /* 0x0000009691917221 */ /* 0x000fe20000010000 */
[----:B------:R-:W-:Y:S01]  /*18650*/  MUFU.EX2 R109, R109 ;  /* 0x0000006d006d7308 */ /* 0x000fe20000000800 */
[----:B------:R-:W-:Y:S01]  /*18660*/  FADD.FTZ R143, R143, R142 ;  /* 0x0000008e8f8f7221 */ /* 0x000fe20000010000 */
[----:B------:R-:W-:Y:S01]  /*18670*/  FFMA.FTZ R113, R120, UR4, -R176 ;  /* 0x0000000478717c23 */ /* 0x000fe200080108b0 */
[----:B------:R-:W-:Y:S01]  /*18680*/  FADD.FTZ R146, R146, R145 ;  /* 0x0000009192927221 */ /* 0x000fe20000010000 */
[----:B------:R-:W-:Y:S01]  /*18690*/  LDSM.16.MT88.4 R148, [R234+0x11800] ;  /* 0x01180000ea94783b */ /* 0x000fe20000004200 */
[----:B------:R-:W-:Y:S01]  /*186a0*/  FADD.FTZ R62, R62, R143 ;  /* 0x0000008f3e3e7221 */ /* 0x000fe20000010000 */
[----:B--2---:R-:W-:Y:S01]  /*186b0*/  F2FP.F16.F32.PACK_AB R46, R110, R105 ;  /* 0x000000696e2e723e */ /* 0x004fe200000000ff */
[----:B------:R-:W-:Y:S03]  /*186c0*/  FADD.FTZ R115, R141, R146 ;  /* 0x000000928d737221 */ /* 0x000fe60000010000 */
[----:B------:R-:W2:Y:S01]  /*186d0*/  MUFU.EX2 R114, R114 ;  /* 0x0000007200727308 */ /* 0x000ea20000000800 */
[----:B------:R-:W-:Y:S01]  /*186e0*/  FADD.FTZ R63, R63, R62 ;  /* 0x0000003e3f3f7221 */ /* 0x000fe20000010000 */
[----:B------:R-:W-:Y:S01]  /*186f0*/  FFMA.FTZ R62, R127, UR4, -R167 ;  /* 0x000000047f3e7c23 */ /* 0x000fe200080108a7 */
[----:B------:R-:W-:Y:S01]  /*18700*/  FADD.FTZ R115, R140, R115 ;  /* 0x000000738c737221 */ /* 0x000fe20000010000 */
[C---:B------:R-:W-:Y:S01]  /*18710*/  HMMA.16816.F32 R8, R44.reuse, R56, R8 ;  /* 0x000000382c08723c */ /* 0x040fe20000001808 */
[----:B------:R-:W-:Y:S05]  /*18720*/  LDSM.16.MT88.4 R140, [R233+0x11800] ;  /* 0x01180000e98c783b */ /* 0x000fea0000004200 */
[----:B------:R-:W-:Y:S01]  /*18730*/  MUFU.EX2 R111, R111 ;  /* 0x0000006f006f7308 */ /* 0x000fe20000000800 */
[----:B------:R-:W-:Y:S01]  /*18740*/  FADD.FTZ R60, R60, R115 ;  /* 0x000000733c3c7221 */ /* 0x000fe20000010000 */
[C---:B------:R-:W-:Y:S08]  /*18750*/  HMMA.16816.F32 R12, R44.reuse, R58, R12 ;  /* 0x0000003a2c0c723c */ /* 0x040ff0000000180c */
[----:B------:R-:W4:Y:S01]  /*18760*/  MUFU.EX2 R116, R116 ;  /* 0x0000007400747308 */ /* 0x000f220000000800 */
[C---:B------:R-:W-:Y:S03]  /*18770*/  HMMA.16816.F32 R16, R44.reuse, R52, R16 ;  /* 0x000000342c10723c */ /* 0x040fe60000001810 */
[----:B------:R-:W-:Y:S03]  /*18780*/  FADD.FTZ R58, R66, R63 ;  /* 0x0000003f423a7221 */ /* 0x000fe60000010000 */
[C---:B------:R-:W-:Y:S01]  /*18790*/  HMMA.16816.F32 R20, R44.reuse, R54, R20 ;  /* 0x000000362c14723c */ /* 0x040fe20000001814 */
[----:B------:R-:W5:Y:S02]  /*187a0*/  LDSM.16.MT88.4 R52, [R234+0x11000] ;  /* 0x01100000ea34783b */ /* 0x000f640000004200 */
[----:B------:R-:W-:Y:S02]  /*187b0*/  MUFU.EX2 R113, R113 ;  /* 0x0000007100717308 */ /* 0x000fe40000000800 */
[----:B------:R-:W-:Y:S01]  /*187c0*/  FADD.FTZ R58, R137, R58 ;  /* 0x0000003a893a7221 */ /* 0x000fe20000010000 */
[C---:B-1----:R-:W-:Y:S07]  /*187d0*/  HMMA.16816.F32 R24, R44.reuse, R48, R24 ;  /* 0x000000302c18723c */ /* 0x042fee0000001818 */
[----:B------:R-:W1:Y:S01]  /*187e0*/  MUFU.EX2 R56, R121 ;  /* 0x0000007900387308 */ /* 0x000e620000000800 */
[----:B------:R-:W-:Y:S01]  /*187f0*/  FADD.FTZ R69, R69, R58 ;  /* 0x0000003a45457221 */ /* 0x000fe20000010000 */
[C---:B------:R-:W-:Y:S03]  /*18800*/  HMMA.16816.F32 R28, R44.reuse, R50, R28 ;  /* 0x000000322c1c723c */ /* 0x040fe6000000181c */
[----:B------:R-:W-:Y:S03]  /*18810*/  FFMA.FTZ R57, R122, UR4, -R167 ;  /* 0x000000047a397c23 */ /* 0x000fe600080108a7 */
[C---:B---3--:R-:W-:Y:S02]  /*18820*/  HMMA.16816.F32 R32, R44.reuse, R36, R32 ;  /* 0x000000242c20723c */ /* 0x048fe40000001820 */
[----:B------:R-:W-:Y:S03]  /*18830*/  MUFU.EX2 R58, R123 ;  /* 0x0000007b003a7308 */ /* 0x000fe60000000800 */
[----:B------:R-:W-:Y:S01]  /*18840*/  FADD.FTZ R70, R70, R69 ;  /* 0x0000004546467221 */ /* 0x000fe20000010000 */
[----:B------:R-:W-:Y:S01]  /*18850*/  HMMA.16816.F32 R132, R44, R38, R132 ;  /* 0x000000262c84723c */ /* 0x000fe20000001884 */
[----:B------:R-:W-:Y:S05]  /*18860*/  LDSM.16.MT88.4 R44, [R232+0x11000] ;  /* 0x01100000e82c783b */ /* 0x000fea0000004200 */
[----:B------:R-:W3:Y:S01]  /*18870*/  MUFU.EX2 R57, R57 ;  /* 0x0000003900397308 */ /* 0x000ee20000000800 */
[----:B------:R-:W-:Y:S01]  /*18880*/  FADD.FTZ R61, R61, R60 ;  /* 0x0000003c3d3d7221 */ /* 0x000fe20000010000 */
[----:B------:R-:W-:Y:S03]  /*18890*/  FADD.FTZ R49, R73, R70 ;  /* 0x0000004649317221 */ /* 0x000fe60000010000 */
[----:B--2---:R-:W-:Y:S01]  /*188a0*/  F2FP.F16.F32.PACK_AB R36, R114, R109 ;  /* 0x0000006d7224723e */ /* 0x004fe200000000ff */
[--C-:B------:R-:W-:Y:S01]  /*188b0*/  FFMA.FTZ R59, R124, UR4, -R176.reuse ;  /* 0x000000047c3b7c23 */ /* 0x100fe200080108b0 */
[----:B------:R-:W-:Y:S01]  /*188c0*/  FADD.FTZ R64, R64, R61 ;  /* 0x0000003d40407221 */ /* 0x000fe20000010000 */
[----:B------:R-:W-:Y:S01]  /*188d0*/  FADD.FTZ R49, R74, R49 ;  /* 0x000000314a317221 */ /* 0x000fe20000010000 */
[----:B----4-:R-:W-:Y:S01]  /*188e0*/  F2FP.F16.F32.PACK_AB R37, R116, R111 ;  /* 0x0000006f7425723e */ /* 0x010fe200000000ff */
[----:B------:R-:W-:Y:S01]  /*188f0*/  FFMA.FTZ R60, R125, UR4, -R176 ;  /* 0x000000047d3c7c23 */ /* 0x000fe200080108b0 */
[----:B------:R-:W-:Y:S01]  /*18900*/  FADD.FTZ R64, R65, R64 ;  /* 0x0000004041407221 */ /* 0x000fe20000010000 */
[----:B------:R-:W-:Y:S01]  /*18910*/  FADD.FTZ R78, R78, R49 ;  /* 0x000000314e4e7221 */ /* 0x000fe20000010000 */
[----:B-1----:R-:W-:Y:S01]  /*18920*/  F2FP.F16.F32.PACK_AB R38, R56, R113 ;  /* 0x000000713826723e */ /* 0x002fe200000000ff */
[----:B------:R-:W1:Y:S01]  /*18930*/  LDSM.16.MT88.4 R48, [R233+0x11000] ;  /* 0x01100000e930783b */ /* 0x000e620000004200 */
[----:B------:R-:W-:Y:S01]  /*18940*/  FADD.FTZ R67, R67, R64 ;  /* 0x0000004043437221 */ /* 0x000fe20000010000 */
[----:B---3--:R-:W-:Y:S01]  /*18950*/  F2FP.F16.F32.PACK_AB R39, R58, R57 ;  /* 0x000000393a27723e */ /* 0x008fe200000000ff */
[----:B------:R-:W-:Y:S01]  /*18960*/  MUFU.EX2 R59, R59 ;  /* 0x0000003b003b7308 */ /* 0x000fe20000000800 */
[----:B------:R-:W-:Y:S01]  /*18970*/  FADD.FTZ R77, R77, R78 ;  /* 0x0000004e4d4d7221 */ /* 0x000fe20000010000 */
[----:B------:R-:W-:Y:S01]  /*18980*/  FADD.FTZ R68, R68, R67 ;  /* 0x0000004344447221 */ /* 0x000fe20000010000 */
[----:B------:R-:W-:Y:S01]  /*18990*/  FFMA.FTZ R61, R126, UR4, -R167 ;  /* 0x000000047e3d7c23 */ /* 0x000fe200080108a7 */
[----:B------:R-:W-:Y:S01]  /*189a0*/  FFMA.FTZ R63, R128, UR4, -R176 ;  /* 0x00000004803f7c23 */ /* 0x000fe200080108b0 */
[----:B------:R-:W-:Y:S01]  /*189b0*/  FADD.FTZ R82, R82, R77 ;  /* 0x0000004d52527221 */ /* 0x000fe20000010000 */
[C---:B-----5:R-:W-:Y:S04]  /*189c0*/  HMMA.16816.F32 R8, R36.reuse, R40, R8 ;  /* 0x000000282408723c */ /* 0x060fe80000001808 */
[----:B------:R-:W2:Y:S01]  /*189d0*/  MUFU.EX2 R60, R60 ;  /* 0x0000003c003c7308 */ /* 0x000ea20000000800 */
[----:B------:R-:W-:Y:S01]  /*189e0*/  FADD.FTZ R71, R71, R68 ;  /* 0x0000004447477221 */ /* 0x000fe20000010000 */
[C---:B------:R-:W-:Y:S08]  /*189f0*/  HMMA.16816.F32 R12, R36.reuse, R42, R12 ;  /* 0x0000002a240c723c */ /* 0x040ff0000000180c */
[----:B------:R-:W-:Y:S03]  /*18a00*/  MUFU.EX2 R61, R61 ;  /* 0x0000003d003d7308 */ /* 0x000fe60000000800 */
[----:B------:R-:W-:Y:S01]  /*18a10*/  FADD.FTZ R71, R72, R71 ;  /* 0x0000004748477221 */ /* 0x000fe20000010000 */
[C---:B------:R-:W-:Y:S03]  /*18a20*/  HMMA.16816.F32 R16, R36.reuse, R52, R16 ;  /* 0x000000342410723c */ /* 0x040fe60000001810 */
[----:B------:R-:W-:Y:S03]  /*18a30*/  FADD.FTZ R76, R76, R71 ;  /* 0x000000474c4c7221 */ /* 0x000fe60000010000 */
[C---:B------:R-:W-:Y:S01]  /*18a40*/  HMMA.16816.F32 R20, R36.reuse, R54, R20 ;  /* 0x000000362414723c */ /* 0x040fe20000001814 */
[----:B------:R-:W3:Y:S04]  /*18a50*/  MUFU.EX2 R62, R62 ;  /* 0x0000003e003e7308 */ /* 0x000ee80000000800 */
[----:B------:R-:W-:Y:S01]  /*18a60*/  FADD.FTZ R76, R75, R76 ;  /* 0x0000004c4b4c7221 */ /* 0x000fe20000010000 */
[----:B------:R-:W-:Y:S01]  /*18a70*/  FADD.FTZ R81, R81, R82 ;  /* 0x0000005251517221 */ /* 0x000fe20000010000 */
[----:B------:R-:W-:Y:S01]  /*18a80*/  FFMA.FTZ R52, R130, UR4, -R167 ;  /* 0x0000000482347c23 */ /* 0x000fe200080108a7 */
[----:B------:R-:W-:Y:S03]  /*18a90*/  FFMA.FTZ R176, R129, UR4, -R176 ;  /* 0x0000000481b07c23 */ /* 0x000fe600080108b0 */
[----:B------:R-:W-:Y:S01]  /*18aa0*/  MUFU.EX2 R63, R63 ;  /* 0x0000003f003f7308 */ /* 0x000fe20000000800 */
[----:B------:R-:W-:Y:S01]  /*18ab0*/  FADD.FTZ R79, R79, R76 ;  /* 0x0000004c4f4f7221 */ /* 0x000fe20000010000 */
[----:B------:R-:W-:Y:S01]  /*18ac0*/  FADD.FTZ R86, R86, R81 ;  /* 0x0000005156567221 */ /* 0x000fe20000010000 */
[C---:B-1----:R-:W-:Y:S03]  /*18ad0*/  HMMA.16816.F32 R24, R36.reuse, R48, R24 ;  /* 0x000000302418723c */ /* 0x042fe60000001818 */
[----:B------:R-:W-:Y:S01]  /*18ae0*/  FADD.FTZ R80, R80, R79 ;  /* 0x0000004f50507221 */ /* 0x000fe20000010000 */
[----:B------:R-:W-:Y:S01]  /*18af0*/  FFMA.FTZ R167, R131, UR4, -R167 ;  /* 0x0000000483a77c23 */ /* 0x000fe200080108a7 */
[----:B------:R-:W-:Y:S01]  /*18b00*/  FADD.FTZ R86, R85, R86 ;  /* 0x0000005655567221 */ /* 0x000fe20000010000 */
[C---:B------:R-:W-:Y:S01]  /*18b10*/  HMMA.16816.F32 R28, R36.reuse, R50, R28 ;  /* 0x00000032241c723c */ /* 0x040fe2000000181c */
[----:B------:R-:W1:Y:S04]  /*18b20*/  MUFU.EX2 R176, R176 ;  /* 0x000000b000b07308 */ /* 0x000e680000000800 */
[----:B------:R-:W-:Y:S01]  /*18b30*/  FADD.FTZ R83, R83, R80 ;  /* 0x0000005053537221 */ /* 0x000fe20000010000 */
[C---:B------:R-:W-:Y:S05]  /*18b40*/  HMMA.16816.F32 R32, R36.reuse, R44, R32 ;  /* 0x0000002c2420723c */ /* 0x040fea0000001820 */
[----:B------:R-:W-:Y:S01]  /*18b50*/  MUFU.EX2 R52, R52 ;  /* 0x0000003400347308 */ /* 0x000fe20000000800 */
[----:B------:R-:W-:Y:S01]  /*18b60*/  FADD.FTZ R83, R84, R83 ;  /* 0x0000005354537221 */ /* 0x000fe20000010000 */
[----:B------:R-:W-:Y:S01]  /*18b70*/  HMMA.16816.F32 R132, R36, R46, R132 ;  /* 0x0000002e2484723c */ /* 0x000fe20000001884 */
[----:B------:R-:W4:Y:S03]  /*18b80*/  LDSM.16.MT88.4 R36, [R232+0x11800] ;  /* 0x01180000e824783b */ /* 0x000f260000004200 */
[----:B------:R-:W-:Y:S01]  /*18b90*/  FADD.FTZ R88, R88, R83 ;  /* 0x0000005358587221 */ /* 0x000fe20000010000 */
[----:B------:R-:W-:Y:S03]  /*18ba0*/  FADD.FTZ R89, R89, R86 ;  /* 0x0000005659597221 */ /* 0x000fe60000010000 */
[----:B------:R-:W5:Y:S03]  /*18bb0*/  MUFU.EX2 R167, R167 ;  /* 0x000000a700a77308 */ /* 0x000f660000000800 */
[----:B--2---:R-:W-:Y:S01]  /*18bc0*/  F2FP.F16.F32.PACK_AB R40, R60, R59 ;  /* 0x0000003b3c28723e */ /* 0x004fe200000000ff */
[----:B------:R-:W-:Y:S01]  /*18bd0*/  FADD.FTZ R88, R87, R88 ;  /* 0x0000005857587221 */ /* 0x000fe20000010000 */
[----:B------:R-:W-:Y:S01]  /*18be0*/  FADD.FTZ R90, R90, R89 ;  /* 0x000000595a5a7221 */ /* 0x000fe20000010000 */
[----:B---3--:R-:W-:Y:S02]  /*18bf0*/  F2FP.F16.F32.PACK_AB R41, R62, R61 ;  /* 0x0000003d3e29723e */ /* 0x008fe400000000ff */
[----:B------:R-:W-:Y:S01]  /*18c00*/  FADD.FTZ R91, R91, R88 ;  /* 0x000000585b5b7221 */ /* 0x000fe20000010000 */
[----:B------:R-:W-:Y:S01]  /*18c10*/  FADD.FTZ R93, R93, R90 ;  /* 0x0000005a5d5d7221 */ /* 0x000fe20000010000 */
[----:B-1----:R-:W-:Y:S02]  /*18c20*/  F2FP.F16.F32.PACK_AB R42, R176, R63 ;  /* 0x0000003fb02a723e */ /* 0x002fe400000000ff */
[----:B------:R-:W-:Y:S01]  /*18c30*/  FADD.FTZ R91, R92, R91 ;  /* 0x0000005b5c5b7221 */ /* 0x000fe20000010000 */
[----:B------:R-:W-:Y:S03]  /*18c40*/  FADD.FTZ R94, R94, R93 ;  /* 0x0000005d5e5e7221 */ /* 0x000fe60000010000 */
[----:B------:R-:W-:Y:S01]  /*18c50*/  FADD.FTZ R96, R96, R91 ;  /* 0x0000005b60607221 */ /* 0x000fe20000010000 */
[----:B------:R-:W-:Y:S01]  /*18c60*/  FADD.FTZ R97, R97, R94 ;  /* 0x0000005e61617221 */ /* 0x000fe20000010000 */
[----:B-----5:R-:W-:Y:S02]  /*18c70*/  F2FP.F16.F32.PACK_AB R43, R167, R52 ;  /* 0x00000034a72b723e */ /* 0x020fe400000000ff */
[----:B------:R-:W-:Y:S01]  /*18c80*/  FADD.FTZ R95, R95, R96 ;  /* 0x000000605f5f7221 */ /* 0x000fe20000010000 */
[----:B------:R-:W-:Y:S03]  /*18c90*/  FADD.FTZ R98, R98, R97 ;  /* 0x0000006162627221 */ /* 0x000fe60000010000 */
        /* <DEDUP_REMOVED lines=16> */
[C---:B----4-:R-:W-:Y:S04]  /*18da0*/  HMMA.16816.F32 R136, R40.reuse, R36, R32 ;  /* 0x000000242888723c */ /* 0x050fe80000001820 */
[----:B------:R-:W-:Y:S01]  /*18db0*/  FADD.FTZ R6, R7, R6 ;  /* 0x0000000607067221 */ /* 0x000fe20000010000 */
[----:B------:R-:W-:Y:S01]  /*18dc0*/  FADD.FTZ R108, R108, R5 ;  /* 0x000000056c6c7221 */ /* 0x000fe20000010000 */
[----:B------:R-:W-:Y:S05]  /*18dd0*/  HMMA.16816.F32 R132, R40, R38, R132 ;  /* 0x000000262884723c */ /* 0x000fea0000001884 */
[----:B------:R-:W-:Y:S01]  /*18de0*/  FADD.FTZ R105, R105, R6 ;  /* 0x0000000669697221 */ /* 0x000fe20000010000 */
[----:B------:R-:W-:Y:S01]  /*18df0*/  FADD.FTZ R107, R107, R108 ;  /* 0x0000006c6b6b7221 */ /* 0x000fe20000010000 */
[----:B------:R-:W-:Y:S04]  /*18e00*/  MOV R3, R0 ;  /* 0x0000000000037202 */ /* 0x000fe80000000f00 */
        /* <DEDUP_REMOVED lines=18> */
[----:B------:R-:W-:Y:S06]  /*18f30*/  @P0 BRA `(.L_x_1580) ;  /* 0xffffffa0001c0947 */ /* 0x000fec000383ffff */
.L_x_1576:
[----:B------:R-:W1:Y:S01]  /*18f40*/  SHFL.BFLY PT, R8, R251, 0x2, 0x1f ;  /* 0x0c401f00fb087f89 */ /* 0x000e6200000e0000 */
[----:B------:R-:W-:Y:S01]  /*18f50*/  MOV R11, 0x3f800000 ;  /* 0x3f800000000b7802 */ /* 0x000fe20000000f00 */
[----:B------:R-:W-:Y:S01]  /*18f60*/  IMAD.MOV.U32 R10, RZ, RZ, 0x3f800000 ;  /* 0x3f800000ff0a7424 */ /* 0x000fe200078e00ff */
[----:B------:R-:W2:Y:S01]  /*18f70*/  S2UR UR6, SR_CgaCtaId ;  /* 0x00000000000679c3 */ /* 0x000ea20000008800 */
[----:B------:R-:W3:Y:S01]  /*18f80*/  SHFL.BFLY PT, R5, R252, 0x2, 0x1f ;  /* 0x0c401f00fc057f89 */ /* 0x000ee200000e0000 */
[----:B------:R-:W-:Y:S01]  /*18f90*/  UMOV UR4, 0x400 ;  /* 0x0000040000047882 */ /* 0x000fe20000000000 */
[----:B------:R-:W-:Y:S01]  /*18fa0*/  BSSY B0, `(.L_x_1581) ;  /* 0x00000a2000007945 */ /* 0x000fe20003800000 */
[----:B------:R-:W4:Y:S04]  /*18fb0*/  S2R R3, SR_TID.X ;  /* 0x0000000000037919 */ /* 0x000f280000002100 */
[----:B------:R-:W-:Y:S06]  /*18fc0*/  BAR.SYNC.DEFER_BLOCKING 0x0 ;  /* 0x0000000000007b1d */ /* 0x000fec0000010000 */
[----:B------:R-:W5:Y:S01]  /*18fd0*/  S2R R23, SR_CTAID.Y ;  /* 0x0000000000177919 */ /* 0x000f620000002600 */
[----:B-1----:R-:W-:Y:S01]  /*18fe0*/  FADD.FTZ R8, R8, R251 ;  /* 0x000000fb08087221 */ /* 0x002fe20000010000 */
[----:B------:R-:W1:Y:S01]  /*18ff0*/  S2R R22, SR_CTAID.X ;  /* 0x0000000000167919 */ /* 0x000e620000002500 */
[----:B--2---:R-:W-:Y:S01]  /*19000*/  ULEA UR6, UR6, UR4, 0x18 ;  /* 0x0000000406067291 */ /* 0x004fe2000f8ec03f */
[----:B---3--:R-:W-:-:S02]  /*19010*/  FADD.FTZ R4, R5, R252 ;  /* 0x000000fc05047221 */ /* 0x008fc40000010000 */
[----:B------:R-:W2:Y:S01]  /*19020*/  SHFL.BFLY PT, R7, R8, 0x1, 0x1f ;  /* 0x0c201f0008077f89 */ /* 0x000ea200000e0000 */
[----:B------:R-:W3:Y:S03]  /*19030*/  S2UR UR4, SR_CTAID.Z ;  /* 0x00000000000479c3 */ /* 0x000ee60000002700 */
[----:B------:R-:W5:Y:S01]  /*19040*/  SHFL.BFLY PT, R5, R4, 0x1, 0x1f ;  /* 0x0c201f0004057f89 */ /* 0x000f6200000e0000 */
[----:B----4-:R-:W-:-:S04]  /*19050*/  SHF.R.S32.HI R6, RZ, 0x1f, R3 ;  /* 0x0000001fff067819 */ /* 0x010fc80000011403 */
[CC--:B------:R-:W-:Y:S02]  /*19060*/  LEA.HI R9, R6.reuse, R3.reuse, RZ, 0x2 ;  /* 0x0000000306097211 */ /* 0x0c0fe400078f10ff */
[----:B------:R-:W-:Y:S02]  /*19070*/  LEA.HI R14, R6, R3, RZ, 0x4 ;  /* 0x00000003060e7211 */ /* 0x000fe400078f20ff */
[----:B------:R-:W-:Y:S02]  /*19080*/  SHF.R.S32.HI R13, RZ, 0x2, R9 ;  /* 0x00000002ff0d7819 */ /* 0x000fe40000011409 */
[----:B------:R-:W-:Y:S02]  /*19090*/  LOP3.LUT R14, R14, 0xfffffff0, RZ, 0xc0, !PT ;  /* 0xfffffff00e0e7812 */ /* 0x000fe400078ec0ff */
[----:B------:R-:W-:Y:S01]  /*190a0*/  LOP3.LUT R16, R9, 0x1ffffffc, RZ, 0xc0, !PT ;  /* 0x1ffffffc09107812 */ /* 0x000fe200078ec0ff */
[----:B--2---:R-:W-:Y:S01]  /*190b0*/  FADD.FTZ R7, R8, R7 ;  /* 0x0000000708077221 */ /* 0x004fe20000010000 */
[----:B------:R-:W-:-:S02]  /*190c0*/  SHF.R.S32.HI R8, RZ, 0x1f, R9 ;  /* 0x0000001fff087819 */ /* 0x000fc40000011409 */
[----:B------:R-:W-:Y:S01]  /*190d0*/  LEA.HI R6, R6, R3, RZ, 0x5 ;  /* 0x0000000306067211 */ /* 0x000fe200078f28ff */
[----:B-----5:R-:W-:Y:S01]  /*190e0*/  FADD.FTZ R5, R4, R5 ;  /* 0x0000000504057221 */ /* 0x020fe20000010000 */
[----:B------:R-:W-:Y:S01]  /*190f0*/  FSETP.NE.FTZ.AND P4, PT, R7, RZ, PT ;  /* 0x000000ff0700720b */ /* 0x000fe20003f95000 */
[----:B------:R-:W2:Y:S01]  /*19100*/  S2R R4, SR_TID.X ;  /* 0x0000000000047919 */ /* 0x000ea20000002100 */
[----:B------:R-:W-:Y:S01]  /*19110*/  LEA.HI R8, R8, R13, RZ, 0x3 ;  /* 0x0000000d08087211 */ /* 0x000fe200078f18ff */
[----:B------:R-:W-:Y:S01]  /*19120*/  IMAD.IADD R16, R3, 0x1, -R16 ;  /* 0x0000000103107824 */ /* 0x000fe200078e0a10 */
[----:B------:R-:W-:Y:S02]  /*19130*/  FSETP.NE.FTZ.AND P3, PT, R5, RZ, PT ;  /* 0x000000ff0500720b */ /* 0x000fe40003f75000 */
[----:B------:R-:W-:Y:S02]  /*19140*/  LOP3.LUT R8, R8, 0xfffffff8, RZ, 0xc0, !PT ;  /* 0xfffffff808087812 */ /* 0x000fe400078ec0ff */
[----:B------:R-:W-:-:S02]  /*19150*/  SHF.R.S32.HI R9, RZ, 0x5, R6 ;  /* 0x00000005ff097819 */ /* 0x000fc40000011406 */
[----:B------:R-:W-:Y:S01]  /*19160*/  IADD3 R8, R13, -R8, RZ ;  /* 0x800000080d087210 */ /* 0x000fe20007ffe0ff */
[----:B------:R-:W-:Y:S01]  /*19170*/  IMAD.IADD R13, R3, 0x1, -R14 ;  /* 0x00000001030d7824 */ /* 0x000fe200078e0a0e */
[----:B------:R-:W-:Y:S01]  /*19180*/  LEA R16, R9, R16, 0x9 ;  /* 0x0000001009107211 */ /* 0x000fe200078e48ff */
[----:B------:R-:W4:Y:S01]  /*19190*/  @P4 MUFU.RCP R11, R7 ;  /* 0x00000007000b4308 */ /* 0x000f220000001000 */
[----:B------:R-:W-:Y:S01]  /*191a0*/  LOP3.LUT R14, R8, 0x1, RZ, 0xc0, !PT ;  /* 0x00000001080e7812 */ /* 0x000fe200078ec0ff */
[----:B------:R-:W5:Y:S01]  /*191b0*/  @P4 LDC R27, c[0x0][0x2e8] ;  /* 0x0000ba00ff1b4b82 */ /* 0x000f620000000800 */
[----:B------:R-:W-:Y:S02]  /*191c0*/  LOP3.LUT R6, R6, 0xffffffe0, RZ, 0xc0, !PT ;  /* 0xffffffe006067812 */ /* 0x000fe400078ec0ff */
[----:B------:R-:W-:Y:S02]  /*191d0*/  ISETP.NE.U32.AND P0, PT, R14, 0x1, PT ;  /* 0x000000010e00780c */ /* 0x000fe40003f05070 */
[----:B-1----:R-:W-:Y:S01]  /*191e0*/  SHF.L.U32 R22, R22, 0x6, RZ ;  /* 0x0000000616167819 */ /* 0x002fe200000006ff */
[----:B------:R-:W1:Y:S01]  /*191f0*/  @P3 MUFU.RCP R10, R5 ;  /* 0x00000005000a3308 */ /* 0x000e620000001000 */
[C---:B------:R-:W-:Y:S01]  /*19200*/  R2P PR, R8.reuse, 0x6 ;  /* 0x0000000608007804 */ /* 0x040fe20000000000 */
[----:B------:R-:W3:Y:S01]  /*19210*/  @P3 LDC R25, c[0x0][0x2e8] ;  /* 0x0000ba00ff193b82 */ /* 0x000ee20000000800 */
[----:B------:R-:W-:Y:S01]  /*19220*/  SHF.L.U32 R8, R8, 0x6, RZ ;  /* 0x0000000608087819 */ /* 0x000fe200000006ff */
[----:B------:R-:W-:Y:S01]  /*19230*/  IMAD.IADD R6, R3, 0x1, -R6 ;  /* 0x0000000103067824 */ /* 0x000fe200078e0a06 */
[----:B------:R-:W-:-:S02]  /*19240*/  MOV R3, 0xff800000 ;  /* 0xff80000000037802 */ /* 0x000fc40000000f00 */
[----:B------:R-:W-:Y:S01]  /*19250*/  LOP3.LUT R8, R8, 0x1c0, RZ, 0xc0, !PT ;  /* 0x000001c008087812 */ /* 0x000fe200078ec0ff */
[----:B------:R-:W5:Y:S01]  /*19260*/  @P4 MUFU.LG2 R7, R7 ;  /* 0x0000000700074308 */ /* 0x000f620000000c00 */
[C---:B----4-:R-:W-:Y:S01]  /*19270*/  FMUL.FTZ R160, R11.reuse, R160 ;  /* 0x000000a00ba07220 */ /* 0x050fe20000410000 */
        /* <DEDUP_REMOVED lines=15> */
[----:B--2---:R-:W-:Y:S01]  /*19370*/  SHF.R.S32.HI R11, RZ, 0x1f, R4 ;  /* 0x0000001fff0b7819 */ /* 0x004fe20000011404 */
[C---:B-1----:R-:W-:Y:S01]  /*19380*/  FMUL.FTZ R163, R10.reuse, R163 ;  /* 0x000000a30aa37220 */ /* 0x042fe20000410000 */
[C---:B------:R-:W-:Y:S01]  /*19390*/  FMUL.FTZ R162, R10.reuse, R162 ;  /* 0x000000a20aa27220 */ /* 0x040fe20000410000 */
[C---:B------:R-:W-:Y:S01]  /*193a0*/  FMUL.FTZ R159, R10.reuse, R159 ;  /* 0x0000009f0a9f7220 */ /* 0x040fe20000410000 */
[----:B------:R-:W-:Y:S01]  /*193b0*/  LEA.HI R12, R11, R4, RZ, 0x4 ;  /* 0x000000040b0c7211 */ /* 0x000fe200078f20ff */
[C---:B------:R-:W-:Y:S01]  /*193c0*/  FMUL.FTZ R158, R10.reuse, R158 ;  /* 0x0000009e0a9e7220 */ /* 0x040fe20000410000 */
[C---:B------:R-:W-:Y:S01]  /*193d0*/  FMUL.FTZ R155, R10.reuse, R155 ;  /* 0x0000009b0a9b7220 */ /* 0x040fe20000410000 */
[C---:B------:R-:W-:Y:S01]  /*193e0*/  FMUL.FTZ R154, R10.reuse, R154 ;  /* 0x0000009a0a9a7220 */ /* 0x040fe20000410000 */
[----:B------:R-:W-:Y:S01]  /*193f0*/  SHF.R.S32.HI R12, RZ, 0x4, R12 ;  /* 0x00000004ff0c7819 */ /* 0x000fe2000001140c */
        /* <DEDUP_REMOVED lines=10> */
[----:B------:R-:W-:Y:S01]  /*194a0*/  SHF.L.U32 R15, R12, 0x6, RZ ;  /* 0x000000060c0f7819 */ /* 0x000fe200000006ff */
[----:B------:R-:W1:Y:S01]  /*194b0*/  @P3 MUFU.LG2 R5, R5 ;  /* 0x0000000500053308 */ /* 0x000e620000000c00 */
[----:B------:R-:W-:Y:S01]  /*194c0*/  LEA.HI R10, R13, R13, RZ, 0x1 ;  /* 0x0000000d0d0a7211 */ /* 0x000fe200078f08ff */
[----:B-----5:R-:W-:Y:S01]  /*194d0*/  @P4 FMUL.FTZ R7, R7, 0.69314718246459960938 ;  /* 0x3f31721807074820 */ /* 0x020fe20000410000 */
[----:B------:R-:W-:-:S02]  /*194e0*/  LOP3.LUT R14, R15, 0x1c0, RZ, 0xc0, !PT ;  /* 0x000001c00f0e7812 */ /* 0x000fc400078ec0ff */
[----:B------:R-:W-:Y:S01]  /*194f0*/  LEA.HI R24, R11, R4, RZ, 0x5 ;  /* 0x000000040b187211 */ /* 0x000fe200078f28ff */
[C---:B------:R-:W-:Y:S01]  /*19500*/  IMAD.SHL.U32 R15, R10.reuse, 0x4, RZ ;  /* 0x000000040a0f7824 */ /* 0x040fe200078e00ff */
[----:B------:R-:W-:Y:S01]  /*19510*/  LOP3.LUT R10, R10, 0xffffffe, RZ, 0xc0, !PT ;  /* 0x0ffffffe0a0a7812 */ /* 0x000fe200078ec0ff */
[----:B------:R-:W2:Y:S01]  /*19520*/  LDC R11, c[0x0][0x270] ;  /* 0x00009c00ff0b7b82 */ /* 0x000ea20000000800 */
[----:B------:R-:W-:Y:S02]  /*19530*/  @P4 FFMA.FTZ R3, R2, R27, R7 ;  /* 0x0000001b02034223 */ /* 0x000fe40000010007 */
[----:B------:R-:W-:Y:S01]  /*19540*/  LOP3.LUT R15, R14, 0x38, R15, 0xf8, !PT ;  /* 0x000000380e0f7812 */ /* 0x000fe200078ef80f */
[----:B------:R-:W-:Y:S01]  /*19550*/  IMAD.IADD R17, R13, 0x1, -R10 ;  /* 0x000000010d117824 */ /* 0x000fe200078e0a0a */
[----:B------:R-:W-:Y:S02]  /*19560*/  SHF.R.U32.HI R14, RZ, 0x3, R14 ;  /* 0x00000003ff0e7819 */ /* 0x000fe4000001160e */
[----:B------:R-:W-:-:S02]  /*19570*/  MOV R10, 0x40 ;  /* 0x00000040000a7802 */ /* 0x000fc40000000f00 */
[----:B------:R-:W-:Y:S01]  /*19580*/  LOP3.LUT R14, R15, R14, RZ, 0x3c, !PT ;  /* 0x0000000e0f0e7212 */ /* 0x000fe200078e3cff */
[----:B-1----:R-:W-:Y:S01]  /*19590*/  @P3 FMUL.FTZ R5, R5, 0.69314718246459960938 ;  /* 0x3f31721805053820 */ /* 0x002fe20000410000 */
[----:B------:R-:W-:Y:S01]  /*195a0*/  LEA.HI R15, R8, R8, RZ, 0x1d ;  /* 0x00000008080f7211 */ /* 0x000fe200078fe8ff */
[----:B------:R-:W-:Y:S01]  /*195b0*/  IMAD.MOV.U32 R8, RZ, RZ, -0x20 ;  /* 0xffffffe0ff087424 */ /* 0x000fe200078e00ff */
[----:B------:R-:W-:Y:S01]  /*195c0*/  SEL R10, R10, 0xffffffc0, !P1 ;  /* 0xffffffc00a0a7807 */ /* 0x000fe20004800000 */
[----:B------:R-:W-:Y:S01]  /*195d0*/  IMAD R14, R17, 0x4, R14 ;  /* 0x00000004110e7824 */ /* 0x000fe200078e020e */
[----:B------:R-:W-:Y:S02]  /*195e0*/  LEA R15, R16, R15, 0x1 ;  /* 0x0000000f100f7211 */ /* 0x000fe400078e08ff */
[----:B------:R-:W-:Y:S02]  /*195f0*/  SEL R8, R8, 0x20, !P0 ;  /* 0x0000002008087807 */ /* 0x000fe40004000000 */
[----:B------:R-:W-:-:S02]  /*19600*/  LEA R15, R15, UR6, 0x2 ;  /* 0x000000060f0f7c11 */ /* 0x000fc4000f8e10ff */
[----:B------:R-:W-:Y:S01]  /*19610*/  LOP3.LUT P0, RZ, R6, 0x3, RZ, 0xc0, !PT ;  /* 0x0000000306ff7812 */ /* 0x000fe2000780c0ff */
[----:B------:R-:W-:Y:S01]  /*19620*/  IMAD.MOV.U32 R6, RZ, RZ, -0x800000 ;  /* 0xff800000ff067424 */ /* 0x000fe200078e00ff */
[C---:B------:R-:W-:Y:S01]  /*19630*/  IADD3 R19, R15.reuse, 0x80, RZ ;  /* 0x000000800f137810 */ /* 0x040fe20007ffe0ff */
[C-C-:B------:R-:W-:Y:S01]  /*19640*/  IMAD.IADD R16, R15.reuse, 0x1, R10.reuse ;  /* 0x000000010f107824 */ /* 0x140fe200078e020a */
[C---:B------:R-:W-:Y:S01]  /*19650*/  IADD3 R17, R15.reuse, R8, RZ ;  /* 0x000000080f117210 */ /* 0x040fe20007ffe0ff */
[----:B------:R-:W-:Y:S01]  /*19660*/  STS.64 [R15], R160 ;  /* 0x000000a00f007388 */ /* 0x000fe20000000a00 */
[----:B------:R-:W-:Y:S01]  /*19670*/  @P2 IADD3 R19, R15, -0x80, RZ ;  /* 0xffffff800f132810 */ /* 0x000fe20007ffe0ff */
[----:B---3--:R-:W-:Y:S02]  /*19680*/  @P3 FFMA.FTZ R6, R0, R25, R5 ;  /* 0x0000001900063223 */ /* 0x008fe40000010005 */
[----:B------:R-:W-:Y:S01]  /*19690*/  IMAD.IADD R18, R17, 0x1, R10 ;  /* 0x0000000111127824 */ /* 0x000fe200078e020a */
[----:B------:R1:W-:Y:S01]  /*196a0*/  STS.64 [R15+0x800], R162 ;  /* 0x000800a20f007388 */ /* 0x0003e20000000a00 */
[----:B------:R-:W-:Y:S01]  /*196b0*/  IMAD.IADD R21, R8, 0x1, R19 ;  /* 0x0000000108157824 */ /* 0x000fe200078e0213 */
[----:B------:R-:W-:-:S02]  /*196c0*/  IADD3 R20, R10, R19, RZ ;  /* 0x000000130a147210 */ /* 0x000fc40007ffe0ff */
[----:B------:R-:W-:Y:S01]  /*196d0*/  STS.64 [R17], R156 ;  /* 0x0000009c11007388 */ /* 0x000fe20000000a00 */
[----:B------:R-:W-:Y:S01]  /*196e0*/  IMAD.IADD R10, R10, 0x1, R21 ;  /* 0x000000010a0a7824 */ /* 0x000fe200078e0215 */
[----:B------:R-:W-:Y:S02]  /*196f0*/  LEA R8, R14, UR6, 0x2 ;  /* 0x000000060e087c11 */ /* 0x000fe4000f8e10ff */
[----:B------:R-:W-:Y:S04]  /*19700*/  STS.64 [R17+0x800], R158 ;  /* 0x0008009e11007388 */ /* 0x000fe80000000a00 */
[----:B------:R-:W-:Y:S04]  /*19710*/  STS.64 [R16], R152 ;  /* 0x0000009810007388 */ /* 0x000fe80000000a00 */
[----:B------:R-:W-:Y:S04]  /*19720*/  STS.64 [R16+0x800], R154 ;  /* 0x0008009a10007388 */ /* 0x000fe80000000a00 */
[----:B------:R-:W-:Y:S04]  /*19730*/  STS.64 [R18], R148 ;  /* 0x0000009412007388 */ /* 0x000fe80000000a00 */
[----:B------:R-:W-:Y:S01]  /*19740*/  STS.64 [R18+0x800], R150 ;  /* 0x0008009612007388 */ /* 0x000fe20000000a00 */
[----:B-1----:R-:W1:Y:S03]  /*19750*/  LDC.64 R14, c[0x0][0x2c0] ;  /* 0x0000b000ff0e7b82 */ /* 0x002e660000000a00 */
[----:B------:R-:W-:Y:S04]  /*19760*/  STS.64 [R19], R144 ;  /* 0x0000009013007388 */ /* 0x000fe80000000a00 */
[----:B------:R-:W-:Y:S04]  /*19770*/  STS.64 [R19+0x800], R146 ;  /* 0x0008009213007388 */ /* 0x000fe80000000a00 */
[----:B------:R-:W-:Y:S04]  /*19780*/  STS.64 [R21], R140 ;  /* 0x0000008c15007388 */ /* 0x000fe80000000a00 */
[----:B------:R3:W-:Y:S04]  /*19790*/  STS.64 [R21+0x800], R142 ;  /* 0x0008008e15007388 */ /* 0x0007e80000000a00 */
[----:B------:R-:W-:Y:S04]  /*197a0*/  STS.64 [R20], R136 ;  /* 0x0000008814007388 */ /* 0x000fe80000000a00 */
[----:B------:R-:W-:Y:S01]  /*197b0*/  STS.64 [R20+0x800], R138 ;  /* 0x0008008a14007388 */ /* 0x000fe20000000a00 */
[----:B-1----:R-:W-:-:S03]  /*197c0*/  IMAD R14, R23, R14, UR17 ;  /* 0x00000011170e7e24 */ /* 0x002fc6000f8e020e */
[----:B------:R-:W-:Y:S04]  /*197d0*/  STS.64 [R10], R132 ;  /* 0x000000840a007388 */ /* 0x000fe80000000a00 */
[----:B------:R1:W-:Y:S01]  /*197e0*/  STS.64 [R10+0x800], R134 ;  /* 0x000800860a007388 */ /* 0x0003e20000000a00 */
[----:B------:R-:W-:Y:S01]  /*197f0*/  BAR.SYNC.DEFER_BLOCKING 0x0 ;  /* 0x0000000000007b1d */ /* 0x000fe20000010000 */
[----:B---3--:R-:W-:-:S04]  /*19800*/  LOP3.LUT R21, R24, 0xffffffe0, RZ, 0xc0, !PT ;  /* 0xffffffe018157812 */ /* 0x008fc800078ec0ff */
[----:B------:R-:W-:-:S04]  /*19810*/  IADD3 R21, -R21, R4, RZ ;  /* 0x0000000415157210 */ /* 0x000fc80007ffe1ff */
[----:B------:R-:W-:-:S04]  /*19820*/  SHF.R.S32.HI R4, RZ, 0x1f, R21 ;  /* 0x0000001fff047819 */ /* 0x000fc80000011415 */
[----:B------:R-:W-:Y:S02]  /*19830*/  LEA.HI R4, R4, R21, RZ, 0x2 ;  /* 0x0000001504047211 */ /* 0x000fe400078f10ff */
[----:B-1----:R-:W-:Y:S01]  /*19840*/  SHF.R.S32.HI R10, RZ, 0x1f, R9 ;  /* 0x0000001fff0a7819 */ /* 0x002fe20000011409 */
[----:B------:R1:W3:Y:S01]  /*19850*/  LDS.128 R16, [R8] ;  /* 0x0000000008107984 */ /* 0x0002e20000000c00 */
[----:B------:R-:W-:Y:S02]  /*19860*/  SHF.R.S32.HI R4, RZ, 0x2, R4 ;  /* 0x00000002ff047819 */ /* 0x000fe40000011404 */
[----:B------:R-:W-:-:S04]  /*19870*/  LEA.HI R10, R10, R9, RZ, 0x2 ;  /* 0x000000090a0a7211 */ /* 0x000fc800078f10ff */
[----:B------:R-:W-:-:S04]  /*19880*/  LOP3.LUT R10, R10, 0xffffffc, RZ, 0xc0, !PT ;  /* 0x0ffffffc0a0a7812 */ /* 0x000fc800078ec0ff */
[----:B------:R-:W-:Y:S01]  /*19890*/  IADD3 R9, R9, -R10, RZ ;  /* 0x8000000a09097210 */ /* 0x000fe20007ffe0ff */
[----:B------:R-:W-:-:S03]  /*198a0*/  IMAD R10, RZ, RZ, -UR17 ;  /* 0x80000011ff0a7e24 */ /* 0x000fc6000f8e02ff */
[----:B------:R-:W-:Y:S01]  /*198b0*/  LEA R4, R9, R4, 0x4 ;  /* 0x0000000409047211 */ /* 0x000fe200078e20ff */
[----:B--2---:R-:W-:-:S04]  /*198c0*/  IMAD R10, R11, R10, UR4 ;  /* 0x000000040b0a7e24 */ /* 0x004fc8000f8e020a */
[----:B------:R-:W-:Y:S01]  /*198d0*/  IMAD R14, R14, R11, R10 ;  /* 0x0000000b0e0e7224 */ /* 0x000fe200078e020a */
[----:B------:R-:W-:-:S03]  /*198e0*/  SHF.L.U32 R10, R13, 0x2, RZ ;  /* 0x000000020d0a7819 */ /* 0x000fc600000006ff */
[----:B------:R-:W-:Y:S01]  /*198f0*/  IMAD R15, R14, R15, R22 ;  /* 0x0000000f0e0f7224 */ /* 0x000fe200078e0216 */
[----:B-1----:R-:W-:Y:S06]  /*19900*/  @P0 BRA `(.L_x_1582) ;  /* 0x00000000002c0947 */ /* 0x002fec0003800000 */
[C---:B------:R-:W-:Y:S01]  /*19910*/  VIADD R5, R4.reuse, 0x8 ;  /* 0x0000000804057836 */ /* 0x040fe20000000000 */
[----:B------:R-:W-:Y:S01]  /*19920*/  SHF.R.S32.HI R2, RZ, 0x1f, R4 ;  /* 0x0000001fff027819 */ /* 0x000fe20000011404 */
[----:B------:R-:W-:Y:S01]  /*19930*/  ULDC.64 UR6, c[0x0][0x2b8] ;  /* 0x0000ae0000067ab9 */ /* 0x000fe20000000a00 */
[----:B------:R-:W-:Y:S02]  /*19940*/  IADD3 R0, P0, R15, R4, RZ ;  /* 0x000000040f007210 */ /* 0x000fe40007f1e0ff */
[----:B------:R-:W-:Y:S02]  /*19950*/  ISETP.GE.AND P2, PT, R4, UR5, PT ;  /* 0x0000000504007c0c */ /* 0x000fe4000bf46270 */
[----:B------:R-:W-:Y:S02]  /*19960*/  ISETP.GE.AND P1, PT, R5, UR5, PT ;  /* 0x0000000505007c0c */ /* 0x000fe4000bf26270 */
[----:B------:R-:W-:Y:S02]  /*19970*/  LEA.HI.X.SX32 R5, R15, R2, 0x1, P0 ;  /* 0x000000020f057211 */ /* 0x000fe400000f0eff */
[----:B------:R-:W-:-:S04]  /*19980*/  LEA R4, P0, R0, UR6, 0x2 ;  /* 0x0000000600047c11 */ /* 0x000fc8000f8010ff */
[----:B------:R-:W-:-:S05]  /*19990*/  LEA.HI.X R5, R0, UR7, R5, 0x2, P0 ;  /* 0x0000000700057c11 */ /* 0x000fca00080f1405 */
[----:B------:R1:W-:Y:S04]  /*199a0*/  @!P2 STG.E desc[UR22][R4.64], R3 ;  /* 0x000000030400a986 */ /* 0x0003e8000c101916 */
[----:B------:R1:W-:Y:S02]  /*199b0*/  @!P1 STG.E desc[UR22][R4.64+0x20], R6 ;  /* 0x0000200604009986 */ /* 0x0003e4000c101916 */
.L_x_1582:
[----:B------:R-:W-:Y:S05]  /*199c0*/  BSYNC B0 ;  /* 0x0000000000007941 */ /* 0x000fea0003800000 */
.L_x_1581:
[----:B------:R-:W2:Y:S01]  /*199d0*/  LDS.128 R36, [R8+0x800] ;  /* 0x0008000008247984 */ /* 0x000ea20000000c00 */
[--C-:B------:R-:W-:Y:S01]  /*199e0*/  SHF.R.S32.HI R11, RZ, 0x1f, R10.reuse ;  /* 0x0000001fff0b7819 */ /* 0x100fe2000001140a */
[----:B------:R-:W-:Y:S01]  /*199f0*/  ULDC UR4, c[0x0][0x2d0] ;  /* 0x0000b40000047ab9 */ /* 0x000fe20000000800 */
[----:B------:R-:W-:Y:S01]  /*19a00*/  VIADD R0, R12, 0x10 ;  /* 0x000000100c007836 */ /* 0x000fe20000000000 */
[----:B------:R-:W4:Y:S01]  /*19a10*/  LDS.128 R32, [R8+0x1000] ;  /* 0x0010000008207984 */ /* 0x000f220000000c00 */
[----:B------:R-:W-:Y:S01]  /*19a20*/  ISETP.GE.AND P0, PT, R10, UR4, PT ;  /* 0x000000040a007c0c */ /* 0x000fe2000bf06270 */
[----:B------:R-:W-:Y:S01]  /*19a30*/  ULDC UR4, c[0x0][0x2dc] ;  /* 0x0000b70000047ab9 */ /* 0x000fe20000000800 */
[C---:B------:R-:W-:Y:S01]  /*19a40*/  IMAD.WIDE R10, R12.reuse, 0x40, R10 ;  /* 0x000000400c0a7825 */ /* 0x040fe200078e020a */
[----:B------:R-:W5:Y:S01]  /*19a50*/  LDS.128 R28, [R8+0x1800] ;  /* 0x00180000081c7984 */ /* 0x000f620000000c00 */
[----:B------:R-:W-:Y:S01]  /*19a60*/  ISETP.GE.OR P1, PT, R12, UR5, P0 ;  /* 0x000000050c007c0c */ /* 0x000fe20008726670 */
[----:B------:R-:W-:Y:S01]  /*19a70*/  ULDC.64 UR6, c[0x0][0x288] ;  /* 0x0000a20000067ab9 */ /* 0x000fe20000000a00 */
[----:B------:R-:W-:Y:S01]  /*19a80*/  IMAD R9, R15, UR4, RZ ;  /* 0x000000040f097c24 */ /* 0x000fe2000f8e02ff */
[----:B------:R-:W5:Y:S01]  /*19a90*/  LDS.128 R24, [R8+0x2000] ;  /* 0x0020000008187984 */ /* 0x000f620000000c00 */
[----:B------:R-:W-:Y:S01]  /*19aa0*/  ISETP.GE.OR P5, PT, R0, UR5, P0 ;  /* 0x0000000500007c0c */ /* 0x000fe200087a6670 */
[----:B------:R-:W-:-:S02]  /*19ab0*/  VIADD R2, R12, 0x8 ;  /* 0x000000080c027836 */ /* 0x000fc40000000000 */
[----:B------:R-:W5:Y:S01]  /*19ac0*/  LDS.128 R20, [R8+0x2800] ;  /* 0x0028000008147984 */ /* 0x000f620000000c00 */
[C---:B------:R-:W-:Y:S01]  /*19ad0*/  IADD3 R10, P2, R9.reuse, R10, RZ ;  /* 0x0000000a090a7210 */ /* 0x040fe20007f5e0ff */
[----:B------:R-:W-:Y:S01]  /*19ae0*/  VIADD R0, R12, 0x28 ;  /* 0x000000280c007836 */ /* 0x000fe20000000000 */
[----:B------:R-:W-:Y:S01]  /*19af0*/  ISETP.GE.OR P6, PT, R2, UR5, P0 ;  /* 0x0000000502007c0c */ /* 0x000fe200087c6670 */
[----:B-1----:R-:W1:Y:S01]  /*19b00*/  LDS.128 R4, [R8+0x3000] ;  /* 0x0030000008047984 */ /* 0x002e620000000c00 */
[----:B------:R-:W-:Y:S01]  /*19b10*/  LEA.HI.X.SX32 R9, R9, R11, 0x1, P2 ;  /* 0x0000000b09097211 */ /* 0x000fe200010f0eff */
[----:B------:R-:W-:Y:S01]  /*19b20*/  VIADD R3, R12, 0x18 ;  /* 0x000000180c037836 */ /* 0x000fe20000000000 */
[----:B------:R-:W-:Y:S01]  /*19b30*/  LEA R14, P2, R10, UR6, 0x2 ;  /* 0x000000060a0e7c11 */ /* 0x000fe2000f8410ff */
[----:B------:R1:W1:Y:S01]  /*19b40*/  LDS.128 R40, [R8+0x3800] ;  /* 0x0038000008287984 */ /* 0x0002620000000c00 */
[----:B------:R-:W-:Y:S02]  /*19b50*/  VIADD R2, R12, 0x20 ;  /* 0x000000200c027836 */ /* 0x000fe40000000000 */
[----:B------:R-:W-:-:S02]  /*19b60*/  LEA.HI.X R15, R10, UR7, R9, 0x2, P2 ;  /* 0x000000070a0f7c11 */ /* 0x000fc400090f1409 */
[----:B------:R-:W-:Y:S01]  /*19b70*/  ISETP.GE.OR P2, PT, R0, UR5, P0 ;  /* 0x0000000500007c0c */ /* 0x000fe20008746670 */
[C---:B------:R-:W-:Y:S01]  /*19b80*/  VIADD R0, R12.reuse, 0x30 ;  /* 0x000000300c007836 */ /* 0x040fe20000000000 */
[----:B------:R-:W-:Y:S01]  /*19b90*/  ISETP.GE.OR P4, PT, R3, UR5, P0 ;  /* 0x0000000503007c0c */ /* 0x000fe20008786670 */
[----:B------:R-:W-:Y:S01]  /*19ba0*/  VIADD R12, R12, 0x38 ;  /* 0x000000380c0c7836 */ /* 0x000fe20000000000 */
[----:B---3--:R3:W-:Y:S01]  /*19bb0*/  @!P1 STG.E.64 desc[UR22][R14.64], R16 ;  /* 0x000000100e009986 */ /* 0x0087e2000c101b16 */
[----:B------:R-:W-:-:S03]  /*19bc0*/  ISETP.GE.OR P3, PT, R2, UR5, P0 ;  /* 0x0000000502007c0c */ /* 0x000fc60008766670 */
[----:B------:R3:W-:Y:S01]  /*19bd0*/  @!P1 STG.E.64 desc[UR22][R14.64+0x8], R18 ;  /* 0x000008120e009986 */ /* 0x0007e2000c101b16 */
[----:B------:R-:W-:Y:S02]  /*19be0*/  ISETP.GE.OR P1, PT, R0, UR5, P0 ;  /* 0x0000000500007c0c */ /* 0x000fe40008726670 */
[----:B------:R-:W-:Y:S01]  /*19bf0*/  ISETP.GE.OR P0, PT, R12, UR5, P0 ;  /* 0x000000050c007c0c */ /* 0x000fe20008706670 */
[----:B--2---:R3:W-:Y:S04]  /*19c00*/  @!P6 STG.E.128 desc[UR22][R14.64+0x800], R36 ;  /* 0x000800240e00e986 */ /* 0x0047e8000c101d16 */
[----:B----4-:R3:W-:Y:S04]  /*19c10*/  @!P5 STG.E.128 desc[UR22][R14.64+0x1000], R32 ;  /* 0x001000200e00d986 */ /* 0x0107e8000c101d16 */
[----:B-----5:R3:W-:Y:S04]  /*19c20*/  @!P4 STG.E.128 desc[UR22][R14.64+0x1800], R28 ;  /* 0x0018001c0e00c986 */ /* 0x0207e8000c101d16 */
[----:B------:R3:W-:Y:S04]  /*19c30*/  @!P3 STG.E.128 desc[UR22][R14.64+0x2000], R24 ;  /* 0x002000180e00b986 */ /* 0x0007e8000c101d16 */
[----:B------:R3:W-:Y:S04]  /*19c40*/  @!P2 STG.E.128 desc[UR22][R14.64+0x2800], R20 ;  /* 0x002800140e00a986 */ /* 0x0007e8000c101d16 */
[----:B-1----:R3:W-:Y:S01]  /*19c50*/  @!P1 STG.E.128 desc[UR22][R14.64+0x3000], R4 ;  /* 0x003000040e009986 */ /* 0x0027e2000c101d16 */
[----:B------:R-:W-:Y:S05]  /*19c60*/  @P0 EXIT ;  /* 0x000000000000094d */ /* 0x000fea0003800000 */
[----:B------:R-:W-:Y:S01]  /*19c70*/  STG.E.128 desc[UR22][R14.64+0x3800], R40 ;  /* 0x003800280e007986 */ /* 0x000fe2000c101d16 */
[----:B------:R-:W-:Y:S05]  /*19c80*/  EXIT ;  /* 0x000000000000794d */ /* 0x000fea0003800000 */
.L_x_1583:
        /* <DEDUP_REMOVED lines=15> */
.L_x_7886:


//--------------------- .text._ZN5flash24flash_fwd_splitkv_kernelI23Flash_fwd_kernel_traitsILi64ELi64ELi256ELi4ELb0ELb0EN7cutlass6half_tE19Flash_kernel_traitsILi64ELi64ELi256ELi4ES3_EELb1ELb0ELb0ELb0ELb0ELb1ELb1ELb0EEEvNS_16Flash_fwd_paramsE --------------------------
	.section	.text._ZN5flash24flash_fwd_splitkv_kernelI23Flash_fwd_kernel_traitsILi64ELi64ELi256ELi4ELb0ELb0EN7cutlass6half_tE19Flash_kernel_traitsILi64ELi64ELi256ELi4ES3_EELb1ELb0ELb0ELb0ELb0ELb1ELb1ELb0EEEvNS_16Flash_fwd_paramsE,"ax",@progbits
	.align	128
        .global         _ZN5flash24flash_fwd_splitkv_kernelI23Flash_fwd_kernel_traitsILi64ELi64ELi256ELi4ELb0ELb0EN7cutlass6half_tE19Flash_kernel_traitsILi64ELi64ELi256ELi4ES3_EELb1ELb0ELb0ELb0ELb0ELb1ELb1ELb0EEEvNS_16Flash_fwd_paramsE
        .type           _ZN5flash24flash_fwd_splitkv_kernelI23Flash_fwd_kernel_traitsILi64ELi64ELi256ELi4ELb0ELb0EN7cutlass6half_tE19Flash_kernel_traitsILi64ELi64ELi256ELi4ES3_EELb1ELb0ELb0ELb0ELb0ELb1ELb1ELb0EEEvNS_16Flash_fwd_paramsE,@function
        .size           _ZN5flash24flash_fwd_splitkv_kernelI23Flash_fwd_kernel_traitsILi64ELi64ELi256ELi4ELb0ELb0EN7cutlass6half_tE19Flash_kernel_traitsILi64ELi64ELi256ELi4ES3_EELb1ELb0ELb0ELb0ELb0ELb1ELb1ELb0EEEvNS_16Flash_fwd_paramsE,(.L_x_7887 - _ZN5flash24flash_fwd_splitkv_kernelI23Flash_fwd_kernel_traitsILi64ELi64ELi256ELi4ELb0ELb0EN7cutlass6half_tE19Flash_kernel_traitsILi64ELi64ELi256ELi4ES3_EELb1ELb0ELb0ELb0ELb0ELb1ELb1ELb0EEEvNS_16Flash_fwd_paramsE)
        .other          _ZN5flash24flash_fwd_splitkv_kernelI23Flash_fwd_kernel_traitsILi64ELi64ELi256ELi4ELb0ELb0EN7cutlass6half_tE19Flash_kernel_traitsILi64ELi64ELi256ELi4ES3_EELb1ELb0ELb0ELb0ELb0ELb1ELb1ELb0EEEvNS_16Flash_fwd_paramsE,@"STO_CUDA_ENTRY STV_DEFAULT"
_ZN5flash24flash_fwd_splitkv_kernelI23Flash_fwd_kernel_traitsILi64ELi64ELi256ELi4ELb0ELb0EN7cutlass6half_tE19Flash_kernel_traitsILi64ELi64ELi256ELi4ES3_EELb1ELb0ELb0ELb0ELb0ELb1ELb1ELb0EEEvNS_16Flash_fwd_paramsE:
.text._ZN5flash24flash_fwd_splitkv_kernelI23Flash_fwd_kernel_traitsILi64ELi64ELi256ELi4ELb0ELb0EN7cutlass6half_tE19Flash_kernel_traitsILi64ELi64ELi256ELi4ES3_EELb1ELb0ELb0ELb0ELb0ELb1ELb1ELb0EEEvNS_16Flash_fwd_paramsE:
        /* <DEDUP_REMOVED lines=43> */
[----:B------:R-:W-:-:S04]  /*02b0*/  ULDC.64 UR8, c[0x0][0x2f8] ;  /* 0x0000be0000087ab9 */ /* 0x000fc80000000a00 */
[----:B------:R-:W2:Y:S04]  /*02c0*/  @P2 LDG.E R6, desc[UR22][R2.64] ;  /* 0x0000001602062981 */ /* 0x000ea8000c1e1900 */
[----:B------:R1:W3:Y:S01]  /*02d0*/  @P2 LDG.E R0, desc[UR22][R2.64+0x4] ;  /* 0x0000041602002981 */ /* 0x0002e2000c1e1900 */
[----:B------:R-:W-:Y:S01]  /*02e0*/  PLOP3.LUT P1, PT, PT, PT, UP2, 0x80, 0x0 ;  /* 0x000000000000781c */ /* 0x000fe20003f2f028 */
[----:B------:R-:W-:-:S06]  /*02f0*/  UIMAD.WIDE UR8, UR17, 0x4, UR8 ;  /* 0x00000004110878a5 */ /* 0x000fcc000f8e0208 */
[----:B------:R-:W-:Y:S02]  /*0300*/  IMAD.U32 R4, RZ, RZ, UR8 ;  /* 0x00000008ff047e24 */ /* 0x000fe4000f8e00ff */
[----:B------:R-:W-:Y:S02]  /*0310*/  IMAD.U32 R5, RZ, RZ, UR9 ;  /* 0x00000009ff057e24 */ /* 0x000fe4000f8e00ff */
[----:B-1----:R-:W-:Y:S02]  /*0320*/  IMAD.U32 R2, RZ, RZ, UR10 ;  /* 0x0000000aff027e24 */ /* 0x002fe4000f8e00ff */
[----:B------:R-:W-:-:S05]  /*0330*/  IMAD.U32 R3, RZ, RZ, UR11 ;  /* 0x0000000bff037e24 */ /* 0x000fca000f8e00ff */
[----:B------:R-:W4:Y:S04]  /*0340*/  @P0 LDG.E R2, desc[UR22][R2.64] ;  /* 0x0000001602020981 */ /* 0x000f28000c1e1900 */
[----:B------:R-:W5:Y:S01]  /*0350*/  @!P1 LDG.E R3, desc[UR22][R4.64] ;  /* 0x0000001604039981 */ /* 0x000f62000c1e1900 */
[----:B------:R-:W-:Y:S01]  /*0360*/  UMOV UR27, 0xffffffff ;  /* 0xffffffff001b7882 */ /* 0x000fe20000000000 */
[----:B------:R-:W-:Y:S01]  /*0370*/  UMOV UR7, URZ ;  /* 0x0000003f00077c82 */ /* 0x000fe20008000000 */
[----:B------:R-:W-:Y:S01]  /*0380*/  UMOV UR8, 0xffffffff ;  /* 0xffffffff00087882 */ /* 0x000fe20000000000 */
[----:B------:R-:W1:Y:S01]  /*0390*/  S2R R66, SR_TID.X ;  /* 0x0000000000427919 */ /* 0x000e620000002100 */
[----:B------:R-:W1:Y:S08]  /*03a0*/  S2UR UR21, SR_CTAID.X ;  /* 0x00000000001579c3 */ /* 0x000e700000002500 */
[----:B------:R-:W1:Y:S01]  /*03b0*/  S2UR UR9, SR_CTAID.Y ;  /* 0x00000000000979c3 */ /* 0x000e620000002600 */
[----:B--2---:R-:W-:-:S02]  /*03c0*/  @P2 R2UR UR27, R6 ;  /* 0x00000000061b22ca */ /* 0x004fc400000e0000 */
[----:B---3--:R-:W-:-:S13]  /*03d0*/  @P2 R2UR UR25, R0 ;  /* 0x00000000001922ca */ /* 0x008fda00000e0000 */
[----:B------:R-:W-:-:S07]  /*03e0*/  @UP1 UIADD3 UR25, UR25, -UR27, URZ ;  /* 0x8000001b19191290 */ /* 0x000fce000fffe03f */
[----:B------:R-:W-:Y:S01]  /*03f0*/  @!UP1 ULDC UR25, c[0x0][0x2c4] ;  /* 0x0000b10000199ab9 */ /* 0x000fe20000000800 */
[----:B----4-:R-:W-:Y:S02]  /*0400*/  @P0 R2UR UR7, R2 ;  /* 0x00000000020702ca */ /* 0x010fe400000e0000 */
[----:B------:R-:W-:Y:S01]  /*0410*/  ISETP.NE.U32.AND P0, PT, RZ, UR4, PT ;  /* 0x00000004ff007c0c */ /* 0x000fe2000bf05070 */
[----:B------:R-:W-:-:S03]  /*0420*/  UIADD3 UR4, -UR17, URZ, URZ ;  /* 0x0000003f11047290 */ /* 0x000fc6000fffe13f */
[----:B------:R-:W-:Y:S01]  /*0430*/  ISETP.NE.AND.EX P0, PT, RZ, UR5, PT, P0 ;  /* 0x00000005ff007c0c */ /* 0x000fe2000bf05300 */
[----:B------:R-:W-:Y:S01]  /*0440*/  UIMAD UR13, UR6, UR4, UR13 ;  /* 0x00000004060d72a4 */ /* 0x000fe2000f8e020d */
[----:B-----5:R-:W-:-:S11]  /*0450*/  @!P1 R2UR UR8, R3 ;  /* 0x00000000030892ca */ /* 0x020fd600000e0000 */
[----:B-1----:R-:W-:Y:S05]  /*0460*/  @!P0 BRA `(.L_x_1584) ;  /* 0x00000000001c8947 */ /* 0x002fea0003800000 */
[----:B------:R-:W-:-:S13]  /*0470*/  PLOP3.LUT P0, PT, PT, PT, UP3, 0x80, 0x0 ;  /* 0x000000000000781c */ /* 0x000fda0003f0f038 */
[----:B------:R-:W2:Y:S04]  /*0480*/  @P0 LDG.E R0, desc[UR22][R4.64+0x4] ;  /* 0x0000041604000981 */ /* 0x000ea8000c1e1900 */
[----:B------:R-:W3:Y:S01]  /*0490*/  @!P0 LDG.E R4, desc[UR22][R4.64] ;  /* 0x0000001604048981 */ /* 0x000ee2000c1e1900 */
[----:B--2---:R-:W-:-:S13]  /*04a0*/  @P0 R2UR UR10, R0 ;  /* 0x00000000000a02ca */ /* 0x004fda00000e0000 */
[----:B------:R-:W-:-:S07]  /*04b0*/  @UP3 UIADD3 UR10, UR10, -UR8, URZ ;  /* 0x800000080a0a3290 */ /* 0x000fce000fffe03f */
[----:B---3--:R-:W-:Y:S01]  /*04c0*/  @!P0 R2UR UR10, R4 ;  /* 0x00000000040a82ca */ /* 0x008fe200000e0000 */
[----:B------:R-:W-:-:S14]  /*04d0*/  BRA `(.L_x_1585) ;  /* 0x0000000000047947 */ /* 0x000fdc0003800000 */
.L_x_1584:
[----:B------:R-:W-:-:S05]  /*04e0*/  ULDC UR10, c[0x0][0x2c8] ;  /* 0x0000b200000a7ab9 */ /* 0x000fca0000000800 */
.L_x_1585:
        /* <DEDUP_REMOVED lines=99> */
[C---:B------:R-:W-:Y:S01]  /*0b20*/  IMAD.WIDE R4, R7.reuse, 0x40, R8 ;  /* 0x0000004007047825 */ /* 0x040fe200078e0208 */
        /* <DEDUP_REMOVED lines=10> */
[----:B------:R-:W-:Y:S02]  /*0bd0*/  ISETP.GE.OR P3, PT, R5, UR6, P1 ;  /* 0x0000000605007c0c */ /* 0x000fe40008f66670 */
[----:B------:R-:W-:Y:S01]  /*0be0*/  LEA.HI.X R9, R3, UR5, R2, 0x2, P2 ;  /* 0x0000000503097c11 */ /* 0x000fe200090f1402 */
[C---:B------:R-:W-:Y:S01]  /*0bf0*/  VIADD R3, R7.reuse, 0x28 ;  /* 0x0000002807037836 */ /* 0x040fe20000000000 */
[----:B------:R-:W-:Y:S01]  /*0c00*/  ISETP.GE.OR P6, PT, R4, UR6, P1 ;  /* 0x0000000604007c0c */ /* 0x000fe20008fc6670 */
[----:B------:R-:W-:Y:S01]  /*0c10*/  VIADD R2, R7, 0x30 ;  /* 0x0000003007027836 */ /* 0x000fe20000000000 */
[C---:B------:R-:W-:Y:S01]  /*0c20*/  ISETP.GE.OR P2, PT, R6.reuse, UR6, P1 ;  /* 0x0000000606007c0c */ /* 0x040fe20008f46670 */
[----:B------:R-:W-:Y:S01]  /*0c30*/  @!P4 STG.E.128 desc[UR22][R8.64+0x800], RZ ;  /* 0x000800ff0800c986 */ /* 0x000fe2000c101d16 */
[----:B------:R-:W-:Y:S01]  /*0c40*/  ULDC.64 UR4, c[0x0][0x2b8] ;  /* 0x0000ae0000047ab9 */ /* 0x000fe20000000a00 */
[----:B------:R-:W-:-:S02]  /*0c50*/  ISETP.GE.AND P4, PT, R6, UR6, PT ;  /* 0x0000000606007c0c */ /* 0x000fc4000bf86270 */
[----:B------:R-:W-:Y:S01]  /*0c60*/  @!P0 STG.E.128 desc[UR22][R8.64], RZ ;  /* 0x000000ff08008986 */ /* 0x000fe2000c101d16 */
[----:B------:R-:W-:Y:S02]  /*0c70*/  ISETP.GE.OR P0, PT, R3, UR6, P1 ;  /* 0x0000000603007c0c */ /* 0x000fe40008f06670 */
[----:B------:R-:W-:Y:S01]  /*0c80*/  ISETP.NE.OR P4, PT, R66, RZ, P4 ;  /* 0x000000ff4200720c */ /* 0x000fe20002785670 */
[----:B------:R-:W-:Y:S01]  /*0c90*/  @!P3 STG.E.128 desc[UR22][R8.64+0x1800], RZ ;  /* 0x001800ff0800b986 */ /* 0x000fe2000c101d16 */
[----:B------:R-:W-:-:S03]  /*0ca0*/  ISETP.GE.AND P3, PT, R5, UR6, PT ;  /* 0x0000000605007c0c */ /* 0x000fc6000bf66270 */
[----:B------:R-:W-:Y:S01]  /*0cb0*/  @!P6 STG.E.128 desc[UR22][R8.64+0x2000], RZ ;  /* 0x002000ff0800e986 */ /* 0x000fe2000c101d16 */
[C---:B------:R-:W-:Y:S02]  /*0cc0*/  ISETP.NE.AND P6, PT, R66.reuse, RZ, PT ;  /* 0x000000ff4200720c */ /* 0x040fe40003fc5270 */
[----:B------:R-:W-:Y:S01]  /*0cd0*/  ISETP.NE.OR P3, PT, R66, RZ, P3 ;  /* 0x000000ff4200720c */ /* 0x000fe20001f65670 */
[----:B------:R-:W-:Y:S01]  /*0ce0*/  @!P2 STG.E.128 desc[UR22][R8.64+0x1000], RZ ;  /* 0x001000ff0800a986 */ /* 0x000fe2000c101d16 */
[C---:B------:R-:W-:Y:S02]  /*0cf0*/  ISETP.GE.OR P6, PT, R7.reuse, UR6, P6 ;  /* 0x0000000607007c0c */ /* 0x040fe4000b7c6670 */
[----:B------:R-:W-:Y:S01]  /*0d00*/  ISETP.GE.OR P2, PT, R2, UR6, P1 ;  /* 0x0000000602007c0c */ /* 0x000fe20008f46670 */
[----:B------:R-:W-:Y:S01]  /*0d10*/  @!P0 STG.E.128 desc[UR22][R8.64+0x2800], RZ ;  /* 0x002800ff08008986 */ /* 0x000fe2000c101d16 */
[----:B------:R-:W-:Y:S02]  /*0d20*/  IADD3 R5, P0, R7, UR8, RZ ;  /* 0x0000000807057c10 */ /* 0x000fe4000ff1e0ff */
[----:B------:R-:W-:-:S02]  /*0d30*/  ISETP.GE.OR P1, PT, R0, UR6, P1 ;  /* 0x0000000600007c0c */ /* 0x000fc40008f26670 */
[----:B------:R-:W-:Y:S02]  /*0d40*/  LEA.HI.X.SX32 R7, R7, UR7, 0x1, P0 ;  /* 0x0000000707077c11 */ /* 0x000fe400080f0eff */
[----:B------:R-:W-:-:S04]  /*0d50*/  LEA R6, P0, R5, UR4, 0x2 ;  /* 0x0000000405067c11 */ /* 0x000fc8000f8010ff */
[----:B------:R-:W-:Y:S01]  /*0d60*/  LEA.HI.X R7, R5, UR5, R7, 0x2, P0 ;  /* 0x0000000505077c11 */ /* 0x000fe200080f1407 */
[----:B------:R-:W-:Y:S01]  /*0d70*/  @!P2 STG.E.128 desc[UR22][R8.64+0x3000], RZ ;  /* 0x003000ff0800a986 */ /* 0x000fe2000c101d16 */
[----:B------:R-:W-:Y:S01]  /*0d80*/  ISETP.GE.AND P0, PT, R2, UR6, PT ;  /* 0x0000000602007c0c */ /* 0x000fe2000bf06270 */
[----:B------:R-:W-:Y:S01]  /*0d90*/  @!P5 IMAD.MOV.U32 R2, RZ, RZ, -0x800000 ;  /* 0xff800000ff02d424 */ /* 0x000fe200078e00ff */
[----:B------:R-:W-:Y:S01]  /*0da0*/  ISETP.GE.AND P2, PT, R4, UR6, PT ;  /* 0x0000000604007c0c */ /* 0x000fe2000bf46270 */
[----:B------:R1:W-:Y:S01]  /*0db0*/  @!P1 STG.E.128 desc[UR22][R8.64+0x3800], RZ ;  /* 0x003800ff08009986 */ /* 0x0003e2000c101d16 */
[C---:B------:R-:W-:Y:S01]  /*0dc0*/  ISETP.NE.OR P0, PT, R66.reuse, RZ, P0 ;  /* 0x000000ff4200720c */ /* 0x040fe20000705670 */
[----:B------:R-:W-:Y:S01]  /*0dd0*/  @!P3 IMAD.MOV.U32 R5, RZ, RZ, -0x800000 ;  /* 0xff800000ff05b424 */ /* 0x000fe200078e00ff */
[----:B------:R-:W-:Y:S01]  /*0de0*/  ISETP.GE.AND P1, PT, R3, UR6, PT ;  /* 0x0000000603007c0c */ /* 0x000fe2000bf26270 */
[----:B------:R2:W-:Y:S01]  /*0df0*/  @!P5 STG.E desc[UR22][R6.64+0x20], R2 ;  /* 0x000020020600d986 */ /* 0x0005e2000c101916 */
[C---:B------:R-:W-:Y:S01]  /*0e00*/  ISETP.NE.OR P2, PT, R66.reuse, RZ, P2 ;  /* 0x000000ff4200720c */ /* 0x040fe20001745670 */
[----:B------:R-:W-:Y:S01]  /*0e10*/  @!P6 IMAD.MOV.U32 R3, RZ, RZ, -0x800000 ;  /* 0xff800000ff03e424 */ /* 0x000fe200078e00ff */
[----:B------:R-:W-:Y:S01]  /*0e20*/  ISETP.NE.OR P1, PT, R66, RZ, P1 ;  /* 0x000000ff4200720c */ /* 0x000fe20000f25670 */
[----:B------:R-:W-:Y:S04]  /*0e30*/  @!P3 STG.E desc[UR22][R6.64+0x60], R5 ;  /* 0x000060050600b986 */ /* 0x000fe8000c101916 */
[----:B------:R3:W-:Y:S06]  /*0e40*/  @!P6 STG.E desc[UR22][R6.64], R3 ;  /* 0x000000030600e986 */ /* 0x0007ec000c101916 */
[----:B------:R-:W-:-:S05]  /*0e50*/  @!P2 IMAD.MOV.U32 R4, RZ, RZ, -0x800000 ;  /* 0xff800000ff04a424 */ /* 0x000fca00078e00ff */
[----:B------:R4:W-:Y:S01]  /*0e60*/  @!P2 STG.E desc[UR22][R6.64+0x80], R4 ;  /* 0x000080040600a986 */ /* 0x0009e2000c101916 */
[----:B-1----:R-:W-:-:S05]  /*0e70*/  @!P4 IMAD.MOV.U32 R8, RZ, RZ, -0x800000 ;  /* 0xff800000ff08c424 */ /* 0x002fca00078e00ff */
[----:B------:R4:W-:Y:S01]  /*0e80*/  @!P4 STG.E desc[UR22][R6.64+0x40], R8 ;  /* 0x000040080600c986 */ /* 0x0009e2000c101916 */
[----:B--2---:R-:W-:-:S05]  /*0e90*/  @!P0 IMAD.MOV.U32 R2, RZ, RZ, -0x800000 ;  /* 0xff800000ff028424 */ /* 0x004fca00078e00ff */
[----:B------:R4:W-:Y:S01]  /*0ea0*/  @!P0 STG.E desc[UR22][R6.64+0xc0], R2 ;  /* 0x0000c00206008986 */ /* 0x0009e2000c101916 */
[----:B------:R-:W-:Y:S01]  /*0eb0*/  ISETP.GE.AND P0, PT, R0, UR6, PT ;  /* 0x0000000600007c0c */ /* 0x000fe2000bf06270 */
[----:B---3--:R-:W-:-:S03]  /*0ec0*/  @!P1 IMAD.MOV.U32 R3, RZ, RZ, -0x800000 ;  /* 0xff800000ff039424 */ /* 0x008fc600078e00ff */
[----:B------:R-:W-:Y:S02]  /*0ed0*/  ISETP.NE.OR P0, PT, R66, RZ, P0 ;  /* 0x000000ff4200720c */ /* 0x000fe40000705670 */
[----:B------:R4:W-:Y:S11]  /*0ee0*/  @!P1 STG.E desc[UR22][R6.64+0xa0], R3 ;  /* 0x0000a00306009986 */ /* 0x0009f6000c101916 */
[----:B------:R-:W-:Y:S05]  /*0ef0*/  @P0 EXIT ;  /* 0x000000000000094d */ /* 0x000fea0003800000 */
[----:B------:R-:W-:-:S05]  /*0f00*/  MOV R0, 0xff800000 ;  /* 0xff80000000007802 */ /* 0x000fca0000000f00 */
[----:B------:R-:W-:Y:S01]  /*0f10*/  STG.E desc[UR22][R6.64+0xe0], R0 ;  /* 0x0000e00006007986 */ /* 0x000fe2000c101916 */
[----:B------:R-:W-:Y:S05]  /*0f20*/  EXIT ;  /* 0x000000000000794d */ /* 0x000fea0003800000 */
.L_x_1586:
        /* <DEDUP_REMOVED lines=28> */
.L_x_1587:
        /* <DEDUP_REMOVED lines=26> */
[----:B------:R-:W-:Y:S02]  /*1290*/  ISETP.GE.AND P0, PT, R0, RZ, PT ;  /* 0x000000ff0000720c */ /* 0x000fe40003f06270 */
[----:B------:R-:W1:Y:S05]  /*12a0*/  LDC R0, c[0x0][0x278] ;  /* 0x00009e00ff007b82 */ /* 0x000e6a0000000800 */
[----:B------:R-:W-:-:S06]  /*12b0*/  @P2 IADD3 R6, R6, 0x1, RZ ;  /* 0x0000000106062810 */ /* 0x000fcc0007ffe0ff */
[----:B------:R-:W-:Y:S01]  /*12c0*/  @!P0 IMAD.MOV R6, RZ, RZ, -R6 ;  /* 0x000000ffff068224 */ /* 0x000fe200078e0a06 */
[----:B------:R-:W-:-:S05]  /*12d0*/  @!P1 LOP3.LUT R6, RZ, R64, RZ, 0x33, !PT ;  /* 0x00000040ff069212 */ /* 0x000fca00078e33ff */
[----:B------:R-:W-:-:S06]  /*12e0*/  IMAD.WIDE R2, R6, 0x4, R244 ;  /* 0x0000000406027825 */ /* 0x000fcc00078e02f4 */
[----:B------:R2:W3:Y:S01]  /*12f0*/  LDG.E R3, desc[UR22][R2.64] ;  /* 0x0000001602037981 */ /* 0x0004e2000c1e1900 */
[----:B-1----:R-:W-:Y:S01]  /*1300*/  IABS R5, R0 ;  /* 0x0000000000057213 */ /* 0x002fe20000000000 */
[----:B------:R-:W-:-:S03]  /*1310*/  IMAD.MOV R6, RZ, RZ, -R6 ;  /* 0x000000ffff067224 */ /* 0x000fc600078e0a06 */
[----:B------:R-:W1:Y:S01]  /*1320*/  I2F.RP R8, R5 ;  /* 0x0000000500087306 */ /* 0x000e620000209400 */
[----:B------:R-:W-:-:S05]  /*1330*/  IMAD R64, R64, R6, UR7 ;  /* 0x0000000740407e24 */ /* 0x000fca000f8e0206 */
[----:B------:R-:W-:Y:S02]  /*1340*/  SHF.R.S32.HI R67, RZ, 0x1f, R64 ;  /* 0x0000001fff437819 */ /* 0x000fe40000011440 */
[----:B-1----:R-:W1:Y:S01]  /*1350*/  MUFU.RCP R8, R8 ;  /* 0x0000000800087308 */ /* 0x002e620000001000 */
[----:B--2---:R-:W-:-:S04]  /*1360*/  MOV R2, UR13 ;  /* 0x0000000d00027c02 */ /* 0x004fc80008000f00 */
[----:B------:R-:W-:-:S04]  /*1370*/  IABS R2, R2 ;  /* 0x0000000200027213 */ /* 0x000fc80000000000 */
[----:B------:R-:W-:Y:S02]  /*1380*/  MOV R7, R2 ;  /* 0x0000000200077202 */ /* 0x000fe40000000f00 */
[----:B-1----:R-:W-:-:S04]  /*1390*/  IADD3 R8, R8, 0xffffffe, RZ ;  /* 0x0ffffffe08087810 */ /* 0x002fc80007ffe0ff */
        /* <DEDUP_REMOVED lines=11> */
[----:B------:R-:W-:Y:S02]  /*1450*/  ISETP.GE.U32.AND P2, PT, R4, R5, PT ;  /* 0x000000050400720c */ /* 0x000fe40003f46070 */
[----:B------:R-:W-:-:S11]  /*1460*/  ISETP.NE.AND P1, PT, R0, RZ, PT ;  /* 0x000000ff0000720c */ /* 0x000fd60003f25270 */
[----:B------:R-:W-:Y:S01]  /*1470*/  @P2 VIADD R2, R2, 0x1 ;  /* 0x0000000102022836 */ /* 0x000fe20000000000 */
[----:B---3--:R-:W-:Y:S02]  /*1480*/  R2UR UR9, R3 ;  /* 0x00000000030972ca */ /* 0x008fe400000e0000 */
        /* <DEDUP_REMOVED lines=25> */
[----:B------:R-:W-:-:S02]  /*1620*/  UMOV UR26, UR28 ;  /* 0x0000001c001a7c82 */ /* 0x000fc40008000000 */
[C---:B------:R-:W-:Y:S02]  /*1630*/  IMAD R0, R2.reuse, UR7, R0 ;  /* 0x0000000702007c24 */ /* 0x040fe4000f8e0200 */
[----:B------:R-:W-:-:S04]  /*1640*/  IMAD.WIDE.U32 R12, R2, UR6, R4 ;  /* 0x00000006020c7c25 */ /* 0x000fc8000f8e0004 */
[----:B------:R-:W-:Y:S01]  /*1650*/  IMAD.IADD R4, R13, 0x1, R0 ;  /* 0x000000010d047824 */ /* 0x000fe200078e0200 */
[----:B------:R-:W-:Y:S06]  /*1660*/  BRA `(.L_x_1589) ;  /* 0x00000004005c7947 */ /* 0x000fec0003800000 */
.L_x_1588:
        /* <DEDUP_REMOVED lines=48> */
.L_x_1590:
        /* <DEDUP_REMOVED lines=11> */
[----:B------:R-:W-:Y:S01]  /*1a20*/  MOV R67, UR15 ;  /* 0x0000000f00437c02 */ /* 0x000fe20008000f00 */
[----:B------:R-:W-:Y:S01]  /*1a30*/  IMAD.U32 R4, RZ, RZ, UR28 ;  /* 0x0000001cff047e24 */ /* 0x000fe2000f8e00ff */
[----:B------:R-:W-:Y:S01]  /*1a40*/  MOV R5, UR29 ;  /* 0x0000001d00057c02 */ /* 0x000fe20008000f00 */
[----:B-1----:R-:W-:-:S02]  /*1a50*/  IMAD R0, R22, R2, RZ ;  /* 0x0000000216007224 */ /* 0x002fc400078e02ff */
[----:B------:R-:W-:Y:S01]  /*1a60*/  IMAD.U32 R5, RZ, RZ, UR4 ;  /* 0x00000004ff057e24 */ /* 0x000fe2000f8e00ff */
[----:B------:R-:W-:Y:S01]  /*1a70*/  @UP0 ULDC.64 UR4, c[0x0][0x250] ;  /* 0x0000940000040ab9 */ /* 0x000fe20000000a00 */
[C---:B------:R-:W-:Y:S01]  /*1a80*/  IMAD R0, R24.reuse, R3, R0 ;  /* 0x0000000318007224 */ /* 0x040fe200078e0200 */
[----:B------:R-:W-:Y:S01]  /*1a90*/  @UP0 UIMAD.WIDE.U32 UR28, UR8, UR4, URZ ;  /* 0x00000004081c02a5 */ /* 0x000fe2000f8e003f */
[----:B------:R-:W-:-:S03]  /*1aa0*/  IMAD.WIDE.U32 R4, R24, R2, R4 ;  /* 0x0000000218047225 */ /* 0x000fc600078e0004 */
[----:B------:R-:W-:Y:S01]  /*1ab0*/  @UP0 UIMAD UR14, UR8, UR5, UR29 ;  /* 0x00000005080e02a4 */ /* 0x000fe2000f8e021d */
[----:B------:R-:W-:Y:S02]  /*1ac0*/  MOV R12, R4 ;  /* 0x00000004000c7202 */ /* 0x000fe40000000f00 */
        /* <DEDUP_REMOVED lines=17> */
.L_x_1589:
        /* <DEDUP_REMOVED lines=15> */
[----:B------:R-:W-:Y:S01]  /*1cd0*/  VIADD R0, R18, 0x10 ;  /* 0x0000001012007836 */ /* 0x000fe20000000000 */
[----:B------:R-:W2:Y:S01]  /*1ce0*/  S2UR UR4, SR_CgaCtaId ;  /* 0x00000000000479c3 */ /* 0x000ea20000008800 */
[----:B------:R-:W-:Y:S01]  /*1cf0*/  IMAD.IADD R2, R66, 0x1, -R2 ;  /* 0x0000000142027824 */ /* 0x000fe200078e0a02 */
[----:B------:R-:W-:Y:S01]  /*1d00*/  @UP0 UIMAD UR27, UR27, UR5, UR29 ;  /* 0x000000051b1b02a4 */ /* 0x000fe2000f8e021d */
[----:B------:R-:W-:Y:S01]  /*1d10*/  IMAD.SHL.U32 R3, R18, 0x40, RZ ;  /* 0x0000004012037824 */ /* 0x000fe200078e00ff */
[----:B------:R-:W-:Y:S01]  /*1d20*/  UIADD3 UR5, -UR21, UR25, URZ ;  /* 0x0000001915057290 */ /* 0x000fe2000fffe13f */
[----:B------:R-:W-:Y:S01]  /*1d30*/  ISETP.GE.AND P6, PT, R0, UR16, PT ;  /* 0x0000001000007c0c */ /* 0x000fe2000bfc6270 */
[----:B------:R-:W-:Y:S01]  /*1d40*/  IMAD.SHL.U32 R242, R2, 0x8, RZ ;  /* 0x0000000802f27824 */ /* 0x000fe200078e00ff */
[C---:B------:R-:W-:Y:S01]  /*1d50*/  ISETP.GE.AND P4, PT, R0.reuse, UR16, PT ;  /* 0x0000001000007c0c */ /* 0x040fe2000bf86270 */
[----:B------:R-:W-:Y:S01]  /*1d60*/  @!UP0 USHF.R.S32.HI UR29, URZ, 0x1f, UR17 ;  /* 0x0000001f3f1d8899 */ /* 0x000fe20008011411 */
[----:B------:R-:W-:Y:S01]  /*1d70*/  IMAD.U32 R8, RZ, RZ, UR8 ;  /* 0x00000008ff087e24 */ /* 0x000fe2000f8e00ff */
[----:B------:R-:W-:Y:S01]  /*1d80*/  ISETP.GE.AND P1, PT, R0, UR5, PT ;  /* 0x0000000500007c0c */ /* 0x000fe2000bf26270 */
[----:B------:R-:W-:Y:S01]  /*1d90*/  @!UP0 UIMAD.WIDE.U32 UR32, UR17, UR6, URZ ;  /* 0x00000006112082a5 */ /* 0x000fe2000f8e003f */
[----:B------:R-:W-:Y:S01]  /*1da0*/  LOP3.LUT R0, R3, 0x1c0, RZ, 0xc0, !PT ;  /* 0x000001c003007812 */ /* 0x000fe200078ec0ff */
[----:B------:R-:W-:Y:S01]  /*1db0*/  @!UP0 UIMAD UR29, UR29, UR6, URZ ;  /* 0x000000061d1d82a4 */ /* 0x000fe2000f8e023f */
[----:B------:R-:W-:Y:S01]  /*1dc0*/  LEA.HI R3, R7, R66, RZ, 0x6 ;  /* 0x0000004207037211 */ /* 0x000fe200078f30ff */
[----:B------:R-:W-:Y:S01]  /*1dd0*/  UIMAD UR31, UR31, UR8, URZ ;  /* 0x000000081f1f72a4 */ /* 0x000fe2000f8e023f */
[----:B------:R-:W-:Y:S01]  /*1de0*/  LOP3.LUT R5, R0, 0x38, R242, 0xf8, !PT ;  /* 0x0000003800057812 */ /* 0x000fe200078ef8f2 */
[----:B------:R-:W-:Y:S01]  /*1df0*/  @!UP0 UIMAD UR29, UR17, UR7, UR29 ;  /* 0x00000007111d82a4 */ /* 0x000fe2000f8e021d */
[----:B------:R-:W-:Y:S01]  /*1e00*/  SHF.R.U32.HI R0, RZ, 0x3, R0 ;  /* 0x00000003ff007819 */ /* 0x000fe20000011600 */
[----:B------:R-:W-:Y:S01]  /*1e10*/  IMAD.SHL.U32 R3, R3, 0x8, RZ ;  /* 0x0000000803037824 */ /* 0x000fe200078e00ff */
[----:B------:R-:W-:Y:S01]  /*1e20*/  @!UP0 UMOV UR28, UR32 ;  /* 0x00000020001c8c82 */ /* 0x000fe20008000000 */
[----:B------:R-:W-:Y:S01]  /*1e30*/  @!UP0 UIADD3 UR27, UR33, UR29, URZ ;  /* 0x0000001d211b8290 */ /* 0x000fe2000fffe03f */
[----:B------:R-:W-:Y:S01]  /*1e40*/  LOP3.LUT R0, R5, R0, RZ, 0x3c, !PT ;  /* 0x0000000005007212 */ /* 0x000fe200078e3cff */
[----:B------:R-:W-:Y:S01]  /*1e50*/  ULDC.64 UR6, c[0x0][0x268] ;  /* 0x00009a0000067ab9 */ /* 0x000fe20000000a00 */
[----:B------:R-:W-:Y:S01]  /*1e60*/  IADD3 R10, P2, R242, UR28, RZ ;  /* 0x0000001cf20a7c10 */ /* 0x000fe2000ff5e0ff */
[----:B------:R-:W-:Y:S01]  /*1e70*/  UIMAD UR9, UR13, UR9, UR31 ;  /* 0x000000090d0972a4 */ /* 0x000fe2000f8e021f */
[----:B------:R-:W-:Y:S01]  /*1e80*/  LOP3.LUT R241, R0, 0xfffffe00, R3, 0xf8, !PT ;  /* 0xfffffe0000f17812 */ /* 0x000fe200078ef803 */
[----:B------:R-:W-:Y:S01]  /*1e90*/  UMOV UR30, 0x400 ;  /* 0x00000400001e7882 */ /* 0x000fe20000000000 */
[----:B------:R-:W-:Y:S01]  /*1ea0*/  SHF.R.S32.HI R0, RZ, 0x1f, R242 ;  /* 0x0000001fff007819 */ /* 0x000fe200000114f2 */
[----:B------:R-:W-:Y:S01]  /*1eb0*/  IMAD R22, R22, UR6, RZ ;  /* 0x0000000616167c24 */ /* 0x000fe2000f8e02ff */
[----:B------:R-:W-:Y:S01]  /*1ec0*/  IADD3 R12, P0, R242, R12, RZ ;  /* 0x0000000cf20c7210 */ /* 0x000fe20007f1e0ff */
[----:B--2---:R-:W-:Y:S01]  /*1ed0*/  ULEA UR4, UR4, UR30, 0x18 ;  /* 0x0000001e04047291 */ /* 0x004fe2000f8ec03f */
[----:B------:R-:W-:Y:S01]  /*1ee0*/  IADD3.X R11, R0, UR27, RZ, P2, !PT ;  /* 0x0000001b000b7c10 */ /* 0x000fe200097fe4ff */
[C---:B------:R-:W-:Y:S01]  /*1ef0*/  VIADD R3, R18.reuse, 0x20 ;  /* 0x0000002012037836 */ /* 0x040fe20000000000 */
[----:B------:R-:W-:Y:S01]  /*1f00*/  ISETP.GE.AND P2, PT, R18, UR5, PT ;  /* 0x0000000512007c0c */ /* 0x000fe2000bf46270 */
[----:B------:R-:W-:Y:S01]  /*1f10*/  IMAD.X R13, R0, 0x1, R4, P0 ;  /* 0x00000001000d7824 */ /* 0x000fe200000e0604 */
[----:B------:R-:W-:Y:S01]  /*1f20*/  IADD3 R4, P0, R242, UR26, RZ ;  /* 0x0000001af2047c10 */ /* 0x000fe2000ff1e0ff */
[----:B------:R-:W-:Y:S01]  /*1f30*/  IMAD.WIDE.U32 R8, R8, UR13, R10 ;  /* 0x0000000d08087c25 */ /* 0x000fe2000f8e000a */
[----:B------:R-:W-:-:S02]  /*1f40*/  SHF.R.S32.HI R19, RZ, 0x1f, R18 ;  /* 0x0000001fff137819 */ /* 0x000fc40000011412 */
[----:B------:R-:W-:Y:S01]  /*1f50*/  IADD3.X R5, R0, UR14, RZ, P0, !PT ;  /* 0x0000000e00057c10 */ /* 0x000fe200087fe4ff */
[----:B------:R-:W-:Y:S01]  /*1f60*/  IMAD R22, R24, UR7, R22 ;  /* 0x0000000718167c24 */ /* 0x000fe2000f8e0216 */
[----:B------:R-:W-:Y:S01]  /*1f70*/  IADD3 R64, P5, R18, R64, RZ ;  /* 0x0000004012407210 */ /* 0x000fe20007fbe0ff */
[----:B------:R-:W-:Y:S01]  /*1f80*/  VIADD R11, R9, UR9 ;  /* 0x00000009090b7c36 */ /* 0x000fe20008000000 */
[----:B------:R-:W-:Y:S01]  /*1f90*/  ISETP.GE.AND P0, PT, R3, UR5, PT ;  /* 0x0000000503007c0c */ /* 0x000fe2000bf06270 */
[----:B------:R-:W-:Y:S01]  /*1fa0*/  IMAD.WIDE.U32 R24, R24, UR6, R4 ;  /* 0x0000000618187c25 */ /* 0x000fe2000f8e0004 */
[----:B------:R-:W-:-:S03]  /*1fb0*/  LEA R241, R241, UR4, 0x1 ;  /* 0x00000004f1f17c11 */ /* 0x000fc6000f8e08ff */
[----:B------:R-:W-:Y:S01]  /*1fc0*/  IMAD.X R67, R19, 0x1, R67, P5 ;  /* 0x0000000113437824 */ /* 0x000fe200028e0643 */
[----:B------:R-:W-:Y:S01]  /*1fd0*/  ISETP.GE.AND P5, PT, R3, UR16, PT ;  /* 0x0000001003007c0c */ /* 0x000fe2000bfa6270 */
[----:B-1----:R-:W-:Y:S01]  /*1fe0*/  IMAD.WIDE R14, R14, 0x40, R18 ;  /* 0x000000400e0e7825 */ /* 0x002fe200078e0212 */
[----:B------:R-:W-:Y:S11]  /*1ff0*/  @P2 BRA `(.L_x_1592) ;  /* 0x0000000000442947 */ /* 0x000ff60003800000 */
        /* <DEDUP_REMOVED lines=17> */
.L_x_1592:
[----:B------:R-:W-:Y:S05]  /*2110*/  BSYNC B0 ;  /* 0x0000000000007941 */ /* 0x000fea0003800000 */
.L_x_1591:
        /* <DEDUP_REMOVED lines=17> */
[----:B--2---:R-:W-:Y:S02]  /*2230*/  LEA R16, P1, R4, UR6, 0x1 ;  /* 0x0000000604107c11 */ /* 0x004fe4000f8208ff */
[----:B------:R-:W-:-:S04]  /*2240*/  IADD3 R0, R5, R0, RZ ;  /* 0x0000000005007210 */ /* 0x000fc80007ffe0ff */
[----:B------:R-:W-:-:S05]  /*2250*/  LEA.HI.X R17, R4, UR7, R0, 0x1, P1 ;  /* 0x0000000704117c11 */ /* 0x000fca00088f0c00 */
[----:B------:R-:W-:Y:S01]  /*2260*/  @!PT LDS RZ, [RZ] ;  /* 0x00000000fffff984 */ /* 0x000fe20000000800 */
[----:B------:R-:W-:Y:S01]  /*2270*/  @!PT LDS RZ, [RZ] ;  /* 0x00000000fffff984 */ /* 0x000fe20000000800 */
[----:B------:R-:W-:Y:S01]  /*2280*/  @!PT LDS RZ, [RZ] ;  /* 0x00000000fffff984 */ /* 0x000fe20000000800 */
[----:B------:R4:W-:Y:S02]  /*2290*/  LDGSTS.E.BYPASS.LTC128B.128 [R241+0x800], desc[UR22][R16.64] ;  /* 0x0080000010f17fae */ /* 0x0009e4000b901d56 */
.L_x_1594:
[----:B------:R-:W-:Y:S05]  /*22a0*/  BSYNC B0 ;  /* 0x0000000000007941 */ /* 0x000fea0003800000 */
.L_x_1593:
[----:B------:R-:W-:Y:S01]  /*22b0*/  BSSY B0, `(.L_x_1595) ;  /* 0x0000018000007945 */ /* 0x000fe20003800000 */
[----:B------:R-:W-:Y:S01]  /*22c0*/  ISETP.GE.AND P1, PT, R21, UR5, PT ;  /* 0x0000000515007c0c */ /* 0x000fe2000bf26270 */
[----:B------:R-:W-:Y:S02]  /*22d0*/  IMAD R3, R19, UR10, RZ ;  /* 0x0000000a13037c24 */ /* 0x000fe4000f8e02ff */
[----:B------:R-:W-:Y:S10]  /*22e0*/  @P0 BRA `(.L_x_1596) ;  /* 0x0000000000500947 */ /* 0x000ff40003800000 */
[----:B------:R-:W-:Y:S02]  /*22f0*/  ULDC UR6, c[0x0][0x2d0] ;  /* 0x0000b40000067ab9 */ /* 0x000fe40000000800 */
[----:B------:R-:W-:-:S13]  /*2300*/  ISETP.GE.AND P0, PT, R242, UR6, PT ;  /* 0x00000006f2007c0c */ /* 0x000fda000bf06270 */
[----:B------:R1:W-:Y:S01]  /*2310*/  @P0 STS.128 [R241+0x1000], RZ ;  /* 0x001000fff1000388 */ /* 0x0003e20000000c00 */
[----:B------:R-:W-:Y:S05]  /*2320*/  @P0 BRA `(.L_x_1596) ;  /* 0x0000000000400947 */ /* 0x000fea0003800000 */
[----:B------:R-:W-:Y:S01]  /*2330*/  IADD3 R4, P0, R14, 0x20, RZ ;  /* 0x000000200e047810 */ /* 0x000fe20007f1e0ff */
[----:B------:R-:W-:Y:S01]  /*2340*/  ULDC.64 UR6, c[0x0][0x240] ;  /* 0x0000900000067ab9 */ /* 0x000fe20000000a00 */
[----:B--2-4-:R-:W-:Y:S01]  /*2350*/  MOV R17, R11 ;  /* 0x0000000b00117202 */ /* 0x014fe20000000f00 */
        /* <DEDUP_REMOVED lines=13> */
.L_x_1596:
[----:B------:R-:W-:Y:S05]  /*2430*/  BSYNC B0 ;  /* 0x0000000000007941 */ /* 0x000fea0003800000 */
.L_x_1595:
        /* <DEDUP_REMOVED lines=9> */
[----:B--2---:R-:W-:Y:S01]  /*24d0*/  IADD3.X R4, RZ, R15, RZ, P0, !PT ;  /* 0x0000000fff047210 */ /* 0x004fe200007fe4ff */
        /* <DEDUP_REMOVED lines=11> */
.L_x_1598:
[----:B------:R-:W-:Y:S05]  /*2590*/  BSYNC B0 ;  /* 0x0000000000007941 */ /* 0x000fea0003800000 */
.L_x_1597:
        /* <DEDUP_REMOVED lines=14> */
[----:B--2---:R-:W-:-:S04]  /*2680*/  LEA R4, P0, R70, UR6, 0x1 ;  /* 0x0000000646047c11 */ /* 0x004fc8000f8008ff */
[----:B------:R-:W-:-:S05]  /*2690*/  LEA.HI.X R5, R70, UR7, R3, 0x1, P0 ;  /* 0x0000000746057c11 */ /* 0x000fca00080f0c03 */
[----:B------:R-:W-:Y:S01]  /*26a0*/  @!PT LDS RZ, [RZ] ;  /* 0x00000000fffff984 */ /* 0x000fe20000000800 */
[----:B------:R-:W-:Y:S01]  /*26b0*/  @!PT LDS RZ, [RZ] ;  /* 0x00000000fffff984 */ /* 0x000fe20000000800 */
[----:B------:R-:W-:Y:S01]  /*26c0*/  @!PT LDS RZ, [RZ] ;  /* 0x00000000fffff984 */ /* 0x000fe20000000800 */
[----:B------:R2:W-:Y:S04]  /*26d0*/  LDGSTS.E.BYPASS.LTC128B.128 [R241+0x2000], desc[UR22][R4.64] ;  /* 0x0200000004f17fae */ /* 0x0005e8000b901d56 */
.L_x_1600:
[----:B------:R-:W-:Y:S05]  /*26e0*/  BSYNC B0 ;  /* 0x0000000000007941 */ /* 0x000fea0003800000 */
.L_x_1599:
[----:B------:R-:W-:Y:S01]  /*26f0*/  USHF.L.U64.HI UR13, UR10, 0x4, UR11 ;  /* 0x000000040a0d7899 */ /* 0x000fe2000801020b */
[----:B------:R-:W-:Y:S01]  /*2700*/  BSSY B0, `(.L_x_1601) ;  /* 0x0000012000007945 */ /* 0x000fe20003800000 */
[----:B------:R-:W-:Y:S01]  /*2710*/  USHF.L.U32 UR14, UR10, 0x4, URZ ;  /* 0x000000040a0e7899 */ /* 0x000fe2000800063f */
[----:B------:R-:W-:Y:S02]  /*2720*/  ISETP.GE.AND P0, PT, R6, UR16, PT ;  /* 0x0000001006007c0c */ /* 0x000fe4000bf06270 */
[----:B--2---:R-:W-:Y:S01]  /*2730*/  IADD3 R5, R18, 0x50, RZ ;  /* 0x0000005012057810 */ /* 0x004fe20007ffe0ff */
        /* <DEDUP_REMOVED lines=14> */
.L_x_1602:
[----:B------:R-:W-:Y:S05]  /*2820*/  BSYNC B0 ;  /* 0x0000000000007941 */ /* 0x000fea0003800000 */
.L_x_1601:
        /* <DEDUP_REMOVED lines=20> */
.L_x_1604:
[----:B------:R-:W-:Y:S05]  /*2970*/  BSYNC B0 ;  /* 0x0000000000007941 */ /* 0x000fea0003800000 */
.L_x_1603:
[----:B------:R-:W-:Y:S01]  /*2980*/  BSSY B0, `(.L_x_1605) ;  /* 0x0000015000007945 */ /* 0x000fe20003800000 */
[----:B------:R-:W-:Y:S02]  /*2990*/  ISETP.GE.AND P5, PT, R4, UR16, PT ;  /* 0x0000001004007c0c */ /* 0x000fe4000bfa6270 */
[----:B----4-:R-:W-:Y:S01]  /*29a0*/  IADD3 R16, R18, 0x70, RZ ;  /* 0x0000007012107810 */ /* 0x010fe20007ffe0ff */
        /* <DEDUP_REMOVED lines=18> */
.L_x_1606:
[----:B------:R-:W-:Y:S05]  /*2ad0*/  BSYNC B0 ;  /* 0x0000000000007941 */ /* 0x000fea0003800000 */
.L_x_1605:
        /* <DEDUP_REMOVED lines=20> */
.L_x_1608:
[----:B------:R-:W-:Y:S05]  /*2c20*/  BSYNC B0 ;  /* 0x0000000000007941 */ /* 0x000fea0003800000 */
.L_x_1607:
        /* <DEDUP_REMOVED lines=21> */
.L_x_1610:
[----:B------:R-:W-:Y:S05]  /*2d80*/  BSYNC B0 ;  /* 0x0000000000007941 */ /* 0x000fea0003800000 */
.L_x_1609:
        /* <DEDUP_REMOVED lines=21> */
.L_x_1612:
[----:B------:R-:W-:Y:S05]  /*2ee0*/  BSYNC B0 ;  /* 0x0000000000007941 */ /* 0x000fea0003800000 */
.L_x_1611:
        /* <DEDUP_REMOVED lines=21> */
.L_x_1614:
[----:B------:R-:W-:Y:S05]  /*3040*/  BSYNC B0 ;  /* 0x0000000000007941 */ /* 0x000fea0003800000 */
.L_x_1613:
        /* <DEDUP_REMOVED lines=20> */
.L_x_1616:
[----:B------:R-:W-:Y:S05]  /*3190*/  BSYNC B0 ;  /* 0x0000000000007941 */ /* 0x000fea0003800000 */
.L_x_1615:
        /* <DEDUP_REMOVED lines=21> */
.L_x_1618:
[----:B------:R-:W-:Y:S05]  /*32f0*/  BSYNC B0 ;  /* 0x0000000000007941 */ /* 0x000fea0003800000 */
.L_x_1617:
        /* <DEDUP_REMOVED lines=9> */
[----:B------:R-:W-:Y:S01]  /*3390*/  MOV R27, R3 ;  /* 0x00000003001b7202 */ /* 0x000fe20000000f00 */
        /* <DEDUP_REMOVED lines=12> */
.L_x_1620:
[----:B------:R-:W-:Y:S05]  /*3460*/  BSYNC B0 ;  /* 0x0000000000007941 */ /* 0x000fea0003800000 */
.L_x_1619:
[----:B------:R-:W-:Y:S01]  /*3470*/  LOP3.LUT R20, R0, 0xffffffe0, RZ, 0xc0, !PT ;  /* 0xffffffe000147812 */ /* 0x000fe200078ec0ff */
        /* <DEDUP_REMOVED lines=22> */
.L_x_1622:
[----:B------:R-:W-:Y:S05]  /*35e0*/  BSYNC B0 ;  /* 0x0000000000007941 */ /* 0x000fea0003800000 */
.L_x_1621:
        /* <DEDUP_REMOVED lines=25> */
.L_x_1624:
[----:B------:R-:W-:Y:S05]  /*3780*/  BSYNC B0 ;  /* 0x0000000000007941 */ /* 0x000fea0003800000 */
.L_x_1623:
        /* <DEDUP_REMOVED lines=19> */
.L_x_1626:
[----:B------:R-:W-:Y:S05]  /*38c0*/  BSYNC B0 ;  /* 0x0000000000007941 */ /* 0x000fea0003800000 */
.L_x_1625:
        /* <DEDUP_REMOVED lines=19> */
.L_x_1628:
[----:B------:R-:W-:Y:S05]  /*3a00*/  BSYNC B0 ;  /* 0x0000000000007941 */ /* 0x000fea0003800000 */
.L_x_1627:
        /* <DEDUP_REMOVED lines=19> */
.L_x_1630:
[----:B------:R-:W-:Y:S05]  /*3b40*/  BSYNC B0 ;  /* 0x0000000000007941 */ /* 0x000fea0003800000 */
.L_x_1629:
        /* <DEDUP_REMOVED lines=16> */
[----:B------:R-:W-:Y:S01]  /*3c50*/  IADD3 R17, R20, UR24, -R17 ;  /* 0x0000001814117c10 */ /* 0x000fe2000fffe811 */
[----:B------:R-:W-:Y:S01]  /*3c60*/  IMAD.MOV.U32 R69, RZ, RZ, R62 ;  /* 0x000000ffff457224 */ /* 0x000fe200078e003e */
[----:B------:R-:W-:Y:S02]  /*3c70*/  LEA.HI.X R61, R64, UR7, R67, 0x1, P6 ;  /* 0x00000007403d7c11 */ /* 0x000fe4000b0f0c43 */
[----:B------:R-:W-:Y:S01]  /*3c80*/  ISETP.GE.AND P6, PT, R5, UR16, PT ;  /* 0x0000001005007c0c */ /* 0x000fe2000bfc6270 */
[----:B------:R-:W-:Y:S01]  /*3c90*/  VIADD R115, R17, UR20 ;  /* 0x0000001411737c36 */ /* 0x000fe20008000000 */
[----:B------:R-:W-:-:S04]  /*3ca0*/  DEPBAR.LE SB0, 0x0 ;  /* 0x000080000000791a */ /* 0x000fc80000000000 */
[----:B------:R-:W-:Y:S01]  /*3cb0*/  BAR.SYNC.DEFER_BLOCKING 0x0 ;  /* 0x0000000000007b1d */ /* 0x000fe20000010000 */
[----:B------:R-:W-:-:S05]  /*3cc0*/  IMAD.MOV.U32 R68, RZ, RZ, R61 ;  /* 0x000000ffff447224 */ /* 0x000fca00078e003d */
        /* <DEDUP_REMOVED lines=12> */
.L_x_1632:
[----:B------:R-:W-:Y:S05]  /*3d90*/  BSYNC B0 ;  /* 0x0000000000007941 */ /* 0x000fea0003800000 */
.L_x_1631:
        /* <DEDUP_REMOVED lines=19> */
.L_x_1634:
[----:B------:R-:W-:Y:S05]  /*3ed0*/  BSYNC B0 ;  /* 0x0000000000007941 */ /* 0x000fea0003800000 */
.L_x_1633:
        /* <DEDUP_REMOVED lines=17> */
.L_x_1636:
[----:B------:R-:W-:Y:S05]  /*3ff0*/  BSYNC B0 ;  /* 0x0000000000007941 */ /* 0x000fea0003800000 */
.L_x_1635:
        /* <DEDUP_REMOVED lines=18> */
.L_x_1638:
[----:B------:R-:W-:Y:S05]  /*4120*/  BSYNC B0 ;  /* 0x0000000000007941 */ /* 0x000fea0003800000 */
.L_x_1637:
        /* <DEDUP_REMOVED lines=17> */
.L_x_1640:
[----:B------:R-:W-:Y:S05]  /*4240*/  BSYNC B0 ;  /* 0x0000000000007941 */ /* 0x000fea0003800000 */
.L_x_1639:
        /* <DEDUP_REMOVED lines=20> */
.L_x_1642:
[----:B------:R-:W-:Y:S05]  /*4390*/  BSYNC B0 ;  /* 0x0000000000007941 */ /* 0x000fea0003800000 */
.L_x_1641:
        /* <DEDUP_REMOVED lines=20> */
.L_x_1644:
[----:B------:R-:W-:Y:S05]  /*44e0*/  BSYNC B0 ;  /* 0x0000000000007941 */ /* 0x000fea0003800000 */
.L_x_1643:
        /* <DEDUP_REMOVED lines=21> */
.L_x_1646:
[----:B------:R-:W-:Y:S05]  /*4640*/  BSYNC B0 ;  /* 0x0000000000007941 */ /* 0x000fea0003800000 */
.L_x_1645:
        /* <DEDUP_REMOVED lines=23> */
.L_x_1648:
[----:B------:R-:W-:Y:S05]  /*47c0*/  BSYNC B0 ;  /* 0x0000000000007941 */ /* 0x000fea0003800000 */
.L_x_1647:
[----:B------:R1:W-:Y:S01]  /*47d0*/  @P0 STS.128 [R241+0xe800], RZ ;  /* 0x00e800fff1000388 */ /* 0x0003e20000000c00 */
[----:B------:R-:W-:Y:S01]  /*47e0*/  IMAD.IADD R13, R5, 0x1, -R13 ;  /* 0x00000001050d7824 */ /* 0x000fe200078e0a0d */
[----:B------:R-:W-:Y:S01]  /*47f0*/  BSSY B0, `(.L_x_1649) ;  /* 0x0000016000007945 */ /* 0x000fe20003800000 */
[----:B------:R-:W-:Y:S01]  /*4800*/  IMAD.SHL.U32 R5, R4, 0x40, RZ ;  /* 0x0000004004057824 */ /* 0x000fe200078e00ff */
[----:B------:R-:W-:Y:S01]  /*4810*/  ISETP.GE.AND P2, PT, R9, UR16, PT ;  /* 0x0000001009007c0c */ /* 0x000fe2000bf46270 */
[----:B------:R-:W-:Y:S01]  /*4820*/  IMAD.SHL.U32 R7, R13, 0x8, RZ ;  /* 0x000000080d077824 */ /* 0x000fe200078e00ff */
[----:B------:R-:W-:Y:S02]  /*4830*/  LOP3.LUT R18, R12, 0x8, R18, 0xf8, !PT ;  /* 0x000000080c127812 */ /* 0x000fe400078ef812 */
        /* <DEDUP_REMOVED lines=17> */
.L_x_1650:
[----:B------:R-:W-:Y:S05]  /*4950*/  BSYNC B0 ;  /* 0x0000000000007941 */ /* 0x000fea0003800000 */
.L_x_1649:
        /* <DEDUP_REMOVED lines=26> */
.L_x_1652:
[----:B------:R-:W-:Y:S05]  /*4b00*/  BSYNC B0 ;  /* 0x0000000000007941 */ /* 0x000fea0003800000 */
.L_x_1651:
        /* <DEDUP_REMOVED lines=17> */
.L_x_1654:
[----:B------:R-:W-:Y:S05]  /*4c20*/  BSYNC B0 ;  /* 0x0000000000007941 */ /* 0x000fea0003800000 */
.L_x_1653:
        /* <DEDUP_REMOVED lines=17> */
.L_x_1656:
[----:B------:R-:W-:Y:S05]  /*4d40*/  BSYNC B0 ;  /* 0x0000000000007941 */ /* 0x000fea0003800000 */
.L_x_1655:
        /* <DEDUP_REMOVED lines=17> */
.L_x_1658:
[----:B------:R-:W-:Y:S05]  /*4e60*/  BSYNC B0 ;  /* 0x0000000000007941 */ /* 0x000fea0003800000 */
.L_x_1657:
        /* <DEDUP_REMOVED lines=17> */
.L_x_1660:
[----:B------:R-:W-:Y:S05]  /*4f80*/  BSYNC B0 ;  /* 0x0000000000007941 */ /* 0x000fea0003800000 */
.L_x_1659:
        /* <DEDUP_REMOVED lines=25> */
.L_x_1662:
[----:B------:R-:W-:Y:S05]  /*5120*/  BSYNC B0 ;  /* 0x0000000000007941 */ /* 0x000fea0003800000 */
.L_x_1661:
[----:B-1----:R-:W-:Y:S01]  /*5130*/  LDSM.16.M88.4 R4, [R240] ;  /* 0x00000000f004783b */ /* 0x002fe20000000200 */
[----:B------:R-:W-:Y:S01]  /*5140*/  LOP3.LUT P0, RZ, R2, 0x2, RZ, 0xc0, !PT ;  /* 0x0000000202ff7812 */ /* 0x000fe2000780c0ff */
[----:B------:R-:W-:Y:S01]  /*5150*/  ULDC UR16, c[0x0][0x39c] ;  /* 0x0000e70000107ab9 */ /* 0x000fe20000000800 */
[----:B------:R-:W-:Y:S01]  /*5160*/  LEA R60, R235, R240, 0x1 ;  /* 0x000000f0eb3c7211 */ /* 0x000fe200078e08ff */
[----:B------:R-:W1:Y:S01]  /*5170*/  LDSM.16.M88.4 R44, [R239+0x2000] ;  /* 0x00200000ef2c783b */ /* 0x000e620000000200 */
[----:B------:R-:W-:Y:S01]  /*5180*/  SEL R0, R0, 0xfffffff0, !P0 ;  /* 0xfffffff000007807 */ /* 0x000fe20004000000 */
[----:B------:R-:W-:Y:S01]  /*5190*/  UISETP.GT.AND UP0, UPT, UR15, UR12, UPT ;  /* 0x0000000c0f00728c */ /* 0x000fe2000bf04270 */
[----:B------:R-:W-:Y:S01]  /*51a0*/  LOP3.LUT P0, RZ, R2, 0x4, RZ, 0xc0, !PT ;  /* 0x0000000402ff7812 */ /* 0x000fe2000780c0ff */
[----:B------:R-:W-:Y:S01]  /*51b0*/  LDSM.16.M88.4 R12, [R60] ;  /* 0x000000003c0c783b */ /* 0x000fe20000000200 */
[----:B------:R-:W-:Y:S02]  /*51c0*/  LEA R233, R0, R239, 0x1 ;  /* 0x000000ef00e97211 */ /* 0x000fe400078e08ff */
[C---:B------:R-:W-:Y:S01]  /*51d0*/  IADD3 R8, R239.reuse, 0x2000, RZ ;  /* 0x00002000ef087810 */ /* 0x040fe20007ffe0ff */
[----:B------:R-:W5:Y:S01]  /*51e0*/  LDSM.16.M88.4 R56, [R239+0x2800] ;  /* 0x00280000ef38783b */ /* 0x000f620000000200 */
[----:B------:R-:W-:-:S02]  /*51f0*/  IADD3 R238, R239, 0x2040, RZ ;  /* 0x00002040efee7810 */ /* 0x000fc40007ffe0ff */
[----:B------:R-:W-:Y:S01]  /*5200*/  LEA R2, R234, R240, 0x1 ;  /* 0x000000f0ea027211 */ /* 0x000fe200078e08ff */
[----:B------:R-:W2:Y:S01]  /*5210*/  LDSM.16.M88.4 R36, [R233+0x2000] ;  /* 0x00200000e924783b */ /* 0x000ea20000000200 */
[----:B------:R-:W-:Y:S02]  /*5220*/  PLOP3.LUT P1, PT, PT, PT, UP0, 0x80, 0x0 ;  /* 0x000000000000781c */ /* 0x000fe40003f2f008 */
[----:B------:R-:W-:Y:S01]  /*5230*/  LEA R237, R235, R2, 0x1 ;  /* 0x00000002ebed7211 */ /* 0x000fe200078e08ff */
[----:B------:R-:W3:Y:S01]  /*5240*/  LDSM.16.M88.4 R76, [R233+0x2800] ;  /* 0x00280000e94c783b */ /* 0x000ee20000000200 */
[----:B------:R-:W-:Y:S02]  /*5250*/  @P0 IADD3 R238, R8, -0x40, RZ ;  /* 0xffffffc008ee0810 */ /* 0x000fe40007ffe0ff */
[----:B------:R-:W-:Y:S01]  /*5260*/  LOP3.LUT R236, R71, R117, RZ, 0xfc, !PT ;  /* 0x0000007547ec7212 */ /* 0x000fe200078efcff */
[----:B------:R-:W-:Y:S01]  /*5270*/  LDSM.16.M88.4 R8, [R2] ;  /* 0x000000000208783b */ /* 0x000fe20000000200 */
[----:B------:R-:W-:-:S02]  /*5280*/  LEA R166, R0, R238, 0x1 ;  /* 0x000000ee00a67211 */ /* 0x000fc400078e08ff */
[----:B------:R-:W-:Y:S01]  /*5290*/  MOV R71, 0x8 ;  /* 0x0000000800477802 */ /* 0x000fe20000000f00 */
[----:B------:R-:W4:Y:S01]  /*52a0*/  LDSM.16.M88.4 R16, [R238] ;  /* 0x00000000ee10783b */ /* 0x000f220000000200 */
[C---:B------:R-:W-:Y:S02]  /*52b0*/  VIMNMX R164, R115.reuse, UR24, PT ;  /* 0x0000001873a47c48 */ /* 0x040fe4000bfe0100 */
[----:B------:R-:W-:Y:S01]  /*52c0*/  VIADDMNMX R71, R115, R71, UR24, PT ;  /* 0x0000001873477e46 */ /* 0x000fe2000b800147 */
[----:B------:R-:W4:Y:S01]  /*52d0*/  LDSM.16.M88.4 R40, [R239+0x3000] ;  /* 0x00300000ef28783b */ /* 0x000f220000000200 */
[C---:B------:R-:W-:Y:S02]  /*52e0*/  IADD3 R229, R238.reuse, 0x800, RZ ;  /* 0x00000800eee57810 */ /* 0x040fe40007ffe0ff */
[C---:B------:R-:W-:Y:S01]  /*52f0*/  IADD3 R228, R238.reuse, 0x1000, RZ ;  /* 0x00001000eee47810 */ /* 0x040fe20007ffe0ff */
[----:B------:R-:W-:Y:S01]  /*5300*/  LDSM.16.M88.4 R28, [R237] ;  /* 0x00000000ed1c783b */ /* 0x000fe20000000200 */
[----:B------:R-:W-:-:S02]  /*5310*/  IADD3 R227, R238, 0x1800, RZ ;  /* 0x00001800eee37810 */ /* 0x000fc40007ffe0ff */
[C---:B------:R-:W-:Y:S01]  /*5320*/  IADD3 R226, R238.reuse, 0x2000, RZ ;  /* 0x00002000eee27810 */ /* 0x040fe20007ffe0ff */
[----:B------:R-:W4:Y:S01]  /*5330*/  LDSM.16.M88.4 R20, [R166] ;  /* 0x00000000a614783b */ /* 0x000f220000000200 */
[C---:B------:R-:W-:Y:S02]  /*5340*/  IADD3 R225, R238.reuse, 0x2800, RZ ;  /* 0x00002800eee17810 */ /* 0x040fe40007ffe0ff */
[C---:B------:R-:W-:Y:S01]  /*5350*/  IADD3 R224, R238.reuse, 0x3000, RZ ;  /* 0x00003000eee07810 */ /* 0x040fe20007ffe0ff */
[C---:B-1----:R-:W-:Y:S01]  /*5360*/  HMMA.16816.F32 R32, R4.reuse, R44, RZ ;  /* 0x0000002c0420723c */ /* 0x042fe200000018ff */
[----:B------:R-:W1:Y:S01]  /*5370*/  LDSM.16.M88.4 R72, [R238+0x800] ;  /* 0x00080000ee48783b */ /* 0x000e620000000200 */
[C---:B------:R-:W-:Y:S02]  /*5380*/  IADD3 R223, R238.reuse, 0x3800, RZ ;  /* 0x00003800eedf7810 */ /* 0x040fe40007ffe0ff */
[C---:B------:R-:W-:Y:S01]  /*5390*/  IADD3 R222, R238.reuse, 0x4000, RZ ;  /* 0x00004000eede7810 */ /* 0x040fe20007ffe0ff */
[----:B------:R-:W1:Y:S01]  /*53a0*/  LDSM.16.M88.4 R52, [R233+0x3000] ;  /* 0x00300000e934783b */ /* 0x000e620000000200 */
[----:B------:R-:W-:Y:S01]  /*53b0*/  HMMA.16816.F32 R44, R4, R46, RZ ;  /* 0x0000002e042c723c */ /* 0x000fe200000018ff */
[----:B------:R-:W-:-:S02]  /*53c0*/  IADD3 R221, R238, 0x4800, RZ ;  /* 0x00004800eedd7810 */ /* 0x000fc40007ffe0ff */
[----:B------:R-:W1:Y:S01]  /*53d0*/  LDSM.16.M88.4 R48, [R166+0x800] ;  /* 0x00080000a630783b */ /* 0x000e620000000200 */
[C---:B------:R-:W-:Y:S02]  /*53e0*/  IADD3 R220, R238.reuse, 0x5000, RZ ;  /* 0x00005000eedc7810 */ /* 0x040fe40007ffe0ff */
[C---:B-----5:R-:W-:Y:S01]  /*53f0*/  HMMA.16816.F32 R24, R4.reuse, R56, RZ ;  /* 0x000000380418723c */ /* 0x060fe200000018ff */
[----:B------:R-:W0:Y:S01]  /*5400*/  LDGDEPBAR ;  /* 0x00000000000079af */ /* 0x000e220000000000 */
[C---:B------:R-:W-:Y:S02]  /*5410*/  IADD3 R219, R238.reuse, 0x5800, RZ ;  /* 0x00005800eedb7810 */ /* 0x040fe40007ffe0ff */
[C---:B------:R-:W-:Y:S02]  /*5420*/  IADD3 R218, R238.reuse, 0x6000, RZ ;  /* 0x00006000eeda7810 */ /* 0x040fe40007ffe0ff */
[----:B------:R-:W-:Y:S01]  /*5430*/  HMMA.16816.F32 R56, R4, R58, RZ ;  /* 0x0000003a0438723c */ /* 0x000fe200000018ff */
[----:B------:R-:W-:-:S02]  /*5440*/  IADD3 R217, R238, 0x6800, RZ ;  /* 0x00006800eed97810 */ /* 0x000fc40007ffe0ff */
[C---:B------:R-:W-:Y:S02]  /*5450*/  IADD3 R216, R238.reuse, 0x7000, RZ ;  /* 0x00007000eed87810 */ /* 0x040fe40007ffe0ff */
[----:B------:R-:W-:Y:S01]  /*5460*/  IADD3 R167, R238, 0x7800, RZ ;  /* 0x00007800eea77810 */ /* 0x000fe20007ffe0ff */
[C---:B--2---:R-:W-:Y:S06]  /*5470*/  HMMA.16816.F32 R32, R12.reuse, R36, R32 ;  /* 0x000000240c20723c */ /* 0x044fec0000001820 */
[C---:B------:R-:W-:Y:S01]  /*5480*/  HMMA.16816.F32 R44, R12.reuse, R38, R44 ;  /* 0x000000260c2c723c */ /* 0x040fe2000000182c */
[----:B------:R-:W-:Y:S05]  /*5490*/  LDSM.16.M88.4 R36, [R239+0x3800] ;  /* 0x00380000ef24783b */ /* 0x000fea0000000200 */
[C---:B---3--:R-:W-:Y:S06]  /*54a0*/  HMMA.16816.F32 R24, R12.reuse, R76, R24 ;  /* 0x0000004c0c18723c */ /* 0x048fec0000001818 */
[----:B------:R-:W-:Y:S01]  /*54b0*/  HMMA.16816.F32 R56, R12, R78, R56 ;  /* 0x0000004e0c38723c */ /* 0x000fe20000001838 */
[----:B------:R-:W2:Y:S05]  /*54c0*/  LDSM.16.M88.4 R76, [R238+0x1000] ;  /* 0x00100000ee4c783b */ /* 0x000eaa0000000200 */
[C---:B----4-:R-:W-:Y:S06]  /*54d0*/  HMMA.16816.F32 R32, R8.reuse, R16, R32 ;  /* 0x000000100820723c */ /* 0x050fec0000001820 */
[----:B------:R-:W-:Y:S06]  /*54e0*/  HMMA.16816.F32 R44, R8, R18, R44 ;  /* 0x00000012082c723c */ /* 0x000fec000000182c */
[C---:B------:R-:W-:Y:S06]  /*54f0*/  HMMA.16816.F32 R16, R4.reuse, R40, RZ ;  /* 0x000000280410723c */ /* 0x040fec00000018ff */
[----:B------:R-:W-:Y:S06]  /*5500*/  HMMA.16816.F32 R40, R4, R42, RZ ;  /* 0x0000002a0428723c */ /* 0x000fec00000018ff */
[----:B------:R-:W-:Y:S06]  /*5510*/  HMMA.16816.F32 R32, R28, R20, R32 ;  /* 0x000000141c20723c */ /* 0x000fec0000001820 */
[----:B-1----:R-:W-:Y:S06]  /*5520*/  HMMA.16816.F32 R24, R8, R72, R24 ;  /* 0x000000480818723c */ /* 0x002fec0000001818 */
[----:B------:R-:W-:Y:S01]  /*5530*/  HMMA.16816.F32 R44, R28, R22, R44 ;  /* 0x000000161c2c723c */ /* 0x000fe2000000182c */
[----:B------:R-:W-:Y:S05]  /*5540*/  LDSM.16.M88.4 R20, [R233+0x3800] ;  /* 0x00380000e914783b */ /* 0x000fea0000000200 */
[----:B------:R-:W-:Y:S01]  /*5550*/  HMMA.16816.F32 R56, R8, R74, R56 ;  /* 0x0000004a0838723c */ /* 0x000fe20000001838 */
[----:B------:R-:W1:Y:S05]  /*5560*/  LDSM.16.M88.4 R72, [R166+0x1000] ;  /* 0x00100000a648783b */ /* 0x000e6a0000000200 */
[C---:B------:R-:W-:Y:S01]  /*5570*/  HMMA.16816.F32 R16, R12.reuse, R52, R16 ;  /* 0x000000340c10723c */ /* 0x040fe20000001810 */
[----:B------:R-:W-:Y:S01]  /*5580*/  FMUL.FTZ R33, R33, UR16 ;  /* 0x0000001021217c20 */ /* 0x000fe20008410000 */
[----:B------:R-:W-:Y:S01]  /*5590*/  FMUL.FTZ R34, R34, UR16 ;  /* 0x0000001022227c20 */ /* 0x000fe20008410000 */
[----:B------:R-:W-:Y:S01]  /*55a0*/  FMUL.FTZ R35, R35, UR16 ;  /* 0x0000001023237c20 */ /* 0x000fe20008410000 */
[----:B------:R-:W-:Y:S01]  /*55b0*/  FMUL.FTZ R0, R32, UR16 ;  /* 0x0000001020007c20 */ /* 0x000fe20008410000 */
[----:B------:R-:W3:Y:S01]  /*55c0*/  MUFU.TANH R112, R33 ;  /* 0x0000002100707308 */ /* 0x000ee20000002400 */
[----:B------:R-:W-:Y:S01]  /*55d0*/  HMMA.16816.F32 R40, R12, R54, R40 ;  /* 0x000000360c28723c */ /* 0x000fe20000001828 */
[----:B------:R-:W-:Y:S05]  /*55e0*/  LDSM.16.M88.4 R52, [R239+0x4000] ;  /* 0x00400000ef34783b */ /* 0x000fea0000000200 */
[C---:B------:R-:W-:Y:S01]  /*55f0*/  HMMA.16816.F32 R24, R28.reuse, R48, R24 ;  /* 0x000000301c18723c */ /* 0x040fe20000001818 */
[----:B------:R-:W4:Y:S01]  /*5600*/  MUFU.TANH R111, R34 ;  /* 0x00000022006f7308 */ /* 0x000f220000002400 */
[----:B------:R-:W-:Y:S01]  /*5610*/  FMUL.FTZ R44, R44, UR16 ;  /* 0x000000102c2c7c20 */ /* 0x000fe20008410000 */
[----:B------:R-:W-:Y:S01]  /*5620*/  FMUL.FTZ R45, R45, UR16 ;  /* 0x000000102d2d7c20 */ /* 0x000fe20008410000 */
[----:B------:R-:W-:Y:S01]  /*5630*/  FMUL.FTZ R46, R46, UR16 ;  /* 0x000000102e2e7c20 */ /* 0x000fe20008410000 */
[----:B------:R-:W-:Y:S01]  /*5640*/  FMUL.FTZ R47, R47, UR16 ;  /* 0x000000102f2f7c20 */ /* 0x000fe20008410000 */
[----:B------:R-:W-:Y:S01]  /*5650*/  HMMA.16816.F32 R56, R28, R50, R56 ;  /* 0x000000321c38723c */ /* 0x000fe20000001838 */
[----:B------:R-:W5:Y:S02]  /*5660*/  LDSM.16.M88.4 R48, [R238+0x1800] ;  /* 0x00180000ee30783b */ /* 0x000f640000000200 */
[----:B------:R3:W1:Y:S03]  /*5670*/  MUFU.TANH R110, R35 ;  /* 0x00000023006e7308 */ /* 0x0006660000002400 */
[C---:B--2---:R-:W-:Y:S05]  /*5680*/  HMMA.16816.F32 R16, R8.reuse, R76, R16 ;  /* 0x0000004c0810723c */ /* 0x044fea0000001810 */
[----:B------:R-:W2:Y:S01]  /*5690*/  MUFU.TANH R109, R44 ;  /* 0x0000002c006d7308 */ /* 0x000ea20000002400 */
[----:B------:R-:W-:Y:S01]  /*56a0*/  HMMA.16816.F32 R40, R8, R78, R40 ;  /* 0x0000004e0828723c */ /* 0x000fe20000001828 */
[----:B------:R-:W4:Y:S05]  /*56b0*/  LDSM.16.M88.4 R76, [R166+0x1800] ;  /* 0x00180000a64c783b */ /* 0x000f2a0000000200 */
[----:B------:R-:W-:Y:S01]  /*56c0*/  FMUL.FTZ R24, R24, UR16 ;  /* 0x0000001018187c20 */ /* 0x000fe20008410000 */
[----:B------:R-:W2:Y:S01]  /*56d0*/  MUFU.TANH R108, R45 ;  /* 0x0000002d006c7308 */ /* 0x000ea20000002400 */
[C---:B---3--:R-:W-:Y:S01]  /*56e0*/  HMMA.16816.F32 R32, R4.reuse, R36, RZ ;  /* 0x000000240420723c */ /* 0x048fe200000018ff */
[----:B------:R-:W-:Y:S01]  /*56f0*/  FMUL.FTZ R25, R25, UR16 ;  /* 0x0000001019197c20 */ /* 0x000fe20008410000 */
[----:B------:R-:W-:Y:S01]  /*5700*/  FMUL.FTZ R26, R26, UR16 ;  /* 0x000000101a1a7c20 */ /* 0x000fe20008410000 */
[----:B------:R-:W-:Y:S01]  /*5710*/  FMUL.FTZ R27, R27, UR16 ;  /* 0x000000101b1b7c20 */ /* 0x000fe20008410000 */
[----:B------:R-:W-:Y:S01]  /*5720*/  FMUL.FTZ R56, R56, UR16 ;  /* 0x0000001038387c20 */ /* 0x000fe20008410000 */
[----:B------:R-:W-:Y:S01]  /*5730*/  FMUL.FTZ R57, R57, UR16 ;  /* 0x0000001039397c20 */ /* 0x000fe20008410000 */
[----:B------:R-:W-:Y:S01]  /*5740*/  HMMA.16816.F32 R36, R4, R38, RZ ;  /* 0x000000260424723c */ /* 0x000fe200000018ff */
[----:B------:R-:W3:Y:S01]  /*5750*/  MUFU.TANH R107, R46 ;  /* 0x0000002e006b7308 */ /* 0x000ee20000002400 */
[----:B------:R-:W-:Y:S01]  /*5760*/  FMUL.FTZ R58, R58, UR16 ;  /* 0x000000103a3a7c20 */ /* 0x000fe20008410000 */
[----:B------:R-:W-:-:S03]  /*5770*/  FMUL.FTZ R59, R59, UR16 ;  /* 0x000000103b3b7c20 */ /* 0x000fc60008410000 */
[C---:B-1----:R-:W-:Y:S03]  /*5780*/  HMMA.16816.F32 R16, R28.reuse, R72, R16 ;  /* 0x000000481c10723c */ /* 0x042fe60000001810 */
[----:B------:R1:W1:Y:S03]  /*5790*/  MUFU.TANH R106, R47 ;  /* 0x0000002f006a7308 */ /* 0x0002660000002400 */
[----:B------:R-:W-:Y:S01]  /*57a0*/  HMMA.16816.F32 R40, R28, R74, R40 ;  /* 0x0000004a1c28723c */ /* 0x000fe20000001828 */
[----:B------:R-:W-:Y:S04]  /*57b0*/  LDSM.16.M88.4 R72, [R238+0x2000] ;  /* 0x00200000ee48783b */ /* 0x000fe80000000200 */
[----:B------:R-:W2:Y:S01]  /*57c0*/  MUFU.TANH R105, R24 ;  /* 0x0000001800697308 */ /* 0x000ea20000002400 */
[C---:B------:R-:W-:Y:S06]  /*57d0*/  HMMA.16816.F32 R32, R12.reuse, R20, R32 ;  /* 0x000000140c20723c */ /* 0x040fec0000001820 */
[----:B------:R-:W-:Y:S01]  /*57e0*/  HMMA.16816.F32 R36, R12, R22, R36 ;  /* 0x000000160c24723c */ /* 0x000fe20000001824 */
[----:B------:R-:W-:Y:S01]  /*57f0*/  LDSM.16.M88.4 R20, [R239+0x4800] ;  /* 0x00480000ef14783b */ /* 0x000fe20000000200 */
[----:B------:R-:W2:Y:S03]  /*5800*/  MUFU.TANH R104, R25 ;  /* 0x0000001900687308 */ /* 0x000ea60000002400 */
[----:B-1----:R-:W1:Y:S01]  /*5810*/  LDSM.16.M88.4 R44, [R233+0x4000] ;  /* 0x00400000e92c783b */ /* 0x002e620000000200 */
[----:B------:R-:W-:Y:S01]  /*5820*/  FMUL.FTZ R16, R16, UR16 ;  /* 0x0000001010107c20 */ /* 0x000fe20008410000 */
[----:B------:R-:W-:Y:S01]  /*5830*/  FMUL.FTZ R17, R17, UR16 ;  /* 0x0000001011117c20 */ /* 0x000fe20008410000 */
[----:B------:R-:W-:Y:S01]  /*5840*/  FMUL.FTZ R18, R18, UR16 ;  /* 0x0000001012127c20 */ /* 0x000fe20008410000 */
[----:B------:R-:W-:Y:S01]  /*5850*/  FMUL.FTZ R19, R19, UR16 ;  /* 0x0000001013137c20 */ /* 0x000fe20008410000 */
[----:B------:R-:W1:Y:S02]  /*5860*/  MUFU.TANH R103, R26 ;  /* 0x0000001a00677308 */ /* 0x000e640000002400 */
[----:B------:R-:W-:Y:S01]  /*5870*/  FMUL.FTZ R40, R40, UR16 ;  /* 0x0000001028287c20 */ /* 0x000fe20008410000 */
[----:B------:R-:W-:Y:S01]  /*5880*/  FMUL.FTZ R41, R41, UR16 ;  /* 0x0000001029297c20 */ /* 0x000fe20008410000 */
[----:B------:R-:W-:Y:S01]  /*5890*/  FMUL.FTZ R42, R42, UR16 ;  /* 0x000000102a2a7c20 */ /* 0x000fe20008410000 */
[----:B------:R-:W-:-:S03]  /*58a0*/  FMUL.FTZ R43, R43, UR16 ;  /* 0x000000102b2b7c20 */ /* 0x000fc60008410000 */
[----:B------:R3:W1:Y:S01]  /*58b0*/  MUFU.TANH R102, R27 ;  /* 0x0000001b00667308 */ /* 0x0006620000002400 */
[C---:B-----5:R-:W-:Y:S06]  /*58c0*/  HMMA.16816.F32 R32, R8.reuse, R48, R32 ;  /* 0x000000300820723c */ /* 0x060fec0000001820 */
[----:B------:R-:W-:Y:S01]  /*58d0*/  HMMA.16816.F32 R36, R8, R50, R36 ;  /* 0x000000320824723c */ /* 0x000fe20000001824 */
[----:B------:R-:W1:Y:S01]  /*58e0*/  MUFU.TANH R101, R56 ;  /* 0x0000003800657308 */ /* 0x000e620000002400 */
[----:B------:R-:W5:Y:S07]  /*58f0*/  LDSM.16.M88.4 R48, [R166+0x2000] ;  /* 0x00200000a630783b */ /* 0x000f6e0000000200 */
[----:B------:R-:W1:Y:S01]  /*5900*/  MUFU.TANH R100, R57 ;  /* 0x0000003900647308 */ /* 0x000e620000002400 */
[C---:B---3--:R-:W-:Y:S06]  /*5910*/  HMMA.16816.F32 R24, R4.reuse, R52, RZ ;  /* 0x000000340418723c */ /* 0x048fec00000018ff */
[----:B------:R-:W-:Y:S01]  /*5920*/  HMMA.16816.F32 R52, R4, R54, RZ ;  /* 0x000000360434723c */ /* 0x000fe200000018ff */
[----:B------:R-:W3:Y:S05]  /*5930*/  MUFU.TANH R99, R58 ;  /* 0x0000003a00637308 */ /* 0x000eea0000002400 */
[C---:B----4-:R-:W-:Y:S03]  /*5940*/  HMMA.16816.F32 R32, R28.reuse, R76, R32 ;  /* 0x0000004c1c20723c */ /* 0x050fe60000001820 */
[----:B------:R4:W2:Y:S03]  /*5950*/  MUFU.TANH R98, R59 ;  /* 0x0000003b00627308 */ /* 0x0008a60000002400 */
[----:B------:R-:W-:Y:S01]  /*5960*/  HMMA.16816.F32 R36, R28, R78, R36 ;  /* 0x0000004e1c24723c */ /* 0x000fe20000001824 */
[----:B------:R-:W-:Y:S04]  /*5970*/  LDSM.16.M88.4 R76, [R233+0x5000] ;  /* 0x00500000e94c783b */ /* 0x000fe80000000200 */
[----:B------:R-:W2:Y:S01]  /*5980*/  MUFU.TANH R97, R16 ;  /* 0x0000001000617308 */ /* 0x000ea20000002400 */
[C---:B-1----:R-:W-:Y:S06]  /*5990*/  HMMA.16816.F32 R24, R12.reuse, R44, R24 ;  /* 0x0000002c0c18723c */ /* 0x042fec0000001818 */
[----:B------:R-:W-:Y:S01]  /*59a0*/  HMMA.16816.F32 R52, R12, R46, R52 ;  /* 0x0000002e0c34723c */ /* 0x000fe20000001834 */
[----:B------:R-:W-:Y:S01]  /*59b0*/  LDSM.16.M88.4 R44, [R239+0x5000] ;  /* 0x00500000ef2c783b */ /* 0x000fe20000000200 */
[----:B------:R-:W1:Y:S03]  /*59c0*/  MUFU.TANH R96, R17 ;  /* 0x0000001100607308 */ /* 0x000e660000002400 */
[----:B----4-:R-:W4:Y:S01]  /*59d0*/  LDSM.16.M88.4 R56, [R233+0x4800] ;  /* 0x00480000e938783b */ /* 0x010f220000000200 */
        /* <DEDUP_REMOVED lines=10> */
[C---:B------:R-:W-:Y:S06]  /*5a80*/  HMMA.16816.F32 R24, R8.reuse, R72, R24 ;  /* 0x000000480818723c */ /* 0x040fec0000001818 */
[----:B------:R-:W-:Y:S01]  /*5a90*/  HMMA.16816.F32 R52, R8, R74, R52 ;  /* 0x0000004a0834723c */ /* 0x000fe20000001834 */
[----:B------:R-:W1:Y:S01]  /*5aa0*/  MUFU.TANH R93, R40 ;  /* 0x00000028005d7308 */ /* 0x000e620000002400 */
[----:B------:R-:W-:Y:S07]  /*5ab0*/  LDSM.16.M88.4 R72, [R166+0x2800] ;  /* 0x00280000a648783b */ /* 0x000fee0000000200 */
[----:B------:R-:W1:Y:S01]  /*5ac0*/  MUFU.TANH R92, R41 ;  /* 0x00000029005c7308 */ /* 0x000e620000002400 */
[C---:B---3--:R-:W-:Y:S06]  /*5ad0*/  HMMA.16816.F32 R16, R4.reuse, R20, RZ ;  /* 0x000000140410723c */ /* 0x048fec00000018ff */
[----:B------:R-:W-:Y:S01]  /*5ae0*/  HMMA.16816.F32 R20, R4, R22, RZ ;  /* 0x000000160414723c */ /* 0x000fe200000018ff */
[----:B------:R-:W3:Y:S05]  /*5af0*/  MUFU.TANH R91, R42 ;  /* 0x0000002a005b7308 */ /* 0x000eea0000002400 */
[C---:B-----5:R-:W-:Y:S03]  /*5b00*/  HMMA.16816.F32 R24, R28.reuse, R48, R24 ;  /* 0x000000301c18723c */ /* 0x060fe60000001818 */
[----:B------:R5:W1:Y:S03]  /*5b10*/  MUFU.TANH R90, R43 ;  /* 0x0000002b005a7308 */ /* 0x000a660000002400 */
[----:B------:R-:W-:Y:S01]  /*5b20*/  HMMA.16816.F32 R52, R28, R50, R52 ;  /* 0x000000321c34723c */ /* 0x000fe20000001834 */
[----:B------:R-:W-:Y:S04]  /*5b30*/  LDSM.16.M88.4 R48, [R233+0x5800] ;  /* 0x00580000e930783b */ /* 0x000fe80000000200 */
[----:B------:R-:W1:Y:S01]  /*5b40*/  MUFU.TANH R89, R32 ;  /* 0x0000002000597308 */ /* 0x000e620000002400 */
[C---:B----4-:R-:W-:Y:S06]  /*5b50*/  HMMA.16816.F32 R16, R12.reuse, R56, R16 ;  /* 0x000000380c10723c */ /* 0x050fec0000001810 */
[----:B------:R-:W-:Y:S01]  /*5b60*/  HMMA.16816.F32 R20, R12, R58, R20 ;  /* 0x0000003a0c14723c */ /* 0x000fe20000001814 */
[----:B------:R-:W4:Y:S01]  /*5b70*/  MUFU.TANH R88, R33 ;  /* 0x0000002100587308 */ /* 0x000f220000002400 */
[----:B-----5:R-:W5:Y:S04]  /*5b80*/  LDSM.16.M88.4 R40, [R238+0x2800] ;  /* 0x00280000ee28783b */ /* 0x020f680000000200 */
[----:B------:R-:W2:Y:S01]  /*5b90*/  LDSM.16.M88.4 R56, [R239+0x5800] ;  /* 0x00580000ef38783b */ /* 0x000ea20000000200 */
[----:B------:R-:W-:Y:S01]  /*5ba0*/  FMUL.FTZ R24, R24, UR16 ;  /* 0x0000001018187c20 */ /* 0x000fe20008410000 */
[----:B------:R-:W-:Y:S01]  /*5bb0*/  FMUL.FTZ R25, R25, UR16 ;  /* 0x0000001019197c20 */ /* 0x000fe20008410000 */
[----:B------:R-:W1:Y:S01]  /*5bc0*/  MUFU.TANH R87, R34 ;  /* 0x0000002200577308 */ /* 0x000e620000002400 */
[----:B------:R-:W-:Y:S01]  /*5bd0*/  FMUL.FTZ R26, R26, UR16 ;  /* 0x000000101a1a7c20 */ /* 0x000fe20008410000 */
[----:B------:R-:W-:Y:S01]  /*5be0*/  FMUL.FTZ R2, R27, UR16 ;  /* 0x000000101b027c20 */ /* 0x000fe20008410000 */
[----:B------:R-:W-:Y:S01]  /*5bf0*/  FMUL.FTZ R52, R52, UR16 ;  /* 0x0000001034347c20 */ /* 0x000fe20008410000 */
[----:B------:R-:W-:Y:S01]  /*5c00*/  FMUL.FTZ R53, R53, UR16 ;  /* 0x0000001035357c20 */ /* 0x000fe20008410000 */
[----:B------:R-:W-:Y:S01]  /*5c10*/  FMUL.FTZ R54, R54, UR16 ;  /* 0x0000001036367c20 */ /* 0x000fe20008410000 */
[----:B------:R-:W-:-:S02]  /*5c20*/  FMUL.FTZ R55, R55, UR16 ;  /* 0x0000001037377c20 */ /* 0x000fc40008410000 */
[----:B------:R3:W1:Y:S08]  /*5c30*/  MUFU.TANH R86, R35 ;  /* 0x0000002300567308 */ /* 0x0006700000002400 */
[----:B------:R-:W1:Y:S08]  /*5c40*/  MUFU.TANH R85, R36 ;  /* 0x0000002400557308 */ /* 0x000e700000002400 */
[----:B------:R-:W1:Y:S01]  /*5c50*/  MUFU.TANH R84, R37 ;  /* 0x0000002500547308 */ /* 0x000e620000002400 */
[C---:B---3--:R-:W-:Y:S06]  /*5c60*/  HMMA.16816.F32 R32, R4.reuse, R44, RZ ;  /* 0x0000002c0420723c */ /* 0x048fec00000018ff */
[----:B------:R-:W-:Y:S01]  /*5c70*/  HMMA.16816.F32 R44, R4, R46, RZ ;  /* 0x0000002e042c723c */ /* 0x000fe200000018ff */
[----:B------:R-:W3:Y:S05]  /*5c80*/  MUFU.TANH R83, R38 ;  /* 0x0000002600537308 */ /* 0x000eea0000002400 */
[C---:B-----5:R-:W-:Y:S03]  /*5c90*/  HMMA.16816.F32 R16, R8.reuse, R40, R16 ;  /* 0x000000280810723c */ /* 0x060fe60000001810 */
[----:B------:R5:W1:Y:S03]  /*5ca0*/  MUFU.TANH R82, R39 ;  /* 0x0000002700527308 */ /* 0x000a660000002400 */
[----:B------:R-:W-:Y:S05]  /*5cb0*/  HMMA.16816.F32 R20, R8, R42, R20 ;  /* 0x0000002a0814723c */ /* 0x000fea0000001814 */
[----:B------:R-:W1:Y:S01]  /*5cc0*/  MUFU.TANH R81, R24 ;  /* 0x0000001800517308 */ /* 0x000e620000002400 */
[C---:B------:R-:W-:Y:S06]  /*5cd0*/  HMMA.16816.F32 R32, R12.reuse, R76, R32 ;  /* 0x0000004c0c20723c */ /* 0x040fec0000001820 */
[----:B------:R-:W-:Y:S01]  /*5ce0*/  HMMA.16816.F32 R44, R12, R78, R44 ;  /* 0x0000004e0c2c723c */ /* 0x000fe2000000182c */
[----:B------:R-:W-:Y:S01]  /*5cf0*/  LDSM.16.M88.4 R76, [R239+0x6000] ;  /* 0x00600000ef4c783b */ /* 0x000fe20000000200 */
[----:B------:R-:W1:Y:S03]  /*5d00*/  MUFU.TANH R80, R25 ;  /* 0x0000001900507308 */ /* 0x000e660000002400 */
[----:B-----5:R-:W5:Y:S01]  /*5d10*/  LDSM.16.M88.4 R36, [R238+0x3000] ;  /* 0x00300000ee24783b */ /* 0x020f620000000200 */
[C---:B------:R-:W-:Y:S04]  /*5d20*/  HMMA.16816.F32 R16, R28.reuse, R72, R16 ;  /* 0x000000481c10723c */ /* 0x040fe80000001810 */
[----:B------:R4:W1:Y:S02]  /*5d30*/  MUFU.TANH R63, R26 ;  /* 0x0000001a003f7308 */ /* 0x0008640000002400 */
[----:B------:R-:W-:Y:S01]  /*5d40*/  HMMA.16816.F32 R20, R28, R74, R20 ;  /* 0x0000004a1c14723c */ /* 0x000fe20000001814 */
[----:B------:R-:W-:Y:S05]  /*5d50*/  LDSM.16.M88.4 R72, [R233+0x6000] ;  /* 0x00600000e948783b */ /* 0x000fea0000000200 */
[C---:B--2---:R-:W-:Y:S01]  /*5d60*/  HMMA.16816.F32 R40, R4.reuse, R56, RZ ;  /* 0x000000380428723c */ /* 0x044fe200000018ff */
[----:B------:R-:W2:Y:S05]  /*5d70*/  MUFU.TANH R113, R52 ;  /* 0x0000003400717308 */ /* 0x000eaa0000002400 */
[----:B------:R-:W-:Y:S01]  /*5d80*/  HMMA.16816.F32 R56, R4, R58, RZ ;  /* 0x0000003a0438723c */ /* 0x000fe200000018ff */
[----:B----4-:R-:W4:Y:S02]  /*5d90*/  LDSM.16.M88.4 R24, [R166+0x3000] ;  /* 0x00300000a618783b */ /* 0x010f240000000200 */
[----:B------:R-:W1:Y:S03]  /*5da0*/  MUFU.TANH R114, R53 ;  /* 0x0000003500727308 */ /* 0x000e660000002400 */
[----:B------:R-:W-:Y:S01]  /*5db0*/  FMUL.FTZ R16, R16, UR16 ;  /* 0x0000001010107c20 */ /* 0x000fe20008410000 */
[----:B------:R-:W-:Y:S01]  /*5dc0*/  FMUL.FTZ R17, R17, UR16 ;  /* 0x0000001011117c20 */ /* 0x000fe20008410000 */
[----:B------:R-:W-:Y:S01]  /*5dd0*/  FMUL.FTZ R18, R18, UR16 ;  /* 0x0000001012127c20 */ /* 0x000fe20008410000 */
[----:B------:R-:W-:-:S02]  /*5de0*/  FMUL.FTZ R19, R19, UR16 ;  /* 0x0000001013137c20 */ /* 0x000fc40008410000 */
[----:B------:R-:W1:Y:S01]  /*5df0*/  MUFU.TANH R116, R54 ;  /* 0x0000003600747308 */ /* 0x000e620000002400 */
[----:B------:R-:W-:Y:S01]  /*5e00*/  FMUL.FTZ R20, R20, UR16 ;  /* 0x0000001014147c20 */ /* 0x000fe20008410000 */
[----:B------:R-:W-:Y:S01]  /*5e10*/  FMUL.FTZ R21, R21, UR16 ;  /* 0x0000001015157c20 */ /* 0x000fe20008410000 */
[----:B------:R-:W-:Y:S01]  /*5e20*/  FMUL.FTZ R22, R22, UR16 ;  /* 0x0000001016167c20 */ /* 0x000fe20008410000 */
[----:B------:R-:W-:-:S03]  /*5e30*/  FMUL.FTZ R23, R23, UR16 ;  /* 0x0000001017177c20 */ /* 0x000fc60008410000 */
[----:B------:R-:W-:Y:S01]  /*5e40*/  HMMA.16816.F32 R40, R12, R48, R40 ;  /* 0x000000300c28723c */ /* 0x000fe20000001828 */
[----:B------:R3:W1:Y:S05]  /*5e50*/  MUFU.TANH R118, R55 ;  /* 0x0000003700767308 */ /* 0x00066a0000002400 */
[C---:B-----5:R-:W-:Y:S03]  /*5e60*/  HMMA.16816.F32 R32, R8.reuse, R36, R32 ;  /* 0x000000240820723c */ /* 0x060fe60000001820 */
[----:B------:R-:W1:Y:S03]  /*5e70*/  MUFU.TANH R119, R16 ;  /* 0x0000001000777308 */ /* 0x000e660000002400 */
[----:B------:R-:W-:Y:S01]  /*5e80*/  HMMA.16816.F32 R44, R8, R38, R44 ;  /* 0x00000026082c723c */ /* 0x000fe2000000182c */
[----:B------:R-:W-:Y:S04]  /*5e90*/  LDSM.16.M88.4 R36, [R166+0x3800] ;  /* 0x00380000a624783b */ /* 0x000fe80000000200 */
[----:B------:R-:W1:Y:S01]  /*5ea0*/  MUFU.TANH R120, R17 ;  /* 0x0000001100787308 */ /* 0x000e620000002400 */
[----:B---3--:R-:W3:Y:S01]  /*5eb0*/  LDSM.16.M88.4 R52, [R238+0x3800] ;  /* 0x00380000ee34783b */ /* 0x008ee20000000200 */
[----:B------:R-:W-:Y:S03]  /*5ec0*/  HMMA.16816.F32 R56, R12, R50, R56 ;  /* 0x000000320c38723c */ /* 0x000fe60000001838 */
[----:B------:R-:W5:Y:S03]  /*5ed0*/  LDSM.16.M88.4 R48, [R239+0x6800] ;  /* 0x00680000ef30783b */ /* 0x000f660000000200 */
[----:B------:R-:W1:Y:S05]  /*5ee0*/  MUFU.TANH R121, R18 ;  /* 0x0000001200797308 */ /* 0x000e6a0000002400 */
[C---:B----4-:R-:W-:Y:S03]  /*5ef0*/  HMMA.16816.F32 R32, R28.reuse, R24, R32 ;  /* 0x000000181c20723c */ /* 0x050fe60000001820 */
[----:B------:R4:W1:Y:S03]  /*5f00*/  MUFU.TANH R122, R19 ;  /* 0x00000013007a7308 */ /* 0x0008660000002400 */
[----:B------:R-:W-:Y:S01]  /*5f10*/  HMMA.16816.F32 R44, R28, R26, R44 ;  /* 0x0000001a1c2c723c */ /* 0x000fe2000000182c */
[----:B------:R-:W-:Y:S04]  /*5f20*/  LDSM.16.M88.4 R24, [R233+0x6800] ;  /* 0x00680000e918783b */ /* 0x000fe80000000200 */
[----:B------:R-:W1:Y:S08]  /*5f30*/  MUFU.TANH R123, R20 ;  /* 0x00000014007b7308 */ /* 0x000e700000002400 */
[----:B------:R-:W1:Y:S01]  /*5f40*/  MUFU.TANH R124, R21 ;  /* 0x00000015007c7308 */ /* 0x000e620000002400 */
[C---:B----4-:R-:W-:Y:S04]  /*5f50*/  HMMA.16816.F32 R16, R4.reuse, R76, RZ ;  /* 0x0000004c0410723c */ /* 0x050fe800000018ff */
[----:B------:R-:W-:Y:S01]  /*5f60*/  FMUL.FTZ R32, R32, UR16 ;  /* 0x0000001020207c20 */ /* 0x000fe20008410000 */
[----:B------:R-:W-:Y:S01]  /*5f70*/  FMUL.FTZ R33, R33, UR16 ;  /* 0x0000001021217c20 */ /* 0x000fe20008410000 */
[----:B------:R-:W-:Y:S01]  /*5f80*/  FMUL.FTZ R34, R34, UR16 ;  /* 0x0000001022227c20 */ /* 0x000fe20008410000 */
[----:B------:R-:W-:Y:S01]  /*5f90*/  HMMA.16816.F32 R76, R4, R78, RZ ;  /* 0x0000004e044c723c */ /* 0x000fe200000018ff */
[----:B------:R-:W4:Y:S01]  /*5fa0*/  MUFU.TANH R125, R22 ;  /* 0x00000016007d7308 */ /* 0x000f220000002400 */
[----:B------:R-:W-:Y:S01]  /*5fb0*/  FMUL.FTZ R35, R35, UR16 ;  /* 0x0000001023237c20 */ /* 0x000fe20008410000 */
[----:B------:R-:W-:Y:S01]  /*5fc0*/  FMUL.FTZ R44, R44, UR16 ;  /* 0x000000102c2c7c20 */ /* 0x000fe20008410000 */
[----:B------:R-:W-:Y:S01]  /*5fd0*/  FMUL.FTZ R45, R45, UR16 ;  /* 0x000000102d2d7c20 */ /* 0x000fe20008410000 */
[----:B------:R-:W-:Y:S01]  /*5fe0*/  FMUL.FTZ R46, R46, UR16 ;  /* 0x000000102e2e7c20 */ /* 0x000fe20008410000 */
[----:B---3--:R-:W-:Y:S01]  /*5ff0*/  HMMA.16816.F32 R40, R8, R52, R40 ;  /* 0x000000340828723c */ /* 0x008fe20000001828 */
[----:B------:R-:W-:-:S02]  /*6000*/  FMUL.FTZ R47, R47, UR16 ;  /* 0x000000102f2f7c20 */ /* 0x000fc40008410000 */
[----:B------:R3:W1:Y:S03]  /*6010*/  MUFU.TANH R126, R23 ;  /* 0x00000017007e7308 */ /* 0x0006660000002400 */
[----:B------:R-:W-:Y:S01]  /*6020*/  HMMA.16816.F32 R56, R8, R54, R56 ;  /* 0x000000360838723c */ /* 0x000fe20000001838 */
[----:B------:R-:W-:Y:S04]  /*6030*/  LDSM.16.M88.4 R52, [R166+0x4000] ;  /* 0x00400000a634783b */ /* 0x000fe80000000200 */
[----:B------:R-:W1:Y:S01]  /*6040*/  MUFU.TANH R127, R32 ;  /* 0x00000020007f7308 */ /* 0x000e620000002400 */
[C---:B------:R-:W-:Y:S06]  /*6050*/  HMMA.16816.F32 R16, R12.reuse, R72, R16 ;  /* 0x000000480c10723c */ /* 0x040fec0000001810 */
[----:B------:R-:W-:Y:S01]  /*6060*/  HMMA.16816.F32 R76, R12, R74, R76 ;  /* 0x0000004a0c4c723c */ /* 0x000fe2000000184c */
[----:B------:R-:W-:Y:S01]  /*6070*/  LDSM.16.M88.4 R72, [R239+0x7000] ;  /* 0x00700000ef48783b */ /* 0x000fe20000000200 */
[----:B------:R-:W1:Y:S03]  /*6080*/  MUFU.TANH R128, R33 ;  /* 0x0000002100807308 */ /* 0x000e660000002400 */
[----:B---3--:R-:W3:Y:S01]  /*6090*/  LDSM.16.M88.4 R20, [R238+0x4000] ;  /* 0x00400000ee14783b */ /* 0x008ee20000000200 */
[C---:B------:R-:W-:Y:S04]  /*60a0*/  HMMA.16816.F32 R40, R28.reuse, R36, R40 ;  /* 0x000000241c28723c */ /* 0x040fe80000001828 */
[----:B------:R-:W1:Y:S02]  /*60b0*/  MUFU.TANH R129, R34 ;  /* 0x0000002200817308 */ /* 0x000e640000002400 */
[----:B------:R-:W-:Y:S01]  /*60c0*/  HMMA.16816.F32 R56, R28, R38, R56 ;  /* 0x000000261c38723c */ /* 0x000fe20000001838 */
[----:B------:R-:W2:Y:S05]  /*60d0*/  LDSM.16.M88.4 R36, [R238+0x4800] ;  /* 0x00480000ee24783b */ /* 0x000eaa0000000200 */
[----:B------:R5:W1:Y:S08]  /*60e0*/  MUFU.TANH R130, R35 ;  /* 0x0000002300827308 */ /* 0x000a700000002400 */
[----:B------:R-:W1:Y:S04]  /*60f0*/  MUFU.TANH R131, R44 ;  /* 0x0000002c00837308 */ /* 0x000e680000002400 */
[----:B------:R-:W-:Y:S01]  /*6100*/  FMUL.FTZ R40, R40, UR16 ;  /* 0x0000001028287c20 */ /* 0x000fe20008410000 */
[----:B------:R-:W-:Y:S01]  /*6110*/  FMUL.FTZ R41, R41, UR16 ;  /* 0x0000001029297c20 */ /* 0x000fe20008410000 */
[----:B------:R-:W-:Y:S01]  /*6120*/  FMUL.FTZ R42, R42, UR16 ;  /* 0x000000102a2a7c20 */ /* 0x000fe20008410000 */
[----:B------:R-:W-:Y:S01]  /*6130*/  FMUL.FTZ R43, R43, UR16 ;  /* 0x000000102b2b7c20 */ /* 0x000fe20008410000 */
[----:B------:R-:W1:Y:S01]  /*6140*/  MUFU.TANH R132, R45 ;  /* 0x0000002d00847308 */ /* 0x000e620000002400 */
[----:B-----5:R-:W-:Y:S01]  /*6150*/  HMMA.16816.F32 R32, R4, R48, RZ ;  /* 0x000000300420723c */ /* 0x020fe200000018ff */
[----:B------:R-:W-:Y:S01]  /*6160*/  FMUL.FTZ R56, R56, UR16 ;  /* 0x0000001038387c20 */ /* 0x000fe20008410000 */
[----:B------:R-:W-:Y:S01]  /*6170*/  FMUL.FTZ R57, R57, UR16 ;  /* 0x0000001039397c20 */ /* 0x000fe20008410000 */
[----:B------:R-:W-:Y:S01]  /*6180*/  FMUL.FTZ R58, R58, UR16 ;  /* 0x000000103a3a7c20 */ /* 0x000fe20008410000 */
[----:B------:R-:W-:-:S02]  /*6190*/  FMUL.FTZ R59, R59, UR16 ;  /* 0x000000103b3b7c20 */ /* 0x000fc40008410000 */
[----:B------:R-:W-:Y:S01]  /*61a0*/  HMMA.16816.F32 R48, R4, R50, RZ ;  /* 0x000000320430723c */ /* 0x000fe200000018ff */
[----:B------:R-:W1:Y:S05]  /*61b0*/  MUFU.TANH R133, R46 ;  /* 0x0000002e00857308 */ /* 0x000e6a0000002400 */
[C---:B---3--:R-:W-:Y:S03]  /*61c0*/  HMMA.16816.F32 R16, R8.reuse, R20, R16 ;  /* 0x000000140810723c */ /* 0x048fe60000001810 */
[----:B------:R3:W1:Y:S03]  /*61d0*/  MUFU.TANH R134, R47 ;  /* 0x0000002f00867308 */ /* 0x0006660000002400 */
[----:B------:R-:W-:Y:S05]  /*61e0*/  HMMA.16816.F32 R76, R8, R22, R76 ;  /* 0x00000016084c723c */ /* 0x000fea000000184c */
[----:B------:R-:W1:Y:S01]  /*61f0*/  MUFU.TANH R135, R40 ;  /* 0x0000002800877308 */ /* 0x000e620000002400 */
[----:B------:R-:W-:Y:S06]  /*6200*/  HMMA.16816.F32 R20, R4, R72, RZ ;  /* 0x000000480414723c */ /* 0x000fec00000018ff */
[----:B------:R-:W-:Y:S01]  /*6210*/  HMMA.16816.F32 R32, R12, R24, R32 ;  /* 0x000000180c20723c */ /* 0x000fe20000001820 */
[----:B------:R-:W1:Y:S01]  /*6220*/  MUFU.TANH R136, R41 ;  /* 0x0000002900887308 */ /* 0x000e620000002400 */
[----:B---3--:R-:W3:Y:S04]  /*6230*/  LDSM.16.M88.4 R44, [R233+0x7000] ;  /* 0x00700000e92c783b */ /* 0x008ee80000000200 */
[----:B------:R-:W-:Y:S03]  /*6240*/  HMMA.16816.F32 R16, R28, R52, R16 ;  /* 0x000000341c10723c */ /* 0x000fe60000001810 */
[----:B------:R-:W1:Y:S03]  /*6250*/  MUFU.TANH R137, R42 ;  /* 0x0000002a00897308 */ /* 0x000e660000002400 */
[----:B------:R-:W-:Y:S01]  /*6260*/  HMMA.16816.F32 R48, R12, R26, R48 ;  /* 0x0000001a0c30723c */ /* 0x000fe20000001830 */
[----:B------:R-:W-:Y:S04]  /*6270*/  LDSM.16.M88.4 R24, [R239+0x7800] ;  /* 0x00780000ef18783b */ /* 0x000fe80000000200 */
[----:B------:R5:W1:Y:S01]  /*6280*/  MUFU.TANH R138, R43 ;  /* 0x0000002b008a7308 */ /* 0x000a620000002400 */
[----:B------:R-:W-:Y:S01]  /*6290*/  HMMA.16816.F32 R76, R28, R54, R76 ;  /* 0x000000361c4c723c */ /* 0x000fe2000000184c */
[----:B------:R-:W4:Y:S05]  /*62a0*/  LDSM.16.M88.4 R52, [R238+0x5000] ;  /* 0x00500000ee34783b */ /* 0x000f2a0000000200 */
[----:B------:R-:W-:Y:S01]  /*62b0*/  HMMA.16816.F32 R72, R4, R74, RZ ;  /* 0x0000004a0448723c */ /* 0x000fe200000018ff */
[----:B------:R-:W1:Y:S05]  /*62c0*/  MUFU.TANH R139, R56 ;  /* 0x00000038008b7308 */ /* 0x000e6a0000002400 */
[C---:B--2---:R-:W-:Y:S01]  /*62d0*/  HMMA.16816.F32 R32, R8.reuse, R36, R32 ;  /* 0x000000240820723c */ /* 0x044fe20000001820 */
[----:B------:R-:W-:Y:S01]  /*62e0*/  FMUL.FTZ R16, R16, UR16 ;  /* 0x0000001010107c20 */ /* 0x000fe20008410000 */
[----:B------:R-:W-:Y:S01]  /*62f0*/  FMUL.FTZ R17, R17, UR16 ;  /* 0x0000001011117c20 */ /* 0x000fe20008410000 */
[----:B------:R-:W2:Y:S01]  /*6300*/  MUFU.TANH R140, R57 ;  /* 0x00000039008c7308 */ /* 0x000ea20000002400 */
[----:B-----5:R-:W5:Y:S01]  /*6310*/  LDSM.16.M88.4 R40, [R166+0x4800] ;  /* 0x00480000a628783b */ /* 0x020f620000000200 */
[----:B------:R-:W-:Y:S01]  /*6320*/  FMUL.FTZ R18, R18, UR16 ;  /* 0x0000001012127c20 */ /* 0x000fe20008410000 */
[----:B------:R-:W-:Y:S01]  /*6330*/  HMMA.16816.F32 R48, R8, R38, R48 ;  /* 0x000000260830723c */ /* 0x000fe20000001830 */
[----:B------:R-:W-:Y:S01]  /*6340*/  FMUL.FTZ R19, R19, UR16 ;  /* 0x0000001013137c20 */ /* 0x000fe20008410000 */
[----:B------:R-:W1:Y:S03]  /*6350*/  LDSM.16.M88.4 R36, [R166+0x5000] ;  /* 0x00500000a624783b */ /* 0x000e660000000200 */
[----:B------:R-:W1:Y:S01]  /*6360*/  MUFU.TANH R141, R58 ;  /* 0x0000003a008d7308 */ /* 0x000e620000002400 */
[----:B---3--:R-:W-:Y:S01]  /*6370*/  HMMA.16816.F32 R20, R12, R44, R20 ;  /* 0x0000002c0c14723c */ /* 0x008fe20000001814 */
[----:B------:R-:W-:Y:S01]  /*6380*/  FMUL.FTZ R76, R76, UR16 ;  /* 0x000000104c4c7c20 */ /* 0x000fe20008410000 */
[----:B------:R-:W-:Y:S01]  /*6390*/  FMUL.FTZ R77, R77, UR16 ;  /* 0x000000104d4d7c20 */ /* 0x000fe20008410000 */
[----:B------:R-:W-:Y:S01]  /*63a0*/  FMUL.FTZ R78, R78, UR16 ;  /* 0x000000104e4e7c20 */ /* 0x000fe20008410000 */
[----:B------:R-:W-:-:S02]  /*63b0*/  FMUL.FTZ R79, R79, UR16 ;  /* 0x000000104f4f7c20 */ /* 0x000fc40008410000 */
[----:B------:R-:W-:Y:S01]  /*63c0*/  HMMA.16816.F32 R72, R12, R46, R72 ;  /* 0x0000002e0c48723c */ /* 0x000fe20000001848 */
[----:B------:R3:W1:Y:S01]  /*63d0*/  MUFU.TANH R142, R59 ;  /* 0x0000003b008e7308 */ /* 0x0006620000002400 */
[----:B------:R-:W2:Y:S07]  /*63e0*/  LDSM.16.M88.4 R44, [R239+0x8000] ;  /* 0x00800000ef2c783b */ /* 0x000eae0000000200 */
[----:B------:R-:W1:Y:S08]  /*63f0*/  MUFU.TANH R143, R16 ;  /* 0x00000010008f7308 */ /* 0x000e700000002400 */
[----:B------:R-:W1:Y:S01]  /*6400*/  MUFU.TANH R144, R17 ;  /* 0x0000001100907308 */ /* 0x000e620000002400 */
[----:B---3--:R-:W3:Y:S01]  /*6410*/  LDSM.16.M88.4 R56, [R233+0x7800] ;  /* 0x00780000e938783b */ /* 0x008ee20000000200 */
[----:B----4-:R-:W-:Y:S06]  /*6420*/  HMMA.16816.F32 R20, R8, R52, R20 ;  /* 0x000000340814723c */ /* 0x010fec0000001814 */
[----:B------:R-:W4:Y:S01]  /*6430*/  MUFU.TANH R145, R18 ;  /* 0x0000001200917308 */ /* 0x000f220000002400 */
[C---:B-----5:R-:W-:Y:S06]  /*6440*/  HMMA.16816.F32 R32, R28.reuse, R40, R32 ;  /* 0x000000281c20723c */ /* 0x060fec0000001820 */
[----:B------:R-:W-:Y:S01]  /*6450*/  HMMA.16816.F32 R48, R28, R42, R48 ;  /* 0x0000002a1c30723c */ /* 0x000fe20000001830 */
[----:B------:R5:W2:Y:S01]  /*6460*/  MUFU.TANH R146, R19 ;  /* 0x0000001300927308 */ /* 0x000aa20000002400 */
[----:B------:R-:W-:Y:S04]  /*6470*/  LDSM.16.M88.4 R40, [R238+0x5800] ;  /* 0x00580000ee28783b */ /* 0x000fe80000000200 */
[----:B------:R-:W-:Y:S01]  /*6480*/  HMMA.16816.F32 R72, R8, R54, R72 ;  /* 0x000000360848723c */ /* 0x000fe20000001848 */
[----:B------:R-:W4:Y:S02]  /*6490*/  LDSM.16.M88.4 R52, [R233+0x8000] ;  /* 0x00800000e934783b */ /* 0x000f240000000200 */
[----:B------:R-:W2:Y:S03]  /*64a0*/  MUFU.TANH R0, R0 ;  /* 0x0000000000007308 */ /* 0x000ea60000002400 */
[----:B-1----:R-:W-:Y:S05]  /*64b0*/  HMMA.16816.F32 R20, R28, R36, R20 ;  /* 0x000000241c14723c */ /* 0x002fea0000001814 */
[----:B------:R-:W1:Y:S01]  /*64c0*/  MUFU.TANH R2, R2 ;  /* 0x0000000200027308 */ /* 0x000e620000002400 */
[----:B-----5:R-:W-:Y:S01]  /*64d0*/  HMMA.16816.F32 R16, R4, R24, RZ ;  /* 0x000000180410723c */ /* 0x020fe200000018ff */
[----:B------:R-:W-:Y:S01]  /*64e0*/  FMUL.FTZ R32, R32, UR16 ;  /* 0x0000001020207c20 */ /* 0x000fe20008410000 */
[----:B------:R-:W-:Y:S01]  /*64f0*/  FMUL.FTZ R33, R33, UR16 ;  /* 0x0000001021217c20 */ /* 0x000fe20008410000 */
[----:B------:R-:W-:Y:S01]  /*6500*/  FMUL.FTZ R34, R34, UR16 ;  /* 0x0000001022227c20 */ /* 0x000fe20008410000 */
[----:B------:R-:W-:-:S02]  /*6510*/  FMUL.FTZ R35, R35, UR16 ;  /* 0x0000001023237c20 */ /* 0x000fc40008410000 */
[----:B------:R-:W-:Y:S01]  /*6520*/  HMMA.16816.F32 R24, R4, R26, RZ ;  /* 0x0000001a0418723c */ /* 0x000fe200000018ff */
[----:B------:R-:W1:Y:S01]  /*6530*/  MUFU.TANH R182, R32 ;  /* 0x0000002000b67308 */ /* 0x000e620000002400 */
[----:B------:R-:W-:Y:S01]  /*6540*/  FMUL.FTZ R48, R48, UR16 ;  /* 0x0000001030307c20 */ /* 0x000fe20008410000 */
[----:B------:R-:W-:Y:S01]  /*6550*/  FMUL.FTZ R49, R49, UR16 ;  /* 0x0000001031317c20 */ /* 0x000fe20008410000 */
[----:B------:R-:W-:Y:S01]  /*6560*/  FMUL.FTZ R50, R50, UR16 ;  /* 0x0000001032327c20 */ /* 0x000fe20008410000 */
[----:B------:R-:W-:Y:S01]  /*6570*/  FMUL.FTZ R51, R51, UR16 ;  /* 0x0000001033337c20 */ /* 0x000fe20008410000 */
[----:B------:R-:W-:Y:S03]  /*6580*/  HMMA.16816.F32 R72, R28, R38, R72 ;  /* 0x000000261c48723c */ /* 0x000fe60000001848 */
[----:B------:R-:W1:Y:S03]  /*6590*/  MUFU.TANH R180, R33 ;  /* 0x0000002100b47308 */ /* 0x000e660000002400 */
[----:B--2---:R-:W-:Y:S01]  /*65a0*/  HMMA.16816.F32 R36, R4, R44, RZ ;  /* 0x0000002c0424723c */ /* 0x004fe200000018ff */
[----:B------:R-:W-:Y:S01]  /*65b0*/  FMUL.FTZ R20, R20, UR16 ;  /* 0x0000001014147c20 */ /* 0x000fe20008410000 */
[----:B------:R-:W-:Y:S01]  /*65c0*/  FMUL.FTZ R21, R21, UR16 ;  /* 0x0000001015157c20 */ /* 0x000fe20008410000 */
[----:B------:R-:W-:Y:S01]  /*65d0*/  FMUL.FTZ R22, R22, UR16 ;  /* 0x0000001016167c20 */ /* 0x000fe20008410000 */
[----:B------:R-:W-:Y:S01]  /*65e0*/  FMUL.FTZ R186, R23, UR16 ;  /* 0x0000001017ba7c20 */ /* 0x000fe20008410000 */
[----:B------:R-:W2:Y:S01]  /*65f0*/  MUFU.TANH R200, R34 ;  /* 0x0000002200c87308 */ /* 0x000ea20000002400 */
[C---:B---3--:R-:W-:Y:S06]  /*6600*/  HMMA.16816.F32 R16, R12.reuse, R56, R16 ;  /* 0x000000380c10723c */ /* 0x048fec0000001810 */
[----:B------:R-:W-:Y:S01]  /*6610*/  HMMA.16816.F32 R24, R12, R58, R24 ;  /* 0x0000003a0c18723c */ /* 0x000fe20000001818 */
[----:B------:R3:W1:Y:S05]  /*6620*/  MUFU.TANH R202, R35 ;  /* 0x0000002300ca7308 */ /* 0x00066a0000002400 */
[----:B------:R-:W-:Y:S01]  /*6630*/  HMMA.16816.F32 R44, R4, R46, RZ ;  /* 0x0000002e042c723c */ /* 0x000fe200000018ff */
[----:B------:R-:W-:Y:S01]  /*6640*/  FMUL.FTZ R72, R72, UR16 ;  /* 0x0000001048487c20 */ /* 0x000fe20008410000 */
[----:B------:R-:W-:Y:S01]  /*6650*/  FMUL.FTZ R73, R73, UR16 ;  /* 0x0000001049497c20 */ /* 0x000fe20008410000 */
[----:B------:R-:W1:Y:S01]  /*6660*/  MUFU.TANH R163, R20 ;  /* 0x0000001400a37308 */ /* 0x000e620000002400 */
[----:B------:R-:W-:Y:S01]  /*6670*/  FMUL.FTZ R74, R74, UR16 ;  /* 0x000000104a4a7c20 */ /* 0x000fe20008410000 */
[----:B------:R-:W-:Y:S01]  /*6680*/  FMUL.FTZ R75, R75, UR16 ;  /* 0x000000104b4b7c20 */ /* 0x000fe20008410000 */
[----:B----4-:R-:W-:Y:S05]  /*6690*/  HMMA.16816.F32 R36, R12, R52, R36 ;  /* 0x000000340c24723c */ /* 0x010fea0000001824 */
[----:B------:R-:W4:Y:S01]  /*66a0*/  MUFU.TANH R162, R21 ;  /* 0x0000001500a27308 */ /* 0x000f220000002400 */
[C---:B------:R-:W-:Y:S01]  /*66b0*/  HMMA.16816.F32 R16, R8.reuse, R40, R16 ;  /* 0x000000280810723c */ /* 0x040fe20000001810 */
[----:B---3--:R-:W3:Y:S05]  /*66c0*/  LDSM.16.M88.4 R32, [R166+0x5800] ;  /* 0x00580000a620783b */ /* 0x008eea0000000200 */
[----:B------:R-:W-:Y:S01]  /*66d0*/  HMMA.16816.F32 R24, R8, R42, R24 ;  /* 0x0000002a0818723c */ /* 0x000fe20000001818 */
[----:B------:R-:W5:Y:S01]  /*66e0*/  LDSM.16.M88.4 R40, [R238+0x6000] ;  /* 0x00600000ee28783b */ /* 0x000f620000000200 */
[----:B------:R2:W1:Y:S04]  /*66f0*/  MUFU.TANH R189, R22 ;  /* 0x0000001600bd7308 */ /* 0x0004680000002400 */
[----:B------:R-:W-:Y:S01]  /*6700*/  HMMA.16816.F32 R44, R12, R54, R44 ;  /* 0x000000360c2c723c */ /* 0x000fe2000000182c */
[----:B------:R-:W-:Y:S03]  /*6710*/  LDSM.16.M88.4 R52, [R233+0x8800] ;  /* 0x00880000e934783b */ /* 0x000fe60000000200 */
[----:B------:R-:W1:Y:S08]  /*6720*/  MUFU.TANH R178, R48 ;  /* 0x0000003000b27308 */ /* 0x000e700000002400 */
[----:B------:R-:W1:Y:S01]  /*6730*/  MUFU.TANH R175, R49 ;  /* 0x0000003100af7308 */ /* 0x000e620000002400 */
[----:B--2---:R-:W2:Y:S07]  /*6740*/  LDSM.16.M88.4 R20, [R239+0x8800] ;  /* 0x00880000ef14783b */ /* 0x004eae0000000200 */
[----:B------:R-:W1:Y:S08]  /*6750*/  MUFU.TANH R203, R50 ;  /* 0x0000003200cb7308 */ /* 0x000e700000002400 */
[----:B------:R4:W1:Y:S01]  /*6760*/  MUFU.TANH R190, R51 ;  /* 0x0000003300be7308 */ /* 0x0008620000002400 */
[----:B---3--:R-:W-:Y:S06]  /*6770*/  HMMA.16816.F32 R24, R28, R34, R24 ;  /* 0x000000221c18723c */ /* 0x008fec0000001818 */
[----:B-----5:R-:W-:Y:S01]  /*6780*/  HMMA.16816.F32 R36, R8, R40, R36 ;  /* 0x000000280824723c */ /* 0x020fe20000001824 */
[----:B------:R-:W3:Y:S05]  /*6790*/  MUFU.TANH R160, R72 ;  /* 0x0000004800a07308 */ /* 0x000eea0000002400 */
[----:B------:R-:W-:Y:S01]  /*67a0*/  HMMA.16816.F32 R16, R28, R32, R16 ;  /* 0x000000201c10723c */ /* 0x000fe20000001810 */
[----:B------:R-:W-:Y:S02]  /*67b0*/  LDSM.16.M88.4 R32, [R239+0x9000] ;  /* 0x00900000ef20783b */ /* 0x000fe40000000200 */
[----:B------:R-:W1:Y:S02]  /*67c0*/  MUFU.TANH R156, R73 ;  /* 0x00000049009c7308 */ /* 0x000e640000002400 */
[----:B----4-:R-:W4:Y:S01]  /*67d0*/  LDSM.16.M88.4 R48, [R166+0x6000] ;  /* 0x00600000a630783b */ /* 0x010f220000000200 */
[----:B------:R-:W-:Y:S05]  /*67e0*/  HMMA.16816.F32 R44, R8, R42, R44 ;  /* 0x0000002a082c723c */ /* 0x000fea000000182c */
[----:B------:R-:W1:Y:S01]  /*67f0*/  MUFU.TANH R174, R74 ;  /* 0x0000004a00ae7308 */ /* 0x000e620000002400 */
[----:B--2---:R-:W-:Y:S01]  /*6800*/  HMMA.16816.F32 R56, R4, R20, RZ ;  /* 0x000000140438723c */ /* 0x004fe200000018ff */
[----:B------:R-:W-:Y:S01]  /*6810*/  FMUL.FTZ R24, R24, UR16 ;  /* 0x0000001018187c20 */ /* 0x000fe20008410000 */
[----:B------:R-:W-:Y:S01]  /*6820*/  FMUL.FTZ R25, R25, UR16 ;  /* 0x0000001019197c20 */ /* 0x000fe20008410000 */
[----:B------:R-:W-:Y:S01]  /*6830*/  FMUL.FTZ R26, R26, UR16 ;  /* 0x000000101a1a7c20 */ /* 0x000fe20008410000 */
[----:B------:R-:W-:-:S02]  /*6840*/  FMUL.FTZ R27, R27, UR16 ;  /* 0x000000101b1b7c20 */ /* 0x000fc40008410000 */
[----:B------:R-:W-:Y:S01]  /*6850*/  HMMA.16816.F32 R20, R4, R22, RZ ;  /* 0x000000160414723c */ /* 0x000fe200000018ff */
[----:B------:R2:W1:Y:S05]  /*6860*/  MUFU.TANH R171, R75 ;  /* 0x0000004b00ab7308 */ /* 0x00046a0000002400 */
[----:B------:R-:W-:Y:S01]  /*6870*/  FMUL.FTZ R16, R16, UR16 ;  /* 0x0000001010107c20 */ /* 0x000fe20008410000 */
[----:B------:R-:W-:Y:S01]  /*6880*/  FMUL.FTZ R17, R17, UR16 ;  /* 0x0000001011117c20 */ /* 0x000fe20008410000 */
[----:B------:R-:W-:Y:S01]  /*6890*/  FMUL.FTZ R18, R18, UR16 ;  /* 0x0000001012127c20 */ /* 0x000fe20008410000 */
[----:B------:R-:W1:Y:S01]  /*68a0*/  MUFU.TANH R204, R24 ;  /* 0x0000001800cc7308 */ /* 0x000e620000002400 */
[----:B------:R-:W-:-:S07]  /*68b0*/  FMUL.FTZ R19, R19, UR16 ;  /* 0x0000001013137c20 */ /* 0x000fce0008410000 */
[----:B------:R-:W1:Y:S01]  /*68c0*/  MUFU.TANH R207, R25 ;  /* 0x0000001900cf7308 */ /* 0x000e620000002400 */
[----:B--2---:R-:W2:Y:S01]  /*68d0*/  LDSM.16.M88.4 R72, [R238+0x6800] ;  /* 0x00680000ee48783b */ /* 0x004ea20000000200 */
[C---:B------:R-:W-:Y:S06]  /*68e0*/  HMMA.16816.F32 R56, R12.reuse, R52, R56 ;  /* 0x000000340c38723c */ /* 0x040fec0000001838 */
[----:B------:R-:W-:Y:S01]  /*68f0*/  HMMA.16816.F32 R52, R12, R54, R20 ;  /* 0x000000360c34723c */ /* 0x000fe20000001814 */
[----:B------:R-:W1:Y:S01]  /*6900*/  MUFU.TANH R151, R26 ;  /* 0x0000001a00977308 */ /* 0x000e620000002400 */
[----:B------:R-:W5:Y:S04]  /*6910*/  LDSM.16.M88.4 R20, [R166+0x6800] ;  /* 0x00680000a614783b */ /* 0x000f680000000200 */
[----:B----4-:R-:W-:Y:S03]  /*6920*/  HMMA.16816.F32 R36, R28, R48, R36 ;  /* 0x000000301c24723c */ /* 0x010fe60000001824 */
[----:B------:R4:W1:Y:S03]  /*6930*/  MUFU.TANH R149, R27 ;  /* 0x0000001b00957308 */ /* 0x0008660000002400 */
[C---:B------:R-:W-:Y:S05]  /*6940*/  HMMA.16816.F32 R40, R4.reuse, R32, RZ ;  /* 0x000000200428723c */ /* 0x040fea00000018ff */
[----:B------:R-:W1:Y:S01]  /*6950*/  MUFU.TANH R148, R16 ;  /* 0x0000001000947308 */ /* 0x000e620000002400 */
[----:B------:R-:W-:Y:S06]  /*6960*/  HMMA.16816.F32 R32, R4, R34, RZ ;  /* 0x000000220420723c */ /* 0x000fec00000018ff */
[----:B------:R-:W-:Y:S01]  /*6970*/  HMMA.16816.F32 R44, R28, R50, R44 ;  /* 0x000000321c2c723c */ /* 0x000fe2000000182c */
[----:B------:R-:W1:Y:S01]  /*6980*/  MUFU.TANH R150, R17 ;  /* 0x0000001100967308 */ /* 0x000e620000002400 */
[----:B----4-:R-:W4:Y:S04]  /*6990*/  LDSM.16.M88.4 R24, [R239+0x9800] ;  /* 0x00980000ef18783b */ /* 0x010f280000000200 */
[----:B------:R-:W-:Y:S01]  /*69a0*/  FMUL.FTZ R36, R36, UR16 ;  /* 0x0000001024247c20 */ /* 0x000fe20008410000 */
[----:B------:R-:W-:Y:S01]  /*69b0*/  FMUL.FTZ R37, R37, UR16 ;  /* 0x0000001025257c20 */ /* 0x000fe20008410000 */
[----:B------:R-:W-:Y:S01]  /*69c0*/  FMUL.FTZ R38, R38, UR16 ;  /* 0x0000001026267c20 */ /* 0x000fe20008410000 */
[----:B------:R-:W-:Y:S01]  /*69d0*/  FMUL.FTZ R39, R39, UR16 ;  /* 0x0000001027277c20 */ /* 0x000fe20008410000 */
[----:B------:R-:W1:Y:S01]  /*69e0*/  MUFU.TANH R168, R18 ;  /* 0x0000001200a87308 */ /* 0x000e620000002400 */
[C---:B--2---:R-:W-:Y:S01]  /*69f0*/  HMMA.16816.F32 R56, R8.reuse, R72, R56 ;  /* 0x000000480838723c */ /* 0x044fe20000001838 */
[----:B------:R-:W-:Y:S05]  /*6a00*/  LDSM.16.M88.4 R48, [R238+0x7000] ;  /* 0x00700000ee30783b */ /* 0x000fea0000000200 */
[----:B------:R-:W-:Y:S01]  /*6a10*/  HMMA.16816.F32 R52, R8, R74, R52 ;  /* 0x0000004a0834723c */ /* 0x000fe20000001834 */
[----:B------:R2:W1:Y:S06]  /*6a20*/  MUFU.TANH R155, R19 ;  /* 0x00000013009b7308 */ /* 0x00046c0000002400 */
[----:B------:R-:W-:Y:S01]  /*6a30*/  FMUL.FTZ R46, R46, UR16 ;  /* 0x000000102e2e7c20 */ /* 0x000fe20008410000 */
[----:B------:R-:W-:Y:S01]  /*6a40*/  FMUL.FTZ R47, R47, UR16 ;  /* 0x000000102f2f7c20 */ /* 0x000fe20008410000 */
[----:B------:R-:W1:Y:S01]  /*6a50*/  MUFU.TANH R211, R36 ;  /* 0x0000002400d37308 */ /* 0x000e620000002400 */
[----:B------:R-:W-:Y:S01]  /*6a60*/  FMUL.FTZ R44, R44, UR16 ;  /* 0x000000102c2c7c20 */ /* 0x000fe20008410000 */
[----:B------:R-:W-:-:S06]  /*6a70*/  FMUL.FTZ R45, R45, UR16 ;  /* 0x000000102d2d7c20 */ /* 0x000fcc0008410000 */
[----:B------:R-:W1:Y:S01]  /*6a80*/  MUFU.TANH R212, R37 ;  /* 0x0000002500d47308 */ /* 0x000e620000002400 */
[----:B--2---:R-:W2:Y:S01]  /*6a90*/  LDSM.16.M88.4 R16, [R233+0x9000] ;  /* 0x00900000e910783b */ /* 0x004ea20000000200 */
[----:B-----5:R-:W-:Y:S06]  /*6aa0*/  HMMA.16816.F32 R56, R28, R20, R56 ;  /* 0x000000141c38723c */ /* 0x020fec0000001838 */
[----:B------:R-:W1:Y:S01]  /*6ab0*/  MUFU.TANH R147, R38 ;  /* 0x0000002600937308 */ /* 0x000e620000002400 */
[C---:B----4-:R-:W-:Y:S06]  /*6ac0*/  HMMA.16816.F32 R72, R4.reuse, R24, RZ ;  /* 0x000000180448723c */ /* 0x050fec00000018ff */
[----:B------:R-:W-:Y:S01]  /*6ad0*/  HMMA.16816.F32 R4, R4, R26, RZ ;  /* 0x0000001a0404723c */ /* 0x000fe200000018ff */
[----:B------:R4:W1:Y:S01]  /*6ae0*/  MUFU.TANH R230, R39 ;  /* 0x0000002700e67308 */ /* 0x0008620000002400 */
[----:B------:R-:W-:Y:S04]  /*6af0*/  LDSM.16.M88.4 R24, [R166+0x7800] ;  /* 0x00780000a618783b */ /* 0x000fe80000000200 */
[----:B------:R-:W-:Y:S01]  /*6b00*/  HMMA.16816.F32 R52, R28, R22, R52 ;  /* 0x000000161c34723c */ /* 0x000fe20000001834 */
[----:B------:R-:W-:Y:S02]  /*6b10*/  LDSM.16.M88.4 R20, [R238+0x7800] ;  /* 0x00780000ee14783b */ /* 0x000fe40000000200 */
[----:B------:R5:W1:Y:S08]  /*6b20*/  MUFU.TANH R231, R46 ;  /* 0x0000002e00e77308 */ /* 0x000a700000002400 */
[----:B------:R-:W1:Y:S01]  /*6b30*/  MUFU.TANH R76, R76 ;  /* 0x0000004c004c7308 */ /* 0x000e620000002400 */
[----:B----4-:R-:W4:Y:S07]  /*6b40*/  LDSM.16.M88.4 R36, [R233+0x9800] ;  /* 0x00980000e924783b */ /* 0x010f2e0000000200 */
[----:B------:R-:W1:Y:S01]  /*6b50*/  MUFU.TANH R77, R77 ;  /* 0x0000004d004d7308 */ /* 0x000e620000002400 */
[----:B--2---:R-:W-:Y:S01]  /*6b60*/  HMMA.16816.F32 R40, R12, R16, R40 ;  /* 0x000000100c28723c */ /* 0x004fe20000001828 */
[----:B-----5:R-:W-:-:S05]  /*6b70*/  FMUL.FTZ R46, R56, UR16 ;  /* 0x00000010382e7c20 */ /* 0x020fca0008410000 */
[----:B------:R-:W-:Y:S01]  /*6b80*/  HMMA.16816.F32 R32, R12, R18, R32 ;  /* 0x000000120c20723c */ /* 0x000fe20000001820 */
[----:B------:R-:W2:Y:S01]  /*6b90*/  LDSM.16.M88.4 R16, [R166+0x7000] ;  /* 0x00700000a610783b */ /* 0x000ea20000000200 */
[----:B------:R-:W1:Y:S01]  /*6ba0*/  MUFU.TANH R78, R78 ;  /* 0x0000004e004e7308 */ /* 0x000e620000002400 */
[----:B------:R-:W-:-:S07]  /*6bb0*/  DEPBAR.LE SB0, 0x0 ;  /* 0x000080000000791a */ /* 0x000fce0000000000 */
[----:B------:R-:W1:Y:S08]  /*6bc0*/  MUFU.TANH R79, R79 ;  /* 0x0000004f004f7308 */ /* 0x000e700000002400 */
[C---:B------:R-:W-:Y:S01]  /*6bd0*/  HMMA.16816.F32 R40, R8.reuse, R48, R40 ;  /* 0x000000300828723c */ /* 0x040fe20000001828 */
[----:B------:R5:W1:Y:S05]  /*6be0*/  MUFU.TANH R48, R47 ;  /* 0x0000002f00307308 */ /* 0x000a6a0000002400 */
[----:B------:R-:W-:Y:S01]  /*6bf0*/  HMMA.16816.F32 R32, R8, R50, R32 ;  /* 0x000000320820723c */ /* 0x000fe20000001820 */
[----:B------:R-:W-:-:S02]  /*6c00*/  FMUL.FTZ R49, R58, UR16 ;  /* 0x000000103a317c20 */ /* 0x000fc40008410000 */
[----:B------:R-:W1:Y:S03]  /*6c10*/  MUFU.TANH R186, R186 ;  /* 0x000000ba00ba7308 */ /* 0x000e660000002400 */
[----:B----4-:R-:W-:Y:S01]  /*6c20*/  HMMA.16816.F32 R72, R12, R36, R72 ;  /* 0x000000240c48723c */ /* 0x010fe20000001848 */
[----:B------:R-:W-:Y:S01]  /*6c30*/  FMUL.FTZ R50, R59, UR16 ;  /* 0x000000103b327c20 */ /* 0x000fe20008410000 */
[----:B------:R-:W-:-:S03]  /*6c40*/  SHF.L.U32 R59, R66, 0x1, RZ ;  /* 0x00000001423b7819 */ /* 0x000fc600000006ff */
[----:B------:R-:W4:Y:S01]  /*6c50*/  MUFU.TANH R44, R44 ;  /* 0x0000002c002c7308 */ /* 0x000f220000002400 */
[----:B------:R-:W-:Y:S01]  /*6c60*/  HMMA.16816.F32 R4, R12, R38, R4 ;  /* 0x000000260c04723c */ /* 0x000fe20000001804 */
[----:B-----5:R-:W-:Y:S01]  /*6c70*/  FMUL.FTZ R47, R57, UR16 ;  /* 0x00000010392f7c20 */ /* 0x020fe20008410000 */
[----:B------:R-:W-:Y:S01]  /*6c80*/  FMUL.FTZ R37, R52, UR16 ;  /* 0x0000001034257c20 */ /* 0x000fe20008410000 */
[----:B------:R-:W-:Y:S01]  /*6c90*/  FMUL.FTZ R36, R53, UR16 ;  /* 0x0000001035247c20 */ /* 0x000fe20008410000 */
[----:B------:R-:W-:Y:S02]  /*6ca0*/  LOP3.LUT R59, R59, 0x6, RZ, 0xc0, !PT ;  /* 0x000000063b3b7812 */ /* 0x000fe400078ec0ff */
[C---:B--2---:R-:W-:Y:S01]  /*6cb0*/  HMMA.16816.F32 R40, R28.reuse, R16, R40 ;  /* 0x000000101c28723c */ /* 0x044fe20000001828 */
[----:B------:R-:W-:Y:S01]  /*6cc0*/  FMUL.FTZ R38, R54, UR16 ;  /* 0x0000001036267c20 */ /* 0x000fe20008410000 */
[----:B------:R-:W-:Y:S01]  /*6cd0*/  FMUL.FTZ R39, R55, UR16 ;  /* 0x0000001037277c20 */ /* 0x000fe20008410000 */
[----:B------:R-:W2:Y:S03]  /*6ce0*/  MUFU.TANH R45, R45 ;  /* 0x0000002d002d7308 */ /* 0x000ea60000002400 */
[----:B------:R-:W-:Y:S05]  /*6cf0*/  HMMA.16816.F32 R32, R28, R18, R32 ;  /* 0x000000121c20723c */ /* 0x000fea0000001820 */
[----:B------:R-:W1:Y:S01]  /*6d00*/  MUFU.TANH R46, R46 ;  /* 0x0000002e002e7308 */ /* 0x000e620000002400 */
[C---:B------:R-:W-:Y:S06]  /*6d10*/  HMMA.16816.F32 R72, R8.reuse, R20, R72 ;  /* 0x000000140848723c */ /* 0x040fec0000001848 */
[----:B------:R-:W-:Y:S01]  /*6d20*/  HMMA.16816.F32 R4, R8, R22, R4 ;  /* 0x000000160804723c */ /* 0x000fe20000001804 */
[----:B------:R-:W1:Y:S05]  /*6d30*/  MUFU.TANH R47, R47 ;  /* 0x0000002f002f7308 */ /* 0x000e6a0000002400 */
        /* <DEDUP_REMOVED lines=9> */
[C---:B------:R-:W-:Y:S01]  /*6dd0*/  HMMA.16816.F32 R72, R28.reuse, R24, R72 ;  /* 0x000000181c48723c */ /* 0x040fe20000001848 */
[----:B------:R-:W1:Y:S05]  /*6de0*/  MUFU.TANH R50, R50 ;  /* 0x0000003200327308 */ /* 0x000e6a0000002400 */
[----:B------:R-:W-:Y:S03]  /*6df0*/  HMMA.16816.F32 R4, R28, R26, R4 ;  /* 0x0000001a1c04723c */ /* 0x000fe60000001804 */
[----:B------:R-:W1:Y:S08]  /*6e00*/  MUFU.TANH R37, R37 ;  /* 0x0000002500257308 */ /* 0x000e700000002400 */
[----:B------:R-:W1:Y:S07]  /*6e10*/  MUFU.TANH R36, R36 ;  /* 0x0000002400247308 */ /* 0x000e6e0000002400 */
        /* <DEDUP_REMOVED lines=9> */
[----:B------:R-:W1:Y:S08]  /*6eb0*/  MUFU.TANH R39, R39 ;  /* 0x0000002700277308 */ /* 0x000e700000002400 */
        /* <DEDUP_REMOVED lines=12> */
[----:B------:R1:W1:Y:S08]  /*6f80*/  MUFU.TANH R24, R4 ;  /* 0x0000000400187308 */ /* 0x0002700000002400 */
[----:B------:R1:W1:Y:S08]  /*6f90*/  MUFU.TANH R25, R5 ;  /* 0x0000000500197308 */ /* 0x0002700000002400 */
[----:B------:R1:W1:Y:S08]  /*6fa0*/  MUFU.TANH R29, R6 ;  /* 0x00000006001d7308 */ /* 0x0002700000002400 */
[----:B------:R1:W1:Y:S01]  /*6fb0*/  MUFU.TANH R28, R7 ;  /* 0x00000007001c7308 */ /* 0x0002620000002400 */
[----:B------:R-:W-:Y:S06]  /*6fc0*/  BAR.SYNC.DEFER_BLOCKING 0x0 ;  /* 0x0000000000007b1d */ /* 0x000fec0000010000 */
[----:B--234-:R-:W-:Y:S05]  /*6fd0*/  @!P1 BRA `(.L_x_1663) ;  /* 0x0000001000989947 */ /* 0x01cfea0003800000 */
[----:B------:R-:W-:Y:S05]  /*6fe0*/  @!P3 BRA `(.L_x_1664) ;  /* 0x0000000000f8b947 */ /* 0x000fea0003800000 */
[----:B-1----:R-:W1:Y:S01]  /*6ff0*/  LDC R5, c[0x0][0x380] ;  /* 0x0000e000ff057b82 */ /* 0x002e620000000800 */
        /* <DEDUP_REMOVED lines=29> */
[C---:B------:R-:W-:Y:S02]  /*71d0*/  LOP3.LUT R4, R5.reuse, UR16, RZ, 0x3c, !PT ;  /* 0x0000001005047c12 */ /* 0x040fe4000f8e3cff */
[----:B------:R-:W-:Y:S02]  /*71e0*/  ISETP.GE.AND P4, PT, R6, RZ, PT ;  /* 0x000000ff0600720c */ /* 0x000fe40003f86270 */
[----:B------:R-:W-:Y:S02]  /*71f0*/  ISETP.GE.AND P0, PT, R4, RZ, PT ;  /* 0x000000ff0400720c */ /* 0x000fe40003f06270 */
[----:B------:R-:W-:Y:S01]  /*7200*/  ISETP.NE.AND P2, PT, R5, RZ, PT ;  /* 0x000000ff0500720c */ /* 0x000fe20003f45270 */
[----:B------:R-:W-:Y:S01]  /*7210*/  @P6 VIADD R11, R11, 0x1 ;  /* 0x000000010b0b6836 */ /* 0x000fe20000000000 */
[----:B------:R-:W-:Y:S02]  /*7220*/  LOP3.LUT R8, RZ, R5, RZ, 0x33, !PT ;  /* 0x00000005ff087212 */ /* 0x000fe400078e33ff */
[----:B------:R-:W-:Y:S01]  /*7230*/  @P5 IADD3 R10, R10, 0x1, RZ ;  /* 0x000000010a0a5810 */ /* 0x000fe20007ffe0ff */
[----:B------:R-:W-:-:S05]  /*7240*/  IMAD.MOV.U32 R4, RZ, RZ, R11 ;  /* 0x000000ffff047224 */ /* 0x000fca00078e000b */
[----:B------:R-:W-:Y:S01]  /*7250*/  @!P4 IADD3 R4, -R4, RZ, RZ ;  /* 0x000000ff0404c210 */ /* 0x000fe20007ffe1ff */
[----:B------:R-:W-:-:S03]  /*7260*/  @!P0 IMAD.MOV R10, RZ, RZ, -R10 ;  /* 0x000000ffff0a8224 */ /* 0x000fc600078e0a0a */
[C---:B------:R-:W-:Y:S02]  /*7270*/  SEL R4, R8.reuse, R4, !P2 ;  /* 0x0000000408047207 */ /* 0x040fe40005000000 */
[----:B------:R-:W-:-:S03]  /*7280*/  SEL R8, R8, R10, !P2 ;  /* 0x0000000a08087207 */ /* 0x000fc60005000000 */
[----:B------:R-:W-:-:S04]  /*7290*/  IMAD.WIDE R6, R4, 0x4, R244 ;  /* 0x0000000404067825 */ /* 0x000fc800078e02f4 */
[----:B------:R-:W-:Y:S02]  /*72a0*/  IMAD.WIDE R10, R8, 0x4, R244 ;  /* 0x00000004080a7825 */ /* 0x000fe400078e02f4 */
        /* <DEDUP_REMOVED lines=9> */
[----:B------:R-:W-:Y:S02]  /*7340*/  IMAD.MOV.U32 R4, RZ, RZ, R8 ;  /* 0x000000ffff047224 */ /* 0x000fe400078e0008 */
[----:B--2---:R-:W-:-:S04]  /*7350*/  IMAD.IADD R6, R6, 0x1, -R7 ;  /* 0x0000000106067824 */ /* 0x004fc800078e0a07 */
[----:B------:R-:W-:Y:S01]  /*7360*/  IMAD.WIDE.U32 R4, R6, UR20, R4 ;  /* 0x0000001406047c25 */ /* 0x000fe2000f8e0004 */
[----:B------:R-:W-:-:S03]  /*7370*/  SHF.R.S32.HI R7, RZ, 0x1f, R6 ;  /* 0x0000001fff077819 */ /* 0x000fc60000011406 */
[----:B------:R-:W-:Y:S02]  /*7380*/  IMAD.MOV.U32 R34, RZ, RZ, R4 ;  /* 0x000000ffff227224 */ /* 0x000fe400078e0004 */
[----:B------:R-:W-:-:S04]  /*7390*/  IMAD R7, R7, UR20, RZ ;  /* 0x0000001407077c24 */ /* 0x000fc8000f8e02ff */
[----:B------:R-:W-:-:S05]  /*73a0*/  IMAD R7, R6, UR21, R7 ;  /* 0x0000001506077c24 */ /* 0x000fca000f8e0207 */
[----:B------:R-:W-:Y:S01]  /*73b0*/  IADD3 R31, R5, R7, RZ ;  /* 0x00000007051f7210 */ /* 0x000fe20007ffe0ff */
[----:B------:R-:W-:Y:S06]  /*73c0*/  BRA `(.L_x_1665) ;  /* 0x0000000000107947 */ /* 0x000fec0003800000 */
.L_x_1664:
[----:B------:R-:W-:-:S04]  /*73d0*/  ULEA UR16, -UR10, URZ, 0x8 ;  /* 0x0000003f0a107291 */ /* 0x000fc8000f8e413f */
[----:B------:R-:W-:Y:S02]  /*73e0*/  USHF.R.S32.HI UR20, URZ, 0x1f, UR16 ;  /* 0x0000001f3f147899 */ /* 0x000fe40008011410 */
[----:B------:R-:W-:-:S04]  /*73f0*/  MOV R34, UR16 ;  /* 0x0000001000227c02 */ /* 0x000fc80008000f00 */
[----:B------:R-:W-:-:S07]  /*7400*/  MOV R31, UR20 ;  /* 0x00000014001f7c02 */ /* 0x000fce0008000f00 */
.L_x_1665:
[----:B------:R-:W-:Y:S01]  /*7410*/  ULDC UR16, c[0x0][0x2d0] ;  /* 0x0000b40000107ab9 */ /* 0x000fe20000000800 */
[----:B------:R-:W-:Y:S01]  /*7420*/  IMAD.U32 R159, RZ, RZ, UR10 ;  /* 0x0000000aff9f7e24 */ /* 0x000fe2000f8e00ff */
[----:B------:R-:W-:Y:S01]  /*7430*/  ISETP.GE.AND P0, PT, R242, UR16, PT ;  /* 0x00000010f2007c0c */ /* 0x000fe2000bf06270 */
[----:B------:R-:W-:Y:S01]  /*7440*/  IMAD.U32 R15, RZ, RZ, UR10 ;  /* 0x0000000aff0f7e24 */ /* 0x000fe2000f8e00ff */
[----:B------:R-:W-:Y:S01]  /*7450*/  BSSY B0, `(.L_x_1666) ;  /* 0x00000db000007945 */ /* 0x000fe20003800000 */
[----:B-1----:R-:W-:Y:S02]  /*7460*/  IMAD.U32 R5, RZ, RZ, UR10 ;  /* 0x0000000aff057e24 */ /* 0x002fe4000f8e00ff */
[----:B------:R-:W-:Y:S02]  /*7470*/  IMAD.U32 R154, RZ, RZ, UR11 ;  /* 0x0000000bff9a7e24 */ /* 0x000fe4000f8e00ff */
[----:B------:R-:W-:Y:S02]  /*7480*/  IMAD.U32 R4, RZ, RZ, UR10 ;  /* 0x0000000aff047e24 */ /* 0x000fe4000f8e00ff */
[----:B------:R-:W-:-:S02]  /*7490*/  IMAD.U32 R14, RZ, RZ, UR11 ;  /* 0x0000000bff0e7e24 */ /* 0x000fc4000f8e00ff */
[----:B------:R-:W-:Y:S02]  /*74a0*/  IMAD.U32 R52, RZ, RZ, UR10 ;  /* 0x0000000aff347e24 */ /* 0x000fe4000f8e00ff */
[-C--:B------:R-:W-:Y:S01]  /*74b0*/  @!P0 LEA R159, P4, R159, R70.reuse, 0x5 ;  /* 0x000000469f9f8211 */ /* 0x080fe200078828ff */
[----:B------:R-:W-:Y:S01]  /*74c0*/  IMAD.U32 R8, RZ, RZ, UR10 ;  /* 0x0000000aff087e24 */ /* 0x000fe2000f8e00ff */
[-C--:B------:R-:W-:Y:S01]  /*74d0*/  @!P0 LEA R15, P2, R15, R70.reuse, 0x6 ;  /* 0x000000460f0f8211 */ /* 0x080fe200078430ff */
[----:B------:R-:W-:Y:S01]  /*74e0*/  IMAD.U32 R73, RZ, RZ, UR10 ;  /* 0x0000000aff497e24 */ /* 0x000fe2000f8e00ff */
[-C--:B------:R-:W-:Y:S01]  /*74f0*/  @!P0 LEA.HI.X R154, R5, R3.reuse, R154, 0x5, P4 ;  /* 0x00000003059a8211 */ /* 0x080fe200020f2c9a */
[----:B------:R-:W-:Y:S01]  /*7500*/  @!P0 IMAD.MOV.U32 R5, RZ, RZ, R3 ;  /* 0x000000ffff058224 */ /* 0x000fe200078e0003 */
[----:B------:R-:W-:Y:S01]  /*7510*/  @!P0 LEA.HI.X R14, R4, R3, R14, 0x6, P2 ;  /* 0x00000003040e8211 */ /* 0x000fe200010f340e */
[----:B------:R-:W-:Y:S01]  /*7520*/  @!P0 IMAD.MOV.U32 R4, RZ, RZ, R70 ;  /* 0x000000ffff048224 */ /* 0x000fe200078e0046 */
[----:B------:R-:W-:Y:S01]  /*7530*/  @!P0 LEA R73, P2, R73, R70, 0x7 ;  /* 0x0000004649498211 */ /* 0x000fe200078438ff */
[----:B------:R-:W-:Y:S01]  /*7540*/  IMAD.U32 R30, RZ, RZ, UR11 ;  /* 0x0000000bff1e7e24 */ /* 0x000fe2000f8e00ff */
[----:B------:R-:W-:Y:S01]  /*7550*/  VOTEU.ALL UP0, P0 ;  /* 0x00000000003f7886 */ /* 0x000fe20000000000 */
[--C-:B------:R-:W-:Y:S01]  /*7560*/  @!P0 IMAD.WIDE.U32 R52, R52, 0x30, R4.reuse ;  /* 0x0000003034348825 */ /* 0x100fe200078e0004 */
[----:B------:R1:W-:Y:S03]  /*7570*/  @P0 STS.128 [R241+0x2000], RZ ;  /* 0x002000fff1000388 */ /* 0x0003e60000000c00 */
[----:B------:R-:W-:Y:S01]  /*7580*/  @!P0 IMAD.WIDE.U32 R8, R8, 0x50, R4 ;  /* 0x0000005008088825 */ /* 0x000fe200078e0004 */
[----:B------:R-:W-:-:S02]  /*7590*/  @!UP0 UIMAD UR21, UR11, 0x50, URZ ;  /* 0x000000500b1588a4 */ /* 0x000fc4000f8e023f */
[----:B------:R-:W-:Y:S01]  /*75a0*/  @!UP0 UIMAD UR16, UR11, 0x30, URZ ;  /* 0x000000300b1088a4 */ /* 0x000fe2000f8e023f */
[----:B------:R-:W-:Y:S01]  /*75b0*/  IMAD.U32 R5, RZ, RZ, UR10 ;  /* 0x0000000aff057e24 */ /* 0x000fe2000f8e00ff */
[----:B------:R-:W-:Y:S01]  /*75c0*/  @!UP0 UIMAD UR20, UR11, 0x60, URZ ;  /* 0x000000600b1488a4 */ /* 0x000fe2000f8e023f */
[----:B------:R-:W-:Y:S01]  /*75d0*/  IMAD.U32 R6, RZ, RZ, UR10 ;  /* 0x0000000aff067e24 */ /* 0x000fe2000f8e00ff */
[----:B------:R-:W-:Y:S01]  /*75e0*/  @!UP0 UIMAD UR24, UR11, 0x90, URZ ;  /* 0x000000900b1888a4 */ /* 0x000fe2000f8e023f */
[----:B------:R-:W-:Y:S01]  /*75f0*/  IMAD.U32 R4, RZ, RZ, UR10 ;  /* 0x0000000aff047e24 */ /* 0x000fe2000f8e00ff */
[----:B------:R-:W-:Y:S01]  /*7600*/  @!P0 LEA.HI.X R30, R5, R3, R30, 0x7, P2 ;  /* 0x00000003051e8211 */ /* 0x000fe200010f3c1e */
[----:B------:R-:W-:Y:S01]  /*7610*/  @!P0 IMAD.MOV.U32 R10, RZ, RZ, R70 ;  /* 0x000000ffff0a8224 */ /* 0x000fe200078e0046 */
[----:B------:R-:W-:Y:S01]  /*7620*/  @!P0 IADD3 R153, P2, R34, R8, RZ ;  /* 0x0000000822998210 */ /* 0x000fe20007f5e0ff */
[----:B------:R-:W-:Y:S02]  /*7630*/  @!P0 IMAD.MOV.U32 R11, RZ, RZ, R3 ;  /* 0x000000ffff0b8224 */ /* 0x000fe400078e0003 */
[----:B------:R-:W-:Y:S01]  /*7640*/  IMAD.U32 R42, RZ, RZ, UR10 ;  /* 0x0000000aff2a7e24 */ /* 0x000fe2000f8e00ff */
[----:B------:R-:W-:Y:S01]  /*7650*/  @!P0 IADD3.X R152, R31, UR21, R9, P2, !PT ;  /* 0x000000151f988c10 */ /* 0x000fe200097fe409 */
[----:B------:R-:W-:Y:S01]  /*7660*/  IMAD.U32 R176, RZ, RZ, UR10 ;  /* 0x0000000affb07e24 */ /* 0x000fe2000f8e00ff */
[----:B------:R-:W2:Y:S01]  /*7670*/  @!P0 LDC.64 R8, c[0x0][0x218] ;  /* 0x00008600ff088b82 */ /* 0x000ea20000000a00 */
[----:B------:R-:W-:Y:S01]  /*7680*/  IMAD.U32 R56, RZ, RZ, UR10 ;  /* 0x0000000aff387e24 */ /* 0x000fe2000f8e00ff */
[----:B------:R-:W-:Y:S01]  /*7690*/  @!UP0 UIMAD UR21, UR11, 0xa0, URZ ;  /* 0x000000a00b1588a4 */ /* 0x000fe2000f8e023f */
[----:B------:R-:W-:-:S04]  /*76a0*/  @!P0 IMAD.WIDE.U32 R6, R6, 0x60, R10 ;  /* 0x0000006006068825 */ /* 0x000fc800078e000a */
[----:B------:R-:W-:-:S04]  /*76b0*/  @!P0 IMAD.WIDE.U32 R4, R4, 0x70, R10 ;  /* 0x0000007004048825 */ /* 0x000fc800078e000a */
[----:B------:R-:W-:Y:S01]  /*76c0*/  @!P0 IMAD.WIDE.U32 R42, R42, 0x90, R10 ;  /* 0x000000902a2a8825 */ /* 0x000fe200078e000a */
[----:B------:R-:W-:-:S03]  /*76d0*/  @!P0 IADD3 R117, P2, R34, R4, RZ ;  /* 0x0000000422758210 */ /* 0x000fc60007f5e0ff */
[----:B------:R-:W-:Y:S01]  /*76e0*/  @!P0 IMAD.WIDE.U32 R176, R176, 0xa0, R10 ;  /* 0x000000a0b0b08825 */ /* 0x000fe200078e000a */
[----:B------:R-:W-:-:S03]  /*76f0*/  @!P0 IADD3 R42, P6, R34, R42, RZ ;  /* 0x0000002a222a8210 */ /* 0x000fc60007fde0ff */
[----:B------:R-:W-:Y:S01]  /*7700*/  @!P0 IMAD.WIDE.U32 R56, R56, 0xb0, R10 ;  /* 0x000000b038388825 */ /* 0x000fe200078e000a */
[----:B------:R-:W-:Y:S02]  /*7710*/  @!P0 IADD3 R51, P5, R34, R176, RZ ;  /* 0x000000b022338210 */ /* 0x000fe40007fbe0ff */
[C---:B------:R-:W-:Y:S01]  /*7720*/  @!P0 IADD3.X R35, R31.reuse, UR24, R43, P6, !PT ;  /* 0x000000181f238c10 */ /* 0x040fe2000b7fe42b */
[----:B------:R-:W-:Y:S01]  /*7730*/  IMAD.U32 R12, RZ, RZ, UR10 ;  /* 0x0000000aff0c7e24 */ /* 0x000fe2000f8e00ff */
[----:B------:R-:W-:Y:S01]  /*7740*/  @!P0 IADD3.X R43, R31, UR21, R177, P5, !PT ;  /* 0x000000151f2b8c10 */ /* 0x000fe2000affe4b1 */
[----:B------:R-:W-:Y:S02]  /*7750*/  IMAD.U32 R10, RZ, RZ, UR10 ;  /* 0x0000000aff0a7e24 */ /* 0x000fe4000f8e00ff */
[----:B------:R-:W-:Y:S02]  /*7760*/  @!P0 IMAD.MOV.U32 R16, RZ, RZ, R70 ;  /* 0x000000ffff108224 */ /* 0x000fe400078e0046 */
[----:B------:R-:W-:-:S02]  /*7770*/  @!P0 IMAD.MOV.U32 R17, RZ, RZ, R3 ;  /* 0x000000ffff118224 */ /* 0x000fc400078e0003 */
[----:B------:R-:W-:Y:S02]  /*7780*/  IMAD.U32 R172, RZ, RZ, UR10 ;  /* 0x0000000affac7e24 */ /* 0x000fe4000f8e00ff */
[----:B------:R-:W-:-:S04]  /*7790*/  @!P0 IMAD.WIDE.U32 R12, R12, 0xc0, R16 ;  /* 0x000000c00c0c8825 */ /* 0x000fc800078e0010 */
[----:B------:R-:W-:Y:S01]  /*77a0*/  @!P0 IMAD.WIDE.U32 R10, R10, 0xd0, R16 ;  /* 0x000000d00a0a8825 */ /* 0x000fe200078e0010 */
[----:B------:R-:W-:-:S03]  /*77b0*/  @!P0 IADD3 R17, P4, R34, R52, RZ ;  /* 0x0000003422118210 */ /* 0x000fc60007f9e0ff */
[----:B------:R-:W-:Y:S01]  /*77c0*/  @!P0 IMAD.MOV.U32 R54, RZ, RZ, R70 ;  /* 0x000000ffff368224 */ /* 0x000fe200078e0046 */
[----:B------:R-:W-:Y:S01]  /*77d0*/  @!P0 IADD3.X R16, R31, UR16, R53, P4, !PT ;  /* 0x000000101f108c10 */ /* 0x000fe2000a7fe435 */
[----:B------:R-:W-:Y:S01]  /*77e0*/  @!UP0 UIMAD UR16, UR11, 0x70, URZ ;  /* 0x000000700b1088a4 */ /* 0x000fe2000f8e023f */
[----:B------:R-:W-:Y:S01]  /*77f0*/  @!P0 IADD3 R75, P4, R34, R6, RZ ;  /* 0x00000006224b8210 */ /* 0x000fe20007f9e0ff */
[----:B------:R-:W-:-:S03]  /*7800*/  @!P0 IMAD.MOV.U32 R55, RZ, RZ, R3 ;  /* 0x000000ffff378224 */ /* 0x000fc600078e0003 */
[C---:B------:R-:W-:Y:S01]  /*7810*/  @!P0 IADD3.X R74, R31.reuse, UR20, R7, P4, !PT ;  /* 0x000000141f4a8c10 */ /* 0x040fe2000a7fe407 */
[----:B------:R-:W-:Y:S01]  /*7820*/  @!P0 IMAD.WIDE.U32 R172, R172, 0xe0, R54 ;  /* 0x000000e0acac8825 */ /* 0x000fe200078e0036 */
[----:B------:R-:W-:Y:S01]  /*7830*/  @!P0 IADD3.X R115, R31, UR16, R5, P2, !PT ;  /* 0x000000101f738c10 */ /* 0x000fe200097fe405 */
[----:B------:R-:W3:Y:S01]  /*7840*/  @!P0 LDC.64 R6, c[0x0][0x218] ;  /* 0x00008600ff068b82 */ /* 0x000ee20000000a00 */
[----:B------:R-:W-:Y:S01]  /*7850*/  @!UP0 UIMAD UR16, UR11, 0xc0, URZ ;  /* 0x000000c00b1088a4 */ /* 0x000fe2000f8e023f */
[C---:B------:R-:W-:Y:S01]  /*7860*/  @!P0 IADD3 R55, P2, R34.reuse, R12, RZ ;  /* 0x0000000c22378210 */ /* 0x040fe20007f5e0ff */
[----:B------:R-:W-:Y:S01]  /*7870*/  @!UP0 UIMAD UR20, UR11, 0xb0, URZ ;  /* 0x000000b00b1488a4 */ /* 0x000fe2000f8e023f */
[----:B------:R-:W-:-:S03]  /*7880*/  @!P0 IADD3 R53, P4, R34, R56, RZ ;  /* 0x0000003822358210 */ /* 0x000fc60007f9e0ff */
[C---:B------:R-:W-:Y:S01]  /*7890*/  @!P0 IADD3.X R54, R31.reuse, UR16, R13, P2, !PT ;  /* 0x000000101f368c10 */ /* 0x040fe200097fe40d */
[----:B------:R-:W4:Y:S01]  /*78a0*/  @!P0 LDC.64 R4, c[0x0][0x218] ;  /* 0x00008600ff048b82 */ /* 0x000f220000000a00 */
[C---:B------:R-:W-:Y:S01]  /*78b0*/  @!P0 IADD3 R158, P2, R34.reuse, R70, RZ ;  /* 0x00000046229e8210 */ /* 0x040fe20007f5e0ff */
[----:B------:R-:W-:Y:S01]  /*78c0*/  @!UP0 UIMAD UR16, UR11, 0xe0, URZ ;  /* 0x000000e00b1088a4 */ /* 0x000fe2000f8e023f */
[C---:B------:R-:W-:Y:S01]  /*78d0*/  @!P0 IADD3.X R52, R31.reuse, UR20, R57, P4, !PT ;  /* 0x000000141f348c10 */ /* 0x040fe2000a7fe439 */
[----:B------:R-:W-:Y:S01]  /*78e0*/  @!UP0 UIMAD UR20, UR11, 0xd0, URZ ;  /* 0x000000d00b1488a4 */ /* 0x000fe2000f8e023f */
[----:B------:R-:W-:Y:S01]  /*78f0*/  @!P0 IADD3 R56, P4, R34, R10, RZ ;  /* 0x0000000a22388210 */ /* 0x000fe20007f9e0ff */
[----:B------:R-:W-:Y:S01]  /*7900*/  @!P0 IMAD.X R157, R31, 0x1, R3, P2 ;  /* 0x000000011f9d8824 */ /* 0x000fe200010e0603 */
[----:B--2---:R-:W-:Y:S01]  /*7910*/  @!P0 LEA R184, P5, R158, R8, 0x1 ;  /* 0x000000089eb88211 */ /* 0x004fe200078a08ff */
[----:B------:R-:W2:Y:S01]  /*7920*/  @!P0 LDC.64 R12, c[0x0][0x218] ;  /* 0x00008600ff0c8b82 */ /* 0x000ea20000000a00 */
[----:B------:R-:W-:-:S02]  /*7930*/  @!P0 IADD3 R57, P2, R34, R172, RZ ;  /* 0x000000ac22398210 */ /* 0x000fc40007f5e0ff */
[C---:B------:R-:W-:Y:S02]  /*7940*/  @!P0 IADD3.X R58, R31.reuse, UR20, R11, P4, !PT ;  /* 0x000000141f3a8c10 */ /* 0x040fe4000a7fe40b */
[----:B------:R-:W-:Y:S02]  /*7950*/  @!P0 LEA.HI.X R185, R158, R9, R157, 0x1, P5 ;  /* 0x000000099eb98211 */ /* 0x000fe400028f0c9d */
[C---:B------:R-:W-:Y:S01]  /*7960*/  @!P0 IADD3.X R72, R31.reuse, UR16, R173, P2, !PT ;  /* 0x000000101f488c10 */ /* 0x040fe200097fe4ad */
[----:B------:R-:W5:Y:S01]  /*7970*/  @!P0 LDC.64 R10, c[0x0][0x218] ;  /* 0x00008600ff0a8b82 */ /* 0x000f620000000a00 */
[C---:B------:R-:W-:Y:S01]  /*7980*/  @!P0 IADD3 R158, P5, P4, R34.reuse, UR14, R70 ;  /* 0x0000000e229e8c10 */ /* 0x040fe2000fcbe046 */
[----:B------:R-:W-:Y:S01]  /*7990*/  @!PT LDS RZ, [RZ] ;  /* 0x00000000fffff984 */ /* 0x000fe20000000800 */
[----:B------:R-:W-:Y:S01]  /*79a0*/  @!PT LDS RZ, [RZ] ;  /* 0x00000000fffff984 */ /* 0x000fe20000000800 */
[----:B------:R-:W-:Y:S01]  /*79b0*/  @!PT LDS RZ, [RZ] ;  /* 0x00000000fffff984 */ /* 0x000fe20000000800 */
[----:B------:R-:W-:Y:S01]  /*79c0*/  @!P0 LDGSTS.E.BYPASS.LTC128B.128 [R241+0x2000], desc[UR22][R184.64] ;  /* 0x02000000b8f18fae */ /* 0x000fe2000b901d56 */
[----:B------:R-:W-:Y:S02]  /*79d0*/  @!P0 IADD3 R159, P2, R34, R159, RZ ;  /* 0x0000009f229f8210 */ /* 0x000fe40007f5e0ff */
[C---:B------:R-:W-:Y:S01]  /*79e0*/  @!P0 IADD3.X R157, R31.reuse, UR13, R3, P5, P4 ;  /* 0x0000000d1f9d8c10 */ /* 0x040fe2000afe8403 */
[----:B------:R1:W-:Y:S01]  /*79f0*/  @P0 STS.128 [R241+0x2800], RZ ;  /* 0x002800fff1000388 */ /* 0x0003e20000000c00 */
[----:B---3--:R-:W-:Y:S01]  /*7a00*/  @!P0 LEA R172, P4, R158, R6, 0x1 ;  /* 0x000000069eac8211 */ /* 0x008fe200078808ff */
[----:B------:R-:W3:Y:S01]  /*7a10*/  @!P0 LDC.64 R8, c[0x0][0x218] ;  /* 0x00008600ff088b82 */ /* 0x000ee20000000a00 */
[----:B------:R-:W-:Y:S01]  /*7a20*/  @!P0 IMAD.X R154, R31, 0x1, R154, P2 ;  /* 0x000000011f9a8824 */ /* 0x000fe200010e069a */
[----:B----4-:R-:W-:-:S02]  /*7a30*/  @!P0 LEA R176, P2, R159, R4, 0x1 ;  /* 0x000000049fb08211 */ /* 0x010fc400078408ff */
[----:B------:R-:W-:Y:S02]  /*7a40*/  @!P0 LEA.HI.X R173, R158, R7, R157, 0x1, P4 ;  /* 0x000000079ead8211 */ /* 0x000fe400020f0c9d */
[----:B------:R-:W-:Y:S02]  /*7a50*/  @!P0 LEA.HI.X R177, R159, R5, R154, 0x1, P2 ;  /* 0x000000059fb18211 */ /* 0x000fe400010f0c9a */
[----:B------:R-:W4:Y:S01]  /*7a60*/  @!P0 LDC.64 R6, c[0x0][0x218] ;  /* 0x00008600ff068b82 */ /* 0x000f220000000a00 */
[----:B------:R-:W-:Y:S01]  /*7a70*/  @!P0 IADD3 R15, P2, R34, R15, RZ ;  /* 0x0000000f220f8210 */ /* 0x000fe20007f5e0ff */
[----:B------:R-:W-:Y:S01]  /*7a80*/  @!PT LDS RZ, [RZ] ;  /* 0x00000000fffff984 */ /* 0x000fe20000000800 */
[----:B------:R-:W-:Y:S01]  /*7a90*/  @!PT LDS RZ, [RZ] ;  /* 0x00000000fffff984 */ /* 0x000fe20000000800 */
[----:B------:R-:W-:Y:S01]  /*7aa0*/  @!PT LDS RZ, [RZ] ;  /* 0x00000000fffff984 */ /* 0x000fe20000000800 */
[----:B------:R-:W-:Y:S01]  /*7ab0*/  @!P0 LDGSTS.E.BYPASS.LTC128B.128 [R241+0x2800], desc[UR22][R172.64] ;  /* 0x02800000acf18fae */ /* 0x000fe2000b901d56 */
[----:B--2---:R-:W-:-:S03]  /*7ac0*/  @!P0 LEA R12, P4, R17, R12, 0x1 ;  /* 0x0000000c110c8211 */ /* 0x004fc600078808ff */
[----:B------:R-:W-:Y:S01]  /*7ad0*/  @!P0 IMAD.X R14, R31, 0x1, R14, P2 ;  /* 0x000000011f0e8824 */ /* 0x000fe200010e060e */
[----:B------:R-:W-:Y:S01]  /*7ae0*/  @!P0 LEA.HI.X R13, R17, R13, R16, 0x1, P4 ;  /* 0x0000000d110d8211 */ /* 0x000fe200020f0c10 */
[----:B------:R-:W2:Y:S01]  /*7af0*/  @!P0 LDC.64 R4, c[0x0][0x218] ;  /* 0x00008600ff048b82 */ /* 0x000ea20000000a00 */
[C---:B-----5:R-:W-:Y:S01]  /*7b00*/  @!P0 LEA R10, P2, R15.reuse, R10, 0x1 ;  /* 0x0000000a0f0a8211 */ /* 0x060fe200078408ff */
[----:B------:R1:W-:Y:S03]  /*7b10*/  @P0 STS.128 [R241+0x3000], RZ ;  /* 0x003000fff1000388 */ /* 0x0003e60000000c00 */
[----:B------:R-:W-:Y:S01]  /*7b20*/  @!P0 LEA.HI.X R11, R15, R11, R14, 0x1, P2 ;  /* 0x0000000b0f0b8211 */ /* 0x000fe200010f0c0e */
[----:B------:R-:W-:Y:S01]  /*7b30*/  @!PT LDS RZ, [RZ] ;  /* 0x00000000fffff984 */ /* 0x000fe20000000800 */
[----:B------:R-:W-:Y:S01]  /*7b40*/  @!PT LDS RZ, [RZ] ;  /* 0x00000000fffff984 */ /* 0x000fe20000000800 */
[----:B------:R-:W-:Y:S01]  /*7b50*/  @!PT LDS RZ, [RZ] ;  /* 0x00000000fffff984 */ /* 0x000fe20000000800 */
[----:B------:R-:W-:Y:S02]  /*7b60*/  @!P0 LDGSTS.E.BYPASS.LTC128B.128 [R241+0x3000], desc[UR22][R176.64] ;  /* 0x03000000b0f18fae */ /* 0x000fe4000b901d56 */
[----:B------:R-:W5:Y:S01]  /*7b70*/  @!P0 LDC.64 R16, c[0x0][0x218] ;  /* 0x00008600ff108b82 */ /* 0x000f620000000a00 */
[C---:B---3--:R-:W-:Y:S01]  /*7b80*/  @!P0 LEA R8, P2, R153.reuse, R8, 0x1 ;  /* 0x0000000899088211 */ /* 0x048fe200078408ff */
[----:B------:R1:W-:Y:S03]  /*7b90*/  @P0 STS.128 [R241+0x3800], RZ ;  /* 0x003800fff1000388 */ /* 0x0003e60000000c00 */
[----:B------:R-:W-:Y:S01]  /*7ba0*/  @!P0 LEA.HI.X R9, R153, R9, R152, 0x1, P2 ;  /* 0x0000000999098211 */ /* 0x000fe200010f0c98 */
[----:B------:R-:W-:Y:S01]  /*7bb0*/  @!PT LDS RZ, [RZ] ;  /* 0x00000000fffff984 */ /* 0x000fe20000000800 */
[----:B------:R-:W-:Y:S01]  /*7bc0*/  @!PT LDS RZ, [RZ] ;  /* 0x00000000fffff984 */ /* 0x000fe20000000800 */
[----:B------:R-:W-:Y:S01]  /*7bd0*/  @!PT LDS RZ, [RZ] ;  /* 0x00000000fffff984 */ /* 0x000fe20000000800 */
[----:B------:R3:W-:Y:S02]  /*7be0*/  @!P0 LDGSTS.E.BYPASS.LTC128B.128 [R241+0x3800], desc[UR22][R12.64] ;  /* 0x038000000cf18fae */ /* 0x0007e4000b901d56 */
[----:B------:R-:W1:Y:S01]  /*7bf0*/  @!P0 LDC.64 R14, c[0x0][0x218] ;  /* 0x00008600ff0e8b82 */ /* 0x000e620000000a00 */
[C---:B----4-:R-:W-:Y:S01]  /*7c00*/  @!P0 LEA R152, P4, R75.reuse, R6, 0x1 ;  /* 0x000000064b988211 */ /* 0x050fe200078808ff */
[----:B------:R4:W-:Y:S03]  /*7c10*/  @P0 STS.128 [R241+0x4000], RZ ;  /* 0x004000fff1000388 */ /* 0x0009e60000000c00 */
[----:B------:R-:W-:Y:S01]  /*7c20*/  @!P0 LEA.HI.X R153, R75, R7, R74, 0x1, P4 ;  /* 0x000000074b998211 */ /* 0x000fe200020f0c4a */
[----:B------:R-:W-:Y:S01]  /*7c30*/  @!PT LDS RZ, [RZ] ;  /* 0x00000000fffff984 */ /* 0x000fe20000000800 */
[----:B------:R-:W-:Y:S01]  /*7c40*/  @!PT LDS RZ, [RZ] ;  /* 0x00000000fffff984 */ /* 0x000fe20000000800 */
[----:B------:R-:W-:Y:S01]  /*7c50*/  @!PT LDS RZ, [RZ] ;  /* 0x00000000fffff984 */ /* 0x000fe20000000800 */
[----:B------:R4:W-:Y:S01]  /*7c60*/  @!P0 LDGSTS.E.BYPASS.LTC128B.128 [R241+0x4000], desc[UR22][R10.64] ;  /* 0x040000000af18fae */ /* 0x0009e2000b901d56 */
[C---:B--2---:R-:W-:Y:S01]  /*7c70*/  @!P0 LEA R158, P2, R117.reuse, R4, 0x1 ;  /* 0x00000004759e8211 */ /* 0x044fe200078408ff */
[----:B------:R-:W2:Y:S02]  /*7c80*/  @!P0 LDC.64 R6, c[0x0][0x218] ;  /* 0x00008600ff068b82 */ /* 0x000ea40000000a00 */
[----:B------:R1:W-:Y:S01]  /*7c90*/  @P0 STS.128 [R241+0x4800], RZ ;  /* 0x004800fff1000388 */ /* 0x0003e20000000c00 */
[----:B------:R-:W-:-:S03]  /*7ca0*/  @!P0 LEA.HI.X R159, R117, R5, R115, 0x1, P2 ;  /* 0x00000005759f8211 */ /* 0x000fc600010f0c73 */
[----:B------:R-:W-:Y:S01]  /*7cb0*/  @!PT LDS RZ, [RZ] ;  /* 0x00000000fffff984 */ /* 0x000fe20000000800 */
[----:B------:R-:W-:Y:S01]  /*7cc0*/  @!PT LDS RZ, [RZ] ;  /* 0x00000000fffff984 */ /* 0x000fe20000000800 */
[----:B------:R-:W-:Y:S01]  /*7cd0*/  @!PT LDS RZ, [RZ] ;  /* 0x00000000fffff984 */ /* 0x000fe20000000800 */
[----:B------:R4:W-:Y:S01]  /*7ce0*/  @!P0 LDGSTS.E.BYPASS.LTC128B.128 [R241+0x4800], desc[UR22][R8.64] ;  /* 0x0480000008f18fae */ /* 0x0009e2000b901d56 */
[----:B------:R-:W-:Y:S01]  /*7cf0*/  @!P0 IADD3 R73, P2, R34, R73, RZ ;  /* 0x0000004922498210 */ /* 0x000fe20007f5e0ff */
[----:B------:R-:W2:Y:S02]  /*7d00*/  @!P0 LDC.64 R4, c[0x0][0x218] ;  /* 0x00008600ff048b82 */ /* 0x000ea40000000a00 */
[----:B------:R1:W-:Y:S02]  /*7d10*/  @P0 STS.128 [R241+0x5000], RZ ;  /* 0x005000fff1000388 */ /* 0x0003e40000000c00 */
[----:B------:R-:W-:Y:S01]  /*7d20*/  @!P0 IMAD.X R30, R31, 0x1, R30, P2 ;  /* 0x000000011f1e8824 */ /* 0x000fe200010e061e */
[C---:B-----5:R-:W-:Y:S01]  /*7d30*/  @!P0 LEA R16, P2, R73.reuse, R16, 0x1 ;  /* 0x0000001049108211 */ /* 0x060fe200078408ff */
[----:B------:R-:W-:Y:S01]  /*7d40*/  @!PT LDS RZ, [RZ] ;  /* 0x00000000fffff984 */ /* 0x000fe20000000800 */
[----:B------:R-:W-:Y:S01]  /*7d50*/  @!PT LDS RZ, [RZ] ;  /* 0x00000000fffff984 */ /* 0x000fe20000000800 */
[----:B------:R-:W-:Y:S01]  /*7d60*/  @!PT LDS RZ, [RZ] ;  /* 0x00000000fffff984 */ /* 0x000fe20000000800 */
[----:B------:R2:W-:Y:S02]  /*7d70*/  @!P0 LDGSTS.E.BYPASS.LTC128B.128 [R241+0x5000], desc[UR22][R152.64] ;  /* 0x0500000098f18fae */ /* 0x0005e4000b901d56 */
[----:B---3--:R-:W3:Y:S01]  /*7d80*/  @!P0 LDC.64 R12, c[0x0][0x218] ;  /* 0x00008600ff0c8b82 */ /* 0x008ee20000000a00 */
[----:B------:R-:W-:Y:S01]  /*7d90*/  @!P0 LEA.HI.X R17, R73, R17, R30, 0x1, P2 ;  /* 0x0000001149118211 */ /* 0x000fe200010f0c1e */
[----:B------:R2:W-:Y:S01]  /*7da0*/  @P0 STS.128 [R241+0x5800], RZ ;  /* 0x005800fff1000388 */ /* 0x0005e20000000c00 */
[----:B-1----:R-:W-:-:S03]  /*7db0*/  @!P0 LEA R14, P2, R42, R14, 0x1 ;  /* 0x0000000e2a0e8211 */ /* 0x002fc600078408ff */
[----:B------:R-:W-:Y:S01]  /*7dc0*/  @!PT LDS RZ, [RZ] ;  /* 0x00000000fffff984 */ /* 0x000fe20000000800 */
[----:B------:R-:W-:Y:S01]  /*7dd0*/  @!PT LDS RZ, [RZ] ;  /* 0x00000000fffff984 */ /* 0x000fe20000000800 */
[----:B------:R-:W-:Y:S01]  /*7de0*/  @!PT LDS RZ, [RZ] ;  /* 0x00000000fffff984 */ /* 0x000fe20000000800 */
[----:B------:R1:W-:Y:S01]  /*7df0*/  @!P0 LDGSTS.E.BYPASS.LTC128B.128 [R241+0x5800], desc[UR22][R158.64] ;  /* 0x058000009ef18fae */ /* 0x0003e2000b901d56 */
[----:B------:R-:W-:Y:S01]  /*7e00*/  @!P0 LEA.HI.X R15, R42, R15, R35, 0x1, P2 ;  /* 0x0000000f2a0f8211 */ /* 0x000fe200010f0c23 */
[----:B----4-:R-:W4:Y:S02]  /*7e10*/  @!P0 LDC.64 R10, c[0x0][0x218] ;  /* 0x00008600ff0a8b82 */ /* 0x010f240000000a00 */
[----:B------:R1:W-:Y:S04]  /*7e20*/  @P0 STS.128 [R241+0x6000], RZ ;  /* 0x006000fff1000388 */ /* 0x0003e80000000c00 */
[----:B------:R-:W-:Y:S01]  /*7e30*/  @!PT LDS RZ, [RZ] ;  /* 0x00000000fffff984 */ /* 0x000fe20000000800 */
[----:B------:R-:W-:Y:S01]  /*7e40*/  @!PT LDS RZ, [RZ] ;  /* 0x00000000fffff984 */ /* 0x000fe20000000800 */
[----:B------:R-:W-:Y:S01]  /*7e50*/  @!PT LDS RZ, [RZ] ;  /* 0x00000000fffff984 */ /* 0x000fe20000000800 */
[----:B------:R1:W-:Y:S02]  /*7e60*/  @!P0 LDGSTS.E.BYPASS.LTC128B.128 [R241+0x6000], desc[UR22][R16.64] ;  /* 0x0600000010f18fae */ /* 0x0003e4000b901d56 */
[----:B------:R-:W5:Y:S02]  /*7e70*/  @!P0 LDC.64 R8, c[0x0][0x218] ;  /* 0x00008600ff088b82 */ /* 0x000f640000000a00 */
[----:B------:R1:W-:Y:S04]  /*7e80*/  @P0 STS.128 [R241+0x6800], RZ ;  /* 0x006800fff1000388 */ /* 0x0003e80000000c00 */
[----:B------:R-:W-:Y:S01]  /*7e90*/  @!PT LDS RZ, [RZ] ;  /* 0x00000000fffff984 */ /* 0x000fe20000000800 */
[----:B------:R-:W-:Y:S01]  /*7ea0*/  @!PT LDS RZ, [RZ] ;  /* 0x00000000fffff984 */ /* 0x000fe20000000800 */
[----:B------:R-:W-:Y:S01]  /*7eb0*/  @!PT LDS RZ, [RZ] ;  /* 0x00000000fffff984 */ /* 0x000fe20000000800 */
[----:B------:R1:W-:Y:S01]  /*7ec0*/  @!P0 LDGSTS.E.BYPASS.LTC128B.128 [R241+0x6800], desc[UR22][R14.64] ;  /* 0x068000000ef18fae */ /* 0x0003e2000b901d56 */
[----:B---3--:R-:W-:-:S03]  /*7ed0*/  @!P0 LEA R12, P4, R51, R12, 0x1 ;  /* 0x0000000c330c8211 */ /* 0x008fc600078808ff */
[----:B------:R1:W-:Y:S01]  /*7ee0*/  @P0 STS.128 [R241+0x7000], RZ ;  /* 0x007000fff1000388 */ /* 0x0003e20000000c00 */
[----:B------:R-:W-:Y:S02]  /*7ef0*/  @!P0 LEA.HI.X R13, R51, R13, R43, 0x1, P4 ;  /* 0x0000000d330d8211 */ /* 0x000fe400020f0c2b */
[C---:B--2---:R-:W-:Y:S02]  /*7f00*/  @!P0 LEA R6, P4, R56.reuse, R6, 0x1 ;  /* 0x0000000638068211 */ /* 0x044fe400078808ff */
[C---:B----4-:R-:W-:Y:S01]  /*7f10*/  @!P0 LEA R10, P2, R53.reuse, R10, 0x1 ;  /* 0x0000000a350a8211 */ /* 0x050fe200078408ff */
[----:B------:R-:W-:Y:S01]  /*7f20*/  @!PT LDS RZ, [RZ] ;  /* 0x00000000fffff984 */ /* 0x000fe20000000800 */
[----:B------:R-:W-:Y:S01]  /*7f30*/  @!PT LDS RZ, [RZ] ;  /* 0x00000000fffff984 */ /* 0x000fe20000000800 */
[----:B------:R-:W-:Y:S01]  /*7f40*/  @!PT LDS RZ, [RZ] ;  /* 0x00000000fffff984 */ /* 0x000fe20000000800 */
[----:B------:R1:W-:Y:S01]  /*7f50*/  @!P0 LDGSTS.E.BYPASS.LTC128B.128 [R241+0x7000], desc[UR22][R12.64] ;  /* 0x070000000cf18fae */ /* 0x0003e2000b901d56 */
[----:B------:R-:W-:Y:S02]  /*7f60*/  @!P0 LEA.HI.X R7, R56, R7, R58, 0x1, P4 ;  /* 0x0000000738078211 */ /* 0x000fe400020f0c3a */
[----:B------:R-:W-:Y:S01]  /*7f70*/  @!P0 LEA.HI.X R11, R53, R11, R52, 0x1, P2 ;  /* 0x0000000b350b8211 */ /* 0x000fe200010f0c34 */
[----:B------:R1:W-:Y:S01]  /*7f80*/  @P0 STS.128 [R241+0x7800], RZ ;  /* 0x007800fff1000388 */ /* 0x0003e20000000c00 */
[----:B------:R-:W-:-:S02]  /*7f90*/  @!P0 LEA R4, P2, R57, R4, 0x1 ;  /* 0x0000000439048211 */ /* 0x000fc400078408ff */
[----:B-----5:R-:W-:Y:S01]  /*7fa0*/  @!P0 LEA R8, P5, R55, R8, 0x1 ;  /* 0x0000000837088211 */ /* 0x020fe200078a08ff */
        /* <DEDUP_REMOVED lines=37> */
.L_x_1667:
[----:B------:R-:W-:Y:S05]  /*8200*/  BSYNC B0 ;  /* 0x0000000000007941 */ /* 0x000fea0003800000 */
.L_x_1666:
[----:B------:R-:W0:Y:S01]  /*8210*/  LDGDEPBAR ;  /* 0x00000000000079af */ /* 0x000e220000000000 */
[----:B------:R-:W-:-:S04]  /*8220*/  IADD3 R70, P0, R34, R70, RZ ;  /* 0x0000004622467210 */ /* 0x000fc80007f1e0ff */
[----:B------:R-:W-:-:S09]  /*8230*/  IADD3.X R3, R31, R3, RZ, P0, !PT ;  /* 0x000000031f037210 */ /* 0x000fd200007fe4ff */
.L_x_1663:
[----:B------:R-:W-:Y:S01]  /*8240*/  VIADD R59, R59, UR18 ;  /* 0x000000123b3b7c36 */ /* 0x000fe20008000000 */
[----:B------:R-:W-:Y:S01]  /*8250*/  ULDC UR16, c[0x0][0x2ec] ;  /* 0x0000bb0000107ab9 */ /* 0x000fe20000000800 */
[----:B------:R-:W-:Y:S01]  /*8260*/  LEA R236, R236, UR4, 0x1 ;  /* 0x00000004ecec7c11 */ /* 0x000fe2000f8e08ff */
[----:B------:R-:W-:Y:S01]  /*8270*/  ULDC.64 UR20, c[0x0][0x218] ;  /* 0x0000860000147ab9 */ /* 0x000fe20000000a00 */
[C---:B-1----:R-:W-:Y:S01]  /*8280*/  VIADD R5, R59.reuse, 0x1 ;  /* 0x000000013b057836 */ /* 0x042fe20000000000 */
[CC--:B------:R-:W-:Y:S01]  /*8290*/  ISETP.GE.AND P0, PT, R59.reuse, R71.reuse, PT ;  /* 0x000000473b00720c */ /* 0x0c0fe20003f06270 */
[C---:B------:R-:W-:Y:S02]  /*82a0*/  VIADD R4, R59.reuse, 0x8 ;  /* 0x000000083b047836 */ /* 0x040fe40000000000 */
[----:B--2---:R-:W-:Y:S01]  /*82b0*/  VIADD R7, R59, 0x11 ;  /* 0x000000113b077836 */ /* 0x004fe20000000000 */
[-C--:B------:R-:W-:Y:S01]  /*82c0*/  ISETP.GE.AND P6, PT, R5, R164.reuse, PT ;  /* 0x000000a40500720c */ /* 0x080fe20003fc6270 */
[----:B------:R-:W-:Y:S01]  /*82d0*/  VIADD R8, R59, 0x18 ;  /* 0x000000183b087836 */ /* 0x000fe20000000000 */
[-C--:B------:R-:W-:Y:S01]  /*82e0*/  ISETP.GE.AND P4, PT, R5, R71.reuse, PT ;  /* 0x000000470500720c */ /* 0x080fe20003f86270 */
[C---:B------:R-:W-:Y:S01]  /*82f0*/  VIADD R5, R59.reuse, 0x9 ;  /* 0x000000093b057836 */ /* 0x040fe20000000000 */
[CC--:B------:R-:W-:Y:S01]  /*8300*/  ISETP.GE.AND P2, PT, R4.reuse, R164.reuse, PT ;  /* 0x000000a40400720c */ /* 0x0c0fe20003f46270 */
[C---:B------:R-:W-:Y:S01]  /*8310*/  VIADD R9, R59.reuse, 0x28 ;  /* 0x000000283b097836 */ /* 0x040fe20000000000 */
[-C--:B------:R-:W-:Y:S01]  /*8320*/  ISETP.GE.AND P5, PT, R4, R71.reuse, PT ;  /* 0x000000470400720c */ /* 0x080fe20003fa6270 */
[----:B------:R-:W-:Y:S01]  /*8330*/  VIADD R4, R59, 0x10 ;  /* 0x000000103b047836 */ /* 0x000fe20000000000 */
[----:B------:R-:W-:Y:S01]  /*8340*/  FSEL R15, R111, -INF , !P0 ;  /* 0xff8000006f0f7808 */ /* 0x000fe20004000000 */
[----:B------:R-:W-:Y:S01]  /*8350*/  VIADD R11, R59, 0x50 ;  /* 0x000000503b0b7836 */ /* 0x000fe20000000000 */
[-C--:B------:R-:W-:Y:S01]  /*8360*/  ISETP.GE.AND P0, PT, R5, R164.reuse, PT ;  /* 0x000000a40500720c */ /* 0x080fe20003f06270 */
[C---:B------:R-:W-:Y:S01]  /*8370*/  VIADD R72, R59.reuse, 0x71 ;  /* 0x000000713b487836 */ /* 0x040fe20000000000 */
[----:B------:R-:W-:Y:S01]  /*8380*/  FSEL R6, R112, -INF , !P6 ;  /* 0xff80000070067808 */ /* 0x000fe20007000000 */
[----:B------:R-:W-:Y:S01]  /*8390*/  VIADD R75, R59, 0xe0 ;  /* 0x000000e03b4b7836 */ /* 0x000fe20000000000 */
[----:B------:R-:W-:Y:S01]  /*83a0*/  ISETP.GE.AND P6, PT, R5, R71, PT ;  /* 0x000000470500720c */ /* 0x000fe20003fc6270 */
[C---:B------:R-:W-:Y:S01]  /*83b0*/  VIADD R73, R59.reuse, 0xe8 ;  /* 0x000000e83b497836 */ /* 0x040fe20000000000 */
[----:B------:R-:W-:Y:S01]  /*83c0*/  FSEL R13, R110, -INF , !P4 ;  /* 0xff8000006e0d7808 */ /* 0x000fe20006000000 */
[----:B------:R-:W-:Y:S01]  /*83d0*/  VIADD R74, R59, 0xe1 ;  /* 0x000000e13b4a7836 */ /* 0x000fe20000000000 */
[----:B------:R-:W-:Y:S01]  /*83e0*/  FSEL R5, R109, -INF , !P2 ;  /* 0xff8000006d057808 */ /* 0x000fe20005000000 */
[----:B------:R-:W-:Y:S01]  /*83f0*/  IMAD R232, R235, 0x2, R236 ;  /* 0x00000002ebe87824 */ /* 0x000fe200078e02ec */
[----:B------:R-:W-:-:S02]  /*8400*/  ISETP.GE.AND P4, PT, R4, R164, PT ;  /* 0x000000a40400720c */ /* 0x000fc40003f86270 */
[-C--:B------:R-:W-:Y:S02]  /*8410*/  ISETP.GE.AND P2, PT, R4, R71.reuse, PT ;  /* 0x000000470400720c */ /* 0x080fe40003f46270 */
[----:B------:R-:W-:Y:S02]  /*8420*/  FSEL R14, R107, -INF , !P5 ;  /* 0xff8000006b0e7808 */ /* 0x000fe40006800000 */
[----:B------:R-:W-:Y:S02]  /*8430*/  FSEL R4, R108, -INF , !P0 ;  /* 0xff8000006c047808 */ /* 0x000fe40004000000 */
[C---:B------:R-:W-:Y:S02]  /*8440*/  ISETP.GE.AND P5, PT, R7.reuse, R164, PT ;  /* 0x000000a40700720c */ /* 0x040fe40003fa6270 */
        /* <DEDUP_REMOVED lines=10> */
[-C--:B------:R-:W-:Y:S01]  /*84f0*/  ISETP.GE.AND P5, PT, R7, R71.reuse, PT ;  /* 0x000000470700720c */ /* 0x080fe20003fa6270 */
[----:B------:R-:W-:Y:S01]  /*8500*/  VIADD R7, R59, 0x21 ;  /* 0x000000213b077836 */ /* 0x000fe20000000000 */
[----:B------:R-:W-:Y:S02]  /*8510*/  FSEL R34, R102, -INF , !P0 ;  /* 0xff80000066227808 */ /* 0x000fe40004000000 */
[----:B------:R-:W-:Y:S02]  /*8520*/  FSEL R10, R101, -INF , !P6 ;  /* 0xff800000650a7808 */ /* 0x000fe40007000000 */
[C---:B------:R-:W-:Y:S02]  /*8530*/  ISETP.GE.AND P0, PT, R8.reuse, R164, PT ;  /* 0x000000a40800720c */ /* 0x040fe40003f06270 */
[----:B------:R-:W-:Y:S02]  /*8540*/  ISETP.GE.AND P6, PT, R8, R71, PT ;  /* 0x000000470800720c */ /* 0x000fe40003fc6270 */
        /* <DEDUP_REMOVED lines=27> */
[CC--:B------:R-:W-:Y:S02]  /*8700*/  ISETP.GE.AND P4, PT, R9.reuse, R164.reuse, PT ;  /* 0x000000a40900720c */ /* 0x0c0fe40003f86270 */
[----:B------:R-:W-:Y:S01]  /*8710*/  ISETP.GE.AND P2, PT, R9, R71, PT ;  /* 0x000000470900720c */ /* 0x000fe20003f46270 */
[----:B------:R-:W-:Y:S01]  /*8720*/  VIADD R9, R59, 0x40 ;  /* 0x000000403b097836 */ /* 0x000fe20000000000 */
[----:B------:R-:W-:Y:S01]  /*8730*/  FSEL R55, R87, -INF , !P5 ;  /* 0xff80000057377808 */ /* 0x000fe20006800000 */
[C---:B------:R-:W-:Y:S01]  /*8740*/  VIADD R87, R59.reuse, 0xb0 ;  /* 0x000000b03b577836 */ /* 0x040fe20000000000 */
[----:B------:R-:W-:Y:S01]  /*8750*/  FSEL R209, R88, -INF , !P0 ;  /* 0xff80000058d17808 */ /* 0x000fe20004000000 */
[----:B------:R-:W-:Y:S01]  /*8760*/  VIADD R88, R59, 0xa9 ;  /* 0x000000a93b587836 */ /* 0x000fe20000000000 */
[----:B------:R-:W-:-:S02]  /*8770*/  ISETP.GE.AND P5, PT, R7, R164, PT ;  /* 0x000000a40700720c */ /* 0x000fc40003fa6270 */
[-C--:B------:R-:W-:Y:S01]  /*8780*/  ISETP.GE.AND P0, PT, R7, R71.reuse, PT ;  /* 0x000000470700720c */ /* 0x080fe20003f06270 */
[C---:B------:R-:W-:Y:S01]  /*8790*/  VIADD R7, R59.reuse, 0x41 ;  /* 0x000000413b077836 */ /* 0x040fe20000000000 */
[----:B------:R-:W-:Y:S01]  /*87a0*/  FSEL R54, R86, -INF , !P6 ;  /* 0xff80000056367808 */ /* 0x000fe20007000000 */
[----:B------:R-:W-:Y:S01]  /*87b0*/  VIADD R86, R59, 0xb1 ;  /* 0x000000b13b567836 */ /* 0x000fe20000000000 */
[----:B------:R-:W-:Y:S01]  /*87c0*/  FSEL R206, R85, -INF , !P4 ;  /* 0xff80000055ce7808 */ /* 0x000fe20006000000 */
[----:B------:R-:W-:Y:S01]  /*87d0*/  VIADD R85, R59, 0xb8 ;  /* 0x000000b83b557836 */ /* 0x000fe20000000000 */
        /* <DEDUP_REMOVED lines=12> */
[-C--:B------:R-:W-:Y:S02]  /*88a0*/  ISETP.GE.AND P0, PT, R9, R164.reuse, PT ;  /* 0x000000a40900720c */ /* 0x080fe40003f06270 */
[----:B------:R-:W-:Y:S01]  /*88b0*/  FSEL R154, R81, -INF , !P6 ;  /* 0xff800000519a7808 */ /* 0x000fe20007000000 */
[----:B------:R-:W-:Y:S01]  /*88c0*/  VIADD R81, R59, 0xc8 ;  /* 0x000000c83b517836 */ /* 0x000fe20000000000 */
[----:B------:R-:W-:Y:S01]  /*88d0*/  ISETP.GE.AND P6, PT, R9, R71, PT ;  /* 0x000000470900720c */ /* 0x000fe20003fc6270 */
[----:B------:R-:W-:Y:S01]  /*88e0*/  VIADD R9, R59, 0x51 ;  /* 0x000000513b097836 */ /* 0x000fe20000000000 */
[----:B------:R-:W-:Y:S01]  /*88f0*/  FSEL R12, R63, -INF , !P4 ;  /* 0xff8000003f0c7808 */ /* 0x000fe20006000000 */
[C---:B------:R-:W-:Y:S01]  /*8900*/  VIADD R63, R59.reuse, 0x59 ;  /* 0x000000593b3f7836 */ /* 0x040fe20000000000 */
[----:B------:R-:W-:Y:S01]  /*8910*/  FSEL R157, R80, -INF , !P2 ;  /* 0xff800000509d7808 */ /* 0x000fe20005000000 */
[----:B------:R-:W-:Y:S01]  /*8920*/  VIADD R80, R59, 0xc9 ;  /* 0x000000c93b507836 */ /* 0x000fe20000000000 */
[----:B------:R-:W-:-:S02]  /*8930*/  ISETP.GE.AND P4, PT, R7, R164, PT ;  /* 0x000000a40700720c */ /* 0x000fc40003f86270 */
[-C--:B------:R-:W-:Y:S02]  /*8940*/  ISETP.GE.AND P2, PT, R7, R71.reuse, PT ;  /* 0x000000470700720c */ /* 0x080fe40003f46270 */
[----:B------:R-:W-:Y:S01]  /*8950*/  FSEL R7, R2, -INF , !P5 ;  /* 0xff80000002077808 */ /* 0x000fe20006800000 */
[----:B------:R-:W-:Y:S01]  /*8960*/  VIADD R2, R59, 0x58 ;  /* 0x000000583b027836 */ /* 0x000fe20000000000 */
[----:B------:R-:W-:Y:S02]  /*8970*/  FSEL R158, R113, -INF , !P0 ;  /* 0xff800000719e7808 */ /* 0x000fe40004000000 */
[C---:B------:R-:W-:Y:S02]  /*8980*/  ISETP.GE.AND P5, PT, R11.reuse, R164, PT ;  /* 0x000000a40b00720c */ /* 0x040fe40003fa6270 */
[----:B------:R-:W-:Y:S02]  /*8990*/  ISETP.GE.AND P0, PT, R11, R71, PT ;  /* 0x000000470b00720c */ /* 0x000fe40003f06270 */
[----:B------:R-:W-:-:S02]  /*89a0*/  FSEL R11, R116, -INF , !P6 ;  /* 0xff800000740b7808 */ /* 0x000fc40007000000 */
[C---:B------:R-:W-:Y:S02]  /*89b0*/  ISETP.GE.AND P6, PT, R9.reuse, R164, PT ;  /* 0x000000a40900720c */ /* 0x040fe40003fc6270 */
[----:B------:R-:W-:Y:S02]  /*89c0*/  FSEL R159, R114, -INF , !P4 ;  /* 0xff800000729f7808 */ /* 0x000fe40006000000 */
[----:B------:R-:W-:Y:S02]  /*89d0*/  ISETP.GE.AND P4, PT, R9, R71, PT ;  /* 0x000000470900720c */ /* 0x000fe40003f86270 */
        /* <DEDUP_REMOVED lines=32> */
[----:B------:R-:W-:Y:S01]  /*8be0*/  ISETP.GE.AND P4, PT, R2, R71, PT ;  /* 0x000000470200720c */ /* 0x000fe20003f86270 */
[----:B------:R-:W-:Y:S01]  /*8bf0*/  VIADD R2, R59, 0x70 ;  /* 0x000000703b027836 */ /* 0x000fe20000000000 */
[----:B------:R-:W-:Y:S02]  /*8c00*/  FMNMX.FTZ R63, R35, R63, !PT ;  /* 0x0000003f233f7209 */ /* 0x000fe40007810000 */
[----:B------:R-:W-:Y:S02]  /*8c10*/  FSEL R153, R133, -INF , !P4 ;  /* 0xff80000085997808 */ /* 0x000fe40006000000 */
[----:B------:R-:W-:Y:S02]  /*8c20*/  FSEL R187, R132, -INF , !P2 ;  /* 0xff80000084bb7808 */ /* 0x000fe40005000000 */
[----:B------:R-:W-:-:S02]  /*8c30*/  FMNMX.FTZ R63, R42, R63, !PT ;  /* 0x0000003f2a3f7209 */ /* 0x000fc40007810000 */
[----:B------:R-:W-:Y:S02]  /*8c40*/  FSEL R185, R131, -INF , !P6 ;  /* 0xff80000083b97808 */ /* 0x000fe40007000000 */
[CC--:B------:R-:W-:Y:S02]  /*8c50*/  ISETP.GE.AND P4, PT, R72.reuse, R164.reuse, PT ;  /* 0x000000a44800720c */ /* 0x0c0fe40003f86270 */
[-C--:B------:R-:W-:Y:S01]  /*8c60*/  ISETP.GE.AND P2, PT, R72, R71.reuse, PT ;  /* 0x000000474800720c */ /* 0x080fe20003f46270 */
[C---:B------:R-:W-:Y:S01]  /*8c70*/  VIADD R72, R59.reuse, 0x79 ;  /* 0x000000793b487836 */ /* 0x040fe20000000000 */
[----:B------:R-:W-:Y:S02]  /*8c80*/  ISETP.GE.AND P6, PT, R2, R71, PT ;  /* 0x000000470200720c */ /* 0x000fe40003fc6270 */
[----:B------:R-:W-:Y:S02]  /*8c90*/  FSEL R205, R130, -INF , !P0 ;  /* 0xff80000082cd7808 */ /* 0x000fe40004000000 */
        /* <DEDUP_REMOVED lines=10> */
[-C--:B------:R-:W-:Y:S02]  /*8d40*/  ISETP.GE.AND P0, PT, R2, R71.reuse, PT ;  /* 0x000000470200720c */ /* 0x080fe40003f06270 */
[----:B------:R-:W-:Y:S02]  /*8d50*/  FMNMX.FTZ R72, R52, R72, !PT ;  /* 0x0000004834487209 */ /* 0x000fe40007810000 */
[----:B------:R-:W-:Y:S02]  /*8d60*/  FSEL R177, R141, -INF , !P0 ;  /* 0xff8000008db17808 */ /* 0x000fe40004000000 */
[----:B------:R-:W-:Y:S02]  /*8d70*/  FSEL R198, R140, -INF , !P6 ;  /* 0xff8000008cc67808 */ /* 0x000fe40007000000 */
[C---:B------:R-:W-:Y:S02]  /*8d80*/  ISETP.GE.AND P0, PT, R63.reuse, R164, PT ;  /* 0x000000a43f00720c */ /* 0x040fe40003f06270 */
[----:B------:R-:W-:-:S02]  /*8d90*/  ISETP.GE.AND P6, PT, R63, R71, PT ;  /* 0x000000473f00720c */ /* 0x000fc40003fc6270 */
[----:B------:R-:W-:Y:S01]  /*8da0*/  FMNMX.FTZ R63, R53, R72, !PT ;  /* 0x00000048353f7209 */ /* 0x000fe20007810000 */
[----:B------:R-:W-:Y:S01]  /*8db0*/  VIADD R72, R59, 0x89 ;  /* 0x000000893b487836 */ /* 0x000fe20000000000 */
[----:B------:R-:W-:Y:S02]  /*8dc0*/  FSEL R161, R134, -INF , !P5 ;  /* 0xff80000086a17808 */ /* 0x000fe40006800000 */
[----:B------:R-:W-:Y:S02]  /*8dd0*/  FMNMX.FTZ R63, R55, R63, !PT ;  /* 0x0000003f373f7209 */ /* 0x000fe40007810000 */
[----:B------:R-:W-:Y:S01]  /*8de0*/  ISETP.GE.AND P5, PT, R2, R164, PT ;  /* 0x000000a40200720c */ /* 0x000fe20003fa6270 */
[----:B------:R-:W-:Y:S01]  /*8df0*/  VIADD R2, R59, 0x80 ;  /* 0x000000803b027836 */ /* 0x000fe20000000000 */
[----:B------:R-:W-:Y:S02]  /*8e00*/  FMNMX.FTZ R63, R54, R63, !PT ;  /* 0x0000003f363f7209 */ /* 0x000fe40007810000 */
[----:B------:R-:W-:-:S02]  /*8e10*/  FSEL R169, R138, -INF , !P2 ;  /* 0xff8000008aa97808 */ /* 0x000fc40005000000 */
[----:B------:R-:W-:Y:S02]  /*8e20*/  FMNMX.FTZ R63, R58, R63, !PT ;  /* 0x0000003f3a3f7209 */ /* 0x000fe40007810000 */
[----:B------:R-:W-:Y:S02]  /*8e30*/  FSEL R197, R139, -INF , !P5 ;  /* 0xff8000008bc57808 */ /* 0x000fe40006800000 */
[C---:B------:R-:W-:Y:S02]  /*8e40*/  ISETP.GE.AND P2, PT, R2.reuse, R164, PT ;  /* 0x000000a40200720c */ /* 0x040fe40003f46270 */
        /* <DEDUP_REMOVED lines=10> */
[----:B------:R-:W-:Y:S01]  /*8ef0*/  FSEL R195, R76, -INF , !P4 ;  /* 0xff8000004cc37808 */ /* 0x000fe20006000000 */
[----:B------:R-:W-:Y:S01]  /*8f00*/  VIADD R76, R59, 0xd9 ;  /* 0x000000d93b4c7836 */ /* 0x000fe20000000000 */
[----:B------:R-:W-:-:S02]  /*8f10*/  ISETP.GE.AND P4, PT, R2, R71, PT ;  /* 0x000000470200720c */ /* 0x000fc40003f86270 */
[----:B------:R-:W-:Y:S02]  /*8f20*/  FMNMX.FTZ R63, R11, R63, !PT ;  /* 0x0000003f0b3f7209 */ /* 0x000fe40007810000 */
[----:B------:R-:W-:Y:S02]  /*8f30*/  FSEL R200, R200, -INF , !P4 ;  /* 0xff800000c8c87808 */ /* 0x000fe40006000000 */
[----:B------:R-:W-:Y:S01]  /*8f40*/  FMNMX.FTZ R89, R9, R63, !PT ;  /* 0x0000003f09597209 */ /* 0x000fe20007810000 */
[C---:B------:R-:W-:Y:S01]  /*8f50*/  VIADD R63, R59.reuse, 0xf1 ;  /* 0x000000f13b3f7836 */ /* 0x040fe20000000000 */
[C---:B------:R-:W-:Y:S02]  /*8f60*/  ISETP.GE.AND P4, PT, R59.reuse, R164, PT ;  /* 0x000000a43b00720c */ /* 0x040fe40003f86270 */
[----:B------:R-:W-:Y:S02]  /*8f70*/  FMNMX.FTZ R89, R56, R89, !PT ;  /* 0x0000005938597209 */ /* 0x000fe40007810000 */
[----:B------:R-:W-:Y:S01]  /*8f80*/  FSEL R119, R0, -INF , !P4 ;  /* 0xff80000000777808 */ /* 0x000fe20006000000 */
[----:B------:R-:W-:Y:S01]  /*8f90*/  VIADD R0, R59, 0xa1 ;  /* 0x000000a13b007836 */ /* 0x000fe20000000000 */
        /* <DEDUP_REMOVED lines=20> */
[----:B------:R-:W-:Y:S02]  /*90e0*/  FSEL R181, R145, -INF , !P5 ;  /* 0xff80000091b57808 */ /* 0x000fe40006800000 */
[----:B------:R-:W-:Y:S02]  /*90f0*/  FMNMX.FTZ R89, R179, R89, !PT ;  /* 0x00000059b3597209 */ /* 0x000fe40007810000 */
[----:B------:R-:W-:Y:S02]  /*9100*/  FMNMX.FTZ R90, R214, R90, !PT ;  /* 0x0000005ad65a7209 */ /* 0x000fe40007810000 */
[----:B------:R-:W-:Y:S02]  /*9110*/  FSEL R188, R146, -INF , !P6 ;  /* 0xff80000092bc7808 */ /* 0x000fe40007000000 */
[----:B------:R-:W-:-:S02]  /*9120*/  FMNMX.FTZ R89, R181, R89, !PT ;  /* 0x00000059b5597209 */ /* 0x000fc40007810000 */
[----:B------:R-:W-:Y:S02]  /*9130*/  FMNMX.FTZ R90, R210, R90, !PT ;  /* 0x0000005ad25a7209 */ /* 0x000fe40007810000 */
[----:B------:R-:W-:Y:S02]  /*9140*/  FSEL R199, R144, -INF , !P0 ;  /* 0xff80000090c77808 */ /* 0x000fe40004000000 */
[----:B------:R-:W-:Y:S02]  /*9150*/  ISETP.GE.AND P0, PT, R72, R71, PT ;  /* 0x000000474800720c */ /* 0x000fe40003f06270 */
[----:B------:R-:W-:Y:S01]  /*9160*/  FSEL R191, R78, -INF , !P2 ;  /* 0xff8000004ebf7808 */ /* 0x000fe20005000000 */
[----:B------:R-:W-:Y:S01]  /*9170*/  VIADD R78, R59, 0xd1 ;  /* 0x000000d13b4e7836 */ /* 0x000fe20000000000 */
[----:B------:R-:W-:Y:S02]  /*9180*/  FMNMX.FTZ R89, R188, R89, !PT ;  /* 0x00000059bc597209 */ /* 0x000fe40007810000 */
[----:B------:R-:W-:-:S02]  /*9190*/  FMNMX.FTZ R90, R209, R90, !PT ;  /* 0x0000005ad15a7209 */ /* 0x000fc40007810000 */
[-C--:B------:R-:W-:Y:S01]  /*91a0*/  ISETP.GE.AND P5, PT, R72, R164.reuse, PT ;  /* 0x000000a44800720c */ /* 0x080fe20003fa6270 */
[C---:B------:R-:W-:Y:S01]  /*91b0*/  VIADD R72, R59.reuse, 0x91 ;  /* 0x000000913b487836 */ /* 0x040fe20000000000 */
[----:B------:R-:W-:Y:S01]  /*91c0*/  ISETP.GE.AND P6, PT, R2, R164, PT ;  /* 0x000000a40200720c */ /* 0x000fe20003fc6270 */
[----:B------:R-:W-:Y:S01]  /*91d0*/  VIADD R2, R59, 0x98 ;  /* 0x000000983b027836 */ /* 0x000fe20000000000 */
[----:B------:R-:W-:Y:S01]  /*91e0*/  FSEL R192, R79, -INF , !P0 ;  /* 0xff8000004fc07808 */ /* 0x000fe20004000000 */
[----:B------:R-:W-:Y:S01]  /*91f0*/  VIADD R79, R59, 0xd0 ;  /* 0x000000d03b4f7836 */ /* 0x000fe20000000000 */
[----:B------:R-:W-:Y:S02]  /*9200*/  FMNMX.FTZ R89, R191, R89, !PT ;  /* 0x00000059bf597209 */ /* 0x000fe40007810000 */
[----:B------:R-:W-:Y:S02]  /*9210*/  FMNMX.FTZ R90, R206, R90, !PT ;  /* 0x0000005ace5a7209 */ /* 0x000fe40007810000 */
[----:B------:R-:W-:Y:S01]  /*9220*/  FSEL R193, R77, -INF , !P5 ;  /* 0xff8000004dc17808 */ /* 0x000fe20006800000 */
[----:B------:R-:W-:Y:S01]  /*9230*/  VIADD R77, R59, 0xd8 ;  /* 0x000000d83b4d7836 */ /* 0x000fe20000000000 */
[----:B------:R-:W-:-:S02]  /*9240*/  FSEL R182, R182, -INF , !P6 ;  /* 0xff800000b6b67808 */ /* 0x000fc40007000000 */
[-C--:B------:R-:W-:Y:S02]  /*9250*/  ISETP.GE.AND P5, PT, R72, R71.reuse, PT ;  /* 0x000000474800720c */ /* 0x080fe40003fa6270 */
[CC--:B------:R-:W-:Y:S02]  /*9260*/  ISETP.GE.AND P0, PT, R2.reuse, R164.reuse, PT ;  /* 0x000000a40200720c */ /* 0x0c0fe40003f06270 */
[----:B------:R-:W-:Y:S01]  /*9270*/  ISETP.GE.AND P6, PT, R2, R71, PT ;  /* 0x000000470200720c */ /* 0x000fe20003fc6270 */
[C---:B------:R-:W-:Y:S01]  /*9280*/  VIADD R2, R59.reuse, 0x99 ;  /* 0x000000993b027836 */ /* 0x040fe20000000000 */
        /* <DEDUP_REMOVED lines=8> */
[C---:B------:R-:W-:Y:S02]  /*9310*/  ISETP.GE.AND P2, PT, R2.reuse, R164, PT ;  /* 0x000000a40200720c */ /* 0x040fe40003f46270 */
[----:B------:R-:W-:Y:S01]  /*9320*/  ISETP.GE.AND P5, PT, R2, R71, PT ;  /* 0x000000470200720c */ /* 0x000fe20003fa6270 */
[----:B------:R-:W-:Y:S01]  /*9330*/  VIADD R2, R59, 0xa0 ;  /* 0x000000a03b027836 */ /* 0x000fe20000000000 */
[----:B------:R-:W-:-:S02]  /*9340*/  FSEL R203, R203, -INF , !P6 ;  /* 0xff800000cbcb7808 */ /* 0x000fc40007000000 */
[----:B------:R-:W-:Y:S02]  /*9350*/  FMNMX.FTZ R89, R202, R89, !PT ;  /* 0x00000059ca597209 */ /* 0x000fe40007810000 */
[----:B------:R-:W-:Y:S02]  /*9360*/  FMNMX.FTZ R90, R157, R90, !PT ;  /* 0x0000005a9d5a7209 */ /* 0x000fe40007810000 */
[----:B------:R-:W-:Y:S02]  /*9370*/  ISETP.GE.AND P4, PT, R2, R71, PT ;  /* 0x000000470200720c */ /* 0x000fe40003f86270 */
[----:B------:R-:W-:Y:S02]  /*9380*/  FSEL R190, R190, -INF , !P5 ;  /* 0xff800000bebe7808 */ /* 0x000fe40006800000 */
[----:B------:R-:W-:Y:S02]  /*9390*/  FMNMX.FTZ R89, R203, R89, !PT ;  /* 0x00000059cb597209 */ /* 0x000fe40007810000 */
[----:B------:R-:W-:-:S02]  /*93a0*/  FSEL R175, R175, -INF , !P2 ;  /* 0xff800000afaf7808 */ /* 0x000fc40005000000 */
[----:B------:R-:W-:Y:S02]  /*93b0*/  FMNMX.FTZ R90, R158, R90, !PT ;  /* 0x0000005a9e5a7209 */ /* 0x000fe40007810000 */
[----:B------:R-:W-:Y:S02]  /*93c0*/  FSEL R178, R178, -INF , !P0 ;  /* 0xff800000b2b27808 */ /* 0x000fe40004000000 */
[CC--:B------:R-:W-:Y:S02]  /*93d0*/  ISETP.GE.AND P6, PT, R0.reuse, R164.reuse, PT ;  /* 0x000000a40000720c */ /* 0x0c0fe40003fc6270 */
[----:B------:R-:W-:Y:S01]  /*93e0*/  ISETP.GE.AND P2, PT, R0, R71, PT ;  /* 0x000000470000720c */ /* 0x000fe20003f46270 */
[C---:B------:R-:W-:Y:S01]  /*93f0*/  VIADD R0, R59.reuse, 0xa8 ;  /* 0x000000a83b007836 */ /* 0x040fe20000000000 */
[----:B------:R-:W-:Y:S01]  /*9400*/  ISETP.GE.AND P0, PT, R2, R164, PT ;  /* 0x000000a40200720c */ /* 0x000fe20003f06270 */
[----:B------:R-:W-:Y:S01]  /*9410*/  VIADD R2, R59, 0xf8 ;  /* 0x000000f83b027836 */ /* 0x000fe20000000000 */
[----:B------:R-:W-:-:S02]  /*9420*/  FSEL R189, R189, -INF , !P4 ;  /* 0xff800000bdbd7808 */ /* 0x000fc40006000000 */
[----:B------:R-:W-:Y:S02]  /*9430*/  FMNMX.FTZ R89, R190, R89, !PT ;  /* 0x00000059be597209 */ /* 0x000fe40007810000 */
[----:B------:R-:W-:Y:S02]  /*9440*/  FMNMX.FTZ R90, R159, R90, !PT ;  /* 0x0000005a9f5a7209 */ /* 0x000fe40007810000 */
[----:B------:R-:W-:Y:S02]  /*9450*/  FSEL R163, R163, -INF , !P0 ;  /* 0xff800000a3a37808 */ /* 0x000fe40004000000 */
        /* <DEDUP_REMOVED lines=24> */
[----:B------:R-:W-:Y:S02]  /*95e0*/  FSEL R149, R149, -INF , !P2 ;  /* 0xff80000095957808 */ /* 0x000fe40005000000 */
[-C--:B------:R-:W-:Y:S02]  /*95f0*/  ISETP.GE.AND P2, PT, R82, R71.reuse, PT ;  /* 0x000000475200720c */ /* 0x080fe40003f46270 */
[----:B------:R-:W-:-:S02]  /*9600*/  ISETP.GE.AND P0, PT, R83, R71, PT ;  /* 0x000000475300720c */ /* 0x000fc40003f06270 */
[----:B------:R-:W-:Y:S02]  /*9610*/  FMNMX.FTZ R89, R151, R89, !PT ;  /* 0x0000005997597209 */ /* 0x000fe40007810000 */
[----:B------:R-:W-:Y:S02]  /*9620*/  FMNMX.FTZ R90, R185, R90, !PT ;  /* 0x0000005ab95a7209 */ /* 0x000fe40007810000 */
[----:B------:R-:W-:Y:S02]  /*9630*/  FSEL R137, R230, -INF , !P2 ;  /* 0xff800000e6897808 */ /* 0x000fe40005000000 */
[----:B------:R-:W-:Y:S02]  /*9640*/  FSEL R147, R147, -INF , !P0 ;  /* 0xff80000093937808 */ /* 0x000fe40004000000 */
[----:B------:R-:W-:Y:S02]  /*9650*/  FMNMX.FTZ R89, R149, R89, !PT ;  /* 0x0000005995597209 */ /* 0x000fe40007810000 */
[----:B------:R-:W-:-:S02]  /*9660*/  ISETP.GE.AND P2, PT, R80, R71, PT ;  /* 0x000000475000720c */ /* 0x000fc40003f46270 */
[----:B------:R-:W-:Y:S02]  /*9670*/  FMNMX.FTZ R90, R187, R90, !PT ;  /* 0x0000005abb5a7209 */ /* 0x000fe40007810000 */
[----:B------:R-:W-:Y:S02]  /*9680*/  ISETP.GE.AND P0, PT, R81, R71, PT ;  /* 0x000000475100720c */ /* 0x000fe40003f06270 */
[----:B------:R-:W-:Y:S02]  /*9690*/  FMNMX.FTZ R89, R147, R89, !PT ;  /* 0x0000005993597209 */ /* 0x000fe40007810000 */
[----:B------:R-:W-:Y:S02]  /*96a0*/  FSEL R101, R48, -INF , !P2 ;  /* 0xff80000030657808 */ /* 0x000fe40005000000 */
[----:B------:R-:W-:Y:S02]  /*96b0*/  FMNMX.FTZ R48, R194, R90, !PT ;  /* 0x0000005ac2307209 */ /* 0x000fe40007810000 */
[----:B------:R-:W-:Y:S01]  /*96c0*/  FSEL R136, R231, -INF , !P0 ;  /* 0xff800000e7887808 */ /* 0x000fe20004000000 */
[----:B------:R-:W-:Y:S01]  /*96d0*/  IMAD R231, R234, 0x2, R236 ;  /* 0x00000002eae77824 */ /* 0x000fe200078e02ec */
[----:B------:R-:W-:-:S02]  /*96e0*/  FMNMX.FTZ R89, R137, R89, !PT ;  /* 0x0000005989597209 */ /* 0x000fc40007810000 */
[----:B------:R-:W-:Y:S01]  /*96f0*/  FMNMX.FTZ R48, R196, R48, !PT ;  /* 0x00000030c4307209 */ /* 0x000fe20007810000 */
[----:B------:R-:W-:Y:S01]  /*9700*/  IMAD R230, R235, 0x2, R231 ;  /* 0x00000002ebe67824 */ /* 0x000fe200078e02e7 */
[-C--:B------:R-:W-:Y:S02]  /*9710*/  ISETP.GE.AND P0, PT, R79, R71.reuse, PT ;  /* 0x000000474f00720c */ /* 0x080fe40003f06270 */
[----:B------:R-:W-:Y:S02]  /*9720*/  ISETP.GE.AND P2, PT, R78, R71, PT ;  /* 0x000000474e00720c */ /* 0x000fe40003f46270 */
[----:B------:R-:W-:Y:S02]  /*9730*/  FMNMX.FTZ R89, R136, R89, !PT ;  /* 0x0000005988597209 */ /* 0x000fe40007810000 */
[----:B------:R-:W-:Y:S02]  /*9740*/  FMNMX.FTZ R48, R197, R48, !PT ;  /* 0x00000030c5307209 */ /* 0x000fe40007810000 */
[----:B------:R-:W-:-:S02]  /*9750*/  FSEL R100, R49, -INF , !P0 ;  /* 0xff80000031647808 */ /* 0x000fc40004000000 */
[----:B------:R-:W-:Y:S02]  /*9760*/  FSEL R99, R50, -INF , !P2 ;  /* 0xff80000032637808 */ /* 0x000fe40005000000 */
[----:B------:R-:W-:Y:S02]  /*9770*/  FMNMX.FTZ R49, R101, R89, !PT ;  /* 0x0000005965317209 */ /* 0x000fe40007810000 */
[-C--:B------:R-:W-:Y:S02]  /*9780*/  ISETP.GE.AND P2, PT, R76, R71.reuse, PT ;  /* 0x000000474c00720c */ /* 0x080fe40003f46270 */
[----:B------:R-:W-:Y:S02]  /*9790*/  FMNMX.FTZ R48, R198, R48, !PT ;  /* 0x00000030c6307209 */ /* 0x000fe40007810000 */
[----:B------:R-:W-:Y:S02]  /*97a0*/  ISETP.GE.AND P0, PT, R77, R71, PT ;  /* 0x000000474d00720c */ /* 0x000fe40003f06270 */
[----:B------:R-:W-:-:S02]  /*97b0*/  FMNMX.FTZ R49, R100, R49, !PT ;  /* 0x0000003164317209 */ /* 0x000fc40007810000 */
[----:B------:R-:W-:Y:S02]  /*97c0*/  FSEL R97, R39, -INF , !P2 ;  /* 0xff80000027617808 */ /* 0x000fe40005000000 */
[----:B------:R-:W-:Y:S02]  /*97d0*/  FMNMX.FTZ R39, R201, R48, !PT ;  /* 0x00000030c9277209 */ /* 0x000fe40007810000 */
[----:B------:R-:W-:Y:S02]  /*97e0*/  FSEL R98, R38, -INF , !P0 ;  /* 0xff80000026627808 */ /* 0x000fe40004000000 */
[----:B------:R-:W-:Y:S02]  /*97f0*/  ISETP.GE.AND P0, PT, R75, R71, PT ;  /* 0x000000474b00720c */ /* 0x000fe40003f06270 */
[----:B------:R-:W-:Y:S02]  /*9800*/  FMNMX.FTZ R38, R99, R49, !PT ;  /* 0x0000003163267209 */ /* 0x000fe40007810000 */
[----:B------:R-:W-:-:S02]  /*9810*/  FMNMX.FTZ R39, R199, R39, !PT ;  /* 0x00000027c7277209 */ /* 0x000fc40007810000 */
[----:B------:R-:W-:Y:S02]  /*9820*/  FSEL R96, R40, -INF , !P0 ;  /* 0xff80000028607808 */ /* 0x000fe40004000000 */
[----:B------:R-:W-:Y:S02]  /*9830*/  FMNMX.FTZ R38, R98, R38, !PT ;  /* 0x0000002662267209 */ /* 0x000fe40007810000 */
[----:B------:R-:W-:Y:S02]  /*9840*/  ISETP.GE.AND P0, PT, R73, R71, PT ;  /* 0x000000474900720c */ /* 0x000fe40003f06270 */
[----:B------:R-:W-:Y:S02]  /*9850*/  FMNMX.FTZ R39, R195, R39, !PT ;  /* 0x00000027c3277209 */ /* 0x000fe40007810000 */
[----:B------:R-:W-:Y:S02]  /*9860*/  ISETP.GE.AND P2, PT, R74, R71, PT ;  /* 0x000000474a00720c */ /* 0x000fe40003f46270 */
[----:B------:R-:W-:-:S02]  /*9870*/  FMNMX.FTZ R38, R97, R38, !PT ;  /* 0x0000002661267209 */ /* 0x000fc40007810000 */
[----:B------:R-:W-:Y:S02]  /*9880*/  FSEL R94, R33, -INF , !P0 ;  /* 0xff800000215e7808 */ /* 0x000fe40004000000 */
[----:B------:R-:W-:Y:S01]  /*9890*/  ISETP.GE.AND P5, PT, R0, R164, PT ;  /* 0x000000a40000720c */ /* 0x000fe20003fa6270 */
[----:B------:R-:W-:Y:S01]  /*98a0*/  VIADD R0, R59, 0xe9 ;  /* 0x000000e93b007836 */ /* 0x000fe20000000000 */
[----:B------:R-:W-:Y:S01]  /*98b0*/  FMNMX.FTZ R33, R193, R39, !PT ;  /* 0x00000027c1217209 */ /* 0x000fe20007810000 */
[----:B------:R-:W-:Y:S01]  /*98c0*/  VIADD R59, R59, 0xf9 ;  /* 0x000000f93b3b7836 */ /* 0x000fe20000000000 */
        /* <DEDUP_REMOVED lines=8> */
[----:B------:R-:W-:-:S02]  /*9950*/  FSEL R93, R32, -INF , !P2 ;  /* 0xff800000205d7808 */ /* 0x000fc40005000000 */
[----:B------:R-:W-:Y:S02]  /*9960*/  FMNMX.FTZ R32, R94, R38, !PT ;  /* 0x000000265e207209 */ /* 0x000fe40007810000 */
[----:B------:R-:W-:Y:S02]  /*9970*/  FMNMX.FTZ R27, R178, R27, !PT ;  /* 0x0000001bb21b7209 */ /* 0x000fe40007810000 */
[----:B------:R-:W-:Y:S02]  /*9980*/  ISETP.GE.AND P2, PT, R63, R71, PT ;  /* 0x000000473f00720c */ /* 0x000fe40003f46270 */
[----:B------:R-:W-:Y:S02]  /*9990*/  FMNMX.FTZ R32, R93, R32, !PT ;  /* 0x000000205d207209 */ /* 0x000fe40007810000 */
[----:B------:R-:W-:Y:S02]  /*99a0*/  FMNMX.FTZ R27, R175, R27, !PT ;  /* 0x0000001baf1b7209 */ /* 0x000fe40007810000 */
[----:B------:R-:W-:-:S02]  /*99b0*/  FSEL R91, R26, -INF , !P2 ;  /* 0xff8000001a5b7808 */ /* 0x000fc40005000000 */
[----:B------:R-:W-:Y:S02]  /*99c0*/  ISETP.GE.AND P0, PT, R2, R71, PT ;  /* 0x000000470200720c */ /* 0x000fe40003f06270 */
[----:B------:R-:W-:Y:S02]  /*99d0*/  FMNMX.FTZ R26, R92, R32, !PT ;  /* 0x000000205c1a7209 */ /* 0x000fe40007810000 */
        /* <DEDUP_REMOVED lines=15> */
[----:B------:R-:W-:Y:S01]  /*9ad0*/  FSEL R143, R148, -INF , !P2 ;  /* 0xff800000948f7808 */ /* 0x000fe20005000000 */
[----:B------:R-:W1:Y:S01]  /*9ae0*/  SHFL.BFLY PT, R27, R26, 0x2, 0x1f ;  /* 0x0c401f001a1b7f89 */ /* 0x000e6200000e0000 */
[----:B------:R-:W-:-:S02]  /*9af0*/  FMNMX.FTZ R28, R156, R28, !PT ;  /* 0x0000001c9c1c7209 */ /* 0x000fc40007810000 */
[----:B------:R-:W-:Y:S02]  /*9b00*/  ISETP.GE.AND P2, PT, R85, R164, PT ;  /* 0x000000a45500720c */ /* 0x000fe40003f46270 */
        /* <DEDUP_REMOVED lines=17> */
[----:B-1----:R-:W-:Y:S02]  /*9c20*/  FMNMX.FTZ R27, R26, R27, !PT ;  /* 0x0000001b1a1b7209 */ /* 0x002fe40007810000 */
[----:B------:R-:W-:Y:S02]  /*9c30*/  ISETP.GE.AND P2, PT, R79, R164, PT ;  /* 0x000000a44f00720c */ /* 0x000fe40003f46270 */
[----:B------:R-:W-:Y:S01]  /*9c40*/  FSEL R114, R45, -INF , !P0 ;  /* 0xff8000002d727808 */ /* 0x000fe20004000000 */
[----:B------:R-:W1:Y:S01]  /*9c50*/  SHFL.BFLY PT, R26, R27, 0x1, 0x1f ;  /* 0x0c201f001b1a7f89 */ /* 0x000e6200000e0000 */
[----:B------:R-:W-:Y:S02]  /*9c60*/  FMNMX.FTZ R28, R115, R28, !PT ;  /* 0x0000001c731c7209 */ /* 0x000fe40007810000 */
[----:B------:R-:W-:Y:S02]  /*9c70*/  ISETP.GE.AND P0, PT, R78, R164, PT ;  /* 0x000000a44e00720c */ /* 0x000fe40003f06270 */
[----:B------:R-:W-:-:S02]  /*9c80*/  FSEL R113, R46, -INF , !P2 ;  /* 0xff8000002e717808 */ /* 0x000fc40005000000 */
[----:B------:R-:W-:Y:S02]  /*9c90*/  FMNMX.FTZ R28, R114, R28, !PT ;  /* 0x0000001c721c7209 */ /* 0x000fe40007810000 */
[----:B------:R-:W-:Y:S02]  /*9ca0*/  ISETP.GE.AND P2, PT, R77, R164, PT ;  /* 0x000000a44d00720c */ /* 0x000fe40003f46270 */
[----:B------:R-:W-:Y:S02]  /*9cb0*/  FSEL R112, R47, -INF , !P0 ;  /* 0xff8000002f707808 */ /* 0x000fe40004000000 */
[----:B------:R-:W-:Y:S01]  /*9cc0*/  FMNMX.FTZ R28, R113, R28, !PT ;  /* 0x0000001c711c7209 */ /* 0x000fe20007810000 */
[----:B------:R-:W-:Y:S01]  /*9cd0*/  LDSM.16.MT88.4 R44, [R236+0xa800] ;  /* 0x00a80000ec2c783b */ /* 0x000fe20000004200 */
        /* <DEDUP_REMOVED lines=10> */
[----:B------:R-:W-:Y:S02]  /*9d80*/  FSEL R108, R18, -INF , !P4 ;  /* 0xff800000126c7808 */ /* 0x000fe40006000000 */
[----:B------:R-:W-:Y:S02]  /*9d90*/  ISETP.GE.AND P0, PT, R73, R164, PT ;  /* 0x000000a44900720c */ /* 0x000fe40003f06270 */
[----:B------:R-:W-:Y:S02]  /*9da0*/  FMNMX.FTZ R18, R109, R28, !PT ;  /* 0x0000001c6d127209 */ /* 0x000fe40007810000 */
[----:B------:R-:W-:Y:S02]  /*9db0*/  ISETP.GE.AND P2, PT, R0, R164, PT ;  /* 0x000000a40000720c */ /* 0x000fe40003f46270 */
[----:B------:R-:W-:-:S02]  /*9dc0*/  FSEL R107, R21, -INF , !P0 ;  /* 0xff800000156b7808 */ /* 0x000fc40004000000 */
[----:B------:R-:W-:Y:S02]  /*9dd0*/  FMNMX.FTZ R18, R108, R18, !PT ;  /* 0x000000126c127209 */ /* 0x000fe40007810000 */
[----:B-1----:R-:W-:Y:S02]  /*9de0*/  FMNMX.FTZ R0, R27, R26, !PT ;  /* 0x0000001a1b007209 */ /* 0x002fe40007810000 */
[----:B------:R-:W-:Y:S02]  /*9df0*/  ISETP.GE.AND P4, PT, R72, R164, PT ;  /* 0x000000a44800720c */ /* 0x000fe40003f86270 */
[----:B------:R-:W-:Y:S01]  /*9e00*/  FSEL R106, R20, -INF , !P2 ;  /* 0xff800000146a7808 */ /* 0x000fe20005000000 */
[C---:B------:R-:W-:Y:S01]  /*9e10*/  FMUL.FTZ R87, R0.reuse, UR16 ;  /* 0x0000001000577c20 */ /* 0x040fe20008410000 */
[----:B------:R-:W-:Y:S02]  /*9e20*/  FMNMX.FTZ R18, R107, R18, !PT ;  /* 0x000000126b127209 */ /* 0x000fe40007810000 */
[----:B------:R-:W-:-:S02]  /*9e30*/  FSETP.NEU.FTZ.AND P0, PT, R0, -INF , PT ;  /* 0xff8000000000780b */ /* 0x000fc40003f1d000 */
[----:B------:R-:W-:Y:S02]  /*9e40*/  ISETP.GE.AND P2, PT, R63, R164, PT ;  /* 0x000000a43f00720c */ /* 0x000fe40003f46270 */
        /* <DEDUP_REMOVED lines=11> */
[----:B------:R-:W-:Y:S01]  /*9f00*/  LDSM.16.MT88.4 R28, [R236+0xa000] ;  /* 0x00a00000ec1c783b */ /* 0x000fe20000004200 */
[----:B------:R-:W-:Y:S01]  /*9f10*/  FMNMX.FTZ R18, R104, R18, !PT ;  /* 0x0000001268127209 */ /* 0x000fe20007810000 */
[--C-:B------:R-:W-:Y:S01]  /*9f20*/  FFMA.FTZ R86, R15, UR16, -R87.reuse ;  /* 0x000000100f567c23 */ /* 0x100fe20008010857 */
[----:B------:R-:W-:Y:S01]  /*9f30*/  FSEL R102, R25, -INF , !P2 ;  /* 0xff80000019667808 */ /* 0x000fe20005000000 */
[--C-:B------:R-:W-:Y:S01]  /*9f40*/  FFMA.FTZ R84, R14, UR16, -R87.reuse ;  /* 0x000000100e547c23 */ /* 0x100fe20008010857 */
[----:B------:R-:W-:Y:S01]  /*9f50*/  FMNMX.FTZ R2, R103, R18, !PT ;  /* 0x0000001267027209 */ /* 0x000fe20007810000 */
[--C-:B------:R-:W-:Y:S01]  /*9f60*/  FFMA.FTZ R123, R12, UR16, -R87.reuse ;  /* 0x000000100c7b7c23 */ /* 0x100fe20008010857 */
[--C-:B------:R-:W-:Y:S01]  /*9f70*/  FFMA.FTZ R76, R52, UR16, -R87.reuse ;  /* 0x00000010344c7c23 */ /* 0x100fe20008010857 */
[--C-:B------:R-:W-:Y:S01]  /*9f80*/  FFMA.FTZ R75, R53, UR16, -R87.reuse ;  /* 0x00000010354b7c23 */ /* 0x100fe20008010857 */
[----:B------:R-:W-:Y:S01]  /*9f90*/  FMNMX.FTZ R2, R102, R2, !PT ;  /* 0x0000000266027209 */ /* 0x000fe20007810000 */
[--C-:B------:R-:W-:Y:S01]  /*9fa0*/  FFMA.FTZ R74, R55, UR16, -R87.reuse ;  /* 0x00000010374a7c23 */ /* 0x100fe20008010857 */
[--C-:B------:R-:W-:Y:S01]  /*9fb0*/  FFMA.FTZ R73, R54, UR16, -R87.reuse ;  /* 0x0000001036497c23 */ /* 0x100fe20008010857 */
[----:B------:R-:W-:Y:S01]  /*9fc0*/  LDSM.16.MT88.4 R20, [R232+0xa000] ;  /* 0x00a00000e814783b */ /* 0x000fe20000004200 */
[----:B------:R-:W-:Y:S01]  /*9fd0*/  MUFU.EX2 R86, R86 ;  /* 0x0000005600567308 */ /* 0x000fe20000000800 */
[--C-:B------:R-:W-:Y:S01]  /*9fe0*/  FFMA.FTZ R122, R7, UR16, -R87.reuse ;  /* 0x00000010077a7c23 */ /* 0x100fe20008010857 */
[--C-:B------:R-:W-:Y:S01]  /*9ff0*/  FFMA.FTZ R81, R34, UR16, -R87.reuse ;  /* 0x0000001022517c23 */ /* 0x100fe20008010857 */
[----:B------:R-:W1:Y:S01]  /*a000*/  SHFL.BFLY PT, R13, R2, 0x2, 0x1f ;  /* 0x0c401f00020d7f89 */ /* 0x000e6200000e0000 */
[--C-:B------:R-:W-:Y:S01]  /*a010*/  FFMA.FTZ R80, R35, UR16, -R87.reuse ;  /* 0x0000001023507c23 */ /* 0x100fe20008010857 */
[--C-:B------:R-:W-:Y:S01]  /*a020*/  FFMA.FTZ R79, R42, UR16, -R87.reuse ;  /* 0x000000102a4f7c23 */ /* 0x100fe20008010857 */
[--C-:B------:R-:W-:Y:S01]  /*a030*/  FFMA.FTZ R78, R43, UR16, -R87.reuse ;  /* 0x000000102b4e7c23 */ /* 0x100fe20008010857 */
[----:B------:R-:W-:Y:S01]  /*a040*/  LDSM.16.MT88.4 R52, [R230+0xa000] ;  /* 0x00a00000e634783b */ /* 0x000fe20000004200 */
[----:B------:R-:W-:Y:S01]  /*a050*/  MUFU.EX2 R85, R85 ;  /* 0x0000005500557308 */ /* 0x000fe20000000800 */
[--C-:B------:R-:W-:Y:S01]  /*a060*/  FFMA.FTZ R72, R58, UR16, -R87.reuse ;  /* 0x000000103a487c23 */ /* 0x100fe20008010857 */
[--C-:B------:R-:W-:Y:S01]  /*a070*/  FFMA.FTZ R63, R57, UR16, -R87.reuse ;  /* 0x00000010393f7c23 */ /* 0x100fe20008010857 */
[----:B------:R-:W-:Y:S01]  /*a080*/  LDSM.16.MT88.4 R40, [R232+0xa800] ;  /* 0x00a80000e828783b */ /* 0x000fe20000004200 */
        /* <DEDUP_REMOVED lines=12> */
[----:B------:R-:W2:Y:S01]  /*a150*/  MUFU.EX2 R83, R83 ;  /* 0x0000005300537308 */ /* 0x000ea20000000800 */
[--C-:B------:R-:W-:Y:S01]  /*a160*/  FFMA.FTZ R177, R177, UR16, -R87.reuse ;  /* 0x00000010b1b17c23 */ /* 0x100fe20008010857 */
[--C-:B------:R-:W-:Y:S01]  /*a170*/  FFMA.FTZ R179, R179, UR16, -R87.reuse ;  /* 0x00000010b3b37c23 */ /* 0x100fe20008010857 */
[----:B-1----:R-:W-:Y:S01]  /*a180*/  FMNMX.FTZ R2, R2, R13, !PT ;  /* 0x0000000d02027209 */ /* 0x002fe20007810000 */
[--C-:B------:R-:W-:Y:S01]  /*a190*/  FFMA.FTZ R181, R181, UR16, -R87.reuse ;  /* 0x00000010b5b57c23 */ /* 0x100fe20008010857 */
[--C-:B------:R-:W-:Y:S01]  /*a1a0*/  FFMA.FTZ R188, R188, UR16, -R87.reuse ;  /* 0x00000010bcbc7c23 */ /* 0x100fe20008010857 */
[--C-:B------:R-:W-:Y:S01]  /*a1b0*/  FFMA.FTZ R191, R191, UR16, -R87.reuse ;  /* 0x00000010bfbf7c23 */ /* 0x100fe20008010857 */
[--C-:B------:R-:W-:Y:S01]  /*a1c0*/  FFMA.FTZ R192, R192, UR16, -R87.reuse ;  /* 0x00000010c0c07c23 */ /* 0x100fe20008010857 */
[----:B------:R-:W1:Y:S01]  /*a1d0*/  SHFL.BFLY PT, R13, R2, 0x1, 0x1f ;  /* 0x0c201f00020d7f89 */ /* 0x000e6200000e0000 */
        /* <DEDUP_REMOVED lines=8> */
[----:B--2---:R-:W-:Y:S01]  /*a260*/  F2FP.F16.F32.PACK_AB R7, R83, R84 ;  /* 0x000000545307723e */ /* 0x004fe200000000ff */
[----:B------:R-:W2:Y:S01]  /*a270*/  MUFU.EX2 R81, R81 ;  /* 0x0000005100517308 */ /* 0x000ea20000000800 */
[--C-:B------:R-:W-:Y:S01]  /*a280*/  FFMA.FTZ R171, R171, UR16, -R87.reuse ;  /* 0x00000010abab7c23 */ /* 0x100fe20008010857 */
        /* <DEDUP_REMOVED lines=12> */
[----:B-1----:R-:W-:Y:S01]  /*a350*/  FMNMX.FTZ R2, R2, R13, !PT ;  /* 0x0000000d02027209 */ /* 0x002fe20007810000 */
[--C-:B------:R-:W-:Y:S01]  /*a360*/  FFMA.FTZ R97, R97, UR16, -R87.reuse ;  /* 0x0000001061617c23 */ /* 0x100fe20008010857 */
[----:B------:R-:W1:Y:S01]  /*a370*/  LDSM.16.MT88.4 R12, [R231+0xa000] ;  /* 0x00a00000e70c783b */ /* 0x000e620000004200 */
[----:B------:R-:W3:Y:S01]  /*a380*/  MUFU.EX2 R79, R79 ;  /* 0x0000004f004f7308 */ /* 0x000ee20000000800 */
[C---:B------:R-:W-:Y:S01]  /*a390*/  FSETP.NEU.FTZ.AND P0, PT, R2.reuse, -INF , PT ;  /* 0xff8000000200780b */ /* 0x040fe20003f1d000 */
[----:B------:R-:W-:Y:S01]  /*a3a0*/  FMUL.FTZ R88, R2, UR16 ;  /* 0x0000001002587c20 */ /* 0x000fe20008410000 */
[----:B--2---:R-:W-:Y:S01]  /*a3b0*/  F2FP.F16.F32.PACK_AB R49, R81, R82 ;  /* 0x000000525131723e */ /* 0x004fe200000000ff */
[----:B------:R-:W-:-:S03]  /*a3c0*/  FFMA.FTZ R249, R89, UR16, -R87 ;  /* 0x0000001059f97c23 */ /* 0x000fc60008010857 */
[----:B------:R-:W-:Y:S01]  /*a3d0*/  FSEL R88, R88, RZ, P0 ;  /* 0x000000ff58587208 */ /* 0x000fe20000000000 */
[----:B------:R-:W-:Y:S04]  /*a3e0*/  MUFU.EX2 R78, R78 ;  /* 0x0000004e004e7308 */ /* 0x000fe80000000800 */
[--C-:B------:R-:W-:Y:S01]  /*a3f0*/  FFMA.FTZ R135, R119, UR16, -R88.reuse ;  /* 0x0000001077877c23 */ /* 0x100fe20008010858 */
[--C-:B------:R-:W-:Y:S01]  /*a400*/  FFMA.FTZ R134, R6, UR16, -R88.reuse ;  /* 0x0000001006867c23 */ /* 0x100fe20008010858 */
[--C-:B------:R-:W-:Y:S01]  /*a410*/  FFMA.FTZ R133, R5, UR16, -R88.reuse ;  /* 0x0000001005857c23 */ /* 0x100fe20008010858 */
[--C-:B------:R-:W-:Y:S01]  /*a420*/  FFMA.FTZ R132, R4, UR16, -R88.reuse ;  /* 0x0000001004847c23 */ /* 0x100fe20008010858 */
[----:B------:R-:W-:Y:S01]  /*a430*/  F2FP.F16.F32.PACK_AB R5, R85, R86 ;  /* 0x000000565505723e */ /* 0x000fe200000000ff */
[--C-:B------:R-:W-:Y:S01]  /*a440*/  FFMA.FTZ R131, R17, UR16, -R88.reuse ;  /* 0x0000001011837c23 */ /* 0x100fe20008010858 */
[----:B------:R-:W-:Y:S01]  /*a450*/  MUFU.EX2 R135, R135 ;  /* 0x0000008700877308 */ /* 0x000fe20000000800 */
[--C-:B------:R-:W-:Y:S01]  /*a460*/  FFMA.FTZ R130, R16, UR16, -R88.reuse ;  /* 0x0000001010827c23 */ /* 0x100fe20008010858 */
[--C-:B------:R-:W-:Y:S01]  /*a470*/  FFMA.FTZ R129, R10, UR16, -R88.reuse ;  /* 0x000000100a817c23 */ /* 0x100fe20008010858 */
[--C-:B------:R-:W-:Y:S01]  /*a480*/  FFMA.FTZ R128, R8, UR16, -R88.reuse ;  /* 0x0000001008807c23 */ /* 0x100fe20008010858 */
[--C-:B------:R-:W-:Y:S01]  /*a490*/  FFMA.FTZ R119, R56, UR16, -R87.reuse ;  /* 0x0000001038777c23 */ /* 0x100fe20008010857 */
[----:B---3--:R-:W-:Y:S01]  /*a4a0*/  F2FP.F16.F32.PACK_AB R51, R79, R80 ;  /* 0x000000504f33723e */ /* 0x008fe200000000ff */
[----:B------:R-:W2:Y:S01]  /*a4b0*/  LDSM.16.MT88.4 R56, [R230+0xa800] ;  /* 0x00a80000e638783b */ /* 0x000ea20000004200 */
[--C-:B------:R-:W-:Y:S01]  /*a4c0*/  FFMA.FTZ R127, R247, UR16, -R88.reuse ;  /* 0x00000010f77f7c23 */ /* 0x100fe20008010858 */
[----:B------:R-:W3:Y:S01]  /*a4d0*/  MUFU.EX2 R134, R134 ;  /* 0x0000008600867308 */ /* 0x000ee20000000800 */
        /* <DEDUP_REMOVED lines=16> */
[----:B---3--:R-:W-:Y:S01]  /*a5e0*/  F2FP.F16.F32.PACK_AB R4, R134, R135 ;  /* 0x000000878604723e */ /* 0x008fe200000000ff */
[--C-:B------:R-:W-:Y:S01]  /*a5f0*/  FFMA.FTZ R176, R176, UR16, -R88.reuse ;  /* 0x00000010b0b07c23 */ /* 0x100fe20008010858 */
[----:B------:R-:W-:Y:S01]  /*a600*/  FFMA.FTZ R152, R205, UR16, -R87 ;  /* 0x00000010cd987c23 */ /* 0x000fe20008010857 */
        /* <DEDUP_REMOVED lines=13> */
[----:B----4-:R-:W-:Y:S01]  /*a6e0*/  F2FP.F16.F32.PACK_AB R6, R132, R133 ;  /* 0x000000858406723e */ /* 0x010fe200000000ff */
[--C-:B------:R-:W-:Y:S01]  /*a6f0*/  FFMA.FTZ R193, R193, UR16, -R88.reuse ;  /* 0x00000010c1c17c23 */ /* 0x100fe20008010858 */
[--C-:B------:R-:W-:Y:S01]  /*a700*/  FFMA.FTZ R182, R182, UR16, -R88.reuse ;  /* 0x00000010b6b67c23 */ /* 0x100fe20008010858 */
[--C-:B------:R-:W-:Y:S01]  /*a710*/  FFMA.FTZ R180, R180, UR16, -R88.reuse ;  /* 0x00000010b4b47c23 */ /* 0x100fe20008010858 */
[--C-:B------:R-:W-:Y:S01]  /*a720*/  FFMA.FTZ R178, R178, UR16, -R88.reuse ;  /* 0x00000010b2b27c23 */ /* 0x100fe20008010858 */
[--C-:B------:R-:W-:Y:S01]  /*a730*/  FFMA.FTZ R175, R175, UR16, -R88.reuse ;  /* 0x00000010afaf7c23 */ /* 0x100fe20008010858 */
[--C-:B------:R-:W-:Y:S01]  /*a740*/  FFMA.FTZ R163, R163, UR16, -R88.reuse ;  /* 0x00000010a3a37c23 */ /* 0x100fe20008010858 */
[C---:B------:R-:W-:Y:S01]  /*a750*/  HMMA.16816.F32 R32, R4.reuse, R28, RZ ;  /* 0x0000001c0420723c */ /* 0x040fe200000018ff */
[----:B------:R-:W-:Y:S01]  /*a760*/  MUFU.EX2 R129, R129 ;  /* 0x0000008100817308 */ /* 0x000fe20000000800 */
[--C-:B------:R-:W-:Y:S01]  /*a770*/  FFMA.FTZ R162, R162, UR16, -R88.reuse ;  /* 0x00000010a2a27c23 */ /* 0x100fe20008010858 */
[--C-:B------:R-:W-:Y:S01]  /*a780*/  FFMA.FTZ R160, R160, UR16, -R88.reuse ;  /* 0x00000010a0a07c23 */ /* 0x100fe20008010858 */
[--C-:B------:R-:W-:Y:S01]  /*a790*/  FFMA.FTZ R156, R156, UR16, -R88.reuse ;  /* 0x000000109c9c7c23 */ /* 0x100fe20008010858 */
[--C-:B------:R-:W-:Y:S01]  /*a7a0*/  FFMA.FTZ R143, R143, UR16, -R88.reuse ;  /* 0x000000108f8f7c23 */ /* 0x100fe20008010858 */
[C---:B------:R-:W-:Y:S01]  /*a7b0*/  HMMA.16816.F32 R28, R4.reuse, R30, RZ ;  /* 0x0000001e041c723c */ /* 0x040fe200000018ff */
[--C-:B------:R-:W-:Y:S01]  /*a7c0*/  FFMA.FTZ R140, R140, UR16, -R88.reuse ;  /* 0x000000108c8c7c23 */ /* 0x100fe20008010858 */
[--C-:B------:R-:W-:Y:S01]  /*a7d0*/  FFMA.FTZ R139, R139, UR16, -R88.reuse ;  /* 0x000000108b8b7c23 */ /* 0x100fe20008010858 */
[----:B------:R-:W4:Y:S01]  /*a7e0*/  MUFU.EX2 R128, R128 ;  /* 0x0000008000807308 */ /* 0x000f220000000800 */
[----:B---3--:R-:W-:Y:S01]  /*a7f0*/  F2FP.F16.F32.PACK_AB R48, R130, R131 ;  /* 0x000000838230723e */ /* 0x008fe200000000ff */
[--C-:B------:R-:W-:Y:S01]  /*a800*/  FFMA.FTZ R138, R138, UR16, -R88.reuse ;  /* 0x000000108a8a7c23 */ /* 0x100fe20008010858 */
[C---:B------:R-:W-:Y:S01]  /*a810*/  HMMA.16816.F32 R24, R4.reuse, R20, RZ ;  /* 0x000000140418723c */ /* 0x040fe200000018ff */
[--C-:B------:R-:W-:Y:S01]  /*a820*/  FFMA.FTZ R117, R117, UR16, -R88.reuse ;  /* 0x0000001075757c23 */ /* 0x100fe20008010858 */
[--C-:B------:R-:W-:Y:S01]  /*a830*/  FFMA.FTZ R116, R116, UR16, -R88.reuse ;  /* 0x0000001074747c23 */ /* 0x100fe20008010858 */
[--C-:B------:R-:W-:Y:S01]  /*a840*/  FFMA.FTZ R115, R115, UR16, -R88.reuse ;  /* 0x0000001073737c23 */ /* 0x100fe20008010858 */
[----:B------:R-:W-:Y:S01]  /*a850*/  FFMA.FTZ R114, R114, UR16, -R88 ;  /* 0x0000001072727c23 */ /* 0x000fe20008010858 */
[----:B------:R-:W3:Y:S01]  /*a860*/  MUFU.EX2 R77, R77 ;  /* 0x0000004d004d7308 */ /* 0x000ee20000000800 */
[C---:B-1----:R-:W-:Y:S01]  /*a870*/  HMMA.16816.F32 R16, R4.reuse, R12, RZ ;  /* 0x0000000c0410723c */ /* 0x042fe200000018ff */
[----:B------:R-:W-:Y:S01]  /*a880*/  FADD.FTZ R86, R86, R85 ;  /* 0x0000005556567221 */ /* 0x000fe20000010000 */
[----:B------:R-:W-:Y:S01]  /*a890*/  FADD.FTZ R134, R135, R134 ;  /* 0x0000008687867221 */ /* 0x000fe20000010000 */
[--C-:B------:R-:W-:Y:S01]  /*a8a0*/  FFMA.FTZ R113, R113, UR16, -R88.reuse ;  /* 0x0000001071717c23 */ /* 0x100fe20008010858 */
[----:B------:R-:W-:Y:S01]  /*a8b0*/  FFMA.FTZ R111, R111, UR16, -R88 ;  /* 0x000000106f6f7c23 */ /* 0x000fe20008010858 */
[----:B------:R-:W-:Y:S01]  /*a8c0*/  FADD.FTZ R84, R84, R86 ;  /* 0x0000005654547221 */ /* 0x000fe20000010000 */
[C---:B------:R-:W-:Y:S01]  /*a8d0*/  HMMA.16816.F32 R20, R4.reuse, R22, RZ ;  /* 0x000000160414723c */ /* 0x040fe200000018ff */
[----:B------:R-:W-:Y:S01]  /*a8e0*/  MUFU.EX2 R76, R76 ;  /* 0x0000004c004c7308 */ /* 0x000fe20000000800 */
[----:B----4-:R-:W-:Y:S01]  /*a8f0*/  F2FP.F16.F32.PACK_AB R50, R128, R129 ;  /* 0x000000818032723e */ /* 0x010fe200000000ff */
[----:B------:R-:W-:Y:S01]  /*a900*/  FADD.FTZ R133, R133, R134 ;  /* 0x0000008685857221 */ /* 0x000fe20000010000 */
[----:B------:R-:W-:Y:S01]  /*a910*/  FADD.FTZ R84, R83, R84 ;  /* 0x0000005453547221 */ /* 0x000fe20000010000 */
[----:B------:R-:W-:Y:S01]  /*a920*/  FFMA.FTZ R110, R110, UR16, -R88 ;  /* 0x000000106e6e7c23 */ /* 0x000fe20008010858 */
[C---:B------:R-:W-:Y:S01]  /*a930*/  HMMA.16816.F32 R12, R4.reuse, R14, RZ ;  /* 0x0000000e040c723c */ /* 0x040fe200000018ff */
[----:B------:R-:W-:Y:S01]  /*a940*/  FADD.FTZ R133, R132, R133 ;  /* 0x0000008584857221 */ /* 0x000fe20000010000 */
[----:B------:R-:W-:Y:S01]  /*a950*/  FADD.FTZ R84, R82, R84 ;  /* 0x0000005452547221 */ /* 0x000fe20000010000 */
[----:B------:R-:W1:Y:S01]  /*a960*/  MUFU.EX2 R75, R75 ;  /* 0x0000004b004b7308 */ /* 0x000e620000000800 */
[----:B------:R-:W-:Y:S01]  /*a970*/  FFMA.FTZ R86, R105, UR16, -R88 ;  /* 0x0000001069567c23 */ /* 0x000fe20008010858 */
[----:B------:R-:W-:Y:S01]  /*a980*/  FADD.FTZ R131, R131, R133 ;  /* 0x0000008583837221 */ /* 0x000fe20000010000 */
[C---:B------:R-:W-:Y:S01]  /*a990*/  HMMA.16816.F32 R8, R4.reuse, R52, RZ ;  /* 0x000000340408723c */ /* 0x040fe200000018ff */
[----:B------:R-:W-:Y:S01]  /*a9a0*/  FADD.FTZ R84, R81, R84 ;  /* 0x0000005451547221 */ /* 0x000fe20000010000 */
[--C-:B------:R-:W-:Y:S01]  /*a9b0*/  FFMA.FTZ R89, R103, UR16, -R88.reuse ;  /* 0x0000001067597c23 */ /* 0x100fe20008010858 */
[----:B------:R-:W-:Y:S01]  /*a9c0*/  FADD.FTZ R131, R130, R131 ;  /* 0x0000008382837221 */ /* 0x000fe20000010000 */
[----:B------:R-:W-:Y:S01]  /*a9d0*/  FFMA.FTZ R250, R102, UR16, -R88 ;  /* 0x0000001066fa7c23 */ /* 0x000fe20008010858 */
[----:B------:R-:W-:Y:S01]  /*a9e0*/  MUFU.EX2 R127, R127 ;  /* 0x0000007f007f7308 */ /* 0x000fe20000000800 */
[----:B------:R-:W-:Y:S01]  /*a9f0*/  HMMA.16816.F32 R4, R4, R54, RZ ;  /* 0x000000360404723c */ /* 0x000fe200000018ff */
[----:B---3--:R-:W-:Y:S01]  /*aa00*/  F2FP.F16.F32.PACK_AB R53, R77, R78 ;  /* 0x0000004e4d35723e */ /* 0x008fe200000000ff */
[----:B------:R-:W-:-:S04]  /*aa10*/  FADD.FTZ R131, R129, R131 ;  /* 0x0000008381837221 */ /* 0x000fc80000010000 */
[----:B------:R-:W-:Y:S01]  /*aa20*/  HMMA.16816.F32 R32, R48, R44, R32 ;  /* 0x0000002c3020723c */ /* 0x000fe20000001820 */
[----:B------:R-:W3:Y:S01]  /*aa30*/  MUFU.EX2 R126, R126 ;  /* 0x0000007e007e7308 */ /* 0x000ee20000000800 */
[----:B-1----:R-:W-:Y:S01]  /*aa40*/  F2FP.F16.F32.PACK_AB R55, R75, R76 ;  /* 0x0000004c4b37723e */ /* 0x002fe200000000ff */
[----:B------:R-:W-:-:S03]  /*aa50*/  FADD.FTZ R131, R128, R131 ;  /* 0x0000008380837221 */ /* 0x000fc60000010000 */
[C---:B------:R-:W-:Y:S01]  /*aa60*/  HMMA.16816.F32 R28, R48.reuse, R46, R28 ;  /* 0x0000002e301c723c */ /* 0x040fe2000000181c */
[----:B------:R-:W1:Y:S02]  /*aa70*/  LDSM.16.MT88.4 R44, [R236+0xb000] ;  /* 0x00b00000ec2c783b */ /* 0x000e640000004200 */
[----:B------:R-:W4:Y:S03]  /*aa80*/  MUFU.EX2 R125, R125 ;  /* 0x0000007d007d7308 */ /* 0x000f260000000800 */
[C---:B------:R-:W-:Y:S05]  /*aa90*/  HMMA.16816.F32 R24, R48.reuse, R40, R24 ;  /* 0x000000283018723c */ /* 0x040fea0000001818 */
[----:B------:R-:W5:Y:S01]  /*aaa0*/  MUFU.EX2 R124, R124 ;  /* 0x0000007c007c7308 */ /* 0x000f620000000800 */
[----:B------:R-:W-:Y:S01]  /*aab0*/  HMMA.16816.F32 R20, R48, R42, R20 ;  /* 0x0000002a3014723c */ /* 0x000fe20000001814 */
[----:B------:R-:W1:Y:S01]  /*aac0*/  LDSM.16.MT88.4 R40, [R232+0xb000] ;  /* 0x00b00000e828783b */ /* 0x000e620000004200 */
[----:B---3--:R-:W-:Y:S01]  /*aad0*/  F2FP.F16.F32.PACK_AB R52, R126, R127 ;  /* 0x0000007f7e34723e */ /* 0x008fe200000000ff */
[----:B------:R-:W-:-:S03]  /*aae0*/  FADD.FTZ R127, R127, R131 ;  /* 0x000000837f7f7221 */ /* 0x000fc60000010000 */
[----:B------:R-:W-:Y:S01]  /*aaf0*/  HMMA.16816.F32 R16, R48, R36, R16 ;  /* 0x000000243010723c */ /* 0x000fe20000001810 */
[----:B------:R-:W-:Y:S01]  /*ab00*/  MUFU.EX2 R74, R74 ;  /* 0x0000004a004a7308 */ /* 0x000fe20000000800 */
[----:B------:R-:W-:-:S04]  /*ab10*/  FADD.FTZ R127, R126, R127 ;  /* 0x0000007f7e7f7221 */ /* 0x000fc80000010000 */
[C---:B------:R-:W-:Y:S01]  /*ab20*/  HMMA.16816.F32 R12, R48.reuse, R38, R12 ;  /* 0x00000026300c723c */ /* 0x040fe2000000180c */
[----:B------:R-:W3:Y:S01]  /*ab30*/  LDSM.16.MT88.4 R36, [R231+0xb000] ;  /* 0x00b00000e724783b */ /* 0x000ee20000004200 */
[----:B----4-:R-:W-:Y:S01]  /*ab40*/  FADD.FTZ R127, R125, R127 ;  /* 0x0000007f7d7f7221 */ /* 0x010fe20000010000 */
[----:B------:R-:W4:Y:S01]  /*ab50*/  MUFU.EX2 R73, R73 ;  /* 0x0000004900497308 */ /* 0x000f220000000800 */
[C---:B-----5:R-:W-:Y:S02]  /*ab60*/  F2FP.F16.F32.PACK_AB R54, R124.reuse, R125 ;  /* 0x0000007d7c36723e */ /* 0x060fe400000000ff */
[----:B--2---:R-:W-:Y:S01]  /*ab70*/  HMMA.16816.F32 R8, R48, R56, R8 ;  /* 0x000000383008723c */ /* 0x004fe20000001808 */
[----:B------:R-:W-:-:S04]  /*ab80*/  FADD.FTZ R124, R124, R127 ;  /* 0x0000007f7c7c7221 */ /* 0x000fc80000010000 */
[----:B------:R-:W-:Y:S01]  /*ab90*/  MUFU.EX2 R72, R72 ;  /* 0x0000004800487308 */ /* 0x000fe20000000800 */
[----:B------:R-:W-:Y:S01]  /*aba0*/  HMMA.16816.F32 R4, R48, R58, R4 ;  /* 0x0000003a3004723c */ /* 0x000fe20000001804 */
[----:B------:R-:W2:Y:S05]  /*abb0*/  LDSM.16.MT88.4 R56, [R230+0xb000] ;  /* 0x00b00000e638783b */ /* 0x000eaa0000004200 */
[----:B-1----:R-:W-:Y:S01]  /*abc0*/  HMMA.16816.F32 R32, R52, R44, R32 ;  /* 0x0000002c3420723c */ /* 0x002fe20000001820 */
[----:B------:R-:W1:Y:S01]  /*abd0*/  MUFU.EX2 R63, R63 ;  /* 0x0000003f003f7308 */ /* 0x000e620000000800 */
[----:B----4-:R-:W-:-:S04]  /*abe0*/  F2FP.F16.F32.PACK_AB R49, R73, R74 ;  /* 0x0000004a4931723e */ /* 0x010fc800000000ff */
[C---:B------:R-:W-:Y:S01]  /*abf0*/  HMMA.16816.F32 R28, R52.reuse, R46, R28 ;  /* 0x0000002e341c723c */ /* 0x040fe2000000181c */
[----:B------:R-:W4:Y:S02]  /*ac00*/  LDSM.16.MT88.4 R44, [R236+0xb800] ;  /* 0x00b80000ec2c783b */ /* 0x000f240000004200 */
[----:B------:R-:W5:Y:S03]  /*ac10*/  MUFU.EX2 R144, R144 ;  /* 0x0000009000907308 */ /* 0x000f660000000800 */
[C---:B------:R-:W-:Y:S05]  /*ac20*/  HMMA.16816.F32 R24, R52.reuse, R40, R24 ;  /* 0x000000283418723c */ /* 0x040fea0000001818 */
[----:B------:R-:W2:Y:S01]  /*ac30*/  MUFU.EX2 R145, R145 ;  /* 0x0000009100917308 */ /* 0x000ea20000000800 */
[----:B------:R-:W-:Y:S01]  /*ac40*/  HMMA.16816.F32 R20, R52, R42, R20 ;  /* 0x0000002a3414723c */ /* 0x000fe20000001814 */
[----:B------:R-:W4:Y:S01]  /*ac50*/  LDSM.16.MT88.4 R40, [R232+0xb800] ;  /* 0x00b80000e828783b */ /* 0x000f220000004200 */
[----:B-1----:R-:W-:-:S04]  /*ac60*/  F2FP.F16.F32.PACK_AB R51, R63, R72 ;  /* 0x000000483f33723e */ /* 0x002fc800000000ff */
[----:B---3--:R-:W-:Y:S01]  /*ac70*/  HMMA.16816.F32 R16, R52, R36, R16 ;  /* 0x000000243410723c */ /* 0x008fe20000001810 */
[----:B------:R-:W1:Y:S01]  /*ac80*/  MUFU.EX2 R146, R146 ;  /* 0x0000009200927308 */ /* 0x000e620000000800 */
[----:B-----5:R-:W-:-:S04]  /*ac90*/  FADD.FTZ R124, R144, R124 ;  /* 0x0000007c907c7221 */ /* 0x020fc80000010000 */
[C---:B------:R-:W-:Y:S01]  /*aca0*/  HMMA.16816.F32 R12, R52.reuse, R38, R12 ;  /* 0x00000026340c723c */ /* 0x040fe2000000180c */
[----:B------:R-:W3:Y:S02]  /*acb0*/  LDSM.16.MT88.4 R36, [R231+0xb800] ;  /* 0x00b80000e724783b */ /* 0x000ee40000004200 */
[----:B------:R-:W5:Y:S01]  /*acc0*/  MUFU.EX2 R148, R148 ;  /* 0x0000009400947308 */ /* 0x000f620000000800 */
[C---:B--2---:R-:W-:Y:S01]  /*acd0*/  F2FP.F16.F32.PACK_AB R48, R145.reuse, R144 ;  /* 0x000000909130723e */ /* 0x044fe200000000ff */
[----:B------:R-:W-:Y:S01]  /*ace0*/  FADD.FTZ R145, R145, R124 ;  /* 0x0000007c91917221 */ /* 0x000fe20000010000 */
[C---:B------:R-:W-:Y:S05]  /*acf0*/  HMMA.16816.F32 R8, R52.reuse, R56, R8 ;  /* 0x000000383408723c */ /* 0x040fea0000001808 */
[----:B------:R-:W-:Y:S01]  /*ad00*/  MUFU.EX2 R123, R123 ;  /* 0x0000007b007b7308 */ /* 0x000fe20000000800 */
[----:B------:R-:W-:Y:S01]  /*ad10*/  HMMA.16816.F32 R4, R52, R58, R4 ;  /* 0x0000003a3404723c */ /* 0x000fe20000001804 */
[----:B------:R-:W2:Y:S01]  /*ad20*/  LDSM.16.MT88.4 R56, [R230+0xb800] ;  /* 0x00b80000e638783b */ /* 0x000ea20000004200 */
[----:B-1----:R-:W-:-:S05]  /*ad30*/  FADD.FTZ R145, R146, R145 ;  /* 0x0000009192917221 */ /* 0x002fca0000010000 */
[----:B------:R-:W1:Y:S01]  /*ad40*/  MUFU.EX2 R122, R122 ;  /* 0x0000007a007a7308 */ /* 0x000e620000000800 */
[C---:B-----5:R-:W-:Y:S01]  /*ad50*/  F2FP.F16.F32.PACK_AB R50, R148.reuse, R146 ;  /* 0x000000929432723e */ /* 0x060fe200000000ff */
[----:B------:R-:W-:-:S06]  /*ad60*/  FADD.FTZ R148, R148, R145 ;  /* 0x0000009194947221 */ /* 0x000fcc0000010000 */
[C---:B----4-:R-:W-:Y:S01]  /*ad70*/  HMMA.16816.F32 R32, R48.reuse, R44, R32 ;  /* 0x0000002c3020723c */ /* 0x050fe20000001820 */
[----:B------:R-:W-:Y:S05]  /*ad80*/  MUFU.EX2 R121, R121 ;  /* 0x0000007900797308 */ /* 0x000fea0000000800 */
[----:B------:R-:W-:Y:S01]  /*ad90*/  HMMA.16816.F32 R28, R48, R46, R28 ;  /* 0x0000002e301c723c */ /* 0x000fe2000000181c */
[----:B------:R-:W4:Y:S02]  /*ada0*/  LDSM.16.MT88.4 R44, [R236+0xc000] ;  /* 0x00c00000ec2c783b */ /* 0x000f240000004200 */
[----:B------:R-:W5:Y:S01]  /*adb0*/  MUFU.EX2 R120, R120 ;  /* 0x0000007800787308 */ /* 0x000f620000000800 */
[----:B-1----:R-:W-:-:S02]  /*adc0*/  F2FP.F16.F32.PACK_AB R53, R122, R123 ;  /* 0x0000007b7a35723e */ /* 0x002fc400000000ff */
[C---:B------:R-:W-:Y:S05]  /*add0*/  HMMA.16816.F32 R24, R48.reuse, R40, R24 ;  /* 0x000000283018723c */ /* 0x040fea0000001818 */
[----:B------:R-:W1:Y:S01]  /*ade0*/  MUFU.EX2 R154, R154 ;  /* 0x0000009a009a7308 */ /* 0x000e620000000800 */
[C---:B------:R-:W-:Y:S01]  /*adf0*/  HMMA.16816.F32 R20, R48.reuse, R42, R20 ;  /* 0x0000002a3014723c */ /* 0x040fe20000001814 */
[----:B------:R-:W4:Y:S05]  /*ae00*/  LDSM.16.MT88.4 R40, [R232+0xc000] ;  /* 0x00c00000e828783b */ /* 0x000f2a0000004200 */
[----:B---3--:R-:W-:Y:S01]  /*ae10*/  HMMA.16816.F32 R16, R48, R36, R16 ;  /* 0x000000243010723c */ /* 0x008fe20000001810 */
[----:B------:R-:W3:Y:S01]  /*ae20*/  MUFU.EX2 R157, R157 ;  /* 0x0000009d009d7308 */ /* 0x000ee20000000800 */
[----:B-----5:R-:W-:-:S04]  /*ae30*/  F2FP.F16.F32.PACK_AB R55, R120, R121 ;  /* 0x000000797837723e */ /* 0x020fc800000000ff */
[C---:B------:R-:W-:Y:S01]  /*ae40*/  HMMA.16816.F32 R12, R48.reuse, R38, R12 ;  /* 0x00000026300c723c */ /* 0x040fe2000000180c */
[----:B------:R-:W5:Y:S02]  /*ae50*/  LDSM.16.MT88.4 R36, [R231+0xc000] ;  /* 0x00c00000e724783b */ /* 0x000f640000004200 */
[----:B------:R-:W3:Y:S01]  /*ae60*/  MUFU.EX2 R158, R158 ;  /* 0x0000009e009e7308 */ /* 0x000ee20000000800 */
[----:B-1----:R-:W-:Y:S02]  /*ae70*/  FADD.FTZ R148, R154, R148 ;  /* 0x000000949a947221 */ /* 0x002fe40000010000 */
[C---:B--2---:R-:W-:Y:S05]  /*ae80*/  HMMA.16816.F32 R8, R48.reuse, R56, R8 ;  /* 0x000000383008723c */ /* 0x044fea0000001808 */
[----:B------:R-:W1:Y:S01]  /*ae90*/  MUFU.EX2 R159, R159 ;  /* 0x0000009f009f7308 */ /* 0x000e620000000800 */
[----:B------:R-:W-:Y:S01]  /*aea0*/  HMMA.16816.F32 R4, R48, R58, R4 ;  /* 0x0000003a3004723c */ /* 0x000fe20000001804 */
[----:B------:R-:W2:Y:S01]  /*aeb0*/  LDSM.16.MT88.4 R56, [R230+0xc000] ;  /* 0x00c00000e638783b */ /* 0x000ea20000004200 */
[C---:B---3--:R-:W-:Y:S01]  /*aec0*/  F2FP.F16.F32.PACK_AB R52, R157.reuse, R154 ;  /* 0x0000009a9d34723e */ /* 0x048fe200000000ff */
[----:B------:R-:W-:-:S04]  /*aed0*/  FADD.FTZ R157, R157, R148 ;  /* 0x000000949d9d7221 */ /* 0x000fc80000010000 */
[----:B------:R-:W-:Y:S01]  /*aee0*/  MUFU.EX2 R119, R119 ;  /* 0x0000007700777308 */ /* 0x000fe20000000800 */
[----:B------:R-:W-:-:S07]  /*aef0*/  FADD.FTZ R157, R158, R157 ;  /* 0x0000009d9e9d7221 */ /* 0x000fce0000010000 */
[----:B------:R-:W3:Y:S01]  /*af00*/  MUFU.EX2 R118, R118 ;  /* 0x0000007600767308 */ /* 0x000ee20000000800 */
[C---:B-1----:R-:W-:Y:S01]  /*af10*/  F2FP.F16.F32.PACK_AB R54, R159.reuse, R158 ;  /* 0x0000009e9f36723e */ /* 0x042fe200000000ff */
[----:B------:R-:W-:-:S06]  /*af20*/  FADD.FTZ R159, R159, R157 ;  /* 0x0000009d9f9f7221 */ /* 0x000fcc0000010000 */
[C---:B----4-:R-:W-:Y:S01]  /*af30*/  HMMA.16816.F32 R32, R52.reuse, R44, R32 ;  /* 0x0000002c3420723c */ /* 0x050fe20000001820 */
[----:B------:R-:W-:Y:S05]  /*af40*/  MUFU.EX2 R141, R141 ;  /* 0x0000008d008d7308 */ /* 0x000fea0000000800 */
[----:B------:R-:W-:Y:S01]  /*af50*/  HMMA.16816.F32 R28, R52, R46, R28 ;  /* 0x0000002e341c723c */ /* 0x000fe2000000181c */
[----:B------:R-:W1:Y:S02]  /*af60*/  LDSM.16.MT88.4 R44, [R236+0xc800] ;  /* 0x00c80000ec2c783b */ /* 0x000e640000004200 */
[----:B------:R-:W4:Y:S01]  /*af70*/  MUFU.EX2 R142, R142 ;  /* 0x0000008e008e7308 */ /* 0x000f220000000800 */
[----:B---3--:R-:W-:-:S02]  /*af80*/  F2FP.F16.F32.PACK_AB R49, R118, R119 ;  /* 0x000000777631723e */ /* 0x008fc400000000ff */
[C---:B------:R-:W-:Y:S05]  /*af90*/  HMMA.16816.F32 R24, R52.reuse, R40, R24 ;  /* 0x000000283418723c */ /* 0x040fea0000001818 */
[----:B------:R-:W3:Y:S01]  /*afa0*/  MUFU.EX2 R170, R170 ;  /* 0x000000aa00aa7308 */ /* 0x000ee20000000800 */
[C---:B------:R-:W-:Y:S01]  /*afb0*/  HMMA.16816.F32 R20, R52.reuse, R42, R20 ;  /* 0x0000002a3414723c */ /* 0x040fe20000001814 */
[----:B------:R-:W1:Y:S05]  /*afc0*/  LDSM.16.MT88.4 R40, [R232+0xc800] ;  /* 0x00c80000e828783b */ /* 0x000e6a0000004200 */
[----:B-----5:R-:W-:Y:S01]  /*afd0*/  HMMA.16816.F32 R16, R52, R36, R16 ;  /* 0x000000243410723c */ /* 0x020fe20000001810 */
[----:B------:R-:W5:Y:S01]  /*afe0*/  MUFU.EX2 R172, R172 ;  /* 0x000000ac00ac7308 */ /* 0x000f620000000800 */
[----:B----4-:R-:W-:-:S04]  /*aff0*/  F2FP.F16.F32.PACK_AB R51, R142, R141 ;  /* 0x0000008d8e33723e */ /* 0x010fc800000000ff */
[C---:B------:R-:W-:Y:S01]  /*b000*/  HMMA.16816.F32 R12, R52.reuse, R38, R12 ;  /* 0x00000026340c723c */ /* 0x040fe2000000180c */
[----:B------:R-:W4:Y:S02]  /*b010*/  LDSM.16.MT88.4 R36, [R231+0xc800] ;  /* 0x00c80000e724783b */ /* 0x000f240000004200 */
[----:B------:R-:W-:Y:S01]  /*b020*/  MUFU.EX2 R173, R173 ;  /* 0x000000ad00ad7308 */ /* 0x000fe20000000800 */
[----:B---3--:R-:W-:Y:S02]  /*b030*/  FADD.FTZ R159, R170, R159 ;  /* 0x0000009faa9f7221 */ /* 0x008fe40000010000 */
[C---:B--2---:R-:W-:Y:S05]  /*b040*/  HMMA.16816.F32 R8, R52.reuse, R56, R8 ;  /* 0x000000383408723c */ /* 0x044fea0000001808 */
[----:B------:R-:W2:Y:S01]  /*b050*/  MUFU.EX2 R176, R176 ;  /* 0x000000b000b07308 */ /* 0x000ea20000000800 */
[----:B------:R-:W-:Y:S01]  /*b060*/  HMMA.16816.F32 R4, R52, R58, R4 ;  /* 0x0000003a3404723c */ /* 0x000fe20000001804 */
[----:B------:R-:W3:Y:S01]  /*b070*/  LDSM.16.MT88.4 R56, [R230+0xc800] ;  /* 0x00c80000e638783b */ /* 0x000ee20000004200 */
[C---:B-----5:R-:W-:Y:S01]  /*b080*/  F2FP.F16.F32.PACK_AB R48, R172.reuse, R170 ;  /* 0x000000aaac30723e */ /* 0x060fe200000000ff */
[----:B------:R-:W-:-:S04]  /*b090*/  FADD.FTZ R172, R172, R159 ;  /* 0x0000009facac7221 */ /* 0x000fc80000010000 */
[----:B------:R-:W-:Y:S08]  /*b0a0*/  MUFU.EX2 R150, R150 ;  /* 0x0000009600967308 */ /* 0x000ff00000000800 */
[----:B------:R-:W5:Y:S01]  /*b0b0*/  MUFU.EX2 R152, R152 ;  /* 0x0000009800987308 */ /* 0x000f620000000800 */
[----:B--2---:R-:W-:Y:S01]  /*b0c0*/  F2FP.F16.F32.PACK_AB R50, R176, R173 ;  /* 0x000000adb032723e */ /* 0x004fe200000000ff */
[----:B------:R-:W-:-:S04]  /*b0d0*/  FADD.FTZ R173, R173, R172 ;  /* 0x000000acadad7221 */ /* 0x000fc80000010000 */
[----:B------:R-:W-:Y:S02]  /*b0e0*/  FADD.FTZ R173, R176, R173 ;  /* 0x000000adb0ad7221 */ /* 0x000fe40000010000 */
[C---:B-1----:R-:W-:Y:S01]  /*b0f0*/  HMMA.16816.F32 R32, R48.reuse, R44, R32 ;  /* 0x0000002c3020723c */ /* 0x042fe20000001820 */
[----:B------:R-:W-:Y:S05]  /*b100*/  MUFU.EX2 R153, R153 ;  /* 0x0000009900997308 */ /* 0x000fea0000000800 */
[----:B------:R-:W-:Y:S01]  /*b110*/  HMMA.16816.F32 R28, R48, R46, R28 ;  /* 0x0000002e301c723c */ /* 0x000fe2000000181c */
[----:B------:R-:W1:Y:S02]  /*b120*/  LDSM.16.MT88.4 R44, [R236+0xd000] ;  /* 0x00d00000ec2c783b */ /* 0x000e640000004200 */
[----:B------:R-:W2:Y:S01]  /*b130*/  MUFU.EX2 R161, R161 ;  /* 0x000000a100a17308 */ /* 0x000ea20000000800 */
[----:B-----5:R-:W-:-:S02]  /*b140*/  F2FP.F16.F32.PACK_AB R53, R152, R150 ;  /* 0x000000969835723e */ /* 0x020fc400000000ff */
[C---:B------:R-:W-:Y:S05]  /*b150*/  HMMA.16816.F32 R24, R48.reuse, R40, R24 ;  /* 0x000000283018723c */ /* 0x040fea0000001818 */
[----:B------:R-:W-:Y:S01]  /*b160*/  MUFU.EX2 R183, R183 ;  /* 0x000000b700b77308 */ /* 0x000fe20000000800 */
[C---:B------:R-:W-:Y:S01]  /*b170*/  HMMA.16816.F32 R20, R48.reuse, R42, R20 ;  /* 0x0000002a3014723c */ /* 0x040fe20000001814 */
[----:B------:R-:W5:Y:S05]  /*b180*/  LDSM.16.MT88.4 R40, [R232+0xd000] ;  /* 0x00d00000e828783b */ /* 0x000f6a0000004200 */
[----:B----4-:R-:W-:Y:S01]  /*b190*/  HMMA.16816.F32 R16, R48, R36, R16 ;  /* 0x000000243010723c */ /* 0x010fe20000001810 */
[----:B------:R-:W4:Y:S01]  /*b1a0*/  MUFU.EX2 R184, R184 ;  /* 0x000000b800b87308 */ /* 0x000f220000000800 */
[----:B--2---:R-:W-:-:S04]  /*b1b0*/  F2FP.F16.F32.PACK_AB R55, R161, R153 ;  /* 0x00000099a137723e */ /* 0x004fc800000000ff */
[C---:B------:R-:W-:Y:S01]  /*b1c0*/  HMMA.16816.F32 R12, R48.reuse, R38, R12 ;  /* 0x00000026300c723c */ /* 0x040fe2000000180c */
[----:B------:R-:W2:Y:S02]  /*b1d0*/  LDSM.16.MT88.4 R36, [R231+0xd000] ;  /* 0x00d00000e724783b */ /* 0x000ea40000004200 */
[----:B------:R-:W-:Y:S03]  /*b1e0*/  MUFU.EX2 R185, R185 ;  /* 0x000000b900b97308 */ /* 0x000fe60000000800 */
[C---:B---3--:R-:W-:Y:S05]  /*b1f0*/  HMMA.16816.F32 R8, R48.reuse, R56, R8 ;  /* 0x000000383008723c */ /* 0x048fea0000001808 */
[----:B------:R-:W3:Y:S01]  /*b200*/  MUFU.EX2 R187, R187 ;  /* 0x000000bb00bb7308 */ /* 0x000ee20000000800 */
[----:B------:R-:W-:Y:S01]  /*b210*/  HMMA.16816.F32 R4, R48, R58, R4 ;  /* 0x0000003a3004723c */ /* 0x000fe20000001804 */
[----:B------:R-:W2:Y:S01]  /*b220*/  LDSM.16.MT88.4 R56, [R230+0xd000] ;  /* 0x00d00000e638783b */ /* 0x000ea20000004200 */
[----:B----4-:R-:W-:Y:S01]  /*b230*/  F2FP.F16.F32.PACK_AB R52, R184, R183 ;  /* 0x000000b7b834723e */ /* 0x010fe200000000ff */
[----:B------:R-:W-:-:S04]  /*b240*/  FADD.FTZ R183, R183, R173 ;  /* 0x000000adb7b77221 */ /* 0x000fc80000010000 */
[----:B------:R-:W-:Y:S01]  /*b250*/  MUFU.EX2 R165, R165 ;  /* 0x000000a500a57308 */ /* 0x000fe20000000800 */
[----:B------:R-:W-:-:S07]  /*b260*/  FADD.FTZ R183, R184, R183 ;  /* 0x000000b7b8b77221 */ /* 0x000fce0000010000 */
[----:B------:R-:W4:Y:S01]  /*b270*/  MUFU.EX2 R169, R169 ;  /* 0x000000a900a97308 */ /* 0x000f220000000800 */
[----:B---3--:R-:W-:Y:S01]  /*b280*/  F2FP.F16.F32.PACK_AB R54, R187, R185 ;  /* 0x000000b9bb36723e */ /* 0x008fe200000000ff */
[----:B------:R-:W-:-:S04]  /*b290*/  FADD.FTZ R185, R185, R183 ;  /* 0x000000b7b9b97221 */ /* 0x000fc80000010000 */
[----:B------:R-:W-:Y:S02]  /*b2a0*/  FADD.FTZ R185, R187, R185 ;  /* 0x000000b9bbb97221 */ /* 0x000fe40000010000 */
[C---:B-1----:R-:W-:Y:S01]  /*b2b0*/  HMMA.16816.F32 R32, R52.reuse, R44, R32 ;  /* 0x0000002c3420723c */ /* 0x042fe20000001820 */
[----:B------:R-:W-:Y:S05]  /*b2c0*/  MUFU.EX2 R177, R177 ;  /* 0x000000b100b17308 */ /* 0x000fea0000000800 */
[----:B------:R-:W-:Y:S01]  /*b2d0*/  HMMA.16816.F32 R28, R52, R46, R28 ;  /* 0x0000002e341c723c */ /* 0x000fe2000000181c */
[----:B------:R-:W1:Y:S02]  /*b2e0*/  LDSM.16.MT88.4 R44, [R236+0xd800] ;  /* 0x00d80000ec2c783b */ /* 0x000e640000004200 */
[----:B------:R-:W3:Y:S01]  /*b2f0*/  MUFU.EX2 R179, R179 ;  /* 0x000000b300b37308 */ /* 0x000ee20000000800 */
[----:B----4-:R-:W-:-:S02]  /*b300*/  F2FP.F16.F32.PACK_AB R49, R169, R165 ;  /* 0x000000a5a931723e */ /* 0x010fc400000000ff */
[C---:B-----5:R-:W-:Y:S05]  /*b310*/  HMMA.16816.F32 R24, R52.reuse, R40, R24 ;  /* 0x000000283418723c */ /* 0x060fea0000001818 */
[----:B------:R-:W-:Y:S01]  /*b320*/  MUFU.EX2 R194, R194 ;  /* 0x000000c200c27308 */ /* 0x000fe20000000800 */
[C---:B------:R-:W-:Y:S01]  /*b330*/  HMMA.16816.F32 R20, R52.reuse, R42, R20 ;  /* 0x0000002a3414723c */ /* 0x040fe20000001814 */
[----:B------:R-:W4:Y:S05]  /*b340*/  LDSM.16.MT88.4 R40, [R232+0xd800] ;  /* 0x00d80000e828783b */ /* 0x000f2a0000004200 */
[----:B--2---:R-:W-:Y:S01]  /*b350*/  HMMA.16816.F32 R16, R52, R36, R16 ;  /* 0x000000243410723c */ /* 0x004fe20000001810 */
[----:B------:R-:W2:Y:S01]  /*b360*/  MUFU.EX2 R196, R196 ;  /* 0x000000c400c47308 */ /* 0x000ea20000000800 */
[----:B---3--:R-:W-:-:S04]  /*b370*/  F2FP.F16.F32.PACK_AB R51, R179, R177 ;  /* 0x000000b1b333723e */ /* 0x008fc800000000ff */
[C---:B------:R-:W-:Y:S01]  /*b380*/  HMMA.16816.F32 R12, R52.reuse, R38, R12 ;  /* 0x00000026340c723c */ /* 0x040fe2000000180c */
[----:B------:R-:W3:Y:S02]  /*b390*/  LDSM.16.MT88.4 R36, [R231+0xd800] ;  /* 0x00d80000e724783b */ /* 0x000ee40000004200 */
[----:B------:R-:W-:Y:S03]  /*b3a0*/  MUFU.EX2 R197, R197 ;  /* 0x000000c500c57308 */ /* 0x000fe60000000800 */
[C---:B------:R-:W-:Y:S05]  /*b3b0*/  HMMA.16816.F32 R8, R52.reuse, R56, R8 ;  /* 0x000000383408723c */ /* 0x040fea0000001808 */
[----:B------:R-:W5:Y:S01]  /*b3c0*/  MUFU.EX2 R198, R198 ;  /* 0x000000c600c67308 */ /* 0x000f620000000800 */
[----:B------:R-:W-:Y:S01]  /*b3d0*/  HMMA.16816.F32 R4, R52, R58, R4 ;  /* 0x0000003a3404723c */ /* 0x000fe20000001804 */
[----:B------:R-:W3:Y:S01]  /*b3e0*/  LDSM.16.MT88.4 R56, [R230+0xd800] ;  /* 0x00d80000e638783b */ /* 0x000ee20000004200 */
[----:B--2---:R-:W-:Y:S01]  /*b3f0*/  F2FP.F16.F32.PACK_AB R48, R196, R194 ;  /* 0x000000c2c430723e */ /* 0x004fe200000000ff */
[----:B------:R-:W-:-:S04]  /*b400*/  FADD.FTZ R194, R194, R185 ;  /* 0x000000b9c2c27221 */ /* 0x000fc80000010000 */
[----:B------:R-:W-:Y:S01]  /*b410*/  MUFU.EX2 R181, R181 ;  /* 0x000000b500b57308 */ /* 0x000fe20000000800 */
[----:B------:R-:W-:-:S07]  /*b420*/  FADD.FTZ R194, R196, R194 ;  /* 0x000000c2c4c27221 */ /* 0x000fce0000010000 */
[----:B------:R-:W2:Y:S01]  /*b430*/  MUFU.EX2 R188, R188 ;  /* 0x000000bc00bc7308 */ /* 0x000ea20000000800 */
[----:B-----5:R-:W-:Y:S01]  /*b440*/  F2FP.F16.F32.PACK_AB R50, R198, R197 ;  /* 0x000000c5c632723e */ /* 0x020fe200000000ff */
[----:B------:R-:W-:-:S04]  /*b450*/  FADD.FTZ R197, R197, R194 ;  /* 0x000000c2c5c57221 */ /* 0x000fc80000010000 */
[----:B------:R-:W-:Y:S02]  /*b460*/  FADD.FTZ R198, R198, R197 ;  /* 0x000000c5c6c67221 */ /* 0x000fe40000010000 */
[C---:B-1----:R-:W-:Y:S01]  /*b470*/  HMMA.16816.F32 R32, R48.reuse, R44, R32 ;  /* 0x0000002c3020723c */ /* 0x042fe20000001820 */
[----:B------:R-:W-:Y:S05]  /*b480*/  MUFU.EX2 R191, R191 ;  /* 0x000000bf00bf7308 */ /* 0x000fea0000000800 */
[----:B------:R-:W-:Y:S01]  /*b490*/  HMMA.16816.F32 R28, R48, R46, R28 ;  /* 0x0000002e301c723c */ /* 0x000fe2000000181c */
[----:B------:R-:W1:Y:S02]  /*b4a0*/  LDSM.16.MT88.4 R44, [R236+0xe000] ;  /* 0x00e00000ec2c783b */ /* 0x000e640000004200 */
[----:B------:R-:W5:Y:S01]  /*b4b0*/  MUFU.EX2 R192, R192 ;  /* 0x000000c000c07308 */ /* 0x000f620000000800 */
[----:B--2---:R-:W-:-:S02]  /*b4c0*/  F2FP.F16.F32.PACK_AB R53, R188, R181 ;  /* 0x000000b5bc35723e */ /* 0x004fc400000000ff */
[C---:B----4-:R-:W-:Y:S05]  /*b4d0*/  HMMA.16816.F32 R24, R48.reuse, R40, R24 ;  /* 0x000000283018723c */ /* 0x050fea0000001818 */
[----:B------:R-:W2:Y:S01]  /*b4e0*/  MUFU.EX2 R201, R201 ;  /* 0x000000c900c97308 */ /* 0x000ea20000000800 */
[C---:B------:R-:W-:Y:S01]  /*b4f0*/  HMMA.16816.F32 R20, R48.reuse, R42, R20 ;  /* 0x0000002a3014723c */ /* 0x040fe20000001814 */
[----:B------:R-:W4:Y:S05]  /*b500*/  LDSM.16.MT88.4 R40, [R232+0xe000] ;  /* 0x00e00000e828783b */ /* 0x000f2a0000004200 */
[----:B---3--:R-:W-:Y:S01]  /*b510*/  HMMA.16816.F32 R16, R48, R36, R16 ;  /* 0x000000243010723c */ /* 0x008fe20000001810 */
[----:B------:R-:W3:Y:S01]  /*b520*/  MUFU.EX2 R199, R199 ;  /* 0x000000c700c77308 */ /* 0x000ee20000000800 */
[----:B-----5:R-:W-:-:S04]  /*b530*/  F2FP.F16.F32.PACK_AB R55, R192, R191 ;  /* 0x000000bfc037723e */ /* 0x020fc800000000ff */
[C---:B------:R-:W-:Y:S01]  /*b540*/  HMMA.16816.F32 R12, R48.reuse, R38, R12 ;  /* 0x00000026300c723c */ /* 0x040fe2000000180c */
[----:B------:R-:W5:Y:S02]  /*b550*/  LDSM.16.MT88.4 R36, [R231+0xe000] ;  /* 0x00e00000e724783b */ /* 0x000f640000004200 */
[----:B------:R-:W1:Y:S01]  /*b560*/  MUFU.EX2 R195, R195 ;  /* 0x000000c300c37308 */ /* 0x000e620000000800 */
[----:B--2---:R-:W-:Y:S02]  /*b570*/  FADD.FTZ R198, R201, R198 ;  /* 0x000000c6c9c67221 */ /* 0x004fe40000010000 */
[C---:B------:R-:W-:Y:S05]  /*b580*/  HMMA.16816.F32 R8, R48.reuse, R56, R8 ;  /* 0x000000383008723c */ /* 0x040fea0000001808 */
[----:B------:R-:W2:Y:S01]  /*b590*/  MUFU.EX2 R193, R193 ;  /* 0x000000c100c17308 */ /* 0x000ea20000000800 */
[----:B------:R-:W-:Y:S01]  /*b5a0*/  HMMA.16816.F32 R4, R48, R58, R4 ;  /* 0x0000003a3004723c */ /* 0x000fe20000001804 */
[----:B------:R-:W5:Y:S01]  /*b5b0*/  LDSM.16.MT88.4 R56, [R230+0xe000] ;  /* 0x00e00000e638783b */ /* 0x000f620000004200 */
[C---:B---3--:R-:W-:Y:S01]  /*b5c0*/  F2FP.F16.F32.PACK_AB R52, R199.reuse, R201 ;  /* 0x000000c9c734723e */ /* 0x048fe200000000ff */
[----:B------:R-:W-:-:S02]  /*b5d0*/  FADD.FTZ R199, R199, R198 ;  /* 0x000000c6c7c77221 */ /* 0x000fc40000010000 */
[----:B------:R-:W3:Y:S02]  /*b5e0*/  LDSM.16.MT88.4 R48, [R236+0xe800] ;  /* 0x00e80000ec30783b */ /* 0x000ee40000004200 */
[----:B------:R-:W-:Y:S01]  /*b5f0*/  MUFU.EX2 R200, R200 ;  /* 0x000000c800c87308 */ /* 0x000fe20000000800 */
[----:B-1----:R-:W-:-:S07]  /*b600*/  FADD.FTZ R199, R195, R199 ;  /* 0x000000c7c3c77221 */ /* 0x002fce0000010000 */
[----:B------:R-:W1:Y:S01]  /*b610*/  MUFU.EX2 R202, R202 ;  /* 0x000000ca00ca7308 */ /* 0x000e620000000800 */
[C---:B--2---:R-:W-:Y:S01]  /*b620*/  F2FP.F16.F32.PACK_AB R54, R193.reuse, R195 ;  /* 0x000000c3c136723e */ /* 0x044fe200000000ff */
[----:B------:R-:W-:-:S06]  /*b630*/  FADD.FTZ R193, R193, R199 ;  /* 0x000000c7c1c17221 */ /* 0x000fcc0000010000 */
[----:B------:R-:W-:Y:S01]  /*b640*/  MUFU.EX2 R203, R203 ;  /* 0x000000cb00cb7308 */ /* 0x000fe20000000800 */
[C---:B------:R-:W-:Y:S06]  /*b650*/  HMMA.16816.F32 R32, R52.reuse, R44, R32 ;  /* 0x0000002c3420723c */ /* 0x040fec0000001820 */
[C---:B------:R-:W-:Y:S01]  /*b660*/  HMMA.16816.F32 R28, R52.reuse, R46, R28 ;  /* 0x0000002e341c723c */ /* 0x040fe2000000181c */
[----:B------:R-:W-:Y:S01]  /*b670*/  MUFU.EX2 R190, R190 ;  /* 0x000000be00be7308 */ /* 0x000fe20000000800 */
[----:B------:R-:W2:Y:S04]  /*b680*/  LDSM.16.MT88.4 R44, [R232+0xe800] ;  /* 0x00e80000e82c783b */ /* 0x000ea80000004200 */
[C---:B----4-:R-:W-:Y:S03]  /*b690*/  HMMA.16816.F32 R24, R52.reuse, R40, R24 ;  /* 0x000000283418723c */ /* 0x050fe60000001818 */
[----:B------:R-:W4:Y:S03]  /*b6a0*/  MUFU.EX2 R182, R182 ;  /* 0x000000b600b67308 */ /* 0x000f260000000800 */
[C---:B------:R-:W-:Y:S01]  /*b6b0*/  HMMA.16816.F32 R20, R52.reuse, R42, R20 ;  /* 0x0000002a3414723c */ /* 0x040fe20000001814 */
[----:B------:R-:W2:Y:S04]  /*b6c0*/  LDSM.16.MT88.4 R40, [R231+0xe800] ;  /* 0x00e80000e728783b */ /* 0x000ea80000004200 */
[----:B------:R-:W3:Y:S01]  /*b6d0*/  MUFU.EX2 R180, R180 ;  /* 0x000000b400b47308 */ /* 0x000ee20000000800 */
[C---:B-----5:R-:W-:Y:S06]  /*b6e0*/  HMMA.16816.F32 R16, R52.reuse, R36, R16 ;  /* 0x000000243410723c */ /* 0x060fec0000001810 */
[----:B------:R-:W-:Y:S01]  /*b6f0*/  HMMA.16816.F32 R12, R52, R38, R12 ;  /* 0x00000026340c723c */ /* 0x000fe2000000180c */
[----:B------:R-:W5:Y:S01]  /*b700*/  MUFU.EX2 R178, R178 ;  /* 0x000000b200b27308 */ /* 0x000f620000000800 */
[----:B-1----:R-:W-:Y:S01]  /*b710*/  F2FP.F16.F32.PACK_AB R37, R202, R200 ;  /* 0x000000c8ca25723e */ /* 0x002fe200000000ff */
[----:B----4-:R-:W-:-:S03]  /*b720*/  FADD.FTZ R193, R182, R193 ;  /* 0x000000c1b6c17221 */ /* 0x010fc60000010000 */
[C---:B------:R-:W-:Y:S01]  /*b730*/  HMMA.16816.F32 R8, R52.reuse, R56, R8 ;  /* 0x000000383408723c */ /* 0x040fe20000001808 */
[----:B------:R-:W-:Y:S02]  /*b740*/  F2FP.F16.F32.PACK_AB R39, R190, R203 ;  /* 0x000000cbbe27723e */ /* 0x000fe400000000ff */
[----:B------:R-:W1:Y:S01]  /*b750*/  MUFU.EX2 R175, R175 ;  /* 0x000000af00af7308 */ /* 0x000e620000000800 */
[C---:B---3--:R-:W-:Y:S01]  /*b760*/  F2FP.F16.F32.PACK_AB R36, R180.reuse, R182 ;  /* 0x000000b6b424723e */ /* 0x048fe200000000ff */
[----:B------:R-:W-:Y:S01]  /*b770*/  FADD.FTZ R180, R180, R193 ;  /* 0x000000c1b4b47221 */ /* 0x000fe20000010000 */
[----:B------:R-:W-:Y:S01]  /*b780*/  HMMA.16816.F32 R4, R52, R58, R4 ;  /* 0x0000003a3404723c */ /* 0x000fe20000001804 */
[----:B------:R-:W3:Y:S04]  /*b790*/  LDSM.16.MT88.4 R56, [R230+0xe800] ;  /* 0x00e80000e638783b */ /* 0x000ee80000004200 */
[----:B------:R-:W-:Y:S01]  /*b7a0*/  MUFU.EX2 R189, R189 ;  /* 0x000000bd00bd7308 */ /* 0x000fe20000000800 */
[----:B-----5:R-:W-:-:S07]  /*b7b0*/  FADD.FTZ R180, R178, R180 ;  /* 0x000000b4b2b47221 */ /* 0x020fce0000010000 */
[----:B------:R-:W4:Y:S01]  /*b7c0*/  MUFU.EX2 R186, R186 ;  /* 0x000000ba00ba7308 */ /* 0x000f220000000800 */
[C---:B-1----:R-:W-:Y:S01]  /*b7d0*/  F2FP.F16.F32.PACK_AB R38, R175.reuse, R178 ;  /* 0x000000b2af26723e */ /* 0x042fe200000000ff */
[----:B------:R-:W-:-:S06]  /*b7e0*/  FADD.FTZ R175, R175, R180 ;  /* 0x000000b4afaf7221 */ /* 0x000fcc0000010000 */
[C---:B------:R-:W-:Y:S01]  /*b7f0*/  HMMA.16816.F32 R32, R36.reuse, R48, R32 ;  /* 0x000000302420723c */ /* 0x040fe20000001820 */
[----:B------:R-:W-:Y:S05]  /*b800*/  MUFU.EX2 R174, R174 ;  /* 0x000000ae00ae7308 */ /* 0x000fea0000000800 */
[----:B------:R-:W-:Y:S01]  /*b810*/  HMMA.16816.F32 R28, R36, R50, R28 ;  /* 0x00000032241c723c */ /* 0x000fe2000000181c */
[----:B------:R-:W1:Y:S02]  /*b820*/  LDSM.16.MT88.4 R48, [R236+0xf000] ;  /* 0x00f00000ec30783b */ /* 0x000e640000004200 */
[----:B------:R-:W5:Y:S01]  /*b830*/  MUFU.EX2 R171, R171 ;  /* 0x000000ab00ab7308 */ /* 0x000f620000000800 */
[----:B----4-:R-:W-:-:S02]  /*b840*/  F2FP.F16.F32.PACK_AB R53, R186, R189 ;  /* 0x000000bdba35723e */ /* 0x010fc400000000ff */
[C---:B--2---:R-:W-:Y:S05]  /*b850*/  HMMA.16816.F32 R24, R36.reuse, R44, R24 ;  /* 0x0000002c2418723c */ /* 0x044fea0000001818 */
[----:B------:R-:W2:Y:S01]  /*b860*/  MUFU.EX2 R163, R163 ;  /* 0x000000a300a37308 */ /* 0x000ea20000000800 */
[C---:B------:R-:W-:Y:S01]  /*b870*/  HMMA.16816.F32 R20, R36.reuse, R46, R20 ;  /* 0x0000002e2414723c */ /* 0x040fe20000001814 */
[----:B------:R-:W4:Y:S05]  /*b880*/  LDSM.16.MT88.4 R44, [R232+0xf000] ;  /* 0x00f00000e82c783b */ /* 0x000f2a0000004200 */
[----:B------:R-:W-:Y:S01]  /*b890*/  HMMA.16816.F32 R16, R36, R40, R16 ;  /* 0x000000282410723c */ /* 0x000fe20000001810 */
[----:B------:R-:W1:Y:S01]  /*b8a0*/  MUFU.EX2 R162, R162 ;  /* 0x000000a200a27308 */ /* 0x000e620000000800 */
[----:B-----5:R-:W-:-:S04]  /*b8b0*/  F2FP.F16.F32.PACK_AB R55, R171, R174 ;  /* 0x000000aeab37723e */ /* 0x020fc800000000ff */
[C---:B------:R-:W-:Y:S01]  /*b8c0*/  HMMA.16816.F32 R12, R36.reuse, R42, R12 ;  /* 0x0000002a240c723c */ /* 0x040fe2000000180c */
[----:B------:R-:W5:Y:S02]  /*b8d0*/  LDSM.16.MT88.4 R40, [R231+0xf000] ;  /* 0x00f00000e728783b */ /* 0x000f640000004200 */
[----:B------:R-:W-:Y:S01]  /*b8e0*/  MUFU.EX2 R160, R160 ;  /* 0x000000a000a07308 */ /* 0x000fe20000000800 */
[----:B--2---:R-:W-:Y:S02]  /*b8f0*/  FADD.FTZ R175, R163, R175 ;  /* 0x000000afa3af7221 */ /* 0x004fe40000010000 */
[C---:B---3--:R-:W-:Y:S05]  /*b900*/  HMMA.16816.F32 R8, R36.reuse, R56, R8 ;  /* 0x000000382408723c */ /* 0x048fea0000001808 */
[----:B------:R-:W2:Y:S01]  /*b910*/  MUFU.EX2 R156, R156 ;  /* 0x0000009c009c7308 */ /* 0x000ea20000000800 */
[----:B------:R-:W-:Y:S01]  /*b920*/  HMMA.16816.F32 R4, R36, R58, R4 ;  /* 0x0000003a2404723c */ /* 0x000fe20000001804 */
[C---:B-1----:R-:W-:Y:S01]  /*b930*/  F2FP.F16.F32.PACK_AB R52, R162.reuse, R163 ;  /* 0x000000a3a234723e */ /* 0x042fe200000000ff */
[----:B------:R-:W1:Y:S01]  /*b940*/  LDSM.16.MT88.4 R36, [R230+0xf000] ;  /* 0x00f00000e624783b */ /* 0x000e620000004200 */
[----:B------:R-:W-:-:S04]  /*b950*/  FADD.FTZ R175, R162, R175 ;  /* 0x000000afa2af7221 */ /* 0x000fc80000010000 */
[----:B------:R-:W-:Y:S08]  /*b960*/  MUFU.EX2 R168, R168 ;  /* 0x000000a800a87308 */ /* 0x000ff00000000800 */
[----:B------:R-:W-:Y:S01]  /*b970*/  MUFU.EX2 R155, R155 ;  /* 0x0000009b009b7308 */ /* 0x000fe20000000800 */
[----:B--2---:R-:W-:Y:S01]  /*b980*/  F2FP.F16.F32.PACK_AB R54, R156, R160 ;  /* 0x000000a09c36723e */ /* 0x004fe200000000ff */
[----:B------:R-:W-:-:S04]  /*b990*/  FADD.FTZ R160, R160, R175 ;  /* 0x000000afa0a07221 */ /* 0x000fc80000010000 */
[----:B------:R-:W-:Y:S02]  /*b9a0*/  FADD.FTZ R160, R156, R160 ;  /* 0x000000a09ca07221 */ /* 0x000fe40000010000 */
[C---:B------:R-:W-:Y:S01]  /*b9b0*/  HMMA.16816.F32 R32, R52.reuse, R48, R32 ;  /* 0x000000303420723c */ /* 0x040fe20000001820 */
[----:B------:R-:W-:Y:S05]  /*b9c0*/  MUFU.EX2 R151, R151 ;  /* 0x0000009700977308 */ /* 0x000fea0000000800 */
[C---:B------:R-:W-:Y:S01]  /*b9d0*/  HMMA.16816.F32 R28, R52.reuse, R50, R28 ;  /* 0x00000032341c723c */ /* 0x040fe2000000181c */
[----:B------:R-:W2:Y:S02]  /*b9e0*/  LDSM.16.MT88.4 R48, [R236+0xf800] ;  /* 0x00f80000ec30783b */ /* 0x000ea40000004200 */
[----:B------:R-:W-:Y:S03]  /*b9f0*/  MUFU.EX2 R149, R149 ;  /* 0x0000009500957308 */ /* 0x000fe60000000800 */
[C---:B----4-:R-:W-:Y:S05]  /*ba00*/  HMMA.16816.F32 R24, R52.reuse, R44, R24 ;  /* 0x0000002c3418723c */ /* 0x050fea0000001818 */
[----:B------:R-:W3:Y:S01]  /*ba10*/  MUFU.EX2 R143, R143 ;  /* 0x0000008f008f7308 */ /* 0x000ee20000000800 */
[C---:B------:R-:W-:Y:S01]  /*ba20*/  HMMA.16816.F32 R20, R52.reuse, R46, R20 ;  /* 0x0000002e3414723c */ /* 0x040fe20000001814 */
[----:B------:R-:W-:Y:S05]  /*ba30*/  LDSM.16.MT88.4 R44, [R232+0xf800] ;  /* 0x00f80000e82c783b */ /* 0x000fea0000004200 */
[C---:B-----5:R-:W-:Y:S01]  /*ba40*/  HMMA.16816.F32 R16, R52.reuse, R40, R16 ;  /* 0x000000283410723c */ /* 0x060fe20000001810 */
[----:B------:R-:W4:Y:S05]  /*ba50*/  MUFU.EX2 R140, R140 ;  /* 0x0000008c008c7308 */ /* 0x000f2a0000000800 */
[----:B------:R-:W-:Y:S01]  /*ba60*/  HMMA.16816.F32 R12, R52, R42, R12 ;  /* 0x0000002a340c723c */ /* 0x000fe2000000180c */
[----:B------:R-:W5:Y:S02]  /*ba70*/  LDSM.16.MT88.4 R40, [R231+0xf800] ;  /* 0x00f80000e728783b */ /* 0x000f640000004200 */
[----:B------:R-:W-:Y:S01]  /*ba80*/  MUFU.EX2 R139, R139 ;  /* 0x0000008b008b7308 */ /* 0x000fe20000000800 */
[----:B---3--:R-:W-:-:S02]  /*ba90*/  FADD.FTZ R160, R143, R160 ;  /* 0x000000a08fa07221 */ /* 0x008fc40000010000 */
[C---:B-1----:R-:W-:Y:S05]  /*baa0*/  HMMA.16816.F32 R8, R52.reuse, R36, R8 ;  /* 0x000000243408723c */ /* 0x042fea0000001808 */
[----:B------:R-:W1:Y:S01]  /*bab0*/  MUFU.EX2 R138, R138 ;  /* 0x0000008a008a7308 */ /* 0x000e620000000800 */
[----:B------:R-:W-:Y:S01]  /*bac0*/  HMMA.16816.F32 R4, R52, R38, R4 ;  /* 0x000000263404723c */ /* 0x000fe20000001804 */
[----:B------:R-:W3:Y:S06]  /*bad0*/  LDSM.16.MT88.4 R36, [R230+0xf800] ;  /* 0x00f80000e624783b */ /* 0x000eec0000004200 */
[----:B------:R-:W-:Y:S01]  /*bae0*/  F2FP.F16.F32.PACK_AB R53, R155, R168 ;  /* 0x000000a89b35723e */ /* 0x000fe200000000ff */
[----:B------:R-:W-:Y:S01]  /*baf0*/  MUFU.EX2 R147, R147 ;  /* 0x0000009300937308 */ /* 0x000fe20000000800 */
[----:B------:R-:W-:-:S02]  /*bb00*/  F2FP.F16.F32.PACK_AB R55, R149, R151 ;  /* 0x000000979537723e */ /* 0x000fc400000000ff */
[C---:B----4-:R-:W-:Y:S01]  /*bb10*/  F2FP.F16.F32.PACK_AB R52, R140.reuse, R143 ;  /* 0x0000008f8c34723e */ /* 0x050fe200000000ff */
[----:B------:R-:W-:Y:S01]  /*bb20*/  FADD.FTZ R140, R140, R160 ;  /* 0x000000a08c8c7221 */ /* 0x000fe20000010000 */
[----:B-1----:R-:W-:-:S03]  /*bb30*/  F2FP.F16.F32.PACK_AB R54, R138, R139 ;  /* 0x0000008b8a36723e */ /* 0x002fc600000000ff */
[----:B------:R-:W1:Y:S01]  /*bb40*/  MUFU.EX2 R137, R137 ;  /* 0x0000008900897308 */ /* 0x000e620000000800 */
[----:B------:R-:W-:-:S04]  /*bb50*/  FADD.FTZ R140, R139, R140 ;  /* 0x0000008c8b8c7221 */ /* 0x000fc80000010000 */
[----:B------:R-:W-:Y:S01]  /*bb60*/  FADD.FTZ R138, R138, R140 ;  /* 0x0000008c8a8a7221 */ /* 0x000fe20000010000 */
[C---:B--2---:R-:W-:Y:S02]  /*bb70*/  HMMA.16816.F32 R32, R52.reuse, R48, R32 ;  /* 0x000000303420723c */ /* 0x044fe40000001820 */
[----:B------:R-:W-:Y:S04]  /*bb80*/  MUFU.EX2 R136, R136 ;  /* 0x0000008800887308 */ /* 0x000fe80000000800 */
[C---:B------:R-:W-:Y:S01]  /*bb90*/  HMMA.16816.F32 R28, R52.reuse, R50, R28 ;  /* 0x00000032341c723c */ /* 0x040fe2000000181c */
[----:B------:R-:W2:Y:S03]  /*bba0*/  LDSM.16.MT88.4 R48, [R236+0x10000] ;  /* 0x01000000ec30783b */ /* 0x000ea60000004200 */
[----:B------:R-:W4:Y:S01]  /*bbb0*/  MUFU.EX2 R101, R101 ;  /* 0x0000006500657308 */ /* 0x000f220000000800 */
[----:B-1----:R-:W-:Y:S01]  /*bbc0*/  F2FP.F16.F32.PACK_AB R57, R137, R147 ;  /* 0x000000938939723e */ /* 0x002fe200000000ff */
[C---:B-----5:R-:W-:Y:S06]  /*bbd0*/  HMMA.16816.F32 R16, R52.reuse, R40, R16 ;  /* 0x000000283410723c */ /* 0x060fec0000001810 */
[----:B------:R-:W1:Y:S01]  /*bbe0*/  MUFU.EX2 R117, R117 ;  /* 0x0000007500757308 */ /* 0x000e620000000800 */
[C---:B---3--:R-:W-:Y:S06]  /*bbf0*/  HMMA.16816.F32 R8, R52.reuse, R36, R8 ;  /* 0x000000243408723c */ /* 0x048fec0000001808 */
[C---:B------:R-:W-:Y:S01]  /*bc00*/  HMMA.16816.F32 R4, R52.reuse, R38, R4 ;  /* 0x000000263404723c */ /* 0x040fe20000001804 */
[----:B------:R-:W3:Y:S01]  /*bc10*/  MUFU.EX2 R116, R116 ;  /* 0x0000007400747308 */ /* 0x000ee20000000800 */
[----:B----4-:R-:W-:Y:S01]  /*bc20*/  F2FP.F16.F32.PACK_AB R59, R101, R136 ;  /* 0x00000088653b723e */ /* 0x010fe200000000ff */
[----:B------:R-:W4:Y:S03]  /*bc30*/  LDSM.16.MT88.4 R36, [R230+0x10000] ;  /* 0x01000000e624783b */ /* 0x000f260000004200 */
[----:B------:R-:W-:Y:S01]  /*bc40*/  HMMA.16816.F32 R12, R52, R42, R12 ;  /* 0x0000002a340c723c */ /* 0x000fe2000000180c */
[----:B------:R-:W5:Y:S02]  /*bc50*/  LDSM.16.MT88.4 R40, [R231+0x10000] ;  /* 0x01000000e728783b */ /* 0x000f640000004200 */
[----:B------:R-:W2:Y:S01]  /*bc60*/  MUFU.EX2 R115, R115 ;  /* 0x0000007300737308 */ /* 0x000ea20000000800 */
[----:B-1----:R-:W-:-:S02]  /*bc70*/  FADD.FTZ R138, R117, R138 ;  /* 0x0000008a758a7221 */ /* 0x002fc40000010000 */
[C---:B------:R-:W-:Y:S05]  /*bc80*/  HMMA.16816.F32 R24, R52.reuse, R44, R24 ;  /* 0x0000002c3418723c */ /* 0x040fea0000001818 */
[----:B------:R-:W1:Y:S01]  /*bc90*/  MUFU.EX2 R114, R114 ;  /* 0x0000007200727308 */ /* 0x000e620000000800 */
[C---:B---3--:R-:W-:Y:S01]  /*bca0*/  F2FP.F16.F32.PACK_AB R56, R116.reuse, R117 ;  /* 0x000000757438723e */ /* 0x048fe200000000ff */
[----:B------:R-:W-:Y:S01]  /*bcb0*/  HMMA.16816.F32 R20, R52, R46, R20 ;  /* 0x0000002e3414723c */ /* 0x000fe20000001814 */
[----:B------:R-:W3:Y:S01]  /*bcc0*/  LDSM.16.MT88.4 R44, [R232+0x10000] ;  /* 0x01000000e82c783b */ /* 0x000ee20000004200 */
[----:B------:R-:W-:-:S03]  /*bcd0*/  FADD.FTZ R116, R116, R138 ;  /* 0x0000008a74747221 */ /* 0x000fc60000010000 */
[----:B------:R-:W-:Y:S01]  /*bce0*/  LDSM.16.MT88.4 R52, [R230+0x10800] ;  /* 0x01080000e634783b */ /* 0x000fe20000004200 */
[----:B------:R-:W-:Y:S01]  /*bcf0*/  MUFU.EX2 R85, R100 ;  /* 0x0000006400557308 */ /* 0x000fe20000000800 */
[----:B--2---:R-:W-:-:S07]  /*bd00*/  FADD.FTZ R116, R115, R116 ;  /* 0x0000007473747221 */ /* 0x004fce0000010000 */
[----:B------:R-:W2:Y:S01]  /*bd10*/  MUFU.EX2 R83, R99 ;  /* 0x0000006300537308 */ /* 0x000ea20000000800 */
[C---:B-1----:R-:W-:Y:S01]  /*bd20*/  F2FP.F16.F32.PACK_AB R58, R114.reuse, R115 ;  /* 0x00000073723a723e */ /* 0x042fe200000000ff */
[----:B------:R-:W-:-:S06]  /*bd30*/  FADD.FTZ R114, R114, R116 ;  /* 0x0000007472727221 */ /* 0x000fcc0000010000 */
[C---:B------:R-:W-:Y:S01]  /*bd40*/  HMMA.16816.F32 R32, R56.reuse, R48, R32 ;  /* 0x000000303820723c */ /* 0x040fe20000001820 */
[----:B------:R-:W-:Y:S05]  /*bd50*/  MUFU.EX2 R82, R98 ;  /* 0x0000006200527308 */ /* 0x000fea0000000800 */
[C---:B----4-:R-:W-:Y:S01]  /*bd60*/  HMMA.16816.F32 R8, R56.reuse, R36, R8 ;  /* 0x000000243808723c */ /* 0x050fe20000001808 */
[----:B------:R-:W-:Y:S01]  /*bd70*/  FADD.FTZ R48, R80, R84 ;  /* 0x0000005450307221 */ /* 0x000fe20000010000 */
[--C-:B------:R-:W-:Y:S01]  /*bd80*/  FFMA.FTZ R80, R91, UR16, -R87.reuse ;  /* 0x000000105b507c23 */ /* 0x100fe20008010857 */
[----:B------:R-:W-:Y:S01]  /*bd90*/  MUFU.EX2 R81, R97 ;  /* 0x0000006100517308 */ /* 0x000fe20000000800 */
[----:B--2---:R-:W-:Y:S01]  /*bda0*/  F2FP.F16.F32.PACK_AB R49, R83, R85 ;  /* 0x000000555331723e */ /* 0x004fe200000000ff */
[----:B------:R-:W-:Y:S01]  /*bdb0*/  FADD.FTZ R48, R79, R48 ;  /* 0x000000304f307221 */ /* 0x000fe20000010000 */
[C---:B------:R-:W-:Y:S01]  /*bdc0*/  HMMA.16816.F32 R4, R56.reuse, R38, R4 ;  /* 0x000000263804723c */ /* 0x040fe20000001804 */
[----:B------:R-:W1:Y:S01]  /*bdd0*/  LDSM.16.MT88.4 R36, [R231+0x10800] ;  /* 0x01080000e724783b */ /* 0x000e620000004200 */
[--C-:B------:R-:W-:Y:S01]  /*bde0*/  FFMA.FTZ R84, R90, UR16, -R87.reuse ;  /* 0x000000105a547c23 */ /* 0x100fe20008010857 */
[----:B------:R-:W-:Y:S01]  /*bdf0*/  FADD.FTZ R48, R78, R48 ;  /* 0x000000304e307221 */ /* 0x000fe20000010000 */
[----:B------:R-:W-:Y:S01]  /*be00*/  FFMA.FTZ R78, R112, UR16, -R88 ;  /* 0x00000010704e7c23 */ /* 0x000fe20008010858 */
[----:B------:R-:W2:Y:S01]  /*be10*/  MUFU.EX2 R79, R113 ;  /* 0x00000071004f7308 */ /* 0x000ea20000000800 */
[----:B-----5:R-:W-:Y:S01]  /*be20*/  HMMA.16816.F32 R16, R56, R40, R16 ;  /* 0x000000283810723c */ /* 0x020fe20000001810 */
[----:B------:R-:W-:Y:S01]  /*be30*/  FADD.FTZ R48, R77, R48 ;  /* 0x000000304d307221 */ /* 0x000fe20000010000 */
[----:B------:R-:W-:-:S03]  /*be40*/  FFMA.FTZ R77, R92, UR16, -R87 ;  /* 0x000000105c4d7c23 */ /* 0x000fc60008010857 */
[----:B------:R-:W-:Y:S01]  /*be50*/  FADD.FTZ R48, R76, R48 ;  /* 0x000000304c307221 */ /* 0x000fe20000010000 */
[----:B------:R-:W-:Y:S01]  /*be60*/  HMMA.16816.F32 R12, R56, R42, R12 ;  /* 0x0000002a380c723c */ /* 0x000fe2000000180c */
[----:B------:R-:W4:Y:S01]  /*be70*/  MUFU.EX2 R78, R78 ;  /* 0x0000004e004e7308 */ /* 0x000f220000000800 */
[----:B------:R-:W5:Y:S01]  /*be80*/  LDSM.16.MT88.4 R40, [R232+0x10800] ;  /* 0x01080000e828783b */ /* 0x000f620000004200 */
[----:B------:R-:W-:-:S03]  /*be90*/  FADD.FTZ R75, R75, R48 ;  /* 0x000000304b4b7221 */ /* 0x000fc60000010000 */
[C---:B------:R-:W-:Y:S01]  /*bea0*/  HMMA.16816.F32 R28, R56.reuse, R50, R28 ;  /* 0x00000032381c723c */ /* 0x040fe2000000181c */
[----:B------:R-:W-:Y:S02]  /*beb0*/  FADD.FTZ R75, R74, R75 ;  /* 0x0000004b4a4b7221 */ /* 0x000fe40000010000 */
[----:B------:R-:W-:Y:S01]  /*bec0*/  MUFU.EX2 R76, R111 ;  /* 0x0000006f004c7308 */ /* 0x000fe20000000800 */
[----:B--2---:R-:W-:Y:S01]  /*bed0*/  FADD.FTZ R114, R79, R114 ;  /* 0x000000724f727221 */ /* 0x004fe20000010000 */
[----:B------:R-:W-:Y:S01]  /*bee0*/  FADD.FTZ R75, R73, R75 ;  /* 0x0000004b494b7221 */ /* 0x000fe20000010000 */
[C---:B---3--:R-:W-:Y:S01]  /*bef0*/  HMMA.16816.F32 R24, R56.reuse, R44, R24 ;  /* 0x0000002c3818723c */ /* 0x048fe20000001818 */
[----:B------:R-:W-:Y:S01]  /*bf00*/  F2FP.F16.F32.PACK_AB R51, R81, R82 ;  /* 0x000000525133723e */ /* 0x000fe200000000ff */
[--C-:B------:R-:W-:Y:S01]  /*bf10*/  FFMA.FTZ R73, R107, UR16, -R88.reuse ;  /* 0x000000106b497c23 */ /* 0x100fe20008010858 */
[----:B------:R-:W-:Y:S01]  /*bf20*/  FADD.FTZ R75, R72, R75 ;  /* 0x0000004b484b7221 */ /* 0x000fe20000010000 */
[--C-:B------:R-:W-:Y:S01]  /*bf30*/  FFMA.FTZ R72, R108, UR16, -R88.reuse ;  /* 0x000000106c487c23 */ /* 0x100fe20008010858 */
[----:B------:R-:W2:Y:S01]  /*bf40*/  MUFU.EX2 R74, R110 ;  /* 0x0000006e004a7308 */ /* 0x000ea20000000800 */
[----:B------:R-:W-:Y:S01]  /*bf50*/  HMMA.16816.F32 R20, R56, R46, R20 ;  /* 0x0000002e3814723c */ /* 0x000fe20000001814 */
[----:B------:R-:W-:Y:S01]  /*bf60*/  FADD.FTZ R75, R63, R75 ;  /* 0x0000004b3f4b7221 */ /* 0x000fe20000010000 */
[----:B------:R-:W3:Y:S01]  /*bf70*/  LDSM.16.MT88.4 R44, [R236+0x10800] ;  /* 0x01080000ec2c783b */ /* 0x000ee20000004200 */
[----:B----4-:R-:W-:Y:S01]  /*bf80*/  F2FP.F16.F32.PACK_AB R48, R78, R79 ;  /* 0x0000004f4e30723e */ /* 0x010fe200000000ff */
[--C-:B------:R-:W-:Y:S01]  /*bf90*/  FFMA.FTZ R63, R109, UR16, -R88.reuse ;  /* 0x000000106d3f7c23 */ /* 0x100fe20008010858 */
[----:B------:R-:W-:Y:S01]  /*bfa0*/  FADD.FTZ R123, R123, R75 ;  /* 0x0000004b7b7b7221 */ /* 0x000fe20000010000 */
[--C-:B------:R-:W-:Y:S01]  /*bfb0*/  FFMA.FTZ R75, R106, UR16, -R88.reuse ;  /* 0x000000106a4b7c23 */ /* 0x100fe20008010858 */
[--C-:B------:R-:W-:Y:S01]  /*bfc0*/  FFMA.FTZ R56, R96, UR16, -R87.reuse ;  /* 0x0000001060387c23 */ /* 0x100fe20008010857 */
[----:B------:R-:W-:Y:S01]  /*bfd0*/  FFMA.FTZ R57, R95, UR16, -R87 ;  /* 0x000000105f397c23 */ /* 0x000fe20008010857 */
[----:B------:R-:W-:Y:S01]  /*bfe0*/  FADD.FTZ R123, R122, R123 ;  /* 0x0000007b7a7b7221 */ /* 0x000fe20000010000 */
[--C-:B------:R-:W-:Y:S01]  /*bff0*/  FFMA.FTZ R58, R94, UR16, -R87.reuse ;  /* 0x000000105e3a7c23 */ /* 0x100fe20008010857 */
[----:B------:R-:W-:Y:S01]  /*c000*/  FFMA.FTZ R59, R93, UR16, -R87 ;  /* 0x000000105d3b7c23 */ /* 0x000fe20008010857 */
[----:B------:R-:W4:Y:S01]  /*c010*/  MUFU.EX2 R63, R63 ;  /* 0x0000003f003f7308 */ /* 0x000f220000000800 */
[----:B------:R-:W-:Y:S01]  /*c020*/  FADD.FTZ R121, R121, R123 ;  /* 0x0000007b79797221 */ /* 0x000fe20000010000 */
[----:B------:R-:W-:Y:S01]  /*c030*/  FFMA.FTZ R87, R104, UR16, -R88 ;  /* 0x0000001068577c23 */ /* 0x000fe20008010858 */
[----:B------:R-:W-:Y:S01]  /*c040*/  FADD.FTZ R78, R78, R114 ;  /* 0x000000724e4e7221 */ /* 0x000fe20000010000 */
[----:B--2---:R-:W-:Y:S01]  /*c050*/  F2FP.F16.F32.PACK_AB R50, R74, R76 ;  /* 0x0000004c4a32723e */ /* 0x004fe200000000ff */
[----:B------:R-:W-:-:S02]  /*c060*/  FADD.FTZ R121, R120, R121 ;  /* 0x0000007978797221 */ /* 0x000fc40000010000 */
[----:B------:R-:W-:Y:S01]  /*c070*/  FADD.FTZ R78, R76, R78 ;  /* 0x0000004e4c4e7221 */ /* 0x000fe20000010000 */
[----:B------:R-:W-:Y:S01]  /*c080*/  MUFU.EX2 R56, R56 ;  /* 0x0000003800387308 */ /* 0x000fe20000000800 */
[----:B------:R-:W-:Y:S02]  /*c090*/  FADD.FTZ R119, R119, R121 ;  /* 0x0000007977777221 */ /* 0x000fe40000010000 */
[----:B-1----:R-:W-:Y:S01]  /*c0a0*/  HMMA.16816.F32 R16, R48, R36, R16 ;  /* 0x000000243010723c */ /* 0x002fe20000001810 */
[----:B------:R-:W-:Y:S01]  /*c0b0*/  FADD.FTZ R74, R74, R78 ;  /* 0x0000004e4a4a7221 */ /* 0x000fe20000010000 */
[----:B------:R-:W-:-:S03]  /*c0c0*/  FADD.FTZ R119, R118, R119 ;  /* 0x0000007776777221 */ /* 0x000fc60000010000 */
[----:B------:R-:W1:Y:S01]  /*c0d0*/  MUFU.EX2 R57, R57 ;  /* 0x0000003900397308 */ /* 0x000e620000000800 */
[----:B------:R-:W-:Y:S01]  /*c0e0*/  FADD.FTZ R141, R141, R119 ;  /* 0x000000778d8d7221 */ /* 0x000fe20000010000 */
[----:B------:R-:W-:Y:S01]  /*c0f0*/  HMMA.16816.F32 R12, R48, R38, R12 ;  /* 0x00000026300c723c */ /* 0x000fe2000000180c */
[----:B------:R-:W2:Y:S01]  /*c100*/  LDSM.16.MT88.4 R36, [R232+0x11000] ;  /* 0x01100000e824783b */ /* 0x000ea20000004200 */
[----:B----4-:R-:W-:Y:S01]  /*c110*/  FADD.FTZ R74, R63, R74 ;  /* 0x0000004a3f4a7221 */ /* 0x010fe20000010000 */
[----:B------:R-:W-:-:S03]  /*c120*/  FADD.FTZ R141, R142, R141 ;  /* 0x0000008d8e8d7221 */ /* 0x000fc60000010000 */
[----:B------:R-:W-:Y:S01]  /*c130*/  MUFU.EX2 R58, R58 ;  /* 0x0000003a003a7308 */ /* 0x000fe20000000800 */
[----:B------:R-:W-:Y:S01]  /*c140*/  FADD.FTZ R141, R150, R141 ;  /* 0x0000008d968d7221 */ /* 0x000fe20000010000 */
[----:B-----5:R-:W-:Y:S03]  /*c150*/  HMMA.16816.F32 R24, R48, R40, R24 ;  /* 0x000000283018723c */ /* 0x020fe60000001818 */
[----:B------:R-:W-:-:S03]  /*c160*/  FADD.FTZ R152, R152, R141 ;  /* 0x0000008d98987221 */ /* 0x000fc60000010000 */
[----:B------:R-:W4:Y:S01]  /*c170*/  MUFU.EX2 R59, R59 ;  /* 0x0000003b003b7308 */ /* 0x000f220000000800 */
[----:B------:R-:W-:Y:S01]  /*c180*/  FADD.FTZ R152, R153, R152 ;  /* 0x0000009899987221 */ /* 0x000fe20000010000 */
[----:B------:R-:W-:Y:S01]  /*c190*/  HMMA.16816.F32 R20, R48, R42, R20 ;  /* 0x0000002a3014723c */ /* 0x000fe20000001814 */
[----:B------:R-:W5:Y:S02]  /*c1a0*/  LDSM.16.MT88.4 R40, [R236+0x11000] ;  /* 0x01100000ec28783b */ /* 0x000f640000004200 */
[----:B------:R-:W-:-:S03]  /*c1b0*/  FADD.FTZ R161, R161, R152 ;  /* 0x00000098a1a17221 */ /* 0x000fc60000010000 */
[----:B------:R-:W2:Y:S01]  /*c1c0*/  MUFU.EX2 R72, R72 ;  /* 0x0000004800487308 */ /* 0x000ea20000000800 */
[----:B------:R-:W-:Y:S01]  /*c1d0*/  FADD.FTZ R161, R165, R161 ;  /* 0x000000a1a5a17221 */ /* 0x000fe20000010000 */
[----:B---3--:R-:W-:Y:S03]  /*c1e0*/  HMMA.16816.F32 R32, R48, R44, R32 ;  /* 0x0000002c3020723c */ /* 0x008fe60000001820 */
[----:B------:R-:W-:-:S03]  /*c1f0*/  FADD.FTZ R161, R169, R161 ;  /* 0x000000a1a9a17221 */ /* 0x000fc60000010000 */
[----:B------:R-:W-:Y:S01]  /*c200*/  MUFU.EX2 R73, R73 ;  /* 0x0000004900497308 */ /* 0x000fe20000000800 */
[----:B------:R-:W-:Y:S01]  /*c210*/  FADD.FTZ R161, R177, R161 ;  /* 0x000000a1b1a17221 */ /* 0x000fe20000010000 */
[----:B------:R-:W-:Y:S01]  /*c220*/  HMMA.16816.F32 R28, R48, R46, R28 ;  /* 0x0000002e301c723c */ /* 0x000fe2000000181c */
[----:B------:R-:W3:Y:S02]  /*c230*/  LDSM.16.MT88.4 R44, [R231+0x11000] ;  /* 0x01100000e72c783b */ /* 0x000ee40000004200 */
[----:B------:R-:W-:-:S03]  /*c240*/  FADD.FTZ R179, R179, R161 ;  /* 0x000000a1b3b37221 */ /* 0x000fc60000010000 */
[----:B------:R-:W2:Y:S01]  /*c250*/  MUFU.EX2 R75, R75 ;  /* 0x0000004b004b7308 */ /* 0x000ea20000000800 */
[----:B------:R-:W-:Y:S01]  /*c260*/  FADD.FTZ R179, R181, R179 ;  /* 0x000000b3b5b37221 */ /* 0x000fe20000010000 */
[----:B------:R-:W-:Y:S03]  /*c270*/  HMMA.16816.F32 R8, R48, R52, R8 ;  /* 0x000000343008723c */ /* 0x000fe60000001808 */
[----:B------:R-:W-:-:S03]  /*c280*/  FADD.FTZ R179, R188, R179 ;  /* 0x000000b3bcb37221 */ /* 0x000fc60000010000 */
[----:B------:R-:W-:Y:S01]  /*c290*/  HMMA.16816.F32 R4, R48, R54, R4 ;  /* 0x000000363004723c */ /* 0x000fe20000001804 */
[----:B------:R-:W-:Y:S01]  /*c2a0*/  FADD.FTZ R191, R191, R179 ;  /* 0x000000b3bfbf7221 */ /* 0x000fe20000010000 */
[----:B------:R-:W-:Y:S01]  /*c2b0*/  MUFU.EX2 R77, R77 ;  /* 0x0000004d004d7308 */ /* 0x000fe20000000800 */
[----:B------:R-:W3:Y:S02]  /*c2c0*/  LDSM.16.MT88.4 R52, [R230+0x11000] ;  /* 0x01100000e634783b */ /* 0x000ee40000004200 */
[----:B------:R-:W-:Y:S02]  /*c2d0*/  FADD.FTZ R191, R192, R191 ;  /* 0x000000bfc0bf7221 */ /* 0x000fe40000010000 */
[----:B-1----:R-:W-:Y:S02]  /*c2e0*/  F2FP.F16.F32.PACK_AB R49, R57, R56 ;  /* 0x000000383931723e */ /* 0x002fe400000000ff */
[----:B------:R-:W-:Y:S01]  /*c2f0*/  FADD.FTZ R200, R200, R191 ;  /* 0x000000bfc8c87221 */ /* 0x000fe20000010000 */
[----:B----4-:R-:W-:Y:S01]  /*c300*/  F2FP.F16.F32.PACK_AB R51, R59, R58 ;  /* 0x0000003a3b33723e */ /* 0x010fe200000000ff */
[----:B------:R-:W1:Y:S01]  /*c310*/  MUFU.EX2 R80, R80 ;  /* 0x0000005000507308 */ /* 0x000e620000000800 */
[----:B--2---:R-:W-:Y:S01]  /*c320*/  F2FP.F16.F32.PACK_AB R48, R72, R63 ;  /* 0x0000003f4830723e */ /* 0x004fe200000000ff */
[----:B------:R-:W-:Y:S01]  /*c330*/  FADD.FTZ R200, R202, R200 ;  /* 0x000000c8cac87221 */ /* 0x000fe20000010000 */
[----:B------:R-:W-:Y:S01]  /*c340*/  F2FP.F16.F32.PACK_AB R50, R75, R73 ;  /* 0x000000494b32723e */ /* 0x000fe200000000ff */
[----:B------:R-:W-:-:S02]  /*c350*/  FADD.FTZ R72, R72, R74 ;  /* 0x0000004a48487221 */ /* 0x000fc40000010000 */
[----:B------:R-:W-:Y:S02]  /*c360*/  FADD.FTZ R203, R203, R200 ;  /* 0x000000c8cbcb7221 */ /* 0x000fe40000010000 */
[----:B------:R-:W-:Y:S01]  /*c370*/  MUFU.EX2 R84, R84 ;  /* 0x0000005400547308 */ /* 0x000fe20000000800 */
[----:B------:R-:W-:Y:S01]  /*c380*/  FADD.FTZ R72, R73, R72 ;  /* 0x0000004849487221 */ /* 0x000fe20000010000 */
[----:B------:R-:W-:Y:S01]  /*c390*/  FADD.FTZ R203, R190, R203 ;  /* 0x000000cbbecb7221 */ /* 0x000fe20000010000 */
[C---:B------:R-:W-:Y:S02]  /*c3a0*/  HMMA.16816.F32 R24, R48.reuse, R36, R24 ;  /* 0x000000243018723c */ /* 0x040fe40000001818 */
[----:B------:R-:W-:Y:S01]  /*c3b0*/  FADD.FTZ R75, R75, R72 ;  /* 0x000000484b4b7221 */ /* 0x000fe20000010000 */
[----:B------:R-:W-:Y:S02]  /*c3c0*/  FADD.FTZ R189, R189, R203 ;  /* 0x000000cbbdbd7221 */ /* 0x000fe40000010000 */
[----:B------:R-:W2:Y:S01]  /*c3d0*/  MUFU.EX2 R249, R249 ;  /* 0x000000f900f97308 */ /* 0x000ea20000000800 */
[----:B------:R-:W-:Y:S01]  /*c3e0*/  HMMA.16816.F32 R20, R48, R38, R20 ;  /* 0x000000263014723c */ /* 0x000fe20000001814 */
[----:B------:R-:W-:Y:S01]  /*c3f0*/  FADD.FTZ R189, R186, R189 ;  /* 0x000000bdbabd7221 */ /* 0x000fe20000010000 */
[----:B------:R-:W4:Y:S01]  /*c400*/  LDSM.16.MT88.4 R36, [R236+0x11800] ;  /* 0x01180000ec24783b */ /* 0x000f220000004200 */
[----:B-1----:R-:W-:-:S02]  /*c410*/  F2FP.F16.F32.PACK_AB R133, R80, R77 ;  /* 0x0000004d5085723e */ /* 0x002fc400000000ff */
[----:B------:R-:W-:Y:S01]  /*c420*/  FADD.FTZ R189, R174, R189 ;  /* 0x000000bdaebd7221 */ /* 0x000fe20000010000 */
[C---:B-----5:R-:W-:Y:S01]  /*c430*/  HMMA.16816.F32 R28, R48.reuse, R42, R28 ;  /* 0x0000002a301c723c */ /* 0x060fe2000000181c */
[----:B------:R-:W1:Y:S02]  /*c440*/  MUFU.EX2 R86, R86 ;  /* 0x0000005600567308 */ /* 0x000e640000000800 */
[----:B------:R-:W-:Y:S01]  /*c450*/  FADD.FTZ R171, R171, R189 ;  /* 0x000000bdabab7221 */ /* 0x000fe20000010000 */
[----:B------:R-:W-:Y:S02]  /*c460*/  LEA R189, P0, R70, UR20, 0x1 ;  /* 0x0000001446bd7c11 */ /* 0x000fe4000f8008ff */
[C---:B------:R-:W-:Y:S01]  /*c470*/  HMMA.16816.F32 R32, R48.reuse, R40, R32 ;  /* 0x000000283020723c */ /* 0x040fe20000001820 */
[----:B------:R-:W-:Y:S01]  /*c480*/  FADD.FTZ R171, R168, R171 ;  /* 0x000000aba8ab7221 */ /* 0x000fe20000010000 */
[----:B------:R-:W5:Y:S01]  /*c490*/  LDSM.16.MT88.4 R40, [R232+0x11800] ;  /* 0x01180000e828783b */ /* 0x000f620000004200 */
[----:B------:R-:W1:Y:S01]  /*c4a0*/  MUFU.EX2 R87, R87 ;  /* 0x0000005700577308 */ /* 0x000e620000000800 */
[----:B--2---:R-:W-:Y:S01]  /*c4b0*/  F2FP.F16.F32.PACK_AB R135, R249, R84 ;  /* 0x00000054f987723e */ /* 0x004fe200000000ff */
[----:B------:R-:W-:Y:S01]  /*c4c0*/  FADD.FTZ R155, R155, R171 ;  /* 0x000000ab9b9b7221 */ /* 0x000fe20000010000 */
[----:B---3--:R-:W-:Y:S01]  /*c4d0*/  HMMA.16816.F32 R16, R48, R44, R16 ;  /* 0x0000002c3010723c */ /* 0x008fe20000001810 */
[----:B------:R-:W-:Y:S01]  /*c4e0*/  LEA.HI.X R188, R70, UR21, R3, 0x1, P0 ;  /* 0x0000001546bc7c11 */ /* 0x000fe200080f0c03 */
[----:B------:R-:W-:-:S02]  /*c4f0*/  IMAD.MOV.U32 R248, RZ, RZ, R189 ;  /* 0x000000fffff87224 */ /* 0x000fc400078e00bd */
[----:B------:R-:W-:Y:S01]  /*c500*/  FADD.FTZ R155, R151, R155 ;  /* 0x0000009b979b7221 */ /* 0x000fe20000010000 */
[----:B------:R-:W2:Y:S01]  /*c510*/  MUFU.EX2 R89, R89 ;  /* 0x0000005900597308 */ /* 0x000ea20000000800 */
[C---:B------:R-:W-:Y:S02]  /*c520*/  HMMA.16816.F32 R12, R48.reuse, R46, R12 ;  /* 0x0000002e300c723c */ /* 0x040fe4000000180c */
[----:B------:R-:W-:Y:S01]  /*c530*/  FADD.FTZ R149, R149, R155 ;  /* 0x0000009b95957221 */ /* 0x000fe20000010000 */
[----:B------:R-:W3:Y:S01]  /*c540*/  LDSM.16.MT88.4 R44, [R231+0x11800] ;  /* 0x01180000e72c783b */ /* 0x000ee20000004200 */
[----:B-1----:R-:W-:Y:S01]  /*c550*/  FADD.FTZ R75, R86, R75 ;  /* 0x0000004b564b7221 */ /* 0x002fe20000010000 */
[----:B------:R-:W-:Y:S02]  /*c560*/  IMAD.MOV.U32 R247, RZ, RZ, R188 ;  /* 0x000000fffff77224 */ /* 0x000fe400078e00bc */
[----:B------:R-:W-:Y:S01]  /*c570*/  FADD.FTZ R149, R147, R149 ;  /* 0x0000009593957221 */ /* 0x000fe20000010000 */
[----:B------:R-:W-:Y:S01]  /*c580*/  HMMA.16816.F32 R8, R48, R52, R8 ;  /* 0x000000343008723c */ /* 0x000fe20000001808 */
[----:B------:R-:W1:Y:S01]  /*c590*/  MUFU.EX2 R250, R250 ;  /* 0x000000fa00fa7308 */ /* 0x000e620000000800 */
[----:B------:R-:W-:Y:S01]  /*c5a0*/  F2FP.F16.F32.PACK_AB R132, R87, R86 ;  /* 0x000000565784723e */ /* 0x000fe200000000ff */
[----:B------:R-:W-:Y:S01]  /*c5b0*/  FADD.FTZ R137, R137, R149 ;  /* 0x0000009589897221 */ /* 0x000fe20000010000 */
[----:B------:R-:W-:-:S02]  /*c5c0*/  FADD.FTZ R75, R87, R75 ;  /* 0x0000004b574b7221 */ /* 0x000fc40000010000 */
[----:B------:R-:W-:Y:S01]  /*c5d0*/  HMMA.16816.F32 R4, R48, R54, R4 ;  /* 0x000000363004723c */ /* 0x000fe20000001804 */
[----:B------:R-:W-:Y:S01]  /*c5e0*/  FADD.FTZ R137, R136, R137 ;  /* 0x0000008988897221 */ /* 0x000fe20000010000 */
[----:B--2---:R-:W-:-:S03]  /*c5f0*/  FADD.FTZ R75, R89, R75 ;  /* 0x0000004b594b7221 */ /* 0x004fc60000010000 */
[----:B------:R-:W-:-:S04]  /*c600*/  FADD.FTZ R101, R101, R137 ;  /* 0x0000008965657221 */ /* 0x000fc80000010000 */
[----:B------:R-:W-:Y:S01]  /*c610*/  FADD.FTZ R101, R85, R101 ;  /* 0x0000006555657221 */ /* 0x000fe20000010000 */
[----:B-1----:R-:W-:-:S03]  /*c620*/  F2FP.F16.F32.PACK_AB R134, R250, R89 ;  /* 0x00000059fa86723e */ /* 0x002fc600000000ff */
[----:B------:R-:W-:Y:S01]  /*c630*/  FADD.FTZ R83, R83, R101 ;  /* 0x0000006553537221 */ /* 0x000fe20000010000 */
[----:B------:R-:W-:-:S03]  /*c640*/  FADD.FTZ R250, R250, R75 ;  /* 0x0000004bfafa7221 */ /* 0x000fc60000010000 */
[----:B------:R-:W-:Y:S01]  /*c650*/  FADD.FTZ R83, R82, R83 ;  /* 0x0000005352537221 */ /* 0x000fe20000010000 */
[----:B----4-:R-:W-:Y:S01]  /*c660*/  HMMA.16816.F32 R156, R132, R38, R28 ;  /* 0x00000026849c723c */ /* 0x010fe2000000181c */
[----:B------:R-:W1:Y:S02]  /*c670*/  LDSM.16.MT88.4 R28, [R230+0x11800] ;  /* 0x01180000e61c783b */ /* 0x000e640000004200 */
[----:B------:R-:W-:-:S04]  /*c680*/  FADD.FTZ R81, R81, R83 ;  /* 0x0000005351517221 */ /* 0x000fc80000010000 */
[----:B------:R-:W-:Y:S01]  /*c690*/  FADD.FTZ R81, R56, R81 ;  /* 0x0000005138517221 */ /* 0x000fe20000010000 */
[----:B------:R-:W-:Y:S03]  /*c6a0*/  HMMA.16816.F32 R160, R132, R36, R32 ;  /* 0x0000002484a0723c */ /* 0x000fe60000001820 */
[----:B------:R-:W-:-:S03]  /*c6b0*/  FADD.FTZ R57, R57, R81 ;  /* 0x0000005139397221 */ /* 0x000fc60000010000 */
[----:B-----5:R-:W-:Y:S01]  /*c6c0*/  HMMA.16816.F32 R152, R132, R40, R24 ;  /* 0x000000288498723c */ /* 0x020fe20000001818 */
[----:B------:R-:W-:-:S04]  /*c6d0*/  FADD.FTZ R57, R58, R57 ;  /* 0x000000393a397221 */ /* 0x000fc80000010000 */
[----:B------:R-:W-:Y:S01]  /*c6e0*/  FADD.FTZ R59, R59, R57 ;  /* 0x000000393b3b7221 */ /* 0x000fe20000010000 */
[----:B------:R-:W-:Y:S03]  /*c6f0*/  HMMA.16816.F32 R148, R132, R42, R20 ;  /* 0x0000002a8494723c */ /* 0x000fe60000001814 */
[----:B------:R-:W-:-:S03]  /*c700*/  FADD.FTZ R59, R77, R59 ;  /* 0x0000003b4d3b7221 */ /* 0x000fc60000010000 */
[----:B---3--:R-:W-:Y:S01]  /*c710*/  HMMA.16816.F32 R144, R132, R44, R16 ;  /* 0x0000002c8490723c */ /* 0x008fe20000001810 */
[----:B------:R-:W-:-:S04]  /*c720*/  FADD.FTZ R59, R80, R59 ;  /* 0x0000003b503b7221 */ /* 0x000fc80000010000 */
[----:B------:R-:W-:Y:S01]  /*c730*/  FADD.FTZ R59, R84, R59 ;  /* 0x0000003b543b7221 */ /* 0x000fe20000010000 */
[----:B------:R-:W-:Y:S03]  /*c740*/  HMMA.16816.F32 R140, R132, R46, R12 ;  /* 0x0000002e848c723c */ /* 0x000fe6000000180c */
[----:B------:R-:W-:-:S03]  /*c750*/  FADD.FTZ R249, R249, R59 ;  /* 0x0000003bf9f97221 */ /* 0x000fc60000010000 */
[C---:B-1----:R-:W-:Y:S06]  /*c760*/  HMMA.16816.F32 R136, R132.reuse, R28, R8 ;  /* 0x0000001c8488723c */ /* 0x042fec0000001808 */
[----:B------:R-:W-:Y:S01]  /*c770*/  HMMA.16816.F32 R132, R132, R30, R4 ;  /* 0x0000001e8484723c */ /* 0x000fe20000001804 */
[----:B------:R-:W-:-:S08]  /*c780*/  NOP ;  /* 0x0000000000007918 */ /* 0x000fd00000000000 */
[----:B------:R-:W-:-:S15]  /*c790*/  @!P1 BRA `(.L_x_1668) ;  /* 0x0000008800789947 */ /* 0x000fde0003800000 */
        /* <DEDUP_REMOVED lines=8> */
[----:B------:R-:W-:-:S04]  /*c820*/  IMAD.U32 R7, RZ, RZ, UR4 ;  /* 0x00000004ff077e24 */ /* 0x000fc8000f8e00ff */
[----:B------:R-:W-:Y:S02]  /*c830*/  MOV R9, UR16 ;  /* 0x0000001000097c02 */ /* 0x000fe40008000f00 */
[----:B------:R-:W-:Y:S02]  /*c840*/  IABS R7, R7 ;  /* 0x0000000700077213 */ /* 0x000fe40000000000 */
[----:B------:R-:W-:Y:S02]  /*c850*/  IABS R9, R9 ;  /* 0x0000000900097213 */ /* 0x000fe40000000000 */
[----:B-1----:R-:W-:-:S04]  /*c860*/  IABS R4, R5 ;  /* 0x0000000500047213 */ /* 0x002fc80000000000 */
[----:B------:R-:W1:Y:S08]  /*c870*/  I2F.RP R12, R4 ;  /* 0x00000004000c7306 */ /* 0x000e700000209400 */
[----:B-1----:R-:W1:Y:S02]  /*c880*/  MUFU.RCP R12, R12 ;  /* 0x0000000c000c7308 */ /* 0x002e640000001000 */
[----:B-1----:R-:W-:-:S06]  /*c890*/  VIADD R12, R12, 0xffffffe ;  /* 0x0ffffffe0c0c7836 */ /* 0x002fcc0000000000 */
[----:B------:R-:W1:Y:S02]  /*c8a0*/  F2I.FTZ.U32.TRUNC.NTZ R13, R12 ;  /* 0x0000000c000d7305 */ /* 0x000e64000021f000 */
[----:B-1----:R-:W-:Y:S01]  /*c8b0*/  IMAD.MOV R10, RZ, RZ, -R13 ;  /* 0x000000ffff0a7224 */ /* 0x002fe200078e0a0d */
        /* <DEDUP_REMOVED lines=50> */
.L_x_1669:
[----:B------:R-:W-:-:S04]  /*cbe0*/  ULEA UR4, -UR8, URZ, 0x8 ;  /* 0x0000003f08047291 */ /* 0x000fc8000f8e413f */
[----:B------:R-:W-:Y:S02]  /*cbf0*/  USHF.R.S32.HI UR16, URZ, 0x1f, UR4 ;  /* 0x0000001f3f107899 */ /* 0x000fe40008011404 */
[----:B------:R-:W-:-:S04]  /*cc00*/  MOV R5, UR4 ;  /* 0x0000000400057c02 */ /* 0x000fc80008000f00 */
[----:B------:R-:W-:-:S07]  /*cc10*/  MOV R4, UR16 ;  /* 0x0000001000047c02 */ /* 0x000fce0008000f00 */
.L_x_1670:
[----:B------:R-:W-:Y:S01]  /*cc20*/  ULDC UR4, c[0x0][0x2d0] ;  /* 0x0000b40000047ab9 */ /* 0x000fe20000000800 */
[C---:B------:R-:W-:Y:S01]  /*cc30*/  LEA R69, P1, R5.reuse, R62, 0x1 ;  /* 0x0000003e05457211 */ /* 0x040fe200078208ff */
        /* <DEDUP_REMOVED lines=10> */
[----:B------:R-:W-:Y:S01]  /*cce0*/  @!P0 IMAD.MOV.U32 R10, RZ, RZ, R69 ;  /* 0x000000ffff0a8224 */ /* 0x000fe200078e0045 */
[-C--:B------:R-:W-:Y:S01]  /*ccf0*/  @!P0 LEA R7, P1, R7, R64.reuse, 0x5 ;  /* 0x0000004007078211 */ /* 0x080fe200078228ff */
[----:B------:R-:W-:Y:S01]  /*cd00*/  @!P0 IMAD.MOV.U32 R11, RZ, RZ, R68 ;  /* 0x000000ffff0b8224 */ /* 0x000fe200078e0044 */
[----:B------:R-:W-:Y:S01]  /*cd10*/  @P0 STS.128 [R241+0xa000], RZ ;  /* 0x00a000fff1000388 */ /* 0x000fe20000000c00 */
[----:B------:R-:W-:Y:S01]  /*cd20*/  IMAD.U32 R26, RZ, RZ, UR8 ;  /* 0x00000008ff1a7e24 */ /* 0x000fe2000f8e00ff */
[----:B------:R-:W-:Y:S01]  /*cd30*/  @!P0 LEA.HI.X R6, R8, R67, R6, 0x5, P1 ;  /* 0x0000004308068211 */ /* 0x000fe200008f2c06 */
[----:B------:R-:W-:Y:S01]  /*cd40*/  IMAD.U32 R8, RZ, RZ, UR9 ;  /* 0x00000009ff087e24 */ /* 0x000fe2000f8e00ff */
[----:B------:R-:W-:Y:S01]  /*cd50*/  @!PT LDS RZ, [RZ] ;  /* 0x00000000fffff984 */ /* 0x000fe20000000800 */
[----:B------:R-:W-:Y:S01]  /*cd60*/  @!PT LDS RZ, [RZ] ;  /* 0x00000000fffff984 */ /* 0x000fe20000000800 */
[----:B------:R-:W-:Y:S01]  /*cd70*/  @!PT LDS RZ, [RZ] ;  /* 0x00000000fffff984 */ /* 0x000fe20000000800 */
[----:B------:R1:W-:Y:S01]  /*cd80*/  @!P0 LDGSTS.E.BYPASS.LTC128B.128 [R241+0xa000], desc[UR22][R10.64] ;  /* 0x0a0000000af18fae */ /* 0x0003e2000b901d56 */
[----:B------:R-:W-:Y:S01]  /*cd90*/  @!P0 LEA R9, P1, R9, R64, 0x6 ;  /* 0x0000004009098211 */ /* 0x000fe200078230ff */
[----:B------:R-:W-:Y:S01]  /*cda0*/  IMAD.U32 R24, RZ, RZ, UR8 ;  /* 0x00000008ff187e24 */ /* 0x000fe2000f8e00ff */
[----:B------:R-:W-:Y:S01]  /*cdb0*/  VOTEU.ALL UP0, P0 ;  /* 0x00000000003f7886 */ /* 0x000fe20000000000 */
[----:B------:R-:W-:Y:S01]  /*cdc0*/  @!P0 IMAD.MOV.U32 R13, RZ, RZ, R67 ;  /* 0x000000ffff0d8224 */ /* 0x000fe200078e0043 */
[----:B------:R-:W-:Y:S01]  /*cdd0*/  @P0 STS.128 [R241+0xa800], RZ ;  /* 0x00a800fff1000388 */ /* 0x000fe20000000c00 */
[----:B------:R-:W-:-:S02]  /*cde0*/  IMAD.U32 R42, RZ, RZ, UR8 ;  /* 0x00000008ff2a7e24 */ /* 0x000fc4000f8e00ff */
[----:B------:R-:W-:Y:S01]  /*cdf0*/  IMAD.U32 R40, RZ, RZ, UR8 ;  /* 0x00000008ff287e24 */ /* 0x000fe2000f8e00ff */
[----:B------:R-:W-:Y:S01]  /*ce00*/  @!UP0 UIMAD UR19, UR9, 0x30, URZ ;  /* 0x00000030091388a4 */ /* 0x000fe2000f8e023f */
[----:B------:R-:W-:Y:S01]  /*ce10*/  IMAD.U32 R38, RZ, RZ, UR8 ;  /* 0x00000008ff267e24 */ /* 0x000fe2000f8e00ff */
[----:B------:R-:W-:Y:S01]  /*ce20*/  @!UP0 UIMAD UR4, UR9, 0x70, URZ ;  /* 0x00000070090488a4 */ /* 0x000fe2000f8e023f */
[----:B------:R-:W-:Y:S01]  /*ce30*/  IMAD.U32 R36, RZ, RZ, UR8 ;  /* 0x00000008ff247e24 */ /* 0x000fe2000f8e00ff */
[----:B------:R-:W-:Y:S01]  /*ce40*/  @!UP0 UIMAD UR18, UR9, 0x50, URZ ;  /* 0x00000050091288a4 */ /* 0x000fe2000f8e023f */
[----:B------:R-:W-:Y:S01]  /*ce50*/  IMAD.U32 R18, RZ, RZ, UR8 ;  /* 0x00000008ff127e24 */ /* 0x000fe2000f8e00ff */
[----:B------:R-:W-:Y:S01]  /*ce60*/  @!UP0 UIMAD UR16, UR9, 0x60, URZ ;  /* 0x00000060091088a4 */ /* 0x000fe2000f8e023f */
[----:B------:R-:W-:Y:S02]  /*ce70*/  @!P0 IMAD.MOV.U32 R66, RZ, RZ, R64 ;  /* 0x000000ffff428224 */ /* 0x000fe400078e0040 */
[----:B------:R-:W-:-:S02]  /*ce80*/  IMAD.U32 R20, RZ, RZ, UR8 ;  /* 0x00000008ff147e24 */ /* 0x000fc4000f8e00ff */
[----:B------:R-:W-:-:S04]  /*ce90*/  @!P0 IMAD.WIDE.U32 R18, R18, 0x30, R66 ;  /* 0x0000003012128825 */ /* 0x000fc800078e0042 */
[----:B------:R-:W-:Y:S02]  /*cea0*/  @!P0 IMAD.MOV.U32 R14, RZ, RZ, R64 ;  /* 0x000000ffff0e8224 */ /* 0x000fe400078e0040 */
[--C-:B------:R-:W-:Y:S02]  /*ceb0*/  @!P0 IMAD.MOV.U32 R15, RZ, RZ, R67.reuse ;  /* 0x000000ffff0f8224 */ /* 0x100fe400078e0043 */
[----:B-1----:R-:W-:Y:S02]  /*cec0*/  IMAD.U32 R10, RZ, RZ, UR8 ;  /* 0x00000008ff0a7e24 */ /* 0x002fe4000f8e00ff */
[----:B------:R-:W-:Y:S02]  /*ced0*/  @!P0 IMAD.MOV.U32 R11, RZ, RZ, R67 ;  /* 0x000000ffff0b8224 */ /* 0x000fe400078e0043 */
[----:B------:R-:W-:Y:S01]  /*cee0*/  @!P0 IMAD.WIDE.U32 R20, R20, 0x70, R14 ;  /* 0x0000007014148825 */ /* 0x000fe200078e000e */
[----:B------:R-:W-:-:S03]  /*cef0*/  @!P0 LEA.HI.X R8, R10, R67, R8, 0x6, P1 ;  /* 0x000000430a088211 */ /* 0x000fc600008f3408 */
[----:B------:R-:W-:Y:S02]  /*cf00*/  @!P0 IMAD.MOV.U32 R10, RZ, RZ, R64 ;  /* 0x000000ffff0a8224 */ /* 0x000fe400078e0040 */
[----:B------:R-:W-:Y:S02]  /*cf10*/  IMAD.U32 R32, RZ, RZ, UR8 ;  /* 0x00000008ff207e24 */ /* 0x000fe4000f8e00ff */
[----:B------:R-:W-:-:S04]  /*cf20*/  @!P0 IMAD.WIDE.U32 R28, R28, 0x50, R10 ;  /* 0x000000501c1c8825 */ /* 0x000fc800078e000a */
[----:B------:R-:W-:Y:S01]  /*cf30*/  @!P0 IMAD.WIDE.U32 R22, R22, 0x60, R10 ;  /* 0x0000006016168825 */ /* 0x000fe200078e000a */
[----:B------:R-:W-:-:S03]  /*cf40*/  @!P0 IADD3 R15, P4, R5, R28, RZ ;  /* 0x0000001c050f8210 */ /* 0x000fc60007f9e0ff */
[----:B------:R-:W-:Y:S01]  /*cf50*/  IMAD.U32 R11, RZ, RZ, UR8 ;  /* 0x00000008ff0b7e24 */ /* 0x000fe2000f8e00ff */
[----:B------:R-:W-:Y:S01]  /*cf60*/  @!P0 IADD3.X R14, R4, UR18, R29, P4, !PT ;  /* 0x00000012040e8c10 */ /* 0x000fe2000a7fe41d */
[----:B------:R-:W-:Y:S01]  /*cf70*/  IMAD.U32 R10, RZ, RZ, UR9 ;  /* 0x00000009ff0a7e24 */ /* 0x000fe2000f8e00ff */
[----:B------:R-:W-:Y:S01]  /*cf80*/  @!UP0 UIMAD UR18, UR9, 0x90, URZ ;  /* 0x00000090091288a4 */ /* 0x000fe2000f8e023f */
[----:B------:R-:W-:Y:S01]  /*cf90*/  @!P0 IMAD.MOV.U32 R65, RZ, RZ, R67 ;  /* 0x000000ffff418224 */ /* 0x000fe200078e0043 */
[----:B------:R-:W-:Y:S01]  /*cfa0*/  @!P0 LEA R11, P1, R11, R64, 0x7 ;  /* 0x000000400b0b8211 */ /* 0x000fe200078238ff */
[----:B------:R-:W-:Y:S02]  /*cfb0*/  IMAD.MOV.U32 R248, RZ, RZ, R189 ;  /* 0x000000fffff87224 */ /* 0x000fe400078e00bd */
[----:B------:R-:W-:Y:S01]  /*cfc0*/  @!P0 IMAD.WIDE.U32 R32, R32, 0xf0, R64 ;  /* 0x000000f020208825 */ /* 0x000fe200078e0040 */
[----:B------:R-:W-:-:S03]  /*cfd0*/  @!P0 LEA.HI.X R10, R12, R67, R10, 0x7, P1 ;  /* 0x000000430c0a8211 */ /* 0x000fc600008f3c0a */
[----:B------:R-:W-:Y:S02]  /*cfe0*/  @!P0 IMAD.MOV.U32 R12, RZ, RZ, R64 ;  /* 0x000000ffff0c8224 */ /* 0x000fe400078e0040 */
[----:B------:R-:W-:Y:S02]  /*cff0*/  IMAD.MOV.U32 R247, RZ, RZ, R188 ;  /* 0x000000fffff77224 */ /* 0x000fe400078e00bc */
[----:B------:R-:W-:-:S04]  /*d000*/  @!P0 IMAD.WIDE.U32 R26, R26, 0x90, R12 ;  /* 0x000000901a1a8825 */ /* 0x000fc800078e000c */
[----:B------:R-:W-:-:S04]  /*d010*/  @!P0 IMAD.WIDE.U32 R24, R24, 0xa0, R12 ;  /* 0x000000a018188825 */ /* 0x000fc800078e000c */
[----:B------:R-:W-:-:S04]  /*d020*/  @!P0 IMAD.WIDE.U32 R42, R42, 0xb0, R12 ;  /* 0x000000b02a2a8825 */ /* 0x000fc800078e000c */
[----:B------:R-:W-:-:S04]  /*d030*/  @!P0 IMAD.WIDE.U32 R40, R40, 0xc0, R12 ;  /* 0x000000c028288825 */ /* 0x000fc800078e000c */
[----:B------:R-:W-:-:S04]  /*d040*/  @!P0 IMAD.WIDE.U32 R38, R38, 0xd0, R12 ;  /* 0x000000d026268825 */ /* 0x000fc800078e000c */
[----:B------:R-:W-:Y:S01]  /*d050*/  @!P0 IMAD.WIDE.U32 R36, R36, 0xe0, R12 ;  /* 0x000000e024248825 */ /* 0x000fe200078e000c */
[----:B------:R-:W-:-:S04]  /*d060*/  @!P0 IADD3 R12, P2, P1, R5, UR26, R64 ;  /* 0x0000001a050c8c10 */ /* 0x000fc8000f95e040 */
[----:B------:R-:W-:Y:S02]  /*d070*/  @!P0 IADD3.X R66, R4, UR25, R67, P2, P1 ;  /* 0x0000001904428c10 */ /* 0x000fe400097e2443 */
[C---:B------:R-:W-:Y:S02]  /*d080*/  @!P0 LEA R34, P1, R12.reuse, UR6, 0x1 ;  /* 0x000000060c228c11 */ /* 0x040fe4000f8208ff */
[C---:B------:R-:W-:Y:S02]  /*d090*/  @!P0 IADD3 R17, P2, R5.reuse, R22, RZ ;  /* 0x0000001605118210 */ /* 0x040fe40007f5e0ff */
[----:B------:R-:W-:Y:S02]  /*d0a0*/  @!P0 LEA.HI.X R35, R12, UR7, R66, 0x1, P1 ;  /* 0x000000070c238c11 */ /* 0x000fe400088f0c42 */
[C---:B------:R-:W-:Y:S02]  /*d0b0*/  @!P0 IADD3 R13, P1, R5.reuse, R18, RZ ;  /* 0x00000012050d8210 */ /* 0x040fe40007f3e0ff */
[C---:B------:R-:W-:Y:S01]  /*d0c0*/  @!P0 IADD3.X R16, R4.reuse, UR16, R23, P2, !PT ;  /* 0x0000001004108c10 */ /* 0x040fe200097fe417 */
[----:B------:R-:W-:Y:S01]  /*d0d0*/  @!UP0 UIMAD UR16, UR9, 0xc0, URZ ;  /* 0x000000c0091088a4 */ /* 0x000fe2000f8e023f */
[C---:B------:R-:W-:Y:S01]  /*d0e0*/  @!P0 IADD3.X R12, R4.reuse, UR19, R19, P1, !PT ;  /* 0x00000013040c8c10 */ /* 0x040fe20008ffe413 */
[----:B------:R-:W-:Y:S01]  /*d0f0*/  @!UP0 UIMAD UR19, UR9, 0xb0, URZ ;  /* 0x000000b0091388a4 */ /* 0x000fe2000f8e023f */
[C---:B------:R-:W-:Y:S01]  /*d100*/  @!P0 IADD3 R19, P1, R5.reuse, R20, RZ ;  /* 0x0000001405138210 */ /* 0x040fe20007f3e0ff */
[----:B------:R-:W-:Y:S01]  /*d110*/  @!PT LDS RZ, [RZ] ;  /* 0x00000000fffff984 */ /* 0x000fe20000000800 */
[----:B------:R-:W-:Y:S01]  /*d120*/  @!PT LDS RZ, [RZ] ;  /* 0x00000000fffff984 */ /* 0x000fe20000000800 */
[----:B------:R-:W-:Y:S01]  /*d130*/  @!PT LDS RZ, [RZ] ;  /* 0x00000000fffff984 */ /* 0x000fe20000000800 */
[----:B------:R1:W-:Y:S03]  /*d140*/  @!P0 LDGSTS.E.BYPASS.LTC128B.128 [R241+0xa800], desc[UR22][R34.64] ;  /* 0x0a80000022f18fae */ /* 0x0003e6000b901d56 */
[----:B------:R-:W-:Y:S01]  /*d150*/  @!P0 IADD3.X R18, R4, UR4, R21, P1, !PT ;  /* 0x0000000404128c10 */ /* 0x000fe20008ffe415 */
[----:B------:R-:W-:Y:S01]  /*d160*/  @!UP0 UIMAD UR4, UR9, 0xa0, URZ ;  /* 0x000000a0090488a4 */ /* 0x000fe2000f8e023f */
[C---:B------:R-:W-:Y:S01]  /*d170*/  @!P0 IADD3 R23, P1, R5.reuse, R24, RZ ;  /* 0x0000001805178210 */ /* 0x040fe20007f3e0ff */
[----:B------:R-:W-:Y:S01]  /*d180*/  @P0 STS.128 [R241+0xb000], RZ ;  /* 0x00b000fff1000388 */ /* 0x000fe20000000c00 */
[----:B------:R-:W-:-:S03]  /*d190*/  @!P0 IADD3 R21, P2, R5, R26, RZ ;  /* 0x0000001a05158210 */ /* 0x000fc60007f5e0ff */
[C---:B------:R-:W-:Y:S01]  /*d1a0*/  @!P0 IADD3.X R22, R4.reuse, UR4, R25, P1, !PT ;  /* 0x0000000404168c10 */ /* 0x040fe20008ffe419 */
[----:B------:R-:W-:Y:S01]  /*d1b0*/  @!UP0 UIMAD UR4, UR9, 0xe0, URZ ;  /* 0x000000e0090488a4 */ /* 0x000fe2000f8e023f */
[C---:B------:R-:W-:Y:S01]  /*d1c0*/  @!P0 IADD3.X R20, R4.reuse, UR18, R27, P2, !PT ;  /* 0x0000001204148c10 */ /* 0x040fe200097fe41b */
[----:B------:R-:W-:Y:S01]  /*d1d0*/  @!UP0 UIMAD UR18, UR9, 0xd0, URZ ;  /* 0x000000d0091288a4 */ /* 0x000fe2000f8e023f */
[C---:B------:R-:W-:Y:S01]  /*d1e0*/  @!P0 IADD3 R31, P1, R5.reuse, R36, RZ ;  /* 0x00000024051f8210 */ /* 0x040fe20007f3e0ff */
[----:B------:R-:W-:Y:S01]  /*d1f0*/  @!UP0 UIMAD UR9, UR9, 0xf0, URZ ;  /* 0x000000f0090988a4 */ /* 0x000fe2000f8e023f */
[C---:B------:R-:W-:Y:S02]  /*d200*/  @!P0 IADD3 R27, P4, R5.reuse, R40, RZ ;  /* 0x00000028051b8210 */ /* 0x040fe40007f9e0ff */
[----:B------:R-:W-:Y:S02]  /*d210*/  @!P0 IADD3 R29, P2, R5, R38, RZ ;  /* 0x00000026051d8210 */ /* 0x000fe40007f5e0ff */
[C---:B------:R-:W-:Y:S01]  /*d220*/  @!P0 IADD3.X R30, R4.reuse, UR4, R37, P1, !PT ;  /* 0x00000004041e8c10 */ /* 0x040fe20008ffe425 */
[----:B------:R-:W-:Y:S01]  /*d230*/  ULDC UR4, c[0x0][0x39c] ;  /* 0x0000e70000047ab9 */ /* 0x000fe20000000800 */
[----:B------:R-:W-:-:S02]  /*d240*/  @!P0 IADD3.X R26, R4, UR16, R41, P4, !PT ;  /* 0x00000010041a8c10 */ /* 0x000fc4000a7fe429 */
[C---:B------:R-:W-:Y:S02]  /*d250*/  @!P0 IADD3.X R28, R4.reuse, UR18, R39, P2, !PT ;  /* 0x00000012041c8c10 */ /* 0x040fe400097fe427 */
[C---:B------:R-:W-:Y:S02]  /*d260*/  @!P0 IADD3 R11, P1, R5.reuse, R11, RZ ;  /* 0x0000000b050b8210 */ /* 0x040fe40007f3e0ff */
[C---:B------:R-:W-:Y:S02]  /*d270*/  @!P0 IADD3 R7, P4, R5.reuse, R7, RZ ;  /* 0x0000000705078210 */ /* 0x040fe40007f9e0ff */
[C---:B------:R-:W-:Y:S01]  /*d280*/  @!P0 IADD3 R9, P2, R5.reuse, R9, RZ ;  /* 0x0000000905098210 */ /* 0x040fe20007f5e0ff */
[C---:B------:R-:W-:Y:S01]  /*d290*/  @!P0 IMAD.X R10, R4.reuse, 0x1, R10, P1 ;  /* 0x00000001040a8824 */ /* 0x040fe200008e060a */
[C---:B------:R-:W-:Y:S01]  /*d2a0*/  @!P0 IADD3 R25, P5, R5.reuse, R42, RZ ;  /* 0x0000002a05198210 */ /* 0x040fe20007fbe0ff */
[C---:B------:R-:W-:Y:S01]  /*d2b0*/  @!P0 IMAD.X R6, R4.reuse, 0x1, R6, P4 ;  /* 0x0000000104068824 */ /* 0x040fe200020e0606 */
[----:B------:R-:W-:Y:S01]  /*d2c0*/  @!P0 IADD3 R5, P1, R5, R32, RZ ;  /* 0x0000002005058210 */ /* 0x000fe20007f3e0ff */
[----:B------:R-:W-:Y:S01]  /*d2d0*/  @!P0 IMAD.X R8, R4, 0x1, R8, P2 ;  /* 0x0000000104088824 */ /* 0x000fe200010e0608 */
[----:B------:R-:W-:-:S02]  /*d2e0*/  @!P0 LEA R36, P4, R9, UR6, 0x1 ;  /* 0x0000000609248c11 */ /* 0x000fc4000f8808ff */
[----:B------:R-:W-:Y:S02]  /*d2f0*/  @!P0 LEA R32, P2, R11, UR6, 0x1 ;  /* 0x000000060b208c11 */ /* 0x000fe4000f8408ff */
[C---:B------:R-:W-:Y:S02]  /*d300*/  @!P0 IADD3.X R24, R4.reuse, UR19, R43, P5, !PT ;  /* 0x0000001304188c10 */ /* 0x040fe4000affe42b */
[----:B------:R-:W-:Y:S02]  /*d310*/  @!P0 LEA R38, P5, R7, UR6, 0x1 ;  /* 0x0000000607268c11 */ /* 0x000fe4000f8a08ff */
[----:B------:R-:W-:Y:S02]  /*d320*/  @!P0 IADD3.X R4, R4, UR9, R33, P1, !PT ;  /* 0x0000000904048c10 */ /* 0x000fe40008ffe421 */
[----:B------:R-:W-:Y:S02]  /*d330*/  @!P0 LEA.HI.X R37, R9, UR7, R8, 0x1, P4 ;  /* 0x0000000709258c11 */ /* 0x000fe4000a0f0c08 */
[----:B------:R-:W-:-:S02]  /*d340*/  @!P0 LEA.HI.X R33, R11, UR7, R10, 0x1, P2 ;  /* 0x000000070b218c11 */ /* 0x000fc400090f0c0a */
        /* <DEDUP_REMOVED lines=11> */
[----:B-1----:R-:W-:-:S02]  /*d400*/  @!P0 LEA R34, P5, R19, UR6, 0x1 ;  /* 0x0000000613228c11 */ /* 0x002fc4000f8a08ff */
        /* <DEDUP_REMOVED lines=8> */
[----:B------:R-:W-:Y:S02]  /*d490*/  @!P0 LEA R12, P1, R25, UR6, 0x1 ;  /* 0x00000006190c8c11 */ /* 0x000fe4000f8208ff */
        /* <DEDUP_REMOVED lines=14> */
[----:B------:R-:W-:Y:S02]  /*d580*/  @!P0 LEA R22, P4, R29, UR6, 0x1 ;  /* 0x000000061d168c11 */ /* 0x000fe4000f8808ff */
[----:B------:R-:W-:Y:S01]  /*d590*/  @!P0 LEA R20, P2, R31, UR6, 0x1 ;  /* 0x000000061f148c11 */ /* 0x000fe2000f8408ff */
[----:B------:R-:W-:Y:S01]  /*d5a0*/  @P0 STS.128 [R241+0xd000], RZ ;  /* 0x00d000fff1000388 */ /* 0x000fe20000000c00 */
[----:B------:R-:W-:-:S02]  /*d5b0*/  @!P0 LEA.HI.X R25, R27, UR7, R26, 0x1, P5 ;  /* 0x000000071b198c11 */ /* 0x000fc4000a8f0c1a */
[----:B------:R-:W-:Y:S01]  /*d5c0*/  @!P0 LEA R18, P1, R5, UR6, 0x1 ;  /* 0x0000000605128c11 */ /* 0x000fe2000f8208ff */
[----:B------:R-:W-:Y:S01]  /*d5d0*/  @!PT LDS RZ, [RZ] ;  /* 0x00000000fffff984 */ /* 0x000fe20000000800 */
[----:B------:R-:W-:Y:S01]  /*d5e0*/  @!PT LDS RZ, [RZ] ;  /* 0x00000000fffff984 */ /* 0x000fe20000000800 */
[----:B------:R-:W-:Y:S01]  /*d5f0*/  @!PT LDS RZ, [RZ] ;  /* 0x00000000fffff984 */ /* 0x000fe20000000800 */
[----:B------:R-:W-:Y:S01]  /*d600*/  @!P0 LDGSTS.E.BYPASS.LTC128B.128 [R241+0xd000], desc[UR22][R6.64] ;  /* 0x0d00000006f18fae */ /* 0x000fe2000b901d56 */
[----:B------:R-:W-:Y:S01]  /*d610*/  @!P0 LEA.HI.X R23, R29, UR7, R28, 0x1, P4 ;  /* 0x000000071d178c11 */ /* 0x000fe2000a0f0c1c */
[----:B------:R-:W-:Y:S01]  /*d620*/  IMAD R28, R234, 0x2, R240 ;  /* 0x00000002ea1c7824 */ /* 0x000fe200078e02f0 */
[----:B------:R-:W-:Y:S01]  /*d630*/  @!P0 LEA.HI.X R21, R31, UR7, R30, 0x1, P2 ;  /* 0x000000071f158c11 */ /* 0x000fe200090f0c1e */
[----:B------:R-:W-:Y:S01]  /*d640*/  @P0 STS.128 [R241+0xd800], RZ ;  /* 0x00d800fff1000388 */ /* 0x000fe20000000c00 */
[----:B------:R-:W-:Y:S01]  /*d650*/  @!P0 LEA.HI.X R19, R5, UR7, R4, 0x1, P1 ;  /* 0x0000000705138c11 */ /* 0x000fe200088f0c04 */
[----:B------:R-:W-:Y:S02]  /*d660*/  USHF.L.U32 UR6, UR15, 0x8, URZ ;  /* 0x000000080f067899 */ /* 0x000fe4000800063f */
        /* <DEDUP_REMOVED lines=44> */
[----:B-1----:R-:W-:Y:S04]  /*d930*/  LDSM.16.M88.4 R32, [R240] ;  /* 0x00000000f020783b */ /* 0x002fe80000000200 */
[----:B--2---:R-:W1:Y:S04]  /*d940*/  LDSM.16.M88.4 R24, [R239+0x2000] ;  /* 0x00200000ef18783b */ /* 0x004e680000000200 */
[----:B------:R-:W-:Y:S04]  /*d950*/  LDSM.16.M88.4 R176, [R60] ;  /* 0x000000003cb0783b */ /* 0x000fe80000000200 */
[----:B------:R-:W-:Y:S04]  /*d960*/  LDSM.16.M88.4 R52, [R233+0x2000] ;  /* 0x00200000e934783b */ /* 0x000fe80000000200 */
[----:B------:R-:W2:Y:S04]  /*d970*/  LDSM.16.M88.4 R36, [R239+0x2800] ;  /* 0x00280000ef24783b */ /* 0x000ea80000000200 */
[----:B------:R-:W-:Y:S04]  /*d980*/  LDSM.16.M88.4 R28, [R28] ;  /* 0x000000001c1c783b */ /* 0x000fe80000000200 */
[----:B---3--:R-:W-:Y:S04]  /*d990*/  LDSM.16.M88.4 R16, [R238] ;  /* 0x00000000ee10783b */ /* 0x008fe80000000200 */
[----:B------:R-:W3:Y:S04]  /*d9a0*/  LDSM.16.M88.4 R48, [R233+0x2800] ;  /* 0x00280000e930783b */ /* 0x000ee80000000200 */
[----:B------:R-:W4:Y:S04]  /*d9b0*/  LDSM.16.M88.4 R4, [R239+0x3000] ;  /* 0x00300000ef04783b */ /* 0x000f280000000200 */
[----:B------:R-:W5:Y:S04]  /*d9c0*/  LDSM.16.M88.4 R20, [R239+0x3800] ;  /* 0x00380000ef14783b */ /* 0x000f680000000200 */
[----:B------:R-:W5:Y:S01]  /*d9d0*/  LDSM.16.M88.4 R64, [R229] ;  /* 0x00000000e540783b */ /* 0x000f620000000200 */
[C---:B-1----:R-:W-:Y:S03]  /*d9e0*/  HMMA.16816.F32 R40, R32.reuse, R24, RZ ;  /* 0x000000182028723c */ /* 0x042fe600000018ff */
[----:B------:R-:W1:Y:S04]  /*d9f0*/  LDSM.16.M88.4 R60, [R233+0x3800] ;  /* 0x00380000e93c783b */ /* 0x000e680000000200 */
[----:B------:R-:W1:Y:S01]  /*da00*/  LDSM.16.M88.4 R44, [R233+0x3000] ;  /* 0x00300000e92c783b */ /* 0x000e620000000200 */
[C---:B------:R-:W-:Y:S03]  /*da10*/  HMMA.16816.F32 R24, R32.reuse, R26, RZ ;  /* 0x0000001a2018723c */ /* 0x040fe600000018ff */
[----:B------:R-:W-:Y:S03]  /*da20*/  LDSM.16.M88.4 R184, [R227] ;  /* 0x00000000e3b8783b */ /* 0x000fe60000000200 */
[C---:B--2---:R-:W-:Y:S01]  /*da30*/  HMMA.16816.F32 R12, R32.reuse, R36, RZ ;  /* 0x00000024200c723c */ /* 0x044fe200000018ff */
[----:B------:R-:W-:Y:S04]  /*da40*/  LDSM.16.M88.4 R56, [R228] ;  /* 0x00000000e438783b */ /* 0x000fe80000000200 */
[----:B------:R-:W-:Y:S01]  /*da50*/  LDSM.16.M88.4 R124, [R239+0x4000] ;  /* 0x00400000ef7c783b */ /* 0x000fe20000000200 */
[----:B------:R-:W-:Y:S03]  /*da60*/  HMMA.16816.F32 R36, R32, R38, RZ ;  /* 0x000000262024723c */ /* 0x000fe600000018ff */
[----:B------:R-:W-:Y:S03]  /*da70*/  LDSM.16.M88.4 R116, [R239+0x4800] ;  /* 0x00480000ef74783b */ /* 0x000fe60000000200 */
[C---:B------:R-:W-:Y:S01]  /*da80*/  HMMA.16816.F32 R40, R176.reuse, R52, R40 ;  /* 0x00000034b028723c */ /* 0x040fe20000001828 */
[----:B------:R-:W-:Y:S04]  /*da90*/  LDSM.16.M88.4 R108, [R239+0x5000] ;  /* 0x00500000ef6c783b */ /* 0x000fe80000000200 */
[----:B------:R-:W-:Y:S01]  /*daa0*/  LDSM.16.M88.4 R100, [R239+0x5800] ;  /* 0x00580000ef64783b */ /* 0x000fe20000000200 */
[C---:B------:R-:W-:Y:S03]  /*dab0*/  HMMA.16816.F32 R24, R176.reuse, R54, R24 ;  /* 0x00000036b018723c */ /* 0x040fe60000001818 */
[----:B------:R-:W-:Y:S03]  /*dac0*/  LDSM.16.M88.4 R52, [R166] ;  /* 0x00000000a634783b */ /* 0x000fe60000000200 */
[----:B---3--:R-:W-:Y:S01]  /*dad0*/  HMMA.16816.F32 R12, R176, R48, R12 ;  /* 0x00000030b00c723c */ /* 0x008fe2000000180c */
[----:B------:R-:W-:Y:S04]  /*dae0*/  LDSM.16.M88.4 R92, [R239+0x6000] ;  /* 0x00600000ef5c783b */ /* 0x000fe80000000200 */
[----:B------:R-:W-:Y:S01]  /*daf0*/  LDSM.16.M88.4 R84, [R239+0x6800] ;  /* 0x00680000ef54783b */ /* 0x000fe20000000200 */
[----:B----4-:R-:W-:Y:S03]  /*db00*/  HMMA.16816.F32 R180, R32, R4, RZ ;  /* 0x0000000420b4723c */ /* 0x010fe600000018ff */
[----:B------:R-:W-:Y:S03]  /*db10*/  LDSM.16.M88.4 R76, [R239+0x7000] ;  /* 0x00700000ef4c783b */ /* 0x000fe60000000200 */
[C---:B------:R-:W-:Y:S01]  /*db20*/  HMMA.16816.F32 R40, R28.reuse, R16, R40 ;  /* 0x000000101c28723c */ /* 0x040fe20000001828 */
[----:B------:R-:W-:Y:S04]  /*db30*/  LDSM.16.M88.4 R172, [R233+0x4000] ;  /* 0x00400000e9ac783b */ /* 0x000fe80000000200 */
[----:B------:R-:W-:Y:S01]  /*db40*/  LDSM.16.M88.4 R168, [R233+0x4800] ;  /* 0x00480000e9a8783b */ /* 0x000fe20000000200 */
[----:B------:R-:W-:Y:S03]  /*db50*/  HMMA.16816.F32 R24, R28, R18, R24 ;  /* 0x000000121c18723c */ /* 0x000fe60000001818 */
[----:B------:R-:W2:Y:S03]  /*db60*/  LDSM.16.M88.4 R16, [R237] ;  /* 0x00000000ed10783b */ /* 0x000ea60000000200 */
[C---:B-----5:R-:W-:Y:S01]  /*db70*/  HMMA.16816.F32 R8, R32.reuse, R20, RZ ;  /* 0x000000142008723c */ /* 0x060fe200000018ff */
[----:B------:R-:W0:Y:S05]  /*db80*/  LDGDEPBAR ;  /* 0x00000000000079af */ /* 0x000e2a0000000000 */
[----:B------:R-:W-:Y:S06]  /*db90*/  HMMA.16816.F32 R4, R32, R6, RZ ;  /* 0x000000062004723c */ /* 0x000fec00000018ff */
[----:B------:R-:W-:Y:S01]  /*dba0*/  HMMA.16816.F32 R36, R176, R50, R36 ;  /* 0x00000032b024723c */ /* 0x000fe20000001824 */
[----:B------:R-:W3:Y:S05]  /*dbb0*/  LDSM.16.M88.4 R48, [R166+0x800] ;  /* 0x00080000a630783b */ /* 0x000eea0000000200 */
[----:B------:R-:W-:Y:S06]  /*dbc0*/  HMMA.16816.F32 R12, R28, R64, R12 ;  /* 0x000000401c0c723c */ /* 0x000fec000000180c */
[C---:B-1----:R-:W-:Y:S06]  /*dbd0*/  HMMA.16816.F32 R8, R176.reuse, R60, R8 ;  /* 0x0000003cb008723c */ /* 0x042fec0000001808 */
[C---:B------:R-:W-:Y:S06]  /*dbe0*/  HMMA.16816.F32 R180, R176.reuse, R44, R180 ;  /* 0x0000002cb0b4723c */ /* 0x040fec00000018b4 */
[----:B------:R-:W-:Y:S01]  /*dbf0*/  HMMA.16816.F32 R4, R176, R46, R4 ;  /* 0x0000002eb004723c */ /* 0x000fe20000001804 */
[----:B------:R-:W1:Y:S05]  /*dc00*/  LDSM.16.M88.4 R44, [R166+0x1000] ;  /* 0x00100000a62c783b */ /* 0x000e6a0000000200 */
[C---:B--2---:R-:W-:Y:S06]  /*dc10*/  HMMA.16816.F32 R40, R16.reuse, R52, R40 ;  /* 0x000000341028723c */ /* 0x044fec0000001828 */
[----:B------:R-:W-:Y:S06]  /*dc20*/  HMMA.16816.F32 R24, R16, R54, R24 ;  /* 0x000000361018723c */ /* 0x000fec0000001818 */
[----:B------:R-:W-:Y:S01]  /*dc30*/  HMMA.16816.F32 R36, R28, R66, R36 ;  /* 0x000000421c24723c */ /* 0x000fe20000001824 */
[----:B------:R-:W2:Y:S05]  /*dc40*/  LDSM.16.M88.4 R64, [R239+0x7800] ;  /* 0x00780000ef40783b */ /* 0x000eaa0000000200 */
[----:B---3--:R-:W-:Y:S06]  /*dc50*/  HMMA.16816.F32 R12, R16, R48, R12 ;  /* 0x00000030100c723c */ /* 0x008fec000000180c */
[----:B------:R-:W-:Y:S01]  /*dc60*/  FMUL.FTZ R40, R40, UR4 ;  /* 0x0000000428287c20 */ /* 0x000fe20008410000 */
[----:B------:R-:W-:Y:S01]  /*dc70*/  FMUL.FTZ R41, R41, UR4 ;  /* 0x0000000429297c20 */ /* 0x000fe20008410000 */
[----:B------:R-:W-:Y:S01]  /*dc80*/  FMUL.FTZ R42, R42, UR4 ;  /* 0x000000042a2a7c20 */ /* 0x000fe20008410000 */
[----:B------:R-:W-:Y:S01]  /*dc90*/  FMUL.FTZ R43, R43, UR4 ;  /* 0x000000042b2b7c20 */ /* 0x000fe20008410000 */
[----:B------:R-:W-:Y:S01]  /*dca0*/  HMMA.16816.F32 R20, R32, R22, RZ ;  /* 0x000000162014723c */ /* 0x000fe200000018ff */
[----:B------:R-:W3:Y:S01]  /*dcb0*/  MUFU.TANH R199, R41 ;  /* 0x0000002900c77308 */ /* 0x000ee20000002400 */
[----:B------:R-:W-:Y:S01]  /*dcc0*/  FMUL.FTZ R24, R24, UR4 ;  /* 0x0000000418187c20 */ /* 0x000fe20008410000 */
[----:B------:R-:W-:Y:S01]  /*dcd0*/  FMUL.FTZ R25, R25, UR4 ;  /* 0x0000000419197c20 */ /* 0x000fe20008410000 */
[----:B------:R-:W-:Y:S01]  /*dce0*/  FMUL.FTZ R26, R26, UR4 ;  /* 0x000000041a1a7c20 */ /* 0x000fe20008410000 */
[----:B------:R-:W-:Y:S01]  /*dcf0*/  FMUL.FTZ R27, R27, UR4 ;  /* 0x000000041b1b7c20 */ /* 0x000fe20008410000 */
[C---:B------:R-:W-:Y:S03]  /*dd00*/  HMMA.16816.F32 R8, R28.reuse, R184, R8 ;  /* 0x000000b81c08723c */ /* 0x040fe60000001808 */
[----:B------:R-:W-:Y:S03]  /*dd10*/  MUFU.TANH R184, R40 ;  /* 0x0000002800b87308 */ /* 0x000fe60000002400 */
[C---:B------:R-:W-:Y:S02]  /*dd20*/  HMMA.16816.F32 R180, R28.reuse, R56, R180 ;  /* 0x000000381cb4723c */ /* 0x040fe400000018b4 */
[----:B------:R-:W-:Y:S01]  /*dd30*/  FMUL.FTZ R12, R12, UR4 ;  /* 0x000000040c0c7c20 */ /* 0x000fe20008410000 */
[----:B------:R-:W-:Y:S01]  /*dd40*/  FMUL.FTZ R13, R13, UR4 ;  /* 0x000000040d0d7c20 */ /* 0x000fe20008410000 */
[----:B------:R-:W-:Y:S01]  /*dd50*/  FMUL.FTZ R14, R14, UR4 ;  /* 0x000000040e0e7c20 */ /* 0x000fe20008410000 */
[----:B------:R-:W-:Y:S01]  /*dd60*/  MUFU.TANH R185, R42 ;  /* 0x0000002a00b97308 */ /* 0x000fe20000002400 */
[----:B------:R-:W-:Y:S01]  /*dd70*/  HMMA.16816.F32 R4, R28, R58, R4 ;  /* 0x0000003a1c04723c */ /* 0x000fe20000001804 */
[----:B------:R-:W4:Y:S01]  /*dd80*/  LDSM.16.M88.4 R56, [R239+0x8000] ;  /* 0x00800000ef38783b */ /* 0x000f220000000200 */
[----:B------:R-:W-:-:S04]  /*dd90*/  FMUL.FTZ R15, R15, UR4 ;  /* 0x000000040f0f7c20 */ /* 0x000fc80008410000 */
[----:B------:R-:W-:Y:S01]  /*dda0*/  HMMA.16816.F32 R36, R16, R50, R36 ;  /* 0x000000321024723c */ /* 0x000fe20000001824 */
[----:B------:R5:W3:Y:S01]  /*ddb0*/  MUFU.TANH R165, R43 ;  /* 0x0000002b00a57308 */ /* 0x000ae20000002400 */
[----:B------:R-:W3:Y:S04]  /*ddc0*/  LDSM.16.M88.4 R48, [R239+0x8800] ;  /* 0x00880000ef30783b */ /* 0x000ee80000000200 */
[----:B------:R-:W-:Y:S03]  /*ddd0*/  HMMA.16816.F32 R20, R176, R62, R20 ;  /* 0x0000003eb014723c */ /* 0x000fe60000001814 */
[----:B------:R-:W-:Y:S03]  /*dde0*/  MUFU.TANH R190, R24 ;  /* 0x0000001800be7308 */ /* 0x000fe60000002400 */
[----:B------:R-:W-:Y:S05]  /*ddf0*/  HMMA.16816.F32 R128, R32, R124, RZ ;  /* 0x0000007c2080723c */ /* 0x000fea00000018ff */
[----:B------:R-:W3:Y:S01]  /*de00*/  MUFU.TANH R201, R25 ;  /* 0x0000001900c97308 */ /* 0x000ee20000002400 */
[----:B-----5:R-:W5:Y:S01]  /*de10*/  LDSM.16.M88.4 R40, [R239+0x9000] ;  /* 0x00900000ef28783b */ /* 0x020f620000000200 */
[C---:B-1----:R-:W-:Y:S05]  /*de20*/  HMMA.16816.F32 R180, R16.reuse, R44, R180 ;  /* 0x0000002c10b4723c */ /* 0x042fea00000018b4 */
[----:B------:R-:W-:Y:S01]  /*de30*/  FMUL.FTZ R36, R36, UR4 ;  /* 0x0000000424247c20 */ /* 0x000fe20008410000 */
[----:B------:R-:W-:Y:S01]  /*de40*/  MUFU.TANH R191, R26 ;  /* 0x0000001a00bf7308 */ /* 0x000fe20000002400 */
[----:B------:R-:W-:Y:S01]  /*de50*/  FMUL.FTZ R37, R37, UR4 ;  /* 0x0000000425257c20 */ /* 0x000fe20008410000 */
[----:B------:R-:W-:Y:S01]  /*de60*/  FMUL.FTZ R38, R38, UR4 ;  /* 0x0000000426267c20 */ /* 0x000fe20008410000 */
[----:B------:R-:W-:Y:S01]  /*de70*/  FMUL.FTZ R39, R39, UR4 ;  /* 0x0000000427277c20 */ /* 0x000fe20008410000 */
[----:B------:R-:W-:Y:S04]  /*de80*/  HMMA.16816.F32 R4, R16, R46, R4 ;  /* 0x0000002e1004723c */ /* 0x000fe80000001804 */
[----:B------:R1:W-:Y:S02]  /*de90*/  MUFU.TANH R200, R27 ;  /* 0x0000001b00c87308 */ /* 0x0003e40000002400 */
[C---:B------:R-:W-:Y:S06]  /*dea0*/  HMMA.16816.F32 R120, R32.reuse, R116, RZ ;  /* 0x000000742078723c */ /* 0x040fec00000018ff */
[----:B------:R-:W-:Y:S01]  /*deb0*/  MUFU.TANH R192, R12 ;  /* 0x0000000c00c07308 */ /* 0x000fe20000002400 */
[----:B------:R-:W-:Y:S01]  /*dec0*/  HMMA.16816.F32 R112, R32, R108, RZ ;  /* 0x0000006c2070723c */ /* 0x000fe200000018ff */
[----:B------:R-:W-:Y:S01]  /*ded0*/  FMUL.FTZ R180, R180, UR4 ;  /* 0x00000004b4b47c20 */ /* 0x000fe20008410000 */
[----:B------:R-:W-:Y:S01]  /*dee0*/  FMUL.FTZ R181, R181, UR4 ;  /* 0x00000004b5b57c20 */ /* 0x000fe20008410000 */
[----:B------:R-:W-:Y:S01]  /*def0*/  FMUL.FTZ R182, R182, UR4 ;  /* 0x00000004b6b67c20 */ /* 0x000fe20008410000 */
[----:B------:R-:W-:-:S02]  /*df00*/  FMUL.FTZ R183, R183, UR4 ;  /* 0x00000004b7b77c20 */ /* 0x000fc40008410000 */
[C---:B------:R-:W-:Y:S01]  /*df10*/  HMMA.16816.F32 R104, R32.reuse, R100, RZ ;  /* 0x000000642068723c */ /* 0x040fe200000018ff */
[----:B------:R-:W5:Y:S01]  /*df20*/  MUFU.TANH R202, R13 ;  /* 0x0000000d00ca7308 */ /* 0x000f620000002400 */
[----:B-1----:R-:W1:Y:S03]  /*df30*/  LDSM.16.M88.4 R24, [R239+0x9800] ;  /* 0x00980000ef18783b */ /* 0x002e660000000200 */
[----:B------:R-:W-:Y:S01]  /*df40*/  FMUL.FTZ R4, R4, UR4 ;  /* 0x0000000404047c20 */ /* 0x000fe20008410000 */
[----:B------:R-:W-:Y:S01]  /*df50*/  HMMA.16816.F32 R96, R32, R92, RZ ;  /* 0x0000005c2060723c */ /* 0x000fe200000018ff */
[----:B------:R-:W-:Y:S01]  /*df60*/  FMUL.FTZ R5, R5, UR4 ;  /* 0x0000000405057c20 */ /* 0x000fe20008410000 */
[----:B------:R-:W-:Y:S01]  /*df70*/  FMUL.FTZ R6, R6, UR4 ;  /* 0x0000000406067c20 */ /* 0x000fe20008410000 */
[----:B------:R-:W-:Y:S01]  /*df80*/  MUFU.TANH R193, R14 ;  /* 0x0000000e00c17308 */ /* 0x000fe20000002400 */
[----:B------:R-:W-:-:S02]  /*df90*/  FMUL.FTZ R7, R7, UR4 ;  /* 0x0000000407077c20 */ /* 0x000fc40008410000 */
[C---:B------:R-:W-:Y:S05]  /*dfa0*/  HMMA.16816.F32 R88, R32.reuse, R84, RZ ;  /* 0x000000542058723c */ /* 0x040fea00000018ff */
[----:B------:R3:W1:Y:S01]  /*dfb0*/  MUFU.TANH R203, R15 ;  /* 0x0000000f00cb7308 */ /* 0x0006620000002400 */
[C---:B------:R-:W-:Y:S06]  /*dfc0*/  HMMA.16816.F32 R80, R32.reuse, R76, RZ ;  /* 0x0000004c2050723c */ /* 0x040fec00000018ff */
[C---:B--2---:R-:W-:Y:S01]  /*dfd0*/  HMMA.16816.F32 R72, R32.reuse, R64, RZ ;  /* 0x000000402048723c */ /* 0x044fe200000018ff */
[----:B------:R-:W-:Y:S05]  /*dfe0*/  MUFU.TANH R194, R36 ;  /* 0x0000002400c27308 */ /* 0x000fea0000002400 */
[C---:B----4-:R-:W-:Y:S03]  /*dff0*/  HMMA.16816.F32 R60, R32.reuse, R56, RZ ;  /* 0x00000038203c723c */ /* 0x050fe600000018ff */
[----:B------:R-:W-:Y:S01]  /*e000*/  MUFU.TANH R204, R37 ;  /* 0x0000002500cc7308 */ /* 0x000fe20000002400 */
[----:B---3--:R-:W2:Y:S02]  /*e010*/  LDSM.16.M88.4 R12, [R166+0x1800] ;  /* 0x00180000a60c783b */ /* 0x008ea40000000200 */
[C---:B------:R-:W-:Y:S05]  /*e020*/  HMMA.16816.F32 R52, R32.reuse, R48, RZ ;  /* 0x000000302034723c */ /* 0x040fea00000018ff */
[----:B------:R-:W-:Y:S01]  /*e030*/  MUFU.TANH R195, R38 ;  /* 0x0000002600c37308 */ /* 0x000fe20000002400 */
[C---:B-----5:R-:W-:Y:S06]  /*e040*/  HMMA.16816.F32 R44, R32.reuse, R40, RZ ;  /* 0x00000028202c723c */ /* 0x060fec00000018ff */
[C---:B------:R-:W-:Y:S01]  /*e050*/  HMMA.16816.F32 R124, R32.reuse, R126, RZ ;  /* 0x0000007e207c723c */ /* 0x040fe200000018ff */
[----:B------:R-:W3:Y:S05]  /*e060*/  MUFU.TANH R205, R39 ;  /* 0x0000002700cd7308 */ /* 0x000eea0000002400 */
[C---:B------:R-:W-:Y:S03]  /*e070*/  HMMA.16816.F32 R116, R32.reuse, R118, RZ ;  /* 0x000000762074723c */ /* 0x040fe600000018ff */
[----:B------:R-:W-:Y:S03]  /*e080*/  MUFU.TANH R196, R180 ;  /* 0x000000b400c47308 */ /* 0x000fe60000002400 */
[C---:B------:R-:W-:Y:S05]  /*e090*/  HMMA.16816.F32 R108, R32.reuse, R110, RZ ;  /* 0x0000006e206c723c */ /* 0x040fea00000018ff */
[----:B------:R-:W4:Y:S01]  /*e0a0*/  MUFU.TANH R207, R181 ;  /* 0x000000b500cf7308 */ /* 0x000f220000002400 */
[C---:B------:R-:W-:Y:S06]  /*e0b0*/  HMMA.16816.F32 R100, R32.reuse, R102, RZ ;  /* 0x000000662064723c */ /* 0x040fec00000018ff */
[C---:B------:R-:W-:Y:S01]  /*e0c0*/  HMMA.16816.F32 R92, R32.reuse, R94, RZ ;  /* 0x0000005e205c723c */ /* 0x040fe200000018ff */
[----:B------:R-:W-:Y:S05]  /*e0d0*/  MUFU.TANH R197, R182 ;  /* 0x000000b600c57308 */ /* 0x000fea0000002400 */
[C---:B------:R-:W-:Y:S03]  /*e0e0*/  HMMA.16816.F32 R84, R32.reuse, R86, RZ ;  /* 0x000000562054723c */ /* 0x040fe600000018ff */
[----:B------:R5:W-:Y:S03]  /*e0f0*/  MUFU.TANH R206, R183 ;  /* 0x000000b700ce7308 */ /* 0x000be60000002400 */
[C---:B------:R-:W-:Y:S05]  /*e100*/  HMMA.16816.F32 R76, R32.reuse, R78, RZ ;  /* 0x0000004e204c723c */ /* 0x040fea00000018ff */
[----:B------:R-:W-:Y:S01]  /*e110*/  MUFU.TANH R198, R4 ;  /* 0x0000000400c67308 */ /* 0x000fe20000002400 */
[C---:B------:R-:W-:Y:S06]  /*e120*/  HMMA.16816.F32 R64, R32.reuse, R66, RZ ;  /* 0x000000422040723c */ /* 0x040fec00000018ff */
[C---:B------:R-:W-:Y:S01]  /*e130*/  HMMA.16816.F32 R56, R32.reuse, R58, RZ ;  /* 0x0000003a2038723c */ /* 0x040fe200000018ff */
[----:B------:R-:W4:Y:S01]  /*e140*/  MUFU.TANH R208, R7 ;  /* 0x0000000700d07308 */ /* 0x000f220000002400 */
[----:B-----5:R-:W-:Y:S04]  /*e150*/  LDSM.16.M88.4 R180, [R233+0x5000] ;  /* 0x00500000e9b4783b */ /* 0x020fe80000000200 */
[C---:B------:R-:W-:Y:S06]  /*e160*/  HMMA.16816.F32 R48, R32.reuse, R50, RZ ;  /* 0x000000322030723c */ /* 0x040fec00000018ff */
[C---:B------:R-:W-:Y:S06]  /*e170*/  HMMA.16816.F32 R40, R32.reuse, R42, RZ ;  /* 0x0000002a2028723c */ /* 0x040fec00000018ff */
[C---:B-1----:R-:W-:Y:S06]  /*e180*/  HMMA.16816.F32 R36, R32.reuse, R24, RZ ;  /* 0x000000182024723c */ /* 0x042fec00000018ff */
[----:B------:R-:W-:Y:S01]  /*e190*/  HMMA.16816.F32 R32, R32, R26, RZ ;  /* 0x0000001a2020723c */ /* 0x000fe200000018ff */
[----:B------:R-:W1:Y:S05]  /*e1a0*/  LDSM.16.M88.4 R24, [R226] ;  /* 0x00000000e218783b */ /* 0x000e6a0000000200 */
[----:B------:R-:W-:Y:S01]  /*e1b0*/  HMMA.16816.F32 R20, R28, R186, R20 ;  /* 0x000000ba1c14723c */ /* 0x000fe20000001814 */
[----:B------:R-:W5:Y:S05]  /*e1c0*/  MUFU.TANH R187, R5 ;  /* 0x0000000500bb7308 */ /* 0x000f6a0000002400 */
[----:B------:R-:W-:Y:S03]  /*e1d0*/  HMMA.16816.F32 R128, R176, R172, R128 ;  /* 0x000000acb080723c */ /* 0x000fe60000001880 */
[----:B------:R3:W-:Y:S03]  /*e1e0*/  MUFU.TANH R186, R6 ;  /* 0x0000000600ba7308 */ /* 0x0007e60000002400 */
[----:B--2---:R-:W-:Y:S06]  /*e1f0*/  HMMA.16816.F32 R8, R16, R12, R8 ;  /* 0x0000000c1008723c */ /* 0x004fec0000001808 */
[----:B------:R-:W-:Y:S01]  /*e200*/  HMMA.16816.F32 R172, R176, R174, R124 ;  /* 0x000000aeb0ac723c */ /* 0x000fe2000000187c */
[----:B------:R-:W2:Y:S05]  /*e210*/  LDSM.16.M88.4 R124, [R166+0x2000] ;  /* 0x00200000a67c783b */ /* 0x000eaa0000000200 */
[----:B------:R-:W-:Y:S01]  /*e220*/  HMMA.16816.F32 R20, R16, R14, R20 ;  /* 0x0000000e1014723c */ /* 0x000fe20000001814 */
[----:B------:R-:W4:Y:S04]  /*e230*/  LDSM.16.M88.4 R12, [R225] ;  /* 0x00000000e10c783b */ /* 0x000f280000000200 */
[----:B---3--:R-:W3:Y:S01]  /*e240*/  LDSM.16.M88.4 R4, [R233+0x5800] ;  /* 0x00580000e904783b */ /* 0x008ee20000000200 */
[----:B------:R-:W-:Y:S06]  /*e250*/  HMMA.16816.F32 R120, R176, R168, R120 ;  /* 0x000000a8b078723c */ /* 0x000fec0000001878 */
[----:B-1----:R-:W-:Y:S01]  /*e260*/  HMMA.16816.F32 R128, R28, R24, R128 ;  /* 0x000000181c80723c */ /* 0x002fe20000001880 */
[----:B------:R-:W-:Y:S01]  /*e270*/  FMUL.FTZ R8, R8, UR4 ;  /* 0x0000000408087c20 */ /* 0x000fe20008410000 */
[----:B------:R-:W-:Y:S01]  /*e280*/  FMUL.FTZ R9, R9, UR4 ;  /* 0x0000000409097c20 */ /* 0x000fe20008410000 */
[----:B------:R-:W-:Y:S01]  /*e290*/  FMUL.FTZ R10, R10, UR4 ;  /* 0x000000040a0a7c20 */ /* 0x000fe20008410000 */
[----:B------:R-:W-:Y:S01]  /*e2a0*/  FMUL.FTZ R11, R11, UR4 ;  /* 0x000000040b0b7c20 */ /* 0x000fe20008410000 */
[----:B------:R-:W-:Y:S01]  /*e2b0*/  MUFU.TANH R168, R8 ;  /* 0x0000000800a87308 */ /* 0x000fe20000002400 */
[----:B------:R-:W-:Y:S06]  /*e2c0*/  HMMA.16816.F32 R116, R176, R170, R116 ;  /* 0x000000aab074723c */ /* 0x000fec0000001874 */
[----:B------:R-:W-:Y:S01]  /*e2d0*/  HMMA.16816.F32 R172, R28, R26, R172 ;  /* 0x0000001a1cac723c */ /* 0x000fe200000018ac */
[----:B------:R-:W-:Y:S01]  /*e2e0*/  MUFU.TANH R170, R9 ;  /* 0x0000000900aa7308 */ /* 0x000fe20000002400 */
[----:B------:R-:W1:Y:S01]  /*e2f0*/  LDSM.16.M88.4 R24, [R166+0x2800] ;  /* 0x00280000a618783b */ /* 0x000e620000000200 */
[----:B------:R-:W-:Y:S01]  /*e300*/  FMUL.FTZ R20, R20, UR4 ;  /* 0x0000000414147c20 */ /* 0x000fe20008410000 */
[----:B------:R-:W-:Y:S01]  /*e310*/  FMUL.FTZ R21, R21, UR4 ;  /* 0x0000000415157c20 */ /* 0x000fe20008410000 */
[----:B------:R-:W-:Y:S01]  /*e320*/  FMUL.FTZ R22, R22, UR4 ;  /* 0x0000000416167c20 */ /* 0x000fe20008410000 */
[----:B------:R-:W-:Y:S01]  /*e330*/  FMUL.FTZ R23, R23, UR4 ;  /* 0x0000000417177c20 */ /* 0x000fe20008410000 */
[----:B------:R-:W-:Y:S02]  /*e340*/  HMMA.16816.F32 R112, R176, R180, R112 ;  /* 0x000000b4b070723c */ /* 0x000fe40000001870 */
[----:B------:R-:W-:Y:S04]  /*e350*/  MUFU.TANH R169, R10 ;  /* 0x0000000a00a97308 */ /* 0x000fe80000002400 */
[----:B--2---:R-:W-:Y:S04]  /*e360*/  HMMA.16816.F32 R128, R16, R124, R128 ;  /* 0x0000007c1080723c */ /* 0x004fe80000001880 */
[----:B------:R2:W5:Y:S02]  /*e370*/  MUFU.TANH R171, R11 ;  /* 0x0000000b00ab7308 */ /* 0x0005640000002400 */
[C---:B----4-:R-:W-:Y:S06]  /*e380*/  HMMA.16816.F32 R120, R28.reuse, R12, R120 ;  /* 0x0000000c1c78723c */ /* 0x050fec0000001878 */
[----:B------:R-:W-:Y:S01]  /*e390*/  MUFU.TANH R124, R20 ;  /* 0x00000014007c7308 */ /* 0x000fe20000002400 */
[----:B------:R-:W-:Y:S01]  /*e3a0*/  HMMA.16816.F32 R116, R28, R14, R116 ;  /* 0x0000000e1c74723c */ /* 0x000fe20000001874 */
[----:B------:R-:W4:Y:S05]  /*e3b0*/  LDSM.16.M88.4 R12, [R233+0x7000] ;  /* 0x00700000e90c783b */ /* 0x000f2a0000000200 */
[C---:B---3--:R-:W-:Y:S01]  /*e3c0*/  HMMA.16816.F32 R104, R176.reuse, R4, R104 ;  /* 0x00000004b068723c */ /* 0x048fe20000001868 */
[----:B------:R-:W3:Y:S01]  /*e3d0*/  MUFU.TANH R180, R21 ;  /* 0x0000001500b47308 */ /* 0x000ee20000002400 */
[----:B--2---:R-:W2:Y:S03]  /*e3e0*/  LDSM.16.M88.4 R8, [R233+0x6000] ;  /* 0x00600000e908783b */ /* 0x004ea60000000200 */
[----:B------:R-:W-:Y:S01]  /*e3f0*/  FMUL.FTZ R129, R129, UR4 ;  /* 0x0000000481817c20 */ /* 0x000fe20008410000 */
[C---:B------:R-:W-:Y:S01]  /*e400*/  HMMA.16816.F32 R100, R176.reuse, R6, R100 ;  /* 0x00000006b064723c */ /* 0x040fe20000001864 */
[----:B------:R-:W5:Y:S01]  /*e410*/  LDSM.16.M88.4 R4, [R233+0x6800] ;  /* 0x00680000e904783b */ /* 0x000f620000000200 */
[----:B------:R-:W-:Y:S01]  /*e420*/  FMUL.FTZ R128, R128, UR4 ;  /* 0x0000000480807c20 */ /* 0x000fe20008410000 */
[----:B------:R-:W-:Y:S03]  /*e430*/  MUFU.TANH R125, R22 ;  /* 0x00000016007d7308 */ /* 0x000fe60000002400 */
[----:B------:R-:W-:Y:S05]  /*e440*/  HMMA.16816.F32 R108, R176, R182, R108 ;  /* 0x000000b6b06c723c */ /* 0x000fea000000186c */
[----:B------:R3:W5:Y:S01]  /*e450*/  MUFU.TANH R181, R23 ;  /* 0x0000001700b57308 */ /* 0x0007620000002400 */
[C---:B-1----:R-:W-:Y:S06]  /*e460*/  HMMA.16816.F32 R120, R16.reuse, R24, R120 ;  /* 0x000000181078723c */ /* 0x042fec0000001878 */
[C---:B------:R-:W-:Y:S01]  /*e470*/  HMMA.16816.F32 R116, R16.reuse, R26, R116 ;  /* 0x0000001a1074723c */ /* 0x040fe20000001874 */
[----:B------:R-:W1:Y:S01]  /*e480*/  LDSM.16.M88.4 R24, [R233+0x7800] ;  /* 0x00780000e918783b */ /* 0x000e620000000200 */
[----:B------:R5:W1:Y:S04]  /*e490*/  MUFU.TANH R182, R129 ;  /* 0x0000008100b67308 */ /* 0x000a680000002400 */
[----:B------:R-:W-:Y:S01]  /*e4a0*/  HMMA.16816.F32 R172, R16, R126, R172 ;  /* 0x0000007e10ac723c */ /* 0x000fe200000018ac */
[----:B---3--:R-:W3:Y:S03]  /*e4b0*/  LDSM.16.M88.4 R20, [R224] ;  /* 0x00000000e014783b */ /* 0x008ee60000000200 */
[----:B------:R5:W-:Y:S02]  /*e4c0*/  MUFU.TANH R126, R128 ;  /* 0x00000080007e7308 */ /* 0x000be40000002400 */
[----:B----4-:R-:W-:Y:S01]  /*e4d0*/  HMMA.16816.F32 R80, R176, R12, R80 ;  /* 0x0000000cb050723c */ /* 0x010fe20000001850 */
[----:B------:R-:W-:Y:S01]  /*e4e0*/  FMUL.FTZ R127, R130, UR4 ;  /* 0x00000004827f7c20 */ /* 0x000fe20008410000 */
[----:B------:R-:W-:-:S04]  /*e4f0*/  FMUL.FTZ R130, R131, UR4 ;  /* 0x0000000483827c20 */ /* 0x000fc80008410000 */
[----:B--2---:R-:W-:Y:S01]  /*e500*/  HMMA.16816.F32 R96, R176, R8, R96 ;  /* 0x00000008b060723c */ /* 0x004fe20000001860 */
[----:B------:R-:W-:Y:S01]  /*e510*/  FMUL.FTZ R121, R121, UR4 ;  /* 0x0000000479797c20 */ /* 0x000fe20008410000 */
[----:B------:R-:W-:Y:S01]  /*e520*/  MUFU.TANH R130, R130 ;  /* 0x0000008200827308 */ /* 0x000fe20000002400 */
[----:B------:R-:W-:-:S03]  /*e530*/  FMUL.FTZ R120, R120, UR4 ;  /* 0x0000000478787c20 */ /* 0x000fc60008410000 */
[C---:B------:R-:W-:Y:S01]  /*e540*/  HMMA.16816.F32 R92, R176.reuse, R10, R92 ;  /* 0x0000000ab05c723c */ /* 0x040fe2000000185c */
[----:B------:R-:W-:Y:S01]  /*e550*/  LDSM.16.M88.4 R8, [R166+0x3000] ;  /* 0x00300000a608783b */ /* 0x000fe20000000200 */
[----:B------:R-:W-:Y:S01]  /*e560*/  FMUL.FTZ R117, R117, UR4 ;  /* 0x0000000475757c20 */ /* 0x000fe20008410000 */
[----:B------:R-:W-:Y:S01]  /*e570*/  FMUL.FTZ R116, R116, UR4 ;  /* 0x0000000474747c20 */ /* 0x000fe20008410000 */
[----:B------:R2:W-:Y:S02]  /*e580*/  MUFU.TANH R210, R121 ;  /* 0x0000007900d27308 */ /* 0x0005e40000002400 */
[----:B-----5:R-:W-:Y:S01]  /*e590*/  HMMA.16816.F32 R88, R176, R4, R88 ;  /* 0x00000004b058723c */ /* 0x020fe20000001858 */
[----:B------:R-:W-:Y:S01]  /*e5a0*/  FMUL.FTZ R129, R174, UR4 ;  /* 0x00000004ae817c20 */ /* 0x000fe20008410000 */
[----:B------:R-:W-:Y:S01]  /*e5b0*/  FMUL.FTZ R131, R175, UR4 ;  /* 0x00000004af837c20 */ /* 0x000fe20008410000 */
[----:B------:R-:W-:Y:S01]  /*e5c0*/  FMUL.FTZ R128, R172, UR4 ;  /* 0x00000004ac807c20 */ /* 0x000fe20008410000 */
[----:B------:R-:W-:-:S02]  /*e5d0*/  FMUL.FTZ R173, R173, UR4 ;  /* 0x00000004adad7c20 */ /* 0x000fc40008410000 */
[C---:B------:R-:W-:Y:S01]  /*e5e0*/  HMMA.16816.F32 R84, R176.reuse, R6, R84 ;  /* 0x00000006b054723c */ /* 0x040fe20000001854 */
[----:B------:R-:W4:Y:S01]  /*e5f0*/  LDSM.16.M88.4 R4, [R233+0x8000] ;  /* 0x00800000e904783b */ /* 0x000f220000000200 */
[----:B------:R-:W5:Y:S04]  /*e600*/  MUFU.TANH R212, R173 ;  /* 0x000000ad00d47308 */ /* 0x000f680000002400 */
[C---:B------:R-:W-:Y:S01]  /*e610*/  HMMA.16816.F32 R76, R176.reuse, R14, R76 ;  /* 0x0000000eb04c723c */ /* 0x040fe2000000184c */
[----:B------:R-:W-:Y:S01]  /*e620*/  LDSM.16.M88.4 R12, [R233+0x8800] ;  /* 0x00880000e90c783b */ /* 0x000fe20000000200 */
[----:B--2---:R-:W-:Y:S01]  /*e630*/  FMUL.FTZ R121, R122, UR4 ;  /* 0x000000047a797c20 */ /* 0x004fe20008410000 */
[----:B------:R-:W-:Y:S01]  /*e640*/  FMUL.FTZ R122, R123, UR4 ;  /* 0x000000047b7a7c20 */ /* 0x000fe20008410000 */
[----:B------:R-:W2:Y:S02]  /*e650*/  MUFU.TANH R131, R131 ;  /* 0x0000008300837308 */ /* 0x000ea40000002400 */
[----:B-1----:R-:W-:Y:S06]  /*e660*/  HMMA.16816.F32 R72, R176, R24, R72 ;  /* 0x00000018b048723c */ /* 0x002fec0000001848 */
[C---:B---3--:R-:W-:Y:S01]  /*e670*/  HMMA.16816.F32 R112, R28.reuse, R20, R112 ;  /* 0x000000141c70723c */ /* 0x048fe20000001870 */
[----:B------:R1:W-:Y:S05]  /*e680*/  MUFU.TANH R123, R117 ;  /* 0x00000075007b7308 */ /* 0x0003ea0000002400 */
[----:B------:R-:W-:Y:S01]  /*e690*/  HMMA.16816.F32 R108, R28, R22, R108 ;  /* 0x000000161c6c723c */ /* 0x000fe2000000186c */
[----:B------:R-:W3:Y:S02]  /*e6a0*/  LDSM.16.M88.4 R20, [R223] ;  /* 0x00000000df14783b */ /* 0x000ee40000000200 */
[----:B------:R-:W2:Y:S03]  /*e6b0*/  MUFU.TANH R122, R122 ;  /* 0x0000007a007a7308 */ /* 0x000ea60000002400 */
[C---:B------:R-:W-:Y:S01]  /*e6c0*/  HMMA.16816.F32 R64, R176.reuse, R26, R64 ;  /* 0x0000001ab040723c */ /* 0x040fe20000001840 */
[----:B------:R-:W5:Y:S04]  /*e6d0*/  LDSM.16.M88.4 R24, [R166+0x3800] ;  /* 0x00380000a618783b */ /* 0x000f680000000200 */
[----:B------:R-:W-:Y:S01]  /*e6e0*/  MUFU.TANH R128, R128 ;  /* 0x0000008000807308 */ /* 0x000fe20000002400 */
[----:B-1----:R-:W-:Y:S01]  /*e6f0*/  FMUL.FTZ R117, R118, UR4 ;  /* 0x0000000476757c20 */ /* 0x002fe20008410000 */
[----:B------:R-:W-:Y:S01]  /*e700*/  FMUL.FTZ R118, R119, UR4 ;  /* 0x0000000477767c20 */ /* 0x000fe20008410000 */
[----:B----4-:R-:W-:Y:S05]  /*e710*/  HMMA.16816.F32 R60, R176, R4, R60 ;  /* 0x00000004b03c723c */ /* 0x010fea000000183c */
[----:B------:R-:W1:Y:S01]  /*e720*/  MUFU.TANH R118, R118 ;  /* 0x0000007600767308 */ /* 0x000e620000002400 */
[C---:B------:R-:W-:Y:S07]  /*e730*/  HMMA.16816.F32 R112, R16.reuse, R8, R112 ;  /* 0x000000081070723c */ /* 0x040fee0000001870 */
[----:B------:R-:W-:Y:S01]  /*e740*/  MUFU.TANH R129, R129 ;  /* 0x0000008100817308 */ /* 0x000fe20000002400 */
[----:B------:R-:W-:Y:S01]  /*e750*/  HMMA.16816.F32 R108, R16, R10, R108 ;  /* 0x0000000a106c723c */ /* 0x000fe2000000186c */
[----:B------:R-:W4:Y:S05]  /*e760*/  LDSM.16.M88.4 R8, [R222] ;  /* 0x00000000de08783b */ /* 0x000f2a0000000200 */
[----:B------:R-:W-:Y:S01]  /*e770*/  HMMA.16816.F32 R56, R176, R6, R56 ;  /* 0x00000006b038723c */ /* 0x000fe20000001838 */
[----:B------:R-:W-:Y:S01]  /*e780*/  LDSM.16.M88.4 R4, [R233+0x9000] ;  /* 0x00900000e904783b */ /* 0x000fe20000000200 */
[----:B------:R-:W-:Y:S04]  /*e790*/  MUFU.TANH R120, R120 ;  /* 0x0000007800787308 */ /* 0x000fe80000002400 */
[C---:B---3--:R-:W-:Y:S04]  /*e7a0*/  HMMA.16816.F32 R104, R28.reuse, R20, R104 ;  /* 0x000000141c68723c */ /* 0x048fe80000001868 */
[----:B------:R-:W-:Y:S02]  /*e7b0*/  MUFU.TANH R117, R117 ;  /* 0x0000007500757308 */ /* 0x000fe40000002400 */
[----:B------:R-:W-:Y:S01]  /*e7c0*/  HMMA.16816.F32 R100, R28, R22, R100 ;  /* 0x000000161c64723c */ /* 0x000fe20000001864 */
[----:B------:R-:W3:Y:S01]  /*e7d0*/  LDSM.16.M88.4 R20, [R233+0x9800] ;  /* 0x00980000e914783b */ /* 0x000ee20000000200 */
[----:B------:R-:W-:Y:S01]  /*e7e0*/  FMUL.FTZ R113, R113, UR4 ;  /* 0x0000000471717c20 */ /* 0x000fe20008410000 */
[----:B------:R-:W-:-:S03]  /*e7f0*/  FMUL.FTZ R112, R112, UR4 ;  /* 0x0000000470707c20 */ /* 0x000fc60008410000 */
[----:B------:R-:W-:Y:S01]  /*e800*/  HMMA.16816.F32 R52, R176, R12, R52 ;  /* 0x0000000cb034723c */ /* 0x000fe20000001834 */
[----:B------:R-:W-:Y:S01]  /*e810*/  FMUL.FTZ R109, R109, UR4 ;  /* 0x000000046d6d7c20 */ /* 0x000fe20008410000 */
[----:B------:R2:W1:Y:S01]  /*e820*/  MUFU.TANH R172, R113 ;  /* 0x0000007100ac7308 */ /* 0x0004620000002400 */
[----:B------:R-:W-:-:S03]  /*e830*/  FMUL.FTZ R108, R108, UR4 ;  /* 0x000000046c6c7c20 */ /* 0x000fc60008410000 */
[----:B------:R-:W-:Y:S01]  /*e840*/  HMMA.16816.F32 R48, R176, R14, R48 ;  /* 0x0000000eb030723c */ /* 0x000fe20000001830 */
[----:B------:R-:W1:Y:S03]  /*e850*/  LDSM.16.M88.4 R12, [R166+0x4000] ;  /* 0x00400000a60c783b */ /* 0x000e660000000200 */
[----:B------:R-:W-:Y:S02]  /*e860*/  MUFU.TANH R112, R112 ;  /* 0x0000007000707308 */ /* 0x000fe40000002400 */
[C---:B-----5:R-:W-:Y:S06]  /*e870*/  HMMA.16816.F32 R104, R16.reuse, R24, R104 ;  /* 0x000000181068723c */ /* 0x060fec0000001868 */
[----:B------:R-:W-:Y:S01]  /*e880*/  HMMA.16816.F32 R100, R16, R26, R100 ;  /* 0x0000001a1064723c */ /* 0x000fe20000001864 */
[----:B------:R-:W5:Y:S01]  /*e890*/  LDSM.16.M88.4 R24, [R221] ;  /* 0x00000000dd18783b */ /* 0x000f620000000200 */
[----:B--2---:R-:W-:Y:S01]  /*e8a0*/  FMUL.FTZ R113, R114, UR4 ;  /* 0x0000000472717c20 */ /* 0x004fe20008410000 */
[----:B------:R-:W-:Y:S01]  /*e8b0*/  FMUL.FTZ R114, R115, UR4 ;  /* 0x0000000473727c20 */ /* 0x000fe20008410000 */
[----:B------:R-:W-:Y:S02]  /*e8c0*/  MUFU.TANH R127, R127 ;  /* 0x0000007f007f7308 */ /* 0x000fe40000002400 */
[C---:B----4-:R-:W-:Y:S06]  /*e8d0*/  HMMA.16816.F32 R96, R28.reuse, R8, R96 ;  /* 0x000000081c60723c */ /* 0x050fec0000001860 */
[----:B------:R-:W-:Y:S01]  /*e8e0*/  HMMA.16816.F32 R92, R28, R10, R92 ;  /* 0x0000000a1c5c723c */ /* 0x000fe2000000185c */
[----:B------:R-:W2:Y:S01]  /*e8f0*/  LDSM.16.M88.4 R8, [R220] ;  /* 0x00000000dc08783b */ /* 0x000ea20000000200 */
[----:B------:R4:W2:Y:S04]  /*e900*/  MUFU.TANH R115, R109 ;  /* 0x0000006d00737308 */ /* 0x0008a80000002400 */
[C---:B---3--:R-:W-:Y:S01]  /*e910*/  HMMA.16816.F32 R36, R176.reuse, R20, R36 ;  /* 0x00000014b024723c */ /* 0x048fe20000001824 */
[----:B------:R-:W3:Y:S01]  /*e920*/  S2R R20, SR_TID.X ;  /* 0x0000000000147919 */ /* 0x000ee20000002100 */
[----:B------:R-:W-:Y:S01]  /*e930*/  FMUL.FTZ R105, R105, UR4 ;  /* 0x0000000469697c20 */ /* 0x000fe20008410000 */
[----:B------:R-:W-:Y:S01]  /*e940*/  FMUL.FTZ R104, R104, UR4 ;  /* 0x0000000468687c20 */ /* 0x000fe20008410000 */
[----:B------:R-:W-:Y:S01]  /*e950*/  FMUL.FTZ R107, R107, UR4 ;  /* 0x000000046b6b7c20 */ /* 0x000fe20008410000 */
[----:B------:R-:W2:Y:S01]  /*e960*/  MUFU.TANH R114, R114 ;  /* 0x0000007200727308 */ /* 0x000ea20000002400 */
[----:B------:R-:W-:Y:S01]  /*e970*/  HMMA.16816.F32 R44, R176, R4, R44 ;  /* 0x00000004b02c723c */ /* 0x000fe2000000182c */
[----:B------:R-:W-:Y:S01]  /*e980*/  FMUL.FTZ R101, R101, UR4 ;  /* 0x0000000465657c20 */ /* 0x000fe20008410000 */
[----:B------:R-:W-:-:S04]  /*e990*/  FMUL.FTZ R100, R100, UR4 ;  /* 0x0000000464647c20 */ /* 0x000fc80008410000 */
[----:B------:R-:W-:Y:S01]  /*e9a0*/  HMMA.16816.F32 R40, R176, R6, R40 ;  /* 0x00000006b028723c */ /* 0x000fe20000001828 */
[----:B------:R-:W2:Y:S01]  /*e9b0*/  LDSM.16.M88.4 R4, [R166+0x4800] ;  /* 0x00480000a604783b */ /* 0x000ea20000000200 */
[----:B------:R3:W-:Y:S01]  /*e9c0*/  MUFU.TANH R174, R101 ;  /* 0x0000006500ae7308 */ /* 0x0007e20000002400 */
[----:B----4-:R-:W-:Y:S01]  /*e9d0*/  FMUL.FTZ R109, R110, UR4 ;  /* 0x000000046e6d7c20 */ /* 0x010fe20008410000 */
[----:B------:R-:W-:Y:S02]  /*e9e0*/  FMUL.FTZ R110, R111, UR4 ;  /* 0x000000046f6e7c20 */ /* 0x000fe40008410000 */
[----:B-1----:R-:W-:Y:S04]  /*e9f0*/  HMMA.16816.F32 R96, R16, R12, R96 ;  /* 0x0000000c1060723c */ /* 0x002fe80000001860 */
[----:B------:R-:W-:Y:S02]  /*ea00*/  MUFU.TANH R111, R105 ;  /* 0x00000069006f7308 */ /* 0x000fe40000002400 */
[----:B-----5:R-:W-:Y:S06]  /*ea10*/  HMMA.16816.F32 R88, R28, R24, R88 ;  /* 0x000000181c58723c */ /* 0x020fec0000001858 */
[----:B------:R-:W-:Y:S01]  /*ea20*/  HMMA.16816.F32 R92, R16, R14, R92 ;  /* 0x0000000e105c723c */ /* 0x000fe2000000185c */
[----:B------:R-:W-:Y:S01]  /*ea30*/  LDSM.16.M88.4 R12, [R166+0x5000] ;  /* 0x00500000a60c783b */ /* 0x000fe20000000200 */
[----:B---3--:R-:W-:Y:S01]  /*ea40*/  FMUL.FTZ R101, R102, UR4 ;  /* 0x0000000466657c20 */ /* 0x008fe20008410000 */
[----:B------:R-:W-:-:S02]  /*ea50*/  IMAD.SHL.U32 R20, R20, 0x2, RZ ;  /* 0x0000000214147824 */ /* 0x000fc400078e00ff */
[----:B------:R-:W-:Y:S01]  /*ea60*/  FMUL.FTZ R102, R103, UR4 ;  /* 0x0000000467667c20 */ /* 0x000fe20008410000 */
[----:B------:R1:W-:Y:S01]  /*ea70*/  MUFU.TANH R213, R104 ;  /* 0x0000006800d57308 */ /* 0x0003e20000002400 */
[----:B------:R-:W-:Y:S05]  /*ea80*/  HMMA.16816.F32 R32, R176, R22, R32 ;  /* 0x00000016b020723c */ /* 0x000fea0000001820 */
[----:B------:R-:W-:Y:S01]  /*ea90*/  FMUL.FTZ R97, R97, UR4 ;  /* 0x0000000461617c20 */ /* 0x000fe20008410000 */
[----:B------:R-:W-:Y:S01]  /*eaa0*/  HMMA.16816.F32 R84, R28, R26, R84 ;  /* 0x0000001a1c54723c */ /* 0x000fe20000001854 */
[----:B------:R-:W-:Y:S01]  /*eab0*/  FMUL.FTZ R175, R99, UR4 ;  /* 0x0000000463af7c20 */ /* 0x000fe20008410000 */
[----:B------:R-:W3:Y:S01]  /*eac0*/  LDSM.16.M88.4 R24, [R218] ;  /* 0x00000000da18783b */ /* 0x000ee20000000200 */
[----:B------:R4:W-:Y:S01]  /*ead0*/  MUFU.TANH R103, R97 ;  /* 0x0000006100677308 */ /* 0x0009e20000002400 */
[----:B------:R-:W-:-:S02]  /*eae0*/  FMUL.FTZ R96, R96, UR4 ;  /* 0x0000000460607c20 */ /* 0x000fc40008410000 */
[----:B--2---:R-:W-:Y:S01]  /*eaf0*/  HMMA.16816.F32 R80, R28, R8, R80 ;  /* 0x000000081c50723c */ /* 0x004fe20000001850 */
[----:B-1----:R-:W-:-:S04]  /*eb00*/  FMUL.FTZ R104, R106, UR4 ;  /* 0x000000046a687c20 */ /* 0x002fc80008410000 */
[----:B------:R1:W-:Y:S01]  /*eb10*/  MUFU.TANH R173, R107 ;  /* 0x0000006b00ad7308 */ /* 0x0003e20000002400 */
[----:B------:R-:W-:Y:S01]  /*eb20*/  HMMA.16816.F32 R88, R16, R4, R88 ;  /* 0x000000041058723c */ /* 0x000fe20000001858 */
[----:B------:R-:W-:Y:S01]  /*eb30*/  FMUL.FTZ R93, R93, UR4 ;  /* 0x000000045d5d7c20 */ /* 0x000fe20008410000 */
[----:B------:R-:W-:-:S04]  /*eb40*/  FMUL.FTZ R94, R94, UR4 ;  /* 0x000000045e5e7c20 */ /* 0x000fc80008410000 */
[----:B------:R-:W-:Y:S01]  /*eb50*/  HMMA.16816.F32 R76, R28, R10, R76 ;  /* 0x0000000a1c4c723c */ /* 0x000fe2000000184c */
[----:B------:R-:W-:Y:S02]  /*eb60*/  IMAD.U32 R4, RZ, RZ, UR6 ;  /* 0x00000006ff047e24 */ /* 0x000fe4000f8e00ff */
[----:B----4-:R-:W-:Y:S01]  /*eb70*/  FMUL.FTZ R97, R98, UR4 ;  /* 0x0000000462617c20 */ /* 0x010fe20008410000 */
[----:B------:R-:W-:Y:S01]  /*eb80*/  LOP3.LUT R98, R20, 0x6, RZ, 0xc0, !PT ;  /* 0x0000000614627812 */ /* 0x000fe200078ec0ff */
[----:B------:R-:W-:Y:S01]  /*eb90*/  LDSM.16.M88.4 R8, [R166+0x5800] ;  /* 0x00580000a608783b */ /* 0x000fe20000000200 */
[----:B------:R-:W2:Y:S01]  /*eba0*/  MUFU.TANH R110, R110 ;  /* 0x0000006e006e7308 */ /* 0x000ea20000002400 */
[----:B------:R-:W-:Y:S01]  /*ebb0*/  HMMA.16816.F32 R84, R16, R6, R84 ;  /* 0x000000061054723c */ /* 0x000fe20000001854 */
[----:B------:R-:W-:Y:S01]  /*ebc0*/  LOP3.LUT R99, R98, UR6, RZ, 0xfc, !PT ;  /* 0x0000000662637c12 */ /* 0x000fe2000f8efcff */
[----:B------:R-:W4:Y:S01]  /*ebd0*/  LDSM.16.M88.4 R20, [R219] ;  /* 0x00000000db14783b */ /* 0x000f220000000200 */
[----:B------:R-:W-:-:S03]  /*ebe0*/  LOP3.LUT R4, R4, 0x8, R98, 0xfe, !PT ;  /* 0x0000000804047812 */ /* 0x000fc600078efe62 */
[C---:B------:R-:W-:Y:S01]  /*ebf0*/  VIADD R5, R99.reuse, 0x1 ;  /* 0x0000000163057836 */ /* 0x040fe20000000000 */
[CC--:B------:R-:W-:Y:S01]  /*ec00*/  ISETP.GE.AND P6, PT, R4.reuse, R164.reuse, PT ;  /* 0x000000a40400720c */ /* 0x0c0fe20003fc6270 */
[----:B------:R-:W5:Y:S01]  /*ec10*/  MUFU.TANH R102, R102 ;  /* 0x0000006600667308 */ /* 0x000f620000002400 */
[-C--:B------:R-:W-:Y:S01]  /*ec20*/  ISETP.GE.AND P4, PT, R4, R71.reuse, PT ;  /* 0x000000470400720c */ /* 0x080fe20003f86270 */
[----:B------:R-:W-:Y:S01]  /*ec30*/  VIADD R4, R99, 0x9 ;  /* 0x0000000963047836 */ /* 0x000fe20000000000 */
[-C--:B------:R-:W-:Y:S01]  /*ec40*/  ISETP.GE.AND P5, PT, R5, R164.reuse, PT ;  /* 0x000000a40500720c */ /* 0x080fe20003fa6270 */
[----:B------:R-:W-:Y:S01]  /*ec50*/  FMUL.FTZ R91, R91, UR4 ;  /* 0x000000045b5b7c20 */ /* 0x000fe20008410000 */
[-C--:B------:R-:W-:Y:S01]  /*ec60*/  ISETP.GE.AND P1, PT, R5, R71.reuse, PT ;  /* 0x000000470500720c */ /* 0x080fe20003f26270 */
[----:B------:R-:W-:Y:S01]  /*ec70*/  FMUL.FTZ R89, R89, UR4 ;  /* 0x0000000459597c20 */ /* 0x000fe20008410000 */
[----:B------:R-:W-:Y:S01]  /*ec80*/  FSEL R105, R199, -INF , !P5 ;  /* 0xff800000c7697808 */ /* 0x000fe20006800000 */
[----:B------:R2:W5:Y:S01]  /*ec90*/  MUFU.TANH R178, R93 ;  /* 0x0000005d00b27308 */ /* 0x0005620000002400 */
[C---:B------:R-:W-:Y:S01]  /*eca0*/  ISETP.GE.AND P2, PT, R4.reuse, R164, PT ;  /* 0x000000a40400720c */ /* 0x040fe20003f46270 */
[----:B---3--:R-:W-:Y:S01]  /*ecb0*/  HMMA.16816.F32 R60, R28, R24, R60 ;  /* 0x000000181c3c723c */ /* 0x008fe2000000183c */
[----:B------:R-:W-:Y:S01]  /*ecc0*/  ISETP.GE.AND P5, PT, R4, R71, PT ;  /* 0x000000470400720c */ /* 0x000fe20003fa6270 */
[----:B------:R-:W-:Y:S01]  /*ecd0*/  VIADD R4, R99, 0x11 ;  /* 0x0000001163047836 */ /* 0x000fe20000000000 */
[----:B------:R-:W-:-:S02]  /*ece0*/  FSEL R119, R165, -INF , !P1 ;  /* 0xff800000a5777808 */ /* 0x000fc40004800000 */
[----:B------:R-:W-:Y:S01]  /*ecf0*/  FSEL R106, R201, -INF , !P2 ;  /* 0xff800000c96a7808 */ /* 0x000fe20005000000 */
[----:B------:R-:W-:Y:S01]  /*ed00*/  HMMA.16816.F32 R56, R28, R26, R56 ;  /* 0x0000001a1c38723c */ /* 0x000fe20000001838 */
[C---:B------:R-:W-:Y:S01]  /*ed10*/  ISETP.GE.AND P1, PT, R4.reuse, R164, PT ;  /* 0x000000a40400720c */ /* 0x040fe20003f26270 */
[----:B------:R-:W-:Y:S01]  /*ed20*/  VIADD R24, R99, 0x49 ;  /* 0x0000004963187836 */ /* 0x000fe20000000000 */
[----:B------:R-:W-:Y:S01]  /*ed30*/  ISETP.GE.AND P2, PT, R4, R71, PT ;  /* 0x000000470400720c */ /* 0x000fe20003f46270 */
[----:B------:R-:W3:Y:S01]  /*ed40*/  MUFU.TANH R175, R175 ;  /* 0x000000af00af7308 */ /* 0x000ee20000002400 */
[----:B-1----:R-:W-:Y:S01]  /*ed50*/  FSEL R107, R202, -INF , !P1 ;  /* 0xff800000ca6b7808 */ /* 0x002fe20004800000 */
[----:B------:R-:W-:Y:S01]  /*ed60*/  HMMA.16816.F32 R4, R16, R12, R80 ;  /* 0x0000000c1004723c */ /* 0x000fe20000001850 */
[----:B------:R-:W-:Y:S01]  /*ed70*/  FSEL R243, R203, -INF , !P2 ;  /* 0xff800000cbf37808 */ /* 0x000fe20005000000 */
[----:B------:R-:W-:Y:S01]  /*ed80*/  FMUL.FTZ R85, R85, UR4 ;  /* 0x0000000455557c20 */ /* 0x000fe20008410000 */
[----:B--2---:R-:W-:Y:S01]  /*ed90*/  FMUL.FTZ R93, R95, UR4 ;  /* 0x000000045f5d7c20 */ /* 0x004fe20008410000 */
[----:B------:R-:W-:-:S02]  /*eda0*/  FMUL.FTZ R87, R87, UR4 ;  /* 0x0000000457577c20 */ /* 0x000fc40008410000 */
[----:B------:R1:W-:Y:S01]  /*edb0*/  MUFU.TANH R165, R91 ;  /* 0x0000005b00a57308 */ /* 0x0003e20000002400 */
[----:B------:R-:W-:Y:S01]  /*edc0*/  VIADD R12, R99, 0x19 ;  /* 0x00000019630c7836 */ /* 0x000fe20000000000 */
[----:B------:R-:W-:-:S04]  /*edd0*/  FSEL R13, R200, -INF , !P5 ;  /* 0xff800000c80d7808 */ /* 0x000fc80006800000 */
[CC--:B------:R-:W-:Y:S01]  /*ede0*/  ISETP.GE.AND P5, PT, R12.reuse, R164.reuse, PT ;  /* 0x000000a40c00720c */ /* 0x0c0fe20003fa6270 */
[C---:B----4-:R-:W-:Y:S01]  /*edf0*/  HMMA.16816.F32 R72, R28.reuse, R20, R72 ;  /* 0x000000141c48723c */ /* 0x050fe20000001848 */
[----:B------:R2:W-:Y:S01]  /*ee00*/  STL [R1], R13 ;  /* 0x0000000d01007387 */ /* 0x0005e20000100800 */
[-C--:B------:R-:W-:Y:S01]  /*ee10*/  ISETP.GE.AND P1, PT, R12, R71.reuse, PT ;  /* 0x000000470c00720c */ /* 0x080fe20003f26270 */
[----:B------:R-:W-:Y:S01]  /*ee20*/  VIADD R12, R99, 0x21 ;  /* 0x00000021630c7836 */ /* 0x000fe20000000000 */
[----:B------:R-:W4:Y:S02]  /*ee30*/  MUFU.TANH R93, R93 ;  /* 0x0000005d005d7308 */ /* 0x000f240000002400 */
[----:B------:R-:W-:Y:S01]  /*ee40*/  FSEL R214, R205, -INF , !P1 ;  /* 0xff800000cdd67808 */ /* 0x000fe20004800000 */
[----:B------:R-:W-:Y:S01]  /*ee50*/  VIADD R20, R99, 0x29 ;  /* 0x0000002963147836 */ /* 0x000fe20000000000 */
[-C--:B------:R-:W-:Y:S01]  /*ee60*/  ISETP.GE.AND P2, PT, R12, R164.reuse, PT ;  /* 0x000000a40c00720c */ /* 0x080fe20003f46270 */
[----:B------:R-:W-:Y:S02]  /*ee70*/  HMMA.16816.F32 R64, R28, R22, R64 ;  /* 0x000000161c40723c */ /* 0x000fe40000001840 */
[----:B------:R-:W-:Y:S01]  /*ee80*/  FMUL.FTZ R5, R5, UR4 ;  /* 0x0000000405057c20 */ /* 0x000fe20008410000 */
[----:B------:R-:W-:Y:S01]  /*ee90*/  FSEL R21, R207, -INF , !P2 ;  /* 0xff800000cf157808 */ /* 0x000fe20005000000 */
[----:B------:R-:W-:Y:S01]  /*eea0*/  FMUL.FTZ R7, R7, UR4 ;  /* 0x0000000407077c20 */ /* 0x000fe20008410000 */
[C---:B------:R-:W-:Y:S01]  /*eeb0*/  ISETP.GE.AND P1, PT, R20.reuse, R164, PT ;  /* 0x000000a41400720c */ /* 0x040fe20003f26270 */
[----:B------:R-:W4:Y:S01]  /*eec0*/  MUFU.TANH R85, R85 ;  /* 0x0000005500557308 */ /* 0x000f220000002400 */
[----:B------:R-:W-:Y:S01]  /*eed0*/  ISETP.GE.AND P2, PT, R20, R71, PT ;  /* 0x000000471400720c */ /* 0x000fe20003f46270 */
[----:B------:R-:W-:-:S02]  /*eee0*/  VIADD R20, R99, 0x31 ;  /* 0x0000003163147836 */ /* 0x000fc40000000000 */
[----:B-1----:R-:W-:Y:S01]  /*eef0*/  FMUL.FTZ R91, R6, UR4 ;  /* 0x00000004065b7c20 */ /* 0x002fe20008410000 */
[----:B------:R-:W-:Y:S01]  /*ef00*/  IMAD.U32 R6, RZ, RZ, UR6 ;  /* 0x00000006ff067e24 */ /* 0x000fe2000f8e00ff */
[----:B------:R-:W-:Y:S01]  /*ef10*/  FSEL R209, R208, -INF , !P2 ;  /* 0xff800000d0d17808 */ /* 0x000fe20005000000 */
[----:B------:R-:W-:Y:S01]  /*ef20*/  FMUL.FTZ R4, R4, UR4 ;  /* 0x0000000404047c20 */ /* 0x000fe20008410000 */
[----:B------:R-:W1:Y:S02]  /*ef30*/  MUFU.TANH R5, R5 ;  /* 0x0000000500057308 */ /* 0x000e640000002400 */
[----:B------:R-:W-:Y:S02]  /*ef40*/  LOP3.LUT R6, R6, 0x18, R98, 0xfe, !PT ;  /* 0x0000001806067812 */ /* 0x000fe400078efe62 */
[----:B--2---:R-:W-:Y:S02]  /*ef50*/  FSEL R13, R204, -INF , !P5 ;  /* 0xff800000cc0d7808 */ /* 0x004fe40006800000 */
[----:B------:R-:W-:-:S03]  /*ef60*/  ISETP.GE.AND P5, PT, R12, R71, PT ;  /* 0x000000470c00720c */ /* 0x000fc60003fa6270 */
[----:B------:R2:W-:Y:S01]  /*ef70*/  STL [R1+0x18], R13 ;  /* 0x0000180d01007387 */ /* 0x0005e20000100800 */
[----:B------:R-:W-:Y:S01]  /*ef80*/  FSEL R211, R206, -INF , !P5 ;  /* 0xff800000ced37808 */ /* 0x000fe20006800000 */
[----:B------:R-:W-:Y:S01]  /*ef90*/  MUFU.TANH R7, R7 ;  /* 0x0000000700077308 */ /* 0x000fe20000002400 */
[----:B------:R-:W-:Y:S01]  /*efa0*/  ISETP.GE.AND P5, PT, R20, R164, PT ;  /* 0x000000a41400720c */ /* 0x000fe20003fa6270 */
[----:B------:R5:W-:Y:S06]  /*efb0*/  STL [R1+0x14], R21 ;  /* 0x0000141501007387 */ /* 0x000bec0000100800 */
[----:B------:R-:W1:Y:S08]  /*efc0*/  MUFU.TANH R176, R89 ;  /* 0x0000005900b07308 */ /* 0x000e700000002400 */
[----:B------:R-:W-:Y:S01]  /*efd0*/  MUFU.TANH R87, R87 ;  /* 0x0000005700577308 */ /* 0x000fe20000002400 */
[----:B--2---:R-:W-:Y:S01]  /*efe0*/  HMMA.16816.F32 R12, R16, R14, R76 ;  /* 0x0000000e100c723c */ /* 0x004fe2000000184c */
[----:B------:R-:W2:Y:S06]  /*eff0*/  LDSM.16.M88.4 R76, [R166+0x6000] ;  /* 0x00600000a64c783b */ /* 0x000eac0000000200 */
[----:B------:R3:W-:Y:S01]  /*f000*/  MUFU.TANH R183, R94 ;  /* 0x0000005e00b77308 */ /* 0x0007e20000002400 */
[----:B-----5:R-:W-:-:S02]  /*f010*/  FSEL R21, R187, -INF , !P1 ;  /* 0xff800000bb157808 */ /* 0x020fc40004800000 */
[----:B------:R-:W-:-:S03]  /*f020*/  ISETP.GE.AND P1, PT, R20, R71, PT ;  /* 0x000000471400720c */ /* 0x000fc60003f26270 */
[----:B------:R5:W-:Y:S01]  /*f030*/  STL [R1+0x8], R21 ;  /* 0x0000081501007387 */ /* 0x000be20000100800 */
[----:B------:R-:W-:Y:S01]  /*f040*/  FSEL R208, R171, -INF , !P1 ;  /* 0xff800000abd07808 */ /* 0x000fe20004800000 */
[----:B------:R-:W-:Y:S01]  /*f050*/  MUFU.TANH R113, R113 ;  /* 0x0000007100717308 */ /* 0x000fe20000002400 */
[----:B---3--:R-:W-:-:S07]  /*f060*/  IMAD.U32 R94, RZ, RZ, UR6 ;  /* 0x00000006ff5e7e24 */ /* 0x008fce000f8e00ff */
[----:B------:R-:W-:Y:S01]  /*f070*/  MUFU.TANH R104, R104 ;  /* 0x0000006800687308 */ /* 0x000fe20000002400 */
[----:B------:R-:W-:Y:S01]  /*f080*/  FMUL.FTZ R15, R15, UR4 ;  /* 0x000000040f0f7c20 */ /* 0x000fe20008410000 */
[----:B------:R-:W-:Y:S01]  /*f090*/  FMUL.FTZ R13, R13, UR4 ;  /* 0x000000040d0d7c20 */ /* 0x000fe20008410000 */
[----:B------:R-:W-:Y:S01]  /*f0a0*/  FMUL.FTZ R12, R12, UR4 ;  /* 0x000000040c0c7c20 */ /* 0x000fe20008410000 */
[----:B------:R-:W-:-:S04]  /*f0b0*/  LOP3.LUT R94, R94, 0x60, R98, 0xfe, !PT ;  /* 0x000000605e5e7812 */ /* 0x000fc800078efe62 */
[----:B------:R-:W-:Y:S01]  /*f0c0*/  MUFU.TANH R100, R100 ;  /* 0x0000006400647308 */ /* 0x000fe20000002400 */
[----:B-----5:R-:W-:Y:S01]  /*f0d0*/  HMMA.16816.F32 R20, R16, R8, R72 ;  /* 0x000000081014723c */ /* 0x020fe20000001848 */
[----:B------:R-:W3:Y:S06]  /*f0e0*/  LDSM.16.M88.4 R72, [R217] ;  /* 0x00000000d948783b */ /* 0x000eec0000000200 */
[----:B------:R-:W5:Y:S01]  /*f0f0*/  MUFU.TANH R15, R15 ;  /* 0x0000000f000f7308 */ /* 0x000f620000002400 */
[----:B------:R-:W-:Y:S01]  /*f100*/  VIADD R8, R99, 0x39 ;  /* 0x0000003963087836 */ /* 0x000fe20000000000 */
[----:B------:R-:W-:-:S06]  /*f110*/  FSEL R9, R170, -INF , !P5 ;  /* 0xff800000aa097808 */ /* 0x000fcc0006800000 */
[----:B------:R-:W-:Y:S01]  /*f120*/  MUFU.TANH R13, R13 ;  /* 0x0000000d000d7308 */ /* 0x000fe20000002400 */
[CC--:B------:R-:W-:Y:S01]  /*f130*/  ISETP.GE.AND P2, PT, R8.reuse, R164.reuse, PT ;  /* 0x000000a40800720c */ /* 0x0c0fe20003f46270 */
[----:B------:R4:W-:Y:S01]  /*f140*/  STL [R1+0xc], R9 ;  /* 0x00000c0901007387 */ /* 0x0009e20000100800 */
[----:B------:R-:W-:Y:S01]  /*f150*/  ISETP.GE.AND P5, PT, R8, R71, PT ;  /* 0x000000470800720c */ /* 0x000fe20003fa6270 */
[----:B------:R-:W-:Y:S01]  /*f160*/  VIADD R8, R99, 0x41 ;  /* 0x0000004163087836 */ /* 0x000fe20000000000 */
[----:B------:R-:W-:Y:S02]  /*f170*/  FSEL R252, R180, -INF , !P2 ;  /* 0xff800000b4fc7808 */ /* 0x000fe40005000000 */
[----:B------:R-:W-:Y:S01]  /*f180*/  FSEL R206, R181, -INF , !P5 ;  /* 0xff800000b5ce7808 */ /* 0x000fe20006800000 */
[----:B------:R-:W-:Y:S01]  /*f190*/  MUFU.TANH R180, R4 ;  /* 0x0000000400b47308 */ /* 0x000fe20000002400 */
[-C--:B------:R-:W-:Y:S02]  /*f1a0*/  ISETP.GE.AND P1, PT, R8, R164.reuse, PT ;  /* 0x000000a40800720c */ /* 0x080fe40003f26270 */
[----:B------:R-:W-:-:S02]  /*f1b0*/  ISETP.GE.AND P5, PT, R24, R164, PT ;  /* 0x000000a41800720c */ /* 0x000fc40003fa6270 */
[----:B------:R-:W-:Y:S01]  /*f1c0*/  FSEL R251, R182, -INF , !P1 ;  /* 0xff800000b6fb7808 */ /* 0x000fe20004800000 */
[----:B------:R-:W-:Y:S01]  /*f1d0*/  FMUL.FTZ R21, R21, UR4 ;  /* 0x0000000415157c20 */ /* 0x000fe20008410000 */
[-C--:B------:R-:W-:Y:S01]  /*f1e0*/  ISETP.GE.AND P1, PT, R24, R71.reuse, PT ;  /* 0x000000471800720c */ /* 0x080fe20003f26270 */
[----:B------:R-:W-:Y:S01]  /*f1f0*/  VIADD R24, R99, 0x51 ;  /* 0x0000005163187836 */ /* 0x000fe20000000000 */
[-C--:B------:R-:W-:Y:S01]  /*f200*/  ISETP.GE.AND P2, PT, R8, R71.reuse, PT ;  /* 0x000000470800720c */ /* 0x080fe20003f46270 */
[----:B------:R-:W-:Y:S01]  /*f210*/  FMUL.FTZ R23, R23, UR4 ;  /* 0x0000000417177c20 */ /* 0x000fe20008410000 */
[----:B------:R-:W-:Y:S01]  /*f220*/  FSEL R212, R212, -INF , !P5 ;  /* 0xff800000d4d47808 */ /* 0x000fe20006800000 */
[----:B------:R-:W5:Y:S01]  /*f230*/  MUFU.TANH R21, R21 ;  /* 0x0000001500157308 */ /* 0x000f620000002400 */
[----:B------:R-:W-:Y:S01]  /*f240*/  FSEL R203, R130, -INF , !P2 ;  /* 0xff80000082cb7808 */ /* 0x000fe20005000000 */
[----:B------:R-:W-:Y:S01]  /*f250*/  FMUL.FTZ R89, R22, UR4 ;  /* 0x0000000416597c20 */ /* 0x000fe20008410000 */
[C---:B------:R-:W-:Y:S01]  /*f260*/  ISETP.GE.AND P2, PT, R24.reuse, R164, PT ;  /* 0x000000a41800720c */ /* 0x040fe20003f46270 */
[----:B------:R-:W-:Y:S01]  /*f270*/  IMAD.U32 R22, RZ, RZ, UR6 ;  /* 0x00000006ff167e24 */ /* 0x000fe2000f8e00ff */
[----:B------:R-:W-:Y:S01]  /*f280*/  ISETP.GE.AND P5, PT, R24, R71, PT ;  /* 0x000000471800720c */ /* 0x000fe20003fa6270 */
[----:B----4-:R-:W-:Y:S01]  /*f290*/  HMMA.16816.F32 R8, R16, R10, R64 ;  /* 0x0000000a1008723c */ /* 0x010fe20000001840 */
[----:B------:R-:W4:Y:S01]  /*f2a0*/  LDSM.16.M88.4 R64, [R166+0x6800] ;  /* 0x00680000a640783b */ /* 0x000f220000000200 */
[----:B------:R-:W-:Y:S01]  /*f2b0*/  FSEL R202, R131, -INF , !P1 ;  /* 0xff80000083ca7808 */ /* 0x000fe20004800000 */
[----:B------:R-:W-:Y:S01]  /*f2c0*/  MUFU.TANH R23, R23 ;  /* 0x0000001700177308 */ /* 0x000fe20000002400 */
[----:B------:R-:W-:-:S02]  /*f2d0*/  FSEL R210, R210, -INF , !P2 ;  /* 0xff800000d2d27808 */ /* 0x000fc40005000000 */
[----:B--2---:R-:W-:Y:S01]  /*f2e0*/  HMMA.16816.F32 R24, R16, R76, R60 ;  /* 0x0000004c1018723c */ /* 0x004fe2000000183c */
[----:B------:R-:W2:Y:S01]  /*f2f0*/  LDSM.16.M88.4 R60, [R216] ;  /* 0x00000000d83c783b */ /* 0x000ea20000000200 */
[----:B------:R-:W-:Y:S02]  /*f300*/  FSEL R200, R122, -INF , !P5 ;  /* 0xff8000007ac87808 */ /* 0x000fe40006800000 */
[----:B------:R-:W-:Y:S01]  /*f310*/  LOP3.LUT R22, R22, 0xd0, R98, 0xfe, !PT ;  /* 0x000000d016167812 */ /* 0x000fe200078efe62 */
[----:B------:R-:W-:Y:S01]  /*f320*/  MUFU.TANH R116, R116 ;  /* 0x0000007400747308 */ /* 0x000fe20000002400 */
[----:B---3--:R-:W-:Y:S01]  /*f330*/  HMMA.16816.F32 R80, R28, R72, R52 ;  /* 0x000000481c50723c */ /* 0x008fe20000001834 */
[----:B------:R-:W-:-:S05]  /*f340*/  VIADD R76, R99, 0x59 ;  /* 0x00000059634c7836 */ /* 0x000fca0000000000 */
[CC--:B------:R-:W-:Y:S01]  /*f350*/  ISETP.GE.AND P1, PT, R76.reuse, R164.reuse, PT ;  /* 0x000000a44c00720c */ /* 0x0c0fe20003f26270 */
[C---:B------:R-:W-:Y:S01]  /*f360*/  VIADD R72, R99.reuse, 0x69 ;  /* 0x0000006963487836 */ /* 0x040fe20000000000 */
[-C--:B------:R-:W-:Y:S01]  /*f370*/  ISETP.GE.AND P2, PT, R76, R71.reuse, PT ;  /* 0x000000474c00720c */ /* 0x080fe20003f46270 */
[----:B------:R-:W-:Y:S01]  /*f380*/  VIADD R76, R99, 0x61 ;  /* 0x00000061634c7836 */ /* 0x000fe20000000000 */
[----:B------:R-:W-:Y:S01]  /*f390*/  FSEL R207, R123, -INF , !P1 ;  /* 0xff8000007bcf7808 */ /* 0x000fe20004800000 */
[----:B------:R-:W-:Y:S01]  /*f3a0*/  HMMA.16816.F32 R52, R16, R78, R56 ;  /* 0x0000004e1034723c */ /* 0x000fe20000001838 */
[----:B------:R-:W-:Y:S01]  /*f3b0*/  FSEL R187, R118, -INF , !P2 ;  /* 0xff80000076bb7808 */ /* 0x000fe20005000000 */
[----:B------:R-:W-:Y:S01]  /*f3c0*/  LDSM.16.M88.4 R56, [R166+0x7000] ;  /* 0x00700000a638783b */ /* 0x000fe20000000200 */
[-C--:B------:R-:W-:Y:S01]  /*f3d0*/  ISETP.GE.AND P5, PT, R76, R164.reuse, PT ;  /* 0x000000a44c00720c */ /* 0x080fe20003fa6270 */
[----:B------:R-:W-:Y:S01]  /*f3e0*/  FMUL.FTZ R9, R9, UR4 ;  /* 0x0000000409097c20 */ /* 0x000fe20008410000 */
[----:B------:R-:W-:Y:S01]  /*f3f0*/  ISETP.GE.AND P2, PT, R72, R164, PT ;  /* 0x000000a44800720c */ /* 0x000fe20003f46270 */
[----:B------:R-:W-:Y:S01]  /*f400*/  FMUL.FTZ R11, R11, UR4 ;  /* 0x000000040b0b7c20 */ /* 0x000fe20008410000 */
[----:B------:R-:W-:Y:S01]  /*f410*/  FSEL R205, R172, -INF , !P5 ;  /* 0xff800000accd7808 */ /* 0x000fe20006800000 */
[----:B------:R-:W-:Y:S01]  /*f420*/  FMUL.FTZ R25, R25, UR4 ;  /* 0x0000000419197c20 */ /* 0x000fe20008410000 */
[-C--:B------:R-:W-:Y:S01]  /*f430*/  ISETP.GE.AND P5, PT, R72, R71.reuse, PT ;  /* 0x000000474800720c */ /* 0x080fe20003fa6270 */
[----:B------:R-:W-:Y:S01]  /*f440*/  FMUL.FTZ R27, R27, UR4 ;  /* 0x000000041b1b7c20 */ /* 0x000fe20008410000 */
[----:B------:R-:W-:Y:S01]  /*f450*/  ISETP.GE.AND P1, PT, R76, R71, PT ;  /* 0x000000474c00720c */ /* 0x000fe20003f26270 */
[----:B------:R-:W-:Y:S01]  /*f460*/  HMMA.16816.F32 R72, R28, R74, R48 ;  /* 0x0000004a1c48723c */ /* 0x000fe20000001830 */
[----:B------:R-:W3:Y:S01]  /*f470*/  LDSM.16.M88.4 R76, [R167] ;  /* 0x00000000a74c783b */ /* 0x000ee20000000200 */
[----:B------:R-:W-:Y:S01]  /*f480*/  FSEL R204, R115, -INF , !P2 ;  /* 0xff80000073cc7808 */ /* 0x000fe20005000000 */
[----:B------:R-:W5:Y:S01]  /*f490*/  MUFU.TANH R9, R9 ;  /* 0x0000000900097308 */ /* 0x000f620000002400 */
[----:B------:R-:W-:Y:S01]  /*f4a0*/  FSEL R181, R114, -INF , !P1 ;  /* 0xff80000072b57808 */ /* 0x000fe20004800000 */
[----:B------:R-:W-:Y:S01]  /*f4b0*/  FMUL.FTZ R8, R8, UR4 ;  /* 0x0000000408087c20 */ /* 0x000fe20008410000 */
[----:B------:R-:W-:Y:S01]  /*f4c0*/  FSEL R179, R110, -INF , !P5 ;  /* 0xff8000006eb37808 */ /* 0x000fe20006800000 */
[----:B------:R-:W-:-:S02]  /*f4d0*/  VIADD R48, R99, 0x71 ;  /* 0x0000007163307836 */ /* 0x000fc40000000000 */
[----:B------:R-:W-:Y:S01]  /*f4e0*/  FMUL.FTZ R24, R24, UR4 ;  /* 0x0000000418187c20 */ /* 0x000fe20008410000 */
[----:B------:R-:W-:Y:S01]  /*f4f0*/  FMUL.FTZ R26, R26, UR4 ;  /* 0x000000041a1a7c20 */ /* 0x000fe20008410000 */
[----:B------:R-:W5:Y:S01]  /*f500*/  MUFU.TANH R11, R11 ;  /* 0x0000000b000b7308 */ /* 0x000f620000002400 */
[C---:B------:R-:W-:Y:S01]  /*f510*/  ISETP.GE.AND P1, PT, R48.reuse, R164, PT ;  /* 0x000000a43000720c */ /* 0x040fe20003f26270 */
[----:B------:R-:W-:Y:S01]  /*f520*/  FMUL.FTZ R53, R53, UR4 ;  /* 0x0000000435357c20 */ /* 0x000fe20008410000 */
[----:B------:R-:W-:Y:S01]  /*f530*/  ISETP.GE.AND P2, PT, R48, R71, PT ;  /* 0x000000473000720c */ /* 0x000fe20003f46270 */
[----:B------:R-:W-:Y:S01]  /*f540*/  FMUL.FTZ R55, R55, UR4 ;  /* 0x0000000437377c20 */ /* 0x000fe20008410000 */
[----:B----4-:R-:W-:Y:S01]  /*f550*/  HMMA.16816.F32 R48, R16, R64, R80 ;  /* 0x000000401030723c */ /* 0x010fe20000001850 */
[----:B------:R-:W-:Y:S01]  /*f560*/  FSEL R201, R111, -INF , !P1 ;  /* 0xff8000006fc97808 */ /* 0x000fe20004800000 */
[----:B------:R-:W-:Y:S01]  /*f570*/  FMUL.FTZ R52, R52, UR4 ;  /* 0x0000000434347c20 */ /* 0x000fe20008410000 */
[----:B------:R-:W-:Y:S01]  /*f580*/  FSEL R177, R173, -INF , !P2 ;  /* 0xff800000adb17808 */ /* 0x000fe20005000000 */
[----:B------:R-:W4:Y:S01]  /*f590*/  MUFU.TANH R25, R25 ;  /* 0x0000001900197308 */ /* 0x000f220000002400 */
[----:B------:R-:W-:Y:S01]  /*f5a0*/  FMUL.FTZ R54, R54, UR4 ;  /* 0x0000000436367c20 */ /* 0x000fe20008410000 */
[----:B--2---:R-:W-:Y:S01]  /*f5b0*/  HMMA.16816.F32 R80, R28, R60, R44 ;  /* 0x0000003c1c50723c */ /* 0x004fe2000000182c */
[----:B------:R-:W-:-:S05]  /*f5c0*/  VIADD R64, R99, 0x79 ;  /* 0x0000007963407836 */ /* 0x000fca0000000000 */
[CC--:B------:R-:W-:Y:S01]  /*f5d0*/  ISETP.GE.AND P5, PT, R64.reuse, R164.reuse, PT ;  /* 0x000000a44000720c */ /* 0x0c0fe20003fa6270 */
[----:B------:R-:W-:Y:S01]  /*f5e0*/  HMMA.16816.F32 R44, R16, R66, R72 ;  /* 0x00000042102c723c */ /* 0x000fe20000001848 */
[----:B------:R-:W-:Y:S01]  /*f5f0*/  ISETP.GE.AND P1, PT, R64, R71, PT ;  /* 0x000000474000720c */ /* 0x000fe20003f26270 */
[C---:B------:R-:W-:Y:S01]  /*f600*/  VIADD R64, R99.reuse, 0x81 ;  /* 0x0000008163407836 */ /* 0x040fe20000000000 */
[----:B------:R-:W2:Y:S01]  /*f610*/  LDSM.16.M88.4 R72, [R166+0x7800] ;  /* 0x00780000a648783b */ /* 0x000ea20000000200 */
[----:B------:R-:W-:Y:S01]  /*f620*/  VIADD R60, R99, 0x89 ;  /* 0x00000089633c7836 */ /* 0x000fe20000000000 */
[----:B------:R-:W-:Y:S01]  /*f630*/  FSEL R199, R174, -INF , !P5 ;  /* 0xff800000aec77808 */ /* 0x000fe20006800000 */
[----:B------:R-:W4:Y:S01]  /*f640*/  MUFU.TANH R27, R27 ;  /* 0x0000001b001b7308 */ /* 0x000f220000002400 */
[----:B------:R-:W-:Y:S01]  /*f650*/  ISETP.GE.AND P2, PT, R64, R164, PT ;  /* 0x000000a44000720c */ /* 0x000fe20003f46270 */
[----:B------:R-:W-:-:S04]  /*f660*/  DEPBAR.LE SB0, 0x0 ;  /* 0x000080000000791a */ /* 0x000fc80000000000 */
[----:B------:R-:W-:Y:S01]  /*f670*/  FSEL R174, R102, -INF , !P1 ;  /* 0xff80000066ae7808 */ /* 0x000fe20004800000 */
[----:B------:R-:W-:Y:S01]  /*f680*/  FMUL.FTZ R67, R51, UR4 ;  /* 0x0000000433437c20 */ /* 0x000fe20008410000 */
[----:B------:R-:W-:Y:S01]  /*f690*/  FSEL R182, R103, -INF , !P2 ;  /* 0xff80000067b67808 */ /* 0x000fe20005000000 */
[----:B------:R-:W-:Y:S01]  /*f6a0*/  VIADD R51, R99, 0xa1 ;  /* 0x000000a163337836 */ /* 0x000fe20000000000 */
[CC--:B------:R-:W-:Y:S01]  /*f6b0*/  ISETP.GE.AND P1, PT, R60.reuse, R164.reuse, PT ;  /* 0x000000a43c00720c */ /* 0x0c0fe20003f26270 */
[C---:B---3--:R-:W-:Y:S01]  /*f6c0*/  HMMA.16816.F32 R32, R28.reuse, R78, R32 ;  /* 0x0000004e1c20723c */ /* 0x048fe20000001820 */
[-C--:B------:R-:W-:Y:S01]  /*f6d0*/  ISETP.GE.AND P2, PT, R60, R71.reuse, PT ;  /* 0x000000473c00720c */ /* 0x080fe20003f46270 */
[----:B------:R-:W-:Y:S01]  /*f6e0*/  FMUL.FTZ R49, R49, UR4 ;  /* 0x0000000431317c20 */ /* 0x000fe20008410000 */
[-C--:B------:R-:W-:Y:S01]  /*f6f0*/  ISETP.GE.AND P5, PT, R64, R71.reuse, PT ;  /* 0x000000474000720c */ /* 0x080fe20003fa6270 */
[----:B------:R-:W-:Y:S01]  /*f700*/  VIADD R64, R99, 0x91 ;  /* 0x0000009163407836 */ /* 0x000fe20000000000 */
[----:B------:R-:W-:Y:S01]  /*f710*/  FSEL R178, R178, -INF , !P1 ;  /* 0xff800000b2b27808 */ /* 0x000fe20004800000 */
[----:B------:R-:W-:Y:S01]  /*f720*/  HMMA.16816.F32 R60, R28, R62, R40 ;  /* 0x0000003e1c3c723c */ /* 0x000fe20000001828 */
[----:B------:R-:W-:Y:S01]  /*f730*/  FSEL R172, R175, -INF , !P5 ;  /* 0xff800000afac7808 */ /* 0x000fe20006800000 */
[----:B------:R-:W3:Y:S01]  /*f740*/  MUFU.TANH R53, R53 ;  /* 0x0000003500357308 */ /* 0x000ee20000002400 */
[CC--:B------:R-:W-:Y:S01]  /*f750*/  ISETP.GE.AND P5, PT, R64.reuse, R164.reuse, PT ;  /* 0x000000a44000720c */ /* 0x0c0fe20003fa6270 */
[----:B------:R-:W-:Y:S01]  /*f760*/  FMUL.FTZ R47, R47, UR4 ;  /* 0x000000042f2f7c20 */ /* 0x000fe20008410000 */
[----:B------:R-:W-:Y:S01]  /*f770*/  ISETP.GE.AND P1, PT, R64, R71, PT ;  /* 0x000000474000720c */ /* 0x000fe20003f26270 */
[----:B------:R-:W-:Y:S01]  /*f780*/  HMMA.16816.F32 R40, R16, R56, R80 ;  /* 0x000000381028723c */ /* 0x000fe20000001850 */
[----:B------:R-:W-:Y:S01]  /*f790*/  VIADD R64, R99, 0x99 ;  /* 0x0000009963407836 */ /* 0x000fe20000000000 */
[----:B------:R-:W-:Y:S01]  /*f7a0*/  FSEL R171, R93, -INF , !P2 ;  /* 0xff8000005dab7808 */ /* 0x000fe20005000000 */
[----:B------:R-:W-:Y:S01]  /*f7b0*/  IMAD.U32 R93, RZ, RZ, UR6 ;  /* 0x00000006ff5d7e24 */ /* 0x000fe2000f8e00ff */
[----:B------:R-:W-:Y:S01]  /*f7c0*/  FSEL R165, R165, -INF , !P1 ;  /* 0xff800000a5a57808 */ /* 0x000fe20004800000 */
[----:B------:R-:W3:Y:S01]  /*f7d0*/  MUFU.TANH R55, R55 ;  /* 0x0000003700377308 */ /* 0x000ee20000002400 */
[----:B------:R-:W-:Y:S01]  /*f7e0*/  HMMA.16816.F32 R80, R28, R76, R36 ;  /* 0x0000004c1c50723c */ /* 0x000fe20000001824 */
[-C--:B------:R-:W-:Y:S01]  /*f7f0*/  ISETP.GE.AND P2, PT, R64, R164.reuse, PT ;  /* 0x000000a44000720c */ /* 0x080fe20003f46270 */
[----:B------:R-:W-:Y:S01]  /*f800*/  FMUL.FTZ R44, R44, UR4 ;  /* 0x000000042c2c7c20 */ /* 0x000fe20008410000 */
[----:B------:R-:W-:Y:S01]  /*f810*/  ISETP.GE.AND P1, PT, R51, R164, PT ;  /* 0x000000a43300720c */ /* 0x000fe20003f26270 */
[----:B------:R-:W-:Y:S01]  /*f820*/  FMUL.FTZ R46, R46, UR4 ;  /* 0x000000042e2e7c20 */ /* 0x000fe20008410000 */
[----:B------:R-:W-:Y:S01]  /*f830*/  FSEL R173, R85, -INF , !P2 ;  /* 0xff80000055ad7808 */ /* 0x000fe20005000000 */
[----:B------:R-:W-:-:S02]  /*f840*/  IMAD.U32 R85, RZ, RZ, UR6 ;  /* 0x00000006ff557e24 */ /* 0x000fc4000f8e00ff */
[----:B------:R-:W-:Y:S01]  /*f850*/  FMUL.FTZ R76, R45, UR4 ;  /* 0x000000042d4c7c20 */ /* 0x000fe20008410000 */
[----:B-1----:R-:W-:Y:S01]  /*f860*/  FSEL R170, R5, -INF , !P1 ;  /* 0xff80000005aa7808 */ /* 0x002fe20004800000 */
[----:B------:R-:W-:Y:S01]  /*f870*/  VIADD R45, R99, 0xa9 ;  /* 0x000000a9632d7836 */ /* 0x000fe20000000000 */
[-C--:B------:R-:W-:Y:S01]  /*f880*/  ISETP.GE.AND P2, PT, R51, R71.reuse, PT ;  /* 0x000000473300720c */ /* 0x080fe20003f46270 */
[C---:B------:R-:W-:Y:S01]  /*f890*/  VIADD R5, R99.reuse, 0xb1 ;  /* 0x000000b163057836 */ /* 0x040fe20000000000 */
[C---:B------:R-:W-:Y:S01]  /*f8a0*/  HMMA.16816.F32 R36, R16.reuse, R58, R60 ;  /* 0x0000003a1024723c */ /* 0x040fe2000000183c */
[----:B------:R-:W-:Y:S01]  /*f8b0*/  VIADD R28, R99, 0xb9 ;  /* 0x000000b9631c7836 */ /* 0x000fe20000000000 */
[-C--:B------:R-:W-:Y:S01]  /*f8c0*/  ISETP.GE.AND P1, PT, R45, R71.reuse, PT ;  /* 0x000000472d00720c */ /* 0x080fe20003f26270 */
[----:B------:R-:W1:Y:S01]  /*f8d0*/  MUFU.TANH R49, R49 ;  /* 0x0000003100317308 */ /* 0x000e620000002400 */
[----:B------:R-:W-:Y:S01]  /*f8e0*/  FSEL R176, R176, -INF , !P5 ;  /* 0xff800000b0b07808 */ /* 0x000fe20006800000 */
[----:B------:R-:W-:Y:S01]  /*f8f0*/  FMUL.FTZ R51, R90, UR4 ;  /* 0x000000045a337c20 */ /* 0x000fe20008410000 */
[-C--:B------:R-:W-:Y:S01]  /*f900*/  ISETP.GE.AND P5, PT, R64, R71.reuse, PT ;  /* 0x000000474000720c */ /* 0x080fe20003fa6270 */
[----:B------:R-:W-:Y:S01]  /*f910*/  FMUL.FTZ R41, R41, UR4 ;  /* 0x0000000429297c20 */ /* 0x000fe20008410000 */
[----:B------:R-:W-:Y:S01]  /*f920*/  FSEL R60, R7, -INF , !P2 ;  /* 0xff800000073c7808 */ /* 0x000fe20005000000 */
[----:B------:R-:W-:Y:S01]  /*f930*/  VIADD R7, R99, 0xc9 ;  /* 0x000000c963077836 */ /* 0x000fe20000000000 */
[-C--:B------:R-:W-:Y:S01]  /*f940*/  ISETP.GE.AND P2, PT, R5, R164.reuse, PT ;  /* 0x000000a40500720c */ /* 0x080fe20003f46270 */
[----:B------:R-:W1:Y:S01]  /*f950*/  MUFU.TANH R67, R67 ;  /* 0x0000004300437308 */ /* 0x000e620000002400 */
[----:B-----5:R-:W-:Y:S01]  /*f960*/  FSEL R59, R15, -INF , !P1 ;  /* 0xff8000000f3b7808 */ /* 0x020fe20004800000 */
[----:B------:R-:W-:Y:S01]  /*f970*/  FMUL.FTZ R43, R43, UR4 ;  /* 0x000000042b2b7c20 */ /* 0x000fe20008410000 */
[----:B------:R-:W-:Y:S01]  /*f980*/  FSEL R63, R21, -INF , !P2 ;  /* 0xff800000153f7808 */ /* 0x000fe20005000000 */
[----:B------:R-:W-:Y:S01]  /*f990*/  FMUL.FTZ R90, R14, UR4 ;  /* 0x000000040e5a7c20 */ /* 0x000fe20008410000 */
[CC--:B------:R-:W-:Y:S01]  /*f9a0*/  ISETP.GE.AND P1, PT, R28.reuse, R164.reuse, PT ;  /* 0x000000a41c00720c */ /* 0x0c0fe20003f26270 */
[----:B------:R-:W-:Y:S01]  /*f9b0*/  IMAD.U32 R21, RZ, RZ, UR6 ;  /* 0x00000006ff157e24 */ /* 0x000fe2000f8e00ff */
[-C--:B------:R-:W-:Y:S01]  /*f9c0*/  ISETP.GE.AND P2, PT, R28, R71.reuse, PT ;  /* 0x000000471c00720c */ /* 0x080fe20003f46270 */
[----:B------:R-:W5:Y:S01]  /*f9d0*/  MUFU.TANH R76, R76 ;  /* 0x0000004c004c7308 */ /* 0x000f620000002400 */
[C---:B--2---:R-:W-:Y:S01]  /*f9e0*/  HMMA.16816.F32 R28, R16.reuse, R72, R80 ;  /* 0x00000048101c723c */ /* 0x044fe20000001850 */
[----:B------:R-:W-:Y:S01]  /*f9f0*/  FSEL R56, R87, -INF , !P5 ;  /* 0xff80000057387808 */ /* 0x000fe20006800000 */
[----:B------:R-:W-:Y:S01]  /*fa00*/  IMAD.U32 R87, RZ, RZ, UR6 ;  /* 0x00000006ff577e24 */ /* 0x000fe2000f8e00ff */
[-C--:B------:R-:W-:Y:S01]  /*fa10*/  ISETP.GE.AND P5, PT, R45, R164.reuse, PT ;  /* 0x000000a42d00720c */ /* 0x080fe20003fa6270 */
[----:B------:R-:W-:Y:S01]  /*fa20*/  FMUL.FTZ R37, R37, UR4 ;  /* 0x0000000425257c20 */ /* 0x000fe20008410000 */
[----:B------:R-:W-:Y:S01]  /*fa30*/  FSEL R62, R9, -INF , !P1 ;  /* 0xff800000093e7808 */ /* 0x000fe20004800000 */
[----:B------:R-:W-:Y:S01]  /*fa40*/  HMMA.16816.F32 R16, R16, R74, R32 ;  /* 0x0000004a1010723c */ /* 0x000fe20000001820 */
[----:B------:R-:W-:Y:S01]  /*fa50*/  FSEL R64, R13, -INF , !P5 ;  /* 0xff8000000d407808 */ /* 0x000fe20006800000 */
[----:B------:R-:W-:Y:S01]  /*fa60*/  VIADD R13, R99, 0xc1 ;  /* 0x000000c1630d7836 */ /* 0x000fe20000000000 */
[-C--:B------:R-:W-:Y:S01]  /*fa70*/  ISETP.GE.AND P5, PT, R5, R71.reuse, PT ;  /* 0x000000470500720c */ /* 0x080fe20003fa6270 */
[----:B------:R-:W2:Y:S01]  /*fa80*/  MUFU.TANH R66, R47 ;  /* 0x0000002f00427308 */ /* 0x000ea20000002400 */
[----:B------:R-:W-:Y:S01]  /*fa90*/  VIADD R9, R99, 0xd1 ;  /* 0x000000d163097836 */ /* 0x000fe20000000000 */
[----:B------:R-:W-:Y:S01]  /*faa0*/  FSEL R57, R11, -INF , !P2 ;  /* 0xff8000000b397808 */ /* 0x000fe20005000000 */
[----:B------:R-:W-:Y:S01]  /*fab0*/  FMUL.FTZ R39, R39, UR4 ;  /* 0x0000000427277c20 */ /* 0x000fe20008410000 */
[----:B------:R-:W-:Y:S01]  /*fac0*/  FSEL R58, R23, -INF , !P5 ;  /* 0xff800000173a7808 */ /* 0x000fe20006800000 */
[----:B------:R-:W-:Y:S01]  /*fad0*/  VIADD R11, R99, 0xd9 ;  /* 0x000000d9630b7836 */ /* 0x000fe20000000000 */
[CC--:B------:R-:W-:Y:S01]  /*fae0*/  ISETP.GE.AND P5, PT, R13.reuse, R164.reuse, PT ;  /* 0x000000a40d00720c */ /* 0x0c0fe20003fa6270 */
[----:B------:R-:W-:Y:S01]  /*faf0*/  IMAD.U32 R32, RZ, RZ, UR6 ;  /* 0x00000006ff207e24 */ /* 0x000fe2000f8e00ff */
[-C--:B------:R-:W-:Y:S01]  /*fb00*/  ISETP.GE.AND P1, PT, R13, R71.reuse, PT ;  /* 0x000000470d00720c */ /* 0x080fe20003f26270 */
[----:B------:R-:W2:Y:S01]  /*fb10*/  MUFU.TANH R5, R41 ;  /* 0x0000002900057308 */ /* 0x000ea20000002400 */
[----:B----4-:R-:W-:Y:S01]  /*fb20*/  FSEL R61, R25, -INF , !P5 ;  /* 0xff800000193d7808 */ /* 0x010fe20006800000 */
[----:B------:R-:W-:Y:S01]  /*fb30*/  FMUL.FTZ R25, R92, UR4 ;  /* 0x000000045c197c20 */ /* 0x000fe20008410000 */
[CC--:B------:R-:W-:Y:S01]  /*fb40*/  ISETP.GE.AND P2, PT, R7.reuse, R164.reuse, PT ;  /* 0x000000a40700720c */ /* 0x0c0fe20003f46270 */
[----:B------:R-:W-:Y:S01]  /*fb50*/  FMUL.FTZ R45, R84, UR4 ;  /* 0x00000004542d7c20 */ /* 0x000fe20008410000 */
[-C--:B------:R-:W-:Y:S01]  /*fb60*/  ISETP.GE.AND P5, PT, R7, R71.reuse, PT ;  /* 0x000000470700720c */ /* 0x080fe20003fa6270 */
[----:B------:R-:W-:Y:S01]  /*fb70*/  FMUL.FTZ R31, R31, UR4 ;  /* 0x000000041f1f7c20 */ /* 0x000fe20008410000 */
[----:B------:R-:W-:Y:S01]  /*fb80*/  FSEL R73, R27, -INF , !P1 ;  /* 0xff8000001b497808 */ /* 0x000fe20004800000 */
[----:B------:R-:W4:Y:S01]  /*fb90*/  MUFU.TANH R7, R37 ;  /* 0x0000002500077308 */ /* 0x000f220000002400 */
[-C--:B------:R-:W-:Y:S01]  /*fba0*/  ISETP.GE.AND P1, PT, R9, R164.reuse, PT ;  /* 0x000000a40900720c */ /* 0x080fe20003f26270 */
[----:B------:R-:W-:Y:S01]  /*fbb0*/  FMUL.FTZ R29, R29, UR4 ;  /* 0x000000041d1d7c20 */ /* 0x000fe20008410000 */
[----:B---3--:R-:W-:Y:S01]  /*fbc0*/  FSEL R78, R53, -INF , !P2 ;  /* 0xff800000354e7808 */ /* 0x008fe20005000000 */
[----:B------:R-:W-:Y:S01]  /*fbd0*/  FMUL.FTZ R17, R17, UR4 ;  /* 0x0000000411117c20 */ /* 0x000fe20008410000 */
[-C--:B------:R-:W-:Y:S01]  /*fbe0*/  ISETP.GE.AND P2, PT, R9, R71.reuse, PT ;  /* 0x000000470900720c */ /* 0x080fe20003f46270 */
[----:B------:R-:W-:Y:S01]  /*fbf0*/  VIADD R9, R99, 0xe1 ;  /* 0x000000e163097836 */ /* 0x000fe20000000000 */
[----:B------:R-:W-:Y:S01]  /*fc00*/  FSEL R72, R55, -INF , !P5 ;  /* 0xff80000037487808 */ /* 0x000fe20006800000 */
[----:B------:R3:W4:Y:S01]  /*fc10*/  MUFU.TANH R65, R43 ;  /* 0x0000002b00417308 */ /* 0x0007220000002400 */
[----:B-1----:R-:W-:Y:S01]  /*fc20*/  FSEL R77, R49, -INF , !P1 ;  /* 0xff800000314d7808 */ /* 0x002fe20004800000 */
[----:B------:R-:W-:Y:S01]  /*fc30*/  IMAD.U32 R49, RZ, RZ, UR6 ;  /* 0x00000006ff317e24 */ /* 0x000fe2000f8e00ff */
[CC--:B------:R-:W-:Y:S01]  /*fc40*/  ISETP.GE.AND P5, PT, R11.reuse, R164.reuse, PT ;  /* 0x000000a40b00720c */ /* 0x0c0fe20003fa6270 */
[----:B------:R-:W-:Y:S01]  /*fc50*/  IMAD.U32 R92, RZ, RZ, UR6 ;  /* 0x00000006ff5c7e24 */ /* 0x000fe2000f8e00ff */
[-C--:B------:R-:W-:Y:S01]  /*fc60*/  ISETP.GE.AND P1, PT, R11, R71.reuse, PT ;  /* 0x000000470b00720c */ /* 0x080fe20003f26270 */
[----:B------:R-:W-:Y:S01]  /*fc70*/  VIADD R11, R99, 0xe9 ;  /* 0x000000e9630b7836 */ /* 0x000fe20000000000 */
[----:B------:R-:W-:Y:S01]  /*fc80*/  FSEL R67, R67, -INF , !P2 ;  /* 0xff80000043437808 */ /* 0x000fe20005000000 */
[----:B------:R1:W1:Y:S01]  /*fc90*/  MUFU.TANH R79, R39 ;  /* 0x00000027004f7308 */ /* 0x0002620000002400 */
[----:B-----5:R-:W-:Y:S01]  /*fca0*/  FSEL R76, R76, -INF , !P5 ;  /* 0xff8000004c4c7808 */ /* 0x020fe20006800000 */
[----:B------:R-:W-:Y:S01]  /*fcb0*/  IMAD.U32 R84, RZ, RZ, UR6 ;  /* 0x00000006ff547e24 */ /* 0x000fe2000f8e00ff */
[CC--:B------:R-:W-:Y:S01]  /*fcc0*/  ISETP.GE.AND P2, PT, R9.reuse, R164.reuse, PT ;  /* 0x000000a40900720c */ /* 0x0c0fe20003f46270 */
[----:B------:R-:W-:Y:S01]  /*fcd0*/  IMAD.U32 R83, RZ, RZ, UR6 ;  /* 0x00000006ff537e24 */ /* 0x000fe2000f8e00ff */
[-C--:B------:R-:W-:Y:S01]  /*fce0*/  ISETP.GE.AND P5, PT, R9, R71.reuse, PT ;  /* 0x000000470900720c */ /* 0x080fe20003fa6270 */
[----:B------:R-:W-:Y:S01]  /*fcf0*/  VIADD R9, R99, 0xf1 ;  /* 0x000000f163097836 */ /* 0x000fe20000000000 */
[----:B--2---:R-:W-:Y:S01]  /*fd00*/  FSEL R66, R66, -INF , !P1 ;  /* 0xff80000042427808 */ /* 0x004fe20004800000 */
[----:B------:R-:W2:Y:S01]  /*fd10*/  MUFU.TANH R81, R31 ;  /* 0x0000001f00517308 */ /* 0x000ea20000002400 */
[-C--:B------:R-:W-:Y:S01]  /*fd20*/  ISETP.GE.AND P1, PT, R11, R164.reuse, PT ;  /* 0x000000a40b00720c */ /* 0x080fe20003f26270 */
[----:B---3--:R-:W-:Y:S01]  /*fd30*/  FMUL.FTZ R43, R86, UR4 ;  /* 0x00000004562b7c20 */ /* 0x008fe20008410000 */
[----:B------:R-:W-:Y:S01]  /*fd40*/  FSEL R75, R5, -INF , !P2 ;  /* 0xff800000054b7808 */ /* 0x000fe20005000000 */
[----:B------:R-:W-:Y:S01]  /*fd50*/  IMAD.U32 R5, RZ, RZ, UR6 ;  /* 0x00000006ff057e24 */ /* 0x000fe2000f8e00ff */
[----:B----4-:R-:W-:Y:S01]  /*fd60*/  FSEL R74, R7, -INF , !P1 ;  /* 0xff800000074a7808 */ /* 0x010fe20004800000 */
[----:B------:R-:W-:Y:S01]  /*fd70*/  VIADD R7, R99, 0xf9 ;  /* 0x000000f963077836 */ /* 0x000fe20000000000 */
[-C--:B------:R-:W-:Y:S01]  /*fd80*/  ISETP.GE.AND P2, PT, R11, R71.reuse, PT ;  /* 0x000000470b00720c */ /* 0x080fe20003f46270 */
[----:B------:R3:W4:Y:S01]  /*fd90*/  MUFU.TANH R82, R17 ;  /* 0x0000001100527308 */ /* 0x0007220000002400 */
[-C--:B------:R-:W-:Y:S01]  /*fda0*/  ISETP.GE.AND P1, PT, R9, R71.reuse, PT ;  /* 0x000000470900720c */ /* 0x080fe20003f26270 */
[----:B-1----:R-:W-:Y:S01]  /*fdb0*/  FMUL.FTZ R39, R88, UR4 ;  /* 0x0000000458277c20 */ /* 0x002fe20008410000 */
[----:B------:R-:W-:Y:S01]  /*fdc0*/  FSEL R65, R65, -INF , !P5 ;  /* 0xff80000041417808 */ /* 0x000fe20006800000 */
[----:B------:R-:W-:Y:S01]  /*fdd0*/  FMUL.FTZ R88, R10, UR4 ;  /* 0x000000040a587c20 */ /* 0x000fe20008410000 */
[----:B------:R-:W-:Y:S01]  /*fde0*/  FSEL R79, R79, -INF , !P2 ;  /* 0xff8000004f4f7808 */ /* 0x000fe20005000000 */
[----:B------:R-:W-:Y:S01]  /*fdf0*/  IMAD.U32 R86, RZ, RZ, UR6 ;  /* 0x00000006ff567e24 */ /* 0x000fe2000f8e00ff */
[-C--:B------:R-:W-:Y:S01]  /*fe00*/  ISETP.GE.AND P5, PT, R9, R164.reuse, PT ;  /* 0x000000a40900720c */ /* 0x080fe20003fa6270 */
[----:B------:R-:W1:Y:S01]  /*fe10*/  MUFU.TANH R80, R29 ;  /* 0x0000001d00507308 */ /* 0x000e620000002400 */
[----:B--2---:R-:W-:Y:S01]  /*fe20*/  FSEL R81, R81, -INF , !P1 ;  /* 0xff80000051517808 */ /* 0x004fe20004800000 */
[----:B------:R-:W-:Y:S01]  /*fe30*/  FMUL.FTZ R31, R20, UR4 ;  /* 0x00000004141f7c20 */ /* 0x000fe20008410000 */
[-C--:B------:R-:W-:Y:S01]  /*fe40*/  ISETP.GE.AND P2, PT, R99, R164.reuse, PT ;  /* 0x000000a46300720c */ /* 0x080fe20003f46270 */
[----:B------:R-:W-:Y:S01]  /*fe50*/  IMAD.U32 R53, RZ, RZ, UR6 ;  /* 0x00000006ff357e24 */ /* 0x000fe2000f8e00ff */
[-C--:B------:R-:W-:Y:S01]  /*fe60*/  ISETP.GE.AND P1, PT, R7, R164.reuse, PT ;  /* 0x000000a40700720c */ /* 0x080fe20003f26270 */
[----:B------:R-:W-:Y:S01]  /*fe70*/  IMAD.U32 R47, RZ, RZ, UR6 ;  /* 0x00000006ff2f7e24 */ /* 0x000fe2000f8e00ff */
[--C-:B------:R-:W-:Y:S01]  /*fe80*/  LOP3.LUT R9, R5, 0x10, R98.reuse, 0xfe, !PT ;  /* 0x0000001005097812 */ /* 0x100fe200078efe62 */
[----:B------:R2:W-:Y:S01]  /*fe90*/  MUFU.TANH R175, R12 ;  /* 0x0000000c00af7308 */ /* 0x0005e20000002400 */
[----:B------:R-:W-:Y:S01]  /*fea0*/  FSEL R5, R184, -INF , !P2 ;  /* 0xff800000b8057808 */ /* 0x000fe20005000000 */
[----:B---3--:R-:W-:Y:S01]  /*feb0*/  IMAD.U32 R17, RZ, RZ, UR6 ;  /* 0x00000006ff117e24 */ /* 0x008fe2000f8e00ff */
[----:B----4-:R-:W-:Y:S01]  /*fec0*/  FSEL R82, R82, -INF , !P1 ;  /* 0xff80000052527808 */ /* 0x010fe20004800000 */
[----:B------:R-:W-:Y:S01]  /*fed0*/  IMAD.U32 R41, RZ, RZ, UR6 ;  /* 0x00000006ff297e24 */ /* 0x000fe2000f8e00ff */
[CC--:B------:R-:W-:Y:S01]  /*fee0*/  ISETP.GE.AND P2, PT, R9.reuse, R164.reuse, PT ;  /* 0x000000a40900720c */ /* 0x0c0fe20003f46270 */
[----:B------:R-:W-:Y:S01]  /*fef0*/  IMAD.U32 R34, RZ, RZ, UR6 ;  /* 0x00000006ff227e24 */ /* 0x000fe2000f8e00ff */
[-C--:B------:R-:W-:Y:S01]  /*ff00*/  ISETP.GE.AND P1, PT, R9, R71.reuse, PT ;  /* 0x000000470900720c */ /* 0x080fe20003f26270 */
[----:B------:R-:W-:Y:S01]  /*ff10*/  IMAD.U32 R9, RZ, RZ, UR6 ;  /* 0x00000006ff097e24 */ /* 0x000fe2000f8e00ff */
[----:B-1----:R-:W-:Y:S01]  /*ff20*/  FSEL R80, R80, -INF , !P5 ;  /* 0xff80000050507808 */ /* 0x002fe20006800000 */
[----:B------:R-:W-:Y:S01]  /*ff30*/  IMAD.U32 R29, RZ, RZ, UR6 ;  /* 0x00000006ff1d7e24 */ /* 0x000fe2000f8e00ff */
[-C--:B------:R-:W-:Y:S01]  /*ff40*/  ISETP.GE.AND P5, PT, R99, R71.reuse, PT ;  /* 0x000000476300720c */ /* 0x080fe20003fa6270 */
[----:B------:R1:W-:Y:S01]  /*ff50*/  MUFU.TANH R35, R8 ;  /* 0x0000000800237308 */ /* 0x0003e20000002400 */
[--C-:B------:R-:W-:Y:S01]  /*ff60*/  LOP3.LUT R32, R32, 0x20, R98.reuse, 0xfe, !PT ;  /* 0x0000002020207812 */ /* 0x100fe200078efe62 */
[----:B------:R-:W-:Y:S01]  /*ff70*/  IMAD.U32 R99, RZ, RZ, UR6 ;  /* 0x00000006ff637e24 */ /* 0x000fe2000f8e00ff */
[----:B------:R-:W-:Y:S01]  /*ff80*/  FSEL R4, R185, -INF , !P5 ;  /* 0xff800000b9047808 */ /* 0x000fe20006800000 */
[----:B------:R-:W-:Y:S01]  /*ff90*/  IMAD.U32 R27, RZ, RZ, UR6 ;  /* 0x00000006ff1b7e24 */ /* 0x000fe2000f8e00ff */
[----:B--2---:R-:W-:Y:S01]  /*ffa0*/  FSEL R12, R190, -INF , !P6 ;  /* 0xff800000be0c7808 */ /* 0x004fe20007000000 */
[----:B------:R-:W-:Y:S01]  /*ffb0*/  IMAD.U32 R55, RZ, RZ, UR6 ;  /* 0x00000006ff377e24 */ /* 0x000fe2000f8e00ff */
[--C-:B------:R-:W-:Y:S01]  /*ffc0*/  LOP3.LUT R9, R9, 0x28, R98.reuse, 0xfe, !PT ;  /* 0x0000002809097812 */ /* 0x100fe200078efe62 */
[----:B------:R-:W2:Y:S01]  /*ffd0*/  MUFU.TANH R97, R97 ;  /* 0x0000006100617308 */ /* 0x000ea20000002400 */
[CC--:B------:R-:W-:Y:S01]  /*ffe0*/  ISETP.GE.AND P5, PT, R6.reuse, R164.reuse, PT ;  /* 0x000000a40600720c */ /* 0x0c0fe20003fa6270 */
[----:B------:R-:W-:Y:S01]  /*fff0*/  IMAD.U32 R33, RZ, RZ, UR6 ;  /* 0x00000006ff217e24 */ /* 0x000fe2000f8e00ff */
[-C--:B------:R-:W-:Y:S01]  /*10000*/  ISETP.GE.AND P6, PT, R6, R71.reuse, PT ;  /* 0x000000470600720c */ /* 0x080fe20003fc6270 */
[----:B------:R-:W-:Y:S01]  /*10010*/  IMAD.U32 R23, RZ, RZ, UR6 ;  /* 0x00000006ff177e24 */ /* 0x000fe2000f8e00ff */
[----:B------:R-:W-:Y:S01]  /*10020*/  FSEL R6, R191, -INF , !P4 ;  /* 0xff800000bf067808 */ /* 0x000fe20006000000 */
[----:B------:R-:W-:Y:S01]  /*10030*/  IMAD.U32 R20, RZ, RZ, UR6 ;  /* 0x00000006ff147e24 */ /* 0x000fe2000f8e00ff */
[----:B------:R-:W-:Y:S01]  /*10040*/  FSEL R11, R192, -INF , !P2 ;  /* 0xff800000c00b7808 */ /* 0x000fe20005000000 */
[----:B------:R-:W3:Y:S01]  /*10050*/  MUFU.TANH R25, R25 ;  /* 0x0000001900197308 */ /* 0x000ee20000002400 */
[--C-:B------:R-:W-:Y:S01]  /*10060*/  LOP3.LUT R87, R87, 0x30, R98.reuse, 0xfe, !PT ;  /* 0x0000003057577812 */ /* 0x100fe200078efe62 */
[----:B------:R-:W-:Y:S01]  /*10070*/  IMAD.U32 R15, RZ, RZ, UR6 ;  /* 0x00000006ff0f7e24 */ /* 0x000fe2000f8e00ff */
[CC--:B------:R-:W-:Y:S01]  /*10080*/  ISETP.GE.AND P4, PT, R32.reuse, R164.reuse, PT ;  /* 0x000000a42000720c */ /* 0x0c0fe20003f86270 */
[----:B------:R-:W-:Y:S01]  /*10090*/  IMAD.U32 R14, RZ, RZ, UR6 ;  /* 0x00000006ff0e7e24 */ /* 0x000fe2000f8e00ff */
[-C--:B------:R-:W-:Y:S01]  /*100a0*/  ISETP.GE.AND P2, PT, R32, R71.reuse, PT ;  /* 0x000000472000720c */ /* 0x080fe20003f46270 */
[----:B------:R-:W-:Y:S01]  /*100b0*/  IMAD.U32 R13, RZ, RZ, UR6 ;  /* 0x00000006ff0d7e24 */ /* 0x000fe2000f8e00ff */
[----:B------:R-:W-:Y:S01]  /*100c0*/  FSEL R32, R193, -INF , !P1 ;  /* 0xff800000c1207808 */ /* 0x000fe20004800000 */
[----:B------:R-:W4:Y:S01]  /*100d0*/  MUFU.TANH R121, R121 ;  /* 0x0000007900797308 */ /* 0x000f220000002400 */
[--C-:B------:R-:W-:Y:S01]  /*100e0*/  LOP3.LUT R17, R17, 0x38, R98.reuse, 0xfe, !PT ;  /* 0x0000003811117812 */ /* 0x100fe200078efe62 */
[----:B------:R-:W-:Y:S01]  /*100f0*/  FMUL.FTZ R28, R28, UR4 ;  /* 0x000000041c1c7c20 */ /* 0x000fe20008410000 */
[-C--:B------:R-:W-:Y:S01]  /*10100*/  ISETP.GE.AND P1, PT, R9, R164.reuse, PT ;  /* 0x000000a40900720c */ /* 0x080fe20003f26270 */
[----:B------:R-:W-:Y:S01]  /*10110*/  FMUL.FTZ R48, R48, UR4 ;  /* 0x0000000430307c20 */ /* 0x000fe20008410000 */
[----:B------:R-:W-:Y:S01]  /*10120*/  FSEL R10, R194, -INF , !P5 ;  /* 0xff800000c20a7808 */ /* 0x000fe20006800000 */
[----:B------:R-:W-:Y:S01]  /*10130*/  FMUL.FTZ R40, R40, UR4 ;  /* 0x0000000428287c20 */ /* 0x000fe20008410000 */
[----:B------:R-:W-:Y:S01]  /*10140*/  FSEL R37, R195, -INF , !P6 ;  /* 0xff800000c3257808 */ /* 0x000fe20007000000 */
[----:B------:R-:W5:Y:S01]  /*10150*/  MUFU.TANH R109, R109 ;  /* 0x0000006d006d7308 */ /* 0x000f620000002400 */
[-C--:B------:R-:W-:Y:S01]  /*10160*/  ISETP.GE.AND P5, PT, R9, R71.reuse, PT ;  /* 0x000000470900720c */ /* 0x080fe20003fa6270 */
[----:B------:R-:W-:Y:S01]  /*10170*/  FMUL.FTZ R42, R42, UR4 ;  /* 0x000000042a2a7c20 */ /* 0x000fe20008410000 */
[-C--:B------:R-:W-:Y:S01]  /*10180*/  ISETP.GE.AND P6, PT, R87, R164.reuse, PT ;  /* 0x000000a45700720c */ /* 0x080fe20003fc6270 */
[----:B------:R-:W-:Y:S01]  /*10190*/  FMUL.FTZ R36, R36, UR4 ;  /* 0x0000000424247c20 */ /* 0x000fe20008410000 */
[--C-:B------:R-:W-:Y:S01]  /*101a0*/  LOP3.LUT R29, R29, 0x40, R98.reuse, 0xfe, !PT ;  /* 0x000000401d1d7812 */ /* 0x100fe200078efe62 */
[----:B------:R-:W-:Y:S01]  /*101b0*/  FMUL.FTZ R38, R38, UR4 ;  /* 0x0000000426267c20 */ /* 0x000fe20008410000 */
[----:B------:R-:W-:Y:S01]  /*101c0*/  FSEL R9, R196, -INF , !P4 ;  /* 0xff800000c4097808 */ /* 0x000fe20006000000 */
[----:B------:R-:W5:Y:S01]  /*101d0*/  MUFU.TANH R45, R45 ;  /* 0x0000002d002d7308 */ /* 0x000f620000002400 */
[----:B------:R-:W-:Y:S01]  /*101e0*/  FSEL R131, R197, -INF , !P2 ;  /* 0xff800000c5837808 */ /* 0x000fe20005000000 */
[----:B------:R-:W-:Y:S01]  /*101f0*/  FMUL.FTZ R30, R30, UR4 ;  /* 0x000000041e1e7c20 */ /* 0x000fe20008410000 */
[----:B------:R-:W-:Y:S01]  /*10200*/  ISETP.GE.AND P4, PT, R87, R71, PT ;  /* 0x000000475700720c */ /* 0x000fe20003f86270 */
[----:B------:R-:W-:Y:S01]  /*10210*/  FMUL.FTZ R16, R16, UR4 ;  /* 0x0000000410107c20 */ /* 0x000fe20008410000 */
[----:B------:R-:W-:Y:S01]  /*10220*/  ISETP.GE.AND P2, PT, R17, R164, PT ;  /* 0x000000a41100720c */ /* 0x000fe20003f46270 */
[----:B------:R-:W-:Y:S01]  /*10230*/  FMUL.FTZ R18, R18, UR4 ;  /* 0x0000000412127c20 */ /* 0x000fe20008410000 */
[----:B-1----:R-:W-:Y:S01]  /*10240*/  FSEL R8, R198, -INF , !P1 ;  /* 0xff800000c6087808 */ /* 0x002fe20004800000 */
[----:B------:R-:W1:Y:S01]  /*10250*/  MUFU.TANH R43, R43 ;  /* 0x0000002b002b7308 */ /* 0x000e620000002400 */
[----:B------:R-:W-:-:S02]  /*10260*/  LOP3.LUT R49, R49, 0x48, R98, 0xfe, !PT ;  /* 0x0000004831317812 */ /* 0x000fc400078efe62 */
[-C--:B------:R-:W-:Y:S02]  /*10270*/  ISETP.GE.AND P1, PT, R17, R71.reuse, PT ;  /* 0x000000471100720c */ /* 0x080fe40003f26270 */
[----:B------:R-:W-:Y:S02]  /*10280*/  FSEL R122, R186, -INF , !P5 ;  /* 0xff800000ba7a7808 */ /* 0x000fe40006800000 */
[----:B------:R-:W-:Y:S01]  /*10290*/  FSEL R17, R168, -INF , !P6 ;  /* 0xff800000a8117808 */ /* 0x000fe20007000000 */
[----:B------:R-:W1:Y:S01]  /*102a0*/  MUFU.TANH R108, R108 ;  /* 0x0000006c006c7308 */ /* 0x000e620000002400 */
[C---:B------:R-:W-:Y:S02]  /*102b0*/  ISETP.GE.AND P5, PT, R29.reuse, R164, PT ;  /* 0x000000a41d00720c */ /* 0x040fe40003fa6270 */
[----:B------:R-:W-:Y:S02]  /*102c0*/  ISETP.GE.AND P6, PT, R29, R71, PT ;  /* 0x000000471d00720c */ /* 0x000fe40003fc6270 */
[----:B------:R-:W-:-:S02]  /*102d0*/  FSEL R130, R169, -INF , !P4 ;  /* 0xff800000a9827808 */ /* 0x000fc40006000000 */
[----:B------:R-:W-:Y:S01]  /*102e0*/  FSEL R29, R124, -INF , !P2 ;  /* 0xff8000007c1d7808 */ /* 0x000fe20005000000 */
[----:B------:R-:W1:Y:S01]  /*102f0*/  MUFU.TANH R90, R90 ;  /* 0x0000005a005a7308 */ /* 0x000e620000002400 */
[--C-:B------:R-:W-:Y:S02]  /*10300*/  LOP3.LUT R99, R99, 0x50, R98.reuse, 0xfe, !PT ;  /* 0x0000005063637812 */ /* 0x100fe400078efe62 */
[C---:B------:R-:W-:Y:S02]  /*10310*/  ISETP.GE.AND P4, PT, R49.reuse, R164, PT ;  /* 0x000000a43100720c */ /* 0x040fe40003f86270 */
[----:B------:R-:W-:Y:S02]  /*10320*/  ISETP.GE.AND P2, PT, R49, R71, PT ;  /* 0x000000473100720c */ /* 0x000fe40003f46270 */
[----:B------:R-:W-:Y:S01]  /*10330*/  LOP3.LUT R86, R86, 0x58, R98, 0xfe, !PT ;  /* 0x0000005856567812 */ /* 0x000fe200078efe62 */
[----:B------:R-:W1:Y:S01]  /*10340*/  MUFU.TANH R31, R31 ;  /* 0x0000001f001f7308 */ /* 0x000e620000002400 */
[----:B------:R-:W-:-:S02]  /*10350*/  FSEL R125, R125, -INF , !P1 ;  /* 0xff8000007d7d7808 */ /* 0x000fc40004800000 */
[-C--:B------:R-:W-:Y:S02]  /*10360*/  ISETP.GE.AND P1, PT, R99, R164.reuse, PT ;  /* 0x000000a46300720c */ /* 0x080fe40003f26270 */
[----:B------:R-:W-:Y:S02]  /*10370*/  FSEL R128, R128, -INF , !P4 ;  /* 0xff80000080807808 */ /* 0x000fe40006000000 */
[----:B------:R-:W-:Y:S01]  /*10380*/  FSEL R246, R129, -INF , !P2 ;  /* 0xff80000081f67808 */ /* 0x000fe20005000000 */
[----:B------:R2:W-:Y:S01]  /*10390*/  MUFU.TANH R87, R26 ;  /* 0x0000001a00577308 */ /* 0x0005e20000002400 */
[----:B------:R-:W-:Y:S02]  /*103a0*/  ISETP.GE.AND P4, PT, R86, R71, PT ;  /* 0x000000475600720c */ /* 0x000fe40003f86270 */
[----:B------:R-:W-:Y:S02]  /*103b0*/  ISETP.GE.AND P2, PT, R94, R164, PT ;  /* 0x000000a45e00720c */ /* 0x000fe40003f46270 */
[----:B------:R-:W-:-:S02]  /*103c0*/  LOP3.LUT R92, R92, 0x70, R98, 0xfe, !PT ;  /* 0x000000705c5c7812 */ /* 0x000fc400078efe62 */
[----:B------:R-:W-:Y:S01]  /*103d0*/  FSEL R49, R126, -INF , !P5 ;  /* 0xff8000007e317808 */ /* 0x000fe20006800000 */
[----:B------:R-:W1:Y:S01]  /*103e0*/  MUFU.TANH R96, R96 ;  /* 0x0000006000607308 */ /* 0x000e620000002400 */
[----:B------:R-:W-:Y:S02]  /*103f0*/  FSEL R126, R120, -INF , !P1 ;  /* 0xff800000787e7808 */ /* 0x000fe40004800000 */
[----:B------:R-:W-:Y:S02]  /*10400*/  ISETP.GE.AND P1, PT, R94, R71, PT ;  /* 0x000000475e00720c */ /* 0x000fe40003f26270 */
[----:B------:R-:W-:Y:S02]  /*10410*/  FSEL R197, R117, -INF , !P4 ;  /* 0xff80000075c57808 */ /* 0x000fe40006000000 */
[----:B------:R-:W-:Y:S01]  /*10420*/  FSEL R112, R112, -INF , !P2 ;  /* 0xff80000070707808 */ /* 0x000fe20005000000 */
[----:B------:R-:W1:Y:S01]  /*10430*/  MUFU.TANH R89, R89 ;  /* 0x0000005900597308 */ /* 0x000e620000002400 */
[----:B------:R-:W-:Y:S01]  /*10440*/  LOP3.LUT R85, R85, 0x78, R98, 0xfe, !PT ;  /* 0x0000007855557812 */ /* 0x000fe200078efe62 */
[----:B--2---:R-:W-:Y:S01]  /*10450*/  FMUL.FTZ R26, R50, UR4 ;  /* 0x00000004321a7c20 */ /* 0x004fe20008410000 */
[----:B------:R-:W-:-:S02]  /*10460*/  ISETP.GE.AND P4, PT, R92, R164, PT ;  /* 0x000000a45c00720c */ /* 0x000fc40003f86270 */
[----:B------:R-:W-:Y:S02]  /*10470*/  ISETP.GE.AND P2, PT, R92, R71, PT ;  /* 0x000000475c00720c */ /* 0x000fe40003f46270 */
[--C-:B------:R-:W-:Y:S01]  /*10480*/  LOP3.LUT R84, R84, 0x80, R98.reuse, 0xfe, !PT ;  /* 0x0000008054547812 */ /* 0x100fe200078efe62 */
[----:B------:R-:W2:Y:S01]  /*10490*/  MUFU.TANH R101, R101 ;  /* 0x0000006500657308 */ /* 0x000ea20000002400 */
[----:B------:R-:W-:Y:S02]  /*104a0*/  LOP3.LUT R83, R83, 0x88, R98, 0xfe, !PT ;  /* 0x0000008853537812 */ /* 0x000fe400078efe62 */
[----:B------:R-:W-:Y:S02]  /*104b0*/  FSEL R192, R113, -INF , !P1 ;  /* 0xff80000071c07808 */ /* 0x000fe40004800000 */
[----:B------:R-:W-:Y:S02]  /*104c0*/  FSEL R127, R127, -INF , !P6 ;  /* 0xff8000007f7f7808 */ /* 0x000fe40007000000 */
[----:B------:R-:W-:Y:S01]  /*104d0*/  ISETP.GE.AND P1, PT, R85, R164, PT ;  /* 0x000000a45500720c */ /* 0x000fe20003f26270 */
[----:B------:R-:W2:Y:S01]  /*104e0*/  MUFU.TANH R24, R24 ;  /* 0x0000001800187308 */ /* 0x000ea20000002400 */
[----:B------:R-:W-:-:S02]  /*104f0*/  FSEL R213, R213, -INF , !P4 ;  /* 0xff800000d5d57808 */ /* 0x000fc40006000000 */
[----:B------:R-:W-:Y:S02]  /*10500*/  FSEL R191, R104, -INF , !P2 ;  /* 0xff80000068bf7808 */ /* 0x000fe40005000000 */
[-C--:B------:R-:W-:Y:S02]  /*10510*/  ISETP.GE.AND P6, PT, R86, R164.reuse, PT ;  /* 0x000000a45600720c */ /* 0x080fe40003fc6270 */
[----:B------:R-:W-:Y:S01]  /*10520*/  ISETP.GE.AND P4, PT, R84, R71, PT ;  /* 0x000000475400720c */ /* 0x000fe20003f86270 */
[----:B------:R-:W2:Y:S01]  /*10530*/  MUFU.TANH R95, R52 ;  /* 0x00000034005f7308 */ /* 0x000ea20000002400 */
[----:B------:R-:W-:Y:S02]  /*10540*/  ISETP.GE.AND P2, PT, R83, R164, PT ;  /* 0x000000a45300720c */ /* 0x000fe40003f46270 */
[--C-:B------:R-:W-:Y:S02]  /*10550*/  LOP3.LUT R93, R93, 0x68, R98.reuse, 0xfe, !PT ;  /* 0x000000685d5d7812 */ /* 0x100fe400078efe62 */
[----:B------:R-:W-:-:S02]  /*10560*/  LOP3.LUT R53, R53, 0x98, R98, 0xfe, !PT ;  /* 0x0000009835357812 */ /* 0x000fc400078efe62 */
[-C--:B------:R-:W-:Y:S01]  /*10570*/  ISETP.GE.AND P5, PT, R99, R71.reuse, PT ;  /* 0x000000476300720c */ /* 0x080fe20003fa6270 */
[----:B------:R-:W2:Y:S01]  /*10580*/  MUFU.TANH R39, R39 ;  /* 0x0000002700277308 */ /* 0x000ea20000002400 */
[----:B------:R-:W-:Y:S02]  /*10590*/  FSEL R196, R100, -INF , !P1 ;  /* 0xff80000064c47808 */ /* 0x000fe40004800000 */
[----:B------:R-:W-:Y:S02]  /*105a0*/  FSEL R116, R116, -INF , !P6 ;  /* 0xff80000074747808 */ /* 0x000fe40007000000 */
[----:B------:R-:W-:Y:S02]  /*105b0*/  ISETP.GE.AND P1, PT, R83, R71, PT ;  /* 0x000000475300720c */ /* 0x000fe40003f26270 */
[----:B------:R-:W-:Y:S01]  /*105c0*/  FSEL R184, R97, -INF , !P4 ;  /* 0xff80000061b87808 */ /* 0x000fe20006000000 */
[----:B------:R-:W2:Y:S01]  /*105d0*/  MUFU.TANH R51, R51 ;  /* 0x0000003300337308 */ /* 0x000ea20000002400 */
[----:B---3--:R-:W-:-:S02]  /*105e0*/  FSEL R194, R25, -INF , !P2 ;  /* 0xff80000019c27808 */ /* 0x008fc40005000000 */
[--C-:B------:R-:W-:Y:S02]  /*105f0*/  LOP3.LUT R47, R47, 0xa0, R98.reuse, 0xfe, !PT ;  /* 0x000000a02f2f7812 */ /* 0x100fe400078efe62 */
[----:B----4-:R-:W-:Y:S02]  /*10600*/  FSEL R198, R121, -INF , !P5 ;  /* 0xff80000079c67808 */ /* 0x010fe40006800000 */
[-C--:B------:R-:W-:Y:S01]  /*10610*/  ISETP.GE.AND P6, PT, R93, R71.reuse, PT ;  /* 0x000000475d00720c */ /* 0x080fe20003fc6270 */
[----:B------:R-:W3:Y:S01]  /*10620*/  MUFU.TANH R26, R26 ;  /* 0x0000001a001a7308 */ /* 0x000ee20000002400 */
[C---:B------:R-:W-:Y:S02]  /*10630*/  ISETP.GE.AND P4, PT, R53.reuse, R164, PT ;  /* 0x000000a43500720c */ /* 0x040fe40003f86270 */
[----:B------:R-:W-:Y:S02]  /*10640*/  ISETP.GE.AND P2, PT, R53, R71, PT ;  /* 0x000000473500720c */ /* 0x000fe40003f46270 */
[----:B------:R-:W-:-:S02]  /*10650*/  LOP3.LUT R41, R41, 0xa8, R98, 0xfe, !PT ;  /* 0x000000a829297812 */ /* 0x000fc400078efe62 */
[----:B------:R-:W-:Y:S01]  /*10660*/  LOP3.LUT R34, R34, 0xb0, R98, 0xfe, !PT ;  /* 0x000000b022227812 */ /* 0x000fe200078efe62 */
[----:B------:R-:W-:Y:S01]  /*10670*/  MUFU.TANH R91, R91 ;  /* 0x0000005b005b7308 */ /* 0x000fe20000002400 */
[-C--:B------:R-:W-:Y:S02]  /*10680*/  ISETP.GE.AND P5, PT, R93, R164.reuse, PT ;  /* 0x000000a45d00720c */ /* 0x080fe40003fa6270 */
[----:B------:R-:W-:Y:S02]  /*10690*/  FSEL R183, R183, -INF , !P1 ;  /* 0xff800000b7b77808 */ /* 0x000fe40004800000 */
[----:B-----5:R-:W-:Y:S02]  /*106a0*/  FSEL R193, R109, -INF , !P6 ;  /* 0xff8000006dc17808 */ /* 0x020fe40007000000 */
[----:B------:R-:W-:Y:S01]  /*106b0*/  ISETP.GE.AND P1, PT, R47, R164, PT ;  /* 0x000000a42f00720c */ /* 0x000fe20003f26270 */
[----:B------:R-:W4:Y:S01]  /*106c0*/  MUFU.TANH R93, R44 ;  /* 0x0000002c005d7308 */ /* 0x000f220000002400 */
[----:B------:R-:W-:-:S02]  /*106d0*/  FSEL R185, R45, -INF , !P4 ;  /* 0xff8000002db97808 */ /* 0x000fc40006000000 */
[----:B-1----:R-:W-:Y:S02]  /*106e0*/  FSEL R168, R43, -INF , !P2 ;  /* 0xff8000002ba87808 */ /* 0x002fe40005000000 */
[-C--:B------:R-:W-:Y:S02]  /*106f0*/  ISETP.GE.AND P6, PT, R84, R164.reuse, PT ;  /* 0x000000a45400720c */ /* 0x080fe40003fc6270 */
[----:B------:R-:W-:Y:S01]  /*10700*/  ISETP.GE.AND P4, PT, R41, R71, PT ;  /* 0x000000472900720c */ /* 0x000fe20003f86270 */
[----:B------:R-:W1:Y:S01]  /*10710*/  MUFU.TANH R84, R46 ;  /* 0x0000002e00547308 */ /* 0x000e620000002400 */
[----:B------:R-:W-:Y:S02]  /*10720*/  ISETP.GE.AND P2, PT, R34, R164, PT ;  /* 0x000000a42200720c */ /* 0x000fe40003f46270 */
[--C-:B------:R-:W-:Y:S02]  /*10730*/  LOP3.LUT R27, R27, 0xc0, R98.reuse, 0xfe, !PT ;  /* 0x000000c01b1b7812 */ /* 0x100fe400078efe62 */
[----:B------:R-:W-:-:S02]  /*10740*/  LOP3.LUT R55, R55, 0x90, R98, 0xfe, !PT ;  /* 0x0000009037377812 */ /* 0x000fc400078efe62 */
[--C-:B------:R-:W-:Y:S01]  /*10750*/  LOP3.LUT R33, R33, 0xb8, R98.reuse, 0xfe, !PT ;  /* 0x000000b821217812 */ /* 0x100fe200078efe62 */
[----:B------:R-:W5:Y:S01]  /*10760*/  MUFU.TANH R104, R28 ;  /* 0x0000001c00687308 */ /* 0x000f620000002400 */
[--C-:B------:R-:W-:Y:S02]  /*10770*/  LOP3.LUT R23, R23, 0xc8, R98.reuse, 0xfe, !PT ;  /* 0x000000c817177812 */ /* 0x100fe400078efe62 */
[--C-:B------:R-:W-:Y:S02]  /*10780*/  LOP3.LUT R21, R21, 0xd8, R98.reuse, 0xfe, !PT ;  /* 0x000000d815157812 */ /* 0x100fe400078efe62 */
[--C-:B------:R-:W-:Y:S02]  /*10790*/  LOP3.LUT R20, R20, 0xe0, R98.reuse, 0xfe, !PT ;  /* 0x000000e014147812 */ /* 0x100fe400078efe62 */
[--C-:B------:R-:W-:Y:S01]  /*107a0*/  LOP3.LUT R15, R15, 0xe8, R98.reuse, 0xfe, !PT ;  /* 0x000000e80f0f7812 */ /* 0x100fe200078efe62 */
[----:B------:R-:W5:Y:S01]  /*107b0*/  MUFU.TANH R88, R88 ;  /* 0x0000005800587308 */ /* 0x000f620000002400 */
[----:B------:R-:W-:-:S02]  /*107c0*/  LOP3.LUT R14, R14, 0xf0, R98, 0xfe, !PT ;  /* 0x000000f00e0e7812 */ /* 0x000fc400078efe62 */
[----:B------:R-:W-:Y:S02]  /*107d0*/  LOP3.LUT R13, R13, 0xf8, R98, 0xfe, !PT ;  /* 0x000000f80d0d7812 */ /* 0x000fe400078efe62 */
[----:B------:R-:W-:Y:S02]  /*107e0*/  FSEL R180, R180, -INF , !P1 ;  /* 0xff800000b4b47808 */ /* 0x000fe40004800000 */
[----:B------:R-:W-:Y:S01]  /*107f0*/  FSEL R215, R108, -INF , !P5 ;  /* 0xff8000006cd77808 */ /* 0x000fe20006800000 */
[----:B------:R-:W5:Y:S01]  /*10800*/  MUFU.TANH R86, R54 ;  /* 0x0000003600567308 */ /* 0x000f620000002400 */
[----:B------:R-:W-:Y:S02]  /*10810*/  ISETP.GE.AND P1, PT, R34, R71, PT ;  /* 0x000000472200720c */ /* 0x000fe40003f26270 */
[----:B------:R-:W-:Y:S02]  /*10820*/  FSEL R90, R90, -INF , !P4 ;  /* 0xff8000005a5a7808 */ /* 0x000fe40006000000 */
[----:B------:R-:W-:-:S02]  /*10830*/  FSEL R98, R31, -INF , !P2 ;  /* 0xff8000001f627808 */ /* 0x000fc40005000000 */
[-C--:B------:R-:W-:Y:S01]  /*10840*/  ISETP.GE.AND P5, PT, R85, R71.reuse, PT ;  /* 0x000000475500720c */ /* 0x080fe20003fa6270 */
[----:B------:R-:W5:Y:S01]  /*10850*/  MUFU.TANH R94, R48 ;  /* 0x00000030005e7308 */ /* 0x000f620000002400 */
[C---:B------:R-:W-:Y:S02]  /*10860*/  ISETP.GE.AND P4, PT, R27.reuse, R164, PT ;  /* 0x000000a41b00720c */ /* 0x040fe40003f86270 */
[----:B------:R-:W-:Y:S02]  /*10870*/  ISETP.GE.AND P2, PT, R27, R71, PT ;  /* 0x000000471b00720c */ /* 0x000fe40003f46270 */
[----:B------:R-:W-:Y:S02]  /*10880*/  FSEL R195, R96, -INF , !P6 ;  /* 0xff80000060c37808 */ /* 0x000fe40007000000 */
[----:B------:R-:W-:Y:S01]  /*10890*/  FSEL R89, R89, -INF , !P1 ;  /* 0xff80000059597808 */ /* 0x000fe20004800000 */
[----:B------:R-:W5:Y:S01]  /*108a0*/  MUFU.TANH R92, R40 ;  /* 0x00000028005c7308 */ /* 0x000f620000002400 */
[----:B--2---:R-:W-:-:S02]  /*108b0*/  FSEL R190, R101, -INF , !P5 ;  /* 0xff80000065be7808 */ /* 0x004fc40006800000 */
[-C--:B------:R-:W-:Y:S02]  /*108c0*/  ISETP.GE.AND P1, PT, R23, R164.reuse, PT ;  /* 0x000000a41700720c */ /* 0x080fe40003f26270 */
[----:B------:R-:W-:Y:S02]  /*108d0*/  FSEL R96, R24, -INF , !P4 ;  /* 0xff80000018607808 */ /* 0x000fe40006000000 */
[----:B------:R-:W-:Y:S01]  /*108e0*/  FSEL R87, R87, -INF , !P2 ;  /* 0xff80000057577808 */ /* 0x000fe20005000000 */
[----:B------:R-:W2:Y:S01]  /*108f0*/  MUFU.TANH R83, R42 ;  /* 0x0000002a00537308 */ /* 0x000ea20000002400 */
[C---:B------:R-:W-:Y:S02]  /*10900*/  ISETP.GE.AND P5, PT, R55.reuse, R164, PT ;  /* 0x000000a43700720c */ /* 0x040fe40003fa6270 */
[-C--:B------:R-:W-:Y:S02]  /*10910*/  ISETP.GE.AND P6, PT, R55, R71.reuse, PT ;  /* 0x000000473700720c */ /* 0x080fe40003fc6270 */
[----:B------:R-:W-:-:S02]  /*10920*/  ISETP.GE.AND P4, PT, R22, R71, PT ;  /* 0x000000471600720c */ /* 0x000fc40003f86270 */
[----:B------:R-:W-:Y:S01]  /*10930*/  ISETP.GE.AND P2, PT, R21, R164, PT ;  /* 0x000000a41500720c */ /* 0x000fe20003f46270 */
[----:B------:R-:W2:Y:S01]  /*10940*/  MUFU.TANH R100, R36 ;  /* 0x0000002400647308 */ /* 0x000ea20000002400 */
[----:B------:R-:W-:Y:S02]  /*10950*/  FSEL R95, R95, -INF , !P1 ;  /* 0xff8000005f5f7808 */ /* 0x000fe40004800000 */
[----:B------:R-:W-:Y:S02]  /*10960*/  FSEL R186, R39, -INF , !P5 ;  /* 0xff80000027ba7808 */ /* 0x000fe40006800000 */
[----:B------:R-:W-:Y:S02]  /*10970*/  FSEL R169, R51, -INF , !P6 ;  /* 0xff80000033a97808 */ /* 0x000fe40007000000 */
[----:B------:R-:W-:Y:S01]  /*10980*/  ISETP.GE.AND P1, PT, R21, R71, PT ;  /* 0x000000471500720c */ /* 0x000fe20003f26270 */
[----:B------:R-:W2:Y:S01]  /*10990*/  MUFU.TANH R99, R38 ;  /* 0x0000002600637308 */ /* 0x000ea20000002400 */
[----:B---3--:R-:W-:-:S02]  /*109a0*/  FSEL R85, R26, -INF , !P4 ;  /* 0xff8000001a557808 */ /* 0x008fc40006000000 */
[----:B----4-:R-:W-:Y:S02]  /*109b0*/  FSEL R93, R93, -INF , !P2 ;  /* 0xff8000005d5d7808 */ /* 0x010fe40005000000 */
[-C--:B------:R-:W-:Y:S02]  /*109c0*/  ISETP.GE.AND P5, PT, R47, R71.reuse, PT ;  /* 0x000000472f00720c */ /* 0x080fe40003fa6270 */
[-C--:B------:R-:W-:Y:S01]  /*109d0*/  ISETP.GE.AND P6, PT, R41, R164.reuse, PT ;  /* 0x000000a42900720c */ /* 0x080fe20003fc6270 */
[----:B------:R-:W3:Y:S01]  /*109e0*/  MUFU.TANH R102, R30 ;  /* 0x0000001e00667308 */ /* 0x000ee20000002400 */
[----:B------:R-:W-:Y:S01]  /*109f0*/  BAR.SYNC.DEFER_BLOCKING 0x0 ;  /* 0x0000000000007b1d */ /* 0x000fe20000010000 */
[C---:B------:R-:W-:Y:S02]  /*10a00*/  ISETP.GE.AND P4, PT, R15.reuse, R164, PT ;  /* 0x000000a40f00720c */ /* 0x040fe40003f86270 */
[----:B------:R-:W-:Y:S01]  /*10a10*/  ISETP.GE.AND P2, PT, R15, R71, PT ;  /* 0x000000470f00720c */ /* 0x000fe20003f46270 */
[----:B------:R-:W-:Y:S01]  /*10a20*/  FMUL.FTZ R15, R19, UR4 ;  /* 0x00000004130f7c20 */ /* 0x000fe20008410000 */
[----:B-1----:R-:W-:-:S02]  /*10a30*/  FSEL R84, R84, -INF , !P1 ;  /* 0xff80000054547808 */ /* 0x002fc40004800000 */
[----:B------:R-:W-:Y:S01]  /*10a40*/  FSEL R91, R91, -INF , !P5 ;  /* 0xff8000005b5b7808 */ /* 0x000fe20006800000 */
[----:B------:R-:W1:Y:S01]  /*10a50*/  MUFU.TANH R103, R16 ;  /* 0x0000001000677308 */ /* 0x000e620000002400 */
[----:B------:R-:W-:Y:S02]  /*10a60*/  FSEL R175, R175, -INF , !P6 ;  /* 0xff800000afaf7808 */ /* 0x000fe40007000000 */
[-C--:B------:R-:W-:Y:S02]  /*10a70*/  ISETP.GE.AND P1, PT, R14, R164.reuse, PT ;  /* 0x000000a40e00720c */ /* 0x080fe40003f26270 */
[C---:B------:R-:W-:Y:S02]  /*10a80*/  ISETP.GE.AND P5, PT, R33.reuse, R164, PT ;  /* 0x000000a42100720c */ /* 0x040fe40003fa6270 */
[----:B------:R-:W-:Y:S01]  /*10a90*/  ISETP.GE.AND P6, PT, R33, R71, PT ;  /* 0x000000472100720c */ /* 0x000fe20003fc6270 */
[----:B------:R-:W4:Y:S01]  /*10aa0*/  MUFU.TANH R101, R18 ;  /* 0x0000001200657308 */ /* 0x000f220000002400 */
[----:B-----5:R-:W-:-:S02]  /*10ab0*/  FSEL R104, R104, -INF , !P1 ;  /* 0xff80000068687808 */ /* 0x020fc40004800000 */
[----:B------:R-:W-:Y:S02]  /*10ac0*/  FSEL R97, R35, -INF , !P5 ;  /* 0xff80000023617808 */ /* 0x000fe40006800000 */
[----:B------:R-:W-:Y:S02]  /*10ad0*/  FSEL R88, R88, -INF , !P6 ;  /* 0xff80000058587808 */ /* 0x000fe40007000000 */
[----:B------:R-:W-:Y:S01]  /*10ae0*/  PLOP3.LUT P1, PT, PT, PT, UP1, 0x80, 0x0 ;  /* 0x000000000000781c */ /* 0x000fe20003f2f018 */
[----:B------:R-:W5:Y:S01]  /*10af0*/  MUFU.TANH R15, R15 ;  /* 0x0000000f000f7308 */ /* 0x000f620000002400 */
[----:B------:R-:W-:Y:S02]  /*10b00*/  ISETP.GE.AND P5, PT, R23, R71, PT ;  /* 0x000000471700720c */ /* 0x000fe40003fa6270 */
[----:B------:R-:W-:Y:S02]  /*10b10*/  ISETP.GE.AND P6, PT, R22, R164, PT ;  /* 0x000000a41600720c */ /* 0x000fe40003fc6270 */
[----:B------:R-:W-:-:S02]  /*10b20*/  FSEL R86, R86, -INF , !P5 ;  /* 0xff80000056567808 */ /* 0x000fc40006800000 */
[----:B------:R-:W-:Y:S02]  /*10b30*/  FSEL R94, R94, -INF , !P6 ;  /* 0xff8000005e5e7808 */ /* 0x000fe40007000000 */
[C---:B------:R-:W-:Y:S02]  /*10b40*/  ISETP.GE.AND P5, PT, R20.reuse, R164, PT ;  /* 0x000000a41400720c */ /* 0x040fe40003fa6270 */
[----:B------:R-:W-:Y:S02]  /*10b50*/  ISETP.GE.AND P6, PT, R20, R71, PT ;  /* 0x000000471400720c */ /* 0x000fe40003fc6270 */
[----:B------:R-:W-:Y:S02]  /*10b60*/  FSEL R92, R92, -INF , !P5 ;  /* 0xff8000005c5c7808 */ /* 0x000fe40006800000 */
[----:B--2---:R-:W-:Y:S02]  /*10b70*/  FSEL R83, R83, -INF , !P6 ;  /* 0xff80000053537808 */ /* 0x004fe40007000000 */
[----:B------:R-:W-:-:S02]  /*10b80*/  FSEL R100, R100, -INF , !P4 ;  /* 0xff80000064647808 */ /* 0x000fc40006000000 */
[----:B------:R-:W-:Y:S02]  /*10b90*/  FSEL R99, R99, -INF , !P2 ;  /* 0xff80000063637808 */ /* 0x000fe40005000000 */
[-C--:B------:R-:W-:Y:S02]  /*10ba0*/  ISETP.GE.AND P5, PT, R14, R71.reuse, PT ;  /* 0x000000470e00720c */ /* 0x080fe40003fa6270 */
[C---:B------:R-:W-:Y:S02]  /*10bb0*/  ISETP.GE.AND P6, PT, R13.reuse, R164, PT ;  /* 0x000000a40d00720c */ /* 0x040fe40003fc6270 */
[-C--:B------:R-:W-:Y:S02]  /*10bc0*/  ISETP.GE.AND P4, PT, R13, R71.reuse, PT ;  /* 0x000000470d00720c */ /* 0x080fe40003f86270 */
[----:B------:R-:W-:Y:S02]  /*10bd0*/  ISETP.GE.AND P2, PT, R7, R71, PT ;  /* 0x000000470700720c */ /* 0x000fe40003f46270 */
[----:B---3--:R-:W-:-:S02]  /*10be0*/  FSEL R102, R102, -INF , !P5 ;  /* 0xff80000066667808 */ /* 0x008fc40006800000 */
[----:B-1----:R-:W-:Y:S02]  /*10bf0*/  FSEL R103, R103, -INF , !P6 ;  /* 0xff80000067677808 */ /* 0x002fe40007000000 */
[----:B----4-:R-:W-:Y:S02]  /*10c00*/  FSEL R101, R101, -INF , !P4 ;  /* 0xff80000065657808 */ /* 0x010fe40006000000 */
[----:B-----5:R-:W-:Y:S01]  /*10c10*/  FSEL R71, R15, -INF , !P2 ;  /* 0xff8000000f477808 */ /* 0x020fe20005000000 */
        /* <DEDUP_REMOVED lines=18> */
[----:B------:R-:W-:-:S05]  /*10d40*/  IADD3 R16, -R19, RZ, RZ ;  /* 0x000000ff13107210 */ /* 0x000fca0007ffe1ff */
[----:B------:R-:W-:Y:S02]  /*10d50*/  IMAD R18, R13, R16, R18 ;  /* 0x000000100d127224 */ /* 0x000fe400078e0212 */
[----:B------:R-:W-:-:S03]  /*10d60*/  IMAD.MOV R16, RZ, RZ, -R7 ;  /* 0x000000ffff107224 */ /* 0x000fc600078e0a07 */
[C---:B------:R-:W-:Y:S01]  /*10d70*/  ISETP.GT.U32.AND P5, PT, R13.reuse, R18, PT ;  /* 0x000000120d00720c */ /* 0x040fe20003fa4070 */
[----:B------:R-:W-:Y:S01]  /*10d80*/  IMAD R15, R13, R16, R15 ;  /* 0x000000100d0f7224 */ /* 0x000fe200078e020f */
[----:B------:R-:W-:-:S04]  /*10d90*/  LOP3.LUT R16, RZ, R14, RZ, 0x33, !PT ;  /* 0x0000000eff107212 */ /* 0x000fc800078e33ff */
[----:B------:R-:W-:-:S07]  /*10da0*/  ISETP.GT.U32.AND P4, PT, R13, R15, PT ;  /* 0x0000000f0d00720c */ /* 0x000fce0003f84070 */
[-C--:B------:R-:W-:Y:S02]  /*10db0*/  @!P5 IADD3 R18, R18, -R13.reuse, RZ ;  /* 0x8000000d1212d210 */ /* 0x080fe40007ffe0ff */
[----:B------:R-:W-:Y:S02]  /*10dc0*/  @!P5 IADD3 R19, R19, 0x1, RZ ;  /* 0x000000011313d810 */ /* 0x000fe40007ffe0ff */
[-C--:B------:R-:W-:Y:S02]  /*10dd0*/  ISETP.GE.U32.AND P2, PT, R18, R13.reuse, PT ;  /* 0x0000000d1200720c */ /* 0x080fe40003f46070 */
[----:B------:R-:W-:Y:S01]  /*10de0*/  @!P4 IMAD.IADD R15, R15, 0x1, -R13 ;  /* 0x000000010f0fc824 */ /* 0x000fe200078e0a0d */
[----:B------:R-:W-:Y:S02]  /*10df0*/  @!P4 IADD3 R7, R7, 0x1, RZ ;  /* 0x000000010707c810 */ /* 0x000fe40007ffe0ff */
[----:B------:R-:W-:Y:S02]  /*10e00*/  ISETP.NE.AND P4, PT, R14, RZ, PT ;  /* 0x000000ff0e00720c */ /* 0x000fe40003f85270 */
[----:B------:R-:W-:-:S02]  /*10e10*/  ISETP.GE.U32.AND P6, PT, R15, R13, PT ;  /* 0x0000000d0f00720c */ /* 0x000fc40003fc6070 */
[C---:B------:R-:W-:Y:S01]  /*10e20*/  LOP3.LUT R15, R14.reuse, UR6, RZ, 0x3c, !PT ;  /* 0x000000060e0f7c12 */ /* 0x040fe2000f8e3cff */
[----:B------:R-:W-:Y:S01]  /*10e30*/  ULDC.64 UR6, c[0x0][0x230] ;  /* 0x00008c0000067ab9 */ /* 0x000fe20000000a00 */
[----:B------:R-:W-:Y:S02]  /*10e40*/  LOP3.LUT R13, R14, UR4, RZ, 0x3c, !PT ;  /* 0x000000040e0d7c12 */ /* 0x000fe4000f8e3cff */
[----:B------:R-:W-:Y:S01]  /*10e50*/  ISETP.GE.AND P5, PT, R15, RZ, PT ;  /* 0x000000ff0f00720c */ /* 0x000fe20003fa6270 */
[----:B------:R-:W-:Y:S01]  /*10e60*/  @P2 VIADD R19, R19, 0x1 ;  /* 0x0000000113132836 */ /* 0x000fe20000000000 */
[----:B------:R-:W-:-:S05]  /*10e70*/  ISETP.GE.AND P2, PT, R13, RZ, PT ;  /* 0x000000ff0d00720c */ /* 0x000fca0003f46270 */
[----:B------:R-:W-:-:S05]  /*10e80*/  @P6 VIADD R7, R7, 0x1 ;  /* 0x0000000107076836 */ /* 0x000fca0000000000 */
[----:B------:R-:W-:Y:S01]  /*10e90*/  MOV R13, R7 ;  /* 0x00000007000d7202 */ /* 0x000fe20000000f00 */
[----:B------:R-:W-:-:S03]  /*10ea0*/  @!P5 IMAD.MOV R19, RZ, RZ, -R19 ;  /* 0x000000ffff13d224 */ /* 0x000fc600078e0a13 */
[----:B------:R-:W-:Y:S02]  /*10eb0*/  @!P2 IADD3 R13, -R13, RZ, RZ ;  /* 0x000000ff0d0da210 */ /* 0x000fe40007ffe1ff */
[C---:B------:R-:W-:Y:S02]  /*10ec0*/  SEL R7, R16.reuse, R19, !P4 ;  /* 0x0000001310077207 */ /* 0x040fe40006000000 */
[----:B------:R-:W-:-:S03]  /*10ed0*/  SEL R16, R16, R13, !P4 ;  /* 0x0000000d10107207 */ /* 0x000fc60006000000 */
[----:B------:R-:W-:-:S04]  /*10ee0*/  IMAD.WIDE R20, R7, 0x4, R244 ;  /* 0x0000000407147825 */ /* 0x000fc800078e02f4 */
[----:B------:R-:W-:Y:S01]  /*10ef0*/  IMAD.WIDE R18, R16, 0x4, R244 ;  /* 0x0000000410127825 */ /* 0x000fe200078e02f4 */
[----:B------:R-:W2:Y:S04]  /*10f00*/  LDG.E R13, desc[UR22][R20.64] ;  /* 0x00000016140d7981 */ /* 0x000ea8000c1e1900 */
[----:B------:R1:W2:Y:S01]  /*10f10*/  LDG.E R15, desc[UR22][R18.64] ;  /* 0x00000016120f7981 */ /* 0x0002a2000c1e1900 */
[----:B------:R-:W-:-:S04]  /*10f20*/  IMAD.IADD R7, R7, 0x1, -R16 ;  /* 0x0000000107077824 */ /* 0x000fc800078e0a10 */
[----:B------:R-:W-:-:S05]  /*10f30*/  IMAD R14, R7, R14, -0x100 ;  /* 0xffffff00070e7424 */ /* 0x000fca00078e020e */
[----:B------:R-:W-:-:S05]  /*10f40*/  SHF.R.S32.HI R7, RZ, 0x1f, R14 ;  /* 0x0000001fff077819 */ /* 0x000fca000001140e */
[----:B------:R-:W-:-:S04]  /*10f50*/  IMAD R7, R7, UR10, RZ ;  /* 0x0000000a07077c24 */ /* 0x000fc8000f8e02ff */
[C---:B------:R-:W-:Y:S02]  /*10f60*/  IMAD R7, R14.reuse, UR11, R7 ;  /* 0x0000000b0e077c24 */ /* 0x040fe4000f8e0207 */
[----:B-1----:R-:W-:-:S04]  /*10f70*/  IMAD.WIDE.U32 R18, R14, UR10, RZ ;  /* 0x0000000a0e127c25 */ /* 0x002fc8000f8e00ff */
        /* <DEDUP_REMOVED lines=9> */
.L_x_1672:
[----:B------:R-:W-:-:S04]  /*11010*/  ULEA UR6, -UR10, URZ, 0x8 ;  /* 0x0000003f0a067291 */ /* 0x000fc8000f8e413f */
[----:B------:R-:W-:Y:S02]  /*11020*/  USHF.R.S32.HI UR4, URZ, 0x1f, UR6 ;  /* 0x0000001f3f047899 */ /* 0x000fe40008011406 */
[----:B------:R-:W-:-:S04]  /*11030*/  MOV R7, UR6 ;  /* 0x0000000600077c02 */ /* 0x000fc80008000f00 */
[----:B------:R-:W-:-:S07]  /*11040*/  MOV R247, UR4 ;  /* 0x0000000400f77c02 */ /* 0x000fce0008000f00 */
.L_x_1673:
[----:B------:R-:W-:Y:S01]  /*11050*/  IMAD.U32 R22, RZ, RZ, UR10 ;  /* 0x0000000aff167e24 */ /* 0x000fe2000f8e00ff */
[--C-:B------:R-:W-:Y:S01]  /*11060*/  @!P0 IADD3 R18, P4, P2, R7, UR14, R70.reuse ;  /* 0x0000000e07128c10 */ /* 0x100fe2000fa9e046 */
[----:B------:R-:W-:Y:S01]  /*11070*/  IMAD.U32 R24, RZ, RZ, UR10 ;  /* 0x0000000aff187e24 */ /* 0x000fe2000f8e00ff */
[----:B------:R-:W-:Y:S01]  /*11080*/  ULDC.64 UR6, c[0x0][0x218] ;  /* 0x0000860000067ab9 */ /* 0x000fe20000000a00 */
[----:B------:R-:W-:Y:S01]  /*11090*/  IMAD.U32 R52, RZ, RZ, UR10 ;  /* 0x0000000aff347e24 */ /* 0x000fe2000f8e00ff */
[--C-:B------:R-:W-:Y:S01]  /*110a0*/  @!P0 IADD3.X R16, R247, UR13, R3.reuse, P4, P2 ;  /* 0x0000000df7108c10 */ /* 0x100fe2000a7e4403 */
[----:B------:R-:W-:Y:S01]  /*110b0*/  @!P0 IMAD.MOV.U32 R14, RZ, RZ, R70 ;  /* 0x000000ffff0e8224 */ /* 0x000fe200078e0046 */
[C---:B------:R-:W-:Y:S01]  /*110c0*/  @!P0 LEA R46, P4, R18.reuse, UR6, 0x1 ;  /* 0x00000006122e8c11 */ /* 0x040fe2000f8808ff */
[----:B------:R-:W-:Y:S01]  /*110d0*/  @!P0 IMAD.MOV.U32 R15, RZ, RZ, R3 ;  /* 0x000000ffff0f8224 */ /* 0x000fe200078e0003 */
[C---:B------:R-:W-:Y:S01]  /*110e0*/  @!P0 LEA R20, P5, R7.reuse, R189, 0x1 ;  /* 0x000000bd07148211 */ /* 0x040fe200078a08ff */
[----:B------:R-:W-:Y:S01]  /*110f0*/  IMAD.U32 R34, RZ, RZ, UR10 ;  /* 0x0000000aff227e24 */ /* 0x000fe2000f8e00ff */
[----:B------:R-:W-:Y:S01]  /*11100*/  @!P0 LEA.HI.X R47, R18, UR7, R16, 0x1, P4 ;  /* 0x00000007122f8c11 */ /* 0x000fe2000a0f0c10 */
[----:B------:R-:W-:Y:S01]  /*11110*/  IMAD.U32 R30, RZ, RZ, UR10 ;  /* 0x0000000aff1e7e24 */ /* 0x000fe2000f8e00ff */
[----:B------:R-:W-:Y:S01]  /*11120*/  @!P0 LEA.HI.X R21, R7, R188, R247, 0x1, P5 ;  /* 0x000000bc07158211 */ /* 0x000fe200028f0cf7 */
[----:B------:R-:W-:Y:S01]  /*11130*/  IMAD.U32 R50, RZ, RZ, UR10 ;  /* 0x0000000aff327e24 */ /* 0x000fe2000f8e00ff */
[----:B------:R-:W-:Y:S01]  /*11140*/  @!UP0 UIMAD UR9, UR11, 0x30, URZ ;  /* 0x000000300b0988a4 */ /* 0x000fe2000f8e023f */
[----:B------:R-:W-:Y:S01]  /*11150*/  IMAD.U32 R44, RZ, RZ, UR10 ;  /* 0x0000000aff2c7e24 */ /* 0x000fe2000f8e00ff */
[----:B------:R1:W-:Y:S01]  /*11160*/  @P0 STS.128 [R241+0x2000], RZ ;  /* 0x002000fff1000388 */ /* 0x0003e20000000c00 */
[----:B------:R-:W-:Y:S01]  /*11170*/  IMAD.U32 R38, RZ, RZ, UR10 ;  /* 0x0000000aff267e24 */ /* 0x000fe2000f8e00ff */
[----:B------:R-:W-:Y:S01]  /*11180*/  @!UP0 UIMAD UR4, UR11, 0x50, URZ ;  /* 0x000000500b0488a4 */ /* 0x000fe2000f8e023f */
[----:B------:R-:W-:Y:S01]  /*11190*/  IMAD.U32 R40, RZ, RZ, UR10 ;  /* 0x0000000aff287e24 */ /* 0x000fe2000f8e00ff */
[----:B------:R-:W-:Y:S01]  /*111a0*/  @!PT LDS RZ, [RZ] ;  /* 0x00000000fffff984 */ /* 0x000fe20000000800 */
[----:B------:R-:W-:Y:S01]  /*111b0*/  @!PT LDS RZ, [RZ] ;  /* 0x00000000fffff984 */ /* 0x000fe20000000800 */
[----:B------:R-:W-:Y:S01]  /*111c0*/  @!PT LDS RZ, [RZ] ;  /* 0x00000000fffff984 */ /* 0x000fe20000000800 */
[----:B------:R2:W-:Y:S01]  /*111d0*/  @!P0 LDGSTS.E.BYPASS.LTC128B.128 [R241+0x2000], desc[UR22][R20.64] ;  /* 0x0200000014f18fae */ /* 0x0005e2000b901d56 */
[--C-:B------:R-:W-:Y:S01]  /*111e0*/  @!P0 IMAD.WIDE.U32 R22, R22, 0x30, R14.reuse ;  /* 0x0000003016168825 */ /* 0x100fe200078e000e */
[----:B------:R-:W-:Y:S01]  /*111f0*/  @!UP0 UIMAD UR16, UR11, 0x60, URZ ;  /* 0x000000600b1088a4 */ /* 0x000fe2000f8e023f */
[----:B------:R-:W-:Y:S01]  /*11200*/  BSSY B0, `(.L_x_1674) ;  /* 0x00000ab000007945 */ /* 0x000fe20003800000 */
[----:B------:R1:W-:Y:S01]  /*11210*/  @P0 STS.128 [R241+0x2800], RZ ;  /* 0x002800fff1000388 */ /* 0x0003e20000000c00 */
[----:B------:R-:W-:-:S03]  /*11220*/  @!P0 IMAD.WIDE.U32 R24, R24, 0x50, R14 ;  /* 0x0000005018188825 */ /* 0x000fc600078e000e */
[----:B------:R-:W-:Y:S01]  /*11230*/  @!PT LDS RZ, [RZ] ;  /* 0x00000000fffff984 */ /* 0x000fe20000000800 */
[----:B------:R-:W-:Y:S01]  /*11240*/  @!PT LDS RZ, [RZ] ;  /* 0x00000000fffff984 */ /* 0x000fe20000000800 */
[----:B------:R-:W-:Y:S01]  /*11250*/  @!PT LDS RZ, [RZ] ;  /* 0x00000000fffff984 */ /* 0x000fe20000000800 */
[----:B------:R1:W-:Y:S01]  /*11260*/  @!P0 LDGSTS.E.BYPASS.LTC128B.128 [R241+0x2800], desc[UR22][R46.64] ;  /* 0x028000002ef18fae */ /* 0x0003e2000b901d56 */
[----:B------:R-:W-:-:S03]  /*11270*/  @!P0 IMAD.WIDE.U32 R52, R52, 0x60, R14 ;  /* 0x0000006034348825 */ /* 0x000fc600078e000e */
[----:B------:R1:W-:Y:S01]  /*11280*/  @P0 STS.128 [R241+0x3000], RZ ;  /* 0x003000fff1000388 */ /* 0x0003e20000000c00 */
[----:B------:R-:W-:-:S04]  /*11290*/  @!P0 IMAD.WIDE.U32 R34, R34, 0x70, R14 ;  /* 0x0000007022228825 */ /* 0x000fc800078e000e */
[----:B------:R-:W-:-:S04]  /*112a0*/  @!P0 IMAD.WIDE.U32 R30, R30, 0x90, R14 ;  /* 0x000000901e1e8825 */ /* 0x000fc800078e000e */
[----:B------:R-:W-:-:S04]  /*112b0*/  @!P0 IMAD.WIDE.U32 R50, R50, 0xa0, R14 ;  /* 0x000000a032328825 */ /* 0x000fc800078e000e */
[----:B------:R-:W-:Y:S01]  /*112c0*/  @!P0 IMAD.WIDE.U32 R44, R44, 0xb0, R14 ;  /* 0x000000b02c2c8825 */ /* 0x000fe200078e000e */
[----:B------:R-:W-:-:S03]  /*112d0*/  @!P0 IADD3 R33, P5, R7, R50, RZ ;  /* 0x0000003207218210 */ /* 0x000fc60007fbe0ff */
[----:B------:R-:W-:-:S04]  /*112e0*/  @!P0 IMAD.WIDE.U32 R38, R38, 0xc0, R14 ;  /* 0x000000c026268825 */ /* 0x000fc800078e000e */
[----:B------:R-:W-:-:S04]  /*112f0*/  @!P0 IMAD.WIDE.U32 R40, R40, 0xd0, R14 ;  /* 0x000000d028288825 */ /* 0x000fc800078e000e */
[----:B------:R-:W-:Y:S02]  /*11300*/  IMAD.U32 R14, RZ, RZ, UR10 ;  /* 0x0000000aff0e7e24 */ /* 0x000fe4000f8e00ff */
[----:B------:R-:W-:Y:S02]  /*11310*/  IMAD.U32 R42, RZ, RZ, UR10 ;  /* 0x0000000aff2a7e24 */ /* 0x000fe4000f8e00ff */
[----:B------:R-:W-:Y:S01]  /*11320*/  @!P0 IMAD.MOV.U32 R26, RZ, RZ, R70 ;  /* 0x000000ffff1a8224 */ /* 0x000fe200078e0046 */
[----:B------:R-:W-:Y:S01]  /*11330*/  @!P0 LEA R14, P2, R14, R70, 0x5 ;  /* 0x000000460e0e8211 */ /* 0x000fe200078428ff */
[----:B------:R-:W-:Y:S02]  /*11340*/  @!P0 IMAD.MOV.U32 R27, RZ, RZ, R3 ;  /* 0x000000ffff1b8224 */ /* 0x000fe400078e0003 */
[----:B------:R-:W-:Y:S02]  /*11350*/  IMAD.U32 R15, RZ, RZ, UR10 ;  /* 0x0000000aff0f7e24 */ /* 0x000fe4000f8e00ff */
[----:B------:R-:W-:-:S02]  /*11360*/  IMAD.U32 R13, RZ, RZ, UR11 ;  /* 0x0000000bff0d7e24 */ /* 0x000fc4000f8e00ff */
[----:B------:R-:W-:Y:S02]  /*11370*/  IMAD.U32 R19, RZ, RZ, UR10 ;  /* 0x0000000aff137e24 */ /* 0x000fe4000f8e00ff */
[----:B------:R-:W-:Y:S01]  /*11380*/  @!P0 IMAD.WIDE.U32 R42, R42, 0xe0, R26 ;  /* 0x000000e02a2a8825 */ /* 0x000fe200078e001a */
[----:B------:R-:W-:Y:S02]  /*11390*/  @!P0 LEA.HI.X R13, R15, R3, R13, 0x5, P2 ;  /* 0x000000030f0d8211 */ /* 0x000fe400010f2c0d */
[-C--:B------:R-:W-:Y:S01]  /*113a0*/  @!P0 LEA R19, P2, R19, R70.reuse, 0x6 ;  /* 0x0000004613138211 */ /* 0x080fe200078430ff */
[----:B------:R-:W-:Y:S02]  /*113b0*/  IMAD.U32 R27, RZ, RZ, UR10 ;  /* 0x0000000aff1b7e24 */ /* 0x000fe4000f8e00ff */
[----:B------:R-:W-:Y:S02]  /*113c0*/  IMAD.U32 R16, RZ, RZ, UR10 ;  /* 0x0000000aff107e24 */ /* 0x000fe4000f8e00ff */
[----:B------:R-:W-:Y:S01]  /*113d0*/  IMAD.U32 R18, RZ, RZ, UR11 ;  /* 0x0000000bff127e24 */ /* 0x000fe2000f8e00ff */
[----:B------:R-:W-:Y:S01]  /*113e0*/  @!P0 LEA R27, P4, R27, R70, 0x7 ;  /* 0x000000461b1b8211 */ /* 0x000fe200078838ff */
[----:B------:R-:W-:-:S03]  /*113f0*/  IMAD.U32 R26, RZ, RZ, UR11 ;  /* 0x0000000bff1a7e24 */ /* 0x000fc6000f8e00ff */
[-C--:B------:R-:W-:Y:S02]  /*11400*/  @!P0 LEA.HI.X R18, R16, R3.reuse, R18, 0x6, P2 ;  /* 0x0000000310128211 */ /* 0x080fe400010f3412 */
[----:B------:R-:W-:Y:S02]  /*11410*/  @!P0 IADD3 R16, P2, R7, R22, RZ ;  /* 0x0000001607108210 */ /* 0x000fe40007f5e0ff */
[----:B------:R-:W-:Y:S02]  /*11420*/  @!P0 LEA.HI.X R26, R15, R3, R26, 0x7, P4 ;  /* 0x000000030f1a8211 */ /* 0x000fe400020f3c1a */
[----:B--2---:R-:W-:Y:S02]  /*11430*/  @!P0 IADD3 R21, P4, R7, R24, RZ ;  /* 0x0000001807158210 */ /* 0x004fe40007f9e0ff */
[----:B------:R-:W-:Y:S01]  /*11440*/  @!P0 IADD3.X R15, R247, UR9, R23, P2, !PT ;  /* 0x00000009f70f8c10 */ /* 0x000fe200097fe417 */
[----:B------:R-:W-:Y:S01]  /*11450*/  @!UP0 UIMAD UR9, UR11, 0x70, URZ ;  /* 0x000000700b0988a4 */ /* 0x000fe2000f8e023f */
[----:B------:R-:W-:-:S02]  /*11460*/  @!P0 IADD3 R23, P2, R7, R52, RZ ;  /* 0x0000003407178210 */ /* 0x000fc40007f5e0ff */
[----:B------:R-:W-:Y:S01]  /*11470*/  @!P0 IADD3.X R20, R247, UR4, R25, P4, !PT ;  /* 0x00000004f7148c10 */ /* 0x000fe2000a7fe419 */
[----:B------:R-:W-:Y:S01]  /*11480*/  @!UP0 UIMAD UR4, UR11, 0x90, URZ ;  /* 0x000000900b0488a4 */ /* 0x000fe2000f8e023f */
[----:B------:R-:W-:Y:S02]  /*11490*/  @!P0 IADD3 R25, P4, R7, R34, RZ ;  /* 0x0000002207198210 */ /* 0x000fe40007f9e0ff */
[----:B------:R-:W-:Y:S01]  /*114a0*/  @!P0 IADD3.X R22, R247, UR16, R53, P2, !PT ;  /* 0x00000010f7168c10 */ /* 0x000fe200097fe435 */
[----:B------:R-:W-:Y:S01]  /*114b0*/  @!UP0 UIMAD UR16, UR11, 0xa0, URZ ;  /* 0x000000a00b1088a4 */ /* 0x000fe2000f8e023f */
[----:B------:R-:W-:Y:S02]  /*114c0*/  @!P0 IADD3 R30, P2, R7, R30, RZ ;  /* 0x0000001e071e8210 */ /* 0x000fe40007f5e0ff */
[----:B------:R-:W-:Y:S01]  /*114d0*/  @!P0 IADD3.X R24, R247, UR9, R35, P4, !PT ;  /* 0x00000009f7188c10 */ /* 0x000fe2000a7fe423 */
[----:B------:R-:W-:Y:S01]  /*114e0*/  @!UP0 UIMAD UR9, UR11, 0xb0, URZ ;  /* 0x000000b00b0988a4 */ /* 0x000fe2000f8e023f */
[----:B------:R-:W-:-:S02]  /*114f0*/  @!P0 IADD3 R35, P4, R7, R44, RZ ;  /* 0x0000002c07238210 */ /* 0x000fc40007f9e0ff */
[----:B------:R-:W-:Y:S01]  /*11500*/  @!P0 IADD3.X R28, R247, UR4, R31, P2, !PT ;  /* 0x00000004f71c8c10 */ /* 0x000fe200097fe41f */
[----:B------:R-:W-:Y:S01]  /*11510*/  @!UP0 UIMAD UR4, UR11, 0xc0, URZ ;  /* 0x000000c00b0488a4 */ /* 0x000fe2000f8e023f */
[----:B------:R-:W-:Y:S02]  /*11520*/  @!P0 IADD3 R38, P2, R7, R38, RZ ;  /* 0x0000002607268210 */ /* 0x000fe40007f5e0ff */
[C---:B------:R-:W-:Y:S02]  /*11530*/  @!P0 IADD3.X R34, R247.reuse, UR9, R45, P4, !PT ;  /* 0x00000009f7228c10 */ /* 0x040fe4000a7fe42d */
[----:B------:R-:W-:Y:S02]  /*11540*/  @!P0 IADD3.X R31, R247, UR16, R51, P5, !PT ;  /* 0x00000010f71f8c10 */ /* 0x000fe4000affe433 */
[C---:B------:R-:W-:Y:S02]  /*11550*/  @!P0 IADD3 R19, P4, R7.reuse, R19, RZ ;  /* 0x0000001307138210 */ /* 0x040fe40007f9e0ff */
[----:B------:R-:W-:-:S02]  /*11560*/  @!P0 IADD3 R14, P5, R7, R14, RZ ;  /* 0x0000000e070e8210 */ /* 0x000fc40007fbe0ff */
[C---:B------:R-:W-:Y:S01]  /*11570*/  @!P0 IADD3.X R36, R247.reuse, UR4, R39, P2, !PT ;  /* 0x00000004f7248c10 */ /* 0x040fe200097fe427 */
[----:B------:R-:W-:Y:S01]  /*11580*/  @!UP0 UIMAD UR4, UR11, 0xd0, URZ ;  /* 0x000000d00b0488a4 */ /* 0x000fe2000f8e023f */
[----:B------:R-:W-:Y:S01]  /*11590*/  @!P0 IMAD.X R18, R247, 0x1, R18, P4 ;  /* 0x00000001f7128824 */ /* 0x000fe200020e0612 */
[----:B------:R-:W-:Y:S01]  /*115a0*/  @!P0 IADD3 R40, P2, R7, R40, RZ ;  /* 0x0000002807288210 */ /* 0x000fe20007f5e0ff */
[----:B------:R-:W-:Y:S01]  /*115b0*/  @!P0 IMAD.X R13, R247, 0x1, R13, P5 ;  /* 0x00000001f70d8824 */ /* 0x000fe200028e060d */
[----:B------:R-:W-:Y:S02]  /*115c0*/  @!P0 LEA R50, P4, R19, UR6, 0x1 ;  /* 0x0000000613328c11 */ /* 0x000fe4000f8808ff */
[----:B------:R-:W-:Y:S02]  /*115d0*/  @!P0 LEA R44, P5, R14, UR6, 0x1 ;  /* 0x000000060e2c8c11 */ /* 0x000fe4000f8a08ff */
[----:B------:R-:W-:Y:S01]  /*115e0*/  @!P0 IADD3.X R39, R247, UR4, R41, P2, !PT ;  /* 0x00000004f7278c10 */ /* 0x000fe200097fe429 */
[----:B------:R-:W-:Y:S01]  /*115f0*/  @!UP0 UIMAD UR4, UR11, 0xe0, URZ ;  /* 0x000000e00b0488a4 */ /* 0x000fe2000f8e023f */
[----:B------:R-:W-:-:S02]  /*11600*/  @!P0 LEA.HI.X R51, R19, UR7, R18, 0x1, P4 ;  /* 0x0000000713338c11 */ /* 0x000fc4000a0f0c12 */
[----:B------:R-:W-:Y:S02]  /*11610*/  @!P0 LEA.HI.X R45, R14, UR7, R13, 0x1, P5 ;  /* 0x000000070e2d8c11 */ /* 0x000fe4000a8f0c0d */
[C---:B------:R-:W-:Y:S02]  /*11620*/  @!P0 LEA R18, P6, R16.reuse, UR6, 0x1 ;  /* 0x0000000610128c11 */ /* 0x040fe4000f8c08ff */
        /* <DEDUP_REMOVED lines=10> */
[----:B------:R-:W-:-:S02]  /*116d0*/  @!P0 LEA.HI.X R15, R21, UR7, R20, 0x1, P5 ;  /* 0x00000007150f8c11 */ /* 0x000fc4000a8f0c14 */
[----:B------:R-:W-:Y:S01]  /*116e0*/  @!P0 IADD3.X R42, R247, UR4, R43, P2, !PT ;  /* 0x00000004f72a8c10 */ /* 0x000fe200097fe42b */
[----:B------:R-:W-:Y:S01]  /*116f0*/  @!PT LDS RZ, [RZ] ;  /* 0x00000000fffff984 */ /* 0x000fe20000000800 */
[----:B------:R-:W-:Y:S01]  /*11700*/  @!PT LDS RZ, [RZ] ;  /* 0x00000000fffff984 */ /* 0x000fe20000000800 */
[----:B------:R-:W-:Y:S01]  /*11710*/  @!PT LDS RZ, [RZ] ;  /* 0x00000000fffff984 */ /* 0x000fe20000000800 */
[----:B------:R1:W-:Y:S01]  /*11720*/  @!P0 LDGSTS.E.BYPASS.LTC128B.128 [R241+0x3800], desc[UR22][R18.64] ;  /* 0x0380000012f18fae */ /* 0x0003e2000b901d56 */
[----:B------:R-:W-:Y:S02]  /*11730*/  @!P0 LEA R54, P5, R23, UR6, 0x1 ;  /* 0x0000000617368c11 */ /* 0x000fe4000f8a08ff */
        /* <DEDUP_REMOVED lines=8> */
[----:B------:R-:W-:-:S02]  /*117c0*/  @!P0 LEA.HI.X R21, R27, UR7, R26, 0x1, P2 ;  /* 0x000000071b158c11 */ /* 0x000fc400090f0c1a */
[----:B------:R-:W-:Y:S01]  /*117d0*/  @!P0 LEA.HI.X R53, R25, UR7, R24, 0x1, P4 ;  /* 0x0000000719358c11 */ /* 0x000fe2000a0f0c18 */
[----:B------:R1:W-:Y:S01]  /*117e0*/  @P0 STS.128 [R241+0x4800], RZ ;  /* 0x004800fff1000388 */ /* 0x0003e20000000c00 */
[C---:B------:R-:W-:Y:S02]  /*117f0*/  @!P0 LEA R26, P5, R30.reuse, UR6, 0x1 ;  /* 0x000000061e1a8c11 */ /* 0x040fe4000f8a08ff */
        /* <DEDUP_REMOVED lines=8> */
[----:B------:R-:W-:-:S02]  /*11880*/  @!P0 LEA.HI.X R25, R33, UR7, R31, 0x1, P4 ;  /* 0x0000000721198c11 */ /* 0x000fc4000a0f0c1f */
[----:B------:R-:W-:Y:S01]  /*11890*/  @!P0 LEA R108, P5, R38, UR6, 0x1 ;  /* 0x00000006266c8c11 */ /* 0x000fe2000f8a08ff */
        /* <DEDUP_REMOVED lines=54> */
[----:B-1----:R-:W-:Y:S02]  /*11c00*/  IMAD.MOV.U32 R14, RZ, RZ, R70 ;  /* 0x000000ffff0e7224 */ /* 0x002fe400078e0046 */
        /* <DEDUP_REMOVED lines=10> */
.L_x_1675:
[----:B------:R-:W-:Y:S05]  /*11cb0*/  BSYNC B0 ;  /* 0x0000000000007941 */ /* 0x000fea0003800000 */
.L_x_1674:
[----:B------:R-:W0:Y:S01]  /*11cc0*/  LDGDEPBAR ;  /* 0x00000000000079af */ /* 0x000e220000000000 */
[----:B------:R-:W-:-:S04]  /*11cd0*/  LEA R248, P0, R7, R189, 0x1 ;  /* 0x000000bd07f87211 */ /* 0x000fc800078008ff */
[----:B------:R-:W-:-:S09]  /*11ce0*/  LEA.HI.X R247, R7, R188, R247, 0x1, P0 ;  /* 0x000000bc07f77211 */ /* 0x000fd200000f0cf7 */
.L_x_1671:
[----:B-1----:R-:W3:Y:S01]  /*11cf0*/  LDL.LU R18, [R1+0x18] ;  /* 0x0000180001127983 */ /* 0x002ee20000300800 */
[----:B------:R-:W-:Y:S01]  /*11d00*/  FMNMX.FTZ R13, R2, R5, !PT ;  /* 0x00000005020d7209 */ /* 0x000fe20007810000 */
[----:B------:R-:W-:Y:S02]  /*11d10*/  ULDC UR4, c[0x0][0x2ec] ;  /* 0x0000bb0000047ab9 */ /* 0x000fe40000000800 */
[----:B--2---:R-:W2:Y:S04]  /*11d20*/  LDL.LU R15, [R1] ;  /* 0x00000000010f7983 */ /* 0x004ea80000300800 */
[----:B------:R-:W4:Y:S04]  /*11d30*/  LDL.LU R14, [R1+0x14] ;  /* 0x00001400010e7983 */ /* 0x000f280000300800 */
[----:B------:R-:W5:Y:S04]  /*11d40*/  LDL.LU R16, [R1+0x8] ;  /* 0x0000080001107983 */ /* 0x000f680000300800 */
[----:B------:R-:W5:Y:S01]  /*11d50*/  LDL.LU R25, [R1+0xc] ;  /* 0x00000c0001197983 */ /* 0x000f620000300800 */
[----:B------:R-:W-:-:S02]  /*11d60*/  FMNMX.FTZ R13, R105, R13, !PT ;  /* 0x0000000d690d7209 */ /* 0x000fc40007810000 */
[----:B------:R-:W-:Y:S01]  /*11d70*/  FMNMX.FTZ R3, R0, R4, !PT ;  /* 0x0000000400037209 */ /* 0x000fe20007810000 */
[----:B------:R-:W-:Y:S01]  /*11d80*/  LDSM.16.MT88.4 R20, [R236+0xa000] ;  /* 0x00a00000ec14783b */ /* 0x000fe20000004200 */
[----:B------:R-:W-:Y:S02]  /*11d90*/  FMNMX.FTZ R13, R12, R13, !PT ;  /* 0x0000000d0c0d7209 */ /* 0x000fe40007810000 */
[----:B------:R-:W-:Y:S01]  /*11da0*/  FMNMX.FTZ R3, R119, R3, !PT ;  /* 0x0000000377037209 */ /* 0x000fe20007810000 */
[----:B------:R-:W-:Y:S01]  /*11db0*/  LDSM.16.MT88.4 R40, [R232+0xa800] ;  /* 0x00a80000e828783b */ /* 0x000fe20000004200 */
[----:B------:R-:W-:Y:S02]  /*11dc0*/  FMNMX.FTZ R13, R106, R13, !PT ;  /* 0x0000000d6a0d7209 */ /* 0x000fe40007810000 */
[----:B------:R-:W-:Y:S02]  /*11dd0*/  FMNMX.FTZ R3, R6, R3, !PT ;  /* 0x0000000306037209 */ /* 0x000fe40007810000 */
[----:B------:R-:W-:-:S02]  /*11de0*/  FMNMX.FTZ R13, R11, R13, !PT ;  /* 0x0000000d0b0d7209 */ /* 0x000fc40007810000 */
[----:B------:R-:W-:Y:S02]  /*11df0*/  MOV R24, R122 ;  /* 0x0000007a00187202 */ /* 0x000fe40000000f00 */
[----:B------:R-:W-:Y:S02]  /*11e00*/  FMNMX.FTZ R13, R107, R13, !PT ;  /* 0x0000000d6b0d7209 */ /* 0x000fe40007810000 */
[----:B------:R-:W-:Y:S02]  /*11e10*/  MOV R164, R127 ;  /* 0x0000007f00a47202 */ /* 0x000fe40000000f00 */
[----:B------:R-:W-:Y:S02]  /*11e20*/  FMNMX.FTZ R13, R10, R13, !PT ;  /* 0x0000000d0a0d7209 */ /* 0x000fe40007810000 */
[----:B------:R-:W-:Y:S02]  /*11e30*/  MOV R189, R116 ;  /* 0x0000007400bd7202 */ /* 0x000fe40000000f00 */
[----:B------:R-:W-:-:S02]  /*11e40*/  MOV R188, R112 ;  /* 0x0000007000bc7202 */ /* 0x000fc40000000f00 */
[----:B---3--:R-:W-:Y:S02]  /*11e50*/  FMNMX.FTZ R13, R18, R13, !PT ;  /* 0x0000000d120d7209 */ /* 0x008fe40007810000 */
[----:B--2---:R-:W-:Y:S02]  /*11e60*/  FMNMX.FTZ R3, R15, R3, !PT ;  /* 0x000000030f037209 */ /* 0x004fe40007810000 */
[----:B------:R-:W-:Y:S02]  /*11e70*/  FMNMX.FTZ R13, R9, R13, !PT ;  /* 0x0000000d090d7209 */ /* 0x000fe40007810000 */
[----:B------:R-:W-:Y:S02]  /*11e80*/  FMNMX.FTZ R3, R32, R3, !PT ;  /* 0x0000000320037209 */ /* 0x000fe40007810000 */
[----:B----4-:R-:W-:Y:S02]  /*11e90*/  FMNMX.FTZ R13, R14, R13, !PT ;  /* 0x0000000d0e0d7209 */ /* 0x010fe40007810000 */
[----:B------:R-:W-:-:S02]  /*11ea0*/  FMNMX.FTZ R3, R243, R3, !PT ;  /* 0x00000003f3037209 */ /* 0x000fc40007810000 */
[----:B------:R-:W-:Y:S02]  /*11eb0*/  FMNMX.FTZ R13, R8, R13, !PT ;  /* 0x0000000d080d7209 */ /* 0x000fe40007810000 */
[----:B------:R-:W-:Y:S02]  /*11ec0*/  FMNMX.FTZ R3, R37, R3, !PT ;  /* 0x0000000325037209 */ /* 0x000fe40007810000 */
[----:B-----5:R-:W-:Y:S02]  /*11ed0*/  FMNMX.FTZ R13, R16, R13, !PT ;  /* 0x0000000d100d7209 */ /* 0x020fe40007810000 */
        /* <DEDUP_REMOVED lines=109> */
[----:B------:R-:W-:-:S05]  /*125b0*/  FMNMX.FTZ R3, R71, R3, !PT ;  /* 0x0000000347037209 */ /* 0x000fca0007810000 */
[----:B------:R-:W2:Y:S01]  /*125c0*/  SHFL.BFLY PT, R117, R3, 0x2, 0x1f ;  /* 0x0c401f0003757f89 */ /* 0x000ea200000e0000 */
[----:B-1----:R-:W-:-:S05]  /*125d0*/  FMNMX.FTZ R7, R13, R7, !PT ;  /* 0x000000070d077209 */ /* 0x002fca0007810000 */
[----:B------:R-:W1:Y:S01]  /*125e0*/  SHFL.BFLY PT, R118, R7, 0x1, 0x1f ;  /* 0x0c201f0007767f89 */ /* 0x000e6200000e0000 */
[----:B--2---:R-:W-:-:S05]  /*125f0*/  FMNMX.FTZ R117, R3, R117, !PT ;  /* 0x0000007503757209 */ /* 0x004fca0007810000 */
[----:B------:R-:W2:Y:S01]  /*12600*/  SHFL.BFLY PT, R3, R117, 0x1, 0x1f ;  /* 0x0c201f0075037f89 */ /* 0x000ea200000e0000 */
[----:B-1----:R-:W-:-:S04]  /*12610*/  FMNMX.FTZ R118, R7, R118, !PT ;  /* 0x0000007607767209 */ /* 0x002fc80007810000 */
[C---:B------:R-:W-:Y:S01]  /*12620*/  FSETP.NEU.FTZ.AND P2, PT, R118.reuse, -INF , PT ;  /* 0xff8000007600780b */ /* 0x040fe20003f5d000 */
[----:B------:R-:W-:-:S03]  /*12630*/  FMUL.FTZ R116, R118, UR4 ;  /* 0x0000000476747c20 */ /* 0x000fc60008410000 */
[----:B------:R-:W-:Y:S02]  /*12640*/  FSEL R121, R118, RZ, P2 ;  /* 0x000000ff76797208 */ /* 0x000fe40001000000 */
[----:B------:R-:W-:-:S03]  /*12650*/  FSEL R116, R116, RZ, P2 ;  /* 0x000000ff74747208 */ /* 0x000fc60001000000 */
[----:B------:R-:W-:Y:S02]  /*12660*/  FADD.FTZ R121, R2, -R121 ;  /* 0x8000007902797221 */ /* 0x000fe40000010000 */
[--C-:B------:R-:W-:Y:S01]  /*12670*/  FFMA.FTZ R112, R106, UR4, -R116.reuse ;  /* 0x000000046a707c23 */ /* 0x100fe20008010874 */
[--C-:B------:R-:W-:Y:S01]  /*12680*/  FFMA.FTZ R114, R105, UR4, -R116.reuse ;  /* 0x0000000469727c23 */ /* 0x100fe20008010874 */
[----:B------:R-:W-:Y:S01]  /*12690*/  FMUL.FTZ R121, R121, UR4 ;  /* 0x0000000479797c20 */ /* 0x000fe20008410000 */
[----:B--2---:R-:W-:Y:S01]  /*126a0*/  FMNMX.FTZ R117, R117, R3, !PT ;  /* 0x0000000375757209 */ /* 0x004fe20007810000 */
[--C-:B------:R-:W-:Y:S01]  /*126b0*/  FFMA.FTZ R115, R5, UR4, -R116.reuse ;  /* 0x0000000405737c23 */ /* 0x100fe20008010874 */
[--C-:B------:R-:W-:Y:S01]  /*126c0*/  FFMA.FTZ R113, R12, UR4, -R116.reuse ;  /* 0x000000040c717c23 */ /* 0x100fe20008010874 */
[--C-:B------:R-:W-:Y:S01]  /*126d0*/  FFMA.FTZ R108, R18, UR4, -R116.reuse ;  /* 0x00000004126c7c23 */ /* 0x100fe20008010874 */
[C---:B------:R-:W-:Y:S01]  /*126e0*/  FSETP.NEU.FTZ.AND P0, PT, R117.reuse, -INF , PT ;  /* 0xff8000007500780b */ /* 0x040fe20003f1d000 */
[----:B------:R-:W-:Y:S01]  /*126f0*/  FMUL.FTZ R106, R117, UR4 ;  /* 0x00000004756a7c20 */ /* 0x000fe20008410000 */
[----:B------:R-:W1:Y:S01]  /*12700*/  MUFU.EX2 R121, R121 ;  /* 0x0000007900797308 */ /* 0x000e620000000800 */
[--C-:B------:R-:W-:Y:S01]  /*12710*/  FFMA.FTZ R123, R16, UR4, -R116.reuse ;  /* 0x00000004107b7c23 */ /* 0x100fe20008010874 */
[--C-:B------:R-:W-:Y:S01]  /*12720*/  FFMA.FTZ R122, R17, UR4, -R116.reuse ;  /* 0x00000004117a7c23 */ /* 0x100fe20008010874 */
[--C-:B------:R-:W-:Y:S01]  /*12730*/  FFMA.FTZ R110, R107, UR4, -R116.reuse ;  /* 0x000000046b6e7c23 */ /* 0x100fe20008010874 */
[----:B------:R-:W-:Y:S01]  /*12740*/  FSEL R106, R106, RZ, P0 ;  /* 0x000000ff6a6a7208 */ /* 0x000fe20000000000 */
[----:B------:R-:W-:Y:S01]  /*12750*/  LDSM.16.MT88.4 R16, [R231+0xa000] ;  /* 0x00a00000e710783b */ /* 0x000fe20000004200 */
[--C-:B------:R-:W-:Y:S01]  /*12760*/  FFMA.FTZ R111, R11, UR4, -R116.reuse ;  /* 0x000000040b6f7c23 */ /* 0x100fe20008010874 */
[----:B------:R-:W-:Y:S01]  /*12770*/  FFMA.FTZ R109, R10, UR4, -R116 ;  /* 0x000000040a6d7c23 */ /* 0x000fe20008010874 */
[----:B------:R-:W-:Y:S01]  /*12780*/  MUFU.EX2 R115, R115 ;  /* 0x0000007300737308 */ /* 0x000fe20000000800 */
[--C-:B------:R-:W-:Y:S01]  /*12790*/  FFMA.FTZ R105, R4, UR4, -R106.reuse ;  /* 0x0000000404697c23 */ /* 0x100fe2000801086a */
[----:B------:R-:W-:Y:S01]  /*127a0*/  FSEL R4, R117, RZ, P0 ;  /* 0x000000ff75047208 */ /* 0x000fe20000000000 */
[--C-:B------:R-:W-:Y:S01]  /*127b0*/  FFMA.FTZ R5, R15, UR4, -R106.reuse ;  /* 0x000000040f057c23 */ /* 0x100fe2000801086a */
[--C-:B------:R-:W-:Y:S01]  /*127c0*/  FFMA.FTZ R3, R6, UR4, -R106.reuse ;  /* 0x0000000406037c23 */ /* 0x100fe2000801086a */
[----:B------:R-:W-:Y:S01]  /*127d0*/  FFMA.FTZ R70, R119, UR4, -R106 ;  /* 0x0000000477467c23 */ /* 0x000fe2000801086a */
[----:B------:R-:W-:Y:S01]  /*127e0*/  FFMA.FTZ R119, R14, UR4, -R116 ;  /* 0x000000040e777c23 */ /* 0x000fe20008010874 */
[----:B------:R-:W-:Y:S01]  /*127f0*/  FADD.FTZ R0, R0, -R4 ;  /* 0x8000000400007221 */ /* 0x000fe20000010000 */
[----:B------:R2:W-:Y:S01]  /*12800*/  MUFU.EX2 R2, R5 ;  /* 0x0000000500027308 */ /* 0x0005e20000000800 */
[----:B-1----:R-:W-:Y:S01]  /*12810*/  FMUL.FTZ R12, R160, R121 ;  /* 0x00000079a00c7220 */ /* 0x002fe20000410000 */
[----:B------:R-:W-:Y:S01]  /*12820*/  MOV R160, R125 ;  /* 0x0000007d00a07202 */ /* 0x000fe20000000f00 */
[----:B------:R-:W-:Y:S01]  /*12830*/  FMUL.FTZ R0, R0, UR4 ;  /* 0x0000000400007c20 */ /* 0x000fe20008410000 */
[--C-:B------:R-:W-:Y:S01]  /*12840*/  FFMA.FTZ R125, R29, UR4, -R116.reuse ;  /* 0x000000041d7d7c23 */ /* 0x100fe20008010874 */
[--C-:B------:R-:W-:Y:S01]  /*12850*/  FFMA.FTZ R107, R9, UR4, -R116.reuse ;  /* 0x00000004096b7c23 */ /* 0x100fe20008010874 */
[----:B------:R-:W-:Y:S01]  /*12860*/  LDSM.16.MT88.4 R28, [R230+0xa000] ;  /* 0x00a00000e61c783b */ /* 0x000fe20000004200 */
[----:B------:R-:W-:Y:S01]  /*12870*/  FFMA.FTZ R124, R25, UR4, -R116 ;  /* 0x00000004197c7c23 */ /* 0x000fe20008010874 */
[----:B------:R-:W1:Y:S01]  /*12880*/  MUFU.EX2 R120, R0 ;  /* 0x0000000000787308 */ /* 0x000e620000000800 */
[-C--:B------:R-:W-:Y:S01]  /*12890*/  FMUL.FTZ R13, R161, R121.reuse ;  /* 0x00000079a10d7220 */ /* 0x080fe20000410000 */
[-C--:B------:R-:W-:Y:S01]  /*128a0*/  FMUL.FTZ R25, R153, R121.reuse ;  /* 0x0000007999197220 */ /* 0x080fe20000410000 */
[-C--:B------:R-:W-:Y:S01]  /*128b0*/  FMUL.FTZ R156, R156, R121.reuse ;  /* 0x000000799c9c7220 */ /* 0x080fe20000410000 */
[-C--:B------:R-:W-:Y:S01]  /*128c0*/  FMUL.FTZ R157, R157, R121.reuse ;  /* 0x000000799d9d7220 */ /* 0x080fe20000410000 */
[----:B------:R-:W-:Y:S01]  /*128d0*/  MOV R153, R128 ;  /* 0x0000008000997202 */ /* 0x000fe20000000f00 */
[--C-:B------:R-:W-:Y:S01]  /*128e0*/  FFMA.FTZ R127, R243, UR4, -R106.reuse ;  /* 0x00000004f37f7c23 */ /* 0x100fe2000801086a */
[--C-:B------:R-:W-:Y:S01]  /*128f0*/  FFMA.FTZ R128, R37, UR4, -R106.reuse ;  /* 0x0000000425807c23 */ /* 0x100fe2000801086a */
[----:B------:R-:W3:Y:S01]  /*12900*/  MUFU.EX2 R114, R114 ;  /* 0x0000007200727308 */ /* 0x000ee20000000800 */
[----:B--2---:R-:W2:Y:S01]  /*12910*/  LDSM.16.MT88.4 R4, [R232+0xa000] ;  /* 0x00a00000e804783b */ /* 0x004ea20000004200 */
[--C-:B------:R-:W-:Y:S01]  /*12920*/  FFMA.FTZ R129, R214, UR4, -R106.reuse ;  /* 0x00000004d6817c23 */ /* 0x100fe2000801086a */
[-C--:B------:R-:W-:Y:S01]  /*12930*/  FMUL.FTZ R36, R144, R121.reuse ;  /* 0x0000007990247220 */ /* 0x080fe20000410000 */
[-C--:B------:R-:W-:Y:S01]  /*12940*/  FMUL.FTZ R37, R145, R121.reuse ;  /* 0x0000007991257220 */ /* 0x080fe20000410000 */
[-C--:B------:R-:W-:Y:S01]  /*12950*/  FMUL.FTZ R148, R148, R121.reuse ;  /* 0x0000007994947220 */ /* 0x080fe20000410000 */
[-C--:B------:R-:W-:Y:S01]  /*12960*/  FMUL.FTZ R149, R149, R121.reuse ;  /* 0x0000007995957220 */ /* 0x080fe20000410000 */
[----:B------:R-:W-:Y:S01]  /*12970*/  FMUL.FTZ R140, R140, R121 ;  /* 0x000000798c8c7220 */ /* 0x000fe20000410000 */
[----:B------:R-:W-:Y:S01]  /*12980*/  MUFU.EX2 R113, R113 ;  /* 0x0000007100717308 */ /* 0x000fe20000000800 */
[----:B-1----:R-:W-:Y:S01]  /*12990*/  FMUL.FTZ R14, R162, R120 ;  /* 0x00000078a20e7220 */ /* 0x002fe20000410000 */
[----:B------:R-:W-:Y:S01]  /*129a0*/  MOV R162, R126 ;  /* 0x0000007e00a27202 */ /* 0x000fe20000000f00 */
[----:B------:R-:W-:Y:S01]  /*129b0*/  FFMA.FTZ R126, R32, UR4, -R106 ;  /* 0x00000004207e7c23 */ /* 0x000fe2000801086a */
[--C-:B------:R-:W-:Y:S01]  /*129c0*/  FFMA.FTZ R0, R8, UR4, -R116.reuse ;  /* 0x0000000408007c23 */ /* 0x100fe20008010874 */
[----:B------:R-:W1:Y:S01]  /*129d0*/  LDSM.16.MT88.4 R32, [R236+0xa800] ;  /* 0x00a80000ec20783b */ /* 0x000e620000004200 */
[-C--:B------:R-:W-:Y:S01]  /*129e0*/  FMUL.FTZ R15, R163, R120.reuse ;  /* 0x00000078a30f7220 */ /* 0x080fe20000410000 */
[-C--:B------:R-:W-:Y:S01]  /*129f0*/  FMUL.FTZ R158, R158, R120.reuse ;  /* 0x000000789e9e7220 */ /* 0x080fe20000410000 */
[----:B------:R-:W4:Y:S01]  /*12a00*/  MUFU.EX2 R112, R112 ;  /* 0x0000007000707308 */ /* 0x000f220000000800 */
[----:B---3--:R-:W-:Y:S01]  /*12a10*/  F2FP.F16.F32.PACK_AB R8, R114, R115 ;  /* 0x000000737208723e */ /* 0x008fe200000000ff */
[----:B------:R-:W-:Y:S01]  /*12a20*/  FMUL.FTZ R159, R159, R120 ;  /* 0x000000789f9f7220 */ /* 0x000fe20000410000 */
[----:B------:R-:W-:Y:S01]  /*12a30*/  MOV R163, R24 ;  /* 0x0000001800a37202 */ /* 0x000fe20000000f00 */
[-C--:B------:R-:W-:Y:S01]  /*12a40*/  FMUL.FTZ R24, R152, R121.reuse ;  /* 0x0000007998187220 */ /* 0x080fe20000410000 */
[-C--:B------:R-:W-:Y:S01]  /*12a50*/  FMUL.FTZ R26, R154, R120.reuse ;  /* 0x000000789a1a7220 */ /* 0x080fe20000410000 */
[-C--:B------:R-:W-:Y:S01]  /*12a60*/  FMUL.FTZ R27, R155, R120.reuse ;  /* 0x000000789b1b7220 */ /* 0x080fe20000410000 */
[-C--:B------:R-:W-:Y:S01]  /*12a70*/  FMUL.FTZ R38, R146, R120.reuse ;  /* 0x0000007892267220 */ /* 0x080fe20000410000 */
[----:B------:R-:W-:Y:S01]  /*12a80*/  MUFU.EX2 R105, R105 ;  /* 0x0000006900697308 */ /* 0x000fe20000000800 */
[-C--:B------:R-:W-:Y:S01]  /*12a90*/  FMUL.FTZ R39, R147, R120.reuse ;  /* 0x0000007893277220 */ /* 0x080fe20000410000 */
[-C--:B------:R-:W-:Y:S01]  /*12aa0*/  FMUL.FTZ R150, R150, R120.reuse ;  /* 0x0000007896967220 */ /* 0x080fe20000410000 */
[-C--:B------:R-:W-:Y:S01]  /*12ab0*/  FMUL.FTZ R151, R151, R120.reuse ;  /* 0x0000007897977220 */ /* 0x080fe20000410000 */
[-C--:B------:R-:W-:Y:S01]  /*12ac0*/  FMUL.FTZ R141, R141, R121.reuse ;  /* 0x000000798d8d7220 */ /* 0x080fe20000410000 */
[-C--:B------:R-:W-:Y:S01]  /*12ad0*/  FMUL.FTZ R142, R142, R120.reuse ;  /* 0x000000788e8e7220 */ /* 0x080fe20000410000 */
[-C--:B------:R-:W-:Y:S01]  /*12ae0*/  FMUL.FTZ R143, R143, R120.reuse ;  /* 0x000000788f8f7220 */ /* 0x080fe20000410000 */
[----:B------:R-:W-:Y:S01]  /*12af0*/  FMUL.FTZ R44, R136, R121 ;  /* 0x00000079882c7220 */ /* 0x000fe20000410000 */
[----:B------:R-:W3:Y:S01]  /*12b00*/  MUFU.EX2 R70, R70 ;  /* 0x0000004600467308 */ /* 0x000ee20000000800 */
[----:B----4-:R-:W-:Y:S01]  /*12b10*/  F2FP.F16.F32.PACK_AB R10, R112, R113 ;  /* 0x00000071700a723e */ /* 0x010fe200000000ff */
[-C--:B------:R-:W-:Y:S01]  /*12b20*/  FMUL.FTZ R45, R137, R121.reuse ;  /* 0x00000079892d7220 */ /* 0x080fe20000410000 */
[-C--:B------:R-:W-:Y:S01]  /*12b30*/  FMUL.FTZ R46, R138, R120.reuse ;  /* 0x000000788a2e7220 */ /* 0x080fe20000410000 */
[-C--:B------:R-:W-:Y:S01]  /*12b40*/  FMUL.FTZ R47, R139, R120.reuse ;  /* 0x000000788b2f7220 */ /* 0x080fe20000410000 */
[-C--:B------:R-:W-:Y:S01]  /*12b50*/  FMUL.FTZ R132, R132, R121.reuse ;  /* 0x0000007984847220 */ /* 0x080fe20000410000 */
[----:B------:R-:W-:Y:S01]  /*12b60*/  FMUL.FTZ R133, R133, R121 ;  /* 0x0000007985857220 */ /* 0x000fe20000410000 */
[-C--:B------:R-:W-:Y:S01]  /*12b70*/  FMUL.FTZ R134, R134, R120.reuse ;  /* 0x0000007886867220 */ /* 0x080fe20000410000 */
[----:B------:R-:W4:Y:S01]  /*12b80*/  MUFU.EX2 R3, R3 ;  /* 0x0000000300037308 */ /* 0x000f220000000800 */
[----:B------:R-:W-:Y:S01]  /*12b90*/  FMUL.FTZ R135, R135, R120 ;  /* 0x0000007887877220 */ /* 0x000fe20000410000 */
[----:B------:R-:W-:Y:S01]  /*12ba0*/  MOV R152, R131 ;  /* 0x0000008300987202 */ /* 0x000fe20000000f00 */
[----:B------:R-:W-:Y:S01]  /*12bb0*/  FFMA.FTZ R131, R49, UR4, -R116 ;  /* 0x0000000431837c23 */ /* 0x000fe20008010874 */
[--C-:B------:R-:W-:Y:S01]  /*12bc0*/  FFMA.FTZ R139, R211, UR4, -R106.reuse ;  /* 0x00000004d38b7c23 */ /* 0x100fe2000801086a */
[----:B------:R-:W-:Y:S01]  /*12bd0*/  LDSM.16.MT88.4 R48, [R231+0xa800] ;  /* 0x00a80000e730783b */ /* 0x000fe20000004200 */
[----:B------:R-:W-:Y:S01]  /*12be0*/  MOV R161, R130 ;  /* 0x0000008200a17202 */ /* 0x000fe20000000f00 */
[----:B------:R-:W-:Y:S01]  /*12bf0*/  FFMA.FTZ R138, R152, UR4, -R106 ;  /* 0x00000004988a7c23 */ /* 0x000fe2000801086a */
[----:B------:R-:W-:Y:S01]  /*12c00*/  MUFU.EX2 R111, R111 ;  /* 0x0000006f006f7308 */ /* 0x000fe20000000800 */
[----:B---3--:R-:W-:Y:S01]  /*12c10*/  F2FP.F16.F32.PACK_AB R9, R70, R105 ;  /* 0x000000694609723e */ /* 0x008fe200000000ff */
[----:B------:R-:W-:Y:S01]  /*12c20*/  FFMA.FTZ R130, R252, UR4, -R116 ;  /* 0x00000004fc827c23 */ /* 0x000fe20008010874 */
[--C-:B------:R-:W-:Y:S01]  /*12c30*/  FFMA.FTZ R145, R161, UR4, -R106.reuse ;  /* 0x00000004a1917c23 */ /* 0x100fe2000801086a */
[--C-:B------:R-:W-:Y:S01]  /*12c40*/  FFMA.FTZ R146, R208, UR4, -R106.reuse ;  /* 0x00000004d0927c23 */ /* 0x100fe2000801086a */
[----:B------:R-:W-:Y:S01]  /*12c50*/  FFMA.FTZ R147, R160, UR4, -R106 ;  /* 0x00000004a0937c23 */ /* 0x000fe2000801086a */
[--C-:B------:R-:W-:Y:S01]  /*12c60*/  FFMA.FTZ R137, R153, UR4, -R116.reuse ;  /* 0x0000000499897c23 */ /* 0x100fe20008010874 */
[----:B------:R-:W-:Y:S01]  /*12c70*/  FFMA.FTZ R136, R251, UR4, -R116 ;  /* 0x00000004fb887c23 */ /* 0x000fe20008010874 */
[----:B------:R-:W3:Y:S01]  /*12c80*/  MUFU.EX2 R110, R110 ;  /* 0x0000006e006e7308 */ /* 0x000ee20000000800 */
[----:B----4-:R-:W-:Y:S01]  /*12c90*/  F2FP.F16.F32.PACK_AB R11, R2, R3 ;  /* 0x00000003020b723e */ /* 0x010fe200000000ff */
[--C-:B------:R-:W-:Y:S01]  /*12ca0*/  FFMA.FTZ R153, R164, UR4, -R106.reuse ;  /* 0x00000004a4997c23 */ /* 0x100fe2000801086a */
[--C-:B------:R-:W-:Y:S01]  /*12cb0*/  FFMA.FTZ R154, R203, UR4, -R106.reuse ;  /* 0x00000004cb9a7c23 */ /* 0x100fe2000801086a */
[----:B------:R-:W-:Y:S01]  /*12cc0*/  FFMA.FTZ R155, R246, UR4, -R106 ;  /* 0x00000004f69b7c23 */ /* 0x000fe2000801086a */
[----:B------:R-:W-:Y:S01]  /*12cd0*/  FFMA.FTZ R144, R162, UR4, -R116 ;  /* 0x00000004a2907c23 */ /* 0x000fe20008010874 */
[--C-:B------:R-:W-:Y:S01]  /*12ce0*/  FFMA.FTZ R160, R198, UR4, -R106.reuse ;  /* 0x00000004c6a07c23 */ /* 0x100fe2000801086a */
[--C-:B------:R-:W-:Y:S01]  /*12cf0*/  FFMA.FTZ R161, R200, UR4, -R106.reuse ;  /* 0x00000004c8a17c23 */ /* 0x100fe2000801086a */
[C---:B------:R-:W-:Y:S01]  /*12d00*/  HMMA.16816.F32 R12, R8.reuse, R20, R12 ;  /* 0x00000014080c723c */ /* 0x040fe2000000180c */
[----:B------:R-:W-:Y:S01]  /*12d10*/  MUFU.EX2 R109, R109 ;  /* 0x0000006d006d7308 */ /* 0x000fe20000000800 */
[----:B------:R-:W-:Y:S01]  /*12d20*/  FFMA.FTZ R162, R197, UR4, -R106 ;  /* 0x00000004c5a27c23 */ /* 0x000fe2000801086a */
[----:B------:R-:W-:Y:S01]  /*12d30*/  FFMA.FTZ R152, R205, UR4, -R116 ;  /* 0x00000004cd987c23 */ /* 0x000fe20008010874 */
[--C-:B------:R-:W-:Y:S01]  /*12d40*/  FFMA.FTZ R192, R192, UR4, -R106.reuse ;  /* 0x00000004c0c07c23 */ /* 0x100fe2000801086a */
[--C-:B------:R-:W-:Y:S01]  /*12d50*/  FFMA.FTZ R181, R181, UR4, -R106.reuse ;  /* 0x00000004b5b57c23 */ /* 0x100fe2000801086a */
[C---:B------:R-:W-:Y:S01]  /*12d60*/  HMMA.16816.F32 R20, R8.reuse, R22, R156 ;  /* 0x000000160814723c */ /* 0x040fe2000000189c */
[--C-:B------:R-:W-:Y:S01]  /*12d70*/  FFMA.FTZ R193, R193, UR4, -R106.reuse ;  /* 0x00000004c1c17c23 */ /* 0x100fe2000801086a */
[----:B------:R-:W-:Y:S01]  /*12d80*/  FFMA.FTZ R179, R179, UR4, -R106 ;  /* 0x00000004b3b37c23 */ /* 0x000fe2000801086a */
[----:B------:R-:W4:Y:S01]  /*12d90*/  MUFU.EX2 R108, R108 ;  /* 0x0000006c006c7308 */ /* 0x000f220000000800 */
[----:B---3--:R-:W-:Y:S01]  /*12da0*/  F2FP.F16.F32.PACK_AB R52, R110, R111 ;  /* 0x0000006f6e34723e */ /* 0x008fe200000000ff */
[----:B------:R-:W-:Y:S01]  /*12db0*/  FFMA.FTZ R164, R201, UR4, -R116 ;  /* 0x00000004c9a47c23 */ /* 0x000fe20008010874 */
[C---:B--2---:R-:W-:Y:S01]  /*12dc0*/  HMMA.16816.F32 R24, R8.reuse, R4, R24 ;  /* 0x000000040818723c */ /* 0x044fe20000001818 */
[----:B------:R-:W-:Y:S01]  /*12dd0*/  FFMA.FTZ R156, R202, UR4, -R106 ;  /* 0x00000004ca9c7c23 */ /* 0x000fe2000801086a */
[--C-:B------:R-:W-:Y:S01]  /*12de0*/  FFMA.FTZ R157, R215, UR4, -R116.reuse ;  /* 0x00000004d79d7c23 */ /* 0x100fe20008010874 */
[--C-:B------:R-:W-:Y:S01]  /*12df0*/  FFMA.FTZ R159, R204, UR4, -R116.reuse ;  /* 0x00000004cc9f7c23 */ /* 0x100fe20008010874 */
[----:B------:R-:W-:Y:S01]  /*12e00*/  FFMA.FTZ R158, R213, UR4, -R116 ;  /* 0x00000004d59e7c23 */ /* 0x000fe20008010874 */
[----:B------:R-:W-:Y:S01]  /*12e10*/  MUFU.EX2 R126, R126 ;  /* 0x0000007e007e7308 */ /* 0x000fe20000000800 */
[C---:B------:R-:W-:Y:S01]  /*12e20*/  HMMA.16816.F32 R36, R8.reuse, R16, R36 ;  /* 0x000000100824723c */ /* 0x040fe20000001824 */
[--C-:B------:R-:W-:Y:S01]  /*12e30*/  FFMA.FTZ R191, R191, UR4, -R106.reuse ;  /* 0x00000004bfbf7c23 */ /* 0x100fe2000801086a */
[--C-:B------:R-:W-:Y:S01]  /*12e40*/  FFMA.FTZ R177, R177, UR4, -R106.reuse ;  /* 0x00000004b1b17c23 */ /* 0x100fe2000801086a */
[--C-:B------:R-:W-:Y:S01]  /*12e50*/  FFMA.FTZ R190, R190, UR4, -R106.reuse ;  /* 0x00000004bebe7c23 */ /* 0x100fe2000801086a */
[----:B------:R-:W-:Y:S01]  /*12e60*/  FFMA.FTZ R174, R174, UR4, -R106 ;  /* 0x00000004aeae7c23 */ /* 0x000fe2000801086a */
[--C-:B------:R-:W-:Y:S01]  /*12e70*/  FFMA.FTZ R182, R182, UR4, -R116.reuse ;  /* 0x00000004b6b67c23 */ /* 0x100fe20008010874 */
[C---:B------:R-:W-:Y:S01]  /*12e80*/  HMMA.16816.F32 R4, R8.reuse, R6, R148 ;  /* 0x000000060804723c */ /* 0x040fe20000001894 */
[----:B------:R-:W2:Y:S01]  /*12e90*/  MUFU.EX2 R127, R127 ;  /* 0x0000007f007f7308 */ /* 0x000ea20000000800 */
[----:B----4-:R-:W-:Y:S01]  /*12ea0*/  F2FP.F16.F32.PACK_AB R54, R108, R109 ;  /* 0x0000006d6c36723e */ /* 0x010fe200000000ff */
[--C-:B------:R-:W-:Y:S01]  /*12eb0*/  FFMA.FTZ R194, R194, UR4, -R116.reuse ;  /* 0x00000004c2c27c23 */ /* 0x100fe20008010874 */
[----:B------:R-:W-:Y:S01]  /*12ec0*/  FFMA.FTZ R178, R178, UR4, -R116 ;  /* 0x00000004b2b27c23 */ /* 0x000fe20008010874 */
[--C-:B------:R-:W-:Y:S01]  /*12ed0*/  FFMA.FTZ R184, R184, UR4, -R106.reuse ;  /* 0x00000004b8b87c23 */ /* 0x100fe2000801086a */
[C---:B------:R-:W-:Y:S01]  /*12ee0*/  HMMA.16816.F32 R16, R8.reuse, R18, R140 ;  /* 0x000000120810723c */ /* 0x040fe2000000188c */
[----:B------:R-:W-:Y:S01]  /*12ef0*/  FFMA.FTZ R148, R206, UR4, -R106 ;  /* 0x00000004ce947c23 */ /* 0x000fe2000801086a */
[--C-:B------:R-:W-:Y:S01]  /*12f00*/  FFMA.FTZ R149, R189, UR4, -R116.reuse ;  /* 0x00000004bd957c23 */ /* 0x100fe20008010874 */
[----:B------:R-:W-:Y:S01]  /*12f10*/  MUFU.EX2 R128, R128 ;  /* 0x0000008000807308 */ /* 0x000fe20000000800 */
[--C-:B------:R-:W-:Y:S01]  /*12f20*/  FFMA.FTZ R150, R207, UR4, -R116.reuse ;  /* 0x00000004cf967c23 */ /* 0x100fe20008010874 */
[----:B------:R-:W-:Y:S01]  /*12f30*/  FFMA.FTZ R151, R188, UR4, -R116 ;  /* 0x00000004bc977c23 */ /* 0x000fe20008010874 */
[C---:B------:R-:W-:Y:S01]  /*12f40*/  HMMA.16816.F32 R44, R8.reuse, R28, R44 ;  /* 0x0000001c082c723c */ /* 0x040fe2000000182c */
[--C-:B------:R-:W-:Y:S01]  /*12f50*/  FFMA.FTZ R140, R163, UR4, -R106.reuse ;  /* 0x00000004a38c7c23 */ /* 0x100fe2000801086a */
[----:B------:R-:W-:Y:S01]  /*12f60*/  FFMA.FTZ R141, R209, UR4, -R106 ;  /* 0x00000004d18d7c23 */ /* 0x000fe2000801086a */
[--C-:B------:R-:W-:Y:S01]  /*12f70*/  FFMA.FTZ R142, R212, UR4, -R116.reuse ;  /* 0x00000004d48e7c23 */ /* 0x100fe20008010874 */
[----:B------:R-:W-:Y:S01]  /*12f80*/  FFMA.FTZ R143, R210, UR4, -R116 ;  /* 0x00000004d28f7c23 */ /* 0x000fe20008010874 */
[----:B------:R-:W3:Y:S01]  /*12f90*/  MUFU.EX2 R129, R129 ;  /* 0x0000008100817308 */ /* 0x000ee20000000800 */
[----:B------:R-:W-:Y:S01]  /*12fa0*/  HMMA.16816.F32 R132, R8, R30, R132 ;  /* 0x0000001e0884723c */ /* 0x000fe20000001884 */
[----:B------:R-:W4:Y:S01]  /*12fb0*/  LDSM.16.MT88.4 R8, [R230+0xa800] ;  /* 0x00a80000e608783b */ /* 0x000f220000004200 */
[----:B--2---:R-:W-:Y:S01]  /*12fc0*/  F2FP.F16.F32.PACK_AB R53, R127, R126 ;  /* 0x0000007e7f35723e */ /* 0x004fe200000000ff */
[----:B------:R-:W-:Y:S01]  /*12fd0*/  FFMA.FTZ R163, R187, UR4, -R106 ;  /* 0x00000004bba37c23 */ /* 0x000fe2000801086a */
[--C-:B------:R-:W-:Y:S01]  /*12fe0*/  FFMA.FTZ R187, R196, UR4, -R116.reuse ;  /* 0x00000004c4bb7c23 */ /* 0x100fe20008010874 */
[----:B------:R-:W-:Y:S01]  /*12ff0*/  LDSM.16.MT88.4 R28, [R236+0xb000] ;  /* 0x00b00000ec1c783b */ /* 0x000fe20000004200 */
[--C-:B------:R-:W-:Y:S01]  /*13000*/  FFMA.FTZ R188, R199, UR4, -R116.reuse ;  /* 0x00000004c7bc7c23 */ /* 0x100fe20008010874 */
[----:B------:R-:W-:Y:S01]  /*13010*/  MUFU.EX2 R107, R107 ;  /* 0x0000006b006b7308 */ /* 0x000fe20000000800 */
[----:B------:R-:W-:Y:S01]  /*13020*/  FFMA.FTZ R189, R195, UR4, -R116 ;  /* 0x00000004c3bd7c23 */ /* 0x000fe20008010874 */
[--C-:B------:R-:W-:Y:S01]  /*13030*/  FFMA.FTZ R172, R172, UR4, -R106.reuse ;  /* 0x00000004acac7c23 */ /* 0x100fe2000801086a */
[--C-:B------:R-:W-:Y:S01]  /*13040*/  FFMA.FTZ R183, R183, UR4, -R106.reuse ;  /* 0x00000004b7b77c23 */ /* 0x100fe2000801086a */
[----:B------:R-:W-:Y:S01]  /*13050*/  FFMA.FTZ R171, R171, UR4, -R106 ;  /* 0x00000004abab7c23 */ /* 0x000fe2000801086a */
[--C-:B------:R-:W-:Y:S01]  /*13060*/  FFMA.FTZ R186, R186, UR4, -R116.reuse ;  /* 0x00000004baba7c23 */ /* 0x100fe20008010874 */
[--C-:B------:R-:W-:Y:S01]  /*13070*/  FFMA.FTZ R176, R176, UR4, -R116.reuse ;  /* 0x00000004b0b07c23 */ /* 0x100fe20008010874 */
[--C-:B------:R-:W-:Y:S01]  /*13080*/  FFMA.FTZ R185, R185, UR4, -R116.reuse ;  /* 0x00000004b9b97c23 */ /* 0x100fe20008010874 */
[----:B------:R-:W2:Y:S01]  /*13090*/  MUFU.EX2 R119, R119 ;  /* 0x0000007700777308 */ /* 0x000ea20000000800 */
[----:B---3--:R-:W-:Y:S01]  /*130a0*/  F2FP.F16.F32.PACK_AB R55, R129, R128 ;  /* 0x000000808137723e */ /* 0x008fe200000000ff */
[----:B------:R-:W-:Y:S01]  /*130b0*/  FFMA.FTZ R173, R173, UR4, -R116 ;  /* 0x00000004adad7c23 */ /* 0x000fe20008010874 */
[--C-:B------:R-:W-:Y:S01]  /*130c0*/  FFMA.FTZ R169, R169, UR4, -R106.reuse ;  /* 0x00000004a9a97c23 */ /* 0x100fe2000801086a */
[--C-:B------:R-:W-:Y:S01]  /*130d0*/  FFMA.FTZ R165, R165, UR4, -R106.reuse ;  /* 0x00000004a5a57c23 */ /* 0x100fe2000801086a */
[--C-:B------:R-:W-:Y:S01]  /*130e0*/  FFMA.FTZ R168, R168, UR4, -R106.reuse ;  /* 0x00000004a8a87c23 */ /* 0x100fe2000801086a */
[----:B------:R-:W-:Y:S01]  /*130f0*/  FFMA.FTZ R195, R56, UR4, -R106 ;  /* 0x0000000438c37c23 */ /* 0x000fe2000801086a */
[--C-:B------:R-:W-:Y:S01]  /*13100*/  FFMA.FTZ R180, R180, UR4, -R116.reuse ;  /* 0x00000004b4b47c23 */ /* 0x100fe20008010874 */
[C---:B-1----:R-:W-:Y:S01]  /*13110*/  HMMA.16816.F32 R12, R52.reuse, R32, R12 ;  /* 0x00000020340c723c */ /* 0x042fe2000000180c */
[----:B------:R-:W-:Y:S01]  /*13120*/  MUFU.EX2 R0, R0 ;  /* 0x0000000000007308 */ /* 0x000fe20000000800 */
[--C-:B------:R-:W-:Y:S01]  /*13130*/  FFMA.FTZ R170, R170, UR4, -R116.reuse ;  /* 0x00000004aaaa7c23 */ /* 0x100fe20008010874 */
[--C-:B------:R-:W-:Y:S01]  /*13140*/  FFMA.FTZ R175, R175, UR4, -R116.reuse ;  /* 0x00000004afaf7c23 */ /* 0x100fe20008010874 */
[----:B------:R-:W-:Y:S01]  /*13150*/  FFMA.FTZ R64, R64, UR4, -R116 ;  /* 0x0000000440407c23 */ /* 0x000fe20008010874 */
[--C-:B------:R-:W-:Y:S01]  /*13160*/  FFMA.FTZ R91, R91, UR4, -R106.reuse ;  /* 0x000000045b5b7c23 */ /* 0x100fe2000801086a */
[C---:B------:R-:W-:Y:S01]  /*13170*/  HMMA.16816.F32 R20, R52.reuse, R34, R20 ;  /* 0x000000223414723c */ /* 0x040fe20000001814 */
[----:B------:R-:W1:Y:S01]  /*13180*/  LDSM.16.MT88.4 R32, [R232+0xb000] ;  /* 0x00b00000e820783b */ /* 0x000e620000004200 */
        /* <DEDUP_REMOVED lines=8> */
[--C-:B------:R-:W-:Y:S01]  /*13210*/  FFMA.FTZ R197, R58, UR4, -R106.reuse ;  /* 0x000000043ac57c23 */ /* 0x100fe2000801086a */
[----:B------:R-:W-:Y:S01]  /*13220*/  MUFU.EX2 R138, R138 ;  /* 0x0000008a008a7308 */ /* 0x000fe20000000800 */
[C---:B------:R-:W-:Y:S01]  /*13230*/  HMMA.16816.F32 R4, R52.reuse, R42, R4 ;  /* 0x0000002a3404723c */ /* 0x040fe20000001804 */
[----:B------:R-:W3:Y:S01]  /*13240*/  LDSM.16.MT88.4 R40, [R231+0xb000] ;  /* 0x00b00000e728783b */ /* 0x000ee20000004200 */
[--C-:B------:R-:W-:Y:S01]  /*13250*/  FFMA.FTZ R88, R88, UR4, -R106.reuse ;  /* 0x0000000458587c23 */ /* 0x100fe2000801086a */
[----:B------:R-:W-:Y:S01]  /*13260*/  FFMA.FTZ R198, R57, UR4, -R106 ;  /* 0x0000000439c67c23 */ /* 0x000fe2000801086a */
[----:B------:R-:W-:Y:S01]  /*13270*/  FFMA.FTZ R115, R250, R121, R115 ;  /* 0x00000079fa737223 */ /* 0x000fe20000010073 */
[--C-:B------:R-:W-:Y:S01]  /*13280*/  FFMA.FTZ R96, R96, UR4, -R116.reuse ;  /* 0x0000000460607c23 */ /* 0x100fe20008010874 */
[C---:B----4-:R-:W-:Y:S01]  /*13290*/  HMMA.16816.F32 R44, R52.reuse, R8, R44 ;  /* 0x00000008342c723c */ /* 0x050fe2000000182c */
[----:B------:R-:W4:Y:S01]  /*132a0*/  MUFU.EX2 R139, R139 ;  /* 0x0000008b008b7308 */ /* 0x000f220000000800 */
[----:B------:R-:W-:Y:S01]  /*132b0*/  FADD.FTZ R115, R114, R115 ;  /* 0x0000007372737221 */ /* 0x000fe20000010000 */
[--C-:B------:R-:W-:Y:S01]  /*132c0*/  FFMA.FTZ R61, R61, UR4, -R116.reuse ;  /* 0x000000043d3d7c23 */ /* 0x100fe20008010874 */
[--C-:B------:R-:W-:Y:S01]  /*132d0*/  FFMA.FTZ R95, R95, UR4, -R116.reuse ;  /* 0x000000045f5f7c23 */ /* 0x100fe20008010874 */
[----:B------:R-:W-:Y:S01]  /*132e0*/  FFMA.FTZ R78, R78, UR4, -R116 ;  /* 0x000000044e4e7c23 */ /* 0x000fe20008010874 */
[C---:B------:R-:W-:Y:S01]  /*132f0*/  HMMA.16816.F32 R132, R52.reuse, R10, R132 ;  /* 0x0000000a3484723c */ /* 0x040fe20000001884 */
[----:B------:R-:W5:Y:S01]  /*13300*/  LDSM.16.MT88.4 R8, [R230+0xb000] ;  /* 0x00b00000e608783b */ /* 0x000f620000004200 */
[----:B------:R-:W-:Y:S01]  /*13310*/  FADD.FTZ R115, R113, R115 ;  /* 0x0000007371737221 */ /* 0x000fe20000010000 */
[----:B------:R-:W-:Y:S01]  /*13320*/  MUFU.EX2 R140, R140 ;  /* 0x0000008c008c7308 */ /* 0x000fe20000000800 */
[--C-:B------:R-:W-:Y:S01]  /*13330*/  FFMA.FTZ R87, R87, UR4, -R106.reuse ;  /* 0x0000000457577c23 */ /* 0x100fe2000801086a */
[----:B------:R-:W-:Y:S01]  /*13340*/  FFMA.FTZ R73, R73, UR4, -R106 ;  /* 0x0000000449497c23 */ /* 0x000fe2000801086a */
[C---:B------:R-:W-:Y:S01]  /*13350*/  HMMA.16816.F32 R36, R52.reuse, R48, R36 ;  /* 0x000000303424723c */ /* 0x040fe20000001824 */
[----:B------:R-:W-:Y:S01]  /*13360*/  FADD.FTZ R112, R112, R115 ;  /* 0x0000007370707221 */ /* 0x000fe20000010000 */
[----:B------:R-:W-:Y:S01]  /*13370*/  FFMA.FTZ R93, R93, UR4, -R116 ;  /* 0x000000045d5d7c23 */ /* 0x000fe20008010874 */
[--C-:B------:R-:W-:Y:S01]  /*13380*/  FFMA.FTZ R84, R84, UR4, -R106.reuse ;  /* 0x0000000454547c23 */ /* 0x100fe2000801086a */
[----:B------:R-:W-:Y:S01]  /*13390*/  FFMA.FTZ R65, R65, UR4, -R106 ;  /* 0x0000000441417c23 */ /* 0x000fe2000801086a */
[----:B------:R-:W1:Y:S01]  /*133a0*/  MUFU.EX2 R141, R141 ;  /* 0x0000008d008d7308 */ /* 0x000e620000000800 */
[----:B------:R-:W-:Y:S01]  /*133b0*/  HMMA.16816.F32 R16, R52, R50, R16 ;  /* 0x000000323410723c */ /* 0x000fe20000001810 */
[----:B--2---:R-:W-:Y:S01]  /*133c0*/  F2FP.F16.F32.PACK_AB R48, R119, R107 ;  /* 0x0000006b7730723e */ /* 0x004fe200000000ff */
[----:B------:R-:W-:Y:S01]  /*133d0*/  FADD.FTZ R112, R111, R112 ;  /* 0x000000706f707221 */ /* 0x000fe20000010000 */
[----:B----4-:R-:W-:Y:S01]  /*133e0*/  F2FP.F16.F32.PACK_AB R49, R139, R138 ;  /* 0x0000008a8b31723e */ /* 0x010fe200000000ff */
[----:B------:R-:W-:-:S02]  /*133f0*/  FFMA.FTZ R250, R82, UR4, -R116 ;  /* 0x0000000452fa7c23 */ /* 0x000fc40008010874 */
[----:B------:R-:W-:Y:S01]  /*13400*/  FADD.FTZ R112, R110, R112 ;  /* 0x000000706e707221 */ /* 0x000fe20000010000 */
[----:B------:R-:W-:Y:S01]  /*13410*/  F2FP.F16.F32.PACK_AB R50, R123, R0 ;  /* 0x000000007b32723e */ /* 0x000fe200000000ff */
[----:B------:R-:W-:Y:S02]  /*13420*/  MUFU.EX2 R122, R122 ;  /* 0x0000007a007a7308 */ /* 0x000fe40000000800 */
[----:B------:R-:W-:-:S04]  /*13430*/  FADD.FTZ R112, R109, R112 ;  /* 0x000000706d707221 */ /* 0x000fc80000010000 */
[----:B------:R-:W-:Y:S01]  /*13440*/  FADD.FTZ R108, R108, R112 ;  /* 0x000000706c6c7221 */ /* 0x000fe20000010000 */
[----:B-1----:R-:W-:Y:S01]  /*13450*/  F2FP.F16.F32.PACK_AB R51, R141, R140 ;  /* 0x0000008c8d33723e */ /* 0x002fe200000000ff */
[----:B------:R-:W1:Y:S02]  /*13460*/  MUFU.EX2 R124, R124 ;  /* 0x0000007c007c7308 */ /* 0x000e640000000800 */
[----:B------:R-:W-:-:S04]  /*13470*/  FADD.FTZ R108, R107, R108 ;  /* 0x0000006c6b6c7221 */ /* 0x000fc80000010000 */
[----:B------:R-:W-:Y:S01]  /*13480*/  FADD.FTZ R108, R119, R108 ;  /* 0x0000006c776c7221 */ /* 0x000fe20000010000 */
[----:B------:R-:W-:Y:S01]  /*13490*/  HMMA.16816.F32 R24, R48, R32, R24 ;  /* 0x000000203018723c */ /* 0x000fe20000001818 */
[----:B------:R-:W2:Y:S02]  /*134a0*/  MUFU.EX2 R125, R125 ;  /* 0x0000007d007d7308 */ /* 0x000ea40000000800 */
[----:B------:R-:W-:-:S03]  /*134b0*/  FADD.FTZ R108, R0, R108 ;  /* 0x0000006c006c7221 */ /* 0x000fc60000010000 */
[C---:B------:R-:W-:Y:S01]  /*134c0*/  HMMA.16816.F32 R4, R48.reuse, R34, R4 ;  /* 0x000000223004723c */ /* 0x040fe20000001804 */
[----:B------:R-:W4:Y:S01]  /*134d0*/  LDSM.16.MT88.4 R32, [R232+0xb800] ;  /* 0x00b80000e820783b */ /* 0x000f220000004200 */
[----:B------:R-:W-:Y:S01]  /*134e0*/  FADD.FTZ R123, R123, R108 ;  /* 0x0000006c7b7b7221 */ /* 0x000fe20000010000 */
[----:B------:R-:W5:Y:S01]  /*134f0*/  MUFU.EX2 R130, R130 ;  /* 0x0000008200827308 */ /* 0x000f620000000800 */
[----:B-1----:R-:W-:Y:S02]  /*13500*/  F2FP.F16.F32.PACK_AB R52, R124, R122 ;  /* 0x0000007a7c34723e */ /* 0x002fe400000000ff */
[----:B------:R-:W-:Y:S01]  /*13510*/  HMMA.16816.F32 R12, R48, R28, R12 ;  /* 0x0000001c300c723c */ /* 0x000fe2000000180c */
[----:B------:R-:W-:-:S04]  /*13520*/  FADD.FTZ R123, R122, R123 ;  /* 0x0000007b7a7b7221 */ /* 0x000fc80000010000 */
[----:B------:R-:W-:Y:S01]  /*13530*/  FADD.FTZ R123, R124, R123 ;  /* 0x0000007b7c7b7221 */ /* 0x000fe20000010000 */
[----:B------:R-:W-:Y:S01]  /*13540*/  MUFU.EX2 R145, R145 ;  /* 0x0000009100917308 */ /* 0x000fe20000000800 */
[----:B------:R-:W-:Y:S01]  /*13550*/  HMMA.16816.F32 R20, R48, R30, R20 ;  /* 0x0000001e3014723c */ /* 0x000fe20000001814 */
[----:B------:R-:W1:Y:S01]  /*13560*/  LDSM.16.MT88.4 R28, [R236+0xb800] ;  /* 0x00b80000ec1c783b */ /* 0x000e620000004200 */
[----:B--2---:R-:W-:-:S04]  /*13570*/  FADD.FTZ R123, R125, R123 ;  /* 0x0000007b7d7b7221 */ /* 0x004fc80000010000 */
[----:B---3--:R-:W-:Y:S01]  /*13580*/  HMMA.16816.F32 R36, R48, R40, R36 ;  /* 0x000000283024723c */ /* 0x008fe20000001824 */
[----:B------:R-:W2:Y:S01]  /*13590*/  MUFU.EX2 R146, R146 ;  /* 0x0000009200927308 */ /* 0x000ea20000000800 */
[C---:B-----5:R-:W-:Y:S01]  /*135a0*/  F2FP.F16.F32.PACK_AB R54, R130.reuse, R125 ;  /* 0x0000007d8236723e */ /* 0x060fe200000000ff */
[----:B------:R-:W-:-:S03]  /*135b0*/  FADD.FTZ R123, R130, R123 ;  /* 0x0000007b827b7221 */ /* 0x000fc60000010000 */
[C---:B------:R-:W-:Y:S01]  /*135c0*/  HMMA.16816.F32 R16, R48.reuse, R42, R16 ;  /* 0x0000002a3010723c */ /* 0x040fe20000001810 */
[----:B------:R-:W3:Y:S02]  /*135d0*/  LDSM.16.MT88.4 R40, [R231+0xb800] ;  /* 0x00b80000e728783b */ /* 0x000ee40000004200 */
[----:B------:R-:W-:Y:S03]  /*135e0*/  MUFU.EX2 R147, R147 ;  /* 0x0000009300937308 */ /* 0x000fe60000000800 */
[C---:B------:R-:W-:Y:S05]  /*135f0*/  HMMA.16816.F32 R44, R48.reuse, R8, R44 ;  /* 0x00000008302c723c */ /* 0x040fea000000182c */
[----:B------:R-:W5:Y:S01]  /*13600*/  MUFU.EX2 R148, R148 ;  /* 0x0000009400947308 */ /* 0x000f620000000800 */
[----:B------:R-:W-:Y:S01]  /*13610*/  HMMA.16816.F32 R132, R48, R10, R132 ;  /* 0x0000000a3084723c */ /* 0x000fe20000001884 */
[----:B------:R-:W3:Y:S01]  /*13620*/  LDSM.16.MT88.4 R8, [R230+0xb800] ;  /* 0x00b80000e608783b */ /* 0x000ee20000004200 */
[----:B--2---:R-:W-:-:S05]  /*13630*/  F2FP.F16.F32.PACK_AB R53, R146, R145 ;  /* 0x000000919235723e */ /* 0x004fca00000000ff */
[----:B------:R-:W-:Y:S08]  /*13640*/  MUFU.EX2 R131, R131 ;  /* 0x0000008300837308 */ /* 0x000ff00000000800 */
[----:B------:R-:W2:Y:S01]  /*13650*/  MUFU.EX2 R136, R136 ;  /* 0x0000008800887308 */ /* 0x000ea20000000800 */
[----:B-----5:R-:W-:-:S07]  /*13660*/  F2FP.F16.F32.PACK_AB R55, R148, R147 ;  /* 0x000000939437723e */ /* 0x020fce00000000ff */
[C---:B----4-:R-:W-:Y:S01]  /*13670*/  HMMA.16816.F32 R24, R52.reuse, R32, R24 ;  /* 0x000000203418723c */ /* 0x050fe20000001818 */
[----:B------:R-:W-:Y:S05]  /*13680*/  MUFU.EX2 R137, R137 ;  /* 0x0000008900897308 */ /* 0x000fea0000000800 */
[C---:B------:R-:W-:Y:S01]  /*13690*/  HMMA.16816.F32 R4, R52.reuse, R34, R4 ;  /* 0x000000223404723c */ /* 0x040fe20000001804 */
[----:B------:R-:W4:Y:S02]  /*136a0*/  LDSM.16.MT88.4 R32, [R232+0xc000] ;  /* 0x00c00000e820783b */ /* 0x000f240000004200 */
[----:B------:R-:W5:Y:S01]  /*136b0*/  MUFU.EX2 R142, R142 ;  /* 0x0000008e008e7308 */ /* 0x000f620000000800 */
[C---:B--2---:R-:W-:Y:S01]  /*136c0*/  F2FP.F16.F32.PACK_AB R48, R136.reuse, R131 ;  /* 0x000000838830723e */ /* 0x044fe200000000ff */
[----:B------:R-:W-:Y:S01]  /*136d0*/  FADD.FTZ R131, R131, R123 ;  /* 0x0000007b83837221 */ /* 0x000fe20000010000 */
[----:B-1----:R-:W-:Y:S03]  /*136e0*/  HMMA.16816.F32 R12, R52, R28, R12 ;  /* 0x0000001c340c723c */ /* 0x002fe6000000180c */
[----:B------:R-:W-:-:S02]  /*136f0*/  FADD.FTZ R131, R136, R131 ;  /* 0x0000008388837221 */ /* 0x000fc40000010000 */
[----:B------:R-:W-:Y:S01]  /*13700*/  MUFU.EX2 R153, R153 ;  /* 0x0000009900997308 */ /* 0x000fe20000000800 */
[C---:B------:R-:W-:Y:S01]  /*13710*/  HMMA.16816.F32 R20, R52.reuse, R30, R20 ;  /* 0x0000001e3414723c */ /* 0x040fe20000001814 */
[----:B------:R-:W1:Y:S05]  /*13720*/  LDSM.16.MT88.4 R28, [R236+0xc000] ;  /* 0x00c00000ec1c783b */ /* 0x000e6a0000004200 */
[----:B---3--:R-:W-:Y:S01]  /*13730*/  HMMA.16816.F32 R36, R52, R40, R36 ;  /* 0x000000283424723c */ /* 0x008fe20000001824 */
[----:B------:R-:W2:Y:S01]  /*13740*/  MUFU.EX2 R154, R154 ;  /* 0x0000009a009a7308 */ /* 0x000ea20000000800 */
[----:B-----5:R-:W-:Y:S01]  /*13750*/  F2FP.F16.F32.PACK_AB R50, R142, R137 ;  /* 0x000000898e32723e */ /* 0x020fe200000000ff */
        /* <DEDUP_REMOVED lines=38> */
[----:B------:R-:W2:Y:S08]  /*139c0*/  MUFU.EX2 R151, R151 ;  /* 0x0000009700977308 */ /* 0x000eb00000000800 */
[----:B------:R-:W1:Y:S01]  /*139d0*/  MUFU.EX2 R152, R152 ;  /* 0x0000009800987308 */ /* 0x000e620000000800 */
[----:B-----5:R-:W-:-:S07]  /*139e0*/  F2FP.F16.F32.PACK_AB R55, R163, R162 ;  /* 0x000000a2a337723e */ /* 0x020fce00000000ff */
[----:B----4-:R-:W-:Y:S01]  /*139f0*/  HMMA.16816.F32 R24, R52, R32, R24 ;  /* 0x000000203418723c */ /* 0x010fe20000001818 */
[----:B------:R-:W4:Y:S01]  /*13a00*/  MUFU.EX2 R157, R157 ;  /* 0x0000009d009d7308 */ /* 0x000f220000000800 */
[----:B--2---:R-:W-:-:S04]  /*13a10*/  FADD.FTZ R149, R151, R149 ;  /* 0x0000009597957221 */ /* 0x004fc80000010000 */
[C---:B------:R-:W-:Y:S01]  /*13a20*/  HMMA.16816.F32 R4, R52.reuse, R34, R4 ;  /* 0x000000223404723c */ /* 0x040fe20000001804 */
[----:B------:R-:W2:Y:S02]  /*13a30*/  LDSM.16.MT88.4 R32, [R232+0xd000] ;  /* 0x00d00000e820783b */ /* 0x000ea40000004200 */
[----:B------:R-:W5:Y:S01]  /*13a40*/  MUFU.EX2 R159, R159 ;  /* 0x0000009f009f7308 */ /* 0x000f620000000800 */
[C---:B-1----:R-:W-:Y:S01]  /*13a50*/  F2FP.F16.F32.PACK_AB R48, R152.reuse, R151 ;  /* 0x000000979830723e */ /* 0x042fe200000000ff */
[----:B------:R-:W-:Y:S01]  /*13a60*/  FADD.FTZ R152, R152, R149 ;  /* 0x0000009598987221 */ /* 0x000fe20000010000 */
[C---:B------:R-:W-:Y:S05]  /*13a70*/  HMMA.16816.F32 R12, R52.reuse, R28, R12 ;  /* 0x0000001c340c723c */ /* 0x040fea000000180c */
[----:B------:R-:W-:Y:S01]  /*13a80*/  MUFU.EX2 R192, R192 ;  /* 0x000000c000c07308 */ /* 0x000fe20000000800 */
[----:B------:R-:W-:Y:S01]  /*13a90*/  HMMA.16816.F32 R20, R52, R30, R20 ;  /* 0x0000001e3414723c */ /* 0x000fe20000001814 */
[----:B------:R-:W1:Y:S01]  /*13aa0*/  LDSM.16.MT88.4 R28, [R236+0xd000] ;  /* 0x00d00000ec1c783b */ /* 0x000e620000004200 */
[----:B----4-:R-:W-:-:S04]  /*13ab0*/  FADD.FTZ R152, R157, R152 ;  /* 0x000000989d987221 */ /* 0x010fc80000010000 */
[----:B---3--:R-:W-:Y:S01]  /*13ac0*/  HMMA.16816.F32 R36, R52, R40, R36 ;  /* 0x000000283424723c */ /* 0x008fe20000001824 */
[----:B------:R-:W3:Y:S01]  /*13ad0*/  MUFU.EX2 R181, R181 ;  /* 0x000000b500b57308 */ /* 0x000ee20000000800 */
[C---:B-----5:R-:W-:Y:S01]  /*13ae0*/  F2FP.F16.F32.PACK_AB R50, R159.reuse, R157 ;  /* 0x0000009d9f32723e */ /* 0x060fe200000000ff */
[----:B------:R-:W-:-:S03]  /*13af0*/  FADD.FTZ R159, R159, R152 ;  /* 0x000000989f9f7221 */ /* 0x000fc60000010000 */
[C---:B------:R-:W-:Y:S01]  /*13b00*/  HMMA.16816.F32 R16, R52.reuse, R42, R16 ;  /* 0x0000002a3410723c */ /* 0x040fe20000001810 */
[----:B------:R-:W4:Y:S02]  /*13b10*/  LDSM.16.MT88.4 R40, [R231+0xd000] ;  /* 0x00d00000e728783b */ /* 0x000f240000004200 */
[----:B------:R-:W-:Y:S03]  /*13b20*/  MUFU.EX2 R193, R193 ;  /* 0x000000c100c17308 */ /* 0x000fe60000000800 */
[C---:B------:R-:W-:Y:S05]  /*13b30*/  HMMA.16816.F32 R44, R52.reuse, R8, R44 ;  /* 0x00000008342c723c */ /* 0x040fea000000182c */
[----:B------:R-:W5:Y:S01]  /*13b40*/  MUFU.EX2 R179, R179 ;  /* 0x000000b300b37308 */ /* 0x000f620000000800 */
[----:B------:R-:W-:Y:S01]  /*13b50*/  HMMA.16816.F32 R132, R52, R10, R132 ;  /* 0x0000000a3484723c */ /* 0x000fe20000001884 */
[----:B------:R-:W4:Y:S01]  /*13b60*/  LDSM.16.MT88.4 R8, [R230+0xd000] ;  /* 0x00d00000e608783b */ /* 0x000f220000004200 */
[----:B---3--:R-:W-:-:S05]  /*13b70*/  F2FP.F16.F32.PACK_AB R49, R181, R192 ;  /* 0x000000c0b531723e */ /* 0x008fca00000000ff */
[----:B------:R-:W3:Y:S08]  /*13b80*/  MUFU.EX2 R158, R158 ;  /* 0x0000009e009e7308 */ /* 0x000ef00000000800 */
[----:B------:R-:W1:Y:S01]  /*13b90*/  MUFU.EX2 R164, R164 ;  /* 0x000000a400a47308 */ /* 0x000e620000000800 */
[----:B-----5:R-:W-:-:S07]  /*13ba0*/  F2FP.F16.F32.PACK_AB R51, R179, R193 ;  /* 0x000000c1b333723e */ /* 0x020fce00000000ff */
[----:B--2---:R-:W-:Y:S01]  /*13bb0*/  HMMA.16816.F32 R24, R48, R32, R24 ;  /* 0x000000203018723c */ /* 0x004fe20000001818 */
[----:B------:R-:W2:Y:S01]  /*13bc0*/  MUFU.EX2 R187, R187 ;  /* 0x000000bb00bb7308 */ /* 0x000ea20000000800 */
[----:B---3--:R-:W-:-:S04]  /*13bd0*/  FADD.FTZ R159, R158, R159 ;  /* 0x0000009f9e9f7221 */ /* 0x008fc80000010000 */
[C---:B------:R-:W-:Y:S01]  /*13be0*/  HMMA.16816.F32 R4, R48.reuse, R34, R4 ;  /* 0x000000223004723c */ /* 0x040fe20000001804 */
[----:B------:R-:W3:Y:S02]  /*13bf0*/  LDSM.16.MT88.4 R32, [R232+0xd800] ;  /* 0x00d80000e820783b */ /* 0x000ee40000004200 */
[----:B------:R-:W5:Y:S01]  /*13c00*/  MUFU.EX2 R188, R188 ;  /* 0x000000bc00bc7308 */ /* 0x000f620000000800 */
[C---:B-1----:R-:W-:Y:S01]  /*13c10*/  F2FP.F16.F32.PACK_AB R52, R164.reuse, R158 ;  /* 0x0000009ea434723e */ /* 0x042fe200000000ff */
[----:B------:R-:W-:Y:S01]  /*13c20*/  FADD.FTZ R159, R164, R159 ;  /* 0x0000009fa49f7221 */ /* 0x000fe20000010000 */
[C---:B------:R-:W-:Y:S05]  /*13c30*/  HMMA.16816.F32 R12, R48.reuse, R28, R12 ;  /* 0x0000001c300c723c */ /* 0x040fea000000180c */
[----:B------:R-:W-:Y:S01]  /*13c40*/  MUFU.EX2 R191, R191 ;  /* 0x000000bf00bf7308 */ /* 0x000fe20000000800 */
[----:B------:R-:W-:Y:S01]  /*13c50*/  HMMA.16816.F32 R20, R48, R30, R20 ;  /* 0x0000001e3014723c */ /* 0x000fe20000001814 */
[----:B------:R-:W1:Y:S01]  /*13c60*/  LDSM.16.MT88.4 R28, [R236+0xd800] ;  /* 0x00d80000ec1c783b */ /* 0x000e620000004200 */
[----:B--2---:R-:W-:-:S04]  /*13c70*/  FADD.FTZ R159, R187, R159 ;  /* 0x0000009fbb9f7221 */ /* 0x004fc80000010000 */
[----:B----4-:R-:W-:Y:S01]  /*13c80*/  HMMA.16816.F32 R36, R48, R40, R36 ;  /* 0x000000283024723c */ /* 0x010fe20000001824 */
[----:B------:R-:W2:Y:S01]  /*13c90*/  MUFU.EX2 R177, R177 ;  /* 0x000000b100b17308 */ /* 0x000ea20000000800 */
        /* <DEDUP_REMOVED lines=10> */
[----:B------:R-:W2:Y:S08]  /*13d40*/  MUFU.EX2 R189, R189 ;  /* 0x000000bd00bd7308 */ /* 0x000eb00000000800 */
[----:B------:R-:W1:Y:S01]  /*13d50*/  MUFU.EX2 R182, R182 ;  /* 0x000000b600b67308 */ /* 0x000e620000000800 */
[----:B-----5:R-:W-:-:S07]  /*13d60*/  F2FP.F16.F32.PACK_AB R55, R174, R190 ;  /* 0x000000beae37723e */ /* 0x020fce00000000ff */
[----:B---3--:R-:W-:Y:S01]  /*13d70*/  HMMA.16816.F32 R24, R52, R32, R24 ;  /* 0x000000203418723c */ /* 0x008fe20000001818 */
[----:B------:R-:W-:Y:S01]  /*13d80*/  MUFU.EX2 R194, R194 ;  /* 0x000000c200c27308 */ /* 0x000fe20000000800 */
[----:B--2---:R-:W-:-:S04]  /*13d90*/  FADD.FTZ R188, R189, R188 ;  /* 0x000000bcbdbc7221 */ /* 0x004fc80000010000 */
[C---:B------:R-:W-:Y:S01]  /*13da0*/  HMMA.16816.F32 R4, R52.reuse, R34, R4 ;  /* 0x000000223404723c */ /* 0x040fe20000001804 */
[----:B------:R-:W2:Y:S02]  /*13db0*/  LDSM.16.MT88.4 R32, [R232+0xe000] ;  /* 0x00e00000e820783b */ /* 0x000ea40000004200 */
[----:B------:R-:W3:Y:S01]  /*13dc0*/  MUFU.EX2 R178, R178 ;  /* 0x000000b200b27308 */ /* 0x000ee20000000800 */
[C---:B-1----:R-:W-:Y:S01]  /*13dd0*/  F2FP.F16.F32.PACK_AB R48, R182.reuse, R189 ;  /* 0x000000bdb630723e */ /* 0x042fe200000000ff */
[----:B------:R-:W-:Y:S01]  /*13de0*/  FADD.FTZ R188, R182, R188 ;  /* 0x000000bcb6bc7221 */ /* 0x000fe20000010000 */
[C---:B------:R-:W-:Y:S05]  /*13df0*/  HMMA.16816.F32 R12, R52.reuse, R28, R12 ;  /* 0x0000001c340c723c */ /* 0x040fea000000180c */
[----:B------:R-:W-:Y:S01]  /*13e00*/  MUFU.EX2 R184, R184 ;  /* 0x000000b800b87308 */ /* 0x000fe20000000800 */
[C---:B------:R-:W-:Y:S01]  /*13e10*/  HMMA.16816.F32 R20, R52.reuse, R30, R20 ;  /* 0x0000001e3414723c */ /* 0x040fe20000001814 */
[----:B------:R-:W1:Y:S05]  /*13e20*/  LDSM.16.MT88.4 R28, [R236+0xe000] ;  /* 0x00e00000ec1c783b */ /* 0x000e6a0000004200 */
        /* <DEDUP_REMOVED lines=12> */
[----:B----4-:R-:W-:-:S05]  /*13ef0*/  F2FP.F16.F32.PACK_AB R49, R172, R184 ;  /* 0x000000b8ac31723e */ /* 0x010fca00000000ff */
[----:B------:R-:W-:Y:S01]  /*13f00*/  MUFU.EX2 R186, R186 ;  /* 0x000000ba00ba7308 */ /* 0x000fe20000000800 */
[--C-:B------:R-:W-:Y:S01]  /*13f10*/  FFMA.FTZ R52, R98, UR4, -R116.reuse ;  /* 0x0000000462347c23 */ /* 0x100fe20008010874 */
[----:B------:R-:W-:-:S06]  /*13f20*/  FFMA.FTZ R98, R63, UR4, -R116 ;  /* 0x000000043f627c23 */ /* 0x000fcc0008010874 */
[----:B------:R-:W-:Y:S01]  /*13f30*/  MUFU.EX2 R176, R176 ;  /* 0x000000b000b07308 */ /* 0x000fe20000000800 */
[----:B-----5:R-:W-:-:S07]  /*13f40*/  F2FP.F16.F32.PACK_AB R51, R171, R183 ;  /* 0x000000b7ab33723e */ /* 0x020fce00000000ff */
[C---:B--2---:R-:W-:Y:S01]  /*13f50*/  HMMA.16816.F32 R24, R48.reuse, R32, R24 ;  /* 0x000000203018723c */ /* 0x044fe20000001818 */
[----:B------:R-:W-:Y:S05]  /*13f60*/  MUFU.EX2 R185, R185 ;  /* 0x000000b900b97308 */ /* 0x000fea0000000800 */
[C---:B------:R-:W-:Y:S01]  /*13f70*/  HMMA.16816.F32 R4, R48.reuse, R34, R4 ;  /* 0x000000223004723c */ /* 0x040fe20000001804 */
[----:B------:R-:W2:Y:S02]  /*13f80*/  LDSM.16.MT88.4 R32, [R232+0xe800] ;  /* 0x00e80000e820783b */ /* 0x000ea40000004200 */
[----:B------:R-:W4:Y:S03]  /*13f90*/  MUFU.EX2 R173, R173 ;  /* 0x000000ad00ad7308 */ /* 0x000f260000000800 */
[C---:B-1----:R-:W-:Y:S05]  /*13fa0*/  HMMA.16816.F32 R12, R48.reuse, R28, R12 ;  /* 0x0000001c300c723c */ /* 0x042fea000000180c */
[----:B------:R-:W-:Y:S01]  /*13fb0*/  MUFU.EX2 R169, R169 ;  /* 0x000000a900a97308 */ /* 0x000fe20000000800 */
[C---:B------:R-:W-:Y:S01]  /*13fc0*/  HMMA.16816.F32 R20, R48.reuse, R30, R20 ;  /* 0x0000001e3014723c */ /* 0x040fe20000001814 */
[----:B------:R-:W1:Y:S05]  /*13fd0*/  LDSM.16.MT88.4 R28, [R236+0xe800] ;  /* 0x00e80000ec1c783b */ /* 0x000e6a0000004200 */
[----:B---3--:R-:W-:Y:S01]  /*13fe0*/  HMMA.16816.F32 R36, R48, R40, R36 ;  /* 0x000000283024723c */ /* 0x008fe20000001824 */
[----:B------:R-:W3:Y:S01]  /*13ff0*/  MUFU.EX2 R165, R165 ;  /* 0x000000a500a57308 */ /* 0x000ee20000000800 */
[----:B----4-:R-:W-:-:S04]  /*14000*/  F2FP.F16.F32.PACK_AB R54, R173, R185 ;  /* 0x000000b9ad36723e */ /* 0x010fc800000000ff */
        /* <DEDUP_REMOVED lines=8> */
[----:B------:R3:W-:Y:S08]  /*14090*/  MUFU.EX2 R63, R52 ;  /* 0x00000034003f7308 */ /* 0x0007f00000000800 */
[----:B------:R-:W-:Y:S01]  /*140a0*/  MUFU.EX2 R180, R180 ;  /* 0x000000b400b47308 */ /* 0x000fe20000000800 */
[----:B-----5:R-:W-:-:S07]  /*140b0*/  F2FP.F16.F32.PACK_AB R55, R195, R168 ;  /* 0x000000a8c337723e */ /* 0x020fce00000000ff */
[----:B------:R-:W5:Y:S01]  /*140c0*/  MUFU.EX2 R170, R170 ;  /* 0x000000aa00aa7308 */ /* 0x000f620000000800 */
[----:B---3--:R-:W-:Y:S01]  /*140d0*/  F2FP.F16.F32.PACK_AB R52, R176, R186 ;  /* 0x000000bab034723e */ /* 0x008fe200000000ff */
[----:B------:R-:W-:-:S04]  /*140e0*/  FADD.FTZ R186, R186, R194 ;  /* 0x000000c2baba7221 */ /* 0x000fc80000010000 */
[----:B------:R-:W-:Y:S02]  /*140f0*/  FADD.FTZ R186, R176, R186 ;  /* 0x000000bab0ba7221 */ /* 0x000fe40000010000 */
[----:B--2---:R-:W-:Y:S01]  /*14100*/  HMMA.16816.F32 R24, R52, R32, R24 ;  /* 0x000000203418723c */ /* 0x004fe20000001818 */
[----:B------:R-:W-:Y:S01]  /*14110*/  MUFU.EX2 R175, R175 ;  /* 0x000000af00af7308 */ /* 0x000fe20000000800 */
[----:B------:R-:W-:-:S04]  /*14120*/  FADD.FTZ R185, R185, R186 ;  /* 0x000000bab9b97221 */ /* 0x000fc80000010000 */
        /* <DEDUP_REMOVED lines=19> */
[----:B------:R-:W-:Y:S01]  /*14260*/  HMMA.16816.F32 R44, R52, R8, R44 ;  /* 0x00000008342c723c */ /* 0x000fe2000000182c */
[----:B------:R-:W-:-:S04]  /*14270*/  FADD.FTZ R64, R63, R64 ;  /* 0x000000403f407221 */ /* 0x000fc80000010000 */
[----:B------:R-:W5:Y:S01]  /*14280*/  MUFU.EX2 R196, R196 ;  /* 0x000000c400c47308 */ /* 0x000f620000000800 */
[----:B------:R-:W-:Y:S01]  /*14290*/  HMMA.16816.F32 R132, R52, R10, R132 ;  /* 0x0000000a3484723c */ /* 0x000fe20000001884 */
[----:B------:R-:W-:Y:S01]  /*142a0*/  LDSM.16.MT88.4 R52, [R232+0xf800] ;  /* 0x00f80000e834783b */ /* 0x000fe20000004200 */
[----:B----4-:R-:W-:-:S03]  /*142b0*/  F2FP.F16.F32.PACK_AB R49, R60, R91 ;  /* 0x0000005b3c31723e */ /* 0x010fc600000000ff */
[----:B------:R-:W4:Y:S02]  /*142c0*/  LDSM.16.MT88.4 R8, [R230+0xf000] ;  /* 0x00f00000e608783b */ /* 0x000f240000004200 */
[----:B------:R-:W1:Y:S08]  /*142d0*/  MUFU.EX2 R98, R98 ;  /* 0x0000006200627308 */ /* 0x000e700000000800 */
[----:B------:R-:W3:Y:S01]  /*142e0*/  MUFU.EX2 R97, R97 ;  /* 0x0000006100617308 */ /* 0x000ee20000000800 */
[----:B-----5:R-:W-:-:S07]  /*142f0*/  F2FP.F16.F32.PACK_AB R51, R196, R90 ;  /* 0x0000005ac433723e */ /* 0x020fce00000000ff */
[----:B------:R-:W5:Y:S01]  /*14300*/  MUFU.EX2 R62, R62 ;  /* 0x0000003e003e7308 */ /* 0x000f620000000800 */
[----:B--2---:R-:W-:Y:S01]  /*14310*/  HMMA.16816.F32 R4, R48, R34, R4 ;  /* 0x000000223004723c */ /* 0x004fe20000001804 */
[C---:B-1----:R-:W-:Y:S01]  /*14320*/  F2FP.F16.F32.PACK_AB R56, R98.reuse, R63 ;  /* 0x0000003f6238723e */ /* 0x042fe200000000ff */
[----:B------:R-:W-:-:S04]  /*14330*/  FADD.FTZ R98, R98, R64 ;  /* 0x0000004062627221 */ /* 0x000fc80000010000 */
[----:B------:R-:W-:Y:S01]  /*14340*/  HMMA.16816.F32 R12, R48, R28, R12 ;  /* 0x0000001c300c723c */ /* 0x000fe2000000180c */
[----:B------:R-:W-:Y:S01]  /*14350*/  MUFU.EX2 R89, R89 ;  /* 0x0000005900597308 */ /* 0x000fe20000000800 */
[----:B---3--:R-:W-:-:S04]  /*14360*/  FADD.FTZ R98, R97, R98 ;  /* 0x0000006261627221 */ /* 0x008fc80000010000 */
[C---:B------:R-:W-:Y:S01]  /*14370*/  HMMA.16816.F32 R20, R48.reuse, R30, R20 ;  /* 0x0000001e3014723c */ /* 0x040fe20000001814 */
[----:B------:R-:W1:Y:S02]  /*14380*/  LDSM.16.MT88.4 R28, [R236+0xf800] ;  /* 0x00f80000ec1c783b */ /* 0x000e640000004200 */
[----:B------:R-:W2:Y:S01]  /*14390*/  MUFU.EX2 R197, R197 ;  /* 0x000000c500c57308 */ /* 0x000ea20000000800 */
[C---:B-----5:R-:W-:Y:S01]  /*143a0*/  F2FP.F16.F32.PACK_AB R58, R62.reuse, R97 ;  /* 0x000000613e3a723e */ /* 0x060fe200000000ff */
[----:B------:R-:W-:Y:S01]  /*143b0*/  FADD.FTZ R62, R62, R98 ;  /* 0x000000623e3e7221 */ /* 0x000fe20000010000 */
[C---:B------:R-:W-:Y:S01]  /*143c0*/  HMMA.16816.F32 R24, R48.reuse, R32, R24 ;  /* 0x000000203018723c */ /* 0x040fe20000001818 */
[----:B------:R-:W3:Y:S04]  /*143d0*/  LDSM.16.MT88.4 R32, [R231+0xf800] ;  /* 0x00f80000e720783b */ /* 0x000ee80000004200 */
[----:B------:R-:W-:Y:S01]  /*143e0*/  MUFU.EX2 R88, R88 ;  /* 0x0000005800587308 */ /* 0x000fe20000000800 */
[C---:B------:R-:W-:Y:S06]  /*143f0*/  HMMA.16816.F32 R36, R48.reuse, R40, R36 ;  /* 0x000000283024723c */ /* 0x040fec0000001824 */
[C---:B------:R-:W-:Y:S01]  /*14400*/  HMMA.16816.F32 R16, R48.reuse, R42, R16 ;  /* 0x0000002a3010723c */ /* 0x040fe20000001810 */
[----:B------:R-:W5:Y:S01]  /*14410*/  MUFU.EX2 R198, R198 ;  /* 0x000000c600c67308 */ /* 0x000f620000000800 */
[----:B--2---:R-:W-:Y:S01]  /*14420*/  F2FP.F16.F32.PACK_AB R57, R197, R89 ;  /* 0x00000059c539723e */ /* 0x004fe200000000ff */
[----:B------:R-:W2:Y:S03]  /*14430*/  LDSM.16.MT88.4 R40, [R230+0xf800] ;  /* 0x00f80000e628783b */ /* 0x000ea60000004200 */
[C---:B----4-:R-:W-:Y:S03]  /*14440*/  HMMA.16816.F32 R44, R48.reuse, R8, R44 ;  /* 0x00000008302c723c */ /* 0x050fe6000000182c */
[----:B------:R-:W4:Y:S03]  /*14450*/  MUFU.EX2 R96, R96 ;  /* 0x0000006000607308 */ /* 0x000f260000000800 */
[----:B------:R-:W-:Y:S01]  /*14460*/  HMMA.16816.F32 R132, R48, R10, R132 ;  /* 0x0000000a3084723c */ /* 0x000fe20000001884 */
[----:B------:R-:W-:Y:S04]  /*14470*/  LDSM.16.MT88.4 R8, [R236+0x10000] ;  /* 0x01000000ec08783b */ /* 0x000fe80000004200 */
[----:B------:R-:W3:Y:S01]  /*14480*/  MUFU.EX2 R61, R61 ;  /* 0x0000003d003d7308 */ /* 0x000ee20000000800 */
[----:B-----5:R-:W-:-:S07]  /*14490*/  F2FP.F16.F32.PACK_AB R59, R198, R88 ;  /* 0x00000058c63b723e */ /* 0x020fce00000000ff */
[----:B------:R-:W-:Y:S01]  /*144a0*/  HMMA.16816.F32 R4, R56, R54, R4 ;  /* 0x000000363804723c */ /* 0x000fe20000001804 */
[----:B------:R-:W-:Y:S01]  /*144b0*/  MUFU.EX2 R95, R95 ;  /* 0x0000005f005f7308 */ /* 0x000fe20000000800 */
[----:B----4-:R-:W-:-:S04]  /*144c0*/  FADD.FTZ R62, R96, R62 ;  /* 0x0000003e603e7221 */ /* 0x010fc80000010000 */
[C---:B-1----:R-:W-:Y:S01]  /*144d0*/  HMMA.16816.F32 R12, R56.reuse, R28, R12 ;  /* 0x0000001c380c723c */ /* 0x042fe2000000180c */
[----:B------:R-:W-:Y:S01]  /*144e0*/  FFMA.FTZ R55, R249, R120, R105 ;  /* 0x00000078f9377223 */ /* 0x000fe20000010069 */
[--C-:B------:R-:W-:Y:S01]  /*144f0*/  FFMA.FTZ R54, R94, UR4, -R116.reuse ;  /* 0x000000045e367c23 */ /* 0x100fe20008010874 */
[----:B------:R-:W1:Y:S01]  /*14500*/  MUFU.EX2 R78, R78 ;  /* 0x0000004e004e7308 */ /* 0x000e620000000800 */
[----:B---3--:R-:W-:Y:S01]  /*14510*/  F2FP.F16.F32.PACK_AB R48, R61, R96 ;  /* 0x000000603d30723e */ /* 0x008fe200000000ff */
[----:B------:R-:W-:Y:S01]  /*14520*/  FADD.FTZ R55, R70, R55 ;  /* 0x0000003746377221 */ /* 0x000fe20000010000 */
[C---:B------:R-:W-:Y:S01]  /*14530*/  HMMA.16816.F32 R20, R56.reuse, R30, R20 ;  /* 0x0000001e3814723c */ /* 0x040fe20000001814 */
[----:B------:R-:W3:Y:S01]  /*14540*/  LDSM.16.MT88.4 R28, [R232+0x10000] ;  /* 0x01000000e81c783b */ /* 0x000ee20000004200 */
[--C-:B------:R-:W-:Y:S01]  /*14550*/  FFMA.FTZ R70, R74, UR4, -R116.reuse ;  /* 0x000000044a467c23 */ /* 0x100fe20008010874 */
[----:B------:R-:W-:Y:S01]  /*14560*/  FADD.FTZ R55, R3, R55 ;  /* 0x0000003703377221 */ /* 0x000fe20000010000 */
[----:B------:R-:W-:Y:S01]  /*14570*/  FFMA.FTZ R3, R77, UR4, -R116 ;  /* 0x000000044d037c23 */ /* 0x000fe20008010874 */
[----:B------:R-:W-:Y:S01]  /*14580*/  MUFU.EX2 R87, R87 ;  /* 0x0000005700577308 */ /* 0x000fe20000000800 */
[C---:B------:R-:W-:Y:S01]  /*14590*/  HMMA.16816.F32 R24, R56.reuse, R52, R24 ;  /* 0x000000343818723c */ /* 0x040fe20000001818 */
[----:B------:R-:W-:Y:S01]  /*145a0*/  FADD.FTZ R55, R2, R55 ;  /* 0x0000003702377221 */ /* 0x000fe20000010000 */
[----:B------:R-:W-:Y:S01]  /*145b0*/  FFMA.FTZ R74, R99, UR4, -R106 ;  /* 0x00000004634a7c23 */ /* 0x000fe2000801086a */
[----:B------:R-:W-:Y:S01]  /*145c0*/  FFMA.FTZ R77, R80, UR4, -R116 ;  /* 0x00000004504d7c23 */ /* 0x000fe20008010874 */
[--C-:B------:R-:W-:Y:S01]  /*145d0*/  FFMA.FTZ R249, R71, UR4, -R106.reuse ;  /* 0x0000000447f97c23 */ /* 0x100fe2000801086a */
[----:B------:R-:W-:Y:S01]  /*145e0*/  FADD.FTZ R126, R126, R55 ;  /* 0x000000377e7e7221 */ /* 0x000fe20000010000 */
[C---:B------:R-:W-:Y:S01]  /*145f0*/  HMMA.16816.F32 R36, R56.reuse, R32, R36 ;  /* 0x000000203824723c */ /* 0x040fe20000001824 */
[--C-:B------:R-:W-:Y:S01]  /*14600*/  FFMA.FTZ R52, R86, UR4, -R106.reuse ;  /* 0x0000000456347c23 */ /* 0x100fe2000801086a */
[----:B------:R-:W-:Y:S01]  /*14610*/  FFMA.FTZ R53, R72, UR4, -R106 ;  /* 0x0000000448357c23 */ /* 0x000fe2000801086a */
[----:B------:R-:W-:Y:S01]  /*14620*/  FADD.FTZ R126, R127, R126 ;  /* 0x0000007e7f7e7221 */ /* 0x000fe20000010000 */
[----:B------:R-:W4:Y:S01]  /*14630*/  MUFU.EX2 R73, R73 ;  /* 0x0000004900497308 */ /* 0x000f220000000800 */
[----:B-1----:R-:W-:Y:S01]  /*14640*/  F2FP.F16.F32.PACK_AB R50, R78, R95 ;  /* 0x0000005f4e32723e */ /* 0x002fe200000000ff */
[C---:B------:R-:W-:Y:S01]  /*14650*/  HMMA.16816.F32 R16, R56.reuse, R34, R16 ;  /* 0x000000223810723c */ /* 0x040fe20000001810 */
[----:B------:R-:W-:Y:S01]  /*14660*/  FADD.FTZ R126, R128, R126 ;  /* 0x0000007e807e7221 */ /* 0x000fe20000010000 */
[----:B------:R-:W1:Y:S01]  /*14670*/  LDSM.16.MT88.4 R32, [R231+0x10000] ;  /* 0x01000000e720783b */ /* 0x000e620000004200 */
[----:B------:R-:W-:Y:S01]  /*14680*/  FFMA.FTZ R55, R76, UR4, -R116 ;  /* 0x000000044c377c23 */ /* 0x000fe20008010874 */
[----:B------:R-:W-:Y:S01]  /*14690*/  FFMA.FTZ R72, R83, UR4, -R106 ;  /* 0x0000000453487c23 */ /* 0x000fe2000801086a */
[----:B------:R-:W-:Y:S01]  /*146a0*/  FADD.FTZ R126, R129, R126 ;  /* 0x0000007e817e7221 */ /* 0x000fe20000010000 */
[----:B------:R-:W-:Y:S01]  /*146b0*/  MUFU.EX2 R52, R52 ;  /* 0x0000003400347308 */ /* 0x000fe20000000800 */
[----:B--2---:R-:W-:Y:S01]  /*146c0*/  HMMA.16816.F32 R44, R56, R40, R44 ;  /* 0x00000028382c723c */ /* 0x004fe2000000182c */
[----:B------:R-:W-:Y:S01]  /*146d0*/  FFMA.FTZ R76, R104, UR4, -R116 ;  /* 0x00000004684c7c23 */ /* 0x000fe20008010874 */
[----:B------:R-:W-:Y:S01]  /*146e0*/  FADD.FTZ R138, R138, R126 ;  /* 0x0000007e8a8a7221 */ /* 0x000fe20000010000 */
[----:B------:R-:W-:-:S03]  /*146f0*/  FADD.FTZ R61, R61, R62 ;  /* 0x0000003e3d3d7221 */ /* 0x000fc60000010000 */
[----:B------:R-:W-:Y:S01]  /*14700*/  FADD.FTZ R138, R139, R138 ;  /* 0x0000008a8b8a7221 */ /* 0x000fe20000010000 */
[----:B------:R-:W2:Y:S01]  /*14710*/  MUFU.EX2 R53, R53 ;  /* 0x0000003500357308 */ /* 0x000ea20000000800 */
[----:B------:R-:W-:Y:S01]  /*14720*/  HMMA.16816.F32 R132, R56, R42, R132 ;  /* 0x0000002a3884723c */ /* 0x000fe20000001884 */
[----:B----4-:R-:W-:Y:S01]  /*14730*/  F2FP.F16.F32.PACK_AB R49, R73, R87 ;  /* 0x000000574931723e */ /* 0x010fe200000000ff */
[----:B------:R-:W-:Y:S01]  /*14740*/  FADD.FTZ R138, R140, R138 ;  /* 0x0000008a8c8a7221 */ /* 0x000fe20000010000 */
[----:B------:R-:W4:Y:S01]  /*14750*/  LDSM.16.MT88.4 R40, [R230+0x10000] ;  /* 0x01000000e628783b */ /* 0x000f220000004200 */
[----:B------:R-:W-:Y:S02]  /*14760*/  FADD.FTZ R61, R95, R61 ;  /* 0x0000003d5f3d7221 */ /* 0x000fe40000010000 */
[----:B------:R-:W-:Y:S01]  /*14770*/  FADD.FTZ R141, R141, R138 ;  /* 0x0000008a8d8d7221 */ /* 0x000fe20000010000 */
[--C-:B------:R-:W-:Y:S01]  /*14780*/  FFMA.FTZ R56, R85, UR4, -R106.reuse ;  /* 0x0000000455387c23 */ /* 0x100fe2000801086a */
[--C-:B------:R-:W-:Y:S01]  /*14790*/  FFMA.FTZ R57, R67, UR4, -R106.reuse ;  /* 0x0000000443397c23 */ /* 0x100fe2000801086a */
[----:B------:R-:W-:Y:S01]  /*147a0*/  FFMA.FTZ R58, R66, UR4, -R106 ;  /* 0x00000004423a7c23 */ /* 0x000fe2000801086a */
[----:B------:R-:W-:Y:S01]  /*147b0*/  FADD.FTZ R141, R145, R141 ;  /* 0x0000008d918d7221 */ /* 0x000fe20000010000 */
[----:B------:R-:W5:Y:S01]  /*147c0*/  MUFU.EX2 R54, R54 ;  /* 0x0000003600367308 */ /* 0x000f620000000800 */
[--C-:B------:R-:W-:Y:S01]  /*147d0*/  FFMA.FTZ R66, R75, UR4, -R116.reuse ;  /* 0x000000044b427c23 */ /* 0x100fe20008010874 */
[--C-:B------:R-:W-:Y:S01]  /*147e0*/  FFMA.FTZ R59, R92, UR4, -R116.reuse ;  /* 0x000000045c3b7c23 */ /* 0x100fe20008010874 */
[----:B------:R-:W-:Y:S01]  /*147f0*/  FADD.FTZ R146, R146, R141 ;  /* 0x0000008d92927221 */ /* 0x000fe20000010000 */
[----:B------:R-:W-:Y:S01]  /*14800*/  FFMA.FTZ R67, R100, UR4, -R116 ;  /* 0x0000000464437c23 */ /* 0x000fe20008010874 */
[----:B--2---:R-:W-:Y:S01]  /*14810*/  F2FP.F16.F32.PACK_AB R51, R53, R52 ;  /* 0x000000343533723e */ /* 0x004fe200000000ff */
[----:B------:R-:W-:Y:S01]  /*14820*/  FFMA.FTZ R75, R79, UR4, -R106 ;  /* 0x000000044f4b7c23 */ /* 0x000fe2000801086a */
[----:B------:R-:W-:Y:S01]  /*14830*/  FADD.FTZ R146, R147, R146 ;  /* 0x0000009293927221 */ /* 0x000fe20000010000 */
[----:B------:R-:W2:Y:S01]  /*14840*/  MUFU.EX2 R3, R3 ;  /* 0x0000000300037308 */ /* 0x000ea20000000800 */
[----:B------:R-:W-:Y:S01]  /*14850*/  FFMA.FTZ R79, R103, UR4, -R116 ;  /* 0x00000004674f7c23 */ /* 0x000fe20008010874 */
[----:B------:R-:W-:Y:S01]  /*14860*/  LDSM.16.MT88.4 R140, [R231+0x11800] ;  /* 0x01180000e78c783b */ /* 0x000fe20000004200 */
[----:B------:R-:W-:Y:S01]  /*14870*/  FADD.FTZ R148, R148, R146 ;  /* 0x0000009294947221 */ /* 0x000fe20000010000 */
[----:B---3--:R-:W-:Y:S01]  /*14880*/  HMMA.16816.F32 R24, R48, R28, R24 ;  /* 0x0000001c3018723c */ /* 0x008fe20000001818 */
[----:B------:R-:W-:-:S02]  /*14890*/  FADD.FTZ R78, R78, R61 ;  /* 0x0000003d4e4e7221 */ /* 0x000fc40000010000 */
[----:B------:R-:W-:Y:S01]  /*148a0*/  FADD.FTZ R148, R153, R148 ;  /* 0x0000009499947221 */ /* 0x000fe20000010000 */
[----:B------:R-:W-:Y:S01]  /*148b0*/  MUFU.EX2 R2, R93 ;  /* 0x0000005d00027308 */ /* 0x000fe20000000800 */
[----:B-----5:R-:W-:Y:S01]  /*148c0*/  FADD.FTZ R78, R54, R78 ;  /* 0x0000004e364e7221 */ /* 0x020fe20000010000 */
[C---:B------:R-:W-:Y:S01]  /*148d0*/  HMMA.16816.F32 R4, R48.reuse, R30, R4 ;  /* 0x0000001e3004723c */ /* 0x040fe20000001804 */
[----:B------:R-:W-:Y:S01]  /*148e0*/  FADD.FTZ R154, R154, R148 ;  /* 0x000000949a9a7221 */ /* 0x000fe20000010000 */
[----:B------:R-:W3:Y:S03]  /*148f0*/  LDSM.16.MT88.4 R28, [R232+0x10800] ;  /* 0x01080000e81c783b */ /* 0x000ee60000004200 */
[----:B------:R-:W-:Y:S01]  /*14900*/  FADD.FTZ R154, R155, R154 ;  /* 0x0000009a9b9a7221 */ /* 0x000fe20000010000 */
[----:B------:R-:W-:Y:S01]  /*14910*/  HMMA.16816.F32 R12, R48, R8, R12 ;  /* 0x00000008300c723c */ /* 0x000fe2000000180c */
[----:B------:R-:W-:Y:S01]  /*14920*/  MUFU.EX2 R55, R55 ;  /* 0x0000003700377308 */ /* 0x000fe20000000800 */
[----:B------:R-:W-:Y:S01]  /*14930*/  LDSM.16.MT88.4 R148, [R232+0x11800] ;  /* 0x01180000e894783b */ /* 0x000fe20000004200 */
[----:B------:R-:W-:-:S03]  /*14940*/  FADD.FTZ R156, R156, R154 ;  /* 0x0000009a9c9c7221 */ /* 0x000fc60000010000 */
[C---:B------:R-:W-:Y:S01]  /*14950*/  HMMA.16816.F32 R20, R48.reuse, R10, R20 ;  /* 0x0000000a3014723c */ /* 0x040fe20000001814 */
[----:B------:R-:W-:Y:S01]  /*14960*/  FADD.FTZ R156, R160, R156 ;  /* 0x0000009ca09c7221 */ /* 0x000fe20000010000 */
[----:B------:R-:W5:Y:S01]  /*14970*/  LDSM.16.MT88.4 R8, [R236+0x10800] ;  /* 0x01080000ec08783b */ /* 0x000f620000004200 */
[----:B------:R-:W-:Y:S02]  /*14980*/  MUFU.EX2 R56, R56 ;  /* 0x0000003800387308 */ /* 0x000fe40000000800 */
[----:B------:R-:W-:Y:S01]  /*14990*/  FADD.FTZ R161, R161, R156 ;  /* 0x0000009ca1a17221 */ /* 0x000fe20000010000 */
[C---:B-1----:R-:W-:Y:S01]  /*149a0*/  HMMA.16816.F32 R36, R48.reuse, R32, R36 ;  /* 0x000000203024723c */ /* 0x042fe20000001824 */
[----:B------:R-:W-:Y:S02]  /*149b0*/  LDSM.16.MT88.4 R156, [R236+0x11800] ;  /* 0x01180000ec9c783b */ /* 0x000fe40000004200 */
[----:B------:R-:W-:Y:S02]  /*149c0*/  FADD.FTZ R162, R162, R161 ;  /* 0x000000a1a2a27221 */ /* 0x000fe40000010000 */
[----:B------:R-:W1:Y:S01]  /*149d0*/  MUFU.EX2 R57, R57 ;  /* 0x0000003900397308 */ /* 0x000e620000000800 */
[C---:B------:R-:W-:Y:S01]  /*149e0*/  HMMA.16816.F32 R16, R48.reuse, R34, R16 ;  /* 0x000000223010723c */ /* 0x040fe20000001810 */
[----:B------:R-:W-:Y:S01]  /*149f0*/  FADD.FTZ R162, R163, R162 ;  /* 0x000000a2a3a27221 */ /* 0x000fe20000010000 */
[----:B------:R-:W5:Y:S03]  /*14a00*/  LDSM.16.MT88.4 R32, [R231+0x10800] ;  /* 0x01080000e720783b */ /* 0x000f660000004200 */
[----:B------:R-:W-:Y:S01]  /*14a10*/  FADD.FTZ R192, R192, R162 ;  /* 0x000000a2c0c07221 */ /* 0x000fe20000010000 */
[----:B----4-:R-:W-:Y:S01]  /*14a20*/  HMMA.16816.F32 R44, R48, R40, R44 ;  /* 0x00000028302c723c */ /* 0x010fe2000000182c */
[----:B------:R-:W-:Y:S02]  /*14a30*/  MUFU.EX2 R0, R84 ;  /* 0x0000005400007308 */ /* 0x000fe40000000800 */
[----:B------:R-:W-:-:S03]  /*14a40*/  FADD.FTZ R192, R181, R192 ;  /* 0x000000c0b5c07221 */ /* 0x000fc60000010000 */
[----:B------:R-:W-:Y:S01]  /*14a50*/  HMMA.16816.F32 R132, R48, R42, R132 ;  /* 0x0000002a3084723c */ /* 0x000fe20000001884 */
[----:B------:R-:W-:Y:S01]  /*14a60*/  FADD.FTZ R193, R193, R192 ;  /* 0x000000c0c1c17221 */ /* 0x000fe20000010000 */
[----:B--2---:R-:W-:Y:S01]  /*14a70*/  F2FP.F16.F32.PACK_AB R40, R3, R54 ;  /* 0x000000360328723e */ /* 0x004fe200000000ff */
[----:B------:R-:W2:Y:S01]  /*14a80*/  MUFU.EX2 R58, R58 ;  /* 0x0000003a003a7308 */ /* 0x000ea20000000800 */
[----:B-1----:R-:W-:Y:S01]  /*14a90*/  F2FP.F16.F32.PACK_AB R41, R57, R56 ;  /* 0x000000383929723e */ /* 0x002fe200000000ff */
[----:B------:R-:W-:Y:S01]  /*14aa0*/  FADD.FTZ R193, R179, R193 ;  /* 0x000000c1b3c17221 */ /* 0x000fe20000010000 */
[----:B------:R-:W1:Y:S01]  /*14ab0*/  LDSM.16.MT88.4 R48, [R230+0x10800] ;  /* 0x01080000e630783b */ /* 0x000e620000004200 */
[----:B------:R-:W-:Y:S01]  /*14ac0*/  F2FP.F16.F32.PACK_AB R42, R55, R2 ;  /* 0x00000002372a723e */ /* 0x000fe200000000ff */
[----:B------:R-:W-:Y:S01]  /*14ad0*/  FADD.FTZ R3, R3, R78 ;  /* 0x0000004e03037221 */ /* 0x000fe20000010000 */
[----:B------:R-:W-:Y:S02]  /*14ae0*/  FADD.FTZ R191, R191, R193 ;  /* 0x000000c1bfbf7221 */ /* 0x000fe40000010000 */
[----:B------:R-:W4:Y:S01]  /*14af0*/  MUFU.EX2 R59, R59 ;  /* 0x0000003b003b7308 */ /* 0x000f220000000800 */
[----:B------:R-:W-:Y:S01]  /*14b00*/  FADD.FTZ R3, R2, R3 ;  /* 0x0000000302037221 */ /* 0x000fe20000010000 */
[----:B------:R-:W-:Y:S01]  /*14b10*/  FADD.FTZ R191, R177, R191 ;  /* 0x000000bfb1bf7221 */ /* 0x000fe20000010000 */
[----:B------:R-:W-:-:S02]  /*14b20*/  MOV R2, R118 ;  /* 0x0000007600027202 */ /* 0x000fc40000000f00 */
[----:B------:R-:W-:Y:S01]  /*14b30*/  FADD.FTZ R55, R55, R3 ;  /* 0x0000000337377221 */ /* 0x000fe20000010000 */
[----:B------:R-:W-:Y:S02]  /*14b40*/  FADD.FTZ R190, R190, R191 ;  /* 0x000000bfbebe7221 */ /* 0x000fe40000010000 */
[----:B------:R-:W1:Y:S01]  /*14b50*/  MUFU.EX2 R66, R66 ;  /* 0x0000004200427308 */ /* 0x000e620000000800 */
[----:B--2---:R-:W-:Y:S01]  /*14b60*/  F2FP.F16.F32.PACK_AB R43, R58, R0 ;  /* 0x000000003a2b723e */ /* 0x004fe200000000ff */
[----:B------:R-:W-:-:S04]  /*14b70*/  FADD.FTZ R174, R174, R190 ;  /* 0x000000beaeae7221 */ /* 0x000fc80000010000 */
[----:B------:R-:W-:Y:S02]  /*14b80*/  FADD.FTZ R174, R184, R174 ;  /* 0x000000aeb8ae7221 */ /* 0x000fe40000010000 */
[----:B---3--:R-:W-:Y:S01]  /*14b90*/  HMMA.16816.F32 R24, R40, R28, R24 ;  /* 0x0000001c2818723c */ /* 0x008fe20000001818 */
[----:B------:R-:W-:Y:S01]  /*14ba0*/  MUFU.EX2 R67, R67 ;  /* 0x0000004300437308 */ /* 0x000fe20000000800 */
[----:B------:R-:W-:Y:S01]  /*14bb0*/  FADD.FTZ R172, R172, R174 ;  /* 0x000000aeacac7221 */ /* 0x000fe20000010000 */
[----:B----4-:R-:W-:-:S03]  /*14bc0*/  FADD.FTZ R55, R59, R55 ;  /* 0x000000373b377221 */ /* 0x010fc60000010000 */
[C---:B------:R-:W-:Y:S01]  /*14bd0*/  HMMA.16816.F32 R4, R40.reuse, R30, R4 ;  /* 0x0000001e2804723c */ /* 0x040fe20000001804 */
[----:B------:R-:W2:Y:S01]  /*14be0*/  LDSM.16.MT88.4 R28, [R232+0x11000] ;  /* 0x01100000e81c783b */ /* 0x000ea20000004200 */
[----:B------:R-:W-:Y:S01]  /*14bf0*/  FADD.FTZ R172, R183, R172 ;  /* 0x000000acb7ac7221 */ /* 0x000fe20000010000 */
[----:B------:R-:W-:Y:S03]  /*14c00*/  MUFU.EX2 R70, R70 ;  /* 0x0000004600467308 */ /* 0x000fe60000000800 */
[----:B-----5:R-:W-:Y:S01]  /*14c10*/  HMMA.16816.F32 R12, R40, R8, R12 ;  /* 0x00000008280c723c */ /* 0x020fe2000000180c */
[----:B------:R-:W-:-:S04]  /*14c20*/  FADD.FTZ R171, R171, R172 ;  /* 0x000000acabab7221 */ /* 0x000fc80000010000 */
[----:B------:R-:W-:Y:S01]  /*14c30*/  MUFU.EX2 R72, R72 ;  /* 0x0000004800487308 */ /* 0x000fe20000000800 */
[----:B------:R-:W-:Y:S01]  /*14c40*/  HMMA.16816.F32 R20, R40, R10, R20 ;  /* 0x0000000a2814723c */ /* 0x000fe20000001814 */
[----:B------:R-:W3:Y:S01]  /*14c50*/  LDSM.16.MT88.4 R8, [R236+0x11000] ;  /* 0x01100000ec08783b */ /* 0x000ee20000004200 */
[----:B------:R-:W-:-:S04]  /*14c60*/  FADD.FTZ R171, R169, R171 ;  /* 0x000000aba9ab7221 */ /* 0x000fc80000010000 */
[----:B------:R-:W-:Y:S01]  /*14c70*/  FADD.FTZ R165, R165, R171 ;  /* 0x000000aba5a57221 */ /* 0x000fe20000010000 */
[----:B------:R-:W4:Y:S01]  /*14c80*/  MUFU.EX2 R65, R65 ;  /* 0x0000004100417308 */ /* 0x000f220000000800 */
[----:B------:R-:W-:Y:S02]  /*14c90*/  HMMA.16816.F32 R36, R40, R32, R36 ;  /* 0x000000202824723c */ /* 0x000fe40000001824 */
[----:B------:R-:W-:-:S04]  /*14ca0*/  FADD.FTZ R165, R168, R165 ;  /* 0x000000a5a8a57221 */ /* 0x000fc80000010000 */
[C---:B------:R-:W-:Y:S01]  /*14cb0*/  HMMA.16816.F32 R16, R40.reuse, R34, R16 ;  /* 0x000000222810723c */ /* 0x040fe20000001810 */
[----:B------:R-:W-:Y:S01]  /*14cc0*/  MUFU.EX2 R74, R74 ;  /* 0x0000004a004a7308 */ /* 0x000fe20000000800 */
[----:B------:R-:W-:Y:S01]  /*14cd0*/  FADD.FTZ R195, R195, R165 ;  /* 0x000000a5c3c37221 */ /* 0x000fe20000010000 */
[----:B------:R-:W5:Y:S03]  /*14ce0*/  LDSM.16.MT88.4 R32, [R231+0x11000] ;  /* 0x01100000e720783b */ /* 0x000f660000004200 */
[C---:B-1----:R-:W-:Y:S01]  /*14cf0*/  HMMA.16816.F32 R44, R40.reuse, R48, R44 ;  /* 0x00000030282c723c */ /* 0x042fe2000000182c */
[----:B------:R-:W-:Y:S02]  /*14d00*/  FADD.FTZ R195, R91, R195 ;  /* 0x000000c35bc37221 */ /* 0x000fe40000010000 */
[----:B------:R-:W1:Y:S02]  /*14d10*/  MUFU.EX2 R75, R75 ;  /* 0x0000004b004b7308 */ /* 0x000e640000000800 */
[----:B------:R-:W-:Y:S01]  /*14d20*/  FADD.FTZ R195, R60, R195 ;  /* 0x000000c33cc37221 */ /* 0x000fe20000010000 */
[----:B------:R-:W-:Y:S01]  /*14d30*/  HMMA.16816.F32 R132, R40, R50, R132 ;  /* 0x000000322884723c */ /* 0x000fe20000001884 */
[----:B------:R-:W5:Y:S02]  /*14d40*/  LDSM.16.MT88.4 R48, [R230+0x11000] ;  /* 0x01100000e630783b */ /* 0x000f640000004200 */
[----:B------:R-:W-:-:S02]  /*14d50*/  FADD.FTZ R90, R90, R195 ;  /* 0x000000c35a5a7221 */ /* 0x000fc40000010000 */
[----:B------:R-:W3:Y:S02]  /*14d60*/  MUFU.EX2 R76, R76 ;  /* 0x0000004c004c7308 */ /* 0x000ee40000000800 */
[----:B------:R-:W-:Y:S01]  /*14d70*/  F2FP.F16.F32.PACK_AB R40, R66, R59 ;  /* 0x0000003b4228723e */ /* 0x000fe200000000ff */
[----:B------:R-:W-:Y:S01]  /*14d80*/  FADD.FTZ R90, R196, R90 ;  /* 0x0000005ac45a7221 */ /* 0x000fe20000010000 */
[----:B----4-:R-:W-:Y:S01]  /*14d90*/  F2FP.F16.F32.PACK_AB R41, R65, R72 ;  /* 0x000000484129723e */ /* 0x010fe200000000ff */
[----:B------:R-:W-:Y:S01]  /*14da0*/  FADD.FTZ R66, R66, R55 ;  /* 0x0000003742427221 */ /* 0x000fe20000010000 */
[----:B------:R-:W-:Y:S01]  /*14db0*/  F2FP.F16.F32.PACK_AB R42, R70, R67 ;  /* 0x00000043462a723e */ /* 0x000fe200000000ff */
[----:B------:R-:W-:Y:S01]  /*14dc0*/  FADD.FTZ R90, R89, R90 ;  /* 0x0000005a595a7221 */ /* 0x000fe20000010000 */
[----:B------:R-:W4:Y:S01]  /*14dd0*/  MUFU.EX2 R77, R77 ;  /* 0x0000004d004d7308 */ /* 0x000f220000000800 */
[----:B-1----:R-:W-:Y:S01]  /*14de0*/  F2FP.F16.F32.PACK_AB R43, R75, R74 ;  /* 0x0000004a4b2b723e */ /* 0x002fe200000000ff */
[----:B------:R-:W-:Y:S01]  /*14df0*/  FADD.FTZ R66, R67, R66 ;  /* 0x0000004243427221 */ /* 0x000fe20000010000 */
[----:B------:R-:W-:-:S03]  /*14e00*/  FADD.FTZ R197, R197, R90 ;  /* 0x0000005ac5c57221 */ /* 0x000fc60000010000 */
[----:B------:R-:W-:Y:S01]  /*14e10*/  FADD.FTZ R70, R70, R66 ;  /* 0x0000004246467221 */ /* 0x000fe20000010000 */
[----:B------:R-:W-:Y:S01]  /*14e20*/  FADD.FTZ R197, R88, R197 ;  /* 0x000000c558c57221 */ /* 0x000fe20000010000 */
[----:B--2---:R-:W-:Y:S01]  /*14e30*/  HMMA.16816.F32 R24, R40, R28, R24 ;  /* 0x0000001c2818723c */ /* 0x004fe20000001818 */
[----:B------:R-:W1:Y:S01]  /*14e40*/  MUFU.EX2 R79, R79 ;  /* 0x0000004f004f7308 */ /* 0x000e620000000800 */
[----:B---3--:R-:W-:Y:S01]  /*14e50*/  FADD.FTZ R70, R76, R70 ;  /* 0x000000464c467221 */ /* 0x008fe20000010000 */
[----:B------:R-:W-:-:S03]  /*14e60*/  FADD.FTZ R198, R198, R197 ;  /* 0x000000c5c6c67221 */ /* 0x000fc60000010000 */
[C---:B------:R-:W-:Y:S01]  /*14e70*/  HMMA.16816.F32 R4, R40.reuse, R30, R4 ;  /* 0x0000001e2804723c */ /* 0x040fe20000001804 */
[--C-:B------:R-:W-:Y:S01]  /*14e80*/  FFMA.FTZ R28, R102, UR4, -R106.reuse ;  /* 0x00000004661c7c23 */ /* 0x100fe2000801086a */
[----:B------:R-:W-:Y:S01]  /*14e90*/  FFMA.FTZ R29, R81, UR4, -R106 ;  /* 0x00000004511d7c23 */ /* 0x000fe2000801086a */
[----:B------:R-:W2:Y:S01]  /*14ea0*/  MUFU.EX2 R250, R250 ;  /* 0x000000fa00fa7308 */ /* 0x000ea20000000800 */
[----:B------:R-:W-:Y:S01]  /*14eb0*/  FADD.FTZ R198, R87, R198 ;  /* 0x000000c657c67221 */ /* 0x000fe20000010000 */
[----:B----4-:R-:W-:Y:S01]  /*14ec0*/  FADD.FTZ R70, R77, R70 ;  /* 0x000000464d467221 */ /* 0x010fe20000010000 */
[----:B------:R-:W-:Y:S01]  /*14ed0*/  HMMA.16816.F32 R12, R40, R8, R12 ;  /* 0x00000008280c723c */ /* 0x000fe2000000180c */
[----:B------:R-:W-:Y:S01]  /*14ee0*/  FFMA.FTZ R30, R101, UR4, -R106 ;  /* 0x00000004651e7c23 */ /* 0x000fe2000801086a */
[----:B------:R-:W-:-:S03]  /*14ef0*/  FADD.FTZ R73, R73, R198 ;  /* 0x000000c649497221 */ /* 0x000fc60000010000 */
[----:B------:R-:W-:Y:S01]  /*14f00*/  MUFU.EX2 R28, R28 ;  /* 0x0000001c001c7308 */ /* 0x000fe20000000800 */
[----:B------:R-:W-:Y:S01]  /*14f10*/  HMMA.16816.F32 R20, R40, R10, R20 ;  /* 0x0000000a2814723c */ /* 0x000fe20000001814 */
[----:B------:R-:W-:Y:S01]  /*14f20*/  F2FP.F16.F32.PACK_AB R8, R77, R76 ;  /* 0x0000004c4d08723e */ /* 0x000fe200000000ff */
[----:B------:R-:W-:Y:S01]  /*14f30*/  FADD.FTZ R73, R52, R73 ;  /* 0x0000004934497221 */ /* 0x000fe20000010000 */
[----:B-1----:R-:W-:-:S03]  /*14f40*/  FADD.FTZ R70, R79, R70 ;  /* 0x000000464f467221 */ /* 0x002fc60000010000 */
[----:B------:R-:W-:Y:S01]  /*14f50*/  FADD.FTZ R53, R53, R73 ;  /* 0x0000004935357221 */ /* 0x000fe20000010000 */
[----:B------:R-:W1:Y:S01]  /*14f60*/  MUFU.EX2 R29, R29 ;  /* 0x0000001d001d7308 */ /* 0x000e620000000800 */
[----:B--2---:R-:W-:Y:S01]  /*14f70*/  F2FP.F16.F32.PACK_AB R10, R250, R79 ;  /* 0x0000004ffa0a723e */ /* 0x004fe200000000ff */
[----:B-----5:R-:W-:Y:S01]  /*14f80*/  HMMA.16816.F32 R36, R40, R32, R36 ;  /* 0x000000202824723c */ /* 0x020fe20000001824 */
[----:B------:R-:W-:Y:S01]  /*14f90*/  FADD.FTZ R53, R56, R53 ;  /* 0x0000003538357221 */ /* 0x000fe20000010000 */
[----:B------:R-:W-:-:S03]  /*14fa0*/  FADD.FTZ R250, R250, R70 ;  /* 0x00000046fafa7221 */ /* 0x000fc60000010000 */
[----:B------:R-:W-:Y:S01]  /*14fb0*/  FADD.FTZ R57, R57, R53 ;  /* 0x0000003539397221 */ /* 0x000fe20000010000 */
[----:B------:R-:W-:Y:S01]  /*14fc0*/  MUFU.EX2 R30, R30 ;  /* 0x0000001e001e7308 */ /* 0x000fe20000000800 */
[----:B------:R-:W-:Y:S02]  /*14fd0*/  HMMA.16816.F32 R16, R40, R34, R16 ;  /* 0x000000222810723c */ /* 0x000fe40000001810 */
[----:B------:R-:W-:Y:S01]  /*14fe0*/  FADD.FTZ R57, R0, R57 ;  /* 0x0000003900397221 */ /* 0x000fe20000010000 */
[----:B------:R-:W-:-:S03]  /*14ff0*/  MOV R0, R117 ;  /* 0x0000007500007202 */ /* 0x000fc60000000f00 */
[----:B------:R-:W-:Y:S01]  /*15000*/  HMMA.16816.F32 R44, R40, R48, R44 ;  /* 0x00000030282c723c */ /* 0x000fe2000000182c */
[----:B------:R-:W2:Y:S01]  /*15010*/  MUFU.EX2 R249, R249 ;  /* 0x000000f900f97308 */ /* 0x000ea20000000800 */
[----:B-1----:R-:W-:Y:S01]  /*15020*/  F2FP.F16.F32.PACK_AB R9, R29, R28 ;  /* 0x0000001c1d09723e */ /* 0x002fe200000000ff */
[----:B------:R-:W-:-:S03]  /*15030*/  FADD.FTZ R58, R58, R57 ;  /* 0x000000393a3a7221 */ /* 0x000fc60000010000 */
[----:B------:R-:W-:Y:S01]  /*15040*/  HMMA.16816.F32 R132, R40, R50, R132 ;  /* 0x000000322884723c */ /* 0x000fe20000001884 */
[----:B------:R-:W-:-:S04]  /*15050*/  FADD.FTZ R58, R72, R58 ;  /* 0x0000003a483a7221 */ /* 0x000fc80000010000 */
[----:B------:R-:W-:-:S04]  /*15060*/  FADD.FTZ R65, R65, R58 ;  /* 0x0000003a41417221 */ /* 0x000fc80000010000 */
[----:B------:R-:W-:Y:S01]  /*15070*/  FADD.FTZ R65, R74, R65 ;  /* 0x000000414a417221 */ /* 0x000fe20000010000 */
[----:B--2---:R-:W-:-:S03]  /*15080*/  F2FP.F16.F32.PACK_AB R11, R249, R30 ;  /* 0x0000001ef90b723e */ /* 0x004fc600000000ff */
[----:B------:R-:W-:-:S04]  /*15090*/  FADD.FTZ R75, R75, R65 ;  /* 0x000000414b4b7221 */ /* 0x000fc80000010000 */
[----:B------:R-:W-:Y:S01]  /*150a0*/  FADD.FTZ R75, R28, R75 ;  /* 0x0000004b1c4b7221 */ /* 0x000fe20000010000 */
[----:B------:R-:W-:Y:S01]  /*150b0*/  HMMA.16816.F32 R160, R8, R156, R12 ;  /* 0x0000009c08a0723c */ /* 0x000fe2000000180c */
[----:B------:R-:W1:Y:S02]  /*150c0*/  LDSM.16.MT88.4 R12, [R230+0x11800] ;  /* 0x01180000e60c783b */ /* 0x000e640000004200 */
[----:B------:R-:W-:-:S03]  /*150d0*/  FADD.FTZ R75, R29, R75 ;  /* 0x0000004b1d4b7221 */ /* 0x000fc60000010000 */
[----:B------:R-:W-:Y:S01]  /*150e0*/  HMMA.16816.F32 R152, R8, R148, R24 ;  /* 0x000000940898723c */ /* 0x000fe20000001818 */
[----:B------:R-:W-:-:S04]  /*150f0*/  FADD.FTZ R75, R30, R75 ;  /* 0x0000004b1e4b7221 */ /* 0x000fc80000010000 */
[----:B------:R-:W-:Y:S01]  /*15100*/  FADD.FTZ R249, R249, R75 ;  /* 0x0000004bf9f97221 */ /* 0x000fe20000010000 */
[C---:B------:R-:W-:Y:S06]  /*15110*/  HMMA.16816.F32 R144, R8.reuse, R140, R36 ;  /* 0x0000008c0890723c */ /* 0x040fec0000001824 */
[C---:B------:R-:W-:Y:S06]  /*15120*/  HMMA.16816.F32 R156, R8.reuse, R158, R20 ;  /* 0x0000009e089c723c */ /* 0x040fec0000001814 */
[C---:B------:R-:W-:Y:S06]  /*15130*/  HMMA.16816.F32 R148, R8.reuse, R150, R4 ;  /* 0x000000960894723c */ /* 0x040fec0000001804 */
[C---:B------:R-:W-:Y:S06]  /*15140*/  HMMA.16816.F32 R140, R8.reuse, R142, R16 ;  /* 0x0000008e088c723c */ /* 0x040fec0000001810 */
[C---:B-1----:R-:W-:Y:S06]  /*15150*/  HMMA.16816.F32 R136, R8.reuse, R12, R44 ;  /* 0x0000000c0888723c */ /* 0x042fec000000182c */
[----:B------:R-:W-:-:S15]  /*15160*/  HMMA.16816.F32 R132, R8, R14, R132 ;  /* 0x0000000e0884723c */ /* 0x000fde0000001884 */
[----:B------:R-:W-:-:S09]  /*15170*/  NOP ;  /* 0x0000000000007918 */ /* 0x000fd20000000000 */
.L_x_1668:
        /* <DEDUP_REMOVED lines=9> */
[----:B------:R-:W-:Y:S01]  /*15210*/  ULDC UR4, c[0x0][0x2ec] ;  /* 0x0000bb0000047ab9 */ /* 0x000fe20000000800 */
[----:B------:R-:W-:Y:S01]  /*15220*/  MOV R243, UR10 ;  /* 0x0000000a00f37c02 */ /* 0x000fe20008000f00 */
[----:B------:R-:W-:Y:S01]  /*15230*/  ULDC.64 UR8, c[0x0][0x248] ;  /* 0x0000920000087ab9 */ /* 0x000fe20000000a00 */
[----:B------:R-:W-:Y:S01]  /*15240*/  UMOV UR11, UR6 ;  /* 0x00000006000b7c82 */ /* 0x000fe20008000000 */
[----:B------:R-:W-:-:S05]  /*15250*/  UMOV UR10, UR7 ;  /* 0x00000007000a7c82 */ /* 0x000fca0008000000 */
.L_x_1680:
        /* <DEDUP_REMOVED lines=13> */
[----:B------:R-:W-:Y:S02]  /*15330*/  UIADD3 UR20, UR19, 0x100, URZ ;  /* 0x0000010013147890 */ /* 0x000fe4000fffe03f */
[----:B------:R-:W-:Y:S04]  /*15340*/  MOV R6, UR19 ;  /* 0x0000001300067c02 */ /* 0x000fe80008000f00 */
[----:B------:R-:W-:Y:S01]  /*15350*/  IMAD.U32 R10, RZ, RZ, UR20 ;  /* 0x00000014ff0a7e24 */ /* 0x000fe2000f8e00ff */
[----:B------:R-:W-:Y:S04]  /*15360*/  IABS R6, R6 ;  /* 0x0000000600067213 */ /* 0x000fe80000000000 */
[----:B------:R-:W-:Y:S02]  /*15370*/  IABS R10, R10 ;  /* 0x0000000a000a7213 */ /* 0x000fe40000000000 */
[----:B---3--:R-:W-:Y:S04]  /*15380*/  IABS R2, R0 ;  /* 0x0000000000027213 */ /* 0x008fe80000000000 */
[----:B------:R-:W3:Y:S10]  /*15390*/  I2F.RP R14, R2 ;  /* 0x00000002000e7306 */ /* 0x000ef40000209400 */
[----:B---3--:R-:W3:Y:S02]  /*153a0*/  MUFU.RCP R14, R14 ;  /* 0x0000000e000e7308 */ /* 0x008ee40000001000 */
[----:B---3--:R-:W-:Y:S08]  /*153b0*/  VIADD R14, R14, 0xffffffe ;  /* 0x0ffffffe0e0e7836 */ /* 0x008ff00000000000 */
[----:B------:R-:W3:Y:S02]  /*153c0*/  F2I.FTZ.U32.TRUNC.NTZ R15, R14 ;  /* 0x0000000e000f7305 */ /* 0x000ee4000021f000 */
[--C-:B---3--:R-:W-:Y:S02]  /*153d0*/  IMAD.MOV R12, RZ, RZ, -R15.reuse ;  /* 0x000000ffff0c7224 */ /* 0x108fe400078e0a0f */
[----:B------:R-:W-:Y:S02]  /*153e0*/  IMAD.MOV.U32 R14, RZ, RZ, RZ ;  /* 0x000000ffff0e7224 */ /* 0x000fe400078e00ff */
[----:B------:R-:W-:Y:S04]  /*153f0*/  IMAD R12, R12, R2, RZ ;  /* 0x000000020c0c7224 */ /* 0x000fe800078e02ff */
[----:B------:R-:W-:Y:S06]  /*15400*/  IMAD.HI.U32 R12, R15, R12, R14 ;  /* 0x0000000c0f0c7227 */ /* 0x000fec00078e000e */
[C---:B------:R-:W-:Y:S04]  /*15410*/  IMAD.HI.U32 R11, R12.reuse, R6, RZ ;  /* 0x000000060c0b7227 */ /* 0x040fe800078e00ff */
[----:B------:R-:W-:Y:S01]  /*15420*/  IMAD.HI.U32 R12, R12, R10, RZ ;  /* 0x0000000a0c0c7227 */ /* 0x000fe200078e00ff */
[C---:B------:R-:W-:Y:S03]  /*15430*/  IADD3 R3, -R11.reuse, RZ, RZ ;  /* 0x000000ff0b037210 */ /* 0x040fe60007ffe1ff */
[----:B------:R-:W-:Y:S02]  /*15440*/  IMAD.MOV R7, RZ, RZ, -R12 ;  /* 0x000000ffff077224 */ /* 0x000fe400078e0a0c */
[----:B------:R-:W-:Y:S01]  /*15450*/  IMAD R6, R2, R3, R6 ;  /* 0x0000000302067224 */ /* 0x000fe200078e0206 */
[----:B------:R-:W-:Y:S01]  /*15460*/  LOP3.LUT R3, R0, UR20, RZ, 0x3c, !PT ;  /* 0x0000001400037c12 */ /* 0x000fe2000f8e3cff */
[C---:B------:R-:W-:Y:S01]  /*15470*/  IMAD R10, R2.reuse, R7, R10 ;  /* 0x00000007020a7224 */ /* 0x040fe200078e020a */
[----:B------:R-:W-:Y:S02]  /*15480*/  UMOV UR20, UR11 ;  /* 0x0000000b00147c82 */ /* 0x000fe40008000000 */
        /* <DEDUP_REMOVED lines=12> */
[----:B------:R-:W-:Y:S02]  /*15550*/  ISETP.GE.AND P1, PT, R2, RZ, PT ;  /* 0x000000ff0200720c */ /* 0x000fe40003f26270 */
[----:B------:R-:W-:Y:S03]  /*15560*/  LOP3.LUT R3, RZ, R0, RZ, 0x33, !PT ;  /* 0x00000000ff037212 */ /* 0x000fe600078e33ff */
[----:B------:R-:W-:Y:S02]  /*15570*/  @P5 IADD3 R11, R11, 0x1, RZ ;  /* 0x000000010b0b5810 */ /* 0x000fe40007ffe0ff */
[----:B------:R-:W-:Y:S05]  /*15580*/  @P6 VIADD R12, R12, 0x1 ;  /* 0x000000010c0c6836 */ /* 0x000fea0000000000 */
[----:B------:R-:W-:Y:S01]  /*15590*/  @!P2 IADD3 R12, -R12, RZ, RZ ;  /* 0x000000ff0c0ca210 */ /* 0x000fe20007ffe1ff */
[----:B------:R-:W-:Y:S05]  /*155a0*/  @!P1 IMAD.MOV R11, RZ, RZ, -R11 ;  /* 0x000000ffff0b9224 */ /* 0x000fea00078e0a0b */
[C---:B------:R-:W-:Y:S02]  /*155b0*/  SEL R2, R3.reuse, R11, !P4 ;  /* 0x0000000b03027207 */ /* 0x040fe40006000000 */
[----:B------:R-:W-:Y:S02]  /*155c0*/  SEL R11, R3, R12, !P4 ;  /* 0x0000000c030b7207 */ /* 0x000fe40006000000 */
[CC--:B------:R-:W-:Y:S02]  /*155d0*/  LEA R6, P2, R2.reuse, R244.reuse, 0x2 ;  /* 0x000000f402067211 */ /* 0x0c0fe400078410ff */
[C---:B------:R-:W-:Y:S02]  /*155e0*/  LEA R12, P1, R11.reuse, R244, 0x2 ;  /* 0x000000f40b0c7211 */ /* 0x040fe400078210ff */
[-C--:B------:R-:W-:Y:S02]  /*155f0*/  LEA.HI.X.SX32 R7, R2, R245.reuse, 0x2, P2 ;  /* 0x000000f502077211 */ /* 0x080fe400010f16ff */
[C---:B------:R-:W-:Y:S01]  /*15600*/  LEA.HI.X.SX32 R13, R11.reuse, R245, 0x2, P1 ;  /* 0x000000f50b0d7211 */ /* 0x040fe200008f16ff */
[----:B------:R-:W-:Y:S02]  /*15610*/  IMAD.IADD R11, R11, 0x1, -R2 ;  /* 0x000000010b0b7824 */ /* 0x000fe400078e0a02 */
[----:B------:R-:W3:Y:S01]  /*15620*/  LDG.E R6, desc[UR22][R6.64] ;  /* 0x0000001606067981 */ /* 0x000ee2000c1e1900 */
[----:B------:R-:W4:Y:S01]  /*15630*/  LDC.64 R2, c[0x0][0x238] ;  /* 0x00008e00ff027b82 */ /* 0x000f220000000a00 */
[----:B------:R-:W-:Y:S04]  /*15640*/  IMAD R11, R11, R0, -0x100 ;  /* 0xffffff000b0b7424 */ /* 0x000fe800078e0200 */
[C---:B------:R-:W-:Y:S01]  /*15650*/  IMAD R0, R11.reuse, UR10, RZ ;  /* 0x0000000a0b007c24 */ /* 0x040fe2000f8e02ff */
[----:B------:R-:W-:Y:S05]  /*15660*/  SHF.R.S32.HI R10, RZ, 0x1f, R11 ;  /* 0x0000001fff0a7819 */ /* 0x000fea000001140b */
[----:B------:R-:W-:Y:S02]  /*15670*/  IMAD R0, R10, UR11, R0 ;  /* 0x0000000b0a007c24 */ /* 0x000fe4000f8e0200 */
[----:B------:R-:W-:Y:S04]  /*15680*/  IMAD.WIDE.U32 R10, R11, UR11, RZ ;  /* 0x0000000b0b0a7c25 */ /* 0x000fe8000f8e00ff */
[----:B------:R-:W-:Y:S01]  /*15690*/  IMAD.IADD R11, R11, 0x1, R0 ;  /* 0x000000010b0b7824 */ /* 0x000fe200078e0200 */
[----:B------:R-:W3:Y:S02]  /*156a0*/  LDG.E R7, desc[UR22][R12.64] ;  /* 0x000000160c077981 */ /* 0x000ee4000c1e1900 */
[----:B---3--:R-:W-:Y:S04]  /*156b0*/  IADD3 R6, -R7, R6, RZ ;  /* 0x0000000607067210 */ /* 0x008fe80007ffe1ff */
[----:B------:R-:W-:Y:S01]  /*156c0*/  SHF.R.S32.HI R7, RZ, 0x1f, R6 ;  /* 0x0000001fff077819 */ /* 0x000fe20000011406 */
[CC--:B----4-:R-:W-:Y:S04]  /*156d0*/  IMAD.WIDE.U32 R10, R6.reuse, R2.reuse, R10 ;  /* 0x00000002060a7225 */ /* 0x0d0fe800078e000a */
[----:B------:R-:W-:Y:S04]  /*156e0*/  IMAD R7, R7, R2, RZ ;  /* 0x0000000207077224 */ /* 0x000fe800078e02ff */
[----:B------:R-:W-:Y:S05]  /*156f0*/  IMAD R7, R6, R3, R7 ;  /* 0x0000000306077224 */ /* 0x000fea00078e0207 */
[----:B------:R-:W-:Y:S07]  /*15700*/  IADD3 R0, R11, R7, RZ ;  /* 0x000000070b007210 */ /* 0x000fee0007ffe0ff */
.L_x_1677:
[----:B------:R3:W-:Y:S01]  /*15710*/  STL.64 [R1+0x68], R132 ;  /* 0x0000688401007387 */ /* 0x0007e20000100a00 */
[----:B------:R-:W-:Y:S01]  /*15720*/  @!P0 IADD3 R12, P1, R10, UR26, RZ ;  /* 0x0000001a0a0c8c10 */ /* 0x000fe2000ff3e0ff */
[----:B------:R-:W4:Y:S01]  /*15730*/  @!P0 LDC.64 R6, c[0x0][0x250] ;  /* 0x00009400ff068b82 */ /* 0x000f220000000a00 */
[----:B--2---:R-:W-:Y:S01]  /*15740*/  @!P0 IMAD R9, R9, 0x30, RZ ;  /* 0x0000003009098824 */ /* 0x004fe200078e02ff */
[----:B------:R-:W-:Y:S01]  /*15750*/  LEA R172, R235, R240, 0x1 ;  /* 0x000000f0ebac7211 */ /* 0x000fe200078e08ff */
[----:B------:R-:W-:Y:S01]  /*15760*/  UISETP.GT.AND UP0, UPT, UR15, UR12, UPT ;  /* 0x0000000c0f00728c */ /* 0x000fe2000bf04270 */
[----:B------:R-:W-:Y:S01]  /*15770*/  @P0 STS.128 [R241+0xa000], RZ ;  /* 0x00a000fff1000388 */ /* 0x000fe20000000c00 */
[----:B------:R-:W-:Y:S03]  /*15780*/  @!P0 IADD3.X R11, R0, UR25, RZ, P1, !PT ;  /* 0x00000019000b8c10 */ /* 0x000fe60008ffe4ff */
[----:B------:R-:W2:Y:S01]  /*15790*/  @!P0 LDC.64 R2, c[0x0][0x250] ;  /* 0x00009400ff028b82 */ /* 0x000ea20000000a00 */
[CC--:B------:R-:W-:Y:S04]  /*157a0*/  @!P0 LEA R14, P1, R12.reuse, R69.reuse, 0x1 ;  /* 0x000000450c0e8211 */ /* 0x0c0fe800078208ff */
[----:B------:R-:W-:Y:S02]  /*157b0*/  @!P0 LEA.HI.X R15, R12, R68, R11, 0x1, P1 ;  /* 0x000000440c0f8211 */ /* 0x000fe400008f0c0b */
[C---:B-1----:R-:W-:Y:S04]  /*157c0*/  @!P0 LEA R11, P1, R4.reuse, R10, 0x5 ;  /* 0x0000000a040b8211 */ /* 0x042fe800078228ff */
[----:B------:R-:W-:Y:S02]  /*157d0*/  @!P0 LEA.HI.X R5, R4, R0, R5, 0x5, P1 ;  /* 0x0000000004058211 */ /* 0x000fe400008f2c05 */
[CC--:B------:R-:W-:Y:S04]  /*157e0*/  @!P0 LEA R12, P1, R11.reuse, R69.reuse, 0x1 ;  /* 0x000000450b0c8211 */ /* 0x0c0fe800078208ff */
[----:B------:R-:W-:Y:S02]  /*157f0*/  @!P0 LEA.HI.X R13, R11, R68, R5, 0x1, P1 ;  /* 0x000000440b0d8211 */ /* 0x000fe400008f0c05 */
[C---:B---3--:R-:W-:Y:S01]  /*15800*/  LEA R132, P2, R10.reuse, R69, 0x1 ;  /* 0x000000450a847211 */ /* 0x048fe200078408ff */
[----:B------:R-:W1:Y:S01]  /*15810*/  @!P0 LDC.64 R4, c[0x0][0x250] ;  /* 0x00009400ff048b82 */ /* 0x000e620000000a00 */
[----:B------:R-:W-:Y:S02]  /*15820*/  @!P0 MOV R11, R0 ;  /* 0x00000000000b8202 */ /* 0x000fe40000000f00 */
[-C--:B------:R-:W-:Y:S01]  /*15830*/  LEA.HI.X R133, R10, R68.reuse, R0, 0x1, P2 ;  /* 0x000000440a857211 */ /* 0x080fe200010f0c00 */
[--C-:B------:R-:W-:Y:S04]  /*15840*/  @!P0 IMAD.WIDE.U32 R18, R8, 0x30, R10.reuse ;  /* 0x0000003008128825 */ /* 0x100fe800078e000a */
[----:B------:R-:W-:Y:S01]  /*15850*/  @!PT LDS RZ, [RZ] ;  /* 0x00000000fffff984 */ /* 0x000fe20000000800 */
[----:B------:R-:W-:Y:S01]  /*15860*/  @!PT LDS RZ, [RZ] ;  /* 0x00000000fffff984 */ /* 0x000fe20000000800 */
[----:B------:R-:W-:Y:S01]  /*15870*/  @!PT LDS RZ, [RZ] ;  /* 0x00000000fffff984 */ /* 0x000fe20000000800 */
[----:B------:R-:W-:Y:S01]  /*15880*/  @!P0 LDGSTS.E.BYPASS.LTC128B.128 [R241+0xa000], desc[UR22][R132.64] ;  /* 0x0a00000084f18fae */ /* 0x000fe2000b901d56 */
[----:B------:R-:W-:Y:S07]  /*15890*/  @!P0 IADD3 R8, R9, R19, RZ ;  /* 0x0000001309088210 */ /* 0x000fee0007ffe0ff */
[----:B------:R-:W-:Y:S08]  /*158a0*/  @P0 STS.128 [R241+0xa800], RZ ;  /* 0x00a800fff1000388 */ /* 0x000ff00000000c00 */
[----:B------:R-:W-:Y:S01]  /*158b0*/  @!PT LDS RZ, [RZ] ;  /* 0x00000000fffff984 */ /* 0x000fe20000000800 */
[----:B------:R-:W-:Y:S01]  /*158c0*/  @!PT LDS RZ, [RZ] ;  /* 0x00000000fffff984 */ /* 0x000fe20000000800 */
[----:B------:R-:W-:Y:S01]  /*158d0*/  @!PT LDS RZ, [RZ] ;  /* 0x00000000fffff984 */ /* 0x000fe20000000800 */
[----:B------:R3:W-:Y:S01]  /*158e0*/  @!P0 LDGSTS.E.BYPASS.LTC128B.128 [R241+0xa800], desc[UR22][R14.64] ;  /* 0x0a8000000ef18fae */ /* 0x0007e2000b901d56 */
[----:B--2---:R-:W-:Y:S04]  /*158f0*/  @!P0 IMAD.WIDE.U32 R16, R2, 0x50, R10 ;  /* 0x0000005002108825 */ /* 0x004fe800078e000a */
[----:B-1----:R-:W-:Y:S03]  /*15900*/  @!P0 IMAD R5, R5, 0x60, RZ ;  /* 0x0000006005058824 */ /* 0x002fe600078e02ff */
[----:B------:R-:W-:Y:S08]  /*15910*/  @P0 STS.128 [R241+0xb000], RZ ;  /* 0x00b000fff1000388 */ /* 0x000ff00000000c00 */
[----:B------:R-:W-:Y:S01]  /*15920*/  @!PT LDS RZ, [RZ] ;  /* 0x00000000fffff984 */ /* 0x000fe20000000800 */
[----:B------:R-:W-:Y:S01]  /*15930*/  @!PT LDS RZ, [RZ] ;  /* 0x00000000fffff984 */ /* 0x000fe20000000800 */
[----:B------:R-:W-:Y:S01]  /*15940*/  @!PT LDS RZ, [RZ] ;  /* 0x00000000fffff984 */ /* 0x000fe20000000800 */
[----:B------:R4:W-:Y:S08]  /*15950*/  @!P0 LDGSTS.E.BYPASS.LTC128B.128 [R241+0xb000], desc[UR22][R12.64] ;  /* 0x0b0000000cf18fae */ /* 0x0009f0000b901d56 */
[----:B------:R-:W-:Y:S01]  /*15960*/  @P0 STS.128 [R241+0xb800], RZ ;  /* 0x00b800fff1000388 */ /* 0x000fe20000000c00 */
[CC--:B---3--:R-:W-:Y:S04]  /*15970*/  @!P0 LEA R14, P2, R18.reuse, R69.reuse, 0x1 ;  /* 0x00000045120e8211 */ /* 0x0c8fe800078408ff */
[----:B------:R-:W-:Y:S02]  /*15980*/  @!P0 LEA.HI.X R15, R18, R68, R8, 0x1, P2 ;  /* 0x00000044120f8211 */ /* 0x000fe400010f0c08 */
[----:B------:R-:W1:Y:S03]  /*15990*/  @!P0 LDC.64 R8, c[0x0][0x250] ;  /* 0x00009400ff088b82 */ /* 0x000e660000000a00 */
[----:B------:R-:W-:Y:S01]  /*159a0*/  @!PT LDS RZ, [RZ] ;  /* 0x00000000fffff984 */ /* 0x000fe20000000800 */
[----:B------:R-:W-:Y:S01]  /*159b0*/  @!PT LDS RZ, [RZ] ;  /* 0x00000000fffff984 */ /* 0x000fe20000000800 */
[----:B------:R-:W-:Y:S01]  /*159c0*/  @!PT LDS RZ, [RZ] ;  /* 0x00000000fffff984 */ /* 0x000fe20000000800 */
[----:B------:R2:W-:Y:S01]  /*159d0*/  @!P0 LDGSTS.E.BYPASS.LTC128B.128 [R241+0xb800], desc[UR22][R14.64] ;  /* 0x0b8000000ef18fae */ /* 0x0005e2000b901d56 */
[C---:B----4-:R-:W-:Y:S07]  /*159e0*/  @!P0 LEA R13, P1, R6.reuse, R10, 0x6 ;  /* 0x0000000a060d8211 */ /* 0x050fee00078230ff */
[----:B------:R-:W-:Y:S01]  /*159f0*/  @P0 STS.128 [R241+0xc000], RZ ;  /* 0x00c000fff1000388 */ /* 0x000fe20000000c00 */
[----:B------:R-:W-:Y:S01]  /*15a00*/  @!P0 IMAD R12, R3, 0x50, RZ ;  /* 0x00000050030c8824 */ /* 0x000fe200078e02ff */
[----:B------:R-:W-:Y:S01]  /*15a10*/  @!P0 LEA.HI.X R7, R6, R0, R7, 0x6, P1 ;  /* 0x0000000006078211 */ /* 0x000fe200008f3407 */
[----:B------:R-:W3:Y:S01]  /*15a20*/  @!P0 LDC.64 R2, c[0x0][0x250] ;  /* 0x00009400ff028b82 */ /* 0x000ee20000000a00 */
[CC--:B------:R-:W-:Y:S02]  /*15a30*/  @!P0 LEA R18, P2, R13.reuse, R69.reuse, 0x1 ;  /* 0x000000450d128211 */ /* 0x0c0fe400078408ff */
[----:B------:R-:W-:Y:S02]  /*15a40*/  @!P0 LEA R20, P1, R16, R69, 0x1 ;  /* 0x0000004510148211 */ /* 0x000fe400078208ff */
[-C--:B------:R-:W-:Y:S02]  /*15a50*/  @!P0 LEA.HI.X R19, R13, R68.reuse, R7, 0x1, P2 ;  /* 0x000000440d138211 */ /* 0x080fe400010f0c07 */
[----:B------:R-:W-:Y:S01]  /*15a60*/  @!P0 IADD3 R12, R12, R17, RZ ;  /* 0x000000110c0c8210 */ /* 0x000fe20007ffe0ff */
[----:B------:R-:W4:Y:S02]  /*15a70*/  @!P0 LDC.64 R6, c[0x0][0x250] ;  /* 0x00009400ff068b82 */ /* 0x000f240000000a00 */
[----:B------:R-:W-:Y:S01]  /*15a80*/  @!PT LDS RZ, [RZ] ;  /* 0x00000000fffff984 */ /* 0x000fe20000000800 */
[----:B------:R-:W-:Y:S01]  /*15a90*/  @!PT LDS RZ, [RZ] ;  /* 0x00000000fffff984 */ /* 0x000fe20000000800 */
[----:B------:R-:W-:Y:S01]  /*15aa0*/  @!PT LDS RZ, [RZ] ;  /* 0x00000000fffff984 */ /* 0x000fe20000000800 */
[----:B------:R4:W-:Y:S01]  /*15ab0*/  @!P0 LDGSTS.E.BYPASS.LTC128B.128 [R241+0xc000], desc[UR22][R18.64] ;  /* 0x0c00000012f18fae */ /* 0x0009e2000b901d56 */
[-C--:B------:R-:W-:Y:S01]  /*15ac0*/  @!P0 LEA.HI.X R21, R16, R68.reuse, R12, 0x1, P1 ;  /* 0x0000004410158211 */ /* 0x080fe200008f0c0c */
[----:B------:R-:W-:Y:S05]  /*15ad0*/  @!P0 IMAD.WIDE.U32 R12, R4, 0x60, R10 ;  /* 0x00000060040c8825 */ /* 0x000fea00078e000a */
[----:B------:R-:W-:Y:S01]  /*15ae0*/  @!P0 IADD3 R5, R5, R13, RZ ;  /* 0x0000000d05058210 */ /* 0x000fe20007ffe0ff */
[----:B------:R-:W-:Y:S01]  /*15af0*/  @P0 STS.128 [R241+0xc800], RZ ;  /* 0x00c800fff1000388 */ /* 0x000fe20000000c00 */
[CC--:B--2---:R-:W-:Y:S04]  /*15b00*/  @!P0 LEA R14, P1, R12.reuse, R69.reuse, 0x1 ;  /* 0x000000450c0e8211 */ /* 0x0c4fe800078208ff */
[----:B------:R-:W-:Y:S01]  /*15b10*/  @!P0 LEA.HI.X R15, R12, R68, R5, 0x1, P1 ;  /* 0x000000440c0f8211 */ /* 0x000fe200008f0c05 */
[----:B---3--:R-:W-:Y:S01]  /*15b20*/  @!P0 IMAD R13, R3, 0x70, RZ ;  /* 0x00000070030d8824 */ /* 0x008fe200078e02ff */
[----:B-1----:R-:W-:Y:S01]  /*15b30*/  @!P0 LEA R12, P1, R8, R10, 0x7 ;  /* 0x0000000a080c8211 */ /* 0x002fe200078238ff */
[----:B------:R-:W-:Y:S01]  /*15b40*/  @!PT LDS RZ, [RZ] ;  /* 0x00000000fffff984 */ /* 0x000fe20000000800 */
[----:B------:R-:W-:Y:S01]  /*15b50*/  @!PT LDS RZ, [RZ] ;  /* 0x00000000fffff984 */ /* 0x000fe20000000800 */
[----:B------:R-:W-:Y:S01]  /*15b60*/  @!PT LDS RZ, [RZ] ;  /* 0x00000000fffff984 */ /* 0x000fe20000000800 */
[----:B------:R1:W-:Y:S01]  /*15b70*/  @!P0 LDGSTS.E.BYPASS.LTC128B.128 [R241+0xc800], desc[UR22][R20.64] ;  /* 0x0c80000014f18fae */ /* 0x0003e2000b901d56 */
[----:B------:R-:W2:Y:S01]  /*15b80*/  @!P0 LDC.64 R4, c[0x0][0x250] ;  /* 0x00009400ff048b82 */ /* 0x000ea20000000a00 */
[----:B----4-:R-:W-:Y:S06]  /*15b90*/  @!P0 IMAD R7, R7, 0x90, RZ ;  /* 0x0000009007078824 */ /* 0x010fec00078e02ff */
[----:B------:R-:W-:Y:S01]  /*15ba0*/  @P0 STS.128 [R241+0xd000], RZ ;  /* 0x00d000fff1000388 */ /* 0x000fe20000000c00 */
[----:B------:R-:W-:Y:S02]  /*15bb0*/  @!P0 IMAD.WIDE.U32 R18, R2, 0x70, R10 ;  /* 0x0000007002128825 */ /* 0x000fe400078e000a */
[----:B------:R-:W3:Y:S05]  /*15bc0*/  @!P0 LDC.64 R2, c[0x0][0x250] ;  /* 0x00009400ff028b82 */ /* 0x000eea0000000a00 */
[----:B------:R-:W-:Y:S01]  /*15bd0*/  @!PT LDS RZ, [RZ] ;  /* 0x00000000fffff984 */ /* 0x000fe20000000800 */
[----:B------:R-:W-:Y:S01]  /*15be0*/  @!PT LDS RZ, [RZ] ;  /* 0x00000000fffff984 */ /* 0x000fe20000000800 */
[----:B------:R-:W-:Y:S01]  /*15bf0*/  @!PT LDS RZ, [RZ] ;  /* 0x00000000fffff984 */ /* 0x000fe20000000800 */
[----:B------:R4:W-:Y:S01]  /*15c00*/  @!P0 LDGSTS.E.BYPASS.LTC128B.128 [R241+0xd000], desc[UR22][R14.64] ;  /* 0x0d0000000ef18fae */ /* 0x0009e2000b901d56 */
[C---:B------:R-:W-:Y:S02]  /*15c10*/  @!P0 LEA R16, P2, R18.reuse, R69, 0x1 ;  /* 0x0000004512108211 */ /* 0x040fe400078408ff */
[----:B------:R-:W-:Y:S04]  /*15c20*/  @!P0 IADD3 R13, R13, R19, RZ ;  /* 0x000000130d0d8210 */ /* 0x000fe80007ffe0ff */
[----:B------:R-:W-:Y:S01]  /*15c30*/  @!P0 LEA.HI.X R17, R18, R68, R13, 0x1, P2 ;  /* 0x0000004412118211 */ /* 0x000fe200010f0c0d */
[----:B------:R-:W-:Y:S01]  /*15c40*/  @P0 STS.128 [R241+0xd800], RZ ;  /* 0x00d800fff1000388 */ /* 0x000fe20000000c00 */
[----:B------:R-:W-:Y:S02]  /*15c50*/  @!P0 LEA.HI.X R13, R8, R0, R9, 0x7, P1 ;  /* 0x00000000080d8211 */ /* 0x000fe400008f3c09 */
[----:B------:R-:W-:Y:S01]  /*15c60*/  @!P0 LEA R18, P1, R12, R69, 0x1 ;  /* 0x000000450c128211 */ /* 0x000fe200078208ff */
[----:B-1----:R-:W-:Y:S01]  /*15c70*/  @!P0 IMAD.WIDE.U32 R20, R6, 0x90, R10 ;  /* 0x0000009006148825 */ /* 0x002fe200078e000a */
[----:B------:R-:W1:Y:S02]  /*15c80*/  @!P0 LDC.64 R8, c[0x0][0x250] ;  /* 0x00009400ff088b82 */ /* 0x000e640000000a00 */
[-C--:B------:R-:W-:Y:S01]  /*15c90*/  @!P0 LEA.HI.X R19, R12, R68.reuse, R13, 0x1, P1 ;  /* 0x000000440c138211 */ /* 0x080fe200008f0c0d */
[----:B------:R-:W-:Y:S01]  /*15ca0*/  @!PT LDS RZ, [RZ] ;  /* 0x00000000fffff984 */ /* 0x000fe20000000800 */
[----:B------:R-:W-:Y:S01]  /*15cb0*/  @!PT LDS RZ, [RZ] ;  /* 0x00000000fffff984 */ /* 0x000fe20000000800 */
[----:B------:R-:W-:Y:S01]  /*15cc0*/  @!PT LDS RZ, [RZ] ;  /* 0x00000000fffff984 */ /* 0x000fe20000000800 */
[----:B------:R1:W-:Y:S01]  /*15cd0*/  @!P0 LDGSTS.E.BYPASS.LTC128B.128 [R241+0xd800], desc[UR22][R16.64] ;  /* 0x0d80000010f18fae */ /* 0x0003e2000b901d56 */
[----:B------:R-:W-:Y:S01]  /*15ce0*/  @!P0 IADD3 R7, R7, R21, RZ ;  /* 0x0000001507078210 */ /* 0x000fe20007ffe0ff */
[----:B--2---:R-:W-:Y:S02]  /*15cf0*/  @!P0 IMAD R12, R5, 0xa0, RZ ;  /* 0x000000a0050c8824 */ /* 0x004fe400078e02ff */
[----:B---3--:R-:W-:Y:S04]  /*15d00*/  @!P0 IMAD R13, R3, 0xb0, RZ ;  /* 0x000000b0030d8824 */ /* 0x008fe800078e02ff */
[----:B------:R-:W-:Y:S01]  /*15d10*/  @P0 STS.128 [R241+0xe000], RZ ;  /* 0x00e000fff1000388 */ /* 0x000fe20000000c00 */
[C---:B----4-:R-:W-:Y:S04]  /*15d20*/  @!P0 LEA R14, P1, R20.reuse, R69, 0x1 ;  /* 0x00000045140e8211 */ /* 0x050fe800078208ff */
[-C--:B------:R-:W-:Y:S03]  /*15d30*/  @!P0 LEA.HI.X R15, R20, R68.reuse, R7, 0x1, P1 ;  /* 0x00000044140f8211 */ /* 0x080fe600008f0c07 */
[----:B------:R-:W-:Y:S01]  /*15d40*/  @!PT LDS RZ, [RZ] ;  /* 0x00000000fffff984 */ /* 0x000fe20000000800 */
[----:B------:R-:W-:Y:S01]  /*15d50*/  @!PT LDS RZ, [RZ] ;  /* 0x00000000fffff984 */ /* 0x000fe20000000800 */
[----:B------:R-:W-:Y:S01]  /*15d60*/  @!PT LDS RZ, [RZ] ;  /* 0x00000000fffff984 */ /* 0x000fe20000000800 */
[----:B------:R2:W-:Y:S01]  /*15d70*/  @!P0 LDGSTS.E.BYPASS.LTC128B.128 [R241+0xe000], desc[UR22][R18.64] ;  /* 0x0e00000012f18fae */ /* 0x0005e2000b901d56 */
[----:B------:R-:W3:Y:S01]  /*15d80*/  @!P0 LDC.64 R6, c[0x0][0x250] ;  /* 0x00009400ff068b82 */ /* 0x000ee20000000a00 */
[--C-:B-1----:R-:W-:Y:S06]  /*15d90*/  @!P0 IMAD.WIDE.U32 R20, R8, 0xc0, R10.reuse ;  /* 0x000000c008148825 */ /* 0x102fec00078e000a */
[----:B------:R-:W-:Y:S01]  /*15da0*/  @P0 STS.128 [R241+0xe800], RZ ;  /* 0x00e800fff1000388 */ /* 0x000fe20000000c00 */
[----:B------:R-:W-:Y:S02]  /*15db0*/  @!P0 IMAD R9, R9, 0xc0, RZ ;  /* 0x000000c009098824 */ /* 0x000fe400078e02ff */
[----:B------:R-:W-:Y:S02]  /*15dc0*/  @!P0 IMAD.WIDE.U32 R16, R4, 0xa0, R10 ;  /* 0x000000a004108825 */ /* 0x000fe400078e000a */
[----:B------:R-:W1:Y:S01]  /*15dd0*/  @!P0 LDC.64 R4, c[0x0][0x250] ;  /* 0x00009400ff048b82 */ /* 0x000e620000000a00 */
[----:B------:R-:W-:Y:S02]  /*15de0*/  @!P0 IADD3 R9, R9, R21, RZ ;  /* 0x0000001509098210 */ /* 0x000fe40007ffe0ff */
[----:B------:R-:W-:Y:S01]  /*15df0*/  @!PT LDS RZ, [RZ] ;  /* 0x00000000fffff984 */ /* 0x000fe20000000800 */
[----:B------:R-:W-:Y:S01]  /*15e00*/  @!PT LDS RZ, [RZ] ;  /* 0x00000000fffff984 */ /* 0x000fe20000000800 */
[----:B------:R-:W-:Y:S01]  /*15e10*/  @!PT LDS RZ, [RZ] ;  /* 0x00000000fffff984 */ /* 0x000fe20000000800 */
[----:B------:R4:W-:Y:S01]  /*15e20*/  @!P0 LDGSTS.E.BYPASS.LTC128B.128 [R241+0xe800], desc[UR22][R14.64] ;  /* 0x0e8000000ef18fae */ /* 0x0009e2000b901d56 */
[----:B------:R-:W-:Y:S02]  /*15e30*/  @!P0 LEA R22, P1, R16, R69, 0x1 ;  /* 0x0000004510168211 */ /* 0x000fe400078208ff */
[----:B------:R-:W-:Y:S04]  /*15e40*/  @!P0 IADD3 R12, R12, R17, RZ ;  /* 0x000000110c0c8210 */ /* 0x000fe80007ffe0ff */
[-C--:B------:R-:W-:Y:S01]  /*15e50*/  @!P0 LEA.HI.X R23, R16, R68.reuse, R12, 0x1, P1 ;  /* 0x0000004410178211 */ /* 0x080fe200008f0c0c */
[----:B------:R-:W-:Y:S01]  /*15e60*/  @P0 STS.128 [R241+0xf000], RZ ;  /* 0x00f000fff1000388 */ /* 0x000fe20000000c00 */
[----:B------:R-:W-:Y:S01]  /*15e70*/  @!P0 LEA R8, P1, R20, R69, 0x1 ;  /* 0x0000004514088211 */ /* 0x000fe200078208ff */
[----:B---3--:R-:W-:Y:S02]  /*15e80*/  @!P0 IMAD R7, R7, 0xd0, RZ ;  /* 0x000000d007078824 */ /* 0x008fe400078e02ff */
[----:B--2---:R-:W-:Y:S01]  /*15e90*/  @!P0 IMAD.WIDE.U32 R18, R2, 0xb0, R10 ;  /* 0x000000b002128825 */ /* 0x004fe200078e000a */
[-C--:B------:R-:W-:Y:S01]  /*15ea0*/  @!P0 LEA.HI.X R9, R20, R68.reuse, R9, 0x1, P1 ;  /* 0x0000004414098211 */ /* 0x080fe200008f0c09 */
[----:B------:R-:W2:Y:S02]  /*15eb0*/  @!P0 LDC.64 R2, c[0x0][0x250] ;  /* 0x00009400ff028b82 */ /* 0x000ea40000000a00 */
[----:B------:R-:W-:Y:S01]  /*15ec0*/  @!PT LDS RZ, [RZ] ;  /* 0x00000000fffff984 */ /* 0x000fe20000000800 */
[----:B------:R-:W-:Y:S01]  /*15ed0*/  @!PT LDS RZ, [RZ] ;  /* 0x00000000fffff984 */ /* 0x000fe20000000800 */
[----:B------:R-:W-:Y:S01]  /*15ee0*/  @!PT LDS RZ, [RZ] ;  /* 0x00000000fffff984 */ /* 0x000fe20000000800 */
[----:B------:R-:W-:Y:S01]  /*15ef0*/  @!P0 LDGSTS.E.BYPASS.LTC128B.128 [R241+0xf000], desc[UR22][R22.64] ;  /* 0x0f00000016f18fae */ /* 0x000fe2000b901d56 */
[----:B------:R-:W-:Y:S02]  /*15f00*/  @!P0 IADD3 R13, R13, R19, RZ ;  /* 0x000000130d0d8210 */ /* 0x000fe40007ffe0ff */
[-C--:B------:R-:W-:Y:S01]  /*15f10*/  @!P0 LEA R12, P2, R18, R69.reuse, 0x1 ;  /* 0x00000045120c8211 */ /* 0x080fe200078408ff */
[----:B-1----:R-:W-:Y:S04]  /*15f20*/  @!P0 IMAD.WIDE.U32 R16, R4, 0xe0, R10 ;  /* 0x000000e004108825 */ /* 0x002fe800078e000a */
[----:B------:R-:W-:Y:S01]  /*15f30*/  @P0 STS.128 [R241+0xf800], RZ ;  /* 0x00f800fff1000388 */ /* 0x000fe20000000c00 */
[-C--:B------:R-:W-:Y:S01]  /*15f40*/  @!P0 LEA.HI.X R13, R18, R68.reuse, R13, 0x1, P2 ;  /* 0x00000044120d8211 */ /* 0x080fe200010f0c0d */
[----:B------:R-:W-:Y:S01]  /*15f50*/  @!P0 IMAD R5, R5, 0xe0, RZ ;  /* 0x000000e005058824 */ /* 0x000fe200078e02ff */
[----:B------:R-:W-:Y:S01]  /*15f60*/  @!P0 LEA R4, P2, R16, R69, 0x1 ;  /* 0x0000004510048211 */ /* 0x000fe200078408ff */
[----:B----4-:R-:W-:Y:S03]  /*15f70*/  @!P0 IMAD.WIDE.U32 R14, R6, 0xd0, R10 ;  /* 0x000000d0060e8825 */ /* 0x010fe600078e000a */
[----:B------:R-:W-:Y:S01]  /*15f80*/  @!P0 IADD3 R5, R5, R17, RZ ;  /* 0x0000001105058210 */ /* 0x000fe20007ffe0ff */
[----:B------:R-:W-:Y:S01]  /*15f90*/  @!PT LDS RZ, [RZ] ;  /* 0x00000000fffff984 */ /* 0x000fe20000000800 */
[----:B------:R-:W-:Y:S01]  /*15fa0*/  @!PT LDS RZ, [RZ] ;  /* 0x00000000fffff984 */ /* 0x000fe20000000800 */
[----:B------:R-:W-:Y:S01]  /*15fb0*/  @!PT LDS RZ, [RZ] ;  /* 0x00000000fffff984 */ /* 0x000fe20000000800 */
[----:B------:R-:W-:Y:S01]  /*15fc0*/  @!P0 LDGSTS.E.BYPASS.LTC128B.128 [R241+0xf800], desc[UR22][R12.64] ;  /* 0x0f8000000cf18fae */ /* 0x000fe2000b901d56 */
[----:B------:R-:W-:Y:S02]  /*15fd0*/  @!P0 LEA R6, P4, R14, R69, 0x1 ;  /* 0x000000450e068211 */ /* 0x000fe400078808ff */
[----:B------:R-:W-:Y:S02]  /*15fe0*/  @!P0 IADD3 R7, R7, R15, RZ ;  /* 0x0000000f07078210 */ /* 0x000fe40007ffe0ff */
[-C--:B------:R-:W-:Y:S01]  /*15ff0*/  @!P0 LEA.HI.X R5, R16, R68.reuse, R5, 0x1, P2 ;  /* 0x0000004410058211 */ /* 0x080fe200010f0c05 */
[----:B--2---:R-:W-:Y:S01]  /*16000*/  @!P0 IMAD.WIDE.U32 R10, R2, 0xf0, R10 ;  /* 0x000000f0020a8825 */ /* 0x004fe200078e000a */
[-C--:B------:R-:W-:Y:S01]  /*16010*/  @!P0 LEA.HI.X R7, R14, R68.reuse, R7, 0x1, P4 ;  /* 0x000000440e078211 */ /* 0x080fe200020f0c07 */
[----:B------:R-:W-:Y:S02]  /*16020*/  @P0 STS.128 [R241+0x10000], RZ ;  /* 0x010000fff1000388 */ /* 0x000fe40000000c00 */
[----:B------:R-:W-:Y:S01]  /*16030*/  @!P0 IMAD R3, R3, 0xf0, RZ ;  /* 0x000000f003038824 */ /* 0x000fe200078e02ff */
[C---:B------:R-:W-:Y:S04]  /*16040*/  @!P0 LEA R2, P1, R10.reuse, R69, 0x1 ;  /* 0x000000450a028211 */ /* 0x040fe800078208ff */
[----:B------:R-:W-:Y:S01]  /*16050*/  @!P0 IADD3 R3, R3, R11, RZ ;  /* 0x0000000b03038210 */ /* 0x000fe20007ffe0ff */
[----:B------:R-:W-:Y:S01]  /*16060*/  @!PT LDS RZ, [RZ] ;  /* 0x00000000fffff984 */ /* 0x000fe20000000800 */
[----:B------:R-:W-:Y:S01]  /*16070*/  @!PT LDS RZ, [RZ] ;  /* 0x00000000fffff984 */ /* 0x000fe20000000800 */
[----:B------:R-:W-:Y:S01]  /*16080*/  @!PT LDS RZ, [RZ] ;  /* 0x00000000fffff984 */ /* 0x000fe20000000800 */
[----:B------:R1:W-:Y:S03]  /*16090*/  @!P0 LDGSTS.E.BYPASS.LTC128B.128 [R241+0x10000], desc[UR22][R8.64] ;  /* 0x1000000008f18fae */ /* 0x0003e6000b901d56 */
[----:B------:R-:W-:Y:S02]  /*160a0*/  @!P0 LEA.HI.X R3, R10, R68, R3, 0x1, P1 ;  /* 0x000000440a038211 */ /* 0x000fe400008f0c03 */
[----:B------:R-:W-:Y:S03]  /*160b0*/  PLOP3.LUT P1, PT, PT, PT, UP0, 0x80, 0x0 ;  /* 0x000000000000781c */ /* 0x000fe60003f2f008 */
[----:B------:R-:W-:Y:S08]  /*160c0*/  @P0 STS.128 [R241+0x10800], RZ ;  /* 0x010800fff1000388 */ /* 0x000ff00000000c00 */
[----:B------:R-:W-:Y:S01]  /*160d0*/  @!PT LDS RZ, [RZ] ;  /* 0x00000000fffff984 */ /* 0x000fe20000000800 */
[----:B------:R-:W-:Y:S01]  /*160e0*/  @!PT LDS RZ, [RZ] ;  /* 0x00000000fffff984 */ /* 0x000fe20000000800 */
[----:B------:R-:W-:Y:S01]  /*160f0*/  @!PT LDS RZ, [RZ] ;  /* 0x00000000fffff984 */ /* 0x000fe20000000800 */
[----:B------:R-:W-:Y:S08]  /*16100*/  @!P0 LDGSTS.E.BYPASS.LTC128B.128 [R241+0x10800], desc[UR22][R6.64] ;  /* 0x1080000006f18fae */ /* 0x000ff0000b901d56 */
        /* <DEDUP_REMOVED lines=11> */
[----:B-1----:R-:W2:Y:S08]  /*161c0*/  LDSM.16.M88.4 R8, [R239+0x2000] ;  /* 0x00200000ef08783b */ /* 0x002eb00000000200 */
[----:B------:R-:W1:Y:S08]  /*161d0*/  LDSM.16.M88.4 R16, [R239+0x2800] ;  /* 0x00280000ef10783b */ /* 0x000e700000000200 */
[----:B------:R-:W4:Y:S08]  /*161e0*/  LDSM.16.M88.4 R24, [R239+0x3000] ;  /* 0x00300000ef18783b */ /* 0x000f300000000200 */
[----:B------:R-:W3:Y:S08]  /*161f0*/  LDSM.16.M88.4 R32, [R239+0x3800] ;  /* 0x00380000ef20783b */ /* 0x000ef00000000200 */
[----:B------:R-:W3:Y:S01]  /*16200*/  LDSM.16.M88.4 R40, [R239+0x4000] ;  /* 0x00400000ef28783b */ /* 0x000ee20000000200 */
[C---:B--2---:R-:W-:Y:S07]  /*16210*/  HMMA.16816.F32 R4, R128.reuse, R8, RZ ;  /* 0x000000088004723c */ /* 0x044fee00000018ff */
[----:B------:R-:W2:Y:S01]  /*16220*/  LDSM.16.M88.4 R48, [R239+0x4800] ;  /* 0x00480000ef30783b */ /* 0x000ea20000000200 */
[C---:B------:R-:W-:Y:S07]  /*16230*/  HMMA.16816.F32 R8, R128.reuse, R10, RZ ;  /* 0x0000000a8008723c */ /* 0x040fee00000018ff */
[----:B------:R-:W2:Y:S01]  /*16240*/  LDSM.16.M88.4 R56, [R239+0x5000] ;  /* 0x00500000ef38783b */ /* 0x000ea20000000200 */
[C---:B-1----:R-:W-:Y:S07]  /*16250*/  HMMA.16816.F32 R12, R128.reuse, R16, RZ ;  /* 0x00000010800c723c */ /* 0x042fee00000018ff */
[----:B------:R-:W1:Y:S01]  /*16260*/  LDSM.16.M88.4 R64, [R239+0x5800] ;  /* 0x00580000ef40783b */ /* 0x000e620000000200 */
[C---:B------:R-:W-:Y:S06]  /*16270*/  HMMA.16816.F32 R16, R128.reuse, R18, RZ ;  /* 0x000000128010723c */ /* 0x040fec00000018ff */
[C---:B----4-:R-:W-:Y:S01]  /*16280*/  HMMA.16816.F32 R20, R128.reuse, R24, RZ ;  /* 0x000000188014723c */ /* 0x050fe200000018ff */
[----:B------:R-:W4:Y:S05]  /*16290*/  LDSM.16.M88.4 R72, [R239+0x6000] ;  /* 0x00600000ef48783b */ /* 0x000f2a0000000200 */
[C---:B------:R-:W-:Y:S03]  /*162a0*/  HMMA.16816.F32 R24, R128.reuse, R26, RZ ;  /* 0x0000001a8018723c */ /* 0x040fe600000018ff */
[----:B------:R-:W4:Y:S03]  /*162b0*/  LDSM.16.M88.4 R80, [R239+0x6800] ;  /* 0x00680000ef50783b */ /* 0x000f260000000200 */
[C---:B---3--:R-:W-:Y:S05]  /*162c0*/  HMMA.16816.F32 R28, R128.reuse, R32, RZ ;  /* 0x00000020801c723c */ /* 0x048fea00000018ff */
[----:B------:R-:W3:Y:S01]  /*162d0*/  LDSM.16.M88.4 R88, [R239+0x7000] ;  /* 0x00700000ef58783b */ /* 0x000ee20000000200 */
[C---:B------:R-:W-:Y:S06]  /*162e0*/  HMMA.16816.F32 R32, R128.reuse, R34, RZ ;  /* 0x000000228020723c */ /* 0x040fec00000018ff */
[C---:B------:R-:W-:Y:S01]  /*162f0*/  HMMA.16816.F32 R36, R128.reuse, R40, RZ ;  /* 0x000000288024723c */ /* 0x040fe200000018ff */
[----:B------:R-:W3:Y:S05]  /*16300*/  LDSM.16.M88.4 R96, [R239+0x7800] ;  /* 0x00780000ef60783b */ /* 0x000eea0000000200 */
[C---:B------:R-:W-:Y:S03]  /*16310*/  HMMA.16816.F32 R40, R128.reuse, R42, RZ ;  /* 0x0000002a8028723c */ /* 0x040fe600000018ff */
[----:B------:R-:W3:Y:S03]  /*16320*/  LDSM.16.M88.4 R104, [R239+0x8000] ;  /* 0x00800000ef68783b */ /* 0x000ee60000000200 */
[C---:B--2---:R-:W-:Y:S05]  /*16330*/  HMMA.16816.F32 R44, R128.reuse, R48, RZ ;  /* 0x00000030802c723c */ /* 0x044fea00000018ff */
[----:B------:R-:W2:Y:S01]  /*16340*/  LDSM.16.M88.4 R112, [R239+0x8800] ;  /* 0x00880000ef70783b */ /* 0x000ea20000000200 */
[C---:B------:R-:W-:Y:S06]  /*16350*/  HMMA.16816.F32 R48, R128.reuse, R50, RZ ;  /* 0x000000328030723c */ /* 0x040fec00000018ff */
[C---:B------:R-:W-:Y:S01]  /*16360*/  HMMA.16816.F32 R52, R128.reuse, R56, RZ ;  /* 0x000000388034723c */ /* 0x040fe200000018ff */
[----:B------:R-:W2:Y:S05]  /*16370*/  LDSM.16.M88.4 R120, [R239+0x9000] ;  /* 0x00900000ef78783b */ /* 0x000eaa0000000200 */
[C---:B------:R-:W-:Y:S03]  /*16380*/  HMMA.16816.F32 R56, R128.reuse, R58, RZ ;  /* 0x0000003a8038723c */ /* 0x040fe600000018ff */
[----:B------:R-:W2:Y:S03]  /*16390*/  LDSM.16.M88.4 R168, [R239+0x9800] ;  /* 0x00980000efa8783b */ /* 0x000ea60000000200 */
[C---:B-1----:R-:W-:Y:S05]  /*163a0*/  HMMA.16816.F32 R60, R128.reuse, R64, RZ ;  /* 0x00000040803c723c */ /* 0x042fea00000018ff */
[----:B------:R-:W-:Y:S01]  /*163b0*/  LDSM.16.M88.4 R172, [R172] ;  /* 0x00000000acac783b */ /* 0x000fe20000000200 */
[C---:B------:R-:W-:Y:S06]  /*163c0*/  HMMA.16816.F32 R64, R128.reuse, R66, RZ ;  /* 0x000000428040723c */ /* 0x040fec00000018ff */
[C---:B----4-:R-:W-:Y:S01]  /*163d0*/  HMMA.16816.F32 R68, R128.reuse, R72, RZ ;  /* 0x000000488044723c */ /* 0x050fe200000018ff */
[----:B------:R-:W1:Y:S05]  /*163e0*/  LDSM.16.M88.4 R176, [R233+0x2000] ;  /* 0x00200000e9b0783b */ /* 0x000e6a0000000200 */
[C---:B------:R-:W-:Y:S03]  /*163f0*/  HMMA.16816.F32 R72, R128.reuse, R74, RZ ;  /* 0x0000004a8048723c */ /* 0x040fe600000018ff */
[----:B------:R-:W4:Y:S03]  /*16400*/  LDSM.16.M88.4 R180, [R233+0x2800] ;  /* 0x00280000e9b4783b */ /* 0x000f260000000200 */
[C---:B------:R-:W-:Y:S05]  /*16410*/  HMMA.16816.F32 R76, R128.reuse, R80, RZ ;  /* 0x00000050804c723c */ /* 0x040fea00000018ff */
[----:B------:R-:W4:Y:S01]  /*16420*/  LDSM.16.M88.4 R184, [R233+0x3000] ;  /* 0x00300000e9b8783b */ /* 0x000f220000000200 */
[C---:B------:R-:W-:Y:S06]  /*16430*/  HMMA.16816.F32 R80, R128.reuse, R82, RZ ;  /* 0x000000528050723c */ /* 0x040fec00000018ff */
[C---:B---3--:R-:W-:Y:S01]  /*16440*/  HMMA.16816.F32 R84, R128.reuse, R88, RZ ;  /* 0x000000588054723c */ /* 0x048fe200000018ff */
[----:B------:R-:W3:Y:S05]  /*16450*/  LDSM.16.M88.4 R188, [R233+0x3800] ;  /* 0x00380000e9bc783b */ /* 0x000eea0000000200 */
[C---:B------:R-:W-:Y:S03]  /*16460*/  HMMA.16816.F32 R88, R128.reuse, R90, RZ ;  /* 0x0000005a8058723c */ /* 0x040fe600000018ff */
[----:B------:R-:W3:Y:S03]  /*16470*/  LDSM.16.M88.4 R192, [R233+0x4000] ;  /* 0x00400000e9c0783b */ /* 0x000ee60000000200 */
[C---:B------:R-:W-:Y:S05]  /*16480*/  HMMA.16816.F32 R92, R128.reuse, R96, RZ ;  /* 0x00000060805c723c */ /* 0x040fea00000018ff */
        /* <DEDUP_REMOVED lines=12> */
[----:B------:R-:W0:Y:S03]  /*16550*/  LDGDEPBAR ;  /* 0x00000000000079af */ /* 0x000e260000000000 */
[C---:B------:R-:W-:Y:S06]  /*16560*/  HMMA.16816.F32 R124, R128.reuse, R168, RZ ;  /* 0x000000a8807c723c */ /* 0x040fec00000018ff */
[----:B------:R-:W-:Y:S01]  /*16570*/  HMMA.16816.F32 R128, R128, R170, RZ ;  /* 0x000000aa8080723c */ /* 0x000fe200000018ff */
[----:B------:R-:W2:Y:S05]  /*16580*/  LDSM.16.M88.4 R168, [R233+0x7000] ;  /* 0x00700000e9a8783b */ /* 0x000eaa0000000200 */
[C---:B-1----:R-:W-:Y:S06]  /*16590*/  HMMA.16816.F32 R4, R172.reuse, R176, R4 ;  /* 0x000000b0ac04723c */ /* 0x042fec0000001804 */
[C---:B------:R-:W-:Y:S01]  /*165a0*/  HMMA.16816.F32 R8, R172.reuse, R178, R8 ;  /* 0x000000b2ac08723c */ /* 0x040fe20000001808 */
[----:B------:R-:W1:Y:S05]  /*165b0*/  LDSM.16.M88.4 R176, [R233+0x7800] ;  /* 0x00780000e9b0783b */ /* 0x000e6a0000000200 */
[C---:B----4-:R-:W-:Y:S06]  /*165c0*/  HMMA.16816.F32 R12, R172.reuse, R180, R12 ;  /* 0x000000b4ac0c723c */ /* 0x050fec000000180c */
[C---:B------:R-:W-:Y:S01]  /*165d0*/  HMMA.16816.F32 R16, R172.reuse, R182, R16 ;  /* 0x000000b6ac10723c */ /* 0x040fe20000001810 */
[----:B------:R-:W4:Y:S05]  /*165e0*/  LDSM.16.M88.4 R180, [R233+0x8000] ;  /* 0x00800000e9b4783b */ /* 0x000f2a0000000200 */
[C---:B------:R-:W-:Y:S06]  /*165f0*/  HMMA.16816.F32 R20, R172.reuse, R184, R20 ;  /* 0x000000b8ac14723c */ /* 0x040fec0000001814 */
[C---:B------:R-:W-:Y:S01]  /*16600*/  HMMA.16816.F32 R24, R172.reuse, R186, R24 ;  /* 0x000000baac18723c */ /* 0x040fe20000001818 */
[----:B------:R-:W4:Y:S05]  /*16610*/  LDSM.16.M88.4 R184, [R233+0x8800] ;  /* 0x00880000e9b8783b */ /* 0x000f2a0000000200 */
[C---:B---3--:R-:W-:Y:S06]  /*16620*/  HMMA.16816.F32 R28, R172.reuse, R188, R28 ;  /* 0x000000bcac1c723c */ /* 0x048fec000000181c */
[C---:B------:R-:W-:Y:S01]  /*16630*/  HMMA.16816.F32 R32, R172.reuse, R190, R32 ;  /* 0x000000beac20723c */ /* 0x040fe20000001820 */
[----:B------:R-:W3:Y:S05]  /*16640*/  LDSM.16.M88.4 R188, [R233+0x9000] ;  /* 0x00900000e9bc783b */ /* 0x000eea0000000200 */
        /* <DEDUP_REMOVED lines=13> */
[C---:B--2---:R-:W-:Y:S06]  /*16720*/  HMMA.16816.F32 R68, R172.reuse, R208, R68 ;  /* 0x000000d0ac44723c */ /* 0x044fec0000001844 */
[C---:B------:R-:W-:Y:S01]  /*16730*/  HMMA.16816.F32 R72, R172.reuse, R210, R72 ;  /* 0x000000d2ac48723c */ /* 0x040fe20000001848 */
[----:B------:R-:W-:Y:S05]  /*16740*/  LDSM.16.M88.4 R208, [R227] ;  /* 0x00000000e3d0783b */ /* 0x000fea0000000200 */
[C---:B------:R-:W-:Y:S06]  /*16750*/  HMMA.16816.F32 R76, R172.reuse, R212, R76 ;  /* 0x000000d4ac4c723c */ /* 0x040fec000000184c */
[C---:B------:R-:W-:Y:S01]  /*16760*/  HMMA.16816.F32 R80, R172.reuse, R214, R80 ;  /* 0x000000d6ac50723c */ /* 0x040fe20000001850 */
[----:B------:R-:W-:Y:S05]  /*16770*/  LDSM.16.M88.4 R212, [R226] ;  /* 0x00000000e2d4783b */ /* 0x000fea0000000200 */
[C---:B------:R-:W-:Y:S06]  /*16780*/  HMMA.16816.F32 R84, R172.reuse, R168, R84 ;  /* 0x000000a8ac54723c */ /* 0x040fec0000001854 */
[C---:B------:R-:W-:Y:S01]  /*16790*/  HMMA.16816.F32 R88, R172.reuse, R170, R88 ;  /* 0x000000aaac58723c */ /* 0x040fe20000001858 */
[----:B------:R-:W2:Y:S05]  /*167a0*/  LDSM.16.M88.4 R168, [R233+0x9800] ;  /* 0x00980000e9a8783b */ /* 0x000eaa0000000200 */
[C---:B-1----:R-:W-:Y:S06]  /*167b0*/  HMMA.16816.F32 R92, R172.reuse, R176, R92 ;  /* 0x000000b0ac5c723c */ /* 0x042fec000000185c */
[C---:B------:R-:W-:Y:S01]  /*167c0*/  HMMA.16816.F32 R96, R172.reuse, R178, R96 ;  /* 0x000000b2ac60723c */ /* 0x040fe20000001860 */
[----:B------:R-:W1:Y:S05]  /*167d0*/  LDSM.16.M88.4 R176, [R225] ;  /* 0x00000000e1b0783b */ /* 0x000e6a0000000200 */
[C---:B----4-:R-:W-:Y:S06]  /*167e0*/  HMMA.16816.F32 R100, R172.reuse, R180, R100 ;  /* 0x000000b4ac64723c */ /* 0x050fec0000001864 */
[C---:B------:R-:W-:Y:S01]  /*167f0*/  HMMA.16816.F32 R104, R172.reuse, R182, R104 ;  /* 0x000000b6ac68723c */ /* 0x040fe20000001868 */
[----:B------:R-:W4:Y:S05]  /*16800*/  LDSM.16.M88.4 R180, [R224] ;  /* 0x00000000e0b4783b */ /* 0x000f2a0000000200 */
[C---:B------:R-:W-:Y:S06]  /*16810*/  HMMA.16816.F32 R108, R172.reuse, R184, R108 ;  /* 0x000000b8ac6c723c */ /* 0x040fec000000186c */
[C---:B------:R-:W-:Y:S01]  /*16820*/  HMMA.16816.F32 R112, R172.reuse, R186, R112 ;  /* 0x000000baac70723c */ /* 0x040fe20000001870 */
[----:B------:R-:W-:Y:S05]  /*16830*/  LDSM.16.M88.4 R184, [R221] ;  /* 0x00000000ddb8783b */ /* 0x000fea0000000200 */
[C---:B---3--:R-:W-:Y:S06]  /*16840*/  HMMA.16816.F32 R116, R172.reuse, R188, R116 ;  /* 0x000000bcac74723c */ /* 0x048fec0000001874 */
[C---:B------:R-:W-:Y:S01]  /*16850*/  HMMA.16816.F32 R120, R172.reuse, R190, R120 ;  /* 0x000000beac78723c */ /* 0x040fe20000001878 */
[----:B------:R-:W-:Y:S05]  /*16860*/  LDSM.16.M88.4 R188, [R219] ;  /* 0x00000000dbbc783b */ /* 0x000fea0000000200 */
[C---:B--2---:R-:W-:Y:S06]  /*16870*/  HMMA.16816.F32 R124, R172.reuse, R168, R124 ;  /* 0x000000a8ac7c723c */ /* 0x044fec000000187c */
[----:B------:R-:W-:Y:S01]  /*16880*/  HMMA.16816.F32 R128, R172, R170, R128 ;  /* 0x000000aaac80723c */ /* 0x000fe20000001880 */
[----:B------:R-:W2:Y:S05]  /*16890*/  LDSM.16.M88.4 R168, [R223] ;  /* 0x00000000dfa8783b */ /* 0x000eaa0000000200 */
[C---:B------:R-:W-:Y:S03]  /*168a0*/  HMMA.16816.F32 R4, R192.reuse, R196, R4 ;  /* 0x000000c4c004723c */ /* 0x040fe60000001804 */
[----:B------:R-:W3:Y:S03]  /*168b0*/  LDSM.16.M88.4 R172, [R222] ;  /* 0x00000000deac783b */ /* 0x000ee60000000200 */
        /* <DEDUP_REMOVED lines=16> */
[----:B------:R-:W1:Y:S05]  /*169c0*/  LDSM.16.M88.4 R176, [R220] ;  /* 0x00000000dcb0783b */ /* 0x000e6a0000000200 */
[C---:B----4-:R-:W-:Y:S06]  /*169d0*/  HMMA.16816.F32 R52, R192.reuse, R180, R52 ;  /* 0x000000b4c034723c */ /* 0x050fec0000001834 */
[C---:B------:R-:W-:Y:S01]  /*169e0*/  HMMA.16816.F32 R56, R192.reuse, R182, R56 ;  /* 0x000000b6c038723c */ /* 0x040fe20000001838 */
[----:B------:R-:W4:Y:S05]  /*169f0*/  LDSM.16.M88.4 R180, [R237] ;  /* 0x00000000edb4783b */ /* 0x000f2a0000000200 */
[C---:B--2---:R-:W-:Y:S06]  /*16a00*/  HMMA.16816.F32 R60, R192.reuse, R168, R60 ;  /* 0x000000a8c03c723c */ /* 0x044fec000000183c */
[C---:B------:R-:W-:Y:S01]  /*16a10*/  HMMA.16816.F32 R64, R192.reuse, R170, R64 ;  /* 0x000000aac040723c */ /* 0x040fe20000001840 */
[----:B------:R-:W2:Y:S05]  /*16a20*/  LDSM.16.M88.4 R168, [R166+0x800] ;  /* 0x00080000a6a8783b */ /* 0x000eaa0000000200 */
[C---:B---3--:R-:W-:Y:S06]  /*16a30*/  HMMA.16816.F32 R68, R192.reuse, R172, R68 ;  /* 0x000000acc044723c */ /* 0x048fec0000001844 */
[C---:B------:R-:W-:Y:S06]  /*16a40*/  HMMA.16816.F32 R72, R192.reuse, R174, R72 ;  /* 0x000000aec048723c */ /* 0x040fec0000001848 */
[C---:B------:R-:W-:Y:S06]  /*16a50*/  HMMA.16816.F32 R76, R192.reuse, R184, R76 ;  /* 0x000000b8c04c723c */ /* 0x040fec000000184c */
[C---:B------:R-:W-:Y:S06]  /*16a60*/  HMMA.16816.F32 R80, R192.reuse, R186, R80 ;  /* 0x000000bac050723c */ /* 0x040fec0000001850 */
[C---:B-1----:R-:W-:Y:S06]  /*16a70*/  HMMA.16816.F32 R84, R192.reuse, R176, R84 ;  /* 0x000000b0c054723c */ /* 0x042fec0000001854 */
        /* <DEDUP_REMOVED lines=13> */
[C---:B--2---:R-:W-:Y:S06]  /*16b50*/  HMMA.16816.F32 R12, R180.reuse, R168, R12 ;  /* 0x000000a8b40c723c */ /* 0x044fec000000180c */
        /* <DEDUP_REMOVED lines=10> */
[----:B------:R-:W-:Y:S01]  /*16c00*/  MUFU.TANH R2, R9 ;  /* 0x0000000900027308 */ /* 0x000fe20000002400 */
[----:B------:R-:W-:Y:S01]  /*16c10*/  FMUL.FTZ R12, R12, UR16 ;  /* 0x000000100c0c7c20 */ /* 0x000fe20008410000 */
[----:B------:R-:W-:Y:S02]  /*16c20*/  FMUL.FTZ R13, R13, UR16 ;  /* 0x000000100d0d7c20 */ /* 0x000fe40008410000 */
[----:B------:R-:W-:Y:S01]  /*16c30*/  FMUL.FTZ R16, R16, UR16 ;  /* 0x0000001010107c20 */ /* 0x000fe20008410000 */
[----:B------:R-:W-:Y:S05]  /*16c40*/  FMUL.FTZ R17, R17, UR16 ;  /* 0x0000001011117c20 */ /* 0x000fea0008410000 */
[----:B------:R-:W-:Y:S01]  /*16c50*/  MUFU.TANH R188, R4 ;  /* 0x0000000400bc7308 */ /* 0x000fe20000002400 */
[----:B-1----:R1:W-:Y:S09]  /*16c60*/  STL [R1+0x34], R0 ;  /* 0x0000340001007387 */ /* 0x0023f20000100800 */
[----:B------:R-:W-:Y:S10]  /*16c70*/  MUFU.TANH R187, R6 ;  /* 0x0000000600bb7308 */ /* 0x000ff40000002400 */
[----:B------:R-:W-:Y:S10]  /*16c80*/  MUFU.TANH R17, R17 ;  /* 0x0000001100117308 */ /* 0x000ff40000002400 */
[----:B-1----:R1:W2:Y:S02]  /*16c90*/  MUFU.TANH R0, R7 ;  /* 0x0000000700007308 */ /* 0x0022a40000002400 */
[----:B-1----:R-:W1:Y:S08]  /*16ca0*/  LDSM.16.M88.4 R4, [R166+0x1000] ;  /* 0x00100000a604783b */ /* 0x002e700000000200 */
[----:B--2---:R2:W-:Y:S02]  /*16cb0*/  STL [R1+0x44], R0 ;  /* 0x0000440001007387 */ /* 0x0045e40000100800 */
[----:B--2---:R-:W2:Y:S01]  /*16cc0*/  MUFU.TANH R0, R8 ;  /* 0x0000000800007308 */ /* 0x004ea20000002400 */
[C---:B-1----:R-:W-:Y:S06]  /*16cd0*/  HMMA.16816.F32 R20, R180.reuse, R4, R20 ;  /* 0x00000004b414723c */ /* 0x042fec0000001814 */
[C---:B------:R-:W-:Y:S01]  /*16ce0*/  HMMA.16816.F32 R24, R180.reuse, R6, R24 ;  /* 0x00000006b418723c */ /* 0x040fe20000001818 */
[----:B------:R-:W-:Y:S08]  /*16cf0*/  LDSM.16.M88.4 R4, [R166+0x2000] ;  /* 0x00200000a604783b */ /* 0x000ff00000000200 */
[----:B--2---:R1:W-:Y:S04]  /*16d00*/  STL [R1+0x40], R0 ;  /* 0x0000400001007387 */ /* 0x0043e80000100800 */
[----:B------:R2:W-:Y:S05]  /*16d10*/  STL [R1+0x3c], R2 ;  /* 0x00003c0201007387 */ /* 0x0005ea0000100800 */
[----:B------:R-:W-:Y:S01]  /*16d20*/  FMUL.FTZ R20, R20, UR16 ;  /* 0x0000001014147c20 */ /* 0x000fe20008410000 */
[----:B------:R-:W-:Y:S05]  /*16d30*/  FMUL.FTZ R21, R21, UR16 ;  /* 0x0000001015157c20 */ /* 0x000fea0008410000 */
[----:B------:R-:W-:Y:S01]  /*16d40*/  FMUL.FTZ R24, R24, UR16 ;  /* 0x0000001018187c20 */ /* 0x000fe20008410000 */
[----:B------:R-:W-:Y:S01]  /*16d50*/  FMUL.FTZ R25, R25, UR16 ;  /* 0x0000001019197c20 */ /* 0x000fe20008410000 */
[----:B-1----:R-:W1:Y:S10]  /*16d60*/  MUFU.TANH R0, R10 ;  /* 0x0000000a00007308 */ /* 0x002e740000002400 */
[----:B--2---:R2:W-:Y:S01]  /*16d70*/  MUFU.TANH R2, R12 ;  /* 0x0000000c00027308 */ /* 0x0045e20000002400 */
[----:B-1----:R1:W-:Y:S01]  /*16d80*/  STL [R1+0x38], R0 ;  /* 0x0000380001007387 */ /* 0x0023e20000100800 */
[----:B--2---:R-:W-:Y:S01]  /*16d90*/  FMUL.FTZ R12, R15, UR16 ;  /* 0x000000100f0c7c20 */ /* 0x004fe20008410000 */
[----:B------:R-:W-:Y:S01]  /*16da0*/  FMUL.FTZ R15, R19, UR16 ;  /* 0x00000010130f7c20 */ /* 0x000fe20008410000 */
[----:B------:R-:W-:Y:S06]  /*16db0*/  FMUL.FTZ R19, R22, UR16 ;  /* 0x0000001016137c20 */ /* 0x000fec0008410000 */
[----:B------:R-:W-:Y:S10]  /*16dc0*/  MUFU.TANH R12, R12 ;  /* 0x0000000c000c7308 */ /* 0x000ff40000002400 */
[----:B------:R-:W-:Y:S10]  /*16dd0*/  MUFU.TANH R15, R15 ;  /* 0x0000000f000f7308 */ /* 0x000ff40000002400 */
[----:B-1----:R1:W2:Y:S10]  /*16de0*/  MUFU.TANH R0, R11 ;  /* 0x0000000b00007308 */ /* 0x0022b40000002400 */
[----:B------:R-:W-:Y:S01]  /*16df0*/  MUFU.TANH R19, R19 ;  /* 0x0000001300137308 */ /* 0x000fe20000002400 */
[----:B-1----:R-:W1:Y:S08]  /*16e00*/  LDSM.16.M88.4 R8, [R166+0x1800] ;  /* 0x00180000a608783b */ /* 0x002e700000000200 */
[----:B--2---:R2:W-:Y:S04]  /*16e10*/  STL [R1+0x50], R0 ;  /* 0x0000500001007387 */ /* 0x0045e80000100800 */
[----:B------:R3:W-:Y:S01]  /*16e20*/  STL [R1+0x4c], R2 ;  /* 0x00004c0201007387 */ /* 0x0007e20000100800 */
[----:B--2---:R2:W4:Y:S01]  /*16e30*/  MUFU.TANH R0, R13 ;  /* 0x0000000d00007308 */ /* 0x0045220000002400 */
[C---:B-1----:R-:W-:Y:S09]  /*16e40*/  HMMA.16816.F32 R28, R180.reuse, R8, R28 ;  /* 0x00000008b41c723c */ /* 0x042ff2000000181c */
[----:B---3--:R1:W-:Y:S01]  /*16e50*/  MUFU.TANH R2, R20 ;  /* 0x0000001400027308 */ /* 0x0083e20000002400 */
[C---:B------:R-:W-:Y:S01]  /*16e60*/  HMMA.16816.F32 R32, R180.reuse, R10, R32 ;  /* 0x0000000ab420723c */ /* 0x040fe20000001820 */
[----:B------:R-:W3:Y:S02]  /*16e70*/  LDSM.16.M88.4 R8, [R166+0x2800] ;  /* 0x00280000a608783b */ /* 0x000ee40000000200 */
[----:B--2---:R-:W-:Y:S03]  /*16e80*/  FMUL.FTZ R13, R14, UR16 ;  /* 0x000000100e0d7c20 */ /* 0x004fe60008410000 */
[C---:B------:R-:W-:Y:S03]  /*16e90*/  HMMA.16816.F32 R36, R180.reuse, R4, R36 ;  /* 0x00000004b424723c */ /* 0x040fe60000001824 */
[----:B----4-:R2:W-:Y:S01]  /*16ea0*/  STL [R1+0x48], R0 ;  /* 0x0000480001007387 */ /* 0x0105e20000100800 */
[----:B------:R-:W-:Y:S02]  /*16eb0*/  MUFU.TANH R13, R13 ;  /* 0x0000000d000d7308 */ /* 0x000fe40000002400 */
[C---:B------:R-:W-:Y:S01]  /*16ec0*/  HMMA.16816.F32 R40, R180.reuse, R6, R40 ;  /* 0x00000006b428723c */ /* 0x040fe20000001828 */
[----:B------:R-:W4:Y:S04]  /*16ed0*/  LDSM.16.M88.4 R4, [R166+0x3000] ;  /* 0x00300000a604783b */ /* 0x000f280000000200 */
[----:B------:R-:W-:Y:S06]  /*16ee0*/  FMUL.FTZ R29, R29, UR16 ;  /* 0x000000101d1d7c20 */ /* 0x000fec0008410000 */
[----:B------:R-:W-:Y:S01]  /*16ef0*/  MUFU.TANH R29, R29 ;  /* 0x0000001d001d7308 */ /* 0x000fe20000002400 */
[----:B------:R-:W-:Y:S01]  /*16f00*/  FMUL.FTZ R14, R32, UR16 ;  /* 0x00000010200e7c20 */ /* 0x000fe20008410000 */
[----:B------:R-:W-:Y:S05]  /*16f10*/  FMUL.FTZ R22, R34, UR16 ;  /* 0x0000001022167c20 */ /* 0x000fea0008410000 */
[----:B-1----:R-:W-:Y:S01]  /*16f20*/  FMUL.FTZ R20, R36, UR16 ;  /* 0x0000001024147c20 */ /* 0x002fe20008410000 */
[----:B------:R-:W-:Y:S02]  /*16f30*/  FMUL.FTZ R34, R37, UR16 ;  /* 0x0000001025227c20 */ /* 0x000fe40008410000 */
[----:B------:R-:W-:Y:S01]  /*16f40*/  MUFU.TANH R14, R14 ;  /* 0x0000000e000e7308 */ /* 0x000fe20000002400 */
[----:B------:R-:W-:Y:S02]  /*16f50*/  FMUL.FTZ R32, R39, UR16 ;  /* 0x0000001027207c20 */ /* 0x000fe40008410000 */
[----:B------:R-:W-:Y:S01]  /*16f60*/  FMUL.FTZ R40, R40, UR16 ;  /* 0x0000001028287c20 */ /* 0x000fe20008410000 */
[----:B------:R-:W-:Y:S01]  /*16f70*/  FMUL.FTZ R41, R41, UR16 ;  /* 0x0000001029297c20 */ /* 0x000fe20008410000 */
[----:B------:R-:W-:Y:S01]  /*16f80*/  FMUL.FTZ R42, R42, UR16 ;  /* 0x000000102a2a7c20 */ /* 0x000fe20008410000 */
[----:B------:R-:W-:Y:S04]  /*16f90*/  FMUL.FTZ R43, R43, UR16 ;  /* 0x000000102b2b7c20 */ /* 0x000fe80008410000 */
[----:B--2---:R-:W1:Y:S01]  /*16fa0*/  MUFU.TANH R0, R16 ;  /* 0x0000001000007308 */ /* 0x004e620000002400 */
[C---:B---3--:R-:W-:Y:S06]  /*16fb0*/  HMMA.16816.F32 R44, R180.reuse, R8, R44 ;  /* 0x00000008b42c723c */ /* 0x048fec000000182c */
[C---:B------:R-:W-:Y:S03]  /*16fc0*/  HMMA.16816.F32 R48, R180.reuse, R10, R48 ;  /* 0x0000000ab430723c */ /* 0x040fe60000001830 */
[----:B------:R-:W-:Y:S01]  /*16fd0*/  MUFU.TANH R22, R22 ;  /* 0x0000001600167308 */ /* 0x000fe20000002400 */
[----:B------:R-:W2:Y:S02]  /*16fe0*/  LDSM.16.M88.4 R8, [R166+0x3800] ;  /* 0x00380000a608783b */ /* 0x000ea40000000200 */
[C---:B----4-:R-:W-:Y:S07]  /*16ff0*/  HMMA.16816.F32 R52, R180.reuse, R4, R52 ;  /* 0x00000004b434723c */ /* 0x050fee0000001834 */
[----:B------:R-:W-:Y:S01]  /*17000*/  MUFU.TANH R20, R20 ;  /* 0x0000001400147308 */ /* 0x000fe20000002400 */
[----:B-1----:R1:W-:Y:S03]  /*17010*/  STL [R1+0x54], R0 ;  /* 0x0000540001007387 */ /* 0x0023e60000100800 */
[----:B------:R-:W-:Y:S01]  /*17020*/  FMUL.FTZ R16, R18, UR16 ;  /* 0x0000001012107c20 */ /* 0x000fe20008410000 */
[C---:B------:R-:W-:Y:S01]  /*17030*/  HMMA.16816.F32 R56, R180.reuse, R6, R56 ;  /* 0x00000006b438723c */ /* 0x040fe20000001838 */
[----:B------:R-:W3:Y:S04]  /*17040*/  LDSM.16.M88.4 R4, [R166+0x4000] ;  /* 0x00400000a604783b */ /* 0x000ee80000000200 */
[----:B------:R-:W-:Y:S01]  /*17050*/  MUFU.TANH R16, R16 ;  /* 0x0000001000107308 */ /* 0x000fe20000002400 */
[----:B------:R-:W-:Y:S01]  /*17060*/  FMUL.FTZ R44, R44, UR16 ;  /* 0x000000102c2c7c20 */ /* 0x000fe20008410000 */
[----:B------:R-:W-:Y:S01]  /*17070*/  FMUL.FTZ R45, R45, UR16 ;  /* 0x000000102d2d7c20 */ /* 0x000fe20008410000 */
[----:B------:R-:W-:Y:S01]  /*17080*/  FMUL.FTZ R18, R23, UR16 ;  /* 0x0000001017127c20 */ /* 0x000fe20008410000 */
[----:B------:R4:W-:Y:S02]  /*17090*/  STL [R1+0x5c], R2 ;  /* 0x00005c0201007387 */ /* 0x0009e40000100800 */
[----:B------:R-:W-:Y:S01]  /*170a0*/  FMUL.FTZ R23, R33, UR16 ;  /* 0x0000001021177c20 */ /* 0x000fe20008410000 */
[----:B------:R-:W-:Y:S03]  /*170b0*/  FMUL.FTZ R48, R48, UR16 ;  /* 0x0000001030307c20 */ /* 0x000fe60008410000 */
[----:B------:R-:W-:Y:S01]  /*170c0*/  MUFU.TANH R34, R34 ;  /* 0x0000002200227308 */ /* 0x000fe20000002400 */
[----:B------:R-:W-:Y:S01]  /*170d0*/  FMUL.FTZ R49, R49, UR16 ;  /* 0x0000001031317c20 */ /* 0x000fe20008410000 */
[----:B------:R-:W-:Y:S01]  /*170e0*/  FMUL.FTZ R50, R50, UR16 ;  /* 0x0000001032327c20 */ /* 0x000fe20008410000 */
[----:B------:R-:W-:Y:S01]  /*170f0*/  FMUL.FTZ R51, R51, UR16 ;  /* 0x0000001033337c20 */ /* 0x000fe20008410000 */
[----:B------:R-:W-:Y:S01]  /*17100*/  FMUL.FTZ R33, R38, UR16 ;  /* 0x0000001026217c20 */ /* 0x000fe20008410000 */
[----:B------:R-:W-:Y:S01]  /*17110*/  FMUL.FTZ R52, R52, UR16 ;  /* 0x0000001034347c20 */ /* 0x000fe20008410000 */
        /* <DEDUP_REMOVED lines=10> */
[----:B-1----:R-:W1:Y:S01]  /*171c0*/  MUFU.TANH R0, R21 ;  /* 0x0000001500007308 */ /* 0x002e620000002400 */
[C---:B--2---:R-:W-:Y:S06]  /*171d0*/  HMMA.16816.F32 R60, R180.reuse, R8, R60 ;  /* 0x00000008b43c723c */ /* 0x044fec000000183c */
[C---:B------:R-:W-:Y:S03]  /*171e0*/  HMMA.16816.F32 R64, R180.reuse, R10, R64 ;  /* 0x0000000ab440723c */ /* 0x040fe60000001840 */
[----:B----4-:R2:W4:Y:S01]  /*171f0*/  MUFU.TANH R2, R24 ;  /* 0x0000001800027308 */ /* 0x0105220000002400 */
[----:B------:R-:W4:Y:S02]  /*17200*/  LDSM.16.M88.4 R8, [R166+0x4800] ;  /* 0x00480000a608783b */ /* 0x000f240000000200 */
[C---:B---3--:R-:W-:Y:S07]  /*17210*/  HMMA.16816.F32 R68, R180.reuse, R4, R68 ;  /* 0x00000004b444723c */ /* 0x048fee0000001844 */
[----:B------:R-:W-:Y:S01]  /*17220*/  MUFU.TANH R23, R23 ;  /* 0x0000001700177308 */ /* 0x000fe20000002400 */
[----:B-1----:R1:W-:Y:S03]  /*17230*/  STL [R1+0x58], R0 ;  /* 0x0000580001007387 */ /* 0x0023e60000100800 */
[----:B------:R-:W-:Y:S01]  /*17240*/  FMUL.FTZ R21, R35, UR16 ;  /* 0x0000001023157c20 */ /* 0x000fe20008410000 */
[C---:B------:R-:W-:Y:S01]  /*17250*/  HMMA.16816.F32 R72, R180.reuse, R6, R72 ;  /* 0x00000006b448723c */ /* 0x040fe20000001848 */
[----:B------:R-:W3:Y:S04]  /*17260*/  LDSM.16.M88.4 R4, [R166+0x5000] ;  /* 0x00500000a604783b */ /* 0x000ee80000000200 */
[----:B------:R-:W-:Y:S01]  /*17270*/  MUFU.TANH R21, R21 ;  /* 0x0000001500157308 */ /* 0x000fe20000002400 */
[----:B--2---:R-:W-:Y:S01]  /*17280*/  FMUL.FTZ R24, R27, UR16 ;  /* 0x000000101b187c20 */ /* 0x004fe20008410000 */
[----:B------:R-:W-:Y:S01]  /*17290*/  FMUL.FTZ R60, R60, UR16 ;  /* 0x000000103c3c7c20 */ /* 0x000fe20008410000 */
[----:B------:R-:W-:Y:S01]  /*172a0*/  FMUL.FTZ R61, R61, UR16 ;  /* 0x000000103d3d7c20 */ /* 0x000fe20008410000 */
[----:B----4-:R2:W-:Y:S02]  /*172b0*/  STL [R1+0x64], R2 ;  /* 0x0000640201007387 */ /* 0x0105e40000100800 */
        /* <DEDUP_REMOVED lines=15> */
[----:B------:R-:W-:Y:S05]  /*173b0*/  FMUL.FTZ R73, R73, UR16 ;  /* 0x0000001049497c20 */ /* 0x000fea0008410000 */
[----:B-1----:R-:W1:Y:S01]  /*173c0*/  MUFU.TANH R0, R25 ;  /* 0x0000001900007308 */ /* 0x002e620000002400 */
[C---:B------:R-:W-:Y:S06]  /*173d0*/  HMMA.16816.F32 R76, R180.reuse, R8, R76 ;  /* 0x00000008b44c723c */ /* 0x040fec000000184c */
[C---:B------:R-:W-:Y:S03]  /*173e0*/  HMMA.16816.F32 R80, R180.reuse, R10, R80 ;  /* 0x0000000ab450723c */ /* 0x040fe60000001850 */
[----:B--2---:R-:W-:Y:S01]  /*173f0*/  MUFU.TANH R2, R41 ;  /* 0x0000002900027308 */ /* 0x004fe20000002400 */
[----:B------:R-:W2:Y:S02]  /*17400*/  LDSM.16.M88.4 R8, [R166+0x5800] ;  /* 0x00580000a608783b */ /* 0x000ea40000000200 */
[C---:B---3--:R-:W-:Y:S07]  /*17410*/  HMMA.16816.F32 R84, R180.reuse, R4, R84 ;  /* 0x00000004b454723c */ /* 0x048fee0000001854 */
[----:B------:R3:W-:Y:S01]  /*17420*/  MUFU.TANH R202, R68 ;  /* 0x0000004400ca7308 */ /* 0x0007e20000002400 */
[----:B-1----:R1:W-:Y:S03]  /*17430*/  STL [R1+0x60], R0 ;  /* 0x0000600001007387 */ /* 0x0023e60000100800 */
[----:B------:R-:W-:Y:S01]  /*17440*/  FMUL.FTZ R25, R26, UR16 ;  /* 0x000000101a197c20 */ /* 0x000fe20008410000 */
[C---:B------:R-:W-:Y:S01]  /*17450*/  HMMA.16816.F32 R88, R180.reuse, R6, R88 ;  /* 0x00000006b458723c */ /* 0x040fe20000001858 */
[----:B------:R-:W4:Y:S04]  /*17460*/  LDSM.16.M88.4 R4, [R166+0x6000] ;  /* 0x00600000a604783b */ /* 0x000f280000000200 */
[----:B------:R1:W-:Y:S01]  /*17470*/  MUFU.TANH R201, R69 ;  /* 0x0000004500c97308 */ /* 0x0003e20000002400 */
[----:B------:R-:W-:Y:S01]  /*17480*/  FMUL.FTZ R76, R76, UR16 ;  /* 0x000000104c4c7c20 */ /* 0x000fe20008410000 */
[----:B------:R-:W-:Y:S01]  /*17490*/  FMUL.FTZ R77, R77, UR16 ;  /* 0x000000104d4d7c20 */ /* 0x000fe20008410000 */
[----:B------:R-:W-:Y:S03]  /*174a0*/  FMUL.FTZ R78, R78, UR16 ;  /* 0x000000104e4e7c20 */ /* 0x000fe60008410000 */
[----:B------:R-:W-:Y:S01]  /*174b0*/  FMUL.FTZ R79, R79, UR16 ;  /* 0x000000104f4f7c20 */ /* 0x000fe20008410000 */
[----:B------:R-:W-:Y:S03]  /*174c0*/  FMUL.FTZ R80, R80, UR16 ;  /* 0x0000001050507c20 */ /* 0x000fe60008410000 */
[----:B------:R-:W-:Y:S01]  /*174d0*/  MUFU.TANH R205, R65 ;  /* 0x0000004100cd7308 */ /* 0x000fe20000002400 */
[----:B---3--:R-:W-:Y:S01]  /*174e0*/  MOV R68, R133 ;  /* 0x0000008500447202 */ /* 0x008fe20000000f00 */
[----:B------:R-:W-:Y:S01]  /*174f0*/  FMUL.FTZ R81, R81, UR16 ;  /* 0x0000001051517c20 */ /* 0x000fe20008410000 */
[----:B------:R-:W-:Y:S01]  /*17500*/  FMUL.FTZ R82, R82, UR16 ;  /* 0x0000001052527c20 */ /* 0x000fe20008410000 */
[----:B------:R-:W-:Y:S01]  /*17510*/  FMUL.FTZ R83, R83, UR16 ;  /* 0x0000001053537c20 */ /* 0x000fe20008410000 */
[----:B------:R-:W-:Y:S01]  /*17520*/  FMUL.FTZ R84, R84, UR16 ;  /* 0x0000001054547c20 */ /* 0x000fe20008410000 */
[----:B------:R-:W-:Y:S01]  /*17530*/  FMUL.FTZ R85, R85, UR16 ;  /* 0x0000001055557c20 */ /* 0x000fe20008410000 */
[----:B------:R-:W-:Y:S03]  /*17540*/  FMUL.FTZ R86, R86, UR16 ;  /* 0x0000001056567c20 */ /* 0x000fe60008410000 */
[----:B------:R3:W-:Y:S01]  /*17550*/  MUFU.TANH R204, R66 ;  /* 0x0000004200cc7308 */ /* 0x0007e20000002400 */
[----:B-1----:R-:W-:Y:S01]  /*17560*/  MOV R69, R132 ;  /* 0x0000008400457202 */ /* 0x002fe20000000f00 */
[----:B------:R-:W-:Y:S01]  /*17570*/  FMUL.FTZ R87, R87, UR16 ;  /* 0x0000001057577c20 */ /* 0x000fe20008410000 */
[----:B------:R-:W-:Y:S01]  /*17580*/  FMUL.FTZ R88, R88, UR16 ;  /* 0x0000001058587c20 */ /* 0x000fe20008410000 */
[----:B------:R-:W-:Y:S01]  /*17590*/  FMUL.FTZ R89, R89, UR16 ;  /* 0x0000001059597c20 */ /* 0x000fe20008410000 */
[----:B------:R-:W-:Y:S01]  /*175a0*/  FMUL.FTZ R26, R28, UR16 ;  /* 0x000000101c1a7c20 */ /* 0x000fe20008410000 */
[----:B------:R-:W-:Y:S01]  /*175b0*/  FMUL.FTZ R28, R30, UR16 ;  /* 0x000000101e1c7c20 */ /* 0x000fe20008410000 */
[----:B------:R-:W-:Y:S03]  /*175c0*/  FMUL.FTZ R30, R31, UR16 ;  /* 0x000000101f1e7c20 */ /* 0x000fe60008410000 */
[----:B------:R-:W1:Y:S01]  /*175d0*/  MUFU.TANH R0, R40 ;  /* 0x0000002800007308 */ /* 0x000e620000002400 */
[C---:B--2---:R-:W-:Y:S06]  /*175e0*/  HMMA.16816.F32 R92, R180.reuse, R8, R92 ;  /* 0x00000008b45c723c */ /* 0x044fec000000185c */
[C---:B------:R-:W-:Y:S03]  /*175f0*/  HMMA.16816.F32 R96, R180.reuse, R10, R96 ;  /* 0x0000000ab460723c */ /* 0x040fe60000001860 */
[----:B------:R2:W-:Y:S01]  /*17600*/  MUFU.TANH R203, R67 ;  /* 0x0000004300cb7308 */ /* 0x0005e20000002400 */
[----:B------:R-:W2:Y:S01]  /*17610*/  LDSM.16.M88.4 R8, [R166+0x6800] ;  /* 0x00680000a608783b */ /* 0x000ea20000000200 */
[----:B---3--:R-:W-:Y:S01]  /*17620*/  FMUL.FTZ R66, R91, UR16 ;  /* 0x000000105b427c20 */ /* 0x008fe20008410000 */
[C---:B----4-:R-:W-:Y:S07]  /*17630*/  HMMA.16816.F32 R100, R180.reuse, R4, R100 ;  /* 0x00000004b464723c */ /* 0x050fee0000001864 */
[----:B------:R-:W-:Y:S01]  /*17640*/  MUFU.TANH R200, R70 ;  /* 0x0000004600c87308 */ /* 0x000fe20000002400 */
[----:B-1----:R1:W-:Y:S01]  /*17650*/  STL [R1+0x30], R0 ;  /* 0x0000300001007387 */ /* 0x0023e20000100800 */
[C---:B------:R-:W-:Y:S03]  /*17660*/  HMMA.16816.F32 R104, R180.reuse, R6, R104 ;  /* 0x00000006b468723c */ /* 0x040fe60000001868 */
[----:B------:R-:W3:Y:S05]  /*17670*/  LDSM.16.M88.4 R4, [R166+0x7000] ;  /* 0x00700000a604783b */ /* 0x000eea0000000200 */
[----:B------:R-:W-:Y:S03]  /*17680*/  MUFU.TANH R199, R71 ;  /* 0x0000004700c77308 */ /* 0x000fe60000002400 */
[----:B------:R-:W-:Y:S01]  /*17690*/  FMUL.FTZ R94, R94, UR16 ;  /* 0x000000105e5e7c20 */ /* 0x000fe20008410000 */
[----:B------:R-:W-:Y:S01]  /*176a0*/  FMUL.FTZ R95, R95, UR16 ;  /* 0x000000105f5f7c20 */ /* 0x000fe20008410000 */
[----:B--2---:R-:W-:Y:S01]  /*176b0*/  FMUL.FTZ R67, R90, UR16 ;  /* 0x000000105a437c20 */ /* 0x004fe20008410000 */
[----:B------:R2:W-:Y:S01]  /*176c0*/  STL [R1+0x2c], R2 ;  /* 0x00002c0201007387 */ /* 0x0005e20000100800 */
[----:B------:R-:W-:Y:S01]  /*176d0*/  FMUL.FTZ R65, R92, UR16 ;  /* 0x000000105c417c20 */ /* 0x000fe20008410000 */
[----:B------:R-:W-:Y:S02]  /*176e0*/  FMUL.FTZ R96, R96, UR16 ;  /* 0x0000001060607c20 */ /* 0x000fe40008410000 */
[----:B------:R-:W-:Y:S01]  /*176f0*/  MUFU.TANH R198, R72 ;  /* 0x0000004800c67308 */ /* 0x000fe20000002400 */
[----:B------:R-:W-:Y:S01]  /*17700*/  FMUL.FTZ R97, R97, UR16 ;  /* 0x0000001061617c20 */ /* 0x000fe20008410000 */
[----:B------:R-:W-:Y:S01]  /*17710*/  FMUL.FTZ R98, R98, UR16 ;  /* 0x0000001062627c20 */ /* 0x000fe20008410000 */
[----:B------:R-:W-:Y:S01]  /*17720*/  FMUL.FTZ R99, R99, UR16 ;  /* 0x0000001063637c20 */ /* 0x000fe20008410000 */
[----:B------:R-:W-:Y:S01]  /*17730*/  FMUL.FTZ R64, R93, UR16 ;  /* 0x000000105d407c20 */ /* 0x000fe20008410000 */
[----:B------:R-:W-:Y:S05]  /*17740*/  FMUL.FTZ R100, R100, UR16 ;  /* 0x0000001064647c20 */ /* 0x000fea0008410000 */
[----:B------:R-:W-:Y:S01]  /*17750*/  MUFU.TANH R196, R74 ;  /* 0x0000004a00c47308 */ /* 0x000fe20000002400 */
[----:B------:R-:W-:Y:S09]  /*17760*/  FMUL.FTZ R93, R107, UR16 ;  /* 0x000000106b5d7c20 */ /* 0x000ff20008410000 */
[----:B-1----:R-:W1:Y:S01]  /*17770*/  MUFU.TANH R0, R42 ;  /* 0x0000002a00007308 */ /* 0x002e620000002400 */
[C---:B------:R-:W-:Y:S06]  /*17780*/  HMMA.16816.F32 R108, R180.reuse, R8, R108 ;  /* 0x00000008b46c723c */ /* 0x040fec000000186c */
[C---:B------:R-:W-:Y:S03]  /*17790*/  HMMA.16816.F32 R112, R180.reuse, R10, R112 ;  /* 0x0000000ab470723c */ /* 0x040fe60000001870 */
[----:B--2---:R-:W-:Y:S01]  /*177a0*/  MUFU.TANH R2, R44 ;  /* 0x0000002c00027308 */ /* 0x004fe20000002400 */
[----:B------:R-:W2:Y:S02]  /*177b0*/  LDSM.16.M88.4 R8, [R166+0x7800] ;  /* 0x00780000a608783b */ /* 0x000ea40000000200 */
[----:B------:R-:W-:Y:S07]  /*177c0*/  DEPBAR.LE SB0, 0x0 ;  /* 0x000080000000791a */ /* 0x000fee0000000000 */
[----:B------:R-:W-:Y:S01]  /*177d0*/  MUFU.TANH R195, R75 ;  /* 0x0000004b00c37308 */ /* 0x000fe20000002400 */
[----:B-1----:R1:W-:Y:S01]  /*177e0*/  STL [R1+0x28], R0 ;  /* 0x0000280001007387 */ /* 0x0023e20000100800 */
[C---:B---3--:R-:W-:Y:S08]  /*177f0*/  HMMA.16816.F32 R116, R180.reuse, R4, R116 ;  /* 0x00000004b474723c */ /* 0x048ff00000001874 */
[----:B------:R3:W-:Y:S01]  /*17800*/  MUFU.TANH R194, R76 ;  /* 0x0000004c00c27308 */ /* 0x0007e20000002400 */
[----:B------:R-:W-:Y:S01]  /*17810*/  BAR.SYNC.DEFER_BLOCKING 0x0 ;  /* 0x0000000000007b1d */ /* 0x000fe20000010000 */
[C---:B------:R-:W-:Y:S03]  /*17820*/  HMMA.16816.F32 R120, R180.reuse, R6, R120 ;  /* 0x00000006b478723c */ /* 0x040fe60000001878 */
[----:B------:R-:W-:Y:S01]  /*17830*/  FMUL.FTZ R92, R108, UR16 ;  /* 0x000000106c5c7c20 */ /* 0x000fe20008410000 */
[----:B------:R-:W-:Y:S01]  /*17840*/  FMUL.FTZ R91, R109, UR16 ;  /* 0x000000106d5b7c20 */ /* 0x000fe20008410000 */
[----:B------:R-:W-:Y:S03]  /*17850*/  FMUL.FTZ R90, R110, UR16 ;  /* 0x000000106e5a7c20 */ /* 0x000fe60008410000 */
[----:B------:R-:W-:Y:S10]  /*17860*/  MUFU.TANH R193, R77 ;  /* 0x0000004d00c17308 */ /* 0x000ff40000002400 */
[----:B------:R4:W-:Y:S10]  /*17870*/  MUFU.TANH R192, R78 ;  /* 0x0000004e00c07308 */ /* 0x0009f40000002400 */
[----:B-1----:R-:W1:Y:S01]  /*17880*/  MUFU.TANH R0, R43 ;  /* 0x0000002b00007308 */ /* 0x002e620000002400 */
[C---:B--2---:R-:W-:Y:S03]  /*17890*/  HMMA.16816.F32 R124, R180.reuse, R8, R124 ;  /* 0x00000008b47c723c */ /* 0x044fe6000000187c */
[----:B---3--:R-:W-:Y:S03]  /*178a0*/  FMUL.FTZ R76, R123, UR16 ;  /* 0x000000107b4c7c20 */ /* 0x008fe60008410000 */
[----:B------:R-:W-:Y:S03]  /*178b0*/  HMMA.16816.F32 R128, R180, R10, R128 ;  /* 0x0000000ab480723c */ /* 0x000fe60000001880 */
[----:B------:R2:W-:Y:S02]  /*178c0*/  MUFU.TANH R190, R79 ;  /* 0x0000004f00be7308 */ /* 0x0005e40000002400 */
[----:B----4-:R-:W-:Y:S08]  /*178d0*/  FMUL.FTZ R78, R122, UR16 ;  /* 0x000000107a4e7c20 */ /* 0x010ff00008410000 */
[----:B------:R3:W-:Y:S01]  /*178e0*/  MUFU.TANH R191, R80 ;  /* 0x0000005000bf7308 */ /* 0x0007e20000002400 */
[----:B-1----:R1:W-:Y:S04]  /*178f0*/  STL [R1+0x24], R0 ;  /* 0x0000240001007387 */ /* 0x0023e80000100800 */
[----:B------:R4:W-:Y:S05]  /*17900*/  STL [R1+0x20], R2 ;  /* 0x0000200201007387 */ /* 0x0009ea0000100800 */
[----:B------:R1:W-:Y:S01]  /*17910*/  MUFU.TANH R189, R81 ;  /* 0x0000005100bd7308 */ /* 0x0003e20000002400 */
[----:B--2---:R-:W-:Y:S01]  /*17920*/  FMUL.FTZ R79, R121, UR16 ;  /* 0x00000010794f7c20 */ /* 0x004fe20008410000 */
[----:B------:R-:W-:Y:S01]  /*17930*/  FMUL.FTZ R77, R124, UR16 ;  /* 0x000000107c4d7c20 */ /* 0x000fe20008410000 */
[----:B------:R-:W-:Y:S01]  /*17940*/  FMUL.FTZ R75, R125, UR16 ;  /* 0x000000107d4b7c20 */ /* 0x000fe20008410000 */
[----:B------:R-:W-:Y:S01]  /*17950*/  FMUL.FTZ R74, R126, UR16 ;  /* 0x000000107e4a7c20 */ /* 0x000fe20008410000 */
[----:B------:R-:W-:Y:S01]  /*17960*/  FMUL.FTZ R72, R127, UR16 ;  /* 0x000000107f487c20 */ /* 0x000fe20008410000 */
[----:B------:R-:W-:Y:S04]  /*17970*/  FMUL.FTZ R71, R128, UR16 ;  /* 0x0000001080477c20 */ /* 0x000fe80008410000 */
[----:B------:R2:W-:Y:S01]  /*17980*/  MUFU.TANH R186, R82 ;  /* 0x0000005200ba7308 */ /* 0x0005e20000002400 */
[----:B---3--:R-:W-:Y:S01]  /*17990*/  FMUL.FTZ R80, R120, UR16 ;  /* 0x0000001078507c20 */ /* 0x008fe20008410000 */
[----:B------:R-:W-:Y:S01]  /*179a0*/  FMUL.FTZ R70, R129, UR16 ;  /* 0x0000001081467c20 */ /* 0x000fe20008410000 */
[----:B------:R-:W-:Y:S01]  /*179b0*/  FMUL.FTZ R36, R130, UR16 ;  /* 0x0000001082247c20 */ /* 0x000fe20008410000 */
[----:B------:R-:W-:Y:S06]  /*179c0*/  FMUL.FTZ R3, R131, UR16 ;  /* 0x0000001083037c20 */ /* 0x000fec0008410000 */
[----:B------:R3:W-:Y:S01]  /*179d0*/  MUFU.TANH R184, R83 ;  /* 0x0000005300b87308 */ /* 0x0007e20000002400 */
[----:B-1----:R-:W-:Y:S09]  /*179e0*/  FMUL.FTZ R81, R119, UR16 ;  /* 0x0000001077517c20 */ /* 0x002ff20008410000 */
[----:B------:R-:W1:Y:S01]  /*179f0*/  MUFU.TANH R0, R45 ;  /* 0x0000002d00007308 */ /* 0x000e620000002400 */
[----:B--2---:R-:W-:Y:S09]  /*17a00*/  FMUL.FTZ R82, R118, UR16 ;  /* 0x0000001076527c20 */ /* 0x004ff20008410000 */
[----:B----4-:R-:W-:Y:S01]  /*17a10*/  MUFU.TANH R2, R50 ;  /* 0x0000003200027308 */ /* 0x010fe20000002400 */
[----:B---3--:R-:W-:Y:S09]  /*17a20*/  FMUL.FTZ R83, R117, UR16 ;  /* 0x0000001075537c20 */ /* 0x008ff20008410000 */
[----:B------:R2:W-:Y:S01]  /*17a30*/  MUFU.TANH R185, R84 ;  /* 0x0000005400b97308 */ /* 0x0005e20000002400 */
[----:B-1----:R1:W-:Y:S09]  /*17a40*/  STL [R1+0x1c], R0 ;  /* 0x00001c0001007387 */ /* 0x0023f20000100800 */
[----:B------:R3:W-:Y:S10]  /*17a50*/  MUFU.TANH R179, R85 ;  /* 0x0000005500b37308 */ /* 0x0007f40000002400 */
[----:B------:R4:W-:Y:S01]  /*17a60*/  MUFU.TANH R178, R86 ;  /* 0x0000005600b27308 */ /* 0x0009e20000002400 */
[----:B--2---:R-:W-:Y:S09]  /*17a70*/  FMUL.FTZ R84, R116, UR16 ;  /* 0x0000001074547c20 */ /* 0x004ff20008410000 */
[----:B------:R2:W-:Y:S01]  /*17a80*/  MUFU.TANH R177, R87 ;  /* 0x0000005700b17308 */ /* 0x0005e20000002400 */
[----:B---3--:R-:W-:Y:S09]  /*17a90*/  FMUL.FTZ R85, R115, UR16 ;  /* 0x0000001073557c20 */ /* 0x008ff20008410000 */
[----:B-1----:R-:W1:Y:S01]  /*17aa0*/  MUFU.TANH R0, R48 ;  /* 0x0000003000007308 */ /* 0x002e620000002400 */
[----:B----4-:R-:W-:Y:S09]  /*17ab0*/  FMUL.FTZ R86, R114, UR16 ;  /* 0x0000001072567c20 */ /* 0x010ff20008410000 */
[----:B------:R3:W-:Y:S01]  /*17ac0*/  MUFU.TANH R176, R88 ;  /* 0x0000005800b07308 */ /* 0x0007e20000002400 */
[----:B--2---:R-:W-:Y:S09]  /*17ad0*/  FMUL.FTZ R87, R113, UR16 ;  /* 0x0000001071577c20 */ /* 0x004ff20008410000 */
[----:B------:R2:W-:Y:S01]  /*17ae0*/  MUFU.TANH R175, R89 ;  /* 0x0000005900af7308 */ /* 0x0005e20000002400 */
[----:B-1----:R1:W-:Y:S09]  /*17af0*/  STL [R1+0x14], R0 ;  /* 0x0000140001007387 */ /* 0x0023f20000100800 */
[----:B------:R4:W-:Y:S01]  /*17b00*/  MUFU.TANH R174, R94 ;  /* 0x0000005e00ae7308 */ /* 0x0009e20000002400 */
[----:B---3--:R-:W-:Y:S09]  /*17b10*/  FMUL.FTZ R88, R112, UR16 ;  /* 0x0000001070587c20 */ /* 0x008ff20008410000 */
[----:B------:R3:W-:Y:S01]  /*17b20*/  MUFU.TANH R173, R95 ;  /* 0x0000005f00ad7308 */ /* 0x0007e20000002400 */
[----:B--2---:R-:W-:Y:S09]  /*17b30*/  FMUL.FTZ R89, R111, UR16 ;  /* 0x000000106f597c20 */ /* 0x004ff20008410000 */
[----:B------:R2:W-:Y:S01]  /*17b40*/  MUFU.TANH R172, R96 ;  /* 0x0000006000ac7308 */ /* 0x0005e20000002400 */
[----:B----4-:R-:W-:Y:S09]  /*17b50*/  FMUL.FTZ R94, R106, UR16 ;  /* 0x000000106a5e7c20 */ /* 0x010ff20008410000 */
[----:B-1----:R-:W1:Y:S01]  /*17b60*/  MUFU.TANH R0, R49 ;  /* 0x0000003100007308 */ /* 0x002e620000002400 */
[----:B---3--:R-:W-:Y:S09]  /*17b70*/  FMUL.FTZ R95, R105, UR16 ;  /* 0x00000010695f7c20 */ /* 0x008ff20008410000 */
[----:B------:R3:W-:Y:S01]  /*17b80*/  MUFU.TANH R171, R97 ;  /* 0x0000006100ab7308 */ /* 0x0007e20000002400 */
[----:B--2---:R-:W-:Y:S09]  /*17b90*/  FMUL.FTZ R96, R104, UR16 ;  /* 0x0000001068607c20 */ /* 0x004ff20008410000 */
[----:B------:R2:W-:Y:S01]  /*17ba0*/  MUFU.TANH R170, R98 ;  /* 0x0000006200aa7308 */ /* 0x0005e20000002400 */
[----:B-1----:R1:W-:Y:S04]  /*17bb0*/  STL [R1+0x10], R0 ;  /* 0x0000100001007387 */ /* 0x0023e80000100800 */
[----:B------:R-:W-:Y:S05]  /*17bc0*/  STL [R1+0xc], R2 ;  /* 0x00000c0201007387 */ /* 0x000fea0000100800 */
[----:B------:R4:W-:Y:S01]  /*17bd0*/  MUFU.TANH R169, R99 ;  /* 0x0000006300a97308 */ /* 0x0009e20000002400 */
[----:B---3--:R-:W-:Y:S09]  /*17be0*/  FMUL.FTZ R97, R102, UR16 ;  /* 0x0000001066617c20 */ /* 0x008ff20008410000 */
[----:B------:R-:W-:Y:S01]  /*17bf0*/  MUFU.TANH R25, R25 ;  /* 0x0000001900197308 */ /* 0x000fe20000002400 */
[----:B--2---:R-:W-:Y:S09]  /*17c00*/  FMUL.FTZ R98, R103, UR16 ;  /* 0x0000001067627c20 */ /* 0x004ff20008410000 */
[----:B------:R-:W-:Y:S01]  /*17c10*/  MUFU.TANH R26, R26 ;  /* 0x0000001a001a7308 */ /* 0x000fe20000002400 */
[----:B----4-:R-:W-:Y:S09]  /*17c20*/  FMUL.FTZ R99, R101, UR16 ;  /* 0x0000001065637c20 */ /* 0x010ff20008410000 */
[----:B-1----:R-:W1:Y:S10]  /*17c30*/  MUFU.TANH R0, R51 ;  /* 0x0000003300007308 */ /* 0x002e740000002400 */
[----:B------:R-:W-:Y:S10]  /*17c40*/  MUFU.TANH R28, R28 ;  /* 0x0000001c001c7308 */ /* 0x000ff40000002400 */
[----:B------:R-:W-:Y:S01]  /*17c50*/  MUFU.TANH R30, R30 ;  /* 0x0000001e001e7308 */ /* 0x000fe20000002400 */
[----:B-1----:R1:W-:Y:S09]  /*17c60*/  STL [R1+0x4], R0 ;  /* 0x0000040001007387 */ /* 0x0023f20000100800 */
[----:B------:R-:W-:Y:S10]  /*17c70*/  MUFU.TANH R33, R33 ;  /* 0x0000002100217308 */ /* 0x000ff40000002400 */
[----:B------:R-:W-:Y:S10]  /*17c80*/  MUFU.TANH R32, R32 ;  /* 0x0000002000207308 */ /* 0x000ff40000002400 */
[----:B------:R-:W-:Y:S10]  /*17c90*/  MUFU.TANH R37, R46 ;  /* 0x0000002e00257308 */ /* 0x000ff40000002400 */
[----:B-1----:R-:W1:Y:S10]  /*17ca0*/  MUFU.TANH R0, R52 ;  /* 0x0000003400007308 */ /* 0x002e740000002400 */
[----:B------:R2:W3:Y:S10]  /*17cb0*/  MUFU.TANH R35, R47 ;  /* 0x0000002f00237308 */ /* 0x0004f40000002400 */
[----:B------:R2:W4:Y:S01]  /*17cc0*/  MUFU.TANH R252, R53 ;  /* 0x0000003500fc7308 */ /* 0x0005220000002400 */
[----:B-1----:R2:W-:Y:S04]  /*17cd0*/  STL [R1+0x8], R0 ;  /* 0x0000080001007387 */ /* 0x0025e80000100800 */
[----:B------:R2:W5:Y:S05]  /*17ce0*/  LDL.LU.64 R132, [R1+0x68] ;  /* 0x0000680001847983 */ /* 0x00056a0000300a00 */
[----:B------:R2:W1:Y:S10]  /*17cf0*/  MUFU.TANH R251, R54 ;  /* 0x0000003600fb7308 */ /* 0x0004740000002400 */
        /* <DEDUP_REMOVED lines=45> */
[----:B------:R-:W1:Y:S01]  /*17fd0*/  MUFU.TANH R3, R3 ;  /* 0x0000000300037308 */ /* 0x000e620000002400 */
[----:B--234-:R-:W-:Y:S05]  /*17fe0*/  @!P1 BRA `(.L_x_1678) ;  /* 0x0000001000009947 */ /* 0x01cfea0003800000 */
[----:B------:R-:W2:Y:S01]  /*17ff0*/  LDC R0, c[0x0][0x248] ;  /* 0x00009200ff007b82 */ /* 0x000ea20000000800 */
[----:B------:R-:W-:Y:S07]  /*18000*/  ULDC.64 UR10, c[0x0][0x248] ;  /* 0x00009200000a7ab9 */ /* 0x000fee0000000a00 */
[----:B------:R-:W3:Y:S08]  /*18010*/  @!P0 LDC R7, c[0x0][0x24c] ;  /* 0x00009300ff078b82 */ /* 0x000ef00000000800 */
[----:B------:R-:W4:Y:S01]  /*18020*/  @!P0 LDC R2, c[0x0][0x24c] ;  /* 0x00009300ff028b82 */ /* 0x000f220000000800 */
[----:B--2---:R-:W-:Y:S04]  /*18030*/  LEA R10, -R0, RZ, 0x8 ;  /* 0x000000ff000a7211 */ /* 0x004fe800078e41ff */
[----:B------:R-:W-:Y:S01]  /*18040*/  SHF.R.S32.HI R8, RZ, 0x1f, R10 ;  /* 0x0000001fff087819 */ /* 0x000fe2000001140a */
[----:B------:R-:W-:Y:S06]  /*18050*/  @!P3 BRA `(.L_x_1679) ;  /* 0x000000040000b947 */ /* 0x000fec0003800000 */
[----:B------:R-:W2:Y:S01]  /*18060*/  LDC R6, c[0x0][0x380] ;  /* 0x0000e000ff067b82 */ /* 0x000ea20000000800 */
[----:B------:R-:W-:Y:S04]  /*18070*/  USHF.L.U32 UR10, UR15, 0x8, URZ ;  /* 0x000000080f0a7899 */ /* 0x000fe8000800063f */
[----:B------:R-:W-:Y:S02]  /*18080*/  UIADD3 UR11, UR10, -0x100, URZ ;  /* 0xffffff000a0b7890 */ /* 0x000fe4000fffe03f */
[----:B------:R-:W-:Y:S04]  /*18090*/  IMAD.U32 R10, RZ, RZ, UR10 ;  /* 0x0000000aff0a7e24 */ /* 0x000fe8000f8e00ff */
[----:B------:R-:W-:Y:S02]  /*180a0*/  MOV R8, UR11 ;  /* 0x0000000b00087c02 */ /* 0x000fe40008000f00 */
[----:B------:R-:W-:Y:S02]  /*180b0*/  IABS R10, R10 ;  /* 0x0000000a000a7213 */ /* 0x000fe40000000000 */
[----:B------:R-:W-:Y:S02]  /*180c0*/  IABS R8, R8 ;  /* 0x0000000800087213 */ /* 0x000fe40000000000 */
[----:B--2---:R-:W-:Y:S04]  /*180d0*/  IABS R4, R6 ;  /* 0x0000000600047213 */ /* 0x004fe80000000000 */
[----:B------:R-:W2:Y:S10]  /*180e0*/  I2F.RP R38, R4 ;  /* 0x0000000400267306 */ /* 0x000eb40000209400 */
[----:B--2---:R-:W2:Y:S02]  /*180f0*/  MUFU.RCP R38, R38 ;  /* 0x0000002600267308 */ /* 0x004ea40000001000 */
[----:B--2---:R-:W-:Y:S08]  /*18100*/  VIADD R38, R38, 0xffffffe ;  /* 0x0ffffffe26267836 */ /* 0x004ff00000000000 */
[----:B------:R-:W2:Y:S02]  /*18110*/  F2I.FTZ.U32.TRUNC.NTZ R39, R38 ;  /* 0x0000002600277305 */ /* 0x000ea4000021f000 */
[--C-:B--2---:R-:W-:Y:S02]  /*18120*/  IMAD.MOV R27, RZ, RZ, -R39.reuse ;  /* 0x000000ffff1b7224 */ /* 0x104fe400078e0a27 */
        /* <DEDUP_REMOVED lines=36> */
[----:B------:R-:W2:Y:S01]  /*18370*/  LDG.E R8, desc[UR22][R8.64] ;  /* 0x0000001608087981 */ /* 0x000ea2000c1e1900 */
[----:B------:R-:W1:Y:S01]  /*18380*/  LDC.64 R4, c[0x0][0x230] ;  /* 0x00008c00ff047b82 */ /* 0x000e620000000a00 */
[----:B------:R-:W-:Y:S04]  /*18390*/  IMAD R11, R11, R6, -0x100 ;  /* 0xffffff000b0b7424 */ /* 0x000fe800078e0206 */
[C---:B------:R-:W-:Y:S01]  /*183a0*/  IMAD R6, R11.reuse, UR9, RZ ;  /* 0x000000090b067c24 */ /* 0x040fe2000f8e02ff */
[----:B------:R-:W-:Y:S05]  /*183b0*/  SHF.R.S32.HI R10, RZ, 0x1f, R11 ;  /* 0x0000001fff0a7819 */ /* 0x000fea000001140b */
[----:B------:R-:W-:Y:S02]  /*183c0*/  IMAD R6, R10, UR8, R6 ;  /* 0x000000080a067c24 */ /* 0x000fe4000f8e0206 */
[----:B------:R-:W-:Y:S04]  /*183d0*/  IMAD.WIDE.U32 R10, R11, UR8, RZ ;  /* 0x000000080b0a7c25 */ /* 0x000fe8000f8e00ff */
[----:B------:R-:W-:Y:S01]  /*183e0*/  IMAD.IADD R11, R11, 0x1, R6 ;  /* 0x000000010b0b7824 */ /* 0x000fe200078e0206 */
[----:B------:R-:W2:Y:S02]  /*183f0*/  LDG.E R9, desc[UR22][R38.64] ;  /* 0x0000001626097981 */ /* 0x000ea4000c1e1900 */
[----:B--2---:R-:W-:Y:S04]  /*18400*/  IADD3 R8, -R9, R8, RZ ;  /* 0x0000000809087210 */ /* 0x004fe80007ffe1ff */
[----:B------:R-:W-:Y:S01]  /*18410*/  SHF.R.S32.HI R9, RZ, 0x1f, R8 ;  /* 0x0000001fff097819 */ /* 0x000fe20000011408 */
[CC--:B-1----:R-:W-:Y:S04]  /*18420*/  IMAD.WIDE.U32 R10, R8.reuse, R4.reuse, R10 ;  /* 0x00000004080a7225 */ /* 0x0c2fe800078e000a */
[----:B------:R-:W-:Y:S04]  /*18430*/  IMAD R9, R9, R4, RZ ;  /* 0x0000000409097224 */ /* 0x000fe800078e02ff */
[----:B------:R-:W-:Y:S05]  /*18440*/  IMAD R9, R8, R5, R9 ;  /* 0x0000000508097224 */ /* 0x000fea00078e0209 */
[----:B------:R-:W-:Y:S07]  /*18450*/  IADD3 R8, R11, R9, RZ ;  /* 0x000000090b087210 */ /* 0x000fee0007ffe0ff */
.L_x_1679:
[----:B------:R2:W-:Y:S01]  /*18460*/  @P0 STS.128 [R241+0x2000], RZ ;  /* 0x002000fff1000388 */ /* 0x0005e20000000c00 */
[CC--:B------:R-:W-:Y:S01]  /*18470*/  LEA R48, P2, R10.reuse, R248.reuse, 0x1 ;  /* 0x000000f80a307211 */ /* 0x0c0fe200078408ff */
[--C-:B------:R-:W-:Y:S01]  /*18480*/  @!P0 IMAD.MOV.U32 R11, RZ, RZ, R8.reuse ;  /* 0x000000ffff0b8224 */ /* 0x100fe200078e0008 */
[----:B------:R-:W-:Y:S01]  /*18490*/  @!P0 IADD3 R5, P1, R10, UR14, RZ ;  /* 0x0000000e0a058c10 */ /* 0x000fe2000ff3e0ff */
[----:B----4-:R-:W-:Y:S01]  /*184a0*/  @!P0 IMAD R2, R2, 0x30, RZ ;  /* 0x0000003002028824 */ /* 0x010fe200078e02ff */
[-C--:B------:R-:W-:Y:S01]  /*184b0*/  LEA.HI.X R49, R10, R247.reuse, R8, 0x1, P2 ;  /* 0x000000f70a317211 */ /* 0x080fe200010f0c08 */
[----:B------:R-:W4:Y:S01]  /*184c0*/  @!P0 LDC R6, c[0x0][0x24c] ;  /* 0x00009300ff068b82 */ /* 0x000f220000000800 */
[----:B------:R-:W-:Y:S01]  /*184d0*/  @!P0 IADD3.X R4, R8, UR13, RZ, P1, !PT ;  /* 0x0000000d08048c10 */ /* 0x000fe20008ffe4ff */
[C---:B------:R-:W-:Y:S01]  /*184e0*/  @!P0 IMAD.WIDE.U32 R40, R0.reuse, 0x30, R10 ;  /* 0x0000003000288825 */ /* 0x040fe200078e000a */
[C---:B------:R-:W-:Y:S01]  /*184f0*/  @!P0 LEA R42, P1, R5.reuse, R248, 0x1 ;  /* 0x000000f8052a8211 */ /* 0x040fe200078208ff */
[----:B------:R-:W-:Y:S01]  /*18500*/  @!PT LDS RZ, [RZ] ;  /* 0x00000000fffff984 */ /* 0x000fe20000000800 */
[----:B------:R-:W-:Y:S01]  /*18510*/  @!PT LDS RZ, [RZ] ;  /* 0x00000000fffff984 */ /* 0x000fe20000000800 */
[----:B------:R-:W-:Y:S01]  /*18520*/  @!PT LDS RZ, [RZ] ;  /* 0x00000000fffff984 */ /* 0x000fe20000000800 */
[----:B------:R-:W-:Y:S01]  /*18530*/  @!P0 LDGSTS.E.BYPASS.LTC128B.128 [R241+0x2000], desc[UR22][R48.64] ;  /* 0x0200000030f18fae */ /* 0x000fe2000b901d56 */
[----:B------:R-:W-:Y:S01]  /*18540*/  @!P0 LEA R9, P2, R0, R10, 0x5 ;  /* 0x0000000a00098211 */ /* 0x000fe200078428ff */
[----:B------:R-:W-:Y:S01]  /*18550*/  @!P0 IMAD.IADD R2, R2, 0x1, R41 ;  /* 0x0000000102028824 */ /* 0x000fe200078e0229 */
[-C--:B------:R-:W-:Y:S01]  /*18560*/  @!P0 LEA.HI.X R43, R5, R247.reuse, R4, 0x1, P1 ;  /* 0x000000f7052b8211 */ /* 0x080fe200008f0c04 */
[----:B------:R2:W-:Y:S01]  /*18570*/  @P0 STS.128 [R241+0x2800], RZ ;  /* 0x002800fff1000388 */ /* 0x0005e20000000c00 */
[C---:B------:R-:W-:Y:S01]  /*18580*/  @!P0 LEA R38, P1, R9.reuse, R248, 0x1 ;  /* 0x000000f809268211 */ /* 0x040fe200078208ff */
[----:B------:R-:W1:Y:S01]  /*18590*/  @!P0 LDC R5, c[0x0][0x24c] ;  /* 0x00009300ff058b82 */ /* 0x000e620000000800 */
[----:B---3--:R-:W-:Y:S01]  /*185a0*/  @!P0 LEA.HI.X R7, R0, R8, R7, 0x5, P2 ;  /* 0x0000000800078211 */ /* 0x008fe200010f2c07 */
[----:B------:R-:W-:Y:S01]  /*185b0*/  @!PT LDS RZ, [RZ] ;  /* 0x00000000fffff984 */ /* 0x000fe20000000800 */
[----:B------:R-:W-:Y:S01]  /*185c0*/  @!PT LDS RZ, [RZ] ;  /* 0x00000000fffff984 */ /* 0x000fe20000000800 */
[----:B------:R-:W-:Y:S01]  /*185d0*/  @!PT LDS RZ, [RZ] ;  /* 0x00000000fffff984 */ /* 0x000fe20000000800 */
[----:B------:R3:W-:Y:S01]  /*185e0*/  @!P0 LDGSTS.E.BYPASS.LTC128B.128 [R241+0x2800], desc[UR22][R42.64] ;  /* 0x028000002af18fae */ /* 0x0007e2000b901d56 */
[----:B------:R-:W-:Y:S01]  /*185f0*/  @!P0 IMAD.MOV.U32 R41, RZ, RZ, R8 ;  /* 0x000000ffff298224 */ /* 0x000fe200078e0008 */
[----:B------:R-:W-:Y:S01]  /*18600*/  UMOV UR8, UR10 ;  /* 0x0000000a00087c82 */ /* 0x000fe20008000000 */
[-C--:B------:R-:W-:Y:S01]  /*18610*/  @!P0 LEA.HI.X R39, R9, R247.reuse, R7, 0x1, P1 ;  /* 0x000000f709278211 */ /* 0x080fe200008f0c07 */
[----:B------:R2:W-:Y:S01]  /*18620*/  @P0 STS.128 [R241+0x3000], RZ ;  /* 0x003000fff1000388 */ /* 0x0005e20000000c00 */
[----:B------:R-:W-:Y:S01]  /*18630*/  @!P0 LEA R46, P1, R40, R248, 0x1 ;  /* 0x000000f8282e8211 */ /* 0x000fe200078208ff */
[----:B------:R-:W2:Y:S01]  /*18640*/  @!P0 LDC R4, c[0x0][0x24c] ;  /* 0x00009300ff048b82 */ /* 0x000ea20000000800 */
[----:B------:R-:W-:Y:S01]  /*18650*/  @!P0 LEA R7, P2, R0, R10, 0x6 ;  /* 0x0000000a00078211 */ /* 0x000fe200078430ff */
[----:B------:R-:W-:Y:S01]  /*18660*/  @!PT LDS RZ, [RZ] ;  /* 0x00000000fffff984 */ /* 0x000fe20000000800 */
[----:B------:R-:W-:Y:S01]  /*18670*/  @!PT LDS RZ, [RZ] ;  /* 0x00000000fffff984 */ /* 0x000fe20000000800 */
[----:B------:R-:W-:Y:S01]  /*18680*/  @!PT LDS RZ, [RZ] ;  /* 0x00000000fffff984 */ /* 0x000fe20000000800 */
[----:B------:R-:W-:Y:S01]  /*18690*/  @!P0 LDGSTS.E.BYPASS.LTC128B.128 [R241+0x3000], desc[UR22][R38.64] ;  /* 0x0300000026f18fae */ /* 0x000fe2000b901d56 */
[-C--:B------:R-:W-:Y:S01]  /*186a0*/  @!P0 LEA.HI.X R47, R40, R247.reuse, R2, 0x1, P1 ;  /* 0x000000f7282f8211 */ /* 0x080fe200008f0c02 */
[--C-:B------:R-:W-:Y:S01]  /*186b0*/  @!P0 IMAD.MOV.U32 R40, RZ, RZ, R10.reuse ;  /* 0x000000ffff288224 */ /* 0x100fe200078e000a */
[----:B------:R-:W-:Y:S01]  /*186c0*/  @!P0 LEA R44, P1, R7, R248, 0x1 ;  /* 0x000000f8072c8211 */ /* 0x000fe200078208ff */
[----:B------:R1:W-:Y:S01]  /*186d0*/  @P0 STS.128 [R241+0x3800], RZ ;  /* 0x003800fff1000388 */ /* 0x0003e20000000c00 */
[----:B------:R-:W-:Y:S01]  /*186e0*/  @!P0 IMAD.MOV.U32 R52, RZ, RZ, R10 ;  /* 0x000000ffff348224 */ /* 0x000fe200078e000a */
[----:B------:R-:W4:Y:S01]  /*186f0*/  @!P0 LDC R2, c[0x0][0x24c] ;  /* 0x00009300ff028b82 */ /* 0x000f220000000800 */
[C---:B------:R-:W-:Y:S01]  /*18700*/  @!P0 IMAD.WIDE.U32 R40, R0.reuse, 0x60, R40 ;  /* 0x0000006000288825 */ /* 0x040fe200078e0028 */
[----:B------:R-:W-:Y:S01]  /*18710*/  @!PT LDS RZ, [RZ] ;  /* 0x00000000fffff984 */ /* 0x000fe20000000800 */
[----:B------:R-:W-:Y:S01]  /*18720*/  @!PT LDS RZ, [RZ] ;  /* 0x00000000fffff984 */ /* 0x000fe20000000800 */
[----:B------:R-:W-:Y:S01]  /*18730*/  @!PT LDS RZ, [RZ] ;  /* 0x00000000fffff984 */ /* 0x000fe20000000800 */
[----:B------:R2:W-:Y:S01]  /*18740*/  @!P0 LDGSTS.E.BYPASS.LTC128B.128 [R241+0x3800], desc[UR22][R46.64] ;  /* 0x038000002ef18fae */ /* 0x0005e2000b901d56 */
[----:B------:R-:W-:Y:S02]  /*18750*/  UMOV UR9, UR11 ;  /* 0x0000000b00097c82 */ /* 0x000fe40008000000 */
[----:B------:R-:W-:Y:S01]  /*18760*/  @!P0 IMAD.MOV.U32 R53, RZ, RZ, R8 ;  /* 0x000000ffff358224 */ /* 0x000fe200078e0008 */
[----:B------:R1:W-:Y:S01]  /*18770*/  @P0 STS.128 [R241+0x4000], RZ ;  /* 0x004000fff1000388 */ /* 0x0003e20000000c00 */
[C---:B------:R-:W-:Y:S04]  /*18780*/  @!P0 IMAD.WIDE.U32 R52, R0.reuse, 0x90, R52 ;  /* 0x0000009000348825 */ /* 0x040fe800078e0034 */
[----:B---3--:R-:W-:Y:S04]  /*18790*/  @!P0 IMAD.WIDE.U32 R42, R0, 0x50, R10 ;  /* 0x00000050002a8825 */ /* 0x008fe800078e000a */
[----:B----4-:R-:W-:Y:S01]  /*187a0*/  @!P0 IMAD R2, R2, 0x70, RZ ;  /* 0x0000007002028824 */ /* 0x010fe200078e02ff */
[----:B------:R-:W-:Y:S01]  /*187b0*/  @!P0 LEA.HI.X R6, R0, R8, R6, 0x6, P2 ;  /* 0x0000000800068211 */ /* 0x000fe200010f3406 */
[----:B-1----:R-:W-:Y:S02]  /*187c0*/  @!P0 IMAD R5, R5, 0x50, RZ ;  /* 0x0000005005058824 */ /* 0x002fe400078e02ff */
[----:B--2---:R-:W-:Y:S01]  /*187d0*/  @!P0 IMAD R4, R4, 0x60, RZ ;  /* 0x0000006004048824 */ /* 0x004fe200078e02ff */
[----:B------:R-:W-:Y:S02]  /*187e0*/  @!P0 LEA.HI.X R45, R7, R247, R6, 0x1, P1 ;  /* 0x000000f7072d8211 */ /* 0x000fe400008f0c06 */
[-C--:B------:R-:W-:Y:S01]  /*187f0*/  @!P0 LEA R46, P2, R42, R248.reuse, 0x1 ;  /* 0x000000f82a2e8211 */ /* 0x080fe200078408ff */
[----:B------:R-:W1:Y:S01]  /*18800*/  @!P0 LDC R7, c[0x0][0x24c] ;  /* 0x00009300ff078b82 */ /* 0x000e620000000800 */
[----:B------:R-:W-:Y:S01]  /*18810*/  @!P0 IADD3 R5, R5, R43, RZ ;  /* 0x0000002b05058210 */ /* 0x000fe20007ffe0ff */
[----:B------:R-:W-:Y:S01]  /*18820*/  @!PT LDS RZ, [RZ] ;  /* 0x00000000fffff984 */ /* 0x000fe20000000800 */
[----:B------:R-:W-:Y:S01]  /*18830*/  @!PT LDS RZ, [RZ] ;  /* 0x00000000fffff984 */ /* 0x000fe20000000800 */
[----:B------:R-:W-:Y:S01]  /*18840*/  @!PT LDS RZ, [RZ] ;  /* 0x00000000fffff984 */ /* 0x000fe20000000800 */
[----:B------:R2:W-:Y:S01]  /*18850*/  @!P0 LDGSTS.E.BYPASS.LTC128B.128 [R241+0x4000], desc[UR22][R44.64] ;  /* 0x040000002cf18fae */ /* 0x0005e2000b901d56 */
[----:B------:R-:W-:Y:S01]  /*18860*/  @!P0 LEA R38, P1, R40, R248, 0x1 ;  /* 0x000000f828268211 */ /* 0x000fe200078208ff */
[----:B------:R-:W-:Y:S01]  /*18870*/  @!P0 IMAD.IADD R4, R4, 0x1, R41 ;  /* 0x0000000104048824 */ /* 0x000fe200078e0229 */
[-C--:B------:R-:W-:Y:S01]  /*18880*/  @!P0 LEA.HI.X R47, R42, R247.reuse, R5, 0x1, P2 ;  /* 0x000000f72a2f8211 */ /* 0x080fe200010f0c05 */
[----:B------:R3:W-:Y:S01]  /*18890*/  @P0 STS.128 [R241+0x4800], RZ ;  /* 0x004800fff1000388 */ /* 0x0007e20000000c00 */
[----:B------:R-:W-:Y:S01]  /*188a0*/  @!P0 IMAD.MOV.U32 R43, RZ, RZ, R8 ;  /* 0x000000ffff2b8224 */ /* 0x000fe200078e0008 */
[----:B------:R-:W4:Y:S01]  /*188b0*/  @!P0 LDC R6, c[0x0][0x24c] ;  /* 0x00009300ff068b82 */ /* 0x000f220000000800 */
[-C--:B------:R-:W-:Y:S01]  /*188c0*/  @!P0 LEA.HI.X R39, R40, R247.reuse, R4, 0x1, P1 ;  /* 0x000000f728278211 */ /* 0x080fe200008f0c04 */
[----:B------:R-:W-:Y:S01]  /*188d0*/  @!PT LDS RZ, [RZ] ;  /* 0x00000000fffff984 */ /* 0x000fe20000000800 */
[----:B------:R-:W-:Y:S01]  /*188e0*/  @!PT LDS RZ, [RZ] ;  /* 0x00000000fffff984 */ /* 0x000fe20000000800 */
[----:B------:R-:W-:Y:S01]  /*188f0*/  @!PT LDS RZ, [RZ] ;  /* 0x00000000fffff984 */ /* 0x000fe20000000800 */
[----:B------:R3:W-:Y:S01]  /*18900*/  @!P0 LDGSTS.E.BYPASS.LTC128B.128 [R241+0x4800], desc[UR22][R46.64] ;  /* 0x048000002ef18fae */ /* 0x0007e2000b901d56 */
[----:B------:R-:W-:Y:S01]  /*18910*/  @!P0 IMAD.WIDE.U32 R4, R0, 0x70, R10 ;  /* 0x0000007000048825 */ /* 0x000fe200078e000a */
[----:B------:R-:W-:Y:S02]  /*18920*/  @!P0 MOV R42, R10 ;  /* 0x0000000a002a8202 */ /* 0x000fe40000000f00 */
[----:B------:R1:W-:Y:S01]  /*18930*/  @P0 STS.128 [R241+0x5000], RZ ;  /* 0x005000fff1000388 */ /* 0x0003e20000000c00 */
[----:B------:R-:W-:Y:S01]  /*18940*/  @!P0 IMAD.IADD R2, R2, 0x1, R5 ;  /* 0x0000000102028824 */ /* 0x000fe200078e0205 */
[----:B------:R-:W-:Y:S01]  /*18950*/  @!P0 LEA R54, P1, R4, R248, 0x1 ;  /* 0x000000f804368211 */ /* 0x000fe200078208ff */
[----:B------:R-:W3:Y:S01]  /*18960*/  @!P0 LDC R5, c[0x0][0x24c] ;  /* 0x00009300ff058b82 */ /* 0x000ee20000000800 */
[----:B------:R-:W-:Y:S01]  /*18970*/  @!PT LDS RZ, [RZ] ;  /* 0x00000000fffff984 */ /* 0x000fe20000000800 */
[----:B------:R-:W-:Y:S01]  /*18980*/  @!PT LDS RZ, [RZ] ;  /* 0x00000000fffff984 */ /* 0x000fe20000000800 */
[----:B------:R-:W-:Y:S01]  /*18990*/  @!PT LDS RZ, [RZ] ;  /* 0x00000000fffff984 */ /* 0x000fe20000000800 */
[----:B------:R3:W-:Y:S01]  /*189a0*/  @!P0 LDGSTS.E.BYPASS.LTC128B.128 [R241+0x5000], desc[UR22][R38.64] ;  /* 0x0500000026f18fae */ /* 0x0007e2000b901d56 */
[----:B------:R-:W-:Y:S01]  /*189b0*/  @!P0 IMAD.WIDE.U32 R42, R0, 0xc0, R42 ;  /* 0x000000c0002a8825 */ /* 0x000fe200078e002a */
[-C--:B------:R-:W-:Y:S02]  /*189c0*/  @!P0 LEA.HI.X R55, R4, R247.reuse, R2, 0x1, P1 ;  /* 0x000000f704378211 */ /* 0x080fe400008f0c02 */
[----:B------:R1:W-:Y:S01]  /*189d0*/  @P0 STS.128 [R241+0x5800], RZ ;  /* 0x005800fff1000388 */ /* 0x0003e20000000c00 */
[C---:B------:R-:W-:Y:S01]  /*189e0*/  @!P0 LEA R9, P1, R0.reuse, R10, 0x7 ;  /* 0x0000000a00098211 */ /* 0x040fe200078238ff */
[----:B------:R-:W-:Y:S01]  /*189f0*/  @!P0 IMAD.MOV.U32 R41, RZ, RZ, R8 ;  /* 0x000000ffff298224 */ /* 0x000fe200078e0008 */
[----:B------:R-:W3:Y:S01]  /*18a00*/  @!P0 LDC R4, c[0x0][0x24c] ;  /* 0x00009300ff048b82 */ /* 0x000ee20000000800 */
[----:B------:R-:W-:Y:S01]  /*18a10*/  @!PT LDS RZ, [RZ] ;  /* 0x00000000fffff984 */ /* 0x000fe20000000800 */
[----:B------:R-:W-:Y:S01]  /*18a20*/  @!PT LDS RZ, [RZ] ;  /* 0x00000000fffff984 */ /* 0x000fe20000000800 */
[----:B------:R-:W-:Y:S01]  /*18a30*/  @!PT LDS RZ, [RZ] ;  /* 0x00000000fffff984 */ /* 0x000fe20000000800 */
[----:B------:R-:W-:Y:S01]  /*18a40*/  @!P0 LDGSTS.E.BYPASS.LTC128B.128 [R241+0x5800], desc[UR22][R54.64] ;  /* 0x0580000036f18fae */ /* 0x000fe2000b901d56 */
[C---:B-1----:R-:W-:Y:S01]  /*18a50*/  @!P0 LEA.HI.X R7, R0.reuse, R8, R7, 0x7, P1 ;  /* 0x0000000800078211 */ /* 0x042fe200008f3c07 */
[----:B------:R-:W-:Y:S01]  /*18a60*/  @!P0 IMAD.MOV.U32 R40, RZ, RZ, R10 ;  /* 0x000000ffff288224 */ /* 0x000fe200078e000a */
[C---:B------:R-:W-:Y:S01]  /*18a70*/  @!P0 LEA R50, P2, R9.reuse, R248, 0x1 ;  /* 0x000000f809328211 */ /* 0x040fe200078408ff */
[----:B------:R1:W-:Y:S01]  /*18a80*/  @P0 STS.128 [R241+0x6000], RZ ;  /* 0x006000fff1000388 */ /* 0x0003e20000000c00 */
[----:B--2---:R-:W-:Y:S02]  /*18a90*/  @!P0 IMAD.MOV.U32 R45, RZ, RZ, R8 ;  /* 0x000000ffff2d8224 */ /* 0x004fe400078e0008 */
[-C--:B------:R-:W-:Y:S01]  /*18aa0*/  @!P0 LEA.HI.X R51, R9, R247.reuse, R7, 0x1, P2 ;  /* 0x000000f709338211 */ /* 0x080fe200010f0c07 */
[----:B------:R-:W2:Y:S01]  /*18ab0*/  @!P0 LDC R2, c[0x0][0x24c] ;  /* 0x00009300ff028b82 */ /* 0x000ea20000000800 */
[----:B------:R-:W-:Y:S03]  /*18ac0*/  @!P0 IMAD.WIDE.U32 R40, R0, 0xd0, R40 ;  /* 0x000000d000288825 */ /* 0x000fe600078e0028 */
[----:B------:R-:W-:Y:S01]  /*18ad0*/  @!PT LDS RZ, [RZ] ;  /* 0x00000000fffff984 */ /* 0x000fe20000000800 */
[----:B------:R-:W-:Y:S01]  /*18ae0*/  @!PT LDS RZ, [RZ] ;  /* 0x00000000fffff984 */ /* 0x000fe20000000800 */
[----:B------:R-:W-:Y:S01]  /*18af0*/  @!PT LDS RZ, [RZ] ;  /* 0x00000000fffff984 */ /* 0x000fe20000000800 */
[----:B------:R1:W-:Y:S01]  /*18b00*/  @!P0 LDGSTS.E.BYPASS.LTC128B.128 [R241+0x6000], desc[UR22][R50.64] ;  /* 0x0600000032f18fae */ /* 0x0003e2000b901d56 */
[----:B----4-:R-:W-:Y:S01]  /*18b10*/  @!P0 IMAD R6, R6, 0x90, RZ ;  /* 0x0000009006068824 */ /* 0x010fe200078e02ff */
[----:B---3--:R-:W-:Y:S01]  /*18b20*/  @!P0 MOV R46, R10 ;  /* 0x0000000a002e8202 */ /* 0x008fe20000000f00 */
[--C-:B------:R-:W-:Y:S01]  /*18b30*/  @!P0 IMAD.MOV.U32 R47, RZ, RZ, R8.reuse ;  /* 0x000000ffff2f8224 */ /* 0x100fe200078e0008 */
[----:B------:R3:W-:Y:S01]  /*18b40*/  @P0 STS.128 [R241+0x6800], RZ ;  /* 0x006800fff1000388 */ /* 0x0007e20000000c00 */
[----:B------:R-:W-:Y:S01]  /*18b50*/  @!P0 IMAD.IADD R6, R6, 0x1, R53 ;  /* 0x0000000106068824 */ /* 0x000fe200078e0235 */
[----:B------:R-:W4:Y:S01]  /*18b60*/  @!P0 LDC R7, c[0x0][0x24c] ;  /* 0x00009300ff078b82 */ /* 0x000f220000000800 */
[----:B------:R-:W-:Y:S01]  /*18b70*/  @!P0 IMAD.MOV.U32 R39, RZ, RZ, R8 ;  /* 0x000000ffff278224 */ /* 0x000fe200078e0008 */
[----:B------:R-:W-:Y:S01]  /*18b80*/  @!P0 LEA R8, P1, R52, R248, 0x1 ;  /* 0x000000f834088211 */ /* 0x000fe200078208ff */
[----:B------:R-:W-:Y:S01]  /*18b90*/  @!P0 IMAD.WIDE.U32 R46, R0, 0xa0, R46 ;  /* 0x000000a0002e8825 */ /* 0x000fe200078e002e */
[----:B------:R-:W-:Y:S02]  /*18ba0*/  @!P0 MOV R38, R10 ;  /* 0x0000000a00268202 */ /* 0x000fe40000000f00 */
[-C--:B------:R-:W-:Y:S01]  /*18bb0*/  @!P0 LEA.HI.X R9, R52, R247.reuse, R6, 0x1, P1 ;  /* 0x000000f734098211 */ /* 0x080fe200008f0c06 */
[----:B------:R-:W-:Y:S01]  /*18bc0*/  @!P0 IMAD.MOV.U32 R44, RZ, RZ, R10 ;  /* 0x000000ffff2c8224 */ /* 0x000fe200078e000a */
[----:B------:R-:W3:Y:S01]  /*18bd0*/  @!P0 LDC R6, c[0x0][0x24c] ;  /* 0x00009300ff068b82 */ /* 0x000ee20000000800 */
[C---:B------:R-:W-:Y:S02]  /*18be0*/  @!P0 IMAD.WIDE.U32 R38, R0.reuse, 0xe0, R38 ;  /* 0x000000e000268825 */ /* 0x040fe400078e0026 */
[----:B------:R-:W-:Y:S01]  /*18bf0*/  @!PT LDS RZ, [RZ] ;  /* 0x00000000fffff984 */ /* 0x000fe20000000800 */
[----:B------:R-:W-:Y:S01]  /*18c00*/  @!PT LDS RZ, [RZ] ;  /* 0x00000000fffff984 */ /* 0x000fe20000000800 */
[----:B------:R-:W-:Y:S01]  /*18c10*/  @!PT LDS RZ, [RZ] ;  /* 0x00000000fffff984 */ /* 0x000fe20000000800 */
[----:B------:R4:W-:Y:S02]  /*18c20*/  @!P0 LDGSTS.E.BYPASS.LTC128B.128 [R241+0x6800], desc[UR22][R8.64] ;  /* 0x0680000008f18fae */ /* 0x0009e4000b901d56 */
[----:B------:R-:W-:Y:S02]  /*18c30*/  @!P0 IMAD R5, R5, 0xa0, RZ ;  /* 0x000000a005058824 */ /* 0x000fe400078e02ff */
[----:B------:R2:W-:Y:S01]  /*18c40*/  @P0 STS.128 [R241+0x7000], RZ ;  /* 0x007000fff1000388 */ /* 0x0005e20000000c00 */
[----:B------:R-:W-:Y:S04]  /*18c50*/  @!P0 IMAD.WIDE.U32 R44, R0, 0xb0, R44 ;  /* 0x000000b0002c8825 */ /* 0x000fe800078e002c */
[----:B------:R-:W-:Y:S01]  /*18c60*/  @!P0 IMAD.IADD R5, R5, 0x1, R47 ;  /* 0x0000000105058824 */ /* 0x000fe200078e022f */
[-C--:B-1----:R-:W-:Y:S01]  /*18c70*/  @!P0 LEA R50, P1, R46, R248.reuse, 0x1 ;  /* 0x000000f82e328211 */ /* 0x082fe200078208ff */
[----:B------:R-:W-:Y:S02]  /*18c80*/  @!P0 IMAD R4, R4, 0xb0, RZ ;  /* 0x000000b004048824 */ /* 0x000fe400078e02ff */
[----:B------:R-:W-:Y:S01]  /*18c90*/  @!P0 IMAD.WIDE.U32 R10, R0, 0xf0, R10 ;  /* 0x000000f0000a8825 */ /* 0x000fe200078e000a */
[----:B------:R-:W-:Y:S01]  /*18ca0*/  @!P0 LEA.HI.X R51, R46, R247, R5, 0x1, P1 ;  /* 0x000000f72e338211 */ /* 0x000fe200008f0c05 */
[----:B------:R-:W1:Y:S01]  /*18cb0*/  @!P0 LDC R0, c[0x0][0x24c] ;  /* 0x00009300ff008b82 */ /* 0x000e620000000800 */
[-C--:B------:R-:W-:Y:S01]  /*18cc0*/  @!P0 LEA R46, P2, R44, R248.reuse, 0x1 ;  /* 0x000000f82c2e8211 */ /* 0x080fe200078408ff */
[----:B--2---:R-:W-:Y:S01]  /*18cd0*/  @!P0 IMAD R2, R2, 0xc0, RZ ;  /* 0x000000c002028824 */ /* 0x004fe200078e02ff */
[----:B------:R-:W-:Y:S01]  /*18ce0*/  @!P0 IADD3 R4, R4, R45, RZ ;  /* 0x0000002d04048210 */ /* 0x000fe20007ffe0ff */
[----:B------:R-:W-:Y:S01]  /*18cf0*/  @!PT LDS RZ, [RZ] ;  /* 0x00000000fffff984 */ /* 0x000fe20000000800 */
[----:B------:R-:W-:Y:S01]  /*18d00*/  @!PT LDS RZ, [RZ] ;  /* 0x00000000fffff984 */ /* 0x000fe20000000800 */
[----:B------:R-:W-:Y:S01]  /*18d10*/  @!PT LDS RZ, [RZ] ;  /* 0x00000000fffff984 */ /* 0x000fe20000000800 */
[----:B------:R2:W-:Y:S01]  /*18d20*/  @!P0 LDGSTS.E.BYPASS.LTC128B.128 [R241+0x7000], desc[UR22][R50.64] ;  /* 0x0700000032f18fae */ /* 0x0005e2000b901d56 */
[----:B----4-:R-:W-:Y:S02]  /*18d30*/  @!P0 IMAD R7, R7, 0xd0, RZ ;  /* 0x000000d007078824 */ /* 0x010fe400078e02ff */
[-C--:B------:R-:W-:Y:S01]  /*18d40*/  @!P0 LEA.HI.X R47, R44, R247.reuse, R4, 0x1, P2 ;  /* 0x000000f72c2f8211 */ /* 0x080fe200010f0c04 */
[----:B------:R2:W-:Y:S01]  /*18d50*/  @P0 STS.128 [R241+0x7800], RZ ;  /* 0x007800fff1000388 */ /* 0x0005e20000000c00 */
[----:B------:R-:W-:Y:S01]  /*18d60*/  @!P0 IMAD.IADD R2, R2, 0x1, R43 ;  /* 0x0000000102028824 */ /* 0x000fe200078e022b */
[-C--:B------:R-:W-:Y:S01]  /*18d70*/  @!P0 LEA R4, P2, R38, R248.reuse, 0x1 ;  /* 0x000000f826048211 */ /* 0x080fe200078408ff */
[----:B------:R-:W-:Y:S01]  /*18d80*/  @!P0 IMAD.IADD R7, R7, 0x1, R41 ;  /* 0x0000000107078824 */ /* 0x000fe200078e0229 */
[----:B------:R-:W-:Y:S01]  /*18d90*/  @!PT LDS RZ, [RZ] ;  /* 0x00000000fffff984 */ /* 0x000fe20000000800 */
[----:B------:R-:W-:Y:S01]  /*18da0*/  @!PT LDS RZ, [RZ] ;  /* 0x00000000fffff984 */ /* 0x000fe20000000800 */
[----:B------:R-:W-:Y:S01]  /*18db0*/  @!PT LDS RZ, [RZ] ;  /* 0x00000000fffff984 */ /* 0x000fe20000000800 */
[----:B------:R2:W-:Y:S01]  /*18dc0*/  @!P0 LDGSTS.E.BYPASS.LTC128B.128 [R241+0x7800], desc[UR22][R46.64] ;  /* 0x078000002ef18fae */ /* 0x0005e2000b901d56 */
[-C--:B------:R-:W-:Y:S01]  /*18dd0*/  @!P0 LEA R8, P1, R42, R248.reuse, 0x1 ;  /* 0x000000f82a088211 */ /* 0x080fe200078208ff */
[----:B---3--:R-:W-:Y:S02]  /*18de0*/  @!P0 IMAD R6, R6, 0xe0, RZ ;  /* 0x000000e006068824 */ /* 0x008fe400078e02ff */
[----:B------:R2:W-:Y:S01]  /*18df0*/  @P0 STS.128 [R241+0x8000], RZ ;  /* 0x008000fff1000388 */ /* 0x0005e20000000c00 */
[-C--:B------:R-:W-:Y:S01]  /*18e00*/  @!P0 LEA.HI.X R9, R42, R247.reuse, R2, 0x1, P1 ;  /* 0x000000f72a098211 */ /* 0x080fe200008f0c02 */
[----:B------:R-:W-:Y:S01]  /*18e10*/  @!P0 IMAD.IADD R6, R6, 0x1, R39 ;  /* 0x0000000106068824 */ /* 0x000fe200078e0227 */
[-C--:B------:R-:W-:Y:S02]  /*18e20*/  @!P0 LEA R42, P4, R40, R248.reuse, 0x1 ;  /* 0x000000f8282a8211 */ /* 0x080fe400078808ff */
[----:B------:R-:W-:Y:S01]  /*18e30*/  @!P0 LEA R44, P1, R10, R248, 0x1 ;  /* 0x000000f80a2c8211 */ /* 0x000fe200078208ff */
[----:B------:R-:W-:Y:S01]  /*18e40*/  @!PT LDS RZ, [RZ] ;  /* 0x00000000fffff984 */ /* 0x000fe20000000800 */
[----:B------:R-:W-:Y:S01]  /*18e50*/  @!PT LDS RZ, [RZ] ;  /* 0x00000000fffff984 */ /* 0x000fe20000000800 */
[----:B------:R-:W-:Y:S01]  /*18e60*/  @!PT LDS RZ, [RZ] ;  /* 0x00000000fffff984 */ /* 0x000fe20000000800 */
[----:B------:R2:W-:Y:S01]  /*18e70*/  @!P0 LDGSTS.E.BYPASS.LTC128B.128 [R241+0x8000], desc[UR22][R8.64] ;  /* 0x0800000008f18fae */ /* 0x0005e2000b901d56 */
[-C--:B------:R-:W-:Y:S01]  /*18e80*/  @!P0 LEA.HI.X R43, R40, R247.reuse, R7, 0x1, P4 ;  /* 0x000000f7282b8211 */ /* 0x080fe200020f0c07 */
[----:B-1----:R-:W-:Y:S01]  /*18e90*/  @!P0 IMAD R0, R0, 0xf0, RZ ;  /* 0x000000f000008824 */ /* 0x002fe200078e02ff */
[----:B------:R-:W-:Y:S01]  /*18ea0*/  @!P0 LEA.HI.X R5, R38, R247, R6, 0x1, P2 ;  /* 0x000000f726058211 */ /* 0x000fe200010f0c06 */
[----:B------:R2:W-:Y:S01]  /*18eb0*/  @P0 STS.128 [R241+0x8800], RZ ;  /* 0x008800fff1000388 */ /* 0x0005e20000000c00 */
[----:B------:R-:W-:Y:S02]  /*18ec0*/  IMAD.MOV.U32 R248, RZ, RZ, R48 ;  /* 0x000000fffff87224 */ /* 0x000fe400078e0030 */
[----:B------:R-:W-:Y:S01]  /*18ed0*/  @!P0 IADD3 R0, R0, R11, RZ ;  /* 0x0000000b00008210 */ /* 0x000fe20007ffe0ff */
[----:B------:R-:W-:Y:S01]  /*18ee0*/  @!PT LDS RZ, [RZ] ;  /* 0x00000000fffff984 */ /* 0x000fe20000000800 */
[----:B------:R-:W-:Y:S01]  /*18ef0*/  @!PT LDS RZ, [RZ] ;  /* 0x00000000fffff984 */ /* 0x000fe20000000800 */
[----:B------:R-:W-:Y:S01]  /*18f00*/  @!PT LDS RZ, [RZ] ;  /* 0x00000000fffff984 */ /* 0x000fe20000000800 */
[----:B------:R2:W-:Y:S03]  /*18f10*/  @!P0 LDGSTS.E.BYPASS.LTC128B.128 [R241+0x8800], desc[UR22][R42.64] ;  /* 0x088000002af18fae */ /* 0x0005e6000b901d56 */
[----:B------:R-:W-:Y:S01]  /*18f20*/  @!P0 LEA.HI.X R45, R10, R247, R0, 0x1, P1 ;  /* 0x000000f70a2d8211 */ /* 0x000fe200008f0c00 */
[----:B------:R2:W-:Y:S01]  /*18f30*/  @P0 STS.128 [R241+0x9000], RZ ;  /* 0x009000fff1000388 */ /* 0x0005e20000000c00 */
[----:B------:R-:W-:Y:S03]  /*18f40*/  IMAD.MOV.U32 R247, RZ, RZ, R49 ;  /* 0x000000fffff77224 */ /* 0x000fe600078e0031 */
        /* <DEDUP_REMOVED lines=10> */
.L_x_1678:
[----:B--2---:R-:W2:Y:S01]  /*18ff0*/  LDL.LU R42, [R1+0x3c] ;  /* 0x00003c00012a7983 */ /* 0x004ea20000300800 */
[----:B------:R-:W-:Y:S01]  /*19000*/  MOV R50, R37 ;  /* 0x0000002500327202 */ /* 0x000fe20000000f00 */
[----:B------:R-:W-:Y:S02]  /*19010*/  UISETP.GT.AND UP0, UPT, UR15, UR12, UPT ;  /* 0x0000000c0f00728c */ /* 0x000fe4000bf04270 */
[----:B------:R-:W3:Y:S01]  /*19020*/  LDL.LU R41, [R1+0x38] ;  /* 0x0000380001297983 */ /* 0x000ee20000300800 */
[----:B------:R-:W-:Y:S01]  /*19030*/  UMOV UR11, UR20 ;  /* 0x00000014000b7c82 */ /* 0x000fe20008000000 */
[----:B------:R-:W-:Y:S02]  /*19040*/  UMOV UR10, UR19 ;  /* 0x00000013000a7c82 */ /* 0x000fe40008000000 */
[----:B------:R-:W4:Y:S04]  /*19050*/  LDL.LU R40, [R1+0x50] ;  /* 0x0000500001287983 */ /* 0x000f280000300800 */
[----:B------:R-:W4:Y:S04]  /*19060*/  LDL.LU R31, [R1+0x4c] ;  /* 0x00004c00011f7983 */ /* 0x000f280000300800 */
[----:B------:R-:W4:Y:S04]  /*19070*/  LDL.LU R27, [R1+0x48] ;  /* 0x00004800011b7983 */ /* 0x000f280000300800 */
[----:B------:R-:W4:Y:S04]  /*19080*/  LDL.LU R10, [R1+0x54] ;  /* 0x00005400010a7983 */ /* 0x000f280000300800 */
[----:B------:R-:W4:Y:S04]  /*19090*/  LDL.LU R9, [R1+0x5c] ;  /* 0x00005c0001097983 */ /* 0x000f280000300800 */
[----:B------:R-:W2:Y:S04]  /*190a0*/  LDL.LU R47, [R1+0x1c] ;  /* 0x00001c00012f7983 */ /* 0x000ea80000300800 */
[----:B------:R-:W4:Y:S04]  /*190b0*/  LDL.LU R8, [R1+0x58] ;  /* 0x0000580001087983 */ /* 0x000f280000300800 */
[----:B------:R-:W3:Y:S04]  /*190c0*/  LDL.LU R46, [R1+0x28] ;  /* 0x00002800012e7983 */ /* 0x000ee80000300800 */
        /* <DEDUP_REMOVED lines=14> */
[----:B------:R-:W-:Y:S08]  /*191b0*/  LDSM.16.MT88.4 R56, [R232+0xa800] ;  /* 0x00a80000e838783b */ /* 0x000ff00000004200 */
[----:B------:R-:W-:Y:S01]  /*191c0*/  LDSM.16.MT88.4 R60, [R231+0xa800] ;  /* 0x00a80000e73c783b */ /* 0x000fe20000004200 */
[----:B--2---:R-:W-:Y:S02]  /*191d0*/  MOV R129, R47 ;  /* 0x0000002f00817202 */ /* 0x004fe40000000f00 */
[----:B---3--:R-:W-:Y:S02]  /*191e0*/  MOV R131, R46 ;  /* 0x0000002e00837202 */ /* 0x008fe40000000f00 */
[----:B----4-:R-:W-:Y:S02]  /*191f0*/  MOV R130, R45 ;  /* 0x0000002d00827202 */ /* 0x010fe40000000f00 */
[----:B------:R-:W-:Y:S02]  /*19200*/  MOV R128, R44 ;  /* 0x0000002c00807202 */ /* 0x000fe40000000f00 */
[----:B------:R-:W-:Y:S02]  /*19210*/  MOV R44, R39 ;  /* 0x00000027002c7202 */ /* 0x000fe40000000f00 */
[----:B------:R-:W-:Y:S02]  /*19220*/  MOV R45, R38 ;  /* 0x00000026002d7202 */ /* 0x000fe40000000f00 */
[----:B------:R-:W-:Y:S02]  /*19230*/  MOV R46, R11 ;  /* 0x0000000b002e7202 */ /* 0x000fe40000000f00 */
[----:B------:R-:W-:Y:S02]  /*19240*/  MOV R47, R5 ;  /* 0x00000005002f7202 */ /* 0x000fe40000000f00 */
[----:B------:R-:W-:Y:S02]  /*19250*/  MOV R48, R4 ;  /* 0x0000000400307202 */ /* 0x000fe40000000f00 */
[----:B------:R-:W-:Y:S02]  /*19260*/  FMNMX.FTZ R4, R188, R165, !PT ;  /* 0x000000a5bc047209 */ /* 0x000fe40007810000 */
[----:B------:R-:W-:Y:S02]  /*19270*/  MOV R11, R2 ;  /* 0x00000002000b7202 */ /* 0x000fe40000000f00 */
        /* <DEDUP_REMOVED lines=49> */
[----:B-1----:R-:W-:Y:S02]  /*19590*/  FMNMX.FTZ R0, R251, R0, !PT ;  /* 0x00000000fb007209 */ /* 0x002fe40007810000 */
        /* <DEDUP_REMOVED lines=77> */
[----:B------:R-:W-:Y:S03]  /*19a70*/  FMNMX.FTZ R0, R3, R0, !PT ;  /* 0x0000000003007209 */ /* 0x000fe60007810000 */
[----:B------:R-:W1:Y:S08]  /*19a80*/  SHFL.BFLY PT, R2, R4, 0x2, 0x1f ;  /* 0x0c401f0004027f89 */ /* 0x000e7000000e0000 */
[----:B------:R-:W2:Y:S01]  /*19a90*/  SHFL.BFLY PT, R5, R0, 0x2, 0x1f ;  /* 0x0c401f0000057f89 */ /* 0x000ea200000e0000 */
[----:B-1----:R-:W-:Y:S02]  /*19aa0*/  FMNMX.FTZ R4, R4, R2, !PT ;  /* 0x0000000204047209 */ /* 0x002fe40007810000 */
[----:B--2---:R-:W-:Y:S05]  /*19ab0*/  FMNMX.FTZ R5, R0, R5, !PT ;  /* 0x0000000500057209 */ /* 0x004fea0007810000 */
[----:B------:R-:W1:Y:S08]  /*19ac0*/  SHFL.BFLY PT, R2, R4, 0x1, 0x1f ;  /* 0x0c201f0004027f89 */ /* 0x000e7000000e0000 */
[----:B------:R-:W2:Y:S01]  /*19ad0*/  SHFL.BFLY PT, R0, R5, 0x1, 0x1f ;  /* 0x0c201f0005007f89 */ /* 0x000ea200000e0000 */
[----:B-1----:R-:W-:Y:S02]  /*19ae0*/  FMNMX.FTZ R2, R4, R2, !PT ;  /* 0x0000000204027209 */ /* 0x002fe40007810000 */
[----:B--2---:R-:W-:Y:S03]  /*19af0*/  FMNMX.FTZ R0, R5, R0, !PT ;  /* 0x0000000005007209 */ /* 0x004fe60007810000 */
[C---:B------:R-:W-:Y:S01]  /*19b00*/  FMUL.FTZ R73, R2.reuse, UR4 ;  /* 0x0000000402497c20 */ /* 0x040fe20008410000 */
[C---:B------:R-:W-:Y:S01]  /*19b10*/  FSETP.NEU.FTZ.AND P0, PT, R2.reuse, -INF , PT ;  /* 0xff8000000200780b */ /* 0x040fe20003f1d000 */
[----:B------:R-:W-:Y:S01]  /*19b20*/  FADD.FTZ R4, -R2, R165 ;  /* 0x000000a502047221 */ /* 0x000fe20000010100 */
[----:B------:R-:W-:Y:S02]  /*19b30*/  FMUL.FTZ R39, R0, UR4 ;  /* 0x0000000400277c20 */ /* 0x000fe40008410000 */
[----:B------:R-:W-:Y:S01]  /*19b40*/  FSEL R73, R73, RZ, P0 ;  /* 0x000000ff49497208 */ /* 0x000fe20000000000 */
[----:B------:R-:W-:Y:S01]  /*19b50*/  FMUL.FTZ R38, R4, UR4 ;  /* 0x0000000404267c20 */ /* 0x000fe20008410000 */
[C---:B------:R-:W-:Y:S01]  /*19b60*/  FSETP.NEU.FTZ.AND P0, PT, R0.reuse, -INF , PT ;  /* 0xff8000000000780b */ /* 0x040fe20003f1d000 */
[----:B------:R-:W-:Y:S02]  /*19b70*/  FADD.FTZ R4, -R0, R164 ;  /* 0x000000a400047221 */ /* 0x000fe40000010100 */
[--C-:B------:R-:W-:Y:S01]  /*19b80*/  FFMA.FTZ R119, R17, UR4, -R73.reuse ;  /* 0x0000000411777c23 */ /* 0x100fe20008010849 */
[--C-:B------:R-:W-:Y:S01]  /*19b90*/  FFMA.FTZ R183, R52, UR4, -R73.reuse ;  /* 0x0000000434b77c23 */ /* 0x100fe20008010849 */
[----:B------:R-:W1:Y:S01]  /*19ba0*/  MUFU.EX2 R38, R38 ;  /* 0x0000002600267308 */ /* 0x000e620000000800 */
[----:B------:R-:W-:Y:S01]  /*19bb0*/  LDSM.16.MT88.4 R52, [R236+0xa800] ;  /* 0x00a80000ec34783b */ /* 0x000fe20000004200 */
[--C-:B------:R-:W-:Y:S01]  /*19bc0*/  FFMA.FTZ R124, R27, UR4, -R73.reuse ;  /* 0x000000041b7c7c23 */ /* 0x100fe20008010849 */
[--C-:B------:R-:W-:Y:S01]  /*19bd0*/  FFMA.FTZ R103, R26, UR4, -R73.reuse ;  /* 0x000000041a677c23 */ /* 0x100fe20008010849 */
[--C-:B------:R-:W-:Y:S01]  /*19be0*/  FFMA.FTZ R126, R31, UR4, -R73.reuse ;  /* 0x000000041f7e7c23 */ /* 0x100fe20008010849 */
[--C-:B------:R-:W-:Y:S01]  /*19bf0*/  FFMA.FTZ R100, R29, UR4, -R73.reuse ;  /* 0x000000041d647c23 */ /* 0x100fe20008010849 */
[----:B------:R-:W-:Y:S01]  /*19c00*/  FSEL R39, R39, RZ, P0 ;  /* 0x000000ff27277208 */ /* 0x000fe20000000000 */
[--C-:B------:R-:W-:Y:S03]  /*19c10*/  FFMA.FTZ R182, R43, UR4, -R73.reuse ;  /* 0x000000042bb67c23 */ /* 0x100fe60008010849 */
[----:B------:R-:W-:Y:S01]  /*19c20*/  MUFU.EX2 R183, R183 ;  /* 0x000000b700b77308 */ /* 0x000fe20000000800 */
[--C-:B------:R-:W-:Y:S01]  /*19c30*/  FFMA.FTZ R165, R42, UR4, -R73.reuse ;  /* 0x000000042aa57c23 */ /* 0x100fe20008010849 */
[----:B------:R-:W-:Y:S01]  /*19c40*/  FFMA.FTZ R168, R168, UR4, -R73 ;  /* 0x00000004a8a87c23 */ /* 0x000fe20008010849 */
[--C-:B------:R-:W-:Y:S01]  /*19c50*/  FFMA.FTZ R120, R16, UR4, -R39.reuse ;  /* 0x0000000410787c23 */ /* 0x100fe20008010827 */
[--C-:B------:R-:W-:Y:S01]  /*19c60*/  FFMA.FTZ R113, R19, UR4, -R39.reuse ;  /* 0x0000000413717c23 */ /* 0x100fe20008010827 */
[--C-:B------:R-:W-:Y:S01]  /*19c70*/  FFMA.FTZ R111, R18, UR4, -R39.reuse ;  /* 0x00000004126f7c23 */ /* 0x100fe20008010827 */
[--C-:B------:R-:W-:Y:S01]  /*19c80*/  FFMA.FTZ R109, R25, UR4, -R39.reuse ;  /* 0x00000004196d7c23 */ /* 0x100fe20008010827 */
[----:B------:R-:W2:Y:S03]  /*19c90*/  LDSM.16.MT88.4 R16, [R236+0xa000] ;  /* 0x00a00000ec10783b */ /* 0x000ea60000004200 */
[----:B------:R-:W-:Y:S01]  /*19ca0*/  MUFU.EX2 R182, R182 ;  /* 0x000000b600b67308 */ /* 0x000fe20000000800 */
[--C-:B------:R-:W-:Y:S01]  /*19cb0*/  FFMA.FTZ R106, R24, UR4, -R39.reuse ;  /* 0x00000004186a7c23 */ /* 0x100fe20008010827 */
[--C-:B------:R-:W-:Y:S01]  /*19cc0*/  FFMA.FTZ R102, R28, UR4, -R39.reuse ;  /* 0x000000041c667c23 */ /* 0x100fe20008010827 */
[--C-:B------:R-:W-:Y:S01]  /*19cd0*/  FFMA.FTZ R101, R30, UR4, -R39.reuse ;  /* 0x000000041e657c23 */ /* 0x100fe20008010827 */
[--C-:B------:R-:W-:Y:S01]  /*19ce0*/  FFMA.FTZ R187, R187, UR4, -R39.reuse ;  /* 0x00000004bbbb7c23 */ /* 0x100fe20008010827 */
[--C-:B------:R-:W-:Y:S01]  /*19cf0*/  FFMA.FTZ R181, R51, UR4, -R39.reuse ;  /* 0x0000000433b57c23 */ /* 0x100fe20008010827 */
[--C-:B------:R-:W-:Y:S01]  /*19d00*/  FFMA.FTZ R180, R41, UR4, -R39.reuse ;  /* 0x0000000429b47c23 */ /* 0x100fe20008010827 */
[----:B------:R-:W3:Y:S03]  /*19d10*/  LDSM.16.MT88.4 R24, [R232+0xa000] ;  /* 0x00a00000e818783b */ /* 0x000ee60000004200 */
[----:B------:R-:W4:Y:S01]  /*19d20*/  MUFU.EX2 R165, R165 ;  /* 0x000000a500a57308 */ /* 0x000f220000000800 */
[--C-:B------:R-:W-:Y:S01]  /*19d30*/  FFMA.FTZ R164, R40, UR4, -R39.reuse ;  /* 0x0000000428a47c23 */ /* 0x100fe20008010827 */
[----:B-1----:R-:W-:Y:S01]  /*19d40*/  FMUL.FTZ R5, R38, R161 ;  /* 0x000000a126057220 */ /* 0x002fe20000410000 */
[--C-:B------:R-:W-:Y:S01]  /*19d50*/  FFMA.FTZ R123, R12, UR4, -R39.reuse ;  /* 0x000000040c7b7c23 */ /* 0x100fe20008010827 */
[C---:B------:R-:W-:Y:S01]  /*19d60*/  FMUL.FTZ R12, R38.reuse, R152 ;  /* 0x00000098260c7220 */ /* 0x040fe20000410000 */
[----:B------:R-:W-:Y:S01]  /*19d70*/  MOV R152, R46 ;  /* 0x0000002e00987202 */ /* 0x000fe20000000f00 */
[--C-:B------:R-:W-:Y:S01]  /*19d80*/  FFMA.FTZ R125, R13, UR4, -R39.reuse ;  /* 0x000000040d7d7c23 */ /* 0x100fe20008010827 */
[----:B------:R-:W1:Y:S03]  /*19d90*/  LDSM.16.MT88.4 R28, [R231+0xa000] ;  /* 0x00a00000e71c783b */ /* 0x000e660000004200 */
[----:B------:R-:W-:Y:S01]  /*19da0*/  MUFU.EX2 R187, R187 ;  /* 0x000000bb00bb7308 */ /* 0x000fe20000000800 */
[--C-:B------:R-:W-:Y:S01]  /*19db0*/  FFMA.FTZ R118, R15, UR4, -R39.reuse ;  /* 0x000000040f767c23 */ /* 0x100fe20008010827 */
[----:B------:R-:W-:Y:S01]  /*19dc0*/  FMUL.FTZ R13, R38, R153 ;  /* 0x00000099260d7220 */ /* 0x000fe20000410000 */
[--C-:B------:R-:W-:Y:S01]  /*19dd0*/  FFMA.FTZ R110, R22, UR4, -R39.reuse ;  /* 0x00000004166e7c23 */ /* 0x100fe20008010827 */
[--C-:B------:R-:W-:Y:S01]  /*19de0*/  FFMA.FTZ R108, R21, UR4, -R39.reuse ;  /* 0x00000004156c7c23 */ /* 0x100fe20008010827 */
[----:B------:R-:W-:Y:S01]  /*19df0*/  FMUL.FTZ R21, R38, R145 ;  /* 0x0000009126157220 */ /* 0x000fe20000410000 */
[--C-:B------:R-:W-:Y:S01]  /*19e00*/  FFMA.FTZ R122, R33, UR4, -R39.reuse ;  /* 0x00000004217a7c23 */ /* 0x100fe20008010827 */
[--C-:B------:R-:W-:Y:S03]  /*19e10*/  FFMA.FTZ R127, R32, UR4, -R39.reuse ;  /* 0x00000004207f7c23 */ /* 0x100fe60008010827 */
[----:B------:R-:W2:Y:S01]  /*19e20*/  MUFU.EX2 R181, R181 ;  /* 0x000000b500b57308 */ /* 0x000ea20000000800 */
[----:B----4-:R-:W-:Y:S01]  /*19e30*/  F2FP.F16.F32.PACK_AB R42, R165, R182 ;  /* 0x000000b6a52a723e */ /* 0x010fe200000000ff */
[C---:B-----5:R-:W-:Y:S01]  /*19e40*/  FMUL.FTZ R32, R38.reuse, R132 ;  /* 0x0000008426207220 */ /* 0x060fe20000410000 */
        /* <DEDUP_REMOVED lines=13> */
[----:B------:R-:W4:Y:S01]  /*19f20*/  MUFU.EX2 R164, R164 ;  /* 0x000000a400a47308 */ /* 0x000f220000000800 */
[----:B--2---:R-:W-:Y:S01]  /*19f30*/  F2FP.F16.F32.PACK_AB R41, R181, R187 ;  /* 0x000000bbb529723e */ /* 0x004fe200000000ff */
[--C-:B------:R-:W-:Y:S01]  /*19f40*/  FFMA.FTZ R93, R93, UR4, -R39.reuse ;  /* 0x000000045d5d7c23 */ /* 0x100fe20008010827 */
[--C-:B------:R-:W-:Y:S01]  /*19f50*/  FFMA.FTZ R90, R90, UR4, -R39.reuse ;  /* 0x000000045a5a7c23 */ /* 0x100fe20008010827 */
[--C-:B------:R-:W-:Y:S01]  /*19f60*/  FFMA.FTZ R89, R89, UR4, -R39.reuse ;  /* 0x0000000459597c23 */ /* 0x100fe20008010827 */
[--C-:B------:R-:W-:Y:S01]  /*19f70*/  FFMA.FTZ R82, R82, UR4, -R39.reuse ;  /* 0x0000000452527c23 */ /* 0x100fe20008010827 */
[--C-:B------:R-:W-:Y:S01]  /*19f80*/  FFMA.FTZ R81, R81, UR4, -R39.reuse ;  /* 0x0000000451517c23 */ /* 0x100fe20008010827 */
[--C-:B------:R-:W-:Y:S03]  /*19f90*/  FFMA.FTZ R78, R78, UR4, -R39.reuse ;  /* 0x000000044e4e7c23 */ /* 0x100fe60008010827 */
[----:B------:R-:W-:Y:S01]  /*19fa0*/  MUFU.EX2 R126, R126 ;  /* 0x0000007e007e7308 */ /* 0x000fe20000000800 */
[----:B------:R-:W-:Y:S01]  /*19fb0*/  FFMA.FTZ R72, R72, UR4, -R39 ;  /* 0x0000000448487c23 */ /* 0x000fe20008010827 */
[--C-:B------:R-:W-:Y:S01]  /*19fc0*/  FFMA.FTZ R188, R188, UR4, -R73.reuse ;  /* 0x00000004bcbc7c23 */ /* 0x100fe20008010849 */
[----:B------:R-:W-:Y:S01]  /*19fd0*/  FMUL.FTZ R4, R4, UR4 ;  /* 0x0000000404047c20 */ /* 0x000fe20008410000 */
[--C-:B------:R-:W-:Y:S01]  /*19fe0*/  FFMA.FTZ R112, R7, UR4, -R73.reuse ;  /* 0x0000000407707c23 */ /* 0x100fe20008010849 */
[--C-:B------:R-:W-:Y:S01]  /*19ff0*/  FFMA.FTZ R107, R6, UR4, -R73.reuse ;  /* 0x00000004066b7c23 */ /* 0x100fe20008010849 */
[--C-:B------:R-:W-:Y:S01]  /*1a000*/  FFMA.FTZ R121, R10, UR4, -R73.reuse ;  /* 0x000000040a797c23 */ /* 0x100fe20008010849 */
[--C-:B------:R-:W-:Y:S03]  /*1a010*/  FFMA.FTZ R116, R9, UR4, -R73.reuse ;  /* 0x0000000409747c23 */ /* 0x100fe60008010849 */
[----:B------:R2:W3:Y:S01]  /*1a020*/  MUFU.EX2 R37, R4 ;  /* 0x0000000400257308 */ /* 0x0004e20000000800 */
[----:B----4-:R-:W-:Y:S01]  /*1a030*/  F2FP.F16.F32.PACK_AB R43, R164, R180 ;  /* 0x000000b4a42b723e */ /* 0x010fe200000000ff */
[----:B------:R-:W-:Y:S01]  /*1a040*/  FMUL.FTZ R9, R38, R157 ;  /* 0x0000009d26097220 */ /* 0x000fe20000410000 */
[--C-:B------:R-:W-:Y:S01]  /*1a050*/  FFMA.FTZ R114, R8, UR4, -R73.reuse ;  /* 0x0000000408727c23 */ /* 0x100fe20008010849 */
[----:B------:R-:W-:Y:S01]  /*1a060*/  FMUL.FTZ R8, R38, R156 ;  /* 0x0000009c26087220 */ /* 0x000fe20000410000 */
[----:B------:R-:W-:Y:S01]  /*1a070*/  MOV R156, R44 ;  /* 0x0000002c009c7202 */ /* 0x000fe20000000f00 */
[--C-:B------:R-:W-:Y:S01]  /*1a080*/  FFMA.FTZ R104, R14, UR4, -R73.reuse ;  /* 0x000000040e687c23 */ /* 0x100fe20008010849 */
[----:B------:R-:W-:Y:S03]  /*1a090*/  MOV R161, R11 ;  /* 0x0000000b00a17202 */ /* 0x000fe60000000f00 */
[----:B------:R-:W4:Y:S01]  /*1a0a0*/  MUFU.EX2 R188, R188 ;  /* 0x000000bc00bc7308 */ /* 0x000f220000000800 */
[--C-:B------:R-:W-:Y:S01]  /*1a0b0*/  FFMA.FTZ R105, R23, UR4, -R73.reuse ;  /* 0x0000000417697c23 */ /* 0x100fe20008010849 */
[----:B------:R-:W-:Y:S01]  /*1a0c0*/  FFMA.FTZ R115, R20, UR4, -R73 ;  /* 0x0000000414737c23 */ /* 0x000fe20008010849 */
[----:B------:R-:W-:Y:S01]  /*1a0d0*/  FMUL.FTZ R20, R38, R144 ;  /* 0x0000009026147220 */ /* 0x000fe20000410000 */
[----:B------:R-:W-:Y:S01]  /*1a0e0*/  FFMA.FTZ R144, R251, UR4, -R39 ;  /* 0x00000004fb907c23 */ /* 0x000fe20008010827 */
[----:B------:R-:W-:Y:S01]  /*1a0f0*/  MOV R157, R35 ;  /* 0x00000023009d7202 */ /* 0x000fe20000000f00 */
[--C-:B------:R-:W-:Y:S01]  /*1a100*/  FFMA.FTZ R117, R34, UR4, -R73.reuse ;  /* 0x0000000422757c23 */ /* 0x100fe20008010849 */
[----:B------:R-:W-:Y:S03]  /*1a110*/  FFMA.FTZ R145, R215, UR4, -R73 ;  /* 0x00000004d7917c23 */ /* 0x000fe60008010849 */
[----:B------:R-:W-:Y:S01]  /*1a120*/  MUFU.EX2 R124, R124 ;  /* 0x0000007c007c7308 */ /* 0x000fe20000000800 */
[C---:B--2---:R-:W-:Y:S01]  /*1a130*/  FMUL.FTZ R4, R38.reuse, R160 ;  /* 0x000000a026047220 */ /* 0x044fe20000410000 */
[C---:B---3--:R-:W-:Y:S01]  /*1a140*/  FMUL.FTZ R6, R37.reuse, R162 ;  /* 0x000000a225067220 */ /* 0x048fe20000410000 */
[----:B------:R-:W-:Y:S01]  /*1a150*/  MOV R162, R47 ;  /* 0x0000002f00a27202 */ /* 0x000fe20000000f00 */
[C---:B------:R-:W-:Y:S01]  /*1a160*/  FMUL.FTZ R7, R37.reuse, R163 ;  /* 0x000000a325077220 */ /* 0x040fe20000410000 */
[----:B------:R-:W-:Y:S01]  /*1a170*/  MOV R163, R45 ;  /* 0x0000002d00a37202 */ /* 0x000fe20000000f00 */
[----:B------:R-:W-:Y:S01]  /*1a180*/  FMUL.FTZ R10, R37, R158 ;  /* 0x0000009e250a7220 */ /* 0x000fe20000410000 */
[----:B------:R-:W2:Y:S03]  /*1a190*/  LDSM.16.MT88.4 R44, [R230+0xa000] ;  /* 0x00a00000e62c783b */ /* 0x000ea60000004200 */
[----:B------:R-:W-:Y:S01]  /*1a1a0*/  MUFU.EX2 R125, R125 ;  /* 0x0000007d007d7308 */ /* 0x000fe20000000800 */
[----:B----4-:R-:W-:Y:S01]  /*1a1b0*/  F2FP.F16.F32.PACK_AB R40, R183, R188 ;  /* 0x000000bcb728723e */ /* 0x010fe200000000ff */
[C---:B------:R-:W-:Y:S01]  /*1a1c0*/  FMUL.FTZ R11, R37.reuse, R159 ;  /* 0x0000009f250b7220 */ /* 0x040fe20000410000 */
[C---:B------:R-:W-:Y:S01]  /*1a1d0*/  FMUL.FTZ R14, R37.reuse, R154 ;  /* 0x0000009a250e7220 */ /* 0x040fe20000410000 */
[C---:B------:R-:W-:Y:S01]  /*1a1e0*/  FMUL.FTZ R15, R37.reuse, R155 ;  /* 0x0000009b250f7220 */ /* 0x040fe20000410000 */
[C---:B------:R-:W-:Y:S01]  /*1a1f0*/  FMUL.FTZ R22, R37.reuse, R146 ;  /* 0x0000009225167220 */ /* 0x040fe20000410000 */
[C---:B------:R-:W-:Y:S01]  /*1a200*/  FMUL.FTZ R23, R37.reuse, R147 ;  /* 0x0000009325177220 */ /* 0x040fe20000410000 */
[C---:B------:R-:W-:Y:S03]  /*1a210*/  FMUL.FTZ R34, R37.reuse, R134 ;  /* 0x0000008625227220 */ /* 0x040fe60000410000 */
[----:B------:R-:W-:Y:S01]  /*1a220*/  MUFU.EX2 R123, R123 ;  /* 0x0000007b007b7308 */ /* 0x000fe20000000800 */
[C---:B------:R-:W-:Y:S01]  /*1a230*/  HMMA.16816.F32 R4, R40.reuse, R16, R4 ;  /* 0x000000102804723c */ /* 0x040fe20000001804 */
[----:B------:R-:W-:Y:S04]  /*1a240*/  PLOP3.LUT P0, PT, PT, PT, UP0, 0x80, 0x0 ;  /* 0x000000000000781c */ /* 0x000fe80003f0f008 */
[C---:B------:R-:W-:Y:S01]  /*1a250*/  FMUL.FTZ R35, R37.reuse, R135 ;  /* 0x0000008725237220 */ /* 0x040fe20000410000 */
[C---:B------:R-:W-:Y:S03]  /*1a260*/  HMMA.16816.F32 R8, R40.reuse, R18, R8 ;  /* 0x000000122808723c */ /* 0x040fe60000001808 */
[----:B------:R-:W-:Y:S02]  /*1a270*/  MUFU.EX2 R121, R121 ;  /* 0x0000007900797308 */ /* 0x000fe40000000800 */
[C---:B------:R-:W-:Y:S01]  /*1a280*/  FMUL.FTZ R16, R38.reuse, R148 ;  /* 0x0000009426107220 */ /* 0x040fe20000410000 */
[C---:B------:R-:W-:Y:S07]  /*1a290*/  HMMA.16816.F32 R12, R40.reuse, R24, R12 ;  /* 0x00000018280c723c */ /* 0x040fee000000180c */
[----:B------:R-:W-:Y:S01]  /*1a2a0*/  MUFU.EX2 R119, R119 ;  /* 0x0000007700777308 */ /* 0x000fe20000000800 */
[C---:B------:R-:W-:Y:S03]  /*1a2b0*/  FMUL.FTZ R17, R38.reuse, R149 ;  /* 0x0000009526117220 */ /* 0x040fe60000410000 */
[C---:B------:R-:W-:Y:S01]  /*1a2c0*/  FMUL.FTZ R18, R37.reuse, R150 ;  /* 0x0000009625127220 */ /* 0x040fe20000410000 */
[----:B------:R-:W-:Y:S01]  /*1a2d0*/  FMUL.FTZ R19, R37, R151 ;  /* 0x0000009725137220 */ /* 0x000fe20000410000 */
[C---:B------:R-:W-:Y:S04]  /*1a2e0*/  FMUL.FTZ R24, R38.reuse, R140 ;  /* 0x0000008c26187220 */ /* 0x040fe80000410000 */
[----:B------:R-:W-:Y:S01]  /*1a2f0*/  MUFU.EX2 R120, R120 ;  /* 0x0000007800787308 */ /* 0x000fe20000000800 */
[----:B------:R-:W-:Y:S01]  /*1a300*/  FMUL.FTZ R25, R38, R141 ;  /* 0x0000008d26197220 */ /* 0x000fe20000410000 */
[----:B------:R-:W-:Y:S01]  /*1a310*/  FFMA.FTZ R134, R157, UR4, -R39 ;  /* 0x000000049d867c23 */ /* 0x000fe20008010827 */
[C---:B------:R-:W-:Y:S03]  /*1a320*/  HMMA.16816.F32 R16, R40.reuse, R26, R16 ;  /* 0x0000001a2810723c */ /* 0x040fe60000001810 */
[----:B------:R-:W-:Y:S01]  /*1a330*/  FFMA.FTZ R141, R252, UR4, -R73 ;  /* 0x00000004fc8d7c23 */ /* 0x000fe20008010849 */
[--C-:B------:R-:W-:Y:S03]  /*1a340*/  FFMA.FTZ R148, R212, UR4, -R39.reuse ;  /* 0x00000004d4947c23 */ /* 0x100fe60008010827 */
[----:B------:R-:W3:Y:S01]  /*1a350*/  MUFU.EX2 R118, R118 ;  /* 0x0000007600767308 */ /* 0x000ee20000000800 */
[C---:B-1----:R-:W-:Y:S03]  /*1a360*/  HMMA.16816.F32 R20, R40.reuse, R28, R20 ;  /* 0x0000001c2814723c */ /* 0x042fe60000001814 */
[C---:B------:R-:W-:Y:S01]  /*1a370*/  FMUL.FTZ R26, R37.reuse, R142 ;  /* 0x0000008e251a7220 */ /* 0x040fe20000410000 */
[----:B------:R-:W-:Y:S05]  /*1a380*/  FMUL.FTZ R27, R37, R143 ;  /* 0x0000008f251b7220 */ /* 0x000fea0000410000 */
[----:B------:R-:W-:Y:S02]  /*1a390*/  MUFU.EX2 R116, R116 ;  /* 0x0000007400747308 */ /* 0x000fe40000000800 */
[C---:B------:R-:W-:Y:S01]  /*1a3a0*/  FMUL.FTZ R28, R38.reuse, R136 ;  /* 0x00000088261c7220 */ /* 0x040fe20000410000 */
[----:B------:R-:W-:Y:S01]  /*1a3b0*/  FMUL.FTZ R29, R38, R137 ;  /* 0x00000089261d7220 */ /* 0x000fe20000410000 */
[--C-:B------:R-:W-:Y:S01]  /*1a3c0*/  FFMA.FTZ R142, R214, UR4, -R39.reuse ;  /* 0x00000004d68e7c23 */ /* 0x100fe20008010827 */
[C---:B------:R-:W-:Y:S05]  /*1a3d0*/  HMMA.16816.F32 R24, R40.reuse, R30, R24 ;  /* 0x0000001e2818723c */ /* 0x040fea0000001818 */
[----:B------:R-:W1:Y:S01]  /*1a3e0*/  MUFU.EX2 R114, R114 ;  /* 0x0000007200727308 */ /* 0x000e620000000800 */
[----:B---3--:R-:W-:Y:S01]  /*1a3f0*/  F2FP.F16.F32.PACK_AB R51, R118, R120 ;  /* 0x000000787633723e */ /* 0x008fe200000000ff */
[----:B------:R-:W-:Y:S01]  /*1a400*/  FFMA.FTZ R147, R211, UR4, -R39 ;  /* 0x00000004d3937c23 */ /* 0x000fe20008010827 */
[----:B------:R-:W-:Y:S03]  /*1a410*/  FFMA.FTZ R149, R209, UR4, -R73 ;  /* 0x00000004d1957c23 */ /* 0x000fe60008010849 */
[--C-:B------:R-:W-:Y:S01]  /*1a420*/  FFMA.FTZ R150, R207, UR4, -R39.reuse ;  /* 0x00000004cf967c23 */ /* 0x100fe20008010827 */
[C---:B------:R-:W-:Y:S01]  /*1a430*/  FMUL.FTZ R30, R37.reuse, R138 ;  /* 0x0000008a251e7220 */ /* 0x040fe20000410000 */
[----:B------:R-:W-:Y:S02]  /*1a440*/  FMUL.FTZ R31, R37, R139 ;  /* 0x0000008b251f7220 */ /* 0x000fe40000410000 */
[----:B------:R-:W-:Y:S01]  /*1a450*/  MUFU.EX2 R113, R113 ;  /* 0x0000007100717308 */ /* 0x000fe20000000800 */
[--C-:B------:R-:W-:Y:S01]  /*1a460*/  FFMA.FTZ R139, R162, UR4, -R39.reuse ;  /* 0x00000004a28b7c23 */ /* 0x100fe20008010827 */
[--C-:B------:R-:W-:Y:S01]  /*1a470*/  FFMA.FTZ R138, R161, UR4, -R39.reuse ;  /* 0x00000004a18a7c23 */ /* 0x100fe20008010827 */
[--C-:B------:R-:W-:Y:S01]  /*1a480*/  FFMA.FTZ R151, R208, UR4, -R39.reuse ;  /* 0x00000004d0977c23 */ /* 0x100fe20008010827 */
[--C-:B------:R-:W-:Y:S01]  /*1a490*/  FFMA.FTZ R154, R204, UR4, -R39.reuse ;  /* 0x00000004cc9a7c23 */ /* 0x100fe20008010827 */
[C---:B--2---:R-:W-:Y:S05]  /*1a4a0*/  HMMA.16816.F32 R28, R40.reuse, R44, R28 ;  /* 0x0000002c281c723c */ /* 0x044fea000000181c */
[----:B------:R-:W2:Y:S01]  /*1a4b0*/  MUFU.EX2 R111, R111 ;  /* 0x0000006f006f7308 */ /* 0x000ea20000000800 */
[----:B------:R-:W-:Y:S01]  /*1a4c0*/  FFMA.FTZ R155, R203, UR4, -R39 ;  /* 0x00000004cb9b7c23 */ /* 0x000fe20008010827 */
[--C-:B------:R-:W-:Y:S01]  /*1a4d0*/  FFMA.FTZ R157, R201, UR4, -R73.reuse ;  /* 0x00000004c99d7c23 */ /* 0x100fe20008010849 */
[----:B------:R-:W-:Y:S01]  /*1a4e0*/  HMMA.16816.F32 R32, R40, R46, R32 ;  /* 0x0000002e2820723c */ /* 0x000fe20000001820 */
[----:B------:R-:W3:Y:S06]  /*1a4f0*/  LDSM.16.MT88.4 R40, [R230+0xa800] ;  /* 0x00a80000e628783b */ /* 0x000eec0000004200 */
[----:B------:R-:W-:Y:S01]  /*1a500*/  MUFU.EX2 R112, R112 ;  /* 0x0000007000707308 */ /* 0x000fe20000000800 */
[----:B-1----:R-:W-:Y:S03]  /*1a510*/  F2FP.F16.F32.PACK_AB R44, R114, R116 ;  /* 0x00000074722c723e */ /* 0x002fe600000000ff */
[--C-:B------:R-:W-:Y:S01]  /*1a520*/  FFMA.FTZ R161, R198, UR4, -R73.reuse ;  /* 0x00000004c6a17c23 */ /* 0x100fe20008010849 */
[----:B------:R-:W-:Y:S01]  /*1a530*/  FFMA.FTZ R198, R64, UR4, -R73 ;  /* 0x0000000440c67c23 */ /* 0x000fe20008010849 */
[--C-:B------:R-:W-:Y:S01]  /*1a540*/  FFMA.FTZ R162, R196, UR4, -R39.reuse ;  /* 0x00000004c4a27c23 */ /* 0x100fe20008010827 */
[----:B------:R-:W-:Y:S03]  /*1a550*/  FFMA.FTZ R196, R66, UR4, -R39 ;  /* 0x0000000442c47c23 */ /* 0x000fe60008010827 */
[----:B------:R-:W1:Y:S01]  /*1a560*/  MUFU.EX2 R107, R107 ;  /* 0x0000006b006b7308 */ /* 0x000e620000000800 */
[----:B--2---:R-:W-:Y:S01]  /*1a570*/  F2FP.F16.F32.PACK_AB R45, R111, R113 ;  /* 0x000000716f2d723e */ /* 0x004fe200000000ff */
[----:B------:R-:W-:Y:S01]  /*1a580*/  FFMA.FTZ R187, R37, R249, R187 ;  /* 0x000000f925bb7223 */ /* 0x000fe200000100bb */
[----:B------:R-:W-:Y:S01]  /*1a590*/  MOV R158, R50 ;  /* 0x00000032009e7202 */ /* 0x000fe20000000f00 */
[--C-:B------:R-:W-:Y:S01]  /*1a5a0*/  FFMA.FTZ R136, R156, UR4, -R73.reuse ;  /* 0x000000049c887c23 */ /* 0x100fe20008010849 */
[----:B------:R-:W-:Y:S01]  /*1a5b0*/  F2FP.F16.F32.PACK_AB R50, R119, R121 ;  /* 0x000000797732723e */ /* 0x000fe200000000ff */
[----:B------:R-:W-:Y:S01]  /*1a5c0*/  FFMA.FTZ R156, R202, UR4, -R73 ;  /* 0x00000004ca9c7c23 */ /* 0x000fe20008010849 */
[----:B------:R-:W-:Y:S03]  /*1a5d0*/  MOV R160, R49 ;  /* 0x0000003100a07202 */ /* 0x000fe60000000f00 */
[----:B------:R-:W-:Y:S01]  /*1a5e0*/  MUFU.EX2 R109, R109 ;  /* 0x0000006d006d7308 */ /* 0x000fe20000000800 */
[----:B------:R-:W-:Y:S01]  /*1a5f0*/  F2FP.F16.F32.PACK_AB R49, R123, R125 ;  /* 0x0000007d7b31723e */ /* 0x000fe200000000ff */
[--C-:B------:R-:W-:Y:S01]  /*1a600*/  FFMA.FTZ R137, R158, UR4, -R39.reuse ;  /* 0x000000049e897c23 */ /* 0x100fe20008010827 */
[----:B------:R-:W-:Y:S01]  /*1a610*/  FFMA.FTZ R158, R200, UR4, -R39 ;  /* 0x00000004c89e7c23 */ /* 0x000fe20008010827 */
[--C-:B------:R-:W-:Y:S01]  /*1a620*/  FFMA.FTZ R140, R160, UR4, -R73.reuse ;  /* 0x00000004a08c7c23 */ /* 0x100fe20008010849 */
[--C-:B------:R-:W-:Y:S01]  /*1a630*/  FFMA.FTZ R160, R197, UR4, -R73.reuse ;  /* 0x00000004c5a07c23 */ /* 0x100fe20008010849 */
[--C-:B------:R-:W-:Y:S01]  /*1a640*/  FFMA.FTZ R197, R65, UR4, -R73.reuse ;  /* 0x0000000441c57c23 */ /* 0x100fe20008010849 */
[----:B------:R-:W-:Y:S03]  /*1a650*/  MOV R159, R48 ;  /* 0x00000030009f7202 */ /* 0x000fe60000000f00 */
[----:B------:R-:W2:Y:S01]  /*1a660*/  MUFU.EX2 R106, R106 ;  /* 0x0000006a006a7308 */ /* 0x000ea20000000800 */
[----:B------:R-:W-:Y:S01]  /*1a670*/  F2FP.F16.F32.PACK_AB R48, R124, R126 ;  /* 0x0000007e7c30723e */ /* 0x000fe200000000ff */
[----:B------:R-:W-:Y:S01]  /*1a680*/  FFMA.FTZ R135, R163, UR4, -R73 ;  /* 0x00000004a3877c23 */ /* 0x000fe20008010849 */
[----:B-1----:R-:W-:Y:S01]  /*1a690*/  F2FP.F16.F32.PACK_AB R46, R107, R112 ;  /* 0x000000706b2e723e */ /* 0x002fe200000000ff */
[--C-:B------:R-:W-:Y:S01]  /*1a6a0*/  FFMA.FTZ R163, R195, UR4, -R39.reuse ;  /* 0x00000004c3a37c23 */ /* 0x100fe20008010827 */
[----:B------:R-:W-:Y:S01]  /*1a6b0*/  FFMA.FTZ R195, R190, UR4, -R39 ;  /* 0x00000004bec37c23 */ /* 0x000fe20008010827 */
[----:B------:R-:W-:Y:S01]  /*1a6c0*/  FFMA.FTZ R190, R191, UR4, -R73 ;  /* 0x00000004bfbe7c23 */ /* 0x000fe20008010849 */
[----:B------:R-:W-:Y:S03]  /*1a6d0*/  FFMA.FTZ R191, R67, UR4, -R39 ;  /* 0x0000000443bf7c23 */ /* 0x000fe60008010827 */
[----:B------:R-:W-:Y:S01]  /*1a6e0*/  MUFU.EX2 R103, R103 ;  /* 0x0000006700677308 */ /* 0x000fe20000000800 */
[----:B------:R-:W-:Y:S01]  /*1a6f0*/  LDSM.16.MT88.4 R64, [R232+0xe800] ;  /* 0x00e80000e840783b */ /* 0x000fe20000004200 */
[C---:B------:R-:W-:Y:S05]  /*1a700*/  HMMA.16816.F32 R4, R48.reuse, R52, R4 ;  /* 0x000000343004723c */ /* 0x040fea0000001804 */
[----:B------:R-:W-:Y:S03]  /*1a710*/  FFMA.FTZ R133, R159, UR4, -R73 ;  /* 0x000000049f857c23 */ /* 0x000fe60008010849 */
[----:B------:R-:W1:Y:S01]  /*1a720*/  MUFU.EX2 R100, R100 ;  /* 0x0000006400647308 */ /* 0x000e620000000800 */
[C---:B------:R-:W-:Y:S01]  /*1a730*/  HMMA.16816.F32 R8, R48.reuse, R54, R8 ;  /* 0x000000363008723c */ /* 0x040fe20000001808 */
[----:B------:R-:W4:Y:S02]  /*1a740*/  LDSM.16.MT88.4 R52, [R236+0xb000] ;  /* 0x00b00000ec34783b */ /* 0x000f240000004200 */
[----:B--2---:R-:W-:Y:S01]  /*1a750*/  F2FP.F16.F32.PACK_AB R47, R106, R109 ;  /* 0x0000006d6a2f723e */ /* 0x004fe200000000ff */
[----:B------:R-:W-:Y:S02]  /*1a760*/  FFMA.FTZ R159, R199, UR4, -R39 ;  /* 0x00000004c79f7c23 */ /* 0x000fe40008010827 */
[C---:B------:R-:W-:Y:S03]  /*1a770*/  HMMA.16816.F32 R12, R48.reuse, R56, R12 ;  /* 0x00000038300c723c */ /* 0x040fe6000000180c */
[----:B------:R-:W-:Y:S02]  /*1a780*/  MUFU.EX2 R102, R102 ;  /* 0x0000006600667308 */ /* 0x000fe40000000800 */
[--C-:B------:R-:W-:Y:S01]  /*1a790*/  FFMA.FTZ R143, R213, UR4, -R73.reuse ;  /* 0x00000004d58f7c23 */ /* 0x100fe20008010849 */
[C---:B------:R-:W-:Y:S01]  /*1a7a0*/  HMMA.16816.F32 R16, R48.reuse, R58, R16 ;  /* 0x0000003a3010723c */ /* 0x040fe20000001810 */
[----:B------:R-:W2:Y:S06]  /*1a7b0*/  LDSM.16.MT88.4 R56, [R232+0xb000] ;  /* 0x00b00000e838783b */ /* 0x000eac0000004200 */
[----:B------:R-:W2:Y:S01]  /*1a7c0*/  MUFU.EX2 R101, R101 ;  /* 0x0000006500657308 */ /* 0x000ea20000000800 */
[--C-:B------:R-:W-:Y:S01]  /*1a7d0*/  FFMA.FTZ R146, R210, UR4, -R73.reuse ;  /* 0x00000004d2927c23 */ /* 0x100fe20008010849 */
[C---:B------:R-:W-:Y:S08]  /*1a7e0*/  HMMA.16816.F32 R20, R48.reuse, R60, R20 ;  /* 0x0000003c3014723c */ /* 0x040ff00000001814 */
[----:B------:R-:W-:Y:S01]  /*1a7f0*/  MUFU.EX2 R104, R104 ;  /* 0x0000006800687308 */ /* 0x000fe20000000800 */
[C---:B------:R-:W-:Y:S01]  /*1a800*/  HMMA.16816.F32 R24, R48.reuse, R62, R24 ;  /* 0x0000003e3018723c */ /* 0x040fe20000001818 */
[----:B------:R-:W2:Y:S02]  /*1a810*/  LDSM.16.MT88.4 R60, [R231+0xb000] ;  /* 0x00b00000e73c783b */ /* 0x000ea40000004200 */
[--C-:B------:R-:W-:Y:S03]  /*1a820*/  FFMA.FTZ R152, R206, UR4, -R73.reuse ;  /* 0x00000004ce987c23 */ /* 0x100fe60008010849 */
[C---:B---3--:R-:W-:Y:S03]  /*1a830*/  HMMA.16816.F32 R28, R48.reuse, R40, R28 ;  /* 0x00000028301c723c */ /* 0x048fe6000000181c */
[----:B------:R-:W3:Y:S02]  /*1a840*/  MUFU.EX2 R105, R105 ;  /* 0x0000006900697308 */ /* 0x000ee40000000800 */
[--C-:B------:R-:W-:Y:S01]  /*1a850*/  FFMA.FTZ R153, R205, UR4, -R73.reuse ;  /* 0x00000004cd997c23 */ /* 0x100fe20008010849 */
[----:B------:R-:W-:Y:S01]  /*1a860*/  HMMA.16816.F32 R32, R48, R42, R32 ;  /* 0x0000002a3020723c */ /* 0x000fe20000001820 */
[----:B------:R-:W3:Y:S06]  /*1a870*/  LDSM.16.MT88.4 R40, [R230+0xb000] ;  /* 0x00b00000e628783b */ /* 0x000eec0000004200 */
[----:B------:R-:W-:Y:S01]  /*1a880*/  MUFU.EX2 R110, R110 ;  /* 0x0000006e006e7308 */ /* 0x000fe20000000800 */
[--C-:B------:R-:W-:Y:S01]  /*1a890*/  FFMA.FTZ R194, R194, UR4, -R73.reuse ;  /* 0x00000004c2c27c23 */ /* 0x100fe20008010849 */
[C---:B----4-:R-:W-:Y:S08]  /*1a8a0*/  HMMA.16816.F32 R4, R44.reuse, R52, R4 ;  /* 0x000000342c04723c */ /* 0x050ff00000001804 */
[----:B------:R-:W4:Y:S01]  /*1a8b0*/  MUFU.EX2 R108, R108 ;  /* 0x0000006c006c7308 */ /* 0x000f220000000800 */
[C---:B------:R-:W-:Y:S01]  /*1a8c0*/  HMMA.16816.F32 R8, R44.reuse, R54, R8 ;  /* 0x000000362c08723c */ /* 0x040fe20000001808 */
[----:B------:R-:W4:Y:S02]  /*1a8d0*/  LDSM.16.MT88.4 R52, [R236+0xb800] ;  /* 0x00b80000ec34783b */ /* 0x000f240000004200 */
[----:B-1----:R-:W-:Y:S03]  /*1a8e0*/  F2FP.F16.F32.PACK_AB R48, R100, R103 ;  /* 0x000000676430723e */ /* 0x002fe600000000ff */
[C---:B--2---:R-:W-:Y:S03]  /*1a8f0*/  HMMA.16816.F32 R12, R44.reuse, R56, R12 ;  /* 0x000000382c0c723c */ /* 0x044fe6000000180c */
[----:B------:R-:W-:Y:S02]  /*1a900*/  MUFU.EX2 R115, R115 ;  /* 0x0000007300737308 */ /* 0x000fe40000000800 */
[----:B------:R-:W-:Y:S01]  /*1a910*/  F2FP.F16.F32.PACK_AB R49, R101, R102 ;  /* 0x000000666531723e */ /* 0x000fe200000000ff */
[C---:B------:R-:W-:Y:S01]  /*1a920*/  HMMA.16816.F32 R16, R44.reuse, R58, R16 ;  /* 0x0000003a2c10723c */ /* 0x040fe20000001810 */
[----:B------:R-:W1:Y:S06]  /*1a930*/  LDSM.16.MT88.4 R56, [R232+0xb800] ;  /* 0x00b80000e838783b */ /* 0x000e6c0000004200 */
[----:B------:R-:W2:Y:S01]  /*1a940*/  MUFU.EX2 R117, R117 ;  /* 0x0000007500757308 */ /* 0x000ea20000000800 */
[----:B---3--:R-:W-:Y:S01]  /*1a950*/  F2FP.F16.F32.PACK_AB R50, R105, R104 ;  /* 0x000000686932723e */ /* 0x008fe200000000ff */
[C---:B------:R-:W-:Y:S08]  /*1a960*/  HMMA.16816.F32 R20, R44.reuse, R60, R20 ;  /* 0x0000003c2c14723c */ /* 0x040ff00000001814 */
[----:B------:R-:W-:Y:S01]  /*1a970*/  MUFU.EX2 R122, R122 ;  /* 0x0000007a007a7308 */ /* 0x000fe20000000800 */
[C---:B------:R-:W-:Y:S01]  /*1a980*/  HMMA.16816.F32 R24, R44.reuse, R62, R24 ;  /* 0x0000003e2c18723c */ /* 0x040fe20000001818 */
[----:B------:R-:W3:Y:S02]  /*1a990*/  LDSM.16.MT88.4 R60, [R231+0xb800] ;  /* 0x00b80000e73c783b */ /* 0x000ee40000004200 */
[----:B----4-:R-:W-:Y:S03]  /*1a9a0*/  F2FP.F16.F32.PACK_AB R51, R108, R110 ;  /* 0x0000006e6c33723e */ /* 0x010fe600000000ff */
[C---:B------:R-:W-:Y:S03]  /*1a9b0*/  HMMA.16816.F32 R28, R44.reuse, R40, R28 ;  /* 0x000000282c1c723c */ /* 0x040fe6000000181c */
[----:B------:R-:W4:Y:S02]  /*1a9c0*/  MUFU.EX2 R127, R127 ;  /* 0x0000007f007f7308 */ /* 0x000f240000000800 */
[--C-:B------:R-:W-:Y:S01]  /*1a9d0*/  FFMA.FTZ R193, R193, UR4, -R73.reuse ;  /* 0x00000004c1c17c23 */ /* 0x100fe20008010849 */
[----:B------:R-:W-:Y:S01]  /*1a9e0*/  HMMA.16816.F32 R32, R44, R42, R32 ;  /* 0x0000002a2c20723c */ /* 0x000fe20000001820 */
[----:B------:R-:W3:Y:S06]  /*1a9f0*/  LDSM.16.MT88.4 R40, [R230+0xb800] ;  /* 0x00b80000e628783b */ /* 0x000eec0000004200 */
[----:B------:R-:W-:Y:S01]  /*1aa00*/  MUFU.EX2 R131, R131 ;  /* 0x0000008300837308 */ /* 0x000fe20000000800 */
[--C-:B------:R-:W-:Y:S01]  /*1aa10*/  FFMA.FTZ R189, R189, UR4, -R73.reuse ;  /* 0x00000004bdbd7c23 */ /* 0x100fe20008010849 */
[C---:B------:R-:W-:Y:S08]  /*1aa20*/  HMMA.16816.F32 R4, R48.reuse, R52, R4 ;  /* 0x000000343004723c */ /* 0x040ff00000001804 */
[----:B------:R-:W3:Y:S01]  /*1aa30*/  MUFU.EX2 R132, R132 ;  /* 0x0000008400847308 */ /* 0x000ee20000000800 */
[C---:B------:R-:W-:Y:S01]  /*1aa40*/  HMMA.16816.F32 R8, R48.reuse, R54, R8 ;  /* 0x000000363008723c */ /* 0x040fe20000001808 */
[----:B------:R-:W3:Y:S02]  /*1aa50*/  LDSM.16.MT88.4 R52, [R236+0xc000] ;  /* 0x00c00000ec34783b */ /* 0x000ee40000004200 */
[----:B--2---:R-:W-:Y:S03]  /*1aa60*/  F2FP.F16.F32.PACK_AB R44, R117, R115 ;  /* 0x00000073752c723e */ /* 0x004fe600000000ff */
[C---:B-1----:R-:W-:Y:S03]  /*1aa70*/  HMMA.16816.F32 R12, R48.reuse, R56, R12 ;  /* 0x00000038300c723c */ /* 0x042fe6000000180c */
[----:B------:R-:W-:Y:S02]  /*1aa80*/  MUFU.EX2 R133, R133 ;  /* 0x0000008500857308 */ /* 0x000fe40000000800 */
[----:B----4-:R-:W-:Y:S01]  /*1aa90*/  F2FP.F16.F32.PACK_AB R45, R127, R122 ;  /* 0x0000007a7f2d723e */ /* 0x010fe200000000ff */
[C---:B------:R-:W-:Y:S01]  /*1aaa0*/  HMMA.16816.F32 R16, R48.reuse, R58, R16 ;  /* 0x0000003a3010723c */ /* 0x040fe20000001810 */
[----:B------:R-:W1:Y:S06]  /*1aab0*/  LDSM.16.MT88.4 R56, [R232+0xc000] ;  /* 0x00c00000e838783b */ /* 0x000e6c0000004200 */
[----:B------:R-:W-:Y:S01]  /*1aac0*/  MUFU.EX2 R137, R137 ;  /* 0x0000008900897308 */ /* 0x000fe20000000800 */
[----:B---3--:R-:W-:Y:S01]  /*1aad0*/  F2FP.F16.F32.PACK_AB R47, R132, R131 ;  /* 0x00000083842f723e */ /* 0x008fe200000000ff */
[C---:B------:R-:W-:Y:S08]  /*1aae0*/  HMMA.16816.F32 R20, R48.reuse, R60, R20 ;  /* 0x0000003c3014723c */ /* 0x040ff00000001814 */
[----:B------:R-:W2:Y:S01]  /*1aaf0*/  MUFU.EX2 R134, R134 ;  /* 0x0000008600867308 */ /* 0x000ea20000000800 */
[C---:B------:R-:W-:Y:S01]  /*1ab00*/  HMMA.16816.F32 R24, R48.reuse, R62, R24 ;  /* 0x0000003e3018723c */ /* 0x040fe20000001818 */
[----:B------:R-:W3:Y:S02]  /*1ab10*/  LDSM.16.MT88.4 R60, [R231+0xc000] ;  /* 0x00c00000e73c783b */ /* 0x000ee40000004200 */
[--C-:B------:R-:W-:Y:S03]  /*1ab20*/  FFMA.FTZ R185, R185, UR4, -R73.reuse ;  /* 0x00000004b9b97c23 */ /* 0x100fe60008010849 */
[C---:B------:R-:W-:Y:S03]  /*1ab30*/  HMMA.16816.F32 R28, R48.reuse, R40, R28 ;  /* 0x00000028301c723c */ /* 0x040fe6000000181c */
[----:B------:R-:W-:Y:S02]  /*1ab40*/  MUFU.EX2 R136, R136 ;  /* 0x0000008800887308 */ /* 0x000fe40000000800 */
[--C-:B------:R-:W-:Y:S01]  /*1ab50*/  FFMA.FTZ R179, R179, UR4, -R73.reuse ;  /* 0x00000004b3b37c23 */ /* 0x100fe20008010849 */
[----:B------:R-:W-:Y:S01]  /*1ab60*/  HMMA.16816.F32 R32, R48, R42, R32 ;  /* 0x0000002a3020723c */ /* 0x000fe20000001820 */
[----:B------:R-:W4:Y:S06]  /*1ab70*/  LDSM.16.MT88.4 R40, [R230+0xc000] ;  /* 0x00c00000e628783b */ /* 0x000f2c0000004200 */
[----:B------:R-:W1:Y:S01]  /*1ab80*/  MUFU.EX2 R135, R135 ;  /* 0x0000008700877308 */ /* 0x000e620000000800 */
[--C-:B------:R-:W-:Y:S03]  /*1ab90*/  FFMA.FTZ R176, R176, UR4, -R73.reuse ;  /* 0x00000004b0b07c23 */ /* 0x100fe60008010849 */
[----:B------:R-:W-:Y:S01]  /*1aba0*/  FFMA.FTZ R175, R175, UR4, -R73 ;  /* 0x00000004afaf7c23 */ /* 0x000fe20008010849 */
[----:B--2---:R-:W-:Y:S01]  /*1abb0*/  F2FP.F16.F32.PACK_AB R49, R134, R137 ;  /* 0x000000898631723e */ /* 0x004fe200000000ff */
[----:B------:R-:W-:Y:S04]  /*1abc0*/  FFMA.FTZ R188, R38, R250, R188 ;  /* 0x000000fa26bc7223 */ /* 0x000fe800000100bc */
[----:B------:R-:W-:Y:S01]  /*1abd0*/  MUFU.EX2 R139, R139 ;  /* 0x0000008b008b7308 */ /* 0x000fe20000000800 */
[----:B------:R-:W-:Y:S01]  /*1abe0*/  FFMA.FTZ R38, R97, UR4, -R39 ;  /* 0x0000000461267c23 */ /* 0x000fe20008010827 */
[--C-:B------:R-:W-:Y:S01]  /*1abf0*/  FFMA.FTZ R95, R95, UR4, -R73.reuse ;  /* 0x000000045f5f7c23 */ /* 0x100fe20008010849 */
[--C-:B------:R-:W-:Y:S01]  /*1ac00*/  FFMA.FTZ R92, R92, UR4, -R73.reuse ;  /* 0x000000045c5c7c23 */ /* 0x100fe20008010849 */
[--C-:B------:R-:W-:Y:S01]  /*1ac10*/  FFMA.FTZ R91, R91, UR4, -R73.reuse ;  /* 0x000000045b5b7c23 */ /* 0x100fe20008010849 */
[--C-:B------:R-:W-:Y:S01]  /*1ac20*/  FFMA.FTZ R88, R88, UR4, -R73.reuse ;  /* 0x0000000458587c23 */ /* 0x100fe20008010849 */
[--C-:B------:R-:W-:Y:S01]  /*1ac30*/  FFMA.FTZ R87, R87, UR4, -R73.reuse ;  /* 0x0000000457577c23 */ /* 0x100fe20008010849 */
[--C-:B------:R-:W-:Y:S03]  /*1ac40*/  FFMA.FTZ R128, R128, UR4, -R73.reuse ;  /* 0x0000000480807c23 */ /* 0x100fe60008010849 */
        /* <DEDUP_REMOVED lines=9> */
[--C-:B------:R-:W-:Y:S01]  /*1ace0*/  FFMA.FTZ R80, R80, UR4, -R73.reuse ;  /* 0x0000000450507c23 */ /* 0x100fe20008010849 */
[----:B------:R-:W-:Y:S01]  /*1acf0*/  FFMA.FTZ R79, R79, UR4, -R73 ;  /* 0x000000044f4f7c23 */ /* 0x000fe20008010849 */
[----:B------:R-:W-:Y:S01]  /*1ad00*/  FADD.FTZ R188, R183, R188 ;  /* 0x000000bcb7bc7221 */ /* 0x000fe20000010000 */
[----:B------:R-:W-:Y:S01]  /*1ad10*/  FADD.FTZ R187, R181, R187 ;  /* 0x000000bbb5bb7221 */ /* 0x000fe20000010000 */
[----:B------:R-:W-:Y:S02]  /*1ad20*/  FFMA.FTZ R71, R71, UR4, -R73 ;  /* 0x0000000447477c23 */ /* 0x000fe40008010849 */
[----:B------:R-:W-:Y:S03]  /*1ad30*/  FADD.FTZ R182, R182, R188 ;  /* 0x000000bcb6b67221 */ /* 0x000fe60000010000 */
[----:B------:R-:W1:Y:S01]  /*1ad40*/  MUFU.EX2 R130, R130 ;  /* 0x0000008200827308 */ /* 0x000e620000000800 */
[----:B--2---:R-:W-:Y:S01]  /*1ad50*/  F2FP.F16.F32.PACK_AB R51, R138, R139 ;  /* 0x0000008b8a33723e */ /* 0x004fe200000000ff */
[----:B------:R-:W-:Y:S01]  /*1ad60*/  FADD.FTZ R187, R180, R187 ;  /* 0x000000bbb4bb7221 */ /* 0x000fe20000010000 */
[----:B------:R-:W-:Y:S03]  /*1ad70*/  FADD.FTZ R165, R165, R182 ;  /* 0x000000b6a5a57221 */ /* 0x000fe60000010000 */
[----:B------:R-:W-:Y:S01]  /*1ad80*/  FADD.FTZ R164, R164, R187 ;  /* 0x000000bba4a47221 */ /* 0x000fe20000010000 */
[----:B------:R-:W-:Y:S03]  /*1ad90*/  FADD.FTZ R165, R126, R165 ;  /* 0x000000a57ea57221 */ /* 0x000fe60000010000 */
[----:B------:R-:W2:Y:S01]  /*1ada0*/  MUFU.EX2 R129, R129 ;  /* 0x0000008100817308 */ /* 0x000ea20000000800 */
[----:B------:R-:W-:Y:S01]  /*1adb0*/  FADD.FTZ R164, R125, R164 ;  /* 0x000000a47da47221 */ /* 0x000fe20000010000 */
[----:B------:R-:W-:Y:S03]  /*1adc0*/  FADD.FTZ R165, R124, R165 ;  /* 0x000000a57ca57221 */ /* 0x000fe60000010000 */
[----:B------:R-:W-:Y:S01]  /*1add0*/  FADD.FTZ R164, R123, R164 ;  /* 0x000000a47ba47221 */ /* 0x000fe20000010000 */
[----:B------:R-:W-:Y:S04]  /*1ade0*/  FADD.FTZ R165, R121, R165 ;  /* 0x000000a579a57221 */ /* 0x000fe80000010000 */
[----:B------:R-:W-:Y:S01]  /*1adf0*/  MUFU.EX2 R140, R140 ;  /* 0x0000008c008c7308 */ /* 0x000fe20000000800 */
[----:B-1----:R-:W-:Y:S01]  /*1ae00*/  F2FP.F16.F32.PACK_AB R46, R130, R128 ;  /* 0x00000080822e723e */ /* 0x002fe200000000ff */
[----:B------:R-:W-:Y:S01]  /*1ae10*/  FADD.FTZ R164, R120, R164 ;  /* 0x000000a478a47221 */ /* 0x000fe20000010000 */
[----:B------:R-:W-:Y:S03]  /*1ae20*/  FADD.FTZ R165, R119, R165 ;  /* 0x000000a577a57221 */ /* 0x000fe60000010000 */
[----:B------:R-:W-:Y:S01]  /*1ae30*/  FADD.FTZ R164, R118, R164 ;  /* 0x000000a476a47221 */ /* 0x000fe20000010000 */
[----:B------:R-:W-:Y:S03]  /*1ae40*/  FADD.FTZ R165, R116, R165 ;  /* 0x000000a574a57221 */ /* 0x000fe60000010000 */
[----:B------:R-:W1:Y:S01]  /*1ae50*/  MUFU.EX2 R141, R141 ;  /* 0x0000008d008d7308 */ /* 0x000e620000000800 */
[C---:B------:R-:W-:Y:S05]  /*1ae60*/  HMMA.16816.F32 R4, R44.reuse, R52, R4 ;  /* 0x000000342c04723c */ /* 0x040fea0000001804 */
[----:B--2---:R-:W-:Y:S01]  /*1ae70*/  F2FP.F16.F32.PACK_AB R48, R129, R133 ;  /* 0x000000858130723e */ /* 0x004fe200000000ff */
[C---:B------:R-:W-:Y:S03]  /*1ae80*/  HMMA.16816.F32 R8, R44.reuse, R54, R8 ;  /* 0x000000362c08723c */ /* 0x040fe60000001808 */
[----:B------:R-:W-:Y:S01]  /*1ae90*/  MUFU.EX2 R144, R144 ;  /* 0x0000009000907308 */ /* 0x000fe20000000800 */
[----:B------:R-:W2:Y:S01]  /*1aea0*/  LDSM.16.MT88.4 R52, [R236+0xc800] ;  /* 0x00c80000ec34783b */ /* 0x000ea20000004200 */
[----:B------:R-:W-:Y:S01]  /*1aeb0*/  FADD.FTZ R114, R114, R165 ;  /* 0x000000a572727221 */ /* 0x000fe20000010000 */
[C---:B------:R-:W-:Y:S07]  /*1aec0*/  HMMA.16816.F32 R12, R44.reuse, R56, R12 ;  /* 0x000000382c0c723c */ /* 0x040fee000000180c */
[----:B------:R-:W1:Y:S01]  /*1aed0*/  MUFU.EX2 R142, R142 ;  /* 0x0000008e008e7308 */ /* 0x000e620000000800 */
[----:B------:R-:W-:Y:S01]  /*1aee0*/  FADD.FTZ R114, R112, R114 ;  /* 0x0000007270727221 */ /* 0x000fe20000010000 */
[C---:B------:R-:W-:Y:S01]  /*1aef0*/  HMMA.16816.F32 R16, R44.reuse, R58, R16 ;  /* 0x0000003a2c10723c */ /* 0x040fe20000001810 */
[----:B------:R-:W1:Y:S07]  /*1af00*/  LDSM.16.MT88.4 R56, [R232+0xc800] ;  /* 0x00c80000e838783b */ /* 0x000e6e0000004200 */
[----:B------:R-:W-:Y:S01]  /*1af10*/  MUFU.EX2 R145, R145 ;  /* 0x0000009100917308 */ /* 0x000fe20000000800 */
[C---:B---3--:R-:W-:Y:S03]  /*1af20*/  HMMA.16816.F32 R20, R44.reuse, R60, R20 ;  /* 0x0000003c2c14723c */ /* 0x048fe60000001814 */
[----:B------:R-:W-:Y:S03]  /*1af30*/  FADD.FTZ R107, R107, R114 ;  /* 0x000000726b6b7221 */ /* 0x000fe60000010000 */
[C---:B------:R-:W-:Y:S03]  /*1af40*/  HMMA.16816.F32 R24, R44.reuse, R62, R24 ;  /* 0x0000003e2c18723c */ /* 0x040fe60000001818 */
[----:B------:R-:W3:Y:S01]  /*1af50*/  MUFU.EX2 R143, R143 ;  /* 0x0000008f008f7308 */ /* 0x000ee20000000800 */
[----:B------:R-:W3:Y:S01]  /*1af60*/  LDSM.16.MT88.4 R60, [R231+0xc800] ;  /* 0x00c80000e73c783b */ /* 0x000ee20000004200 */
[----:B------:R-:W-:Y:S01]  /*1af70*/  FADD.FTZ R107, R103, R107 ;  /* 0x0000006b676b7221 */ /* 0x000fe20000010000 */
[C---:B----4-:R-:W-:Y:S07]  /*1af80*/  HMMA.16816.F32 R28, R44.reuse, R40, R28 ;  /* 0x000000282c1c723c */ /* 0x050fee000000181c */
[----:B------:R-:W-:Y:S01]  /*1af90*/  MUFU.EX2 R148, R148 ;  /* 0x0000009400947308 */ /* 0x000fe20000000800 */
[----:B------:R-:W-:Y:S01]  /*1afa0*/  FADD.FTZ R107, R100, R107 ;  /* 0x0000006b646b7221 */ /* 0x000fe20000010000 */
[----:B------:R-:W-:Y:S01]  /*1afb0*/  HMMA.16816.F32 R32, R44, R42, R32 ;  /* 0x0000002a2c20723c */ /* 0x000fe20000001820 */
[----:B------:R-:W4:Y:S07]  /*1afc0*/  LDSM.16.MT88.4 R40, [R230+0xc800] ;  /* 0x00c80000e628783b */ /* 0x000f2e0000004200 */
[----:B------:R-:W3:Y:S01]  /*1afd0*/  MUFU.EX2 R147, R147 ;  /* 0x0000009300937308 */ /* 0x000ee20000000800 */
[C---:B--2---:R-:W-:Y:S05]  /*1afe0*/  HMMA.16816.F32 R4, R48.reuse, R52, R4 ;  /* 0x000000343004723c */ /* 0x044fea0000001804 */
[----:B-1----:R-:W-:Y:S01]  /*1aff0*/  F2FP.F16.F32.PACK_AB R44, R141, R140 ;  /* 0x0000008c8d2c723e */ /* 0x002fe200000000ff */
[C---:B------:R-:W-:Y:S03]  /*1b000*/  HMMA.16816.F32 R8, R48.reuse, R54, R8 ;  /* 0x000000363008723c */ /* 0x040fe60000001808 */
[----:B------:R-:W-:Y:S01]  /*1b010*/  MUFU.EX2 R146, R146 ;  /* 0x0000009200927308 */ /* 0x000fe20000000800 */
[----:B------:R-:W1:Y:S01]  /*1b020*/  LDSM.16.MT88.4 R52, [R236+0xd000] ;  /* 0x00d00000ec34783b */ /* 0x000e620000004200 */
[----:B------:R-:W-:Y:S01]  /*1b030*/  F2FP.F16.F32.PACK_AB R45, R142, R144 ;  /* 0x000000908e2d723e */ /* 0x000fe200000000ff */
[C---:B------:R-:W-:Y:S07]  /*1b040*/  HMMA.16816.F32 R12, R48.reuse, R56, R12 ;  /* 0x00000038300c723c */ /* 0x040fee000000180c */
[----:B------:R-:W2:Y:S01]  /*1b050*/  MUFU.EX2 R149, R149 ;  /* 0x0000009500957308 */ /* 0x000ea20000000800 */
[----:B---3--:R-:W-:Y:S01]  /*1b060*/  F2FP.F16.F32.PACK_AB R46, R143, R145 ;  /* 0x000000918f2e723e */ /* 0x008fe200000000ff */
[C---:B------:R-:W-:Y:S01]  /*1b070*/  HMMA.16816.F32 R16, R48.reuse, R58, R16 ;  /* 0x0000003a3010723c */ /* 0x040fe20000001810 */
[----:B------:R-:W3:Y:S07]  /*1b080*/  LDSM.16.MT88.4 R56, [R232+0xd000] ;  /* 0x00d00000e838783b */ /* 0x000eee0000004200 */
[----:B------:R-:W-:Y:S01]  /*1b090*/  MUFU.EX2 R150, R150 ;  /* 0x0000009600967308 */ /* 0x000fe20000000800 */
[C---:B------:R-:W-:Y:S03]  /*1b0a0*/  HMMA.16816.F32 R20, R48.reuse, R60, R20 ;  /* 0x0000003c3014723c */ /* 0x040fe60000001814 */
[----:B------:R-:W-:Y:S03]  /*1b0b0*/  F2FP.F16.F32.PACK_AB R47, R147, R148 ;  /* 0x00000094932f723e */ /* 0x000fe600000000ff */
[C---:B------:R-:W-:Y:S03]  /*1b0c0*/  HMMA.16816.F32 R24, R48.reuse, R62, R24 ;  /* 0x0000003e3018723c */ /* 0x040fe60000001818 */
[----:B------:R-:W2:Y:S01]  /*1b0d0*/  MUFU.EX2 R151, R151 ;  /* 0x0000009700977308 */ /* 0x000ea20000000800 */
        /* <DEDUP_REMOVED lines=8> */
[C---:B-1----:R-:W-:Y:S05]  /*1b160*/  HMMA.16816.F32 R4, R44.reuse, R52, R4 ;  /* 0x000000342c04723c */ /* 0x042fea0000001804 */
[----:B--2---:R-:W-:Y:S01]  /*1b170*/  F2FP.F16.F32.PACK_AB R48, R149, R146 ;  /* 0x000000929530723e */ /* 0x004fe200000000ff */
[C---:B------:R-:W-:Y:S03]  /*1b180*/  HMMA.16816.F32 R8, R44.reuse, R54, R8 ;  /* 0x000000362c08723c */ /* 0x040fe60000001808 */
[----:B------:R-:W-:Y:S01]  /*1b190*/  MUFU.EX2 R154, R154 ;  /* 0x0000009a009a7308 */ /* 0x000fe20000000800 */
[----:B------:R-:W1:Y:S01]  /*1b1a0*/  LDSM.16.MT88.4 R52, [R236+0xd800] ;  /* 0x00d80000ec34783b */ /* 0x000e620000004200 */
[----:B------:R-:W-:Y:S01]  /*1b1b0*/  F2FP.F16.F32.PACK_AB R49, R151, R150 ;  /* 0x000000969731723e */ /* 0x000fe200000000ff */
[C---:B---3--:R-:W-:Y:S07]  /*1b1c0*/  HMMA.16816.F32 R12, R44.reuse, R56, R12 ;  /* 0x000000382c0c723c */ /* 0x048fee000000180c */
[----:B------:R-:W2:Y:S01]  /*1b1d0*/  MUFU.EX2 R155, R155 ;  /* 0x0000009b009b7308 */ /* 0x000ea20000000800 */
[----:B------:R-:W-:Y:S01]  /*1b1e0*/  F2FP.F16.F32.PACK_AB R50, R153, R152 ;  /* 0x000000989932723e */ /* 0x000fe200000000ff */
[C---:B------:R-:W-:Y:S01]  /*1b1f0*/  HMMA.16816.F32 R16, R44.reuse, R58, R16 ;  /* 0x0000003a2c10723c */ /* 0x040fe20000001810 */
[----:B------:R-:W3:Y:S07]  /*1b200*/  LDSM.16.MT88.4 R56, [R232+0xd800] ;  /* 0x00d80000e838783b */ /* 0x000eee0000004200 */
[----:B------:R-:W-:Y:S01]  /*1b210*/  MUFU.EX2 R156, R156 ;  /* 0x0000009c009c7308 */ /* 0x000fe20000000800 */
[C---:B------:R-:W-:Y:S03]  /*1b220*/  HMMA.16816.F32 R20, R44.reuse, R60, R20 ;  /* 0x0000003c2c14723c */ /* 0x040fe60000001814 */
[----:B------:R-:W-:Y:S03]  /*1b230*/  FADD.FTZ R104, R115, R104 ;  /* 0x0000006873687221 */ /* 0x000fe60000010000 */
[C---:B------:R-:W-:Y:S03]  /*1b240*/  HMMA.16816.F32 R24, R44.reuse, R62, R24 ;  /* 0x0000003e2c18723c */ /* 0x040fe60000001818 */
[----:B------:R-:W3:Y:S01]  /*1b250*/  MUFU.EX2 R157, R157 ;  /* 0x0000009d009d7308 */ /* 0x000ee20000000800 */
[----:B------:R-:W3:Y:S01]  /*1b260*/  LDSM.16.MT88.4 R60, [R231+0xd800] ;  /* 0x00d80000e73c783b */ /* 0x000ee20000004200 */
[----:B--2---:R-:W-:Y:S01]  /*1b270*/  F2FP.F16.F32.PACK_AB R51, R155, R154 ;  /* 0x0000009a9b33723e */ /* 0x004fe200000000ff */
[C---:B----4-:R-:W-:Y:S07]  /*1b280*/  HMMA.16816.F32 R28, R44.reuse, R40, R28 ;  /* 0x000000282c1c723c */ /* 0x050fee000000181c */
[----:B------:R-:W-:Y:S01]  /*1b290*/  MUFU.EX2 R158, R158 ;  /* 0x0000009e009e7308 */ /* 0x000fe20000000800 */
[----:B------:R-:W-:Y:S01]  /*1b2a0*/  FADD.FTZ R117, R117, R104 ;  /* 0x0000006875757221 */ /* 0x000fe20000010000 */
[----:B------:R-:W-:Y:S01]  /*1b2b0*/  HMMA.16816.F32 R32, R44, R42, R32 ;  /* 0x0000002a2c20723c */ /* 0x000fe20000001820 */
[----:B------:R-:W2:Y:S07]  /*1b2c0*/  LDSM.16.MT88.4 R40, [R230+0xd800] ;  /* 0x00d80000e628783b */ /* 0x000eae0000004200 */
[----:B------:R-:W4:Y:S01]  /*1b2d0*/  MUFU.EX2 R159, R159 ;  /* 0x0000009f009f7308 */ /* 0x000f220000000800 */
[C---:B-1----:R-:W-:Y:S01]  /*1b2e0*/  HMMA.16816.F32 R4, R48.reuse, R52, R4 ;  /* 0x000000343004723c */ /* 0x042fe20000001804 */
[----:B------:R-:W1:Y:S04]  /*1b2f0*/  LDSM.16.MT88.4 R44, [R236+0xe000] ;  /* 0x00e00000ec2c783b */ /* 0x000e680000004200 */
[----:B------:R-:W-:Y:S01]  /*1b300*/  FADD.FTZ R117, R128, R117 ;  /* 0x0000007580757221 */ /* 0x000fe20000010000 */
[C---:B------:R-:W-:Y:S03]  /*1b310*/  HMMA.16816.F32 R8, R48.reuse, R54, R8 ;  /* 0x000000363008723c */ /* 0x040fe60000001808 */
[----:B------:R-:W-:Y:S01]  /*1b320*/  MUFU.EX2 R161, R161 ;  /* 0x000000a100a17308 */ /* 0x000fe20000000800 */
[----:B------:R-:W1:Y:S02]  /*1b330*/  LDSM.16.MT88.4 R52, [R232+0xe000] ;  /* 0x00e00000e834783b */ /* 0x000e640000004200 */
[C---:B---3--:R-:W-:Y:S07]  /*1b340*/  HMMA.16816.F32 R12, R48.reuse, R56, R12 ;  /* 0x00000038300c723c */ /* 0x048fee000000180c */
[----:B------:R-:W3:Y:S01]  /*1b350*/  MUFU.EX2 R160, R160 ;  /* 0x000000a000a07308 */ /* 0x000ee20000000800 */
[----:B------:R-:W-:Y:S01]  /*1b360*/  FADD.FTZ R130, R130, R117 ;  /* 0x0000007582827221 */ /* 0x000fe20000010000 */
[C---:B------:R-:W-:Y:S01]  /*1b370*/  HMMA.16816.F32 R16, R48.reuse, R58, R16 ;  /* 0x0000003a3010723c */ /* 0x040fe20000001810 */
[----:B------:R-:W1:Y:S07]  /*1b380*/  LDSM.16.MT88.4 R56, [R231+0xe000] ;  /* 0x00e00000e738783b */ /* 0x000e6e0000004200 */
[----:B------:R-:W-:Y:S01]  /*1b390*/  MUFU.EX2 R162, R162 ;  /* 0x000000a200a27308 */ /* 0x000fe20000000800 */
[C---:B------:R-:W-:Y:S03]  /*1b3a0*/  HMMA.16816.F32 R20, R48.reuse, R60, R20 ;  /* 0x0000003c3014723c */ /* 0x040fe60000001814 */
[----:B------:R-:W-:Y:S03]  /*1b3b0*/  FADD.FTZ R133, R133, R130 ;  /* 0x0000008285857221 */ /* 0x000fe60000010000 */
[C---:B------:R-:W-:Y:S03]  /*1b3c0*/  HMMA.16816.F32 R24, R48.reuse, R62, R24 ;  /* 0x0000003e3018723c */ /* 0x040fe60000001818 */
[----:B------:R-:W3:Y:S01]  /*1b3d0*/  MUFU.EX2 R163, R163 ;  /* 0x000000a300a37308 */ /* 0x000ee20000000800 */
[----:B------:R-:W-:Y:S01]  /*1b3e0*/  LDSM.16.MT88.4 R60, [R236+0xe800] ;  /* 0x00e80000ec3c783b */ /* 0x000fe20000004200 */
[----:B------:R-:W-:Y:S01]  /*1b3f0*/  FADD.FTZ R133, R129, R133 ;  /* 0x0000008581857221 */ /* 0x000fe20000010000 */
[C---:B--2---:R-:W-:Y:S07]  /*1b400*/  HMMA.16816.F32 R28, R48.reuse, R40, R28 ;  /* 0x00000028301c723c */ /* 0x044fee000000181c */
[----:B------:R-:W-:Y:S01]  /*1b410*/  MUFU.EX2 R194, R194 ;  /* 0x000000c200c27308 */ /* 0x000fe20000000800 */
[----:B------:R-:W-:Y:S01]  /*1b420*/  FADD.FTZ R133, R136, R133 ;  /* 0x0000008588857221 */ /* 0x000fe20000010000 */
[----:B------:R-:W-:Y:S01]  /*1b430*/  HMMA.16816.F32 R32, R48, R42, R32 ;  /* 0x0000002a3020723c */ /* 0x000fe20000001820 */
[----:B------:R-:W2:Y:S07]  /*1b440*/  LDSM.16.MT88.4 R48, [R230+0xe000] ;  /* 0x00e00000e630783b */ /* 0x000eae0000004200 */
[----:B------:R-:W1:Y:S03]  /*1b450*/  MUFU.EX2 R193, R193 ;  /* 0x000000c100c17308 */ /* 0x000e660000000800 */
[----:B------:R-:W-:Y:S01]  /*1b460*/  F2FP.F16.F32.PACK_AB R40, R157, R156 ;  /* 0x0000009c9d28723e */ /* 0x000fe200000000ff */
[----:B------:R-:W-:Y:S01]  /*1b470*/  FADD.FTZ R133, R135, R133 ;  /* 0x0000008587857221 */ /* 0x000fe20000010000 */
[----:B----4-:R-:W-:Y:S03]  /*1b480*/  F2FP.F16.F32.PACK_AB R41, R159, R158 ;  /* 0x0000009e9f29723e */ /* 0x010fe600000000ff */
[----:B------:R-:W-:Y:S01]  /*1b490*/  FADD.FTZ R133, R140, R133 ;  /* 0x000000858c857221 */ /* 0x000fe20000010000 */
[----:B---3--:R-:W-:Y:S01]  /*1b4a0*/  F2FP.F16.F32.PACK_AB R42, R160, R161 ;  /* 0x000000a1a02a723e */ /* 0x008fe200000000ff */
[----:B------:R-:W-:Y:S01]  /*1b4b0*/  MUFU.EX2 R192, R192 ;  /* 0x000000c000c07308 */ /* 0x000fe20000000800 */
[----:B------:R-:W-:Y:S01]  /*1b4c0*/  F2FP.F16.F32.PACK_AB R43, R163, R162 ;  /* 0x000000a2a32b723e */ /* 0x000fe200000000ff */
[----:B------:R-:W-:Y:S01]  /*1b4d0*/  FADD.FTZ R133, R141, R133 ;  /* 0x000000858d857221 */ /* 0x000fe20000010000 */
[----:B------:R-:W-:Y:S01]  /*1b4e0*/  FADD.FTZ R164, R113, R164 ;  /* 0x000000a471a47221 */ /* 0x000fe20000010000 */
[----:B------:R-:W-:Y:S02]  /*1b4f0*/  MOV R165, R2 ;  /* 0x0000000200a57202 */ /* 0x000fe40000000f00 */
[----:B------:R-:W-:Y:S01]  /*1b500*/  FADD.FTZ R145, R145, R133 ;  /* 0x0000008591917221 */ /* 0x000fe20000010000 */
[----:B------:R-:W-:Y:S03]  /*1b510*/  FADD.FTZ R164, R111, R164 ;  /* 0x000000a46fa47221 */ /* 0x000fe60000010000 */
[----:B------:R-:W3:Y:S01]  /*1b520*/  MUFU.EX2 R195, R195 ;  /* 0x000000c300c37308 */ /* 0x000ee20000000800 */
[C---:B-1----:R-:W-:Y:S05]  /*1b530*/  HMMA.16816.F32 R4, R40.reuse, R44, R4 ;  /* 0x0000002c2804723c */ /* 0x042fea0000001804 */
[----:B------:R-:W-:Y:S01]  /*1b540*/  FADD.FTZ R143, R143, R145 ;  /* 0x000000918f8f7221 */ /* 0x000fe20000010000 */
[C---:B------:R-:W-:Y:S03]  /*1b550*/  HMMA.16816.F32 R8, R40.reuse, R46, R8 ;  /* 0x0000002e2808723c */ /* 0x040fe60000001808 */
[----:B------:R-:W-:Y:S02]  /*1b560*/  MUFU.EX2 R190, R190 ;  /* 0x000000be00be7308 */ /* 0x000fe40000000800 */
[----:B------:R-:W-:Y:S01]  /*1b570*/  F2FP.F16.F32.PACK_AB R44, R193, R194 ;  /* 0x000000c2c12c723e */ /* 0x000fe200000000ff */
[C---:B------:R-:W-:Y:S07]  /*1b580*/  HMMA.16816.F32 R12, R40.reuse, R52, R12 ;  /* 0x00000034280c723c */ /* 0x040fee000000180c */
[----:B------:R-:W1:Y:S01]  /*1b590*/  MUFU.EX2 R189, R189 ;  /* 0x000000bd00bd7308 */ /* 0x000e620000000800 */
[----:B---3--:R-:W-:Y:S01]  /*1b5a0*/  F2FP.F16.F32.PACK_AB R45, R195, R192 ;  /* 0x000000c0c32d723e */ /* 0x008fe200000000ff */
[C---:B------:R-:W-:Y:S01]  /*1b5b0*/  HMMA.16816.F32 R16, R40.reuse, R54, R16 ;  /* 0x000000362810723c */ /* 0x040fe20000001810 */
[----:B------:R-:W3:Y:S07]  /*1b5c0*/  LDSM.16.MT88.4 R52, [R231+0xe800] ;  /* 0x00e80000e734783b */ /* 0x000eee0000004200 */
[----:B------:R-:W-:Y:S01]  /*1b5d0*/  MUFU.EX2 R186, R186 ;  /* 0x000000ba00ba7308 */ /* 0x000fe20000000800 */
[C---:B------:R-:W-:Y:S03]  /*1b5e0*/  HMMA.16816.F32 R20, R40.reuse, R56, R20 ;  /* 0x000000382814723c */ /* 0x040fe60000001814 */
[----:B------:R-:W-:Y:S03]  /*1b5f0*/  FADD.FTZ R143, R146, R143 ;  /* 0x0000008f928f7221 */ /* 0x000fe60000010000 */
[C---:B------:R-:W-:Y:S03]  /*1b600*/  HMMA.16816.F32 R24, R40.reuse, R58, R24 ;  /* 0x0000003a2818723c */ /* 0x040fe60000001818 */
[----:B------:R-:W4:Y:S01]  /*1b610*/  MUFU.EX2 R184, R184 ;  /* 0x000000b800b87308 */ /* 0x000f220000000800 */
[----:B------:R-:W3:Y:S01]  /*1b620*/  LDSM.16.MT88.4 R56, [R230+0xe800] ;  /* 0x00e80000e638783b */ /* 0x000ee20000004200 */
[----:B-1----:R-:W-:Y:S01]  /*1b630*/  F2FP.F16.F32.PACK_AB R46, R189, R190 ;  /* 0x000000bebd2e723e */ /* 0x002fe200000000ff */
[C---:B--2---:R-:W-:Y:S07]  /*1b640*/  HMMA.16816.F32 R28, R40.reuse, R48, R28 ;  /* 0x00000030281c723c */ /* 0x044fee000000181c */
[----:B------:R-:W-:Y:S01]  /*1b650*/  MUFU.EX2 R185, R185 ;  /* 0x000000b900b97308 */ /* 0x000fe20000000800 */
[----:B------:R-:W-:Y:S01]  /*1b660*/  FADD.FTZ R143, R149, R143 ;  /* 0x0000008f958f7221 */ /* 0x000fe20000010000 */
[----:B------:R-:W-:Y:S01]  /*1b670*/  HMMA.16816.F32 R32, R40, R50, R32 ;  /* 0x000000322820723c */ /* 0x000fe20000001820 */
[----:B------:R-:W1:Y:S07]  /*1b680*/  LDSM.16.MT88.4 R48, [R236+0xf000] ;  /* 0x00f00000ec30783b */ /* 0x000e6e0000004200 */
[----:B------:R-:W2:Y:S03]  /*1b690*/  MUFU.EX2 R179, R179 ;  /* 0x000000b300b37308 */ /* 0x000ea60000000800 */
[----:B----4-:R-:W-:Y:S01]  /*1b6a0*/  F2FP.F16.F32.PACK_AB R47, R184, R186 ;  /* 0x000000bab82f723e */ /* 0x010fe200000000ff */
[----:B------:R-:W-:Y:S01]  /*1b6b0*/  FADD.FTZ R143, R152, R143 ;  /* 0x0000008f988f7221 */ /* 0x000fe20000010000 */
[----:B------:R-:W-:Y:S03]  /*1b6c0*/  FADD.FTZ R164, R109, R164 ;  /* 0x000000a46da47221 */ /* 0x000fe60000010000 */
[----:B------:R-:W-:Y:S01]  /*1b6d0*/  FADD.FTZ R153, R153, R143 ;  /* 0x0000008f99997221 */ /* 0x000fe20000010000 */
[----:B------:R-:W-:Y:S01]  /*1b6e0*/  FADD.FTZ R106, R106, R164 ;  /* 0x000000a46a6a7221 */ /* 0x000fe20000010000 */
[----:B------:R-:W-:Y:S01]  /*1b6f0*/  MUFU.EX2 R178, R178 ;  /* 0x000000b200b27308 */ /* 0x000fe20000000800 */
[C---:B------:R-:W-:Y:S05]  /*1b700*/  HMMA.16816.F32 R4, R44.reuse, R60, R4 ;  /* 0x0000003c2c04723c */ /* 0x040fea0000001804 */
[----:B------:R-:W-:Y:S01]  /*1b710*/  FADD.FTZ R153, R156, R153 ;  /* 0x000000999c997221 */ /* 0x000fe20000010000 */
[C---:B------:R-:W-:Y:S03]  /*1b720*/  HMMA.16816.F32 R8, R44.reuse, R62, R8 ;  /* 0x0000003e2c08723c */ /* 0x040fe60000001808 */
[----:B------:R-:W4:Y:S01]  /*1b730*/  MUFU.EX2 R177, R177 ;  /* 0x000000b100b17308 */ /* 0x000f220000000800 */
[----:B------:R-:W1:Y:S01]  /*1b740*/  LDSM.16.MT88.4 R60, [R232+0xf000] ;  /* 0x00f00000e83c783b */ /* 0x000e620000004200 */
[----:B--2---:R-:W-:Y:S01]  /*1b750*/  F2FP.F16.F32.PACK_AB R40, R179, R185 ;  /* 0x000000b9b328723e */ /* 0x004fe200000000ff */
[C---:B------:R-:W-:Y:S07]  /*1b760*/  HMMA.16816.F32 R12, R44.reuse, R64, R12 ;  /* 0x000000402c0c723c */ /* 0x040fee000000180c */
[----:B------:R-:W-:Y:S01]  /*1b770*/  MUFU.EX2 R176, R176 ;  /* 0x000000b000b07308 */ /* 0x000fe20000000800 */
[----:B------:R-:W-:Y:S01]  /*1b780*/  FADD.FTZ R153, R157, R153 ;  /* 0x000000999d997221 */ /* 0x000fe20000010000 */
[C---:B------:R-:W-:Y:S08]  /*1b790*/  HMMA.16816.F32 R16, R44.reuse, R66, R16 ;  /* 0x000000422c10723c */ /* 0x040ff00000001810 */
[----:B------:R-:W2:Y:S01]  /*1b7a0*/  MUFU.EX2 R175, R175 ;  /* 0x000000af00af7308 */ /* 0x000ea20000000800 */
[C---:B---3--:R-:W-:Y:S03]  /*1b7b0*/  HMMA.16816.F32 R20, R44.reuse, R52, R20 ;  /* 0x000000342c14723c */ /* 0x048fe60000001814 */
[----:B----4-:R-:W-:Y:S03]  /*1b7c0*/  F2FP.F16.F32.PACK_AB R41, R177, R178 ;  /* 0x000000b2b129723e */ /* 0x010fe600000000ff */
[C---:B------:R-:W-:Y:S03]  /*1b7d0*/  HMMA.16816.F32 R24, R44.reuse, R54, R24 ;  /* 0x000000362c18723c */ /* 0x040fe60000001818 */
[----:B------:R-:W-:Y:S01]  /*1b7e0*/  MUFU.EX2 R191, R191 ;  /* 0x000000bf00bf7308 */ /* 0x000fe20000000800 */
[----:B------:R-:W3:Y:S01]  /*1b7f0*/  LDSM.16.MT88.4 R52, [R231+0xf000] ;  /* 0x00f00000e734783b */ /* 0x000ee20000004200 */
[--C-:B------:R-:W-:Y:S01]  /*1b800*/  FFMA.FTZ R64, R169, UR4, -R39.reuse ;  /* 0x00000004a9407c23 */ /* 0x100fe20008010827 */
[C---:B------:R-:W-:Y:S07]  /*1b810*/  HMMA.16816.F32 R28, R44.reuse, R56, R28 ;  /* 0x000000382c1c723c */ /* 0x040fee000000181c */
[----:B------:R-:W4:Y:S01]  /*1b820*/  MUFU.EX2 R196, R196 ;  /* 0x000000c400c47308 */ /* 0x000f220000000800 */
[----:B--2---:R-:W-:Y:S01]  /*1b830*/  F2FP.F16.F32.PACK_AB R42, R175, R176 ;  /* 0x000000b0af2a723e */ /* 0x004fe200000000ff */
[----:B------:R-:W-:Y:S01]  /*1b840*/  HMMA.16816.F32 R32, R44, R58, R32 ;  /* 0x0000003a2c20723c */ /* 0x000fe20000001820 */
[----:B------:R-:W2:Y:S07]  /*1b850*/  LDSM.16.MT88.4 R44, [R230+0xf000] ;  /* 0x00f00000e62c783b */ /* 0x000eae0000004200 */
[----:B------:R-:W-:Y:S03]  /*1b860*/  MUFU.EX2 R197, R197 ;  /* 0x000000c500c57308 */ /* 0x000fe60000000800 */
[----:B------:R-:W-:Y:S01]  /*1b870*/  FFMA.FTZ R66, R98, UR4, -R39 ;  /* 0x0000000462427c23 */ /* 0x000fe20008010827 */
[--C-:B------:R-:W-:Y:S01]  /*1b880*/  FFMA.FTZ R65, R99, UR4, -R73.reuse ;  /* 0x0000000463417c23 */ /* 0x100fe20008010849 */
[----:B------:R-:W-:Y:S01]  /*1b890*/  FFMA.FTZ R67, R96, UR4, -R73 ;  /* 0x0000000460437c23 */ /* 0x000fe20008010849 */
[----:B------:R-:W2:Y:S01]  /*1b8a0*/  LDSM.16.MT88.4 R56, [R236+0xf800] ;  /* 0x00f80000ec38783b */ /* 0x000ea20000004200 */
[----:B------:R-:W-:Y:S01]  /*1b8b0*/  FADD.FTZ R106, R102, R106 ;  /* 0x0000006a666a7221 */ /* 0x000fe20000010000 */
[----:B------:R-:W-:Y:S02]  /*1b8c0*/  FADD.FTZ R153, R161, R153 ;  /* 0x00000099a1997221 */ /* 0x000fe40000010000 */
[----:B------:R-:W3:Y:S01]  /*1b8d0*/  MUFU.EX2 R198, R198 ;  /* 0x000000c600c67308 */ /* 0x000ee20000000800 */
[----:B----4-:R-:W-:Y:S01]  /*1b8e0*/  F2FP.F16.F32.PACK_AB R43, R196, R191 ;  /* 0x000000bfc42b723e */ /* 0x010fe200000000ff */
[----:B------:R-:W-:Y:S01]  /*1b8f0*/  FADD.FTZ R106, R101, R106 ;  /* 0x0000006a656a7221 */ /* 0x000fe20000010000 */
[----:B------:R-:W-:Y:S01]  /*1b900*/  FADD.FTZ R153, R160, R153 ;  /* 0x00000099a0997221 */ /* 0x000fe20000010000 */
[----:B------:R-:W-:Y:S02]  /*1b910*/  MOV R164, R0 ;  /* 0x0000000000a47202 */ /* 0x000fe40000000f00 */
[----:B------:R-:W-:Y:S01]  /*1b920*/  FADD.FTZ R106, R110, R106 ;  /* 0x0000006a6e6a7221 */ /* 0x000fe20000010000 */
[----:B------:R-:W-:Y:S03]  /*1b930*/  FADD.FTZ R194, R194, R153 ;  /* 0x00000099c2c27221 */ /* 0x000fe60000010000 */
[----:B------:R-:W-:Y:S01]  /*1b940*/  MUFU.EX2 R174, R174 ;  /* 0x000000ae00ae7308 */ /* 0x000fe20000000800 */
[C---:B-1----:R-:W-:Y:S05]  /*1b950*/  HMMA.16816.F32 R4, R40.reuse, R48, R4 ;  /* 0x000000302804723c */ /* 0x042fea0000001804 */
[----:B------:R-:W-:Y:S01]  /*1b960*/  FADD.FTZ R106, R108, R106 ;  /* 0x0000006a6c6a7221 */ /* 0x000fe20000010000 */
[C---:B------:R-:W-:Y:S03]  /*1b970*/  HMMA.16816.F32 R8, R40.reuse, R50, R8 ;  /* 0x000000322808723c */ /* 0x040fe60000001808 */
[----:B------:R-:W1:Y:S02]  /*1b980*/  MUFU.EX2 R173, R173 ;  /* 0x000000ad00ad7308 */ /* 0x000e640000000800 */
[----:B---3--:R-:W-:Y:S01]  /*1b990*/  F2FP.F16.F32.PACK_AB R48, R198, R197 ;  /* 0x000000c5c630723e */ /* 0x008fe200000000ff */
[C---:B------:R-:W-:Y:S07]  /*1b9a0*/  HMMA.16816.F32 R12, R40.reuse, R60, R12 ;  /* 0x0000003c280c723c */ /* 0x040fee000000180c */
[----:B------:R-:W-:Y:S01]  /*1b9b0*/  MUFU.EX2 R172, R172 ;  /* 0x000000ac00ac7308 */ /* 0x000fe20000000800 */
[----:B------:R-:W-:Y:S01]  /*1b9c0*/  FADD.FTZ R122, R122, R106 ;  /* 0x0000006a7a7a7221 */ /* 0x000fe20000010000 */
[C---:B------:R-:W-:Y:S01]  /*1b9d0*/  HMMA.16816.F32 R16, R40.reuse, R62, R16 ;  /* 0x0000003e2810723c */ /* 0x040fe20000001810 */
[----:B------:R-:W3:Y:S07]  /*1b9e0*/  LDSM.16.MT88.4 R60, [R232+0xf800] ;  /* 0x00f80000e83c783b */ /* 0x000eee0000004200 */
[----:B------:R-:W4:Y:S01]  /*1b9f0*/  MUFU.EX2 R171, R171 ;  /* 0x000000ab00ab7308 */ /* 0x000f220000000800 */
[C---:B------:R-:W-:Y:S03]  /*1ba00*/  HMMA.16816.F32 R20, R40.reuse, R52, R20 ;  /* 0x000000342814723c */ /* 0x040fe60000001814 */
[----:B-1----:R-:W-:Y:S03]  /*1ba10*/  F2FP.F16.F32.PACK_AB R49, R173, R174 ;  /* 0x000000aead31723e */ /* 0x002fe600000000ff */
[C---:B------:R-:W-:Y:S03]  /*1ba20*/  HMMA.16816.F32 R24, R40.reuse, R54, R24 ;  /* 0x000000362818723c */ /* 0x040fe60000001818 */
[----:B------:R-:W-:Y:S01]  /*1ba30*/  MUFU.EX2 R170, R170 ;  /* 0x000000aa00aa7308 */ /* 0x000fe20000000800 */
[----:B------:R-:W1:Y:S01]  /*1ba40*/  LDSM.16.MT88.4 R52, [R231+0xf800] ;  /* 0x00f80000e734783b */ /* 0x000e620000004200 */
[----:B------:R-:W-:Y:S01]  /*1ba50*/  FADD.FTZ R122, R127, R122 ;  /* 0x0000007a7f7a7221 */ /* 0x000fe20000010000 */
[C---:B--2---:R-:W-:Y:S07]  /*1ba60*/  HMMA.16816.F32 R28, R40.reuse, R44, R28 ;  /* 0x0000002c281c723c */ /* 0x044fee000000181c */
[----:B------:R-:W2:Y:S01]  /*1ba70*/  MUFU.EX2 R64, R64 ;  /* 0x0000004000407308 */ /* 0x000ea20000000800 */
[----:B----4-:R-:W-:Y:S01]  /*1ba80*/  F2FP.F16.F32.PACK_AB R50, R171, R172 ;  /* 0x000000acab32723e */ /* 0x010fe200000000ff */
[----:B------:R-:W-:Y:S01]  /*1ba90*/  HMMA.16816.F32 R32, R40, R46, R32 ;  /* 0x0000002e2820723c */ /* 0x000fe20000001820 */
[----:B------:R-:W4:Y:S07]  /*1baa0*/  LDSM.16.MT88.4 R40, [R230+0xf800] ;  /* 0x00f80000e628783b */ /* 0x000f2e0000004200 */
[----:B------:R-:W-:Y:S03]  /*1bab0*/  MUFU.EX2 R37, R168 ;  /* 0x000000a800257308 */ /* 0x000fe60000000800 */
[--C-:B------:R-:W-:Y:S01]  /*1bac0*/  FFMA.FTZ R44, R86, UR4, -R39.reuse ;  /* 0x00000004562c7c23 */ /* 0x100fe20008010827 */
[----:B------:R-:W-:Y:S01]  /*1bad0*/  FFMA.FTZ R86, R85, UR4, -R39 ;  /* 0x0000000455567c23 */ /* 0x000fe20008010827 */
[----:B------:R-:W-:Y:S01]  /*1bae0*/  FADD.FTZ R122, R131, R122 ;  /* 0x0000007a837a7221 */ /* 0x000fe20000010000 */
[----:B------:R-:W-:Y:S03]  /*1baf0*/  FADD.FTZ R193, R193, R194 ;  /* 0x000000c2c1c17221 */ /* 0x000fe60000010000 */
[----:B------:R-:W-:Y:S01]  /*1bb00*/  FADD.FTZ R122, R132, R122 ;  /* 0x0000007a847a7221 */ /* 0x000fe20000010000 */
[----:B------:R-:W-:Y:S01]  /*1bb10*/  MUFU.EX2 R65, R65 ;  /* 0x0000004100417308 */ /* 0x000fe20000000800 */
[----:B--2---:R-:W-:Y:S01]  /*1bb20*/  F2FP.F16.F32.PACK_AB R51, R64, R170 ;  /* 0x000000aa4033723e */ /* 0x004fe200000000ff */
        /* <DEDUP_REMOVED lines=8> */
[----:B------:R-:W2:Y:S01]  /*1bbb0*/  MUFU.EX2 R66, R66 ;  /* 0x0000004200427308 */ /* 0x000ea20000000800 */
[----:B------:R-:W4:Y:S01]  /*1bbc0*/  LDSM.16.MT88.4 R56, [R236+0x10000] ;  /* 0x01000000ec38783b */ /* 0x000f220000004200 */
[----:B------:R-:W-:Y:S01]  /*1bbd0*/  FADD.FTZ R137, R138, R137 ;  /* 0x000000898a897221 */ /* 0x000fe20000010000 */
[C---:B---3--:R-:W-:Y:S07]  /*1bbe0*/  HMMA.16816.F32 R12, R48.reuse, R60, R12 ;  /* 0x0000003c300c723c */ /* 0x048fee000000180c */
[----:B------:R-:W-:Y:S01]  /*1bbf0*/  MUFU.EX2 R67, R67 ;  /* 0x0000004300437308 */ /* 0x000fe20000000800 */
[----:B------:R-:W-:Y:S01]  /*1bc00*/  FADD.FTZ R137, R144, R137 ;  /* 0x0000008990897221 */ /* 0x000fe20000010000 */
[C---:B------:R-:W-:Y:S01]  /*1bc10*/  HMMA.16816.F32 R16, R48.reuse, R62, R16 ;  /* 0x0000003e3010723c */ /* 0x040fe20000001810 */
[----:B------:R-:W3:Y:S07]  /*1bc20*/  LDSM.16.MT88.4 R60, [R232+0x10000] ;  /* 0x01000000e83c783b */ /* 0x000eee0000004200 */
[----:B------:R-:W4:Y:S01]  /*1bc30*/  MUFU.EX2 R95, R95 ;  /* 0x0000005f005f7308 */ /* 0x000f220000000800 */
[C---:B-1----:R-:W-:Y:S03]  /*1bc40*/  HMMA.16816.F32 R20, R48.reuse, R52, R20 ;  /* 0x000000343014723c */ /* 0x042fe60000001814 */
[----:B--2---:R-:W-:Y:S03]  /*1bc50*/  F2FP.F16.F32.PACK_AB R45, R66, R38 ;  /* 0x00000026422d723e */ /* 0x004fe600000000ff */
[C---:B------:R-:W-:Y:S03]  /*1bc60*/  HMMA.16816.F32 R24, R48.reuse, R54, R24 ;  /* 0x000000363018723c */ /* 0x040fe60000001818 */
[----:B------:R-:W-:Y:S01]  /*1bc70*/  MUFU.EX2 R94, R94 ;  /* 0x0000005e005e7308 */ /* 0x000fe20000000800 */
[----:B------:R-:W1:Y:S01]  /*1bc80*/  LDSM.16.MT88.4 R52, [R231+0x10000] ;  /* 0x01000000e734783b */ /* 0x000e620000004200 */
[----:B------:R-:W-:Y:S01]  /*1bc90*/  FADD.FTZ R137, R142, R137 ;  /* 0x000000898e897221 */ /* 0x000fe20000010000 */
[C---:B----4-:R-:W-:Y:S07]  /*1bca0*/  HMMA.16816.F32 R28, R48.reuse, R40, R28 ;  /* 0x00000028301c723c */ /* 0x050fee000000181c */
[----:B------:R-:W2:Y:S01]  /*1bcb0*/  MUFU.EX2 R93, R93 ;  /* 0x0000005d005d7308 */ /* 0x000ea20000000800 */
[----:B------:R-:W-:Y:S03]  /*1bcc0*/  LDSM.16.MT88.4 R140, [R231+0x11800] ;  /* 0x01180000e78c783b */ /* 0x000fe60000004200 */
[----:B------:R-:W-:Y:S01]  /*1bcd0*/  F2FP.F16.F32.PACK_AB R46, R95, R67 ;  /* 0x000000435f2e723e */ /* 0x000fe200000000ff */
[----:B------:R-:W-:Y:S05]  /*1bce0*/  HMMA.16816.F32 R32, R48, R42, R32 ;  /* 0x0000002a3020723c */ /* 0x000fea0000001820 */
[----:B------:R4:W-:Y:S01]  /*1bcf0*/  MUFU.EX2 R85, R44 ;  /* 0x0000002c00557308 */ /* 0x0009e20000000800 */
[----:B------:R-:W1:Y:S01]  /*1bd00*/  LDSM.16.MT88.4 R40, [R230+0x10000] ;  /* 0x01000000e628783b */ /* 0x000e620000004200 */
[----:B------:R-:W-:Y:S01]  /*1bd10*/  FADD.FTZ R148, R148, R137 ;  /* 0x0000008994947221 */ /* 0x000fe20000010000 */
[----:B------:R-:W-:Y:S03]  /*1bd20*/  FADD.FTZ R189, R185, R189 ;  /* 0x000000bdb9bd7221 */ /* 0x000fe60000010000 */
[----:B------:R-:W-:Y:S01]  /*1bd30*/  FADD.FTZ R147, R147, R148 ;  /* 0x0000009493937221 */ /* 0x000fe20000010000 */
[----:B------:R-:W-:Y:S03]  /*1bd40*/  FADD.FTZ R189, R179, R189 ;  /* 0x000000bdb3bd7221 */ /* 0x000fe60000010000 */
[----:B------:R-:W-:Y:S01]  /*1bd50*/  MUFU.EX2 R92, R92 ;  /* 0x0000005c005c7308 */ /* 0x000fe20000000800 */
[----:B--2---:R-:W-:Y:S01]  /*1bd60*/  F2FP.F16.F32.PACK_AB R47, R93, R94 ;  /* 0x0000005e5d2f723e */ /* 0x004fe200000000ff */
[----:B------:R-:W-:Y:S01]  /*1bd70*/  FADD.FTZ R147, R150, R147 ;  /* 0x0000009396937221 */ /* 0x000fe20000010000 */
[----:B------:R-:W-:Y:S03]  /*1bd80*/  FADD.FTZ R176, R176, R189 ;  /* 0x000000bdb0b07221 */ /* 0x000fe60000010000 */
[----:B------:R-:W-:Y:S01]  /*1bd90*/  FADD.FTZ R147, R151, R147 ;  /* 0x0000009397937221 */ /* 0x000fe20000010000 */
[----:B------:R-:W-:Y:S01]  /*1bda0*/  FADD.FTZ R176, R175, R176 ;  /* 0x000000b0afb07221 */ /* 0x000fe20000010000 */
[----:B------:R-:W-:Y:S01]  /*1bdb0*/  LDSM.16.MT88.4 R148, [R232+0x11800] ;  /* 0x01180000e894783b */ /* 0x000fe20000004200 */
[----:B----4-:R-:W-:Y:S01]  /*1bdc0*/  F2FP.F16.F32.PACK_AB R44, R65, R37 ;  /* 0x00000025412c723e */ /* 0x010fe200000000ff */
[----:B------:R-:W2:Y:S01]  /*1bdd0*/  MUFU.EX2 R91, R91 ;  /* 0x0000005b005b7308 */ /* 0x000ea20000000800 */
[----:B------:R-:W-:Y:S01]  /*1bde0*/  FADD.FTZ R147, R154, R147 ;  /* 0x000000939a937221 */ /* 0x000fe20000010000 */
[----:B------:R-:W-:Y:S03]  /*1bdf0*/  FADD.FTZ R176, R197, R176 ;  /* 0x000000b0c5b07221 */ /* 0x000fe60000010000 */
[----:B------:R-:W-:Y:S01]  /*1be00*/  FADD.FTZ R155, R155, R147 ;  /* 0x000000939b9b7221 */ /* 0x000fe20000010000 */
[C---:B------:R-:W-:Y:S04]  /*1be10*/  HMMA.16816.F32 R4, R44.reuse, R56, R4 ;  /* 0x000000382c04723c */ /* 0x040fe80000001804 */
[----:B------:R-:W-:Y:S01]  /*1be20*/  MUFU.EX2 R90, R90 ;  /* 0x0000005a005a7308 */ /* 0x000fe20000000800 */
[----:B------:R-:W-:Y:S01]  /*1be30*/  FADD.FTZ R155, R158, R155 ;  /* 0x0000009b9e9b7221 */ /* 0x000fe20000010000 */
[C---:B------:R-:W-:Y:S01]  /*1be40*/  HMMA.16816.F32 R8, R44.reuse, R58, R8 ;  /* 0x0000003a2c08723c */ /* 0x040fe20000001808 */
[----:B------:R-:W4:Y:S07]  /*1be50*/  LDSM.16.MT88.4 R56, [R236+0x10800] ;  /* 0x01080000ec38783b */ /* 0x000f2e0000004200 */
[----:B------:R-:W1:Y:S03]  /*1be60*/  MUFU.EX2 R89, R89 ;  /* 0x0000005900597308 */ /* 0x000e660000000800 */
[----:B--2---:R-:W-:Y:S01]  /*1be70*/  F2FP.F16.F32.PACK_AB R48, R91, R92 ;  /* 0x0000005c5b30723e */ /* 0x004fe200000000ff */
[C---:B---3--:R-:W-:Y:S03]  /*1be80*/  HMMA.16816.F32 R12, R44.reuse, R60, R12 ;  /* 0x0000003c2c0c723c */ /* 0x048fe6000000180c */
[----:B------:R-:W-:Y:S03]  /*1be90*/  FADD.FTZ R159, R159, R155 ;  /* 0x0000009b9f9f7221 */ /* 0x000fe60000010000 */
[C---:B------:R-:W-:Y:S01]  /*1bea0*/  HMMA.16816.F32 R16, R44.reuse, R62, R16 ;  /* 0x0000003e2c10723c */ /* 0x040fe20000001810 */
[----:B------:R-:W2:Y:S01]  /*1beb0*/  LDSM.16.MT88.4 R60, [R232+0x10800] ;  /* 0x01080000e83c783b */ /* 0x000ea20000004200 */
[----:B------:R-:W-:Y:S03]  /*1bec0*/  MUFU.EX2 R88, R88 ;  /* 0x0000005800587308 */ /* 0x000fe60000000800 */
[----:B------:R-:W-:Y:S01]  /*1bed0*/  FADD.FTZ R159, R162, R159 ;  /* 0x0000009fa29f7221 */ /* 0x000fe20000010000 */
[C---:B-1----:R-:W-:Y:S06]  /*1bee0*/  HMMA.16816.F32 R20, R44.reuse, R52, R20 ;  /* 0x000000342c14723c */ /* 0x042fec0000001814 */
[----:B------:R-:W1:Y:S01]  /*1bef0*/  MUFU.EX2 R87, R87 ;  /* 0x0000005700577308 */ /* 0x000e620000000800 */
[----:B------:R-:W-:Y:S01]  /*1bf00*/  F2FP.F16.F32.PACK_AB R49, R89, R90 ;  /* 0x0000005a5931723e */ /* 0x000fe200000000ff */
[C---:B------:R-:W-:Y:S01]  /*1bf10*/  HMMA.16816.F32 R24, R44.reuse, R54, R24 ;  /* 0x000000362c18723c */ /* 0x040fe20000001818 */
[----:B------:R-:W3:Y:S02]  /*1bf20*/  LDSM.16.MT88.4 R52, [R231+0x10800] ;  /* 0x01080000e734783b */ /* 0x000ee40000004200 */
[----:B------:R-:W-:Y:S03]  /*1bf30*/  FADD.FTZ R159, R163, R159 ;  /* 0x0000009fa39f7221 */ /* 0x000fe60000010000 */
[C---:B------:R-:W-:Y:S02]  /*1bf40*/  HMMA.16816.F32 R28, R44.reuse, R40, R28 ;  /* 0x000000282c1c723c */ /* 0x040fe4000000181c */
[----:B------:R-:W4:Y:S03]  /*1bf50*/  MUFU.EX2 R86, R86 ;  /* 0x0000005600567308 */ /* 0x000f260000000800 */
[----:B------:R-:W-:Y:S01]  /*1bf60*/  FADD.FTZ R159, R192, R159 ;  /* 0x0000009fc09f7221 */ /* 0x000fe20000010000 */
[----:B------:R-:W-:Y:S01]  /*1bf70*/  HMMA.16816.F32 R32, R44, R42, R32 ;  /* 0x0000002a2c20723c */ /* 0x000fe20000001820 */
[----:B------:R-:W3:Y:S05]  /*1bf80*/  LDSM.16.MT88.4 R40, [R230+0x10800] ;  /* 0x01080000e628783b */ /* 0x000eea0000004200 */
[----:B------:R-:W-:Y:S01]  /*1bf90*/  MUFU.EX2 R84, R84 ;  /* 0x0000005400547308 */ /* 0x000fe20000000800 */
[----:B-1----:R-:W-:Y:S01]  /*1bfa0*/  F2FP.F16.F32.PACK_AB R50, R87, R88 ;  /* 0x000000585732723e */ /* 0x002fe200000000ff */
[----:B------:R-:W-:Y:S03]  /*1bfb0*/  FADD.FTZ R195, R195, R159 ;  /* 0x0000009fc3c37221 */ /* 0x000fe60000010000 */
[----:B------:R-:W-:Y:S01]  /*1bfc0*/  FADD.FTZ R176, R198, R176 ;  /* 0x000000b0c6b07221 */ /* 0x000fe20000010000 */
[----:B------:R-:W1:Y:S03]  /*1bfd0*/  LDSM.16.MT88.4 R44, [R236+0x11000] ;  /* 0x01100000ec2c783b */ /* 0x000e660000004200 */
[----:B------:R-:W-:Y:S01]  /*1bfe0*/  FADD.FTZ R172, R172, R176 ;  /* 0x000000b0acac7221 */ /* 0x000fe20000010000 */
[----:B----4-:R-:W-:Y:S01]  /*1bff0*/  F2FP.F16.F32.PACK_AB R51, R86, R85 ;  /* 0x000000555633723e */ /* 0x010fe200000000ff */
[----:B------:R-:W4:Y:S01]  /*1c000*/  MUFU.EX2 R83, R83 ;  /* 0x0000005300537308 */ /* 0x000f220000000800 */
[----:B------:R-:W-:Y:S02]  /*1c010*/  FADD.FTZ R195, R186, R195 ;  /* 0x000000c3bac37221 */ /* 0x000fe40000010000 */
[----:B------:R-:W-:Y:S02]  /*1c020*/  LDSM.16.MT88.4 R156, [R236+0x11800] ;  /* 0x01180000ec9c783b */ /* 0x000fe40000004200 */
[----:B------:R-:W-:Y:S01]  /*1c030*/  FADD.FTZ R195, R184, R195 ;  /* 0x000000c3b8c37221 */ /* 0x000fe20000010000 */
[C---:B------:R-:W-:Y:S04]  /*1c040*/  HMMA.16816.F32 R4, R48.reuse, R56, R4 ;  /* 0x000000383004723c */ /* 0x040fe80000001804 */
[----:B------:R-:W-:Y:S01]  /*1c050*/  MUFU.EX2 R82, R82 ;  /* 0x0000005200527308 */ /* 0x000fe20000000800 */
[----:B------:R-:W-:Y:S01]  /*1c060*/  FADD.FTZ R178, R178, R195 ;  /* 0x000000c3b2b27221 */ /* 0x000fe20000010000 */
[C---:B------:R-:W-:Y:S01]  /*1c070*/  HMMA.16816.F32 R8, R48.reuse, R58, R8 ;  /* 0x0000003a3008723c */ /* 0x040fe20000001808 */
[----:B------:R-:W1:Y:S07]  /*1c080*/  LDSM.16.MT88.4 R56, [R232+0x11000] ;  /* 0x01100000e838783b */ /* 0x000e6e0000004200 */
[----:B------:R-:W4:Y:S03]  /*1c090*/  MUFU.EX2 R81, R81 ;  /* 0x0000005100517308 */ /* 0x000f260000000800 */
[----:B------:R-:W-:Y:S01]  /*1c0a0*/  FADD.FTZ R178, R177, R178 ;  /* 0x000000b2b1b27221 */ /* 0x000fe20000010000 */
[C---:B--2---:R-:W-:Y:S03]  /*1c0b0*/  HMMA.16816.F32 R12, R48.reuse, R60, R12 ;  /* 0x0000003c300c723c */ /* 0x044fe6000000180c */
[----:B------:R-:W-:Y:S03]  /*1c0c0*/  FADD.FTZ R178, R191, R178 ;  /* 0x000000b2bfb27221 */ /* 0x000fe60000010000 */
[C---:B------:R-:W-:Y:S01]  /*1c0d0*/  HMMA.16816.F32 R16, R48.reuse, R62, R16 ;  /* 0x0000003e3010723c */ /* 0x040fe20000001810 */
[----:B------:R-:W-:Y:S04]  /*1c0e0*/  MUFU.EX2 R80, R80 ;  /* 0x0000005000507308 */ /* 0x000fe80000000800 */
[--C-:B------:R-:W-:Y:S01]  /*1c0f0*/  FFMA.FTZ R60, R76, UR4, -R39.reuse ;  /* 0x000000044c3c7c23 */ /* 0x100fe20008010827 */
[C---:B---3--:R-:W-:Y:S05]  /*1c100*/  HMMA.16816.F32 R20, R48.reuse, R52, R20 ;  /* 0x000000343014723c */ /* 0x048fea0000001814 */
[----:B------:R-:W2:Y:S01]  /*1c110*/  MUFU.EX2 R79, R79 ;  /* 0x0000004f004f7308 */ /* 0x000ea20000000800 */
[----:B------:R-:W-:Y:S01]  /*1c120*/  FFMA.FTZ R63, R74, UR4, -R39 ;  /* 0x000000044a3f7c23 */ /* 0x000fe20008010827 */
[C---:B------:R-:W-:Y:S01]  /*1c130*/  HMMA.16816.F32 R24, R48.reuse, R54, R24 ;  /* 0x000000363018723c */ /* 0x040fe20000001818 */
[----:B------:R-:W3:Y:S07]  /*1c140*/  LDSM.16.MT88.4 R52, [R231+0x11000] ;  /* 0x01100000e734783b */ /* 0x000eee0000004200 */
[----:B------:R-:W-:Y:S01]  /*1c150*/  MUFU.EX2 R78, R78 ;  /* 0x0000004e004e7308 */ /* 0x000fe20000000800 */
[C---:B------:R-:W-:Y:S03]  /*1c160*/  HMMA.16816.F32 R28, R48.reuse, R40, R28 ;  /* 0x00000028301c723c */ /* 0x040fe6000000181c */
[----:B------:R-:W-:Y:S03]  /*1c170*/  FADD.FTZ R178, R196, R178 ;  /* 0x000000b2c4b27221 */ /* 0x000fe60000010000 */
[----:B------:R-:W-:Y:S03]  /*1c180*/  HMMA.16816.F32 R32, R48, R42, R32 ;  /* 0x0000002a3020723c */ /* 0x000fe60000001820 */
[----:B------:R-:W1:Y:S01]  /*1c190*/  MUFU.EX2 R60, R60 ;  /* 0x0000003c003c7308 */ /* 0x000e620000000800 */
[----:B------:R-:W3:Y:S01]  /*1c1a0*/  LDSM.16.MT88.4 R48, [R230+0x11000] ;  /* 0x01100000e630783b */ /* 0x000ee20000004200 */
[----:B----4-:R-:W-:Y:S01]  /*1c1b0*/  F2FP.F16.F32.PACK_AB R40, R83, R84 ;  /* 0x000000545328723e */ /* 0x010fe200000000ff */
[----:B------:R-:W-:Y:S01]  /*1c1c0*/  FADD.FTZ R174, R174, R178 ;  /* 0x000000b2aeae7221 */ /* 0x000fe20000010000 */
[----:B------:R-:W-:Y:S01]  /*1c1d0*/  F2FP.F16.F32.PACK_AB R41, R81, R82 ;  /* 0x000000525129723e */ /* 0x000fe200000000ff */
[--C-:B------:R-:W-:Y:S05]  /*1c1e0*/  FFMA.FTZ R61, R77, UR4, -R73.reuse ;  /* 0x000000044d3d7c23 */ /* 0x100fea0008010849 */
[----:B------:R-:W-:Y:S01]  /*1c1f0*/  MUFU.EX2 R63, R63 ;  /* 0x0000003f003f7308 */ /* 0x000fe20000000800 */
[----:B--2---:R-:W-:Y:S01]  /*1c200*/  F2FP.F16.F32.PACK_AB R42, R79, R80 ;  /* 0x000000504f2a723e */ /* 0x004fe200000000ff */
[----:B------:R-:W-:Y:S01]  /*1c210*/  FADD.FTZ R174, R173, R174 ;  /* 0x000000aeadae7221 */ /* 0x000fe20000010000 */
[--C-:B------:R-:W-:Y:S01]  /*1c220*/  FFMA.FTZ R62, R75, UR4, -R73.reuse ;  /* 0x000000044b3e7c23 */ /* 0x100fe20008010849 */
[----:B------:R-:W-:Y:S02]  /*1c230*/  FFMA.FTZ R73, R70, UR4, -R73 ;  /* 0x0000000446497c23 */ /* 0x000fe40008010849 */
[----:B------:R-:W-:Y:S04]  /*1c240*/  FADD.FTZ R174, R170, R174 ;  /* 0x000000aeaaae7221 */ /* 0x000fe80000010000 */
[----:B------:R-:W-:Y:S01]  /*1c250*/  MUFU.EX2 R61, R61 ;  /* 0x0000003d003d7308 */ /* 0x000fe20000000800 */
[----:B-1----:R-:W-:Y:S01]  /*1c260*/  F2FP.F16.F32.PACK_AB R43, R60, R78 ;  /* 0x0000004e3c2b723e */ /* 0x002fe200000000ff */
[----:B------:R-:W-:Y:S04]  /*1c270*/  FADD.FTZ R64, R64, R174 ;  /* 0x000000ae40407221 */ /* 0x000fe80000010000 */
[----:B------:R-:W-:Y:S02]  /*1c280*/  FADD.FTZ R64, R38, R64 ;  /* 0x0000004026407221 */ /* 0x000fe40000010000 */
[C---:B------:R-:W-:Y:S02]  /*1c290*/  HMMA.16816.F32 R4, R40.reuse, R44, R4 ;  /* 0x0000002c2804723c */ /* 0x040fe40000001804 */
[----:B------:R-:W1:Y:S03]  /*1c2a0*/  MUFU.EX2 R62, R62 ;  /* 0x0000003e003e7308 */ /* 0x000e660000000800 */
[----:B------:R-:W-:Y:S01]  /*1c2b0*/  FADD.FTZ R66, R66, R64 ;  /* 0x0000004042427221 */ /* 0x000fe20000010000 */
[C---:B------:R-:W-:Y:S06]  /*1c2c0*/  HMMA.16816.F32 R8, R40.reuse, R46, R8 ;  /* 0x0000002e2808723c */ /* 0x040fec0000001808 */
[----:B------:R-:W2:Y:S01]  /*1c2d0*/  MUFU.EX2 R72, R72 ;  /* 0x0000004800487308 */ /* 0x000ea20000000800 */
[--C-:B------:R-:W-:Y:S01]  /*1c2e0*/  FFMA.FTZ R45, R36, UR4, -R39.reuse ;  /* 0x00000004242d7c23 */ /* 0x100fe20008010827 */
[C---:B------:R-:W-:Y:S03]  /*1c2f0*/  HMMA.16816.F32 R12, R40.reuse, R56, R12 ;  /* 0x00000038280c723c */ /* 0x040fe6000000180c */
[----:B------:R-:W-:Y:S03]  /*1c300*/  FFMA.FTZ R39, R3, UR4, -R39 ;  /* 0x0000000403277c23 */ /* 0x000fe60008010827 */
[C---:B------:R-:W-:Y:S02]  /*1c310*/  HMMA.16816.F32 R16, R40.reuse, R58, R16 ;  /* 0x0000003a2810723c */ /* 0x040fe40000001810 */
[----:B------:R-:W-:Y:S03]  /*1c320*/  MUFU.EX2 R44, R71 ;  /* 0x00000047002c7308 */ /* 0x000fe60000000800 */
[----:B------:R-:W-:Y:S01]  /*1c330*/  FADD.FTZ R3, R171, R172 ;  /* 0x000000acab037221 */ /* 0x000fe20000010000 */
[C---:B---3--:R-:W-:Y:S06]  /*1c340*/  HMMA.16816.F32 R20, R40.reuse, R52, R20 ;  /* 0x000000342814723c */ /* 0x048fec0000001814 */
[----:B------:R3:W-:Y:S01]  /*1c350*/  MUFU.EX2 R249, R39 ;  /* 0x0000002700f97308 */ /* 0x0007e20000000800 */
[----:B------:R-:W-:Y:S01]  /*1c360*/  FADD.FTZ R3, R37, R3 ;  /* 0x0000000325037221 */ /* 0x000fe20000010000 */
[C---:B------:R-:W-:Y:S08]  /*1c370*/  HMMA.16816.F32 R24, R40.reuse, R54, R24 ;  /* 0x000000362818723c */ /* 0x040ff00000001818 */
[----:B------:R-:W4:Y:S01]  /*1c380*/  MUFU.EX2 R73, R73 ;  /* 0x0000004900497308 */ /* 0x000f220000000800 */
[C---:B------:R-:W-:Y:S03]  /*1c390*/  HMMA.16816.F32 R28, R40.reuse, R48, R28 ;  /* 0x00000030281c723c */ /* 0x040fe6000000181c */
[----:B-1----:R-:W-:Y:S03]  /*1c3a0*/  F2FP.F16.F32.PACK_AB R132, R62, R61 ;  /* 0x0000003d3e84723e */ /* 0x002fe600000000ff */
[----:B------:R-:W-:Y:S03]  /*1c3b0*/  HMMA.16816.F32 R32, R40, R50, R32 ;  /* 0x000000322820723c */ /* 0x000fe60000001820 */
[----:B------:R-:W1:Y:S01]  /*1c3c0*/  MUFU.EX2 R45, R45 ;  /* 0x0000002d002d7308 */ /* 0x000e620000000800 */
[----:B---3--:R-:W3:Y:S01]  /*1c3d0*/  LDSM.16.MT88.4 R36, [R230+0x11800] ;  /* 0x01180000e624783b */ /* 0x008ee20000004200 */
[----:B--2---:R-:W-:Y:S01]  /*1c3e0*/  F2FP.F16.F32.PACK_AB R133, R72, R63 ;  /* 0x0000003f4885723e */ /* 0x004fe200000000ff */
[----:B------:R-:W-:Y:S01]  /*1c3f0*/  FADD.FTZ R3, R65, R3 ;  /* 0x0000000341037221 */ /* 0x000fe20000010000 */
[----:B------:R-:W-:Y:S01]  /*1c400*/  FADD.FTZ R66, R94, R66 ;  /* 0x000000425e427221 */ /* 0x000fe20000010000 */
[----:B----4-:R-:W-:Y:S03]  /*1c410*/  F2FP.F16.F32.PACK_AB R134, R73, R44 ;  /* 0x0000002c4986723e */ /* 0x010fe600000000ff */
[----:B------:R-:W-:Y:S01]  /*1c420*/  FADD.FTZ R3, R67, R3 ;  /* 0x0000000343037221 */ /* 0x000fe20000010000 */
[----:B------:R-:W-:Y:S03]  /*1c430*/  FADD.FTZ R66, R93, R66 ;  /* 0x000000425d427221 */ /* 0x000fe60000010000 */
[----:B------:R-:W-:Y:S01]  /*1c440*/  FADD.FTZ R95, R95, R3 ;  /* 0x000000035f5f7221 */ /* 0x000fe20000010000 */
[----:B------:R-:W-:Y:S01]  /*1c450*/  FADD.FTZ R90, R90, R66 ;  /* 0x000000425a5a7221 */ /* 0x000fe20000010000 */
[----:B-1----:R-:W-:Y:S02]  /*1c460*/  F2FP.F16.F32.PACK_AB R135, R249, R45 ;  /* 0x0000002df987723e */ /* 0x002fe400000000ff */
        /* <DEDUP_REMOVED lines=16> */
[C---:B---3--:R-:W-:Y:S04]  /*1c570*/  HMMA.16816.F32 R136, R132.reuse, R36, R28 ;  /* 0x000000248488723c */ /* 0x048fe8000000181c */
[----:B------:R-:W-:Y:S01]  /*1c580*/  FADD.FTZ R86, R81, R86 ;  /* 0x0000005651567221 */ /* 0x000fe20000010000 */
[----:B------:R-:W-:Y:S01]  /*1c590*/  FADD.FTZ R83, R80, R83 ;  /* 0x0000005350537221 */ /* 0x000fe20000010000 */
[----:B------:R-:W-:Y:S05]  /*1c5a0*/  HMMA.16816.F32 R132, R132, R38, R32 ;  /* 0x000000268484723c */ /* 0x000fea0000001820 */
[----:B------:R-:W-:Y:S01]  /*1c5b0*/  FADD.FTZ R78, R78, R86 ;  /* 0x000000564e4e7221 */ /* 0x000fe20000010000 */
[----:B------:R-:W-:Y:S05]  /*1c5c0*/  FADD.FTZ R83, R79, R83 ;  /* 0x000000534f537221 */ /* 0x000fea0000010000 */
        /* <DEDUP_REMOVED lines=9> */
[----:B------:R-:W-:Y:S06]  /*1c660*/  @P0 BRA `(.L_x_1680) ;  /* 0xffffff8800fc0947 */ /* 0x000fec000383ffff */
.L_x_1676:
[----:B------:R-:W1:Y:S01]  /*1c670*/  SHFL.BFLY PT, R3, R250, 0x2, 0x1f ;  /* 0x0c401f00fa037f89 */ /* 0x000e6200000e0000 */
[----:B------:R-:W-:Y:S01]  /*1c680*/  MOV R11, 0x3f800000 ;  /* 0x3f800000000b7802 */ /* 0x000fe20000000f00 */
[----:B------:R-:W-:Y:S01]  /*1c690*/  IMAD.MOV.U32 R10, RZ, RZ, 0x3f800000 ;  /* 0x3f800000ff0a7424 */ /* 0x000fe200078e00ff */
[----:B------:R-:W2:Y:S01]  /*1c6a0*/  S2UR UR6, SR_CgaCtaId ;  /* 0x00000000000679c3 */ /* 0x000ea20000008800 */
[----:B------:R-:W3:Y:S01]  /*1c6b0*/  SHFL.BFLY PT, R4, R249, 0x2, 0x1f ;  /* 0x0c401f00f9047f89 */ /* 0x000ee200000e0000 */
[----:B------:R-:W-:Y:S01]  /*1c6c0*/  UMOV UR4, 0x400 ;  /* 0x0000040000047882 */ /* 0x000fe20000000000 */
[----:B------:R-:W-:Y:S05]  /*1c6d0*/  BSSY B0, `(.L_x_1681) ;  /* 0x00000a2000007945 */ /* 0x000fea0003800000 */
[----:B------:R-:W-:Y:S08]  /*1c6e0*/  BAR.SYNC.DEFER_BLOCKING 0x0 ;  /* 0x0000000000007b1d */ /* 0x000ff00000010000 */
[----:B------:R-:W4:Y:S01]  /*1c6f0*/  LDC R20, c[0x0][0x270] ;  /* 0x00009c00ff147b82 */ /* 0x000f220000000800 */
[----:B-1----:R-:W-:-:S02]  /*1c700*/  FADD.FTZ R250, R3, R250 ;  /* 0x000000fa03fa7221 */ /* 0x002fc40000010000 */
[----:B------:R-:W1:Y:S01]  /*1c710*/  S2R R3, SR_TID.X ;  /* 0x0000000000037919 */ /* 0x000e620000002100 */
[----:B--2---:R-:W-:Y:S01]  /*1c720*/  ULEA UR6, UR6, UR4, 0x18 ;  /* 0x0000000406067291 */ /* 0x004fe2000f8ec03f */
[----:B---3--:R-:W-:-:S03]  /*1c730*/  FADD.FTZ R249, R4, R249 ;  /* 0x000000f904f97221 */ /* 0x008fc60000010000 */
[----:B------:R-:W4:Y:S01]  /*1c740*/  S2UR UR4, SR_CTAID.Z ;  /* 0x00000000000479c3 */ /* 0x000f220000002700 */
[----:B------:R-:W2:Y:S04]  /*1c750*/  SHFL.BFLY PT, R7, R250, 0x1, 0x1f ;  /* 0x0c201f00fa077f89 */ /* 0x000ea800000e0000 */
[----:B------:R-:W3:Y:S01]  /*1c760*/  SHFL.BFLY PT, R6, R249, 0x1, 0x1f ;  /* 0x0c201f00f9067f89 */ /* 0x000ee200000e0000 */
[----:B------:R-:W5:Y:S01]  /*1c770*/  S2R R4, SR_TID.X ;  /* 0x0000000000047919 */ /* 0x000f620000002100 */
[----:B--2---:R-:W-:Y:S01]  /*1c780*/  FADD.FTZ R7, R250, R7 ;  /* 0x00000007fa077221 */ /* 0x004fe20000010000 */
[----:B---3--:R-:W-:-:S04]  /*1c790*/  FADD.FTZ R6, R249, R6 ;  /* 0x00000006f9067221 */ /* 0x008fc80000010000 */
[----:B------:R-:W-:Y:S02]  /*1c7a0*/  FSETP.NE.FTZ.AND P4, PT, R7, RZ, PT ;  /* 0x000000ff0700720b */ /* 0x000fe40003f95000 */
[----:B-1----:R-:W-:Y:S02]  /*1c7b0*/  SHF.R.S32.HI R5, RZ, 0x1f, R3 ;  /* 0x0000001fff057819 */ /* 0x002fe40000011403 */
[----:B------:R-:W-:Y:S02]  /*1c7c0*/  FSETP.NE.FTZ.AND P3, PT, R6, RZ, PT ;  /* 0x000000ff0600720b */ /* 0x000fe40003f75000 */
[CC--:B------:R-:W-:Y:S02]  /*1c7d0*/  LEA.HI R9, R5.reuse, R3.reuse, RZ, 0x2 ;  /* 0x0000000305097211 */ /* 0x0c0fe400078f10ff */
[----:B------:R-:W-:Y:S02]  /*1c7e0*/  LEA.HI R13, R5, R3, RZ, 0x4 ;  /* 0x00000003050d7211 */ /* 0x000fe400078f20ff */
[----:B------:R-:W-:-:S02]  /*1c7f0*/  SHF.R.S32.HI R12, RZ, 0x2, R9 ;  /* 0x00000002ff0c7819 */ /* 0x000fc40000011409 */
[----:B------:R-:W-:Y:S01]  /*1c800*/  SHF.R.S32.HI R8, RZ, 0x1f, R9 ;  /* 0x0000001fff087819 */ /* 0x000fe20000011409 */
[----:B------:R-:W1:Y:S01]  /*1c810*/  @P4 MUFU.RCP R11, R7 ;  /* 0x00000007000b4308 */ /* 0x000e620000001000 */
[----:B------:R-:W-:Y:S01]  /*1c820*/  LOP3.LUT R13, R13, 0xfffffff0, RZ, 0xc0, !PT ;  /* 0xfffffff00d0d7812 */ /* 0x000fe200078ec0ff */
[----:B------:R-:W2:Y:S01]  /*1c830*/  @P4 LDC R23, c[0x0][0x2e8] ;  /* 0x0000ba00ff174b82 */ /* 0x000ea20000000800 */
[----:B------:R-:W-:Y:S02]  /*1c840*/  LEA.HI R8, R8, R12, RZ, 0x3 ;  /* 0x0000000c08087211 */ /* 0x000fe400078f18ff */
[----:B------:R-:W-:Y:S01]  /*1c850*/  LOP3.LUT R9, R9, 0x1ffffffc, RZ, 0xc0, !PT ;  /* 0x1ffffffc09097812 */ /* 0x000fe200078ec0ff */
[----:B------:R-:W-:Y:S01]  /*1c860*/  IMAD.IADD R13, R3, 0x1, -R13 ;  /* 0x00000001030d7824 */ /* 0x000fe200078e0a0d */
[----:B------:R-:W-:Y:S01]  /*1c870*/  LOP3.LUT R8, R8, 0xfffffff8, RZ, 0xc0, !PT ;  /* 0xfffffff808087812 */ /* 0x000fe200078ec0ff */
[----:B------:R-:W3:Y:S01]  /*1c880*/  @P3 MUFU.RCP R10, R6 ;  /* 0x00000006000a3308 */ /* 0x000ee20000001000 */
[----:B------:R-:W-:Y:S01]  /*1c890*/  LEA.HI R5, R5, R3, RZ, 0x5 ;  /* 0x0000000305057211 */ /* 0x000fe200078f28ff */
[----:B------:R-:W-:Y:S01]  /*1c8a0*/  IMAD.IADD R9, R3, 0x1, -R9 ;  /* 0x0000000103097824 */ /* 0x000fe200078e0a09 */
[----:B------:R-:W-:Y:S01]  /*1c8b0*/  IADD3 R8, R12, -R8, RZ ;  /* 0x800000080c087210 */ /* 0x000fe20007ffe0ff */
[----:B------:R-:W2:Y:S01]  /*1c8c0*/  @P3 LDC R22, c[0x0][0x2e8] ;  /* 0x0000ba00ff163b82 */ /* 0x000ea20000000800 */
[----:B------:R-:W-:-:S02]  /*1c8d0*/  SHF.L.U32 R40, R13, 0x2, RZ ;  /* 0x000000020d287819 */ /* 0x000fc400000006ff */
[----:B------:R-:W-:Y:S01]  /*1c8e0*/  LOP3.LUT R14, R8, 0x1, RZ, 0xc0, !PT ;  /* 0x00000001080e7812 */ /* 0x000fe200078ec0ff */
[----:B------:R-:W4:Y:S01]  /*1c8f0*/  @P4 MUFU.LG2 R7, R7 ;  /* 0x0000000700074308 */ /* 0x000f220000000c00 */
        /* <DEDUP_REMOVED lines=16> */
[----:B-----5:R-:W-:Y:S01]  /*1ca00*/  SHF.R.S32.HI R11, RZ, 0x1f, R4 ;  /* 0x0000001fff0b7819 */ /* 0x020fe20000011404 */
[C---:B---3--:R-:W-:Y:S01]  /*1ca10*/  FMUL.FTZ R163, R10.reuse, R163 ;  /* 0x000000a30aa37220 */ /* 0x048fe20000410000 */
        /* <DEDUP_REMOVED lines=20> */
[----:B----4-:R-:W-:Y:S01]  /*1cb60*/  @P4 FMUL.FTZ R7, R7, 0.69314718246459960938 ;  /* 0x3f31721807074820 */ /* 0x010fe20000410000 */
[----:B------:R-:W-:-:S02]  /*1cb70*/  ISETP.NE.U32.AND P0, PT, R14, 0x1, PT ;  /* 0x000000010e00780c */ /* 0x000fc40003f05070 */
[----:B------:R-:W-:Y:S01]  /*1cb80*/  LOP3.LUT R14, R15, 0x1c0, RZ, 0xc0, !PT ;  /* 0x000001c00f0e7812 */ /* 0x000fe200078ec0ff */
[----:B------:R-:W-:Y:S01]  /*1cb90*/  IMAD.SHL.U32 R15, R10, 0x4, RZ ;  /* 0x000000040a0f7824 */ /* 0x000fe200078e00ff */
[C---:B------:R-:W-:Y:S02]  /*1cba0*/  R2P PR, R8.reuse, 0x6 ;  /* 0x0000000608007804 */ /* 0x040fe40000000000 */
[----:B------:R-:W-:Y:S02]  /*1cbb0*/  SHF.L.U32 R8, R8, 0x6, RZ ;  /* 0x0000000608087819 */ /* 0x000fe400000006ff */
[----:B------:R-:W-:Y:S02]  /*1cbc0*/  LOP3.LUT R15, R14, 0x38, R15, 0xf8, !PT ;  /* 0x000000380e0f7812 */ /* 0x000fe400078ef80f */
[----:B------:R-:W-:Y:S02]  /*1cbd0*/  SHF.R.U32.HI R16, RZ, 0x3, R14 ;  /* 0x00000003ff107819 */ /* 0x000fe4000001160e */
[----:B------:R-:W-:-:S02]  /*1cbe0*/  SHF.R.S32.HI R14, RZ, 0x5, R5 ;  /* 0x00000005ff0e7819 */ /* 0x000fc40000011405 */
[----:B------:R-:W-:Y:S01]  /*1cbf0*/  LOP3.LUT R8, R8, 0x1c0, RZ, 0xc0, !PT ;  /* 0x000001c008087812 */ /* 0x000fe200078ec0ff */
[----:B-1----:R-:W-:Y:S01]  /*1cc00*/  @P3 FMUL.FTZ R6, R6, 0.69314718246459960938 ;  /* 0x3f31721806063820 */ /* 0x002fe20000410000 */
[----:B------:R-:W-:Y:S02]  /*1cc10*/  LEA R9, R14, R9, 0x9 ;  /* 0x000000090e097211 */ /* 0x000fe400078e48ff */
[----:B------:R-:W-:Y:S02]  /*1cc20*/  LEA.HI R8, R8, R8, RZ, 0x1d ;  /* 0x0000000808087211 */ /* 0x000fe400078fe8ff */
[----:B------:R-:W-:Y:S02]  /*1cc30*/  LOP3.LUT R15, R15, R16, RZ, 0x3c, !PT ;  /* 0x000000100f0f7212 */ /* 0x000fe400078e3cff */
[----:B------:R-:W-:Y:S01]  /*1cc40*/  LOP3.LUT R16, R10, 0xffffffe, RZ, 0xc0, !PT ;  /* 0x0ffffffe0a107812 */ /* 0x000fe200078ec0ff */
[----:B------:R-:W-:Y:S01]  /*1cc50*/  IMAD.MOV.U32 R10, RZ, RZ, -0x20 ;  /* 0xffffffe0ff0a7424 */ /* 0x000fe200078e00ff */
[----:B------:R-:W-:-:S02]  /*1cc60*/  LEA R8, R9, R8, 0x1 ;  /* 0x0000000809087211 */ /* 0x000fc400078e08ff */
[----:B------:R-:W-:Y:S01]  /*1cc70*/  MOV R9, 0x40 ;  /* 0x0000004000097802 */ /* 0x000fe20000000f00 */
[----:B------:R-:W-:Y:S01]  /*1cc80*/  IMAD.IADD R16, R13, 0x1, -R16 ;  /* 0x000000010d107824 */ /* 0x000fe200078e0a10 */
[----:B------:R-:W-:Y:S02]  /*1cc90*/  LEA R8, R8, UR6, 0x2 ;  /* 0x0000000608087c11 */ /* 0x000fe4000f8e10ff */
[----:B------:R-:W-:Y:S01]  /*1cca0*/  SEL R10, R10, 0x20, !P0 ;  /* 0x000000200a0a7807 */ /* 0x000fe20004000000 */
[----:B------:R-:W-:Y:S01]  /*1ccb0*/  IMAD R15, R16, 0x4, R15 ;  /* 0x00000004100f7824 */ /* 0x000fe200078e020f */
[----:B------:R-:W-:Y:S01]  /*1ccc0*/  SEL R9, R9, 0xffffffc0, !P1 ;  /* 0xffffffc009097807 */ /* 0x000fe20004800000 */
[----:B------:R-:W-:Y:S01]  /*1ccd0*/  STS.64 [R8], R160 ;  /* 0x000000a008007388 */ /* 0x000fe20000000a00 */
[C---:B------:R-:W-:Y:S02]  /*1cce0*/  IADD3 R17, R8.reuse, 0x80, RZ ;  /* 0x0000008008117810 */ /* 0x040fe40007ffe0ff */
[C---:B------:R-:W-:Y:S01]  /*1ccf0*/  IADD3 R16, R8.reuse, R10, RZ ;  /* 0x0000000a08107210 */ /* 0x040fe20007ffe0ff */
[C-C-:B------:R-:W-:Y:S01]  /*1cd00*/  IMAD.IADD R18, R8.reuse, 0x1, R9.reuse ;  /* 0x0000000108127824 */ /* 0x140fe200078e0209 */
[----:B------:R-:W-:Y:S01]  /*1cd10*/  @P2 IADD3 R17, R8, -0x80, RZ ;  /* 0xffffff8008112810 */ /* 0x000fe20007ffe0ff */
[----:B------:R1:W-:Y:S01]  /*1cd20*/  STS.64 [R8+0x800], R162 ;  /* 0x000800a208007388 */ /* 0x0003e20000000a00 */
[----:B------:R-:W-:Y:S01]  /*1cd30*/  LEA R15, R15, UR6, 0x2 ;  /* 0x000000060f0f7c11 */ /* 0x000fe2000f8e10ff */
[----:B------:R-:W-:Y:S01]  /*1cd40*/  IMAD.IADD R19, R16, 0x1, R9 ;  /* 0x0000000110137824 */ /* 0x000fe200078e0209 */
[----:B------:R-:W-:Y:S01]  /*1cd50*/  LEA.HI R21, R11, R4, RZ, 0x5 ;  /* 0x000000040b157211 */ /* 0x000fe200078f28ff */
[----:B------:R-:W-:Y:S01]  /*1cd60*/  IMAD.IADD R10, R10, 0x1, R17 ;  /* 0x000000010a0a7824 */ /* 0x000fe200078e0211 */
[----:B------:R-:W-:Y:S01]  /*1cd70*/  STS.64 [R16], R156 ;  /* 0x0000009c10007388 */ /* 0x000fe20000000a00 */
[----:B------:R-:W-:-:S02]  /*1cd80*/  SHF.R.S32.HI R24, RZ, 0x1f, R14 ;  /* 0x0000001fff187819 */ /* 0x000fc4000001140e */
[----:B------:R-:W-:Y:S01]  /*1cd90*/  LOP3.LUT R5, R5, 0xffffffe0, RZ, 0xc0, !PT ;  /* 0xffffffe005057812 */ /* 0x000fe200078ec0ff */
[----:B------:R-:W-:Y:S01]  /*1cda0*/  STS.64 [R16+0x800], R158 ;  /* 0x0008009e10007388 */ /* 0x000fe20000000a00 */
[----:B------:R-:W-:Y:S02]  /*1cdb0*/  LOP3.LUT R21, R21, 0xffffffe0, RZ, 0xc0, !PT ;  /* 0xffffffe015157812 */ /* 0x000fe400078ec0ff */
[----:B------:R-:W-:Y:S01]  /*1cdc0*/  LEA.HI R24, R24, R14, RZ, 0x2 ;  /* 0x0000000e18187211 */ /* 0x000fe200078f10ff */
[----:B------:R-:W-:Y:S01]  /*1cdd0*/  STS.64 [R18], R152 ;  /* 0x0000009812007388 */ /* 0x000fe20000000a00 */
[----:B------:R-:W-:Y:S01]  /*1cde0*/  IMAD.IADD R5, R3, 0x1, -R5 ;  /* 0x0000000103057824 */ /* 0x000fe200078e0a05 */
[----:B------:R-:W-:Y:S02]  /*1cdf0*/  IADD3 R21, -R21, R4, RZ ;  /* 0x0000000415157210 */ /* 0x000fe40007ffe1ff */
[----:B------:R-:W-:Y:S01]  /*1ce00*/  STS.64 [R18+0x800], R154 ;  /* 0x0008009a12007388 */ /* 0x000fe20000000a00 */
[----:B------:R-:W-:-:S02]  /*1ce10*/  LOP3.LUT R24, R24, 0xffffffc, RZ, 0xc0, !PT ;  /* 0x0ffffffc18187812 */ /* 0x000fc400078ec0ff */
[----:B------:R-:W-:Y:S01]  /*1ce20*/  LOP3.LUT P0, RZ, R5, 0x3, RZ, 0xc0, !PT ;  /* 0x0000000305ff7812 */ /* 0x000fe2000780c0ff */
[----:B------:R-:W-:Y:S01]  /*1ce30*/  STS.64 [R19], R148 ;  /* 0x0000009413007388 */ /* 0x000fe20000000a00 */
[----:B------:R-:W-:Y:S01]  /*1ce40*/  SHF.R.S32.HI R4, RZ, 0x1f, R21 ;  /* 0x0000001fff047819 */ /* 0x000fe20000011415 */
[----:B------:R-:W-:Y:S01]  /*1ce50*/  IMAD.MOV.U32 R5, RZ, RZ, -0x800000 ;  /* 0xff800000ff057424 */ /* 0x000fe200078e00ff */
[----:B------:R-:W-:Y:S01]  /*1ce60*/  IADD3 R3, R14, -R24, RZ ;  /* 0x800000180e037210 */ /* 0x000fe20007ffe0ff */
[----:B------:R-:W-:Y:S01]  /*1ce70*/  STS.64 [R19+0x800], R150 ;  /* 0x0008009613007388 */ /* 0x000fe20000000a00 */
[----:B------:R-:W-:Y:S01]  /*1ce80*/  IMAD R14, RZ, RZ, -UR17 ;  /* 0x80000011ff0e7e24 */ /* 0x000fe2000f8e02ff */
[C---:B-1----:R-:W-:Y:S01]  /*1ce90*/  IADD3 R8, R9.reuse, R17, RZ ;  /* 0x0000001109087210 */ /* 0x042fe20007ffe0ff */
[----:B------:R-:W-:Y:S01]  /*1cea0*/  IMAD.IADD R9, R9, 0x1, R10 ;  /* 0x0000000109097824 */ /* 0x000fe200078e020a */
[----:B------:R-:W-:Y:S01]  /*1ceb0*/  STS.64 [R17], R144 ;  /* 0x0000009011007388 */ /* 0x000fe20000000a00 */
[----:B------:R-:W-:Y:S01]  /*1cec0*/  LEA.HI R4, R4, R21, RZ, 0x2 ;  /* 0x0000001504047211 */ /* 0x000fe200078f10ff */
[----:B------:R-:W-:-:S02]  /*1ced0*/  IMAD R14, R20, R14, UR4 ;  /* 0x00000004140e7e24 */ /* 0x000fc4000f8e020e */
[----:B--2---:R-:W-:Y:S01]  /*1cee0*/  @P3 FFMA.FTZ R5, R0, R22, R6 ;  /* 0x0000001600053223 */ /* 0x004fe20000010006 */
[----:B------:R1:W-:Y:S01]  /*1cef0*/  STS.64 [R17+0x800], R146 ;  /* 0x0008009211007388 */ /* 0x0003e20000000a00 */
[----:B------:R-:W-:-:S03]  /*1cf00*/  SHF.R.S32.HI R4, RZ, 0x2, R4 ;  /* 0x00000002ff047819 */ /* 0x000fc60000011404 */
[----:B------:R2:W-:Y:S01]  /*1cf10*/  STS.64 [R10], R140 ;  /* 0x0000008c0a007388 */ /* 0x0005e20000000a00 */
[----:B------:R-:W-:Y:S02]  /*1cf20*/  LEA R3, R3, R4, 0x4 ;  /* 0x0000000403037211 */ /* 0x000fe400078e20ff */
[----:B------:R-:W-:Y:S01]  /*1cf30*/  MOV R4, 0xff800000 ;  /* 0xff80000000047802 */ /* 0x000fe20000000f00 */
[----:B------:R2:W-:Y:S01]  /*1cf40*/  STS.64 [R10+0x800], R142 ;  /* 0x0008008e0a007388 */ /* 0x0005e20000000a00 */
[----:B------:R-:W-:-:S03]  /*1cf50*/  @P4 FFMA.FTZ R4, R2, R23, R7 ;  /* 0x0000001702044223 */ /* 0x000fc60000010007 */
[----:B------:R2:W-:Y:S04]  /*1cf60*/  STS.64 [R8], R136 ;  /* 0x0000008808007388 */ /* 0x0005e80000000a00 */
[----:B------:R2:W-:Y:S04]  /*1cf70*/  STS.64 [R8+0x800], R138 ;  /* 0x0008008a08007388 */ /* 0x0005e80000000a00 */
[----:B------:R2:W-:Y:S04]  /*1cf80*/  STS.64 [R9], R132 ;  /* 0x0000008409007388 */ /* 0x0005e80000000a00 */
[----:B------:R2:W-:Y:S01]  /*1cf90*/  STS.64 [R9+0x800], R134 ;  /* 0x0008008609007388 */ /* 0x0005e20000000a00 */
[----:B-1----:R-:W1:Y:S08]  /*1cfa0*/  LDC.64 R16, c[0x0][0x2c0] ;  /* 0x0000b000ff107b82 */ /* 0x002e700000000a00 */
[----:B------:R-:W-:Y:S06]  /*1cfb0*/  BAR.SYNC.DEFER_BLOCKING 0x0 ;  /* 0x0000000000007b1d */ /* 0x000fec0000010000 */
[----:B------:R-:W1:Y:S01]  /*1cfc0*/  S2R R18, SR_CTAID.Y ;  /* 0x0000000000127919 */ /* 0x000e620000002600 */
[----:B------:R-:W3:Y:S01]  /*1cfd0*/  S2R R19, SR_CTAID.X ;  /* 0x0000000000137919 */ /* 0x000ee20000002500 */
[----:B------:R2:W4:Y:S01]  /*1cfe0*/  LDS.128 R8, [R15] ;  /* 0x000000000f087984 */ /* 0x0005220000000c00 */
[----:B-1----:R-:W-:Y:S01]  /*1cff0*/  IMAD R16, R18, R16, UR17 ;  /* 0x0000001112107e24 */ /* 0x002fe2000f8e0210 */
[----:B---3--:R-:W-:-:S03]  /*1d000*/  SHF.L.U32 R19, R19, 0x6, RZ ;  /* 0x0000000613137819 */ /* 0x008fc600000006ff */
[----:B------:R-:W-:-:S04]  /*1d010*/  IMAD R14, R16, R20, R14 ;  /* 0x00000014100e7224 */ /* 0x000fc800078e020e */
[----:B------:R-:W-:Y:S01]  /*1d020*/  IMAD R13, R14, R17, R19 ;  /* 0x000000110e0d7224 */ /* 0x000fe200078e0213 */
[----:B--2-4-:R-:W-:Y:S06]  /*1d030*/  @P0 BRA `(.L_x_1682) ;  /* 0x00000000002c0947 */ /* 0x014fec0003800000 */
[----:B------:R-:W-:Y:S01]  /*1d040*/  VIADD R6, R3, 0x8 ;  /* 0x0000000803067836 */ /* 0x000fe20000000000 */
        /* <DEDUP_REMOVED lines=10> */
.L_x_1682:
[----:B------:R-:W-:Y:S05]  /*1d0f0*/  BSYNC B0 ;  /* 0x0000000000007941 */ /* 0x000fea0003800000 */
.L_x_1681:
[----:B------:R-:W2:Y:S01]  /*1d100*/  LDS.128 R32, [R15+0x800] ;  /* 0x000800000f207984 */ /* 0x000ea20000000c00 */
[--C-:B------:R-:W-:Y:S01]  /*1d110*/  SHF.R.S32.HI R41, RZ, 0x1f, R40.reuse ;  /* 0x0000001fff297819 */ /* 0x100fe20000011428 */
[----:B------:R-:W-:Y:S01]  /*1d120*/  ULDC UR4, c[0x0][0x2d0] ;  /* 0x0000b40000047ab9 */ /* 0x000fe20000000800 */
[----:B------:R-:W-:Y:S01]  /*1d130*/  VIADD R0, R12, 0x10 ;  /* 0x000000100c007836 */ /* 0x000fe20000000000 */
[----:B------:R-:W3:Y:S01]  /*1d140*/  LDS.128 R28, [R15+0x1000] ;  /* 0x001000000f1c7984 */ /* 0x000ee20000000c00 */
[----:B------:R-:W-:Y:S01]  /*1d150*/  ISETP.GE.AND P0, PT, R40, UR4, PT ;  /* 0x0000000428007c0c */ /* 0x000fe2000bf06270 */
[----:B------:R-:W-:Y:S01]  /*1d160*/  ULDC UR4, c[0x0][0x2dc] ;  /* 0x0000b70000047ab9 */ /* 0x000fe20000000800 */
[C---:B------:R-:W-:Y:S01]  /*1d170*/  IMAD.WIDE R40, R12.reuse, 0x40, R40 ;  /* 0x000000400c287825 */ /* 0x040fe200078e0228 */
[----:B------:R-:W4:Y:S01]  /*1d180*/  LDS.128 R24, [R15+0x1800] ;  /* 0x001800000f187984 */ /* 0x000f220000000c00 */
        /* <DEDUP_REMOVED lines=21> */
[----:B------:R1:W-:Y:S01]  /*1d2e0*/  @!P1 STG.E.64 desc[UR22][R40.64], R8 ;  /* 0x0000000828009986 */ /* 0x0003e2000c101b16 */
[----:B------:R-:W-:-:S03]  /*1d2f0*/  ISETP.GE.OR P3, PT, R2, UR5, P0 ;  /* 0x0000000502007c0c */ /* 0x000fc60008766670 */
[----:B------:R1:W-:Y:S01]  /*1d300*/  @!P1 STG.E.64 desc[UR22][R40.64+0x8], R10 ;  /* 0x0000080a28009986 */ /* 0x0003e2000c101b16 */
[----:B------:R-:W-:Y:S02]  /*1d310*/  ISETP.GE.OR P1, PT, R0, UR5, P0 ;  /* 0x0000000500007c0c */ /* 0x000fe40008726670 */
[----:B------:R-:W-:Y:S01]  /*1d320*/  ISETP.GE.OR P0, PT, R12, UR5, P0 ;  /* 0x000000050c007c0c */ /* 0x000fe20008706670 */
[----:B--2---:R2:W-:Y:S04]  /*1d330*/  @!P6 STG.E.128 desc[UR22][R40.64+0x800], R32 ;  /* 0x000800202800e986 */ /* 0x0045e8000c101d16 */
[----:B---3--:R2:W-:Y:S04]  /*1d340*/  @!P5 STG.E.128 desc[UR22][R40.64+0x1000], R28 ;  /* 0x0010001c2800d986 */ /* 0x0085e8000c101d16 */
[----:B----4-:R2:W-:Y:S04]  /*1d350*/  @!P4 STG.E.128 desc[UR22][R40.64+0x1800], R24 ;  /* 0x001800182800c986 */ /* 0x0105e8000c101d16 */
[----:B-----5:R2:W-:Y:S04]  /*1d360*/  @!P3 STG.E.128 desc[UR22][R40.64+0x2000], R20 ;  /* 0x002000142800b986 */ /* 0x0205e8000c101d16 */
[----:B------:R2:W-:Y:S04]  /*1d370*/  @!P2 STG.E.128 desc[UR22][R40.64+0x2800], R16 ;  /* 0x002800102800a986 */ /* 0x0005e8000c101d16 */
[----:B-1----:R2:W-:Y:S01]  /*1d380*/  @!P1 STG.E.128 desc[UR22][R40.64+0x3000], R4 ;  /* 0x0030000428009986 */ /* 0x0025e2000c101d16 */
[----:B------:R-:W-:Y:S05]  /*1d390*/  @P0 EXIT ;  /* 0x000000000000094d */ /* 0x000fea0003800000 */
[----:B------:R-:W-:Y:S01]  /*1d3a0*/  STG.E.128 desc[UR22][R40.64+0x3800], R36 ;  /* 0x0038002428007986 */ /* 0x000fe2000c101d16 */
[----:B------:R-:W-:Y:S05]  /*1d3b0*/  EXIT ;  /* 0x000000000000794d */ /* 0x000fea0003800000 */
.L_x_1683:
        /* <DEDUP_REMOVED lines=12> */
.L_x_7887:


//--------------------- .text._ZN5flash24flash_fwd_splitkv_kernelI23Flash_fwd_kernel_traitsILi64ELi64ELi256ELi4ELb0ELb0EN7cutlass6half_tE19Flash_kernel_traitsILi64ELi64ELi256ELi4ES3_EELb1ELb0ELb0ELb0ELb0ELb0ELb1ELb1EEEvNS_16Flash_fwd_paramsE --------------------------
	.section	.text._ZN5flash24flash_fwd_splitkv_kernelI23Flash_fwd_kernel_traitsILi64ELi64ELi256ELi4ELb0ELb0EN7cutlass6half_tE19Flash_kernel_traitsILi64ELi64ELi256ELi4ES3_EELb1ELb0ELb0ELb0ELb0ELb0ELb1ELb1EEEvNS_16Flash_fwd_paramsE,"ax",@progbits
	.align	128
        .global         _ZN5flash24flash_fwd_splitkv_kernelI23Flash_fwd_kernel_traitsILi64ELi64ELi256ELi4ELb0ELb0EN7cutlass6half_tE19Flash_kernel_traitsILi64ELi64ELi256ELi4ES3_EELb1ELb0ELb0ELb0ELb0ELb0ELb1ELb1EEEvNS_16Flash_fwd_paramsE
        .type           _ZN5flash24flash_fwd_splitkv_kernelI23Flash_fwd_kernel_traitsILi64ELi64ELi256ELi4ELb0ELb0EN7cutlass6half_tE19Flash_kernel_traitsILi64ELi64ELi256ELi4ES3_EELb1ELb0ELb0ELb0ELb0ELb0ELb1ELb1EEEvNS_16Flash_fwd_paramsE,@function
        .size           _ZN5flash24flash_fwd_splitkv_kernelI23Flash_fwd_kernel_traitsILi64ELi64ELi256ELi4ELb0ELb0EN7cutlass6half_tE19Flash_kernel_traitsILi64ELi64ELi256ELi4ES3_EELb1ELb0ELb0ELb0ELb0ELb0ELb1ELb1EEEvNS_16Flash_fwd_paramsE,(.L_x_7848 - _ZN5flash24flash_fwd_splitkv_kernelI23Flash_fwd_kernel_traitsILi64ELi64ELi256ELi4ELb0ELb0EN7cutlass6half_tE19Flash_kernel_traitsILi64ELi64ELi256ELi4ES3_EELb1ELb0ELb0ELb0ELb0ELb0ELb1ELb1EEEvNS_16Flash_fwd_paramsE)
        .other          _ZN5flash24flash_fwd_splitkv_kernelI23Flash_fwd_kernel_traitsILi64ELi64ELi256ELi4ELb0ELb0EN7cutlass6half_tE19Flash_kernel_traitsILi64ELi64ELi256ELi4ES3_EELb1ELb0ELb0ELb0ELb0ELb0ELb1ELb1EEEvNS_16Flash_fwd_paramsE,@"STO_CUDA_ENTRY STV_DEFAULT"
_ZN5flash24flash_fwd_splitkv_kernelI23Flash_fwd_kernel_traitsILi64ELi64ELi256ELi4ELb0ELb0EN7cutlass6half_tE19Flash_kernel_traitsILi64ELi64ELi256ELi4ES3_EELb1ELb0ELb0ELb0ELb0ELb0ELb1ELb1EEEvNS_16Flash_fwd_paramsE:
.text._ZN5flash24flash_fwd_splitkv_kernelI23Flash_fwd_kernel_traitsILi64ELi64ELi256ELi4ELb0ELb0EN7cutlass6half_tE19Flash_kernel_traitsILi64ELi64ELi256ELi4ES3_EELb1ELb0ELb0ELb0ELb0ELb0ELb1ELb1EEEvNS_16Flash_fwd_paramsE:
[----:B------:R-:W1:Y:S08]  /*0000*/  LDC R1, c[0x0][0x28] ;  /* 0x00000a00ff017b82 */ /* 0x000e700000000800 */
[----:B------:R-:W2:Y:S01]  /*0010*/  LDC R4, c[0x0][0x270] ;  /* 0x00009c00ff047b82 */ /* 0x000ea20000000800 */
[----:B-1----:R-:W-:Y:S01]  /*0020*/  IADD3 R1, R1, -0x160, RZ ;  /* 0xfffffea001017810 */ /* 0x002fe20007ffe0ff */
[----:B------:R-:W-:Y:S06]  /*0030*/  BSSY B3, `(.L_x_1684) ;  /* 0x000001c000037945 */ /* 0x000fec0003800000 */
[----:B------:R-:W1:Y:S08]  /*0040*/  S2UR UR4, SR_CTAID.Z ;  /* 0x00000000000479c3 */ /* 0x000e700000002700 */
[----:B------:R-:W3:Y:S01]  /*0050*/  S2UR UR8, SR_CTAID.Y ;  /* 0x00000000000879c3 */ /* 0x000ee20000002600 */
[----:B--2---:R-:W2:Y:S01]  /*0060*/  I2F.U32.RP R2, R4 ;  /* 0x0000000400027306 */ /* 0x004ea20000209000 */
[----:B------:R-:W-:-:S06]  /*0070*/  ISETP.NE.U32.AND P0, PT, R4, RZ, PT ;  /* 0x000000ff0400720c */ /* 0x000fcc0003f05070 */
[----:B------:R-:W4:Y:S08]  /*0080*/  LDC R8, c[0x0][0x10] ;  /* 0x00000400ff087b82 */ /* 0x000f300000000800 */
[----:B------:R-:W1:Y:S01]  /*0090*/  LDC.64 R134, c[0x0][0x198] ;  /* 0x00006600ff867b82 */ /* 0x000e620000000a00 */
[----:B--2---:R-:W2:Y:S02]  /*00a0*/  MUFU.RCP R2, R2 ;  /* 0x0000000200027308 */ /* 0x004ea40000001000 */
[----:B--2---:R-:W-:-:S06]  /*00b0*/  IADD3 R2, R2, 0xffffffe, RZ ;  /* 0x0ffffffe02027810 */ /* 0x004fcc0007ffe0ff */
[----:B------:R-:W2:Y:S02]  /*00c0*/  F2I.FTZ.U32.TRUNC.NTZ R3, R2 ;  /* 0x0000000200037305 */ /* 0x000ea4000021f000 */
[----:B--2---:R-:W-:Y:S01]  /*00d0*/  IMAD.MOV R0, RZ, RZ, -R3 ;  /* 0x000000ffff007224 */ /* 0x004fe200078e0a03 */
[----:B------:R-:W-:-:S03]  /*00e0*/  MOV R2, RZ ;  /* 0x000000ff00027202 */ /* 0x000fc60000000f00 */
[----:B------:R-:W-:-:S04]  /*00f0*/  IMAD R0, R0, R4, RZ ;  /* 0x0000000400007224 */ /* 0x000fc800078e02ff */
[----:B------:R-:W-:-:S06]  /*0100*/  IMAD.HI.U32 R2, R3, R0, R2 ;  /* 0x0000000003027227 */ /* 0x000fcc00078e0002 */
[----:B-1----:R-:W-:-:S04]  /*0110*/  IMAD.HI.U32 R5, R2, UR4, RZ ;  /* 0x0000000402057c27 */ /* 0x002fc8000f8e00ff */
[----:B------:R-:W-:-:S04]  /*0120*/  IMAD.MOV R0, RZ, RZ, -R5 ;  /* 0x000000ffff007224 */ /* 0x000fc800078e0a05 */
[----:B------:R-:W-:-:S05]  /*0130*/  IMAD R0, R4, R0, UR4 ;  /* 0x0000000404007e24 */ /* 0x000fca000f8e0200 */
[----:B------:R-:W-:-:S13]  /*0140*/  ISETP.GE.U32.AND P2, PT, R0, R4, PT ;  /* 0x000000040000720c */ /* 0x000fda0003f46070 */
[----:B------:R-:W-:Y:S01]  /*0150*/  @P2 IADD3 R0, R0, -R4, RZ ;  /* 0x8000000400002210 */ /* 0x000fe20007ffe0ff */
[----:B------:R-:W-:-:S03]  /*0160*/  @P2 VIADD R5, R5, 0x1 ;  /* 0x0000000105052836 */ /* 0x000fc60000000000 */
[----:B------:R-:W-:-:S13]  /*0170*/  ISETP.GE.U32.AND P1, PT, R0, R4, PT ;  /* 0x000000040000720c */ /* 0x000fda0003f26070 */
[----:B------:R-:W-:Y:S02]  /*0180*/  @P1 IADD3 R5, R5, 0x1, RZ ;  /* 0x0000000105051810 */ /* 0x000fe40007ffe0ff */
[----:B------:R-:W-:-:S05]  /*0190*/  @!P0 LOP3.LUT R5, RZ, R4, RZ, 0x33, !PT ;  /* 0x00000004ff058212 */ /* 0x000fca00078e33ff */
[----:B------:R-:W-:Y:S01]  /*01a0*/  IMAD.MOV R0, RZ, RZ, -R5 ;  /* 0x000000ffff007224 */ /* 0x000fe200078e0a05 */
[----:B------:R1:W-:Y:S03]  /*01b0*/  STL [R1+0x154], R5 ;  /* 0x0001540501007387 */ /* 0x0003e60000100800 */
[----:B------:R-:W-:-:S05]  /*01c0*/  IMAD R0, R4, R0, UR4 ;  /* 0x0000000404007e24 */ /* 0x000fca000f8e0200 */
[----:B---34-:R1:W-:Y:S02]  /*01d0*/  STL [R1+0x158], R0 ;  /* 0x0001580001007387 */ /* 0x0183e40000100800 */
[----:B-1----:R-:W-:Y:S05]  /*01e0*/  CALL.REL.NOINC `($_ZN5flash24flash_fwd_splitkv_kernelI23Flash_fwd_kernel_traitsILi64ELi64ELi256ELi4ELb0ELb0EN7cutlass6half_tE19Flash_kernel_traitsILi64ELi64ELi256ELi4ES3_EELb1ELb0ELb0ELb0ELb0ELb0ELb1ELb1EEEvNS_16Flash_fwd_paramsE$_ZN5flash30compute_attn_1rowblock_splitkvI23Flash_fwd_kernel_traitsILi64ELi64ELi256ELi4ELb0ELb0EN7cutlass6half_tE19Flash_kernel_traitsILi64ELi64ELi256ELi4ES3_EELb1ELb0ELb0ELb0ELb0ELb0ELb1ELb1ENS_16Flash_fwd_paramsEEEvRKT8_iiiii) ;  /* 0x0000000000087944 */ /* 0x002fea0003c00000 */
[----:B------:R-:W-:Y:S05]  /*01f0*/  BSYNC B3 ;  /* 0x0000000000037941 */ /* 0x000fea0003800000 */
.L_x_1684:
[----:B------:R-:W-:Y:S05]  /*0200*/  EXIT ;  /* 0x000000000000794d */ /* 0x000fea0003800000 */
        .type           $_ZN5flash24flash_fwd_splitkv_kernelI23Flash_fwd_kernel_traitsILi64ELi64ELi256ELi4ELb0ELb0EN7cutlass6half_tE19Flash_kernel_traitsILi64ELi64ELi256ELi4ES3_EELb1ELb0ELb0ELb0ELb0ELb0ELb1ELb1EEEvNS_16Flash_fwd_paramsE$_ZN5flash30compute_attn_1rowblock_splitkvI23Flash_fwd_kernel_traitsILi64ELi64ELi256ELi4ELb0ELb0EN7cutlass6half_tE19Flash_kernel_traitsILi64ELi64ELi256ELi4ES3_EELb1ELb0ELb0ELb0ELb0ELb0ELb1ELb1ENS_16Flash_fwd_paramsEEEvRKT8_iiiii,@function
        .size           $_ZN5flash24flash_fwd_splitkv_kernelI23Flash_fwd_kernel_traitsILi64ELi64ELi256ELi4ELb0ELb0EN7cutlass6half_tE19Flash_kernel_traitsILi64ELi64ELi256ELi4ES3_EELb1ELb0ELb0ELb0ELb0ELb0ELb1ELb1EEEvNS_16Flash_fwd_paramsE$_ZN5flash30compute_attn_1rowblock_splitkvI23Flash_fwd_kernel_traitsILi64ELi64ELi256ELi4ELb0ELb0EN7cutlass6half_tE19Flash_kernel_traitsILi64ELi64ELi256ELi4ES3_EELb1ELb0ELb0ELb0ELb0ELb0ELb1ELb1ENS_16Flash_fwd_paramsEEEvRKT8_iiiii,(.L_x_7848 - $_ZN5flash24flash_fwd_splitkv_kernelI23Flash_fwd_kernel_traitsILi64ELi64ELi256ELi4ELb0ELb0EN7cutlass6half_tE19Flash_kernel_traitsILi64ELi64ELi256ELi4ES3_EELb1ELb0ELb0ELb0ELb0ELb0ELb1ELb1EEEvNS_16Flash_fwd_paramsE$_ZN5flash30compute_attn_1rowblock_splitkvI23Flash_fwd_kernel_traitsILi64ELi64ELi256ELi4ELb0ELb0EN7cutlass6half_tE19Flash_kernel_traitsILi64ELi64ELi256ELi4ES3_EELb1ELb0ELb0ELb0ELb0ELb0ELb1ELb1ENS_16Flash_fwd_paramsEEEvRKT8_iiiii)
$_ZN5flash24flash_fwd_splitkv_kernelI23Flash_fwd_kernel_traitsILi64ELi64ELi256ELi4ELb0ELb0EN7cutlass6half_tE19Flash_kernel_traitsILi64ELi64ELi256ELi4ES3_EELb1ELb0ELb0ELb0ELb0ELb0ELb1ELb1EEEvNS_16Flash_fwd_paramsE$_ZN5flash30compute_attn_1rowblock_splitkvI23Flash_fwd_kernel_traitsILi64ELi64ELi256ELi4ELb0ELb0EN7cutlass6half_tE19Flash_kernel_traitsILi64ELi64ELi256ELi4ES3_EELb1ELb0ELb0ELb0ELb0ELb0ELb1ELb1ENS_16Flash_fwd_paramsEEEvRKT8_iiiii:
[----:B------:R-:W-:Y:S01]  /*0210*/  ULDC.64 UR6, c[0x0][0x208] ;  /* 0x0000820000067ab9 */ /* 0x000fe20000000a00 */
[----:B------:R-:W2:Y:S04]  /*0220*/  LDL R36, [R1+0x154] ;  /* 0x0001540001247983 */ /* 0x000ea80000100800 */
[----:B------:R-:W3:Y:S01]  /*0230*/  LD.E.64 R2, desc[UR6][R134.64+0xe0] ;  /* 0x0000e00686027980 */ /* 0x000ee2000c101b00 */
[----:B------:R-:W-:-:S03]  /*0240*/  IMAD.MOV.U32 R29, RZ, RZ, -0x1 ;  /* 0xffffffffff1d7424 */ /* 0x000fc600078e00ff */
[----:B------:R-:W4:Y:S01]  /*0250*/  LD.E.64 R4, desc[UR6][R134.64+0xf0] ;  /* 0x0000f00686047980 */ /* 0x000f22000c101b00 */
[----:B---3--:R-:W-:-:S04]  /*0260*/  ISETP.NE.U32.AND P0, PT, R2, RZ, PT ;  /* 0x000000ff0200720c */ /* 0x008fc80003f05070 */
[----:B------:R-:W-:Y:S01]  /*0270*/  ISETP.NE.AND.EX P0, PT, R3, RZ, PT, P0 ;  /* 0x000000ff0300720c */ /* 0x000fe20003f05300 */
[----:B--2---:R-:W-:-:S12]  /*0280*/  IMAD.WIDE R2, R36, 0x4, R2 ;  /* 0x0000000424027825 */ /* 0x004fd800078e0202 */
[----:B------:R-:W2:Y:S04]  /*0290*/  @P0 LD.E R29, desc[UR6][R2.64] ;  /* 0x00000006021d0980 */ /* 0x000ea8000c101900 */
[----:B------:R-:W2:Y:S01]  /*02a0*/  @P0 LD.E R0, desc[UR6][R2.64+0x4] ;  /* 0x0000040602000980 */ /* 0x000ea2000c101900 */
[----:B----4-:R-:W-:-:S04]  /*02b0*/  ISETP.NE.U32.AND P4, PT, R4, RZ, PT ;  /* 0x000000ff0400720c */ /* 0x010fc80003f85070 */
[----:B------:R-:W-:Y:S01]  /*02c0*/  ISETP.NE.AND.EX P4, PT, R5, RZ, PT, P4 ;  /* 0x000000ff0500720c */ /* 0x000fe20003f85340 */
[----:B------:R-:W-:Y:S01]  /*02d0*/  IMAD.MOV.U32 R11, RZ, RZ, RZ ;  /* 0x000000ffff0b7224 */ /* 0x000fe200078e00ff */
[----:B------:R-:W3:Y:S01]  /*02e0*/  LD.E.64 R2, desc[UR6][R134.64+0xe8] ;  /* 0x0000e80686027980 */ /* 0x000ee2000c101b00 */
[----:B------:R-:W-:-:S10]  /*02f0*/  IMAD.WIDE R30, R36, 0x4, R4 ;  /* 0x00000004241e7825 */ /* 0x000fd400078e0204 */
[----:B------:R1:W5:Y:S01]  /*0300*/  @P4 LD.E R11, desc[UR6][R30.64] ;  /* 0x000000061e0b4980 */ /* 0x000362000c101900 */
[----:B--2---:R-:W-:-:S06]  /*0310*/  @P0 IADD3 R16, R0, -R29, RZ ;  /* 0x8000001d00100210 */ /* 0x004fcc0007ffe0ff */
[----:B------:R-:W2:Y:S01]  /*0320*/  @!P0 LD.E R16, desc[UR6][R134.64+0xb4] ;  /* 0x0000b40686108980 */ /* 0x000ea2000c101900 */
[----:B------:R-:W-:Y:S01]  /*0330*/  BSSY B0, `(.L_x_1685) ;  /* 0x000000b000007945 */ /* 0x000fe20003800000 */
[----:B---3--:R-:W-:-:S04]  /*0340*/  ISETP.NE.U32.AND P0, PT, R2, RZ, PT ;  /* 0x000000ff0200720c */ /* 0x008fc80003f05070 */
[----:B------:R-:W-:Y:S01]  /*0350*/  ISETP.NE.AND.EX P0, PT, R3, RZ, PT, P0 ;  /* 0x000000ff0300720c */ /* 0x000fe20003f05300 */
[----:B------:R-:W-:Y:S02]  /*0360*/  IMAD.MOV.U32 R14, RZ, RZ, -0x1 ;  /* 0xffffffffff0e7424 */ /* 0x000fe400078e00ff */
[----:B------:R-:W-:Y:S01]  /*0370*/  IMAD.WIDE R2, R36, 0x4, R2 ;  /* 0x0000000424027825 */ /* 0x000fe200078e0202 */
[----:B--2---:R1:W-:Y:S09]  /*0380*/  STL [R1+0x15c], R16 ;  /* 0x00015c1001007387 */ /* 0x0043f20000100800 */
[----:B------:R-:W-:Y:S05]  /*0390*/  @!P0 BRA `(.L_x_1686) ;  /* 0x0000000000108947 */ /* 0x000fea0003800000 */
[----:B------:R-:W2:Y:S02]  /*03a0*/  LD.E.U8 R0, desc[UR6][R134.64+0x1b2] ;  /* 0x0001b20686007980 */ /* 0x000ea4000c101100 */
[----:B--2---:R-:W-:-:S13]  /*03b0*/  ISETP.NE.AND P1, PT, R0, RZ, PT ;  /* 0x000000ff0000720c */ /* 0x004fda0003f25270 */
[----:B------:R-:W-:Y:S05]  /*03c0*/  @!P1 BRA `(.L_x_1686) ;  /* 0x0000000000049947 */ /* 0x000fea0003800000 */
[----:B------:R2:W5:Y:S02]  /*03d0*/  LD.E R14, desc[UR6][R2.64] ;  /* 0x00000006020e7980 */ /* 0x000564000c101900 */
.L_x_1686:
[----:B------:R-:W-:Y:S05]  /*03e0*/  BSYNC B0 ;  /* 0x0000000000007941 */ /* 0x000fea0003800000 */
.L_x_1685:
        /* <DEDUP_REMOVED lines=8> */
.L_x_1688:
[----:B------:R3:W5:Y:S02]  /*0470*/  LD.E R0, desc[UR6][R134.64+0xb8] ;  /* 0x0000b80686007980 */ /* 0x000764000c101900 */
.L_x_1689:
[----:B------:R-:W-:Y:S05]  /*0480*/  BSYNC B0 ;  /* 0x0000000000007941 */ /* 0x000fea0003800000 */
.L_x_1687:
[----:B--2-4-:R-:W2:Y:S01]  /*0490*/  LD.E.64 R2, desc[UR6][R134.64+0xf8] ;  /* 0x0000f80686027980 */ /* 0x014ea2000c101b00 */
[----:B------:R-:W-:Y:S01]  /*04a0*/  BSSY B1, `(.L_x_1690) ;  /* 0x0000012000017945 */ /* 0x000fe20003800000 */
[----:B-----5:R-:W-:Y:S01]  /*04b0*/  IMAD.IADD R194, R0, 0x1, -R11 ;  /* 0x0000000100c27824 */ /* 0x020fe200078e0a0b */
[----:B--2---:R-:W-:-:S04]  /*04c0*/  ISETP.NE.U32.AND P0, PT, R2, RZ, PT ;  /* 0x000000ff0200720c */ /* 0x004fc80003f05070 */
[----:B------:R-:W-:-:S13]  /*04d0*/  ISETP.NE.AND.EX P0, PT, R3, RZ, PT, P0 ;  /* 0x000000ff0300720c */ /* 0x000fda0003f05300 */
[----:B------:R-:W-:Y:S05]  /*04e0*/  @!P0 BRA `(.L_x_1691) ;  /* 0x0000000000108947 */ /* 0x000fea0003800000 */
[----:B------:R-:W-:-:S06]  /*04f0*/  IMAD.WIDE R2, R36, 0x4, R2 ;  /* 0x0000000424027825 */ /* 0x000fcc00078e0202 */
[----:B------:R-:W2:Y:S02]  /*0500*/  LD.E R2, desc[UR6][R2.64] ;  /* 0x0000000602027980 */ /* 0x000ea4000c101900 */
[----:B--2---:R-:W-:Y:S01]  /*0510*/  IADD3 R242, R2, -R11, RZ ;  /* 0x8000000b02f27210 */ /* 0x004fe20007ffe0ff */
[----:B------:R-:W-:Y:S05]  /*0520*/  BRA `(.L_x_1692) ;  /* 0x0000000000247947 */ /* 0x000fea0003800000 */
.L_x_1691:
[----:B------:R-:W2:Y:S01]  /*0530*/  LD.E.64 R2, desc[UR6][R134.64+0x108] ;  /* 0x0001080686027980 */ /* 0x000ea2000c101b00 */
[----:B------:R-:W-:Y:S01]  /*0540*/  BSSY B0, `(.L_x_1693) ;  /* 0x0000006000007945 */ /* 0x000fe20003800000 */
[----:B------:R-:W-:Y:S01]  /*0550*/  IMAD.MOV.U32 R0, RZ, RZ, RZ ;  /* 0x000000ffff007224 */ /* 0x000fe200078e00ff */
[----:B--2---:R-:W-:-:S04]  /*0560*/  ISETP.NE.U32.AND P0, PT, R2, RZ, PT ;  /* 0x000000ff0200720c */ /* 0x004fc80003f05070 */
[----:B------:R-:W-:-:S13]  /*0570*/  ISETP.NE.AND.EX P0, PT, R3, RZ, PT, P0 ;  /* 0x000000ff0300720c */ /* 0x000fda0003f05300 */
[----:B------:R-:W-:Y:S05]  /*0580*/  @!P0 BRA `(.L_x_1694) ;  /* 0x0000000000048947 */ /* 0x000fea0003800000 */
[----:B------:R2:W5:Y:S02]  /*0590*/  LD.E R0, desc[UR6][R134.64+0xbc] ;  /* 0x0000bc0686007980 */ /* 0x000564000c101900 */
.L_x_1694:
[----:B------:R-:W-:Y:S05]  /*05a0*/  BSYNC B0 ;  /* 0x0000000000007941 */ /* 0x000fea0003800000 */
.L_x_1693:
[----:B-----5:R-:W-:Y:S02]  /*05b0*/  IADD3 R242, R194, R0, RZ ;  /* 0x00000000c2f27210 */ /* 0x020fe40007ffe0ff */
.L_x_1692:
[----:B------:R-:W-:Y:S05]  /*05c0*/  BSYNC B1 ;  /* 0x0000000000017941 */ /* 0x000fea0003800000 */
.L_x_1690:
[----:B------:R-:W4:Y:S01]  /*05d0*/  S2R R39, SR_CTAID.X ;  /* 0x0000000000277919 */ /* 0x000f220000002500 */
[----:B------:R-:W-:Y:S01]  /*05e0*/  MOV R15, 0x1f0 ;  /* 0x000001f0000f7802 */ /* 0x000fe20000000f00 */
[----:B------:R-:W-:-:S03]  /*05f0*/  IMAD.MOV.U32 R3, RZ, RZ, 0x0 ;  /* 0x00000000ff037424 */ /* 0x000fc600078e00ff */
[----:B------:R-:W-:Y:S01]  /*0600*/  MOV R2, R15 ;  /* 0x0000000f00027202 */ /* 0x000fe20000000f00 */
[----:B----4-:R-:W-:-:S05]  /*0610*/  IMAD.SHL.U32 R13, R39, 0x40, RZ ;  /* 0x00000040270d7824 */ /* 0x010fca00078e00ff */
[----:B------:R-:W-:-:S13]  /*0620*/  ISETP.GT.AND P0, PT, R16, R13, PT ;  /* 0x0000000d1000720c */ /* 0x000fda0003f04270 */
[----:B-123--:R-:W-:Y:S05]  /*0630*/  @!P0 RET.REL.NODEC R2 `(_ZN5flash24flash_fwd_splitkv_kernelI23Flash_fwd_kernel_traitsILi64ELi64ELi256ELi4ELb0ELb0EN7cutlass6half_tE19Flash_kernel_traitsILi64ELi64ELi256ELi4ES3_EELb1ELb0ELb0ELb0ELb0ELb0ELb1ELb1EEEvNS_16Flash_fwd_paramsE) ;  /* 0xfffffff802708950 */ /* 0x00efea0003c3ffff */
[----:B------:R-:W2:Y:S04]  /*0640*/  LD.E R0, desc[UR6][R134.64+0xb8] ;  /* 0x0000b80686007980 */ /* 0x000ea8000c101900 */
[----:B------:R-:W3:Y:S01]  /*0650*/  LD.E R10, desc[UR6][R134.64+0x188] ;  /* 0x00018806860a7980 */ /* 0x000ee2000c101900 */
[-C--:B------:R-:W-:Y:S02]  /*0660*/  IABS R4, R8.reuse ;  /* 0x0000000800047213 */ /* 0x080fe40000000000 */
[----:B------:R-:W-:Y:S01]  /*0670*/  IABS R9, R8 ;  /* 0x0000000800097213 */ /* 0x000fe20000000000 */
[----:B------:R-:W1:Y:S01]  /*0680*/  S2R R37, SR_TID.X ;  /* 0x0000000000257919 */ /* 0x000e620000002100 */
[----:B------:R-:W4:Y:S08]  /*0690*/  I2F.RP R2, R4 ;  /* 0x0000000400027306 */ /* 0x000f300000209400 */
[----:B----4-:R-:W4:Y:S02]  /*06a0*/  MUFU.RCP R2, R2 ;  /* 0x0000000200027308 */ /* 0x010f240000001000 */
[----:B----4-:R-:W-:-:S06]  /*06b0*/  VIADD R2, R2, 0xffffffe ;  /* 0x0ffffffe02027836 */ /* 0x010fcc0000000000 */
[----:B------:R4:W5:Y:S01]  /*06c0*/  F2I.FTZ.U32.TRUNC.NTZ R3, R2 ;  /* 0x0000000200037305 */ /* 0x000962000021f000 */
[----:B--2---:R-:W-:-:S05]  /*06d0*/  VIADD R0, R0, 0xff ;  /* 0x000000ff00007836 */ /* 0x004fca0000000000 */
[----:B----4-:R-:W-:-:S04]  /*06e0*/  SHF.R.S32.HI R2, RZ, 0x1f, R0 ;  /* 0x0000001fff027819 */ /* 0x010fc80000011400 */
[----:B------:R-:W-:Y:S01]  /*06f0*/  LEA.HI R2, R2, R0, RZ, 0x8 ;  /* 0x0000000002027211 */ /* 0x000fe200078f40ff */
[----:B-----5:R-:W-:-:S03]  /*0700*/  IMAD.MOV R0, RZ, RZ, -R3 ;  /* 0x000000ffff007224 */ /* 0x020fc600078e0a03 */
[----:B------:R-:W-:Y:S01]  /*0710*/  LEA.HI.SX32 R2, R2, R8, 0x18 ;  /* 0x0000000802027211 */ /* 0x000fe200078fc2ff */
[----:B------:R-:W-:-:S04]  /*0720*/  IMAD R0, R0, R4, RZ ;  /* 0x0000000400007224 */ /* 0x000fc800078e02ff */
[----:B------:R-:W-:Y:S02]  /*0730*/  VIADD R7, R2, 0xffffffff ;  /* 0xffffffff02077836 */ /* 0x000fe40000000000 */
[----:B------:R-:W-:-:S03]  /*0740*/  IMAD.MOV.U32 R2, RZ, RZ, RZ ;  /* 0x000000ffff027224 */ /* 0x000fc600078e00ff */
[----:B------:R-:W-:Y:S01]  /*0750*/  IABS R6, R7 ;  /* 0x0000000700067213 */ /* 0x000fe20000000000 */
[----:B------:R-:W-:-:S04]  /*0760*/  IMAD.HI.U32 R5, R3, R0, R2 ;  /* 0x0000000003057227 */ /* 0x000fc800078e0002 */
[----:B------:R-:W-:Y:S02]  /*0770*/  IMAD.MOV R0, RZ, RZ, -R9 ;  /* 0x000000ffff007224 */ /* 0x000fe400078e0a09 */
[----:B------:R-:W-:Y:S02]  /*0780*/  IMAD.MOV.U32 R2, RZ, RZ, R6 ;  /* 0x000000ffff027224 */ /* 0x000fe400078e0006 */
[----:B------:R-:W-:Y:S02]  /*0790*/  IMAD.MOV.U32 R3, RZ, RZ, R0 ;  /* 0x000000ffff037224 */ /* 0x000fe400078e0000 */
[----:B------:R-:W-:-:S04]  /*07a0*/  IMAD.HI.U32 R0, R5, R2, RZ ;  /* 0x0000000205007227 */ /* 0x000fc800078e00ff */
[----:B------:R-:W-:Y:S02]  /*07b0*/  IMAD R2, R0, R3, R2 ;  /* 0x0000000300027224 */ /* 0x000fe400078e0202 */
[----:B------:R-:W-:-:S03]  /*07c0*/  VIADD R3, R242, 0xff ;  /* 0x000000fff2037836 */ /* 0x000fc60000000000 */
[----:B------:R-:W-:-:S13]  /*07d0*/  ISETP.GT.U32.AND P1, PT, R4, R2, PT ;  /* 0x000000020400720c */ /* 0x000fda0003f24070 */
[----:B------:R-:W-:Y:S02]  /*07e0*/  @!P1 IMAD.IADD R2, R2, 0x1, -R4 ;  /* 0x0000000102029824 */ /* 0x000fe400078e0a04 */
[----:B------:R-:W-:Y:S01]  /*07f0*/  @!P1 VIADD R0, R0, 0x1 ;  /* 0x0000000100009836 */ /* 0x000fe20000000000 */
[----:B------:R-:W-:Y:S02]  /*0800*/  ISETP.NE.AND P1, PT, R8, RZ, PT ;  /* 0x000000ff0800720c */ /* 0x000fe40003f25270 */
[----:B------:R-:W-:Y:S02]  /*0810*/  ISETP.GE.U32.AND P2, PT, R2, R4, PT ;  /* 0x000000040200720c */ /* 0x000fe40003f46070 */
[----:B------:R-:W-:Y:S02]  /*0820*/  LOP3.LUT R2, R7, R8, RZ, 0x3c, !PT ;  /* 0x0000000807027212 */ /* 0x000fe400078e3cff */
[----:B------:R-:W-:Y:S02]  /*0830*/  SHF.R.S32.HI R4, RZ, 0x1f, R3 ;  /* 0x0000001fff047819 */ /* 0x000fe40000011403 */
[----:B------:R-:W-:-:S02]  /*0840*/  ISETP.GE.AND P0, PT, R2, RZ, PT ;  /* 0x000000ff0200720c */ /* 0x000fc40003f06270 */
[----:B------:R-:W-:Y:S02]  /*0850*/  IADD3 R2, -R16, 0x13f, R13 ;  /* 0x0000013f10027810 */ /* 0x000fe40007ffe10d */
[----:B------:R-:W-:Y:S02]  /*0860*/  LEA.HI R3, R4, R3, RZ, 0x8 ;  /* 0x0000000304037211 */ /* 0x000fe400078f40ff */
[----:B---3--:R-:W-:Y:S01]  /*0870*/  IADD3 R2, R10, R2, R242 ;  /* 0x000000020a027210 */ /* 0x008fe20007ffe0f2 */
[----:B------:R-:W-:Y:S01]  /*0880*/  @P2 VIADD R0, R0, 0x1 ;  /* 0x0000000100002836 */ /* 0x000fe20000000000 */
[----:B------:R-:W-:Y:S02]  /*0890*/  SHF.R.S32.HI R3, RZ, 0x8, R3 ;  /* 0x00000008ff037819 */ /* 0x000fe40000011403 */
[----:B------:R-:W-:-:S03]  /*08a0*/  SHF.R.S32.HI R5, RZ, 0x1f, R2 ;  /* 0x0000001fff057819 */ /* 0x000fc60000011402 */
[----:B------:R-:W-:Y:S01]  /*08b0*/  @!P0 IMAD.MOV R0, RZ, RZ, -R0 ;  /* 0x000000ffff008224 */ /* 0x000fe200078e0a00 */
[----:B------:R-:W-:Y:S02]  /*08c0*/  @!P1 LOP3.LUT R0, RZ, R8, RZ, 0x33, !PT ;  /* 0x00000008ff009212 */ /* 0x000fe400078e33ff */
[----:B------:R-:W-:-:S03]  /*08d0*/  LEA.HI R2, R5, R2, RZ, 0x8 ;  /* 0x0000000205027211 */ /* 0x000fc600078f40ff */
[----:B------:R-:W-:Y:S01]  /*08e0*/  IMAD R38, R0, UR8, RZ ;  /* 0x0000000800267c24 */ /* 0x000fe2000f8e02ff */
[----:B------:R-:W-:-:S04]  /*08f0*/  SHF.R.S32.HI R2, RZ, 0x8, R2 ;  /* 0x00000008ff027819 */ /* 0x000fc80000011402 */
[----:B------:R-:W-:Y:S01]  /*0900*/  VIADDMNMX R0, R38, R0, R3, PT ;  /* 0x0000000026007246 */ /* 0x000fe20003800103 */
[----:B------:R2:W-:Y:S03]  /*0910*/  STL [R1+0x150], R38 ;  /* 0x0001502601007387 */ /* 0x0005e60000100800 */
[----:B------:R-:W-:-:S04]  /*0920*/  VIMNMX R34, R0, R2, PT ;  /* 0x0000000200227248 */ /* 0x000fc80003fe0100 */
[----:B------:R-:W-:Y:S01]  /*0930*/  ISETP.GE.AND P0, PT, R38, R34, PT ;  /* 0x000000222600720c */ /* 0x000fe20003f06270 */
[----:B------:R2:W-:-:S12]  /*0940*/  STL [R1+0x7c], R34 ;  /* 0x00007c2201007387 */ /* 0x0005d80000100800 */
[----:B-1----:R-:W-:Y:S05]  /*0950*/  @!P0 BRA `(.L_x_1695) ;  /* 0x0000000400748947 */ /* 0x002fea0003800000 */
[----:B------:R-:W3:Y:S04]  /*0960*/  LD.E.64 R4, desc[UR6][R134.64+0xb0] ;  /* 0x0000b00686047980 */ /* 0x000ee8000c101b00 */
[----:B------:R-:W4:Y:S04]  /*0970*/  LDL.LU R12, [R1+0x158] ;  /* 0x00015800010c7983 */ /* 0x000f280000300800 */
[----:B------:R-:W4:Y:S04]  /*0980*/  LD.E R2, desc[UR6][R134.64+0x60] ;  /* 0x0000600686027980 */ /* 0x000f28000c101900 */
[----:B------:R-:W5:Y:S04]  /*0990*/  LD.E R11, desc[UR6][R134.64+0xcc] ;  /* 0x0000cc06860b7980 */ /* 0x000f68000c101900 */
[----:B------:R-:W2:Y:S04]  /*09a0*/  LD.E R9, desc[UR6][R134.64+0xc0] ;  /* 0x0000c00686097980 */ /* 0x000ea8000c101900 */
[----:B------:R-:W2:Y:S04]  /*09b0*/  LD.E.64 R6, desc[UR6][R134.64+0x78] ;  /* 0x0000780686067980 */ /* 0x000ea8000c101b00 */
[----:B------:R-:W2:Y:S01]  /*09c0*/  LD.E.64 R134, desc[UR6][R134.64+0xa8] ;  /* 0x0000a80686867980 */ /* 0x000ea2000c101b00 */
[----:B------:R-:W-:-:S04]  /*09d0*/  SHF.R.S32.HI R3, RZ, 0x1f, R37 ;  /* 0x0000001fff037819 */ /* 0x000fc80000011425 */
[----:B------:R-:W-:-:S04]  /*09e0*/  LEA.HI R3, R3, R37, RZ, 0x4 ;  /* 0x0000002503037211 */ /* 0x000fc800078f20ff */
[----:B------:R-:W-:-:S05]  /*09f0*/  LOP3.LUT R8, R3, 0xfffffff0, RZ, 0xc0, !PT ;  /* 0xfffffff003087812 */ /* 0x000fca00078ec0ff */
[----:B------:R-:W-:Y:S02]  /*0a00*/  IMAD.IADD R8, R37, 0x1, -R8 ;  /* 0x0000000125087824 */ /* 0x000fe400078e0a08 */
[----:B------:R-:W-:Y:S02]  /*0a10*/  IMAD.IADD R10, R16, 0x1, -R13 ;  /* 0x00000001100a7824 */ /* 0x000fe400078e0a0d */
[----:B---3--:R-:W-:-:S04]  /*0a20*/  IMAD R0, R4, UR8, R36 ;  /* 0x0000000804007c24 */ /* 0x008fc8000f8e0224 */
[----:B----4-:R-:W-:Y:S02]  /*0a30*/  IMAD R0, R0, R2, R12 ;  /* 0x0000000200007224 */ /* 0x010fe400078e020c */
[----:B------:R-:W-:Y:S02]  /*0a40*/  IMAD.SHL.U32 R2, R8, 0x4, RZ ;  /* 0x0000000408027824 */ /* 0x000fe400078e00ff */
[----:B------:R-:W-:Y:S01]  /*0a50*/  IMAD R12, R5, R0, R13 ;  /* 0x00000000050c7224 */ /* 0x000fe200078e020d */
[----:B------:R-:W-:Y:S02]  /*0a60*/  SHF.R.S32.HI R0, RZ, 0x4, R3 ;  /* 0x00000004ff007819 */ /* 0x000fe40000011403 */
[----:B------:R-:W-:Y:S01]  /*0a70*/  SHF.R.S32.HI R3, RZ, 0x1f, R2 ;  /* 0x0000001fff037819 */ /* 0x000fe20000011402 */
[----:B-----5:R-:W-:Y:S02]  /*0a80*/  IMAD R11, R12, R11, RZ ;  /* 0x0000000b0c0b7224 */ /* 0x020fe400078e02ff */
[----:B------:R-:W-:-:S02]  /*0a90*/  VIADD R13, R0, 0x8 ;  /* 0x00000008000d7836 */ /* 0x000fc40000000000 */
[----:B------:R-:W-:Y:S01]  /*0aa0*/  IMAD.WIDE R4, R0, 0x40, R2 ;  /* 0x0000004000047825 */ /* 0x000fe200078e0202 */
[----:B--2---:R-:W-:-:S03]  /*0ab0*/  ISETP.GE.AND P3, PT, R2, R9, PT ;  /* 0x000000090200720c */ /* 0x004fc60003f66270 */
[C---:B------:R-:W-:Y:S01]  /*0ac0*/  VIADD R14, R0.reuse, 0x10 ;  /* 0x00000010000e7836 */ /* 0x040fe20000000000 */
[----:B------:R-:W-:Y:S01]  /*0ad0*/  ISETP.GE.AND P6, PT, R13, R10, PT ;  /* 0x0000000a0d00720c */ /* 0x000fe20003fc6270 */
[----:B------:R-:W-:Y:S01]  /*0ae0*/  VIADD R13, R0, 0x18 ;  /* 0x00000018000d7836 */ /* 0x000fe20000000000 */
[C---:B------:R-:W-:Y:S02]  /*0af0*/  IADD3 R3, P0, R11.reuse, R4, RZ ;  /* 0x000000040b037210 */ /* 0x040fe40007f1e0ff */
[-C--:B------:R-:W-:Y:S02]  /*0b00*/  ISETP.GE.AND P5, PT, R14, R10.reuse, PT ;  /* 0x0000000a0e00720c */ /* 0x080fe40003fa6270 */
[----:B------:R-:W-:Y:S02]  /*0b10*/  ISETP.GE.OR P3, PT, R0, R10, P3 ;  /* 0x0000000a0000720c */ /* 0x000fe40001f66670 */
[----:B------:R-:W-:Y:S02]  /*0b20*/  LEA.HI.X.SX32 R4, R11, R5, 0x1, P0 ;  /* 0x000000050b047211 */ /* 0x000fe400000f0eff */
[----:B------:R-:W-:-:S02]  /*0b30*/  LEA R6, P0, R3, R6, 0x2 ;  /* 0x0000000603067211 */ /* 0x000fc400078010ff */
[-C--:B------:R-:W-:Y:S02]  /*0b40*/  ISETP.GE.AND P4, PT, R13, R10.reuse, PT ;  /* 0x0000000a0d00720c */ /* 0x080fe40003f86270 */
[CC--:B------:R-:W-:Y:S02]  /*0b50*/  ISETP.GE.OR P2, PT, R2.reuse, R9.reuse, P6 ;  /* 0x000000090200720c */ /* 0x0c0fe40003746670 */
[----:B------:R-:W-:Y:S02]  /*0b60*/  ISETP.GE.OR P1, PT, R2, R9, P5 ;  /* 0x000000090200720c */ /* 0x000fe40002f26670 */
[----:B------:R-:W-:Y:S01]  /*0b70*/  LEA.HI.X R7, R3, R7, R4, 0x2, P0 ;  /* 0x0000000703077211 */ /* 0x000fe200000f1404 */
[----:B------:R-:W-:Y:S01]  /*0b80*/  VIADD R4, R0, 0x20 ;  /* 0x0000002000047836 */ /* 0x000fe20000000000 */
[----:B------:R-:W-:Y:S01]  /*0b90*/  ISETP.GE.OR P0, PT, R2, R9, P4 ;  /* 0x000000090200720c */ /* 0x000fe20002706670 */
[----:B------:R-:W-:Y:S02]  /*0ba0*/  VIADD R3, R0, 0x28 ;  /* 0x0000002800037836 */ /* 0x000fe40000000000 */
[----:B------:R-:W-:Y:S01]  /*0bb0*/  @!P3 ST.E.128 desc[UR6][R6.64], RZ ;  /* 0x000000ff0600b985 */ /* 0x000fe2000c101d06 */
[----:B------:R-:W-:-:S03]  /*0bc0*/  ISETP.GE.AND P3, PT, R4, R10, PT ;  /* 0x0000000a0400720c */ /* 0x000fc60003f66270 */
[----:B------:R-:W-:Y:S01]  /*0bd0*/  @!P2 ST.E.128 desc[UR6][R6.64+0x800], RZ ;  /* 0x000800ff0600a985 */ /* 0x000fe2000c101d06 */
[----:B------:R-:W-:-:S03]  /*0be0*/  ISETP.GE.AND P2, PT, R3, R10, PT ;  /* 0x0000000a0300720c */ /* 0x000fc60003f46270 */
[----:B------:R-:W-:Y:S01]  /*0bf0*/  @!P1 ST.E.128 desc[UR6][R6.64+0x1000], RZ ;  /* 0x001000ff06009985 */ /* 0x000fe2000c101d06 */
[----:B------:R-:W-:-:S03]  /*0c00*/  ISETP.GE.OR P1, PT, R2, R9, P3 ;  /* 0x000000090200720c */ /* 0x000fc60001f26670 */
[----:B------:R-:W-:Y:S01]  /*0c10*/  @!P0 ST.E.128 desc[UR6][R6.64+0x1800], RZ ;  /* 0x001800ff06008985 */ /* 0x000fe2000c101d06 */
[----:B------:R-:W-:Y:S01]  /*0c20*/  ISETP.GE.OR P0, PT, R2, R9, P2 ;  /* 0x000000090200720c */ /* 0x000fe20001706670 */
[----:B------:R-:W-:-:S08]  /*0c30*/  VIADD R3, R0, 0x30 ;  /* 0x0000003000037836 */ /* 0x000fd00000000000 */
[----:B------:R-:W-:Y:S01]  /*0c40*/  @!P1 ST.E.128 desc[UR6][R6.64+0x2000], RZ ;  /* 0x002000ff06009985 */ /* 0x000fe2000c101d06 */
[----:B------:R-:W-:-:S03]  /*0c50*/  ISETP.GE.AND P1, PT, R3, R10, PT ;  /* 0x0000000a0300720c */ /* 0x000fc60003f26270 */
[----:B------:R-:W-:Y:S01]  /*0c60*/  @!P0 ST.E.128 desc[UR6][R6.64+0x2800], RZ ;  /* 0x002800ff06008985 */ /* 0x000fe2000c101d06 */
[----:B------:R-:W-:Y:S02]  /*0c70*/  ISETP.GE.OR P0, PT, R2, R9, P1 ;  /* 0x000000090200720c */ /* 0x000fe40000f06670 */
[----:B------:R-:W-:-:S11]  /*0c80*/  SHF.R.S32.HI R5, RZ, 0x1f, R12 ;  /* 0x0000001fff057819 */ /* 0x000fd6000001140c */
[----:B------:R-:W-:Y:S01]  /*0c90*/  @!P0 ST.E.128 desc[UR6][R6.64+0x3000], RZ ;  /* 0x003000ff06008985 */ /* 0x000fe2000c101d06 */
[----:B------:R-:W-:Y:S01]  /*0ca0*/  IADD3 R3, P0, R12, R0, RZ ;  /* 0x000000000c037210 */ /* 0x000fe20007f1e0ff */
[----:B------:R-:W-:-:S03]  /*0cb0*/  VIADD R12, R0, 0x38 ;  /* 0x00000038000c7836 */ /* 0x000fc60000000000 */
[----:B------:R-:W-:Y:S02]  /*0cc0*/  LEA.HI.X.SX32 R5, R0, R5, 0x1, P0 ;  /* 0x0000000500057211 */ /* 0x000fe400000f0eff */
[----:B------:R-:W-:-:S04]  /*0cd0*/  LEA R4, P0, R3, R134, 0x2 ;  /* 0x0000008603047211 */ /* 0x000fc800078010ff */
[----:B------:R-:W-:Y:S02]  /*0ce0*/  LEA.HI.X R5, R3, R135, R5, 0x2, P0 ;  /* 0x0000008703057211 */ /* 0x000fe400000f1405 */
[----:B------:R-:W-:Y:S02]  /*0cf0*/  ISETP.GE.AND P0, PT, R12, R10, PT ;  /* 0x0000000a0c00720c */ /* 0x000fe40003f06270 */
[----:B------:R-:W-:Y:S02]  /*0d00*/  P2R R11, PR, RZ, 0x40 ;  /* 0x00000040ff0b7803 */ /* 0x000fe40000000000 */
[----:B------:R-:W-:-:S13]  /*0d10*/  ISETP.GE.OR P6, PT, R2, R9, P0 ;  /* 0x000000090200720c */ /* 0x000fda00007c6670 */
[----:B------:R1:W-:Y:S01]  /*0d20*/  @!P6 ST.E.128 desc[UR6][R6.64+0x3800], RZ ;  /* 0x003800ff0600e985 */ /* 0x0003e2000c101d06 */
[----:B------:R-:W-:-:S04]  /*0d30*/  ISETP.NE.AND P6, PT, R11, RZ, PT ;  /* 0x000000ff0b00720c */ /* 0x000fc80003fc5270 */
[C---:B------:R-:W-:Y:S02]  /*0d40*/  ISETP.NE.OR P6, PT, R8.reuse, RZ, P6 ;  /* 0x000000ff0800720c */ /* 0x040fe400037c5670 */
[C---:B------:R-:W-:Y:S02]  /*0d50*/  ISETP.NE.OR P5, PT, R8.reuse, RZ, P5 ;  /* 0x000000ff0800720c */ /* 0x040fe40002fa5670 */
[C---:B------:R-:W-:Y:S02]  /*0d60*/  ISETP.NE.OR P3, PT, R8.reuse, RZ, P3 ;  /* 0x000000ff0800720c */ /* 0x040fe40001f65670 */
[----:B------:R-:W-:-:S07]  /*0d70*/  ISETP.NE.OR P2, PT, R8, RZ, P2 ;  /* 0x000000ff0800720c */ /* 0x000fce0001745670 */
[----:B------:R-:W-:-:S05]  /*0d80*/  @!P6 IMAD.MOV.U32 R2, RZ, RZ, -0x800000 ;  /* 0xff800000ff02e424 */ /* 0x000fca00078e00ff */
[----:B------:R2:W-:Y:S01]  /*0d90*/  @!P6 ST.E desc[UR6][R4.64+0x20], R2 ;  /* 0x000020020400e985 */ /* 0x0005e2000c101906 */
[C---:B------:R-:W-:Y:S02]  /*0da0*/  ISETP.NE.AND P6, PT, R8.reuse, RZ, PT ;  /* 0x000000ff0800720c */ /* 0x040fe40003fc5270 */
[C---:B------:R-:W-:Y:S02]  /*0db0*/  ISETP.NE.OR P4, PT, R8.reuse, RZ, P4 ;  /* 0x000000ff0800720c */ /* 0x040fe40002785670 */
[----:B------:R-:W-:Y:S02]  /*0dc0*/  ISETP.NE.OR P1, PT, R8, RZ, P1 ;  /* 0x000000ff0800720c */ /* 0x000fe40000f25670 */
[----:B------:R-:W-:Y:S01]  /*0dd0*/  ISETP.GE.OR P6, PT, R0, R10, P6 ;  /* 0x0000000a0000720c */ /* 0x000fe200037c6670 */
[----:B------:R-:W-:Y:S01]  /*0de0*/  @!P5 IMAD.MOV.U32 R0, RZ, RZ, -0x800000 ;  /* 0xff800000ff00d424 */ /* 0x000fe200078e00ff */
[----:B------:R-:W-:Y:S01]  /*0df0*/  ISETP.NE.OR P0, PT, R8, RZ, P0 ;  /* 0x000000ff0800720c */ /* 0x000fe20000705670 */
[----:B------:R-:W-:-:S03]  /*0e00*/  @!P3 IMAD.MOV.U32 R3, RZ, RZ, -0x800000 ;  /* 0xff800000ff03b424 */ /* 0x000fc600078e00ff */
[----:B------:R3:W-:Y:S03]  /*0e10*/  @!P5 ST.E desc[UR6][R4.64+0x40], R0 ;  /* 0x000040000400d985 */ /* 0x0007e6000c101906 */
[----:B-1----:R-:W-:Y:S01]  /*0e20*/  @!P4 IMAD.MOV.U32 R6, RZ, RZ, -0x800000 ;  /* 0xff800000ff06c424 */ /* 0x002fe200078e00ff */
[----:B------:R1:W-:Y:S03]  /*0e30*/  @!P3 ST.E desc[UR6][R4.64+0x80], R3 ;  /* 0x000080030400b985 */ /* 0x0003e6000c101906 */
[----:B------:R-:W-:Y:S02]  /*0e40*/  @!P6 IMAD.MOV.U32 R7, RZ, RZ, -0x800000 ;  /* 0xff800000ff07e424 */ /* 0x000fe400078e00ff */
[----:B--2---:R-:W-:Y:S01]  /*0e50*/  @!P2 IMAD.MOV.U32 R2, RZ, RZ, -0x800000 ;  /* 0xff800000ff02a424 */ /* 0x004fe200078e00ff */
[----:B------:R-:W-:Y:S04]  /*0e60*/  @!P4 ST.E desc[UR6][R4.64+0x60], R6 ;  /* 0x000060060400c985 */ /* 0x000fe8000c101906 */
[----:B------:R2:W-:Y:S01]  /*0e70*/  @!P2 ST.E desc[UR6][R4.64+0xa0], R2 ;  /* 0x0000a0020400a985 */ /* 0x0005e2000c101906 */
[----:B---3--:R-:W-:-:S03]  /*0e80*/  @!P1 IMAD.MOV.U32 R0, RZ, RZ, -0x800000 ;  /* 0xff800000ff009424 */ /* 0x008fc600078e00ff */
[----:B------:R-:W-:Y:S01]  /*0e90*/  @!P6 ST.E desc[UR6][R4.64], R7 ;  /* 0x000000070400e985 */ /* 0x000fe2000c101906 */
[----:B-1----:R-:W-:-:S03]  /*0ea0*/  IMAD.MOV.U32 R3, RZ, RZ, 0x0 ;  /* 0x00000000ff037424 */ /* 0x002fc600078e00ff */
[----:B------:R1:W-:Y:S01]  /*0eb0*/  @!P1 ST.E desc[UR6][R4.64+0xc0], R0 ;  /* 0x0000c00004009985 */ /* 0x0003e2000c101906 */
[----:B--2---:R-:W-:-:S04]  /*0ec0*/  IMAD.MOV.U32 R2, RZ, RZ, R15 ;  /* 0x000000ffff027224 */ /* 0x004fc800078e000f */
[----:B-1----:R-:W-:Y:S05]  /*0ed0*/  @P0 RET.REL.NODEC R2 `(_ZN5flash24flash_fwd_splitkv_kernelI23Flash_fwd_kernel_traitsILi64ELi64ELi256ELi4ELb0ELb0EN7cutlass6half_tE19Flash_kernel_traitsILi64ELi64ELi256ELi4ES3_EELb1ELb0ELb0ELb0ELb0ELb0ELb1ELb1EEEvNS_16Flash_fwd_paramsE) ;  /* 0xfffffff002480950 */ /* 0x002fea0003c3ffff */
[----:B------:R-:W-:Y:S02]  /*0ee0*/  MOV R0, 0xff800000 ;  /* 0xff80000000007802 */ /* 0x000fe40000000f00 */
[----:B------:R-:W-:Y:S02]  /*0ef0*/  MOV R2, R15 ;  /* 0x0000000f00027202 */ /* 0x000fe40000000f00 */
[----:B------:R-:W-:Y:S01]  /*0f00*/  MOV R3, 0x0 ;  /* 0x0000000000037802 */ /* 0x000fe20000000f00 */
[----:B------:R1:W-:Y:S03]  /*0f10*/  ST.E desc[UR6][R4.64+0xe0], R0 ;  /* 0x0000e00004007985 */ /* 0x0003e6000c101906 */
[----:B-1----:R-:W-:Y:S05]  /*0f20*/  RET.REL.NODEC R2 `(_ZN5flash24flash_fwd_splitkv_kernelI23Flash_fwd_kernel_traitsILi64ELi64ELi256ELi4ELb0ELb0EN7cutlass6half_tE19Flash_kernel_traitsILi64ELi64ELi256ELi4ES3_EELb1ELb0ELb0ELb0ELb0ELb0ELb1ELb1EEEvNS_16Flash_fwd_paramsE) ;  /* 0xfffffff002347950 */ /* 0x002fea0003c3ffff */
.L_x_1695:
[----:B------:R-:W3:Y:S04]  /*0f30*/  LD.E.64 R2, desc[UR6][R134.64+0x160] ;  /* 0x0001600686027980 */ /* 0x000ee8000c101b00 */
[----:B------:R-:W4:Y:S04]  /*0f40*/  LD.E.64 R4, desc[UR6][R134.64+0x158] ;  /* 0x0001580686047980 */ /* 0x000f28000c101b00 */
[----:B------:R-:W5:Y:S01]  /*0f50*/  LDL R40, [R1+0x158] ;  /* 0x0001580001287983 */ /* 0x000f620000100800 */
[----:B---3--:R-:W-:-:S04]  /*0f60*/  ISETP.NE.U32.AND P1, PT, R2, RZ, PT ;  /* 0x000000ff0200720c */ /* 0x008fc80003f25070 */
[----:B------:R-:W-:-:S13]  /*0f70*/  ISETP.NE.AND.EX P1, PT, R3, RZ, PT, P1 ;  /* 0x000000ff0300720c */ /* 0x000fda0003f25310 */
[----:B------:R-:W3:Y:S01]  /*0f80*/  @P1 LD.E.64 R6, desc[UR6][R134.64+0x168] ;  /* 0x0001680686061980 */ /* 0x000ee2000c101b00 */
[----:B----4-:R-:W-:-:S04]  /*0f90*/  ISETP.NE.U32.AND P0, PT, R4, RZ, PT ;  /* 0x000000ff0400720c */ /* 0x010fc80003f05070 */
[----:B------:R-:W-:Y:S01]  /*0fa0*/  ISETP.NE.AND.EX P0, PT, R5, RZ, PT, P0 ;  /* 0x000000ff0500720c */ /* 0x000fe20003f05300 */
[--C-:B------:R-:W-:Y:S01]  /*0fb0*/  IMAD.MOV.U32 R10, RZ, RZ, R36.reuse ;  /* 0x000000ffff0a7224 */ /* 0x100fe200078e0024 */
[----:B------:R-:W-:-:S11]  /*0fc0*/  @P1 SHF.R.S32.HI R0, RZ, 0x1f, R36 ;  /* 0x0000001fff001819 */ /* 0x000fd60000011424 */
[----:B------:R-:W-:-:S05]  /*0fd0*/  @P0 IMAD.WIDE R4, R36, 0x4, R4 ;  /* 0x0000000424040825 */ /* 0x000fca00078e0204 */
[----:B------:R1:W5:Y:S01]  /*0fe0*/  @P0 LD.E R10, desc[UR6][R4.64] ;  /* 0x00000006040a0980 */ /* 0x000362000c101900 */
[----:B------:R-:W-:Y:S01]  /*0ff0*/  BSSY B0, `(.L_x_1696) ;  /* 0x00000c1000007945 */ /* 0x000fe20003800000 */
[-C--:B---3--:R-:W-:Y:S02]  /*1000*/  @P1 IMAD R7, R7, R36.reuse, RZ ;  /* 0x0000002407071224 */ /* 0x088fe400078e02ff */
[----:B-1----:R-:W-:-:S04]  /*1010*/  @P1 IMAD.WIDE.U32 R4, R6, R36, RZ ;  /* 0x0000002406041225 */ /* 0x002fc800078e00ff */
[----:B------:R-:W-:Y:S02]  /*1020*/  @P1 IMAD R7, R6, R0, R7 ;  /* 0x0000000006071224 */ /* 0x000fe400078e0207 */
[----:B------:R-:W-:Y:S01]  /*1030*/  IMAD.MOV.U32 R6, RZ, RZ, RZ ;  /* 0x000000ffff067224 */ /* 0x000fe200078e00ff */
[C---:B------:R-:W-:Y:S02]  /*1040*/  @P1 LEA R6, P0, R4.reuse, R2, 0x2 ;  /* 0x0000000204061211 */ /* 0x040fe400078010ff */
[----:B------:R-:W-:Y:S01]  /*1050*/  @P1 IADD3 R7, R5, R7, RZ ;  /* 0x0000000705071210 */ /* 0x000fe20007ffe0ff */
[----:B------:R-:W-:Y:S02]  /*1060*/  IMAD.MOV.U32 R0, RZ, RZ, RZ ;  /* 0x000000ffff007224 */ /* 0x000fe400078e00ff */
[----:B------:R-:W-:Y:S01]  /*1070*/  IMAD.MOV.U32 R224, RZ, RZ, R6 ;  /* 0x000000ffffe07224 */ /* 0x000fe200078e0006 */
[----:B------:R-:W-:-:S04]  /*1080*/  @P1 LEA.HI.X R0, R4, R3, R7, 0x2, P0 ;  /* 0x0000000304001211 */ /* 0x000fc800000f1407 */
[----:B------:R-:W-:Y:S02]  /*1090*/  MOV R225, R0 ;  /* 0x0000000000e17202 */ /* 0x000fe40000000f00 */
[----:B------:R-:W-:-:S04]  /*10a0*/  ISETP.NE.U32.AND P0, PT, R224, RZ, PT ;  /* 0x000000ffe000720c */ /* 0x000fc80003f05070 */
[----:B------:R-:W-:-:S13]  /*10b0*/  ISETP.NE.AND.EX P0, PT, R225, RZ, PT, P0 ;  /* 0x000000ffe100720c */ /* 0x000fda0003f05300 */
[----:B------:R-:W-:Y:S05]  /*10c0*/  @!P0 BRA `(.L_x_1697) ;  /* 0x0000000400708947 */ /* 0x000fea0003800000 */
[----:B------:R-:W3:Y:S04]  /*10d0*/  LD.E R12, desc[UR6][R134.64+0x170] ;  /* 0x00017006860c7980 */ /* 0x000ee8000c101900 */
[----:B------:R-:W4:Y:S01]  /*10e0*/  LD.E R14, desc[UR6][R134.64+0x68] ;  /* 0x00006806860e7980 */ /* 0x000f22000c101900 */
[----:B------:R-:W-:-:S03]  /*10f0*/  LEA R20, R34, 0xffffff00, 0x8 ;  /* 0xffffff0022147811 */ /* 0x000fc600078e40ff */
[----:B------:R-:W2:Y:S01]  /*1100*/  LD.E.64 R18, desc[UR6][R134.64+0x40] ;  /* 0x0000400686127980 */ /* 0x000ea2000c101b00 */
[----:B------:R-:W-:-:S03]  /*1110*/  IABS R4, R20 ;  /* 0x0000001400047213 */ /* 0x000fc60000000000 */
[----:B------:R-:W2:Y:S04]  /*1120*/  LD.E.64 R192, desc[UR6][R134.64+0x38] ;  /* 0x0000380686c07980 */ /* 0x000ea8000c101b00 */
[----:B------:R-:W2:Y:S04]  /*1130*/  LD.E.64 R8, desc[UR6][R134.64+0x28] ;  /* 0x0000280686087980 */ /* 0x000ea8000c101b00 */
[----:B-----5:R-:W2:Y:S04]  /*1140*/  LD.E.64 R10, desc[UR6][R134.64+0x50] ;  /* 0x00005006860a7980 */ /* 0x020ea8000c101b00 */
[----:B------:R-:W5:Y:S01]  /*1150*/  LD.E.64 R26, desc[UR6][R134.64+0x58] ;  /* 0x00005806861a7980 */ /* 0x000f62000c101b00 */
[----:B---3--:R-:W-:-:S04]  /*1160*/  IABS R0, R12 ;  /* 0x0000000c00007213 */ /* 0x008fc80000000000 */
[----:B------:R-:W-:-:S04]  /*1170*/  MOV R5, R0 ;  /* 0x0000000000057202 */ /* 0x000fc80000000f00 */
[----:B------:R-:W1:Y:S08]  /*1180*/  I2F.RP R2, R5 ;  /* 0x0000000500027306 */ /* 0x000e700000209400 */
[----:B-1----:R-:W1:Y:S02]  /*1190*/  MUFU.RCP R2, R2 ;  /* 0x0000000200027308 */ /* 0x002e640000001000 */
[----:B-1----:R-:W-:-:S06]  /*11a0*/  IADD3 R2, R2, 0xffffffe, RZ ;  /* 0x0ffffffe02027810 */ /* 0x002fcc0007ffe0ff */
[----:B------:R-:W1:Y:S01]  /*11b0*/  F2I.FTZ.U32.TRUNC.NTZ R3, R2 ;  /* 0x0000000200037305 */ /* 0x000e62000021f000 */
[----:B------:R-:W-:Y:S01]  /*11c0*/  IABS R6, R12 ;  /* 0x0000000c00067213 */ /* 0x000fe20000000000 */
[----:B-1----:R-:W-:Y:S01]  /*11d0*/  IMAD.MOV R0, RZ, RZ, -R3 ;  /* 0x000000ffff007224 */ /* 0x002fe200078e0a03 */
[----:B------:R-:W-:-:S03]  /*11e0*/  MOV R2, RZ ;  /* 0x000000ff00027202 */ /* 0x000fc60000000f00 */
[----:B------:R-:W-:-:S04]  /*11f0*/  IMAD R0, R0, R5, RZ ;  /* 0x0000000500007224 */ /* 0x000fc800078e02ff */
[----:B------:R-:W-:Y:S01]  /*1200*/  IMAD.HI.U32 R0, R3, R0, R2 ;  /* 0x0000000003007227 */ /* 0x000fe200078e0002 */
[----:B------:R-:W-:-:S03]  /*1210*/  IADD3 R3, RZ, -R6, RZ ;  /* 0x80000006ff037210 */ /* 0x000fc60007ffe0ff */
[----:B------:R-:W-:-:S04]  /*1220*/  IMAD.MOV.U32 R2, RZ, RZ, R4 ;  /* 0x000000ffff027224 */ /* 0x000fc800078e0004 */
[----:B------:R-:W-:-:S04]  /*1230*/  IMAD.HI.U32 R0, R0, R2, RZ ;  /* 0x0000000200007227 */ /* 0x000fc800078e00ff */
[----:B------:R-:W-:-:S05]  /*1240*/  IMAD R2, R0, R3, R2 ;  /* 0x0000000300027224 */ /* 0x000fca00078e0202 */
[----:B------:R-:W-:-:S13]  /*1250*/  ISETP.GT.U32.AND P1, PT, R5, R2, PT ;  /* 0x000000020500720c */ /* 0x000fda0003f24070 */
[----:B------:R-:W-:-:S05]  /*1260*/  @!P1 IMAD.IADD R2, R2, 0x1, -R5 ;  /* 0x0000000102029824 */ /* 0x000fca00078e0a05 */
[----:B------:R-:W-:Y:S02]  /*1270*/  ISETP.GE.U32.AND P2, PT, R2, R5, PT ;  /* 0x000000050200720c */ /* 0x000fe40003f46070 */
[----:B------:R-:W-:Y:S01]  /*1280*/  LOP3.LUT R2, R20, R12, RZ, 0x3c, !PT ;  /* 0x0000000c14027212 */ /* 0x000fe200078e3cff */
[----:B------:R-:W3:Y:S01]  /*1290*/  LD.E.64 R4, desc[UR6][R134.64+0x20] ;  /* 0x0000200686047980 */ /* 0x000ee2000c101b00 */
[----:B------:R-:W-:Y:S02]  /*12a0*/  @!P1 IADD3 R0, R0, 0x1, RZ ;  /* 0x0000000100009810 */ /* 0x000fe40007ffe0ff */
[----:B------:R-:W-:Y:S02]  /*12b0*/  ISETP.GE.AND P0, PT, R2, RZ, PT ;  /* 0x000000ff0200720c */ /* 0x000fe40003f06270 */
[----:B------:R-:W-:-:S05]  /*12c0*/  ISETP.NE.AND P1, PT, R12, RZ, PT ;  /* 0x000000ff0c00720c */ /* 0x000fca0003f25270 */
[----:B------:R-:W-:-:S05]  /*12d0*/  @P2 VIADD R0, R0, 0x1 ;  /* 0x0000000100002836 */ /* 0x000fca0000000000 */
[----:B------:R-:W-:-:S05]  /*12e0*/  MOV R6, R0 ;  /* 0x0000000000067202 */ /* 0x000fca0000000f00 */
[----:B------:R-:W-:Y:S01]  /*12f0*/  @!P0 IMAD.MOV R6, RZ, RZ, -R6 ;  /* 0x000000ffff068224 */ /* 0x000fe200078e0a06 */
[----:B------:R-:W-:-:S05]  /*1300*/  @!P1 LOP3.LUT R6, RZ, R12, RZ, 0x33, !PT ;  /* 0x0000000cff069212 */ /* 0x000fca00078e33ff */
[----:B------:R-:W-:-:S05]  /*1310*/  IMAD.WIDE R2, R6, 0x4, R224 ;  /* 0x0000000406027825 */ /* 0x000fca00078e02e0 */
[----:B------:R1:W3:Y:S01]  /*1320*/  LD.E R7, desc[UR6][R2.64] ;  /* 0x0000000602077980 */ /* 0x0002e2000c101900 */
[----:B----4-:R-:W-:-:S04]  /*1330*/  IABS R0, R14 ;  /* 0x0000000e00007213 */ /* 0x010fc80000000000 */
[----:B------:R-:W-:-:S04]  /*1340*/  MOV R15, R0 ;  /* 0x00000000000f7202 */ /* 0x000fc80000000f00 */
        /* <DEDUP_REMOVED lines=14> */
[----:B------:R-:W-:Y:S01]  /*1430*/  ISETP.GT.U32.AND P1, PT, R15, R0, PT ;  /* 0x000000000f00720c */ /* 0x000fe20003f24070 */
[----:B------:R-:W-:-:S12]  /*1440*/  IMAD.MOV R6, RZ, RZ, -R6 ;  /* 0x000000ffff067224 */ /* 0x000fd800078e0a06 */
[----:B------:R-:W-:-:S04]  /*1450*/  @!P1 IADD3 R0, R0, -R15, RZ ;  /* 0x8000000f00009210 */ /* 0x000fc80007ffe0ff */
[----:B------:R-:W-:Y:S02]  /*1460*/  ISETP.GE.U32.AND P2, PT, R0, R15, PT ;  /* 0x0000000f0000720c */ /* 0x000fe40003f46070 */
[----:B------:R-:W-:Y:S02]  /*1470*/  LOP3.LUT R0, R40, R14, RZ, 0x3c, !PT ;  /* 0x0000000e28007212 */ /* 0x000fe400078e3cff */
[----:B------:R-:W-:Y:S02]  /*1480*/  @!P1 IADD3 R2, R2, 0x1, RZ ;  /* 0x0000000102029810 */ /* 0x000fe40007ffe0ff */
[----:B------:R-:W-:Y:S02]  /*1490*/  ISETP.GE.AND P0, PT, R0, RZ, PT ;  /* 0x000000ff0000720c */ /* 0x000fe40003f06270 */
[----:B------:R-:W-:-:S05]  /*14a0*/  ISETP.NE.AND P1, PT, R14, RZ, PT ;  /* 0x000000ff0e00720c */ /* 0x000fca0003f25270 */
[----:B------:R-:W-:Y:S01]  /*14b0*/  @P2 VIADD R2, R2, 0x1 ;  /* 0x0000000102022836 */ /* 0x000fe20000000000 */
[----:B--2---:R1:W-:Y:S03]  /*14c0*/  STL.64 [R1+0x10], R18 ;  /* 0x0000101201007387 */ /* 0x0043e60000100a00 */
[----:B------:R-:W-:-:S04]  /*14d0*/  IMAD.MOV.U32 R0, RZ, RZ, R2 ;  /* 0x000000ffff007224 */ /* 0x000fc800078e0002 */
[----:B------:R-:W-:Y:S01]  /*14e0*/  @!P0 IMAD.MOV R0, RZ, RZ, -R0 ;  /* 0x000000ffff008224 */ /* 0x000fe200078e0a00 */
[----:B------:R-:W-:-:S04]  /*14f0*/  @!P1 LOP3.LUT R0, RZ, R14, RZ, 0x33, !PT ;  /* 0x0000000eff009212 */ /* 0x000fc800078e33ff */
[----:B------:R-:W-:Y:S02]  /*1500*/  SHF.R.S32.HI R28, RZ, 0x1f, R0 ;  /* 0x0000001fff1c7819 */ /* 0x000fe40000011400 */
[----:B---3--:R-:W-:Y:S01]  /*1510*/  SHF.R.S32.HI R16, RZ, 0x1f, R7 ;  /* 0x0000001fff107819 */ /* 0x008fe20000011407 */
[-C--:B------:R-:W-:Y:S02]  /*1520*/  IMAD R3, R5, R7.reuse, RZ ;  /* 0x0000000705037224 */ /* 0x080fe400078e02ff */
[----:B------:R-:W-:Y:S02]  /*1530*/  IMAD R5, R12, R6, R20 ;  /* 0x000000060c057224 */ /* 0x000fe400078e0214 */
[C---:B------:R-:W-:Y:S02]  /*1540*/  IMAD R3, R4.reuse, R16, R3 ;  /* 0x0000001004037224 */ /* 0x040fe400078e0203 */
[----:B------:R-:W-:Y:S01]  /*1550*/  IMAD.WIDE.U32 R12, R4, R7, RZ ;  /* 0x00000007040c7225 */ /* 0x000fe200078e00ff */
[----:B------:R-:W-:-:S03]  /*1560*/  SHF.R.S32.HI R15, RZ, 0x1f, R5 ;  /* 0x0000001fff0f7819 */ /* 0x000fc60000011405 */
[----:B------:R-:W-:Y:S01]  /*1570*/  IMAD R4, R193, R5, RZ ;  /* 0x00000005c1047224 */ /* 0x000fe200078e02ff */
[----:B------:R-:W-:Y:S02]  /*1580*/  IADD3 R3, R13, R3, RZ ;  /* 0x000000030d037210 */ /* 0x000fe40007ffe0ff */
[----:B------:R-:W-:Y:S01]  /*1590*/  MOV R2, R12 ;  /* 0x0000000c00027202 */ /* 0x000fe20000000f00 */
[----:B------:R-:W-:-:S04]  /*15a0*/  IMAD R4, R192, R15, R4 ;  /* 0x0000000fc0047224 */ /* 0x000fc800078e0204 */
[----:B------:R-:W-:-:S04]  /*15b0*/  IMAD.WIDE.U32 R2, R5, R192, R2 ;  /* 0x000000c005027225 */ /* 0x000fc800078e0002 */
[-C--:B------:R-:W-:Y:S01]  /*15c0*/  IMAD R9, R9, R7.reuse, RZ ;  /* 0x0000000709097224 */ /* 0x080fe200078e02ff */
        /* <DEDUP_REMOVED lines=9> */
[----:B------:R-:W-:Y:S02]  /*1660*/  IMAD.IADD R24, R3, 0x1, R4 ;  /* 0x0000000103187824 */ /* 0x000fe400078e0204 */
[----:B------:R-:W-:Y:S01]  /*1670*/  IMAD.MOV.U32 R16, RZ, RZ, R0 ;  /* 0x000000ffff107224 */ /* 0x000fe200078e0000 */
[----:B-1----:R-:W-:Y:S05]  /*1680*/  BRA `(.L_x_1698) ;  /* 0x00000004005c7947 */ /* 0x002fea0003800000 */
.L_x_1697:
[----:B------:R-:W3:Y:S01]  /*1690*/  LD.E R9, desc[UR6][R134.64+0x68] ;  /* 0x0000680686097980 */ /* 0x000ee2000c101900 */
[----:B------:R-:W-:-:S03]  /*16a0*/  ISETP.NE.AND P3, PT, R14, -0x1, PT ;  /* 0xffffffff0e00780c */ /* 0x000fc60003f65270 */
[----:B------:R-:W4:Y:S04]  /*16b0*/  LD.E.64 R2, desc[UR6][R134.64+0x40] ;  /* 0x0000400686027980 */ /* 0x000f28000c101b00 */
[----:B------:R-:W2:Y:S04]  /*16c0*/  LD.E.64 R192, desc[UR6][R134.64+0x38] ;  /* 0x0000380686c07980 */ /* 0x000ea8000c101b00 */
[----:B------:R-:W2:Y:S04]  /*16d0*/  LD.E.64 R18, desc[UR6][R134.64+0x50] ;  /* 0x0000500686127980 */ /* 0x000ea8000c101b00 */
[----:B------:R-:W2:Y:S04]  /*16e0*/  @!P3 LD.E.64 R6, desc[UR6][R134.64+0x20] ;  /* 0x000020068606b980 */ /* 0x000ea8000c101b00 */
[----:B------:R-:W2:Y:S04]  /*16f0*/  @!P3 LD.E.64 R16, desc[UR6][R134.64+0x28] ;  /* 0x000028068610b980 */ /* 0x000ea8000c101b00 */
[----:B------:R1:W5:Y:S02]  /*1700*/  LD.E.64 R26, desc[UR6][R134.64+0x58] ;  /* 0x00005806861a7980 */ /* 0x000364000c101b00 */
[----:B-----5:R-:W-:-:S02]  /*1710*/  IABS R4, R40 ;  /* 0x0000002800047213 */ /* 0x020fc40000000000 */
[----:B------:R-:W-:Y:S02]  /*1720*/  @!P3 SHF.R.S32.HI R12, RZ, 0x1f, R10 ;  /* 0x0000001fff0cb819 */ /* 0x000fe4000001140a */
[----:B------:R-:W-:Y:S02]  /*1730*/  LEA R20, R34, 0xffffff00, 0x8 ;  /* 0xffffff0022147811 */ /* 0x000fe400078e40ff */
[----:B---3--:R-:W-:-:S04]  /*1740*/  IABS R0, R9 ;  /* 0x0000000900007213 */ /* 0x008fc80000000000 */
[----:B------:R-:W-:Y:S01]  /*1750*/  MOV R15, R0 ;  /* 0x00000000000f7202 */ /* 0x000fe20000000f00 */
[----:B----4-:R3:W-:Y:S01]  /*1760*/  STL.64 [R1+0x10], R2 ;  /* 0x0000100201007387 */ /* 0x0107e20000100a00 */
[----:B------:R-:W-:Y:S02]  /*1770*/  IMAD.MOV.U32 R21, RZ, RZ, R2 ;  /* 0x000000ffff157224 */ /* 0x000fe400078e0002 */
[----:B---3--:R-:W3:Y:S08]  /*1780*/  I2F.RP R2, R15 ;  /* 0x0000000f00027306 */ /* 0x008ef00000209400 */
[----:B---3--:R-:W3:Y:S01]  /*1790*/  MUFU.RCP R2, R2 ;  /* 0x0000000200027308 */ /* 0x008ee20000001000 */
[----:B------:R-:W-:Y:S01]  /*17a0*/  MOV R22, R3 ;  /* 0x0000000300167202 */ /* 0x000fe20000000f00 */
[----:B---3--:R-:W-:-:S06]  /*17b0*/  VIADD R2, R2, 0xffffffe ;  /* 0x0ffffffe02027836 */ /* 0x008fcc0000000000 */
[----:B------:R-:W3:Y:S01]  /*17c0*/  F2I.FTZ.U32.TRUNC.NTZ R3, R2 ;  /* 0x0000000200037305 */ /* 0x000ee2000021f000 */
[----:B------:R-:W-:Y:S02]  /*17d0*/  IABS R5, R9 ;  /* 0x0000000900057213 */ /* 0x000fe40000000000 */
[----:B---3--:R-:W-:Y:S01]  /*17e0*/  IADD3 R0, RZ, -R3, RZ ;  /* 0x80000003ff007210 */ /* 0x008fe20007ffe0ff */
[----:B------:R-:W-:-:S04]  /*17f0*/  IMAD.MOV.U32 R2, RZ, RZ, RZ ;  /* 0x000000ffff027224 */ /* 0x000fc800078e00ff */
[----:B------:R-:W-:-:S04]  /*1800*/  IMAD R0, R0, R15, RZ ;  /* 0x0000000f00007224 */ /* 0x000fc800078e02ff */
[----:B------:R-:W-:Y:S01]  /*1810*/  IMAD.HI.U32 R2, R3, R0, R2 ;  /* 0x0000000003027227 */ /* 0x000fe200078e0002 */
[----:B------:R-:W-:-:S03]  /*1820*/  MOV R0, R4 ;  /* 0x0000000400007202 */ /* 0x000fc60000000f00 */
[----:B------:R-:W-:Y:S02]  /*1830*/  IMAD.MOV R3, RZ, RZ, -R5 ;  /* 0x000000ffff037224 */ /* 0x000fe400078e0a05 */
[----:B------:R-:W-:Y:S01]  /*1840*/  IMAD.HI.U32 R8, R2, R0, RZ ;  /* 0x0000000002087227 */ /* 0x000fe200078e00ff */
[----:B------:R-:W-:-:S03]  /*1850*/  @!P3 SHF.R.S32.HI R5, RZ, 0x1f, R11 ;  /* 0x0000001fff05b819 */ /* 0x000fc6000001140b */
[----:B------:R-:W-:Y:S02]  /*1860*/  IMAD R0, R8, R3, R0 ;  /* 0x0000000308007224 */ /* 0x000fe400078e0200 */
[----:B--2---:R-:W-:-:S03]  /*1870*/  @!P3 IMAD R2, R193, R11, RZ ;  /* 0x0000000bc102b224 */ /* 0x004fc600078e02ff */
[----:B------:R-:W-:Y:S01]  /*1880*/  ISETP.GT.U32.AND P0, PT, R15, R0, PT ;  /* 0x000000000f00720c */ /* 0x000fe20003f04070 */
[----:B------:R-:W-:Y:S02]  /*1890*/  @!P3 IMAD R5, R5, R192, R2 ;  /* 0x000000c00505b224 */ /* 0x000fe400078e0202 */
[----:B------:R-:W-:Y:S01]  /*18a0*/  @!P3 IMAD.WIDE.U32 R2, R192, R11, RZ ;  /* 0x0000000bc002b225 */ /* 0x000fe200078e00ff */
[----:B------:R-:W-:-:S03]  /*18b0*/  @P3 IADD3 R4, R11, R14, RZ ;  /* 0x0000000e0b043210 */ /* 0x000fc60007ffe0ff */
[----:B------:R-:W-:Y:S02]  /*18c0*/  @!P3 IMAD.IADD R3, R3, 0x1, R5 ;  /* 0x000000010303b824 */ /* 0x000fe400078e0205 */
[----:B------:R-:W-:Y:S02]  /*18d0*/  @!P3 IMAD R7, R7, R10, RZ ;  /* 0x0000000a0707b224 */ /* 0x000fe400078e02ff */
[-C--:B------:R-:W-:Y:S02]  /*18e0*/  @P3 IMAD R13, R193, R4.reuse, RZ ;  /* 0x00000004c10d3224 */ /* 0x080fe400078e02ff */
[----:B------:R-:W-:Y:S01]  /*18f0*/  @P3 IMAD.WIDE.U32 R4, R192, R4, RZ ;  /* 0x00000004c0043225 */ /* 0x000fe200078e00ff */
[----:B------:R-:W-:-:S03]  /*1900*/  @!P0 IADD3 R0, R0, -R15, RZ ;  /* 0x8000000f00008210 */ /* 0x000fc60007ffe0ff */
[----:B------:R-:W-:Y:S01]  /*1910*/  @!P3 IMAD.WIDE.U32 R2, R6, R10, R2 ;  /* 0x0000000a0602b225 */ /* 0x000fe200078e0002 */
[----:B------:R-:W-:-:S03]  /*1920*/  ISETP.GE.U32.AND P2, PT, R0, R15, PT ;  /* 0x0000000f0000720c */ /* 0x000fc60003f46070 */
[----:B------:R-:W-:Y:S01]  /*1930*/  @!P3 IMAD R7, R6, R12, R7 ;  /* 0x0000000c0607b224 */ /* 0x000fe200078e0207 */
[----:B------:R-:W-:Y:S02]  /*1940*/  @P3 IADD3 R6, R5, R13, RZ ;  /* 0x0000000d05063210 */ /* 0x000fe40007ffe0ff */
[----:B------:R-:W-:Y:S01]  /*1950*/  @!P3 MOV R4, R2 ;  /* 0x000000020004b202 */ /* 0x000fe20000000f00 */
[----:B------:R-:W-:Y:S01]  /*1960*/  @!P3 IMAD.IADD R6, R3, 0x1, R7 ;  /* 0x000000010306b824 */ /* 0x000fe200078e0207 */
[----:B------:R-:W-:Y:S01]  /*1970*/  @!P3 SHF.R.S32.HI R0, RZ, 0x1f, R11 ;  /* 0x0000001fff00b819 */ /* 0x000fe2000001140b */
[----:B------:R-:W-:Y:S01]  /*1980*/  @!P3 IMAD R3, R22, R11, RZ ;  /* 0x0000000b1603b224 */ /* 0x000fe200078e02ff */
[----:B------:R-:W-:Y:S01]  /*1990*/  LOP3.LUT R2, R40, R9, RZ, 0x3c, !PT ;  /* 0x0000000928027212 */ /* 0x000fe200078e3cff */
[----:B------:R-:W-:Y:S01]  /*19a0*/  IMAD R5, R193, R20, RZ ;  /* 0x00000014c1057224 */ /* 0x000fe200078e02ff */
[----:B------:R-:W-:Y:S01]  /*19b0*/  SHF.R.S32.HI R15, RZ, 0x1f, R20 ;  /* 0x0000001fff0f7819 */ /* 0x000fe20000011414 */
[----:B------:R-:W-:Y:S01]  /*19c0*/  @!P3 IMAD R0, R0, R21, R3 ;  /* 0x000000150000b224 */ /* 0x000fe200078e0203 */
[----:B------:R-:W-:Y:S01]  /*19d0*/  ISETP.GE.AND P1, PT, R2, RZ, PT ;  /* 0x000000ff0200720c */ /* 0x000fe20003f26270 */
[----:B------:R-:W-:Y:S01]  /*19e0*/  IMAD.MOV.U32 R3, RZ, RZ, R6 ;  /* 0x000000ffff037224 */ /* 0x000fe200078e0006 */
[----:B------:R-:W-:-:S02]  /*19f0*/  MOV R2, R4 ;  /* 0x0000000400027202 */ /* 0x000fc40000000f00 */
[----:B------:R-:W-:Y:S02]  /*1a00*/  @!P0 IADD3 R8, R8, 0x1, RZ ;  /* 0x0000000108088810 */ /* 0x000fe40007ffe0ff */
[----:B------:R-:W-:Y:S01]  /*1a10*/  ISETP.NE.AND P0, PT, R9, RZ, PT ;  /* 0x000000ff0900720c */ /* 0x000fe20003f05270 */
[----:B------:R-:W-:Y:S02]  /*1a20*/  IMAD R5, R15, R192, R5 ;  /* 0x000000c00f057224 */ /* 0x000fe400078e0205 */
[----:B------:R-:W-:Y:S01]  /*1a30*/  IMAD.WIDE.U32 R2, R192, R20, R2 ;  /* 0x00000014c0027225 */ /* 0x000fe200078e0002 */
[----:B------:R-:W-:-:S03]  /*1a40*/  @P2 IADD3 R8, R8, 0x1, RZ ;  /* 0x0000000108082810 */ /* 0x000fc60007ffe0ff */
[----:B------:R-:W-:-:S04]  /*1a50*/  @!P3 IMAD.WIDE.U32 R6, R21, R11, RZ ;  /* 0x0000000b1506b225 */ /* 0x000fc800078e00ff */
[----:B------:R-:W-:Y:S01]  /*1a60*/  IMAD.IADD R5, R3, 0x1, R5 ;  /* 0x0000000103057824 */ /* 0x000fe200078e0205 */
[----:B------:R-:W-:Y:S02]  /*1a70*/  @!P3 IADD3 R3, R7, R0, RZ ;  /* 0x000000000703b210 */ /* 0x000fe40007ffe0ff */
[----:B------:R-:W-:Y:S02]  /*1a80*/  MOV R0, R8 ;  /* 0x0000000800007202 */ /* 0x000fe40000000f00 */
[----:B------:R-:W-:Y:S01]  /*1a90*/  MOV R4, R2 ;  /* 0x0000000200047202 */ /* 0x000fe20000000f00 */
[----:B------:R-:W-:Y:S01]  /*1aa0*/  @!P3 IMAD.MOV.U32 R2, RZ, RZ, R6 ;  /* 0x000000ffff02b224 */ /* 0x000fe200078e0006 */
[----:B------:R-:W-:Y:S02]  /*1ab0*/  @!P1 IADD3 R0, -R0, RZ, RZ ;  /* 0x000000ff00009210 */ /* 0x000fe40007ffe1ff */
[----:B------:R-:W-:Y:S01]  /*1ac0*/  @!P0 LOP3.LUT R0, RZ, R9, RZ, 0x33, !PT ;  /* 0x00000009ff008212 */ /* 0x000fe200078e33ff */
[----:B------:R-:W-:Y:S01]  /*1ad0*/  @P3 IMAD.IADD R8, R11, 0x1, R14 ;  /* 0x000000010b083824 */ /* 0x000fe200078e020e */
[----:B------:R-:W-:Y:S01]  /*1ae0*/  @!P3 SHF.R.S32.HI R6, RZ, 0x1f, R10 ;  /* 0x0000001fff06b819 */ /* 0x000fe2000001140a */
[----:B------:R-:W-:Y:S01]  /*1af0*/  @!P3 IMAD R7, R17, R10, RZ ;  /* 0x0000000a1107b224 */ /* 0x000fe200078e02ff */
[----:B------:R-:W-:Y:S01]  /*1b00*/  SHF.R.S32.HI R28, RZ, 0x1f, R0 ;  /* 0x0000001fff1c7819 */ /* 0x000fe20000011400 */
[----:B------:R-:W-:-:S02]  /*1b10*/  IMAD R11, R19, R0, RZ ;  /* 0x00000000130b7224 */ /* 0x000fc400078e02ff */
[----:B------:R-:W-:Y:S02]  /*1b20*/  @P3 IMAD R14, R22, R8, RZ ;  /* 0x00000008160e3224 */ /* 0x000fe400078e02ff */
[----:B------:R-:W-:Y:S02]  /*1b30*/  @!P3 IMAD R12, R16, R6, R7 ;  /* 0x00000006100cb224 */ /* 0x000fe400078e0207 */
[----:B------:R-:W-:-:S04]  /*1b40*/  @P3 IMAD.WIDE.U32 R8, R21, R8, RZ ;  /* 0x0000000815083225 */ /* 0x000fc800078e00ff */
[----:B------:R-:W-:-:S04]  /*1b50*/  @!P3 IMAD.WIDE.U32 R6, R16, R10, R2 ;  /* 0x0000000a1006b225 */ /* 0x000fc800078e0002 */
[----:B------:R-:W-:Y:S01]  /*1b60*/  IMAD.WIDE.U32 R2, R18, R0, R4 ;  /* 0x0000000012027225 */ /* 0x000fe200078e0004 */
[----:B------:R-:W-:-:S03]  /*1b70*/  @P3 IADD3 R14, R9, R14, RZ ;  /* 0x0000000e090e3210 */ /* 0x000fc60007ffe0ff */
[----:B------:R-:W-:Y:S01]  /*1b80*/  IMAD R4, R18, R28, R11 ;  /* 0x0000001c12047224 */ /* 0x000fe200078e020b */
[----:B------:R-:W-:Y:S01]  /*1b90*/  @P3 MOV R10, R8 ;  /* 0x00000008000a3202 */ /* 0x000fe20000000f00 */
[----:B------:R-:W-:Y:S01]  /*1ba0*/  @!P3 IMAD.IADD R14, R7, 0x1, R12 ;  /* 0x00000001070eb824 */ /* 0x000fe200078e020c */
[----:B------:R-:W-:Y:S01]  /*1bb0*/  @!P3 MOV R10, R6 ;  /* 0x00000006000ab202 */ /* 0x000fe20000000f00 */
[----:B------:R-:W-:Y:S01]  /*1bc0*/  IMAD.IADD R24, R3, 0x1, R4 ;  /* 0x0000000103187824 */ /* 0x000fe200078e0204 */
[----:B------:R-:W-:Y:S02]  /*1bd0*/  MOV R21, R2 ;  /* 0x0000000200157202 */ /* 0x000fe40000000f00 */
[----:B------:R-:W-:Y:S02]  /*1be0*/  MOV R5, R20 ;  /* 0x0000001400057202 */ /* 0x000fe40000000f00 */
[----:B-1----:R-:W-:Y:S02]  /*1bf0*/  MOV R16, R0 ;  /* 0x0000000000107202 */ /* 0x002fe40000000f00 */
.L_x_1698:
[----:B------:R-:W-:Y:S05]  /*1c00*/  BSYNC B0 ;  /* 0x0000000000007941 */ /* 0x000fea0003800000 */
.L_x_1696:
[----:B------:R-:W2:Y:S04]  /*1c10*/  LD.E R2, desc[UR6][R134.64+0xc0] ;  /* 0x0000c00686027980 */ /* 0x000ea8000c101900 */
[----:B------:R-:W3:Y:S01]  /*1c20*/  LDL R33, [R1+0x10] ;  /* 0x0000100001217983 */ /* 0x000ee20000100800 */
[----:B------:R-:W-:-:S03]  /*1c30*/  ISETP.NE.AND P1, PT, R29, -0x1, PT ;  /* 0xffffffff1d00780c */ /* 0x000fc60003f25270 */
[----:B------:R-:W4:Y:S04]  /*1c40*/  LDL R35, [R1+0x14] ;  /* 0x0000140001237983 */ /* 0x000f280000100800 */
[----:B------:R-:W4:Y:S04]  /*1c50*/  LD.E.64 R8, desc[UR6][R134.64+0x30] ;  /* 0x0000300686087980 */ /* 0x000f28000c101b00 */
[----:B------:R-:W4:Y:S04]  /*1c60*/  LD.E.64 R12, desc[UR6][R134.64+0x48] ;  /* 0x00004806860c7980 */ /* 0x000f28000c101b00 */
[----:B------:R-:W4:Y:S04]  /*1c70*/  @!P1 LD.E.64 R6, desc[UR6][R134.64+0x18] ;  /* 0x0000180686069980 */ /* 0x000f28000c101b00 */
[----:B------:R-:W4:Y:S04]  /*1c80*/  LD.E.64 R22, desc[UR6][R134.64+0x10] ;  /* 0x0000100686167980 */ /* 0x000f28000c101b00 */
[----:B------:R-:W4:Y:S04]  /*1c90*/  LD.E.64 R18, desc[UR6][R134.64+0x8] ;  /* 0x0000080686127980 */ /* 0x000f28000c101b00 */
[----:B------:R1:W5:Y:S04]  /*1ca0*/  @P4 LD.E R30, desc[UR6][R30.64] ;  /* 0x000000061e1e4980 */ /* 0x000368000c101900 */
[----:B------:R2:W5:Y:S01]  /*1cb0*/  LD.E.64 R196, desc[UR6][R134.64] ;  /* 0x0000000686c47980 */ /* 0x000562000c101b00 */
[----:B------:R-:W-:-:S04]  /*1cc0*/  SHF.R.S32.HI R32, RZ, 0x1f, R37 ;  /* 0x0000001fff207819 */ /* 0x000fc80000011425 */
[----:B------:R-:W-:-:S04]  /*1cd0*/  LEA.HI R0, R32, R37, RZ, 0x3 ;  /* 0x0000002520007211 */ /* 0x000fc800078f18ff */
[----:B------:R-:W-:-:S05]  /*1ce0*/  SHF.R.S32.HI R78, RZ, 0x3, R0 ;  /* 0x00000003ff4e7819 */ /* 0x000fca0000011400 */
[----:B------:R-:W-:Y:S01]  /*1cf0*/  IMAD.SHL.U32 R4, R78, 0x40, RZ ;  /* 0x000000404e047824 */ /* 0x000fe200078e00ff */
[----:B-1----:R-:W-:Y:S02]  /*1d00*/  LEA.HI R31, R32, R37, RZ, 0x4 ;  /* 0x00000025201f7211 */ /* 0x002fe400078f20ff */
[----:B------:R-:W-:Y:S02]  /*1d10*/  SHF.R.S32.HI R246, RZ, 0x1f, R36 ;  /* 0x0000001ffff67819 */ /* 0x000fe40000011424 */
[----:B------:R-:W-:Y:S01]  /*1d20*/  SHF.R.S32.HI R79, RZ, 0x1f, R78 ;  /* 0x0000001fff4f7819 */ /* 0x000fe2000001144e */
[----:B------:R-:W-:Y:S01]  /*1d30*/  IMAD.MOV.U32 R189, RZ, RZ, 0x20 ;  /* 0x00000020ffbd7424 */ /* 0x000fe200078e00ff */
[C---:B------:R-:W-:Y:S01]  /*1d40*/  SHF.L.U64.HI R173, R192.reuse, 0x4, R193 ;  /* 0x00000004c0ad7819 */ /* 0x040fe200000102c1 */
[----:B------:R-:W-:Y:S01]  /*1d50*/  IMAD.SHL.U32 R172, R192, 0x10, RZ ;  /* 0x00000010c0ac7824 */ /* 0x000fe200078e00ff */
[----:B------:R-:W-:Y:S01]  /*1d60*/  SHF.R.S32.HI R249, RZ, 0x4, R31 ;  /* 0x00000004fff97819 */ /* 0x000fe2000001141f */
[----:B--2---:R1:W-:Y:S02]  /*1d70*/  STL [R1], R2 ;  /* 0x0000000201007387 */ /* 0x0043e40000100800 */
[----:B-1----:R-:W-:-:S05]  /*1d80*/  LOP3.LUT R2, R0, 0xfffffff8, RZ, 0xc0, !PT ;  /* 0xfffffff800027812 */ /* 0x002fca00078ec0ff */
[----:B------:R-:W-:-:S04]  /*1d90*/  IMAD.IADD R248, R37, 0x1, -R2 ;  /* 0x0000000125f87824 */ /* 0x000fc800078e0a02 */
[----:B------:R-:W-:-:S05]  /*1da0*/  IMAD.SHL.U32 R132, R248, 0x8, RZ ;  /* 0x00000008f8847824 */ /* 0x000fca00078e00ff */
[----:B------:R-:W-:Y:S02]  /*1db0*/  IADD3 R2, P0, R132, R10, RZ ;  /* 0x0000000a84027210 */ /* 0x000fe40007f1e0ff */
[----:B------:R-:W-:Y:S01]  /*1dc0*/  SHF.R.S32.HI R133, RZ, 0x1f, R132 ;  /* 0x0000001fff857819 */ /* 0x000fe20000011484 */
[----:B---3--:R-:W-:Y:S01]  /*1dd0*/  IMAD R0, R15, R33, RZ ;  /* 0x000000210f007224 */ /* 0x008fe200078e02ff */
[----:B------:R-:W-:Y:S02]  /*1de0*/  LOP3.LUT R10, R4, 0x1c0, RZ, 0xc0, !PT ;  /* 0x000001c0040a7812 */ /* 0x000fe400078ec0ff */
[----:B------:R-:W-:Y:S01]  /*1df0*/  IADD3.X R3, R133, R14, RZ, P0, !PT ;  /* 0x0000000e85037210 */ /* 0x000fe200007fe4ff */
[C---:B----4-:R-:W-:Y:S01]  /*1e00*/  IMAD R0, R5.reuse, R35, R0 ;  /* 0x0000002305007224 */ /* 0x050fe200078e0200 */
[----:B------:R-:W-:Y:S02]  /*1e10*/  LOP3.LUT R4, R10, 0x38, R132, 0xf8, !PT ;  /* 0x000000380a047812 */ /* 0x000fe400078ef884 */
[----:B------:R-:W-:Y:S01]  /*1e20*/  SHF.R.U32.HI R10, RZ, 0x3, R10 ;  /* 0x00000003ff0a7819 */ /* 0x000fe2000001160a */
[----:B------:R-:W-:-:S03]  /*1e30*/  IMAD.WIDE.U32 R2, R5, R33, R2 ;  /* 0x0000002105027225 */ /* 0x000fc600078e0002 */
[----:B------:R-:W-:Y:S01]  /*1e40*/  LOP3.LUT R25, R4, R10, RZ, 0x3c, !PT ;  /* 0x0000000a04197212 */ /* 0x000fe200078e3cff */
[----:B------:R-:W-:Y:S01]  /*1e50*/  IMAD.IADD R3, R3, 0x1, R0 ;  /* 0x0000000103037824 */ /* 0x000fe200078e0200 */
[----:B------:R-:W-:Y:S01]  /*1e60*/  LOP3.LUT R4, R31, 0xfffffff0, RZ, 0xc0, !PT ;  /* 0xfffffff01f047812 */ /* 0x000fe200078ec0ff */
[----:B-----5:R-:W-:-:S04]  /*1e70*/  IMAD R0, R27, R16, RZ ;  /* 0x000000101b007224 */ /* 0x020fc800078e02ff */
[-C--:B------:R-:W-:Y:S02]  /*1e80*/  IMAD R17, R28, R26.reuse, R0 ;  /* 0x0000001a1c117224 */ /* 0x080fe400078e0200 */
[----:B------:R-:W-:Y:S02]  /*1e90*/  IMAD.IADD R0, R37, 0x1, -R4 ;  /* 0x0000000125007824 */ /* 0x000fe400078e0a04 */
[----:B------:R-:W-:-:S03]  /*1ea0*/  IMAD.WIDE.U32 R10, R16, R26, R2 ;  /* 0x0000001a100a7225 */ /* 0x000fc600078e0002 */
[----:B------:R-:W-:Y:S01]  /*1eb0*/  SHF.R.S32.HI R3, RZ, 0x1f, R0 ;  /* 0x0000001fff037819 */ /* 0x000fe20000011400 */
[----:B------:R-:W-:-:S03]  /*1ec0*/  @!P1 IMAD R2, R7, R36, RZ ;  /* 0x0000002407029224 */ /* 0x000fc600078e02ff */
[----:B------:R-:W-:Y:S01]  /*1ed0*/  LEA.HI R251, R3, R0, RZ, 0x3 ;  /* 0x0000000003fb7211 */ /* 0x000fe200078f18ff */
[C---:B------:R-:W-:Y:S02]  /*1ee0*/  @!P1 IMAD R14, R6.reuse, R246, R2 ;  /* 0x000000f6060e9224 */ /* 0x040fe400078e0202 */
[----:B------:R-:W-:-:S04]  /*1ef0*/  @!P1 IMAD.WIDE.U32 R2, R6, R36, RZ ;  /* 0x0000002406029225 */ /* 0x000fc800078e00ff */
[----:B------:R-:W-:Y:S01]  /*1f00*/  @P1 IMAD.WIDE.U32 R4, R8, R29, RZ ;  /* 0x0000001d08041225 */ /* 0x000fe200078e00ff */
[----:B------:R-:W-:-:S03]  /*1f10*/  LEA.HI R26, R32, R37, RZ, 0x6 ;  /* 0x00000025201a7211 */ /* 0x000fc600078f30ff */
[----:B------:R-:W-:Y:S02]  /*1f20*/  @P1 IMAD R15, R9, R29, RZ ;  /* 0x0000001d090f1224 */ /* 0x000fe400078e02ff */
[----:B------:R-:W-:-:S03]  /*1f30*/  @!P1 IMAD.MOV.U32 R4, RZ, RZ, R2 ;  /* 0x000000ffff049224 */ /* 0x000fc600078e0002 */
[----:B------:R-:W-:Y:S01]  /*1f40*/  @P1 IADD3 R5, R5, R15, RZ ;  /* 0x0000000f05051210 */ /* 0x000fe20007ffe0ff */
[----:B------:R-:W-:Y:S01]  /*1f50*/  @!P1 IMAD.IADD R5, R3, 0x1, R14 ;  /* 0x0000000103059824 */ /* 0x000fe200078e020e */
[----:B------:R-:W-:Y:S01]  /*1f60*/  IADD3 R2, P0, R132, R4, RZ ;  /* 0x0000000484027210 */ /* 0x000fe20007f1e0ff */
[----:B------:R-:W-:Y:S01]  /*1f70*/  IMAD.SHL.U32 R7, R26, 0x8, RZ ;  /* 0x000000081a077824 */ /* 0x000fe200078e00ff */
[----:B------:R-:W-:Y:S01]  /*1f80*/  LOP3.LUT R6, R251, 0xfffffff8, RZ, 0xc0, !PT ;  /* 0xfffffff8fb067812 */ /* 0x000fe200078ec0ff */
[----:B------:R-:W-:Y:S02]  /*1f90*/  @P1 IMAD.MOV.U32 R198, RZ, RZ, R8 ;  /* 0x000000ffffc61224 */ /* 0x000fe400078e0008 */
[----:B------:R-:W-:Y:S01]  /*1fa0*/  IMAD.X R3, R133, 0x1, R5, P0 ;  /* 0x0000000185037824 */ /* 0x000fe200000e0605 */
[----:B------:R-:W-:Y:S01]  /*1fb0*/  LOP3.LUT R7, R25, 0xfffffe00, R7, 0xf8, !PT ;  /* 0xfffffe0019077812 */ /* 0x000fe200078ef807 */
[----:B------:R-:W-:Y:S01]  /*1fc0*/  @P1 IMAD.MOV.U32 R199, RZ, RZ, R9 ;  /* 0x000000ffffc71224 */ /* 0x000fe200078e0009 */
[----:B------:R-:W-:Y:S01]  /*1fd0*/  SHF.R.S32.HI R4, RZ, 0x1f, R40 ;  /* 0x0000001fff047819 */ /* 0x000fe20000011428 */
[----:B------:R-:W-:-:S02]  /*1fe0*/  IMAD.IADD R250, R0, 0x1, -R6 ;  /* 0x0000000100fa7824 */ /* 0x000fc400078e0a06 */
[----:B------:R-:W-:Y:S02]  /*1ff0*/  @!P1 IMAD.MOV.U32 R198, RZ, RZ, R8 ;  /* 0x000000ffffc69224 */ /* 0x000fe400078e0008 */
[----:B------:R-:W-:Y:S02]  /*2000*/  @!P1 IMAD.MOV.U32 R199, RZ, RZ, R9 ;  /* 0x000000ffffc79224 */ /* 0x000fe400078e0009 */
[----:B------:R-:W-:Y:S02]  /*2010*/  IMAD R0, R13, R40, RZ ;  /* 0x000000280d007224 */ /* 0x000fe400078e02ff */
[----:B------:R-:W-:Y:S01]  /*2020*/  IMAD.WIDE.U32 R8, R40, R12, R2 ;  /* 0x0000000c28087225 */ /* 0x000fe200078e0002 */
[----:B------:R-:W-:Y:S01]  /*2030*/  IADD3 R2, P0, R132, R21, RZ ;  /* 0x0000001584027210 */ /* 0x000fe20007f1e0ff */
[----:B------:R1:W-:Y:S01]  /*2040*/  STL [R1+0x4], R7 ;  /* 0x0000040701007387 */ /* 0x0003e20000100800 */
[----:B------:R-:W-:Y:S01]  /*2050*/  MOV R6, R10 ;  /* 0x0000000a00067202 */ /* 0x000fe20000000f00 */
[----:B------:R-:W-:-:S02]  /*2060*/  IMAD R4, R12, R4, R0 ;  /* 0x000000040c047224 */ /* 0x000fc400078e0200 */
[-C--:B------:R-:W-:Y:S02]  /*2070*/  IMAD R0, R193, R78.reuse, RZ ;  /* 0x0000004ec1007224 */ /* 0x080fe400078e02ff */
[----:B------:R-:W-:Y:S02]  /*2080*/  IMAD.X R3, R133, 0x1, R24, P0 ;  /* 0x0000000185037824 */ /* 0x000fe400000e0618 */
[----:B------:R-:W-:Y:S01]  /*2090*/  IMAD R12, R35, R78, RZ ;  /* 0x0000004e230c7224 */ /* 0x000fe200078e02ff */
[----:B------:R-:W-:Y:S01]  /*20a0*/  IADD3 R9, R9, R4, RZ ;  /* 0x0000000409097210 */ /* 0x000fe20007ffe0ff */
[-C--:B------:R-:W-:Y:S02]  /*20b0*/  IMAD R0, R79, R192.reuse, R0 ;  /* 0x000000c04f007224 */ /* 0x080fe400078e0200 */
[----:B------:R-:W-:-:S04]  /*20c0*/  IMAD.WIDE.U32 R4, R78, R192, R2 ;  /* 0x000000c04e047225 */ /* 0x000fc800078e0002 */
[----:B------:R-:W-:Y:S01]  /*20d0*/  IMAD.IADD R0, R5, 0x1, R0 ;  /* 0x0000000105007824 */ /* 0x000fe200078e0200 */
[----:B-1----:R-:W-:Y:S01]  /*20e0*/  IADD3 R7, R11, R17, RZ ;  /* 0x000000110b077210 */ /* 0x002fe20007ffe0ff */
[----:B------:R-:W-:-:S04]  /*20f0*/  IMAD.WIDE R10, R39, 0x40, R78 ;  /* 0x00000040270a7825 */ /* 0x000fc800078e024e */
[----:B------:R-:W-:Y:S02]  /*2100*/  IMAD R13, R11, R198, RZ ;  /* 0x000000c60b0d7224 */ /* 0x000fe400078e02ff */
[-C--:B------:R-:W-:Y:S02]  /*2110*/  IMAD R11, R79, R33.reuse, R12 ;  /* 0x000000214f0b7224 */ /* 0x080fe400078e020c */
[----:B------:R-:W-:-:S04]  /*2120*/  IMAD.WIDE.U32 R2, R78, R33, R6 ;  /* 0x000000214e027225 */ /* 0x000fc800078e0006 */
[----:B------:R-:W-:Y:S01]  /*2130*/  IMAD.IADD R5, R3, 0x1, R11 ;  /* 0x0000000103057824 */ /* 0x000fe200078e020b */
[C---:B------:R-:W-:Y:S02]  /*2140*/  LEA R223, P0, R2.reuse, R22, 0x1 ;  /* 0x0000001602df7211 */ /* 0x040fe400078008ff */
[----:B------:R-:W-:Y:S02]  /*2150*/  SHF.R.S32.HI R3, RZ, 0x1f, R194 ;  /* 0x0000001fff037819 */ /* 0x000fe400000114c2 */
[----:B------:R-:W-:Y:S02]  /*2160*/  LEA.HI.X R221, R2, R23, R5, 0x1, P0 ;  /* 0x0000001702dd7211 */ /* 0x000fe400000f0c05 */
[----:B------:R-:W-:Y:S02]  /*2170*/  LEA.HI R2, R3, R194, RZ, 0x8 ;  /* 0x000000c203027211 */ /* 0x000fe400078f40ff */
[----:B------:R-:W-:Y:S02]  /*2180*/  LEA R229, P1, R4, R18, 0x1 ;  /* 0x0000001204e57211 */ /* 0x000fe400078208ff */
[----:B------:R-:W-:-:S02]  /*2190*/  SHF.R.S32.HI R2, RZ, 0x8, R2 ;  /* 0x00000008ff027819 */ /* 0x000fc40000011402 */
[----:B------:R-:W-:Y:S02]  /*21a0*/  LEA.HI.X R227, R4, R19, R0, 0x1, P1 ;  /* 0x0000001304e37211 */ /* 0x000fe400008f0c00 */
[----:B------:R-:W-:Y:S02]  /*21b0*/  VIMNMX R143, R38, R2, !PT ;  /* 0x00000002268f7248 */ /* 0x000fe40007fe0100 */
[----:B------:R-:W-:Y:S02]  /*21c0*/  R2P PR, R250, 0x6 ;  /* 0x00000006fa007804 */ /* 0x000fe40000000000 */
[----:B------:R-:W-:Y:S02]  /*21d0*/  ISETP.GT.AND P0, PT, R34, R143, PT ;  /* 0x0000008f2200720c */ /* 0x000fe40003f04270 */
[----:B------:R-:W-:Y:S01]  /*21e0*/  LEA.HI R3, R32, R37, RZ, 0x5 ;  /* 0x0000002520037211 */ /* 0x000fe200078f28ff */
[C---:B------:R-:W-:Y:S01]  /*21f0*/  IMAD R13, R10.reuse, R199, R13 ;  /* 0x000000c70a0d7224 */ /* 0x040fe200078e020d */
[----:B------:R-:W-:Y:S01]  /*2200*/  MOV R0, 0x10 ;  /* 0x0000001000007802 */ /* 0x000fe20000000f00 */
[----:B------:R-:W-:Y:S01]  /*2210*/  IMAD.WIDE.U32 R244, R10, R198, R8 ;  /* 0x000000c60af47225 */ /* 0x000fe200078e0008 */
[----:B------:R-:W-:-:S02]  /*2220*/  LOP3.LUT R2, R3, 0xffffffe0, RZ, 0xc0, !PT ;  /* 0xffffffe003027812 */ /* 0x000fc400078ec0ff */
[C---:B------:R-:W-:Y:S01]  /*2230*/  SHF.L.U64.HI R243, R33.reuse, 0x4, R35 ;  /* 0x0000000421f37819 */ /* 0x040fe20000010223 */
[----:B------:R-:W-:Y:S01]  /*2240*/  @!P4 IMAD.MOV.U32 R30, RZ, RZ, RZ ;  /* 0x000000ffff1ec224 */ /* 0x000fe200078e00ff */
[----:B------:R-:W-:Y:S01]  /*2250*/  SHF.L.U32 R195, R33, 0x4, RZ ;  /* 0x0000000421c37819 */ /* 0x000fe200000006ff */
[----:B------:R-:W-:Y:S01]  /*2260*/  IMAD.IADD R252, R37, 0x1, -R2 ;  /* 0x0000000125fc7824 */ /* 0x000fe200078e0a02 */
[----:B------:R-:W-:Y:S01]  /*2270*/  SHF.R.S32.HI R3, RZ, 0x5, R3 ;  /* 0x00000005ff037819 */ /* 0x000fe20000011403 */
[----:B------:R-:W-:Y:S01]  /*2280*/  IMAD.IADD R247, R245, 0x1, R13 ;  /* 0x00000001f5f77824 */ /* 0x000fe200078e020d */
[----:B------:R-:W-:Y:S02]  /*2290*/  SHF.L.U32 R26, R248, 0x2, RZ ;  /* 0x00000002f81a7819 */ /* 0x000fe400000006ff */
[----:B------:R-:W-:Y:S02]  /*22a0*/  SEL R188, R0, 0xfffffff0, !P1 ;  /* 0xfffffff000bc7807 */ /* 0x000fe40004800000 */
[----:B------:R-:W-:Y:S01]  /*22b0*/  SEL R189, R189, 0xffffffe0, !P2 ;  /* 0xffffffe0bdbd7807 */ /* 0x000fe20005000000 */
[----:B------:R-:W-:Y:S06]  /*22c0*/  @!P0 BRA `(.L_x_1699) ;  /* 0x000000e000248947 */ /* 0x000fec0003800000 */
[----:B------:R-:W2:Y:S04]  /*22d0*/  LD.E.64 R4, desc[UR6][R134.64+0x120] ;  /* 0x0001200686047980 */ /* 0x000ea8000c101b00 */
[----:B------:R-:W3:Y:S04]  /*22e0*/  LD.E.64 R6, desc[UR6][R134.64+0x118] ;  /* 0x0001180686067980 */ /* 0x000ee8000c101b00 */
[----:B------:R-:W4:Y:S04]  /*22f0*/  LD.E.64 R2, desc[UR6][R134.64+0x130] ;  /* 0x0001300686027980 */ /* 0x000f28000c101b00 */
[----:B------:R-:W5:Y:S04]  /*2300*/  LD.E.64 R64, desc[UR6][R134.64+0x128] ;  /* 0x0001280686407980 */ /* 0x000f68000c101b00 */
[----:B------:R-:W4:Y:S04]  /*2310*/  LD.E.64 R8, desc[UR6][R134.64+0x140] ;  /* 0x0001400686087980 */ /* 0x000f28000c101b00 */
[----:B------:R-:W4:Y:S04]  /*2320*/  LD.E.64 R12, desc[UR6][R134.64+0x138] ;  /* 0x00013806860c7980 */ /* 0x000f28000c101b00 */
[----:B------:R-:W4:Y:S04]  /*2330*/  LD.E R21, desc[UR6][R134.64+0xd0] ;  /* 0x0000d00686157980 */ /* 0x000f28000c101900 */
[----:B------:R-:W4:Y:S04]  /*2340*/  LD.E.64 R22, desc[UR6][R134.64+0x110] ;  /* 0x0001100686167980 */ /* 0x000f28000c101b00 */
[----:B------:R-:W4:Y:S04]  /*2350*/  LD.E.64 R24, desc[UR6][R134.64+0x108] ;  /* 0x0001080686187980 */ /* 0x000f28000c101b00 */
[----:B------:R-:W4:Y:S04]  /*2360*/  LD.E.64 R14, desc[UR6][R134.64+0x150] ;  /* 0x00015006860e7980 */ /* 0x000f28000c101b00 */
[----:B------:R-:W4:Y:S01]  /*2370*/  LD.E.64 R18, desc[UR6][R134.64+0x148] ;  /* 0x0001480686127980 */ /* 0x000f22000c101b00 */
[----:B------:R-:W-:Y:S01]  /*2380*/  IMAD.WIDE.U32 R190, R33, 0x60, RZ ;  /* 0x0000006021be7825 */ /* 0x000fe200078e00ff */
[----:B------:R-:W-:-:S02]  /*2390*/  IADD3 R81, R78, 0x10, RZ ;  /* 0x000000104e517810 */ /* 0x000fc40007ffe0ff */
[C---:B------:R-:W-:Y:S01]  /*23a0*/  IADD3 R93, R78.reuse, 0x30, RZ ;  /* 0x000000304e5d7810 */ /* 0x040fe20007ffe0ff */
[C---:B------:R-:W-:Y:S01]  /*23b0*/  IMAD.WIDE.U32 R186, R33.reuse, 0xa0, RZ ;  /* 0x000000a021ba7825 */ /* 0x040fe200078e00ff */
[C---:B------:R-:W-:Y:S02]  /*23c0*/  IADD3 R92, R78.reuse, 0x40, RZ ;  /* 0x000000404e5c7810 */ /* 0x040fe40007ffe0ff */
[C---:B------:R-:W-:Y:S01]  /*23d0*/  IADD3 R90, R78.reuse, 0x60, RZ ;  /* 0x000000604e5a7810 */ /* 0x040fe20007ffe0ff */
[C---:B------:R-:W-:Y:S01]  /*23e0*/  IMAD.WIDE.U32 R182, R33.reuse, 0xe0, RZ ;  /* 0x000000e021b67825 */ /* 0x040fe200078e00ff */
[C---:B------:R-:W-:Y:S02]  /*23f0*/  IADD3 R89, R78.reuse, 0x70, RZ ;  /* 0x000000704e597810 */ /* 0x040fe40007ffe0ff */
[C---:B------:R-:W-:Y:S01]  /*2400*/  IADD3 R87, R78.reuse, 0x90, RZ ;  /* 0x000000904e577810 */ /* 0x040fe20007ffe0ff */
[----:B------:R-:W-:Y:S01]  /*2410*/  IMAD.WIDE.U32 R180, R33, 0x120, RZ ;  /* 0x0000012021b47825 */ /* 0x000fe200078e00ff */
[----:B------:R-:W-:-:S02]  /*2420*/  IADD3 R86, R78, 0xa0, RZ ;  /* 0x000000a04e567810 */ /* 0x000fc40007ffe0ff */
[C---:B------:R-:W-:Y:S01]  /*2430*/  IADD3 R84, R78.reuse, 0xc0, RZ ;  /* 0x000000c04e547810 */ /* 0x040fe20007ffe0ff */
[C---:B------:R-:W-:Y:S01]  /*2440*/  IMAD.WIDE.U32 R176, R33.reuse, 0x160, RZ ;  /* 0x0000016021b07825 */ /* 0x040fe200078e00ff */
[C---:B------:R-:W-:Y:S02]  /*2450*/  IADD3 R83, R78.reuse, 0xd0, RZ ;  /* 0x000000d04e537810 */ /* 0x040fe40007ffe0ff */
[----:B------:R-:W-:Y:S01]  /*2460*/  IADD3 R94, R78, 0xf0, RZ ;  /* 0x000000f04e5e7810 */ /* 0x000fe20007ffe0ff */
[C---:B------:R-:W-:Y:S01]  /*2470*/  IMAD.WIDE.U32 R174, R33.reuse, 0x180, RZ ;  /* 0x0000018021ae7825 */ /* 0x040fe200078e00ff */
[C-C-:B------:R-:W-:Y:S02]  /*2480*/  SHF.L.U64.HI R142, R192.reuse, 0x5, R193.reuse ;  /* 0x00000005c08e7819 */ /* 0x140fe400000102c1 */
[C---:B------:R-:W-:Y:S01]  /*2490*/  SHF.L.U32 R101, R192.reuse, 0x5, RZ ;  /* 0x00000005c0657819 */ /* 0x040fe200000006ff */
[----:B------:R-:W-:Y:S01]  /*24a0*/  IMAD.WIDE.U32 R168, R33, 0x1c0, RZ ;  /* 0x000001c021a87825 */ /* 0x000fe200078e00ff */
[----:B------:R-:W-:-:S02]  /*24b0*/  SHF.L.U64.HI R141, R192, 0x6, R193 ;  /* 0x00000006c08d7819 */ /* 0x000fc400000102c1 */
[C---:B------:R-:W-:Y:S01]  /*24c0*/  SHF.L.U64.HI R140, R192.reuse, 0x7, R193 ;  /* 0x00000007c08c7819 */ /* 0x040fe200000102c1 */
[C---:B------:R-:W-:Y:S01]  /*24d0*/  IMAD.WIDE.U32 R184, R33.reuse, 0xc0, RZ ;  /* 0x000000c021b87825 */ /* 0x040fe200078e00ff */
[----:B------:R-:W-:Y:S02]  /*24e0*/  SHF.L.U32 R99, R192, 0x7, RZ ;  /* 0x00000007c0637819 */ /* 0x000fe400000006ff */
[----:B------:R-:W-:Y:S01]  /*24f0*/  MOV R69, R227 ;  /* 0x000000e300457202 */ /* 0x000fe20000000f00 */
[----:B------:R-:W-:Y:S01]  /*2500*/  IMAD.WIDE.U32 R178, R33, 0x140, RZ ;  /* 0x0000014021b27825 */ /* 0x000fe200078e00ff */
[----:B------:R-:W-:-:S03]  /*2510*/  MOV R73, R223 ;  /* 0x000000df00497202 */ /* 0x000fc60000000f00 */
[----:B------:R-:W-:-:S04]  /*2520*/  IMAD.WIDE.U32 R170, R33, 0x1a0, RZ ;  /* 0x000001a021aa7825 */ /* 0x000fc800078e00ff */
[----:B------:R-:W-:-:S04]  /*2530*/  IMAD.WIDE.U32 R166, R33, 0x1e0, RZ ;  /* 0x000001e021a67825 */ /* 0x000fc800078e00ff */
[C---:B------:R-:W-:Y:S02]  /*2540*/  VIADD R80, R78.reuse, 0x20 ;  /* 0x000000204e507836 */ /* 0x040fe40000000000 */
[C---:B------:R-:W-:Y:S02]  /*2550*/  VIADD R91, R78.reuse, 0x50 ;  /* 0x000000504e5b7836 */ /* 0x040fe40000000000 */
[C---:B------:R-:W-:Y:S02]  /*2560*/  VIADD R88, R78.reuse, 0x80 ;  /* 0x000000804e587836 */ /* 0x040fe40000000000 */
[C---:B------:R-:W-:Y:S02]  /*2570*/  VIADD R85, R78.reuse, 0xb0 ;  /* 0x000000b04e557836 */ /* 0x040fe40000000000 */
[----:B------:R-:W-:Y:S02]  /*2580*/  VIADD R82, R78, 0xe0 ;  /* 0x000000e04e527836 */ /* 0x000fe40000000000 */
[----:B------:R-:W-:-:S02]  /*2590*/  IMAD.SHL.U32 R100, R192, 0x40, RZ ;  /* 0x00000040c0647824 */ /* 0x000fc400078e00ff */
[----:B------:R-:W-:Y:S02]  /*25a0*/  IMAD.MOV.U32 R68, RZ, RZ, R229 ;  /* 0x000000ffff447224 */ /* 0x000fe400078e00e5 */
[----:B------:R-:W-:Y:S02]  /*25b0*/  IMAD.MOV.U32 R72, RZ, RZ, R221 ;  /* 0x000000ffff487224 */ /* 0x000fe400078e00dd */
[----:B--2---:R-:W-:-:S04]  /*25c0*/  IMAD R0, R5, R36, RZ ;  /* 0x0000002405007224 */ /* 0x004fc800078e02ff */
[----:B------:R-:W-:Y:S02]  /*25d0*/  IMAD R17, R4, R246, R0 ;  /* 0x000000f604117224 */ /* 0x000fe400078e0200 */
[----:B------:R-:W-:-:S04]  /*25e0*/  IMAD.WIDE.U32 R4, R36, R4, R132 ;  /* 0x0000000424047225 */ /* 0x000fc800078e0084 */
[----:B---3--:R-:W-:Y:S01]  /*25f0*/  IMAD R0, R7, R36, RZ ;  /* 0x0000002407007224 */ /* 0x008fe200078e02ff */
[----:B------:R-:W-:Y:S01]  /*2600*/  IADD3 R7, R5, R17, RZ ;  /* 0x0000001105077210 */ /* 0x000fe20007ffe0ff */
[----:B------:R-:W-:Y:S01]  /*2610*/  IMAD.WIDE.U32 R10, R36, R6, R132 ;  /* 0x00000006240a7225 */ /* 0x000fe200078e0084 */
[C-C-:B-----5:R-:W-:Y:S02]  /*2620*/  SHF.L.U64.HI R136, R64.reuse, 0x5, R65.reuse ;  /* 0x0000000540887819 */ /* 0x160fe40000010241 */
[----:B------:R-:W-:Y:S01]  /*2630*/  SHF.L.U32 R95, R64, 0x5, RZ ;  /* 0x00000005405f7819 */ /* 0x000fe200000006ff */
[----:B------:R-:W-:Y:S01]  /*2640*/  IMAD R5, R6, R246, R0 ;  /* 0x000000f606057224 */ /* 0x000fe200078e0200 */
[----:B------:R-:W-:Y:S01]  /*2650*/  SHF.R.S32.HI R0, RZ, 0x1f, R20 ;  /* 0x0000001fff007819 */ /* 0x000fe20000011414 */
[----:B----4-:R-:W-:Y:S01]  /*2660*/  IMAD R17, R3, R20, RZ ;  /* 0x0000001403117224 */ /* 0x010fe200078e02ff */
[----:B------:R-:W-:Y:S01]  /*2670*/  SHF.L.U64.HI R137, R64, 0x6, R65 ;  /* 0x0000000640897819 */ /* 0x000fe20000010241 */
[----:B------:R-:W-:Y:S01]  /*2680*/  IMAD.MOV.U32 R6, RZ, RZ, R4 ;  /* 0x000000ffff067224 */ /* 0x000fe200078e0004 */
[----:B------:R-:W-:Y:S01]  /*2690*/  IADD3 R5, R11, R5, RZ ;  /* 0x000000050b057210 */ /* 0x000fe20007ffe0ff */
[----:B------:R-:W-:Y:S01]  /*26a0*/  IMAD R17, R2, R0, R17 ;  /* 0x0000000002117224 */ /* 0x000fe200078e0211 */
[----:B------:R-:W-:Y:S01]  /*26b0*/  SHF.L.U32 R96, R64, 0x6, RZ ;  /* 0x0000000640607819 */ /* 0x000fe200000006ff */
[----:B------:R-:W-:Y:S01]  /*26c0*/  IMAD.WIDE.U32 R6, R2, R20, R6 ;  /* 0x0000001402067225 */ /* 0x000fe200078e0006 */
[----:B------:R-:W-:-:S02]  /*26d0*/  SHF.L.U64.HI R138, R64, 0x7, R65 ;  /* 0x00000007408a7819 */ /* 0x000fc40000010241 */
[C---:B------:R-:W-:Y:S01]  /*26e0*/  SHF.L.U64.HI R139, R64.reuse, 0x4, R65 ;  /* 0x00000004408b7819 */ /* 0x040fe20000010241 */
[----:B------:R-:W-:Y:S01]  /*26f0*/  IMAD R11, R65, R20, RZ ;  /* 0x00000014410b7224 */ /* 0x000fe200078e02ff */
[----:B------:R-:W-:Y:S01]  /*2700*/  IADD3 R7, R7, R17, RZ ;  /* 0x0000001107077210 */ /* 0x000fe20007ffe0ff */
[----:B------:R-:W-:Y:S01]  /*2710*/  IMAD.MOV.U32 R4, RZ, RZ, R10 ;  /* 0x000000ffff047224 */ /* 0x000fe200078e000a */
[C---:B------:R-:W-:Y:S01]  /*2720*/  SHF.L.U32 R98, R64.reuse, 0x4, RZ ;  /* 0x0000000440627819 */ /* 0x040fe200000006ff */
[----:B------:R-:W-:Y:S02]  /*2730*/  IMAD R9, R9, R16, RZ ;  /* 0x0000001009097224 */ /* 0x000fe400078e02ff */
[C---:B------:R-:W-:Y:S02]  /*2740*/  IMAD R0, R64.reuse, R0, R11 ;  /* 0x0000000040007224 */ /* 0x040fe400078e020b */
[----:B------:R-:W-:-:S04]  /*2750*/  IMAD.WIDE.U32 R4, R64, R20, R4 ;  /* 0x0000001440047225 */ /* 0x000fc800078e0004 */
[C---:B------:R-:W-:Y:S01]  /*2760*/  IMAD R11, R8.reuse, R28, R9 ;  /* 0x0000001c080b7224 */ /* 0x040fe200078e0209 */
[----:B------:R-:W-:Y:S01]  /*2770*/  SHF.R.S32.HI R9, RZ, 0x1f, R194 ;  /* 0x0000001fff097819 */ /* 0x000fe200000114c2 */
[----:B------:R-:W-:-:S04]  /*2780*/  IMAD.WIDE.U32 R6, R8, R16, R6 ;  /* 0x0000001008067225 */ /* 0x000fc800078e0006 */
[----:B------:R-:W-:Y:S01]  /*2790*/  IMAD.IADD R5, R5, 0x1, R0 ;  /* 0x0000000105057824 */ /* 0x000fe200078e0200 */
[----:B------:R-:W-:Y:S01]  /*27a0*/  IADD3 R0, P0, -R194, R78, RZ ;  /* 0x0000004ec2007210 */ /* 0x000fe20007f1e1ff */
[-C--:B------:R-:W-:Y:S02]  /*27b0*/  IMAD R8, R13, R16.reuse, RZ ;  /* 0x000000100d087224 */ /* 0x080fe400078e02ff */
[----:B------:R-:W-:-:S04]  /*27c0*/  IMAD.WIDE.U32 R4, R12, R16, R4 ;  /* 0x000000100c047225 */ /* 0x000fc800078e0004 */
[----:B------:R-:W-:Y:S01]  /*27d0*/  IMAD R10, R12, R28, R8 ;  /* 0x0000001c0c0a7224 */ /* 0x000fe200078e0208 */
[----:B------:R-:W-:Y:S01]  /*27e0*/  IADD3.X R8, R79, ~R9, RZ, P0, !PT ;  /* 0x800000094f087210 */ /* 0x000fe200007fe4ff */
[----:B------:R-:W-:Y:S01]  /*27f0*/  IMAD.IADD R7, R7, 0x1, R11 ;  /* 0x0000000107077824 */ /* 0x000fe200078e020b */
[----:B------:R-:W-:Y:S01]  /*2800*/  LEA.HI R9, R21, R21, RZ, 0x1 ;  /* 0x0000001515097211 */ /* 0x000fe200078f08ff */
[----:B------:R-:W-:Y:S01]  /*2810*/  IMAD.IADD R20, R30, 0x1, R20 ;  /* 0x000000011e147824 */ /* 0x000fe200078e0214 */
[----:B------:R-:W-:Y:S01]  /*2820*/  IADD3 R5, R5, R10, RZ ;  /* 0x0000000a05057210 */ /* 0x000fe20007ffe0ff */
[C---:B------:R-:W-:Y:S01]  /*2830*/  IMAD R11, R8.reuse, R2, RZ ;  /* 0x00000002080b7224 */ /* 0x040fe200078e02ff */
[----:B------:R-:W-:Y:S01]  /*2840*/  SHF.R.S32.HI R9, RZ, 0x1, R9 ;  /* 0x00000001ff097819 */ /* 0x000fe20000011409 */
[----:B------:R-:W-:Y:S01]  /*2850*/  IMAD R10, R8, R64, RZ ;  /* 0x00000040080a7224 */ /* 0x000fe200078e02ff */
[----:B------:R-:W-:Y:S01]  /*2860*/  SHF.L.U64.HI R21, R33, 0x5, R35 ;  /* 0x0000000521157819 */ /* 0x000fe20000010223 */
[----:B------:R-:W-:Y:S01]  /*2870*/  IMAD.WIDE.U32 R4, R64, R0, R4 ;  /* 0x0000000040047225 */ /* 0x000fe200078e0004 */
[----:B------:R-:W-:-:S02]  /*2880*/  SHF.L.U32 R116, R9, 0x4, RZ ;  /* 0x0000000409747819 */ /* 0x000fc400000006ff */
[----:B------:R-:W-:Y:S01]  /*2890*/  SHF.L.U32 R113, R9, 0x6, RZ ;  /* 0x0000000609717819 */ /* 0x000fe200000006ff */
[----:B------:R-:W-:Y:S01]  /*28a0*/  IMAD R8, R78, R9, R26 ;  /* 0x000000094e087224 */ /* 0x000fe200078e021a */
[----:B------:R-:W-:Y:S01]  /*28b0*/  LEA R71, P0, R4, R24, 0x1 ;  /* 0x0000001804477211 */ /* 0x000fe200078008ff */
[-C--:B------:R-:W-:Y:S01]  /*28c0*/  IMAD R10, R65, R0.reuse, R10 ;  /* 0x00000000410a7224 */ /* 0x080fe200078e020a */
[----:B------:R-:W-:Y:S01]  /*28d0*/  SHF.L.U32 R109, R9, 0x7, RZ ;  /* 0x00000007096d7819 */ /* 0x000fe200000006ff */
[----:B------:R-:W-:Y:S01]  /*28e0*/  IMAD R11, R3, R0, R11 ;  /* 0x00000000030b7224 */ /* 0x000fe200078e020b */
[----:B------:R-:W-:Y:S01]  /*28f0*/  SHF.R.S32.HI R131, RZ, 0x1f, R116 ;  /* 0x0000001fff837819 */ /* 0x000fe20000011474 */
[----:B------:R-:W-:Y:S01]  /*2900*/  IMAD R20, R9, R20, RZ ;  /* 0x0000001409147224 */ /* 0x000fe200078e02ff */
[----:B------:R-:W-:Y:S01]  /*2910*/  IADD3 R10, R5, R10, RZ ;  /* 0x0000000a050a7210 */ /* 0x000fe20007ffe0ff */
[----:B------:R-:W-:Y:S01]  /*2920*/  IMAD.WIDE.U32 R6, R2, R0, R6 ;  /* 0x0000000002067225 */ /* 0x000fe200078e0006 */
[----:B------:R-:W-:-:S02]  /*2930*/  IADD3 R0, R26, R8, RZ ;  /* 0x000000081a007210 */ /* 0x000fc40007ffe0ff */
[----:B------:R-:W-:Y:S01]  /*2940*/  SHF.R.S32.HI R12, RZ, 0x1f, R20 ;  /* 0x0000001fff0c7819 */ /* 0x000fe20000011414 */
[----:B------:R-:W-:Y:S01]  /*2950*/  IMAD.IADD R47, R7, 0x1, R11 ;  /* 0x00000001072f7824 */ /* 0x000fe200078e020b */
[C---:B------:R-:W-:Y:S01]  /*2960*/  IADD3 R5, P2, R20.reuse, R0, RZ ;  /* 0x0000000014057210 */ /* 0x040fe20007f5e0ff */
[C---:B------:R-:W-:Y:S01]  /*2970*/  IMAD R13, R35.reuse, 0x120, RZ ;  /* 0x00000120230d7824 */ /* 0x040fe200078e02ff */
[----:B------:R-:W-:Y:S01]  /*2980*/  IADD3 R16, P3, R20, R8, RZ ;  /* 0x0000000814107210 */ /* 0x000fe20007f7e0ff */
[----:B------:R-:W-:Y:S01]  /*2990*/  IMAD R20, R35, 0x60, RZ ;  /* 0x0000006023147824 */ /* 0x000fe200078e02ff */
[----:B------:R-:W-:Y:S01]  /*29a0*/  LEA R46, P1, R6, R22, 0x1 ;  /* 0x00000016062e7211 */ /* 0x000fe200078208ff */
[----:B------:R-:W-:Y:S01]  /*29b0*/  IMAD.SHL.U32 R77, R5, 0x2, RZ ;  /* 0x00000002054d7824 */ /* 0x000fe200078e00ff */
[-C--:B------:R-:W-:Y:S01]  /*29c0*/  LEA.HI.X.SX32 R8, R8, R12.reuse, 0x1, P3 ;  /* 0x0000000c08087211 */ /* 0x080fe200018f0eff */
[C---:B------:R-:W-:Y:S01]  /*29d0*/  IMAD R11, R35.reuse, 0x160, RZ ;  /* 0x00000160230b7824 */ /* 0x040fe200078e02ff */
[----:B------:R-:W-:Y:S01]  /*29e0*/  LEA.HI.X.SX32 R0, R0, R12, 0x1, P2 ;  /* 0x0000000c00007211 */ /* 0x000fe200010f0eff */
[C---:B------:R-:W-:Y:S01]  /*29f0*/  IMAD R7, R35.reuse, 0x1c0, RZ ;  /* 0x000001c023077824 */ /* 0x040fe200078e02ff */
[----:B------:R-:W-:Y:S01]  /*2a00*/  SHF.L.U32 R17, R16, 0x1, RZ ;  /* 0x0000000110117819 */ /* 0x000fe200000006ff */
[C---:B------:R-:W-:Y:S01]  /*2a10*/  IMAD R12, R35.reuse, 0x140, RZ ;  /* 0x00000140230c7824 */ /* 0x040fe200078e02ff */
[----:B------:R-:W-:Y:S01]  /*2a20*/  LEA.HI.X R47, R6, R23, R47, 0x1, P1 ;  /* 0x00000017062f7211 */ /* 0x000fe200008f0c2f */
[----:B------:R-:W-:Y:S01]  /*2a30*/  IMAD R6, R35, 0x1e0, RZ ;  /* 0x000001e023067824 */ /* 0x000fe200078e02ff */
[----:B------:R-:W-:Y:S01]  /*2a40*/  IADD3 R76, P3, R14, R77, RZ ;  /* 0x0000004d0e4c7210 */ /* 0x000fe20007f7e0ff */
[----:B------:R-:W-:Y:S01]  /*2a50*/  IMAD.IADD R230, R179, 0x1, R12 ;  /* 0x00000001b3e67824 */ /* 0x000fe200078e020c */
[----:B------:R-:W-:Y:S01]  /*2a60*/  SHF.L.U64.HI R16, R16, 0x1, R8 ;  /* 0x0000000110107819 */ /* 0x000fe20000010208 */
[----:B------:R-:W-:Y:S01]  /*2a70*/  IMAD R8, R35, 0x1a0, RZ ;  /* 0x000001a023087824 */ /* 0x000fe200078e02ff */
[----:B------:R-:W-:Y:S01]  /*2a80*/  SHF.L.U64.HI R0, R5, 0x1, R0 ;  /* 0x0000000105007819 */ /* 0x000fe20000010200 */
[----:B------:R-:W-:Y:S01]  /*2a90*/  IMAD R24, R3, 0x60, RZ ;  /* 0x0000006003187824 */ /* 0x000fe200078e02ff */
[----:B------:R-:W-:Y:S01]  /*2aa0*/  IADD3 R32, P1, R14, R17, RZ ;  /* 0x000000110e207210 */ /* 0x000fe20007f3e0ff */
[----:B------:R-:W-:Y:S01]  /*2ab0*/  IMAD R14, R35, 0xe0, RZ ;  /* 0x000000e0230e7824 */ /* 0x000fe200078e02ff */
[----:B------:R-:W-:Y:S01]  /*2ac0*/  IADD3 R77, P2, R18, R77, RZ ;  /* 0x0000004d124d7210 */ /* 0x000fe20007f5e0ff */
[----:B------:R-:W-:Y:S01]  /*2ad0*/  IMAD.IADD R222, R171, 0x1, R8 ;  /* 0x00000001abde7824 */ /* 0x000fe200078e0208 */
[----:B------:R-:W-:Y:S01]  /*2ae0*/  LEA.HI.X R70, R4, R25, R10, 0x1, P0 ;  /* 0x0000001904467211 */ /* 0x000fe200000f0c0a */
[----:B------:R-:W-:Y:S01]  /*2af0*/  IMAD.SHL.U32 R4, R33, 0x40, RZ ;  /* 0x0000004021047824 */ /* 0x000fe200078e00ff */
[----:B------:R-:W-:Y:S01]  /*2b00*/  IADD3 R17, P0, R18, R17, RZ ;  /* 0x0000001112117210 */ /* 0x000fe20007f1e0ff */
[----:B------:R-:W-:Y:S01]  /*2b10*/  IMAD R18, R35, 0xa0, RZ ;  /* 0x000000a023127824 */ /* 0x000fe200078e02ff */
[----:B------:R-:W-:Y:S01]  /*2b20*/  IADD3.X R31, R15, R16, RZ, P1, !PT ;  /* 0x000000100f1f7210 */ /* 0x000fe20000ffe4ff */
[----:B------:R-:W-:Y:S01]  /*2b30*/  IMAD R10, R35, 0x180, RZ ;  /* 0x00000180230a7824 */ /* 0x000fe200078e02ff */
[-C--:B------:R-:W-:Y:S01]  /*2b40*/  IADD3.X R75, R15, R0.reuse, RZ, P3, !PT ;  /* 0x000000000f4b7210 */ /* 0x080fe20001ffe4ff */
[----:B------:R-:W-:Y:S01]  /*2b50*/  IMAD R15, R35, 0xc0, RZ ;  /* 0x000000c0230f7824 */ /* 0x000fe200078e02ff */
[----:B------:R-:W-:Y:S01]  /*2b60*/  IADD3.X R74, R19, R0, RZ, P2, !PT ;  /* 0x00000000134a7210 */ /* 0x000fe200017fe4ff */
[----:B------:R-:W-:Y:S01]  /*2b70*/  IMAD R12, R3, 0x1c0, RZ ;  /* 0x000001c0030c7824 */ /* 0x000fe200078e02ff */
[----:B------:R-:W-:Y:S01]  /*2b80*/  SHF.L.U32 R0, R33, 0x5, RZ ;  /* 0x0000000521007819 */ /* 0x000fe200000006ff */
[----:B------:R-:W-:Y:S01]  /*2b90*/  IMAD.IADD R233, R185, 0x1, R15 ;  /* 0x00000001b9e97824 */ /* 0x000fe200078e020f */
[--C-:B------:R-:W-:Y:S01]  /*2ba0*/  SHF.L.U64.HI R22, R33, 0x6, R35.reuse ;  /* 0x0000000621167819 */ /* 0x100fe20000010223 */
[----:B------:R-:W-:Y:S01]  /*2bb0*/  IMAD R15, R3, 0x160, RZ ;  /* 0x00000160030f7824 */ /* 0x000fe200078e02ff */
[C---:B------:R-:W-:Y:S01]  /*2bc0*/  SHF.L.U64.HI R23, R33.reuse, 0x7, R35 ;  /* 0x0000000721177819 */ /* 0x040fe20000010223 */
[----:B------:R-:W-:Y:S01]  /*2bd0*/  IMAD.WIDE.U32 R162, R2, 0xa0, RZ ;  /* 0x000000a002a27825 */ /* 0x000fe200078e00ff */
[----:B------:R-:W-:-:S02]  /*2be0*/  SHF.L.U32 R5, R33, 0x7, RZ ;  /* 0x0000000721057819 */ /* 0x000fc400000006ff */
[----:B------:R-:W-:Y:S01]  /*2bf0*/  SHF.L.U64.HI R241, R0, 0x1, R21 ;  /* 0x0000000100f17819 */ /* 0x000fe20000010215 */
[----:B------:R-:W-:Y:S01]  /*2c00*/  IMAD R21, R3, 0xe0, RZ ;  /* 0x000000e003157824 */ /* 0x000fe200078e02ff */
[----:B------:R-:W-:Y:S01]  /*2c10*/  SHF.L.U64.HI R239, R4, 0x1, R22 ;  /* 0x0000000104ef7819 */ /* 0x000fe20000010216 */
[C---:B------:R-:W-:Y:S01]  /*2c20*/  IMAD.SHL.U32 R236, R5.reuse, 0x2, RZ ;  /* 0x0000000205ec7824 */ /* 0x040fe200078e00ff */
[----:B------:R-:W-:Y:S01]  /*2c30*/  SHF.L.U64.HI R237, R5, 0x1, R23 ;  /* 0x0000000105ed7819 */ /* 0x000fe20000010217 */
        /* <DEDUP_REMOVED lines=12> */
[C---:B------:R-:W-:Y:S01]  /*2d00*/  IMAD.SHL.U32 R5, R2.reuse, 0x80, RZ ;  /* 0x0000008002057824 */ /* 0x040fe200078e00ff */
[----:B------:R-:W-:Y:S01]  /*2d10*/  IADD3 R220, R169, R7, RZ ;  /* 0x00000007a9dc7210 */ /* 0x000fe20007ffe0ff */
[----:B------:R-:W-:Y:S01]  /*2d20*/  IMAD.WIDE.U32 R160, R2, 0xc0, RZ ;  /* 0x000000c002a07825 */ /* 0x000fe200078e00ff */
[----:B------:R-:W-:-:S02]  /*2d30*/  SHF.L.U32 R240, R0, 0x1, RZ ;  /* 0x0000000100f07819 */ /* 0x000fc400000006ff */
[----:B------:R-:W-:Y:S01]  /*2d40*/  IADD3 R219, R167, R6, RZ ;  /* 0x00000006a7db7210 */ /* 0x000fe20007ffe0ff */
[C---:B------:R-:W-:Y:S01]  /*2d50*/  IMAD.SHL.U32 R6, R2.reuse, 0x10, RZ ;  /* 0x0000001002067824 */ /* 0x040fe200078e00ff */
[C-C-:B------:R-:W-:Y:S01]  /*2d60*/  SHF.L.U64.HI R11, R2.reuse, 0x4, R3.reuse ;  /* 0x00000004020b7819 */ /* 0x140fe20000010203 */
[C---:B------:R-:W-:Y:S01]  /*2d70*/  IMAD.WIDE.U32 R156, R2.reuse, 0x120, RZ ;  /* 0x00000120029c7825 */ /* 0x040fe200078e00ff */
[C-C-:B------:R-:W-:Y:S02]  /*2d80*/  SHF.L.U64.HI R7, R2.reuse, 0x5, R3.reuse ;  /* 0x0000000502077819 */ /* 0x140fe40000010203 */
[C-C-:B------:R-:W-:Y:S01]  /*2d90*/  SHF.L.U64.HI R8, R2.reuse, 0x6, R3.reuse ;  /* 0x0000000602087819 */ /* 0x140fe20000010203 */
[C---:B------:R-:W-:Y:S01]  /*2da0*/  IMAD.WIDE.U32 R154, R2.reuse, 0x140, RZ ;  /* 0x00000140029a7825 */ /* 0x040fe200078e00ff */
[----:B------:R-:W-:Y:S02]  /*2db0*/  SHF.L.U64.HI R10, R2, 0x7, R3 ;  /* 0x00000007020a7819 */ /* 0x000fe40000010203 */
[----:B------:R-:W-:Y:S01]  /*2dc0*/  SHF.L.U32 R238, R4, 0x1, RZ ;  /* 0x0000000104ee7819 */ /* 0x000fe200000006ff */
[----:B------:R-:W-:Y:S01]  /*2dd0*/  IMAD R3, R3, 0x1e0, RZ ;  /* 0x000001e003037824 */ /* 0x000fe200078e02ff */
[C---:B------:R-:W-:Y:S01]  /*2de0*/  SHF.L.U32 R0, R2.reuse, 0x5, RZ ;  /* 0x0000000502007819 */ /* 0x040fe200000006ff */
[C---:B------:R-:W-:Y:S01]  /*2df0*/  IMAD.WIDE.U32 R150, R2.reuse, 0x180, RZ ;  /* 0x0000018002967825 */ /* 0x040fe200078e00ff */
[----:B------:R-:W-:-:S02]  /*2e00*/  SHF.L.U32 R4, R2, 0x6, RZ ;  /* 0x0000000602047819 */ /* 0x000fc400000006ff */
[----:B------:R-:W-:Y:S01]  /*2e10*/  SHF.L.U64.HI R218, R6, 0x1, R11 ;  /* 0x0000000106da7819 */ /* 0x000fe2000001020b */
[----:B------:R-:W-:Y:S01]  /*2e20*/  IMAD.WIDE.U32 R148, R2, 0x1a0, RZ ;  /* 0x000001a002947825 */ /* 0x000fe200078e00ff */
[----:B------:R-:W-:Y:S02]  /*2e30*/  SHF.L.U32 R217, R6, 0x1, RZ ;  /* 0x0000000106d97819 */ /* 0x000fe400000006ff */
[----:B------:R-:W-:Y:S01]  /*2e40*/  SHF.L.U64.HI R216, R0, 0x1, R7 ;  /* 0x0000000100d87819 */ /* 0x000fe20000010207 */
[----:B------:R-:W-:Y:S01]  /*2e50*/  IMAD.WIDE.U32 R144, R2, 0x1e0, RZ ;  /* 0x000001e002907825 */ /* 0x000fe200078e00ff */
[C---:B------:R-:W-:Y:S02]  /*2e60*/  SHF.L.U64.HI R214, R4.reuse, 0x1, R8 ;  /* 0x0000000104d67819 */ /* 0x040fe40000010208 */
[----:B------:R-:W-:Y:S01]  /*2e70*/  SHF.L.U32 R213, R4, 0x1, RZ ;  /* 0x0000000104d57819 */ /* 0x000fe200000006ff */
[----:B------:R-:W-:Y:S01]  /*2e80*/  IMAD.SHL.U32 R115, R9, 0x20, RZ ;  /* 0x0000002009737824 */ /* 0x000fe200078e00ff */
[----:B------:R-:W-:Y:S01]  /*2e90*/  SHF.L.U64.HI R212, R5, 0x1, R10 ;  /* 0x0000000105d47819 */ /* 0x000fe2000001020a */
[----:B------:R-:W-:Y:S01]  /*2ea0*/  IMAD R114, R9, 0x30, RZ ;  /* 0x0000003009727824 */ /* 0x000fe200078e02ff */
[----:B------:R-:W-:Y:S01]  /*2eb0*/  SHF.L.U32 R211, R5, 0x1, RZ ;  /* 0x0000000105d37819 */ /* 0x000fe200000006ff */
        /* <DEDUP_REMOVED lines=15> */
[----:B------:R-:W-:Y:S01]  /*2fb0*/  SHF.R.S32.HI R130, RZ, 0x1f, R115 ;  /* 0x0000001fff827819 */ /* 0x000fe20000011473 */
[C---:B------:R-:W-:Y:S01]  /*2fc0*/  IMAD R103, R9.reuse, 0xe0, RZ ;  /* 0x000000e009677824 */ /* 0x040fe200078e02ff */
[----:B------:R-:W-:Y:S01]  /*2fd0*/  SHF.R.S32.HI R129, RZ, 0x1f, R114 ;  /* 0x0000001fff817819 */ /* 0x000fe20000011472 */
[----:B------:R-:W-:Y:S01]  /*2fe0*/  IMAD R102, R9, 0xf0, RZ ;  /* 0x000000f009667824 */ /* 0x000fe200078e02ff */
[----:B------:R-:W-:Y:S01]  /*2ff0*/  SHF.R.S32.HI R128, RZ, 0x1f, R113 ;  /* 0x0000001fff807819 */ /* 0x000fe20000011471 */
[----:B------:R-:W-:Y:S01]  /*3000*/  IMAD.WIDE.U32 R164, R2, 0x60, RZ ;  /* 0x0000006002a47825 */ /* 0x000fe200078e00ff */
[----:B------:R-:W-:-:S02]  /*3010*/  SHF.R.S32.HI R127, RZ, 0x1f, R112 ;  /* 0x0000001fff7f7819 */ /* 0x000fc40000011470 */
[----:B------:R-:W-:Y:S01]  /*3020*/  SHF.R.S32.HI R126, RZ, 0x1f, R111 ;  /* 0x0000001fff7e7819 */ /* 0x000fe2000001146f */
[C---:B------:R-:W-:Y:S01]  /*3030*/  IMAD.WIDE.U32 R158, R2.reuse, 0xe0, RZ ;  /* 0x000000e0029e7825 */ /* 0x040fe200078e00ff */
[----:B------:R-:W-:Y:S02]  /*3040*/  SHF.R.S32.HI R125, RZ, 0x1f, R110 ;  /* 0x0000001fff7d7819 */ /* 0x000fe4000001146e */
[----:B------:R-:W-:Y:S01]  /*3050*/  SHF.R.S32.HI R124, RZ, 0x1f, R109 ;  /* 0x0000001fff7c7819 */ /* 0x000fe2000001146d */
[C---:B------:R-:W-:Y:S01]  /*3060*/  IMAD.WIDE.U32 R152, R2.reuse, 0x160, RZ ;  /* 0x0000016002987825 */ /* 0x040fe200078e00ff */
[----:B------:R-:W-:Y:S02]  /*3070*/  SHF.R.S32.HI R123, RZ, 0x1f, R108 ;  /* 0x0000001fff7b7819 */ /* 0x000fe4000001146c */
[----:B------:R-:W-:Y:S01]  /*3080*/  SHF.R.S32.HI R122, RZ, 0x1f, R107 ;  /* 0x0000001fff7a7819 */ /* 0x000fe2000001146b */
[----:B------:R-:W-:Y:S01]  /*3090*/  IMAD.WIDE.U32 R146, R2, 0x1c0, RZ ;  /* 0x000001c002927825 */ /* 0x000fe200078e00ff */
[----:B------:R-:W-:-:S02]  /*30a0*/  SHF.R.S32.HI R121, RZ, 0x1f, R106 ;  /* 0x0000001fff797819 */ /* 0x000fc4000001146a */
[----:B------:R-:W-:Y:S01]  /*30b0*/  SHF.R.S32.HI R120, RZ, 0x1f, R105 ;  /* 0x0000001fff787819 */ /* 0x000fe20000011469 */
[----:B------:R-:W-:Y:S01]  /*30c0*/  IMAD.X R16, R19, 0x1, R16, P0 ;  /* 0x0000000113107824 */ /* 0x000fe200000e0610 */
[----:B------:R-:W-:Y:S01]  /*30d0*/  MOV R19, R34 ;  /* 0x0000002200137202 */ /* 0x000fe20000000f00 */
[----:B------:R-:W-:Y:S01]  /*30e0*/  IMAD.SHL.U32 R97, R64, 0x80, RZ ;  /* 0x0000008040617824 */ /* 0x000fe200078e00ff */
[----:B------:R-:W-:Y:S01]  /*30f0*/  SHF.R.S32.HI R119, RZ, 0x1f, R104 ;  /* 0x0000001fff777819 */ /* 0x000fe20000011468 */
[----:B------:R-:W-:Y:S01]  /*3100*/  IMAD.SHL.U32 R215, R0, 0x2, RZ ;  /* 0x0000000200d77824 */ /* 0x000fe200078e00ff */
[----:B------:R-:W-:Y:S01]  /*3110*/  SHF.R.S32.HI R118, RZ, 0x1f, R103 ;  /* 0x0000001fff767819 */ /* 0x000fe20000011467 */
[----:B------:R-:W-:Y:S01]  /*3120*/  IMAD.IADD R210, R165, 0x1, R24 ;  /* 0x00000001a5d27824 */ /* 0x000fe200078e0218 */
[----:B------:R-:W-:Y:S01]  /*3130*/  SHF.R.S32.HI R117, RZ, 0x1f, R102 ;  /* 0x0000001fff757819 */ /* 0x000fe20000011466 */
[----:B------:R-:W-:Y:S02]  /*3140*/  IMAD.IADD R207, R159, 0x1, R21 ;  /* 0x000000019fcf7824 */ /* 0x000fe400078e0215 */
[----:B------:R-:W-:-:S02]  /*3150*/  IMAD.IADD R204, R153, 0x1, R15 ;  /* 0x0000000199cc7824 */ /* 0x000fc400078e020f */
[----:B------:R-:W-:-:S07]  /*3160*/  IMAD.IADD R201, R147, 0x1, R12 ;  /* 0x0000000193c97824 */ /* 0x000fce00078e020c */
.L_x_1803:
        /* <DEDUP_REMOVED lines=13> */
[----:B------:R-:W-:Y:S02]  /*3240*/  ISETP.LT.OR P6, PT, R80, R67, P1 ;  /* 0x000000435000720c */ /* 0x000fe40000fc1670 */
[----:B------:R-:W-:Y:S05]  /*3250*/  ISETP.GE.OR P3, PT, R92, R66, P0 ;  /* 0x000000425c00720c */ /* 0x000fea0000766670 */
[----:B------:R-:W-:Y:S02]  /*3260*/  @P4 LOP3.LUT R33, R33, 0x100, RZ, 0xfc, !PT ;  /* 0x0000010021214812 */ /* 0x000fe400078efcff */
[----:B------:R-:W-:Y:S02]  /*3270*/  @!P4 IADD3 R12, P1, R46, R217, RZ ;  /* 0x000000d92e0cc210 */ /* 0x000fe40007f3e0ff */
[----:B------:R-:W-:Y:S02]  /*3280*/  LOP3.LUT R33, R33, 0xffffff7f, RZ, 0xc0, !PT ;  /* 0xffffff7f21217812 */ /* 0x000fe400078ec0ff */
[----:B---34-:R-:W-:Y:S01]  /*3290*/  @!P4 LEA R10, P2, R195, R73, 0x1 ;  /* 0x00000049c30ac211 */ /* 0x018fe200078408ff */
[----:B------:R-:W-:Y:S01]  /*32a0*/  @!P4 IMAD.X R13, R47, 0x1, R218, P1 ;  /* 0x000000012f0dc824 */ /* 0x000fe200008e06da */
[----:B------:R-:W-:Y:S02]  /*32b0*/  @P6 LOP3.LUT R33, R33, 0x80, RZ, 0xfc, !PT ;  /* 0x0000008021216812 */ /* 0x000fe400078efcff */
[----:B------:R-:W-:Y:S02]  /*32c0*/  ISETP.LT.OR P4, PT, R92, R67, P3 ;  /* 0x000000435c00720c */ /* 0x000fe40001f81670 */
[----:B------:R-:W-:Y:S02]  /*32d0*/  LOP3.LUT R33, R33, 0xffffffbf, RZ, 0xc0, !PT ;  /* 0xffffffbf21217812 */ /* 0x000fe400078ec0ff */
[----:B------:R-:W-:Y:S02]  /*32e0*/  @!P6 IADD3 R8, P1, R46, R215, RZ ;  /* 0x000000d72e08e210 */ /* 0x000fe40007f3e0ff */
[----:B------:R-:W-:Y:S03]  /*32f0*/  @P5 LOP3.LUT R33, R33, 0x40, RZ, 0xfc, !PT ;  /* 0x0000004021215812 */ /* 0x000fe600078efcff */
[----:B------:R-:W-:Y:S01]  /*3300*/  @!P6 IMAD.X R9, R47, 0x1, R216, P1 ;  /* 0x000000012f09e824 */ /* 0x000fe200008e06d8 */
[----:B------:R-:W-:Y:S02]  /*3310*/  LOP3.LUT P3, RZ, R33, 0x100, RZ, 0xc0, !PT ;  /* 0x0000010021ff7812 */ /* 0x000fe4000786c0ff */
[----:B------:R-:W-:Y:S02]  /*3320*/  @!P6 IADD3 R6, P1, R73, R240, RZ ;  /* 0x000000f04906e210 */ /* 0x000fe40007f3e0ff */
[----:B------:R-:W-:Y:S03]  /*3330*/  LOP3.LUT R33, R33, 0xffffffdf, RZ, 0xc0, !PT ;  /* 0xffffffdf21217812 */ /* 0x000fe600078ec0ff */
[----:B------:R-:W-:Y:S01]  /*3340*/  @!P6 IMAD.X R7, R72, 0x1, R241, P1 ;  /* 0x000000014807e824 */ /* 0x000fe200008e06f1 */
[----:B------:R-:W-:Y:S02]  /*3350*/  @!P5 IADD3 R4, P1, R46, R164, RZ ;  /* 0x000000a42e04d210 */ /* 0x000fe40007f3e0ff */
[----:B------:R-:W-:Y:S02]  /*3360*/  @P4 LOP3.LUT R33, R33, 0x20, RZ, 0xfc, !PT ;  /* 0x0000002021214812 */ /* 0x000fe400078efcff */
[----:B------:R-:W-:Y:S01]  /*3370*/  ISETP.GE.OR P6, PT, R86, R66, P0 ;  /* 0x000000425600720c */ /* 0x000fe200007c6670 */
[----:B------:R-:W-:Y:S01]  /*3380*/  @!P5 IMAD.X R5, R47, 0x1, R210, P1 ;  /* 0x000000012f05d824 */ /* 0x000fe200008e06d2 */
[----:B------:R-:W-:Y:S02]  /*3390*/  @!P3 LEA.HI.X R11, R195, R72, R243, 0x1, P2 ;  /* 0x00000048c30bb211 */ /* 0x000fe400010f0cf3 */
[CC--:B------:R-:W-:Y:S02]  /*33a0*/  ISETP.GE.OR P2, PT, R91.reuse, R66.reuse, P0 ;  /* 0x000000425b00720c */ /* 0x0c0fe40000746670 */
[----:B------:R-:W-:Y:S02]  /*33b0*/  @!P4 IADD3 R28, P1, R46, R213, RZ ;  /* 0x000000d52e1cc210 */ /* 0x000fe40007f3e0ff */
[-C--:B------:R-:W-:Y:S02]  /*33c0*/  ISETP.LT.OR P3, PT, R91, R67.reuse, P2 ;  /* 0x000000435b00720c */ /* 0x080fe40001761670 */
[----:B------:R-:W-:Y:S01]  /*33d0*/  LOP3.LUT R33, R33, 0xffffffef, RZ, 0xc0, !PT ;  /* 0xffffffef21217812 */ /* 0x000fe200078ec0ff */
[----:B------:R-:W-:Y:S01]  /*33e0*/  @!P4 IMAD.X R29, R47, 0x1, R214, P1 ;  /* 0x000000012f1dc824 */ /* 0x000fe200008e06d6 */
        /* <DEDUP_REMOVED lines=8> */
[CC--:B------:R-:W-:Y:S02]  /*3470*/  ISETP.GE.OR P1, PT, R90.reuse, R66.reuse, P0 ;  /* 0x000000425a00720c */ /* 0x0c0fe40000726670 */
[----:B------:R-:W-:Y:S02]  /*3480*/  LOP3.LUT R33, R33, 0xfffffff7, RZ, 0xc0, !PT ;  /* 0xfffffff721217812 */ /* 0x000fe400078ec0ff */
[-C--:B------:R-:W-:Y:S02]  /*3490*/  ISETP.LT.OR P2, PT, R90, R67.reuse, P1 ;  /* 0x000000435a00720c */ /* 0x080fe40000f41670 */
[C---:B------:R-:W-:Y:S04]  /*34a0*/  ISETP.GE.OR P3, PT, R83.reuse, R66, P0 ;  /* 0x000000425300720c */ /* 0x040fe80000766670 */
[-C--:B------:R-:W-:Y:S07]  /*34b0*/  ISETP.LT.OR P3, PT, R83, R67.reuse, P3 ;  /* 0x000000435300720c */ /* 0x080fee0001f61670 */
        /* <DEDUP_REMOVED lines=10> */
[CC--:B------:R-:W-:Y:S02]  /*3560*/  ISETP.GE.OR P1, PT, R88.reuse, R66.reuse, P0 ;  /* 0x000000425800720c */ /* 0x0c0fe40000726670 */
[----:B------:R-:W-:Y:S02]  /*3570*/  LOP3.LUT R33, R33, 0xfffffffd, RZ, 0xc0, !PT ;  /* 0xfffffffd21217812 */ /* 0x000fe400078ec0ff */
[----:B------:R-:W-:Y:S11]  /*3580*/  ISETP.LT.OR P2, PT, R88, R67, P1 ;  /* 0x000000435800720c */ /* 0x000ff60000f41670 */
        /* <DEDUP_REMOVED lines=8> */
[C---:B------:R-:W-:Y:S02]  /*3610*/  @!P2 IADD3 R50, P1, R46.reuse, R156, RZ ;  /* 0x0000009c2e32a210 */ /* 0x040fe40007f3e0ff */
[----:B------:R-:W-:Y:S03]  /*3620*/  @P2 LOP3.LUT R33, R33, 0x1, RZ, 0xfc, !PT ;  /* 0x0000000121212812 */ /* 0x000fe600078efcff */
[----:B------:R-:W-:Y:S01]  /*3630*/  @!P2 IMAD.X R51, R47, 0x1, R206, P1 ;  /* 0x000000012f33a824 */ /* 0x000fe200008e06ce */
[----:B------:R-:W-:Y:S02]  /*3640*/  @!P6 IADD3 R52, P1, R46, R154, RZ ;  /* 0x0000009a2e34e210 */ /* 0x000fe40007f3e0ff */
[----:B------:R-:W-:Y:S02]  /*3650*/  ISETP.GE.OR P2, PT, R82, R66, P0 ;  /* 0x000000425200720c */ /* 0x000fe40000746670 */
[----:B------:R-:W-:Y:S01]  /*3660*/  LOP3.LUT R33, R33, 0xffffdfff, RZ, 0xc0, !PT ;  /* 0xffffdfff21217812 */ /* 0x000fe200078ec0ff */
[----:B------:R-:W-:Y:S01]  /*3670*/  @!P6 IMAD.X R53, R47, 0x1, R205, P1 ;  /* 0x000000012f35e824 */ /* 0x000fe200008e06cd */
[----:B------:R-:W-:Y:S02]  /*3680*/  @!P5 IADD3 R54, P1, R46, R152, RZ ;  /* 0x000000982e36d210 */ /* 0x000fe40007f3e0ff */
        /* <DEDUP_REMOVED lines=34> */
[C---:B------:R-:W-:Y:S02]  /*38b0*/  LOP3.LUT P5, RZ, R33.reuse, 0x40, RZ, 0xc0, !PT ;  /* 0x0000004021ff7812 */ /* 0x040fe400078ac0ff */
[----:B------:R-:W-:Y:S02]  /*38c0*/  ISETP.NE.AND P6, PT, R0, RZ, PT ;  /* 0x000000ff0000720c */ /* 0x000fe40003fc5270 */
[----:B------:R-:W-:Y:S04]  /*38d0*/  LOP3.LUT R33, R33, 0xffffefff, RZ, 0xc0, !PT ;  /* 0xffffefff21217812 */ /* 0x000fe800078ec0ff */
[----:B------:R-:W-:Y:S04]  /*38e0*/  @P1 LOP3.LUT R33, R33, 0x1000, RZ, 0xfc, !PT ;  /* 0x0000100021211812 */ /* 0x000fe800078efcff */
[C---:B------:R-:W-:Y:S02]  /*38f0*/  LOP3.LUT P1, RZ, R33.reuse, 0x20, RZ, 0xc0, !PT ;  /* 0x0000002021ff7812 */ /* 0x040fe4000782c0ff */
[----:B------:R-:W-:Y:S04]  /*3900*/  LOP3.LUT R33, R33, 0xfffffdff, RZ, 0xc0, !PT ;  /* 0xfffffdff21217812 */ /* 0x000fe800078ec0ff */
[----:B------:R-:W-:Y:S01]  /*3910*/  @P0 LOP3.LUT R33, R33, 0x200, RZ, 0xfc, !PT ;  /* 0x0000020021210812 */ /* 0x000fe200078efcff */
        /* <DEDUP_REMOVED lines=18> */
[----:B--2---:R1:W-:Y:S01]  /*3a40*/  @!P0 ST.E.128 desc[UR6][R6.64], R8 ;  /* 0x0000000806008985 */ /* 0x0043e2000c101d06 */
[----:B------:R-:W-:Y:S05]  /*3a50*/  @!P6 IADD3 R12, P0, R73, R182, RZ ;  /* 0x000000b6490ce210 */ /* 0x000fea0007f1e0ff */
[C---:B------:R-:W-:Y:S01]  /*3a60*/  @!P6 IMAD.X R13, R72.reuse, 0x1, R232, P0 ;  /* 0x00000001480de824 */ /* 0x040fe200000e06e8 */
[----:B------:R-:W-:Y:S11]  /*3a70*/  LOP3.LUT P6, RZ, R33, 0x10000, RZ, 0xc0, !PT ;  /* 0x0001000021ff7812 */ /* 0x000ff600078cc0ff */
[----:B------:R-:W-:Y:S02]  /*3a80*/  @!UPT UIADD3 URZ, URZ, URZ, URZ ;  /* 0x0000003f3f3ff290 */ /* 0x000fe4000fffe03f */
[----:B------:R-:W-:Y:S05]  /*3a90*/  @!P6 IADD3 R26, P0, R73, R236, RZ ;  /* 0x000000ec491ae210 */ /* 0x000fea0007f1e0ff */
[C---:B------:R-:W-:Y:S01]  /*3aa0*/  @!P6 IMAD.X R27, R72.reuse, 0x1, R237, P0 ;  /* 0x00000001481be824 */ /* 0x040fe200000e06ed */
[C---:B------:R-:W-:Y:S01]  /*3ab0*/  LOP3.LUT P6, RZ, R33.reuse, 0x8000, RZ, 0xc0, !PT ;  /* 0x0000800021ff7812 */ /* 0x040fe200078cc0ff */
[----:B-1----:R-:W2:Y:S04]  /*3ac0*/  @!P5 LD.E.128 R4, desc[UR6][R4.64] ;  /* 0x000000060404d980 */ /* 0x002ea8000c101d00 */
[----:B--2---:R1:W-:Y:S01]  /*3ad0*/  @!P5 ST.E.128 desc[UR6][R2.64], R4 ;  /* 0x000000040200d985 */ /* 0x0043e2000c101d06 */
[----:B------:R-:W-:Y:S03]  /*3ae0*/  LOP3.LUT P5, RZ, R33, 0x4000, RZ, 0xc0, !PT ;  /* 0x0000400021ff7812 */ /* 0x000fe600078ac0ff */
[----:B-1----:R-:W2:Y:S04]  /*3af0*/  @!P1 LD.E.128 R4, desc[UR6][R28.64] ;  /* 0x000000061c049980 */ /* 0x002ea8000c101d00 */
[----:B------:R-:W-:Y:S05]  /*3b00*/  @!P6 IADD3 R2, P0, R73, R180, RZ ;  /* 0x000000b44902e210 */ /* 0x000fea0007f1e0ff */
[C---:B------:R-:W-:Y:S01]  /*3b10*/  @!P6 IMAD.X R3, R72.reuse, 0x1, R231, P0 ;  /* 0x000000014803e824 */ /* 0x040fe200000e06e7 */
[C---:B------:R-:W-:Y:S02]  /*3b20*/  LOP3.LUT P6, RZ, R33.reuse, 0x2000, RZ, 0xc0, !PT ;  /* 0x0000200021ff7812 */ /* 0x040fe400078cc0ff */
[----:B------:R-:W-:Y:S11]  /*3b30*/  LOP3.LUT R33, R33, 0xfffffbff, RZ, 0xc0, !PT ;  /* 0xfffffbff21217812 */ /* 0x000ff600078ec0ff */
[----:B------:R-:W-:Y:S02]  /*3b40*/  @!P6 IADD3 R38, P0, R73, R178, RZ ;  /* 0x000000b24926e210 */ /* 0x000fe40007f1e0ff */
[----:B------:R-:W-:Y:S03]  /*3b50*/  @P6 LOP3.LUT R33, R33, 0x400, RZ, 0xfc, !PT ;  /* 0x0000040021216812 */ /* 0x000fe600078efcff */
[C---:B------:R-:W-:Y:S01]  /*3b60*/  @!P6 IMAD.X R39, R72.reuse, 0x1, R230, P0 ;  /* 0x000000014827e824 */ /* 0x040fe200000e06e6 */
[C---:B------:R-:W-:Y:S02]  /*3b70*/  LOP3.LUT P6, RZ, R33.reuse, 0x2, RZ, 0xc0, !PT ;  /* 0x0000000221ff7812 */ /* 0x040fe400078cc0ff */
[----:B------:R-:W-:Y:S11]  /*3b80*/  LOP3.LUT R33, R33, 0xfffff7ff, RZ, 0xc0, !PT ;  /* 0xfffff7ff21217812 */ /* 0x000ff600078ec0ff */
[----:B------:R-:W-:Y:S04]  /*3b90*/  @P6 LOP3.LUT R33, R33, 0x800, RZ, 0xfc, !PT ;  /* 0x0000080021216812 */ /* 0x000fe800078efcff */
[C---:B------:R-:W-:Y:S01]  /*3ba0*/  LOP3.LUT P6, RZ, R33.reuse, 0x4, RZ, 0xc0, !PT ;  /* 0x0000000421ff7812 */ /* 0x040fe200078cc0ff */
[----:B--2---:R1:W-:Y:S01]  /*3bb0*/  @!P1 ST.E.128 desc[UR6][R22.64], R4 ;  /* 0x0000000416009985 */ /* 0x0043e2000c101d06 */
[----:B------:R-:W-:Y:S02]  /*3bc0*/  LOP3.LUT P1, RZ, R33, 0x1000, RZ, 0xc0, !PT ;  /* 0x0000100021ff7812 */ /* 0x000fe4000782c0ff */
[C---:B-1----:R-:W-:Y:S05]  /*3bd0*/  @!P5 IADD3 R22, P0, R73.reuse, R176, RZ ;  /* 0x000000b04916d210 */ /* 0x042fea0007f1e0ff */
[C---:B------:R-:W-:Y:S01]  /*3be0*/  @!P5 IMAD.X R23, R72.reuse, 0x1, R228, P0 ;  /* 0x000000014817d824 */ /* 0x040fe200000e06e4 */
[----:B------:R-:W-:Y:S05]  /*3bf0*/  @!P4 IADD3 R36, P0, R73, R174, RZ ;  /* 0x000000ae4924c210 */ /* 0x000fea0007f1e0ff */
[C---:B------:R-:W-:Y:S01]  /*3c00*/  @!P4 IMAD.X R37, R72.reuse, 0x1, R226, P0 ;  /* 0x000000014825c824 */ /* 0x040fe200000e06e2 */
[----:B------:R-:W-:Y:S11]  /*3c10*/  LOP3.LUT P0, RZ, R33, 0x10, RZ, 0xc0, !PT ;  /* 0x0000001021ff7812 */ /* 0x000ff6000780c0ff */
[----:B------:R-:W-:Y:S02]  /*3c20*/  @!UPT UIADD3 URZ, URZ, URZ, URZ ;  /* 0x0000003f3f3ff290 */ /* 0x000fe4000fffe03f */
[----:B------:R-:W2:Y:S04]  /*3c30*/  @!P0 LD.E.128 R4, desc[UR6][R34.64] ;  /* 0x0000000622048980 */ /* 0x000ea8000c101d00 */
[----:B--2---:R1:W-:Y:S01]  /*3c40*/  @!P0 ST.E.128 desc[UR6][R14.64], R4 ;  /* 0x000000040e008985 */ /* 0x0043e2000c101d06 */
[C---:B------:R-:W-:Y:S05]  /*3c50*/  @!P3 IADD3 R28, P0, R73.reuse, R170, RZ ;  /* 0x000000aa491cb210 */ /* 0x040fea0007f1e0ff */
[C---:B------:R-:W-:Y:S01]  /*3c60*/  @!P3 IMAD.X R29, R72.reuse, 0x1, R222, P0 ;  /* 0x00000001481db824 */ /* 0x040fe200000e06de */
[----:B------:R-:W-:Y:S05]  /*3c70*/  @!P2 IADD3 R40, P0, R73, R168, RZ ;  /* 0x000000a84928a210 */ /* 0x000fea0007f1e0ff */
[C---:B------:R-:W-:Y:S01]  /*3c80*/  @!P2 IMAD.X R41, R72.reuse, 0x1, R220, P0 ;  /* 0x000000014829a824 */ /* 0x040fe200000e06dc */
[----:B------:R-:W-:Y:S11]  /*3c90*/  LOP3.LUT P0, RZ, R33, 0x8, RZ, 0xc0, !PT ;  /* 0x0000000821ff7812 */ /* 0x000ff6000780c0ff */
[----:B------:R-:W-:Y:S02]  /*3ca0*/  @!UPT UIADD3 URZ, URZ, URZ, URZ ;  /* 0x0000003f3f3ff290 */ /* 0x000fe4000fffe03f */
[----:B------:R-:W2:Y:S04]  /*3cb0*/  @!P0 LD.E.128 R8, desc[UR6][R42.64] ;  /* 0x000000062a088980 */ /* 0x000ea8000c101d00 */
[----:B--2---:R-:W-:Y:S01]  /*3cc0*/  @!P0 ST.E.128 desc[UR6][R24.64], R8 ;  /* 0x0000000818008985 */ /* 0x004fe2000c101d06 */
[----:B------:R-:W-:Y:S03]  /*3cd0*/  @!P1 IADD3 R34, P0, R73, R166, RZ ;  /* 0x000000a649229210 */ /* 0x000fe60007f1e0ff */
[----:B-1----:R-:W2:Y:S02]  /*3ce0*/  @!P6 LD.E.128 R4, desc[UR6][R44.64] ;  /* 0x000000062c04e980 */ /* 0x002ea4000c101d00 */
[----:B------:R-:W-:Y:S01]  /*3cf0*/  @!P1 IMAD.X R35, R72, 0x1, R219, P0 ;  /* 0x0000000148239824 */ /* 0x000fe200000e06db */
[C---:B------:R-:W-:Y:S01]  /*3d00*/  LOP3.LUT P0, RZ, R33.reuse, 0x1, RZ, 0xc0, !PT ;  /* 0x0000000121ff7812 */ /* 0x040fe2000780c0ff */
        /* <DEDUP_REMOVED lines=8> */
[----:B------:R-:W2:Y:S04]  /*3d90*/  @!P6 LD.E.128 R24, desc[UR6][R52.64] ;  /* 0x000000063418e980 */ /* 0x000ea8000c101d00 */
[----:B--2---:R-:W-:Y:S04]  /*3da0*/  @!P6 ST.E.128 desc[UR6][R38.64], R24 ;  /* 0x000000182600e985 */ /* 0x004fe8000c101d06 */
[----:B------:R-:W2:Y:S04]  /*3db0*/  @!P5 LD.E.128 R12, desc[UR6][R54.64] ;  /* 0x00000006360cd980 */ /* 0x000ea8000c101d00 */
[----:B--2---:R-:W-:Y:S04]  /*3dc0*/  @!P5 ST.E.128 desc[UR6][R22.64], R12 ;  /* 0x0000000c1600d985 */ /* 0x004fe8000c101d06 */
[----:B------:R-:W2:Y:S04]  /*3dd0*/  @!P4 LD.E.128 R8, desc[UR6][R56.64] ;  /* 0x000000063808c980 */ /* 0x000ea8000c101d00 */
[----:B--2---:R-:W-:Y:S04]  /*3de0*/  @!P4 ST.E.128 desc[UR6][R36.64], R8 ;  /* 0x000000082400c985 */ /* 0x004fe8000c101d06 */
[----:B-1----:R-:W2:Y:S04]  /*3df0*/  @!P3 LD.E.128 R4, desc[UR6][R58.64] ;  /* 0x000000063a04b980 */ /* 0x002ea8000c101d00 */
        /* <DEDUP_REMOVED lines=89> */
.L_x_1704:
[----:B------:R-:W-:Y:S05]  /*4390*/  BSYNC B0 ;  /* 0x0000000000007941 */ /* 0x000fea0003800000 */
.L_x_1703:
        /* <DEDUP_REMOVED lines=61> */
.L_x_1706:
[----:B------:R-:W-:Y:S05]  /*4770*/  BSYNC B0 ;  /* 0x0000000000007941 */ /* 0x000fea0003800000 */
.L_x_1705:
        /* <DEDUP_REMOVED lines=64> */
.L_x_1708:
[----:B------:R-:W-:Y:S05]  /*4b80*/  BSYNC B0 ;  /* 0x0000000000007941 */ /* 0x000fea0003800000 */
.L_x_1707:
        /* <DEDUP_REMOVED lines=71> */
.L_x_1710:
[----:B------:R-:W-:Y:S05]  /*5000*/  BSYNC B0 ;  /* 0x0000000000007941 */ /* 0x000fea0003800000 */
.L_x_1709:
        /* <DEDUP_REMOVED lines=64> */
.L_x_1712:
[----:B------:R-:W-:Y:S05]  /*5410*/  BSYNC B0 ;  /* 0x0000000000007941 */ /* 0x000fea0003800000 */
.L_x_1711:
        /* <DEDUP_REMOVED lines=71> */
.L_x_1714:
[----:B------:R-:W-:Y:S05]  /*5890*/  BSYNC B0 ;  /* 0x0000000000007941 */ /* 0x000fea0003800000 */
.L_x_1713:
        /* <DEDUP_REMOVED lines=71> */
.L_x_1716:
[----:B------:R-:W-:Y:S05]  /*5d10*/  BSYNC B0 ;  /* 0x0000000000007941 */ /* 0x000fea0003800000 */
.L_x_1715:
        /* <DEDUP_REMOVED lines=71> */
.L_x_1718:
[----:B------:R-:W-:Y:S05]  /*6190*/  BSYNC B0 ;  /* 0x0000000000007941 */ /* 0x000fea0003800000 */
.L_x_1717:
        /* <DEDUP_REMOVED lines=65> */
.L_x_1720:
[----:B------:R-:W-:Y:S05]  /*65b0*/  BSYNC B0 ;  /* 0x0000000000007941 */ /* 0x000fea0003800000 */
.L_x_1719:
        /* <DEDUP_REMOVED lines=71> */
.L_x_1722:
[----:B------:R-:W-:Y:S05]  /*6a30*/  BSYNC B0 ;  /* 0x0000000000007941 */ /* 0x000fea0003800000 */
.L_x_1721:
        /* <DEDUP_REMOVED lines=69> */
.L_x_1724:
[----:B------:R-:W-:Y:S05]  /*6e90*/  BSYNC B0 ;  /* 0x0000000000007941 */ /* 0x000fea0003800000 */
.L_x_1723:
[----:B------:R-:W-:Y:S01]  /*6ea0*/  ISETP.GE.AND P0, PT, R94, R66, PT ;  /* 0x000000425e00720c */ /* 0x000fe20003f06270 */
[----:B------:R-:W-:Y:S01]  /*6eb0*/  BSSY B0, `(.L_x_1725) ;  /* 0x000004f000007945 */ /* 0x000fe20003800000 */
[CC--:B------:R-:W-:Y:S02]  /*6ec0*/  ISETP.GE.OR P6, PT, R132.reuse, R42.reuse, P1 ;  /* 0x0000002a8400720c */ /* 0x0c0fe40000fc6670 */
[CC--:B------:R-:W-:Y:S02]  /*6ed0*/  ISETP.GE.OR P1, PT, R132.reuse, R42.reuse, P0 ;  /* 0x0000002a8400720c */ /* 0x0c0fe40000726670 */
        /* <DEDUP_REMOVED lines=76> */
.L_x_1726:
[----:B------:R-:W-:Y:S05]  /*73a0*/  BSYNC B0 ;  /* 0x0000000000007941 */ /* 0x000fea0003800000 */
.L_x_1725:
        /* <DEDUP_REMOVED lines=68> */
.L_x_1728:
[----:B------:R-:W-:Y:S05]  /*77f0*/  BSYNC B0 ;  /* 0x0000000000007941 */ /* 0x000fea0003800000 */
.L_x_1727:
        /* <DEDUP_REMOVED lines=68> */
.L_x_1730:
[----:B------:R-:W-:Y:S05]  /*7c40*/  BSYNC B0 ;  /* 0x0000000000007941 */ /* 0x000fea0003800000 */
.L_x_1729:
        /* <DEDUP_REMOVED lines=68> */
.L_x_1732:
[----:B------:R-:W-:Y:S05]  /*8090*/  BSYNC B0 ;  /* 0x0000000000007941 */ /* 0x000fea0003800000 */
.L_x_1731:
        /* <DEDUP_REMOVED lines=68> */
.L_x_1734:
[----:B------:R-:W-:Y:S05]  /*84e0*/  BSYNC B0 ;  /* 0x0000000000007941 */ /* 0x000fea0003800000 */
.L_x_1733:
        /* <DEDUP_REMOVED lines=10> */
.L_x_1702:
        /* <DEDUP_REMOVED lines=100> */
.L_x_1739:
[----:B------:R-:W-:Y:S05]  /*8bd0*/  BSYNC B0 ;  /* 0x0000000000007941 */ /* 0x000fea0003800000 */
.L_x_1738:
[----:B-----5:R2:W-:Y:S02]  /*8be0*/  ST.E.128 desc[UR6][R34.64], R8 ;  /* 0x0000000822007985 */ /* 0x0205e4000c101d06 */
.L_x_1737:
[----:B------:R-:W-:Y:S05]  /*8bf0*/  BSYNC B1 ;  /* 0x0000000000017941 */ /* 0x000fea0003800000 */
.L_x_1736:
        /* <DEDUP_REMOVED lines=99> */
.L_x_1743:
[----:B------:R-:W-:Y:S05]  /*9230*/  BSYNC B0 ;  /* 0x0000000000007941 */ /* 0x000fea0003800000 */
.L_x_1742:
[----:B-----5:R3:W-:Y:S02]  /*9240*/  ST.E.128 desc[UR6][R34.64], R8 ;  /* 0x0000000822007985 */ /* 0x0207e4000c101d06 */
.L_x_1741:
[----:B------:R-:W-:Y:S05]  /*9250*/  BSYNC B1 ;  /* 0x0000000000017941 */ /* 0x000fea0003800000 */
.L_x_1740:
[----:B------:R-:W-:Y:S01]  /*9260*/  ISETP.GE.AND P0, PT, R80, R66, PT ;  /* 0x000000425000720c */ /* 0x000fe20003f06270 */
        /* <DEDUP_REMOVED lines=98> */
.L_x_1747:
[----:B------:R-:W-:Y:S05]  /*9890*/  BSYNC B0 ;  /* 0x0000000000007941 */ /* 0x000fea0003800000 */
.L_x_1746:
[----:B-----5:R4:W-:Y:S02]  /*98a0*/  ST.E.128 desc[UR6][R34.64], R8 ;  /* 0x0000000822007985 */ /* 0x0209e4000c101d06 */
.L_x_1745:
[----:B------:R-:W-:Y:S05]  /*98b0*/  BSYNC B1 ;  /* 0x0000000000017941 */ /* 0x000fea0003800000 */
.L_x_1744:
        /* <DEDUP_REMOVED lines=106> */
.L_x_1751:
[----:B------:R-:W-:Y:S05]  /*9f60*/  BSYNC B0 ;  /* 0x0000000000007941 */ /* 0x000fea0003800000 */
.L_x_1750:
[----:B-----5:R2:W-:Y:S02]  /*9f70*/  ST.E.128 desc[UR6][R34.64], R8 ;  /* 0x0000000822007985 */ /* 0x0205e4000c101d06 */
.L_x_1749:
[----:B------:R-:W-:Y:S05]  /*9f80*/  BSYNC B1 ;  /* 0x0000000000017941 */ /* 0x000fea0003800000 */
.L_x_1748:
        /* <DEDUP_REMOVED lines=99> */
.L_x_1755:
[----:B------:R-:W-:Y:S05]  /*a5c0*/  BSYNC B0 ;  /* 0x0000000000007941 */ /* 0x000fea0003800000 */
.L_x_1754:
[----:B-----5:R2:W-:Y:S02]  /*a5d0*/  ST.E.128 desc[UR6][R34.64], R8 ;  /* 0x0000000822007985 */ /* 0x0205e4000c101d06 */
.L_x_1753:
[----:B------:R-:W-:Y:S05]  /*a5e0*/  BSYNC B1 ;  /* 0x0000000000017941 */ /* 0x000fea0003800000 */
.L_x_1752:
        /* <DEDUP_REMOVED lines=106> */
.L_x_1759:
[----:B------:R-:W-:Y:S05]  /*ac90*/  BSYNC B0 ;  /* 0x0000000000007941 */ /* 0x000fea0003800000 */
.L_x_1758:
[----:B-----5:R2:W-:Y:S02]  /*aca0*/  ST.E.128 desc[UR6][R34.64], R8 ;  /* 0x0000000822007985 */ /* 0x0205e4000c101d06 */
.L_x_1757:
[----:B------:R-:W-:Y:S05]  /*acb0*/  BSYNC B1 ;  /* 0x0000000000017941 */ /* 0x000fea0003800000 */
.L_x_1756:
        /* <DEDUP_REMOVED lines=106> */
.L_x_1763:
[----:B------:R-:W-:Y:S05]  /*b360*/  BSYNC B0 ;  /* 0x0000000000007941 */ /* 0x000fea0003800000 */
.L_x_1762:
[----:B-----5:R2:W-:Y:S02]  /*b370*/  ST.E.128 desc[UR6][R34.64], R8 ;  /* 0x0000000822007985 */ /* 0x0205e4000c101d06 */
.L_x_1761:
[----:B------:R-:W-:Y:S05]  /*b380*/  BSYNC B1 ;  /* 0x0000000000017941 */ /* 0x000fea0003800000 */
.L_x_1760:
        /* <DEDUP_REMOVED lines=106> */
.L_x_1767:
[----:B------:R-:W-:Y:S05]  /*ba30*/  BSYNC B0 ;  /* 0x0000000000007941 */ /* 0x000fea0003800000 */
.L_x_1766:
[----:B-----5:R2:W-:Y:S02]  /*ba40*/  ST.E.128 desc[UR6][R34.64], R8 ;  /* 0x0000000822007985 */ /* 0x0205e4000c101d06 */
.L_x_1765:
[----:B------:R-:W-:Y:S05]  /*ba50*/  BSYNC B1 ;  /* 0x0000000000017941 */ /* 0x000fea0003800000 */
.L_x_1764:
        /* <DEDUP_REMOVED lines=99> */
.L_x_1771:
[----:B------:R-:W-:Y:S05]  /*c090*/  BSYNC B0 ;  /* 0x0000000000007941 */ /* 0x000fea0003800000 */
.L_x_1770:
[----:B-----5:R2:W-:Y:S02]  /*c0a0*/  ST.E.128 desc[UR6][R34.64], R8 ;  /* 0x0000000822007985 */ /* 0x0205e4000c101d06 */
.L_x_1769:
[----:B------:R-:W-:Y:S05]  /*c0b0*/  BSYNC B1 ;  /* 0x0000000000017941 */ /* 0x000fea0003800000 */
.L_x_1768:
        /* <DEDUP_REMOVED lines=106> */
.L_x_1775:
[----:B------:R-:W-:Y:S05]  /*c760*/  BSYNC B0 ;  /* 0x0000000000007941 */ /* 0x000fea0003800000 */
.L_x_1774:
[----:B-----5:R2:W-:Y:S02]  /*c770*/  ST.E.128 desc[UR6][R34.64], R8 ;  /* 0x0000000822007985 */ /* 0x0205e4000c101d06 */
.L_x_1773:
[----:B------:R-:W-:Y:S05]  /*c780*/  BSYNC B1 ;  /* 0x0000000000017941 */ /* 0x000fea0003800000 */
.L_x_1772:
        /* <DEDUP_REMOVED lines=106> */
.L_x_1779:
[----:B------:R-:W-:Y:S05]  /*ce30*/  BSYNC B0 ;  /* 0x0000000000007941 */ /* 0x000fea0003800000 */
.L_x_1778:
[----:B-----5:R2:W-:Y:S02]  /*ce40*/  ST.E.128 desc[UR6][R34.64], R8 ;  /* 0x0000000822007985 */ /* 0x0205e4000c101d06 */
.L_x_1777:
[----:B------:R-:W-:Y:S05]  /*ce50*/  BSYNC B1 ;  /* 0x0000000000017941 */ /* 0x000fea0003800000 */
.L_x_1776:
        /* <DEDUP_REMOVED lines=106> */
.L_x_1783:
[----:B------:R-:W-:Y:S05]  /*d500*/  BSYNC B0 ;  /* 0x0000000000007941 */ /* 0x000fea0003800000 */
.L_x_1782:
[----:B-----5:R2:W-:Y:S02]  /*d510*/  ST.E.128 desc[UR6][R34.64], R8 ;  /* 0x0000000822007985 */ /* 0x0205e4000c101d06 */
.L_x_1781:
[----:B------:R-:W-:Y:S05]  /*d520*/  BSYNC B1 ;  /* 0x0000000000017941 */ /* 0x000fea0003800000 */
.L_x_1780:
        /* <DEDUP_REMOVED lines=106> */
.L_x_1787:
[----:B------:R-:W-:Y:S05]  /*dbd0*/  BSYNC B0 ;  /* 0x0000000000007941 */ /* 0x000fea0003800000 */
.L_x_1786:
[----:B-----5:R2:W-:Y:S02]  /*dbe0*/  ST.E.128 desc[UR6][R34.64], R8 ;  /* 0x0000000822007985 */ /* 0x0205e4000c101d06 */
.L_x_1785:
[----:B------:R-:W-:Y:S05]  /*dbf0*/  BSYNC B1 ;  /* 0x0000000000017941 */ /* 0x000fea0003800000 */
.L_x_1784:
        /* <DEDUP_REMOVED lines=106> */
.L_x_1791:
[----:B------:R-:W-:Y:S05]  /*e2a0*/  BSYNC B0 ;  /* 0x0000000000007941 */ /* 0x000fea0003800000 */
.L_x_1790:
[----:B-----5:R2:W-:Y:S02]  /*e2b0*/  ST.E.128 desc[UR6][R34.64], R8 ;  /* 0x0000000822007985 */ /* 0x0205e4000c101d06 */
.L_x_1789:
[----:B------:R-:W-:Y:S05]  /*e2c0*/  BSYNC B1 ;  /* 0x0000000000017941 */ /* 0x000fea0003800000 */
.L_x_1788:
        /* <DEDUP_REMOVED lines=106> */
.L_x_1795:
[----:B------:R-:W-:Y:S05]  /*e970*/  BSYNC B0 ;  /* 0x0000000000007941 */ /* 0x000fea0003800000 */
.L_x_1794:
[----:B-----5:R2:W-:Y:S02]  /*e980*/  ST.E.128 desc[UR6][R34.64], R8 ;  /* 0x0000000822007985 */ /* 0x0205e4000c101d06 */
.L_x_1793:
[----:B------:R-:W-:Y:S05]  /*e990*/  BSYNC B1 ;  /* 0x0000000000017941 */ /* 0x000fea0003800000 */
.L_x_1792:
        /* <DEDUP_REMOVED lines=105> */
.L_x_1799:
[----:B------:R-:W-:Y:S05]  /*f030*/  BSYNC B0 ;  /* 0x0000000000007941 */ /* 0x000fea0003800000 */
.L_x_1798:
[----:B-----5:R2:W-:Y:S02]  /*f040*/  ST.E.128 desc[UR6][R34.64], R8 ;  /* 0x0000000822007985 */ /* 0x0205e4000c101d06 */
.L_x_1797:
[----:B------:R-:W-:Y:S05]  /*f050*/  BSYNC B1 ;  /* 0x0000000000017941 */ /* 0x000fea0003800000 */
.L_x_1796:
        /* <DEDUP_REMOVED lines=11> */
.L_x_1701:
        /* <DEDUP_REMOVED lines=13> */
[----:B------:R-:W-:Y:S02]  /*f1e0*/  LOP3.LUT P5, RZ, R33, 0x20, RZ, 0xc0, !PT ;  /* 0x0000002021ff7812 */ /* 0x000fe400078ac0ff */
[----:B------:R-:W-:Y:S02]  /*f1f0*/  @!P6 LEA.HI.X R9, R98, R70, R139, 0x1, P0 ;  /* 0x000000466209e211 */ /* 0x000fe400000f0c8b */
[C---:B------:R-:W-:Y:S02]  /*f200*/  @!P6 LEA R6, P0, R172.reuse, R68, 0x1 ;  /* 0x00000044ac06e211 */ /* 0x040fe400078008ff */
[----:B------:R-:W-:Y:S02]  /*f210*/  P2R R25, PR, RZ, 0x2 ;  /* 0x00000002ff197803 */ /* 0x000fe40000000000 */
[----:B------:R-:W-:Y:S02]  /*f220*/  @!P6 LEA.HI.X R7, R172, R69, R173, 0x1, P0 ;  /* 0x00000045ac07e211 */ /* 0x000fe400000f0cad */
[----:B------:R-:W-:Y:S02]  /*f230*/  @!P3 LEA R4, P0, R95, R71, 0x1 ;  /* 0x000000475f04b211 */ /* 0x000fe400078008ff */
[----:B------:R-:W-:Y:S02]  /*f240*/  LOP3.LUT P1, RZ, R33, 0x2, RZ, 0xc0, !PT ;  /* 0x0000000221ff7812 */ /* 0x000fe4000782c0ff */
        /* <DEDUP_REMOVED lines=34> */
[C---:B------:R-:W-:Y:S03]  /*f470*/  @!P1 LEA R8, P0, R97.reuse, R71, 0x1 ;  /* 0x0000004761089211 */ /* 0x040fe600078008ff */
        /* <DEDUP_REMOVED lines=129> */
.L_x_1735:
[----:B------:R-:W-:Y:S05]  /*fc90*/  BSYNC B2 ;  /* 0x0000000000027941 */ /* 0x000fea0003800000 */
.L_x_1700:
        /* <DEDUP_REMOVED lines=14> */
[----:B------:R-:W4:Y:S01]  /*fd80*/  LD.E R3, desc[UR6][R134.64+0x170] ;  /* 0x0001700686037980 */ /* 0x000f22000c101900 */
[----:B--23--:R-:W-:Y:S03]  /*fd90*/  IABS R6, R18 ;  /* 0x0000001200067213 */ /* 0x00cfe60000000000 */
[----:B------:R-:W2:Y:S01]  /*fda0*/  LD.E.64 R12, desc[UR6][R134.64+0x28] ;  /* 0x00002806860c7980 */ /* 0x000ea2000c101b00 */
[-C--:B----4-:R-:W-:Y:S02]  /*fdb0*/  IABS R8, R3.reuse ;  /* 0x0000000300087213 */ /* 0x090fe40000000000 */
[----:B------:R-:W-:Y:S02]  /*fdc0*/  IABS R9, R3 ;  /* 0x0000000300097213 */ /* 0x000fe40000000000 */
[----:B------:R-:W1:Y:S02]  /*fdd0*/  I2F.RP R4, R8 ;  /* 0x0000000800047306 */ /* 0x000e640000209400 */
[----:B------:R-:W-:Y:S08]  /*fde0*/  IADD3 R9, RZ, -R9, RZ ;  /* 0x80000009ff097210 */ /* 0x000ff00007ffe0ff */
        /* <DEDUP_REMOVED lines=17> */
[----:B------:R-:W-:Y:S01]  /*ff00*/  @!P0 IADD3 R2, R2, 0x1, RZ ;  /* 0x0000000102028810 */ /* 0x000fe20007ffe0ff */
[----:B------:R-:W-:Y:S01]  /*ff10*/  @!P0 IMAD.IADD R5, R5, 0x1, -R8 ;  /* 0x0000000105058824 */ /* 0x000fe200078e0a08 */
        /* <DEDUP_REMOVED lines=12> */
[----:B------:R-:W-:Y:S02]  /*ffe0*/  @!P1 IMAD.MOV R2, RZ, RZ, -R2 ;  /* 0x000000ffff029224 */ /* 0x000fe400078e0a02 */
[----:B------:R-:W-:Y:S03]  /*fff0*/  @!P2 IMAD.MOV R4, RZ, RZ, -R4 ;  /* 0x000000ffff04a224 */ /* 0x000fe600078e0a04 */
[C---:B------:R-:W-:Y:S02]  /*10000*/  SEL R5, R6.reuse, R2, !P0 ;  /* 0x0000000206057207 */ /* 0x040fe40004000000 */
        /* <DEDUP_REMOVED lines=36> */
.L_x_1801:
[----:B----4-:R-:W-:Y:S01]  /*10250*/  MOV R5, R72 ;  /* 0x0000004800057202 */ /* 0x010fe20000000f00 */
[----:B------:R-:W2:Y:S01]  /*10260*/  LD.E R2, desc[UR6][R134.64+0x40] ;  /* 0x0000400686027980 */ /* 0x000ea2000c101900 */
[----:B------:R-:W-:Y:S01]  /*10270*/  MOV R3, R69 ;  /* 0x0000004500037202 */ /* 0x000fe20000000f00 */
[----:B------:R-:W-:Y:S02]  /*10280*/  IMAD.MOV.U32 R4, RZ, RZ, R73 ;  /* 0x000000ffff047224 */ /* 0x000fe400078e0049 */
[----:B------:R-:W4:Y:S02]  /*10290*/  LD.E R0, desc[UR6][R134.64+0x38] ;  /* 0x0000380686007980 */ /* 0x000f24000c101900 */
[----:B----4-:R-:W-:Y:S02]  /*102a0*/  IMAD.U32 R0, R0, -0x100, RZ ;  /* 0xffffff0000007824 */ /* 0x010fe400078e00ff */
[----:B--23--:R-:W-:Y:S02]  /*102b0*/  IMAD.U32 R6, R2, -0x100, RZ ;  /* 0xffffff0002067824 */ /* 0x00cfe400078e00ff */
[----:B------:R-:W-:Y:S03]  /*102c0*/  IMAD.MOV.U32 R2, RZ, RZ, R68 ;  /* 0x000000ffff027224 */ /* 0x000fe600078e0044 */
[----:B------:R-:W-:Y:S02]  /*102d0*/  LEA R73, P1, R6, R4, 0x1 ;  /* 0x0000000406497211 */ /* 0x000fe400078208ff */
[----:B------:R-:W-:Y:S02]  /*102e0*/  LEA R68, P0, R0, R2, 0x1 ;  /* 0x0000000200447211 */ /* 0x000fe400078008ff */
[----:B------:R-:W-:Y:S02]  /*102f0*/  LEA.HI.X.SX32 R72, R6, R5, 0x1, P1 ;  /* 0x0000000506487211 */ /* 0x000fe400008f0eff */
[----:B------:R-:W-:Y:S09]  /*10300*/  LEA.HI.X.SX32 R69, R0, R3, 0x1, P0 ;  /* 0x0000000300457211 */ /* 0x000ff200000f0eff */
.L_x_1802:
[----:B------:R-:W-:Y:S05]  /*10310*/  BSYNC B0 ;  /* 0x0000000000007941 */ /* 0x000fea0003800000 */
.L_x_1800:
[----:B------:R-:W-:Y:S04]  /*10320*/  IADD3 R19, R19, -0x1, RZ ;  /* 0xffffffff13137810 */ /* 0x000fe80007ffe0ff */
[----:B------:R-:W-:Y:S11]  /*10330*/  ISETP.GT.AND P0, PT, R19, R143, PT ;  /* 0x0000008f1300720c */ /* 0x000ff60003f04270 */
[----:B------:R-:W-:Y:S02]  /*10340*/  @!UPT UIADD3 URZ, URZ, URZ, URZ ;  /* 0x0000003f3f3ff290 */ /* 0x000fe4000fffe03f */
[----:B------:R-:W-:Y:S05]  /*10350*/  @P0 BRA `(.L_x_1803) ;  /* 0xffffff2c00840947 */ /* 0x000fea000383ffff */
.L_x_1699:
[----:B------:R-:W-:Y:S05]  /*10360*/  WARPSYNC.ALL ;  /* 0x0000000000007948 */ /* 0x000fea0003800000 */
[----:B------:R-:W-:Y:S06]  /*10370*/  BAR.SYNC.DEFER_BLOCKING 0x0 ;  /* 0x0000000000007b1d */ /* 0x000fec0000010000 */
[----:B------:R-:W5:Y:S04]  /*10380*/  LDL.LU R0, [R1+0x4] ;  /* 0x0000040001007983 */ /* 0x000f680000300800 */
[----:B------:R-:W5:Y:S01]  /*10390*/  LD.E R33, desc[UR6][R134.64+0xd0] ;  /* 0x0000d00686217980 */ /* 0x000f62000c101900 */
[----:B------:R-:W1:Y:S01]  /*103a0*/  S2UR UR4, SR_CgaCtaId ;  /* 0x00000000000479c3 */ /* 0x000e620000008800 */
[----:B------:R-:W-:Y:S01]  /*103b0*/  UMOV UR5, 0x400 ;  /* 0x0000040000057882 */ /* 0x000fe20000000000 */
[----:B------:R-:W-:Y:S01]  /*103c0*/  BSSY B2, `(.L_x_1804) ;  /* 0x000031c000027945 */ /* 0x000fe20003800000 */
[----:B------:R-:W1:Y:S01]  /*103d0*/  S2R R2, SR_CTAID.X ;  /* 0x0000000000027919 */ /* 0x000e620000002500 */
[C---:B--23--:R-:W-:Y:S01]  /*103e0*/  SHF.L.U64.HI R6, R198.reuse, 0x4, R199 ;  /* 0x00000004c6067819 */ /* 0x04cfe200000102c7 */
[----:B----4-:R-:W-:Y:S01]  /*103f0*/  IMAD.SHL.U32 R4, R198, 0x10, RZ ;  /* 0x00000010c6047824 */ /* 0x010fe200078e00ff */
[----:B-1----:R-:W-:Y:S01]  /*10400*/  ULEA UR4, UR4, UR5, 0x18 ;  /* 0x0000000504047291 */ /* 0x002fe2000f8ec03f */
[----:B------:R-:W-:-:S05]  /*10410*/  IMAD.SHL.U32 R220, R2, 0x40, RZ ;  /* 0x0000004002dc7824 */ /* 0x000fca00078e00ff */
[----:B-----5:R-:W-:Y:S02]  /*10420*/  LEA R190, R0, UR4, 0x1 ;  /* 0x0000000400be7c11 */ /* 0x020fe4000f8e08ff */
[----:B------:R-:W-:-:S13]  /*10430*/  ISETP.NE.AND P0, PT, R33, RZ, PT ;  /* 0x000000ff2100720c */ /* 0x000fda0003f05270 */
[----:B------:R-:W-:Y:S05]  /*10440*/  @!P0 BRA `(.L_x_1805) ;  /* 0x0000002c003c8947 */ /* 0x000fea0003800000 */
[----:B------:R-:W2:Y:S04]  /*10450*/  LD.E.64 R2, desc[UR6][R134.64+0xf0] ;  /* 0x0000f00686027980 */ /* 0x000ea8000c101b00 */
[----:B------:R-:W3:Y:S04]  /*10460*/  LDL R0, [R1+0x154] ;  /* 0x0001540001007983 */ /* 0x000ee80000100800 */
[----:B------:R-:W4:Y:S04]  /*10470*/  LD.E.U8 R12, desc[UR6][R134.64+0x1b3] ;  /* 0x0001b306860c7980 */ /* 0x000f28000c101100 */
[----:B------:R-:W4:Y:S04]  /*10480*/  LDL R13, [R1+0x15c] ;  /* 0x00015c00010d7983 */ /* 0x000f280000100800 */
[----:B------:R-:W5:Y:S04]  /*10490*/  LD.E R36, desc[UR6][R134.64+0xc0] ;  /* 0x0000c00686247980 */ /* 0x000f68000c101900 */
[----:B------:R-:W5:Y:S04]  /*104a0*/  LD.E.64 R28, desc[UR6][R134.64+0x148] ;  /* 0x00014806861c7980 */ /* 0x000f68000c101b00 */
[----:B------:R-:W5:Y:S01]  /*104b0*/  LD.E.64 R22, desc[UR6][R134.64+0x150] ;  /* 0x0001500686167980 */ /* 0x000f62000c101b00 */
[----:B--2---:R-:W-:-:S04]  /*104c0*/  ISETP.NE.U32.AND P1, PT, R2, RZ, PT ;  /* 0x000000ff0200720c */ /* 0x004fc80003f25070 */
[----:B------:R-:W-:-:S13]  /*104d0*/  ISETP.NE.AND.EX P1, PT, R3, RZ, PT, P1 ;  /* 0x000000ff0300720c */ /* 0x000fda0003f25310 */
[----:B---3--:R-:W-:-:S04]  /*104e0*/  @P1 LEA R2, P0, R0, R2, 0x2 ;  /* 0x0000000200021211 */ /* 0x008fc800078010ff */
[----:B------:R-:W-:Y:S01]  /*104f0*/  @P1 LEA.HI.X R3, R0, R3, R246, 0x2, P0 ;  /* 0x0000000300031211 */ /* 0x000fe200000f14f6 */
[----:B------:R-:W-:-:S06]  /*10500*/  IMAD.MOV.U32 R0, RZ, RZ, RZ ;  /* 0x000000ffff007224 */ /* 0x000fcc00078e00ff */
[----:B------:R1:W2:Y:S01]  /*10510*/  @P1 LD.E R0, desc[UR6][R2.64] ;  /* 0x0000000602001980 */ /* 0x0002a2000c101900 */
[-C--:B------:R-:W-:Y:S01]  /*10520*/  IADD3 R4, P1, R4, R244.reuse, RZ ;  /* 0x000000f404047210 */ /* 0x080fe20007f3e0ff */
[----:B------:R-:W-:Y:S01]  /*10530*/  IMAD.MOV.U32 R246, RZ, RZ, R244 ;  /* 0x000000fffff67224 */ /* 0x000fe200078e00f4 */
[----:B------:R-:W-:Y:S01]  /*10540*/  LEA R5, P0, R198, R244, 0x5 ;  /* 0x000000f4c6057211 */ /* 0x000fe200078028ff */
[----:B------:R-:W-:Y:S02]  /*10550*/  IMAD R10, R199, 0x30, RZ ;  /* 0x00000030c70a7824 */ /* 0x000fe400078e02ff */
[----:B------:R-:W-:Y:S01]  /*10560*/  IMAD.X R6, R6, 0x1, R247, P1 ;  /* 0x0000000106067824 */ /* 0x000fe200008e06f7 */
[----:B------:R-:W-:Y:S02]  /*10570*/  LEA.HI.X R7, R198, R247, R199, 0x5, P0 ;  /* 0x000000f7c6077211 */ /* 0x000fe400000f2cc7 */
[-C--:B------:R-:W-:Y:S02]  /*10580*/  LEA R30, P1, R4, R196.reuse, 0x1 ;  /* 0x000000c4041e7211 */ /* 0x080fe400078208ff */
[----:B------:R-:W-:-:S02]  /*10590*/  LEA R42, P0, R5, R196, 0x1 ;  /* 0x000000c4052a7211 */ /* 0x000fc400078008ff */
[-C--:B------:R-:W-:Y:S02]  /*105a0*/  LEA.HI.X R31, R4, R197.reuse, R6, 0x1, P1 ;  /* 0x000000c5041f7211 */ /* 0x080fe400008f0c06 */
[----:B------:R-:W-:Y:S01]  /*105b0*/  LEA.HI.X R43, R5, R197, R7, 0x1, P0 ;  /* 0x000000c5052b7211 */ /* 0x000fe200000f0c07 */
[----:B------:R-:W-:Y:S02]  /*105c0*/  IMAD.SHL.U32 R14, R248, 0x4, RZ ;  /* 0x00000004f80e7824 */ /* 0x000fe400078e00ff */
[----:B-1----:R-:W-:-:S04]  /*105d0*/  IMAD.WIDE.U32 R2, R198, 0x30, R246 ;  /* 0x00000030c6027825 */ /* 0x002fc800078e00f6 */
[----:B------:R-:W-:Y:S01]  /*105e0*/  IMAD.IADD R6, R3, 0x1, R10 ;  /* 0x0000000103067824 */ /* 0x000fe200078e020a */
[----:B------:R-:W-:-:S04]  /*105f0*/  LEA R44, P0, R2, R196, 0x1 ;  /* 0x000000c4022c7211 */ /* 0x000fc800078008ff */
[----:B------:R-:W-:Y:S02]  /*10600*/  LEA.HI.X R45, R2, R197, R6, 0x1, P0 ;  /* 0x000000c5022d7211 */ /* 0x000fe400000f0c06 */
[----:B----4-:R-:W-:Y:S02]  /*10610*/  ISETP.NE.AND P0, PT, R12, RZ, PT ;  /* 0x000000ff0c00720c */ /* 0x010fe40003f05270 */
[----:B------:R-:W-:-:S04]  /*10620*/  LEA R8, P2, R244, R196, 0x1 ;  /* 0x000000c4f4087211 */ /* 0x000fc800078408ff */
[----:B------:R-:W-:Y:S01]  /*10630*/  LEA.HI.X R9, R244, R197, R247, 0x1, P2 ;  /* 0x000000c5f4097211 */ /* 0x000fe200010f0cf7 */
[--C-:B------:R-:W-:Y:S01]  /*10640*/  IMAD.IADD R35, R13, 0x1, -R220.reuse ;  /* 0x000000010d237824 */ /* 0x100fe200078e0adc */
[----:B--2---:R-:W-:Y:S02]  /*10650*/  IADD3 R11, R0, R194, R220 ;  /* 0x000000c2000b7210 */ /* 0x004fe40007ffe0dc */
[----:B------:R-:W-:-:S04]  /*10660*/  LEA.HI R0, R33, R33, RZ, 0x1 ;  /* 0x0000002121007211 */ /* 0x000fc800078f08ff */
[----:B------:R-:W-:-:S05]  /*10670*/  SHF.R.S32.HI R20, RZ, 0x1, R0 ;  /* 0x00000001ff147819 */ /* 0x000fca0000011400 */
[-C--:B------:R-:W-:Y:S02]  /*10680*/  IMAD R0, R78, R20.reuse, R14 ;  /* 0x000000144e007224 */ /* 0x080fe400078e020e */
[----:B------:R-:W-:Y:S02]  /*10690*/  IMAD R4, R11, R20, RZ ;  /* 0x000000140b047224 */ /* 0x000fe400078e02ff */
[----:B------:R-:W-:-:S03]  /*106a0*/  IMAD.IADD R3, R14, 0x1, R0 ;  /* 0x000000010e037824 */ /* 0x000fc600078e0200 */
[----:B------:R-:W-:Y:S02]  /*106b0*/  SHF.R.S32.HI R5, RZ, 0x1f, R4 ;  /* 0x0000001fff057819 */ /* 0x000fe40000011404 */
[C---:B------:R-:W-:Y:S02]  /*106c0*/  IADD3 R16, P2, R4.reuse, R0, RZ ;  /* 0x0000000004107210 */ /* 0x040fe40007f5e0ff */
[----:B------:R-:W-:Y:S01]  /*106d0*/  IADD3 R40, P1, R4, R3, RZ ;  /* 0x0000000304287210 */ /* 0x000fe20007f3e0ff */
[----:B------:R-:W-:Y:S01]  /*106e0*/  IMAD.SHL.U32 R21, R20, 0x10, RZ ;  /* 0x0000001014157824 */ /* 0x000fe200078e00ff */
        /* <DEDUP_REMOVED lines=8> */
[----:B-----5:R-:W-:-:S13]  /*10770*/  ISETP.GE.AND P0, PT, R132, R36, PT ;  /* 0x000000248400720c */ /* 0x020fda0003f06270 */
        /* <DEDUP_REMOVED lines=8> */
[-C--:B--2---:R-:W-:Y:S02]  /*10800*/  IADD3 R8, P1, R28, R2.reuse, RZ ;  /* 0x000000021c087210 */ /* 0x084fe40007f3e0ff */
[----:B------:R-:W-:Y:S02]  /*10810*/  IADD3 R2, P0, R22, R2, RZ ;  /* 0x0000000216027210 */ /* 0x000fe40007f1e0ff */
[-C--:B------:R-:W-:Y:S02]  /*10820*/  IADD3.X R9, R29, R0.reuse, RZ, P1, !PT ;  /* 0x000000001d097210 */ /* 0x080fe40000ffe4ff */
[----:B------:R-:W-:-:S04]  /*10830*/  IADD3.X R3, R23, R0, RZ, P0, !PT ;  /* 0x0000000017037210 */ /* 0x000fc800007fe4ff */
[----:B------:R-:W2:Y:S04]  /*10840*/  LD.E.64 R8, desc[UR6][R8.64] ;  /* 0x0000000608087980 */ /* 0x000ea8000c101b00 */
[----:B------:R3:W4:Y:S02]  /*10850*/  LD.E.64 R10, desc[UR6][R2.64] ;  /* 0x00000006020a7980 */ /* 0x000724000c101b00 */
[----:B---3-5:R-:W-:Y:S02]  /*10860*/  MOV R3, R5 ;  /* 0x0000000500037202 */ /* 0x028fe40000000f00 */
        /* <DEDUP_REMOVED lines=39> */
.L_x_1810:
[----:B------:R-:W-:Y:S05]  /*10ae0*/  BSYNC B0 ;  /* 0x0000000000007941 */ /* 0x000fea0003800000 */
.L_x_1809:
[----:B-----5:R3:W-:Y:S02]  /*10af0*/  STS.128 [R190], R4 ;  /* 0x00000004be007388 */ /* 0x0207e40000000c00 */
.L_x_1808:
[----:B------:R-:W-:Y:S05]  /*10b00*/  BSYNC B1 ;  /* 0x0000000000017941 */ /* 0x000fea0003800000 */
.L_x_1807:
[----:B------:R-:W-:Y:S01]  /*10b10*/  VIADD R38, R78, 0x10 ;  /* 0x000000104e267836 */ /* 0x000fe20000000000 */
[----:B------:R-:W-:Y:S04]  /*10b20*/  BSSY B1, `(.L_x_1811) ;  /* 0x000003f000017945 */ /* 0x000fe80003800000 */
[----:B------:R-:W-:-:S04]  /*10b30*/  ISETP.GE.AND P0, PT, R38, R35, PT ;  /* 0x000000232600720c */ /* 0x000fc80003f06270 */
[----:B------:R-:W-:-:S13]  /*10b40*/  ISETP.LT.OR P0, PT, R19, -0x87, P0 ;  /* 0xffffff791300780c */ /* 0x000fda0000701670 */
[----:B------:R-:W-:Y:S05]  /*10b50*/  @P0 BRA `(.L_x_1812) ;  /* 0x0000000000ec0947 */ /* 0x000fea0003800000 */
[----:B-----5:R-:W-:-:S13]  /*10b60*/  ISETP.GE.AND P0, PT, R132, R36, PT ;  /* 0x000000248400720c */ /* 0x020fda0003f06270 */
        /* <DEDUP_REMOVED lines=10> */
[-C--:B--2---:R-:W-:Y:S02]  /*10c10*/  IADD3 R8, P1, R28, R3.reuse, RZ ;  /* 0x000000031c087210 */ /* 0x084fe40007f3e0ff */
[----:B------:R-:W-:Y:S02]  /*10c20*/  IADD3 R2, P0, R22, R3, RZ ;  /* 0x0000000316027210 */ /* 0x000fe40007f1e0ff */
[----:B------:R-:W-:-:S02]  /*10c30*/  IADD3.X R9, R29, R0, RZ, P1, !PT ;  /* 0x000000001d097210 */ /* 0x000fc40000ffe4ff */
[----:B------:R-:W-:-:S04]  /*10c40*/  IADD3.X R3, R23, R0, RZ, P0, !PT ;  /* 0x0000000017037210 */ /* 0x000fc800007fe4ff */
[----:B------:R-:W2:Y:S04]  /*10c50*/  LD.E.64 R8, desc[UR6][R8.64] ;  /* 0x0000000608087980 */ /* 0x000ea8000c101b00 */
[----:B------:R1:W4:Y:S02]  /*10c60*/  LD.E.64 R10, desc[UR6][R2.64] ;  /* 0x00000006020a7980 */ /* 0x000324000c101b00 */
[----:B-1---5:R-:W-:Y:S02]  /*10c70*/  MOV R3, R5 ;  /* 0x0000000500037202 */ /* 0x022fe40000000f00 */
        /* <DEDUP_REMOVED lines=39> */
.L_x_1814:
[----:B------:R-:W-:Y:S05]  /*10ef0*/  BSYNC B0 ;  /* 0x0000000000007941 */ /* 0x000fea0003800000 */
.L_x_1813:
[----:B-----5:R1:W-:Y:S02]  /*10f00*/  STS.128 [R190+0x800], R4 ;  /* 0x00080004be007388 */ /* 0x0203e40000000c00 */
.L_x_1812:
[----:B------:R-:W-:Y:S05]  /*10f10*/  BSYNC B1 ;  /* 0x0000000000017941 */ /* 0x000fea0003800000 */
.L_x_1811:
        /* <DEDUP_REMOVED lines=63> */
.L_x_1818:
[----:B------:R-:W-:Y:S05]  /*11310*/  BSYNC B0 ;  /* 0x0000000000007941 */ /* 0x000fea0003800000 */
.L_x_1817:
[----:B-----5:R3:W-:Y:S02]  /*11320*/  STS.128 [R190+0x1000], R4 ;  /* 0x00100004be007388 */ /* 0x0207e40000000c00 */
.L_x_1816:
[----:B------:R-:W-:Y:S05]  /*11330*/  BSYNC B1 ;  /* 0x0000000000017941 */ /* 0x000fea0003800000 */
.L_x_1815:
[----:B------:R-:W-:-:S05]  /*11340*/  VIADD R24, R78, 0x30 ;  /* 0x000000304e187836 */ /* 0x000fca0000000000 */
        /* <DEDUP_REMOVED lines=61> */
.L_x_1821:
[----:B------:R-:W-:Y:S05]  /*11720*/  BSYNC B0 ;  /* 0x0000000000007941 */ /* 0x000fea0003800000 */
.L_x_1820:
[----:B-----5:R3:W-:Y:S01]  /*11730*/  STS.128 [R190+0x1800], R4 ;  /* 0x00180004be007388 */ /* 0x0207e20000000c00 */
[----:B------:R-:W-:Y:S05]  /*11740*/  BRA `(.L_x_1819) ;  /* 0x0000001c008c7947 */ /* 0x000fea0003800000 */
.L_x_1806:
        /* <DEDUP_REMOVED lines=20> */
[----:B------:R-:W-:-:S04]  /*11890*/  LEA R2, P0, R10, R22, 0x1 ;  /* 0x000000160a027211 */ /* 0x000fc800078008ff */
        /* <DEDUP_REMOVED lines=10> */
[----:B-----5:R-:W-:Y:S02]  /*11940*/  MOV R18, R5 ;  /* 0x0000000500127202 */ /* 0x020fe40000000f00 */
        /* <DEDUP_REMOVED lines=13> */
[----:B------:R-:W-:Y:S02]  /*11a20*/  HADD2.F32 R12, -RZ, R32.H1_H1 ;  /* 0x30000020ff0c7230 */ /* 0x000fe40000004100 */
        /* <DEDUP_REMOVED lines=53> */
.L_x_1825:
[----:B------:R-:W-:Y:S05]  /*11d80*/  BSYNC B0 ;  /* 0x0000000000007941 */ /* 0x000fea0003800000 */
.L_x_1824:
[----:B-----5:R3:W-:Y:S02]  /*11d90*/  STS.128 [R190], R4 ;  /* 0x00000004be007388 */ /* 0x0207e40000000c00 */
.L_x_1823:
[----:B------:R-:W-:Y:S05]  /*11da0*/  BSYNC B1 ;  /* 0x0000000000017941 */ /* 0x000fea0003800000 */
.L_x_1822:
        /* <DEDUP_REMOVED lines=12> */
[----:B------:R-:W-:Y:S02]  /*11e70*/  ISETP.GE.AND P0, PT, R132, R20, PT ;  /* 0x000000148400720c */ /* 0x000fe40003f06270 */
        /* <DEDUP_REMOVED lines=20> */
[----:B-----5:R-:W-:Y:S02]  /*11fc0*/  MOV R14, R5 ;  /* 0x00000005000e7202 */ /* 0x020fe40000000f00 */
        /* <DEDUP_REMOVED lines=67> */
.L_x_1829:
[----:B------:R-:W-:Y:S05]  /*12400*/  BSYNC B0 ;  /* 0x0000000000007941 */ /* 0x000fea0003800000 */
.L_x_1828:
[----:B-----5:R1:W-:Y:S02]  /*12410*/  STS.128 [R190+0x800], R4 ;  /* 0x00080004be007388 */ /* 0x0203e40000000c00 */
.L_x_1827:
[----:B------:R-:W-:Y:S05]  /*12420*/  BSYNC B1 ;  /* 0x0000000000017941 */ /* 0x000fea0003800000 */
.L_x_1826:
        /* <DEDUP_REMOVED lines=12> */
[----:B------:R-:W-:Y:S02]  /*124f0*/  ISETP.GE.AND P0, PT, R132, R20, PT ;  /* 0x000000148400720c */ /* 0x000fe40003f06270 */
        /* <DEDUP_REMOVED lines=89> */
.L_x_1833:
[----:B------:R-:W-:Y:S05]  /*12a90*/  BSYNC B0 ;  /* 0x0000000000007941 */ /* 0x000fea0003800000 */
.L_x_1832:
[----:B-----5:R3:W-:Y:S02]  /*12aa0*/  STS.128 [R190+0x1000], R4 ;  /* 0x00100004be007388 */ /* 0x0207e40000000c00 */
.L_x_1831:
[----:B------:R-:W-:Y:S05]  /*12ab0*/  BSYNC B1 ;  /* 0x0000000000017941 */ /* 0x000fea0003800000 */
.L_x_1830:
        /* <DEDUP_REMOVED lines=43> */
[----:B------:R-:W-:-:S02]  /*12d70*/  HADD2.F32 R6, -RZ, R13.H0_H0 ;  /* 0x2000000dff067230 */ /* 0x000fc40000004100 */
[----:B------:R-:W-:Y:S01]  /*12d80*/  @!P0 FADD.FTZ R8, -R8, -RZ ;  /* 0x800000ff08088221 */ /* 0x000fe20000010100 */
[--C-:B------:R-:W-:Y:S02]  /*12d90*/  HADD2.F32 R9, -RZ, R26.reuse.H0_H0 ;  /* 0x2000001aff097230 */ /* 0x100fe40000004100 */
[----:B------:R-:W-:Y:S01]  /*12da0*/  @!P0 FADD.FTZ R7, -R7, -RZ ;  /* 0x800000ff07078221 */ /* 0x000fe20000010100 */
[----:B------:R-:W-:Y:S02]  /*12db0*/  HADD2.F32 R10, -RZ, R26.H1_H1 ;  /* 0x3000001aff0a7230 */ /* 0x000fe40000004100 */
[----:B------:R-:W-:Y:S01]  /*12dc0*/  @!P0 FADD.FTZ R6, -R6, -RZ ;  /* 0x800000ff06068221 */ /* 0x000fe20000010100 */
[----:B------:R-:W-:Y:S02]  /*12dd0*/  HADD2.F32 R11, -RZ, R25.H0_H0 ;  /* 0x20000019ff0b7230 */ /* 0x000fe40000004100 */
[----:B------:R-:W-:Y:S01]  /*12de0*/  FMUL.FTZ R8, R9, R8 ;  /* 0x0000000809087220 */ /* 0x000fe20000410000 */
[----:B------:R-:W-:-:S02]  /*12df0*/  HADD2.F32 R5, -RZ, R13.H1_H1 ;  /* 0x3000000dff057230 */ /* 0x000fc40000004100 */
[----:B------:R-:W-:Y:S01]  /*12e00*/  FMUL.FTZ R7, R10, R7 ;  /* 0x000000070a077220 */ /* 0x000fe20000410000 */
[--C-:B---3--:R-:W-:Y:S02]  /*12e10*/  HADD2.F32 R3, -RZ, R14.reuse.H1_H1 ;  /* 0x3000000eff037230 */ /* 0x108fe40000004100 */
[----:B------:R-:W-:Y:S01]  /*12e20*/  FMUL.FTZ R6, R11, R6 ;  /* 0x000000060b067220 */ /* 0x000fe20000410000 */
[----:B------:R-:W-:Y:S02]  /*12e30*/  HADD2.F32 R4, -RZ, R14.H0_H0 ;  /* 0x2000000eff047230 */ /* 0x000fe40000004100 */
[----:B------:R-:W-:Y:S01]  /*12e40*/  @!P0 FADD.FTZ R5, -R5, -RZ ;  /* 0x800000ff05058221 */ /* 0x000fe20000010100 */
[--C-:B------:R-:W-:Y:S02]  /*12e50*/  HADD2.F32 R2, -RZ, R15.reuse.H0_H0 ;  /* 0x2000000fff027230 */ /* 0x100fe40000004100 */
        /* <DEDUP_REMOVED lines=43> */
.L_x_1835:
[----:B------:R-:W-:Y:S05]  /*13110*/  BSYNC B0 ;  /* 0x0000000000007941 */ /* 0x000fea0003800000 */
.L_x_1834:
[----:B-----5:R3:W-:Y:S01]  /*13120*/  STS.128 [R190+0x1800], R4 ;  /* 0x00180004be007388 */ /* 0x0207e20000000c00 */
[----:B------:R-:W-:Y:S05]  /*13130*/  BRA `(.L_x_1819) ;  /* 0x0000000400107947 */ /* 0x000fea0003800000 */
.L_x_1805:
        /* <DEDUP_REMOVED lines=21> */
.L_x_1837:
[----:B------:R-:W-:Y:S05]  /*13290*/  BSYNC B0 ;  /* 0x0000000000007941 */ /* 0x000fea0003800000 */
.L_x_1836:
        /* <DEDUP_REMOVED lines=14> */
.L_x_1839:
[----:B------:R-:W-:Y:S05]  /*13380*/  BSYNC B0 ;  /* 0x0000000000007941 */ /* 0x000fea0003800000 */
.L_x_1838:
[----:B------:R-:W-:Y:S04]  /*13390*/  BSSY B0, `(.L_x_1840) ;  /* 0x000000e000007945 */ /* 0x000fe80003800000 */
[----:B------:R-:W-:Y:S05]  /*133a0*/  @P2 BRA `(.L_x_1841) ;  /* 0x0000000000302947 */ /* 0x000fea0003800000 */
[----:B------:R-:W5:Y:S02]  /*133b0*/  LDL R0, [R1] ;  /* 0x0000000001007983 */ /* 0x000f640000100800 */
        /* <DEDUP_REMOVED lines=11> */
.L_x_1841:
[----:B------:R-:W-:Y:S05]  /*13470*/  BSYNC B0 ;  /* 0x0000000000007941 */ /* 0x000fea0003800000 */
.L_x_1840:
[----:B------:R-:W-:Y:S05]  /*13480*/  @P1 BRA `(.L_x_1819) ;  /* 0x00000000003c1947 */ /* 0x000fea0003800000 */
[----:B------:R-:W5:Y:S02]  /*13490*/  LDL R0, [R1] ;  /* 0x0000000001007983 */ /* 0x000f640000100800 */
        /* <DEDUP_REMOVED lines=14> */
.L_x_1819:
[----:B------:R-:W-:Y:S05]  /*13580*/  BSYNC B2 ;  /* 0x0000000000027941 */ /* 0x000fea0003800000 */
.L_x_1804:
        /* <DEDUP_REMOVED lines=18> */
[----:B------:R-:W3:Y:S02]  /*136b0*/  LDL R0, [R1] ;  /* 0x0000000001007983 */ /* 0x000ee40000100800 */
[----:B---3--:R-:W-:-:S13]  /*136c0*/  ISETP.GE.AND P2, PT, R132, R0, PT ;  /* 0x000000008400720c */ /* 0x008fda0003f46270 */
        /* <DEDUP_REMOVED lines=8> */
.L_x_1843:
[----:B------:R-:W-:Y:S05]  /*13750*/  BSYNC B0 ;  /* 0x0000000000007941 */ /* 0x000fea0003800000 */
.L_x_1842:
[----:B------:R-:W-:Y:S01]  /*13760*/  BSSY B0, `(.L_x_1844) ;  /* 0x000000e000007945 */ /* 0x000fe20003800000 */
[----:B------:R-:W-:Y:S02]  /*13770*/  ISETP.GE.AND P2, PT, R11, R4, PT ;  /* 0x000000040b00720c */ /* 0x000fe40003f46270 */
[----:B------:R-:W-:Y:S01]  /*13780*/  IADD3 R10, R78, 0x80, RZ ;  /* 0x000000804e0a7810 */ /* 0x000fe20007ffe0ff */
[----:B------:R-:W-:Y:S05]  /*13790*/  @P1 BRA `(.L_x_1845) ;  /* 0x0000000000281947 */ /* 0x000fea0003800000 */
[----:B------:R-:W2:Y:S02]  /*137a0*/  LDL R0, [R1] ;  /* 0x0000000001007983 */ /* 0x000ea40000100800 */
[----:B--2---:R-:W-:-:S13]  /*137b0*/  ISETP.GE.AND P1, PT, R132, R0, PT ;  /* 0x000000008400720c */ /* 0x004fda0003f26270 */
[----:B------:R2:W-:Y:S01]  /*137c0*/  @P1 STS.128 [R190+0x2800], RZ ;  /* 0x002800ffbe001388 */ /* 0x0005e20000000c00 */
[----:B------:R-:W-:Y:S05]  /*137d0*/  @P1 BRA `(.L_x_1845) ;  /* 0x0000000000181947 */ /* 0x000fea0003800000 */
[----:B----4-:R-:W-:-:S04]  /*137e0*/  LEA R2, P1, R172, R229, 0x1 ;  /* 0x000000e5ac027211 */ /* 0x010fc800078208ff */
[----:B------:R-:W-:-:S05]  /*137f0*/  LEA.HI.X R3, R172, R227, R173, 0x1, P1 ;  /* 0x000000e3ac037211 */ /* 0x000fca00008f0cad */
[----:B------:R-:W-:Y:S01]  /*13800*/  @!PT LDS RZ, [RZ] ;  /* 0x00000000fffff984 */ /* 0x000fe20000000800 */
[----:B------:R-:W-:Y:S01]  /*13810*/  @!PT LDS RZ, [RZ] ;  /* 0x00000000fffff984 */ /* 0x000fe20000000800 */
[----:B------:R-:W-:Y:S01]  /*13820*/  @!PT LDS RZ, [RZ] ;  /* 0x00000000fffff984 */ /* 0x000fe20000000800 */
[----:B------:R4:W-:Y:S04]  /*13830*/  LDGSTS.E.BYPASS.LTC128B.128 [R190+0x2800], desc[UR6][R2.64] ;  /* 0x0280000002be7fae */ /* 0x0009e8000b901d46 */
.L_x_1845:
[----:B------:R-:W-:Y:S05]  /*13840*/  BSYNC B0 ;  /* 0x0000000000007941 */ /* 0x000fea0003800000 */
.L_x_1844:
[----:B------:R-:W-:Y:S01]  /*13850*/  BSSY B0, `(.L_x_1846) ;  /* 0x000000e000007945 */ /* 0x000fe20003800000 */
[----:B------:R-:W-:Y:S02]  /*13860*/  ISETP.GE.AND P1, PT, R10, R4, PT ;  /* 0x000000040a00720c */ /* 0x000fe40003f26270 */
[----:B--2---:R-:W-:Y:S01]  /*13870*/  IADD3 R9, R78, 0x90, RZ ;  /* 0x000000904e097810 */ /* 0x004fe20007ffe0ff */
        /* <DEDUP_REMOVED lines=11> */
.L_x_1847:
[----:B------:R-:W-:Y:S05]  /*13930*/  BSYNC B0 ;  /* 0x0000000000007941 */ /* 0x000fea0003800000 */
.L_x_1846:
[----:B------:R-:W-:Y:S01]  /*13940*/  BSSY B0, `(.L_x_1848) ;  /* 0x0000011000007945 */ /* 0x000fe20003800000 */
[----:B------:R-:W-:Y:S02]  /*13950*/  ISETP.GE.AND P0, PT, R9, R4, PT ;  /* 0x000000040900720c */ /* 0x000fe40003f06270 */
[----:B------:R-:W-:Y:S01]  /*13960*/  IADD3 R13, R78, 0xa0, RZ ;  /* 0x000000a04e0d7810 */ /* 0x000fe20007ffe0ff */
[----:B------:R-:W-:Y:S05]  /*13970*/  @P6 BRA `(.L_x_1849) ;  /* 0x0000000000346947 */ /* 0x000fea0003800000 */
[----:B------:R-:W3:Y:S02]  /*13980*/  LDL R0, [R1] ;  /* 0x0000000001007983 */ /* 0x000ee40000100800 */
[----:B---3--:R-:W-:-:S13]  /*13990*/  ISETP.GE.AND P6, PT, R132, R0, PT ;  /* 0x000000008400720c */ /* 0x008fda0003fc6270 */
[----:B------:R3:W-:Y:S01]  /*139a0*/  @P6 STS.128 [R190+0x3800], RZ ;  /* 0x003800ffbe006388 */ /* 0x0007e20000000c00 */
[----:B------:R-:W-:Y:S05]  /*139b0*/  @P6 BRA `(.L_x_1849) ;  /* 0x0000000000246947 */ /* 0x000fea0003800000 */
[----:B----4-:R-:W-:Y:S01]  /*139c0*/  MOV R2, R229 ;  /* 0x000000e500027202 */ /* 0x010fe20000000f00 */
        /* <DEDUP_REMOVED lines=8> */
.L_x_1849:
[----:B------:R-:W-:Y:S05]  /*13a50*/  BSYNC B0 ;  /* 0x0000000000007941 */ /* 0x000fea0003800000 */
.L_x_1848:
        /* <DEDUP_REMOVED lines=14> */
.L_x_1851:
[----:B------:R-:W-:Y:S05]  /*13b40*/  BSYNC B0 ;  /* 0x0000000000007941 */ /* 0x000fea0003800000 */
.L_x_1850:
        /* <DEDUP_REMOVED lines=17> */
.L_x_1853:
[----:B------:R-:W-:Y:S05]  /*13c60*/  BSYNC B0 ;  /* 0x0000000000007941 */ /* 0x000fea0003800000 */
.L_x_1852:
        /* <DEDUP_REMOVED lines=17> */
.L_x_1855:
[----:B------:R-:W-:Y:S05]  /*13d80*/  BSYNC B0 ;  /* 0x0000000000007941 */ /* 0x000fea0003800000 */
.L_x_1854:
        /* <DEDUP_REMOVED lines=17> */
.L_x_1857:
[----:B------:R-:W-:Y:S05]  /*13ea0*/  BSYNC B0 ;  /* 0x0000000000007941 */ /* 0x000fea0003800000 */
.L_x_1856:
        /* <DEDUP_REMOVED lines=14> */
.L_x_1859:
[----:B------:R-:W-:Y:S05]  /*13f90*/  BSYNC B0 ;  /* 0x0000000000007941 */ /* 0x000fea0003800000 */
.L_x_1858:
[----:B------:R-:W-:Y:S01]  /*13fa0*/  BSSY B0, `(.L_x_1860) ;  /* 0x0000010000007945 */ /* 0x000fe20003800000 */
[----:B------:R-:W-:-:S03]  /*13fb0*/  ISETP.GE.AND P1, PT, R16, R4, PT ;  /* 0x000000041000720c */ /* 0x000fc60003f26270 */
[----:B------:R-:W-:Y:S10]  /*13fc0*/  @P0 BRA `(.L_x_1861) ;  /* 0x0000000000340947 */ /* 0x000ff40003800000 */
        /* <DEDUP_REMOVED lines=13> */
.L_x_1861:
[----:B------:R-:W-:Y:S05]  /*140a0*/  BSYNC B0 ;  /* 0x0000000000007941 */ /* 0x000fea0003800000 */
.L_x_1860:
[----:B------:R-:W-:Y:S04]  /*140b0*/  BSSY B0, `(.L_x_1862) ;  /* 0x000000f000007945 */ /* 0x000fe80003800000 */
        /* <DEDUP_REMOVED lines=14> */
.L_x_1863:
[----:B------:R-:W-:Y:S05]  /*141a0*/  BSYNC B0 ;  /* 0x0000000000007941 */ /* 0x000fea0003800000 */
.L_x_1862:
[----:B------:R-:W-:Y:S04]  /*141b0*/  BSSY B0, `(.L_x_1864) ;  /* 0x000000f000007945 */ /* 0x000fe80003800000 */
        /* <DEDUP_REMOVED lines=14> */
.L_x_1865:
[----:B------:R-:W-:Y:S05]  /*142a0*/  BSYNC B0 ;  /* 0x0000000000007941 */ /* 0x000fea0003800000 */
.L_x_1864:
        /* <DEDUP_REMOVED lines=15> */
.L_x_1867:
[----:B------:R-:W-:Y:S05]  /*143a0*/  BSYNC B0 ;  /* 0x0000000000007941 */ /* 0x000fea0003800000 */
.L_x_1866:
        /* <DEDUP_REMOVED lines=15> */
.L_x_1869:
[----:B------:R-:W-:Y:S05]  /*144a0*/  BSYNC B0 ;  /* 0x0000000000007941 */ /* 0x000fea0003800000 */
.L_x_1868:
        /* <DEDUP_REMOVED lines=15> */
.L_x_1871:
[----:B------:R-:W-:Y:S05]  /*145a0*/  BSYNC B0 ;  /* 0x0000000000007941 */ /* 0x000fea0003800000 */
.L_x_1870:
        /* <DEDUP_REMOVED lines=15> */
.L_x_1873:
[----:B------:R-:W-:Y:S05]  /*146a0*/  BSYNC B0 ;  /* 0x0000000000007941 */ /* 0x000fea0003800000 */
.L_x_1872:
        /* <DEDUP_REMOVED lines=14> */
[----:B------:R-:W2:Y:S02]  /*14790*/  LDL R0, [R1] ;  /* 0x0000000001007983 */ /* 0x000ea40000100800 */
[----:B--2---:R-:W-:-:S13]  /*147a0*/  ISETP.GE.AND P2, PT, R132, R0, PT ;  /* 0x000000008400720c */ /* 0x004fda0003f46270 */
[----:B------:R2:W-:Y:S01]  /*147b0*/  @P2 STS.128 [R190+0xa000], RZ ;  /* 0x00a000ffbe002388 */ /* 0x0005e20000000c00 */
[----:B------:R-:W-:Y:S05]  /*147c0*/  @P2 BRA `(.L_x_1875) ;  /* 0x0000000000182947 */ /* 0x000fea0003800000 */
[----:B----4-:R-:W-:Y:S02]  /*147d0*/  MOV R2, R223 ;  /* 0x000000df00027202 */ /* 0x010fe40000000f00 */
[----:B------:R-:W-:-:S05]  /*147e0*/  MOV R3, R221 ;  /* 0x000000dd00037202 */ /* 0x000fca0000000f00 */
[----:B------:R-:W-:Y:S01]  /*147f0*/  @!PT LDS RZ, [RZ] ;  /* 0x00000000fffff984 */ /* 0x000fe20000000800 */
[----:B------:R-:W-:Y:S01]  /*14800*/  @!PT LDS RZ, [RZ] ;  /* 0x00000000fffff984 */ /* 0x000fe20000000800 */
[----:B------:R-:W-:Y:S01]  /*14810*/  @!PT LDS RZ, [RZ] ;  /* 0x00000000fffff984 */ /* 0x000fe20000000800 */
[----:B------:R4:W-:Y:S02]  /*14820*/  LDGSTS.E.BYPASS.LTC128B.128 [R190+0xa000], desc[UR6][R2.64] ;  /* 0x0a00000002be7fae */ /* 0x0009e4000b901d46 */
.L_x_1875:
[----:B------:R-:W-:Y:S05]  /*14830*/  BSYNC B0 ;  /* 0x0000000000007941 */ /* 0x000fea0003800000 */
.L_x_1874:
[----:B------:R1:W-:Y:S01]  /*14840*/  @P1 STS.128 [R190+0xa800], RZ ;  /* 0x00a800ffbe001388 */ /* 0x0003e20000000c00 */
[----:B------:R-:W-:Y:S01]  /*14850*/  BSSY B0, `(.L_x_1876) ;  /* 0x000000d000007945 */ /* 0x000fe20003800000 */
[----:B------:R-:W-:-:S03]  /*14860*/  ISETP.GE.AND P2, PT, R11, R4, PT ;  /* 0x000000040b00720c */ /* 0x000fc60003f46270 */
[----:B------:R-:W-:Y:S10]  /*14870*/  @P1 BRA `(.L_x_1877) ;  /* 0x0000000000281947 */ /* 0x000ff40003800000 */
        /* <DEDUP_REMOVED lines=10> */
.L_x_1877:
[----:B------:R-:W-:Y:S05]  /*14920*/  BSYNC B0 ;  /* 0x0000000000007941 */ /* 0x000fea0003800000 */
.L_x_1876:
        /* <DEDUP_REMOVED lines=8> */
[----:B------:R-:W4:Y:S04]  /*149b0*/  LDL R0, [R1+0x10] ;  /* 0x0000100001007983 */ /* 0x000f280000100800 */
[----:B------:R-:W3:Y:S01]  /*149c0*/  LDL R5, [R1+0x14] ;  /* 0x0000140001057983 */ /* 0x000ee20000100800 */
[----:B----4-:R-:W-:-:S04]  /*149d0*/  LEA R2, P0, R0, R223, 0x6 ;  /* 0x000000df00027211 */ /* 0x010fc800078030ff */
[----:B---3--:R-:W-:-:S05]  /*149e0*/  LEA.HI.X R3, R0, R221, R5, 0x6, P0 ;  /* 0x000000dd00037211 */ /* 0x008fca00000f3405 */
[----:B------:R-:W-:Y:S01]  /*149f0*/  @!PT LDS RZ, [RZ] ;  /* 0x00000000fffff984 */ /* 0x000fe20000000800 */
[----:B------:R-:W-:Y:S01]  /*14a00*/  @!PT LDS RZ, [RZ] ;  /* 0x00000000fffff984 */ /* 0x000fe20000000800 */
[----:B------:R-:W-:Y:S01]  /*14a10*/  @!PT LDS RZ, [RZ] ;  /* 0x00000000fffff984 */ /* 0x000fe20000000800 */
[----:B------:R3:W-:Y:S04]  /*14a20*/  LDGSTS.E.BYPASS.LTC128B.128 [R190+0xb000], desc[UR6][R2.64] ;  /* 0x0b00000002be7fae */ /* 0x0007e8000b901d46 */
.L_x_1879:
[----:B------:R-:W-:Y:S05]  /*14a30*/  BSYNC B0 ;  /* 0x0000000000007941 */ /* 0x000fea0003800000 */
.L_x_1878:
        /* <DEDUP_REMOVED lines=8> */
[----:B---34-:R-:W3:Y:S04]  /*14ac0*/  LDL R2, [R1+0x10] ;  /* 0x0000100001027983 */ /* 0x018ee80000100800 */
        /* <DEDUP_REMOVED lines=11> */
.L_x_1881:
[----:B------:R-:W-:Y:S05]  /*14b80*/  BSYNC B0 ;  /* 0x0000000000007941 */ /* 0x000fea0003800000 */
.L_x_1880:
        /* <DEDUP_REMOVED lines=8> */
[----:B------:R-:W3:Y:S04]  /*14c10*/  LDL R0, [R1+0x10] ;  /* 0x0000100001007983 */ /* 0x000ee80000100800 */
[----:B------:R-:W2:Y:S01]  /*14c20*/  LDL R5, [R1+0x14] ;  /* 0x0000140001057983 */ /* 0x000ea20000100800 */
[----:B---34-:R-:W-:-:S04]  /*14c30*/  LEA R2, P5, R0, R223, 0x7 ;  /* 0x000000df00027211 */ /* 0x018fc800078a38ff */
[----:B--2---:R-:W-:-:S05]  /*14c40*/  LEA.HI.X R3, R0, R221, R5, 0x7, P5 ;  /* 0x000000dd00037211 */ /* 0x004fca00028f3c05 */
[----:B------:R-:W-:Y:S01]  /*14c50*/  @!PT LDS RZ, [RZ] ;  /* 0x00000000fffff984 */ /* 0x000fe20000000800 */
[----:B------:R-:W-:Y:S01]  /*14c60*/  @!PT LDS RZ, [RZ] ;  /* 0x00000000fffff984 */ /* 0x000fe20000000800 */
[----:B------:R-:W-:Y:S01]  /*14c70*/  @!PT LDS RZ, [RZ] ;  /* 0x00000000fffff984 */ /* 0x000fe20000000800 */
[----:B------:R2:W-:Y:S04]  /*14c80*/  LDGSTS.E.BYPASS.LTC128B.128 [R190+0xc000], desc[UR6][R2.64] ;  /* 0x0c00000002be7fae */ /* 0x0005e8000b901d46 */
.L_x_1883:
[----:B------:R-:W-:Y:S05]  /*14c90*/  BSYNC B0 ;  /* 0x0000000000007941 */ /* 0x000fea0003800000 */
.L_x_1882:
[----:B------:R1:W-:Y:S01]  /*14ca0*/  @P4 STS.128 [R190+0xc800], RZ ;  /* 0x00c800ffbe004388 */ /* 0x0003e20000000c00 */
[----:B------:R-:W-:Y:S01]  /*14cb0*/  BSSY B0, `(.L_x_1884) ;  /* 0x0000013000007945 */ /* 0x000fe20003800000 */
[----:B------:R-:W-:-:S03]  /*14cc0*/  ISETP.GE.AND P5, PT, R8, R4, PT ;  /* 0x000000040800720c */ /* 0x000fc60003fa6270 */
[----:B------:R-:W-:Y:S10]  /*14cd0*/  @P4 BRA `(.L_x_1885) ;  /* 0x0000000000404947 */ /* 0x000ff40003800000 */
[----:B------:R-:W3:Y:S02]  /*14ce0*/  LDL R0, [R1] ;  /* 0x0000000001007983 */ /* 0x000ee40000100800 */
[----:B---3--:R-:W-:-:S13]  /*14cf0*/  ISETP.GE.AND P4, PT, R132, R0, PT ;  /* 0x000000008400720c */ /* 0x008fda0003f86270 */
[----:B------:R3:W-:Y:S01]  /*14d00*/  @P4 STS.128 [R190+0xc800], RZ ;  /* 0x00c800ffbe004388 */ /* 0x0007e20000000c00 */
[----:B------:R-:W-:Y:S05]  /*14d10*/  @P4 BRA `(.L_x_1885) ;  /* 0x0000000000304947 */ /* 0x000fea0003800000 */
[----:B--2-4-:R-:W2:Y:S04]  /*14d20*/  LDL R2, [R1+0x10] ;  /* 0x0000100001027983 */ /* 0x014ea80000100800 */
        /* <DEDUP_REMOVED lines=11> */
.L_x_1885:
[----:B------:R-:W-:Y:S05]  /*14de0*/  BSYNC B0 ;  /* 0x0000000000007941 */ /* 0x000fea0003800000 */
.L_x_1884:
[----:B------:R1:W-:Y:S01]  /*14df0*/  @P3 STS.128 [R190+0xd000], RZ ;  /* 0x00d000ffbe003388 */ /* 0x0003e20000000c00 */
[----:B------:R-:W-:Y:S01]  /*14e00*/  BSSY B0, `(.L_x_1886) ;  /* 0x0000014000007945 */ /* 0x000fe20003800000 */
[----:B------:R-:W-:Y:S02]  /*14e10*/  ISETP.GE.AND P4, PT, R12, R4, PT ;  /* 0x000000040c00720c */ /* 0x000fe40003f86270 */
[----:B------:R-:W-:Y:S01]  /*14e20*/  LEA.HI R7, R249, R249, RZ, 0x1 ;  /* 0x000000f9f9077211 */ /* 0x000fe200078f08ff */
[----:B------:R-:W-:Y:S05]  /*14e30*/  @P3 BRA `(.L_x_1887) ;  /* 0x0000000000403947 */ /* 0x000fea0003800000 */
[----:B------:R-:W4:Y:S02]  /*14e40*/  LDL R0, [R1] ;  /* 0x0000000001007983 */ /* 0x000f240000100800 */
[----:B----4-:R-:W-:-:S13]  /*14e50*/  ISETP.GE.AND P3, PT, R132, R0, PT ;  /* 0x000000008400720c */ /* 0x010fda0003f66270 */
        /* <DEDUP_REMOVED lines=14> */
.L_x_1887:
[----:B------:R-:W-:Y:S05]  /*14f40*/  BSYNC B0 ;  /* 0x0000000000007941 */ /* 0x000fea0003800000 */
.L_x_1886:
[----:B------:R1:W-:Y:S01]  /*14f50*/  @P2 STS.128 [R190+0xd800], RZ ;  /* 0x00d800ffbe002388 */ /* 0x0003e20000000c00 */
[----:B------:R-:W-:Y:S01]  /*14f60*/  LOP3.LUT R7, R7, 0xfffffffe, RZ, 0xc0, !PT ;  /* 0xfffffffe07077812 */ /* 0x000fe200078ec0ff */
[----:B------:R-:W-:Y:S01]  /*14f70*/  BSSY B0, `(.L_x_1888) ;  /* 0x0000016000007945 */ /* 0x000fe20003800000 */
[----:B------:R-:W-:Y:S01]  /*14f80*/  ISETP.GE.AND P3, PT, R14, R4, PT ;  /* 0x000000040e00720c */ /* 0x000fe20003f66270 */
[----:B------:R-:W-:Y:S01]  /*14f90*/  IMAD.SHL.U32 R6, R248, 0x40, RZ ;  /* 0x00000040f8067824 */ /* 0x000fe200078e00ff */
[----:B------:R-:W-:Y:S01]  /*14fa0*/  SHF.L.U32 R5, R250, 0x6, RZ ;  /* 0x00000006fa057819 */ /* 0x000fe200000006ff */
[----:B------:R-:W-:Y:S01]  /*14fb0*/  IMAD.IADD R7, R249, 0x1, -R7 ;  /* 0x00000001f9077824 */ /* 0x000fe200078e0a07 */
[----:B------:R-:W-:Y:S05]  /*14fc0*/  @P2 BRA `(.L_x_1889) ;  /* 0x0000000000402947 */ /* 0x000fea0003800000 */
        /* <DEDUP_REMOVED lines=16> */
.L_x_1889:
[----:B------:R-:W-:Y:S05]  /*150d0*/  BSYNC B0 ;  /* 0x0000000000007941 */ /* 0x000fea0003800000 */
.L_x_1888:
[----:B------:R-:W1:Y:S01]  /*150e0*/  S2R R10, SR_TID.X ;  /* 0x00000000000a7919 */ /* 0x000e620000002100 */
[----:B--234-:R-:W-:Y:S01]  /*150f0*/  IMAD.SHL.U32 R2, R78, 0x8, RZ ;  /* 0x000000084e027824 */ /* 0x01cfe200078e00ff */
[----:B------:R-:W-:Y:S01]  /*15100*/  LOP3.LUT R9, R6, 0x1c0, RZ, 0xc0, !PT ;  /* 0x000001c006097812 */ /* 0x000fe200078ec0ff */
[----:B------:R-:W-:Y:S01]  /*15110*/  IMAD.SHL.U32 R3, R7, 0x8, RZ ;  /* 0x0000000807037824 */ /* 0x000fe200078e00ff */
[----:B------:R2:W-:Y:S01]  /*15120*/  @P1 STS.128 [R190+0xe000], RZ ;  /* 0x00e000ffbe001388 */ /* 0x0005e20000000c00 */
[----:B------:R-:W-:Y:S01]  /*15130*/  IMAD.SHL.U32 R6, R251, 0x40, RZ ;  /* 0x00000040fb067824 */ /* 0x000fe200078e00ff */
[----:B------:R-:W-:Y:S01]  /*15140*/  LOP3.LUT R0, R5, 0x1c0, RZ, 0xc0, !PT ;  /* 0x000001c005007812 */ /* 0x000fe200078ec0ff */
[----:B------:R-:W-:Y:S01]  /*15150*/  BSSY B0, `(.L_x_1890) ;  /* 0x000001a000007945 */ /* 0x000fe20003800000 */
[----:B------:R-:W-:Y:S02]  /*15160*/  LOP3.LUT R8, R9, 0x8, R2, 0xf8, !PT ;  /* 0x0000000809087812 */ /* 0x000fe400078ef802 */
[----:B------:R-:W-:-:S02]  /*15170*/  SHF.R.U32.HI R5, RZ, 0x3, R9 ;  /* 0x00000003ff057819 */ /* 0x000fc40000011609 */
[----:B------:R-:W-:Y:S02]  /*15180*/  LOP3.LUT R2, R0, 0x8, R3, 0xf8, !PT ;  /* 0x0000000800027812 */ /* 0x000fe400078ef803 */
[----:B------:R-:W-:Y:S02]  /*15190*/  LOP3.LUT R87, R6, 0xfffffe00, RZ, 0xc0, !PT ;  /* 0xfffffe0006577812 */ /* 0x000fe400078ec0ff */
[----:B------:R-:W-:Y:S02]  /*151a0*/  SHF.R.U32.HI R0, RZ, 0x3, R0 ;  /* 0x00000003ff007819 */ /* 0x000fe40000011600 */
[----:B------:R-:W-:Y:S02]  /*151b0*/  LOP3.LUT R6, R8, R5, RZ, 0x3c, !PT ;  /* 0x0000000508067212 */ /* 0x000fe400078e3cff */
[----:B------:R-:W-:Y:S02]  /*151c0*/  ISETP.GE.AND P2, PT, R15, R4, PT ;  /* 0x000000040f00720c */ /* 0x000fe40003f46270 */
[----:B------:R-:W-:-:S02]  /*151d0*/  LOP3.LUT R86, R2, R0, RZ, 0x3c, !PT ;  /* 0x0000000002567212 */ /* 0x000fc400078e3cff */
[----:B-1----:R-:W-:-:S04]  /*151e0*/  SHF.R.S32.HI R174, RZ, 0x1f, R10 ;  /* 0x0000001fffae7819 */ /* 0x002fc8000001140a */
[----:B------:R-:W-:-:S04]  /*151f0*/  LEA.HI R174, R174, R10, RZ, 0x5 ;  /* 0x0000000aaeae7211 */ /* 0x000fc800078f28ff */
[----:B------:R-:W-:-:S05]  /*15200*/  SHF.R.S32.HI R174, RZ, 0x5, R174 ;  /* 0x00000005ffae7819 */ /* 0x000fca00000114ae */
[----:B------:R-:W-:Y:S01]  /*15210*/  IMAD R5, R174, 0x400, R87 ;  /* 0x00000400ae057824 */ /* 0x000fe200078e0257 */
[----:B--2---:R-:W-:Y:S06]  /*15220*/  @P1 BRA `(.L_x_1891) ;  /* 0x0000000000301947 */ /* 0x004fec0003800000 */
[----:B------:R-:W2:Y:S02]  /*15230*/  LDL R10, [R1] ;  /* 0x00000000010a7983 */ /* 0x000ea40000100800 */
        /* <DEDUP_REMOVED lines=11> */
.L_x_1891:
[----:B------:R-:W-:Y:S05]  /*152f0*/  BSYNC B0 ;  /* 0x0000000000007941 */ /* 0x000fea0003800000 */
.L_x_1890:
        /* <DEDUP_REMOVED lines=8> */
[----:B------:R-:W2:Y:S02]  /*15380*/  LDL R3, [R1] ;  /* 0x0000000001037983 */ /* 0x000ea40000100800 */
[----:B--2---:R-:W-:-:S13]  /*15390*/  ISETP.GE.AND P0, PT, R132, R3, PT ;  /* 0x000000038400720c */ /* 0x004fda0003f06270 */
[----:B------:R2:W-:Y:S01]  /*153a0*/  @P0 STS.128 [R190+0xe800], RZ ;  /* 0x00e800ffbe000388 */ /* 0x0005e20000000c00 */
[----:B------:R-:W-:Y:S05]  /*153b0*/  @P0 BRA `(.L_x_1893) ;  /* 0x00000000002c0947 */ /* 0x000fea0003800000 */
[----:B------:R-:W4:Y:S04]  /*153c0*/  LDL R3, [R1+0x14] ;  /* 0x0000140001037983 */ /* 0x000f280000100800 */
[----:B------:R-:W3:Y:S01]  /*153d0*/  LDL R8, [R1+0x10] ;  /* 0x0000100001087983 */ /* 0x000ee20000100800 */
[----:B------:R-:W-:Y:S01]  /*153e0*/  MOV R2, R223 ;  /* 0x000000df00027202 */ /* 0x000fe20000000f00 */
[----:B----4-:R-:W-:Y:S01]  /*153f0*/  IMAD R0, R3, 0x120, RZ ;  /* 0x0000012003007824 */ /* 0x010fe200078e02ff */
[----:B------:R-:W-:-:S03]  /*15400*/  MOV R3, R221 ;  /* 0x000000dd00037202 */ /* 0x000fc60000000f00 */
[----:B---3--:R-:W-:-:S05]  /*15410*/  IMAD.WIDE.U32 R2, R8, 0x120, R2 ;  /* 0x0000012008027825 */ /* 0x008fca00078e0002 */
[----:B------:R-:W-:-:S05]  /*15420*/  IADD3 R3, R0, R3, RZ ;  /* 0x0000000300037210 */ /* 0x000fca0007ffe0ff */
[----:B------:R-:W-:Y:S01]  /*15430*/  @!PT LDS RZ, [RZ] ;  /* 0x00000000fffff984 */ /* 0x000fe20000000800 */
[----:B------:R-:W-:Y:S01]  /*15440*/  @!PT LDS RZ, [RZ] ;  /* 0x00000000fffff984 */ /* 0x000fe20000000800 */
[----:B------:R-:W-:Y:S01]  /*15450*/  @!PT LDS RZ, [RZ] ;  /* 0x00000000fffff984 */ /* 0x000fe20000000800 */
[----:B------:R4:W-:Y:S02]  /*15460*/  LDGSTS.E.BYPASS.LTC128B.128 [R190+0xe800], desc[UR6][R2.64] ;  /* 0x0e80000002be7fae */ /* 0x0009e4000b901d46 */
.L_x_1893:
[----:B------:R-:W-:Y:S05]  /*15470*/  BSYNC B0 ;  /* 0x0000000000007941 */ /* 0x000fea0003800000 */
.L_x_1892:
[----:B------:R1:W-:Y:S01]  /*15480*/  @P6 STS.128 [R190+0xf000], RZ ;  /* 0x00f000ffbe006388 */ /* 0x0003e20000000c00 */
[----:B------:R-:W-:Y:S04]  /*15490*/  BSSY B0, `(.L_x_1894) ;  /* 0x0000012000007945 */ /* 0x000fe80003800000 */
[----:B------:R-:W-:Y:S05]  /*154a0*/  @P6 BRA `(.L_x_1895) ;  /* 0x0000000000406947 */ /* 0x000fea0003800000 */
[----:B------:R-:W3:Y:S02]  /*154b0*/  LDL R0, [R1] ;  /* 0x0000000001007983 */ /* 0x000ee40000100800 */
[----:B---3--:R-:W-:-:S13]  /*154c0*/  ISETP.GE.AND P0, PT, R132, R0, PT ;  /* 0x000000008400720c */ /* 0x008fda0003f06270 */
[----:B------:R3:W-:Y:S01]  /*154d0*/  @P0 STS.128 [R190+0xf000], RZ ;  /* 0x00f000ffbe000388 */ /* 0x0007e20000000c00 */
[----:B------:R-:W-:Y:S05]  /*154e0*/  @P0 BRA `(.L_x_1895) ;  /* 0x0000000000300947 */ /* 0x000fea0003800000 */
[----:B----4-:R-:W4:Y:S04]  /*154f0*/  LDL R2, [R1+0x10] ;  /* 0x0000100001027983 */ /* 0x010f280000100800 */
[----:B------:R-:W2:Y:S01]  /*15500*/  LDL R0, [R1+0x14] ;  /* 0x0000140001007983 */ /* 0x000ea20000100800 */
[----:B------:R-:W-:Y:S02]  /*15510*/  MOV R3, R221 ;  /* 0x000000dd00037202 */ /* 0x000fe40000000f00 */
[----:B----4-:R-:W-:Y:S02]  /*15520*/  MOV R4, R2 ;  /* 0x0000000200047202 */ /* 0x010fe40000000f00 */
[----:B------:R-:W-:Y:S01]  /*15530*/  MOV R2, R223 ;  /* 0x000000df00027202 */ /* 0x000fe20000000f00 */
[----:B--2---:R-:W-:-:S04]  /*15540*/  IMAD R0, R0, 0x140, RZ ;  /* 0x0000014000007824 */ /* 0x004fc800078e02ff */
[----:B------:R-:W-:-:S05]  /*15550*/  IMAD.WIDE.U32 R2, R4, 0x140, R2 ;  /* 0x0000014004027825 */ /* 0x000fca00078e0002 */
[----:B------:R-:W-:-:S05]  /*15560*/  IADD3 R3, R0, R3, RZ ;  /* 0x0000000300037210 */ /* 0x000fca0007ffe0ff */
[----:B------:R-:W-:Y:S01]  /*15570*/  @!PT LDS RZ, [RZ] ;  /* 0x00000000fffff984 */ /* 0x000fe20000000800 */
[----:B------:R-:W-:Y:S01]  /*15580*/  @!PT LDS RZ, [RZ] ;  /* 0x00000000fffff984 */ /* 0x000fe20000000800 */
[----:B------:R-:W-:Y:S01]  /*15590*/  @!PT LDS RZ, [RZ] ;  /* 0x00000000fffff984 */ /* 0x000fe20000000800 */
[----:B------:R2:W-:Y:S02]  /*155a0*/  LDGSTS.E.BYPASS.LTC128B.128 [R190+0xf000], desc[UR6][R2.64] ;  /* 0x0f00000002be7fae */ /* 0x0005e4000b901d46 */
.L_x_1895:
[----:B------:R-:W-:Y:S05]  /*155b0*/  BSYNC B0 ;  /* 0x0000000000007941 */ /* 0x000fea0003800000 */
.L_x_1894:
[----:B------:R1:W-:Y:S01]  /*155c0*/  @P5 STS.128 [R190+0xf800], RZ ;  /* 0x00f800ffbe005388 */ /* 0x0003e20000000c00 */
[----:B------:R-:W-:Y:S04]  /*155d0*/  BSSY B0, `(.L_x_1896) ;  /* 0x0000012000007945 */ /* 0x000fe80003800000 */
[----:B------:R-:W-:Y:S05]  /*155e0*/  @P5 BRA `(.L_x_1897) ;  /* 0x0000000000405947 */ /* 0x000fea0003800000 */
[----:B------:R-:W4:Y:S02]  /*155f0*/  LDL R0, [R1] ;  /* 0x0000000001007983 */ /* 0x000f240000100800 */
[----:B----4-:R-:W-:-:S13]  /*15600*/  ISETP.GE.AND P0, PT, R132, R0, PT ;  /* 0x000000008400720c */ /* 0x010fda0003f06270 */
[----:B------:R4:W-:Y:S01]  /*15610*/  @P0 STS.128 [R190+0xf800], RZ ;  /* 0x00f800ffbe000388 */ /* 0x0009e20000000c00 */
[----:B------:R-:W-:Y:S05]  /*15620*/  @P0 BRA `(.L_x_1897) ;  /* 0x0000000000300947 */ /* 0x000fea0003800000 */
[----:B--2---:R-:W2:Y:S04]  /*15630*/  LDL R2, [R1+0x10] ;  /* 0x0000100001027983 */ /* 0x004ea80000100800 */
        /* <DEDUP_REMOVED lines=11> */
.L_x_1897:
[----:B------:R-:W-:Y:S05]  /*156f0*/  BSYNC B0 ;  /* 0x0000000000007941 */ /* 0x000fea0003800000 */
.L_x_1896:
[----:B------:R1:W-:Y:S01]  /*15700*/  @P4 STS.128 [R190+0x10000], RZ ;  /* 0x010000ffbe004388 */ /* 0x0003e20000000c00 */
[----:B------:R-:W-:Y:S04]  /*15710*/  BSSY B0, `(.L_x_1898) ;  /* 0x0000012000007945 */ /* 0x000fe80003800000 */
        /* <DEDUP_REMOVED lines=17> */
.L_x_1899:
[----:B------:R-:W-:Y:S05]  /*15830*/  BSYNC B0 ;  /* 0x0000000000007941 */ /* 0x000fea0003800000 */
.L_x_1898:
        /* <DEDUP_REMOVED lines=19> */
.L_x_1901:
[----:B------:R-:W-:Y:S05]  /*15970*/  BSYNC B0 ;  /* 0x0000000000007941 */ /* 0x000fea0003800000 */
.L_x_1900:
        /* <DEDUP_REMOVED lines=19> */
.L_x_1903:
[----:B------:R-:W-:Y:S05]  /*15ab0*/  BSYNC B0 ;  /* 0x0000000000007941 */ /* 0x000fea0003800000 */
.L_x_1902:
        /* <DEDUP_REMOVED lines=19> */
.L_x_1905:
[----:B------:R-:W-:Y:S05]  /*15bf0*/  BSYNC B0 ;  /* 0x0000000000007941 */ /* 0x000fea0003800000 */
.L_x_1904:
[----:B--2-4-:R-:W2:Y:S01]  /*15c00*/  LDL R2, [R1+0x15c] ;  /* 0x00015c0001027983 */ /* 0x014ea20000100800 */
[----:B------:R-:W-:Y:S01]  /*15c10*/  R2P PR, R248, 0x6 ;  /* 0x00000006f8007804 */ /* 0x000fe20000000000 */
[----:B------:R-:W-:Y:S02]  /*15c20*/  IMAD.MOV.U32 R0, RZ, RZ, 0x20 ;  /* 0x00000020ff007424 */ /* 0x000fe400078e00ff */
[----:B------:R-:W-:Y:S01]  /*15c30*/  LDSM.16.M88.4 R4, [R185] ;  /* 0x00000000b904783b */ /* 0x000fe20000000200 */
[----:B------:R-:W-:Y:S02]  /*15c40*/  IMAD R3, R188, 0x2, R185 ;  /* 0x00000002bc037824 */ /* 0x000fe400078e02b9 */
[----:B------:R-:W-:Y:S01]  /*15c50*/  SEL R186, R0, 0xffffffe0, !P1 ;  /* 0xffffffe000ba7807 */ /* 0x000fe20004800000 */
[----:B------:R-:W4:Y:S01]  /*15c60*/  LDSM.16.M88.4 R32, [R138+0x2000] ;  /* 0x002000008a20783b */ /* 0x000f220000000200 */
[C---:B------:R-:W-:Y:S02]  /*15c70*/  VIADD R0, R138.reuse, 0x2000 ;  /* 0x000020008a007836 */ /* 0x040fe40000000000 */
[C---:B------:R-:W-:Y:S01]  /*15c80*/  VIADD R139, R138.reuse, 0x2040 ;  /* 0x000020408a8b7836 */ /* 0x040fe20000000000 */
[----:B-----5:R-:W3:Y:S01]  /*15c90*/  LDSM.16.M88.4 R28, [R138+0x2800] ;  /* 0x002800008a1c783b */ /* 0x020ee20000000200 */
[----:B------:R-:W-:-:S02]  /*15ca0*/  IMAD.IADD R84, R138, 0x1, R186 ;  /* 0x000000018a547824 */ /* 0x000fc400078e02ba */
[----:B------:R-:W-:Y:S01]  /*15cb0*/  @P2 VIADD R139, R0, 0xffffffc0 ;  /* 0xffffffc0008b2836 */ /* 0x000fe20000000000 */
[----:B------:R-:W1:Y:S01]  /*15cc0*/  LDSM.16.M88.4 R24, [R138+0x3000] ;  /* 0x003000008a18783b */ /* 0x000e620000000200 */
        /* <DEDUP_REMOVED lines=13> */
[C---:B----4-:R-:W-:Y:S03]  /*15da0*/  HMMA.16816.F32 R92, R4.reuse, R32, RZ ;  /* 0x00000020045c723c */ /* 0x050fe600000018ff */
[----:B------:R-:W-:Y:S04]  /*15db0*/  LDSM.16.M88.4 R48, [R84+0x2000] ;  /* 0x002000005430783b */ /* 0x000fe80000000200 */
[----:B------:R-:W-:Y:S01]  /*15dc0*/  STL [R1+0x80], R3 ;  /* 0x0000800301007387 */ /* 0x000fe20000100800 */
[C---:B------:R-:W-:Y:S03]  /*15dd0*/  HMMA.16816.F32 R100, R4.reuse, R34, RZ ;  /* 0x000000220464723c */ /* 0x040fe600000018ff */
[----:B------:R-:W4:Y:S03]  /*15de0*/  LDSM.16.M88.4 R32, [R138+0x7000] ;  /* 0x007000008a20783b */ /* 0x000f260000000200 */
[C---:B---3--:R-:W-:Y:S01]  /*15df0*/  HMMA.16816.F32 R104, R4.reuse, R28, RZ ;  /* 0x0000001c0468723c */ /* 0x048fe200000018ff */
[----:B------:R-:W3:Y:S04]  /*15e00*/  LDL R241, [R1+0x150] ;  /* 0x0001500001f17983 */ /* 0x000ee80000100800 */
[----:B------:R-:W0:Y:S01]  /*15e10*/  LDGDEPBAR ;  /* 0x00000000000079af */ /* 0x000e220000000000 */
[C---:B------:R-:W-:Y:S03]  /*15e20*/  HMMA.16816.F32 R108, R4.reuse, R30, RZ ;  /* 0x0000001e046c723c */ /* 0x040fe600000018ff */
[----:B------:R-:W-:Y:S03]  /*15e30*/  LDSM.16.M88.4 R28, [R138+0x9800] ;  /* 0x009800008a1c783b */ /* 0x000fe60000000200 */
        /* <DEDUP_REMOVED lines=8> */
[----:B------:R-:W1:Y:S05]  /*15ec0*/  LDSM.16.M88.4 R12, [R138+0x8000] ;  /* 0x008000008a0c783b */ /* 0x000e6a0000000200 */
[C---:B------:R-:W-:Y:S06]  /*15ed0*/  HMMA.16816.F32 R72, R4.reuse, R8, RZ ;  /* 0x000000080448723c */ /* 0x040fec00000018ff */
[C---:B------:R-:W-:Y:S01]  /*15ee0*/  HMMA.16816.F32 R80, R4.reuse, R10, RZ ;  /* 0x0000000a0450723c */ /* 0x040fe200000018ff */
[----:B------:R-:W1:Y:S05]  /*15ef0*/  LDSM.16.M88.4 R8, [R138+0x8800] ;  /* 0x008800008a08783b */ /* 0x000e6a0000000200 */
[C---:B------:R-:W-:Y:S06]  /*15f00*/  HMMA.16816.F32 R96, R4.reuse, R16, RZ ;  /* 0x000000100460723c */ /* 0x040fec00000018ff */
[C---:B------:R-:W-:Y:S01]  /*15f10*/  HMMA.16816.F32 R88, R4.reuse, R18, RZ ;  /* 0x000000120458723c */ /* 0x040fe200000018ff */
[----:B------:R4:W1:Y:S05]  /*15f20*/  LDSM.16.M88.4 R16, [R3] ;  /* 0x000000000310783b */ /* 0x00086a0000000200 */
[C---:B------:R-:W-:Y:S06]  /*15f30*/  HMMA.16816.F32 R128, R4.reuse, R40, RZ ;  /* 0x000000280480723c */ /* 0x040fec00000018ff */
[C---:B------:R-:W-:Y:S01]  /*15f40*/  HMMA.16816.F32 R160, R4.reuse, R42, RZ ;  /* 0x0000002a04a0723c */ /* 0x040fe200000018ff */
[----:B------:R-:W1:Y:S05]  /*15f50*/  LDSM.16.M88.4 R40, [R84+0x3000] ;  /* 0x003000005428783b */ /* 0x000e6a0000000200 */
[C---:B------:R-:W-:Y:S06]  /*15f60*/  HMMA.16816.F32 R68, R4.reuse, R36, RZ ;  /* 0x000000240444723c */ /* 0x040fec00000018ff */
[C---:B------:R-:W-:Y:S01]  /*15f70*/  HMMA.16816.F32 R60, R4.reuse, R38, RZ ;  /* 0x00000026043c723c */ /* 0x040fe200000018ff */
[----:B------:R-:W-:Y:S01]  /*15f80*/  LDSM.16.M88.4 R36, [R84+0x3800] ;  /* 0x003800005424783b */ /* 0x000fe20000000200 */
[----:B----4-:R-:W4:Y:S04]  /*15f90*/  S2R R3, SR_TID.X ;  /* 0x0000000000037919 */ /* 0x010f280000002100 */
        /* <DEDUP_REMOVED lines=9> */
[----:B----4-:R-:W-:-:S04]  /*16030*/  IMAD.SHL.U32 R3, R3, 0x2, RZ ;  /* 0x0000000203037824 */ /* 0x010fc800078e00ff */
[----:B------:R-:W-:Y:S01]  /*16040*/  HMMA.16816.F32 R204, R4, R12, RZ ;  /* 0x0000000c04cc723c */ /* 0x000fe200000018ff */
        /* <DEDUP_REMOVED lines=12> */
[----:B------:R-:W4:Y:S04]  /*16110*/  LDSM.16.M88.4 R4, [R84+0x6000] ;  /* 0x006000005404783b */ /* 0x000f280000000200 */
[----:B------:R-:W-:Y:S01]  /*16120*/  LDSM.16.M88.4 R28, [R84+0x8000] ;  /* 0x00800000541c783b */ /* 0x000fe20000000200 */
[C---:B------:R-:W-:Y:S06]  /*16130*/  HMMA.16816.F32 R92, R16.reuse, R48, R92 ;  /* 0x00000030105c723c */ /* 0x040fec000000185c */
[C---:B------:R-:W-:Y:S01]  /*16140*/  HMMA.16816.F32 R100, R16.reuse, R50, R100 ;  /* 0x000000321064723c */ /* 0x040fe20000001864 */
[----:B------:R-:W2:Y:S05]  /*16150*/  LDSM.16.M88.4 R48, [R84+0x6800] ;  /* 0x006800005430783b */ /* 0x000eaa0000000200 */
[C---:B------:R-:W-:Y:S06]  /*16160*/  HMMA.16816.F32 R112, R16.reuse, R40, R112 ;  /* 0x000000281070723c */ /* 0x040fec0000001870 */
[C---:B------:R-:W-:Y:S01]  /*16170*/  HMMA.16816.F32 R116, R16.reuse, R42, R116 ;  /* 0x0000002a1074723c */ /* 0x040fe20000001874 */
[----:B------:R-:W3:Y:S05]  /*16180*/  LDSM.16.M88.4 R40, [R84+0x7000] ;  /* 0x007000005428783b */ /* 0x000eea0000000200 */
[C---:B-1----:R-:W-:Y:S06]  /*16190*/  HMMA.16816.F32 R76, R16.reuse, R24, R76 ;  /* 0x00000018104c723c */ /* 0x042fec000000184c */
[C---:B------:R-:W-:Y:S01]  /*161a0*/  HMMA.16816.F32 R208, R16.reuse, R26, R64 ;  /* 0x0000001a10d0723c */ /* 0x040fe20000001840 */
[----:B------:R-:W1:Y:S05]  /*161b0*/  LDSM.16.M88.4 R24, [R84+0x8800] ;  /* 0x008800005418783b */ /* 0x000e6a0000000200 */
[C---:B----4-:R-:W-:Y:S06]  /*161c0*/  HMMA.16816.F32 R244, R16.reuse, R4, R56 ;  /* 0x0000000410f4723c */ /* 0x050fec0000001838 */
[C---:B------:R-:W-:Y:S01]  /*161d0*/  HMMA.16816.F32 R248, R16.reuse, R6, R52 ;  /* 0x0000000610f8723c */ /* 0x040fe20000001834 */
[----:B------:R-:W4:Y:S05]  /*161e0*/  LDSM.16.M88.4 R4, [R84+0x9800] ;  /* 0x009800005404783b */ /* 0x000f2a0000000200 */
[C---:B------:R-:W-:Y:S06]  /*161f0*/  HMMA.16816.F32 R96, R16.reuse, R32, R96 ;  /* 0x000000201060723c */ /* 0x040fec0000001860 */
[----:B------:R-:W-:Y:S01]  /*16200*/  HMMA.16816.F32 R88, R16, R34, R88 ;  /* 0x000000221058723c */ /* 0x000fe20000001858 */
[----:B------:R-:W-:Y:S01]  /*16210*/  LDSM.16.M88.4 R32, [R139] ;  /* 0x000000008b20783b */ /* 0x000fe20000000200 */
[----:B--2---:R-:W-:-:S04]  /*16220*/  IMAD.MOV.U32 R137, RZ, RZ, R2 ;  /* 0x000000ffff897224 */ /* 0x004fc800078e0002 */
[----:B------:R-:W-:Y:S01]  /*16230*/  HMMA.16816.F32 R212, R16, R12, R72 ;  /* 0x0000000c10d4723c */ /* 0x000fe20000001848 */
[----:B------:R-:W-:Y:S01]  /*16240*/  IMAD R2, R189, 0x2, R185 ;  /* 0x00000002bd027824 */ /* 0x000fe200078e02b9 */
[----:B------:R-:W-:-:S03]  /*16250*/  IADD3 R0, R242, R0, -R137 ;  /* 0x00000000f2007210 */ /* 0x000fc60007ffe889 */
[----:B------:R-:W-:Y:S01]  /*16260*/  IMAD R187, R188, 0x2, R2 ;  /* 0x00000002bcbb7824 */ /* 0x000fe200078e0202 */
[C---:B------:R-:W-:Y:S01]  /*16270*/  HMMA.16816.F32 R216, R16.reuse, R14, R80 ;  /* 0x0000000e10d8723c */ /* 0x040fe20000001850 */
[----:B------:R-:W2:Y:S05]  /*16280*/  LDSM.16.M88.4 R12, [R2] ;  /* 0x00000000020c783b */ /* 0x000eaa0000000200 */
[C---:B------:R-:W-:Y:S06]  /*16290*/  HMMA.16816.F32 R140, R16.reuse, R36, R140 ;  /* 0x00000024108c723c */ /* 0x040fec000000188c */
[C---:B------:R-:W-:Y:S01]  /*162a0*/  HMMA.16816.F32 R124, R16.reuse, R38, R124 ;  /* 0x00000026107c723c */ /* 0x040fe2000000187c */
[----:B------:R-:W2:Y:S05]  /*162b0*/  LDSM.16.M88.4 R36, [R84+0x7800] ;  /* 0x007800005424783b */ /* 0x000eaa0000000200 */
[C---:B------:R-:W-:Y:S06]  /*162c0*/  HMMA.16816.F32 R104, R16.reuse, R44, R104 ;  /* 0x0000002c1068723c */ /* 0x040fec0000001868 */
[C---:B------:R-:W-:Y:S01]  /*162d0*/  HMMA.16816.F32 R108, R16.reuse, R46, R108 ;  /* 0x0000002e106c723c */ /* 0x040fe2000000186c */
[----:B------:R-:W2:Y:S05]  /*162e0*/  LDSM.16.M88.4 R44, [R139+0x800] ;  /* 0x000800008b2c783b */ /* 0x000eaa0000000200 */
[C---:B------:R-:W-:Y:S06]  /*162f0*/  HMMA.16816.F32 R232, R16.reuse, R8, R68 ;  /* 0x0000000810e8723c */ /* 0x040fec0000001844 */
[C---:B------:R-:W-:Y:S01]  /*16300*/  HMMA.16816.F32 R236, R16.reuse, R10, R60 ;  /* 0x0000000a10ec723c */ /* 0x040fe2000000183c */
[----:B------:R-:W-:Y:S05]  /*16310*/  LDSM.16.M88.4 R8, [R187] ;  /* 0x00000000bb08783b */ /* 0x000fea0000000200 */
[C---:B------:R-:W-:Y:S06]  /*16320*/  HMMA.16816.F32 R128, R16.reuse, R48, R128 ;  /* 0x000000301080723c */ /* 0x040fec0000001880 */
[C---:B------:R-:W-:Y:S01]  /*16330*/  HMMA.16816.F32 R160, R16.reuse, R50, R160 ;  /* 0x0000003210a0723c */ /* 0x040fe200000018a0 */
[----:B------:R-:W2:Y:S05]  /*16340*/  LDSM.16.M88.4 R48, [R184] ;  /* 0x00000000b830783b */ /* 0x000eaa0000000200 */
[C---:B---3--:R-:W-:Y:S06]  /*16350*/  HMMA.16816.F32 R180, R16.reuse, R40, R180 ;  /* 0x0000002810b4723c */ /* 0x048fec00000018b4 */
[C---:B------:R-:W-:Y:S01]  /*16360*/  HMMA.16816.F32 R156, R16.reuse, R42, R156 ;  /* 0x0000002a109c723c */ /* 0x040fe2000000189c */
[----:B------:R-:W3:Y:S05]  /*16370*/  LDSM.16.M88.4 R40, [R139+0x1000] ;  /* 0x001000008b28783b */ /* 0x000eea0000000200 */
[C---:B------:R-:W-:Y:S06]  /*16380*/  HMMA.16816.F32 R204, R16.reuse, R28, R204 ;  /* 0x0000001c10cc723c */ /* 0x040fec00000018cc */
[C---:B------:R-:W-:Y:S01]  /*16390*/  HMMA.16816.F32 R200, R16.reuse, R30, R200 ;  /* 0x0000001e10c8723c */ /* 0x040fe200000018c8 */
[----:B------:R-:W3:Y:S05]  /*163a0*/  LDSM.16.M88.4 R28, [R184+0x800] ;  /* 0x00080000b81c783b */ /* 0x000eea0000000200 */
[C---:B-1----:R-:W-:Y:S06]  /*163b0*/  HMMA.16816.F32 R196, R16.reuse, R24, R196 ;  /* 0x0000001810c4723c */ /* 0x042fec00000018c4 */
[C---:B------:R-:W-:Y:S01]  /*163c0*/  HMMA.16816.F32 R164, R16.reuse, R26, R164 ;  /* 0x0000001a10a4723c */ /* 0x040fe200000018a4 */
[----:B------:R-:W1:Y:S05]  /*163d0*/  LDSM.16.M88.4 R24, [R139+0x1800] ;  /* 0x001800008b18783b */ /* 0x000e6a0000000200 */
[C---:B----4-:R-:W-:Y:S06]  /*163e0*/  HMMA.16816.F32 R144, R16.reuse, R4, R144 ;  /* 0x000000041090723c */ /* 0x050fec0000001890 */
[----:B------:R-:W-:Y:S06]  /*163f0*/  HMMA.16816.F32 R120, R16, R6, R120 ;  /* 0x000000061078723c */ /* 0x000fec0000001878 */
[----:B--2---:R-:W-:Y:S06]  /*16400*/  HMMA.16816.F32 R4, R12, R32, R92 ;  /* 0x000000200c04723c */ /* 0x004fec000000185c */
[C---:B------:R-:W-:Y:S06]  /*16410*/  HMMA.16816.F32 R176, R16.reuse, R36, R176 ;  /* 0x0000002410b0723c */ /* 0x040fec00000018b0 */
[C---:B------:R-:W-:Y:S01]  /*16420*/  HMMA.16816.F32 R168, R16.reuse, R38, R168 ;  /* 0x0000002610a8723c */ /* 0x040fe200000018a8 */
[----:B------:R-:W2:Y:S05]  /*16430*/  LDSM.16.M88.4 R36, [R139+0x2000] ;  /* 0x002000008b24783b */ /* 0x000eaa0000000200 */
[C---:B------:R-:W-:Y:S06]  /*16440*/  HMMA.16816.F32 R152, R16.reuse, R20, R152 ;  /* 0x000000141098723c */ /* 0x040fec0000001898 */
[----:B------:R-:W-:Y:S06]  /*16450*/  HMMA.16816.F32 R148, R16, R22, R148 ;  /* 0x000000161094723c */ /* 0x000fec0000001894 */
[C---:B------:R-:W-:Y:S01]  /*16460*/  HMMA.16816.F32 R16, R12.reuse, R34, R100 ;  /* 0x000000220c10723c */ /* 0x040fe20000001864 */
[----:B------:R-:W4:Y:S05]  /*16470*/  LDSM.16.M88.4 R32, [R184+0x1000] ;  /* 0x00100000b820783b */ /* 0x000f2a0000000200 */
[C---:B------:R-:W-:Y:S06]  /*16480*/  HMMA.16816.F32 R20, R12.reuse, R44, R104 ;  /* 0x0000002c0c14723c */ /* 0x040fec0000001868 */
[----:B------:R-:W-:Y:S01]  /*16490*/  HMMA.16816.F32 R52, R12, R46, R108 ;  /* 0x0000002e0c34723c */ /* 0x000fe2000000186c */
[----:B------:R-:W4:Y:S05]  /*164a0*/  LDSM.16.M88.4 R44, [R184+0x1800] ;  /* 0x00180000b82c783b */ /* 0x000f2a0000000200 */
[----:B------:R-:W-:Y:S01]  /*164b0*/  HMMA.16816.F32 R80, R8, R48, R4 ;  /* 0x000000300850723c */ /* 0x000fe20000001804 */
[----:B------:R-:W-:-:S05]  /*164c0*/  IMAD.IADD R0, R136, 0x1, R0 ;  /* 0x0000000188007824 */ /* 0x000fca00078e0200 */
[----:B------:R-:W-:Y:S06]  /*164d0*/  HMMA.16816.F32 R16, R8, R50, R16 ;  /* 0x000000320810723c */ /* 0x000fec0000001810 */
[----:B---3--:R-:W-:Y:S01]  /*164e0*/  HMMA.16816.F32 R64, R12, R40, R112 ;  /* 0x000000280c40723c */ /* 0x008fe20000001870 */
[C---:B------:R-:W-:Y:S01]  /*164f0*/  VIADD R4, R3.reuse, 0x8 ;  /* 0x0000000803047836 */ /* 0x040fe20000000000 */
[----:B------:R-:W-:Y:S01]  /*16500*/  VIMNMX R7, R0, R242, PT ;  /* 0x000000f200077248 */ /* 0x000fe20003fe0100 */
[----:B------:R-:W-:-:S03]  /*16510*/  VIADD R6, R3, 0x1 ;  /* 0x0000000103067836 */ /* 0x000fc60000000000 */
[----:B------:R-:W-:Y:S01]  /*16520*/  HMMA.16816.F32 R20, R8, R28, R20 ;  /* 0x0000001c0814723c */ /* 0x000fe20000001814 */
[----:B------:R-:W-:Y:S01]  /*16530*/  VIADDMNMX R5, R0, 0x8, R242, PT ;  /* 0x0000000800057846 */ /* 0x000fe200038001f2 */
[----:B------:R-:W-:Y:S04]  /*16540*/  LDSM.16.M88.4 R48, [R139+0x2800] ;  /* 0x002800008b30783b */ /* 0x000fe80000000200 */
[----:B------:R-:W-:Y:S01]  /*16550*/  HMMA.16816.F32 R72, R12, R42, R116 ;  /* 0x0000002a0c48723c */ /* 0x000fe20000001874 */
[C---:B------:R-:W-:Y:S02]  /*16560*/  ISETP.GE.AND P2, PT, R4.reuse, R7, PT ;  /* 0x000000070400720c */ /* 0x040fe40003f46270 */
[----:B------:R-:W-:-:S03]  /*16570*/  ISETP.GE.AND P4, PT, R4, R5, PT ;  /* 0x000000050400720c */ /* 0x000fc60003f86270 */
[----:B-1----:R-:W-:Y:S01]  /*16580*/  HMMA.16816.F32 R56, R12, R24, R140 ;  /* 0x000000180c38723c */ /* 0x002fe2000000188c */
[----:B------:R-:W-:Y:S01]  /*16590*/  ISETP.GE.AND P0, PT, R6, R7, PT ;  /* 0x000000070600720c */ /* 0x000fe20003f06270 */
[----:B------:R-:W-:-:S04]  /*165a0*/  VIADD R4, R3, 0x10 ;  /* 0x0000001003047836 */ /* 0x000fc80000000000 */
[----:B------:R-:W-:Y:S01]  /*165b0*/  HMMA.16816.F32 R60, R12, R26, R124 ;  /* 0x0000001a0c3c723c */ /* 0x000fe2000000187c */
[-C--:B------:R-:W-:Y:S01]  /*165c0*/  ISETP.GE.AND P5, PT, R6, R5.reuse, PT ;  /* 0x000000050600720c */ /* 0x080fe20003fa6270 */
[C---:B------:R-:W-:Y:S01]  /*165d0*/  VIADD R6, R3.reuse, 0x9 ;  /* 0x0000000903067836 */ /* 0x040fe20000000000 */
[----:B------:R-:W-:-:S03]  /*165e0*/  ISETP.GE.AND P3, PT, R3, R5, PT ;  /* 0x000000050300720c */ /* 0x000fc60003f66270 */
[----:B------:R-:W-:Y:S01]  /*165f0*/  HMMA.16816.F32 R24, R8, R30, R52 ;  /* 0x0000001e0818723c */ /* 0x000fe20000001834 */
[----:B------:R-:W-:Y:S01]  /*16600*/  FSEL R92, R82, -INF , !P3 ;  /* 0xff800000525c7808 */ /* 0x000fe20005800000 */
[----:B------:R-:W1:Y:S01]  /*16610*/  LDSM.16.M88.4 R52, [R139+0x3800] ;  /* 0x003800008b34783b */ /* 0x000e620000000200 */
[----:B------:R-:W-:Y:S02]  /*16620*/  FSEL R94, R81, -INF , !P0 ;  /* 0xff800000515e7808 */ /* 0x000fe40004000000 */
[C---:B------:R-:W-:Y:S01]  /*16630*/  ISETP.GE.AND P3, PT, R4.reuse, R7, PT ;  /* 0x000000070400720c */ /* 0x040fe20003f66270 */
[C---:B--2---:R-:W-:Y:S01]  /*16640*/  HMMA.16816.F32 R40, R12.reuse, R36, R96 ;  /* 0x000000240c28723c */ /* 0x044fe20000001860 */
[----:B------:R-:W-:Y:S01]  /*16650*/  ISETP.GE.AND P0, PT, R4, R5, PT ;  /* 0x000000050400720c */ /* 0x000fe20003f06270 */
[C---:B------:R-:W-:Y:S01]  /*16660*/  VIADD R4, R3.reuse, 0x18 ;  /* 0x0000001803047836 */ /* 0x040fe20000000000 */
[C---:B------:R-:W-:Y:S01]  /*16670*/  ISETP.GE.AND P1, PT, R6.reuse, R7, PT ;  /* 0x000000070600720c */ /* 0x040fe20003f26270 */
[----:B------:R-:W-:Y:S02]  /*16680*/  LDSM.16.M88.4 R28, [R139+0x3000] ;  /* 0x003000008b1c783b */ /* 0x000fe40000000200 */
[----:B------:R-:W-:Y:S01]  /*16690*/  HMMA.16816.F32 R68, R12, R38, R88 ;  /* 0x000000260c44723c */ /* 0x000fe20000001858 */
[----:B------:R-:W-:Y:S01]  /*166a0*/  ISETP.GE.AND P6, PT, R6, R5, PT ;  /* 0x000000050600720c */ /* 0x000fe20003fc6270 */
[----:B------:R-:W2:Y:S01]  /*166b0*/  LDSM.16.M88.4 R36, [R184+0x2000] ;  /* 0x00200000b824783b */ /* 0x000ea20000000200 */
[----:B------:R-:W-:Y:S01]  /*166c0*/  VIADD R6, R3, 0x11 ;  /* 0x0000001103067836 */ /* 0x000fe20000000000 */
[----:B------:R-:W-:-:S02]  /*166d0*/  LOP3.LUT R0, R86, R87, RZ, 0xfc, !PT ;  /* 0x0000005756007212 */ /* 0x000fc400078efcff */
[----:B------:R-:W-:Y:S02]  /*166e0*/  FSEL R100, R16, -INF , !P2 ;  /* 0xff80000010647808 */ /* 0x000fe40005000000 */
[----:B------:R-:W-:Y:S02]  /*166f0*/  FSEL R93, R18, -INF , !P4 ;  /* 0xff800000125d7808 */ /* 0x000fe40006000000 */
[----:B------:R-:W-:Y:S02]  /*16700*/  FSEL R95, R17, -INF , !P1 ;  /* 0xff800000115f7808 */ /* 0x000fe40004800000 */
[----:B------:R-:W-:Y:S02]  /*16710*/  FSEL R87, R19, -INF , !P6 ;  /* 0xff80000013577808 */ /* 0x000fe40007000000 */
[----:B------:R-:W-:Y:S01]  /*16720*/  FSEL R83, R83, -INF , !P5 ;  /* 0xff80000053537808 */ /* 0x000fe20006800000 */
[----:B----4-:R-:W-:Y:S01]  /*16730*/  HMMA.16816.F32 R16, R8, R32, R64 ;  /* 0x000000200810723c */ /* 0x010fe20000001840 */
[----:B------:R-:W-:-:S02]  /*16740*/  ISETP.GE.AND P4, PT, R4, R7, PT ;  /* 0x000000070400720c */ /* 0x000fc40003f86270 */
[----:B------:R-:W-:Y:S01]  /*16750*/  ISETP.GE.AND P1, PT, R4, R5, PT ;  /* 0x000000050400720c */ /* 0x000fe20003f26270 */
[----:B------:R-:W-:Y:S01]  /*16760*/  VIADD R4, R3, 0x19 ;  /* 0x0000001903047836 */ /* 0x000fe20000000000 */
[C---:B------:R-:W-:Y:S02]  /*16770*/  ISETP.GE.AND P5, PT, R6.reuse, R7, PT ;  /* 0x000000070600720c */ /* 0x040fe40003fa6270 */
[----:B------:R-:W-:Y:S02]  /*16780*/  ISETP.GE.AND P2, PT, R6, R5, PT ;  /* 0x000000050600720c */ /* 0x000fe40003f46270 */
[----:B------:R-:W-:Y:S02]  /*16790*/  FSEL R97, R20, -INF , !P3 ;  /* 0xff80000014617808 */ /* 0x000fe40005800000 */
[----:B------:R-:W-:Y:S02]  /*167a0*/  FSEL R81, R22, -INF , !P0 ;  /* 0xff80000016517808 */ /* 0x000fe40004000000 */
[----:B------:R-:W-:-:S02]  /*167b0*/  FSEL R96, R21, -INF , !P5 ;  /* 0xff80000015607808 */ /* 0x000fc40006800000 */
[----:B------:R-:W-:Y:S02]  /*167c0*/  FSEL R86, R23, -INF , !P2 ;  /* 0xff80000017567808 */ /* 0x000fe40005000000 */
[C---:B------:R-:W-:Y:S01]  /*167d0*/  ISETP.GE.AND P6, PT, R4.reuse, R7, PT ;  /* 0x000000070400720c */ /* 0x040fe20003fc6270 */
[----:B------:R-:W-:Y:S01]  /*167e0*/  HMMA.16816.F32 R20, R8, R34, R72 ;  /* 0x000000220814723c */ /* 0x000fe20000001848 */
[----:B------:R-:W-:Y:S01]  /*167f0*/  ISETP.GE.AND P3, PT, R4, R5, PT ;  /* 0x000000050400720c */ /* 0x000fe20003f66270 */
[----:B------:R-:W-:Y:S01]  /*16800*/  VIADD R6, R3, 0x20 ;  /* 0x0000002003067836 */ /* 0x000fe20000000000 */
[----:B------:R-:W-:Y:S01]  /*16810*/  FSEL R90, R24, -INF , !P4 ;  /* 0xff800000185a7808 */ /* 0x000fe20006000000 */
[----:B------:R-:W3:Y:S01]  /*16820*/  LDSM.16.M88.4 R32, [R184+0x3000] ;  /* 0x00300000b820783b */ /* 0x000ee20000000200 */
[----:B------:R-:W-:Y:S02]  /*16830*/  FSEL R82, R26, -INF , !P1 ;  /* 0xff8000001a527808 */ /* 0x000fe40004800000 */
[----:B------:R-:W-:-:S02]  /*16840*/  FSEL R89, R25, -INF , !P6 ;  /* 0xff80000019597808 */ /* 0x000fc40007000000 */
[----:B------:R-:W-:Y:S02]  /*16850*/  FSEL R88, R27, -INF , !P3 ;  /* 0xff8000001b587808 */ /* 0x000fe40005800000 */
[----:B------:R-:W-:Y:S01]  /*16860*/  HMMA.16816.F32 R24, R8, R44, R56 ;  /* 0x0000002c0818723c */ /* 0x000fe20000001838 */
[C---:B------:R-:W-:Y:S01]  /*16870*/  ISETP.GE.AND P0, PT, R6.reuse, R7, PT ;  /* 0x000000070600720c */ /* 0x040fe20003f06270 */
[C---:B------:R-:W-:Y:S01]  /*16880*/  VIADD R4, R3.reuse, 0x28 ;  /* 0x0000002803047836 */ /* 0x040fe20000000000 */
[----:B------:R-:W-:Y:S01]  /*16890*/  ISETP.GE.AND P5, PT, R6, R5, PT ;  /* 0x000000050600720c */ /* 0x000fe20003fa6270 */
[C---:B------:R-:W-:Y:S01]  /*168a0*/  VIADD R6, R3.reuse, 0x21 ;  /* 0x0000002103067836 */ /* 0x040fe20000000000 */
[----:B------:R-:W4:Y:S02]  /*168b0*/  LDSM.16.M88.4 R56, [R184+0x2800] ;  /* 0x00280000b838783b */ /* 0x000f240000000200 */
[C---:B------:R-:W-:Y:S02]  /*168c0*/  ISETP.GE.AND P1, PT, R4.reuse, R7, PT ;  /* 0x000000070400720c */ /* 0x040fe40003f26270 */
[----:B------:R-:W-:Y:S01]  /*168d0*/  ISETP.GE.AND P6, PT, R4, R5, PT ;  /* 0x000000050400720c */ /* 0x000fe20003fc6270 */
[----:B------:R-:W-:Y:S01]  /*168e0*/  VIADD R4, R3, 0x30 ;  /* 0x0000003003047836 */ /* 0x000fe20000000000 */
        /* <DEDUP_REMOVED lines=9> */
[C---:B------:R-:W-:Y:S02]  /*16980*/  ISETP.GE.AND P3, PT, R6.reuse, R7, PT ;  /* 0x000000070600720c */ /* 0x040fe40003f66270 */
[----:B------:R-:W-:Y:S02]  /*16990*/  ISETP.GE.AND P0, PT, R6, R5, PT ;  /* 0x000000050600720c */ /* 0x000fe40003f06270 */
[----:B------:R-:W-:Y:S02]  /*169a0*/  FSEL R98, R19, -INF , !P4 ;  /* 0xff80000013627808 */ /* 0x000fe40006000000 */
[----:B------:R-:W-:Y:S02]  /*169b0*/  FSEL R103, R20, -INF , !P1 ;  /* 0xff80000014677808 */ /* 0x000fe40004800000 */
[C---:B------:R-:W-:Y:S02]  /*169c0*/  ISETP.GE.AND P4, PT, R4.reuse, R7, PT ;  /* 0x000000070400720c */ /* 0x040fe40003f86270 */
[----:B------:R-:W-:-:S02]  /*169d0*/  ISETP.GE.AND P1, PT, R4, R5, PT ;  /* 0x000000050400720c */ /* 0x000fc40003f26270 */
[----:B------:R-:W-:Y:S02]  /*169e0*/  FSEL R91, R22, -INF , !P6 ;  /* 0xff800000165b7808 */ /* 0x000fe40007000000 */
[----:B------:R-:W-:Y:S02]  /*169f0*/  FSEL R102, R21, -INF , !P3 ;  /* 0xff80000015667808 */ /* 0x000fe40005800000 */
[----:B------:R-:W-:Y:S01]  /*16a00*/  FSEL R99, R23, -INF , !P0 ;  /* 0xff80000017637808 */ /* 0x000fe20004000000 */
[----:B-1----:R-:W-:Y:S01]  /*16a10*/  HMMA.16816.F32 R72, R12, R54, R236 ;  /* 0x000000360c48723c */ /* 0x002fe200000018ec */
[----:B------:R-:W-:Y:S02]  /*16a20*/  FSEL R114, R24, -INF , !P5 ;  /* 0xff80000018727808 */ /* 0x000fe40006800000 */
[----:B------:R-:W-:Y:S02]  /*16a30*/  FSEL R109, R26, -INF , !P2 ;  /* 0xff8000001a6d7808 */ /* 0x000fe40005000000 */
[----:B------:R-:W-:Y:S01]  /*16a40*/  FSEL R112, R25, -INF , !P4 ;  /* 0xff80000019707808 */ /* 0x000fe20006000000 */
[----:B--2---:R-:W-:Y:S01]  /*16a50*/  HMMA.16816.F32 R20, R8, R36, R40 ;  /* 0x000000240814723c */ /* 0x004fe20000001828 */
[----:B------:R-:W-:-:S05]  /*16a60*/  FSEL R107, R27, -INF , !P1 ;  /* 0xff8000001b6b7808 */ /* 0x000fca0004800000 */
[----:B------:R-:W-:Y:S01]  /*16a70*/  HMMA.16816.F32 R40, R12, R52, R232 ;  /* 0x000000340c28723c */ /* 0x000fe200000018e8 */
[----:B------:R-:W-:Y:S05]  /*16a80*/  LDSM.16.M88.4 R52, [R184+0x3800] ;  /* 0x00380000b834783b */ /* 0x000fea0000000200 */
[C---:B------:R-:W-:Y:S01]  /*16a90*/  HMMA.16816.F32 R24, R8.reuse, R38, R68 ;  /* 0x000000260818723c */ /* 0x040fe20000001844 */
[----:B------:R-:W1:Y:S05]  /*16aa0*/  LDSM.16.M88.4 R36, [R139+0x4800] ;  /* 0x004800008b24783b */ /* 0x000e6a0000000200 */
[----:B------:R-:W-:Y:S01]  /*16ab0*/  HMMA.16816.F32 R16, R8, R46, R60 ;  /* 0x0000002e0810723c */ /* 0x000fe2000000183c */
[----:B------:R-:W2:Y:S05]  /*16ac0*/  LDSM.16.M88.4 R44, [R139+0x4000] ;  /* 0x004000008b2c783b */ /* 0x000eaa0000000200 */
[C---:B------:R-:W-:Y:S06]  /*16ad0*/  HMMA.16816.F32 R64, R12.reuse, R48, R76 ;  /* 0x000000300c40723c */ /* 0x040fec000000184c */
[----:B------:R-:W-:Y:S01]  /*16ae0*/  HMMA.16816.F32 R60, R12, R28, R212 ;  /* 0x0000001c0c3c723c */ /* 0x000fe200000018d4 */
[----:B------:R-:W-:-:S02]  /*16af0*/  VIADD R6, R3, 0x38 ;  /* 0x0000003803067836 */ /* 0x000fc40000000000 */
[----:B------:R-:W-:-:S03]  /*16b00*/  VIADD R4, R3, 0x40 ;  /* 0x0000004003047836 */ /* 0x000fc60000000000 */
[C---:B------:R-:W-:Y:S01]  /*16b10*/  HMMA.16816.F32 R76, R12.reuse, R50, R208 ;  /* 0x000000320c4c723c */ /* 0x040fe200000018d0 */
[C---:B------:R-:W-:Y:S02]  /*16b20*/  ISETP.GE.AND P6, PT, R6.reuse, R7, PT ;  /* 0x000000070600720c */ /* 0x040fe40003fc6270 */
[----:B------:R-:W-:Y:S01]  /*16b30*/  ISETP.GE.AND P3, PT, R6, R5, PT ;  /* 0x000000050600720c */ /* 0x000fe20003f66270 */
[C---:B------:R-:W-:Y:S01]  /*16b40*/  VIADD R6, R3.reuse, 0x39 ;  /* 0x0000003903067836 */ /* 0x040fe20000000000 */
[C---:B------:R-:W-:Y:S02]  /*16b50*/  ISETP.GE.AND P2, PT, R4.reuse, R7, PT ;  /* 0x000000070400720c */ /* 0x040fe40003f46270 */
[----:B------:R-:W-:Y:S02]  /*16b60*/  ISETP.GE.AND P4, PT, R4, R5, PT ;  /* 0x000000050400720c */ /* 0x000fe40003f86270 */
[C---:B------:R-:W-:Y:S02]  /*16b70*/  ISETP.GE.AND P0, PT, R6.reuse, R7, PT ;  /* 0x000000070600720c */ /* 0x040fe40003f06270 */
[----:B------:R-:W-:Y:S01]  /*16b80*/  ISETP.GE.AND P5, PT, R6, R5, PT ;  /* 0x000000050600720c */ /* 0x000fe20003fa6270 */
[----:B------:R-:W-:Y:S01]  /*16b90*/  VIADD R4, R3, 0x48 ;  /* 0x0000004803047836 */ /* 0x000fe20000000000 */
[----:B------:R-:W-:Y:S01]  /*16ba0*/  HMMA.16816.F32 R48, R12, R30, R216 ;  /* 0x0000001e0c30723c */ /* 0x000fe200000018d8 */
[----:B------:R-:W-:-:S02]  /*16bb0*/  FSEL R111, R16, -INF , !P6 ;  /* 0xff800000106f7808 */ /* 0x000fc40007000000 */
[----:B------:R-:W-:Y:S02]  /*16bc0*/  FSEL R105, R18, -INF , !P3 ;  /* 0xff80000012697808 */ /* 0x000fe40005800000 */
[----:B------:R-:W-:Y:S01]  /*16bd0*/  FSEL R110, R17, -INF , !P0 ;  /* 0xff800000116e7808 */ /* 0x000fe20004000000 */
[C---:B---3--:R-:W-:Y:S01]  /*16be0*/  HMMA.16816.F32 R28, R8.reuse, R32, R60 ;  /* 0x00000020081c723c */ /* 0x048fe2000000183c */
[----:B------:R-:W-:Y:S01]  /*16bf0*/  FSEL R108, R19, -INF , !P5 ;  /* 0xff800000136c7808 */ /* 0x000fe20006800000 */
[----:B------:R-:W-:Y:S01]  /*16c00*/  LDSM.16.M88.4 R60, [R184+0x4000] ;  /* 0x00400000b83c783b */ /* 0x000fe20000000200 */
[C---:B------:R-:W-:Y:S01]  /*16c10*/  VIADD R6, R3.reuse, 0x41 ;  /* 0x0000004103067836 */ /* 0x040fe20000000000 */
[C---:B------:R-:W-:Y:S02]  /*16c20*/  ISETP.GE.AND P3, PT, R4.reuse, R7, PT ;  /* 0x000000070400720c */ /* 0x040fe40003f66270 */
[----:B----4-:R-:W-:Y:S01]  /*16c30*/  HMMA.16816.F32 R16, R8, R56, R64 ;  /* 0x000000380810723c */ /* 0x010fe20000001840 */
[----:B------:R-:W-:Y:S01]  /*16c40*/  ISETP.GE.AND P0, PT, R4, R5, PT ;  /* 0x000000050400720c */ /* 0x000fe20003f06270 */
[----:B------:R-:W3:Y:S01]  /*16c50*/  LDSM.16.M88.4 R64, [R139+0x5000] ;  /* 0x005000008b40783b */ /* 0x000ee20000000200 */
[----:B------:R-:W-:Y:S01]  /*16c60*/  VIADD R4, R3, 0x49 ;  /* 0x0000004903047836 */ /* 0x000fe20000000000 */
[----:B------:R-:W-:-:S02]  /*16c70*/  ISETP.GE.AND P1, PT, R6, R7, PT ;  /* 0x000000070600720c */ /* 0x000fc40003f26270 */
[----:B------:R-:W-:Y:S02]  /*16c80*/  ISETP.GE.AND P6, PT, R6, R5, PT ;  /* 0x000000050600720c */ /* 0x000fe40003fc6270 */
[----:B------:R-:W-:Y:S01]  /*16c90*/  FSEL R126, R20, -INF , !P2 ;  /* 0xff800000147e7808 */ /* 0x000fe20005000000 */
[----:B------:R-:W-:Y:S01]  /*16ca0*/  VIADD R6, R3, 0x50 ;  /* 0x0000005003067836 */ /* 0x000fe20000000000 */
[C---:B------:R-:W-:Y:S02]  /*16cb0*/  ISETP.GE.AND P5, PT, R4.reuse, R7, PT ;  /* 0x000000070400720c */ /* 0x040fe40003fa6270 */
[----:B------:R-:W-:Y:S02]  /*16cc0*/  ISETP.GE.AND P2, PT, R4, R5, PT ;  /* 0x000000050400720c */ /* 0x000fe40003f46270 */
[----:B------:R-:W-:Y:S02]  /*16cd0*/  FSEL R117, R22, -INF , !P4 ;  /* 0xff80000016757808 */ /* 0x000fe40006000000 */
[----:B------:R-:W-:-:S02]  /*16ce0*/  FSEL R124, R21, -INF , !P1 ;  /* 0xff800000157c7808 */ /* 0x000fc40004800000 */
[----:B------:R-:W-:Y:S02]  /*16cf0*/  FSEL R115, R23, -INF , !P6 ;  /* 0xff80000017737808 */ /* 0x000fe40007000000 */
[----:B------:R-:W-:Y:S01]  /*16d00*/  FSEL R119, R24, -INF , !P3 ;  /* 0xff80000018777808 */ /* 0x000fe20005800000 */
[----:B------:R-:W-:Y:S01]  /*16d10*/  HMMA.16816.F32 R20, R8, R58, R76 ;  /* 0x0000003a0814723c */ /* 0x000fe2000000184c */
[----:B------:R-:W-:Y:S02]  /*16d20*/  FSEL R113, R26, -INF , !P0 ;  /* 0xff8000001a717808 */ /* 0x000fe40004000000 */
[----:B------:R-:W-:Y:S02]  /*16d30*/  FSEL R118, R25, -INF , !P5 ;  /* 0xff80000019767808 */ /* 0x000fe40006800000 */
[----:B------:R-:W-:Y:S01]  /*16d40*/  FSEL R116, R27, -INF , !P2 ;  /* 0xff8000001b747808 */ /* 0x000fe20005000000 */
[----:B-1----:R-:W-:Y:S01]  /*16d50*/  HMMA.16816.F32 R56, R12, R36, R128 ;  /* 0x000000240c38723c */ /* 0x002fe20000001880 */
[----:B------:R-:W-:-:S02]  /*16d60*/  ISETP.GE.AND P4, PT, R6, R7, PT ;  /* 0x000000070600720c */ /* 0x000fc40003f86270 */
[----:B------:R-:W-:Y:S01]  /*16d70*/  ISETP.GE.AND P1, PT, R6, R5, PT ;  /* 0x000000050600720c */ /* 0x000fe20003f26270 */
[C---:B------:R-:W-:Y:S02]  /*16d80*/  VIADD R6, R3.reuse, 0x51 ;  /* 0x0000005103067836 */ /* 0x040fe40000000000 */
[----:B------:R-:W-:Y:S06]  /*16d90*/  HMMA.16816.F32 R24, R8, R52, R40 ;  /* 0x000000340818723c */ /* 0x000fec0000001828 */
[----:B------:R-:W-:Y:S01]  /*16da0*/  HMMA.16816.F32 R40, R12, R38, R160 ;  /* 0x000000260c28723c */ /* 0x000fe200000018a0 */
[----:B------:R-:W1:Y:S01]  /*16db0*/  LDSM.16.M88.4 R36, [R184+0x4800] ;  /* 0x00480000b824783b */ /* 0x000e620000000200 */
[----:B------:R-:W-:Y:S01]  /*16dc0*/  VIADD R4, R3, 0x58 ;  /* 0x0000005803047836 */ /* 0x000fe20000000000 */
[----:B------:R-:W-:-:S03]  /*16dd0*/  ISETP.GE.AND P6, PT, R6, R7, PT ;  /* 0x000000070600720c */ /* 0x000fc60003fc6270 */
[----:B--2---:R-:W-:Y:S01]  /*16de0*/  HMMA.16816.F32 R68, R12, R44, R244 ;  /* 0x0000002c0c44723c */ /* 0x004fe200000018f4 */
[----:B------:R-:W-:Y:S02]  /*16df0*/  ISETP.GE.AND P3, PT, R6, R5, PT ;  /* 0x000000050600720c */ /* 0x000fe40003f66270 */
[----:B------:R-:W-:Y:S02]  /*16e00*/  FSEL R142, R16, -INF , !P4 ;  /* 0xff800000108e7808 */ /* 0x000fe40006000000 */
[----:B------:R-:W-:Y:S02]  /*16e10*/  FSEL R136, R18, -INF , !P1 ;  /* 0xff80000012887808 */ /* 0x000fe40004800000 */
[----:B------:R-:W-:Y:S02]  /*16e20*/  FSEL R141, R17, -INF , !P6 ;  /* 0xff800000118d7808 */ /* 0x000fe40007000000 */
[----:B------:R-:W-:Y:S02]  /*16e30*/  FSEL R127, R19, -INF , !P3 ;  /* 0xff800000137f7808 */ /* 0x000fe40005800000 */
[C---:B------:R-:W-:Y:S01]  /*16e40*/  ISETP.GE.AND P0, PT, R4.reuse, R7, PT ;  /* 0x000000070400720c */ /* 0x040fe20003f06270 */
[----:B------:R-:W-:Y:S01]  /*16e50*/  HMMA.16816.F32 R16, R8, R34, R48 ;  /* 0x000000220810723c */ /* 0x000fe20000001830 */
[----:B------:R-:W-:Y:S01]  /*16e60*/  ISETP.GE.AND P5, PT, R4, R5, PT ;  /* 0x000000050400720c */ /* 0x000fe20003fa6270 */
[C---:B------:R-:W-:Y:S01]  /*16e70*/  VIADD R4, R3.reuse, 0x60 ;  /* 0x0000006003047836 */ /* 0x040fe20000000000 */
[----:B------:R-:W2:Y:S01]  /*16e80*/  LDSM.16.M88.4 R48, [R139+0x5800] ;  /* 0x005800008b30783b */ /* 0x000ea20000000200 */
[----:B------:R-:W-:-:S02]  /*16e90*/  VIADD R6, R3, 0x59 ;  /* 0x0000005903067836 */ /* 0x000fc40000000000 */
[----:B------:R-:W-:Y:S01]  /*16ea0*/  HMMA.16816.F32 R76, R12, R46, R248 ;  /* 0x0000002e0c4c723c */ /* 0x000fe200000018f8 */
[C---:B------:R-:W-:Y:S01]  /*16eb0*/  ISETP.GE.AND P1, PT, R4.reuse, R7, PT ;  /* 0x000000070400720c */ /* 0x040fe20003f26270 */
[----:B------:R-:W4:Y:S01]  /*16ec0*/  LDSM.16.M88.4 R44, [R184+0x5000] ;  /* 0x00500000b82c783b */ /* 0x000f220000000200 */
[----:B------:R-:W-:Y:S01]  /*16ed0*/  ISETP.GE.AND P6, PT, R4, R5, PT ;  /* 0x000000050400720c */ /* 0x000fe20003fc6270 */
[C---:B------:R-:W-:Y:S01]  /*16ee0*/  VIADD R4, R3.reuse, 0x61 ;  /* 0x0000006103047836 */ /* 0x040fe20000000000 */
[C---:B------:R-:W-:Y:S02]  /*16ef0*/  ISETP.GE.AND P2, PT, R6.reuse, R7, PT ;  /* 0x000000070600720c */ /* 0x040fe40003f46270 */
[----:B------:R-:W-:Y:S01]  /*16f00*/  ISETP.GE.AND P4, PT, R6, R5, PT ;  /* 0x000000050600720c */ /* 0x000fe20003f86270 */
[----:B------:R-:W-:Y:S01]  /*16f10*/  VIADD R6, R3, 0x68 ;  /* 0x0000006803067836 */ /* 0x000fe20000000000 */
[----:B------:R-:W-:Y:S02]  /*16f20*/  FSEL R140, R20, -INF , !P0 ;  /* 0xff800000148c7808 */ /* 0x000fe40004000000 */
[----:B------:R-:W-:-:S02]  /*16f30*/  ISETP.GE.AND P3, PT, R4, R7, PT ;  /* 0x000000070400720c */ /* 0x000fc40003f66270 */
[----:B------:R-:W-:Y:S02]  /*16f40*/  ISETP.GE.AND P0, PT, R4, R5, PT ;  /* 0x000000050400720c */ /* 0x000fe40003f06270 */
[----:B------:R-:W-:Y:S02]  /*16f50*/  FSEL R125, R22, -INF , !P5 ;  /* 0xff800000167d7808 */ /* 0x000fe40006800000 */
[----:B------:R-:W-:Y:S02]  /*16f60*/  FSEL R137, R21, -INF , !P2 ;  /* 0xff80000015897808 */ /* 0x000fe40005000000 */
[C---:B------:R-:W-:Y:S02]  /*16f70*/  ISETP.GE.AND P5, PT, R6.reuse, R7, PT ;  /* 0x000000070600720c */ /* 0x040fe40003fa6270 */
[----:B------:R-:W-:Y:S01]  /*16f80*/  ISETP.GE.AND P2, PT, R6, R5, PT ;  /* 0x000000050600720c */ /* 0x000fe20003f46270 */
[----:B------:R-:W-:Y:S01]  /*16f90*/  VIADD R6, R3, 0x69 ;  /* 0x0000006903067836 */ /* 0x000fe20000000000 */
[----:B------:R-:W-:Y:S01]  /*16fa0*/  FSEL R128, R23, -INF , !P4 ;  /* 0xff80000017807808 */ /* 0x000fe20006000000 */
[----:B---3--:R-:W-:Y:S01]  /*16fb0*/  HMMA.16816.F32 R32, R12, R64, R180 ;  /* 0x000000400c20723c */ /* 0x008fe200000018b4 */
[----:B------:R-:W-:-:S02]  /*16fc0*/  FSEL R175, R28, -INF , !P1 ;  /* 0xff8000001caf7808 */ /* 0x000fc40004800000 */
[----:B------:R-:W-:Y:S02]  /*16fd0*/  FSEL R143, R30, -INF , !P6 ;  /* 0xff8000001e8f7808 */ /* 0x000fe40007000000 */
[----:B------:R-:W-:Y:S01]  /*16fe0*/  FSEL R174, R29, -INF , !P3 ;  /* 0xff8000001dae7808 */ /* 0x000fe20005800000 */
[----:B------:R-:W-:Y:S01]  /*16ff0*/  HMMA.16816.F32 R20, R8, R60, R68 ;  /* 0x0000003c0814723c */ /* 0x000fe20000001844 */
[----:B------:R-:W-:Y:S01]  /*17000*/  FSEL R130, R31, -INF , !P0 ;  /* 0xff8000001f827808 */ /* 0x000fe20004000000 */
[----:B------:R-:W-:Y:S01]  /*17010*/  VIADD R4, R3, 0x70 ;  /* 0x0000007003047836 */ /* 0x000fe20000000000 */
[----:B------:R-:W-:-:S03]  /*17020*/  ISETP.GE.AND P4, PT, R6, R7, PT ;  /* 0x000000070600720c */ /* 0x000fc60003f86270 */
[----:B------:R-:W-:Y:S01]  /*17030*/  HMMA.16816.F32 R28, R8, R54, R72 ;  /* 0x00000036081c723c */ /* 0x000fe20000001848 */
[----:B------:R-:W-:Y:S01]  /*17040*/  ISETP.GE.AND P1, PT, R6, R5, PT ;  /* 0x000000050600720c */ /* 0x000fe20003f26270 */
[----:B------:R-:W-:-:S04]  /*17050*/  VIADD R6, R3, 0x71 ;  /* 0x0000007103067836 */ /* 0x000fc80000000000 */
[----:B------:R-:W-:Y:S01]  /*17060*/  HMMA.16816.F32 R68, R12, R66, R156 ;  /* 0x000000420c44723c */ /* 0x000fe2000000189c */
[----:B------:R-:W3:Y:S01]  /*17070*/  LDSM.16.M88.4 R64, [R139+0x6000] ;  /* 0x006000008b40783b */ /* 0x000ee20000000200 */
[C---:B------:R-:W-:Y:S02]  /*17080*/  ISETP.GE.AND P6, PT, R4.reuse, R7, PT ;  /* 0x000000070400720c */ /* 0x040fe40003fc6270 */
[----:B------:R-:W-:Y:S01]  /*17090*/  ISETP.GE.AND P3, PT, R4, R5, PT ;  /* 0x000000050400720c */ /* 0x000fe20003f66270 */
[----:B------:R-:W-:Y:S01]  /*170a0*/  VIADD R4, R3, 0x78 ;  /* 0x0000007803047836 */ /* 0x000fe20000000000 */
[----:B------:R-:W-:Y:S02]  /*170b0*/  FSEL R161, R16, -INF , !P5 ;  /* 0xff80000010a17808 */ /* 0x000fe40006800000 */
[C---:B------:R-:W-:Y:S02]  /*170c0*/  ISETP.GE.AND P0, PT, R6.reuse, R7, PT ;  /* 0x000000070600720c */ /* 0x040fe40003f06270 */
[----:B------:R-:W-:-:S02]  /*170d0*/  ISETP.GE.AND P5, PT, R6, R5, PT ;  /* 0x000000050600720c */ /* 0x000fc40003fa6270 */
[----:B------:R-:W-:Y:S02]  /*170e0*/  FSEL R129, R18, -INF , !P2 ;  /* 0xff80000012817808 */ /* 0x000fe40005000000 */
[----:B------:R-:W-:Y:S02]  /*170f0*/  FSEL R160, R17, -INF , !P4 ;  /* 0xff80000011a07808 */ /* 0x000fe40006000000 */
[----:B------:R-:W-:Y:S02]  /*17100*/  FSEL R131, R19, -INF , !P1 ;  /* 0xff80000013837808 */ /* 0x000fe40004800000 */
[----:B------:R-:W-:Y:S01]  /*17110*/  FSEL R208, R24, -INF , !P6 ;  /* 0xff80000018d07808 */ /* 0x000fe20007000000 */
[----:B------:R-:W-:Y:S01]  /*17120*/  HMMA.16816.F32 R16, R8, R62, R76 ;  /* 0x0000003e0810723c */ /* 0x000fe2000000184c */
[----:B------:R-:W-:Y:S01]  /*17130*/  FSEL R163, R26, -INF , !P3 ;  /* 0xff8000001aa37808 */ /* 0x000fe20005800000 */
[----:B------:R-:W3:Y:S01]  /*17140*/  LDSM.16.M88.4 R60, [R184+0x5800] ;  /* 0x00580000b83c783b */ /* 0x000ee20000000200 */
[----:B------:R-:W-:-:S02]  /*17150*/  FSEL R194, R25, -INF , !P0 ;  /* 0xff80000019c27808 */ /* 0x000fc40004000000 */
[----:B------:R-:W-:Y:S02]  /*17160*/  FSEL R156, R27, -INF , !P5 ;  /* 0xff8000001b9c7808 */ /* 0x000fe40006800000 */
[C---:B------:R-:W-:Y:S01]  /*17170*/  ISETP.GE.AND P2, PT, R4.reuse, R7, PT ;  /* 0x000000070400720c */ /* 0x040fe20003f46270 */
[----:B-1----:R-:W-:Y:S01]  /*17180*/  HMMA.16816.F32 R24, R8, R36, R56 ;  /* 0x000000240818723c */ /* 0x002fe20000001838 */
[----:B------:R-:W-:Y:S01]  /*17190*/  ISETP.GE.AND P4, PT, R4, R5, PT ;  /* 0x000000050400720c */ /* 0x000fe20003f86270 */
[C---:B------:R-:W-:Y:S01]  /*171a0*/  VIADD R4, R3.reuse, 0x80 ;  /* 0x0000008003047836 */ /* 0x040fe20000000000 */
[----:B------:R-:W1:Y:S01]  /*171b0*/  LDSM.16.M88.4 R56, [R139+0x6800] ;  /* 0x006800008b38783b */ /* 0x000e620000000200 */
[----:B------:R-:W-:-:S03]  /*171c0*/  VIADD R6, R3, 0x79 ;  /* 0x0000007903067836 */ /* 0x000fc60000000000 */
[C---:B------:R-:W-:Y:S02]  /*171d0*/  ISETP.GE.AND P3, PT, R4.reuse, R7, PT ;  /* 0x000000070400720c */ /* 0x040fe40003f66270 */
[----:B------:R-:W-:Y:S01]  /*171e0*/  ISETP.GE.AND P0, PT, R4, R5, PT ;  /* 0x000000050400720c */ /* 0x000fe20003f06270 */
        /* <DEDUP_REMOVED lines=8> */
[C---:B------:R-:W-:Y:S01]  /*17270*/  ISETP.GE.AND P5, PT, R4.reuse, R7, PT ;  /* 0x000000070400720c */ /* 0x040fe20003fa6270 */
[----:B------:R-:W1:Y:S01]  /*17280*/  LDSM.16.M88.4 R28, [R184+0x6000] ;  /* 0x00600000b81c783b */ /* 0x000e620000000200 */
[----:B------:R-:W-:Y:S01]  /*17290*/  ISETP.GE.AND P2, PT, R4, R5, PT ;  /* 0x000000050400720c */ /* 0x000fe20003f46270 */
[----:B--2---:R-:W-:Y:S01]  /*172a0*/  HMMA.16816.F32 R72, R12, R48, R176 ;  /* 0x000000300c48723c */ /* 0x004fe200000018b0 */
[----:B------:R-:W-:Y:S02]  /*172b0*/  FSEL R162, R22, -INF , !P0 ;  /* 0xff80000016a27808 */ /* 0x000fe40004000000 */
[----:B------:R-:W-:-:S03]  /*172c0*/  FSEL R78, R23, -INF , !P2 ;  /* 0xff800000174e7808 */ /* 0x000fc60005000000 */
[----:B------:R-:W-:Y:S01]  /*172d0*/  HMMA.16816.F32 R40, R8, R38, R40 ;  /* 0x000000260828723c */ /* 0x000fe20000001828 */
[----:B------:R-:W-:Y:S02]  /*172e0*/  FSEL R177, R20, -INF , !P3 ;  /* 0xff80000014b17808 */ /* 0x000fe40005800000 */
[----:B------:R-:W-:Y:S02]  /*172f0*/  FSEL R176, R21, -INF , !P5 ;  /* 0xff80000015b07808 */ /* 0x000fe40006800000 */
[C---:B------:R-:W-:Y:S01]  /*17300*/  ISETP.GE.AND P4, PT, R6.reuse, R7, PT ;  /* 0x000000070600720c */ /* 0x040fe20003f86270 */
[----:B------:R-:W-:Y:S01]  /*17310*/  HMMA.16816.F32 R52, R12, R50, R168 ;  /* 0x000000320c34723c */ /* 0x000fe200000018a8 */
[----:B------:R-:W-:Y:S01]  /*17320*/  ISETP.GE.AND P1, PT, R6, R5, PT ;  /* 0x000000050600720c */ /* 0x000fe20003f26270 */
[----:B------:R-:W-:-:S04]  /*17330*/  VIADD R6, R3, 0x89 ;  /* 0x0000008903067836 */ /* 0x000fc80000000000 */
[C---:B----4-:R-:W-:Y:S06]  /*17340*/  HMMA.16816.F32 R32, R8.reuse, R44, R32 ;  /* 0x0000002c0820723c */ /* 0x050fec0000001820 */
[----:B------:R-:W-:Y:S01]  /*17350*/  HMMA.16816.F32 R20, R8, R46, R68 ;  /* 0x0000002e0814723c */ /* 0x000fe20000001844 */
[----:B------:R-:W2:Y:S01]  /*17360*/  LDSM.16.M88.4 R44, [R139+0x7000] ;  /* 0x007000008b2c783b */ /* 0x000ea20000000200 */
[C---:B------:R-:W-:Y:S01]  /*17370*/  ISETP.GE.AND P6, PT, R6.reuse, R7, PT ;  /* 0x000000070600720c */ /* 0x040fe20003fc6270 */
[C---:B------:R-:W-:Y:S01]  /*17380*/  VIADD R4, R3.reuse, 0x90 ;  /* 0x0000009003047836 */ /* 0x040fe20000000000 */
[----:B------:R-:W-:Y:S01]  /*17390*/  ISETP.GE.AND P3, PT, R6, R5, PT ;  /* 0x000000050600720c */ /* 0x000fe20003f66270 */
[----:B------:R-:W-:Y:S01]  /*173a0*/  VIADD R6, R3, 0x91 ;  /* 0x0000009103067836 */ /* 0x000fe20000000000 */
[----:B------:R-:W-:Y:S01]  /*173b0*/  FSEL R158, R16, -INF , !P4 ;  /* 0xff800000109e7808 */ /* 0x000fe20006000000 */
[----:B------:R-:W4:Y:S01]  /*173c0*/  LDSM.16.M88.4 R68, [R184+0x6800] ;  /* 0x00680000b844783b */ /* 0x000f220000000200 */
[----:B------:R-:W-:-:S02]  /*173d0*/  FSEL R76, R18, -INF , !P1 ;  /* 0xff800000124c7808 */ /* 0x000fc40004800000 */
[----:B------:R-:W-:Y:S02]  /*173e0*/  FSEL R157, R17, -INF , !P6 ;  /* 0xff800000119d7808 */ /* 0x000fe40007000000 */
[----:B------:R-:W-:Y:S02]  /*173f0*/  FSEL R168, R19, -INF , !P3 ;  /* 0xff80000013a87808 */ /* 0x000fe40005800000 */
[C---:B---3--:R-:W-:Y:S01]  /*17400*/  HMMA.16816.F32 R16, R12.reuse, R64, R204 ;  /* 0x000000400c10723c */ /* 0x048fe200000018cc */
[C---:B------:R-:W-:Y:S02]  /*17410*/  ISETP.GE.AND P0, PT, R4.reuse, R7, PT ;  /* 0x000000070400720c */ /* 0x040fe40003f06270 */
[----:B------:R-:W-:Y:S01]  /*17420*/  ISETP.GE.AND P5, PT, R4, R5, PT ;  /* 0x000000050400720c */ /* 0x000fe20003fa6270 */
[C---:B------:R-:W-:Y:S01]  /*17430*/  VIADD R4, R3.reuse, 0x98 ;  /* 0x0000009803047836 */ /* 0x040fe20000000000 */
[C---:B------:R-:W-:Y:S02]  /*17440*/  ISETP.GE.AND P2, PT, R6.reuse, R7, PT ;  /* 0x000000070600720c */ /* 0x040fe40003f46270 */
[----:B------:R-:W-:Y:S01]  /*17450*/  ISETP.GE.AND P4, PT, R6, R5, PT ;  /* 0x000000050600720c */ /* 0x000fe20003f86270 */
[C---:B------:R-:W-:Y:S01]  /*17460*/  VIADD R6, R3.reuse, 0x99 ;  /* 0x0000009903067836 */ /* 0x040fe20000000000 */
[----:B------:R-:W-:Y:S01]  /*17470*/  FSEL R209, R24, -INF , !P0 ;  /* 0xff80000018d17808 */ /* 0x000fe20004000000 */
[----:B------:R-:W-:Y:S01]  /*17480*/  HMMA.16816.F32 R36, R12, R66, R200 ;  /* 0x000000420c24723c */ /* 0x000fe200000018c8 */
[C---:B------:R-:W-:Y:S01]  /*17490*/  ISETP.GE.AND P1, PT, R4.reuse, R7, PT ;  /* 0x000000070400720c */ /* 0x040fe20003f26270 */
[----:B------:R-:W3:Y:S01]  /*174a0*/  LDSM.16.M88.4 R64, [R139+0x7800] ;  /* 0x007800008b40783b */ /* 0x000ee20000000200 */
[----:B------:R-:W-:Y:S01]  /*174b0*/  ISETP.GE.AND P6, PT, R4, R5, PT ;  /* 0x000000050400720c */ /* 0x000fe20003fc6270 */
[----:B------:R-:W-:Y:S01]  /*174c0*/  VIADD R4, R3, 0xa0 ;  /* 0x000000a003047836 */ /* 0x000fe20000000000 */
[----:B------:R-:W-:-:S02]  /*174d0*/  ISETP.GE.AND P3, PT, R6, R7, PT ;  /* 0x000000070600720c */ /* 0x000fc40003f66270 */
[----:B------:R-:W-:Y:S02]  /*174e0*/  ISETP.GE.AND P0, PT, R6, R5, PT ;  /* 0x000000050600720c */ /* 0x000fe40003f06270 */
        /* <DEDUP_REMOVED lines=8> */
[----:B-1----:R-:W-:Y:S01]  /*17570*/  HMMA.16816.F32 R48, R12, R56, R196 ;  /* 0x000000380c30723c */ /* 0x002fe200000018c4 */
[C---:B------:R-:W-:Y:S02]  /*17580*/  ISETP.GE.AND P5, PT, R4.reuse, R7, PT ;  /* 0x000000070400720c */ /* 0x040fe40003fa6270 */
[----:B------:R-:W-:Y:S01]  /*17590*/  ISETP.GE.AND P2, PT, R4, R5, PT ;  /* 0x000000050400720c */ /* 0x000fe20003f46270 */
[----:B------:R-:W-:Y:S02]  /*175a0*/  VIADD R4, R3, 0xa1 ;  /* 0x000000a103047836 */ /* 0x000fe40000000000 */
[----:B------:R-:W-:Y:S06]  /*175b0*/  HMMA.16816.F32 R40, R8, R62, R52 ;  /* 0x0000003e0828723c */ /* 0x000fec0000001834 */
[----:B------:R-:W-:Y:S01]  /*175c0*/  HMMA.16816.F32 R60, R12, R58, R164 ;  /* 0x0000003a0c3c723c */ /* 0x000fe200000018a4 */
[----:B------:R-:W1:Y:S01]  /*175d0*/  LDSM.16.M88.4 R56, [R184+0x7000] ;  /* 0x00700000b838783b */ /* 0x000e620000000200 */
[----:B------:R-:W-:-:S02]  /*175e0*/  ISETP.GE.AND P4, PT, R4, R7, PT ;  /* 0x000000070400720c */ /* 0x000fc40003f86270 */
[----:B------:R-:W-:Y:S01]  /*175f0*/  ISETP.GE.AND P1, PT, R4, R5, PT ;  /* 0x000000050400720c */ /* 0x000fe20003f26270 */
[C---:B------:R-:W-:Y:S02]  /*17600*/  VIADD R4, R3.reuse, 0xa9 ;  /* 0x000000a903047836 */ /* 0x040fe40000000000 */
[C---:B------:R-:W-:Y:S01]  /*17610*/  VIADD R6, R3.reuse, 0xa8 ;  /* 0x000000a803067836 */ /* 0x040fe20000000000 */
[----:B------:R-:W-:Y:S01]  /*17620*/  FSEL R200, R32, -INF , !P5 ;  /* 0xff80000020c87808 */ /* 0x000fe20006800000 */
[----:B------:R-:W-:Y:S01]  /*17630*/  HMMA.16816.F32 R16, R8, R28, R16 ;  /* 0x0000001c0810723c */ /* 0x000fe20000001810 */
[C---:B------:R-:W-:Y:S02]  /*17640*/  ISETP.GE.AND P0, PT, R4.reuse, R7, PT ;  /* 0x000000070400720c */ /* 0x040fe40003f06270 */
[----:B------:R-:W-:Y:S01]  /*17650*/  ISETP.GE.AND P5, PT, R4, R5, PT ;  /* 0x000000050400720c */ /* 0x000fe20003fa6270 */
[----:B------:R-:W-:Y:S01]  /*17660*/  VIADD R4, R3, 0xb1 ;  /* 0x000000b103047836 */ /* 0x000fe20000000000 */
[----:B------:R-:W-:-:S02]  /*17670*/  ISETP.GE.AND P6, PT, R6, R7, PT ;  /* 0x000000070600720c */ /* 0x000fc40003fc6270 */
[----:B------:R-:W-:Y:S01]  /*17680*/  ISETP.GE.AND P3, PT, R6, R5, PT ;  /* 0x000000050600720c */ /* 0x000fe20003f66270 */
[----:B------:R-:W-:Y:S01]  /*17690*/  VIADD R6, R3, 0xb0 ;  /* 0x000000b003067836 */ /* 0x000fe20000000000 */
[----:B------:R-:W-:Y:S01]  /*176a0*/  FSEL R198, R34, -INF , !P2 ;  /* 0xff80000022c67808 */ /* 0x000fe20005000000 */
[C---:B--2---:R-:W-:Y:S01]  /*176b0*/  HMMA.16816.F32 R52, R12.reuse, R44, R152 ;  /* 0x0000002c0c34723c */ /* 0x044fe20000001898 */
[----:B------:R-:W-:Y:S02]  /*176c0*/  FSEL R199, R33, -INF , !P4 ;  /* 0xff80000021c77808 */ /* 0x000fe40006000000 */
[----:B------:R-:W-:Y:S02]  /*176d0*/  FSEL R196, R35, -INF , !P1 ;  /* 0xff80000023c47808 */ /* 0x000fe40004800000 */
[----:B------:R-:W-:Y:S01]  /*176e0*/  FSEL R197, R20, -INF , !P6 ;  /* 0xff80000014c57808 */ /* 0x000fe20007000000 */
[----:B------:R-:W-:Y:S01]  /*176f0*/  HMMA.16816.F32 R32, R12, R46, R148 ;  /* 0x0000002e0c20723c */ /* 0x000fe20000001894 */
[C---:B------:R-:W-:Y:S01]  /*17700*/  ISETP.GE.AND P1, PT, R4.reuse, R7, PT ;  /* 0x000000070400720c */ /* 0x040fe20003f26270 */
[----:B------:R-:W2:Y:S01]  /*17710*/  LDSM.16.M88.4 R44, [R184+0x7800] ;  /* 0x00780000b82c783b */ /* 0x000ea20000000200 */
[----:B------:R-:W-:Y:S01]  /*17720*/  ISETP.GE.AND P6, PT, R4, R5, PT ;  /* 0x000000050400720c */ /* 0x000fe20003fc6270 */
[----:B------:R-:W-:Y:S01]  /*17730*/  VIADD R4, R3, 0xb8 ;  /* 0x000000b803047836 */ /* 0x000fe20000000000 */
[----:B------:R-:W-:Y:S01]  /*17740*/  ISETP.GE.AND P2, PT, R6, R7, PT ;  /* 0x000000070600720c */ /* 0x000fe20003f46270 */
[----:B------:R-:W-:-:S04]  /*17750*/  DEPBAR.LE SB0, 0x0 ;  /* 0x000080000000791a */ /* 0x000fc80000000000 */
[----:B------:R-:W-:Y:S01]  /*17760*/  ISETP.GE.AND P4, PT, R6, R5, PT ;  /* 0x000000050600720c */ /* 0x000fe20003f86270 */
[----:B------:R-:W-:Y:S01]  /*17770*/  VIADD R6, R3, 0xb9 ;  /* 0x000000b903067836 */ /* 0x000fe20000000000 */
[----:B------:R-:W-:Y:S02]  /*17780*/  FSEL R164, R22, -INF , !P3 ;  /* 0xff80000016a47808 */ /* 0x000fe40005800000 */
[----:B------:R-:W-:Y:S02]  /*17790*/  FSEL R166, R21, -INF , !P0 ;  /* 0xff80000015a67808 */ /* 0x000fe40004000000 */
[----:B------:R-:W-:Y:S02]  /*177a0*/  FSEL R165, R23, -INF , !P5 ;  /* 0xff80000017a57808 */ /* 0x000fe40006800000 */
[----:B------:R-:W-:Y:S01]  /*177b0*/  HMMA.16816.F32 R20, R8, R30, R36 ;  /* 0x0000001e0814723c */ /* 0x000fe20000001824 */
[C---:B------:R-:W-:Y:S02]  /*177c0*/  ISETP.GE.AND P3, PT, R4.reuse, R7, PT ;  /* 0x000000070400720c */ /* 0x040fe40003f66270 */
[----:B------:R-:W-:Y:S01]  /*177d0*/  ISETP.GE.AND P0, PT, R4, R5, PT ;  /* 0x000000050400720c */ /* 0x000fe20003f06270 */
[----:B------:R-:W-:Y:S01]  /*177e0*/  VIADD R4, R3, 0xc1 ;  /* 0x000000c103047836 */ /* 0x000fe20000000000 */
[----:B------:R-:W-:-:S02]  /*177f0*/  FSEL R167, R24, -INF , !P2 ;  /* 0xff80000018a77808 */ /* 0x000fc40005000000 */
[C---:B------:R-:W-:Y:S02]  /*17800*/  ISETP.GE.AND P5, PT, R6.reuse, R7, PT ;  /* 0x000000070600720c */ /* 0x040fe40003fa6270 */
[----:B------:R-:W-:Y:S01]  /*17810*/  ISETP.GE.AND P2, PT, R6, R5, PT ;  /* 0x000000050600720c */ /* 0x000fe20003f46270 */
[----:B------:R-:W-:Y:S01]  /*17820*/  VIADD R6, R3, 0xc0 ;  /* 0x000000c003067836 */ /* 0x000fe20000000000 */
[----:B------:R-:W-:Y:S01]  /*17830*/  FSEL R153, R27, -INF , !P6 ;  /* 0xff8000001b997808 */ /* 0x000fe20007000000 */
[----:B----4-:R-:W-:Y:S01]  /*17840*/  HMMA.16816.F32 R28, R8, R68, R48 ;  /* 0x00000044081c723c */ /* 0x010fe20000001830 */
[----:B------:R-:W-:Y:S02]  /*17850*/  FSEL R155, R40, -INF , !P3 ;  /* 0xff800000289b7808 */ /* 0x000fe40005800000 */
[----:B------:R-:W-:Y:S02]  /*17860*/  FSEL R152, R26, -INF , !P4 ;  /* 0xff8000001a987808 */ /* 0x000fe40006000000 */
[----:B------:R-:W-:-:S02]  /*17870*/  ISETP.GE.AND P6, PT, R4, R7, PT ;  /* 0x000000070400720c */ /* 0x000fc40003fc6270 */
[----:B------:R-:W-:Y:S01]  /*17880*/  ISETP.GE.AND P3, PT, R4, R5, PT ;  /* 0x000000050400720c */ /* 0x000fe20003f66270 */
[----:B------:R-:W-:Y:S01]  /*17890*/  VIADD R4, R3, 0xc9 ;  /* 0x000000c903047836 */ /* 0x000fe20000000000 */
[----:B------:R-:W-:Y:S01]  /*178a0*/  ISETP.GE.AND P4, PT, R6, R7, PT ;  /* 0x000000070600720c */ /* 0x000fe20003f86270 */
[----:B------:R-:W-:Y:S01]  /*178b0*/  HMMA.16816.F32 R36, R8, R70, R60 ;  /* 0x000000460824723c */ /* 0x000fe2000000183c */
[----:B------:R-:W-:Y:S02]  /*178c0*/  FSEL R149, R42, -INF , !P0 ;  /* 0xff8000002a957808 */ /* 0x000fe40004000000 */
[----:B------:R-:W-:Y:S02]  /*178d0*/  FSEL R150, R41, -INF , !P5 ;  /* 0xff80000029967808 */ /* 0x000fe40006800000 */
[----:B------:R-:W-:Y:S02]  /*178e0*/  FSEL R148, R43, -INF , !P2 ;  /* 0xff8000002b947808 */ /* 0x000fe40005000000 */
[----:B------:R-:W-:Y:S01]  /*178f0*/  FSEL R202, R16, -INF , !P4 ;  /* 0xff80000010ca7808 */ /* 0x000fe20006000000 */
[----:B---3--:R-:W-:Y:S01]  /*17900*/  HMMA.16816.F32 R40, R12, R64, R144 ;  /* 0x000000400c28723c */ /* 0x008fe20000001890 */
[----:B------:R-:W-:-:S02]  /*17910*/  FSEL R154, R25, -INF , !P1 ;  /* 0xff800000199a7808 */ /* 0x000fc40004800000 */
[C---:B------:R-:W-:Y:S02]  /*17920*/  ISETP.GE.AND P2, PT, R4.reuse, R7, PT ;  /* 0x000000070400720c */ /* 0x040fe40003f46270 */
[-C--:B------:R-:W-:Y:S01]  /*17930*/  ISETP.GE.AND P4, PT, R4, R5.reuse, PT ;  /* 0x000000050400720c */ /* 0x080fe20003f86270 */
[C---:B------:R-:W-:Y:S01]  /*17940*/  VIADD R4, R3.reuse, 0xd0 ;  /* 0x000000d003047836 */ /* 0x040fe20000000000 */
[----:B------:R-:W-:Y:S01]  /*17950*/  BAR.SYNC.DEFER_BLOCKING 0x0 ;  /* 0x0000000000007b1d */ /* 0x000fe20000010000 */
[----:B------:R-:W-:Y:S01]  /*17960*/  ISETP.GE.AND P1, PT, R6, R5, PT ;  /* 0x000000050600720c */ /* 0x000fe20003f26270 */
[----:B------:R-:W-:Y:S01]  /*17970*/  VIADD R6, R3, 0xc8 ;  /* 0x000000c803067836 */ /* 0x000fe20000000000 */
[----:B------:R-:W-:Y:S01]  /*17980*/  FSEL R201, R17, -INF , !P6 ;  /* 0xff80000011c97808 */ /* 0x000fe20007000000 */
[----:B-1----:R-:W-:Y:S01]  /*17990*/  HMMA.16816.F32 R24, R8, R56, R52 ;  /* 0x000000380818723c */ /* 0x002fe20000001834 */
[----:B------:R-:W-:Y:S02]  /*179a0*/  FSEL R145, R18, -INF , !P1 ;  /* 0xff80000012917808 */ /* 0x000fe40004800000 */
[----:B------:R-:W-:-:S02]  /*179b0*/  ISETP.GE.AND P1, PT, R4, R7, PT ;  /* 0x000000070400720c */ /* 0x000fc40003f26270 */
[----:B------:R-:W-:Y:S01]  /*179c0*/  ISETP.GE.AND P6, PT, R4, R5, PT ;  /* 0x000000050400720c */ /* 0x000fe20003fc6270 */
[----:B------:R-:W-:Y:S01]  /*179d0*/  VIADD R4, R3, 0xd1 ;  /* 0x000000d103047836 */ /* 0x000fe20000000000 */
[----:B------:R-:W-:Y:S02]  /*179e0*/  ISETP.GE.AND P0, PT, R6, R7, PT ;  /* 0x000000070600720c */ /* 0x000fe40003f06270 */
[----:B------:R-:W-:Y:S02]  /*179f0*/  FSEL R144, R19, -INF , !P3 ;  /* 0xff80000013907808 */ /* 0x000fe40005800000 */
[----:B------:R-:W-:Y:S02]  /*17a00*/  FSEL R151, R20, -INF , !P0 ;  /* 0xff80000014977808 */ /* 0x000fe40004000000 */
[----:B------:R-:W-:Y:S02]  /*17a10*/  ISETP.GE.AND P5, PT, R6, R5, PT ;  /* 0x000000050600720c */ /* 0x000fe40003fa6270 */
[----:B------:R-:W-:-:S02]  /*17a20*/  ISETP.GE.AND P3, PT, R4, R7, PT ;  /* 0x000000070400720c */ /* 0x000fc40003f66270 */
[----:B------:R-:W-:Y:S01]  /*17a30*/  ISETP.GE.AND P0, PT, R4, R5, PT ;  /* 0x000000050400720c */ /* 0x000fe20003f06270 */
[C---:B------:R-:W-:Y:S01]  /*17a40*/  VIADD R4, R3.reuse, 0xe0 ;  /* 0x000000e003047836 */ /* 0x040fe20000000000 */
[----:B------:R-:W-:Y:S01]  /*17a50*/  HMMA.16816.F32 R12, R12, R66, R120 ;  /* 0x000000420c0c723c */ /* 0x000fe20000001878 */
[----:B------:R-:W-:Y:S01]  /*17a60*/  VIADD R6, R3, 0xd8 ;  /* 0x000000d803067836 */ /* 0x000fe20000000000 */
[----:B------:R-:W-:Y:S02]  /*17a70*/  FSEL R146, R21, -INF , !P2 ;  /* 0xff80000015927808 */ /* 0x000fe40005000000 */
[----:B------:R-:W-:-:S03]  /*17a80*/  FSEL R207, R29, -INF , !P3 ;  /* 0xff8000001dcf7808 */ /* 0x000fc60005800000 */
[----:B------:R-:W-:Y:S02]  /*17a90*/  FSEL R122, R22, -INF , !P5 ;  /* 0xff800000167a7808 */ /* 0x000fe40006800000 */
[----:B------:R-:W-:Y:S02]  /*17aa0*/  FSEL R120, R23, -INF , !P4 ;  /* 0xff80000017787808 */ /* 0x000fe40006000000 */
        /* <DEDUP_REMOVED lines=9> */
[----:B--2---:R-:W-:Y:S01]  /*17b40*/  HMMA.16816.F32 R16, R8, R44, R40 ;  /* 0x0000002c0810723c */ /* 0x004fe20000001828 */
[----:B------:R-:W-:Y:S02]  /*17b50*/  FSEL R206, R36, -INF , !P5 ;  /* 0xff80000024ce7808 */ /* 0x000fe40006800000 */
[----:B------:R-:W-:Y:S02]  /*17b60*/  FSEL R203, R28, -INF , !P1 ;  /* 0xff8000001ccb7808 */ /* 0x000fe40004800000 */
[C---:B------:R-:W-:Y:S02]  /*17b70*/  ISETP.GE.AND P0, PT, R4.reuse, R7, PT ;  /* 0x000000070400720c */ /* 0x040fe40003f06270 */
[-C--:B------:R-:W-:Y:S01]  /*17b80*/  ISETP.GE.AND P5, PT, R4, R5.reuse, PT ;  /* 0x000000050400720c */ /* 0x080fe20003fa6270 */
[----:B------:R-:W-:Y:S01]  /*17b90*/  VIADD R4, R3, 0xe9 ;  /* 0x000000e903047836 */ /* 0x000fe20000000000 */
[----:B------:R-:W-:-:S02]  /*17ba0*/  ISETP.GE.AND P1, PT, R6, R5, PT ;  /* 0x000000050600720c */ /* 0x000fc40003f26270 */
[----:B------:R-:W-:Y:S02]  /*17bb0*/  FSEL R216, R24, -INF , !P6 ;  /* 0xff80000018d87808 */ /* 0x000fe40007000000 */
[----:B------:R-:W-:Y:S02]  /*17bc0*/  FSEL R211, R39, -INF , !P1 ;  /* 0xff80000027d37808 */ /* 0x000fe40004800000 */
[C---:B------:R-:W-:Y:S02]  /*17bd0*/  ISETP.GE.AND P1, PT, R4.reuse, R7, PT ;  /* 0x000000070400720c */ /* 0x040fe40003f26270 */
[----:B------:R-:W-:Y:S01]  /*17be0*/  ISETP.GE.AND P6, PT, R4, R5, PT ;  /* 0x000000050400720c */ /* 0x000fe20003fc6270 */
[C---:B------:R-:W-:Y:S01]  /*17bf0*/  VIADD R4, R3.reuse, 0xf0 ;  /* 0x000000f003047836 */ /* 0x040fe20000000000 */
        /* <DEDUP_REMOVED lines=24> */
[----:B------:R-:W-:-:S02]  /*17d80*/  FSEL R219, R23, -INF , !P6 ;  /* 0xff80000017db7808 */ /* 0x000fc40007000000 */
[C---:B------:R-:W-:Y:S02]  /*17d90*/  ISETP.GE.AND P3, PT, R4.reuse, R7, PT ;  /* 0x000000070400720c */ /* 0x040fe40003f66270 */
[----:B------:R-:W-:Y:S01]  /*17da0*/  ISETP.GE.AND P0, PT, R4, R5, PT ;  /* 0x000000050400720c */ /* 0x000fe20003f06270 */
[----:B------:R-:W-:Y:S01]  /*17db0*/  VIADD R4, R139, 0x1000 ;  /* 0x000010008b047836 */ /* 0x000fe20000000000 */
[----:B------:R-:W-:Y:S01]  /*17dc0*/  ISETP.GE.AND P6, PT, R3, R7, PT ;  /* 0x000000070300720c */ /* 0x000fe20003fc6270 */
[C---:B------:R-:W-:Y:S01]  /*17dd0*/  VIADD R3, R139.reuse, 0x1800 ;  /* 0x000018008b037836 */ /* 0x040fe20000000000 */
[----:B------:R1:W-:Y:S04]  /*17de0*/  STL [R1+0x90], R6 ;  /* 0x0000900601007387 */ /* 0x0003e80000100800 */
[----:B------:R2:W-:Y:S04]  /*17df0*/  STL [R1+0x94], R4 ;  /* 0x0000940401007387 */ /* 0x0005e80000100800 */
[----:B------:R3:W-:Y:S01]  /*17e00*/  STL [R1+0x98], R3 ;  /* 0x0000980301007387 */ /* 0x0007e20000100800 */
[----:B-1----:R-:W-:-:S02]  /*17e10*/  VIADD R6, R139, 0x2000 ;  /* 0x000020008b067836 */ /* 0x002fc40000000000 */
[----:B--2---:R-:W-:-:S03]  /*17e20*/  VIADD R4, R139, 0x2800 ;  /* 0x000028008b047836 */ /* 0x004fc60000000000 */
[----:B------:R1:W-:Y:S01]  /*17e30*/  STL [R1+0x9c], R6 ;  /* 0x00009c0601007387 */ /* 0x0003e20000100800 */
[----:B---3--:R-:W-:-:S03]  /*17e40*/  VIADD R3, R139, 0x3000 ;  /* 0x000030008b037836 */ /* 0x008fc60000000000 */
[----:B------:R2:W-:Y:S04]  /*17e50*/  STL [R1+0xa0], R4 ;  /* 0x0000a00401007387 */ /* 0x0005e80000100800 */
[----:B------:R3:W-:Y:S01]  /*17e60*/  STL [R1+0xa4], R3 ;  /* 0x0000a40301007387 */ /* 0x0007e20000100800 */
[----:B------:R-:W-:Y:S01]  /*17e70*/  HMMA.16816.F32 R8, R8, R46, R12 ;  /* 0x0000002e0808723c */ /* 0x000fe2000000180c */
        /* <DEDUP_REMOVED lines=12> */
[----:B------:R-:W-:Y:S02]  /*17f40*/  FSEL R222, R19, -INF , !P2 ;  /* 0xff80000013de7808 */ /* 0x000fe40005000000 */
[----:B------:R-:W-:Y:S01]  /*17f50*/  ISETP.GT.AND P2, PT, R240, R241, PT ;  /* 0x000000f1f000720c */ /* 0x000fe20003f44270 */
[C---:B-1----:R-:W-:Y:S02]  /*17f60*/  VIADD R6, R139.reuse, 0x6800 ;  /* 0x000068008b067836 */ /* 0x042fe40000000000 */
[----:B--2---:R-:W-:-:S02]  /*17f70*/  VIADD R4, R139, 0x7000 ;  /* 0x000070008b047836 */ /* 0x004fc40000000000 */
[----:B---3--:R-:W-:Y:S01]  /*17f80*/  VIADD R3, R139, 0x7800 ;  /* 0x000078008b037836 */ /* 0x008fe20000000000 */
[----:B------:R1:W-:Y:S04]  /*17f90*/  STL [R1+0x12c], R6 ;  /* 0x00012c0601007387 */ /* 0x0003e80000100800 */
[----:B------:R1:W-:Y:S04]  /*17fa0*/  STL [R1+0x134], R3 ;  /* 0x0001340301007387 */ /* 0x0003e80000100800 */
[----:B------:R1:W-:Y:S01]  /*17fb0*/  STL [R1+0x130], R4 ;  /* 0x0001300401007387 */ /* 0x0003e20000100800 */
[----:B------:R-:W-:Y:S01]  /*17fc0*/  FSEL R233, R11, -INF , !P0 ;  /* 0xff8000000be97808 */ /* 0x000fe20004000000 */
[----:B------:R-:W-:Y:S01]  /*17fd0*/  BSSY B1, `(.L_x_1906) ;  /* 0x0000104000017945 */ /* 0x000fe20003800000 */
[----:B------:R-:W-:-:S02]  /*17fe0*/  ISETP.NE.U32.AND P0, PT, R224, RZ, PT ;  /* 0x000000ffe000720c */ /* 0x000fc40003f05070 */
[----:B------:R-:W-:Y:S02]  /*17ff0*/  FSEL R80, R80, -INF , !P6 ;  /* 0xff80000050507808 */ /* 0x000fe40007000000 */
[----:B------:R-:W-:Y:S02]  /*18000*/  FSEL R230, R17, -INF , !P5 ;  /* 0xff80000011e67808 */ /* 0x000fe40006800000 */
[----:B------:R-:W-:Y:S02]  /*18010*/  FSEL R231, R8, -INF , !P4 ;  /* 0xff80000008e77808 */ /* 0x000fe40006000000 */
[----:B------:R-:W-:Y:S02]  /*18020*/  FSEL R226, R10, -INF , !P1 ;  /* 0xff8000000ae27808 */ /* 0x000fe40004800000 */
[----:B------:R-:W-:Y:S02]  /*18030*/  FSEL R232, R9, -INF , !P3 ;  /* 0xff80000009e87808 */ /* 0x000fe40005800000 */
[----:B------:R-:W-:Y:S01]  /*18040*/  ISETP.NE.AND.EX P0, PT, R225, RZ, PT, P0 ;  /* 0x000000ffe100720c */ /* 0x000fe20003f05300 */
[----:B------:R-:W-:-:S12]  /*18050*/  @!P2 BRA `(.L_x_1907) ;  /* 0x0000000c00eca947 */ /* 0x000fd80003800000 */
        /* <DEDUP_REMOVED lines=9> */
[----:B------:R-:W-:-:S07]  /*180f0*/  LOP3.LUT R10, R10, R3, RZ, 0x3c, !PT ;  /* 0x000000030a0a7212 */ /* 0x000fce00078e3cff */
[----:B-1----:R-:W1:Y:S02]  /*18100*/  MUFU.RCP R8, R8 ;  /* 0x0000000800087308 */ /* 0x002e640000001000 */
[----:B-1----:R-:W-:-:S06]  /*18110*/  VIADD R8, R8, 0xffffffe ;  /* 0x0ffffffe08087836 */ /* 0x002fcc0000000000 */
[----:B------:R-:W1:Y:S02]  /*18120*/  F2I.FTZ.U32.TRUNC.NTZ R9, R8 ;  /* 0x0000000800097305 */ /* 0x000e64000021f000 */
[----:B-1----:R-:W-:Y:S02]  /*18130*/  IMAD.MOV R4, RZ, RZ, -R9 ;  /* 0x000000ffff047224 */ /* 0x002fe400078e0a09 */
[----:B------:R-:W-:Y:S02]  /*18140*/  IMAD.MOV.U32 R8, RZ, RZ, RZ ;  /* 0x000000ffff087224 */ /* 0x000fe400078e00ff */
[----:B------:R-:W-:-:S04]  /*18150*/  IMAD R4, R4, R11, RZ ;  /* 0x0000000b04047224 */ /* 0x000fc800078e02ff */
[----:B------:R-:W-:Y:S01]  /*18160*/  IMAD.HI.U32 R4, R9, R4, R8 ;  /* 0x0000000409047227 */ /* 0x000fe200078e0008 */
[----:B------:R-:W-:Y:S02]  /*18170*/  MOV R9, R6 ;  /* 0x0000000600097202 */ /* 0x000fe40000000f00 */
[----:B------:R-:W-:Y:S01]  /*18180*/  MOV R8, R12 ;  /* 0x0000000c00087202 */ /* 0x000fe20000000f00 */
[----:B------:R-:W-:-:S04]  /*18190*/  IMAD.MOV R6, RZ, RZ, -R13 ;  /* 0x000000ffff067224 */ /* 0x000fc800078e0a0d */
        /* <DEDUP_REMOVED lines=46> */
.L_x_1909:
[----:B-1----:R-:W2:Y:S02]  /*18480*/  LD.E R3, desc[UR6][R134.64+0x38] ;  /* 0x0000380686037980 */ /* 0x002ea4000c101900 */
[----:B--2---:R-:W-:-:S04]  /*18490*/  LEA R3, -R3, RZ, 0x8 ;  /* 0x000000ff03037211 */ /* 0x004fc800078e41ff */
[----:B------:R-:W-:Y:S02]  /*184a0*/  SHF.R.S32.HI R4, RZ, 0x1f, R3 ;  /* 0x0000001fff047819 */ /* 0x000fe40000011403 */
.L_x_1910:
[----:B------:R-:W-:Y:S05]  /*184b0*/  BSYNC B0 ;  /* 0x0000000000007941 */ /* 0x000fea0003800000 */
.L_x_1908:
[----:B------:R-:W2:Y:S01]  /*184c0*/  LDL R6, [R1] ;  /* 0x0000000001067983 */ /* 0x000ea20000100800 */
[----:B------:R-:W-:Y:S01]  /*184d0*/  BSSY B0, `(.L_x_1911) ;  /* 0x00000b0000007945 */ /* 0x000fe20003800000 */
[----:B--2---:R-:W-:-:S13]  /*184e0*/  ISETP.GE.AND P1, PT, R132, R6, PT ;  /* 0x000000068400720c */ /* 0x004fda0003f26270 */
        /* <DEDUP_REMOVED lines=174> */
.L_x_1912:
[----:B------:R-:W-:Y:S05]  /*18fd0*/  BSYNC B0 ;  /* 0x0000000000007941 */ /* 0x000fea0003800000 */
.L_x_1911:
[----:B------:R-:W0:Y:S01]  /*18fe0*/  LDGDEPBAR ;  /* 0x00000000000079af */ /* 0x000e220000000000 */
[----:B------:R-:W-:-:S04]  /*18ff0*/  LEA R229, P1, R3, R229, 0x1 ;  /* 0x000000e503e57211 */ /* 0x000fc800078208ff */
[----:B------:R-:W-:-:S09]  /*19000*/  LEA.HI.X R227, R3, R227, R4, 0x1, P1 ;  /* 0x000000e303e37211 */ /* 0x000fd200008f0c04 */
.L_x_1907:
[----:B------:R-:W-:Y:S05]  /*19010*/  BSYNC B1 ;  /* 0x0000000000017941 */ /* 0x000fea0003800000 */
.L_x_1906:
        /* <DEDUP_REMOVED lines=131> */
[C---:B------:R-:W-:Y:S01]  /*19850*/  LEA R183, R188.reuse, R180, 0x1 ;  /* 0x000000b4bcb77211 */ /* 0x040fe200078e08ff */
[----:B------:R-:W-:Y:S01]  /*19860*/  LDSM.16.MT88.4 R12, [R181+0xa000] ;  /* 0x00a00000b50c783b */ /* 0x000fe20000004200 */
[----:B------:R-:W-:-:S03]  /*19870*/  LEA R182, R188, R181, 0x1 ;  /* 0x000000b5bcb67211 */ /* 0x000fc600078e08ff */
[----:B------:R-:W-:Y:S04]  /*19880*/  LDSM.16.MT88.4 R16, [R183+0xa000] ;  /* 0x00a00000b710783b */ /* 0x000fe80000004200 */
[----:B------:R-:W-:Y:S04]  /*19890*/  LDSM.16.MT88.4 R28, [R182+0xa000] ;  /* 0x00a00000b61c783b */ /* 0x000fe80000004200 */
[----:B------:R-:W-:Y:S01]  /*198a0*/  LDSM.16.MT88.4 R48, [R180+0xa800] ;  /* 0x00a80000b430783b */ /* 0x000fe20000004200 */
[----:B-1----:R-:W-:-:S03]  /*198b0*/  FMNMX.FTZ R4, R4, R6, !PT ;  /* 0x0000000604047209 */ /* 0x002fc60007810000 */
[----:B------:R-:W-:Y:S04]  /*198c0*/  LDSM.16.MT88.4 R44, [R183+0xa800] ;  /* 0x00a80000b72c783b */ /* 0x000fe80000004200 */
[----:B------:R-:W1:Y:S04]  /*198d0*/  SHFL.BFLY PT, R6, R38, 0x2, 0x1f ;  /* 0x0c401f0026067f89 */ /* 0x000e6800000e0000 */
[----:B------:R-:W4:Y:S01]  /*198e0*/  SHFL.BFLY PT, R8, R4, 0x1, 0x1f ;  /* 0x0c201f0004087f89 */ /* 0x000f2200000e0000 */
[----:B-1----:R-:W-:Y:S02]  /*198f0*/  FMNMX.FTZ R38, R38, R6, !PT ;  /* 0x0000000626267209 */ /* 0x002fe40007810000 */
[----:B----4-:R-:W-:-:S03]  /*19900*/  FMNMX.FTZ R39, R4, R8, !PT ;  /* 0x0000000804277209 */ /* 0x010fc60007810000 */
[----:B------:R-:W1:Y:S01]  /*19910*/  SHFL.BFLY PT, R8, R38, 0x1, 0x1f ;  /* 0x0c201f0026087f89 */ /* 0x000e6200000e0000 */
[----:B------:R-:W-:Y:S01]  /*19920*/  FSETP.NEU.FTZ.AND P1, PT, R39, -INF , PT ;  /* 0xff8000002700780b */ /* 0x000fe20003f3d000 */
[----:B---3--:R-:W-:-:S05]  /*19930*/  FMUL.FTZ R4, R3, R39 ;  /* 0x0000002703047220 */ /* 0x008fca0000410000 */
[----:B------:R-:W-:-:S05]  /*19940*/  FSEL R4, R4, RZ, P1 ;  /* 0x000000ff04047208 */ /* 0x000fca0000800000 */
[----:B------:R-:W-:-:S04]  /*19950*/  FFMA.FTZ R6, R92, R3, -R4 ;  /* 0x000000035c067223 */ /* 0x000fc80000010804 */
[----:B------:R3:W-:Y:S01]  /*19960*/  MUFU.EX2 R85, R6 ;  /* 0x0000000600557308 */ /* 0x0007e20000000800 */
[----:B-1----:R-:W-:-:S04]  /*19970*/  FMNMX.FTZ R38, R38, R8, !PT ;  /* 0x0000000826267209 */ /* 0x002fc80007810000 */
[----:B------:R-:W-:Y:S01]  /*19980*/  FSETP.NEU.FTZ.AND P1, PT, R38, -INF , PT ;  /* 0xff8000002600780b */ /* 0x000fe20003f3d000 */
[----:B------:R-:W-:Y:S01]  /*19990*/  FMUL.FTZ R8, R3, R38 ;  /* 0x0000002603087220 */ /* 0x000fe20000410000 */
[----:B---3--:R-:W-:-:S04]  /*199a0*/  FFMA.FTZ R6, R83, R3, -R4 ;  /* 0x0000000353067223 */ /* 0x008fc80000010804 */
[----:B------:R1:W3:Y:S02]  /*199b0*/  MUFU.EX2 R36, R6 ;  /* 0x0000000600247308 */ /* 0x0002e40000000800 */
[----:B-1----:R-:W-:Y:S01]  /*199c0*/  FFMA.FTZ R6, R93, R3, -R4 ;  /* 0x000000035d067223 */ /* 0x002fe20000010804 */
[----:B---3--:R-:W-:Y:S01]  /*199d0*/  F2FP.F16.F32.PACK_AB R9, R36, R85 ;  /* 0x000000552409723e */ /* 0x008fe200000000ff */
[----:B------:R-:W-:-:S04]  /*199e0*/  FADD.FTZ R36, R85, R36 ;  /* 0x0000002455247221 */ /* 0x000fc80000010000 */
[----:B------:R1:W-:Y:S02]  /*199f0*/  MUFU.EX2 R92, R6 ;  /* 0x00000006005c7308 */ /* 0x0003e40000000800 */
[----:B-1----:R-:W-:-:S06]  /*19a00*/  FFMA.FTZ R6, R87, R3, -R4 ;  /* 0x0000000357067223 */ /* 0x002fcc0000010804 */
[----:B------:R1:W2:Y:S02]  /*19a10*/  MUFU.EX2 R93, R6 ;  /* 0x00000006005d7308 */ /* 0x0002a40000000800 */
[----:B-1----:R-:W-:Y:S01]  /*19a20*/  FSEL R6, R8, RZ, P1 ;  /* 0x000000ff08067208 */ /* 0x002fe20000800000 */
[----:B------:R-:W-:Y:S01]  /*19a30*/  FFMA.FTZ R8, R81, R3, -R4 ;  /* 0x0000000351087223 */ /* 0x000fe20000010804 */
[----:B--2---:R-:W-:-:S03]  /*19a40*/  F2FP.F16.F32.PACK_AB R11, R93, R92 ;  /* 0x0000005c5d0b723e */ /* 0x004fc600000000ff */
[-CC-:B------:R-:W-:Y:S01]  /*19a50*/  FFMA.FTZ R0, R94, R3.reuse, -R6.reuse ;  /* 0x000000035e007223 */ /* 0x180fe20000010806 */
[----:B------:R1:W-:Y:S02]  /*19a60*/  MUFU.EX2 R68, R8 ;  /* 0x0000000800447308 */ /* 0x0003e40000000800 */
[----:B-1----:R-:W-:-:S06]  /*19a70*/  FFMA.FTZ R8, R80, R3, -R6 ;  /* 0x0000000350087223 */ /* 0x002fcc0000010806 */
[----:B------:R1:W-:Y:S08]  /*19a80*/  MUFU.EX2 R80, R0 ;  /* 0x0000000000507308 */ /* 0x0003f00000000800 */
[----:B------:R-:W2:Y:S01]  /*19a90*/  MUFU.EX2 R81, R8 ;  /* 0x0000000800517308 */ /* 0x000ea20000000800 */
[----:B-1----:R-:W-:-:S07]  /*19aa0*/  FFMA.FTZ R0, R100, R3, -R6 ;  /* 0x0000000364007223 */ /* 0x002fce0000010806 */
[----:B------:R1:W-:Y:S01]  /*19ab0*/  MUFU.EX2 R83, R0 ;  /* 0x0000000000537308 */ /* 0x0003e20000000800 */
[----:B--2---:R-:W-:Y:S01]  /*19ac0*/  F2FP.F16.F32.PACK_AB R8, R80, R81 ;  /* 0x000000515008723e */ /* 0x004fe200000000ff */
[----:B-1----:R-:W-:-:S06]  /*19ad0*/  FFMA.FTZ R0, R95, R3, -R6 ;  /* 0x000000035f007223 */ /* 0x002fcc0000010806 */
[----:B------:R1:W2:Y:S02]  /*19ae0*/  MUFU.EX2 R87, R0 ;  /* 0x0000000000577308 */ /* 0x0002a40000000800 */
[----:B-1----:R-:W-:Y:S01]  /*19af0*/  FFMA.FTZ R0, R86, R3, -R4 ;  /* 0x0000000356007223 */ /* 0x002fe20000010804 */
[----:B--2---:R-:W-:-:S05]  /*19b00*/  F2FP.F16.F32.PACK_AB R10, R87, R83 ;  /* 0x00000053570a723e */ /* 0x004fca00000000ff */
[----:B------:R1:W2:Y:S02]  /*19b10*/  MUFU.EX2 R86, R0 ;  /* 0x0000000000567308 */ /* 0x0002a40000000800 */
[C---:B------:R-:W-:Y:S06]  /*19b20*/  HMMA.16816.F32 R32, R8.reuse, R12, RZ ;  /* 0x0000000c0820723c */ /* 0x040fec00000018ff */
[C---:B------:R-:W-:Y:S01]  /*19b30*/  HMMA.16816.F32 R24, R8.reuse, R14, RZ ;  /* 0x0000000e0818723c */ /* 0x040fe200000018ff */
[----:B------:R-:W3:Y:S05]  /*19b40*/  LDSM.16.MT88.4 R12, [R181+0xa800] ;  /* 0x00a80000b50c783b */ /* 0x000eea0000004200 */
[----:B------:R-:W-:Y:S01]  /*19b50*/  HMMA.16816.F32 R56, R8, R20, RZ ;  /* 0x000000140838723c */ /* 0x000fe200000018ff */
[----:B-1----:R-:W-:-:S04]  /*19b60*/  FFMA.FTZ R0, R82, R3, -R4 ;  /* 0x0000000352007223 */ /* 0x002fc80000010804 */
[----:B------:R1:W-:Y:S01]  /*19b70*/  MUFU.EX2 R94, R0 ;  /* 0x00000000005e7308 */ /* 0x0003e20000000800 */
[C---:B------:R-:W-:Y:S06]  /*19b80*/  HMMA.16816.F32 R52, R8.reuse, R22, RZ ;  /* 0x000000160834723c */ /* 0x040fec00000018ff */
[C---:B------:R-:W-:Y:S06]  /*19b90*/  HMMA.16816.F32 R40, R8.reuse, R16, RZ ;  /* 0x000000100828723c */ /* 0x040fec00000018ff */
[----:B------:R-:W-:Y:S01]  /*19ba0*/  HMMA.16816.F32 R16, R8, R18, RZ ;  /* 0x000000120810723c */ /* 0x000fe200000018ff */
[----:B-1----:R-:W-:-:S05]  /*19bb0*/  FFMA.FTZ R0, R97, R3, -R6 ;  /* 0x0000000361007223 */ /* 0x002fca0000010806 */
[C---:B------:R-:W-:Y:S01]  /*19bc0*/  HMMA.16816.F32 R60, R8.reuse, R28, RZ ;  /* 0x0000001c083c723c */ /* 0x040fe200000018ff */
[----:B------:R1:W-:Y:S05]  /*19bd0*/  MUFU.EX2 R82, R0 ;  /* 0x0000000000527308 */ /* 0x0003ea0000000800 */
[----:B------:R-:W-:Y:S07]  /*19be0*/  HMMA.16816.F32 R20, R8, R30, RZ ;  /* 0x0000001e0814723c */ /* 0x000fee00000018ff */
[----:B--2---:R-:W-:Y:S01]  /*19bf0*/  F2FP.F16.F32.PACK_AB R9, R86, R68 ;  /* 0x000000445609723e */ /* 0x004fe200000000ff */
[----:B-1----:R-:W-:-:S04]  /*19c00*/  FFMA.FTZ R0, R96, R3, -R6 ;  /* 0x0000000360007223 */ /* 0x002fc80000010806 */
        /* <DEDUP_REMOVED lines=9> */
[----:B-1----:R-:W-:Y:S01]  /*19ca0*/  FFMA.FTZ R0, R101, R3, -R4 ;  /* 0x0000000365007223 */ /* 0x002fe20000010804 */
[----:B--2---:R-:W-:Y:S02]  /*19cb0*/  F2FP.F16.F32.PACK_AB R11, R97, R94 ;  /* 0x0000005e610b723e */ /* 0x004fe400000000ff */
[----:B------:R-:W-:-:S03]  /*19cc0*/  MOV R101, R68 ;  /* 0x0000004400657202 */ /* 0x000fc60000000f00 */
[----:B------:R1:W-:Y:S02]  /*19cd0*/  MUFU.EX2 R88, R0 ;  /* 0x0000000000587308 */ /* 0x0003e40000000800 */
[C---:B------:R-:W-:Y:S06]  /*19ce0*/  HMMA.16816.F32 R56, R8.reuse, R48, R56 ;  /* 0x000000300838723c */ /* 0x040fec0000001838 */
[C---:B------:R-:W-:Y:S06]  /*19cf0*/  HMMA.16816.F32 R52, R8.reuse, R50, R52 ;  /* 0x000000320834723c */ /* 0x040fec0000001834 */
[----:B------:R-:W-:Y:S01]  /*19d00*/  HMMA.16816.F32 R48, R8, R44, R40 ;  /* 0x0000002c0830723c */ /* 0x000fe20000001828 */
[----:B-1----:R-:W-:-:S04]  /*19d10*/  FFMA.FTZ R0, R98, R3, -R4 ;  /* 0x0000000362007223 */ /* 0x002fc80000010804 */
[----:B------:R1:W-:Y:S01]  /*19d20*/  MUFU.EX2 R90, R0 ;  /* 0x00000000005a7308 */ /* 0x0003e20000000800 */
[C---:B------:R-:W-:Y:S01]  /*19d30*/  HMMA.16816.F32 R40, R8.reuse, R46, R16 ;  /* 0x0000002e0828723c */ /* 0x040fe20000001810 */
[----:B------:R-:W2:Y:S05]  /*19d40*/  LDSM.16.MT88.4 R16, [R182+0xa800] ;  /* 0x00a80000b610783b */ /* 0x000eaa0000004200 */
[C---:B---3--:R-:W-:Y:S06]  /*19d50*/  HMMA.16816.F32 R44, R8.reuse, R12, R32 ;  /* 0x0000000c082c723c */ /* 0x048fec0000001820 */
[----:B------:R-:W-:Y:S01]  /*19d60*/  HMMA.16816.F32 R32, R8, R14, R24 ;  /* 0x0000000e0820723c */ /* 0x000fe20000001818 */
[----:B-1----:R-:W-:-:S04]  /*19d70*/  FFMA.FTZ R0, R91, R3, -R4 ;  /* 0x000000035b007223 */ /* 0x002fc80000010804 */
[----:B------:R1:W3:Y:S02]  /*19d80*/  MUFU.EX2 R37, R0 ;  /* 0x0000000000257308 */ /* 0x0002e40000000800 */
[----:B-1----:R-:W-:Y:S01]  /*19d90*/  FFMA.FTZ R0, R106, R3, -R6 ;  /* 0x000000036a007223 */ /* 0x002fe20000010806 */
[----:B---3--:R-:W-:-:S05]  /*19da0*/  MOV R106, R37 ;  /* 0x00000025006a7202 */ /* 0x008fca0000000f00 */
[----:B------:R1:W-:Y:S01]  /*19db0*/  MUFU.EX2 R89, R0 ;  /* 0x0000000000597308 */ /* 0x0003e20000000800 */
[C---:B--2---:R-:W-:Y:S06]  /*19dc0*/  HMMA.16816.F32 R28, R8.reuse, R16, R60 ;  /* 0x00000010081c723c */ /* 0x044fec000000183c */
[----:B------:R-:W-:Y:S01]  /*19dd0*/  HMMA.16816.F32 R24, R8, R18, R20 ;  /* 0x000000120818723c */ /* 0x000fe20000001814 */
[----:B------:R-:W-:Y:S04]  /*19de0*/  LDSM.16.MT88.4 R16, [R180+0xb000] ;  /* 0x00b00000b410783b */ /* 0x000fe80000004200 */
[----:B------:R-:W-:Y:S02]  /*19df0*/  LDSM.16.MT88.4 R20, [R181+0xb000] ;  /* 0x00b00000b514783b */ /* 0x000fe40000004200 */
[----:B------:R-:W-:Y:S01]  /*19e00*/  F2FP.F16.F32.PACK_AB R9, R90, R88 ;  /* 0x000000585a09723e */ /* 0x000fe200000000ff */
[----:B-1----:R-:W-:-:S04]  /*19e10*/  FFMA.FTZ R0, R104, R3, -R6 ;  /* 0x0000000368007223 */ /* 0x002fc80000010806 */
[----:B------:R1:W2:Y:S02]  /*19e20*/  MUFU.EX2 R12, R0 ;  /* 0x00000000000c7308 */ /* 0x0002a40000000800 */
[--C-:B-1----:R-:W-:Y:S01]  /*19e30*/  FFMA.FTZ R0, R103, R3, -R6.reuse ;  /* 0x0000000367007223 */ /* 0x102fe20000010806 */
[----:B--2---:R-:W-:Y:S02]  /*19e40*/  MOV R103, R12 ;  /* 0x0000000c00677202 */ /* 0x004fe40000000f00 */
[----:B------:R-:W1:Y:S03]  /*19e50*/  LDSM.16.MT88.4 R12, [R183+0xb000] ;  /* 0x00b00000b70c783b */ /* 0x000e660000004200 */
[----:B------:R2:W-:Y:S01]  /*19e60*/  MUFU.EX2 R104, R0 ;  /* 0x0000000000687308 */ /* 0x0005e20000000800 */
[----:B------:R-:W-:Y:S01]  /*19e70*/  F2FP.F16.F32.PACK_AB R8, R103, R89 ;  /* 0x000000596708723e */ /* 0x000fe200000000ff */
[----:B--2---:R-:W-:-:S06]  /*19e80*/  FFMA.FTZ R0, R102, R3, -R6 ;  /* 0x0000000366007223 */ /* 0x004fcc0000010806 */
[----:B------:R2:W3:Y:S02]  /*19e90*/  MUFU.EX2 R60, R0 ;  /* 0x00000000003c7308 */ /* 0x0004e40000000800 */
[----:B--2---:R-:W-:Y:S01]  /*19ea0*/  FFMA.FTZ R0, R99, R3, -R4 ;  /* 0x0000000363007223 */ /* 0x004fe20000010804 */
[----:B---3--:R-:W-:-:S05]  /*19eb0*/  F2FP.F16.F32.PACK_AB R10, R60, R104 ;  /* 0x000000683c0a723e */ /* 0x008fca00000000ff */
[----:B------:R-:W2:Y:S02]  /*19ec0*/  MUFU.EX2 R61, R0 ;  /* 0x00000000003d7308 */ /* 0x000ea40000000800 */
[----:B--2---:R-:W-:Y:S01]  /*19ed0*/  F2FP.F16.F32.PACK_AB R11, R61, R106 ;  /* 0x0000006a3d0b723e */ /* 0x004fe200000000ff */
[----:B------:R-:W-:-:S05]  /*19ee0*/  FFMA.FTZ R0, R109, R3, -R4 ;  /* 0x000000036d007223 */ /* 0x000fca0000010804 */
[----:B------:R2:W3:Y:S01]  /*19ef0*/  MUFU.EX2 R63, R0 ;  /* 0x00000000003f7308 */ /* 0x0004e20000000800 */
[C---:B-1----:R-:W-:Y:S06]  /*19f00*/  HMMA.16816.F32 R48, R8.reuse, R12, R48 ;  /* 0x0000000c0830723c */ /* 0x042fec0000001830 */
[C---:B------:R-:W-:Y:S01]  /*19f10*/  HMMA.16816.F32 R40, R8.reuse, R14, R40 ;  /* 0x0000000e0828723c */ /* 0x040fe20000001828 */
[----:B------:R-:W1:Y:S05]  /*19f20*/  LDSM.16.MT88.4 R12, [R182+0xb000] ;  /* 0x00b00000b60c783b */ /* 0x000e6a0000004200 */
[----:B------:R-:W-:Y:S01]  /*19f30*/  HMMA.16816.F32 R64, R8, R16, R56 ;  /* 0x000000100840723c */ /* 0x000fe20000001838 */
[----:B--2---:R-:W-:Y:S01]  /*19f40*/  FFMA.FTZ R0, R107, R3, -R4 ;  /* 0x000000036b007223 */ /* 0x004fe20000010804 */
[----:B------:R-:W-:-:S04]  /*19f50*/  MOV R107, R61 ;  /* 0x0000003d006b7202 */ /* 0x000fc80000000f00 */
[C---:B------:R-:W-:Y:S01]  /*19f60*/  HMMA.16816.F32 R52, R8.reuse, R18, R52 ;  /* 0x000000120834723c */ /* 0x040fe20000001834 */
[----:B------:R2:W4:Y:S01]  /*19f70*/  MUFU.EX2 R37, R0 ;  /* 0x0000000000257308 */ /* 0x0005220000000800 */
[----:B------:R-:W-:Y:S04]  /*19f80*/  LDSM.16.MT88.4 R16, [R180+0xb800] ;  /* 0x00b80000b410783b */ /* 0x000fe80000004200 */
[C---:B------:R-:W-:Y:S06]  /*19f90*/  HMMA.16816.F32 R44, R8.reuse, R20, R44 ;  /* 0x00000014082c723c */ /* 0x040fec000000182c */
[----:B------:R-:W-:Y:S01]  /*19fa0*/  HMMA.16816.F32 R32, R8, R22, R32 ;  /* 0x000000160820723c */ /* 0x000fe20000001820 */
[----:B------:R-:W-:Y:S01]  /*19fb0*/  LDSM.16.MT88.4 R20, [R181+0xb800] ;  /* 0x00b80000b514783b */ /* 0x000fe20000004200 */
[----:B--2---:R-:W-:Y:S01]  /*19fc0*/  FFMA.FTZ R0, R105, R3, -R4 ;  /* 0x0000000369007223 */ /* 0x004fe20000010804 */
[----:B------:R-:W-:-:S03]  /*19fd0*/  MOV R105, R60 ;  /* 0x0000003c00697202 */ /* 0x000fc60000000f00 */
[----:B------:R2:W-:Y:S01]  /*19fe0*/  MUFU.EX2 R102, R0 ;  /* 0x0000000000667308 */ /* 0x0005e20000000800 */
[C---:B-1----:R-:W-:Y:S06]  /*19ff0*/  HMMA.16816.F32 R28, R8.reuse, R12, R28 ;  /* 0x0000000c081c723c */ /* 0x042fec000000181c */
[----:B------:R-:W-:Y:S01]  /*1a000*/  HMMA.16816.F32 R24, R8, R14, R24 ;  /* 0x0000000e0818723c */ /* 0x000fe20000001818 */
[----:B------:R-:W1:Y:S01]  /*1a010*/  LDSM.16.MT88.4 R12, [R183+0xb800] ;  /* 0x00b80000b70c783b */ /* 0x000e620000004200 */
[----:B--2---:R-:W-:-:S04]  /*1a020*/  FFMA.FTZ R0, R114, R3, -R6 ;  /* 0x0000000372007223 */ /* 0x004fc80000010806 */
[----:B------:R2:W5:Y:S02]  /*1a030*/  MUFU.EX2 R62, R0 ;  /* 0x00000000003e7308 */ /* 0x0005640000000800 */
[----:B--2---:R-:W-:Y:S01]  /*1a040*/  FFMA.FTZ R0, R112, R3, -R6 ;  /* 0x0000000370007223 */ /* 0x004fe20000010806 */
[----:B---3--:R-:W-:-:S05]  /*1a050*/  MOV R112, R63 ;  /* 0x0000003f00707202 */ /* 0x008fca0000000f00 */
[----:B------:R2:W-:Y:S01]  /*1a060*/  MUFU.EX2 R109, R0 ;  /* 0x00000000006d7308 */ /* 0x0005e20000000800 */
[----:B----4-:R-:W-:Y:S01]  /*1a070*/  F2FP.F16.F32.PACK_AB R9, R37, R112 ;  /* 0x000000702509723e */ /* 0x010fe200000000ff */
[----:B--2---:R-:W-:-:S06]  /*1a080*/  FFMA.FTZ R0, R111, R3, -R6 ;  /* 0x000000036f007223 */ /* 0x004fcc0000010806 */
[----:B------:R2:W-:Y:S02]  /*1a090*/  MUFU.EX2 R114, R0 ;  /* 0x0000000000727308 */ /* 0x0005e40000000800 */
[----:B--2---:R-:W-:-:S06]  /*1a0a0*/  FFMA.FTZ R0, R110, R3, -R6 ;  /* 0x000000036e007223 */ /* 0x004fcc0000010806 */
[----:B------:R2:W3:Y:S02]  /*1a0b0*/  MUFU.EX2 R110, R0 ;  /* 0x00000000006e7308 */ /* 0x0004e40000000800 */
[----:B--2---:R-:W-:Y:S01]  /*1a0c0*/  FFMA.FTZ R0, R108, R3, -R4 ;  /* 0x000000036c007223 */ /* 0x004fe20000010804 */
[----:B-----5:R-:W-:Y:S02]  /*1a0d0*/  MOV R108, R62 ;  /* 0x0000003e006c7202 */ /* 0x020fe40000000f00 */
[----:B---3--:R-:W-:-:S03]  /*1a0e0*/  F2FP.F16.F32.PACK_AB R10, R110, R114 ;  /* 0x000000726e0a723e */ /* 0x008fc600000000ff */
[----:B------:R-:W2:Y:S01]  /*1a0f0*/  MUFU.EX2 R111, R0 ;  /* 0x00000000006f7308 */ /* 0x000ea20000000800 */
[----:B------:R-:W-:Y:S02]  /*1a100*/  F2FP.F16.F32.PACK_AB R8, R109, R108 ;  /* 0x0000006c6d08723e */ /* 0x000fe400000000ff */
[----:B--2---:R-:W-:Y:S01]  /*1a110*/  F2FP.F16.F32.PACK_AB R11, R111, R102 ;  /* 0x000000666f0b723e */ /* 0x004fe200000000ff */
[----:B------:R-:W-:-:S04]  /*1a120*/  FFMA.FTZ R0, R117, R3, -R4 ;  /* 0x0000000375007223 */ /* 0x000fc80000010804 */
[----:B------:R2:W3:Y:S02]  /*1a130*/  MUFU.EX2 R56, R0 ;  /* 0x0000000000387308 */ /* 0x0004e40000000800 */
[C---:B-1----:R-:W-:Y:S06]  /*1a140*/  HMMA.16816.F32 R48, R8.reuse, R12, R48 ;  /* 0x0000000c0830723c */ /* 0x042fec0000001830 */
[C---:B------:R-:W-:Y:S01]  /*1a150*/  HMMA.16816.F32 R40, R8.reuse, R14, R40 ;  /* 0x0000000e0828723c */ /* 0x040fe20000001828 */
[----:B------:R-:W1:Y:S05]  /*1a160*/  LDSM.16.MT88.4 R12, [R182+0xb800] ;  /* 0x00b80000b60c783b */ /* 0x000e6a0000004200 */
[----:B------:R-:W-:Y:S01]  /*1a170*/  HMMA.16816.F32 R64, R8, R16, R64 ;  /* 0x000000100840723c */ /* 0x000fe20000001840 */
[----:B--2---:R-:W-:Y:S01]  /*1a180*/  FFMA.FTZ R0, R115, R3, -R4 ;  /* 0x0000000373007223 */ /* 0x004fe20000010804 */
[----:B---3--:R-:W-:-:S04]  /*1a190*/  MOV R115, R56 ;  /* 0x0000003800737202 */ /* 0x008fc80000000f00 */
[C---:B------:R-:W-:Y:S01]  /*1a1a0*/  HMMA.16816.F32 R52, R8.reuse, R18, R52 ;  /* 0x000000120834723c */ /* 0x040fe20000001834 */
[----:B------:R2:W3:Y:S05]  /*1a1b0*/  MUFU.EX2 R16, R0 ;  /* 0x0000000000107308 */ /* 0x0004ea0000000800 */
        /* <DEDUP_REMOVED lines=9> */
[----:B--2---:R-:W-:Y:S01]  /*1a250*/  FFMA.FTZ R0, R126, R3, -R6 ;  /* 0x000000037e007223 */ /* 0x004fe20000010806 */
[----:B---3--:R-:W-:-:S02]  /*1a260*/  MOV R126, R16 ;  /* 0x00000010007e7202 */ /* 0x008fc40000000f00 */
[----:B------:R-:W2:Y:S01]  /*1a270*/  LDSM.16.MT88.4 R16, [R180+0xc000] ;  /* 0x00c00000b410783b */ /* 0x000ea20000004200 */
[----:B------:R3:W-:Y:S01]  /*1a280*/  MUFU.EX2 R117, R0 ;  /* 0x0000000000757308 */ /* 0x0007e20000000800 */
[----:B------:R-:W-:Y:S01]  /*1a290*/  F2FP.F16.F32.PACK_AB R9, R126, R115 ;  /* 0x000000737e09723e */ /* 0x000fe200000000ff */
[----:B---3--:R-:W-:-:S06]  /*1a2a0*/  FFMA.FTZ R0, R124, R3, -R6 ;  /* 0x000000037c007223 */ /* 0x008fcc0000010806 */
[----:B------:R3:W4:Y:S02]  /*1a2b0*/  MUFU.EX2 R124, R0 ;  /* 0x00000000007c7308 */ /* 0x0007240000000800 */
[----:B---3--:R-:W-:Y:S01]  /*1a2c0*/  FFMA.FTZ R0, R119, R3, -R6 ;  /* 0x0000000377007223 */ /* 0x008fe20000010806 */
[----:B----4-:R-:W-:-:S05]  /*1a2d0*/  F2FP.F16.F32.PACK_AB R8, R124, R117 ;  /* 0x000000757c08723e */ /* 0x010fca00000000ff */
[----:B------:R3:W-:Y:S02]  /*1a2e0*/  MUFU.EX2 R98, R0 ;  /* 0x0000000000627308 */ /* 0x0007e40000000800 */
[----:B---3--:R-:W-:-:S06]  /*1a2f0*/  FFMA.FTZ R0, R118, R3, -R6 ;  /* 0x0000000376007223 */ /* 0x008fcc0000010806 */
[----:B------:R3:W4:Y:S02]  /*1a300*/  MUFU.EX2 R119, R0 ;  /* 0x0000000000777308 */ /* 0x0007240000000800 */
[----:B---3--:R-:W-:Y:S01]  /*1a310*/  FFMA.FTZ R0, R116, R3, -R4 ;  /* 0x0000000374007223 */ /* 0x008fe20000010804 */
[----:B----4-:R-:W-:-:S05]  /*1a320*/  F2FP.F16.F32.PACK_AB R10, R119, R98 ;  /* 0x00000062770a723e */ /* 0x010fca00000000ff */
[----:B------:R-:W3:Y:S02]  /*1a330*/  MUFU.EX2 R99, R0 ;  /* 0x0000000000637308 */ /* 0x000ee40000000800 */
[----:B---3--:R-:W-:Y:S01]  /*1a340*/  F2FP.F16.F32.PACK_AB R11, R99, R91 ;  /* 0x0000005b630b723e */ /* 0x008fe200000000ff */
[----:B------:R-:W-:-:S05]  /*1a350*/  FFMA.FTZ R0, R136, R3, -R4 ;  /* 0x0000000388007223 */ /* 0x000fca0000010804 */
[----:B------:R3:W-:Y:S01]  /*1a360*/  MUFU.EX2 R250, R0 ;  /* 0x0000000000fa7308 */ /* 0x0007e20000000800 */
[C---:B-1----:R-:W-:Y:S06]  /*1a370*/  HMMA.16816.F32 R48, R8.reuse, R12, R48 ;  /* 0x0000000c0830723c */ /* 0x042fec0000001830 */
[C---:B------:R-:W-:Y:S01]  /*1a380*/  HMMA.16816.F32 R40, R8.reuse, R14, R40 ;  /* 0x0000000e0828723c */ /* 0x040fe20000001828 */
[----:B------:R-:W1:Y:S05]  /*1a390*/  LDSM.16.MT88.4 R12, [R182+0xc000] ;  /* 0x00c00000b60c783b */ /* 0x000e6a0000004200 */
[----:B--2---:R-:W-:Y:S01]  /*1a3a0*/  HMMA.16816.F32 R64, R8, R16, R64 ;  /* 0x000000100840723c */ /* 0x004fe20000001840 */
[----:B---3--:R-:W-:-:S05]  /*1a3b0*/  FFMA.FTZ R0, R127, R3, -R4 ;  /* 0x000000037f007223 */ /* 0x008fca0000010804 */
[C---:B------:R-:W-:Y:S01]  /*1a3c0*/  HMMA.16816.F32 R52, R8.reuse, R18, R52 ;  /* 0x000000120834723c */ /* 0x040fe20000001834 */
[----:B------:R2:W3:Y:S01]  /*1a3d0*/  MUFU.EX2 R251, R0 ;  /* 0x0000000000fb7308 */ /* 0x0004e20000000800 */
[----:B------:R-:W-:Y:S04]  /*1a3e0*/  LDSM.16.MT88.4 R16, [R180+0xc800] ;  /* 0x00c80000b410783b */ /* 0x000fe80000004200 */
[C---:B------:R-:W-:Y:S06]  /*1a3f0*/  HMMA.16816.F32 R44, R8.reuse, R20, R44 ;  /* 0x00000014082c723c */ /* 0x040fec000000182c */
[----:B------:R-:W-:Y:S01]  /*1a400*/  HMMA.16816.F32 R32, R8, R22, R32 ;  /* 0x000000160820723c */ /* 0x000fe20000001820 */
[----:B------:R-:W-:Y:S01]  /*1a410*/  LDSM.16.MT88.4 R20, [R181+0xc800] ;  /* 0x00c80000b514783b */ /* 0x000fe20000004200 */
[----:B--2---:R-:W-:-:S04]  /*1a420*/  FFMA.FTZ R0, R125, R3, -R4 ;  /* 0x000000037d007223 */ /* 0x004fc80000010804 */
[----:B------:R2:W-:Y:S01]  /*1a430*/  MUFU.EX2 R252, R0 ;  /* 0x0000000000fc7308 */ /* 0x0005e20000000800 */
[C---:B-1----:R-:W-:Y:S06]  /*1a440*/  HMMA.16816.F32 R28, R8.reuse, R12, R28 ;  /* 0x0000000c081c723c */ /* 0x042fec000000181c */
[----:B------:R-:W-:Y:S01]  /*1a450*/  HMMA.16816.F32 R24, R8, R14, R24 ;  /* 0x0000000e0818723c */ /* 0x000fe20000001818 */
[----:B------:R-:W1:Y:S01]  /*1a460*/  LDSM.16.MT88.4 R12, [R183+0xc800] ;  /* 0x00c80000b70c783b */ /* 0x000e620000004200 */
[----:B--2---:R-:W-:-:S05]  /*1a470*/  FFMA.FTZ R0, R142, R3, -R6 ;  /* 0x000000038e007223 */ /* 0x004fca0000010806 */
[----:B---3--:R-:W-:Y:S01]  /*1a480*/  F2FP.F16.F32.PACK_AB R9, R251, R250 ;  /* 0x000000fafb09723e */ /* 0x008fe200000000ff */
[----:B------:R2:W-:Y:S02]  /*1a490*/  MUFU.EX2 R249, R0 ;  /* 0x0000000000f97308 */ /* 0x0005e40000000800 */
[----:B--2---:R-:W-:-:S06]  /*1a4a0*/  FFMA.FTZ R0, R141, R3, -R6 ;  /* 0x000000038d007223 */ /* 0x004fcc0000010806 */
        /* <DEDUP_REMOVED lines=16> */
[----:B--2---:R-:W-:-:S05]  /*1a5b0*/  FFMA.FTZ R0, R130, R3, -R4 ;  /* 0x0000000382007223 */ /* 0x004fca0000010804 */
[C---:B------:R-:W-:Y:S01]  /*1a5c0*/  HMMA.16816.F32 R56, R8.reuse, R18, R52 ;  /* 0x000000120838723c */ /* 0x040fe20000001834 */
[----:B------:R2:W3:Y:S01]  /*1a5d0*/  MUFU.EX2 R245, R0 ;  /* 0x0000000000f57308 */ /* 0x0004e20000000800 */
[----:B------:R-:W4:Y:S04]  /*1a5e0*/  LDSM.16.MT88.4 R16, [R180+0xd000] ;  /* 0x00d00000b410783b */ /* 0x000f280000004200 */
        /* <DEDUP_REMOVED lines=21> */
[----:B---3--:R-:W-:-:S05]  /*1a740*/  F2FP.F16.F32.PACK_AB R10, R239, R237 ;  /* 0x000000edef0a723e */ /* 0x008fca00000000ff */
[----:B------:R-:W2:Y:S02]  /*1a750*/  MUFU.EX2 R238, R0 ;  /* 0x0000000000ee7308 */ /* 0x000ea40000000800 */
[----:B--2---:R-:W-:Y:S01]  /*1a760*/  F2FP.F16.F32.PACK_AB R11, R238, R244 ;  /* 0x000000f4ee0b723e */ /* 0x004fe200000000ff */
[----:B------:R-:W-:Y:S01]  /*1a770*/  FFMA.FTZ R0, R163, R3, -R4 ;  /* 0x00000003a3007223 */ /* 0x000fe20000010804 */
[----:B------:R-:W-:-:S04]  /*1a780*/  MOV R163, R114 ;  /* 0x0000007200a37202 */ /* 0x000fc80000000f00 */
[----:B------:R2:W-:Y:S01]  /*1a790*/  MUFU.EX2 R234, R0 ;  /* 0x0000000000ea7308 */ /* 0x0005e20000000800 */
[C---:B----4-:R-:W-:Y:S06]  /*1a7a0*/  HMMA.16816.F32 R28, R8.reuse, R18, R56 ;  /* 0x00000012081c723c */ /* 0x050fec0000001838 */
[C---:B-1----:R-:W-:Y:S06]  /*1a7b0*/  HMMA.16816.F32 R60, R8.reuse, R12, R60 ;  /* 0x0000000c083c723c */ /* 0x042fec000000183c */
[----:B------:R-:W-:Y:S01]  /*1a7c0*/  HMMA.16816.F32 R56, R8, R14, R48 ;  /* 0x0000000e0838723c */ /* 0x000fe20000001830 */
[----:B------:R-:W1:Y:S01]  /*1a7d0*/  LDSM.16.MT88.4 R12, [R182+0xd000] ;  /* 0x00d00000b60c783b */ /* 0x000e620000004200 */
[----:B--2---:R-:W-:-:S04]  /*1a7e0*/  FFMA.FTZ R0, R156, R3, -R4 ;  /* 0x000000039c007223 */ /* 0x004fc80000010804 */
        /* <DEDUP_REMOVED lines=8> */
[----:B-1----:R-:W-:Y:S01]  /*1a870*/  HMMA.16816.F32 R64, R8, R12, R40 ;  /* 0x0000000c0840723c */ /* 0x002fe20000001828 */
[----:B--2---:R-:W-:Y:S01]  /*1a880*/  FFMA.FTZ R0, R208, R3, -R6 ;  /* 0x00000003d0007223 */ /* 0x004fe20000010806 */
        /* <DEDUP_REMOVED lines=13> */
[----:B--2---:R-:W-:-:S06]  /*1a960*/  FFMA.FTZ R0, R159, R3, -R6 ;  /* 0x000000039f007223 */ /* 0x004fcc0000010806 */
[----:B------:R2:W3:Y:S02]  /*1a970*/  MUFU.EX2 R159, R0 ;  /* 0x00000000009f7308 */ /* 0x0004e40000000800 */
[----:B--2---:R-:W-:Y:S01]  /*1a980*/  FFMA.FTZ R0, R79, R3, -R4 ;  /* 0x000000034f007223 */ /* 0x004fe20000010804 */
[----:B---3--:R-:W-:-:S05]  /*1a990*/  F2FP.F16.F32.PACK_AB R10, R159, R143 ;  /* 0x0000008f9f0a723e */ /* 0x008fca00000000ff */
        /* <DEDUP_REMOVED lines=8> */
[----:B------:R-:W-:Y:S01]  /*1aa20*/  HMMA.16816.F32 R28, R8, R16, R60 ;  /* 0x00000010081c723c */ /* 0x000fe2000000183c */
[----:B--2---:R-:W-:-:S04]  /*1aa30*/  FFMA.FTZ R0, R78, R3, -R4 ;  /* 0x000000034e007223 */ /* 0x004fc80000010804 */
[----:B------:R2:W3:Y:S01]  /*1aa40*/  MUFU.EX2 R141, R0 ;  /* 0x00000000008d7308 */ /* 0x0004e20000000800 */
[----:B------:R-:W-:Y:S01]  /*1aa50*/  HMMA.16816.F32 R32, R8, R18, R56 ;  /* 0x000000120820723c */ /* 0x000fe20000001838 */
[----:B------:R-:W-:Y:S01]  /*1aa60*/  FFMA.FTZ R16, R157, R3, -R6 ;  /* 0x000000039d107223 */ /* 0x000fe20000010806 */
[----:B------:R-:W-:-:S04]  /*1aa70*/  MOV R157, R108 ;  /* 0x0000006c009d7202 */ /* 0x000fc80000000f00 */
[C---:B------:R-:W-:Y:S01]  /*1aa80*/  HMMA.16816.F32 R40, R8.reuse, R20, R68 ;  /* 0x000000140828723c */ /* 0x040fe20000001844 */
[----:B------:R4:W-:Y:S05]  /*1aa90*/  MUFU.EX2 R131, R16 ;  /* 0x0000001000837308 */ /* 0x0009ea0000000800 */
[----:B------:R-:W-:Y:S01]  /*1aaa0*/  HMMA.16816.F32 R72, R8, R22, R72 ;  /* 0x000000160848723c */ /* 0x000fe20000001848 */
[----:B------:R-:W-:Y:S01]  /*1aab0*/  LDSM.16.MT88.4 R20, [R183+0xe800] ;  /* 0x00e80000b714783b */ /* 0x000fe20000004200 */
[----:B--2---:R-:W-:-:S04]  /*1aac0*/  FFMA.FTZ R0, R76, R3, -R4 ;  /* 0x000000034c007223 */ /* 0x004fc80000010804 */
[----:B------:R2:W-:Y:S01]  /*1aad0*/  MUFU.EX2 R156, R0 ;  /* 0x00000000009c7308 */ /* 0x0005e20000000800 */
[----:B----4-:R-:W4:Y:S01]  /*1aae0*/  LDSM.16.MT88.4 R16, [R180+0xe000] ;  /* 0x00e00000b410783b */ /* 0x010f220000004200 */
[C---:B-1----:R-:W-:Y:S06]  /*1aaf0*/  HMMA.16816.F32 R68, R8.reuse, R12, R64 ;  /* 0x0000000c0844723c */ /* 0x042fec0000001840 */
[----:B------:R-:W-:Y:S01]  /*1ab00*/  HMMA.16816.F32 R60, R8, R14, R52 ;  /* 0x0000000e083c723c */ /* 0x000fe20000001834 */
[----:B------:R-:W1:Y:S01]  /*1ab10*/  LDSM.16.MT88.4 R12, [R182+0xe000] ;  /* 0x00e00000b60c783b */ /* 0x000e620000004200 */
[----:B--2---:R-:W-:Y:S01]  /*1ab20*/  FFMA.FTZ R0, R177, R3, -R6 ;  /* 0x00000003b1007223 */ /* 0x004fe20000010806 */
[----:B------:R-:W-:-:S03]  /*1ab30*/  MOV R177, R113 ;  /* 0x0000007100b17202 */ /* 0x000fc60000000f00 */
[----:B------:R2:W-:Y:S01]  /*1ab40*/  MUFU.EX2 R137, R0 ;  /* 0x0000000000897308 */ /* 0x0005e20000000800 */
[----:B---3--:R-:W-:Y:S01]  /*1ab50*/  F2FP.F16.F32.PACK_AB R9, R141, R140 ;  /* 0x0000008c8d09723e */ /* 0x008fe200000000ff */
        /* <DEDUP_REMOVED lines=10> */
[----:B------:R-:W2:Y:S02]  /*1ac00*/  MUFU.EX2 R129, R0 ;  /* 0x0000000000817308 */ /* 0x000ea40000000800 */
[----:B--2---:R-:W-:Y:S01]  /*1ac10*/  F2FP.F16.F32.PACK_AB R11, R129, R156 ;  /* 0x0000009c810b723e */ /* 0x004fe200000000ff */
[----:B------:R-:W-:Y:S01]  /*1ac20*/  FFMA.FTZ R0, R204, R3, -R4 ;  /* 0x00000003cc007223 */ /* 0x000fe20000010804 */
[----:B------:R-:W-:-:S04]  /*1ac30*/  MOV R204, R105 ;  /* 0x0000006900cc7202 */ /* 0x000fc80000000f00 */
[----:B------:R2:W-:Y:S01]  /*1ac40*/  MUFU.EX2 R118, R0 ;  /* 0x0000000000767308 */ /* 0x0005e20000000800 */
[C---:B----4-:R-:W-:Y:S06]  /*1ac50*/  HMMA.16816.F32 R64, R8.reuse, R16, R48 ;  /* 0x000000100840723c */ /* 0x050fec0000001830 */
[C---:B------:R-:W-:Y:S01]  /*1ac60*/  HMMA.16816.F32 R56, R8.reuse, R18, R44 ;  /* 0x000000120838723c */ /* 0x040fe2000000182c */
[----:B------:R-:W3:Y:S05]  /*1ac70*/  LDSM.16.MT88.4 R16, [R181+0xe000] ;  /* 0x00e00000b510783b */ /* 0x000eea0000004200 */
[----:B------:R-:W-:Y:S01]  /*1ac80*/  HMMA.16816.F32 R48, R8, R26, R32 ;  /* 0x0000001a0830723c */ /* 0x000fe20000001820 */
[----:B--2---:R-:W-:Y:S01]  /*1ac90*/  FFMA.FTZ R0, R170, R3, -R4 ;  /* 0x00000003aa007223 */ /* 0x004fe20000010804 */
[----:B------:R-:W-:-:S04]  /*1aca0*/  MOV R170, R107 ;  /* 0x0000006b00aa7202 */ /* 0x000fc80000000f00 */
[C---:B------:R-:W-:Y:S01]  /*1acb0*/  HMMA.16816.F32 R52, R8.reuse, R24, R28 ;  /* 0x000000180834723c */ /* 0x040fe2000000181c */
[----:B------:R2:W4:Y:S01]  /*1acc0*/  MUFU.EX2 R125, R0 ;  /* 0x00000000007d7308 */ /* 0x0005220000000800 */
[----:B------:R-:W-:Y:S04]  /*1acd0*/  LDSM.16.MT88.4 R24, [R180+0xe800] ;  /* 0x00e80000b418783b */ /* 0x000fe80000004200 */
[----:B-1----:R-:W-:Y:S01]  /*1ace0*/  HMMA.16816.F32 R44, R8, R12, R68 ;  /* 0x0000000c082c723c */ /* 0x002fe20000001844 */
[----:B--2---:R-:W-:Y:S01]  /*1acf0*/  FFMA.FTZ R0, R169, R3, -R4 ;  /* 0x00000003a9007223 */ /* 0x004fe20000010804 */
[----:B------:R-:W-:-:S03]  /*1ad00*/  MOV R169, R109 ;  /* 0x0000006d00a97202 */ /* 0x000fc60000000f00 */
[----:B------:R1:W-:Y:S01]  /*1ad10*/  MUFU.EX2 R128, R0 ;  /* 0x0000000000807308 */ /* 0x0003e20000000800 */
[C---:B---3--:R-:W-:Y:S01]  /*1ad20*/  HMMA.16816.F32 R32, R8.reuse, R16, R40 ;  /* 0x000000100820723c */ /* 0x048fe20000001828 */
[----:B------:R-:W2:Y:S05]  /*1ad30*/  LDSM.16.MT88.4 R40, [R181+0xe800] ;  /* 0x00e80000b528783b */ /* 0x000eaa0000004200 */
[----:B------:R-:W-:Y:S01]  /*1ad40*/  HMMA.16816.F32 R28, R8, R18, R72 ;  /* 0x00000012081c723c */ /* 0x000fe20000001848 */
[----:B-1----:R-:W-:Y:S01]  /*1ad50*/  FFMA.FTZ R0, R209, R3, -R6 ;  /* 0x00000003d1007223 */ /* 0x002fe20000010806 */
[----:B------:R-:W-:-:S04]  /*1ad60*/  MOV R209, R103 ;  /* 0x0000006700d17202 */ /* 0x000fc80000000f00 */
[----:B------:R-:W-:Y:S01]  /*1ad70*/  HMMA.16816.F32 R16, R8, R14, R60 ;  /* 0x0000000e0810723c */ /* 0x000fe2000000183c */
[----:B------:R-:W1:Y:S01]  /*1ad80*/  LDSM.16.MT88.4 R12, [R182+0xe800] ;  /* 0x00e80000b60c783b */ /* 0x000e620000004200 */
[----:B------:R3:W-:Y:S05]  /*1ad90*/  MUFU.EX2 R124, R0 ;  /* 0x00000000007c7308 */ /* 0x0007ea0000000800 */
[----:B----4-:R-:W-:Y:S01]  /*1ada0*/  F2FP.F16.F32.PACK_AB R9, R125, R118 ;  /* 0x000000767d09723e */ /* 0x010fe200000000ff */
[----:B---3--:R-:W-:Y:S01]  /*1adb0*/  FFMA.FTZ R0, R205, R3, -R6 ;  /* 0x00000003cd007223 */ /* 0x008fe20000010806 */
[----:B------:R-:W-:-:S03]  /*1adc0*/  MOV R205, R104 ;  /* 0x0000006800cd7202 */ /* 0x000fc60000000f00 */
[----:B------:R3:W4:Y:S02]  /*1add0*/  MUFU.EX2 R127, R0 ;  /* 0x00000000007f7308 */ /* 0x0007240000000800 */
[----:B---3--:R-:W-:Y:S01]  /*1ade0*/  FFMA.FTZ R0, R178, R3, -R6 ;  /* 0x00000003b2007223 */ /* 0x008fe20000010806 */
[----:B----4-:R-:W-:Y:S02]  /*1adf0*/  F2FP.F16.F32.PACK_AB R8, R127, R124 ;  /* 0x0000007c7f08723e */ /* 0x010fe400000000ff */
[----:B------:R-:W-:-:S03]  /*1ae00*/  MOV R178, R106 ;  /* 0x0000006a00b27202 */ /* 0x000fc60000000f00 */
[----:B------:R3:W-:Y:S02]  /*1ae10*/  MUFU.EX2 R119, R0 ;  /* 0x0000000000777308 */ /* 0x0007e40000000800 */
[----:B---3--:R-:W-:Y:S01]  /*1ae20*/  FFMA.FTZ R0, R171, R3, -R6 ;  /* 0x00000003ab007223 */ /* 0x008fe20000010806 */
[----:B------:R-:W-:-:S05]  /*1ae30*/  MOV R171, R101 ;  /* 0x0000006500ab7202 */ /* 0x000fca0000000f00 */
[----:B------:R3:W4:Y:S02]  /*1ae40*/  MUFU.EX2 R126, R0 ;  /* 0x00000000007e7308 */ /* 0x0007240000000800 */
[----:B---3--:R-:W-:Y:S01]  /*1ae50*/  FFMA.FTZ R0, R179, R3, -R4 ;  /* 0x00000003b3007223 */ /* 0x008fe20000010804 */
[----:B----4-:R-:W-:Y:S02]  /*1ae60*/  F2FP.F16.F32.PACK_AB R10, R126, R119 ;  /* 0x000000777e0a723e */ /* 0x010fe400000000ff */
[----:B------:R-:W-:-:S03]  /*1ae70*/  MOV R179, R178 ;  /* 0x000000b200b37202 */ /* 0x000fc60000000f00 */
[----:B------:R3:W4:Y:S01]  /*1ae80*/  MUFU.EX2 R117, R0 ;  /* 0x0000000000757308 */ /* 0x0007220000000800 */
[----:B------:R-:W-:Y:S02]  /*1ae90*/  MOV R178, R170 ;  /* 0x000000aa00b27202 */ /* 0x000fe40000000f00 */
[----:B------:R-:W-:Y:S02]  /*1aea0*/  MOV R170, R157 ;  /* 0x0000009d00aa7202 */ /* 0x000fe40000000f00 */
[----:B------:R-:W-:Y:S02]  /*1aeb0*/  MOV R157, R158 ;  /* 0x0000009e009d7202 */ /* 0x000fe40000000f00 */
[----:B------:R-:W-:Y:S02]  /*1aec0*/  MOV R158, R191 ;  /* 0x000000bf009e7202 */ /* 0x000fe40000000f00 */
[----:B------:R-:W-:Y:S01]  /*1aed0*/  MOV R191, R98 ;  /* 0x0000006200bf7202 */ /* 0x000fe20000000f00 */
[----:B---3--:R-:W-:Y:S01]  /*1aee0*/  FFMA.FTZ R0, R198, R3, -R4 ;  /* 0x00000003c6007223 */ /* 0x008fe20000010804 */
[----:B----4-:R-:W-:-:S02]  /*1aef0*/  F2FP.F16.F32.PACK_AB R11, R117, R128 ;  /* 0x00000080750b723e */ /* 0x010fc400000000ff */
[----:B------:R-:W-:Y:S01]  /*1af00*/  MOV R198, R209 ;  /* 0x000000d100c67202 */ /* 0x000fe20000000f00 */
[----:B------:R3:W-:Y:S01]  /*1af10*/  MUFU.EX2 R111, R0 ;  /* 0x00000000006f7308 */ /* 0x0007e20000000800 */
[----:B------:R-:W-:Y:S02]  /*1af20*/  MOV R209, R169 ;  /* 0x000000a900d17202 */ /* 0x000fe40000000f00 */
[----:B------:R-:W-:Y:S01]  /*1af30*/  MOV R169, R168 ;  /* 0x000000a800a97202 */ /* 0x000fe20000000f00 */
[C---:B--2---:R-:W-:Y:S01]  /*1af40*/  HMMA.16816.F32 R32, R8.reuse, R40, R32 ;  /* 0x000000280820723c */ /* 0x044fe20000001820 */
[----:B------:R-:W-:Y:S02]  /*1af50*/  MOV R168, R177 ;  /* 0x000000b100a87202 */ /* 0x000fe40000000f00 */
[----:B------:R-:W-:Y:S02]  /*1af60*/  MOV R177, R91 ;  /* 0x0000005b00b17202 */ /* 0x000fe40000000f00 */
[----:B------:R-:W-:Y:S01]  /*1af70*/  MOV R91, R100 ;  /* 0x00000064005b7202 */ /* 0x000fe20000000f00 */
[C---:B------:R-:W-:Y:S06]  /*1af80*/  HMMA.16816.F32 R40, R8.reuse, R42, R28 ;  /* 0x0000002a0828723c */ /* 0x040fec000000181c */
[----:B-1----:R-:W-:Y:S01]  /*1af90*/  HMMA.16816.F32 R28, R8, R14, R16 ;  /* 0x0000000e081c723c */ /* 0x002fe20000001810 */
[----:B---3--:R-:W-:Y:S01]  /*1afa0*/  FFMA.FTZ R0, R196, R3, -R4 ;  /* 0x00000003c4007223 */ /* 0x008fe20000010804 */
[----:B------:R-:W1:Y:S01]  /*1afb0*/  LDSM.16.MT88.4 R16, [R180+0xf000] ;  /* 0x00f00000b410783b */ /* 0x000e620000004200 */
[----:B------:R-:W-:-:S02]  /*1afc0*/  MOV R196, R96 ;  /* 0x0000006000c47202 */ /* 0x000fc40000000f00 */
[----:B------:R2:W3:Y:S01]  /*1afd0*/  MUFU.EX2 R116, R0 ;  /* 0x0000000000747308 */ /* 0x0004e20000000800 */
[C---:B------:R-:W-:Y:S01]  /*1afe0*/  HMMA.16816.F32 R44, R8.reuse, R12, R44 ;  /* 0x0000000c082c723c */ /* 0x040fe2000000182c */
[----:B------:R-:W4:Y:S05]  /*1aff0*/  LDSM.16.MT88.4 R12, [R183+0xf000] ;  /* 0x00f00000b70c783b */ /* 0x000f2a0000004200 */
[C---:B------:R-:W-:Y:S06]  /*1b000*/  HMMA.16816.F32 R64, R8.reuse, R24, R64 ;  /* 0x000000180840723c */ /* 0x040fec0000001840 */
[----:B------:R-:W-:Y:S01]  /*1b010*/  HMMA.16816.F32 R56, R8, R26, R56 ;  /* 0x0000001a0838723c */ /* 0x000fe20000001838 */
[----:B--2---:R-:W-:Y:S01]  /*1b020*/  FFMA.FTZ R0, R164, R3, -R4 ;  /* 0x00000003a4007223 */ /* 0x004fe20000010804 */
[----:B------:R-:W-:-:S04]  /*1b030*/  MOV R164, R97 ;  /* 0x0000006100a47202 */ /* 0x000fc80000000f00 */
[C---:B------:R-:W-:Y:S01]  /*1b040*/  HMMA.16816.F32 R24, R8.reuse, R20, R52 ;  /* 0x000000140818723c */ /* 0x040fe20000001834 */
[----:B------:R2:W-:Y:S05]  /*1b050*/  MUFU.EX2 R115, R0 ;  /* 0x0000000000737308 */ /* 0x0005ea0000000800 */
[----:B------:R-:W-:Y:S01]  /*1b060*/  HMMA.16816.F32 R48, R8, R22, R48 ;  /* 0x000000160830723c */ /* 0x000fe20000001830 */
[----:B------:R-:W5:Y:S06]  /*1b070*/  LDSM.16.MT88.4 R20, [R181+0xf000] ;  /* 0x00f00000b514783b */ /* 0x000f6c0000004200 */
[----:B------:R-:W-:Y:S01]  /*1b080*/  FFMA.FTZ R8, R166, R3, -R6 ;  /* 0x00000003a6087223 */ /* 0x000fe20000010806 */
[----:B---3--:R-:W-:-:S03]  /*1b090*/  F2FP.F16.F32.PACK_AB R9, R116, R111 ;  /* 0x0000006f7409723e */ /* 0x008fc600000000ff */
[----:B------:R-:W-:Y:S01]  /*1b0a0*/  MUFU.EX2 R110, R8 ;  /* 0x00000008006e7308 */ /* 0x000fe20000000800 */
[----:B--2---:R-:W-:Y:S01]  /*1b0b0*/  FFMA.FTZ R0, R200, R3, -R6 ;  /* 0x00000003c8007223 */ /* 0x004fe20000010806 */
[----:B------:R-:W-:-:S06]  /*1b0c0*/  MOV R200, R95 ;  /* 0x0000005f00c87202 */ /* 0x000fcc0000000f00 */
[----:B------:R2:W-:Y:S02]  /*1b0d0*/  MUFU.EX2 R114, R0 ;  /* 0x0000000000727308 */ /* 0x0005e40000000800 */
[----:B--2---:R-:W-:Y:S01]  /*1b0e0*/  FFMA.FTZ R0, R199, R3, -R6 ;  /* 0x00000003c7007223 */ /* 0x004fe20000010806 */
[----:B------:R-:W-:-:S05]  /*1b0f0*/  MOV R199, R94 ;  /* 0x0000005e00c77202 */ /* 0x000fca0000000f00 */
[----:B------:R2:W3:Y:S02]  /*1b100*/  MUFU.EX2 R113, R0 ;  /* 0x0000000000717308 */ /* 0x0004e40000000800 */
[----:B--2---:R-:W-:Y:S01]  /*1b110*/  FFMA.FTZ R0, R197, R3, -R6 ;  /* 0x00000003c5007223 */ /* 0x004fe20000010806 */
[----:B---3--:R-:W-:-:S05]  /*1b120*/  F2FP.F16.F32.PACK_AB R8, R113, R114 ;  /* 0x000000727108723e */ /* 0x008fca00000000ff */
        /* <DEDUP_REMOVED lines=8> */
[----:B----4-:R-:W-:Y:S01]  /*1b1b0*/  HMMA.16816.F32 R64, R8, R12, R24 ;  /* 0x0000000c0840723c */ /* 0x010fe20000001818 */
[----:B------:R-:W-:Y:S01]  /*1b1c0*/  LDSM.16.MT88.4 R24, [R180+0xf800] ;  /* 0x00f80000b418783b */ /* 0x000fe20000004200 */
[----:B------:R-:W-:Y:S01]  /*1b1d0*/  FADD.FTZ R17, R81, R80 ;  /* 0x0000005051117221 */ /* 0x000fe20000010000 */
[----:B------:R-:W-:-:S03]  /*1b1e0*/  FADD.FTZ R16, R92, R36 ;  /* 0x000000245c107221 */ /* 0x000fc60000010000 */
[C---:B------:R-:W-:Y:S01]  /*1b1f0*/  HMMA.16816.F32 R60, R8.reuse, R14, R48 ;  /* 0x0000000e083c723c */ /* 0x040fe20000001830 */
[----:B------:R-:W1:Y:S01]  /*1b200*/  LDSM.16.MT88.4 R12, [R182+0xf000] ;  /* 0x00f00000b60c783b */ /* 0x000e620000004200 */
[----:B------:R-:W-:Y:S01]  /*1b210*/  FADD.FTZ R17, R83, R17 ;  /* 0x0000001153117221 */ /* 0x000fe20000010000 */
[-C--:B--2---:R-:W-:Y:S01]  /*1b220*/  FFMA.FTZ R0, R153, R3.reuse, -R4 ;  /* 0x0000000399007223 */ /* 0x084fe20000010804 */
[----:B------:R-:W-:Y:S02]  /*1b230*/  FADD.FTZ R16, R93, R16 ;  /* 0x000000105d107221 */ /* 0x000fe40000010000 */
[C---:B------:R-:W-:Y:S01]  /*1b240*/  HMMA.16816.F32 R56, R8.reuse, R18, R56 ;  /* 0x000000120838723c */ /* 0x040fe20000001838 */
[----:B------:R2:W3:Y:S05]  /*1b250*/  MUFU.EX2 R106, R0 ;  /* 0x00000000006a7308 */ /* 0x0004ea0000000800 */
[C---:B-----5:R-:W-:Y:S06]  /*1b260*/  HMMA.16816.F32 R32, R8.reuse, R20, R32 ;  /* 0x000000140820723c */ /* 0x060fec0000001820 */
[----:B------:R-:W-:Y:S01]  /*1b270*/  HMMA.16816.F32 R68, R8, R22, R40 ;  /* 0x000000160844723c */ /* 0x000fe20000001828 */
[----:B------:R-:W4:Y:S01]  /*1b280*/  LDSM.16.MT88.4 R20, [R183+0xf800] ;  /* 0x00f80000b714783b */ /* 0x000f220000004200 */
[----:B--2---:R-:W-:-:S04]  /*1b290*/  FFMA.FTZ R0, R149, R3, -R4 ;  /* 0x0000000395007223 */ /* 0x004fc80000010804 */
[----:B------:R2:W-:Y:S01]  /*1b2a0*/  MUFU.EX2 R107, R0 ;  /* 0x00000000006b7308 */ /* 0x0005e20000000800 */
[----:B-1----:R-:W-:Y:S01]  /*1b2b0*/  HMMA.16816.F32 R76, R8, R12, R44 ;  /* 0x0000000c084c723c */ /* 0x002fe2000000182c */
[----:B--2---:R-:W-:-:S05]  /*1b2c0*/  FFMA.FTZ R0, R148, R3, -R4 ;  /* 0x0000000394007223 */ /* 0x004fca0000010804 */
[----:B------:R-:W-:Y:S01]  /*1b2d0*/  HMMA.16816.F32 R44, R8, R14, R28 ;  /* 0x0000000e082c723c */ /* 0x000fe2000000181c */
[----:B------:R-:W-:Y:S01]  /*1b2e0*/  FADD.FTZ R12, R171, R16 ;  /* 0x00000010ab0c7221 */ /* 0x000fe20000010000 */
[----:B------:R1:W2:Y:S01]  /*1b2f0*/  MUFU.EX2 R108, R0 ;  /* 0x00000000006c7308 */ /* 0x0002a20000000800 */
[----:B------:R-:W-:Y:S01]  /*1b300*/  FADD.FTZ R13, R87, R17 ;  /* 0x00000011570d7221 */ /* 0x000fe20000010000 */
[----:B------:R-:W-:Y:S01]  /*1b310*/  MOV R171, R205 ;  /* 0x000000cd00ab7202 */ /* 0x000fe20000000f00 */
[----:B------:R-:W5:Y:S01]  /*1b320*/  LDSM.16.MT88.4 R16, [R181+0xf800] ;  /* 0x00f80000b510783b */ /* 0x000f620000004200 */
[----:B------:R-:W-:Y:S01]  /*1b330*/  MOV R205, R204 ;  /* 0x000000cc00cd7202 */ /* 0x000fe20000000f00 */
[----:B------:R-:W-:Y:S01]  /*1b340*/  FADD.FTZ R13, R82, R13 ;  /* 0x0000000d520d7221 */ /* 0x000fe20000010000 */
[----:B------:R-:W-:Y:S01]  /*1b350*/  MOV R204, R176 ;  /* 0x000000b000cc7202 */ /* 0x000fe20000000f00 */
[----:B------:R-:W-:Y:S01]  /*1b360*/  FADD.FTZ R36, R86, R12 ;  /* 0x0000000c56247221 */ /* 0x000fe20000010000 */
[----:B------:R-:W-:Y:S01]  /*1b370*/  MOV R176, R194 ;  /* 0x000000c200b07202 */ /* 0x000fe20000000f00 */
[----:B------:R-:W-:Y:S01]  /*1b380*/  FADD.FTZ R12, R91, R13 ;  /* 0x0000000d5b0c7221 */ /* 0x000fe20000010000 */
[----:B------:R-:W-:Y:S01]  /*1b390*/  MOV R194, R99 ;  /* 0x0000006300c27202 */ /* 0x000fe20000000f00 */
[----:B------:R-:W-:Y:S01]  /*1b3a0*/  FFMA.FTZ R14, R123, R3, -R4 ;  /* 0x000000037b0e7223 */ /* 0x000fe20000010804 */
[----:B---3--:R-:W-:Y:S01]  /*1b3b0*/  F2FP.F16.F32.PACK_AB R9, R106, R105 ;  /* 0x000000696a09723e */ /* 0x008fe200000000ff */
[----:B------:R-:W-:-:S02]  /*1b3c0*/  FADD.FTZ R12, R200, R12 ;  /* 0x0000000cc80c7221 */ /* 0x000fc40000010000 */
[----:B------:R-:W-:Y:S01]  /*1b3d0*/  MUFU.EX2 R93, R14 ;  /* 0x0000000e005d7308 */ /* 0x000fe20000000800 */
[----:B-1----:R-:W-:Y:S01]  /*1b3e0*/  FFMA.FTZ R0, R167, R3, -R6 ;  /* 0x00000003a7007223 */ /* 0x002fe20000010806 */
[----:B--2---:R-:W-:Y:S01]  /*1b3f0*/  F2FP.F16.F32.PACK_AB R11, R108, R107 ;  /* 0x0000006b6c0b723e */ /* 0x004fe200000000ff */
[----:B------:R-:W-:Y:S01]  /*1b400*/  FADD.FTZ R13, R196, R12 ;  /* 0x0000000cc40d7221 */ /* 0x000fe20000010000 */
[----:B------:R-:W-:-:S04]  /*1b410*/  FFMA.FTZ R12, R147, R3, -R4 ;  /* 0x00000003930c7223 */ /* 0x000fc80000010804 */
        /* <DEDUP_REMOVED lines=10> */
[----:B------:R1:W-:Y:S02]  /*1b4c0*/  MUFU.EX2 R100, R0 ;  /* 0x0000000000647308 */ /* 0x0003e40000000800 */
[C---:B------:R-:W-:Y:S06]  /*1b4d0*/  HMMA.16816.F32 R40, R8.reuse, R24, R52 ;  /* 0x000000180828723c */ /* 0x040fec0000001834 */
[C---:B------:R-:W-:Y:S01]  /*1b4e0*/  HMMA.16816.F32 R28, R8.reuse, R26, R56 ;  /* 0x0000001a081c723c */ /* 0x040fe20000001838 */
[----:B------:R-:W2:Y:S05]  /*1b4f0*/  LDSM.16.MT88.4 R24, [R182+0xf800] ;  /* 0x00f80000b618783b */ /* 0x000eaa0000004200 */
[C---:B----4-:R-:W-:Y:S01]  /*1b500*/  HMMA.16816.F32 R48, R8.reuse, R20, R64 ;  /* 0x000000140830723c */ /* 0x050fe20000001840 */
[-CC-:B-1----:R-:W-:Y:S01]  /*1b510*/  FFMA.FTZ R0, R144, R3.reuse, -R4.reuse ;  /* 0x0000000390007223 */ /* 0x182fe20000010804 */
[----:B------:R-:W-:Y:S03]  /*1b520*/  LDSM.16.MT88.4 R64, [R182+0x10000] ;  /* 0x01000000b640783b */ /* 0x000fe60000004200 */
[----:B------:R1:W3:Y:S01]  /*1b530*/  MUFU.EX2 R98, R0 ;  /* 0x0000000000627308 */ /* 0x0002e20000000800 */
[C---:B------:R-:W-:Y:S01]  /*1b540*/  HMMA.16816.F32 R56, R8.reuse, R22, R60 ;  /* 0x000000160838723c */ /* 0x040fe2000000183c */
[----:B------:R-:W4:Y:S04]  /*1b550*/  LDSM.16.MT88.4 R20, [R180+0x10000] ;  /* 0x01000000b414783b */ /* 0x000f280000004200 */
[----:B------:R-:W-:Y:S01]  /*1b560*/  LDSM.16.MT88.4 R60, [R181+0x10000] ;  /* 0x01000000b53c783b */ /* 0x000fe20000004200 */
[C---:B-----5:R-:W-:Y:S03]  /*1b570*/  HMMA.16816.F32 R72, R8.reuse, R16, R32 ;  /* 0x000000100848723c */ /* 0x060fe60000001820 */
[----:B------:R-:W5:Y:S03]  /*1b580*/  LDSM.16.MT88.4 R32, [R183+0x10000] ;  /* 0x01000000b720783b */ /* 0x000f660000004200 */
[----:B------:R-:W-:Y:S01]  /*1b590*/  HMMA.16816.F32 R68, R8, R18, R68 ;  /* 0x000000120844723c */ /* 0x000fe20000001844 */
[----:B------:R-:W-:Y:S01]  /*1b5a0*/  FADD.FTZ R16, R89, R13 ;  /* 0x0000000d59107221 */ /* 0x000fe20000010000 */
[----:B-1----:R-:W-:Y:S01]  /*1b5b0*/  FFMA.FTZ R0, R122, R3, -R4 ;  /* 0x000000037a007223 */ /* 0x002fe20000010804 */
[----:B---3--:R-:W-:-:S03]  /*1b5c0*/  F2FP.F16.F32.PACK_AB R13, R98, R100 ;  /* 0x00000064620d723e */ /* 0x008fc600000000ff */
[----:B------:R1:W-:Y:S01]  /*1b5d0*/  MUFU.EX2 R99, R0 ;  /* 0x0000000000637308 */ /* 0x0003e20000000800 */
[C---:B--2---:R-:W-:Y:S06]  /*1b5e0*/  HMMA.16816.F32 R76, R8.reuse, R24, R76 ;  /* 0x00000018084c723c */ /* 0x044fec000000184c */
[----:B------:R-:W-:Y:S01]  /*1b5f0*/  HMMA.16816.F32 R80, R8, R26, R44 ;  /* 0x0000001a0850723c */ /* 0x000fe2000000182c */
[----:B------:R-:W2:Y:S01]  /*1b600*/  LDSM.16.MT88.4 R44, [R181+0x10800] ;  /* 0x01080000b52c783b */ /* 0x000ea20000004200 */
[----:B-1----:R-:W-:-:S04]  /*1b610*/  FFMA.FTZ R0, R120, R3, -R4 ;  /* 0x0000000378007223 */ /* 0x002fc80000010804 */
[----:B------:R1:W3:Y:S01]  /*1b620*/  MUFU.EX2 R97, R0 ;  /* 0x0000000000617308 */ /* 0x0002e20000000800 */
[----:B------:R-:W-:Y:S01]  /*1b630*/  FADD.FTZ R8, R198, R16 ;  /* 0x00000010c6087221 */ /* 0x000fe20000010000 */
[----:B------:R-:W-:-:S03]  /*1b640*/  FFMA.FTZ R9, R211, R3, -R4 ;  /* 0x00000003d3097223 */ /* 0x000fc60000010804 */
[----:B------:R-:W-:-:S03]  /*1b650*/  FADD.FTZ R8, R171, R8 ;  /* 0x00000008ab087221 */ /* 0x000fc60000010000 */
[----:B------:R-:W-:Y:S01]  /*1b660*/  MUFU.EX2 R85, R9 ;  /* 0x0000000900557308 */ /* 0x000fe20000000800 */
[----:B------:R-:W-:Y:S01]  /*1b670*/  FADD.FTZ R8, R205, R8 ;  /* 0x00000008cd087221 */ /* 0x000fe20000010000 */
[----:B-1----:R-:W-:Y:S01]  /*1b680*/  FFMA.FTZ R0, R121, R3, -R4 ;  /* 0x0000000379007223 */ /* 0x002fe20000010804 */
[----:B---3--:R-:W-:-:S05]  /*1b690*/  F2FP.F16.F32.PACK_AB R15, R97, R99 ;  /* 0x00000063610f723e */ /* 0x008fca00000000ff */
[----:B------:R1:W3:Y:S02]  /*1b6a0*/  MUFU.EX2 R96, R0 ;  /* 0x0000000000607308 */ /* 0x0002e40000000800 */
[----:B-1----:R-:W-:Y:S01]  /*1b6b0*/  FFMA.FTZ R0, R202, R3, -R6 ;  /* 0x00000003ca007223 */ /* 0x002fe20000010806 */
[----:B---3--:R-:W-:-:S05]  /*1b6c0*/  F2FP.F16.F32.PACK_AB R9, R93, R96 ;  /* 0x000000605d09723e */ /* 0x008fca00000000ff */
[----:B------:R1:W-:Y:S02]  /*1b6d0*/  MUFU.EX2 R95, R0 ;  /* 0x00000000005f7308 */ /* 0x0003e40000000800 */
[----:B-1----:R-:W-:-:S06]  /*1b6e0*/  FFMA.FTZ R0, R201, R3, -R6 ;  /* 0x00000003c9007223 */ /* 0x002fcc0000010806 */
[----:B------:R1:W-:Y:S02]  /*1b6f0*/  MUFU.EX2 R92, R0 ;  /* 0x00000000005c7308 */ /* 0x0003e40000000800 */
[-CC-:B-1----:R-:W-:Y:S02]  /*1b700*/  FFMA.FTZ R0, R151, R3.reuse, -R6.reuse ;  /* 0x0000000397007223 */ /* 0x182fe40000010806 */
[----:B------:R-:W-:Y:S04]  /*1b710*/  LDSM.16.MT88.4 R148, [R181+0x11800] ;  /* 0x01180000b594783b */ /* 0x000fe80000004200 */
[----:B------:R1:W-:Y:S02]  /*1b720*/  MUFU.EX2 R94, R0 ;  /* 0x00000000005e7308 */ /* 0x0003e40000000800 */
[----:B-1----:R-:W-:-:S06]  /*1b730*/  FFMA.FTZ R0, R146, R3, -R6 ;  /* 0x0000000392007223 */ /* 0x002fcc0000010806 */
[----:B------:R1:W3:Y:S02]  /*1b740*/  MUFU.EX2 R91, R0 ;  /* 0x00000000005b7308 */ /* 0x0002e40000000800 */
[----:B-1----:R-:W-:Y:S01]  /*1b750*/  FADD.FTZ R0, R199, R36 ;  /* 0x00000024c7007221 */ /* 0x002fe20000010000 */
[----:B---3--:R-:W-:-:S03]  /*1b760*/  F2FP.F16.F32.PACK_AB R14, R91, R94 ;  /* 0x0000005e5b0e723e */ /* 0x008fc600000000ff */
[----:B------:R-:W-:Y:S02]  /*1b770*/  FADD.FTZ R0, R164, R0 ;  /* 0x00000000a4007221 */ /* 0x000fe40000010000 */
[----:B------:R-:W-:Y:S02]  /*1b780*/  LDSM.16.MT88.4 R164, [R180+0x11800] ;  /* 0x01180000b4a4783b */ /* 0x000fe40000004200 */
[----:B------:R-:W-:-:S04]  /*1b790*/  FADD.FTZ R0, R88, R0 ;  /* 0x0000000058007221 */ /* 0x000fc80000010000 */
[----:B------:R-:W-:Y:S01]  /*1b7a0*/  FADD.FTZ R17, R90, R0 ;  /* 0x000000005a117221 */ /* 0x000fe20000010000 */
[----:B------:R-:W-:Y:S01]  /*1b7b0*/  FFMA.FTZ R0, R203, R3, -R6 ;  /* 0x00000003cb007223 */ /* 0x000fe20000010806 */
[----:B------:R1:W3:Y:S08]  /*1b7c0*/  MUFU.EX2 R90, R12 ;  /* 0x0000000c005a7308 */ /* 0x0002f00000000800 */
[----:B------:R5:W-:Y:S01]  /*1b7d0*/  MUFU.EX2 R89, R0 ;  /* 0x0000000000597308 */ /* 0x000be20000000800 */
[----:B-1----:R-:W-:-:S02]  /*1b7e0*/  F2FP.F16.F32.PACK_AB R12, R92, R95 ;  /* 0x0000005f5c0c723e */ /* 0x002fc400000000ff */
[----:B---3--:R-:W-:-:S05]  /*1b7f0*/  F2FP.F16.F32.PACK_AB R11, R85, R90 ;  /* 0x0000005a550b723e */ /* 0x008fca00000000ff */
[----:B----4-:R-:W-:Y:S01]  /*1b800*/  HMMA.16816.F32 R52, R12, R20, R40 ;  /* 0x000000140c34723c */ /* 0x010fe20000001828 */
[----:B-----5:R-:W-:-:S04]  /*1b810*/  FFMA.FTZ R0, R207, R3, -R6 ;  /* 0x00000003cf007223 */ /* 0x020fc80000010806 */
[----:B------:R1:W-:Y:S01]  /*1b820*/  MUFU.EX2 R88, R0 ;  /* 0x0000000000587308 */ /* 0x0003e20000000800 */
[C---:B------:R-:W-:Y:S01]  /*1b830*/  HMMA.16816.F32 R24, R12.reuse, R22, R28 ;  /* 0x000000160c18723c */ /* 0x040fe2000000181c */
[----:B------:R-:W-:Y:S05]  /*1b840*/  LDSM.16.MT88.4 R20, [R180+0x10800] ;  /* 0x01080000b414783b */ /* 0x000fea0000004200 */
[C---:B------:R-:W-:Y:S06]  /*1b850*/  HMMA.16816.F32 R28, R12.reuse, R32, R48 ;  /* 0x000000200c1c723c */ /* 0x040fec0000001830 */
[----:B------:R-:W-:Y:S01]  /*1b860*/  HMMA.16816.F32 R40, R12, R34, R56 ;  /* 0x000000220c28723c */ /* 0x000fe20000001838 */
[----:B------:R-:W3:Y:S01]  /*1b870*/  LDSM.16.MT88.4 R32, [R183+0x10800] ;  /* 0x01080000b720783b */ /* 0x000ee20000004200 */
[----:B-1----:R-:W-:-:S04]  /*1b880*/  FFMA.FTZ R0, R206, R3, -R6 ;  /* 0x00000003ce007223 */ /* 0x002fc80000010806 */
[C---:B------:R-:W-:Y:S01]  /*1b890*/  HMMA.16816.F32 R48, R12.reuse, R60, R72 ;  /* 0x0000003c0c30723c */ /* 0x040fe20000001848 */
[----:B------:R1:W-:Y:S05]  /*1b8a0*/  MUFU.EX2 R87, R0 ;  /* 0x0000000000577308 */ /* 0x0003ea0000000800 */
[C---:B------:R-:W-:Y:S06]  /*1b8b0*/  HMMA.16816.F32 R56, R12.reuse, R62, R68 ;  /* 0x0000003e0c38723c */ /* 0x040fec0000001844 */
[C---:B------:R-:W-:Y:S06]  /*1b8c0*/  HMMA.16816.F32 R60, R12.reuse, R64, R76 ;  /* 0x000000400c3c723c */ /* 0x040fec000000184c */
[----:B------:R-:W-:Y:S01]  /*1b8d0*/  HMMA.16816.F32 R64, R12, R66, R80 ;  /* 0x000000420c40723c */ /* 0x000fe20000001850 */
[----:B-1----:R-:W-:-:S04]  /*1b8e0*/  FFMA.FTZ R0, R210, R3, -R6 ;  /* 0x00000003d2007223 */ /* 0x002fc80000010806 */
[----:B------:R1:W4:Y:S02]  /*1b8f0*/  MUFU.EX2 R86, R0 ;  /* 0x0000000000567308 */ /* 0x0003240000000800 */
[-CC-:B------:R-:W-:Y:S01]  /*1b900*/  FFMA.FTZ R13, R214, R3.reuse, -R4.reuse ;  /* 0x00000003d60d7223 */ /* 0x180fe20000010804 */
[----:B------:R-:W-:-:S05]  /*1b910*/  FFMA.FTZ R14, R222, R3, -R4 ;  /* 0x00000003de0e7223 */ /* 0x000fca0000010804 */
[----:B------:R5:W-:Y:S01]  /*1b920*/  MUFU.EX2 R74, R13 ;  /* 0x0000000d004a7308 */ /* 0x000be20000000800 */
[----:B-1----:R-:W-:Y:S01]  /*1b930*/  FADD.FTZ R0, R179, R17 ;  /* 0x00000011b3007221 */ /* 0x002fe20000010000 */
[----:B------:R-:W-:Y:S01]  /*1b940*/  FADD.FTZ R17, R170, R8 ;  /* 0x00000008aa117221 */ /* 0x000fe20000010000 */
[----:B------:R-:W-:Y:S01]  /*1b950*/  FFMA.FTZ R8, R212, R3, -R4 ;  /* 0x00000003d4087223 */ /* 0x000fe20000010804 */
[----:B----4-:R-:W-:Y:S01]  /*1b960*/  F2FP.F16.F32.PACK_AB R10, R86, R87 ;  /* 0x00000057560a723e */ /* 0x010fe200000000ff */
[----:B------:R-:W-:Y:S01]  /*1b970*/  FADD.FTZ R0, R178, R0 ;  /* 0x00000000b2007221 */ /* 0x000fe20000010000 */
[----:B------:R-:W-:Y:S02]  /*1b980*/  FADD.FTZ R12, R209, R17 ;  /* 0x00000011d10c7221 */ /* 0x000fe40000010000 */
[----:B------:R1:W-:Y:S01]  /*1b990*/  MUFU.EX2 R76, R8 ;  /* 0x00000008004c7308 */ /* 0x0003e20000000800 */
[----:B------:R-:W-:Y:S01]  /*1b9a0*/  FADD.FTZ R0, R169, R0 ;  /* 0x00000000a9007221 */ /* 0x000fe20000010000 */
[----:B------:R-:W-:-:S03]  /*1b9b0*/  FADD.FTZ R12, R163, R12 ;  /* 0x0000000ca30c7221 */ /* 0x000fc60000010000 */
[----:B------:R-:W-:Y:S01]  /*1b9c0*/  FADD.FTZ R16, R168, R0 ;  /* 0x00000000a8107221 */ /* 0x000fe20000010000 */
[-C--:B------:R-:W-:Y:S01]  /*1b9d0*/  FFMA.FTZ R0, R213, R3.reuse, -R4 ;  /* 0x00000003d5007223 */ /* 0x080fe20000010804 */
[----:B-----5:R-:W-:Y:S01]  /*1b9e0*/  FADD.FTZ R13, R161, R12 ;  /* 0x0000000ca10d7221 */ /* 0x020fe20000010000 */
[----:B------:R-:W-:Y:S02]  /*1b9f0*/  FFMA.FTZ R12, R216, R3, -R6 ;  /* 0x00000003d80c7223 */ /* 0x000fe40000010806 */
[----:B------:R4:W-:Y:S01]  /*1ba00*/  MUFU.EX2 R75, R0 ;  /* 0x00000000004b7308 */ /* 0x0009e20000000800 */
[----:B------:R-:W-:-:S04]  /*1ba10*/  FADD.FTZ R13, R157, R13 ;  /* 0x0000000d9d0d7221 */ /* 0x000fc80000010000 */
[----:B------:R-:W-:Y:S01]  /*1ba20*/  FADD.FTZ R13, R176, R13 ;  /* 0x0000000db00d7221 */ /* 0x000fe20000010000 */
[----:B-1----:R-:W-:Y:S02]  /*1ba30*/  F2FP.F16.F32.PACK_AB R8, R88, R89 ;  /* 0x000000595808723e */ /* 0x002fe400000000ff */
[----:B------:R1:W-:Y:S01]  /*1ba40*/  MUFU.EX2 R73, R12 ;  /* 0x0000000c00497308 */ /* 0x0003e20000000800 */
[----:B------:R-:W-:-:S04]  /*1ba50*/  FADD.FTZ R13, R191, R13 ;  /* 0x0000000dbf0d7221 */ /* 0x000fc80000010000 */
[----:B------:R-:W-:Y:S01]  /*1ba60*/  FADD.FTZ R13, R208, R13 ;  /* 0x0000000dd00d7221 */ /* 0x000fe20000010000 */
[C---:B--2---:R-:W-:Y:S01]  /*1ba70*/  HMMA.16816.F32 R48, R8.reuse, R44, R48 ;  /* 0x0000002c0830723c */ /* 0x044fe20000001830 */
[----:B----4-:R-:W-:Y:S02]  /*1ba80*/  FADD.FTZ R0, R162, R16 ;  /* 0x00000010a2007221 */ /* 0x010fe40000010000 */
[----:B------:R-:W-:Y:S01]  /*1ba90*/  FADD.FTZ R13, R249, R13 ;  /* 0x0000000df90d7221 */ /* 0x000fe20000010000 */
[----:B------:R-:W-:Y:S02]  /*1baa0*/  LDSM.16.MT88.4 R16, [R183+0x11000] ;  /* 0x01100000b710783b */ /* 0x000fe40000004200 */
[C---:B---3--:R-:W-:Y:S01]  /*1bab0*/  HMMA.16816.F32 R40, R8.reuse, R34, R40 ;  /* 0x000000220828723c */ /* 0x048fe20000001828 */
[----:B------:R-:W-:Y:S01]  /*1bac0*/  FADD.FTZ R0, R160, R0 ;  /* 0x00000000a0007221 */ /* 0x000fe20000010000 */
[----:B------:R-:W-:Y:S01]  /*1bad0*/  FADD.FTZ R13, R248, R13 ;  /* 0x0000000df80d7221 */ /* 0x000fe20000010000 */
[----:B------:R-:W-:Y:S02]  /*1bae0*/  MUFU.EX2 R34, R14 ;  /* 0x0000000e00227308 */ /* 0x000fe40000000800 */
[----:B------:R-:W-:Y:S01]  /*1baf0*/  FADD.FTZ R0, R204, R0 ;  /* 0x00000000cc007221 */ /* 0x000fe20000010000 */
[----:B-1----:R-:W-:Y:S01]  /*1bb00*/  FFMA.FTZ R12, R215, R3, -R6 ;  /* 0x00000003d70c7223 */ /* 0x002fe20000010806 */
[----:B------:R-:W-:Y:S01]  /*1bb10*/  FADD.FTZ R13, R37, R13 ;  /* 0x0000000d250d7221 */ /* 0x000fe20000010000 */
[C---:B------:R-:W-:Y:S01]  /*1bb20*/  HMMA.16816.F32 R160, R8.reuse, R32, R28 ;  /* 0x0000002008a0723c */ /* 0x040fe2000000181c */
[----:B------:R-:W-:Y:S01]  /*1bb30*/  FADD.FTZ R0, R158, R0 ;  /* 0x000000009e007221 */ /* 0x000fe20000010000 */
[----:B------:R-:W-:Y:S01]  /*1bb40*/  LDSM.16.MT88.4 R28, [R181+0x11000] ;  /* 0x01100000b51c783b */ /* 0x000fe20000004200 */
[----:B------:R1:W2:Y:S01]  /*1bb50*/  MUFU.EX2 R72, R12 ;  /* 0x0000000c00487308 */ /* 0x0002a20000000800 */
        /* <DEDUP_REMOVED lines=8> */
[C---:B------:R-:W-:Y:S01]  /*1bbe0*/  HMMA.16816.F32 R68, R8.reuse, R22, R24 ;  /* 0x000000160844723c */ /* 0x040fe20000001818 */
[----:B------:R-:W4:Y:S01]  /*1bbf0*/  LDSM.16.MT88.4 R20, [R180+0x11000] ;  /* 0x01100000b414783b */ /* 0x000f220000004200 */
[----:B------:R-:W-:Y:S01]  /*1bc00*/  FADD.FTZ R13, R237, R13 ;  /* 0x0000000ded0d7221 */ /* 0x000fe20000010000 */
[----:B------:R-:W-:Y:S02]  /*1bc10*/  FADD.FTZ R0, R251, R0 ;  /* 0x00000000fb007221 */ /* 0x000fe40000010000 */
[----:B------:R-:W5:Y:S01]  /*1bc20*/  LDSM.16.MT88.4 R24, [R182+0x11000] ;  /* 0x01100000b618783b */ /* 0x000f620000004200 */
[----:B-1----:R-:W-:Y:S01]  /*1bc30*/  FFMA.FTZ R12, R217, R3, -R6 ;  /* 0x00000003d90c7223 */ /* 0x002fe20000010806 */
[----:B------:R-:W-:Y:S01]  /*1bc40*/  FADD.FTZ R0, R252, R0 ;  /* 0x00000000fc007221 */ /* 0x000fe20000010000 */
[----:B------:R-:W-:Y:S01]  /*1bc50*/  FADD.FTZ R13, R239, R13 ;  /* 0x0000000def0d7221 */ /* 0x000fe20000010000 */
[----:B------:R-:W-:Y:S01]  /*1bc60*/  HMMA.16816.F32 R56, R8, R46, R56 ;  /* 0x0000002e0838723c */ /* 0x000fe20000001838 */
[----:B------:R1:W-:Y:S01]  /*1bc70*/  MUFU.EX2 R44, R12 ;  /* 0x0000000c002c7308 */ /* 0x0003e20000000800 */
[----:B------:R-:W-:-:S04]  /*1bc80*/  FADD.FTZ R0, R246, R0 ;  /* 0x00000000f6007221 */ /* 0x000fc80000010000 */
[----:B------:R-:W-:-:S04]  /*1bc90*/  FADD.FTZ R0, R242, R0 ;  /* 0x00000000f2007221 */ /* 0x000fc80000010000 */
[----:B------:R-:W-:Y:S01]  /*1bca0*/  FADD.FTZ R0, R245, R0 ;  /* 0x00000000f5007221 */ /* 0x000fe20000010000 */
[----:B-1----:R-:W-:-:S04]  /*1bcb0*/  FFMA.FTZ R12, R218, R3, -R6 ;  /* 0x00000003da0c7223 */ /* 0x002fc80000010806 */
[----:B------:R1:W4:Y:S01]  /*1bcc0*/  MUFU.EX2 R37, R12 ;  /* 0x0000000c00257308 */ /* 0x0003220000000800 */
[C---:B---3--:R-:W-:Y:S06]  /*1bcd0*/  HMMA.16816.F32 R60, R8.reuse, R52, R60 ;  /* 0x00000034083c723c */ /* 0x048fec000000183c */
[----:B------:R-:W-:Y:S07]  /*1bce0*/  HMMA.16816.F32 R52, R8, R54, R64 ;  /* 0x000000360834723c */ /* 0x000fee0000001840 */
[----:B--2---:R-:W-:Y:S01]  /*1bcf0*/  F2FP.F16.F32.PACK_AB R8, R72, R73 ;  /* 0x000000494808723e */ /* 0x004fe200000000ff */
[----:B-1----:R-:W-:Y:S01]  /*1bd00*/  FFMA.FTZ R12, R219, R3, -R4 ;  /* 0x00000003db0c7223 */ /* 0x002fe20000010804 */
[----:B------:R-:W-:-:S02]  /*1bd10*/  F2FP.F16.F32.PACK_AB R9, R75, R76 ;  /* 0x0000004c4b09723e */ /* 0x000fc400000000ff */
[----:B----4-:R-:W-:Y:S01]  /*1bd20*/  F2FP.F16.F32.PACK_AB R10, R37, R44 ;  /* 0x0000002c250a723e */ /* 0x010fe200000000ff */
[----:B------:R1:W2:Y:S02]  /*1bd30*/  MUFU.EX2 R36, R12 ;  /* 0x0000000c00247308 */ /* 0x0002a40000000800 */
[----:B-1----:R-:W-:Y:S01]  /*1bd40*/  FADD.FTZ R12, R244, R0 ;  /* 0x00000000f40c7221 */ /* 0x002fe20000010000 */
[-C--:B------:R-:W-:Y:S01]  /*1bd50*/  FFMA.FTZ R0, R220, R3.reuse, -R4 ;  /* 0x00000003dc007223 */ /* 0x080fe20000010804 */
[----:B--2---:R-:W-:Y:S02]  /*1bd60*/  F2FP.F16.F32.PACK_AB R11, R36, R74 ;  /* 0x0000004a240b723e */ /* 0x004fe400000000ff */
[----:B------:R-:W-:Y:S02]  /*1bd70*/  FADD.FTZ R12, R238, R12 ;  /* 0x0000000cee0c7221 */ /* 0x000fe40000010000 */
[----:B------:R1:W2:Y:S03]  /*1bd80*/  MUFU.EX2 R35, R0 ;  /* 0x0000000000237308 */ /* 0x0002a60000000800 */
[C---:B------:R-:W-:Y:S06]  /*1bd90*/  HMMA.16816.F32 R168, R8.reuse, R20, R168 ;  /* 0x0000001408a8723c */ /* 0x040fec00000018a8 */
[C---:B------:R-:W-:Y:S06]  /*1bda0*/  HMMA.16816.F32 R152, R8.reuse, R28, R48 ;  /* 0x0000001c0898723c */ /* 0x040fec0000001830 */
[----:B------:R-:W-:Y:S01]  /*1bdb0*/  HMMA.16816.F32 R20, R8, R22, R68 ;  /* 0x000000160814723c */ /* 0x000fe20000001844 */
[----:B-1----:R-:W-:Y:S01]  /*1bdc0*/  FADD.FTZ R0, R234, R12 ;  /* 0x0000000cea007221 */ /* 0x002fe20000010000 */
[----:B------:R-:W-:Y:S01]  /*1bdd0*/  FADD.FTZ R12, R175, R13 ;  /* 0x0000000daf0c7221 */ /* 0x000fe20000010000 */
[----:B------:R-:W-:-:S02]  /*1bde0*/  FFMA.FTZ R13, R226, R3, -R4 ;  /* 0x00000003e20d7223 */ /* 0x000fc40000010804 */
[----:B------:R-:W-:Y:S01]  /*1bdf0*/  FADD.FTZ R0, R235, R0 ;  /* 0x00000000eb007221 */ /* 0x000fe20000010000 */
[----:B------:R-:W-:Y:S01]  /*1be00*/  FADD.FTZ R12, R174, R12 ;  /* 0x0000000cae0c7221 */ /* 0x000fe20000010000 */
[----:B------:R1:W-:Y:S01]  /*1be10*/  MUFU.EX2 R33, R13 ;  /* 0x0000000d00217308 */ /* 0x0003e20000000800 */
[----:B------:R-:W-:Y:S01]  /*1be20*/  HMMA.16816.F32 R160, R8, R16, R160 ;  /* 0x0000001008a0723c */ /* 0x000fe200000018a0 */
        /* <DEDUP_REMOVED lines=10> */
[----:B-1----:R-:W-:Y:S01]  /*1bed0*/  FFMA.FTZ R13, R228, R3, -R6 ;  /* 0x00000003e40d7223 */ /* 0x002fe20000010806 */
[----:B------:R-:W-:Y:S01]  /*1bee0*/  FADD.FTZ R0, R156, R0 ;  /* 0x000000009c007221 */ /* 0x000fe20000010000 */
[----:B------:R-:W-:Y:S01]  /*1bef0*/  FADD.FTZ R12, R130, R12 ;  /* 0x0000000c820c7221 */ /* 0x000fe20000010000 */
[----:B------:R-:W1:Y:S01]  /*1bf00*/  LDSM.16.MT88.4 R156, [R183+0x11800] ;  /* 0x01180000b79c783b */ /* 0x000e620000004200 */
[----:B------:R3:W-:Y:S01]  /*1bf10*/  MUFU.EX2 R32, R13 ;  /* 0x0000000d00207308 */ /* 0x0007e20000000800 */
[----:B------:R-:W-:Y:S01]  /*1bf20*/  FADD.FTZ R0, R129, R0 ;  /* 0x0000000081007221 */ /* 0x000fe20000010000 */
[----:B------:R-:W-:Y:S01]  /*1bf30*/  FADD.FTZ R12, R131, R12 ;  /* 0x0000000c830c7221 */ /* 0x000fe20000010000 */
[----:B-----5:R-:W-:Y:S01]  /*1bf40*/  HMMA.16816.F32 R60, R8, R24, R60 ;  /* 0x00000018083c723c */ /* 0x020fe2000000183c */
[----:B--2---:R-:W-:Y:S01]  /*1bf50*/  F2FP.F16.F32.PACK_AB R141, R34, R35 ;  /* 0x00000023228d723e */ /* 0x004fe200000000ff */
[----:B------:R-:W-:Y:S01]  /*1bf60*/  FADD.FTZ R0, R118, R0 ;  /* 0x0000000076007221 */ /* 0x000fe20000010000 */
[----:B------:R-:W-:-:S03]  /*1bf70*/  FADD.FTZ R12, R124, R12 ;  /* 0x0000000c7c0c7221 */ /* 0x000fc60000010000 */
[----:B------:R-:W-:Y:S01]  /*1bf80*/  FADD.FTZ R0, R125, R0 ;  /* 0x000000007d007221 */ /* 0x000fe20000010000 */
[----:B------:R-:W-:Y:S01]  /*1bf90*/  HMMA.16816.F32 R52, R8, R26, R52 ;  /* 0x0000001a0834723c */ /* 0x000fe20000001834 */
[----:B------:R-:W2:Y:S02]  /*1bfa0*/  LDSM.16.MT88.4 R8, [R182+0x11800] ;  /* 0x01180000b608783b */ /* 0x000ea40000004200 */
[----:B------:R-:W-:Y:S01]  /*1bfb0*/  FADD.FTZ R0, R128, R0 ;  /* 0x0000000080007221 */ /* 0x000fe20000010000 */
[----:B---3--:R-:W-:-:S04]  /*1bfc0*/  FFMA.FTZ R13, R230, R3, -R6 ;  /* 0x00000003e60d7223 */ /* 0x008fc80000010806 */
[----:B------:R3:W4:Y:S02]  /*1bfd0*/  MUFU.EX2 R15, R13 ;  /* 0x0000000d000f7308 */ /* 0x0007240000000800 */
[----:B---3--:R-:W-:Y:S01]  /*1bfe0*/  FFMA.FTZ R13, R231, R3, -R6 ;  /* 0x00000003e70d7223 */ /* 0x008fe20000010806 */
[----:B----4-:R-:W-:-:S05]  /*1bff0*/  F2FP.F16.F32.PACK_AB R140, R15, R32 ;  /* 0x000000200f8c723e */ /* 0x010fca00000000ff */
[----:B------:R3:W-:Y:S02]  /*1c000*/  MUFU.EX2 R14, R13 ;  /* 0x0000000d000e7308 */ /* 0x0007e40000000800 */
[-C--:B---3--:R-:W-:Y:S01]  /*1c010*/  FFMA.FTZ R13, R232, R3.reuse, -R6 ;  /* 0x00000003e80d7223 */ /* 0x088fe20000010806 */
[----:B------:R-:W-:Y:S01]  /*1c020*/  FADD.FTZ R6, R127, R12 ;  /* 0x0000000c7f067221 */ /* 0x000fe20000010000 */
[----:B------:R-:W-:-:S03]  /*1c030*/  FFMA.FTZ R3, R233, R3, -R4 ;  /* 0x00000003e9037223 */ /* 0x000fc60000010804 */
[----:B------:R-:W-:Y:S01]  /*1c040*/  FADD.FTZ R12, R119, R6 ;  /* 0x00000006770c7221 */ /* 0x000fe20000010000 */
[----:B------:R-:W-:Y:S01]  /*1c050*/  FADD.FTZ R6, R117, R0 ;  /* 0x0000000075067221 */ /* 0x000fe20000010000 */
[----:B------:R-:W3:Y:S02]  /*1c060*/  MUFU.EX2 R13, R13 ;  /* 0x0000000d000d7308 */ /* 0x000ee40000000800 */
[----:B------:R-:W-:Y:S01]  /*1c070*/  FADD.FTZ R0, R126, R12 ;  /* 0x0000000c7e007221 */ /* 0x000fe20000010000 */
[----:B------:R-:W-:-:S05]  /*1c080*/  FADD.FTZ R4, R111, R6 ;  /* 0x000000066f047221 */ /* 0x000fca0000010000 */
[----:B------:R4:W5:Y:S01]  /*1c090*/  MUFU.EX2 R6, R3 ;  /* 0x0000000300067308 */ /* 0x0009620000000800 */
[----:B---3--:R-:W-:Y:S01]  /*1c0a0*/  F2FP.F16.F32.PACK_AB R142, R13, R14 ;  /* 0x0000000e0d8e723e */ /* 0x008fe200000000ff */
        /* <DEDUP_REMOVED lines=59> */
[----:B------:R-:W2:Y:S01]  /*1c460*/  LDL.LU R208, [R1+0x7c] ;  /* 0x00007c0001d07983 */ /* 0x000ea20000300800 */
        /* <DEDUP_REMOVED lines=71> */
.L_x_1915:
[----:B-1----:R-:W3:Y:S02]  /*1c8e0*/  LD.E R0, desc[UR6][R134.64+0x40] ;  /* 0x0000400686007980 */ /* 0x002ee4000c101900 */
[----:B---3--:R-:W-:-:S04]  /*1c8f0*/  LEA R0, -R0, RZ, 0x8 ;  /* 0x000000ff00007211 */ /* 0x008fc800078e41ff */
[----:B------:R-:W-:Y:S02]  /*1c900*/  SHF.R.S32.HI R3, RZ, 0x1f, R0 ;  /* 0x0000001fff037819 */ /* 0x000fe40000011400 */
.L_x_1916:
[----:B------:R-:W-:Y:S05]  /*1c910*/  BSYNC B0 ;  /* 0x0000000000007941 */ /* 0x000fea0003800000 */
.L_x_1914:
[----:B------:R-:W3:Y:S04]  /*1c920*/  LDL.LU R22, [R1+0x80] ;  /* 0x0000800001167983 */ /* 0x000ee80000300800 */
        /* <DEDUP_REMOVED lines=12> */
[----:B------:R-:W2:Y:S04]  /*1c9f0*/  LDL.LU R9, [R1+0x134] ;  /* 0x0001340001097983 */ /* 0x000ea80000300800 */
[----:B------:R-:W2:Y:S04]  /*1ca00*/  LDL.LU R8, [R1+0x118] ;  /* 0x0001180001087983 */ /* 0x000ea80000300800 */
[----:B------:R-:W2:Y:S04]  /*1ca10*/  LDL.LU R6, [R1+0xa4] ;  /* 0x0000a40001067983 */ /* 0x000ea80000300800 */
[----:B------:R-:W2:Y:S04]  /*1ca20*/  LDL.LU R4, [R1+0x120] ;  /* 0x0001200001047983 */ /* 0x000ea80000300800 */
[----:B------:R-:W2:Y:S04]  /*1ca30*/  LDL R23, [R1] ;  /* 0x0000000001177983 */ /* 0x000ea80000100800 */
[----:B------:R-:W2:Y:S04]  /*1ca40*/  LDL R24, [R1+0x10] ;  /* 0x0000100001187983 */ /* 0x000ea80000100800 */
[----:B------:R-:W2:Y:S01]  /*1ca50*/  LDL R25, [R1+0x14] ;  /* 0x0000140001197983 */ /* 0x000ea20000100800 */
[----:B------:R-:W-:-:S04]  /*1ca60*/  LEA R136, P3, R0, R223, 0x1 ;  /* 0x000000df00887211 */ /* 0x000fc800078608ff */
[----:B------:R-:W-:Y:S01]  /*1ca70*/  LEA.HI.X R137, R0, R221, R3, 0x1, P3 ;  /* 0x000000dd00897211 */ /* 0x000fe200018f0c03 */
[----:B---3--:R-:W-:Y:S02]  /*1ca80*/  IMAD.MOV.U32 R64, RZ, RZ, R22 ;  /* 0x000000ffff407224 */ /* 0x008fe400078e0016 */
[----:B----4-:R-:W-:Y:S02]  /*1ca90*/  IMAD.MOV.U32 R63, RZ, RZ, R21 ;  /* 0x000000ffff3f7224 */ /* 0x010fe400078e0015 */
[----:B-----5:R-:W-:Y:S02]  /*1caa0*/  IMAD.MOV.U32 R62, RZ, RZ, R20 ;  /* 0x000000ffff3e7224 */ /* 0x020fe400078e0014 */
[----:B--2---:R-:W-:Y:S02]  /*1cab0*/  IMAD.MOV.U32 R61, RZ, RZ, R19 ;  /* 0x000000ffff3d7224 */ /* 0x004fe400078e0013 */
[----:B------:R-:W-:Y:S02]  /*1cac0*/  IMAD.MOV.U32 R60, RZ, RZ, R18 ;  /* 0x000000ffff3c7224 */ /* 0x000fe400078e0012 */
[----:B------:R-:W-:-:S02]  /*1cad0*/  IMAD.MOV.U32 R59, RZ, RZ, R17 ;  /* 0x000000ffff3b7224 */ /* 0x000fc400078e0011 */
[----:B------:R-:W-:Y:S02]  /*1cae0*/  IMAD.MOV.U32 R58, RZ, RZ, R16 ;  /* 0x000000ffff3a7224 */ /* 0x000fe400078e0010 */
[----:B------:R-:W-:Y:S02]  /*1caf0*/  IMAD.MOV.U32 R55, RZ, RZ, R13 ;  /* 0x000000ffff377224 */ /* 0x000fe400078e000d */
[----:B------:R-:W-:Y:S02]  /*1cb00*/  IMAD.MOV.U32 R54, RZ, RZ, R12 ;  /* 0x000000ffff367224 */ /* 0x000fe400078e000c */
[----:B------:R-:W-:Y:S02]  /*1cb10*/  IMAD.MOV.U32 R53, RZ, RZ, R11 ;  /* 0x000000ffff357224 */ /* 0x000fe400078e000b */
[----:B------:R-:W-:Y:S01]  /*1cb20*/  IMAD.MOV.U32 R51, RZ, RZ, R9 ;  /* 0x000000ffff337224 */ /* 0x000fe200078e0009 */
[----:B------:R-:W-:Y:S01]  /*1cb30*/  ISETP.GE.AND P1, PT, R132, R23, PT ;  /* 0x000000178400720c */ /* 0x000fe20003f26270 */
[----:B------:R-:W-:-:S02]  /*1cb40*/  IMAD.MOV.U32 R48, RZ, RZ, R4 ;  /* 0x000000ffff307224 */ /* 0x000fc400078e0004 */
[----:B------:R-:W-:Y:S02]  /*1cb50*/  IMAD.MOV.U32 R50, RZ, RZ, R8 ;  /* 0x000000ffff327224 */ /* 0x000fe400078e0008 */
[----:B------:R-:W-:Y:S02]  /*1cb60*/  IMAD.MOV.U32 R65, RZ, RZ, R24 ;  /* 0x000000ffff417224 */ /* 0x000fe400078e0018 */
[----:B------:R-:W-:-:S06]  /*1cb70*/  IMAD.MOV.U32 R49, RZ, RZ, R6 ;  /* 0x000000ffff317224 */ /* 0x000fcc00078e0006 */
[----:B------:R-:W-:Y:S01]  /*1cb80*/  @!P1 IADD3 R4, P2, R0, R195, RZ ;  /* 0x000000c300049210 */ /* 0x000fe20007f5e0ff */
[----:B------:R-:W-:Y:S01]  /*1cb90*/  @!P1 IMAD.MOV.U32 R8, RZ, RZ, R0 ;  /* 0x000000ffff089224 */ /* 0x000fe200078e0000 */
[----:B------:R-:W-:Y:S01]  /*1cba0*/  @!P1 MOV R9, R3 ;  /* 0x0000000300099202 */ /* 0x000fe20000000f00 */
[----:B------:R-:W-:Y:S02]  /*1cbb0*/  IMAD.MOV.U32 R52, RZ, RZ, R10 ;  /* 0x000000ffff347224 */ /* 0x000fe400078e000a */
[----:B------:R-:W-:Y:S01]  /*1cbc0*/  @!P1 IMAD.X R6, R3, 0x1, R243, P2 ;  /* 0x0000000103069824 */ /* 0x000fe200010e06f3 */
[C---:B------:R-:W-:Y:S01]  /*1cbd0*/  @!P1 LEA R46, P2, R4.reuse, R223, 0x1 ;  /* 0x000000df042e9211 */ /* 0x040fe200078408ff */
[----:B------:R-:W-:Y:S01]  /*1cbe0*/  @!P1 IMAD R11, R25, 0x30, RZ ;  /* 0x00000030190b9824 */ /* 0x000fe200078e02ff */
[C---:B------:R-:W-:Y:S01]  /*1cbf0*/  @!P1 LEA R10, P4, R65.reuse, R0, 0x5 ;  /* 0x00000000410a9211 */ /* 0x040fe200078828ff */
[----:B------:R-:W-:Y:S01]  /*1cc00*/  @!P1 IMAD.WIDE.U32 R8, R65, 0x30, R8 ;  /* 0x0000003041089825 */ /* 0x000fe200078e0008 */
[----:B------:R-:W-:-:S02]  /*1cc10*/  @!P1 LEA.HI.X R47, R4, R221, R6, 0x1, P2 ;  /* 0x000000dd042f9211 */ /* 0x000fc400010f0c06 */
[-C--:B------:R-:W-:Y:S01]  /*1cc20*/  @!P1 LEA R4, P3, R65, R0.reuse, 0x6 ;  /* 0x0000000041049211 */ /* 0x080fe200078630ff */
[----:B------:R-:W-:Y:S01]  /*1cc30*/  @!P1 IMAD.IADD R11, R9, 0x1, R11 ;  /* 0x00000001090b9824 */ /* 0x000fe200078e020b */
[C-C-:B------:R-:W-:Y:S02]  /*1cc40*/  @!P1 LEA.HI.X R12, R65.reuse, R3, R25.reuse, 0x5, P4 ;  /* 0x00000003410c9211 */ /* 0x140fe400020f2c19 */
[----:B------:R-:W-:Y:S02]  /*1cc50*/  @!P1 LEA R42, P4, R8, R223, 0x1 ;  /* 0x000000df082a9211 */ /* 0x000fe400078808ff */
[C---:B------:R-:W-:Y:S01]  /*1cc60*/  @!P1 LEA.HI.X R13, R65.reuse, R3, R25, 0x6, P3 ;  /* 0x00000003410d9211 */ /* 0x040fe200018f3419 */
[----:B------:R-:W-:Y:S01]  /*1cc70*/  @!P1 IMAD.MOV.U32 R9, RZ, RZ, R3 ;  /* 0x000000ffff099224 */ /* 0x000fe200078e0003 */
[----:B------:R-:W-:Y:S02]  /*1cc80*/  @!P1 LEA R6, P2, R65, R0, 0x7 ;  /* 0x0000000041069211 */ /* 0x000fe400078438ff */
[----:B------:R-:W-:-:S02]  /*1cc90*/  @!P1 LEA R40, P3, R4, R223, 0x1 ;  /* 0x000000df04289211 */ /* 0x000fc400078608ff */
[----:B------:R-:W-:Y:S01]  /*1cca0*/  @!P1 LEA.HI.X R43, R8, R221, R11, 0x1, P4 ;  /* 0x000000dd082b9211 */ /* 0x000fe200020f0c0b */
[----:B------:R-:W-:Y:S01]  /*1ccb0*/  @!P1 IMAD.MOV.U32 R8, RZ, RZ, R0 ;  /* 0x000000ffff089224 */ /* 0x000fe200078e0000 */
[----:B------:R-:W-:Y:S01]  /*1ccc0*/  @!P1 LEA R44, P5, R10, R223, 0x1 ;  /* 0x000000df0a2c9211 */ /* 0x000fe200078a08ff */
[----:B------:R-:W-:Y:S01]  /*1ccd0*/  IMAD.MOV.U32 R56, RZ, RZ, R14 ;  /* 0x000000ffff387224 */ /* 0x000fe200078e000e */
[C---:B------:R-:W-:Y:S01]  /*1cce0*/  @!P1 LEA.HI.X R14, R65.reuse, R3, R25, 0x7, P2 ;  /* 0x00000003410e9211 */ /* 0x040fe200010f3c19 */
[----:B------:R-:W-:Y:S01]  /*1ccf0*/  @!P1 IMAD.WIDE.U32 R16, R65, 0x50, R8 ;  /* 0x0000005041109825 */ /* 0x000fe200078e0008 */
[----:B------:R-:W-:Y:S02]  /*1cd00*/  @!P1 LEA.HI.X R41, R4, R221, R13, 0x1, P3 ;  /* 0x000000dd04299211 */ /* 0x000fe400018f0c0d */
[----:B------:R-:W-:Y:S01]  /*1cd10*/  @!P1 LEA R36, P2, R6, R223, 0x1 ;  /* 0x000000df06249211 */ /* 0x000fe200078408ff */
[----:B------:R-:W-:Y:S01]  /*1cd20*/  @!P1 IMAD R4, R25, 0x50, RZ ;  /* 0x0000005019049824 */ /* 0x000fe200078e02ff */
[----:B------:R-:W-:Y:S01]  /*1cd30*/  @!P1 LEA.HI.X R45, R10, R221, R12, 0x1, P5 ;  /* 0x000000dd0a2d9211 */ /* 0x000fe200028f0c0c */
[----:B------:R-:W-:-:S02]  /*1cd40*/  @!P1 IMAD.MOV.U32 R10, RZ, RZ, R0 ;  /* 0x000000ffff0a9224 */ /* 0x000fc400078e0000 */
[--C-:B------:R-:W-:Y:S01]  /*1cd50*/  @!P1 IMAD.MOV.U32 R11, RZ, RZ, R3.reuse ;  /* 0x000000ffff0b9224 */ /* 0x100fe200078e0003 */
[----:B------:R-:W-:Y:S01]  /*1cd60*/  @!P1 LEA.HI.X R37, R6, R221, R14, 0x1, P2 ;  /* 0x000000dd06259211 */ /* 0x000fe200010f0c0e */
[--C-:B------:R-:W-:Y:S02]  /*1cd70*/  @!P1 IMAD.MOV.U32 R18, RZ, RZ, R0.reuse ;  /* 0x000000ffff129224 */ /* 0x100fe400078e0000 */
[--C-:B------:R-:W-:Y:S02]  /*1cd80*/  @!P1 IMAD.MOV.U32 R19, RZ, RZ, R3.reuse ;  /* 0x000000ffff139224 */ /* 0x100fe400078e0003 */
[----:B------:R-:W-:Y:S02]  /*1cd90*/  @!P1 IMAD.MOV.U32 R20, RZ, RZ, R0 ;  /* 0x000000ffff149224 */ /* 0x000fe400078e0000 */
[----:B------:R-:W-:Y:S01]  /*1cda0*/  @!P1 IMAD.MOV.U32 R21, RZ, RZ, R3 ;  /* 0x000000ffff159224 */ /* 0x000fe200078e0003 */
[----:B------:R-:W-:Y:S01]  /*1cdb0*/  @!P1 LEA R34, P2, R16, R223, 0x1 ;  /* 0x000000df10229211 */ /* 0x000fe200078408ff */
[----:B------:R-:W-:-:S02]  /*1cdc0*/  @!P1 IMAD.IADD R4, R17, 0x1, R4 ;  /* 0x0000000111049824 */ /* 0x000fc400078e0204 */
[----:B------:R-:W-:Y:S02]  /*1cdd0*/  IMAD.MOV.U32 R57, RZ, RZ, R15 ;  /* 0x000000ffff397224 */ /* 0x000fe400078e000f */
[----:B------:R-:W-:Y:S02]  /*1cde0*/  @!P1 IMAD R6, R25, 0x60, RZ ;  /* 0x0000006019069824 */ /* 0x000fe400078e02ff */
[----:B------:R-:W-:Y:S01]  /*1cdf0*/  @!P1 IMAD.WIDE.U32 R14, R65, 0x60, R10 ;  /* 0x00000060410e9825 */ /* 0x000fe200078e000a */
[----:B------:R-:W-:-:S03]  /*1ce00*/  @!P1 LEA.HI.X R35, R16, R221, R4, 0x1, P2 ;  /* 0x000000dd10239211 */ /* 0x000fc600010f0c04 */
[----:B------:R-:W-:-:S04]  /*1ce10*/  @!P1 IMAD.WIDE.U32 R12, R65, 0x70, R8 ;  /* 0x00000070410c9825 */ /* 0x000fc800078e0008 */
[C---:B------:R-:W-:Y:S02]  /*1ce20*/  @!P1 IMAD R22, R25.reuse, 0x70, RZ ;  /* 0x0000007019169824 */ /* 0x040fe400078e02ff */
[C---:B------:R-:W-:Y:S02]  /*1ce30*/  @!P1 IMAD R23, R25.reuse, 0x90, RZ ;  /* 0x0000009019179824 */ /* 0x040fe400078e02ff */
[----:B------:R-:W-:Y:S02]  /*1ce40*/  @!P1 IMAD R24, R25, 0xa0, RZ ;  /* 0x000000a019189824 */ /* 0x000fe400078e02ff */
[----:B------:R-:W-:-:S04]  /*1ce50*/  @!P1 IMAD.WIDE.U32 R10, R65, 0x90, R18 ;  /* 0x00000090410a9825 */ /* 0x000fc800078e0012 */
[----:B------:R-:W-:Y:S01]  /*1ce60*/  @!P1 IMAD.WIDE.U32 R8, R65, 0xa0, R20 ;  /* 0x000000a041089825 */ /* 0x000fe200078e0014 */
[----:B------:R-:W-:-:S03]  /*1ce70*/  @!P1 LEA R32, P5, R14, R223, 0x1 ;  /* 0x000000df0e209211 */ /* 0x000fc600078a08ff */
[----:B------:R-:W-:Y:S01]  /*1ce80*/  @!P1 IMAD.IADD R4, R6, 0x1, R15 ;  /* 0x0000000106049824 */ /* 0x000fe200078e020f */
[-C--:B------:R-:W-:Y:S01]  /*1ce90*/  @!P1 LEA R30, P4, R12, R223.reuse, 0x1 ;  /* 0x000000df0c1e9211 */ /* 0x080fe200078808ff */
[----:B------:R-:W-:Y:S01]  /*1cea0*/  @!P1 IMAD.IADD R6, R13, 0x1, R22 ;  /* 0x000000010d069824 */ /* 0x000fe200078e0216 */
[-C--:B------:R-:W-:Y:S01]  /*1ceb0*/  @!P1 LEA R28, P3, R10, R223.reuse, 0x1 ;  /* 0x000000df0a1c9211 */ /* 0x080fe200078608ff */
[----:B------:R-:W-:Y:S01]  /*1cec0*/  @!P1 IMAD.IADD R11, R11, 0x1, R23 ;  /* 0x000000010b0b9824 */ /* 0x000fe200078e0217 */
[----:B------:R-:W-:Y:S01]  /*1ced0*/  @!P1 LEA R26, P2, R8, R223, 0x1 ;  /* 0x000000df081a9211 */ /* 0x000fe200078408ff */
[----:B------:R-:W-:Y:S01]  /*1cee0*/  @!P1 IMAD.IADD R9, R24, 0x1, R9 ;  /* 0x0000000118099824 */ /* 0x000fe200078e0209 */
[----:B------:R-:W-:Y:S01]  /*1cef0*/  @P1 STS.128 [R190+0xa000], RZ ;  /* 0x00a000ffbe001388 */ /* 0x000fe20000000c00 */
[----:B------:R-:W-:Y:S02]  /*1cf00*/  @!P1 IMAD.MOV.U32 R16, RZ, RZ, R0 ;  /* 0x000000ffff109224 */ /* 0x000fe400078e0000 */
[----:B------:R-:W-:Y:S01]  /*1cf10*/  @!P1 IMAD.MOV.U32 R17, RZ, RZ, R3 ;  /* 0x000000ffff119224 */ /* 0x000fe200078e0003 */
[----:B------:R-:W-:Y:S01]  /*1cf20*/  @!PT LDS RZ, [RZ] ;  /* 0x00000000fffff984 */ /* 0x000fe20000000800 */
[----:B------:R-:W-:Y:S01]  /*1cf30*/  @!PT LDS RZ, [RZ] ;  /* 0x00000000fffff984 */ /* 0x000fe20000000800 */
[----:B------:R-:W-:Y:S01]  /*1cf40*/  @!PT LDS RZ, [RZ] ;  /* 0x00000000fffff984 */ /* 0x000fe20000000800 */
[----:B------:R-:W-:Y:S01]  /*1cf50*/  @!P1 LDGSTS.E.BYPASS.LTC128B.128 [R190+0xa000], desc[UR6][R136.64] ;  /* 0x0a00000088be9fae */ /* 0x000fe2000b901d46 */
[-C--:B------:R-:W-:Y:S01]  /*1cf60*/  @!P1 LEA.HI.X R33, R14, R221.reuse, R4, 0x1, P5 ;  /* 0x000000dd0e219211 */ /* 0x080fe200028f0c04 */
[----:B------:R-:W-:Y:S01]  /*1cf70*/  @!P1 IMAD.MOV.U32 R14, RZ, RZ, R0 ;  /* 0x000000ffff0e9224 */ /* 0x000fe200078e0000 */
[-C--:B------:R-:W-:Y:S01]  /*1cf80*/  @!P1 LEA.HI.X R31, R12, R221.reuse, R6, 0x1, P4 ;  /* 0x000000dd0c1f9211 */ /* 0x080fe200020f0c06 */
[----:B------:R-:W-:Y:S01]  /*1cf90*/  @P1 STS.128 [R190+0xa800], RZ ;  /* 0x00a800ffbe001388 */ /* 0x000fe20000000c00 */
[-C--:B------:R-:W-:Y:S01]  /*1cfa0*/  @!P1 LEA.HI.X R29, R10, R221.reuse, R11, 0x1, P3 ;  /* 0x000000dd0a1d9211 */ /* 0x080fe200018f0c0b */
[--C-:B------:R-:W-:Y:S01]  /*1cfb0*/  @!P1 IMAD.MOV.U32 R10, RZ, RZ, R0.reuse ;  /* 0x000000ffff0a9224 */ /* 0x100fe200078e0000 */
[----:B------:R-:W-:Y:S01]  /*1cfc0*/  @!P1 LEA.HI.X R27, R8, R221, R9, 0x1, P2 ;  /* 0x000000dd081b9211 */ /* 0x000fe200010f0c09 */
[----:B------:R-:W-:Y:S01]  /*1cfd0*/  @!PT LDS RZ, [RZ] ;  /* 0x00000000fffff984 */ /* 0x000fe20000000800 */
[----:B------:R-:W-:Y:S01]  /*1cfe0*/  @!PT LDS RZ, [RZ] ;  /* 0x00000000fffff984 */ /* 0x000fe20000000800 */
[----:B------:R-:W-:Y:S01]  /*1cff0*/  @!PT LDS RZ, [RZ] ;  /* 0x00000000fffff984 */ /* 0x000fe20000000800 */
[----:B------:R-:W-:Y:S01]  /*1d000*/  @!P1 LDGSTS.E.BYPASS.LTC128B.128 [R190+0xa800], desc[UR6][R46.64] ;  /* 0x0a8000002ebe9fae */ /* 0x000fe2000b901d46 */
[----:B------:R-:W-:Y:S01]  /*1d010*/  @!P1 MOV R12, R0 ;  /* 0x00000000000c9202 */ /* 0x000fe20000000f00 */
[----:B------:R-:W-:-:S02]  /*1d020*/  @!P1 IMAD.MOV.U32 R8, RZ, RZ, R0 ;  /* 0x000000ffff089224 */ /* 0x000fc400078e0000 */
[----:B------:R-:W-:Y:S01]  /*1d030*/  @P1 STS.128 [R190+0xb000], RZ ;  /* 0x00b000ffbe001388 */ /* 0x000fe20000000c00 */
[----:B------:R-:W-:Y:S02]  /*1d040*/  @!P1 IMAD R0, R25, 0xb0, RZ ;  /* 0x000000b019009824 */ /* 0x000fe400078e02ff */
[----:B------:R-:W-:Y:S01]  /*1d050*/  @!P1 IMAD.WIDE.U32 R16, R65, 0xb0, R16 ;  /* 0x000000b041109825 */ /* 0x000fe200078e0010 */
[----:B------:R-:W-:Y:S01]  /*1d060*/  @!PT LDS RZ, [RZ] ;  /* 0x00000000fffff984 */ /* 0x000fe20000000800 */
[----:B------:R-:W-:Y:S01]  /*1d070*/  @!PT LDS RZ, [RZ] ;  /* 0x00000000fffff984 */ /* 0x000fe20000000800 */
[----:B------:R-:W-:Y:S01]  /*1d080*/  @!PT LDS RZ, [RZ] ;  /* 0x00000000fffff984 */ /* 0x000fe20000000800 */
[----:B------:R-:W-:Y:S03]  /*1d090*/  @!P1 LDGSTS.E.BYPASS.LTC128B.128 [R190+0xb000], desc[UR6][R44.64] ;  /* 0x0b0000002cbe9fae */ /* 0x000fe6000b901d46 */
[--C-:B------:R-:W-:Y:S01]  /*1d0a0*/  @!P1 IMAD.MOV.U32 R15, RZ, RZ, R3.reuse ;  /* 0x000000ffff0f9224 */ /* 0x100fe200078e0003 */
[----:B------:R-:W-:Y:S01]  /*1d0b0*/  @P1 STS.128 [R190+0xb800], RZ ;  /* 0x00b800ffbe001388 */ /* 0x000fe20000000c00 */
[----:B------:R-:W-:-:S03]  /*1d0c0*/  @!P1 IMAD.MOV.U32 R13, RZ, RZ, R3 ;  /* 0x000000ffff0d9224 */ /* 0x000fc600078e0003 */
[----:B------:R-:W-:Y:S01]  /*1d0d0*/  @!PT LDS RZ, [RZ] ;  /* 0x00000000fffff984 */ /* 0x000fe20000000800 */
[----:B------:R-:W-:Y:S01]  /*1d0e0*/  @!PT LDS RZ, [RZ] ;  /* 0x00000000fffff984 */ /* 0x000fe20000000800 */
[----:B------:R-:W-:Y:S01]  /*1d0f0*/  @!PT LDS RZ, [RZ] ;  /* 0x00000000fffff984 */ /* 0x000fe20000000800 */
[----:B------:R-:W-:Y:S01]  /*1d100*/  @!P1 LDGSTS.E.BYPASS.LTC128B.128 [R190+0xb800], desc[UR6][R42.64] ;  /* 0x0b8000002abe9fae */ /* 0x000fe2000b901d46 */
[----:B------:R-:W-:Y:S01]  /*1d110*/  @!P1 IMAD.IADD R0, R17, 0x1, R0 ;  /* 0x0000000111009824 */ /* 0x000fe200078e0200 */
[----:B------:R-:W-:Y:S02]  /*1d120*/  @!P1 LEA R24, P2, R16, R223, 0x1 ;  /* 0x000000df10189211 */ /* 0x000fe400078408ff */
[----:B------:R-:W-:Y:S01]  /*1d130*/  @P1 STS.128 [R190+0xc000], RZ ;  /* 0x00c000ffbe001388 */ /* 0x000fe20000000c00 */
[----:B------:R-:W-:-:S03]  /*1d140*/  @!P1 IMAD.MOV.U32 R11, RZ, RZ, R3 ;  /* 0x000000ffff0b9224 */ /* 0x000fc600078e0003 */
        /* <DEDUP_REMOVED lines=12> */
[C---:B------:R-:W-:Y:S02]  /*1d210*/  @!P1 IMAD R3, R25.reuse, 0xd0, RZ ;  /* 0x000000d019039824 */ /* 0x040fe400078e02ff */
        /* <DEDUP_REMOVED lines=8> */
[----:B------:R-:W-:Y:S01]  /*1d2a0*/  @!P1 LDGSTS.E.BYPASS.LTC128B.128 [R190+0xd000], desc[UR6][R32.64] ;  /* 0x0d00000020be9fae */ /* 0x000fe2000b901d46 */
[-C--:B------:R-:W-:Y:S02]  /*1d2b0*/  @!P1 LEA R22, P5, R14, R223.reuse, 0x1 ;  /* 0x000000df0e169211 */ /* 0x080fe400078a08ff */
[C---:B------:R-:W-:Y:S01]  /*1d2c0*/  @!P1 IMAD.WIDE.U32 R10, R65.reuse, 0xe0, R10 ;  /* 0x000000e0410a9825 */ /* 0x040fe200078e000a */
[----:B------:R-:W-:Y:S03]  /*1d2d0*/  @P1 STS.128 [R190+0xd800], RZ ;  /* 0x00d800ffbe001388 */ /* 0x000fe60000000c00 */
[----:B------:R-:W-:Y:S01]  /*1d2e0*/  @!P1 IMAD.WIDE.U32 R8, R65, 0xf0, R8 ;  /* 0x000000f041089825 */ /* 0x000fe200078e0008 */
[----:B------:R-:W-:Y:S01]  /*1d2f0*/  @!PT LDS RZ, [RZ] ;  /* 0x00000000fffff984 */ /* 0x000fe20000000800 */
[----:B------:R-:W-:Y:S01]  /*1d300*/  @!PT LDS RZ, [RZ] ;  /* 0x00000000fffff984 */ /* 0x000fe20000000800 */
[----:B------:R-:W-:Y:S01]  /*1d310*/  @!PT LDS RZ, [RZ] ;  /* 0x00000000fffff984 */ /* 0x000fe20000000800 */
[----:B------:R-:W-:Y:S03]  /*1d320*/  @!P1 LDGSTS.E.BYPASS.LTC128B.128 [R190+0xd800], desc[UR6][R30.64] ;  /* 0x0d8000001ebe9fae */ /* 0x000fe6000b901d46 */
[----:B------:R-:W-:Y:S01]  /*1d330*/  @!P1 IMAD.IADD R0, R6, 0x1, R15 ;  /* 0x0000000106009824 */ /* 0x000fe200078e020f */
[----:B------:R-:W-:Y:S01]  /*1d340*/  @P1 STS.128 [R190+0xe000], RZ ;  /* 0x00e000ffbe001388 */ /* 0x000fe20000000c00 */
[----:B------:R-:W-:Y:S01]  /*1d350*/  @!P1 IMAD.IADD R3, R13, 0x1, R3 ;  /* 0x000000010d039824 */ /* 0x000fe200078e0203 */
[----:B------:R-:W-:-:S02]  /*1d360*/  @!P1 LEA R20, P4, R12, R223, 0x1 ;  /* 0x000000df0c149211 */ /* 0x000fc400078808ff */
[----:B------:R-:W-:Y:S01]  /*1d370*/  @!PT LDS RZ, [RZ] ;  /* 0x00000000fffff984 */ /* 0x000fe20000000800 */
[----:B------:R-:W-:Y:S01]  /*1d380*/  @!PT LDS RZ, [RZ] ;  /* 0x00000000fffff984 */ /* 0x000fe20000000800 */
[----:B------:R-:W-:Y:S01]  /*1d390*/  @!PT LDS RZ, [RZ] ;  /* 0x00000000fffff984 */ /* 0x000fe20000000800 */
[----:B------:R-:W-:Y:S01]  /*1d3a0*/  @!P1 LDGSTS.E.BYPASS.LTC128B.128 [R190+0xe000], desc[UR6][R36.64] ;  /* 0x0e00000024be9fae */ /* 0x000fe2000b901d46 */
[----:B------:R-:W-:Y:S01]  /*1d3b0*/  @!P1 IMAD.IADD R4, R4, 0x1, R11 ;  /* 0x0000000104049824 */ /* 0x000fe200078e020b */
[----:B------:R-:W-:Y:S01]  /*1d3c0*/  @!P1 LEA.HI.X R23, R14, R221, R0, 0x1, P5 ;  /* 0x000000dd0e179211 */ /* 0x000fe200028f0c00 */
[----:B------:R-:W-:Y:S01]  /*1d3d0*/  @!P1 IMAD.IADD R6, R9, 0x1, R18 ;  /* 0x0000000109069824 */ /* 0x000fe200078e0212 */
[----:B------:R-:W-:Y:S01]  /*1d3e0*/  @P1 STS.128 [R190+0xe800], RZ ;  /* 0x00e800ffbe001388 */ /* 0x000fe20000000c00 */
[----:B------:R-:W-:-:S03]  /*1d3f0*/  @!P1 LEA R18, P3, R10, R223, 0x1 ;  /* 0x000000df0a129211 */ /* 0x000fc600078608ff */
[----:B------:R-:W-:Y:S01]  /*1d400*/  @!PT LDS RZ, [RZ] ;  /* 0x00000000fffff984 */ /* 0x000fe20000000800 */
[----:B------:R-:W-:Y:S01]  /*1d410*/  @!PT LDS RZ, [RZ] ;  /* 0x00000000fffff984 */ /* 0x000fe20000000800 */
[----:B------:R-:W-:Y:S01]  /*1d420*/  @!PT LDS RZ, [RZ] ;  /* 0x00000000fffff984 */ /* 0x000fe20000000800 */
[----:B------:R1:W-:Y:S01]  /*1d430*/  @!P1 LDGSTS.E.BYPASS.LTC128B.128 [R190+0xe800], desc[UR6][R28.64] ;  /* 0x0e8000001cbe9fae */ /* 0x0003e2000b901d46 */
[----:B------:R-:W-:-:S03]  /*1d440*/  @!P1 LEA R16, P2, R8, R223, 0x1 ;  /* 0x000000df08109211 */ /* 0x000fc600078408ff */
[----:B------:R-:W-:Y:S01]  /*1d450*/  @P1 STS.128 [R190+0xf000], RZ ;  /* 0x00f000ffbe001388 */ /* 0x000fe20000000c00 */
[----:B------:R-:W-:-:S03]  /*1d460*/  @!P1 LEA.HI.X R21, R12, R221, R3, 0x1, P4 ;  /* 0x000000dd0c159211 */ /* 0x000fc600020f0c03 */
[----:B------:R-:W-:Y:S01]  /*1d470*/  @!PT LDS RZ, [RZ] ;  /* 0x00000000fffff984 */ /* 0x000fe20000000800 */
[----:B------:R-:W-:Y:S01]  /*1d480*/  @!PT LDS RZ, [RZ] ;  /* 0x00000000fffff984 */ /* 0x000fe20000000800 */
[----:B------:R-:W-:Y:S01]  /*1d490*/  @!PT LDS RZ, [RZ] ;  /* 0x00000000fffff984 */ /* 0x000fe20000000800 */
[----:B------:R-:W-:Y:S01]  /*1d4a0*/  @!P1 LDGSTS.E.BYPASS.LTC128B.128 [R190+0xf000], desc[UR6][R26.64] ;  /* 0x0f0000001abe9fae */ /* 0x000fe2000b901d46 */
[----:B------:R-:W-:-:S03]  /*1d4b0*/  @!P1 LEA.HI.X R19, R10, R221, R4, 0x1, P3 ;  /* 0x000000dd0a139211 */ /* 0x000fc600018f0c04 */
[----:B------:R-:W-:Y:S01]  /*1d4c0*/  @P1 STS.128 [R190+0xf800], RZ ;  /* 0x00f800ffbe001388 */ /* 0x000fe20000000c00 */
[----:B------:R-:W-:-:S03]  /*1d4d0*/  @!P1 LEA.HI.X R17, R8, R221, R6, 0x1, P2 ;  /* 0x000000dd08119211 */ /* 0x000fc600010f0c06 */
        /* <DEDUP_REMOVED lines=24> */
[----:B------:R-:W-:Y:S04]  /*1d660*/  LDSM.16.M88.4 R8, [R138+0x2000] ;  /* 0x002000008a08783b */ /* 0x000fe80000000200 */
[----:B-1----:R-:W-:Y:S04]  /*1d670*/  LDSM.16.M88.4 R28, [R138+0x2800] ;  /* 0x002800008a1c783b */ /* 0x002fe80000000200 */
[----:B--2---:R-:W1:Y:S04]  /*1d680*/  LDSM.16.M88.4 R20, [R185] ;  /* 0x00000000b914783b */ /* 0x004e680000000200 */
[----:B------:R-:W-:Y:S01]  /*1d690*/  LDSM.16.M88.4 R32, [R84+0x2000] ;  /* 0x002000005420783b */ /* 0x000fe20000000200 */
[----:B------:R-:W-:-:S02]  /*1d6a0*/  IMAD.MOV.U32 R68, RZ, RZ, R63 ;  /* 0x000000ffff447224 */ /* 0x000fc400078e003f */
[----:B------:R-:W-:Y:S01]  /*1d6b0*/  IMAD.MOV.U32 R69, RZ, RZ, R62 ;  /* 0x000000ffff457224 */ /* 0x000fe200078e003e */
[----:B------:R-:W-:Y:S01]  /*1d6c0*/  LDSM.16.M88.4 R40, [R138+0x3000] ;  /* 0x003000008a28783b */ /* 0x000fe20000000200 */
[----:B------:R-:W-:Y:S02]  /*1d6d0*/  IMAD.MOV.U32 R70, RZ, RZ, R61 ;  /* 0x000000ffff467224 */ /* 0x000fe400078e003d */
[----:B------:R-:W-:Y:S01]  /*1d6e0*/  IMAD.MOV.U32 R71, RZ, RZ, R60 ;  /* 0x000000ffff477224 */ /* 0x000fe200078e003c */
[----:B------:R-:W-:Y:S01]  /*1d6f0*/  MOV R76, R55 ;  /* 0x00000037004c7202 */ /* 0x000fe20000000f00 */
[----:B------:R-:W-:Y:S04]  /*1d700*/  LDSM.16.M88.4 R60, [R84+0x2800] ;  /* 0x00280000543c783b */ /* 0x000fe80000000200 */
[----:B---3--:R-:W2:Y:S01]  /*1d710*/  LDSM.16.M88.4 R16, [R64] ;  /* 0x000000004010783b */ /* 0x008ea20000000200 */
[----:B------:R-:W-:-:S02]  /*1d720*/  IMAD.MOV.U32 R77, RZ, RZ, R54 ;  /* 0x000000ffff4d7224 */ /* 0x000fc400078e0036 */
[----:B------:R-:W-:Y:S01]  /*1d730*/  IMAD.MOV.U32 R78, RZ, RZ, R53 ;  /* 0x000000ffff4e7224 */ /* 0x000fe200078e0035 */
[----:B------:R-:W-:Y:S01]  /*1d740*/  LDSM.16.M88.4 R64, [R138+0x4000] ;  /* 0x004000008a40783b */ /* 0x000fe20000000200 */
[----:B------:R-:W-:-:S03]  /*1d750*/  IMAD.MOV.U32 R83, RZ, RZ, R52 ;  /* 0x000000ffff537224 */ /* 0x000fc600078e0034 */
[----:B------:R-:W3:Y:S01]  /*1d760*/  LDSM.16.M88.4 R52, [R138+0x3800] ;  /* 0x003800008a34783b */ /* 0x000ee20000000200 */
[----:B------:R-:W-:Y:S02]  /*1d770*/  IMAD.MOV.U32 R82, RZ, RZ, R51 ;  /* 0x000000ffff527224 */ /* 0x000fe400078e0033 */
[----:B------:R-:W-:Y:S01]  /*1d780*/  IMAD.MOV.U32 R81, RZ, RZ, R50 ;  /* 0x000000ffff517224 */ /* 0x000fe200078e0032 */
[----:B------:R-:W-:Y:S01]  /*1d790*/  LDSM.16.M88.4 R88, [R84+0x4000] ;  /* 0x004000005458783b */ /* 0x000fe20000000200 */
[----:B------:R-:W-:Y:S02]  /*1d7a0*/  IMAD.MOV.U32 R80, RZ, RZ, R49 ;  /* 0x000000ffff507224 */ /* 0x000fe400078e0031 */
[----:B------:R-:W-:Y:S01]  /*1d7b0*/  IMAD.MOV.U32 R79, RZ, RZ, R48 ;  /* 0x000000ffff4f7224 */ /* 0x000fe200078e0030 */
[----:B------:R-:W-:Y:S04]  /*1d7c0*/  LDSM.16.M88.4 R92, [R138+0x6000] ;  /* 0x006000008a5c783b */ /* 0x000fe80000000200 */
[----:B------:R-:W4:Y:S01]  /*1d7d0*/  LDSM.16.M88.4 R48, [R84+0x3800] ;  /* 0x003800005430783b */ /* 0x000f220000000200 */
[----:B-1----:R-:W-:Y:S01]  /*1d7e0*/  HMMA.16816.F32 R24, R20, R8, RZ ;  /* 0x000000081418723c */ /* 0x002fe200000018ff */
[----:B------:R-:W-:-:S02]  /*1d7f0*/  IMAD.MOV.U32 R72, RZ, RZ, R59 ;  /* 0x000000ffff487224 */ /* 0x000fc400078e003b */
[----:B------:R-:W-:Y:S03]  /*1d800*/  LDSM.16.M88.4 R112, [R138+0x7800] ;  /* 0x007800008a70783b */ /* 0x000fe60000000200 */
[C---:B------:R-:W-:Y:S01]  /*1d810*/  HMMA.16816.F32 R12, R20.reuse, R10, RZ ;  /* 0x0000000a140c723c */ /* 0x040fe200000018ff */
[----:B------:R-:W-:Y:S01]  /*1d820*/  IMAD.MOV.U32 R73, RZ, RZ, R58 ;  /* 0x000000ffff497224 */ /* 0x000fe200078e003a */
[----:B------:R-:W-:Y:S04]  /*1d830*/  LDSM.16.M88.4 R96, [R84+0x7000] ;  /* 0x007000005460783b */ /* 0x000fe80000000200 */
[----:B------:R-:W-:Y:S01]  /*1d840*/  HMMA.16816.F32 R8, R20, R28, RZ ;  /* 0x0000001c1408723c */ /* 0x000fe200000018ff */
[----:B------:R-:W-:Y:S01]  /*1d850*/  IMAD.MOV.U32 R74, RZ, RZ, R57 ;  /* 0x000000ffff4a7224 */ /* 0x000fe200078e0039 */
[----:B------:R-:W0:Y:S10]  /*1d860*/  LDGDEPBAR ;  /* 0x00000000000079af */ /* 0x000e340000000000 */
[C---:B--2---:R-:W-:Y:S06]  /*1d870*/  HMMA.16816.F32 R44, R16.reuse, R32, R24 ;  /* 0x00000020102c723c */ /* 0x044fec0000001818 */
[C---:B------:R-:W-:Y:S06]  /*1d880*/  HMMA.16816.F32 R12, R16.reuse, R34, R12 ;  /* 0x00000022100c723c */ /* 0x040fec000000180c */
[----:B------:R-:W-:Y:S01]  /*1d890*/  HMMA.16816.F32 R8, R16, R60, R8 ;  /* 0x0000003c1008723c */ /* 0x000fe20000001808 */
[----:B------:R-:W-:-:S02]  /*1d8a0*/  IMAD.MOV.U32 R75, RZ, RZ, R56 ;  /* 0x000000ffff4b7224 */ /* 0x000fc400078e0038 */
[----:B------:R-:W1:Y:S01]  /*1d8b0*/  LDSM.16.M88.4 R56, [R84+0x3000] ;  /* 0x003000005438783b */ /* 0x000e620000000200 */
[----:B------:R-:W-:Y:S02]  /*1d8c0*/  IMAD.MOV.U32 R123, RZ, RZ, R79 ;  /* 0x000000ffff7b7224 */ /* 0x000fe400078e004f */
[----:B------:R-:W-:Y:S01]  /*1d8d0*/  HMMA.16816.F32 R32, R20, R40, RZ ;  /* 0x000000281420723c */ /* 0x000fe200000018ff */
[----:B------:R-:W-:Y:S02]  /*1d8e0*/  IMAD.MOV.U32 R128, RZ, RZ, R78 ;  /* 0x000000ffff807224 */ /* 0x000fe400078e004e */
[----:B------:R-:W-:-:S03]  /*1d8f0*/  IMAD.MOV.U32 R129, RZ, RZ, R77 ;  /* 0x000000ffff817224 */ /* 0x000fc600078e004d */
[----:B------:R-:W-:Y:S02]  /*1d900*/  IMAD.MOV.U32 R228, RZ, RZ, R47 ;  /* 0x000000ffffe47224 */ /* 0x000fe400078e002f */
[----:B------:R-:W-:Y:S02]  /*1d910*/  IMAD.MOV.U32 R226, RZ, RZ, R45 ;  /* 0x000000ffffe27224 */ /* 0x000fe400078e002d */
[----:B------:R-:W-:Y:S02]  /*1d920*/  IMAD.MOV.U32 R195, RZ, RZ, R46 ;  /* 0x000000ffffc37224 */ /* 0x000fe400078e002e */
[----:B------:R-:W-:Y:S02]  /*1d930*/  IMAD.MOV.U32 R252, RZ, RZ, R44 ;  /* 0x000000fffffc7224 */ /* 0x000fe400078e002c */
[----:B------:R-:W-:Y:S01]  /*1d940*/  HMMA.16816.F32 R44, R20, R30, RZ ;  /* 0x0000001e142c723c */ /* 0x000fe200000018ff */
[----:B------:R-:W-:Y:S02]  /*1d950*/  IMAD.MOV.U32 R194, RZ, RZ, R12 ;  /* 0x000000ffffc27224 */ /* 0x000fe400078e000c */
[----:B------:R-:W-:-:S02]  /*1d960*/  IMAD.MOV.U32 R191, RZ, RZ, R13 ;  /* 0x000000ffffbf7224 */ /* 0x000fc400078e000d */
[----:B------:R-:W-:Y:S01]  /*1d970*/  IMAD.MOV.U32 R175, RZ, RZ, R14 ;  /* 0x000000ffffaf7224 */ /* 0x000fe200078e000e */
[----:B------:R-:W-:Y:S01]  /*1d980*/  HMMA.16816.F32 R28, R20, R42, RZ ;  /* 0x0000002a141c723c */ /* 0x000fe200000018ff */
[----:B------:R-:W-:Y:S01]  /*1d990*/  IMAD.MOV.U32 R174, RZ, RZ, R15 ;  /* 0x000000ffffae7224 */ /* 0x000fe200078e000f */
[----:B------:R-:W2:Y:S01]  /*1d9a0*/  LDSM.16.M88.4 R40, [R138+0x4800] ;  /* 0x004800008a28783b */ /* 0x000ea20000000200 */
[----:B------:R-:W-:-:S03]  /*1d9b0*/  IMAD.MOV.U32 R130, RZ, RZ, R76 ;  /* 0x000000ffff827224 */ /* 0x000fc600078e004c */
[C---:B---3--:R-:W-:Y:S01]  /*1d9c0*/  HMMA.16816.F32 R24, R20.reuse, R52, RZ ;  /* 0x000000341418723c */ /* 0x048fe200000018ff */
[----:B------:R-:W3:Y:S05]  /*1d9d0*/  LDSM.16.M88.4 R76, [R138+0x5000] ;  /* 0x005000008a4c783b */ /* 0x000eea0000000200 */
[----:B------:R-:W-:Y:S01]  /*1d9e0*/  HMMA.16816.F32 R12, R20, R54, RZ ;  /* 0x00000036140c723c */ /* 0x000fe200000018ff */
[----:B------:R-:W-:Y:S01]  /*1d9f0*/  IMAD.MOV.U32 R120, RZ, RZ, R8 ;  /* 0x000000ffff787224 */ /* 0x000fe200078e0008 */
[----:B------:R-:W-:Y:S01]  /*1da00*/  MOV R0, R11 ;  /* 0x0000000b00007202 */ /* 0x000fe20000000f00 */
[----:B------:R-:W-:Y:S02]  /*1da10*/  IMAD.MOV.U32 R36, RZ, RZ, R9 ;  /* 0x000000ffff247224 */ /* 0x000fe400078e0009 */
[----:B------:R-:W-:-:S02]  /*1da20*/  IMAD.MOV.U32 R6, RZ, RZ, R10 ;  /* 0x000000ffff067224 */ /* 0x000fc400078e000a */
[----:B------:R-:W-:Y:S01]  /*1da30*/  HMMA.16816.F32 R8, R20, R64, RZ ;  /* 0x000000401408723c */ /* 0x000fe200000018ff */
[----:B------:R-:W-:Y:S02]  /*1da40*/  IMAD.MOV.U32 R178, RZ, RZ, R71 ;  /* 0x000000ffffb27224 */ /* 0x000fe400078e0047 */
[----:B------:R-:W-:Y:S02]  /*1da50*/  IMAD.MOV.U32 R179, RZ, RZ, R70 ;  /* 0x000000ffffb37224 */ /* 0x000fe400078e0046 */
[----:B------:R-:W-:Y:S02]  /*1da60*/  IMAD.MOV.U32 R196, RZ, RZ, R69 ;  /* 0x000000ffffc47224 */ /* 0x000fe400078e0045 */
[----:B------:R-:W-:Y:S02]  /*1da70*/  IMAD.MOV.U32 R197, RZ, RZ, R68 ;  /* 0x000000ffffc57224 */ /* 0x000fe400078e0044 */
[----:B------:R-:W-:Y:S02]  /*1da80*/  LDSM.16.M88.4 R68, [R84+0x5000] ;  /* 0x005000005444783b */ /* 0x000fe40000000200 */
[----:B----4-:R-:W-:Y:S01]  /*1da90*/  HMMA.16816.F32 R212, R16, R48, R24 ;  /* 0x0000003010d4723c */ /* 0x010fe20000001818 */
[----:B------:R-:W-:-:S02]  /*1daa0*/  IMAD.MOV.U32 R86, RZ, RZ, R83 ;  /* 0x000000ffff567224 */ /* 0x000fc400078e0053 */
[----:B------:R-:W-:-:S03]  /*1dab0*/  IMAD.MOV.U32 R87, RZ, RZ, R82 ;  /* 0x000000ffff577224 */ /* 0x000fc600078e0052 */
[C---:B------:R-:W-:Y:S01]  /*1dac0*/  HMMA.16816.F32 R208, R16.reuse, R50, R12 ;  /* 0x0000003210d0723c */ /* 0x040fe2000000180c */
[----:B------:R-:W-:Y:S01]  /*1dad0*/  LDSM.16.M88.4 R48, [R84+0x6000] ;  /* 0x006000005430783b */ /* 0x000fe20000000200 */
[----:B------:R-:W-:Y:S02]  /*1dae0*/  IMAD.MOV.U32 R121, RZ, RZ, R81 ;  /* 0x000000ffff797224 */ /* 0x000fe400078e0051 */
[----:B------:R-:W-:Y:S02]  /*1daf0*/  IMAD.MOV.U32 R122, RZ, RZ, R80 ;  /* 0x000000ffff7a7224 */ /* 0x000fe400078e0050 */
[----:B------:R-:W4:Y:S01]  /*1db00*/  LDSM.16.M88.4 R80, [R138+0x5800] ;  /* 0x005800008a50783b */ /* 0x000f220000000200 */
[----:B------:R-:W-:Y:S01]  /*1db10*/  HMMA.16816.F32 R248, R16, R62, R44 ;  /* 0x0000003e10f8723c */ /* 0x000fe2000000182c */
[----:B------:R-:W-:Y:S02]  /*1db20*/  IMAD.MOV.U32 R131, RZ, RZ, R75 ;  /* 0x000000ffff837224 */ /* 0x000fe400078e004b */
[----:B------:R-:W-:-:S02]  /*1db30*/  IMAD.MOV.U32 R85, RZ, RZ, R74 ;  /* 0x000000ffff557224 */ /* 0x000fc400078e004a */
[----:B------:R-:W-:Y:S01]  /*1db40*/  IMAD.MOV.U32 R176, RZ, RZ, R73 ;  /* 0x000000ffffb07224 */ /* 0x000fe200078e0049 */
[----:B-1----:R-:W-:Y:S01]  /*1db50*/  HMMA.16816.F32 R232, R16, R56, R32 ;  /* 0x0000003810e8723c */ /* 0x002fe20000001820 */
[----:B------:R-:W-:Y:S02]  /*1db60*/  IMAD.MOV.U32 R177, RZ, RZ, R72 ;  /* 0x000000ffffb17224 */ /* 0x000fe400078e0048 */
[----:B------:R-:W1:Y:S03]  /*1db70*/  LDSM.16.M88.4 R72, [R84+0x4800] ;  /* 0x004800005448783b */ /* 0x000e660000000200 */
[C---:B--2---:R-:W-:Y:S06]  /*1db80*/  HMMA.16816.F32 R52, R20.reuse, R40, RZ ;  /* 0x000000281434723c */ /* 0x044fec00000018ff */
[----:B------:R-:W-:Y:S06]  /*1db90*/  HMMA.16816.F32 R44, R20, R42, RZ ;  /* 0x0000002a142c723c */ /* 0x000fec00000018ff */
[----:B------:R-:W-:Y:S06]  /*1dba0*/  HMMA.16816.F32 R204, R16, R88, R8 ;  /* 0x0000005810cc723c */ /* 0x000fec0000001808 */
[C---:B---3--:R-:W-:Y:S06]  /*1dbb0*/  HMMA.16816.F32 R40, R20.reuse, R76, RZ ;  /* 0x0000004c1428723c */ /* 0x048fec00000018ff */
[C---:B------:R-:W-:Y:S01]  /*1dbc0*/  HMMA.16816.F32 R32, R20.reuse, R78, RZ ;  /* 0x0000004e1420723c */ /* 0x040fe200000018ff */
[----:B------:R-:W-:Y:S05]  /*1dbd0*/  LDSM.16.M88.4 R76, [R138+0x7000] ;  /* 0x007000008a4c783b */ /* 0x000fea0000000200 */
[C---:B------:R-:W-:Y:S06]  /*1dbe0*/  HMMA.16816.F32 R12, R20.reuse, R92, RZ ;  /* 0x0000005c140c723c */ /* 0x040fec00000018ff */
[C---:B------:R-:W-:Y:S06]  /*1dbf0*/  HMMA.16816.F32 R8, R20.reuse, R94, RZ ;  /* 0x0000005e1408723c */ /* 0x040fec00000018ff */
[----:B------:R-:W-:Y:S01]  /*1dc00*/  HMMA.16816.F32 R60, R20, R66, RZ ;  /* 0x00000042143c723c */ /* 0x000fe200000018ff */
[----:B------:R-:W2:Y:S05]  /*1dc10*/  LDSM.16.M88.4 R64, [R84+0x5800] ;  /* 0x005800005440783b */ /* 0x000eaa0000000200 */
[----:B------:R-:W-:Y:S01]  /*1dc20*/  HMMA.16816.F32 R216, R16, R58, R28 ;  /* 0x0000003a10d8723c */ /* 0x000fe2000000181c */
[----:B------:R-:W3:Y:S05]  /*1dc30*/  LDSM.16.M88.4 R56, [R138+0x6800] ;  /* 0x006800008a38783b */ /* 0x000eea0000000200 */
[----:B----4-:R-:W-:Y:S01]  /*1dc40*/  HMMA.16816.F32 R24, R20, R82, RZ ;  /* 0x000000521418723c */ /* 0x010fe200000018ff */
[----:B------:R-:W-:Y:S01]  /*1dc50*/  IMAD.MOV.U32 R3, RZ, RZ, R176 ;  /* 0x000000ffff037224 */ /* 0x000fe200078e00b0 */
[----:B------:R-:W-:Y:S04]  /*1dc60*/  LDSM.16.M88.4 R92, [R138+0x9000] ;  /* 0x009000008a5c783b */ /* 0x000fe80000000200 */
[C---:B------:R-:W-:Y:S01]  /*1dc70*/  HMMA.16816.F32 R100, R16.reuse, R68, R40 ;  /* 0x000000441064723c */ /* 0x040fe20000001828 */
[----:B------:R-:W-:Y:S05]  /*1dc80*/  LDSM.16.M88.4 R40, [R179] ;  /* 0x00000000b328783b */ /* 0x000fea0000000200 */
[C---:B------:R-:W-:Y:S01]  /*1dc90*/  HMMA.16816.F32 R104, R16.reuse, R70, R32 ;  /* 0x000000461068723c */ /* 0x040fe20000001820 */
[----:B------:R-:W4:Y:S04]  /*1dca0*/  LDSM.16.M88.4 R68, [R84+0x7800] ;  /* 0x007800005444783b */ /* 0x000f280000000200 */
[----:B------:R-:W-:Y:S01]  /*1dcb0*/  LDSM.16.M88.4 R32, [R178] ;  /* 0x00000000b220783b */ /* 0x000fe20000000200 */
[C---:B------:R-:W-:Y:S03]  /*1dcc0*/  HMMA.16816.F32 R236, R16.reuse, R48, R12 ;  /* 0x0000003010ec723c */ /* 0x040fe6000000180c */
[----:B------:R-:W-:Y:S03]  /*1dcd0*/  LDSM.16.M88.4 R12, [R2] ;  /* 0x00000000020c783b */ /* 0x000fe60000000200 */
[----:B------:R-:W-:Y:S01]  /*1dce0*/  HMMA.16816.F32 R220, R16, R50, R8 ;  /* 0x0000003210dc723c */ /* 0x000fe20000001808 */
[----:B------:R-:W5:Y:S05]  /*1dcf0*/  LDSM.16.M88.4 R48, [R197] ;  /* 0x00000000c530783b */ /* 0x000f6a0000000200 */
[----:B------:R-:W-:Y:S01]  /*1dd00*/  HMMA.16816.F32 R28, R20, R80, RZ ;  /* 0x00000050141c723c */ /* 0x000fe200000018ff */
[----:B------:R-:W5:Y:S05]  /*1dd10*/  LDSM.16.M88.4 R80, [R84+0x6800] ;  /* 0x006800005450783b */ /* 0x000f6a0000000200 */
[----:B-1----:R-:W-:Y:S06]  /*1dd20*/  HMMA.16816.F32 R116, R16, R72, R52 ;  /* 0x000000481074723c */ /* 0x002fec0000001834 */
[----:B------:R-:W-:-:S12]  /*1dd30*/  HMMA.16816.F32 R52, R20, R114, RZ ;  /* 0x000000721434723c */ /* 0x000fd800000018ff */
[C---:B--2---:R-:W-:Y:S01]  /*1dd40*/  HMMA.16816.F32 R244, R16.reuse, R64, R28 ;  /* 0x0000004010f4723c */ /* 0x044fe2000000181c */
[----:B------:R-:W1:Y:S05]  /*1dd50*/  LDSM.16.M88.4 R28, [R177] ;  /* 0x00000000b11c783b */ /* 0x000e6a0000000200 */
[----:B------:R-:W-:Y:S06]  /*1dd60*/  HMMA.16816.F32 R240, R16, R66, R24 ;  /* 0x0000004210f0723c */ /* 0x000fec0000001818 */
[C---:B---3--:R-:W-:Y:S06]  /*1dd70*/  HMMA.16816.F32 R24, R20.reuse, R56, RZ ;  /* 0x000000381418723c */ /* 0x048fec00000018ff */
[C---:B------:R-:W-:Y:S06]  /*1dd80*/  HMMA.16816.F32 R8, R20.reuse, R58, RZ ;  /* 0x0000003a1408723c */ /* 0x040fec00000018ff */
[----:B------:R-:W-:Y:S06]  /*1dd90*/  HMMA.16816.F32 R56, R20, R112, RZ ;  /* 0x000000701438723c */ /* 0x000fec00000018ff */
[----:B----4-:R-:W-:Y:S06]  /*1dda0*/  HMMA.16816.F32 R112, R16, R70, R52 ;  /* 0x000000461070723c */ /* 0x010fec0000001834 */
[----:B-----5:R-:W-:Y:S06]  /*1ddb0*/  HMMA.16816.F32 R52, R12, R50, R248 ;  /* 0x000000320c34723c */ /* 0x020fec00000018f8 */
[C---:B------:R-:W-:Y:S01]  /*1ddc0*/  HMMA.16816.F32 R124, R16.reuse, R90, R60 ;  /* 0x0000005a107c723c */ /* 0x040fe2000000183c */
[----:B------:R-:W-:Y:S05]  /*1ddd0*/  LDSM.16.M88.4 R88, [R138+0x8800] ;  /* 0x008800008a58783b */ /* 0x000fea0000000200 */
[----:B------:R-:W-:Y:S01]  /*1dde0*/  HMMA.16816.F32 R108, R16, R74, R44 ;  /* 0x0000004a106c723c */ /* 0x000fe2000000182c */
[----:B------:R-:W2:Y:S04]  /*1ddf0*/  LDSM.16.M88.4 R72, [R122] ;  /* 0x000000007a48783b */ /* 0x000ea80000000200 */
[----:B------:R3:W4:Y:S01]  /*1de00*/  LDSM.16.M88.4 R44, [R196] ;  /* 0x00000000c42c783b */ /* 0x0007220000000200 */
[----:B------:R-:W-:Y:S06]  /*1de10*/  HMMA.16816.F32 R204, R12, R32, R204 ;  /* 0x000000200ccc723c */ /* 0x000fec00000018cc */
[----:B------:R-:W-:Y:S01]  /*1de20*/  IMAD.MOV.U32 R2, RZ, RZ, R55 ;  /* 0x000000ffff027224 */ /* 0x000fe200078e0037 */
[C---:B------:R-:W-:Y:S01]  /*1de30*/  HMMA.16816.F32 R200, R16.reuse, R80, R24 ;  /* 0x0000005010c8723c */ /* 0x040fe20000001818 */
[----:B------:R-:W-:Y:S01]  /*1de40*/  IMAD.MOV.U32 R37, RZ, RZ, R123 ;  /* 0x000000ffff257224 */ /* 0x000fe200078e007b */
[----:B------:R-:W-:Y:S04]  /*1de50*/  LDSM.16.M88.4 R24, [R138+0x8000] ;  /* 0x008000008a18783b */ /* 0x000fe80000000200 */
[----:B---3--:R-:W-:Y:S07]  /*1de60*/  HMMA.16816.F32 R196, R16, R82, R8 ;  /* 0x0000005210c4723c */ /* 0x008fee0000001808 */
[----:B------:R-:W-:-:S02]  /*1de70*/  IMAD.MOV.U32 R9, RZ, RZ, R36 ;  /* 0x000000ffff097224 */ /* 0x000fc400078e0024 */
[----:B------:R-:W-:Y:S02]  /*1de80*/  IMAD.MOV.U32 R10, RZ, RZ, R6 ;  /* 0x000000ffff0a7224 */ /* 0x000fe400078e0006 */
[----:B------:R-:W-:Y:S02]  /*1de90*/  IMAD.MOV.U32 R11, RZ, RZ, R0 ;  /* 0x000000ffff0b7224 */ /* 0x000fe400078e0000 */
[----:B------:R-:W-:Y:S02]  /*1dea0*/  IMAD.MOV.U32 R36, RZ, RZ, R53 ;  /* 0x000000ffff247224 */ /* 0x000fe400078e0035 */
[----:B------:R-:W-:Y:S02]  /*1deb0*/  IMAD.MOV.U32 R6, RZ, RZ, R54 ;  /* 0x000000ffff067224 */ /* 0x000fe400078e0036 */
[----:B------:R-:W-:Y:S02]  /*1dec0*/  IMAD.MOV.U32 R0, RZ, RZ, R52 ;  /* 0x000000ffff007224 */ /* 0x000fe400078e0034 */
[----:B------:R-:W-:Y:S01]  /*1ded0*/  HMMA.16816.F32 R52, R12, R34, R124 ;  /* 0x000000220c34723c */ /* 0x000fe2000000187c */
[----:B------:R-:W-:-:S05]  /*1dee0*/  IMAD.MOV.U32 R8, RZ, RZ, R120 ;  /* 0x000000ffff087224 */ /* 0x000fca00078e0078 */
[C---:B-1----:R-:W-:Y:S06]  /*1def0*/  HMMA.16816.F32 R32, R12.reuse, R28, R116 ;  /* 0x0000001c0c20723c */ /* 0x042fec0000001874 */
[C---:B------:R-:W-:Y:S06]  /*1df00*/  HMMA.16816.F32 R28, R12.reuse, R30, R108 ;  /* 0x0000001e0c1c723c */ /* 0x040fec000000186c */
[----:B------:R-:W-:Y:S01]  /*1df10*/  HMMA.16816.F32 R80, R12, R48, R8 ;  /* 0x000000300c50723c */ /* 0x000fe20000001808 */
[----:B------:R-:W-:-:S05]  /*1df20*/  IMAD.MOV.U32 R230, RZ, RZ, R121 ;  /* 0x000000ffffe67224 */ /* 0x000fca00078e0079 */
[----:B------:R-:W-:Y:S07]  /*1df30*/  HMMA.16816.F32 R64, R20, R76, RZ ;  /* 0x0000004c1440723c */ /* 0x000fee00000018ff */
[----:B------:R-:W-:-:S05]  /*1df40*/  MOV R76, R130 ;  /* 0x00000082004c7202 */ /* 0x000fca0000000f00 */
[----:B------:R-:W-:Y:S01]  /*1df50*/  IMAD.MOV.U32 R119, RZ, RZ, R28 ;  /* 0x000000ffff777224 */ /* 0x000fe200078e001c */
[----:B------:R-:W-:Y:S01]  /*1df60*/  MOV R117, R30 ;  /* 0x0000001e00757202 */ /* 0x000fe20000000f00 */
[----:B------:R-:W-:Y:S02]  /*1df70*/  IMAD.MOV.U32 R118, RZ, RZ, R29 ;  /* 0x000000ffff767224 */ /* 0x000fe400078e001d */
[----:B------:R-:W-:Y:S02]  /*1df80*/  IMAD.MOV.U32 R116, RZ, RZ, R31 ;  /* 0x000000ffff747224 */ /* 0x000fe400078e001f */
[----:B--2---:R-:W-:Y:S01]  /*1df90*/  HMMA.16816.F32 R28, R12, R72, R100 ;  /* 0x000000480c1c723c */ /* 0x004fe20000001864 */
[----:B------:R-:W-:Y:S02]  /*1dfa0*/  IMAD.MOV.U32 R48, RZ, RZ, R82 ;  /* 0x000000ffff307224 */ /* 0x000fe400078e0052 */
[----:B------:R-:W-:Y:S02]  /*1dfb0*/  IMAD.MOV.U32 R10, RZ, RZ, R83 ;  /* 0x000000ffff0a7224 */ /* 0x000fe400078e0053 */
[----:B------:R-:W-:-:S02]  /*1dfc0*/  IMAD.MOV.U32 R9, RZ, RZ, R80 ;  /* 0x000000ffff097224 */ /* 0x000fc400078e0050 */
[----:B------:R-:W-:Y:S02]  /*1dfd0*/  IMAD.MOV.U32 R8, RZ, RZ, R81 ;  /* 0x000000ffff087224 */ /* 0x000fe400078e0051 */
[----:B------:R-:W-:Y:S02]  /*1dfe0*/  IMAD.MOV.U32 R81, RZ, RZ, R76 ;  /* 0x000000ffff517224 */ /* 0x000fe400078e004c */
[----:B------:R-:W-:Y:S02]  /*1dff0*/  IMAD.MOV.U32 R80, RZ, RZ, R37 ;  /* 0x000000ffff507224 */ /* 0x000fe400078e0025 */
[----:B------:R-:W-:Y:S02]  /*1e000*/  IMAD.MOV.U32 R83, RZ, RZ, R3 ;  /* 0x000000ffff537224 */ /* 0x000fe400078e0003 */
[----:B------:R-:W-:Y:S01]  /*1e010*/  IMAD.MOV.U32 R82, RZ, RZ, R230 ;  /* 0x000000ffff527224 */ /* 0x000fe200078e00e6 */
[----:B------:R-:W-:Y:S01]  /*1e020*/  HMMA.16816.F32 R120, R16, R68, R56 ;  /* 0x000000441078723c */ /* 0x000fe20000001838 */
[----:B------:R-:W-:-:S05]  /*1e030*/  IMAD.MOV.U32 R49, RZ, RZ, R83 ;  /* 0x000000ffff317224 */ /* 0x000fca00078e0053 */
[----:B----4-:R-:W-:Y:S01]  /*1e040*/  HMMA.16816.F32 R232, R12, R44, R232 ;  /* 0x0000002c0ce8723c */ /* 0x010fe200000018e8 */
[----:B------:R-:W-:-:S05]  /*1e050*/  IMAD.MOV.U32 R59, RZ, RZ, R82 ;  /* 0x000000ffff3b7224 */ /* 0x000fca00078e0052 */
[----:B------:R-:W-:Y:S01]  /*1e060*/  HMMA.16816.F32 R212, R12, R40, R212 ;  /* 0x000000280cd4723c */ /* 0x000fe200000018d4 */
[----:B------:R-:W-:-:S06]  /*1e070*/  IMAD.MOV.U32 R45, RZ, RZ, R80 ;  /* 0x000000ffff2d7224 */ /* 0x000fcc00078e0050 */
[----:B------:R-:W-:Y:S02]  /*1e080*/  IMAD.MOV.U32 R41, RZ, RZ, R81 ;  /* 0x000000ffff297224 */ /* 0x000fe400078e0051 */
[----:B------:R-:W1:Y:S01]  /*1e090*/  LDSM.16.M88.4 R80, [R84+0x8800] ;  /* 0x008800005450783b */ /* 0x000e620000000200 */
[----:B------:R-:W-:Y:S01]  /*1e0a0*/  HMMA.16816.F32 R60, R20, R78, RZ ;  /* 0x0000004e143c723c */ /* 0x000fe200000018ff */
[----:B------:R-:W-:Y:S02]  /*1e0b0*/  IMAD.MOV.U32 R127, RZ, RZ, R28 ;  /* 0x000000ffff7f7224 */ /* 0x000fe400078e001c */
[----:B------:R-:W-:Y:S02]  /*1e0c0*/  IMAD.MOV.U32 R126, RZ, RZ, R29 ;  /* 0x000000ffff7e7224 */ /* 0x000fe400078e001d */
[----:B------:R-:W-:Y:S02]  /*1e0d0*/  IMAD.MOV.U32 R125, RZ, RZ, R30 ;  /* 0x000000ffff7d7224 */ /* 0x000fe400078e001e */
[----:B------:R-:W-:-:S02]  /*1e0e0*/  IMAD.MOV.U32 R124, RZ, RZ, R31 ;  /* 0x000000ffff7c7224 */ /* 0x000fc400078e001f */
[----:B------:R-:W-:Y:S01]  /*1e0f0*/  IMAD.MOV.U32 R77, RZ, RZ, R128 ;  /* 0x000000ffff4d7224 */ /* 0x000fe200078e0080 */
[----:B------:R-:W-:Y:S01]  /*1e100*/  HMMA.16816.F32 R28, R12, R74, R104 ;  /* 0x0000004a0c1c723c */ /* 0x000fe20000001868 */
[----:B------:R-:W-:Y:S02]  /*1e110*/  IMAD.MOV.U32 R79, RZ, RZ, R131 ;  /* 0x000000ffff4f7224 */ /* 0x000fe400078e0083 */
[----:B------:R-:W-:Y:S01]  /*1e120*/  IMAD.MOV.U32 R37, RZ, RZ, R231 ;  /* 0x000000ffff257224 */ /* 0x000fe200078e00e7 */
[----:B------:R-:W-:Y:S02]  /*1e130*/  MOV R11, R77 ;  /* 0x0000004d000b7202 */ /* 0x000fe40000000f00 */
[----:B------:R-:W-:Y:S01]  /*1e140*/  HMMA.16816.F32 R176, R16, R96, R64 ;  /* 0x0000006010b0723c */ /* 0x000fe20000001840 */
[----:B------:R-:W-:Y:S02]  /*1e150*/  IMAD.MOV.U32 R78, RZ, RZ, R79 ;  /* 0x000000ffff4e7224 */ /* 0x000fe400078e004f */
[----:B------:R-:W-:-:S03]  /*1e160*/  IMAD.MOV.U32 R79, RZ, RZ, R228 ;  /* 0x000000ffff4f7224 */ /* 0x000fc600078e00e4 */
[----:B------:R-:W-:Y:S01]  /*1e170*/  HMMA.16816.F32 R68, R20, R88, RZ ;  /* 0x000000581444723c */ /* 0x000fe200000018ff */
[----:B------:R-:W-:Y:S02]  /*1e180*/  IMAD.MOV.U32 R76, RZ, RZ, R226 ;  /* 0x000000ffff4c7224 */ /* 0x000fe400078e00e2 */
[----:B------:R-:W-:-:S03]  /*1e190*/  IMAD.MOV.U32 R77, RZ, RZ, R195 ;  /* 0x000000ffff4d7224 */ /* 0x000fc600078e00c3 */
[----:B------:R-:W-:Y:S01]  /*1e1a0*/  HMMA.16816.F32 R64, R20, R90, RZ ;  /* 0x0000005a1440723c */ /* 0x000fe200000018ff */
[----:B------:R-:W-:Y:S02]  /*1e1b0*/  IMAD.MOV.U32 R231, RZ, RZ, R33 ;  /* 0x000000ffffe77224 */ /* 0x000fe400078e0021 */
[----:B------:R-:W-:Y:S02]  /*1e1c0*/  IMAD.MOV.U32 R228, RZ, RZ, R34 ;  /* 0x000000ffffe47224 */ /* 0x000fe400078e0022 */
[----:B------:R-:W-:Y:S02]  /*1e1d0*/  IMAD.MOV.U32 R226, RZ, RZ, R35 ;  /* 0x000000ffffe27224 */ /* 0x000fe400078e0023 */
[----:B------:R-:W-:Y:S02]  /*1e1e0*/  IMAD.MOV.U32 R195, RZ, RZ, R32 ;  /* 0x000000ffffc37224 */ /* 0x000fe400078e0020 */
[----:B------:R-:W2:Y:S01]  /*1e1f0*/  LDSM.16.M88.4 R32, [R84+0x8000] ;  /* 0x008000005420783b */ /* 0x000ea20000000200 */
[----:B------:R-:W-:-:S02]  /*1e200*/  IMAD.MOV.U32 R73, RZ, RZ, R78 ;  /* 0x000000ffff497224 */ /* 0x000fc400078e004e */
[----:B------:R-:W-:Y:S02]  /*1e210*/  IMAD.MOV.U32 R108, RZ, RZ, R79 ;  /* 0x000000ffff6c7224 */ /* 0x000fe400078e004f */
[----:B------:R-:W-:Y:S02]  /*1e220*/  IMAD.MOV.U32 R109, RZ, RZ, R76 ;  /* 0x000000ffff6d7224 */ /* 0x000fe400078e004c */
[----:B------:R-:W-:Y:S02]  /*1e230*/  IMAD.MOV.U32 R110, RZ, RZ, R77 ;  /* 0x000000ffff6e7224 */ /* 0x000fe400078e004d */
[----:B------:R-:W-:Y:S01]  /*1e240*/  IMAD.MOV.U32 R4, RZ, RZ, R129 ;  /* 0x000000ffff047224 */ /* 0x000fe200078e0081 */
[----:B------:R-:W3:Y:S01]  /*1e250*/  LDSM.16.M88.4 R76, [R84+0x9000] ;  /* 0x00900000544c783b */ /* 0x000ee20000000200 */
[----:B------:R-:W-:Y:S01]  /*1e260*/  HMMA.16816.F32 R128, R16, R98, R60 ;  /* 0x000000621080723c */ /* 0x000fe2000000183c */
[----:B------:R-:W-:Y:S01]  /*1e270*/  IMAD.MOV.U32 R230, RZ, RZ, R87 ;  /* 0x000000ffffe67224 */ /* 0x000fe200078e0057 */
[----:B------:R-:W-:Y:S01]  /*1e280*/  MOV R101, R30 ;  /* 0x0000001e00657202 */ /* 0x000fe20000000f00 */
[----:B------:R-:W-:Y:S01]  /*1e290*/  IMAD.MOV.U32 R251, RZ, RZ, R10 ;  /* 0x000000fffffb7224 */ /* 0x000fe200078e000a */
[----:B------:R4:W-:Y:S01]  /*1e2a0*/  LDSM.16.M88.4 R96, [R11] ;  /* 0x000000000b60783b */ /* 0x0009e20000000200 */
[----:B------:R-:W-:-:S02]  /*1e2b0*/  IMAD.MOV.U32 R103, RZ, RZ, R9 ;  /* 0x000000ffff677224 */ /* 0x000fc400078e0009 */
[----:B------:R-:W-:Y:S02]  /*1e2c0*/  IMAD.MOV.U32 R111, RZ, RZ, R252 ;  /* 0x000000ffff6f7224 */ /* 0x000fe400078e00fc */
[----:B------:R-:W-:Y:S02]  /*1e2d0*/  IMAD.MOV.U32 R107, RZ, RZ, R8 ;  /* 0x000000ffff6b7224 */ /* 0x000fe400078e0008 */
[----:B------:R-:W-:Y:S02]  /*1e2e0*/  IMAD.MOV.U32 R249, RZ, RZ, R54 ;  /* 0x000000fffff97224 */ /* 0x000fe400078e0036 */
[----:B------:R-:W-:Y:S02]  /*1e2f0*/  IMAD.MOV.U32 R248, RZ, RZ, R55 ;  /* 0x000000fffff87224 */ /* 0x000fe400078e0037 */
[----:B------:R-:W-:Y:S02]  /*1e300*/  IMAD.MOV.U32 R3, RZ, RZ, R52 ;  /* 0x000000ffff037224 */ /* 0x000fe400078e0034 */
[----:B------:R-:W-:-:S02]  /*1e310*/  IMAD.MOV.U32 R102, RZ, RZ, R29 ;  /* 0x000000ffff667224 */ /* 0x000fc400078e001d */
[----:B------:R-:W-:Y:S01]  /*1e320*/  IMAD.MOV.U32 R100, RZ, RZ, R28 ;  /* 0x000000ffff647224 */ /* 0x000fe200078e001c */
[----:B-1----:R-:W-:Y:S01]  /*1e330*/  HMMA.16816.F32 R68, R16, R80, R68 ;  /* 0x000000501044723c */ /* 0x002fe20000001844 */
[----:B------:R-:W-:Y:S01]  /*1e340*/  IMAD.MOV.U32 R87, RZ, RZ, R53 ;  /* 0x000000ffff577224 */ /* 0x000fe200078e0035 */
[----:B------:R-:W-:Y:S01]  /*1e350*/  LDSM.16.M88.4 R72, [R73] ;  /* 0x000000004948783b */ /* 0x000fe20000000200 */
[----:B------:R-:W-:-:S03]  /*1e360*/  IMAD.MOV.U32 R252, RZ, RZ, R31 ;  /* 0x000000fffffc7224 */ /* 0x000fc600078e001f */
[C---:B------:R-:W-:Y:S01]  /*1e370*/  HMMA.16816.F32 R28, R20.reuse, R26, RZ ;  /* 0x0000001a141c723c */ /* 0x040fe200000018ff */
[----:B------:R1:W5:Y:S05]  /*1e380*/  LDSM.16.M88.4 R52, [R59] ;  /* 0x000000003b34783b */ /* 0x00036a0000000200 */
[----:B----4-:R-:W-:Y:S01]  /*1e390*/  HMMA.16816.F32 R8, R20, R24, RZ ;  /* 0x000000181408723c */ /* 0x010fe200000018ff */
[----:B------:R-:W-:Y:S02]  /*1e3a0*/  IMAD.MOV.U32 R250, RZ, RZ, R48 ;  /* 0x000000fffffa7224 */ /* 0x000fe400078e0030 */
[----:B------:R-:W-:Y:S03]  /*1e3b0*/  LDSM.16.M88.4 R48, [R49] ;  /* 0x000000003130783b */ /* 0x000fe60000000200 */
[----:B------:R-:W-:Y:S01]  /*1e3c0*/  HMMA.16816.F32 R64, R16, R82, R64 ;  /* 0x000000521040723c */ /* 0x000fe20000001840 */
[----:B------:R-:W4:Y:S05]  /*1e3d0*/  LDSM.16.M88.4 R80, [R138+0x9800] ;  /* 0x009800008a50783b */ /* 0x000f2a0000000200 */
[C---:B------:R-:W-:Y:S06]  /*1e3e0*/  HMMA.16816.F32 R60, R20.reuse, R92, RZ ;  /* 0x0000005c143c723c */ /* 0x040fec00000018ff */
[----:B-1----:R-:W-:Y:S06]  /*1e3f0*/  HMMA.16816.F32 R56, R20, R94, RZ ;  /* 0x0000005e1438723c */ /* 0x002fec00000018ff */
[C---:B--2---:R-:W-:Y:S06]  /*1e400*/  HMMA.16816.F32 R24, R16.reuse, R32, R8 ;  /* 0x000000201018723c */ /* 0x044fec0000001808 */
[----:B------:R-:W-:Y:S06]  /*1e410*/  HMMA.16816.F32 R8, R16, R34, R28 ;  /* 0x000000221008723c */ /* 0x000fec000000181c */
[C---:B------:R-:W-:Y:S01]  /*1e420*/  HMMA.16816.F32 R216, R12.reuse, R46, R216 ;  /* 0x0000002e0cd8723c */ /* 0x040fe200000018d8 */
[----:B------:R-:W1:Y:S05]  /*1e430*/  LDSM.16.M88.4 R44, [R45] ;  /* 0x000000002d2c783b */ /* 0x000e6a0000000200 */
[----:B------:R-:W-:Y:S01]  /*1e440*/  HMMA.16816.F32 R208, R12, R42, R208 ;  /* 0x0000002a0cd0723c */ /* 0x000fe200000018d0 */
[----:B------:R-:W2:Y:S01]  /*1e450*/  LDSM.16.M88.4 R40, [R41] ;  /* 0x000000002928783b */ /* 0x000ea20000000200 */
[----:B------:R-:W-:-:S04]  /*1e460*/  IMAD.MOV.U32 R90, RZ, RZ, R107 ;  /* 0x000000ffff5a7224 */ /* 0x000fc800078e006b */
[C---:B---3--:R-:W-:Y:S06]  /*1e470*/  HMMA.16816.F32 R60, R16.reuse, R76, R60 ;  /* 0x0000004c103c723c */ /* 0x048fec000000183c */
[----:B------:R-:W-:Y:S01]  /*1e480*/  HMMA.16816.F32 R76, R16, R78, R56 ;  /* 0x0000004e104c723c */ /* 0x000fe20000001838 */
[----:B------:R-:W-:-:S06]  /*1e490*/  IMAD.MOV.U32 R34, RZ, RZ, R36 ;  /* 0x000000ffff227224 */ /* 0x000fcc00078e0024 */
[----:B------:R-:W-:Y:S01]  /*1e4a0*/  IMAD.MOV.U32 R58, RZ, RZ, R4 ;  /* 0x000000ffff3a7224 */ /* 0x000fe200078e0004 */
[----:B-----5:R-:W-:Y:S01]  /*1e4b0*/  HMMA.16816.F32 R104, R12, R54, R220 ;  /* 0x000000360c68723c */ /* 0x020fe200000018dc */
[----:B------:R-:W-:Y:S01]  /*1e4c0*/  IMAD.MOV.U32 R32, RZ, RZ, R108 ;  /* 0x000000ffff207224 */ /* 0x000fe200078e006c */
[----:B----4-:R-:W-:Y:S01]  /*1e4d0*/  MOV R56, R81 ;  /* 0x0000005100387202 */ /* 0x010fe20000000f00 */
[----:B------:R-:W-:-:S04]  /*1e4e0*/  IMAD.MOV.U32 R30, RZ, RZ, R109 ;  /* 0x000000ffff1e7224 */ /* 0x000fc800078e006d */
[----:B------:R-:W-:Y:S02]  /*1e4f0*/  IMAD.MOV.U32 R223, RZ, RZ, R58 ;  /* 0x000000ffffdf7224 */ /* 0x000fe400078e003a */
[----:B------:R-:W-:Y:S02]  /*1e500*/  IMAD.MOV.U32 R31, RZ, RZ, R110 ;  /* 0x000000ffff1f7224 */ /* 0x000fe400078e006e */
[----:B------:R-:W-:Y:S02]  /*1e510*/  IMAD.MOV.U32 R29, RZ, RZ, R111 ;  /* 0x000000ffff1d7224 */ /* 0x000fe400078e006f */
[----:B------:R-:W-:Y:S01]  /*1e520*/  IMAD.MOV.U32 R57, RZ, RZ, R80 ;  /* 0x000000ffff397224 */ /* 0x000fe200078e0050 */
[----:B------:R-:W-:Y:S01]  /*1e530*/  HMMA.16816.F32 R108, R12, R50, R196 ;  /* 0x000000320c6c723c */ /* 0x000fe200000018c4 */
[----:B------:R-:W-:Y:S02]  /*1e540*/  IMAD.MOV.U32 R36, RZ, RZ, R82 ;  /* 0x000000ffff247224 */ /* 0x000fe400078e0052 */
[----:B------:R-:W-:-:S03]  /*1e550*/  IMAD.MOV.U32 R4, RZ, RZ, R83 ;  /* 0x000000ffff047224 */ /* 0x000fc600078e0053 */
[C---:B------:R-:W-:Y:S01]  /*1e560*/  HMMA.16816.F32 R80, R12.reuse, R48, R200 ;  /* 0x000000300c50723c */ /* 0x040fe200000018c8 */
[----:B------:R3:W4:Y:S05]  /*1e570*/  LDSM.16.M88.4 R48, [R223] ;  /* 0x00000000df30783b */ /* 0x00072a0000000200 */
[C---:B------:R-:W-:Y:S06]  /*1e580*/  HMMA.16816.F32 R8, R12.reuse, R74, R8 ;  /* 0x0000004a0c08723c */ /* 0x040fec0000001808 */
[----:B------:R-:W-:Y:S01]  /*1e590*/  HMMA.16816.F32 R24, R12, R72, R24 ;  /* 0x000000480c18723c */ /* 0x000fe20000001818 */
[----:B------:R-:W-:-:S02]  /*1e5a0*/  IMAD.MOV.U32 R33, RZ, RZ, R103 ;  /* 0x000000ffff217224 */ /* 0x000fc400078e0067 */
[----:B------:R-:W-:Y:S02]  /*1e5b0*/  IMAD.MOV.U32 R88, RZ, RZ, R102 ;  /* 0x000000ffff587224 */ /* 0x000fe400078e0066 */
[----:B------:R-:W-:Y:S02]  /*1e5c0*/  IMAD.MOV.U32 R89, RZ, RZ, R101 ;  /* 0x000000ffff597224 */ /* 0x000fe400078e0065 */
[----:B------:R-:W-:Y:S02]  /*1e5d0*/  IMAD.MOV.U32 R91, RZ, RZ, R100 ;  /* 0x000000ffff5b7224 */ /* 0x000fe400078e0064 */
[----:B------:R-:W-:Y:S01]  /*1e5e0*/  HMMA.16816.F32 R100, R12, R52, R236 ;  /* 0x000000340c64723c */ /* 0x000fe200000018ec */
[----:B------:R-:W-:Y:S02]  /*1e5f0*/  IMAD.MOV.U32 R59, RZ, RZ, R0 ;  /* 0x000000ffff3b7224 */ /* 0x000fe400078e0000 */
[----:B------:R-:W-:-:S04]  /*1e600*/  IMAD.MOV.U32 R28, RZ, RZ, R2 ;  /* 0x000000ffff1c7224 */ /* 0x000fc800078e0002 */
[----:B------:R-:W-:Y:S02]  /*1e610*/  IMAD.MOV.U32 R239, RZ, RZ, R85 ;  /* 0x000000ffffef7224 */ /* 0x000fe400078e0055 */
[----:B------:R-:W-:Y:S02]  /*1e620*/  IMAD.MOV.U32 R35, RZ, RZ, R6 ;  /* 0x000000ffff237224 */ /* 0x000fe400078e0006 */
[----:B------:R-:W-:Y:S02]  /*1e630*/  IMAD.MOV.U32 R53, RZ, RZ, R239 ;  /* 0x000000ffff357224 */ /* 0x000fe400078e00ef */
[----:B------:R-:W-:Y:S02]  /*1e640*/  IMAD.MOV.U32 R236, RZ, RZ, R57 ;  /* 0x000000ffffec7224 */ /* 0x000fe400078e0039 */
[----:B------:R-:W-:Y:S02]  /*1e650*/  IMAD.MOV.U32 R238, RZ, RZ, R59 ;  /* 0x000000ffffee7224 */ /* 0x000fe400078e003b */
[----:B------:R-:W-:Y:S01]  /*1e660*/  IMAD.MOV.U32 R239, RZ, RZ, R34 ;  /* 0x000000ffffef7224 */ /* 0x000fe200078e0022 */
[----:B------:R-:W-:Y:S01]  /*1e670*/  HMMA.16816.F32 R92, R12, R96, R244 ;  /* 0x000000600c5c723c */ /* 0x000fe200000018f4 */
[----:B------:R-:W-:Y:S01]  /*1e680*/  IMAD.MOV.U32 R237, RZ, RZ, R56 ;  /* 0x000000ffffed7224 */ /* 0x000fe200078e0038 */
[----:B------:R-:W5:Y:S01]  /*1e690*/  LDSM.16.M88.4 R52, [R53] ;  /* 0x000000003534783b */ /* 0x000f620000000200 */
[----:B------:R-:W-:-:S02]  /*1e6a0*/  IMAD.MOV.U32 R57, RZ, RZ, R28 ;  /* 0x000000ffff397224 */ /* 0x000fc400078e001c */
[----:B------:R-:W-:Y:S02]  /*1e6b0*/  IMAD.MOV.U32 R58, RZ, RZ, R29 ;  /* 0x000000ffff3a7224 */ /* 0x000fe400078e001d */
[----:B------:R-:W-:Y:S02]  /*1e6c0*/  IMAD.MOV.U32 R59, RZ, RZ, R30 ;  /* 0x000000ffff3b7224 */ /* 0x000fe400078e001e */
[----:B------:R-:W-:Y:S01]  /*1e6d0*/  IMAD.MOV.U32 R34, RZ, RZ, R31 ;  /* 0x000000ffff227224 */ /* 0x000fe200078e001f */
[----:B------:R-:W-:Y:S01]  /*1e6e0*/  HMMA.16816.F32 R96, R12, R98, R240 ;  /* 0x000000620c60723c */ /* 0x000fe200000018f0 */
[----:B------:R-:W-:Y:S02]  /*1e6f0*/  IMAD.MOV.U32 R28, RZ, RZ, R33 ;  /* 0x000000ffff1c7224 */ /* 0x000fe400078e0021 */
[----:B------:R-:W-:Y:S02]  /*1e700*/  IMAD.MOV.U32 R29, RZ, RZ, R90 ;  /* 0x000000ffff1d7224 */ /* 0x000fe400078e005a */
[----:B------:R-:W-:-:S02]  /*1e710*/  IMAD.MOV.U32 R30, RZ, RZ, R250 ;  /* 0x000000ffff1e7224 */ /* 0x000fc400078e00fa */
[----:B------:R-:W-:Y:S01]  /*1e720*/  IMAD.MOV.U32 R31, RZ, RZ, R251 ;  /* 0x000000ffff1f7224 */ /* 0x000fe200078e00fb */
[C---:B-1----:R-:W-:Y:S01]  /*1e730*/  HMMA.16816.F32 R240, R12.reuse, R46, R128 ;  /* 0x0000002e0cf0723c */ /* 0x042fe20000001880 */
[----:B------:R-:W-:Y:S01]  /*1e740*/  IMAD.MOV.U32 R56, RZ, RZ, R35 ;  /* 0x000000ffff387224 */ /* 0x000fe200078e0023 */
[----:B------:R-:W-:Y:S01]  /*1e750*/  MOV R35, R32 ;  /* 0x0000002000237202 */ /* 0x000fe20000000f00 */
[----:B------:R-:W-:Y:S02]  /*1e760*/  IMAD.MOV.U32 R32, RZ, RZ, R249 ;  /* 0x000000ffff207224 */ /* 0x000fe400078e00f9 */
[----:B------:R-:W-:Y:S01]  /*1e770*/  IMAD.MOV.U32 R33, RZ, RZ, R248 ;  /* 0x000000ffff217224 */ /* 0x000fe200078e00f8 */
[----:B--2---:R-:W-:Y:S01]  /*1e780*/  HMMA.16816.F32 R120, R12, R40, R120 ;  /* 0x000000280c78723c */ /* 0x004fe20000001878 */
[----:B------:R-:W-:Y:S02]  /*1e790*/  IMAD.MOV.U32 R129, RZ, RZ, R237 ;  /* 0x000000ffff817224 */ /* 0x000fe400078e00ed */
[----:B------:R-:W-:-:S02]  /*1e7a0*/  IMAD.MOV.U32 R128, RZ, RZ, R236 ;  /* 0x000000ffff807224 */ /* 0x000fc400078e00ec */
[----:B------:R-:W-:Y:S01]  /*1e7b0*/  IMAD.MOV.U32 R237, RZ, RZ, R87 ;  /* 0x000000ffffed7224 */ /* 0x000fe200078e0057 */
[----:B------:R-:W-:Y:S01]  /*1e7c0*/  HMMA.16816.F32 R248, R12, R42, R112 ;  /* 0x0000002a0cf8723c */ /* 0x000fe20000001870 */
[----:B------:R-:W-:Y:S01]  /*1e7d0*/  IMAD.MOV.U32 R221, RZ, RZ, R28 ;  /* 0x000000ffffdd7224 */ /* 0x000fe200078e001c */
[----:B------:R-:W1:Y:S01]  /*1e7e0*/  LDSM.16.M88.4 R40, [R139] ;  /* 0x000000008b28783b */ /* 0x000e620000000200 */
[----:B------:R-:W-:Y:S02]  /*1e7f0*/  IMAD.MOV.U32 R222, RZ, RZ, R29 ;  /* 0x000000ffffde7224 */ /* 0x000fe400078e001d */
[----:B---3--:R-:W-:Y:S02]  /*1e800*/  IMAD.MOV.U32 R223, RZ, RZ, R30 ;  /* 0x000000ffffdf7224 */ /* 0x008fe400078e001e */
[----:B------:R-:W-:Y:S02]  /*1e810*/  IMAD.MOV.U32 R236, RZ, RZ, R31 ;  /* 0x000000ffffec7224 */ /* 0x000fe400078e001f */
[----:B------:R-:W-:Y:S01]  /*1e820*/  IMAD.MOV.U32 R113, RZ, RZ, R9 ;  /* 0x000000ffff717224 */ /* 0x000fe200078e0009 */
[----:B------:R-:W-:Y:S01]  /*1e830*/  LDSM.16.M88.4 R28, [R184+0x1000] ;  /* 0x00100000b81c783b */ /* 0x000fe20000000200 */
[----:B------:R-:W-:-:S02]  /*1e840*/  IMAD.MOV.U32 R112, RZ, RZ, R10 ;  /* 0x000000ffff707224 */ /* 0x000fc400078e000a */
[----:B------:R-:W-:Y:S02]  /*1e850*/  IMAD.MOV.U32 R87, RZ, RZ, R8 ;  /* 0x000000ffff577224 */ /* 0x000fe400078e0008 */
[----:B------:R-:W-:Y:S02]  /*1e860*/  IMAD.MOV.U32 R74, RZ, RZ, R11 ;  /* 0x000000ffff4a7224 */ /* 0x000fe400078e000b */
[----:B------:R-:W2:Y:S01]  /*1e870*/  LDSM.16.M88.4 R8, [R187] ;  /* 0x00000000bb08783b */ /* 0x000ea20000000200 */
[----:B------:R-:W-:Y:S02]  /*1e880*/  IMAD.MOV.U32 R200, RZ, RZ, R238 ;  /* 0x000000ffffc87224 */ /* 0x000fe400078e00ee */
[----:B------:R-:W-:Y:S02]  /*1e890*/  IMAD.MOV.U32 R201, RZ, RZ, R239 ;  /* 0x000000ffffc97224 */ /* 0x000fe400078e00ef */
[----:B------:R-:W-:Y:S02]  /*1e8a0*/  IMAD.MOV.U32 R90, RZ, RZ, R3 ;  /* 0x000000ffff5a7224 */ /* 0x000fe400078e0003 */
[----:B------:R-:W-:-:S02]  /*1e8b0*/  IMAD.MOV.U32 R199, RZ, RZ, R34 ;  /* 0x000000ffffc77224 */ /* 0x000fc400078e0022 */
[----:B------:R-:W-:Y:S02]  /*1e8c0*/  IMAD.MOV.U32 R220, RZ, RZ, R35 ;  /* 0x000000ffffdc7224 */ /* 0x000fe400078e0023 */
[----:B------:R-:W-:Y:S02]  /*1e8d0*/  IMAD.MOV.U32 R238, RZ, RZ, R32 ;  /* 0x000000ffffee7224 */ /* 0x000fe400078e0020 */
[----:B------:R-:W-:Y:S02]  /*1e8e0*/  IMAD.MOV.U32 R239, RZ, RZ, R33 ;  /* 0x000000ffffef7224 */ /* 0x000fe400078e0021 */
[----:B------:R-:W-:Y:S01]  /*1e8f0*/  IMAD.MOV.U32 R114, RZ, RZ, R24 ;  /* 0x000000ffff727224 */ /* 0x000fe200078e0018 */
[----:B------:R-:W3:Y:S01]  /*1e900*/  LDSM.16.M88.4 R32, [R184+0x800] ;  /* 0x00080000b820783b */ /* 0x000ee20000000200 */
[----:B------:R-:W-:Y:S02]  /*1e910*/  IMAD.MOV.U32 R73, RZ, RZ, R25 ;  /* 0x000000ffff497224 */ /* 0x000fe400078e0019 */
[----:B------:R-:W-:-:S02]  /*1e920*/  IMAD.MOV.U32 R72, RZ, RZ, R26 ;  /* 0x000000ffff487224 */ /* 0x000fc400078e001a */
[----:B------:R-:W-:Y:S02]  /*1e930*/  IMAD.MOV.U32 R3, RZ, RZ, R27 ;  /* 0x000000ffff037224 */ /* 0x000fe400078e001b */
[----:B------:R-:W3:Y:S01]  /*1e940*/  LDSM.16.M88.4 R24, [R184+0x1800] ;  /* 0x00180000b818783b */ /* 0x000ee20000000200 */
[C---:B----4-:R-:W-:Y:S06]  /*1e950*/  HMMA.16816.F32 R60, R12.reuse, R48, R60 ;  /* 0x000000300c3c723c */ /* 0x050fec000000183c */
[----:B------:R-:W-:Y:S01]  /*1e960*/  HMMA.16816.F32 R48, R12, R50, R76 ;  /* 0x000000320c30723c */ /* 0x000fe2000000184c */
[----:B------:R-:W-:Y:S01]  /*1e970*/  MOV R198, R59 ;  /* 0x0000003b00c67202 */ /* 0x000fe20000000f00 */
[----:B------:R-:W-:-:S02]  /*1e980*/  IMAD.MOV.U32 R197, RZ, RZ, R58 ;  /* 0x000000ffffc57224 */ /* 0x000fc400078e003a */
[----:B------:R-:W-:Y:S02]  /*1e990*/  IMAD.MOV.U32 R85, RZ, RZ, R120 ;  /* 0x000000ffff557224 */ /* 0x000fe400078e0078 */
[----:B------:R-:W-:Y:S02]  /*1e9a0*/  IMAD.MOV.U32 R6, RZ, RZ, R121 ;  /* 0x000000ffff067224 */ /* 0x000fe400078e0079 */
[----:B------:R-:W-:Y:S02]  /*1e9b0*/  IMAD.MOV.U32 R2, RZ, RZ, R122 ;  /* 0x000000ffff027224 */ /* 0x000fe400078e007a */
[----:B------:R-:W-:Y:S01]  /*1e9c0*/  IMAD.MOV.U32 R0, RZ, RZ, R123 ;  /* 0x000000ffff007224 */ /* 0x000fe200078e007b */
[----:B------:R-:W-:Y:S01]  /*1e9d0*/  HMMA.16816.F32 R244, R12, R44, R176 ;  /* 0x0000002c0cf4723c */ /* 0x000fe200000018b0 */
[----:B------:R-:W-:Y:S02]  /*1e9e0*/  IMAD.MOV.U32 R120, RZ, RZ, R197 ;  /* 0x000000ffff787224 */ /* 0x000fe400078e00c5 */
[----:B------:R-:W-:-:S02]  /*1e9f0*/  IMAD.MOV.U32 R121, RZ, RZ, R198 ;  /* 0x000000ffff797224 */ /* 0x000fc400078e00c6 */
[----:B------:R-:W-:Y:S02]  /*1ea00*/  IMAD.MOV.U32 R122, RZ, RZ, R199 ;  /* 0x000000ffff7a7224 */ /* 0x000fe400078e00c7 */
[----:B------:R-:W-:Y:S01]  /*1ea10*/  IMAD.MOV.U32 R123, RZ, RZ, R220 ;  /* 0x000000ffff7b7224 */ /* 0x000fe200078e00dc */
[----:B------:R-:W-:Y:S01]  /*1ea20*/  HMMA.16816.F32 R44, R20, R128, RZ ;  /* 0x00000080142c723c */ /* 0x000fe200000018ff */
[----:B------:R-:W-:Y:S01]  /*1ea30*/  IMAD.MOV.U32 R199, RZ, RZ, R236 ;  /* 0x000000ffffc77224 */ /* 0x000fe200078e00ec */
[----:B------:R-:W-:Y:S01]  /*1ea40*/  MOV R197, R222 ;  /* 0x000000de00c57202 */ /* 0x000fe20000000f00 */
[----:B------:R-:W-:Y:S01]  /*1ea50*/  IMAD.MOV.U32 R130, RZ, RZ, R175 ;  /* 0x000000ffff827224 */ /* 0x000fe200078e00af */
[----:B------:R-:W4:Y:S01]  /*1ea60*/  LDSM.16.M88.4 R176, [R84+0x9800] ;  /* 0x0098000054b0783b */ /* 0x000f220000000200 */
[----:B------:R-:W-:Y:S02]  /*1ea70*/  IMAD.MOV.U32 R131, RZ, RZ, R174 ;  /* 0x000000ffff837224 */ /* 0x000fe400078e00ae */
[----:B------:R-:W-:-:S02]  /*1ea80*/  IMAD.MOV.U32 R128, RZ, RZ, R194 ;  /* 0x000000ffff807224 */ /* 0x000fc400078e00c2 */
[----:B------:R-:W-:Y:S02]  /*1ea90*/  IMAD.MOV.U32 R129, RZ, RZ, R191 ;  /* 0x000000ffff817224 */ /* 0x000fe400078e00bf */
[----:B------:R-:W-:Y:S02]  /*1eaa0*/  IMAD.MOV.U32 R202, RZ, RZ, R56 ;  /* 0x000000ffffca7224 */ /* 0x000fe400078e0038 */
[----:B------:R-:W-:Y:S02]  /*1eab0*/  IMAD.MOV.U32 R203, RZ, RZ, R57 ;  /* 0x000000ffffcb7224 */ /* 0x000fe400078e0039 */
[----:B------:R-:W-:Y:S01]  /*1eac0*/  IMAD.MOV.U32 R196, RZ, RZ, R221 ;  /* 0x000000ffffc47224 */ /* 0x000fe200078e00dd */
[----:B-----5:R-:W-:Y:S01]  /*1ead0*/  HMMA.16816.F32 R68, R12, R52, R68 ;  /* 0x000000340c44723c */ /* 0x020fe20000001844 */
[----:B------:R-:W-:Y:S01]  /*1eae0*/  IMAD.MOV.U32 R198, RZ, RZ, R223 ;  /* 0x000000ffffc67224 */ /* 0x000fe200078e00df */
[----:B------:R-:W-:Y:S01]  /*1eaf0*/  LDSM.16.M88.4 R56, [R184+0x2000] ;  /* 0x00200000b838783b */ /* 0x000fe20000000200 */
[----:B------:R-:W-:-:S02]  /*1eb00*/  IMAD.MOV.U32 R236, RZ, RZ, R90 ;  /* 0x000000ffffec7224 */ /* 0x000fc400078e005a */
[----:B------:R-:W-:Y:S02]  /*1eb10*/  IMAD.MOV.U32 R222, RZ, RZ, R231 ;  /* 0x000000ffffde7224 */ /* 0x000fe400078e00e7 */
[----:B------:R-:W-:Y:S02]  /*1eb20*/  IMAD.MOV.U32 R223, RZ, RZ, R228 ;  /* 0x000000ffffdf7224 */ /* 0x000fe400078e00e4 */
[----:B------:R-:W-:Y:S02]  /*1eb30*/  IMAD.MOV.U32 R90, RZ, RZ, R226 ;  /* 0x000000ffff5a7224 */ /* 0x000fe400078e00e2 */
[----:B------:R-:W-:Y:S01]  /*1eb40*/  IMAD.MOV.U32 R221, RZ, RZ, R195 ;  /* 0x000000ffffdd7224 */ /* 0x000fe200078e00c3 */
[----:B------:R-:W-:Y:S01]  /*1eb50*/  MOV R195, R51 ;  /* 0x0000003300c37202 */ /* 0x000fe20000000f00 */
[----:B------:R-:W-:Y:S02]  /*1eb60*/  IMAD.MOV.U32 R231, RZ, RZ, R48 ;  /* 0x000000ffffe77224 */ /* 0x000fe400078e0030 */
[----:B------:R-:W-:-:S02]  /*1eb70*/  IMAD.MOV.U32 R228, RZ, RZ, R49 ;  /* 0x000000ffffe47224 */ /* 0x000fc400078e0031 */
[----:B------:R-:W-:Y:S02]  /*1eb80*/  IMAD.MOV.U32 R226, RZ, RZ, R50 ;  /* 0x000000ffffe27224 */ /* 0x000fe400078e0032 */
[----:B-1----:R-:W-:Y:S06]  /*1eb90*/  HMMA.16816.F32 R48, R12, R40, R120 ;  /* 0x000000280c30723c */ /* 0x002fec0000001878 */
[----:B--2---:R-:W-:Y:S06]  /*1eba0*/  HMMA.16816.F32 R120, R8, R28, R232 ;  /* 0x0000001c0878723c */ /* 0x004fec00000018e8 */
[----:B------:R-:W-:Y:S01]  /*1ebb0*/  HMMA.16816.F32 R64, R12, R54, R64 ;  /* 0x000000360c40723c */ /* 0x000fe20000001840 */
[----:B------:R-:W-:-:S02]  /*1ebc0*/  IMAD.MOV.U32 R232, RZ, RZ, R119 ;  /* 0x000000ffffe87224 */ /* 0x000fc400078e0077 */
[----:B------:R-:W-:Y:S02]  /*1ebd0*/  IMAD.MOV.U32 R233, RZ, RZ, R118 ;  /* 0x000000ffffe97224 */ /* 0x000fe400078e0076 */
[----:B------:R-:W-:Y:S01]  /*1ebe0*/  IMAD.MOV.U32 R234, RZ, RZ, R117 ;  /* 0x000000ffffea7224 */ /* 0x000fe200078e0075 */
[----:B------:R-:W-:Y:S01]  /*1ebf0*/  HMMA.16816.F32 R52, R12, R42, R128 ;  /* 0x0000002a0c34723c */ /* 0x000fe20000001880 */
[----:B------:R-:W-:Y:S01]  /*1ec00*/  IMAD.MOV.U32 R235, RZ, RZ, R116 ;  /* 0x000000ffffeb7224 */ /* 0x000fe200078e0074 */
[----:B------:R-:W-:Y:S04]  /*1ec10*/  LDSM.16.M88.4 R40, [R184+0x4000] ;  /* 0x00400000b828783b */ /* 0x000fe80000000200 */
[C---:B------:R-:W-:Y:S01]  /*1ec20*/  HMMA.16816.F32 R116, R8.reuse, R30, R216 ;  /* 0x0000001e0874723c */ /* 0x040fe200000018d8 */
[----:B------:R-:W-:Y:S05]  /*1ec30*/  LDSM.16.M88.4 R28, [R184+0x3000] ;  /* 0x00300000b81c783b */ /* 0x000fea0000000200 */
[----:B---3--:R-:W-:Y:S01]  /*1ec40*/  HMMA.16816.F32 R128, R8, R34, R200 ;  /* 0x000000220880723c */ /* 0x008fe200000018c8 */
[----:B------:R-:W-:-:S02]  /*1ec50*/  IMAD.MOV.U32 R216, RZ, RZ, R127 ;  /* 0x000000ffffd87224 */ /* 0x000fc400078e007f */
[----:B------:R-:W-:Y:S02]  /*1ec60*/  IMAD.MOV.U32 R217, RZ, RZ, R126 ;  /* 0x000000ffffd97224 */ /* 0x000fe400078e007e */
[----:B------:R-:W-:Y:S01]  /*1ec70*/  IMAD.MOV.U32 R218, RZ, RZ, R125 ;  /* 0x000000ffffda7224 */ /* 0x000fe200078e007d */
[----:B------:R-:W-:Y:S01]  /*1ec80*/  HMMA.16816.F32 R200, R8, R26, R208 ;  /* 0x0000001a08c8723c */ /* 0x000fe200000018d0 */
[----:B------:R-:W-:-:S05]  /*1ec90*/  IMAD.MOV.U32 R219, RZ, RZ, R124 ;  /* 0x000000ffffdb7224 */ /* 0x000fca00078e007c */
[C---:B------:R-:W-:Y:S01]  /*1eca0*/  HMMA.16816.F32 R124, R8.reuse, R24, R212 ;  /* 0x00000018087c723c */ /* 0x040fe200000018d4 */
[----:B------:R-:W1:Y:S01]  /*1ecb0*/  LDSM.16.M88.4 R24, [R184+0x3800] ;  /* 0x00380000b818783b */ /* 0x000e620000000200 */
[----:B------:R-:W-:Y:S02]  /*1ecc0*/  IMAD.MOV.U32 R79, RZ, RZ, R50 ;  /* 0x000000ffff4f7224 */ /* 0x000fe400078e0032 */
[----:B------:R-:W-:Y:S02]  /*1ecd0*/  IMAD.MOV.U32 R78, RZ, RZ, R51 ;  /* 0x000000ffff4e7224 */ /* 0x000fe400078e0033 */
[----:B------:R-:W-:Y:S01]  /*1ece0*/  HMMA.16816.F32 R196, R8, R32, R196 ;  /* 0x0000002008c4723c */ /* 0x000fe200000018c4 */
[----:B------:R-:W-:Y:S01]  /*1ecf0*/  IMAD.MOV.U32 R77, RZ, RZ, R48 ;  /* 0x000000ffff4d7224 */ /* 0x000fe200078e0030 */
[----:B------:R-:W2:Y:S01]  /*1ed00*/  LDSM.16.M88.4 R32, [R184+0x2800] ;  /* 0x00280000b820783b */ /* 0x000ea20000000200 */
[----:B------:R-:W-:-:S03]  /*1ed10*/  IMAD.MOV.U32 R76, RZ, RZ, R49 ;  /* 0x000000ffff4c7224 */ /* 0x000fc600078e0031 */
[----:B----4-:R-:W-:Y:S01]  /*1ed20*/  HMMA.16816.F32 R48, R16, R176, R44 ;  /* 0x000000b01030723c */ /* 0x010fe2000000182c */
[----:B------:R-:W3:Y:S01]  /*1ed30*/  LDSM.16.M88.4 R44, [R184+0x4800] ;  /* 0x00480000b82c783b */ /* 0x000ee20000000200 */
[----:B------:R-:W-:Y:S02]  /*1ed40*/  IMAD.MOV.U32 R220, RZ, RZ, R221 ;  /* 0x000000ffffdc7224 */ /* 0x000fe400078e00dd */
[----:B------:R-:W-:Y:S01]  /*1ed50*/  IMAD.MOV.U32 R221, RZ, RZ, R222 ;  /* 0x000000ffffdd7224 */ /* 0x000fe200078e00de */
[----:B------:R-:W-:Y:S01]  /*1ed60*/  MOV R214, R89 ;  /* 0x0000005900d67202 */ /* 0x000fe20000000f00 */
[----:B------:R-:W-:Y:S02]  /*1ed70*/  IMAD.MOV.U32 R222, RZ, RZ, R223 ;  /* 0x000000ffffde7224 */ /* 0x000fe400078e00df */
[----:B------:R-:W-:Y:S02]  /*1ed80*/  IMAD.MOV.U32 R223, RZ, RZ, R90 ;  /* 0x000000ffffdf7224 */ /* 0x000fe400078e005a */
[----:B------:R-:W-:-:S02]  /*1ed90*/  IMAD.MOV.U32 R212, RZ, RZ, R91 ;  /* 0x000000ffffd47224 */ /* 0x000fc400078e005b */
[----:B------:R-:W-:Y:S02]  /*1eda0*/  IMAD.MOV.U32 R213, RZ, RZ, R88 ;  /* 0x000000ffffd57224 */ /* 0x000fe400078e0058 */
[----:B------:R4:W-:Y:S01]  /*1edb0*/  LDSM.16.M88.4 R88, [R230] ;  /* 0x00000000e658783b */ /* 0x0009e20000000200 */
[C---:B-1----:R-:W-:Y:S06]  /*1edc0*/  HMMA.16816.F32 R92, R8.reuse, R24, R92 ;  /* 0x00000018085c723c */ /* 0x042fec000000185c */
[----:B------:R-:W-:Y:S01]  /*1edd0*/  HMMA.16816.F32 R96, R8, R26, R96 ;  /* 0x0000001a0860723c */ /* 0x000fe20000001860 */
[----:B------:R-:W1:Y:S01]  /*1ede0*/  LDSM.16.M88.4 R24, [R184+0x5000] ;  /* 0x00500000b818783b */ /* 0x000e620000000200 */
[----:B----4-:R-:W4:Y:S01]  /*1edf0*/  S2R R230, SR_TID.X ;  /* 0x0000000000e67919 */ /* 0x010f220000002100 */
[----:B------:R-:W-:-:S02]  /*1ee00*/  IMAD.MOV.U32 R194, RZ, RZ, R60 ;  /* 0x000000ffffc27224 */ /* 0x000fc400078e003c */
[----:B------:R-:W-:Y:S02]  /*1ee10*/  IMAD.MOV.U32 R191, RZ, RZ, R61 ;  /* 0x000000ffffbf7224 */ /* 0x000fe400078e003d */
[----:B------:R-:W-:Y:S02]  /*1ee20*/  IMAD.MOV.U32 R175, RZ, RZ, R62 ;  /* 0x000000ffffaf7224 */ /* 0x000fe400078e003e */
[----:B------:R-:W-:Y:S02]  /*1ee30*/  IMAD.MOV.U32 R174, RZ, RZ, R63 ;  /* 0x000000ffffae7224 */ /* 0x000fe400078e003f */
[----:B------:R-:W5:Y:S01]  /*1ee40*/  LDSM.16.M88.4 R60, [R184] ;  /* 0x00000000b83c783b */ /* 0x000f620000000200 */
[----:B------:R-:W-:Y:S01]  /*1ee50*/  IMAD.MOV.U32 R215, RZ, RZ, R252 ;  /* 0x000000ffffd77224 */ /* 0x000fe200078e00fc */
[----:B------:R-:W-:Y:S01]  /*1ee60*/  HMMA.16816.F32 R216, R8, R28, R216 ;  /* 0x0000001c08d8723c */ /* 0x000fe200000018d8 */
[----:B------:R-:W-:-:S05]  /*1ee70*/  IMAD.MOV.U32 R75, RZ, RZ, R114 ;  /* 0x000000ffff4b7224 */ /* 0x000fca00078e0072 */
[C---:B------:R-:W-:Y:S01]  /*1ee80*/  HMMA.16816.F32 R212, R8.reuse, R30, R212 ;  /* 0x0000001e08d4723c */ /* 0x040fe200000018d4 */
[----:B------:R-:W5:Y:S05]  /*1ee90*/  LDSM.16.M88.4 R28, [R184+0x5800] ;  /* 0x00580000b81c783b */ /* 0x000f6a0000000200 */
[C---:B------:R-:W-:Y:S06]  /*1eea0*/  HMMA.16816.F32 R204, R8.reuse, R56, R204 ;  /* 0x0000003808cc723c */ /* 0x040fec00000018cc */
[----:B------:R-:W-:Y:S01]  /*1eeb0*/  HMMA.16816.F32 R236, R8, R58, R236 ;  /* 0x0000003a08ec723c */ /* 0x000fe200000018ec */
[----:B------:R-:W-:-:S02]  /*1eec0*/  IMAD.MOV.U32 R57, RZ, RZ, R113 ;  /* 0x000000ffff397224 */ /* 0x000fc400078e0071 */
[----:B----4-:R-:W-:-:S03]  /*1eed0*/  IMAD.SHL.U32 R252, R230, 0x2, RZ ;  /* 0x00000002e6fc7824 */ /* 0x010fc600078e00ff */
[C---:B--2---:R-:W-:Y:S01]  /*1eee0*/  HMMA.16816.F32 R220, R8.reuse, R32, R220 ;  /* 0x0000002008dc723c */ /* 0x044fe200000018dc */
[----:B------:R-:W-:Y:S02]  /*1eef0*/  IMAD.MOV.U32 R59, RZ, RZ, R112 ;  /* 0x000000ffff3b7224 */ /* 0x000fe400078e0070 */
[----:B------:R-:W-:Y:S02]  /*1ef00*/  IMAD.MOV.U32 R56, RZ, RZ, R87 ;  /* 0x000000ffff387224 */ /* 0x000fe400078e0057 */
[----:B------:R-:W-:Y:S01]  /*1ef10*/  IMAD.MOV.U32 R230, RZ, RZ, R86 ;  /* 0x000000ffffe67224 */ /* 0x000fe200078e0056 */
[----:B---3--:R-:W-:Y:S01]  /*1ef20*/  HMMA.16816.F32 R112, R8, R44, R80 ;  /* 0x0000002c0870723c */ /* 0x008fe20000001850 */
[----:B------:R-:W-:Y:S02]  /*1ef30*/  IMAD.MOV.U32 R33, RZ, RZ, R76 ;  /* 0x000000ffff217224 */ /* 0x000fe400078e004c */
[----:B------:R-:W-:-:S03]  /*1ef40*/  IMAD.MOV.U32 R76, RZ, RZ, R85 ;  /* 0x000000ffff4c7224 */ /* 0x000fc600078e0055 */
[C---:B-1----:R-:W-:Y:S06]  /*1ef50*/  HMMA.16816.F32 R84, R8.reuse, R24, R244 ;  /* 0x000000180854723c */ /* 0x042fec00000018f4 */
[----:B------:R-:W-:Y:S01]  /*1ef60*/  HMMA.16816.F32 R80, R8, R26, R240 ;  /* 0x0000001a0850723c */ /* 0x000fe200000018f0 */
[----:B------:R-:W1:Y:S01]  /*1ef70*/  LDSM.16.M88.4 R24, [R184+0x6000] ;  /* 0x00600000b818783b */ /* 0x000e620000000200 */
[----:B------:R-:W-:-:S04]  /*1ef80*/  IMAD.MOV.U32 R58, RZ, RZ, R77 ;  /* 0x000000ffff3a7224 */ /* 0x000fc800078e004d */
[----:B-----5:R-:W-:Y:S01]  /*1ef90*/  HMMA.16816.F32 R52, R8, R62, R52 ;  /* 0x0000003e0834723c */ /* 0x020fe20000001834 */
[----:B------:R-:W-:Y:S01]  /*1efa0*/  IMAD.MOV.U32 R77, RZ, RZ, R6 ;  /* 0x000000ffff4d7224 */ /* 0x000fe200078e0006 */
[----:B------:R-:W-:Y:S01]  /*1efb0*/  LOP3.LUT R252, R252, 0x6, RZ, 0xc0, !PT ;  /* 0x00000006fcfc7812 */ /* 0x000fe200078ec0ff */
[----:B------:R-:W-:Y:S02]  /*1efc0*/  IMAD.SHL.U32 R6, R37, 0x100, RZ ;  /* 0x0000010025067824 */ /* 0x000fe400078e00ff */
[----:B------:R-:W-:Y:S02]  /*1efd0*/  IMAD.MOV.U32 R176, RZ, RZ, R79 ;  /* 0x000000ffffb07224 */ /* 0x000fe400078e004f */
[----:B------:R-:W-:Y:S01]  /*1efe0*/  IMAD.MOV.U32 R79, RZ, RZ, R0 ;  /* 0x000000ffff4f7224 */ /* 0x000fe200078e0000 */
[----:B------:R-:W-:Y:S01]  /*1eff0*/  LOP3.LUT R0, R6, 0x8, R252, 0xfe, !PT ;  /* 0x0000000806007812 */ /* 0x000fe200078efefc */
[----:B------:R-:W-:Y:S02]  /*1f000*/  IMAD.MOV.U32 R177, RZ, RZ, R78 ;  /* 0x000000ffffb17224 */ /* 0x000fe400078e004e */
[----:B------:R-:W-:Y:S01]  /*1f010*/  IMAD.MOV.U32 R78, RZ, RZ, R2 ;  /* 0x000000ffff4e7224 */ /* 0x000fe200078e0002 */
[C---:B------:R-:W-:Y:S01]  /*1f020*/  ISETP.GE.AND P5, PT, R0.reuse, R7, PT ;  /* 0x000000070000720c */ /* 0x040fe20003fa6270 */
[----:B------:R-:W-:Y:S01]  /*1f030*/  IMAD.MOV.U32 R32, RZ, RZ, R58 ;  /* 0x000000ffff207224 */ /* 0x000fe200078e003a */
[----:B------:R-:W-:Y:S01]  /*1f040*/  ISETP.GE.AND P4, PT, R0, R5, PT ;  /* 0x000000050000720c */ /* 0x000fe20003f86270 */
[----:B------:R-:W-:Y:S01]  /*1f050*/  HMMA.16816.F32 R208, R12, R88, R48 ;  /* 0x000000580cd0723c */ /* 0x000fe20000001830 */
[----:B------:R-:W-:Y:S01]  /*1f060*/  LOP3.LUT R0, R6, 0x10, R252, 0xfe, !PT ;  /* 0x0000001006007812 */ /* 0x000fe200078efefc */
[----:B------:R-:W-:Y:S01]  /*1f070*/  IMAD.MOV.U32 R58, RZ, RZ, R59 ;  /* 0x000000ffff3a7224 */ /* 0x000fe200078e003b */
[----:B------:R-:W-:-:S04]  /*1f080*/  MOV R59, R74 ;  /* 0x0000004a003b7202 */ /* 0x000fc80000000f00 */
[----:B------:R-:W-:Y:S02]  /*1f090*/  IMAD.MOV.U32 R48, RZ, RZ, R75 ;  /* 0x000000ffff307224 */ /* 0x000fe400078e004b */
[----:B------:R-:W-:Y:S02]  /*1f0a0*/  IMAD.MOV.U32 R49, RZ, RZ, R73 ;  /* 0x000000ffff317224 */ /* 0x000fe400078e0049 */
[----:B------:R-:W-:Y:S02]  /*1f0b0*/  IMAD.MOV.U32 R50, RZ, RZ, R72 ;  /* 0x000000ffff327224 */ /* 0x000fe400078e0048 */
[----:B------:R-:W-:Y:S01]  /*1f0c0*/  IMAD.MOV.U32 R51, RZ, RZ, R3 ;  /* 0x000000ffff337224 */ /* 0x000fe200078e0003 */
[----:B------:R-:W-:Y:S01]  /*1f0d0*/  HMMA.16816.F32 R76, R8, R28, R76 ;  /* 0x0000001c084c723c */ /* 0x000fe2000000184c */
[C---:B------:R-:W-:Y:S02]  /*1f0e0*/  ISETP.GE.AND P6, PT, R0.reuse, R7, PT ;  /* 0x000000070000720c */ /* 0x040fe40003fc6270 */
[----:B------:R-:W-:-:S03]  /*1f0f0*/  ISETP.GE.AND P3, PT, R0, R5, PT ;  /* 0x000000050000720c */ /* 0x000fc60003f66270 */
[C---:B------:R-:W-:Y:S01]  /*1f100*/  HMMA.16816.F32 R72, R8.reuse, R30, R248 ;  /* 0x0000001e0848723c */ /* 0x040fe200000018f8 */
[----:B------:R-:W2:Y:S01]  /*1f110*/  LDSM.16.M88.4 R28, [R184+0x6800] ;  /* 0x00680000b81c783b */ /* 0x000ea20000000200 */
[C-C-:B------:R-:W-:Y:S02]  /*1f120*/  LOP3.LUT R2, R6.reuse, 0x18, R252.reuse, 0xfe, !PT ;  /* 0x0000001806027812 */ /* 0x140fe400078efefc */
[----:B------:R-:W-:Y:S02]  /*1f130*/  LOP3.LUT R0, R6, 0x20, R252, 0xfe, !PT ;  /* 0x0000002006007812 */ /* 0x000fe400078efefc */
[----:B------:R-:W-:Y:S01]  /*1f140*/  FSEL R52, R52, -INF , !P5 ;  /* 0xff80000034347808 */ /* 0x000fe20006800000 */
[----:B-1----:R-:W-:Y:S01]  /*1f150*/  HMMA.16816.F32 R48, R8, R24, R48 ;  /* 0x000000180830723c */ /* 0x002fe20000001830 */
[----:B------:R-:W-:Y:S02]  /*1f160*/  FSEL R54, R54, -INF , !P4 ;  /* 0xff80000036367808 */ /* 0x000fe40006000000 */
[----:B------:R-:W-:-:S02]  /*1f170*/  FSEL R196, R196, -INF , !P6 ;  /* 0xff800000c4c47808 */ /* 0x000fc40007000000 */
[C---:B------:R-:W-:Y:S01]  /*1f180*/  ISETP.GE.AND P2, PT, R2.reuse, R7, PT ;  /* 0x000000070200720c */ /* 0x040fe20003f46270 */
[C---:B------:R-:W-:Y:S01]  /*1f190*/  HMMA.16816.F32 R56, R8.reuse, R26, R56 ;  /* 0x0000001a0838723c */ /* 0x040fe20000001838 */
[----:B------:R-:W-:Y:S01]  /*1f1a0*/  ISETP.GE.AND P5, PT, R2, R5, PT ;  /* 0x000000050200720c */ /* 0x000fe20003fa6270 */
[----:B------:R-:W1:Y:S01]  /*1f1b0*/  LDSM.16.M88.4 R24, [R184+0x7000] ;  /* 0x00700000b818783b */ /* 0x000e620000000200 */
[C---:B------:R-:W-:Y:S02]  /*1f1c0*/  ISETP.GE.AND P4, PT, R0.reuse, R7, PT ;  /* 0x000000070000720c */ /* 0x040fe40003f86270 */
[----:B------:R-:W-:Y:S01]  /*1f1d0*/  ISETP.GE.AND P6, PT, R0, R5, PT ;  /* 0x000000050000720c */ /* 0x000fe20003fc6270 */
[----:B------:R-:W-:Y:S01]  /*1f1e0*/  HMMA.16816.F32 R232, R8, R34, R232 ;  /* 0x0000002208e8723c */ /* 0x000fe200000018e8 */
[C-C-:B------:R-:W-:Y:S02]  /*1f1f0*/  LOP3.LUT R2, R6.reuse, 0x28, R252.reuse, 0xfe, !PT ;  /* 0x0000002806027812 */ /* 0x140fe400078efefc */
[----:B------:R-:W-:-:S02]  /*1f200*/  LOP3.LUT R0, R6, 0x30, R252, 0xfe, !PT ;  /* 0x0000003006007812 */ /* 0x000fc400078efefc */
[----:B------:R-:W-:Y:S01]  /*1f210*/  FSEL R198, R198, -INF , !P3 ;  /* 0xff800000c6c67808 */ /* 0x000fe20005800000 */
[C---:B------:R-:W-:Y:S01]  /*1f220*/  HMMA.16816.F32 R100, R8.reuse, R40, R100 ;  /* 0x000000280864723c */ /* 0x040fe20000001864 */
[----:B------:R-:W-:Y:S02]  /*1f230*/  FSEL R128, R128, -INF , !P2 ;  /* 0xff80000080807808 */ /* 0x000fe40005000000 */
[----:B------:R-:W-:Y:S02]  /*1f240*/  FSEL R130, R130, -INF , !P5 ;  /* 0xff80000082827808 */ /* 0x000fe40006800000 */
[----:B------:R-:W-:Y:S01]  /*1f250*/  FSEL R120, R120, -INF , !P4 ;  /* 0xff80000078787808 */ /* 0x000fe20006000000 */
[----:B------:R-:W-:Y:S01]  /*1f260*/  HMMA.16816.F32 R104, R8, R42, R104 ;  /* 0x0000002a0868723c */ /* 0x000fe20000001868 */
[C---:B------:R-:W-:Y:S01]  /*1f270*/  ISETP.GE.AND P3, PT, R2.reuse, R7, PT ;  /* 0x000000070200720c */ /* 0x040fe20003f66270 */
[----:B------:R-:W3:Y:S01]  /*1f280*/  LDSM.16.M88.4 R40, [R184+0x7800] ;  /* 0x00780000b828783b */ /* 0x000ee20000000200 */
[----:B------:R-:W-:-:S02]  /*1f290*/  ISETP.GE.AND P2, PT, R2, R5, PT ;  /* 0x000000050200720c */ /* 0x000fc40003f46270 */
[----:B------:R-:W-:Y:S01]  /*1f2a0*/  FSEL R122, R122, -INF , !P6 ;  /* 0xff8000007a7a7808 */ /* 0x000fe20007000000 */
[C---:B------:R-:W-:Y:S01]  /*1f2b0*/  HMMA.16816.F32 R108, R8.reuse, R46, R108 ;  /* 0x0000002e086c723c */ /* 0x040fe2000000186c */
[----:B------:R-:W-:Y:S02]  /*1f2c0*/  ISETP.GE.AND P5, PT, R0, R7, PT ;  /* 0x000000070000720c */ /* 0x000fe40003fa6270 */
[----:B------:R-:W-:Y:S01]  /*1f2d0*/  LOP3.LUT R3, R6, 0x78, R252, 0xfe, !PT ;  /* 0x0000007806037812 */ /* 0x000fe200078efefc */
[----:B------:R-:W-:Y:S01]  /*1f2e0*/  IMAD.MOV.U32 R244, RZ, RZ, R32 ;  /* 0x000000fffff47224 */ /* 0x000fe200078e0020 */
[----:B------:R-:W-:Y:S01]  /*1f2f0*/  ISETP.GE.AND P4, PT, R0, R5, PT ;  /* 0x000000050000720c */ /* 0x000fe20003f86270 */
[----:B------:R-:W-:Y:S01]  /*1f300*/  IMAD.MOV.U32 R245, RZ, RZ, R33 ;  /* 0x000000fffff57224 */ /* 0x000fe200078e0021 */
[C---:B------:R-:W-:Y:S01]  /*1f310*/  LOP3.LUT R2, R6.reuse, 0x38, R252, 0xfe, !PT ;  /* 0x0000003806027812 */ /* 0x040fe200078efefc */
[----:B------:R-:W-:Y:S01]  /*1f320*/  IMAD.MOV.U32 R34, RZ, RZ, R226 ;  /* 0x000000ffff227224 */ /* 0x000fe200078e00e2 */
[----:B------:R-:W-:Y:S01]  /*1f330*/  LOP3.LUT R0, R6, 0x40, R252, 0xfe, !PT ;  /* 0x0000004006007812 */ /* 0x000fe200078efefc */
[----:B------:R-:W-:Y:S01]  /*1f340*/  IMAD.MOV.U32 R35, RZ, RZ, R195 ;  /* 0x000000ffff237224 */ /* 0x000fe200078e00c3 */
[----:B------:R-:W-:Y:S01]  /*1f350*/  FSEL R116, R116, -INF , !P3 ;  /* 0xff80000074747808 */ /* 0x000fe20005800000 */
[----:B------:R-:W-:Y:S01]  /*1f360*/  IMAD.MOV.U32 R44, RZ, RZ, R194 ;  /* 0x000000ffff2c7224 */ /* 0x000fe200078e00c2 */
[----:B------:R-:W-:Y:S01]  /*1f370*/  FSEL R118, R118, -INF , !P2 ;  /* 0xff80000076767808 */ /* 0x000fe20005000000 */
[----:B------:R-:W-:Y:S01]  /*1f380*/  IMAD.MOV.U32 R45, RZ, RZ, R191 ;  /* 0x000000ffff2d7224 */ /* 0x000fe200078e00bf */
[----:B------:R-:W-:Y:S01]  /*1f390*/  FSEL R124, R124, -INF , !P5 ;  /* 0xff8000007c7c7808 */ /* 0x000fe20006800000 */
[C---:B--2---:R-:W-:Y:S01]  /*1f3a0*/  HMMA.16816.F32 R68, R8.reuse, R28, R68 ;  /* 0x0000001c0844723c */ /* 0x044fe20000001844 */
[C---:B------:R-:W-:Y:S01]  /*1f3b0*/  ISETP.GE.AND P6, PT, R2.reuse, R7, PT ;  /* 0x000000070200720c */ /* 0x040fe20003fc6270 */
[----:B------:R-:W-:Y:S01]  /*1f3c0*/  IMAD.MOV.U32 R246, RZ, RZ, R176 ;  /* 0x000000fffff67224 */ /* 0x000fe200078e00b0 */
[----:B------:R-:W-:Y:S01]  /*1f3d0*/  ISETP.GE.AND P3, PT, R2, R5, PT ;  /* 0x000000050200720c */ /* 0x000fe20003f66270 */
[----:B------:R-:W-:Y:S01]  /*1f3e0*/  IMAD.MOV.U32 R247, RZ, RZ, R177 ;  /* 0x000000fffff77224 */ /* 0x000fe200078e00b1 */
[C---:B------:R-:W-:Y:S01]  /*1f3f0*/  ISETP.GE.AND P2, PT, R0.reuse, R7, PT ;  /* 0x000000070000720c */ /* 0x040fe20003f46270 */
[----:B------:R-:W-:Y:S01]  /*1f400*/  HMMA.16816.F32 R64, R8, R30, R64 ;  /* 0x0000001e0840723c */ /* 0x000fe20000001840 */
[----:B------:R-:W-:Y:S01]  /*1f410*/  ISETP.GE.AND P5, PT, R0, R5, PT ;  /* 0x000000050000720c */ /* 0x000fe20003fa6270 */
[----:B------:R-:W-:Y:S01]  /*1f420*/  IMAD.MOV.U32 R62, RZ, RZ, R36 ;  /* 0x000000ffff3e7224 */ /* 0x000fe200078e0024 */
[C---:B------:R-:W-:Y:S01]  /*1f430*/  LOP3.LUT R2, R6.reuse, 0x48, R252, 0xfe, !PT ;  /* 0x0000004806027812 */ /* 0x040fe200078efefc */
[----:B------:R-:W-:Y:S01]  /*1f440*/  IMAD.MOV.U32 R63, RZ, RZ, R4 ;  /* 0x000000ffff3f7224 */ /* 0x000fe200078e0004 */
[----:B------:R-:W-:Y:S01]  /*1f450*/  LOP3.LUT R0, R6, 0x50, R252, 0xfe, !PT ;  /* 0x0000005006007812 */ /* 0x000fe200078efefc */
[----:B------:R-:W-:-:S04]  /*1f460*/  DEPBAR.LE SB0, 0x0 ;  /* 0x000080000000791a */ /* 0x000fc80000000000 */
        /* <DEDUP_REMOVED lines=37> */
[----:B------:R-:W-:Y:S02]  /*1f6c0*/  ISETP.GE.AND P2, PT, R3, R5, PT ;  /* 0x000000050300720c */ /* 0x000fe40003f46270 */
[C---:B------:R-:W-:Y:S02]  /*1f6d0*/  ISETP.GE.AND P5, PT, R2.reuse, R7, PT ;  /* 0x000000070200720c */ /* 0x040fe40003fa6270 */
[----:B------:R-:W-:Y:S02]  /*1f6e0*/  ISETP.GE.AND P4, PT, R2, R5, PT ;  /* 0x000000050200720c */ /* 0x000fe40003f86270 */
[C---:B------:R-:W-:Y:S02]  /*1f6f0*/  ISETP.GE.AND P6, PT, R0.reuse, R7, PT ;  /* 0x000000070000720c */ /* 0x040fe40003fc6270 */
[----:B------:R-:W-:-:S02]  /*1f700*/  ISETP.GE.AND P3, PT, R0, R5, PT ;  /* 0x000000050000720c */ /* 0x000fc40003f66270 */
[C-C-:B------:R-:W-:Y:S02]  /*1f710*/  LOP3.LUT R2, R6.reuse, 0x90, R252.reuse, 0xfe, !PT ;  /* 0x0000009006027812 */ /* 0x140fe400078efefc */
[----:B------:R-:W-:Y:S01]  /*1f720*/  LOP3.LUT R0, R6, 0x98, R252, 0xfe, !PT ;  /* 0x0000009806007812 */ /* 0x000fe200078efefc */
[----:B------:R-:W-:Y:S01]  /*1f730*/  IMAD.MOV.U32 R32, RZ, RZ, R231 ;  /* 0x000000ffff207224 */ /* 0x000fe200078e00e7 */
[----:B------:R-:W-:Y:S01]  /*1f740*/  FSEL R98, R98, -INF , !P2 ;  /* 0xff80000062627808 */ /* 0x000fe20005000000 */
[----:B------:R-:W-:Y:S01]  /*1f750*/  IMAD.MOV.U32 R33, RZ, RZ, R228 ;  /* 0x000000ffff217224 */ /* 0x000fe200078e00e4 */
[----:B------:R-:W-:Y:S01]  /*1f760*/  FSEL R100, R100, -INF , !P5 ;  /* 0xff80000064647808 */ /* 0x000fe20006800000 */
[----:B------:R-:W-:Y:S01]  /*1f770*/  IMAD.MOV.U32 R46, RZ, RZ, R175 ;  /* 0x000000ffff2e7224 */ /* 0x000fe200078e00af */
[----:B------:R-:W-:Y:S01]  /*1f780*/  FSEL R102, R102, -INF , !P4 ;  /* 0xff80000066667808 */ /* 0x000fe20006000000 */
[----:B------:R-:W-:Y:S01]  /*1f790*/  IMAD.MOV.U32 R47, RZ, RZ, R174 ;  /* 0x000000ffff2f7224 */ /* 0x000fe200078e00ae */
[----:B------:R-:W-:-:S02]  /*1f7a0*/  FSEL R104, R104, -INF , !P6 ;  /* 0xff80000068687808 */ /* 0x000fc40007000000 */
[C---:B------:R-:W-:Y:S02]  /*1f7b0*/  ISETP.GE.AND P2, PT, R2.reuse, R7, PT ;  /* 0x000000070200720c */ /* 0x040fe40003f46270 */
[----:B------:R-:W-:Y:S02]  /*1f7c0*/  ISETP.GE.AND P5, PT, R2, R5, PT ;  /* 0x000000050200720c */ /* 0x000fe40003fa6270 */
[C---:B------:R-:W-:Y:S02]  /*1f7d0*/  ISETP.GE.AND P4, PT, R0.reuse, R7, PT ;  /* 0x000000070000720c */ /* 0x040fe40003f86270 */
[----:B------:R-:W-:Y:S02]  /*1f7e0*/  ISETP.GE.AND P6, PT, R0, R5, PT ;  /* 0x000000050000720c */ /* 0x000fe40003fc6270 */
[C-C-:B------:R-:W-:Y:S02]  /*1f7f0*/  LOP3.LUT R2, R6.reuse, 0xa0, R252.reuse, 0xfe, !PT ;  /* 0x000000a006027812 */ /* 0x140fe400078efefc */
[----:B------:R-:W-:Y:S01]  /*1f800*/  LOP3.LUT R0, R6, 0xa8, R252, 0xfe, !PT ;  /* 0x000000a806007812 */ /* 0x000fe200078efefc */
[----:B-1----:R-:W-:Y:S01]  /*1f810*/  HMMA.16816.F32 R44, R8, R24, R44 ;  /* 0x00000018082c723c */ /* 0x002fe2000000182c */
[----:B------:R-:W-:-:S02]  /*1f820*/  FSEL R106, R106, -INF , !P3 ;  /* 0xff8000006a6a7808 */ /* 0x000fc40005800000 */
[----:B------:R-:W-:Y:S02]  /*1f830*/  FSEL R112, R112, -INF , !P2 ;  /* 0xff80000070707808 */ /* 0x000fe40005000000 */
[----:B------:R-:W-:Y:S01]  /*1f840*/  FSEL R114, R114, -INF , !P5 ;  /* 0xff80000072727808 */ /* 0x000fe20006800000 */
[----:B------:R-:W-:Y:S01]  /*1f850*/  HMMA.16816.F32 R32, R8, R26, R32 ;  /* 0x0000001a0820723c */ /* 0x000fe20000001820 */
[----:B------:R-:W-:Y:S02]  /*1f860*/  FSEL R108, R108, -INF , !P4 ;  /* 0xff8000006c6c7808 */ /* 0x000fe40006000000 */
[C---:B------:R-:W-:Y:S02]  /*1f870*/  ISETP.GE.AND P3, PT, R2.reuse, R7, PT ;  /* 0x000000070200720c */ /* 0x040fe40003f66270 */
[----:B------:R-:W-:Y:S02]  /*1f880*/  ISETP.GE.AND P2, PT, R2, R5, PT ;  /* 0x000000050200720c */ /* 0x000fe40003f46270 */
[----:B------:R-:W-:-:S02]  /*1f890*/  ISETP.GE.AND P5, PT, R0, R7, PT ;  /* 0x000000070000720c */ /* 0x000fc40003fa6270 */
[----:B------:R-:W-:Y:S02]  /*1f8a0*/  ISETP.GE.AND P4, PT, R0, R5, PT ;  /* 0x000000050000720c */ /* 0x000fe40003f86270 */
[C-C-:B------:R-:W-:Y:S02]  /*1f8b0*/  LOP3.LUT R2, R6.reuse, 0xb0, R252.reuse, 0xfe, !PT ;  /* 0x000000b006027812 */ /* 0x140fe400078efefc */
[----:B------:R-:W-:Y:S01]  /*1f8c0*/  LOP3.LUT R0, R6, 0xb8, R252, 0xfe, !PT ;  /* 0x000000b806007812 */ /* 0x000fe200078efefc */
[----:B---3--:R-:W-:Y:S01]  /*1f8d0*/  HMMA.16816.F32 R28, R8, R40, R208 ;  /* 0x00000028081c723c */ /* 0x008fe200000018d0 */
        /* <DEDUP_REMOVED lines=9> */
[----:B------:R-:W-:Y:S01]  /*1f970*/  LOP3.LUT R0, R6, 0xc8, R252, 0xfe, !PT ;  /* 0x000000c806007812 */ /* 0x000fe200078efefc */
[----:B------:R-:W-:Y:S01]  /*1f980*/  HMMA.16816.F32 R24, R8, R60, R244 ;  /* 0x0000003c0818723c */ /* 0x000fe200000018f4 */
        /* <DEDUP_REMOVED lines=29> */
[C---:B------:R-:W-:Y:S02]  /*1fb60*/  LOP3.LUT R0, R6.reuse, R252, RZ, 0xfc, !PT ;  /* 0x000000fc06007212 */ /* 0x040fe400078efcff */
        /* <DEDUP_REMOVED lines=8> */
[----:B------:R-:W-:Y:S01]  /*1fbf0*/  ISETP.GE.AND P4, PT, R3, R5, PT ;  /* 0x000000050300720c */ /* 0x000fe20003f86270 */
[C---:B------:R-:W-:Y:S01]  /*1fc00*/  VIADD R3, R0.reuse, 0x9 ;  /* 0x0000000900037836 */ /* 0x040fe20000000000 */
[----:B------:R-:W-:Y:S02]  /*1fc10*/  IADD3 R2, R0, 0x1, RZ ;  /* 0x0000000100027810 */ /* 0x000fe40007ffe0ff */
[----:B------:R-:W-:-:S02]  /*1fc20*/  FSEL R56, R34, -INF , !P6 ;  /* 0xff80000022387808 */ /* 0x000fc40007000000 */
[----:B------:R-:W-:Y:S01]  /*1fc30*/  FSEL R50, R28, -INF , !P3 ;  /* 0xff8000001c327808 */ /* 0x000fe20005800000 */
[----:B------:R-:W-:Y:S01]  /*1fc40*/  BAR.SYNC.DEFER_BLOCKING 0x0 ;  /* 0x0000000000007b1d */ /* 0x000fe20000010000 */
        /* <DEDUP_REMOVED lines=32> */
[C---:B------:R-:W-:Y:S01]  /*1fe50*/  VIADD R2, R0.reuse, 0x41 ;  /* 0x0000004100027836 */ /* 0x040fe20000000000 */
[----:B------:R-:W-:Y:S02]  /*1fe60*/  FSEL R119, R119, -INF , !P2 ;  /* 0xff80000077777808 */ /* 0x000fe40005000000 */
[----:B------:R-:W-:Y:S01]  /*1fe70*/  ISETP.GE.AND P2, PT, R3, R7, PT ;  /* 0x000000070300720c */ /* 0x000fe20003f46270 */
[----:B------:R-:W-:Y:S01]  /*1fe80*/  HMMA.16816.F32 R20, R20, R62, RZ ;  /* 0x0000003e1414723c */ /* 0x000fe200000018ff */
[----:B------:R-:W-:Y:S01]  /*1fe90*/  FSEL R125, R125, -INF , !P6 ;  /* 0xff8000007d7d7808 */ /* 0x000fe20007000000 */
[C---:B------:R-:W-:Y:S01]  /*1fea0*/  VIADD R4, R0.reuse, 0x49 ;  /* 0x0000004900047836 */ /* 0x040fe20000000000 */
[----:B------:R-:W-:Y:S01]  /*1feb0*/  ISETP.GE.AND P6, PT, R3, R5, PT ;  /* 0x000000050300720c */ /* 0x000fe20003fc6270 */
[----:B------:R-:W-:Y:S01]  /*1fec0*/  VIADD R3, R0, 0x51 ;  /* 0x0000005100037836 */ /* 0x000fe20000000000 */
[----:B------:R-:W-:-:S02]  /*1fed0*/  FSEL R127, R127, -INF , !P3 ;  /* 0xff8000007f7f7808 */ /* 0x000fc40005800000 */
[----:B------:R-:W-:Y:S02]  /*1fee0*/  FSEL R201, R201, -INF , !P2 ;  /* 0xff800000c9c97808 */ /* 0x000fe40005000000 */
[C---:B------:R-:W-:Y:S02]  /*1fef0*/  ISETP.GE.AND P3, PT, R2.reuse, R7, PT ;  /* 0x000000070200720c */ /* 0x040fe40003f66270 */
[----:B------:R-:W-:Y:S02]  /*1ff00*/  ISETP.GE.AND P2, PT, R2, R5, PT ;  /* 0x000000050200720c */ /* 0x000fe40003f46270 */
[----:B------:R-:W-:Y:S01]  /*1ff10*/  FSEL R203, R203, -INF , !P6 ;  /* 0xff800000cbcb7808 */ /* 0x000fe20007000000 */
[----:B------:R-:W-:Y:S01]  /*1ff20*/  VIADD R2, R0, 0x59 ;  /* 0x0000005900027836 */ /* 0x000fe20000000000 */
[----:B------:R-:W-:Y:S02]  /*1ff30*/  ISETP.GE.AND P6, PT, R4, R7, PT ;  /* 0x000000070400720c */ /* 0x000fe40003fc6270 */
[----:B------:R-:W-:-:S02]  /*1ff40*/  FSEL R205, R205, -INF , !P3 ;  /* 0xff800000cdcd7808 */ /* 0x000fc40005800000 */
[----:B------:R-:W-:Y:S02]  /*1ff50*/  FSEL R207, R207, -INF , !P2 ;  /* 0xff800000cfcf7808 */ /* 0x000fe40005000000 */
[----:B------:R-:W-:Y:S02]  /*1ff60*/  ISETP.GE.AND P3, PT, R4, R5, PT ;  /* 0x000000050400720c */ /* 0x000fe40003f66270 */
        /* <DEDUP_REMOVED lines=8> */
[C---:B------:R-:W-:Y:S01]  /*1fff0*/  VIADD R2, R0.reuse, 0x69 ;  /* 0x0000006900027836 */ /* 0x040fe20000000000 */
[----:B------:R-:W-:Y:S01]  /*20000*/  FSEL R48, R223, -INF , !P6 ;  /* 0xff800000df307808 */ /* 0x000fe20007000000 */
[----:B------:R-:W-:Y:S01]  /*20010*/  VIADD R4, R0, 0x71 ;  /* 0x0000007100047836 */ /* 0x000fe20000000000 */
[----:B------:R-:W-:Y:S02]  /*20020*/  ISETP.GE.AND P6, PT, R3, R7, PT ;  /* 0x000000070300720c */ /* 0x000fe40003fc6270 */
[----:B------:R-:W-:-:S02]  /*20030*/  FSEL R233, R233, -INF , !P3 ;  /* 0xff800000e9e97808 */ /* 0x000fc40005800000 */
[----:B------:R-:W-:Y:S02]  /*20040*/  FSEL R235, R235, -INF , !P2 ;  /* 0xff800000ebeb7808 */ /* 0x000fe40005000000 */
[----:B------:R-:W-:Y:S02]  /*20050*/  ISETP.GE.AND P3, PT, R3, R5, PT ;  /* 0x000000050300720c */ /* 0x000fe40003f66270 */
[----:B------:R-:W-:Y:S01]  /*20060*/  ISETP.GE.AND P2, PT, R2, R7, PT ;  /* 0x000000070200720c */ /* 0x000fe20003f46270 */
[----:B------:R-:W-:Y:S01]  /*20070*/  VIADD R3, R0, 0x79 ;  /* 0x0000007900037836 */ /* 0x000fe20000000000 */
[----:B------:R-:W-:Y:S01]  /*20080*/  FSEL R217, R217, -INF , !P6 ;  /* 0xff800000d9d97808 */ /* 0x000fe20007000000 */
[----:B------:R-:W-:Y:S01]  /*20090*/  HMMA.16816.F32 R16, R16, R178, R20 ;  /* 0x000000b21010723c */ /* 0x000fe20000001814 */
[----:B------:R-:W-:Y:S01]  /*200a0*/  ISETP.GE.AND P6, PT, R2, R5, PT ;  /* 0x000000050200720c */ /* 0x000fe20003fc6270 */
[----:B------:R-:W-:Y:S01]  /*200b0*/  VIADD R2, R0, 0x81 ;  /* 0x0000008100027836 */ /* 0x000fe20000000000 */
[----:B------:R-:W-:-:S02]  /*200c0*/  FSEL R219, R219, -INF , !P3 ;  /* 0xff800000dbdb7808 */ /* 0x000fc40005800000 */
[----:B------:R-:W-:Y:S02]  /*200d0*/  FSEL R213, R213, -INF , !P2 ;  /* 0xff800000d5d57808 */ /* 0x000fe40005000000 */
[C---:B------:R-:W-:Y:S02]  /*200e0*/  ISETP.GE.AND P3, PT, R4.reuse, R7, PT ;  /* 0x000000070400720c */ /* 0x040fe40003f66270 */
[----:B------:R-:W-:Y:S02]  /*200f0*/  ISETP.GE.AND P2, PT, R4, R5, PT ;  /* 0x000000050400720c */ /* 0x000fe40003f46270 */
[----:B------:R-:W-:Y:S02]  /*20100*/  FSEL R215, R215, -INF , !P6 ;  /* 0xff800000d7d77808 */ /* 0x000fe40007000000 */
[----:B------:R-:W-:Y:S02]  /*20110*/  ISETP.GE.AND P6, PT, R3, R7, PT ;  /* 0x000000070300720c */ /* 0x000fe40003fc6270 */
[----:B------:R-:W-:-:S02]  /*20120*/  FSEL R93, R93, -INF , !P3 ;  /* 0xff8000005d5d7808 */ /* 0x000fc40005800000 */
[----:B------:R-:W-:Y:S02]  /*20130*/  FSEL R95, R95, -INF , !P2 ;  /* 0xff8000005f5f7808 */ /* 0x000fe40005000000 */
[----:B------:R-:W-:Y:S02]  /*20140*/  ISETP.GE.AND P3, PT, R3, R5, PT ;  /* 0x000000050300720c */ /* 0x000fe40003f66270 */
[----:B------:R-:W-:Y:S02]  /*20150*/  ISETP.GE.AND P2, PT, R2, R7, PT ;  /* 0x000000070200720c */ /* 0x000fe40003f46270 */
[C---:B------:R-:W-:Y:S02]  /*20160*/  IADD3 R3, R0.reuse, 0x89, RZ ;  /* 0x0000008900037810 */ /* 0x040fe40007ffe0ff */
[----:B------:R-:W-:Y:S01]  /*20170*/  FSEL R97, R97, -INF , !P6 ;  /* 0xff80000061617808 */ /* 0x000fe20007000000 */
[----:B------:R-:W-:Y:S01]  /*20180*/  VIADD R4, R0, 0x99 ;  /* 0x0000009900047836 */ /* 0x000fe20000000000 */
        /* <DEDUP_REMOVED lines=11> */
[----:B------:R-:W-:Y:S02]  /*20240*/  ISETP.GE.AND P3, PT, R2, R5, PT ;  /* 0x000000050200720c */ /* 0x000fe40003f66270 */
[----:B------:R-:W-:Y:S01]  /*20250*/  ISETP.GE.AND P2, PT, R4, R7, PT ;  /* 0x000000070400720c */ /* 0x000fe20003f46270 */
[----:B------:R-:W-:Y:S01]  /*20260*/  VIADD R2, R0, 0xa9 ;  /* 0x000000a900027836 */ /* 0x000fe20000000000 */
[----:B------:R-:W-:Y:S02]  /*20270*/  FSEL R113, R113, -INF , !P6 ;  /* 0xff80000071717808 */ /* 0x000fe40007000000 */
[----:B------:R-:W-:Y:S02]  /*20280*/  FSEL R115, R115, -INF , !P3 ;  /* 0xff80000073737808 */ /* 0x000fe40005800000 */
[----:B------:R-:W-:-:S02]  /*20290*/  FSEL R109, R109, -INF , !P2 ;  /* 0xff8000006d6d7808 */ /* 0x000fc40005000000 */
[----:B------:R-:W-:Y:S02]  /*202a0*/  ISETP.GE.AND P6, PT, R4, R5, PT ;  /* 0x000000050400720c */ /* 0x000fe40003fc6270 */
[C---:B------:R-:W-:Y:S02]  /*202b0*/  ISETP.GE.AND P3, PT, R3.reuse, R7, PT ;  /* 0x000000070300720c */ /* 0x040fe40003f66270 */
[----:B------:R-:W-:Y:S01]  /*202c0*/  ISETP.GE.AND P2, PT, R3, R5, PT ;  /* 0x000000050300720c */ /* 0x000fe20003f46270 */
[----:B------:R-:W-:Y:S01]  /*202d0*/  VIADD R3, R0, 0xb1 ;  /* 0x000000b100037836 */ /* 0x000fe20000000000 */
[----:B------:R-:W-:Y:S01]  /*202e0*/  FSEL R111, R111, -INF , !P6 ;  /* 0xff8000006f6f7808 */ /* 0x000fe20007000000 */
[----:B------:R-:W-:Y:S01]  /*202f0*/  HMMA.16816.F32 R12, R12, R90, R16 ;  /* 0x0000005a0c0c723c */ /* 0x000fe20000001810 */
[----:B------:R-:W-:Y:S02]  /*20300*/  FSEL R85, R85, -INF , !P3 ;  /* 0xff80000055557808 */ /* 0x000fe40005800000 */
[----:B------:R-:W-:-:S02]  /*20310*/  ISETP.GE.AND P6, PT, R2, R7, PT ;  /* 0x000000070200720c */ /* 0x000fc40003fc6270 */
[----:B------:R-:W-:Y:S01]  /*20320*/  ISETP.GE.AND P3, PT, R2, R5, PT ;  /* 0x000000050200720c */ /* 0x000fe20003f66270 */
[C---:B------:R-:W-:Y:S01]  /*20330*/  VIADD R2, R0.reuse, 0xb9 ;  /* 0x000000b900027836 */ /* 0x040fe20000000000 */
[----:B------:R-:W-:Y:S02]  /*20340*/  FSEL R87, R87, -INF , !P2 ;  /* 0xff80000057577808 */ /* 0x000fe40005000000 */
[----:B------:R-:W-:Y:S01]  /*20350*/  ISETP.GE.AND P2, PT, R3, R7, PT ;  /* 0x000000070300720c */ /* 0x000fe20003f46270 */
[C---:B------:R-:W-:Y:S01]  /*20360*/  VIADD R4, R0.reuse, 0xc1 ;  /* 0x000000c100047836 */ /* 0x040fe20000000000 */
[----:B------:R-:W-:Y:S02]  /*20370*/  FSEL R81, R81, -INF , !P6 ;  /* 0xff80000051517808 */ /* 0x000fe40007000000 */
        /* <DEDUP_REMOVED lines=26> */
[----:B------:R-:W-:Y:S01]  /*20520*/  FSEL R177, R71, -INF , !P2 ;  /* 0xff80000047b17808 */ /* 0x000fe20005000000 */
[----:B------:R-:W-:Y:S01]  /*20530*/  HMMA.16816.F32 R8, R8, R42, R12 ;  /* 0x0000002a0808723c */ /* 0x000fe2000000180c */
[----:B------:R-:W-:-:S04]  /*20540*/  ISETP.GE.AND P2, PT, R2, R7, PT ;  /* 0x000000070200720c */ /* 0x000fc80003f46270 */
[----:B------:R-:W-:Y:S02]  /*20550*/  FSEL R242, R45, -INF , !P2 ;  /* 0xff8000002df27808 */ /* 0x000fe40005000000 */
[----:B------:R-:W-:Y:S01]  /*20560*/  ISETP.GE.AND P2, PT, R3, R5, PT ;  /* 0x000000050300720c */ /* 0x000fe20003f46270 */
[----:B------:R-:W-:-:S03]  /*20570*/  IMAD.MOV.U32 R36, RZ, RZ, R230 ;  /* 0x000000ffff247224 */ /* 0x000fc600078e00e6 */
[----:B------:R-:W-:Y:S02]  /*20580*/  FSEL R245, R35, -INF , !P2 ;  /* 0xff80000023f57808 */ /* 0x000fe40005000000 */
[----:B------:R-:W-:Y:S02]  /*20590*/  ISETP.GE.AND P2, PT, R0, R7, PT ;  /* 0x000000070000720c */ /* 0x000fe40003f46270 */
[----:B------:R-:W-:Y:S02]  /*205a0*/  FSEL R208, R65, -INF , !P6 ;  /* 0xff80000041d07808 */ /* 0x000fe40007000000 */
[----:B------:R-:W-:Y:S01]  /*205b0*/  ISETP.GE.AND P6, PT, R2, R5, PT ;  /* 0x000000050200720c */ /* 0x000fe20003fc6270 */
[----:B------:R-:W-:Y:S01]  /*205c0*/  VIADD R2, R0, 0xf1 ;  /* 0x000000f100027836 */ /* 0x000fe20000000000 */
[----:B------:R-:W-:Y:S02]  /*205d0*/  FSEL R210, R67, -INF , !P3 ;  /* 0xff80000043d27808 */ /* 0x000fe40005800000 */
[----:B------:R-:W-:-:S02]  /*205e0*/  FSEL R41, R24, -INF , !P2 ;  /* 0xff80000018297808 */ /* 0x000fc40005000000 */
[-C--:B------:R-:W-:Y:S02]  /*205f0*/  ISETP.GE.AND P3, PT, R3, R7.reuse, PT ;  /* 0x000000070300720c */ /* 0x080fe40003f66270 */
[----:B------:R-:W-:Y:S02]  /*20600*/  ISETP.GT.AND P2, PT, R37, R36, PT ;  /* 0x000000242500720c */ /* 0x000fe40003f44270 */
[----:B------:R-:W-:Y:S02]  /*20610*/  FSEL R230, R47, -INF , !P6 ;  /* 0xff8000002fe67808 */ /* 0x000fe40007000000 */
[----:B------:R-:W-:Y:S02]  /*20620*/  FSEL R244, R33, -INF , !P3 ;  /* 0xff80000021f47808 */ /* 0x000fe40005800000 */
[C---:B------:R-:W-:Y:S02]  /*20630*/  ISETP.GE.AND P6, PT, R2.reuse, R7, PT ;  /* 0x000000070200720c */ /* 0x040fe40003fc6270 */
[----:B------:R-:W-:Y:S01]  /*20640*/  ISETP.GE.AND P3, PT, R2, R5, PT ;  /* 0x000000050200720c */ /* 0x000fe20003f66270 */
[----:B------:R-:W-:Y:S01]  /*20650*/  VIADD R2, R0, 0xf9 ;  /* 0x000000f900027836 */ /* 0x000fe20000000000 */
[----:B------:R-:W-:-:S02]  /*20660*/  FSEL R252, R8, -INF , !P5 ;  /* 0xff80000008fc7808 */ /* 0x000fc40006800000 */
[----:B------:R-:W-:Y:S02]  /*20670*/  FSEL R250, R29, -INF , !P6 ;  /* 0xff8000001dfa7808 */ /* 0x000fe40007000000 */
[----:B------:R-:W-:Y:S01]  /*20680*/  FSEL R247, R31, -INF , !P3 ;  /* 0xff8000001ff77808 */ /* 0x000fe20005800000 */
[----:B------:R-:W-:Y:S01]  /*20690*/  BSSY B1, `(.L_x_1917) ;  /* 0x0000103000017945 */ /* 0x000fe20003800000 */
[----:B------:R-:W-:Y:S02]  /*206a0*/  ISETP.GE.AND P5, PT, R0, R5, PT ;  /* 0x000000050000720c */ /* 0x000fe40003fa6270 */
[C---:B------:R-:W-:Y:S02]  /*206b0*/  ISETP.GE.AND P6, PT, R2.reuse, R7, PT ;  /* 0x000000070200720c */ /* 0x040fe40003fc6270 */
[----:B------:R-:W-:Y:S01]  /*206c0*/  ISETP.GE.AND P3, PT, R2, R5, PT ;  /* 0x000000050200720c */ /* 0x000fe20003f66270 */
[----:B------:R-:W-:Y:S01]  /*206d0*/  IMAD.MOV.U32 R223, RZ, RZ, R136 ;  /* 0x000000ffffdf7224 */ /* 0x000fe200078e0088 */
[----:B------:R-:W-:Y:S01]  /*206e0*/  FSEL R40, R26, -INF , !P5 ;  /* 0xff8000001a287808 */ /* 0x000fe20006800000 */
[----:B------:R-:W-:Y:S01]  /*206f0*/  IMAD.MOV.U32 R221, RZ, RZ, R137 ;  /* 0x000000ffffdd7224 */ /* 0x000fe200078e0089 */
[----:B------:R-:W-:-:S02]  /*20700*/  FSEL R248, R10, -INF , !P4 ;  /* 0xff8000000af87808 */ /* 0x000fc40006000000 */
        /* <DEDUP_REMOVED lines=13> */
[----:B------:R-:W-:Y:S02]  /*207e0*/  ISETP.GE.AND P4, PT, R6, RZ, PT ;  /* 0x000000ff0600720c */ /* 0x000fe40003f86270 */
[----:B------:R-:W-:Y:S01]  /*207f0*/  LOP3.LUT R6, RZ, R0, RZ, 0x33, !PT ;  /* 0x00000000ff067212 */ /* 0x000fe200078e33ff */
[----:B-1----:R-:W1:Y:S02]  /*20800*/  MUFU.RCP R2, R2 ;  /* 0x0000000200027308 */ /* 0x002e640000001000 */
[----:B-1----:R-:W-:-:S06]  /*20810*/  VIADD R2, R2, 0xffffffe ;  /* 0x0ffffffe02027836 */ /* 0x002fcc0000000000 */
[----:B------:R-:W1:Y:S02]  /*20820*/  F2I.FTZ.U32.TRUNC.NTZ R3, R2 ;  /* 0x0000000200037305 */ /* 0x000e64000021f000 */
[----:B-1----:R-:W-:-:S04]  /*20830*/  IMAD.MOV R2, RZ, RZ, -R3 ;  /* 0x000000ffff027224 */ /* 0x002fc800078e0a03 */
[----:B------:R-:W-:Y:S02]  /*20840*/  IMAD R4, R2, R7, RZ ;  /* 0x0000000702047224 */ /* 0x000fe400078e02ff */
[----:B------:R-:W-:-:S04]  /*20850*/  IMAD.MOV.U32 R2, RZ, RZ, RZ ;  /* 0x000000ffff027224 */ /* 0x000fc800078e00ff */
[----:B------:R-:W-:Y:S01]  /*20860*/  IMAD.HI.U32 R2, R3, R4, R2 ;  /* 0x0000000403027227 */ /* 0x000fe200078e0002 */
[----:B------:R-:W-:-:S03]  /*20870*/  IADD3 R3, RZ, -R10, RZ ;  /* 0x8000000aff037210 */ /* 0x000fc60007ffe0ff */
[----:B------:R-:W-:Y:S01]  /*20880*/  IMAD.MOV.U32 R4, RZ, RZ, R8 ;  /* 0x000000ffff047224 */ /* 0x000fe200078e0008 */
[----:B------:R-:W-:Y:S01]  /*20890*/  MOV R8, R3 ;  /* 0x0000000300087202 */ /* 0x000fe20000000f00 */
        /* <DEDUP_REMOVED lines=14> */
[----:B------:R-:W-:-:S05]  /*20980*/  ISETP.GE.AND P0, PT, R4, RZ, PT ;  /* 0x000000ff0400720c */ /* 0x000fca0003f06270 */
        /* <DEDUP_REMOVED lines=20> */
[----:B------:R-:W-:Y:S02]  /*20ad0*/  MOV R2, R6 ;  /* 0x0000000600027202 */ /* 0x000fe40000000f00 */
[----:B------:R-:W-:Y:S01]  /*20ae0*/  SHF.R.S32.HI R8, RZ, 0x1f, R9 ;  /* 0x0000001fff087819 */ /* 0x000fe20000011409 */
[----:B----4-:R-:W-:-:S04]  /*20af0*/  IMAD R0, R5, R9, RZ ;  /* 0x0000000905007224 */ /* 0x010fc800078e02ff */
[----:B------:R-:W-:Y:S02]  /*20b00*/  IMAD R0, R4, R8, R0 ;  /* 0x0000000804007224 */ /* 0x000fe400078e0200 */
[----:B------:R-:W-:-:S04]  /*20b10*/  IMAD.WIDE.U32 R4, R9, R4, R2 ;  /* 0x0000000409047225 */ /* 0x000fc800078e0002 */
[----:B------:R-:W-:Y:S01]  /*20b20*/  IMAD.IADD R2, R5, 0x1, R0 ;  /* 0x0000000105027824 */ /* 0x000fe200078e0200 */
[----:B------:R-:W-:Y:S01]  /*20b30*/  MOV R0, R4 ;  /* 0x0000000400007202 */ /* 0x000fe20000000f00 */
[----:B------:R-:W-:Y:S05]  /*20b40*/  BRA `(.L_x_1921) ;  /* 0x00000000000c7947 */ /* 0x000fea0003800000 */
.L_x_1920:
[----:B------:R-:W2:Y:S02]  /*20b50*/  LD.E R0, desc[UR6][R134.64+0x38] ;  /* 0x0000380686007980 */ /* 0x000ea4000c101900 */
[----:B--2---:R-:W-:-:S04]  /*20b60*/  LEA R0, -R0, RZ, 0x8 ;  /* 0x000000ff00007211 */ /* 0x004fc800078e41ff */
[----:B------:R-:W-:Y:S02]  /*20b70*/  SHF.R.S32.HI R2, RZ, 0x1f, R0 ;  /* 0x0000001fff027819 */ /* 0x000fe40000011400 */
.L_x_1921:
[----:B------:R-:W-:Y:S05]  /*20b80*/  BSYNC B0 ;  /* 0x0000000000007941 */ /* 0x000fea0003800000 */
.L_x_1919:
[----:B------:R-:W-:Y:S01]  /*20b90*/  @!P1 IADD3 R3, P3, R0, R172, RZ ;  /* 0x000000ac00039210 */ /* 0x000fe20007f7e0ff */
[--C-:B------:R-:W-:Y:S01]  /*20ba0*/  @!P1 IMAD.MOV.U32 R10, RZ, RZ, R0.reuse ;  /* 0x000000ffff0a9224 */ /* 0x100fe200078e0000 */
        /* <DEDUP_REMOVED lines=173> */
.L_x_1923:
[----:B------:R-:W-:Y:S05]  /*21680*/  BSYNC B0 ;  /* 0x0000000000007941 */ /* 0x000fea0003800000 */
.L_x_1922:
[----:B------:R-:W0:Y:S01]  /*21690*/  LDGDEPBAR ;  /* 0x00000000000079af */ /* 0x000e220000000000 */
[----:B------:R-:W-:-:S04]  /*216a0*/  LEA R229, P0, R0, R229, 0x1 ;  /* 0x000000e500e57211 */ /* 0x000fc800078008ff */
[----:B------:R-:W-:-:S09]  /*216b0*/  LEA.HI.X R227, R0, R227, R2, 0x1, P0 ;  /* 0x000000e300e37211 */ /* 0x000fd200000f0c02 */
.L_x_1918:
[----:B------:R-:W-:Y:S05]  /*216c0*/  BSYNC B1 ;  /* 0x0000000000017941 */ /* 0x000fea0003800000 */
.L_x_1917:
[----:B------:R-:W-:Y:S01]  /*216d0*/  FMNMX.FTZ R0, R39, R40, !PT ;  /* 0x0000002827007209 */ /* 0x000fe20007810000 */
[----:B--2---:R-:W2:Y:S01]  /*216e0*/  LDL.LU R7, [R1+0x8] ;  /* 0x0000080001077983 */ /* 0x004ea20000300800 */
[----:B------:R-:W-:Y:S02]  /*216f0*/  MOV R136, R58 ;  /* 0x0000003a00887202 */ /* 0x000fe40000000f00 */
[----:B------:R-:W-:Y:S01]  /*21700*/  FMNMX.FTZ R0, R44, R0, !PT ;  /* 0x000000002c007209 */ /* 0x000fe20007810000 */
[----:B-1----:R-:W-:Y:S01]  /*21710*/  LDSM.16.MT88.4 R16, [R183+0xa000] ;  /* 0x00a00000b710783b */ /* 0x002fe20000004200 */
[----:B------:R-:W-:Y:S02]  /*21720*/  MOV R59, R50 ;  /* 0x00000032003b7202 */ /* 0x000fe40000000f00 */
[----:B------:R-:W-:Y:S01]  /*21730*/  FMNMX.FTZ R0, R54, R0, !PT ;  /* 0x0000000036007209 */ /* 0x000fe20007810000 */
[----:B------:R-:W-:Y:S03]  /*21740*/  LDSM.16.MT88.4 R20, [R181+0xa000] ;  /* 0x00a00000b514783b */ /* 0x000fe60000004200 */
[----:B------:R-:W-:Y:S01]  /*21750*/  FMNMX.FTZ R2, R55, R0, !PT ;  /* 0x0000000037027209 */ /* 0x000fe20007810000 */
[----:B------:R-:W-:Y:S03]  /*21760*/  LDSM.16.MT88.4 R28, [R182+0xa000] ;  /* 0x00a00000b61c783b */ /* 0x000fe60000004200 */
[----:B------:R-:W-:Y:S01]  /*21770*/  FMNMX.FTZ R2, R198, R2, !PT ;  /* 0x00000002c6027209 */ /* 0x000fe20007810000 */
[----:B------:R-:W3:Y:S03]  /*21780*/  LD.E R0, desc[UR6][R134.64+0xdc] ;  /* 0x0000dc0686007980 */ /* 0x000ee6000c101900 */
        /* <DEDUP_REMOVED lines=127> */
[----:B------:R-:W-:-:S05]  /*21f80*/  FMNMX.FTZ R2, R251, R2, !PT ;  /* 0x00000002fb027209 */ /* 0x000fca0007810000 */
[----:B------:R-:W1:Y:S01]  /*21f90*/  SHFL.BFLY PT, R6, R2, 0x2, 0x1f ;  /* 0x0c401f0002067f89 */ /* 0x000e6200000e0000 */
[----:B---3--:R-:W-:Y:S01]  /*21fa0*/  FMUL.FTZ R3, R0, R77 ;  /* 0x0000004d00037220 */ /* 0x008fe20000410000 */
[----:B------:R-:W-:-:S04]  /*21fb0*/  FSETP.NEU.FTZ.AND P0, PT, R77, -INF , PT ;  /* 0xff8000004d00780b */ /* 0x000fc80003f1d000 */
[----:B------:R-:W-:-:S05]  /*21fc0*/  FSEL R3, R3, RZ, P0 ;  /* 0x000000ff03037208 */ /* 0x000fca0000000000 */
[-CC-:B------:R-:W-:Y:S01]  /*21fd0*/  FFMA.FTZ R4, R40, R0.reuse, -R3.reuse ;  /* 0x0000000028047223 */ /* 0x180fe20000010803 */
[----:B------:R-:W-:-:S03]  /*21fe0*/  FFMA.FTZ R5, R122, R0, -R3 ;  /* 0x000000007a057223 */ /* 0x000fc60000010803 */
[----:B------:R3:W-:Y:S01]  /*21ff0*/  MUFU.EX2 R172, R4 ;  /* 0x0000000400ac7308 */ /* 0x0007e20000000800 */
[----:B-1----:R-:W-:-:S07]  /*22000*/  FMNMX.FTZ R2, R2, R6, !PT ;  /* 0x0000000602027209 */ /* 0x002fce0007810000 */
[----:B------:R1:W-:Y:S01]  /*22010*/  MUFU.EX2 R122, R5 ;  /* 0x00000005007a7308 */ /* 0x0003e20000000800 */
[----:B---3--:R-:W-:-:S07]  /*22020*/  FFMA.FTZ R4, R44, R0, -R3 ;  /* 0x000000002c047223 */ /* 0x008fce0000010803 */
[----:B------:R3:W-:Y:S01]  /*22030*/  MUFU.EX2 R137, R4 ;  /* 0x0000000400897308 */ /* 0x0007e20000000800 */
[----:B-1----:R-:W1:Y:S01]  /*22040*/  SHFL.BFLY PT, R5, R2, 0x1, 0x1f ;  /* 0x0c201f0002057f89 */ /* 0x002e6200000e0000 */
[----:B---3--:R-:W-:-:S06]  /*22050*/  FFMA.FTZ R4, R54, R0, -R3 ;  /* 0x0000000036047223 */ /* 0x008fcc0000010803 */
[----:B------:R3:W-:Y:S02]  /*22060*/  MUFU.EX2 R10, R4 ;  /* 0x00000004000a7308 */ /* 0x0007e40000000800 */
[----:B---3--:R-:W-:-:S06]  /*22070*/  FFMA.FTZ R4, R55, R0, -R3 ;  /* 0x0000000037047223 */ /* 0x008fcc0000010803 */
[----:B------:R3:W-:Y:S01]  /*22080*/  MUFU.EX2 R57, R4 ;  /* 0x0000000400397308 */ /* 0x0007e20000000800 */
[----:B-1----:R-:W-:Y:S01]  /*22090*/  FMNMX.FTZ R76, R2, R5, !PT ;  /* 0x00000005024c7209 */ /* 0x002fe20007810000 */
[-CC-:B------:R-:W-:Y:S01]  /*220a0*/  FFMA.FTZ R2, R202, R0.reuse, -R3.reuse ;  /* 0x00000000ca027223 */ /* 0x180fe20000010803 */
[----:B---3--:R-:W-:-:S05]  /*220b0*/  FFMA.FTZ R4, R198, R0, -R3 ;  /* 0x00000000c6047223 */ /* 0x008fca0000010803 */
[----:B------:R1:W-:Y:S01]  /*220c0*/  MUFU.EX2 R33, R4 ;  /* 0x0000000400217308 */ /* 0x0003e20000000800 */
[----:B------:R-:W-:Y:S01]  /*220d0*/  FMUL.FTZ R5, R0, R76 ;  /* 0x0000004c00057220 */ /* 0x000fe20000410000 */
[----:B------:R-:W-:Y:S01]  /*220e0*/  FSETP.NEU.FTZ.AND P1, PT, R76, -INF , PT ;  /* 0xff8000004c00780b */ /* 0x000fe20003f3d000 */
[----:B-1----:R-:W-:-:S05]  /*220f0*/  FFMA.FTZ R4, R199, R0, -R3 ;  /* 0x00000000c7047223 */ /* 0x002fca0000010803 */
[----:B------:R1:W-:Y:S01]  /*22100*/  MUFU.EX2 R9, R4 ;  /* 0x0000000400097308 */ /* 0x0003e20000000800 */
[----:B------:R-:W-:Y:S01]  /*22110*/  FSEL R5, R5, RZ, P1 ;  /* 0x000000ff05057208 */ /* 0x000fe20000800000 */
[----:B-1----:R-:W-:-:S06]  /*22120*/  FFMA.FTZ R4, R130, R0, -R3 ;  /* 0x0000000082047223 */ /* 0x002fcc0000010803 */
[----:B------:R1:W3:Y:S08]  /*22130*/  MUFU.EX2 R8, R4 ;  /* 0x0000000400087308 */ /* 0x0002f00000000800 */
[----:B------:R4:W-:Y:S01]  /*22140*/  MUFU.EX2 R130, R2 ;  /* 0x0000000200827308 */ /* 0x0009e20000000800 */
[----:B-1----:R-:W-:-:S07]  /*22150*/  FFMA.FTZ R4, R131, R0, -R3 ;  /* 0x0000000083047223 */ /* 0x002fce0000010803 */
[----:B------:R1:W-:Y:S01]  /*22160*/  MUFU.EX2 R131, R4 ;  /* 0x0000000400837308 */ /* 0x0003e20000000800 */
[----:B----4-:R-:W-:-:S07]  /*22170*/  FFMA.FTZ R2, R203, R0, -R3 ;  /* 0x00000000cb027223 */ /* 0x010fce0000010803 */
[----:B------:R4:W-:Y:S01]  /*22180*/  MUFU.EX2 R42, R2 ;  /* 0x00000002002a7308 */ /* 0x0009e20000000800 */
[----:B-1----:R-:W-:-:S07]  /*22190*/  FFMA.FTZ R4, R123, R0, -R3 ;  /* 0x000000007b047223 */ /* 0x002fce0000010803 */
[----:B------:R1:W-:Y:S01]  /*221a0*/  MUFU.EX2 R49, R4 ;  /* 0x0000000400317308 */ /* 0x0003e20000000800 */
[----:B----4-:R-:W-:-:S07]  /*221b0*/  FFMA.FTZ R2, R206, R0, -R3 ;  /* 0x00000000ce027223 */ /* 0x010fce0000010803 */
[----:B------:R4:W-:Y:S01]  /*221c0*/  MUFU.EX2 R72, R2 ;  /* 0x0000000200487308 */ /* 0x0009e20000000800 */
[----:B-1----:R-:W-:-:S07]  /*221d0*/  FFMA.FTZ R4, R118, R0, -R3 ;  /* 0x0000000076047223 */ /* 0x002fce0000010803 */
[----:B------:R1:W5:Y:S01]  /*221e0*/  MUFU.EX2 R6, R4 ;  /* 0x0000000400067308 */ /* 0x0003620000000800 */
[----:B----4-:R-:W-:-:S07]  /*221f0*/  FFMA.FTZ R2, R41, R0, -R5 ;  /* 0x0000000029027223 */ /* 0x010fce0000010805 */
[----:B------:R4:W-:Y:S01]  /*22200*/  MUFU.EX2 R198, R2 ;  /* 0x0000000200c67308 */ /* 0x0009e20000000800 */
[----:B-1----:R-:W-:Y:S01]  /*22210*/  FFMA.FTZ R4, R119, R0, -R3 ;  /* 0x0000000077047223 */ /* 0x002fe20000010803 */
[----:B---3--:R-:W-:-:S06]  /*22220*/  MOV R119, R8 ;  /* 0x0000000800777202 */ /* 0x008fcc0000000f00 */
[----:B------:R1:W3:Y:S01]  /*22230*/  MUFU.EX2 R8, R4 ;  /* 0x0000000400087308 */ /* 0x0002e20000000800 */
[----:B----4-:R-:W-:-:S07]  /*22240*/  FFMA.FTZ R2, R46, R0, -R5 ;  /* 0x000000002e027223 */ /* 0x010fce0000010805 */
[----:B------:R4:W-:Y:S01]  /*22250*/  MUFU.EX2 R202, R2 ;  /* 0x0000000200ca7308 */ /* 0x0009e20000000800 */
[----:B-1----:R-:W-:-:S07]  /*22260*/  FFMA.FTZ R4, R126, R0, -R3 ;  /* 0x000000007e047223 */ /* 0x002fce0000010803 */
[----:B------:R1:W-:Y:S01]  /*22270*/  MUFU.EX2 R58, R4 ;  /* 0x00000004003a7308 */ /* 0x0003e20000000800 */
[----:B----4-:R-:W-:-:S07]  /*22280*/  FFMA.FTZ R2, R52, R0, -R5 ;  /* 0x0000000034027223 */ /* 0x010fce0000010805 */
[----:B------:R4:W-:Y:S01]  /*22290*/  MUFU.EX2 R206, R2 ;  /* 0x0000000200ce7308 */ /* 0x0009e20000000800 */
[----:B-1----:R-:W-:Y:S01]  /*222a0*/  FFMA.FTZ R4, R127, R0, -R3 ;  /* 0x000000007f047223 */ /* 0x002fe20000010803 */
[----:B-----5:R-:W-:Y:S01]  /*222b0*/  MOV R127, R6 ;  /* 0x00000006007f7202 */ /* 0x020fe20000000f00 */
[----:B------:R-:W-:-:S05]  /*222c0*/  FFMA.FTZ R6, R53, R0, -R5 ;  /* 0x0000000035067223 */ /* 0x000fca0000010805 */
[----:B------:R1:W-:Y:S01]  /*222d0*/  MUFU.EX2 R91, R4 ;  /* 0x00000004005b7308 */ /* 0x0003e20000000800 */
[----:B----4-:R-:W-:-:S05]  /*222e0*/  FSEL R2, R77, RZ, P0 ;  /* 0x000000ff4d027208 */ /* 0x010fca0000000000 */
[----:B------:R-:W-:Y:S02]  /*222f0*/  FADD.FTZ R2, R39, -R2 ;  /* 0x8000000227027221 */ /* 0x000fe40000010000 */
[----:B------:R4:W-:Y:S01]  /*22300*/  MUFU.EX2 R203, R6 ;  /* 0x0000000600cb7308 */ /* 0x0009e20000000800 */
[----:B-1----:R-:W-:Y:S02]  /*22310*/  FSEL R4, R76, RZ, P1 ;  /* 0x000000ff4c047208 */ /* 0x002fe40000800000 */
[----:B--2---:R-:W-:Y:S01]  /*22320*/  MOV R32, R7 ;  /* 0x0000000700207202 */ /* 0x004fe20000000f00 */
[----:B----4-:R-:W-:Y:S02]  /*22330*/  FMUL.FTZ R6, R0, R2 ;  /* 0x0000000200067220 */ /* 0x010fe40000410000 */
[----:B------:R-:W-:Y:S01]  /*22340*/  FADD.FTZ R2, R38, -R4 ;  /* 0x8000000426027221 */ /* 0x000fe20000010000 */
[----:B------:R-:W-:Y:S01]  /*22350*/  MOV R123, R10 ;  /* 0x0000000a007b7202 */ /* 0x000fe20000000f00 */
[----:B------:R-:W-:Y:S02]  /*22360*/  LDSM.16.MT88.4 R36, [R183+0xa800] ;  /* 0x00a80000b724783b */ /* 0x000fe40000004200 */
[----:B------:R-:W-:Y:S01]  /*22370*/  FMUL.FTZ R2, R0, R2 ;  /* 0x0000000200027220 */ /* 0x000fe20000410000 */
[----:B------:R-:W-:-:S03]  /*22380*/  MOV R118, R9 ;  /* 0x0000000900767202 */ /* 0x000fc60000000f00 */
[----:B------:R1:W-:Y:S01]  /*22390*/  MUFU.EX2 R7, R2 ;  /* 0x0000000200077308 */ /* 0x0003e20000000800 */
[----:B---3--:R-:W-:Y:S02]  /*223a0*/  MOV R126, R8 ;  /* 0x00000008007e7202 */ /* 0x008fe40000000f00 */
[----:B------:R-:W2:Y:S01]  /*223b0*/  LDSM.16.MT88.4 R8, [R180+0xa000] ;  /* 0x00a00000b408783b */ /* 0x000ea20000004200 */
[-CC-:B------:R-:W-:Y:S01]  /*223c0*/  FFMA.FTZ R4, R239, R0.reuse, -R3.reuse ;  /* 0x00000000ef047223 */ /* 0x180fe20000010803 */
[----:B-1----:R-:W-:-:S04]  /*223d0*/  FFMA.FTZ R2, R207, R0, -R3 ;  /* 0x00000000cf027223 */ /* 0x002fc80000010803 */
[----:B------:R1:W-:Y:S02]  /*223e0*/  MUFU.EX2 R40, R2 ;  /* 0x0000000200287308 */ /* 0x0003e40000000800 */
[----:B-1----:R-:W-:-:S06]  /*223f0*/  FFMA.FTZ R2, R238, R0, -R3 ;  /* 0x00000000ee027223 */ /* 0x002fcc0000010803 */
[----:B------:R1:W-:Y:S08]  /*22400*/  MUFU.EX2 R239, R2 ;  /* 0x0000000200ef7308 */ /* 0x0003f00000000800 */
[----:B------:R-:W3:Y:S01]  /*22410*/  MUFU.EX2 R6, R6 ;  /* 0x0000000600067308 */ /* 0x000ee20000000800 */
[----:B-1----:R-:W-:-:S07]  /*22420*/  FFMA.FTZ R2, R196, R0, -R5 ;  /* 0x00000000c4027223 */ /* 0x002fce0000010805 */
[----:B------:R1:W-:Y:S02]  /*22430*/  MUFU.EX2 R199, R2 ;  /* 0x0000000200c77308 */ /* 0x0003e40000000800 */
[----:B-1----:R-:W-:-:S06]  /*22440*/  FFMA.FTZ R2, R197, R0, -R5 ;  /* 0x00000000c5027223 */ /* 0x002fcc0000010805 */
[----:B------:R1:W4:Y:S01]  /*22450*/  MUFU.EX2 R197, R2 ;  /* 0x0000000200c57308 */ /* 0x0003220000000800 */
[----:B------:R-:W-:Y:S01]  /*22460*/  F2FP.F16.F32.PACK_AB R13, R137, R172 ;  /* 0x000000ac890d723e */ /* 0x000fe200000000ff */
[----:B-1----:R-:W-:-:S06]  /*22470*/  FFMA.FTZ R2, R128, R0, -R5 ;  /* 0x0000000080027223 */ /* 0x002fcc0000010805 */
[----:B------:R1:W-:Y:S01]  /*22480*/  MUFU.EX2 R196, R2 ;  /* 0x0000000200c47308 */ /* 0x0003e20000000800 */
[----:B------:R-:W-:Y:S01]  /*22490*/  F2FP.F16.F32.PACK_AB R15, R57, R123 ;  /* 0x0000007b390f723e */ /* 0x000fe200000000ff */
[----:B---3--:R-:W-:Y:S01]  /*224a0*/  FMUL.FTZ R170, R170, R6 ;  /* 0x00000006aaaa7220 */ /* 0x008fe20000410000 */
[----:B------:R-:W-:Y:S01]  /*224b0*/  F2FP.F16.F32.PACK_AB R12, R202, R198 ;  /* 0x000000c6ca0c723e */ /* 0x000fe200000000ff */
[----:B------:R-:W-:Y:S01]  /*224c0*/  FMUL.FTZ R171, R171, R6 ;  /* 0x00000006abab7220 */ /* 0x000fe20000410000 */
[----:B------:R-:W-:Y:S01]  /*224d0*/  F2FP.F16.F32.PACK_AB R14, R203, R206 ;  /* 0x000000cecb0e723e */ /* 0x000fe200000000ff */
[----:B------:R-:W-:Y:S01]  /*224e0*/  FMUL.FTZ R168, R168, R7 ;  /* 0x00000007a8a87220 */ /* 0x000fe20000410000 */
[----:B-1----:R-:W-:-:S04]  /*224f0*/  FFMA.FTZ R2, R129, R0, -R5 ;  /* 0x0000000081027223 */ /* 0x002fc80000010805 */
[----:B------:R1:W3:Y:S01]  /*22500*/  MUFU.EX2 R173, R2 ;  /* 0x0000000200ad7308 */ /* 0x0002e20000000800 */
        /* <DEDUP_REMOVED lines=8> */
[-C--:B------:R-:W-:Y:S01]  /*22590*/  FMUL.FTZ R159, R159, R6.reuse ;  /* 0x000000069f9f7220 */ /* 0x080fe20000410000 */
[-C--:B------:R-:W-:Y:S01]  /*225a0*/  FMUL.FTZ R156, R156, R7.reuse ;  /* 0x000000079c9c7220 */ /* 0x080fe20000410000 */
[----:B------:R-:W-:Y:S01]  /*225b0*/  FMUL.FTZ R157, R157, R7 ;  /* 0x000000079d9d7220 */ /* 0x000fe20000410000 */
[----:B--2---:R-:W-:Y:S01]  /*225c0*/  HMMA.16816.F32 R168, R12, R8, R168 ;  /* 0x000000080ca8723c */ /* 0x004fe200000018a8 */
[-C--:B------:R-:W-:Y:S01]  /*225d0*/  FMUL.FTZ R162, R162, R6.reuse ;  /* 0x00000006a2a27220 */ /* 0x080fe20000410000 */
[----:B------:R-:W-:Y:S01]  /*225e0*/  FMUL.FTZ R163, R163, R6 ;  /* 0x00000006a3a37220 */ /* 0x000fe20000410000 */
[----:B-1----:R-:W-:-:S04]  /*225f0*/  FFMA.FTZ R2, R48, R0, -R3 ;  /* 0x0000000030027223 */ /* 0x002fc80000010803 */
[----:B------:R1:W-:Y:S01]  /*22600*/  MUFU.EX2 R222, R2 ;  /* 0x0000000200de7308 */ /* 0x0003e20000000800 */
[C---:B------:R-:W-:Y:S01]  /*22610*/  HMMA.16816.F32 R164, R12.reuse, R10, R164 ;  /* 0x0000000a0ca4723c */ /* 0x040fe200000018a4 */
[-C--:B------:R-:W-:Y:S01]  /*22620*/  FMUL.FTZ R160, R160, R7.reuse ;  /* 0x00000007a0a07220 */ /* 0x080fe20000410000 */
[----:B------:R-:W-:Y:S01]  /*22630*/  FMUL.FTZ R161, R161, R7 ;  /* 0x00000007a1a17220 */ /* 0x000fe20000410000 */
[----:B------:R-:W-:Y:S02]  /*22640*/  MOV R129, R33 ;  /* 0x0000002100817202 */ /* 0x000fe40000000f00 */
[----:B------:R-:W-:Y:S01]  /*22650*/  MOV R65, R32 ;  /* 0x0000002000417202 */ /* 0x000fe20000000f00 */
[----:B------:R-:W-:Y:S01]  /*22660*/  HMMA.16816.F32 R52, R12, R18, R156 ;  /* 0x000000120c34723c */ /* 0x000fe2000000189c */
[----:B------:R-:W2:Y:S01]  /*22670*/  LDSM.16.MT88.4 R32, [R181+0xa800] ;  /* 0x00a80000b520783b */ /* 0x000ea20000004200 */
[----:B-1----:R-:W-:-:S04]  /*22680*/  FFMA.FTZ R2, R234, R0, -R3 ;  /* 0x00000000ea027223 */ /* 0x002fc80000010803 */
[----:B------:R1:W-:Y:S01]  /*22690*/  MUFU.EX2 R207, R2 ;  /* 0x0000000200cf7308 */ /* 0x0003e20000000800 */
[----:B------:R-:W-:Y:S01]  /*226a0*/  HMMA.16816.F32 R44, R12, R16, R160 ;  /* 0x000000100c2c723c */ /* 0x000fe200000018a0 */
        /* <DEDUP_REMOVED lines=13> */
[----:B----4-:R-:W-:Y:S01]  /*22780*/  F2FP.F16.F32.PACK_AB R8, R197, R199 ;  /* 0x000000c7c508723e */ /* 0x010fe200000000ff */
[----:B------:R1:W-:Y:S01]  /*22790*/  MUFU.EX2 R157, R2 ;  /* 0x00000002009d7308 */ /* 0x0003e20000000800 */
[----:B------:R-:W-:-:S02]  /*227a0*/  F2FP.F16.F32.PACK_AB R9, R118, R129 ;  /* 0x000000817609723e */ /* 0x000fc400000000ff */
[----:B---3--:R-:W-:Y:S01]  /*227b0*/  F2FP.F16.F32.PACK_AB R10, R173, R196 ;  /* 0x000000c4ad0a723e */ /* 0x008fe200000000ff */
[-C--:B------:R-:W-:Y:S01]  /*227c0*/  FMUL.FTZ R150, R150, R6.reuse ;  /* 0x0000000696967220 */ /* 0x080fe20000410000 */
[----:B------:R-:W-:Y:S01]  /*227d0*/  F2FP.F16.F32.PACK_AB R11, R131, R119 ;  /* 0x00000077830b723e */ /* 0x000fe200000000ff */
[----:B------:R-:W-:Y:S01]  /*227e0*/  FMUL.FTZ R151, R151, R6 ;  /* 0x0000000697977220 */ /* 0x000fe20000410000 */
[-C--:B------:R-:W-:Y:S01]  /*227f0*/  FMUL.FTZ R148, R148, R7.reuse ;  /* 0x0000000794947220 */ /* 0x080fe20000410000 */
[----:B------:R-:W-:Y:S01]  /*22800*/  FMUL.FTZ R149, R149, R7 ;  /* 0x0000000795957220 */ /* 0x000fe20000410000 */
[----:B------:R-:W3:Y:S01]  /*22810*/  LDSM.16.MT88.4 R16, [R182+0xa800] ;  /* 0x00a80000b610783b */ /* 0x000ee20000004200 */
[----:B-1----:R-:W-:-:S04]  /*22820*/  FFMA.FTZ R2, R121, R0, -R5 ;  /* 0x0000000079027223 */ /* 0x002fc80000010805 */
[----:B------:R1:W4:Y:S01]  /*22830*/  MUFU.EX2 R160, R2 ;  /* 0x0000000200a07308 */ /* 0x0003220000000800 */
[----:B------:R-:W-:Y:S01]  /*22840*/  HMMA.16816.F32 R152, R12, R20, R152 ;  /* 0x000000140c98723c */ /* 0x000fe20000001898 */
[----:B-1----:R-:W-:-:S06]  /*22850*/  FFMA.FTZ R2, R116, R0, -R5 ;  /* 0x0000000074027223 */ /* 0x002fcc0000010805 */
[----:B------:R1:W-:Y:S01]  /*22860*/  MUFU.EX2 R159, R2 ;  /* 0x00000002009f7308 */ /* 0x0003e20000000800 */
[C---:B------:R-:W-:Y:S06]  /*22870*/  HMMA.16816.F32 R144, R12.reuse, R28, R144 ;  /* 0x0000001c0c90723c */ /* 0x040fec0000001890 */
[----:B------:R-:W-:Y:S01]  /*22880*/  HMMA.16816.F32 R140, R12, R30, R140 ;  /* 0x0000001e0c8c723c */ /* 0x000fe2000000188c */
[----:B-1----:R-:W-:-:S05]  /*22890*/  FFMA.FTZ R2, R117, R0, -R5 ;  /* 0x0000000075027223 */ /* 0x002fca0000010805 */
[C---:B------:R-:W-:Y:S01]  /*228a0*/  HMMA.16816.F32 R28, R8.reuse, R24, R168 ;  /* 0x00000018081c723c */ /* 0x040fe200000018a8 */
[----:B------:R1:W5:Y:S05]  /*228b0*/  MUFU.EX2 R162, R2 ;  /* 0x0000000200a27308 */ /* 0x00036a0000000800 */
[----:B------:R-:W-:Y:S01]  /*228c0*/  HMMA.16816.F32 R24, R8, R26, R164 ;  /* 0x0000001a0818723c */ /* 0x000fe200000018a4 */
[----:B-1----:R-:W-:-:S04]  /*228d0*/  FFMA.FTZ R2, R235, R0, -R3 ;  /* 0x00000000eb027223 */ /* 0x002fc80000010803 */
[----:B------:R1:W-:Y:S02]  /*228e0*/  MUFU.EX2 R166, R2 ;  /* 0x0000000200a67308 */ /* 0x0003e40000000800 */
[----:B-1----:R-:W-:-:S06]  /*228f0*/  FFMA.FTZ R2, R218, R0, -R3 ;  /* 0x00000000da027223 */ /* 0x002fcc0000010803 */
[----:B------:R1:W-:Y:S01]  /*22900*/  MUFU.EX2 R165, R2 ;  /* 0x0000000200a57308 */ /* 0x0003e20000000800 */
[----:B--2---:R-:W-:Y:S01]  /*22910*/  HMMA.16816.F32 R68, R8, R32, R152 ;  /* 0x000000200844723c */ /* 0x004fe20000001898 */
[----:B-1----:R-:W-:-:S06]  /*22920*/  FFMA.FTZ R2, R219, R0, -R3 ;  /* 0x00000000db027223 */ /* 0x002fcc0000010803 */
[----:B------:R1:W-:Y:S01]  /*22930*/  MUFU.EX2 R164, R2 ;  /* 0x0000000200a47308 */ /* 0x0003e20000000800 */
[----:B------:R-:W-:Y:S06]  /*22940*/  HMMA.16816.F32 R148, R12, R22, R148 ;  /* 0x000000160c94723c */ /* 0x000fec0000001894 */
[----:B------:R-:W-:Y:S01]  /*22950*/  HMMA.16816.F32 R44, R8, R36, R44 ;  /* 0x00000024082c723c */ /* 0x000fe2000000182c */
[----:B-1----:R-:W-:-:S05]  /*22960*/  FFMA.FTZ R2, R124, R0, -R5 ;  /* 0x000000007c027223 */ /* 0x002fca0000010805 */
[----:B------:R-:W-:Y:S01]  /*22970*/  HMMA.16816.F32 R52, R8, R38, R52 ;  /* 0x000000260834723c */ /* 0x000fe20000001834 */
[----:B------:R-:W1:Y:S01]  /*22980*/  LDSM.16.MT88.4 R36, [R182+0xb000] ;  /* 0x00b00000b624783b */ /* 0x000e620000004200 */
[----:B------:R2:W-:Y:S01]  /*22990*/  MUFU.EX2 R156, R2 ;  /* 0x00000002009c7308 */ /* 0x0005e20000000800 */
[----:B------:R-:W-:Y:S02]  /*229a0*/  MOV R218, R72 ;  /* 0x0000004800da7202 */ /* 0x000fe40000000f00 */
[----:B------:R-:W1:Y:S01]  /*229b0*/  LDSM.16.MT88.4 R20, [R180+0xb000] ;  /* 0x00b00000b414783b */ /* 0x000e620000004200 */
[----:B--2---:R-:W-:-:S04]  /*229c0*/  FFMA.FTZ R2, R125, R0, -R5 ;  /* 0x000000007d027223 */ /* 0x004fc80000010805 */
[----:B------:R2:W-:Y:S02]  /*229d0*/  MUFU.EX2 R154, R2 ;  /* 0x00000002009a7308 */ /* 0x0005e40000000800 */
[----:B--2---:R-:W-:-:S06]  /*229e0*/  FFMA.FTZ R2, R200, R0, -R5 ;  /* 0x00000000c8027223 */ /* 0x004fcc0000010805 */
[----:B------:R2:W-:Y:S02]  /*229f0*/  MUFU.EX2 R153, R2 ;  /* 0x0000000200997308 */ /* 0x0005e40000000800 */
[----:B--2---:R-:W-:-:S06]  /*22a00*/  FFMA.FTZ R2, R201, R0, -R5 ;  /* 0x00000000c9027223 */ /* 0x004fcc0000010805 */
[----:B------:R2:W-:Y:S02]  /*22a10*/  MUFU.EX2 R152, R2 ;  /* 0x0000000200987308 */ /* 0x0005e40000000800 */
[----:B--2---:R-:W-:-:S06]  /*22a20*/  FFMA.FTZ R2, R214, R0, -R3 ;  /* 0x00000000d6027223 */ /* 0x004fcc0000010803 */
[----:B------:R2:W-:Y:S01]  /*22a30*/  MUFU.EX2 R163, R2 ;  /* 0x0000000200a37308 */ /* 0x0005e20000000800 */
[----:B------:R-:W-:Y:S01]  /*22a40*/  HMMA.16816.F32 R60, R8, R34, R148 ;  /* 0x00000022083c723c */ /* 0x000fe20000001894 */
[----:B--2---:R-:W-:-:S06]  /*22a50*/  FFMA.FTZ R2, R215, R0, -R3 ;  /* 0x00000000d7027223 */ /* 0x004fcc0000010803 */
[----:B------:R2:W-:Y:S02]  /*22a60*/  MUFU.EX2 R161, R2 ;  /* 0x0000000200a17308 */ /* 0x0005e40000000800 */
[----:B--2---:R-:W-:-:S06]  /*22a70*/  FFMA.FTZ R2, R94, R0, -R3 ;  /* 0x000000005e027223 */ /* 0x004fcc0000010803 */
[----:B------:R2:W-:Y:S01]  /*22a80*/  MUFU.EX2 R158, R2 ;  /* 0x00000002009e7308 */ /* 0x0005e20000000800 */
[----:B---3--:R-:W-:Y:S01]  /*22a90*/  HMMA.16816.F32 R72, R8, R16, R144 ;  /* 0x000000100848723c */ /* 0x008fe20000001890 */
[----:B--2---:R-:W-:-:S06]  /*22aa0*/  FFMA.FTZ R2, R204, R0, -R5 ;  /* 0x00000000cc027223 */ /* 0x004fcc0000010805 */
[----:B------:R2:W-:Y:S01]  /*22ab0*/  MUFU.EX2 R149, R2 ;  /* 0x0000000200957308 */ /* 0x0005e20000000800 */
[----:B------:R-:W-:Y:S01]  /*22ac0*/  HMMA.16816.F32 R140, R8, R18, R140 ;  /* 0x00000012088c723c */ /* 0x000fe2000000188c */
[----:B------:R-:W-:Y:S01]  /*22ad0*/  MOV R170, R49 ;  /* 0x0000003100aa7202 */ /* 0x000fe20000000f00 */
[----:B------:R-:W-:Y:S01]  /*22ae0*/  LDSM.16.MT88.4 R16, [R180+0xb800] ;  /* 0x00b80000b410783b */ /* 0x000fe20000004200 */
[----:B--2---:R-:W-:-:S04]  /*22af0*/  FFMA.FTZ R2, R205, R0, -R5 ;  /* 0x00000000cd027223 */ /* 0x004fc80000010805 */
[----:B------:R-:W2:Y:S01]  /*22b00*/  MUFU.EX2 R43, R4 ;  /* 0x00000004002b7308 */ /* 0x000ea20000000800 */
[----:B----4-:R-:W-:Y:S01]  /*22b10*/  F2FP.F16.F32.PACK_AB R12, R160, R157 ;  /* 0x0000009da00c723e */ /* 0x010fe200000000ff */
[----:B------:R-:W-:Y:S06]  /*22b20*/  LDSM.16.MT88.4 R48, [R181+0xb000] ;  /* 0x00b00000b530783b */ /* 0x000fec0000004200 */
[----:B------:R3:W4:Y:S02]  /*22b30*/  MUFU.EX2 R148, R2 ;  /* 0x0000000200947308 */ /* 0x0007240000000800 */
[----:B---3--:R-:W-:-:S06]  /*22b40*/  FFMA.FTZ R2, R236, R0, -R5 ;  /* 0x00000000ec027223 */ /* 0x008fcc0000010805 */
[----:B------:R3:W-:Y:S01]  /*22b50*/  MUFU.EX2 R147, R2 ;  /* 0x0000000200937308 */ /* 0x0007e20000000800 */
[----:B------:R-:W-:Y:S01]  /*22b60*/  F2FP.F16.F32.PACK_AB R13, R170, R122 ;  /* 0x0000007aaa0d723e */ /* 0x000fe200000000ff */
[----:B---3--:R-:W-:-:S06]  /*22b70*/  FFMA.FTZ R2, R237, R0, -R5 ;  /* 0x00000000ed027223 */ /* 0x008fcc0000010805 */
[----:B------:R3:W4:Y:S01]  /*22b80*/  MUFU.EX2 R146, R2 ;  /* 0x0000000200927308 */ /* 0x0007220000000800 */
[----:B-----5:R-:W-:Y:S02]  /*22b90*/  F2FP.F16.F32.PACK_AB R14, R162, R159 ;  /* 0x0000009fa20e723e */ /* 0x020fe400000000ff */
[----:B------:R-:W-:Y:S02]  /*22ba0*/  F2FP.F16.F32.PACK_AB R15, R126, R127 ;  /* 0x0000007f7e0f723e */ /* 0x000fe400000000ff */
[----:B------:R-:W-:Y:S01]  /*22bb0*/  MOV R4, R42 ;  /* 0x0000002a00047202 */ /* 0x000fe20000000f00 */
[----:B---3--:R-:W-:-:S04]  /*22bc0*/  FFMA.FTZ R2, R95, R0, -R3 ;  /* 0x000000005f027223 */ /* 0x008fc80000010803 */
[----:B------:R3:W-:Y:S01]  /*22bd0*/  MUFU.EX2 R155, R2 ;  /* 0x00000002009b7308 */ /* 0x0007e20000000800 */
[----:B------:R-:W-:Y:S02]  /*22be0*/  MOV R219, R4 ;  /* 0x0000000400db7202 */ /* 0x000fe40000000f00 */
[----:B------:R-:W-:Y:S02]  /*22bf0*/  MOV R201, R130 ;  /* 0x0000008200c97202 */ /* 0x000fe40000000f00 */
[----:B------:R-:W-:Y:S01]  /*22c00*/  MOV R130, R59 ;  /* 0x0000003b00827202 */ /* 0x000fe20000000f00 */
[----:B---3--:R-:W-:-:S04]  /*22c10*/  FFMA.FTZ R2, R98, R0, -R3 ;  /* 0x0000000062027223 */ /* 0x008fc80000010803 */
[----:B------:R3:W-:Y:S01]  /*22c20*/  MUFU.EX2 R151, R2 ;  /* 0x0000000200977308 */ /* 0x0007e20000000800 */
[----:B------:R-:W-:Y:S02]  /*22c30*/  MOV R215, R58 ;  /* 0x0000003a00d77202 */ /* 0x000fe40000000f00 */
[----:B------:R-:W-:Y:S02]  /*22c40*/  MOV R4, R57 ;  /* 0x0000003900047202 */ /* 0x000fe40000000f00 */
[----:B------:R-:W-:Y:S02]  /*22c50*/  MOV R200, R56 ;  /* 0x0000003800c87202 */ /* 0x000fe40000000f00 */
[----:B-1----:R-:W-:Y:S01]  /*22c60*/  HMMA.16816.F32 R56, R12, R38, R140 ;  /* 0x000000260c38723c */ /* 0x002fe2000000188c */
[----:B---3--:R-:W-:-:S04]  /*22c70*/  FFMA.FTZ R2, R99, R0, -R3 ;  /* 0x0000000063027223 */ /* 0x008fc80000010803 */
[----:B------:R1:W-:Y:S02]  /*22c80*/  MUFU.EX2 R150, R2 ;  /* 0x0000000200967308 */ /* 0x0003e40000000800 */
[----:B-1----:R-:W-:-:S06]  /*22c90*/  FFMA.FTZ R2, R220, R0, -R5 ;  /* 0x00000000dc027223 */ /* 0x002fcc0000010805 */
[----:B------:R1:W-:Y:S01]  /*22ca0*/  MUFU.EX2 R142, R2 ;  /* 0x00000002008e7308 */ /* 0x0003e20000000800 */
[----:B------:R-:W-:Y:S02]  /*22cb0*/  MOV R236, R170 ;  /* 0x000000aa00ec7202 */ /* 0x000fe40000000f00 */
[----:B------:R-:W-:Y:S01]  /*22cc0*/  MOV R170, R137 ;  /* 0x0000008900aa7202 */ /* 0x000fe20000000f00 */
[----:B-1----:R-:W-:-:S04]  /*22cd0*/  FFMA.FTZ R2, R78, R0, -R5 ;  /* 0x000000004e027223 */ /* 0x002fc80000010805 */
[----:B------:R1:W3:Y:S02]  /*22ce0*/  MUFU.EX2 R141, R2 ;  /* 0x00000002008d7308 */ /* 0x0002e40000000800 */
[----:B-1----:R-:W-:-:S06]  /*22cf0*/  FFMA.FTZ R2, R232, R0, -R5 ;  /* 0x00000000e8027223 */ /* 0x002fcc0000010805 */
[----:B------:R1:W-:Y:S02]  /*22d00*/  MUFU.EX2 R140, R2 ;  /* 0x00000002008c7308 */ /* 0x0003e40000000800 */
[----:B-1----:R-:W-:-:S06]  /*22d10*/  FFMA.FTZ R2, R233, R0, -R5 ;  /* 0x00000000e9027223 */ /* 0x002fcc0000010805 */
[----:B------:R1:W5:Y:S02]  /*22d20*/  MUFU.EX2 R137, R2 ;  /* 0x0000000200897308 */ /* 0x0003640000000800 */
[----:B-1----:R-:W-:-:S06]  /*22d30*/  FFMA.FTZ R2, R102, R0, -R3 ;  /* 0x0000000066027223 */ /* 0x002fcc0000010803 */
[----:B------:R1:W-:Y:S01]  /*22d40*/  MUFU.EX2 R145, R2 ;  /* 0x0000000200917308 */ /* 0x0003e20000000800 */
[----:B------:R-:W-:Y:S02]  /*22d50*/  MOV R128, R66 ;  /* 0x0000004200807202 */ /* 0x000fe40000000f00 */
[----:B------:R-:W-:Y:S01]  /*22d60*/  MOV R233, R129 ;  /* 0x0000008100e97202 */ /* 0x000fe20000000f00 */
[----:B-1----:R-:W-:-:S04]  /*22d70*/  FFMA.FTZ R2, R103, R0, -R3 ;  /* 0x0000000067027223 */ /* 0x002fc80000010803 */
[----:B------:R1:W-:Y:S01]  /*22d80*/  MUFU.EX2 R144, R2 ;  /* 0x0000000200907308 */ /* 0x0003e20000000800 */
[----:B--2---:R-:W-:Y:S02]  /*22d90*/  MOV R168, R43 ;  /* 0x0000002b00a87202 */ /* 0x004fe40000000f00 */
[----:B------:R-:W-:Y:S02]  /*22da0*/  MOV R167, R40 ;  /* 0x0000002800a77202 */ /* 0x000fe40000000f00 */
[----:B------:R-:W-:Y:S01]  /*22db0*/  MOV R214, R91 ;  /* 0x0000005b00d67202 */ /* 0x000fe20000000f00 */
[----:B------:R-:W2:Y:S01]  /*22dc0*/  LDSM.16.MT88.4 R40, [R183+0xb000] ;  /* 0x00b00000b728783b */ /* 0x000ea20000004200 */
[----:B-1----:R-:W-:-:S04]  /*22dd0*/  FFMA.FTZ R2, R106, R0, -R3 ;  /* 0x000000006a027223 */ /* 0x002fc80000010803 */
[----:B------:R1:W-:Y:S01]  /*22de0*/  MUFU.EX2 R143, R2 ;  /* 0x00000002008f7308 */ /* 0x0003e20000000800 */
[----:B------:R-:W-:Y:S02]  /*22df0*/  MOV R91, R65 ;  /* 0x00000041005b7202 */ /* 0x000fe40000000f00 */
[----:B------:R-:W-:Y:S01]  /*22e00*/  MOV R235, R128 ;  /* 0x0000008000eb7202 */ /* 0x000fe20000000f00 */
[----:B-1----:R-:W-:-:S04]  /*22e10*/  FFMA.FTZ R2, R216, R0, -R5 ;  /* 0x00000000d8027223 */ /* 0x002fc80000010805 */
[----:B------:R1:W-:Y:S01]  /*22e20*/  MUFU.EX2 R129, R2 ;  /* 0x0000000200817308 */ /* 0x0003e20000000800 */
[----:B------:R-:W-:Y:S01]  /*22e30*/  MOV R216, R170 ;  /* 0x000000aa00d87202 */ /* 0x000fe20000000f00 */
[----:B-1----:R-:W-:-:S06]  /*22e40*/  FFMA.FTZ R2, R217, R0, -R5 ;  /* 0x00000000d9027223 */ /* 0x002fcc0000010805 */
[----:B------:R1:W5:Y:S02]  /*22e50*/  MUFU.EX2 R128, R2 ;  /* 0x0000000200807308 */ /* 0x0003640000000800 */
[----:B-1----:R-:W-:Y:S01]  /*22e60*/  FFMA.FTZ R2, R212, R0, -R5 ;  /* 0x00000000d4027223 */ /* 0x002fe20000010805 */
[----:B------:R-:W-:-:S05]  /*22e70*/  MOV R212, R91 ;  /* 0x0000005b00d47202 */ /* 0x000fca0000000f00 */
[----:B------:R-:W-:Y:S01]  /*22e80*/  FFMA.FTZ R6, R212, R6, R172 ;  /* 0x00000006d4067223 */ /* 0x000fe200000100ac */
[----:B------:R-:W-:Y:S02]  /*22e90*/  MOV R212, R216 ;  /* 0x000000d800d47202 */ /* 0x000fe40000000f00 */
[----:B------:R-:W-:Y:S02]  /*22ea0*/  MOV R216, R4 ;  /* 0x0000000400d87202 */ /* 0x000fe40000000f00 */
[----:B------:R-:W5:Y:S01]  /*22eb0*/  LDL.LU R4, [R1+0xc] ;  /* 0x00000c0001047983 */ /* 0x000f620000300800 */
[C---:B------:R-:W-:Y:S03]  /*22ec0*/  HMMA.16816.F32 R32, R12.reuse, R20, R28 ;  /* 0x000000140c20723c */ /* 0x040fe6000000181c */
[----:B------:R-:W1:Y:S03]  /*22ed0*/  LDSM.16.MT88.4 R28, [R183+0xb800] ;  /* 0x00b80000b71c783b */ /* 0x000e660000004200 */
[----:B------:R-:W-:Y:S01]  /*22ee0*/  HMMA.16816.F32 R24, R12, R22, R24 ;  /* 0x000000160c18723c */ /* 0x000fe20000001818 */
[----:B------:R-:W-:-:S02]  /*22ef0*/  F2FP.F16.F32.PACK_AB R8, R154, R156 ;  /* 0x0000009c9a08723e */ /* 0x000fc400000000ff */
[----:B------:R-:W-:Y:S02]  /*22f00*/  F2FP.F16.F32.PACK_AB R9, R214, R215 ;  /* 0x000000d7d609723e */ /* 0x000fe400000000ff */
[----:B------:R-:W-:Y:S01]  /*22f10*/  F2FP.F16.F32.PACK_AB R10, R152, R153 ;  /* 0x00000099980a723e */ /* 0x000fe200000000ff */
[----:B--2---:R-:W-:Y:S01]  /*22f20*/  HMMA.16816.F32 R20, R12, R40, R44 ;  /* 0x000000280c14723c */ /* 0x004fe2000000182c */
[----:B------:R-:W-:-:S05]  /*22f30*/  F2FP.F16.F32.PACK_AB R11, R219, R201 ;  /* 0x000000c9db0b723e */ /* 0x000fca00000000ff */
[----:B------:R-:W-:Y:S01]  /*22f40*/  HMMA.16816.F32 R40, R12, R42, R52 ;  /* 0x0000002a0c28723c */ /* 0x000fe20000001834 */
[----:B------:R-:W-:Y:S01]  /*22f50*/  MOV R234, R67 ;  /* 0x0000004300ea7202 */ /* 0x000fe20000000f00 */
[----:B------:R-:W2:Y:S01]  /*22f60*/  LDSM.16.MT88.4 R52, [R181+0xb800] ;  /* 0x00b80000b534783b */ /* 0x000ea20000004200 */
[----:B------:R-:W-:-:S03]  /*22f70*/  MOV R171, R64 ;  /* 0x0000004000ab7202 */ /* 0x000fc60000000f00 */
[----:B------:R-:W-:Y:S01]  /*22f80*/  HMMA.16816.F32 R72, R12, R36, R72 ;  /* 0x000000240c48723c */ /* 0x000fe20000001848 */
[----:B------:R-:W3:Y:S05]  /*22f90*/  LDSM.16.MT88.4 R36, [R180+0xc000] ;  /* 0x00c00000b424783b */ /* 0x000eea0000004200 */
[C---:B------:R-:W-:Y:S01]  /*22fa0*/  HMMA.16816.F32 R64, R8.reuse, R16, R32 ;  /* 0x000000100840723c */ /* 0x040fe20000001820 */
[----:B------:R-:W-:Y:S05]  /*22fb0*/  LDSM.16.MT88.4 R32, [R181+0xc000] ;  /* 0x00c00000b520783b */ /* 0x000fea0000004200 */
[----:B------:R-:W-:Y:S01]  /*22fc0*/  HMMA.16816.F32 R44, R8, R18, R24 ;  /* 0x00000012082c723c */ /* 0x000fe20000001818 */
[----:B------:R-:W3:Y:S05]  /*22fd0*/  LDSM.16.MT88.4 R16, [R183+0xc000] ;  /* 0x00c00000b710783b */ /* 0x000eea0000004200 */
[C---:B------:R-:W-:Y:S06]  /*22fe0*/  HMMA.16816.F32 R68, R12.reuse, R48, R68 ;  /* 0x000000300c44723c */ /* 0x040fec0000001844 */
[----:B------:R-:W-:Y:S01]  /*22ff0*/  HMMA.16816.F32 R60, R12, R50, R60 ;  /* 0x000000320c3c723c */ /* 0x000fe2000000183c */
[----:B------:R-:W3:Y:S05]  /*23000*/  LDSM.16.MT88.4 R48, [R182+0xb800] ;  /* 0x00b80000b630783b */ /* 0x000eea0000004200 */
[C---:B-1----:R-:W-:Y:S06]  /*23010*/  HMMA.16816.F32 R24, R8.reuse, R28, R20 ;  /* 0x0000001c0818723c */ /* 0x042fec0000001814 */
[----:B------:R-:W-:Y:S01]  /*23020*/  HMMA.16816.F32 R20, R8, R30, R40 ;  /* 0x0000001e0814723c */ /* 0x000fe20000001828 */
[----:B----4-:R-:W-:-:S02]  /*23030*/  F2FP.F16.F32.PACK_AB R12, R148, R149 ;  /* 0x00000095940c723e */ /* 0x010fc400000000ff */
[----:B------:R-:W-:Y:S02]  /*23040*/  F2FP.F16.F32.PACK_AB R13, R167, R218 ;  /* 0x000000daa70d723e */ /* 0x000fe400000000ff */
[----:B------:R-:W-:Y:S02]  /*23050*/  F2FP.F16.F32.PACK_AB R14, R146, R147 ;  /* 0x00000093920e723e */ /* 0x000fe400000000ff */
[----:B------:R-:W-:Y:S01]  /*23060*/  F2FP.F16.F32.PACK_AB R15, R168, R239 ;  /* 0x000000efa80f723e */ /* 0x000fe200000000ff */
[C---:B--2---:R-:W-:Y:S01]  /*23070*/  HMMA.16816.F32 R68, R8.reuse, R52, R68 ;  /* 0x000000340844723c */ /* 0x044fe20000001844 */
[----:B------:R-:W-:Y:S02]  /*23080*/  MOV R205, R127 ;  /* 0x0000007f00cd7202 */ /* 0x000fe40000000f00 */
[----:B------:R1:W-:Y:S03]  /*23090*/  MUFU.EX2 R127, R2 ;  /* 0x00000002007f7308 */ /* 0x0003e60000000800 */
[----:B------:R-:W-:Y:S06]  /*230a0*/  HMMA.16816.F32 R40, R8, R54, R60 ;  /* 0x000000360828723c */ /* 0x000fec000000183c */
[C---:B---3--:R-:W-:Y:S01]  /*230b0*/  HMMA.16816.F32 R52, R12.reuse, R38, R44 ;  /* 0x000000260c34723c */ /* 0x048fe2000000182c */
[----:B------:R-:W2:Y:S05]  /*230c0*/  LDSM.16.MT88.4 R44, [R180+0xc800] ;  /* 0x00c80000b42c783b */ /* 0x000eaa0000004200 */
[----:B------:R-:W-:Y:S01]  /*230d0*/  HMMA.16816.F32 R28, R12, R18, R20 ;  /* 0x000000120c1c723c */ /* 0x000fe20000001814 */
[----:B------:R-:W3:Y:S01]  /*230e0*/  LDSM.16.MT88.4 R20, [R183+0xc800] ;  /* 0x00c80000b714783b */ /* 0x000ee20000004200 */
[----:B-1----:R-:W-:Y:S01]  /*230f0*/  FFMA.FTZ R2, R213, R0, -R5 ;  /* 0x00000000d5027223 */ /* 0x002fe20000010805 */
[----:B------:R-:W-:-:S03]  /*23100*/  MOV R204, R126 ;  /* 0x0000007e00cc7202 */ /* 0x000fc60000000f00 */
[----:B------:R1:W4:Y:S01]  /*23110*/  MUFU.EX2 R126, R2 ;  /* 0x00000002007e7308 */ /* 0x0003220000000800 */
[----:B------:R-:W-:Y:S01]  /*23120*/  HMMA.16816.F32 R72, R8, R48, R72 ;  /* 0x000000300848723c */ /* 0x000fe20000001848 */
[----:B------:R-:W-:-:S05]  /*23130*/  MOV R169, R136 ;  /* 0x0000008800a97202 */ /* 0x000fca0000000f00 */
[----:B------:R-:W-:Y:S01]  /*23140*/  HMMA.16816.F32 R56, R8, R50, R56 ;  /* 0x000000320838723c */ /* 0x000fe20000001838 */
[----:B------:R-:W4:Y:S01]  /*23150*/  LDSM.16.MT88.4 R48, [R182+0xc000] ;  /* 0x00c00000b630783b */ /* 0x000f220000004200 */
[----:B------:R-:W-:Y:S01]  /*23160*/  MOV R220, R131 ;  /* 0x0000008300dc7202 */ /* 0x000fe20000000f00 */
[----:B-1----:R-:W-:-:S04]  /*23170*/  FFMA.FTZ R2, R107, R0, -R3 ;  /* 0x000000006b027223 */ /* 0x002fc80000010803 */
[----:B------:R1:W-:Y:S01]  /*23180*/  MUFU.EX2 R136, R2 ;  /* 0x0000000200887308 */ /* 0x0003e20000000800 */
[C---:B------:R-:W-:Y:S01]  /*23190*/  HMMA.16816.F32 R64, R12.reuse, R36, R64 ;  /* 0x000000240c40723c */ /* 0x040fe20000001840 */
[----:B------:R-:W-:Y:S01]  /*231a0*/  MOV R170, R130 ;  /* 0x0000008200aa7202 */ /* 0x000fe20000000f00 */
[----:B------:R-:W-:Y:S04]  /*231b0*/  LDSM.16.MT88.4 R36, [R182+0xc800] ;  /* 0x00c80000b624783b */ /* 0x000fe80000004200 */
[----:B------:R-:W-:Y:S01]  /*231c0*/  HMMA.16816.F32 R60, R12, R16, R24 ;  /* 0x000000100c3c723c */ /* 0x000fe20000001818 */
[----:B------:R-:W4:Y:S01]  /*231d0*/  LDSM.16.MT88.4 R16, [R181+0xc800] ;  /* 0x00c80000b510783b */ /* 0x000f220000004200 */
[----:B-1----:R-:W-:-:S04]  /*231e0*/  FFMA.FTZ R2, R114, R0, -R3 ;  /* 0x0000000072027223 */ /* 0x002fc80000010803 */
[----:B------:R1:W-:Y:S01]  /*231f0*/  MUFU.EX2 R131, R2 ;  /* 0x0000000200837308 */ /* 0x0003e20000000800 */
[----:B------:R-:W-:Y:S01]  /*23200*/  MOV R237, R122 ;  /* 0x0000007a00ed7202 */ /* 0x000fe20000000f00 */
[----:B-1----:R-:W-:-:S06]  /*23210*/  FFMA.FTZ R2, R115, R0, -R3 ;  /* 0x0000000073027223 */ /* 0x002fcc0000010803 */
[----:B------:R1:W-:Y:S01]  /*23220*/  MUFU.EX2 R130, R2 ;  /* 0x0000000200827308 */ /* 0x0003e20000000800 */
[----:B------:R-:W-:Y:S01]  /*23230*/  F2FP.F16.F32.PACK_AB R8, R141, R142 ;  /* 0x0000008e8d08723e */ /* 0x000fe200000000ff */
[----:B------:R-:W-:Y:S01]  /*23240*/  HMMA.16816.F32 R68, R12, R32, R68 ;  /* 0x000000200c44723c */ /* 0x000fe20000001844 */
[----:B------:R-:W-:Y:S02]  /*23250*/  F2FP.F16.F32.PACK_AB R9, R222, R238 ;  /* 0x000000eede09723e */ /* 0x000fe400000000ff */
[----:B-----5:R-:W-:Y:S01]  /*23260*/  F2FP.F16.F32.PACK_AB R10, R137, R140 ;  /* 0x0000008c890a723e */ /* 0x020fe200000000ff */
[----:B-1----:R-:W-:-:S04]  /*23270*/  FFMA.FTZ R2, R92, R0, -R5 ;  /* 0x000000005c027223 */ /* 0x002fc80000010805 */
[----:B------:R1:W-:Y:S01]  /*23280*/  MUFU.EX2 R120, R2 ;  /* 0x0000000200787308 */ /* 0x0003e20000000800 */
[----:B------:R-:W-:Y:S01]  /*23290*/  F2FP.F16.F32.PACK_AB R11, R166, R207 ;  /* 0x000000cfa60b723e */ /* 0x000fe200000000ff */
[----:B------:R-:W-:Y:S01]  /*232a0*/  HMMA.16816.F32 R24, R12, R34, R40 ;  /* 0x000000220c18723c */ /* 0x000fe20000001828 */
[----:B------:R-:W-:Y:S01]  /*232b0*/  MOV R78, R119 ;  /* 0x00000077004e7202 */ /* 0x000fe20000000f00 */
[----:B-1----:R-:W-:-:S04]  /*232c0*/  FFMA.FTZ R2, R93, R0, -R5 ;  /* 0x000000005d027223 */ /* 0x002fc80000010805 */
[----:B------:R1:W5:Y:S01]  /*232d0*/  MUFU.EX2 R122, R2 ;  /* 0x00000002007a7308 */ /* 0x0003620000000800 */
[C---:B--2---:R-:W-:Y:S06]  /*232e0*/  HMMA.16816.F32 R64, R8.reuse, R44, R64 ;  /* 0x0000002c0840723c */ /* 0x044fec0000001840 */
[----:B------:R-:W-:Y:S01]  /*232f0*/  HMMA.16816.F32 R52, R8, R46, R52 ;  /* 0x0000002e0834723c */ /* 0x000fe20000001834 */
[----:B------:R-:W2:Y:S01]  /*23300*/  LDSM.16.MT88.4 R44, [R180+0xd000] ;  /* 0x00d00000b42c783b */ /* 0x000ea20000004200 */
[----:B-1----:R-:W-:-:S04]  /*23310*/  FFMA.FTZ R2, R96, R0, -R5 ;  /* 0x0000000060027223 */ /* 0x002fc80000010805 */
[----:B------:R1:W-:Y:S01]  /*23320*/  MUFU.EX2 R121, R2 ;  /* 0x0000000200797308 */ /* 0x0003e20000000800 */
[----:B---3--:R-:W-:Y:S01]  /*23330*/  HMMA.16816.F32 R32, R8, R22, R28 ;  /* 0x000000160820723c */ /* 0x008fe2000000181c */
[----:B------:R-:W3:Y:S01]  /*23340*/  LDSM.16.MT88.4 R28, [R183+0xd000] ;  /* 0x00d00000b71c783b */ /* 0x000ee20000004200 */
[----:B-1----:R-:W-:-:S05]  /*23350*/  FFMA.FTZ R2, R97, R0, -R5 ;  /* 0x0000000061027223 */ /* 0x002fca0000010805 */
[----:B------:R1:W5:Y:S01]  /*23360*/  MUFU.EX2 R119, R2 ;  /* 0x0000000200777308 */ /* 0x0003620000000800 */
[----:B----4-:R-:W-:Y:S01]  /*23370*/  HMMA.16816.F32 R72, R12, R48, R72 ;  /* 0x000000300c48723c */ /* 0x010fe20000001848 */
[----:B------:R-:W-:-:S05]  /*23380*/  MOV R217, R123 ;  /* 0x0000007b00d97202 */ /* 0x000fca0000000f00 */
[----:B------:R-:W-:Y:S01]  /*23390*/  HMMA.16816.F32 R40, R12, R50, R56 ;  /* 0x000000320c28723c */ /* 0x000fe20000001838 */
[----:B-1----:R-:W-:-:S04]  /*233a0*/  FFMA.FTZ R2, R110, R0, -R3 ;  /* 0x000000006e027223 */ /* 0x002fc80000010803 */
[----:B------:R1:W-:Y:S01]  /*233b0*/  MUFU.EX2 R125, R2 ;  /* 0x00000002007d7308 */ /* 0x0003e20000000800 */
[----:B------:R-:W-:Y:S01]  /*233c0*/  HMMA.16816.F32 R60, R8, R20, R60 ;  /* 0x00000014083c723c */ /* 0x000fe2000000183c */
[----:B------:R-:W4:Y:S01]  /*233d0*/  LDSM.16.MT88.4 R20, [R181+0xd000] ;  /* 0x00d00000b514783b */ /* 0x000f220000004200 */
[----:B-1----:R-:W-:-:S05]  /*233e0*/  FFMA.FTZ R2, R111, R0, -R3 ;  /* 0x000000006f027223 */ /* 0x002fca0000010803 */
[----:B------:R1:W-:Y:S01]  /*233f0*/  MUFU.EX2 R124, R2 ;  /* 0x00000002007c7308 */ /* 0x0003e20000000800 */
[C---:B------:R-:W-:Y:S06]  /*23400*/  HMMA.16816.F32 R68, R8.reuse, R16, R68 ;  /* 0x000000100844723c */ /* 0x040fec0000001844 */
[----:B------:R-:W-:Y:S01]  /*23410*/  HMMA.16816.F32 R24, R8, R18, R24 ;  /* 0x000000120818723c */ /* 0x000fe20000001818 */
[----:B------:R-:W5:Y:S01]  /*23420*/  LDSM.16.MT88.4 R16, [R182+0xd000] ;  /* 0x00d00000b610783b */ /* 0x000f620000004200 */
[----:B-1----:R-:W-:-:S04]  /*23430*/  FFMA.FTZ R2, R86, R0, -R3 ;  /* 0x0000000056027223 */ /* 0x002fc80000010803 */
[----:B------:R1:W-:Y:S02]  /*23440*/  MUFU.EX2 R123, R2 ;  /* 0x00000002007b7308 */ /* 0x0003e40000000800 */
[----:B-1----:R-:W-:-:S06]  /*23450*/  FFMA.FTZ R2, R100, R0, -R5 ;  /* 0x0000000064027223 */ /* 0x002fcc0000010805 */
[----:B------:R1:W-:Y:S01]  /*23460*/  MUFU.EX2 R116, R2 ;  /* 0x0000000200747308 */ /* 0x0003e20000000800 */
[----:B------:R-:W-:Y:S01]  /*23470*/  F2FP.F16.F32.PACK_AB R12, R128, R129 ;  /* 0x00000081800c723e */ /* 0x000fe200000000ff */
[----:B------:R-:W-:Y:S01]  /*23480*/  HMMA.16816.F32 R72, R8, R36, R72 ;  /* 0x000000240848723c */ /* 0x000fe20000001848 */
[----:B------:R-:W-:Y:S02]  /*23490*/  F2FP.F16.F32.PACK_AB R13, R164, R165 ;  /* 0x000000a5a40d723e */ /* 0x000fe400000000ff */
[----:B------:R-:W-:Y:S01]  /*234a0*/  F2FP.F16.F32.PACK_AB R14, R126, R127 ;  /* 0x0000007f7e0e723e */ /* 0x000fe200000000ff */
[----:B-1----:R-:W-:-:S04]  /*234b0*/  FFMA.FTZ R2, R101, R0, -R5 ;  /* 0x0000000065027223 */ /* 0x002fc80000010805 */
[----:B------:R1:W5:Y:S01]  /*234c0*/  MUFU.EX2 R114, R2 ;  /* 0x0000000200727308 */ /* 0x0003620000000800 */
[----:B------:R-:W-:Y:S01]  /*234d0*/  F2FP.F16.F32.PACK_AB R15, R161, R163 ;  /* 0x000000a3a10f723e */ /* 0x000fe200000000ff */
[----:B------:R-:W-:Y:S01]  /*234e0*/  HMMA.16816.F32 R40, R8, R38, R40 ;  /* 0x000000260828723c */ /* 0x000fe20000001828 */
[----:B------:R-:W-:Y:S01]  /*234f0*/  MOV R232, R118 ;  /* 0x0000007600e87202 */ /* 0x000fe20000000f00 */
[----:B-1----:R-:W-:-:S04]  /*23500*/  FFMA.FTZ R2, R104, R0, -R5 ;  /* 0x0000000068027223 */ /* 0x002fc80000010805 */
[----:B------:R1:W-:Y:S01]  /*23510*/  MUFU.EX2 R111, R2 ;  /* 0x00000002006f7308 */ /* 0x0003e20000000800 */
[C---:B--2---:R-:W-:Y:S06]  /*23520*/  HMMA.16816.F32 R64, R12.reuse, R44, R64 ;  /* 0x0000002c0c40723c */ /* 0x044fec0000001840 */
[----:B------:R-:W-:Y:S01]  /*23530*/  HMMA.16816.F32 R52, R12, R46, R52 ;  /* 0x0000002e0c34723c */ /* 0x000fe20000001834 */
[----:B------:R-:W2:Y:S01]  /*23540*/  LDSM.16.MT88.4 R44, [R180+0xd800] ;  /* 0x00d80000b42c783b */ /* 0x000ea20000004200 */
[----:B-1----:R-:W-:-:S04]  /*23550*/  FFMA.FTZ R2, R105, R0, -R5 ;  /* 0x0000000069027223 */ /* 0x002fc80000010805 */
[----:B------:R1:W2:Y:S01]  /*23560*/  MUFU.EX2 R110, R2 ;  /* 0x00000002006e7308 */ /* 0x0002a20000000800 */
[----:B---3--:R-:W-:Y:S01]  /*23570*/  HMMA.16816.F32 R36, R12, R30, R32 ;  /* 0x0000001e0c24723c */ /* 0x008fe20000001820 */
[----:B------:R-:W3:Y:S01]  /*23580*/  LDSM.16.MT88.4 R32, [R183+0xd800] ;  /* 0x00d80000b720783b */ /* 0x000ee20000004200 */
[----:B-1----:R-:W-:-:S05]  /*23590*/  FFMA.FTZ R2, R87, R0, -R3 ;  /* 0x0000000057027223 */ /* 0x002fca0000010803 */
[----:B------:R1:W-:Y:S01]  /*235a0*/  MUFU.EX2 R118, R2 ;  /* 0x0000000200767308 */ /* 0x0003e20000000800 */
[----:B------:R-:W-:Y:S01]  /*235b0*/  HMMA.16816.F32 R60, R12, R28, R60 ;  /* 0x0000001c0c3c723c */ /* 0x000fe2000000183c */
[----:B-1----:R-:W-:-:S06]  /*235c0*/  FFMA.FTZ R2, R84, R0, -R3 ;  /* 0x0000000054027223 */ /* 0x002fcc0000010803 */
[----:B------:R1:W-:Y:S01]  /*235d0*/  MUFU.EX2 R117, R2 ;  /* 0x0000000200757308 */ /* 0x0003e20000000800 */
[----:B----4-:R-:W-:Y:S01]  /*235e0*/  HMMA.16816.F32 R68, R12, R20, R68 ;  /* 0x000000140c44723c */ /* 0x010fe20000001844 */
[----:B-1----:R-:W-:-:S06]  /*235f0*/  FFMA.FTZ R2, R83, R0, -R3 ;  /* 0x0000000053027223 */ /* 0x002fcc0000010803 */
[----:B------:R1:W-:Y:S01]  /*23600*/  MUFU.EX2 R115, R2 ;  /* 0x0000000200737308 */ /* 0x0003e20000000800 */
[C---:B------:R-:W-:Y:S01]  /*23610*/  HMMA.16816.F32 R28, R12.reuse, R22, R24 ;  /* 0x000000160c1c723c */ /* 0x040fe20000001818 */
[----:B------:R-:W4:Y:S05]  /*23620*/  LDSM.16.MT88.4 R24, [R181+0xd800] ;  /* 0x00d80000b518783b */ /* 0x000f2a0000004200 */
[----:B-----5:R-:W-:Y:S01]  /*23630*/  HMMA.16816.F32 R72, R12, R16, R72 ;  /* 0x000000100c48723c */ /* 0x020fe20000001848 */
[----:B-1----:R-:W-:-:S05]  /*23640*/  FFMA.FTZ R2, R112, R0, -R5 ;  /* 0x0000000070027223 */ /* 0x002fca0000010805 */
[----:B------:R-:W-:Y:S01]  /*23650*/  HMMA.16816.F32 R20, R12, R18, R40 ;  /* 0x000000120c14723c */ /* 0x000fe20000001828 */
[----:B------:R-:W1:Y:S01]  /*23660*/  LDSM.16.MT88.4 R16, [R182+0xd800] ;  /* 0x00d80000b610783b */ /* 0x000e620000004200 */
[----:B------:R5:W-:Y:S01]  /*23670*/  MUFU.EX2 R106, R2 ;  /* 0x00000002006a7308 */ /* 0x000be20000000800 */
[----:B------:R-:W-:Y:S02]  /*23680*/  F2FP.F16.F32.PACK_AB R8, R122, R120 ;  /* 0x000000787a08723e */ /* 0x000fe400000000ff */
[----:B------:R-:W-:Y:S01]  /*23690*/  LDSM.16.MT88.4 R40, [R183+0xe000] ;  /* 0x00e00000b728783b */ /* 0x000fe20000004200 */
[----:B-----5:R-:W-:-:S04]  /*236a0*/  FFMA.FTZ R2, R113, R0, -R5 ;  /* 0x0000000071027223 */ /* 0x020fc80000010805 */
[----:B------:R5:W1:Y:S01]  /*236b0*/  MUFU.EX2 R105, R2 ;  /* 0x0000000200697308 */ /* 0x000a620000000800 */
[----:B------:R-:W-:Y:S02]  /*236c0*/  F2FP.F16.F32.PACK_AB R9, R155, R158 ;  /* 0x0000009e9b09723e */ /* 0x000fe400000000ff */
[----:B------:R-:W-:Y:S01]  /*236d0*/  F2FP.F16.F32.PACK_AB R10, R119, R121 ;  /* 0x00000079770a723e */ /* 0x000fe200000000ff */
[----:B-----5:R-:W-:-:S04]  /*236e0*/  FFMA.FTZ R2, R108, R0, -R5 ;  /* 0x000000006c027223 */ /* 0x020fc80000010805 */
[----:B------:R5:W-:Y:S01]  /*236f0*/  MUFU.EX2 R104, R2 ;  /* 0x0000000200687308 */ /* 0x000be20000000800 */
[----:B------:R-:W-:Y:S01]  /*23700*/  F2FP.F16.F32.PACK_AB R11, R150, R151 ;  /* 0x00000097960b723e */ /* 0x000fe200000000ff */
[----:B-----5:R-:W-:-:S06]  /*23710*/  FFMA.FTZ R2, R109, R0, -R5 ;  /* 0x000000006d027223 */ /* 0x020fcc0000010805 */
[----:B------:R5:W1:Y:S01]  /*23720*/  MUFU.EX2 R103, R2 ;  /* 0x0000000200677308 */ /* 0x000a620000000800 */
[C---:B--2---:R-:W-:Y:S06]  /*23730*/  HMMA.16816.F32 R64, R8.reuse, R44, R64 ;  /* 0x0000002c0840723c */ /* 0x044fec0000001840 */
[----:B------:R-:W-:Y:S01]  /*23740*/  HMMA.16816.F32 R52, R8, R46, R52 ;  /* 0x0000002e0834723c */ /* 0x000fe20000001834 */
[----:B------:R-:W2:Y:S01]  /*23750*/  LDSM.16.MT88.4 R44, [R180+0xe000] ;  /* 0x00e00000b42c783b */ /* 0x000ea20000004200 */
[----:B-----5:R-:W-:-:S04]  /*23760*/  FFMA.FTZ R2, R174, R0, -R3 ;  /* 0x00000000ae027223 */ /* 0x020fc80000010803 */
[----:B------:R5:W-:Y:S01]  /*23770*/  MUFU.EX2 R109, R2 ;  /* 0x00000002006d7308 */ /* 0x000be20000000800 */
[C---:B---3--:R-:W-:Y:S06]  /*23780*/  HMMA.16816.F32 R60, R8.reuse, R32, R60 ;  /* 0x00000020083c723c */ /* 0x048fec000000183c */
[----:B------:R-:W-:Y:S01]  /*23790*/  HMMA.16816.F32 R48, R8, R34, R36 ;  /* 0x000000220830723c */ /* 0x000fe20000001824 */
[----:B------:R-:W3:Y:S01]  /*237a0*/  LDSM.16.MT88.4 R32, [R181+0xe000] ;  /* 0x00e00000b520783b */ /* 0x000ee20000004200 */
[----:B-----5:R-:W-:-:S04]  /*237b0*/  FFMA.FTZ R2, R79, R0, -R3 ;  /* 0x000000004f027223 */ /* 0x020fc80000010803 */
[----:B------:R5:W-:Y:S02]  /*237c0*/  MUFU.EX2 R108, R2 ;  /* 0x00000002006c7308 */ /* 0x000be40000000800 */
[----:B-----5:R-:W-:-:S06]  /*237d0*/  FFMA.FTZ R2, R175, R0, -R3 ;  /* 0x00000000af027223 */ /* 0x020fcc0000010803 */
[----:B------:R5:W-:Y:S01]  /*237e0*/  MUFU.EX2 R107, R2 ;  /* 0x00000002006b7308 */ /* 0x000be20000000800 */
[----:B----4-:R-:W-:Y:S01]  /*237f0*/  HMMA.16816.F32 R36, R8, R26, R28 ;  /* 0x0000001a0824723c */ /* 0x010fe2000000181c */
[----:B-----5:R-:W-:-:S06]  /*23800*/  FFMA.FTZ R2, R191, R0, -R5 ;  /* 0x00000000bf027223 */ /* 0x020fcc0000010805 */
[----:B------:R4:W-:Y:S01]  /*23810*/  MUFU.EX2 R99, R2 ;  /* 0x0000000200637308 */ /* 0x0009e20000000800 */
[C---:B-1----:R-:W-:Y:S06]  /*23820*/  HMMA.16816.F32 R72, R8.reuse, R16, R72 ;  /* 0x000000100848723c */ /* 0x042fec0000001848 */
[----:B------:R-:W-:Y:S01]  /*23830*/  HMMA.16816.F32 R28, R8, R18, R20 ;  /* 0x00000012081c723c */ /* 0x000fe20000001814 */
[----:B------:R-:W1:Y:S04]  /*23840*/  LDSM.16.MT88.4 R16, [R182+0xe000] ;  /* 0x00e00000b610783b */ /* 0x000e680000004200 */
[----:B------:R-:W5:Y:S01]  /*23850*/  LDSM.16.MT88.4 R20, [R180+0xe800] ;  /* 0x00e80000b414783b */ /* 0x000f620000004200 */
[----:B----4-:R-:W-:-:S04]  /*23860*/  FFMA.FTZ R2, R85, R0, -R5 ;  /* 0x0000000055027223 */ /* 0x010fc80000010805 */
[----:B------:R4:W5:Y:S02]  /*23870*/  MUFU.EX2 R100, R2 ;  /* 0x0000000200647308 */ /* 0x0009640000000800 */
[----:B----4-:R-:W-:-:S06]  /*23880*/  FFMA.FTZ R2, R194, R0, -R5 ;  /* 0x00000000c2027223 */ /* 0x010fcc0000010805 */
[----:B------:R4:W-:Y:S01]  /*23890*/  MUFU.EX2 R98, R2 ;  /* 0x0000000200627308 */ /* 0x0009e20000000800 */
[----:B------:R-:W-:Y:S02]  /*238a0*/  F2FP.F16.F32.PACK_AB R12, R114, R116 ;  /* 0x00000074720c723e */ /* 0x000fe400000000ff */
[----:B------:R-:W-:Y:S01]  /*238b0*/  F2FP.F16.F32.PACK_AB R13, R144, R145 ;  /* 0x00000091900d723e */ /* 0x000fe200000000ff */
[----:B----4-:R-:W-:-:S04]  /*238c0*/  FFMA.FTZ R2, R81, R0, -R5 ;  /* 0x0000000051027223 */ /* 0x010fc80000010805 */
[----:B------:R4:W5:Y:S01]  /*238d0*/  MUFU.EX2 R97, R2 ;  /* 0x0000000200617308 */ /* 0x0009620000000800 */
[----:B------:R-:W-:Y:S02]  /*238e0*/  F2FP.F16.F32.PACK_AB R14, R110, R111 ;  /* 0x0000006f6e0e723e */ /* 0x000fe400000000ff */
[----:B------:R-:W-:Y:S01]  /*238f0*/  F2FP.F16.F32.PACK_AB R15, R136, R143 ;  /* 0x0000008f880f723e */ /* 0x000fe200000000ff */
[----:B----4-:R-:W-:-:S04]  /*23900*/  FFMA.FTZ R2, R80, R0, -R3 ;  /* 0x0000000050027223 */ /* 0x010fc80000010803 */
[----:B------:R4:W-:Y:S01]  /*23910*/  MUFU.EX2 R102, R2 ;  /* 0x0000000200667308 */ /* 0x0009e20000000800 */
[----:B------:R-:W-:Y:S01]  /*23920*/  HMMA.16816.F32 R68, R8, R24, R68 ;  /* 0x000000180844723c */ /* 0x000fe20000001844 */
[----:B----4-:R-:W-:-:S06]  /*23930*/  FFMA.FTZ R2, R195, R0, -R3 ;  /* 0x00000000c3027223 */ /* 0x010fcc0000010803 */
[----:B------:R4:W-:Y:S01]  /*23940*/  MUFU.EX2 R101, R2 ;  /* 0x0000000200657308 */ /* 0x0009e20000000800 */
[C---:B--2---:R-:W-:Y:S06]  /*23950*/  HMMA.16816.F32 R64, R12.reuse, R44, R64 ;  /* 0x0000002c0c40723c */ /* 0x044fec0000001840 */
[----:B------:R-:W-:Y:S01]  /*23960*/  HMMA.16816.F32 R24, R12, R46, R52 ;  /* 0x0000002e0c18723c */ /* 0x000fe20000001834 */
[----:B------:R-:W2:Y:S01]  /*23970*/  LDSM.16.MT88.4 R44, [R183+0xe800] ;  /* 0x00e80000b72c783b */ /* 0x000ea20000004200 */
[----:B----4-:R-:W-:-:S04]  /*23980*/  FFMA.FTZ R2, R82, R0, -R3 ;  /* 0x0000000052027223 */ /* 0x010fc80000010803 */
[----:B---3--:R-:W-:Y:S01]  /*23990*/  HMMA.16816.F32 R52, R12, R34, R36 ;  /* 0x000000220c34723c */ /* 0x008fe20000001824 */
[----:B------:R-:W3:Y:S01]  /*239a0*/  LDSM.16.MT88.4 R36, [R182+0xe800] ;  /* 0x00e80000b624783b */ /* 0x000ee20000004200 */
[----:B------:R4:W-:Y:S02]  /*239b0*/  MUFU.EX2 R96, R2 ;  /* 0x0000000200607308 */ /* 0x0009e40000000800 */
[----:B----4-:R-:W-:-:S06]  /*239c0*/  FFMA.FTZ R2, R226, R0, -R5 ;  /* 0x00000000e2027223 */ /* 0x010fcc0000010805 */
[----:B------:R4:W-:Y:S01]  /*239d0*/  MUFU.EX2 R95, R2 ;  /* 0x00000002005f7308 */ /* 0x0009e20000000800 */
[----:B------:R-:W-:Y:S01]  /*239e0*/  HMMA.16816.F32 R60, R12, R40, R60 ;  /* 0x000000280c3c723c */ /* 0x000fe2000000183c */
[----:B------:R-:W-:Y:S01]  /*239f0*/  F2FP.F16.F32.PACK_AB R8, R105, R106 ;  /* 0x0000006a6908723e */ /* 0x000fe200000000ff */
[----:B----4-:R-:W-:-:S05]  /*23a00*/  FFMA.FTZ R2, R88, R0, -R5 ;  /* 0x0000000058027223 */ /* 0x010fca0000010805 */
[----:B------:R4:W3:Y:S01]  /*23a10*/  MUFU.EX2 R93, R2 ;  /* 0x00000002005d7308 */ /* 0x0008e20000000800 */
[C---:B------:R-:W-:Y:S01]  /*23a20*/  HMMA.16816.F32 R56, R12.reuse, R42, R48 ;  /* 0x0000002a0c38723c */ /* 0x040fe20000001830 */
[----:B------:R-:W-:Y:S01]  /*23a30*/  F2FP.F16.F32.PACK_AB R9, R130, R131 ;  /* 0x000000838209723e */ /* 0x000fe200000000ff */
[----:B------:R-:W3:Y:S01]  /*23a40*/  LDSM.16.MT88.4 R48, [R181+0xe800] ;  /* 0x00e80000b530783b */ /* 0x000ee20000004200 */
[----:B------:R-:W-:Y:S02]  /*23a50*/  F2FP.F16.F32.PACK_AB R10, R103, R104 ;  /* 0x00000068670a723e */ /* 0x000fe400000000ff */
[----:B------:R-:W-:Y:S01]  /*23a60*/  F2FP.F16.F32.PACK_AB R11, R124, R125 ;  /* 0x0000007d7c0b723e */ /* 0x000fe200000000ff */
[----:B-1----:R-:W-:Y:S01]  /*23a70*/  HMMA.16816.F32 R72, R12, R16, R72 ;  /* 0x000000100c48723c */ /* 0x002fe20000001848 */
[----:B----4-:R-:W-:-:S04]  /*23a80*/  FFMA.FTZ R2, R228, R0, -R5 ;  /* 0x00000000e4027223 */ /* 0x010fc80000010805 */
[----:B------:R1:W-:Y:S01]  /*23a90*/  MUFU.EX2 R92, R2 ;  /* 0x00000002005c7308 */ /* 0x0003e20000000800 */
[C---:B------:R-:W-:Y:S06]  /*23aa0*/  HMMA.16816.F32 R40, R12.reuse, R18, R28 ;  /* 0x000000120c28723c */ /* 0x040fec000000181c */
[----:B------:R-:W-:Y:S01]  /*23ab0*/  HMMA.16816.F32 R68, R12, R32, R68 ;  /* 0x000000200c44723c */ /* 0x000fe20000001844 */
[----:B------:R-:W-:Y:S01]  /*23ac0*/  LDSM.16.MT88.4 R12, [R183+0xf000] ;  /* 0x00f00000b70c783b */ /* 0x000fe20000004200 */
[----:B-1----:R-:W-:-:S04]  /*23ad0*/  FFMA.FTZ R2, R89, R0, -R5 ;  /* 0x0000000059027223 */ /* 0x002fc80000010805 */
[----:B------:R1:W4:Y:S01]  /*23ae0*/  MUFU.EX2 R91, R2 ;  /* 0x00000002005b7308 */ /* 0x0003220000000800 */
[C---:B-----5:R-:W-:Y:S06]  /*23af0*/  HMMA.16816.F32 R64, R8.reuse, R20, R64 ;  /* 0x000000140840723c */ /* 0x060fec0000001840 */
[----:B------:R-:W-:Y:S01]  /*23b00*/  HMMA.16816.F32 R32, R8, R22, R24 ;  /* 0x000000160820723c */ /* 0x000fe20000001818 */
[----:B------:R-:W5:Y:S01]  /*23b10*/  LDSM.16.MT88.4 R20, [R180+0xf000] ;  /* 0x00f00000b414783b */ /* 0x000f620000004200 */
[----:B-1----:R-:W-:-:S04]  /*23b20*/  FFMA.FTZ R2, R209, R0, -R3 ;  /* 0x00000000d1027223 */ /* 0x002fc80000010803 */
[----:B------:R1:W-:Y:S02]  /*23b30*/  MUFU.EX2 R94, R2 ;  /* 0x00000002005e7308 */ /* 0x0003e40000000800 */
[----:B-1----:R-:W-:-:S06]  /*23b40*/  FFMA.FTZ R2, R90, R0, -R3 ;  /* 0x000000005a027223 */ /* 0x002fcc0000010803 */
[----:B------:R1:W-:Y:S01]  /*23b50*/  MUFU.EX2 R90, R2 ;  /* 0x00000002005a7308 */ /* 0x0003e20000000800 */
[----:B--2---:R-:W-:Y:S01]  /*23b60*/  HMMA.16816.F32 R24, R8, R46, R56 ;  /* 0x0000002e0818723c */ /* 0x004fe20000001838 */
[----:B-1----:R-:W-:-:S06]  /*23b70*/  FFMA.FTZ R2, R211, R0, -R3 ;  /* 0x00000000d3027223 */ /* 0x002fcc0000010803 */
[----:B------:R1:W-:Y:S01]  /*23b80*/  MUFU.EX2 R89, R2 ;  /* 0x0000000200597308 */ /* 0x0003e20000000800 */
[C---:B---3--:R-:W-:Y:S06]  /*23b90*/  HMMA.16816.F32 R72, R8.reuse, R36, R72 ;  /* 0x000000240848723c */ /* 0x048fec0000001848 */
[----:B------:R-:W-:Y:S01]  /*23ba0*/  HMMA.16816.F32 R56, R8, R38, R40 ;  /* 0x000000260838723c */ /* 0x000fe20000001828 */
[----:B------:R-:W2:Y:S01]  /*23bb0*/  LDSM.16.MT88.4 R36, [R182+0xf000] ;  /* 0x00f00000b624783b */ /* 0x000ea20000004200 */
[----:B-1----:R-:W-:-:S04]  /*23bc0*/  FFMA.FTZ R2, R231, R0, -R5 ;  /* 0x00000000e7027223 */ /* 0x002fc80000010805 */
[----:B------:R1:W-:Y:S01]  /*23bd0*/  MUFU.EX2 R88, R2 ;  /* 0x0000000200587308 */ /* 0x0003e20000000800 */
[----:B------:R-:W-:Y:S01]  /*23be0*/  HMMA.16816.F32 R28, R8, R44, R60 ;  /* 0x0000002c081c723c */ /* 0x000fe2000000183c */
[----:B------:R-:W3:Y:S01]  /*23bf0*/  LDSM.16.MT88.4 R44, [R181+0xf000] ;  /* 0x00f00000b52c783b */ /* 0x000ee20000004200 */
[----:B-1----:R-:W-:-:S05]  /*23c00*/  FFMA.FTZ R2, R176, R0, -R5 ;  /* 0x00000000b0027223 */ /* 0x002fca0000010805 */
[----:B------:R1:W4:Y:S01]  /*23c10*/  MUFU.EX2 R87, R2 ;  /* 0x0000000200577308 */ /* 0x0003220000000800 */
[----:B------:R-:W-:Y:S01]  /*23c20*/  F2FP.F16.F32.PACK_AB R16, R100, R99 ;  /* 0x000000636410723e */ /* 0x000fe200000000ff */
[----:B-1----:R-:W-:-:S06]  /*23c30*/  FFMA.FTZ R2, R240, R0, -R5 ;  /* 0x00000000f0027223 */ /* 0x002fcc0000010805 */
[----:B------:R1:W-:Y:S01]  /*23c40*/  MUFU.EX2 R86, R2 ;  /* 0x0000000200567308 */ /* 0x0003e20000000800 */
[----:B------:R-:W-:Y:S01]  /*23c50*/  F2FP.F16.F32.PACK_AB R17, R118, R123 ;  /* 0x0000007b7611723e */ /* 0x000fe200000000ff */
[----:B------:R-:W-:Y:S01]  /*23c60*/  HMMA.16816.F32 R68, R8, R48, R68 ;  /* 0x000000300844723c */ /* 0x000fe20000001844 */
[----:B------:R-:W-:Y:S01]  /*23c70*/  F2FP.F16.F32.PACK_AB R18, R97, R98 ;  /* 0x000000626112723e */ /* 0x000fe200000000ff */
[----:B------:R-:W-:Y:S01]  /*23c80*/  FFMA.FTZ R4, R4, R7, R198 ;  /* 0x0000000704047223 */ /* 0x000fe200000100c6 */
[----:B------:R-:W-:Y:S01]  /*23c90*/  F2FP.F16.F32.PACK_AB R19, R115, R117 ;  /* 0x000000757313723e */ /* 0x000fe200000000ff */
[----:B-1----:R-:W-:-:S04]  /*23ca0*/  FFMA.FTZ R2, R178, R0, -R5 ;  /* 0x00000000b2027223 */ /* 0x002fc80000010805 */
[----:B------:R1:W4:Y:S01]  /*23cb0*/  MUFU.EX2 R85, R2 ;  /* 0x0000000200557308 */ /* 0x0003220000000800 */
[----:B------:R-:W-:Y:S01]  /*23cc0*/  HMMA.16816.F32 R60, R8, R50, R52 ;  /* 0x00000032083c723c */ /* 0x000fe20000001834 */
[----:B------:R-:W-:Y:S01]  /*23cd0*/  FADD.FTZ R7, R212, R6 ;  /* 0x00000006d4077221 */ /* 0x000fe20000010000 */
[----:B------:R-:W-:Y:S01]  /*23ce0*/  FADD.FTZ R6, R202, R4 ;  /* 0x00000004ca067221 */ /* 0x000fe20000010000 */
[----:B------:R-:W-:Y:S01]  /*23cf0*/  LDSM.16.MT88.4 R8, [R181+0xf800] ;  /* 0x00f80000b508783b */ /* 0x000fe20000004200 */
[----:B-1----:R-:W-:Y:S02]  /*23d00*/  FFMA.FTZ R2, R177, R0, -R3 ;  /* 0x00000000b1027223 */ /* 0x002fe40000010803 */
[----:B-----5:R-:W-:Y:S01]  /*23d10*/  HMMA.16816.F32 R64, R16, R20, R64 ;  /* 0x000000141040723c */ /* 0x020fe20000001840 */
[----:B------:R-:W-:Y:S01]  /*23d20*/  LDSM.16.MT88.4 R48, [R180+0xf800] ;  /* 0x00f80000b430783b */ /* 0x000fe20000004200 */
[----:B------:R1:W-:Y:S01]  /*23d30*/  MUFU.EX2 R84, R2 ;  /* 0x0000000200547308 */ /* 0x0003e20000000800 */
[----:B------:R-:W-:-:S03]  /*23d40*/  FADD.FTZ R4, R217, R7 ;  /* 0x00000007d9047221 */ /* 0x000fc60000010000 */
[----:B------:R-:W-:Y:S01]  /*23d50*/  HMMA.16816.F32 R52, R16, R22, R32 ;  /* 0x000000161034723c */ /* 0x000fe20000001820 */
[----:B------:R-:W5:Y:S01]  /*23d60*/  LDSM.16.MT88.4 R20, [R183+0xf800] ;  /* 0x00f80000b714783b */ /* 0x000f620000004200 */
[----:B------:R-:W-:Y:S01]  /*23d70*/  FADD.FTZ R6, R206, R6 ;  /* 0x00000006ce067221 */ /* 0x000fe20000010000 */
[----:B------:R-:W-:Y:S01]  /*23d80*/  FADD.FTZ R4, R216, R4 ;  /* 0x00000004d8047221 */ /* 0x000fe20000010000 */
[----:B-1----:R-:W-:-:S04]  /*23d90*/  FFMA.FTZ R2, R241, R0, -R3 ;  /* 0x00000000f1027223 */ /* 0x002fc80000010803 */
[----:B------:R1:W-:Y:S01]  /*23da0*/  MUFU.EX2 R83, R2 ;  /* 0x0000000200537308 */ /* 0x0003e20000000800 */
[----:B------:R-:W-:-:S04]  /*23db0*/  FADD.FTZ R6, R203, R6 ;  /* 0x00000006cb067221 */ /* 0x000fc80000010000 */
[----:B------:R-:W-:Y:S01]  /*23dc0*/  FADD.FTZ R6, R199, R6 ;  /* 0x00000006c7067221 */ /* 0x000fe20000010000 */
[----:B-1----:R-:W-:-:S04]  /*23dd0*/  FFMA.FTZ R2, R243, R0, -R5 ;  /* 0x00000000f3027223 */ /* 0x002fc80000010805 */
[----:B------:R1:W-:Y:S01]  /*23de0*/  MUFU.EX2 R82, R2 ;  /* 0x0000000200527308 */ /* 0x0003e20000000800 */
[----:B------:R-:W-:Y:S01]  /*23df0*/  HMMA.16816.F32 R40, R16, R12, R28 ;  /* 0x0000000c1028723c */ /* 0x000fe2000000181c */
[----:B-1----:R-:W-:-:S06]  /*23e00*/  FFMA.FTZ R2, R179, R0, -R5 ;  /* 0x00000000b3027223 */ /* 0x002fcc0000010805 */
[----:B------:R1:W5:Y:S01]  /*23e10*/  MUFU.EX2 R81, R2 ;  /* 0x0000000200517308 */ /* 0x0003620000000800 */
[C---:B------:R-:W-:Y:S06]  /*23e20*/  HMMA.16816.F32 R32, R16.reuse, R14, R24 ;  /* 0x0000000e1020723c */ /* 0x040fec0000001818 */
[----:B--2---:R-:W-:Y:S01]  /*23e30*/  HMMA.16816.F32 R72, R16, R36, R72 ;  /* 0x000000241048723c */ /* 0x004fe20000001848 */
[----:B-1----:R-:W-:Y:S01]  /*23e40*/  FADD.FTZ R2, R233, R4 ;  /* 0x00000004e9027221 */ /* 0x002fe20000010000 */
[----:B------:R-:W-:-:S03]  /*23e50*/  FFMA.FTZ R4, R246, R0, -R5 ;  /* 0x00000000f6047223 */ /* 0x000fc60000010805 */
[----:B------:R-:W-:Y:S01]  /*23e60*/  FADD.FTZ R2, R232, R2 ;  /* 0x00000002e8027221 */ /* 0x000fe20000010000 */
[----:B------:R1:W-:Y:S01]  /*23e70*/  MUFU.EX2 R80, R4 ;  /* 0x0000000400507308 */ /* 0x0003e20000000800 */
[----:B---3--:R-:W-:Y:S02]  /*23e80*/  HMMA.16816.F32 R28, R16, R44, R68 ;  /* 0x0000002c101c723c */ /* 0x008fe40000001844 */
[----:B------:R-:W-:-:S04]  /*23e90*/  FADD.FTZ R2, R78, R2 ;  /* 0x000000024e027221 */ /* 0x000fc80000010000 */
[----:B------:R-:W-:Y:S01]  /*23ea0*/  HMMA.16816.F32 R24, R16, R46, R60 ;  /* 0x0000002e1018723c */ /* 0x000fe2000000183c */
[----:B------:R-:W-:-:S05]  /*23eb0*/  FADD.FTZ R2, R220, R2 ;  /* 0x00000002dc027221 */ /* 0x000fca0000010000 */
[----:B------:R-:W-:Y:S01]  /*23ec0*/  HMMA.16816.F32 R36, R16, R38, R56 ;  /* 0x000000261024723c */ /* 0x000fe20000001838 */
[----:B------:R-:W2:Y:S01]  /*23ed0*/  LDSM.16.MT88.4 R16, [R182+0xf800] ;  /* 0x00f80000b610783b */ /* 0x000ea20000004200 */
[----:B-1----:R-:W-:-:S04]  /*23ee0*/  FADD.FTZ R4, R197, R6 ;  /* 0x00000006c5047221 */ /* 0x002fc80000010000 */
[----:B------:R-:W-:Y:S01]  /*23ef0*/  FADD.FTZ R4, R196, R4 ;  /* 0x00000004c4047221 */ /* 0x000fe20000010000 */
[----:B------:R-:W-:-:S03]  /*23f00*/  FADD.FTZ R2, R237, R2 ;  /* 0x00000002ed027221 */ /* 0x000fc60000010000 */
[----:B------:R-:W-:Y:S01]  /*23f10*/  FADD.FTZ R4, R173, R4 ;  /* 0x00000004ad047221 */ /* 0x000fe20000010000 */
[----:B------:R-:W-:-:S03]  /*23f20*/  FFMA.FTZ R6, R208, R0, -R5 ;  /* 0x00000000d0067223 */ /* 0x000fc60000010805 */
[----:B------:R-:W-:Y:S01]  /*23f30*/  FADD.FTZ R4, R157, R4 ;  /* 0x000000049d047221 */ /* 0x000fe20000010000 */
[----:B------:R-:W-:Y:S01]  /*23f40*/  FADD.FTZ R2, R236, R2 ;  /* 0x00000002ec027221 */ /* 0x000fe20000010000 */
[----:B------:R1:W3:Y:S02]  /*23f50*/  MUFU.EX2 R79, R6 ;  /* 0x00000006004f7308 */ /* 0x0002e40000000800 */
[----:B------:R-:W-:Y:S01]  /*23f60*/  FADD.FTZ R4, R160, R4 ;  /* 0x00000004a0047221 */ /* 0x000fe20000010000 */
[----:B------:R-:W-:Y:S01]  /*23f70*/  FADD.FTZ R2, R205, R2 ;  /* 0x00000002cd027221 */ /* 0x000fe20000010000 */
[----:B------:R-:W-:Y:S02]  /*23f80*/  F2FP.F16.F32.PACK_AB R12, R93, R95 ;  /* 0x0000005f5d0c723e */ /* 0x000fe400000000ff */
[----:B------:R-:W-:Y:S01]  /*23f90*/  F2FP.F16.F32.PACK_AB R13, R108, R109 ;  /* 0x0000006d6c0d723e */ /* 0x000fe200000000ff */
[----:B------:R-:W-:Y:S01]  /*23fa0*/  FADD.FTZ R7, R159, R4 ;  /* 0x000000049f077221 */ /* 0x000fe20000010000 */
[----:B----4-:R-:W-:-:S02]  /*23fb0*/  F2FP.F16.F32.PACK_AB R14, R91, R92 ;  /* 0x0000005c5b0e723e */ /* 0x010fc400000000ff */
[----:B------:R-:W-:Y:S01]  /*23fc0*/  F2FP.F16.F32.PACK_AB R15, R102, R107 ;  /* 0x0000006b660f723e */ /* 0x000fe200000000ff */
[-CC-:B------:R-:W-:Y:S01]  /*23fd0*/  FFMA.FTZ R4, R249, R0.reuse, -R3.reuse ;  /* 0x00000000f9047223 */ /* 0x180fe20000010803 */
[----:B-1----:R-:W-:-:S04]  /*23fe0*/  FFMA.FTZ R6, R210, R0, -R3 ;  /* 0x00000000d2067223 */ /* 0x002fc80000010803 */
[----:B------:R1:W4:Y:S01]  /*23ff0*/  MUFU.EX2 R78, R6 ;  /* 0x00000006004e7308 */ /* 0x0003220000000800 */
[C---:B-----5:R-:W-:Y:S06]  /*24000*/  HMMA.16816.F32 R44, R12.reuse, R22, R32 ;  /* 0x000000160c2c723c */ /* 0x060fec0000001820 */
[----:B------:R-:W-:Y:S01]  /*24010*/  HMMA.16816.F32 R32, R12, R8, R28 ;  /* 0x000000080c20723c */ /* 0x000fe2000000181c */
[----:B------:R5:W-:Y:S01]  /*24020*/  MUFU.EX2 R71, R4 ;  /* 0x0000000400477308 */ /* 0x000be20000000800 */
[----:B-1----:R-:W-:Y:S01]  /*24030*/  FADD.FTZ R6, R204, R2 ;  /* 0x00000002cc067221 */ /* 0x002fe20000010000 */
[----:B------:R-:W-:-:S03]  /*24040*/  FADD.FTZ R2, R162, R7 ;  /* 0x00000007a2027221 */ /* 0x000fc60000010000 */
[----:B------:R-:W-:Y:S01]  /*24050*/  HMMA.16816.F32 R28, R12, R10, R24 ;  /* 0x0000000a0c1c723c */ /* 0x000fe20000001818 */
[----:B------:R-:W1:Y:S01]  /*24060*/  LDSM.16.MT88.4 R24, [R181+0x10000] ;  /* 0x01000000b518783b */ /* 0x000e620000004200 */
[----:B------:R-:W-:Y:S01]  /*24070*/  FADD.FTZ R6, R215, R6 ;  /* 0x00000006d7067221 */ /* 0x000fe20000010000 */
[----:B-----5:R-:W-:-:S03]  /*24080*/  FADD.FTZ R4, R156, R2 ;  /* 0x000000029c047221 */ /* 0x020fc60000010000 */
[----:B------:R-:W-:Y:S01]  /*24090*/  HMMA.16816.F32 R56, R12, R50, R52 ;  /* 0x000000320c38723c */ /* 0x000fe20000001834 */
[----:B------:R-:W5:Y:S01]  /*240a0*/  LDSM.16.MT88.4 R52, [R180+0x10000] ;  /* 0x01000000b434783b */ /* 0x000f620000004200 */
        /* <DEDUP_REMOVED lines=10> */
[----:B------:R-:W3:Y:S01]  /*24150*/  LDSM.16.MT88.4 R40, [R183+0x10000] ;  /* 0x01000000b728783b */ /* 0x000ee20000004200 */
        /* <DEDUP_REMOVED lines=22> */
[----:B----4-:R-:W-:-:S04]  /*242c0*/  FFMA.FTZ R4, R235, R0, -R5 ;  /* 0x00000000eb047223 */ /* 0x010fc80000010805 */
[----:B------:R4:W-:Y:S01]  /*242d0*/  MUFU.EX2 R68, R4 ;  /* 0x0000000400447308 */ /* 0x0009e20000000800 */
[----:B-1----:R-:W-:Y:S01]  /*242e0*/  HMMA.16816.F32 R36, R8, R24, R32 ;  /* 0x000000180824723c */ /* 0x002fe20000001820 */
[----:B------:R-:W-:Y:S01]  /*242f0*/  FADD.FTZ R2, R166, R2 ;  /* 0x00000002a6027221 */ /* 0x000fe20000010000 */
[----:B------:R-:W-:-:S04]  /*24300*/  FADD.FTZ R6, R137, R6 ;  /* 0x0000000689067221 */ /* 0x000fc80000010000 */
[----:B-----5:R-:W-:Y:S01]  /*24310*/  HMMA.16816.F32 R64, R8, R52, R64 ;  /* 0x000000340840723c */ /* 0x020fe20000001840 */
[----:B------:R-:W-:-:S05]  /*24320*/  FADD.FTZ R2, R165, R2 ;  /* 0x00000002a5027221 */ /* 0x000fca0000010000 */
[----:B------:R-:W-:Y:S01]  /*24330*/  HMMA.16816.F32 R56, R8, R54, R56 ;  /* 0x000000360838723c */ /* 0x000fe20000001838 */
[----:B----4-:R-:W-:-:S05]  /*24340*/  FFMA.FTZ R4, R242, R0, -R5 ;  /* 0x00000000f2047223 */ /* 0x010fca0000010805 */
[----:B------:R-:W-:Y:S01]  /*24350*/  HMMA.16816.F32 R32, R8, R26, R28 ;  /* 0x0000001a0820723c */ /* 0x000fe2000000181c */
[----:B------:R-:W1:Y:S01]  /*24360*/  LDSM.16.MT88.4 R24, [R183+0x10800] ;  /* 0x01080000b718783b */ /* 0x000e620000004200 */
[----:B------:R4:W5:Y:S01]  /*24370*/  MUFU.EX2 R63, R4 ;  /* 0x00000004003f7308 */ /* 0x0009620000000800 */
[----:B------:R-:W-:Y:S01]  /*24380*/  FADD.FTZ R6, R129, R6 ;  /* 0x0000000681067221 */ /* 0x000fe20000010000 */
[----:B------:R-:W-:-:S03]  /*24390*/  FADD.FTZ R2, R164, R2 ;  /* 0x00000002a4027221 */ /* 0x000fc60000010000 */
[----:B------:R-:W-:Y:S01]  /*243a0*/  FADD.FTZ R6, R128, R6 ;  /* 0x0000000680067221 */ /* 0x000fe20000010000 */
[----:B------:R-:W-:Y:S01]  /*243b0*/  FADD.FTZ R2, R163, R2 ;  /* 0x00000002a3027221 */ /* 0x000fe20000010000 */
[----:B----4-:R-:W-:-:S04]  /*243c0*/  FFMA.FTZ R4, R169, R0, -R5 ;  /* 0x00000000a9047223 */ /* 0x010fc80000010805 */
[----:B------:R4:W-:Y:S01]  /*243d0*/  MUFU.EX2 R62, R4 ;  /* 0x00000004003e7308 */ /* 0x0009e20000000800 */
[----:B------:R-:W-:Y:S01]  /*243e0*/  FADD.FTZ R6, R127, R6 ;  /* 0x000000067f067221 */ /* 0x000fe20000010000 */
[----:B---3--:R-:W-:Y:S03]  /*243f0*/  HMMA.16816.F32 R48, R8, R40, R48 ;  /* 0x000000280830723c */ /* 0x008fe60000001830 */
[----:B------:R-:W-:-:S03]  /*24400*/  FADD.FTZ R6, R126, R6 ;  /* 0x000000067e067221 */ /* 0x000fc60000010000 */
[----:B------:R-:W-:Y:S01]  /*24410*/  HMMA.16816.F32 R44, R8, R42, R44 ;  /* 0x0000002a082c723c */ /* 0x000fe2000000182c */
[----:B----4-:R-:W-:-:S04]  /*24420*/  FFMA.FTZ R4, R244, R0, -R5 ;  /* 0x00000000f4047223 */ /* 0x010fc80000010805 */
        /* <DEDUP_REMOVED lines=13> */
[----:B------:R-:W-:-:S03]  /*24500*/  FFMA.FTZ R2, R171, R0, -R3 ;  /* 0x00000000ab027223 */ /* 0x000fc60000010803 */
[----:B------:R-:W-:Y:S01]  /*24510*/  FADD.FTZ R4, R158, R4 ;  /* 0x000000049e047221 */ /* 0x000fe20000010000 */
[----:B------:R3:W-:Y:S01]  /*24520*/  MUFU.EX2 R55, R2 ;  /* 0x0000000200377308 */ /* 0x0007e20000000800 */
[C---:B------:R-:W-:Y:S01]  /*24530*/  HMMA.16816.F32 R64, R8.reuse, R20, R64 ;  /* 0x000000140840723c */ /* 0x040fe20000001840 */
[----:B------:R-:W-:Y:S01]  /*24540*/  FFMA.FTZ R7, R230, R0, -R3 ;  /* 0x00000000e6077223 */ /* 0x000fe20000010803 */
[----:B------:R-:W-:Y:S01]  /*24550*/  MOV R167, R170 ;  /* 0x000000aa00a77202 */ /* 0x000fe20000000f00 */
[----:B------:R-:W-:Y:S03]  /*24560*/  LDSM.16.MT88.4 R156, [R183+0x11800] ;  /* 0x01180000b79c783b */ /* 0x000fe60000004200 */
[----:B------:R-:W-:Y:S01]  /*24570*/  HMMA.16816.F32 R56, R8, R22, R56 ;  /* 0x000000160838723c */ /* 0x000fe20000001838 */
[----:B------:R-:W5:Y:S01]  /*24580*/  LDSM.16.MT88.4 R20, [R183+0x11000] ;  /* 0x01100000b714783b */ /* 0x000f620000004200 */
[----:B---3--:R-:W-:Y:S01]  /*24590*/  FADD.FTZ R2, R155, R4 ;  /* 0x000000049b027221 */ /* 0x008fe20000010000 */
[----:B------:R-:W-:-:S03]  /*245a0*/  FADD.FTZ R4, R122, R6 ;  /* 0x000000067a047221 */ /* 0x000fc60000010000 */
[----:B------:R-:W-:Y:S01]  /*245b0*/  FADD.FTZ R2, R151, R2 ;  /* 0x0000000297027221 */ /* 0x000fe20000010000 */
[----:B------:R-:W-:-:S03]  /*245c0*/  FADD.FTZ R4, R121, R4 ;  /* 0x0000000479047221 */ /* 0x000fc60000010000 */
[----:B------:R-:W-:Y:S01]  /*245d0*/  FADD.FTZ R2, R150, R2 ;  /* 0x0000000296027221 */ /* 0x000fe20000010000 */
[----:B------:R-:W-:Y:S01]  /*245e0*/  FADD.FTZ R4, R119, R4 ;  /* 0x0000000477047221 */ /* 0x000fe20000010000 */
[----:B------:R-:W3:Y:S01]  /*245f0*/  MUFU.EX2 R69, R7 ;  /* 0x0000000700457308 */ /* 0x000ee20000000800 */
[----:B-1----:R-:W-:Y:S01]  /*24600*/  HMMA.16816.F32 R48, R8, R24, R48 ;  /* 0x000000180830723c */ /* 0x002fe20000001830 */
[----:B------:R-:W-:Y:S01]  /*24610*/  FADD.FTZ R2, R145, R2 ;  /* 0x0000000291027221 */ /* 0x000fe20000010000 */
[----:B------:R-:W-:Y:S01]  /*24620*/  FADD.FTZ R4, R116, R4 ;  /* 0x0000000474047221 */ /* 0x000fe20000010000 */
[----:B------:R-:W-:Y:S01]  /*24630*/  FFMA.FTZ R6, R248, R0, -R3 ;  /* 0x00000000f8067223 */ /* 0x000fe20000010803 */
[----:B------:R-:W-:Y:S01]  /*24640*/  LDSM.16.MT88.4 R148, [R181+0x11800] ;  /* 0x01180000b594783b */ /* 0x000fe20000004200 */
        /* <DEDUP_REMOVED lines=8> */
[----:B------:R1:W-:Y:S01]  /*246d0*/  MUFU.EX2 R53, R6 ;  /* 0x0000000600357308 */ /* 0x0003e20000000800 */
[----:B------:R-:W-:Y:S01]  /*246e0*/  HMMA.16816.F32 R44, R8, R26, R44 ;  /* 0x0000001a082c723c */ /* 0x000fe2000000182c */
[----:B------:R-:W-:Y:S01]  /*246f0*/  FADD.FTZ R2, R130, R2 ;  /* 0x0000000282027221 */ /* 0x000fe20000010000 */
[----:B------:R-:W-:-:S04]  /*24700*/  FADD.FTZ R4, R105, R4 ;  /* 0x0000000469047221 */ /* 0x000fc80000010000 */
[----:B--2---:R-:W-:Y:S01]  /*24710*/  HMMA.16816.F32 R36, R8, R12, R36 ;  /* 0x0000000c0824723c */ /* 0x004fe20000001824 */
[----:B------:R-:W-:Y:S01]  /*24720*/  FADD.FTZ R2, R125, R2 ;  /* 0x000000027d027221 */ /* 0x000fe20000010000 */
[----:B------:R-:W-:-:S04]  /*24730*/  FADD.FTZ R4, R104, R4 ;  /* 0x0000000468047221 */ /* 0x000fc80000010000 */
[----:B------:R-:W-:Y:S01]  /*24740*/  HMMA.16816.F32 R32, R8, R14, R32 ;  /* 0x0000000e0820723c */ /* 0x000fe20000001820 */
[----:B-1----:R-:W-:-:S05]  /*24750*/  FFMA.FTZ R6, R167, R0, -R5 ;  /* 0x00000000a7067223 */ /* 0x002fca0000010805 */
[C---:B----4-:R-:W-:Y:S06]  /*24760*/  HMMA.16816.F32 R40, R8.reuse, R16, R40 ;  /* 0x000000100828723c */ /* 0x050fec0000001828 */
[----:B------:R-:W-:Y:S01]  /*24770*/  HMMA.16816.F32 R28, R8, R18, R28 ;  /* 0x00000012081c723c */ /* 0x000fe2000000181c */
[----:B------:R1:W2:Y:S01]  /*24780*/  MUFU.EX2 R52, R6 ;  /* 0x0000000600347308 */ /* 0x0002a20000000800 */
[----:B------:R-:W-:Y:S01]  /*24790*/  FADD.FTZ R2, R124, R2 ;  /* 0x000000027c027221 */ /* 0x000fe20000010000 */
[----:B------:R-:W-:Y:S01]  /*247a0*/  FADD.FTZ R4, R103, R4 ;  /* 0x0000000467047221 */ /* 0x000fe20000010000 */
[----:B------:R-:W-:Y:S01]  /*247b0*/  FFMA.FTZ R7, R247, R0, -R3 ;  /* 0x00000000f7077223 */ /* 0x000fe20000010803 */
[----:B------:R-:W4:Y:S02]  /*247c0*/  LDSM.16.MT88.4 R24, [R180+0x11000] ;  /* 0x01100000b418783b */ /* 0x000f240000004200 */
[----:B-----5:R-:W-:-:S02]  /*247d0*/  F2FP.F16.F32.PACK_AB R8, R63, R68 ;  /* 0x000000443f08723e */ /* 0x020fc400000000ff */
[----:B---3--:R-:W-:Y:S01]  /*247e0*/  F2FP.F16.F32.PACK_AB R9, R69, R71 ;  /* 0x000000474509723e */ /* 0x008fe200000000ff */
[----:B------:R-:W-:Y:S01]  /*247f0*/  LDSM.16.MT88.4 R12, [R182+0x11000] ;  /* 0x01100000b60c783b */ /* 0x000fe20000004200 */
[----:B------:R-:W-:Y:S02]  /*24800*/  F2FP.F16.F32.PACK_AB R10, R61, R62 ;  /* 0x0000003e3d0a723e */ /* 0x000fe400000000ff */
[----:B------:R-:W-:Y:S01]  /*24810*/  F2FP.F16.F32.PACK_AB R11, R60, R70 ;  /* 0x000000463c0b723e */ /* 0x000fe200000000ff */
[----:B------:R-:W3:Y:S01]  /*24820*/  LDSM.16.MT88.4 R16, [R181+0x11000] ;  /* 0x01100000b510783b */ /* 0x000ee20000004200 */
[----:B-1----:R-:W-:-:S03]  /*24830*/  FFMA.FTZ R6, R250, R0, -R5 ;  /* 0x00000000fa067223 */ /* 0x002fc60000010805 */
[----:B------:R-:W1:Y:S02]  /*24840*/  LDSM.16.MT88.4 R164, [R180+0x11800] ;  /* 0x01180000b4a4783b */ /* 0x000e640000004200 */
[----:B------:R-:W-:Y:S01]  /*24850*/  HMMA.16816.F32 R160, R8, R20, R48 ;  /* 0x0000001408a0723c */ /* 0x000fe20000001830 */
[----:B------:R5:W-:Y:S01]  /*24860*/  MUFU.EX2 R48, R6 ;  /* 0x0000000600307308 */ /* 0x000be20000000800 */
[----:B------:R-:W-:Y:S01]  /*24870*/  FADD.FTZ R2, R123, R2 ;  /* 0x000000027b027221 */ /* 0x000fe20000010000 */
[-C--:B------:R-:W-:Y:S01]  /*24880*/  FFMA.FTZ R3, R234, R0.reuse, -R3 ;  /* 0x00000000ea037223 */ /* 0x080fe20000010803 */
[-CC-:B-----5:R-:W-:Y:S01]  /*24890*/  FFMA.FTZ R6, R252, R0.reuse, -R5.reuse ;  /* 0x00000000fc067223 */ /* 0x1a0fe20000010805 */
[----:B------:R-:W-:Y:S01]  /*248a0*/  FFMA.FTZ R5, R251, R0, -R5 ;  /* 0x00000000fb057223 */ /* 0x000fe20000010805 */
        /* <DEDUP_REMOVED lines=28> */
[----:B------:R-:W5:Y:S02]  /*24a70*/  MUFU.EX2 R54, R7 ;  /* 0x0000000700367308 */ /* 0x000f640000000800 */
[----:B------:R-:W-:Y:S01]  /*24a80*/  FADD.FTZ R2, R80, R2 ;  /* 0x0000000250027221 */ /* 0x000fe20000010000 */
[----:B------:R-:W-:-:S05]  /*24a90*/  FADD.FTZ R0, R78, R0 ;  /* 0x000000004e007221 */ /* 0x000fca0000010000 */
[----:B------:R-:W1:Y:S01]  /*24aa0*/  MUFU.EX2 R21, R6 ;  /* 0x0000000600157308 */ /* 0x000e620000000800 */
[----:B------:R-:W-:Y:S01]  /*24ab0*/  FADD.FTZ R2, R79, R2 ;  /* 0x000000024f027221 */ /* 0x000fe20000010000 */
[----:B------:R-:W-:-:S06]  /*24ac0*/  FADD.FTZ R0, R71, R0 ;  /* 0x0000000047007221 */ /* 0x000fcc0000010000 */
[----:B------:R2:W1:Y:S01]  /*24ad0*/  MUFU.EX2 R20, R5 ;  /* 0x0000000500147308 */ /* 0x0004620000000800 */
[----:B------:R-:W-:Y:S01]  /*24ae0*/  FADD.FTZ R2, R68, R2 ;  /* 0x0000000244027221 */ /* 0x000fe20000010000 */
[----:B------:R-:W-:-:S03]  /*24af0*/  FADD.FTZ R0, R69, R0 ;  /* 0x0000000045007221 */ /* 0x000fc60000010000 */
[----:B------:R-:W-:Y:S01]  /*24b00*/  FADD.FTZ R2, R63, R2 ;  /* 0x000000023f027221 */ /* 0x000fe20000010000 */
[----:B--2---:R-:W2:Y:S01]  /*24b10*/  LDSM.16.MT88.4 R4, [R182+0x11800] ;  /* 0x01180000b604783b */ /* 0x004ea20000004200 */
[----:B------:R-:W-:Y:S02]  /*24b20*/  FADD.FTZ R0, R70, R0 ;  /* 0x0000000046007221 */ /* 0x000fe40000010000 */
[----:B------:R-:W-:Y:S01]  /*24b30*/  FADD.FTZ R2, R62, R2 ;  /* 0x000000023e027221 */ /* 0x000fe20000010000 */
[----:B----4-:R-:W-:Y:S01]  /*24b40*/  HMMA.16816.F32 R168, R8, R24, R64 ;  /* 0x0000001808a8723c */ /* 0x010fe20000001840 */
[----:B------:R-:W4:Y:S01]  /*24b50*/  MUFU.EX2 R3, R3 ;  /* 0x0000000300037308 */ /* 0x000f220000000800 */
[----:B------:R-:W-:Y:S01]  /*24b60*/  FADD.FTZ R0, R60, R0 ;  /* 0x000000003c007221 */ /* 0x000fe20000010000 */
[----:B------:R-:W-:-:S03]  /*24b70*/  FADD.FTZ R2, R61, R2 ;  /* 0x000000023d027221 */ /* 0x000fc60000010000 */
[----:B---3--:R-:W-:Y:S01]  /*24b80*/  HMMA.16816.F32 R152, R8, R16, R36 ;  /* 0x000000100898723c */ /* 0x008fe20000001824 */
[----:B------:R-:W-:-:S05]  /*24b90*/  FADD.FTZ R0, R55, R0 ;  /* 0x0000000037007221 */ /* 0x000fca0000010000 */
[C---:B------:R-:W-:Y:S06]  /*24ba0*/  HMMA.16816.F32 R24, R8.reuse, R26, R56 ;  /* 0x0000001a0818723c */ /* 0x040fec0000001838 */
[C---:B------:R-:W-:Y:S06]  /*24bb0*/  HMMA.16816.F32 R44, R8.reuse, R22, R44 ;  /* 0x00000016082c723c */ /* 0x040fec000000182c */
[C---:B------:R-:W-:Y:S06]  /*24bc0*/  HMMA.16816.F32 R16, R8.reuse, R18, R32 ;  /* 0x000000120810723c */ /* 0x040fec0000001820 */
[----:B------:R-:W-:Y:S01]  /*24bd0*/  HMMA.16816.F32 R40, R8, R12, R40 ;  /* 0x0000000c0828723c */ /* 0x000fe20000001828 */
[----:B------:R-:W-:-:S05]  /*24be0*/  FADD.FTZ R2, R52, R2 ;  /* 0x0000000234027221 */ /* 0x000fca0000010000 */
[----:B------:R-:W-:Y:S01]  /*24bf0*/  HMMA.16816.F32 R28, R8, R14, R28 ;  /* 0x0000000e081c723c */ /* 0x000fe2000000181c */
[----:B-----5:R-:W-:Y:S01]  /*24c00*/  FADD.FTZ R0, R54, R0 ;  /* 0x0000000036007221 */ /* 0x020fe20000010000 */
[----:B------:R-:W-:-:S03]  /*24c10*/  FADD.FTZ R2, R48, R2 ;  /* 0x0000000230027221 */ /* 0x000fc60000010000 */
[----:B------:R-:W-:Y:S01]  /*24c20*/  FADD.FTZ R0, R53, R0 ;  /* 0x0000000035007221 */ /* 0x000fe20000010000 */
[----:B-1----:R-:W-:Y:S01]  /*24c30*/  FADD.FTZ R2, R21, R2 ;  /* 0x0000000215027221 */ /* 0x002fe20000010000 */
[----:B------:R-:W-:Y:S02]  /*24c40*/  F2FP.F16.F32.PACK_AB R140, R48, R52 ;  /* 0x00000034308c723e */ /* 0x000fe400000000ff */
[----:B------:R-:W-:Y:S02]  /*24c50*/  F2FP.F16.F32.PACK_AB R141, R54, R55 ;  /* 0x00000037368d723e */ /* 0x000fe400000000ff */
[C---:B------:R-:W-:Y:S02]  /*24c60*/  F2FP.F16.F32.PACK_AB R142, R20.reuse, R21 ;  /* 0x00000015148e723e */ /* 0x040fe400000000ff */
[C---:B----4-:R-:W-:Y:S01]  /*24c70*/  F2FP.F16.F32.PACK_AB R143, R3.reuse, R53 ;  /* 0x00000035038f723e */ /* 0x050fe200000000ff */
[----:B------:R-:W-:Y:S01]  /*24c80*/  FADD.FTZ R3, R3, R0 ;  /* 0x0000000003037221 */ /* 0x000fe20000010000 */
[----:B------:R-:W-:-:S04]  /*24c90*/  FADD.FTZ R0, R20, R2 ;  /* 0x0000000214007221 */ /* 0x000fc80000010000 */
[----:B------:R3:W-:Y:S01]  /*24ca0*/  STL [R1+0x8], R3 ;  /* 0x0000080301007387 */ /* 0x0007e20000100800 */
        /* <DEDUP_REMOVED lines=12> */
.L_x_1913:
        /* <DEDUP_REMOVED lines=139> */
.L_x_1933:
[----:B--2---:R-:W2:Y:S01]  /*25620*/  LDL.LU R201, [R1+0x4] ;  /* 0x0000040001c97983 */ /* 0x004ea20000300800 */
[----:B------:R-:W-:Y:S04]  /*25630*/  DEPBAR.LE SB0, 0x0 ;  /* 0x000080000000791a */ /* 0x000fe80000000000 */
[----:B------:R-:W-:Y:S05]  /*25640*/  WARPSYNC.ALL ;  /* 0x0000000000007948 */ /* 0x000fea0003800000 */
[----:B------:R-:W-:Y:S01]  /*25650*/  BAR.SYNC.DEFER_BLOCKING 0x0 ;  /* 0x0000000000007b1d */ /* 0x000fe20000010000 */
[----:B------:R-:W-:Y:S04]  /*25660*/  ISETP.NE.U32.AND P0, PT, R224, RZ, PT ;  /* 0x000000ffe000720c */ /* 0x000fe80003f05070 */
[----:B------:R-:W-:Y:S03]  /*25670*/  ISETP.NE.AND.EX P0, PT, R225, RZ, PT, P0 ;  /* 0x000000ffe100720c */ /* 0x000fe60003f05300 */
[----:B---3--:R-:W1:Y:S01]  /*25680*/  LDC.64 R12, c[0x0][0x208] ;  /* 0x00008200ff0c7b82 */ /* 0x008e620000000a00 */
[----:B------:R-:W-:Y:S01]  /*25690*/  BSSY B0, `(.L_x_1925) ;  /* 0x0000051000007945 */ /* 0x000fe20003800000 */
[----:B--2---:R-:W-:Y:S05]  /*256a0*/  VIADD R201, R201, 0xffffffff ;  /* 0xffffffffc9c97836 */ /* 0x004fea0000000000 */
[----:B------:R2:W-:Y:S03]  /*256b0*/  STL [R1+0x4], R201 ;  /* 0x000004c901007387 */ /* 0x0005e60000100800 */
[----:B-1----:R-:W-:Y:S05]  /*256c0*/  @!P0 BRA `(.L_x_1926) ;  /* 0x00000004001c8947 */ /* 0x002fea0003800000 */
[----:B------:R-:W-:Y:S01]  /*256d0*/  IMAD.SHL.U32 R6, R201, 0x100, RZ ;  /* 0x00000100c9067824 */ /* 0x000fe200078e00ff */
[----:B------:R-:W-:Y:S02]  /*256e0*/  R2UR UR4, R12 ;  /* 0x000000000c0472ca */ /* 0x000fe400000e0000 */
[C---:B------:R-:W-:Y:S01]  /*256f0*/  R2UR UR5, R13.reuse ;  /* 0x000000000d0572ca */ /* 0x040fe200000e0000 */
[----:B------:R-:W-:Y:S01]  /*25700*/  VIADD R8, R6, 0x100 ;  /* 0x0000010006087836 */ /* 0x000fe20000000000 */
[----:B------:R-:W-:Y:S02]  /*25710*/  IABS R4, R6 ;  /* 0x0000000600047213 */ /* 0x000fe40000000000 */
[C---:B------:R-:W-:Y:S02]  /*25720*/  R2UR UR12, R12.reuse ;  /* 0x000000000c0c72ca */ /* 0x040fe400000e0000 */
[C---:B------:R-:W-:Y:S02]  /*25730*/  R2UR UR13, R13.reuse ;  /* 0x000000000d0d72ca */ /* 0x040fe400000e0000 */
[C---:B------:R-:W-:Y:S02]  /*25740*/  R2UR UR14, R12.reuse ;  /* 0x000000000c0e72ca */ /* 0x040fe400000e0000 */
[C---:B------:R-:W-:Y:S02]  /*25750*/  R2UR UR15, R13.reuse ;  /* 0x000000000d0f72ca */ /* 0x040fe400000e0000 */
[----:B------:R-:W-:Y:S01]  /*25760*/  R2UR UR10, R12 ;  /* 0x000000000c0a72ca */ /* 0x000fe200000e0000 */
[----:B------:R-:W3:Y:S01]  /*25770*/  LD.E R0, desc[UR4][R134.64+0x170] ;  /* 0x0001700486007980 */ /* 0x000ee2000c101900 */
[----:B------:R-:W-:Y:S02]  /*25780*/  R2UR UR11, R13 ;  /* 0x000000000d0b72ca */ /* 0x000fe400000e0000 */
[-C--:B---3--:R-:W-:Y:S02]  /*25790*/  IABS R7, R0.reuse ;  /* 0x0000000000077213 */ /* 0x088fe40000000000 */
[-C--:B------:R-:W-:Y:S02]  /*257a0*/  IABS R9, R0.reuse ;  /* 0x0000000000097213 */ /* 0x080fe40000000000 */
[----:B------:R-:W1:Y:S01]  /*257b0*/  I2F.RP R2, R7 ;  /* 0x0000000700027306 */ /* 0x000e620000209400 */
[----:B------:R-:W-:Y:S02]  /*257c0*/  LOP3.LUT R6, R6, R0, RZ, 0x3c, !PT ;  /* 0x0000000006067212 */ /* 0x000fe400078e3cff */
[----:B------:R-:W-:Y:S02]  /*257d0*/  IMAD.MOV R9, RZ, RZ, -R9 ;  /* 0x000000ffff097224 */ /* 0x000fe400078e0a09 */
[----:B------:R-:W-:Y:S05]  /*257e0*/  ISETP.GE.AND P0, PT, R6, RZ, PT ;  /* 0x000000ff0600720c */ /* 0x000fea0003f06270 */
[----:B-1----:R-:W1:Y:S02]  /*257f0*/  MUFU.RCP R2, R2 ;  /* 0x0000000200027308 */ /* 0x002e640000001000 */
[----:B-1----:R-:W-:Y:S08]  /*25800*/  VIADD R2, R2, 0xffffffe ;  /* 0x0ffffffe02027836 */ /* 0x002ff00000000000 */
[----:B------:R-:W1:Y:S02]  /*25810*/  F2I.FTZ.U32.TRUNC.NTZ R3, R2 ;  /* 0x0000000200037305 */ /* 0x000e64000021f000 */
[--C-:B-1----:R-:W-:Y:S04]  /*25820*/  IMAD.MOV R2, RZ, RZ, -R3.reuse ;  /* 0x000000ffff027224 */ /* 0x102fe800078e0a03 */
[----:B------:R-:W-:Y:S02]  /*25830*/  IMAD R5, R2, R7, RZ ;  /* 0x0000000702057224 */ /* 0x000fe400078e02ff */
[----:B------:R-:W-:Y:S04]  /*25840*/  IMAD.MOV.U32 R2, RZ, RZ, RZ ;  /* 0x000000ffff027224 */ /* 0x000fe800078e00ff */
[----:B------:R-:W-:Y:S01]  /*25850*/  IMAD.HI.U32 R3, R3, R5, R2 ;  /* 0x0000000503037227 */ /* 0x000fe200078e0002 */
[----:B------:R-:W-:Y:S02]  /*25860*/  IABS R5, R8 ;  /* 0x0000000800057213 */ /* 0x000fe40000000000 */
[----:B------:R-:W-:Y:S03]  /*25870*/  LOP3.LUT R8, R8, R0, RZ, 0x3c, !PT ;  /* 0x0000000008087212 */ /* 0x000fe600078e3cff */
[C---:B------:R-:W-:Y:S04]  /*25880*/  IMAD.HI.U32 R2, R3.reuse, R4, RZ ;  /* 0x0000000403027227 */ /* 0x040fe800078e00ff */
[----:B------:R-:W-:Y:S02]  /*25890*/  IMAD R4, R2, R9, R4 ;  /* 0x0000000902047224 */ /* 0x000fe400078e0204 */
[----:B------:R-:W-:Y:S03]  /*258a0*/  IMAD.HI.U32 R3, R3, R5, RZ ;  /* 0x0000000503037227 */ /* 0x000fe600078e00ff */
[----:B------:R-:W-:Y:S01]  /*258b0*/  ISETP.GT.U32.AND P1, PT, R7, R4, PT ;  /* 0x000000040700720c */ /* 0x000fe20003f24070 */
[----:B------:R-:W-:Y:S05]  /*258c0*/  IMAD R5, R3, R9, R5 ;  /* 0x0000000903057224 */ /* 0x000fea00078e0205 */
[----:B------:R-:W-:Y:S07]  /*258d0*/  ISETP.GT.U32.AND P2, PT, R7, R5, PT ;  /* 0x000000050700720c */ /* 0x000fee0003f44070 */
[--C-:B------:R-:W-:Y:S02]  /*258e0*/  @!P1 IMAD.IADD R4, R4, 0x1, -R7.reuse ;  /* 0x0000000104049824 */ /* 0x100fe400078e0a07 */
[----:B------:R-:W-:Y:S01]  /*258f0*/  @!P1 VIADD R2, R2, 0x1 ;  /* 0x0000000102029836 */ /* 0x000fe20000000000 */
[----:B------:R-:W-:Y:S02]  /*25900*/  ISETP.GE.AND P1, PT, R8, RZ, PT ;  /* 0x000000ff0800720c */ /* 0x000fe40003f26270 */
[-C--:B------:R-:W-:Y:S01]  /*25910*/  ISETP.GE.U32.AND P3, PT, R4, R7.reuse, PT ;  /* 0x000000070400720c */ /* 0x080fe20003f66070 */
[----:B------:R-:W-:Y:S01]  /*25920*/  @!P2 IMAD.IADD R5, R5, 0x1, -R7 ;  /* 0x000000010505a824 */ /* 0x000fe200078e0a07 */
[----:B------:R-:W-:Y:S02]  /*25930*/  LOP3.LUT R4, RZ, R0, RZ, 0x33, !PT ;  /* 0x00000000ff047212 */ /* 0x000fe400078e33ff */
[----:B------:R-:W-:Y:S02]  /*25940*/  @!P2 IADD3 R3, R3, 0x1, RZ ;  /* 0x000000010303a810 */ /* 0x000fe40007ffe0ff */
[----:B------:R-:W-:Y:S02]  /*25950*/  ISETP.GE.U32.AND P4, PT, R5, R7, PT ;  /* 0x000000070500720c */ /* 0x000fe40003f86070 */
[----:B------:R-:W-:Y:S05]  /*25960*/  ISETP.NE.AND P2, PT, R0, RZ, PT ;  /* 0x000000ff0000720c */ /* 0x000fea0003f45270 */
[----:B------:R-:W-:Y:S04]  /*25970*/  @P3 VIADD R2, R2, 0x1 ;  /* 0x0000000102023836 */ /* 0x000fe80000000000 */
[----:B------:R-:W-:Y:S02]  /*25980*/  @!P0 IMAD.MOV R2, RZ, RZ, -R2 ;  /* 0x000000ffff028224 */ /* 0x000fe400078e0a02 */
[----:B------:R-:W-:Y:S03]  /*25990*/  @P4 VIADD R3, R3, 0x1 ;  /* 0x0000000103034836 */ /* 0x000fe60000000000 */
[----:B------:R-:W-:Y:S01]  /*259a0*/  SEL R2, R4, R2, !P2 ;  /* 0x0000000204027207 */ /* 0x000fe20005000000 */
[----:B------:R-:W-:Y:S03]  /*259b0*/  @!P1 IMAD.MOV R3, RZ, RZ, -R3 ;  /* 0x000000ffff039224 */ /* 0x000fe600078e0a03 */
[-C--:B------:R-:W-:Y:S02]  /*259c0*/  LEA R8, P1, R2, R224.reuse, 0x2 ;  /* 0x000000e002087211 */ /* 0x080fe400078210ff */
[----:B------:R-:W-:Y:S02]  /*259d0*/  SEL R3, R4, R3, !P2 ;  /* 0x0000000304037207 */ /* 0x000fe40005000000 */
[-C--:B------:R-:W-:Y:S01]  /*259e0*/  LEA.HI.X.SX32 R9, R2, R225.reuse, 0x2, P1 ;  /* 0x000000e102097211 */ /* 0x080fe200008f16ff */
[----:B------:R-:W3:Y:S01]  /*259f0*/  LD.E.64 R4, desc[UR4][R134.64+0x40] ;  /* 0x0000400486047980 */ /* 0x000ee2000c101b00 */
[C---:B------:R-:W-:Y:S01]  /*25a00*/  LEA R6, P0, R3.reuse, R224, 0x2 ;  /* 0x000000e003067211 */ /* 0x040fe200078010ff */
[C---:B------:R-:W-:Y:S03]  /*25a10*/  IMAD.IADD R2, R3.reuse, 0x1, -R2 ;  /* 0x0000000103027824 */ /* 0x040fe600078e0a02 */
[----:B------:R-:W-:Y:S01]  /*25a20*/  LEA.HI.X.SX32 R7, R3, R225, 0x2, P0 ;  /* 0x000000e103077211 */ /* 0x000fe200000f16ff */
[----:B------:R-:W-:Y:S01]  /*25a30*/  IMAD R0, R0, R2, -0x100 ;  /* 0xffffff0000007424 */ /* 0x000fe200078e0202 */
[----:B------:R1:W4:Y:S04]  /*25a40*/  LD.E R10, desc[UR12][R8.64] ;  /* 0x0000000c080a7980 */ /* 0x000328000c101900 */
[----:B------:R-:W4:Y:S01]  /*25a50*/  LD.E R9, desc[UR14][R6.64] ;  /* 0x0000000e06097980 */ /* 0x000f22000c101900 */
[----:B-1----:R-:W-:Y:S03]  /*25a60*/  SHF.R.S32.HI R8, RZ, 0x1f, R0 ;  /* 0x0000001fff087819 */ /* 0x002fe60000011400 */
[----:B------:R-:W5:Y:S01]  /*25a70*/  LD.E.64 R6, desc[UR10][R134.64+0x28] ;  /* 0x0000280a86067980 */ /* 0x000f62000c101b00 */
[-C--:B---3--:R-:W-:Y:S02]  /*25a80*/  IMAD R5, R5, R0.reuse, RZ ;  /* 0x0000000005057224 */ /* 0x088fe400078e02ff */
[C---:B------:R-:W-:Y:S04]  /*25a90*/  IMAD.WIDE.U32 R2, R4.reuse, R0, RZ ;  /* 0x0000000004027225 */ /* 0x040fe800078e00ff */
[----:B------:R-:W-:Y:S04]  /*25aa0*/  IMAD R4, R4, R8, R5 ;  /* 0x0000000804047224 */ /* 0x000fe800078e0205 */
[----:B------:R-:W-:Y:S01]  /*25ab0*/  IMAD.IADD R3, R3, 0x1, R4 ;  /* 0x0000000103037824 */ /* 0x000fe200078e0204 */
[----:B----4-:R-:W-:Y:S04]  /*25ac0*/  IADD3 R9, -R9, R10, RZ ;  /* 0x0000000a09097210 */ /* 0x010fe80007ffe1ff */
[----:B------:R-:W-:Y:S01]  /*25ad0*/  SHF.R.S32.HI R8, RZ, 0x1f, R9 ;  /* 0x0000001fff087819 */ /* 0x000fe20000011409 */
[----:B-----5:R-:W-:Y:S02]  /*25ae0*/  IMAD R0, R7, R9, RZ ;  /* 0x0000000907007224 */ /* 0x020fe400078e02ff */
[----:B------:R-:W-:Y:S04]  /*25af0*/  IMAD.WIDE.U32 R4, R9, R6, R2 ;  /* 0x0000000609047225 */ /* 0x000fe800078e0002 */
[----:B------:R-:W-:Y:S02]  /*25b00*/  IMAD R2, R6, R8, R0 ;  /* 0x0000000806027224 */ /* 0x000fe400078e0200 */
[----:B------:R-:W-:Y:S02]  /*25b10*/  IMAD.MOV.U32 R0, RZ, RZ, R4 ;  /* 0x000000ffff007224 */ /* 0x000fe400078e0004 */
[----:B------:R-:W-:Y:S01]  /*25b20*/  IMAD.IADD R2, R5, 0x1, R2 ;  /* 0x0000000105027824 */ /* 0x000fe200078e0202 */
[----:B------:R-:W-:Y:S05]  /*25b30*/  BRA `(.L_x_1927) ;  /* 0x0000000000187947 */ /* 0x000fea0003800000 */
.L_x_1926:
[----:B------:R-:W-:Y:S02]  /*25b40*/  R2UR UR4, R12 ;  /* 0x000000000c0472ca */ /* 0x000fe400000e0000 */
[----:B------:R-:W-:Y:S11]  /*25b50*/  R2UR UR5, R13 ;  /* 0x000000000d0572ca */ /* 0x000ff600000e0000 */
[----:B------:R-:W-:Y:S02]  /*25b60*/  @!UPT UIADD3 URZ, URZ, URZ, URZ ;  /* 0x0000003f3f3ff290 */ /* 0x000fe4000fffe03f */
[----:B------:R-:W3:Y:S02]  /*25b70*/  LD.E R0, desc[UR4][R134.64+0x40] ;  /* 0x0000400486007980 */ /* 0x000ee4000c101900 */
[----:B---3--:R-:W-:Y:S05]  /*25b80*/  IMAD.U32 R0, R0, -0x100, RZ ;  /* 0xffffff0000007824 */ /* 0x008fea00078e00ff */
[----:B------:R-:W-:Y:S02]  /*25b90*/  SHF.R.S32.HI R2, RZ, 0x1f, R0 ;  /* 0x0000001fff027819 */ /* 0x000fe40000011400 */
.L_x_1927:
[----:B------:R-:W-:Y:S05]  /*25ba0*/  BSYNC B0 ;  /* 0x0000000000007941 */ /* 0x000fea0003800000 */
.L_x_1925:
[----:B------:R-:W3:Y:S01]  /*25bb0*/  LDL R199, [R1] ;  /* 0x0000000001c77983 */ /* 0x000ee20000100800 */
[C---:B------:R-:W-:Y:S01]  /*25bc0*/  LEA R194, P5, R0.reuse, R223, 0x1 ;  /* 0x000000df00c27211 */ /* 0x040fe200078a08ff */
[----:B------:R-:W-:Y:S01]  /*25bd0*/  ULDC.64 UR4, c[0x0][0x208] ;  /* 0x0000820000047ab9 */ /* 0x000fe20000000a00 */
[----:B------:R-:W-:Y:S01]  /*25be0*/  BSSY B1, `(.L_x_1928) ;  /* 0x00002a7000017945 */ /* 0x000fe20003800000 */
[----:B------:R-:W4:Y:S01]  /*25bf0*/  LDL.64 R14, [R1+0xc0] ;  /* 0x0000c000010e7983 */ /* 0x000f220000100a00 */
[----:B------:R-:W-:Y:S03]  /*25c00*/  LEA.HI.X R195, R0, R221, R2, 0x1, P5 ;  /* 0x000000dd00c37211 */ /* 0x000fe600028f0c02 */
[----:B------:R-:W5:Y:S04]  /*25c10*/  LDL R6, [R1+0x14] ;  /* 0x0000140001067983 */ /* 0x000f680000100800 */
[----:B------:R-:W2:Y:S04]  /*25c20*/  LDL R5, [R1+0x10] ;  /* 0x0000100001057983 */ /* 0x000ea80000100800 */
[----:B------:R-:W5:Y:S04]  /*25c30*/  LDL R11, [R1+0x140] ;  /* 0x00014000010b7983 */ /* 0x000f680000100800 */
[----:B------:R-:W5:Y:S04]  /*25c40*/  LDL R4, [R1+0x148] ;  /* 0x0001480001047983 */ /* 0x000f680000100800 */
[----:B------:R-:W5:Y:S04]  /*25c50*/  LDL R7, [R1+0x14c] ;  /* 0x00014c0001077983 */ /* 0x000f680000100800 */
[----:B------:R-:W5:Y:S04]  /*25c60*/  LDL R8, [R1+0x11c] ;  /* 0x00011c0001087983 */ /* 0x000f680000100800 */
[----:B------:R-:W5:Y:S04]  /*25c70*/  LDL.64 R24, [R1+0xb8] ;  /* 0x0000b80001187983 */ /* 0x000f680000100a00 */
[----:B------:R-:W5:Y:S04]  /*25c80*/  LDL R19, [R1+0x144] ;  /* 0x0001440001137983 */ /* 0x000f680000100800 */
[----:B------:R-:W5:Y:S04]  /*25c90*/  LDL.64 R22, [R1+0x30] ;  /* 0x0000300001167983 */ /* 0x000f680000100a00 */
[----:B------:R-:W5:Y:S04]  /*25ca0*/  LDL R18, [R1+0x118] ;  /* 0x0001180001127983 */ /* 0x000f680000100800 */
[----:B------:R-:W5:Y:S04]  /*25cb0*/  LDL.64 R20, [R1+0xb0] ;  /* 0x0000b00001147983 */ /* 0x000f680000100a00 */
[----:B------:R-:W5:Y:S04]  /*25cc0*/  LDL R9, [R1+0x114] ;  /* 0x0001140001097983 */ /* 0x000f680000100800 */
[----:B------:R-:W5:Y:S04]  /*25cd0*/  LDL R10, [R1+0x110] ;  /* 0x00011000010a7983 */ /* 0x000f680000100800 */
[----:B------:R-:W5:Y:S04]  /*25ce0*/  LDL.64 R16, [R1+0xa0] ;  /* 0x0000a00001107983 */ /* 0x000f680000100a00 */
[----:B------:R-:W5:Y:S04]  /*25cf0*/  LDL.64 R46, [R1+0xa8] ;  /* 0x0000a800012e7983 */ /* 0x000f680000100a00 */
[----:B------:R-:W5:Y:S04]  /*25d00*/  LDL.64 R44, [R1+0x28] ;  /* 0x00002800012c7983 */ /* 0x000f680000100a00 */
[----:B------:R-:W5:Y:S04]  /*25d10*/  LDL.64 R42, [R1+0x20] ;  /* 0x00002000012a7983 */ /* 0x000f680000100a00 */
[----:B------:R-:W5:Y:S04]  /*25d20*/  LDL R37, [R1+0x100] ;  /* 0x0001000001257983 */ /* 0x000f680000100800 */
[----:B------:R-:W5:Y:S04]  /*25d30*/  LDL.64 R40, [R1+0x98] ;  /* 0x0000980001287983 */ /* 0x000f680000100a00 */
[----:B------:R-:W5:Y:S04]  /*25d40*/  LDL R34, [R1+0xfc] ;  /* 0x0000fc0001227983 */ /* 0x000f680000100800 */
[----:B------:R-:W5:Y:S04]  /*25d50*/  LDL.64 R32, [R1+0x18] ;  /* 0x0000180001207983 */ /* 0x000f680000100a00 */
[----:B------:R-:W5:Y:S04]  /*25d60*/  LDL R35, [R1+0xf8] ;  /* 0x0000f80001237983 */ /* 0x000f680000100800 */
[----:B------:R-:W5:Y:S04]  /*25d70*/  LDL.64 R38, [R1+0x90] ;  /* 0x0000900001267983 */ /* 0x000f680000100a00 */
[----:B------:R-:W5:Y:S04]  /*25d80*/  LDL R36, [R1+0xf4] ;  /* 0x0000f40001247983 */ /* 0x000f680000100800 */
[----:B------:R-:W5:Y:S01]  /*25d90*/  LDL R202, [R1+0x150] ;  /* 0x0001500001ca7983 */ /* 0x000f620000100800 */
[----:B---3--:R-:W-:Y:S03]  /*25da0*/  ISETP.GE.AND P0, PT, R132, R199, PT ;  /* 0x000000c78400720c */ /* 0x008fe60003f06270 */
[----:B----4-:R-:W3:Y:S01]  /*25db0*/  LDL R15, [R1+0x138] ;  /* 0x00013800010f7983 */ /* 0x010ee20000100800 */
[C---:B--2---:R-:W-:Y:S01]  /*25dc0*/  IMAD.SHL.U32 R3, R5.reuse, 0x10, RZ ;  /* 0x0000001005037824 */ /* 0x044fe200078e00ff */
[----:B-----5:R-:W-:Y:S08]  /*25dd0*/  SHF.L.U64.HI R6, R5, 0x4, R6 ;  /* 0x0000000405067819 */ /* 0x020ff00000010206 */
[----:B------:R-:W-:Y:S01]  /*25de0*/  @P0 STS.128 [R190+0xa000], RZ ;  /* 0x00a000ffbe000388 */ /* 0x000fe20000000c00 */
[----:B------:R-:W-:Y:S02]  /*25df0*/  @!P0 IADD3 R5, P1, R0, R14, RZ ;  /* 0x0000000e00058210 */ /* 0x000fe40007f3e0ff */
[C---:B------:R-:W-:Y:S01]  /*25e00*/  @!P0 R2UR UR41, R13.reuse ;  /* 0x000000000d2982ca */ /* 0x040fe200000e0000 */
[----:B------:R-:W2:Y:S01]  /*25e10*/  LDL R14, [R1+0x13c] ;  /* 0x00013c00010e7983 */ /* 0x000ea20000100800 */
[C---:B------:R-:W-:Y:S02]  /*25e20*/  @!P0 R2UR UR39, R13.reuse ;  /* 0x000000000d2782ca */ /* 0x040fe400000e0000 */
[C---:B------:R-:W-:Y:S02]  /*25e30*/  @!P0 R2UR UR37, R13.reuse ;  /* 0x000000000d2582ca */ /* 0x040fe400000e0000 */
[C---:B------:R-:W-:Y:S02]  /*25e40*/  @!P0 R2UR UR35, R13.reuse ;  /* 0x000000000d2382ca */ /* 0x040fe400000e0000 */
[C---:B------:R-:W-:Y:S02]  /*25e50*/  @!P0 R2UR UR33, R13.reuse ;  /* 0x000000000d2182ca */ /* 0x040fe400000e0000 */
[C---:B------:R-:W-:Y:S01]  /*25e60*/  @!P0 R2UR UR31, R13.reuse ;  /* 0x000000000d1f82ca */ /* 0x040fe200000e0000 */
[----:B------:R-:W-:Y:S01]  /*25e70*/  @!P0 IMAD.X R8, R2, 0x1, R8, P1 ;  /* 0x0000000102088824 */ /* 0x000fe200008e0608 */
        /* <DEDUP_REMOVED lines=13> */
[----:B------:R-:W-:Y:S01]  /*25f50*/  @!P0 R2UR UR38, R12 ;  /* 0x000000000c2682ca */ /* 0x000fe200000e0000 */
[----:B------:R-:W-:Y:S01]  /*25f60*/  @!P0 IMAD.X R6, R2, 0x1, R6, P3 ;  /* 0x0000000102068824 */ /* 0x000fe200018e0606 */
        /* <DEDUP_REMOVED lines=10> */
[C---:B------:R-:W-:Y:S01]  /*26010*/  @!P0 R2UR UR24, R12.reuse ;  /* 0x000000000c1882ca */ /* 0x040fe200000e0000 */
        /* <DEDUP_REMOVED lines=8> */
[----:B------:R-:W5:Y:S01]  /*260a0*/  LDL R12, [R1+0x108] ;  /* 0x00010800010c7983 */ /* 0x000f620000100800 */
[C---:B------:R-:W-:Y:S02]  /*260b0*/  @!P0 LEA R30, P3, R3.reuse, R223, 0x1 ;  /* 0x000000df031e8211 */ /* 0x040fe400078608ff */
[C---:B------:R-:W-:Y:S02]  /*260c0*/  @!P0 IADD3 R4, P2, R0.reuse, R4, RZ ;  /* 0x0000000400048210 */ /* 0x040fe40007f5e0ff */
[----:B------:R-:W-:Y:S02]  /*260d0*/  @!P0 LEA.HI.X R31, R3, R221, R6, 0x1, P3 ;  /* 0x000000dd031f8211 */ /* 0x000fe400018f0c06 */
[----:B------:R-:W-:Y:S01]  /*260e0*/  @!P0 IADD3 R3, P4, R0, R11, RZ ;  /* 0x0000000b00038210 */ /* 0x000fe20007f9e0ff */
[----:B------:R-:W-:Y:S01]  /*260f0*/  @!P0 IMAD.X R7, R2, 0x1, R7, P2 ;  /* 0x0000000102078824 */ /* 0x000fe200010e0607 */
[----:B------:R-:W5:Y:S01]  /*26100*/  LDL R11, [R1+0x104] ;  /* 0x00010400010b7983 */ /* 0x000f620000100800 */
[CC--:B------:R-:W-:Y:S02]  /*26110*/  @!P0 LEA R28, P2, R4.reuse, R223.reuse, 0x1 ;  /* 0x000000df041c8211 */ /* 0x0c0fe400078408ff */
[C---:B------:R-:W-:Y:S01]  /*26120*/  @!P0 LEA R26, P1, R5.reuse, R223, 0x1 ;  /* 0x000000df051a8211 */ /* 0x040fe200078208ff */
[----:B------:R-:W-:Y:S01]  /*26130*/  @!PT LDS RZ, [RZ] ;  /* 0x00000000fffff984 */ /* 0x000fe20000000800 */
[----:B------:R-:W-:Y:S01]  /*26140*/  @!PT LDS RZ, [RZ] ;  /* 0x00000000fffff984 */ /* 0x000fe20000000800 */
[----:B------:R-:W-:Y:S01]  /*26150*/  @!PT LDS RZ, [RZ] ;  /* 0x00000000fffff984 */ /* 0x000fe20000000800 */
[----:B------:R-:W-:Y:S01]  /*26160*/  @!P0 LDGSTS.E.BYPASS.LTC128B.128 [R190+0xa800], desc[UR38][R30.64] ;  /* 0x0a8000001ebe8fae */ /* 0x000fe2000b901d66 */
[-C--:B------:R-:W-:Y:S01]  /*26170*/  @!P0 LEA.HI.X R29, R4, R221.reuse, R7, 0x1, P2 ;  /* 0x000000dd041d8211 */ /* 0x080fe200010f0c07 */
[----:B------:R-:W-:Y:S01]  /*26180*/  @!P0 IMAD.X R7, R2, 0x1, R19, P4 ;  /* 0x0000000102078824 */ /* 0x000fe200020e0613 */
[----:B------:R-:W-:Y:S01]  /*26190*/  @!P0 LEA.HI.X R27, R5, R221, R8, 0x1, P1 ;  /* 0x000000dd051b8211 */ /* 0x000fe200008f0c08 */
[----:B------:R-:W-:Y:S01]  /*261a0*/  @P0 STS.128 [R190+0xb000], RZ ;  /* 0x00b000ffbe000388 */ /* 0x000fe20000000c00 */
[C---:B------:R-:W-:Y:S02]  /*261b0*/  @!P0 IADD3 R4, P3, R0.reuse, R24, RZ ;  /* 0x0000001800048210 */ /* 0x040fe40007f7e0ff */
        /* <DEDUP_REMOVED lines=9> */
[----:B------:R-:W-:Y:S01]  /*26250*/  @!P0 LEA R22, P3, R4, R223, 0x1 ;  /* 0x000000df04168211 */ /* 0x000fe200078608ff */
[----:B------:R-:W-:Y:S01]  /*26260*/  @!P0 IMAD.X R9, R2, 0x1, R9, P2 ;  /* 0x0000000102098824 */ /* 0x000fe200010e0609 */
[----:B------:R-:W-:Y:S01]  /*26270*/  @!P0 IADD3 R6, P1, R0, R20, RZ ;  /* 0x0000001400068210 */ /* 0x000fe20007f3e0ff */
[----:B------:R-:W-:Y:S01]  /*26280*/  @!PT LDS RZ, [RZ] ;  /* 0x00000000fffff984 */ /* 0x000fe20000000800 */
[----:B------:R-:W-:Y:S01]  /*26290*/  @!PT LDS RZ, [RZ] ;  /* 0x00000000fffff984 */ /* 0x000fe20000000800 */
[----:B------:R-:W-:Y:S01]  /*262a0*/  @!PT LDS RZ, [RZ] ;  /* 0x00000000fffff984 */ /* 0x000fe20000000800 */
[----:B------:R-:W-:Y:S01]  /*262b0*/  @!P0 LDGSTS.E.BYPASS.LTC128B.128 [R190+0xb800], desc[UR34][R26.64] ;  /* 0x0b8000001abe8fae */ /* 0x000fe2000b901d62 */
[----:B------:R-:W-:Y:S02]  /*262c0*/  @!P0 LEA.HI.X R23, R4, R221, R8, 0x1, P3 ;  /* 0x000000dd04178211 */ /* 0x000fe400018f0c08 */
[CC--:B------:R-:W-:Y:S01]  /*262d0*/  @!P0 LEA R20, P2, R5.reuse, R223.reuse, 0x1 ;  /* 0x000000df05148211 */ /* 0x0c0fe200078408ff */
[----:B------:R-:W-:Y:S01]  /*262e0*/  @P0 STS.128 [R190+0xc000], RZ ;  /* 0x00c000ffbe000388 */ /* 0x000fe20000000c00 */
[----:B------:R-:W-:Y:S01]  /*262f0*/  @!P0 IMAD.X R10, R2, 0x1, R10, P1 ;  /* 0x00000001020a8824 */ /* 0x000fe200008e060a */
[C---:B------:R-:W-:Y:S02]  /*26300*/  @!P0 LEA R18, P1, R6.reuse, R223, 0x1 ;  /* 0x000000df06128211 */ /* 0x040fe400078208ff */
[----:B------:R-:W-:Y:S01]  /*26310*/  @!PT LDS RZ, [RZ] ;  /* 0x00000000fffff984 */ /* 0x000fe20000000800 */
[----:B------:R-:W-:Y:S01]  /*26320*/  @!PT LDS RZ, [RZ] ;  /* 0x00000000fffff984 */ /* 0x000fe20000000800 */
[----:B------:R-:W-:Y:S01]  /*26330*/  @!PT LDS RZ, [RZ] ;  /* 0x00000000fffff984 */ /* 0x000fe20000000800 */
[----:B------:R-:W-:Y:S01]  /*26340*/  @!P0 LDGSTS.E.BYPASS.LTC128B.128 [R190+0xc000], desc[UR32][R24.64] ;  /* 0x0c00000018be8fae */ /* 0x000fe2000b901d60 */
[-C--:B------:R-:W-:Y:S02]  /*26350*/  @!P0 LEA.HI.X R21, R5, R221.reuse, R9, 0x1, P2 ;  /* 0x000000dd05158211 */ /* 0x080fe400010f0c09 */
[----:B------:R-:W-:Y:S01]  /*26360*/  @!P0 LEA.HI.X R19, R6, R221, R10, 0x1, P1 ;  /* 0x000000dd06138211 */ /* 0x000fe200008f0c0a */
[----:B------:R-:W-:Y:S01]  /*26370*/  @P0 STS.128 [R190+0xc800], RZ ;  /* 0x00c800ffbe000388 */ /* 0x000fe20000000c00 */
[C---:B------:R-:W-:Y:S02]  /*26380*/  @!P0 IADD3 R6, P1, R0.reuse, R16, RZ ;  /* 0x0000001000068210 */ /* 0x040fe40007f3e0ff */
[C---:B------:R-:W-:Y:S01]  /*26390*/  @!P0 IADD3 R4, P3, R0.reuse, R46, RZ ;  /* 0x0000002e00048210 */ /* 0x040fe20007f7e0ff */
[----:B------:R-:W-:Y:S01]  /*263a0*/  @!PT LDS RZ, [RZ] ;  /* 0x00000000fffff984 */ /* 0x000fe20000000800 */
[----:B------:R-:W-:Y:S01]  /*263b0*/  @!PT LDS RZ, [RZ] ;  /* 0x00000000fffff984 */ /* 0x000fe20000000800 */
[----:B------:R-:W-:Y:S01]  /*263c0*/  @!PT LDS RZ, [RZ] ;  /* 0x00000000fffff984 */ /* 0x000fe20000000800 */
[----:B------:R-:W-:Y:S01]  /*263d0*/  @!P0 LDGSTS.E.BYPASS.LTC128B.128 [R190+0xc800], desc[UR30][R22.64] ;  /* 0x0c80000016be8fae */ /* 0x000fe2000b901d5e */
[C---:B------:R-:W-:Y:S03]  /*263e0*/  @!P0 IADD3 R5, P2, R0.reuse, R44, RZ ;  /* 0x0000002c00058210 */ /* 0x040fe60007f5e0ff */
        /* <DEDUP_REMOVED lines=10> */
[----:B------:R-:W-:Y:S01]  /*26490*/  @P0 STS.128 [R190+0xe000], RZ ;  /* 0x00e000ffbe000388 */ /* 0x000fe20000000c00 */
[----:B---3--:R-:W-:Y:S05]  /*264a0*/  @!P0 IADD3 R3, P4, R0, R15, RZ ;  /* 0x0000000f00038210 */ /* 0x008fea0007f9e0ff */
[----:B--2---:R-:W-:Y:S01]  /*264b0*/  @!P0 IMAD.X R7, R2, 0x1, R14, P4 ;  /* 0x0000000102078824 */ /* 0x004fe200020e060e */
[C---:B------:R-:W-:Y:S04]  /*264c0*/  @!P0 LEA R16, P4, R3.reuse, R223, 0x1 ;  /* 0x000000df03108211 */ /* 0x040fe800078808ff */
[----:B------:R-:W-:Y:S02]  /*264d0*/  @!P0 LEA.HI.X R17, R3, R221, R7, 0x1, P4 ;  /* 0x000000dd03118211 */ /* 0x000fe400020f0c07 */
[----:B------:R-:W-:Y:S03]  /*264e0*/  @!P0 IADD3 R3, P4, R0, R42, RZ ;  /* 0x0000002a00038210 */ /* 0x000fe60007f9e0ff */
[----:B------:R-:W-:Y:S01]  /*264f0*/  @!PT LDS RZ, [RZ] ;  /* 0x00000000fffff984 */ /* 0x000fe20000000800 */
[----:B------:R-:W-:Y:S01]  /*26500*/  @!PT LDS RZ, [RZ] ;  /* 0x00000000fffff984 */ /* 0x000fe20000000800 */
[----:B------:R-:W-:Y:S01]  /*26510*/  @!PT LDS RZ, [RZ] ;  /* 0x00000000fffff984 */ /* 0x000fe20000000800 */
[----:B------:R-:W-:Y:S02]  /*26520*/  @!P0 LDGSTS.E.BYPASS.LTC128B.128 [R190+0xe000], desc[UR24][R16.64] ;  /* 0x0e00000010be8fae */ /* 0x000fe4000b901d58 */
[C---:B------:R-:W-:Y:S02]  /*26530*/  @!P0 IMAD.X R7, R2.reuse, 0x1, R37, P4 ;  /* 0x0000000102078824 */ /* 0x040fe400020e0625 */
[----:B------:R-:W-:Y:S01]  /*26540*/  @P0 STS.128 [R190+0xe800], RZ ;  /* 0x00e800ffbe000388 */ /* 0x000fe20000000c00 */
[----:B----4-:R-:W-:Y:S01]  /*26550*/  @!P0 IMAD.X R8, R2, 0x1, R13, P3 ;  /* 0x0000000102088824 */ /* 0x010fe200018e060d */
[C---:B------:R-:W-:Y:S04]  /*26560*/  @!P0 LEA R14, P3, R4.reuse, R223, 0x1 ;  /* 0x000000df040e8211 */ /* 0x040fe800078608ff */
[----:B------:R-:W-:Y:S02]  /*26570*/  @!P0 LEA.HI.X R15, R4, R221, R8, 0x1, P3 ;  /* 0x000000dd040f8211 */ /* 0x000fe400018f0c08 */
[-C--:B------:R-:W-:Y:S03]  /*26580*/  @!P0 LEA R8, P4, R3, R223.reuse, 0x1 ;  /* 0x000000df03088211 */ /* 0x080fe600078808ff */
[----:B------:R-:W-:Y:S01]  /*26590*/  @!PT LDS RZ, [RZ] ;  /* 0x00000000fffff984 */ /* 0x000fe20000000800 */
[----:B------:R-:W-:Y:S01]  /*265a0*/  @!PT LDS RZ, [RZ] ;  /* 0x00000000fffff984 */ /* 0x000fe20000000800 */
[----:B------:R-:W-:Y:S01]  /*265b0*/  @!PT LDS RZ, [RZ] ;  /* 0x00000000fffff984 */ /* 0x000fe20000000800 */
[----:B------:R-:W-:Y:S04]  /*265c0*/  @!P0 LDGSTS.E.BYPASS.LTC128B.128 [R190+0xe800], desc[UR22][R14.64] ;  /* 0x0e8000000ebe8fae */ /* 0x000fe8000b901d56 */
[----:B------:R-:W-:Y:S01]  /*265d0*/  @P0 STS.128 [R190+0xf000], RZ ;  /* 0x00f000ffbe000388 */ /* 0x000fe20000000c00 */
[----:B-----5:R-:W-:Y:S01]  /*265e0*/  @!P0 IMAD.X R9, R2, 0x1, R12, P2 ;  /* 0x0000000102098824 */ /* 0x020fe200010e060c */
[C---:B------:R-:W-:Y:S04]  /*265f0*/  @!P0 LEA R12, P2, R5.reuse, R223, 0x1 ;  /* 0x000000df050c8211 */ /* 0x040fe800078408ff */
[----:B------:R-:W-:Y:S02]  /*26600*/  @!P0 LEA.HI.X R13, R5, R221, R9, 0x1, P2 ;  /* 0x000000dd050d8211 */ /* 0x000fe400010f0c09 */
[----:B------:R-:W-:Y:S01]  /*26610*/  @!P0 IADD3 R5, P3, R0, R40, RZ ;  /* 0x0000002800058210 */ /* 0x000fe20007f7e0ff */
[----:B------:R-:W-:Y:S01]  /*26620*/  @!P0 IMAD.X R11, R2, 0x1, R11, P1 ;  /* 0x00000001020b8824 */ /* 0x000fe200008e060b */
[----:B------:R-:W-:Y:S01]  /*26630*/  @!P0 LEA R10, P1, R6, R223, 0x1 ;  /* 0x000000df060a8211 */ /* 0x000fe200078208ff */
        /* <DEDUP_REMOVED lines=8> */
[C---:B------:R-:W-:Y:S02]  /*266c0*/  @!P0 LEA R6, P3, R5.reuse, R223, 0x1 ;  /* 0x000000df05068211 */ /* 0x040fe400078608ff */
[C---:B------:R-:W-:Y:S01]  /*266d0*/  @!P0 IADD3 R32, P2, R0.reuse, R32, RZ ;  /* 0x0000002000208210 */ /* 0x040fe20007f5e0ff */
[----:B------:R-:W-:Y:S01]  /*266e0*/  @!PT LDS RZ, [RZ] ;  /* 0x00000000fffff984 */ /* 0x000fe20000000800 */
[----:B------:R-:W-:Y:S01]  /*266f0*/  @!PT LDS RZ, [RZ] ;  /* 0x00000000fffff984 */ /* 0x000fe20000000800 */
[----:B------:R-:W-:Y:S01]  /*26700*/  @!PT LDS RZ, [RZ] ;  /* 0x00000000fffff984 */ /* 0x000fe20000000800 */
[----:B------:R-:W-:Y:S01]  /*26710*/  @!P0 LDGSTS.E.BYPASS.LTC128B.128 [R190+0xf800], desc[UR18][R10.64] ;  /* 0x0f8000000abe8fae */ /* 0x000fe2000b901d52 */
[----:B------:R-:W-:Y:S02]  /*26720*/  @!P0 LEA.HI.X R7, R5, R221, R34, 0x1, P3 ;  /* 0x000000dd05078211 */ /* 0x000fe400018f0c22 */
[----:B------:R-:W-:Y:S01]  /*26730*/  @!P0 IADD3 R33, P1, R0, R38, RZ ;  /* 0x0000002600218210 */ /* 0x000fe20007f3e0ff */
[----:B------:R-:W-:Y:S01]  /*26740*/  @P0 STS.128 [R190+0x10000], RZ ;  /* 0x010000ffbe000388 */ /* 0x000fe20000000c00 */
[----:B------:R-:W-:Y:S01]  /*26750*/  @!P0 IMAD.X R35, R2, 0x1, R35, P2 ;  /* 0x0000000102238824 */ /* 0x000fe200010e0623 */
[----:B------:R-:W-:Y:S02]  /*26760*/  @!P0 LEA R4, P2, R32, R223, 0x1 ;  /* 0x000000df20048211 */ /* 0x000fe400078408ff */
[----:B------:R-:W-:Y:S01]  /*26770*/  @!PT LDS RZ, [RZ] ;  /* 0x00000000fffff984 */ /* 0x000fe20000000800 */
[----:B------:R-:W-:Y:S01]  /*26780*/  @!PT LDS RZ, [RZ] ;  /* 0x00000000fffff984 */ /* 0x000fe20000000800 */
[----:B------:R-:W-:Y:S01]  /*26790*/  @!PT LDS RZ, [RZ] ;  /* 0x00000000fffff984 */ /* 0x000fe20000000800 */
[----:B------:R1:W-:Y:S01]  /*267a0*/  @!P0 LDGSTS.E.BYPASS.LTC128B.128 [R190+0x10000], desc[UR16][R8.64] ;  /* 0x1000000008be8fae */ /* 0x0003e2000b901d50 */
[----:B------:R-:W-:Y:S01]  /*267b0*/  @!P0 IMAD.X R0, R2, 0x1, R36, P1 ;  /* 0x0000000102008824 */ /* 0x000fe200008e0624 */
[----:B------:R-:W-:Y:S02]  /*267c0*/  @!P0 LEA.HI.X R5, R32, R221, R35, 0x1, P2 ;  /* 0x000000dd20058211 */ /* 0x000fe400010f0c23 */
[----:B------:R-:W-:Y:S01]  /*267d0*/  @P0 STS.128 [R190+0x10800], RZ ;  /* 0x010800ffbe000388 */ /* 0x000fe20000000c00 */
[C---:B------:R-:W-:Y:S01]  /*267e0*/  @!P0 LEA R2, P1, R33.reuse, R223, 0x1 ;  /* 0x000000df21028211 */ /* 0x040fe200078208ff */
[----:B------:R-:W-:Y:S02]  /*267f0*/  IMAD.MOV.U32 R223, RZ, RZ, R194 ;  /* 0x000000ffffdf7224 */ /* 0x000fe400078e00c2 */
[----:B------:R-:W-:Y:S01]  /*26800*/  @!PT LDS RZ, [RZ] ;  /* 0x00000000fffff984 */ /* 0x000fe20000000800 */
[----:B------:R-:W-:Y:S01]  /*26810*/  @!PT LDS RZ, [RZ] ;  /* 0x00000000fffff984 */ /* 0x000fe20000000800 */
[----:B------:R-:W-:Y:S01]  /*26820*/  @!PT LDS RZ, [RZ] ;  /* 0x00000000fffff984 */ /* 0x000fe20000000800 */
[----:B------:R-:W-:Y:S01]  /*26830*/  @!P0 LDGSTS.E.BYPASS.LTC128B.128 [R190+0x10800], desc[UR14][R6.64] ;  /* 0x1080000006be8fae */ /* 0x000fe2000b901d4e */
[----:B------:R-:W-:Y:S01]  /*26840*/  @!P0 LEA.HI.X R3, R33, R221, R0, 0x1, P1 ;  /* 0x000000dd21038211 */ /* 0x000fe200008f0c00 */
[----:B------:R-:W-:Y:S02]  /*26850*/  IMAD.IADD R0, R138, 0x1, R186 ;  /* 0x000000018a007824 */ /* 0x000fe400078e02ba */
[----:B------:R-:W-:Y:S01]  /*26860*/  @P0 STS.128 [R190+0x11000], RZ ;  /* 0x011000ffbe000388 */ /* 0x000fe20000000c00 */
[----:B------:R-:W-:Y:S03]  /*26870*/  IMAD.MOV.U32 R221, RZ, RZ, R195 ;  /* 0x000000ffffdd7224 */ /* 0x000fe600078e00c3 */
        /* <DEDUP_REMOVED lines=8> */
[----:B------:R3:W-:Y:S01]  /*26900*/  @!P0 LDGSTS.E.BYPASS.LTC128B.128 [R190+0x11800], desc[UR10][R2.64] ;  /* 0x1180000002be8fae */ /* 0x0007e2000b901d4a */
[----:B------:R-:W-:Y:S03]  /*26910*/  ISETP.GT.AND P0, PT, R201, R202, PT ;  /* 0x000000cac900720c */ /* 0x000fe60003f04270 */
[----:B------:R-:W-:Y:S04]  /*26920*/  LDSM.16.M88.4 R128, [R185] ;  /* 0x00000000b980783b */ /* 0x000fe80000000200 */
[----:B-1----:R-:W2:Y:S04]  /*26930*/  LDSM.16.M88.4 R8, [R138+0x2000] ;  /* 0x002000008a08783b */ /* 0x002ea80000000200 */
[----:B------:R-:W1:Y:S04]  /*26940*/  LDSM.16.M88.4 R16, [R138+0x2800] ;  /* 0x002800008a10783b */ /* 0x000e680000000200 */
[----:B------:R-:W4:Y:S04]  /*26950*/  LDSM.16.M88.4 R24, [R138+0x3000] ;  /* 0x003000008a18783b */ /* 0x000f280000000200 */
[----:B------:R-:W5:Y:S04]  /*26960*/  LDSM.16.M88.4 R32, [R138+0x3800] ;  /* 0x003800008a20783b */ /* 0x000f680000000200 */
[----:B------:R-:W0:Y:S04]  /*26970*/  LDGDEPBAR ;  /* 0x00000000000079af */ /* 0x000e280000000000 */
[----:B------:R-:W3:Y:S04]  /*26980*/  LDSM.16.M88.4 R40, [R138+0x4000] ;  /* 0x004000008a28783b */ /* 0x000ee80000000200 */
[----:B------:R-:W3:Y:S04]  /*26990*/  LDSM.16.M88.4 R48, [R138+0x4800] ;  /* 0x004800008a30783b */ /* 0x000ee80000000200 */
[----:B------:R-:W3:Y:S04]  /*269a0*/  LDSM.16.M88.4 R56, [R138+0x5000] ;  /* 0x005000008a38783b */ /* 0x000ee80000000200 */
[----:B------:R-:W3:Y:S04]  /*269b0*/  LDSM.16.M88.4 R64, [R138+0x5800] ;  /* 0x005800008a40783b */ /* 0x000ee80000000200 */
[----:B------:R-:W3:Y:S01]  /*269c0*/  LDSM.16.M88.4 R72, [R138+0x6000] ;  /* 0x006000008a48783b */ /* 0x000ee20000000200 */
[C---:B--2---:R-:W-:Y:S03]  /*269d0*/  HMMA.16816.F32 R4, R128.reuse, R8, RZ ;  /* 0x000000088004723c */ /* 0x044fe600000018ff */
[----:B------:R-:W2:Y:S04]  /*269e0*/  LDSM.16.M88.4 R80, [R138+0x6800] ;  /* 0x006800008a50783b */ /* 0x000ea80000000200 */
[----:B------:R-:W2:Y:S01]  /*269f0*/  LDSM.16.M88.4 R88, [R138+0x7000] ;  /* 0x007000008a58783b */ /* 0x000ea20000000200 */
[C---:B------:R-:W-:Y:S03]  /*26a00*/  HMMA.16816.F32 R8, R128.reuse, R10, RZ ;  /* 0x0000000a8008723c */ /* 0x040fe600000018ff */
[----:B------:R-:W2:Y:S03]  /*26a10*/  LDSM.16.M88.4 R96, [R138+0x7800] ;  /* 0x007800008a60783b */ /* 0x000ea60000000200 */
[C---:B-1----:R-:W-:Y:S01]  /*26a20*/  HMMA.16816.F32 R12, R128.reuse, R16, RZ ;  /* 0x00000010800c723c */ /* 0x042fe200000018ff */
[----:B------:R-:W1:Y:S04]  /*26a30*/  LDSM.16.M88.4 R104, [R138+0x8000] ;  /* 0x008000008a68783b */ /* 0x000e680000000200 */
[----:B------:R-:W1:Y:S01]  /*26a40*/  LDSM.16.M88.4 R112, [R138+0x8800] ;  /* 0x008800008a70783b */ /* 0x000e620000000200 */
[C---:B------:R-:W-:Y:S03]  /*26a50*/  HMMA.16816.F32 R16, R128.reuse, R18, RZ ;  /* 0x000000128010723c */ /* 0x040fe600000018ff */
[----:B------:R-:W1:Y:S03]  /*26a60*/  LDSM.16.M88.4 R120, [R138+0x9000] ;  /* 0x009000008a78783b */ /* 0x000e660000000200 */
[C---:B----4-:R-:W-:Y:S01]  /*26a70*/  HMMA.16816.F32 R20, R128.reuse, R24, RZ ;  /* 0x000000188014723c */ /* 0x050fe200000018ff */
[----:B------:R-:W4:Y:S04]  /*26a80*/  LDSM.16.M88.4 R172, [R138+0x9800] ;  /* 0x009800008aac783b */ /* 0x000f280000000200 */
[----:B------:R-:W-:Y:S01]  /*26a90*/  LDSM.16.M88.4 R176, [R0+0x2000] ;  /* 0x0020000000b0783b */ /* 0x000fe20000000200 */
[C---:B------:R-:W-:Y:S06]  /*26aa0*/  HMMA.16816.F32 R24, R128.reuse, R26, RZ ;  /* 0x0000001a8018723c */ /* 0x040fec00000018ff */
[C---:B-----5:R-:W-:Y:S06]  /*26ab0*/  HMMA.16816.F32 R28, R128.reuse, R32, RZ ;  /* 0x00000020801c723c */ /* 0x060fec00000018ff */
        /* <DEDUP_REMOVED lines=198> */
[----:B------:R-:W-:Y:S01]  /*27720*/  IMAD.SHL.U32 R174, R201, 0x100, RZ ;  /* 0x00000100c9ae7824 */ /* 0x000fe200078e00ff */
[----:B------:R-:W2:Y:S04]  /*27730*/  LD.E R0, desc[UR4][R134.64+0x170] ;  /* 0x0001700486007980 */ /* 0x000ea8000c101900 */
[C---:B------:R-:W-:Y:S02]  /*27740*/  IADD3 R176, R174.reuse, -0x100, RZ ;  /* 0xffffff00aeb07810 */ /* 0x040fe40007ffe0ff */
[----:B------:R-:W-:Y:S02]  /*27750*/  IABS R173, R174 ;  /* 0x000000ae00ad7213 */ /* 0x000fe40000000000 */
[-C--:B--2---:R-:W-:Y:S02]  /*27760*/  IABS R175, R0.reuse ;  /* 0x0000000000af7213 */ /* 0x084fe40000000000 */
[-C--:B------:R-:W-:Y:S02]  /*27770*/  IABS R177, R0.reuse ;  /* 0x0000000000b17213 */ /* 0x080fe40000000000 */
[----:B------:R-:W1:Y:S01]  /*27780*/  I2F.RP R2, R175 ;  /* 0x000000af00027306 */ /* 0x000e620000209400 */
[-C--:B------:R-:W-:Y:S02]  /*27790*/  LOP3.LUT R174, R174, R0.reuse, RZ, 0x3c, !PT ;  /* 0x00000000aeae7212 */ /* 0x080fe400078e3cff */
[----:B------:R-:W-:Y:S02]  /*277a0*/  IMAD.MOV R177, RZ, RZ, -R177 ;  /* 0x000000ffffb17224 */ /* 0x000fe400078e0ab1 */
[----:B------:R-:W-:Y:S02]  /*277b0*/  ISETP.GE.AND P2, PT, R174, RZ, PT ;  /* 0x000000ffae00720c */ /* 0x000fe40003f46270 */
[----:B------:R-:W-:Y:S03]  /*277c0*/  LOP3.LUT R174, RZ, R0, RZ, 0x33, !PT ;  /* 0x00000000ffae7212 */ /* 0x000fe600078e33ff */
        /* <DEDUP_REMOVED lines=9> */
[C---:B------:R-:W-:Y:S01]  /*27860*/  IMAD.HI.U32 R2, R3.reuse, R172, RZ ;  /* 0x000000ac03027227 */ /* 0x040fe200078e00ff */
[----:B------:R-:W-:Y:S03]  /*27870*/  ISETP.GE.AND P0, PT, R176, RZ, PT ;  /* 0x000000ffb000720c */ /* 0x000fe60003f06270 */
[----:B------:R-:W-:Y:S04]  /*27880*/  IMAD.HI.U32 R3, R3, R173, RZ ;  /* 0x000000ad03037227 */ /* 0x000fe800078e00ff */
[CC--:B------:R-:W-:Y:S02]  /*27890*/  IMAD R172, R2.reuse, R177.reuse, R172 ;  /* 0x000000b102ac7224 */ /* 0x0c0fe400078e02ac */
[----:B------:R-:W-:Y:S03]  /*278a0*/  IMAD R173, R3, R177, R173 ;  /* 0x000000b103ad7224 */ /* 0x000fe600078e02ad */
[C---:B------:R-:W-:Y:S02]  /*278b0*/  ISETP.GT.U32.AND P1, PT, R175.reuse, R172, PT ;  /* 0x000000acaf00720c */ /* 0x040fe40003f24070 */
[----:B------:R-:W-:Y:S11]  /*278c0*/  ISETP.GT.U32.AND P3, PT, R175, R173, PT ;  /* 0x000000adaf00720c */ /* 0x000ff60003f64070 */
[----:B------:R-:W-:Y:S01]  /*278d0*/  @!P1 VIADD R2, R2, 0x1 ;  /* 0x0000000102029836 */ /* 0x000fe20000000000 */
[-C--:B------:R-:W-:Y:S01]  /*278e0*/  @!P1 IADD3 R172, R172, -R175.reuse, RZ ;  /* 0x800000afacac9210 */ /* 0x080fe20007ffe0ff */
[----:B------:R-:W-:Y:S01]  /*278f0*/  @!P3 IMAD.IADD R173, R173, 0x1, -R175 ;  /* 0x00000001adadb824 */ /* 0x000fe200078e0aaf */
[----:B------:R-:W-:Y:S02]  /*27900*/  @!P3 IADD3 R3, R3, 0x1, RZ ;  /* 0x000000010303b810 */ /* 0x000fe40007ffe0ff */
[-C--:B------:R-:W-:Y:S02]  /*27910*/  ISETP.GE.U32.AND P4, PT, R172, R175.reuse, PT ;  /* 0x000000afac00720c */ /* 0x080fe40003f86070 */
[----:B------:R-:W-:Y:S02]  /*27920*/  ISETP.GE.U32.AND P5, PT, R173, R175, PT ;  /* 0x000000afad00720c */ /* 0x000fe40003fa6070 */
[----:B------:R-:W-:Y:S09]  /*27930*/  ISETP.NE.AND P1, PT, R0, RZ, PT ;  /* 0x000000ff0000720c */ /* 0x000ff20003f25270 */
[----:B------:R-:W-:Y:S02]  /*27940*/  @P4 VIADD R2, R2, 0x1 ;  /* 0x0000000102024836 */ /* 0x000fe40000000000 */
[----:B------:R-:W-:Y:S03]  /*27950*/  @P5 VIADD R3, R3, 0x1 ;  /* 0x0000000103035836 */ /* 0x000fe60000000000 */
[----:B------:R-:W-:Y:S01]  /*27960*/  @!P0 IADD3 R2, -R2, RZ, RZ ;  /* 0x000000ff02028210 */ /* 0x000fe20007ffe1ff */
        /* <DEDUP_REMOVED lines=14> */
[----:B--2---:R-:W-:Y:S04]  /*27a50*/  IMAD R3, R3, R0, RZ ;  /* 0x0000000003037224 */ /* 0x004fe800078e02ff */
[C---:B------:R-:W-:Y:S02]  /*27a60*/  IMAD R174, R2.reuse, R174, R3 ;  /* 0x000000ae02ae7224 */ /* 0x040fe400078e0203 */
[----:B------:R-:W-:Y:S04]  /*27a70*/  IMAD.WIDE.U32 R2, R2, R0, RZ ;  /* 0x0000000002027225 */ /* 0x000fe800078e00ff */
[----:B------:R-:W-:Y:S01]  /*27a80*/  IMAD.IADD R3, R3, 0x1, R174 ;  /* 0x0000000103037824 */ /* 0x000fe200078e02ae */
[----:B---3--:R-:W-:Y:S04]  /*27a90*/  IADD3 R176, -R176, R177, RZ ;  /* 0x000000b1b0b07210 */ /* 0x008fe80007ffe1ff */
[----:B------:R-:W-:Y:S01]  /*27aa0*/  SHF.R.S32.HI R177, RZ, 0x1f, R176 ;  /* 0x0000001fffb17819 */ /* 0x000fe200000114b0 */
[----:B----4-:R-:W-:Y:S02]  /*27ab0*/  IMAD R0, R173, R176, RZ ;  /* 0x000000b0ad007224 */ /* 0x010fe400078e02ff */
[----:B------:R-:W-:Y:S04]  /*27ac0*/  IMAD.WIDE.U32 R174, R176, R172, R2 ;  /* 0x000000acb0ae7225 */ /* 0x000fe800078e0002 */
[----:B------:R-:W-:Y:S01]  /*27ad0*/  IMAD R2, R172, R177, R0 ;  /* 0x000000b1ac027224 */ /* 0x000fe200078e0200 */
[----:B------:R-:W-:Y:S03]  /*27ae0*/  MOV R0, R174 ;  /* 0x000000ae00007202 */ /* 0x000fe60000000f00 */
[----:B------:R-:W-:Y:S01]  /*27af0*/  IMAD.IADD R2, R175, 0x1, R2 ;  /* 0x00000001af027824 */ /* 0x000fe200078e0202 */
[----:B------:R-:W-:Y:S05]  /*27b00*/  BRA `(.L_x_1932) ;  /* 0x00000000000c7947 */ /* 0x000fea0003800000 */
.L_x_1931:
[----:B------:R-:W2:Y:S02]  /*27b10*/  LD.E R0, desc[UR4][R134.64+0x38] ;  /* 0x0000380486007980 */ /* 0x000ea4000c101900 */
[----:B--2---:R-:W-:Y:S04]  /*27b20*/  LEA R0, -R0, RZ, 0x8 ;  /* 0x000000ff00007211 */ /* 0x004fe800078e41ff */
[----:B------:R-:W-:Y:S02]  /*27b30*/  SHF.R.S32.HI R2, RZ, 0x1f, R0 ;  /* 0x0000001fff027819 */ /* 0x000fe40000011400 */
.L_x_1932:
[----:B------:R-:W-:Y:S05]  /*27b40*/  BSYNC B0 ;  /* 0x0000000000007941 */ /* 0x000fea0003800000 */
.L_x_1930:
        /* <DEDUP_REMOVED lines=48> */
[----:B------:R-:W-:Y:S03]  /*27e50*/  @!P0 IADD3 R3, P1, R0, R179, RZ ;  /* 0x000000b300038210 */ /* 0x000fe60007f3e0ff */
        /* <DEDUP_REMOVED lines=42> */
[----:B------:R-:W-:Y:S02]  /*28100*/  @!P0 LEA.HI.X R175, R3, R227, R175, 0x1, P1 ;  /* 0x000000e303af8211 */ /* 0x000fe400008f0caf */
[----:B-----5:R-:W-:Y:S02]  /*28110*/  @!P0 IADD3 R3, P1, R0, R191, RZ ;  /* 0x000000bf00038210 */ /* 0x020fe40007f3e0ff */
        /* <DEDUP_REMOVED lines=83> */
.L_x_1929:
[----:B------:R-:W-:Y:S05]  /*28650*/  BSYNC B1 ;  /* 0x0000000000017941 */ /* 0x000fea0003800000 */
.L_x_1928:
        /* <DEDUP_REMOVED lines=64> */
[----:B-1----:R-:W1:Y:S02]  /*28a60*/  SHFL.BFLY PT, R2, R0, 0x2, 0x1f ;  /* 0x0c401f0000027f89 */ /* 0x002e6400000e0000 */
[----:B-1----:R-:W-:Y:S06]  /*28a70*/  FMNMX.FTZ R0, R0, R2, !PT ;  /* 0x0000000200007209 */ /* 0x002fec0007810000 */
[----:B------:R-:W1:Y:S02]  /*28a80*/  SHFL.BFLY PT, R2, R0, 0x1, 0x1f ;  /* 0x0c201f0000027f89 */ /* 0x000e6400000e0000 */
[----:B-1----:R-:W-:Y:S06]  /*28a90*/  FMNMX.FTZ R3, R0, R2, !PT ;  /* 0x0000000200037209 */ /* 0x002fec0007810000 */
[----:B------:R-:W2:Y:S01]  /*28aa0*/  LD.E R0, desc[UR4][R134.64+0xdc] ;  /* 0x0000dc0486007980 */ /* 0x000ea2000c101900 */
[C---:B------:R-:W-:Y:S01]  /*28ab0*/  FSETP.NEU.FTZ.AND P0, PT, R3.reuse, -INF , PT ;  /* 0xff8000000300780b */ /* 0x040fe20003f1d000 */
[----:B------:R-:W-:Y:S01]  /*28ac0*/  FADD.FTZ R2, -R3, R136 ;  /* 0x0000008803027221 */ /* 0x000fe20000010100 */
[C---:B--2---:R-:W-:Y:S03]  /*28ad0*/  FMUL.FTZ R173, R0.reuse, R3 ;  /* 0x0000000300ad7220 */ /* 0x044fe60000410000 */
[----:B------:R-:W-:Y:S02]  /*28ae0*/  FMUL.FTZ R2, R0, R2 ;  /* 0x0000000200027220 */ /* 0x000fe40000410000 */
[----:B------:R-:W-:Y:S04]  /*28af0*/  FSEL R173, R173, RZ, P0 ;  /* 0x000000ffadad7208 */ /* 0x000fe80000000000 */
[----:B------:R-:W1:Y:S01]  /*28b00*/  MUFU.EX2 R2, R2 ;  /* 0x0000000200027308 */ /* 0x000e620000000800 */
[-CC-:B------:R-:W-:Y:S01]  /*28b10*/  FFMA.FTZ R200, R38, R0.reuse, -R173.reuse ;  /* 0x0000000026c87223 */ /* 0x180fe200000108ad */
[----:B------:R-:W-:Y:S01]  /*28b20*/  MOV R38, R201 ;  /* 0x000000c900267202 */ /* 0x000fe20000000f00 */
[--C-:B------:R-:W-:Y:S01]  /*28b30*/  FFMA.FTZ R201, R39, R0, -R173.reuse ;  /* 0x0000000027c97223 */ /* 0x100fe200000108ad */
[----:B------:R-:W-:Y:S01]  /*28b40*/  MOV R39, R202 ;  /* 0x000000ca00277202 */ /* 0x000fe20000000f00 */
[-CC-:B------:R-:W-:Y:S01]  /*28b50*/  FFMA.FTZ R202, R42, R0.reuse, -R173.reuse ;  /* 0x000000002aca7223 */ /* 0x180fe200000108ad */
[-CC-:B------:R-:W-:Y:S01]  /*28b60*/  FFMA.FTZ R172, R7, R0.reuse, -R173.reuse ;  /* 0x0000000007ac7223 */ /* 0x180fe200000108ad */
[----:B------:R-:W2:Y:S01]  /*28b70*/  LDL.LU R42, [R1+0x8] ;  /* 0x00000800012a7983 */ /* 0x000ea20000300800 */
[-CC-:B------:R-:W-:Y:S01]  /*28b80*/  FFMA.FTZ R199, R34, R0.reuse, -R173.reuse ;  /* 0x0000000022c77223 */ /* 0x180fe200000108ad */
[-CC-:B------:R-:W-:Y:S01]  /*28b90*/  FFMA.FTZ R6, R6, R0.reuse, -R173.reuse ;  /* 0x0000000006067223 */ /* 0x180fe200000108ad */
[-CC-:B------:R-:W-:Y:S01]  /*28ba0*/  FFMA.FTZ R209, R47, R0.reuse, -R173.reuse ;  /* 0x000000002fd17223 */ /* 0x180fe200000108ad */
[-CC-:B------:R-:W-:Y:S01]  /*28bb0*/  FFMA.FTZ R136, R10, R0.reuse, -R173.reuse ;  /* 0x000000000a887223 */ /* 0x180fe200000108ad */
[-CC-:B------:R-:W-:Y:S01]  /*28bc0*/  FFMA.FTZ R174, R11, R0.reuse, -R173.reuse ;  /* 0x000000000bae7223 */ /* 0x180fe200000108ad */
[----:B------:R3:W2:Y:S01]  /*28bd0*/  MUFU.EX2 R47, R6 ;  /* 0x00000006002f7308 */ /* 0x0006a20000000800 */
[--C-:B------:R-:W-:Y:S01]  /*28be0*/  FFMA.FTZ R177, R18, R0, -R173.reuse ;  /* 0x0000000012b17223 */ /* 0x100fe200000108ad */
[C---:B-1----:R-:W-:Y:S01]  /*28bf0*/  FMUL.FTZ R7, R2.reuse, R171 ;  /* 0x000000ab02077220 */ /* 0x042fe20000410000 */
[----:B------:R-:W-:Y:S01]  /*28c00*/  MOV R171, R38 ;  /* 0x0000002600ab7202 */ /* 0x000fe20000000f00 */
[----:B------:R-:W-:Y:S01]  /*28c10*/  FMUL.FTZ R34, R2, R142 ;  /* 0x0000008e02227220 */ /* 0x000fe20000410000 */
[----:B------:R-:W-:Y:S01]  /*28c20*/  FMNMX.FTZ R38, R4, R137, !PT ;  /* 0x0000008904267209 */ /* 0x000fe20007810000 */
[----:B------:R-:W4:Y:S01]  /*28c30*/  LDL.LU R142, [R1+0xc] ;  /* 0x00000c00018e7983 */ /* 0x000f220000300800 */
        /* <DEDUP_REMOVED lines=15> */
[C---:B------:R-:W-:Y:S01]  /*28d30*/  FMUL.FTZ R10, R2.reuse, R166 ;  /* 0x000000a6020a7220 */ /* 0x040fe20000410000 */
[C---:B------:R-:W-:Y:S01]  /*28d40*/  FMUL.FTZ R11, R2.reuse, R167 ;  /* 0x000000a7020b7220 */ /* 0x040fe20000410000 */
[C---:B------:R-:W-:Y:S01]  /*28d50*/  FMUL.FTZ R18, R2.reuse, R158 ;  /* 0x0000009e02127220 */ /* 0x040fe20000410000 */
[----:B------:R-:W-:Y:S01]  /*28d60*/  FMNMX.FTZ R38, R13, R38, !PT ;  /* 0x000000260d267209 */ /* 0x000fe20007810000 */
[C---:B------:R-:W-:Y:S01]  /*28d70*/  FMUL.FTZ R19, R2.reuse, R159 ;  /* 0x0000009f02137220 */ /* 0x040fe20000410000 */
[C---:B---3--:R-:W-:Y:S01]  /*28d80*/  FMUL.FTZ R6, R2.reuse, R170 ;  /* 0x000000aa02067220 */ /* 0x048fe20000410000 */
        /* <DEDUP_REMOVED lines=11> */
[----:B------:R-:W-:Y:S01]  /*28e40*/  FMUL.FTZ R35, R2, R143 ;  /* 0x0000008f02237220 */ /* 0x000fe20000410000 */
[----:B------:R-:W-:Y:S01]  /*28e50*/  MOV R170, R39 ;  /* 0x0000002700aa7202 */ /* 0x000fe20000000f00 */
        /* <DEDUP_REMOVED lines=14> */
[----:B------:R1:W-:Y:S01]  /*28f40*/  MUFU.EX2 R43, R174 ;  /* 0x000000ae002b7308 */ /* 0x0003e20000000800 */
        /* <DEDUP_REMOVED lines=43> */
[----:B------:R-:W-:Y:S01]  /*29200*/  FFMA.FTZ R173, R131, R0, -R173 ;  /* 0x0000000083ad7223 */ /* 0x000fe200000108ad */
[----:B-1----:R-:W-:Y:S02]  /*29210*/  MOV R174, R170 ;  /* 0x000000aa00ae7202 */ /* 0x002fe40000000f00 */
        /* <DEDUP_REMOVED lines=39> */
[----:B------:R-:W-:Y:S01]  /*29490*/  FMNMX.FTZ R38, R129, R38, !PT ;  /* 0x0000002681267209 */ /* 0x000fe20007810000 */
[----:B--2---:R-:W-:Y:S04]  /*294a0*/  FFMA.FTZ R46, R2, R42, R47 ;  /* 0x0000002a022e7223 */ /* 0x004fe8000001002f */
        /* <DEDUP_REMOVED lines=8> */
[----:B------:R-:W-:Y:S04]  /*29530*/  FMUL.FTZ R2, R0, R2 ;  /* 0x0000000200027220 */ /* 0x000fe80000410000 */
        /* <DEDUP_REMOVED lines=104> */
[----:B---3--:R-:W-:Y:S01]  /*29bc0*/  FADD.FTZ R0, R36, R0 ;  /* 0x0000000024007221 */ /* 0x008fe20000010000 */
[----:B------:R-:W-:Y:S03]  /*29bd0*/  MOV R172, R171 ;  /* 0x000000ab00ac7202 */ /* 0x000fe60000000f00 */
[----:B------:R-:W-:Y:S01]  /*29be0*/  MUFU.EX2 R2, R177 ;  /* 0x000000b100027308 */ /* 0x000fe20000000800 */
[C---:B-1----:R-:W-:Y:S01]  /*29bf0*/  HMMA.16816.F32 R4, R40.reuse, R44, R4 ;  /* 0x0000002c2804723c */ /* 0x042fe20000001804 */
[----:B-----5:R-:W-:Y:S04]  /*29c00*/  LDSM.16.MT88.4 R56, [R180+0xb800] ;  /* 0x00b80000b438783b */ /* 0x020fe80000004200 */
[----:B------:R-:W-:Y:S01]  /*29c10*/  ISETP.GT.AND P0, PT, R172, R174, PT ;  /* 0x000000aeac00720c */ /* 0x000fe20003f04270 */
        /* <DEDUP_REMOVED lines=463> */
[----:B------:R2:W-:Y:S03]  /*2b910*/  STL [R1+0x8], R0 ;  /* 0x0000080001007387 */ /* 0x0005e60000100800 */
        /* <DEDUP_REMOVED lines=19> */
[----:B------:R-:W-:Y:S04]  /*2ba50*/  FADD.FTZ R0, R52, R0 ;  /* 0x0000000034007221 */ /* 0x000fe80000010000 */
[----:B------:R-:W-:Y:S01]  /*2ba60*/  FADD.FTZ R0, R39, R0 ;  /* 0x0000000027007221 */ /* 0x000fe20000010000 */
[----:B------:R-:W-:Y:S04]  /*2ba70*/  MOV R39, R3 ;  /* 0x0000000300277202 */ /* 0x000fe80000000f00 */
[----:B------:R2:W-:Y:S01]  /*2ba80*/  STL [R1+0xc], R0 ;  /* 0x00000c0001007387 */ /* 0x0005e20000100800 */
[----:B------:R-:W-:Y:S05]  /*2ba90*/  @P0 BRA `(.L_x_1933) ;  /* 0xffffff9800e00947 */ /* 0x000fea000383ffff */
.L_x_1924:
[----:B------:R3:W5:Y:S04]  /*2baa0*/  LDL R7, [R1+0xc] ;  /* 0x00000c0001077983 */ /* 0x0007680000100800 */
[----:B------:R3:W5:Y:S01]  /*2bab0*/  LDL R6, [R1+0x8] ;  /* 0x0000080001067983 */ /* 0x0007620000100800 */
[----:B------:R-:W4:Y:S01]  /*2bac0*/  LDC.64 R48, c[0x0][0x208] ;  /* 0x00008200ff307b82 */ /* 0x000f220000000a00 */
[----:B------:R-:W1:Y:S01]  /*2bad0*/  S2R R3, SR_TID.X ;  /* 0x0000000000037919 */ /* 0x000e620000002100 */
[----:B----4-:R-:W-:Y:S02]  /*2bae0*/  R2UR UR4, R48 ;  /* 0x00000000300472ca */ /* 0x010fe400000e0000 */
[----:B------:R-:W-:Y:S02]  /*2baf0*/  R2UR UR5, R49 ;  /* 0x00000000310572ca */ /* 0x000fe400000e0000 */
[----:B-1----:R-:W-:-:S04]  /*2bb00*/  SHF.R.S32.HI R9, RZ, 0x1f, R3 ;  /* 0x0000001fff097819 */ /* 0x002fc80000011403 */
[----:B--2---:R-:W-:-:S07]  /*2bb10*/  LEA.HI R0, R9, R3, RZ, 0x5 ;  /* 0x0000000309007211 */ /* 0x004fce00078f28ff */
[----:B------:R3:W5:Y:S01]  /*2bb20*/  LD.E R14, desc[UR4][R134.64+0xd8] ;  /* 0x0000d804860e7980 */ /* 0x000762000c101900 */
[----:B------:R-:W-:Y:S01]  /*2bb30*/  UMOV UR4, 0xffffffff ;  /* 0xffffffff00047882 */ /* 0x000fe20000000000 */
[----:B------:R-:W-:Y:S02]  /*2bb40*/  LEA.HI R9, R9, R3, RZ, 0x4 ;  /* 0x0000000309097211 */ /* 0x000fe400078f20ff */
[----:B------:R-:W-:Y:S02]  /*2bb50*/  LOP3.LUT R0, R0, 0xffffffe0, RZ, 0xc0, !PT ;  /* 0xffffffe000007812 */ /* 0x000fe400078ec0ff */
[----:B------:R-:W-:-:S03]  /*2bb60*/  SHF.R.S32.HI R9, RZ, 0x4, R9 ;  /* 0x00000004ff097819 */ /* 0x000fc60000011409 */
[----:B------:R-:W-:-:S05]  /*2bb70*/  IMAD.IADD R0, R3, 0x1, -R0 ;  /* 0x0000000103007824 */ /* 0x000fca00078e0a00 */
[----:B------:R-:W-:-:S04]  /*2bb80*/  SHF.R.S32.HI R2, RZ, 0x1f, R0 ;  /* 0x0000001fff027819 */ /* 0x000fc80000011400 */
[----:B------:R-:W-:-:S04]  /*2bb90*/  LEA.HI R0, R2, R0, RZ, 0x2 ;  /* 0x0000000002007211 */ /* 0x000fc800078f10ff */
[----:B------:R-:W-:Y:S01]  /*2bba0*/  SHF.R.S32.HI R16, RZ, 0x2, R0 ;  /* 0x00000002ff107819 */ /* 0x000fe20000011400 */
[----:B------:R-:W-:Y:S06]  /*2bbb0*/  BRA.DIV UR4, `(.L_x_1934) ;  /* 0x0000000e04b47947 */ /* 0x000fec000b800000 */
[----:B-----5:R-:W1:Y:S04]  /*2bbc0*/  SHFL.BFLY PT, R5, R7, 0x2, 0x1f ;  /* 0x0c401f0007057f89 */ /* 0x020e6800000e0000 */
[----:B------:R-:W2:Y:S01]  /*2bbd0*/  SHFL.BFLY PT, R2, R6, 0x2, 0x1f ;  /* 0x0c401f0006027f89 */ /* 0x000ea200000e0000 */
[----:B-1----:R-:W-:Y:S01]  /*2bbe0*/  FADD.FTZ R5, R5, R7 ;  /* 0x0000000705057221 */ /* 0x002fe20000010000 */
[----:B--2---:R-:W-:-:S04]  /*2bbf0*/  FADD.FTZ R2, R2, R6 ;  /* 0x0000000602027221 */ /* 0x004fc80000010000 */
[----:B------:R-:W1:Y:S04]  /*2bc00*/  SHFL.BFLY PT, R12, R5, 0x1, 0x1f ;  /* 0x0c201f00050c7f89 */ /* 0x000e6800000e0000 */
[----:B------:R2:W4:Y:S01]  /*2bc10*/  SHFL.BFLY PT, R13, R2, 0x1, 0x1f ;  /* 0x0c201f00020d7f89 */ /* 0x00052200000e0000 */
[----:B-1----:R-:W-:-:S07]  /*2bc20*/  FADD.FTZ R12, R5, R12 ;  /* 0x0000000c050c7221 */ /* 0x002fce0000010000 */
.L_x_1941:
[----:B------:R-:W1:Y:S01]  /*2bc30*/  S2R R17, SR_TID.X ;  /* 0x0000000000117919 */ /* 0x000e620000002100 */
[----:B----4-:R-:W-:Y:S01]  /*2bc40*/  FADD.FTZ R13, R2, R13 ;  /* 0x0000000d020d7221 */ /* 0x010fe20000010000 */
[----:B------:R-:W4:Y:S01]  /*2bc50*/  S2UR UR4, SR_CgaCtaId ;  /* 0x00000000000479c3 */ /* 0x000f220000008800 */
[----:B------:R-:W-:Y:S01]  /*2bc60*/  FSETP.NE.FTZ.AND P4, PT, R12, RZ, PT ;  /* 0x000000ff0c00720b */ /* 0x000fe20003f95000 */
[----:B------:R-:W-:Y:S01]  /*2bc70*/  IMAD.MOV.U32 R3, RZ, RZ, 0x3f800000 ;  /* 0x3f800000ff037424 */ /* 0x000fe200078e00ff */
[----:B------:R-:W-:-:S05]  /*2bc80*/  MOV R0, 0x3f800000 ;  /* 0x3f80000000007802 */ /* 0x000fca0000000f00 */
[----:B------:R-:W-:Y:S01]  /*2bc90*/  BAR.SYNC.DEFER_BLOCKING 0x0 ;  /* 0x0000000000007b1d */ /* 0x000fe20000010000 */
[----:B------:R-:W-:-:S05]  /*2bca0*/  FSETP.NE.FTZ.AND P3, PT, R13, RZ, PT ;  /* 0x000000ff0d00720b */ /* 0x000fca0003f75000 */
[----:B------:R-:W3:Y:S01]  /*2bcb0*/  LDL.LU R20, [R1+0x154] ;  /* 0x0001540001147983 */ /* 0x000ee20000300800 */
[----:B-1----:R-:W-:-:S07]  /*2bcc0*/  SHF.R.S32.HI R18, RZ, 0x1f, R17 ;  /* 0x0000001fff127819 */ /* 0x002fce0000011411 */
[----:B------:R-:W1:Y:S01]  /*2bcd0*/  @P3 MUFU.RCP R3, R13 ;  /* 0x0000000d00033308 */ /* 0x000e620000001000 */
[----:B------:R-:W-:Y:S01]  /*2bce0*/  UMOV UR5, 0x400 ;  /* 0x0000040000057882 */ /* 0x000fe20000000000 */
[----:B------:R-:W-:Y:S01]  /*2bcf0*/  MOV R7, 0x40 ;  /* 0x0000004000077802 */ /* 0x000fe20000000f00 */
[----:B------:R-:W3:Y:S01]  /*2bd00*/  LDL.LU R19, [R1+0x158] ;  /* 0x0001580001137983 */ /* 0x000ee20000300800 */
[CC--:B------:R-:W-:Y:S02]  /*2bd10*/  LEA.HI R4, R18.reuse, R17.reuse, RZ, 0x2 ;  /* 0x0000001112047211 */ /* 0x0c0fe400078f10ff */
[----:B------:R-:W-:Y:S02]  /*2bd20*/  LEA.HI R15, R18, R17, RZ, 0x5 ;  /* 0x00000011120f7211 */ /* 0x000fe400078f28ff */
[----:B------:R-:W1:Y:S01]  /*2bd30*/  @P4 MUFU.RCP R0, R12 ;  /* 0x0000000c00004308 */ /* 0x000e620000001000 */
[--C-:B------:R-:W-:Y:S01]  /*2bd40*/  SHF.R.S32.HI R5, RZ, 0x2, R4.reuse ;  /* 0x00000002ff057819 */ /* 0x100fe20000011404 */
[----:B----4-:R-:W-:Y:S01]  /*2bd50*/  ULEA UR4, UR4, UR5, 0x18 ;  /* 0x0000000504047291 */ /* 0x010fe2000f8ec03f */
[----:B--2---:R-:W-:Y:S01]  /*2bd60*/  SHF.R.S32.HI R2, RZ, 0x1f, R4 ;  /* 0x0000001fff027819 */ /* 0x004fe20000011404 */
[----:B------:R2:W5:Y:S01]  /*2bd70*/  LDL R50, [R1+0x15c] ;  /* 0x00015c0001327983 */ /* 0x0005620000100800 */
[----:B------:R-:W-:-:S02]  /*2bd80*/  LOP3.LUT R4, R4, 0x1ffffffc, RZ, 0xc0, !PT ;  /* 0x1ffffffc04047812 */ /* 0x000fc400078ec0ff */
[----:B------:R-:W-:Y:S02]  /*2bd90*/  LEA.HI R2, R2, R5, RZ, 0x3 ;  /* 0x0000000502027211 */ /* 0x000fe400078f18ff */
[----:B------:R-:W-:Y:S01]  /*2bda0*/  SHF.R.S32.HI R8, RZ, 0x5, R15 ;  /* 0x00000005ff087819 */ /* 0x000fe2000001140f */
[C---:B-1----:R-:W-:Y:S01]  /*2bdb0*/  FMUL.FTZ R171, R3.reuse, R171 ;  /* 0x000000ab03ab7220 */ /* 0x042fe20000410000 */
[----:B------:R-:W-:Y:S01]  /*2bdc0*/  LOP3.LUT R2, R2, 0xfffffff8, RZ, 0xc0, !PT ;  /* 0xfffffff802027812 */ /* 0x000fe200078ec0ff */
[C---:B------:R-:W-:Y:S01]  /*2bdd0*/  FMUL.FTZ R170, R3.reuse, R170 ;  /* 0x000000aa03aa7220 */ /* 0x040fe20000410000 */
[----:B------:R-:W-:Y:S01]  /*2bde0*/  IADD3 R4, -R4, R17, RZ ;  /* 0x0000001104047210 */ /* 0x000fe20007ffe1ff */
[----:B------:R-:W-:Y:S01]  /*2bdf0*/  FMUL.FTZ R167, R3, R167 ;  /* 0x000000a703a77220 */ /* 0x000fe20000410000 */
[----:B------:R-:W-:Y:S01]  /*2be00*/  IADD3 R2, R5, -R2, RZ ;  /* 0x8000000205027210 */ /* 0x000fe20007ffe0ff */
[C---:B------:R-:W-:Y:S01]  /*2be10*/  FMUL.FTZ R166, R3.reuse, R166 ;  /* 0x000000a603a67220 */ /* 0x040fe20000410000 */
[C---:B------:R-:W-:Y:S01]  /*2be20*/  FMUL.FTZ R163, R3.reuse, R163 ;  /* 0x000000a303a37220 */ /* 0x040fe20000410000 */
[----:B------:R-:W-:Y:S01]  /*2be30*/  IMAD R4, R8, 0x200, R4 ;  /* 0x0000020008047824 */ /* 0x000fe200078e0204 */
[C---:B------:R-:W-:Y:S01]  /*2be40*/  LOP3.LUT R6, R2.reuse, 0x1, RZ, 0xc0, !PT ;  /* 0x0000000102067812 */ /* 0x040fe200078ec0ff */
[C---:B------:R-:W-:Y:S01]  /*2be50*/  IMAD.SHL.U32 R5, R2.reuse, 0x40, RZ ;  /* 0x0000004002057824 */ /* 0x040fe200078e00ff */
[----:B------:R-:W-:Y:S01]  /*2be60*/  R2P PR, R2, 0x6 ;  /* 0x0000000602007804 */ /* 0x000fe20000000000 */
[----:B------:R-:W-:Y:S01]  /*2be70*/  FMUL.FTZ R162, R3, R162 ;  /* 0x000000a203a27220 */ /* 0x000fe20000410000 */
[----:B------:R-:W-:Y:S01]  /*2be80*/  ISETP.NE.U32.AND P0, PT, R6, 0x1, PT ;  /* 0x000000010600780c */ /* 0x000fe20003f05070 */
[----:B------:R-:W-:Y:S01]  /*2be90*/  IMAD.MOV.U32 R6, RZ, RZ, 0x20 ;  /* 0x00000020ff067424 */ /* 0x000fe200078e00ff */
[----:B------:R-:W-:Y:S01]  /*2bea0*/  LOP3.LUT R5, R5, 0x1c0, RZ, 0xc0, !PT ;  /* 0x000001c005057812 */ /* 0x000fe200078ec0ff */
[C---:B------:R-:W-:Y:S01]  /*2beb0*/  FMUL.FTZ R159, R3.reuse, R159 ;  /* 0x0000009f039f7220 */ /* 0x040fe20000410000 */
[C---:B------:R-:W-:Y:S01]  /*2bec0*/  FMUL.FTZ R158, R3.reuse, R158 ;  /* 0x0000009e039e7220 */ /* 0x040fe20000410000 */
[----:B------:R-:W-:Y:S01]  /*2bed0*/  FMUL.FTZ R155, R3, R155 ;  /* 0x0000009b039b7220 */ /* 0x000fe20000410000 */
[----:B------:R-:W-:Y:S01]  /*2bee0*/  LEA.HI R5, R5, R5, RZ, 0x1d ;  /* 0x0000000505057211 */ /* 0x000fe200078fe8ff */
[C---:B------:R-:W-:Y:S01]  /*2bef0*/  FMUL.FTZ R154, R3.reuse, R154 ;  /* 0x0000009a039a7220 */ /* 0x040fe20000410000 */
[----:B------:R-:W-:Y:S01]  /*2bf00*/  SEL R6, R6, 0xffffffe0, P0 ;  /* 0xffffffe006067807 */ /* 0x000fe20000000000 */
[C---:B------:R-:W-:Y:S01]  /*2bf10*/  FMUL.FTZ R151, R3.reuse, R151 ;  /* 0x0000009703977220 */ /* 0x040fe20000410000 */
[----:B------:R-:W-:Y:S01]  /*2bf20*/  LEA R2, R4, R5, 0x1 ;  /* 0x0000000504027211 */ /* 0x000fe200078e08ff */
[C---:B------:R-:W-:Y:S01]  /*2bf30*/  FMUL.FTZ R150, R3.reuse, R150 ;  /* 0x0000009603967220 */ /* 0x040fe20000410000 */
[C---:B------:R-:W-:Y:S01]  /*2bf40*/  FMUL.FTZ R147, R3.reuse, R147 ;  /* 0x0000009303937220 */ /* 0x040fe20000410000 */
[C---:B------:R-:W-:Y:S01]  /*2bf50*/  FMUL.FTZ R146, R3.reuse, R146 ;  /* 0x0000009203927220 */ /* 0x040fe20000410000 */
[----:B------:R-:W-:Y:S01]  /*2bf60*/  LEA R2, R2, UR4, 0x2 ;  /* 0x0000000402027c11 */ /* 0x000fe2000f8e10ff */
[C---:B------:R-:W-:Y:S01]  /*2bf70*/  FMUL.FTZ R143, R3.reuse, R143 ;  /* 0x0000008f038f7220 */ /* 0x040fe20000410000 */
[----:B------:R-:W-:Y:S01]  /*2bf80*/  FMUL.FTZ R142, R3, R142 ;  /* 0x0000008e038e7220 */ /* 0x000fe20000410000 */
[----:B------:R-:W-:Y:S01]  /*2bf90*/  SEL R7, R7, 0xffffffc0, !P1 ;  /* 0xffffffc007077807 */ /* 0x000fe20004800000 */
[----:B------:R-:W-:Y:S01]  /*2bfa0*/  FMUL.FTZ R168, R0, R168 ;  /* 0x000000a800a87220 */ /* 0x000fe20000410000 */
[----:B------:R-:W-:-:S02]  /*2bfb0*/  IMAD.IADD R3, R2, 0x1, R6 ;  /* 0x0000000102037824 */ /* 0x000fc400078e0206 */
        /* <DEDUP_REMOVED lines=15> */
[C---:B------:R-:W-:Y:S01]  /*2c0b0*/  VIADD R0, R2.reuse, 0x80 ;  /* 0x0000008002007836 */ /* 0x040fe20000000000 */
[CC--:B------:R-:W-:Y:S01]  /*2c0c0*/  IADD3 R5, R2.reuse, R7.reuse, RZ ;  /* 0x0000000702057210 */ /* 0x0c0fe20007ffe0ff */
[----:B------:R-:W-:Y:S01]  /*2c0d0*/  @P2 VIADD R0, R2, 0xffffff80 ;  /* 0xffffff8002002836 */ /* 0x000fe20000000000 */
[----:B------:R-:W-:Y:S01]  /*2c0e0*/  IADD3 R4, R3, R7, RZ ;  /* 0x0000000703047210 */ /* 0x000fe20007ffe0ff */
[----:B------:R-:W-:Y:S01]  /*2c0f0*/  STS.64 [R2], R168 ;  /* 0x000000a802007388 */ /* 0x000fe20000000a00 */
[----:B------:R-:W-:-:S02]  /*2c100*/  R2UR UR12, R48 ;  /* 0x00000000300c72ca */ /* 0x000fc400000e0000 */
[C---:B------:R-:W-:Y:S01]  /*2c110*/  R2UR UR13, R49.reuse ;  /* 0x00000000310d72ca */ /* 0x040fe200000e0000 */
[----:B------:R1:W-:Y:S01]  /*2c120*/  STS.64 [R2+0x800], R170 ;  /* 0x000800aa02007388 */ /* 0x0003e20000000a00 */
[----:B------:R-:W-:Y:S02]  /*2c130*/  R2UR UR10, R48 ;  /* 0x00000000300a72ca */ /* 0x000fe400000e0000 */
[----:B------:R-:W-:Y:S01]  /*2c140*/  R2UR UR11, R49 ;  /* 0x00000000310b72ca */ /* 0x000fe200000e0000 */
[----:B------:R-:W-:Y:S04]  /*2c150*/  STS.64 [R3], R164 ;  /* 0x000000a403007388 */ /* 0x000fe80000000a00 */
[----:B------:R4:W-:Y:S04]  /*2c160*/  STS.64 [R3+0x800], R166 ;  /* 0x000800a603007388 */ /* 0x0009e80000000a00 */
[----:B------:R-:W-:Y:S04]  /*2c170*/  STS.64 [R5], R160 ;  /* 0x000000a005007388 */ /* 0x000fe80000000a00 */
[----:B------:R-:W-:Y:S04]  /*2c180*/  STS.64 [R5+0x800], R162 ;  /* 0x000800a205007388 */ /* 0x000fe80000000a00 */
[----:B------:R-:W-:Y:S04]  /*2c190*/  STS.64 [R4], R156 ;  /* 0x0000009c04007388 */ /* 0x000fe80000000a00 */
[----:B------:R-:W-:Y:S01]  /*2c1a0*/  STS.64 [R4+0x800], R158 ;  /* 0x0008009e04007388 */ /* 0x000fe20000000a00 */
[----:B-1----:R-:W-:-:S03]  /*2c1b0*/  IADD3 R2, R6, R0, RZ ;  /* 0x0000000006027210 */ /* 0x002fc60007ffe0ff */
[----:B------:R-:W-:Y:S04]  /*2c1c0*/  STS.64 [R0], R152 ;  /* 0x0000009800007388 */ /* 0x000fe80000000a00 */
[----:B------:R1:W-:Y:S01]  /*2c1d0*/  STS.64 [R0+0x800], R154 ;  /* 0x0008009a00007388 */ /* 0x0003e20000000a00 */
[----:B----4-:R-:W-:-:S03]  /*2c1e0*/  IMAD.IADD R3, R7, 0x1, R0 ;  /* 0x0000000107037824 */ /* 0x010fc600078e0200 */
[----:B------:R-:W-:Y:S04]  /*2c1f0*/  STS.64 [R2], R148 ;  /* 0x0000009402007388 */ /* 0x000fe80000000a00 */
[----:B------:R4:W-:Y:S04]  /*2c200*/  STS.64 [R2+0x800], R150 ;  /* 0x0008009602007388 */ /* 0x0009e80000000a00 */
[----:B------:R-:W-:Y:S04]  /*2c210*/  STS.64 [R3], R144 ;  /* 0x0000009003007388 */ /* 0x000fe80000000a00 */
[----:B------:R-:W-:Y:S01]  /*2c220*/  STS.64 [R3+0x800], R146 ;  /* 0x0008009203007388 */ /* 0x000fe20000000a00 */
[----:B-1----:R-:W-:-:S05]  /*2c230*/  IADD3 R0, R7, R2, RZ ;  /* 0x0000000207007210 */ /* 0x002fca0007ffe0ff */
[----:B------:R-:W-:Y:S04]  /*2c240*/  STS.64 [R0], R140 ;  /* 0x0000008c00007388 */ /* 0x000fe80000000a00 */
[----:B------:R1:W-:Y:S04]  /*2c250*/  STS.64 [R0+0x800], R142 ;  /* 0x0008008e00007388 */ /* 0x0003e80000000a00 */
[----:B------:R-:W3:Y:S04]  /*2c260*/  LD.E.64 R10, desc[UR12][R134.64+0xb0] ;  /* 0x0000b00c860a7980 */ /* 0x000ee8000c101b00 */
[----:B------:R-:W2:Y:S01]  /*2c270*/  LD.E R7, desc[UR10][R134.64+0x60] ;  /* 0x0000600a86077980 */ /* 0x000ea2000c101900 */
[----:B----4-:R-:W4:Y:S01]  /*2c280*/  @P4 MUFU.LG2 R2, R12 ;  /* 0x0000000c00024308 */ /* 0x010f220000000c00 */
[----:B------:R-:W-:Y:S01]  /*2c290*/  MOV R46, 0xff800000 ;  /* 0xff800000002e7802 */ /* 0x000fe20000000f00 */
[----:B------:R-:W-:Y:S01]  /*2c2a0*/  IMAD.MOV.U32 R45, RZ, RZ, -0x800000 ;  /* 0xff800000ff2d7424 */ /* 0x000fe200078e00ff */
[----:B------:R-:W-:Y:S01]  /*2c2b0*/  LOP3.LUT R4, R15, 0xffffffe0, RZ, 0xc0, !PT ;  /* 0xffffffe00f047812 */ /* 0x000fe200078ec0ff */
[----:B------:R-:W1:Y:S01]  /*2c2c0*/  S2R R47, SR_CTAID.X ;  /* 0x00000000002f7919 */ /* 0x000e620000002500 */
[----:B------:R-:W-:-:S02]  /*2c2d0*/  R2UR UR14, R48 ;  /* 0x00000000300e72ca */ /* 0x000fc400000e0000 */
[----:B------:R-:W-:Y:S01]  /*2c2e0*/  R2UR UR15, R49 ;  /* 0x00000000310f72ca */ /* 0x000fe200000e0000 */
[----:B------:R-:W1:Y:S01]  /*2c2f0*/  @P3 MUFU.LG2 R5, R13 ;  /* 0x0000000d00053308 */ /* 0x000e620000000c00 */
[----:B------:R-:W-:Y:S01]  /*2c300*/  SHF.R.S32.HI R6, RZ, 0x1f, R8 ;  /* 0x0000001fff067819 */ /* 0x000fe20000011408 */
[----:B----4-:R-:W-:Y:S01]  /*2c310*/  @P4 FMUL.FTZ R2, R2, 0.69314718246459960938 ;  /* 0x3f31721802024820 */ /* 0x010fe20000410000 */
[----:B-1----:R-:W-:-:S03]  /*2c320*/  LEA.HI R0, R18, R17, RZ, 0x4 ;  /* 0x0000001112007211 */ /* 0x002fc600078f20ff */
[----:B------:R-:W-:Y:S01]  /*2c330*/  @P4 FFMA.FTZ R46, R14, R38, R2 ;  /* 0x000000260e2e4223 */ /* 0x000fe20000010002 */
[----:B------:R-:W-:Y:S01]  /*2c340*/  LOP3.LUT R0, R0, 0xfffffff0, RZ, 0xc0, !PT ;  /* 0xfffffff000007812 */ /* 0x000fe200078ec0ff */
[----:B------:R-:W-:-:S04]  /*2c350*/  @P3 FMUL.FTZ R5, R5, 0.69314718246459960938 ;  /* 0x3f31721805053820 */ /* 0x000fc80000410000 */
[----:B------:R-:W-:Y:S02]  /*2c360*/  IMAD.IADD R44, R17, 0x1, -R0 ;  /* 0x00000001112c7824 */ /* 0x000fe400078e0a00 */
[----:B------:R-:W-:Y:S02]  /*2c370*/  IMAD.SHL.U32 R0, R9, 0x40, RZ ;  /* 0x0000004009007824 */ /* 0x000fe400078e00ff */
[----:B------:R-:W-:Y:S01]  /*2c380*/  @P3 FFMA.FTZ R45, R14, R39, R5 ;  /* 0x000000270e2d3223 */ /* 0x000fe20000010005 */
[----:B------:R-:W-:Y:S02]  /*2c390*/  IADD3 R5, -R4, R17, RZ ;  /* 0x0000001104057210 */ /* 0x000fe40007ffe1ff */
[----:B------:R-:W-:Y:S02]  /*2c3a0*/  LEA.HI R3, R44, R44, RZ, 0x1 ;  /* 0x0000002c2c037211 */ /* 0x000fe400078f08ff */
[----:B------:R-:W-:Y:S02]  /*2c3b0*/  LOP3.LUT R0, R0, 0x1c0, RZ, 0xc0, !PT ;  /* 0x000001c000007812 */ /* 0x000fe400078ec0ff */
[----:B------:R-:W-:-:S02]  /*2c3c0*/  SHF.L.U32 R2, R3, 0x2, RZ ;  /* 0x0000000203027819 */ /* 0x000fc400000006ff */
[----:B------:R-:W-:Y:S02]  /*2c3d0*/  LOP3.LUT P0, RZ, R5, 0x3, RZ, 0xc0, !PT ;  /* 0x0000000305ff7812 */ /* 0x000fe4000780c0ff */
[----:B------:R-:W-:Y:S02]  /*2c3e0*/  LOP3.LUT R2, R0, 0x38, R2, 0xf8, !PT ;  /* 0x0000003800027812 */ /* 0x000fe400078ef802 */
[----:B------:R-:W-:-:S04]  /*2c3f0*/  SHF.R.U32.HI R0, RZ, 0x3, R0 ;  /* 0x00000003ff007819 */ /* 0x000fc80000011600 */
[----:B------:R-:W-:Y:S02]  /*2c400*/  LOP3.LUT R4, R2, R0, RZ, 0x3c, !PT ;  /* 0x0000000002047212 */ /* 0x000fe400078e3cff */
[----:B------:R-:W-:Y:S02]  /*2c410*/  LOP3.LUT R0, R3, 0xffffffe, RZ, 0xc0, !PT ;  /* 0x0ffffffe03007812 */ /* 0x000fe400078ec0ff */
[----:B------:R-:W-:-:S03]  /*2c420*/  LEA.HI R2, R6, R8, RZ, 0x2 ;  /* 0x0000000806027211 */ /* 0x000fc600078f10ff */
[----:B------:R-:W-:Y:S01]  /*2c430*/  IMAD.IADD R0, R44, 0x1, -R0 ;  /* 0x000000012c007824 */ /* 0x000fe200078e0a00 */
[----:B------:R-:W-:-:S04]  /*2c440*/  LOP3.LUT R2, R2, 0xffffffc, RZ, 0xc0, !PT ;  /* 0x0ffffffc02027812 */ /* 0x000fc800078ec0ff */
[----:B------:R-:W-:Y:S02]  /*2c450*/  LEA R0, R0, R4, 0x2 ;  /* 0x0000000400007211 */ /* 0x000fe400078e10ff */
[----:B------:R1:W5:Y:S01]  /*2c460*/  LD.E.64 R4, desc[UR10][R134.64+0xa8] ;  /* 0x0000a80a86047980 */ /* 0x000362000c101b00 */
[----:B------:R-:W-:Y:S01]  /*2c470*/  IADD3 R2, R8, -R2, RZ ;  /* 0x8000000208027210 */ /* 0x000fe20007ffe0ff */
[----:B------:R-:W-:Y:S01]  /*2c480*/  IMAD.SHL.U32 R8, R47, 0x40, RZ ;  /* 0x000000402f087824 */ /* 0x000fe200078e00ff */
[----:B------:R-:W-:Y:S02]  /*2c490*/  LEA R0, R0, UR4, 0x2 ;  /* 0x0000000400007c11 */ /* 0x000fe4000f8e10ff */
[----:B------:R-:W-:Y:S01]  /*2c4a0*/  LEA R2, R2, R16, 0x4 ;  /* 0x0000001002027211 */ /* 0x000fe200078e20ff */
[----:B------:R-:W-:Y:S01]  /*2c4b0*/  BSSY B0, `(.L_x_1935) ;  /* 0x000001f000007945 */ /* 0x000fe20003800000 */
[----:B---3--:R-:W-:Y:S02]  /*2c4c0*/  IMAD R3, R10, UR8, R20 ;  /* 0x000000080a037c24 */ /* 0x008fe4000f8e0214 */
[----:B------:R1:W5:Y:S02]  /*2c4d0*/  LD.E R10, desc[UR14][R134.64+0xcc] ;  /* 0x0000cc0e860a7980 */ /* 0x000364000c101900 */
[----:B--2---:R-:W-:-:S02]  /*2c4e0*/  IMAD R3, R3, R7, R19 ;  /* 0x0000000703037224 */ /* 0x004fc400078e0213 */
[----:B------:R1:W5:Y:S02]  /*2c4f0*/  LD.E.64 R6, desc[UR12][R134.64+0x78] ;  /* 0x0000780c86067980 */ /* 0x000364000c101b00 */
[----:B------:R-:W-:Y:S01]  /*2c500*/  IMAD R8, R11, R3, R8 ;  /* 0x000000030b087224 */ /* 0x000fe200078e0208 */
[----:B------:R-:W-:Y:S06]  /*2c510*/  BAR.SYNC.DEFER_BLOCKING 0x0 ;  /* 0x0000000000007b1d */ /* 0x000fec0000010000 */
[----:B------:R1:W2:Y:S04]  /*2c520*/  LDS.128 R40, [R0] ;  /* 0x0000000000287984 */ /* 0x0002a80000000c00 */
[----:B------:R1:W3:Y:S04]  /*2c530*/  LDS.128 R36, [R0+0x800] ;  /* 0x0008000000247984 */ /* 0x0002e80000000c00 */
[----:B------:R1:W4:Y:S04]  /*2c540*/  LDS.128 R32, [R0+0x1000] ;  /* 0x0010000000207984 */ /* 0x0003280000000c00 */
[----:B------:R1:W1:Y:S04]  /*2c550*/  LDS.128 R28, [R0+0x1800] ;  /* 0x00180000001c7984 */ /* 0x0002680000000c00 */
[----:B------:R1:W1:Y:S04]  /*2c560*/  LDS.128 R24, [R0+0x2000] ;  /* 0x0020000000187984 */ /* 0x0002680000000c00 */
[----:B------:R1:W1:Y:S04]  /*2c570*/  LDS.128 R20, [R0+0x2800] ;  /* 0x0028000000147984 */ /* 0x0002680000000c00 */
[----:B------:R1:W1:Y:S04]  /*2c580*/  LDS.128 R16, [R0+0x3000] ;  /* 0x0030000000107984 */ /* 0x0002680000000c00 */
[----:B------:R1:W1:Y:S01]  /*2c590*/  LDS.128 R12, [R0+0x3800] ;  /* 0x00380000000c7984 */ /* 0x0002620000000c00 */
[----:B------:R-:W-:Y:S05]  /*2c5a0*/  @P0 BRA `(.L_x_1936) ;  /* 0x00000000003c0947 */ /* 0x000fea0003800000 */
[----:B-1---5:R-:W-:Y:S02]  /*2c5b0*/  IMAD R0, R47, -0x40, R50 ;  /* 0xffffffc02f007824 */ /* 0x022fe400078e0232 */
[----:B------:R-:W-:-:S03]  /*2c5c0*/  VIADD R3, R2, 0x8 ;  /* 0x0000000802037836 */ /* 0x000fc60000000000 */
[-C--:B------:R-:W-:Y:S02]  /*2c5d0*/  ISETP.GE.AND P2, PT, R2, R0.reuse, PT ;  /* 0x000000000200720c */ /* 0x080fe40003f46270 */
[----:B------:R-:W-:Y:S02]  /*2c5e0*/  ISETP.GE.AND P1, PT, R3, R0, PT ;  /* 0x000000000300720c */ /* 0x000fe40003f26270 */
[----:B------:R-:W-:Y:S02]  /*2c5f0*/  SHF.R.S32.HI R3, RZ, 0x1f, R8 ;  /* 0x0000001fff037819 */ /* 0x000fe40000011408 */
[----:B------:R-:W-:-:S04]  /*2c600*/  IADD3 R0, P0, R8, R2, RZ ;  /* 0x0000000208007210 */ /* 0x000fc80007f1e0ff */
[----:B------:R-:W-:Y:S02]  /*2c610*/  LEA.HI.X.SX32 R3, R2, R3, 0x1, P0 ;  /* 0x0000000302037211 */ /* 0x000fe400000f0eff */
[----:B------:R-:W-:Y:S02]  /*2c620*/  LEA R2, P0, R0, R4, 0x2 ;  /* 0x0000000400027211 */ /* 0x000fe400078010ff */
[C---:B------:R-:W-:Y:S02]  /*2c630*/  @!P2 R2UR UR10, R48.reuse ;  /* 0x00000000300aa2ca */ /* 0x040fe400000e0000 */
[C---:B------:R-:W-:Y:S02]  /*2c640*/  @!P2 R2UR UR11, R49.reuse ;  /* 0x00000000310ba2ca */ /* 0x040fe400000e0000 */
[----:B------:R-:W-:Y:S02]  /*2c650*/  @!P1 R2UR UR4, R48 ;  /* 0x00000000300492ca */ /* 0x000fe400000e0000 */
[----:B------:R-:W-:-:S02]  /*2c660*/  @!P1 R2UR UR5, R49 ;  /* 0x00000000310592ca */ /* 0x000fc400000e0000 */
[----:B------:R-:W-:-:S07]  /*2c670*/  LEA.HI.X R3, R0, R5, R3, 0x2, P0 ;  /* 0x0000000500037211 */ /* 0x000fce00000f1403 */
[----:B------:R1:W-:Y:S04]  /*2c680*/  @!P2 ST.E desc[UR10][R2.64], R46 ;  /* 0x0000002e0200a985 */ /* 0x0003e8000c10190a */
[----:B------:R1:W-:Y:S02]  /*2c690*/  @!P1 ST.E desc[UR4][R2.64+0x20], R45 ;  /* 0x0000202d02009985 */ /* 0x0003e4000c101904 */
.L_x_1936:
[----:B------:R-:W-:Y:S05]  /*2c6a0*/  BSYNC B0 ;  /* 0x0000000000007941 */ /* 0x000fea0003800000 */
.L_x_1935:
[----:B------:R-:W-:Y:S02]  /*2c6b0*/  R2UR UR4, R48 ;  /* 0x00000000300472ca */ /* 0x000fe400000e0000 */
[----:B------:R-:W-:-:S13]  /*2c6c0*/  R2UR UR5, R49 ;  /* 0x00000000310572ca */ /* 0x000fda00000e0000 */
[----:B-1----:R-:W2:Y:S01]  /*2c6d0*/  LD.E R134, desc[UR4][R134.64+0xc0] ;  /* 0x0000c00486867980 */ /* 0x002ea2000c101900 */
[----:B------:R-:W-:Y:S01]  /*2c6e0*/  IMAD.SHL.U32 R2, R44, 0x4, RZ ;  /* 0x000000042c027824 */ /* 0x000fe200078e00ff */
[----:B------:R-:W-:Y:S01]  /*2c6f0*/  MOV R11, 0x1f0 ;  /* 0x000001f0000b7802 */ /* 0x000fe20000000f00 */
[----:B-----5:R-:W-:Y:S02]  /*2c700*/  IMAD R5, R47, -0x40, R50 ;  /* 0xffffffc02f057824 */ /* 0x020fe400078e0232 */
[C---:B------:R-:W-:Y:S01]  /*2c710*/  VIADD R0, R9.reuse, 0x8 ;  /* 0x0000000809007836 */ /* 0x040fe20000000000 */
[--C-:B------:R-:W-:Y:S02]  /*2c720*/  SHF.R.S32.HI R3, RZ, 0x1f, R2.reuse ;  /* 0x0000001fff037819 */ /* 0x100fe40000011402 */
[----:B--2---:R-:W-:Y:S01]  /*2c730*/  ISETP.GE.AND P0, PT, R2, R134, PT ;  /* 0x000000860200720c */ /* 0x004fe20003f06270 */
[----:B------:R-:W-:-:S03]  /*2c740*/  IMAD.WIDE R2, R9, 0x40, R2 ;  /* 0x0000004009027825 */ /* 0x000fc600078e0202 */
[----:B------:R-:W-:Y:S01]  /*2c750*/  ISETP.GE.OR P6, PT, R0, R5, P0 ;  /* 0x000000050000720c */ /* 0x000fe200007c6670 */
[----:B------:R-:W-:-:S05]  /*2c760*/  IMAD R0, R8, R10, RZ ;  /* 0x0000000a08007224 */ /* 0x000fca00078e02ff */
[----:B------:R-:W-:-:S04]  /*2c770*/  IADD3 R4, P1, R2, R0, RZ ;  /* 0x0000000002047210 */ /* 0x000fc80007f3e0ff */
[----:B------:R-:W-:Y:S02]  /*2c780*/  LEA.HI.X.SX32 R0, R0, R3, 0x1, P1 ;  /* 0x0000000300007211 */ /* 0x000fe400008f0eff */
[----:B------:R-:W-:Y:S01]  /*2c790*/  LEA R2, P1, R4, R6, 0x2 ;  /* 0x0000000604027211 */ /* 0x000fe200078210ff */
[----:B------:R-:W-:Y:S01]  /*2c7a0*/  VIADD R6, R9, 0x10 ;  /* 0x0000001009067836 */ /* 0x000fe20000000000 */
[----:B------:R-:W-:Y:S02]  /*2c7b0*/  @!P6 R2UR UR4, R48 ;  /* 0x000000003004e2ca */ /* 0x000fe400000e0000 */
[----:B------:R-:W-:Y:S02]  /*2c7c0*/  @!P6 R2UR UR5, R49 ;  /* 0x000000003105e2ca */ /* 0x000fe400000e0000 */
[----:B------:R-:W-:Y:S01]  /*2c7d0*/  LEA.HI.X R3, R4, R7, R0, 0x2, P1 ;  /* 0x0000000704037211 */ /* 0x000fe200008f1400 */
[C---:B------:R-:W-:Y:S01]  /*2c7e0*/  VIADD R7, R9.reuse, 0x18 ;  /* 0x0000001809077836 */ /* 0x040fe20000000000 */
[----:B------:R-:W-:Y:S01]  /*2c7f0*/  ISETP.GE.OR P5, PT, R6, R5, P0 ;  /* 0x000000050600720c */ /* 0x000fe200007a6670 */
[----:B------:R-:W-:-:S02]  /*2c800*/  VIADD R6, R9, 0x20 ;  /* 0x0000002009067836 */ /* 0x000fc40000000000 */
[----:B------:R-:W-:Y:S01]  /*2c810*/  VIADD R4, R9, 0x28 ;  /* 0x0000002809047836 */ /* 0x000fe20000000000 */
[-C--:B------:R-:W-:Y:S01]  /*2c820*/  ISETP.GE.OR P4, PT, R7, R5.reuse, P0 ;  /* 0x000000050700720c */ /* 0x080fe20000786670 */
[C---:B------:R-:W-:Y:S01]  /*2c830*/  VIADD R0, R9.reuse, 0x30 ;  /* 0x0000003009007836 */ /* 0x040fe20000000000 */
[-C--:B------:R-:W-:Y:S02]  /*2c840*/  ISETP.GE.OR P3, PT, R6, R5.reuse, P0 ;  /* 0x000000050600720c */ /* 0x080fe40000766670 */
[-C--:B------:R-:W-:Y:S01]  /*2c850*/  ISETP.GE.OR P2, PT, R4, R5.reuse, P0 ;  /* 0x000000050400720c */ /* 0x080fe20000746670 */
[----:B---3--:R-:W-:Y:S01]  /*2c860*/  @!P6 ST.E.128 desc[UR4][R2.64+0x800], R36 ;  /* 0x000800240200e985 */ /* 0x008fe2000c101d04 */
[-C--:B------:R-:W-:Y:S01]  /*2c870*/  ISETP.GE.OR P1, PT, R0, R5.reuse, P0 ;  /* 0x000000050000720c */ /* 0x080fe20000726670 */
[----:B------:R-:W-:Y:S01]  /*2c880*/  IMAD.MOV.U32 R4, RZ, RZ, R11 ;  /* 0x000000ffff047224 */ /* 0x000fe200078e000b */
[C---:B------:R-:W-:Y:S01]  /*2c890*/  ISETP.GE.OR P6, PT, R9.reuse, R5, P0 ;  /* 0x000000050900720c */ /* 0x040fe200007c6670 */
[----:B------:R-:W-:Y:S01]  /*2c8a0*/  VIADD R9, R9, 0x38 ;  /* 0x0000003809097836 */ /* 0x000fe20000000000 */
[----:B------:R-:W-:-:S02]  /*2c8b0*/  @!P5 R2UR UR16, R48 ;  /* 0x000000003010d2ca */ /* 0x000fc400000e0000 */
[C---:B------:R-:W-:Y:S02]  /*2c8c0*/  @!P5 R2UR UR17, R49.reuse ;  /* 0x000000003111d2ca */ /* 0x040fe400000e0000 */
[C---:B------:R-:W-:Y:S02]  /*2c8d0*/  @!P4 R2UR UR14, R48.reuse ;  /* 0x00000000300ec2ca */ /* 0x040fe400000e0000 */
[C---:B------:R-:W-:Y:S02]  /*2c8e0*/  @!P4 R2UR UR15, R49.reuse ;  /* 0x00000000310fc2ca */ /* 0x040fe400000e0000 */
[C---:B------:R-:W-:Y:S02]  /*2c8f0*/  @!P3 R2UR UR12, R48.reuse ;  /* 0x00000000300cb2ca */ /* 0x040fe400000e0000 */
[----:B------:R-:W-:Y:S02]  /*2c900*/  @!P3 R2UR UR13, R49 ;  /* 0x00000000310db2ca */ /* 0x000fe400000e0000 */
[----:B------:R-:W-:-:S02]  /*2c910*/  @!P2 R2UR UR10, R48 ;  /* 0x00000000300aa2ca */ /* 0x000fc400000e0000 */
[C---:B------:R-:W-:Y:S01]  /*2c920*/  @!P2 R2UR UR11, R49.reuse ;  /* 0x00000000310ba2ca */ /* 0x040fe200000e0000 */
[----:B----4-:R-:W-:Y:S01]  /*2c930*/  @!P5 ST.E.128 desc[UR16][R2.64+0x1000], R32 ;  /* 0x001000200200d985 */ /* 0x010fe2000c101d10 */
[C---:B------:R-:W-:Y:S02]  /*2c940*/  @!P1 R2UR UR4, R48.reuse ;  /* 0x00000000300492ca */ /* 0x040fe400000e0000 */
[C---:B------:R-:W-:Y:S01]  /*2c950*/  @!P1 R2UR UR5, R49.reuse ;  /* 0x00000000310592ca */ /* 0x040fe200000e0000 */
[----:B------:R-:W-:Y:S01]  /*2c960*/  @!P4 ST.E.128 desc[UR14][R2.64+0x1800], R28 ;  /* 0x0018001c0200c985 */ /* 0x000fe2000c101d0e */
[C---:B------:R-:W-:Y:S02]  /*2c970*/  @!P6 R2UR UR20, R48.reuse ;  /* 0x000000003014e2ca */ /* 0x040fe400000e0000 */
[----:B------:R-:W-:Y:S01]  /*2c980*/  @!P6 R2UR UR21, R49 ;  /* 0x000000003115e2ca */ /* 0x000fe200000e0000 */
[----:B------:R-:W-:Y:S01]  /*2c990*/  @!P3 ST.E.128 desc[UR12][R2.64+0x2000], R24 ;  /* 0x002000180200b985 */ /* 0x000fe2000c101d0c */
[----:B------:R-:W-:-:S02]  /*2c9a0*/  @!P6 R2UR UR18, R48 ;  /* 0x000000003012e2ca */ /* 0x000fc400000e0000 */
[----:B------:R-:W-:Y:S01]  /*2c9b0*/  @!P6 R2UR UR19, R49 ;  /* 0x000000003113e2ca */ /* 0x000fe200000e0000 */
[----:B------:R-:W-:Y:S01]  /*2c9c0*/  @!P2 ST.E.128 desc[UR10][R2.64+0x2800], R20 ;  /* 0x002800140200a985 */ /* 0x000fe2000c101d0a */
[----:B------:R-:W-:Y:S01]  /*2c9d0*/  ISETP.GE.OR P0, PT, R9, R5, P0 ;  /* 0x000000050900720c */ /* 0x000fe20000706670 */
[----:B------:R-:W-:Y:S02]  /*2c9e0*/  IMAD.MOV.U32 R5, RZ, RZ, 0x0 ;  /* 0x00000000ff057424 */ /* 0x000fe400078e00ff */
[----:B------:R-:W-:Y:S04]  /*2c9f0*/  @!P1 ST.E.128 desc[UR4][R2.64+0x3000], R16 ;  /* 0x0030001002009985 */ /* 0x000fe8000c101d04 */
[----:B------:R-:W-:Y:S04]  /*2ca00*/  @!P6 ST.E.64 desc[UR20][R2.64], R40 ;  /* 0x000000280200e985 */ /* 0x000fe8000c101b14 */
[----:B------:R1:W-:Y:S02]  /*2ca10*/  @!P6 ST.E.64 desc[UR18][R2.64+0x8], R42 ;  /* 0x0000082a0200e985 */ /* 0x0003e4000c101b12 */
[----:B-1----:R-:W-:Y:S05]  /*2ca20*/  @P0 RET.REL.NODEC R4 `(_ZN5flash24flash_fwd_splitkv_kernelI23Flash_fwd_kernel_traitsILi64ELi64ELi256ELi4ELb0ELb0EN7cutlass6half_tE19Flash_kernel_traitsILi64ELi64ELi256ELi4ES3_EELb1ELb0ELb0ELb0ELb0ELb0ELb1ELb1EEEvNS_16Flash_fwd_paramsE) ;  /* 0xfffffd3404740950 */ /* 0x002fea0003c3ffff */
[----:B------:R-:W-:Y:S02]  /*2ca30*/  R2UR UR4, R48 ;  /* 0x00000000300472ca */ /* 0x000fe400000e0000 */
[----:B------:R-:W-:-:S13]  /*2ca40*/  R2UR UR5, R49 ;  /* 0x00000000310572ca */ /* 0x000fda00000e0000 */
[----:B------:R1:W-:Y:S02]  /*2ca50*/  ST.E.128 desc[UR4][R2.64+0x3800], R12 ;  /* 0x0038000c02007985 */ /* 0x0003e4000c101d04 */
[----:B-1----:R-:W-:Y:S02]  /*2ca60*/  IMAD.MOV.U32 R2, RZ, RZ, R11 ;  /* 0x000000ffff027224 */ /* 0x002fe400078e000b */
[----:B------:R-:W-:-:S04]  /*2ca70*/  IMAD.MOV.U32 R3, RZ, RZ, 0x0 ;  /* 0x00000000ff037424 */ /* 0x000fc800078e00ff */
[----:B------:R-:W-:Y:S05]  /*2ca80*/  RET.REL.NODEC R2 `(_ZN5flash24flash_fwd_splitkv_kernelI23Flash_fwd_kernel_traitsILi64ELi64ELi256ELi4ELb0ELb0EN7cutlass6half_tE19Flash_kernel_traitsILi64ELi64ELi256ELi4ES3_EELb1ELb0ELb0ELb0ELb0ELb0ELb1ELb1EEEvNS_16Flash_fwd_paramsE) ;  /* 0xfffffd34025c7950 */ /* 0x000fea0003c3ffff */
.L_x_1934:
[----:B------:R-:W-:Y:S01]  /*2ca90*/  IMAD.MOV.U32 R0, RZ, RZ, 0x2 ;  /* 0x00000002ff007424 */ /* 0x000fe200078e00ff */
[----:B-----5:R-:W-:Y:S01]  /*2caa0*/  MOV R2, R7 ;  /* 0x0000000700027202 */ /* 0x020fe20000000f00 */
[----:B------:R-:W-:Y:S01]  /*2cab0*/  IMAD.MOV.U32 R4, RZ, RZ, -0x1 ;  /* 0xffffffffff047424 */ /* 0x000fe200078e00ff */
[----:B------:R-:W-:-:S07]  /*2cac0*/  MOV R3, 0x1f ;  /* 0x0000001f00037802 */ /* 0x000fce0000000f00 */
[----:B---3--:R-:W-:Y:S05]  /*2cad0*/  WARPSYNC.COLLECTIVE R4, `(.L_x_1937) ;  /* 0x0000000004087348 */ /* 0x008fea0003c00000 */
[----:B------:R1:W2:Y:S02]  /*2cae0*/  SHFL.BFLY P0, R0, R2, R0, R3 ;  /* 0x0c00000002007389 */ /* 0x0002a40000000003 */
[----:B-123--:R-:W-:Y:S01]  /*2caf0*/  ENDCOLLECTIVE ;  /* 0x000000000000791b */ /* 0x00efe20003800000 */
.L_x_1937:
[----:B------:R-:W-:Y:S02]  /*2cb00*/  MOV R5, R0 ;  /* 0x0000000000057202 */ /* 0x000fe40000000f00 */
[----:B------:R-:W-:-:S03]  /*2cb10*/  MOV R0, 0x1 ;  /* 0x0000000100007802 */ /* 0x000fc60000000f00 */
[----:B------:R-:W-:-:S04]  /*2cb20*/  FADD.FTZ R5, R5, R7 ;  /* 0x0000000705057221 */ /* 0x000fc80000010000 */
[----:B------:R-:W-:-:S07]  /*2cb30*/  IMAD.MOV.U32 R2, RZ, RZ, R5 ;  /* 0x000000ffff027224 */ /* 0x000fce00078e0005 */
[----:B------:R-:W-:Y:S05]  /*2cb40*/  WARPSYNC.COLLECTIVE R4, `(.L_x_1938) ;  /* 0x0000000004087348 */ /* 0x000fea0003c00000 */
[----:B------:R1:W2:Y:S02]  /*2cb50*/  SHFL.BFLY P0, R0, R2, R0, R3 ;  /* 0x0c00000002007389 */ /* 0x0002a40000000003 */
[----:B-12---:R-:W-:Y:S01]  /*2cb60*/  ENDCOLLECTIVE ;  /* 0x000000000000791b */ /* 0x006fe20003800000 */
.L_x_1938:
[----:B------:R-:W-:Y:S01]  /*2cb70*/  IMAD.MOV.U32 R12, RZ, RZ, R0 ;  /* 0x000000ffff0c7224 */ /* 0x000fe200078e0000 */
[----:B------:R-:W-:Y:S02]  /*2cb80*/  MOV R0, 0x2 ;  /* 0x0000000200007802 */ /* 0x000fe40000000f00 */
[----:B------:R-:W-:Y:S01]  /*2cb90*/  MOV R2, R6 ;  /* 0x0000000600027202 */ /* 0x000fe20000000f00 */
[----:B------:R-:W-:-:S07]  /*2cba0*/  FADD.FTZ R12, R5, R12 ;  /* 0x0000000c050c7221 */ /* 0x000fce0000010000 */
[----:B------:R-:W-:Y:S05]  /*2cbb0*/  WARPSYNC.COLLECTIVE R4, `(.L_x_1939) ;  /* 0x0000000004087348 */ /* 0x000fea0003c00000 */
[----:B------:R1:W2:Y:S02]  /*2cbc0*/  SHFL.BFLY P0, R0, R2, R0, R3 ;  /* 0x0c00000002007389 */ /* 0x0002a40000000003 */
[----:B-12---:R-:W-:Y:S01]  /*2cbd0*/  ENDCOLLECTIVE ;  /* 0x000000000000791b */ /* 0x006fe20003800000 */
.L_x_1939:
[----:B------:R-:W-:Y:S01]  /*2cbe0*/  IMAD.MOV.U32 R2, RZ, RZ, R0 ;  /* 0x000000ffff027224 */ /* 0x000fe200078e0000 */
[----:B------:R-:W-:-:S03]  /*2cbf0*/  MOV R0, 0x1 ;  /* 0x0000000100007802 */ /* 0x000fc60000000f00 */
[----:B------:R-:W-:-:S07]  /*2cc00*/  FADD.FTZ R2, R2, R6 ;  /* 0x0000000602027221 */ /* 0x000fce0000010000 */
[----:B------:R-:W-:Y:S05]  /*2cc10*/  WARPSYNC.COLLECTIVE R4, `(.L_x_1940) ;  /* 0x0000000004087348 */ /* 0x000fea0003c00000 */
[----:B------:R1:W2:Y:S02]  /*2cc20*/  SHFL.BFLY P0, R0, R2, R0, R3 ;  /* 0x0c00000002007389 */ /* 0x0002a40000000003 */
[----:B-12---:R-:W-:Y:S01]  /*2cc30*/  ENDCOLLECTIVE ;  /* 0x000000000000791b */ /* 0x006fe20003800000 */
.L_x_1940:
[----:B------:R-:W-:Y:S01]  /*2cc40*/  MOV R13, R0 ;  /* 0x00000000000d7202 */ /* 0x000fe20000000f00 */
[----:B------:R-:W-:Y:S06]  /*2cc50*/  BRA `(.L_x_1941) ;  /* 0xffffffec00f47947 */ /* 0x000fec000383ffff */
.L_x_1942:
        /* <DEDUP_REMOVED lines=10> */
.L_x_7848:


//--------------------- .text._ZN5flash24flash_fwd_splitkv_kernelI23Flash_fwd_kernel_traitsILi64ELi64ELi256ELi4ELb0ELb0EN7cutlass6half_tE19Flash_kernel_traitsILi64ELi64ELi256ELi4ES3_EELb1ELb0ELb0ELb0ELb0ELb1ELb1ELb1EEEvNS_16Flash_fwd_paramsE --------------------------
	.section	.text._ZN5flash24flash_fwd_splitkv_kernelI23Flash_fwd_kernel_traitsILi64ELi64ELi256ELi4ELb0ELb0EN7cutlass6half_tE19Flash_kernel_traitsILi64ELi64ELi256ELi4ES3_EELb1ELb0ELb0ELb0ELb0ELb1ELb1ELb1EEEvNS_16Flash_fwd_paramsE,"ax",@progbits
	.align	128
        .global         _ZN5flash24flash_fwd_splitkv_kernelI23Flash_fwd_kernel_traitsILi64ELi64ELi256ELi4ELb0ELb0EN7cutlass6half_tE19Flash_kernel_traitsILi64ELi64ELi256ELi4ES3_EELb1ELb0ELb0ELb0ELb0ELb1ELb1ELb1EEEvNS_16Flash_fwd_paramsE
        .type           _ZN5flash24flash_fwd_splitkv_kernelI23Flash_fwd_kernel_traitsILi64ELi64ELi256ELi4ELb0ELb0EN7cutlass6half_tE19Flash_kernel_traitsILi64ELi64ELi256ELi4ES3_EELb1ELb0ELb0ELb0ELb0ELb1ELb1ELb1EEEvNS_16Flash_fwd_paramsE,@function
        .size           _ZN5flash24flash_fwd_splitkv_kernelI23Flash_fwd_kernel_traitsILi64ELi64ELi256ELi4ELb0ELb0EN7cutlass6half_tE19Flash_kernel_traitsILi64ELi64ELi256ELi4ES3_EELb1ELb0ELb0ELb0ELb0ELb1ELb1ELb1EEEvNS_16Flash_fwd_paramsE,(.L_x_7849 - _ZN5flash24flash_fwd_splitkv_kernelI23Flash_fwd_kernel_traitsILi64ELi64ELi256ELi4ELb0ELb0EN7cutlass6half_tE19Flash_kernel_traitsILi64ELi64ELi256ELi4ES3_EELb1ELb0ELb0ELb0ELb0ELb1ELb1ELb1EEEvNS_16Flash_fwd_paramsE)
        .other          _ZN5flash24flash_fwd_splitkv_kernelI23Flash_fwd_kernel_traitsILi64ELi64ELi256ELi4ELb0ELb0EN7cutlass6half_tE19Flash_kernel_traitsILi64ELi64ELi256ELi4ES3_EELb1ELb0ELb0ELb0ELb0ELb1ELb1ELb1EEEvNS_16Flash_fwd_paramsE,@"STO_CUDA_ENTRY STV_DEFAULT"
_ZN5flash24flash_fwd_splitkv_kernelI23Flash_fwd_kernel_traitsILi64ELi64ELi256ELi4ELb0ELb0EN7cutlass6half_tE19Flash_kernel_traitsILi64ELi64ELi256ELi4ES3_EELb1ELb0ELb0ELb0ELb0ELb1ELb1ELb1EEEvNS_16Flash_fwd_paramsE:
.text._ZN5flash24flash_fwd_splitkv_kernelI23Flash_fwd_kernel_traitsILi64ELi64ELi256ELi4ELb0ELb0EN7cutlass6half_tE19Flash_kernel_traitsILi64ELi64ELi256ELi4ES3_EELb1ELb0ELb0ELb0ELb0ELb1ELb1ELb1EEEvNS_16Flash_fwd_paramsE:
        /* <DEDUP_REMOVED lines=30> */
[----:B-1----:R-:W-:Y:S05]  /*01e0*/  CALL.REL.NOINC `($_ZN5flash24flash_fwd_splitkv_kernelI23Flash_fwd_kernel_traitsILi64ELi64ELi256ELi4ELb0ELb0EN7cutlass6half_tE19Flash_kernel_traitsILi64ELi64ELi256ELi4ES3_EELb1ELb0ELb0ELb0ELb0ELb1ELb1ELb1EEEvNS_16Flash_fwd_paramsE$_ZN5flash30compute_attn_1rowblock_splitkvI23Flash_fwd_kernel_traitsILi64ELi64ELi256ELi4ELb0ELb0EN7cutlass6half_tE19Flash_kernel_traitsILi64ELi64ELi256ELi4ES3_EELb1ELb0ELb0ELb0ELb0ELb1ELb1ELb1ENS_16Flash_fwd_paramsEEEvRKT8_iiiii) ;  /* 0x0000000000087944 */ /* 0x002fea0003c00000 */
[----:B------:R-:W-:Y:S05]  /*01f0*/  BSYNC B3 ;  /* 0x0000000000037941 */ /* 0x000fea0003800000 */
.L_x_1943:
[----:B------:R-:W-:Y:S05]  /*0200*/  EXIT ;  /* 0x000000000000794d */ /* 0x000fea0003800000 */
        .type           $_ZN5flash24flash_fwd_splitkv_kernelI23Flash_fwd_kernel_traitsILi64ELi64ELi256ELi4ELb0ELb0EN7cutlass6half_tE19Flash_kernel_traitsILi64ELi64ELi256ELi4ES3_EELb1ELb0ELb0ELb0ELb0ELb1ELb1ELb1EEEvNS_16Flash_fwd_paramsE$_ZN5flash30compute_attn_1rowblock_splitkvI23Flash_fwd_kernel_traitsILi64ELi64ELi256ELi4ELb0ELb0EN7cutlass6half_tE19Flash_kernel_traitsILi64ELi64ELi256ELi4ES3_EELb1ELb0ELb0ELb0ELb0ELb1ELb1ELb1ENS_16Flash_fwd_paramsEEEvRKT8_iiiii,@function
        .size           $_ZN5flash24flash_fwd_splitkv_kernelI23Flash_fwd_kernel_traitsILi64ELi64ELi256ELi4ELb0ELb0EN7cutlass6half_tE19Flash_kernel_traitsILi64ELi64ELi256ELi4ES3_EELb1ELb0ELb0ELb0ELb0ELb1ELb1ELb1EEEvNS_16Flash_fwd_paramsE$_ZN5flash30compute_attn_1rowblock_splitkvI23Flash_fwd_kernel_traitsILi64ELi64ELi256ELi4ELb0ELb0EN7cutlass6half_tE19Flash_kernel_traitsILi64ELi64ELi256ELi4ES3_EELb1ELb0ELb0ELb0ELb0ELb1ELb1ELb1ENS_16Flash_fwd_paramsEEEvRKT8_iiiii,(.L_x_7849 - $_ZN5flash24flash_fwd_splitkv_kernelI23Flash_fwd_kernel_traitsILi64ELi64ELi256ELi4ELb0ELb0EN7cutlass6half_tE19Flash_kernel_traitsILi64ELi64ELi256ELi4ES3_EELb1ELb0ELb0ELb0ELb0ELb1ELb1ELb1EEEvNS_16Flash_fwd_paramsE$_ZN5flash30compute_attn_1rowblock_splitkvI23Flash_fwd_kernel_traitsILi64ELi64ELi256ELi4ELb0ELb0EN7cutlass6half_tE19Flash_kernel_traitsILi64ELi64ELi256ELi4ES3_EELb1ELb0ELb0ELb0ELb0ELb1ELb1ELb1ENS_16Flash_fwd_paramsEEEvRKT8_iiiii)
$_ZN5flash24flash_fwd_splitkv_kernelI23Flash_fwd_kernel_traitsILi64ELi64ELi256ELi4ELb0ELb0EN7cutlass6half_tE19Flash_kernel_traitsILi64ELi64ELi256ELi4ES3_EELb1ELb0ELb0ELb0ELb0ELb1ELb1ELb1EEEvNS_16Flash_fwd_paramsE$_ZN5flash30compute_attn_1rowblock_splitkvI23Flash_fwd_kernel_traitsILi64ELi64ELi256ELi4ELb0ELb0EN7cutlass6half_tE19Flash_kernel_traitsILi64ELi64ELi256ELi4ES3_EELb1ELb0ELb0ELb0ELb0ELb1ELb1ELb1ENS_16Flash_fwd_paramsEEEvRKT8_iiiii:
        /* <DEDUP_REMOVED lines=29> */
.L_x_1945:
[----:B------:R-:W-:Y:S05]  /*03e0*/  BSYNC B0 ;  /* 0x0000000000007941 */ /* 0x000fea0003800000 */
.L_x_1944:
        /* <DEDUP_REMOVED lines=8> */
.L_x_1947:
[----:B------:R3:W5:Y:S02]  /*0470*/  LD.E R0, desc[UR6][R22.64+0xb8] ;  /* 0x0000b80616007980 */ /* 0x000764000c101900 */
.L_x_1948:
[----:B------:R-:W-:Y:S05]  /*0480*/  BSYNC B0 ;  /* 0x0000000000007941 */ /* 0x000fea0003800000 */
.L_x_1946:
        /* <DEDUP_REMOVED lines=10> */
.L_x_1950:
[----:B------:R-:W2:Y:S01]  /*0530*/  LD.E.64 R2, desc[UR6][R22.64+0x108] ;  /* 0x0001080616027980 */ /* 0x000ea2000c101b00 */
[----:B------:R-:W-:Y:S01]  /*0540*/  BSSY B0, `(.L_x_1952) ;  /* 0x0000006000007945 */ /* 0x000fe20003800000 */
[----:B------:R-:W-:Y:S01]  /*0550*/  IMAD.MOV.U32 R0, RZ, RZ, RZ ;  /* 0x000000ffff007224 */ /* 0x000fe200078e00ff */
[----:B--2---:R-:W-:-:S04]  /*0560*/  ISETP.NE.U32.AND P0, PT, R2, RZ, PT ;  /* 0x000000ff0200720c */ /* 0x004fc80003f05070 */
[----:B------:R-:W-:-:S13]  /*0570*/  ISETP.NE.AND.EX P0, PT, R3, RZ, PT, P0 ;  /* 0x000000ff0300720c */ /* 0x000fda0003f05300 */
[----:B------:R-:W-:Y:S05]  /*0580*/  @!P0 BRA `(.L_x_1953) ;  /* 0x0000000000048947 */ /* 0x000fea0003800000 */
[----:B------:R2:W5:Y:S02]  /*0590*/  LD.E R0, desc[UR6][R22.64+0xbc] ;  /* 0x0000bc0616007980 */ /* 0x000564000c101900 */
.L_x_1953:
[----:B------:R-:W-:Y:S05]  /*05a0*/  BSYNC B0 ;  /* 0x0000000000007941 */ /* 0x000fea0003800000 */
.L_x_1952:
[----:B-----5:R-:W-:Y:S02]  /*05b0*/  IADD3 R211, R119, R0, RZ ;  /* 0x0000000077d37210 */ /* 0x020fe40007ffe0ff */
.L_x_1951:
[----:B------:R-:W-:Y:S05]  /*05c0*/  BSYNC B1 ;  /* 0x0000000000017941 */ /* 0x000fea0003800000 */
.L_x_1949:
[----:B------:R-:W4:Y:S01]  /*05d0*/  S2R R41, SR_CTAID.X ;  /* 0x0000000000297919 */ /* 0x000f220000002500 */
[----:B------:R-:W-:Y:S01]  /*05e0*/  MOV R15, 0x1f0 ;  /* 0x000001f0000f7802 */ /* 0x000fe20000000f00 */
[----:B------:R-:W-:-:S03]  /*05f0*/  IMAD.MOV.U32 R3, RZ, RZ, 0x0 ;  /* 0x00000000ff037424 */ /* 0x000fc600078e00ff */
[----:B------:R-:W-:Y:S01]  /*0600*/  MOV R2, R15 ;  /* 0x0000000f00027202 */ /* 0x000fe20000000f00 */
[----:B----4-:R-:W-:-:S05]  /*0610*/  IMAD.SHL.U32 R14, R41, 0x40, RZ ;  /* 0x00000040290e7824 */ /* 0x010fca00078e00ff */
[----:B------:R-:W-:-:S13]  /*0620*/  ISETP.GT.AND P0, PT, R16, R14, PT ;  /* 0x0000000e1000720c */ /* 0x000fda0003f04270 */
[----:B-123--:R-:W-:Y:S05]  /*0630*/  @!P0 RET.REL.NODEC R2 `(_ZN5flash24flash_fwd_splitkv_kernelI23Flash_fwd_kernel_traitsILi64ELi64ELi256ELi4ELb0ELb0EN7cutlass6half_tE19Flash_kernel_traitsILi64ELi64ELi256ELi4ES3_EELb1ELb0ELb0ELb0ELb0ELb1ELb1ELb1EEEvNS_16Flash_fwd_paramsE) ;  /* 0xfffffff802708950 */ /* 0x00efea0003c3ffff */
        /* <DEDUP_REMOVED lines=13> */
[----:B------:R-:W-:-:S05]  /*0710*/  LEA.HI.SX32 R0, R0, R7, 0x18 ;  /* 0x0000000700007211 */ /* 0x000fca00078fc2ff */
[----:B------:R-:W-:Y:S02]  /*0720*/  VIADD R5, R0, 0xffffffff ;  /* 0xffffffff00057836 */ /* 0x000fe40000000000 */
[----:B------:R-:W-:Y:S02]  /*0730*/  IMAD R0, R2, R4, RZ ;  /* 0x0000000402007224 */ /* 0x000fe400078e02ff */
[----:B------:R-:W-:Y:S01]  /*0740*/  IMAD.MOV.U32 R2, RZ, RZ, RZ ;  /* 0x000000ffff027224 */ /* 0x000fe200078e00ff */
[----:B------:R-:W-:-:S03]  /*0750*/  IABS R9, R5 ;  /* 0x0000000500097213 */ /* 0x000fc60000000000 */
        /* <DEDUP_REMOVED lines=119> */
[----:B-1----:R-:W-:Y:S05]  /*0ed0*/  @P0 RET.REL.NODEC R2 `(_ZN5flash24flash_fwd_splitkv_kernelI23Flash_fwd_kernel_traitsILi64ELi64ELi256ELi4ELb0ELb0EN7cutlass6half_tE19Flash_kernel_traitsILi64ELi64ELi256ELi4ES3_EELb1ELb0ELb0ELb0ELb0ELb1ELb1ELb1EEEvNS_16Flash_fwd_paramsE) ;  /* 0xfffffff002480950 */ /* 0x002fea0003c3ffff */
[----:B------:R-:W-:Y:S02]  /*0ee0*/  MOV R0, 0xff800000 ;  /* 0xff80000000007802 */ /* 0x000fe40000000f00 */
[----:B------:R-:W-:Y:S02]  /*0ef0*/  MOV R2, R15 ;  /* 0x0000000f00027202 */ /* 0x000fe40000000f00 */
[----:B------:R-:W-:Y:S01]  /*0f00*/  MOV R3, 0x0 ;  /* 0x0000000000037802 */ /* 0x000fe20000000f00 */
[----:B------:R1:W-:Y:S03]  /*0f10*/  ST.E desc[UR6][R4.64+0xe0], R0 ;  /* 0x0000e00004007985 */ /* 0x0003e6000c101906 */
[----:B-1----:R-:W-:Y:S05]  /*0f20*/  RET.REL.NODEC R2 `(_ZN5flash24flash_fwd_splitkv_kernelI23Flash_fwd_kernel_traitsILi64ELi64ELi256ELi4ELb0ELb0EN7cutlass6half_tE19Flash_kernel_traitsILi64ELi64ELi256ELi4ES3_EELb1ELb0ELb0ELb0ELb0ELb1ELb1ELb1EEEvNS_16Flash_fwd_paramsE) ;  /* 0xfffffff002347950 */ /* 0x002fea0003c3ffff */
.L_x_1954:
        /* <DEDUP_REMOVED lines=70> */
[----:B-1----:R-:W-:Y:S01]  /*1390*/  IADD3 R0, RZ, -R3, RZ ;  /* 0x80000003ff007210 */ /* 0x002fe20007ffe0ff */
[----:B------:R-:W-:-:S04]  /*13a0*/  IMAD.MOV.U32 R2, RZ, RZ, RZ ;  /* 0x000000ffff027224 */ /* 0x000fc800078e00ff */
[----:B------:R-:W-:Y:S01]  /*13b0*/  IMAD R14, R0, R4, RZ ;  /* 0x00000004000e7224 */ /* 0x000fe200078e02ff */
[----:B------:R-:W-:-:S03]  /*13c0*/  IABS R0, R42 ;  /* 0x0000002a00007213 */ /* 0x000fc60000000000 */
[----:B------:R-:W-:Y:S01]  /*13d0*/  IMAD.HI.U32 R14, R3, R14, R2 ;  /* 0x0000000e030e7227 */ /* 0x000fe200078e0002 */
[----:B------:R-:W-:-:S05]  /*13e0*/  IADD3 R2, RZ, -R16, RZ ;  /* 0x80000010ff027210 */ /* 0x000fca0007ffe0ff */
[----:B------:R-:W-:Y:S02]  /*13f0*/  IMAD.MOV.U32 R3, RZ, RZ, R2 ;  /* 0x000000ffff037224 */ /* 0x000fe400078e0002 */
        /* <DEDUP_REMOVED lines=40> */
.L_x_1956:
        /* <DEDUP_REMOVED lines=8> */
[----:B-----5:R-:W-:-:S02]  /*1700*/  @!P3 SHF.R.S32.HI R14, RZ, 0x1f, R12 ;  /* 0x0000001fff0eb819 */ /* 0x020fc4000001140c */
[----:B------:R-:W-:-:S04]  /*1710*/  LEA R20, R36, 0xffffff00, 0x8 ;  /* 0xffffff0024147811 */ /* 0x000fc800078e40ff */
[----:B------:R-:W-:Y:S02]  /*1720*/  SHF.R.S32.HI R21, RZ, 0x1f, R20 ;  /* 0x0000001fff157819 */ /* 0x000fe40000011414 */
        /* <DEDUP_REMOVED lines=12> */
[----:B------:R-:W-:Y:S01]  /*17f0*/  IMAD R4, R0, R6, RZ ;  /* 0x0000000600047224 */ /* 0x000fe200078e02ff */
[----:B------:R-:W-:-:S03]  /*1800*/  IABS R0, R42 ;  /* 0x0000002a00007213 */ /* 0x000fc60000000000 */
[----:B------:R-:W-:Y:S01]  /*1810*/  IMAD.HI.U32 R4, R3, R4, R2 ;  /* 0x0000000403047227 */ /* 0x000fe200078e0002 */
[----:B------:R-:W-:-:S05]  /*1820*/  IADD3 R2, RZ, -R5, RZ ;  /* 0x80000005ff027210 */ /* 0x000fca0007ffe0ff */
        /* <DEDUP_REMOVED lines=22> */
[----:B------:R-:W-:Y:S02]  /*1990*/  IMAD R5, R191, R20, RZ ;  /* 0x00000014bf057224 */ /* 0x000fe400078e02ff */
        /* <DEDUP_REMOVED lines=17> */
[----:B------:R-:W-:Y:S01]  /*1ab0*/  @!P3 IMAD R7, R17, R12, RZ ;  /* 0x0000000c1107b224 */ /* 0x000fe200078e02ff */
[----:B------:R-:W-:Y:S01]  /*1ac0*/  @!P3 SHF.R.S32.HI R6, RZ, 0x1f, R12 ;  /* 0x0000001fff06b819 */ /* 0x000fe2000001140c */
[----:B------:R-:W-:Y:S01]  /*1ad0*/  @P3 IMAD.IADD R8, R13, 0x1, R24 ;  /* 0x000000010d083824 */ /* 0x000fe200078e0218 */
[----:B------:R-:W-:Y:S01]  /*1ae0*/  SHF.R.S32.HI R30, RZ, 0x1f, R0 ;  /* 0x0000001fff1e7819 */ /* 0x000fe20000011400 */
[----:B------:R-:W-:-:S02]  /*1af0*/  IMAD R11, R19, R0, RZ ;  /* 0x00000000130b7224 */ /* 0x000fc400078e02ff */
[----:B------:R-:W-:Y:S02]  /*1b00*/  @!P3 IMAD R13, R16, R6, R7 ;  /* 0x00000006100db224 */ /* 0x000fe400078e0207 */
[----:B------:R-:W-:Y:S02]  /*1b10*/  @P3 IMAD R14, R26, R8, RZ ;  /* 0x000000081a0e3224 */ /* 0x000fe400078e02ff */
[----:B------:R-:W-:-:S04]  /*1b20*/  @!P3 IMAD.WIDE.U32 R6, R16, R12, R2 ;  /* 0x0000000c1006b225 */ /* 0x000fc800078e0002 */
[----:B------:R-:W-:-:S04]  /*1b30*/  @P3 IMAD.WIDE.U32 R8, R25, R8, RZ ;  /* 0x0000000819083225 */ /* 0x000fc800078e00ff */
[----:B------:R-:W-:-:S04]  /*1b40*/  IMAD.WIDE.U32 R2, R18, R0, R4 ;  /* 0x0000000012027225 */ /* 0x000fc800078e0004 */
[----:B------:R-:W-:Y:S01]  /*1b50*/  IMAD R4, R18, R30, R11 ;  /* 0x0000001e12047224 */ /* 0x000fe200078e020b */
[----:B------:R-:W-:Y:S01]  /*1b60*/  @P3 IADD3 R14, R9, R14, RZ ;  /* 0x0000000e090e3210 */ /* 0x000fe20007ffe0ff */
[----:B------:R-:W-:Y:S01]  /*1b70*/  @!P3 IMAD.IADD R14, R7, 0x1, R13 ;  /* 0x00000001070eb824 */ /* 0x000fe200078e020d */
[----:B------:R-:W-:Y:S01]  /*1b80*/  @P3 MOV R10, R8 ;  /* 0x00000008000a3202 */ /* 0x000fe20000000f00 */
[----:B------:R-:W-:Y:S01]  /*1b90*/  IMAD.IADD R27, R3, 0x1, R4 ;  /* 0x00000001031b7824 */ /* 0x000fe200078e0204 */
[----:B------:R-:W-:Y:S02]  /*1ba0*/  @!P3 MOV R10, R6 ;  /* 0x00000006000ab202 */ /* 0x000fe40000000f00 */
[----:B------:R-:W-:Y:S02]  /*1bb0*/  MOV R26, R2 ;  /* 0x00000002001a7202 */ /* 0x000fe40000000f00 */
[----:B------:R-:W-:Y:S02]  /*1bc0*/  MOV R4, R20 ;  /* 0x0000001400047202 */ /* 0x000fe40000000f00 */
[----:B-1----:R-:W-:-:S02]  /*1bd0*/  MOV R16, R0 ;  /* 0x0000000000107202 */ /* 0x002fc40000000f00 */
.L_x_1957:
[----:B------:R-:W-:Y:S05]  /*1be0*/  BSYNC B0 ;  /* 0x0000000000007941 */ /* 0x000fea0003800000 */
.L_x_1955:
[----:B------:R-:W2:Y:S04]  /*1bf0*/  LDL R35, [R1+0x18] ;  /* 0x0000180001237983 */ /* 0x000ea80000100800 */
[----:B------:R-:W3:Y:S01]  /*1c00*/  LDL R37, [R1+0x1c] ;  /* 0x00001c0001257983 */ /* 0x000ee20000100800 */
[----:B------:R-:W-:-:S03]  /*1c10*/  ISETP.NE.AND P1, PT, R31, -0x1, PT ;  /* 0xffffffff1f00780c */ /* 0x000fc60003f25270 */
[----:B------:R-:W4:Y:S04]  /*1c20*/  LD.E.64 R8, desc[UR6][R22.64+0x30] ;  /* 0x0000300616087980 */ /* 0x000f28000c101b00 */
[----:B------:R-:W4:Y:S04]  /*1c30*/  LD.E R15, desc[UR6][R22.64+0xc0] ;  /* 0x0000c006160f7980 */ /* 0x000f28000c101900 */
        /* <DEDUP_REMOVED lines=8> */
[----:B------:R-:W-:-:S05]  /*1cc0*/  LOP3.LUT R2, R0, 0xfffffff8, RZ, 0xc0, !PT ;  /* 0xfffffff800027812 */ /* 0x000fca00078ec0ff */
[----:B------:R-:W-:Y:S01]  /*1cd0*/  IMAD.IADD R217, R39, 0x1, -R2 ;  /* 0x0000000127d97824 */ /* 0x000fe200078e0a02 */
[----:B------:R-:W-:-:S03]  /*1ce0*/  SHF.R.S32.HI R78, RZ, 0x3, R0 ;  /* 0x00000003ff4e7819 */ /* 0x000fc60000011400 */
[----:B------:R-:W-:Y:S02]  /*1cf0*/  IMAD.SHL.U32 R132, R217, 0x8, RZ ;  /* 0x00000008d9847824 */ /* 0x000fe400078e00ff */
[----:B------:R-:W-:-:S03]  /*1d00*/  IMAD.SHL.U32 R5, R78, 0x40, RZ ;  /* 0x000000404e057824 */ /* 0x000fc600078e00ff */
[----:B------:R-:W-:Y:S02]  /*1d10*/  IADD3 R2, P0, R132, R10, RZ ;  /* 0x0000000a84027210 */ /* 0x000fe40007f1e0ff */
[----:B------:R-:W-:Y:S02]  /*1d20*/  SHF.R.S32.HI R133, RZ, 0x1f, R132 ;  /* 0x0000001fff857819 */ /* 0x000fe40000011484 */
[----:B------:R-:W-:Y:S02]  /*1d30*/  LOP3.LUT R5, R5, 0x1c0, RZ, 0xc0, !PT ;  /* 0x000001c005057812 */ /* 0x000fe400078ec0ff */
[----:B------:R-:W-:Y:S02]  /*1d40*/  IADD3.X R3, R133, R14, RZ, P0, !PT ;  /* 0x0000000e85037210 */ /* 0x000fe400007fe4ff */
[----:B-1----:R-:W-:Y:S02]  /*1d50*/  LEA.HI R33, R34, R39, RZ, 0x4 ;  /* 0x0000002722217211 */ /* 0x002fe400078f20ff */
[----:B------:R-:W-:-:S02]  /*1d60*/  SHF.R.S32.HI R214, RZ, 0x1f, R38 ;  /* 0x0000001fffd67819 */ /* 0x000fc40000011426 */
[----:B------:R-:W-:Y:S01]  /*1d70*/  SHF.R.S32.HI R79, RZ, 0x1f, R78 ;  /* 0x0000001fff4f7819 */ /* 0x000fe2000001144e */
[----:B------:R-:W-:Y:S01]  /*1d80*/  IMAD.MOV.U32 R187, RZ, RZ, 0x20 ;  /* 0x00000020ffbb7424 */ /* 0x000fe200078e00ff */
[C---:B------:R-:W-:Y:S01]  /*1d90*/  SHF.L.U64.HI R118, R190.reuse, 0x4, R191 ;  /* 0x00000004be767819 */ /* 0x040fe200000102bf */
[----:B------:R-:W-:Y:S01]  /*1da0*/  IMAD.SHL.U32 R116, R190, 0x10, RZ ;  /* 0x00000010be747824 */ /* 0x000fe200078e00ff */
[----:B------:R-:W-:Y:S01]  /*1db0*/  SHF.R.S32.HI R222, RZ, 0x4, R33 ;  /* 0x00000004ffde7819 */ /* 0x000fe20000011421 */
[-C--:B--2---:R-:W-:Y:S02]  /*1dc0*/  IMAD R0, R21, R35.reuse, RZ ;  /* 0x0000002315007224 */ /* 0x084fe400078e02ff */
[----:B------:R-:W-:-:S04]  /*1dd0*/  IMAD.WIDE.U32 R2, R4, R35, R2 ;  /* 0x0000002304027225 */ /* 0x000fc800078e0002 */
[----:B---3--:R-:W-:Y:S01]  /*1de0*/  IMAD R0, R4, R37, R0 ;  /* 0x0000002504007224 */ /* 0x008fe200078e0200 */
[----:B------:R-:W-:Y:S02]  /*1df0*/  LOP3.LUT R4, R5, 0x38, R132, 0xf8, !PT ;  /* 0x0000003805047812 */ /* 0x000fe400078ef884 */
[----:B------:R-:W-:Y:S01]  /*1e00*/  SHF.R.U32.HI R5, RZ, 0x3, R5 ;  /* 0x00000003ff057819 */ /* 0x000fe20000011605 */
[----:B------:R-:W-:Y:S02]  /*1e10*/  IMAD.IADD R3, R3, 0x1, R0 ;  /* 0x0000000103037824 */ /* 0x000fe400078e0200 */
[----:B------:R-:W-:Y:S01]  /*1e20*/  IMAD R0, R29, R16, RZ ;  /* 0x000000101d007224 */ /* 0x000fe200078e02ff */
[----:B------:R-:W-:Y:S02]  /*1e30*/  LOP3.LUT R21, R4, R5, RZ, 0x3c, !PT ;  /* 0x0000000504157212 */ /* 0x000fe400078e3cff */
[----:B------:R-:W-:Y:S01]  /*1e40*/  LOP3.LUT R4, R33, 0xfffffff0, RZ, 0xc0, !PT ;  /* 0xfffffff021047812 */ /* 0x000fe200078ec0ff */
[----:B------:R-:W-:-:S04]  /*1e50*/  IMAD R17, R30, R28, R0 ;  /* 0x0000001c1e117224 */ /* 0x000fc800078e0200 */
[----:B------:R-:W-:Y:S02]  /*1e60*/  IMAD.IADD R0, R39, 0x1, -R4 ;  /* 0x0000000127007824 */ /* 0x000fe400078e0a04 */
[----:B------:R-:W-:-:S03]  /*1e70*/  IMAD.WIDE.U32 R10, R16, R28, R2 ;  /* 0x0000001c100a7225 */ /* 0x000fc600078e0002 */
[----:B------:R-:W-:Y:S01]  /*1e80*/  SHF.R.S32.HI R3, RZ, 0x1f, R0 ;  /* 0x0000001fff037819 */ /* 0x000fe20000011400 */
[----:B----4-:R-:W-:-:S03]  /*1e90*/  @!P1 IMAD R2, R7, R38, RZ ;  /* 0x0000002607029224 */ /* 0x010fc600078e02ff */
[----:B------:R-:W-:Y:S01]  /*1ea0*/  LEA.HI R249, R3, R0, RZ, 0x3 ;  /* 0x0000000003f97211 */ /* 0x000fe200078f18ff */
[C---:B------:R-:W-:Y:S02]  /*1eb0*/  @!P1 IMAD R14, R6.reuse, R214, R2 ;  /* 0x000000d6060e9224 */ /* 0x040fe400078e0202 */
[----:B------:R-:W-:Y:S01]  /*1ec0*/  @!P1 IMAD.WIDE.U32 R2, R6, R38, RZ ;  /* 0x0000002606029225 */ /* 0x000fe200078e00ff */
[----:B------:R1:W-:Y:S03]  /*1ed0*/  STL [R1], R15 ;  /* 0x0000000f01007387 */ /* 0x0003e60000100800 */
[----:B------:R-:W-:-:S04]  /*1ee0*/  @P1 IMAD.WIDE.U32 R4, R8, R31, RZ ;  /* 0x0000001f08041225 */ /* 0x000fc800078e00ff */
[----:B------:R-:W-:Y:S01]  /*1ef0*/  @!P1 IMAD.MOV.U32 R4, RZ, RZ, R2 ;  /* 0x000000ffff049224 */ /* 0x000fe200078e0002 */
[----:B------:R-:W-:-:S04]  /*1f00*/  LEA.HI R28, R34, R39, RZ, 0x6 ;  /* 0x00000027221c7211 */ /* 0x000fc800078f30ff */
[----:B------:R-:W-:Y:S02]  /*1f10*/  IADD3 R2, P0, R132, R4, RZ ;  /* 0x0000000484027210 */ /* 0x000fe40007f1e0ff */
[----:B------:R-:W-:Y:S01]  /*1f20*/  LOP3.LUT R6, R249, 0xfffffff8, RZ, 0xc0, !PT ;  /* 0xfffffff8f9067812 */ /* 0x000fe200078ec0ff */
[----:B-1----:R-:W-:-:S05]  /*1f30*/  @P1 IMAD R15, R9, R31, RZ ;  /* 0x0000001f090f1224 */ /* 0x002fca00078e02ff */
[----:B------:R-:W-:Y:S01]  /*1f40*/  @P1 IADD3 R5, R5, R15, RZ ;  /* 0x0000000f05051210 */ /* 0x000fe20007ffe0ff */
[----:B------:R-:W-:Y:S01]  /*1f50*/  @!P1 IMAD.IADD R5, R3, 0x1, R14 ;  /* 0x0000000103059824 */ /* 0x000fe200078e020e */
[----:B------:R-:W-:Y:S01]  /*1f60*/  SHF.R.S32.HI R4, RZ, 0x1f, R42 ;  /* 0x0000001fff047819 */ /* 0x000fe2000001142a */
[----:B------:R-:W-:Y:S02]  /*1f70*/  @P1 IMAD.MOV.U32 R170, RZ, RZ, R8 ;  /* 0x000000ffffaa1224 */ /* 0x000fe400078e0008 */
[----:B------:R-:W-:Y:S02]  /*1f80*/  IMAD.X R3, R133, 0x1, R5, P0 ;  /* 0x0000000185037824 */ /* 0x000fe400000e0605 */
[----:B------:R-:W-:Y:S02]  /*1f90*/  @P1 IMAD.MOV.U32 R171, RZ, RZ, R9 ;  /* 0x000000ffffab1224 */ /* 0x000fe400078e0009 */
[----:B------:R-:W-:Y:S02]  /*1fa0*/  IMAD.SHL.U32 R7, R28, 0x8, RZ ;  /* 0x000000081c077824 */ /* 0x000fe400078e00ff */
[----:B------:R-:W-:-:S02]  /*1fb0*/  IMAD.IADD R248, R0, 0x1, -R6 ;  /* 0x0000000100f87824 */ /* 0x000fc400078e0a06 */
[----:B------:R-:W-:Y:S02]  /*1fc0*/  @!P1 IMAD.MOV.U32 R170, RZ, RZ, R8 ;  /* 0x000000ffffaa9224 */ /* 0x000fe400078e0008 */
[----:B------:R-:W-:Y:S02]  /*1fd0*/  @!P1 IMAD.MOV.U32 R171, RZ, RZ, R9 ;  /* 0x000000ffffab9224 */ /* 0x000fe400078e0009 */
[----:B------:R-:W-:Y:S02]  /*1fe0*/  IMAD R0, R13, R42, RZ ;  /* 0x0000002a0d007224 */ /* 0x000fe400078e02ff */
[----:B------:R-:W-:Y:S01]  /*1ff0*/  IMAD.WIDE.U32 R8, R42, R12, R2 ;  /* 0x0000000c2a087225 */ /* 0x000fe200078e0002 */
[----:B------:R-:W-:Y:S02]  /*2000*/  IADD3 R2, P0, R132, R26, RZ ;  /* 0x0000001a84027210 */ /* 0x000fe40007f1e0ff */
[----:B------:R-:W-:Y:S01]  /*2010*/  LOP3.LUT R252, R21, 0xfffffe00, R7, 0xf8, !PT ;  /* 0xfffffe0015fc7812 */ /* 0x000fe200078ef807 */
[----:B------:R-:W-:Y:S01]  /*2020*/  IMAD R4, R12, R4, R0 ;  /* 0x000000040c047224 */ /* 0x000fe200078e0200 */
[----:B------:R-:W-:Y:S01]  /*2030*/  IADD3 R7, R11, R17, RZ ;  /* 0x000000110b077210 */ /* 0x000fe20007ffe0ff */
[----:B------:R-:W-:Y:S01]  /*2040*/  IMAD R0, R191, R78, RZ ;  /* 0x0000004ebf007224 */ /* 0x000fe200078e02ff */
[----:B------:R-:W-:Y:S01]  /*2050*/  MOV R6, R10 ;  /* 0x0000000a00067202 */ /* 0x000fe20000000f00 */
[----:B------:R-:W-:Y:S01]  /*2060*/  IMAD.WIDE R10, R41, 0x40, R78 ;  /* 0x00000040290a7825 */ /* 0x000fe200078e024e */
[----:B------:R-:W-:-:S03]  /*2070*/  IADD3 R9, R9, R4, RZ ;  /* 0x0000000409097210 */ /* 0x000fc60007ffe0ff */
[----:B------:R-:W-:Y:S02]  /*2080*/  IMAD.X R3, R133, 0x1, R27, P0 ;  /* 0x0000000185037824 */ /* 0x000fe400000e061b */
[----:B------:R-:W-:Y:S02]  /*2090*/  IMAD R12, R37, R78, RZ ;  /* 0x0000004e250c7224 */ /* 0x000fe400078e02ff */
        /* <DEDUP_REMOVED lines=14> */
[----:B------:R-:W-:-:S02]  /*2180*/  VIMNMX R117, R40, R2, !PT ;  /* 0x0000000228757248 */ /* 0x000fc40007fe0100 */
        /* <DEDUP_REMOVED lines=123> */
[C---:B------:R-:W-:Y:S01]  /*2940*/  IADD3 R77, P2, R18.reuse, R77, RZ ;  /* 0x0000004d124d7210 */ /* 0x040fe20007f5e0ff */
        /* <DEDUP_REMOVED lines=127> */
.L_x_2062:
        /* <DEDUP_REMOVED lines=8> */
[CC--:B------:R-:W-:Y:S02]  /*31c0*/  ISETP.GE.OR P1, PT, R81.reuse, R66.reuse, P0 ;  /* 0x000000425100720c */ /* 0x0c0fe40000726670 */
[-C--:B------:R-:W-:Y:S02]  /*31d0*/  ISETP.GE.OR P3, PT, R92, R66.reuse, P0 ;  /* 0x000000425c00720c */ /* 0x080fe40000766670 */
[-C--:B------:R-:W-:Y:S02]  /*31e0*/  ISETP.LT.OR P6, PT, R81, R67.reuse, P1 ;  /* 0x000000435100720c */ /* 0x080fe40000fc1670 */
[-C--:B------:R-:W-:Y:S02]  /*31f0*/  ISETP.GE.OR P1, PT, R80, R66.reuse, P0 ;  /* 0x000000425000720c */ /* 0x080fe40000726670 */
        /* <DEDUP_REMOVED lines=15> */
[----:B------:R-:W-:Y:S02]  /*32f0*/  ISETP.GE.OR P2, PT, R91, R66, P0 ;  /* 0x000000425b00720c */ /* 0x000fe40000746670 */
        /* <DEDUP_REMOVED lines=8> */
[----:B------:R-:W-:Y:S02]  /*3380*/  @!P3 IADD3 R4, P1, R48, R184, RZ ;  /* 0x000000b83004b210 */ /* 0x000fe40007f3e0ff */
[----:B------:R-:W-:Y:S02]  /*3390*/  LOP3.LUT R33, R33, 0xffffffdf, RZ, 0xc0, !PT ;  /* 0xffffffdf21217812 */ /* 0x000fe400078ec0ff */
[-C--:B------:R-:W-:Y:S01]  /*33a0*/  ISETP.LT.OR P6, PT, R86, R67.reuse, P6 ;  /* 0x000000435600720c */ /* 0x080fe200037c1670 */
[----:B------:R-:W-:Y:S01]  /*33b0*/  @!P3 IMAD.X R5, R49, 0x1, R185, P1 ;  /* 0x000000013105b824 */ /* 0x000fe200008e06b9 */
[----:B------:R-:W-:Y:S02]  /*33c0*/  @!P2 IADD3 R34, P1, R48, R140, RZ ;  /* 0x0000008c3022a210 */ /* 0x000fe40007f3e0ff */
[----:B------:R-:W-:Y:S02]  /*33d0*/  @P3 LOP3.LUT R33, R33, 0x20, RZ, 0xfc, !PT ;  /* 0x0000002021213812 */ /* 0x000fe400078efcff */
[-C--:B------:R-:W-:Y:S01]  /*33e0*/  ISETP.GE.OR P5, PT, R85, R66.reuse, P0 ;  /* 0x000000425500720c */ /* 0x080fe200007a6670 */
[----:B------:R-:W-:Y:S01]  /*33f0*/  @!P2 IMAD.X R35, R49, 0x1, R180, P1 ;  /* 0x000000013123a824 */ /* 0x000fe200008e06b4 */
[----:B------:R-:W-:Y:S02]  /*3400*/  LOP3.LUT R33, R33, 0xffffffef, RZ, 0xc0, !PT ;  /* 0xffffffef21217812 */ /* 0x000fe400078ec0ff */
[CC--:B------:R-:W-:Y:S02]  /*3410*/  ISETP.GE.OR P1, PT, R90.reuse, R66.reuse, P0 ;  /* 0x000000425a00720c */ /* 0x0c0fe40000726670 */
        /* <DEDUP_REMOVED lines=245> */
.L_x_1963:
[----:B------:R-:W-:Y:S05]  /*4370*/  BSYNC B0 ;  /* 0x0000000000007941 */ /* 0x000fea0003800000 */
.L_x_1962:
        /* <DEDUP_REMOVED lines=61> */
.L_x_1965:
[----:B------:R-:W-:Y:S05]  /*4750*/  BSYNC B0 ;  /* 0x0000000000007941 */ /* 0x000fea0003800000 */
.L_x_1964:
        /* <DEDUP_REMOVED lines=64> */
.L_x_1967:
[----:B------:R-:W-:Y:S05]  /*4b60*/  BSYNC B0 ;  /* 0x0000000000007941 */ /* 0x000fea0003800000 */
.L_x_1966:
        /* <DEDUP_REMOVED lines=71> */
.L_x_1969:
[----:B------:R-:W-:Y:S05]  /*4fe0*/  BSYNC B0 ;  /* 0x0000000000007941 */ /* 0x000fea0003800000 */
.L_x_1968:
        /* <DEDUP_REMOVED lines=64> */
.L_x_1971:
[----:B------:R-:W-:Y:S05]  /*53f0*/  BSYNC B0 ;  /* 0x0000000000007941 */ /* 0x000fea0003800000 */
.L_x_1970:
        /* <DEDUP_REMOVED lines=71> */
.L_x_1973:
[----:B------:R-:W-:Y:S05]  /*5870*/  BSYNC B0 ;  /* 0x0000000000007941 */ /* 0x000fea0003800000 */
.L_x_1972:
        /* <DEDUP_REMOVED lines=71> */
.L_x_1975:
[----:B------:R-:W-:Y:S05]  /*5cf0*/  BSYNC B0 ;  /* 0x0000000000007941 */ /* 0x000fea0003800000 */
.L_x_1974:
        /* <DEDUP_REMOVED lines=71> */
.L_x_1977:
[----:B------:R-:W-:Y:S05]  /*6170*/  BSYNC B0 ;  /* 0x0000000000007941 */ /* 0x000fea0003800000 */
.L_x_1976:
        /* <DEDUP_REMOVED lines=65> */
.L_x_1979:
[----:B------:R-:W-:Y:S05]  /*6590*/  BSYNC B0 ;  /* 0x0000000000007941 */ /* 0x000fea0003800000 */
.L_x_1978:
        /* <DEDUP_REMOVED lines=71> */
.L_x_1981:
[----:B------:R-:W-:Y:S05]  /*6a10*/  BSYNC B0 ;  /* 0x0000000000007941 */ /* 0x000fea0003800000 */
.L_x_1980:
        /* <DEDUP_REMOVED lines=69> */
.L_x_1983:
[----:B------:R-:W-:Y:S05]  /*6e70*/  BSYNC B0 ;  /* 0x0000000000007941 */ /* 0x000fea0003800000 */
.L_x_1982:
        /* <DEDUP_REMOVED lines=80> */
.L_x_1985:
[----:B------:R-:W-:Y:S05]  /*7380*/  BSYNC B0 ;  /* 0x0000000000007941 */ /* 0x000fea0003800000 */
.L_x_1984:
        /* <DEDUP_REMOVED lines=68> */
.L_x_1987:
[----:B------:R-:W-:Y:S05]  /*77d0*/  BSYNC B0 ;  /* 0x0000000000007941 */ /* 0x000fea0003800000 */
.L_x_1986:
        /* <DEDUP_REMOVED lines=68> */
.L_x_1989:
[----:B------:R-:W-:Y:S05]  /*7c20*/  BSYNC B0 ;  /* 0x0000000000007941 */ /* 0x000fea0003800000 */
.L_x_1988:
        /* <DEDUP_REMOVED lines=68> */
.L_x_1991:
[----:B------:R-:W-:Y:S05]  /*8070*/  BSYNC B0 ;  /* 0x0000000000007941 */ /* 0x000fea0003800000 */
.L_x_1990:
        /* <DEDUP_REMOVED lines=68> */
.L_x_1993:
[----:B------:R-:W-:Y:S05]  /*84c0*/  BSYNC B0 ;  /* 0x0000000000007941 */ /* 0x000fea0003800000 */
.L_x_1992:
        /* <DEDUP_REMOVED lines=10> */
.L_x_1961:
        /* <DEDUP_REMOVED lines=100> */
.L_x_1998:
[----:B------:R-:W-:Y:S05]  /*8bb0*/  BSYNC B0 ;  /* 0x0000000000007941 */ /* 0x000fea0003800000 */
.L_x_1997:
[----:B-----5:R2:W-:Y:S02]  /*8bc0*/  ST.E.128 desc[UR6][R34.64], R8 ;  /* 0x0000000822007985 */ /* 0x0205e4000c101d06 */
.L_x_1996:
[----:B------:R-:W-:Y:S05]  /*8bd0*/  BSYNC B1 ;  /* 0x0000000000017941 */ /* 0x000fea0003800000 */
.L_x_1995:
        /* <DEDUP_REMOVED lines=99> */
.L_x_2002:
[----:B------:R-:W-:Y:S05]  /*9210*/  BSYNC B0 ;  /* 0x0000000000007941 */ /* 0x000fea0003800000 */
.L_x_2001:
[----:B-----5:R3:W-:Y:S02]  /*9220*/  ST.E.128 desc[UR6][R34.64], R8 ;  /* 0x0000000822007985 */ /* 0x0207e4000c101d06 */
.L_x_2000:
[----:B------:R-:W-:Y:S05]  /*9230*/  BSYNC B1 ;  /* 0x0000000000017941 */ /* 0x000fea0003800000 */
.L_x_1999:
        /* <DEDUP_REMOVED lines=99> */
.L_x_2006:
[----:B------:R-:W-:Y:S05]  /*9870*/  BSYNC B0 ;  /* 0x0000000000007941 */ /* 0x000fea0003800000 */
.L_x_2005:
[----:B-----5:R4:W-:Y:S02]  /*9880*/  ST.E.128 desc[UR6][R34.64], R8 ;  /* 0x0000000822007985 */ /* 0x0209e4000c101d06 */
.L_x_2004:
[----:B------:R-:W-:Y:S05]  /*9890*/  BSYNC B1 ;  /* 0x0000000000017941 */ /* 0x000fea0003800000 */
.L_x_2003:
        /* <DEDUP_REMOVED lines=106> */
.L_x_2010:
[----:B------:R-:W-:Y:S05]  /*9f40*/  BSYNC B0 ;  /* 0x0000000000007941 */ /* 0x000fea0003800000 */
.L_x_2009:
[----:B-----5:R2:W-:Y:S02]  /*9f50*/  ST.E.128 desc[UR6][R34.64], R8 ;  /* 0x0000000822007985 */ /* 0x0205e4000c101d06 */
.L_x_2008:
[----:B------:R-:W-:Y:S05]  /*9f60*/  BSYNC B1 ;  /* 0x0000000000017941 */ /* 0x000fea0003800000 */
.L_x_2007:
        /* <DEDUP_REMOVED lines=99> */
.L_x_2014:
[----:B------:R-:W-:Y:S05]  /*a5a0*/  BSYNC B0 ;  /* 0x0000000000007941 */ /* 0x000fea0003800000 */
.L_x_2013:
[----:B-----5:R2:W-:Y:S02]  /*a5b0*/  ST.E.128 desc[UR6][R34.64], R8 ;  /* 0x0000000822007985 */ /* 0x0205e4000c101d06 */
.L_x_2012:
[----:B------:R-:W-:Y:S05]  /*a5c0*/  BSYNC B1 ;  /* 0x0000000000017941 */ /* 0x000fea0003800000 */
.L_x_2011:
        /* <DEDUP_REMOVED lines=106> */
.L_x_2018:
[----:B------:R-:W-:Y:S05]  /*ac70*/  BSYNC B0 ;  /* 0x0000000000007941 */ /* 0x000fea0003800000 */
.L_x_2017:
[----:B-----5:R2:W-:Y:S02]  /*ac80*/  ST.E.128 desc[UR6][R34.64], R8 ;  /* 0x0000000822007985 */ /* 0x0205e4000c101d06 */
.L_x_2016:
[----:B------:R-:W-:Y:S05]  /*ac90*/  BSYNC B1 ;  /* 0x0000000000017941 */ /* 0x000fea0003800000 */
.L_x_2015:
        /* <DEDUP_REMOVED lines=106> */
.L_x_2022:
[----:B------:R-:W-:Y:S05]  /*b340*/  BSYNC B0 ;  /* 0x0000000000007941 */ /* 0x000fea0003800000 */
.L_x_2021:
[----:B-----5:R2:W-:Y:S02]  /*b350*/  ST.E.128 desc[UR6][R34.64], R8 ;  /* 0x0000000822007985 */ /* 0x0205e4000c101d06 */
.L_x_2020:
[----:B------:R-:W-:Y:S05]  /*b360*/  BSYNC B1 ;  /* 0x0000000000017941 */ /* 0x000fea0003800000 */
.L_x_2019:
        /* <DEDUP_REMOVED lines=106> */
.L_x_2026:
[----:B------:R-:W-:Y:S05]  /*ba10*/  BSYNC B0 ;  /* 0x0000000000007941 */ /* 0x000fea0003800000 */
.L_x_2025:
[----:B-----5:R2:W-:Y:S02]  /*ba20*/  ST.E.128 desc[UR6][R34.64], R8 ;  /* 0x0000000822007985 */ /* 0x0205e4000c101d06 */
.L_x_2024:
[----:B------:R-:W-:Y:S05]  /*ba30*/  BSYNC B1 ;  /* 0x0000000000017941 */ /* 0x000fea0003800000 */
.L_x_2023:
        /* <DEDUP_REMOVED lines=99> */
.L_x_2030:
[----:B------:R-:W-:Y:S05]  /*c070*/  BSYNC B0 ;  /* 0x0000000000007941 */ /* 0x000fea0003800000 */
.L_x_2029:
[----:B-----5:R2:W-:Y:S02]  /*c080*/  ST.E.128 desc[UR6][R34.64], R8 ;  /* 0x0000000822007985 */ /* 0x0205e4000c101d06 */
.L_x_2028:
[----:B------:R-:W-:Y:S05]  /*c090*/  BSYNC B1 ;  /* 0x0000000000017941 */ /* 0x000fea0003800000 */
.L_x_2027:
        /* <DEDUP_REMOVED lines=106> */
.L_x_2034:
[----:B------:R-:W-:Y:S05]  /*c740*/  BSYNC B0 ;  /* 0x0000000000007941 */ /* 0x000fea0003800000 */
.L_x_2033:
[----:B-----5:R2:W-:Y:S02]  /*c750*/  ST.E.128 desc[UR6][R34.64], R8 ;  /* 0x0000000822007985 */ /* 0x0205e4000c101d06 */
.L_x_2032:
[----:B------:R-:W-:Y:S05]  /*c760*/  BSYNC B1 ;  /* 0x0000000000017941 */ /* 0x000fea0003800000 */
.L_x_2031:
        /* <DEDUP_REMOVED lines=106> */
.L_x_2038:
[----:B------:R-:W-:Y:S05]  /*ce10*/  BSYNC B0 ;  /* 0x0000000000007941 */ /* 0x000fea0003800000 */
.L_x_2037:
[----:B-----5:R2:W-:Y:S02]  /*ce20*/  ST.E.128 desc[UR6][R34.64], R8 ;  /* 0x0000000822007985 */ /* 0x0205e4000c101d06 */
.L_x_2036:
[----:B------:R-:W-:Y:S05]  /*ce30*/  BSYNC B1 ;  /* 0x0000000000017941 */ /* 0x000fea0003800000 */
.L_x_2035:
        /* <DEDUP_REMOVED lines=106> */
.L_x_2042:
[----:B------:R-:W-:Y:S05]  /*d4e0*/  BSYNC B0 ;  /* 0x0000000000007941 */ /* 0x000fea0003800000 */
.L_x_2041:
[----:B-----5:R2:W-:Y:S02]  /*d4f0*/  ST.E.128 desc[UR6][R34.64], R8 ;  /* 0x0000000822007985 */ /* 0x0205e4000c101d06 */
.L_x_2040:
[----:B------:R-:W-:Y:S05]  /*d500*/  BSYNC B1 ;  /* 0x0000000000017941 */ /* 0x000fea0003800000 */
.L_x_2039:
        /* <DEDUP_REMOVED lines=106> */
.L_x_2046:
[----:B------:R-:W-:Y:S05]  /*dbb0*/  BSYNC B0 ;  /* 0x0000000000007941 */ /* 0x000fea0003800000 */
.L_x_2045:
[----:B-----5:R2:W-:Y:S02]  /*dbc0*/  ST.E.128 desc[UR6][R34.64], R8 ;  /* 0x0000000822007985 */ /* 0x0205e4000c101d06 */
.L_x_2044:
[----:B------:R-:W-:Y:S05]  /*dbd0*/  BSYNC B1 ;  /* 0x0000000000017941 */ /* 0x000fea0003800000 */
.L_x_2043:
        /* <DEDUP_REMOVED lines=106> */
.L_x_2050:
[----:B------:R-:W-:Y:S05]  /*e280*/  BSYNC B0 ;  /* 0x0000000000007941 */ /* 0x000fea0003800000 */
.L_x_2049:
[----:B-----5:R2:W-:Y:S02]  /*e290*/  ST.E.128 desc[UR6][R34.64], R8 ;  /* 0x0000000822007985 */ /* 0x0205e4000c101d06 */
.L_x_2048:
[----:B------:R-:W-:Y:S05]  /*e2a0*/  BSYNC B1 ;  /* 0x0000000000017941 */ /* 0x000fea0003800000 */
.L_x_2047:
        /* <DEDUP_REMOVED lines=106> */
.L_x_2054:
[----:B------:R-:W-:Y:S05]  /*e950*/  BSYNC B0 ;  /* 0x0000000000007941 */ /* 0x000fea0003800000 */
.L_x_2053:
[----:B-----5:R2:W-:Y:S02]  /*e960*/  ST.E.128 desc[UR6][R34.64], R8 ;  /* 0x0000000822007985 */ /* 0x0205e4000c101d06 */
.L_x_2052:
[----:B------:R-:W-:Y:S05]  /*e970*/  BSYNC B1 ;  /* 0x0000000000017941 */ /* 0x000fea0003800000 */
.L_x_2051:
        /* <DEDUP_REMOVED lines=105> */
.L_x_2058:
[----:B------:R-:W-:Y:S05]  /*f010*/  BSYNC B0 ;  /* 0x0000000000007941 */ /* 0x000fea0003800000 */
.L_x_2057:
[----:B-----5:R2:W-:Y:S02]  /*f020*/  ST.E.128 desc[UR6][R34.64], R8 ;  /* 0x0000000822007985 */ /* 0x0205e4000c101d06 */
.L_x_2056:
[----:B------:R-:W-:Y:S05]  /*f030*/  BSYNC B1 ;  /* 0x0000000000017941 */ /* 0x000fea0003800000 */
.L_x_2055:
        /* <DEDUP_REMOVED lines=11> */
.L_x_1960:
        /* <DEDUP_REMOVED lines=184> */
.L_x_1994:
[----:B------:R-:W-:Y:S05]  /*fc70*/  BSYNC B2 ;  /* 0x0000000000027941 */ /* 0x000fea0003800000 */
.L_x_1959:
        /* <DEDUP_REMOVED lines=92> */
.L_x_2060:
        /* <DEDUP_REMOVED lines=12> */
.L_x_2061:
[----:B------:R-:W-:Y:S05]  /*10300*/  BSYNC B0 ;  /* 0x0000000000007941 */ /* 0x000fea0003800000 */
.L_x_2059:
[----:B------:R-:W-:Y:S04]  /*10310*/  IADD3 R19, R19, -0x1, RZ ;  /* 0xffffffff13137810 */ /* 0x000fe80007ffe0ff */
[----:B------:R-:W-:Y:S11]  /*10320*/  ISETP.GT.AND P0, PT, R19, R117, PT ;  /* 0x000000751300720c */ /* 0x000ff60003f04270 */
[----:B------:R-:W-:Y:S02]  /*10330*/  @!UPT UIADD3 URZ, URZ, URZ, URZ ;  /* 0x0000003f3f3ff290 */ /* 0x000fe4000fffe03f */
[----:B------:R-:W-:Y:S05]  /*10340*/  @P0 BRA `(.L_x_2062) ;  /* 0xffffff2c007c0947 */ /* 0x000fea000383ffff */
.L_x_1958:
        /* <DEDUP_REMOVED lines=31> */
[----:B-----5:R-:W-:Y:S02]  /*10540*/  LEA R42, P0, R5, R166, 0x1 ;  /* 0x000000a6052a7211 */ /* 0x020fe400078008ff */
        /* <DEDUP_REMOVED lines=87> */
.L_x_2069:
[----:B------:R-:W-:Y:S05]  /*10ac0*/  BSYNC B0 ;  /* 0x0000000000007941 */ /* 0x000fea0003800000 */
.L_x_2068:
[----:B-----5:R3:W-:Y:S02]  /*10ad0*/  STS.128 [R189], R4 ;  /* 0x00000004bd007388 */ /* 0x0207e40000000c00 */
.L_x_2067:
[----:B------:R-:W-:Y:S05]  /*10ae0*/  BSYNC B1 ;  /* 0x0000000000017941 */ /* 0x000fea0003800000 */
.L_x_2066:
        /* <DEDUP_REMOVED lines=62> */
.L_x_2073:
[----:B------:R-:W-:Y:S05]  /*10ed0*/  BSYNC B0 ;  /* 0x0000000000007941 */ /* 0x000fea0003800000 */
.L_x_2072:
[----:B-----5:R1:W-:Y:S02]  /*10ee0*/  STS.128 [R189+0x800], R4 ;  /* 0x00080004bd007388 */ /* 0x0203e40000000c00 */
.L_x_2071:
[----:B------:R-:W-:Y:S05]  /*10ef0*/  BSYNC B1 ;  /* 0x0000000000017941 */ /* 0x000fea0003800000 */
.L_x_2070:
        /* <DEDUP_REMOVED lines=63> */
.L_x_2077:
[----:B------:R-:W-:Y:S05]  /*112f0*/  BSYNC B0 ;  /* 0x0000000000007941 */ /* 0x000fea0003800000 */
.L_x_2076:
[----:B-----5:R3:W-:Y:S02]  /*11300*/  STS.128 [R189+0x1000], R4 ;  /* 0x00100004bd007388 */ /* 0x0207e40000000c00 */
.L_x_2075:
[----:B------:R-:W-:Y:S05]  /*11310*/  BSYNC B1 ;  /* 0x0000000000017941 */ /* 0x000fea0003800000 */
.L_x_2074:
        /* <DEDUP_REMOVED lines=62> */
.L_x_2080:
[----:B------:R-:W-:Y:S05]  /*11700*/  BSYNC B0 ;  /* 0x0000000000007941 */ /* 0x000fea0003800000 */
.L_x_2079:
[----:B-----5:R3:W-:Y:S01]  /*11710*/  STS.128 [R189+0x1800], R4 ;  /* 0x00180004bd007388 */ /* 0x0207e20000000c00 */
[----:B------:R-:W-:Y:S05]  /*11720*/  BRA `(.L_x_2078) ;  /* 0x0000001c008c7947 */ /* 0x000fea0003800000 */
.L_x_2065:
        /* <DEDUP_REMOVED lines=99> */
.L_x_2084:
[----:B------:R-:W-:Y:S05]  /*11d60*/  BSYNC B0 ;  /* 0x0000000000007941 */ /* 0x000fea0003800000 */
.L_x_2083:
[----:B-----5:R3:W-:Y:S02]  /*11d70*/  STS.128 [R189], R4 ;  /* 0x00000004bd007388 */ /* 0x0207e40000000c00 */
.L_x_2082:
[----:B------:R-:W-:Y:S05]  /*11d80*/  BSYNC B1 ;  /* 0x0000000000017941 */ /* 0x000fea0003800000 */
.L_x_2081:
        /* <DEDUP_REMOVED lines=101> */
.L_x_2088:
[----:B------:R-:W-:Y:S05]  /*123e0*/  BSYNC B0 ;  /* 0x0000000000007941 */ /* 0x000fea0003800000 */
.L_x_2087:
[----:B-----5:R1:W-:Y:S02]  /*123f0*/  STS.128 [R189+0x800], R4 ;  /* 0x00080004bd007388 */ /* 0x0203e40000000c00 */
.L_x_2086:
[----:B------:R-:W-:Y:S05]  /*12400*/  BSYNC B1 ;  /* 0x0000000000017941 */ /* 0x000fea0003800000 */
.L_x_2085:
        /* <DEDUP_REMOVED lines=102> */
.L_x_2092:
[----:B------:R-:W-:Y:S05]  /*12a70*/  BSYNC B0 ;  /* 0x0000000000007941 */ /* 0x000fea0003800000 */
.L_x_2091:
[----:B-----5:R3:W-:Y:S02]  /*12a80*/  STS.128 [R189+0x1000], R4 ;  /* 0x00100004bd007388 */ /* 0x0207e40000000c00 */
.L_x_2090:
[----:B------:R-:W-:Y:S05]  /*12a90*/  BSYNC B1 ;  /* 0x0000000000017941 */ /* 0x000fea0003800000 */
.L_x_2089:
        /* <DEDUP_REMOVED lines=101> */
.L_x_2094:
[----:B------:R-:W-:Y:S05]  /*130f0*/  BSYNC B0 ;  /* 0x0000000000007941 */ /* 0x000fea0003800000 */
.L_x_2093:
[----:B-----5:R3:W-:Y:S01]  /*13100*/  STS.128 [R189+0x1800], R4 ;  /* 0x00180004bd007388 */ /* 0x0207e20000000c00 */
[----:B------:R-:W-:Y:S05]  /*13110*/  BRA `(.L_x_2078) ;  /* 0x0000000400107947 */ /* 0x000fea0003800000 */
.L_x_2064:
        /* <DEDUP_REMOVED lines=21> */
.L_x_2096:
[----:B------:R-:W-:Y:S05]  /*13270*/  BSYNC B0 ;  /* 0x0000000000007941 */ /* 0x000fea0003800000 */
.L_x_2095:
        /* <DEDUP_REMOVED lines=14> */
.L_x_2098:
[----:B------:R-:W-:Y:S05]  /*13360*/  BSYNC B0 ;  /* 0x0000000000007941 */ /* 0x000fea0003800000 */
.L_x_2097:
        /* <DEDUP_REMOVED lines=14> */
.L_x_2100:
[----:B------:R-:W-:Y:S05]  /*13450*/  BSYNC B0 ;  /* 0x0000000000007941 */ /* 0x000fea0003800000 */
.L_x_2099:
        /* <DEDUP_REMOVED lines=16> */
.L_x_2078:
[----:B------:R-:W-:Y:S05]  /*13560*/  BSYNC B2 ;  /* 0x0000000000027941 */ /* 0x000fea0003800000 */
.L_x_2063:
        /* <DEDUP_REMOVED lines=28> */
.L_x_2102:
[----:B------:R-:W-:Y:S05]  /*13730*/  BSYNC B0 ;  /* 0x0000000000007941 */ /* 0x000fea0003800000 */
.L_x_2101:
[----:B------:R-:W-:Y:S01]  /*13740*/  BSSY B0, `(.L_x_2103) ;  /* 0x000000e000007945 */ /* 0x000fe20003800000 */
[----:B------:R-:W-:Y:S02]  /*13750*/  ISETP.GE.AND P2, PT, R12, R0, PT ;  /* 0x000000000c00720c */ /* 0x000fe40003f46270 */
[----:B------:R-:W-:Y:S01]  /*13760*/  IADD3 R11, R78, 0x80, RZ ;  /* 0x000000804e0b7810 */ /* 0x000fe20007ffe0ff */
[----:B------:R-:W-:Y:S05]  /*13770*/  @P1 BRA `(.L_x_2104) ;  /* 0x0000000000281947 */ /* 0x000fea0003800000 */
[----:B--2-4-:R-:W2:Y:S02]  /*13780*/  LDL R2, [R1] ;  /* 0x0000000001027983 */ /* 0x014ea40000100800 */
        /* <DEDUP_REMOVED lines=9> */
.L_x_2104:
[----:B------:R-:W-:Y:S05]  /*13820*/  BSYNC B0 ;  /* 0x0000000000007941 */ /* 0x000fea0003800000 */
.L_x_2103:
        /* <DEDUP_REMOVED lines=14> */
.L_x_2106:
[----:B------:R-:W-:Y:S05]  /*13910*/  BSYNC B0 ;  /* 0x0000000000007941 */ /* 0x000fea0003800000 */
.L_x_2105:
        /* <DEDUP_REMOVED lines=17> */
.L_x_2108:
[----:B------:R-:W-:Y:S05]  /*13a30*/  BSYNC B0 ;  /* 0x0000000000007941 */ /* 0x000fea0003800000 */
.L_x_2107:
[----:B------:R-:W-:Y:S01]  /*13a40*/  BSSY B0, `(.L_x_2109) ;  /* 0x000000e000007945 */ /* 0x000fe20003800000 */
[----:B------:R-:W-:Y:S02]  /*13a50*/  ISETP.GE.AND P6, PT, R16, R0, PT ;  /* 0x000000001000720c */ /* 0x000fe40003fc6270 */
[----:B--2---:R-:W-:Y:S01]  /*13a60*/  IADD3 R9, R78, 0xb0, RZ ;  /* 0x000000b04e097810 */ /* 0x004fe20007ffe0ff */
[----:B------:R-:W-:Y:S05]  /*13a70*/  @P5 BRA `(.L_x_2110) ;  /* 0x0000000000285947 */ /* 0x000fea0003800000 */
[----:B----4-:R-:W2:Y:S02]  /*13a80*/  LDL R2, [R1] ;  /* 0x0000000001027983 */ /* 0x010ea40000100800 */
        /* <DEDUP_REMOVED lines=9> */
.L_x_2110:
[----:B------:R-:W-:Y:S05]  /*13b20*/  BSYNC B0 ;  /* 0x0000000000007941 */ /* 0x000fea0003800000 */
.L_x_2109:
[----:B------:R-:W-:Y:S01]  /*13b30*/  BSSY B0, `(.L_x_2111) ;  /* 0x0000011000007945 */ /* 0x000fe20003800000 */
[----:B------:R-:W-:Y:S02]  /*13b40*/  ISETP.GE.AND P5, PT, R9, R0, PT ;  /* 0x000000000900720c */ /* 0x000fe40003fa6270 */
[----:B------:R-:W-:Y:S01]  /*13b50*/  IADD3 R15, R78, 0xc0, RZ ;  /* 0x000000c04e0f7810 */ /* 0x000fe20007ffe0ff */
[----:B------:R-:W-:Y:S05]  /*13b60*/  @P4 BRA `(.L_x_2112) ;  /* 0x0000000000344947 */ /* 0x000fea0003800000 */
[----:B----4-:R-:W4:Y:S02]  /*13b70*/  LDL R2, [R1] ;  /* 0x0000000001027983 */ /* 0x010f240000100800 */
[----:B----4-:R-:W-:-:S13]  /*13b80*/  ISETP.GE.AND P4, PT, R132, R2, PT ;  /* 0x000000028400720c */ /* 0x010fda0003f86270 */
        /* <DEDUP_REMOVED lines=11> */
.L_x_2112:
[----:B------:R-:W-:Y:S05]  /*13c40*/  BSYNC B0 ;  /* 0x0000000000007941 */ /* 0x000fea0003800000 */
.L_x_2111:
[----:B------:R-:W-:Y:S01]  /*13c50*/  BSSY B0, `(.L_x_2113) ;  /* 0x0000011000007945 */ /* 0x000fe20003800000 */
[----:B------:R-:W-:Y:S02]  /*13c60*/  ISETP.GE.AND P4, PT, R15, R0, PT ;  /* 0x000000000f00720c */ /* 0x000fe40003f86270 */
[----:B------:R-:W-:Y:S01]  /*13c70*/  IADD3 R14, R78, 0xd0, RZ ;  /* 0x000000d04e0e7810 */ /* 0x000fe20007ffe0ff */
[----:B------:R-:W-:Y:S05]  /*13c80*/  @P3 BRA `(.L_x_2114) ;  /* 0x0000000000343947 */ /* 0x000fea0003800000 */
[----:B-1--4-:R-:W4:Y:S02]  /*13c90*/  LDL R2, [R1] ;  /* 0x0000000001027983 */ /* 0x012f240000100800 */
        /* <DEDUP_REMOVED lines=12> */
.L_x_2114:
[----:B------:R-:W-:Y:S05]  /*13d60*/  BSYNC B0 ;  /* 0x0000000000007941 */ /* 0x000fea0003800000 */
.L_x_2113:
        /* <DEDUP_REMOVED lines=17> */
.L_x_2116:
[----:B------:R-:W-:Y:S05]  /*13e80*/  BSYNC B0 ;  /* 0x0000000000007941 */ /* 0x000fea0003800000 */
.L_x_2115:
        /* <DEDUP_REMOVED lines=14> */
.L_x_2118:
[----:B------:R-:W-:Y:S05]  /*13f70*/  BSYNC B0 ;  /* 0x0000000000007941 */ /* 0x000fea0003800000 */
.L_x_2117:
[----:B------:R-:W-:Y:S01]  /*13f80*/  BSSY B0, `(.L_x_2119) ;  /* 0x0000010000007945 */ /* 0x000fe20003800000 */
[----:B------:R-:W-:-:S03]  /*13f90*/  ISETP.GE.AND P1, PT, R8, R0, PT ;  /* 0x000000000800720c */ /* 0x000fc60003f26270 */
[----:B------:R-:W-:Y:S10]  /*13fa0*/  @P0 BRA `(.L_x_2120) ;  /* 0x0000000000340947 */ /* 0x000ff40003800000 */
        /* <DEDUP_REMOVED lines=13> */
.L_x_2120:
[----:B------:R-:W-:Y:S05]  /*14080*/  BSYNC B0 ;  /* 0x0000000000007941 */ /* 0x000fea0003800000 */
.L_x_2119:
[----:B------:R-:W-:Y:S04]  /*14090*/  BSSY B0, `(.L_x_2121) ;  /* 0x000000f000007945 */ /* 0x000fe80003800000 */
        /* <DEDUP_REMOVED lines=14> */
.L_x_2122:
[----:B------:R-:W-:Y:S05]  /*14180*/  BSYNC B0 ;  /* 0x0000000000007941 */ /* 0x000fea0003800000 */
.L_x_2121:
        /* <DEDUP_REMOVED lines=15> */
.L_x_2124:
[----:B------:R-:W-:Y:S05]  /*14280*/  BSYNC B0 ;  /* 0x0000000000007941 */ /* 0x000fea0003800000 */
.L_x_2123:
        /* <DEDUP_REMOVED lines=15> */
.L_x_2126:
[----:B------:R-:W-:Y:S05]  /*14380*/  BSYNC B0 ;  /* 0x0000000000007941 */ /* 0x000fea0003800000 */
.L_x_2125:
        /* <DEDUP_REMOVED lines=15> */
.L_x_2128:
[----:B------:R-:W-:Y:S05]  /*14480*/  BSYNC B0 ;  /* 0x0000000000007941 */ /* 0x000fea0003800000 */
.L_x_2127:
        /* <DEDUP_REMOVED lines=15> */
.L_x_2130:
[----:B------:R-:W-:Y:S05]  /*14580*/  BSYNC B0 ;  /* 0x0000000000007941 */ /* 0x000fea0003800000 */
.L_x_2129:
        /* <DEDUP_REMOVED lines=15> */
.L_x_2132:
[----:B------:R-:W-:Y:S05]  /*14680*/  BSYNC B0 ;  /* 0x0000000000007941 */ /* 0x000fea0003800000 */
.L_x_2131:
        /* <DEDUP_REMOVED lines=14> */
[----:B-1--4-:R-:W4:Y:S02]  /*14770*/  LDL R2, [R1] ;  /* 0x0000000001027983 */ /* 0x012f240000100800 */
[----:B----4-:R-:W-:-:S13]  /*14780*/  ISETP.GE.AND P2, PT, R132, R2, PT ;  /* 0x000000028400720c */ /* 0x010fda0003f46270 */
        /* <DEDUP_REMOVED lines=8> */
.L_x_2134:
[----:B------:R-:W-:Y:S05]  /*14810*/  BSYNC B0 ;  /* 0x0000000000007941 */ /* 0x000fea0003800000 */
.L_x_2133:
[----:B------:R1:W-:Y:S01]  /*14820*/  @P1 STS.128 [R189+0xa800], RZ ;  /* 0x00a800ffbd001388 */ /* 0x0003e20000000c00 */
[----:B------:R-:W-:Y:S01]  /*14830*/  BSSY B0, `(.L_x_2135) ;  /* 0x000000d000007945 */ /* 0x000fe20003800000 */
[----:B------:R-:W-:-:S03]  /*14840*/  ISETP.GE.AND P2, PT, R12, R0, PT ;  /* 0x000000000c00720c */ /* 0x000fc60003f46270 */
[----:B------:R-:W-:Y:S10]  /*14850*/  @P1 BRA `(.L_x_2136) ;  /* 0x0000000000281947 */ /* 0x000ff40003800000 */
        /* <DEDUP_REMOVED lines=10> */
.L_x_2136:
[----:B------:R-:W-:Y:S05]  /*14900*/  BSYNC B0 ;  /* 0x0000000000007941 */ /* 0x000fea0003800000 */
.L_x_2135:
        /* <DEDUP_REMOVED lines=8> */
[----:B------:R-:W4:Y:S04]  /*14990*/  LDL R4, [R1+0x18] ;  /* 0x0000180001047983 */ /* 0x000f280000100800 */
[----:B------:R-:W2:Y:S01]  /*149a0*/  LDL R5, [R1+0x1c] ;  /* 0x00001c0001057983 */ /* 0x000ea20000100800 */
[----:B----4-:R-:W-:-:S04]  /*149b0*/  LEA R2, P0, R4, R234, 0x6 ;  /* 0x000000ea04027211 */ /* 0x010fc800078030ff */
[----:B--2---:R-:W-:-:S05]  /*149c0*/  LEA.HI.X R3, R4, R235, R5, 0x6, P0 ;  /* 0x000000eb04037211 */ /* 0x004fca00000f3405 */
[----:B------:R-:W-:Y:S01]  /*149d0*/  @!PT LDS RZ, [RZ] ;  /* 0x00000000fffff984 */ /* 0x000fe20000000800 */
[----:B------:R-:W-:Y:S01]  /*149e0*/  @!PT LDS RZ, [RZ] ;  /* 0x00000000fffff984 */ /* 0x000fe20000000800 */
[----:B------:R-:W-:Y:S01]  /*149f0*/  @!PT LDS RZ, [RZ] ;  /* 0x00000000fffff984 */ /* 0x000fe20000000800 */
[----:B------:R2:W-:Y:S04]  /*14a00*/  LDGSTS.E.BYPASS.LTC128B.128 [R189+0xb000], desc[UR6][R2.64] ;  /* 0x0b00000002bd7fae */ /* 0x0005e8000b901d46 */
.L_x_2138:
[----:B------:R-:W-:Y:S05]  /*14a10*/  BSYNC B0 ;  /* 0x0000000000007941 */ /* 0x000fea0003800000 */
.L_x_2137:
[----:B------:R1:W-:Y:S01]  /*14a20*/  @P6 STS.128 [R189+0xb800], RZ ;  /* 0x00b800ffbd006388 */ /* 0x0003e20000000c00 */
[----:B------:R-:W-:Y:S01]  /*14a30*/  BSSY B0, `(.L_x_2139) ;  /* 0x0000013000007945 */ /* 0x000fe20003800000 */
[----:B------:R-:W-:-:S03]  /*14a40*/  ISETP.GE.AND P0, PT, R10, R0, PT ;  /* 0x000000000a00720c */ /* 0x000fc60003f06270 */
[----:B------:R-:W-:Y:S10]  /*14a50*/  @P6 BRA `(.L_x_2140) ;  /* 0x0000000000406947 */ /* 0x000ff40003800000 */
[----:B-12-4-:R-:W2:Y:S02]  /*14a60*/  LDL R2, [R1] ;  /* 0x0000000001027983 */ /* 0x016ea40000100800 */
[----:B--2---:R-:W-:-:S13]  /*14a70*/  ISETP.GE.AND P6, PT, R132, R2, PT ;  /* 0x000000028400720c */ /* 0x004fda0003fc6270 */
[----:B------:R1:W-:Y:S01]  /*14a80*/  @P6 STS.128 [R189+0xb800], RZ ;  /* 0x00b800ffbd006388 */ /* 0x0003e20000000c00 */
[----:B------:R-:W-:Y:S05]  /*14a90*/  @P6 BRA `(.L_x_2140) ;  /* 0x0000000000306947 */ /* 0x000fea0003800000 */
[----:B------:R-:W2:Y:S04]  /*14aa0*/  LDL R3, [R1+0x18] ;  /* 0x0000180001037983 */ /* 0x000ea80000100800 */
[----:B------:R-:W4:Y:S01]  /*14ab0*/  LDL R2, [R1+0x1c] ;  /* 0x00001c0001027983 */ /* 0x000f220000100800 */
[----:B--2---:R-:W-:Y:S02]  /*14ac0*/  MOV R5, R3 ;  /* 0x0000000300057202 */ /* 0x004fe40000000f00 */
[----:B------:R-:W-:Y:S01]  /*14ad0*/  MOV R3, R235 ;  /* 0x000000eb00037202 */ /* 0x000fe20000000f00 */
[----:B----4-:R-:W-:Y:S01]  /*14ae0*/  IMAD R4, R2, 0x60, RZ ;  /* 0x0000006002047824 */ /* 0x010fe200078e02ff */
[----:B------:R-:W-:-:S05]  /*14af0*/  MOV R2, R234 ;  /* 0x000000ea00027202 */ /* 0x000fca0000000f00 */
[----:B------:R-:W-:-:S05]  /*14b00*/  IMAD.WIDE.U32 R2, R5, 0x60, R2 ;  /* 0x0000006005027825 */ /* 0x000fca00078e0002 */
[----:B------:R-:W-:-:S05]  /*14b10*/  IADD3 R3, R4, R3, RZ ;  /* 0x0000000304037210 */ /* 0x000fca0007ffe0ff */
[----:B------:R-:W-:Y:S01]  /*14b20*/  @!PT LDS RZ, [RZ] ;  /* 0x00000000fffff984 */ /* 0x000fe20000000800 */
[----:B------:R-:W-:Y:S01]  /*14b30*/  @!PT LDS RZ, [RZ] ;  /* 0x00000000fffff984 */ /* 0x000fe20000000800 */
[----:B------:R-:W-:Y:S01]  /*14b40*/  @!PT LDS RZ, [RZ] ;  /* 0x00000000fffff984 */ /* 0x000fe20000000800 */
[----:B------:R2:W-:Y:S02]  /*14b50*/  LDGSTS.E.BYPASS.LTC128B.128 [R189+0xb800], desc[UR6][R2.64] ;  /* 0x0b80000002bd7fae */ /* 0x0005e4000b901d46 */
.L_x_2140:
[----:B------:R-:W-:Y:S05]  /*14b60*/  BSYNC B0 ;  /* 0x0000000000007941 */ /* 0x000fea0003800000 */
.L_x_2139:
        /* <DEDUP_REMOVED lines=10> */
[----:B--2---:R-:W-:-:S04]  /*14c10*/  LEA R2, P5, R4, R234, 0x7 ;  /* 0x000000ea04027211 */ /* 0x004fc800078a38ff */
[----:B----4-:R-:W-:-:S05]  /*14c20*/  LEA.HI.X R3, R4, R235, R5, 0x7, P5 ;  /* 0x000000eb04037211 */ /* 0x010fca00028f3c05 */
[----:B------:R-:W-:Y:S01]  /*14c30*/  @!PT LDS RZ, [RZ] ;  /* 0x00000000fffff984 */ /* 0x000fe20000000800 */
[----:B------:R-:W-:Y:S01]  /*14c40*/  @!PT LDS RZ, [RZ] ;  /* 0x00000000fffff984 */ /* 0x000fe20000000800 */
[----:B------:R-:W-:Y:S01]  /*14c50*/  @!PT LDS RZ, [RZ] ;  /* 0x00000000fffff984 */ /* 0x000fe20000000800 */
[----:B------:R2:W-:Y:S04]  /*14c60*/  LDGSTS.E.BYPASS.LTC128B.128 [R189+0xc000], desc[UR6][R2.64] ;  /* 0x0c00000002bd7fae */ /* 0x0005e8000b901d46 */
.L_x_2142:
[----:B------:R-:W-:Y:S05]  /*14c70*/  BSYNC B0 ;  /* 0x0000000000007941 */ /* 0x000fea0003800000 */
.L_x_2141:
        /* <DEDUP_REMOVED lines=20> */
.L_x_2144:
[----:B------:R-:W-:Y:S05]  /*14dc0*/  BSYNC B0 ;  /* 0x0000000000007941 */ /* 0x000fea0003800000 */
.L_x_2143:
        /* <DEDUP_REMOVED lines=20> */
.L_x_2146:
[----:B------:R-:W-:Y:S05]  /*14f10*/  BSYNC B0 ;  /* 0x0000000000007941 */ /* 0x000fea0003800000 */
.L_x_2145:
        /* <DEDUP_REMOVED lines=20> */
.L_x_2148:
[----:B------:R-:W-:Y:S05]  /*15060*/  BSYNC B0 ;  /* 0x0000000000007941 */ /* 0x000fea0003800000 */
.L_x_2147:
        /* <DEDUP_REMOVED lines=16> */
.L_x_2150:
[----:B------:R-:W-:Y:S05]  /*15170*/  BSYNC B0 ;  /* 0x0000000000007941 */ /* 0x000fea0003800000 */
.L_x_2149:
        /* <DEDUP_REMOVED lines=20> */
.L_x_2152:
[----:B------:R-:W-:Y:S05]  /*152c0*/  BSYNC B0 ;  /* 0x0000000000007941 */ /* 0x000fea0003800000 */
.L_x_2151:
[----:B------:R1:W-:Y:S01]  /*152d0*/  @P6 STS.128 [R189+0xf000], RZ ;  /* 0x00f000ffbd006388 */ /* 0x0003e20000000c00 */
[----:B------:R-:W-:Y:S04]  /*152e0*/  BSSY B0, `(.L_x_2153) ;  /* 0x0000012000007945 */ /* 0x000fe80003800000 */
[----:B------:R-:W-:Y:S05]  /*152f0*/  @P6 BRA `(.L_x_2154) ;  /* 0x0000000000406947 */ /* 0x000fea0003800000 */
[----:B------:R-:W3:Y:S02]  /*15300*/  LDL R0, [R1] ;  /* 0x0000000001007983 */ /* 0x000ee40000100800 */
[----:B---3--:R-:W-:-:S13]  /*15310*/  ISETP.GE.AND P0, PT, R132, R0, PT ;  /* 0x000000008400720c */ /* 0x008fda0003f06270 */
[----:B------:R3:W-:Y:S01]  /*15320*/  @P0 STS.128 [R189+0xf000], RZ ;  /* 0x00f000ffbd000388 */ /* 0x0007e20000000c00 */
[----:B------:R-:W-:Y:S05]  /*15330*/  @P0 BRA `(.L_x_2154) ;  /* 0x0000000000300947 */ /* 0x000fea0003800000 */
[----:B-12-4-:R-:W2:Y:S04]  /*15340*/  LDL R2, [R1+0x18] ;  /* 0x0000180001027983 */ /* 0x016ea80000100800 */
        /* <DEDUP_REMOVED lines=11> */
.L_x_2154:
[----:B------:R-:W-:Y:S05]  /*15400*/  BSYNC B0 ;  /* 0x0000000000007941 */ /* 0x000fea0003800000 */
.L_x_2153:
[----:B------:R1:W-:Y:S01]  /*15410*/  @P5 STS.128 [R189+0xf800], RZ ;  /* 0x00f800ffbd005388 */ /* 0x0003e20000000c00 */
[----:B------:R-:W-:Y:S04]  /*15420*/  BSSY B0, `(.L_x_2155) ;  /* 0x0000012000007945 */ /* 0x000fe80003800000 */
[----:B------:R-:W-:Y:S05]  /*15430*/  @P5 BRA `(.L_x_2156) ;  /* 0x0000000000405947 */ /* 0x000fea0003800000 */
[----:B------:R-:W2:Y:S02]  /*15440*/  LDL R0, [R1] ;  /* 0x0000000001007983 */ /* 0x000ea40000100800 */
[----:B--2---:R-:W-:-:S13]  /*15450*/  ISETP.GE.AND P0, PT, R132, R0, PT ;  /* 0x000000008400720c */ /* 0x004fda0003f06270 */
[----:B------:R2:W-:Y:S01]  /*15460*/  @P0 STS.128 [R189+0xf800], RZ ;  /* 0x00f800ffbd000388 */ /* 0x0005e20000000c00 */
[----:B------:R-:W-:Y:S05]  /*15470*/  @P0 BRA `(.L_x_2156) ;  /* 0x0000000000300947 */ /* 0x000fea0003800000 */
[----:B-1--4-:R-:W4:Y:S04]  /*15480*/  LDL R2, [R1+0x18] ;  /* 0x0000180001027983 */ /* 0x012f280000100800 */
[----:B------:R-:W3:Y:S01]  /*15490*/  LDL R0, [R1+0x1c] ;  /* 0x00001c0001007983 */ /* 0x000ee20000100800 */
[----:B------:R-:W-:Y:S02]  /*154a0*/  MOV R3, R235 ;  /* 0x000000eb00037202 */ /* 0x000fe40000000f00 */
[----:B----4-:R-:W-:Y:S02]  /*154b0*/  MOV R4, R2 ;  /* 0x0000000200047202 */ /* 0x010fe40000000f00 */
        /* <DEDUP_REMOVED lines=8> */
.L_x_2156:
[----:B------:R-:W-:Y:S05]  /*15540*/  BSYNC B0 ;  /* 0x0000000000007941 */ /* 0x000fea0003800000 */
.L_x_2155:
        /* <DEDUP_REMOVED lines=19> */
.L_x_2158:
[----:B------:R-:W-:Y:S05]  /*15680*/  BSYNC B0 ;  /* 0x0000000000007941 */ /* 0x000fea0003800000 */
.L_x_2157:
        /* <DEDUP_REMOVED lines=19> */
.L_x_2160:
[----:B------:R-:W-:Y:S05]  /*157c0*/  BSYNC B0 ;  /* 0x0000000000007941 */ /* 0x000fea0003800000 */
.L_x_2159:
        /* <DEDUP_REMOVED lines=19> */
.L_x_2162:
[----:B------:R-:W-:Y:S05]  /*15900*/  BSYNC B0 ;  /* 0x0000000000007941 */ /* 0x000fea0003800000 */
.L_x_2161:
        /* <DEDUP_REMOVED lines=19> */
.L_x_2164:
[----:B------:R-:W-:Y:S05]  /*15a40*/  BSYNC B0 ;  /* 0x0000000000007941 */ /* 0x000fea0003800000 */
.L_x_2163:
[----:B------:R-:W3:Y:S04]  /*15a50*/  LDL R8, [R1+0x160] ;  /* 0x0001600001087983 */ /* 0x000ee80000100800 */
[----:B-12-4-:R-:W2:Y:S01]  /*15a60*/  LD.E R3, desc[UR6][R22.64+0x18c] ;  /* 0x00018c0616037980 */ /* 0x016ea2000c101900 */
[----:B------:R-:W-:Y:S01]  /*15a70*/  LEA.HI R0, R222, R222, RZ, 0x1 ;  /* 0x000000dede007211 */ /* 0x000fe200078f08ff */
[----:B------:R-:W-:Y:S01]  /*15a80*/  IMAD.SHL.U32 R2, R248, 0x40, RZ ;  /* 0x00000040f8027824 */ /* 0x000fe200078e00ff */
[----:B------:R-:W-:Y:S01]  /*15a90*/  R2P PR, R217, 0x6 ;  /* 0x00000006d9007804 */ /* 0x000fe20000000000 */
[----:B------:R-:W-:Y:S01]  /*15aa0*/  IMAD.SHL.U32 R7, R78, 0x8, RZ ;  /* 0x000000084e077824 */ /* 0x000fe200078e00ff */
[----:B------:R-:W-:Y:S01]  /*15ab0*/  LOP3.LUT R0, R0, 0xfffffffe, RZ, 0xc0, !PT ;  /* 0xfffffffe00007812 */ /* 0x000fe200078ec0ff */
[----:B------:R-:W-:Y:S01]  /*15ac0*/  IMAD.SHL.U32 R6, R249, 0x40, RZ ;  /* 0x00000040f9067824 */ /* 0x000fe200078e00ff */
[----:B------:R-:W-:Y:S01]  /*15ad0*/  LOP3.LUT R2, R2, 0x1c0, RZ, 0xc0, !PT ;  /* 0x000001c002027812 */ /* 0x000fe200078ec0ff */
[----:B------:R-:W1:Y:S02]  /*15ae0*/  S2R R91, SR_TID.X ;  /* 0x00000000005b7919 */ /* 0x000e640000002100 */
[----:B------:R-:W-:Y:S01]  /*15af0*/  IMAD.IADD R5, R222, 0x1, -R0 ;  /* 0x00000001de057824 */ /* 0x000fe200078e0a00 */
[----:B------:R-:W-:Y:S01]  /*15b00*/  LOP3.LUT R21, R6, 0xfffffe00, RZ, 0xc0, !PT ;  /* 0xfffffe0006157812 */ /* 0x000fe200078ec0ff */
[----:B------:R-:W-:Y:S01]  /*15b10*/  IMAD.SHL.U32 R0, R217, 0x40, RZ ;  /* 0x00000040d9007824 */ /* 0x000fe200078e00ff */
[----:B------:R-:W0:Y:S01]  /*15b20*/  LDGDEPBAR ;  /* 0x00000000000079af */ /* 0x000e220000000000 */
        /* <DEDUP_REMOVED lines=17> */
[----:B------:R-:W4:Y:S01]  /*15c40*/  LDSM.16.M88.4 R4, [R176+0x2000] ;  /* 0x00200000b004783b */ /* 0x000f220000000200 */
[----:B------:R-:W-:-:S02]  /*15c50*/  VIADD R0, R176, 0x2000 ;  /* 0x00002000b0007836 */ /* 0x000fc40000000000 */
[C---:B------:R-:W-:Y:S01]  /*15c60*/  VIADD R177, R176.reuse, 0x2040 ;  /* 0x00002040b0b17836 */ /* 0x040fe20000000000 */
[----:B------:R-:W-:Y:S01]  /*15c70*/  LDSM.16.M88.4 R16, [R9] ;  /* 0x000000000910783b */ /* 0x000fe20000000200 */
[----:B------:R-:W-:Y:S02]  /*15c80*/  IMAD.IADD R112, R176, 0x1, R184 ;  /* 0x00000001b0707824 */ /* 0x000fe400078e02b8 */
[----:B------:R-:W-:Y:S01]  /*15c90*/  IMAD R2, R187, 0x2, R183 ;  /* 0x00000002bb027824 */ /* 0x000fe200078e02b7 */
[----:B------:R-:W1:Y:S01]  /*15ca0*/  LDSM.16.M88.4 R40, [R176+0x2800] ;  /* 0x00280000b028783b */ /* 0x000e620000000200 */
[----:B------:R-:W-:Y:S02]  /*15cb0*/  @P2 VIADD R177, R0, 0xffffffc0 ;  /* 0xffffffc000b12836 */ /* 0x000fe40000000000 */
[----:B------:R-:W-:Y:S01]  /*15cc0*/  IMAD R185, R186, 0x2, R2 ;  /* 0x00000002bab97824 */ /* 0x000fe200078e0202 */
[----:B-----5:R-:W-:Y:S01]  /*15cd0*/  LDSM.16.M88.4 R32, [R112+0x2000] ;  /* 0x002000007020783b */ /* 0x020fe20000000200 */
[----:B------:R-:W-:-:S03]  /*15ce0*/  IMAD.IADD R182, R184, 0x1, R177 ;  /* 0x00000001b8b67824 */ /* 0x000fc600078e02b1 */
[----:B------:R-:W-:Y:S04]  /*15cf0*/  STL [R1+0x4c], R9 ;  /* 0x00004c0901007387 */ /* 0x000fe80000100800 */
[----:B------:R-:W-:Y:S04]  /*15d00*/  LDSM.16.M88.4 R12, [R2] ;  /* 0x00000000020c783b */ /* 0x000fe80000000200 */
[----:B------:R-:W-:Y:S04]  /*15d10*/  LDSM.16.M88.4 R44, [R177] ;  /* 0x00000000b12c783b */ /* 0x000fe80000000200 */
[----:B------:R-:W1:Y:S04]  /*15d20*/  LDSM.16.M88.4 R48, [R112+0x2800] ;  /* 0x002800007030783b */ /* 0x000e680000000200 */
[----:B------:R-:W3:Y:S04]  /*15d30*/  LDSM.16.M88.4 R64, [R176+0x3000] ;  /* 0x00300000b040783b */ /* 0x000ee80000000200 */
[----:B------:R-:W-:Y:S01]  /*15d40*/  LDSM.16.M88.4 R52, [R182] ;  /* 0x00000000b634783b */ /* 0x000fe20000000200 */
[C---:B----4-:R-:W-:Y:S03]  /*15d50*/  HMMA.16816.F32 R28, R24.reuse, R6, RZ ;  /* 0x00000006181c723c */ /* 0x050fe600000018ff */
[----:B------:R-:W-:Y:S04]  /*15d60*/  LDSM.16.M88.4 R56, [R177+0x800] ;  /* 0x00080000b138783b */ /* 0x000fe80000000200 */
[----:B------:R-:W-:Y:S01]  /*15d70*/  LDSM.16.M88.4 R72, [R112+0x3000] ;  /* 0x003000007048783b */ /* 0x000fe20000000200 */
[----:B-1----:R-:W-:Y:S03]  /*15d80*/  HMMA.16816.F32 R36, R24, R40, RZ ;  /* 0x000000281824723c */ /* 0x002fe600000018ff */
[----:B------:R-:W-:Y:S04]  /*15d90*/  LDSM.16.M88.4 R60, [R182+0x800] ;  /* 0x00080000b63c783b */ /* 0x000fe80000000200 */
[----:B------:R-:W-:Y:S04]  /*15da0*/  LDSM.16.M88.4 R76, [R176+0x3800] ;  /* 0x00380000b04c783b */ /* 0x000fe80000000200 */
[----:B------:R-:W-:Y:S04]  /*15db0*/  LDSM.16.M88.4 R80, [R112+0x3800] ;  /* 0x003800007050783b */ /* 0x000fe80000000200 */
[----:B------:R-:W-:Y:S04]  /*15dc0*/  LDSM.16.M88.4 R68, [R182+0x1000] ;  /* 0x00100000b644783b */ /* 0x000fe80000000200 */
[----:B------:R-:W-:Y:S04]  /*15dd0*/  LDSM.16.M88.4 R84, [R112+0x4000] ;  /* 0x004000007054783b */ /* 0x000fe80000000200 */
[----:B------:R-:W4:Y:S01]  /*15de0*/  LDL R181, [R1+0x154] ;  /* 0x0001540001b57983 */ /* 0x000f220000100800 */
[----:B------:R-:W-:Y:S01]  /*15df0*/  HMMA.16816.F32 R36, R16, R48, R36 ;  /* 0x000000301024723c */ /* 0x000fe20000001824 */
[----:B---3--:R-:W-:-:S05]  /*15e00*/  IMAD.MOV.U32 R90, RZ, RZ, R8 ;  /* 0x000000ffff5a7224 */ /* 0x008fca00078e0008 */
        /* <DEDUP_REMOVED lines=205> */
[----:B------:R-:W-:Y:S03]  /*16ae0*/  LDSM.16.M88.4 R68, [R176+0x7800] ;  /* 0x00780000b044783b */ /* 0x000fe60000000200 */
        /* <DEDUP_REMOVED lines=13> */
[----:B------:R-:W2:Y:S01]  /*16bc0*/  LDSM.16.M88.4 R56, [R182+0x4800] ;  /* 0x00480000b638783b */ /* 0x000ea20000000200 */
[----:B-1----:R-:W-:-:S04]  /*16bd0*/  FMUL.FTZ R0, R44, R3 ;  /* 0x000000032c007220 */ /* 0x002fc80000410000 */
[----:B------:R1:W4:-:S12]  /*16be0*/  MUFU.TANH R195, R0 ;  /* 0x0000000000c37308 */ /* 0x0003180000002400 */
[----:B------:R-:W-:Y:S01]  /*16bf0*/  HMMA.16816.F32 R32, R16, R62, R28 ;  /* 0x0000003e1020723c */ /* 0x000fe2000000181c */
[----:B-1----:R-:W-:-:S04]  /*16c00*/  FMUL.FTZ R0, R45, R3 ;  /* 0x000000032d007220 */ /* 0x002fc80000410000 */
[----:B------:R1:W-:Y:S02]  /*16c10*/  MUFU.TANH R192, R0 ;  /* 0x0000000000c07308 */ /* 0x0003e40000002400 */
[----:B-1----:R-:W-:-:S06]  /*16c20*/  FMUL.FTZ R0, R46, R3 ;  /* 0x000000032e007220 */ /* 0x002fcc0000410000 */
[----:B------:R1:W4:Y:S02]  /*16c30*/  MUFU.TANH R175, R0 ;  /* 0x0000000000af7308 */ /* 0x0003240000002400 */
[-C--:B-1----:R-:W-:Y:S02]  /*16c40*/  FMUL.FTZ R0, R47, R3.reuse ;  /* 0x000000032f007220 */ /* 0x082fe40000410000 */
[----:B------:R-:W-:Y:S04]  /*16c50*/  HMMA.16816.F32 R44, R16, R60, R36 ;  /* 0x0000003c102c723c */ /* 0x000fe80000001824 */
[----:B------:R1:W4:Y:S02]  /*16c60*/  MUFU.TANH R174, R0 ;  /* 0x0000000000ae7308 */ /* 0x0003240000002400 */
[----:B------:R-:W-:Y:S01]  /*16c70*/  HMMA.16816.F32 R36, R24, R72, RZ ;  /* 0x000000481824723c */ /* 0x000fe200000018ff */
[----:B-1----:R-:W-:-:S05]  /*16c80*/  FMUL.FTZ R0, R40, R3 ;  /* 0x0000000328007220 */ /* 0x002fca0000410000 */
[----:B------:R1:W4:Y:S02]  /*16c90*/  MUFU.TANH R194, R0 ;  /* 0x0000000000c27308 */ /* 0x0003240000002400 */
[----:B-1----:R-:W-:-:S06]  /*16ca0*/  FMUL.FTZ R0, R41, R3 ;  /* 0x0000000329007220 */ /* 0x002fcc0000410000 */
[----:B------:R1:W-:Y:S02]  /*16cb0*/  MUFU.TANH R193, R0 ;  /* 0x0000000000c17308 */ /* 0x0003e40000002400 */
[----:B-1----:R-:W-:-:S06]  /*16cc0*/  FMUL.FTZ R0, R42, R3 ;  /* 0x000000032a007220 */ /* 0x002fcc0000410000 */
[----:B------:R1:W4:Y:S02]  /*16cd0*/  MUFU.TANH R172, R0 ;  /* 0x0000000000ac7308 */ /* 0x0003240000002400 */
[----:B-1----:R-:W-:Y:S01]  /*16ce0*/  LEA.HI R0, R4, R250, RZ, 0x2 ;  /* 0x000000fa04007211 */ /* 0x002fe200078f10ff */
[----:B------:R-:W-:-:S03]  /*16cf0*/  FMUL.FTZ R4, R43, R3 ;  /* 0x000000032b047220 */ /* 0x000fc60000410000 */
[----:B------:R-:W-:Y:S02]  /*16d00*/  SHF.R.S32.HI R0, RZ, 0x2, R0 ;  /* 0x00000002ff007819 */ /* 0x000fe40000011400 */
[----:B------:R1:W4:Y:S03]  /*16d10*/  MUFU.TANH R188, R4 ;  /* 0x0000000400bc7308 */ /* 0x0003260000002400 */
[----:B------:R-:W-:-:S05]  /*16d20*/  IMAD R0, R251, 0x10, R0 ;  /* 0x00000010fb007824 */ /* 0x000fca00078e0200 */
[----:B------:R-:W-:Y:S01]  /*16d30*/  IADD3 R0, R0, 0x1, R223 ;  /* 0x0000000100007810 */ /* 0x000fe20007ffe0df */
[----:B-1----:R-:W-:-:S04]  /*16d40*/  FMUL.FTZ R4, R48, R3 ;  /* 0x0000000330047220 */ /* 0x002fc80000410000 */
[----:B------:R1:W4:Y:S01]  /*16d50*/  MUFU.TANH R179, R4 ;  /* 0x0000000400b37308 */ /* 0x0003220000002400 */
[----:B---3--:R-:W-:Y:S01]  /*16d60*/  HMMA.16816.F32 R28, R12, R64, R44 ;  /* 0x000000400c1c723c */ /* 0x008fe2000000182c */
[----:B------:R-:W3:Y:S01]  /*16d70*/  LDSM.16.M88.4 R44, [R177+0x5000] ;  /* 0x00500000b12c783b */ /* 0x000ee20000000200 */
[----:B-1----:R-:W-:Y:S02]  /*16d80*/  IADD3 R4, R211, R0, -R90 ;  /* 0x00000000d3047210 */ /* 0x002fe40007ffe85a */
[----:B------:R-:W-:-:S03]  /*16d90*/  LOP3.LUT R0, R20, R21, RZ, 0xfc, !PT ;  /* 0x0000001514007212 */ /* 0x000fc600078efcff */
[----:B------:R-:W-:Y:S02]  /*16da0*/  IMAD.IADD R5, R89, 0x1, R4 ;  /* 0x0000000159057824 */ /* 0x000fe400078e0204 */
[----:B------:R-:W-:-:S03]  /*16db0*/  IMAD.IADD R4, R88, 0x1, R7 ;  /* 0x0000000158047824 */ /* 0x000fc600078e0207 */
[C---:B------:R-:W-:Y:S01]  /*16dc0*/  VIMNMX R7, R5.reuse, R211, PT ;  /* 0x000000d305077248 */ /* 0x040fe20003fe0100 */
[----:B------:R-:W-:Y:S01]  /*16dd0*/  VIADD R20, R4, 0x1 ;  /* 0x0000000104147836 */ /* 0x000fe20000000000 */
[----:B------:R-:W-:-:S04]  /*16de0*/  VIADDMNMX R5, R5, 0x8, R211, PT ;  /* 0x0000000805057846 */ /* 0x000fc800038001d3 */
[C---:B------:R-:W-:Y:S02]  /*16df0*/  ISETP.GE.AND P0, PT, R20.reuse, R7, PT ;  /* 0x000000071400720c */ /* 0x040fe40003f06270 */
[----:B------:R-:W-:Y:S01]  /*16e00*/  ISETP.GE.AND P6, PT, R20, R5, PT ;  /* 0x000000051400720c */ /* 0x000fe20003fc6270 */
[----:B------:R-:W-:-:S04]  /*16e10*/  FMUL.FTZ R20, R51, R3 ;  /* 0x0000000333147220 */ /* 0x000fc80000410000 */
[----:B------:R1:W-:Y:S01]  /*16e20*/  MUFU.TANH R156, R20 ;  /* 0x00000014009c7308 */ /* 0x0003e20000002400 */
[----:B------:R-:W-:Y:S06]  /*16e30*/  HMMA.16816.F32 R32, R12, R66, R32 ;  /* 0x000000420c20723c */ /* 0x000fec0000001820 */
[----:B--2---:R-:W-:Y:S06]  /*16e40*/  HMMA.16816.F32 R40, R8, R56, R28 ;  /* 0x000000380828723c */ /* 0x004fec000000181c */
[----:B------:R-:W-:Y:S01]  /*16e50*/  HMMA.16816.F32 R60, R16, R76, R36 ;  /* 0x0000004c103c723c */ /* 0x000fe20000001824 */
[----:B------:R-:W-:Y:S01]  /*16e60*/  FMUL.FTZ R21, R50, R3 ;  /* 0x0000000332157220 */ /* 0x000fe20000410000 */
[C---:B------:R-:W-:Y:S01]  /*16e70*/  VIADD R6, R4.reuse, 0x8 ;  /* 0x0000000804067836 */ /* 0x040fe20000000000 */
[----:B------:R-:W-:Y:S01]  /*16e80*/  ISETP.GE.AND P1, PT, R4, R5, PT ;  /* 0x000000050400720c */ /* 0x000fe20003f26270 */
[-C--:B-1----:R-:W-:Y:S01]  /*16e90*/  FMUL.FTZ R20, R52, R3.reuse ;  /* 0x0000000334147220 */ /* 0x082fe20000410000 */
[----:B------:R-:W-:Y:S01]  /*16ea0*/  FSEL R104, R104, -INF , !P0 ;  /* 0xff80000068687808 */ /* 0x000fe20004000000 */
[----:B------:R-:W-:Y:S02]  /*16eb0*/  LDSM.16.M88.4 R64, [R176+0x8000] ;  /* 0x00800000b040783b */ /* 0x000fe40000000200 */
[----:B------:R1:W-:Y:S01]  /*16ec0*/  MUFU.TANH R149, R20 ;  /* 0x0000001400957308 */ /* 0x0003e20000002400 */
[----:B------:R-:W-:Y:S01]  /*16ed0*/  HMMA.16816.F32 R28, R24, R74, RZ ;  /* 0x0000004a181c723c */ /* 0x000fe200000018ff */
[----:B------:R-:W-:Y:S01]  /*16ee0*/  LDSM.16.M88.4 R72, [R112+0x7800] ;  /* 0x007800007048783b */ /* 0x000fe20000000200 */
[----:B-1----:R-:W-:-:S05]  /*16ef0*/  FMUL.FTZ R20, R53, R3 ;  /* 0x0000000335147220 */ /* 0x002fca0000410000 */
[----:B------:R1:W-:Y:S02]  /*16f00*/  MUFU.TANH R146, R20 ;  /* 0x0000001400927308 */ /* 0x0003e40000002400 */
[----:B-1----:R-:W-:-:S06]  /*16f10*/  FMUL.FTZ R20, R54, R3 ;  /* 0x0000000336147220 */ /* 0x002fcc0000410000 */
[----:B------:R1:W-:Y:S01]  /*16f20*/  MUFU.TANH R136, R20 ;  /* 0x0000001400887308 */ /* 0x0003e20000002400 */
[----:B------:R-:W-:Y:S01]  /*16f30*/  HMMA.16816.F32 R48, R8, R58, R32 ;  /* 0x0000003a0830723c */ /* 0x000fe20000001820 */
[----:B-1----:R-:W-:Y:S02]  /*16f40*/  FMUL.FTZ R20, R55, R3 ;  /* 0x0000000337147220 */ /* 0x002fe40000410000 */
[----:B------:R-:W1:Y:S05]  /*16f50*/  LDSM.16.M88.4 R52, [R182+0x5000] ;  /* 0x00500000b634783b */ /* 0x000e6a0000000200 */
[----:B------:R-:W-:Y:S01]  /*16f60*/  HMMA.16816.F32 R32, R16, R78, R28 ;  /* 0x0000004e1020723c */ /* 0x000fe2000000181c */
[----:B------:R2:W-:Y:S01]  /*16f70*/  MUFU.TANH R139, R20 ;  /* 0x00000014008b7308 */ /* 0x0005e20000002400 */
[C---:B------:R-:W-:Y:S01]  /*16f80*/  ISETP.GE.AND P3, PT, R6.reuse, R7, PT ;  /* 0x000000070600720c */ /* 0x040fe20003f66270 */
[----:B------:R-:W-:Y:S03]  /*16f90*/  LDSM.16.M88.4 R76, [R112+0x8000] ;  /* 0x00800000704c783b */ /* 0x000fe60000000200 */
[----:B---3--:R-:W-:Y:S01]  /*16fa0*/  HMMA.16816.F32 R28, R12, R44, R60 ;  /* 0x0000002c0c1c723c */ /* 0x008fe2000000183c */
[----:B------:R-:W-:Y:S01]  /*16fb0*/  ISETP.GE.AND P5, PT, R6, R5, PT ;  /* 0x000000050600720c */ /* 0x000fe20003fa6270 */
[----:B------:R-:W-:-:S02]  /*16fc0*/  VIADD R6, R4, 0x9 ;  /* 0x0000000904067836 */ /* 0x000fc40000000000 */
[----:B--2---:R-:W-:-:S03]  /*16fd0*/  FMUL.FTZ R20, R40, R3 ;  /* 0x0000000328147220 */ /* 0x004fc60000410000 */
[C---:B------:R-:W-:Y:S01]  /*16fe0*/  ISETP.GE.AND P2, PT, R6.reuse, R7, PT ;  /* 0x000000070600720c */ /* 0x040fe20003f46270 */
[----:B------:R2:W-:Y:S01]  /*16ff0*/  MUFU.TANH R134, R20 ;  /* 0x0000001400867308 */ /* 0x0005e20000002400 */
[----:B------:R-:W-:Y:S01]  /*17000*/  ISETP.GE.AND P4, PT, R6, R5, PT ;  /* 0x000000050600720c */ /* 0x000fe20003f86270 */
[----:B------:R-:W-:Y:S01]  /*17010*/  VIADD R6, R4, 0x10 ;  /* 0x0000001004067836 */ /* 0x000fe20000000000 */
[----:B------:R-:W-:Y:S01]  /*17020*/  HMMA.16816.F32 R36, R24, R68, RZ ;  /* 0x000000441824723c */ /* 0x000fe200000018ff */
[----:B------:R-:W-:-:S03]  /*17030*/  FSEL R101, R101, -INF , !P1 ;  /* 0xff80000065657808 */ /* 0x000fc60004800000 */
[C---:B------:R-:W-:Y:S02]  /*17040*/  ISETP.GE.AND P1, PT, R6.reuse, R7, PT ;  /* 0x000000070600720c */ /* 0x040fe40003f26270 */
[----:B------:R-:W-:Y:S01]  /*17050*/  ISETP.GE.AND P0, PT, R6, R5, PT ;  /* 0x000000050600720c */ /* 0x000fe20003f06270 */
[----:B--2---:R-:W-:-:S04]  /*17060*/  FMUL.FTZ R20, R41, R3 ;  /* 0x0000000329147220 */ /* 0x004fc80000410000 */
[----:B------:R2:W-:Y:S01]  /*17070*/  MUFU.TANH R125, R20 ;  /* 0x00000014007d7308 */ /* 0x0005e20000002400 */
[----:B------:R-:W-:Y:S01]  /*17080*/  VIADD R6, R4, 0x11 ;  /* 0x0000001104067836 */ /* 0x000fe20000000000 */
[----:B------:R-:W-:Y:S01]  /*17090*/  HMMA.16816.F32 R32, R12, R46, R32 ;  /* 0x0000002e0c20723c */ /* 0x000fe20000001820 */
[----:B------:R-:W3:Y:S01]  /*170a0*/  LDSM.16.M88.4 R44, [R177+0x5800] ;  /* 0x00580000b12c783b */ /* 0x000ee20000000200 */
[----:B------:R-:W-:Y:S02]  /*170b0*/  FSEL R100, R100, -INF , !P6 ;  /* 0xff80000064647808 */ /* 0x000fe40007000000 */
[----:B------:R-:W-:Y:S02]  /*170c0*/  FSEL R111, R111, -INF , !P3 ;  /* 0xff8000006f6f7808 */ /* 0x000fe40005800000 */
[----:B------:R-:W-:Y:S01]  /*170d0*/  ISETP.GE.AND P6, PT, R6, R7, PT ;  /* 0x000000070600720c */ /* 0x000fe20003fc6270 */
[----:B--2---:R-:W-:-:S04]  /*170e0*/  FMUL.FTZ R20, R42, R3 ;  /* 0x000000032a147220 */ /* 0x004fc80000410000 */
[----:B------:R2:W-:Y:S01]  /*170f0*/  MUFU.TANH R120, R20 ;  /* 0x0000001400787308 */ /* 0x0005e20000002400 */
[----:B------:R-:W-:Y:S01]  /*17100*/  ISETP.GE.AND P3, PT, R6, R5, PT ;  /* 0x000000050600720c */ /* 0x000fe20003f66270 */
[----:B------:R-:W-:Y:S01]  /*17110*/  VIADD R6, R4, 0x18 ;  /* 0x0000001804067836 */ /* 0x000fe20000000000 */
[----:B------:R-:W-:Y:S02]  /*17120*/  FSEL R103, R103, -INF , !P5 ;  /* 0xff80000067677808 */ /* 0x000fe40006800000 */
[----:B------:R-:W-:Y:S02]  /*17130*/  FSEL R110, R110, -INF , !P2 ;  /* 0xff8000006e6e7808 */ /* 0x000fe40005000000 */
[C---:B------:R-:W-:Y:S01]  /*17140*/  ISETP.GE.AND P5, PT, R6.reuse, R7, PT ;  /* 0x000000070600720c */ /* 0x040fe20003fa6270 */
[----:B--2---:R-:W-:Y:S02]  /*17150*/  FMUL.FTZ R20, R43, R3 ;  /* 0x000000032b147220 */ /* 0x004fe40000410000 */
[----:B-1----:R-:W-:Y:S06]  /*17160*/  HMMA.16816.F32 R40, R8, R52, R28 ;  /* 0x000000340828723c */ /* 0x002fec000000181c */
[----:B------:R-:W-:Y:S01]  /*17170*/  HMMA.16816.F32 R28, R24, R70, RZ ;  /* 0x00000046181c723c */ /* 0x000fe200000018ff */
[----:B------:R1:W-:Y:S01]  /*17180*/  MUFU.TANH R121, R20 ;  /* 0x0000001400797308 */ /* 0x0003e20000002400 */
[----:B------:R-:W-:Y:S01]  /*17190*/  ISETP.GE.AND P2, PT, R6, R5, PT ;  /* 0x000000050600720c */ /* 0x000fe20003f46270 */
[----:B------:R-:W-:Y:S01]  /*171a0*/  VIADD R6, R4, 0x19 ;  /* 0x0000001904067836 */ /* 0x000fe20000000000 */
[----:B------:R-:W-:Y:S01]  /*171b0*/  FSEL R102, R102, -INF , !P4 ;  /* 0xff80000066667808 */ /* 0x000fe20006000000 */
[----:B------:R-:W-:Y:S01]  /*171c0*/  LDSM.16.M88.4 R68, [R176+0x8800] ;  /* 0x00880000b044783b */ /* 0x000fe20000000200 */
[----:B------:R-:W-:Y:S01]  /*171d0*/  FSEL R115, R115, -INF , !P1 ;  /* 0xff80000073737808 */ /* 0x000fe20004800000 */
[----:B------:R-:W-:Y:S01]  /*171e0*/  HMMA.16816.F32 R56, R16, R72, R36 ;  /* 0x000000481038723c */ /* 0x000fe20000001824 */
[----:B------:R-:W-:-:S02]  /*171f0*/  ISETP.GE.AND P4, PT, R6, R7, PT ;  /* 0x000000070600720c */ /* 0x000fc40003f86270 */
[----:B------:R-:W-:Y:S01]  /*17200*/  ISETP.GE.AND P1, PT, R6, R5, PT ;  /* 0x000000050600720c */ /* 0x000fe20003f26270 */
[----:B-1----:R-:W-:-:S04]  /*17210*/  FMUL.FTZ R20, R48, R3 ;  /* 0x0000000330147220 */ /* 0x002fc80000410000 */
[----:B------:R1:W-:Y:S01]  /*17220*/  MUFU.TANH R109, R20 ;  /* 0x00000014006d7308 */ /* 0x0003e20000002400 */
[----:B------:R-:W-:Y:S01]  /*17230*/  VIADD R6, R4, 0x20 ;  /* 0x0000002004067836 */ /* 0x000fe20000000000 */
[----:B------:R-:W-:Y:S02]  /*17240*/  FSEL R108, R108, -INF , !P0 ;  /* 0xff8000006c6c7808 */ /* 0x000fe40004000000 */
[----:B------:R-:W-:Y:S02]  /*17250*/  FSEL R113, R113, -INF , !P6 ;  /* 0xff80000071717808 */ /* 0x000fe40007000000 */
[C---:B------:R-:W-:Y:S02]  /*17260*/  ISETP.GE.AND P0, PT, R6.reuse, R7, PT ;  /* 0x000000070600720c */ /* 0x040fe40003f06270 */
[----:B------:R-:W-:Y:S01]  /*17270*/  ISETP.GE.AND P6, PT, R6, R5, PT ;  /* 0x000000050600720c */ /* 0x000fe20003fc6270 */
[----:B-1----:R-:W-:-:S04]  /*17280*/  FMUL.FTZ R20, R49, R3 ;  /* 0x0000000331147220 */ /* 0x002fc80000410000 */
[----:B------:R1:W-:Y:S01]  /*17290*/  MUFU.TANH R107, R20 ;  /* 0x00000014006b7308 */ /* 0x0003e20000002400 */
[----:B------:R-:W-:Y:S01]  /*172a0*/  VIADD R6, R4, 0x21 ;  /* 0x0000002104067836 */ /* 0x000fe20000000000 */
[----:B------:R-:W-:Y:S02]  /*172b0*/  FSEL R106, R106, -INF , !P3 ;  /* 0xff8000006a6a7808 */ /* 0x000fe40005800000 */
[----:B------:R-:W-:Y:S02]  /*172c0*/  FSEL R117, R117, -INF , !P5 ;  /* 0xff80000075757808 */ /* 0x000fe40006800000 */
[----:B------:R-:W-:Y:S01]  /*172d0*/  ISETP.GE.AND P3, PT, R6, R7, PT ;  /* 0x000000070600720c */ /* 0x000fe20003f66270 */
[----:B-1----:R-:W-:-:S04]  /*172e0*/  FMUL.FTZ R20, R50, R3 ;  /* 0x0000000332147220 */ /* 0x002fc80000410000 */
[----:B------:R1:W-:Y:S01]  /*172f0*/  MUFU.TANH R99, R20 ;  /* 0x0000001400637308 */ /* 0x0003e20000002400 */
[----:B------:R-:W-:Y:S01]  /*17300*/  ISETP.GE.AND P5, PT, R6, R5, PT ;  /* 0x000000050600720c */ /* 0x000fe20003fa6270 */
[----:B------:R-:W-:Y:S01]  /*17310*/  VIADD R6, R4, 0x28 ;  /* 0x0000002804067836 */ /* 0x000fe20000000000 */
[----:B------:R-:W-:Y:S02]  /*17320*/  FSEL R105, R105, -INF , !P2 ;  /* 0xff80000069697808 */ /* 0x000fe40005000000 */
[----:B------:R-:W-:Y:S01]  /*17330*/  FSEL R119, R119, -INF , !P4 ;  /* 0xff80000077777808 */ /* 0x000fe20006000000 */
[----:B-1----:R-:W-:Y:S02]  /*17340*/  FMUL.FTZ R20, R51, R3 ;  /* 0x0000000333147220 */ /* 0x002fe40000410000 */
[----:B------:R-:W-:Y:S01]  /*17350*/  HMMA.16816.F32 R48, R8, R54, R32 ;  /* 0x000000360830723c */ /* 0x000fe20000001820 */
[----:B------:R-:W1:Y:S05]  /*17360*/  LDSM.16.M88.4 R52, [R182+0x5800] ;  /* 0x00580000b634783b */ /* 0x000e6a0000000200 */
[----:B------:R-:W-:Y:S01]  /*17370*/  HMMA.16816.F32 R32, R16, R74, R28 ;  /* 0x0000004a1020723c */ /* 0x000fe2000000181c */
[----:B------:R-:W-:-:S02]  /*17380*/  ISETP.GE.AND P2, PT, R6, R7, PT ;  /* 0x000000070600720c */ /* 0x000fc40003f46270 */
[----:B------:R-:W-:Y:S01]  /*17390*/  ISETP.GE.AND P4, PT, R6, R5, PT ;  /* 0x000000050600720c */ /* 0x000fe20003f86270 */
[----:B------:R-:W-:Y:S01]  /*173a0*/  VIADD R6, R4, 0x29 ;  /* 0x0000002904067836 */ /* 0x000fe20000000000 */
[----:B------:R-:W-:Y:S01]  /*173b0*/  FSEL R114, R114, -INF , !P1 ;  /* 0xff80000072727808 */ /* 0x000fe20004800000 */
[----:B------:R-:W-:Y:S01]  /*173c0*/  HMMA.16816.F32 R36, R24, R64, RZ ;  /* 0x000000401824723c */ /* 0x000fe200000018ff */
[----:B------:R-:W-:Y:S02]  /*173d0*/  FSEL R129, R129, -INF , !P0 ;  /* 0xff80000081817808 */ /* 0x000fe40004000000 */
[C---:B------:R-:W-:Y:S02]  /*173e0*/  ISETP.GE.AND P1, PT, R6.reuse, R7, PT ;  /* 0x000000070600720c */ /* 0x040fe40003f26270 */
[----:B------:R-:W-:Y:S01]  /*173f0*/  ISETP.GE.AND P0, PT, R6, R5, PT ;  /* 0x000000050600720c */ /* 0x000fe20003f06270 */
[----:B------:R-:W-:Y:S01]  /*17400*/  VIADD R6, R4, 0x30 ;  /* 0x0000003004067836 */ /* 0x000fe20000000000 */
[----:B---3--:R-:W-:Y:S01]  /*17410*/  HMMA.16816.F32 R28, R12, R44, R56 ;  /* 0x0000002c0c1c723c */ /* 0x008fe20000001838 */
[----:B------:R-:W-:-:S02]  /*17420*/  FSEL R124, R124, -INF , !P6 ;  /* 0xff8000007c7c7808 */ /* 0x000fc40007000000 */
[----:B------:R-:W-:Y:S02]  /*17430*/  FSEL R128, R128, -INF , !P3 ;  /* 0xff80000080807808 */ /* 0x000fe40005800000 */
[----:B------:R-:W-:Y:S01]  /*17440*/  FSEL R123, R123, -INF , !P5 ;  /* 0xff8000007b7b7808 */ /* 0x000fe20006800000 */
[----:B------:R2:W-:Y:S01]  /*17450*/  MUFU.TANH R98, R20 ;  /* 0x0000001400627308 */ /* 0x0005e20000002400 */
[C---:B------:R-:W-:Y:S01]  /*17460*/  ISETP.GE.AND P6, PT, R6.reuse, R7, PT ;  /* 0x000000070600720c */ /* 0x040fe20003fc6270 */
[----:B------:R-:W-:Y:S01]  /*17470*/  LDSM.16.M88.4 R56, [R182+0x6000] ;  /* 0x00600000b638783b */ /* 0x000fe20000000200 */
[----:B------:R-:W-:Y:S01]  /*17480*/  ISETP.GE.AND P3, PT, R6, R5, PT ;  /* 0x000000050600720c */ /* 0x000fe20003f66270 */
[----:B------:R-:W-:Y:S01]  /*17490*/  VIADD R6, R4, 0x31 ;  /* 0x0000003104067836 */ /* 0x000fe20000000000 */
[----:B------:R-:W-:Y:S01]  /*174a0*/  HMMA.16816.F32 R32, R12, R46, R32 ;  /* 0x0000002e0c20723c */ /* 0x000fe20000001820 */
[----:B------:R-:W-:Y:S01]  /*174b0*/  FSEL R131, R131, -INF , !P2 ;  /* 0xff80000083837808 */ /* 0x000fe20005000000 */
[----:B------:R-:W3:Y:S02]  /*174c0*/  LDSM.16.M88.4 R44, [R177+0x6000] ;  /* 0x00600000b12c783b */ /* 0x000ee40000000200 */
[----:B------:R-:W-:-:S02]  /*174d0*/  ISETP.GE.AND P5, PT, R6, R7, PT ;  /* 0x000000070600720c */ /* 0x000fc40003fa6270 */
        /* <DEDUP_REMOVED lines=9> */
[----:B------:R2:W-:Y:S01]  /*17570*/  MUFU.TANH R96, R20 ;  /* 0x0000001400607308 */ /* 0x0005e20000002400 */
[----:B------:R-:W-:Y:S01]  /*17580*/  FSEL R143, R143, -INF , !P6 ;  /* 0xff8000008f8f7808 */ /* 0x000fe20007000000 */
[----:B------:R-:W-:Y:S01]  /*17590*/  HMMA.16816.F32 R60, R16, R76, R36 ;  /* 0x0000004c103c723c */ /* 0x000fe20000001824 */
[----:B------:R-:W-:-:S02]  /*175a0*/  ISETP.GE.AND P0, PT, R6, R7, PT ;  /* 0x000000070600720c */ /* 0x000fc40003f06270 */
[----:B------:R-:W-:Y:S01]  /*175b0*/  ISETP.GE.AND P6, PT, R6, R5, PT ;  /* 0x000000050600720c */ /* 0x000fe20003fc6270 */
[----:B------:R-:W-:Y:S02]  /*175c0*/  VIADD R6, R4, 0x40 ;  /* 0x0000004004067836 */ /* 0x000fe40000000000 */
[----:B-1----:R-:W-:Y:S01]  /*175d0*/  HMMA.16816.F32 R36, R8, R52, R28 ;  /* 0x000000340824723c */ /* 0x002fe2000000181c */
[----:B------:R-:W-:Y:S02]  /*175e0*/  FSEL R138, R138, -INF , !P3 ;  /* 0xff8000008a8a7808 */ /* 0x000fe40005800000 */
[----:B------:R-:W-:-:S03]  /*175f0*/  FSEL R142, R142, -INF , !P5 ;  /* 0xff8000008e8e7808 */ /* 0x000fc60006800000 */
[----:B------:R-:W-:Y:S01]  /*17600*/  HMMA.16816.F32 R28, R24, R66, RZ ;  /* 0x00000042181c723c */ /* 0x000fe200000018ff */
[----:B------:R-:W1:Y:S01]  /*17610*/  LDSM.16.M88.4 R64, [R112+0x8800] ;  /* 0x008800007040783b */ /* 0x000e620000000200 */
[----:B--2---:R-:W-:Y:S01]  /*17620*/  FMUL.FTZ R20, R41, R3 ;  /* 0x0000000329147220 */ /* 0x004fe20000410000 */
[----:B------:R-:W-:-:S03]  /*17630*/  ISETP.GE.AND P3, PT, R6, R7, PT ;  /* 0x000000070600720c */ /* 0x000fc60003f66270 */
[----:B------:R2:W-:Y:S01]  /*17640*/  MUFU.TANH R97, R20 ;  /* 0x0000001400617308 */ /* 0x0005e20000002400 */
[----:B------:R-:W-:Y:S01]  /*17650*/  ISETP.GE.AND P5, PT, R6, R5, PT ;  /* 0x000000050600720c */ /* 0x000fe20003fa6270 */
[----:B------:R-:W-:Y:S01]  /*17660*/  VIADD R6, R4, 0x41 ;  /* 0x0000004104067836 */ /* 0x000fe20000000000 */
[----:B------:R-:W-:Y:S02]  /*17670*/  FSEL R135, R135, -INF , !P2 ;  /* 0xff80000087877808 */ /* 0x000fe40005000000 */
[----:B------:R-:W-:Y:S02]  /*17680*/  FSEL R144, R144, -INF , !P4 ;  /* 0xff80000090907808 */ /* 0x000fe40006000000 */
[C---:B------:R-:W-:Y:S02]  /*17690*/  ISETP.GE.AND P2, PT, R6.reuse, R7, PT ;  /* 0x000000070600720c */ /* 0x040fe40003f46270 */
[----:B------:R-:W-:Y:S01]  /*176a0*/  ISETP.GE.AND P4, PT, R6, R5, PT ;  /* 0x000000050600720c */ /* 0x000fe20003f86270 */
[----:B--2---:R-:W-:-:S04]  /*176b0*/  FMUL.FTZ R20, R42, R3 ;  /* 0x000000032a147220 */ /* 0x004fc80000410000 */
[----:B------:R2:W-:Y:S01]  /*176c0*/  MUFU.TANH R95, R20 ;  /* 0x00000014005f7308 */ /* 0x0005e20000002400 */
        /* <DEDUP_REMOVED lines=8> */
[----:B------:R-:W-:Y:S01]  /*17750*/  HMMA.16816.F32 R40, R24, R68, RZ ;  /* 0x000000441828723c */ /* 0x000fe200000018ff */
[----:B------:R-:W-:Y:S02]  /*17760*/  FSEL R137, R137, -INF , !P6 ;  /* 0xff80000089897808 */ /* 0x000fe40007000000 */
[----:B------:R-:W-:Y:S02]  /*17770*/  FSEL R153, R153, -INF , !P3 ;  /* 0xff80000099997808 */ /* 0x000fe40005800000 */
[----:B------:R-:W-:Y:S01]  /*17780*/  ISETP.GE.AND P6, PT, R6, R7, PT ;  /* 0x000000070600720c */ /* 0x000fe20003fc6270 */
[----:B------:R4:W1:Y:S01]  /*17790*/  MUFU.TANH R160, R21 ;  /* 0x0000001500a07308 */ /* 0x0008620000002400 */
[----:B--2---:R-:W-:-:S07]  /*177a0*/  FMUL.FTZ R20, R48, R3 ;  /* 0x0000000330147220 */ /* 0x004fce0000410000 */
[----:B------:R2:W1:Y:S01]  /*177b0*/  MUFU.TANH R93, R20 ;  /* 0x00000014005d7308 */ /* 0x0004620000002400 */
[----:B------:R-:W-:Y:S01]  /*177c0*/  ISETP.GE.AND P3, PT, R6, R5, PT ;  /* 0x000000050600720c */ /* 0x000fe20003f66270 */
[----:B------:R-:W-:Y:S02]  /*177d0*/  VIADD R6, R4, 0x50 ;  /* 0x0000005004067836 */ /* 0x000fe40000000000 */
[-C--:B----4-:R-:W-:Y:S01]  /*177e0*/  FMUL.FTZ R21, R51, R3.reuse ;  /* 0x0000000333157220 */ /* 0x090fe20000410000 */
[----:B------:R-:W-:Y:S02]  /*177f0*/  FSEL R147, R147, -INF , !P5 ;  /* 0xff80000093937808 */ /* 0x000fe40006800000 */
[----:B------:R-:W-:Y:S01]  /*17800*/  FSEL R151, R151, -INF , !P2 ;  /* 0xff80000097977808 */ /* 0x000fe20005000000 */
[----:B--2---:R-:W-:-:S04]  /*17810*/  FMUL.FTZ R20, R49, R3 ;  /* 0x0000000331147220 */ /* 0x004fc80000410000 */
[----:B------:R2:W-:Y:S01]  /*17820*/  MUFU.TANH R91, R20 ;  /* 0x00000014005b7308 */ /* 0x0005e20000002400 */
[C---:B------:R-:W-:Y:S02]  /*17830*/  ISETP.GE.AND P5, PT, R6.reuse, R7, PT ;  /* 0x000000070600720c */ /* 0x040fe40003fa6270 */
[----:B------:R-:W-:Y:S01]  /*17840*/  ISETP.GE.AND P2, PT, R6, R5, PT ;  /* 0x000000050600720c */ /* 0x000fe20003f46270 */
[----:B------:R-:W-:Y:S01]  /*17850*/  VIADD R6, R4, 0x51 ;  /* 0x0000005104067836 */ /* 0x000fe20000000000 */
[----:B------:R-:W-:Y:S01]  /*17860*/  FSEL R145, R145, -INF , !P4 ;  /* 0xff80000091917808 */ /* 0x000fe20006000000 */
[----:B--2---:R-:W-:Y:S02]  /*17870*/  FMUL.FTZ R20, R50, R3 ;  /* 0x0000000332147220 */ /* 0x004fe40000410000 */
[----:B------:R-:W-:Y:S01]  /*17880*/  HMMA.16816.F32 R48, R8, R54, R32 ;  /* 0x000000360830723c */ /* 0x000fe20000001820 */
[----:B------:R-:W-:Y:S01]  /*17890*/  FSEL R154, R154, -INF , !P1 ;  /* 0xff8000009a9a7808 */ /* 0x000fe20004800000 */
[----:B------:R2:W4:Y:S01]  /*178a0*/  MUFU.TANH R90, R20 ;  /* 0x00000014005a7308 */ /* 0x0005220000002400 */
[C---:B------:R-:W-:Y:S01]  /*178b0*/  ISETP.GE.AND P4, PT, R6.reuse, R7, PT ;  /* 0x000000070600720c */ /* 0x040fe20003f86270 */
[----:B------:R-:W-:Y:S02]  /*178c0*/  LDSM.16.M88.4 R52, [R176+0x9000] ;  /* 0x00900000b034783b */ /* 0x000fe40000000200 */
[----:B------:R-:W-:Y:S06]  /*178d0*/  HMMA.16816.F32 R32, R16, R78, R28 ;  /* 0x0000004e1020723c */ /* 0x000fec000000181c */
[----:B---3--:R-:W-:Y:S01]  /*178e0*/  HMMA.16816.F32 R28, R12, R44, R60 ;  /* 0x0000002c0c1c723c */ /* 0x008fe2000000183c */
[----:B------:R-:W3:Y:S01]  /*178f0*/  LDSM.16.M88.4 R60, [R177+0x6800] ;  /* 0x00680000b13c783b */ /* 0x000ee20000000200 */
[----:B------:R-:W-:Y:S01]  /*17900*/  ISETP.GE.AND P1, PT, R6, R5, PT ;  /* 0x000000050600720c */ /* 0x000fe20003f26270 */
[----:B------:R-:W-:-:S02]  /*17910*/  VIADD R6, R4, 0x58 ;  /* 0x0000005804067836 */ /* 0x000fc40000000000 */
[----:B--2---:R-:W-:Y:S01]  /*17920*/  FMUL.FTZ R20, R36, R3 ;  /* 0x0000000324147220 */ /* 0x004fe20000410000 */
[----:B------:R-:W-:-:S03]  /*17930*/  FSEL R141, R141, -INF , !P0 ;  /* 0xff8000008d8d7808 */ /* 0x000fc60004000000 */
[----:B------:R2:W-:Y:S01]  /*17940*/  MUFU.TANH R87, R20 ;  /* 0x0000001400577308 */ /* 0x0005e20000002400 */
[----:B------:R-:W-:Y:S02]  /*17950*/  FSEL R150, R150, -INF , !P6 ;  /* 0xff80000096967808 */ /* 0x000fe40007000000 */
[C---:B------:R-:W-:Y:S02]  /*17960*/  ISETP.GE.AND P0, PT, R6.reuse, R7, PT ;  /* 0x000000070600720c */ /* 0x040fe40003f06270 */
[----:B------:R-:W-:Y:S01]  /*17970*/  ISETP.GE.AND P6, PT, R6, R5, PT ;  /* 0x000000050600720c */ /* 0x000fe20003fc6270 */
[----:B------:R-:W-:Y:S02]  /*17980*/  VIADD R6, R4, 0x59 ;  /* 0x0000005904067836 */ /* 0x000fe40000000000 */
[----:B------:R1:W4:Y:S01]  /*17990*/  MUFU.TANH R89, R21 ;  /* 0x0000001500597308 */ /* 0x0003220000002400 */
[----:B------:R-:W-:Y:S01]  /*179a0*/  FSEL R148, R148, -INF , !P3 ;  /* 0xff80000094947808 */ /* 0x000fe20005800000 */
[----:B--2---:R-:W-:-:S06]  /*179b0*/  FMUL.FTZ R20, R37, R3 ;  /* 0x0000000325147220 */ /* 0x004fcc0000410000 */
[----:B------:R2:W-:Y:S01]  /*179c0*/  MUFU.TANH R86, R20 ;  /* 0x0000001400567308 */ /* 0x0005e20000002400 */
[----:B------:R-:W-:Y:S01]  /*179d0*/  FSEL R163, R163, -INF , !P5 ;  /* 0xff800000a3a37808 */ /* 0x000fe20006800000 */
[----:B-1----:R-:W-:Y:S01]  /*179e0*/  FMUL.FTZ R21, R39, R3 ;  /* 0x0000000327157220 */ /* 0x002fe20000410000 */
[C---:B------:R-:W-:Y:S02]  /*179f0*/  ISETP.GE.AND P3, PT, R6.reuse, R7, PT ;  /* 0x000000070600720c */ /* 0x040fe40003f66270 */
[----:B------:R-:W-:Y:S01]  /*17a00*/  ISETP.GE.AND P5, PT, R6, R5, PT ;  /* 0x000000050600720c */ /* 0x000fe20003fa6270 */
[----:B------:R-:W-:Y:S02]  /*17a10*/  VIADD R6, R4, 0x60 ;  /* 0x0000006004067836 */ /* 0x000fe40000000000 */
[----:B--2---:R-:W-:Y:S02]  /*17a20*/  FMUL.FTZ R20, R38, R3 ;  /* 0x0000000326147220 */ /* 0x004fe40000410000 */
[----:B------:R-:W-:Y:S02]  /*17a30*/  HMMA.16816.F32 R36, R16, R64, R40 ;  /* 0x000000401024723c */ /* 0x000fe40000001828 */
[----:B------:R1:W2:Y:S01]  /*17a40*/  MUFU.TANH R85, R20 ;  /* 0x0000001400557308 */ /* 0x0002a20000002400 */
[----:B------:R-:W-:-:S03]  /*17a50*/  FSEL R158, R158, -INF , !P2 ;  /* 0xff8000009e9e7808 */ /* 0x000fc60005000000 */
[----:B------:R-:W-:Y:S01]  /*17a60*/  HMMA.16816.F32 R40, R12, R46, R32 ;  /* 0x0000002e0c28723c */ /* 0x000fe20000001820 */
[----:B------:R-:W-:Y:S02]  /*17a70*/  FSEL R162, R162, -INF , !P4 ;  /* 0xff800000a2a27808 */ /* 0x000fe40006000000 */
[----:B------:R-:W-:-:S03]  /*17a80*/  ISETP.GE.AND P2, PT, R6, R7, PT ;  /* 0x000000070600720c */ /* 0x000fc60003f46270 */
[----:B------:R-:W-:Y:S01]  /*17a90*/  HMMA.16816.F32 R32, R8, R56, R28 ;  /* 0x000000380820723c */ /* 0x000fe2000000181c */
[----:B------:R-:W-:Y:S01]  /*17aa0*/  ISETP.GE.AND P4, PT, R6, R5, PT ;  /* 0x000000050600720c */ /* 0x000fe20003f86270 */
[----:B-1----:R-:W-:-:S04]  /*17ab0*/  FMUL.FTZ R20, R48, R3 ;  /* 0x0000000330147220 */ /* 0x002fc80000410000 */
[----:B------:R-:W-:Y:S01]  /*17ac0*/  HMMA.16816.F32 R28, R24, R70, RZ ;  /* 0x00000046181c723c */ /* 0x000fe200000018ff */
[----:B------:R-:W1:Y:S01]  /*17ad0*/  LDSM.16.M88.4 R68, [R182+0x6800] ;  /* 0x00680000b644783b */ /* 0x000e620000000200 */
[----:B------:R4:W-:Y:S01]  /*17ae0*/  MUFU.TANH R83, R20 ;  /* 0x0000001400537308 */ /* 0x0009e20000002400 */
[----:B------:R-:W-:Y:S01]  /*17af0*/  VIADD R6, R4, 0x61 ;  /* 0x0000006104067836 */ /* 0x000fe20000000000 */
[----:B------:R-:W-:Y:S02]  /*17b00*/  FSEL R155, R155, -INF , !P1 ;  /* 0xff8000009b9b7808 */ /* 0x000fe40004800000 */
[----:B------:R-:W-:Y:S02]  /*17b10*/  FSEL R165, R165, -INF , !P0 ;  /* 0xff800000a5a57808 */ /* 0x000fe40004000000 */
[C---:B------:R-:W-:Y:S02]  /*17b20*/  ISETP.GE.AND P1, PT, R6.reuse, R7, PT ;  /* 0x000000070600720c */ /* 0x040fe40003f26270 */
[----:B------:R-:W-:Y:S01]  /*17b30*/  ISETP.GE.AND P0, PT, R6, R5, PT ;  /* 0x000000050600720c */ /* 0x000fe20003f06270 */
[----:B------:R-:W-:-:S02]  /*17b40*/  VIADD R6, R4, 0x68 ;  /* 0x0000006804067836 */ /* 0x000fc40000000000 */
[----:B----4-:R-:W-:-:S04]  /*17b50*/  FMUL.FTZ R20, R49, R3 ;  /* 0x0000000331147220 */ /* 0x010fc80000410000 */
[----:B------:R4:W-:Y:S01]  /*17b60*/  MUFU.TANH R82, R20 ;  /* 0x0000001400527308 */ /* 0x0009e20000002400 */
[----:B------:R-:W-:Y:S02]  /*17b70*/  FSEL R152, R152, -INF , !P6 ;  /* 0xff80000098987808 */ /* 0x000fe40007000000 */
[----:B------:R-:W-:Y:S02]  /*17b80*/  FSEL R159, R159, -INF , !P3 ;  /* 0xff8000009f9f7808 */ /* 0x000fe40005800000 */
[C---:B------:R-:W-:Y:S02]  /*17b90*/  ISETP.GE.AND P6, PT, R6.reuse, R7, PT ;  /* 0x000000070600720c */ /* 0x040fe40003fc6270 */
[----:B------:R-:W-:Y:S01]  /*17ba0*/  ISETP.GE.AND P3, PT, R6, R5, PT ;  /* 0x000000050600720c */ /* 0x000fe20003f66270 */
[----:B------:R-:W-:Y:S02]  /*17bb0*/  VIADD R6, R4, 0x69 ;  /* 0x0000006904067836 */ /* 0x000fe40000000000 */
[----:B----4-:R-:W-:-:S04]  /*17bc0*/  FMUL.FTZ R20, R50, R3 ;  /* 0x0000000332147220 */ /* 0x010fc80000410000 */
[----:B------:R4:W-:Y:S01]  /*17bd0*/  MUFU.TANH R81, R20 ;  /* 0x0000001400517308 */ /* 0x0009e20000002400 */
[----:B---3--:R-:W-:Y:S01]  /*17be0*/  HMMA.16816.F32 R36, R12, R60, R36 ;  /* 0x0000003c0c24723c */ /* 0x008fe20000001824 */
[----:B------:R-:W-:Y:S02]  /*17bf0*/  FSEL R157, R157, -INF , !P5 ;  /* 0xff8000009d9d7808 */ /* 0x000fe40006800000 */
[----:B------:R-:W-:Y:S02]  /*17c00*/  FSEL R171, R171, -INF , !P2 ;  /* 0xff800000abab7808 */ /* 0x000fe40005000000 */
[C---:B------:R-:W-:Y:S02]  /*17c10*/  ISETP.GE.AND P5, PT, R6.reuse, R7, PT ;  /* 0x000000070600720c */ /* 0x040fe40003fa6270 */
[----:B------:R-:W-:Y:S01]  /*17c20*/  ISETP.GE.AND P2, PT, R6, R5, PT ;  /* 0x000000050600720c */ /* 0x000fe20003f46270 */
[----:B----4-:R-:W-:Y:S02]  /*17c30*/  FMUL.FTZ R20, R51, R3 ;  /* 0x0000000333147220 */ /* 0x010fe40000410000 */
[----:B------:R-:W3:Y:S01]  /*17c40*/  LDSM.16.M88.4 R48, [R112+0x9000] ;  /* 0x009000007030783b */ /* 0x000ee20000000200 */
[----:B------:R-:W-:Y:S01]  /*17c50*/  VIADD R6, R4, 0x70 ;  /* 0x0000007004067836 */ /* 0x000fe20000000000 */
[----:B------:R-:W-:Y:S01]  /*17c60*/  FSEL R166, R166, -INF , !P4 ;  /* 0xff800000a6a67808 */ /* 0x000fe20006000000 */
[----:B------:R-:W-:Y:S01]  /*17c70*/  HMMA.16816.F32 R44, R8, R58, R40 ;  /* 0x0000003a082c723c */ /* 0x000fe20000001828 */
[----:B------:R-:W-:-:S02]  /*17c80*/  FSEL R170, R170, -INF , !P1 ;  /* 0xff800000aaaa7808 */ /* 0x000fc40004800000 */
[C---:B------:R-:W-:Y:S02]  /*17c90*/  ISETP.GE.AND P4, PT, R6.reuse, R7, PT ;  /* 0x000000070600720c */ /* 0x040fe40003f86270 */
[----:B------:R-:W-:Y:S01]  /*17ca0*/  ISETP.GE.AND P1, PT, R6, R5, PT ;  /* 0x000000050600720c */ /* 0x000fe20003f26270 */
[----:B------:R-:W-:Y:S01]  /*17cb0*/  HMMA.16816.F32 R40, R16, R66, R28 ;  /* 0x000000421028723c */ /* 0x000fe2000000181c */
[----:B------:R-:W-:Y:S01]  /*17cc0*/  VIADD R6, R4, 0x71 ;  /* 0x0000007104067836 */ /* 0x000fe20000000000 */
[----:B------:R4:W-:Y:S01]  /*17cd0*/  MUFU.TANH R80, R20 ;  /* 0x0000001400507308 */ /* 0x0009e20000002400 */
[----:B------:R-:W-:Y:S01]  /*17ce0*/  FSEL R164, R164, -INF , !P0 ;  /* 0xff800000a4a47808 */ /* 0x000fe20004000000 */
[----:B------:R-:W2:Y:S02]  /*17cf0*/  LDSM.16.M88.4 R64, [R177+0x7000] ;  /* 0x00700000b140783b */ /* 0x000ea40000000200 */
[----:B------:R-:W-:Y:S01]  /*17d00*/  HMMA.16816.F32 R28, R24, R52, RZ ;  /* 0x00000034181c723c */ /* 0x000fe200000018ff */
[----:B------:R-:W-:-:S02]  /*17d10*/  FSEL R173, R173, -INF , !P6 ;  /* 0xff800000adad7808 */ /* 0x000fc40007000000 */
[C---:B------:R-:W-:Y:S02]  /*17d20*/  ISETP.GE.AND P0, PT, R6.reuse, R7, PT ;  /* 0x000000070600720c */ /* 0x040fe40003f06270 */
[----:B------:R-:W-:Y:S01]  /*17d30*/  ISETP.GE.AND P6, PT, R6, R5, PT ;  /* 0x000000050600720c */ /* 0x000fe20003fc6270 */
[----:B------:R-:W-:Y:S01]  /*17d40*/  VIADD R6, R4, 0x78 ;  /* 0x0000007804067836 */ /* 0x000fe20000000000 */
[----:B------:R-:W-:Y:S01]  /*17d50*/  FSEL R161, R161, -INF , !P3 ;  /* 0xff800000a1a17808 */ /* 0x000fe20005800000 */
[----:B----4-:R-:W-:Y:S01]  /*17d60*/  FMUL.FTZ R20, R32, R3 ;  /* 0x0000000320147220 */ /* 0x010fe20000410000 */
[----:B------:R-:W-:-:S03]  /*17d70*/  FSEL R169, R169, -INF , !P5 ;  /* 0xff800000a9a97808 */ /* 0x000fc60006800000 */
[----:B------:R4:W-:Y:S01]  /*17d80*/  MUFU.TANH R79, R20 ;  /* 0x00000014004f7308 */ /* 0x0009e20000002400 */
[C---:B------:R-:W-:Y:S02]  /*17d90*/  ISETP.GE.AND P3, PT, R6.reuse, R7, PT ;  /* 0x000000070600720c */ /* 0x040fe40003f66270 */
[----:B------:R-:W-:Y:S01]  /*17da0*/  ISETP.GE.AND P5, PT, R6, R5, PT ;  /* 0x000000050600720c */ /* 0x000fe20003fa6270 */
[----:B------:R-:W-:Y:S01]  /*17db0*/  VIADD R6, R4, 0x79 ;  /* 0x0000007904067836 */ /* 0x000fe20000000000 */
[----:B-1----:R-:W-:Y:S01]  /*17dc0*/  HMMA.16816.F32 R56, R8, R68, R36 ;  /* 0x000000440838723c */ /* 0x002fe20000001824 */
[----:B------:R-:W-:Y:S02]  /*17dd0*/  FSEL R167, R167, -INF , !P2 ;  /* 0xff800000a7a77808 */ /* 0x000fe40005000000 */
[----:B------:R-:W-:-:S03]  /*17de0*/  FSEL R195, R195, -INF , !P4 ;  /* 0xff800000c3c37808 */ /* 0x000fc60006000000 */
[----:B------:R-:W-:Y:S01]  /*17df0*/  HMMA.16816.F32 R36, R24, R54, RZ ;  /* 0x000000361824723c */ /* 0x000fe200000018ff */
[----:B------:R-:W1:Y:S01]  /*17e00*/  LDSM.16.M88.4 R52, [R176+0x9800] ;  /* 0x00980000b034783b */ /* 0x000e620000000200 */
[----:B----4-:R-:W-:-:S04]  /*17e10*/  FMUL.FTZ R20, R33, R3 ;  /* 0x0000000321147220 */ /* 0x010fc80000410000 */
[----:B------:R4:W-:Y:S01]  /*17e20*/  MUFU.TANH R78, R20 ;  /* 0x00000014004e7308 */ /* 0x0009e20000002400 */
[C---:B------:R-:W-:Y:S02]  /*17e30*/  ISETP.GE.AND P2, PT, R6.reuse, R7, PT ;  /* 0x000000070600720c */ /* 0x040fe40003f46270 */
[----:B------:R-:W-:Y:S01]  /*17e40*/  ISETP.GE.AND P4, PT, R6, R5, PT ;  /* 0x000000050600720c */ /* 0x000fe20003f86270 */
[----:B------:R-:W-:Y:S01]  /*17e50*/  VIADD R6, R4, 0x80 ;  /* 0x0000008004067836 */ /* 0x000fe20000000000 */
[----:B------:R-:W-:Y:S02]  /*17e60*/  FSEL R175, R175, -INF , !P1 ;  /* 0xff800000afaf7808 */ /* 0x000fe40004800000 */
[----:B------:R-:W-:Y:S01]  /*17e70*/  FSEL R192, R192, -INF , !P0 ;  /* 0xff800000c0c07808 */ /* 0x000fe20004000000 */
[----:B----4-:R-:W-:-:S04]  /*17e80*/  FMUL.FTZ R20, R34, R3 ;  /* 0x0000000322147220 */ /* 0x010fc80000410000 */
[----:B------:R4:W-:Y:S01]  /*17e90*/  MUFU.TANH R77, R20 ;  /* 0x00000014004d7308 */ /* 0x0009e20000002400 */
[C---:B------:R-:W-:Y:S02]  /*17ea0*/  ISETP.GE.AND P1, PT, R6.reuse, R7, PT ;  /* 0x000000070600720c */ /* 0x040fe40003f26270 */
[----:B------:R-:W-:Y:S01]  /*17eb0*/  ISETP.GE.AND P0, PT, R6, R5, PT ;  /* 0x000000050600720c */ /* 0x000fe20003f06270 */
[----:B------:R-:W-:Y:S01]  /*17ec0*/  VIADD R6, R4, 0x81 ;  /* 0x0000008104067836 */ /* 0x000fe20000000000 */
[----:B---3--:R-:W-:Y:S01]  /*17ed0*/  HMMA.16816.F32 R28, R16, R48, R28 ;  /* 0x00000030101c723c */ /* 0x008fe2000000181c */
[----:B------:R-:W-:Y:S02]  /*17ee0*/  FSEL R174, R174, -INF , !P6 ;  /* 0xff800000aeae7808 */ /* 0x000fe40007000000 */
[----:B------:R-:W-:Y:S01]  /*17ef0*/  FSEL R194, R194, -INF , !P3 ;  /* 0xff800000c2c27808 */ /* 0x000fe20005800000 */
[----:B----4-:R-:W-:Y:S02]  /*17f00*/  FMUL.FTZ R20, R35, R3 ;  /* 0x0000000323147220 */ /* 0x010fe40000410000 */
[----:B------:R-:W-:Y:S01]  /*17f10*/  HMMA.16816.F32 R32, R12, R62, R40 ;  /* 0x0000003e0c20723c */ /* 0x000fe20000001828 */
[C---:B------:R-:W-:Y:S01]  /*17f20*/  ISETP.GE.AND P6, PT, R6.reuse, R7, PT ;  /* 0x000000070600720c */ /* 0x040fe20003fc6270 */
[----:B------:R3:W-:Y:S01]  /*17f30*/  MUFU.TANH R76, R20 ;  /* 0x00000014004c7308 */ /* 0x0007e20000002400 */
[----:B------:R-:W-:Y:S01]  /*17f40*/  ISETP.GE.AND P3, PT, R6, R5, PT ;  /* 0x000000050600720c */ /* 0x000fe20003f66270 */
[----:B------:R-:W-:Y:S01]  /*17f50*/  VIADD R6, R4, 0x88 ;  /* 0x0000008804067836 */ /* 0x000fe20000000000 */
[----:B------:R-:W-:Y:S01]  /*17f60*/  FSEL R172, R172, -INF , !P5 ;  /* 0xff800000acac7808 */ /* 0x000fe20006800000 */
[----:B------:R-:W4:Y:S01]  /*17f70*/  LDSM.16.M88.4 R60, [R182+0x7000] ;  /* 0x00700000b63c783b */ /* 0x000f220000000200 */
[----:B------:R-:W-:Y:S01]  /*17f80*/  FSEL R193, R193, -INF , !P2 ;  /* 0xff800000c1c17808 */ /* 0x000fe20005000000 */
[----:B---3--:R-:W-:-:S04]  /*17f90*/  FMUL.FTZ R20, R44, R3 ;  /* 0x000000032c147220 */ /* 0x008fc80000410000 */
[----:B------:R3:W-:Y:S01]  /*17fa0*/  MUFU.TANH R75, R20 ;  /* 0x00000014004b7308 */ /* 0x0007e20000002400 */
[C---:B------:R-:W-:Y:S02]  /*17fb0*/  ISETP.GE.AND P5, PT, R6.reuse, R7, PT ;  /* 0x000000070600720c */ /* 0x040fe40003fa6270 */
[----:B------:R-:W-:Y:S01]  /*17fc0*/  ISETP.GE.AND P2, PT, R6, R5, PT ;  /* 0x000000050600720c */ /* 0x000fe20003f46270 */
[----:B------:R-:W-:Y:S01]  /*17fd0*/  VIADD R6, R4, 0x89 ;  /* 0x0000008904067836 */ /* 0x000fe20000000000 */
[----:B------:R-:W-:Y:S01]  /*17fe0*/  FSEL R188, R188, -INF , !P4 ;  /* 0xff800000bcbc7808 */ /* 0x000fe20006000000 */
[----:B---3--:R-:W-:-:S04]  /*17ff0*/  FMUL.FTZ R20, R45, R3 ;  /* 0x000000032d147220 */ /* 0x008fc80000410000 */
[----:B------:R3:W-:Y:S01]  /*18000*/  MUFU.TANH R74, R20 ;  /* 0x00000014004a7308 */ /* 0x0007e20000002400 */
[----:B------:R-:W-:Y:S02]  /*18010*/  FSEL R197, R179, -INF , !P1 ;  /* 0xff800000b3c57808 */ /* 0x000fe40004800000 */
[C---:B------:R-:W-:Y:S02]  /*18020*/  ISETP.GE.AND P4, PT, R6.reuse, R7, PT ;  /* 0x000000070600720c */ /* 0x040fe40003f86270 */
[----:B------:R-:W-:Y:S01]  /*18030*/  ISETP.GE.AND P1, PT, R6, R5, PT ;  /* 0x000000050600720c */ /* 0x000fe20003f26270 */
[----:B------:R-:W-:Y:S02]  /*18040*/  VIADD R6, R4, 0x90 ;  /* 0x0000009004067836 */ /* 0x000fe40000000000 */
[----:B---3--:R-:W-:-:S04]  /*18050*/  FMUL.FTZ R20, R46, R3 ;  /* 0x000000032e147220 */ /* 0x008fc80000410000 */
[----:B------:R3:W-:Y:S01]  /*18060*/  MUFU.TANH R73, R20 ;  /* 0x0000001400497308 */ /* 0x0007e20000002400 */
[----:B------:R-:W-:Y:S01]  /*18070*/  FSEL R160, R160, -INF , !P0 ;  /* 0xff800000a0a07808 */ /* 0x000fe20004000000 */
[----:B------:R-:W-:Y:S01]  /*18080*/  HMMA.16816.F32 R32, R8, R70, R32 ;  /* 0x000000460820723c */ /* 0x000fe20000001820 */
[----:B------:R-:W-:Y:S02]  /*18090*/  FSEL R196, R178, -INF , !P6 ;  /* 0xff800000b2c47808 */ /* 0x000fe40007000000 */
[C---:B------:R-:W-:Y:S02]  /*180a0*/  ISETP.GE.AND P0, PT, R6.reuse, R7, PT ;  /* 0x000000070600720c */ /* 0x040fe40003f06270 */
[----:B------:R-:W-:Y:S01]  /*180b0*/  ISETP.GE.AND P6, PT, R6, R5, PT ;  /* 0x000000050600720c */ /* 0x000fe20003fc6270 */
[----:B------:R-:W-:Y:S02]  /*180c0*/  VIADD R6, R4, 0x91 ;  /* 0x0000009104067836 */ /* 0x000fe40000000000 */
[----:B---3--:R-:W-:-:S02]  /*180d0*/  FMUL.FTZ R20, R47, R3 ;  /* 0x000000032f147220 */ /* 0x008fc40000410000 */
[----:B------:R-:W3:Y:S01]  /*180e0*/  LDSM.16.M88.4 R44, [R112+0x9800] ;  /* 0x00980000702c783b */ /* 0x000ee20000000200 */
[----:B--2---:R-:W-:Y:S01]  /*180f0*/  HMMA.16816.F32 R28, R12, R64, R28 ;  /* 0x000000400c1c723c */ /* 0x004fe2000000181c */
[----:B------:R-:W-:Y:S01]  /*18100*/  FSEL R156, R156, -INF , !P3 ;  /* 0xff8000009c9c7808 */ /* 0x000fe20005800000 */
[----:B------:R2:W-:Y:S01]  /*18110*/  MUFU.TANH R72, R20 ;  /* 0x0000001400487308 */ /* 0x0005e20000002400 */
[----:B------:R-:W-:Y:S02]  /*18120*/  FSEL R149, R149, -INF , !P5 ;  /* 0xff80000095957808 */ /* 0x000fe40006800000 */
[C---:B------:R-:W-:Y:S02]  /*18130*/  ISETP.GE.AND P3, PT, R6.reuse, R7, PT ;  /* 0x000000070600720c */ /* 0x040fe40003f66270 */
[----:B------:R-:W-:Y:S01]  /*18140*/  ISETP.GE.AND P5, PT, R6, R5, PT ;  /* 0x000000050600720c */ /* 0x000fe20003fa6270 */
[----:B------:R-:W-:Y:S01]  /*18150*/  VIADD R6, R4, 0x98 ;  /* 0x0000009804067836 */ /* 0x000fe20000000000 */
[----:B------:R-:W-:Y:S01]  /*18160*/  HMMA.16816.F32 R48, R16, R50, R36 ;  /* 0x000000321030723c */ /* 0x000fe20000001824 */
[----:B------:R-:W-:-:S02]  /*18170*/  FSEL R136, R136, -INF , !P2 ;  /* 0xff80000088887808 */ /* 0x000fc40005000000 */
[----:B------:R-:W-:-:S03]  /*18180*/  FSEL R146, R146, -INF , !P4 ;  /* 0xff80000092927808 */ /* 0x000fc60006000000 */
[----:B-1----:R-:W-:Y:S01]  /*18190*/  HMMA.16816.F32 R36, R24, R52, RZ ;  /* 0x000000341824723c */ /* 0x002fe200000018ff */
[----:B--2---:R-:W-:Y:S01]  /*181a0*/  FMUL.FTZ R20, R56, R3 ;  /* 0x0000000338147220 */ /* 0x004fe20000410000 */
[----:B------:R-:W-:-:S03]  /*181b0*/  ISETP.GE.AND P2, PT, R6, R7, PT ;  /* 0x000000070600720c */ /* 0x000fc60003f46270 */
[----:B------:R1:W-:Y:S01]  /*181c0*/  MUFU.TANH R69, R20 ;  /* 0x0000001400457308 */ /* 0x0003e20000002400 */
[----:B------:R-:W-:Y:S01]  /*181d0*/  ISETP.GE.AND P4, PT, R6, R5, PT ;  /* 0x000000050600720c */ /* 0x000fe20003f86270 */
[----:B------:R-:W-:Y:S01]  /*181e0*/  VIADD R6, R4, 0x99 ;  /* 0x0000009904067836 */ /* 0x000fe20000000000 */
[----:B------:R-:W-:Y:S01]  /*181f0*/  HMMA.16816.F32 R40, R24, R54, RZ ;  /* 0x000000361828723c */ /* 0x000fe200000018ff */
[----:B------:R-:W-:Y:S02]  /*18200*/  FSEL R139, R139, -INF , !P1 ;  /* 0xff8000008b8b7808 */ /* 0x000fe40004800000 */
[----:B------:R-:W-:Y:S02]  /*18210*/  FSEL R134, R134, -INF , !P0 ;  /* 0xff80000086867808 */ /* 0x000fe40004000000 */
[----:B------:R2:W3:Y:S01]  /*18220*/  MUFU.TANH R84, R21 ;  /* 0x0000001500547308 */ /* 0x0004e20000002400 */
[C---:B------:R-:W-:Y:S01]  /*18230*/  ISETP.GE.AND P1, PT, R6.reuse, R7, PT ;  /* 0x000000070600720c */ /* 0x040fe20003f26270 */
[----:B-1----:R-:W-:Y:S01]  /*18240*/  FMUL.FTZ R20, R57, R3 ;  /* 0x0000000339147220 */ /* 0x002fe20000410000 */
[----:B------:R-:W-:-:S05]  /*18250*/  ISETP.GE.AND P0, PT, R6, R5, PT ;  /* 0x000000050600720c */ /* 0x000fca0003f06270 */
[----:B------:R1:W-:Y:S01]  /*18260*/  MUFU.TANH R68, R20 ;  /* 0x0000001400447308 */ /* 0x0003e20000002400 */
[----:B------:R-:W-:Y:S02]  /*18270*/  VIADD R6, R4, 0xa0 ;  /* 0x000000a004067836 */ /* 0x000fe40000000000 */
[----:B--2---:R-:W-:Y:S01]  /*18280*/  FMUL.FTZ R21, R59, R3 ;  /* 0x000000033b157220 */ /* 0x004fe20000410000 */
[----:B------:R-:W-:Y:S02]  /*18290*/  FSEL R120, R120, -INF , !P6 ;  /* 0xff80000078787808 */ /* 0x000fe40007000000 */
[----:B------:R-:W-:Y:S02]  /*182a0*/  FSEL R125, R125, -INF , !P3 ;  /* 0xff8000007d7d7808 */ /* 0x000fe40005800000 */
[----:B------:R-:W-:Y:S01]  /*182b0*/  ISETP.GE.AND P6, PT, R6, R7, PT ;  /* 0x000000070600720c */ /* 0x000fe20003fc6270 */
[----:B-1----:R-:W-:Y:S02]  /*182c0*/  FMUL.FTZ R20, R58, R3 ;  /* 0x000000033a147220 */ /* 0x002fe40000410000 */
[----:B------:R-:W1:Y:S01]  /*182d0*/  LDSM.16.M88.4 R56, [R177+0x7800] ;  /* 0x00780000b138783b */ /* 0x000e620000000200 */
[----:B------:R-:W-:Y:S01]  /*182e0*/  ISETP.GE.AND P3, PT, R6, R5, PT ;  /* 0x000000050600720c */ /* 0x000fe20003f66270 */
[----:B------:R2:W-:Y:S01]  /*182f0*/  MUFU.TANH R65, R20 ;  /* 0x0000001400417308 */ /* 0x0005e20000002400 */
[----:B------:R-:W-:Y:S01]  /*18300*/  VIADD R6, R4, 0xa1 ;  /* 0x000000a104067836 */ /* 0x000fe20000000000 */
[----:B----4-:R-:W-:Y:S01]  /*18310*/  HMMA.16816.F32 R52, R8, R60, R28 ;  /* 0x0000003c0834723c */ /* 0x010fe2000000181c */
[----:B------:R-:W-:-:S02]  /*18320*/  FSEL R121, R121, -INF , !P5 ;  /* 0xff80000079797808 */ /* 0x000fc40006800000 */
[----:B------:R-:W-:Y:S02]  /*18330*/  FSEL R109, R109, -INF , !P2 ;  /* 0xff8000006d6d7808 */ /* 0x000fe40005000000 */
[C---:B------:R-:W-:Y:S02]  /*18340*/  ISETP.GE.AND P5, PT, R6.reuse, R7, PT ;  /* 0x000000070600720c */ /* 0x040fe40003fa6270 */
[----:B------:R-:W-:Y:S01]  /*18350*/  ISETP.GE.AND P2, PT, R6, R5, PT ;  /* 0x000000050600720c */ /* 0x000fe20003f46270 */
[----:B------:R-:W-:Y:S02]  /*18360*/  VIADD R6, R4, 0xa8 ;  /* 0x000000a804067836 */ /* 0x000fe40000000000 */
[----:B--2---:R-:W-:-:S04]  /*18370*/  FMUL.FTZ R20, R32, R3 ;  /* 0x0000000320147220 */ /* 0x004fc80000410000 */
[----:B------:R2:W-:Y:S01]  /*18380*/  MUFU.TANH R60, R20 ;  /* 0x00000014003c7308 */ /* 0x0005e20000002400 */
[----:B------:R-:W-:Y:S01]  /*18390*/  HMMA.16816.F32 R24, R12, R66, R48 ;  /* 0x000000420c18723c */ /* 0x000fe20000001830 */
[----:B------:R-:W-:Y:S02]  /*183a0*/  FSEL R99, R99, -INF , !P4 ;  /* 0xff80000063637808 */ /* 0x000fe40006000000 */
[----:B------:R-:W-:-:S03]  /*183b0*/  FSEL R107, R107, -INF , !P1 ;  /* 0xff8000006b6b7808 */ /* 0x000fc60004800000 */
[----:B---3--:R-:W-:Y:S01]  /*183c0*/  HMMA.16816.F32 R28, R16, R44, R36 ;  /* 0x0000002c101c723c */ /* 0x008fe20000001824 */
        /* <DEDUP_REMOVED lines=16> */
[----:B--2---:R-:W-:Y:S02]  /*184d0*/  FMUL.FTZ R20, R35, R3 ;  /* 0x0000000323147220 */ /* 0x004fe40000410000 */
[----:B------:R-:W-:Y:S01]  /*184e0*/  HMMA.16816.F32 R32, R16, R46, R40 ;  /* 0x0000002e1020723c */ /* 0x000fe20000001828 */
[----:B------:R-:W2:Y:S01]  /*184f0*/  LDSM.16.M88.4 R40, [R182+0x7800] ;  /* 0x00780000b628783b */ /* 0x000ea20000000200 */
[----:B------:R-:W-:Y:S01]  /*18500*/  VIADD R6, R4, 0xb1 ;  /* 0x000000b104067836 */ /* 0x000fe20000000000 */
[----:B------:R-:W-:-:S02]  /*18510*/  FSEL R94, R94, -INF , !P2 ;  /* 0xff8000005e5e7808 */ /* 0x000fc40005000000 */
[----:B------:R-:W-:Y:S01]  /*18520*/  FSEL R93, R93, -INF , !P4 ;  /* 0xff8000005d5d7808 */ /* 0x000fe20006000000 */
[----:B------:R-:W-:Y:S01]  /*18530*/  HMMA.16816.F32 R36, R8, R62, R24 ;  /* 0x0000003e0824723c */ /* 0x000fe20000001818 */
[----:B------:R-:W-:Y:S02]  /*18540*/  ISETP.GE.AND P2, PT, R6, R7, PT ;  /* 0x000000070600720c */ /* 0x000fe40003f46270 */
[----:B------:R-:W-:Y:S02]  /*18550*/  FSEL R90, R90, -INF , !P1 ;  /* 0xff8000005a5a7808 */ /* 0x000fe40004800000 */
[----:B------:R-:W-:Y:S01]  /*18560*/  FSEL R91, R91, -INF , !P0 ;  /* 0xff8000005b5b7808 */ /* 0x000fe20004000000 */
[----:B------:R-:W-:Y:S01]  /*18570*/  FMUL.FTZ R16, R52, R3 ;  /* 0x0000000334107220 */ /* 0x000fe20000410000 */
[----:B------:R-:W-:Y:S01]  /*18580*/  ISETP.GE.AND P4, PT, R6, R5, PT ;  /* 0x000000050600720c */ /* 0x000fe20003f86270 */
[----:B------:R-:W-:Y:S01]  /*18590*/  VIADD R6, R4, 0xb8 ;  /* 0x000000b804067836 */ /* 0x000fe20000000000 */
[----:B-1----:R-:W-:Y:S01]  /*185a0*/  HMMA.16816.F32 R24, R12, R56, R28 ;  /* 0x000000380c18723c */ /* 0x002fe2000000181c */
[----:B------:R-:W-:-:S02]  /*185b0*/  FSEL R89, R89, -INF , !P6 ;  /* 0xff80000059597808 */ /* 0x000fc40007000000 */
[----:B------:R-:W-:Y:S01]  /*185c0*/  FSEL R206, R87, -INF , !P3 ;  /* 0xff80000057ce7808 */ /* 0x000fe20005800000 */
[----:B------:R-:W1:Y:S01]  /*185d0*/  MUFU.TANH R64, R21 ;  /* 0x0000001500407308 */ /* 0x000e620000002400 */
[----:B------:R-:W-:Y:S01]  /*185e0*/  ISETP.GE.AND P1, PT, R6, R7, PT ;  /* 0x000000070600720c */ /* 0x000fe20003f26270 */
[----:B------:R-:W-:Y:S01]  /*185f0*/  FMUL.FTZ R18, R54, R3 ;  /* 0x0000000336127220 */ /* 0x000fe20000410000 */
[----:B------:R-:W-:Y:S01]  /*18600*/  ISETP.GE.AND P0, PT, R6, R5, PT ;  /* 0x000000050600720c */ /* 0x000fe20003f06270 */
[----:B------:R-:W-:Y:S01]  /*18610*/  VIADD R6, R4, 0xb9 ;  /* 0x000000b904067836 */ /* 0x000fe20000000000 */
[----:B------:R-:W-:Y:S03]  /*18620*/  HMMA.16816.F32 R12, R12, R58, R32 ;  /* 0x0000003a0c0c723c */ /* 0x000fe60000001820 */
[----:B------:R-:W3:Y:S01]  /*18630*/  MUFU.TANH R45, R20 ;  /* 0x00000014002d7308 */ /* 0x000ee20000002400 */
[C---:B------:R-:W-:Y:S01]  /*18640*/  ISETP.GE.AND P6, PT, R6.reuse, R7, PT ;  /* 0x000000070600720c */ /* 0x040fe20003fc6270 */
[----:B------:R-:W-:Y:S01]  /*18650*/  FMUL.FTZ R17, R55, R3 ;  /* 0x0000000337117220 */ /* 0x000fe20000410000 */
[----:B------:R-:W-:Y:S01]  /*18660*/  ISETP.GE.AND P3, PT, R6, R5, PT ;  /* 0x000000050600720c */ /* 0x000fe20003f66270 */
[----:B------:R-:W-:Y:S01]  /*18670*/  VIADD R6, R4, 0xc0 ;  /* 0x000000c004067836 */ /* 0x000fe20000000000 */
[----:B------:R-:W-:Y:S01]  /*18680*/  FSEL R87, R85, -INF , !P5 ;  /* 0xff80000055577808 */ /* 0x000fe20006800000 */
[----:B------:R-:W-:-:S04]  /*18690*/  DEPBAR.LE SB0, 0x0 ;  /* 0x000080000000791a */ /* 0x000fc80000000000 */
[----:B------:R4:W3:Y:S01]  /*186a0*/  MUFU.TANH R44, R16 ;  /* 0x00000010002c7308 */ /* 0x0008e20000002400 */
[----:B------:R-:W-:Y:S02]  /*186b0*/  FSEL R204, R86, -INF , !P2 ;  /* 0xff80000056cc7808 */ /* 0x000fe40005000000 */
        /* <DEDUP_REMOVED lines=10> */
[----:B------:R-:W-:Y:S02]  /*18760*/  FSEL R85, R81, -INF , !P0 ;  /* 0xff80000051557808 */ /* 0x000fe40004000000 */
[----:B------:R-:W-:Y:S01]  /*18770*/  FSEL R205, R82, -INF , !P6 ;  /* 0xff80000052cd7808 */ /* 0x000fe20007000000 */
[----:B--2---:R-:W-:Y:S01]  /*18780*/  HMMA.16816.F32 R24, R8, R40, R24 ;  /* 0x000000280818723c */ /* 0x004fe20000001818 */
[----:B------:R-:W-:Y:S01]  /*18790*/  FSEL R84, R80, -INF , !P3 ;  /* 0xff80000050547808 */ /* 0x000fe20005800000 */
[----:B----4-:R-:W-:Y:S01]  /*187a0*/  VIADD R16, R4, 0xc8 ;  /* 0x000000c804107836 */ /* 0x010fe20000000000 */
[----:B------:R-:W-:-:S04]  /*187b0*/  FSEL R212, R79, -INF , !P5 ;  /* 0xff8000004fd47808 */ /* 0x000fc80006800000 */
[C---:B------:R-:W-:Y:S02]  /*187c0*/  ISETP.GE.AND P0, PT, R16.reuse, R7, PT ;  /* 0x000000071000720c */ /* 0x040fe40003f06270 */
[----:B------:R-:W-:Y:S01]  /*187d0*/  ISETP.GE.AND P6, PT, R16, R5, PT ;  /* 0x000000051000720c */ /* 0x000fe20003fc6270 */
[----:B------:R-:W-:Y:S01]  /*187e0*/  FMUL.FTZ R16, R36, R3 ;  /* 0x0000000324107220 */ /* 0x000fe20000410000 */
[C---:B------:R-:W-:Y:S02]  /*187f0*/  ISETP.GE.AND P3, PT, R6.reuse, R7, PT ;  /* 0x000000070600720c */ /* 0x040fe40003f66270 */
[----:B------:R-:W-:Y:S01]  /*18800*/  ISETP.GE.AND P5, PT, R6, R5, PT ;  /* 0x000000050600720c */ /* 0x000fe20003fa6270 */
[----:B------:R-:W-:Y:S01]  /*18810*/  VIADD R6, R4, 0xd0 ;  /* 0x000000d004067836 */ /* 0x000fe20000000000 */
[----:B------:R2:W-:Y:S01]  /*18820*/  MUFU.TANH R28, R16 ;  /* 0x00000010001c7308 */ /* 0x0005e20000002400 */
[----:B------:R-:W-:Y:S02]  /*18830*/  FSEL R199, R77, -INF , !P2 ;  /* 0xff8000004dc77808 */ /* 0x000fe40005000000 */
[----:B------:R-:W-:-:S02]  /*18840*/  FSEL R211, R78, -INF , !P4 ;  /* 0xff8000004ed37808 */ /* 0x000fc40006000000 */
[C---:B------:R-:W-:Y:S02]  /*18850*/  ISETP.GE.AND P2, PT, R6.reuse, R7, PT ;  /* 0x000000070600720c */ /* 0x040fe40003f46270 */
[----:B------:R-:W-:Y:S01]  /*18860*/  ISETP.GE.AND P4, PT, R6, R5, PT ;  /* 0x000000050600720c */ /* 0x000fe20003f86270 */
[----:B------:R-:W-:Y:S01]  /*18870*/  VIADD R6, R4, 0xd8 ;  /* 0x000000d804067836 */ /* 0x000fe20000000000 */
[----:B------:R-:W-:Y:S02]  /*18880*/  FSEL R198, R76, -INF , !P1 ;  /* 0xff8000004cc67808 */ /* 0x000fe40004800000 */
[----:B------:R-:W-:Y:S01]  /*18890*/  FSEL R210, R75, -INF , !P0 ;  /* 0xff8000004bd27808 */ /* 0x000fe20004000000 */
[----:B--2---:R-:W-:Y:S01]  /*188a0*/  VIADD R16, R4, 0xd1 ;  /* 0x000000d104107836 */ /* 0x004fe20000000000 */
[----:B------:R-:W-:Y:S04]  /*188b0*/  HMMA.16816.F32 R12, R8, R42, R12 ;  /* 0x0000002a080c723c */ /* 0x000fe8000000180c */
[----:B------:R-:W-:-:S02]  /*188c0*/  ISETP.GE.AND P1, PT, R16, R7, PT ;  /* 0x000000071000720c */ /* 0x000fc40003f26270 */
[----:B------:R-:W-:Y:S01]  /*188d0*/  ISETP.GE.AND P0, PT, R16, R5, PT ;  /* 0x000000051000720c */ /* 0x000fe20003f06270 */
[----:B------:R-:W-:Y:S01]  /*188e0*/  FMUL.FTZ R16, R38, R3 ;  /* 0x0000000326107220 */ /* 0x000fe20000410000 */
[----:B------:R-:W-:Y:S01]  /*188f0*/  FSEL R200, R73, -INF , !P6 ;  /* 0xff80000049c87808 */ /* 0x000fe20007000000 */
[----:B------:R-:W-:Y:S01]  /*18900*/  VIADD R8, R4, 0xe1 ;  /* 0x000000e104087836 */ /* 0x000fe20000000000 */
[----:B------:R-:W-:Y:S01]  /*18910*/  FSEL R209, R74, -INF , !P3 ;  /* 0xff8000004ad17808 */ /* 0x000fe20005800000 */
[----:B------:R2:W-:Y:S01]  /*18920*/  MUFU.TANH R20, R16 ;  /* 0x0000001000147308 */ /* 0x0005e20000002400 */
[C---:B------:R-:W-:Y:S02]  /*18930*/  ISETP.GE.AND P6, PT, R6.reuse, R7, PT ;  /* 0x000000070600720c */ /* 0x040fe40003fc6270 */
[----:B------:R-:W-:Y:S01]  /*18940*/  ISETP.GE.AND P3, PT, R6, R5, PT ;  /* 0x000000050600720c */ /* 0x000fe20003f66270 */
[----:B------:R-:W-:Y:S01]  /*18950*/  VIADD R6, R4, 0xe0 ;  /* 0x000000e004067836 */ /* 0x000fe20000000000 */
[----:B-1----:R-:W-:-:S03]  /*18960*/  FSEL R207, R64, -INF , !P0 ;  /* 0xff80000040cf7808 */ /* 0x002fc60004000000 */
[----:B------:R-:W1:Y:S01]  /*18970*/  MUFU.TANH R29, R18 ;  /* 0x00000012001d7308 */ /* 0x000e620000002400 */
[----:B------:R-:W-:Y:S02]  /*18980*/  FSEL R213, R60, -INF , !P6 ;  /* 0xff8000003cd57808 */ /* 0x000fe40007000000 */
[----:B------:R-:W-:Y:S02]  /*18990*/  FSEL R214, R69, -INF , !P2 ;  /* 0xff80000045d67808 */ /* 0x000fe40005000000 */
[----:B------:R-:W-:-:S03]  /*189a0*/  FSEL R202, R65, -INF , !P4 ;  /* 0xff80000041ca7808 */ /* 0x000fc60006000000 */
[----:B------:R4:W1:Y:S01]  /*189b0*/  MUFU.TANH R30, R17 ;  /* 0x00000011001e7308 */ /* 0x0008620000002400 */
[----:B--2---:R-:W-:Y:S01]  /*189c0*/  VIADD R16, R4, 0xd9 ;  /* 0x000000d904107836 */ /* 0x004fe20000000000 */
[C---:B------:R-:W-:Y:S02]  /*189d0*/  ISETP.GE.AND P0, PT, R8.reuse, R7, PT ;  /* 0x000000070800720c */ /* 0x040fe40003f06270 */
[-C--:B------:R-:W-:Y:S01]  /*189e0*/  ISETP.GE.AND P6, PT, R8, R5.reuse, PT ;  /* 0x000000050800720c */ /* 0x080fe20003fc6270 */
[----:B------:R-:W-:Y:S01]  /*189f0*/  VIADD R8, R4, 0xe9 ;  /* 0x000000e904087836 */ /* 0x000fe20000000000 */
[----:B------:R-:W-:Y:S02]  /*18a00*/  ISETP.GE.AND P2, PT, R16, R5, PT ;  /* 0x000000051000720c */ /* 0x000fe40003f46270 */
[----:B------:R-:W-:Y:S02]  /*18a10*/  ISETP.GE.AND P4, PT, R6, R7, PT ;  /* 0x000000070600720c */ /* 0x000fe40003f86270 */
[----:B------:R-:W-:-:S02]  /*18a20*/  FSEL R217, R68, -INF , !P1 ;  /* 0xff80000044d97808 */ /* 0x000fc40004800000 */
[----:B------:R-:W-:Y:S01]  /*18a30*/  FSEL R201, R72, -INF , !P5 ;  /* 0xff80000048c97808 */ /* 0x000fe20006800000 */
[----:B----4-:R-:W-:Y:S01]  /*18a40*/  FMUL.FTZ R17, R37, R3 ;  /* 0x0000000325117220 */ /* 0x010fe20000410000 */
[----:B------:R-:W-:Y:S01]  /*18a50*/  ISETP.GE.AND P1, PT, R6, R5, PT ;  /* 0x000000050600720c */ /* 0x000fe20003f26270 */
[----:B------:R-:W-:Y:S01]  /*18a60*/  VIADD R6, R4, 0xe8 ;  /* 0x000000e804067836 */ /* 0x000fe20000000000 */
[----:B------:R-:W-:Y:S01]  /*18a70*/  ISETP.GE.AND P5, PT, R16, R7, PT ;  /* 0x000000071000720c */ /* 0x000fe20003fa6270 */
[----:B------:R2:W4:Y:S01]  /*18a80*/  MUFU.TANH R21, R17 ;  /* 0x0000001100157308 */ /* 0x0005220000002400 */
[-C--:B------:R-:W-:Y:S01]  /*18a90*/  FMUL.FTZ R16, R24, R3.reuse ;  /* 0x0000000318107220 */ /* 0x080fe20000410000 */
[----:B---3--:R-:W-:Y:S01]  /*18aa0*/  FSEL R218, R45, -INF , !P2 ;  /* 0xff8000002dda7808 */ /* 0x008fe20005000000 */
[----:B------:R-:W-:Y:S01]  /*18ab0*/  FMUL.FTZ R9, R25, R3 ;  /* 0x0000000319097220 */ /* 0x000fe20000410000 */
[----:B------:R-:W-:Y:S02]  /*18ac0*/  FSEL R222, R44, -INF , !P4 ;  /* 0xff8000002cde7808 */ /* 0x000fe40006000000 */
[----:B------:R-:W-:-:S02]  /*18ad0*/  ISETP.GE.AND P2, PT, R8, R7, PT ;  /* 0x000000070800720c */ /* 0x000fc40003f46270 */
[----:B------:R-:W-:Y:S01]  /*18ae0*/  ISETP.GE.AND P4, PT, R8, R5, PT ;  /* 0x000000050800720c */ /* 0x000fe20003f86270 */
[-C--:B------:R-:W-:Y:S01]  /*18af0*/  FMUL.FTZ R8, R27, R3.reuse ;  /* 0x000000031b087220 */ /* 0x080fe20000410000 */
[----:B------:R-:W-:Y:S01]  /*18b00*/  FSEL R208, R48, -INF , !P3 ;  /* 0xff80000030d07808 */ /* 0x000fe20005800000 */
[----:B------:R-:W-:Y:S01]  /*18b10*/  MUFU.TANH R18, R16 ;  /* 0x0000001000127308 */ /* 0x000fe20000002400 */
[----:B------:R-:W-:Y:S01]  /*18b20*/  FSEL R215, R49, -INF , !P5 ;  /* 0xff80000031d77808 */ /* 0x000fe20006800000 */
[----:B--2---:R-:W-:Y:S01]  /*18b30*/  FMUL.FTZ R17, R39, R3 ;  /* 0x0000000327117220 */ /* 0x004fe20000410000 */
[C---:B------:R-:W-:Y:S02]  /*18b40*/  ISETP.GE.AND P3, PT, R6.reuse, R7, PT ;  /* 0x000000070600720c */ /* 0x040fe40003f66270 */
[----:B------:R-:W-:-:S03]  /*18b50*/  ISETP.GE.AND P5, PT, R6, R5, PT ;  /* 0x000000050600720c */ /* 0x000fc60003fa6270 */
[----:B------:R-:W2:Y:S01]  /*18b60*/  MUFU.TANH R19, R17 ;  /* 0x0000001100137308 */ /* 0x000ea20000002400 */
[----:B------:R-:W-:Y:S01]  /*18b70*/  VIADD R6, R4, 0xf0 ;  /* 0x000000f004067836 */ /* 0x000fe20000000000 */
[----:B-1----:R-:W-:Y:S02]  /*18b80*/  FSEL R219, R29, -INF , !P1 ;  /* 0xff8000001ddb7808 */ /* 0x002fe40004800000 */
[----:B------:R-:W-:-:S04]  /*18b90*/  FSEL R223, R31, -INF , !P0 ;  /* 0xff8000001fdf7808 */ /* 0x000fc80004000000 */
[----:B------:R1:W-:Y:S01]  /*18ba0*/  MUFU.TANH R17, R9 ;  /* 0x0000000900117308 */ /* 0x0003e20000002400 */
[C---:B------:R-:W-:Y:S02]  /*18bb0*/  ISETP.GE.AND P1, PT, R6.reuse, R7, PT ;  /* 0x000000070600720c */ /* 0x040fe40003f26270 */
[----:B------:R-:W-:Y:S01]  /*18bc0*/  ISETP.GE.AND P0, PT, R6, R5, PT ;  /* 0x000000050600720c */ /* 0x000fe20003f06270 */
[----:B------:R-:W-:-:S04]  /*18bd0*/  VIADD R6, R4, 0xf8 ;  /* 0x000000f804067836 */ /* 0x000fc80000000000 */
[----:B------:R3:W2:Y:S01]  /*18be0*/  MUFU.TANH R11, R8 ;  /* 0x00000008000b7308 */ /* 0x0006a20000002400 */
[----:B------:R-:W-:Y:S02]  /*18bf0*/  FSEL R220, R30, -INF , !P6 ;  /* 0xff8000001edc7808 */ /* 0x000fe40007000000 */
[----:B------:R-:W-:Y:S01]  /*18c00*/  FSEL R224, R28, -INF , !P3 ;  /* 0xff8000001ce07808 */ /* 0x000fe20005800000 */
[----:B-1----:R-:W-:-:S04]  /*18c10*/  FMUL.FTZ R9, R26, R3 ;  /* 0x000000031a097220 */ /* 0x002fc80000410000 */
[----:B------:R1:W2:Y:S01]  /*18c20*/  MUFU.TANH R16, R9 ;  /* 0x0000000900107308 */ /* 0x0002a20000002400 */
[----:B---3--:R-:W-:Y:S01]  /*18c30*/  VIADD R8, R4, 0xf1 ;  /* 0x000000f104087836 */ /* 0x008fe20000000000 */
[----:B------:R-:W-:Y:S02]  /*18c40*/  FSEL R221, R20, -INF , !P5 ;  /* 0xff80000014dd7808 */ /* 0x000fe40006800000 */
[----:B----4-:R-:W-:Y:S02]  /*18c50*/  FSEL R225, R21, -INF , !P2 ;  /* 0xff80000015e17808 */ /* 0x010fe40005000000 */
[C---:B------:R-:W-:Y:S02]  /*18c60*/  ISETP.GE.AND P6, PT, R8.reuse, R7, PT ;  /* 0x000000070800720c */ /* 0x040fe40003fc6270 */
[----:B------:R-:W-:Y:S01]  /*18c70*/  ISETP.GE.AND P3, PT, R8, R5, PT ;  /* 0x000000050800720c */ /* 0x000fe20003f66270 */
[----:B------:R-:W-:Y:S01]  /*18c80*/  FMUL.FTZ R8, R13, R3 ;  /* 0x000000030d087220 */ /* 0x000fe20000410000 */
[----:B------:R-:W-:Y:S01]  /*18c90*/  ISETP.GE.AND P5, PT, R6, R7, PT ;  /* 0x000000070600720c */ /* 0x000fe20003fa6270 */
[----:B-1----:R-:W-:Y:S01]  /*18ca0*/  FMUL.FTZ R9, R12, R3 ;  /* 0x000000030c097220 */ /* 0x002fe20000410000 */
[----:B------:R-:W-:Y:S01]  /*18cb0*/  ISETP.GE.AND P2, PT, R6, R5, PT ;  /* 0x000000050600720c */ /* 0x000fe20003f46270 */
[----:B------:R-:W-:-:S02]  /*18cc0*/  VIADD R6, R4, 0xf9 ;  /* 0x000000f904067836 */ /* 0x000fc40000000000 */
[----:B------:R-:W1:Y:S01]  /*18cd0*/  MUFU.TANH R10, R9 ;  /* 0x00000009000a7308 */ /* 0x000e620000002400 */
[----:B--2---:R-:W-:Y:S02]  /*18ce0*/  FSEL R226, R19, -INF , !P4 ;  /* 0xff80000013e27808 */ /* 0x004fe40006000000 */
[----:B------:R-:W-:-:S05]  /*18cf0*/  FSEL R230, R18, -INF , !P1 ;  /* 0xff80000012e67808 */ /* 0x000fca0004800000 */
[----:B------:R2:W-:Y:S01]  /*18d00*/  MUFU.TANH R9, R8 ;  /* 0x0000000800097308 */ /* 0x0005e20000002400 */
[C---:B------:R-:W-:Y:S02]  /*18d10*/  ISETP.GE.AND P4, PT, R6.reuse, R7, PT ;  /* 0x000000070600720c */ /* 0x040fe40003f86270 */
[----:B------:R-:W-:Y:S02]  /*18d20*/  ISETP.GE.AND P1, PT, R6, R5, PT ;  /* 0x000000050600720c */ /* 0x000fe40003f26270 */
[----:B------:R-:W-:Y:S01]  /*18d30*/  FSEL R228, R11, -INF , !P3 ;  /* 0xff8000000be47808 */ /* 0x000fe20005800000 */
[----:B------:R-:W-:Y:S02]  /*18d40*/  VIADD R11, R177, 0x1000 ;  /* 0x00001000b10b7836 */ /* 0x000fe40000000000 */
[----:B--2---:R-:W-:-:S04]  /*18d50*/  FMUL.FTZ R8, R14, R3 ;  /* 0x000000030e087220 */ /* 0x004fc80000410000 */
[----:B------:R2:W3:Y:S01]  /*18d60*/  MUFU.TANH R6, R8 ;  /* 0x0000000800067308 */ /* 0x0004e20000002400 */
[C---:B------:R-:W-:Y:S02]  /*18d70*/  VIADD R12, R177.reuse, 0x2000 ;  /* 0x00002000b10c7836 */ /* 0x040fe40000000000 */
[----:B--2---:R-:W-:-:S05]  /*18d80*/  VIADD R8, R177, 0x800 ;  /* 0x00000800b1087836 */ /* 0x004fca0000000000 */
[----:B------:R2:W-:Y:S04]  /*18d90*/  STL [R1+0x50], R8 ;  /* 0x0000500801007387 */ /* 0x0005e80000100800 */
[----:B------:R4:W-:Y:S01]  /*18da0*/  STL [R1+0x54], R11 ;  /* 0x0000540b01007387 */ /* 0x0009e20000100800 */
[C---:B--2---:R-:W-:Y:S02]  /*18db0*/  VIADD R8, R177.reuse, 0x1800 ;  /* 0x00001800b1087836 */ /* 0x044fe40000000000 */
[----:B----4-:R-:W-:-:S03]  /*18dc0*/  VIADD R11, R177, 0x2800 ;  /* 0x00002800b10b7836 */ /* 0x010fc60000000000 */
[----:B------:R2:W-:Y:S04]  /*18dd0*/  STL [R1+0x58], R8 ;  /* 0x0000580801007387 */ /* 0x0005e80000100800 */
[----:B------:R4:W-:Y:S04]  /*18de0*/  STL [R1+0x5c], R12 ;  /* 0x00005c0c01007387 */ /* 0x0009e80000100800 */
[----:B------:R1:W-:Y:S01]  /*18df0*/  STL [R1+0x60], R11 ;  /* 0x0000600b01007387 */ /* 0x0003e20000100800 */
[C---:B--2---:R-:W-:Y:S02]  /*18e00*/  VIADD R8, R177.reuse, 0x3000 ;  /* 0x00003000b1087836 */ /* 0x044fe40000000000 */
[----:B----4-:R-:W-:-:S03]  /*18e10*/  VIADD R12, R177, 0x3800 ;  /* 0x00003800b10c7836 */ /* 0x010fc60000000000 */
[----:B------:R2:W-:Y:S01]  /*18e20*/  STL [R1+0x98], R8 ;  /* 0x0000980801007387 */ /* 0x0005e20000100800 */
[----:B-1----:R-:W-:-:S03]  /*18e30*/  VIADD R11, R177, 0x4000 ;  /* 0x00004000b10b7836 */ /* 0x002fc60000000000 */
[----:B------:R1:W-:Y:S04]  /*18e40*/  STL [R1+0x9c], R12 ;  /* 0x00009c0c01007387 */ /* 0x0003e80000100800 */
[----:B------:R4:W-:Y:S01]  /*18e50*/  STL [R1+0xa0], R11 ;  /* 0x0000a00b01007387 */ /* 0x0009e20000100800 */
[----:B------:R-:W-:Y:S02]  /*18e60*/  FSEL R231, R17, -INF , !P6 ;  /* 0xff80000011e77808 */ /* 0x000fe40007000000 */
[----:B------:R-:W-:Y:S01]  /*18e70*/  ISETP.GE.AND P6, PT, R4, R7, PT ;  /* 0x000000070400720c */ /* 0x000fe20003fc6270 */
[----:B------:R-:W-:Y:S01]  /*18e80*/  FMUL.FTZ R4, R92, R3 ;  /* 0x000000035c047220 */ /* 0x000fe20000410000 */
[C---:B--2---:R-:W-:Y:S02]  /*18e90*/  VIADD R8, R177.reuse, 0x4800 ;  /* 0x00004800b1087836 */ /* 0x044fe40000000000 */
[----:B-1----:R-:W-:-:S03]  /*18ea0*/  VIADD R12, R177, 0x5000 ;  /* 0x00005000b10c7836 */ /* 0x002fc60000000000 */
[----:B------:R1:W-:Y:S01]  /*18eb0*/  STL [R1+0xa4], R8 ;  /* 0x0000a40801007387 */ /* 0x0003e20000100800 */
[----:B----4-:R-:W-:-:S03]  /*18ec0*/  VIADD R11, R177, 0x5800 ;  /* 0x00005800b10b7836 */ /* 0x010fc60000000000 */
[----:B------:R2:W-:Y:S04]  /*18ed0*/  STL [R1+0xa8], R12 ;  /* 0x0000a80c01007387 */ /* 0x0005e80000100800 */
[----:B------:R4:W-:Y:S01]  /*18ee0*/  STL [R1+0xac], R11 ;  /* 0x0000ac0b01007387 */ /* 0x0009e20000100800 */
[----:B------:R-:W-:Y:S01]  /*18ef0*/  FMUL.FTZ R3, R15, R3 ;  /* 0x000000030f037220 */ /* 0x000fe20000410000 */
[----:B------:R-:W-:Y:S01]  /*18f00*/  MUFU.TANH R4, R4 ;  /* 0x0000000400047308 */ /* 0x000fe20000002400 */
[C---:B-1----:R-:W-:Y:S02]  /*18f10*/  VIADD R8, R177.reuse, 0x6000 ;  /* 0x00006000b1087836 */ /* 0x042fe40000000000 */
[----:B--2---:R-:W-:-:S03]  /*18f20*/  VIADD R12, R177, 0x6800 ;  /* 0x00006800b10c7836 */ /* 0x004fc60000000000 */
[----:B------:R1:W-:Y:S01]  /*18f30*/  STL [R1+0xb0], R8 ;  /* 0x0000b00801007387 */ /* 0x0003e20000100800 */
[----:B----4-:R-:W-:-:S03]  /*18f40*/  VIADD R11, R177, 0x7000 ;  /* 0x00007000b10b7836 */ /* 0x010fc60000000000 */
[----:B------:R2:W-:Y:S04]  /*18f50*/  STL [R1+0xb4], R12 ;  /* 0x0000b40c01007387 */ /* 0x0005e80000100800 */
[----:B------:R2:W-:Y:S01]  /*18f60*/  STL [R1+0xb8], R11 ;  /* 0x0000b80b01007387 */ /* 0x0005e20000100800 */
[----:B------:R-:W4:Y:S01]  /*18f70*/  MUFU.TANH R3, R3 ;  /* 0x0000000300037308 */ /* 0x000f220000002400 */
[----:B------:R-:W-:Y:S01]  /*18f80*/  ISETP.GT.AND P3, PT, R180, R181, PT ;  /* 0x000000b5b400720c */ /* 0x000fe20003f64270 */
[----:B-1----:R-:W-:-:S05]  /*18f90*/  VIADD R8, R177, 0x7800 ;  /* 0x00007800b1087836 */ /* 0x002fca0000000000 */
[----:B------:R2:W-:Y:S01]  /*18fa0*/  STL [R1+0xbc], R8 ;  /* 0x0000bc0801007387 */ /* 0x0005e20000100800 */
[----:B------:R-:W-:Y:S01]  /*18fb0*/  FSEL R227, R16, -INF , !P0 ;  /* 0xff80000010e37808 */ /* 0x000fe20004000000 */
[----:B------:R-:W-:Y:S01]  /*18fc0*/  BSSY B1, `(.L_x_2165) ;  /* 0x0000103000017945 */ /* 0x000fe20003800000 */
[----:B------:R-:W-:Y:S01]  /*18fd0*/  BAR.SYNC.DEFER_BLOCKING 0x0 ;  /* 0x0000000000007b1d */ /* 0x000fe20000010000 */
[----:B------:R-:W-:Y:S02]  /*18fe0*/  ISETP.NE.U32.AND P0, PT, R240, RZ, PT ;  /* 0x000000fff000720c */ /* 0x000fe40003f05070 */
[----:B------:R-:W-:Y:S02]  /*18ff0*/  FSEL R232, R10, -INF , !P5 ;  /* 0xff8000000ae87808 */ /* 0x000fe40006800000 */
[----:B------:R-:W-:Y:S02]  /*19000*/  ISETP.NE.AND.EX P0, PT, R241, RZ, PT, P0 ;  /* 0x000000fff100720c */ /* 0x000fe40003f05300 */
[----:B---3--:R-:W-:-:S02]  /*19010*/  FSEL R229, R6, -INF , !P2 ;  /* 0xff80000006e57808 */ /* 0x008fc40005000000 */
[----:B------:R-:W-:Y:S02]  /*19020*/  FSEL R233, R9, -INF , !P4 ;  /* 0xff80000009e97808 */ /* 0x000fe40006000000 */
[----:B----4-:R-:W-:Y:S02]  /*19030*/  FSEL R236, R3, -INF , !P1 ;  /* 0xff80000003ec7808 */ /* 0x010fe40004800000 */
[----:B------:R-:W-:Y:S01]  /*19040*/  FSEL R48, R4, -INF , !P6 ;  /* 0xff80000004307808 */ /* 0x000fe20007000000 */
[----:B------:R-:W-:Y:S06]  /*19050*/  @!P3 BRA `(.L_x_2166) ;  /* 0x0000000c00e4b947 */ /* 0x000fec0003800000 */
        /* <DEDUP_REMOVED lines=64> */
.L_x_2168:
[----:B------:R-:W3:Y:S02]  /*19460*/  LD.E R3, desc[UR6][R22.64+0x38] ;  /* 0x0000380616037980 */ /* 0x000ee4000c101900 */
[----:B---3--:R-:W-:-:S04]  /*19470*/  LEA R3, -R3, RZ, 0x8 ;  /* 0x000000ff03037211 */ /* 0x008fc800078e41ff */
[----:B------:R-:W-:Y:S02]  /*19480*/  SHF.R.S32.HI R4, RZ, 0x1f, R3 ;  /* 0x0000001fff047819 */ /* 0x000fe40000011403 */
.L_x_2169:
[----:B------:R-:W-:Y:S05]  /*19490*/  BSYNC B0 ;  /* 0x0000000000007941 */ /* 0x000fea0003800000 */
.L_x_2167:
[----:B------:R-:W3:Y:S01]  /*194a0*/  LDL R6, [R1] ;  /* 0x0000000001067983 */ /* 0x000ee20000100800 */
[----:B------:R-:W-:Y:S01]  /*194b0*/  BSSY B0, `(.L_x_2170) ;  /* 0x00000b0000007945 */ /* 0x000fe20003800000 */
[----:B---3--:R-:W-:-:S13]  /*194c0*/  ISETP.GE.AND P1, PT, R132, R6, PT ;  /* 0x000000068400720c */ /* 0x008fda0003f26270 */
[----:B------:R-:W-:Y:S01]  /*194d0*/  @!P1 IADD3 R6, P4, R3, R116, RZ ;  /* 0x0000007403069210 */ /* 0x000fe20007f9e0ff */
[----:B------:R-:W-:Y:S01]  /*194e0*/  @!P1 IMAD.MOV.U32 R14, RZ, RZ, R3 ;  /* 0x000000ffff0e9224 */ /* 0x000fe200078e0003 */
[----:B--2---:R-:W-:Y:S01]  /*194f0*/  @!P1 LEA R8, P2, R190, R3, 0x5 ;  /* 0x00000003be089211 */ /* 0x004fe200078428ff */
        /* <DEDUP_REMOVED lines=171> */
.L_x_2171:
[----:B------:R-:W-:Y:S05]  /*19fb0*/  BSYNC B0 ;  /* 0x0000000000007941 */ /* 0x000fea0003800000 */
.L_x_2170:
[----:B------:R-:W0:Y:S01]  /*19fc0*/  LDGDEPBAR ;  /* 0x00000000000079af */ /* 0x000e220000000000 */
[----:B------:R-:W-:-:S04]  /*19fd0*/  LEA R243, P1, R3, R243, 0x1 ;  /* 0x000000f303f37211 */ /* 0x000fc800078208ff */
[----:B------:R-:W-:-:S09]  /*19fe0*/  LEA.HI.X R239, R3, R239, R4, 0x1, P1 ;  /* 0x000000ef03ef7211 */ /* 0x000fd200008f0c04 */
.L_x_2166:
[----:B------:R-:W-:Y:S05]  /*19ff0*/  BSYNC B1 ;  /* 0x0000000000017941 */ /* 0x000fea0003800000 */
.L_x_2165:
        /* <DEDUP_REMOVED lines=887> */
.L_x_2174:
[----:B-1----:R-:W3:Y:S02]  /*1d770*/  LD.E R0, desc[UR6][R22.64+0x40] ;  /* 0x0000400616007980 */ /* 0x002ee4000c101900 */
[----:B---3--:R-:W-:-:S04]  /*1d780*/  LEA R0, -R0, RZ, 0x8 ;  /* 0x000000ff00007211 */ /* 0x008fc800078e41ff */
[----:B------:R-:W-:Y:S02]  /*1d790*/  SHF.R.S32.HI R3, RZ, 0x1f, R0 ;  /* 0x0000001fff037819 */ /* 0x000fe40000011400 */
.L_x_2175:
[----:B------:R-:W-:Y:S05]  /*1d7a0*/  BSYNC B0 ;  /* 0x0000000000007941 */ /* 0x000fea0003800000 */
.L_x_2173:
[----:B------:R-:W3:Y:S04]  /*1d7b0*/  LDL.LU R21, [R1+0x4c] ;  /* 0x00004c0001157983 */ /* 0x000ee80000300800 */
[----:B------:R-:W4:Y:S04]  /*1d7c0*/  LDL R20, [R1+0x154] ;  /* 0x0001540001147983 */ /* 0x000f280000100800 */
        /* <DEDUP_REMOVED lines=19> */
[----:B------:R-:W-:Y:S04]  /*1d900*/  STL [R1+0x174], R136 ;  /* 0x0001748801007387 */ /* 0x000fe80000100800 */
[----:B------:R-:W-:Y:S04]  /*1d910*/  STL [R1+0x170], R118 ;  /* 0x0001707601007387 */ /* 0x000fe80000100800 */
[----:B------:R-:W-:Y:S04]  /*1d920*/  STL [R1+0x16c], R116 ;  /* 0x00016c7401007387 */ /* 0x000fe80000100800 */
[----:B------:R-:W-:Y:S01]  /*1d930*/  STL [R1+0x168], R37 ;  /* 0x0001682501007387 */ /* 0x000fe20000100800 */
[----:B---3--:R-:W-:-:S02]  /*1d940*/  IMAD.MOV.U32 R50, RZ, RZ, R21 ;  /* 0x000000ffff327224 */ /* 0x008fc400078e0015 */
[----:B----4-:R-:W-:Y:S01]  /*1d950*/  IMAD.MOV.U32 R51, RZ, RZ, R20 ;  /* 0x000000ffff337224 */ /* 0x010fe200078e0014 */
[----:B--2---:R-:W-:Y:S01]  /*1d960*/  MOV R56, R19 ;  /* 0x0000001300387202 */ /* 0x004fe20000000f00 */
[----:B------:R-:W-:Y:S02]  /*1d970*/  IMAD.MOV.U32 R57, RZ, RZ, R18 ;  /* 0x000000ffff397224 */ /* 0x000fe400078e0012 */
[----:B------:R-:W-:Y:S02]  /*1d980*/  IMAD.MOV.U32 R58, RZ, RZ, R17 ;  /* 0x000000ffff3a7224 */ /* 0x000fe400078e0011 */
[----:B------:R-:W-:Y:S02]  /*1d990*/  IMAD.MOV.U32 R59, RZ, RZ, R16 ;  /* 0x000000ffff3b7224 */ /* 0x000fe400078e0010 */
[----:B------:R-:W-:Y:S02]  /*1d9a0*/  IMAD.MOV.U32 R62, RZ, RZ, R13 ;  /* 0x000000ffff3e7224 */ /* 0x000fe400078e000d */
[----:B------:R-:W-:-:S02]  /*1d9b0*/  IMAD.MOV.U32 R63, RZ, RZ, R12 ;  /* 0x000000ffff3f7224 */ /* 0x000fc400078e000c */
[----:B------:R-:W-:Y:S02]  /*1d9c0*/  IMAD.MOV.U32 R65, RZ, RZ, R11 ;  /* 0x000000ffff417224 */ /* 0x000fe400078e000b */
[----:B------:R-:W-:Y:S01]  /*1d9d0*/  IMAD.MOV.U32 R64, RZ, RZ, R10 ;  /* 0x000000ffff407224 */ /* 0x000fe200078e000a */
[----:B------:R-:W-:Y:S02]  /*1d9e0*/  MOV R55, R9 ;  /* 0x0000000900377202 */ /* 0x000fe40000000f00 */
[----:B------:R-:W-:Y:S01]  /*1d9f0*/  ISETP.GE.AND P1, PT, R132, R24, PT ;  /* 0x000000188400720c */ /* 0x000fe20003f26270 */
[----:B------:R-:W-:Y:S02]  /*1da00*/  IMAD.MOV.U32 R52, RZ, RZ, R4 ;  /* 0x000000ffff347224 */ /* 0x000fe400078e0004 */
[----:B------:R-:W-:Y:S02]  /*1da10*/  IMAD.MOV.U32 R54, RZ, RZ, R8 ;  /* 0x000000ffff367224 */ /* 0x000fe400078e0008 */
[----:B------:R-:W-:-:S02]  /*1da20*/  IMAD.MOV.U32 R66, RZ, RZ, R26 ;  /* 0x000000ffff427224 */ /* 0x000fc400078e001a */
[----:B------:R-:W-:Y:S02]  /*1da30*/  IMAD.MOV.U32 R53, RZ, RZ, R6 ;  /* 0x000000ffff357224 */ /* 0x000fe400078e0006 */
[----:B------:R-:W-:-:S04]  /*1da40*/  IMAD.MOV.U32 R27, RZ, RZ, R25 ;  /* 0x000000ffff1b7224 */ /* 0x000fc800078e0019 */
[----:B------:R-:W-:Y:S01]  /*1da50*/  @!P1 IADD3 R4, P2, R0, R168, RZ ;  /* 0x000000a800049210 */ /* 0x000fe20007f5e0ff */
[----:B------:R-:W-:Y:S01]  /*1da60*/  @!P1 IMAD.MOV.U32 R9, RZ, RZ, R3 ;  /* 0x000000ffff099224 */ /* 0x000fe200078e0003 */
[----:B------:R-:W-:Y:S01]  /*1da70*/  @!P1 MOV R8, R0 ;  /* 0x0000000000089202 */ /* 0x000fe20000000f00 */
[----:B------:R-:W-:Y:S02]  /*1da80*/  @!P1 IMAD R11, R27, 0x30, RZ ;  /* 0x000000301b0b9824 */ /* 0x000fe400078e02ff */
[----:B------:R-:W-:Y:S01]  /*1da90*/  @!P1 IMAD.X R6, R3, 0x1, R216, P2 ;  /* 0x0000000103069824 */ /* 0x000fe200010e06d8 */
[----:B------:R-:W-:Y:S01]  /*1daa0*/  @!P1 LEA R48, P2, R4, R234, 0x1 ;  /* 0x000000ea04309211 */ /* 0x000fe200078408ff */
[C---:B------:R-:W-:Y:S01]  /*1dab0*/  @!P1 IMAD.WIDE.U32 R8, R66.reuse, 0x30, R8 ;  /* 0x0000003042089825 */ /* 0x040fe200078e0008 */
[-C--:B------:R-:W-:Y:S02]  /*1dac0*/  @!P1 LEA R10, P4, R66, R0.reuse, 0x5 ;  /* 0x00000000420a9211 */ /* 0x080fe400078828ff */
[----:B------:R-:W-:Y:S01]  /*1dad0*/  @!P1 LEA.HI.X R49, R4, R235, R6, 0x1, P2 ;  /* 0x000000eb04319211 */ /* 0x000fe200010f0c06 */
[----:B------:R-:W-:Y:S01]  /*1dae0*/  @!P1 IMAD.IADD R11, R9, 0x1, R11 ;  /* 0x00000001090b9824 */ /* 0x000fe200078e020b */
[----:B------:R-:W-:-:S02]  /*1daf0*/  @!P1 LEA R4, P3, R66, R0, 0x6 ;  /* 0x0000000042049211 */ /* 0x000fc400078630ff */
[-CC-:B------:R-:W-:Y:S02]  /*1db00*/  @!P1 LEA.HI.X R12, R66, R3.reuse, R27.reuse, 0x5, P4 ;  /* 0x00000003420c9211 */ /* 0x180fe400020f2c1b */
[----:B------:R-:W-:Y:S02]  /*1db10*/  @!P1 LEA R44, P4, R8, R234, 0x1 ;  /* 0x000000ea082c9211 */ /* 0x000fe400078808ff */
[C---:B------:R-:W-:Y:S01]  /*1db20*/  @!P1 LEA.HI.X R13, R66.reuse, R3, R27, 0x6, P3 ;  /* 0x00000003420d9211 */ /* 0x040fe200018f341b */
[----:B------:R-:W-:Y:S01]  /*1db30*/  @!P1 IMAD.MOV.U32 R9, RZ, RZ, R3 ;  /* 0x000000ffff099224 */ /* 0x000fe200078e0003 */
[----:B------:R-:W-:Y:S02]  /*1db40*/  @!P1 LEA R6, P2, R66, R0, 0x7 ;  /* 0x0000000042069211 */ /* 0x000fe400078438ff */
[-C--:B------:R-:W-:Y:S02]  /*1db50*/  @!P1 LEA R42, P3, R4, R234.reuse, 0x1 ;  /* 0x000000ea042a9211 */ /* 0x080fe400078608ff */
[----:B------:R-:W-:Y:S01]  /*1db60*/  @!P1 LEA.HI.X R45, R8, R235, R11, 0x1, P4 ;  /* 0x000000eb082d9211 */ /* 0x000fe200020f0c0b */
[----:B------:R-:W-:Y:S01]  /*1db70*/  @!P1 IMAD.MOV.U32 R8, RZ, RZ, R0 ;  /* 0x000000ffff089224 */ /* 0x000fe200078e0000 */
[----:B------:R-:W-:-:S02]  /*1db80*/  @!P1 LEA R46, P5, R10, R234, 0x1 ;  /* 0x000000ea0a2e9211 */ /* 0x000fc400078a08ff */
[----:B------:R-:W-:Y:S01]  /*1db90*/  MOV R61, R14 ;  /* 0x0000000e003d7202 */ /* 0x000fe20000000f00 */
[C---:B------:R-:W-:Y:S01]  /*1dba0*/  @!P1 IMAD.WIDE.U32 R16, R66.reuse, 0x50, R8 ;  /* 0x0000005042109825 */ /* 0x040fe200078e0008 */
[----:B------:R-:W-:Y:S02]  /*1dbb0*/  @!P1 LEA.HI.X R14, R66, R3, R27, 0x7, P2 ;  /* 0x00000003420e9211 */ /* 0x000fe400010f3c1b */
[-C--:B------:R-:W-:Y:S01]  /*1dbc0*/  @!P1 LEA.HI.X R43, R4, R235.reuse, R13, 0x1, P3 ;  /* 0x000000eb042b9211 */ /* 0x080fe200018f0c0d */
[----:B------:R-:W-:Y:S01]  /*1dbd0*/  @!P1 IMAD R4, R27, 0x50, RZ ;  /* 0x000000501b049824 */ /* 0x000fe200078e02ff */
[----:B------:R-:W-:Y:S02]  /*1dbe0*/  @!P1 LEA R40, P2, R6, R234, 0x1 ;  /* 0x000000ea06289211 */ /* 0x000fe400078408ff */
[----:B------:R-:W-:Y:S01]  /*1dbf0*/  @!P1 LEA.HI.X R47, R10, R235, R12, 0x1, P5 ;  /* 0x000000eb0a2f9211 */ /* 0x000fe200028f0c0c */
[--C-:B------:R-:W-:Y:S01]  /*1dc00*/  @!P1 IMAD.MOV.U32 R11, RZ, RZ, R3.reuse ;  /* 0x000000ffff0b9224 */ /* 0x100fe200078e0003 */
[----:B------:R-:W-:Y:S01]  /*1dc10*/  @!P1 MOV R10, R0 ;  /* 0x00000000000a9202 */ /* 0x000fe20000000f00 */
[----:B------:R-:W-:Y:S01]  /*1dc20*/  @!P1 IMAD.MOV.U32 R18, RZ, RZ, R0 ;  /* 0x000000ffff129224 */ /* 0x000fe200078e0000 */
[----:B------:R-:W-:Y:S01]  /*1dc30*/  @!P1 MOV R21, R3 ;  /* 0x0000000300159202 */ /* 0x000fe20000000f00 */
[----:B------:R-:W-:Y:S01]  /*1dc40*/  @!P1 IMAD.MOV.U32 R19, RZ, RZ, R3 ;  /* 0x000000ffff139224 */ /* 0x000fe200078e0003 */
[----:B------:R-:W-:Y:S01]  /*1dc50*/  @!P1 LEA.HI.X R41, R6, R235, R14, 0x1, P2 ;  /* 0x000000eb06299211 */ /* 0x000fe200010f0c0e */
        /* <DEDUP_REMOVED lines=15> */
[----:B------:R-:W-:Y:S01]  /*1dd50*/  @!P1 IADD3 R9, R26, R9, RZ ;  /* 0x000000091a099210 */ /* 0x000fe20007ffe0ff */
[----:B------:R-:W-:Y:S01]  /*1dd60*/  @!P1 IMAD.IADD R6, R13, 0x1, R24 ;  /* 0x000000010d069824 */ /* 0x000fe200078e0218 */
[-C--:B------:R-:W-:Y:S01]  /*1dd70*/  @!P1 LEA R32, P4, R12, R234.reuse, 0x1 ;  /* 0x000000ea0c209211 */ /* 0x080fe200078808ff */
[----:B------:R-:W-:Y:S01]  /*1dd80*/  @!P1 IMAD.IADD R11, R11, 0x1, R25 ;  /* 0x000000010b0b9824 */ /* 0x000fe200078e0219 */
[-C--:B------:R-:W-:Y:S01]  /*1dd90*/  @!P1 LEA R30, P3, R10, R234.reuse, 0x1 ;  /* 0x000000ea0a1e9211 */ /* 0x080fe200078608ff */
[----:B------:R-:W-:Y:S01]  /*1dda0*/  @P1 STS.128 [R189+0xa000], RZ ;  /* 0x00a000ffbd001388 */ /* 0x000fe20000000c00 */
[----:B------:R-:W-:Y:S01]  /*1ddb0*/  @!P1 LEA R28, P2, R8, R234, 0x1 ;  /* 0x000000ea081c9211 */ /* 0x000fe200078408ff */
[----:B------:R-:W-:Y:S02]  /*1ddc0*/  @!P1 IMAD.MOV.U32 R16, RZ, RZ, R0 ;  /* 0x000000ffff109224 */ /* 0x000fe400078e0000 */
[----:B------:R-:W-:Y:S01]  /*1ddd0*/  @!PT LDS RZ, [RZ] ;  /* 0x00000000fffff984 */ /* 0x000fe20000000800 */
[----:B------:R-:W-:Y:S01]  /*1dde0*/  @!PT LDS RZ, [RZ] ;  /* 0x00000000fffff984 */ /* 0x000fe20000000800 */
[----:B------:R-:W-:Y:S01]  /*1ddf0*/  @!PT LDS RZ, [RZ] ;  /* 0x00000000fffff984 */ /* 0x000fe20000000800 */
[----:B------:R-:W-:Y:S01]  /*1de00*/  @!P1 LDGSTS.E.BYPASS.LTC128B.128 [R189+0xa000], desc[UR6][R114.64] ;  /* 0x0a00000072bd9fae */ /* 0x000fe2000b901d46 */
[----:B------:R-:W-:Y:S01]  /*1de10*/  @!P1 IMAD.MOV.U32 R17, RZ, RZ, R3 ;  /* 0x000000ffff119224 */ /* 0x000fe200078e0003 */
[----:B------:R-:W-:-:S02]  /*1de20*/  @!P1 LEA.HI.X R35, R14, R235, R4, 0x1, P5 ;  /* 0x000000eb0e239211 */ /* 0x000fc400028f0c04 */
[----:B------:R-:W-:Y:S01]  /*1de30*/  @P1 STS.128 [R189+0xa800], RZ ;  /* 0x00a800ffbd001388 */ /* 0x000fe20000000c00 */
[-C--:B------:R-:W-:Y:S01]  /*1de40*/  @!P1 LEA.HI.X R33, R12, R235.reuse, R6, 0x1, P4 ;  /* 0x000000eb0c219211 */ /* 0x080fe200020f0c06 */
[--C-:B------:R-:W-:Y:S01]  /*1de50*/  @!P1 IMAD.MOV.U32 R14, RZ, RZ, R0.reuse ;  /* 0x000000ffff0e9224 */ /* 0x100fe200078e0000 */
[-C--:B------:R-:W-:Y:S01]  /*1de60*/  @!P1 LEA.HI.X R31, R10, R235.reuse, R11, 0x1, P3 ;  /* 0x000000eb0a1f9211 */ /* 0x080fe200018f0c0b */
[----:B------:R-:W-:Y:S01]  /*1de70*/  @!PT LDS RZ, [RZ] ;  /* 0x00000000fffff984 */ /* 0x000fe20000000800 */
[----:B------:R-:W-:Y:S01]  /*1de80*/  @!PT LDS RZ, [RZ] ;  /* 0x00000000fffff984 */ /* 0x000fe20000000800 */
[----:B------:R-:W-:Y:S01]  /*1de90*/  @!PT LDS RZ, [RZ] ;  /* 0x00000000fffff984 */ /* 0x000fe20000000800 */
[----:B------:R-:W-:Y:S01]  /*1dea0*/  @!P1 LDGSTS.E.BYPASS.LTC128B.128 [R189+0xa800], desc[UR6][R48.64] ;  /* 0x0a80000030bd9fae */ /* 0x000fe2000b901d46 */
[----:B------:R-:W-:Y:S01]  /*1deb0*/  @!P1 LEA.HI.X R29, R8, R235, R9, 0x1, P2 ;  /* 0x000000eb081d9211 */ /* 0x000fe200010f0c09 */
[--C-:B------:R-:W-:Y:S01]  /*1dec0*/  @!P1 IMAD.MOV.U32 R10, RZ, RZ, R0.reuse ;  /* 0x000000ffff0a9224 */ /* 0x100fe200078e0000 */
[----:B------:R-:W-:Y:S01]  /*1ded0*/  @!P1 MOV R12, R0 ;  /* 0x00000000000c9202 */ /* 0x000fe20000000f00 */
[----:B------:R-:W-:Y:S01]  /*1dee0*/  @!P1 IMAD.MOV.U32 R8, RZ, RZ, R0 ;  /* 0x000000ffff089224 */ /* 0x000fe200078e0000 */
[----:B------:R-:W-:Y:S01]  /*1def0*/  @P1 STS.128 [R189+0xb000], RZ ;  /* 0x00b000ffbd001388 */ /* 0x000fe20000000c00 */
[----:B------:R-:W-:-:S02]  /*1df00*/  @!P1 IMAD R0, R27, 0xb0, RZ ;  /* 0x000000b01b009824 */ /* 0x000fc400078e02ff */
[----:B------:R-:W-:Y:S01]  /*1df10*/  @!P1 IMAD.WIDE.U32 R16, R66, 0xb0, R16 ;  /* 0x000000b042109825 */ /* 0x000fe200078e0010 */
[----:B------:R-:W-:Y:S01]  /*1df20*/  @!PT LDS RZ, [RZ] ;  /* 0x00000000fffff984 */ /* 0x000fe20000000800 */
[----:B------:R-:W-:Y:S01]  /*1df30*/  @!PT LDS RZ, [RZ] ;  /* 0x00000000fffff984 */ /* 0x000fe20000000800 */
[----:B------:R-:W-:Y:S01]  /*1df40*/  @!PT LDS RZ, [RZ] ;  /* 0x00000000fffff984 */ /* 0x000fe20000000800 */
[----:B------:R-:W-:Y:S01]  /*1df50*/  @!P1 LDGSTS.E.BYPASS.LTC128B.128 [R189+0xb000], desc[UR6][R46.64] ;  /* 0x0b0000002ebd9fae */ /* 0x000fe2000b901d46 */
[----:B------:R-:W-:Y:S02]  /*1df60*/  @!P1 MOV R9, R3 ;  /* 0x0000000300099202 */ /* 0x000fe40000000f00 */
        /* <DEDUP_REMOVED lines=15> */
[C---:B------:R-:W-:Y:S02]  /*1e060*/  @!P1 IMAD R6, R27.reuse, 0xc0, RZ ;  /* 0x000000c01b069824 */ /* 0x040fe400078e02ff */
[----:B------:R-:W-:Y:S01]  /*1e070*/  @!P1 IMAD.WIDE.U32 R14, R66, 0xc0, R14 ;  /* 0x000000c0420e9825 */ /* 0x000fe200078e000e */
[----:B------:R-:W-:Y:S04]  /*1e080*/  @P1 STS.128 [R189+0xc800], RZ ;  /* 0x00c800ffbd001388 */ /* 0x000fe80000000c00 */
        /* <DEDUP_REMOVED lines=9> */
[----:B------:R-:W-:Y:S01]  /*1e120*/  @!P1 IMAD.WIDE.U32 R12, R66, 0xd0, R12 ;  /* 0x000000d0420c9825 */ /* 0x000fe200078e000c */
[----:B------:R-:W-:Y:S01]  /*1e130*/  @!PT LDS RZ, [RZ] ;  /* 0x00000000fffff984 */ /* 0x000fe20000000800 */
[----:B------:R-:W-:Y:S01]  /*1e140*/  @!PT LDS RZ, [RZ] ;  /* 0x00000000fffff984 */ /* 0x000fe20000000800 */
[----:B------:R-:W-:Y:S01]  /*1e150*/  @!PT LDS RZ, [RZ] ;  /* 0x00000000fffff984 */ /* 0x000fe20000000800 */
[----:B------:R-:W-:Y:S01]  /*1e160*/  @!P1 LDGSTS.E.BYPASS.LTC128B.128 [R189+0xd000], desc[UR6][R34.64] ;  /* 0x0d00000022bd9fae */ /* 0x000fe2000b901d46 */
[----:B------:R-:W-:-:S02]  /*1e170*/  @!P1 LEA R24, P5, R14, R234, 0x1 ;  /* 0x000000ea0e189211 */ /* 0x000fc400078a08ff */
        /* <DEDUP_REMOVED lines=14> */
[----:B------:R1:W-:Y:S01]  /*1e260*/  @!P1 LDGSTS.E.BYPASS.LTC128B.128 [R189+0xe000], desc[UR6][R40.64] ;  /* 0x0e00000028bd9fae */ /* 0x0003e2000b901d46 */
[----:B------:R-:W-:Y:S01]  /*1e270*/  @!P1 IMAD.IADD R4, R4, 0x1, R11 ;  /* 0x0000000104049824 */ /* 0x000fe200078e020b */
[----:B------:R-:W-:Y:S02]  /*1e280*/  @!P1 IADD3 R6, R9, R18, RZ ;  /* 0x0000001209069210 */ /* 0x000fe40007ffe0ff */
[----:B------:R-:W-:Y:S01]  /*1e290*/  @P1 STS.128 [R189+0xe800], RZ ;  /* 0x00e800ffbd001388 */ /* 0x000fe20000000c00 */
[-C--:B------:R-:W-:Y:S02]  /*1e2a0*/  @!P1 LEA R18, P3, R10, R234.reuse, 0x1 ;  /* 0x000000ea0a129211 */ /* 0x080fe400078608ff */
[----:B------:R-:W-:Y:S01]  /*1e2b0*/  @!P1 LEA.HI.X R25, R14, R235, R0, 0x1, P5 ;  /* 0x000000eb0e199211 */ /* 0x000fe200028f0c00 */
[----:B------:R-:W-:Y:S01]  /*1e2c0*/  @!PT LDS RZ, [RZ] ;  /* 0x00000000fffff984 */ /* 0x000fe20000000800 */
[----:B------:R-:W-:Y:S01]  /*1e2d0*/  @!PT LDS RZ, [RZ] ;  /* 0x00000000fffff984 */ /* 0x000fe20000000800 */
[----:B------:R-:W-:Y:S01]  /*1e2e0*/  @!PT LDS RZ, [RZ] ;  /* 0x00000000fffff984 */ /* 0x000fe20000000800 */
[----:B------:R-:W-:Y:S01]  /*1e2f0*/  @!P1 LDGSTS.E.BYPASS.LTC128B.128 [R189+0xe800], desc[UR6][R30.64] ;  /* 0x0e8000001ebd9fae */ /* 0x000fe2000b901d46 */
[----:B------:R-:W-:-:S03]  /*1e300*/  @!P1 LEA R16, P2, R8, R234, 0x1 ;  /* 0x000000ea08109211 */ /* 0x000fc600078408ff */
[----:B------:R-:W-:Y:S01]  /*1e310*/  @P1 STS.128 [R189+0xf000], RZ ;  /* 0x00f000ffbd001388 */ /* 0x000fe20000000c00 */
[----:B------:R-:W-:-:S03]  /*1e320*/  @!P1 LEA.HI.X R21, R12, R235, R3, 0x1, P4 ;  /* 0x000000eb0c159211 */ /* 0x000fc600020f0c03 */
[----:B------:R-:W-:Y:S01]  /*1e330*/  @!PT LDS RZ, [RZ] ;  /* 0x00000000fffff984 */ /* 0x000fe20000000800 */
[----:B------:R-:W-:Y:S01]  /*1e340*/  @!PT LDS RZ, [RZ] ;  /* 0x00000000fffff984 */ /* 0x000fe20000000800 */
[----:B------:R-:W-:Y:S01]  /*1e350*/  @!PT LDS RZ, [RZ] ;  /* 0x00000000fffff984 */ /* 0x000fe20000000800 */
[----:B------:R2:W-:Y:S01]  /*1e360*/  @!P1 LDGSTS.E.BYPASS.LTC128B.128 [R189+0xf000], desc[UR6][R28.64] ;  /* 0x0f0000001cbd9fae */ /* 0x0005e2000b901d46 */
        /* <DEDUP_REMOVED lines=27> */
[----:B------:R-:W4:Y:S04]  /*1e520*/  LD.E R0, desc[UR6][R22.64+0x18c] ;  /* 0x00018c0616007980 */ /* 0x000f28000c101900 */
[----:B------:R-:W-:Y:S04]  /*1e530*/  LDSM.16.M88.4 R8, [R183] ;  /* 0x00000000b708783b */ /* 0x000fe80000000200 */
[----:B-1----:R-:W1:Y:S04]  /*1e540*/  LDSM.16.M88.4 R40, [R176+0x3800] ;  /* 0x00380000b028783b */ /* 0x002e680000000200 */
[----:B--2---:R-:W2:Y:S04]  /*1e550*/  LDSM.16.M88.4 R28, [R176+0x4800] ;  /* 0x00480000b01c783b */ /* 0x004ea80000000200 */
[----:B------:R-:W2:Y:S01]  /*1e560*/  LDSM.16.M88.4 R68, [R176+0x9000] ;  /* 0x00900000b044783b */ /* 0x000ea20000000200 */
[----:B------:R-:W-:-:S02]  /*1e570*/  IMAD.MOV.U32 R66, RZ, RZ, R63 ;  /* 0x000000ffff427224 */ /* 0x000fc400078e003f */
[----:B------:R-:W-:Y:S01]  /*1e580*/  IMAD.MOV.U32 R67, RZ, RZ, R62 ;  /* 0x000000ffff437224 */ /* 0x000fe200078e003e */
[----:B------:R-:W2:Y:S01]  /*1e590*/  LDSM.16.M88.4 R104, [R176+0x6000] ;  /* 0x00600000b068783b */ /* 0x000ea20000000200 */
[----:B------:R-:W-:Y:S01]  /*1e5a0*/  MOV R98, R51 ;  /* 0x0000003300627202 */ /* 0x000fe20000000f00 */
[----:B------:R-:W-:Y:S02]  /*1e5b0*/  IMAD.MOV.U32 R99, RZ, RZ, R50 ;  /* 0x000000ffff637224 */ /* 0x000fe400078e0032 */
[----:B------:R-:W2:Y:S01]  /*1e5c0*/  LDSM.16.M88.4 R100, [R176+0x6800] ;  /* 0x00680000b064783b */ /* 0x000ea20000000200 */
[----:B------:R-:W-:Y:S01]  /*1e5d0*/  IMAD.MOV.U32 R78, RZ, RZ, R59 ;  /* 0x000000ffff4e7224 */ /* 0x000fe200078e003b */
[----:B------:R-:W-:Y:S01]  /*1e5e0*/  MOV R230, R65 ;  /* 0x0000004100e67202 */ /* 0x000fe20000000f00 */
[----:B------:R-:W-:Y:S01]  /*1e5f0*/  IMAD.MOV.U32 R79, RZ, RZ, R58 ;  /* 0x000000ffff4f7224 */ /* 0x000fe200078e003a */
[----:B------:R-:W2:Y:S01]  /*1e600*/  LDSM.16.M88.4 R92, [R176+0x7000] ;  /* 0x00700000b05c783b */ /* 0x000ea20000000200 */
[----:B------:R-:W-:-:S02]  /*1e610*/  IMAD.MOV.U32 R96, RZ, RZ, R57 ;  /* 0x000000ffff607224 */ /* 0x000fc400078e0039 */
[----:B------:R-:W-:Y:S01]  /*1e620*/  IMAD.MOV.U32 R97, RZ, RZ, R56 ;  /* 0x000000ffff617224 */ /* 0x000fe200078e0038 */
[----:B------:R-:W2:Y:S01]  /*1e630*/  LDSM.16.M88.4 R48, [R176+0x2800] ;  /* 0x00280000b030783b */ /* 0x000ea20000000200 */
[----:B------:R-:W-:Y:S02]  /*1e640*/  IMAD.MOV.U32 R232, RZ, RZ, R67 ;  /* 0x000000ffffe87224 */ /* 0x000fe400078e0043 */
[----:B------:R-:W-:Y:S01]  /*1e650*/  IMAD.MOV.U32 R231, RZ, RZ, R66 ;  /* 0x000000ffffe77224 */ /* 0x000fe200078e0042 */
[----:B------:R-:W2:Y:S01]  /*1e660*/  LDSM.16.M88.4 R44, [R176+0x3000] ;  /* 0x00300000b02c783b */ /* 0x000ea20000000200 */
[----:B------:R-:W-:-:S03]  /*1e670*/  IMAD.MOV.U32 R229, RZ, RZ, R64 ;  /* 0x000000ffffe57224 */ /* 0x000fc600078e0040 */
[----:B------:R-:W2:Y:S04]  /*1e680*/  LDSM.16.M88.4 R32, [R176+0x4000] ;  /* 0x00400000b020783b */ /* 0x000ea80000000200 */
[----:B------:R-:W2:Y:S04]  /*1e690*/  LDSM.16.M88.4 R88, [R176+0x7800] ;  /* 0x00780000b058783b */ /* 0x000ea80000000200 */
[----:B------:R-:W2:Y:S04]  /*1e6a0*/  LDSM.16.M88.4 R12, [R176+0x2000] ;  /* 0x00200000b00c783b */ /* 0x000ea80000000200 */
[----:B---3--:R-:W3:Y:S04]  /*1e6b0*/  LDSM.16.M88.4 R24, [R176+0x5000] ;  /* 0x00500000b018783b */ /* 0x008ee80000000200 */
[----:B------:R-:W3:Y:S04]  /*1e6c0*/  LDSM.16.M88.4 R56, [R176+0x5800] ;  /* 0x00580000b038783b */ /* 0x000ee80000000200 */
[----:B------:R-:W3:Y:S04]  /*1e6d0*/  LDSM.16.M88.4 R84, [R176+0x8000] ;  /* 0x00800000b054783b */ /* 0x000ee80000000200 */
[----:B------:R-:W3:Y:S04]  /*1e6e0*/  LDSM.16.M88.4 R72, [R176+0x8800] ;  /* 0x00880000b048783b */ /* 0x000ee80000000200 */
[----:B------:R-:W3:Y:S01]  /*1e6f0*/  LDSM.16.M88.4 R64, [R176+0x9800] ;  /* 0x00980000b040783b */ /* 0x000ee20000000200 */
[C---:B-1----:R-:W-:Y:S01]  /*1e700*/  HMMA.16816.F32 R168, R8.reuse, R40, RZ ;  /* 0x0000002808a8723c */ /* 0x042fe200000018ff */
[----:B------:R-:W-:Y:S01]  /*1e710*/  MOV R77, R60 ;  /* 0x0000003c004d7202 */ /* 0x000fe20000000f00 */
[----:B------:R-:W-:Y:S01]  /*1e720*/  IMAD.MOV.U32 R76, RZ, RZ, R61 ;  /* 0x000000ffff4c7224 */ /* 0x000fe200078e003d */
[----:B----4-:R1:W-:Y:S03]  /*1e730*/  LDSM.16.M88.4 R16, [R99] ;  /* 0x000000006310783b */ /* 0x0103e60000000200 */
[C---:B------:R-:W-:Y:S01]  /*1e740*/  HMMA.16816.F32 R196, R8.reuse, R42, RZ ;  /* 0x0000002a08c4723c */ /* 0x040fe200000018ff */
[----:B------:R-:W-:Y:S01]  /*1e750*/  IMAD.MOV.U32 R188, RZ, RZ, R55 ;  /* 0x000000ffffbc7224 */ /* 0x000fe200078e0037 */
[----:B------:R-:W-:Y:S01]  /*1e760*/  MOV R228, R52 ;  /* 0x0000003400e47202 */ /* 0x000fe20000000f00 */
[----:B------:R-:W-:Y:S01]  /*1e770*/  IMAD.MOV.U32 R117, RZ, RZ, R54 ;  /* 0x000000ffff757224 */ /* 0x000fe200078e0036 */
[----:B------:R-:W-:Y:S02]  /*1e780*/  STL [R1+0x164], R36 ;  /* 0x0001642401007387 */ /* 0x000fe40000100800 */
[C---:B--2---:R-:W-:Y:S01]  /*1e790*/  HMMA.16816.F32 R128, R8.reuse, R28, RZ ;  /* 0x0000001c0880723c */ /* 0x044fe200000018ff */
[----:B------:R-:W-:Y:S01]  /*1e7a0*/  IMAD.MOV.U32 R113, RZ, RZ, R53 ;  /* 0x000000ffff717224 */ /* 0x000fe200078e0035 */
[----:B------:R-:W0:Y:S04]  /*1e7b0*/  LDGDEPBAR ;  /* 0x00000000000079af */ /* 0x000e280000000000 */
[C---:B------:R-:W-:Y:S01]  /*1e7c0*/  HMMA.16816.F32 R40, R8.reuse, R30, RZ ;  /* 0x0000001e0828723c */ /* 0x040fe200000018ff */
[----:B------:R-:W-:Y:S01]  /*1e7d0*/  IMAD.MOV.U32 R237, RZ, RZ, R96 ;  /* 0x000000ffffed7224 */ /* 0x000fe200078e0060 */
[----:B------:R-:W-:Y:S01]  /*1e7e0*/  MOV R252, R78 ;  /* 0x0000004e00fc7202 */ /* 0x000fe20000000f00 */
[----:B------:R-:W-:Y:S01]  /*1e7f0*/  IMAD.MOV.U32 R134, RZ, RZ, R98 ;  /* 0x000000ffff867224 */ /* 0x000fe200078e0062 */
[----:B------:R-:W2:Y:S02]  /*1e800*/  LDSM.16.M88.4 R52, [R112+0x2000] ;  /* 0x002000007034783b */ /* 0x000ea40000000200 */
[----:B------:R-:W-:Y:S01]  /*1e810*/  HMMA.16816.F32 R28, R8, R70, RZ ;  /* 0x00000046081c723c */ /* 0x000fe200000018ff */
[----:B------:R-:W-:-:S02]  /*1e820*/  IMAD.MOV.U32 R119, RZ, RZ, R97 ;  /* 0x000000ffff777224 */ /* 0x000fc400078e0061 */
[----:B------:R-:W-:-:S03]  /*1e830*/  IMAD.MOV.U32 R238, RZ, RZ, R79 ;  /* 0x000000ffffee7224 */ /* 0x000fc600078e004f */
[----:B------:R-:W-:Y:S01]  /*1e840*/  HMMA.16816.F32 R216, R8, R104, RZ ;  /* 0x0000006808d8723c */ /* 0x000fe200000018ff */
[----:B------:R-:W-:Y:S02]  /*1e850*/  IMAD.MOV.U32 R242, RZ, RZ, R77 ;  /* 0x000000fffff27224 */ /* 0x000fe400078e004d */
[----:B------:R-:W-:-:S03]  /*1e860*/  IMAD.MOV.U32 R233, RZ, RZ, R76 ;  /* 0x000000ffffe97224 */ /* 0x000fc600078e004c */
[----:B------:R-:W-:Y:S01]  /*1e870*/  HMMA.16816.F32 R212, R8, R106, RZ ;  /* 0x0000006a08d4723c */ /* 0x000fe200000018ff */
[----:B------:R-:W-:-:S05]  /*1e880*/  IMAD.MOV.U32 R6, RZ, RZ, R237 ;  /* 0x000000ffff067224 */ /* 0x000fca00078e00ed */
[C---:B------:R-:W-:Y:S06]  /*1e890*/  HMMA.16816.F32 R208, R8.reuse, R100, RZ ;  /* 0x0000006408d0723c */ /* 0x040fec00000018ff */
[C---:B------:R-:W-:Y:S01]  /*1e8a0*/  HMMA.16816.F32 R104, R8.reuse, R102, RZ ;  /* 0x000000660868723c */ /* 0x040fe200000018ff */
[----:B------:R-:W-:Y:S01]  /*1e8b0*/  IMAD.MOV.U32 R38, RZ, RZ, R31 ;  /* 0x000000ffff267224 */ /* 0x000fe200078e001f */
[----:B------:R-:W-:Y:S01]  /*1e8c0*/  MOV R3, R28 ;  /* 0x0000001c00037202 */ /* 0x000fe20000000f00 */
[----:B------:R-:W-:Y:S02]  /*1e8d0*/  IMAD.MOV.U32 R237, RZ, RZ, R29 ;  /* 0x000000ffffed7224 */ /* 0x000fe400078e001d */
[----:B------:R-:W-:Y:S01]  /*1e8e0*/  IMAD.MOV.U32 R37, RZ, RZ, R30 ;  /* 0x000000ffff257224 */ /* 0x000fe200078e001e */
        /* <DEDUP_REMOVED lines=9> */
[C---:B------:R-:W-:Y:S01]  /*1e980*/  HMMA.16816.F32 R60, R8.reuse, R14, RZ ;  /* 0x0000000e083c723c */ /* 0x040fe200000018ff */
[----:B------:R-:W1:Y:S05]  /*1e990*/  LDSM.16.M88.4 R12, [R112+0x3000] ;  /* 0x00300000700c783b */ /* 0x000e6a0000000200 */
[C---:B------:R-:W-:Y:S06]  /*1e9a0*/  HMMA.16816.F32 R44, R8.reuse, R46, RZ ;  /* 0x0000002e082c723c */ /* 0x040fec00000018ff */
[C---:B---3--:R-:W-:Y:S06]  /*1e9b0*/  HMMA.16816.F32 R32, R8.reuse, R24, RZ ;  /* 0x000000180820723c */ /* 0x048fec00000018ff */
[C---:B------:R-:W-:Y:S01]  /*1e9c0*/  HMMA.16816.F32 R172, R8.reuse, R26, RZ ;  /* 0x0000001a08ac723c */ /* 0x040fe200000018ff */
[----:B------:R-:W-:Y:S05]  /*1e9d0*/  LDSM.16.M88.4 R24, [R112+0x2800] ;  /* 0x002800007018783b */ /* 0x000fea0000000200 */
        /* <DEDUP_REMOVED lines=9> */
[----:B------:R-:W-:-:S15]  /*1ea70*/  HMMA.16816.F32 R8, R8, R66, RZ ;  /* 0x000000420808723c */ /* 0x000fde00000018ff */
[----:B------:R-:W-:-:S09]  /*1ea80*/  NOP ;  /* 0x0000000000007918 */ /* 0x000fd20000000000 */
[----:B------:R-:W-:Y:S01]  /*1ea90*/  IMAD.MOV.U32 R20, RZ, RZ, R9 ;  /* 0x000000ffff147224 */ /* 0x000fe200078e0009 */
[----:B------:R-:W-:Y:S01]  /*1eaa0*/  MOV R4, R11 ;  /* 0x0000000b00047202 */ /* 0x000fe20000000f00 */
[----:B------:R-:W-:Y:S02]  /*1eab0*/  IMAD.MOV.U32 R136, RZ, RZ, R10 ;  /* 0x000000ffff887224 */ /* 0x000fe400078e000a */
[----:B------:R-:W-:Y:S02]  /*1eac0*/  IMAD.MOV.U32 R118, RZ, RZ, R8 ;  /* 0x000000ffff767224 */ /* 0x000fe400078e0008 */
[----:B------:R-:W3:Y:S01]  /*1ead0*/  LDSM.16.M88.4 R8, [R112+0x3800] ;  /* 0x003800007008783b */ /* 0x000ee20000000200 */
[C---:B--2---:R-:W-:Y:S06]  /*1eae0*/  HMMA.16816.F32 R64, R16.reuse, R54, R60 ;  /* 0x000000361040723c */ /* 0x044fec000000183c */
[C---:B-1----:R-:W-:Y:S06]  /*1eaf0*/  HMMA.16816.F32 R56, R16.reuse, R12, R108 ;  /* 0x0000000c1038723c */ /* 0x042fec000000186c */
[C---:B------:R-:W-:Y:S01]  /*1eb00*/  HMMA.16816.F32 R60, R16.reuse, R14, R44 ;  /* 0x0000000e103c723c */ /* 0x040fe2000000182c */
[----:B------:R-:W1:Y:S01]  /*1eb10*/  LDSM.16.M88.4 R12, [R112+0x5000] ;  /* 0x00500000700c783b */ /* 0x000e620000000200 */
[----:B------:R-:W-:Y:S01]  /*1eb20*/  IMAD.MOV.U32 R234, RZ, RZ, R135 ;  /* 0x000000ffffea7224 */ /* 0x000fe200078e0087 */
[----:B------:R-:W-:Y:S01]  /*1eb30*/  MOV R235, R238 ;  /* 0x000000ee00eb7202 */ /* 0x000fe20000000f00 */
[----:B------:R-:W-:Y:S01]  /*1eb40*/  IMAD.MOV.U32 R135, RZ, RZ, R134 ;  /* 0x000000ffff877224 */ /* 0x000fe200078e0086 */
[----:B------:R-:W-:Y:S01]  /*1eb50*/  MOV R116, R30 ;  /* 0x0000001e00747202 */ /* 0x000fe20000000f00 */
[----:B------:R-:W-:Y:S01]  /*1eb60*/  IMAD.MOV.U32 R238, RZ, RZ, R31 ;  /* 0x000000ffffee7224 */ /* 0x000fe200078e001f */
[----:B------:R-:W-:Y:S01]  /*1eb70*/  HMMA.16816.F32 R80, R16, R52, R80 ;  /* 0x000000341050723c */ /* 0x000fe20000001850 */
[----:B------:R-:W-:Y:S01]  /*1eb80*/  IMAD.MOV.U32 R134, RZ, RZ, R28 ;  /* 0x000000ffff867224 */ /* 0x000fe200078e001c */
[----:B------:R-:W-:Y:S01]  /*1eb90*/  LDSM.16.M88.4 R44, [R177] ;  /* 0x00000000b12c783b */ /* 0x000fe20000000200 */
[----:B------:R-:W-:-:S03]  /*1eba0*/  IMAD.MOV.U32 R21, RZ, RZ, R29 ;  /* 0x000000ffff157224 */ /* 0x000fc600078e001d */
[----:B------:R-:W-:Y:S01]  /*1ebb0*/  LDSM.16.M88.4 R28, [R112+0x4000] ;  /* 0x00400000701c783b */ /* 0x000fe20000000200 */
[C---:B---3--:R-:W-:Y:S06]  /*1ebc0*/  HMMA.16816.F32 R68, R16.reuse, R8, R168 ;  /* 0x000000081044723c */ /* 0x048fec00000018a8 */
[----:B------:R-:W-:Y:S01]  /*1ebd0*/  HMMA.16816.F32 R196, R16, R10, R196 ;  /* 0x0000000a10c4723c */ /* 0x000fe200000018c4 */
[----:B------:R-:W2:Y:S01]  /*1ebe0*/  LDSM.16.M88.4 R8, [R112+0x5800] ;  /* 0x005800007008783b */ /* 0x000ea20000000200 */
[----:B------:R-:W-:Y:S02]  /*1ebf0*/  IMAD.MOV.U32 R84, RZ, RZ, R50 ;  /* 0x000000ffff547224 */ /* 0x000fe400078e0032 */
[----:B------:R-:W-:-:S02]  /*1ec00*/  IMAD.MOV.U32 R236, RZ, RZ, R51 ;  /* 0x000000ffffec7224 */ /* 0x000fc400078e0033 */
[----:B------:R-:W-:Y:S01]  /*1ec10*/  IMAD.MOV.U32 R39, RZ, RZ, R48 ;  /* 0x000000ffff277224 */ /* 0x000fe200078e0030 */
[----:B------:R-:W-:Y:S01]  /*1ec20*/  HMMA.16816.F32 R52, R16, R26, R96 ;  /* 0x0000001a1034723c */ /* 0x000fe20000001860 */
[----:B------:R-:W-:-:S05]  /*1ec30*/  IMAD.MOV.U32 R36, RZ, RZ, R49 ;  /* 0x000000ffff247224 */ /* 0x000fca00078e0031 */
[C---:B------:R-:W-:Y:S01]  /*1ec40*/  HMMA.16816.F32 R48, R16.reuse, R24, R76 ;  /* 0x000000181030723c */ /* 0x040fe2000000184c */
[----:B------:R-:W3:Y:S05]  /*1ec50*/  LDSM.16.M88.4 R24, [R112+0x4800] ;  /* 0x004800007018783b */ /* 0x000eea0000000200 */
[C---:B-1----:R-:W-:Y:S01]  /*1ec60*/  HMMA.16816.F32 R76, R16.reuse, R12, R32 ;  /* 0x0000000c104c723c */ /* 0x042fe20000001820 */
[----:B------:R-:W1:Y:S05]  /*1ec70*/  LDSM.16.M88.4 R32, [R112+0x6800] ;  /* 0x006800007020783b */ /* 0x000e6a0000000200 */
[C---:B------:R-:W-:Y:S01]  /*1ec80*/  HMMA.16816.F32 R172, R16.reuse, R14, R172 ;  /* 0x0000000e10ac723c */ /* 0x040fe200000018ac */
[----:B------:R-:W-:Y:S05]  /*1ec90*/  LDSM.16.M88.4 R12, [R2] ;  /* 0x00000000020c783b */ /* 0x000fea0000000200 */
[C---:B--2---:R-:W-:Y:S06]  /*1eca0*/  HMMA.16816.F32 R124, R16.reuse, R8, R124 ;  /* 0x00000008107c723c */ /* 0x044fec000000187c */
[C---:B------:R-:W-:Y:S01]  /*1ecb0*/  HMMA.16816.F32 R120, R16.reuse, R10, R120 ;  /* 0x0000000a1078723c */ /* 0x040fe20000001878 */
[----:B------:R-:W2:Y:S05]  /*1ecc0*/  LDSM.16.M88.4 R8, [R235] ;  /* 0x00000000eb08783b */ /* 0x000eaa0000000200 */
[C---:B------:R-:W-:Y:S06]  /*1ecd0*/  HMMA.16816.F32 R200, R16.reuse, R28, R200 ;  /* 0x0000001c10c8723c */ /* 0x040fec00000018c8 */
[----:B------:R-:W-:Y:S01]  /*1ece0*/  HMMA.16816.F32 R192, R16, R30, R192 ;  /* 0x0000001e10c0723c */ /* 0x000fe200000018c0 */
[----:B------:R-:W4:Y:S01]  /*1ecf0*/  LDSM.16.M88.4 R28, [R112+0x7000] ;  /* 0x00700000701c783b */ /* 0x000f220000000200 */
[----:B------:R-:W-:-:S04]  /*1ed00*/  IMAD.MOV.U32 R99, RZ, RZ, R84 ;  /* 0x000000ffff637224 */ /* 0x000fc800078e0054 */
[C---:B---3--:R-:W-:Y:S06]  /*1ed10*/  HMMA.16816.F32 R128, R16.reuse, R24, R128 ;  /* 0x000000181080723c */ /* 0x048fec0000001880 */
[C---:B------:R-:W-:Y:S01]  /*1ed20*/  HMMA.16816.F32 R72, R16.reuse, R26, R40 ;  /* 0x0000001a1048723c */ /* 0x040fe20000001828 */
[----:B------:R-:W3:Y:S04]  /*1ed30*/  LDSM.16.M88.4 R24, [R112+0x7800] ;  /* 0x007800007018783b */ /* 0x000ee80000000200 */
[----:B------:R-:W3:Y:S01]  /*1ed40*/  LDSM.16.M88.4 R40, [R112+0x6000] ;  /* 0x006000007028783b */ /* 0x000ee20000000200 */
[C---:B-1----:R-:W-:Y:S06]  /*1ed50*/  HMMA.16816.F32 R208, R16.reuse, R32, R208 ;  /* 0x0000002010d0723c */ /* 0x042fec00000018d0 */
[----:B------:R-:W-:Y:S01]  /*1ed60*/  HMMA.16816.F32 R84, R16, R34, R104 ;  /* 0x000000221054723c */ /* 0x000fe20000001868 */
[----:B------:R-:W-:Y:S05]  /*1ed70*/  LDSM.16.M88.4 R32, [R182] ;  /* 0x00000000b620783b */ /* 0x000fea0000000200 */
[C---:B--2---:R-:W-:Y:S06]  /*1ed80*/  HMMA.16816.F32 R48, R12.reuse, R8, R48 ;  /* 0x000000080c30723c */ /* 0x044fec0000001830 */
[----:B------:R-:W-:Y:S01]  /*1ed90*/  HMMA.16816.F32 R52, R12, R10, R52 ;  /* 0x0000000a0c34723c */ /* 0x000fe20000001834 */
[----:B------:R-:W1:Y:S05]  /*1eda0*/  LDSM.16.M88.4 R8, [R185] ;  /* 0x00000000b908783b */ /* 0x000e6a0000000200 */
[C---:B----4-:R-:W-:Y:S06]  /*1edb0*/  HMMA.16816.F32 R204, R16.reuse, R28, R204 ;  /* 0x0000001c10cc723c */ /* 0x050fec00000018cc */
[----:B------:R-:W-:Y:S06]  /*1edc0*/  HMMA.16816.F32 R168, R16, R30, R100 ;  /* 0x0000001e10a8723c */ /* 0x000fec0000001864 */
[----:B------:R-:W-:Y:S01]  /*1edd0*/  HMMA.16816.F32 R28, R12, R44, R80 ;  /* 0x0000002c0c1c723c */ /* 0x000fe20000001850 */
[----:B------:R-:W-:Y:S01]  /*1ede0*/  IMAD.MOV.U32 R108, RZ, RZ, R6 ;  /* 0x000000ffff6c7224 */ /* 0x000fe200078e0006 */
[----:B------:R-:W-:Y:S01]  /*1edf0*/  MOV R111, R252 ;  /* 0x000000fc006f7202 */ /* 0x000fe20000000f00 */
[----:B------:R-:W-:-:S02]  /*1ee00*/  IMAD.MOV.U32 R96, RZ, RZ, R38 ;  /* 0x000000ffff607224 */ /* 0x000fc400078e0026 */
[----:B------:R-:W-:Y:S01]  /*1ee10*/  IMAD.MOV.U32 R97, RZ, RZ, R3 ;  /* 0x000000ffff617224 */ /* 0x000fe200078e0003 */
[----:B------:R-:W-:Y:S01]  /*1ee20*/  MOV R3, R230 ;  /* 0x000000e600037202 */ /* 0x000fe20000000f00 */
[----:B------:R-:W-:Y:S02]  /*1ee30*/  IMAD.MOV.U32 R110, RZ, RZ, R242 ;  /* 0x000000ffff6e7224 */ /* 0x000fe400078e00f2 */
[----:B------:R-:W-:Y:S02]  /*1ee40*/  IMAD.MOV.U32 R6, RZ, RZ, R234 ;  /* 0x000000ffff067224 */ /* 0x000fe400078e00ea */
[----:B------:R-:W-:Y:S02]  /*1ee50*/  IMAD.MOV.U32 R109, RZ, RZ, R233 ;  /* 0x000000ffff6d7224 */ /* 0x000fe400078e00e9 */
[----:B------:R-:W-:Y:S02]  /*1ee60*/  IMAD.MOV.U32 R242, RZ, RZ, R232 ;  /* 0x000000fffff27224 */ /* 0x000fe400078e00e8 */
[----:B------:R-:W-:Y:S01]  /*1ee70*/  IMAD.MOV.U32 R252, RZ, RZ, R231 ;  /* 0x000000fffffc7224 */ /* 0x000fe200078e00e7 */
[----:B---3--:R-:W-:Y:S01]  /*1ee80*/  HMMA.16816.F32 R232, R16, R26, R88 ;  /* 0x0000001a10e8723c */ /* 0x008fe20000001858 */
[----:B------:R-:W-:-:S02]  /*1ee90*/  IMAD.MOV.U32 R38, RZ, RZ, R229 ;  /* 0x000000ffff267224 */ /* 0x000fc400078e00e5 */
[----:B------:R-:W-:-:S03]  /*1eea0*/  IMAD.MOV.U32 R98, RZ, RZ, R228 ;  /* 0x000000ffff627224 */ /* 0x000fc600078e00e4 */
[----:B------:R-:W-:Y:S06]  /*1eeb0*/  HMMA.16816.F32 R228, R16, R24, R92 ;  /* 0x0000001810e4723c */ /* 0x000fec000000185c */
[----:B------:R-:W-:Y:S01]  /*1eec0*/  HMMA.16816.F32 R24, R12, R46, R64 ;  /* 0x0000002e0c18723c */ /* 0x000fe20000001840 */
[----:B------:R-:W-:Y:S05]  /*1eed0*/  LDSM.16.M88.4 R44, [R182+0x800] ;  /* 0x00080000b62c783b */ /* 0x000fea0000000200 */
[C---:B------:R-:W-:Y:S06]  /*1eee0*/  HMMA.16816.F32 R216, R16.reuse, R40, R216 ;  /* 0x0000002810d8723c */ /* 0x040fec00000018d8 */
[----:B------:R-:W-:Y:S01]  /*1eef0*/  HMMA.16816.F32 R212, R16, R42, R212 ;  /* 0x0000002a10d4723c */ /* 0x000fe200000018d4 */
[----:B------:R-:W2:Y:S05]  /*1ef00*/  LDSM.16.M88.4 R40, [R108] ;  /* 0x000000006c28783b */ /* 0x000eaa0000000200 */
[C---:B-1----:R-:W-:Y:S06]  /*1ef10*/  HMMA.16816.F32 R28, R8.reuse, R32, R28 ;  /* 0x00000020081c723c */ /* 0x042fec000000181c */
[----:B------:R-:W-:Y:S01]  /*1ef20*/  HMMA.16816.F32 R24, R8, R34, R24 ;  /* 0x000000220818723c */ /* 0x000fe20000001818 */
[----:B------:R1:W3:-:S15]  /*1ef30*/  LDSM.16.M88.4 R32, [R109] ;  /* 0x000000006d20783b */ /* 0x0002de0000000200 */
[----:B------:R-:W-:-:S02]  /*1ef40*/  NOP ;  /* 0x0000000000007918 */ /* 0x000fc40000000000 */
[----:B------:R-:W-:Y:S01]  /*1ef50*/  FMUL.FTZ R2, R28, R0 ;  /* 0x000000001c027220 */ /* 0x000fe20000410000 */
[----:B-1----:R-:W-:Y:S01]  /*1ef60*/  IMAD.MOV.U32 R109, RZ, RZ, R111 ;  /* 0x000000ffff6d7224 */ /* 0x002fe200078e006f */
[----:B------:R-:W-:Y:S02]  /*1ef70*/  MOV R111, R6 ;  /* 0x00000006006f7202 */ /* 0x000fe40000000f00 */
[----:B------:R1:W-:Y:S01]  /*1ef80*/  MUFU.TANH R6, R2 ;  /* 0x0000000200067308 */ /* 0x0003e20000002400 */
[----:B--2---:R-:W-:Y:S01]  /*1ef90*/  HMMA.16816.F32 R56, R12, R40, R56 ;  /* 0x000000280c38723c */ /* 0x004fe20000001838 */
[----:B-1----:R-:W-:-:S06]  /*1efa0*/  FMUL.FTZ R2, R29, R0 ;  /* 0x000000001d027220 */ /* 0x002fcc0000410000 */
[----:B------:R1:W-:Y:S01]  /*1efb0*/  MUFU.TANH R93, R2 ;  /* 0x00000002005d7308 */ /* 0x0003e20000002400 */
[----:B------:R-:W-:Y:S06]  /*1efc0*/  HMMA.16816.F32 R60, R12, R42, R60 ;  /* 0x0000002a0c3c723c */ /* 0x000fec000000183c */
[----:B------:R-:W-:Y:S01]  /*1efd0*/  HMMA.16816.F32 R40, R8, R44, R48 ;  /* 0x0000002c0828723c */ /* 0x000fe20000001830 */
[----:B-1----:R-:W-:-:S04]  /*1efe0*/  FMUL.FTZ R2, R30, R0 ;  /* 0x000000001e027220 */ /* 0x002fc80000410000 */
[----:B------:R1:W-:Y:S02]  /*1eff0*/  MUFU.TANH R91, R2 ;  /* 0x00000002005b7308 */ /* 0x0003e40000002400 */
[-C--:B-1----:R-:W-:Y:S02]  /*1f000*/  FMUL.FTZ R2, R31, R0.reuse ;  /* 0x000000001f027220 */ /* 0x082fe40000410000 */
[----:B------:R-:W1:Y:S04]  /*1f010*/  LDSM.16.M88.4 R28, [R182+0x1000] ;  /* 0x00100000b61c783b */ /* 0x000e680000000200 */
[----:B------:R2:W-:Y:S02]  /*1f020*/  MUFU.TANH R83, R2 ;  /* 0x0000000200537308 */ /* 0x0005e40000002400 */
[----:B--2---:R-:W-:-:S06]  /*1f030*/  FMUL.FTZ R2, R24, R0 ;  /* 0x0000000018027220 */ /* 0x004fcc0000410000 */
[----:B------:R2:W-:Y:S01]  /*1f040*/  MUFU.TANH R82, R2 ;  /* 0x0000000200527308 */ /* 0x0005e20000002400 */
[----:B------:R-:W-:Y:S01]  /*1f050*/  HMMA.16816.F32 R44, R8, R46, R52 ;  /* 0x0000002e082c723c */ /* 0x000fe20000001834 */
[----:B--2---:R-:W-:-:S06]  /*1f060*/  FMUL.FTZ R2, R25, R0 ;  /* 0x0000000019027220 */ /* 0x004fcc0000410000 */
[----:B------:R2:W-:Y:S02]  /*1f070*/  MUFU.TANH R95, R2 ;  /* 0x00000002005f7308 */ /* 0x0005e40000002400 */
[----:B--2---:R-:W-:-:S06]  /*1f080*/  FMUL.FTZ R2, R26, R0 ;  /* 0x000000001a027220 */ /* 0x004fcc0000410000 */
[----:B------:R2:W-:Y:S01]  /*1f090*/  MUFU.TANH R81, R2 ;  /* 0x0000000200517308 */ /* 0x0005e20000002400 */
[----:B---3--:R-:W-:Y:S01]  /*1f0a0*/  HMMA.16816.F32 R52, R12, R34, R196 ;  /* 0x000000220c34723c */ /* 0x008fe200000018c4 */
[----:B--2---:R-:W-:-:S06]  /*1f0b0*/  FMUL.FTZ R2, R27, R0 ;  /* 0x000000001b027220 */ /* 0x004fcc0000410000 */
[----:B------:R2:W-:Y:S01]  /*1f0c0*/  MUFU.TANH R90, R2 ;  /* 0x00000002005a7308 */ /* 0x0005e20000002400 */
[----:B------:R-:W-:Y:S01]  /*1f0d0*/  IMAD.MOV.U32 R105, RZ, RZ, R252 ;  /* 0x000000ffff697224 */ /* 0x000fe200078e00fc */
[----:B------:R-:W-:Y:S01]  /*1f0e0*/  HMMA.16816.F32 R68, R12, R32, R68 ;  /* 0x000000200c44723c */ /* 0x000fe20000001844 */
[----:B------:R3:W4:Y:S01]  /*1f0f0*/  LDSM.16.M88.4 R32, [R109] ;  /* 0x000000006d20783b */ /* 0x0007220000000200 */
[----:B--2---:R-:W-:-:S04]  /*1f100*/  FMUL.FTZ R2, R40, R0 ;  /* 0x0000000028027220 */ /* 0x004fc80000410000 */
[----:B------:R2:W-:Y:S01]  /*1f110*/  MUFU.TANH R80, R2 ;  /* 0x0000000200507308 */ /* 0x0005e20000002400 */
[----:B-1----:R-:W-:Y:S01]  /*1f120*/  HMMA.16816.F32 R24, R8, R28, R56 ;  /* 0x0000001c0818723c */ /* 0x002fe20000001838 */
[----:B--2---:R-:W-:-:S06]  /*1f130*/  FMUL.FTZ R2, R41, R0 ;  /* 0x0000000029027220 */ /* 0x004fcc0000410000 */
[----:B------:R1:W-:Y:S01]  /*1f140*/  MUFU.TANH R197, R2 ;  /* 0x0000000200c57308 */ /* 0x0003e20000002400 */
[----:B---3--:R-:W-:Y:S02]  /*1f150*/  IMAD.MOV.U32 R109, RZ, RZ, R116 ;  /* 0x000000ffff6d7224 */ /* 0x008fe400078e0074 */
[----:B------:R-:W-:Y:S02]  /*1f160*/  IMAD.MOV.U32 R104, RZ, RZ, R98 ;  /* 0x000000ffff687224 */ /* 0x000fe400078e0062 */
[----:B-1----:R-:W-:Y:S01]  /*1f170*/  FMUL.FTZ R2, R42, R0 ;  /* 0x000000002a027220 */ /* 0x002fe20000410000 */
[----:B------:R-:W-:Y:S01]  /*1f180*/  IMAD.MOV.U32 R98, RZ, RZ, R38 ;  /* 0x000000ffff627224 */ /* 0x000fe200078e0026 */
[----:B------:R-:W-:Y:S01]  /*1f190*/  MOV R106, R238 ;  /* 0x000000ee006a7202 */ /* 0x000fe20000000f00 */
[----:B------:R-:W-:Y:S01]  /*1f1a0*/  IMAD.MOV.U32 R107, RZ, RZ, R134 ;  /* 0x000000ffff6b7224 */ /* 0x000fe200078e0086 */
[----:B------:R1:W-:Y:S01]  /*1f1b0*/  MUFU.TANH R252, R2 ;  /* 0x0000000200fc7308 */ /* 0x0003e20000002400 */
[----:B------:R-:W-:-:S02]  /*1f1c0*/  IMAD.MOV.U32 R38, RZ, RZ, R242 ;  /* 0x000000ffff267224 */ /* 0x000fc400078e00f2 */
[----:B------:R-:W-:Y:S01]  /*1f1d0*/  IMAD.MOV.U32 R101, RZ, RZ, R105 ;  /* 0x000000ffff657224 */ /* 0x000fe200078e0069 */
[----:B----4-:R-:W-:Y:S01]  /*1f1e0*/  HMMA.16816.F32 R64, R12, R34, R192 ;  /* 0x000000220c40723c */ /* 0x010fe200000018c0 */
[----:B------:R-:W-:Y:S01]  /*1f1f0*/  LDSM.16.M88.4 R48, [R104] ;  /* 0x000000006830783b */ /* 0x000fe20000000200 */
[----:B-1----:R-:W-:-:S04]  /*1f200*/  FMUL.FTZ R2, R43, R0 ;  /* 0x000000002b027220 */ /* 0x002fc80000410000 */
[----:B------:R-:W-:Y:S01]  /*1f210*/  HMMA.16816.F32 R40, R8, R30, R60 ;  /* 0x0000001e0828723c */ /* 0x000fe2000000183c */
[----:B------:R-:W1:Y:S01]  /*1f220*/  LDSM.16.M88.4 R28, [R182+0x1800] ;  /* 0x00180000b61c783b */ /* 0x000e620000000200 */
[----:B------:R2:W-:Y:S02]  /*1f230*/  MUFU.TANH R116, R2 ;  /* 0x0000000200747308 */ /* 0x0005e40000002400 */
[----:B--2---:R-:W-:-:S06]  /*1f240*/  FMUL.FTZ R2, R44, R0 ;  /* 0x000000002c027220 */ /* 0x004fcc0000410000 */
[----:B------:R2:W-:Y:S02]  /*1f250*/  MUFU.TANH R242, R2 ;  /* 0x0000000200f27308 */ /* 0x0005e40000002400 */
[----:B--2---:R-:W-:-:S06]  /*1f260*/  FMUL.FTZ R2, R45, R0 ;  /* 0x000000002d027220 */ /* 0x004fcc0000410000 */
[----:B------:R2:W-:Y:S02]  /*1f270*/  MUFU.TANH R108, R2 ;  /* 0x00000002006c7308 */ /* 0x0005e40000002400 */
[----:B--2---:R-:W-:-:S06]  /*1f280*/  FMUL.FTZ R2, R46, R0 ;  /* 0x000000002e027220 */ /* 0x004fcc0000410000 */
[----:B------:R2:W-:Y:S02]  /*1f290*/  MUFU.TANH R238, R2 ;  /* 0x0000000200ee7308 */ /* 0x0005e40000002400 */
[----:B--2---:R-:W-:-:S06]  /*1f2a0*/  FMUL.FTZ R2, R47, R0 ;  /* 0x000000002f027220 */ /* 0x004fcc0000410000 */
[----:B------:R2:W3:Y:S01]  /*1f2b0*/  MUFU.TANH R94, R2 ;  /* 0x00000002005e7308 */ /* 0x0004e20000002400 */
[----:B------:R-:W-:Y:S02]  /*1f2c0*/  IMAD.MOV.U32 R105, RZ, RZ, R110 ;  /* 0x000000ffff697224 */ /* 0x000fe400078e006e */
[----:B------:R-:W-:Y:S02]  /*1f2d0*/  IMAD.MOV.U32 R110, RZ, RZ, R237 ;  /* 0x000000ffff6e7224 */ /* 0x000fe400078e00ed */
[----:B--2---:R-:W-:-:S04]  /*1f2e0*/  FMUL.FTZ R2, R24, R0 ;  /* 0x0000000018027220 */ /* 0x004fc80000410000 */
[----:B------:R2:W-:Y:S01]  /*1f2f0*/  MUFU.TANH R134, R2 ;  /* 0x0000000200867308 */ /* 0x0005e20000002400 */
[----:B------:R-:W-:Y:S01]  /*1f300*/  HMMA.16816.F32 R60, R12, R32, R200 ;  /* 0x000000200c3c723c */ /* 0x000fe200000018c8 */
[----:B------:R-:W-:Y:S01]  /*1f310*/  IMAD.MOV.U32 R103, RZ, RZ, R106 ;  /* 0x000000ffff677224 */ /* 0x000fe200078e006a */
[----:B------:R-:W4:Y:S01]  /*1f320*/  LDSM.16.M88.4 R32, [R182+0x2000] ;  /* 0x00200000b620783b */ /* 0x000f220000000200 */
[----:B------:R-:W-:Y:S02]  /*1f330*/  IMAD.MOV.U32 R106, RZ, RZ, R111 ;  /* 0x000000ffff6a7224 */ /* 0x000fe400078e006f */
[----:B--2---:R-:W-:-:S04]  /*1f340*/  FMUL.FTZ R2, R25, R0 ;  /* 0x0000000019027220 */ /* 0x004fc80000410000 */
[----:B------:R2:W-:Y:S01]  /*1f350*/  MUFU.TANH R92, R2 ;  /* 0x00000002005c7308 */ /* 0x0005e20000002400 */
[----:B------:R-:W-:Y:S01]  /*1f360*/  IMAD.MOV.U32 R111, RZ, RZ, R37 ;  /* 0x000000ffff6f7224 */ /* 0x000fe200078e0025 */
[----:B------:R-:W-:Y:S01]  /*1f370*/  MOV R102, R107 ;  /* 0x0000006b00667202 */ /* 0x000fe20000000f00 */
[----:B------:R-:W-:Y:S02]  /*1f380*/  IMAD.MOV.U32 R107, RZ, RZ, R96 ;  /* 0x000000ffff6b7224 */ /* 0x000fe400078e0060 */
[----:B--2---:R-:W-:-:S04]  /*1f390*/  FMUL.FTZ R2, R26, R0 ;  /* 0x000000001a027220 */ /* 0x004fc80000410000 */
[----:B------:R2:W-:Y:S01]  /*1f3a0*/  MUFU.TANH R237, R2 ;  /* 0x0000000200ed7308 */ /* 0x0005e20000002400 */
[----:B------:R-:W-:Y:S02]  /*1f3b0*/  IMAD.MOV.U32 R96, RZ, RZ, R135 ;  /* 0x000000ffff607224 */ /* 0x000fe400078e0087 */
[----:B--2---:R-:W-:Y:S02]  /*1f3c0*/  FMUL.FTZ R2, R27, R0 ;  /* 0x000000001b027220 */ /* 0x004fe40000410000 */
[----:B-1----:R-:W-:Y:S03]  /*1f3d0*/  HMMA.16816.F32 R24, R8, R28, R68 ;  /* 0x0000001c0818723c */ /* 0x002fe60000001844 */
[----:B------:R1:W-:Y:S01]  /*1f3e0*/  MUFU.TANH R37, R2 ;  /* 0x0000000200257308 */ /* 0x0003e20000002400 */
[----:B------:R-:W-:Y:S01]  /*1f3f0*/  IMAD.MOV.U32 R104, RZ, RZ, R109 ;  /* 0x000000ffff687224 */ /* 0x000fe200078e006d */
[----:B------:R-:W-:Y:S01]  /*1f400*/  MOV R109, R97 ;  /* 0x00000061006d7202 */ /* 0x000fe20000000f00 */
[----:B------:R-:W-:-:S02]  /*1f410*/  IMAD.MOV.U32 R97, RZ, RZ, R119 ;  /* 0x000000ffff617224 */ /* 0x000fc400078e0077 */
[----:B-1----:R-:W-:-:S04]  /*1f420*/  FMUL.FTZ R2, R40, R0 ;  /* 0x0000000028027220 */ /* 0x002fc80000410000 */
[----:B------:R1:W-:Y:S01]  /*1f430*/  MUFU.TANH R135, R2 ;  /* 0x0000000200877308 */ /* 0x0003e20000002400 */
[----:B------:R-:W-:Y:S01]  /*1f440*/  HMMA.16816.F32 R44, R8, R30, R52 ;  /* 0x0000001e082c723c */ /* 0x000fe20000001834 */
[----:B------:R2:W3:Y:S01]  /*1f450*/  LDSM.16.M88.4 R52, [R101] ;  /* 0x000000006534783b */ /* 0x0004e20000000200 */
[----:B------:R-:W-:Y:S02]  /*1f460*/  IMAD.MOV.U32 R196, RZ, RZ, R106 ;  /* 0x000000ffffc47224 */ /* 0x000fe400078e006a */
[----:B-1----:R-:W-:Y:S01]  /*1f470*/  FMUL.FTZ R2, R41, R0 ;  /* 0x0000000029027220 */ /* 0x002fe20000410000 */
[----:B------:R-:W-:Y:S01]  /*1f480*/  IMAD.MOV.U32 R100, RZ, RZ, R105 ;  /* 0x000000ffff647224 */ /* 0x000fe200078e0069 */
[----:B------:R-:W1:Y:S02]  /*1f490*/  LDSM.16.M88.4 R28, [R182+0x2800] ;  /* 0x00280000b61c783b */ /* 0x000e640000000200 */
[----:B------:R4:W-:Y:S01]  /*1f4a0*/  MUFU.TANH R88, R2 ;  /* 0x0000000200587308 */ /* 0x0009e20000002400 */
[----:B------:R-:W-:-:S02]  /*1f4b0*/  IMAD.MOV.U32 R106, RZ, RZ, R111 ;  /* 0x000000ffff6a7224 */ /* 0x000fc400078e006f */
[----:B------:R-:W-:Y:S01]  /*1f4c0*/  IMAD.MOV.U32 R111, RZ, RZ, R188 ;  /* 0x000000ffff6f7224 */ /* 0x000fe200078e00bc */
[----:B------:R-:W-:Y:S01]  /*1f4d0*/  MOV R188, R117 ;  /* 0x0000007500bc7202 */ /* 0x000fe20000000f00 */
[----:B----4-:R-:W-:-:S04]  /*1f4e0*/  FMUL.FTZ R2, R42, R0 ;  /* 0x000000002a027220 */ /* 0x010fc80000410000 */
[----:B------:R4:W-:Y:S01]  /*1f4f0*/  MUFU.TANH R119, R2 ;  /* 0x0000000200777308 */ /* 0x0009e20000002400 */
[----:B------:R-:W-:Y:S01]  /*1f500*/  MOV R105, R110 ;  /* 0x0000006e00697202 */ /* 0x000fe20000000f00 */
[----:B----4-:R-:W-:-:S06]  /*1f510*/  FMUL.FTZ R2, R43, R0 ;  /* 0x000000002b027220 */ /* 0x010fcc0000410000 */
[----:B------:R4:W-:Y:S01]  /*1f520*/  MUFU.TANH R202, R2 ;  /* 0x0000000200ca7308 */ /* 0x0009e20000002400 */
[----:B------:R-:W-:Y:S01]  /*1f530*/  IMAD.MOV.U32 R110, RZ, RZ, R98 ;  /* 0x000000ffff6e7224 */ /* 0x000fe200078e0062 */
[----:B------:R-:W-:Y:S01]  /*1f540*/  MOV R98, R99 ;  /* 0x0000006300627202 */ /* 0x000fe20000000f00 */
[----:B------:R-:W-:Y:S02]  /*1f550*/  IMAD.MOV.U32 R99, RZ, RZ, R236 ;  /* 0x000000ffff637224 */ /* 0x000fe400078e00ec */
[----:B----4-:R-:W-:-:S04]  /*1f560*/  FMUL.FTZ R2, R24, R0 ;  /* 0x0000000018027220 */ /* 0x010fc80000410000 */
[----:B------:R4:W-:Y:S01]  /*1f570*/  MUFU.TANH R117, R2 ;  /* 0x0000000200757308 */ /* 0x0009e20000002400 */
[----:B--2---:R-:W-:Y:S01]  /*1f580*/  MOV R101, R102 ;  /* 0x0000006600657202 */ /* 0x004fe20000000f00 */
[----:B------:R-:W-:Y:S02]  /*1f590*/  IMAD.MOV.U32 R102, RZ, RZ, R104 ;  /* 0x000000ffff667224 */ /* 0x000fe400078e0068 */
[----:B------:R-:W-:Y:S02]  /*1f5a0*/  IMAD.MOV.U32 R104, RZ, RZ, R109 ;  /* 0x000000ffff687224 */ /* 0x000fe400078e006d */
[----:B----4-:R-:W-:-:S04]  /*1f5b0*/  FMUL.FTZ R2, R25, R0 ;  /* 0x0000000019027220 */ /* 0x010fc80000410000 */
[----:B------:R2:W-:Y:S02]  /*1f5c0*/  MUFU.TANH R203, R2 ;  /* 0x0000000200cb7308 */ /* 0x0005e40000002400 */
[----:B--2---:R-:W-:-:S06]  /*1f5d0*/  FMUL.FTZ R2, R26, R0 ;  /* 0x000000001a027220 */ /* 0x004fcc0000410000 */
[----:B------:R2:W-:Y:S01]  /*1f5e0*/  MUFU.TANH R236, R2 ;  /* 0x0000000200ec7308 */ /* 0x0005e20000002400 */
[----:B------:R-:W-:Y:S02]  /*1f5f0*/  IMAD.MOV.U32 R194, RZ, RZ, R97 ;  /* 0x000000ffffc27224 */ /* 0x000fe400078e0061 */
[----:B------:R-:W-:Y:S02]  /*1f600*/  IMAD.MOV.U32 R97, RZ, RZ, R36 ;  /* 0x000000ffff617224 */ /* 0x000fe400078e0024 */
[----:B--2---:R-:W-:Y:S02]  /*1f610*/  FMUL.FTZ R2, R27, R0 ;  /* 0x000000001b027220 */ /* 0x004fe40000410000 */
[----:B------:R-:W-:Y:S02]  /*1f620*/  HMMA.16816.F32 R24, R8, R32, R60 ;  /* 0x000000200818723c */ /* 0x000fe4000000183c */
[----:B------:R2:W-:Y:S01]  /*1f630*/  MUFU.TANH R109, R2 ;  /* 0x00000002006d7308 */ /* 0x0005e20000002400 */
[----:B------:R-:W-:-:S03]  /*1f640*/  IMAD.MOV.U32 R193, RZ, RZ, R113 ;  /* 0x000000ffffc17224 */ /* 0x000fc600078e0071 */
[----:B------:R-:W-:Y:S01]  /*1f650*/  HMMA.16816.F32 R56, R12, R48, R128 ;  /* 0x000000300c38723c */ /* 0x000fe20000001880 */
[----:B--2---:R-:W-:-:S04]  /*1f660*/  FMUL.FTZ R2, R44, R0 ;  /* 0x000000002c027220 */ /* 0x004fc80000410000 */
[----:B------:R2:W-:Y:S01]  /*1f670*/  MUFU.TANH R201, R2 ;  /* 0x0000000200c97308 */ /* 0x0005e20000002400 */
[----:B---3--:R-:W-:Y:S01]  /*1f680*/  HMMA.16816.F32 R60, R12, R52, R76 ;  /* 0x000000340c3c723c */ /* 0x008fe2000000184c */
[----:B--2---:R-:W-:-:S06]  /*1f690*/  FMUL.FTZ R2, R45, R0 ;  /* 0x000000002d027220 */ /* 0x004fcc0000410000 */
[----:B------:R2:W-:Y:S01]  /*1f6a0*/  MUFU.TANH R36, R2 ;  /* 0x0000000200247308 */ /* 0x0005e20000002400 */
[----:B------:R-:W-:Y:S01]  /*1f6b0*/  HMMA.16816.F32 R32, R8, R34, R64 ;  /* 0x000000220820723c */ /* 0x000fe20000001840 */
[----:B--2---:R-:W-:-:S06]  /*1f6c0*/  FMUL.FTZ R2, R46, R0 ;  /* 0x000000002e027220 */ /* 0x004fcc0000410000 */
[----:B------:R2:W-:Y:S01]  /*1f6d0*/  MUFU.TANH R113, R2 ;  /* 0x0000000200717308 */ /* 0x0005e20000002400 */
[----:B------:R-:W-:Y:S01]  /*1f6e0*/  HMMA.16816.F32 R40, R12, R50, R72 ;  /* 0x000000320c28723c */ /* 0x000fe20000001848 */
[----:B------:R-:W3:Y:S01]  /*1f6f0*/  LDSM.16.M88.4 R48, [R112+0x8000] ;  /* 0x008000007030783b */ /* 0x000ee20000000200 */
[----:B--2---:R-:W-:-:S03]  /*1f700*/  FMUL.FTZ R2, R47, R0 ;  /* 0x000000002f027220 */ /* 0x004fc60000410000 */
[----:B------:R-:W2:Y:S02]  /*1f710*/  LDSM.16.M88.4 R44, [R193] ;  /* 0x00000000c12c783b */ /* 0x000ea40000000200 */
[----:B------:R4:W-:Y:S02]  /*1f720*/  MUFU.TANH R78, R2 ;  /* 0x00000002004e7308 */ /* 0x0009e40000002400 */
[----:B----4-:R-:W-:-:S06]  /*1f730*/  FMUL.FTZ R2, R24, R0 ;  /* 0x0000000018027220 */ /* 0x010fcc0000410000 */
[----:B------:R4:W-:Y:S02]  /*1f740*/  MUFU.TANH R199, R2 ;  /* 0x0000000200c77308 */ /* 0x0009e40000002400 */
[----:B----4-:R-:W-:-:S06]  /*1f750*/  FMUL.FTZ R2, R25, R0 ;  /* 0x0000000019027220 */ /* 0x010fcc0000410000 */
[----:B------:R4:W-:Y:S02]  /*1f760*/  MUFU.TANH R89, R2 ;  /* 0x0000000200597308 */ /* 0x0009e40000002400 */
[----:B----4-:R-:W-:-:S06]  /*1f770*/  FMUL.FTZ R2, R26, R0 ;  /* 0x000000001a027220 */ /* 0x010fcc0000410000 */
[----:B------:R4:W-:Y:S02]  /*1f780*/  MUFU.TANH R200, R2 ;  /* 0x0000000200c87308 */ /* 0x0009e40000002400 */
[-C--:B----4-:R-:W-:Y:S02]  /*1f790*/  FMUL.FTZ R2, R27, R0.reuse ;  /* 0x000000001b027220 */ /* 0x090fe40000410000 */
[----:B-1----:R-:W-:Y:S04]  /*1f7a0*/  HMMA.16816.F32 R24, R8, R28, R56 ;  /* 0x0000001c0818723c */ /* 0x002fe80000001838 */
[----:B------:R1:W4:Y:S02]  /*1f7b0*/  MUFU.TANH R130, R2 ;  /* 0x0000000200827308 */ /* 0x0003240000002400 */
[----:B------:R-:W-:Y:S01]  /*1f7c0*/  HMMA.16816.F32 R56, R12, R54, R172 ;  /* 0x000000360c38723c */ /* 0x000fe200000018ac */
[----:B------:R-:W4:Y:S01]  /*1f7d0*/  LDSM.16.M88.4 R52, [R182+0x3000] ;  /* 0x00300000b634783b */ /* 0x000f220000000200 */
[----:B-1----:R-:W-:-:S04]  /*1f7e0*/  FMUL.FTZ R2, R32, R0 ;  /* 0x0000000020027220 */ /* 0x002fc80000410000 */
[----:B------:R1:W-:Y:S01]  /*1f7f0*/  MUFU.TANH R198, R2 ;  /* 0x0000000200c67308 */ /* 0x0003e20000002400 */
[----:B------:R-:W-:Y:S02]  /*1f800*/  IMAD.MOV.U32 R195, RZ, RZ, R96 ;  /* 0x000000ffffc37224 */ /* 0x000fe400078e0060 */
[----:B------:R-:W-:Y:S02]  /*1f810*/  IMAD.MOV.U32 R96, RZ, RZ, R39 ;  /* 0x000000ffff607224 */ /* 0x000fe400078e0027 */
[----:B-1----:R-:W-:-:S04]  /*1f820*/  FMUL.FTZ R2, R33, R0 ;  /* 0x0000000021027220 */ /* 0x002fc80000410000 */
[----:B------:R1:W-:Y:S01]  /*1f830*/  MUFU.TANH R79, R2 ;  /* 0x00000002004f7308 */ /* 0x0003e20000002400 */
[----:B------:R-:W-:Y:S02]  /*1f840*/  IMAD.MOV.U32 R66, RZ, RZ, R38 ;  /* 0x000000ffff427224 */ /* 0x000fe400078e0026 */
[----:B-1----:R-:W-:-:S05]  /*1f850*/  FMUL.FTZ R2, R34, R0 ;  /* 0x0000000022027220 */ /* 0x002fca0000410000 */
[----:B------:R1:W-:Y:S01]  /*1f860*/  MUFU.TANH R39, R2 ;  /* 0x0000000200277308 */ /* 0x0003e20000002400 */
[----:B---3--:R-:W-:Y:S01]  /*1f870*/  HMMA.16816.F32 R72, R16, R48, R220 ;  /* 0x000000301048723c */ /* 0x008fe200000018dc */
[----:B-1----:R-:W-:Y:S01]  /*1f880*/  FMUL.FTZ R2, R35, R0 ;  /* 0x0000000023027220 */ /* 0x002fe20000410000 */
[----:B------:R-:W-:Y:S01]  /*1f890*/  IMAD.MOV.U32 R77, RZ, RZ, R196 ;  /* 0x000000ffff4d7224 */ /* 0x000fe200078e00c4 */
[----:B------:R-:W-:Y:S01]  /*1f8a0*/  MOV R128, R94 ;  /* 0x0000005e00807202 */ /* 0x000fe20000000f00 */
[----:B------:R-:W-:-:S03]  /*1f8b0*/  IMAD.MOV.U32 R192, RZ, RZ, R195 ;  /* 0x000000ffffc07224 */ /* 0x000fc600078e00c3 */
[----:B------:R1:W3:Y:S01]  /*1f8c0*/  MUFU.TANH R173, R2 ;  /* 0x0000000200ad7308 */ /* 0x0002e20000002400 */
[----:B------:R-:W-:Y:S01]  /*1f8d0*/  HMMA.16816.F32 R28, R8, R30, R40 ;  /* 0x0000001e081c723c */ /* 0x000fe20000001828 */
[----:B------:R-:W-:Y:S01]  /*1f8e0*/  IMAD.MOV.U32 R67, RZ, RZ, R95 ;  /* 0x000000ffff437224 */ /* 0x000fe200078e005f */
[----:B------:R-:W3:Y:S01]  /*1f8f0*/  LDSM.16.M88.4 R32, [R182+0x3800] ;  /* 0x00380000b620783b */ /* 0x000ee20000000200 */
[----:B-1----:R-:W-:-:S04]  /*1f900*/  FMUL.FTZ R2, R24, R0 ;  /* 0x0000000018027220 */ /* 0x002fc80000410000 */
[----:B------:R1:W-:Y:S01]  /*1f910*/  MUFU.TANH R38, R2 ;  /* 0x0000000200267308 */ /* 0x0003e20000002400 */
[----:B------:R-:W-:Y:S02]  /*1f920*/  IMAD.MOV.U32 R129, RZ, RZ, R90 ;  /* 0x000000ffff817224 */ /* 0x000fe400078e005a */
[----:B-1----:R-:W-:-:S05]  /*1f930*/  FMUL.FTZ R2, R25, R0 ;  /* 0x0000000019027220 */ /* 0x002fca0000410000 */
[----:B------:R1:W-:Y:S01]  /*1f940*/  MUFU.TANH R220, R2 ;  /* 0x0000000200dc7308 */ /* 0x0003e20000002400 */
[----:B------:R-:W-:Y:S01]  /*1f950*/  IMAD.MOV.U32 R131, RZ, RZ, R83 ;  /* 0x000000ffff837224 */ /* 0x000fe200078e0053 */
[----:B------:R-:W-:Y:S01]  /*1f960*/  HMMA.16816.F32 R68, R16, R50, R224 ;  /* 0x000000321044723c */ /* 0x000fe200000018e0 */
[----:B------:R-:W-:Y:S01]  /*1f970*/  IMAD.MOV.U32 R94, RZ, RZ, R100 ;  /* 0x000000ffff5e7224 */ /* 0x000fe200078e0064 */
[----:B------:R-:W-:Y:S01]  /*1f980*/  LDSM.16.M88.4 R48, [R112+0x8800] ;  /* 0x008800007030783b */ /* 0x000fe20000000200 */
[----:B------:R-:W-:Y:S02]  /*1f990*/  IMAD.MOV.U32 R95, RZ, RZ, R20 ;  /* 0x000000ffff5f7224 */ /* 0x000fe400078e0014 */
[----:B-1----:R-:W-:-:S04]  /*1f9a0*/  FMUL.FTZ R2, R26, R0 ;  /* 0x000000001a027220 */ /* 0x002fc80000410000 */
[----:B------:R1:W-:Y:S01]  /*1f9b0*/  MUFU.TANH R196, R2 ;  /* 0x0000000200c47308 */ /* 0x0003e20000002400 */
[----:B--2---:R-:W-:Y:S01]  /*1f9c0*/  HMMA.16816.F32 R40, R12, R44, R124 ;  /* 0x0000002c0c28723c */ /* 0x004fe2000000187c */
[----:B-1----:R-:W-:-:S05]  /*1f9d0*/  FMUL.FTZ R2, R27, R0 ;  /* 0x000000001b027220 */ /* 0x002fca0000410000 */
[----:B----4-:R-:W-:Y:S07]  /*1f9e0*/  HMMA.16816.F32 R24, R8, R52, R60 ;  /* 0x000000340818723c */ /* 0x010fee000000183c */
[----:B------:R-:W-:Y:S02]  /*1f9f0*/  IMAD.MOV.U32 R63, RZ, RZ, R130 ;  /* 0x000000ffff3f7224 */ /* 0x000fe400078e0082 */
[----:B------:R-:W-:-:S03]  /*1fa00*/  IMAD.MOV.U32 R62, RZ, RZ, R192 ;  /* 0x000000ffff3e7224 */ /* 0x000fc600078e00c0 */
[----:B------:R-:W-:Y:S01]  /*1fa10*/  MOV R227, R63 ;  /* 0x0000003f00e37202 */ /* 0x000fe20000000f00 */
[----:B------:R-:W-:Y:S01]  /*1fa20*/  IMAD.MOV.U32 R127, RZ, RZ, R62 ;  /* 0x000000ffff7f7224 */ /* 0x000fe200078e003e */
[----:B------:R-:W-:Y:S01]  /*1fa30*/  MOV R62, R128 ;  /* 0x00000080003e7202 */ /* 0x000fe20000000f00 */
[----:B---3--:R-:W-:Y:S02]  /*1fa40*/  IMAD.MOV.U32 R63, RZ, RZ, R173 ;  /* 0x000000ffff3f7224 */ /* 0x008fe400078e00ad */
[----:B------:R-:W-:Y:S02]  /*1fa50*/  IMAD.MOV.U32 R173, RZ, RZ, R129 ;  /* 0x000000ffffad7224 */ /* 0x000fe400078e0081 */
[----:B------:R-:W-:Y:S02]  /*1fa60*/  IMAD.MOV.U32 R128, RZ, RZ, R131 ;  /* 0x000000ffff807224 */ /* 0x000fe400078e0083 */
[----:B------:R-:W-:Y:S02]  /*1fa70*/  IMAD.MOV.U32 R129, RZ, RZ, R93 ;  /* 0x000000ffff817224 */ /* 0x000fe400078e005d */
[----:B------:R-:W-:Y:S01]  /*1fa80*/  IMAD.MOV.U32 R131, RZ, RZ, R94 ;  /* 0x000000ffff837224 */ /* 0x000fe200078e005e */
[----:B------:R-:W-:Y:S01]  /*1fa90*/  MOV R94, R95 ;  /* 0x0000005f005e7202 */ /* 0x000fe20000000f00 */
[----:B------:R-:W-:Y:S01]  /*1faa0*/  IMAD.MOV.U32 R93, RZ, RZ, R118 ;  /* 0x000000ffff5d7224 */ /* 0x000fe200078e0076 */
[----:B------:R-:W-:Y:S01]  /*1fab0*/  MOV R125, R92 ;  /* 0x0000005c007d7202 */ /* 0x000fe20000000f00 */
[----:B------:R-:W-:-:S02]  /*1fac0*/  IMAD.MOV.U32 R95, RZ, RZ, R136 ;  /* 0x000000ffff5f7224 */ /* 0x000fc400078e0088 */
[----:B------:R-:W-:Y:S01]  /*1fad0*/  IMAD.MOV.U32 R92, RZ, RZ, R93 ;  /* 0x000000ffff5c7224 */ /* 0x000fe200078e005d */
[----:B------:R1:W5:Y:S01]  /*1fae0*/  LDL.LU R136, [R1+0x174] ;  /* 0x0001740001887983 */ /* 0x0003620000300800 */
[----:B------:R-:W-:Y:S02]  /*1faf0*/  IMAD.MOV.U32 R93, RZ, RZ, R94 ;  /* 0x000000ffff5d7224 */ /* 0x000fe400078e005e */
[----:B------:R-:W-:Y:S01]  /*1fb00*/  IMAD.MOV.U32 R94, RZ, RZ, R95 ;  /* 0x000000ffff5e7224 */ /* 0x000fe200078e005f */
[----:B------:R1:W5:Y:S01]  /*1fb10*/  LDL.LU R118, [R1+0x170] ;  /* 0x0001700001767983 */ /* 0x0003620000300800 */
[----:B------:R-:W-:-:S03]  /*1fb20*/  MOV R95, R4 ;  /* 0x00000004005f7202 */ /* 0x000fc60000000f00 */
[----:B------:R-:W2:Y:S01]  /*1fb30*/  LDL.LU R4, [R1+0xbc] ;  /* 0x0000bc0001047983 */ /* 0x000ea20000300800 */
[----:B------:R3:W-:Y:S01]  /*1fb40*/  MUFU.TANH R83, R2 ;  /* 0x0000000200537308 */ /* 0x0007e20000002400 */
[----:B------:R-:W-:Y:S01]  /*1fb50*/  IMAD.MOV.U32 R100, RZ, RZ, R101 ;  /* 0x000000ffff647224 */ /* 0x000fe200078e0065 */
[----:B------:R-:W-:Y:S01]  /*1fb60*/  MOV R101, R21 ;  /* 0x0000001500657202 */ /* 0x000fe20000000f00 */
[----:B---3--:R-:W-:-:S05]  /*1fb70*/  FMUL.FTZ R2, R28, R0 ;  /* 0x000000001c027220 */ /* 0x008fca0000410000 */
[----:B------:R3:W-:Y:S01]  /*1fb80*/  MUFU.TANH R195, R2 ;  /* 0x0000000200c37308 */ /* 0x0007e20000002400 */
[----:B------:R-:W-:Y:S01]  /*1fb90*/  HMMA.16816.F32 R52, R8, R54, R56 ;  /* 0x000000360834723c */ /* 0x000fe20000001838 */
[----:B------:R-:W-:Y:S01]  /*1fba0*/  LDSM.16.M88.4 R56, [R112+0x9000] ;  /* 0x009000007038783b */ /* 0x000fe20000000200 */
[----:B---3--:R-:W-:-:S05]  /*1fbb0*/  FMUL.FTZ R2, R29, R0 ;  /* 0x000000001d027220 */ /* 0x008fca0000410000 */
[----:B------:R3:W-:Y:S02]  /*1fbc0*/  MUFU.TANH R76, R2 ;  /* 0x00000002004c7308 */ /* 0x0007e40000002400 */
[----:B---3--:R-:W-:-:S06]  /*1fbd0*/  FMUL.FTZ R2, R30, R0 ;  /* 0x000000001e027220 */ /* 0x008fcc0000410000 */
[----:B------:R3:W-:Y:S02]  /*1fbe0*/  MUFU.TANH R21, R2 ;  /* 0x0000000200157308 */ /* 0x0007e40000002400 */
[-C--:B---3--:R-:W-:Y:S02]  /*1fbf0*/  FMUL.FTZ R2, R31, R0.reuse ;  /* 0x000000001f027220 */ /* 0x088fe40000410000 */
[----:B------:R-:W-:Y:S01]  /*1fc00*/  HMMA.16816.F32 R28, R12, R46, R120 ;  /* 0x0000002e0c1c723c */ /* 0x000fe20000001878 */
[----:B------:R-:W3:Y:S03]  /*1fc10*/  LDSM.16.M88.4 R44, [R66] ;  /* 0x00000000422c783b */ /* 0x000ee60000000200 */
[----:B------:R4:W-:Y:S02]  /*1fc20*/  MUFU.TANH R225, R2 ;  /* 0x0000000200e17308 */ /* 0x0009e40000002400 */
[----:B----4-:R-:W-:-:S06]  /*1fc30*/  FMUL.FTZ R2, R24, R0 ;  /* 0x0000000018027220 */ /* 0x010fcc0000410000 */
[----:B------:R4:W-:Y:S01]  /*1fc40*/  MUFU.TANH R193, R2 ;  /* 0x0000000200c17308 */ /* 0x0009e20000002400 */
[----:B------:R-:W-:Y:S01]  /*1fc50*/  HMMA.16816.F32 R40, R8, R32, R40 ;  /* 0x000000200828723c */ /* 0x000fe20000001828 */
[----:B----4-:R-:W-:-:S06]  /*1fc60*/  FMUL.FTZ R2, R25, R0 ;  /* 0x0000000019027220 */ /* 0x010fcc0000410000 */
[----:B------:R4:W1:Y:S02]  /*1fc70*/  MUFU.TANH R90, R2 ;  /* 0x00000002005a7308 */ /* 0x0008640000002400 */
[----:B----4-:R-:W-:-:S06]  /*1fc80*/  FMUL.FTZ R2, R26, R0 ;  /* 0x000000001a027220 */ /* 0x010fcc0000410000 */
[----:B------:R4:W2:Y:S02]  /*1fc90*/  MUFU.TANH R20, R2 ;  /* 0x0000000200147308 */ /* 0x0008a40000002400 */
[-C--:B----4-:R-:W-:Y:S02]  /*1fca0*/  FMUL.FTZ R2, R27, R0.reuse ;  /* 0x000000001b027220 */ /* 0x090fe40000410000 */
[----:B------:R-:W-:Y:S01]  /*1fcb0*/  HMMA.16816.F32 R24, R8, R34, R28 ;  /* 0x000000220818723c */ /* 0x000fe2000000181c */
[----:B------:R-:W4:Y:S03]  /*1fcc0*/  LDSM.16.M88.4 R32, [R182+0x4000] ;  /* 0x00400000b620783b */ /* 0x000f260000000200 */
[----:B------:R3:W-:Y:S01]  /*1fcd0*/  MUFU.TANH R226, R2 ;  /* 0x0000000200e27308 */ /* 0x0007e20000002400 */
[----:B------:R-:W-:Y:S02]  /*1fce0*/  IMAD.MOV.U32 R172, RZ, RZ, R188 ;  /* 0x000000ffffac7224 */ /* 0x000fe400078e00bc */
[----:B---3--:R-:W-:-:S05]  /*1fcf0*/  FMUL.FTZ R2, R52, R0 ;  /* 0x0000000034027220 */ /* 0x008fca0000410000 */
[----:B------:R3:W2:Y:S01]  /*1fd00*/  MUFU.TANH R192, R2 ;  /* 0x0000000200c07308 */ /* 0x0006a20000002400 */
[----:B------:R-:W-:Y:S01]  /*1fd10*/  HMMA.16816.F32 R28, R12, R44, R216 ;  /* 0x0000002c0c1c723c */ /* 0x000fe200000018d8 */
[----:B------:R-:W-:Y:S02]  /*1fd20*/  IMAD.MOV.U32 R61, RZ, RZ, R194 ;  /* 0x000000ffff3d7224 */ /* 0x000fe400078e00c2 */
[----:B---3--:R-:W-:-:S04]  /*1fd30*/  FMUL.FTZ R2, R53, R0 ;  /* 0x0000000035027220 */ /* 0x008fc80000410000 */
[----:B------:R3:W-:Y:S01]  /*1fd40*/  MUFU.TANH R224, R2 ;  /* 0x0000000200e07308 */ /* 0x0007e20000002400 */
[----:B------:R-:W-:Y:S01]  /*1fd50*/  IMAD.MOV.U32 R222, RZ, RZ, R77 ;  /* 0x000000ffffde7224 */ /* 0x000fe200078e004d */
[----:B------:R-:W-:Y:S01]  /*1fd60*/  MOV R221, R78 ;  /* 0x0000004e00dd7202 */ /* 0x000fe20000000f00 */
[----:B------:R-:W-:Y:S01]  /*1fd70*/  IMAD.MOV.U32 R174, RZ, RZ, R67 ;  /* 0x000000ffffae7224 */ /* 0x000fe200078e0043 */
[----:B------:R-:W-:Y:S01]  /*1fd80*/  MOV R77, R109 ;  /* 0x0000006d004d7202 */ /* 0x000fe20000000f00 */
[----:B------:R-:W-:Y:S02]  /*1fd90*/  IMAD.MOV.U32 R194, RZ, RZ, R110 ;  /* 0x000000ffffc27224 */ /* 0x000fe400078e006e */
[----:B---3--:R-:W-:-:S04]  /*1fda0*/  FMUL.FTZ R2, R54, R0 ;  /* 0x0000000036027220 */ /* 0x008fc80000410000 */
[----:B------:R3:W2:Y:S01]  /*1fdb0*/  MUFU.TANH R188, R2 ;  /* 0x0000000200bc7308 */ /* 0x0006a20000002400 */
[----:B------:R-:W-:Y:S01]  /*1fdc0*/  IMAD.MOV.U32 R78, RZ, RZ, R108 ;  /* 0x000000ffff4e7224 */ /* 0x000fe200078e006c */
[----:B------:R-:W-:Y:S01]  /*1fdd0*/  HMMA.16816.F32 R64, R16, R48, R244 ;  /* 0x000000301040723c */ /* 0x000fe200000018f4 */
[----:B------:R-:W-:-:S05]  /*1fde0*/  IMAD.MOV.U32 R130, RZ, RZ, R111 ;  /* 0x000000ffff827224 */ /* 0x000fca00078e006f */
[----:B------:R-:W-:Y:S01]  /*1fdf0*/  HMMA.16816.F32 R108, R16, R50, R248 ;  /* 0x00000032106c723c */ /* 0x000fe200000018f8 */
[----:B------:R1:W2:Y:S01]  /*1fe00*/  LDSM.16.M88.4 R48, [R61] ;  /* 0x000000003d30783b */ /* 0x0002a20000000200 */
[----:B---3--:R-:W-:Y:S01]  /*1fe10*/  FMUL.FTZ R2, R55, R0 ;  /* 0x0000000037027220 */ /* 0x008fe20000410000 */
[----:B------:R-:W-:-:S03]  /*1fe20*/  IMAD.MOV.U32 R60, RZ, RZ, R221 ;  /* 0x000000ffff3c7224 */ /* 0x000fc600078e00dd */
[----:B------:R-:W-:Y:S01]  /*1fe30*/  HMMA.16816.F32 R44, R12, R46, R212 ;  /* 0x0000002e0c2c723c */ /* 0x000fe200000018d4 */
[----:B------:R-:W-:Y:S01]  /*1fe40*/  IMAD.MOV.U32 R123, RZ, RZ, R127 ;  /* 0x000000ffff7b7224 */ /* 0x000fe200078e007f */
[----:B------:R3:W-:Y:S01]  /*1fe50*/  MUFU.TANH R223, R2 ;  /* 0x0000000200df7308 */ /* 0x0007e20000002400 */
[----:B------:R-:W-:Y:S01]  /*1fe60*/  LDSM.16.M88.4 R52, [R112+0x9800] ;  /* 0x009800007034783b */ /* 0x000fe20000000200 */
[----:B---3--:R-:W-:-:S06]  /*1fe70*/  FMUL.FTZ R2, R40, R0 ;  /* 0x0000000028027220 */ /* 0x008fcc0000410000 */
[----:B------:R3:W2:Y:S01]  /*1fe80*/  MUFU.TANH R175, R2 ;  /* 0x0000000200af7308 */ /* 0x0006a20000002400 */
[----:B-1----:R-:W-:Y:S02]  /*1fe90*/  IMAD.MOV.U32 R61, RZ, RZ, R222 ;  /* 0x000000ffff3d7224 */ /* 0x002fe400078e00de */
[----:B------:R-:W-:Y:S02]  /*1fea0*/  IMAD.MOV.U32 R222, RZ, RZ, R174 ;  /* 0x000000ffffde7224 */ /* 0x000fe400078e00ae */
[----:B---3--:R-:W-:-:S04]  /*1feb0*/  FMUL.FTZ R2, R41, R0 ;  /* 0x0000000029027220 */ /* 0x008fc80000410000 */
[----:B------:R1:W-:Y:S01]  /*1fec0*/  MUFU.TANH R221, R2 ;  /* 0x0000000200dd7308 */ /* 0x0003e20000002400 */
[----:B------:R-:W-:Y:S02]  /*1fed0*/  IMAD.MOV.U32 R122, RZ, RZ, R61 ;  /* 0x000000ffff7a7224 */ /* 0x000fe400078e003d */
[----:B------:R-:W-:Y:S02]  /*1fee0*/  IMAD.MOV.U32 R61, RZ, RZ, R173 ;  /* 0x000000ffff3d7224 */ /* 0x000fe400078e00ad */
[----:B-1----:R-:W-:-:S04]  /*1fef0*/  FMUL.FTZ R2, R42, R0 ;  /* 0x000000002a027220 */ /* 0x002fc80000410000 */
[----:B------:R1:W3:Y:S01]  /*1ff00*/  MUFU.TANH R174, R2 ;  /* 0x0000000200ae7308 */ /* 0x0002e20000002400 */
[----:B------:R-:W-:Y:S01]  /*1ff10*/  HMMA.16816.F32 R96, R16, R56, R96 ;  /* 0x000000381060723c */ /* 0x000fe20000001860 */
[----:B------:R-:W-:Y:S02]  /*1ff20*/  IMAD.MOV.U32 R127, RZ, RZ, R60 ;  /* 0x000000ffff7f7224 */ /* 0x000fe400078e003c */
[----:B-1----:R-:W-:-:S04]  /*1ff30*/  FMUL.FTZ R2, R43, R0 ;  /* 0x000000002b027220 */ /* 0x002fc80000410000 */
[----:B------:R1:W-:Y:S01]  /*1ff40*/  MUFU.TANH R219, R2 ;  /* 0x0000000200db7308 */ /* 0x0003e20000002400 */
[----:B----4-:R-:W-:Y:S01]  /*1ff50*/  HMMA.16816.F32 R40, R8, R32, R28 ;  /* 0x000000200828723c */ /* 0x010fe2000000181c */
[----:B------:R-:W-:-:S05]  /*1ff60*/  MOV R60, R128 ;  /* 0x00000080003c7202 */ /* 0x000fca0000000f00 */
[----:B------:R-:W-:Y:S01]  /*1ff70*/  HMMA.16816.F32 R104, R16, R58, R104 ;  /* 0x0000003a1068723c */ /* 0x000fe20000001868 */
[----:B------:R-:W4:Y:S01]  /*1ff80*/  LDSM.16.M88.4 R56, [R182+0x4800] ;  /* 0x00480000b638783b */ /* 0x000f220000000200 */
[----:B-1----:R-:W-:-:S04]  /*1ff90*/  FMUL.FTZ R2, R24, R0 ;  /* 0x0000000018027220 */ /* 0x002fc80000410000 */
[----:B------:R1:W3:Y:S01]  /*1ffa0*/  MUFU.TANH R173, R2 ;  /* 0x0000000200ad7308 */ /* 0x0002e20000002400 */
[----:B------:R-:W-:Y:S01]  /*1ffb0*/  IMAD.MOV.U32 R128, RZ, RZ, R131 ;  /* 0x000000ffff807224 */ /* 0x000fe200078e0083 */
[----:B------:R-:W-:Y:S01]  /*1ffc0*/  MOV R245, R122 ;  /* 0x0000007a00f57202 */ /* 0x000fe20000000f00 */
[----:B------:R-:W-:Y:S02]  /*1ffd0*/  IMAD.MOV.U32 R122, RZ, RZ, R172 ;  /* 0x000000ffff7a7224 */ /* 0x000fe400078e00ac */
[----:B-1----:R-:W-:-:S04]  /*1ffe0*/  FMUL.FTZ R2, R25, R0 ;  /* 0x0000000019027220 */ /* 0x002fc80000410000 */
[----:B------:R1:W-:Y:S01]  /*1fff0*/  MUFU.TANH R216, R2 ;  /* 0x0000000200d87308 */ /* 0x0003e20000002400 */
[----:B------:R-:W-:Y:S01]  /*20000*/  IMAD.MOV.U32 R131, RZ, RZ, R194 ;  /* 0x000000ffff837224 */ /* 0x000fe200078e00c2 */
[----:B--2---:R-:W-:Y:S01]  /*20010*/  HMMA.16816.F32 R28, R12, R48, R208 ;  /* 0x000000300c1c723c */ /* 0x004fe200000018d0 */
[----:B-1----:R-:W-:-:S05]  /*20020*/  FMUL.FTZ R2, R26, R0 ;  /* 0x000000001a027220 */ /* 0x002fca0000410000 */
[----:B------:R1:W2:Y:S01]  /*20030*/  MUFU.TANH R172, R2 ;  /* 0x0000000200ac7308 */ /* 0x0002a20000002400 */
[----:B------:R-:W-:Y:S02]  /*20040*/  IMAD.MOV.U32 R126, RZ, RZ, R129 ;  /* 0x000000ffff7e7224 */ /* 0x000fe400078e0081 */
[----:B-1----:R-:W-:Y:S02]  /*20050*/  FMUL.FTZ R2, R27, R0 ;  /* 0x000000001b027220 */ /* 0x002fe40000410000 */
[----:B------:R-:W-:Y:S01]  /*20060*/  HMMA.16816.F32 R24, R8, R34, R44 ;  /* 0x000000220818723c */ /* 0x000fe2000000182c */
[----:B------:R1:W3:Y:S02]  /*20070*/  LDSM.16.M88.4 R44, [R128] ;  /* 0x00000000802c783b */ /* 0x0002e40000000200 */
[----:B------:R4:W-:Y:S01]  /*20080*/  MUFU.TANH R213, R2 ;  /* 0x0000000200d57308 */ /* 0x0009e20000002400 */
[----:B------:R-:W-:Y:S02]  /*20090*/  IMAD.MOV.U32 R121, RZ, RZ, R126 ;  /* 0x000000ffff797224 */ /* 0x000fe400078e007e */
[----:B------:R-:W-:Y:S01]  /*200a0*/  IMAD.MOV.U32 R244, RZ, RZ, R122 ;  /* 0x000000fffff47224 */ /* 0x000fe200078e007a */
[----:B------:R-:W-:Y:S01]  /*200b0*/  MOV R122, R125 ;  /* 0x0000007d007a7202 */ /* 0x000fe20000000f00 */
[----:B------:R-:W-:Y:S01]  /*200c0*/  IMAD.MOV.U32 R126, RZ, RZ, R222 ;  /* 0x000000ffff7e7224 */ /* 0x000fe200078e00de */
[----:B------:R-:W-:Y:S01]  /*200d0*/  MOV R247, R62 ;  /* 0x0000003e00f77202 */ /* 0x000fe20000000f00 */
[----:B------:R-:W-:Y:S01]  /*200e0*/  IMAD.MOV.U32 R222, RZ, RZ, R203 ;  /* 0x000000ffffde7224 */ /* 0x000fe200078e00cb */
[----:B------:R-:W-:Y:S01]  /*200f0*/  LDSM.16.M88.4 R32, [R182+0x5000] ;  /* 0x00500000b620783b */ /* 0x000fe20000000200 */
[----:B----4-:R-:W-:Y:S01]  /*20100*/  FMUL.FTZ R2, R40, R0 ;  /* 0x0000000028027220 */ /* 0x010fe20000410000 */
[----:B-1----:R-:W-:-:S03]  /*20110*/  IMAD.MOV.U32 R128, RZ, RZ, R131 ;  /* 0x000000ffff807224 */ /* 0x002fc600078e0083 */
[----:B------:R1:W4:Y:S01]  /*20120*/  MUFU.TANH R131, R2 ;  /* 0x0000000200837308 */ /* 0x0003220000002400 */
[----:B------:R-:W-:Y:S02]  /*20130*/  IMAD.MOV.U32 R120, RZ, RZ, R60 ;  /* 0x000000ffff787224 */ /* 0x000fe400078e003c */
[----:B------:R-:W-:Y:S02]  /*20140*/  IMAD.MOV.U32 R246, RZ, RZ, R61 ;  /* 0x000000fffff67224 */ /* 0x000fe400078e003d */
[----:B------:R-:W-:Y:S02]  /*20150*/  IMAD.MOV.U32 R125, RZ, RZ, R63 ;  /* 0x000000ffff7d7224 */ /* 0x000fe400078e003f */
[----:B------:R2:W4:Y:S01]  /*20160*/  LDSM.16.M88.4 R60, [R128] ;  /* 0x00000000803c783b */ /* 0x0005220000000200 */
[----:B------:R-:W-:Y:S01]  /*20170*/  MOV R203, R6 ;  /* 0x0000000600cb7202 */ /* 0x000fe20000000f00 */
[----:B-1----:R-:W-:-:S04]  /*20180*/  FMUL.FTZ R2, R41, R0 ;  /* 0x0000000029027220 */ /* 0x002fc80000410000 */
[----:B------:R1:W-:Y:S01]  /*20190*/  MUFU.TANH R212, R2 ;  /* 0x0000000200d47308 */ /* 0x0003e20000002400 */
[----:B------:R-:W-:Y:S02]  /*201a0*/  IMAD.MOV.U32 R217, RZ, RZ, R222 ;  /* 0x000000ffffd97224 */ /* 0x000fe400078e00de */
[----:B------:R-:W4:Y:S01]  /*201b0*/  S2R R222, SR_TID.X ;  /* 0x0000000000de7919 */ /* 0x000f220000002100 */
[----:B------:R-:W-:Y:S01]  /*201c0*/  HMMA.16816.F32 R48, R12, R50, R84 ;  /* 0x000000320c30723c */ /* 0x000fe20000001854 */
[----:B-1----:R-:W-:-:S04]  /*201d0*/  FMUL.FTZ R2, R42, R0 ;  /* 0x000000002a027220 */ /* 0x002fc80000410000 */
[----:B------:R1:W4:Y:S01]  /*201e0*/  MUFU.TANH R6, R2 ;  /* 0x0000000200067308 */ /* 0x0003220000002400 */
[----:B------:R-:W-:Y:S01]  /*201f0*/  IMAD.MOV.U32 R249, RZ, RZ, R246 ;  /* 0x000000fffff97224 */ /* 0x000fe200078e00f6 */
[----:B------:R-:W-:Y:S01]  /*20200*/  MOV R246, R203 ;  /* 0x000000cb00f67202 */ /* 0x000fe20000000f00 */
[----:B-1----:R-:W-:-:S05]  /*20210*/  FMUL.FTZ R2, R43, R0 ;  /* 0x000000002b027220 */ /* 0x002fca0000410000 */
[----:B------:R1:W-:Y:S01]  /*20220*/  MUFU.TANH R208, R2 ;  /* 0x0000000200d07308 */ /* 0x0003e20000002400 */
[----:B------:R-:W-:Y:S01]  /*20230*/  HMMA.16816.F32 R40, R8, R56, R28 ;  /* 0x000000380828723c */ /* 0x000fe2000000181c */
[----:B------:R-:W-:Y:S02]  /*20240*/  IMAD.MOV.U32 R112, RZ, RZ, R244 ;  /* 0x000000ffff707224 */ /* 0x000fe400078e00f4 */
[----:B------:R-:W-:Y:S02]  /*20250*/  IMAD.MOV.U32 R248, RZ, RZ, R126 ;  /* 0x000000fffff87224 */ /* 0x000fe400078e007e */
[----:B-1----:R-:W-:-:S04]  /*20260*/  FMUL.FTZ R2, R24, R0 ;  /* 0x0000000018027220 */ /* 0x002fc80000410000 */
[----:B--2---:R1:W2:Y:S01]  /*20270*/  MUFU.TANH R128, R2 ;  /* 0x0000000200807308 */ /* 0x0042a20000002400 */
[----:B---3--:R-:W-:Y:S06]  /*20280*/  HMMA.16816.F32 R28, R12, R44, R204 ;  /* 0x0000002c0c1c723c */ /* 0x008fec00000018cc */
[----:B------:R-:W-:Y:S01]  /*20290*/  HMMA.16816.F32 R100, R16, R52, R100 ;  /* 0x000000341064723c */ /* 0x000fe20000001864 */
[----:B-1----:R-:W-:-:S04]  /*202a0*/  FMUL.FTZ R2, R25, R0 ;  /* 0x0000000019027220 */ /* 0x002fc80000410000 */
[----:B------:R1:W-:Y:S01]  /*202b0*/  MUFU.TANH R203, R2 ;  /* 0x0000000200cb7308 */ /* 0x0003e20000002400 */
[----:B------:R-:W-:Y:S01]  /*202c0*/  HMMA.16816.F32 R92, R16, R54, R92 ;  /* 0x00000036105c723c */ /* 0x000fe2000000185c */
[----:B------:R-:W3:Y:S01]  /*202d0*/  LDSM.16.M88.4 R52, [R182+0x5800] ;  /* 0x00580000b634783b */ /* 0x000ee20000000200 */
[----:B------:R-:W-:Y:S02]  /*202e0*/  IMAD.MOV.U32 R218, RZ, RZ, R247 ;  /* 0x000000ffffda7224 */ /* 0x000fe400078e00f7 */
[----:B-1----:R-:W-:-:S04]  /*202f0*/  FMUL.FTZ R2, R26, R0 ;  /* 0x000000001a027220 */ /* 0x002fc80000410000 */
[----:B------:R1:W2:Y:S01]  /*20300*/  MUFU.TANH R126, R2 ;  /* 0x00000002007e7308 */ /* 0x0002a20000002400 */
[----:B------:R-:W-:Y:S01]  /*20310*/  IMAD.MOV.U32 R215, RZ, RZ, R202 ;  /* 0x000000ffffd77224 */ /* 0x000fe200078e00ca */
[----:B------:R-:W-:Y:S01]  /*20320*/  MOV R244, R88 ;  /* 0x0000005800f47202 */ /* 0x000fe20000000f00 */
[----:B------:R-:W-:Y:S02]  /*20330*/  IMAD.MOV.U32 R247, RZ, RZ, R91 ;  /* 0x000000fffff77224 */ /* 0x000fe400078e005b */
[----:B------:R-:W-:Y:S02]  /*20340*/  IMAD.MOV.U32 R251, RZ, RZ, R90 ;  /* 0x000000fffffb7224 */ /* 0x000fe400078e005a */
[----:B------:R-:W-:Y:S02]  /*20350*/  IMAD.MOV.U32 R250, RZ, RZ, R89 ;  /* 0x000000fffffa7224 */ /* 0x000fe400078e0059 */
[----:B-1----:R-:W-:Y:S02]  /*20360*/  FMUL.FTZ R2, R27, R0 ;  /* 0x000000001b027220 */ /* 0x002fe40000410000 */
[----:B------:R-:W-:Y:S01]  /*20370*/  HMMA.16816.F32 R24, R12, R46, R168 ;  /* 0x0000002e0c18723c */ /* 0x000fe200000018a8 */
[----:B------:R1:W2:Y:S01]  /*20380*/  LDSM.16.M88.4 R44, [R112] ;  /* 0x00000000702c783b */ /* 0x0002a20000000200 */
[----:B------:R3:W-:Y:S01]  /*20390*/  MUFU.TANH R202, R2 ;  /* 0x0000000200ca7308 */ /* 0x0007e20000002400 */
[----:B------:R-:W-:Y:S01]  /*203a0*/  MOV R214, R125 ;  /* 0x0000007d00d67202 */ /* 0x000fe20000000f00 */
[----:B----4-:R-:W-:-:S02]  /*203b0*/  IMAD.SHL.U32 R222, R222, 0x2, RZ ;  /* 0x00000002dede7824 */ /* 0x010fc400078e00ff */
[----:B------:R-:W-:Y:S01]  /*203c0*/  HMMA.16816.F32 R88, R8, R58, R48 ;  /* 0x0000003a0858723c */ /* 0x000fe20000001830 */
[----:B------:R-:W-:Y:S02]  /*203d0*/  IMAD.MOV.U32 R57, RZ, RZ, R4 ;  /* 0x000000ffff397224 */ /* 0x000fe400078e0004 */
[----:B------:R-:W-:Y:S01]  /*203e0*/  FMUL.FTZ R4, R42, R0 ;  /* 0x000000002a047220 */ /* 0x000fe20000410000 */
[----:B------:R-:W-:Y:S01]  /*203f0*/  MOV R211, R244 ;  /* 0x000000f400d37202 */ /* 0x000fe20000000f00 */
[----:B------:R-:W-:Y:S01]  /*20400*/  IMAD.MOV.U32 R194, RZ, RZ, R116 ;  /* 0x000000ffffc27224 */ /* 0x000fe200078e0074 */
[----:B------:R-:W-:Y:S01]  /*20410*/  MOV R124, R227 ;  /* 0x000000e3007c7202 */ /* 0x000fe20000000f00 */
[----:B------:R-:W-:Y:S01]  /*20420*/  IMAD.MOV.U32 R17, RZ, RZ, R214 ;  /* 0x000000ffff117224 */ /* 0x000fe200078e00d6 */
[----:B------:R-:W-:Y:S01]  /*20430*/  HMMA.16816.F32 R48, R12, R60, R228 ;  /* 0x0000003c0c30723c */ /* 0x000fe200000018e4 */
[----:B------:R-:W-:Y:S01]  /*20440*/  IMAD.MOV.U32 R244, RZ, RZ, R123 ;  /* 0x000000fffff47224 */ /* 0x000fe200078e007b */
[----:B------:R4:W5:Y:S01]  /*20450*/  LDL.LU R116, [R1+0x16c] ;  /* 0x00016c0001747983 */ /* 0x0009620000300800 */
[-C--:B---3--:R-:W-:Y:S01]  /*20460*/  FMUL.FTZ R2, R40, R0.reuse ;  /* 0x0000000028027220 */ /* 0x088fe20000410000 */
[----:B------:R-:W-:Y:S01]  /*20470*/  IMAD.MOV.U32 R129, RZ, RZ, R37 ;  /* 0x000000ffff817224 */ /* 0x000fe200078e0025 */
[----:B------:R-:W-:Y:S01]  /*20480*/  LOP3.LUT R222, R222, 0x6, RZ, 0xc0, !PT ;  /* 0x00000006dede7812 */ /* 0x000fe200078ec0ff */
[----:B------:R-:W-:Y:S01]  /*20490*/  IMAD.MOV.U32 R214, RZ, RZ, R250 ;  /* 0x000000ffffd67224 */ /* 0x000fe200078e00fa */
[----:B------:R3:W4:Y:S01]  /*204a0*/  MUFU.TANH R125, R2 ;  /* 0x00000002007d7308 */ /* 0x0007220000002400 */
[----:B------:R-:W-:Y:S01]  /*204b0*/  SHF.L.U32 R16, R245, 0x8, RZ ;  /* 0x00000008f5107819 */ /* 0x000fe200000006ff */
[----:B------:R1:W5:Y:S01]  /*204c0*/  LDL.LU R37, [R1+0x168] ;  /* 0x0001680001257983 */ /* 0x0003620000300800 */
[----:B------:R-:W-:Y:S01]  /*204d0*/  IMAD.MOV.U32 R227, RZ, RZ, R36 ;  /* 0x000000ffffe37224 */ /* 0x000fe200078e0024 */
[----:B------:R-:W-:Y:S01]  /*204e0*/  MOV R250, R225 ;  /* 0x000000e100fa7202 */ /* 0x000fe20000000f00 */
[----:B------:R-:W-:Y:S01]  /*204f0*/  IMAD.MOV.U32 R207, RZ, RZ, R3 ;  /* 0x000000ffffcf7224 */ /* 0x000fe200078e0003 */
[----:B------:R1:W5:Y:S02]  /*20500*/  LDL.LU R36, [R1+0x164] ;  /* 0x0001640001247983 */ /* 0x0003640000300800 */
[----:B------:R4:W-:Y:S01]  /*20510*/  MUFU.TANH R123, R4 ;  /* 0x00000004007b7308 */ /* 0x0009e20000002400 */
[----:B------:R-:W-:Y:S01]  /*20520*/  MOV R225, R197 ;  /* 0x000000c500e17202 */ /* 0x000fe20000000f00 */
[----:B------:R-:W-:Y:S01]  /*20530*/  HMMA.16816.F32 R84, R8, R32, R28 ;  /* 0x000000200854723c */ /* 0x000fe2000000181c */
[----:B------:R-:W-:Y:S01]  /*20540*/  LOP3.LUT R3, R16, 0x10, R222, 0xfe, !PT ;  /* 0x0000001010037812 */ /* 0x000fe200078efede */
[-C--:B---3--:R-:W-:Y:S01]  /*20550*/  FMUL.FTZ R2, R41, R0.reuse ;  /* 0x0000000029027220 */ /* 0x088fe20000410000 */
[----:B------:R-:W-:Y:S01]  /*20560*/  IMAD.MOV.U32 R210, RZ, RZ, R124 ;  /* 0x000000ffffd27224 */ /* 0x000fe200078e007c */
[----:B------:R3:W2:Y:S02]  /*20570*/  LDSM.16.M88.4 R28, [R207] ;  /* 0x00000000cf1c783b */ /* 0x0006a40000000200 */
[----:B------:R1:W-:Y:S01]  /*20580*/  MUFU.TANH R197, R2 ;  /* 0x0000000200c57308 */ /* 0x0003e20000002400 */
[----:B----4-:R-:W-:-:S02]  /*20590*/  FMUL.FTZ R4, R43, R0 ;  /* 0x000000002b047220 */ /* 0x010fc40000410000 */
[----:B------:R-:W-:Y:S01]  /*205a0*/  HMMA.16816.F32 R40, R12, R62, R232 ;  /* 0x0000003e0c28723c */ /* 0x000fe200000018e8 */
[-C--:B------:R-:W-:Y:S01]  /*205b0*/  ISETP.GE.AND P6, PT, R3, R7.reuse, PT ;  /* 0x000000070300720c */ /* 0x080fe20003fc6270 */
[----:B------:R-:W-:Y:S02]  /*205c0*/  IMAD.MOV.U32 R209, RZ, RZ, R127 ;  /* 0x000000ffffd17224 */ /* 0x000fe400078e007f */
[----:B------:R-:W-:Y:S02]  /*205d0*/  IMAD.MOV.U32 R19, RZ, RZ, R227 ;  /* 0x000000ffff137224 */ /* 0x000fe400078e00e3 */
[----:B------:R-:W-:Y:S01]  /*205e0*/  IMAD.MOV.U32 R18, RZ, RZ, R129 ;  /* 0x000000ffff127224 */ /* 0x000fe200078e0081 */
[----:B-1----:R-:W-:Y:S01]  /*205f0*/  LOP3.LUT R2, R16, 0x8, R222, 0xfe, !PT ;  /* 0x0000000810027812 */ /* 0x002fe200078efede */
[----:B------:R-:W1:Y:S03]  /*20600*/  LDSM.16.M88.4 R60, [R182+0x6000] ;  /* 0x00600000b63c783b */ /* 0x000e660000000200 */
[----:B------:R-:W-:-:S02]  /*20610*/  ISETP.GE.AND P3, PT, R2, R7, PT ;  /* 0x000000070200720c */ /* 0x000fc40003f66270 */
[----:B------:R-:W-:Y:S02]  /*20620*/  ISETP.GE.AND P5, PT, R2, R5, PT ;  /* 0x000000050200720c */ /* 0x000fe40003fa6270 */
[----:B------:R-:W-:Y:S01]  /*20630*/  LOP3.LUT R2, R16, 0x18, R222, 0xfe, !PT ;  /* 0x0000001810027812 */ /* 0x000fe200078efede */
[----:B------:R-:W-:Y:S01]  /*20640*/  IMAD.MOV.U32 R227, RZ, RZ, R83 ;  /* 0x000000ffffe37224 */ /* 0x000fe200078e0053 */
[----:B------:R-:W-:Y:S02]  /*20650*/  FSEL R127, R82, -INF , !P3 ;  /* 0xff800000527f7808 */ /* 0x000fe40005800000 */
[----:B------:R-:W-:Y:S02]  /*20660*/  FSEL R124, R81, -INF , !P5 ;  /* 0xff800000517c7808 */ /* 0x000fe40006800000 */
[----:B------:R-:W-:Y:S02]  /*20670*/  FSEL R129, R80, -INF , !P6 ;  /* 0xff80000050817808 */ /* 0x000fe40007000000 */
[----:B------:R-:W-:Y:S01]  /*20680*/  HMMA.16816.F32 R80, R8, R34, R24 ;  /* 0x000000220850723c */ /* 0x000fe20000001818 */
[----:B------:R-:W-:-:S02]  /*20690*/  ISETP.GE.AND P2, PT, R2, R7, PT ;  /* 0x000000070200720c */ /* 0x000fc40003f46270 */
[-C--:B------:R-:W-:Y:S02]  /*206a0*/  ISETP.GE.AND P3, PT, R2, R5.reuse, PT ;  /* 0x000000050200720c */ /* 0x080fe40003f66270 */
[--C-:B------:R-:W-:Y:S02]  /*206b0*/  LOP3.LUT R2, R16, 0x20, R222.reuse, 0xfe, !PT ;  /* 0x0000002010027812 */ /* 0x100fe400078efede */
[----:B------:R-:W-:Y:S01]  /*206c0*/  ISETP.GE.AND P4, PT, R3, R5, PT ;  /* 0x000000050300720c */ /* 0x000fe20003f86270 */
[----:B------:R-:W-:Y:S01]  /*206d0*/  FMUL.FTZ R3, R88, R0 ;  /* 0x0000000058037220 */ /* 0x000fe20000410000 */
[C---:B------:R-:W-:Y:S02]  /*206e0*/  ISETP.GE.AND P5, PT, R2.reuse, R7, PT ;  /* 0x000000070200720c */ /* 0x040fe40003fa6270 */
[----:B------:R-:W-:Y:S01]  /*206f0*/  ISETP.GE.AND P6, PT, R2, R5, PT ;  /* 0x000000050200720c */ /* 0x000fe20003fc6270 */
[----:B------:R4:W1:Y:S01]  /*20700*/  MUFU.TANH R112, R3 ;  /* 0x0000000300707308 */ /* 0x0008620000002400 */
[----:B------:R-:W-:Y:S01]  /*20710*/  LOP3.LUT R2, R16, 0x28, R222, 0xfe, !PT ;  /* 0x0000002810027812 */ /* 0x000fe200078efede */
[----:B------:R-:W-:-:S02]  /*20720*/  IMAD.MOV.U32 R171, RZ, RZ, R218 ;  /* 0x000000ffffab7224 */ /* 0x000fc400078e00da */
[----:B------:R-:W-:Y:S01]  /*20730*/  IMAD.MOV.U32 R170, RZ, RZ, R249 ;  /* 0x000000ffffaa7224 */ /* 0x000fe200078e00f9 */
[----:B------:R-:W-:Y:S01]  /*20740*/  MOV R249, R76 ;  /* 0x0000004c00f97202 */ /* 0x000fe20000000f00 */
[----:B------:R-:W-:Y:S01]  /*20750*/  IMAD.MOV.U32 R205, RZ, RZ, R122 ;  /* 0x000000ffffcd7224 */ /* 0x000fe200078e007a */
[----:B------:R-:W-:Y:S01]  /*20760*/  FSEL R122, R252, -INF , !P4 ;  /* 0xff800000fc7a7808 */ /* 0x000fe20006000000 */
[----:B------:R-:W-:Y:S02]  /*20770*/  IMAD.MOV.U32 R206, RZ, RZ, R77 ;  /* 0x000000ffffce7224 */ /* 0x000fe400078e004d */
[----:B------:R-:W-:Y:S02]  /*20780*/  IMAD.MOV.U32 R218, RZ, RZ, R78 ;  /* 0x000000ffffda7224 */ /* 0x000fe400078e004e */
[----:B---3--:R-:W-:Y:S02]  /*20790*/  IMAD.MOV.U32 R207, RZ, RZ, R79 ;  /* 0x000000ffffcf7224 */ /* 0x008fe400078e004f */
[----:B------:R-:W-:Y:S01]  /*207a0*/  IMAD.MOV.U32 R59, RZ, RZ, R130 ;  /* 0x000000ffff3b7224 */ /* 0x000fe200078e0082 */
[----:B------:R-:W-:Y:S01]  /*207b0*/  FSEL R130, R242, -INF , !P2 ;  /* 0xff800000f2827808 */ /* 0x000fe20005000000 */
[----:B------:R-:W-:Y:S01]  /*207c0*/  HMMA.16816.F32 R76, R8, R52, R48 ;  /* 0x00000034084c723c */ /* 0x000fe20000001830 */
[----:B----4-:R-:W-:Y:S01]  /*207d0*/  FMUL.FTZ R3, R90, R0 ;  /* 0x000000005a037220 */ /* 0x010fe20000410000 */
[----:B------:R-:W-:-:S02]  /*207e0*/  ISETP.GE.AND P4, PT, R2, R7, PT ;  /* 0x000000070200720c */ /* 0x000fc40003f86270 */
[----:B------:R-:W-:Y:S01]  /*207f0*/  ISETP.GE.AND P2, PT, R2, R5, PT ;  /* 0x000000050200720c */ /* 0x000fe20003f46270 */
[----:B------:R3:W4:Y:S01]  /*20800*/  MUFU.TANH R90, R3 ;  /* 0x00000003005a7308 */ /* 0x0007220000002400 */
[----:B------:R-:W-:Y:S01]  /*20810*/  LOP3.LUT R2, R16, 0x30, R222, 0xfe, !PT ;  /* 0x0000003010027812 */ /* 0x000fe200078efede */
[----:B--2---:R-:W-:Y:S01]  /*20820*/  HMMA.16816.F32 R24, R12, R44, R72 ;  /* 0x0000002c0c18723c */ /* 0x004fe20000001848 */
[----:B------:R-:W-:Y:S02]  /*20830*/  MOV R204, R121 ;  /* 0x0000007900cc7202 */ /* 0x000fe40000000f00 */
[----:B------:R-:W-:-:S03]  /*20840*/  FSEL R121, R238, -INF , !P3 ;  /* 0xff800000ee797808 */ /* 0x000fc60005800000 */
[----:B------:R-:W-:Y:S01]  /*20850*/  HMMA.16816.F32 R72, R8, R54, R40 ;  /* 0x000000360848723c */ /* 0x000fe20000001828 */
[----:B------:R-:W2:Y:S01]  /*20860*/  LDSM.16.M88.4 R40, [R59] ;  /* 0x000000003b28783b */ /* 0x000ea20000000200 */
[----:B------:R-:W-:Y:S02]  /*20870*/  FSEL R134, R134, -INF , !P5 ;  /* 0xff80000086867808 */ /* 0x000fe40006800000 */
[C---:B------:R-:W-:Y:S01]  /*20880*/  ISETP.GE.AND P3, PT, R2.reuse, R7, PT ;  /* 0x000000070200720c */ /* 0x040fe20003f66270 */
[----:B------:R-:W-:Y:S01]  /*20890*/  IMAD.MOV.U32 R169, RZ, RZ, R120 ;  /* 0x000000ffffa97224 */ /* 0x000fe200078e0078 */
[----:B------:R-:W-:Y:S01]  /*208a0*/  ISETP.GE.AND P5, PT, R2, R5, PT ;  /* 0x000000050200720c */ /* 0x000fe20003fa6270 */
[----:B---3--:R-:W-:Y:S01]  /*208b0*/  FMUL.FTZ R3, R84, R0 ;  /* 0x0000000054037220 */ /* 0x008fe20000410000 */
[----:B------:R-:W-:Y:S02]  /*208c0*/  LOP3.LUT R2, R16, 0x38, R222, 0xfe, !PT ;  /* 0x0000003810027812 */ /* 0x000fe400078efede */
[----:B------:R-:W-:Y:S01]  /*208d0*/  FSEL R135, R135, -INF , !P4 ;  /* 0xff80000087877808 */ /* 0x000fe20006000000 */
[----:B------:R3:W4:Y:S01]  /*208e0*/  MUFU.TANH R88, R3 ;  /* 0x0000000300587308 */ /* 0x0007220000002400 */
[----:B------:R-:W-:-:S02]  /*208f0*/  FSEL R120, R237, -INF , !P6 ;  /* 0xff800000ed787808 */ /* 0x000fc40007000000 */
[----:B------:R-:W-:Y:S01]  /*20900*/  FSEL R119, R119, -INF , !P2 ;  /* 0xff80000077777808 */ /* 0x000fe20005000000 */
[C---:B------:R-:W-:Y:S01]  /*20910*/  HMMA.16816.F32 R44, R12.reuse, R46, R68 ;  /* 0x0000002e0c2c723c */ /* 0x040fe20000001844 */
[C---:B------:R-:W-:Y:S01]  /*20920*/  ISETP.GE.AND P6, PT, R2.reuse, R7, PT ;  /* 0x000000070200720c */ /* 0x040fe20003fc6270 */
[----:B------:R-:W-:Y:S01]  /*20930*/  IMAD.MOV.U32 R56, RZ, RZ, R194 ;  /* 0x000000ffff387224 */ /* 0x000fe200078e00c2 */
[----:B------:R-:W-:Y:S01]  /*20940*/  ISETP.GE.AND P4, PT, R2, R5, PT ;  /* 0x000000050200720c */ /* 0x000fe20003f86270 */
[----:B------:R-:W-:Y:S01]  /*20950*/  IMAD.MOV.U32 R230, RZ, RZ, R171 ;  /* 0x000000ffffe67224 */ /* 0x000fe200078e00ab */
[----:B------:R-:W-:Y:S01]  /*20960*/  LOP3.LUT R2, R16, 0x40, R222, 0xfe, !PT ;  /* 0x0000004010027812 */ /* 0x000fe200078efede */
[----:B------:R-:W-:Y:S01]  /*20970*/  IMAD.MOV.U32 R231, RZ, RZ, R17 ;  /* 0x000000ffffe77224 */ /* 0x000fe200078e0011 */
[----:B------:R-:W-:Y:S01]  /*20980*/  FSEL R168, R117, -INF , !P3 ;  /* 0xff80000075a87808 */ /* 0x000fe20005800000 */
[----:B------:R-:W-:Y:S01]  /*20990*/  HMMA.16816.F32 R32, R12, R28, R64 ;  /* 0x0000001c0c20723c */ /* 0x000fe20000001840 */
[----:B------:R-:W-:Y:S01]  /*209a0*/  MOV R229, R170 ;  /* 0x000000aa00e57202 */ /* 0x000fe20000000f00 */
[----:B------:R-:W-:Y:S01]  /*209b0*/  LDSM.16.M88.4 R52, [R182+0x7000] ;  /* 0x00700000b634783b */ /* 0x000fe20000000200 */
[----:B---3--:R-:W-:Y:S01]  /*209c0*/  FMUL.FTZ R3, R86, R0 ;  /* 0x0000000056037220 */ /* 0x008fe20000410000 */
[----:B------:R-:W-:-:S03]  /*209d0*/  ISETP.GE.AND P2, PT, R2, R7, PT ;  /* 0x000000070200720c */ /* 0x000fc60003f46270 */
[----:B------:R3:W-:Y:S01]  /*209e0*/  MUFU.TANH R86, R3 ;  /* 0x0000000300567308 */ /* 0x0007e20000002400 */
[----:B------:R-:W-:Y:S02]  /*209f0*/  ISETP.GE.AND P3, PT, R2, R5, PT ;  /* 0x000000050200720c */ /* 0x000fe40003f66270 */
[----:B------:R-:W-:Y:S01]  /*20a00*/  LOP3.LUT R2, R16, 0x48, R222, 0xfe, !PT ;  /* 0x0000004810027812 */ /* 0x000fe200078efede */
[----:B------:R-:W-:Y:S01]  /*20a10*/  IMAD.MOV.U32 R228, RZ, RZ, R169 ;  /* 0x000000ffffe47224 */ /* 0x000fe200078e00a9 */
[----:B------:R-:W-:Y:S02]  /*20a20*/  FSEL R117, R236, -INF , !P5 ;  /* 0xff800000ec757808 */ /* 0x000fe40006800000 */
[----:B------:R-:W-:Y:S02]  /*20a30*/  FSEL R169, R201, -INF , !P6 ;  /* 0xff800000c9a97808 */ /* 0x000fe40007000000 */
[----:B------:R-:W-:Y:S01]  /*20a40*/  ISETP.GE.AND P5, PT, R2, R7, PT ;  /* 0x000000070200720c */ /* 0x000fe20003fa6270 */
[----:B---3--:R-:W-:Y:S01]  /*20a50*/  FMUL.FTZ R3, R80, R0 ;  /* 0x0000000050037220 */ /* 0x008fe20000410000 */
[----:B------:R-:W-:-:S03]  /*20a60*/  ISETP.GE.AND P6, PT, R2, R5, PT ;  /* 0x000000050200720c */ /* 0x000fc60003fc6270 */
[----:B------:R3:W-:Y:S01]  /*20a70*/  MUFU.TANH R84, R3 ;  /* 0x0000000300547308 */ /* 0x0007e20000002400 */
[----:B------:R-:W-:Y:S02]  /*20a80*/  LOP3.LUT R2, R16, 0x50, R222, 0xfe, !PT ;  /* 0x0000005010027812 */ /* 0x000fe400078efede */
[----:B------:R-:W-:Y:S02]  /*20a90*/  FSEL R113, R113, -INF , !P4 ;  /* 0xff80000071717808 */ /* 0x000fe40006000000 */
[----:B------:R-:W-:Y:S02]  /*20aa0*/  FSEL R170, R199, -INF , !P2 ;  /* 0xff800000c7aa7808 */ /* 0x000fe40005000000 */
[C---:B------:R-:W-:Y:S02]  /*20ab0*/  ISETP.GE.AND P4, PT, R2.reuse, R7, PT ;  /* 0x000000070200720c */ /* 0x040fe40003f86270 */
[----:B------:R-:W-:Y:S01]  /*20ac0*/  ISETP.GE.AND P2, PT, R2, R5, PT ;  /* 0x000000050200720c */ /* 0x000fe20003f46270 */
[----:B---3--:R-:W-:-:S04]  /*20ad0*/  FMUL.FTZ R3, R82, R0 ;  /* 0x0000000052037220 */ /* 0x008fc80000410000 */
[----:B------:R3:W4:Y:S01]  /*20ae0*/  MUFU.TANH R82, R3 ;  /* 0x0000000300527308 */ /* 0x0007220000002400 */
[----:B------:R-:W-:Y:S02]  /*20af0*/  LOP3.LUT R2, R16, 0x58, R222, 0xfe, !PT ;  /* 0x0000005810027812 */ /* 0x000fe400078efede */
[----:B------:R-:W-:Y:S02]  /*20b00*/  FSEL R171, R198, -INF , !P5 ;  /* 0xff800000c6ab7808 */ /* 0x000fe40006800000 */
[----:B------:R-:W-:Y:S01]  /*20b10*/  ISETP.GE.AND P5, PT, R2, R5, PT ;  /* 0x000000050200720c */ /* 0x000fe20003fa6270 */
[----:B-1----:R-:W-:Y:S01]  /*20b20*/  HMMA.16816.F32 R68, R8, R60, R24 ;  /* 0x0000003c0844723c */ /* 0x002fe20000001818 */
[----:B------:R-:W-:Y:S01]  /*20b30*/  IMAD.MOV.U32 R17, RZ, RZ, R56 ;  /* 0x000000ffff117224 */ /* 0x000fe200078e0038 */
[----:B------:R1:W-:Y:S01]  /*20b40*/  MUFU.TANH R194, R4 ;  /* 0x0000000400c27308 */ /* 0x0003e20000002400 */
[----:B---3--:R-:W-:-:S07]  /*20b50*/  FMUL.FTZ R3, R76, R0 ;  /* 0x000000004c037220 */ /* 0x008fce0000410000 */
[----:B------:R3:W4:Y:S01]  /*20b60*/  MUFU.TANH R80, R3 ;  /* 0x0000000300507308 */ /* 0x0007220000002400 */
[----:B------:R-:W-:Y:S01]  /*20b70*/  HMMA.16816.F32 R24, R12, R30, R108 ;  /* 0x0000001e0c18723c */ /* 0x000fe2000000186c */
[----:B------:R-:W-:Y:S01]  /*20b80*/  LDSM.16.M88.4 R28, [R182+0x7800] ;  /* 0x00780000b61c783b */ /* 0x000fe20000000200 */
[----:B-1----:R-:W-:-:S03]  /*20b90*/  MOV R4, R57 ;  /* 0x0000003900047202 */ /* 0x002fc60000000f00 */
[----:B------:R-:W1:Y:S02]  /*20ba0*/  LDSM.16.M88.4 R56, [R182+0x6800] ;  /* 0x00680000b638783b */ /* 0x000e640000000200 */
[----:B------:R-:W-:Y:S02]  /*20bb0*/  FSEL R108, R39, -INF , !P6 ;  /* 0xff800000276c7808 */ /* 0x000fe40007000000 */
[----:B------:R-:W-:Y:S01]  /*20bc0*/  FSEL R109, R38, -INF , !P4 ;  /* 0xff800000266d7808 */ /* 0x000fe20006000000 */
[----:B------:R-:W4:Y:S01]  /*20bd0*/  LDSM.16.M88.4 R48, [R4] ;  /* 0x000000000430783b */ /* 0x000f220000000200 */
[----:B------:R-:W-:Y:S01]  /*20be0*/  HMMA.16816.F32 R64, R8, R62, R44 ;  /* 0x0000003e0840723c */ /* 0x000fe2000000182c */
[----:B------:R-:W-:Y:S01]  /*20bf0*/  MOV R237, R19 ;  /* 0x0000001300ed7202 */ /* 0x000fe20000000f00 */
[----:B------:R-:W-:Y:S02]  /*20c00*/  IMAD.MOV.U32 R232, RZ, RZ, R205 ;  /* 0x000000ffffe87224 */ /* 0x000fe400078e00cd */
[----:B------:R-:W-:-:S02]  /*20c10*/  IMAD.MOV.U32 R252, RZ, RZ, R210 ;  /* 0x000000fffffc7224 */ /* 0x000fc400078e00d2 */
[----:B---3--:R-:W-:Y:S01]  /*20c20*/  FMUL.FTZ R3, R78, R0 ;  /* 0x000000004e037220 */ /* 0x008fe20000410000 */
[----:B------:R-:W-:Y:S01]  /*20c30*/  FSEL R78, R200, -INF , !P3 ;  /* 0xff800000c84e7808 */ /* 0x000fe20005800000 */
[----:B------:R-:W-:Y:S01]  /*20c40*/  IMAD.MOV.U32 R234, RZ, RZ, R207 ;  /* 0x000000ffffea7224 */ /* 0x000fe200078e00cf */
[-C--:B------:R-:W-:Y:S01]  /*20c50*/  ISETP.GE.AND P3, PT, R2, R7.reuse, PT ;  /* 0x000000070200720c */ /* 0x080fe20003f66270 */
[----:B------:R3:W-:Y:S01]  /*20c60*/  MUFU.TANH R76, R3 ;  /* 0x00000003004c7308 */ /* 0x0007e20000002400 */
[----:B------:R-:W-:Y:S01]  /*20c70*/  LOP3.LUT R2, R16, 0x60, R222, 0xfe, !PT ;  /* 0x0000006010027812 */ /* 0x000fe200078efede */
[----:B------:R-:W-:Y:S01]  /*20c80*/  IMAD.MOV.U32 R238, RZ, RZ, R209 ;  /* 0x000000ffffee7224 */ /* 0x000fe200078e00d1 */
[----:B------:R-:W-:Y:S01]  /*20c90*/  MOV R242, R214 ;  /* 0x000000d600f27202 */ /* 0x000fe20000000f00 */
[----:B------:R-:W-:Y:S01]  /*20ca0*/  IMAD.MOV.U32 R233, RZ, RZ, R204 ;  /* 0x000000ffffe97224 */ /* 0x000fe200078e00cc */
[C---:B------:R-:W-:Y:S01]  /*20cb0*/  ISETP.GE.AND P6, PT, R2.reuse, R7, PT ;  /* 0x000000070200720c */ /* 0x040fe20003fc6270 */
[----:B------:R-:W-:Y:S01]  /*20cc0*/  IMAD.MOV.U32 R235, RZ, RZ, R228 ;  /* 0x000000ffffeb7224 */ /* 0x000fe200078e00e4 */
[----:B------:R-:W-:Y:S01]  /*20cd0*/  ISETP.GE.AND P4, PT, R2, R5, PT ;  /* 0x000000050200720c */ /* 0x000fe20003f86270 */
[----:B------:R-:W-:-:S04]  /*20ce0*/  DEPBAR.LE SB0, 0x0 ;  /* 0x000080000000791a */ /* 0x000fc80000000000 */
[----:B------:R-:W-:Y:S01]  /*20cf0*/  LOP3.LUT R2, R16, 0x68, R222, 0xfe, !PT ;  /* 0x0000006810027812 */ /* 0x000fe200078efede */
[----:B---3--:R-:W-:Y:S01]  /*20d00*/  FMUL.FTZ R3, R72, R0 ;  /* 0x0000000048037220 */ /* 0x008fe20000410000 */
[----:B------:R-:W-:-:S03]  /*20d10*/  FSEL R110, R195, -INF , !P3 ;  /* 0xff800000c36e7808 */ /* 0x000fc60005800000 */
[----:B------:R3:W-:Y:S01]  /*20d20*/  MUFU.TANH R39, R3 ;  /* 0x0000000300277308 */ /* 0x0007e20000002400 */
[----:B------:R-:W-:Y:S01]  /*20d30*/  ISETP.GE.AND P3, PT, R2, R5, PT ;  /* 0x000000050200720c */ /* 0x000fe20003f66270 */
[----:B--2---:R-:W-:Y:S01]  /*20d40*/  HMMA.16816.F32 R44, R12, R40, R96 ;  /* 0x000000280c2c723c */ /* 0x004fe20000001860 */
[----:B------:R-:W-:-:S06]  /*20d50*/  FSEL R111, R193, -INF , !P6 ;  /* 0xff800000c16f7808 */ /* 0x000fcc0007000000 */
[----:B------:R-:W-:Y:S01]  /*20d60*/  FSEL R96, R21, -INF , !P5 ;  /* 0xff80000015607808 */ /* 0x000fe20006800000 */
[----:B---3--:R-:W-:Y:S01]  /*20d70*/  FMUL.FTZ R3, R74, R0 ;  /* 0x000000004a037220 */ /* 0x008fe20000410000 */
[----:B------:R-:W-:Y:S02]  /*20d80*/  FSEL R74, R196, -INF , !P2 ;  /* 0xff800000c44a7808 */ /* 0x000fe40005000000 */
[----:B------:R-:W-:Y:S02]  /*20d90*/  ISETP.GE.AND P2, PT, R2, R7, PT ;  /* 0x000000070200720c */ /* 0x000fe40003f46270 */
[----:B------:R-:W-:-:S04]  /*20da0*/  LOP3.LUT R2, R16, 0x70, R222, 0xfe, !PT ;  /* 0x0000007010027812 */ /* 0x000fc800078efede */
[C---:B------:R-:W-:Y:S02]  /*20db0*/  ISETP.GE.AND P5, PT, R2.reuse, R7, PT ;  /* 0x000000070200720c */ /* 0x040fe40003fa6270 */
[----:B------:R-:W-:Y:S02]  /*20dc0*/  ISETP.GE.AND P6, PT, R2, R5, PT ;  /* 0x000000050200720c */ /* 0x000fe40003fc6270 */
[----:B------:R-:W-:Y:S02]  /*20dd0*/  LOP3.LUT R2, R16, 0x78, R222, 0xfe, !PT ;  /* 0x0000007810027812 */ /* 0x000fe400078efede */
[----:B------:R-:W-:Y:S02]  /*20de0*/  FSEL R97, R20, -INF , !P4 ;  /* 0xff80000014617808 */ /* 0x000fe40006000000 */
[----:B------:R-:W-:Y:S02]  /*20df0*/  FSEL R192, R192, -INF , !P2 ;  /* 0xff800000c0c07808 */ /* 0x000fe40005000000 */
[----:B------:R-:W-:-:S02]  /*20e00*/  ISETP.GE.AND P4, PT, R2, R7, PT ;  /* 0x000000070200720c */ /* 0x000fc40003f86270 */
[----:B------:R-:W-:Y:S02]  /*20e10*/  ISETP.GE.AND P2, PT, R2, R5, PT ;  /* 0x000000050200720c */ /* 0x000fe40003f46270 */
[----:B------:R-:W-:Y:S02]  /*20e20*/  LOP3.LUT R2, R16, 0x80, R222, 0xfe, !PT ;  /* 0x0000008010027812 */ /* 0x000fe400078efede */
[----:B------:R-:W2:Y:S01]  /*20e30*/  S2R R222, SR_TID.X ;  /* 0x0000000000de7919 */ /* 0x000ea20000002100 */
[----:B------:R3:W-:Y:S01]  /*20e40*/  MUFU.TANH R38, R3 ;  /* 0x0000000300267308 */ /* 0x0007e20000002400 */
[----:B-1----:R-:W-:Y:S06]  /*20e50*/  HMMA.16816.F32 R60, R8, R56, R32 ;  /* 0x00000038083c723c */ /* 0x002fec0000001820 */
[----:B------:R-:W-:Y:S06]  /*20e60*/  HMMA.16816.F32 R32, R12, R42, R104 ;  /* 0x0000002a0c20723c */ /* 0x000fec0000001868 */
[----:B------:R-:W-:Y:S01]  /*20e70*/  HMMA.16816.F32 R56, R8, R58, R24 ;  /* 0x0000003a0838723c */ /* 0x000fe20000001818 */
[----:B---3--:R-:W-:-:S05]  /*20e80*/  FMUL.FTZ R3, R68, R0 ;  /* 0x0000000044037220 */ /* 0x008fca0000410000 */
[C---:B----4-:R-:W-:Y:S01]  /*20e90*/  HMMA.16816.F32 R24, R12.reuse, R48, R100 ;  /* 0x000000300c18723c */ /* 0x050fe20000001864 */
[----:B------:R1:W3:Y:S05]  /*20ea0*/  MUFU.TANH R21, R3 ;  /* 0x0000000300157308 */ /* 0x0002ea0000002400 */
[----:B------:R-:W-:Y:S01]  /*20eb0*/  HMMA.16816.F32 R12, R12, R50, R92 ;  /* 0x000000320c0c723c */ /* 0x000fe2000000185c */
[----:B-1----:R-:W-:-:S04]  /*20ec0*/  FMUL.FTZ R3, R70, R0 ;  /* 0x0000000046037220 */ /* 0x002fc80000410000 */
[----:B------:R1:W-:Y:S01]  /*20ed0*/  MUFU.TANH R20, R3 ;  /* 0x0000000300147308 */ /* 0x0003e20000002400 */
[----:B------:R-:W-:Y:S01]  /*20ee0*/  FSEL R98, R188, -INF , !P3 ;  /* 0xff800000bc627808 */ /* 0x000fe20005800000 */
[----:B------:R-:W-:Y:S01]  /*20ef0*/  HMMA.16816.F32 R44, R8, R52, R44 ;  /* 0x00000034082c723c */ /* 0x000fe2000000182c */
[----:B------:R-:W-:Y:S02]  /*20f00*/  FSEL R175, R175, -INF , !P5 ;  /* 0xff800000afaf7808 */ /* 0x000fe40006800000 */
[C---:B------:R-:W-:Y:S02]  /*20f10*/  ISETP.GE.AND P3, PT, R2.reuse, R7, PT ;  /* 0x000000070200720c */ /* 0x040fe40003f66270 */
[----:B------:R-:W-:Y:S01]  /*20f20*/  ISETP.GE.AND P5, PT, R2, R5, PT ;  /* 0x000000050200720c */ /* 0x000fe20003fa6270 */
[----:B-1----:R-:W-:Y:S01]  /*20f30*/  FMUL.FTZ R3, R64, R0 ;  /* 0x0000000040037220 */ /* 0x002fe20000410000 */
[----:B--2---:R-:W-:-:S05]  /*20f40*/  IMAD.SHL.U32 R64, R222, 0x2, RZ ;  /* 0x00000002de407824 */ /* 0x004fca00078e00ff */
[----:B------:R-:W-:Y:S01]  /*20f50*/  LOP3.LUT R64, R64, 0x6, RZ, 0xc0, !PT ;  /* 0x0000000640407812 */ /* 0x000fe200078ec0ff */
[----:B------:R1:W-:Y:S03]  /*20f60*/  MUFU.TANH R19, R3 ;  /* 0x0000000300137308 */ /* 0x0003e60000002400 */
[----:B------:R-:W-:Y:S01]  /*20f70*/  LOP3.LUT R2, R16, 0x88, R64, 0xfe, !PT ;  /* 0x0000008810027812 */ /* 0x000fe200078efe40 */
[----:B------:R-:W-:Y:S01]  /*20f80*/  IMAD.MOV.U32 R40, RZ, RZ, R18 ;  /* 0x000000ffff287224 */ /* 0x000fe200078e0012 */
[----:B------:R-:W-:Y:S02]  /*20f90*/  FSEL R99, R174, -INF , !P6 ;  /* 0xff800000ae637808 */ /* 0x000fe40007000000 */
[----:B------:R-:W-:Y:S02]  /*20fa0*/  FSEL R173, R173, -INF , !P4 ;  /* 0xff800000adad7808 */ /* 0x000fe40006000000 */
[----:B------:R-:W-:-:S02]  /*20fb0*/  ISETP.GE.AND P6, PT, R2, R7, PT ;  /* 0x000000070200720c */ /* 0x000fc40003fc6270 */
[----:B------:R-:W-:Y:S01]  /*20fc0*/  ISETP.GE.AND P4, PT, R2, R5, PT ;  /* 0x000000050200720c */ /* 0x000fe20003f86270 */
[----:B-1----:R-:W-:Y:S01]  /*20fd0*/  FMUL.FTZ R3, R66, R0 ;  /* 0x0000000042037220 */ /* 0x002fe20000410000 */
[----:B------:R-:W-:-:S03]  /*20fe0*/  LOP3.LUT R2, R16, 0x90, R64, 0xfe, !PT ;  /* 0x0000009010027812 */ /* 0x000fc600078efe40 */
[----:B------:R1:W-:Y:S01]  /*20ff0*/  MUFU.TANH R18, R3 ;  /* 0x0000000300127308 */ /* 0x0003e20000002400 */
[----:B------:R-:W-:Y:S01]  /*21000*/  IMAD.MOV.U32 R68, RZ, RZ, R17 ;  /* 0x000000ffff447224 */ /* 0x000fe200078e0011 */
[----:B------:R-:W-:Y:S01]  /*21010*/  FSEL R172, R172, -INF , !P2 ;  /* 0xff800000acac7808 */ /* 0x000fe20005000000 */
[C---:B------:R-:W-:Y:S01]  /*21020*/  HMMA.16816.F32 R32, R8.reuse, R54, R32 ;  /* 0x000000360820723c */ /* 0x040fe20000001820 */
[----:B------:R-:W-:Y:S02]  /*21030*/  FSEL R193, R131, -INF , !P3 ;  /* 0xff80000083c17808 */ /* 0x000fe40005800000 */
[C---:B------:R-:W-:Y:S02]  /*21040*/  ISETP.GE.AND P2, PT, R2.reuse, R7, PT ;  /* 0x000000070200720c */ /* 0x040fe40003f46270 */
[----:B------:R-:W-:Y:S01]  /*21050*/  ISETP.GE.AND P3, PT, R2, R5, PT ;  /* 0x000000050200720c */ /* 0x000fe20003f66270 */
[----:B------:R-:W-:Y:S01]  /*21060*/  HMMA.16816.F32 R24, R8, R28, R24 ;  /* 0x0000001c0818723c */ /* 0x000fe20000001818 */
[----:B------:R-:W-:Y:S01]  /*21070*/  LOP3.LUT R2, R16, 0x98, R64, 0xfe, !PT ;  /* 0x0000009810027812 */ /* 0x000fe200078efe40 */
[----:B-1----:R-:W-:-:S04]  /*21080*/  FMUL.FTZ R3, R60, R0 ;  /* 0x000000003c037220 */ /* 0x002fc80000410000 */
[----:B------:R1:W-:Y:S01]  /*21090*/  MUFU.TANH R17, R3 ;  /* 0x0000000300117308 */ /* 0x0003e20000002400 */
[----:B------:R-:W-:Y:S01]  /*210a0*/  FSEL R100, R6, -INF , !P5 ;  /* 0xff80000006647808 */ /* 0x000fe20006800000 */
[----:B------:R-:W-:Y:S01]  /*210b0*/  HMMA.16816.F32 R12, R8, R30, R12 ;  /* 0x0000001e080c723c */ /* 0x000fe2000000180c */
[----:B------:R-:W-:Y:S02]  /*210c0*/  FSEL R195, R128, -INF , !P6 ;  /* 0xff80000080c37808 */ /* 0x000fe40007000000 */
[C---:B------:R-:W-:Y:S02]  /*210d0*/  ISETP.GE.AND P5, PT, R2.reuse, R7, PT ;  /* 0x000000070200720c */ /* 0x040fe40003fa6270 */
[----:B------:R-:W-:Y:S02]  /*210e0*/  ISETP.GE.AND P6, PT, R2, R5, PT ;  /* 0x000000050200720c */ /* 0x000fe40003fc6270 */
[----:B------:R-:W-:Y:S01]  /*210f0*/  LOP3.LUT R2, R16, 0xa0, R64, 0xfe, !PT ;  /* 0x000000a010027812 */ /* 0x000fe200078efe40 */
[----:B-1----:R-:W-:-:S04]  /*21100*/  FMUL.FTZ R3, R62, R0 ;  /* 0x000000003e037220 */ /* 0x002fc80000410000 */
[----:B------:R1:W2:Y:S01]  /*21110*/  MUFU.TANH R6, R3 ;  /* 0x0000000300067308 */ /* 0x0002a20000002400 */
[----:B------:R-:W-:Y:S02]  /*21120*/  FSEL R126, R126, -INF , !P4 ;  /* 0xff8000007e7e7808 */ /* 0x000fe40006000000 */
[----:B------:R-:W-:Y:S02]  /*21130*/  FSEL R199, R125, -INF , !P2 ;  /* 0xff8000007dc77808 */ /* 0x000fe40005000000 */
[C---:B------:R-:W-:Y:S02]  /*21140*/  ISETP.GE.AND P4, PT, R2.reuse, R7, PT ;  /* 0x000000070200720c */ /* 0x040fe40003f86270 */
[----:B------:R-:W-:Y:S02]  /*21150*/  ISETP.GE.AND P2, PT, R2, R5, PT ;  /* 0x000000050200720c */ /* 0x000fe40003f46270 */
[----:B------:R-:W-:Y:S01]  /*21160*/  LOP3.LUT R2, R16, 0xb0, R64, 0xfe, !PT ;  /* 0x000000b010027812 */ /* 0x000fe200078efe40 */
[-C--:B------:R-:W-:Y:S01]  /*21170*/  FMUL.FTZ R58, R58, R0.reuse ;  /* 0x000000003a3a7220 */ /* 0x080fe20000410000 */
[-C--:B-1----:R-:W-:Y:S01]  /*21180*/  FMUL.FTZ R3, R56, R0.reuse ;  /* 0x0000000038037220 */ /* 0x082fe20000410000 */
[----:B------:R-:W-:-:S03]  /*21190*/  FMUL.FTZ R44, R44, R0 ;  /* 0x000000002c2c7220 */ /* 0x000fc60000410000 */
[----:B------:R1:W-:Y:S01]  /*211a0*/  MUFU.TANH R4, R3 ;  /* 0x0000000300047308 */ /* 0x0003e20000002400 */
[----:B------:R-:W-:Y:S02]  /*211b0*/  FSEL R201, R112, -INF , !P5 ;  /* 0xff80000070c97808 */ /* 0x000fe40006800000 */
[----:B------:R-:W-:Y:S02]  /*211c0*/  FSEL R107, R90, -INF , !P6 ;  /* 0xff8000005a6b7808 */ /* 0x000fe40007000000 */
[----:B------:R-:W-:Y:S02]  /*211d0*/  FSEL R205, R88, -INF , !P4 ;  /* 0xff80000058cd7808 */ /* 0x000fe40006000000 */
[C---:B------:R-:W-:Y:S02]  /*211e0*/  ISETP.GE.AND P6, PT, R2.reuse, R7, PT ;  /* 0x000000070200720c */ /* 0x040fe40003fc6270 */
[----:B------:R-:W-:Y:S02]  /*211f0*/  ISETP.GE.AND P4, PT, R2, R5, PT ;  /* 0x000000050200720c */ /* 0x000fe40003f86270 */
[----:B------:R-:W-:-:S02]  /*21200*/  FSEL R123, R123, -INF , !P3 ;  /* 0xff8000007b7b7808 */ /* 0x000fc40005800000 */
[C-C-:B-1----:R-:W-:Y:S02]  /*21210*/  LOP3.LUT R3, R16.reuse, 0xa8, R64.reuse, 0xfe, !PT ;  /* 0x000000a810037812 */ /* 0x142fe400078efe40 */
[C-C-:B------:R-:W-:Y:S02]  /*21220*/  LOP3.LUT R2, R16.reuse, 0xc0, R64.reuse, 0xfe, !PT ;  /* 0x000000c010027812 */ /* 0x140fe400078efe40 */
[C---:B------:R-:W-:Y:S02]  /*21230*/  ISETP.GE.AND P5, PT, R3.reuse, R5, PT ;  /* 0x000000050300720c */ /* 0x040fe40003fa6270 */
[----:B------:R-:W-:Y:S01]  /*21240*/  ISETP.GE.AND P3, PT, R3, R7, PT ;  /* 0x000000070300720c */ /* 0x000fe20003f66270 */
[----:B------:R-:W1:Y:S01]  /*21250*/  MUFU.TANH R58, R58 ;  /* 0x0000003a003a7308 */ /* 0x000e620000002400 */
[----:B------:R-:W-:Y:S02]  /*21260*/  LOP3.LUT R3, R16, 0xb8, R64, 0xfe, !PT ;  /* 0x000000b810037812 */ /* 0x000fe400078efe40 */
[----:B------:R-:W-:-:S02]  /*21270*/  FSEL R188, R82, -INF , !P5 ;  /* 0xff80000052bc7808 */ /* 0x000fc40006800000 */
[----:B------:R-:W-:Y:S02]  /*21280*/  FSEL R210, R80, -INF , !P6 ;  /* 0xff80000050d27808 */ /* 0x000fe40007000000 */
[C---:B------:R-:W-:Y:S01]  /*21290*/  ISETP.GE.AND P5, PT, R2.reuse, R7, PT ;  /* 0x000000070200720c */ /* 0x040fe20003fa6270 */
[----:B------:R-:W4:Y:S01]  /*212a0*/  MUFU.TANH R44, R44 ;  /* 0x0000002c002c7308 */ /* 0x000f220000002400 */
[----:B------:R-:W-:Y:S02]  /*212b0*/  ISETP.GE.AND P6, PT, R2, R5, PT ;  /* 0x000000050200720c */ /* 0x000fe40003fc6270 */
[----:B------:R-:W-:Y:S02]  /*212c0*/  FSEL R112, R86, -INF , !P2 ;  /* 0xff80000056707808 */ /* 0x000fe40005000000 */
[----:B------:R-:W-:Y:S02]  /*212d0*/  FSEL R207, R84, -INF , !P3 ;  /* 0xff80000054cf7808 */ /* 0x000fe40005800000 */
[--C-:B------:R-:W-:Y:S01]  /*212e0*/  LOP3.LUT R2, R16, 0xd0, R64.reuse, 0xfe, !PT ;  /* 0x000000d010027812 */ /* 0x100fe200078efe40 */
[----:B------:R-:W-:Y:S01]  /*212f0*/  IMAD.MOV.U32 R196, RZ, RZ, R215 ;  /* 0x000000ffffc47224 */ /* 0x000fe200078e00d7 */
[C---:B------:R-:W-:Y:S01]  /*21300*/  ISETP.GE.AND P2, PT, R3.reuse, R7, PT ;  /* 0x000000070300720c */ /* 0x040fe20003f46270 */
[-C--:B------:R-:W-:Y:S01]  /*21310*/  FMUL.FTZ R46, R46, R0.reuse ;  /* 0x000000002e2e7220 */ /* 0x080fe20000410000 */
[-C--:B------:R-:W-:Y:S01]  /*21320*/  ISETP.GE.AND P3, PT, R3, R5.reuse, PT ;  /* 0x000000050300720c */ /* 0x080fe20003f66270 */
[-C--:B------:R-:W-:Y:S01]  /*21330*/  FMUL.FTZ R32, R32, R0.reuse ;  /* 0x0000000020207220 */ /* 0x080fe20000410000 */
[----:B------:R-:W-:Y:S01]  /*21340*/  LOP3.LUT R3, R16, 0xc8, R64, 0xfe, !PT ;  /* 0x000000c810037812 */ /* 0x000fe200078efe40 */
[-C--:B------:R-:W-:Y:S01]  /*21350*/  FMUL.FTZ R34, R34, R0.reuse ;  /* 0x0000000022227220 */ /* 0x080fe20000410000 */
[----:B---3--:R-:W-:Y:S01]  /*21360*/  FSEL R215, R21, -INF , !P5 ;  /* 0xff80000015d77808 */ /* 0x008fe20006800000 */
[----:B------:R-:W-:Y:S01]  /*21370*/  FMUL.FTZ R24, R24, R0 ;  /* 0x0000000018187220 */ /* 0x000fe20000410000 */
[----:B------:R-:W-:-:S02]  /*21380*/  ISETP.GE.AND P5, PT, R2, R5, PT ;  /* 0x000000050200720c */ /* 0x000fc40003fa6270 */
[----:B------:R-:W-:Y:S02]  /*21390*/  FSEL R198, R76, -INF , !P4 ;  /* 0xff8000004cc67808 */ /* 0x000fe40006000000 */
[----:B------:R-:W-:Y:S02]  /*213a0*/  FSEL R209, R39, -INF , !P2 ;  /* 0xff80000027d17808 */ /* 0x000fe40005000000 */
[----:B------:R-:W-:Y:S02]  /*213b0*/  FSEL R200, R38, -INF , !P3 ;  /* 0xff80000026c87808 */ /* 0x000fe40005800000 */
[C---:B------:R-:W-:Y:S02]  /*213c0*/  ISETP.GE.AND P4, PT, R3.reuse, R7, PT ;  /* 0x000000070300720c */ /* 0x040fe40003f86270 */
[----:B------:R-:W-:Y:S02]  /*213d0*/  ISETP.GE.AND P2, PT, R3, R5, PT ;  /* 0x000000050300720c */ /* 0x000fe40003f46270 */
[----:B------:R-:W-:Y:S01]  /*213e0*/  ISETP.GE.AND P3, PT, R2, R7, PT ;  /* 0x000000070200720c */ /* 0x000fe20003f66270 */
[----:B------:R-:W-:Y:S01]  /*213f0*/  MUFU.TANH R46, R46 ;  /* 0x0000002e002e7308 */ /* 0x000fe20000002400 */
[--C-:B------:R-:W-:Y:S01]  /*21400*/  LOP3.LUT R3, R16, 0xd8, R64.reuse, 0xfe, !PT ;  /* 0x000000d810037812 */ /* 0x100fe200078efe40 */
[-C--:B------:R-:W-:Y:S01]  /*21410*/  FMUL.FTZ R26, R26, R0.reuse ;  /* 0x000000001a1a7220 */ /* 0x080fe20000410000 */
[----:B------:R-:W-:Y:S01]  /*21420*/  LOP3.LUT R2, R16, 0xe0, R64, 0xfe, !PT ;  /* 0x000000e010027812 */ /* 0x000fe200078efe40 */
[----:B------:R-:W-:Y:S01]  /*21430*/  FMUL.FTZ R12, R12, R0 ;  /* 0x000000000c0c7220 */ /* 0x000fe20000410000 */
[----:B--2---:R-:W-:Y:S01]  /*21440*/  FSEL R214, R6, -INF , !P5 ;  /* 0xff80000006d67808 */ /* 0x004fe20006800000 */
[----:B------:R-:W-:Y:S01]  /*21450*/  IMAD.MOV.U32 R41, RZ, RZ, R211 ;  /* 0x000000ffff297224 */ /* 0x000fe200078e00d3 */
[----:B------:R-:W-:Y:S01]  /*21460*/  MOV R204, R220 ;  /* 0x000000dc00cc7202 */ /* 0x000fe20000000f00 */
[----:B------:R-:W2:Y:S01]  /*21470*/  MUFU.TANH R32, R32 ;  /* 0x0000002000207308 */ /* 0x000ea20000002400 */
[----:B------:R-:W-:-:S02]  /*21480*/  IMAD.MOV.U32 R72, RZ, RZ, R217 ;  /* 0x000000ffff487224 */ /* 0x000fc400078e00d9 */
[----:B------:R-:W-:Y:S01]  /*21490*/  FMUL.FTZ R6, R14, R0 ;  /* 0x000000000e067220 */ /* 0x000fe20000410000 */
[----:B------:R-:W-:Y:S02]  /*214a0*/  FSEL R217, R19, -INF , !P4 ;  /* 0xff80000013d97808 */ /* 0x000fe40006000000 */
[----:B------:R-:W-:Y:S02]  /*214b0*/  FSEL R211, R18, -INF , !P2 ;  /* 0xff80000012d37808 */ /* 0x000fe40005000000 */
[----:B------:R-:W-:Y:S01]  /*214c0*/  FSEL R220, R17, -INF , !P3 ;  /* 0xff80000011dc7808 */ /* 0x000fe20005800000 */
[----:B------:R-:W3:Y:S01]  /*214d0*/  MUFU.TANH R34, R34 ;  /* 0x0000002200227308 */ /* 0x000ee20000002400 */
[----:B------:R-:W-:Y:S02]  /*214e0*/  ISETP.GE.AND P4, PT, R3, R5, PT ;  /* 0x000000050300720c */ /* 0x000fe40003f86270 */
[C---:B------:R-:W-:Y:S02]  /*214f0*/  ISETP.GE.AND P2, PT, R2.reuse, R7, PT ;  /* 0x000000070200720c */ /* 0x040fe40003f46270 */
[----:B------:R-:W-:-:S03]  /*21500*/  ISETP.GE.AND P3, PT, R2, R5, PT ;  /* 0x000000050200720c */ /* 0x000fc60003f66270 */
[----:B------:R-:W3:Y:S01]  /*21510*/  MUFU.TANH R24, R24 ;  /* 0x0000001800187308 */ /* 0x000ee20000002400 */
[----:B------:R-:W-:Y:S01]  /*21520*/  LOP3.LUT R2, R16, 0xf0, R64, 0xfe, !PT ;  /* 0x000000f010027812 */ /* 0x000fe200078efe40 */
[----:B------:R-:W-:Y:S01]  /*21530*/  IMAD.MOV.U32 R70, RZ, RZ, R218 ;  /* 0x000000ffff467224 */ /* 0x000fe200078e00da */
[----:B------:R-:W-:Y:S02]  /*21540*/  MOV R236, R206 ;  /* 0x000000ce00ec7202 */ /* 0x000fe40000000f00 */
[----:B------:R-:W-:Y:S02]  /*21550*/  FSEL R206, R20, -INF , !P6 ;  /* 0xff80000014ce7808 */ /* 0x000fe40007000000 */
[----:B-1----:R-:W-:Y:S01]  /*21560*/  FSEL R218, R58, -INF , !P4 ;  /* 0xff8000003ada7808 */ /* 0x002fe20006000000 */
[----:B------:R-:W1:Y:S01]  /*21570*/  MUFU.TANH R26, R26 ;  /* 0x0000001a001a7308 */ /* 0x000e620000002400 */
[----:B----4-:R-:W-:Y:S02]  /*21580*/  FSEL R228, R44, -INF , !P2 ;  /* 0xff8000002ce47808 */ /* 0x010fe40005000000 */
[----:B------:R-:W-:-:S02]  /*21590*/  ISETP.GE.AND P6, PT, R3, R7, PT ;  /* 0x000000070300720c */ /* 0x000fc40003fc6270 */
[----:B------:R-:W-:-:S03]  /*215a0*/  ISETP.GE.AND P4, PT, R2, R7, PT ;  /* 0x000000070200720c */ /* 0x000fc60003f86270 */
[----:B------:R-:W4:Y:S01]  /*215b0*/  MUFU.TANH R12, R12 ;  /* 0x0000000c000c7308 */ /* 0x000f220000002400 */
[----:B------:R-:W-:Y:S02]  /*215c0*/  ISETP.GE.AND P2, PT, R2, R5, PT ;  /* 0x000000050200720c */ /* 0x000fe40003f46270 */
[C---:B------:R-:W-:Y:S02]  /*215d0*/  LOP3.LUT R3, R16.reuse, 0xe8, R64, 0xfe, !PT ;  /* 0x000000e810037812 */ /* 0x040fe400078efe40 */
[----:B------:R-:W-:-:S03]  /*215e0*/  LOP3.LUT R2, R16, R64, RZ, 0xfc, !PT ;  /* 0x0000004010027212 */ /* 0x000fc600078efcff */
[----:B------:R-:W4:Y:S01]  /*215f0*/  MUFU.TANH R6, R6 ;  /* 0x0000000600067308 */ /* 0x000f220000002400 */
[----:B------:R-:W-:Y:S02]  /*21600*/  FSEL R222, R4, -INF , !P6 ;  /* 0xff80000004de7808 */ /* 0x000fe40007000000 */
[C---:B------:R-:W-:Y:S02]  /*21610*/  ISETP.GE.AND P5, PT, R3.reuse, R7, PT ;  /* 0x000000070300720c */ /* 0x040fe40003fa6270 */
[----:B------:R-:W-:Y:S01]  /*21620*/  ISETP.GE.AND P6, PT, R3, R5, PT ;  /* 0x000000050300720c */ /* 0x000fe20003fc6270 */
[----:B------:R-:W-:Y:S01]  /*21630*/  VIADD R3, R2, 0x1 ;  /* 0x0000000102037836 */ /* 0x000fe20000000000 */
[----:B------:R-:W-:Y:S01]  /*21640*/  LOP3.LUT R4, R16, 0xf8, R64, 0xfe, !PT ;  /* 0x000000f810047812 */ /* 0x000fe200078efe40 */
[----:B------:R-:W-:Y:S01]  /*21650*/  IMAD.MOV.U32 R106, RZ, RZ, R68 ;  /* 0x000000ffff6a7224 */ /* 0x000fe200078e0044 */
[----:B------:R-:W-:Y:S01]  /*21660*/  MOV R68, R232 ;  /* 0x000000e800447202 */ /* 0x000fe20000000f00 */
[----:B------:R-:W-:Y:S01]  /*21670*/  IMAD.MOV.U32 R104, RZ, RZ, R229 ;  /* 0x000000ffff687224 */ /* 0x000fe200078e00e5 */
[----:B--2---:R-:W-:Y:S01]  /*21680*/  FSEL R229, R32, -INF , !P5 ;  /* 0xff80000020e57808 */ /* 0x004fe20006800000 */
[----:B------:R-:W-:Y:S01]  /*21690*/  IMAD.MOV.U32 R43, RZ, RZ, R248 ;  /* 0x000000ffff2b7224 */ /* 0x000fe200078e00f8 */
[----:B------:R-:W-:Y:S01]  /*216a0*/  MOV R248, R227 ;  /* 0x000000e300f87202 */ /* 0x000fe20000000f00 */
[----:B------:R-:W-:Y:S01]  /*216b0*/  IMAD.MOV.U32 R105, RZ, RZ, R225 ;  /* 0x000000ffff697224 */ /* 0x000fe200078e00e1 */
[----:B------:R-:W-:Y:S01]  /*216c0*/  FSEL R225, R46, -INF , !P3 ;  /* 0xff8000002ee17808 */ /* 0x000fe20005800000 */
[----:B------:R-:W-:Y:S01]  /*216d0*/  IMAD.MOV.U32 R66, RZ, RZ, R233 ;  /* 0x000000ffff427224 */ /* 0x000fe200078e00e9 */
[----:B------:R-:W-:-:S02]  /*216e0*/  ISETP.GE.AND P3, PT, R4, R7, PT ;  /* 0x000000070400720c */ /* 0x000fc40003f66270 */
[----:B------:R-:W-:Y:S01]  /*216f0*/  ISETP.GE.AND P5, PT, R4, R5, PT ;  /* 0x000000050400720c */ /* 0x000fe20003fa6270 */
[----:B------:R-:W-:Y:S01]  /*21700*/  VIADD R4, R2, 0x9 ;  /* 0x0000000902047836 */ /* 0x000fe20000000000 */
[----:B---3--:R-:W-:Y:S02]  /*21710*/  FSEL R227, R34, -INF , !P6 ;  /* 0xff80000022e37808 */ /* 0x008fe40007000000 */
[----:B------:R-:W-:Y:S02]  /*21720*/  FSEL R232, R24, -INF , !P4 ;  /* 0xff80000018e87808 */ /* 0x000fe40006000000 */
[C---:B------:R-:W-:Y:S02]  /*21730*/  ISETP.GE.AND P6, PT, R3.reuse, R7, PT ;  /* 0x000000070300720c */ /* 0x040fe40003fc6270 */
[----:B------:R-:W-:Y:S01]  /*21740*/  ISETP.GE.AND P4, PT, R3, R5, PT ;  /* 0x000000050300720c */ /* 0x000fe20003f86270 */
[----:B------:R-:W-:Y:S02]  /*21750*/  VIADD R3, R2, 0x11 ;  /* 0x0000001102037836 */ /* 0x000fe40000000000 */
[----:B------:R-:W-:Y:S01]  /*21760*/  IMAD.MOV.U32 R64, RZ, RZ, R70 ;  /* 0x000000ffff407224 */ /* 0x000fe200078e0046 */
[----:B------:R-:W-:Y:S01]  /*21770*/  MOV R70, R230 ;  /* 0x000000e600467202 */ /* 0x000fe20000000f00 */
[----:B------:R-:W-:Y:S01]  /*21780*/  IMAD.MOV.U32 R42, RZ, RZ, R235 ;  /* 0x000000ffff2a7224 */ /* 0x000fe200078e00eb */
[----:B-1----:R-:W-:Y:S01]  /*21790*/  FSEL R230, R26, -INF , !P2 ;  /* 0xff8000001ae67808 */ /* 0x002fe20005000000 */
[----:B------:R-:W-:Y:S01]  /*217a0*/  IMAD.MOV.U32 R235, RZ, RZ, R231 ;  /* 0x000000ffffeb7224 */ /* 0x000fe200078e00e7 */
[----:B----4-:R-:W-:-:S02]  /*217b0*/  FSEL R233, R12, -INF , !P3 ;  /* 0xff8000000ce97808 */ /* 0x010fc40005800000 */
[C---:B------:R-:W-:Y:S02]  /*217c0*/  ISETP.GE.AND P2, PT, R4.reuse, R7, PT ;  /* 0x000000070400720c */ /* 0x040fe40003f46270 */
[----:B------:R-:W-:Y:S01]  /*217d0*/  ISETP.GE.AND P3, PT, R4, R5, PT ;  /* 0x000000050400720c */ /* 0x000fe20003f66270 */
[----:B------:R-:W-:Y:S01]  /*217e0*/  FMUL.FTZ R4, R85, R0 ;  /* 0x0000000055047220 */ /* 0x000fe20000410000 */
[----:B------:R-:W-:Y:S02]  /*217f0*/  FSEL R231, R6, -INF , !P5 ;  /* 0xff80000006e77808 */ /* 0x000fe40006800000 */
[----:B------:R-:W-:Y:S02]  /*21800*/  FSEL R58, R66, -INF , !P6 ;  /* 0xff800000423a7808 */ /* 0x000fe40007000000 */
[C---:B------:R-:W-:Y:S02]  /*21810*/  ISETP.GE.AND P5, PT, R3.reuse, R7, PT ;  /* 0x000000070300720c */ /* 0x040fe40003fa6270 */
[----:B------:R-:W-:-:S02]  /*21820*/  ISETP.GE.AND P6, PT, R3, R5, PT ;  /* 0x000000050300720c */ /* 0x000fc40003fc6270 */
[----:B------:R-:W-:Y:S01]  /*21830*/  IADD3 R3, R2, 0x19, RZ ;  /* 0x0000001902037810 */ /* 0x000fe20007ffe0ff */
[----:B------:R1:W-:Y:S01]  /*21840*/  MUFU.TANH R10, R4 ;  /* 0x00000004000a7308 */ /* 0x0003e20000002400 */
[----:B------:R-:W-:Y:S02]  /*21850*/  FSEL R44, R42, -INF , !P4 ;  /* 0xff8000002a2c7808 */ /* 0x000fe40006000000 */
[----:B------:R-:W-:Y:S02]  /*21860*/  FSEL R56, R43, -INF , !P2 ;  /* 0xff8000002b387808 */ /* 0x000fe40005000000 */
[C---:B------:R-:W-:Y:S02]  /*21870*/  ISETP.GE.AND P4, PT, R3.reuse, R7, PT ;  /* 0x000000070300720c */ /* 0x040fe40003f86270 */
[----:B------:R-:W-:Y:S01]  /*21880*/  ISETP.GE.AND P2, PT, R3, R5, PT ;  /* 0x000000050300720c */ /* 0x000fe20003f46270 */
[----:B------:R-:W-:Y:S02]  /*21890*/  VIADD R3, R2, 0x29 ;  /* 0x0000002902037836 */ /* 0x000fe40000000000 */
[----:B------:R-:W-:Y:S01]  /*218a0*/  FMUL.FTZ R6, R87, R0 ;  /* 0x0000000057067220 */ /* 0x000fe20000410000 */
[----:B------:R-:W-:-:S02]  /*218b0*/  FSEL R50, R104, -INF , !P3 ;  /* 0xff80000068327808 */ /* 0x000fc40005800000 */
[----:B------:R-:W-:Y:S01]  /*218c0*/  FSEL R60, R105, -INF , !P5 ;  /* 0xff800000693c7808 */ /* 0x000fe20006800000 */
[----:B-1----:R-:W-:Y:S01]  /*218d0*/  VIADD R4, R2, 0x21 ;  /* 0x0000002102047836 */ /* 0x002fe20000000000 */
[----:B------:R-:W-:Y:S02]  /*218e0*/  FSEL R53, R106, -INF , !P6 ;  /* 0xff8000006a357808 */ /* 0x000fe40007000000 */
[----:B------:R-:W-:Y:S02]  /*218f0*/  FSEL R62, R64, -INF , !P4 ;  /* 0xff800000403e7808 */ /* 0x000fe40006000000 */
[C---:B------:R-:W-:Y:S01]  /*21900*/  ISETP.GE.AND P3, PT, R4.reuse, R7, PT ;  /* 0x000000070400720c */ /* 0x040fe20003f66270 */
[----:B------:R1:W-:Y:S01]  /*21910*/  MUFU.TANH R30, R6 ;  /* 0x00000006001e7308 */ /* 0x0003e20000002400 */
[----:B------:R-:W-:Y:S01]  /*21920*/  ISETP.GE.AND P5, PT, R4, R5, PT ;  /* 0x000000050400720c */ /* 0x000fe20003fa6270 */
[----:B------:R-:W-:Y:S01]  /*21930*/  VIADD R4, R2, 0x31 ;  /* 0x0000003102047836 */ /* 0x000fe20000000000 */
[----:B------:R-:W-:-:S02]  /*21940*/  ISETP.GE.AND P6, PT, R3, R7, PT ;  /* 0x000000070300720c */ /* 0x000fc40003fc6270 */
[----:B------:R-:W-:Y:S02]  /*21950*/  ISETP.GE.AND P4, PT, R3, R5, PT ;  /* 0x000000050300720c */ /* 0x000fe40003f86270 */
[----:B------:R-:W-:Y:S02]  /*21960*/  IADD3 R3, R2, 0x39, RZ ;  /* 0x0000003902037810 */ /* 0x000fe40007ffe0ff */
[----:B------:R-:W-:Y:S01]  /*21970*/  FSEL R66, R68, -INF , !P3 ;  /* 0xff80000044427808 */ /* 0x000fe20005800000 */
[-C--:B------:R-:W-:Y:S01]  /*21980*/  FMUL.FTZ R8, R89, R0.reuse ;  /* 0x0000000059087220 */ /* 0x080fe20000410000 */
[----:B------:R-:W-:Y:S02]  /*21990*/  FSEL R52, R40, -INF , !P5 ;  /* 0xff80000028347808 */ /* 0x000fe40006800000 */
[----:B------:R-:W-:Y:S01]  /*219a0*/  FSEL R68, R41, -INF , !P6 ;  /* 0xff80000029447808 */ /* 0x000fe20007000000 */
[----:B-1----:R-:W-:Y:S01]  /*219b0*/  FMUL.FTZ R6, R81, R0 ;  /* 0x0000000051067220 */ /* 0x002fe20000410000 */
[----:B------:R-:W-:-:S02]  /*219c0*/  FSEL R49, R70, -INF , !P2 ;  /* 0xff80000046317808 */ /* 0x000fc40005000000 */
[C---:B------:R-:W-:Y:S01]  /*219d0*/  ISETP.GE.AND P5, PT, R3.reuse, R7, PT ;  /* 0x000000070300720c */ /* 0x040fe20003fa6270 */
[----:B------:R1:W-:Y:S01]  /*219e0*/  MUFU.TANH R9, R6 ;  /* 0x0000000600097308 */ /* 0x0003e20000002400 */
[----:B------:R-:W-:Y:S01]  /*219f0*/  ISETP.GE.AND P6, PT, R3, R5, PT ;  /* 0x000000050300720c */ /* 0x000fe20003fc6270 */
[----:B------:R-:W-:Y:S01]  /*21a00*/  VIADD R3, R2, 0x41 ;  /* 0x0000004102037836 */ /* 0x000fe20000000000 */
[C---:B------:R-:W-:Y:S02]  /*21a10*/  ISETP.GE.AND P2, PT, R4.reuse, R7, PT ;  /* 0x000000070400720c */ /* 0x040fe40003f46270 */
[----:B------:R-:W-:Y:S01]  /*21a20*/  ISETP.GE.AND P3, PT, R4, R5, PT ;  /* 0x000000050400720c */ /* 0x000fe20003f66270 */
[----:B------:R-:W-:Y:S01]  /*21a30*/  FMUL.FTZ R4, R77, R0 ;  /* 0x000000004d047220 */ /* 0x000fe20000410000 */
[----:B------:R-:W-:Y:S01]  /*21a40*/  FSEL R48, R196, -INF , !P4 ;  /* 0xff800000c4307808 */ /* 0x000fe20006000000 */
[----:B------:R2:W3:Y:S01]  /*21a50*/  MUFU.TANH R32, R8 ;  /* 0x0000000800207308 */ /* 0x0004e20000002400 */
[----:B------:R-:W-:-:S02]  /*21a60*/  FSEL R76, R72, -INF , !P2 ;  /* 0xff800000484c7808 */ /* 0x000fc40005000000 */
[C---:B------:R-:W-:Y:S02]  /*21a70*/  ISETP.GE.AND P4, PT, R3.reuse, R7, PT ;  /* 0x000000070300720c */ /* 0x040fe40003f86270 */
[----:B------:R-:W-:Y:S01]  /*21a80*/  ISETP.GE.AND P2, PT, R3, R5, PT ;  /* 0x000000050300720c */ /* 0x000fe20003f46270 */
[-C--:B-1----:R-:W-:Y:S02]  /*21a90*/  FMUL.FTZ R6, R83, R0.reuse ;  /* 0x0000000053067220 */ /* 0x082fe40000410000 */
[----:B------:R1:W-:Y:S01]  /*21aa0*/  MUFU.TANH R28, R4 ;  /* 0x00000004001c7308 */ /* 0x0003e20000002400 */
[----:B------:R-:W-:Y:S02]  /*21ab0*/  VIADD R3, R2, 0x51 ;  /* 0x0000005102037836 */ /* 0x000fe40000000000 */
[----:B--2---:R-:W-:-:S05]  /*21ac0*/  FMUL.FTZ R8, R91, R0 ;  /* 0x000000005b087220 */ /* 0x004fca0000410000 */
[----:B------:R2:W-:Y:S01]  /*21ad0*/  MUFU.TANH R29, R6 ;  /* 0x00000006001d7308 */ /* 0x0005e20000002400 */
[----:B------:R-:W-:Y:S02]  /*21ae0*/  FSEL R51, R238, -INF , !P6 ;  /* 0xff800000ee337808 */ /* 0x000fe40007000000 */
[----:B------:R-:W-:Y:S02]  /*21af0*/  FSEL R81, R242, -INF , !P4 ;  /* 0xff800000f2517808 */ /* 0x000fe40006000000 */
[C---:B------:R-:W-:Y:S01]  /*21b00*/  ISETP.GE.AND P6, PT, R3.reuse, R7, PT ;  /* 0x000000070300720c */ /* 0x040fe20003fc6270 */
[C---:B-1----:R-:W-:Y:S02]  /*21b10*/  VIADD R4, R2.reuse, 0x49 ;  /* 0x0000004902047836 */ /* 0x042fe40000000000 */
[----:B------:R-:W1:Y:S01]  /*21b20*/  MUFU.TANH R31, R8 ;  /* 0x00000008001f7308 */ /* 0x000e620000002400 */
[----:B------:R-:W-:Y:S01]  /*21b30*/  ISETP.GE.AND P4, PT, R3, R5, PT ;  /* 0x000000050300720c */ /* 0x000fe20003f86270 */
[----:B--2---:R-:W-:Y:S01]  /*21b40*/  FMUL.FTZ R6, R79, R0 ;  /* 0x000000004f067220 */ /* 0x004fe20000410000 */
[----:B------:R-:W-:Y:S01]  /*21b50*/  FSEL R79, R237, -INF , !P5 ;  /* 0xff800000ed4f7808 */ /* 0x000fe20006800000 */
[----:B------:R-:W-:-:S04]  /*21b60*/  VIADD R3, R2, 0x61 ;  /* 0x0000006102037836 */ /* 0x000fc80000000000 */
[----:B------:R2:W4:Y:S01]  /*21b70*/  MUFU.TANH R8, R6 ;  /* 0x0000000600087308 */ /* 0x0005220000002400 */
[----:B------:R-:W-:Y:S02]  /*21b80*/  FSEL R46, R236, -INF , !P3 ;  /* 0xff800000ec2e7808 */ /* 0x000fe40005800000 */
[C---:B------:R-:W-:Y:S02]  /*21b90*/  ISETP.GE.AND P5, PT, R4.reuse, R5, PT ;  /* 0x000000050400720c */ /* 0x040fe40003fa6270 */
[----:B------:R-:W-:Y:S02]  /*21ba0*/  ISETP.GE.AND P3, PT, R4, R7, PT ;  /* 0x000000070400720c */ /* 0x000fe40003f66270 */
[----:B------:R-:W-:Y:S02]  /*21bb0*/  IADD3 R4, R2, 0x59, RZ ;  /* 0x0000005902047810 */ /* 0x000fe40007ffe0ff */
[----:B------:R-:W-:Y:S02]  /*21bc0*/  FSEL R55, R235, -INF , !P5 ;  /* 0xff800000eb377808 */ /* 0x000fe40006800000 */
[----:B------:R-:W-:Y:S01]  /*21bd0*/  FSEL R85, R204, -INF , !P6 ;  /* 0xff800000cc557808 */ /* 0x000fe20007000000 */
[----:B--2---:R-:W-:Y:S01]  /*21be0*/  FMUL.FTZ R6, R73, R0 ;  /* 0x0000000049067220 */ /* 0x004fe20000410000 */
[----:B------:R-:W-:-:S03]  /*21bf0*/  FSEL R54, R252, -INF , !P2 ;  /* 0xff800000fc367808 */ /* 0x000fc60005000000 */
[----:B------:R2:W4:Y:S01]  /*21c00*/  MUFU.TANH R26, R6 ;  /* 0x00000006001a7308 */ /* 0x0005220000002400 */
[----:B------:R-:W-:Y:S02]  /*21c10*/  FSEL R83, R234, -INF , !P3 ;  /* 0xff800000ea537808 */ /* 0x000fe40005800000 */
[C---:B------:R-:W-:Y:S02]  /*21c20*/  ISETP.GE.AND P5, PT, R3.reuse, R7, PT ;  /* 0x000000070300720c */ /* 0x040fe40003fa6270 */
[----:B------:R-:W-:Y:S01]  /*21c30*/  ISETP.GE.AND P6, PT, R3, R5, PT ;  /* 0x000000050300720c */ /* 0x000fe20003fc6270 */
[----:B------:R-:W-:Y:S01]  /*21c40*/  VIADD R3, R2, 0x69 ;  /* 0x0000006902037836 */ /* 0x000fe20000000000 */
[C---:B------:R-:W-:Y:S02]  /*21c50*/  ISETP.GE.AND P2, PT, R4.reuse, R7, PT ;  /* 0x000000070400720c */ /* 0x040fe40003f46270 */
[----:B------:R-:W-:Y:S01]  /*21c60*/  ISETP.GE.AND P3, PT, R4, R5, PT ;  /* 0x000000050400720c */ /* 0x000fe20003f66270 */
[-C--:B------:R-:W-:Y:S01]  /*21c70*/  FMUL.FTZ R4, R69, R0.reuse ;  /* 0x0000000045047220 */ /* 0x080fe20000410000 */
[----:B------:R-:W-:Y:S01]  /*21c80*/  FSEL R64, R248, -INF , !P4 ;  /* 0xff800000f8407808 */ /* 0x000fe20006000000 */
[----:B--2---:R-:W-:Y:S01]  /*21c90*/  FMUL.FTZ R6, R75, R0 ;  /* 0x000000004b067220 */ /* 0x004fe20000410000 */
[----:B------:R-:W-:-:S03]  /*21ca0*/  FSEL R86, R249, -INF , !P2 ;  /* 0xff800000f9567808 */ /* 0x000fc60005000000 */
[----:B------:R2:W4:Y:S01]  /*21cb0*/  MUFU.TANH R24, R6 ;  /* 0x0000000600187308 */ /* 0x0005220000002400 */
[C---:B------:R-:W-:Y:S02]  /*21cc0*/  ISETP.GE.AND P4, PT, R3.reuse, R7, PT ;  /* 0x000000070300720c */ /* 0x040fe40003f86270 */
[----:B------:R-:W-:Y:S02]  /*21cd0*/  ISETP.GE.AND P2, PT, R3, R5, PT ;  /* 0x000000050300720c */ /* 0x000fe40003f46270 */
[----:B------:R-:W-:-:S03]  /*21ce0*/  IADD3 R3, R2, 0x79, RZ ;  /* 0x0000007902037810 */ /* 0x000fc60007ffe0ff */
[----:B------:R3:W4:Y:S01]  /*21cf0*/  MUFU.TANH R21, R4 ;  /* 0x0000000400157308 */ /* 0x0007220000002400 */
[----:B------:R-:W-:Y:S01]  /*21d00*/  FSEL R90, R224, -INF , !P4 ;  /* 0xff800000e05a7808 */ /* 0x000fe20006000000 */
[----:B--2---:R-:W-:Y:S01]  /*21d10*/  FMUL.FTZ R6, R71, R0 ;  /* 0x0000000047067220 */ /* 0x004fe20000410000 */
[----:B------:R-:W-:-:S05]  /*21d20*/  FSEL R72, R250, -INF , !P3 ;  /* 0xff800000fa487808 */ /* 0x000fca0005800000 */
[----:B------:R2:W4:Y:S01]  /*21d30*/  MUFU.TANH R20, R6 ;  /* 0x0000000600147308 */ /* 0x0005220000002400 */
[----:B---3--:R-:W-:Y:S01]  /*21d40*/  VIADD R4, R2, 0x71 ;  /* 0x0000007102047836 */ /* 0x008fe20000000000 */
[----:B------:R-:W-:Y:S02]  /*21d50*/  FSEL R88, R251, -INF , !P5 ;  /* 0xff800000fb587808 */ /* 0x000fe40006800000 */
[----:B------:R-:W-:Y:S02]  /*21d60*/  ISETP.GE.AND P4, PT, R3, R5, PT ;  /* 0x000000050300720c */ /* 0x000fe40003f86270 */
[C---:B------:R-:W-:Y:S02]  /*21d70*/  ISETP.GE.AND P3, PT, R4.reuse, R7, PT ;  /* 0x000000070400720c */ /* 0x040fe40003f66270 */
[----:B------:R-:W-:Y:S01]  /*21d80*/  ISETP.GE.AND P5, PT, R4, R5, PT ;  /* 0x000000050400720c */ /* 0x000fe20003fa6270 */
[----:B------:R-:W-:Y:S02]  /*21d90*/  VIADD R4, R2, 0x81 ;  /* 0x0000008102047836 */ /* 0x000fe40000000000 */
[----:B--2---:R-:W-:Y:S01]  /*21da0*/  FMUL.FTZ R6, R65, R0 ;  /* 0x0000000041067220 */ /* 0x004fe20000410000 */
[----:B------:R-:W-:-:S02]  /*21db0*/  FSEL R65, R226, -INF , !P6 ;  /* 0xff800000e2417808 */ /* 0x000fc40007000000 */
[-C--:B------:R-:W-:Y:S01]  /*21dc0*/  ISETP.GE.AND P6, PT, R3, R7.reuse, PT ;  /* 0x000000070300720c */ /* 0x080fe20003fc6270 */
[----:B------:R-:W-:Y:S01]  /*21dd0*/  VIADD R3, R2, 0x89 ;  /* 0x0000008902037836 */ /* 0x000fe20000000000 */
[----:B------:R2:W3:Y:S01]  /*21de0*/  MUFU.TANH R18, R6 ;  /* 0x0000000600127308 */ /* 0x0004e20000002400 */
[----:B------:R-:W-:Y:S02]  /*21df0*/  FSEL R82, R219, -INF , !P5 ;  /* 0xff800000db527808 */ /* 0x000fe40006800000 */
[----:B------:R-:W-:Y:S02]  /*21e00*/  FSEL R93, R216, -INF , !P6 ;  /* 0xff800000d85d7808 */ /* 0x000fe40007000000 */
[----:B------:R-:W-:Y:S02]  /*21e10*/  FSEL R92, R221, -INF , !P3 ;  /* 0xff800000dd5c7808 */ /* 0x000fe40005800000 */
[C---:B------:R-:W-:Y:S02]  /*21e20*/  ISETP.GE.AND P5, PT, R3.reuse, R7, PT ;  /* 0x000000070300720c */ /* 0x040fe40003fa6270 */
[-C--:B------:R-:W-:Y:S01]  /*21e30*/  ISETP.GE.AND P6, PT, R3, R5.reuse, PT ;  /* 0x000000050300720c */ /* 0x080fe20003fc6270 */
[----:B------:R-:W-:Y:S01]  /*21e40*/  VIADD R3, R2, 0x91 ;  /* 0x0000009102037836 */ /* 0x000fe20000000000 */
[----:B------:R-:W-:Y:S01]  /*21e50*/  ISETP.GE.AND P3, PT, R4, R5, PT ;  /* 0x000000050400720c */ /* 0x000fe20003f66270 */
[----:B--2---:R-:W-:Y:S01]  /*21e60*/  FMUL.FTZ R6, R67, R0 ;  /* 0x0000000043067220 */ /* 0x004fe20000410000 */
[----:B------:R-:W-:-:S02]  /*21e70*/  FSEL R67, R223, -INF , !P2 ;  /* 0xff800000df437808 */ /* 0x000fc40005000000 */
[-C--:B------:R-:W-:Y:S01]  /*21e80*/  ISETP.GE.AND P2, PT, R4, R7.reuse, PT ;  /* 0x000000070400720c */ /* 0x080fe20003f46270 */
[----:B------:R-:W-:Y:S01]  /*21e90*/  FMUL.FTZ R4, R61, R0 ;  /* 0x000000003d047220 */ /* 0x000fe20000410000 */
[----:B------:R2:W3:Y:S01]  /*21ea0*/  MUFU.TANH R19, R6 ;  /* 0x0000000600137308 */ /* 0x0004e20000002400 */
[----:B------:R-:W-:Y:S02]  /*21eb0*/  FSEL R84, R213, -INF , !P4 ;  /* 0xff800000d5547808 */ /* 0x000fe40006000000 */
[----:B------:R-:W-:Y:S02]  /*21ec0*/  FSEL R95, R212, -INF , !P2 ;  /* 0xff800000d45f7808 */ /* 0x000fe40005000000 */
[C---:B------:R-:W-:Y:S02]  /*21ed0*/  ISETP.GE.AND P4, PT, R3.reuse, R7, PT ;  /* 0x000000070300720c */ /* 0x040fe40003f86270 */
[----:B------:R-:W-:Y:S01]  /*21ee0*/  ISETP.GE.AND P2, PT, R3, R5, PT ;  /* 0x000000050300720c */ /* 0x000fe20003f46270 */
[----:B------:R1:W3:Y:S01]  /*21ef0*/  MUFU.TANH R17, R4 ;  /* 0x0000000400117308 */ /* 0x0002e20000002400 */
[----:B------:R-:W-:Y:S01]  /*21f00*/  VIADD R3, R2, 0xa1 ;  /* 0x000000a102037836 */ /* 0x000fe20000000000 */
[----:B------:R-:W-:-:S02]  /*21f10*/  FSEL R87, R208, -INF , !P3 ;  /* 0xff800000d0577808 */ /* 0x000fc40005800000 */
[----:B------:R-:W-:Y:S01]  /*21f20*/  FSEL R102, R203, -INF , !P5 ;  /* 0xff800000cb667808 */ /* 0x000fe20006800000 */
[----:B--2---:R-:W-:Y:S01]  /*21f30*/  FMUL.FTZ R6, R63, R0 ;  /* 0x000000003f067220 */ /* 0x004fe20000410000 */
[----:B------:R-:W-:-:S03]  /*21f40*/  FSEL R89, R202, -INF , !P6 ;  /* 0xff800000ca597808 */ /* 0x000fc60007000000 */
[----:B------:R2:W3:Y:S01]  /*21f50*/  MUFU.TANH R14, R6 ;  /* 0x00000006000e7308 */ /* 0x0004e20000002400 */
[----:B-1----:R-:W-:Y:S02]  /*21f60*/  IADD3 R4, R2, 0x99, RZ ;  /* 0x0000009902047810 */ /* 0x002fe40007ffe0ff */
[----:B------:R-:W-:Y:S02]  /*21f70*/  FSEL R104, R197, -INF , !P4 ;  /* 0xff800000c5687808 */ /* 0x000fe40006000000 */
[C---:B------:R-:W-:Y:S02]  /*21f80*/  ISETP.GE.AND P3, PT, R4.reuse, R7, PT ;  /* 0x000000070400720c */ /* 0x040fe40003f66270 */
[----:B------:R-:W-:Y:S01]  /*21f90*/  ISETP.GE.AND P5, PT, R4, R5, PT ;  /* 0x000000050400720c */ /* 0x000fe20003fa6270 */
[C---:B------:R-:W-:Y:S01]  /*21fa0*/  VIADD R4, R2.reuse, 0xa9 ;  /* 0x000000a902047836 */ /* 0x040fe20000000000 */
[C---:B------:R-:W-:Y:S02]  /*21fb0*/  ISETP.GE.AND P6, PT, R3.reuse, R7, PT ;  /* 0x000000070300720c */ /* 0x040fe40003fc6270 */
[----:B------:R-:W-:Y:S01]  /*21fc0*/  ISETP.GE.AND P4, PT, R3, R5, PT ;  /* 0x000000050300720c */ /* 0x000fe20003f86270 */
[----:B--2---:R-:W-:Y:S01]  /*21fd0*/  FMUL.FTZ R6, R57, R0 ;  /* 0x0000000039067220 */ /* 0x004fe20000410000 */
[----:B------:R-:W-:Y:S01]  /*21fe0*/  VIADD R3, R2, 0xb1 ;  /* 0x000000b102037836 */ /* 0x000fe20000000000 */
[----:B------:R-:W-:-:S02]  /*21ff0*/  FSEL R91, R194, -INF , !P2 ;  /* 0xff800000c25b7808 */ /* 0x000fc40005000000 */
[----:B------:R1:W2:Y:S01]  /*22000*/  MUFU.TANH R12, R6 ;  /* 0x00000006000c7308 */ /* 0x0002a20000002400 */
[----:B------:R-:W-:Y:S02]  /*22010*/  FSEL R105, R32, -INF , !P3 ;  /* 0xff80000020697808 */ /* 0x000fe40005800000 */
[C---:B------:R-:W-:Y:S02]  /*22020*/  ISETP.GE.AND P2, PT, R4.reuse, R7, PT ;  /* 0x000000070400720c */ /* 0x040fe40003f46270 */
[----:B------:R-:W-:Y:S01]  /*22030*/  ISETP.GE.AND P3, PT, R4, R5, PT ;  /* 0x000000050400720c */ /* 0x000fe20003f66270 */
[----:B------:R-:W-:Y:S01]  /*22040*/  FMUL.FTZ R4, R45, R0 ;  /* 0x000000002d047220 */ /* 0x000fe20000410000 */
[----:B------:R-:W-:Y:S02]  /*22050*/  FSEL R94, R31, -INF , !P5 ;  /* 0xff8000001f5e7808 */ /* 0x000fe40006800000 */
[----:B------:R-:W-:Y:S02]  /*22060*/  FSEL R125, R10, -INF , !P6 ;  /* 0xff8000000a7d7808 */ /* 0x000fe40007000000 */
[----:B------:R-:W-:-:S02]  /*22070*/  ISETP.GE.AND P5, PT, R3, R7, PT ;  /* 0x000000070300720c */ /* 0x000fc40003fa6270 */
[----:B------:R-:W-:Y:S01]  /*22080*/  ISETP.GE.AND P6, PT, R3, R5, PT ;  /* 0x000000050300720c */ /* 0x000fe20003fc6270 */
[----:B-1----:R-:W-:Y:S01]  /*22090*/  FMUL.FTZ R6, R59, R0 ;  /* 0x000000003b067220 */ /* 0x002fe20000410000 */
[----:B------:R-:W-:-:S03]  /*220a0*/  IADD3 R3, R2, 0xb9, RZ ;  /* 0x000000b902037810 */ /* 0x000fc60007ffe0ff */
[----:B------:R1:W-:Y:S01]  /*220b0*/  MUFU.TANH R11, R6 ;  /* 0x00000006000b7308 */ /* 0x0003e20000002400 */
[----:B------:R-:W-:Y:S02]  /*220c0*/  FSEL R101, R30, -INF , !P4 ;  /* 0xff8000001e657808 */ /* 0x000fe40006000000 */
[----:B------:R-:W-:Y:S02]  /*220d0*/  FSEL R131, R9, -INF , !P2 ;  /* 0xff80000009837808 */ /* 0x000fe40005000000 */
[C---:B------:R-:W-:Y:S02]  /*220e0*/  ISETP.GE.AND P4, PT, R3.reuse, R7, PT ;  /* 0x000000070300720c */ /* 0x040fe40003f86270 */
[----:B------:R-:W-:Y:S01]  /*220f0*/  ISETP.GE.AND P2, PT, R3, R5, PT ;  /* 0x000000050300720c */ /* 0x000fe20003f46270 */
[----:B------:R4:W-:Y:S01]  /*22100*/  MUFU.TANH R10, R4 ;  /* 0x00000004000a7308 */ /* 0x0009e20000002400 */
[----:B------:R-:W-:Y:S01]  /*22110*/  VIADD R3, R2, 0xc9 ;  /* 0x000000c902037836 */ /* 0x000fe20000000000 */
[----:B------:R-:W-:Y:S01]  /*22120*/  FSEL R103, R29, -INF , !P3 ;  /* 0xff8000001d677808 */ /* 0x000fe20005800000 */
[----:B-1----:R-:W-:Y:S01]  /*22130*/  FMUL.FTZ R6, R47, R0 ;  /* 0x000000002f067220 */ /* 0x002fe20000410000 */
[----:B------:R-:W-:-:S04]  /*22140*/  FSEL R194, R28, -INF , !P5 ;  /* 0xff8000001cc27808 */ /* 0x000fc80006800000 */
[----:B------:R1:W-:Y:S01]  /*22150*/  MUFU.TANH R9, R6 ;  /* 0x0000000600097308 */ /* 0x0003e20000002400 */
[----:B----4-:R-:W-:Y:S01]  /*22160*/  VIADD R4, R2, 0xc1 ;  /* 0x000000c102047836 */ /* 0x010fe20000000000 */
[----:B------:R-:W-:Y:S01]  /*22170*/  FSEL R106, R8, -INF , !P6 ;  /* 0xff800000086a7808 */ /* 0x000fe20007000000 */
[-C--:B------:R-:W-:Y:S01]  /*22180*/  FMUL.FTZ R27, R27, R0.reuse ;  /* 0x000000001b1b7220 */ /* 0x080fe20000410000 */
[----:B------:R-:W-:Y:S02]  /*22190*/  FSEL R196, R26, -INF , !P4 ;  /* 0xff8000001ac47808 */ /* 0x000fe40006000000 */
[C---:B------:R-:W-:Y:S02]  /*221a0*/  ISETP.GE.AND P3, PT, R4.reuse, R7, PT ;  /* 0x000000070400720c */ /* 0x040fe40003f66270 */
[----:B------:R-:W-:Y:S01]  /*221b0*/  ISETP.GE.AND P5, PT, R4, R5, PT ;  /* 0x000000050400720c */ /* 0x000fe20003fa6270 */
[----:B------:R-:W-:Y:S01]  /*221c0*/  VIADD R4, R2, 0xd1 ;  /* 0x000000d102047836 */ /* 0x000fe20000000000 */
[----:B------:R-:W-:Y:S01]  /*221d0*/  ISETP.GE.AND P6, PT, R3, R7, PT ;  /* 0x000000070300720c */ /* 0x000fe20003fc6270 */
[----:B-1----:R-:W-:Y:S01]  /*221e0*/  FMUL.FTZ R6, R33, R0 ;  /* 0x0000000021067220 */ /* 0x002fe20000410000 */
[----:B------:R-:W-:-:S02]  /*221f0*/  ISETP.GE.AND P4, PT, R3, R5, PT ;  /* 0x000000050300720c */ /* 0x000fc40003f86270 */
[----:B------:R-:W-:Y:S01]  /*22200*/  IADD3 R3, R2, 0xd9, RZ ;  /* 0x000000d902037810 */ /* 0x000fe20007ffe0ff */
[----:B------:R1:W4:Y:S01]  /*22210*/  MUFU.TANH R8, R6 ;  /* 0x0000000600087308 */ /* 0x0003220000002400 */
[----:B------:R-:W-:Y:S02]  /*22220*/  FSEL R128, R24, -INF , !P2 ;  /* 0xff80000018807808 */ /* 0x000fe40005000000 */
[----:B------:R-:W-:Y:S02]  /*22230*/  FSEL R202, R21, -INF , !P3 ;  /* 0xff80000015ca7808 */ /* 0x000fe40005800000 */
[----:B------:R-:W-:Y:S02]  /*22240*/  FSEL R174, R20, -INF , !P5 ;  /* 0xff80000014ae7808 */ /* 0x000fe40006800000 */
[----:B---3--:R-:W-:Y:S01]  /*22250*/  FSEL R203, R18, -INF , !P6 ;  /* 0xff80000012cb7808 */ /* 0x008fe20007000000 */
[----:B------:R-:W3:Y:S01]  /*22260*/  MUFU.TANH R27, R27 ;  /* 0x0000001b001b7308 */ /* 0x000ee20000002400 */
[----:B------:R-:W-:-:S02]  /*22270*/  ISETP.GE.AND P2, PT, R4, R7, PT ;  /* 0x000000070400720c */ /* 0x000fc40003f46270 */
[----:B------:R-:W-:Y:S01]  /*22280*/  ISETP.GE.AND P3, PT, R4, R5, PT ;  /* 0x000000050400720c */ /* 0x000fe20003f66270 */
[C---:B------:R-:W-:Y:S01]  /*22290*/  VIADD R4, R2.reuse, 0xe1 ;  /* 0x000000e102047836 */ /* 0x040fe20000000000 */
[C---:B------:R-:W-:Y:S02]  /*222a0*/  ISETP.GE.AND P5, PT, R3.reuse, R7, PT ;  /* 0x000000070300720c */ /* 0x040fe40003fa6270 */
[----:B------:R-:W-:Y:S01]  /*222b0*/  ISETP.GE.AND P6, PT, R3, R5, PT ;  /* 0x000000050300720c */ /* 0x000fe20003fc6270 */
[----:B------:R-:W-:Y:S02]  /*222c0*/  VIADD R3, R2, 0xe9 ;  /* 0x000000e902037836 */ /* 0x000fe40000000000 */
[-C--:B-1----:R-:W-:Y:S01]  /*222d0*/  FMUL.FTZ R6, R35, R0.reuse ;  /* 0x0000000023067220 */ /* 0x082fe20000410000 */
[----:B------:R-:W-:Y:S01]  /*222e0*/  FMUL.FTZ R25, R25, R0 ;  /* 0x0000000019197220 */ /* 0x000fe20000410000 */
[----:B------:R-:W-:Y:S02]  /*222f0*/  FSEL R197, R19, -INF , !P4 ;  /* 0xff80000013c57808 */ /* 0x000fe40006000000 */
[----:B------:R-:W-:-:S02]  /*22300*/  FSEL R208, R17, -INF , !P2 ;  /* 0xff80000011d07808 */ /* 0x000fc40005000000 */
[----:B------:R-:W-:Y:S02]  /*22310*/  FSEL R204, R14, -INF , !P3 ;  /* 0xff8000000ecc7808 */ /* 0x000fe40005800000 */
[----:B--2---:R-:W-:Y:S02]  /*22320*/  FSEL R212, R12, -INF , !P5 ;  /* 0xff8000000cd47808 */ /* 0x004fe40006800000 */
[C---:B------:R-:W-:Y:S02]  /*22330*/  ISETP.GE.AND P4, PT, R4.reuse, R7, PT ;  /* 0x000000070400720c */ /* 0x040fe40003f86270 */
[----:B------:R-:W-:Y:S01]  /*22340*/  ISETP.GE.AND P2, PT, R4, R5, PT ;  /* 0x000000050400720c */ /* 0x000fe20003f46270 */
[-C--:B------:R-:W-:Y:S01]  /*22350*/  FMUL.FTZ R4, R13, R0.reuse ;  /* 0x000000000d047220 */ /* 0x080fe20000410000 */
[C---:B------:R-:W-:Y:S02]  /*22360*/  ISETP.GE.AND P3, PT, R3.reuse, R7, PT ;  /* 0x000000070300720c */ /* 0x040fe40003f66270 */
[----:B------:R-:W-:Y:S01]  /*22370*/  ISETP.GE.AND P5, PT, R3, R5, PT ;  /* 0x000000050300720c */ /* 0x000fe20003fa6270 */
[----:B------:R-:W-:Y:S01]  /*22380*/  FMUL.FTZ R3, R15, R0 ;  /* 0x000000000f037220 */ /* 0x000fe20000410000 */
[----:B------:R-:W-:Y:S01]  /*22390*/  VIADD R0, R2, 0xf1 ;  /* 0x000000f102007836 */ /* 0x000fe20000000000 */
[----:B------:R-:W1:Y:S01]  /*223a0*/  MUFU.TANH R6, R6 ;  /* 0x0000000600067308 */ /* 0x000e620000002400 */
[----:B----4-:R-:W-:-:S03]  /*223b0*/  FSEL R221, R8, -INF , !P3 ;  /* 0xff80000008dd7808 */ /* 0x010fc60005800000 */
[----:B------:R-:W-:-:S04]  /*223c0*/  ISETP.GE.AND P3, PT, R0, R5, PT ;  /* 0x000000050000720c */ /* 0x000fc80003f66270 */
[----:B------:R-:W2:Y:S01]  /*223d0*/  MUFU.TANH R25, R25 ;  /* 0x0000001900197308 */ /* 0x000ea20000002400 */
[----:B---3--:R-:W-:Y:S02]  /*223e0*/  FSEL R224, R27, -INF , !P3 ;  /* 0xff8000001be07808 */ /* 0x008fe40005800000 */
[----:B------:R-:W-:-:S05]  /*223f0*/  ISETP.GT.AND P3, PT, R245, R244, PT ;  /* 0x000000f4f500720c */ /* 0x000fca0003f64270 */
[----:B------:R-:W3:Y:S01]  /*22400*/  MUFU.TANH R4, R4 ;  /* 0x0000000400047308 */ /* 0x000ee20000002400 */
[----:B------:R-:W-:-:S07]  /*22410*/  FSEL R213, R11, -INF , !P6 ;  /* 0xff8000000bd57808 */ /* 0x000fce0007000000 */
[----:B------:R-:W4:Y:S01]  /*22420*/  MUFU.TANH R3, R3 ;  /* 0x0000000300037308 */ /* 0x000f220000002400 */
[----:B------:R-:W-:Y:S02]  /*22430*/  FSEL R219, R10, -INF , !P4 ;  /* 0xff8000000adb7808 */ /* 0x000fe40006000000 */
[----:B------:R-:W-:Y:S01]  /*22440*/  FSEL R216, R9, -INF , !P2 ;  /* 0xff80000009d87808 */ /* 0x000fe20005000000 */
[----:B------:R-:W-:Y:S01]  /*22450*/  BAR.SYNC.DEFER_BLOCKING 0x0 ;  /* 0x0000000000007b1d */ /* 0x000fe20000010000 */
[C---:B------:R-:W-:Y:S02]  /*22460*/  ISETP.GE.AND P6, PT, R2.reuse, R7, PT ;  /* 0x000000070200720c */ /* 0x040fe40003fc6270 */
[----:B------:R-:W-:Y:S02]  /*22470*/  ISETP.GE.AND P4, PT, R2, R5, PT ;  /* 0x000000050200720c */ /* 0x000fe40003f86270 */
[----:B------:R-:W-:Y:S02]  /*22480*/  ISETP.GE.AND P2, PT, R0, R7, PT ;  /* 0x000000070000720c */ /* 0x000fe40003f46270 */
[----:B------:R-:W-:-:S02]  /*22490*/  IADD3 R2, R2, 0xf9, RZ ;  /* 0x000000f902027810 */ /* 0x000fc40007ffe0ff */
[----:B-1----:R-:W-:Y:S02]  /*224a0*/  FSEL R223, R6, -INF , !P5 ;  /* 0xff80000006df7808 */ /* 0x002fe40006800000 */
[----:B--2---:R-:W-:Y:S01]  /*224b0*/  FSEL R226, R25, -INF , !P2 ;  /* 0xff80000019e27808 */ /* 0x004fe20005000000 */
[----:B------:R-:W-:Y:S01]  /*224c0*/  BSSY B1, `(.L_x_2176) ;  /* 0x00000ff000017945 */ /* 0x000fe20003800000 */
[C---:B------:R-:W-:Y:S02]  /*224d0*/  ISETP.GE.AND P5, PT, R2.reuse, R7, PT ;  /* 0x000000070200720c */ /* 0x040fe40003fa6270 */
[----:B------:R-:W-:Y:S01]  /*224e0*/  ISETP.GE.AND P2, PT, R2, R5, PT ;  /* 0x000000050200720c */ /* 0x000fe20003f46270 */
[----:B------:R-:W-:Y:S01]  /*224f0*/  IMAD.MOV.U32 R234, RZ, RZ, R114 ;  /* 0x000000ffffea7224 */ /* 0x000fe200078e0072 */
[----:B------:R-:W-:Y:S01]  /*22500*/  FSEL R43, R246, -INF , !P6 ;  /* 0xff800000f62b7808 */ /* 0x000fe20007000000 */
[----:B------:R-:W-:Y:S01]  /*22510*/  IMAD.MOV.U32 R235, RZ, RZ, R115 ;  /* 0x000000ffffeb7224 */ /* 0x000fe200078e0073 */
[----:B---3--:R-:W-:-:S02]  /*22520*/  FSEL R114, R4, -INF , !P5 ;  /* 0xff80000004727808 */ /* 0x008fc40006800000 */
[----:B------:R-:W-:Y:S02]  /*22530*/  FSEL R42, R247, -INF , !P4 ;  /* 0xff800000f72a7808 */ /* 0x000fe40006000000 */
[----:B----4-:R-:W-:Y:S01]  /*22540*/  FSEL R115, R3, -INF , !P2 ;  /* 0xff80000003737808 */ /* 0x010fe20005000000 */
        /* <DEDUP_REMOVED lines=63> */
.L_x_2179:
[----:B------:R-:W2:Y:S02]  /*22940*/  LD.E R0, desc[UR6][R22.64+0x38] ;  /* 0x0000380616007980 */ /* 0x000ea4000c101900 */
[----:B--2---:R-:W-:-:S04]  /*22950*/  LEA R0, -R0, RZ, 0x8 ;  /* 0x000000ff00007211 */ /* 0x004fc800078e41ff */
[----:B------:R-:W-:Y:S02]  /*22960*/  SHF.R.S32.HI R2, RZ, 0x1f, R0 ;  /* 0x0000001fff027819 */ /* 0x000fe40000011400 */
.L_x_2180:
[----:B------:R-:W-:Y:S05]  /*22970*/  BSYNC B0 ;  /* 0x0000000000007941 */ /* 0x000fea0003800000 */
.L_x_2178:
        /* <DEDUP_REMOVED lines=175> */
.L_x_2182:
[----:B------:R-:W-:Y:S05]  /*23470*/  BSYNC B0 ;  /* 0x0000000000007941 */ /* 0x000fea0003800000 */
.L_x_2181:
[----:B------:R-:W0:Y:S01]  /*23480*/  LDGDEPBAR ;  /* 0x00000000000079af */ /* 0x000e220000000000 */
[----:B------:R-:W-:-:S04]  /*23490*/  LEA R243, P0, R0, R243, 0x1 ;  /* 0x000000f300f37211 */ /* 0x000fc800078008ff */
[----:B------:R-:W-:-:S09]  /*234a0*/  LEA.HI.X R239, R0, R239, R2, 0x1, P0 ;  /* 0x000000ef00ef7211 */ /* 0x000fd200000f0c02 */
.L_x_2177:
[----:B------:R-:W-:Y:S05]  /*234b0*/  BSYNC B1 ;  /* 0x0000000000017941 */ /* 0x000fea0003800000 */
.L_x_2176:
[----:B-----5:R-:W-:Y:S01]  /*234c0*/  FMNMX.FTZ R0, R37, R42, !PT ;  /* 0x0000002a25007209 */ /* 0x020fe20007810000 */
[----:B--2---:R-:W2:Y:S03]  /*234d0*/  LDL.LU R7, [R1+0x8] ;  /* 0x0000080001077983 */ /* 0x004ea60000300800 */
[----:B------:R-:W-:Y:S01]  /*234e0*/  FMNMX.FTZ R0, R44, R0, !PT ;  /* 0x000000002c007209 */ /* 0x000fe20007810000 */
[----:B------:R-:W3:Y:S03]  /*234f0*/  LDL.LU R8, [R1+0xc] ;  /* 0x00000c0001087983 */ /* 0x000ee60000300800 */
[----:B------:R-:W-:Y:S01]  /*23500*/  FMNMX.FTZ R0, R124, R0, !PT ;  /* 0x000000007c007209 */ /* 0x000fe20007810000 */
[----:B-1----:R-:W-:Y:S03]  /*23510*/  LDSM.16.MT88.4 R16, [R181+0xa000] ;  /* 0x00a00000b510783b */ /* 0x002fe60000004200 */
[----:B------:R-:W-:Y:S01]  /*23520*/  FMNMX.FTZ R2, R50, R0, !PT ;  /* 0x0000000032027209 */ /* 0x000fe20007810000 */
[----:B------:R-:W-:Y:S03]  /*23530*/  LDSM.16.MT88.4 R32, [R179+0xa800] ;  /* 0x00a80000b320783b */ /* 0x000fe60000004200 */
[----:B------:R-:W-:Y:S01]  /*23540*/  FMNMX.FTZ R2, R122, R2, !PT ;  /* 0x000000027a027209 */ /* 0x000fe20007810000 */
[----:B------:R1:W4:Y:S01]  /*23550*/  LD.E R0, desc[UR6][R22.64+0xdc] ;  /* 0x0000dc0616007980 */ /* 0x000322000c101900 */
        /* <DEDUP_REMOVED lines=12> */
[----:B------:R-:W-:Y:S01]  /*23620*/  FMNMX.FTZ R3, R130, R3, !PT ;  /* 0x0000000382037209 */ /* 0x000fe20007810000 */
[----:B-1----:R-:W-:Y:S01]  /*23630*/  LDSM.16.MT88.4 R20, [R179+0xa000] ;  /* 0x00a00000b314783b */ /* 0x002fe20000004200 */
        /* <DEDUP_REMOVED lines=96> */
[----:B------:R-:W-:-:S04]  /*23c40*/  FMNMX.FTZ R2, R223, R2, !PT ;  /* 0x00000002df027209 */ /* 0x000fc80007810000 */
[----:B------:R-:W-:-:S04]  /*23c50*/  FMNMX.FTZ R2, R230, R2, !PT ;  /* 0x00000002e6027209 */ /* 0x000fc80007810000 */
[----:B------:R-:W-:-:S04]  /*23c60*/  FMNMX.FTZ R2, R224, R2, !PT ;  /* 0x00000002e0027209 */ /* 0x000fc80007810000 */
[----:B------:R-:W-:-:S04]  /*23c70*/  FMNMX.FTZ R2, R231, R2, !PT ;  /* 0x00000002e7027209 */ /* 0x000fc80007810000 */
[----:B------:R-:W-:-:S05]  /*23c80*/  FMNMX.FTZ R2, R115, R2, !PT ;  /* 0x0000000273027209 */ /* 0x000fca0007810000 */
[----:B------:R-:W1:Y:S02]  /*23c90*/  SHFL.BFLY PT, R4, R2, 0x2, 0x1f ;  /* 0x0c401f0002047f89 */ /* 0x000e6400000e0000 */
[----:B-1----:R-:W-:-:S05]  /*23ca0*/  FMNMX.FTZ R2, R2, R4, !PT ;  /* 0x0000000402027209 */ /* 0x002fca0007810000 */
[----:B------:R-:W1:Y:S01]  /*23cb0*/  SHFL.BFLY PT, R4, R2, 0x1, 0x1f ;  /* 0x0c201f0002047f89 */ /* 0x000e6200000e0000 */
[----:B--2---:R-:W-:Y:S02]  /*23cc0*/  MOV R25, R7 ;  /* 0x0000000700197202 */ /* 0x004fe40000000f00 */
[----:B---3--:R-:W-:Y:S02]  /*23cd0*/  MOV R24, R8 ;  /* 0x0000000800187202 */ /* 0x008fe40000000f00 */
[----:B------:R-:W-:Y:S02]  /*23ce0*/  MOV R40, R25 ;  /* 0x0000001900287202 */ /* 0x000fe40000000f00 */
[----:B------:R-:W-:Y:S02]  /*23cf0*/  MOV R41, R24 ;  /* 0x0000001800297202 */ /* 0x000fe40000000f00 */
[----:B-1----:R-:W-:Y:S02]  /*23d00*/  FMNMX.FTZ R80, R2, R4, !PT ;  /* 0x0000000402507209 */ /* 0x002fe40007810000 */
[----:B------:R-:W-:-:S02]  /*23d10*/  FMNMX.FTZ R2, R212, R3, !PT ;  /* 0x00000003d4027209 */ /* 0x000fc40007810000 */
[----:B------:R-:W-:Y:S02]  /*23d20*/  FSETP.NEU.FTZ.AND P0, PT, R80, -INF , PT ;  /* 0xff8000005000780b */ /* 0x000fe40003f1d000 */
[----:B------:R-:W-:Y:S01]  /*23d30*/  FMNMX.FTZ R2, R228, R2, !PT ;  /* 0x00000002e4027209 */ /* 0x000fe20007810000 */
[----:B----4-:R-:W-:-:S03]  /*23d40*/  FMUL.FTZ R3, R0, R80 ;  /* 0x0000005000037220 */ /* 0x010fc60000410000 */
[----:B------:R-:W-:Y:S02]  /*23d50*/  FMNMX.FTZ R2, R219, R2, !PT ;  /* 0x00000002db027209 */ /* 0x000fe40007810000 */
[----:B------:R-:W-:Y:S02]  /*23d60*/  FSEL R3, R3, RZ, P0 ;  /* 0x000000ff03037208 */ /* 0x000fe40000000000 */
[----:B------:R-:W-:-:S03]  /*23d70*/  FMNMX.FTZ R2, R229, R2, !PT ;  /* 0x00000002e5027209 */ /* 0x000fc60007810000 */
[--C-:B------:R-:W-:Y:S01]  /*23d80*/  FFMA.FTZ R4, R42, R0, -R3.reuse ;  /* 0x000000002a047223 */ /* 0x100fe20000010803 */
[----:B------:R-:W-:Y:S01]  /*23d90*/  FMNMX.FTZ R2, R221, R2, !PT ;  /* 0x00000002dd027209 */ /* 0x000fe20007810000 */
[----:B------:R-:W-:Y:S02]  /*23da0*/  FFMA.FTZ R5, R120, R0, -R3 ;  /* 0x0000000078057223 */ /* 0x000fe40000010803 */
[----:B------:R1:W-:Y:S01]  /*23db0*/  MUFU.EX2 R247, R4 ;  /* 0x0000000400f77308 */ /* 0x0003e20000000800 */
[----:B------:R-:W-:-:S04]  /*23dc0*/  FMNMX.FTZ R2, R232, R2, !PT ;  /* 0x00000002e8027209 */ /* 0x000fc80007810000 */
[----:B------:R-:W-:-:S04]  /*23dd0*/  FMNMX.FTZ R2, R226, R2, !PT ;  /* 0x00000002e2027209 */ /* 0x000fc80007810000 */
[----:B------:R-:W-:-:S04]  /*23de0*/  FMNMX.FTZ R2, R233, R2, !PT ;  /* 0x00000002e9027209 */ /* 0x000fc80007810000 */
[----:B------:R-:W-:Y:S01]  /*23df0*/  FMNMX.FTZ R2, R114, R2, !PT ;  /* 0x0000000272027209 */ /* 0x000fe20007810000 */
[----:B-1----:R-:W-:-:S04]  /*23e00*/  FFMA.FTZ R4, R44, R0, -R3 ;  /* 0x000000002c047223 */ /* 0x002fc80000010803 */
[----:B------:R-:W1:Y:S01]  /*23e10*/  SHFL.BFLY PT, R6, R2, 0x2, 0x1f ;  /* 0x0c401f0002067f89 */ /* 0x000e6200000e0000 */
[----:B------:R2:W3:Y:S02]  /*23e20*/  MUFU.EX2 R249, R4 ;  /* 0x0000000400f97308 */ /* 0x0004e40000000800 */
[----:B--2---:R-:W-:Y:S01]  /*23e30*/  FFMA.FTZ R4, R124, R0, -R3 ;  /* 0x000000007c047223 */ /* 0x004fe20000010803 */
[----:B---3--:R-:W-:-:S05]  /*23e40*/  F2FP.F16.F32.PACK_AB R13, R249, R247 ;  /* 0x000000f7f90d723e */ /* 0x008fca00000000ff */
[----:B------:R2:W-:Y:S01]  /*23e50*/  MUFU.EX2 R252, R4 ;  /* 0x0000000400fc7308 */ /* 0x0005e20000000800 */
[----:B-1----:R-:W-:Y:S01]  /*23e60*/  FMNMX.FTZ R2, R2, R6, !PT ;  /* 0x0000000602027209 */ /* 0x002fe20007810000 */
[----:B--2---:R-:W-:-:S06]  /*23e70*/  FFMA.FTZ R4, R50, R0, -R3 ;  /* 0x0000000032047223 */ /* 0x004fcc0000010803 */
        /* <DEDUP_REMOVED lines=9> */
[----:B-1----:R-:W1:Y:S01]  /*23f10*/  SHFL.BFLY PT, R5, R2, 0x1, 0x1f ;  /* 0x0c201f0002057f89 */ /* 0x002e6200000e0000 */
[----:B--2---:R-:W-:-:S06]  /*23f20*/  FFMA.FTZ R4, R49, R0, -R3 ;  /* 0x0000000031047223 */ /* 0x004fcc0000010803 */
[----:B------:R2:W3:Y:S01]  /*23f30*/  MUFU.EX2 R27, R4 ;  /* 0x00000004001b7308 */ /* 0x0004e20000000800 */
[----:B-1----:R-:W-:Y:S01]  /*23f40*/  FMNMX.FTZ R77, R2, R5, !PT ;  /* 0x00000005024d7209 */ /* 0x002fe20007810000 */
[-CC-:B------:R-:W-:Y:S01]  /*23f50*/  FFMA.FTZ R2, R113, R0.reuse, -R3.reuse ;  /* 0x0000000071027223 */ /* 0x180fe20000010803 */
[----:B------:R-:W-:Y:S02]  /*23f60*/  MOV R113, R9 ;  /* 0x0000000900717202 */ /* 0x000fe40000000f00 */
[----:B------:R-:W-:Y:S01]  /*23f70*/  FSETP.NEU.FTZ.AND P1, PT, R77, -INF , PT ;  /* 0xff8000004d00780b */ /* 0x000fe20003f3d000 */
[----:B--2---:R-:W-:Y:S01]  /*23f80*/  FFMA.FTZ R4, R52, R0, -R3 ;  /* 0x0000000034047223 */ /* 0x004fe20000010803 */
[----:B------:R-:W-:Y:S01]  /*23f90*/  FMUL.FTZ R5, R0, R77 ;  /* 0x0000004d00057220 */ /* 0x000fe20000410000 */
[----:B------:R-:W1:Y:S01]  /*23fa0*/  LDSM.16.MT88.4 R8, [R178+0xa000] ;  /* 0x00a00000b208783b */ /* 0x000e620000004200 */
[----:B------:R-:W-:Y:S01]  /*23fb0*/  F2FP.F16.F32.PACK_AB R15, R113, R252 ;  /* 0x000000fc710f723e */ /* 0x000fe200000000ff */
[----:B------:R2:W-:Y:S02]  /*23fc0*/  MUFU.EX2 R30, R4 ;  /* 0x00000004001e7308 */ /* 0x0005e40000000800 */
[----:B------:R-:W-:-:S05]  /*23fd0*/  FSEL R5, R5, RZ, P1 ;  /* 0x000000ff05057208 */ /* 0x000fca0000800000 */
[----:B------:R-:W-:-:S04]  /*23fe0*/  FFMA.FTZ R6, R56, R0, -R5 ;  /* 0x0000000038067223 */ /* 0x000fc80000010805 */
[----:B------:R-:W-:Y:S01]  /*23ff0*/  MUFU.EX2 R245, R6 ;  /* 0x0000000600f57308 */ /* 0x000fe20000000800 */
[----:B--2---:R-:W-:Y:S01]  /*24000*/  FFMA.FTZ R4, R119, R0, -R3 ;  /* 0x0000000077047223 */ /* 0x004fe20000010803 */
[----:B---3--:R-:W-:-:S06]  /*24010*/  MOV R119, R27 ;  /* 0x0000001b00777202 */ /* 0x008fcc0000000f00 */
[----:B------:R2:W-:Y:S02]  /*24020*/  MUFU.EX2 R29, R4 ;  /* 0x00000004001d7308 */ /* 0x0005e40000000800 */
[----:B--2---:R-:W-:-:S06]  /*24030*/  FFMA.FTZ R4, R48, R0, -R3 ;  /* 0x0000000030047223 */ /* 0x004fcc0000010803 */
[----:B------:R2:W-:Y:S02]  /*24040*/  MUFU.EX2 R122, R4 ;  /* 0x00000004007a7308 */ /* 0x0005e40000000800 */
[----:B--2---:R-:W-:-:S06]  /*24050*/  FFMA.FTZ R4, R117, R0, -R3 ;  /* 0x0000000075047223 */ /* 0x004fcc0000010803 */
[----:B------:R2:W-:Y:S08]  /*24060*/  MUFU.EX2 R117, R2 ;  /* 0x0000000200757308 */ /* 0x0005f00000000800 */
[----:B------:R3:W-:Y:S01]  /*24070*/  MUFU.EX2 R57, R4 ;  /* 0x0000000400397308 */ /* 0x0007e20000000800 */
[----:B--2---:R-:W-:-:S07]  /*24080*/  FFMA.FTZ R2, R51, R0, -R3 ;  /* 0x0000000033027223 */ /* 0x004fce0000010803 */
[----:B------:R2:W-:Y:S01]  /*24090*/  MUFU.EX2 R124, R2 ;  /* 0x00000002007c7308 */ /* 0x0005e20000000800 */
[----:B---3--:R-:W-:-:S07]  /*240a0*/  FFMA.FTZ R4, R46, R0, -R3 ;  /* 0x000000002e047223 */ /* 0x008fce0000010803 */
[----:B------:R3:W-:Y:S01]  /*240b0*/  MUFU.EX2 R59, R4 ;  /* 0x00000004003b7308 */ /* 0x0007e20000000800 */
[----:B--2---:R-:W-:-:S07]  /*240c0*/  FFMA.FTZ R2, R78, R0, -R3 ;  /* 0x000000004e027223 */ /* 0x004fce0000010803 */
[----:B------:R2:W-:Y:S01]  /*240d0*/  MUFU.EX2 R116, R2 ;  /* 0x0000000200747308 */ /* 0x0005e20000000800 */
[----:B---3--:R-:W-:Y:S01]  /*240e0*/  FSEL R4, R77, RZ, P1 ;  /* 0x000000ff4d047208 */ /* 0x008fe20000800000 */
[----:B--2---:R-:W-:-:S06]  /*240f0*/  FFMA.FTZ R2, R43, R0, -R5 ;  /* 0x000000002b027223 */ /* 0x004fcc0000010805 */
[----:B------:R2:W-:Y:S02]  /*24100*/  MUFU.EX2 R237, R2 ;  /* 0x0000000200ed7308 */ /* 0x0005e40000000800 */
[----:B--2---:R-:W-:-:S06]  /*24110*/  FFMA.FTZ R2, R58, R0, -R5 ;  /* 0x000000003a027223 */ /* 0x004fcc0000010805 */
[----:B------:R2:W3:Y:S02]  /*24120*/  MUFU.EX2 R244, R2 ;  /* 0x0000000200f47308 */ /* 0x0004e40000000800 */
[----:B--2---:R-:W-:Y:S01]  /*24130*/  FFMA.FTZ R2, R127, R0, -R5 ;  /* 0x000000007f027223 */ /* 0x004fe20000010805 */
[----:B---3--:R-:W-:Y:S02]  /*24140*/  F2FP.F16.F32.PACK_AB R12, R244, R237 ;  /* 0x000000edf40c723e */ /* 0x008fe400000000ff */
[----:B------:R-:W-:-:S03]  /*24150*/  MOV R127, R59 ;  /* 0x0000003b007f7202 */ /* 0x000fc60000000f00 */
[----:B------:R2:W3:Y:S01]  /*24160*/  MUFU.EX2 R246, R2 ;  /* 0x0000000200f67308 */ /* 0x0004e20000000800 */
[----:B------:R-:W-:Y:S02]  /*24170*/  MOV R59, R40 ;  /* 0x00000028003b7202 */ /* 0x000fe40000000f00 */
[----:B--2---:R-:W-:Y:S02]  /*24180*/  FSEL R2, R80, RZ, P0 ;  /* 0x000000ff50027208 */ /* 0x004fe40000000000 */
[----:B---3--:R-:W-:-:S03]  /*24190*/  F2FP.F16.F32.PACK_AB R14, R245, R246 ;  /* 0x000000f6f50e723e */ /* 0x008fc600000000ff */
[----:B------:R-:W-:-:S04]  /*241a0*/  FADD.FTZ R2, R37, -R2 ;  /* 0x8000000225027221 */ /* 0x000fc80000010000 */
[----:B------:R-:W-:Y:S01]  /*241b0*/  FMUL.FTZ R6, R0, R2 ;  /* 0x0000000200067220 */ /* 0x000fe20000410000 */
[----:B------:R-:W-:Y:S01]  /*241c0*/  FADD.FTZ R2, R36, -R4 ;  /* 0x8000000424027221 */ /* 0x000fe20000010000 */
[--C-:B------:R-:W-:Y:S01]  /*241d0*/  FFMA.FTZ R4, R55, R0, -R3.reuse ;  /* 0x0000000037047223 */ /* 0x100fe20000010803 */
[----:B------:R-:W-:Y:S02]  /*241e0*/  LDSM.16.MT88.4 R36, [R181+0xa800] ;  /* 0x00a80000b524783b */ /* 0x000fe40000004200 */
[----:B------:R-:W-:Y:S01]  /*241f0*/  FMUL.FTZ R2, R0, R2 ;  /* 0x0000000200027220 */ /* 0x000fe20000410000 */
[----:B------:R-:W2:Y:S08]  /*24200*/  MUFU.EX2 R6, R6 ;  /* 0x0000000600067308 */ /* 0x000eb00000000800 */
[----:B------:R3:W4:Y:S08]  /*24210*/  MUFU.EX2 R7, R2 ;  /* 0x0000000200077308 */ /* 0x0007300000000800 */
[----:B------:R1:W-:Y:S01]  /*24220*/  MUFU.EX2 R48, R4 ;  /* 0x0000000400307308 */ /* 0x0003e20000000800 */
[-C--:B--2---:R-:W-:Y:S01]  /*24230*/  FMUL.FTZ R166, R166, R6.reuse ;  /* 0x00000006a6a67220 */ /* 0x084fe20000410000 */
[-C--:B------:R-:W-:Y:S01]  /*24240*/  FMUL.FTZ R167, R167, R6.reuse ;  /* 0x00000006a7a77220 */ /* 0x080fe20000410000 */
[-C--:B------:R-:W-:Y:S01]  /*24250*/  FMUL.FTZ R162, R162, R6.reuse ;  /* 0x00000006a2a27220 */ /* 0x080fe20000410000 */
[-C--:B------:R-:W-:Y:S01]  /*24260*/  FMUL.FTZ R163, R163, R6.reuse ;  /* 0x00000006a3a37220 */ /* 0x080fe20000410000 */
[-C--:B------:R-:W-:Y:S01]  /*24270*/  FMUL.FTZ R158, R158, R6.reuse ;  /* 0x000000069e9e7220 */ /* 0x080fe20000410000 */
[-C--:B------:R-:W-:Y:S01]  /*24280*/  FMUL.FTZ R159, R159, R6.reuse ;  /* 0x000000069f9f7220 */ /* 0x080fe20000410000 */
[-C--:B------:R-:W-:Y:S01]  /*24290*/  FMUL.FTZ R142, R142, R6.reuse ;  /* 0x000000068e8e7220 */ /* 0x080fe20000410000 */
[----:B------:R-:W-:Y:S01]  /*242a0*/  FMUL.FTZ R143, R143, R6 ;  /* 0x000000068f8f7220 */ /* 0x000fe20000410000 */
        /* <DEDUP_REMOVED lines=8> */
[----:B-1----:R-:W-:Y:S01]  /*24330*/  MOV R4, R30 ;  /* 0x0000001e00047202 */ /* 0x002fe20000000f00 */
[C---:B------:R-:W-:Y:S01]  /*24340*/  HMMA.16816.F32 R164, R12.reuse, R8, R164 ;  /* 0x000000080ca4723c */ /* 0x040fe200000018a4 */
[-C--:B------:R-:W-:Y:S01]  /*24350*/  FMUL.FTZ R140, R140, R7.reuse ;  /* 0x000000078c8c7220 */ /* 0x080fe20000410000 */
[-C--:B------:R-:W-:Y:S01]  /*24360*/  FMUL.FTZ R141, R141, R7.reuse ;  /* 0x000000078d8d7220 */ /* 0x080fe20000410000 */
[-C--:B------:R-:W-:Y:S01]  /*24370*/  FMUL.FTZ R138, R138, R6.reuse ;  /* 0x000000068a8a7220 */ /* 0x080fe20000410000 */
[----:B------:R-:W-:Y:S01]  /*24380*/  FMUL.FTZ R139, R139, R6 ;  /* 0x000000068b8b7220 */ /* 0x000fe20000410000 */
[-C--:B------:R-:W-:Y:S01]  /*24390*/  FMUL.FTZ R136, R136, R7.reuse ;  /* 0x0000000788887220 */ /* 0x080fe20000410000 */
[C---:B------:R-:W-:Y:S01]  /*243a0*/  HMMA.16816.F32 R160, R12.reuse, R10, R160 ;  /* 0x0000000a0ca0723c */ /* 0x040fe200000018a0 */
[-C--:B------:R-:W-:Y:S01]  /*243b0*/  FMUL.FTZ R137, R137, R7.reuse ;  /* 0x0000000789897220 */ /* 0x080fe20000410000 */
[----:B------:R-:W-:Y:S01]  /*243c0*/  F2FP.F16.F32.PACK_AB R9, R120, R118 ;  /* 0x000000767809723e */ /* 0x000fe200000000ff */
[-C--:B------:R-:W-:Y:S01]  /*243d0*/  FMUL.FTZ R150, R150, R6.reuse ;  /* 0x0000000696967220 */ /* 0x080fe20000410000 */
[----:B------:R-:W-:Y:S01]  /*243e0*/  FMUL.FTZ R151, R151, R6 ;  /* 0x0000000697977220 */ /* 0x000fe20000410000 */
[----:B------:R-:W-:Y:S01]  /*243f0*/  FMUL.FTZ R148, R148, R7 ;  /* 0x0000000794947220 */ /* 0x000fe20000410000 */
[----:B--2---:R-:W-:Y:S01]  /*24400*/  FFMA.FTZ R2, R108, R0, -R3 ;  /* 0x000000006c027223 */ /* 0x004fe20000010803 */
[----:B------:R-:W-:Y:S01]  /*24410*/  MOV R108, R29 ;  /* 0x0000001d006c7202 */ /* 0x000fe20000000f00 */
[C---:B------:R-:W-:Y:S01]  /*24420*/  HMMA.16816.F32 R44, R12.reuse, R16, R156 ;  /* 0x000000100c2c723c */ /* 0x040fe2000000189c */
[----:B------:R-:W1:Y:S01]  /*24430*/  LDSM.16.MT88.4 R28, [R180+0xa000] ;  /* 0x00a00000b41c783b */ /* 0x000e620000004200 */
[----:B------:R2:W-:Y:S01]  /*24440*/  MUFU.EX2 R42, R2 ;  /* 0x00000002002a7308 */ /* 0x0005e20000000800 */
[-C--:B------:R-:W-:Y:S01]  /*24450*/  FMUL.FTZ R149, R149, R7.reuse ;  /* 0x0000000795957220 */ /* 0x080fe20000410000 */
[-C--:B------:R-:W-:Y:S01]  /*24460*/  FMUL.FTZ R154, R154, R6.reuse ;  /* 0x000000069a9a7220 */ /* 0x080fe20000410000 */
[-C--:B------:R-:W-:Y:S01]  /*24470*/  FMUL.FTZ R155, R155, R6.reuse ;  /* 0x000000069b9b7220 */ /* 0x080fe20000410000 */
[-C--:B------:R-:W-:Y:S01]  /*24480*/  FMUL.FTZ R152, R152, R7.reuse ;  /* 0x0000000798987220 */ /* 0x080fe20000410000 */
[-C--:B------:R-:W-:Y:S01]  /*24490*/  FMUL.FTZ R153, R153, R7.reuse ;  /* 0x0000000799997220 */ /* 0x080fe20000410000 */
[-C--:B------:R-:W-:Y:S01]  /*244a0*/  FMUL.FTZ R146, R146, R6.reuse ;  /* 0x0000000692927220 */ /* 0x080fe20000410000 */
[----:B------:R-:W-:Y:S01]  /*244b0*/  FMUL.FTZ R147, R147, R6 ;  /* 0x0000000693937220 */ /* 0x000fe20000410000 */
[----:B------:R-:W-:Y:S01]  /*244c0*/  HMMA.16816.F32 R148, R12, R20, R148 ;  /* 0x000000140c94723c */ /* 0x000fe20000001894 */
[-C--:B------:R-:W-:Y:S01]  /*244d0*/  FMUL.FTZ R144, R144, R7.reuse ;  /* 0x0000000790907220 */ /* 0x080fe20000410000 */
[----:B------:R-:W-:-:S04]  /*244e0*/  FMUL.FTZ R145, R145, R7 ;  /* 0x0000000791917220 */ /* 0x000fc80000410000 */
[----:B------:R-:W-:Y:S01]  /*244f0*/  HMMA.16816.F32 R52, R12, R18, R152 ;  /* 0x000000120c34723c */ /* 0x000fe20000001898 */
[----:B------:R-:W-:Y:S01]  /*24500*/  LDSM.16.MT88.4 R16, [R180+0xa800] ;  /* 0x00a80000b410783b */ /* 0x000fe20000004200 */
[----:B--2---:R-:W-:Y:S01]  /*24510*/  FFMA.FTZ R2, R129, R0, -R5 ;  /* 0x0000000081027223 */ /* 0x004fe20000010805 */
[----:B------:R-:W-:-:S03]  /*24520*/  MOV R129, R57 ;  /* 0x0000003900817202 */ /* 0x000fc60000000f00 */
[C---:B------:R-:W-:Y:S01]  /*24530*/  HMMA.16816.F32 R144, R12.reuse, R22, R144 ;  /* 0x000000160c90723c */ /* 0x040fe20000001890 */
[----:B------:R2:W-:Y:S01]  /*24540*/  MUFU.EX2 R242, R2 ;  /* 0x0000000200f27308 */ /* 0x0005e20000000800 */
[----:B------:R-:W-:Y:S01]  /*24550*/  LDSM.16.MT88.4 R20, [R178+0xb000] ;  /* 0x00b00000b214783b */ /* 0x000fe20000004200 */
[----:B------:R-:W-:Y:S01]  /*24560*/  MOV R57, R41 ;  /* 0x0000002900397202 */ /* 0x000fe20000000f00 */
[----:B--2---:R-:W-:Y:S02]  /*24570*/  FFMA.FTZ R2, R60, R0, -R5 ;  /* 0x000000003c027223 */ /* 0x004fe40000010805 */
[C---:B-1----:R-:W-:Y:S03]  /*24580*/  HMMA.16816.F32 R140, R12.reuse, R28, R140 ;  /* 0x0000001c0c8c723c */ /* 0x042fe6000000188c */
[----:B------:R1:W2:Y:S03]  /*24590*/  MUFU.EX2 R238, R2 ;  /* 0x0000000200ee7308 */ /* 0x0002a60000000800 */
[----:B------:R-:W-:Y:S07]  /*245a0*/  HMMA.16816.F32 R136, R12, R30, R136 ;  /* 0x0000001e0c88723c */ /* 0x000fee0000001888 */
[----:B------:R-:W-:-:S02]  /*245b0*/  F2FP.F16.F32.PACK_AB R13, R4, R121 ;  /* 0x00000079040d723e */ /* 0x000fc400000000ff */
[----:B------:R-:W-:Y:S01]  /*245c0*/  F2FP.F16.F32.PACK_AB R15, R122, R108 ;  /* 0x0000006c7a0f723e */ /* 0x000fe200000000ff */
[--C-:B-1----:R-:W-:Y:S01]  /*245d0*/  FFMA.FTZ R2, R130, R0, -R5.reuse ;  /* 0x0000000082027223 */ /* 0x102fe20000010805 */
[----:B------:R-:W-:Y:S02]  /*245e0*/  MOV R130, R26 ;  /* 0x0000001a00827202 */ /* 0x000fe40000000f00 */
[----:B------:R-:W1:Y:S01]  /*245f0*/  LDSM.16.MT88.4 R24, [R178+0xa800] ;  /* 0x00a80000b218783b */ /* 0x000e620000004200 */
[----:B------:R3:W-:Y:S01]  /*24600*/  MUFU.EX2 R78, R2 ;  /* 0x00000002004e7308 */ /* 0x0007e20000000800 */
[----:B--2---:R-:W-:Y:S02]  /*24610*/  F2FP.F16.F32.PACK_AB R8, R238, R242 ;  /* 0x000000f2ee08723e */ /* 0x004fe400000000ff */
[----:B------:R-:W-:Y:S01]  /*24620*/  F2FP.F16.F32.PACK_AB R11, R119, R130 ;  /* 0x00000082770b723e */ /* 0x000fe200000000ff */
[----:B---3--:R-:W-:-:S04]  /*24630*/  FFMA.FTZ R2, R62, R0, -R5 ;  /* 0x000000003e027223 */ /* 0x008fc80000010805 */
[----:B------:R2:W3:Y:S02]  /*24640*/  MUFU.EX2 R236, R2 ;  /* 0x0000000200ec7308 */ /* 0x0004e40000000800 */
[----:B--2---:R-:W-:Y:S01]  /*24650*/  FFMA.FTZ R2, R74, R0, -R3 ;  /* 0x000000004a027223 */ /* 0x004fe20000010803 */
[----:B---3--:R-:W-:-:S05]  /*24660*/  F2FP.F16.F32.PACK_AB R10, R236, R78 ;  /* 0x0000004eec0a723e */ /* 0x008fca00000000ff */
[----:B------:R2:W-:Y:S02]  /*24670*/  MUFU.EX2 R251, R2 ;  /* 0x0000000200fb7308 */ /* 0x0005e40000000800 */
[C---:B-1----:R-:W-:Y:S06]  /*24680*/  HMMA.16816.F32 R28, R8.reuse, R24, R164 ;  /* 0x00000018081c723c */ /* 0x042fec00000018a4 */
[----:B------:R-:W-:Y:S01]  /*24690*/  HMMA.16816.F32 R24, R8, R26, R160 ;  /* 0x0000001a0818723c */ /* 0x000fe200000018a0 */
[----:B------:R-:W-:Y:S02]  /*246a0*/  MOV R166, R42 ;  /* 0x0000002a00a67202 */ /* 0x000fe40000000f00 */
[----:B------:R-:W1:Y:S01]  /*246b0*/  LDSM.16.MT88.4 R40, [R181+0xb000] ;  /* 0x00b00000b528783b */ /* 0x000e620000004200 */
[----:B------:R-:W-:-:S02]  /*246c0*/  MOV R167, R48 ;  /* 0x0000003000a77202 */ /* 0x000fc40000000f00 */
[C---:B------:R-:W-:Y:S01]  /*246d0*/  HMMA.16816.F32 R44, R8.reuse, R36, R44 ;  /* 0x00000024082c723c */ /* 0x040fe2000000182c */
[-CC-:B--2---:R-:W-:Y:S01]  /*246e0*/  FFMA.FTZ R2, R64, R0.reuse, -R3.reuse ;  /* 0x0000000040027223 */ /* 0x184fe20000010803 */
[----:B------:R-:W-:Y:S03]  /*246f0*/  LDSM.16.MT88.4 R48, [R179+0xb000] ;  /* 0x00b00000b330783b */ /* 0x000fe60000004200 */
[----:B------:R2:W-:Y:S01]  /*24700*/  MUFU.EX2 R250, R2 ;  /* 0x0000000200fa7308 */ /* 0x0005e20000000800 */
[C---:B------:R-:W-:Y:S01]  /*24710*/  HMMA.16816.F32 R52, R8.reuse, R38, R52 ;  /* 0x000000260834723c */ /* 0x040fe20000001834 */
[----:B------:R-:W3:Y:S05]  /*24720*/  LDSM.16.MT88.4 R36, [R180+0xb000] ;  /* 0x00b00000b424783b */ /* 0x000eea0000004200 */
[C---:B------:R-:W-:Y:S06]  /*24730*/  HMMA.16816.F32 R136, R8.reuse, R18, R136 ;  /* 0x000000120888723c */ /* 0x040fec0000001888 */
[----:B------:R-:W-:Y:S01]  /*24740*/  HMMA.16816.F32 R60, R8, R34, R144 ;  /* 0x00000022083c723c */ /* 0x000fe20000001890 */
[----:B--2---:R-:W-:-:S04]  /*24750*/  FFMA.FTZ R2, R96, R0, -R3 ;  /* 0x0000000060027223 */ /* 0x004fc80000010803 */
[----:B------:R2:W-:Y:S02]  /*24760*/  MUFU.EX2 R248, R2 ;  /* 0x0000000200f87308 */ /* 0x0005e40000000800 */
[----:B--2---:R-:W-:-:S06]  /*24770*/  FFMA.FTZ R2, R134, R0, -R5 ;  /* 0x0000000086027223 */ /* 0x004fcc0000010805 */
[----:B------:R2:W-:Y:S02]  /*24780*/  MUFU.EX2 R156, R2 ;  /* 0x00000002009c7308 */ /* 0x0005e40000000800 */
[----:B--2---:R-:W-:-:S06]  /*24790*/  FFMA.FTZ R2, R66, R0, -R5 ;  /* 0x0000000042027223 */ /* 0x004fcc0000010805 */
[----:B------:R2:W4:Y:S02]  /*247a0*/  MUFU.EX2 R159, R2 ;  /* 0x00000002009f7308 */ /* 0x0005240000000800 */
[----:B--2---:R-:W-:Y:S01]  /*247b0*/  FFMA.FTZ R2, R135, R0, -R5 ;  /* 0x0000000087027223 */ /* 0x004fe20000010805 */
[----:B----4-:R-:W-:-:S05]  /*247c0*/  F2FP.F16.F32.PACK_AB R12, R159, R156 ;  /* 0x0000009c9f0c723e */ /* 0x010fca00000000ff */
[----:B------:R2:W-:Y:S02]  /*247d0*/  MUFU.EX2 R158, R2 ;  /* 0x00000002009e7308 */ /* 0x0005e40000000800 */
[-C--:B--2---:R-:W-:Y:S02]  /*247e0*/  FFMA.FTZ R2, R68, R0.reuse, -R5 ;  /* 0x0000000044027223 */ /* 0x084fe40000010805 */
[C---:B------:R-:W-:Y:S04]  /*247f0*/  HMMA.16816.F32 R68, R8.reuse, R32, R148 ;  /* 0x000000200844723c */ /* 0x040fe80000001894 */
[----:B------:R2:W4:Y:S02]  /*24800*/  MUFU.EX2 R161, R2 ;  /* 0x0000000200a17308 */ /* 0x0005240000000800 */
[----:B--2---:R-:W-:Y:S01]  /*24810*/  FFMA.FTZ R2, R72, R0, -R3 ;  /* 0x0000000048027223 */ /* 0x004fe20000010803 */
[----:B----4-:R-:W-:Y:S01]  /*24820*/  F2FP.F16.F32.PACK_AB R14, R161, R158 ;  /* 0x0000009ea10e723e */ /* 0x010fe200000000ff */
[----:B------:R-:W-:Y:S01]  /*24830*/  HMMA.16816.F32 R72, R8, R16, R140 ;  /* 0x000000100848723c */ /* 0x000fe2000000188c */
[----:B------:R-:W2:Y:S03]  /*24840*/  LDSM.16.MT88.4 R16, [R178+0xb800] ;  /* 0x00b80000b210783b */ /* 0x000ea60000004200 */
[----:B------:R4:W-:Y:S02]  /*24850*/  MUFU.EX2 R165, R2 ;  /* 0x0000000200a57308 */ /* 0x0009e40000000800 */
[----:B------:R-:W-:Y:S01]  /*24860*/  HMMA.16816.F32 R32, R12, R20, R28 ;  /* 0x000000140c20723c */ /* 0x000fe2000000181c */
[----:B------:R-:W2:Y:S01]  /*24870*/  LDSM.16.MT88.4 R28, [R181+0xb800] ;  /* 0x00b80000b51c783b */ /* 0x000ea20000004200 */
[----:B------:R-:W-:-:S04]  /*24880*/  F2FP.F16.F32.PACK_AB R9, R127, R129 ;  /* 0x000000817f09723e */ /* 0x000fc800000000ff */
[C---:B------:R-:W-:Y:S06]  /*24890*/  HMMA.16816.F32 R24, R12.reuse, R22, R24 ;  /* 0x000000160c18723c */ /* 0x040fec0000001818 */
[----:B-1----:R-:W-:Y:S01]  /*248a0*/  HMMA.16816.F32 R20, R12, R40, R44 ;  /* 0x000000280c14723c */ /* 0x002fe2000000182c */
[----:B----4-:R-:W-:-:S04]  /*248b0*/  FFMA.FTZ R2, R97, R0, -R3 ;  /* 0x0000000061027223 */ /* 0x010fc80000010803 */
[----:B------:R1:W-:Y:S01]  /*248c0*/  MUFU.EX2 R164, R2 ;  /* 0x0000000200a47308 */ /* 0x0003e20000000800 */
[C---:B------:R-:W-:Y:S01]  /*248d0*/  HMMA.16816.F32 R40, R12.reuse, R42, R52 ;  /* 0x0000002a0c28723c */ /* 0x040fe20000001834 */
[----:B------:R-:W4:Y:S05]  /*248e0*/  LDSM.16.MT88.4 R52, [R179+0xb800] ;  /* 0x00b80000b334783b */ /* 0x000f2a0000004200 */
[C---:B---3--:R-:W-:Y:S06]  /*248f0*/  HMMA.16816.F32 R72, R12.reuse, R36, R72 ;  /* 0x000000240c48723c */ /* 0x048fec0000001848 */
[----:B------:R-:W-:Y:S01]  /*24900*/  HMMA.16816.F32 R68, R12, R48, R68 ;  /* 0x000000300c44723c */ /* 0x000fe20000001844 */
[----:B-1----:R-:W-:-:S05]  /*24910*/  FFMA.FTZ R2, R65, R0, -R3 ;  /* 0x0000000041027223 */ /* 0x002fca0000010803 */
[----:B------:R-:W-:Y:S01]  /*24920*/  HMMA.16816.F32 R60, R12, R50, R60 ;  /* 0x000000320c3c723c */ /* 0x000fe2000000183c */
[----:B------:R-:W1:Y:S01]  /*24930*/  LDSM.16.MT88.4 R48, [R180+0xb800] ;  /* 0x00b80000b430783b */ /* 0x000e620000004200 */
[----:B------:R3:W-:Y:S02]  /*24940*/  MUFU.EX2 R163, R2 ;  /* 0x0000000200a37308 */ /* 0x0007e40000000800 */
[----:B---3--:R-:W-:Y:S01]  /*24950*/  FFMA.FTZ R2, R168, R0, -R5 ;  /* 0x00000000a8027223 */ /* 0x008fe20000010805 */
[----:B------:R-:W-:-:S05]  /*24960*/  MOV R168, R58 ;  /* 0x0000003a00a87202 */ /* 0x000fca0000000f00 */
[----:B------:R3:W-:Y:S02]  /*24970*/  MUFU.EX2 R155, R2 ;  /* 0x00000002009b7308 */ /* 0x0007e40000000800 */
[----:B---3--:R-:W-:Y:S01]  /*24980*/  FFMA.FTZ R2, R76, R0, -R5 ;  /* 0x000000004c027223 */ /* 0x008fe20000010805 */
[----:B------:R-:W-:Y:S02]  /*24990*/  MOV R76, R124 ;  /* 0x0000007c004c7202 */ /* 0x000fe40000000f00 */
[----:B------:R-:W-:-:S03]  /*249a0*/  MOV R124, R59 ;  /* 0x0000003b007c7202 */ /* 0x000fc60000000f00 */
[----:B------:R3:W2:Y:S01]  /*249b0*/  MUFU.EX2 R153, R2 ;  /* 0x0000000200997308 */ /* 0x0006a20000000800 */
[----:B------:R-:W-:Y:S01]  /*249c0*/  F2FP.F16.F32.PACK_AB R11, R76, R117 ;  /* 0x000000754c0b723e */ /* 0x000fe200000000ff */
[----:B---3--:R-:W-:Y:S01]  /*249d0*/  FFMA.FTZ R2, R169, R0, -R5 ;  /* 0x00000000a9027223 */ /* 0x008fe20000010805 */
[----:B--2---:R-:W-:Y:S02]  /*249e0*/  F2FP.F16.F32.PACK_AB R8, R153, R155 ;  /* 0x0000009b9908723e */ /* 0x004fe400000000ff */
[----:B------:R-:W-:-:S03]  /*249f0*/  MOV R169, R116 ;  /* 0x0000007400a97202 */ /* 0x000fc60000000f00 */
[----:B------:R2:W-:Y:S01]  /*24a00*/  MUFU.EX2 R152, R2 ;  /* 0x0000000200987308 */ /* 0x0005e20000000800 */
[----:B------:R-:W-:Y:S02]  /*24a10*/  MOV R116, R57 ;  /* 0x0000003900747202 */ /* 0x000fe40000000f00 */
[----:B------:R-:W-:Y:S01]  /*24a20*/  HMMA.16816.F32 R56, R12, R38, R136 ;  /* 0x000000260c38723c */ /* 0x000fe20000001888 */
[----:B------:R-:W3:Y:S01]  /*24a30*/  LDSM.16.MT88.4 R36, [R178+0xc000] ;  /* 0x00c00000b224783b */ /* 0x000ee20000004200 */
[----:B------:R-:W-:-:S05]  /*24a40*/  MOV R96, R116 ;  /* 0x0000007400607202 */ /* 0x000fca0000000f00 */
[----:B------:R-:W-:Y:S02]  /*24a50*/  F2FP.F16.F32.PACK_AB R13, R168, R169 ;  /* 0x000000a9a80d723e */ /* 0x000fe400000000ff */
[----:B------:R-:W-:Y:S01]  /*24a60*/  F2FP.F16.F32.PACK_AB R15, R167, R166 ;  /* 0x000000a6a70f723e */ /* 0x000fe200000000ff */
[----:B--2---:R-:W-:Y:S01]  /*24a70*/  FFMA.FTZ R2, R79, R0, -R5 ;  /* 0x000000004f027223 */ /* 0x004fe20000010805 */
[----:B------:R-:W-:-:S03]  /*24a80*/  MOV R79, R120 ;  /* 0x00000078004f7202 */ /* 0x000fc60000000f00 */
[----:B------:R2:W4:Y:S02]  /*24a90*/  MUFU.EX2 R151, R2 ;  /* 0x0000000200977308 */ /* 0x0005240000000800 */
[----:B--2---:R-:W-:Y:S01]  /*24aa0*/  FFMA.FTZ R2, R98, R0, -R3 ;  /* 0x0000000062027223 */ /* 0x004fe20000010803 */
[----:B----4-:R-:W-:-:S05]  /*24ab0*/  F2FP.F16.F32.PACK_AB R10, R151, R152 ;  /* 0x00000098970a723e */ /* 0x010fca00000000ff */
[----:B------:R2:W-:Y:S02]  /*24ac0*/  MUFU.EX2 R162, R2 ;  /* 0x0000000200a27308 */ /* 0x0005e40000000800 */
[C---:B------:R-:W-:Y:S06]  /*24ad0*/  HMMA.16816.F32 R44, R8.reuse, R18, R24 ;  /* 0x00000012082c723c */ /* 0x040fec0000001818 */
[C---:B------:R-:W-:Y:S06]  /*24ae0*/  HMMA.16816.F32 R24, R8.reuse, R28, R20 ;  /* 0x0000001c0818723c */ /* 0x040fec0000001814 */
[----:B------:R-:W-:Y:S01]  /*24af0*/  HMMA.16816.F32 R20, R8, R30, R40 ;  /* 0x0000001e0814723c */ /* 0x000fe20000001828 */
[----:B--2---:R-:W-:-:S04]  /*24b00*/  FFMA.FTZ R2, R67, R0, -R3 ;  /* 0x0000000043027223 */ /* 0x004fc80000010803 */
[----:B------:R2:W-:Y:S01]  /*24b10*/  MUFU.EX2 R160, R2 ;  /* 0x0000000200a07308 */ /* 0x0005e20000000800 */
[C---:B------:R-:W-:Y:S01]  /*24b20*/  HMMA.16816.F32 R64, R8.reuse, R16, R32 ;  /* 0x000000100840723c */ /* 0x040fe20000001820 */
[----:B------:R-:W4:Y:S04]  /*24b30*/  LDSM.16.MT88.4 R16, [R181+0xc000] ;  /* 0x00c00000b510783b */ /* 0x000f280000004200 */
[----:B------:R-:W4:Y:S01]  /*24b40*/  LDSM.16.MT88.4 R32, [R179+0xc000] ;  /* 0x00c00000b320783b */ /* 0x000f220000004200 */
[C---:B------:R-:W-:Y:S06]  /*24b50*/  HMMA.16816.F32 R68, R8.reuse, R52, R68 ;  /* 0x000000340844723c */ /* 0x040fec0000001844 */
        /* <DEDUP_REMOVED lines=26> */
[C---:B------:R-:W-:Y:S01]  /*24d00*/  HMMA.16816.F32 R52, R12.reuse, R38, R44 ;  /* 0x000000260c34723c */ /* 0x040fe2000000182c */
[----:B------:R-:W3:Y:S05]  /*24d10*/  LDSM.16.MT88.4 R44, [R178+0xc800] ;  /* 0x00c80000b22c783b */ /* 0x000eea0000004200 */
[C---:B----4-:R-:W-:Y:S01]  /*24d20*/  HMMA.16816.F32 R28, R12.reuse, R18, R20 ;  /* 0x000000120c1c723c */ /* 0x050fe20000001814 */
[----:B------:R-:W4:Y:S05]  /*24d30*/  LDSM.16.MT88.4 R20, [R181+0xc800] ;  /* 0x00c80000b514783b */ /* 0x000f2a0000004200 */
[C---:B------:R-:W-:Y:S01]  /*24d40*/  HMMA.16816.F32 R64, R12.reuse, R36, R64 ;  /* 0x000000240c40723c */ /* 0x040fe20000001840 */
[-CC-:B-1----:R-:W-:Y:S01]  /*24d50*/  FFMA.FTZ R2, R172, R0.reuse, -R3.reuse ;  /* 0x00000000ac027223 */ /* 0x182fe20000010803 */
[----:B------:R-:W-:Y:S01]  /*24d60*/  MOV R172, R127 ;  /* 0x0000007f00ac7202 */ /* 0x000fe20000000f00 */
[----:B------:R-:W-:Y:S02]  /*24d70*/  LDSM.16.MT88.4 R36, [R180+0xc800] ;  /* 0x00c80000b424783b */ /* 0x000fe40000004200 */
[----:B------:R1:W-:Y:S01]  /*24d80*/  MUFU.EX2 R150, R2 ;  /* 0x0000000200967308 */ /* 0x0003e20000000800 */
[C---:B------:R-:W-:Y:S01]  /*24d90*/  HMMA.16816.F32 R60, R12.reuse, R16, R24 ;  /* 0x000000100c3c723c */ /* 0x040fe20000001818 */
[----:B------:R-:W4:Y:S05]  /*24da0*/  LDSM.16.MT88.4 R16, [R179+0xc800] ;  /* 0x00c80000b310783b */ /* 0x000f2a0000004200 */
        /* <DEDUP_REMOVED lines=20> */
[C---:B---3--:R-:W-:Y:S06]  /*24ef0*/  HMMA.16816.F32 R64, R8.reuse, R44, R64 ;  /* 0x0000002c0840723c */ /* 0x048fec0000001840 */
[C---:B------:R-:W-:Y:S01]  /*24f00*/  HMMA.16816.F32 R52, R8.reuse, R46, R52 ;  /* 0x0000002e0834723c */ /* 0x040fe20000001834 */
[----:B------:R-:W2:Y:S05]  /*24f10*/  LDSM.16.MT88.4 R44, [R178+0xd000] ;  /* 0x00d00000b22c783b */ /* 0x000eaa0000004200 */
[C---:B----4-:R-:W-:Y:S01]  /*24f20*/  HMMA.16816.F32 R32, R8.reuse, R22, R28 ;  /* 0x000000160820723c */ /* 0x050fe2000000181c */
        /* <DEDUP_REMOVED lines=14> */
[----:B---3--:R-:W-:-:S04]  /*25010*/  FFMA.FTZ R2, R111, R0, -R5 ;  /* 0x000000006f027223 */ /* 0x008fc80000010805 */
        /* <DEDUP_REMOVED lines=11> */
[----:B------:R2:W3:Y:S02]  /*250d0*/  MUFU.EX2 R137, R2 ;  /* 0x0000000200897308 */ /* 0x0004e40000000800 */
        /* <DEDUP_REMOVED lines=16> */
[----:B------:R-:W-:Y:S02]  /*251e0*/  LDSM.16.MT88.4 R40, [R181+0xe000] ;  /* 0x00e00000b528783b */ /* 0x000fe40000004200 */
[----:B------:R-:W-:-:S02]  /*251f0*/  F2FP.F16.F32.PACK_AB R13, R143, R144 ;  /* 0x000000908f0d723e */ /* 0x000fc400000000ff */
[----:B---3--:R-:W-:Y:S01]  /*25200*/  F2FP.F16.F32.PACK_AB R15, R137, R142 ;  /* 0x0000008e890f723e */ /* 0x008fe200000000ff */
        /* <DEDUP_REMOVED lines=19> */
[----:B------:R1:W2:Y:S01]  /*25340*/  MUFU.EX2 R124, R2 ;  /* 0x00000002007c7308 */ /* 0x0002a20000000800 */
[C---:B------:R-:W-:Y:S01]  /*25350*/  HMMA.16816.F32 R48, R8.reuse, R34, R36 ;  /* 0x000000220830723c */ /* 0x040fe20000001824 */
[----:B------:R-:W3:Y:S05]  /*25360*/  LDSM.16.MT88.4 R32, [R179+0xe000] ;  /* 0x00e00000b320783b */ /* 0x000eea0000004200 */
[C---:B----4-:R-:W-:Y:S06]  /*25370*/  HMMA.16816.F32 R36, R8.reuse, R26, R28 ;  /* 0x0000001a0824723c */ /* 0x050fec000000181c */
[----:B------:R-:W-:Y:S01]  /*25380*/  HMMA.16816.F32 R72, R8, R16, R72 ;  /* 0x000000100848723c */ /* 0x000fe20000001848 */
[----:B-1----:R-:W-:-:S05]  /*25390*/  FFMA.FTZ R2, R112, R0, -R3 ;  /* 0x0000000070027223 */ /* 0x002fca0000010803 */
[C---:B------:R-:W-:Y:S01]  /*253a0*/  HMMA.16816.F32 R28, R8.reuse, R18, R20 ;  /* 0x00000012081c723c */ /* 0x040fe20000001814 */
[----:B------:R-:W1:Y:S01]  /*253b0*/  LDSM.16.MT88.4 R16, [R180+0xe000] ;  /* 0x00e00000b410783b */ /* 0x000e620000004200 */
[----:B------:R4:W-:Y:S03]  /*253c0*/  MUFU.EX2 R123, R2 ;  /* 0x00000002007b7308 */ /* 0x0009e60000000800 */
[----:B------:R-:W1:Y:S01]  /*253d0*/  LDSM.16.MT88.4 R20, [R178+0xe800] ;  /* 0x00e80000b214783b */ /* 0x000e620000004200 */
[----:B------:R-:W-:Y:S07]  /*253e0*/  HMMA.16816.F32 R68, R8, R24, R68 ;  /* 0x000000180844723c */ /* 0x000fee0000001844 */
[----:B------:R-:W-:-:S02]  /*253f0*/  F2FP.F16.F32.PACK_AB R9, R135, R136 ;  /* 0x000000888709723e */ /* 0x000fc400000000ff */
[----:B--2---:R-:W-:Y:S01]  /*25400*/  F2FP.F16.F32.PACK_AB R11, R124, R126 ;  /* 0x0000007e7c0b723e */ /* 0x004fe200000000ff */
[----:B----4-:R-:W-:Y:S01]  /*25410*/  FFMA.FTZ R2, R193, R0, -R5 ;  /* 0x00000000c1027223 */ /* 0x010fe20000010805 */
[----:B------:R-:W-:-:S03]  /*25420*/  MOV R193, R117 ;  /* 0x0000007500c17202 */ /* 0x000fc60000000f00 */
[----:B------:R2:W-:Y:S02]  /*25430*/  MUFU.EX2 R116, R2 ;  /* 0x0000000200747308 */ /* 0x0005e40000000800 */
[----:B--2---:R-:W-:-:S06]  /*25440*/  FFMA.FTZ R2, R95, R0, -R5 ;  /* 0x000000005f027223 */ /* 0x004fcc0000010805 */
[----:B------:R2:W4:Y:S02]  /*25450*/  MUFU.EX2 R112, R2 ;  /* 0x0000000200707308 */ /* 0x0005240000000800 */
[----:B--2---:R-:W-:Y:S01]  /*25460*/  FFMA.FTZ R2, R195, R0, -R5 ;  /* 0x00000000c3027223 */ /* 0x004fe20000010805 */
[----:B------:R-:W-:Y:S02]  /*25470*/  MOV R195, R118 ;  /* 0x0000007600c37202 */ /* 0x000fe40000000f00 */
[----:B----4-:R-:W-:-:S03]  /*25480*/  F2FP.F16.F32.PACK_AB R12, R112, R116 ;  /* 0x00000074700c723e */ /* 0x010fc600000000ff */
[----:B------:R2:W-:Y:S02]  /*25490*/  MUFU.EX2 R111, R2 ;  /* 0x00000002006f7308 */ /* 0x0005e40000000800 */
[----:B--2---:R-:W-:-:S06]  /*254a0*/  FFMA.FTZ R2, R102, R0, -R5 ;  /* 0x0000000066027223 */ /* 0x004fcc0000010805 */
[----:B------:R2:W4:Y:S02]  /*254b0*/  MUFU.EX2 R110, R2 ;  /* 0x00000002006e7308 */ /* 0x0005240000000800 */
[----:B--2---:R-:W-:Y:S01]  /*254c0*/  FFMA.FTZ R2, R101, R0, -R3 ;  /* 0x0000000065027223 */ /* 0x004fe20000010803 */
[----:B----4-:R-:W-:-:S05]  /*254d0*/  F2FP.F16.F32.PACK_AB R14, R110, R111 ;  /* 0x0000006f6e0e723e */ /* 0x010fca00000000ff */
[----:B------:R2:W4:Y:S02]  /*254e0*/  MUFU.EX2 R118, R2 ;  /* 0x0000000200767308 */ /* 0x0005240000000800 */
[C---:B---3--:R-:W-:Y:S06]  /*254f0*/  HMMA.16816.F32 R64, R12.reuse, R44, R64 ;  /* 0x0000002c0c40723c */ /* 0x048fec0000001840 */
[C---:B------:R-:W-:Y:S01]  /*25500*/  HMMA.16816.F32 R24, R12.reuse, R46, R52 ;  /* 0x0000002e0c18723c */ /* 0x040fe20000001834 */
[----:B------:R-:W3:Y:S05]  /*25510*/  LDSM.16.MT88.4 R44, [R181+0xe800] ;  /* 0x00e80000b52c783b */ /* 0x000eea0000004200 */
[C---:B------:R-:W-:Y:S01]  /*25520*/  HMMA.16816.F32 R52, R12.reuse, R34, R36 ;  /* 0x000000220c34723c */ /* 0x040fe20000001824 */
[--C-:B--2---:R-:W-:Y:S01]  /*25530*/  FFMA.FTZ R2, R188, R0, -R3.reuse ;  /* 0x00000000bc027223 */ /* 0x104fe20000010803 */
[----:B------:R-:W-:Y:S01]  /*25540*/  MOV R188, R96 ;  /* 0x0000006000bc7202 */ /* 0x000fe20000000f00 */
[----:B------:R-:W2:Y:S02]  /*25550*/  LDSM.16.MT88.4 R36, [R180+0xe800] ;  /* 0x00e80000b424783b */ /* 0x000ea40000004200 */
[----:B------:R4:W-:Y:S01]  /*25560*/  MUFU.EX2 R117, R2 ;  /* 0x0000000200757308 */ /* 0x0009e20000000800 */
[C---:B------:R-:W-:Y:S06]  /*25570*/  HMMA.16816.F32 R60, R12.reuse, R40, R60 ;  /* 0x000000280c3c723c */ /* 0x040fec000000183c */
[C---:B------:R-:W-:Y:S01]  /*25580*/  HMMA.16816.F32 R56, R12.reuse, R42, R48 ;  /* 0x0000002a0c38723c */ /* 0x040fe20000001830 */
[----:B------:R-:W2:Y:S05]  /*25590*/  LDSM.16.MT88.4 R48, [R179+0xe800] ;  /* 0x00e80000b330783b */ /* 0x000eaa0000004200 */
[----:B-1----:R-:W-:Y:S01]  /*255a0*/  HMMA.16816.F32 R72, R12, R16, R72 ;  /* 0x000000100c48723c */ /* 0x002fe20000001848 */
[----:B----4-:R-:W-:-:S05]  /*255b0*/  FFMA.FTZ R2, R103, R0, -R3 ;  /* 0x0000000067027223 */ /* 0x010fca0000010803 */
[C---:B------:R-:W-:Y:S01]  /*255c0*/  HMMA.16816.F32 R40, R12.reuse, R18, R28 ;  /* 0x000000120c28723c */ /* 0x040fe2000000181c */
[----:B------:R-:W-:Y:S01]  /*255d0*/  F2FP.F16.F32.PACK_AB R17, R118, R123 ;  /* 0x0000007b7611723e */ /* 0x000fe200000000ff */
[----:B------:R1:W4:Y:S04]  /*255e0*/  MUFU.EX2 R113, R2 ;  /* 0x0000000200717308 */ /* 0x0003280000000800 */
[----:B------:R-:W-:Y:S01]  /*255f0*/  HMMA.16816.F32 R68, R12, R32, R68 ;  /* 0x000000200c44723c */ /* 0x000fe20000001844 */
[----:B------:R-:W-:Y:S01]  /*25600*/  LDSM.16.MT88.4 R12, [R181+0xf000] ;  /* 0x00f00000b50c783b */ /* 0x000fe20000004200 */
[----:B-1----:R-:W-:Y:S01]  /*25610*/  FFMA.FTZ R2, R199, R0, -R5 ;  /* 0x00000000c7027223 */ /* 0x002fe20000010805 */
[----:B----4-:R-:W-:Y:S02]  /*25620*/  F2FP.F16.F32.PACK_AB R19, R113, R117 ;  /* 0x000000757113723e */ /* 0x010fe400000000ff */
[----:B------:R-:W-:Y:S01]  /*25630*/  MOV R199, R195 ;  /* 0x000000c300c77202 */ /* 0x000fe20000000f00 */
[----:B------:R1:W-:Y:S01]  /*25640*/  MUFU.EX2 R108, R2 ;  /* 0x00000002006c7308 */ /* 0x0003e20000000800 */
[----:B------:R-:W-:-:S02]  /*25650*/  MOV R195, R192 ;  /* 0x000000c000c37202 */ /* 0x000fc40000000f00 */
[----:B------:R-:W-:Y:S01]  /*25660*/  MOV R192, R82 ;  /* 0x0000005200c07202 */ /* 0x000fe20000000f00 */
[----:B-1----:R-:W-:-:S04]  /*25670*/  FFMA.FTZ R2, R104, R0, -R5 ;  /* 0x0000000068027223 */ /* 0x002fc80000010805 */
        /* <DEDUP_REMOVED lines=9> */
[C---:B------:R-:W-:Y:S06]  /*25710*/  HMMA.16816.F32 R64, R8.reuse, R20, R64 ;  /* 0x000000140840723c */ /* 0x040fec0000001840 */
[C---:B------:R-:W-:Y:S01]  /*25720*/  HMMA.16816.F32 R32, R8.reuse, R22, R24 ;  /* 0x000000160820723c */ /* 0x040fe20000001818 */
[----:B------:R-:W4:Y:S05]  /*25730*/  LDSM.16.MT88.4 R20, [R178+0xf000] ;  /* 0x00f00000b214783b */ /* 0x000f2a0000004200 */
[----:B---3--:R-:W-:Y:S01]  /*25740*/  HMMA.16816.F32 R24, R8, R46, R56 ;  /* 0x0000002e0818723c */ /* 0x008fe20000001838 */
[----:B-1----:R-:W-:-:S04]  /*25750*/  FFMA.FTZ R2, R106, R0, -R3 ;  /* 0x000000006a027223 */ /* 0x002fc80000010803 */
[----:B------:R1:W-:Y:S01]  /*25760*/  MUFU.EX2 R106, R2 ;  /* 0x00000002006a7308 */ /* 0x0003e20000000800 */
[C---:B--2---:R-:W-:Y:S06]  /*25770*/  HMMA.16816.F32 R72, R8.reuse, R36, R72 ;  /* 0x000000240848723c */ /* 0x044fec0000001848 */
[C---:B------:R-:W-:Y:S01]  /*25780*/  HMMA.16816.F32 R56, R8.reuse, R38, R40 ;  /* 0x000000260838723c */ /* 0x040fe20000001828 */
[----:B------:R-:W2:Y:S05]  /*25790*/  LDSM.16.MT88.4 R36, [R180+0xf000] ;  /* 0x00f00000b424783b */ /* 0x000eaa0000004200 */
[----:B------:R-:W-:Y:S01]  /*257a0*/  HMMA.16816.F32 R28, R8, R44, R60 ;  /* 0x0000002c081c723c */ /* 0x000fe2000000183c */
[----:B------:R-:W3:Y:S01]  /*257b0*/  LDSM.16.MT88.4 R44, [R179+0xf000] ;  /* 0x00f00000b32c783b */ /* 0x000ee20000004200 */
        /* <DEDUP_REMOVED lines=17> */
[----:B------:R1:W4:Y:S02]  /*258d0*/  MUFU.EX2 R102, R2 ;  /* 0x0000000200667308 */ /* 0x0003240000000800 */
[C---:B------:R-:W-:Y:S06]  /*258e0*/  HMMA.16816.F32 R64, R16.reuse, R20, R64 ;  /* 0x000000141040723c */ /* 0x040fec0000001840 */
[C---:B------:R-:W-:Y:S01]  /*258f0*/  HMMA.16816.F32 R52, R16.reuse, R22, R32 ;  /* 0x000000161034723c */ /* 0x040fe20000001820 */
[----:B------:R-:W3:Y:S05]  /*25900*/  LDSM.16.MT88.4 R20, [R181+0xf800] ;  /* 0x00f80000b514783b */ /* 0x000eea0000004200 */
[----:B------:R-:W-:Y:S01]  /*25910*/  HMMA.16816.F32 R40, R16, R12, R28 ;  /* 0x0000000c1028723c */ /* 0x000fe2000000181c */
[----:B-1----:R-:W-:-:S04]  /*25920*/  FFMA.FTZ R2, R206, R0, -R3 ;  /* 0x00000000ce027223 */ /* 0x002fc80000010803 */
[----:B------:R1:W-:Y:S01]  /*25930*/  MUFU.EX2 R100, R2 ;  /* 0x0000000200647308 */ /* 0x0003e20000000800 */
[----:B------:R-:W-:Y:S01]  /*25940*/  HMMA.16816.F32 R32, R16, R14, R24 ;  /* 0x0000000e1020723c */ /* 0x000fe20000001818 */
[----:B------:R-:W-:-:S05]  /*25950*/  F2FP.F16.F32.PACK_AB R13, R106, R109 ;  /* 0x0000006d6a0d723e */ /* 0x000fca00000000ff */
[----:B--2---:R-:W-:Y:S01]  /*25960*/  HMMA.16816.F32 R72, R16, R36, R72 ;  /* 0x000000241048723c */ /* 0x004fe20000001848 */
[----:B----4-:R-:W-:-:S05]  /*25970*/  F2FP.F16.F32.PACK_AB R15, R102, R105 ;  /* 0x00000069660f723e */ /* 0x010fca00000000ff */
[----:B---3--:R-:W-:Y:S01]  /*25980*/  HMMA.16816.F32 R28, R16, R44, R68 ;  /* 0x0000002c101c723c */ /* 0x008fe20000001844 */
        /* <DEDUP_REMOVED lines=17> */
[C---:B------:R-:W-:Y:S06]  /*25aa0*/  HMMA.16816.F32 R44, R12.reuse, R22, R32 ;  /* 0x000000160c2c723c */ /* 0x040fec0000001820 */
        /* <DEDUP_REMOVED lines=36> */
[----:B------:R-:W-:Y:S01]  /*25cf0*/  MOV R173, R81 ;  /* 0x0000005100ad7202 */ /* 0x000fe20000000f00 */
[----:B------:R-:W-:Y:S01]  /*25d00*/  FADD.FTZ R7, R249, R2 ;  /* 0x00000002f9077221 */ /* 0x000fe20000010000 */
[----:B------:R-:W-:Y:S01]  /*25d10*/  MOV R81, R4 ;  /* 0x0000000400517202 */ /* 0x000fe20000000f00 */
[-C--:B------:R-:W-:Y:S01]  /*25d20*/  FFMA.FTZ R4, R218, R0.reuse, -R3 ;  /* 0x00000000da047223 */ /* 0x080fe20000010803 */
[----:B------:R-:W-:Y:S01]  /*25d30*/  MOV R188, R83 ;  /* 0x0000005300bc7202 */ /* 0x000fe20000000f00 */
[----:B------:R-:W-:Y:S01]  /*25d40*/  FFMA.FTZ R2, R220, R0, -R5 ;  /* 0x00000000dc027223 */ /* 0x000fe20000010805 */
[----:B------:R-:W-:Y:S01]  /*25d50*/  FADD.FTZ R6, R244, R6 ;  /* 0x00000006f4067221 */ /* 0x000fe20000010000 */
[----:B------:R1:W-:Y:S01]  /*25d60*/  MUFU.EX2 R83, R4 ;  /* 0x0000000400537308 */ /* 0x0003e20000000800 */
[----:B------:R-:W-:Y:S01]  /*25d70*/  HMMA.16816.F32 R32, R8, R26, R28 ;  /* 0x0000001a0820723c */ /* 0x000fe2000000181c */
[----:B------:R-:W2:Y:S01]  /*25d80*/  LDSM.16.MT88.4 R24, [R181+0x10800] ;  /* 0x01080000b518783b */ /* 0x000ea20000004200 */
[----:B------:R-:W-:-:S04]  /*25d90*/  FADD.FTZ R6, R246, R6 ;  /* 0x00000006f6067221 */ /* 0x000fc80000010000 */
[----:B------:R-:W-:Y:S01]  /*25da0*/  FADD.FTZ R6, R245, R6 ;  /* 0x00000006f5067221 */ /* 0x000fe20000010000 */
[----:B------:R4:W-:Y:S01]  /*25db0*/  MUFU.EX2 R82, R2 ;  /* 0x0000000200527308 */ /* 0x0009e20000000800 */
[----:B------:R-:W-:Y:S02]  /*25dc0*/  HMMA.16816.F32 R48, R8, R40, R48 ;  /* 0x000000280830723c */ /* 0x000fe40000001830 */
[----:B------:R-:W-:-:S04]  /*25dd0*/  FADD.FTZ R6, R242, R6 ;  /* 0x00000006f2067221 */ /* 0x000fc80000010000 */
[----:B------:R-:W-:Y:S01]  /*25de0*/  HMMA.16816.F32 R44, R8, R42, R44 ;  /* 0x0000002a082c723c */ /* 0x000fe2000000182c */
[----:B-1----:R-:W-:-:S04]  /*25df0*/  FADD.FTZ R4, R252, R7 ;  /* 0x00000007fc047221 */ /* 0x002fc80000010000 */
[----:B------:R-:W-:Y:S01]  /*25e00*/  FADD.FTZ R4, R193, R4 ;  /* 0x00000004c1047221 */ /* 0x000fe20000010000 */
[----:B------:R-:W-:Y:S01]  /*25e10*/  MOV R193, R81 ;  /* 0x0000005100c17202 */ /* 0x000fe20000000f00 */
[----:B---3--:R-:W-:Y:S01]  /*25e20*/  HMMA.16816.F32 R40, R8, R12, R72 ;  /* 0x0000000c0828723c */ /* 0x008fe20000001848 */
[----:B----4-:R-:W-:-:S04]  /*25e30*/  FFMA.FTZ R2, R208, R0, -R5 ;  /* 0x00000000d0027223 */ /* 0x010fc80000010805 */
[----:B------:R1:W3:Y:S01]  /*25e40*/  MUFU.EX2 R81, R2 ;  /* 0x0000000200517308 */ /* 0x0002e20000000800 */
[----:B------:R-:W-:Y:S01]  /*25e50*/  HMMA.16816.F32 R28, R8, R14, R16 ;  /* 0x0000000e081c723c */ /* 0x000fe20000001810 */
[----:B------:R-:W4:Y:S04]  /*25e60*/  LDSM.16.MT88.4 R12, [R179+0x10800] ;  /* 0x01080000b30c783b */ /* 0x000f280000004200 */
[----:B------:R-:W4:Y:S02]  /*25e70*/  LDSM.16.MT88.4 R16, [R180+0x10800] ;  /* 0x01080000b410783b */ /* 0x000f240000004200 */
[----:B------:R-:W-:Y:S01]  /*25e80*/  F2FP.F16.F32.PACK_AB R9, R84, R89 ;  /* 0x000000595409723e */ /* 0x000fe200000000ff */
[----:B-1----:R-:W-:Y:S01]  /*25e90*/  FADD.FTZ R2, R199, R4 ;  /* 0x00000004c7027221 */ /* 0x002fe20000010000 */
[----:B------:R-:W-:Y:S01]  /*25ea0*/  FFMA.FTZ R4, R222, R0, -R5 ;  /* 0x00000000de047223 */ /* 0x000fe20000010805 */
[----:B---3--:R-:W-:-:S02]  /*25eb0*/  F2FP.F16.F32.PACK_AB R8, R81, R82 ;  /* 0x000000525108723e */ /* 0x008fc400000000ff */
[----:B------:R-:W-:Y:S02]  /*25ec0*/  FADD.FTZ R2, R79, R2 ;  /* 0x000000024f027221 */ /* 0x000fe40000010000 */
[----:B------:R1:W-:Y:S02]  /*25ed0*/  MUFU.EX2 R79, R4 ;  /* 0x00000004004f7308 */ /* 0x0003e40000000800 */
[----:B------:R-:W-:-:S04]  /*25ee0*/  FADD.FTZ R2, R188, R2 ;  /* 0x00000002bc027221 */ /* 0x000fc80000010000 */
[----:B------:R-:W-:-:S04]  /*25ef0*/  FADD.FTZ R2, R195, R2 ;  /* 0x00000002c3027221 */ /* 0x000fc80000010000 */
[----:B------:R-:W-:Y:S01]  /*25f00*/  FADD.FTZ R2, R170, R2 ;  /* 0x00000002aa027221 */ /* 0x000fe20000010000 */
[----:B------:R-:W-:-:S03]  /*25f10*/  MOV R170, R76 ;  /* 0x0000004c00aa7202 */ /* 0x000fc60000000f00 */
[----:B------:R-:W-:Y:S01]  /*25f20*/  FADD.FTZ R2, R193, R2 ;  /* 0x00000002c1027221 */ /* 0x000fe20000010000 */
[----:B-1----:R-:W-:Y:S01]  /*25f30*/  FADD.FTZ R4, R238, R6 ;  /* 0x00000006ee047221 */ /* 0x002fe20000010000 */
[----:B------:R-:W-:Y:S02]  /*25f40*/  FFMA.FTZ R6, R212, R0, -R5 ;  /* 0x00000000d4067223 */ /* 0x000fe40000010805 */
[----:B------:R-:W-:Y:S01]  /*25f50*/  FADD.FTZ R2, R173, R2 ;  /* 0x00000002ad027221 */ /* 0x000fe20000010000 */
[----:B------:R-:W-:Y:S02]  /*25f60*/  FADD.FTZ R4, R78, R4 ;  /* 0x000000044e047221 */ /* 0x000fe40000010000 */
[----:B------:R1:W3:Y:S02]  /*25f70*/  MUFU.EX2 R78, R6 ;  /* 0x00000006004e7308 */ /* 0x0002e40000000800 */
[----:B------:R-:W-:-:S04]  /*25f80*/  FADD.FTZ R4, R236, R4 ;  /* 0x00000004ec047221 */ /* 0x000fc80000010000 */
[----:B------:R-:W-:-:S04]  /*25f90*/  FADD.FTZ R4, R156, R4 ;  /* 0x000000049c047221 */ /* 0x000fc80000010000 */
[----:B------:R-:W-:-:S04]  /*25fa0*/  FADD.FTZ R4, R159, R4 ;  /* 0x000000049f047221 */ /* 0x000fc80000010000 */
[----:B------:R-:W-:Y:S01]  /*25fb0*/  FADD.FTZ R7, R158, R4 ;  /* 0x000000049e077221 */ /* 0x000fe20000010000 */
[-CC-:B------:R-:W-:Y:S01]  /*25fc0*/  FFMA.FTZ R4, R225, R0.reuse, -R3.reuse ;  /* 0x00000000e1047223 */ /* 0x180fe20000010803 */
[-C--:B-1----:R-:W-:Y:S01]  /*25fd0*/  FFMA.FTZ R6, R213, R0.reuse, -R3 ;  /* 0x00000000d5067223 */ /* 0x082fe20000010803 */
[----:B---3--:R-:W-:Y:S02]  /*25fe0*/  F2FP.F16.F32.PACK_AB R10, R78, R79 ;  /* 0x0000004f4e0a723e */ /* 0x008fe400000000ff */
[----:B------:R-:W-:Y:S08]  /*25ff0*/  MUFU.EX2 R71, R4 ;  /* 0x0000000400477308 */ /* 0x000ff00000000800 */
[----:B------:R1:W3:Y:S02]  /*26000*/  MUFU.EX2 R76, R6 ;  /* 0x00000006004c7308 */ /* 0x0002e40000000800 */
[----:B-1----:R-:W-:Y:S01]  /*26010*/  FADD.FTZ R6, R175, R2 ;  /* 0x00000002af067221 */ /* 0x002fe20000010000 */
[----:B------:R-:W-:Y:S01]  /*26020*/  FADD.FTZ R2, R161, R7 ;  /* 0x00000007a1027221 */ /* 0x000fe20000010000 */
[----:B---3--:R-:W-:Y:S01]  /*26030*/  F2FP.F16.F32.PACK_AB R11, R76, R83 ;  /* 0x000000534c0b723e */ /* 0x008fe200000000ff */
[----:B------:R-:W-:Y:S01]  /*26040*/  FFMA.FTZ R7, R216, R0, -R3 ;  /* 0x00000000d8077223 */ /* 0x000fe20000010803 */
[----:B------:R-:W-:Y:S01]  /*26050*/  FADD.FTZ R6, R192, R6 ;  /* 0x00000006c0067221 */ /* 0x000fe20000010000 */
[----:B------:R-:W-:-:S02]  /*26060*/  FADD.FTZ R4, R155, R2 ;  /* 0x000000029b047221 */ /* 0x000fc40000010000 */
[----:B------:R1:W3:Y:S01]  /*26070*/  MUFU.EX2 R69, R7 ;  /* 0x0000000700457308 */ /* 0x0002e20000000800 */
        /* <DEDUP_REMOVED lines=12> */
[----:B------:R-:W3:Y:S02]  /*26140*/  LDSM.16.MT88.4 R20, [R181+0x11000] ;  /* 0x01100000b514783b */ /* 0x000ee40000004200 */
        /* <DEDUP_REMOVED lines=10> */
[----:B----4-:R-:W-:Y:S01]  /*261f0*/  FFMA.FTZ R4, R228, R0, -R5 ;  /* 0x00000000e4047223 */ /* 0x010fe20000010805 */
        /* <DEDUP_REMOVED lines=18> */
[----:B------:R-:W-:Y:S01]  /*26320*/  HMMA.16816.F32 R40, R8, R16, R40 ;  /* 0x000000100828723c */ /* 0x000fe20000001828 */
[----:B------:R2:W4:Y:S01]  /*26330*/  MUFU.EX2 R63, R4 ;  /* 0x00000004003f7308 */ /* 0x0005220000000800 */
[----:B------:R-:W-:Y:S01]  /*26340*/  FADD.FTZ R2, R162, R2 ;  /* 0x00000002a2027221 */ /* 0x000fe20000010000 */
[----:B------:R-:W-:-:S03]  /*26350*/  FADD.FTZ R6, R129, R6 ;  /* 0x0000000681067221 */ /* 0x000fc60000010000 */
[----:B------:R-:W-:Y:S01]  /*26360*/  HMMA.16816.F32 R28, R8, R18, R28 ;  /* 0x00000012081c723c */ /* 0x000fe2000000181c */
[----:B------:R-:W-:Y:S01]  /*26370*/  FADD.FTZ R6, R127, R6 ;  /* 0x000000067f067221 */ /* 0x000fe20000010000 */
[----:B------:R-:W1:Y:S03]  /*26380*/  LDSM.16.MT88.4 R16, [R179+0x11000] ;  /* 0x01100000b310783b */ /* 0x000e660000004200 */
[----:B------:R-:W-:Y:S02]  /*26390*/  FADD.FTZ R6, R120, R6 ;  /* 0x0000000678067221 */ /* 0x000fe40000010000 */
[----:B---3--:R-:W-:Y:S01]  /*263a0*/  F2FP.F16.F32.PACK_AB R9, R69, R71 ;  /* 0x000000474509723e */ /* 0x008fe200000000ff */
[----:B--2---:R-:W-:Y:S01]  /*263b0*/  FFMA.FTZ R4, R229, R0, -R5 ;  /* 0x00000000e5047223 */ /* 0x004fe20000010805 */
[----:B----4-:R-:W-:-:S03]  /*263c0*/  F2FP.F16.F32.PACK_AB R8, R63, R68 ;  /* 0x000000443f08723e */ /* 0x010fc600000000ff */
        /* <DEDUP_REMOVED lines=8> */
[----:B---3--:R-:W-:Y:S01]  /*26450*/  F2FP.F16.F32.PACK_AB R11, R60, R70 ;  /* 0x000000463c0b723e */ /* 0x008fe200000000ff */
[----:B------:R-:W2:Y:S01]  /*26460*/  LDSM.16.MT88.4 R160, [R178+0x11800] ;  /* 0x01180000b2a0783b */ /* 0x000ea20000004200 */
[----:B------:R-:W-:Y:S02]  /*26470*/  FADD.FTZ R4, R157, R4 ;  /* 0x000000049d047221 */ /* 0x000fe40000010000 */
[----:B------:R3:W4:Y:S03]  /*26480*/  MUFU.EX2 R55, R2 ;  /* 0x0000000200377308 */ /* 0x0007260000000800 */
[C---:B------:R-:W-:Y:S06]  /*26490*/  HMMA.16816.F32 R156, R8.reuse, R20, R48 ;  /* 0x00000014089c723c */ /* 0x040fec0000001830 */
[C---:B-1----:R-:W-:Y:S06]  /*264a0*/  HMMA.16816.F32 R164, R8.reuse, R24, R64 ;  /* 0x0000001808a4723c */ /* 0x042fec0000001840 */
[C---:B------:R-:W-:Y:S01]  /*264b0*/  HMMA.16816.F32 R24, R8.reuse, R26, R56 ;  /* 0x0000001a0818723c */ /* 0x040fe20000001838 */
[----:B---3--:R-:W-:Y:S01]  /*264c0*/  FADD.FTZ R2, R154, R4 ;  /* 0x000000049a027221 */ /* 0x008fe20000010000 */
[----:B------:R-:W-:Y:S01]  /*264d0*/  FADD.FTZ R4, R122, R6 ;  /* 0x000000067a047221 */ /* 0x000fe20000010000 */
[-CC-:B------:R-:W-:Y:S01]  /*264e0*/  FFMA.FTZ R6, R231, R0.reuse, -R3.reuse ;  /* 0x00000000e7067223 */ /* 0x180fe20000010803 */
[----:B------:R-:W-:Y:S01]  /*264f0*/  FFMA.FTZ R3, R115, R0, -R3 ;  /* 0x0000000073037223 */ /* 0x000fe20000010803 */
[----:B------:R-:W-:Y:S01]  /*26500*/  FADD.FTZ R2, R150, R2 ;  /* 0x0000000296027221 */ /* 0x000fe20000010000 */
[----:B------:R-:W-:Y:S01]  /*26510*/  FADD.FTZ R4, R121, R4 ;  /* 0x0000000479047221 */ /* 0x000fe20000010000 */
[----:B------:R1:W-:Y:S01]  /*26520*/  MUFU.EX2 R53, R6 ;  /* 0x0000000600357308 */ /* 0x0003e20000000800 */
[----:B------:R-:W3:Y:S01]  /*26530*/  LDSM.16.MT88.4 R152, [R181+0x11800] ;  /* 0x01180000b598783b */ /* 0x000ee20000004200 */
[----:B------:R-:W-:Y:S01]  /*26540*/  FADD.FTZ R2, R149, R2 ;  /* 0x0000000295027221 */ /* 0x000fe20000010000 */
[----:B------:R-:W-:Y:S01]  /*26550*/  FADD.FTZ R4, R119, R4 ;  /* 0x0000000477047221 */ /* 0x000fe20000010000 */
[C---:B------:R-:W-:Y:S02]  /*26560*/  HMMA.16816.F32 R148, R8.reuse, R16, R36 ;  /* 0x000000100894723c */ /* 0x040fe40000001824 */
[----:B------:R-:W-:Y:S01]  /*26570*/  FADD.FTZ R2, R144, R2 ;  /* 0x0000000290027221 */ /* 0x000fe20000010000 */
[----:B------:R-:W-:Y:S01]  /*26580*/  FADD.FTZ R4, R116, R4 ;  /* 0x0000000474047221 */ /* 0x000fe20000010000 */
[----:B------:R-:W3:Y:S01]  /*26590*/  LDSM.16.MT88.4 R144, [R179+0x11800] ;  /* 0x01180000b390783b */ /* 0x000ee20000004200 */
[----:B------:R-:W2:Y:S01]  /*265a0*/  MUFU.EX2 R3, R3 ;  /* 0x0000000300037308 */ /* 0x000ea20000000800 */
[----:B------:R-:W-:Y:S01]  /*265b0*/  FADD.FTZ R2, R143, R2 ;  /* 0x000000028f027221 */ /* 0x000fe20000010000 */
[----:B------:R-:W-:Y:S01]  /*265c0*/  FADD.FTZ R4, R112, R4 ;  /* 0x0000000470047221 */ /* 0x000fe20000010000 */
[C---:B------:R-:W-:Y:S01]  /*265d0*/  HMMA.16816.F32 R44, R8.reuse, R22, R44 ;  /* 0x00000016082c723c */ /* 0x040fe2000000182c */
[----:B------:R-:W-:Y:S01]  /*265e0*/  MOV R37, R80 ;  /* 0x0000005000257202 */ /* 0x000fe20000000f00 */
[----:B------:R-:W-:Y:S01]  /*265f0*/  FADD.FTZ R2, R142, R2 ;  /* 0x000000028e027221 */ /* 0x000fe20000010000 */
[----:B------:R-:W-:Y:S01]  /*26600*/  FADD.FTZ R4, R111, R4 ;  /* 0x000000046f047221 */ /* 0x000fe20000010000 */
[----:B------:R-:W-:Y:S01]  /*26610*/  MOV R36, R77 ;  /* 0x0000004d00247202 */ /* 0x000fe20000000f00 */
[----:B-1----:R-:W-:Y:S01]  /*26620*/  FFMA.FTZ R6, R232, R0, -R5 ;  /* 0x00000000e8067223 */ /* 0x002fe20000010805 */
[----:B------:R-:W-:Y:S01]  /*26630*/  FADD.FTZ R2, R137, R2 ;  /* 0x0000000289027221 */ /* 0x000fe20000010000 */
[----:B------:R-:W-:Y:S01]  /*26640*/  FADD.FTZ R4, R110, R4 ;  /* 0x000000046e047221 */ /* 0x000fe20000010000 */
[----:B------:R-:W-:Y:S01]  /*26650*/  HMMA.16816.F32 R16, R8, R18, R32 ;  /* 0x000000120810723c */ /* 0x000fe20000001820 */
[----:B------:R1:W-:Y:S01]  /*26660*/  MUFU.EX2 R52, R6 ;  /* 0x0000000600347308 */ /* 0x0003e20000000800 */
[----:B------:R-:W-:Y:S01]  /*26670*/  FADD.FTZ R2, R136, R2 ;  /* 0x0000000288027221 */ /* 0x000fe20000010000 */
[----:B------:R-:W-:Y:S01]  /*26680*/  FADD.FTZ R4, R108, R4 ;  /* 0x000000046c047221 */ /* 0x000fe20000010000 */
[----:B----4-:R-:W-:-:S02]  /*26690*/  F2FP.F16.F32.PACK_AB R137, R54, R55 ;  /* 0x000000373689723e */ /* 0x010fc400000000ff */
[----:B------:R-:W-:Y:S01]  /*266a0*/  FADD.FTZ R2, R135, R2 ;  /* 0x0000000287027221 */ /* 0x000fe20000010000 */
[----:B------:R-:W-:Y:S01]  /*266b0*/  FADD.FTZ R4, R107, R4 ;  /* 0x000000046b047221 */ /* 0x000fe20000010000 */
[----:B------:R-:W-:Y:S01]  /*266c0*/  HMMA.16816.F32 R40, R8, R12, R40 ;  /* 0x0000000c0828723c */ /* 0x000fe20000001828 */
[----:B--2---:R-:W-:Y:S01]  /*266d0*/  F2FP.F16.F32.PACK_AB R139, R3, R53 ;  /* 0x00000035038b723e */ /* 0x004fe200000000ff */
[----:B------:R-:W-:Y:S01]  /*266e0*/  FADD.FTZ R2, R126, R2 ;  /* 0x000000027e027221 */ /* 0x000fe20000010000 */
[----:B------:R-:W-:-:S03]  /*266f0*/  FADD.FTZ R4, R104, R4 ;  /* 0x0000000468047221 */ /* 0x000fc60000010000 */
[----:B------:R-:W-:Y:S01]  /*26700*/  FADD.FTZ R2, R124, R2 ;  /* 0x000000027c027221 */ /* 0x000fe20000010000 */
[----:B------:R-:W-:Y:S01]  /*26710*/  FADD.FTZ R4, R103, R4 ;  /* 0x0000000467047221 */ /* 0x000fe20000010000 */
[----:B------:R-:W-:Y:S01]  /*26720*/  HMMA.16816.F32 R28, R8, R14, R28 ;  /* 0x0000000e081c723c */ /* 0x000fe2000000181c */
[----:B-1----:R-:W-:Y:S01]  /*26730*/  FFMA.FTZ R6, R226, R0, -R5 ;  /* 0x00000000e2067223 */ /* 0x002fe20000010805 */
[----:B------:R-:W-:-:S03]  /*26740*/  FADD.FTZ R2, R123, R2 ;  /* 0x000000027b027221 */ /* 0x000fc60000010000 */
[----:B------:R1:W2:Y:S02]  /*26750*/  MUFU.EX2 R48, R6 ;  /* 0x0000000600307308 */ /* 0x0002a40000000800 */
[-CC-:B-1----:R-:W-:Y:S01]  /*26760*/  FFMA.FTZ R6, R233, R0.reuse, -R5.reuse ;  /* 0x00000000e9067223 */ /* 0x182fe20000010805 */
[----:B------:R-:W-:Y:S01]  /*26770*/  FFMA.FTZ R5, R114, R0, -R5 ;  /* 0x0000000072057223 */ /* 0x000fe20000010805 */
[----:B------:R-:W-:Y:S01]  /*26780*/  FADD.FTZ R0, R99, R4 ;  /* 0x0000000463007221 */ /* 0x000fe20000010000 */
[----:B------:R-:W-:-:S03]  /*26790*/  FADD.FTZ R4, R118, R2 ;  /* 0x0000000276047221 */ /* 0x000fc60000010000 */
[----:B------:R-:W-:Y:S01]  /*267a0*/  MUFU.EX2 R21, R6 ;  /* 0x0000000600157308 */ /* 0x000fe20000000800 */
[----:B--2---:R-:W-:Y:S01]  /*267b0*/  F2FP.F16.F32.PACK_AB R136, R48, R52 ;  /* 0x000000343088723e */ /* 0x004fe200000000ff */
[----:B------:R-:W-:Y:S01]  /*267c0*/  FADD.FTZ R2, R101, R0 ;  /* 0x0000000065027221 */ /* 0x000fe20000010000 */
[----:B------:R-:W-:-:S03]  /*267d0*/  FADD.FTZ R0, R117, R4 ;  /* 0x0000000475007221 */ /* 0x000fc60000010000 */
[----:B------:R-:W-:Y:S01]  /*267e0*/  FADD.FTZ R2, R98, R2 ;  /* 0x0000000262027221 */ /* 0x000fe20000010000 */
[----:B------:R-:W-:Y:S01]  /*267f0*/  FADD.FTZ R0, R113, R0 ;  /* 0x0000000071007221 */ /* 0x000fe20000010000 */
[----:B------:R1:W2:Y:S02]  /*26800*/  MUFU.EX2 R20, R5 ;  /* 0x0000000500147308 */ /* 0x0002a40000000800 */
        /* <DEDUP_REMOVED lines=11> */
[----:B--2---:R-:W-:Y:S02]  /*268c0*/  F2FP.F16.F32.PACK_AB R138, R20, R21 ;  /* 0x00000015148a723e */ /* 0x004fe400000000ff */
        /* <DEDUP_REMOVED lines=42> */
.L_x_2172:
[----:B------:R-:W-:Y:S05]  /*26b70*/  @!P3 BRA `(.L_x_2183) ;  /* 0x0000007c0088b947 */ /* 0x000fea0003800000 */
[----:B------:R-:W3:Y:S04]  /*26b80*/  LDL R24, [R1+0x1c] ;  /* 0x00001c0001187983 */ /* 0x000ee80000100800 */
[----:B------:R-:W4:Y:S01]  /*26b90*/  LDL R23, [R1+0x18] ;  /* 0x0000180001177983 */ /* 0x000f220000100800 */
        /* <DEDUP_REMOVED lines=25> */
[----:B--2---:R-:W-:Y:S01]  /*26d30*/  IMAD R3, R191, 0xd0, RZ ;  /* 0x000000d0bf037824 */ /* 0x004fe200078e02ff */
[----:B------:R-:W-:Y:S01]  /*26d40*/  IADD3 R5, R5, R33, RZ ;  /* 0x0000002105057210 */ /* 0x000fe20007ffe0ff */
[C---:B------:R-:W-:Y:S01]  /*26d50*/  IMAD R0, R191.reuse, 0xf0, RZ ;  /* 0x000000f0bf007824 */ /* 0x040fe200078e02ff */
[----:B------:R-:W-:Y:S01]  /*26d60*/  IADD3 R4, R4, R31, RZ ;  /* 0x0000001f04047210 */ /* 0x000fe20007ffe0ff */
[----:B------:R-:W-:Y:S01]  /*26d70*/  IMAD R2, R191, 0xe0, RZ ;  /* 0x000000e0bf027824 */ /* 0x000fe200078e02ff */
[----:B------:R-:W-:Y:S01]  /*26d80*/  IADD3 R3, R3, R29, RZ ;  /* 0x0000001d03037210 */ /* 0x000fe20007ffe0ff */
[----:B---3--:R-:W-:-:S02]  /*26d90*/  IMAD R22, R24, 0x30, RZ ;  /* 0x0000003018167824 */ /* 0x008fc400078e02ff */
[C---:B------:R-:W-:Y:S01]  /*26da0*/  IMAD R21, R24.reuse, 0x50, RZ ;  /* 0x0000005018157824 */ /* 0x040fe200078e02ff */
[C-C-:B----4-:R-:W-:Y:S01]  /*26db0*/  SHF.L.U64.HI R26, R23.reuse, 0x5, R24.reuse ;  /* 0x00000005171a7819 */ /* 0x150fe20000010218 */
        /* <DEDUP_REMOVED lines=102> */
.L_x_2192:
[----:B---3--:R-:W1:Y:S01]  /*27420*/  LDC.64 R14, c[0x0][0x198] ;  /* 0x00006600ff0e7b82 */ /* 0x008e620000000a00 */
[----:B------:R-:W2:Y:S01]  /*27430*/  LDL.LU R188, [R1+0x4] ;  /* 0x0000040001bc7983 */ /* 0x000ea20000300800 */
[----:B------:R-:W-:Y:S04]  /*27440*/  DEPBAR.LE SB0, 0x0 ;  /* 0x000080000000791a */ /* 0x000fe80000000000 */
[----:B------:R-:W-:Y:S05]  /*27450*/  WARPSYNC.ALL ;  /* 0x0000000000007948 */ /* 0x000fea0003800000 */
[----:B------:R-:W-:Y:S01]  /*27460*/  BAR.SYNC.DEFER_BLOCKING 0x0 ;  /* 0x0000000000007b1d */ /* 0x000fe20000010000 */
[----:B------:R-:W-:Y:S04]  /*27470*/  ISETP.NE.U32.AND P0, PT, R240, RZ, PT ;  /* 0x000000fff000720c */ /* 0x000fe80003f05070 */
[----:B------:R-:W-:Y:S03]  /*27480*/  ISETP.NE.AND.EX P0, PT, R241, RZ, PT, P0 ;  /* 0x000000fff100720c */ /* 0x000fe60003f05300 */
[----:B------:R-:W3:Y:S01]  /*27490*/  LDC.64 R12, c[0x0][0x208] ;  /* 0x00008200ff0c7b82 */ /* 0x000ee20000000a00 */
[----:B------:R-:W-:Y:S01]  /*274a0*/  BSSY B0, `(.L_x_2184) ;  /* 0x0000051000007945 */ /* 0x000fe20003800000 */
[----:B--2---:R-:W-:Y:S05]  /*274b0*/  VIADD R188, R188, 0xffffffff ;  /* 0xffffffffbcbc7836 */ /* 0x004fea0000000000 */
[----:B------:R2:W-:Y:S03]  /*274c0*/  STL [R1+0x4], R188 ;  /* 0x000004bc01007387 */ /* 0x0005e60000100800 */
[----:B-1-34-:R-:W-:Y:S05]  /*274d0*/  @!P0 BRA `(.L_x_2185) ;  /* 0x00000004001c8947 */ /* 0x01afea0003800000 */
[----:B------:R-:W-:Y:S01]  /*274e0*/  IMAD.SHL.U32 R8, R188, 0x100, RZ ;  /* 0x00000100bc087824 */ /* 0x000fe200078e00ff */
[----:B------:R-:W-:Y:S02]  /*274f0*/  R2UR UR4, R12 ;  /* 0x000000000c0472ca */ /* 0x000fe400000e0000 */
[C---:B------:R-:W-:Y:S01]  /*27500*/  R2UR UR5, R13.reuse ;  /* 0x000000000d0572ca */ /* 0x040fe200000e0000 */
[----:B------:R-:W-:Y:S01]  /*27510*/  VIADD R10, R8, 0x100 ;  /* 0x00000100080a7836 */ /* 0x000fe20000000000 */
[----:B------:R-:W-:Y:S02]  /*27520*/  IABS R9, R8 ;  /* 0x0000000800097213 */ /* 0x000fe40000000000 */
[C---:B------:R-:W-:Y:S02]  /*27530*/  R2UR UR12, R12.reuse ;  /* 0x000000000c0c72ca */ /* 0x040fe400000e0000 */
[----:B------:R-:W-:Y:S02]  /*27540*/  IABS R6, R10 ;  /* 0x0000000a00067213 */ /* 0x000fe40000000000 */
[C---:B------:R-:W-:Y:S02]  /*27550*/  R2UR UR13, R13.reuse ;  /* 0x000000000d0d72ca */ /* 0x040fe400000e0000 */
[C---:B------:R-:W-:Y:S02]  /*27560*/  R2UR UR14, R12.reuse ;  /* 0x000000000c0e72ca */ /* 0x040fe400000e0000 */
[C---:B------:R-:W-:Y:S01]  /*27570*/  R2UR UR15, R13.reuse ;  /* 0x000000000d0f72ca */ /* 0x040fe200000e0000 */
[----:B------:R-:W3:Y:S01]  /*27580*/  LD.E R2, desc[UR4][R14.64+0x170] ;  /* 0x000170040e027980 */ /* 0x000ee2000c101900 */
[----:B------:R-:W-:Y:S02]  /*27590*/  R2UR UR10, R12 ;  /* 0x000000000c0a72ca */ /* 0x000fe400000e0000 */
[----:B------:R-:W-:Y:S02]  /*275a0*/  R2UR UR11, R13 ;  /* 0x000000000d0b72ca */ /* 0x000fe400000e0000 */
[-C--:B---3--:R-:W-:Y:S02]  /*275b0*/  IABS R0, R2.reuse ;  /* 0x0000000200007213 */ /* 0x088fe40000000000 */
[-C--:B------:R-:W-:Y:S02]  /*275c0*/  IABS R7, R2.reuse ;  /* 0x0000000200077213 */ /* 0x080fe40000000000 */
[----:B------:R-:W1:Y:S01]  /*275d0*/  I2F.RP R4, R0 ;  /* 0x0000000000047306 */ /* 0x000e620000209400 */
[-C--:B------:R-:W-:Y:S02]  /*275e0*/  LOP3.LUT R10, R10, R2.reuse, RZ, 0x3c, !PT ;  /* 0x000000020a0a7212 */ /* 0x080fe400078e3cff */
[----:B------:R-:W-:Y:S01]  /*275f0*/  IMAD.MOV R7, RZ, RZ, -R7 ;  /* 0x000000ffff077224 */ /* 0x000fe200078e0a07 */
[----:B------:R-:W-:Y:S04]  /*27600*/  LOP3.LUT R8, R8, R2, RZ, 0x3c, !PT ;  /* 0x0000000208087212 */ /* 0x000fe800078e3cff */
[----:B------:R-:W-:Y:S02]  /*27610*/  ISETP.GE.AND P0, PT, R8, RZ, PT ;  /* 0x000000ff0800720c */ /* 0x000fe40003f06270 */
        /* <DEDUP_REMOVED lines=34> */
[----:B------:R1:W4:Y:S02]  /*27840*/  LD.E R10, desc[UR12][R8.64] ;  /* 0x0000000c080a7980 */ /* 0x000324000c101900 */
[----:B------:R-:W-:Y:S02]  /*27850*/  IMAD R2, R2, R0, -0x100 ;  /* 0xffffff0002027424 */ /* 0x000fe400078e0200 */
[----:B------:R-:W4:Y:S03]  /*27860*/  LD.E R9, desc[UR14][R6.64] ;  /* 0x0000000e06097980 */ /* 0x000f26000c101900 */
[----:B-1----:R-:W-:Y:S01]  /*27870*/  SHF.R.S32.HI R8, RZ, 0x1f, R2 ;  /* 0x0000001fff087819 */ /* 0x002fe20000011402 */
[----:B------:R-:W5:Y:S01]  /*27880*/  LD.E.64 R6, desc[UR10][R14.64+0x28] ;  /* 0x0000280a0e067980 */ /* 0x000f62000c101b00 */
[-C--:B---3--:R-:W-:Y:S02]  /*27890*/  IMAD R0, R5, R2.reuse, RZ ;  /* 0x0000000205007224 */ /* 0x088fe400078e02ff */
[C---:B------:R-:W-:Y:S04]  /*278a0*/  IMAD.WIDE.U32 R2, R4.reuse, R2, RZ ;  /* 0x0000000204027225 */ /* 0x040fe800078e00ff */
[----:B------:R-:W-:Y:S04]  /*278b0*/  IMAD R4, R4, R8, R0 ;  /* 0x0000000804047224 */ /* 0x000fe800078e0200 */
[----:B------:R-:W-:Y:S01]  /*278c0*/  IMAD.IADD R3, R3, 0x1, R4 ;  /* 0x0000000103037824 */ /* 0x000fe200078e0204 */
[----:B----4-:R-:W-:Y:S04]  /*278d0*/  IADD3 R9, -R9, R10, RZ ;  /* 0x0000000a09097210 */ /* 0x010fe80007ffe1ff */
[----:B------:R-:W-:Y:S01]  /*278e0*/  SHF.R.S32.HI R4, RZ, 0x1f, R9 ;  /* 0x0000001fff047819 */ /* 0x000fe20000011409 */
[----:B-----5:R-:W-:Y:S04]  /*278f0*/  IMAD R0, R7, R9, RZ ;  /* 0x0000000907007224 */ /* 0x020fe800078e02ff */
[----:B------:R-:W-:Y:S02]  /*27900*/  IMAD R0, R6, R4, R0 ;  /* 0x0000000406007224 */ /* 0x000fe400078e0200 */
[----:B------:R-:W-:Y:S04]  /*27910*/  IMAD.WIDE.U32 R6, R9, R6, R2 ;  /* 0x0000000609067225 */ /* 0x000fe800078e0002 */
[----:B------:R-:W-:Y:S02]  /*27920*/  IMAD.IADD R2, R7, 0x1, R0 ;  /* 0x0000000107027824 */ /* 0x000fe400078e0200 */
[----:B------:R-:W-:Y:S01]  /*27930*/  IMAD.MOV.U32 R0, RZ, RZ, R6 ;  /* 0x000000ffff007224 */ /* 0x000fe200078e0006 */
[----:B------:R-:W-:Y:S05]  /*27940*/  BRA `(.L_x_2186) ;  /* 0x0000000000187947 */ /* 0x000fea0003800000 */
.L_x_2185:
[----:B------:R-:W-:Y:S02]  /*27950*/  R2UR UR4, R12 ;  /* 0x000000000c0472ca */ /* 0x000fe400000e0000 */
[----:B------:R-:W-:Y:S11]  /*27960*/  R2UR UR5, R13 ;  /* 0x000000000d0572ca */ /* 0x000ff600000e0000 */
[----:B------:R-:W-:Y:S02]  /*27970*/  @!UPT UIADD3 URZ, URZ, URZ, URZ ;  /* 0x0000003f3f3ff290 */ /* 0x000fe4000fffe03f */
[----:B------:R-:W3:Y:S02]  /*27980*/  LD.E R0, desc[UR4][R14.64+0x40] ;  /* 0x000040040e007980 */ /* 0x000ee4000c101900 */
[----:B---3--:R-:W-:Y:S05]  /*27990*/  IMAD.U32 R0, R0, -0x100, RZ ;  /* 0xffffff0000007824 */ /* 0x008fea00078e00ff */
[----:B------:R-:W-:Y:S02]  /*279a0*/  SHF.R.S32.HI R2, RZ, 0x1f, R0 ;  /* 0x0000001fff027819 */ /* 0x000fe40000011400 */
.L_x_2186:
[----:B------:R-:W-:Y:S05]  /*279b0*/  BSYNC B0 ;  /* 0x0000000000007941 */ /* 0x000fea0003800000 */
.L_x_2184:
[----:B------:R-:W3:Y:S01]  /*279c0*/  LDL R217, [R1] ;  /* 0x0000000001d97983 */ /* 0x000ee20000100800 */
[----:B------:R-:W-:Y:S01]  /*279d0*/  LEA R198, P5, R0, R234, 0x1 ;  /* 0x000000ea00c67211 */ /* 0x000fe200078a08ff */
[----:B------:R-:W-:Y:S01]  /*279e0*/  ULDC.64 UR4, c[0x0][0x208] ;  /* 0x0000820000047ab9 */ /* 0x000fe20000000a00 */
[----:B------:R-:W-:Y:S03]  /*279f0*/  LEA R172, R186, R183, 0x1 ;  /* 0x000000b7baac7211 */ /* 0x000fe600078e08ff */
[----:B------:R-:W4:Y:S01]  /*27a00*/  LDL.64 R14, [R1+0xc8] ;  /* 0x0000c800010e7983 */ /* 0x000f220000100a00 */
[----:B------:R-:W-:Y:S01]  /*27a10*/  LEA.HI.X R199, R0, R235, R2, 0x1, P5 ;  /* 0x000000eb00c77211 */ /* 0x000fe200028f0c02 */
[----:B------:R-:W-:Y:S04]  /*27a20*/  BSSY B1, `(.L_x_2187) ;  /* 0x00003a5000017945 */ /* 0x000fe80003800000 */
[----:B------:R-:W5:Y:S06]  /*27a30*/  LDL R6, [R1+0x1c] ;  /* 0x00001c0001067983 */ /* 0x000f6c0000100800 */
[----:B------:R-:W2:Y:S06]  /*27a40*/  LDL R5, [R1+0x18] ;  /* 0x0000180001057983 */ /* 0x000eac0000100800 */
[----:B------:R-:W5:Y:S06]  /*27a50*/  LDL R11, [R1+0x144] ;  /* 0x00014400010b7983 */ /* 0x000f6c0000100800 */
[----:B------:R-:W5:Y:S06]  /*27a60*/  LDL R4, [R1+0x14c] ;  /* 0x00014c0001047983 */ /* 0x000f6c0000100800 */
[----:B------:R-:W5:Y:S06]  /*27a70*/  LDL R7, [R1+0x150] ;  /* 0x0001500001077983 */ /* 0x000f6c0000100800 */
[----:B------:R-:W5:Y:S06]  /*27a80*/  LDL R8, [R1+0x120] ;  /* 0x0001200001087983 */ /* 0x000f6c0000100800 */
[----:B------:R-:W5:Y:S06]  /*27a90*/  LDL.64 R24, [R1+0xc0] ;  /* 0x0000c00001187983 */ /* 0x000f6c0000100a00 */
[----:B------:R-:W5:Y:S06]  /*27aa0*/  LDL R19, [R1+0x148] ;  /* 0x0001480001137983 */ /* 0x000f6c0000100800 */
[----:B------:R-:W5:Y:S06]  /*27ab0*/  LDL.64 R22, [R1+0x38] ;  /* 0x0000380001167983 */ /* 0x000f6c0000100a00 */
[----:B------:R-:W5:Y:S06]  /*27ac0*/  LDL R18, [R1+0x11c] ;  /* 0x00011c0001127983 */ /* 0x000f6c0000100800 */
[----:B------:R-:W5:Y:S06]  /*27ad0*/  LDL.64 R20, [R1+0xb8] ;  /* 0x0000b80001147983 */ /* 0x000f6c0000100a00 */
[----:B------:R-:W5:Y:S06]  /*27ae0*/  LDL R9, [R1+0x118] ;  /* 0x0001180001097983 */ /* 0x000f6c0000100800 */
[----:B------:R-:W5:Y:S06]  /*27af0*/  LDL R10, [R1+0x114] ;  /* 0x00011400010a7983 */ /* 0x000f6c0000100800 */
[----:B------:R-:W5:Y:S06]  /*27b00*/  LDL.64 R16, [R1+0xa8] ;  /* 0x0000a80001107983 */ /* 0x000f6c0000100a00 */
[----:B------:R-:W5:Y:S06]  /*27b10*/  LDL.64 R46, [R1+0xb0] ;  /* 0x0000b000012e7983 */ /* 0x000f6c0000100a00 */
[----:B------:R-:W5:Y:S06]  /*27b20*/  LDL.64 R44, [R1+0x30] ;  /* 0x00003000012c7983 */ /* 0x000f6c0000100a00 */
[----:B------:R-:W5:Y:S06]  /*27b30*/  LDL.64 R42, [R1+0x28] ;  /* 0x00002800012a7983 */ /* 0x000f6c0000100a00 */
[----:B------:R-:W5:Y:S06]  /*27b40*/  LDL R37, [R1+0x104] ;  /* 0x0001040001257983 */ /* 0x000f6c0000100800 */
[----:B------:R-:W5:Y:S06]  /*27b50*/  LDL.64 R40, [R1+0xa0] ;  /* 0x0000a00001287983 */ /* 0x000f6c0000100a00 */
[----:B------:R-:W5:Y:S06]  /*27b60*/  LDL R34, [R1+0x100] ;  /* 0x0001000001227983 */ /* 0x000f6c0000100800 */
[----:B------:R-:W5:Y:S06]  /*27b70*/  LDL.64 R32, [R1+0x20] ;  /* 0x0000200001207983 */ /* 0x000f6c0000100a00 */
[----:B------:R-:W5:Y:S06]  /*27b80*/  LDL R35, [R1+0xfc] ;  /* 0x0000fc0001237983 */ /* 0x000f6c0000100800 */
[----:B------:R-:W5:Y:S06]  /*27b90*/  LDL.64 R38, [R1+0x98] ;  /* 0x0000980001267983 */ /* 0x000f6c0000100a00 */
[----:B------:R-:W5:Y:S01]  /*27ba0*/  LDL R36, [R1+0xf8] ;  /* 0x0000f80001247983 */ /* 0x000f620000100800 */
[----:B---3--:R-:W-:Y:S05]  /*27bb0*/  ISETP.GE.AND P0, PT, R132, R217, PT ;  /* 0x000000d98400720c */ /* 0x008fea0003f06270 */
[----:B----4-:R-:W3:Y:S01]  /*27bc0*/  LDL R15, [R1+0x13c] ;  /* 0x00013c00010f7983 */ /* 0x010ee20000100800 */
[C---:B--2---:R-:W-:Y:S07]  /*27bd0*/  SHF.L.U32 R3, R5.reuse, 0x4, RZ ;  /* 0x0000000405037819 */ /* 0x044fee00000006ff */
[----:B------:R-:W-:Y:S01]  /*27be0*/  @P0 STS.128 [R189+0xa000], RZ ;  /* 0x00a000ffbd000388 */ /* 0x000fe20000000c00 */
[----:B-----5:R-:W-:Y:S02]  /*27bf0*/  SHF.L.U64.HI R6, R5, 0x4, R6 ;  /* 0x0000000405067819 */ /* 0x020fe40000010206 */
[C---:B------:R-:W-:Y:S03]  /*27c00*/  @!P0 IADD3 R5, P1, R0.reuse, R14, RZ ;  /* 0x0000000e00058210 */ /* 0x040fe60007f3e0ff */
[----:B------:R-:W2:Y:S01]  /*27c10*/  LDL R14, [R1+0x140] ;  /* 0x00014000010e7983 */ /* 0x000ea20000100800 */
        /* <DEDUP_REMOVED lines=40> */
[----:B------:R-:W-:Y:S02]  /*27ea0*/  @!P0 IADD3.X R6, R2, R6, RZ, P3, !PT ;  /* 0x0000000602068210 */ /* 0x000fe40001ffe4ff */
[C---:B------:R-:W-:Y:S02]  /*27eb0*/  @!P0 LEA R30, P3, R3.reuse, R234, 0x1 ;  /* 0x000000ea031e8211 */ /* 0x040fe400078608ff */
[C---:B------:R-:W-:Y:S02]  /*27ec0*/  @!P0 IADD3 R4, P2, R0.reuse, R4, RZ ;  /* 0x0000000400048210 */ /* 0x040fe40007f5e0ff */
[----:B------:R-:W-:Y:S02]  /*27ed0*/  @!P0 LEA.HI.X R31, R3, R235, R6, 0x1, P3 ;  /* 0x000000eb031f8211 */ /* 0x000fe400018f0c06 */
[----:B------:R-:W-:Y:S02]  /*27ee0*/  @!P0 IADD3 R3, P4, R0, R11, RZ ;  /* 0x0000000b00038210 */ /* 0x000fe40007f9e0ff */
[----:B------:R-:W5:Y:S01]  /*27ef0*/  LDL R11, [R1+0x108] ;  /* 0x00010800010b7983 */ /* 0x000f620000100800 */
[----:B------:R-:W-:Y:S02]  /*27f00*/  @!P0 IADD3.X R7, R2, R7, RZ, P2, !PT ;  /* 0x0000000702078210 */ /* 0x000fe400017fe4ff */
[----:B------:R-:W-:Y:S03]  /*27f10*/  @!P0 LEA R28, P2, R4, R234, 0x1 ;  /* 0x000000ea041c8211 */ /* 0x000fe600078408ff */
[----:B------:R-:W-:Y:S01]  /*27f20*/  @!PT LDS RZ, [RZ] ;  /* 0x00000000fffff984 */ /* 0x000fe20000000800 */
[----:B------:R-:W-:Y:S01]  /*27f30*/  @!PT LDS RZ, [RZ] ;  /* 0x00000000fffff984 */ /* 0x000fe20000000800 */
[----:B------:R-:W-:Y:S01]  /*27f40*/  @!PT LDS RZ, [RZ] ;  /* 0x00000000fffff984 */ /* 0x000fe20000000800 */
[----:B------:R-:W-:Y:S01]  /*27f50*/  @!P0 LDGSTS.E.BYPASS.LTC128B.128 [R189+0xa800], desc[UR38][R30.64] ;  /* 0x0a8000001ebd8fae */ /* 0x000fe2000b901d66 */
[----:B------:R-:W-:Y:S02]  /*27f60*/  @!P0 IADD3.X R8, R2, R8, RZ, P1, !PT ;  /* 0x0000000802088210 */ /* 0x000fe40000ffe4ff */
[-C--:B------:R-:W-:Y:S03]  /*27f70*/  @!P0 LEA.HI.X R29, R4, R235.reuse, R7, 0x1, P2 ;  /* 0x000000eb041d8211 */ /* 0x080fe600010f0c07 */
        /* <DEDUP_REMOVED lines=16> */
[-C--:B------:R-:W-:Y:S02]  /*28080*/  @!P0 LEA.HI.X R25, R3, R235.reuse, R7, 0x1, P4 ;  /* 0x000000eb03198211 */ /* 0x080fe400020f0c07 */
        /* <DEDUP_REMOVED lines=17> */
[-C--:B------:R-:W-:Y:S02]  /*281a0*/  @!P0 LEA.HI.X R21, R5, R235.reuse, R9, 0x1, P2 ;  /* 0x000000eb05158211 */ /* 0x080fe400010f0c09 */
        /* <DEDUP_REMOVED lines=16> */
[----:B---3--:R-:W-:Y:S04]  /*282b0*/  @!P0 IADD3 R3, P4, R0, R15, RZ ;  /* 0x0000000f00038210 */ /* 0x008fe80007f9e0ff */
[----:B--2---:R-:W-:Y:S02]  /*282c0*/  @!P0 IADD3.X R7, R2, R14, RZ, P4, !PT ;  /* 0x0000000e02078210 */ /* 0x004fe400027fe4ff */
        /* <DEDUP_REMOVED lines=10> */
[CC--:B------:R-:W-:Y:S04]  /*28370*/  @!P0 LEA R14, P3, R4.reuse, R234.reuse, 0x1 ;  /* 0x000000ea040e8211 */ /* 0x0c0fe800078608ff */
[-C--:B------:R-:W-:Y:S02]  /*28380*/  @!P0 LEA.HI.X R15, R4, R235.reuse, R8, 0x1, P3 ;  /* 0x000000eb040f8211 */ /* 0x080fe400018f0c08 */
[----:B------:R-:W-:Y:S03]  /*28390*/  @!P0 LEA R8, P4, R3, R234, 0x1 ;  /* 0x000000ea03088211 */ /* 0x000fe600078808ff */
[----:B------:R-:W-:Y:S01]  /*283a0*/  @!PT LDS RZ, [RZ] ;  /* 0x00000000fffff984 */ /* 0x000fe20000000800 */
[----:B------:R-:W-:Y:S01]  /*283b0*/  @!PT LDS RZ, [RZ] ;  /* 0x00000000fffff984 */ /* 0x000fe20000000800 */
[----:B------:R-:W-:Y:S01]  /*283c0*/  @!PT LDS RZ, [RZ] ;  /* 0x00000000fffff984 */ /* 0x000fe20000000800 */
[----:B------:R-:W-:Y:S06]  /*283d0*/  @!P0 LDGSTS.E.BYPASS.LTC128B.128 [R189+0xe800], desc[UR22][R14.64] ;  /* 0x0e8000000ebd8fae */ /* 0x000fec000b901d56 */
[----:B------:R-:W-:Y:S01]  /*283e0*/  @P0 STS.128 [R189+0xf000], RZ ;  /* 0x00f000ffbd000388 */ /* 0x000fe20000000c00 */
[----:B-----5:R-:W-:Y:S02]  /*283f0*/  @!P0 IADD3.X R9, R2, R12, RZ, P2, !PT ;  /* 0x0000000c02098210 */ /* 0x020fe400017fe4ff */
        /* <DEDUP_REMOVED lines=12> */
[-C--:B------:R-:W-:Y:S02]  /*284c0*/  @!P0 LEA.HI.X R11, R6, R235.reuse, R11, 0x1, P1 ;  /* 0x000000eb060b8211 */ /* 0x080fe400008f0c0b */
        /* <DEDUP_REMOVED lines=15> */
[-C--:B------:R-:W-:Y:S02]  /*285c0*/  @!P0 LEA.HI.X R5, R32, R235.reuse, R35, 0x1, P2 ;  /* 0x000000eb20058211 */ /* 0x080fe400010f0c23 */
        /* <DEDUP_REMOVED lines=25> */
[----:B--2---:R-:W2:Y:S05]  /*28760*/  LDC.64 R2, c[0x0][0x198] ;  /* 0x00006600ff027b82 */ /* 0x004eaa0000000a00 */
[----:B------:R-:W5:Y:S06]  /*28770*/  LDSM.16.M88.4 R32, [R176+0x3800] ;  /* 0x00380000b020783b */ /* 0x000f6c0000000200 */
        /* <DEDUP_REMOVED lines=15> */
[C---:B-----5:R-:W-:Y:S05]  /*28870*/  HMMA.16816.F32 R28, R128.reuse, R32, RZ ;  /* 0x00000020801c723c */ /* 0x060fea00000018ff */
[----:B------:R-:W5:Y:S01]  /*28880*/  LDSM.16.M88.4 R112, [R176+0x8800] ;  /* 0x00880000b070783b */ /* 0x000f620000000200 */
[C---:B------:R-:W-:Y:S05]  /*28890*/  HMMA.16816.F32 R32, R128.reuse, R34, RZ ;  /* 0x000000228020723c */ /* 0x040fea00000018ff */
[----:B------:R-:W5:Y:S01]  /*288a0*/  LDSM.16.M88.4 R120, [R176+0x9000] ;  /* 0x00900000b078783b */ /* 0x000f620000000200 */
[C---:B--2---:R-:W-:Y:S05]  /*288b0*/  HMMA.16816.F32 R36, R128.reuse, R40, RZ ;  /* 0x000000288024723c */ /* 0x044fea00000018ff */
        /* <DEDUP_REMOVED lines=20> */
[C---:B-----5:R-:W-:Y:S06]  /*28a00*/  HMMA.16816.F32 R108, R128.reuse, R112, RZ ;  /* 0x00000070806c723c */ /* 0x060fec00000018ff */
[C---:B------:R-:W-:Y:S06]  /*28a10*/  HMMA.16816.F32 R112, R128.reuse, R114, RZ ;  /* 0x000000728070723c */ /* 0x040fec00000018ff */
[C---:B------:R-:W-:Y:S06]  /*28a20*/  HMMA.16816.F32 R116, R128.reuse, R120, RZ ;  /* 0x000000788074723c */ /* 0x040fec00000018ff */
[C---:B------:R-:W-:Y:S06]  /*28a30*/  HMMA.16816.F32 R120, R128.reuse, R122, RZ ;  /* 0x0000007a8078723c */ /* 0x040fec00000018ff */
[C---:B--2---:R-:W-:Y:S06]  /*28a40*/  HMMA.16816.F32 R124, R128.reuse, R168, RZ ;  /* 0x000000a8807c723c */ /* 0x044fec00000018ff */
        /* <DEDUP_REMOVED lines=125> */
[----:B------:R-:W1:Y:S04]  /*29220*/  LDSM.16.M88.4 R172, [R182+0x1800] ;  /* 0x00180000b6ac783b */ /* 0x000e680000000200 */
[-C--:B---3--:R-:W-:Y:S01]  /*29230*/  FMUL.FTZ R5, R5, R0.reuse ;  /* 0x0000000005057220 */ /* 0x088fe20000410000 */
[-C--:B------:R-:W-:Y:S01]  /*29240*/  FMUL.FTZ R4, R4, R0.reuse ;  /* 0x0000000004047220 */ /* 0x080fe20000410000 */
[-C--:B------:R-:W-:Y:S05]  /*29250*/  FMUL.FTZ R15, R15, R0.reuse ;  /* 0x000000000f0f7220 */ /* 0x080fea0000410000 */
[-C--:B------:R-:W-:Y:S01]  /*29260*/  FMUL.FTZ R16, R16, R0.reuse ;  /* 0x0000000010107220 */ /* 0x080fe20000410000 */
[----:B------:R-:W2:Y:S01]  /*29270*/  MUFU.TANH R216, R5 ;  /* 0x0000000500d87308 */ /* 0x000ea20000002400 */
[-C--:B------:R-:W-:Y:S01]  /*29280*/  FMUL.FTZ R17, R17, R0.reuse ;  /* 0x0000000011117220 */ /* 0x080fe20000410000 */
[-C--:B------:R-:W-:Y:S01]  /*29290*/  FMUL.FTZ R18, R18, R0.reuse ;  /* 0x0000000012127220 */ /* 0x080fe20000410000 */
[-C--:B------:R-:W-:Y:S02]  /*292a0*/  FMUL.FTZ R19, R19, R0.reuse ;  /* 0x0000000013137220 */ /* 0x080fe40000410000 */
[-C--:B------:R-:W-:Y:S01]  /*292b0*/  FMUL.FTZ R20, R20, R0.reuse ;  /* 0x0000000014147220 */ /* 0x080fe20000410000 */
[-C--:B------:R-:W-:Y:S01]  /*292c0*/  FMUL.FTZ R21, R21, R0.reuse ;  /* 0x0000000015157220 */ /* 0x080fe20000410000 */
[-C--:B------:R-:W-:Y:S01]  /*292d0*/  FMUL.FTZ R22, R22, R0.reuse ;  /* 0x0000000016167220 */ /* 0x080fe20000410000 */
[-C--:B------:R-:W-:Y:S02]  /*292e0*/  FMUL.FTZ R23, R23, R0.reuse ;  /* 0x0000000017177220 */ /* 0x080fe40000410000 */
[----:B------:R-:W3:Y:S01]  /*292f0*/  MUFU.TANH R211, R4 ;  /* 0x0000000400d37308 */ /* 0x000ee20000002400 */
[-C--:B------:R-:W-:Y:S01]  /*29300*/  FMUL.FTZ R24, R24, R0.reuse ;  /* 0x0000000018187220 */ /* 0x080fe20000410000 */
[-C--:B------:R-:W-:Y:S01]  /*29310*/  FMUL.FTZ R25, R25, R0.reuse ;  /* 0x0000000019197220 */ /* 0x080fe20000410000 */
[-C--:B------:R-:W-:Y:S01]  /*29320*/  FMUL.FTZ R26, R26, R0.reuse ;  /* 0x000000001a1a7220 */ /* 0x080fe20000410000 */
[-C--:B------:R-:W-:Y:S01]  /*29330*/  FMUL.FTZ R27, R27, R0.reuse ;  /* 0x000000001b1b7220 */ /* 0x080fe20000410000 */
[-C--:B------:R-:W-:Y:S01]  /*29340*/  FMUL.FTZ R6, R6, R0.reuse ;  /* 0x0000000006067220 */ /* 0x080fe20000410000 */
[-C--:B------:R-:W-:Y:S01]  /*29350*/  FMUL.FTZ R7, R7, R0.reuse ;  /* 0x0000000007077220 */ /* 0x080fe20000410000 */
[-C--:B------:R-:W-:Y:S03]  /*29360*/  FMUL.FTZ R8, R8, R0.reuse ;  /* 0x0000000008087220 */ /* 0x080fe60000410000 */
[----:B------:R-:W4:Y:S01]  /*29370*/  MUFU.TANH R210, R16 ;  /* 0x0000001000d27308 */ /* 0x000f220000002400 */
[-C--:B------:R-:W-:Y:S01]  /*29380*/  FMUL.FTZ R9, R9, R0.reuse ;  /* 0x0000000009097220 */ /* 0x080fe20000410000 */
[-C--:B------:R-:W-:Y:S01]  /*29390*/  FMUL.FTZ R10, R10, R0.reuse ;  /* 0x000000000a0a7220 */ /* 0x080fe20000410000 */
[-C--:B------:R-:W-:Y:S01]  /*293a0*/  FMUL.FTZ R11, R11, R0.reuse ;  /* 0x000000000b0b7220 */ /* 0x080fe20000410000 */
[-C--:B------:R-:W-:Y:S01]  /*293b0*/  FMUL.FTZ R12, R12, R0.reuse ;  /* 0x000000000c0c7220 */ /* 0x080fe20000410000 */
[C---:B-1----:R-:W-:Y:S05]  /*293c0*/  HMMA.16816.F32 R28, R168.reuse, R172, R28 ;  /* 0x000000aca81c723c */ /* 0x042fea000000181c */
[----:B------:R-:W1:Y:S01]  /*293d0*/  MUFU.TANH R209, R17 ;  /* 0x0000001100d17308 */ /* 0x000e620000002400 */
[-C--:B------:R-:W-:Y:S01]  /*293e0*/  FMUL.FTZ R13, R13, R0.reuse ;  /* 0x000000000d0d7220 */ /* 0x080fe20000410000 */
[-C--:B------:R-:W-:Y:S01]  /*293f0*/  FMUL.FTZ R14, R14, R0.reuse ;  /* 0x000000000e0e7220 */ /* 0x080fe20000410000 */
[C---:B------:R-:W-:Y:S01]  /*29400*/  HMMA.16816.F32 R32, R168.reuse, R174, R32 ;  /* 0x000000aea820723c */ /* 0x040fe20000001820 */
[----:B------:R-:W5:Y:S06]  /*29410*/  LDSM.16.M88.4 R172, [R182+0x2000] ;  /* 0x00200000b6ac783b */ /* 0x000f6c0000000200 */
        /* <DEDUP_REMOVED lines=10> */
[-C--:B------:R-:W-:Y:S05]  /*294c0*/  FMUL.FTZ R35, R35, R0.reuse ;  /* 0x0000000023237220 */ /* 0x080fea0000410000 */
[----:B------:R-:W1:Y:S10]  /*294d0*/  MUFU.TANH R205, R25 ;  /* 0x0000001900cd7308 */ /* 0x000e740000002400 */
[----:B------:R-:W1:Y:S01]  /*294e0*/  MUFU.TANH R204, R28 ;  /* 0x0000001c00cc7308 */ /* 0x000e620000002400 */
[C---:B-----5:R-:W-:Y:S09]  /*294f0*/  HMMA.16816.F32 R36, R168.reuse, R172, R36 ;  /* 0x000000aca824723c */ /* 0x060ff20000001824 */
[----:B------:R-:W1:Y:S01]  /*29500*/  MUFU.TANH R203, R29 ;  /* 0x0000001d00cb7308 */ /* 0x000e620000002400 */
[C---:B------:R-:W-:Y:S01]  /*29510*/  HMMA.16816.F32 R40, R168.reuse, R174, R40 ;  /* 0x000000aea828723c */ /* 0x040fe20000001828 */
[----:B------:R-:W5:Y:S08]  /*29520*/  LDSM.16.M88.4 R172, [R182+0x2800] ;  /* 0x00280000b6ac783b */ /* 0x000f700000000200 */
        /* <DEDUP_REMOVED lines=12> */
[----:B------:R1:W1:Y:S01]  /*295f0*/  MUFU.TANH R196, R40 ;  /* 0x0000002800c47308 */ /* 0x0002620000002400 */
[----:B--2---:R-:W2:Y:S01]  /*29600*/  LDL R37, [R1+0x154] ;  /* 0x0001540001257983 */ /* 0x004ea20000100800 */
[C---:B-----5:R-:W-:Y:S08]  /*29610*/  HMMA.16816.F32 R44, R168.reuse, R172, R44 ;  /* 0x000000aca82c723c */ /* 0x060ff0000000182c */
[----:B------:R1:W1:Y:S01]  /*29620*/  MUFU.TANH R215, R8 ;  /* 0x0000000800d77308 */ /* 0x0002620000002400 */
[C---:B------:R-:W-:Y:S01]  /*29630*/  HMMA.16816.F32 R48, R168.reuse, R174, R48 ;  /* 0x000000aea830723c */ /* 0x040fe20000001830 */
[----:B------:R-:W5:Y:S02]  /*29640*/  LDSM.16.M88.4 R172, [R182+0x3000] ;  /* 0x00300000b6ac783b */ /* 0x000f640000000200 */
[----:B---3--:R-:W-:Y:S06]  /*29650*/  MOV R36, R188 ;  /* 0x000000bc00247202 */ /* 0x008fec0000000f00 */
        /* <DEDUP_REMOVED lines=12> */
[----:B------:R3:W1:Y:S01]  /*29720*/  MUFU.TANH R212, R13 ;  /* 0x0000000d00d47308 */ /* 0x0006620000002400 */
        /* <DEDUP_REMOVED lines=35> */
[----:B------:R3:W1:Y:S01]  /*29960*/  MUFU.TANH R195, R41 ;  /* 0x0000002900c37308 */ /* 0x0006620000002400 */
[C---:B------:R-:W-:Y:S01]  /*29970*/  HMMA.16816.F32 R72, R168.reuse, R174, R72 ;  /* 0x000000aea848723c */ /* 0x040fe20000001848 */
[----:B------:R-:W5:Y:S08]  /*29980*/  LDSM.16.M88.4 R172, [R182+0x4800] ;  /* 0x00480000b6ac783b */ /* 0x000f700000000200 */
        /* <DEDUP_REMOVED lines=13> */
[C---:B-----5:R-:W-:Y:S09]  /*29a60*/  HMMA.16816.F32 R76, R168.reuse, R172, R76 ;  /* 0x000000aca84c723c */ /* 0x060ff2000000184c */
[----:B------:R3:W1:Y:S01]  /*29a70*/  MUFU.TANH R188, R49 ;  /* 0x0000003100bc7308 */ /* 0x0006620000002400 */
        /* <DEDUP_REMOVED lines=35> */
[----:B------:R-:W5:Y:S02]  /*29cb0*/  LDSM.16.M88.4 R172, [R182+0x6000] ;  /* 0x00600000b6ac783b */ /* 0x000f640000000200 */
[----:B--2---:R-:W-:Y:S06]  /*29cc0*/  ISETP.GT.AND P0, PT, R36, R37, PT ;  /* 0x000000252400720c */ /* 0x004fec0003f04270 */
[----:B------:R3:W2:Y:S10]  /*29cd0*/  MUFU.TANH R29, R65 ;  /* 0x00000041001d7308 */ /* 0x0006b40000002400 */
        /* <DEDUP_REMOVED lines=11> */
[----:B------:R-:W1:Y:S01]  /*29d90*/  MUFU.TANH R69, R69 ;  /* 0x0000004500457308 */ /* 0x000e620000002400 */
[C---:B-----5:R-:W-:Y:S09]  /*29da0*/  HMMA.16816.F32 R100, R168.reuse, R172, R100 ;  /* 0x000000aca864723c */ /* 0x060ff20000001864 */
[----:B------:R-:W1:Y:S01]  /*29db0*/  MUFU.TANH R70, R70 ;  /* 0x0000004600467308 */ /* 0x000e620000002400 */
        /* <DEDUP_REMOVED lines=35> */
[----:B------:R-:W5:Y:S01]  /*29ff0*/  LDSM.16.M88.4 R172, [R182+0x7800] ;  /* 0x00780000b6ac783b */ /* 0x000f620000000200 */
        /* <DEDUP_REMOVED lines=78> */
[----:B--2-4-:R-:W-:Y:S05]  /*2a4e0*/  @!P0 BRA `(.L_x_2188) ;  /* 0x0000000c00e08947 */ /* 0x014fea0003800000 */
[----:B------:R-:W-:Y:S01]  /*2a4f0*/  ISETP.NE.U32.AND P0, PT, R240, RZ, PT ;  /* 0x000000fff000720c */ /* 0x000fe20003f05070 */
[----:B------:R-:W-:Y:S03]  /*2a500*/  BSSY B0, `(.L_x_2189) ;  /* 0x0000046000007945 */ /* 0x000fe60003800000 */
[----:B------:R-:W-:Y:S11]  /*2a510*/  ISETP.NE.AND.EX P0, PT, R241, RZ, PT, P0 ;  /* 0x000000fff100720c */ /* 0x000ff60003f05300 */
[----:B------:R-:W-:Y:S02]  /*2a520*/  @!UPT UIADD3 URZ, URZ, URZ, URZ ;  /* 0x0000003f3f3ff290 */ /* 0x000fe4000fffe03f */
[----:B------:R-:W-:Y:S05]  /*2a530*/  @!P0 BRA `(.L_x_2190) ;  /* 0x0000000000fc8947 */ /* 0x000fea0003800000 */
[----:B---3--:R-:W-:Y:S01]  /*2a540*/  IMAD.SHL.U32 R13, R36, 0x100, RZ ;  /* 0x00000100240d7824 */ /* 0x008fe200078e00ff */
[----:B------:R-:W2:Y:S04]  /*2a550*/  LD.E R6, desc[UR4][R2.64+0x170] ;  /* 0x0001700402067980 */ /* 0x000ea8000c101900 */
[C---:B------:R-:W-:Y:S02]  /*2a560*/  IADD3 R14, R13.reuse, -0x100, RZ ;  /* 0xffffff000d0e7810 */ /* 0x040fe40007ffe0ff */
[----:B------:R-:W-:Y:S02]  /*2a570*/  IABS R10, R13 ;  /* 0x0000000d000a7213 */ /* 0x000fe40000000000 */
[----:B------:R-:W-:Y:S02]  /*2a580*/  IABS R12, R14 ;  /* 0x0000000e000c7213 */ /* 0x000fe40000000000 */
[-C--:B--2---:R-:W-:Y:S02]  /*2a590*/  IABS R0, R6.reuse ;  /* 0x0000000600007213 */ /* 0x084fe40000000000 */
[-C--:B------:R-:W-:Y:S02]  /*2a5a0*/  IABS R11, R6.reuse ;  /* 0x00000006000b7213 */ /* 0x080fe40000000000 */
[----:B-1----:R-:W1:Y:S01]  /*2a5b0*/  I2F.RP R8, R0 ;  /* 0x0000000000087306 */ /* 0x002e620000209400 */
[-C--:B------:R-:W-:Y:S02]  /*2a5c0*/  LOP3.LUT R13, R13, R6.reuse, RZ, 0x3c, !PT ;  /* 0x000000060d0d7212 */ /* 0x080fe400078e3cff */
[----:B------:R-:W-:Y:S01]  /*2a5d0*/  IMAD.MOV R11, RZ, RZ, -R11 ;  /* 0x000000ffff0b7224 */ /* 0x000fe200078e0a0b */
[----:B------:R-:W-:Y:S02]  /*2a5e0*/  LOP3.LUT R14, R14, R6, RZ, 0x3c, !PT ;  /* 0x000000060e0e7212 */ /* 0x000fe400078e3cff */
[----:B------:R-:W-:Y:S02]  /*2a5f0*/  ISETP.GE.AND P2, PT, R13, RZ, PT ;  /* 0x000000ff0d00720c */ /* 0x000fe40003f46270 */
        /* <DEDUP_REMOVED lines=14> */
[-C--:B------:R-:W-:Y:S01]  /*2a6e0*/  @!P1 IADD3 R9, R9, -R0.reuse, RZ ;  /* 0x8000000009099210 */ /* 0x080fe20007ffe0ff */
[----:B------:R-:W-:Y:S01]  /*2a6f0*/  @!P1 VIADD R7, R7, 0x1 ;  /* 0x0000000107079836 */ /* 0x000fe20000000000 */
[----:B------:R-:W-:Y:S01]  /*2a700*/  @!P3 IADD3 R8, R8, 0x1, RZ ;  /* 0x000000010808b810 */ /* 0x000fe20007ffe0ff */
[----:B------:R-:W-:Y:S01]  /*2a710*/  @!P3 IMAD.IADD R10, R10, 0x1, -R0 ;  /* 0x000000010a0ab824 */ /* 0x000fe200078e0a00 */
[-C--:B------:R-:W-:Y:S02]  /*2a720*/  ISETP.GE.U32.AND P4, PT, R9, R0.reuse, PT ;  /* 0x000000000900720c */ /* 0x080fe40003f86070 */
[----:B------:R-:W-:Y:S02]  /*2a730*/  ISETP.NE.AND P1, PT, R6, RZ, PT ;  /* 0x000000ff0600720c */ /* 0x000fe40003f25270 */
[----:B------:R-:W-:Y:S02]  /*2a740*/  ISETP.GE.U32.AND P5, PT, R10, R0, PT ;  /* 0x000000000a00720c */ /* 0x000fe40003fa6070 */
[----:B------:R-:W-:Y:S07]  /*2a750*/  LOP3.LUT R0, RZ, R6, RZ, 0x33, !PT ;  /* 0x00000006ff007212 */ /* 0x000fee00078e33ff */
[----:B------:R-:W-:Y:S04]  /*2a760*/  @P4 VIADD R7, R7, 0x1 ;  /* 0x0000000107074836 */ /* 0x000fe80000000000 */
[----:B------:R-:W-:Y:S01]  /*2a770*/  @P5 VIADD R8, R8, 0x1 ;  /* 0x0000000108085836 */ /* 0x000fe20000000000 */
[----:B------:R-:W-:Y:S03]  /*2a780*/  @!P0 IADD3 R7, -R7, RZ, RZ ;  /* 0x000000ff07078210 */ /* 0x000fe60007ffe1ff */
[----:B------:R-:W-:Y:S01]  /*2a790*/  @!P2 IMAD.MOV R8, RZ, RZ, -R8 ;  /* 0x000000ffff08a224 */ /* 0x000fe200078e0a08 */
[C---:B------:R-:W-:Y:S04]  /*2a7a0*/  SEL R7, R0.reuse, R7, !P1 ;  /* 0x0000000700077207 */ /* 0x040fe80004800000 */
        /* <DEDUP_REMOVED lines=24> */
.L_x_2190:
[----:B---3--:R-:W2:Y:S02]  /*2a930*/  LD.E R0, desc[UR4][R2.64+0x38] ;  /* 0x0000380402007980 */ /* 0x008ea4000c101900 */
[----:B--2---:R-:W-:Y:S04]  /*2a940*/  LEA R0, -R0, RZ, 0x8 ;  /* 0x000000ff00007211 */ /* 0x004fe800078e41ff */
[----:B------:R-:W-:Y:S02]  /*2a950*/  SHF.R.S32.HI R6, RZ, 0x1f, R0 ;  /* 0x0000001fff067819 */ /* 0x000fe40000011400 */
.L_x_2191:
[----:B------:R-:W-:Y:S05]  /*2a960*/  BSYNC B0 ;  /* 0x0000000000007941 */ /* 0x000fea0003800000 */
.L_x_2189:
[----:B------:R-:W2:Y:S01]  /*2a970*/  LDL R43, [R1+0x134] ;  /* 0x00013400012b7983 */ /* 0x000ea20000100800 */
[----:B------:R-:W-:Y:S01]  /*2a980*/  ISETP.GE.AND P0, PT, R132, R217, PT ;  /* 0x000000d98400720c */ /* 0x000fe20003f06270 */
[C---:B------:R-:W-:Y:S01]  /*2a990*/  IMAD.SHL.U32 R7, R190.reuse, 0x10, RZ ;  /* 0x00000010be077824 */ /* 0x040fe200078e00ff */
[----:B-1----:R-:W-:Y:S01]  /*2a9a0*/  SHF.L.U64.HI R8, R190, 0x4, R191 ;  /* 0x00000004be087819 */ /* 0x002fe200000102bf */
        /* <DEDUP_REMOVED lines=42> */
[----:B------:R-:W5:Y:S02]  /*2ac50*/  LDL.64 R58, [R1+0x58] ;  /* 0x00005800013a7983 */ /* 0x000f640000100a00 */
        /* <DEDUP_REMOVED lines=129> */
.L_x_2188:
[----:B------:R-:W-:Y:S05]  /*2b470*/  BSYNC B1 ;  /* 0x0000000000017941 */ /* 0x000fea0003800000 */
.L_x_2187:
[----:B---3--:R1:W2:Y:S04]  /*2b480*/  LD.E R0, desc[UR4][R2.64+0xdc] ;  /* 0x0000dc0402007980 */ /* 0x0082a8000c101900 */
        /* <DEDUP_REMOVED lines=194> */
[----:B------:R-:W-:Y:S01]  /*2c0b0*/  MOV R47, R37 ;  /* 0x00000025002f7202 */ /* 0x000fe20000000f00 */
[----:B-1----:R-:W-:Y:S01]  /*2c0c0*/  FADD.FTZ R4, R9, R4 ;  /* 0x0000000409047221 */ /* 0x002fe20000010000 */
[----:B------:R-:W-:Y:S02]  /*2c0d0*/  FMNMX.FTZ R36, R32, R36, !PT ;  /* 0x0000002420247209 */ /* 0x000fe40007810000 */
[----:B------:R-:W-:Y:S02]  /*2c0e0*/  F2FP.F16.F32.PACK_AB R41, R41, R12 ;  /* 0x0000000c2929723e */ /* 0x000fe400000000ff */
        /* <DEDUP_REMOVED lines=10> */
[----:B------:R-:W-:Y:S02]  /*2c190*/  FMNMX.FTZ R36, R24, R36, !PT ;  /* 0x0000002418247209 */ /* 0x000fe40007810000 */
[----:B------:R-:W-:Y:S03]  /*2c1a0*/  MOV R159, R111 ;  /* 0x0000006f009f7202 */ /* 0x000fe60000000f00 */
        /* <DEDUP_REMOVED lines=39> */
[--C-:B------:R-:W-:Y:S01]  /*2c420*/  FFMA.FTZ R48, R209, R0, -R5.reuse ;  /* 0x00000000d1307223 */ /* 0x100fe20000010805 */
[----:B------:R-:W1:Y:S01]  /*2c430*/  MUFU.EX2 R2, R2 ;  /* 0x0000000200027308 */ /* 0x000e620000000800 */
[----:B------:R-:W-:Y:S01]  /*2c440*/  MOV R212, R166 ;  /* 0x000000a600d47202 */ /* 0x000fe20000000f00 */
[-CC-:B------:R-:W-:Y:S01]  /*2c450*/  FFMA.FTZ R78, R45, R0.reuse, -R5.reuse ;  /* 0x000000002d4e7223 */ /* 0x180fe20000010805 */
[-CC-:B------:R-:W-:Y:S01]  /*2c460*/  FFMA.FTZ R79, R44, R0.reuse, -R5.reuse ;  /* 0x000000002c4f7223 */ /* 0x180fe20000010805 */
[----:B------:R-:W-:Y:S01]  /*2c470*/  MOV R166, R47 ;  /* 0x0000002f00a67202 */ /* 0x000fe20000000f00 */
[--C-:B------:R-:W-:Y:S01]  /*2c480*/  FFMA.FTZ R8, R211, R0, -R5.reuse ;  /* 0x00000000d3087223 */ /* 0x100fe20000010805 */
[----:B------:R-:W-:Y:S01]  /*2c490*/  MOV R209, R46 ;  /* 0x0000002e00d17202 */ /* 0x000fe20000000f00 */
[-CC-:B------:R-:W-:Y:S03]  /*2c4a0*/  FFMA.FTZ R39, R216, R0.reuse, -R5.reuse ;  /* 0x00000000d8277223 */ /* 0x180fe60000010805 */
[----:B------:R-:W-:Y:S01]  /*2c4b0*/  MUFU.EX2 R150, R50 ;  /* 0x0000003200967308 */ /* 0x000fe20000000800 */
[----:B------:R-:W2:Y:S01]  /*2c4c0*/  LDSM.16.MT88.4 R44, [R178+0xa000] ;  /* 0x00a00000b22c783b */ /* 0x000ea20000004200 */
        /* <DEDUP_REMOVED lines=95> */
[----:B------:R-:W-:Y:S05]  /*2cac0*/  MOV R211, R123 ;  /* 0x0000007b00d37202 */ /* 0x000fea0000000f00 */
[----:B------:R-:W-:Y:S01]  /*2cad0*/  MUFU.EX2 R2, R58 ;  /* 0x0000003a00027308 */ /* 0x000fe20000000800 */
[----:B-1----:R-:W-:Y:S01]  /*2cae0*/  LDSM.16.MT88.4 R48, [R181+0xa800] ;  /* 0x00a80000b530783b */ /* 0x002fe20000004200 */
[----:B----4-:R-:W-:Y:S01]  /*2caf0*/  FADD.FTZ R0, R37, R0 ;  /* 0x0000000025007221 */ /* 0x010fe20000010000 */
[----:B------:R-:W-:Y:S02]  /*2cb00*/  MOV R213, R115 ;  /* 0x0000007300d57202 */ /* 0x000fe40000000f00 */
[----:B------:R-:W-:Y:S02]  /*2cb10*/  MOV R210, R110 ;  /* 0x0000006e00d27202 */ /* 0x000fe40000000f00 */
[----:B------:R-:W-:Y:S03]  /*2cb20*/  MOV R216, R122 ;  /* 0x0000007a00d87202 */ /* 0x000fe60000000f00 */
[----:B------:R1:W-:Y:S01]  /*2cb30*/  MUFU.EX2 R148, R52 ;  /* 0x0000003400947308 */ /* 0x0003e20000000800 */
[----:B------:R-:W-:Y:S02]  /*2cb40*/  MOV R214, R118 ;  /* 0x0000007600d67202 */ /* 0x000fe40000000f00 */
[----:B------:R-:W-:Y:S07]  /*2cb50*/  MOV R215, R119 ;  /* 0x0000007700d77202 */ /* 0x000fee0000000f00 */
        /* <DEDUP_REMOVED lines=375> */
[----:B------:R-:W-:Y:S02]  /*2e2d0*/  MUFU.EX2 R38, R163 ;  /* 0x000000a300267308 */ /* 0x000fe40000000800 */
[----:B------:R-:W2:Y:S02]  /*2e2e0*/  LDSM.16.MT88.4 R60, [R180+0x10800] ;  /* 0x01080000b43c783b */ /* 0x000ea40000004200 */
[----:B------:R-:W-:Y:S01]  /*2e2f0*/  FADD.FTZ R2, R139, R2 ;  /* 0x000000028b027221 */ /* 0x000fe20000010000 */
[C---:B---3--:R-:W-:Y:S05]  /*2e300*/  HMMA.16816.F32 R28, R48.reuse, R40, R28 ;  /* 0x00000028301c723c */ /* 0x048fea000000181c */
[----:B------:R3:W-:Y:S01]  /*2e310*/  MUFU.EX2 R139, R162 ;  /* 0x000000a2008b7308 */ /* 0x0007e20000000800 */
[----:B------:R-:W-:Y:S01]  /*2e320*/  FADD.FTZ R0, R73, R0 ;  /* 0x0000000049007221 */ /* 0x000fe20000010000 */
[----:B------:R-:W-:Y:S01]  /*2e330*/  HMMA.16816.F32 R32, R48, R42, R32 ;  /* 0x0000002a3020723c */ /* 0x000fe20000001820 */
[----:B------:R-:W2:Y:S03]  /*2e340*/  LDSM.16.MT88.4 R48, [R178+0x11000] ;  /* 0x01100000b230783b */ /* 0x000ea60000004200 */
[----:B------:R-:W-:Y:S01]  /*2e350*/  FADD.FTZ R2, R136, R2 ;  /* 0x0000000288027221 */ /* 0x000fe20000010000 */
[----:B------:R-:W-:Y:S01]  /*2e360*/  FADD.FTZ R0, R72, R0 ;  /* 0x0000000048007221 */ /* 0x000fe20000010000 */
[----:B------:R-:W-:Y:S02]  /*2e370*/  F2FP.F16.F32.PACK_AB R46, R77, R78 ;  /* 0x0000004e4d2e723e */ /* 0x000fe400000000ff */
[----:B------:R-:W-:Y:S03]  /*2e380*/  MUFU.EX2 R73, R120 ;  /* 0x0000007800497308 */ /* 0x000fe60000000800 */
[----:B------:R-:W-:Y:S01]  /*2e390*/  FADD.FTZ R2, R122, R2 ;  /* 0x000000027a027221 */ /* 0x000fe20000010000 */
[----:B------:R-:W-:Y:S01]  /*2e3a0*/  FADD.FTZ R37, R70, R0 ;  /* 0x0000000046257221 */ /* 0x000fe20000010000 */
[----:B----4-:R-:W-:Y:S01]  /*2e3b0*/  F2FP.F16.F32.PACK_AB R41, R68, R71 ;  /* 0x000000474429723e */ /* 0x010fe200000000ff */
[C---:B-----5:R-:W-:Y:S01]  /*2e3c0*/  HMMA.16816.F32 R4, R44.reuse, R56, R4 ;  /* 0x000000382c04723c */ /* 0x060fe20000001804 */
[----:B---3--:R-:W-:Y:S03]  /*2e3d0*/  LDSM.16.MT88.4 R160, [R178+0x11800] ;  /* 0x01180000b2a0783b */ /* 0x008fe60000004200 */
[----:B------:R-:W3:Y:S01]  /*2e3e0*/  MUFU.EX2 R72, R121 ;  /* 0x0000007900487308 */ /* 0x000ee20000000800 */
[----:B------:R-:W-:Y:S01]  /*2e3f0*/  FADD.FTZ R0, R118, R2 ;  /* 0x0000000276007221 */ /* 0x000fe20000010000 */
[C---:B------:R-:W-:Y:S03]  /*2e400*/  HMMA.16816.F32 R8, R44.reuse, R58, R8 ;  /* 0x0000003a2c08723c */ /* 0x040fe60000001808 */
[----:B------:R-:W-:Y:S05]  /*2e410*/  LDSM.16.MT88.4 R56, [R179+0x11000] ;  /* 0x01100000b338783b */ /* 0x000fea0000004200 */
[----:B------:R-:W4:Y:S03]  /*2e420*/  MUFU.EX2 R70, R159 ;  /* 0x0000009f00467308 */ /* 0x000f260000000800 */
        /* <DEDUP_REMOVED lines=23> */
[----:B---3--:R-:W-:Y:S02]  /*2e5a0*/  F2FP.F16.F32.PACK_AB R42, R72, R73 ;  /* 0x00000049482a723e */ /* 0x008fe400000000ff */
[----:B------:R-:W-:Y:S01]  /*2e5b0*/  FADD.FTZ R2, R106, R2 ;  /* 0x000000026a027221 */ /* 0x000fe20000010000 */
[----:B------:R-:W-:Y:S01]  /*2e5c0*/  FADD.FTZ R37, R39, R0 ;  /* 0x0000000027257221 */ /* 0x000fe20000010000 */
[----:B------:R-:W-:Y:S01]  /*2e5d0*/  MOV R211, R167 ;  /* 0x000000a700d37202 */ /* 0x000fe20000000f00 */
[----:B------:R-:W-:Y:S01]  /*2e5e0*/  MUFU.EX2 R39, R138 ;  /* 0x0000008a00277308 */ /* 0x000fe20000000800 */
[----:B------:R-:W-:Y:S01]  /*2e5f0*/  FADD.FTZ R0, R94, R2 ;  /* 0x000000025e007221 */ /* 0x000fe20000010000 */
[C---:B------:R-:W-:Y:S05]  /*2e600*/  HMMA.16816.F32 R4, R40.reuse, R48, R4 ;  /* 0x000000302804723c */ /* 0x040fea0000001804 */
[----:B------:R-:W-:Y:S01]  /*2e610*/  FADD.FTZ R0, R91, R0 ;  /* 0x000000005b007221 */ /* 0x000fe20000010000 */
[C---:B------:R-:W-:Y:S01]  /*2e620*/  HMMA.16816.F32 R8, R40.reuse, R50, R8 ;  /* 0x000000322808723c */ /* 0x040fe20000001808 */
[----:B------:R-:W3:Y:S04]  /*2e630*/  LDSM.16.MT88.4 R48, [R180+0x11800] ;  /* 0x01180000b430783b */ /* 0x000ee80000004200 */
[----:B------:R-:W-:Y:S01]  /*2e640*/  FADD.FTZ R0, R90, R0 ;  /* 0x000000005a007221 */ /* 0x000fe20000010000 */
[C---:B-1----:R-:W-:Y:S01]  /*2e650*/  HMMA.16816.F32 R12, R40.reuse, R52, R12 ;  /* 0x00000034280c723c */ /* 0x042fe2000000180c */
[----:B------:R-:W-:Y:S04]  /*2e660*/  MUFU.EX2 R52, R135 ;  /* 0x0000008700347308 */ /* 0x000fe80000000800 */
[----:B------:R-:W-:Y:S01]  /*2e670*/  FADD.FTZ R0, R89, R0 ;  /* 0x0000000059007221 */ /* 0x000fe20000010000 */
[C---:B------:R-:W-:Y:S05]  /*2e680*/  HMMA.16816.F32 R16, R40.reuse, R54, R16 ;  /* 0x000000362810723c */ /* 0x040fea0000001810 */
[----:B------:R-:W1:Y:S01]  /*2e690*/  MUFU.EX2 R53, R125 ;  /* 0x0000007d00357308 */ /* 0x000e620000000800 */
        /* <DEDUP_REMOVED lines=8> */
[----:B----4-:R-:W-:Y:S01]  /*2e720*/  FADD.FTZ R0, R70, R37 ;  /* 0x0000002546007221 */ /* 0x010fe20000010000 */
[----:B------:R-:W-:Y:S01]  /*2e730*/  FADD.FTZ R2, R84, R2 ;  /* 0x0000000254027221 */ /* 0x000fe20000010000 */
[----:B-1----:R-:W-:Y:S04]  /*2e740*/  F2FP.F16.F32.PACK_AB R136, R53, R60 ;  /* 0x0000003c3588723e */ /* 0x002fe800000000ff */
[----:B------:R-:W-:Y:S01]  /*2e750*/  FADD.FTZ R0, R137, R0 ;  /* 0x0000000089007221 */ /* 0x000fe20000010000 */
[----:B------:R-:W-:Y:S01]  /*2e760*/  FADD.FTZ R2, R81, R2 ;  /* 0x0000000251027221 */ /* 0x000fe20000010000 */
[----:B------:R-:W-:Y:S02]  /*2e770*/  F2FP.F16.F32.PACK_AB R137, R137, R70 ;  /* 0x000000468989723e */ /* 0x000fe400000000ff */
[----:B------:R-:W-:Y:S01]  /*2e780*/  FADD.FTZ R0, R38, R0 ;  /* 0x0000000026007221 */ /* 0x000fe20000010000 */
[----:B------:R-:W-:Y:S01]  /*2e790*/  FADD.FTZ R2, R83, R2 ;  /* 0x0000000253027221 */ /* 0x000fe20000010000 */
[----:B------:R-:W-:Y:S02]  /*2e7a0*/  F2FP.F16.F32.PACK_AB R138, R39, R52 ;  /* 0x00000034278a723e */ /* 0x000fe400000000ff */
[C---:B------:R-:W-:Y:S01]  /*2e7b0*/  FADD.FTZ R0, R139.reuse, R0 ;  /* 0x000000008b007221 */ /* 0x040fe20000010000 */
[----:B------:R-:W-:Y:S02]  /*2e7c0*/  F2FP.F16.F32.PACK_AB R139, R139, R38 ;  /* 0x000000268b8b723e */ /* 0x000fe400000000ff */
[----:B------:R-:W-:Y:S02]  /*2e7d0*/  MOV R216, R166 ;  /* 0x000000a600d87202 */ /* 0x000fe40000000f00 */
[----:B------:R1:W-:Y:S01]  /*2e7e0*/  STL [R1+0x8], R0 ;  /* 0x0000080001007387 */ /* 0x0003e20000100800 */
[-C--:B------:R-:W-:Y:S02]  /*2e7f0*/  MOV R37, R3.reuse ;  /* 0x0000000300257202 */ /* 0x080fe40000000f00 */
[C---:B------:R-:W-:Y:S05]  /*2e800*/  HMMA.16816.F32 R164, R136.reuse, R160, R4 ;  /* 0x000000a088a4723c */ /* 0x040fea0000001804 */
[----:B------:R-:W-:Y:S01]  /*2e810*/  ISETP.GT.AND P0, PT, R211, R216, PT ;  /* 0x000000d8d300720c */ /* 0x000fe20003f04270 */
[C---:B------:R-:W-:Y:S05]  /*2e820*/  HMMA.16816.F32 R160, R136.reuse, R162, R8 ;  /* 0x000000a288a0723c */ /* 0x040fea0000001808 */
[----:B------:R-:W-:Y:S01]  /*2e830*/  MOV R134, R3 ;  /* 0x0000000300867202 */ /* 0x000fe20000000f00 */
[C---:B------:R-:W-:Y:S05]  /*2e840*/  HMMA.16816.F32 R156, R136.reuse, R152, R12 ;  /* 0x00000098889c723c */ /* 0x040fea000000180c */
[----:B------:R-:W-:Y:S01]  /*2e850*/  MOV R135, R36 ;  /* 0x0000002400877202 */ /* 0x000fe20000000f00 */
        /* <DEDUP_REMOVED lines=17> */
[----:B------:R-:W-:Y:S05]  /*2e970*/  FADD.FTZ R0, R39, R0 ;  /* 0x0000000027007221 */ /* 0x000fea0000010000 */
[----:B------:R4:W-:Y:S01]  /*2e980*/  STL [R1+0xc], R0 ;  /* 0x00000c0001007387 */ /* 0x0009e20000100800 */
[----:B------:R-:W-:Y:S05]  /*2e990*/  @P0 BRA `(.L_x_2192) ;  /* 0xffffff8800a00947 */ /* 0x000fea000383ffff */
.L_x_2183:
[----:B------:R3:W5:Y:S04]  /*2e9a0*/  LDL R7, [R1+0xc] ;  /* 0x00000c0001077983 */ /* 0x0007680000100800 */
[----:B------:R3:W5:Y:S01]  /*2e9b0*/  LDL R6, [R1+0x8] ;  /* 0x0000080001067983 */ /* 0x0007620000100800 */
[----:B------:R-:W1:Y:S01]  /*2e9c0*/  LDC.64 R46, c[0x0][0x208] ;  /* 0x00008200ff2e7b82 */ /* 0x000e620000000a00 */
[----:B--2---:R-:W2:Y:S07]  /*2e9d0*/  S2R R3, SR_TID.X ;  /* 0x0000000000037919 */ /* 0x004eae0000002100 */
[----:B------:R-:W3:Y:S01]  /*2e9e0*/  LDC.64 R48, c[0x0][0x198] ;  /* 0x00006600ff307b82 */ /* 0x000ee20000000a00 */
[----:B-1----:R-:W-:-:S02]  /*2e9f0*/  R2UR UR4, R46 ;  /* 0x000000002e0472ca */ /* 0x002fc400000e0000 */
[----:B------:R-:W-:Y:S02]  /*2ea00*/  R2UR UR5, R47 ;  /* 0x000000002f0572ca */ /* 0x000fe400000e0000 */
[----:B--2---:R-:W-:-:S04]  /*2ea10*/  SHF.R.S32.HI R10, RZ, 0x1f, R3 ;  /* 0x0000001fff0a7819 */ /* 0x004fc80000011403 */
[----:B----4-:R-:W-:-:S07]  /*2ea20*/  LEA.HI R0, R10, R3, RZ, 0x5 ;  /* 0x000000030a007211 */ /* 0x010fce00078f28ff */
[----:B---3--:R1:W5:Y:S01]  /*2ea30*/  LD.E R15, desc[UR4][R48.64+0xd8] ;  /* 0x0000d804300f7980 */ /* 0x008362000c101900 */
        /* <DEDUP_REMOVED lines=9> */
[----:B-----5:R-:W2:Y:S04]  /*2ead0*/  SHFL.BFLY PT, R5, R7, 0x2, 0x1f ;  /* 0x0c401f0007057f89 */ /* 0x020ea800000e0000 */
[----:B------:R-:W3:Y:S01]  /*2eae0*/  SHFL.BFLY PT, R2, R6, 0x2, 0x1f ;  /* 0x0c401f0006027f89 */ /* 0x000ee200000e0000 */
[----:B--2---:R-:W-:Y:S01]  /*2eaf0*/  FADD.FTZ R5, R5, R7 ;  /* 0x0000000705057221 */ /* 0x004fe20000010000 */
[----:B---3--:R-:W-:-:S04]  /*2eb00*/  FADD.FTZ R2, R2, R6 ;  /* 0x0000000602027221 */ /* 0x008fc80000010000 */
[----:B------:R-:W2:Y:S04]  /*2eb10*/  SHFL.BFLY PT, R11, R5, 0x1, 0x1f ;  /* 0x0c201f00050b7f89 */ /* 0x000ea800000e0000 */
[----:B------:R3:W4:Y:S01]  /*2eb20*/  SHFL.BFLY PT, R14, R2, 0x1, 0x1f ;  /* 0x0c201f00020e7f89 */ /* 0x00072200000e0000 */
[----:B--2---:R-:W-:-:S07]  /*2eb30*/  FADD.FTZ R11, R5, R11 ;  /* 0x0000000b050b7221 */ /* 0x004fce0000010000 */
.L_x_2200:
[----:B------:R-:W2:Y:S01]  /*2eb40*/  S2R R18, SR_TID.X ;  /* 0x0000000000127919 */ /* 0x000ea20000002100 */
        /* <DEDUP_REMOVED lines=8> */
[----:B--2---:R-:W-:-:S07]  /*2ebd0*/  SHF.R.S32.HI R19, RZ, 0x1f, R18 ;  /* 0x0000001fff137819 */ /* 0x004fce0000011412 */
[----:B------:R-:W2:Y:S01]  /*2ebe0*/  @P3 MUFU.RCP R3, R14 ;  /* 0x0000000e00033308 */ /* 0x000ea20000001000 */
[----:B------:R-:W-:Y:S01]  /*2ebf0*/  UMOV UR5, 0x400 ;  /* 0x0000040000057882 */ /* 0x000fe20000000000 */
[----:B------:R-:W-:Y:S01]  /*2ec00*/  MOV R7, 0x40 ;  /* 0x0000004000077802 */ /* 0x000fe20000000f00 */
[----:B------:R-:W2:Y:S01]  /*2ec10*/  LDL.LU R20, [R1+0x15c] ;  /* 0x00015c0001147983 */ /* 0x000ea20000300800 */
[CC--:B------:R-:W-:Y:S02]  /*2ec20*/  LEA.HI R4, R19.reuse, R18.reuse, RZ, 0x2 ;  /* 0x0000001213047211 */ /* 0x0c0fe400078f10ff */
[----:B------:R-:W-:Y:S02]  /*2ec30*/  LEA.HI R16, R19, R18, RZ, 0x5 ;  /* 0x0000001213107211 */ /* 0x000fe400078f28ff */
[----:B------:R-:W1:Y:S01]  /*2ec40*/  @P4 MUFU.RCP R0, R11 ;  /* 0x0000000b00004308 */ /* 0x000e620000001000 */
[--C-:B------:R-:W-:Y:S01]  /*2ec50*/  SHF.R.S32.HI R5, RZ, 0x2, R4.reuse ;  /* 0x00000002ff057819 */ /* 0x100fe20000011404 */
[----:B----4-:R-:W-:Y:S01]  /*2ec60*/  ULEA UR4, UR4, UR5, 0x18 ;  /* 0x0000000504047291 */ /* 0x010fe2000f8ec03f */
[----:B---3--:R-:W-:Y:S01]  /*2ec70*/  SHF.R.S32.HI R2, RZ, 0x1f, R4 ;  /* 0x0000001fff027819 */ /* 0x008fe20000011404 */
[----:B------:R3:W5:Y:S01]  /*2ec80*/  LDL R51, [R1+0x160] ;  /* 0x0001600001337983 */ /* 0x0007620000100800 */
[----:B------:R-:W-:-:S02]  /*2ec90*/  LOP3.LUT R4, R4, 0x1ffffffc, RZ, 0xc0, !PT ;  /* 0x1ffffffc04047812 */ /* 0x000fc400078ec0ff */
[----:B------:R-:W-:Y:S02]  /*2eca0*/  LEA.HI R2, R2, R5, RZ, 0x3 ;  /* 0x0000000502027211 */ /* 0x000fe400078f18ff */
[----:B------:R-:W-:Y:S01]  /*2ecb0*/  SHF.R.S32.HI R9, RZ, 0x5, R16 ;  /* 0x00000005ff097819 */ /* 0x000fe20000011410 */
[C---:B--2---:R-:W-:Y:S01]  /*2ecc0*/  FMUL.FTZ R167, R3.reuse, R167 ;  /* 0x000000a703a77220 */ /* 0x044fe20000410000 */
[----:B------:R-:W-:Y:S01]  /*2ecd0*/  LOP3.LUT R2, R2, 0xfffffff8, RZ, 0xc0, !PT ;  /* 0xfffffff802027812 */ /* 0x000fe200078ec0ff */
[C---:B------:R-:W-:Y:S01]  /*2ece0*/  FMUL.FTZ R166, R3.reuse, R166 ;  /* 0x000000a603a67220 */ /* 0x040fe20000410000 */
[----:B------:R-:W-:Y:S01]  /*2ecf0*/  IADD3 R4, -R4, R18, RZ ;  /* 0x0000001204047210 */ /* 0x000fe20007ffe1ff */
[----:B------:R-:W-:Y:S01]  /*2ed00*/  FMUL.FTZ R163, R3, R163 ;  /* 0x000000a303a37220 */ /* 0x000fe20000410000 */
[----:B------:R-:W-:Y:S01]  /*2ed10*/  IADD3 R2, R5, -R2, RZ ;  /* 0x8000000205027210 */ /* 0x000fe20007ffe0ff */
[C---:B------:R-:W-:Y:S01]  /*2ed20*/  FMUL.FTZ R162, R3.reuse, R162 ;  /* 0x000000a203a27220 */ /* 0x040fe20000410000 */
[----:B------:R-:W-:Y:S01]  /*2ed30*/  FMUL.FTZ R159, R3, R159 ;  /* 0x0000009f039f7220 */ /* 0x000fe20000410000 */
        /* <DEDUP_REMOVED lines=23> */
[----:B-1----:R-:W-:Y:S01]  /*2eeb0*/  FMUL.FTZ R164, R0, R164 ;  /* 0x000000a400a47220 */ /* 0x002fe20000410000 */
        /* <DEDUP_REMOVED lines=35> */
[----:B--2---:R-:W-:-:S03]  /*2f0f0*/  IMAD.IADD R3, R7, 0x1, R0 ;  /* 0x0000000107037824 */ /* 0x004fc600078e0200 */
[----:B------:R-:W-:Y:S04]  /*2f100*/  STS.64 [R2], R144 ;  /* 0x0000009002007388 */ /* 0x000fe80000000a00 */
[----:B------:R2:W-:Y:S04]  /*2f110*/  STS.64 [R2+0x800], R146 ;  /* 0x0008009202007388 */ /* 0x0005e80000000a00 */
[----:B------:R-:W-:Y:S04]  /*2f120*/  STS.64 [R3], R140 ;  /* 0x0000008c03007388 */ /* 0x000fe80000000a00 */
[----:B------:R4:W-:Y:S01]  /*2f130*/  STS.64 [R3+0x800], R142 ;  /* 0x0008008e03007388 */ /* 0x0009e20000000a00 */
[----:B-1----:R-:W-:-:S05]  /*2f140*/  IADD3 R0, R7, R2, RZ ;  /* 0x0000000207007210 */ /* 0x002fca0007ffe0ff */
[----:B------:R-:W-:Y:S04]  /*2f150*/  STS.64 [R0], R136 ;  /* 0x0000008800007388 */ /* 0x000fe80000000a00 */
[----:B------:R1:W-:Y:S04]  /*2f160*/  STS.64 [R0+0x800], R138 ;  /* 0x0008008a00007388 */ /* 0x0003e80000000a00 */
[----:B------:R-:W3:Y:S04]  /*2f170*/  LD.E.64 R12, desc[UR12][R48.64+0xb0] ;  /* 0x0000b00c300c7980 */ /* 0x000ee8000c101b00 */
[----:B------:R-:W3:Y:S01]  /*2f180*/  LD.E R8, desc[UR10][R48.64+0x60] ;  /* 0x0000600a30087980 */ /* 0x000ee2000c101900 */
[----:B--2---:R-:W-:Y:S01]  /*2f190*/  @P4 MUFU.LG2 R2, R11 ;  /* 0x0000000b00024308 */ /* 0x004fe20000000c00 */
[----:B------:R-:W-:Y:S01]  /*2f1a0*/  MOV R45, 0xff800000 ;  /* 0xff800000002d7802 */ /* 0x000fe20000000f00 */
[----:B------:R-:W-:Y:S01]  /*2f1b0*/  IMAD.MOV.U32 R44, RZ, RZ, -0x800000 ;  /* 0xff800000ff2c7424 */ /* 0x000fe200078e00ff */
[----:B------:R-:W2:Y:S01]  /*2f1c0*/  S2R R50, SR_CTAID.X ;  /* 0x0000000000327919 */ /* 0x000ea20000002500 */
[----:B----4-:R-:W-:-:S02]  /*2f1d0*/  LOP3.LUT R3, R16, 0xffffffe0, RZ, 0xc0, !PT ;  /* 0xffffffe010037812 */ /* 0x010fc400078ec0ff */
[----:B------:R-:W-:Y:S02]  /*2f1e0*/  SHF.R.S32.HI R7, RZ, 0x1f, R9 ;  /* 0x0000001fff077819 */ /* 0x000fe40000011409 */
[----:B------:R-:W4:Y:S01]  /*2f1f0*/  @P3 MUFU.LG2 R5, R14 ;  /* 0x0000000e00053308 */ /* 0x000f220000000c00 */
[----:B------:R-:W-:Y:S02]  /*2f200*/  R2UR UR14, R46 ;  /* 0x000000002e0e72ca */ /* 0x000fe400000e0000 */
[----:B------:R-:W-:Y:S02]  /*2f210*/  R2UR UR15, R47 ;  /* 0x000000002f0f72ca */ /* 0x000fe400000e0000 */
[----:B------:R-:W-:-:S04]  /*2f220*/  IADD3 R6, -R3, R18, RZ ;  /* 0x0000001203067210 */ /* 0x000fc80007ffe1ff */
[----:B------:R-:W-:Y:S02]  /*2f230*/  LOP3.LUT P0, RZ, R6, 0x3, RZ, 0xc0, !PT ;  /* 0x0000000306ff7812 */ /* 0x000fe4000780c0ff */
[----:B-1----:R-:W-:-:S04]  /*2f240*/  LEA.HI R0, R19, R18, RZ, 0x4 ;  /* 0x0000001213007211 */ /* 0x002fc800078f20ff */
[----:B------:R-:W-:Y:S01]  /*2f250*/  LOP3.LUT R0, R0, 0xfffffff0, RZ, 0xc0, !PT ;  /* 0xfffffff000007812 */ /* 0x000fe200078ec0ff */
[----:B----4-:R-:W-:-:S04]  /*2f260*/  @P3 FMUL.FTZ R5, R5, 0.69314718246459960938 ;  /* 0x3f31721805053820 */ /* 0x010fc80000410000 */
[----:B------:R-:W-:Y:S02]  /*2f270*/  IMAD.IADD R11, R18, 0x1, -R0 ;  /* 0x00000001120b7824 */ /* 0x000fe400078e0a00 */
[----:B------:R-:W-:Y:S01]  /*2f280*/  @P4 FMUL.FTZ R0, R2, 0.69314718246459960938 ;  /* 0x3f31721802004820 */ /* 0x000fe20000410000 */
[----:B------:R-:W-:Y:S02]  /*2f290*/  IMAD.SHL.U32 R2, R10, 0x40, RZ ;  /* 0x000000400a027824 */ /* 0x000fe400078e00ff */
[----:B------:R-:W-:Y:S01]  /*2f2a0*/  @P3 FFMA.FTZ R44, R15, R37, R5 ;  /* 0x000000250f2c3223 */ /* 0x000fe20000010005 */
[----:B------:R-:W-:Y:S01]  /*2f2b0*/  LEA.HI R4, R11, R11, RZ, 0x1 ;  /* 0x0000000b0b047211 */ /* 0x000fe200078f08ff */
[----:B------:R-:W-:Y:S01]  /*2f2c0*/  @P4 FFMA.FTZ R45, R15, R36, R0 ;  /* 0x000000240f2d4223 */ /* 0x000fe20000010000 */
[----:B------:R-:W-:Y:S02]  /*2f2d0*/  LOP3.LUT R0, R2, 0x1c0, RZ, 0xc0, !PT ;  /* 0x000001c002007812 */ /* 0x000fe400078ec0ff */
[----:B------:R-:W-:-:S04]  /*2f2e0*/  SHF.L.U32 R2, R4, 0x2, RZ ;  /* 0x0000000204027819 */ /* 0x000fc800000006ff */
[----:B------:R-:W-:Y:S02]  /*2f2f0*/  LOP3.LUT R2, R0, 0x38, R2, 0xf8, !PT ;  /* 0x0000003800027812 */ /* 0x000fe400078ef802 */
[----:B------:R-:W-:-:S04]  /*2f300*/  SHF.R.U32.HI R0, RZ, 0x3, R0 ;  /* 0x00000003ff007819 */ /* 0x000fc80000011600 */
[----:B------:R-:W-:Y:S02]  /*2f310*/  LOP3.LUT R5, R2, R0, RZ, 0x3c, !PT ;  /* 0x0000000002057212 */ /* 0x000fe400078e3cff */
[----:B------:R-:W-:Y:S01]  /*2f320*/  LOP3.LUT R0, R4, 0xffffffe, RZ, 0xc0, !PT ;  /* 0x0ffffffe04007812 */ /* 0x000fe200078ec0ff */
[----:B--2---:R-:W-:Y:S01]  /*2f330*/  IMAD.SHL.U32 R4, R50, 0x40, RZ ;  /* 0x0000004032047824 */ /* 0x004fe200078e00ff */
[----:B------:R-:W-:Y:S02]  /*2f340*/  LEA.HI R2, R7, R9, RZ, 0x2 ;  /* 0x0000000907027211 */ /* 0x000fe400078f10ff */
[----:B------:R1:W5:Y:S01]  /*2f350*/  LD.E R7, desc[UR14][R48.64+0xcc] ;  /* 0x0000cc0e30077980 */ /* 0x000362000c101900 */
[----:B------:R-:W-:Y:S01]  /*2f360*/  IMAD.IADD R0, R11, 0x1, -R0 ;  /* 0x000000010b007824 */ /* 0x000fe200078e0a00 */
[----:B------:R-:W-:-:S04]  /*2f370*/  LOP3.LUT R2, R2, 0xffffffc, RZ, 0xc0, !PT ;  /* 0x0ffffffc02027812 */ /* 0x000fc800078ec0ff */
[----:B------:R-:W-:Y:S02]  /*2f380*/  IADD3 R2, R9, -R2, RZ ;  /* 0x8000000209027210 */ /* 0x000fe40007ffe0ff */
[----:B------:R-:W-:Y:S02]  /*2f390*/  LEA R0, R0, R5, 0x2 ;  /* 0x0000000500007211 */ /* 0x000fe400078e10ff */
[----:B------:R-:W-:Y:S02]  /*2f3a0*/  LEA R2, R2, R17, 0x4 ;  /* 0x0000001102027211 */ /* 0x000fe400078e20ff */
[----:B------:R-:W-:Y:S01]  /*2f3b0*/  LEA R0, R0, UR4, 0x2 ;  /* 0x0000000400007c11 */ /* 0x000fe2000f8e10ff */
[----:B------:R-:W-:Y:S01]  /*2f3c0*/  BSSY B0, `(.L_x_2194) ;  /* 0x000001f000007945 */ /* 0x000fe20003800000 */
[----:B---3--:R-:W-:-:S04]  /*2f3d0*/  IMAD R3, R12, UR8, R21 ;  /* 0x000000080c037c24 */ /* 0x008fc8000f8e0215 */
[----:B------:R-:W-:Y:S02]  /*2f3e0*/  IMAD R3, R3, R8, R20 ;  /* 0x0000000803037224 */ /* 0x000fe400078e0214 */
[----:B------:R1:W5:Y:S02]  /*2f3f0*/  LD.E.64 R8, desc[UR12][R48.64+0x78] ;  /* 0x0000780c30087980 */ /* 0x000364000c101b00 */
[----:B------:R-:W-:Y:S02]  /*2f400*/  IMAD R6, R13, R3, R4 ;  /* 0x000000030d067224 */ /* 0x000fe400078e0204 */
[----:B------:R1:W5:Y:S01]  /*2f410*/  LD.E.64 R4, desc[UR10][R48.64+0xa8] ;  /* 0x0000a80a30047980 */ /* 0x000362000c101b00 */
        /* <DEDUP_REMOVED lines=25> */
.L_x_2195:
[----:B------:R-:W-:Y:S05]  /*2f5b0*/  BSYNC B0 ;  /* 0x0000000000007941 */ /* 0x000fea0003800000 */
.L_x_2194:
[----:B------:R-:W-:Y:S02]  /*2f5c0*/  R2UR UR4, R46 ;  /* 0x000000002e0472ca */ /* 0x000fe400000e0000 */
[----:B------:R-:W-:-:S13]  /*2f5d0*/  R2UR UR5, R47 ;  /* 0x000000002f0572ca */ /* 0x000fda00000e0000 */
[----:B-1----:R-:W2:Y:S01]  /*2f5e0*/  LD.E R0, desc[UR4][R48.64+0xc0] ;  /* 0x0000c00430007980 */ /* 0x002ea2000c101900 */
[----:B------:R-:W-:Y:S01]  /*2f5f0*/  IMAD.SHL.U32 R2, R11, 0x4, RZ ;  /* 0x000000040b027824 */ /* 0x000fe200078e00ff */
[----:B------:R-:W-:Y:S01]  /*2f600*/  MOV R11, 0x1f0 ;  /* 0x000001f0000b7802 */ /* 0x000fe20000000f00 */
[----:B-----5:R-:W-:-:S03]  /*2f610*/  IMAD R5, R50, -0x40, R51 ;  /* 0xffffffc032057824 */ /* 0x020fc600078e0233 */
[--C-:B------:R-:W-:Y:S02]  /*2f620*/  SHF.R.S32.HI R3, RZ, 0x1f, R2.reuse ;  /* 0x0000001fff037819 */ /* 0x100fe40000011402 */
[----:B--2---:R-:W-:Y:S01]  /*2f630*/  ISETP.GE.AND P0, PT, R2, R0, PT ;  /* 0x000000000200720c */ /* 0x004fe20003f06270 */
[C---:B------:R-:W-:Y:S02]  /*2f640*/  VIADD R0, R10.reuse, 0x8 ;  /* 0x000000080a007836 */ /* 0x040fe40000000000 */
[----:B------:R-:W-:-:S03]  /*2f650*/  IMAD.WIDE R2, R10, 0x40, R2 ;  /* 0x000000400a027825 */ /* 0x000fc600078e0202 */
[----:B------:R-:W-:Y:S01]  /*2f660*/  ISETP.GE.OR P6, PT, R0, R5, P0 ;  /* 0x000000050000720c */ /* 0x000fe200007c6670 */
[----:B------:R-:W-:Y:S02]  /*2f670*/  IMAD R0, R6, R7, RZ ;  /* 0x0000000706007224 */ /* 0x000fe400078e02ff */
[C---:B------:R-:W-:Y:S02]  /*2f680*/  VIADD R6, R10.reuse, 0x10 ;  /* 0x000000100a067836 */ /* 0x040fe40000000000 */
[----:B------:R-:W-:Y:S01]  /*2f690*/  VIADD R7, R10, 0x18 ;  /* 0x000000180a077836 */ /* 0x000fe20000000000 */
[----:B------:R-:W-:Y:S02]  /*2f6a0*/  IADD3 R4, P1, R2, R0, RZ ;  /* 0x0000000002047210 */ /* 0x000fe40007f3e0ff */
[----:B------:R-:W-:Y:S01]  /*2f6b0*/  ISETP.GE.OR P5, PT, R6, R5, P0 ;  /* 0x000000050600720c */ /* 0x000fe200007a6670 */
[----:B------:R-:W-:Y:S01]  /*2f6c0*/  VIADD R6, R10, 0x20 ;  /* 0x000000200a067836 */ /* 0x000fe20000000000 */
[----:B------:R-:W-:-:S02]  /*2f6d0*/  LEA.HI.X.SX32 R0, R0, R3, 0x1, P1 ;  /* 0x0000000300007211 */ /* 0x000fc400008f0eff */
[----:B------:R-:W-:Y:S02]  /*2f6e0*/  LEA R2, P1, R4, R8, 0x2 ;  /* 0x0000000804027211 */ /* 0x000fe400078210ff */
[----:B------:R-:W-:Y:S02]  /*2f6f0*/  @!P6 R2UR UR4, R46 ;  /* 0x000000002e04e2ca */ /* 0x000fe400000e0000 */
[----:B------:R-:W-:Y:S02]  /*2f700*/  @!P6 R2UR UR5, R47 ;  /* 0x000000002f05e2ca */ /* 0x000fe400000e0000 */
[----:B------:R-:W-:Y:S01]  /*2f710*/  LEA.HI.X R3, R4, R9, R0, 0x2, P1 ;  /* 0x0000000904037211 */ /* 0x000fe200008f1400 */
[C---:B------:R-:W-:Y:S01]  /*2f720*/  VIADD R4, R10.reuse, 0x28 ;  /* 0x000000280a047836 */ /* 0x040fe20000000000 */
[-C--:B------:R-:W-:Y:S01]  /*2f730*/  ISETP.GE.OR P4, PT, R7, R5.reuse, P0 ;  /* 0x000000050700720c */ /* 0x080fe20000786670 */
[----:B------:R-:W-:Y:S01]  /*2f740*/  VIADD R0, R10, 0x30 ;  /* 0x000000300a007836 */ /* 0x000fe20000000000 */
[----:B------:R-:W-:-:S02]  /*2f750*/  ISETP.GE.OR P3, PT, R6, R5, P0 ;  /* 0x000000050600720c */ /* 0x000fc40000766670 */
[-C--:B------:R-:W-:Y:S01]  /*2f760*/  ISETP.GE.OR P2, PT, R4, R5.reuse, P0 ;  /* 0x000000050400720c */ /* 0x080fe20000746670 */
[----:B------:R-:W-:Y:S01]  /*2f770*/  IMAD.MOV.U32 R4, RZ, RZ, R11 ;  /* 0x000000ffff047224 */ /* 0x000fe200078e000b */
[-C--:B------:R-:W-:Y:S02]  /*2f780*/  ISETP.GE.OR P1, PT, R0, R5.reuse, P0 ;  /* 0x000000050000720c */ /* 0x080fe40000726670 */
[----:B------:R-:W-:Y:S01]  /*2f790*/  @!P5 R2UR UR16, R46 ;  /* 0x000000002e10d2ca */ /* 0x000fe200000e0000 */
[----:B---3--:R-:W-:Y:S01]  /*2f7a0*/  @!P6 ST.E.128 desc[UR4][R2.64+0x800], R36 ;  /* 0x000800240200e985 */ /* 0x008fe2000c101d04 */
[C---:B------:R-:W-:Y:S01]  /*2f7b0*/  ISETP.GE.OR P6, PT, R10.reuse, R5, P0 ;  /* 0x000000050a00720c */ /* 0x040fe200007c6670 */
[----:B------:R-:W-:Y:S01]  /*2f7c0*/  VIADD R10, R10, 0x38 ;  /* 0x000000380a0a7836 */ /* 0x000fe20000000000 */
[----:B------:R-:W-:Y:S02]  /*2f7d0*/  @!P5 R2UR UR17, R47 ;  /* 0x000000002f11d2ca */ /* 0x000fe400000e0000 */
[----:B------:R-:W-:-:S02]  /*2f7e0*/  @!P4 R2UR UR14, R46 ;  /* 0x000000002e0ec2ca */ /* 0x000fc400000e0000 */
[C---:B------:R-:W-:Y:S02]  /*2f7f0*/  @!P4 R2UR UR15, R47.reuse ;  /* 0x000000002f0fc2ca */ /* 0x040fe400000e0000 */
[C---:B------:R-:W-:Y:S02]  /*2f800*/  @!P3 R2UR UR12, R46.reuse ;  /* 0x000000002e0cb2ca */ /* 0x040fe400000e0000 */
[C---:B------:R-:W-:Y:S02]  /*2f810*/  @!P3 R2UR UR13, R47.reuse ;  /* 0x000000002f0db2ca */ /* 0x040fe400000e0000 */
[C---:B------:R-:W-:Y:S02]  /*2f820*/  @!P2 R2UR UR10, R46.reuse ;  /* 0x000000002e0aa2ca */ /* 0x040fe400000e0000 */
[----:B------:R-:W-:Y:S01]  /*2f830*/  @!P2 R2UR UR11, R47 ;  /* 0x000000002f0ba2ca */ /* 0x000fe200000e0000 */
[----:B----4-:R-:W-:Y:S01]  /*2f840*/  @!P5 ST.E.128 desc[UR16][R2.64+0x1000], R32 ;  /* 0x001000200200d985 */ /* 0x010fe2000c101d10 */
[----:B------:R-:W-:-:S02]  /*2f850*/  @!P1 R2UR UR4, R46 ;  /* 0x000000002e0492ca */ /* 0x000fc400000e0000 */
[C---:B------:R-:W-:Y:S01]  /*2f860*/  @!P1 R2UR UR5, R47.reuse ;  /* 0x000000002f0592ca */ /* 0x040fe200000e0000 */
[----:B------:R-:W-:Y:S01]  /*2f870*/  @!P4 ST.E.128 desc[UR14][R2.64+0x1800], R28 ;  /* 0x0018001c0200c985 */ /* 0x000fe2000c101d0e */
[C---:B------:R-:W-:Y:S02]  /*2f880*/  @!P6 R2UR UR20, R46.reuse ;  /* 0x000000002e14e2ca */ /* 0x040fe400000e0000 */
[C---:B------:R-:W-:Y:S01]  /*2f890*/  @!P6 R2UR UR21, R47.reuse ;  /* 0x000000002f15e2ca */ /* 0x040fe200000e0000 */
[----:B------:R-:W-:Y:S01]  /*2f8a0*/  @!P3 ST.E.128 desc[UR12][R2.64+0x2000], R24 ;  /* 0x002000180200b985 */ /* 0x000fe2000c101d0c */
[----:B------:R-:W-:Y:S02]  /*2f8b0*/  @!P6 R2UR UR18, R46 ;  /* 0x000000002e12e2ca */ /* 0x000fe400000e0000 */
[----:B------:R-:W-:Y:S01]  /*2f8c0*/  @!P6 R2UR UR19, R47 ;  /* 0x000000002f13e2ca */ /* 0x000fe200000e0000 */
[----:B------:R-:W-:Y:S01]  /*2f8d0*/  @!P2 ST.E.128 desc[UR10][R2.64+0x2800], R20 ;  /* 0x002800140200a985 */ /* 0x000fe2000c101d0a */
[----:B------:R-:W-:Y:S01]  /*2f8e0*/  ISETP.GE.OR P0, PT, R10, R5, P0 ;  /* 0x000000050a00720c */ /* 0x000fe20000706670 */
[----:B------:R-:W-:-:S02]  /*2f8f0*/  IMAD.MOV.U32 R5, RZ, RZ, 0x0 ;  /* 0x00000000ff057424 */ /* 0x000fc400078e00ff */
[----:B------:R-:W-:Y:S04]  /*2f900*/  @!P1 ST.E.128 desc[UR4][R2.64+0x3000], R16 ;  /* 0x0030001002009985 */ /* 0x000fe8000c101d04 */
[----:B------:R-:W-:Y:S04]  /*2f910*/  @!P6 ST.E.64 desc[UR20][R2.64], R40 ;  /* 0x000000280200e985 */ /* 0x000fe8000c101b14 */
[----:B------:R1:W-:Y:S02]  /*2f920*/  @!P6 ST.E.64 desc[UR18][R2.64+0x8], R42 ;  /* 0x0000082a0200e985 */ /* 0x0003e4000c101b12 */
[----:B-1----:R-:W-:Y:S05]  /*2f930*/  @P0 RET.REL.NODEC R4 `(_ZN5flash24flash_fwd_splitkv_kernelI23Flash_fwd_kernel_traitsILi64ELi64ELi256ELi4ELb0ELb0EN7cutlass6half_tE19Flash_kernel_traitsILi64ELi64ELi256ELi4ES3_EELb1ELb0ELb0ELb0ELb0ELb1ELb1ELb1EEEvNS_16Flash_fwd_paramsE) ;  /* 0xfffffd0404b00950 */ /* 0x002fea0003c3ffff */
[----:B------:R-:W-:Y:S02]  /*2f940*/  R2UR UR4, R46 ;  /* 0x000000002e0472ca */ /* 0x000fe400000e0000 */
[----:B------:R-:W-:-:S13]  /*2f950*/  R2UR UR5, R47 ;  /* 0x000000002f0572ca */ /* 0x000fda00000e0000 */
[----:B------:R1:W-:Y:S02]  /*2f960*/  ST.E.128 desc[UR4][R2.64+0x3800], R12 ;  /* 0x0038000c02007985 */ /* 0x0003e4000c101d04 */
[----:B-1----:R-:W-:Y:S02]  /*2f970*/  IMAD.MOV.U32 R2, RZ, RZ, R11 ;  /* 0x000000ffff027224 */ /* 0x002fe400078e000b */
[----:B------:R-:W-:-:S04]  /*2f980*/  IMAD.MOV.U32 R3, RZ, RZ, 0x0 ;  /* 0x00000000ff037424 */ /* 0x000fc800078e00ff */
[----:B------:R-:W-:Y:S05]  /*2f990*/  RET.REL.NODEC R2 `(_ZN5flash24flash_fwd_splitkv_kernelI23Flash_fwd_kernel_traitsILi64ELi64ELi256ELi4ELb0ELb0EN7cutlass6half_tE19Flash_kernel_traitsILi64ELi64ELi256ELi4ES3_EELb1ELb0ELb0ELb0ELb0ELb1ELb1ELb1EEEvNS_16Flash_fwd_paramsE) ;  /* 0xfffffd0402987950 */ /* 0x000fea0003c3ffff */
.L_x_2193:
[----:B------:R-:W-:Y:S01]  /*2f9a0*/  IMAD.MOV.U32 R0, RZ, RZ, 0x2 ;  /* 0x00000002ff007424 */ /* 0x000fe200078e00ff */
[----:B-----5:R-:W-:Y:S01]  /*2f9b0*/  MOV R2, R7 ;  /* 0x0000000700027202 */ /* 0x020fe20000000f00 */
[----:B------:R-:W-:Y:S01]  /*2f9c0*/  IMAD.MOV.U32 R4, RZ, RZ, -0x1 ;  /* 0xffffffffff047424 */ /* 0x000fe200078e00ff */
[----:B------:R-:W-:-:S07]  /*2f9d0*/  MOV R3, 0x1f ;  /* 0x0000001f00037802 */ /* 0x000fce0000000f00 */
[----:B-1----:R-:W-:Y:S05]  /*2f9e0*/  WARPSYNC.COLLECTIVE R4, `(.L_x_2196) ;  /* 0x0000000004087348 */ /* 0x002fea0003c00000 */
[----:B------:R2:W3:Y:S02]  /*2f9f0*/  SHFL.BFLY P0, R0, R2, R0, R3 ;  /* 0x0c00000002007389 */ /* 0x0004e40000000003 */
[----:B-123--:R-:W-:Y:S01]  /*2fa00*/  ENDCOLLECTIVE ;  /* 0x000000000000791b */ /* 0x00efe20003800000 */
.L_x_2196:
[----:B------:R-:W-:Y:S02]  /*2fa10*/  MOV R5, R0 ;  /* 0x0000000000057202 */ /* 0x000fe40000000f00 */
[----:B------:R-:W-:-:S03]  /*2fa20*/  MOV R0, 0x1 ;  /* 0x0000000100007802 */ /* 0x000fc60000000f00 */
[----:B------:R-:W-:-:S04]  /*2fa30*/  FADD.FTZ R5, R5, R7 ;  /* 0x0000000705057221 */ /* 0x000fc80000010000 */
[----:B------:R-:W-:-:S07]  /*2fa40*/  IMAD.MOV.U32 R2, RZ, RZ, R5 ;  /* 0x000000ffff027224 */ /* 0x000fce00078e0005 */
[----:B------:R-:W-:Y:S05]  /*2fa50*/  WARPSYNC.COLLECTIVE R4, `(.L_x_2197) ;  /* 0x0000000004087348 */ /* 0x000fea0003c00000 */
[----:B------:R1:W2:Y:S02]  /*2fa60*/  SHFL.BFLY P0, R0, R2, R0, R3 ;  /* 0x0c00000002007389 */ /* 0x0002a40000000003 */
[----:B-12---:R-:W-:Y:S01]  /*2fa70*/  ENDCOLLECTIVE ;  /* 0x000000000000791b */ /* 0x006fe20003800000 */
.L_x_2197:
[----:B------:R-:W-:Y:S01]  /*2fa80*/  IMAD.MOV.U32 R11, RZ, RZ, R0 ;  /* 0x000000ffff0b7224 */ /* 0x000fe200078e0000 */
[----:B------:R-:W-:Y:S02]  /*2fa90*/  MOV R0, 0x2 ;  /* 0x0000000200007802 */ /* 0x000fe40000000f00 */
[----:B------:R-:W-:Y:S01]  /*2faa0*/  MOV R2, R6 ;  /* 0x0000000600027202 */ /* 0x000fe20000000f00 */
[----:B------:R-:W-:-:S07]  /*2fab0*/  FADD.FTZ R11, R5, R11 ;  /* 0x0000000b050b7221 */ /* 0x000fce0000010000 */
[----:B------:R-:W-:Y:S05]  /*2fac0*/  WARPSYNC.COLLECTIVE R4, `(.L_x_2198) ;  /* 0x0000000004087348 */ /* 0x000fea0003c00000 */
[----:B------:R1:W2:Y:S02]  /*2fad0*/  SHFL.BFLY P0, R0, R2, R0, R3 ;  /* 0x0c00000002007389 */ /* 0x0002a40000000003 */
[----:B-12---:R-:W-:Y:S01]  /*2fae0*/  ENDCOLLECTIVE ;  /* 0x000000000000791b */ /* 0x006fe20003800000 */
.L_x_2198:
[----:B------:R-:W-:Y:S01]  /*2faf0*/  IMAD.MOV.U32 R2, RZ, RZ, R0 ;  /* 0x000000ffff027224 */ /* 0x000fe200078e0000 */
[----:B------:R-:W-:-:S03]  /*2fb00*/  MOV R0, 0x1 ;  /* 0x0000000100007802 */ /* 0x000fc60000000f00 */
[----:B------:R-:W-:-:S07]  /*2fb10*/  FADD.FTZ R2, R2, R6 ;  /* 0x0000000602027221 */ /* 0x000fce0000010000 */
[----:B------:R-:W-:Y:S05]  /*2fb20*/  WARPSYNC.COLLECTIVE R4, `(.L_x_2199) ;  /* 0x0000000004087348 */ /* 0x000fea0003c00000 */
[----:B------:R1:W2:Y:S02]  /*2fb30*/  SHFL.BFLY P0, R0, R2, R0, R3 ;  /* 0x0c00000002007389 */ /* 0x0002a40000000003 */
[----:B-12---:R-:W-:Y:S01]  /*2fb40*/  ENDCOLLECTIVE ;  /* 0x000000000000791b */ /* 0x006fe20003800000 */
.L_x_2199:
[----:B------:R-:W-:Y:S01]  /*2fb50*/  MOV R14, R0 ;  /* 0x00000000000e7202 */ /* 0x000fe20000000f00 */
[----:B------:R-:W-:Y:S06]  /*2fb60*/  BRA `(.L_x_2200) ;  /* 0xffffffec00f47947 */ /* 0x000fec000383ffff */
.L_x_2201:
        /* <DEDUP_REMOVED lines=9> */
.L_x_7849:


//--------------------- .text._ZN5flash24flash_fwd_splitkv_kernelI23Flash_fwd_kernel_traitsILi64ELi64ELi256ELi4ELb0ELb0EN7cutlass6half_tE19Flash_kernel_traitsILi64ELi64ELi256ELi4ES3_EELb1ELb0ELb0ELb1ELb1ELb0ELb0ELb0EEEvNS_16Flash_fwd_paramsE --------------------------
	.section	.text._ZN5flash24flash_fwd_splitkv_kernelI23Flash_fwd_kernel_traitsILi64ELi64ELi256ELi4ELb0ELb0EN7cutlass6half_tE19Flash_kernel_traitsILi64ELi64ELi256ELi4ES3_EELb1ELb0ELb0ELb1ELb1ELb0ELb0ELb0EEEvNS_16Flash_fwd_paramsE,"ax",@progbits
	.align	128
        .global         _ZN5flash24flash_fwd_splitkv_kernelI23Flash_fwd_kernel_traitsILi64ELi64ELi256ELi4ELb0ELb0EN7cutlass6half_tE19Flash_kernel_traitsILi64ELi64ELi256ELi4ES3_EELb1ELb0ELb0ELb1ELb1ELb0ELb0ELb0EEEvNS_16Flash_fwd_paramsE
        .type           _ZN5flash24flash_fwd_splitkv_kernelI23Flash_fwd_kernel_traitsILi64ELi64ELi256ELi4ELb0ELb0EN7cutlass6half_tE19Flash_kernel_traitsILi64ELi64ELi256ELi4ES3_EELb1ELb0ELb0ELb1ELb1ELb0ELb0ELb0EEEvNS_16Flash_fwd_paramsE,@function
        .size           _ZN5flash24flash_fwd_splitkv_kernelI23Flash_fwd_kernel_traitsILi64ELi64ELi256ELi4ELb0ELb0EN7cutlass6half_tE19Flash_kernel_traitsILi64ELi64ELi256ELi4ES3_EELb1ELb0ELb0ELb1ELb1ELb0ELb0ELb0EEEvNS_16Flash_fwd_paramsE,(.L_x_7890 - _ZN5flash24flash_fwd_splitkv_kernelI23Flash_fwd_kernel_traitsILi64ELi64ELi256ELi4ELb0ELb0EN7cutlass6half_tE19Flash_kernel_traitsILi64ELi64ELi256ELi4ES3_EELb1ELb0ELb0ELb1ELb1ELb0ELb0ELb0EEEvNS_16Flash_fwd_paramsE)
        .other          _ZN5flash24flash_fwd_splitkv_kernelI23Flash_fwd_kernel_traitsILi64ELi64ELi256ELi4ELb0ELb0EN7cutlass6half_tE19Flash_kernel_traitsILi64ELi64ELi256ELi4ES3_EELb1ELb0ELb0ELb1ELb1ELb0ELb0ELb0EEEvNS_16Flash_fwd_paramsE,@"STO_CUDA_ENTRY STV_DEFAULT"
_ZN5flash24flash_fwd_splitkv_kernelI23Flash_fwd_kernel_traitsILi64ELi64ELi256ELi4ELb0ELb0EN7cutlass6half_tE19Flash_kernel_traitsILi64ELi64ELi256ELi4ES3_EELb1ELb0ELb0ELb1ELb1ELb0ELb0ELb0EEEvNS_16Flash_fwd_paramsE:
.text._ZN5flash24flash_fwd_splitkv_kernelI23Flash_fwd_kernel_traitsILi64ELi64ELi256ELi4ELb0ELb0EN7cutlass6half_tE19Flash_kernel_traitsILi64ELi64ELi256ELi4ES3_EELb1ELb0ELb0ELb1ELb1ELb0ELb0ELb0EEEvNS_16Flash_fwd_paramsE:
[----:B------:R-:W-:Y:S08]  /*0000*/  LDC R1, c[0x0][0x28] ;  /* 0x00000a00ff017b82 */ /* 0x000ff00000000800 */
[----:B------:R-:W1:Y:S01]  /*0010*/  LDC.64 R4, c[0x0][0x300] ;  /* 0x0000c000ff047b82 */ /* 0x000e620000000a00 */
[----:B------:R-:W2:Y:S01]  /*0020*/  S2R R11, SR_CTAID.Y ;  /* 0x00000000000b7919 */ /* 0x000ea20000002600 */
[----:B------:R-:W-:Y:S01]  /*0030*/  IMAD.MOV.U32 R18, RZ, RZ, RZ ;  /* 0x000000ffff127224 */ /* 0x000fe200078e00ff */
[----:B------:R-:W-:Y:S01]  /*0040*/  ULDC.64 UR20, c[0x0][0x208] ;  /* 0x0000820000147ab9 */ /* 0x000fe20000000a00 */
[----:B------:R-:W-:-:S04]  /*0050*/  ULDC UR19, c[0x0][0x2c4] ;  /* 0x0000b10000137ab9 */ /* 0x000fc80000000800 */
[----:B------:R-:W3:Y:S01]  /*0060*/  LDC.64 R2, c[0x0][0x308] ;  /* 0x0000c200ff027b82 */ /* 0x000ee20000000a00 */
[----:B-1----:R-:W-:-:S04]  /*0070*/  ISETP.NE.U32.AND P0, PT, R4, RZ, PT ;  /* 0x000000ff0400720c */ /* 0x002fc80003f05070 */
[----:B------:R-:W-:Y:S02]  /*0080*/  ISETP.NE.AND.EX P0, PT, R5, RZ, PT, P0 ;  /* 0x000000ff0500720c */ /* 0x000fe40003f05300 */
[----:B---3--:R-:W-:-:S04]  /*0090*/  ISETP.NE.U32.AND P2, PT, R2, RZ, PT ;  /* 0x000000ff0200720c */ /* 0x008fc80003f45070 */
[----:B------:R-:W-:-:S07]  /*00a0*/  ISETP.NE.AND.EX P2, PT, R3, RZ, PT, P2 ;  /* 0x000000ff0300720c */ /* 0x000fce0003f45320 */
[----:B------:R-:W2:Y:S08]  /*00b0*/  @P0 LDC.64 R4, c[0x0][0x300] ;  /* 0x0000c000ff040b82 */ /* 0x000eb00000000a00 */
[----:B------:R-:W1:Y:S01]  /*00c0*/  @P2 LDC.64 R2, c[0x0][0x308] ;  /* 0x0000c200ff022b82 */ /* 0x000e620000000a00 */
[----:B--2---:R-:W-:-:S05]  /*00d0*/  @P0 IMAD.WIDE R4, R11, 0x4, R4 ;  /* 0x000000040b040825 */ /* 0x004fca00078e0204 */
[----:B------:R2:W3:Y:S01]  /*00e0*/  @P0 LDG.E R18, desc[UR20][R4.64] ;  /* 0x0000001404120981 */ /* 0x0004e2000c1e1900 */
[----:B-1----:R-:W-:-:S05]  /*00f0*/  @P2 IMAD.WIDE R2, R11, 0x4, R2 ;  /* 0x000000040b022825 */ /* 0x002fca00078e0202 */
[----:B------:R-:W3:Y:S01]  /*0100*/  @P2 LDG.E R193, desc[UR20][R2.64] ;  /* 0x0000001402c12981 */ /* 0x000ee2000c1e1900 */
[----:B------:R-:W1:Y:S01]  /*0110*/  S2R R0, SR_CTAID.X ;  /* 0x0000000000007919 */ /* 0x000e620000002500 */
[----:B--2---:R-:W2:Y:S08]  /*0120*/  @!P2 LDC.64 R4, c[0x0][0x318] ;  /* 0x0000c600ff04ab82 */ /* 0x004eb00000000a00 */
[----:B------:R-:W4:Y:S01]  /*0130*/  @!P2 LDC.64 R2, c[0x0][0x2c8] ;  /* 0x0000b200ff02ab82 */ /* 0x000f220000000a00 */
[----:B-1----:R-:W-:-:S05]  /*0140*/  IMAD.SHL.U32 R196, R0, 0x40, RZ ;  /* 0x0000004000c47824 */ /* 0x002fca00078e00ff */
[----:B------:R-:W-:Y:S02]  /*0150*/  ISETP.GE.AND P1, PT, R196, UR19, PT ;  /* 0x00000013c4007c0c */ /* 0x000fe4000bf26270 */
[----:B--2---:R-:W-:-:S04]  /*0160*/  @!P2 ISETP.NE.U32.AND P0, PT, R4, RZ, PT ;  /* 0x000000ff0400a20c */ /* 0x004fc80003f05070 */
[----:B------:R-:W-:-:S04]  /*0170*/  @!P2 ISETP.NE.AND.EX P0, PT, R5, RZ, PT, P0 ;  /* 0x000000ff0500a20c */ /* 0x000fc80003f05300 */
[----:B----4-:R-:W-:Y:S01]  /*0180*/  @!P2 SEL R4, R3, RZ, P0 ;  /* 0x000000ff0304a207 */ /* 0x010fe20000000000 */
[----:B---3--:R-:W-:Y:S02]  /*0190*/  @P2 IMAD.IADD R193, R193, 0x1, -R18 ;  /* 0x00000001c1c12824 */ /* 0x008fe400078e0a12 */
[----:B------:R-:W-:Y:S06]  /*01a0*/  @P1 EXIT ;  /* 0x000000000000194d */ /* 0x000fec0003800000 */
[----:B------:R-:W-:Y:S01]  /*01b0*/  VIADD R3, R196, 0x13f ;  /* 0x0000013fc4037836 */ /* 0x000fe20000000000 */
[----:B------:R-:W-:Y:S01]  /*01c0*/  @!P2 IADD3 R193, R4, R2, -R18 ;  /* 0x0000000204c1a210 */ /* 0x000fe20007ffe812 */
[----:B------:R-:W-:Y:S01]  /*01d0*/  ULDC UR5, c[0x0][0x2c8] ;  /* 0x0000b20000057ab9 */ /* 0x000fe20000000800 */
[----:B------:R-:W-:Y:S01]  /*01e0*/  ULDC UR18, c[0x0][0x398] ;  /* 0x0000e60000127ab9 */ /* 0x000fe20000000800 */
[----:B------:R-:W-:Y:S01]  /*01f0*/  UIADD3 UR5, UR5, 0xff, URZ ;  /* 0x000000ff05057890 */ /* 0x000fe2000fffe03f */
[C---:B------:R-:W-:Y:S01]  /*0200*/  IADD3 R3, R193.reuse, -UR19, R3 ;  /* 0x80000013c1037c10 */ /* 0x040fe2000fffe003 */
[----:B------:R-:W-:Y:S01]  /*0210*/  VIADD R5, R193, 0xff ;  /* 0x000000ffc1057836 */ /* 0x000fe20000000000 */
[----:B------:R-:W1:Y:S01]  /*0220*/  S2R R10, SR_CTAID.Z ;  /* 0x00000000000a7919 */ /* 0x000e620000002700 */
[----:B------:R-:W-:Y:S02]  /*0230*/  USHF.R.S32.HI UR4, URZ, 0x1f, UR5 ;  /* 0x0000001f3f047899 */ /* 0x000fe40008011405 */
[----:B------:R-:W-:Y:S01]  /*0240*/  VIADD R3, R3, UR18 ;  /* 0x0000001203037c36 */ /* 0x000fe20008000000 */
[----:B------:R-:W-:Y:S01]  /*0250*/  SHF.R.S32.HI R4, RZ, 0x1f, R5 ;  /* 0x0000001fff047819 */ /* 0x000fe20000011405 */
[----:B------:R-:W-:Y:S01]  /*0260*/  ULEA.HI UR4, UR4, UR5, URZ, 0x8 ;  /* 0x0000000504047291 */ /* 0x000fe2000f8f403f */
[----:B------:R-:W2:Y:S02]  /*0270*/  S2R R194, SR_TID.X ;  /* 0x0000000000c27919 */ /* 0x000ea40000002100 */
[----:B------:R-:W-:Y:S01]  /*0280*/  SHF.R.S32.HI R2, RZ, 0x1f, R3 ;  /* 0x0000001fff027819 */ /* 0x000fe20000011403 */
[----:B------:R-:W-:Y:S01]  /*0290*/  USHF.R.S32.HI UR4, URZ, 0x8, UR4 ;  /* 0x000000083f047899 */ /* 0x000fe20008011404 */
[----:B------:R-:W-:-:S02]  /*02a0*/  LEA.HI R4, R4, R5, RZ, 0x8 ;  /* 0x0000000504047211 */ /* 0x000fc400078f40ff */
[----:B------:R-:W-:Y:S02]  /*02b0*/  LEA.HI R2, R2, R3, RZ, 0x8 ;  /* 0x0000000302027211 */ /* 0x000fe400078f40ff */
[----:B------:R-:W-:Y:S02]  /*02c0*/  SHF.R.S32.HI R4, RZ, 0x8, R4 ;  /* 0x00000008ff047819 */ /* 0x000fe40000011404 */
[----:B------:R-:W-:-:S04]  /*02d0*/  SHF.R.S32.HI R2, RZ, 0x8, R2 ;  /* 0x00000008ff027819 */ /* 0x000fc80000011402 */
[----:B------:R-:W-:-:S04]  /*02e0*/  VIMNMX3 R188, R4, UR4, R2, PT ;  /* 0x0000000404bc7c0f */ /* 0x000fc8000b800102 */
[----:B------:R-:W-:-:S13]  /*02f0*/  ISETP.GT.AND P0, PT, R188, RZ, PT ;  /* 0x000000ffbc00720c */ /* 0x000fda0003f04270 */
[----:B-1----:R-:W-:Y:S05]  /*0300*/  @P0 BRA `(.L_x_2202) ;  /* 0x0000000400280947 */ /* 0x002fea0003800000 */
[----:B--2---:R-:W-:Y:S01]  /*0310*/  SHF.R.S32.HI R2, RZ, 0x1f, R194 ;  /* 0x0000001fff027819 */ /* 0x004fe200000114c2 */
[----:B------:R-:W-:Y:S01]  /*0320*/  ULDC.64 UR6, c[0x0][0x298] ;  /* 0x0000a60000067ab9 */ /* 0x000fe20000000a00 */
[----:B------:R-:W-:Y:S01]  /*0330*/  SHF.R.S32.HI R3, RZ, 0x1f, R196 ;  /* 0x0000001fff037819 */ /* 0x000fe200000114c4 */
[----:B------:R-:W-:Y:S01]  /*0340*/  ULDC.64 UR4, c[0x0][0x290] ;  /* 0x0000a40000047ab9 */ /* 0x000fe20000000a00 */
[----:B------:R-:W-:Y:S01]  /*0350*/  LEA.HI R2, R2, R194, RZ, 0x3 ;  /* 0x000000c202027211 */ /* 0x000fe200078f18ff */
[----:B------:R-:W-:Y:S01]  /*0360*/  UIMAD.WIDE.U32 UR8, UR6, 0x20, URZ ;  /* 0x00000020060878a5 */ /* 0x000fe2000f8e003f */
[----:B------:R-:W-:Y:S01]  /*0370*/  SHF.R.S32.HI R0, RZ, 0x1f, R11 ;  /* 0x0000001fff007819 */ /* 0x000fe2000001140b */
[----:B------:R-:W-:Y:S01]  /*0380*/  IMAD R3, R3, UR6, RZ ;  /* 0x0000000603037c24 */ /* 0x000fe2000f8e02ff */
[----:B------:R-:W-:Y:S02]  /*0390*/  LOP3.LUT R4, R2, 0x1ffffff8, RZ, 0xc0, !PT ;  /* 0x1ffffff802047812 */ /* 0x000fe400078ec0ff */
[----:B------:R-:W-:Y:S01]  /*03a0*/  SHF.R.S32.HI R6, RZ, 0x1f, R10 ;  /* 0x0000001fff067819 */ /* 0x000fe2000001140a */
[----:B------:R-:W-:Y:S01]  /*03b0*/  IMAD R3, R196, UR7, R3 ;  /* 0x00000007c4037c24 */ /* 0x000fe2000f8e0203 */
[----:B------:R-:W-:Y:S01]  /*03c0*/  SHF.R.S32.HI R2, RZ, 0x3, R2 ;  /* 0x00000003ff027819 */ /* 0x000fe20000011402 */
[C---:B------:R-:W-:Y:S01]  /*03d0*/  IMAD.IADD R4, R194.reuse, 0x1, -R4 ;  /* 0x00000001c2047824 */ /* 0x040fe200078e0a04 */
[----:B------:R-:W-:Y:S01]  /*03e0*/  LOP3.LUT P5, RZ, R194, 0x7, RZ, 0xc0, !PT ;  /* 0x00000007c2ff7812 */ /* 0x000fe200078ac0ff */
[----:B------:R-:W-:-:S02]  /*03f0*/  IMAD R0, R0, UR4, RZ ;  /* 0x0000000400007c24 */ /* 0x000fc4000f8e02ff */
[----:B------:R-:W-:Y:S02]  /*0400*/  IMAD.SHL.U32 R4, R4, 0x8, RZ ;  /* 0x0000000804047824 */ /* 0x000fe400078e00ff */
[----:B------:R-:W-:Y:S02]  /*0410*/  IMAD R0, R11, UR5, R0 ;  /* 0x000000050b007c24 */ /* 0x000fe4000f8e0200 */
[----:B------:R-:W-:Y:S01]  /*0420*/  VIADD R8, R2, 0x10 ;  /* 0x0000001002087836 */ /* 0x000fe20000000000 */
[----:B------:R-:W-:-:S03]  /*0430*/  SHF.R.S32.HI R5, RZ, 0x1f, R4 ;  /* 0x0000001fff057819 */ /* 0x000fc60000011404 */
[----:B------:R-:W-:-:S04]  /*0440*/  IMAD.WIDE.U32 R4, R196, UR6, R4 ;  /* 0x00000006c4047c25 */ /* 0x000fc8000f8e0004 */
[----:B------:R-:W-:Y:S02]  /*0450*/  IMAD.IADD R5, R5, 0x1, R3 ;  /* 0x0000000105057824 */ /* 0x000fe400078e0203 */
[----:B------:R-:W-:Y:S01]  /*0460*/  IMAD.WIDE.U32 R4, R11, UR4, R4 ;  /* 0x000000040b047c25 */ /* 0x000fe2000f8e0004 */
[----:B------:R-:W-:-:S03]  /*0470*/  ULDC.64 UR4, c[0x0][0x2a0] ;  /* 0x0000a80000047ab9 */ /* 0x000fc60000000a00 */
[----:B------:R-:W-:Y:S02]  /*0480*/  IMAD R6, R6, UR4, RZ ;  /* 0x0000000406067c24 */ /* 0x000fe4000f8e02ff */
[----:B------:R-:W-:Y:S01]  /*0490*/  IMAD.IADD R5, R5, 0x1, R0 ;  /* 0x0000000105057824 */ /* 0x000fe200078e0200 */
[----:B------:R-:W-:Y:S01]  /*04a0*/  SHF.R.S32.HI R0, RZ, 0x1f, R2 ;  /* 0x0000001fff007819 */ /* 0x000fe20000011402 */
[C---:B------:R-:W-:Y:S02]  /*04b0*/  IMAD R6, R10.reuse, UR5, R6 ;  /* 0x000000050a067c24 */ /* 0x040fe4000f8e0206 */
[----:B------:R-:W-:Y:S01]  /*04c0*/  IMAD.WIDE.U32 R4, R10, UR4, R4 ;  /* 0x000000040a047c25 */ /* 0x000fe2000f8e0004 */
[----:B------:R-:W-:-:S03]  /*04d0*/  ULDC UR4, c[0x0][0x270] ;  /* 0x00009c0000047ab9 */ /* 0x000fc60000000800 */
[----:B------:R-:W-:Y:S02]  /*04e0*/  IMAD.IADD R7, R5, 0x1, R6 ;  /* 0x0000000105077824 */ /* 0x000fe400078e0206 */
[----:B------:R-:W-:Y:S02]  /*04f0*/  IMAD R3, R0, UR6, RZ ;  /* 0x0000000600037c24 */ /* 0x000fe4000f8e02ff */
[----:B------:R-:W-:Y:S02]  /*0500*/  IMAD.MOV.U32 R6, RZ, RZ, R4 ;  /* 0x000000ffff067224 */ /* 0x000fe400078e0004 */
[----:B------:R-:W-:Y:S01]  /*0510*/  IMAD R10, R11, UR4, R10 ;  /* 0x000000040b0a7c24 */ /* 0x000fe2000f8e020a */
[----:B------:R-:W-:Y:S01]  /*0520*/  ULDC.64 UR4, c[0x0][0x280] ;  /* 0x0000a00000047ab9 */ /* 0x000fe20000000a00 */
[C---:B------:R-:W-:Y:S02]  /*0530*/  IMAD R3, R2.reuse, UR7, R3 ;  /* 0x0000000702037c24 */ /* 0x040fe4000f8e0203 */
[----:B------:R-:W-:Y:S01]  /*0540*/  IMAD.WIDE.U32 R6, R2, UR6, R6 ;  /* 0x0000000602067c25 */ /* 0x000fe2000f8e0006 */
[----:B------:R-:W-:-:S03]  /*0550*/  USHF.L.U32 UR6, UR7, 0x5, URZ ;  /* 0x0000000507067899 */ /* 0x000fc6000800063f */
[----:B------:R-:W-:Y:S01]  /*0560*/  IMAD R4, R10, UR19, R196 ;  /* 0x000000130a047c24 */ /* 0x000fe2000f8e02c4 */
[----:B------:R-:W-:Y:S01]  /*0570*/  LEA R10, P0, R6, UR4, 0x1 ;  /* 0x00000004060a7c11 */ /* 0x000fe2000f8008ff */
[----:B------:R-:W-:Y:S01]  /*0580*/  IMAD.IADD R3, R7, 0x1, R3 ;  /* 0x0000000107037824 */ /* 0x000fe200078e0203 */
[----:B------:R-:W-:Y:S01]  /*0590*/  IADD3 R196, -R196, UR19, RZ ;  /* 0x00000013c4c47c10 */ /* 0x000fe2000fffe1ff */
[----:B------:R-:W-:Y:S01]  /*05a0*/  UIADD3 UR6, UR9, UR6, URZ ;  /* 0x0000000609067290 */ /* 0x000fe2000fffe03f */
[----:B------:R-:W-:Y:S02]  /*05b0*/  IADD3 R5, P1, R4, R2, RZ ;  /* 0x0000000204057210 */ /* 0x000fe40007f3e0ff */
[----:B------:R-:W-:Y:S01]  /*05c0*/  LEA.HI.X R11, R6, UR5, R3, 0x1, P0 ;  /* 0x00000005060b7c11 */ /* 0x000fe200080f0c03 */
[----:B------:R-:W-:Y:S01]  /*05d0*/  VIADD R3, R2, 0x20 ;  /* 0x0000002002037836 */ /* 0x000fe20000000000 */
[----:B------:R-:W-:Y:S01]  /*05e0*/  LEA.HI.X.SX32 R0, R4, R0, 0x1, P1 ;  /* 0x0000000004007211 */ /* 0x000fe200008f0eff */
[----:B------:R-:W-:Y:S01]  /*05f0*/  ULDC.64 UR4, c[0x0][0x2b0] ;  /* 0x0000ac0000047ab9 */ /* 0x000fe20000000a00 */
[----:B------:R-:W-:Y:S01]  /*0600*/  IADD3 R6, P1, R10, UR8, RZ ;  /* 0x000000080a067c10 */ /* 0x000fe2000ff3e0ff */
[----:B------:R1:W-:Y:S01]  /*0610*/  STG.E.128 desc[UR20][R10.64], RZ ;  /* 0x000000ff0a007986 */ /* 0x0003e2000c101d14 */
[----:B------:R-:W-:-:S02]  /*0620*/  ISETP.GE.OR P3, PT, R8, R196, P5 ;  /* 0x000000c40800720c */ /* 0x000fc40002f66670 */
[CC--:B------:R-:W-:Y:S01]  /*0630*/  ISETP.GE.OR P4, PT, R2.reuse, R196.reuse, P5 ;  /* 0x000000c40200720c */ /* 0x0c0fe20002f86670 */
[----:B------:R-:W-:Y:S01]  /*0640*/  VIADD R2, R2, 0x30 ;  /* 0x0000003002027836 */ /* 0x000fe20000000000 */
[-C--:B------:R-:W-:Y:S02]  /*0650*/  ISETP.GE.OR P2, PT, R3, R196.reuse, P5 ;  /* 0x000000c40300720c */ /* 0x080fe40002f46670 */
[----:B------:R-:W-:Y:S02]  /*0660*/  LEA R8, P0, R5, UR4, 0x2 ;  /* 0x0000000405087c11 */ /* 0x000fe4000f8010ff */
[----:B------:R-:W-:Y:S02]  /*0670*/  IADD3.X R7, R11, UR6, RZ, P1, !PT ;  /* 0x000000060b077c10 */ /* 0x000fe40008ffe4ff */
[----:B------:R-:W-:Y:S02]  /*0680*/  IADD3 R4, P1, R6, UR8, RZ ;  /* 0x0000000806047c10 */ /* 0x000fe4000ff3e0ff */
[----:B------:R-:W-:Y:S01]  /*0690*/  LEA.HI.X R9, R5, UR5, R0, 0x2, P0 ;  /* 0x0000000505097c11 */ /* 0x000fe200080f1400 */
[----:B------:R-:W-:Y:S01]  /*06a0*/  STG.E.128 desc[UR20][R6.64], RZ ;  /* 0x000000ff06007986 */ /* 0x000fe2000c101d14 */
[----:B------:R-:W-:Y:S01]  /*06b0*/  ISETP.GE.OR P5, PT, R2, R196, P5 ;  /* 0x000000c40200720c */ /* 0x000fe20002fa6670 */
[----:B------:R-:W-:Y:S01]  /*06c0*/  @!P3 IMAD.MOV.U32 R3, RZ, RZ, 0x7f800000 ;  /* 0x7f800000ff03b424 */ /* 0x000fe200078e00ff */
[----:B------:R-:W-:Y:S01]  /*06d0*/  IADD3.X R5, R7, UR6, RZ, P1, !PT ;  /* 0x0000000607057c10 */ /* 0x000fe20008ffe4ff */
[----:B------:R-:W-:-:S04]  /*06e0*/  @!P2 IMAD.MOV.U32 R0, RZ, RZ, 0x7f800000 ;  /* 0x7f800000ff00a424 */ /* 0x000fc800078e00ff */
[----:B------:R2:W-:Y:S01]  /*06f0*/  STG.E.128 desc[UR20][R4.64], RZ ;  /* 0x000000ff04007986 */ /* 0x0005e2000c101d14 */
[----:B-1----:R-:W-:-:S04]  /*0700*/  IADD3 R10, P0, R4, UR8, RZ ;  /* 0x00000008040a7c10 */ /* 0x002fc8000ff1e0ff */
[----:B------:R-:W-:-:S05]  /*0710*/  IADD3.X R11, R5, UR6, RZ, P0, !PT ;  /* 0x00000006050b7c10 */ /* 0x000fca00087fe4ff */
[----:B------:R1:W-:Y:S04]  /*0720*/  STG.E.128 desc[UR20][R10.64], RZ ;  /* 0x000000ff0a007986 */ /* 0x0003e8000c101d14 */
[----:B------:R1:W-:Y:S04]  /*0730*/  @!P3 STG.E desc[UR20][R8.64+0x40], R3 ;  /* 0x000040030800b986 */ /* 0x0003e8000c101914 */
[----:B------:R1:W-:Y:S01]  /*0740*/  @!P2 STG.E desc[UR20][R8.64+0x80], R0 ;  /* 0x000080000800a986 */ /* 0x0003e2000c101914 */
[----:B--2---:R-:W-:-:S05]  /*0750*/  @!P4 IMAD.MOV.U32 R4, RZ, RZ, 0x7f800000 ;  /* 0x7f800000ff04c424 */ /* 0x004fca00078e00ff */
[----:B------:R1:W-:Y:S01]  /*0760*/  @!P4 STG.E desc[UR20][R8.64], R4 ;  /* 0x000000040800c986 */ /* 0x0003e2000c101914 */
[----:B------:R-:W-:Y:S05]  /*0770*/  @P5 EXIT ;  /* 0x000000000000594d */ /* 0x000fea0003800000 */
[----:B-1----:R-:W-:-:S05]  /*0780*/  MOV R0, 0x7f800000 ;  /* 0x7f80000000007802 */ /* 0x002fca0000000f00 */
[----:B------:R-:W-:Y:S01]  /*0790*/  STG.E desc[UR20][R8.64+0xc0], R0 ;  /* 0x0000c00008007986 */ /* 0x000fe2000c101914 */
[----:B------:R-:W-:Y:S05]  /*07a0*/  EXIT ;  /* 0x000000000000794d */ /* 0x000fea0003800000 */
.L_x_2202:
[----:B------:R-:W1:Y:S01]  /*07b0*/  LDC.64 R2, c[0x0][0x368] ;  /* 0x0000da00ff027b82 */ /* 0x000e620000000a00 */
[----:B------:R-:W-:Y:S01]  /*07c0*/  IMAD.MOV.U32 R13, RZ, RZ, R11 ;  /* 0x000000ffff0d7224 */ /* 0x000fe200078e000b */
[----:B------:R-:W-:Y:S01]  /*07d0*/  ULDC.64 UR4, c[0x0][0x370] ;  /* 0x0000dc0000047ab9 */ /* 0x000fe20000000a00 */
[----:B-1----:R-:W-:-:S04]  /*07e0*/  ISETP.NE.U32.AND P0, PT, R2, RZ, PT ;  /* 0x000000ff0200720c */ /* 0x002fc80003f05070 */
[----:B------:R-:W-:-:S13]  /*07f0*/  ISETP.NE.AND.EX P0, PT, R3, RZ, PT, P0 ;  /* 0x000000ff0300720c */ /* 0x000fda0003f05300 */
[----:B------:R-:W1:Y:S02]  /*0800*/  @P0 LDC.64 R2, c[0x0][0x368] ;  /* 0x0000da00ff020b82 */ /* 0x000e640000000a00 */
[----:B-1----:R-:W-:-:S05]  /*0810*/  @P0 IMAD.WIDE R2, R11, 0x4, R2 ;  /* 0x000000040b020825 */ /* 0x002fca00078e0202 */
[----:B------:R1:W5:Y:S01]  /*0820*/  @P0 LDG.E R13, desc[UR20][R2.64] ;  /* 0x00000014020d0981 */ /* 0x000362000c1e1900 */
[----:B------:R-:W-:Y:S02]  /*0830*/  ISETP.NE.U32.AND P0, PT, RZ, UR4, PT ;  /* 0x00000004ff007c0c */ /* 0x000fe4000bf05070 */
[----:B------:R-:W-:Y:S02]  /*0840*/  CS2R R244, SRZ ;  /* 0x0000000000f47805 */ /* 0x000fe4000001ff00 */
[----:B------:R-:W-:Y:S02]  /*0850*/  PLOP3.LUT P6, PT, PT, PT, PT, 0x80, 0x0 ;  /* 0x000000000000781c */ /* 0x000fe40003fcf070 */
[----:B------:R-:W-:-:S13]  /*0860*/  ISETP.NE.AND.EX P0, PT, RZ, UR5, PT, P0 ;  /* 0x00000005ff007c0c */ /* 0x000fda000bf05300 */
[----:B------:R-:W-:Y:S05]  /*0870*/  @!P0 BRA `(.L_x_2203) ;  /* 0x0000000000248947 */ /* 0x000fea0003800000 */
[----:B-1----:R-:W1:Y:S01]  /*0880*/  LDC.64 R2, c[0x0][0x378] ;  /* 0x0000de00ff027b82 */ /* 0x002e620000000a00 */
[----:B------:R-:W-:Y:S02]  /*0890*/  SHF.R.S32.HI R4, RZ, 0x1f, R11 ;  /* 0x0000001fff047819 */ /* 0x000fe4000001140b */
[----:B------:R-:W-:-:S03]  /*08a0*/  PLOP3.LUT P6, PT, PT, PT, PT, 0x8, 0x0 ;  /* 0x000000000000781c */ /* 0x000fc60003fce170 */
[-C--:B-1----:R-:W-:Y:S02]  /*08b0*/  IMAD R4, R4, R2.reuse, RZ ;  /* 0x0000000204047224 */ /* 0x082fe400078e02ff */
[----:B------:R-:W-:-:S04]  /*08c0*/  IMAD.WIDE.U32 R6, R11, R2, RZ ;  /* 0x000000020b067225 */ /* 0x000fc800078e00ff */
[----:B------:R-:W-:Y:S01]  /*08d0*/  IMAD R3, R11, R3, R4 ;  /* 0x000000030b037224 */ /* 0x000fe200078e0204 */
[----:B------:R-:W-:-:S04]  /*08e0*/  LEA R244, P0, R6, UR4, 0x2 ;  /* 0x0000000406f47c11 */ /* 0x000fc8000f8010ff */
[----:B------:R-:W-:-:S04]  /*08f0*/  IADD3 R3, R7, R3, RZ ;  /* 0x0000000307037210 */ /* 0x000fc80007ffe0ff */
[----:B------:R-:W-:-:S07]  /*0900*/  LEA.HI.X R245, R6, UR5, R3, 0x2, P0 ;  /* 0x0000000506f57c11 */ /* 0x000fce00080f1403 */
.L_x_2203:
[----:B------:R-:W-:Y:S05]  /*0910*/  @P6 BRA `(.L_x_2204) ;  /* 0x0000000400486947 */ /* 0x000fea0003800000 */
[----:B-1----:R-:W1:Y:S01]  /*0920*/  LDC R3, c[0x0][0x380] ;  /* 0x0000e000ff037b82 */ /* 0x002e620000000800 */
[----:B------:R-:W-:Y:S01]  /*0930*/  LEA R9, R188, 0xffffff00, 0x8 ;  /* 0xffffff00bc097811 */ /* 0x000fe200078e40ff */
[----:B------:R-:W-:Y:S01]  /*0940*/  ULDC.64 UR8, c[0x0][0x230] ;  /* 0x00008c0000087ab9 */ /* 0x000fe20000000a00 */
[----:B------:R-:W-:Y:S01]  /*0950*/  ULDC.64 UR6, c[0x0][0x248] ;  /* 0x0000920000067ab9 */ /* 0x000fe20000000a00 */
[----:B------:R-:W-:Y:S01]  /*0960*/  ULDC.64 UR4, c[0x0][0x238] ;  /* 0x00008e0000047ab9 */ /* 0x000fe20000000a00 */
[----:B------:R-:W-:Y:S01]  /*0970*/  IABS R2, R9 ;  /* 0x0000000900027213 */ /* 0x000fe20000000000 */
[----:B------:R-:W-:Y:S01]  /*0980*/  ULDC.64 UR10, c[0x0][0x260] ;  /* 0x00009800000a7ab9 */ /* 0x000fe20000000a00 */
[----:B-1----:R-:W-:-:S04]  /*0990*/  IABS R5, R3 ;  /* 0x0000000300057213 */ /* 0x002fc80000000000 */
[----:B------:R-:W1:Y:S08]  /*09a0*/  I2F.RP R6, R5 ;  /* 0x0000000500067306 */ /* 0x000e700000209400 */
[----:B-1----:R-:W1:Y:S02]  /*09b0*/  MUFU.RCP R6, R6 ;  /* 0x0000000600067308 */ /* 0x002e640000001000 */
[----:B-1----:R-:W-:-:S06]  /*09c0*/  IADD3 R6, R6, 0xffffffe, RZ ;  /* 0x0ffffffe06067810 */ /* 0x002fcc0007ffe0ff */
[----:B------:R-:W1:Y:S02]  /*09d0*/  F2I.FTZ.U32.TRUNC.NTZ R7, R6 ;  /* 0x0000000600077305 */ /* 0x000e64000021f000 */
[----:B-1----:R-:W-:Y:S01]  /*09e0*/  IMAD.MOV R4, RZ, RZ, -R7 ;  /* 0x000000ffff047224 */ /* 0x002fe200078e0a07 */
[----:B------:R-:W-:-:S03]  /*09f0*/  MOV R6, RZ ;  /* 0x000000ff00067202 */ /* 0x000fc60000000f00 */
[----:B------:R-:W-:-:S04]  /*0a00*/  IMAD R4, R4, R5, RZ ;  /* 0x0000000504047224 */ /* 0x000fc800078e02ff */
[----:B------:R-:W-:-:S04]  /*0a10*/  IMAD.HI.U32 R6, R7, R4, R6 ;  /* 0x0000000407067227 */ /* 0x000fc800078e0006 */
[----:B------:R-:W-:-:S04]  /*0a20*/  IMAD.MOV.U32 R4, RZ, RZ, R2 ;  /* 0x000000ffff047224 */ /* 0x000fc800078e0002 */
        /* <DEDUP_REMOVED lines=10> */
[----:B------:R-:W1:Y:S05]  /*0ad0*/  LDC R2, c[0x0][0x278] ;  /* 0x00009e00ff027b82 */ /* 0x000e6a0000000800 */
[----:B------:R-:W-:-:S06]  /*0ae0*/  @P2 VIADD R6, R6, 0x1 ;  /* 0x0000000106062836 */ /* 0x000fcc0000000000 */
[----:B------:R-:W-:Y:S02]  /*0af0*/  @!P0 IADD3 R6, -R6, RZ, RZ ;  /* 0x000000ff06068210 */ /* 0x000fe40007ffe1ff */
[----:B------:R-:W-:-:S05]  /*0b00*/  @!P1 LOP3.LUT R6, RZ, R3, RZ, 0x33, !PT ;  /* 0x00000003ff069212 */ /* 0x000fca00078e33ff */
[----:B-----5:R-:W-:-:S06]  /*0b10*/  IMAD.WIDE R12, R6, 0x4, R244 ;  /* 0x00000004060c7825 */ /* 0x020fcc00078e02f4 */
[----:B------:R-:W3:Y:S01]  /*0b20*/  LDG.E R12, desc[UR20][R12.64] ;  /* 0x000000140c0c7981 */ /* 0x000ee2000c1e1900 */
[----:B-1----:R-:W-:Y:S01]  /*0b30*/  IABS R5, R2 ;  /* 0x0000000200057213 */ /* 0x002fe20000000000 */
[----:B------:R-:W-:-:S03]  /*0b40*/  IMAD.MOV R6, RZ, RZ, -R6 ;  /* 0x000000ffff067224 */ /* 0x000fc600078e0a06 */
[----:B------:R-:W1:Y:S01]  /*0b50*/  I2F.RP R14, R5 ;  /* 0x00000005000e7306 */ /* 0x000e620000209400 */
[----:B------:R-:W-:-:S07]  /*0b60*/  IMAD R9, R3, R6, R9 ;  /* 0x0000000603097224 */ /* 0x000fce00078e0209 */
[----:B-1----:R-:W1:Y:S02]  /*0b70*/  MUFU.RCP R14, R14 ;  /* 0x0000000e000e7308 */ /* 0x002e640000001000 */
[----:B-1----:R-:W-:-:S06]  /*0b80*/  VIADD R14, R14, 0xffffffe ;  /* 0x0ffffffe0e0e7836 */ /* 0x002fcc0000000000 */
[----:B------:R-:W1:Y:S02]  /*0b90*/  F2I.FTZ.U32.TRUNC.NTZ R15, R14 ;  /* 0x0000000e000f7305 */ /* 0x000e64000021f000 */
[----:B-1----:R-:W-:Y:S01]  /*0ba0*/  IADD3 R4, RZ, -R15, RZ ;  /* 0x8000000fff047210 */ /* 0x002fe20007ffe0ff */
[----:B------:R-:W-:-:S04]  /*0bb0*/  IMAD.MOV.U32 R14, RZ, RZ, RZ ;  /* 0x000000ffff0e7224 */ /* 0x000fc800078e00ff */
[----:B------:R-:W-:Y:S01]  /*0bc0*/  IMAD R7, R4, R5, RZ ;  /* 0x0000000504077224 */ /* 0x000fe200078e02ff */
[----:B------:R-:W-:-:S03]  /*0bd0*/  IABS R4, R10 ;  /* 0x0000000a00047213 */ /* 0x000fc60000000000 */
[----:B------:R-:W-:Y:S01]  /*0be0*/  IMAD.HI.U32 R7, R15, R7, R14 ;  /* 0x000000070f077227 */ /* 0x000fe200078e000e */
[----:B------:R-:W-:-:S05]  /*0bf0*/  MOV R8, R4 ;  /* 0x0000000400087202 */ /* 0x000fca0000000f00 */
[----:B------:R-:W-:-:S04]  /*0c00*/  IMAD.HI.U32 R4, R7, R8, RZ ;  /* 0x0000000807047227 */ /* 0x000fc800078e00ff */
[----:B------:R-:W-:-:S04]  /*0c10*/  IMAD.MOV R7, RZ, RZ, -R4 ;  /* 0x000000ffff077224 */ /* 0x000fc800078e0a04 */
[----:B------:R-:W-:Y:S01]  /*0c20*/  IMAD R7, R5, R7, R8 ;  /* 0x0000000705077224 */ /* 0x000fe200078e0208 */
[----:B------:R-:W-:-:S04]  /*0c30*/  SHF.R.S32.HI R8, RZ, 0x1f, R9 ;  /* 0x0000001fff087819 */ /* 0x000fc80000011409 */
[----:B------:R-:W-:-:S13]  /*0c40*/  ISETP.GT.U32.AND P0, PT, R5, R7, PT ;  /* 0x000000070500720c */ /* 0x000fda0003f04070 */
[-C--:B------:R-:W-:Y:S02]  /*0c50*/  @!P0 IADD3 R7, R7, -R5.reuse, RZ ;  /* 0x8000000507078210 */ /* 0x080fe40007ffe0ff */
[----:B------:R-:W-:Y:S02]  /*0c60*/  @!P0 IADD3 R4, R4, 0x1, RZ ;  /* 0x0000000104048810 */ /* 0x000fe40007ffe0ff */
[----:B------:R-:W-:Y:S02]  /*0c70*/  ISETP.GE.U32.AND P1, PT, R7, R5, PT ;  /* 0x000000050700720c */ /* 0x000fe40003f26070 */
[----:B------:R-:W-:-:S04]  /*0c80*/  LOP3.LUT R5, R10, R2, RZ, 0x3c, !PT ;  /* 0x000000020a057212 */ /* 0x000fc800078e3cff */
[----:B------:R-:W-:Y:S01]  /*0c90*/  ISETP.GE.AND P0, PT, R5, RZ, PT ;  /* 0x000000ff0500720c */ /* 0x000fe20003f06270 */
[----:B------:R-:W-:-:S04]  /*0ca0*/  IMAD R5, R8, UR6, RZ ;  /* 0x0000000608057c24 */ /* 0x000fc8000f8e02ff */
[----:B------:R-:W-:Y:S02]  /*0cb0*/  IMAD R5, R9, UR7, R5 ;  /* 0x0000000709057c24 */ /* 0x000fe4000f8e0205 */
[----:B------:R-:W-:Y:S01]  /*0cc0*/  @P1 VIADD R4, R4, 0x1 ;  /* 0x0000000104041836 */ /* 0x000fe20000000000 */
[----:B------:R-:W-:-:S05]  /*0cd0*/  ISETP.NE.AND P1, PT, R2, RZ, PT ;  /* 0x000000ff0200720c */ /* 0x000fca0003f25270 */
[----:B------:R-:W-:-:S08]  /*0ce0*/  @!P0 IADD3 R4, -R4, RZ, RZ ;  /* 0x000000ff04048210 */ /* 0x000fd00007ffe1ff */
[----:B------:R-:W-:-:S04]  /*0cf0*/  @!P1 LOP3.LUT R4, RZ, R2, RZ, 0x33, !PT ;  /* 0x00000002ff049212 */ /* 0x000fc800078e33ff */
[----:B------:R-:W-:Y:S02]  /*0d00*/  SHF.R.S32.HI R6, RZ, 0x1f, R4 ;  /* 0x0000001fff067819 */ /* 0x000fe40000011404 */
[----:B---3--:R-:W-:Y:S01]  /*0d10*/  SHF.R.S32.HI R7, RZ, 0x1f, R12 ;  /* 0x0000001fff077819 */ /* 0x008fe2000001140c */
[----:B------:R-:W-:-:S04]  /*0d20*/  IMAD.WIDE.U32 R14, R12, UR8, RZ ;  /* 0x000000080c0e7c25 */ /* 0x000fc8000f8e00ff */
[C---:B------:R-:W-:Y:S01]  /*0d30*/  IMAD R3, R7.reuse, UR8, RZ ;  /* 0x0000000807037c24 */ /* 0x040fe2000f8e02ff */
[----:B------:R-:W-:Y:S01]  /*0d40*/  MOV R2, R14 ;  /* 0x0000000e00027202 */ /* 0x000fe20000000f00 */
[----:B------:R-:W-:Y:S02]  /*0d50*/  IMAD R7, R7, UR4, RZ ;  /* 0x0000000407077c24 */ /* 0x000fe4000f8e02ff */
[C---:B------:R-:W-:Y:S02]  /*0d60*/  IMAD R3, R12.reuse, UR9, R3 ;  /* 0x000000090c037c24 */ /* 0x040fe4000f8e0203 */
[C---:B------:R-:W-:Y:S02]  /*0d70*/  IMAD R7, R12.reuse, UR5, R7 ;  /* 0x000000050c077c24 */ /* 0x040fe4000f8e0207 */
[----:B------:R-:W-:Y:S02]  /*0d80*/  IMAD.IADD R3, R15, 0x1, R3 ;  /* 0x000000010f037824 */ /* 0x000fe400078e0203 */
[----:B------:R-:W-:-:S04]  /*0d90*/  IMAD.WIDE.U32 R12, R12, UR4, RZ ;  /* 0x000000040c0c7c25 */ /* 0x000fc8000f8e00ff */
[----:B------:R-:W-:Y:S01]  /*0da0*/  IMAD.WIDE.U32 R2, R9, UR6, R2 ;  /* 0x0000000609027c25 */ /* 0x000fe2000f8e0002 */
[----:B------:R-:W-:-:S03]  /*0db0*/  MOV R16, R12 ;  /* 0x0000000c00107202 */ /* 0x000fc60000000f00 */
[----:B------:R-:W-:Y:S02]  /*0dc0*/  IMAD.IADD R3, R3, 0x1, R5 ;  /* 0x0000000103037824 */ /* 0x000fe400078e0205 */
[----:B------:R-:W-:Y:S02]  /*0dd0*/  IMAD R5, R6, UR10, RZ ;  /* 0x0000000a06057c24 */ /* 0x000fe4000f8e02ff */
[----:B------:R-:W-:-:S04]  /*0de0*/  IMAD.WIDE.U32 R2, R4, UR10, R2 ;  /* 0x0000000a04027c25 */ /* 0x000fc8000f8e0002 */
[----:B------:R-:W-:Y:S02]  /*0df0*/  IMAD R5, R4, UR11, R5 ;  /* 0x0000000b04057c24 */ /* 0x000fe4000f8e0205 */
[----:B------:R-:W-:Y:S01]  /*0e00*/  IMAD.IADD R7, R13, 0x1, R7 ;  /* 0x000000010d077824 */ /* 0x000fe200078e0207 */
[----:B------:R-:W-:Y:S02]  /*0e10*/  MOV R13, R2 ;  /* 0x00000002000d7202 */ /* 0x000fe40000000f00 */
[----:B------:R-:W-:Y:S01]  /*0e20*/  IADD3 R5, R3, R5, RZ ;  /* 0x0000000503057210 */ /* 0x000fe20007ffe0ff */
[----:B------:R-:W-:Y:S06]  /*0e30*/  BRA `(.L_x_2205) ;  /* 0x0000000000f47947 */ /* 0x000fec0003800000 */
.L_x_2204:
[----:B------:R-:W1:Y:S01]  /*0e40*/  LDC R14, c[0x0][0x278] ;  /* 0x00009e00ff0e7b82 */ /* 0x000e620000000800 */
[----:B------:R-:W-:Y:S01]  /*0e50*/  LEA R9, R188, 0xffffff00, 0x8 ;  /* 0xffffff00bc097811 */ /* 0x000fe200078e40ff */
[----:B------:R-:W-:Y:S01]  /*0e60*/  ULDC.64 UR6, c[0x0][0x248] ;  /* 0x0000920000067ab9 */ /* 0x000fe20000000a00 */
[----:B------:R-:W-:Y:S01]  /*0e70*/  SHF.R.S32.HI R16, RZ, 0x1f, R18 ;  /* 0x0000001fff107819 */ /* 0x000fe20000011412 */
[----:B------:R-:W-:Y:S01]  /*0e80*/  ULDC.64 UR8, c[0x0][0x230] ;  /* 0x00008c0000087ab9 */ /* 0x000fe20000000a00 */
[----:B------:R-:W-:Y:S02]  /*0e90*/  SHF.R.S32.HI R8, RZ, 0x1f, R9 ;  /* 0x0000001fff087819 */ /* 0x000fe40000011409 */
[----:B------:R-:W-:Y:S02]  /*0ea0*/  IADD3 R20, P1, R18, R9, RZ ;  /* 0x0000000912147210 */ /* 0x000fe40007f3e0ff */
[----:B-----5:R-:W-:Y:S02]  /*0eb0*/  SHF.R.S32.HI R15, RZ, 0x1f, R13 ;  /* 0x0000001fff0f7819 */ /* 0x020fe4000001140d */
[----:B------:R-:W-:-:S05]  /*0ec0*/  IADD3.X R17, R16, R8, RZ, P1, !PT ;  /* 0x0000000810117210 */ /* 0x000fca0000ffe4ff */
[----:B------:R-:W-:-:S04]  /*0ed0*/  IMAD R17, R17, UR6, RZ ;  /* 0x0000000611117c24 */ /* 0x000fc8000f8e02ff */
[C---:B------:R-:W-:Y:S02]  /*0ee0*/  IMAD R17, R20.reuse, UR7, R17 ;  /* 0x0000000714117c24 */ /* 0x040fe4000f8e0211 */
[----:B------:R-:W-:Y:S01]  /*0ef0*/  IMAD.WIDE.U32 R20, R20, UR6, RZ ;  /* 0x0000000614147c25 */ /* 0x000fe2000f8e00ff */
[----:B-1----:R-:W-:-:S04]  /*0f00*/  IABS R3, R14 ;  /* 0x0000000e00037213 */ /* 0x002fc80000000000 */
[----:B------:R-:W-:Y:S01]  /*0f10*/  IADD3 R21, R21, R17, RZ ;  /* 0x0000001115157210 */ /* 0x000fe20007ffe0ff */
[----:B------:R-:W1:Y:S02]  /*0f20*/  I2F.RP R6, R3 ;  /* 0x0000000300067306 */ /* 0x000e640000209400 */
[----:B------:R-:W-:-:S06]  /*0f30*/  IMAD.WIDE.U32 R20, R13, UR8, R20 ;  /* 0x000000080d147c25 */ /* 0x000fcc000f8e0014 */
[----:B-1----:R-:W1:Y:S02]  /*0f40*/  MUFU.RCP R6, R6 ;  /* 0x0000000600067308 */ /* 0x002e640000001000 */
[----:B-1----:R-:W-:-:S06]  /*0f50*/  IADD3 R6, R6, 0xffffffe, RZ ;  /* 0x0ffffffe06067810 */ /* 0x002fcc0007ffe0ff */
[----:B------:R-:W1:Y:S02]  /*0f60*/  F2I.FTZ.U32.TRUNC.NTZ R7, R6 ;  /* 0x0000000600077305 */ /* 0x000e64000021f000 */
[----:B-1----:R-:W-:Y:S01]  /*0f70*/  IMAD.MOV R2, RZ, RZ, -R7 ;  /* 0x000000ffff027224 */ /* 0x002fe200078e0a07 */
[----:B------:R-:W-:-:S03]  /*0f80*/  MOV R6, RZ ;  /* 0x000000ff00067202 */ /* 0x000fc60000000f00 */
[----:B------:R-:W-:Y:S01]  /*0f90*/  IMAD R4, R2, R3, RZ ;  /* 0x0000000302047224 */ /* 0x000fe200078e02ff */
[----:B------:R-:W-:-:S03]  /*0fa0*/  IABS R2, R10 ;  /* 0x0000000a00027213 */ /* 0x000fc60000000000 */
[----:B------:R-:W-:-:S04]  /*0fb0*/  IMAD.HI.U32 R6, R7, R4, R6 ;  /* 0x0000000407067227 */ /* 0x000fc800078e0006 */
[----:B------:R-:W-:-:S04]  /*0fc0*/  IMAD.MOV.U32 R4, RZ, RZ, R2 ;  /* 0x000000ffff047224 */ /* 0x000fc800078e0002 */
[----:B------:R-:W-:Y:S02]  /*0fd0*/  IMAD.HI.U32 R12, R6, R4, RZ ;  /* 0x00000004060c7227 */ /* 0x000fe400078e00ff */
[----:B------:R-:W1:Y:S03]  /*0fe0*/  LDC.64 R6, c[0x0][0x250] ;  /* 0x00009400ff067b82 */ /* 0x000e660000000a00 */
[----:B------:R-:W-:-:S05]  /*0ff0*/  IADD3 R2, -R12, RZ, RZ ;  /* 0x000000ff0c027210 */ /* 0x000fca0007ffe1ff */
[C---:B------:R-:W-:Y:S02]  /*1000*/  IMAD R2, R3.reuse, R2, R4 ;  /* 0x0000000203027224 */ /* 0x040fe400078e0204 */
[----:B------:R-:W3:Y:S03]  /*1010*/  LDC.64 R4, c[0x0][0x260] ;  /* 0x00009800ff047b82 */ /* 0x000ee60000000a00 */
[----:B------:R-:W-:Y:S01]  /*1020*/  ISETP.GT.U32.AND P0, PT, R3, R2, PT ;  /* 0x000000020300720c */ /* 0x000fe20003f04070 */
[----:B-1----:R-:W-:-:S12]  /*1030*/  IMAD R16, R16, R6, RZ ;  /* 0x0000000610107224 */ /* 0x002fd800078e02ff */
[----:B------:R-:W-:Y:S02]  /*1040*/  @!P0 IMAD.IADD R2, R2, 0x1, -R3 ;  /* 0x0000000102028824 */ /* 0x000fe400078e0a03 */
[----:B------:R-:W-:Y:S01]  /*1050*/  @!P0 VIADD R12, R12, 0x1 ;  /* 0x000000010c0c8836 */ /* 0x000fe20000000000 */
[----:B------:R-:W-:Y:S01]  /*1060*/  ISETP.NE.AND P0, PT, R14, RZ, PT ;  /* 0x000000ff0e00720c */ /* 0x000fe20003f05270 */
[----:B------:R-:W-:Y:S01]  /*1070*/  IMAD R7, R18, R7, R16 ;  /* 0x0000000712077224 */ /* 0x000fe200078e0210 */
[----:B------:R-:W-:Y:S01]  /*1080*/  ISETP.GE.U32.AND P2, PT, R2, R3, PT ;  /* 0x000000030200720c */ /* 0x000fe20003f46070 */
[----:B------:R-:W-:Y:S01]  /*1090*/  IMAD R16, R15, UR8, RZ ;  /* 0x000000080f107c24 */ /* 0x000fe2000f8e02ff */
[----:B------:R-:W-:Y:S01]  /*10a0*/  LOP3.LUT R2, R10, R14, RZ, 0x3c, !PT ;  /* 0x0000000e0a027212 */ /* 0x000fe200078e3cff */
[----:B------:R-:W-:-:S03]  /*10b0*/  IMAD.WIDE.U32 R18, R18, R6, RZ ;  /* 0x0000000612127225 */ /* 0x000fc600078e00ff */
[----:B------:R-:W-:Y:S01]  /*10c0*/  ISETP.GE.AND P1, PT, R2, RZ, PT ;  /* 0x000000ff0200720c */ /* 0x000fe20003f26270 */
[----:B------:R-:W-:Y:S01]  /*10d0*/  IMAD R16, R13, UR9, R16 ;  /* 0x000000090d107c24 */ /* 0x000fe2000f8e0210 */
[----:B------:R-:W1:Y:S01]  /*10e0*/  LDC.64 R2, c[0x0][0x238] ;  /* 0x00008e00ff027b82 */ /* 0x000e620000000a00 */
[----:B------:R-:W-:-:S03]  /*10f0*/  IADD3 R19, R19, R7, RZ ;  /* 0x0000000713137210 */ /* 0x000fc60007ffe0ff */
[----:B------:R-:W-:Y:S01]  /*1100*/  IADD3 R17, R21, R16, RZ ;  /* 0x0000001015117210 */ /* 0x000fe20007ffe0ff */
[----:B------:R-:W-:Y:S01]  /*1110*/  IMAD.MOV.U32 R16, RZ, RZ, R20 ;  /* 0x000000ffff107224 */ /* 0x000fe200078e0014 */
[----:B------:R-:W-:-:S05]  /*1120*/  @P2 IADD3 R12, R12, 0x1, RZ ;  /* 0x000000010c0c2810 */ /* 0x000fca0007ffe0ff */
[----:B------:R-:W-:Y:S01]  /*1130*/  @!P1 IMAD.MOV R12, RZ, RZ, -R12 ;  /* 0x000000ffff0c9224 */ /* 0x000fe200078e0a0c */
[----:B------:R-:W-:-:S04]  /*1140*/  @!P0 LOP3.LUT R12, RZ, R14, RZ, 0x33, !PT ;  /* 0x0000000eff0c8212 */ /* 0x000fc800078e33ff */
[----:B------:R-:W-:-:S05]  /*1150*/  SHF.R.S32.HI R6, RZ, 0x1f, R12 ;  /* 0x0000001fff067819 */ /* 0x000fca000001140c */
[----:B---3--:R-:W-:Y:S02]  /*1160*/  IMAD R7, R6, R4, RZ ;  /* 0x0000000406077224 */ /* 0x008fe400078e02ff */
[-C--:B-1----:R-:W-:Y:S02]  /*1170*/  IMAD R15, R15, R2.reuse, RZ ;  /* 0x000000020f0f7224 */ /* 0x082fe400078e02ff */
[----:B------:R-:W-:-:S04]  /*1180*/  IMAD.WIDE.U32 R18, R13, R2, R18 ;  /* 0x000000020d127225 */ /* 0x000fc800078e0012 */
[----:B------:R-:W-:Y:S02]  /*1190*/  IMAD R3, R13, R3, R15 ;  /* 0x000000030d037224 */ /* 0x000fe400078e020f */
[C---:B------:R-:W-:Y:S01]  /*11a0*/  IMAD.WIDE.U32 R14, R12.reuse, R4, R16 ;  /* 0x000000040c0e7225 */ /* 0x040fe200078e0010 */
[----:B------:R-:W-:Y:S02]  /*11b0*/  MOV R16, R18 ;  /* 0x0000001200107202 */ /* 0x000fe40000000f00 */
[----:B------:R-:W-:Y:S01]  /*11c0*/  MOV R4, R12 ;  /* 0x0000000c00047202 */ /* 0x000fe20000000f00 */
[----:B------:R-:W-:Y:S01]  /*11d0*/  IMAD R5, R12, R5, R7 ;  /* 0x000000050c057224 */ /* 0x000fe200078e0207 */
[----:B------:R-:W-:Y:S01]  /*11e0*/  IADD3 R7, R19, R3, RZ ;  /* 0x0000000313077210 */ /* 0x000fe20007ffe0ff */
[----:B------:R-:W-:-:S03]  /*11f0*/  IMAD.MOV.U32 R13, RZ, RZ, R14 ;  /* 0x000000ffff0d7224 */ /* 0x000fc600078e000e */
[----:B------:R-:W-:-:S07]  /*1200*/  IADD3 R5, R15, R5, RZ ;  /* 0x000000050f057210 */ /* 0x000fce0007ffe0ff */
.L_x_2205:
[----:B--2---:R-:W-:Y:S01]  /*1210*/  SHF.R.S32.HI R197, RZ, 0x1f, R194 ;  /* 0x0000001fffc57819 */ /* 0x004fe200000114c2 */
[----:B------:R-:W-:Y:S01]  /*1220*/  ULDC.64 UR4, c[0x0][0x228] ;  /* 0x00008a0000047ab9 */ /* 0x000fe20000000a00 */
[----:B------:R-:W-:Y:S01]  /*1230*/  SHF.R.S32.HI R12, RZ, 0x1f, R11 ;  /* 0x0000001fff0c7819 */ /* 0x000fe2000001140b */
[----:B------:R-:W1:Y:S01]  /*1240*/  S2UR UR24, SR_CgaCtaId ;  /* 0x00000000001879c3 */ /* 0x000e620000008800 */
[CC--:B------:R-:W-:Y:S01]  /*1250*/  LEA.HI R2, R197.reuse, R194.reuse, RZ, 0x3 ;  /* 0x000000c2c5027211 */ /* 0x0c0fe200078f18ff */
[----:B------:R-:W-:Y:S01]  /*1260*/  ULDC.64 UR10, c[0x0][0x268] ;  /* 0x00009a00000a7ab9 */ /* 0x000fe20000000a00 */
[----:B------:R-:W-:Y:S01]  /*1270*/  LEA.HI R3, R197, R194, RZ, 0x4 ;  /* 0x000000c2c5037211 */ /* 0x000fe200078f20ff */
[----:B------:R-:W-:Y:S01]  /*1280*/  IMAD R12, R12, UR4, RZ ;  /* 0x000000040c0c7c24 */ /* 0x000fe2000f8e02ff */
[----:B------:R-:W-:Y:S01]  /*1290*/  LOP3.LUT R185, R2, 0xfffffff8, RZ, 0xc0, !PT ;  /* 0xfffffff802b97812 */ /* 0x000fe200078ec0ff */
[----:B------:R-:W-:Y:S01]  /*12a0*/  IMAD R6, R6, UR10, RZ ;  /* 0x0000000a06067c24 */ /* 0x000fe2000f8e02ff */
[----:B------:R-:W-:Y:S01]  /*12b0*/  SHF.R.S32.HI R14, RZ, 0x3, R2 ;  /* 0x00000003ff0e7819 */ /* 0x000fe20000011402 */
[----:B------:R-:W-:Y:S01]  /*12c0*/  IMAD R12, R11, UR5, R12 ;  /* 0x000000050b0c7c24 */ /* 0x000fe2000f8e020c */
[----:B------:R-:W-:Y:S01]  /*12d0*/  ULDC.64 UR16, c[0x0][0x240] ;  /* 0x0000900000107ab9 */ /* 0x000fe20000000a00 */
[----:B------:R-:W-:Y:S01]  /*12e0*/  IMAD.IADD R185, R194, 0x1, -R185 ;  /* 0x00000001c2b97824 */ /* 0x000fe200078e0ab9 */
[----:B------:R-:W-:Y:S01]  /*12f0*/  SHF.R.S32.HI R15, RZ, 0x1f, R14 ;  /* 0x0000001fff0f7819 */ /* 0x000fe2000001140e */
[----:B------:R-:W-:Y:S01]  /*1300*/  IMAD.SHL.U32 R18, R14, 0x40, RZ ;  /* 0x000000400e127824 */ /* 0x000fe200078e00ff */
[----:B------:R-:W-:Y:S01]  /*1310*/  LOP3.LUT R17, R3, 0xfffffff0, RZ, 0xc0, !PT ;  /* 0xfffffff003117812 */ /* 0x000fe200078ec0ff */
[----:B------:R-:W-:Y:S01]  /*1320*/  IMAD.SHL.U32 R20, R185, 0x8, RZ ;  /* 0x00000008b9147824 */ /* 0x000fe200078e00ff */
[----:B------:R-:W-:Y:S01]  /*1330*/  USHF.L.U32 UR23, UR6, 0x5, URZ ;  /* 0x0000000506177899 */ /* 0x000fe2000800063f */
[----:B------:R-:W-:Y:S01]  /*1340*/  IMAD R6, R4, UR11, R6 ;  /* 0x0000000b04067c24 */ /* 0x000fe2000f8e0206 */
[----:B------:R-:W-:Y:S01]  /*1350*/  LOP3.LUT R18, R18, 0x1c0, RZ, 0xc0, !PT ;  /* 0x000001c012127812 */ /* 0x000fe200078ec0ff */
[----:B------:R-:W-:Y:S01]  /*1360*/  IMAD.WIDE R22, R0, 0x40, R14 ;  /* 0x0000004000167825 */ /* 0x000fe200078e020e */
[--C-:B------:R-:W-:Y:S01]  /*1370*/  SHF.R.S32.HI R21, RZ, 0x1f, R20.reuse ;  /* 0x0000001fff157819 */ /* 0x100fe20000011414 */
[----:B------:R-:W-:Y:S01]  /*1380*/  ULDC.64 UR14, c[0x0][0x210] ;  /* 0x00008400000e7ab9 */ /* 0x000fe20000000a00 */
[----:B------:R-:W-:Y:S01]  /*1390*/  IADD3 R26, P1, R20, R13, RZ ;  /* 0x0000000d141a7210 */ /* 0x000fe20007f3e0ff */
[----:B------:R-:W-:Y:S01]  /*13a0*/  IMAD.IADD R17, R194, 0x1, -R17 ;  /* 0x00000001c2117824 */ /* 0x000fe200078e0a11 */
[----:B------:R-:W-:Y:S01]  /*13b0*/  IADD3 R24, P0, R20, R16, RZ ;  /* 0x0000001014187210 */ /* 0x000fe20007f1e0ff */
[----:B------:R-:W-:Y:S01]  /*13c0*/  ULDC.64 UR12, c[0x0][0x220] ;  /* 0x00008800000c7ab9 */ /* 0x000fe20000000a00 */
[----:B------:R-:W-:Y:S01]  /*13d0*/  LOP3.LUT R19, R18, 0x38, R20, 0xf8, !PT ;  /* 0x0000003812137812 */ /* 0x000fe200078ef814 */
[C---:B------:R-:W-:Y:S01]  /*13e0*/  IMAD.X R27, R21.reuse, 0x1, R5, P1 ;  /* 0x00000001151b7824 */ /* 0x040fe200008e0605 */
[----:B------:R-:W-:Y:S01]  /*13f0*/  SHF.R.S32.HI R5, RZ, 0x1f, R10 ;  /* 0x0000001fff057819 */ /* 0x000fe2000001140a */
[----:B------:R-:W-:Y:S01]  /*1400*/  IMAD.X R25, R21, 0x1, R7, P0 ;  /* 0x0000000115197824 */ /* 0x000fe200000e0607 */
[----:B------:R-:W-:Y:S01]  /*1410*/  IADD3 R9, P0, R14, R9, RZ ;  /* 0x000000090e097210 */ /* 0x000fe20007f1e0ff */
[----:B------:R-:W-:Y:S01]  /*1420*/  IMAD.WIDE.U32 R20, R11, UR4, R20 ;  /* 0x000000040b147c25 */ /* 0x000fe2000f8e0014 */
[----:B------:R-:W-:Y:S01]  /*1430*/  ULDC.64 UR4, c[0x0][0x258] ;  /* 0x0000960000047ab9 */ /* 0x000fe20000000a00 */
[----:B------:R-:W-:Y:S01]  /*1440*/  SHF.R.U32.HI R18, RZ, 0x3, R18 ;  /* 0x00000003ff127819 */ /* 0x000fe20000011612 */
[----:B------:R-:W-:Y:S01]  /*1450*/  USHF.L.U64.HI UR22, UR6, 0x5, UR7 ;  /* 0x0000000506167899 */ /* 0x000fe20008010207 */
[----:B------:R-:W-:Y:S01]  /*1460*/  IMAD R5, R5, UR4, RZ ;  /* 0x0000000405057c24 */ /* 0x000fe2000f8e02ff */
[----:B------:R-:W-:Y:S01]  /*1470*/  LEA.HI R0, R197, R194, RZ, 0x6 ;  /* 0x000000c2c5007211 */ /* 0x000fe200078f30ff */
[----:B------:R-:W-:Y:S01]  /*1480*/  IMAD.IADD R21, R21, 0x1, R12 ;  /* 0x0000000115157824 */ /* 0x000fe200078e020c */
[----:B------:R-:W-:Y:S01]  /*1490*/  LOP3.LUT R18, R19, R18, RZ, 0x3c, !PT ;  /* 0x0000001213127212 */ /* 0x000fe200078e3cff */
[----:B------:R-:W-:Y:S01]  /*14a0*/  IMAD R5, R10, UR5, R5 ;  /* 0x000000050a057c24 */ /* 0x000fe2000f8e0205 */
[----:B------:R-:W-:Y:S01]  /*14b0*/  SHF.R.S32.HI R19, RZ, 0x1f, R17 ;  /* 0x0000001fff137819 */ /* 0x000fe20000011411 */
[----:B------:R-:W-:Y:S01]  /*14c0*/  IMAD.WIDE.U32 R24, R4, UR10, R24 ;  /* 0x0000000a04187c25 */ /* 0x000fe2000f8e0018 */
[----:B------:R-:W-:Y:S01]  /*14d0*/  ULDC.64 UR10, c[0x0][0x250] ;  /* 0x00009400000a7ab9 */ /* 0x000fe20000000a00 */
[----:B------:R-:W-:Y:S01]  /*14e0*/  UMOV UR25, 0x400 ;  /* 0x0000040000197882 */ /* 0x000fe20000000000 */
[----:B------:R-:W-:Y:S01]  /*14f0*/  LEA.HI R197, R197, R194, RZ, 0x5 ;  /* 0x000000c2c5c57211 */ /* 0x000fe200078f28ff */
[----:B------:R-:W-:Y:S01]  /*1500*/  IMAD.WIDE.U32 R10, R10, UR4, R20 ;  /* 0x000000040a0a7c25 */ /* 0x000fe2000f8e0014 */
[----:B------:R-:W-:-:S02]  /*1510*/  ULDC.64 UR4, c[0x0][0x218] ;  /* 0x0000860000047ab9 */ /* 0x000fc40000000a00 */
[----:B------:R-:W-:Y:S01]  /*1520*/  SHF.R.S32.HI R195, RZ, 0x5, R197 ;  /* 0x00000005ffc37819 */ /* 0x000fe200000114c5 */
[C---:B------:R-:W-:Y:S02]  /*1530*/  IMAD.X R8, R15.reuse, 0x1, R8, P0 ;  /* 0x000000010f087824 */ /* 0x040fe400000e0608 */
[----:B------:R-:W-:Y:S02]  /*1540*/  IMAD R4, R15, UR6, RZ ;  /* 0x000000060f047c24 */ /* 0x000fe4000f8e02ff */
[----:B------:R-:W-:Y:S02]  /*1550*/  IMAD.IADD R7, R25, 0x1, R6 ;  /* 0x0000000119077824 */ /* 0x000fe400078e0206 */
[----:B------:R-:W-:Y:S02]  /*1560*/  IMAD.IADD R11, R11, 0x1, R5 ;  /* 0x000000010b0b7824 */ /* 0x000fe400078e0205 */
[C---:B------:R-:W-:Y:S02]  /*1570*/  IMAD R4, R14.reuse, UR7, R4 ;  /* 0x000000070e047c24 */ /* 0x040fe4000f8e0204 */
[----:B------:R-:W-:-:S04]  /*1580*/  IMAD.WIDE.U32 R26, R14, UR6, R26 ;  /* 0x000000060e1a7c25 */ /* 0x000fc8000f8e001a */
[----:B------:R-:W-:Y:S01]  /*1590*/  IMAD R8, R8, UR10, RZ ;  /* 0x0000000a08087c24 */ /* 0x000fe2000f8e02ff */
[----:B------:R-:W-:Y:S01]  /*15a0*/  LEA R241, P0, R26, UR4, 0x1 ;  /* 0x000000041af17c11 */ /* 0x000fe2000f8008ff */
[----:B------:R-:W-:Y:S01]  /*15b0*/  IMAD.MOV.U32 R6, RZ, RZ, R24 ;  /* 0x000000ffff067224 */ /* 0x000fe200078e0018 */
[----:B------:R-:W-:Y:S01]  /*15c0*/  USHF.L.U32 UR4, UR16, 0x5, URZ ;  /* 0x0000000510047899 */ /* 0x000fe2000800063f */
[----:B------:R-:W-:Y:S02]  /*15d0*/  IMAD R5, R23, UR16, RZ ;  /* 0x0000001017057c24 */ /* 0x000fe4000f8e02ff */
[C---:B------:R-:W-:Y:S01]  /*15e0*/  IMAD R8, R9.reuse, UR11, R8 ;  /* 0x0000000b09087c24 */ /* 0x040fe2000f8e0208 */
[----:B------:R-:W-:Y:S01]  /*15f0*/  USHF.L.U64.HI UR11, UR10, 0x5, UR11 ;  /* 0x000000050a0b7899 */ /* 0x000fe2000801020b */
[----:B------:R-:W-:-:S04]  /*1600*/  IMAD.WIDE.U32 R6, R9, UR10, R6 ;  /* 0x0000000a09067c25 */ /* 0x000fc8000f8e0006 */
[----:B------:R-:W-:Y:S01]  /*1610*/  IMAD R5, R22, UR17, R5 ;  /* 0x0000001116057c24 */ /* 0x000fe2000f8e0205 */
[----:B------:R-:W-:Y:S01]  /*1620*/  LEA R190, P1, R6, UR12, 0x1 ;  /* 0x0000000c06be7c11 */ /* 0x000fe2000f8208ff */
[----:B------:R-:W-:Y:S01]  /*1630*/  IMAD.WIDE.U32 R10, R22, UR16, R10 ;  /* 0x00000010160a7c25 */ /* 0x000fe2000f8e000a */
[----:B------:R-:W-:Y:S02]  /*1640*/  USHF.L.U64.HI UR16, UR16, 0x5, UR17 ;  /* 0x0000000510107899 */ /* 0x000fe40008010211 */
[----:B------:R-:W-:Y:S01]  /*1650*/  USHF.L.U32 UR12, UR10, 0x5, URZ ;  /* 0x000000050a0c7899 */ /* 0x000fe2000800063f */
[----:B------:R-:W-:Y:S01]  /*1660*/  IMAD.IADD R4, R27, 0x1, R4 ;  /* 0x000000011b047824 */ /* 0x000fe200078e0204 */
[----:B------:R-:W-:Y:S01]  /*1670*/  LEA R14, P2, R10, UR14, 0x1 ;  /* 0x0000000e0a0e7c11 */ /* 0x000fe2000f8408ff */
[----:B------:R-:W-:Y:S02]  /*1680*/  IMAD.IADD R8, R7, 0x1, R8 ;  /* 0x0000000107087824 */ /* 0x000fe400078e0208 */
[----:B------:R-:W-:Y:S01]  /*1690*/  IMAD.IADD R5, R11, 0x1, R5 ;  /* 0x000000010b057824 */ /* 0x000fe200078e0205 */
[----:B------:R-:W-:Y:S01]  /*16a0*/  LEA.HI.X R240, R26, UR5, R4, 0x1, P0 ;  /* 0x000000051af07c11 */ /* 0x000fe200080f0c04 */
[----:B------:R-:W-:Y:S01]  /*16b0*/  IMAD.SHL.U32 R13, R0, 0x8, RZ ;  /* 0x00000008000d7824 */ /* 0x000fe200078e00ff */
[----:B------:R-:W-:Y:S01]  /*16c0*/  IADD3 R4, P0, R241, UR23, RZ ;  /* 0x00000017f1047c10 */ /* 0x000fe2000ff1e0ff */
[----:B-1----:R-:W-:Y:S01]  /*16d0*/  ULEA UR5, UR24, UR25, 0x18 ;  /* 0x0000001918057291 */ /* 0x002fe2000f8ec03f */
[----:B------:R-:W-:-:S02]  /*16e0*/  LEA.HI R0, R19, R17, RZ, 0x3 ;  /* 0x0000001113007211 */ /* 0x000fc400078f18ff */
[----:B------:R-:W-:Y:S02]  /*16f0*/  LEA.HI.X R191, R6, UR13, R8, 0x1, P1 ;  /* 0x0000000d06bf7c11 */ /* 0x000fe400088f0c08 */
[----:B------:R-:W-:Y:S01]  /*1700*/  LEA.HI.X R15, R10, UR15, R5, 0x1, P2 ;  /* 0x0000000f0a0f7c11 */ /* 0x000fe200090f0c05 */
[----:B------:R-:W-:Y:S01]  /*1710*/  IMAD.SHL.U32 R192, R0, 0x40, RZ ;  /* 0x0000004000c07824 */ /* 0x000fe200078e00ff */
[----:B------:R-:W-:Y:S02]  /*1720*/  LOP3.LUT R13, R18, 0x7ffffe00, R13, 0xf8, !PT ;  /* 0x7ffffe00120d7812 */ /* 0x000fe400078ef80d */
[----:B------:R-:W-:Y:S02]  /*1730*/  IADD3.X R5, R240, UR22, RZ, P0, !PT ;  /* 0x00000016f0057c10 */ /* 0x000fe400087fe4ff */
[----:B------:R-:W-:Y:S02]  /*1740*/  IADD3 R10, P1, R14, UR4, RZ ;  /* 0x000000040e0a7c10 */ /* 0x000fe4000ff3e0ff */
[----:B------:R-:W-:-:S02]  /*1750*/  IADD3 R6, P0, R4, UR23, RZ ;  /* 0x0000001704067c10 */ /* 0x000fc4000ff1e0ff */
[----:B------:R-:W-:Y:S01]  /*1760*/  LOP3.LUT R184, R0, 0xfffffff8, RZ, 0xc0, !PT ;  /* 0xfffffff800b87812 */ /* 0x000fe200078ec0ff */
[----:B------:R-:W-:Y:S01]  /*1770*/  IMAD.MOV.U32 R0, RZ, RZ, 0x20 ;  /* 0x00000020ff007424 */ /* 0x000fe200078e00ff */
[----:B------:R-:W-:Y:S02]  /*1780*/  LEA R242, R13, UR5, 0x1 ;  /* 0x000000050df27c11 */ /* 0x000fe4000f8e08ff */
[----:B------:R-:W-:Y:S01]  /*1790*/  IADD3.X R11, R15, UR16, RZ, P1, !PT ;  /* 0x000000100f0b7c10 */ /* 0x000fe20008ffe4ff */
[----:B------:R-:W-:Y:S01]  /*17a0*/  IMAD.IADD R184, R17, 0x1, -R184 ;  /* 0x0000000111b87824 */ /* 0x000fe200078e0ab8 */
[----:B------:R-:W-:Y:S01]  /*17b0*/  IADD3.X R7, R5, UR22, RZ, P0, !PT ;  /* 0x0000001605077c10 */ /* 0x000fe200087fe4ff */
[----:B------:R-:W-:Y:S01]  /*17c0*/  @!PT LDS RZ, [RZ] ;  /* 0x00000000fffff984 */ /* 0x000fe20000000800 */
[----:B------:R-:W-:Y:S01]  /*17d0*/  @!PT LDS RZ, [RZ] ;  /* 0x00000000fffff984 */ /* 0x000fe20000000800 */
[----:B------:R-:W-:Y:S01]  /*17e0*/  @!PT LDS RZ, [RZ] ;  /* 0x00000000fffff984 */ /* 0x000fe20000000800 */
[----:B------:R1:W-:Y:S01]  /*17f0*/  LDGSTS.E.BYPASS.LTC128B.128 [R242], desc[UR20][R14.64] ;  /* 0x000000000ef27fae */ /* 0x0003e2000b901d54 */
[----:B------:R-:W-:Y:S02]  /*1800*/  IADD3 R16, P1, R10, UR4, RZ ;  /* 0x000000040a107c10 */ /* 0x000fe4000ff3e0ff */
[----:B------:R-:W-:Y:S01]  /*1810*/  IADD3 R8, P0, R6, UR23, RZ ;  /* 0x0000001706087c10 */ /* 0x000fe2000ff1e0ff */
[----:B------:R2:W-:Y:S01]  /*1820*/  LDGSTS.E.BYPASS.LTC128B.128 [R242+0x800], desc[UR20][R10.64] ;  /* 0x008000000af27fae */ /* 0x0005e2000b901d54 */
[----:B------:R-:W-:-:S02]  /*1830*/  IADD3.X R17, R11, UR16, RZ, P1, !PT ;  /* 0x000000100b117c10 */ /* 0x000fc40008ffe4ff */
[----:B------:R-:W-:Y:S02]  /*1840*/  IADD3.X R9, R7, UR22, RZ, P0, !PT ;  /* 0x0000001607097c10 */ /* 0x000fe400087fe4ff */
[----:B------:R-:W-:Y:S01]  /*1850*/  IADD3 R12, P0, R8, UR23, RZ ;  /* 0x00000017080c7c10 */ /* 0x000fe2000ff1e0ff */
[----:B------:R3:W-:Y:S01]  /*1860*/  LDGSTS.E.BYPASS.LTC128B.128 [R242+0x1000], desc[UR20][R16.64] ;  /* 0x0100000010f27fae */ /* 0x0007e2000b901d54 */
[----:B------:R-:W-:Y:S02]  /*1870*/  LOP3.LUT R192, R192, 0xfffffe00, RZ, 0xc0, !PT ;  /* 0xfffffe00c0c07812 */ /* 0x000fe400078ec0ff */
[----:B------:R-:W-:-:S03]  /*1880*/  IADD3.X R13, R9, UR22, RZ, P0, !PT ;  /* 0x00000016090d7c10 */ /* 0x000fc600087fe4ff */
[C---:B------:R-:W-:Y:S02]  /*1890*/  IMAD R239, R195.reuse, 0x400, R192 ;  /* 0x00000400c3ef7824 */ /* 0x040fe400078e02c0 */
[----:B------:R-:W-:Y:S01]  /*18a0*/  IMAD R195, R195, 0x10, R196 ;  /* 0x00000010c3c37824 */ /* 0x000fe200078e02c4 */
[----:B-1----:R-:W-:Y:S01]  /*18b0*/  IADD3 R14, P1, R16, UR4, RZ ;  /* 0x00000004100e7c10 */ /* 0x002fe2000ff3e0ff */
[----:B------:R-:W-:-:S03]  /*18c0*/  UIADD3 UR4, UR5, 0x2000, URZ ;  /* 0x0000200005047890 */ /* 0x000fc6000fffe03f */
[----:B------:R-:W-:Y:S02]  /*18d0*/  IADD3.X R15, R17, UR16, RZ, P1, !PT ;  /* 0x00000010110f7c10 */ /* 0x000fe40008ffe4ff */
[----:B--2---:R-:W-:Y:S02]  /*18e0*/  IADD3 R10, P0, R12, UR23, RZ ;  /* 0x000000170c0a7c10 */ /* 0x004fe4000ff1e0ff */
[----:B------:R-:W-:Y:S01]  /*18f0*/  LOP3.LUT P1, RZ, R184, 0x2, RZ, 0xc0, !PT ;  /* 0x00000002b8ff7812 */ /* 0x000fe2000782c0ff */
[----:B------:R1:W-:Y:S01]  /*1900*/  LDGSTS.E.BYPASS.LTC128B.128 [R242+0x1800], desc[UR20][R14.64] ;  /* 0x018000000ef27fae */ /* 0x0003e2000b901d54 */
[----:B------:R-:W-:Y:S02]  /*1910*/  IADD3.X R11, R13, UR22, RZ, P0, !PT ;  /* 0x000000160d0b7c10 */ /* 0x000fe400087fe4ff */
[----:B---3--:R-:W-:-:S04]  /*1920*/  IADD3 R16, P0, R10, UR23, RZ ;  /* 0x000000170a107c10 */ /* 0x008fc8000ff1e0ff */
[----:B------:R-:W-:Y:S01]  /*1930*/  IADD3.X R17, R11, UR22, RZ, P0, !PT ;  /* 0x000000160b117c10 */ /* 0x000fe200087fe4ff */
[----:B-1----:R-:W-:Y:S02]  /*1940*/  IMAD.MOV.U32 R14, RZ, RZ, R241 ;  /* 0x000000ffff0e7224 */ /* 0x002fe400078e00f1 */
[----:B------:R-:W-:-:S05]  /*1950*/  IMAD.MOV.U32 R15, RZ, RZ, R240 ;  /* 0x000000ffff0f7224 */ /* 0x000fca00078e00f0 */
[----:B------:R1:W-:Y:S04]  /*1960*/  LDGSTS.E.BYPASS.LTC128B.128 [R242+0x2000], desc[UR20][R14.64] ;  /* 0x020000000ef27fae */ /* 0x0003e8000b901d54 */
[----:B------:R2:W-:Y:S04]  /*1970*/  LDGSTS.E.BYPASS.LTC128B.128 [R242+0x2800], desc[UR20][R4.64] ;  /* 0x0280000004f27fae */ /* 0x0005e8000b901d54 */
[----:B------:R3:W-:Y:S04]  /*1980*/  LDGSTS.E.BYPASS.LTC128B.128 [R242+0x3000], desc[UR20][R6.64] ;  /* 0x0300000006f27fae */ /* 0x0007e8000b901d54 */
[----:B------:R4:W-:Y:S04]  /*1990*/  LDGSTS.E.BYPASS.LTC128B.128 [R242+0x3800], desc[UR20][R8.64] ;  /* 0x0380000008f27fae */ /* 0x0009e8000b901d54 */
[----:B------:R-:W-:Y:S04]  /*19a0*/  LDGSTS.E.BYPASS.LTC128B.128 [R242+0x4000], desc[UR20][R12.64] ;  /* 0x040000000cf27fae */ /* 0x000fe8000b901d54 */
[----:B------:R5:W-:Y:S04]  /*19b0*/  LDGSTS.E.BYPASS.LTC128B.128 [R242+0x4800], desc[UR20][R10.64] ;  /* 0x048000000af27fae */ /* 0x000be8000b901d54 */
[----:B------:R-:W-:Y:S01]  /*19c0*/  LDGSTS.E.BYPASS.LTC128B.128 [R242+0x5000], desc[UR20][R16.64] ;  /* 0x0500000010f27fae */ /* 0x000fe2000b901d54 */
[----:B-1----:R-:W-:-:S04]  /*19d0*/  IADD3 R14, P0, R16, UR23, RZ ;  /* 0x00000017100e7c10 */ /* 0x002fc8000ff1e0ff */
[----:B------:R-:W-:Y:S02]  /*19e0*/  IADD3.X R15, R17, UR22, RZ, P0, !PT ;  /* 0x00000016110f7c10 */ /* 0x000fe400087fe4ff */
[----:B--2---:R-:W-:-:S03]  /*19f0*/  IADD3 R4, P0, R14, UR23, RZ ;  /* 0x000000170e047c10 */ /* 0x004fc6000ff1e0ff */
[----:B------:R-:W-:Y:S01]  /*1a00*/  LDGSTS.E.BYPASS.LTC128B.128 [R242+0x5800], desc[UR20][R14.64] ;  /* 0x058000000ef27fae */ /* 0x000fe2000b901d54 */
[----:B------:R-:W-:Y:S02]  /*1a10*/  IADD3.X R5, R15, UR22, RZ, P0, !PT ;  /* 0x000000160f057c10 */ /* 0x000fe400087fe4ff */
[----:B---3--:R-:W-:-:S03]  /*1a20*/  IADD3 R6, P0, R4, UR23, RZ ;  /* 0x0000001704067c10 */ /* 0x008fc6000ff1e0ff */
[----:B------:R1:W-:Y:S01]  /*1a30*/  LDGSTS.E.BYPASS.LTC128B.128 [R242+0x6000], desc[UR20][R4.64] ;  /* 0x0600000004f27fae */ /* 0x0003e2000b901d54 */
[----:B------:R-:W-:Y:S02]  /*1a40*/  IADD3.X R7, R5, UR22, RZ, P0, !PT ;  /* 0x0000001605077c10 */ /* 0x000fe400087fe4ff */
[----:B----4-:R-:W-:-:S03]  /*1a50*/  IADD3 R8, P0, R6, UR23, RZ ;  /* 0x0000001706087c10 */ /* 0x010fc6000ff1e0ff */
[----:B------:R2:W-:Y:S01]  /*1a60*/  LDGSTS.E.BYPASS.LTC128B.128 [R242+0x6800], desc[UR20][R6.64] ;  /* 0x0680000006f27fae */ /* 0x0005e2000b901d54 */
[----:B------:R-:W-:Y:S02]  /*1a70*/  IADD3.X R9, R7, UR22, RZ, P0, !PT ;  /* 0x0000001607097c10 */ /* 0x000fe400087fe4ff */
[----:B-----5:R-:W-:-:S03]  /*1a80*/  IADD3 R10, P0, R8, UR23, RZ ;  /* 0x00000017080a7c10 */ /* 0x020fc6000ff1e0ff */
[----:B------:R3:W-:Y:S01]  /*1a90*/  LDGSTS.E.BYPASS.LTC128B.128 [R242+0x7000], desc[UR20][R8.64] ;  /* 0x0700000008f27fae */ /* 0x0007e2000b901d54 */
[----:B------:R-:W-:Y:S02]  /*1aa0*/  IADD3.X R11, R9, UR22, RZ, P0, !PT ;  /* 0x00000016090b7c10 */ /* 0x000fe400087fe4ff */
[----:B------:R-:W-:-:S03]  /*1ab0*/  IADD3 R12, P0, R10, UR23, RZ ;  /* 0x000000170a0c7c10 */ /* 0x000fc6000ff1e0ff */
[----:B------:R-:W-:Y:S01]  /*1ac0*/  LDGSTS.E.BYPASS.LTC128B.128 [R242+0x7800], desc[UR20][R10.64] ;  /* 0x078000000af27fae */ /* 0x000fe2000b901d54 */
[----:B------:R-:W-:-:S05]  /*1ad0*/  IADD3.X R13, R11, UR22, RZ, P0, !PT ;  /* 0x000000160b0d7c10 */ /* 0x000fca00087fe4ff */
[----:B------:R-:W-:Y:S01]  /*1ae0*/  LDGSTS.E.BYPASS.LTC128B.128 [R242+0x8000], desc[UR20][R12.64] ;  /* 0x080000000cf27fae */ /* 0x000fe2000b901d54 */
[----:B-1----:R-:W-:-:S04]  /*1af0*/  IADD3 R4, P0, R12, UR23, RZ ;  /* 0x000000170c047c10 */ /* 0x002fc8000ff1e0ff */
[----:B------:R-:W-:Y:S02]  /*1b00*/  IADD3.X R5, R13, UR22, RZ, P0, !PT ;  /* 0x000000160d057c10 */ /* 0x000fe400087fe4ff */
[----:B--2---:R-:W-:-:S03]  /*1b10*/  IADD3 R6, P0, R4, UR23, RZ ;  /* 0x0000001704067c10 */ /* 0x004fc6000ff1e0ff */
[----:B------:R1:W-:Y:S01]  /*1b20*/  LDGSTS.E.BYPASS.LTC128B.128 [R242+0x8800], desc[UR20][R4.64] ;  /* 0x0880000004f27fae */ /* 0x0003e2000b901d54 */
[----:B------:R-:W-:Y:S02]  /*1b30*/  IADD3.X R7, R5, UR22, RZ, P0, !PT ;  /* 0x0000001605077c10 */ /* 0x000fe400087fe4ff */
[----:B---3--:R-:W-:-:S03]  /*1b40*/  IADD3 R8, P0, R6, UR23, RZ ;  /* 0x0000001706087c10 */ /* 0x008fc6000ff1e0ff */
[----:B------:R2:W-:Y:S01]  /*1b50*/  LDGSTS.E.BYPASS.LTC128B.128 [R242+0x9000], desc[UR20][R6.64] ;  /* 0x0900000006f27fae */ /* 0x0005e2000b901d54 */
[----:B------:R-:W-:-:S05]  /*1b60*/  IADD3.X R9, R7, UR22, RZ, P0, !PT ;  /* 0x0000001607097c10 */ /* 0x000fca00087fe4ff */
[----:B------:R3:W-:Y:S04]  /*1b70*/  LDGSTS.E.BYPASS.LTC128B.128 [R242+0x9800], desc[UR20][R8.64] ;  /* 0x0980000008f27fae */ /* 0x0007e8000b901d54 */
[----:B------:R-:W0:Y:S01]  /*1b80*/  LDGDEPBAR ;  /* 0x00000000000079af */ /* 0x000e220000000000 */
[----:B-1----:R-:W-:Y:S02]  /*1b90*/  SHF.R.S32.HI R5, RZ, 0x4, R3 ;  /* 0x00000004ff057819 */ /* 0x002fe40000011403 */
[----:B------:R-:W-:Y:S02]  /*1ba0*/  IADD3 R4, P0, R190, UR12, RZ ;  /* 0x0000000cbe047c10 */ /* 0x000fe4000ff1e0ff */
[----:B------:R-:W-:Y:S01]  /*1bb0*/  LEA.HI R3, R3, R5, RZ, 0x1 ;  /* 0x0000000503037211 */ /* 0x000fe200078f08ff */
[----:B--2---:R-:W-:-:S03]  /*1bc0*/  IMAD.SHL.U32 R7, R185, 0x40, RZ ;  /* 0x00000040b9077824 */ /* 0x004fc600078e00ff */
[----:B------:R-:W-:Y:S02]  /*1bd0*/  LOP3.LUT R3, R3, 0xfffffffe, RZ, 0xc0, !PT ;  /* 0xfffffffe03037812 */ /* 0x000fe400078ec0ff */
[----:B------:R-:W-:Y:S01]  /*1be0*/  LOP3.LUT R7, R7, 0x1c0, RZ, 0xc0, !PT ;  /* 0x000001c007077812 */ /* 0x000fe200078ec0ff */
[----:B---3--:R-:W-:Y:S01]  /*1bf0*/  IMAD.SHL.U32 R8, R184, 0x40, RZ ;  /* 0x00000040b8087824 */ /* 0x008fe200078e00ff */
[----:B------:R-:W-:-:S04]  /*1c00*/  DEPBAR.LE SB0, 0x0 ;  /* 0x000080000000791a */ /* 0x000fc80000000000 */
[----:B------:R-:W-:Y:S01]  /*1c10*/  IMAD.IADD R3, R5, 0x1, -R3 ;  /* 0x0000000105037824 */ /* 0x000fe200078e0a03 */
[----:B------:R-:W-:Y:S01]  /*1c20*/  IADD3.X R5, R191, UR11, RZ, P0, !PT ;  /* 0x0000000bbf057c10 */ /* 0x000fe200087fe4ff */
[----:B------:R-:W-:Y:S01]  /*1c30*/  BAR.SYNC.DEFER_BLOCKING 0x0 ;  /* 0x0000000000007b1d */ /* 0x000fe20000010000 */
[----:B------:R-:W-:Y:S02]  /*1c40*/  IADD3 R12, P0, R4, UR12, RZ ;  /* 0x0000000c040c7c10 */ /* 0x000fe4000ff1e0ff */
[----:B------:R-:W-:Y:S02]  /*1c50*/  LOP3.LUT R6, R7, 0x8, R2, 0xf8, !PT ;  /* 0x0000000807067812 */ /* 0x000fe400078ef802 */
[----:B------:R-:W-:Y:S01]  /*1c60*/  SHF.R.U32.HI R2, RZ, 0x3, R7 ;  /* 0x00000003ff027819 */ /* 0x000fe20000011607 */
[----:B------:R-:W-:Y:S01]  /*1c70*/  IMAD.SHL.U32 R7, R3, 0x8, RZ ;  /* 0x0000000803077824 */ /* 0x000fe200078e00ff */
[----:B------:R-:W-:Y:S02]  /*1c80*/  IADD3.X R13, R5, UR11, RZ, P0, !PT ;  /* 0x0000000b050d7c10 */ /* 0x000fe400087fe4ff */
[----:B------:R-:W-:-:S02]  /*1c90*/  LOP3.LUT R8, R8, 0x1c0, RZ, 0xc0, !PT ;  /* 0x000001c008087812 */ /* 0x000fc400078ec0ff */
[----:B------:R-:W-:Y:S02]  /*1ca0*/  IADD3 R10, P0, R12, UR12, RZ ;  /* 0x0000000c0c0a7c10 */ /* 0x000fe4000ff1e0ff */
[----:B------:R-:W-:Y:S02]  /*1cb0*/  LOP3.LUT R2, R6, R2, RZ, 0x3c, !PT ;  /* 0x0000000206027212 */ /* 0x000fe400078e3cff */
[----:B------:R-:W-:Y:S02]  /*1cc0*/  LOP3.LUT R7, R8, 0x8, R7, 0xf8, !PT ;  /* 0x0000000808077812 */ /* 0x000fe400078ef807 */
[----:B------:R-:W-:Y:S01]  /*1cd0*/  SHF.R.U32.HI R189, RZ, 0x3, R8 ;  /* 0x00000003ffbd7819 */ /* 0x000fe20000011608 */
[----:B------:R-:W-:Y:S01]  /*1ce0*/  IMAD R2, R3, 0x200, R2 ;  /* 0x0000020003027824 */ /* 0x000fe200078e0202 */
[----:B------:R-:W-:Y:S02]  /*1cf0*/  IADD3.X R11, R13, UR11, RZ, P0, !PT ;  /* 0x0000000b0d0b7c10 */ /* 0x000fe400087fe4ff */
[----:B------:R-:W-:-:S02]  /*1d00*/  IADD3 R6, P0, R10, UR12, RZ ;  /* 0x0000000c0a067c10 */ /* 0x000fc4000ff1e0ff */
[----:B------:R-:W-:Y:S01]  /*1d10*/  LOP3.LUT R189, R7, R189, RZ, 0x3c, !PT ;  /* 0x000000bd07bd7212 */ /* 0x000fe200078e3cff */
[----:B------:R-:W-:Y:S01]  /*1d20*/  @!PT LDS RZ, [RZ] ;  /* 0x00000000fffff984 */ /* 0x000fe20000000800 */
[----:B------:R-:W-:Y:S01]  /*1d30*/  @!PT LDS RZ, [RZ] ;  /* 0x00000000fffff984 */ /* 0x000fe20000000800 */
[----:B------:R-:W-:Y:S01]  /*1d40*/  @!PT LDS RZ, [RZ] ;  /* 0x00000000fffff984 */ /* 0x000fe20000000800 */
[----:B------:R-:W-:Y:S01]  /*1d50*/  LDGSTS.E.BYPASS.LTC128B.128 [R242+0xa000], desc[UR20][R190.64] ;  /* 0x0a000000bef27fae */ /* 0x000fe2000b901d54 */
[----:B------:R-:W-:Y:S02]  /*1d60*/  IADD3.X R7, R11, UR11, RZ, P0, !PT ;  /* 0x0000000b0b077c10 */ /* 0x000fe400087fe4ff */
[----:B------:R-:W-:Y:S01]  /*1d70*/  IADD3 R14, P0, R6, UR12, RZ ;  /* 0x0000000c060e7c10 */ /* 0x000fe2000ff1e0ff */
[----:B------:R1:W-:Y:S01]  /*1d80*/  LDGSTS.E.BYPASS.LTC128B.128 [R242+0xa800], desc[UR20][R4.64] ;  /* 0x0a80000004f27fae */ /* 0x0003e2000b901d54 */
[----:B------:R-:W-:Y:S01]  /*1d90*/  IMAD.IADD R239, R239, 0x1, R189 ;  /* 0x00000001efef7824 */ /* 0x000fe200078e02bd */
[----:B------:R-:W-:Y:S02]  /*1da0*/  LEA R172, R2, UR5, 0x1 ;  /* 0x0000000502ac7c11 */ /* 0x000fe4000f8e08ff */
[----:B------:R-:W-:Y:S01]  /*1db0*/  IADD3.X R15, R7, UR11, RZ, P0, !PT ;  /* 0x0000000b070f7c10 */ /* 0x000fe200087fe4ff */
[----:B------:R-:W-:Y:S01]  /*1dc0*/  LDGSTS.E.BYPASS.LTC128B.128 [R242+0xb000], desc[UR20][R12.64] ;  /* 0x0b0000000cf27fae */ /* 0x000fe2000b901d54 */
[----:B------:R-:W-:-:S02]  /*1dd0*/  IADD3 R8, P0, R14, UR12, RZ ;  /* 0x0000000c0e087c10 */ /* 0x000fc4000ff1e0ff */
[----:B------:R-:W-:Y:S01]  /*1de0*/  LEA R239, R239, UR5, 0x1 ;  /* 0x00000005efef7c11 */ /* 0x000fe2000f8e08ff */
[----:B------:R2:W-:Y:S01]  /*1df0*/  LDGSTS.E.BYPASS.LTC128B.128 [R242+0xb800], desc[UR20][R10.64] ;  /* 0x0b8000000af27fae */ /* 0x0005e2000b901d54 */
[----:B------:R-:W-:Y:S02]  /*1e00*/  IADD3.X R9, R15, UR11, RZ, P0, !PT ;  /* 0x0000000b0f097c10 */ /* 0x000fe400087fe4ff */
[----:B------:R-:W-:Y:S01]  /*1e10*/  SEL R3, R0, 0xffffffe0, !P1 ;  /* 0xffffffe000037807 */ /* 0x000fe20004800000 */
[----:B------:R-:W-:Y:S01]  /*1e20*/  LDGSTS.E.BYPASS.LTC128B.128 [R242+0xc000], desc[UR20][R6.64] ;  /* 0x0c00000006f27fae */ /* 0x000fe2000b901d54 */
[----:B------:R-:W-:Y:S02]  /*1e30*/  LEA R238, R2, UR4, 0x1 ;  /* 0x0000000402ee7c11 */ /* 0x000fe4000f8e08ff */
[----:B------:R-:W-:Y:S01]  /*1e40*/  LOP3.LUT P1, RZ, R184, 0x4, RZ, 0xc0, !PT ;  /* 0x00000004b8ff7812 */ /* 0x000fe2000782c0ff */
[----:B------:R-:W-:Y:S01]  /*1e50*/  LDGSTS.E.BYPASS.LTC128B.128 [R242+0xc800], desc[UR20][R14.64] ;  /* 0x0c8000000ef27fae */ /* 0x000fe2000b901d54 */
[----:B------:R-:W-:-:S02]  /*1e60*/  IMAD.IADD R237, R239, 0x1, R3 ;  /* 0x00000001efed7824 */ /* 0x000fc400078e0203 */
[----:B------:R-:W-:Y:S01]  /*1e70*/  VIADD R234, R238, 0x40 ;  /* 0x00000040eeea7836 */ /* 0x000fe20000000000 */
[----:B------:R3:W-:Y:S01]  /*1e80*/  LDGSTS.E.BYPASS.LTC128B.128 [R242+0xd000], desc[UR20][R8.64] ;  /* 0x0d00000008f27fae */ /* 0x0007e2000b901d54 */
[----:B-1----:R-:W-:-:S04]  /*1e90*/  IADD3 R4, P0, R8, UR12, RZ ;  /* 0x0000000c08047c10 */ /* 0x002fc8000ff1e0ff */
[----:B------:R-:W-:Y:S02]  /*1ea0*/  IADD3.X R5, R9, UR11, RZ, P0, !PT ;  /* 0x0000000b09057c10 */ /* 0x000fe400087fe4ff */
[----:B--2---:R-:W-:-:S03]  /*1eb0*/  IADD3 R10, P0, R4, UR12, RZ ;  /* 0x0000000c040a7c10 */ /* 0x004fc6000ff1e0ff */
[----:B------:R1:W-:Y:S01]  /*1ec0*/  LDGSTS.E.BYPASS.LTC128B.128 [R242+0xd800], desc[UR20][R4.64] ;  /* 0x0d80000004f27fae */ /* 0x0003e2000b901d54 */
[----:B------:R-:W-:Y:S02]  /*1ed0*/  IADD3.X R11, R5, UR11, RZ, P0, !PT ;  /* 0x0000000b050b7c10 */ /* 0x000fe400087fe4ff */
[----:B------:R-:W-:-:S03]  /*1ee0*/  IADD3 R12, P0, R10, UR12, RZ ;  /* 0x0000000c0a0c7c10 */ /* 0x000fc6000ff1e0ff */
[----:B------:R-:W-:Y:S01]  /*1ef0*/  LDGSTS.E.BYPASS.LTC128B.128 [R242+0xe000], desc[UR20][R10.64] ;  /* 0x0e0000000af27fae */ /* 0x000fe2000b901d54 */
[----:B------:R-:W-:Y:S02]  /*1f00*/  IADD3.X R13, R11, UR11, RZ, P0, !PT ;  /* 0x0000000b0b0d7c10 */ /* 0x000fe400087fe4ff */
[----:B---3--:R-:W-:-:S03]  /*1f10*/  IADD3 R8, P0, R12, UR12, RZ ;  /* 0x0000000c0c087c10 */ /* 0x008fc6000ff1e0ff */
[----:B------:R-:W-:Y:S01]  /*1f20*/  LDGSTS.E.BYPASS.LTC128B.128 [R242+0xe800], desc[UR20][R12.64] ;  /* 0x0e8000000cf27fae */ /* 0x000fe2000b901d54 */
[----:B------:R-:W-:Y:S02]  /*1f30*/  IADD3.X R9, R13, UR11, RZ, P0, !PT ;  /* 0x0000000b0d097c10 */ /* 0x000fe400087fe4ff */
[----:B------:R-:W-:-:S03]  /*1f40*/  IADD3 R6, P0, R8, UR12, RZ ;  /* 0x0000000c08067c10 */ /* 0x000fc6000ff1e0ff */
[----:B------:R2:W-:Y:S01]  /*1f50*/  LDGSTS.E.BYPASS.LTC128B.128 [R242+0xf000], desc[UR20][R8.64] ;  /* 0x0f00000008f27fae */ /* 0x0005e2000b901d54 */
[----:B------:R-:W-:-:S05]  /*1f60*/  IADD3.X R7, R9, UR11, RZ, P0, !PT ;  /* 0x0000000b09077c10 */ /* 0x000fca00087fe4ff */
[----:B------:R3:W-:Y:S01]  /*1f70*/  LDGSTS.E.BYPASS.LTC128B.128 [R242+0xf800], desc[UR20][R6.64] ;  /* 0x0f80000006f27fae */ /* 0x0007e2000b901d54 */
[----:B-1----:R-:W-:-:S04]  /*1f80*/  IADD3 R4, P0, R6, UR12, RZ ;  /* 0x0000000c06047c10 */ /* 0x002fc8000ff1e0ff */
[----:B------:R-:W-:-:S05]  /*1f90*/  IADD3.X R5, R7, UR11, RZ, P0, !PT ;  /* 0x0000000b07057c10 */ /* 0x000fca00087fe4ff */
[----:B------:R1:W-:Y:S01]  /*1fa0*/  LDGSTS.E.BYPASS.LTC128B.128 [R242+0x10000], desc[UR20][R4.64] ;  /* 0x1000000004f27fae */ /* 0x0003e2000b901d54 */
[----:B--2---:R-:W-:-:S04]  /*1fb0*/  IADD3 R8, P0, R4, UR12, RZ ;  /* 0x0000000c04087c10 */ /* 0x004fc8000ff1e0ff */
[----:B------:R-:W-:Y:S02]  /*1fc0*/  IADD3.X R9, R5, UR11, RZ, P0, !PT ;  /* 0x0000000b05097c10 */ /* 0x000fe400087fe4ff */
[----:B---3--:R-:W-:-:S03]  /*1fd0*/  IADD3 R6, P0, R8, UR12, RZ ;  /* 0x0000000c08067c10 */ /* 0x008fc6000ff1e0ff */
[----:B------:R-:W-:Y:S01]  /*1fe0*/  LDGSTS.E.BYPASS.LTC128B.128 [R242+0x10800], desc[UR20][R8.64] ;  /* 0x1080000008f27fae */ /* 0x000fe2000b901d54 */
[----:B------:R-:W-:-:S05]  /*1ff0*/  IADD3.X R7, R9, UR11, RZ, P0, !PT ;  /* 0x0000000b09077c10 */ /* 0x000fca00087fe4ff */
[----:B------:R-:W-:Y:S01]  /*2000*/  LDGSTS.E.BYPASS.LTC128B.128 [R242+0x11000], desc[UR20][R6.64] ;  /* 0x1100000006f27fae */ /* 0x000fe2000b901d54 */
[----:B-1----:R-:W-:-:S04]  /*2010*/  IADD3 R4, P0, R6, UR12, RZ ;  /* 0x0000000c06047c10 */ /* 0x002fc8000ff1e0ff */
[----:B------:R-:W-:Y:S02]  /*2020*/  IADD3.X R5, R7, UR11, RZ, P0, !PT ;  /* 0x0000000b07057c10 */ /* 0x000fe400087fe4ff */
[----:B------:R-:W-:-:S03]  /*2030*/  LOP3.LUT P0, RZ, R185, 0x2, RZ, 0xc0, !PT ;  /* 0x00000002b9ff7812 */ /* 0x000fc6000780c0ff */
[----:B------:R1:W-:Y:S01]  /*2040*/  LDGSTS.E.BYPASS.LTC128B.128 [R242+0x11800], desc[UR20][R4.64] ;  /* 0x1180000004f27fae */ /* 0x0003e2000b901d54 */
[----:B------:R-:W-:Y:S02]  /*2050*/  SEL R0, R0, 0xffffffe0, !P0 ;  /* 0xffffffe000007807 */ /* 0x000fe40004000000 */
[----:B------:R-:W-:Y:S01]  /*2060*/  LOP3.LUT P0, RZ, R185, 0x4, RZ, 0xc0, !PT ;  /* 0x00000004b9ff7812 */ /* 0x000fe2000780c0ff */
[----:B------:R-:W-:Y:S02]  /*2070*/  LDSM.16.M88.4 R60, [R239] ;  /* 0x00000000ef3c783b */ /* 0x000fe40000000200 */
[C---:B------:R-:W-:Y:S02]  /*2080*/  IMAD.IADD R236, R238.reuse, 0x1, R0 ;  /* 0x00000001eeec7824 */ /* 0x040fe400078e0200 */
[----:B------:R-:W2:Y:S04]  /*2090*/  LDSM.16.M88.4 R28, [R172+0x3800] ;  /* 0x00380000ac1c783b */ /* 0x000ea80000000200 */
[----:B------:R-:W3:Y:S04]  /*20a0*/  LDSM.16.M88.4 R108, [R172+0x6800] ;  /* 0x00680000ac6c783b */ /* 0x000ee80000000200 */
[----:B------:R-:W4:Y:S01]  /*20b0*/  LDSM.16.M88.4 R116, [R172+0x6000] ;  /* 0x00600000ac74783b */ /* 0x000f220000000200 */
[----:B------:R-:W-:-:S03]  /*20c0*/  @P0 VIADD R234, R238, 0xffffffc0 ;  /* 0xffffffc0eeea0836 */ /* 0x000fc60000000000 */
[----:B------:R-:W5:Y:S01]  /*20d0*/  LDSM.16.M88.4 R124, [R172+0x5800] ;  /* 0x00580000ac7c783b */ /* 0x000f620000000200 */
[C---:B------:R-:W-:Y:S02]  /*20e0*/  VIADD R228, R234.reuse, 0x3000 ;  /* 0x00003000eae47836 */ /* 0x040fe40000000000 */
[C---:B------:R-:W-:Y:S01]  /*20f0*/  VIADD R227, R234.reuse, 0x3800 ;  /* 0x00003800eae37836 */ /* 0x040fe20000000000 */
[----:B------:R-:W-:Y:S01]  /*2100*/  LDSM.16.M88.4 R156, [R237] ;  /* 0x00000000ed9c783b */ /* 0x000fe20000000200 */
[C---:B------:R-:W-:Y:S02]  /*2110*/  VIADD R226, R234.reuse, 0x4000 ;  /* 0x00004000eae27836 */ /* 0x040fe40000000000 */
[C---:B------:R-:W-:Y:S01]  /*2120*/  VIADD R225, R234.reuse, 0x4800 ;  /* 0x00004800eae17836 */ /* 0x040fe20000000000 */
[----:B------:R-:W5:Y:S01]  /*2130*/  LDSM.16.M88.4 R136, [R236+0x1800] ;  /* 0x00180000ec88783b */ /* 0x000f620000000200 */
[C---:B------:R-:W-:Y:S02]  /*2140*/  VIADD R224, R234.reuse, 0x5000 ;  /* 0x00005000eae07836 */ /* 0x040fe40000000000 */
[C---:B------:R-:W-:Y:S01]  /*2150*/  VIADD R223, R234.reuse, 0x5800 ;  /* 0x00005800eadf7836 */ /* 0x040fe20000000000 */
[----:B-1----:R-:W1:Y:S01]  /*2160*/  LDSM.16.M88.4 R4, [R236+0x4800] ;  /* 0x00480000ec04783b */ /* 0x002e620000000200 */
[----:B------:R-:W-:-:S02]  /*2170*/  VIADD R222, R234, 0x6000 ;  /* 0x00006000eade7836 */ /* 0x000fc40000000000 */
[C---:B------:R-:W-:Y:S01]  /*2180*/  VIADD R221, R234.reuse, 0x6800 ;  /* 0x00006800eadd7836 */ /* 0x040fe20000000000 */
[----:B------:R-:W1:Y:S01]  /*2190*/  LDSM.16.M88.4 R44, [R172+0x2800] ;  /* 0x00280000ac2c783b */ /* 0x000e620000000200 */
[----:B------:R-:W-:-:S03]  /*21a0*/  VIADD R220, R234, 0x7000 ;  /* 0x00007000eadc7836 */ /* 0x000fc60000000000 */
[----:B------:R-:W1:Y:S04]  /*21b0*/  LDSM.16.M88.4 R100, [R172+0x7000] ;  /* 0x00700000ac64783b */ /* 0x000e680000000200 */
[----:B------:R-:W1:Y:S01]  /*21c0*/  LDSM.16.M88.4 R132, [R236+0x4000] ;  /* 0x00400000ec84783b */ /* 0x000e620000000200 */
[C---:B--2---:R-:W-:Y:S03]  /*21d0*/  HMMA.16816.F32 R32, R60.reuse, R28, RZ ;  /* 0x0000001c3c20723c */ /* 0x044fe600000018ff */
[----:B------:R-:W2:Y:S04]  /*21e0*/  LDSM.16.M88.4 R52, [R172+0x2000] ;  /* 0x00200000ac34783b */ /* 0x000ea80000000200 */
[----:B------:R-:W2:Y:S01]  /*21f0*/  LDSM.16.M88.4 R36, [R172+0x3000] ;  /* 0x00300000ac24783b */ /* 0x000ea20000000200 */
[C---:B------:R-:W-:Y:S03]  /*2200*/  HMMA.16816.F32 R28, R60.reuse, R30, RZ ;  /* 0x0000001e3c1c723c */ /* 0x040fe600000018ff */
[----:B------:R-:W2:Y:S03]  /*2210*/  LDSM.16.M88.4 R20, [R172+0x4000] ;  /* 0x00400000ac14783b */ /* 0x000ea60000000200 */
[C---:B---3--:R-:W-:Y:S01]  /*2220*/  HMMA.16816.F32 R112, R60.reuse, R108, RZ ;  /* 0x0000006c3c70723c */ /* 0x048fe200000018ff */
[----:B------:R-:W3:Y:S04]  /*2230*/  LDSM.16.M88.4 R12, [R172+0x4800] ;  /* 0x00480000ac0c783b */ /* 0x000ee80000000200 */
[----:B------:R-:W3:Y:S01]  /*2240*/  LDSM.16.M88.4 R176, [R172+0x5000] ;  /* 0x00500000acb0783b */ /* 0x000ee20000000200 */
[C---:B----4-:R-:W-:Y:S03]  /*2250*/  HMMA.16816.F32 R120, R60.reuse, R116, RZ ;  /* 0x000000743c78723c */ /* 0x050fe600000018ff */
[----:B------:R-:W4:Y:S03]  /*2260*/  LDSM.16.M88.4 R92, [R172+0x7800] ;  /* 0x00780000ac5c783b */ /* 0x000f260000000200 */
[C---:B------:R-:W-:Y:S01]  /*2270*/  HMMA.16816.F32 R116, R60.reuse, R118, RZ ;  /* 0x000000763c74723c */ /* 0x040fe200000018ff */
[----:B------:R-:W4:Y:S04]  /*2280*/  LDSM.16.M88.4 R84, [R172+0x8000] ;  /* 0x00800000ac54783b */ /* 0x000f280000000200 */
[----:B------:R-:W4:Y:S01]  /*2290*/  LDSM.16.M88.4 R76, [R172+0x8800] ;  /* 0x00880000ac4c783b */ /* 0x000f220000000200 */
[C---:B-----5:R-:W-:Y:S03]  /*22a0*/  HMMA.16816.F32 R128, R60.reuse, R124, RZ ;  /* 0x0000007c3c80723c */ /* 0x060fe600000018ff */
[----:B------:R-:W5:Y:S03]  /*22b0*/  LDSM.16.M88.4 R68, [R172+0x9000] ;  /* 0x00900000ac44783b */ /* 0x000f660000000200 */
[----:B------:R-:W-:Y:S01]  /*22c0*/  HMMA.16816.F32 R124, R60, R126, RZ ;  /* 0x0000007e3c7c723c */ /* 0x000fe200000018ff */
[----:B------:R-:W5:Y:S04]  /*22d0*/  LDSM.16.M88.4 R172, [R172+0x9800] ;  /* 0x00980000acac783b */ /* 0x000f680000000200 */
[----:B------:R-:W5:Y:S01]  /*22e0*/  LDSM.16.M88.4 R140, [R236+0x3800] ;  /* 0x00380000ec8c783b */ /* 0x000f620000000200 */
[C---:B------:R-:W-:Y:S03]  /*22f0*/  HMMA.16816.F32 R32, R156.reuse, R136, R32 ;  /* 0x000000889c20723c */ /* 0x040fe60000001820 */
[----:B------:R-:W5:Y:S03]  /*2300*/  LDSM.16.M88.4 R164, [R236+0x800] ;  /* 0x00080000eca4783b */ /* 0x000f660000000200 */
[C---:B------:R-:W-:Y:S01]  /*2310*/  HMMA.16816.F32 R28, R156.reuse, R138, R28 ;  /* 0x0000008a9c1c723c */ /* 0x040fe2000000181c */
[----:B------:R-:W5:Y:S04]  /*2320*/  LDSM.16.M88.4 R136, [R236+0x5000] ;  /* 0x00500000ec88783b */ /* 0x000f680000000200 */
[----:B------:R-:W5:Y:S01]  /*2330*/  LDSM.16.M88.4 R180, [R236+0x5800] ;  /* 0x00580000ecb4783b */ /* 0x000f620000000200 */
[----:B-1----:R-:W-:Y:S03]  /*2340*/  HMMA.16816.F32 R112, R156, R4, R112 ;  /* 0x000000049c70723c */ /* 0x002fe60000001870 */
[----:B------:R-:W1:Y:S03]  /*2350*/  LDSM.16.M88.4 R152, [R236+0x2000] ;  /* 0x00200000ec98783b */ /* 0x000e660000000200 */
[C---:B------:R-:W-:Y:S01]  /*2360*/  HMMA.16816.F32 R48, R60.reuse, R44, RZ ;  /* 0x0000002c3c30723c */ /* 0x040fe200000018ff */
[----:B------:R-:W-:Y:S01]  /*2370*/  IMAD.MOV.U32 R4, RZ, RZ, 0x40 ;  /* 0x00000040ff047424 */ /* 0x000fe200078e00ff */
[----:B------:R-:W-:Y:S04]  /*2380*/  LDSM.16.M88.4 R144, [R236+0x3000] ;  /* 0x00300000ec90783b */ /* 0x000fe80000000200 */
[----:B------:R-:W-:Y:S01]  /*2390*/  SEL R4, R4, 0xffffffc0, !P1 ;  /* 0xffffffc004047807 */ /* 0x000fe20004800000 */
[C---:B------:R-:W-:Y:S01]  /*23a0*/  HMMA.16816.F32 R44, R60.reuse, R46, RZ ;  /* 0x0000002e3c2c723c */ /* 0x040fe200000018ff */
[----:B------:R-:W-:Y:S03]  /*23b0*/  LDSM.16.M88.4 R160, [R236+0x1000] ;  /* 0x00100000eca0783b */ /* 0x000fe60000000200 */
[----:B------:R-:W-:Y:S01]  /*23c0*/  IMAD.IADD R235, R239, 0x1, R4 ;  /* 0x00000001efeb7824 */ /* 0x000fe200078e0204 */
[----:B------:R-:W-:Y:S01]  /*23d0*/  LDSM.16.M88.4 R148, [R236+0x2800] ;  /* 0x00280000ec94783b */ /* 0x000fe20000000200 */
[C---:B------:R-:W-:Y:S02]  /*23e0*/  HMMA.16816.F32 R104, R60.reuse, R100, RZ ;  /* 0x000000643c68723c */ /* 0x040fe400000018ff */
[----:B------:R-:W-:Y:S01]  /*23f0*/  IMAD.IADD R233, R3, 0x1, R235 ;  /* 0x0000000103e97824 */ /* 0x000fe200078e02eb */
[----:B------:R-:W-:Y:S03]  /*2400*/  LDSM.16.M88.4 R168, [R236] ;  /* 0x00000000eca8783b */ /* 0x000fe60000000200 */
[----:B------:R-:W-:Y:S01]  /*2410*/  HMMA.16816.F32 R100, R60, R102, RZ ;  /* 0x000000663c64723c */ /* 0x000fe200000018ff */
[----:B------:R-:W-:Y:S04]  /*2420*/  LDSM.16.M88.4 R184, [R233] ;  /* 0x00000000e9b8783b */ /* 0x000fe80000000200 */
[----:B------:R-:W0:Y:S01]  /*2430*/  LDGDEPBAR ;  /* 0x00000000000079af */ /* 0x000e220000000000 */
[C---:B------:R-:W-:Y:S06]  /*2440*/  HMMA.16816.F32 R120, R156.reuse, R132, R120 ;  /* 0x000000849c78723c */ /* 0x040fec0000001878 */
[----:B------:R-:W-:Y:S01]  /*2450*/  HMMA.16816.F32 R116, R156, R134, R116 ;  /* 0x000000869c74723c */ /* 0x000fe20000001874 */
[----:B------:R-:W1:Y:S05]  /*2460*/  LDSM.16.M88.4 R132, [R236+0x7000] ;  /* 0x00700000ec84783b */ /* 0x000e6a0000000200 */
[C---:B--2---:R-:W-:Y:S06]  /*2470*/  HMMA.16816.F32 R56, R60.reuse, R52, RZ ;  /* 0x000000343c38723c */ /* 0x044fec00000018ff */
[C---:B------:R-:W-:Y:S06]  /*2480*/  HMMA.16816.F32 R40, R60.reuse, R36, RZ ;  /* 0x000000243c28723c */ /* 0x040fec00000018ff */
[C---:B------:R-:W-:Y:S06]  /*2490*/  HMMA.16816.F32 R24, R60.reuse, R20, RZ ;  /* 0x000000143c18723c */ /* 0x040fec00000018ff */
[C---:B---3--:R-:W-:Y:S06]  /*24a0*/  HMMA.16816.F32 R16, R60.reuse, R12, RZ ;  /* 0x0000000c3c10723c */ /* 0x048fec00000018ff */
[C---:B------:R-:W-:Y:S06]  /*24b0*/  HMMA.16816.F32 R8, R60.reuse, R176, RZ ;  /* 0x000000b03c08723c */ /* 0x040fec00000018ff */
[C---:B----4-:R-:W-:Y:S06]  /*24c0*/  HMMA.16816.F32 R96, R60.reuse, R92, RZ ;  /* 0x0000005c3c60723c */ /* 0x050fec00000018ff */
[C---:B------:R-:W-:Y:S06]  /*24d0*/  HMMA.16816.F32 R88, R60.reuse, R84, RZ ;  /* 0x000000543c58723c */ /* 0x040fec00000018ff */
        /* <DEDUP_REMOVED lines=14> */
[----:B------:R-:W-:Y:S05]  /*25c0*/  LDSM.16.M88.4 R172, [R235] ;  /* 0x00000000ebac783b */ /* 0x000fea0000000200 */
        /* <DEDUP_REMOVED lines=12> */
[C---:B-1----:R-:W-:Y:S06]  /*2690*/  HMMA.16816.F32 R24, R156.reuse, R152, R24 ;  /* 0x000000989c18723c */ /* 0x042fec0000001818 */
[C---:B------:R-:W-:Y:S01]  /*26a0*/  HMMA.16816.F32 R20, R156.reuse, R154, R20 ;  /* 0x0000009a9c14723c */ /* 0x040fe20000001814 */
[----:B------:R-:W-:Y:S05]  /*26b0*/  LDSM.16.M88.4 R152, [R234] ;  /* 0x00000000ea98783b */ /* 0x000fea0000000200 */
[C---:B------:R-:W-:Y:S06]  /*26c0*/  HMMA.16816.F32 R72, R156.reuse, R132, R72 ;  /* 0x000000849c48723c */ /* 0x040fec0000001848 */
[----:B------:R-:W-:Y:S01]  /*26d0*/  HMMA.16816.F32 R68, R156, R134, R68 ;  /* 0x000000869c44723c */ /* 0x000fe20000001844 */
[----:B------:R-:W1:Y:S05]  /*26e0*/  LDSM.16.M88.4 R132, [R234+0x2800] ;  /* 0x00280000ea84783b */ /* 0x000e6a0000000200 */
[C---:B--2---:R-:W-:Y:S06]  /*26f0*/  HMMA.16816.F32 R32, R172.reuse, R140, R32 ;  /* 0x0000008cac20723c */ /* 0x044fec0000001820 */
[----:B------:R-:W-:Y:S01]  /*2700*/  HMMA.16816.F32 R28, R172, R142, R28 ;  /* 0x0000008eac1c723c */ /* 0x000fe2000000181c */
[----:B------:R-:W2:Y:S05]  /*2710*/  LDSM.16.M88.4 R140, [R234+0x6800] ;  /* 0x00680000ea8c783b */ /* 0x000eaa0000000200 */
[C---:B------:R-:W-:Y:S06]  /*2720*/  HMMA.16816.F32 R8, R156.reuse, R144, R8 ;  /* 0x000000909c08723c */ /* 0x040fec0000001808 */
[C---:B------:R-:W-:Y:S01]  /*2730*/  HMMA.16816.F32 R176, R156.reuse, R146, R176 ;  /* 0x000000929cb0723c */ /* 0x040fe200000018b0 */
[----:B------:R-:W-:Y:S05]  /*2740*/  LDSM.16.M88.4 R144, [R234+0x1000] ;  /* 0x00100000ea90783b */ /* 0x000fea0000000200 */
[C---:B------:R-:W-:Y:S06]  /*2750*/  HMMA.16816.F32 R40, R156.reuse, R160, R40 ;  /* 0x000000a09c28723c */ /* 0x040fec0000001828 */
[C---:B------:R-:W-:Y:S01]  /*2760*/  HMMA.16816.F32 R36, R156.reuse, R162, R36 ;  /* 0x000000a29c24723c */ /* 0x040fe20000001824 */
[----:B------:R-:W2:Y:S05]  /*2770*/  LDSM.16.M88.4 R160, [R236+0x7800] ;  /* 0x00780000eca0783b */ /* 0x000eaa0000000200 */
[C---:B------:R-:W-:Y:S06]  /*2780*/  HMMA.16816.F32 R16, R156.reuse, R148, R16 ;  /* 0x000000949c10723c */ /* 0x040fec0000001810 */
[C---:B------:R-:W-:Y:S01]  /*2790*/  HMMA.16816.F32 R12, R156.reuse, R150, R12 ;  /* 0x000000969c0c723c */ /* 0x040fe2000000180c */
[----:B------:R-:W2:Y:S05]  /*27a0*/  LDSM.16.M88.4 R148, [R234+0x800] ;  /* 0x00080000ea94783b */ /* 0x000eaa0000000200 */
[C---:B---3--:R-:W-:Y:S06]  /*27b0*/  HMMA.16816.F32 R80, R156.reuse, R164, R80 ;  /* 0x000000a49c50723c */ /* 0x048fec0000001850 */
[----:B------:R-:W-:Y:S06]  /*27c0*/  HMMA.16816.F32 R76, R156, R166, R76 ;  /* 0x000000a69c4c723c */ /* 0x000fec000000184c */
[----:B----4-:R-:W-:Y:S01]  /*27d0*/  HMMA.16816.F32 R24, R172, R136, R24 ;  /* 0x00000088ac18723c */ /* 0x010fe20000001818 */
[----:B------:R-:W-:Y:S01]  /*27e0*/  IMAD.IADD R166, R0, 0x1, R234 ;  /* 0x0000000100a67824 */ /* 0x000fe200078e02ea */
[----:B------:R-:W-:Y:S01]  /*27f0*/  LOP3.LUT R0, R197, 0xffffffe0, RZ, 0xc0, !PT ;  /* 0xffffffe0c5007812 */ /* 0x000fe200078ec0ff */
[----:B------:R-:W-:-:S03]  /*2800*/  IMAD.SHL.U32 R167, R194, 0x2, RZ ;  /* 0x00000002c2a77824 */ /* 0x000fc600078e00ff */
[----:B------:R-:W-:Y:S01]  /*2810*/  HMMA.16816.F32 R20, R172, R138, R20 ;  /* 0x0000008aac14723c */ /* 0x000fe20000001814 */
[----:B------:R-:W3:Y:S01]  /*2820*/  LDSM.16.M88.4 R136, [R234+0x7000] ;  /* 0x00700000ea88783b */ /* 0x000ee20000000200 */
[----:B------:R-:W-:-:S04]  /*2830*/  IMAD.IADD R0, R194, 0x1, -R0 ;  /* 0x00000001c2007824 */ /* 0x000fc800078e0a00 */
[----:B------:R-:W-:Y:S01]  /*2840*/  HMMA.16816.F32 R56, R156, R168, R56 ;  /* 0x000000a89c38723c */ /* 0x000fe20000001838 */
[----:B------:R-:W-:-:S04]  /*2850*/  SHF.R.S32.HI R2, RZ, 0x1f, R0 ;  /* 0x0000001fff027819 */ /* 0x000fc80000011400 */
[----:B------:R-:W-:Y:S01]  /*2860*/  LEA.HI R2, R2, R0, RZ, 0x2 ;  /* 0x0000000002027211 */ /* 0x000fe200078f10ff */
[----:B-----5:R-:W-:Y:S01]  /*2870*/  HMMA.16816.F32 R8, R172, R180, R8 ;  /* 0x000000b4ac08723c */ /* 0x020fe20000001808 */
[----:B------:R-:W-:Y:S02]  /*2880*/  IMAD.SHL.U32 R0, R188, 0x100, RZ ;  /* 0x00000100bc007824 */ /* 0x000fe400078e00ff */
[----:B------:R-:W-:-:S03]  /*2890*/  SHF.R.S32.HI R2, RZ, 0x2, R2 ;  /* 0x00000002ff027819 */ /* 0x000fc60000011402 */
[----:B------:R-:W-:Y:S01]  /*28a0*/  HMMA.16816.F32 R176, R172, R182, R176 ;  /* 0x000000b6acb0723c */ /* 0x000fe200000018b0 */
[----:B------:R-:W4:Y:S01]  /*28b0*/  LDSM.16.M88.4 R180, [R166] ;  /* 0x00000000a6b4783b */ /* 0x000f220000000200 */
[----:B------:R-:W-:Y:S02]  /*28c0*/  IADD3 R2, R195, 0x1, R2 ;  /* 0x00000001c3027810 */ /* 0x000fe40007ffe002 */
[----:B------:R-:W-:Y:S02]  /*28d0*/  LOP3.LUT R167, R0, 0x6, R167, 0xf8, !PT ;  /* 0x0000000600a77812 */ /* 0x000fe400078ef8a7 */
[----:B------:R-:W-:Y:S01]  /*28e0*/  HMMA.16816.F32 R52, R156, R170, R52 ;  /* 0x000000aa9c34723c */ /* 0x000fe20000001834 */
[----:B------:R-:W-:Y:S01]  /*28f0*/  IADD3 R2, R193, -UR19, R2 ;  /* 0x80000013c1027c10 */ /* 0x000fe2000fffe002 */
[----:B------:R-:W-:Y:S04]  /*2900*/  LDSM.16.M88.4 R168, [R236+0x6000] ;  /* 0x00600000eca8783b */ /* 0x000fe80000000200 */
[----:B-1----:R-:W-:Y:S01]  /*2910*/  HMMA.16816.F32 R16, R172, R132, R16 ;  /* 0x00000084ac10723c */ /* 0x002fe20000001810 */
[----:B------:R-:W-:-:S05]  /*2920*/  VIADD R2, R2, UR18 ;  /* 0x0000001202027c36 */ /* 0x000fca0008000000 */
[C---:B------:R-:W-:Y:S01]  /*2930*/  HMMA.16816.F32 R12, R172.reuse, R134, R12 ;  /* 0x00000086ac0c723c */ /* 0x040fe2000000180c */
[----:B------:R-:W1:Y:S01]  /*2940*/  LDSM.16.M88.4 R132, [R234+0x7800] ;  /* 0x00780000ea84783b */ /* 0x000e620000000200 */
[C---:B------:R-:W-:Y:S02]  /*2950*/  VIMNMX R5, R2.reuse, R193, PT ;  /* 0x000000c102057248 */ /* 0x040fe40003fe0100 */
[----:B------:R-:W-:Y:S02]  /*2960*/  VIADDMNMX R2, R2, 0x8, R193, PT ;  /* 0x0000000802027846 */ /* 0x000fe400038001c1 */
[C---:B--2---:R-:W-:Y:S06]  /*2970*/  HMMA.16816.F32 R80, R172.reuse, R140, R80 ;  /* 0x0000008cac50723c */ /* 0x044fec0000001850 */
[C---:B------:R-:W-:Y:S01]  /*2980*/  HMMA.16816.F32 R76, R172.reuse, R142, R76 ;  /* 0x0000008eac4c723c */ /* 0x040fe2000000184c */
[----:B------:R-:W2:Y:S05]  /*2990*/  LDSM.16.M88.4 R140, [R166+0x800] ;  /* 0x00080000a68c783b */ /* 0x000eaa0000000200 */
[----:B------:R-:W-:Y:S06]  /*29a0*/  HMMA.16816.F32 R56, R172, R152, R56 ;  /* 0x00000098ac38723c */ /* 0x000fec0000001838 */
[C---:B------:R-:W-:Y:S06]  /*29b0*/  HMMA.16816.F32 R64, R156.reuse, R160, R64 ;  /* 0x000000a09c40723c */ /* 0x040fec0000001840 */
[----:B------:R-:W-:Y:S01]  /*29c0*/  HMMA.16816.F32 R60, R156, R162, R60 ;  /* 0x000000a29c3c723c */ /* 0x000fe2000000183c */
[----:B------:R-:W-:Y:S05]  /*29d0*/  LDSM.16.M88.4 R160, [R234+0x4000] ;  /* 0x00400000eaa0783b */ /* 0x000fea0000000200 */
[C---:B------:R-:W-:Y:S01]  /*29e0*/  HMMA.16816.F32 R52, R172.reuse, R154, R52 ;  /* 0x0000009aac34723c */ /* 0x040fe20000001834 */
[----:B------:R-:W-:Y:S05]  /*29f0*/  LDSM.16.M88.4 R152, [R234+0x5000] ;  /* 0x00500000ea98783b */ /* 0x000fea0000000200 */
[C---:B------:R-:W-:Y:S06]  /*2a00*/  HMMA.16816.F32 R48, R172.reuse, R148, R48 ;  /* 0x00000094ac30723c */ /* 0x040fec0000001830 */
[C---:B---3--:R-:W-:Y:S06]  /*2a10*/  HMMA.16816.F32 R72, R172.reuse, R136, R72 ;  /* 0x00000088ac48723c */ /* 0x048fec0000001848 */
[C---:B------:R-:W-:Y:S01]  /*2a20*/  HMMA.16816.F32 R68, R172.reuse, R138, R68 ;  /* 0x0000008aac44723c */ /* 0x040fe20000001844 */
[----:B------:R-:W3:Y:S05]  /*2a30*/  LDSM.16.M88.4 R136, [R166+0x1000] ;  /* 0x00100000a688783b */ /* 0x000eea0000000200 */
[----:B------:R-:W-:Y:S01]  /*2a40*/  HMMA.16816.F32 R44, R172, R150, R44 ;  /* 0x00000096ac2c723c */ /* 0x000fe2000000182c */
[----:B------:R-:W-:Y:S05]  /*2a50*/  LDSM.16.M88.4 R148, [R234+0x5800] ;  /* 0x00580000ea94783b */ /* 0x000fea0000000200 */
[----:B----4-:R-:W-:Y:S06]  /*2a60*/  HMMA.16816.F32 R56, R184, R180, R56 ;  /* 0x000000b4b838723c */ /* 0x010fec0000001838 */
[C---:B------:R-:W-:Y:S06]  /*2a70*/  HMMA.16816.F32 R40, R172.reuse, R144, R40 ;  /* 0x00000090ac28723c */ /* 0x040fec0000001828 */
[C---:B-1----:R-:W-:Y:S06]  /*2a80*/  HMMA.16816.F32 R64, R172.reuse, R132, R64 ;  /* 0x00000084ac40723c */ /* 0x042fec0000001840 */
[----:B------:R-:W-:Y:S01]  /*2a90*/  HMMA.16816.F32 R60, R172, R134, R60 ;  /* 0x00000086ac3c723c */ /* 0x000fe2000000183c */
[----:B------:R-:W1:Y:S05]  /*2aa0*/  LDSM.16.M88.4 R132, [R166+0x1800] ;  /* 0x00180000a684783b */ /* 0x000e6a0000000200 */
[----:B------:R-:W-:Y:S06]  /*2ab0*/  HMMA.16816.F32 R52, R184, R182, R52 ;  /* 0x000000b6b834723c */ /* 0x000fec0000001834 */
[----:B------:R-:W-:Y:S06]  /*2ac0*/  HMMA.16816.F32 R108, R156, R6, R108 ;  /* 0x000000069c6c723c */ /* 0x000fec000000186c */
[----:B--2---:R-:W-:Y:S01]  /*2ad0*/  HMMA.16816.F32 R48, R184, R140, R48 ;  /* 0x0000008cb830723c */ /* 0x004fe20000001830 */
[----:B------:R-:W-:-:S02]  /*2ae0*/  VIADD R6, R167, 0xffffff00 ;  /* 0xffffff00a7067836 */ /* 0x000fc40000000000 */
[----:B------:R-:W-:-:S03]  /*2af0*/  VIADD R7, R167, 0xffffff01 ;  /* 0xffffff01a7077836 */ /* 0x000fc60000000000 */
[----:B------:R-:W-:Y:S01]  /*2b00*/  HMMA.16816.F32 R36, R172, R146, R36 ;  /* 0x00000092ac24723c */ /* 0x000fe20000001824 */
[CC--:B------:R-:W-:Y:S01]  /*2b10*/  ISETP.GE.AND P1, PT, R6.reuse, R5.reuse, PT ;  /* 0x000000050600720c */ /* 0x0c0fe20003f26270 */
[----:B------:R-:W2:Y:S01]  /*2b20*/  LDSM.16.M88.4 R144, [R234+0x6000] ;  /* 0x00600000ea90783b */ /* 0x000ea20000000200 */
[-C--:B------:R-:W-:Y:S01]  /*2b30*/  ISETP.GE.AND P0, PT, R6, R2.reuse, PT ;  /* 0x000000020600720c */ /* 0x080fe20003f06270 */
[----:B------:R-:W-:Y:S01]  /*2b40*/  VIADD R6, R167, 0xffffff08 ;  /* 0xffffff08a7067836 */ /* 0x000fe20000000000 */
[CC--:B------:R-:W-:Y:S01]  /*2b50*/  ISETP.GE.AND P5, PT, R7.reuse, R5.reuse, PT ;  /* 0x000000050700720c */ /* 0x0c0fe20003fa6270 */
[C---:B------:R-:W-:Y:S01]  /*2b60*/  HMMA.16816.F32 R44, R184.reuse, R142, R44 ;  /* 0x0000008eb82c723c */ /* 0x040fe2000000182c */
[-C--:B------:R-:W-:Y:S01]  /*2b70*/  ISETP.GE.AND P2, PT, R7, R2.reuse, PT ;  /* 0x000000020700720c */ /* 0x080fe20003f46270 */
[C---:B------:R-:W-:Y:S01]  /*2b80*/  VIADD R7, R167.reuse, 0xffffff09 ;  /* 0xffffff09a7077836 */ /* 0x040fe20000000000 */
[C---:B------:R-:W-:Y:S02]  /*2b90*/  ISETP.GE.AND P4, PT, R6.reuse, R5, PT ;  /* 0x000000050600720c */ /* 0x040fe40003f86270 */
[----:B------:R-:W-:Y:S01]  /*2ba0*/  ISETP.GE.AND P3, PT, R6, R2, PT ;  /* 0x000000020600720c */ /* 0x000fe20003f66270 */
[----:B---3--:R-:W-:Y:S01]  /*2bb0*/  HMMA.16816.F32 R40, R184, R136, R40 ;  /* 0x00000088b828723c */ /* 0x008fe20000001828 */
[----:B------:R-:W-:Y:S01]  /*2bc0*/  FSEL R202, R56, -INF , !P1 ;  /* 0xff80000038ca7808 */ /* 0x000fe20004800000 */
[----:B------:R-:W-:Y:S01]  /*2bd0*/  VIADD R56, R167, 0xffffff11 ;  /* 0xffffff11a7387836 */ /* 0x000fe20000000000 */
[----:B------:R-:W-:-:S02]  /*2be0*/  FSEL R6, R58, -INF , !P0 ;  /* 0xff8000003a067808 */ /* 0x000fc40004000000 */
[CC--:B------:R-:W-:Y:S01]  /*2bf0*/  ISETP.GE.AND P1, PT, R7.reuse, R5.reuse, PT ;  /* 0x000000050700720c */ /* 0x0c0fe20003f26270 */
[C---:B-1----:R-:W-:Y:S01]  /*2c00*/  HMMA.16816.F32 R32, R184.reuse, R132, R32 ;  /* 0x00000084b820723c */ /* 0x042fe20000001820 */
[-C--:B------:R-:W-:Y:S01]  /*2c10*/  ISETP.GE.AND P0, PT, R7, R2.reuse, PT ;  /* 0x000000020700720c */ /* 0x080fe20003f06270 */
[----:B------:R-:W-:Y:S01]  /*2c20*/  VIADD R7, R167, 0xffffff10 ;  /* 0xffffff10a7077836 */ /* 0x000fe20000000000 */
[----:B------:R-:W-:Y:S01]  /*2c30*/  FSEL R204, R57, -INF , !P5 ;  /* 0xff80000039cc7808 */ /* 0x000fe20006800000 */
[----:B------:R-:W-:Y:S01]  /*2c40*/  VIADD R57, R167, 0xffffff18 ;  /* 0xffffff18a7397836 */ /* 0x000fe20000000000 */
[----:B------:R-:W-:Y:S01]  /*2c50*/  FSEL R201, R59, -INF , !P2 ;  /* 0xff8000003bc97808 */ /* 0x000fe20005000000 */
[C---:B------:R-:W-:Y:S01]  /*2c60*/  HMMA.16816.F32 R36, R184.reuse, R138, R36 ;  /* 0x0000008ab824723c */ /* 0x040fe20000001824 */
[----:B------:R-:W-:Y:S01]  /*2c70*/  ISETP.GE.AND P5, PT, R7, R5, PT ;  /* 0x000000050700720c */ /* 0x000fe20003fa6270 */
[----:B------:R-:W-:Y:S01]  /*2c80*/  VIADD R133, R167, 0xffffff28 ;  /* 0xffffff28a7857836 */ /* 0x000fe20000000000 */
[----:B------:R-:W-:Y:S01]  /*2c90*/  ISETP.GE.AND P2, PT, R7, R2, PT ;  /* 0x000000020700720c */ /* 0x000fe20003f46270 */
[----:B------:R-:W-:Y:S01]  /*2ca0*/  VIADD R132, R167, 0xffffff29 ;  /* 0xffffff29a7847836 */ /* 0x000fe20000000000 */
[----:B------:R-:W-:Y:S01]  /*2cb0*/  FSEL R7, R54, -INF , !P3 ;  /* 0xff80000036077808 */ /* 0x000fe20005800000 */
[----:B------:R-:W-:Y:S01]  /*2cc0*/  HMMA.16816.F32 R28, R184, R134, R28 ;  /* 0x00000086b81c723c */ /* 0x000fe2000000181c */
[----:B------:R-:W-:-:S02]  /*2cd0*/  FSEL R205, R52, -INF , !P4 ;  /* 0xff80000034cd7808 */ /* 0x000fc40006000000 */
[CC--:B------:R-:W-:Y:S02]  /*2ce0*/  ISETP.GE.AND P3, PT, R56.reuse, R2.reuse, PT ;  /* 0x000000023800720c */ /* 0x0c0fe40003f66270 */
[----:B------:R-:W-:Y:S01]  /*2cf0*/  FSEL R206, R53, -INF , !P1 ;  /* 0xff80000035ce7808 */ /* 0x000fe20004800000 */
[C---:B------:R-:W-:Y:S01]  /*2d00*/  HMMA.16816.F32 R88, R156.reuse, R168, R88 ;  /* 0x000000a89c58723c */ /* 0x040fe20000001858 */
[----:B------:R-:W-:Y:S02]  /*2d10*/  FSEL R200, R55, -INF , !P0 ;  /* 0xff80000037c87808 */ /* 0x000fe40004000000 */
[-C--:B------:R-:W-:Y:S01]  /*2d20*/  ISETP.GE.AND P4, PT, R56, R5.reuse, PT ;  /* 0x000000053800720c */ /* 0x080fe20003f86270 */
[----:B------:R-:W1:Y:S01]  /*2d30*/  LDSM.16.M88.4 R52, [R166+0x2000] ;  /* 0x00200000a634783b */ /* 0x000e620000000200 */
[C---:B------:R-:W-:Y:S01]  /*2d40*/  VIADD R56, R167.reuse, 0xffffff19 ;  /* 0xffffff19a7387836 */ /* 0x040fe20000000000 */
[----:B------:R-:W-:Y:S01]  /*2d50*/  FSEL R58, R50, -INF , !P2 ;  /* 0xff800000323a7808 */ /* 0x000fe20005000000 */
[----:B------:R-:W-:Y:S01]  /*2d60*/  VIADD R50, R167, 0xffffff20 ;  /* 0xffffff20a7327836 */ /* 0x000fe20000000000 */
[----:B------:R-:W-:Y:S01]  /*2d70*/  FSEL R59, R51, -INF , !P3 ;  /* 0xff800000333b7808 */ /* 0x000fe20005800000 */
[----:B------:R-:W-:Y:S01]  /*2d80*/  VIADD R51, R167, 0xffffff21 ;  /* 0xffffff21a7337836 */ /* 0x000fe20000000000 */
[C---:B------:R-:W-:Y:S01]  /*2d90*/  ISETP.GE.AND P1, PT, R57.reuse, R5, PT ;  /* 0x000000053900720c */ /* 0x040fe20003f26270 */
[----:B------:R-:W-:Y:S01]  /*2da0*/  HMMA.16816.F32 R84, R156, R170, R84 ;  /* 0x000000aa9c54723c */ /* 0x000fe20000001854 */
[----:B------:R-:W-:Y:S01]  /*2db0*/  ISETP.GE.AND P0, PT, R57, R2, PT ;  /* 0x000000023900720c */ /* 0x000fe20003f06270 */
[----:B------:R-:W3:Y:S01]  /*2dc0*/  LDSM.16.M88.4 R156, [R234+0x4800] ;  /* 0x00480000ea9c783b */ /* 0x000ee20000000200 */
[----:B------:R-:W-:-:S02]  /*2dd0*/  FSEL R48, R48, -INF , !P5 ;  /* 0xff80000030307808 */ /* 0x000fc40006800000 */
[CC--:B------:R-:W-:Y:S01]  /*2de0*/  ISETP.GE.AND P5, PT, R56.reuse, R5.reuse, PT ;  /* 0x000000053800720c */ /* 0x0c0fe20003fa6270 */
[----:B------:R-:W4:Y:S01]  /*2df0*/  LDSM.16.M88.4 R168, [R234+0x3800] ;  /* 0x00380000eaa8783b */ /* 0x000f220000000200 */
[-C--:B------:R-:W-:Y:S01]  /*2e00*/  ISETP.GE.AND P2, PT, R56, R2.reuse, PT ;  /* 0x000000023800720c */ /* 0x080fe20003f46270 */
[C---:B------:R-:W-:Y:S01]  /*2e10*/  HMMA.16816.F32 R104, R172.reuse, R152, R104 ;  /* 0x00000098ac68723c */ /* 0x040fe20000001868 */
[----:B------:R-:W-:Y:S02]  /*2e20*/  FSEL R49, R49, -INF , !P4 ;  /* 0xff80000031317808 */ /* 0x000fe40006000000 */
[C---:B------:R-:W-:Y:S02]  /*2e30*/  ISETP.GE.AND P4, PT, R50.reuse, R5, PT ;  /* 0x000000053200720c */ /* 0x040fe40003f86270 */
[----:B------:R-:W-:Y:S01]  /*2e40*/  ISETP.GE.AND P3, PT, R50, R2, PT ;  /* 0x000000023200720c */ /* 0x000fe20003f66270 */
[----:B--2---:R-:W-:Y:S01]  /*2e50*/  HMMA.16816.F32 R88, R172, R144, R88 ;  /* 0x00000090ac58723c */ /* 0x004fe20000001858 */
[----:B------:R-:W-:-:S02]  /*2e60*/  FSEL R50, R44, -INF , !P1 ;  /* 0xff8000002c327808 */ /* 0x000fc40004800000 */
[----:B------:R-:W-:Y:S02]  /*2e70*/  FSEL R57, R46, -INF , !P0 ;  /* 0xff8000002e397808 */ /* 0x000fe40004000000 */
[CC--:B------:R-:W-:Y:S01]  /*2e80*/  ISETP.GE.AND P1, PT, R51.reuse, R5.reuse, PT ;  /* 0x000000053300720c */ /* 0x0c0fe20003f26270 */
[C---:B------:R-:W-:Y:S01]  /*2e90*/  HMMA.16816.F32 R116, R172.reuse, R162, R116 ;  /* 0x000000a2ac74723c */ /* 0x040fe20000001874 */
[----:B------:R-:W-:Y:S02]  /*2ea0*/  ISETP.GE.AND P0, PT, R51, R2, PT ;  /* 0x000000023300720c */ /* 0x000fe40003f06270 */
[----:B------:R-:W-:Y:S02]  /*2eb0*/  FSEL R51, R45, -INF , !P5 ;  /* 0xff8000002d337808 */ /* 0x000fe40006800000 */
[----:B------:R-:W-:Y:S01]  /*2ec0*/  FSEL R56, R47, -INF , !P2 ;  /* 0xff8000002f387808 */ /* 0x000fe20005000000 */
[----:B------:R-:W-:Y:S01]  /*2ed0*/  HMMA.16816.F32 R120, R172, R160, R120 ;  /* 0x000000a0ac78723c */ /* 0x000fe20000001878 */
[----:B------:R-:W2:Y:S01]  /*2ee0*/  LDSM.16.M88.4 R44, [R166+0x2800] ;  /* 0x00280000a62c783b */ /* 0x000ea20000000200 */
[----:B------:R-:W-:-:S02]  /*2ef0*/  ISETP.GE.AND P5, PT, R133, R5, PT ;  /* 0x000000058500720c */ /* 0x000fc40003fa6270 */
[-C--:B------:R-:W-:Y:S02]  /*2f00*/  ISETP.GE.AND P2, PT, R133, R2.reuse, PT ;  /* 0x000000028500720c */ /* 0x080fe40003f46270 */
[----:B------:R-:W-:Y:S01]  /*2f10*/  FSEL R133, R42, -INF , !P3 ;  /* 0xff8000002a857808 */ /* 0x000fe20005800000 */
[----:B------:R-:W-:Y:S01]  /*2f20*/  VIADD R42, R167, 0xffffff30 ;  /* 0xffffff30a72a7836 */ /* 0x000fe20000000000 */
[----:B------:R-:W-:Y:S01]  /*2f30*/  FSEL R134, R43, -INF , !P0 ;  /* 0xff8000002b867808 */ /* 0x000fe20004000000 */
[----:B------:R-:W-:Y:S01]  /*2f40*/  VIADD R43, R167, 0xffffff31 ;  /* 0xffffff31a72b7836 */ /* 0x000fe20000000000 */
[----:B------:R-:W-:Y:S01]  /*2f50*/  FSEL R40, R40, -INF , !P4 ;  /* 0xff80000028287808 */ /* 0x000fe20006000000 */
[----:B-1----:R-:W-:Y:S01]  /*2f60*/  HMMA.16816.F32 R24, R184, R52, R24 ;  /* 0x00000034b818723c */ /* 0x002fe20000001818 */
[C---:B------:R-:W-:Y:S02]  /*2f70*/  ISETP.GE.AND P4, PT, R132.reuse, R5, PT ;  /* 0x000000058400720c */ /* 0x040fe40003f86270 */
[----:B------:R-:W-:-:S02]  /*2f80*/  ISETP.GE.AND P3, PT, R132, R2, PT ;  /* 0x000000028400720c */ /* 0x000fc40003f66270 */
[----:B------:R-:W-:Y:S01]  /*2f90*/  FSEL R41, R41, -INF , !P1 ;  /* 0xff80000029297808 */ /* 0x000fe20004800000 */
[----:B------:R-:W-:Y:S01]  /*2fa0*/  HMMA.16816.F32 R20, R184, R54, R20 ;  /* 0x00000036b814723c */ /* 0x000fe20000001814 */
[CC--:B------:R-:W-:Y:S01]  /*2fb0*/  ISETP.GE.AND P1, PT, R42.reuse, R5.reuse, PT ;  /* 0x000000052a00720c */ /* 0x0c0fe20003f26270 */
[C---:B------:R-:W-:Y:S01]  /*2fc0*/  VIADD R53, R167.reuse, 0xffffff38 ;  /* 0xffffff38a7357836 */ /* 0x040fe20000000000 */
[----:B------:R-:W-:Y:S01]  /*2fd0*/  ISETP.GE.AND P0, PT, R42, R2, PT ;  /* 0x000000022a00720c */ /* 0x000fe20003f06270 */
[----:B------:R-:W-:Y:S01]  /*2fe0*/  VIADD R52, R167, 0xffffff39 ;  /* 0xffffff39a7347836 */ /* 0x000fe20000000000 */
[----:B------:R-:W-:Y:S01]  /*2ff0*/  FSEL R42, R36, -INF , !P5 ;  /* 0xff800000242a7808 */ /* 0x000fe20006800000 */
[----:B---3--:R-:W-:Y:S01]  /*3000*/  HMMA.16816.F32 R112, R172, R156, R112 ;  /* 0x0000009cac70723c */ /* 0x008fe20000001870 */
[----:B------:R-:W-:Y:S02]  /*3010*/  FSEL R135, R38, -INF , !P2 ;  /* 0xff80000026877808 */ /* 0x000fe40005000000 */
[----:B------:R-:W-:-:S02]  /*3020*/  ISETP.GE.AND P5, PT, R43, R5, PT ;  /* 0x000000052b00720c */ /* 0x000fc40003fa6270 */
[----:B------:R-:W-:Y:S01]  /*3030*/  ISETP.GE.AND P2, PT, R43, R2, PT ;  /* 0x000000022b00720c */ /* 0x000fe20003f46270 */
[C---:B----4-:R-:W-:Y:S01]  /*3040*/  HMMA.16816.F32 R128, R172.reuse, R168, R128 ;  /* 0x000000a8ac80723c */ /* 0x050fe20000001880 */
[----:B------:R-:W-:Y:S02]  /*3050*/  FSEL R43, R37, -INF , !P4 ;  /* 0xff800000252b7808 */ /* 0x000fe40006000000 */
[----:B------:R-:W-:Y:S02]  /*3060*/  FSEL R136, R39, -INF , !P3 ;  /* 0xff80000027887808 */ /* 0x000fe40005800000 */
[----:B------:R-:W1:Y:S01]  /*3070*/  LDSM.16.M88.4 R36, [R166+0x3000] ;  /* 0x00300000a624783b */ /* 0x000e620000000200 */
[----:B------:R-:W-:Y:S01]  /*3080*/  FSEL R32, R32, -INF , !P1 ;  /* 0xff80000020207808 */ /* 0x000fe20004800000 */
[----:B------:R-:W-:Y:S01]  /*3090*/  HMMA.16816.F32 R124, R172, R170, R124 ;  /* 0x000000aaac7c723c */ /* 0x000fe2000000187c */
[----:B------:R-:W-:Y:S01]  /*30a0*/  FSEL R140, R34, -INF , !P0 ;  /* 0xff800000228c7808 */ /* 0x000fe20004000000 */
[----:B------:R-:W-:Y:S01]  /*30b0*/  VIADD R34, R167, 0xffffff40 ;  /* 0xffffff40a7227836 */ /* 0x000fe20000000000 */
[----:B------:R-:W-:-:S02]  /*30c0*/  ISETP.GE.AND P4, PT, R53, R5, PT ;  /* 0x000000053500720c */ /* 0x000fc40003f86270 */
[-C--:B------:R-:W-:Y:S01]  /*30d0*/  ISETP.GE.AND P3, PT, R53, R2.reuse, PT ;  /* 0x000000023500720c */ /* 0x080fe20003f66270 */
[C---:B--2---:R-:W-:Y:S01]  /*30e0*/  HMMA.16816.F32 R16, R184.reuse, R44, R16 ;  /* 0x0000002cb810723c */ /* 0x044fe20000001810 */
[C---:B------:R-:W-:Y:S02]  /*30f0*/  ISETP.GE.AND P1, PT, R52.reuse, R5, PT ;  /* 0x000000053400720c */ /* 0x040fe40003f26270 */
[----:B------:R-:W-:Y:S02]  /*3100*/  ISETP.GE.AND P0, PT, R52, R2, PT ;  /* 0x000000023400720c */ /* 0x000fe40003f06270 */
[----:B------:R-:W-:Y:S01]  /*3110*/  FSEL R141, R35, -INF , !P2 ;  /* 0xff800000238d7808 */ /* 0x000fe20005000000 */
[----:B------:R-:W-:Y:S01]  /*3120*/  HMMA.16816.F32 R12, R184, R46, R12 ;  /* 0x0000002eb80c723c */ /* 0x000fe2000000180c */
[----:B------:R-:W-:Y:S02]  /*3130*/  FSEL R35, R28, -INF , !P4 ;  /* 0xff8000001c237808 */ /* 0x000fe40006000000 */
[----:B------:R-:W-:-:S02]  /*3140*/  FSEL R142, R30, -INF , !P3 ;  /* 0xff8000001e8e7808 */ /* 0x000fc40005800000 */
[----:B------:R-:W-:Y:S01]  /*3150*/  FSEL R45, R29, -INF , !P1 ;  /* 0xff8000001d2d7808 */ /* 0x000fe20004800000 */
[C---:B------:R-:W-:Y:S01]  /*3160*/  HMMA.16816.F32 R92, R172.reuse, R150, R92 ;  /* 0x00000096ac5c723c */ /* 0x040fe2000000185c */
[----:B------:R-:W-:Y:S02]  /*3170*/  FSEL R145, R31, -INF , !P0 ;  /* 0xff8000001f917808 */ /* 0x000fe40004000000 */
[----:B------:R-:W2:Y:S01]  /*3180*/  LDSM.16.M88.4 R28, [R166+0x3800] ;  /* 0x00380000a61c783b */ /* 0x000ea20000000200 */
[----:B------:R-:W-:Y:S01]  /*3190*/  FSEL R54, R33, -INF , !P5 ;  /* 0xff80000021367808 */ /* 0x000fe20006800000 */
[C---:B------:R-:W-:Y:S01]  /*31a0*/  VIADD R33, R167.reuse, 0xffffff41 ;  /* 0xffffff41a7217836 */ /* 0x040fe20000000000 */
[CC--:B------:R-:W-:Y:S01]  /*31b0*/  ISETP.GE.AND P5, PT, R34.reuse, R5.reuse, PT ;  /* 0x000000052200720c */ /* 0x0c0fe20003fa6270 */
[----:B------:R-:W-:Y:S01]  /*31c0*/  HMMA.16816.F32 R84, R172, R146, R84 ;  /* 0x00000092ac54723c */ /* 0x000fe20000001854 */
[----:B------:R-:W-:Y:S01]  /*31d0*/  ISETP.GE.AND P2, PT, R34, R2, PT ;  /* 0x000000022200720c */ /* 0x000fe20003f46270 */
[----:B------:R-:W-:Y:S01]  /*31e0*/  VIADD R34, R167, 0xffffff48 ;  /* 0xffffff48a7227836 */ /* 0x000fe20000000000 */
[----:B------:R-:W-:-:S02]  /*31f0*/  ISETP.GE.AND P4, PT, R33, R5, PT ;  /* 0x000000052100720c */ /* 0x000fc40003f86270 */
[-C--:B------:R-:W-:Y:S01]  /*3200*/  ISETP.GE.AND P3, PT, R33, R2.reuse, PT ;  /* 0x000000022100720c */ /* 0x080fe20003f66270 */
[C---:B------:R-:W-:Y:S01]  /*3210*/  VIADD R33, R167.reuse, 0xffffff49 ;  /* 0xffffff49a7217836 */ /* 0x040fe20000000000 */
[----:B------:R-:W-:Y:S01]  /*3220*/  FSEL R44, R24, -INF , !P5 ;  /* 0xff800000182c7808 */ /* 0x000fe20006800000 */
[C---:B------:R-:W-:Y:S01]  /*3230*/  VIADD R24, R167.reuse, 0xffffff51 ;  /* 0xffffff51a7187836 */ /* 0x040fe20000000000 */
[----:B------:R-:W-:Y:S01]  /*3240*/  FSEL R152, R26, -INF , !P2 ;  /* 0xff8000001a987808 */ /* 0x000fe20005000000 */
[----:B------:R-:W-:Y:S01]  /*3250*/  VIADD R26, R167, 0xffffff50 ;  /* 0xffffff50a71a7836 */ /* 0x000fe20000000000 */
[CC--:B------:R-:W-:Y:S01]  /*3260*/  ISETP.GE.AND P1, PT, R34.reuse, R5.reuse, PT ;  /* 0x000000052200720c */ /* 0x0c0fe20003f26270 */
[----:B------:R-:W-:Y:S01]  /*3270*/  HMMA.16816.F32 R108, R172, R158, R108 ;  /* 0x0000009eac6c723c */ /* 0x000fe2000000186c */
[----:B------:R-:W-:Y:S02]  /*3280*/  ISETP.GE.AND P0, PT, R34, R2, PT ;  /* 0x000000022200720c */ /* 0x000fe40003f06270 */
[----:B------:R-:W-:-:S02]  /*3290*/  ISETP.GE.AND P5, PT, R33, R5, PT ;  /* 0x000000052100720c */ /* 0x000fc40003fa6270 */
[-C--:B------:R-:W-:Y:S01]  /*32a0*/  ISETP.GE.AND P2, PT, R33, R2.reuse, PT ;  /* 0x000000022100720c */ /* 0x080fe20003f46270 */
[C---:B------:R-:W-:Y:S01]  /*32b0*/  HMMA.16816.F32 R100, R172.reuse, R154, R100 ;  /* 0x0000009aac64723c */ /* 0x040fe20000001864 */
[----:B------:R-:W-:Y:S02]  /*32c0*/  FSEL R34, R25, -INF , !P4 ;  /* 0xff80000019227808 */ /* 0x000fe40006000000 */
[----:B------:R-:W-:Y:S02]  /*32d0*/  FSEL R153, R27, -INF , !P3 ;  /* 0xff8000001b997808 */ /* 0x000fe40005800000 */
[----:B------:R-:W-:Y:S01]  /*32e0*/  FSEL R33, R20, -INF , !P1 ;  /* 0xff80000014217808 */ /* 0x000fe20004800000 */
[C---:B------:R-:W-:Y:S01]  /*32f0*/  VIADD R20, R167.reuse, 0xffffff59 ;  /* 0xffffff59a7147836 */ /* 0x040fe20000000000 */
[----:B------:R-:W-:Y:S01]  /*3300*/  FSEL R156, R22, -INF , !P0 ;  /* 0xff800000169c7808 */ /* 0x000fe20004000000 */
[----:B------:R-:W-:Y:S01]  /*3310*/  VIADD R22, R167, 0xffffff58 ;  /* 0xffffff58a7167836 */ /* 0x000fe20000000000 */
[C---:B------:R-:W-:Y:S01]  /*3320*/  ISETP.GE.AND P4, PT, R26.reuse, R5, PT ;  /* 0x000000051a00720c */ /* 0x040fe20003f86270 */
[----:B------:R-:W-:Y:S01]  /*3330*/  HMMA.16816.F32 R96, R172, R148, R96 ;  /* 0x00000094ac60723c */ /* 0x000fe20000001860 */
[----:B------:R-:W-:-:S02]  /*3340*/  ISETP.GE.AND P3, PT, R26, R2, PT ;  /* 0x000000021a00720c */ /* 0x000fc40003f66270 */
[CC--:B------:R-:W-:Y:S02]  /*3350*/  ISETP.GE.AND P1, PT, R24.reuse, R5.reuse, PT ;  /* 0x000000051800720c */ /* 0x0c0fe40003f26270 */
[-C--:B------:R-:W-:Y:S02]  /*3360*/  ISETP.GE.AND P0, PT, R24, R2.reuse, PT ;  /* 0x000000021800720c */ /* 0x080fe40003f06270 */
[C---:B-1----:R-:W-:Y:S01]  /*3370*/  HMMA.16816.F32 R24, R184.reuse, R36, R8 ;  /* 0x00000024b818723c */ /* 0x042fe20000001808 */
[----:B------:R-:W1:Y:S01]  /*3380*/  LDSM.16.M88.4 R8, [R166+0x4000] ;  /* 0x00400000a608783b */ /* 0x000e620000000200 */
[----:B------:R-:W-:Y:S02]  /*3390*/  FSEL R53, R21, -INF , !P5 ;  /* 0xff80000015357808 */ /* 0x000fe40006800000 */
[----:B------:R-:W-:Y:S02]  /*33a0*/  FSEL R157, R23, -INF , !P2 ;  /* 0xff800000179d7808 */ /* 0x000fe40005000000 */
[C---:B------:R-:W-:Y:S01]  /*33b0*/  HMMA.16816.F32 R36, R184.reuse, R38, R176 ;  /* 0x00000026b824723c */ /* 0x040fe200000018b0 */
[----:B------:R-:W-:Y:S01]  /*33c0*/  FSEL R52, R16, -INF , !P4 ;  /* 0xff80000010347808 */ /* 0x000fe20006000000 */
[C---:B------:R-:W-:Y:S01]  /*33d0*/  VIADD R16, R167.reuse, 0xffffff61 ;  /* 0xffffff61a7107836 */ /* 0x040fe20000000000 */
[----:B------:R-:W-:Y:S01]  /*33e0*/  FSEL R162, R18, -INF , !P3 ;  /* 0xff80000012a27808 */ /* 0x000fe20005800000 */
[----:B------:R-:W-:Y:S01]  /*33f0*/  VIADD R18, R167, 0xffffff60 ;  /* 0xffffff60a7127836 */ /* 0x000fe20000000000 */
[C---:B------:R-:W-:Y:S01]  /*3400*/  ISETP.GE.AND P5, PT, R22.reuse, R5, PT ;  /* 0x000000051600720c */ /* 0x040fe20003fa6270 */
[----:B--2---:R-:W-:Y:S01]  /*3410*/  HMMA.16816.F32 R128, R184, R28, R128 ;  /* 0x0000001cb880723c */ /* 0x004fe20000001880 */
[----:B------:R-:W-:-:S02]  /*3420*/  ISETP.GE.AND P2, PT, R22, R2, PT ;  /* 0x000000021600720c */ /* 0x000fc40003f46270 */
[C---:B------:R-:W-:Y:S02]  /*3430*/  ISETP.GE.AND P4, PT, R20.reuse, R5, PT ;  /* 0x000000051400720c */ /* 0x040fe40003f86270 */
[----:B------:R-:W-:Y:S01]  /*3440*/  ISETP.GE.AND P3, PT, R20, R2, PT ;  /* 0x000000021400720c */ /* 0x000fe20003f66270 */
[----:B------:R-:W-:Y:S01]  /*3450*/  HMMA.16816.F32 R124, R184, R30, R124 ;  /* 0x0000001eb87c723c */ /* 0x000fe2000000187c */
[----:B------:R-:W-:Y:S02]  /*3460*/  FSEL R137, R12, -INF , !P5 ;  /* 0xff8000000c897808 */ /* 0x000fe40006800000 */
[----:B------:R-:W-:Y:S02]  /*3470*/  FSEL R168, R14, -INF , !P2 ;  /* 0xff8000000ea87808 */ /* 0x000fe40005000000 */
[----:B------:R-:W-:Y:S02]  /*3480*/  FSEL R138, R13, -INF , !P4 ;  /* 0xff8000000d8a7808 */ /* 0x000fe40006000000 */
[----:B------:R-:W-:-:S02]  /*3490*/  FSEL R171, R15, -INF , !P3 ;  /* 0xff8000000fab7808 */ /* 0x000fc40005800000 */
[----:B------:R-:W2:Y:S01]  /*34a0*/  LDSM.16.M88.4 R12, [R166+0x4800] ;  /* 0x00480000a60c783b */ /* 0x000ea20000000200 */
[----:B------:R-:W-:Y:S01]  /*34b0*/  FSEL R203, R17, -INF , !P1 ;  /* 0xff80000011cb7808 */ /* 0x000fe20004800000 */
[----:B------:R-:W-:Y:S01]  /*34c0*/  VIADD R17, R167, 0xffffff68 ;  /* 0xffffff68a7117836 */ /* 0x000fe20000000000 */
[----:B------:R-:W-:Y:S02]  /*34d0*/  FSEL R163, R19, -INF , !P0 ;  /* 0xff80000013a37808 */ /* 0x000fe40004000000 */
[CC--:B------:R-:W-:Y:S02]  /*34e0*/  ISETP.GE.AND P5, PT, R16.reuse, R5.reuse, PT ;  /* 0x000000051000720c */ /* 0x0c0fe40003fa6270 */
[-C--:B------:R-:W-:Y:S01]  /*34f0*/  ISETP.GE.AND P2, PT, R16, R2.reuse, PT ;  /* 0x000000021000720c */ /* 0x080fe20003f46270 */
[----:B------:R-:W-:Y:S01]  /*3500*/  VIADD R16, R167, 0xffffff69 ;  /* 0xffffff69a7107836 */ /* 0x000fe20000000000 */
[C---:B------:R-:W-:Y:S02]  /*3510*/  ISETP.GE.AND P1, PT, R18.reuse, R5, PT ;  /* 0x000000051200720c */ /* 0x040fe40003f26270 */
[----:B------:R-:W-:-:S02]  /*3520*/  ISETP.GE.AND P0, PT, R18, R2, PT ;  /* 0x000000021200720c */ /* 0x000fc40003f06270 */
[----:B------:R-:W-:Y:S01]  /*3530*/  FSEL R139, R24, -INF , !P1 ;  /* 0xff800000188b7808 */ /* 0x000fe20004800000 */
[C---:B-1----:R-:W-:Y:S01]  /*3540*/  HMMA.16816.F32 R120, R184.reuse, R8, R120 ;  /* 0x00000008b878723c */ /* 0x042fe20000001878 */
[----:B------:R-:W-:Y:S01]  /*3550*/  FSEL R177, R26, -INF , !P0 ;  /* 0xff8000001ab17808 */ /* 0x000fe20004000000 */
[----:B------:R-:W-:Y:S01]  /*3560*/  VIADD R24, R167, 0xffffffb1 ;  /* 0xffffffb1a7187836 */ /* 0x000fe20000000000 */
[CC--:B------:R-:W-:Y:S02]  /*3570*/  ISETP.GE.AND P4, PT, R17.reuse, R5.reuse, PT ;  /* 0x000000051100720c */ /* 0x0c0fe40003f86270 */
        /* <DEDUP_REMOVED lines=9> */
[----:B------:R-:W-:Y:S01]  /*3610*/  HMMA.16816.F32 R116, R184, R10, R116 ;  /* 0x0000000ab874723c */ /* 0x000fe20000001874 */
[----:B------:R-:W-:Y:S01]  /*3620*/  FSEL R150, R36, -INF , !P4 ;  /* 0xff80000024967808 */ /* 0x000fe20006000000 */
[----:B------:R-:W-:Y:S01]  /*3630*/  VIADD R25, R167, 0xffffffb0 ;  /* 0xffffffb0a7197836 */ /* 0x000fe20000000000 */
[----:B------:R-:W-:-:S02]  /*3640*/  FSEL R180, R38, -INF , !P3 ;  /* 0xff80000026b47808 */ /* 0x000fc40005800000 */
[CC--:B------:R-:W-:Y:S02]  /*3650*/  ISETP.GE.AND P5, PT, R17.reuse, R5.reuse, PT ;  /* 0x000000051100720c */ /* 0x0c0fe40003fa6270 */
[-C--:B------:R-:W-:Y:S02]  /*3660*/  ISETP.GE.AND P2, PT, R17, R2.reuse, PT ;  /* 0x000000021100720c */ /* 0x080fe40003f46270 */
[C---:B------:R-:W-:Y:S02]  /*3670*/  ISETP.GE.AND P4, PT, R16.reuse, R5, PT ;  /* 0x000000051000720c */ /* 0x040fe40003f86270 */
[----:B------:R-:W-:Y:S01]  /*3680*/  ISETP.GE.AND P3, PT, R16, R2, PT ;  /* 0x000000021000720c */ /* 0x000fe20003f66270 */
[----:B--2---:R-:W-:Y:S01]  /*3690*/  HMMA.16816.F32 R112, R184, R12, R112 ;  /* 0x0000000cb870723c */ /* 0x004fe20000001870 */
[----:B------:R-:W1:Y:S01]  /*36a0*/  LDSM.16.M88.4 R16, [R166+0x5000] ;  /* 0x00500000a610783b */ /* 0x000e620000000200 */
[----:B------:R-:W-:Y:S02]  /*36b0*/  FSEL R151, R37, -INF , !P1 ;  /* 0xff80000025977808 */ /* 0x000fe40004800000 */
[----:B------:R-:W-:-:S02]  /*36c0*/  FSEL R197, R39, -INF , !P0 ;  /* 0xff80000027c57808 */ /* 0x000fc40004000000 */
[----:B------:R-:W-:Y:S01]  /*36d0*/  FSEL R158, R128, -INF , !P5 ;  /* 0xff800000809e7808 */ /* 0x000fe20006800000 */
[----:B------:R-:W-:Y:S01]  /*36e0*/  HMMA.16816.F32 R108, R184, R14, R108 ;  /* 0x0000000eb86c723c */ /* 0x000fe2000000186c */
[----:B------:R-:W-:Y:S01]  /*36f0*/  FSEL R195, R130, -INF , !P2 ;  /* 0xff80000082c37808 */ /* 0x000fe20005000000 */
[----:B------:R-:W-:Y:S01]  /*3700*/  VIADD R13, R167, 0xffffff88 ;  /* 0xffffff88a70d7836 */ /* 0x000fe20000000000 */
[-C--:B------:R-:W-:Y:S01]  /*3710*/  ISETP.GE.AND P1, PT, R9, R5.reuse, PT ;  /* 0x000000050900720c */ /* 0x080fe20003f26270 */
[----:B------:R-:W-:Y:S01]  /*3720*/  VIADD R12, R167, 0xffffff89 ;  /* 0xffffff89a70c7836 */ /* 0x000fe20000000000 */
        /* <DEDUP_REMOVED lines=10> */
[----:B------:R-:W-:Y:S02]  /*37d0*/  ISETP.GE.AND P3, PT, R9, R2, PT ;  /* 0x000000020900720c */ /* 0x000fe40003f66270 */
[----:B------:R-:W-:-:S02]  /*37e0*/  ISETP.GE.AND P1, PT, R8, R5, PT ;  /* 0x000000050800720c */ /* 0x000fc40003f26270 */
[----:B------:R-:W-:Y:S02]  /*37f0*/  ISETP.GE.AND P0, PT, R8, R2, PT ;  /* 0x000000020800720c */ /* 0x000fe40003f06270 */
[----:B------:R-:W2:Y:S01]  /*3800*/  LDSM.16.M88.4 R8, [R166+0x5800] ;  /* 0x00580000a608783b */ /* 0x000ea20000000200 */
[----:B------:R-:W-:Y:S02]  /*3810*/  FSEL R174, R125, -INF , !P5 ;  /* 0xff8000007dae7808 */ /* 0x000fe40006800000 */
[----:B------:R-:W-:Y:S02]  /*3820*/  FSEL R181, R127, -INF , !P2 ;  /* 0xff8000007fb57808 */ /* 0x000fe40005000000 */
[----:B------:R-:W-:Y:S02]  /*3830*/  FSEL R175, R120, -INF , !P4 ;  /* 0xff80000078af7808 */ /* 0x000fe40006000000 */
[----:B------:R-:W-:Y:S01]  /*3840*/  FSEL R173, R122, -INF , !P3 ;  /* 0xff8000007aad7808 */ /* 0x000fe20005800000 */
[----:B-1----:R-:W-:Y:S01]  /*3850*/  HMMA.16816.F32 R104, R184, R16, R104 ;  /* 0x00000010b868723c */ /* 0x002fe20000001868 */
[----:B------:R-:W-:-:S02]  /*3860*/  ISETP.GE.AND P5, PT, R13, R5, PT ;  /* 0x000000050d00720c */ /* 0x000fc40003fa6270 */
[-C--:B------:R-:W-:Y:S01]  /*3870*/  ISETP.GE.AND P2, PT, R13, R2.reuse, PT ;  /* 0x000000020d00720c */ /* 0x080fe20003f46270 */
[C---:B------:R-:W-:Y:S01]  /*3880*/  VIADD R13, R167.reuse, 0xffffff90 ;  /* 0xffffff90a70d7836 */ /* 0x040fe20000000000 */
[C---:B------:R-:W-:Y:S01]  /*3890*/  ISETP.GE.AND P4, PT, R12.reuse, R5, PT ;  /* 0x000000050c00720c */ /* 0x040fe20003f86270 */
[----:B------:R-:W-:Y:S01]  /*38a0*/  HMMA.16816.F32 R100, R184, R18, R100 ;  /* 0x00000012b864723c */ /* 0x000fe20000001864 */
[----:B------:R-:W-:Y:S01]  /*38b0*/  ISETP.GE.AND P3, PT, R12, R2, PT ;  /* 0x000000020c00720c */ /* 0x000fe20003f66270 */
[----:B------:R-:W-:Y:S01]  /*38c0*/  VIADD R12, R167, 0xffffff91 ;  /* 0xffffff91a70c7836 */ /* 0x000fe20000000000 */
[----:B------:R-:W-:Y:S01]  /*38d0*/  FSEL R176, R121, -INF , !P1 ;  /* 0xff80000079b07808 */ /* 0x000fe20004800000 */
[----:B------:R-:W-:Y:S01]  /*38e0*/  VIADD R17, R167, 0xffffff98 ;  /* 0xffffff98a7117836 */ /* 0x000fe20000000000 */
[----:B------:R-:W-:Y:S01]  /*38f0*/  FSEL R172, R123, -INF , !P0 ;  /* 0xff8000007bac7808 */ /* 0x000fe20004000000 */
[----:B------:R-:W-:Y:S01]  /*3900*/  VIADD R16, R167, 0xffffff99 ;  /* 0xffffff99a7107836 */ /* 0x000fe20000000000 */
[----:B------:R-:W-:-:S02]  /*3910*/  FSEL R199, R116, -INF , !P5 ;  /* 0xff80000074c77808 */ /* 0x000fc40006800000 */
[----:B------:R-:W-:Y:S02]  /*3920*/  FSEL R169, R118, -INF , !P2 ;  /* 0xff80000076a97808 */ /* 0x000fe40005000000 */
[CC--:B------:R-:W-:Y:S02]  /*3930*/  ISETP.GE.AND P1, PT, R13.reuse, R5.reuse, PT ;  /* 0x000000050d00720c */ /* 0x0c0fe40003f26270 */
[-C--:B------:R-:W-:Y:S02]  /*3940*/  ISETP.GE.AND P0, PT, R13, R2.reuse, PT ;  /* 0x000000020d00720c */ /* 0x080fe40003f06270 */
[C---:B------:R-:W-:Y:S02]  /*3950*/  ISETP.GE.AND P5, PT, R12.reuse, R5, PT ;  /* 0x000000050c00720c */ /* 0x040fe40003fa6270 */
[----:B------:R-:W-:Y:S02]  /*3960*/  ISETP.GE.AND P2, PT, R12, R2, PT ;  /* 0x000000020c00720c */ /* 0x000fe40003f46270 */
[----:B------:R-:W1:Y:S01]  /*3970*/  LDSM.16.M88.4 R12, [R166+0x6000] ;  /* 0x00600000a60c783b */ /* 0x000e620000000200 */
[----:B------:R-:W-:-:S02]  /*3980*/  FSEL R198, R117, -INF , !P4 ;  /* 0xff80000075c67808 */ /* 0x000fc40006000000 */
[----:B------:R-:W-:Y:S02]  /*3990*/  FSEL R164, R119, -INF , !P3 ;  /* 0xff80000077a47808 */ /* 0x000fe40005800000 */
[----:B------:R-:W-:Y:S02]  /*39a0*/  FSEL R196, R112, -INF , !P1 ;  /* 0xff80000070c47808 */ /* 0x000fe40004800000 */
[----:B------:R-:W-:Y:S01]  /*39b0*/  FSEL R155, R114, -INF , !P0 ;  /* 0xff800000729b7808 */ /* 0x000fe20004000000 */
[----:B--2---:R-:W-:Y:S01]  /*39c0*/  HMMA.16816.F32 R20, R184, R8, R96 ;  /* 0x00000008b814723c */ /* 0x004fe20000001860 */
[CC--:B------:R-:W-:Y:S02]  /*39d0*/  ISETP.GE.AND P4, PT, R17.reuse, R5.reuse, PT ;  /* 0x000000051100720c */ /* 0x0c0fe40003f86270 */
[----:B------:R-:W-:Y:S01]  /*39e0*/  ISETP.GE.AND P3, PT, R17, R2, PT ;  /* 0x000000021100720c */ /* 0x000fe20003f66270 */
[----:B------:R-:W-:Y:S01]  /*39f0*/  VIADD R17, R167, 0xffffffa0 ;  /* 0xffffffa0a7117836 */ /* 0x000fe20000000000 */
[----:B------:R-:W-:-:S02]  /*3a00*/  ISETP.GE.AND P1, PT, R16, R5, PT ;  /* 0x000000051000720c */ /* 0x000fc40003f26270 */
[----:B------:R-:W-:Y:S01]  /*3a10*/  ISETP.GE.AND P0, PT, R16, R2, PT ;  /* 0x000000021000720c */ /* 0x000fe20003f06270 */
[----:B------:R-:W-:Y:S01]  /*3a20*/  VIADD R16, R167, 0xffffffa1 ;  /* 0xffffffa1a7107836 */ /* 0x000fe20000000000 */
[----:B------:R-:W-:Y:S01]  /*3a30*/  FSEL R193, R113, -INF , !P5 ;  /* 0xff80000071c17808 */ /* 0x000fe20006800000 */
[----:B------:R-:W-:Y:S01]  /*3a40*/  VIADD R9, R167, 0xffffffa8 ;  /* 0xffffffa8a7097836 */ /* 0x000fe20000000000 */
[----:B------:R-:W-:Y:S01]  /*3a50*/  FSEL R154, R115, -INF , !P2 ;  /* 0xff800000739a7808 */ /* 0x000fe20005000000 */
[----:B------:R-:W-:Y:S01]  /*3a60*/  VIADD R8, R167, 0xffffffa9 ;  /* 0xffffffa9a7087836 */ /* 0x000fe20000000000 */
[----:B------:R-:W-:Y:S02]  /*3a70*/  FSEL R182, R108, -INF , !P4 ;  /* 0xff8000006cb67808 */ /* 0x000fe40006000000 */
[----:B------:R-:W-:Y:S02]  /*3a80*/  FSEL R148, R110, -INF , !P3 ;  /* 0xff8000006e947808 */ /* 0x000fe40005800000 */
[----:B------:R-:W-:-:S02]  /*3a90*/  ISETP.GE.AND P5, PT, R17, R5, PT ;  /* 0x000000051100720c */ /* 0x000fc40003fa6270 */
[-C--:B------:R-:W-:Y:S02]  /*3aa0*/  ISETP.GE.AND P2, PT, R17, R2.reuse, PT ;  /* 0x000000021100720c */ /* 0x080fe40003f46270 */
[C---:B------:R-:W-:Y:S02]  /*3ab0*/  ISETP.GE.AND P4, PT, R16.reuse, R5, PT ;  /* 0x000000051000720c */ /* 0x040fe40003f86270 */
[----:B------:R-:W-:Y:S02]  /*3ac0*/  ISETP.GE.AND P3, PT, R16, R2, PT ;  /* 0x000000021000720c */ /* 0x000fe40003f66270 */
[----:B------:R-:W2:Y:S01]  /*3ad0*/  LDSM.16.M88.4 R16, [R166+0x6800] ;  /* 0x00680000a610783b */ /* 0x000ea20000000200 */
[----:B------:R-:W-:Y:S02]  /*3ae0*/  FSEL R178, R109, -INF , !P1 ;  /* 0xff8000006db27808 */ /* 0x000fe40004800000 */
[----:B------:R-:W-:Y:S02]  /*3af0*/  FSEL R147, R111, -INF , !P0 ;  /* 0xff8000006f937808 */ /* 0x000fe40004000000 */
[----:B------:R-:W-:-:S02]  /*3b00*/  FSEL R170, R104, -INF , !P5 ;  /* 0xff80000068aa7808 */ /* 0x000fc40006800000 */
[----:B------:R-:W-:Y:S01]  /*3b10*/  FSEL R96, R106, -INF , !P2 ;  /* 0xff8000006a607808 */ /* 0x000fe20005000000 */
[C---:B-1----:R-:W-:Y:S01]  /*3b20*/  HMMA.16816.F32 R28, R184.reuse, R12, R88 ;  /* 0x0000000cb81c723c */ /* 0x042fe20000001858 */
[CC--:B------:R-:W-:Y:S02]  /*3b30*/  ISETP.GE.AND P1, PT, R9.reuse, R5.reuse, PT ;  /* 0x000000050900720c */ /* 0x0c0fe40003f26270 */
[-C--:B------:R-:W-:Y:S02]  /*3b40*/  ISETP.GE.AND P0, PT, R9, R2.reuse, PT ;  /* 0x000000020900720c */ /* 0x080fe40003f06270 */
[C---:B------:R-:W-:Y:S02]  /*3b50*/  ISETP.GE.AND P5, PT, R8.reuse, R5, PT ;  /* 0x000000050800720c */ /* 0x040fe40003fa6270 */
[----:B------:R-:W-:Y:S01]  /*3b60*/  ISETP.GE.AND P2, PT, R8, R2, PT ;  /* 0x000000020800720c */ /* 0x000fe20003f46270 */
[----:B------:R-:W-:Y:S01]  /*3b70*/  VIADD R13, R167, 0xffffffb8 ;  /* 0xffffffb8a70d7836 */ /* 0x000fe20000000000 */
[----:B------:R-:W-:Y:S01]  /*3b80*/  HMMA.16816.F32 R8, R184, R10, R92 ;  /* 0x0000000ab808723c */ /* 0x000fe2000000185c */
[----:B------:R-:W-:Y:S01]  /*3b90*/  FSEL R165, R105, -INF , !P4 ;  /* 0xff80000069a57808 */ /* 0x000fe20006000000 */
[----:B------:R-:W-:Y:S01]  /*3ba0*/  VIADD R12, R167, 0xffffffb9 ;  /* 0xffffffb9a70c7836 */ /* 0x000fe20000000000 */
[----:B------:R-:W-:-:S02]  /*3bb0*/  FSEL R160, R100, -INF , !P1 ;  /* 0xff80000064a07808 */ /* 0x000fc40004800000 */
[-C--:B------:R-:W-:Y:S02]  /*3bc0*/  ISETP.GE.AND P4, PT, R25, R5.reuse, PT ;  /* 0x000000051900720c */ /* 0x080fe40003f86270 */
[----:B------:R-:W-:Y:S02]  /*3bd0*/  FSEL R93, R107, -INF , !P3 ;  /* 0xff8000006b5d7808 */ /* 0x000fe40005800000 */
[----:B------:R-:W-:Y:S02]  /*3be0*/  FSEL R92, R102, -INF , !P0 ;  /* 0xff800000665c7808 */ /* 0x000fe40004000000 */
[-C--:B------:R-:W-:Y:S02]  /*3bf0*/  ISETP.GE.AND P3, PT, R25, R2.reuse, PT ;  /* 0x000000021900720c */ /* 0x080fe40003f66270 */
[C---:B------:R-:W-:Y:S02]  /*3c00*/  ISETP.GE.AND P1, PT, R24.reuse, R5, PT ;  /* 0x000000051800720c */ /* 0x040fe40003f26270 */
[----:B------:R-:W-:-:S02]  /*3c10*/  ISETP.GE.AND P0, PT, R24, R2, PT ;  /* 0x000000021800720c */ /* 0x000fc40003f06270 */
[----:B------:R-:W1:Y:S01]  /*3c20*/  LDSM.16.M88.4 R24, [R166+0x7000] ;  /* 0x00700000a618783b */ /* 0x000e620000000200 */
[----:B------:R-:W-:Y:S02]  /*3c30*/  FSEL R149, R101, -INF , !P5 ;  /* 0xff80000065957808 */ /* 0x000fe40006800000 */
[----:B------:R-:W-:Y:S02]  /*3c40*/  FSEL R89, R103, -INF , !P2 ;  /* 0xff80000067597808 */ /* 0x000fe40005000000 */
[----:B------:R-:W-:Y:S01]  /*3c50*/  FSEL R144, R20, -INF , !P4 ;  /* 0xff80000014907808 */ /* 0x000fe20006000000 */
[C---:B------:R-:W-:Y:S01]  /*3c60*/  VIADD R20, R167.reuse, 0xffffffc1 ;  /* 0xffffffc1a7147836 */ /* 0x040fe20000000000 */
[----:B------:R-:W-:Y:S01]  /*3c70*/  FSEL R88, R22, -INF , !P3 ;  /* 0xff80000016587808 */ /* 0x000fe20005800000 */
[----:B------:R-:W-:Y:S01]  /*3c80*/  VIADD R22, R167, 0xffffffc0 ;  /* 0xffffffc0a7167836 */ /* 0x000fe20000000000 */
[C---:B------:R-:W-:Y:S02]  /*3c90*/  ISETP.GE.AND P5, PT, R13.reuse, R5, PT ;  /* 0x000000050d00720c */ /* 0x040fe40003fa6270 */
[----:B------:R-:W-:-:S02]  /*3ca0*/  ISETP.GE.AND P2, PT, R13, R2, PT ;  /* 0x000000020d00720c */ /* 0x000fc40003f46270 */
[CC--:B------:R-:W-:Y:S02]  /*3cb0*/  ISETP.GE.AND P4, PT, R12.reuse, R5.reuse, PT ;  /* 0x000000050c00720c */ /* 0x0c0fe40003f86270 */
[----:B------:R-:W-:Y:S02]  /*3cc0*/  ISETP.GE.AND P3, PT, R12, R2, PT ;  /* 0x000000020c00720c */ /* 0x000fe40003f66270 */
[----:B------:R-:W-:Y:S01]  /*3cd0*/  HMMA.16816.F32 R12, R184, R14, R84 ;  /* 0x0000000eb80c723c */ /* 0x000fe20000001854 */
[----:B------:R-:W-:Y:S02]  /*3ce0*/  FSEL R143, R21, -INF , !P1 ;  /* 0xff800000158f7808 */ /* 0x000fe40004800000 */
[----:B------:R-:W-:-:S04]  /*3cf0*/  ISETP.GE.AND P1, PT, R22, R5, PT ;  /* 0x000000051600720c */ /* 0x000fc80003f26270 */
[----:B------:R-:W-:Y:S02]  /*3d00*/  FSEL R85, R23, -INF , !P0 ;  /* 0xff80000017557808 */ /* 0x000fe40004000000 */
[----:B------:R-:W-:Y:S02]  /*3d10*/  FSEL R86, R8, -INF , !P5 ;  /* 0xff80000008567808 */ /* 0x000fe40006800000 */
[----:B------:R-:W-:Y:S02]  /*3d20*/  FSEL R84, R10, -INF , !P2 ;  /* 0xff8000000a547808 */ /* 0x000fe40005000000 */
[-C--:B------:R-:W-:Y:S02]  /*3d30*/  ISETP.GE.AND P0, PT, R22, R2.reuse, PT ;  /* 0x000000021600720c */ /* 0x080fe40003f06270 */
[C---:B------:R-:W-:Y:S02]  /*3d40*/  ISETP.GE.AND P5, PT, R20.reuse, R5, PT ;  /* 0x000000051400720c */ /* 0x040fe40003fa6270 */
[----:B------:R-:W-:-:S02]  /*3d50*/  ISETP.GE.AND P2, PT, R20, R2, PT ;  /* 0x000000021400720c */ /* 0x000fc40003f46270 */
[----:B--2---:R-:W-:Y:S07]  /*3d60*/  HMMA.16816.F32 R20, R184, R16, R80 ;  /* 0x00000010b814723c */ /* 0x004fee0000001850 */
[----:B------:R-:W-:Y:S01]  /*3d70*/  FSEL R83, R9, -INF , !P4 ;  /* 0xff80000009537808 */ /* 0x000fe20006000000 */
[----:B------:R-:W-:Y:S01]  /*3d80*/  VIADD R17, R167, 0xffffffc8 ;  /* 0xffffffc8a7117836 */ /* 0x000fe20000000000 */
[----:B------:R-:W-:Y:S01]  /*3d90*/  FSEL R81, R11, -INF , !P3 ;  /* 0xff8000000b517808 */ /* 0x000fe20005800000 */
[C---:B------:R-:W-:Y:S01]  /*3da0*/  VIADD R16, R167.reuse, 0xffffffc9 ;  /* 0xffffffc9a7107836 */ /* 0x040fe20000000000 */
[----:B------:R-:W2:Y:S01]  /*3db0*/  LDSM.16.M88.4 R8, [R166+0x7800] ;  /* 0x00780000a608783b */ /* 0x000ea20000000200 */
[----:B------:R-:W-:Y:S01]  /*3dc0*/  FSEL R82, R28, -INF , !P1 ;  /* 0xff8000001c527808 */ /* 0x000fe20004800000 */
[C---:B------:R-:W-:Y:S01]  /*3dd0*/  VIADD R28, R167.reuse, 0xffffffd1 ;  /* 0xffffffd1a71c7836 */ /* 0x040fe20000000000 */
[----:B------:R-:W-:Y:S01]  /*3de0*/  FSEL R80, R30, -INF , !P0 ;  /* 0xff8000001e507808 */ /* 0x000fe20004000000 */
[----:B------:R-:W-:Y:S01]  /*3df0*/  VIADD R30, R167, 0xffffffd0 ;  /* 0xffffffd0a71e7836 */ /* 0x000fe20000000000 */
[----:B------:R-:W-:Y:S01]  /*3e00*/  ISETP.GE.AND P4, PT, R17, R5, PT ;  /* 0x000000051100720c */ /* 0x000fe20003f86270 */
[----:B------:R-:W-:-:S04]  /*3e10*/  DEPBAR.LE SB0, 0x0 ;  /* 0x000080000000791a */ /* 0x000fc80000000000 */
[----:B------:R-:W-:Y:S01]  /*3e20*/  BAR.SYNC.DEFER_BLOCKING 0x0 ;  /* 0x0000000000007b1d */ /* 0x000fe20000010000 */
[-C--:B------:R-:W-:Y:S02]  /*3e30*/  ISETP.GE.AND P3, PT, R17, R2.reuse, PT ;  /* 0x000000021100720c */ /* 0x080fe40003f66270 */
[C---:B------:R-:W-:Y:S02]  /*3e40*/  ISETP.GE.AND P1, PT, R16.reuse, R5, PT ;  /* 0x000000051000720c */ /* 0x040fe40003f26270 */
[----:B------:R-:W-:Y:S02]  /*3e50*/  ISETP.GE.AND P0, PT, R16, R2, PT ;  /* 0x000000021000720c */ /* 0x000fe40003f06270 */
[----:B------:R-:W-:Y:S07]  /*3e60*/  HMMA.16816.F32 R16, R184, R18, R76 ;  /* 0x00000012b810723c */ /* 0x000fee000000184c */
[----:B------:R-:W-:-:S02]  /*3e70*/  FSEL R79, R29, -INF , !P5 ;  /* 0xff8000001d4f7808 */ /* 0x000fc40006800000 */
[----:B------:R-:W-:Y:S02]  /*3e80*/  FSEL R77, R31, -INF , !P2 ;  /* 0xff8000001f4d7808 */ /* 0x000fe40005000000 */
[----:B------:R-:W-:Y:S01]  /*3e90*/  FSEL R78, R12, -INF , !P4 ;  /* 0xff8000000c4e7808 */ /* 0x000fe20006000000 */
[C---:B------:R-:W-:Y:S01]  /*3ea0*/  VIADD R12, R167.reuse, 0xffffffd9 ;  /* 0xffffffd9a70c7836 */ /* 0x040fe20000000000 */
[----:B------:R-:W-:Y:S01]  /*3eb0*/  FSEL R76, R14, -INF , !P3 ;  /* 0xff8000000e4c7808 */ /* 0x000fe20005800000 */
[----:B------:R-:W-:Y:S01]  /*3ec0*/  VIADD R14, R167, 0xffffffd8 ;  /* 0xffffffd8a70e7836 */ /* 0x000fe20000000000 */
[CC--:B------:R-:W-:Y:S02]  /*3ed0*/  ISETP.GE.AND P5, PT, R30.reuse, R5.reuse, PT ;  /* 0x000000051e00720c */ /* 0x0c0fe40003fa6270 */
[----:B------:R-:W-:Y:S02]  /*3ee0*/  ISETP.GE.AND P2, PT, R30, R2, PT ;  /* 0x000000021e00720c */ /* 0x000fe40003f46270 */
[----:B------:R-:W-:-:S02]  /*3ef0*/  ISETP.GE.AND P4, PT, R28, R5, PT ;  /* 0x000000051c00720c */ /* 0x000fc40003f86270 */
[----:B------:R-:W-:Y:S02]  /*3f00*/  ISETP.GE.AND P3, PT, R28, R2, PT ;  /* 0x000000021c00720c */ /* 0x000fe40003f66270 */
[C---:B-1----:R-:W-:Y:S06]  /*3f10*/  HMMA.16816.F32 R28, R184.reuse, R24, R72 ;  /* 0x00000018b81c723c */ /* 0x042fec0000001848 */
[----:B------:R-:W-:Y:S01]  /*3f20*/  HMMA.16816.F32 R24, R184, R26, R68 ;  /* 0x0000001ab818723c */ /* 0x000fe20000001844 */
[----:B------:R-:W-:Y:S01]  /*3f30*/  FSEL R75, R13, -INF , !P1 ;  /* 0xff8000000d4b7808 */ /* 0x000fe20004800000 */
[----:B------:R-:W-:Y:S01]  /*3f40*/  VIADD R13, R167, 0xffffffe0 ;  /* 0xffffffe0a70d7836 */ /* 0x000fe20000000000 */
[----:B------:R-:W-:-:S02]  /*3f50*/  FSEL R74, R20, -INF , !P5 ;  /* 0xff800000144a7808 */ /* 0x000fc40006800000 */
[----:B------:R-:W-:Y:S01]  /*3f60*/  FSEL R72, R22, -INF , !P2 ;  /* 0xff80000016487808 */ /* 0x000fe20005000000 */
[----:B--2---:R-:W-:Y:S01]  /*3f70*/  HMMA.16816.F32 R100, R184, R8, R64 ;  /* 0x00000008b864723c */ /* 0x004fe20000001840 */
[----:B------:R-:W-:Y:S02]  /*3f80*/  FSEL R71, R21, -INF , !P4 ;  /* 0xff80000015477808 */ /* 0x000fe40006000000 */
[----:B------:R-:W-:Y:S02]  /*3f90*/  FSEL R69, R23, -INF , !P3 ;  /* 0xff80000017457808 */ /* 0x000fe40005800000 */
[CC--:B------:R-:W-:Y:S02]  /*3fa0*/  ISETP.GE.AND P5, PT, R12.reuse, R5.reuse, PT ;  /* 0x000000050c00720c */ /* 0x0c0fe40003fa6270 */
[-C--:B------:R-:W-:Y:S01]  /*3fb0*/  ISETP.GE.AND P2, PT, R12, R2.reuse, PT ;  /* 0x000000020c00720c */ /* 0x080fe20003f46270 */
[----:B------:R-:W-:Y:S01]  /*3fc0*/  VIADD R9, R167, 0xffffffe8 ;  /* 0xffffffe8a7097836 */ /* 0x000fe20000000000 */
[----:B------:R-:W-:Y:S01]  /*3fd0*/  ISETP.GE.AND P4, PT, R13, R5, PT ;  /* 0x000000050d00720c */ /* 0x000fe20003f86270 */
[----:B------:R-:W-:Y:S01]  /*3fe0*/  VIADD R8, R167, 0xffffffe9 ;  /* 0xffffffe9a7087836 */ /* 0x000fe20000000000 */
[----:B------:R-:W-:Y:S01]  /*3ff0*/  ISETP.GE.AND P3, PT, R13, R2, PT ;  /* 0x000000020d00720c */ /* 0x000fe20003f66270 */
[----:B------:R-:W-:Y:S01]  /*4000*/  VIADD R12, R167, 0xffffffe1 ;  /* 0xffffffe1a70c7836 */ /* 0x000fe20000000000 */
[----:B------:R-:W-:Y:S01]  /*4010*/  FSEL R67, R17, -INF , !P5 ;  /* 0xff80000011437808 */ /* 0x000fe20006800000 */
[----:B------:R-:W-:Y:S01]  /*4020*/  VIADD R13, R167, 0xfffffff0 ;  /* 0xfffffff0a70d7836 */ /* 0x000fe20000000000 */
[----:B------:R-:W-:-:S02]  /*4030*/  FSEL R65, R19, -INF , !P2 ;  /* 0xff80000013417808 */ /* 0x000fc40005000000 */
[----:B------:R-:W-:Y:S02]  /*4040*/  FSEL R66, R28, -INF , !P4 ;  /* 0xff8000001c427808 */ /* 0x000fe40006000000 */
[----:B------:R-:W-:Y:S02]  /*4050*/  FSEL R64, R30, -INF , !P3 ;  /* 0xff8000001e407808 */ /* 0x000fe40005800000 */
[CC--:B------:R-:W-:Y:S02]  /*4060*/  ISETP.GE.AND P5, PT, R9.reuse, R5.reuse, PT ;  /* 0x000000050900720c */ /* 0x0c0fe40003fa6270 */
[-C--:B------:R-:W-:Y:S02]  /*4070*/  ISETP.GE.AND P2, PT, R9, R2.reuse, PT ;  /* 0x000000020900720c */ /* 0x080fe40003f46270 */
[C---:B------:R-:W-:Y:S02]  /*4080*/  ISETP.GE.AND P4, PT, R8.reuse, R5, PT ;  /* 0x000000050800720c */ /* 0x040fe40003f86270 */
[----:B------:R-:W-:-:S02]  /*4090*/  ISETP.GE.AND P3, PT, R8, R2, PT ;  /* 0x000000020800720c */ /* 0x000fc40003f66270 */
[----:B------:R-:W-:Y:S01]  /*40a0*/  HMMA.16816.F32 R8, R184, R10, R60 ;  /* 0x0000000ab808723c */ /* 0x000fe2000000183c */
[----:B------:R-:W-:Y:S02]  /*40b0*/  FSEL R73, R15, -INF , !P0 ;  /* 0xff8000000f497808 */ /* 0x000fe40004000000 */
[CC--:B------:R-:W-:Y:S02]  /*40c0*/  ISETP.GE.AND P1, PT, R14.reuse, R5.reuse, PT ;  /* 0x000000050e00720c */ /* 0x0c0fe40003f26270 */
[----:B------:R-:W-:Y:S02]  /*40d0*/  ISETP.GE.AND P0, PT, R14, R2, PT ;  /* 0x000000020e00720c */ /* 0x000fe40003f06270 */
[----:B------:R-:W-:Y:S02]  /*40e0*/  FSEL R70, R16, -INF , !P1 ;  /* 0xff80000010467808 */ /* 0x000fe40004800000 */
[----:B------:R-:W-:Y:S02]  /*40f0*/  FSEL R68, R18, -INF , !P0 ;  /* 0xff80000012447808 */ /* 0x000fe40004000000 */
[----:B------:R-:W-:-:S02]  /*4100*/  ISETP.GE.AND P1, PT, R12, R5, PT ;  /* 0x000000050c00720c */ /* 0x000fc40003f26270 */
[-C--:B------:R-:W-:Y:S01]  /*4110*/  ISETP.GE.AND P0, PT, R12, R2.reuse, PT ;  /* 0x000000020c00720c */ /* 0x080fe20003f06270 */
[C---:B------:R-:W-:Y:S01]  /*4120*/  VIADD R12, R167.reuse, 0xfffffff1 ;  /* 0xfffffff1a70c7836 */ /* 0x040fe20000000000 */
[----:B------:R-:W-:Y:S02]  /*4130*/  FSEL R91, R24, -INF , !P5 ;  /* 0xff800000185b7808 */ /* 0x000fe40006800000 */
[----:B------:R-:W-:Y:S02]  /*4140*/  FSEL R62, R26, -INF , !P2 ;  /* 0xff8000001a3e7808 */ /* 0x000fe40005000000 */
[C---:B------:R-:W-:Y:S02]  /*4150*/  ISETP.GE.AND P5, PT, R12.reuse, R5, PT ;  /* 0x000000050c00720c */ /* 0x040fe40003fa6270 */
[-C--:B------:R-:W-:Y:S01]  /*4160*/  ISETP.GE.AND P2, PT, R12, R2.reuse, PT ;  /* 0x000000020c00720c */ /* 0x080fe20003f46270 */
[----:B------:R-:W-:Y:S01]  /*4170*/  VIADD R12, R167, 0xfffffff8 ;  /* 0xfffffff8a70c7836 */ /* 0x000fe20000000000 */
[----:B------:R-:W-:Y:S01]  /*4180*/  FSEL R63, R31, -INF , !P0 ;  /* 0xff8000001f3f7808 */ /* 0x000fe20004000000 */
[----:B------:R-:W-:Y:S01]  /*4190*/  VIADD R167, R167, 0xfffffff9 ;  /* 0xfffffff9a7a77836 */ /* 0x000fe20000000000 */
[----:B------:R-:W-:-:S02]  /*41a0*/  ISETP.GE.AND P0, PT, R13, R2, PT ;  /* 0x000000020d00720c */ /* 0x000fc40003f06270 */
[----:B------:R-:W-:Y:S02]  /*41b0*/  FSEL R94, R29, -INF , !P1 ;  /* 0xff8000001d5e7808 */ /* 0x000fe40004800000 */
[----:B------:R-:W-:Y:S02]  /*41c0*/  FSEL R60, R102, -INF , !P0 ;  /* 0xff800000663c7808 */ /* 0x000fe40004000000 */
[----:B------:R-:W-:Y:S02]  /*41d0*/  ISETP.GE.AND P0, PT, R167, R2, PT ;  /* 0x00000002a700720c */ /* 0x000fe40003f06270 */
[----:B------:R-:W-:Y:S02]  /*41e0*/  ISETP.GE.AND P1, PT, R13, R5, PT ;  /* 0x000000050d00720c */ /* 0x000fe40003f26270 */
[----:B------:R-:W-:Y:S02]  /*41f0*/  FSEL R95, R11, -INF , !P0 ;  /* 0xff8000000b5f7808 */ /* 0x000fe40004000000 */
[----:B------:R-:W-:-:S02]  /*4200*/  ISETP.GE.AND P0, PT, R188, 0x2, PT ;  /* 0x00000002bc00780c */ /* 0x000fc40003f06270 */
[----:B------:R-:W-:Y:S02]  /*4210*/  FSEL R90, R25, -INF , !P4 ;  /* 0xff800000195a7808 */ /* 0x000fe40006000000 */
[----:B------:R-:W-:Y:S02]  /*4220*/  FSEL R61, R27, -INF , !P3 ;  /* 0xff8000001b3d7808 */ /* 0x000fe40005800000 */
[----:B------:R-:W-:Y:S02]  /*4230*/  FSEL R87, R100, -INF , !P1 ;  /* 0xff80000064577808 */ /* 0x000fe40004800000 */
[-C--:B------:R-:W-:Y:S02]  /*4240*/  ISETP.GE.AND P4, PT, R12, R5.reuse, PT ;  /* 0x000000050c00720c */ /* 0x080fe40003f86270 */
[----:B------:R-:W-:Y:S01]  /*4250*/  ISETP.GE.AND P3, PT, R167, R5, PT ;  /* 0x00000005a700720c */ /* 0x000fe20003f66270 */
[----:B------:R-:W-:Y:S01]  /*4260*/  VIADD R167, R234, 0x7800 ;  /* 0x00007800eaa77836 */ /* 0x000fe20000000000 */
[----:B------:R-:W-:-:S02]  /*4270*/  ISETP.GE.AND P1, PT, R12, R2, PT ;  /* 0x000000020c00720c */ /* 0x000fc40003f26270 */
[----:B------:R-:W-:Y:S02]  /*4280*/  LOP3.LUT R5, R189, R192, RZ, 0xfc, !PT ;  /* 0x000000c0bd057212 */ /* 0x000fe400078efcff */
[----:B------:R-:W-:Y:S02]  /*4290*/  FSEL R101, R101, -INF , !P5 ;  /* 0xff80000065657808 */ /* 0x000fe40006800000 */
[----:B------:R-:W-:Y:S02]  /*42a0*/  FSEL R98, R103, -INF , !P2 ;  /* 0xff80000067627808 */ /* 0x000fe40005000000 */
[----:B------:R-:W-:Y:S02]  /*42b0*/  FSEL R100, R8, -INF , !P4 ;  /* 0xff80000008647808 */ /* 0x000fe40006000000 */
[----:B------:R-:W-:Y:S02]  /*42c0*/  FSEL R99, R9, -INF , !P3 ;  /* 0xff80000009637808 */ /* 0x000fe40005800000 */
[----:B------:R-:W-:Y:S01]  /*42d0*/  FSEL R97, R10, -INF , !P1 ;  /* 0xff8000000a617808 */ /* 0x000fe20004800000 */
[----:B------:R-:W-:Y:S06]  /*42e0*/  @!P0 BRA `(.L_x_2206) ;  /* 0x0000000400dc8947 */ /* 0x000fec0003800000 */
[----:B------:R-:W-:Y:S05]  /*42f0*/  @P6 BRA `(.L_x_2207) ;  /* 0x0000000000f06947 */ /* 0x000fea0003800000 */
[----:B------:R-:W1:Y:S01]  /*4300*/  LDC R8, c[0x0][0x380] ;  /* 0x0000e000ff087b82 */ /* 0x000e620000000800 */
[C---:B------:R-:W-:Y:S01]  /*4310*/  VIADD R9, R0.reuse, 0xffffff00 ;  /* 0xffffff0000097836 */ /* 0x040fe20000000000 */
[----:B------:R-:W-:-:S04]  /*4320*/  IADD3 R14, R0, -0x200, RZ ;  /* 0xfffffe00000e7810 */ /* 0x000fc80007ffe0ff */
[----:B------:R-:W-:Y:S02]  /*4330*/  IABS R12, R9 ;  /* 0x00000009000c7213 */ /* 0x000fe40000000000 */
[----:B------:R-:W-:Y:S02]  /*4340*/  IABS R10, R14 ;  /* 0x0000000e000a7213 */ /* 0x000fe40000000000 */
[-C--:B-1----:R-:W-:Y:S02]  /*4350*/  IABS R2, R8.reuse ;  /* 0x0000000800027213 */ /* 0x082fe40000000000 */
[-C--:B------:R-:W-:Y:S02]  /*4360*/  LOP3.LUT R9, R9, R8.reuse, RZ, 0x3c, !PT ;  /* 0x0000000809097212 */ /* 0x080fe400078e3cff */
[----:B------:R-:W1:Y:S01]  /*4370*/  I2F.RP R16, R2 ;  /* 0x0000000200107306 */ /* 0x000e620000209400 */
[----:B------:R-:W-:Y:S02]  /*4380*/  LOP3.LUT R14, R14, R8, RZ, 0x3c, !PT ;  /* 0x000000080e0e7212 */ /* 0x000fe400078e3cff */
[----:B------:R-:W-:-:S05]  /*4390*/  ISETP.GE.AND P3, PT, R9, RZ, PT ;  /* 0x000000ff0900720c */ /* 0x000fca0003f66270 */
        /* <DEDUP_REMOVED lines=11> */
[C---:B------:R-:W-:Y:S02]  /*4450*/  IMAD R11, R2.reuse, R11, R12 ;  /* 0x0000000b020b7224 */ /* 0x040fe400078e020c */
[C---:B------:R-:W-:Y:S01]  /*4460*/  IMAD R0, R2.reuse, R0, R10 ;  /* 0x0000000002007224 */ /* 0x040fe200078e020a */
[----:B------:R-:W-:Y:S02]  /*4470*/  LOP3.LUT R10, RZ, R8, RZ, 0x33, !PT ;  /* 0x00000008ff0a7212 */ /* 0x000fe400078e33ff */
        /* <DEDUP_REMOVED lines=8> */
[----:B------:R-:W-:Y:S02]  /*4500*/  ISETP.GE.AND P1, PT, R14, RZ, PT ;  /* 0x000000ff0e00720c */ /* 0x000fe40003f26270 */
[----:B------:R-:W-:-:S07]  /*4510*/  ISETP.NE.AND P2, PT, R8, RZ, PT ;  /* 0x000000ff0800720c */ /* 0x000fce0003f45270 */
[----:B------:R-:W-:Y:S02]  /*4520*/  @P5 IADD3 R15, R15, 0x1, RZ ;  /* 0x000000010f0f5810 */ /* 0x000fe40007ffe0ff */
[----:B------:R-:W-:Y:S02]  /*4530*/  @P4 VIADD R13, R13, 0x1 ;  /* 0x000000010d0d4836 */ /* 0x000fe40000000000 */
[----:B------:R-:W-:-:S03]  /*4540*/  MOV R0, R15 ;  /* 0x0000000f00007202 */ /* 0x000fc60000000f00 */
[----:B------:R-:W-:Y:S02]  /*4550*/  @!P1 IADD3 R13, -R13, RZ, RZ ;  /* 0x000000ff0d0d9210 */ /* 0x000fe40007ffe1ff */
[----:B------:R-:W-:-:S05]  /*4560*/  @!P3 IMAD.MOV R0, RZ, RZ, -R0 ;  /* 0x000000ffff00b224 */ /* 0x000fca00078e0a00 */
        /* <DEDUP_REMOVED lines=21> */
.L_x_2207:
[----:B------:R-:W-:-:S04]  /*46c0*/  ULEA UR6, -UR6, URZ, 0x8 ;  /* 0x0000003f06067291 */ /* 0x000fc8000f8e413f */
[----:B------:R-:W-:Y:S02]  /*46d0*/  USHF.R.S32.HI UR4, URZ, 0x1f, UR6 ;  /* 0x0000001f3f047899 */ /* 0x000fe40008011406 */
[----:B------:R-:W-:-:S04]  /*46e0*/  MOV R0, UR6 ;  /* 0x0000000600007c02 */ /* 0x000fc80008000f00 */
[----:B------:R-:W-:-:S07]  /*46f0*/  MOV R2, UR4 ;  /* 0x0000000400027c02 */ /* 0x000fce0008000f00 */
.L_x_2208:
[----:B------:R-:W-:-:S04]  /*4700*/  LEA R241, P1, R0, R241, 0x1 ;  /* 0x000000f100f17211 */ /* 0x000fc800078208ff */
[----:B------:R-:W-:Y:S01]  /*4710*/  LEA.HI.X R240, R0, R240, R2, 0x1, P1 ;  /* 0x000000f000f07211 */ /* 0x000fe200008f0c02 */
[----:B------:R-:W-:Y:S01]  /*4720*/  IMAD.MOV.U32 R10, RZ, RZ, R241 ;  /* 0x000000ffff0a7224 */ /* 0x000fe200078e00f1 */
[----:B------:R-:W-:-:S03]  /*4730*/  IADD3 R8, P1, R241, UR23, RZ ;  /* 0x00000017f1087c10 */ /* 0x000fc6000ff3e0ff */
[----:B------:R-:W-:Y:S01]  /*4740*/  IMAD.MOV.U32 R11, RZ, RZ, R240 ;  /* 0x000000ffff0b7224 */ /* 0x000fe200078e00f0 */
[----:B------:R-:W-:Y:S02]  /*4750*/  IADD3.X R9, R240, UR22, RZ, P1, !PT ;  /* 0x00000016f0097c10 */ /* 0x000fe40008ffe4ff */
[----:B------:R-:W-:Y:S02]  /*4760*/  IADD3 R22, P1, R8, UR23, RZ ;  /* 0x0000001708167c10 */ /* 0x000fe4000ff3e0ff */
[----:B------:R-:W-:Y:S01]  /*4770*/  @!PT LDS RZ, [RZ] ;  /* 0x00000000fffff984 */ /* 0x000fe20000000800 */
[----:B------:R-:W-:Y:S01]  /*4780*/  @!PT LDS RZ, [RZ] ;  /* 0x00000000fffff984 */ /* 0x000fe20000000800 */
[----:B------:R-:W-:Y:S01]  /*4790*/  @!PT LDS RZ, [RZ] ;  /* 0x00000000fffff984 */ /* 0x000fe20000000800 */
[----:B------:R1:W-:Y:S02]  /*47a0*/  LDGSTS.E.BYPASS.LTC128B.128 [R242+0x2000], desc[UR20][R10.64] ;  /* 0x020000000af27fae */ /* 0x0003e4000b901d54 */
[----:B------:R-:W-:Y:S02]  /*47b0*/  IADD3.X R23, R9, UR22, RZ, P1, !PT ;  /* 0x0000001609177c10 */ /* 0x000fe40008ffe4ff */
[----:B------:R-:W-:Y:S01]  /*47c0*/  IADD3 R20, P1, R22, UR23, RZ ;  /* 0x0000001716147c10 */ /* 0x000fe2000ff3e0ff */
[----:B------:R2:W-:Y:S03]  /*47d0*/  LDGSTS.E.BYPASS.LTC128B.128 [R242+0x2800], desc[UR20][R8.64] ;  /* 0x0280000008f27fae */ /* 0x0005e6000b901d54 */
[----:B------:R-:W-:Y:S01]  /*47e0*/  IADD3.X R21, R23, UR22, RZ, P1, !PT ;  /* 0x0000001617157c10 */ /* 0x000fe20008ffe4ff */
[----:B------:R-:W-:Y:S01]  /*47f0*/  LDGSTS.E.BYPASS.LTC128B.128 [R242+0x3000], desc[UR20][R22.64] ;  /* 0x0300000016f27fae */ /* 0x000fe2000b901d54 */
[----:B------:R-:W-:-:S03]  /*4800*/  IADD3 R18, P1, R20, UR23, RZ ;  /* 0x0000001714127c10 */ /* 0x000fc6000ff3e0ff */
[----:B------:R3:W-:Y:S01]  /*4810*/  LDGSTS.E.BYPASS.LTC128B.128 [R242+0x3800], desc[UR20][R20.64] ;  /* 0x0380000014f27fae */ /* 0x0007e2000b901d54 */
[----:B------:R-:W-:Y:S02]  /*4820*/  IADD3.X R19, R21, UR22, RZ, P1, !PT ;  /* 0x0000001615137c10 */ /* 0x000fe40008ffe4ff */
[----:B------:R-:W-:-:S03]  /*4830*/  IADD3 R16, P1, R18, UR23, RZ ;  /* 0x0000001712107c10 */ /* 0x000fc6000ff3e0ff */
[----:B------:R4:W-:Y:S01]  /*4840*/  LDGSTS.E.BYPASS.LTC128B.128 [R242+0x4000], desc[UR20][R18.64] ;  /* 0x0400000012f27fae */ /* 0x0009e2000b901d54 */
[----:B------:R-:W-:Y:S02]  /*4850*/  IADD3.X R17, R19, UR22, RZ, P1, !PT ;  /* 0x0000001613117c10 */ /* 0x000fe40008ffe4ff */
[----:B------:R-:W-:-:S03]  /*4860*/  IADD3 R14, P1, R16, UR23, RZ ;  /* 0x00000017100e7c10 */ /* 0x000fc6000ff3e0ff */
[----:B------:R-:W-:Y:S01]  /*4870*/  LDGSTS.E.BYPASS.LTC128B.128 [R242+0x4800], desc[UR20][R16.64] ;  /* 0x0480000010f27fae */ /* 0x000fe2000b901d54 */
[----:B------:R-:W-:Y:S02]  /*4880*/  IADD3.X R15, R17, UR22, RZ, P1, !PT ;  /* 0x00000016110f7c10 */ /* 0x000fe40008ffe4ff */
[----:B------:R-:W-:-:S03]  /*4890*/  IADD3 R12, P1, R14, UR23, RZ ;  /* 0x000000170e0c7c10 */ /* 0x000fc6000ff3e0ff */
[----:B------:R5:W-:Y:S01]  /*48a0*/  LDGSTS.E.BYPASS.LTC128B.128 [R242+0x5000], desc[UR20][R14.64] ;  /* 0x050000000ef27fae */ /* 0x000be2000b901d54 */
[----:B------:R-:W-:Y:S02]  /*48b0*/  IADD3.X R13, R15, UR22, RZ, P1, !PT ;  /* 0x000000160f0d7c10 */ /* 0x000fe40008ffe4ff */
[----:B-1----:R-:W-:-:S03]  /*48c0*/  IADD3 R10, P1, R12, UR23, RZ ;  /* 0x000000170c0a7c10 */ /* 0x002fc6000ff3e0ff */
[----:B------:R1:W-:Y:S01]  /*48d0*/  LDGSTS.E.BYPASS.LTC128B.128 [R242+0x5800], desc[UR20][R12.64] ;  /* 0x058000000cf27fae */ /* 0x0003e2000b901d54 */
        /* <DEDUP_REMOVED lines=13> */
[----:B-1----:R-:W-:-:S03]  /*49b0*/  IADD3 R12, P1, R14, UR23, RZ ;  /* 0x000000170e0c7c10 */ /* 0x002fc6000ff3e0ff */
[----:B------:R3:W-:Y:S01]  /*49c0*/  LDGSTS.E.BYPASS.LTC128B.128 [R242+0x8000], desc[UR20][R14.64] ;  /* 0x080000000ef27fae */ /* 0x0007e2000b901d54 */
[----:B------:R-:W-:-:S05]  /*49d0*/  IADD3.X R13, R15, UR22, RZ, P1, !PT ;  /* 0x000000160f0d7c10 */ /* 0x000fca0008ffe4ff */
[----:B------:R3:W-:Y:S01]  /*49e0*/  LDGSTS.E.BYPASS.LTC128B.128 [R242+0x8800], desc[UR20][R12.64] ;  /* 0x088000000cf27fae */ /* 0x0007e2000b901d54 */
[----:B--2---:R-:W-:-:S04]  /*49f0*/  IADD3 R8, P1, R12, UR23, RZ ;  /* 0x000000170c087c10 */ /* 0x004fc8000ff3e0ff */
[----:B------:R-:W-:Y:S02]  /*4a00*/  IADD3.X R9, R13, UR22, RZ, P1, !PT ;  /* 0x000000160d097c10 */ /* 0x000fe40008ffe4ff */
[----:B------:R-:W-:-:S03]  /*4a10*/  IADD3 R10, P1, R8, UR23, RZ ;  /* 0x00000017080a7c10 */ /* 0x000fc6000ff3e0ff */
[----:B------:R3:W-:Y:S01]  /*4a20*/  LDGSTS.E.BYPASS.LTC128B.128 [R242+0x9000], desc[UR20][R8.64] ;  /* 0x0900000008f27fae */ /* 0x0007e2000b901d54 */
[----:B------:R-:W-:-:S05]  /*4a30*/  IADD3.X R11, R9, UR22, RZ, P1, !PT ;  /* 0x00000016090b7c10 */ /* 0x000fca0008ffe4ff */
[----:B------:R3:W-:Y:S04]  /*4a40*/  LDGSTS.E.BYPASS.LTC128B.128 [R242+0x9800], desc[UR20][R10.64] ;  /* 0x098000000af27fae */ /* 0x0007e8000b901d54 */
[----:B------:R-:W0:Y:S02]  /*4a50*/  LDGDEPBAR ;  /* 0x00000000000079af */ /* 0x000e240000000000 */
.L_x_2206:
[----:B------:R-:W-:Y:S01]  /*4a60*/  FMNMX.FTZ R2, R202, R204, !PT ;  /* 0x000000ccca027209 */ /* 0x000fe20007810000 */
[----:B------:R-:W-:Y:S01]  /*4a70*/  ULDC UR4, c[0x0][0x2ec] ;  /* 0x0000bb0000047ab9 */ /* 0x000fe20000000800 */
        /* <DEDUP_REMOVED lines=125> */
[----:B------:R-:W-:Y:S01]  /*5250*/  LEA R232, R5, UR5, 0x1 ;  /* 0x0000000505e87c11 */ /* 0x000fe2000f8e08ff */
[----:B---3--:R-:W1:Y:S03]  /*5260*/  SHFL.BFLY PT, R8, R2, 0x2, 0x1f ;  /* 0x0c401f0002087f89 */ /* 0x008e6600000e0000 */
[-C--:B------:R-:W-:Y:S01]  /*5270*/  IADD3 R230, R4, R232.reuse, RZ ;  /* 0x000000e804e67210 */ /* 0x080fe20007ffe0ff */
[----:B------:R-:W-:Y:S01]  /*5280*/  LDSM.16.MT88.4 R28, [R232+0xa000] ;  /* 0x00a00000e81c783b */ /* 0x000fe20000004200 */
[C---:B------:R-:W-:Y:S02]  /*5290*/  IADD3 R231, R3.reuse, R232, RZ ;  /* 0x000000e803e77210 */ /* 0x040fe40007ffe0ff */
[----:B------:R-:W-:Y:S01]  /*52a0*/  IADD3 R229, R3, R230, RZ ;  /* 0x000000e603e57210 */ /* 0x000fe20007ffe0ff */
[----:B------:R-:W-:Y:S04]  /*52b0*/  LDSM.16.MT88.4 R12, [R230+0xa000] ;  /* 0x00a00000e60c783b */ /* 0x000fe80000004200 */
[----:B------:R-:W-:Y:S04]  /*52c0*/  LDSM.16.MT88.4 R20, [R231+0xa000] ;  /* 0x00a00000e714783b */ /* 0x000fe80000004200 */
[----:B------:R-:W-:Y:S01]  /*52d0*/  LDSM.16.MT88.4 R36, [R230+0xa800] ;  /* 0x00a80000e624783b */ /* 0x000fe20000004200 */
[----:B-1----:R-:W-:-:S05]  /*52e0*/  FMNMX.FTZ R8, R2, R8, !PT ;  /* 0x0000000802087209 */ /* 0x002fca0007810000 */
[----:B------:R-:W1:Y:S02]  /*52f0*/  SHFL.BFLY PT, R2, R8, 0x1, 0x1f ;  /* 0x0c201f0008027f89 */ /* 0x000e6400000e0000 */
[----:B-1----:R-:W-:Y:S02]  /*5300*/  FMNMX.FTZ R2, R8, R2, !PT ;  /* 0x0000000208027209 */ /* 0x002fe40007810000 */
[----:B------:R-:W1:Y:S02]  /*5310*/  SHFL.BFLY PT, R8, R0, 0x2, 0x1f ;  /* 0x0c401f0000087f89 */ /* 0x000e6400000e0000 */
[C---:B------:R-:W-:Y:S01]  /*5320*/  FSETP.NEU.FTZ.AND P1, PT, R2.reuse, -INF , PT ;  /* 0xff8000000200780b */ /* 0x040fe20003f3d000 */
[----:B------:R-:W-:-:S05]  /*5330*/  FMUL.FTZ R120, R2, UR4 ;  /* 0x0000000402787c20 */ /* 0x000fca0008410000 */
[----:B------:R-:W-:-:S05]  /*5340*/  FSEL R120, R120, RZ, P1 ;  /* 0x000000ff78787208 */ /* 0x000fca0000800000 */
[--C-:B------:R-:W-:Y:S01]  /*5350*/  FFMA.FTZ R115, R48, UR4, -R120.reuse ;  /* 0x0000000430737c23 */ /* 0x100fe20008010878 */
[--C-:B------:R-:W-:Y:S01]  /*5360*/  FFMA.FTZ R114, R49, UR4, -R120.reuse ;  /* 0x0000000431727c23 */ /* 0x100fe20008010878 */
[--C-:B------:R-:W-:Y:S01]  /*5370*/  FFMA.FTZ R113, R50, UR4, -R120.reuse ;  /* 0x0000000432717c23 */ /* 0x100fe20008010878 */
        /* <DEDUP_REMOVED lines=8> */
[----:B-1----:R-:W-:Y:S01]  /*5400*/  FMNMX.FTZ R0, R0, R8, !PT ;  /* 0x0000000800007209 */ /* 0x002fe20007810000 */
[--C-:B------:R-:W-:Y:S01]  /*5410*/  FFMA.FTZ R110, R41, UR4, -R120.reuse ;  /* 0x00000004296e7c23 */ /* 0x100fe20008010878 */
[--C-:B------:R-:W-:Y:S01]  /*5420*/  FFMA.FTZ R109, R42, UR4, -R120.reuse ;  /* 0x000000042a6d7c23 */ /* 0x100fe20008010878 */
[--C-:B------:R-:W-:Y:S01]  /*5430*/  FFMA.FTZ R108, R43, UR4, -R120.reuse ;  /* 0x000000042b6c7c23 */ /* 0x100fe20008010878 */
[--C-:B------:R-:W-:Y:S01]  /*5440*/  FFMA.FTZ R104, R45, UR4, -R120.reuse ;  /* 0x000000042d687c23 */ /* 0x100fe20008010878 */
[----:B------:R-:W1:Y:S01]  /*5450*/  SHFL.BFLY PT, R8, R0, 0x1, 0x1f ;  /* 0x0c201f0000087f89 */ /* 0x000e6200000e0000 */
[--C-:B------:R-:W-:Y:S01]  /*5460*/  FFMA.FTZ R103, R44, UR4, -R120.reuse ;  /* 0x000000042c677c23 */ /* 0x100fe20008010878 */
[----:B------:R-:W2:Y:S01]  /*5470*/  MUFU.EX2 R118, R118 ;  /* 0x0000007600767308 */ /* 0x000ea20000000800 */
[--C-:B------:R-:W-:Y:S01]  /*5480*/  FFMA.FTZ R107, R32, UR4, -R120.reuse ;  /* 0x00000004206b7c23 */ /* 0x100fe20008010878 */
[----:B------:R-:W3:Y:S01]  /*5490*/  LDSM.16.MT88.4 R44, [R232+0xa800] ;  /* 0x00a80000e82c783b */ /* 0x000ee20000004200 */
[--C-:B------:R-:W-:Y:S01]  /*54a0*/  FFMA.FTZ R105, R35, UR4, -R120.reuse ;  /* 0x0000000423697c23 */ /* 0x100fe20008010878 */
[--C-:B------:R-:W-:Y:S01]  /*54b0*/  FFMA.FTZ R125, R34, UR4, -R120.reuse ;  /* 0x00000004227d7c23 */ /* 0x100fe20008010878 */
[--C-:B------:R-:W-:Y:S01]  /*54c0*/  FFMA.FTZ R132, R33, UR4, -R120.reuse ;  /* 0x0000000421847c23 */ /* 0x100fe20008010878 */
[----:B------:R-:W4:Y:S01]  /*54d0*/  LDSM.16.MT88.4 R40, [R231+0xa800] ;  /* 0x00a80000e728783b */ /* 0x000f220000004200 */
        /* <DEDUP_REMOVED lines=9> */
[----:B------:R-:W5:Y:S01]  /*5570*/  MUFU.EX2 R116, R116 ;  /* 0x0000007400747308 */ /* 0x000f620000000800 */
        /* <DEDUP_REMOVED lines=9> */
[C---:B------:R-:W-:Y:S01]  /*5610*/  FSETP.NEU.FTZ.AND P1, PT, R0.reuse, -INF , PT ;  /* 0xff8000000000780b */ /* 0x040fe20003f3d000 */
[----:B------:R-:W-:Y:S01]  /*5620*/  FMUL.FTZ R102, R0, UR4 ;  /* 0x0000000400667c20 */ /* 0x000fe20008410000 */
[--C-:B------:R-:W-:Y:S01]  /*5630*/  FFMA.FTZ R175, R175, UR4, -R120.reuse ;  /* 0x00000004afaf7c23 */ /* 0x100fe20008010878 */
[--C-:B------:R-:W-:Y:S01]  /*5640*/  FFMA.FTZ R176, R176, UR4, -R120.reuse ;  /* 0x00000004b0b07c23 */ /* 0x100fe20008010878 */
[--C-:B------:R-:W-:Y:S01]  /*5650*/  FFMA.FTZ R185, R199, UR4, -R120.reuse ;  /* 0x00000004c7b97c23 */ /* 0x100fe20008010878 */
[--C-:B------:R-:W-:Y:S01]  /*5660*/  FFMA.FTZ R186, R198, UR4, -R120.reuse ;  /* 0x00000004c6ba7c23 */ /* 0x100fe20008010878 */
[----:B------:R-:W-:Y:S01]  /*5670*/  FSEL R102, R102, RZ, P1 ;  /* 0x000000ff66667208 */ /* 0x000fe20000800000 */
[----:B------:R-:W1:Y:S01]  /*5680*/  MUFU.EX2 R114, R114 ;  /* 0x0000007200727308 */ /* 0x000e620000000800 */
[--C-:B------:R-:W-:Y:S01]  /*5690*/  FFMA.FTZ R187, R196, UR4, -R120.reuse ;  /* 0x00000004c4bb7c23 */ /* 0x100fe20008010878 */
[--C-:B------:R-:W-:Y:S01]  /*56a0*/  FFMA.FTZ R193, R193, UR4, -R120.reuse ;  /* 0x00000004c1c17c23 */ /* 0x100fe20008010878 */
[----:B------:R-:W-:Y:S01]  /*56b0*/  FFMA.FTZ R182, R182, UR4, -R120 ;  /* 0x00000004b6b67c23 */ /* 0x000fe20008010878 */
        /* <DEDUP_REMOVED lines=9> */
[----:B-----5:R-:W-:Y:S01]  /*5750*/  F2FP.F16.F32.PACK_AB R6, R116, R117 ;  /* 0x000000757406723e */ /* 0x020fe200000000ff */
[----:B------:R-:W2:Y:S01]  /*5760*/  LDSM.16.MT88.4 R56, [R229+0xa800] ;  /* 0x00a80000e538783b */ /* 0x000ea20000004200 */
[--C-:B------:R-:W-:Y:S01]  /*5770*/  FFMA.FTZ R133, R133, UR4, -R102.reuse ;  /* 0x0000000485857c23 */ /* 0x100fe20008010866 */
[--C-:B------:R-:W-:Y:S01]  /*5780*/  FFMA.FTZ R134, R134, UR4, -R102.reuse ;  /* 0x0000000486867c23 */ /* 0x100fe20008010866 */
[----:B-1----:R-:W-:Y:S01]  /*5790*/  F2FP.F16.F32.PACK_AB R52, R114, R115 ;  /* 0x000000737234723e */ /* 0x002fe200000000ff */
[----:B------:R-:W1:Y:S01]  /*57a0*/  MUFU.EX2 R122, R122 ;  /* 0x0000007a007a7308 */ /* 0x000e620000000800 */
        /* <DEDUP_REMOVED lines=16> */
[----:B-1----:R-:W-:Y:S01]  /*58b0*/  F2FP.F16.F32.PACK_AB R5, R122, R123 ;  /* 0x0000007b7a05723e */ /* 0x002fe200000000ff */
        /* <DEDUP_REMOVED lines=12> */
[----:B------:R-:W-:Y:S01]  /*5980*/  FFMA.FTZ R164, R164, UR4, -R102 ;  /* 0x00000004a4a47c23 */ /* 0x000fe20008010866 */
[----:B------:R-:W-:Y:S01]  /*5990*/  FFMA.FTZ R178, R178, UR4, -R120 ;  /* 0x00000004b2b27c23 */ /* 0x000fe20008010878 */
[----:B------:R-:W1:Y:S01]  /*59a0*/  MUFU.EX2 R112, R112 ;  /* 0x0000007000707308 */ /* 0x000e620000000800 */
[----:B-----5:R-:W-:Y:S01]  /*59b0*/  F2FP.F16.F32.PACK_AB R7, R124, R121 ;  /* 0x000000797c07723e */ /* 0x020fe200000000ff */
[--C-:B------:R-:W-:Y:S01]  /*59c0*/  FFMA.FTZ R155, R155, UR4, -R102.reuse ;  /* 0x000000049b9b7c23 */ /* 0x100fe20008010866 */
[--C-:B------:R-:W-:Y:S01]  /*59d0*/  FFMA.FTZ R154, R154, UR4, -R102.reuse ;  /* 0x000000049a9a7c23 */ /* 0x100fe20008010866 */
[--C-:B------:R-:W-:Y:S01]  /*59e0*/  FFMA.FTZ R148, R148, UR4, -R102.reuse ;  /* 0x0000000494947c23 */ /* 0x100fe20008010866 */
[----:B------:R-:W-:Y:S01]  /*59f0*/  FFMA.FTZ R147, R147, UR4, -R102 ;  /* 0x0000000493937c23 */ /* 0x000fe20008010866 */
[--C-:B------:R-:W-:Y:S01]  /*5a00*/  FFMA.FTZ R170, R170, UR4, -R120.reuse ;  /* 0x00000004aaaa7c23 */ /* 0x100fe20008010878 */
[--C-:B------:R-:W-:Y:S01]  /*5a10*/  FFMA.FTZ R165, R165, UR4, -R120.reuse ;  /* 0x00000004a5a57c23 */ /* 0x100fe20008010878 */
[C---:B------:R-:W-:Y:S01]  /*5a20*/  HMMA.16816.F32 R32, R4.reuse, R28, RZ ;  /* 0x0000001c0420723c */ /* 0x040fe200000018ff */
[----:B------:R-:W-:Y:S01]  /*5a30*/  MUFU.EX2 R128, R128 ;  /* 0x0000008000807308 */ /* 0x000fe20000000800 */
[--C-:B------:R-:W-:Y:S01]  /*5a40*/  FFMA.FTZ R160, R160, UR4, -R120.reuse ;  /* 0x00000004a0a07c23 */ /* 0x100fe20008010878 */
[----:B------:R-:W-:Y:S01]  /*5a50*/  FFMA.FTZ R149, R149, UR4, -R120 ;  /* 0x0000000495957c23 */ /* 0x000fe20008010878 */
[--C-:B------:R-:W-:Y:S01]  /*5a60*/  FFMA.FTZ R96, R96, UR4, -R102.reuse ;  /* 0x0000000460607c23 */ /* 0x100fe20008010866 */
[--C-:B------:R-:W-:Y:S01]  /*5a70*/  FFMA.FTZ R93, R93, UR4, -R102.reuse ;  /* 0x000000045d5d7c23 */ /* 0x100fe20008010866 */
[C---:B------:R-:W-:Y:S01]  /*5a80*/  HMMA.16816.F32 R24, R4.reuse, R20, RZ ;  /* 0x000000140418723c */ /* 0x040fe200000018ff */
[--C-:B------:R-:W-:Y:S01]  /*5a90*/  FFMA.FTZ R92, R92, UR4, -R102.reuse ;  /* 0x000000045c5c7c23 */ /* 0x100fe20008010866 */
[----:B------:R-:W-:Y:S01]  /*5aa0*/  FFMA.FTZ R89, R89, UR4, -R102 ;  /* 0x0000000459597c23 */ /* 0x000fe20008010866 */
[----:B------:R-:W5:Y:S01]  /*5ab0*/  MUFU.EX2 R127, R127 ;  /* 0x0000007f007f7308 */ /* 0x000f620000000800 */
[----:B-1----:R-:W-:Y:S01]  /*5ac0*/  F2FP.F16.F32.PACK_AB R54, R112, R113 ;  /* 0x000000717036723e */ /* 0x002fe200000000ff */
[----:B------:R-:W-:Y:S01]  /*5ad0*/  FADD.FTZ R118, R119, R118 ;  /* 0x0000007677767221 */ /* 0x000fe20000010000 */
[C---:B------:R-:W-:Y:S01]  /*5ae0*/  HMMA.16816.F32 R16, R4.reuse, R12, RZ ;  /* 0x0000000c0410723c */ /* 0x040fe200000018ff */
[----:B------:R-:W-:Y:S01]  /*5af0*/  FADD.FTZ R122, R123, R122 ;  /* 0x0000007a7b7a7221 */ /* 0x000fe20000010000 */
[----:B------:R-:W-:Y:S01]  /*5b00*/  FFMA.FTZ R144, R144, UR4, -R120 ;  /* 0x0000000490907c23 */ /* 0x000fe20008010878 */
[----:B------:R-:W-:Y:S01]  /*5b10*/  FADD.FTZ R117, R117, R118 ;  /* 0x0000007675757221 */ /* 0x000fe20000010000 */
[----:B------:R-:W-:Y:S01]  /*5b20*/  FFMA.FTZ R143, R143, UR4, -R120 ;  /* 0x000000048f8f7c23 */ /* 0x000fe20008010878 */
[----:B------:R-:W1:Y:S01]  /*5b30*/  MUFU.EX2 R126, R126 ;  /* 0x0000007e007e7308 */ /* 0x000e620000000800 */
[C---:B------:R-:W-:Y:S01]  /*5b40*/  HMMA.16816.F32 R28, R4.reuse, R30, RZ ;  /* 0x0000001e041c723c */ /* 0x040fe200000018ff */
[----:B------:R-:W-:Y:S01]  /*5b50*/  FADD.FTZ R121, R121, R122 ;  /* 0x0000007a79797221 */ /* 0x000fe20000010000 */
[----:B------:R-:W-:Y:S01]  /*5b60*/  FADD.FTZ R116, R116, R117 ;  /* 0x0000007574747221 */ /* 0x000fe20000010000 */
[--C-:B------:R-:W-:Y:S01]  /*5b70*/  FFMA.FTZ R86, R86, UR4, -R120.reuse ;  /* 0x0000000456567c23 */ /* 0x100fe20008010878 */
[----:B------:R-:W-:Y:S01]  /*5b80*/  FFMA.FTZ R83, R83, UR4, -R120 ;  /* 0x0000000453537c23 */ /* 0x000fe20008010878 */
[----:B------:R-:W-:Y:S01]  /*5b90*/  FADD.FTZ R124, R124, R121 ;  /* 0x000000797c7c7221 */ /* 0x000fe20000010000 */
[C---:B------:R-:W-:Y:S01]  /*5ba0*/  HMMA.16816.F32 R20, R4.reuse, R22, RZ ;  /* 0x000000160414723c */ /* 0x040fe200000018ff */
[----:B------:R-:W3:Y:S01]  /*5bb0*/  MUFU.EX2 R3, R3 ;  /* 0x0000000300037308 */ /* 0x000ee20000000800 */
[----:B-----5:R-:W-:Y:S01]  /*5bc0*/  F2FP.F16.F32.PACK_AB R53, R127, R128 ;  /* 0x000000807f35723e */ /* 0x020fe200000000ff */
[----:B------:R-:W-:Y:S01]  /*5bd0*/  FADD.FTZ R116, R115, R116 ;  /* 0x0000007473747221 */ /* 0x000fe20000010000 */
[----:B------:R-:W-:Y:S01]  /*5be0*/  FADD.FTZ R124, R128, R124 ;  /* 0x0000007c807c7221 */ /* 0x000fe20000010000 */
[----:B------:R-:W-:Y:S01]  /*5bf0*/  FFMA.FTZ R88, R88, UR4, -R102 ;  /* 0x0000000458587c23 */ /* 0x000fe20008010866 */
[C---:B------:R-:W-:Y:S01]  /*5c00*/  HMMA.16816.F32 R12, R4.reuse, R14, RZ ;  /* 0x0000000e040c723c */ /* 0x040fe200000018ff */
[----:B------:R-:W-:Y:S01]  /*5c10*/  FADD.FTZ R116, R114, R116 ;  /* 0x0000007472747221 */ /* 0x000fe20000010000 */
[----:B------:R-:W-:Y:S01]  /*5c20*/  FADD.FTZ R124, R127, R124 ;  /* 0x0000007c7f7c7221 */ /* 0x000fe20000010000 */
[----:B------:R-:W5:Y:S01]  /*5c30*/  MUFU.EX2 R111, R111 ;  /* 0x0000006f006f7308 */ /* 0x000f620000000800 */
[--C-:B------:R-:W-:Y:S01]  /*5c40*/  FFMA.FTZ R85, R85, UR4, -R102.reuse ;  /* 0x0000000455557c23 */ /* 0x100fe20008010866 */
[--C-:B------:R-:W-:Y:S01]  /*5c50*/  FFMA.FTZ R84, R84, UR4, -R102.reuse ;  /* 0x0000000454547c23 */ /* 0x100fe20008010866 */
[C---:B------:R-:W-:Y:S01]  /*5c60*/  HMMA.16816.F32 R8, R4.reuse, R48, RZ ;  /* 0x000000300408723c */ /* 0x040fe200000018ff */
[----:B------:R-:W-:Y:S01]  /*5c70*/  FFMA.FTZ R81, R81, UR4, -R102 ;  /* 0x0000000451517c23 */ /* 0x000fe20008010866 */
[----:B------:R-:W-:Y:S01]  /*5c80*/  FADD.FTZ R113, R113, R116 ;  /* 0x0000007471717221 */ /* 0x000fe20000010000 */
[----:B-1----:R-:W-:Y:S01]  /*5c90*/  FADD.FTZ R124, R126, R124 ;  /* 0x0000007c7e7c7221 */ /* 0x002fe20000010000 */
[----:B------:R-:W-:Y:S01]  /*5ca0*/  FFMA.FTZ R82, R82, UR4, -R120 ;  /* 0x0000000452527c23 */ /* 0x000fe20008010878 */
[----:B------:R-:W1:Y:S01]  /*5cb0*/  MUFU.EX2 R110, R110 ;  /* 0x0000006e006e7308 */ /* 0x000e620000000800 */
[----:B------:R-:W-:Y:S01]  /*5cc0*/  HMMA.16816.F32 R4, R4, R50, RZ ;  /* 0x000000320404723c */ /* 0x000fe200000018ff */
[C---:B---3--:R-:W-:Y:S01]  /*5cd0*/  F2FP.F16.F32.PACK_AB R55, R3.reuse, R126 ;  /* 0x0000007e0337723e */ /* 0x048fe200000000ff */
[----:B------:R-:W-:Y:S01]  /*5ce0*/  FADD.FTZ R113, R112, R113 ;  /* 0x0000007170717221 */ /* 0x000fe20000010000 */
[----:B------:R-:W-:Y:S01]  /*5cf0*/  FADD.FTZ R124, R3, R124 ;  /* 0x0000007c037c7221 */ /* 0x000fe20000010000 */
[--C-:B------:R-:W-:Y:S01]  /*5d00*/  FFMA.FTZ R79, R79, UR4, -R120.reuse ;  /* 0x000000044f4f7c23 */ /* 0x100fe20008010878 */
[----:B------:R-:W-:Y:S01]  /*5d10*/  FFMA.FTZ R78, R78, UR4, -R120 ;  /* 0x000000044e4e7c23 */ /* 0x000fe20008010878 */
[----:B------:R-:W-:Y:S01]  /*5d20*/  FFMA.FTZ R73, R73, UR4, -R102 ;  /* 0x0000000449497c23 */ /* 0x000fe20008010866 */
[----:B------:R-:W3:Y:S01]  /*5d30*/  MUFU.EX2 R109, R109 ;  /* 0x0000006d006d7308 */ /* 0x000ee20000000800 */
[C---:B------:R-:W-:Y:S01]  /*5d40*/  HMMA.16816.F32 R32, R52.reuse, R44, R32 ;  /* 0x0000002c3420723c */ /* 0x040fe20000001820 */
[----:B-----5:R-:W-:Y:S01]  /*5d50*/  FADD.FTZ R113, R111, R113 ;  /* 0x000000716f717221 */ /* 0x020fe20000010000 */
[--C-:B------:R-:W-:Y:S01]  /*5d60*/  FFMA.FTZ R71, R71, UR4, -R120.reuse ;  /* 0x0000000447477c23 */ /* 0x100fe20008010878 */
[--C-:B------:R-:W-:Y:S01]  /*5d70*/  FFMA.FTZ R70, R70, UR4, -R120.reuse ;  /* 0x0000000446467c23 */ /* 0x100fe20008010878 */
[----:B------:R-:W-:Y:S01]  /*5d80*/  FFMA.FTZ R67, R67, UR4, -R120 ;  /* 0x0000000443437c23 */ /* 0x000fe20008010878 */
[--C-:B------:R-:W-:Y:S01]  /*5d90*/  FFMA.FTZ R72, R72, UR4, -R102.reuse ;  /* 0x0000000448487c23 */ /* 0x100fe20008010866 */
[C---:B------:R-:W-:Y:S01]  /*5da0*/  HMMA.16816.F32 R28, R52.reuse, R46, R28 ;  /* 0x0000002e341c723c */ /* 0x040fe2000000181c */
[----:B------:R-:W5:Y:S01]  /*5db0*/  LDSM.16.MT88.4 R44, [R232+0xb000] ;  /* 0x00b00000e82c783b */ /* 0x000f620000004200 */
[----:B------:R-:W2:Y:S01]  /*5dc0*/  MUFU.EX2 R108, R108 ;  /* 0x0000006c006c7308 */ /* 0x000ea20000000800 */
[C---:B-1----:R-:W-:Y:S01]  /*5dd0*/  F2FP.F16.F32.PACK_AB R48, R110.reuse, R111 ;  /* 0x0000006f6e30723e */ /* 0x042fe200000000ff */
[----:B------:R-:W-:Y:S01]  /*5de0*/  FADD.FTZ R113, R110, R113 ;  /* 0x000000716e717221 */ /* 0x000fe20000010000 */
[--C-:B------:R-:W-:Y:S01]  /*5df0*/  FFMA.FTZ R68, R68, UR4, -R102.reuse ;  /* 0x0000000444447c23 */ /* 0x100fe20008010866 */
[C---:B----4-:R-:W-:Y:S01]  /*5e00*/  HMMA.16816.F32 R24, R52.reuse, R40, R24 ;  /* 0x000000283418723c */ /* 0x050fe20000001818 */
[--C-:B------:R-:W-:Y:S01]  /*5e10*/  FFMA.FTZ R65, R65, UR4, -R102.reuse ;  /* 0x0000000441417c23 */ /* 0x100fe20008010866 */
[--C-:B------:R-:W-:Y:S01]  /*5e20*/  FFMA.FTZ R69, R69, UR4, -R102.reuse ;  /* 0x0000000445457c23 */ /* 0x100fe20008010866 */
[--C-:B------:R-:W-:Y:S01]  /*5e30*/  FFMA.FTZ R64, R64, UR4, -R102.reuse ;  /* 0x0000000440407c23 */ /* 0x100fe20008010866 */
[----:B------:R-:W-:Y:S01]  /*5e40*/  MUFU.EX2 R133, R133 ;  /* 0x0000008500857308 */ /* 0x000fe20000000800 */
[----:B---3--:R-:W-:Y:S01]  /*5e50*/  FADD.FTZ R113, R109, R113 ;  /* 0x000000716d717221 */ /* 0x008fe20000010000 */
[C---:B------:R-:W-:Y:S01]  /*5e60*/  HMMA.16816.F32 R20, R52.reuse, R42, R20 ;  /* 0x0000002a3414723c */ /* 0x040fe20000001814 */
[----:B------:R-:W1:Y:S01]  /*5e70*/  LDSM.16.MT88.4 R40, [R231+0xb000] ;  /* 0x00b00000e728783b */ /* 0x000e620000004200 */
[--C-:B------:R-:W-:Y:S01]  /*5e80*/  FFMA.FTZ R63, R63, UR4, -R102.reuse ;  /* 0x000000043f3f7c23 */ /* 0x100fe20008010866 */
[--C-:B------:R-:W-:Y:S01]  /*5e90*/  FFMA.FTZ R62, R62, UR4, -R102.reuse ;  /* 0x000000043e3e7c23 */ /* 0x100fe20008010866 */
[----:B------:R-:W-:Y:S01]  /*5ea0*/  FFMA.FTZ R61, R61, UR4, -R102 ;  /* 0x000000043d3d7c23 */ /* 0x000fe20008010866 */
[----:B------:R-:W-:Y:S01]  /*5eb0*/  FFMA.FTZ R252, R99, UR4, -R120 ;  /* 0x0000000463fc7c23 */ /* 0x000fe20008010878 */
[C---:B--2---:R-:W-:Y:S01]  /*5ec0*/  HMMA.16816.F32 R8, R52.reuse, R56, R8 ;  /* 0x000000383408723c */ /* 0x044fe20000001808 */
[----:B------:R-:W2:Y:S01]  /*5ed0*/  MUFU.EX2 R134, R134 ;  /* 0x0000008600867308 */ /* 0x000ea20000000800 */
[C---:B------:R-:W-:Y:S01]  /*5ee0*/  F2FP.F16.F32.PACK_AB R50, R108.reuse, R109 ;  /* 0x0000006d6c32723e */ /* 0x040fe200000000ff */
[----:B------:R-:W-:Y:S01]  /*5ef0*/  FADD.FTZ R108, R108, R113 ;  /* 0x000000716c6c7221 */ /* 0x000fe20000010000 */
[--C-:B------:R-:W-:Y:S01]  /*5f00*/  FFMA.FTZ R60, R60, UR4, -R102.reuse ;  /* 0x000000043c3c7c23 */ /* 0x100fe20008010866 */
[----:B------:R-:W-:Y:S01]  /*5f10*/  FFMA.FTZ R251, R95, UR4, -R102 ;  /* 0x000000045ffb7c23 */ /* 0x000fe20008010866 */
[C---:B------:R-:W-:Y:S01]  /*5f20*/  HMMA.16816.F32 R4, R52.reuse, R58, R4 ;  /* 0x0000003a3404723c */ /* 0x040fe20000001804 */
[----:B------:R-:W3:Y:S02]  /*5f30*/  LDSM.16.MT88.4 R56, [R229+0xb000] ;  /* 0x00b00000e538783b */ /* 0x000ee40000004200 */
[----:B------:R-:W4:Y:S03]  /*5f40*/  MUFU.EX2 R135, R135 ;  /* 0x0000008700877308 */ /* 0x000f260000000800 */
[C---:B------:R-:W-:Y:S05]  /*5f50*/  HMMA.16816.F32 R16, R52.reuse, R36, R16 ;  /* 0x000000243410723c */ /* 0x040fea0000001810 */
[----:B------:R-:W5:Y:S01]  /*5f60*/  MUFU.EX2 R136, R136 ;  /* 0x0000008800887308 */ /* 0x000f620000000800 */
[----:B------:R-:W-:Y:S01]  /*5f70*/  HMMA.16816.F32 R12, R52, R38, R12 ;  /* 0x00000026340c723c */ /* 0x000fe2000000180c */
[----:B------:R-:W3:Y:S01]  /*5f80*/  LDSM.16.MT88.4 R36, [R230+0xb000] ;  /* 0x00b00000e624783b */ /* 0x000ee20000004200 */
[----:B--2---:R-:W-:Y:S01]  /*5f90*/  F2FP.F16.F32.PACK_AB R49, R134, R133 ;  /* 0x000000858631723e */ /* 0x004fe200000000ff */
[----:B------:R-:W-:-:S04]  /*5fa0*/  FADD.FTZ R133, R133, R124 ;  /* 0x0000007c85857221 */ /* 0x000fc80000010000 */
[----:B------:R-:W2:Y:S01]  /*5fb0*/  MUFU.EX2 R107, R107 ;  /* 0x0000006b006b7308 */ /* 0x000ea20000000800 */
[----:B------:R-:W-:-:S04]  /*5fc0*/  FADD.FTZ R133, R134, R133 ;  /* 0x0000008586857221 */ /* 0x000fc80000010000 */
[----:B----4-:R-:W-:-:S03]  /*5fd0*/  FADD.FTZ R133, R135, R133 ;  /* 0x0000008587857221 */ /* 0x010fc60000010000 */
[----:B------:R-:W4:Y:S01]  /*5fe0*/  MUFU.EX2 R106, R106 ;  /* 0x0000006a006a7308 */ /* 0x000f220000000800 */
[C---:B-----5:R-:W-:Y:S01]  /*5ff0*/  F2FP.F16.F32.PACK_AB R51, R136.reuse, R135 ;  /* 0x000000878833723e */ /* 0x060fe200000000ff */
[----:B------:R-:W-:-:S06]  /*6000*/  FADD.FTZ R133, R136, R133 ;  /* 0x0000008588857221 */ /* 0x000fcc0000010000 */
[----:B------:R-:W-:Y:S01]  /*6010*/  HMMA.16816.F32 R32, R48, R44, R32 ;  /* 0x0000002c3020723c */ /* 0x000fe20000001820 */
[----:B------:R-:W5:Y:S01]  /*6020*/  MUFU.EX2 R105, R105 ;  /* 0x0000006900697308 */ /* 0x000f620000000800 */
[----:B--2---:R-:W-:-:S04]  /*6030*/  FADD.FTZ R108, R107, R108 ;  /* 0x0000006c6b6c7221 */ /* 0x004fc80000010000 */
[C---:B------:R-:W-:Y:S01]  /*6040*/  HMMA.16816.F32 R28, R48.reuse, R46, R28 ;  /* 0x0000002e301c723c */ /* 0x040fe2000000181c */
[----:B------:R-:W2:Y:S02]  /*6050*/  LDSM.16.MT88.4 R44, [R232+0xb800] ;  /* 0x00b80000e82c783b */ /* 0x000ea40000004200 */
[----:B------:R-:W3:Y:S01]  /*6060*/  MUFU.EX2 R104, R104 ;  /* 0x0000006800687308 */ /* 0x000ee20000000800 */
[C---:B----4-:R-:W-:Y:S01]  /*6070*/  F2FP.F16.F32.PACK_AB R52, R106.reuse, R107 ;  /* 0x0000006b6a34723e */ /* 0x050fe200000000ff */
[----:B------:R-:W-:Y:S01]  /*6080*/  FADD.FTZ R106, R106, R108 ;  /* 0x0000006c6a6a7221 */ /* 0x000fe20000010000 */
[C---:B-1----:R-:W-:Y:S05]  /*6090*/  HMMA.16816.F32 R24, R48.reuse, R40, R24 ;  /* 0x000000283018723c */ /* 0x042fea0000001818 */
[----:B------:R-:W1:Y:S01]  /*60a0*/  MUFU.EX2 R140, R140 ;  /* 0x0000008c008c7308 */ /* 0x000e620000000800 */
[----:B------:R-:W-:Y:S01]  /*60b0*/  HMMA.16816.F32 R20, R48, R42, R20 ;  /* 0x0000002a3014723c */ /* 0x000fe20000001814 */
[----:B------:R-:W4:Y:S01]  /*60c0*/  LDSM.16.MT88.4 R40, [R231+0xb800] ;  /* 0x00b80000e728783b */ /* 0x000f220000004200 */
[----:B-----5:R-:W-:-:S04]  /*60d0*/  FADD.FTZ R106, R105, R106 ;  /* 0x0000006a696a7221 */ /* 0x020fc80000010000 */
[----:B---3--:R-:W-:Y:S01]  /*60e0*/  HMMA.16816.F32 R8, R48, R56, R8 ;  /* 0x000000383008723c */ /* 0x008fe20000001808 */
[----:B------:R-:W3:Y:S01]  /*60f0*/  MUFU.EX2 R141, R141 ;  /* 0x0000008d008d7308 */ /* 0x000ee20000000800 */
[C---:B------:R-:W-:Y:S01]  /*6100*/  F2FP.F16.F32.PACK_AB R54, R104.reuse, R105 ;  /* 0x000000696836723e */ /* 0x040fe200000000ff */
[----:B------:R-:W-:-:S03]  /*6110*/  FADD.FTZ R104, R104, R106 ;  /* 0x0000006a68687221 */ /* 0x000fc60000010000 */
[C---:B------:R-:W-:Y:S01]  /*6120*/  HMMA.16816.F32 R4, R48.reuse, R58, R4 ;  /* 0x0000003a3004723c */ /* 0x040fe20000001804 */
[----:B------:R-:W5:Y:S02]  /*6130*/  LDSM.16.MT88.4 R56, [R229+0xb800] ;  /* 0x00b80000e538783b */ /* 0x000f640000004200 */
[----:B------:R-:W2:Y:S01]  /*6140*/  MUFU.EX2 R142, R142 ;  /* 0x0000008e008e7308 */ /* 0x000ea20000000800 */
[----:B-1----:R-:W-:Y:S02]  /*6150*/  FADD.FTZ R133, R140, R133 ;  /* 0x000000858c857221 */ /* 0x002fe40000010000 */
[C---:B------:R-:W-:Y:S05]  /*6160*/  HMMA.16816.F32 R16, R48.reuse, R36, R16 ;  /* 0x000000243010723c */ /* 0x040fea0000001810 */
[----:B------:R-:W1:Y:S01]  /*6170*/  MUFU.EX2 R145, R145 ;  /* 0x0000009100917308 */ /* 0x000e620000000800 */
[----:B------:R-:W-:Y:S01]  /*6180*/  HMMA.16816.F32 R12, R48, R38, R12 ;  /* 0x00000026300c723c */ /* 0x000fe2000000180c */
[----:B------:R-:W5:Y:S01]  /*6190*/  LDSM.16.MT88.4 R36, [R230+0xb800] ;  /* 0x00b80000e624783b */ /* 0x000f620000004200 */
[C---:B---3--:R-:W-:Y:S01]  /*61a0*/  F2FP.F16.F32.PACK_AB R53, R141.reuse, R140 ;  /* 0x0000008c8d35723e */ /* 0x048fe200000000ff */
[----:B------:R-:W-:-:S04]  /*61b0*/  FADD.FTZ R141, R141, R133 ;  /* 0x000000858d8d7221 */ /* 0x000fc80000010000 */
[----:B------:R-:W3:Y:S01]  /*61c0*/  MUFU.EX2 R103, R103 ;  /* 0x0000006700677308 */ /* 0x000ee20000000800 */
[----:B--2---:R-:W-:-:S07]  /*61d0*/  FADD.FTZ R141, R142, R141 ;  /* 0x0000008d8e8d7221 */ /* 0x004fce0000010000 */
[----:B------:R-:W2:Y:S01]  /*61e0*/  MUFU.EX2 R125, R125 ;  /* 0x0000007d007d7308 */ /* 0x000ea20000000800 */
[C---:B-1----:R-:W-:Y:S01]  /*61f0*/  F2FP.F16.F32.PACK_AB R55, R145.reuse, R142 ;  /* 0x0000008e9137723e */ /* 0x042fe200000000ff */
[----:B------:R-:W-:-:S06]  /*6200*/  FADD.FTZ R141, R145, R141 ;  /* 0x0000008d918d7221 */ /* 0x000fcc0000010000 */
[----:B------:R-:W-:Y:S01]  /*6210*/  HMMA.16816.F32 R32, R52, R44, R32 ;  /* 0x0000002c3420723c */ /* 0x000fe20000001820 */
[----:B------:R-:W1:Y:S01]  /*6220*/  MUFU.EX2 R132, R132 ;  /* 0x0000008400847308 */ /* 0x000e620000000800 */
[----:B---3--:R-:W-:-:S04]  /*6230*/  FADD.FTZ R104, R103, R104 ;  /* 0x0000006867687221 */ /* 0x008fc80000010000 */
[C---:B------:R-:W-:Y:S01]  /*6240*/  HMMA.16816.F32 R28, R52.reuse, R46, R28 ;  /* 0x0000002e341c723c */ /* 0x040fe2000000181c */
[----:B------:R-:W3:Y:S02]  /*6250*/  LDSM.16.MT88.4 R44, [R232+0xc000] ;  /* 0x00c00000e82c783b */ /* 0x000ee40000004200 */
[----:B------:R-:W5:Y:S01]  /*6260*/  MUFU.EX2 R131, R131 ;  /* 0x0000008300837308 */ /* 0x000f620000000800 */
[C---:B--2---:R-:W-:Y:S01]  /*6270*/  F2FP.F16.F32.PACK_AB R48, R125.reuse, R103 ;  /* 0x000000677d30723e */ /* 0x044fe200000000ff */
[----:B------:R-:W-:Y:S01]  /*6280*/  FADD.FTZ R125, R125, R104 ;  /* 0x000000687d7d7221 */ /* 0x000fe20000010000 */
[C---:B----4-:R-:W-:Y:S05]  /*6290*/  HMMA.16816.F32 R24, R52.reuse, R40, R24 ;  /* 0x000000283418723c */ /* 0x050fea0000001818 */
[----:B------:R-:W-:Y:S01]  /*62a0*/  MUFU.EX2 R152, R152 ;  /* 0x0000009800987308 */ /* 0x000fe20000000800 */
[----:B------:R-:W-:Y:S01]  /*62b0*/  HMMA.16816.F32 R20, R52, R42, R20 ;  /* 0x0000002a3414723c */ /* 0x000fe20000001814 */
[----:B------:R-:W2:Y:S01]  /*62c0*/  LDSM.16.MT88.4 R40, [R231+0xc000] ;  /* 0x00c00000e728783b */ /* 0x000ea20000004200 */
[----:B-1----:R-:W-:-:S04]  /*62d0*/  FADD.FTZ R125, R132, R125 ;  /* 0x0000007d847d7221 */ /* 0x002fc80000010000 */
[----:B-----5:R-:W-:Y:S01]  /*62e0*/  HMMA.16816.F32 R8, R52, R56, R8 ;  /* 0x000000383408723c */ /* 0x020fe20000001808 */
[----:B------:R-:W1:Y:S01]  /*62f0*/  MUFU.EX2 R153, R153 ;  /* 0x0000009900997308 */ /* 0x000e620000000800 */
[C---:B------:R-:W-:Y:S01]  /*6300*/  F2FP.F16.F32.PACK_AB R50, R131.reuse, R132 ;  /* 0x000000848332723e */ /* 0x040fe200000000ff */
        /* <DEDUP_REMOVED lines=8> */
[----:B-1----:R-:W-:Y:S01]  /*6390*/  F2FP.F16.F32.PACK_AB R49, R153, R152 ;  /* 0x000000989931723e */ /* 0x002fe200000000ff */
[----:B------:R-:W-:-:S04]  /*63a0*/  FADD.FTZ R152, R152, R141 ;  /* 0x0000008d98987221 */ /* 0x000fc80000010000 */
[----:B------:R-:W1:Y:S01]  /*63b0*/  MUFU.EX2 R130, R130 ;  /* 0x0000008200827308 */ /* 0x000e620000000800 */
[----:B------:R-:W-:-:S07]  /*63c0*/  FADD.FTZ R152, R153, R152 ;  /* 0x0000009899987221 */ /* 0x000fce0000010000 */
[----:B------:R-:W2:Y:S01]  /*63d0*/  MUFU.EX2 R129, R129 ;  /* 0x0000008100817308 */ /* 0x000ea20000000800 */
[----:B-----5:R-:W-:Y:S01]  /*63e0*/  F2FP.F16.F32.PACK_AB R51, R157, R156 ;  /* 0x0000009c9d33723e */ /* 0x020fe200000000ff */
[----:B------:R-:W-:-:S04]  /*63f0*/  FADD.FTZ R156, R156, R152 ;  /* 0x000000989c9c7221 */ /* 0x000fc80000010000 */
[----:B------:R-:W-:Y:S02]  /*6400*/  FADD.FTZ R156, R157, R156 ;  /* 0x0000009c9d9c7221 */ /* 0x000fe40000010000 */
[----:B---3--:R-:W-:Y:S01]  /*6410*/  HMMA.16816.F32 R32, R48, R44, R32 ;  /* 0x0000002c3020723c */ /* 0x008fe20000001820 */
[----:B------:R-:W3:Y:S01]  /*6420*/  MUFU.EX2 R137, R137 ;  /* 0x0000008900897308 */ /* 0x000ee20000000800 */
[----:B-1----:R-:W-:-:S04]  /*6430*/  FADD.FTZ R131, R130, R131 ;  /* 0x0000008382837221 */ /* 0x002fc80000010000 */
[C---:B------:R-:W-:Y:S01]  /*6440*/  HMMA.16816.F32 R28, R48.reuse, R46, R28 ;  /* 0x0000002e301c723c */ /* 0x040fe2000000181c */
[----:B------:R-:W1:Y:S02]  /*6450*/  LDSM.16.MT88.4 R44, [R232+0xc800] ;  /* 0x00c80000e82c783b */ /* 0x000e640000004200 */
[----:B------:R-:W5:Y:S01]  /*6460*/  MUFU.EX2 R138, R138 ;  /* 0x0000008a008a7308 */ /* 0x000f620000000800 */
[C---:B--2---:R-:W-:Y:S01]  /*6470*/  F2FP.F16.F32.PACK_AB R52, R129.reuse, R130 ;  /* 0x000000828134723e */ /* 0x044fe200000000ff */
[----:B------:R-:W-:Y:S01]  /*6480*/  FADD.FTZ R129, R129, R131 ;  /* 0x0000008381817221 */ /* 0x000fe20000010000 */
[C---:B------:R-:W-:Y:S05]  /*6490*/  HMMA.16816.F32 R24, R48.reuse, R40, R24 ;  /* 0x000000283018723c */ /* 0x040fea0000001818 */
[----:B------:R-:W-:Y:S01]  /*64a0*/  MUFU.EX2 R162, R162 ;  /* 0x000000a200a27308 */ /* 0x000fe20000000800 */
[----:B------:R-:W-:Y:S01]  /*64b0*/  HMMA.16816.F32 R20, R48, R42, R20 ;  /* 0x0000002a3014723c */ /* 0x000fe20000001814 */
[----:B------:R-:W2:Y:S01]  /*64c0*/  LDSM.16.MT88.4 R40, [R231+0xc800] ;  /* 0x00c80000e728783b */ /* 0x000ea20000004200 */
[----:B---3--:R-:W-:-:S04]  /*64d0*/  FADD.FTZ R129, R137, R129 ;  /* 0x0000008189817221 */ /* 0x008fc80000010000 */
[----:B----4-:R-:W-:Y:S01]  /*64e0*/  HMMA.16816.F32 R8, R48, R56, R8 ;  /* 0x000000383008723c */ /* 0x010fe20000001808 */
[----:B------:R-:W3:Y:S01]  /*64f0*/  MUFU.EX2 R163, R163 ;  /* 0x000000a300a37308 */ /* 0x000ee20000000800 */
[C---:B-----5:R-:W-:Y:S01]  /*6500*/  F2FP.F16.F32.PACK_AB R54, R138.reuse, R137 ;  /* 0x000000898a36723e */ /* 0x060fe200000000ff */
[----:B------:R-:W-:-:S03]  /*6510*/  FADD.FTZ R129, R138, R129 ;  /* 0x000000818a817221 */ /* 0x000fc60000010000 */
[C---:B------:R-:W-:Y:S01]  /*6520*/  HMMA.16816.F32 R4, R48.reuse, R58, R4 ;  /* 0x0000003a3004723c */ /* 0x040fe20000001804 */
[----:B------:R-:W4:Y:S02]  /*6530*/  LDSM.16.MT88.4 R56, [R229+0xc800] ;  /* 0x00c80000e538783b */ /* 0x000f240000004200 */
[----:B------:R-:W5:Y:S03]  /*6540*/  MUFU.EX2 R168, R168 ;  /* 0x000000a800a87308 */ /* 0x000f660000000800 */
[C---:B------:R-:W-:Y:S05]  /*6550*/  HMMA.16816.F32 R16, R48.reuse, R36, R16 ;  /* 0x000000243010723c */ /* 0x040fea0000001810 */
[----:B------:R-:W1:Y:S01]  /*6560*/  MUFU.EX2 R171, R171 ;  /* 0x000000ab00ab7308 */ /* 0x000e620000000800 */
[----:B------:R-:W-:Y:S01]  /*6570*/  HMMA.16816.F32 R12, R48, R38, R12 ;  /* 0x00000026300c723c */ /* 0x000fe2000000180c */
[----:B------:R-:W4:Y:S01]  /*6580*/  LDSM.16.MT88.4 R36, [R230+0xc800] ;  /* 0x00c80000e624783b */ /* 0x000f220000004200 */
[----:B---3--:R-:W-:Y:S01]  /*6590*/  F2FP.F16.F32.PACK_AB R53, R163, R162 ;  /* 0x000000a2a335723e */ /* 0x008fe200000000ff */
[----:B------:R-:W-:-:S04]  /*65a0*/  FADD.FTZ R162, R162, R156 ;  /* 0x0000009ca2a27221 */ /* 0x000fc80000010000 */
[----:B------:R-:W-:Y:S01]  /*65b0*/  MUFU.EX2 R139, R139 ;  /* 0x0000008b008b7308 */ /* 0x000fe20000000800 */
[----:B------:R-:W-:-:S04]  /*65c0*/  FADD.FTZ R163, R163, R162 ;  /* 0x000000a2a3a37221 */ /* 0x000fc80000010000 */
[----:B-----5:R-:W-:-:S03]  /*65d0*/  FADD.FTZ R163, R168, R163 ;  /* 0x000000a3a8a37221 */ /* 0x020fc60000010000 */
[----:B------:R-:W3:Y:S01]  /*65e0*/  MUFU.EX2 R146, R146 ;  /* 0x0000009200927308 */ /* 0x000ee20000000800 */
[C---:B-1----:R-:W-:Y:S01]  /*65f0*/  F2FP.F16.F32.PACK_AB R55, R171.reuse, R168 ;  /* 0x000000a8ab37723e */ /* 0x042fe200000000ff */
[----:B------:R-:W-:-:S06]  /*6600*/  FADD.FTZ R171, R171, R163 ;  /* 0x000000a3abab7221 */ /* 0x000fcc0000010000 */
[C---:B------:R-:W-:Y:S01]  /*6610*/  HMMA.16816.F32 R32, R52.reuse, R44, R32 ;  /* 0x0000002c3420723c */ /* 0x040fe20000001820 */
[----:B------:R-:W-:Y:S05]  /*6620*/  MUFU.EX2 R150, R150 ;  /* 0x0000009600967308 */ /* 0x000fea0000000800 */
[C---:B------:R-:W-:Y:S01]  /*6630*/  HMMA.16816.F32 R28, R52.reuse, R46, R28 ;  /* 0x0000002e341c723c */ /* 0x040fe2000000181c */
[----:B------:R-:W1:Y:S02]  /*6640*/  LDSM.16.MT88.4 R44, [R232+0xd000] ;  /* 0x00d00000e82c783b */ /* 0x000e640000004200 */
[----:B------:R-:W5:Y:S01]  /*6650*/  MUFU.EX2 R151, R151 ;  /* 0x0000009700977308 */ /* 0x000f620000000800 */
[C---:B---3--:R-:W-:Y:S01]  /*6660*/  F2FP.F16.F32.PACK_AB R48, R146.reuse, R139 ;  /* 0x0000008b9230723e */ /* 0x048fe200000000ff */
[----:B------:R-:W-:Y:S01]  /*6670*/  FADD.FTZ R139, R139, R129 ;  /* 0x000000818b8b7221 */ /* 0x000fe20000010000 */
[----:B--2---:R-:W-:Y:S03]  /*6680*/  HMMA.16816.F32 R24, R52, R40, R24 ;  /* 0x000000283418723c */ /* 0x004fe60000001818 */
[----:B------:R-:W-:-:S02]  /*6690*/  FADD.FTZ R139, R146, R139 ;  /* 0x0000008b928b7221 */ /* 0x000fc40000010000 */
[----:B------:R-:W2:Y:S01]  /*66a0*/  MUFU.EX2 R177, R177 ;  /* 0x000000b100b17308 */ /* 0x000ea20000000800 */
[C---:B------:R-:W-:Y:S01]  /*66b0*/  HMMA.16816.F32 R20, R52.reuse, R42, R20 ;  /* 0x0000002a3414723c */ /* 0x040fe20000001814 */
[----:B------:R-:W3:Y:S05]  /*66c0*/  LDSM.16.MT88.4 R40, [R231+0xd000] ;  /* 0x00d00000e728783b */ /* 0x000eea0000004200 */
[----:B----4-:R-:W-:Y:S01]  /*66d0*/  HMMA.16816.F32 R8, R52, R56, R8 ;  /* 0x000000383408723c */ /* 0x010fe20000001808 */
[----:B------:R-:W4:Y:S01]  /*66e0*/  MUFU.EX2 R179, R179 ;  /* 0x000000b300b37308 */ /* 0x000f220000000800 */
[----:B-----5:R-:W-:Y:S01]  /*66f0*/  F2FP.F16.F32.PACK_AB R50, R151, R150 ;  /* 0x000000969732723e */ /* 0x020fe200000000ff */
[----:B------:R-:W-:-:S03]  /*6700*/  FADD.FTZ R150, R150, R139 ;  /* 0x0000008b96967221 */ /* 0x000fc60000010000 */
[C---:B------:R-:W-:Y:S01]  /*6710*/  HMMA.16816.F32 R4, R52.reuse, R58, R4 ;  /* 0x0000003a3404723c */ /* 0x040fe20000001804 */
[----:B------:R-:W5:Y:S01]  /*6720*/  LDSM.16.MT88.4 R56, [R229+0xd000] ;  /* 0x00d00000e538783b */ /* 0x000f620000004200 */
[----:B------:R-:W-:Y:S01]  /*6730*/  FADD.FTZ R150, R151, R150 ;  /* 0x0000009697967221 */ /* 0x000fe20000010000 */
[----:B------:R-:W1:Y:S01]  /*6740*/  MUFU.EX2 R180, R180 ;  /* 0x000000b400b47308 */ /* 0x000e620000000800 */
[----:B--2---:R-:W-:Y:S02]  /*6750*/  FADD.FTZ R171, R177, R171 ;  /* 0x000000abb1ab7221 */ /* 0x004fe40000010000 */
[C---:B------:R-:W-:Y:S05]  /*6760*/  HMMA.16816.F32 R16, R52.reuse, R36, R16 ;  /* 0x000000243410723c */ /* 0x040fea0000001810 */
[----:B------:R-:W2:Y:S01]  /*6770*/  MUFU.EX2 R184, R184 ;  /* 0x000000b800b87308 */ /* 0x000ea20000000800 */
[----:B------:R-:W-:Y:S01]  /*6780*/  HMMA.16816.F32 R12, R52, R38, R12 ;  /* 0x00000026340c723c */ /* 0x000fe2000000180c */
[----:B------:R-:W5:Y:S01]  /*6790*/  LDSM.16.MT88.4 R36, [R230+0xd000] ;  /* 0x00d00000e624783b */ /* 0x000f620000004200 */
[C---:B----4-:R-:W-:Y:S01]  /*67a0*/  F2FP.F16.F32.PACK_AB R49, R179.reuse, R177 ;  /* 0x000000b1b331723e */ /* 0x050fe200000000ff */
[----:B------:R-:W-:-:S04]  /*67b0*/  FADD.FTZ R179, R179, R171 ;  /* 0x000000abb3b37221 */ /* 0x000fc80000010000 */
[----:B------:R-:W4:Y:S01]  /*67c0*/  MUFU.EX2 R158, R158 ;  /* 0x0000009e009e7308 */ /* 0x000f220000000800 */
[----:B-1----:R-:W-:-:S07]  /*67d0*/  FADD.FTZ R179, R180, R179 ;  /* 0x000000b3b4b37221 */ /* 0x002fce0000010000 */
[----:B------:R-:W1:Y:S01]  /*67e0*/  MUFU.EX2 R159, R159 ;  /* 0x0000009f009f7308 */ /* 0x000e620000000800 */
[C---:B--2---:R-:W-:Y:S01]  /*67f0*/  F2FP.F16.F32.PACK_AB R51, R184.reuse, R180 ;  /* 0x000000b4b833723e */ /* 0x044fe200000000ff */
[----:B------:R-:W-:-:S06]  /*6800*/  FADD.FTZ R184, R184, R179 ;  /* 0x000000b3b8b87221 */ /* 0x000fcc0000010000 */
[----:B------:R-:W-:Y:S01]  /*6810*/  HMMA.16816.F32 R32, R48, R44, R32 ;  /* 0x0000002c3020723c */ /* 0x000fe20000001820 */
[----:B------:R-:W-:Y:S01]  /*6820*/  MUFU.EX2 R161, R161 ;  /* 0x000000a100a17308 */ /* 0x000fe20000000800 */
[----:B----4-:R-:W-:-:S04]  /*6830*/  FADD.FTZ R150, R158, R150 ;  /* 0x000000969e967221 */ /* 0x010fc80000010000 */
[C---:B------:R-:W-:Y:S01]  /*6840*/  HMMA.16816.F32 R28, R48.reuse, R46, R28 ;  /* 0x0000002e301c723c */ /* 0x040fe2000000181c */
[----:B------:R-:W2:Y:S02]  /*6850*/  LDSM.16.MT88.4 R44, [R232+0xd800] ;  /* 0x00d80000e82c783b */ /* 0x000ea40000004200 */
[----:B------:R-:W4:Y:S01]  /*6860*/  MUFU.EX2 R174, R174 ;  /* 0x000000ae00ae7308 */ /* 0x000f220000000800 */
[C---:B-1----:R-:W-:Y:S01]  /*6870*/  F2FP.F16.F32.PACK_AB R52, R159.reuse, R158 ;  /* 0x0000009e9f34723e */ /* 0x042fe200000000ff */
[----:B------:R-:W-:Y:S01]  /*6880*/  FADD.FTZ R150, R159, R150 ;  /* 0x000000969f967221 */ /* 0x000fe20000010000 */
[C---:B---3--:R-:W-:Y:S01]  /*6890*/  HMMA.16816.F32 R24, R48.reuse, R40, R24 ;  /* 0x000000283018723c */ /* 0x048fe20000001818 */
[----:B------:R-:W-:Y:S04]  /*68a0*/  LDSM.16.MT88.4 R156, [R232+0x11800] ;  /* 0x01180000e89c783b */ /* 0x000fe80000004200 */
[----:B------:R-:W1:Y:S01]  /*68b0*/  MUFU.EX2 R189, R189 ;  /* 0x000000bd00bd7308 */ /* 0x000e620000000800 */
[C---:B------:R-:W-:Y:S01]  /*68c0*/  HMMA.16816.F32 R20, R48.reuse, R42, R20 ;  /* 0x0000002a3014723c */ /* 0x040fe20000001814 */
[----:B------:R-:W3:Y:S05]  /*68d0*/  LDSM.16.MT88.4 R40, [R231+0xd800] ;  /* 0x00d80000e728783b */ /* 0x000eea0000004200 */
[----:B-----5:R-:W-:Y:S01]  /*68e0*/  HMMA.16816.F32 R8, R48, R56, R8 ;  /* 0x000000383008723c */ /* 0x020fe20000001808 */
[----:B------:R-:W5:Y:S01]  /*68f0*/  MUFU.EX2 R192, R192 ;  /* 0x000000c000c07308 */ /* 0x000f620000000800 */
[----:B----4-:R-:W-:Y:S01]  /*6900*/  F2FP.F16.F32.PACK_AB R54, R174, R161 ;  /* 0x000000a1ae36723e */ /* 0x010fe200000000ff */
[----:B------:R-:W-:-:S03]  /*6910*/  FADD.FTZ R161, R161, R150 ;  /* 0x00000096a1a17221 */ /* 0x000fc60000010000 */
[C---:B------:R-:W-:Y:S01]  /*6920*/  HMMA.16816.F32 R4, R48.reuse, R58, R4 ;  /* 0x0000003a3004723c */ /* 0x040fe20000001804 */
[----:B------:R-:W4:Y:S01]  /*6930*/  LDSM.16.MT88.4 R56, [R229+0xd800] ;  /* 0x00d80000e538783b */ /* 0x000f220000004200 */
[----:B------:R-:W-:Y:S01]  /*6940*/  FADD.FTZ R161, R174, R161 ;  /* 0x000000a1aea17221 */ /* 0x000fe20000010000 */
[----:B------:R-:W-:Y:S01]  /*6950*/  MUFU.EX2 R183, R183 ;  /* 0x000000b700b77308 */ /* 0x000fe20000000800 */
[----:B-1----:R-:W-:Y:S02]  /*6960*/  FADD.FTZ R184, R189, R184 ;  /* 0x000000b8bdb87221 */ /* 0x002fe40000010000 */
[C---:B------:R-:W-:Y:S05]  /*6970*/  HMMA.16816.F32 R16, R48.reuse, R36, R16 ;  /* 0x000000243010723c */ /* 0x040fea0000001810 */
[----:B------:R-:W1:Y:S01]  /*6980*/  MUFU.EX2 R181, R181 ;  /* 0x000000b500b57308 */ /* 0x000e620000000800 */
[----:B------:R-:W-:Y:S01]  /*6990*/  HMMA.16816.F32 R12, R48, R38, R12 ;  /* 0x00000026300c723c */ /* 0x000fe2000000180c */
[----:B------:R-:W4:Y:S01]  /*69a0*/  LDSM.16.MT88.4 R36, [R230+0xd800] ;  /* 0x00d80000e624783b */ /* 0x000f220000004200 */
[C---:B-----5:R-:W-:Y:S01]  /*69b0*/  F2FP.F16.F32.PACK_AB R53, R192.reuse, R189 ;  /* 0x000000bdc035723e */ /* 0x060fe200000000ff */
[----:B------:R-:W-:-:S02]  /*69c0*/  FADD.FTZ R192, R192, R184 ;  /* 0x000000b8c0c07221 */ /* 0x000fc40000010000 */
[----:B------:R-:W5:Y:S02]  /*69d0*/  LDSM.16.MT88.4 R48, [R232+0xe000] ;  /* 0x00e00000e830783b */ /* 0x000f640000004200 */
[----:B------:R-:W3:Y:S08]  /*69e0*/  MUFU.EX2 R175, R175 ;  /* 0x000000af00af7308 */ /* 0x000ef00000000800 */
[----:B------:R-:W5:Y:S01]  /*69f0*/  MUFU.EX2 R176, R176 ;  /* 0x000000b000b07308 */ /* 0x000f620000000800 */
[----:B-1----:R-:W-:Y:S01]  /*6a00*/  F2FP.F16.F32.PACK_AB R55, R181, R183 ;  /* 0x000000b7b537723e */ /* 0x002fe200000000ff */
[----:B------:R-:W-:-:S04]  /*6a10*/  FADD.FTZ R183, R183, R192 ;  /* 0x000000c0b7b77221 */ /* 0x000fc80000010000 */
[----:B------:R-:W-:Y:S02]  /*6a20*/  FADD.FTZ R183, R181, R183 ;  /* 0x000000b7b5b77221 */ /* 0x000fe40000010000 */
[----:B--2---:R-:W-:Y:S01]  /*6a30*/  HMMA.16816.F32 R32, R52, R44, R32 ;  /* 0x0000002c3420723c */ /* 0x004fe20000001820 */
[----:B------:R-:W-:Y:S01]  /*6a40*/  MUFU.EX2 R185, R185 ;  /* 0x000000b900b97308 */ /* 0x000fe20000000800 */
[----:B---3--:R-:W-:-:S04]  /*6a50*/  FADD.FTZ R161, R175, R161 ;  /* 0x000000a1afa17221 */ /* 0x008fc80000010000 */
[C---:B------:R-:W-:Y:S01]  /*6a60*/  HMMA.16816.F32 R28, R52.reuse, R46, R28 ;  /* 0x0000002e341c723c */ /* 0x040fe2000000181c */
[----:B------:R-:W1:Y:S02]  /*6a70*/  LDSM.16.MT88.4 R44, [R231+0xe000] ;  /* 0x00e00000e72c783b */ /* 0x000e640000004200 */
[----:B------:R-:W-:Y:S03]  /*6a80*/  MUFU.EX2 R186, R186 ;  /* 0x000000ba00ba7308 */ /* 0x000fe60000000800 */
[C---:B------:R-:W-:Y:S05]  /*6a90*/  HMMA.16816.F32 R24, R52.reuse, R40, R24 ;  /* 0x000000283418723c */ /* 0x040fea0000001818 */
[----:B------:R-:W-:Y:S01]  /*6aa0*/  MUFU.EX2 R173, R173 ;  /* 0x000000ad00ad7308 */ /* 0x000fe20000000800 */
[C---:B------:R-:W-:Y:S01]  /*6ab0*/  HMMA.16816.F32 R20, R52.reuse, R42, R20 ;  /* 0x0000002a3414723c */ /* 0x040fe20000001814 */
[----:B------:R-:W2:Y:S05]  /*6ac0*/  LDSM.16.MT88.4 R40, [R230+0xe000] ;  /* 0x00e00000e628783b */ /* 0x000eaa0000004200 */
[C---:B----4-:R-:W-:Y:S01]  /*6ad0*/  HMMA.16816.F32 R8, R52.reuse, R56, R8 ;  /* 0x000000383408723c */ /* 0x050fe20000001808 */
[----:B------:R-:W3:Y:S05]  /*6ae0*/  MUFU.EX2 R172, R172 ;  /* 0x000000ac00ac7308 */ /* 0x000eea0000000800 */
[C---:B------:R-:W-:Y:S01]  /*6af0*/  HMMA.16816.F32 R4, R52.reuse, R58, R4 ;  /* 0x0000003a3404723c */ /* 0x040fe20000001804 */
[----:B------:R-:W4:Y:S02]  /*6b00*/  LDSM.16.MT88.4 R56, [R229+0xe000] ;  /* 0x00e00000e538783b */ /* 0x000f240000004200 */
[----:B------:R-:W-:Y:S03]  /*6b10*/  MUFU.EX2 R169, R169 ;  /* 0x000000a900a97308 */ /* 0x000fe60000000800 */
[C---:B------:R-:W-:Y:S05]  /*6b20*/  HMMA.16816.F32 R16, R52.reuse, R36, R16 ;  /* 0x000000243410723c */ /* 0x040fea0000001810 */
[----:B------:R-:W1:Y:S01]  /*6b30*/  MUFU.EX2 R164, R164 ;  /* 0x000000a400a47308 */ /* 0x000e620000000800 */
[----:B------:R-:W-:Y:S01]  /*6b40*/  HMMA.16816.F32 R12, R52, R38, R12 ;  /* 0x00000026340c723c */ /* 0x000fe2000000180c */
[C---:B-----5:R-:W-:Y:S01]  /*6b50*/  F2FP.F16.F32.PACK_AB R36, R176.reuse, R175 ;  /* 0x000000afb024723e */ /* 0x060fe200000000ff */
[----:B------:R-:W-:Y:S01]  /*6b60*/  FADD.FTZ R176, R176, R161 ;  /* 0x000000a1b0b07221 */ /* 0x000fe20000010000 */
[----:B---3--:R-:W-:Y:S01]  /*6b70*/  F2FP.F16.F32.PACK_AB R37, R172, R173 ;  /* 0x000000adac25723e */ /* 0x008fe200000000ff */
[----:B------:R-:W-:-:S02]  /*6b80*/  FADD.FTZ R173, R173, R183 ;  /* 0x000000b7adad7221 */ /* 0x000fc40000010000 */
[----:B------:R-:W-:Y:S01]  /*6b90*/  FADD.FTZ R176, R185, R176 ;  /* 0x000000b0b9b07221 */ /* 0x000fe20000010000 */
[----:B------:R-:W-:Y:S01]  /*6ba0*/  F2FP.F16.F32.PACK_AB R38, R186, R185 ;  /* 0x000000b9ba26723e */ /* 0x000fe200000000ff */
[----:B------:R-:W3:Y:S01]  /*6bb0*/  MUFU.EX2 R187, R187 ;  /* 0x000000bb00bb7308 */ /* 0x000ee20000000800 */
[----:B------:R-:W-:Y:S01]  /*6bc0*/  FADD.FTZ R173, R172, R173 ;  /* 0x000000adacad7221 */ /* 0x000fe20000010000 */
[----:B------:R-:W-:Y:S01]  /*6bd0*/  FADD.FTZ R186, R186, R176 ;  /* 0x000000b0baba7221 */ /* 0x000fe20000010000 */
[----:B-1----:R-:W-:-:S05]  /*6be0*/  F2FP.F16.F32.PACK_AB R39, R164, R169 ;  /* 0x000000a9a427723e */ /* 0x002fca00000000ff */
[----:B------:R-:W1:Y:S01]  /*6bf0*/  MUFU.EX2 R193, R193 ;  /* 0x000000c100c17308 */ /* 0x000e620000000800 */
[----:B------:R-:W-:-:S04]  /*6c00*/  FADD.FTZ R169, R169, R173 ;  /* 0x000000ada9a97221 */ /* 0x000fc80000010000 */
[----:B------:R-:W-:Y:S01]  /*6c10*/  FADD.FTZ R169, R164, R169 ;  /* 0x000000a9a4a97221 */ /* 0x000fe20000010000 */
[----:B------:R-:W-:Y:S02]  /*6c20*/  HMMA.16816.F32 R32, R36, R48, R32 ;  /* 0x000000302420723c */ /* 0x000fe40000001820 */
[----:B------:R-:W5:Y:S01]  /*6c30*/  MUFU.EX2 R182, R182 ;  /* 0x000000b600b67308 */ /* 0x000f620000000800 */
[----:B---3--:R-:W-:-:S03]  /*6c40*/  FADD.FTZ R186, R187, R186 ;  /* 0x000000babbba7221 */ /* 0x008fc60000010000 */
[C---:B------:R-:W-:Y:S01]  /*6c50*/  HMMA.16816.F32 R28, R36.reuse, R50, R28 ;  /* 0x00000032241c723c */ /* 0x040fe2000000181c */
[----:B------:R-:W3:Y:S03]  /*6c60*/  LDSM.16.MT88.4 R48, [R232+0xe800] ;  /* 0x00e80000e830783b */ /* 0x000ee60000004200 */
[----:B------:R-:W4:Y:S01]  /*6c70*/  MUFU.EX2 R178, R178 ;  /* 0x000000b200b27308 */ /* 0x000f220000000800 */
[C---:B-1----:R-:W-:Y:S01]  /*6c80*/  F2FP.F16.F32.PACK_AB R52, R193.reuse, R187 ;  /* 0x000000bbc134723e */ /* 0x042fe200000000ff */
[----:B------:R-:W-:Y:S01]  /*6c90*/  HMMA.16816.F32 R24, R36, R44, R24 ;  /* 0x0000002c2418723c */ /* 0x000fe20000001818 */
[----:B------:R-:W-:-:S05]  /*6ca0*/  FADD.FTZ R193, R193, R186 ;  /* 0x000000bac1c17221 */ /* 0x000fca0000010000 */
[----:B------:R-:W-:Y:S01]  /*6cb0*/  HMMA.16816.F32 R20, R36, R46, R20 ;  /* 0x0000002e2414723c */ /* 0x000fe20000001814 */
[----:B------:R-:W1:Y:S01]  /*6cc0*/  LDSM.16.MT88.4 R44, [R231+0xe800] ;  /* 0x00e80000e72c783b */ /* 0x000e620000004200 */
[----:B------:R-:W-:Y:S01]  /*6cd0*/  MUFU.EX2 R155, R155 ;  /* 0x0000009b009b7308 */ /* 0x000fe20000000800 */
[----:B-----5:R-:W-:-:S03]  /*6ce0*/  FADD.FTZ R193, R182, R193 ;  /* 0x000000c1b6c17221 */ /* 0x020fc60000010000 */
[----:B--2---:R-:W-:Y:S01]  /*6cf0*/  HMMA.16816.F32 R16, R36, R40, R16 ;  /* 0x000000282410723c */ /* 0x004fe20000001810 */
[----:B----4-:R-:W-:-:S03]  /*6d00*/  F2FP.F16.F32.PACK_AB R54, R178, R182 ;  /* 0x000000b6b236723e */ /* 0x010fc600000000ff */
[----:B------:R-:W2:Y:S01]  /*6d10*/  MUFU.EX2 R154, R154 ;  /* 0x0000009a009a7308 */ /* 0x000ea20000000800 */
[----:B------:R-:W-:Y:S01]  /*6d20*/  FADD.FTZ R178, R178, R193 ;  /* 0x000000c1b2b27221 */ /* 0x000fe20000010000 */
[C---:B------:R-:W-:Y:S01]  /*6d30*/  HMMA.16816.F32 R12, R36.reuse, R42, R12 ;  /* 0x0000002a240c723c */ /* 0x040fe2000000180c */
[----:B------:R-:W4:Y:S05]  /*6d40*/  LDSM.16.MT88.4 R40, [R230+0xe800] ;  /* 0x00e80000e628783b */ /* 0x000f2a0000004200 */
[C---:B------:R-:W-:Y:S01]  /*6d50*/  HMMA.16816.F32 R8, R36.reuse, R56, R8 ;  /* 0x000000382408723c */ /* 0x040fe20000001808 */
[----:B------:R-:W-:Y:S05]  /*6d60*/  MUFU.EX2 R148, R148 ;  /* 0x0000009400947308 */ /* 0x000fea0000000800 */
[----:B------:R-:W-:Y:S01]  /*6d70*/  HMMA.16816.F32 R4, R36, R58, R4 ;  /* 0x0000003a2404723c */ /* 0x000fe20000001804 */
[----:B------:R-:W5:Y:S02]  /*6d80*/  LDSM.16.MT88.4 R36, [R229+0xe800] ;  /* 0x00e80000e524783b */ /* 0x000f640000004200 */
[----:B------:R-:W3:Y:S01]  /*6d90*/  MUFU.EX2 R147, R147 ;  /* 0x0000009300937308 */ /* 0x000ee20000000800 */
[----:B--2---:R-:W-:Y:S01]  /*6da0*/  F2FP.F16.F32.PACK_AB R53, R154, R155 ;  /* 0x0000009b9a35723e */ /* 0x004fe200000000ff */
[----:B------:R-:W-:-:S04]  /*6db0*/  FADD.FTZ R155, R155, R169 ;  /* 0x000000a99b9b7221 */ /* 0x000fc80000010000 */
[----:B------:R-:W-:Y:S02]  /*6dc0*/  FADD.FTZ R155, R154, R155 ;  /* 0x0000009b9a9b7221 */ /* 0x000fe40000010000 */
[----:B------:R-:W2:Y:S08]  /*6dd0*/  MUFU.EX2 R170, R170 ;  /* 0x000000aa00aa7308 */ /* 0x000eb00000000800 */
[----:B------:R-:W1:Y:S01]  /*6de0*/  MUFU.EX2 R165, R165 ;  /* 0x000000a500a57308 */ /* 0x000e620000000800 */
[----:B---3--:R-:W-:Y:S01]  /*6df0*/  F2FP.F16.F32.PACK_AB R55, R147, R148 ;  /* 0x000000949337723e */ /* 0x008fe200000000ff */
[----:B------:R-:W-:-:S04]  /*6e00*/  FADD.FTZ R148, R148, R155 ;  /* 0x0000009b94947221 */ /* 0x000fc80000010000 */
[----:B------:R-:W-:Y:S02]  /*6e10*/  FADD.FTZ R148, R147, R148 ;  /* 0x0000009493947221 */ /* 0x000fe40000010000 */
[----:B------:R-:W-:Y:S01]  /*6e20*/  HMMA.16816.F32 R32, R52, R48, R32 ;  /* 0x000000303420723c */ /* 0x000fe20000001820 */
        /* <DEDUP_REMOVED lines=8> */
[----:B------:R-:W1:Y:S01]  /*6eb0*/  MUFU.EX2 R96, R96 ;  /* 0x0000006000607308 */ /* 0x000e620000000800 */
[C---:B------:R-:W-:Y:S01]  /*6ec0*/  HMMA.16816.F32 R20, R52.reuse, R46, R20 ;  /* 0x0000002e3414723c */ /* 0x040fe20000001814 */
[----:B------:R-:W2:Y:S05]  /*6ed0*/  LDSM.16.MT88.4 R44, [R231+0xf000] ;  /* 0x00f00000e72c783b */ /* 0x000eaa0000004200 */
[----:B----4-:R-:W-:Y:S01]  /*6ee0*/  HMMA.16816.F32 R16, R52, R40, R16 ;  /* 0x000000283410723c */ /* 0x010fe20000001810 */
[----:B------:R-:W4:Y:S01]  /*6ef0*/  MUFU.EX2 R93, R93 ;  /* 0x0000005d005d7308 */ /* 0x000f220000000800 */
[----:B---3--:R-:W-:Y:S01]  /*6f00*/  F2FP.F16.F32.PACK_AB R58, R149, R160 ;  /* 0x000000a0953a723e */ /* 0x008fe200000000ff */
[----:B------:R-:W-:-:S03]  /*6f10*/  FADD.FTZ R160, R160, R178 ;  /* 0x000000b2a0a07221 */ /* 0x000fc60000010000 */
[C---:B------:R-:W-:Y:S01]  /*6f20*/  HMMA.16816.F32 R12, R52.reuse, R42, R12 ;  /* 0x0000002a340c723c */ /* 0x040fe2000000180c */
[----:B------:R-:W3:Y:S01]  /*6f30*/  LDSM.16.MT88.4 R40, [R230+0xf000] ;  /* 0x00f00000e628783b */ /* 0x000ee20000004200 */
[----:B------:R-:W-:Y:S01]  /*6f40*/  FADD.FTZ R160, R149, R160 ;  /* 0x000000a095a07221 */ /* 0x000fe20000010000 */
[----:B------:R-:W4:Y:S01]  /*6f50*/  MUFU.EX2 R92, R92 ;  /* 0x0000005c005c7308 */ /* 0x000f220000000800 */
[----:B-1----:R-:W-:Y:S02]  /*6f60*/  FADD.FTZ R148, R96, R148 ;  /* 0x0000009460947221 */ /* 0x002fe40000010000 */
[C---:B-----5:R-:W-:Y:S05]  /*6f70*/  HMMA.16816.F32 R8, R52.reuse, R36, R8 ;  /* 0x000000243408723c */ /* 0x060fea0000001808 */
[----:B------:R-:W1:Y:S01]  /*6f80*/  MUFU.EX2 R89, R89 ;  /* 0x0000005900597308 */ /* 0x000e620000000800 */
[----:B------:R-:W-:Y:S01]  /*6f90*/  HMMA.16816.F32 R4, R52, R38, R4 ;  /* 0x000000263404723c */ /* 0x000fe20000001804 */
[----:B------:R-:W5:Y:S01]  /*6fa0*/  LDSM.16.MT88.4 R36, [R229+0xf000] ;  /* 0x00f00000e524783b */ /* 0x000f620000004200 */
[C---:B----4-:R-:W-:Y:S01]  /*6fb0*/  F2FP.F16.F32.PACK_AB R57, R93.reuse, R96 ;  /* 0x000000605d39723e */ /* 0x050fe200000000ff */
[----:B------:R-:W-:-:S04]  /*6fc0*/  FADD.FTZ R93, R93, R148 ;  /* 0x000000945d5d7221 */ /* 0x000fc80000010000 */
[----:B------:R-:W-:Y:S01]  /*6fd0*/  MUFU.EX2 R144, R144 ;  /* 0x0000009000907308 */ /* 0x000fe20000000800 */
[----:B------:R-:W-:-:S07]  /*6fe0*/  FADD.FTZ R93, R92, R93 ;  /* 0x0000005d5c5d7221 */ /* 0x000fce0000010000 */
[----:B------:R-:W4:Y:S01]  /*6ff0*/  MUFU.EX2 R143, R143 ;  /* 0x0000008f008f7308 */ /* 0x000f220000000800 */
[C---:B-1----:R-:W-:Y:S01]  /*7000*/  F2FP.F16.F32.PACK_AB R59, R89.reuse, R92 ;  /* 0x0000005c593b723e */ /* 0x042fe200000000ff */
[----:B------:R-:W-:-:S06]  /*7010*/  FADD.FTZ R93, R89, R93 ;  /* 0x0000005d595d7221 */ /* 0x000fcc0000010000 */
[C---:B--2---:R-:W-:Y:S01]  /*7020*/  HMMA.16816.F32 R32, R56.reuse, R48, R32 ;  /* 0x000000303820723c */ /* 0x044fe20000001820 */
[----:B------:R-:W-:Y:S05]  /*7030*/  MUFU.EX2 R86, R86 ;  /* 0x0000005600567308 */ /* 0x000fea0000000800 */
[C---:B------:R-:W-:Y:S01]  /*7040*/  HMMA.16816.F32 R28, R56.reuse, R50, R28 ;  /* 0x00000032381c723c */ /* 0x040fe2000000181c */
[----:B------:R-:W1:Y:S02]  /*7050*/  LDSM.16.MT88.4 R48, [R232+0xf800] ;  /* 0x00f80000e830783b */ /* 0x000e640000004200 */
[----:B------:R-:W2:Y:S01]  /*7060*/  MUFU.EX2 R83, R83 ;  /* 0x0000005300537308 */ /* 0x000ea20000000800 */
[C---:B----4-:R-:W-:Y:S01]  /*7070*/  F2FP.F16.F32.PACK_AB R52, R143.reuse, R144 ;  /* 0x000000908f34723e */ /* 0x050fe200000000ff */
[----:B------:R-:W-:Y:S01]  /*7080*/  FADD.FTZ R144, R144, R160 ;  /* 0x000000a090907221 */ /* 0x000fe20000010000 */
[----:B------:R-:W-:Y:S03]  /*7090*/  HMMA.16816.F32 R24, R56, R44, R24 ;  /* 0x0000002c3818723c */ /* 0x000fe60000001818 */
[----:B------:R-:W-:-:S02]  /*70a0*/  FADD.FTZ R144, R143, R144 ;  /* 0x000000908f907221 */ /* 0x000fc40000010000 */
[----:B------:R-:W-:Y:S01]  /*70b0*/  MUFU.EX2 R88, R88 ;  /* 0x0000005800587308 */ /* 0x000fe20000000800 */
[C---:B------:R-:W-:Y:S01]  /*70c0*/  HMMA.16816.F32 R20, R56.reuse, R46, R20 ;  /* 0x0000002e3814723c */ /* 0x040fe20000001814 */
[----:B------:R-:W4:Y:S05]  /*70d0*/  LDSM.16.MT88.4 R44, [R231+0xf800] ;  /* 0x00f80000e72c783b */ /* 0x000f2a0000004200 */
[----:B---3--:R-:W-:Y:S01]  /*70e0*/  HMMA.16816.F32 R16, R56, R40, R16 ;  /* 0x000000283810723c */ /* 0x008fe20000001810 */
[----:B------:R-:W3:Y:S01]  /*70f0*/  MUFU.EX2 R85, R85 ;  /* 0x0000005500557308 */ /* 0x000ee20000000800 */
[----:B--2---:R-:W-:Y:S01]  /*7100*/  F2FP.F16.F32.PACK_AB R54, R83, R86 ;  /* 0x000000565336723e */ /* 0x004fe200000000ff */
[----:B------:R-:W-:-:S03]  /*7110*/  FADD.FTZ R86, R86, R144 ;  /* 0x0000009056567221 */ /* 0x000fc60000010000 */
[C---:B------:R-:W-:Y:S01]  /*7120*/  HMMA.16816.F32 R12, R56.reuse, R42, R12 ;  /* 0x0000002a380c723c */ /* 0x040fe2000000180c */
[----:B------:R-:W2:Y:S01]  /*7130*/  LDSM.16.MT88.4 R40, [R230+0xf800] ;  /* 0x00f80000e628783b */ /* 0x000ea20000004200 */
[----:B------:R-:W-:Y:S01]  /*7140*/  FADD.FTZ R86, R83, R86 ;  /* 0x0000005653567221 */ /* 0x000fe20000010000 */
[----:B------:R-:W-:Y:S03]  /*7150*/  MUFU.EX2 R84, R84 ;  /* 0x0000005400547308 */ /* 0x000fe60000000800 */
[C---:B-----5:R-:W-:Y:S05]  /*7160*/  HMMA.16816.F32 R8, R56.reuse, R36, R8 ;  /* 0x000000243808723c */ /* 0x060fea0000001808 */
[----:B------:R-:W5:Y:S01]  /*7170*/  MUFU.EX2 R81, R81 ;  /* 0x0000005100517308 */ /* 0x000f620000000800 */
[----:B------:R-:W-:Y:S01]  /*7180*/  HMMA.16816.F32 R4, R56, R38, R4 ;  /* 0x000000263804723c */ /* 0x000fe20000001804 */
[----:B------:R-:W2:Y:S01]  /*7190*/  LDSM.16.MT88.4 R36, [R229+0xf800] ;  /* 0x00f80000e524783b */ /* 0x000ea20000004200 */
[----:B---3--:R-:W-:Y:S01]  /*71a0*/  F2FP.F16.F32.PACK_AB R53, R85, R88 ;  /* 0x000000585535723e */ /* 0x008fe200000000ff */
[----:B------:R-:W-:-:S04]  /*71b0*/  FADD.FTZ R88, R88, R93 ;  /* 0x0000005d58587221 */ /* 0x000fc80000010000 */
[--C-:B------:R-:W-:Y:S01]  /*71c0*/  FFMA.FTZ R57, R74, UR4, -R120.reuse ;  /* 0x000000044a397c23 */ /* 0x100fe20008010878 */
[----:B------:R-:W-:Y:S01]  /*71d0*/  FFMA.FTZ R56, R75, UR4, -R120 ;  /* 0x000000044b387c23 */ /* 0x000fe20008010878 */
[--C-:B------:R-:W-:Y:S01]  /*71e0*/  FFMA.FTZ R58, R80, UR4, -R102.reuse ;  /* 0x00000004503a7c23 */ /* 0x100fe20008010866 */
[--C-:B------:R-:W-:Y:S01]  /*71f0*/  FFMA.FTZ R59, R77, UR4, -R102.reuse ;  /* 0x000000044d3b7c23 */ /* 0x100fe20008010866 */
[----:B------:R-:W-:Y:S01]  /*7200*/  FFMA.FTZ R74, R76, UR4, -R102 ;  /* 0x000000044c4a7c23 */ /* 0x000fe20008010866 */
[----:B------:R-:W-:Y:S01]  /*7210*/  MUFU.EX2 R82, R82 ;  /* 0x0000005200527308 */ /* 0x000fe20000000800 */
[--C-:B------:R-:W-:Y:S01]  /*7220*/  FFMA.FTZ R75, R91, UR4, -R120.reuse ;  /* 0x000000045b4b7c23 */ /* 0x100fe20008010878 */
[--C-:B------:R-:W-:Y:S01]  /*7230*/  FFMA.FTZ R76, R90, UR4, -R120.reuse ;  /* 0x000000045a4c7c23 */ /* 0x100fe20008010878 */
[--C-:B------:R-:W-:Y:S01]  /*7240*/  FFMA.FTZ R77, R87, UR4, -R120.reuse ;  /* 0x00000004574d7c23 */ /* 0x100fe20008010878 */
[----:B-----5:R-:W-:Y:S01]  /*7250*/  F2FP.F16.F32.PACK_AB R55, R81, R84 ;  /* 0x000000545137723e */ /* 0x020fe200000000ff */
[--C-:B------:R-:W-:Y:S01]  /*7260*/  FFMA.FTZ R80, R101, UR4, -R120.reuse ;  /* 0x0000000465507c23 */ /* 0x100fe20008010878 */
[----:B------:R-:W-:Y:S01]  /*7270*/  FFMA.FTZ R87, R100, UR4, -R120 ;  /* 0x0000000464577c23 */ /* 0x000fe20008010878 */
[----:B------:R-:W-:Y:S01]  /*7280*/  FFMA.FTZ R90, R98, UR4, -R102 ;  /* 0x00000004625a7c23 */ /* 0x000fe20008010866 */
[----:B------:R-:W3:Y:S01]  /*7290*/  MUFU.EX2 R79, R79 ;  /* 0x0000004f004f7308 */ /* 0x000ee20000000800 */
[----:B------:R-:W-:-:S02]  /*72a0*/  FADD.FTZ R88, R85, R88 ;  /* 0x0000005855587221 */ /* 0x000fc40000010000 */
[----:B-1----:R-:W-:Y:S02]  /*72b0*/  HMMA.16816.F32 R32, R52, R48, R32 ;  /* 0x000000303420723c */ /* 0x002fe40000001820 */
[----:B------:R-:W-:-:S03]  /*72c0*/  FADD.FTZ R84, R84, R88 ;  /* 0x0000005854547221 */ /* 0x000fc60000010000 */
[----:B------:R-:W-:Y:S01]  /*72d0*/  MUFU.EX2 R78, R78 ;  /* 0x0000004e004e7308 */ /* 0x000fe20000000800 */
[----:B------:R-:W-:Y:S01]  /*72e0*/  HMMA.16816.F32 R28, R52, R50, R28 ;  /* 0x00000032341c723c */ /* 0x000fe2000000181c */
[----:B------:R-:W1:Y:S01]  /*72f0*/  LDSM.16.MT88.4 R48, [R232+0x10000] ;  /* 0x01000000e830783b */ /* 0x000e620000004200 */
[----:B------:R-:W-:-:S04]  /*7300*/  FADD.FTZ R84, R81, R84 ;  /* 0x0000005451547221 */ /* 0x000fc80000010000 */
[C---:B----4-:R-:W-:Y:S01]  /*7310*/  HMMA.16816.F32 R24, R52.reuse, R44, R24 ;  /* 0x0000002c3418723c */ /* 0x050fe20000001818 */
[----:B------:R-:W-:Y:S05]  /*7320*/  MUFU.EX2 R56, R56 ;  /* 0x0000003800387308 */ /* 0x000fea0000000800 */
[C---:B------:R-:W-:Y:S01]  /*7330*/  HMMA.16816.F32 R20, R52.reuse, R46, R20 ;  /* 0x0000002e3414723c */ /* 0x040fe20000001814 */
[----:B------:R-:W4:Y:S02]  /*7340*/  LDSM.16.MT88.4 R44, [R231+0x10000] ;  /* 0x01000000e72c783b */ /* 0x000f240000004200 */
[----:B------:R-:W-:Y:S03]  /*7350*/  MUFU.EX2 R58, R58 ;  /* 0x0000003a003a7308 */ /* 0x000fe60000000800 */
[C---:B--2---:R-:W-:Y:S05]  /*7360*/  HMMA.16816.F32 R16, R52.reuse, R40, R16 ;  /* 0x000000283410723c */ /* 0x044fea0000001810 */
[----:B------:R-:W2:Y:S01]  /*7370*/  MUFU.EX2 R59, R59 ;  /* 0x0000003b003b7308 */ /* 0x000ea20000000800 */
[C---:B------:R-:W-:Y:S01]  /*7380*/  HMMA.16816.F32 R12, R52.reuse, R42, R12 ;  /* 0x0000002a340c723c */ /* 0x040fe2000000180c */
[----:B------:R-:W5:Y:S05]  /*7390*/  LDSM.16.MT88.4 R40, [R230+0x10000] ;  /* 0x01000000e628783b */ /* 0x000f6a0000004200 */
[C---:B------:R-:W-:Y:S01]  /*73a0*/  HMMA.16816.F32 R8, R52.reuse, R36, R8 ;  /* 0x000000243408723c */ /* 0x040fe20000001808 */
[----:B------:R-:W-:Y:S05]  /*73b0*/  MUFU.EX2 R74, R74 ;  /* 0x0000004a004a7308 */ /* 0x000fea0000000800 */
[----:B------:R-:W-:Y:S01]  /*73c0*/  HMMA.16816.F32 R4, R52, R38, R4 ;  /* 0x000000263404723c */ /* 0x000fe20000001804 */
[----:B------:R-:W5:Y:S02]  /*73d0*/  LDSM.16.MT88.4 R36, [R229+0x10000] ;  /* 0x01000000e524783b */ /* 0x000f640000004200 */
[----:B------:R-:W1:Y:S04]  /*73e0*/  MUFU.EX2 R73, R73 ;  /* 0x0000004900497308 */ /* 0x000e680000000800 */
[----:B---3--:R-:W-:Y:S01]  /*73f0*/  F2FP.F16.F32.PACK_AB R52, R79, R82 ;  /* 0x000000524f34723e */ /* 0x008fe200000000ff */
[----:B------:R-:W-:Y:S01]  /*7400*/  FADD.FTZ R82, R82, R86 ;  /* 0x0000005652527221 */ /* 0x000fe20000010000 */
[----:B--2---:R-:W-:Y:S01]  /*7410*/  F2FP.F16.F32.PACK_AB R53, R59, R58 ;  /* 0x0000003a3b35723e */ /* 0x004fe200000000ff */
[----:B------:R-:W-:Y:S01]  /*7420*/  FADD.FTZ R58, R58, R84 ;  /* 0x000000543a3a7221 */ /* 0x000fe20000010000 */
[----:B------:R-:W-:Y:S01]  /*7430*/  F2FP.F16.F32.PACK_AB R54, R56, R78 ;  /* 0x0000004e3836723e */ /* 0x000fe200000000ff */
[----:B------:R-:W-:Y:S01]  /*7440*/  MUFU.EX2 R57, R57 ;  /* 0x0000003900397308 */ /* 0x000fe20000000800 */
[----:B------:R-:W-:Y:S01]  /*7450*/  FADD.FTZ R82, R79, R82 ;  /* 0x000000524f527221 */ /* 0x000fe20000010000 */
[----:B------:R-:W-:-:S03]  /*7460*/  FADD.FTZ R58, R59, R58 ;  /* 0x0000003a3b3a7221 */ /* 0x000fc60000010000 */
[----:B------:R-:W-:Y:S01]  /*7470*/  FADD.FTZ R78, R78, R82 ;  /* 0x000000524e4e7221 */ /* 0x000fe20000010000 */
[----:B-1----:R-:W-:Y:S02]  /*7480*/  F2FP.F16.F32.PACK_AB R55, R73, R74 ;  /* 0x0000004a4937723e */ /* 0x002fe400000000ff */
[----:B------:R-:W1:Y:S01]  /*7490*/  MUFU.EX2 R71, R71 ;  /* 0x0000004700477308 */ /* 0x000e620000000800 */
[----:B------:R-:W-:Y:S01]  /*74a0*/  FADD.FTZ R74, R74, R58 ;  /* 0x0000003a4a4a7221 */ /* 0x000fe20000010000 */
[----:B------:R-:W-:-:S03]  /*74b0*/  FADD.FTZ R78, R56, R78 ;  /* 0x0000004e384e7221 */ /* 0x000fc60000010000 */
[----:B------:R-:W-:Y:S01]  /*74c0*/  FADD.FTZ R74, R73, R74 ;  /* 0x0000004a494a7221 */ /* 0x000fe20000010000 */
[C---:B------:R-:W-:Y:S02]  /*74d0*/  HMMA.16816.F32 R32, R52.reuse, R48, R32 ;  /* 0x000000303420723c */ /* 0x040fe40000001820 */
[----:B------:R-:W-:Y:S04]  /*74e0*/  MUFU.EX2 R70, R70 ;  /* 0x0000004600467308 */ /* 0x000fe80000000800 */
[C---:B------:R-:W-:Y:S01]  /*74f0*/  HMMA.16816.F32 R28, R52.reuse, R50, R28 ;  /* 0x00000032341c723c */ /* 0x040fe2000000181c */
[----:B------:R-:W2:Y:S03]  /*7500*/  LDSM.16.MT88.4 R48, [R232+0x10800] ;  /* 0x01080000e830783b */ /* 0x000ea60000004200 */
[----:B------:R-:W3:Y:S02]  /*7510*/  MUFU.EX2 R67, R67 ;  /* 0x0000004300437308 */ /* 0x000ee40000000800 */
[C---:B----4-:R-:W-:Y:S06]  /*7520*/  HMMA.16816.F32 R24, R52.reuse, R44, R24 ;  /* 0x0000002c3418723c */ /* 0x050fec0000001818 */
[----:B------:R-:W-:Y:S01]  /*7530*/  HMMA.16816.F32 R20, R52, R46, R20 ;  /* 0x0000002e3414723c */ /* 0x000fe20000001814 */
[----:B------:R-:W-:Y:S01]  /*7540*/  MUFU.EX2 R72, R72 ;  /* 0x0000004800487308 */ /* 0x000fe20000000800 */
[----:B-1----:R-:W-:Y:S01]  /*7550*/  F2FP.F16.F32.PACK_AB R44, R71, R57 ;  /* 0x00000039472c723e */ /* 0x002fe200000000ff */
[----:B------:R-:W-:-:S03]  /*7560*/  FADD.FTZ R57, R57, R78 ;  /* 0x0000004e39397221 */ /* 0x000fc60000010000 */
[C---:B-----5:R-:W-:Y:S01]  /*7570*/  HMMA.16816.F32 R16, R52.reuse, R40, R16 ;  /* 0x000000283410723c */ /* 0x060fe20000001810 */
[----:B------:R-:W-:Y:S02]  /*7580*/  FADD.FTZ R57, R71, R57 ;  /* 0x0000003947397221 */ /* 0x000fe40000010000 */
[----:B------:R-:W1:Y:S01]  /*7590*/  MUFU.EX2 R3, R69 ;  /* 0x0000004500037308 */ /* 0x000e620000000800 */
[C---:B---3--:R-:W-:Y:S01]  /*75a0*/  F2FP.F16.F32.PACK_AB R46, R67.reuse, R70 ;  /* 0x00000046432e723e */ /* 0x048fe200000000ff */
[----:B------:R-:W-:Y:S01]  /*75b0*/  FADD.FTZ R70, R70, R57 ;  /* 0x0000003946467221 */ /* 0x000fe20000010000 */
[C---:B------:R-:W-:Y:S01]  /*75c0*/  HMMA.16816.F32 R12, R52.reuse, R42, R12 ;  /* 0x0000002a340c723c */ /* 0x040fe2000000180c */
[----:B------:R-:W3:Y:S02]  /*75d0*/  LDSM.16.MT88.4 R40, [R231+0x10800] ;  /* 0x01080000e728783b */ /* 0x000ee40000004200 */
[----:B------:R-:W-:Y:S02]  /*75e0*/  FADD.FTZ R70, R67, R70 ;  /* 0x0000004643467221 */ /* 0x000fe40000010000 */
[----:B------:R-:W-:Y:S01]  /*75f0*/  MUFU.EX2 R68, R68 ;  /* 0x0000004400447308 */ /* 0x000fe20000000800 */
[C---:B------:R-:W-:Y:S06]  /*7600*/  HMMA.16816.F32 R8, R52.reuse, R36, R8 ;  /* 0x000000243408723c */ /* 0x040fec0000001808 */
[----:B------:R-:W-:Y:S01]  /*7610*/  HMMA.16816.F32 R4, R52, R38, R4 ;  /* 0x000000263404723c */ /* 0x000fe20000001804 */
[----:B------:R-:W4:Y:S01]  /*7620*/  LDSM.16.MT88.4 R36, [R230+0x10800] ;  /* 0x01080000e624783b */ /* 0x000f220000004200 */
[----:B------:R-:W5:Y:S01]  /*7630*/  MUFU.EX2 R65, R65 ;  /* 0x0000004100417308 */ /* 0x000f620000000800 */
[----:B-1----:R-:W-:Y:S01]  /*7640*/  F2FP.F16.F32.PACK_AB R45, R3, R72 ;  /* 0x00000048032d723e */ /* 0x002fe200000000ff */
[--C-:B------:R-:W-:Y:S01]  /*7650*/  FFMA.FTZ R69, R66, UR4, -R120.reuse ;  /* 0x0000000442457c23 */ /* 0x100fe20008010878 */
[----:B------:R-:W1:Y:S01]  /*7660*/  LDSM.16.MT88.4 R52, [R229+0x10800] ;  /* 0x01080000e534783b */ /* 0x000e620000004200 */
[----:B------:R-:W-:Y:S01]  /*7670*/  FFMA.FTZ R66, R94, UR4, -R120 ;  /* 0x000000045e427c23 */ /* 0x000fe20008010878 */
[----:B------:R-:W-:-:S03]  /*7680*/  FADD.FTZ R72, R72, R74 ;  /* 0x0000004a48487221 */ /* 0x000fc60000010000 */
        /* <DEDUP_REMOVED lines=8> */
[C---:B------:R-:W-:Y:S03]  /*7710*/  HMMA.16816.F32 R28, R44.reuse, R50, R28 ;  /* 0x000000322c1c723c */ /* 0x040fe6000000181c */
[----:B------:R-:W2:Y:S01]  /*7720*/  MUFU.EX2 R76, R76 ;  /* 0x0000004c004c7308 */ /* 0x000ea20000000800 */
[C---:B---3--:R-:W-:Y:S01]  /*7730*/  F2FP.F16.F32.PACK_AB R48, R66.reuse, R69 ;  /* 0x000000454230723e */ /* 0x048fe200000000ff */
[----:B------:R-:W-:Y:S01]  /*7740*/  FADD.FTZ R69, R69, R70 ;  /* 0x0000004645457221 */ /* 0x000fe20000010000 */
[----:B------:R-:W-:Y:S03]  /*7750*/  HMMA.16816.F32 R24, R44, R40, R24 ;  /* 0x000000282c18723c */ /* 0x000fe60000001818 */
[----:B------:R-:W-:-:S02]  /*7760*/  FADD.FTZ R69, R66, R69 ;  /* 0x0000004542457221 */ /* 0x000fc40000010000 */
[----:B------:R-:W-:Y:S01]  /*7770*/  MUFU.EX2 R64, R64 ;  /* 0x0000004000407308 */ /* 0x000fe20000000800 */
[C---:B------:R-:W-:Y:S01]  /*7780*/  HMMA.16816.F32 R20, R44.reuse, R42, R20 ;  /* 0x0000002a2c14723c */ /* 0x040fe20000001814 */
[----:B------:R-:W3:Y:S05]  /*7790*/  LDSM.16.MT88.4 R40, [R232+0x11000] ;  /* 0x01100000e828783b */ /* 0x000eea0000004200 */
[----:B----4-:R-:W-:Y:S01]  /*77a0*/  HMMA.16816.F32 R16, R44, R36, R16 ;  /* 0x000000242c10723c */ /* 0x010fe20000001810 */
[----:B------:R-:W4:Y:S01]  /*77b0*/  MUFU.EX2 R63, R63 ;  /* 0x0000003f003f7308 */ /* 0x000f220000000800 */
[----:B--2---:R-:W-:Y:S01]  /*77c0*/  F2FP.F16.F32.PACK_AB R50, R76, R75 ;  /* 0x0000004b4c32723e */ /* 0x004fe200000000ff */
[----:B------:R-:W-:-:S03]  /*77d0*/  FADD.FTZ R75, R75, R69 ;  /* 0x000000454b4b7221 */ /* 0x000fc60000010000 */
[C---:B------:R-:W-:Y:S01]  /*77e0*/  HMMA.16816.F32 R12, R44.reuse, R38, R12 ;  /* 0x000000262c0c723c */ /* 0x040fe2000000180c */
[----:B------:R-:W2:Y:S01]  /*77f0*/  LDSM.16.MT88.4 R36, [R231+0x11000] ;  /* 0x01100000e724783b */ /* 0x000ea20000004200 */
[----:B------:R-:W-:Y:S01]  /*7800*/  FADD.FTZ R75, R76, R75 ;  /* 0x0000004b4c4b7221 */ /* 0x000fe20000010000 */
[----:B------:R-:W-:Y:S03]  /*7810*/  MUFU.EX2 R62, R62 ;  /* 0x0000003e003e7308 */ /* 0x000fe60000000800 */
[C---:B-1----:R-:W-:Y:S05]  /*7820*/  HMMA.16816.F32 R8, R44.reuse, R52, R8 ;  /* 0x000000342c08723c */ /* 0x042fea0000001808 */
[----:B------:R-:W1:Y:S01]  /*7830*/  MUFU.EX2 R61, R61 ;  /* 0x0000003d003d7308 */ /* 0x000e620000000800 */
[----:B------:R-:W-:Y:S01]  /*7840*/  HMMA.16816.F32 R4, R44, R54, R4 ;  /* 0x000000362c04723c */ /* 0x000fe20000001804 */
[----:B------:R-:W5:Y:S01]  /*7850*/  LDSM.16.MT88.4 R44, [R230+0x11000] ;  /* 0x01100000e62c783b */ /* 0x000f620000004200 */
[----:B----4-:R-:W-:Y:S01]  /*7860*/  F2FP.F16.F32.PACK_AB R49, R63, R64 ;  /* 0x000000403f31723e */ /* 0x010fe200000000ff */
[----:B------:R-:W-:-:S02]  /*7870*/  FADD.FTZ R64, R64, R68 ;  /* 0x0000004440407221 */ /* 0x000fc40000010000 */
[----:B------:R-:W4:Y:S02]  /*7880*/  LDSM.16.MT88.4 R52, [R229+0x11000] ;  /* 0x01100000e534783b */ /* 0x000f240000004200 */
[----:B------:R-:W3:Y:S01]  /*7890*/  MUFU.EX2 R77, R77 ;  /* 0x0000004d004d7308 */ /* 0x000ee20000000800 */
[----:B------:R-:W-:-:S07]  /*78a0*/  FADD.FTZ R64, R63, R64 ;  /* 0x000000403f407221 */ /* 0x000fce0000010000 */
[----:B------:R-:W2:Y:S01]  /*78b0*/  MUFU.EX2 R80, R80 ;  /* 0x0000005000507308 */ /* 0x000ea20000000800 */
[----:B-1----:R-:W-:Y:S01]  /*78c0*/  F2FP.F16.F32.PACK_AB R51, R61, R62 ;  /* 0x0000003e3d33723e */ /* 0x002fe200000000ff */
[----:B------:R-:W-:-:S04]  /*78d0*/  FADD.FTZ R62, R62, R64 ;  /* 0x000000403e3e7221 */ /* 0x000fc80000010000 */
[----:B------:R-:W-:Y:S02]  /*78e0*/  FADD.FTZ R62, R61, R62 ;  /* 0x0000003e3d3e7221 */ /* 0x000fe40000010000 */
[----:B---3--:R-:W-:Y:S01]  /*78f0*/  HMMA.16816.F32 R32, R48, R40, R32 ;  /* 0x000000283020723c */ /* 0x008fe20000001820 */
[----:B------:R-:W1:Y:S01]  /*7900*/  MUFU.EX2 R87, R87 ;  /* 0x0000005700577308 */ /* 0x000e620000000800 */
[----:B------:R-:W-:-:S04]  /*7910*/  FADD.FTZ R75, R77, R75 ;  /* 0x0000004b4d4b7221 */ /* 0x000fc80000010000 */
[C---:B------:R-:W-:Y:S01]  /*7920*/  HMMA.16816.F32 R28, R48.reuse, R42, R28 ;  /* 0x0000002a301c723c */ /* 0x040fe2000000181c */
[----:B------:R-:W-:Y:S02]  /*7930*/  LDSM.16.MT88.4 R40, [R230+0x11800] ;  /* 0x01180000e628783b */ /* 0x000fe40000004200 */
[----:B------:R-:W3:Y:S01]  /*7940*/  MUFU.EX2 R252, R252 ;  /* 0x000000fc00fc7308 */ /* 0x000ee20000000800 */
[C---:B--2---:R-:W-:Y:S01]  /*7950*/  F2FP.F16.F32.PACK_AB R132, R80.reuse, R77 ;  /* 0x0000004d5084723e */ /* 0x044fe200000000ff */
[----:B------:R-:W-:Y:S01]  /*7960*/  FADD.FTZ R75, R80, R75 ;  /* 0x0000004b504b7221 */ /* 0x000fe20000010000 */
[C---:B------:R-:W-:Y:S05]  /*7970*/  HMMA.16816.F32 R24, R48.reuse, R36, R24 ;  /* 0x000000243018723c */ /* 0x040fea0000001818 */
[----:B------:R-:W2:Y:S01]  /*7980*/  MUFU.EX2 R60, R60 ;  /* 0x0000003c003c7308 */ /* 0x000ea20000000800 */
[----:B-----5:R-:W-:Y:S01]  /*7990*/  HMMA.16816.F32 R16, R48, R44, R16 ;  /* 0x0000002c3010723c */ /* 0x020fe20000001810 */
[----:B-1----:R-:W-:-:S05]  /*79a0*/  FADD.FTZ R75, R87, R75 ;  /* 0x0000004b574b7221 */ /* 0x002fca0000010000 */
[C---:B------:R-:W-:Y:S01]  /*79b0*/  HMMA.16816.F32 R20, R48.reuse, R38, R20 ;  /* 0x000000263014723c */ /* 0x040fe20000001814 */
[----:B------:R-:W-:Y:S01]  /*79c0*/  FFMA.FTZ R44, R97, UR4, -R102 ;  /* 0x00000004612c7c23 */ /* 0x000fe20008010866 */
[----:B------:R-:W1:Y:S01]  /*79d0*/  MUFU.EX2 R90, R90 ;  /* 0x0000005a005a7308 */ /* 0x000e620000000800 */
[C---:B---3--:R-:W-:Y:S01]  /*79e0*/  F2FP.F16.F32.PACK_AB R134, R252.reuse, R87 ;  /* 0x00000057fc86723e */ /* 0x048fe200000000ff */
[----:B------:R-:W3:Y:S01]  /*79f0*/  LDSM.16.MT88.4 R36, [R231+0x11800] ;  /* 0x01180000e724783b */ /* 0x000ee20000004200 */
[----:B------:R-:W-:Y:S01]  /*7a00*/  FADD.FTZ R252, R252, R75 ;  /* 0x0000004bfcfc7221 */ /* 0x000fe20000010000 */
[C---:B------:R-:W-:Y:S04]  /*7a10*/  HMMA.16816.F32 R12, R48.reuse, R46, R12 ;  /* 0x0000002e300c723c */ /* 0x040fe8000000180c */
[----:B------:R-:W5:Y:S01]  /*7a20*/  MUFU.EX2 R44, R44 ;  /* 0x0000002c002c7308 */ /* 0x000f620000000800 */
[----:B--2---:R-:W-:Y:S01]  /*7a30*/  FADD.FTZ R62, R60, R62 ;  /* 0x0000003e3c3e7221 */ /* 0x004fe20000010000 */
[C---:B----4-:R-:W-:Y:S06]  /*7a40*/  HMMA.16816.F32 R8, R48.reuse, R52, R8 ;  /* 0x000000343008723c */ /* 0x050fec0000001808 */
[----:B------:R-:W2:Y:S01]  /*7a50*/  MUFU.EX2 R251, R251 ;  /* 0x000000fb00fb7308 */ /* 0x000ea20000000800 */
[C---:B-1----:R-:W-:Y:S01]  /*7a60*/  F2FP.F16.F32.PACK_AB R133, R90.reuse, R60 ;  /* 0x0000003c5a85723e */ /* 0x042fe200000000ff */
[----:B------:R-:W-:Y:S01]  /*7a70*/  HMMA.16816.F32 R4, R48, R54, R4 ;  /* 0x000000363004723c */ /* 0x000fe20000001804 */
[----:B------:R-:W-:-:S04]  /*7a80*/  FADD.FTZ R62, R90, R62 ;  /* 0x0000003e5a3e7221 */ /* 0x000fc80000010000 */
[----:B-----5:R-:W-:Y:S01]  /*7a90*/  FADD.FTZ R62, R44, R62 ;  /* 0x0000003e2c3e7221 */ /* 0x020fe20000010000 */
[----:B--2---:R-:W-:-:S03]  /*7aa0*/  F2FP.F16.F32.PACK_AB R135, R251, R44 ;  /* 0x0000002cfb87723e */ /* 0x004fc600000000ff */
[----:B------:R-:W-:-:S04]  /*7ab0*/  FADD.FTZ R251, R251, R62 ;  /* 0x0000003efbfb7221 */ /* 0x000fc80000010000 */
[C---:B------:R-:W-:Y:S06]  /*7ac0*/  HMMA.16816.F32 R160, R132.reuse, R156, R32 ;  /* 0x0000009c84a0723c */ /* 0x040fec0000001820 */
[C---:B------:R-:W-:Y:S01]  /*7ad0*/  HMMA.16816.F32 R156, R132.reuse, R158, R28 ;  /* 0x0000009e849c723c */ /* 0x040fe2000000181c */
[----:B------:R-:W1:Y:S05]  /*7ae0*/  LDSM.16.MT88.4 R28, [R229+0x11800] ;  /* 0x01180000e51c783b */ /* 0x000e6a0000004200 */
[C---:B---3--:R-:W-:Y:S06]  /*7af0*/  HMMA.16816.F32 R152, R132.reuse, R36, R24 ;  /* 0x000000248498723c */ /* 0x048fec0000001818 */
[C---:B------:R-:W-:Y:S06]  /*7b00*/  HMMA.16816.F32 R148, R132.reuse, R38, R20 ;  /* 0x000000268494723c */ /* 0x040fec0000001814 */
[C---:B------:R-:W-:Y:S06]  /*7b10*/  HMMA.16816.F32 R144, R132.reuse, R40, R16 ;  /* 0x000000288490723c */ /* 0x040fec0000001810 */
[C---:B------:R-:W-:Y:S06]  /*7b20*/  HMMA.16816.F32 R140, R132.reuse, R42, R12 ;  /* 0x0000002a848c723c */ /* 0x040fec000000180c */
[C---:B-1----:R-:W-:Y:S06]  /*7b30*/  HMMA.16816.F32 R136, R132.reuse, R28, R8 ;  /* 0x0000001c8488723c */ /* 0x042fec0000001808 */
[----:B------:R-:W-:Y:S01]  /*7b40*/  HMMA.16816.F32 R132, R132, R30, R4 ;  /* 0x0000001e8484723c */ /* 0x000fe20000001804 */
[----:B------:R-:W-:-:S08]  /*7b50*/  NOP ;  /* 0x0000000000007918 */ /* 0x000fd00000000000 */
[----:B------:R-:W-:-:S15]  /*7b60*/  @!P0 BRA `(.L_x_2209) ;  /* 0x00000050000c8947 */ /* 0x000fde0003800000 */
[----:B------:R-:W-:Y:S01]  /*7b70*/  ULEA UR10, -UR10, URZ, 0x8 ;  /* 0x0000003f0a0a7291 */ /* 0x000fe2000f8e413f */
[----:B------:R-:W-:Y:S01]  /*7b80*/  IADD3 R250, R188, -0x2, RZ ;  /* 0xfffffffebcfa7810 */ /* 0x000fe20007ffe0ff */
[----:B------:R-:W-:Y:S01]  /*7b90*/  IMAD.MOV.U32 R247, RZ, RZ, R191 ;  /* 0x000000fffff77224 */ /* 0x000fe200078e00bf */
[----:B------:R-:W-:Y:S01]  /*7ba0*/  MOV R248, R190 ;  /* 0x000000be00f87202 */ /* 0x000fe20000000f00 */
[----:B------:R-:W-:Y:S01]  /*7bb0*/  USHF.R.S32.HI UR4, URZ, 0x1f, UR10 ;  /* 0x0000001f3f047899 */ /* 0x000fe2000801140a */
[----:B------:R-:W-:Y:S01]  /*7bc0*/  MOV R3, R0 ;  /* 0x0000000000037202 */ /* 0x000fe20000000f00 */
[----:B------:R-:W-:Y:S01]  /*7bd0*/  IMAD.MOV.U32 R164, RZ, RZ, R2 ;  /* 0x000000ffffa47224 */ /* 0x000fe200078e0002 */
[----:B------:R-:W-:Y:S01]  /*7be0*/  MOV R246, UR10 ;  /* 0x0000000a00f67c02 */ /* 0x000fe20008000f00 */
[----:B------:R-:W-:Y:S02]  /*7bf0*/  ULDC UR7, c[0x0][0x248] ;  /* 0x0000920000077ab9 */ /* 0x000fe40000000800 */
[----:B------:R-:W-:Y:S01]  /*7c00*/  IMAD.U32 R243, RZ, RZ, UR4 ;  /* 0x00000004fff37e24 */ /* 0x000fe2000f8e00ff */
[----:B------:R-:W-:-:S06]  /*7c10*/  ULDC UR4, c[0x0][0x2ec] ;  /* 0x0000bb0000047ab9 */ /* 0x000fcc0000000800 */
.L_x_2213:
[----:B------:R-:W-:Y:S04]  /*7c20*/  DEPBAR.LE SB0, 0x0 ;  /* 0x000080000000791a */ /* 0x000fe80000000000 */
[----:B------:R-:W-:Y:S01]  /*7c30*/  BAR.SYNC.DEFER_BLOCKING 0x0 ;  /* 0x0000000000007b1d */ /* 0x000fe20000010000 */
[----:B------:R-:W-:Y:S02]  /*7c40*/  MOV R10, R246 ;  /* 0x000000f6000a7202 */ /* 0x000fe40000000f00 */
[----:B------:R-:W-:Y:S03]  /*7c50*/  MOV R6, R243 ;  /* 0x000000f300067202 */ /* 0x000fe60000000f00 */
[----:B------:R-:W-:Y:S05]  /*7c60*/  @P6 BRA `(.L_x_2210) ;  /* 0x0000000000f46947 */ /* 0x000fea0003800000 */
[----:B------:R-:W1:Y:S01]  /*7c70*/  LDC R0, c[0x0][0x380] ;  /* 0x0000e000ff007b82 */ /* 0x000e620000000800 */
[----:B------:R-:W-:Y:S04]  /*7c80*/  SHF.L.U32 R4, R250, 0x8, RZ ;  /* 0x00000008fa047819 */ /* 0x000fe800000006ff */
[----:B------:R-:W-:Y:S01]  /*7c90*/  IABS R6, R4 ;  /* 0x0000000400067213 */ /* 0x000fe20000000000 */
[C---:B------:R-:W-:Y:S05]  /*7ca0*/  VIADD R11, R4.reuse, 0x100 ;  /* 0x00000100040b7836 */ /* 0x040fea0000000000 */
[----:B------:R-:W-:Y:S02]  /*7cb0*/  IABS R8, R11 ;  /* 0x0000000b00087213 */ /* 0x000fe40000000000 */
[-C--:B-1----:R-:W-:Y:S02]  /*7cc0*/  IABS R2, R0.reuse ;  /* 0x0000000000027213 */ /* 0x082fe40000000000 */
[-C--:B------:R-:W-:Y:S02]  /*7cd0*/  LOP3.LUT R4, R4, R0.reuse, RZ, 0x3c, !PT ;  /* 0x0000000004047212 */ /* 0x080fe400078e3cff */
[----:B------:R-:W1:Y:S01]  /*7ce0*/  I2F.RP R12, R2 ;  /* 0x00000002000c7306 */ /* 0x000e620000209400 */
[----:B------:R-:W-:Y:S02]  /*7cf0*/  LOP3.LUT R11, R11, R0, RZ, 0x3c, !PT ;  /* 0x000000000b0b7212 */ /* 0x000fe400078e3cff */
[----:B------:R-:W-:Y:S02]  /*7d00*/  ISETP.GE.AND P0, PT, R4, RZ, PT ;  /* 0x000000ff0400720c */ /* 0x000fe40003f06270 */
[----:B------:R-:W-:Y:S05]  /*7d10*/  ISETP.GE.AND P2, PT, R11, RZ, PT ;  /* 0x000000ff0b00720c */ /* 0x000fea0003f46270 */
        /* <DEDUP_REMOVED lines=9> */
[C---:B------:R-:W-:Y:S03]  /*7db0*/  IADD3 R5, -R9.reuse, RZ, RZ ;  /* 0x000000ff09057210 */ /* 0x040fe60007ffe1ff */
[----:B------:R-:W-:Y:S02]  /*7dc0*/  IMAD.MOV R7, RZ, RZ, -R10 ;  /* 0x000000ffff077224 */ /* 0x000fe400078e0a0a */
[C---:B------:R-:W-:Y:S02]  /*7dd0*/  IMAD R6, R2.reuse, R5, R6 ;  /* 0x0000000502067224 */ /* 0x040fe400078e0206 */
[C---:B------:R-:W-:Y:S03]  /*7de0*/  IMAD R8, R2.reuse, R7, R8 ;  /* 0x0000000702087224 */ /* 0x040fe600078e0208 */
        /* <DEDUP_REMOVED lines=23> */
[----:B------:R-:W-:Y:S02]  /*7f60*/  IMAD R9, R9, R0, -0x100 ;  /* 0xffffff0009097424 */ /* 0x000fe400078e0200 */
[----:B------:R3:W2:Y:S03]  /*7f70*/  LDG.E R8, desc[UR20][R6.64] ;  /* 0x0000001406087981 */ /* 0x0006a6000c1e1900 */
[----:B------:R-:W-:Y:S02]  /*7f80*/  SHF.R.S32.HI R0, RZ, 0x1f, R9 ;  /* 0x0000001fff007819 */ /* 0x000fe40000011409 */
[----:B---3--:R-:W3:Y:S03]  /*7f90*/  LDC.64 R6, c[0x0][0x250] ;  /* 0x00009400ff067b82 */ /* 0x008ee60000000a00 */
[-C--:B---3--:R-:W-:Y:S02]  /*7fa0*/  IMAD R0, R0, R6.reuse, RZ ;  /* 0x0000000600007224 */ /* 0x088fe400078e02ff */
[C---:B------:R-:W-:Y:S04]  /*7fb0*/  IMAD.WIDE.U32 R10, R9.reuse, R6, RZ ;  /* 0x00000006090a7225 */ /* 0x040fe800078e00ff */
[----:B------:R-:W-:Y:S04]  /*7fc0*/  IMAD R0, R9, R7, R0 ;  /* 0x0000000709007224 */ /* 0x000fe800078e0200 */
[----:B------:R-:W-:Y:S01]  /*7fd0*/  IMAD.IADD R11, R11, 0x1, R0 ;  /* 0x000000010b0b7824 */ /* 0x000fe200078e0200 */
[----:B--2---:R-:W-:Y:S04]  /*7fe0*/  IADD3 R2, -R8, R2, RZ ;  /* 0x0000000208027210 */ /* 0x004fe80007ffe1ff */
[----:B------:R-:W-:Y:S01]  /*7ff0*/  SHF.R.S32.HI R6, RZ, 0x1f, R2 ;  /* 0x0000001fff067819 */ /* 0x000fe20000011402 */
[-C--:B-1----:R-:W-:Y:S04]  /*8000*/  IMAD.WIDE.U32 R10, R2, R4.reuse, R10 ;  /* 0x00000004020a7225 */ /* 0x082fe800078e000a */
[----:B------:R-:W-:Y:S04]  /*8010*/  IMAD R6, R6, R4, RZ ;  /* 0x0000000406067224 */ /* 0x000fe800078e02ff */
[----:B------:R-:W-:Y:S05]  /*8020*/  IMAD R6, R2, R5, R6 ;  /* 0x0000000502067224 */ /* 0x000fea00078e0206 */
[----:B------:R-:W-:Y:S07]  /*8030*/  IADD3 R6, R11, R6, RZ ;  /* 0x000000060b067210 */ /* 0x000fee0007ffe0ff */
.L_x_2210:
[C---:B------:R-:W-:Y:S04]  /*8040*/  LEA R248, P0, R10.reuse, R248, 0x1 ;  /* 0x000000f80af87211 */ /* 0x040fe800078008ff */
[----:B------:R-:W-:Y:S02]  /*8050*/  LEA.HI.X R247, R10, R247, R6, 0x1, P0 ;  /* 0x000000f70af77211 */ /* 0x000fe400000f0c06 */
[----:B------:R-:W-:Y:S03]  /*8060*/  IADD3 R4, P0, R248, UR12, RZ ;  /* 0x0000000cf8047c10 */ /* 0x000fe6000ff1e0ff */
[----:B------:R-:W-:Y:S01]  /*8070*/  IMAD.MOV.U32 R249, RZ, RZ, R247 ;  /* 0x000000fffff97224 */ /* 0x000fe200078e00f7 */
[----:B------:R-:W-:Y:S02]  /*8080*/  IADD3.X R5, R247, UR11, RZ, P0, !PT ;  /* 0x0000000bf7057c10 */ /* 0x000fe400087fe4ff */
[----:B------:R-:W-:Y:S02]  /*8090*/  IADD3 R18, P0, R4, UR12, RZ ;  /* 0x0000000c04127c10 */ /* 0x000fe4000ff1e0ff */
[----:B------:R-:W-:Y:S01]  /*80a0*/  @!PT LDS RZ, [RZ] ;  /* 0x00000000fffff984 */ /* 0x000fe20000000800 */
[----:B------:R-:W-:Y:S01]  /*80b0*/  @!PT LDS RZ, [RZ] ;  /* 0x00000000fffff984 */ /* 0x000fe20000000800 */
[----:B------:R-:W-:Y:S01]  /*80c0*/  @!PT LDS RZ, [RZ] ;  /* 0x00000000fffff984 */ /* 0x000fe20000000800 */
[----:B------:R-:W-:Y:S02]  /*80d0*/  LDGSTS.E.BYPASS.LTC128B.128 [R242+0xa000], desc[UR20][R248.64] ;  /* 0x0a000000f8f27fae */ /* 0x000fe4000b901d54 */
[----:B------:R-:W-:Y:S02]  /*80e0*/  IADD3.X R19, R5, UR11, RZ, P0, !PT ;  /* 0x0000000b05137c10 */ /* 0x000fe400087fe4ff */
[----:B------:R-:W-:Y:S01]  /*80f0*/  IADD3 R16, P0, R18, UR12, RZ ;  /* 0x0000000c12107c10 */ /* 0x000fe2000ff1e0ff */
[----:B------:R1:W-:Y:S03]  /*8100*/  LDGSTS.E.BYPASS.LTC128B.128 [R242+0xa800], desc[UR20][R4.64] ;  /* 0x0a80000004f27fae */ /* 0x0003e6000b901d54 */
[----:B------:R-:W-:Y:S01]  /*8110*/  IADD3.X R17, R19, UR11, RZ, P0, !PT ;  /* 0x0000000b13117c10 */ /* 0x000fe200087fe4ff */
[----:B------:R-:W-:Y:S01]  /*8120*/  LDGSTS.E.BYPASS.LTC128B.128 [R242+0xb000], desc[UR20][R18.64] ;  /* 0x0b00000012f27fae */ /* 0x000fe2000b901d54 */
[----:B------:R-:W-:Y:S03]  /*8130*/  IADD3 R14, P0, R16, UR12, RZ ;  /* 0x0000000c100e7c10 */ /* 0x000fe6000ff1e0ff */
[----:B------:R2:W-:Y:S01]  /*8140*/  LDGSTS.E.BYPASS.LTC128B.128 [R242+0xb800], desc[UR20][R16.64] ;  /* 0x0b80000010f27fae */ /* 0x0005e2000b901d54 */
[----:B------:R-:W-:Y:S02]  /*8150*/  IADD3.X R15, R17, UR11, RZ, P0, !PT ;  /* 0x0000000b110f7c10 */ /* 0x000fe400087fe4ff */
[----:B------:R-:W-:Y:S03]  /*8160*/  IADD3 R12, P0, R14, UR12, RZ ;  /* 0x0000000c0e0c7c10 */ /* 0x000fe6000ff1e0ff */
[----:B------:R3:W-:Y:S01]  /*8170*/  LDGSTS.E.BYPASS.LTC128B.128 [R242+0xc000], desc[UR20][R14.64] ;  /* 0x0c0000000ef27fae */ /* 0x0007e2000b901d54 */
[----:B------:R-:W-:Y:S02]  /*8180*/  IADD3.X R13, R15, UR11, RZ, P0, !PT ;  /* 0x0000000b0f0d7c10 */ /* 0x000fe400087fe4ff */
[----:B------:R-:W-:Y:S03]  /*8190*/  IADD3 R10, P0, R12, UR12, RZ ;  /* 0x0000000c0c0a7c10 */ /* 0x000fe6000ff1e0ff */
[----:B------:R-:W-:Y:S01]  /*81a0*/  LDGSTS.E.BYPASS.LTC128B.128 [R242+0xc800], desc[UR20][R12.64] ;  /* 0x0c8000000cf27fae */ /* 0x000fe2000b901d54 */
[----:B------:R-:W-:Y:S02]  /*81b0*/  IADD3.X R11, R13, UR11, RZ, P0, !PT ;  /* 0x0000000b0d0b7c10 */ /* 0x000fe400087fe4ff */
[----:B------:R-:W-:Y:S03]  /*81c0*/  IADD3 R8, P0, R10, UR12, RZ ;  /* 0x0000000c0a087c10 */ /* 0x000fe6000ff1e0ff */
[----:B------:R4:W-:Y:S01]  /*81d0*/  LDGSTS.E.BYPASS.LTC128B.128 [R242+0xd000], desc[UR20][R10.64] ;  /* 0x0d0000000af27fae */ /* 0x0009e2000b901d54 */
[----:B------:R-:W-:Y:S02]  /*81e0*/  IADD3.X R9, R11, UR11, RZ, P0, !PT ;  /* 0x0000000b0b097c10 */ /* 0x000fe400087fe4ff */
[----:B------:R-:W-:Y:S03]  /*81f0*/  IADD3 R6, P0, R8, UR12, RZ ;  /* 0x0000000c08067c10 */ /* 0x000fe6000ff1e0ff */
[----:B------:R5:W-:Y:S01]  /*8200*/  LDGSTS.E.BYPASS.LTC128B.128 [R242+0xd800], desc[UR20][R8.64] ;  /* 0x0d80000008f27fae */ /* 0x000be2000b901d54 */
[----:B------:R-:W-:Y:S02]  /*8210*/  IADD3.X R7, R9, UR11, RZ, P0, !PT ;  /* 0x0000000b09077c10 */ /* 0x000fe400087fe4ff */
[----:B-1----:R-:W-:Y:S03]  /*8220*/  IADD3 R4, P0, R6, UR12, RZ ;  /* 0x0000000c06047c10 */ /* 0x002fe6000ff1e0ff */
[----:B------:R-:W-:Y:S01]  /*8230*/  LDGSTS.E.BYPASS.LTC128B.128 [R242+0xe000], desc[UR20][R6.64] ;  /* 0x0e00000006f27fae */ /* 0x000fe2000b901d54 */
[----:B------:R-:W-:Y:S02]  /*8240*/  IADD3.X R5, R7, UR11, RZ, P0, !PT ;  /* 0x0000000b07057c10 */ /* 0x000fe400087fe4ff */
[----:B--2---:R-:W-:Y:S03]  /*8250*/  IADD3 R16, P0, R4, UR12, RZ ;  /* 0x0000000c04107c10 */ /* 0x004fe6000ff1e0ff */
[----:B------:R1:W-:Y:S01]  /*8260*/  LDGSTS.E.BYPASS.LTC128B.128 [R242+0xe800], desc[UR20][R4.64] ;  /* 0x0e80000004f27fae */ /* 0x0003e2000b901d54 */
[----:B------:R-:W-:Y:S02]  /*8270*/  IADD3.X R17, R5, UR11, RZ, P0, !PT ;  /* 0x0000000b05117c10 */ /* 0x000fe400087fe4ff */
[----:B---3--:R-:W-:Y:S03]  /*8280*/  IADD3 R14, P0, R16, UR12, RZ ;  /* 0x0000000c100e7c10 */ /* 0x008fe6000ff1e0ff */
[----:B------:R2:W-:Y:S01]  /*8290*/  LDGSTS.E.BYPASS.LTC128B.128 [R242+0xf000], desc[UR20][R16.64] ;  /* 0x0f00000010f27fae */ /* 0x0005e2000b901d54 */
[----:B------:R-:W-:Y:S02]  /*82a0*/  IADD3.X R15, R17, UR11, RZ, P0, !PT ;  /* 0x0000000b110f7c10 */ /* 0x000fe400087fe4ff */
[----:B----4-:R-:W-:Y:S03]  /*82b0*/  IADD3 R10, P0, R14, UR12, RZ ;  /* 0x0000000c0e0a7c10 */ /* 0x010fe6000ff1e0ff */
[----:B------:R-:W-:Y:S01]  /*82c0*/  LDGSTS.E.BYPASS.LTC128B.128 [R242+0xf800], desc[UR20][R14.64] ;  /* 0x0f8000000ef27fae */ /* 0x000fe2000b901d54 */
[----:B------:R-:W-:Y:S02]  /*82d0*/  IADD3.X R11, R15, UR11, RZ, P0, !PT ;  /* 0x0000000b0f0b7c10 */ /* 0x000fe400087fe4ff */
[----:B-----5:R-:W-:Y:S03]  /*82e0*/  IADD3 R8, P0, R10, UR12, RZ ;  /* 0x0000000c0a087c10 */ /* 0x020fe6000ff1e0ff */
[----:B------:R-:W-:Y:S01]  /*82f0*/  LDGSTS.E.BYPASS.LTC128B.128 [R242+0x10000], desc[UR20][R10.64] ;  /* 0x100000000af27fae */ /* 0x000fe2000b901d54 */
[----:B------:R-:W-:Y:S05]  /*8300*/  IADD3.X R9, R11, UR11, RZ, P0, !PT ;  /* 0x0000000b0b097c10 */ /* 0x000fea00087fe4ff */
[----:B------:R3:W-:Y:S01]  /*8310*/  LDGSTS.E.BYPASS.LTC128B.128 [R242+0x10800], desc[UR20][R8.64] ;  /* 0x1080000008f27fae */ /* 0x0007e2000b901d54 */
[----:B-1----:R-:W-:Y:S04]  /*8320*/  IADD3 R4, P0, R8, UR12, RZ ;  /* 0x0000000c08047c10 */ /* 0x002fe8000ff1e0ff */
[----:B------:R-:W-:Y:S02]  /*8330*/  IADD3.X R5, R9, UR11, RZ, P0, !PT ;  /* 0x0000000b09057c10 */ /* 0x000fe400087fe4ff */
[----:B------:R-:W-:Y:S03]  /*8340*/  IADD3 R6, P0, R4, UR12, RZ ;  /* 0x0000000c04067c10 */ /* 0x000fe6000ff1e0ff */
[----:B------:R-:W-:Y:S01]  /*8350*/  LDGSTS.E.BYPASS.LTC128B.128 [R242+0x11000], desc[UR20][R4.64] ;  /* 0x1100000004f27fae */ /* 0x000fe2000b901d54 */
[----:B------:R-:W-:Y:S02]  /*8360*/  IADD3.X R7, R5, UR11, RZ, P0, !PT ;  /* 0x0000000b05077c10 */ /* 0x000fe400087fe4ff */
[----:B------:R-:W-:Y:S03]  /*8370*/  ISETP.GE.AND P0, PT, R250, 0x1, PT ;  /* 0x00000001fa00780c */ /* 0x000fe60003f06270 */
[----:B------:R1:W-:Y:S04]  /*8380*/  LDGSTS.E.BYPASS.LTC128B.128 [R242+0x11800], desc[UR20][R6.64] ;  /* 0x1180000006f27fae */ /* 0x0003e8000b901d54 */
[----:B------:R-:W-:Y:S04]  /*8390*/  LDSM.16.M88.4 R128, [R239] ;  /* 0x00000000ef80783b */ /* 0x000fe80000000200 */
[----:B--2---:R-:W-:Y:S04]  /*83a0*/  LDSM.16.M88.4 R16, [R238+0x800] ;  /* 0x00080000ee10783b */ /* 0x004fe80000000200 */
[----:B---3--:R-:W1:Y:S04]  /*83b0*/  LDSM.16.M88.4 R8, [R238] ;  /* 0x00000000ee08783b */ /* 0x008e680000000200 */
[----:B------:R-:W2:Y:S04]  /*83c0*/  LDSM.16.M88.4 R24, [R238+0x1000] ;  /* 0x00100000ee18783b */ /* 0x000ea80000000200 */
[----:B------:R-:W3:Y:S04]  /*83d0*/  LDSM.16.M88.4 R32, [R238+0x1800] ;  /* 0x00180000ee20783b */ /* 0x000ee80000000200 */
[----:B------:R-:W0:Y:S04]  /*83e0*/  LDGDEPBAR ;  /* 0x00000000000079af */ /* 0x000e280000000000 */
[----:B------:R-:W4:Y:S04]  /*83f0*/  LDSM.16.M88.4 R40, [R238+0x2000] ;  /* 0x00200000ee28783b */ /* 0x000f280000000200 */
[----:B------:R-:W5:Y:S04]  /*8400*/  LDSM.16.M88.4 R48, [R238+0x2800] ;  /* 0x00280000ee30783b */ /* 0x000f680000000200 */
[----:B------:R-:W5:Y:S04]  /*8410*/  LDSM.16.M88.4 R56, [R238+0x3000] ;  /* 0x00300000ee38783b */ /* 0x000f680000000200 */
[----:B------:R-:W5:Y:S04]  /*8420*/  LDSM.16.M88.4 R64, [R238+0x3800] ;  /* 0x00380000ee40783b */ /* 0x000f680000000200 */
[----:B------:R-:W5:Y:S04]  /*8430*/  LDSM.16.M88.4 R72, [R238+0x4000] ;  /* 0x00400000ee48783b */ /* 0x000f680000000200 */
[----:B------:R-:W5:Y:S01]  /*8440*/  LDSM.16.M88.4 R80, [R238+0x4800] ;  /* 0x00480000ee50783b */ /* 0x000f620000000200 */
[C---:B-1----:R-:W-:Y:S03]  /*8450*/  HMMA.16816.F32 R4, R128.reuse, R8, RZ ;  /* 0x000000088004723c */ /* 0x042fe600000018ff */
[----:B------:R-:W1:Y:S04]  /*8460*/  LDSM.16.M88.4 R88, [R238+0x5000] ;  /* 0x00500000ee58783b */ /* 0x000e680000000200 */
[----:B------:R-:W1:Y:S01]  /*8470*/  LDSM.16.M88.4 R96, [R238+0x5800] ;  /* 0x00580000ee60783b */ /* 0x000e620000000200 */
[C---:B------:R-:W-:Y:S03]  /*8480*/  HMMA.16816.F32 R8, R128.reuse, R10, RZ ;  /* 0x0000000a8008723c */ /* 0x040fe600000018ff */
[----:B------:R-:W1:Y:S03]  /*8490*/  LDSM.16.M88.4 R104, [R238+0x6000] ;  /* 0x00600000ee68783b */ /* 0x000e660000000200 */
[C---:B------:R-:W-:Y:S01]  /*84a0*/  HMMA.16816.F32 R12, R128.reuse, R16, RZ ;  /* 0x00000010800c723c */ /* 0x040fe200000018ff */
[----:B------:R-:W1:Y:S04]  /*84b0*/  LDSM.16.M88.4 R112, [R238+0x6800] ;  /* 0x00680000ee70783b */ /* 0x000e680000000200 */
[----:B------:R-:W1:Y:S01]  /*84c0*/  LDSM.16.M88.4 R120, [R238+0x7000] ;  /* 0x00700000ee78783b */ /* 0x000e620000000200 */
[C---:B------:R-:W-:Y:S03]  /*84d0*/  HMMA.16816.F32 R16, R128.reuse, R18, RZ ;  /* 0x000000128010723c */ /* 0x040fe600000018ff */
[----:B------:R-:W1:Y:S03]  /*84e0*/  LDSM.16.M88.4 R168, [R238+0x7800] ;  /* 0x00780000eea8783b */ /* 0x000e660000000200 */
[C---:B--2---:R-:W-:Y:S01]  /*84f0*/  HMMA.16816.F32 R20, R128.reuse, R24, RZ ;  /* 0x000000188014723c */ /* 0x044fe200000018ff */
[----:B------:R-:W-:Y:S04]  /*8500*/  LDSM.16.M88.4 R172, [R237] ;  /* 0x00000000edac783b */ /* 0x000fe80000000200 */
[----:B------:R-:W2:Y:S01]  /*8510*/  LDSM.16.M88.4 R176, [R236] ;  /* 0x00000000ecb0783b */ /* 0x000ea20000000200 */
[C---:B------:R-:W-:Y:S03]  /*8520*/  HMMA.16816.F32 R24, R128.reuse, R26, RZ ;  /* 0x0000001a8018723c */ /* 0x040fe600000018ff */
[----:B------:R-:W2:Y:S03]  /*8530*/  LDSM.16.M88.4 R180, [R236+0x800] ;  /* 0x00080000ecb4783b */ /* 0x000ea60000000200 */
[C---:B---3--:R-:W-:Y:S01]  /*8540*/  HMMA.16816.F32 R28, R128.reuse, R32, RZ ;  /* 0x00000020801c723c */ /* 0x048fe200000018ff */
[----:B------:R-:W3:Y:S04]  /*8550*/  LDSM.16.M88.4 R184, [R236+0x1000] ;  /* 0x00100000ecb8783b */ /* 0x000ee80000000200 */
[----:B------:R-:W3:Y:S01]  /*8560*/  LDSM.16.M88.4 R188, [R236+0x1800] ;  /* 0x00180000ecbc783b */ /* 0x000ee20000000200 */
[C---:B------:R-:W-:Y:S03]  /*8570*/  HMMA.16816.F32 R32, R128.reuse, R34, RZ ;  /* 0x000000228020723c */ /* 0x040fe600000018ff */
[----:B------:R-:W3:Y:S03]  /*8580*/  LDSM.16.M88.4 R192, [R236+0x2000] ;  /* 0x00200000ecc0783b */ /* 0x000ee60000000200 */
[C---:B----4-:R-:W-:Y:S01]  /*8590*/  HMMA.16816.F32 R36, R128.reuse, R40, RZ ;  /* 0x000000288024723c */ /* 0x050fe200000018ff */
[----:B------:R-:W4:Y:S04]  /*85a0*/  LDSM.16.M88.4 R196, [R236+0x2800] ;  /* 0x00280000ecc4783b */ /* 0x000f280000000200 */
[----:B------:R-:W4:Y:S01]  /*85b0*/  LDSM.16.M88.4 R200, [R236+0x3000] ;  /* 0x00300000ecc8783b */ /* 0x000f220000000200 */
[C---:B------:R-:W-:Y:S03]  /*85c0*/  HMMA.16816.F32 R40, R128.reuse, R42, RZ ;  /* 0x0000002a8028723c */ /* 0x040fe600000018ff */
[----:B------:R-:W4:Y:S03]  /*85d0*/  LDSM.16.M88.4 R204, [R236+0x3800] ;  /* 0x00380000eccc783b */ /* 0x000f260000000200 */
[C---:B-----5:R-:W-:Y:S01]  /*85e0*/  HMMA.16816.F32 R44, R128.reuse, R48, RZ ;  /* 0x00000030802c723c */ /* 0x060fe200000018ff */
[----:B------:R-:W-:Y:S04]  /*85f0*/  LDSM.16.M88.4 R208, [R236+0x5000] ;  /* 0x00500000ecd0783b */ /* 0x000fe80000000200 */
[----:B------:R-:W-:Y:S01]  /*8600*/  LDSM.16.M88.4 R212, [R236+0x5800] ;  /* 0x00580000ecd4783b */ /* 0x000fe20000000200 */
[C---:B------:R-:W-:Y:S03]  /*8610*/  HMMA.16816.F32 R48, R128.reuse, R50, RZ ;  /* 0x000000328030723c */ /* 0x040fe600000018ff */
[----:B------:R-:W-:Y:S03]  /*8620*/  LDSM.16.M88.4 R216, [R166+0x7000] ;  /* 0x00700000a6d8783b */ /* 0x000fe60000000200 */
        /* <DEDUP_REMOVED lines=24> */
[C---:B------:R-:W-:Y:S06]  /*87b0*/  HMMA.16816.F32 R12, R172.reuse, R180, R12 ;  /* 0x000000b4ac0c723c */ /* 0x040fec000000180c */
[C---:B------:R-:W-:Y:S01]  /*87c0*/  HMMA.16816.F32 R16, R172.reuse, R182, R16 ;  /* 0x000000b6ac10723c */ /* 0x040fe20000001810 */
[----:B------:R-:W5:Y:S05]  /*87d0*/  LDSM.16.M88.4 R180, [R236+0x6000] ;  /* 0x00600000ecb4783b */ /* 0x000f6a0000000200 */
[C---:B---3--:R-:W-:Y:S06]  /*87e0*/  HMMA.16816.F32 R20, R172.reuse, R184, R20 ;  /* 0x000000b8ac14723c */ /* 0x048fec0000001814 */
[C---:B------:R-:W-:Y:S01]  /*87f0*/  HMMA.16816.F32 R24, R172.reuse, R186, R24 ;  /* 0x000000baac18723c */ /* 0x040fe20000001818 */
[----:B------:R-:W3:Y:S05]  /*8800*/  LDSM.16.M88.4 R184, [R236+0x6800] ;  /* 0x00680000ecb8783b */ /* 0x000eea0000000200 */
[C---:B------:R-:W-:Y:S06]  /*8810*/  HMMA.16816.F32 R28, R172.reuse, R188, R28 ;  /* 0x000000bcac1c723c */ /* 0x040fec000000181c */
[C---:B------:R-:W-:Y:S01]  /*8820*/  HMMA.16816.F32 R32, R172.reuse, R190, R32 ;  /* 0x000000beac20723c */ /* 0x040fe20000001820 */
[----:B------:R-:W-:Y:S05]  /*8830*/  LDSM.16.M88.4 R188, [R235] ;  /* 0x00000000ebbc783b */ /* 0x000fea0000000200 */
[C---:B------:R-:W-:Y:S06]  /*8840*/  HMMA.16816.F32 R36, R172.reuse, R192, R36 ;  /* 0x000000c0ac24723c */ /* 0x040fec0000001824 */
[C---:B------:R-:W-:Y:S01]  /*8850*/  HMMA.16816.F32 R40, R172.reuse, R194, R40 ;  /* 0x000000c2ac28723c */ /* 0x040fe20000001828 */
[----:B------:R-:W-:Y:S05]  /*8860*/  LDSM.16.M88.4 R192, [R234] ;  /* 0x00000000eac0783b */ /* 0x000fea0000000200 */
[C---:B----4-:R-:W-:Y:S06]  /*8870*/  HMMA.16816.F32 R44, R172.reuse, R196, R44 ;  /* 0x000000c4ac2c723c */ /* 0x050fec000000182c */
[C---:B------:R-:W-:Y:S05]  /*8880*/  HMMA.16816.F32 R48, R172.reuse, R198, R48 ;  /* 0x000000c6ac30723c */ /* 0x040fea0000001830 */
[C---:B------:R-:W-:Y:S01]  /*8890*/  VIADD R196, R234.reuse, 0x800 ;  /* 0x00000800eac47836 */ /* 0x040fe20000000000 */
[C---:B------:R-:W-:Y:S05]  /*88a0*/  HMMA.16816.F32 R52, R172.reuse, R200, R52 ;  /* 0x000000c8ac34723c */ /* 0x040fea0000001834 */
[----:B------:R-:W-:Y:S01]  /*88b0*/  LDSM.16.M88.4 R196, [R196] ;  /* 0x00000000c4c4783b */ /* 0x000fe20000000200 */
[C---:B------:R-:W-:Y:S05]  /*88c0*/  HMMA.16816.F32 R56, R172.reuse, R202, R56 ;  /* 0x000000caac38723c */ /* 0x040fea0000001838 */
[C---:B------:R-:W-:Y:S01]  /*88d0*/  VIADD R200, R234.reuse, 0x1000 ;  /* 0x00001000eac87836 */ /* 0x040fe20000000000 */
[C---:B------:R-:W-:Y:S05]  /*88e0*/  HMMA.16816.F32 R60, R172.reuse, R204, R60 ;  /* 0x000000ccac3c723c */ /* 0x040fea000000183c */
[----:B------:R-:W-:Y:S01]  /*88f0*/  LDSM.16.M88.4 R200, [R200] ;  /* 0x00000000c8c8783b */ /* 0x000fe20000000200 */
[C---:B------:R-:W-:Y:S05]  /*8900*/  HMMA.16816.F32 R64, R172.reuse, R206, R64 ;  /* 0x000000ceac40723c */ /* 0x040fea0000001840 */
[C---:B------:R-:W-:Y:S01]  /*8910*/  VIADD R204, R234.reuse, 0x1800 ;  /* 0x00001800eacc7836 */ /* 0x040fe20000000000 */
[C---:B-1----:R-:W-:Y:S05]  /*8920*/  HMMA.16816.F32 R68, R172.reuse, R168, R68 ;  /* 0x000000a8ac44723c */ /* 0x042fea0000001844 */
[----:B------:R-:W-:Y:S01]  /*8930*/  LDSM.16.M88.4 R204, [R204] ;  /* 0x00000000cccc783b */ /* 0x000fe20000000200 */
[C---:B------:R-:W-:Y:S03]  /*8940*/  HMMA.16816.F32 R72, R172.reuse, R170, R72 ;  /* 0x000000aaac48723c */ /* 0x040fe60000001848 */
[----:B------:R-:W1:Y:S03]  /*8950*/  LDSM.16.M88.4 R168, [R236+0x7000] ;  /* 0x00700000eca8783b */ /* 0x000e660000000200 */
[C---:B--2---:R-:W-:Y:S06]  /*8960*/  HMMA.16816.F32 R76, R172.reuse, R176, R76 ;  /* 0x000000b0ac4c723c */ /* 0x044fec000000184c */
[C---:B------:R-:W-:Y:S01]  /*8970*/  HMMA.16816.F32 R80, R172.reuse, R178, R80 ;  /* 0x000000b2ac50723c */ /* 0x040fe20000001850 */
[----:B------:R-:W2:Y:S05]  /*8980*/  LDSM.16.M88.4 R176, [R236+0x7800] ;  /* 0x00780000ecb0783b */ /* 0x000eaa0000000200 */
[C---:B------:R-:W-:Y:S06]  /*8990*/  HMMA.16816.F32 R84, R172.reuse, R208, R84 ;  /* 0x000000d0ac54723c */ /* 0x040fec0000001854 */
[C---:B------:R-:W-:Y:S01]  /*89a0*/  HMMA.16816.F32 R88, R172.reuse, R210, R88 ;  /* 0x000000d2ac58723c */ /* 0x040fe20000001858 */
[----:B------:R-:W-:Y:S05]  /*89b0*/  LDSM.16.M88.4 R208, [R227] ;  /* 0x00000000e3d0783b */ /* 0x000fea0000000200 */
[C---:B------:R-:W-:Y:S06]  /*89c0*/  HMMA.16816.F32 R92, R172.reuse, R212, R92 ;  /* 0x000000d4ac5c723c */ /* 0x040fec000000185c */
[C---:B------:R-:W-:Y:S01]  /*89d0*/  HMMA.16816.F32 R96, R172.reuse, R214, R96 ;  /* 0x000000d6ac60723c */ /* 0x040fe20000001860 */
[----:B------:R-:W-:Y:S05]  /*89e0*/  LDSM.16.M88.4 R212, [R166+0x800] ;  /* 0x00080000a6d4783b */ /* 0x000fea0000000200 */
[C---:B-----5:R-:W-:Y:S06]  /*89f0*/  HMMA.16816.F32 R100, R172.reuse, R180, R100 ;  /* 0x000000b4ac64723c */ /* 0x060fec0000001864 */
[C---:B------:R-:W-:Y:S05]  /*8a00*/  HMMA.16816.F32 R104, R172.reuse, R182, R104 ;  /* 0x000000b6ac68723c */ /* 0x040fea0000001868 */
[C---:B------:R-:W-:Y:S01]  /*8a10*/  VIADD R180, R234.reuse, 0x2000 ;  /* 0x00002000eab47836 */ /* 0x040fe20000000000 */
[C---:B---3--:R-:W-:Y:S05]  /*8a20*/  HMMA.16816.F32 R108, R172.reuse, R184, R108 ;  /* 0x000000b8ac6c723c */ /* 0x048fea000000186c */
[----:B------:R-:W3:Y:S01]  /*8a30*/  LDSM.16.M88.4 R180, [R180] ;  /* 0x00000000b4b4783b */ /* 0x000ee20000000200 */
[C---:B------:R-:W-:Y:S05]  /*8a40*/  HMMA.16816.F32 R112, R172.reuse, R186, R112 ;  /* 0x000000baac70723c */ /* 0x040fea0000001870 */
[----:B------:R-:W-:Y:S01]  /*8a50*/  VIADD R184, R234, 0x2800 ;  /* 0x00002800eab87836 */ /* 0x000fe20000000000 */
[C---:B-1----:R-:W-:Y:S05]  /*8a60*/  HMMA.16816.F32 R116, R172.reuse, R168, R116 ;  /* 0x000000a8ac74723c */ /* 0x042fea0000001874 */
[----:B------:R-:W1:Y:S01]  /*8a70*/  LDSM.16.M88.4 R184, [R184] ;  /* 0x00000000b8b8783b */ /* 0x000e620000000200 */
[C---:B------:R-:W-:Y:S03]  /*8a80*/  HMMA.16816.F32 R120, R172.reuse, R170, R120 ;  /* 0x000000aaac78723c */ /* 0x040fe60000001878 */
[----:B------:R-:W4:Y:S03]  /*8a90*/  LDSM.16.M88.4 R168, [R228] ;  /* 0x00000000e4a8783b */ /* 0x000f260000000200 */
[C---:B--2---:R-:W-:Y:S06]  /*8aa0*/  HMMA.16816.F32 R124, R172.reuse, R176, R124 ;  /* 0x000000b0ac7c723c */ /* 0x044fec000000187c */
[----:B------:R-:W-:Y:S01]  /*8ab0*/  HMMA.16816.F32 R128, R172, R178, R128 ;  /* 0x000000b2ac80723c */ /* 0x000fe20000001880 */
[----:B------:R-:W2:Y:S04]  /*8ac0*/  LDSM.16.M88.4 R172, [R226] ;  /* 0x00000000e2ac783b */ /* 0x000ea80000000200 */
[----:B------:R-:W5:Y:S01]  /*8ad0*/  LDSM.16.M88.4 R176, [R225] ;  /* 0x00000000e1b0783b */ /* 0x000f620000000200 */
        /* <DEDUP_REMOVED lines=15> */
[C---:B-1----:R-:W-:Y:S06]  /*8bd0*/  HMMA.16816.F32 R44, R188.reuse, R184, R44 ;  /* 0x000000b8bc2c723c */ /* 0x042fec000000182c */
[C---:B------:R-:W-:Y:S01]  /*8be0*/  HMMA.16816.F32 R48, R188.reuse, R186, R48 ;  /* 0x000000babc30723c */ /* 0x040fe20000001830 */
[----:B------:R-:W-:Y:S05]  /*8bf0*/  LDSM.16.M88.4 R184, [R222] ;  /* 0x00000000deb8783b */ /* 0x000fea0000000200 */
[C---:B----4-:R-:W-:Y:S06]  /*8c00*/  HMMA.16816.F32 R52, R188.reuse, R168, R52 ;  /* 0x000000a8bc34723c */ /* 0x050fec0000001834 */
[C---:B------:R-:W-:Y:S01]  /*8c10*/  HMMA.16816.F32 R56, R188.reuse, R170, R56 ;  /* 0x000000aabc38723c */ /* 0x040fe20000001838 */
[----:B------:R-:W1:Y:S05]  /*8c20*/  LDSM.16.M88.4 R168, [R223] ;  /* 0x00000000dfa8783b */ /* 0x000e6a0000000200 */
[C---:B------:R-:W-:Y:S06]  /*8c30*/  HMMA.16816.F32 R60, R188.reuse, R208, R60 ;  /* 0x000000d0bc3c723c */ /* 0x040fec000000183c */
[C---:B------:R-:W-:Y:S01]  /*8c40*/  HMMA.16816.F32 R64, R188.reuse, R210, R64 ;  /* 0x000000d2bc40723c */ /* 0x040fe20000001840 */
[----:B------:R-:W4:Y:S05]  /*8c50*/  LDSM.16.M88.4 R208, [R166] ;  /* 0x00000000a6d0783b */ /* 0x000f2a0000000200 */
        /* <DEDUP_REMOVED lines=8> */
[----:B------:R-:W-:Y:S05]  /*8ce0*/  LDSM.16.M88.4 R180, [R166+0x2800] ;  /* 0x00280000a6b4783b */ /* 0x000fea0000000200 */
[C---:B-1----:R-:W-:Y:S06]  /*8cf0*/  HMMA.16816.F32 R92, R188.reuse, R168, R92 ;  /* 0x000000a8bc5c723c */ /* 0x042fec000000185c */
[C---:B------:R-:W-:Y:S01]  /*8d00*/  HMMA.16816.F32 R96, R188.reuse, R170, R96 ;  /* 0x000000aabc60723c */ /* 0x040fe20000001860 */
[----:B------:R-:W1:Y:S05]  /*8d10*/  LDSM.16.M88.4 R168, [R166+0x2000] ;  /* 0x00200000a6a8783b */ /* 0x000e6a0000000200 */
[C---:B------:R-:W-:Y:S06]  /*8d20*/  HMMA.16816.F32 R100, R188.reuse, R184, R100 ;  /* 0x000000b8bc64723c */ /* 0x040fec0000001864 */
        /* <DEDUP_REMOVED lines=10> */
[----:B------:R-:W3:Y:S04]  /*8dd0*/  LDSM.16.M88.4 R188, [R166+0x3800] ;  /* 0x00380000a6bc783b */ /* 0x000ee80000000200 */
[----:B------:R-:W-:Y:S01]  /*8de0*/  LDSM.16.M88.4 R200, [R166+0x5800] ;  /* 0x00580000a6c8783b */ /* 0x000fe20000000200 */
[C---:B----4-:R-:W-:Y:S06]  /*8df0*/  HMMA.16816.F32 R4, R204.reuse, R208, R4 ;  /* 0x000000d0cc04723c */ /* 0x050fec0000001804 */
[C---:B------:R-:W-:Y:S01]  /*8e00*/  HMMA.16816.F32 R8, R204.reuse, R210, R8 ;  /* 0x000000d2cc08723c */ /* 0x040fe20000001808 */
[----:B------:R-:W-:Y:S05]  /*8e10*/  LDSM.16.M88.4 R208, [R166+0x6000] ;  /* 0x00600000a6d0783b */ /* 0x000fea0000000200 */
[C---:B------:R-:W-:Y:S06]  /*8e20*/  HMMA.16816.F32 R12, R204.reuse, R212, R12 ;  /* 0x000000d4cc0c723c */ /* 0x040fec000000180c */
[C---:B------:R-:W-:Y:S01]  /*8e30*/  HMMA.16816.F32 R16, R204.reuse, R214, R16 ;  /* 0x000000d6cc10723c */ /* 0x040fe20000001810 */
[----:B------:R-:W-:Y:S05]  /*8e40*/  LDSM.16.M88.4 R212, [R166+0x6800] ;  /* 0x00680000a6d4783b */ /* 0x000fea0000000200 */
[C---:B--2---:R-:W-:Y:S06]  /*8e50*/  HMMA.16816.F32 R20, R204.reuse, R172, R20 ;  /* 0x000000accc14723c */ /* 0x044fec0000001814 */
[C---:B------:R-:W-:Y:S01]  /*8e60*/  HMMA.16816.F32 R24, R204.reuse, R174, R24 ;  /* 0x000000aecc18723c */ /* 0x040fe20000001818 */
[----:B------:R-:W2:Y:S05]  /*8e70*/  LDSM.16.M88.4 R172, [R166+0x4800] ;  /* 0x00480000a6ac783b */ /* 0x000eaa0000000200 */
[C---:B-----5:R-:W-:Y:S06]  /*8e80*/  HMMA.16816.F32 R28, R204.reuse, R176, R28 ;  /* 0x000000b0cc1c723c */ /* 0x060fec000000181c */
[C---:B------:R-:W-:Y:S01]  /*8e90*/  HMMA.16816.F32 R32, R204.reuse, R178, R32 ;  /* 0x000000b2cc20723c */ /* 0x040fe20000001820 */
[----:B------:R-:W4:Y:S01]  /*8ea0*/  LDSM.16.M88.4 R176, [R166+0x7800] ;  /* 0x00780000a6b0783b */ /* 0x000f220000000200 */
[----:B------:R-:W-:Y:S04]  /*8eb0*/  DEPBAR.LE SB0, 0x0 ;  /* 0x000080000000791a */ /* 0x000fe80000000000 */
[C---:B-1----:R-:W-:Y:S01]  /*8ec0*/  HMMA.16816.F32 R36, R204.reuse, R168, R36 ;  /* 0x000000a8cc24723c */ /* 0x042fe20000001824 */
[----:B------:R-:W-:Y:S05]  /*8ed0*/  BAR.SYNC.DEFER_BLOCKING 0x0 ;  /* 0x0000000000007b1d */ /* 0x000fea0000010000 */
        /* <DEDUP_REMOVED lines=9> */
[C---:B--2---:R-:W-:Y:S06]  /*8f70*/  HMMA.16816.F32 R76, R204.reuse, R172, R76 ;  /* 0x000000accc4c723c */ /* 0x044fec000000184c */
        /* <DEDUP_REMOVED lines=11> */
[C---:B----4-:R-:W-:Y:S06]  /*9030*/  HMMA.16816.F32 R124, R204.reuse, R176, R124 ;  /* 0x000000b0cc7c723c */ /* 0x050fec000000187c */
[----:B------:R-:W-:Y:S01]  /*9040*/  HMMA.16816.F32 R128, R204, R178, R128 ;  /* 0x000000b2cc80723c */ /* 0x000fe20000001880 */
[----:B------:R-:W-:Y:S11]  /*9050*/  @!UPT UIADD3 URZ, URZ, URZ, URZ ;  /* 0x0000003f3f3ff290 */ /* 0x000ff6000fffe03f */
[----:B------:R-:W-:Y:S01]  /*9060*/  @!UPT UIADD3 URZ, URZ, URZ, URZ ;  /* 0x0000003f3f3ff290 */ /* 0x000fe2000fffe03f */
[----:B------:R-:W-:Y:S11]  /*9070*/  @!P0 BRA `(.L_x_2211) ;  /* 0x0000000400e08947 */ /* 0x000ff60003800000 */
[----:B------:R-:W-:Y:S04]  /*9080*/  ULEA UR6, -UR7, URZ, 0x8 ;  /* 0x0000003f07067291 */ /* 0x000fe8000f8e413f */
[----:B------:R-:W-:Y:S02]  /*9090*/  USHF.R.S32.HI UR5, URZ, 0x1f, UR6 ;  /* 0x0000001f3f057899 */ /* 0x000fe40008011406 */
[----:B------:R-:W-:Y:S04]  /*90a0*/  MOV R170, UR6 ;  /* 0x0000000600aa7c02 */ /* 0x000fe80008000f00 */
[----:B------:R-:W-:Y:S01]  /*90b0*/  MOV R2, UR5 ;  /* 0x0000000500027c02 */ /* 0x000fe20008000f00 */
[----:B------:R-:W-:Y:S06]  /*90c0*/  @P6 BRA `(.L_x_2212) ;  /* 0x0000000000f46947 */ /* 0x000fec0003800000 */
[----:B------:R-:W1:Y:S01]  /*90d0*/  LDC R0, c[0x0][0x380] ;  /* 0x0000e000ff007b82 */ /* 0x000e620000000800 */
[----:B------:R-:W-:Y:S04]  /*90e0*/  SHF.L.U32 R165, R250, 0x8, RZ ;  /* 0x00000008faa57819 */ /* 0x000fe800000006ff */
[----:B------:R-:W-:Y:S01]  /*90f0*/  IABS R171, R165 ;  /* 0x000000a500ab7213 */ /* 0x000fe20000000000 */
[----:B------:R-:W-:Y:S05]  /*9100*/  VIADD R173, R165, 0xffffff00 ;  /* 0xffffff00a5ad7836 */ /* 0x000fea0000000000 */
        /* <DEDUP_REMOVED lines=29> */
[----:B------:R-:W-:Y:S01]  /*92e0*/  LOP3.LUT R171, RZ, R0, RZ, 0x33, !PT ;  /* 0x00000000ffab7212 */ /* 0x000fe200078e33ff */
[----:B------:R-:W1:Y:S08]  /*92f0*/  LDC R2, c[0x0][0x24c] ;  /* 0x00009300ff027b82 */ /* 0x000e700000000800 */
        /* <DEDUP_REMOVED lines=11> */
[----:B------:R-:W2:Y:S02]  /*93b0*/  LDG.E R165, desc[UR20][R174.64] ;  /* 0x00000014aea57981 */ /* 0x000ea4000c1e1900 */
[----:B------:R-:W-:Y:S02]  /*93c0*/  IMAD R171, R171, R0, -0x100 ;  /* 0xffffff00abab7424 */ /* 0x000fe400078e0200 */
[----:B------:R3:W2:Y:S03]  /*93d0*/  LDG.E R170, desc[UR20][R168.64] ;  /* 0x00000014a8aa7981 */ /* 0x0006a6000c1e1900 */
[----:B------:R-:W-:Y:S05]  /*93e0*/  SHF.R.S32.HI R0, RZ, 0x1f, R171 ;  /* 0x0000001fff007819 */ /* 0x000fea00000114ab */
[----:B------:R-:W-:Y:S04]  /*93f0*/  IMAD R0, R0, UR7, RZ ;  /* 0x0000000700007c24 */ /* 0x000fe8000f8e02ff */
[C---:B-1----:R-:W-:Y:S01]  /*9400*/  IMAD R0, R171.reuse, R2, R0 ;  /* 0x00000002ab007224 */ /* 0x042fe200078e0200 */
[----:B---3--:R-:W1:Y:S01]  /*9410*/  LDC.64 R168, c[0x0][0x230] ;  /* 0x00008c00ffa87b82 */ /* 0x008e620000000a00 */
[----:B--2---:R-:W-:Y:S01]  /*9420*/  IADD3 R165, -R170, R165, RZ ;  /* 0x000000a5aaa57210 */ /* 0x004fe20007ffe1ff */
[----:B------:R-:W-:Y:S03]  /*9430*/  IMAD.WIDE.U32 R170, R171, UR7, RZ ;  /* 0x00000007abaa7c25 */ /* 0x000fe6000f8e00ff */
[----:B------:R-:W-:Y:S01]  /*9440*/  SHF.R.S32.HI R2, RZ, 0x1f, R165 ;  /* 0x0000001fff027819 */ /* 0x000fe200000114a5 */
[----:B------:R-:W-:Y:S04]  /*9450*/  IMAD.IADD R171, R171, 0x1, R0 ;  /* 0x00000001abab7824 */ /* 0x000fe800078e0200 */
[-C--:B-1----:R-:W-:Y:S02]  /*9460*/  IMAD R2, R2, R168.reuse, RZ ;  /* 0x000000a802027224 */ /* 0x082fe400078e02ff */
[C---:B------:R-:W-:Y:S04]  /*9470*/  IMAD.WIDE.U32 R170, R165.reuse, R168, R170 ;  /* 0x000000a8a5aa7225 */ /* 0x040fe800078e00aa */
[----:B------:R-:W-:Y:S05]  /*9480*/  IMAD R2, R165, R169, R2 ;  /* 0x000000a9a5027224 */ /* 0x000fea00078e0202 */
[----:B------:R-:W-:Y:S07]  /*9490*/  IADD3 R2, R171, R2, RZ ;  /* 0x00000002ab027210 */ /* 0x000fee0007ffe0ff */
.L_x_2212:
[C---:B------:R-:W-:Y:S04]  /*94a0*/  LEA R241, P0, R170.reuse, R241, 0x1 ;  /* 0x000000f1aaf17211 */ /* 0x040fe800078008ff */
[----:B------:R-:W-:Y:S01]  /*94b0*/  LEA.HI.X R240, R170, R240, R2, 0x1, P0 ;  /* 0x000000f0aaf07211 */ /* 0x000fe200000f0c02 */
[----:B------:R-:W-:Y:S01]  /*94c0*/  IMAD.MOV.U32 R170, RZ, RZ, R241 ;  /* 0x000000ffffaa7224 */ /* 0x000fe200078e00f1 */
[----:B------:R-:W-:Y:S03]  /*94d0*/  IADD3 R168, P0, R241, UR23, RZ ;  /* 0x00000017f1a87c10 */ /* 0x000fe6000ff1e0ff */
        /* <DEDUP_REMOVED lines=8> */
[----:B------:R2:W-:Y:S01]  /*9560*/  LDGSTS.E.BYPASS.LTC128B.128 [R242+0x2800], desc[UR20][R168.64] ;  /* 0x02800000a8f27fae */ /* 0x0005e2000b901d54 */
        /* <DEDUP_REMOVED lines=15> */
[----:B-1----:R-:W-:Y:S03]  /*9660*/  IADD3 R170, P0, R172, UR23, RZ ;  /* 0x00000017acaa7c10 */ /* 0x002fe6000ff1e0ff */
[----:B------:R1:W-:Y:S01]  /*9670*/  LDGSTS.E.BYPASS.LTC128B.128 [R242+0x5800], desc[UR20][R172.64] ;  /* 0x05800000acf27fae */ /* 0x0003e2000b901d54 */
[----:B------:R-:W-:Y:S02]  /*9680*/  IADD3.X R171, R173, UR22, RZ, P0, !PT ;  /* 0x00000016adab7c10 */ /* 0x000fe400087fe4ff */
[----:B--2---:R-:W-:Y:S03]  /*9690*/  IADD3 R168, P0, R170, UR23, RZ ;  /* 0x00000017aaa87c10 */ /* 0x004fe6000ff1e0ff */
[----:B------:R-:W-:Y:S01]  /*96a0*/  LDGSTS.E.BYPASS.LTC128B.128 [R242+0x6000], desc[UR20][R170.64] ;  /* 0x06000000aaf27fae */ /* 0x000fe2000b901d54 */
[----:B------:R-:W-:Y:S02]  /*96b0*/  IADD3.X R169, R171, UR22, RZ, P0, !PT ;  /* 0x00000016aba97c10 */ /* 0x000fe400087fe4ff */
[----:B---3--:R-:W-:Y:S03]  /*96c0*/  IADD3 R180, P0, R168, UR23, RZ ;  /* 0x00000017a8b47c10 */ /* 0x008fe6000ff1e0ff */
[----:B------:R2:W-:Y:S01]  /*96d0*/  LDGSTS.E.BYPASS.LTC128B.128 [R242+0x6800], desc[UR20][R168.64] ;  /* 0x06800000a8f27fae */ /* 0x0005e2000b901d54 */
[----:B------:R-:W-:Y:S02]  /*96e0*/  IADD3.X R181, R169, UR22, RZ, P0, !PT ;  /* 0x00000016a9b57c10 */ /* 0x000fe400087fe4ff */
[----:B----4-:R-:W-:Y:S03]  /*96f0*/  IADD3 R178, P0, R180, UR23, RZ ;  /* 0x00000017b4b27c10 */ /* 0x010fe6000ff1e0ff */
[----:B------:R3:W-:Y:S01]  /*9700*/  LDGSTS.E.BYPASS.LTC128B.128 [R242+0x7000], desc[UR20][R180.64] ;  /* 0x07000000b4f27fae */ /* 0x0007e2000b901d54 */
[----:B------:R-:W-:Y:S02]  /*9710*/  IADD3.X R179, R181, UR22, RZ, P0, !PT ;  /* 0x00000016b5b37c10 */ /* 0x000fe400087fe4ff */
[----:B-----5:R-:W-:Y:S03]  /*9720*/  IADD3 R174, P0, R178, UR23, RZ ;  /* 0x00000017b2ae7c10 */ /* 0x020fe6000ff1e0ff */
[----:B------:R3:W-:Y:S01]  /*9730*/  LDGSTS.E.BYPASS.LTC128B.128 [R242+0x7800], desc[UR20][R178.64] ;  /* 0x07800000b2f27fae */ /* 0x0007e2000b901d54 */
[----:B------:R-:W-:Y:S02]  /*9740*/  IADD3.X R175, R179, UR22, RZ, P0, !PT ;  /* 0x00000016b3af7c10 */ /* 0x000fe400087fe4ff */
[----:B-1----:R-:W-:Y:S03]  /*9750*/  IADD3 R172, P0, R174, UR23, RZ ;  /* 0x00000017aeac7c10 */ /* 0x002fe6000ff1e0ff */
[----:B------:R3:W-:Y:S01]  /*9760*/  LDGSTS.E.BYPASS.LTC128B.128 [R242+0x8000], desc[UR20][R174.64] ;  /* 0x08000000aef27fae */ /* 0x0007e2000b901d54 */
[----:B------:R-:W-:Y:S05]  /*9770*/  IADD3.X R173, R175, UR22, RZ, P0, !PT ;  /* 0x00000016afad7c10 */ /* 0x000fea00087fe4ff */
[----:B------:R3:W-:Y:S01]  /*9780*/  LDGSTS.E.BYPASS.LTC128B.128 [R242+0x8800], desc[UR20][R172.64] ;  /* 0x08800000acf27fae */ /* 0x0007e2000b901d54 */
[----:B--2---:R-:W-:Y:S04]  /*9790*/  IADD3 R168, P0, R172, UR23, RZ ;  /* 0x00000017aca87c10 */ /* 0x004fe8000ff1e0ff */
[----:B------:R-:W-:Y:S02]  /*97a0*/  IADD3.X R169, R173, UR22, RZ, P0, !PT ;  /* 0x00000016ada97c10 */ /* 0x000fe400087fe4ff */
[----:B------:R-:W-:Y:S03]  /*97b0*/  IADD3 R170, P0, R168, UR23, RZ ;  /* 0x00000017a8aa7c10 */ /* 0x000fe6000ff1e0ff */
[----:B------:R3:W-:Y:S01]  /*97c0*/  LDGSTS.E.BYPASS.LTC128B.128 [R242+0x9000], desc[UR20][R168.64] ;  /* 0x09000000a8f27fae */ /* 0x0007e2000b901d54 */
[----:B------:R-:W-:Y:S05]  /*97d0*/  IADD3.X R171, R169, UR22, RZ, P0, !PT ;  /* 0x00000016a9ab7c10 */ /* 0x000fea00087fe4ff */
[----:B------:R3:W-:Y:S04]  /*97e0*/  LDGSTS.E.BYPASS.LTC128B.128 [R242+0x9800], desc[UR20][R170.64] ;  /* 0x09800000aaf27fae */ /* 0x0007e8000b901d54 */
[----:B------:R-:W0:Y:S02]  /*97f0*/  LDGDEPBAR ;  /* 0x00000000000079af */ /* 0x000e240000000000 */
.L_x_2211:
[----:B---3--:R-:W-:Y:S02]  /*9800*/  FMNMX.FTZ R168, R4, R164, !PT ;  /* 0x000000a404a87209 */ /* 0x008fe40007810000 */
        /* <DEDUP_REMOVED lines=127> */
[----:B------:R-:W-:Y:S08]  /*a000*/  SHFL.BFLY PT, R2, R168, 0x2, 0x1f ;  /* 0x0c401f00a8027f89 */ /* 0x000ff000000e0000 */
[----:B------:R-:W1:Y:S02]  /*a010*/  SHFL.BFLY PT, R165, R0, 0x2, 0x1f ;  /* 0x0c401f0000a57f89 */ /* 0x000e6400000e0000 */
[----:B-1----:R-:W-:Y:S02]  /*a020*/  FMNMX.FTZ R165, R0, R165, !PT ;  /* 0x000000a500a57209 */ /* 0x002fe40007810000 */
[----:B------:R-:W-:Y:S04]  /*a030*/  FMNMX.FTZ R168, R168, R2, !PT ;  /* 0x00000002a8a87209 */ /* 0x000fe80007810000 */
[----:B------:R-:W1:Y:S08]  /*a040*/  SHFL.BFLY PT, R0, R165, 0x1, 0x1f ;  /* 0x0c201f00a5007f89 */ /* 0x000e7000000e0000 */
[----:B------:R-:W2:Y:S01]  /*a050*/  SHFL.BFLY PT, R2, R168, 0x1, 0x1f ;  /* 0x0c201f00a8027f89 */ /* 0x000ea200000e0000 */
[----:B-1----:R-:W-:Y:S02]  /*a060*/  FMNMX.FTZ R0, R165, R0, !PT ;  /* 0x00000000a5007209 */ /* 0x002fe40007810000 */
[----:B--2---:R-:W-:Y:S03]  /*a070*/  FMNMX.FTZ R2, R168, R2, !PT ;  /* 0x00000002a8027209 */ /* 0x004fe60007810000 */
[C---:B------:R-:W-:Y:S01]  /*a080*/  FMUL.FTZ R165, R0.reuse, UR4 ;  /* 0x0000000400a57c20 */ /* 0x040fe20008410000 */
[----:B------:R-:W-:Y:S01]  /*a090*/  FADD.FTZ R3, -R0, R3 ;  /* 0x0000000300037221 */ /* 0x000fe20000010100 */
[C---:B------:R-:W-:Y:S01]  /*a0a0*/  FSETP.NEU.FTZ.AND P0, PT, R2.reuse, -INF , PT ;  /* 0xff8000000200780b */ /* 0x040fe20003f1d000 */
[C---:B------:R-:W-:Y:S02]  /*a0b0*/  FMUL.FTZ R168, R2.reuse, UR4 ;  /* 0x0000000402a87c20 */ /* 0x040fe40008410000 */
[----:B------:R-:W-:Y:S01]  /*a0c0*/  FMUL.FTZ R3, R3, UR4 ;  /* 0x0000000403037c20 */ /* 0x000fe20008410000 */
[----:B------:R-:W-:Y:S02]  /*a0d0*/  FADD.FTZ R164, -R2, R164 ;  /* 0x000000a402a47221 */ /* 0x000fe40000010100 */
[----:B------:R-:W-:Y:S02]  /*a0e0*/  FSEL R168, R168, RZ, P0 ;  /* 0x000000ffa8a87208 */ /* 0x000fe40000000000 */
[----:B------:R-:W-:Y:S01]  /*a0f0*/  FMUL.FTZ R164, R164, UR4 ;  /* 0x00000004a4a47c20 */ /* 0x000fe20008410000 */
[----:B------:R-:W-:Y:S01]  /*a100*/  MUFU.EX2 R3, R3 ;  /* 0x0000000300037308 */ /* 0x000fe20000000800 */
[----:B------:R-:W-:Y:S01]  /*a110*/  FSETP.NEU.FTZ.AND P0, PT, R0, -INF , PT ;  /* 0xff8000000000780b */ /* 0x000fe20003f1d000 */
[--C-:B------:R-:W-:Y:S01]  /*a120*/  FFMA.FTZ R190, R12, UR4, -R168.reuse ;  /* 0x000000040cbe7c23 */ /* 0x100fe200080108a8 */
[--C-:B------:R-:W-:Y:S01]  /*a130*/  FFMA.FTZ R184, R13, UR4, -R168.reuse ;  /* 0x000000040db87c23 */ /* 0x100fe200080108a8 */
[--C-:B------:R-:W-:Y:S01]  /*a140*/  FFMA.FTZ R176, R24, UR4, -R168.reuse ;  /* 0x0000000418b07c23 */ /* 0x100fe200080108a8 */
[--C-:B------:R-:W-:Y:S01]  /*a150*/  FFMA.FTZ R171, R25, UR4, -R168.reuse ;  /* 0x0000000419ab7c23 */ /* 0x100fe200080108a8 */
[--C-:B------:R-:W-:Y:S04]  /*a160*/  FFMA.FTZ R170, R28, UR4, -R168.reuse ;  /* 0x000000041caa7c23 */ /* 0x100fe800080108a8 */
[----:B------:R-:W1:Y:S01]  /*a170*/  MUFU.EX2 R164, R164 ;  /* 0x000000a400a47308 */ /* 0x000e620000000800 */
[--C-:B------:R-:W-:Y:S01]  /*a180*/  FFMA.FTZ R169, R29, UR4, -R168.reuse ;  /* 0x000000041da97c23 */ /* 0x100fe200080108a8 */
[--C-:B------:R-:W-:Y:S01]  /*a190*/  FFMA.FTZ R188, R36, UR4, -R168.reuse ;  /* 0x0000000424bc7c23 */ /* 0x100fe200080108a8 */
[--C-:B------:R-:W-:Y:S01]  /*a1a0*/  FFMA.FTZ R193, R37, UR4, -R168.reuse ;  /* 0x0000000425c17c23 */ /* 0x100fe200080108a8 */
[----:B------:R-:W-:Y:S01]  /*a1b0*/  FSEL R165, R165, RZ, P0 ;  /* 0x000000ffa5a57208 */ /* 0x000fe20000000000 */
        /* <DEDUP_REMOVED lines=11> */
[----:B------:R-:W3:Y:S01]  /*a270*/  MUFU.EX2 R184, R184 ;  /* 0x000000b800b87308 */ /* 0x000ee20000000800 */
[C---:B-1----:R-:W-:Y:S01]  /*a280*/  FMUL.FTZ R17, R164.reuse, R149 ;  /* 0x00000095a4117220 */ /* 0x042fe20000410000 */
[----:B------:R-:W-:Y:S01]  /*a290*/  FMUL.FTZ R20, R164, R144 ;  /* 0x00000090a4147220 */ /* 0x000fe20000410000 */
[--C-:B------:R-:W-:Y:S01]  /*a2a0*/  FFMA.FTZ R38, R38, UR4, -R165.reuse ;  /* 0x0000000426267c23 */ /* 0x100fe200080108a5 */
[----:B------:R-:W1:Y:S01]  /*a2b0*/  LDSM.16.MT88.4 R24, [R231+0xa000] ;  /* 0x00a00000e718783b */ /* 0x000e620000004200 */
[--C-:B------:R-:W-:Y:S01]  /*a2c0*/  FFMA.FTZ R185, R18, UR4, -R165.reuse ;  /* 0x0000000412b97c23 */ /* 0x100fe200080108a5 */
[----:B------:R-:W-:Y:S01]  /*a2d0*/  FMUL.FTZ R18, R3, R150 ;  /* 0x0000009603127220 */ /* 0x000fe20000410000 */
[--C-:B------:R-:W-:Y:S03]  /*a2e0*/  FFMA.FTZ R181, R19, UR4, -R165.reuse ;  /* 0x0000000413b57c23 */ /* 0x100fe600080108a5 */
[----:B------:R-:W-:Y:S01]  /*a2f0*/  MUFU.EX2 R187, R187 ;  /* 0x000000bb00bb7308 */ /* 0x000fe20000000800 */
[----:B------:R-:W-:Y:S01]  /*a300*/  FMUL.FTZ R19, R3, R151 ;  /* 0x0000009703137220 */ /* 0x000fe20000410000 */
[--C-:B------:R-:W-:Y:S01]  /*a310*/  FFMA.FTZ R178, R21, UR4, -R168.reuse ;  /* 0x0000000415b27c23 */ /* 0x100fe200080108a8 */
[----:B------:R-:W-:Y:S01]  /*a320*/  FMUL.FTZ R21, R164, R145 ;  /* 0x00000091a4157220 */ /* 0x000fe20000410000 */
[----:B------:R-:W4:Y:S01]  /*a330*/  LDSM.16.MT88.4 R28, [R230+0xa000] ;  /* 0x00a00000e61c783b */ /* 0x000f220000004200 */
[--C-:B------:R-:W-:Y:S01]  /*a340*/  FFMA.FTZ R179, R22, UR4, -R165.reuse ;  /* 0x0000000416b37c23 */ /* 0x100fe200080108a5 */
[----:B------:R-:W-:Y:S01]  /*a350*/  FMUL.FTZ R22, R3, R146 ;  /* 0x0000009203167220 */ /* 0x000fe20000410000 */
[--C-:B------:R-:W-:Y:S03]  /*a360*/  FFMA.FTZ R175, R23, UR4, -R165.reuse ;  /* 0x0000000417af7c23 */ /* 0x100fe600080108a5 */
[----:B------:R-:W5:Y:S01]  /*a370*/  MUFU.EX2 R182, R182 ;  /* 0x000000b600b67308 */ /* 0x000f620000000800 */
[----:B------:R-:W-:Y:S01]  /*a380*/  FMUL.FTZ R23, R3, R147 ;  /* 0x0000009303177220 */ /* 0x000fe20000410000 */
[--C-:B------:R-:W-:Y:S01]  /*a390*/  FFMA.FTZ R192, R8, UR4, -R168.reuse ;  /* 0x0000000408c07c23 */ /* 0x100fe200080108a8 */
[----:B------:R-:W-:Y:S01]  /*a3a0*/  FMUL.FTZ R8, R164, R156 ;  /* 0x0000009ca4087220 */ /* 0x000fe20000410000 */
[----:B------:R-:W-:Y:S01]  /*a3b0*/  LDSM.16.MT88.4 R144, [R232+0xb000] ;  /* 0x00b00000e890783b */ /* 0x000fe20000004200 */
[--C-:B------:R-:W-:Y:S01]  /*a3c0*/  FFMA.FTZ R186, R35, UR4, -R165.reuse ;  /* 0x0000000423ba7c23 */ /* 0x100fe200080108a5 */
[----:B------:R-:W-:Y:S01]  /*a3d0*/  FMUL.FTZ R35, R3, R135 ;  /* 0x0000008703237220 */ /* 0x000fe20000410000 */
        /* <DEDUP_REMOVED lines=9> */
[----:B------:R3:W-:Y:S01]  /*a470*/  MUFU.EX2 R156, R16 ;  /* 0x00000010009c7308 */ /* 0x0007e20000000800 */
[--C-:B------:R-:W-:Y:S01]  /*a480*/  FFMA.FTZ R78, R78, UR4, -R165.reuse ;  /* 0x000000044e4e7c23 */ /* 0x100fe200080108a5 */
[--C-:B------:R-:W-:Y:S01]  /*a490*/  FFMA.FTZ R82, R82, UR4, -R165.reuse ;  /* 0x0000000452527c23 */ /* 0x100fe200080108a5 */
[--C-:B------:R-:W-:Y:S01]  /*a4a0*/  FFMA.FTZ R121, R121, UR4, -R168.reuse ;  /* 0x0000000479797c23 */ /* 0x100fe200080108a8 */
[--C-:B------:R-:W-:Y:S01]  /*a4b0*/  FFMA.FTZ R198, R4, UR4, -R168.reuse ;  /* 0x0000000404c67c23 */ /* 0x100fe200080108a8 */
[C---:B------:R-:W-:Y:S01]  /*a4c0*/  FMUL.FTZ R4, R164.reuse, R160 ;  /* 0x000000a0a4047220 */ /* 0x040fe20000410000 */
[--C-:B------:R-:W-:Y:S01]  /*a4d0*/  FFMA.FTZ R194, R5, UR4, -R168.reuse ;  /* 0x0000000405c27c23 */ /* 0x100fe200080108a8 */
[----:B------:R-:W-:Y:S03]  /*a4e0*/  FMUL.FTZ R5, R164, R161 ;  /* 0x000000a1a4057220 */ /* 0x000fe60000410000 */
[----:B------:R-:W-:Y:S01]  /*a4f0*/  MUFU.EX2 R183, R183 ;  /* 0x000000b700b77308 */ /* 0x000fe20000000800 */
[--C-:B------:R-:W-:Y:S01]  /*a500*/  FFMA.FTZ R197, R6, UR4, -R165.reuse ;  /* 0x0000000406c57c23 */ /* 0x100fe200080108a5 */
[----:B------:R-:W-:Y:S01]  /*a510*/  FMUL.FTZ R6, R3, R162 ;  /* 0x000000a203067220 */ /* 0x000fe20000410000 */
[--C-:B------:R-:W-:Y:S01]  /*a520*/  FFMA.FTZ R196, R7, UR4, -R165.reuse ;  /* 0x0000000407c47c23 */ /* 0x100fe200080108a5 */
[----:B------:R-:W-:Y:S01]  /*a530*/  FMUL.FTZ R7, R3, R163 ;  /* 0x000000a303077220 */ /* 0x000fe20000410000 */
[--C-:B------:R-:W-:Y:S01]  /*a540*/  FFMA.FTZ R191, R9, UR4, -R168.reuse ;  /* 0x0000000409bf7c23 */ /* 0x100fe200080108a8 */
[----:B------:R-:W-:Y:S01]  /*a550*/  FMUL.FTZ R9, R164, R157 ;  /* 0x0000009da4097220 */ /* 0x000fe20000410000 */
[--C-:B------:R-:W-:Y:S03]  /*a560*/  FFMA.FTZ R157, R32, UR4, -R168.reuse ;  /* 0x00000004209d7c23 */ /* 0x100fe600080108a8 */
[----:B------:R-:W-:Y:S01]  /*a570*/  MUFU.EX2 R198, R198 ;  /* 0x000000c600c67308 */ /* 0x000fe20000000800 */
[C---:B---3--:R-:W-:Y:S01]  /*a580*/  FMUL.FTZ R16, R164.reuse, R148 ;  /* 0x00000094a4107220 */ /* 0x048fe20000410000 */
[----:B------:R-:W-:Y:S01]  /*a590*/  FMUL.FTZ R32, R164, R132 ;  /* 0x00000084a4207220 */ /* 0x000fe20000410000 */
[----:B------:R-:W-:Y:S01]  /*a5a0*/  LDSM.16.MT88.4 R148, [R232+0xa800] ;  /* 0x00a80000e894783b */ /* 0x000fe20000004200 */
[----:B------:R-:W-:Y:S01]  /*a5b0*/  F2FP.F16.F32.PACK_AB R132, R184, R190 ;  /* 0x000000beb884723e */ /* 0x000fe200000000ff */
[--C-:B------:R-:W-:Y:S01]  /*a5c0*/  FFMA.FTZ R195, R10, UR4, -R165.reuse ;  /* 0x000000040ac37c23 */ /* 0x100fe200080108a5 */
[----:B------:R-:W-:Y:S01]  /*a5d0*/  FMUL.FTZ R10, R3, R158 ;  /* 0x0000009e030a7220 */ /* 0x000fe20000410000 */
[--C-:B------:R-:W-:Y:S03]  /*a5e0*/  FFMA.FTZ R158, R33, UR4, -R168.reuse ;  /* 0x00000004219e7c23 */ /* 0x100fe600080108a8 */
[----:B------:R-:W3:Y:S01]  /*a5f0*/  MUFU.EX2 R194, R194 ;  /* 0x000000c200c27308 */ /* 0x000ee20000000800 */
[----:B------:R-:W-:Y:S01]  /*a600*/  FMUL.FTZ R33, R164, R133 ;  /* 0x00000085a4217220 */ /* 0x000fe20000410000 */
[----:B-----5:R-:W-:Y:S01]  /*a610*/  F2FP.F16.F32.PACK_AB R133, R182, R187 ;  /* 0x000000bbb685723e */ /* 0x020fe200000000ff */
[--C-:B------:R-:W-:Y:S01]  /*a620*/  FFMA.FTZ R189, R11, UR4, -R165.reuse ;  /* 0x000000040bbd7c23 */ /* 0x100fe200080108a5 */
[C---:B------:R-:W-:Y:S01]  /*a630*/  FMUL.FTZ R11, R3.reuse, R159 ;  /* 0x0000009f030b7220 */ /* 0x040fe20000410000 */
[--C-:B------:R-:W-:Y:S01]  /*a640*/  FFMA.FTZ R159, R34, UR4, -R165.reuse ;  /* 0x00000004229f7c23 */ /* 0x100fe200080108a5 */
[C---:B------:R-:W-:Y:S01]  /*a650*/  FMUL.FTZ R34, R3.reuse, R134 ;  /* 0x0000008603227220 */ /* 0x040fe20000410000 */
[----:B------:R-:W-:Y:S03]  /*a660*/  FFMA.FTZ R86, R86, UR4, -R165 ;  /* 0x0000000456567c23 */ /* 0x000fe600080108a5 */
[----:B------:R-:W-:Y:S01]  /*a670*/  MUFU.EX2 R197, R197 ;  /* 0x000000c500c57308 */ /* 0x000fe20000000800 */
[--C-:B------:R-:W-:Y:S01]  /*a680*/  FFMA.FTZ R88, R88, UR4, -R168.reuse ;  /* 0x0000000458587c23 */ /* 0x100fe200080108a8 */
[--C-:B------:R-:W-:Y:S01]  /*a690*/  FFMA.FTZ R96, R96, UR4, -R168.reuse ;  /* 0x0000000460607c23 */ /* 0x100fe200080108a8 */
[----:B------:R-:W-:Y:S01]  /*a6a0*/  FFMA.FTZ R128, R128, UR4, -R168 ;  /* 0x0000000480807c23 */ /* 0x000fe200080108a8 */
[----:B------:R-:W-:Y:S06]  /*a6b0*/  ISETP.GT.AND P0, PT, R250, RZ, PT ;  /* 0x000000fffa00720c */ /* 0x000fec0003f04270 */
[----:B------:R-:W5:Y:S01]  /*a6c0*/  MUFU.EX2 R196, R196 ;  /* 0x000000c400c47308 */ /* 0x000f620000000800 */
[----:B---3--:R-:W-:Y:S01]  /*a6d0*/  F2FP.F16.F32.PACK_AB R160, R194, R198 ;  /* 0x000000c6c2a0723e */ /* 0x008fe200000000ff */
[----:B------:R-:W-:Y:S04]  /*a6e0*/  FFMA.FTZ R198, R164, R252, R198 ;  /* 0x000000fca4c67223 */ /* 0x000fe800000100c6 */
[----:B------:R-:W-:Y:S04]  /*a6f0*/  FADD.FTZ R198, R194, R198 ;  /* 0x000000c6c2c67221 */ /* 0x000fe80000010000 */
[----:B------:R-:W3:Y:S01]  /*a700*/  MUFU.EX2 R191, R191 ;  /* 0x000000bf00bf7308 */ /* 0x000ee20000000800 */
[----:B------:R-:W-:Y:S09]  /*a710*/  FADD.FTZ R198, R192, R198 ;  /* 0x000000c6c0c67221 */ /* 0x000ff20000010000 */
[----:B------:R-:W2:Y:S01]  /*a720*/  MUFU.EX2 R195, R195 ;  /* 0x000000c300c37308 */ /* 0x000ea20000000800 */
[C---:B-----5:R-:W-:Y:S01]  /*a730*/  F2FP.F16.F32.PACK_AB R161, R196.reuse, R197 ;  /* 0x000000c5c4a1723e */ /* 0x060fe200000000ff */
[----:B------:R-:W-:Y:S04]  /*a740*/  FFMA.FTZ R197, R3, R251, R197 ;  /* 0x000000fb03c57223 */ /* 0x000fe800000100c5 */
[----:B------:R-:W-:Y:S04]  /*a750*/  FADD.FTZ R197, R196, R197 ;  /* 0x000000c5c4c57221 */ /* 0x000fe80000010000 */
[----:B------:R-:W5:Y:S01]  /*a760*/  MUFU.EX2 R189, R189 ;  /* 0x000000bd00bd7308 */ /* 0x000f620000000800 */
[C---:B---3--:R-:W-:Y:S01]  /*a770*/  F2FP.F16.F32.PACK_AB R162, R191.reuse, R192 ;  /* 0x000000c0bfa2723e */ /* 0x048fe200000000ff */
[----:B------:R-:W-:Y:S04]  /*a780*/  FADD.FTZ R198, R191, R198 ;  /* 0x000000c6bfc67221 */ /* 0x000fe80000010000 */
[----:B------:R-:W-:Y:S04]  /*a790*/  FADD.FTZ R190, R190, R198 ;  /* 0x000000c6bebe7221 */ /* 0x000fe80000010000 */
[----:B------:R-:W3:Y:S01]  /*a7a0*/  MUFU.EX2 R180, R180 ;  /* 0x000000b400b47308 */ /* 0x000ee20000000800 */
[----:B--2---:R-:W-:Y:S01]  /*a7b0*/  FADD.FTZ R197, R195, R197 ;  /* 0x000000c5c3c57221 */ /* 0x004fe20000010000 */
[----:B------:R-:W-:Y:S04]  /*a7c0*/  FADD.FTZ R190, R184, R190 ;  /* 0x000000beb8be7221 */ /* 0x000fe80000010000 */
[----:B------:R-:W-:Y:S04]  /*a7d0*/  FADD.FTZ R190, R183, R190 ;  /* 0x000000beb7be7221 */ /* 0x000fe80000010000 */
[----:B------:R-:W-:Y:S01]  /*a7e0*/  MUFU.EX2 R185, R185 ;  /* 0x000000b900b97308 */ /* 0x000fe20000000800 */
[C---:B-----5:R-:W-:Y:S01]  /*a7f0*/  F2FP.F16.F32.PACK_AB R163, R189.reuse, R195 ;  /* 0x000000c3bda3723e */ /* 0x060fe200000000ff */
[----:B------:R-:W-:Y:S04]  /*a800*/  FADD.FTZ R189, R189, R197 ;  /* 0x000000c5bdbd7221 */ /* 0x000fe80000010000 */
[----:B------:R-:W-:Y:S04]  /*a810*/  FADD.FTZ R189, R187, R189 ;  /* 0x000000bdbbbd7221 */ /* 0x000fe80000010000 */
[----:B------:R-:W2:Y:S01]  /*a820*/  MUFU.EX2 R181, R181 ;  /* 0x000000b500b57308 */ /* 0x000ea20000000800 */
[C---:B---3--:R-:W-:Y:S01]  /*a830*/  F2FP.F16.F32.PACK_AB R134, R180.reuse, R183 ;  /* 0x000000b7b486723e */ /* 0x048fe200000000ff */
[C---:B------:R-:W-:Y:S05]  /*a840*/  HMMA.16816.F32 R4, R160.reuse, R12, R4 ;  /* 0x0000000ca004723c */ /* 0x040fea0000001804 */
[----:B------:R-:W-:Y:S03]  /*a850*/  FADD.FTZ R190, R180, R190 ;  /* 0x000000beb4be7221 */ /* 0x000fe60000010000 */
[----:B------:R-:W3:Y:S03]  /*a860*/  MUFU.EX2 R177, R177 ;  /* 0x000000b100b17308 */ /* 0x000ee60000000800 */
[C---:B------:R-:W-:Y:S01]  /*a870*/  FMUL.FTZ R12, R164.reuse, R152 ;  /* 0x00000098a40c7220 */ /* 0x040fe20000410000 */
[----:B------:R-:W-:Y:S01]  /*a880*/  FMUL.FTZ R13, R164, R153 ;  /* 0x00000099a40d7220 */ /* 0x000fe20000410000 */
[C---:B------:R-:W-:Y:S03]  /*a890*/  HMMA.16816.F32 R8, R160.reuse, R14, R8 ;  /* 0x0000000ea008723c */ /* 0x040fe60000001808 */
[----:B------:R-:W-:Y:S02]  /*a8a0*/  FADD.FTZ R189, R182, R189 ;  /* 0x000000bdb6bd7221 */ /* 0x000fe40000010000 */
[----:B------:R-:W-:Y:S01]  /*a8b0*/  MUFU.EX2 R178, R178 ;  /* 0x000000b200b27308 */ /* 0x000fe20000000800 */
[----:B--2---:R-:W-:Y:S01]  /*a8c0*/  F2FP.F16.F32.PACK_AB R135, R181, R185 ;  /* 0x000000b9b587723e */ /* 0x004fe200000000ff */
[C---:B------:R-:W-:Y:S01]  /*a8d0*/  FMUL.FTZ R14, R3.reuse, R154 ;  /* 0x0000009a030e7220 */ /* 0x040fe20000410000 */
[----:B------:R-:W-:Y:S02]  /*a8e0*/  FMUL.FTZ R15, R3, R155 ;  /* 0x0000009b030f7220 */ /* 0x000fe40000410000 */
[----:B------:R-:W2:Y:S01]  /*a8f0*/  LDSM.16.MT88.4 R152, [R229+0xa000] ;  /* 0x00a00000e598783b */ /* 0x000ea20000004200 */
[----:B------:R-:W-:Y:S04]  /*a900*/  FADD.FTZ R185, R185, R189 ;  /* 0x000000bdb9b97221 */ /* 0x000fe80000010000 */
[----:B------:R-:W5:Y:S01]  /*a910*/  MUFU.EX2 R179, R179 ;  /* 0x000000b300b37308 */ /* 0x000f620000000800 */
[----:B---3--:R-:W-:Y:S01]  /*a920*/  FADD.FTZ R190, R177, R190 ;  /* 0x000000beb1be7221 */ /* 0x008fe20000010000 */
[C---:B-1----:R-:W-:Y:S03]  /*a930*/  HMMA.16816.F32 R12, R160.reuse, R24, R12 ;  /* 0x00000018a00c723c */ /* 0x042fe6000000180c */
[----:B------:R-:W-:Y:S05]  /*a940*/  FADD.FTZ R185, R181, R185 ;  /* 0x000000b9b5b97221 */ /* 0x000fea0000010000 */
[----:B------:R-:W1:Y:S03]  /*a950*/  MUFU.EX2 R175, R175 ;  /* 0x000000af00af7308 */ /* 0x000e660000000800 */
[C---:B------:R-:W-:Y:S01]  /*a960*/  FMUL.FTZ R24, R164.reuse, R140 ;  /* 0x0000008ca4187220 */ /* 0x040fe20000410000 */
[C---:B------:R-:W-:Y:S01]  /*a970*/  FMUL.FTZ R25, R164.reuse, R141 ;  /* 0x0000008da4197220 */ /* 0x040fe20000410000 */
[C---:B------:R-:W-:Y:S05]  /*a980*/  HMMA.16816.F32 R16, R160.reuse, R26, R16 ;  /* 0x0000001aa010723c */ /* 0x040fea0000001810 */
[----:B------:R-:W-:Y:S01]  /*a990*/  MUFU.EX2 R176, R176 ;  /* 0x000000b000b07308 */ /* 0x000fe20000000800 */
[C---:B----4-:R-:W-:Y:S05]  /*a9a0*/  HMMA.16816.F32 R20, R160.reuse, R28, R20 ;  /* 0x0000001ca014723c */ /* 0x050fea0000001814 */
[C---:B------:R-:W-:Y:S01]  /*a9b0*/  FMUL.FTZ R26, R3.reuse, R142 ;  /* 0x0000008e031a7220 */ /* 0x040fe20000410000 */
[----:B------:R-:W-:Y:S03]  /*a9c0*/  FMUL.FTZ R27, R3, R143 ;  /* 0x0000008f031b7220 */ /* 0x000fe60000410000 */
[----:B------:R-:W-:Y:S01]  /*a9d0*/  MUFU.EX2 R171, R171 ;  /* 0x000000ab00ab7308 */ /* 0x000fe20000000800 */
[----:B------:R-:W3:Y:S01]  /*a9e0*/  LDSM.16.MT88.4 R140, [R231+0xa800] ;  /* 0x00a80000e78c783b */ /* 0x000ee20000004200 */
[C---:B------:R-:W-:Y:S01]  /*a9f0*/  FMUL.FTZ R28, R164.reuse, R136 ;  /* 0x00000088a41c7220 */ /* 0x040fe20000410000 */
[----:B------:R-:W-:Y:S01]  /*aa00*/  FMUL.FTZ R29, R164, R137 ;  /* 0x00000089a41d7220 */ /* 0x000fe20000410000 */
[C---:B------:R-:W-:Y:S06]  /*aa10*/  HMMA.16816.F32 R24, R160.reuse, R30, R24 ;  /* 0x0000001ea018723c */ /* 0x040fec0000001818 */
[----:B------:R-:W-:Y:S01]  /*aa20*/  MUFU.EX2 R172, R172 ;  /* 0x000000ac00ac7308 */ /* 0x000fe20000000800 */
[----:B-----5:R-:W-:Y:S01]  /*aa30*/  FADD.FTZ R185, R179, R185 ;  /* 0x000000b9b3b97221 */ /* 0x020fe20000010000 */
[----:B------:R-:W-:Y:S03]  /*aa40*/  MOV R164, R2 ;  /* 0x0000000200a47202 */ /* 0x000fe60000000f00 */
[C---:B------:R-:W-:Y:S01]  /*aa50*/  FMUL.FTZ R30, R3.reuse, R138 ;  /* 0x0000008a031e7220 */ /* 0x040fe20000410000 */
[----:B------:R-:W-:Y:S04]  /*aa60*/  FMUL.FTZ R31, R3, R139 ;  /* 0x0000008b031f7220 */ /* 0x000fe80000410000 */
[----:B------:R-:W-:Y:S01]  /*aa70*/  MUFU.EX2 R174, R174 ;  /* 0x000000ae00ae7308 */ /* 0x000fe20000000800 */
[----:B------:R-:W4:Y:S01]  /*aa80*/  LDSM.16.MT88.4 R136, [R230+0xa800] ;  /* 0x00a80000e688783b */ /* 0x000f220000004200 */
[--C-:B------:R-:W-:Y:S01]  /*aa90*/  FFMA.FTZ R3, R101, UR4, -R168.reuse ;  /* 0x0000000465037c23 */ /* 0x100fe200080108a8 */
[--C-:B------:R-:W-:Y:S01]  /*aaa0*/  FFMA.FTZ R101, R103, UR4, -R165.reuse ;  /* 0x0000000467657c23 */ /* 0x100fe200080108a5 */
[--C-:B------:R-:W-:Y:S01]  /*aab0*/  FFMA.FTZ R103, R105, UR4, -R168.reuse ;  /* 0x0000000469677c23 */ /* 0x100fe200080108a8 */
[C---:B--2---:R-:W-:Y:S05]  /*aac0*/  HMMA.16816.F32 R28, R160.reuse, R152, R28 ;  /* 0x00000098a01c723c */ /* 0x044fea000000181c */
[----:B------:R2:W-:Y:S01]  /*aad0*/  MUFU.EX2 R152, R38 ;  /* 0x0000002600987308 */ /* 0x0005e20000000800 */
[--C-:B------:R-:W-:Y:S01]  /*aae0*/  FFMA.FTZ R105, R107, UR4, -R165.reuse ;  /* 0x000000046b697c23 */ /* 0x100fe200080108a5 */
[--C-:B------:R-:W-:Y:S01]  /*aaf0*/  FFMA.FTZ R107, R109, UR4, -R168.reuse ;  /* 0x000000046d6b7c23 */ /* 0x100fe200080108a8 */
[----:B------:R-:W-:Y:S07]  /*ab00*/  HMMA.16816.F32 R32, R160, R154, R32 ;  /* 0x0000009aa020723c */ /* 0x000fee0000001820 */
[----:B------:R-:W-:Y:S01]  /*ab10*/  MUFU.EX2 R170, R170 ;  /* 0x000000aa00aa7308 */ /* 0x000fe20000000800 */
[--C-:B------:R-:W-:Y:S01]  /*ab20*/  FFMA.FTZ R153, R39, UR4, -R165.reuse ;  /* 0x0000000427997c23 */ /* 0x100fe200080108a5 */
[C---:B------:R-:W-:Y:S05]  /*ab30*/  HMMA.16816.F32 R4, R132.reuse, R148, R4 ;  /* 0x000000948404723c */ /* 0x040fea0000001804 */
[--C-:B------:R-:W-:Y:S03]  /*ab40*/  FFMA.FTZ R161, R54, UR4, -R165.reuse ;  /* 0x0000000436a17c23 */ /* 0x100fe600080108a5 */
[----:B------:R-:W-:Y:S01]  /*ab50*/  MUFU.EX2 R169, R169 ;  /* 0x000000a900a97308 */ /* 0x000fe20000000800 */
[----:B--2---:R-:W2:Y:S01]  /*ab60*/  LDSM.16.MT88.4 R36, [R229+0xa800] ;  /* 0x00a80000e524783b */ /* 0x004ea20000004200 */
[C---:B------:R-:W-:Y:S03]  /*ab70*/  HMMA.16816.F32 R8, R132.reuse, R150, R8 ;  /* 0x000000968408723c */ /* 0x040fe60000001808 */
[--C-:B------:R-:W-:Y:S01]  /*ab80*/  FFMA.FTZ R148, R40, UR4, -R168.reuse ;  /* 0x0000000428947c23 */ /* 0x100fe200080108a8 */
[----:B------:R-:W-:Y:S01]  /*ab90*/  F2FP.F16.F32.PACK_AB R40, R178, R177 ;  /* 0x000000b1b228723e */ /* 0x000fe200000000ff */
[--C-:B------:R-:W-:Y:S03]  /*aba0*/  FFMA.FTZ R160, R46, UR4, -R165.reuse ;  /* 0x000000042ea07c23 */ /* 0x100fe600080108a5 */
[----:B------:R-:W5:Y:S01]  /*abb0*/  MUFU.EX2 R173, R173 ;  /* 0x000000ad00ad7308 */ /* 0x000f620000000800 */
[C---:B---3--:R-:W-:Y:S03]  /*abc0*/  HMMA.16816.F32 R12, R132.reuse, R140, R12 ;  /* 0x0000008c840c723c */ /* 0x048fe6000000180c */
[--C-:B------:R-:W-:Y:S01]  /*abd0*/  FFMA.FTZ R150, R45, UR4, -R168.reuse ;  /* 0x000000042d967c23 */ /* 0x100fe200080108a8 */
[--C-:B------:R-:W-:Y:S02]  /*abe0*/  FFMA.FTZ R149, R41, UR4, -R168.reuse ;  /* 0x0000000429957c23 */ /* 0x100fe400080108a8 */
[C---:B------:R-:W-:Y:S03]  /*abf0*/  HMMA.16816.F32 R16, R132.reuse, R142, R16 ;  /* 0x0000008e8410723c */ /* 0x040fe60000001810 */
[----:B------:R-:W-:Y:S01]  /*ac00*/  MUFU.EX2 R157, R157 ;  /* 0x0000009d009d7308 */ /* 0x000fe20000000800 */
[----:B------:R-:W3:Y:S01]  /*ac10*/  LDSM.16.MT88.4 R140, [R231+0xb000] ;  /* 0x00b00000e78c783b */ /* 0x000ee20000004200 */
[----:B-1----:R-:W-:Y:S01]  /*ac20*/  F2FP.F16.F32.PACK_AB R41, R175, R179 ;  /* 0x000000b3af29723e */ /* 0x002fe200000000ff */
[C---:B----4-:R-:W-:Y:S07]  /*ac30*/  HMMA.16816.F32 R20, R132.reuse, R136, R20 ;  /* 0x000000888414723c */ /* 0x050fee0000001814 */
[----:B------:R-:W1:Y:S01]  /*ac40*/  MUFU.EX2 R158, R158 ;  /* 0x0000009e009e7308 */ /* 0x000e620000000800 */
[----:B-----5:R-:W-:Y:S01]  /*ac50*/  F2FP.F16.F32.PACK_AB R45, R156, R173 ;  /* 0x000000ad9c2d723e */ /* 0x020fe200000000ff */
[C---:B------:R-:W-:Y:S01]  /*ac60*/  HMMA.16816.F32 R24, R132.reuse, R138, R24 ;  /* 0x0000008a8418723c */ /* 0x040fe20000001818 */
[----:B------:R-:W4:Y:S07]  /*ac70*/  LDSM.16.MT88.4 R136, [R230+0xb000] ;  /* 0x00b00000e688783b */ /* 0x000f2e0000004200 */
[----:B------:R-:W-:Y:S03]  /*ac80*/  MUFU.EX2 R159, R159 ;  /* 0x0000009f009f7308 */ /* 0x000fe60000000800 */
[--C-:B------:R-:W-:Y:S01]  /*ac90*/  FFMA.FTZ R151, R42, UR4, -R165.reuse ;  /* 0x000000042a977c23 */ /* 0x100fe200080108a5 */
[----:B------:R-:W-:Y:S01]  /*aca0*/  F2FP.F16.F32.PACK_AB R42, R171, R176 ;  /* 0x000000b0ab2a723e */ /* 0x000fe200000000ff */
[--C-:B------:R-:W-:Y:S01]  /*acb0*/  FFMA.FTZ R155, R43, UR4, -R165.reuse ;  /* 0x000000042b9b7c23 */ /* 0x100fe200080108a5 */
[----:B------:R-:W-:Y:S01]  /*acc0*/  F2FP.F16.F32.PACK_AB R43, R174, R172 ;  /* 0x000000acae2b723e */ /* 0x000fe200000000ff */
[--C-:B------:R-:W-:Y:S03]  /*acd0*/  FFMA.FTZ R154, R44, UR4, -R168.reuse ;  /* 0x000000042c9a7c23 */ /* 0x100fe600080108a8 */
[----:B------:R-:W5:Y:S01]  /*ace0*/  MUFU.EX2 R186, R186 ;  /* 0x000000ba00ba7308 */ /* 0x000f620000000800 */
[C---:B--2---:R-:W-:Y:S03]  /*acf0*/  HMMA.16816.F32 R28, R132.reuse, R36, R28 ;  /* 0x00000024841c723c */ /* 0x044fe6000000181c */
[----:B-1----:R-:W-:Y:S01]  /*ad00*/  F2FP.F16.F32.PACK_AB R46, R158, R157 ;  /* 0x0000009d9e2e723e */ /* 0x002fe200000000ff */
[--C-:B------:R-:W-:Y:S01]  /*ad10*/  FFMA.FTZ R109, R111, UR4, -R165.reuse ;  /* 0x000000046f6d7c23 */ /* 0x100fe200080108a5 */
[----:B------:R-:W-:Y:S01]  /*ad20*/  F2FP.F16.F32.PACK_AB R44, R169, R170 ;  /* 0x000000aaa92c723e */ /* 0x000fe200000000ff */
[----:B------:R-:W-:Y:S03]  /*ad30*/  HMMA.16816.F32 R32, R132, R38, R32 ;  /* 0x000000268420723c */ /* 0x000fe60000001820 */
[----:B------:R-:W-:Y:S01]  /*ad40*/  MUFU.EX2 R188, R188 ;  /* 0x000000bc00bc7308 */ /* 0x000fe20000000800 */
[----:B------:R-:W1:Y:S01]  /*ad50*/  LDSM.16.MT88.4 R36, [R229+0xb000] ;  /* 0x00b00000e524783b */ /* 0x000e620000004200 */
[--C-:B------:R-:W-:Y:S01]  /*ad60*/  FFMA.FTZ R111, R113, UR4, -R168.reuse ;  /* 0x00000004716f7c23 */ /* 0x100fe200080108a8 */
[C---:B------:R-:W-:Y:S07]  /*ad70*/  HMMA.16816.F32 R4, R40.reuse, R144, R4 ;  /* 0x000000902804723c */ /* 0x040fee0000001804 */
[----:B------:R-:W-:Y:S01]  /*ad80*/  MUFU.EX2 R193, R193 ;  /* 0x000000c100c17308 */ /* 0x000fe20000000800 */
[----:B------:R-:W2:Y:S03]  /*ad90*/  LDSM.16.MT88.4 R132, [R232+0xb800] ;  /* 0x00b80000e884783b */ /* 0x000ea60000004200 */
[--C-:B------:R-:W-:Y:S01]  /*ada0*/  FFMA.FTZ R113, R115, UR4, -R165.reuse ;  /* 0x0000000473717c23 */ /* 0x100fe200080108a5 */
[C---:B------:R-:W-:Y:S05]  /*adb0*/  HMMA.16816.F32 R8, R40.reuse, R146, R8 ;  /* 0x000000922808723c */ /* 0x040fea0000001808 */
[----:B------:R-:W-:Y:S01]  /*adc0*/  MUFU.EX2 R153, R153 ;  /* 0x0000009900997308 */ /* 0x000fe20000000800 */
[C---:B---3--:R-:W-:Y:S05]  /*add0*/  HMMA.16816.F32 R12, R40.reuse, R140, R12 ;  /* 0x0000008c280c723c */ /* 0x048fea000000180c */
[--C-:B------:R-:W-:Y:S01]  /*ade0*/  FFMA.FTZ R146, R48, UR4, -R168.reuse ;  /* 0x0000000430927c23 */ /* 0x100fe200080108a8 */
[C---:B------:R-:W-:Y:S03]  /*adf0*/  HMMA.16816.F32 R16, R40.reuse, R142, R16 ;  /* 0x0000008e2810723c */ /* 0x040fe60000001810 */
[----:B------:R-:W-:Y:S01]  /*ae00*/  MUFU.EX2 R148, R148 ;  /* 0x0000009400947308 */ /* 0x000fe20000000800 */
[----:B------:R-:W3:Y:S01]  /*ae10*/  LDSM.16.MT88.4 R140, [R231+0xb800] ;  /* 0x00b80000e78c783b */ /* 0x000ee20000004200 */
[--C-:B------:R-:W-:Y:S01]  /*ae20*/  FFMA.FTZ R145, R49, UR4, -R168.reuse ;  /* 0x0000000431917c23 */ /* 0x100fe200080108a8 */
[--C-:B------:R-:W-:Y:S01]  /*ae30*/  FFMA.FTZ R147, R50, UR4, -R165.reuse ;  /* 0x0000000432937c23 */ /* 0x100fe200080108a5 */
[C---:B----4-:R-:W-:Y:S06]  /*ae40*/  HMMA.16816.F32 R20, R40.reuse, R136, R20 ;  /* 0x000000882814723c */ /* 0x050fec0000001814 */
[----:B------:R-:W4:Y:S01]  /*ae50*/  MUFU.EX2 R149, R149 ;  /* 0x0000009500957308 */ /* 0x000f220000000800 */
[--C-:B------:R-:W-:Y:S01]  /*ae60*/  FFMA.FTZ R144, R47, UR4, -R165.reuse ;  /* 0x000000042f907c23 */ /* 0x100fe200080108a5 */
[----:B-----5:R-:W-:Y:S01]  /*ae70*/  F2FP.F16.F32.PACK_AB R47, R186, R159 ;  /* 0x0000009fba2f723e */ /* 0x020fe200000000ff */
[C---:B------:R-:W-:Y:S07]  /*ae80*/  HMMA.16816.F32 R24, R40.reuse, R138, R24 ;  /* 0x0000008a2818723c */ /* 0x040fee0000001818 */
[----:B------:R-:W-:Y:S01]  /*ae90*/  MUFU.EX2 R151, R151 ;  /* 0x0000009700977308 */ /* 0x000fe20000000800 */
[--C-:B------:R-:W-:Y:S01]  /*aea0*/  FFMA.FTZ R136, R51, UR4, -R165.reuse ;  /* 0x0000000433887c23 */ /* 0x100fe200080108a5 */
[C---:B-1----:R-:W-:Y:S01]  /*aeb0*/  HMMA.16816.F32 R28, R40.reuse, R36, R28 ;  /* 0x00000024281c723c */ /* 0x042fe2000000181c */
[----:B------:R-:W1:Y:S02]  /*aec0*/  LDSM.16.MT88.4 R48, [R230+0xb800] ;  /* 0x00b80000e630783b */ /* 0x000e640000004200 */
[--C-:B------:R-:W-:Y:S05]  /*aed0*/  FFMA.FTZ R137, R52, UR4, -R168.reuse ;  /* 0x0000000434897c23 */ /* 0x100fea00080108a8 */
[----:B------:R-:W5:Y:S01]  /*aee0*/  MUFU.EX2 R155, R155 ;  /* 0x0000009b009b7308 */ /* 0x000f620000000800 */
[----:B------:R-:W-:Y:S01]  /*aef0*/  HMMA.16816.F32 R32, R40, R38, R32 ;  /* 0x000000262820723c */ /* 0x000fe20000001820 */
[----:B------:R-:W5:Y:S02]  /*af00*/  LDSM.16.MT88.4 R36, [R229+0xb800] ;  /* 0x00b80000e524783b */ /* 0x000f640000004200 */
[--C-:B------:R-:W-:Y:S01]  /*af10*/  FFMA.FTZ R138, R53, UR4, -R168.reuse ;  /* 0x00000004358a7c23 */ /* 0x100fe200080108a8 */
[--C-:B------:R-:W-:Y:S02]  /*af20*/  FFMA.FTZ R139, R55, UR4, -R165.reuse ;  /* 0x00000004378b7c23 */ /* 0x100fe400080108a5 */
[C---:B--2---:R-:W-:Y:S03]  /*af30*/  HMMA.16816.F32 R4, R44.reuse, R132, R4 ;  /* 0x000000842c04723c */ /* 0x044fe60000001804 */
[----:B------:R-:W-:Y:S01]  /*af40*/  MUFU.EX2 R154, R154 ;  /* 0x0000009a009a7308 */ /* 0x000fe20000000800 */
[----:B------:R-:W2:Y:S01]  /*af50*/  LDSM.16.MT88.4 R52, [R232+0xc000] ;  /* 0x00c00000e834783b */ /* 0x000ea20000004200 */
[----:B----4-:R-:W-:Y:S01]  /*af60*/  F2FP.F16.F32.PACK_AB R42, R149, R148 ;  /* 0x00000094952a723e */ /* 0x010fe200000000ff */
[C---:B------:R-:W-:Y:S07]  /*af70*/  HMMA.16816.F32 R8, R44.reuse, R134, R8 ;  /* 0x000000862c08723c */ /* 0x040fee0000001808 */
[----:B------:R-:W4:Y:S01]  /*af80*/  MUFU.EX2 R150, R150 ;  /* 0x0000009600967308 */ /* 0x000f220000000800 */
[----:B------:R-:W-:Y:S01]  /*af90*/  F2FP.F16.F32.PACK_AB R40, R193, R188 ;  /* 0x000000bcc128723e */ /* 0x000fe200000000ff */
[----:B------:R-:W4:Y:S01]  /*afa0*/  LDSM.16.MT88.4 R132, [R231+0xc000] ;  /* 0x00c00000e784783b */ /* 0x000f220000004200 */
[C---:B---3--:R-:W-:Y:S07]  /*afb0*/  HMMA.16816.F32 R12, R44.reuse, R140, R12 ;  /* 0x0000008c2c0c723c */ /* 0x048fee000000180c */
[----:B------:R-:W-:Y:S01]  /*afc0*/  MUFU.EX2 R160, R160 ;  /* 0x000000a000a07308 */ /* 0x000fe20000000800 */
[----:B------:R-:W-:Y:S01]  /*afd0*/  F2FP.F16.F32.PACK_AB R41, R153, R152 ;  /* 0x000000989929723e */ /* 0x000fe200000000ff */
[C---:B------:R-:W-:Y:S03]  /*afe0*/  HMMA.16816.F32 R16, R44.reuse, R142, R16 ;  /* 0x0000008e2c10723c */ /* 0x040fe60000001810 */
[--C-:B------:R-:W-:Y:S05]  /*aff0*/  FFMA.FTZ R141, R56, UR4, -R168.reuse ;  /* 0x00000004388d7c23 */ /* 0x100fea00080108a8 */
[----:B------:R-:W3:Y:S03]  /*b000*/  MUFU.EX2 R144, R144 ;  /* 0x0000009000907308 */ /* 0x000ee60000000800 */
[--C-:B------:R-:W-:Y:S01]  /*b010*/  FFMA.FTZ R140, R57, UR4, -R168.reuse ;  /* 0x00000004398c7c23 */ /* 0x100fe200080108a8 */
[--C-:B------:R-:W-:Y:S01]  /*b020*/  FFMA.FTZ R142, R58, UR4, -R165.reuse ;  /* 0x000000043a8e7c23 */ /* 0x100fe200080108a5 */
[C---:B-1----:R-:W-:Y:S03]  /*b030*/  HMMA.16816.F32 R20, R44.reuse, R48, R20 ;  /* 0x000000302c14723c */ /* 0x042fe60000001814 */
[--C-:B------:R-:W-:Y:S01]  /*b040*/  FFMA.FTZ R143, R59, UR4, -R165.reuse ;  /* 0x000000043b8f7c23 */ /* 0x100fe200080108a5 */
[----:B-----5:R-:W-:Y:S01]  /*b050*/  F2FP.F16.F32.PACK_AB R43, R155, R151 ;  /* 0x000000979b2b723e */ /* 0x020fe200000000ff */
[----:B------:R-:W-:Y:S01]  /*b060*/  MUFU.EX2 R146, R146 ;  /* 0x0000009200927308 */ /* 0x000fe20000000800 */
[----:B------:R-:W-:Y:S01]  /*b070*/  LDSM.16.MT88.4 R56, [R231+0xc800] ;  /* 0x00c80000e738783b */ /* 0x000fe20000004200 */
[C---:B------:R-:W-:Y:S04]  /*b080*/  HMMA.16816.F32 R24, R44.reuse, R50, R24 ;  /* 0x000000322c18723c */ /* 0x040fe80000001818 */
[----:B------:R-:W-:Y:S01]  /*b090*/  FFMA.FTZ R115, R117, UR4, -R168 ;  /* 0x0000000475737c23 */ /* 0x000fe200080108a8 */
[----:B------:R-:W-:Y:S03]  /*b0a0*/  FFMA.FTZ R117, R119, UR4, -R165 ;  /* 0x0000000477757c23 */ /* 0x000fe600080108a5 */
[----:B------:R-:W1:Y:S01]  /*b0b0*/  MUFU.EX2 R145, R145 ;  /* 0x0000009100917308 */ /* 0x000e620000000800 */
[----:B------:R-:W5:Y:S01]  /*b0c0*/  LDSM.16.MT88.4 R48, [R230+0xc000] ;  /* 0x00c00000e630783b */ /* 0x000f620000004200 */
[C---:B------:R-:W-:Y:S03]  /*b0d0*/  HMMA.16816.F32 R28, R44.reuse, R36, R28 ;  /* 0x000000242c1c723c */ /* 0x040fe6000000181c */
[----:B------:R-:W-:Y:S01]  /*b0e0*/  FADD.FTZ R175, R175, R185 ;  /* 0x000000b9afaf7221 */ /* 0x000fe20000010000 */
[----:B------:R-:W-:Y:S04]  /*b0f0*/  FADD.FTZ R178, R178, R190 ;  /* 0x000000beb2b27221 */ /* 0x000fe80000010000 */
[----:B------:R-:W-:Y:S01]  /*b100*/  MUFU.EX2 R147, R147 ;  /* 0x0000009300937308 */ /* 0x000fe20000000800 */
[----:B------:R-:W-:Y:S01]  /*b110*/  HMMA.16816.F32 R32, R44, R38, R32 ;  /* 0x000000262c20723c */ /* 0x000fe20000001820 */
[----:B------:R-:W5:Y:S02]  /*b120*/  LDSM.16.MT88.4 R36, [R229+0xc000] ;  /* 0x00c00000e524783b */ /* 0x000f640000004200 */
[----:B------:R-:W-:Y:S01]  /*b130*/  FADD.FTZ R175, R172, R175 ;  /* 0x000000afacaf7221 */ /* 0x000fe20000010000 */
[----:B------:R-:W-:Y:S02]  /*b140*/  FADD.FTZ R178, R176, R178 ;  /* 0x000000b2b0b27221 */ /* 0x000fe40000010000 */
[C---:B--2---:R-:W-:Y:S03]  /*b150*/  HMMA.16816.F32 R4, R40.reuse, R52, R4 ;  /* 0x000000342804723c */ /* 0x044fe60000001804 */
[----:B------:R-:W2:Y:S02]  /*b160*/  MUFU.EX2 R136, R136 ;  /* 0x0000008800887308 */ /* 0x000ea40000000800 */
[----:B----4-:R-:W-:Y:S01]  /*b170*/  F2FP.F16.F32.PACK_AB R44, R150, R154 ;  /* 0x0000009a962c723e */ /* 0x010fe200000000ff */
[C---:B------:R-:W-:Y:S01]  /*b180*/  HMMA.16816.F32 R8, R40.reuse, R54, R8 ;  /* 0x000000362808723c */ /* 0x040fe20000001808 */
[----:B------:R-:W4:Y:S06]  /*b190*/  LDSM.16.MT88.4 R52, [R232+0xc800] ;  /* 0x00c80000e834783b */ /* 0x000f2c0000004200 */
[----:B------:R-:W-:Y:S01]  /*b1a0*/  MUFU.EX2 R137, R137 ;  /* 0x0000008900897308 */ /* 0x000fe20000000800 */
[----:B---3--:R-:W-:Y:S01]  /*b1b0*/  F2FP.F16.F32.PACK_AB R45, R144, R160 ;  /* 0x000000a0902d723e */ /* 0x008fe200000000ff */
[C---:B------:R-:W-:Y:S08]  /*b1c0*/  HMMA.16816.F32 R12, R40.reuse, R132, R12 ;  /* 0x00000084280c723c */ /* 0x040ff0000000180c */
[----:B------:R-:W3:Y:S01]  /*b1d0*/  MUFU.EX2 R138, R138 ;  /* 0x0000008a008a7308 */ /* 0x000ee20000000800 */
[C---:B------:R-:W-:Y:S03]  /*b1e0*/  HMMA.16816.F32 R16, R40.reuse, R134, R16 ;  /* 0x000000862810723c */ /* 0x040fe60000001810 */
[----:B-1----:R-:W-:Y:S01]  /*b1f0*/  F2FP.F16.F32.PACK_AB R46, R145, R146 ;  /* 0x00000092912e723e */ /* 0x002fe200000000ff */
[----:B------:R-:W-:Y:S05]  /*b200*/  FFMA.FTZ R132, R67, UR4, -R165 ;  /* 0x0000000443847c23 */ /* 0x000fea00080108a5 */
[----:B------:R-:W-:Y:S01]  /*b210*/  MUFU.EX2 R161, R161 ;  /* 0x000000a100a17308 */ /* 0x000fe20000000800 */
[C---:B-----5:R-:W-:Y:S03]  /*b220*/  HMMA.16816.F32 R20, R40.reuse, R48, R20 ;  /* 0x000000302814723c */ /* 0x060fe60000001814 */
[----:B--2---:R-:W-:Y:S01]  /*b230*/  F2FP.F16.F32.PACK_AB R47, R136, R147 ;  /* 0x00000093882f723e */ /* 0x004fe200000000ff */
[----:B------:R-:W-:Y:S01]  /*b240*/  FADD.FTZ R174, R174, R175 ;  /* 0x000000afaeae7221 */ /* 0x000fe20000010000 */
[----:B------:R-:W-:Y:S01]  /*b250*/  FFMA.FTZ R67, R68, UR4, -R168 ;  /* 0x0000000444437c23 */ /* 0x000fe200080108a8 */
[C---:B------:R-:W-:Y:S03]  /*b260*/  HMMA.16816.F32 R24, R40.reuse, R50, R24 ;  /* 0x000000322818723c */ /* 0x040fe60000001818 */
[----:B------:R-:W1:Y:S01]  /*b270*/  MUFU.EX2 R139, R139 ;  /* 0x0000008b008b7308 */ /* 0x000e620000000800 */
[----:B------:R-:W2:Y:S01]  /*b280*/  LDSM.16.MT88.4 R48, [R230+0xc800] ;  /* 0x00c80000e630783b */ /* 0x000ea20000004200 */
[----:B------:R-:W-:Y:S01]  /*b290*/  FADD.FTZ R173, R173, R174 ;  /* 0x000000aeadad7221 */ /* 0x000fe20000010000 */
[C---:B------:R-:W-:Y:S07]  /*b2a0*/  HMMA.16816.F32 R28, R40.reuse, R36, R28 ;  /* 0x00000024281c723c */ /* 0x040fee000000181c */
[----:B------:R-:W-:Y:S01]  /*b2b0*/  MUFU.EX2 R141, R141 ;  /* 0x0000008d008d7308 */ /* 0x000fe20000000800 */
[----:B------:R-:W-:Y:S01]  /*b2c0*/  FADD.FTZ R173, R156, R173 ;  /* 0x000000ad9cad7221 */ /* 0x000fe20000010000 */
[----:B------:R-:W-:Y:S01]  /*b2d0*/  HMMA.16816.F32 R32, R40, R38, R32 ;  /* 0x000000262820723c */ /* 0x000fe20000001820 */
[----:B------:R-:W5:Y:S07]  /*b2e0*/  LDSM.16.MT88.4 R36, [R229+0xc800] ;  /* 0x00c80000e524783b */ /* 0x000f6e0000004200 */
[----:B------:R-:W2:Y:S01]  /*b2f0*/  MUFU.EX2 R140, R140 ;  /* 0x0000008c008c7308 */ /* 0x000ea20000000800 */
[C---:B----4-:R-:W-:Y:S05]  /*b300*/  HMMA.16816.F32 R4, R44.reuse, R52, R4 ;  /* 0x000000342c04723c */ /* 0x050fea0000001804 */
[----:B---3--:R-:W-:Y:S01]  /*b310*/  F2FP.F16.F32.PACK_AB R40, R138, R137 ;  /* 0x000000898a28723e */ /* 0x008fe200000000ff */
[C---:B------:R-:W-:Y:S03]  /*b320*/  HMMA.16816.F32 R8, R44.reuse, R54, R8 ;  /* 0x000000362c08723c */ /* 0x040fe60000001808 */
[----:B------:R-:W-:Y:S01]  /*b330*/  MUFU.EX2 R142, R142 ;  /* 0x0000008e008e7308 */ /* 0x000fe20000000800 */
[----:B------:R-:W3:Y:S01]  /*b340*/  LDSM.16.MT88.4 R52, [R232+0xd000] ;  /* 0x00d00000e834783b */ /* 0x000ee20000004200 */
[----:B-1----:R-:W-:Y:S01]  /*b350*/  F2FP.F16.F32.PACK_AB R41, R139, R161 ;  /* 0x000000a18b29723e */ /* 0x002fe200000000ff */
[C---:B------:R-:W-:Y:S07]  /*b360*/  HMMA.16816.F32 R12, R44.reuse, R56, R12 ;  /* 0x000000382c0c723c */ /* 0x040fee000000180c */
[----:B------:R-:W1:Y:S01]  /*b370*/  MUFU.EX2 R143, R143 ;  /* 0x0000008f008f7308 */ /* 0x000e620000000800 */
[----:B--2---:R-:W-:Y:S01]  /*b380*/  F2FP.F16.F32.PACK_AB R42, R140, R141 ;  /* 0x0000008d8c2a723e */ /* 0x004fe200000000ff */
[C---:B------:R-:W-:Y:S01]  /*b390*/  HMMA.16816.F32 R16, R44.reuse, R58, R16 ;  /* 0x0000003a2c10723c */ /* 0x040fe20000001810 */
[----:B------:R-:W2:Y:S07]  /*b3a0*/  LDSM.16.MT88.4 R56, [R231+0xd000] ;  /* 0x00d00000e738783b */ /* 0x000eae0000004200 */
[----:B------:R-:W-:Y:S01]  /*b3b0*/  MUFU.EX2 R60, R60 ;  /* 0x0000003c003c7308 */ /* 0x000fe20000000800 */
[C---:B------:R-:W-:Y:S03]  /*b3c0*/  HMMA.16816.F32 R20, R44.reuse, R48, R20 ;  /* 0x000000302c14723c */ /* 0x040fe60000001814 */
[----:B------:R-:W-:Y:S03]  /*b3d0*/  FADD.FTZ R173, R159, R173 ;  /* 0x000000ad9fad7221 */ /* 0x000fe60000010000 */
[C---:B------:R-:W-:Y:S03]  /*b3e0*/  HMMA.16816.F32 R24, R44.reuse, R50, R24 ;  /* 0x000000322c18723c */ /* 0x040fe60000001818 */
[----:B------:R-:W4:Y:S01]  /*b3f0*/  MUFU.EX2 R61, R61 ;  /* 0x0000003d003d7308 */ /* 0x000f220000000800 */
[----:B------:R-:W2:Y:S01]  /*b400*/  LDSM.16.MT88.4 R48, [R230+0xd000] ;  /* 0x00d00000e630783b */ /* 0x000ea20000004200 */
[----:B-1----:R-:W-:Y:S01]  /*b410*/  F2FP.F16.F32.PACK_AB R43, R143, R142 ;  /* 0x0000008e8f2b723e */ /* 0x002fe200000000ff */
[C---:B-----5:R-:W-:Y:S07]  /*b420*/  HMMA.16816.F32 R28, R44.reuse, R36, R28 ;  /* 0x000000242c1c723c */ /* 0x060fee000000181c */
[----:B------:R-:W-:Y:S01]  /*b430*/  MUFU.EX2 R62, R62 ;  /* 0x0000003e003e7308 */ /* 0x000fe20000000800 */
[--C-:B------:R-:W-:Y:S01]  /*b440*/  FFMA.FTZ R68, R69, UR4, -R168.reuse ;  /* 0x0000000445447c23 */ /* 0x100fe200080108a8 */
[----:B------:R-:W-:Y:S01]  /*b450*/  HMMA.16816.F32 R32, R44, R38, R32 ;  /* 0x000000262c20723c */ /* 0x000fe20000001820 */
[----:B------:R-:W1:Y:S07]  /*b460*/  LDSM.16.MT88.4 R36, [R229+0xd000] ;  /* 0x00d00000e524783b */ /* 0x000e6e0000004200 */
[----:B------:R-:W5:Y:S01]  /*b470*/  MUFU.EX2 R63, R63 ;  /* 0x0000003f003f7308 */ /* 0x000f620000000800 */
[C---:B---3--:R-:W-:Y:S05]  /*b480*/  HMMA.16816.F32 R4, R40.reuse, R52, R4 ;  /* 0x000000342804723c */ /* 0x048fea0000001804 */
[----:B----4-:R-:W-:Y:S01]  /*b490*/  F2FP.F16.F32.PACK_AB R44, R61, R60 ;  /* 0x0000003c3d2c723e */ /* 0x010fe200000000ff */
[C---:B------:R-:W-:Y:S03]  /*b4a0*/  HMMA.16816.F32 R8, R40.reuse, R54, R8 ;  /* 0x000000362808723c */ /* 0x040fe60000001808 */
[----:B------:R-:W-:Y:S01]  /*b4b0*/  MUFU.EX2 R64, R64 ;  /* 0x0000004000407308 */ /* 0x000fe20000000800 */
[----:B------:R-:W3:Y:S01]  /*b4c0*/  LDSM.16.MT88.4 R52, [R232+0xd800] ;  /* 0x00d80000e834783b */ /* 0x000ee20000004200 */
[--C-:B------:R-:W-:Y:S01]  /*b4d0*/  FFMA.FTZ R69, R70, UR4, -R165.reuse ;  /* 0x0000000446457c23 */ /* 0x100fe200080108a5 */
        /* <DEDUP_REMOVED lines=8> */
[C---:B------:R-:W-:Y:S03]  /*b560*/  HMMA.16816.F32 R24, R40.reuse, R50, R24 ;  /* 0x000000322818723c */ /* 0x040fe60000001818 */
[----:B------:R-:W5:Y:S01]  /*b570*/  MUFU.EX2 R132, R132 ;  /* 0x0000008400847308 */ /* 0x000f620000000800 */
[----:B------:R-:W4:Y:S01]  /*b580*/  LDSM.16.MT88.4 R48, [R230+0xd800] ;  /* 0x00d80000e630783b */ /* 0x000f220000004200 */
[----:B--2---:R-:W-:Y:S01]  /*b590*/  F2FP.F16.F32.PACK_AB R46, R65, R64 ;  /* 0x00000040412e723e */ /* 0x004fe200000000ff */
[C---:B-1----:R-:W-:Y:S07]  /*b5a0*/  HMMA.16816.F32 R28, R40.reuse, R36, R28 ;  /* 0x00000024281c723c */ /* 0x042fee000000181c */
[----:B------:R-:W-:Y:S01]  /*b5b0*/  MUFU.EX2 R67, R67 ;  /* 0x0000004300437308 */ /* 0x000fe20000000800 */
[--C-:B------:R-:W-:Y:S01]  /*b5c0*/  FFMA.FTZ R71, R72, UR4, -R168.reuse ;  /* 0x0000000448477c23 */ /* 0x100fe200080108a8 */
[----:B------:R-:W-:Y:S01]  /*b5d0*/  HMMA.16816.F32 R32, R40, R38, R32 ;  /* 0x000000262820723c */ /* 0x000fe20000001820 */
[----:B------:R-:W1:Y:S07]  /*b5e0*/  LDSM.16.MT88.4 R36, [R229+0xd800] ;  /* 0x00d80000e524783b */ /* 0x000e6e0000004200 */
[----:B------:R-:W2:Y:S03]  /*b5f0*/  MUFU.EX2 R68, R68 ;  /* 0x0000004400447308 */ /* 0x000ea60000000800 */
[----:B-----5:R-:W-:Y:S01]  /*b600*/  F2FP.F16.F32.PACK_AB R47, R132, R66 ;  /* 0x00000042842f723e */ /* 0x020fe200000000ff */
[--C-:B------:R-:W-:Y:S01]  /*b610*/  FFMA.FTZ R72, R73, UR4, -R168.reuse ;  /* 0x0000000449487c23 */ /* 0x100fe200080108a8 */
[--C-:B------:R-:W-:Y:S01]  /*b620*/  FFMA.FTZ R73, R74, UR4, -R165.reuse ;  /* 0x000000044a497c23 */ /* 0x100fe200080108a5 */
[----:B------:R-:W5:Y:S01]  /*b630*/  LDSM.16.MT88.4 R40, [R232+0xe000] ;  /* 0x00e00000e828783b */ /* 0x000f620000004200 */
[--C-:B------:R-:W-:Y:S01]  /*b640*/  FFMA.FTZ R74, R75, UR4, -R165.reuse ;  /* 0x000000044b4a7c23 */ /* 0x100fe200080108a5 */
[--C-:B------:R-:W-:Y:S02]  /*b650*/  FFMA.FTZ R75, R77, UR4, -R168.reuse ;  /* 0x000000044d4b7c23 */ /* 0x100fe400080108a8 */
[----:B------:R-:W-:Y:S01]  /*b660*/  MUFU.EX2 R69, R69 ;  /* 0x0000004500457308 */ /* 0x000fe20000000800 */
[C---:B---3--:R-:W-:Y:S05]  /*b670*/  HMMA.16816.F32 R4, R44.reuse, R52, R4 ;  /* 0x000000342c04723c */ /* 0x048fea0000001804 */
[--C-:B------:R-:W-:Y:S01]  /*b680*/  FFMA.FTZ R77, R79, UR4, -R165.reuse ;  /* 0x000000044f4d7c23 */ /* 0x100fe200080108a5 */
[C---:B------:R-:W-:Y:S03]  /*b690*/  HMMA.16816.F32 R8, R44.reuse, R54, R8 ;  /* 0x000000362c08723c */ /* 0x040fe60000001808 */
[----:B------:R-:W3:Y:S01]  /*b6a0*/  MUFU.EX2 R70, R70 ;  /* 0x0000004600467308 */ /* 0x000ee20000000800 */
[----:B------:R-:W5:Y:S01]  /*b6b0*/  LDSM.16.MT88.4 R52, [R231+0xe000] ;  /* 0x00e00000e734783b */ /* 0x000f620000004200 */
[--C-:B------:R-:W-:Y:S01]  /*b6c0*/  FFMA.FTZ R79, R80, UR4, -R168.reuse ;  /* 0x00000004504f7c23 */ /* 0x100fe200080108a8 */
[C---:B----4-:R-:W-:Y:S07]  /*b6d0*/  HMMA.16816.F32 R12, R44.reuse, R56, R12 ;  /* 0x000000382c0c723c */ /* 0x050fee000000180c */
[----:B------:R-:W-:Y:S01]  /*b6e0*/  MUFU.EX2 R71, R71 ;  /* 0x0000004700477308 */ /* 0x000fe20000000800 */
[--C-:B------:R-:W-:Y:S01]  /*b6f0*/  FFMA.FTZ R80, R81, UR4, -R168.reuse ;  /* 0x0000000451507c23 */ /* 0x100fe200080108a8 */
[C---:B------:R-:W-:Y:S01]  /*b700*/  HMMA.16816.F32 R16, R44.reuse, R58, R16 ;  /* 0x0000003a2c10723c */ /* 0x040fe20000001810 */
[----:B------:R-:W-:Y:S07]  /*b710*/  LDSM.16.MT88.4 R56, [R232+0xf000] ;  /* 0x00f00000e838783b */ /* 0x000fee0000004200 */
[----:B------:R-:W4:Y:S01]  /*b720*/  MUFU.EX2 R72, R72 ;  /* 0x0000004800487308 */ /* 0x000f220000000800 */
        /* <DEDUP_REMOVED lines=12> */
[----:B--2---:R-:W-:Y:S01]  /*b7f0*/  F2FP.F16.F32.PACK_AB R36, R68, R67 ;  /* 0x000000434424723e */ /* 0x004fe200000000ff */
[--C-:B------:R-:W-:Y:S01]  /*b800*/  FFMA.FTZ R85, R87, UR4, -R165.reuse ;  /* 0x0000000457557c23 */ /* 0x100fe200080108a5 */
[----:B---3--:R-:W-:Y:S02]  /*b810*/  F2FP.F16.F32.PACK_AB R37, R70, R69 ;  /* 0x000000454625723e */ /* 0x008fe400000000ff */
[----:B----4-:R-:W-:Y:S01]  /*b820*/  F2FP.F16.F32.PACK_AB R38, R72, R71 ;  /* 0x000000474826723e */ /* 0x010fe200000000ff */
        /* <DEDUP_REMOVED lines=34> */
[--C-:B------:R-:W-:Y:S01]  /*ba50*/  FFMA.FTZ R104, R106, UR4, -R165.reuse ;  /* 0x000000046a687c23 */ /* 0x100fe200080108a5 */
[----:B--2---:R-:W-:Y:S01]  /*ba60*/  F2FP.F16.F32.PACK_AB R36, R75, R76 ;  /* 0x0000004c4b24723e */ /* 0x004fe200000000ff */
[--C-:B------:R-:W-:Y:S01]  /*ba70*/  FFMA.FTZ R106, R108, UR4, -R168.reuse ;  /* 0x000000046c6a7c23 */ /* 0x100fe200080108a8 */
[----:B-1----:R-:W-:Y:S01]  /*ba80*/  F2FP.F16.F32.PACK_AB R37, R77, R78 ;  /* 0x0000004e4d25723e */ /* 0x002fe200000000ff */
[--C-:B------:R-:W-:Y:S03]  /*ba90*/  FFMA.FTZ R108, R110, UR4, -R165.reuse ;  /* 0x000000046e6c7c23 */ /* 0x100fe600080108a5 */
[----:B------:R-:W1:Y:S01]  /*baa0*/  MUFU.EX2 R84, R84 ;  /* 0x0000005400547308 */ /* 0x000e620000000800 */
[----:B-----5:R-:W-:Y:S01]  /*bab0*/  F2FP.F16.F32.PACK_AB R38, R80, R79 ;  /* 0x0000004f5026723e */ /* 0x020fe200000000ff */
[--C-:B------:R-:W-:Y:S01]  /*bac0*/  FFMA.FTZ R110, R112, UR4, -R168.reuse ;  /* 0x00000004706e7c23 */ /* 0x100fe200080108a8 */
[----:B---3--:R-:W-:Y:S01]  /*bad0*/  F2FP.F16.F32.PACK_AB R39, R81, R82 ;  /* 0x000000525127723e */ /* 0x008fe200000000ff */
[--C-:B------:R-:W-:Y:S01]  /*bae0*/  FFMA.FTZ R112, R114, UR4, -R165.reuse ;  /* 0x0000000472707c23 */ /* 0x100fe200080108a5 */
[--C-:B------:R-:W-:Y:S01]  /*baf0*/  FFMA.FTZ R114, R116, UR4, -R168.reuse ;  /* 0x0000000474727c23 */ /* 0x100fe200080108a8 */
[----:B------:R-:W-:Y:S01]  /*bb00*/  FFMA.FTZ R116, R118, UR4, -R165 ;  /* 0x0000000476747c23 */ /* 0x000fe200080108a5 */
[----:B------:R-:W-:Y:S03]  /*bb10*/  FFMA.FTZ R118, R120, UR4, -R168 ;  /* 0x0000000478767c23 */ /* 0x000fe600080108a8 */
[----:B------:R-:W-:Y:S01]  /*bb20*/  MUFU.EX2 R86, R86 ;  /* 0x0000005600567308 */ /* 0x000fe20000000800 */
[----:B------:R-:W-:Y:S01]  /*bb30*/  FADD.FTZ R178, R171, R178 ;  /* 0x000000b2abb27221 */ /* 0x000fe20000010000 */
[C---:B------:R-:W-:Y:S03]  /*bb40*/  HMMA.16816.F32 R4, R36.reuse, R40, R4 ;  /* 0x000000282404723c */ /* 0x040fe60000001804 */
[----:B------:R-:W-:Y:S01]  /*bb50*/  FADD.FTZ R178, R170, R178 ;  /* 0x000000b2aab27221 */ /* 0x000fe20000010000 */
[----:B------:R-:W-:Y:S04]  /*bb60*/  FADD.FTZ R173, R186, R173 ;  /* 0x000000adbaad7221 */ /* 0x000fe80000010000 */
[----:B------:R-:W2:Y:S01]  /*bb70*/  MUFU.EX2 R85, R85 ;  /* 0x0000005500557308 */ /* 0x000ea20000000800 */
[C---:B------:R-:W-:Y:S03]  /*bb80*/  HMMA.16816.F32 R8, R36.reuse, R42, R8 ;  /* 0x0000002a2408723c */ /* 0x040fe60000001808 */
[----:B-1----:R-:W-:Y:S01]  /*bb90*/  F2FP.F16.F32.PACK_AB R40, R84, R83 ;  /* 0x000000535428723e */ /* 0x002fe200000000ff */
[----:B------:R-:W-:Y:S02]  /*bba0*/  FADD.FTZ R169, R169, R178 ;  /* 0x000000b2a9a97221 */ /* 0x000fe40000010000 */
[C---:B----4-:R-:W-:Y:S03]  /*bbb0*/  HMMA.16816.F32 R12, R36.reuse, R52, R12 ;  /* 0x00000034240c723c */ /* 0x050fe6000000180c */
[----:B------:R-:W-:Y:S02]  /*bbc0*/  MUFU.EX2 R88, R88 ;  /* 0x0000005800587308 */ /* 0x000fe40000000800 */
[----:B------:R-:W-:Y:S01]  /*bbd0*/  FADD.FTZ R169, R157, R169 ;  /* 0x000000a99da97221 */ /* 0x000fe20000010000 */
[C---:B------:R-:W-:Y:S01]  /*bbe0*/  HMMA.16816.F32 R16, R36.reuse, R54, R16 ;  /* 0x000000362410723c */ /* 0x040fe20000001810 */
[----:B------:R-:W1:Y:S06]  /*bbf0*/  LDSM.16.MT88.4 R52, [R231+0xf000] ;  /* 0x00f00000e734783b */ /* 0x000e6c0000004200 */
[----:B------:R-:W3:Y:S01]  /*bc00*/  MUFU.EX2 R87, R87 ;  /* 0x0000005700577308 */ /* 0x000ee20000000800 */
[----:B------:R-:W-:Y:S01]  /*bc10*/  FADD.FTZ R169, R158, R169 ;  /* 0x000000a99ea97221 */ /* 0x000fe20000010000 */
[C---:B------:R-:W-:Y:S01]  /*bc20*/  HMMA.16816.F32 R20, R36.reuse, R48, R20 ;  /* 0x000000302414723c */ /* 0x040fe20000001814 */
[----:B------:R-:W-:Y:S07]  /*bc30*/  LDSM.16.MT88.4 R156, [R232+0x11800] ;  /* 0x01180000e89c783b */ /* 0x000fee0000004200 */
[----:B------:R-:W-:Y:S01]  /*bc40*/  MUFU.EX2 R89, R89 ;  /* 0x0000005900597308 */ /* 0x000fe20000000800 */
[C---:B------:R-:W-:Y:S01]  /*bc50*/  HMMA.16816.F32 R24, R36.reuse, R50, R24 ;  /* 0x000000322418723c */ /* 0x040fe20000001818 */
[----:B------:R-:W4:Y:S05]  /*bc60*/  LDSM.16.MT88.4 R48, [R230+0xf000] ;  /* 0x00f00000e630783b */ /* 0x000f2a0000004200 */
[C---:B------:R-:W-:Y:S03]  /*bc70*/  HMMA.16816.F32 R28, R36.reuse, R44, R28 ;  /* 0x0000002c241c723c */ /* 0x040fe6000000181c */
[----:B------:R-:W5:Y:S02]  /*bc80*/  MUFU.EX2 R90, R90 ;  /* 0x0000005a005a7308 */ /* 0x000f640000000800 */
[----:B--2---:R-:W-:Y:S01]  /*bc90*/  F2FP.F16.F32.PACK_AB R41, R85, R86 ;  /* 0x000000565529723e */ /* 0x004fe200000000ff */
[----:B------:R-:W-:Y:S01]  /*bca0*/  HMMA.16816.F32 R32, R36, R46, R32 ;  /* 0x0000002e2420723c */ /* 0x000fe20000001820 */
[----:B------:R-:W2:Y:S06]  /*bcb0*/  LDSM.16.MT88.4 R36, [R229+0xf000] ;  /* 0x00f00000e524783b */ /* 0x000eac0000004200 */
[----:B------:R-:W-:Y:S01]  /*bcc0*/  MUFU.EX2 R91, R91 ;  /* 0x0000005b005b7308 */ /* 0x000fe20000000800 */
[----:B---3--:R-:W-:Y:S03]  /*bcd0*/  F2FP.F16.F32.PACK_AB R42, R87, R88 ;  /* 0x00000058572a723e */ /* 0x008fe600000000ff */
[----:B------:R-:W-:Y:S01]  /*bce0*/  FADD.FTZ R169, R188, R169 ;  /* 0x000000a9bca97221 */ /* 0x000fe20000010000 */
[----:B------:R-:W-:Y:S05]  /*bcf0*/  FADD.FTZ R173, R152, R173 ;  /* 0x000000ad98ad7221 */ /* 0x000fea0000010000 */
[----:B------:R-:W3:Y:S01]  /*bd00*/  MUFU.EX2 R92, R92 ;  /* 0x0000005c005c7308 */ /* 0x000ee20000000800 */
[----:B-----5:R-:W-:Y:S01]  /*bd10*/  F2FP.F16.F32.PACK_AB R43, R90, R89 ;  /* 0x000000595a2b723e */ /* 0x020fe200000000ff */
        /* <DEDUP_REMOVED lines=8> */
[----:B------:R-:W5:Y:S01]  /*bda0*/  MUFU.EX2 R94, R94 ;  /* 0x0000005e005e7308 */ /* 0x000f620000000800 */
[----:B------:R-:W5:Y:S01]  /*bdb0*/  LDSM.16.MT88.4 R56, [R232+0xf800] ;  /* 0x00f80000e838783b */ /* 0x000f620000004200 */
[----:B------:R-:W-:Y:S01]  /*bdc0*/  FADD.FTZ R155, R155, R151 ;  /* 0x000000979b9b7221 */ /* 0x000fe20000010000 */
[C---:B-1----:R-:W-:Y:S07]  /*bdd0*/  HMMA.16816.F32 R12, R40.reuse, R52, R12 ;  /* 0x00000034280c723c */ /* 0x042fee000000180c */
[----:B------:R-:W-:Y:S01]  /*bde0*/  MUFU.EX2 R96, R96 ;  /* 0x0000006000607308 */ /* 0x000fe20000000800 */
[----:B------:R-:W-:Y:S01]  /*bdf0*/  FADD.FTZ R154, R154, R149 ;  /* 0x000000959a9a7221 */ /* 0x000fe20000010000 */
[C---:B------:R-:W-:Y:S01]  /*be00*/  HMMA.16816.F32 R16, R40.reuse, R54, R16 ;  /* 0x000000362810723c */ /* 0x040fe20000001810 */
[----:B------:R-:W1:Y:S07]  /*be10*/  LDSM.16.MT88.4 R52, [R231+0xf800] ;  /* 0x00f80000e734783b */ /* 0x000e6e0000004200 */
[----:B------:R-:W5:Y:S01]  /*be20*/  MUFU.EX2 R95, R95 ;  /* 0x0000005f005f7308 */ /* 0x000f620000000800 */
[C---:B----4-:R-:W-:Y:S03]  /*be30*/  HMMA.16816.F32 R20, R40.reuse, R48, R20 ;  /* 0x000000302814723c */ /* 0x050fe60000001814 */
[----:B------:R-:W-:Y:S03]  /*be40*/  FADD.FTZ R154, R150, R154 ;  /* 0x0000009a969a7221 */ /* 0x000fe60000010000 */
[C---:B------:R-:W-:Y:S03]  /*be50*/  HMMA.16816.F32 R24, R40.reuse, R50, R24 ;  /* 0x000000322818723c */ /* 0x040fe60000001818 */
[----:B------:R-:W-:Y:S01]  /*be60*/  MUFU.EX2 R97, R97 ;  /* 0x0000006100617308 */ /* 0x000fe20000000800 */
[----:B------:R-:W4:Y:S01]  /*be70*/  LDSM.16.MT88.4 R48, [R230+0xf800] ;  /* 0x00f80000e630783b */ /* 0x000f220000004200 */
[----:B---3--:R-:W-:Y:S01]  /*be80*/  F2FP.F16.F32.PACK_AB R44, R92, R91 ;  /* 0x0000005b5c2c723e */ /* 0x008fe200000000ff */
[C---:B--2---:R-:W-:Y:S07]  /*be90*/  HMMA.16816.F32 R28, R40.reuse, R36, R28 ;  /* 0x00000024281c723c */ /* 0x044fee000000181c */
[----:B------:R-:W2:Y:S01]  /*bea0*/  MUFU.EX2 R98, R98 ;  /* 0x0000006200627308 */ /* 0x000ea20000000800 */
[----:B------:R-:W-:Y:S03]  /*beb0*/  LDSM.16.MT88.4 R148, [R231+0x11800] ;  /* 0x01180000e794783b */ /* 0x000fe60000004200 */
[----:B-----5:R-:W-:Y:S01]  /*bec0*/  F2FP.F16.F32.PACK_AB R45, R94, R93 ;  /* 0x0000005d5e2d723e */ /* 0x020fe200000000ff */
[----:B------:R-:W-:Y:S05]  /*bed0*/  HMMA.16816.F32 R32, R40, R38, R32 ;  /* 0x000000262820723c */ /* 0x000fea0000001820 */
[----:B------:R-:W-:Y:S01]  /*bee0*/  MUFU.EX2 R99, R99 ;  /* 0x0000006300637308 */ /* 0x000fe20000000800 */
[----:B------:R-:W-:Y:S01]  /*bef0*/  F2FP.F16.F32.PACK_AB R46, R95, R96 ;  /* 0x000000605f2e723e */ /* 0x000fe200000000ff */
[----:B------:R-:W3:Y:S01]  /*bf00*/  LDSM.16.MT88.4 R36, [R229+0xf800] ;  /* 0x00f80000e524783b */ /* 0x000ee20000004200 */
[----:B------:R-:W-:Y:S03]  /*bf10*/  FADD.FTZ R154, R146, R154 ;  /* 0x0000009a929a7221 */ /* 0x000fe60000010000 */
[----:B------:R-:W-:Y:S01]  /*bf20*/  FADD.FTZ R160, R160, R155 ;  /* 0x0000009ba0a07221 */ /* 0x000fe20000010000 */
[----:B------:R-:W-:Y:S03]  /*bf30*/  FADD.FTZ R154, R145, R154 ;  /* 0x0000009a919a7221 */ /* 0x000fe60000010000 */
[----:B------:R-:W5:Y:S01]  /*bf40*/  MUFU.EX2 R3, R3 ;  /* 0x0000000300037308 */ /* 0x000f620000000800 */
        /* <DEDUP_REMOVED lines=18> */
[C---:B----4-:R-:W-:Y:S03]  /*c070*/  HMMA.16816.F32 R20, R44.reuse, R48, R20 ;  /* 0x000000302c14723c */ /* 0x050fe60000001814 */
[----:B--2---:R-:W-:Y:S03]  /*c080*/  F2FP.F16.F32.PACK_AB R41, R101, R100 ;  /* 0x000000646529723e */ /* 0x004fe600000000ff */
        /* <DEDUP_REMOVED lines=11> */
[----:B------:R-:W-:Y:S01]  /*c140*/  FADD.FTZ R160, R136, R160 ;  /* 0x000000a088a07221 */ /* 0x000fe20000010000 */
[----:B------:R-:W-:Y:S03]  /*c150*/  FFMA.FTZ R60, R125, UR4, -R168 ;  /* 0x000000047d3c7c23 */ /* 0x000fe600080108a8 */
[----:B------:R-:W-:Y:S01]  /*c160*/  FADD.FTZ R160, R161, R160 ;  /* 0x000000a0a1a07221 */ /* 0x000fe20000010000 */
[----:B------:R-:W-:Y:S01]  /*c170*/  FADD.FTZ R61, R64, R61 ;  /* 0x0000003d403d7221 */ /* 0x000fe20000010000 */
[----:B------:R-:W5:Y:S01]  /*c180*/  MUFU.EX2 R107, R107 ;  /* 0x0000006b006b7308 */ /* 0x000f620000000800 */
[----:B---3--:R-:W-:Y:S01]  /*c190*/  F2FP.F16.F32.PACK_AB R43, R105, R104 ;  /* 0x00000068692b723e */ /* 0x008fe200000000ff */
[----:B------:R-:W-:Y:S01]  /*c1a0*/  FADD.FTZ R160, R139, R160 ;  /* 0x000000a08ba07221 */ /* 0x000fe20000010000 */
[----:B------:R-:W-:Y:S03]  /*c1b0*/  FADD.FTZ R61, R65, R61 ;  /* 0x0000003d413d7221 */ /* 0x000fe60000010000 */
[----:B------:R-:W-:Y:S01]  /*c1c0*/  FADD.FTZ R142, R142, R160 ;  /* 0x000000a08e8e7221 */ /* 0x000fe20000010000 */
[----:B------:R-:W-:Y:S01]  /*c1d0*/  FADD.FTZ R61, R67, R61 ;  /* 0x0000003d433d7221 */ /* 0x000fe20000010000 */
[C---:B------:R-:W-:Y:S02]  /*c1e0*/  HMMA.16816.F32 R4, R40.reuse, R56, R4 ;  /* 0x000000382804723c */ /* 0x040fe40000001804 */
[----:B------:R-:W-:Y:S03]  /*c1f0*/  MUFU.EX2 R108, R108 ;  /* 0x0000006c006c7308 */ /* 0x000fe60000000800 */
[----:B------:R-:W-:Y:S01]  /*c200*/  FADD.FTZ R143, R143, R142 ;  /* 0x0000008e8f8f7221 */ /* 0x000fe20000010000 */
[C---:B------:R-:W-:Y:S01]  /*c210*/  HMMA.16816.F32 R8, R40.reuse, R58, R8 ;  /* 0x0000003a2808723c */ /* 0x040fe20000001808 */
[----:B------:R-:W3:Y:S05]  /*c220*/  LDSM.16.MT88.4 R56, [R232+0x10800] ;  /* 0x01080000e838783b */ /* 0x000eea0000004200 */
[----:B------:R-:W4:Y:S01]  /*c230*/  MUFU.EX2 R109, R109 ;  /* 0x0000006d006d7308 */ /* 0x000f220000000800 */
[----:B-----5:R-:W-:Y:S01]  /*c240*/  F2FP.F16.F32.PACK_AB R44, R107, R106 ;  /* 0x0000006a6b2c723e */ /* 0x020fe200000000ff */
[C---:B-1----:R-:W-:Y:S08]  /*c250*/  HMMA.16816.F32 R12, R40.reuse, R52, R12 ;  /* 0x00000034280c723c */ /* 0x042ff0000000180c */
[----:B------:R-:W-:Y:S01]  /*c260*/  MUFU.EX2 R110, R110 ;  /* 0x0000006e006e7308 */ /* 0x000fe20000000800 */
[C---:B------:R-:W-:Y:S01]  /*c270*/  HMMA.16816.F32 R16, R40.reuse, R54, R16 ;  /* 0x000000362810723c */ /* 0x040fe20000001810 */
[----:B------:R-:W1:Y:S02]  /*c280*/  LDSM.16.MT88.4 R52, [R231+0x10800] ;  /* 0x01080000e734783b */ /* 0x000e640000004200 */
[----:B------:R-:W-:Y:S03]  /*c290*/  FADD.FTZ R143, R62, R143 ;  /* 0x0000008f3e8f7221 */ /* 0x000fe60000010000 */
[C---:B--2---:R-:W-:Y:S03]  /*c2a0*/  HMMA.16816.F32 R20, R40.reuse, R48, R20 ;  /* 0x000000302814723c */ /* 0x044fe60000001814 */
[----:B------:R-:W2:Y:S02]  /*c2b0*/  MUFU.EX2 R111, R111 ;  /* 0x0000006f006f7308 */ /* 0x000ea40000000800 */
[----:B----4-:R-:W-:Y:S01]  /*c2c0*/  F2FP.F16.F32.PACK_AB R45, R109, R108 ;  /* 0x0000006c6d2d723e */ /* 0x010fe200000000ff */
[C---:B------:R-:W-:Y:S01]  /*c2d0*/  HMMA.16816.F32 R24, R40.reuse, R50, R24 ;  /* 0x000000322818723c */ /* 0x040fe20000001818 */
[----:B------:R-:W4:Y:S06]  /*c2e0*/  LDSM.16.MT88.4 R48, [R230+0x10800] ;  /* 0x01080000e630783b */ /* 0x000f2c0000004200 */
[----:B------:R-:W-:Y:S01]  /*c2f0*/  MUFU.EX2 R112, R112 ;  /* 0x0000007000707308 */ /* 0x000fe20000000800 */
[----:B------:R-:W-:Y:S01]  /*c300*/  FADD.FTZ R143, R63, R143 ;  /* 0x0000008f3f8f7221 */ /* 0x000fe20000010000 */
[C---:B------:R-:W-:Y:S08]  /*c310*/  HMMA.16816.F32 R28, R40.reuse, R36, R28 ;  /* 0x00000024281c723c */ /* 0x040ff0000000181c */
[----:B------:R-:W5:Y:S01]  /*c320*/  MUFU.EX2 R113, R113 ;  /* 0x0000007100717308 */ /* 0x000f620000000800 */
[----:B------:R-:W-:Y:S01]  /*c330*/  HMMA.16816.F32 R32, R40, R38, R32 ;  /* 0x000000262820723c */ /* 0x000fe20000001820 */
[----:B------:R-:W4:Y:S02]  /*c340*/  LDSM.16.MT88.4 R36, [R229+0x10800] ;  /* 0x01080000e524783b */ /* 0x000f240000004200 */
[----:B--2---:R-:W-:Y:S01]  /*c350*/  F2FP.F16.F32.PACK_AB R46, R111, R110 ;  /* 0x0000006e6f2e723e */ /* 0x004fe200000000ff */
[----:B------:R-:W-:Y:S05]  /*c360*/  FADD.FTZ R143, R66, R143 ;  /* 0x0000008f428f7221 */ /* 0x000fea0000010000 */
[----:B------:R-:W-:Y:S02]  /*c370*/  MUFU.EX2 R114, R114 ;  /* 0x0000007200727308 */ /* 0x000fe40000000800 */
[----:B------:R-:W-:Y:S01]  /*c380*/  FADD.FTZ R61, R68, R61 ;  /* 0x0000003d443d7221 */ /* 0x000fe20000010000 */
[----:B------:R-:W2:Y:S01]  /*c390*/  LDSM.16.MT88.4 R40, [R232+0x11000] ;  /* 0x01100000e828783b */ /* 0x000ea20000004200 */
[----:B------:R-:W-:Y:S02]  /*c3a0*/  FADD.FTZ R132, R132, R143 ;  /* 0x0000008f84847221 */ /* 0x000fe40000010000 */
[----:B------:R-:W-:Y:S01]  /*c3b0*/  FADD.FTZ R71, R71, R61 ;  /* 0x0000003d47477221 */ /* 0x000fe20000010000 */
[--C-:B------:R-:W-:Y:S01]  /*c3c0*/  FFMA.FTZ R61, R126, UR4, -R165.reuse ;  /* 0x000000047e3d7c23 */ /* 0x100fe200080108a5 */
[----:B------:R-:W-:Y:S02]  /*c3d0*/  FFMA.FTZ R62, R127, UR4, -R165 ;  /* 0x000000047f3e7c23 */ /* 0x000fe400080108a5 */
[----:B------:R-:W2:Y:S01]  /*c3e0*/  MUFU.EX2 R115, R115 ;  /* 0x0000007300737308 */ /* 0x000ea20000000800 */
[----:B-----5:R-:W-:Y:S01]  /*c3f0*/  F2FP.F16.F32.PACK_AB R47, R113, R112 ;  /* 0x00000070712f723e */ /* 0x020fe200000000ff */
[----:B------:R-:W-:Y:S01]  /*c400*/  LDSM.16.MT88.4 R140, [R230+0x11800] ;  /* 0x01180000e68c783b */ /* 0x000fe20000004200 */
[----:B------:R-:W-:Y:S01]  /*c410*/  FADD.FTZ R132, R69, R132 ;  /* 0x0000008445847221 */ /* 0x000fe20000010000 */
[----:B------:R-:W-:Y:S03]  /*c420*/  FADD.FTZ R71, R72, R71 ;  /* 0x0000004748477221 */ /* 0x000fe60000010000 */
[----:B------:R-:W-:Y:S01]  /*c430*/  FADD.FTZ R132, R70, R132 ;  /* 0x0000008446847221 */ /* 0x000fe20000010000 */
[C---:B---3--:R-:W-:Y:S02]  /*c440*/  HMMA.16816.F32 R4, R44.reuse, R56, R4 ;  /* 0x000000382c04723c */ /* 0x048fe40000001804 */
[----:B------:R-:W-:Y:S03]  /*c450*/  MUFU.EX2 R116, R116 ;  /* 0x0000007400747308 */ /* 0x000fe60000000800 */
[----:B------:R-:W-:Y:S01]  /*c460*/  FADD.FTZ R132, R73, R132 ;  /* 0x0000008449847221 */ /* 0x000fe20000010000 */
[C---:B------:R-:W-:Y:S06]  /*c470*/  HMMA.16816.F32 R8, R44.reuse, R58, R8 ;  /* 0x0000003a2c08723c */ /* 0x040fec0000001808 */
[----:B------:R-:W3:Y:S01]  /*c480*/  MUFU.EX2 R117, R117 ;  /* 0x0000007500757308 */ /* 0x000ee20000000800 */
[--C-:B------:R-:W-:Y:S01]  /*c490*/  FFMA.FTZ R57, R122, UR4, -R165.reuse ;  /* 0x000000047a397c23 */ /* 0x100fe200080108a5 */
[C---:B-1----:R-:W-:Y:S08]  /*c4a0*/  HMMA.16816.F32 R12, R44.reuse, R52, R12 ;  /* 0x000000342c0c723c */ /* 0x042ff0000000180c */
[----:B------:R-:W-:Y:S01]  /*c4b0*/  MUFU.EX2 R118, R118 ;  /* 0x0000007600767308 */ /* 0x000fe20000000800 */
[C---:B------:R-:W-:Y:S01]  /*c4c0*/  HMMA.16816.F32 R16, R44.reuse, R54, R16 ;  /* 0x000000362c10723c */ /* 0x040fe20000001810 */
[----:B------:R-:W1:Y:S02]  /*c4d0*/  LDSM.16.MT88.4 R52, [R231+0x11000] ;  /* 0x01100000e734783b */ /* 0x000e640000004200 */
[----:B------:R-:W-:Y:S03]  /*c4e0*/  FFMA.FTZ R58, R123, UR4, -R165 ;  /* 0x000000047b3a7c23 */ /* 0x000fe600080108a5 */
[C---:B----4-:R-:W-:Y:S03]  /*c4f0*/  HMMA.16816.F32 R20, R44.reuse, R48, R20 ;  /* 0x000000302c14723c */ /* 0x050fe60000001814 */
[----:B------:R-:W4:Y:S02]  /*c500*/  MUFU.EX2 R56, R121 ;  /* 0x0000007900387308 */ /* 0x000f240000000800 */
[----:B------:R-:W-:Y:S01]  /*c510*/  FADD.FTZ R74, R74, R132 ;  /* 0x000000844a4a7221 */ /* 0x000fe20000010000 */
[C---:B------:R-:W-:Y:S01]  /*c520*/  HMMA.16816.F32 R24, R44.reuse, R50, R24 ;  /* 0x000000322c18723c */ /* 0x040fe20000001818 */
[----:B------:R-:W5:Y:S06]  /*c530*/  LDSM.16.MT88.4 R48, [R230+0x11000] ;  /* 0x01100000e630783b */ /* 0x000f6c0000004200 */
[----:B------:R-:W-:Y:S01]  /*c540*/  MUFU.EX2 R57, R57 ;  /* 0x0000003900397308 */ /* 0x000fe20000000800 */
[----:B------:R-:W-:Y:S01]  /*c550*/  FADD.FTZ R76, R76, R71 ;  /* 0x000000474c4c7221 */ /* 0x000fe20000010000 */
[C---:B------:R-:W-:Y:S08]  /*c560*/  HMMA.16816.F32 R28, R44.reuse, R36, R28 ;  /* 0x000000242c1c723c */ /* 0x040ff0000000181c */
[----:B------:R-:W1:Y:S01]  /*c570*/  MUFU.EX2 R58, R58 ;  /* 0x0000003a003a7308 */ /* 0x000e620000000800 */
[----:B------:R-:W-:Y:S01]  /*c580*/  HMMA.16816.F32 R32, R44, R38, R32 ;  /* 0x000000262c20723c */ /* 0x000fe20000001820 */
[----:B------:R-:W5:Y:S02]  /*c590*/  LDSM.16.MT88.4 R44, [R229+0x11000] ;  /* 0x01100000e52c783b */ /* 0x000f640000004200 */
[----:B--2---:R-:W-:Y:S01]  /*c5a0*/  F2FP.F16.F32.PACK_AB R36, R115, R114 ;  /* 0x000000727324723e */ /* 0x004fe200000000ff */
[----:B------:R-:W-:Y:S01]  /*c5b0*/  FADD.FTZ R78, R78, R74 ;  /* 0x0000004a4e4e7221 */ /* 0x000fe20000010000 */
[----:B---3--:R-:W-:Y:S01]  /*c5c0*/  F2FP.F16.F32.PACK_AB R37, R117, R116 ;  /* 0x000000747525723e */ /* 0x008fe200000000ff */
[----:B------:R-:W-:Y:S03]  /*c5d0*/  FADD.FTZ R76, R75, R76 ;  /* 0x0000004c4b4c7221 */ /* 0x000fe60000010000 */
[----:B------:R-:W-:Y:S02]  /*c5e0*/  MUFU.EX2 R60, R60 ;  /* 0x0000003c003c7308 */ /* 0x000fe40000000800 */
[----:B----4-:R-:W-:Y:S01]  /*c5f0*/  F2FP.F16.F32.PACK_AB R38, R56, R118 ;  /* 0x000000763826723e */ /* 0x010fe200000000ff */
[----:B------:R-:W-:Y:S01]  /*c600*/  FADD.FTZ R78, R77, R78 ;  /* 0x0000004e4d4e7221 */ /* 0x000fe20000010000 */
[----:B------:R-:W-:Y:S01]  /*c610*/  FADD.FTZ R76, R79, R76 ;  /* 0x0000004c4f4c7221 */ /* 0x000fe20000010000 */
[--C-:B------:R-:W-:Y:S01]  /*c620*/  FFMA.FTZ R59, R124, UR4, -R168.reuse ;  /* 0x000000047c3b7c23 */ /* 0x100fe200080108a8 */
[----:B------:R-:W-:Y:S01]  /*c630*/  FFMA.FTZ R168, R129, UR4, -R168 ;  /* 0x0000000481a87c23 */ /* 0x000fe200080108a8 */
[----:B-1----:R-:W-:Y:S01]  /*c640*/  F2FP.F16.F32.PACK_AB R39, R58, R57 ;  /* 0x000000393a27723e */ /* 0x002fe200000000ff */
[----:B------:R-:W-:Y:S01]  /*c650*/  FADD.FTZ R78, R82, R78 ;  /* 0x0000004e524e7221 */ /* 0x000fe20000010000 */
[----:B------:R-:W-:Y:S01]  /*c660*/  FADD.FTZ R80, R80, R76 ;  /* 0x0000004c50507221 */ /* 0x000fe20000010000 */
[----:B------:R-:W-:Y:S02]  /*c670*/  MUFU.EX2 R61, R61 ;  /* 0x0000003d003d7308 */ /* 0x000fe40000000800 */
[----:B------:R-:W-:Y:S01]  /*c680*/  FADD.FTZ R78, R81, R78 ;  /* 0x0000004e514e7221 */ /* 0x000fe20000010000 */
[----:B------:R-:W-:Y:S01]  /*c690*/  FADD.FTZ R80, R83, R80 ;  /* 0x0000005053507221 */ /* 0x000fe20000010000 */
[C---:B------:R-:W-:Y:S06]  /*c6a0*/  HMMA.16816.F32 R4, R36.reuse, R40, R4 ;  /* 0x000000282404723c */ /* 0x040fec0000001804 */
[----:B------:R-:W1:Y:S01]  /*c6b0*/  MUFU.EX2 R59, R59 ;  /* 0x0000003b003b7308 */ /* 0x000e620000000800 */
[----:B------:R-:W-:Y:S01]  /*c6c0*/  FADD.FTZ R86, R86, R78 ;  /* 0x0000004e56567221 */ /* 0x000fe20000010000 */
[C---:B------:R-:W-:Y:S03]  /*c6d0*/  HMMA.16816.F32 R8, R36.reuse, R42, R8 ;  /* 0x0000002a2408723c */ /* 0x040fe60000001808 */
[--C-:B------:R-:W-:Y:S03]  /*c6e0*/  FFMA.FTZ R41, R130, UR4, -R165.reuse ;  /* 0x0000000482297c23 */ /* 0x100fe600080108a5 */
[C---:B------:R-:W-:Y:S02]  /*c6f0*/  HMMA.16816.F32 R12, R36.reuse, R52, R12 ;  /* 0x00000034240c723c */ /* 0x040fe4000000180c */
[----:B------:R-:W2:Y:S03]  /*c700*/  MUFU.EX2 R62, R62 ;  /* 0x0000003e003e7308 */ /* 0x000ea60000000800 */
[----:B------:R-:W-:Y:S01]  /*c710*/  FFMA.FTZ R165, R131, UR4, -R165 ;  /* 0x0000000483a57c23 */ /* 0x000fe200080108a5 */
[C---:B------:R-:W-:Y:S06]  /*c720*/  HMMA.16816.F32 R16, R36.reuse, R54, R16 ;  /* 0x000000362410723c */ /* 0x040fec0000001810 */
[----:B------:R-:W-:Y:S01]  /*c730*/  MUFU.EX2 R40, R128 ;  /* 0x0000008000287308 */ /* 0x000fe20000000800 */
[----:B------:R-:W-:Y:S01]  /*c740*/  FADD.FTZ R80, R84, R80 ;  /* 0x0000005054507221 */ /* 0x000fe20000010000 */
[C---:B-----5:R-:W-:Y:S03]  /*c750*/  HMMA.16816.F32 R20, R36.reuse, R48, R20 ;  /* 0x000000302414723c */ /* 0x060fe60000001814 */
[----:B------:R-:W-:Y:S03]  /*c760*/  FADD.FTZ R86, R85, R86 ;  /* 0x0000005655567221 */ /* 0x000fe60000010000 */
[C---:B------:R-:W-:Y:S02]  /*c770*/  HMMA.16816.F32 R24, R36.reuse, R50, R24 ;  /* 0x000000322418723c */ /* 0x040fe40000001818 */
[----:B------:R-:W3:Y:S03]  /*c780*/  MUFU.EX2 R168, R168 ;  /* 0x000000a800a87308 */ /* 0x000ee60000000800 */
[----:B------:R-:W-:Y:S01]  /*c790*/  FADD.FTZ R88, R88, R80 ;  /* 0x0000005058587221 */ /* 0x000fe20000010000 */
[C---:B------:R-:W-:Y:S06]  /*c7a0*/  HMMA.16816.F32 R28, R36.reuse, R44, R28 ;  /* 0x0000002c241c723c */ /* 0x040fec000000181c */
[----:B------:R-:W-:Y:S01]  /*c7b0*/  MUFU.EX2 R41, R41 ;  /* 0x0000002900297308 */ /* 0x000fe20000000800 */
[----:B------:R-:W-:Y:S01]  /*c7c0*/  FADD.FTZ R86, R89, R86 ;  /* 0x0000005659567221 */ /* 0x000fe20000010000 */
[----:B------:R-:W-:Y:S01]  /*c7d0*/  HMMA.16816.F32 R32, R36, R46, R32 ;  /* 0x0000002e2420723c */ /* 0x000fe20000001820 */
[----:B------:R-:W4:Y:S07]  /*c7e0*/  LDSM.16.MT88.4 R36, [R229+0x11800] ;  /* 0x01180000e524783b */ /* 0x000f2e0000004200 */
[----:B------:R-:W5:Y:S03]  /*c7f0*/  MUFU.EX2 R165, R165 ;  /* 0x000000a500a57308 */ /* 0x000f660000000800 */
[----:B------:R-:W-:Y:S01]  /*c800*/  FADD.FTZ R88, R87, R88 ;  /* 0x0000005857587221 */ /* 0x000fe20000010000 */
[----:B------:R-:W-:Y:S01]  /*c810*/  FADD.FTZ R86, R90, R86 ;  /* 0x000000565a567221 */ /* 0x000fe20000010000 */
[----:B-1----:R-:W-:Y:S02]  /*c820*/  F2FP.F16.F32.PACK_AB R132, R60, R59 ;  /* 0x0000003b3c84723e */ /* 0x002fe400000000ff */
[----:B------:R-:W-:Y:S01]  /*c830*/  FADD.FTZ R88, R91, R88 ;  /* 0x000000585b587221 */ /* 0x000fe20000010000 */
[----:B------:R-:W-:Y:S01]  /*c840*/  FADD.FTZ R93, R93, R86 ;  /* 0x000000565d5d7221 */ /* 0x000fe20000010000 */
[----:B--2---:R-:W-:Y:S02]  /*c850*/  F2FP.F16.F32.PACK_AB R133, R62, R61 ;  /* 0x0000003d3e85723e */ /* 0x004fe400000000ff */
[----:B------:R-:W-:Y:S01]  /*c860*/  FADD.FTZ R88, R92, R88 ;  /* 0x000000585c587221 */ /* 0x000fe20000010000 */
[----:B------:R-:W-:Y:S01]  /*c870*/  FADD.FTZ R93, R94, R93 ;  /* 0x0000005d5e5d7221 */ /* 0x000fe20000010000 */
[----:B---3--:R-:W-:Y:S02]  /*c880*/  F2FP.F16.F32.PACK_AB R134, R168, R40 ;  /* 0x00000028a886723e */ /* 0x008fe400000000ff */
[----:B------:R-:W-:Y:S01]  /*c890*/  FADD.FTZ R96, R96, R88 ;  /* 0x0000005860607221 */ /* 0x000fe20000010000 */
[----:B------:R-:W-:Y:S01]  /*c8a0*/  FADD.FTZ R93, R97, R93 ;  /* 0x0000005d615d7221 */ /* 0x000fe20000010000 */
[----:B-----5:R-:W-:Y:S02]  /*c8b0*/  F2FP.F16.F32.PACK_AB R135, R165, R41 ;  /* 0x00000029a587723e */ /* 0x020fe400000000ff */
        /* <DEDUP_REMOVED lines=25> */
[----:B------:R-:W-:Y:S04]  /*ca50*/  IADD3 R3, R250, -0x1, RZ ;  /* 0xfffffffffa037810 */ /* 0x000fe80007ffe0ff */
[----:B------:R-:W-:Y:S01]  /*ca60*/  FADD.FTZ R113, R113, R108 ;  /* 0x0000006c71717221 */ /* 0x000fe20000010000 */
[----:B------:R-:W-:Y:S01]  /*ca70*/  FADD.FTZ R110, R114, R110 ;  /* 0x0000006e726e7221 */ /* 0x000fe20000010000 */
[----:B------:R-:W-:Y:S02]  /*ca80*/  MOV R250, R3 ;  /* 0x0000000300fa7202 */ /* 0x000fe40000000f00 */
[----:B------:R-:W-:Y:S01]  /*ca90*/  FADD.FTZ R113, R116, R113 ;  /* 0x0000007174717221 */ /* 0x000fe20000010000 */
[----:B------:R-:W-:Y:S01]  /*caa0*/  FADD.FTZ R115, R115, R110 ;  /* 0x0000006e73737221 */ /* 0x000fe20000010000 */
[----:B------:R-:W-:Y:S02]  /*cab0*/  MOV R3, R0 ;  /* 0x0000000000037202 */ /* 0x000fe40000000f00 */
        /* <DEDUP_REMOVED lines=14> */
.L_x_2209:
[----:B------:R-:W1:Y:S01]  /*cba0*/  SHFL.BFLY PT, R3, R252, 0x2, 0x1f ;  /* 0x0c401f00fc037f89 */ /* 0x000e6200000e0000 */
[----:B------:R-:W2:Y:S01]  /*cbb0*/  S2UR UR4, SR_CgaCtaId ;  /* 0x00000000000479c3 */ /* 0x000ea20000008800 */
[----:B------:R-:W-:Y:S01]  /*cbc0*/  MOV R11, 0x3f800000 ;  /* 0x3f800000000b7802 */ /* 0x000fe20000000f00 */
[----:B------:R-:W-:Y:S01]  /*cbd0*/  UMOV UR5, 0x400 ;  /* 0x0000040000057882 */ /* 0x000fe20000000000 */
[----:B------:R-:W3:Y:S01]  /*cbe0*/  SHFL.BFLY PT, R4, R251, 0x2, 0x1f ;  /* 0x0c401f00fb047f89 */ /* 0x000ee200000e0000 */
[----:B------:R-:W-:Y:S01]  /*cbf0*/  MOV R12, 0x3f800000 ;  /* 0x3f800000000c7802 */ /* 0x000fe20000000f00 */
[----:B-1----:R-:W-:Y:S01]  /*cc00*/  FADD.FTZ R252, R3, R252 ;  /* 0x000000fc03fc7221 */ /* 0x002fe20000010000 */
[----:B--2---:R-:W-:Y:S01]  /*cc10*/  ULEA UR4, UR4, UR5, 0x18 ;  /* 0x0000000504047291 */ /* 0x004fe2000f8ec03f */
[----:B------:R-:W1:Y:S01]  /*cc20*/  S2R R3, SR_TID.X ;  /* 0x0000000000037919 */ /* 0x000e620000002100 */
[----:B---3--:R-:W-:Y:S02]  /*cc30*/  FADD.FTZ R251, R4, R251 ;  /* 0x000000fb04fb7221 */ /* 0x008fe40000010000 */
[----:B------:R-:W2:Y:S04]  /*cc40*/  SHFL.BFLY PT, R8, R252, 0x1, 0x1f ;  /* 0x0c201f00fc087f89 */ /* 0x000ea800000e0000 */
[----:B------:R-:W3:Y:S01]  /*cc50*/  SHFL.BFLY PT, R7, R251, 0x1, 0x1f ;  /* 0x0c201f00fb077f89 */ /* 0x000ee200000e0000 */
[----:B--2---:R-:W-:Y:S01]  /*cc60*/  FADD.FTZ R8, R252, R8 ;  /* 0x00000008fc087221 */ /* 0x004fe20000010000 */
[----:B-1----:R-:W-:Y:S01]  /*cc70*/  SHF.R.S32.HI R6, RZ, 0x1f, R3 ;  /* 0x0000001fff067819 */ /* 0x002fe20000011403 */
[----:B---3--:R-:W-:-:S03]  /*cc80*/  FADD.FTZ R7, R251, R7 ;  /* 0x00000007fb077221 */ /* 0x008fc60000010000 */
[----:B------:R-:W-:Y:S02]  /*cc90*/  FSETP.NE.FTZ.AND P4, PT, R8, RZ, PT ;  /* 0x000000ff0800720b */ /* 0x000fe40003f95000 */
[CC--:B------:R-:W-:Y:S02]  /*cca0*/  LEA.HI R10, R6.reuse, R3.reuse, RZ, 0x2 ;  /* 0x00000003060a7211 */ /* 0x0c0fe400078f10ff */
[----:B------:R-:W-:Y:S02]  /*ccb0*/  LEA.HI R5, R6, R3, RZ, 0x5 ;  /* 0x0000000306057211 */ /* 0x000fe400078f28ff */
[----:B------:R-:W-:Y:S02]  /*ccc0*/  LOP3.LUT R9, R10, 0x3ffffffc, RZ, 0xc0, !PT ;  /* 0x3ffffffc0a097812 */ /* 0x000fe400078ec0ff */
[----:B------:R-:W-:Y:S02]  /*ccd0*/  SHF.R.S32.HI R4, RZ, 0x5, R5 ;  /* 0x00000005ff047819 */ /* 0x000fe40000011405 */
[----:B------:R-:W-:Y:S01]  /*cce0*/  FSETP.NE.FTZ.AND P3, PT, R7, RZ, PT ;  /* 0x000000ff0700720b */ /* 0x000fe20003f75000 */
[----:B------:R-:W-:-:S02]  /*ccf0*/  IMAD.IADD R9, R3, 0x1, -R9 ;  /* 0x0000000103097824 */ /* 0x000fc400078e0a09 */
[----:B------:R-:W1:Y:S02]  /*cd00*/  @P4 MUFU.RCP R11, R8 ;  /* 0x00000008000b4308 */ /* 0x000e640000001000 */
[----:B------:R-:W-:Y:S01]  /*cd10*/  IMAD R4, R4, 0x200, R9 ;  /* 0x0000020004047824 */ /* 0x000fe200078e0209 */
[--C-:B------:R-:W-:Y:S02]  /*cd20*/  SHF.R.S32.HI R9, RZ, 0x2, R10.reuse ;  /* 0x00000002ff097819 */ /* 0x100fe4000001140a */
[----:B------:R-:W-:-:S03]  /*cd30*/  SHF.R.S32.HI R10, RZ, 0x1f, R10 ;  /* 0x0000001fff0a7819 */ /* 0x000fc6000001140a */
[----:B------:R-:W-:Y:S01]  /*cd40*/  @P4 MUFU.LG2 R8, R8 ;  /* 0x0000000800084308 */ /* 0x000fe20000000c00 */
[----:B------:R-:W-:-:S04]  /*cd50*/  LEA.HI R10, R10, R9, RZ, 0x3 ;  /* 0x000000090a0a7211 */ /* 0x000fc800078f18ff */
[----:B------:R-:W-:-:S03]  /*cd60*/  LOP3.LUT R10, R10, 0xfffffff8, RZ, 0xc0, !PT ;  /* 0xfffffff80a0a7812 */ /* 0x000fc600078ec0ff */
[----:B------:R-:W2:Y:S01]  /*cd70*/  @P3 MUFU.RCP R12, R7 ;  /* 0x00000007000c3308 */ /* 0x000ea20000001000 */
[----:B------:R-:W-:Y:S01]  /*cd80*/  IADD3 R10, R9, -R10, RZ ;  /* 0x8000000a090a7210 */ /* 0x000fe20007ffe0ff */
[C---:B-1----:R-:W-:Y:S01]  /*cd90*/  FMUL.FTZ R160, R11.reuse, R160 ;  /* 0x000000a00ba07220 */ /* 0x042fe20000410000 */
[C---:B------:R-:W-:Y:S01]  /*cda0*/  FMUL.FTZ R161, R11.reuse, R161 ;  /* 0x000000a10ba17220 */ /* 0x040fe20000410000 */
[C---:B------:R-:W-:Y:S01]  /*cdb0*/  FMUL.FTZ R156, R11.reuse, R156 ;  /* 0x0000009c0b9c7220 */ /* 0x040fe20000410000 */
[C---:B------:R-:W-:Y:S01]  /*cdc0*/  FMUL.FTZ R157, R11.reuse, R157 ;  /* 0x0000009d0b9d7220 */ /* 0x040fe20000410000 */
[C---:B------:R-:W-:Y:S02]  /*cdd0*/  IMAD.SHL.U32 R9, R10.reuse, 0x40, RZ ;  /* 0x000000400a097824 */ /* 0x040fe400078e00ff */
[----:B------:R-:W-:Y:S01]  /*cde0*/  FMUL.FTZ R152, R11, R152 ;  /* 0x000000980b987220 */ /* 0x000fe20000410000 */
[----:B------:R-:W-:Y:S01]  /*cdf0*/  F2FP.F16.F32.PACK_AB R160, R161, R160 ;  /* 0x000000a0a1a0723e */ /* 0x000fe200000000ff */
[----:B------:R-:W-:Y:S01]  /*ce00*/  FMUL.FTZ R153, R11, R153 ;  /* 0x000000990b997220 */ /* 0x000fe20000410000 */
[----:B------:R-:W-:Y:S01]  /*ce10*/  F2FP.F16.F32.PACK_AB R156, R157, R156 ;  /* 0x0000009c9d9c723e */ /* 0x000fe200000000ff */
[----:B------:R-:W1:Y:S01]  /*ce20*/  @P3 MUFU.LG2 R7, R7 ;  /* 0x0000000700073308 */ /* 0x000e620000000c00 */
[----:B------:R-:W-:Y:S01]  /*ce30*/  LOP3.LUT R13, R9, 0x1c0, RZ, 0xc0, !PT ;  /* 0x000001c0090d7812 */ /* 0x000fe200078ec0ff */
[C---:B------:R-:W-:Y:S01]  /*ce40*/  FMUL.FTZ R148, R11.reuse, R148 ;  /* 0x000000940b947220 */ /* 0x040fe20000410000 */
[----:B------:R-:W-:Y:S01]  /*ce50*/  LOP3.LUT R9, R10, 0x1, RZ, 0xc0, !PT ;  /* 0x000000010a097812 */ /* 0x000fe200078ec0ff */
[----:B------:R-:W-:Y:S01]  /*ce60*/  FMUL.FTZ R149, R11, R149 ;  /* 0x000000950b957220 */ /* 0x000fe20000410000 */
[----:B------:R-:W-:Y:S01]  /*ce70*/  LEA.HI R13, R13, R13, RZ, 0x1d ;  /* 0x0000000d0d0d7211 */ /* 0x000fe200078fe8ff */
[C---:B--2---:R-:W-:Y:S01]  /*ce80*/  FMUL.FTZ R163, R12.reuse, R163 ;  /* 0x000000a30ca37220 */ /* 0x044fe20000410000 */
[----:B------:R-:W-:Y:S01]  /*ce90*/  ISETP.NE.U32.AND P0, PT, R9, 0x1, PT ;  /* 0x000000010900780c */ /* 0x000fe20003f05070 */
[----:B------:R-:W-:Y:S01]  /*cea0*/  FMUL.FTZ R162, R12, R162 ;  /* 0x000000a20ca27220 */ /* 0x000fe20000410000 */
[----:B------:R-:W-:Y:S01]  /*ceb0*/  MOV R9, 0xfffffff0 ;  /* 0xfffffff000097802 */ /* 0x000fe20000000f00 */
[----:B------:R-:W-:Y:S01]  /*cec0*/  IMAD.U32 R4, R4, 0x2, R13 ;  /* 0x0000000204047824 */ /* 0x000fe200078e000d */
[----:B------:R-:W-:Y:S01]  /*ced0*/  R2P PR, R10, 0x6 ;  /* 0x000000060a007804 */ /* 0x000fe20000000000 */
[C---:B------:R-:W-:Y:S01]  /*cee0*/  FMUL.FTZ R159, R12.reuse, R159 ;  /* 0x0000009f0c9f7220 */ /* 0x040fe20000410000 */
[C---:B------:R-:W-:Y:S01]  /*cef0*/  FMUL.FTZ R158, R12.reuse, R158 ;  /* 0x0000009e0c9e7220 */ /* 0x040fe20000410000 */
[----:B------:R-:W-:Y:S01]  /*cf00*/  MOV R10, 0x20 ;  /* 0x00000020000a7802 */ /* 0x000fe20000000f00 */
[C---:B------:R-:W-:Y:S01]  /*cf10*/  FMUL.FTZ R155, R12.reuse, R155 ;  /* 0x0000009b0c9b7220 */ /* 0x040fe20000410000 */
[----:B------:R-:W-:Y:S01]  /*cf20*/  SEL R9, R9, 0x10, !P0 ;  /* 0x0000001009097807 */ /* 0x000fe20004000000 */
[----:B------:R-:W-:Y:S01]  /*cf30*/  FMUL.FTZ R154, R12, R154 ;  /* 0x0000009a0c9a7220 */ /* 0x000fe20000410000 */
[----:B------:R-:W-:Y:S01]  /*cf40*/  LEA R4, R4, UR4, 0x1 ;  /* 0x0000000404047c11 */ /* 0x000fe2000f8e08ff */
[C---:B------:R-:W-:Y:S01]  /*cf50*/  FMUL.FTZ R151, R12.reuse, R151 ;  /* 0x000000970c977220 */ /* 0x040fe20000410000 */
[----:B------:R-:W-:Y:S01]  /*cf60*/  F2FP.F16.F32.PACK_AB R162, R163, R162 ;  /* 0x000000a2a3a2723e */ /* 0x000fe200000000ff */
[----:B------:R-:W-:Y:S01]  /*cf70*/  FMUL.FTZ R150, R12, R150 ;  /* 0x000000960c967220 */ /* 0x000fe20000410000 */
[----:B------:R-:W-:Y:S01]  /*cf80*/  F2FP.F16.F32.PACK_AB R158, R159, R158 ;  /* 0x0000009e9f9e723e */ /* 0x000fe200000000ff */
[----:B------:R-:W-:Y:S01]  /*cf90*/  STS [R4], R160 ;  /* 0x000000a004007388 */ /* 0x000fe20000000800 */
[----:B------:R-:W-:Y:S01]  /*cfa0*/  SEL R10, R10, 0xffffffe0, !P1 ;  /* 0xffffffe00a0a7807 */ /* 0x000fe20004800000 */
[----:B------:R-:W-:Y:S01]  /*cfb0*/  FMUL.FTZ R144, R11, R144 ;  /* 0x000000900b907220 */ /* 0x000fe20000410000 */
[C---:B------:R-:W-:Y:S01]  /*cfc0*/  IADD3 R13, R4.reuse, R9, RZ ;  /* 0x00000009040d7210 */ /* 0x040fe20007ffe0ff */
[----:B------:R2:W-:Y:S01]  /*cfd0*/  STS [R4+0x400], R162 ;  /* 0x000400a204007388 */ /* 0x0005e20000000800 */
[C---:B------:R-:W-:Y:S01]  /*cfe0*/  IADD3 R14, R4.reuse, 0x40, RZ ;  /* 0x00000040040e7810 */ /* 0x040fe20007ffe0ff */
[C---:B------:R-:W-:Y:S01]  /*cff0*/  IMAD.IADD R15, R4.reuse, 0x1, R10 ;  /* 0x00000001040f7824 */ /* 0x040fe200078e020a */
[----:B------:R-:W-:Y:S01]  /*d000*/  IADD3 R16, R13, R10, RZ ;  /* 0x0000000a0d107210 */ /* 0x000fe20007ffe0ff */
[----:B------:R-:W-:Y:S01]  /*d010*/  STS [R13], R156 ;  /* 0x0000009c0d007388 */ /* 0x000fe20000000800 */
[----:B------:R-:W-:-:S02]  /*d020*/  @P2 VIADD R14, R4, 0xffffffc0 ;  /* 0xffffffc0040e2836 */ /* 0x000fc40000000000 */
[----:B------:R-:W-:Y:S01]  /*d030*/  FMUL.FTZ R145, R11, R145 ;  /* 0x000000910b917220 */ /* 0x000fe20000410000 */
[C---:B------:R-:W-:Y:S01]  /*d040*/  FMUL.FTZ R147, R12.reuse, R147 ;  /* 0x000000930c937220 */ /* 0x040fe20000410000 */
[----:B------:R3:W-:Y:S01]  /*d050*/  STS [R13+0x400], R158 ;  /* 0x0004009e0d007388 */ /* 0x0007e20000000800 */
[C---:B------:R-:W-:Y:S01]  /*d060*/  FMUL.FTZ R146, R12.reuse, R146 ;  /* 0x000000920c927220 */ /* 0x040fe20000410000 */
[----:B------:R-:W-:Y:S01]  /*d070*/  ULDC.U8 UR4, c[0x0][0x3d8] ;  /* 0x0000f60000047ab9 */ /* 0x000fe20000000000 */
[----:B------:R-:W-:Y:S01]  /*d080*/  F2FP.F16.F32.PACK_AB R152, R153, R152 ;  /* 0x000000989998723e */ /* 0x000fe200000000ff */
[----:B------:R-:W-:Y:S01]  /*d090*/  FMUL.FTZ R140, R11, R140 ;  /* 0x0000008c0b8c7220 */ /* 0x000fe20000410000 */
[----:B------:R-:W-:Y:S01]  /*d0a0*/  F2FP.F16.F32.PACK_AB R154, R155, R154 ;  /* 0x0000009a9b9a723e */ /* 0x000fe200000000ff */
[----:B------:R-:W-:Y:S01]  /*d0b0*/  FMUL.FTZ R141, R11, R141 ;  /* 0x0000008d0b8d7220 */ /* 0x000fe20000410000 */
[----:B------:R-:W-:Y:S01]  /*d0c0*/  F2FP.F16.F32.PACK_AB R148, R149, R148 ;  /* 0x000000949594723e */ /* 0x000fe200000000ff */
[C---:B------:R-:W-:Y:S01]  /*d0d0*/  FMUL.FTZ R143, R12.reuse, R143 ;  /* 0x0000008f0c8f7220 */ /* 0x040fe20000410000 */
[----:B------:R-:W-:Y:S01]  /*d0e0*/  F2FP.F16.F32.PACK_AB R150, R151, R150 ;  /* 0x000000969796723e */ /* 0x000fe200000000ff */
[C---:B------:R-:W-:Y:S01]  /*d0f0*/  FMUL.FTZ R142, R12.reuse, R142 ;  /* 0x0000008e0c8e7220 */ /* 0x040fe20000410000 */
[----:B------:R-:W-:Y:S01]  /*d100*/  ISETP.NE.AND P0, PT, RZ, UR4, PT ;  /* 0x00000004ff007c0c */ /* 0x000fe2000bf05270 */
[----:B------:R-:W-:Y:S01]  /*d110*/  FMUL.FTZ R136, R11, R136 ;  /* 0x000000880b887220 */ /* 0x000fe20000410000 */
[----:B------:R-:W-:Y:S01]  /*d120*/  F2FP.F16.F32.PACK_AB R144, R145, R144 ;  /* 0x000000909190723e */ /* 0x000fe200000000ff */
[----:B------:R-:W-:Y:S01]  /*d130*/  FMUL.FTZ R137, R11, R137 ;  /* 0x000000890b897220 */ /* 0x000fe20000410000 */
[----:B------:R-:W-:Y:S01]  /*d140*/  F2FP.F16.F32.PACK_AB R146, R147, R146 ;  /* 0x000000929392723e */ /* 0x000fe200000000ff */
[C---:B------:R-:W-:Y:S01]  /*d150*/  FMUL.FTZ R132, R11.reuse, R132 ;  /* 0x000000840b847220 */ /* 0x040fe20000410000 */
[----:B--2---:R-:W2:Y:S01]  /*d160*/  @P4 LDC R4, c[0x0][0x2e8] ;  /* 0x0000ba00ff044b82 */ /* 0x004ea20000000800 */
[C---:B------:R-:W-:Y:S01]  /*d170*/  FMUL.FTZ R139, R12.reuse, R139 ;  /* 0x0000008b0c8b7220 */ /* 0x040fe20000410000 */
[C---:B------:R-:W-:Y:S01]  /*d180*/  FMUL.FTZ R138, R12.reuse, R138 ;  /* 0x0000008a0c8a7220 */ /* 0x040fe20000410000 */
[C---:B------:R-:W-:Y:S01]  /*d190*/  FMUL.FTZ R135, R12.reuse, R135 ;  /* 0x000000870c877220 */ /* 0x040fe20000410000 */
[----:B------:R-:W-:Y:S01]  /*d1a0*/  FMUL.FTZ R11, R11, R133 ;  /* 0x000000850b0b7220 */ /* 0x000fe20000410000 */
[----:B------:R-:W-:Y:S01]  /*d1b0*/  FMUL.FTZ R12, R12, R134 ;  /* 0x000000860c0c7220 */ /* 0x000fe20000410000 */
[----:B------:R-:W-:Y:S01]  /*d1c0*/  IADD3 R9, R9, R14, RZ ;  /* 0x0000000e09097210 */ /* 0x000fe20007ffe0ff */
[----:B------:R-:W-:Y:S01]  /*d1d0*/  STS [R15], R152 ;  /* 0x000000980f007388 */ /* 0x000fe20000000800 */
[----:B---3--:R-:W3:Y:S01]  /*d1e0*/  @P3 LDC R13, c[0x0][0x2e8] ;  /* 0x0000ba00ff0d3b82 */ /* 0x008ee20000000800 */
[----:B------:R-:W-:Y:S01]  /*d1f0*/  F2FP.F16.F32.PACK_AB R140, R141, R140 ;  /* 0x0000008c8d8c723e */ /* 0x000fe200000000ff */
[----:B------:R-:W-:Y:S01]  /*d200*/  @P4 FMUL.FTZ R8, R8, 0.69314718246459960938 ;  /* 0x3f31721808084820 */ /* 0x000fe20000410000 */
[----:B------:R-:W-:Y:S01]  /*d210*/  STS [R15+0x400], R154 ;  /* 0x0004009a0f007388 */ /* 0x000fe20000000800 */
[----:B------:R-:W-:Y:S01]  /*d220*/  F2FP.F16.F32.PACK_AB R142, R143, R142 ;  /* 0x0000008e8f8e723e */ /* 0x000fe200000000ff */
[----:B-1----:R-:W-:Y:S01]  /*d230*/  @P3 FMUL.FTZ R7, R7, 0.69314718246459960938 ;  /* 0x3f31721807073820 */ /* 0x002fe20000410000 */
[----:B------:R-:W-:Y:S01]  /*d240*/  F2FP.F16.F32.PACK_AB R136, R137, R136 ;  /* 0x000000888988723e */ /* 0x000fe200000000ff */
[----:B------:R-:W-:Y:S01]  /*d250*/  STS [R16], R148 ;  /* 0x0000009410007388 */ /* 0x000fe20000000800 */
[----:B------:R-:W-:-:S02]  /*d260*/  F2FP.F16.F32.PACK_AB R138, R139, R138 ;  /* 0x0000008a8b8a723e */ /* 0x000fc400000000ff */
[----:B------:R-:W-:Y:S01]  /*d270*/  F2FP.F16.F32.PACK_AB R11, R11, R132 ;  /* 0x000000840b0b723e */ /* 0x000fe200000000ff */
[----:B------:R-:W-:Y:S01]  /*d280*/  STS [R16+0x400], R150 ;  /* 0x0004009610007388 */ /* 0x000fe20000000800 */
[----:B------:R-:W-:-:S03]  /*d290*/  F2FP.F16.F32.PACK_AB R12, R135, R12 ;  /* 0x0000000c870c723e */ /* 0x000fc600000000ff */
[----:B------:R-:W-:Y:S04]  /*d2a0*/  STS [R14], R144 ;  /* 0x000000900e007388 */ /* 0x000fe80000000800 */
[----:B------:R1:W-:Y:S04]  /*d2b0*/  STS [R14+0x400], R146 ;  /* 0x000400920e007388 */ /* 0x0003e80000000800 */
[----:B------:R-:W-:Y:S04]  /*d2c0*/  STS [R9], R140 ;  /* 0x0000008c09007388 */ /* 0x000fe80000000800 */
[----:B------:R4:W-:Y:S01]  /*d2d0*/  STS [R9+0x400], R142 ;  /* 0x0004008e09007388 */ /* 0x0009e20000000800 */
[C---:B-1----:R-:W-:Y:S01]  /*d2e0*/  IADD3 R14, R10.reuse, R14, RZ ;  /* 0x0000000e0a0e7210 */ /* 0x042fe20007ffe0ff */
[----:B------:R-:W-:-:S04]  /*d2f0*/  IMAD.IADD R10, R10, 0x1, R9 ;  /* 0x000000010a0a7824 */ /* 0x000fc800078e0209 */
[----:B------:R-:W-:Y:S01]  /*d300*/  STS [R14], R136 ;  /* 0x000000880e007388 */ /* 0x000fe20000000800 */
[----:B----4-:R-:W-:-:S03]  /*d310*/  MOV R9, 0x7f800000 ;  /* 0x7f80000000097802 */ /* 0x010fc60000000f00 */
[----:B------:R-:W-:Y:S01]  /*d320*/  STS [R14+0x400], R138 ;  /* 0x0004008a0e007388 */ /* 0x000fe20000000800 */
[----:B--2---:R-:W-:-:S03]  /*d330*/  @P4 FFMA.FTZ R9, R2, R4, R8 ;  /* 0x0000000402094223 */ /* 0x004fc60000010008 */
[----:B------:R-:W-:Y:S04]  /*d340*/  STS [R10], R11 ;  /* 0x0000000b0a007388 */ /* 0x000fe80000000800 */
[----:B------:R1:W-:Y:S02]  /*d350*/  STS [R10+0x400], R12 ;  /* 0x0004000c0a007388 */ /* 0x0003e40000000800 */
[----:B-1----:R-:W-:Y:S01]  /*d360*/  MOV R10, 0x7f800000 ;  /* 0x7f800000000a7802 */ /* 0x002fe20000000f00 */
[----:B---3--:R-:W-:Y:S01]  /*d370*/  @P3 FFMA.FTZ R10, R0, R13, R7 ;  /* 0x0000000d000a3223 */ /* 0x008fe20000010007 */
[----:B------:R-:W-:Y:S05]  /*d380*/  @!P0 BRA `(.L_x_2214) ;  /* 0x00000000001c8947 */ /* 0x000fea0003800000 */
[----:B------:R-:W1:Y:S01]  /*d390*/  S2UR UR8, SR_CTAID.Z ;  /* 0x00000000000879c3 */ /* 0x000e620000002700 */
[----:B------:R-:W-:Y:S01]  /*d3a0*/  ULDC UR9, c[0x0][0x2e4] ;  /* 0x0000b90000097ab9 */ /* 0x000fe20000000800 */
[----:B------:R-:W-:-:S06]  /*d3b0*/  ULDC UR6, c[0x0][0x2c4] ;  /* 0x0000b10000067ab9 */ /* 0x000fcc0000000800 */
[----:B------:R-:W2:Y:S01]  /*d3c0*/  S2UR UR7, SR_CTAID.Y ;  /* 0x00000000000779c3 */ /* 0x000ea20000002600 */
[----:B-1----:R-:W-:-:S04]  /*d3d0*/  UIMAD UR9, UR8, UR9, URZ ;  /* 0x00000009080972a4 */ /* 0x002fc8000f8e023f */
[----:B--2---:R-:W-:Y:S01]  /*d3e0*/  UIMAD UR9, UR7, UR6, UR9 ;  /* 0x00000006070972a4 */ /* 0x004fe2000f8e0209 */
[----:B------:R-:W-:Y:S05]  /*d3f0*/  BRA `(.L_x_2215) ;  /* 0x0000000000187947 */ /* 0x000fea0003800000 */
.L_x_2214:
[----:B------:R-:W-:Y:S01]  /*d400*/  S2UR UR8, SR_CTAID.Z ;  /* 0x00000000000879c3 */ /* 0x000fe20000002700 */
[----:B------:R-:W-:Y:S01]  /*d410*/  ULDC UR9, c[0x0][0x270] ;  /* 0x00009c0000097ab9 */ /* 0x000fe20000000800 */
[----:B------:R-:W-:-:S06]  /*d420*/  ULDC UR6, c[0x0][0x2c4] ;  /* 0x0000b10000067ab9 */ /* 0x000fcc0000000800 */
[----:B------:R-:W1:Y:S02]  /*d430*/  S2UR UR7, SR_CTAID.Y ;  /* 0x00000000000779c3 */ /* 0x000e640000002600 */
[----:B-1----:R-:W-:-:S04]  /*d440*/  UIMAD UR9, UR7, UR9, UR8 ;  /* 0x00000009070972a4 */ /* 0x002fc8000f8e0208 */
[----:B------:R-:W-:Y:S02]  /*d450*/  UIMAD UR9, UR9, UR6, URZ ;  /* 0x00000006090972a4 */ /* 0x000fe4000f8e023f */
.L_x_2215:
[----:B------:R-:W1:Y:S01]  /*d460*/  S2R R0, SR_TID.X ;  /* 0x0000000000007919 */ /* 0x000e620000002100 */
[----:B------:R-:W-:Y:S01]  /*d470*/  LOP3.LUT R11, R5, 0xffffffe0, RZ, 0xc0, !PT ;  /* 0xffffffe0050b7812 */ /* 0x000fe200078ec0ff */
[----:B------:R-:W-:Y:S01]  /*d480*/  BSSY B0, `(.L_x_2216) ;  /* 0x0000020000007945 */ /* 0x000fe20003800000 */
[----:B------:R-:W-:Y:S03]  /*d490*/  BAR.SYNC.DEFER_BLOCKING 0x0 ;  /* 0x0000000000007b1d */ /* 0x000fe60000010000 */
[----:B------:R-:W-:-:S05]  /*d4a0*/  IMAD.IADD R11, R3, 0x1, -R11 ;  /* 0x00000001030b7824 */ /* 0x000fca00078e0a0b */
[----:B------:R-:W-:Y:S02]  /*d4b0*/  LOP3.LUT P0, RZ, R11, 0x3, RZ, 0xc0, !PT ;  /* 0x000000030bff7812 */ /* 0x000fe4000780c0ff */
[----:B-1----:R-:W-:-:S04]  /*d4c0*/  SHF.R.S32.HI R2, RZ, 0x1f, R0 ;  /* 0x0000001fff027819 */ /* 0x002fc80000011400 */
[----:B------:R-:W-:-:S04]  /*d4d0*/  LEA.HI R4, R2, R0, RZ, 0x5 ;  /* 0x0000000002047211 */ /* 0x000fc800078f28ff */
[----:B------:R-:W-:Y:S02]  /*d4e0*/  LOP3.LUT R8, R4, 0xffffffe0, RZ, 0xc0, !PT ;  /* 0xffffffe004087812 */ /* 0x000fe400078ec0ff */
[--C-:B------:R-:W-:Y:S02]  /*d4f0*/  SHF.R.S32.HI R5, RZ, 0x5, R4.reuse ;  /* 0x00000005ff057819 */ /* 0x100fe40000011404 */
[----:B------:R-:W-:Y:S01]  /*d500*/  SHF.R.S32.HI R4, RZ, 0x1f, R4 ;  /* 0x0000001fff047819 */ /* 0x000fe20000011404 */
[----:B------:R-:W-:-:S03]  /*d510*/  IMAD.IADD R8, R0, 0x1, -R8 ;  /* 0x0000000100087824 */ /* 0x000fc600078e0a08 */
[----:B------:R-:W-:Y:S02]  /*d520*/  LEA.HI R4, R4, R5, RZ, 0x2 ;  /* 0x0000000504047211 */ /* 0x000fe400078f10ff */
[----:B------:R-:W-:Y:S02]  /*d530*/  SHF.R.S32.HI R7, RZ, 0x1f, R8 ;  /* 0x0000001fff077819 */ /* 0x000fe40000011408 */
[----:B------:R-:W-:Y:S02]  /*d540*/  LOP3.LUT R4, R4, 0xfffffffc, RZ, 0xc0, !PT ;  /* 0xfffffffc04047812 */ /* 0x000fe400078ec0ff */
[----:B------:R-:W-:-:S03]  /*d550*/  LEA.HI R7, R7, R8, RZ, 0x2 ;  /* 0x0000000807077211 */ /* 0x000fc600078f10ff */
[----:B------:R-:W-:Y:S01]  /*d560*/  IMAD.IADD R4, R5, 0x1, -R4 ;  /* 0x0000000105047824 */ /* 0x000fe200078e0a04 */
[----:B------:R-:W-:-:S05]  /*d570*/  SHF.R.S32.HI R7, RZ, 0x2, R7 ;  /* 0x00000002ff077819 */ /* 0x000fca0000011407 */
[----:B------:R-:W-:Y:S01]  /*d580*/  IMAD R7, R4, 0x10, R7 ;  /* 0x0000001004077824 */ /* 0x000fe200078e0207 */
[----:B------:R-:W-:Y:S06]  /*d590*/  @P0 BRA `(.L_x_2217) ;  /* 0x0000000000380947 */ /* 0x000fec0003800000 */
[----:B------:R-:W1:Y:S01]  /*d5a0*/  S2UR UR5, SR_CTAID.X ;  /* 0x00000000000579c3 */ /* 0x000e620000002500 */
[C---:B------:R-:W-:Y:S01]  /*d5b0*/  VIADD R4, R7.reuse, 0x8 ;  /* 0x0000000807047836 */ /* 0x040fe20000000000 */
[----:B-1----:R-:W-:Y:S02]  /*d5c0*/  ULEA UR4, UR5, UR9, 0x6 ;  /* 0x0000000905047291 */ /* 0x002fe4000f8e303f */
[----:B------:R-:W-:Y:S02]  /*d5d0*/  UIMAD UR5, UR5, -0x40, UR6 ;  /* 0xffffffc0050578a4 */ /* 0x000fe4000f8e0206 */
[----:B------:R-:W-:Y:S02]  /*d5e0*/  USHF.R.S32.HI UR10, URZ, 0x1f, UR4 ;  /* 0x0000001f3f0a7899 */ /* 0x000fe40008011404 */
[----:B------:R-:W-:Y:S02]  /*d5f0*/  IADD3 R5, P0, R7, UR4, RZ ;  /* 0x0000000407057c10 */ /* 0x000fe4000ff1e0ff */
[----:B------:R-:W-:-:S02]  /*d600*/  ISETP.GE.AND P1, PT, R4, UR5, PT ;  /* 0x0000000504007c0c */ /* 0x000fc4000bf26270 */
[C---:B------:R-:W-:Y:S01]  /*d610*/  ISETP.GE.AND P2, PT, R7.reuse, UR5, PT ;  /* 0x0000000507007c0c */ /* 0x040fe2000bf46270 */
[----:B------:R-:W-:Y:S01]  /*d620*/  ULDC.64 UR4, c[0x0][0x2b0] ;  /* 0x0000ac0000047ab9 */ /* 0x000fe20000000a00 */
[----:B------:R-:W-:Y:S02]  /*d630*/  LEA.HI.X.SX32 R4, R7, UR10, 0x1, P0 ;  /* 0x0000000a07047c11 */ /* 0x000fe400080f0eff */
[----:B------:R-:W-:-:S04]  /*d640*/  LEA R12, P0, R5, UR4, 0x2 ;  /* 0x00000004050c7c11 */ /* 0x000fc8000f8010ff */
[----:B------:R-:W-:-:S05]  /*d650*/  LEA.HI.X R13, R5, UR5, R4, 0x2, P0 ;  /* 0x00000005050d7c11 */ /* 0x000fca00080f1404 */
[----:B------:R1:W-:Y:S04]  /*d660*/  @!P2 STG.E desc[UR20][R12.64], R9 ;  /* 0x000000090c00a986 */ /* 0x0003e8000c101914 */
[----:B------:R1:W-:Y:S02]  /*d670*/  @!P1 STG.E desc[UR20][R12.64+0x20], R10 ;  /* 0x0000200a0c009986 */ /* 0x0003e4000c101914 */
.L_x_2217:
[----:B------:R-:W-:Y:S05]  /*d680*/  BSYNC B0 ;  /* 0x0000000000007941 */ /* 0x000fea0003800000 */
.L_x_2216:
[----:B------:R-:W2:Y:S01]  /*d690*/  S2UR UR5, SR_CTAID.X ;  /* 0x00000000000579c3 */ /* 0x000ea20000002500 */
[----:B------:R-:W-:Y:S01]  /*d6a0*/  LEA.HI R2, R2, R0, RZ, 0x3 ;  /* 0x0000000002027211 */ /* 0x000fe200078f18ff */
[----:B------:R-:W-:Y:S03]  /*d6b0*/  LDS.128 R16, [R242+0x800] ;  /* 0x00080000f2107984 */ /* 0x000fe60000000c00 */
[----:B------:R-:W-:Y:S01]  /*d6c0*/  LOP3.LUT R2, R2, 0xfffffff8, RZ, 0xc0, !PT ;  /* 0xfffffff802027812 */ /* 0x000fe200078ec0ff */
[----:B------:R-:W-:Y:S02]  /*d6d0*/  LDS.128 R20, [R242+0x1000] ;  /* 0x00100000f2147984 */ /* 0x000fe40000000c00 */
[----:B-1----:R-:W1:Y:S02]  /*d6e0*/  LDC.64 R8, c[0x0][0x298] ;  /* 0x0000a600ff087b82 */ /* 0x002e640000000a00 */
[----:B------:R-:W-:-:S04]  /*d6f0*/  IMAD.IADD R2, R0, 0x1, -R2 ;  /* 0x0000000100027824 */ /* 0x000fc800078e0a02 */
[----:B------:R-:W-:Y:S02]  /*d700*/  IMAD.SHL.U32 R12, R2, 0x8, RZ ;  /* 0x00000008020c7824 */ /* 0x000fe400078e00ff */
[----:B------:R-:W3:Y:S03]  /*d710*/  LDC.64 R10, c[0x0][0x290] ;  /* 0x0000a400ff0a7b82 */ /* 0x000ee60000000a00 */
[----:B------:R-:W-:Y:S01]  /*d720*/  SHF.R.S32.HI R13, RZ, 0x1f, R12 ;  /* 0x0000001fff0d7819 */ /* 0x000fe2000001140c */
[----:B--2---:R-:W-:-:S04]  /*d730*/  USHF.L.U32 UR5, UR5, 0x6, URZ ;  /* 0x0000000605057899 */ /* 0x004fc8000800063f */
[----:B------:R-:W2:Y:S01]  /*d740*/  LDC.64 R4, c[0x0][0x2a0] ;  /* 0x0000a800ff047b82 */ /* 0x000ea20000000a00 */
[----:B------:R-:W-:Y:S01]  /*d750*/  USHF.R.S32.HI UR4, URZ, 0x1f, UR5 ;  /* 0x0000001f3f047899 */ /* 0x000fe20008011405 */
[----:B-1----:R-:W-:-:S05]  /*d760*/  IMAD.WIDE.U32 R12, R8, UR5, R12 ;  /* 0x00000005080c7c25 */ /* 0x002fca000f8e000c */
[----:B------:R-:W-:Y:S01]  /*d770*/  IMAD R0, R8, UR4, RZ ;  /* 0x0000000408007c24 */ /* 0x000fe2000f8e02ff */
[----:B------:R-:W-:-:S03]  /*d780*/  USHF.R.S32.HI UR4, URZ, 0x1f, UR7 ;  /* 0x0000001f3f047899 */ /* 0x000fc60008011407 */
[----:B------:R-:W-:-:S03]  /*d790*/  IMAD R0, R9, UR5, R0 ;  /* 0x0000000509007c24 */ /* 0x000fc6000f8e0200 */
[----:B---3--:R-:W-:Y:S01]  /*d7a0*/  IMAD R7, R10, UR4, RZ ;  /* 0x000000040a077c24 */ /* 0x008fe2000f8e02ff */
[----:B------:R-:W-:Y:S01]  /*d7b0*/  USHF.R.S32.HI UR4, URZ, 0x1f, UR8 ;  /* 0x0000001f3f047899 */ /* 0x000fe20008011408 */
[----:B------:R-:W-:Y:S02]  /*d7c0*/  IADD3 R13, R0, R13, RZ ;  /* 0x0000000d000d7210 */ /* 0x000fe40007ffe0ff */
[----:B------:R-:W-:Y:S01]  /*d7d0*/  IMAD R7, R11, UR7, R7 ;  /* 0x000000070b077c24 */ /* 0x000fe2000f8e0207 */
[----:B------:R-:W-:Y:S01]  /*d7e0*/  LEA.HI R0, R6, R3, RZ, 0x3 ;  /* 0x0000000306007211 */ /* 0x000fe200078f18ff */
[----:B------:R-:W-:Y:S02]  /*d7f0*/  IMAD.WIDE.U32 R10, R10, UR7, R12 ;  /* 0x000000070a0a7c25 */ /* 0x000fe4000f8e000c */
[----:B------:R-:W1:Y:S01]  /*d800*/  LDS.128 R12, [R242] ;  /* 0x00000000f20c7984 */ /* 0x000e620000000c00 */
[----:B------:R-:W-:Y:S01]  /*d810*/  SHF.R.S32.HI R0, RZ, 0x3, R0 ;  /* 0x00000003ff007819 */ /* 0x000fe20000011400 */
[----:B------:R-:W-:Y:S01]  /*d820*/  IMAD.IADD R7, R7, 0x1, R11 ;  /* 0x0000000107077824 */ /* 0x000fe200078e020b */
[----:B------:R-:W-:Y:S01]  /*d830*/  MOV R6, R10 ;  /* 0x0000000a00067202 */ /* 0x000fe20000000f00 */
[----:B--2---:R-:W-:Y:S01]  /*d840*/  IMAD R2, R4, UR4, RZ ;  /* 0x0000000404027c24 */ /* 0x004fe2000f8e02ff */
[----:B------:R-:W2:Y:S01]  /*d850*/  LDS.128 R240, [R242+0x1800] ;  /* 0x00180000f2f07984 */ /* 0x000ea20000000c00 */
[----:B------:R-:W-:-:S02]  /*d860*/  ULDC.64 UR4, c[0x0][0x280] ;  /* 0x0000a00000047ab9 */ /* 0x000fc40000000a00 */
[----:B------:R-:W-:Y:S01]  /*d870*/  IMAD R5, R5, UR8, R2 ;  /* 0x0000000805057c24 */ /* 0x000fe2000f8e0202 */
[----:B------:R-:W-:Y:S01]  /*d880*/  SHF.R.S32.HI R2, RZ, 0x1f, R0 ;  /* 0x0000001fff027819 */ /* 0x000fe20000011400 */
[----:B------:R-:W-:-:S04]  /*d890*/  IMAD.WIDE.U32 R6, R4, UR8, R6 ;  /* 0x0000000804067c25 */ /* 0x000fc8000f8e0006 */
[----:B------:R-:W-:Y:S01]  /*d8a0*/  IMAD.IADD R5, R5, 0x1, R7 ;  /* 0x0000000105057824 */ /* 0x000fe200078e0207 */
[----:B------:R-:W-:Y:S01]  /*d8b0*/  MOV R4, R6 ;  /* 0x0000000600047202 */ /* 0x000fe20000000f00 */
[----:B------:R-:W-:-:S04]  /*d8c0*/  IMAD R2, R2, R8, RZ ;  /* 0x0000000802027224 */ /* 0x000fc800078e02ff */
[----:B------:R-:W-:-:S04]  /*d8d0*/  IMAD.WIDE.U32 R4, R0, R8, R4 ;  /* 0x0000000800047225 */ /* 0x000fc800078e0004 */
[----:B------:R-:W-:Y:S01]  /*d8e0*/  IMAD R2, R0, R9, R2 ;  /* 0x0000000900027224 */ /* 0x000fe200078e0202 */
[----:B------:R-:W-:Y:S01]  /*d8f0*/  LEA R6, P1, R4, UR4, 0x1 ;  /* 0x0000000404067c11 */ /* 0x000fe2000f8208ff */
[C---:B------:R-:W-:Y:S01]  /*d900*/  IMAD.SHL.U32 R0, R8.reuse, 0x20, RZ ;  /* 0x0000002008007824 */ /* 0x040fe200078e00ff */
[----:B------:R-:W-:Y:S02]  /*d910*/  SHF.L.U64.HI R8, R8, 0x5, R9 ;  /* 0x0000000508087819 */ /* 0x000fe40000010209 */
[----:B------:R-:W-:Y:S02]  /*d920*/  IADD3 R2, R2, R5, RZ ;  /* 0x0000000502027210 */ /* 0x000fe40007ffe0ff */
[----:B------:R-:W-:Y:S02]  /*d930*/  IADD3 R10, P0, R0, R6, RZ ;  /* 0x00000006000a7210 */ /* 0x000fe40007f1e0ff */
[----:B------:R-:W-:Y:S02]  /*d940*/  LEA.HI.X R7, R4, UR5, R2, 0x1, P1 ;  /* 0x0000000504077c11 */ /* 0x000fe400088f0c02 */
[----:B------:R-:W-:-:S03]  /*d950*/  IADD3 R2, P1, R10, R0, RZ ;  /* 0x000000000a027210 */ /* 0x000fc60007f3e0ff */
[----:B------:R-:W-:Y:S01]  /*d960*/  IMAD.X R11, R8, 0x1, R7, P0 ;  /* 0x00000001080b7824 */ /* 0x000fe200000e0607 */
[----:B------:R-:W-:Y:S01]  /*d970*/  IADD3 R4, P0, R2, R0, RZ ;  /* 0x0000000002047210 */ /* 0x000fe20007f1e0ff */
[----:B-1----:R-:W-:Y:S03]  /*d980*/  STG.E.128 desc[UR20][R6.64], R12 ;  /* 0x0000000c06007986 */ /* 0x002fe6000c101d14 */
[-C--:B------:R-:W-:Y:S01]  /*d990*/  IADD3.X R3, R11, R8.reuse, RZ, P1, !PT ;  /* 0x000000080b037210 */ /* 0x080fe20000ffe4ff */
[----:B------:R-:W-:Y:S03]  /*d9a0*/  STG.E.128 desc[UR20][R10.64], R16 ;  /* 0x000000100a007986 */ /* 0x000fe6000c101d14 */
[----:B------:R-:W-:Y:S01]  /*d9b0*/  IADD3.X R5, R3, R8, RZ, P0, !PT ;  /* 0x0000000803057210 */ /* 0x000fe200007fe4ff */
[----:B------:R-:W-:Y:S04]  /*d9c0*/  STG.E.128 desc[UR20][R2.64], R20 ;  /* 0x0000001402007986 */ /* 0x000fe8000c101d14 */
[----:B--2---:R-:W-:Y:S01]  /*d9d0*/  STG.E.128 desc[UR20][R4.64], R240 ;  /* 0x000000f004007986 */ /* 0x004fe2000c101d14 */
[----:B------:R-:W-:Y:S05]  /*d9e0*/  EXIT ;  /* 0x000000000000794d */ /* 0x000fea0003800000 */
.L_x_2218:
        /* <DEDUP_REMOVED lines=9> */
.L_x_7890:


//--------------------- .text._ZN5flash24flash_fwd_splitkv_kernelI23Flash_fwd_kernel_traitsILi64ELi64ELi256ELi4ELb0ELb0EN7cutlass6half_tE19Flash_kernel_traitsILi64ELi64ELi256ELi4ES3_EELb1ELb0ELb0ELb1ELb1ELb1ELb0ELb0EEEvNS_16Flash_fwd_paramsE --------------------------
	.section	.text._ZN5flash24flash_fwd_splitkv_kernelI23Flash_fwd_kernel_traitsILi64ELi64ELi256ELi4ELb0ELb0EN7cutlass6half_tE19Flash_kernel_traitsILi64ELi64ELi256ELi4ES3_EELb1ELb0ELb0ELb1ELb1ELb1ELb0ELb0EEEvNS_16Flash_fwd_paramsE,"ax",@progbits
	.align	128
        .global         _ZN5flash24flash_fwd_splitkv_kernelI23Flash_fwd_kernel_traitsILi64ELi64ELi256ELi4ELb0ELb0EN7cutlass6half_tE19Flash_kernel_traitsILi64ELi64ELi256ELi4ES3_EELb1ELb0ELb0ELb1ELb1ELb1ELb0ELb0EEEvNS_16Flash_fwd_paramsE
        .type           _ZN5flash24flash_fwd_splitkv_kernelI23Flash_fwd_kernel_traitsILi64ELi64ELi256ELi4ELb0ELb0EN7cutlass6half_tE19Flash_kernel_traitsILi64ELi64ELi256ELi4ES3_EELb1ELb0ELb0ELb1ELb1ELb1ELb0ELb0EEEvNS_16Flash_fwd_paramsE,@function
        .size           _ZN5flash24flash_fwd_splitkv_kernelI23Flash_fwd_kernel_traitsILi64ELi64ELi256ELi4ELb0ELb0EN7cutlass6half_tE19Flash_kernel_traitsILi64ELi64ELi256ELi4ES3_EELb1ELb0ELb0ELb1ELb1ELb1ELb0ELb0EEEvNS_16Flash_fwd_paramsE,(.L_x_7891 - _ZN5flash24flash_fwd_splitkv_kernelI23Flash_fwd_kernel_traitsILi64ELi64ELi256ELi4ELb0ELb0EN7cutlass6half_tE19Flash_kernel_traitsILi64ELi64ELi256ELi4ES3_EELb1ELb0ELb0ELb1ELb1ELb1ELb0ELb0EEEvNS_16Flash_fwd_paramsE)
        .other          _ZN5flash24flash_fwd_splitkv_kernelI23Flash_fwd_kernel_traitsILi64ELi64ELi256ELi4ELb0ELb0EN7cutlass6half_tE19Flash_kernel_traitsILi64ELi64ELi256ELi4ES3_EELb1ELb0ELb0ELb1ELb1ELb1ELb0ELb0EEEvNS_16Flash_fwd_paramsE,@"STO_CUDA_ENTRY STV_DEFAULT"
_ZN5flash24flash_fwd_splitkv_kernelI23Flash_fwd_kernel_traitsILi64ELi64ELi256ELi4ELb0ELb0EN7cutlass6half_tE19Flash_kernel_traitsILi64ELi64ELi256ELi4ES3_EELb1ELb0ELb0ELb1ELb1ELb1ELb0ELb0EEEvNS_16Flash_fwd_paramsE:
.text._ZN5flash24flash_fwd_splitkv_kernelI23Flash_fwd_kernel_traitsILi64ELi64ELi256ELi4ELb0ELb0EN7cutlass6half_tE19Flash_kernel_traitsILi64ELi64ELi256ELi4ES3_EELb1ELb0ELb0ELb1ELb1ELb1ELb0ELb0EEEvNS_16Flash_fwd_paramsE:
[----:B------:R-:W1:Y:S08]  /*0000*/  LDC R1, c[0x0][0x28] ;  /* 0x00000a00ff017b82 */ /* 0x000e700000000800 */
[----:B------:R-:W2:Y:S01]  /*0010*/  LDC.64 R4, c[0x0][0x300] ;  /* 0x0000c000ff047b82 */ /* 0x000ea20000000a00 */
[----:B------:R-:W3:Y:S01]  /*0020*/  S2R R26, SR_CTAID.Y ;  /* 0x00000000001a7919 */ /* 0x000ee20000002600 */
[----:B------:R-:W-:Y:S01]  /*0030*/  IMAD.MOV.U32 R12, RZ, RZ, RZ ;  /* 0x000000ffff0c7224 */ /* 0x000fe200078e00ff */
[----:B------:R-:W-:Y:S01]  /*0040*/  ULDC.64 UR20, c[0x0][0x208] ;  /* 0x0000820000147ab9 */ /* 0x000fe20000000a00 */
[----:B------:R-:W-:Y:S01]  /*0050*/  ULDC UR19, c[0x0][0x2c4] ;  /* 0x0000b10000137ab9 */ /* 0x000fe20000000800 */
[----:B-1----:R-:W-:-:S03]  /*0060*/  VIADD R1, R1, 0xffffffe8 ;  /* 0xffffffe801017836 */ /* 0x002fc60000000000 */
[----:B------:R-:W1:Y:S01]  /*0070*/  LDC.64 R2, c[0x0][0x308] ;  /* 0x0000c200ff027b82 */ /* 0x000e620000000a00 */
[----:B--2---:R-:W-:-:S04]  /*0080*/  ISETP.NE.U32.AND P0, PT, R4, RZ, PT ;  /* 0x000000ff0400720c */ /* 0x004fc80003f05070 */
[----:B------:R-:W-:Y:S02]  /*0090*/  ISETP.NE.AND.EX P0, PT, R5, RZ, PT, P0 ;  /* 0x000000ff0500720c */ /* 0x000fe40003f05300 */
[----:B-1----:R-:W-:-:S04]  /*00a0*/  ISETP.NE.U32.AND P2, PT, R2, RZ, PT ;  /* 0x000000ff0200720c */ /* 0x002fc80003f45070 */
[----:B------:R-:W-:-:S07]  /*00b0*/  ISETP.NE.AND.EX P2, PT, R3, RZ, PT, P2 ;  /* 0x000000ff0300720c */ /* 0x000fce0003f45320 */
[----:B------:R-:W3:Y:S08]  /*00c0*/  @P0 LDC.64 R2, c[0x0][0x300] ;  /* 0x0000c000ff020b82 */ /* 0x000ef00000000a00 */
[----:B------:R-:W1:Y:S01]  /*00d0*/  @P2 LDC.64 R6, c[0x0][0x308] ;  /* 0x0000c200ff062b82 */ /* 0x000e620000000a00 */
[----:B---3--:R-:W-:-:S05]  /*00e0*/  @P0 IMAD.WIDE R4, R26, 0x4, R2 ;  /* 0x000000041a040825 */ /* 0x008fca00078e0202 */
        /* <DEDUP_REMOVED lines=8> */
[----:B----4-:R-:W-:-:S04]  /*0170*/  @!P2 ISETP.NE.U32.AND P0, PT, R2, RZ, PT ;  /* 0x000000ff0200a20c */ /* 0x010fc80003f05070 */
[----:B------:R-:W-:Y:S01]  /*0180*/  @!P2 ISETP.NE.AND.EX P0, PT, R3, RZ, PT, P0 ;  /* 0x000000ff0300a20c */ /* 0x000fe20003f05300 */
[----:B---3--:R-:W-:-:S03]  /*0190*/  @P2 IMAD.IADD R27, R0, 0x1, -R12 ;  /* 0x00000001001b2824 */ /* 0x008fc600078e0a0c */
[----:B--2---:R-:W-:-:S03]  /*01a0*/  @!P2 SEL R0, R5, RZ, P0 ;  /* 0x000000ff0500a207 */ /* 0x004fc60000000000 */
        /* <DEDUP_REMOVED lines=34> */
[C---:B------:R-:W-:Y:S01]  /*03d0*/  LOP3.LUT P5, RZ, R102.reuse, 0x7, RZ, 0xc0, !PT ;  /* 0x0000000766ff7812 */ /* 0x040fe200078ac0ff */
[----:B------:R-:W-:Y:S01]  /*03e0*/  IMAD.IADD R2, R102, 0x1, -R2 ;  /* 0x0000000166027824 */ /* 0x000fe200078e0a02 */
[----:B------:R-:W-:Y:S01]  /*03f0*/  IADD3 R11, -R108, UR19, RZ ;  /* 0x000000136c0b7c10 */ /* 0x000fe2000fffe1ff */
[----:B------:R-:W-:-:S02]  /*0400*/  IMAD R4, R4, UR4, RZ ;  /* 0x0000000404047c24 */ /* 0x000fc4000f8e02ff */
[----:B------:R-:W-:-:S05]  /*0410*/  IMAD.SHL.U32 R2, R2, 0x8, RZ ;  /* 0x0000000802027824 */ /* 0x000fca00078e00ff */
[----:B------:R-:W-:-:S03]  /*0420*/  SHF.R.S32.HI R3, RZ, 0x1f, R2 ;  /* 0x0000001fff037819 */ /* 0x000fc60000011402 */
[----:B------:R-:W-:-:S04]  /*0430*/  IMAD.WIDE.U32 R2, R108, UR6, R2 ;  /* 0x000000066c027c25 */ /* 0x000fc8000f8e0002 */
[----:B------:R-:W-:Y:S02]  /*0440*/  IMAD.IADD R3, R3, 0x1, R0 ;  /* 0x0000000103037824 */ /* 0x000fe400078e0200 */
[C---:B------:R-:W-:Y:S02]  /*0450*/  IMAD R0, R26.reuse, UR5, R4 ;  /* 0x000000051a007c24 */ /* 0x040fe4000f8e0204 */
[----:B------:R-:W-:Y:S01]  /*0460*/  IMAD.WIDE.U32 R2, R26, UR4, R2 ;  /* 0x000000041a027c25 */ /* 0x000fe2000f8e0002 */
[----:B------:R-:W-:-:S03]  /*0470*/  ULDC.64 UR4, c[0x0][0x2a0] ;  /* 0x0000a80000047ab9 */ /* 0x000fc60000000a00 */
[----:B------:R-:W-:Y:S01]  /*0480*/  IMAD.IADD R3, R3, 0x1, R0 ;  /* 0x0000000103037824 */ /* 0x000fe200078e0200 */
[----:B------:R-:W-:Y:S01]  /*0490*/  SHF.R.S32.HI R0, RZ, 0x3, R5 ;  /* 0x00000003ff007819 */ /* 0x000fe20000011405 */
[----:B------:R-:W-:Y:S02]  /*04a0*/  IMAD R4, R6, UR4, RZ ;  /* 0x0000000406047c24 */ /* 0x000fe4000f8e02ff */
[----:B------:R-:W-:Y:S01]  /*04b0*/  IMAD.WIDE.U32 R2, R24, UR4, R2 ;  /* 0x0000000418027c25 */ /* 0x000fe2000f8e0002 */
[----:B------:R-:W-:Y:S01]  /*04c0*/  SHF.R.S32.HI R7, RZ, 0x1f, R0 ;  /* 0x0000001fff077819 */ /* 0x000fe20000011400 */
[----:B------:R-:W-:Y:S01]  /*04d0*/  ULDC UR4, c[0x0][0x270] ;  /* 0x00009c0000047ab9 */ /* 0x000fe20000000800 */
[----:B------:R-:W-:Y:S01]  /*04e0*/  ISETP.GE.OR P4, PT, R0, R11, P5 ;  /* 0x0000000b0000720c */ /* 0x000fe20002f86670 */
[----:B------:R-:W-:Y:S02]  /*04f0*/  IMAD R4, R24, UR5, R4 ;  /* 0x0000000518047c24 */ /* 0x000fe4000f8e0204 */
[----:B------:R-:W-:-:S02]  /*0500*/  IMAD R5, R7, UR6, RZ ;  /* 0x0000000607057c24 */ /* 0x000fc4000f8e02ff */
[----:B------:R-:W-:Y:S02]  /*0510*/  IMAD.IADD R3, R3, 0x1, R4 ;  /* 0x0000000103037824 */ /* 0x000fe400078e0204 */
        /* <DEDUP_REMOVED lines=8> */
[----:B------:R-:W-:Y:S01]  /*05a0*/  UIADD3 UR6, UR9, UR6, URZ ;  /* 0x0000000609067290 */ /* 0x000fe2000fffe03f */
[----:B------:R-:W-:Y:S01]  /*05b0*/  VIADD R6, R0, 0x10 ;  /* 0x0000001000067836 */ /* 0x000fe20000000000 */
[----:B------:R-:W-:Y:S02]  /*05c0*/  IADD3 R10, P1, R4, R0, RZ ;  /* 0x00000000040a7210 */ /* 0x000fe40007f3e0ff */
[----:B------:R-:W-:Y:S01]  /*05d0*/  LEA.HI.X R9, R2, UR5, R5, 0x1, P0 ;  /* 0x0000000502097c11 */ /* 0x000fe200080f0c05 */
[----:B------:R-:W-:Y:S01]  /*05e0*/  VIADD R5, R0, 0x20 ;  /* 0x0000002000057836 */ /* 0x000fe20000000000 */
[----:B------:R-:W-:Y:S01]  /*05f0*/  LEA.HI.X.SX32 R3, R4, R7, 0x1, P1 ;  /* 0x0000000704037211 */ /* 0x000fe200008f0eff */
[----:B------:R-:W-:Y:S01]  /*0600*/  ULDC.64 UR4, c[0x0][0x2b0] ;  /* 0x0000ac0000047ab9 */ /* 0x000fe20000000a00 */
[-C--:B------:R-:W-:Y:S01]  /*0610*/  ISETP.GE.OR P3, PT, R6, R11.reuse, P5 ;  /* 0x0000000b0600720c */ /* 0x080fe20002f66670 */
[----:B------:R-:W-:Y:S01]  /*0620*/  VIADD R0, R0, 0x30 ;  /* 0x0000003000007836 */ /* 0x000fe20000000000 */
[----:B------:R-:W-:Y:S01]  /*0630*/  IADD3 R6, P1, R8, UR8, RZ ;  /* 0x0000000808067c10 */ /* 0x000fe2000ff3e0ff */
[----:B------:R1:W-:Y:S01]  /*0640*/  STG.E.128 desc[UR20][R8.64], RZ ;  /* 0x000000ff08007986 */ /* 0x0003e2000c101d14 */
[----:B------:R-:W-:-:S02]  /*0650*/  ISETP.GE.OR P2, PT, R5, R11, P5 ;  /* 0x0000000b0500720c */ /* 0x000fc40002f46670 */
[----:B------:R-:W-:Y:S02]  /*0660*/  IADD3.X R7, R9, UR6, RZ, P1, !PT ;  /* 0x0000000609077c10 */ /* 0x000fe40008ffe4ff */
[----:B------:R-:W-:Y:S02]  /*0670*/  LEA R2, P0, R10, UR4, 0x2 ;  /* 0x000000040a027c11 */ /* 0x000fe4000f8010ff */
[----:B------:R-:W-:Y:S01]  /*0680*/  IADD3 R4, P1, R6, UR8, RZ ;  /* 0x0000000806047c10 */ /* 0x000fe2000ff3e0ff */
[----:B------:R2:W-:Y:S01]  /*0690*/  STG.E.128 desc[UR20][R6.64], RZ ;  /* 0x000000ff06007986 */ /* 0x0005e2000c101d14 */
[----:B------:R-:W-:Y:S02]  /*06a0*/  ISETP.GE.OR P5, PT, R0, R11, P5 ;  /* 0x0000000b0000720c */ /* 0x000fe40002fa6670 */
[----:B------:R-:W-:Y:S02]  /*06b0*/  LEA.HI.X R3, R10, UR5, R3, 0x2, P0 ;  /* 0x000000050a037c11 */ /* 0x000fe400080f1403 */
[----:B------:R-:W-:-:S05]  /*06c0*/  IADD3.X R5, R7, UR6, RZ, P1, !PT ;  /* 0x0000000607057c10 */ /* 0x000fca0008ffe4ff */
[----:B------:R3:W-:Y:S01]  /*06d0*/  STG.E.128 desc[UR20][R4.64], RZ ;  /* 0x000000ff04007986 */ /* 0x0007e2000c101d14 */
[----:B-1----:R-:W-:-:S04]  /*06e0*/  IADD3 R8, P0, R4, UR8, RZ ;  /* 0x0000000804087c10 */ /* 0x002fc8000ff1e0ff */
[----:B------:R-:W-:Y:S01]  /*06f0*/  IADD3.X R9, R5, UR6, RZ, P0, !PT ;  /* 0x0000000605097c10 */ /* 0x000fe200087fe4ff */
[----:B--2---:R-:W-:-:S04]  /*0700*/  @!P4 IMAD.MOV.U32 R6, RZ, RZ, 0x7f800000 ;  /* 0x7f800000ff06c424 */ /* 0x004fc800078e00ff */
[----:B------:R1:W-:Y:S04]  /*0710*/  STG.E.128 desc[UR20][R8.64], RZ ;  /* 0x000000ff08007986 */ /* 0x0003e8000c101d14 */
[----:B------:R1:W-:Y:S01]  /*0720*/  @!P4 STG.E desc[UR20][R2.64], R6 ;  /* 0x000000060200c986 */ /* 0x0003e2000c101914 */
[----:B---3--:R-:W-:Y:S02]  /*0730*/  @!P3 IMAD.MOV.U32 R5, RZ, RZ, 0x7f800000 ;  /* 0x7f800000ff05b424 */ /* 0x008fe400078e00ff */
[----:B------:R-:W-:-:S03]  /*0740*/  @!P2 IMAD.MOV.U32 R4, RZ, RZ, 0x7f800000 ;  /* 0x7f800000ff04a424 */ /* 0x000fc600078e00ff */
[----:B------:R1:W-:Y:S04]  /*0750*/  @!P3 STG.E desc[UR20][R2.64+0x40], R5 ;  /* 0x000040050200b986 */ /* 0x0003e8000c101914 */
[----:B------:R1:W-:Y:S01]  /*0760*/  @!P2 STG.E desc[UR20][R2.64+0x80], R4 ;  /* 0x000080040200a986 */ /* 0x0003e2000c101914 */
[----:B------:R-:W-:Y:S05]  /*0770*/  @P5 EXIT ;  /* 0x000000000000594d */ /* 0x000fea0003800000 */
[----:B------:R-:W-:-:S05]  /*0780*/  MOV R0, 0x7f800000 ;  /* 0x7f80000000007802 */ /* 0x000fca0000000f00 */
[----:B------:R-:W-:Y:S01]  /*0790*/  STG.E desc[UR20][R2.64+0xc0], R0 ;  /* 0x0000c00002007986 */ /* 0x000fe2000c101914 */
[----:B------:R-:W-:Y:S05]  /*07a0*/  EXIT ;  /* 0x000000000000794d */ /* 0x000fea0003800000 */
.L_x_2219:
        /* <DEDUP_REMOVED lines=8> */
[----:B------:R-:W-:Y:S01]  /*0830*/  ISETP.NE.U32.AND P0, PT, RZ, UR4, PT ;  /* 0x00000004ff007c0c */ /* 0x000fe2000bf05070 */
[----:B------:R-:W-:Y:S01]  /*0840*/  IMAD.MOV.U32 R0, RZ, RZ, RZ ;  /* 0x000000ffff007224 */ /* 0x000fe200078e00ff */
[----:B------:R-:W-:Y:S02]  /*0850*/  PLOP3.LUT P6, PT, PT, PT, PT, 0x80, 0x0 ;  /* 0x000000000000781c */ /* 0x000fe40003fcf070 */
[----:B------:R-:W-:Y:S01]  /*0860*/  ISETP.NE.AND.EX P0, PT, RZ, UR5, PT, P0 ;  /* 0x00000005ff007c0c */ /* 0x000fe2000bf05300 */
[----:B-1----:R-:W-:-:S12]  /*0870*/  IMAD.MOV.U32 R2, RZ, RZ, RZ ;  /* 0x000000ffff027224 */ /* 0x002fd800078e00ff */
[----:B------:R-:W-:Y:S05]  /*0880*/  @!P0 BRA `(.L_x_2220) ;  /* 0x0000000000248947 */ /* 0x000fea0003800000 */
[----:B------:R-:W1:Y:S01]  /*0890*/  LDC.64 R4, c[0x0][0x378] ;  /* 0x0000de00ff047b82 */ /* 0x000e620000000a00 */
        /* <DEDUP_REMOVED lines=8> */
.L_x_2220:
[----:B------:R-:W-:Y:S02]  /*0920*/  MOV R246, R0 ;  /* 0x0000000000f67202 */ /* 0x000fe40000000f00 */
[----:B------:R-:W-:Y:S01]  /*0930*/  MOV R247, R2 ;  /* 0x0000000200f77202 */ /* 0x000fe20000000f00 */
[----:B------:R-:W-:Y:S06]  /*0940*/  @P6 BRA `(.L_x_2221) ;  /* 0x0000000400486947 */ /* 0x000fec0003800000 */
[----:B------:R-:W1:Y:S01]  /*0950*/  LDC R9, c[0x0][0x380] ;  /* 0x0000e000ff097b82 */ /* 0x000e620000000800 */
[----:B------:R-:W-:Y:S01]  /*0960*/  LEA R15, R244, 0xffffff00, 0x8 ;  /* 0xffffff00f40f7811 */ /* 0x000fe200078e40ff */
[----:B------:R-:W-:-:S06]  /*0970*/  ULDC.64 UR8, c[0x0][0x230] ;  /* 0x00008c0000087ab9 */ /* 0x000fcc0000000a00 */
[----:B------:R-:W3:Y:S01]  /*0980*/  LDC R8, c[0x0][0x278] ;  /* 0x00009e00ff087b82 */ /* 0x000ee20000000800 */
[----:B------:R-:W-:Y:S01]  /*0990*/  IABS R4, R15 ;  /* 0x0000000f00047213 */ /* 0x000fe20000000000 */
[----:B------:R-:W-:Y:S01]  /*09a0*/  ULDC.64 UR6, c[0x0][0x248] ;  /* 0x0000920000067ab9 */ /* 0x000fe20000000a00 */
[----:B------:R-:W-:Y:S01]  /*09b0*/  IABS R7, R24 ;  /* 0x0000001800077213 */ /* 0x000fe20000000000 */
[----:B------:R-:W-:Y:S01]  /*09c0*/  ULDC.64 UR4, c[0x0][0x238] ;  /* 0x00008e0000047ab9 */ /* 0x000fe20000000a00 */
        /* <DEDUP_REMOVED lines=20> */
[----:B------:R-:W-:-:S07]  /*0b10*/  ISETP.GE.AND P0, PT, R2, RZ, PT ;  /* 0x000000ff0200720c */ /* 0x000fce0003f06270 */
[----:B------:R-:W-:-:S05]  /*0b20*/  @P2 VIADD R0, R0, 0x1 ;  /* 0x0000000100002836 */ /* 0x000fca0000000000 */
[----:B------:R-:W-:-:S05]  /*0b30*/  MOV R4, R0 ;  /* 0x0000000000047202 */ /* 0x000fca0000000f00 */
[----:B------:R-:W-:Y:S01]  /*0b40*/  @!P0 IMAD.MOV R4, RZ, RZ, -R4 ;  /* 0x000000ffff048224 */ /* 0x000fe200078e0a04 */
[----:B------:R-:W-:-:S05]  /*0b50*/  @!P1 LOP3.LUT R4, RZ, R9, RZ, 0x33, !PT ;  /* 0x00000009ff049212 */ /* 0x000fca00078e33ff */
[----:B------:R-:W-:-:S05]  /*0b60*/  IMAD.WIDE R2, R4, 0x4, R246 ;  /* 0x0000000404027825 */ /* 0x000fca00078e02f6 */
[----:B------:R1:W4:Y:S01]  /*0b70*/  LDG.E R6, desc[UR20][R2.64] ;  /* 0x0000001402067981 */ /* 0x000322000c1e1900 */
[----:B---3--:R-:W-:-:S04]  /*0b80*/  IABS R5, R8 ;  /* 0x0000000800057213 */ /* 0x008fc80000000000 */
[----:B-1----:R-:W1:Y:S08]  /*0b90*/  I2F.RP R2, R5 ;  /* 0x0000000500027306 */ /* 0x002e700000209400 */
        /* <DEDUP_REMOVED lines=10> */
[----:B------:R-:W-:Y:S01]  /*0c40*/  IMAD R2, R5, R2, R3 ;  /* 0x0000000205027224 */ /* 0x000fe200078e0203 */
[----:B------:R-:W-:-:S04]  /*0c50*/  LOP3.LUT R3, R24, R8, RZ, 0x3c, !PT ;  /* 0x0000000818037212 */ /* 0x000fc800078e3cff */
[----:B------:R-:W-:-:S13]  /*0c60*/  ISETP.GT.U32.AND P0, PT, R5, R2, PT ;  /* 0x000000020500720c */ /* 0x000fda0003f04070 */
[----:B------:R-:W-:Y:S02]  /*0c70*/  @!P0 IMAD.IADD R2, R2, 0x1, -R5 ;  /* 0x0000000102028824 */ /* 0x000fe400078e0a05 */
[----:B------:R-:W-:Y:S01]  /*0c80*/  @!P0 VIADD R0, R0, 0x1 ;  /* 0x0000000100008836 */ /* 0x000fe20000000000 */
[----:B------:R-:W-:Y:S02]  /*0c90*/  ISETP.GE.AND P0, PT, R3, RZ, PT ;  /* 0x000000ff0300720c */ /* 0x000fe40003f06270 */
[----:B------:R-:W-:Y:S02]  /*0ca0*/  ISETP.GE.U32.AND P1, PT, R2, R5, PT ;  /* 0x000000050200720c */ /* 0x000fe40003f26070 */
[----:B------:R-:W-:-:S05]  /*0cb0*/  IADD3 R2, -R4, RZ, RZ ;  /* 0x000000ff04027210 */ /* 0x000fca0007ffe1ff */
[----:B------:R-:W-:-:S05]  /*0cc0*/  IMAD R15, R9, R2, R15 ;  /* 0x00000002090f7224 */ /* 0x000fca00078e020f */
[----:B------:R-:W-:Y:S02]  /*0cd0*/  SHF.R.S32.HI R17, RZ, 0x1f, R15 ;  /* 0x0000001fff117819 */ /* 0x000fe4000001140f */
[----:B------:R-:W-:Y:S02]  /*0ce0*/  @P1 IADD3 R0, R0, 0x1, RZ ;  /* 0x0000000100001810 */ /* 0x000fe40007ffe0ff */
[----:B------:R-:W-:Y:S01]  /*0cf0*/  ISETP.NE.AND P1, PT, R8, RZ, PT ;  /* 0x000000ff0800720c */ /* 0x000fe20003f25270 */
[----:B------:R-:W-:Y:S02]  /*0d00*/  IMAD R5, R17, UR6, RZ ;  /* 0x0000000611057c24 */ /* 0x000fe4000f8e02ff */
[----:B------:R-:W-:Y:S02]  /*0d10*/  @!P0 IMAD.MOV R0, RZ, RZ, -R0 ;  /* 0x000000ffff008224 */ /* 0x000fe400078e0a00 */
[----:B------:R-:W-:-:S08]  /*0d20*/  IMAD R5, R15, UR7, R5 ;  /* 0x000000070f057c24 */ /* 0x000fd0000f8e0205 */
[----:B------:R-:W-:-:S04]  /*0d30*/  @!P1 LOP3.LUT R0, RZ, R8, RZ, 0x33, !PT ;  /* 0x00000008ff009212 */ /* 0x000fc800078e33ff */
[----:B------:R-:W-:Y:S02]  /*0d40*/  SHF.R.S32.HI R16, RZ, 0x1f, R0 ;  /* 0x0000001fff107819 */ /* 0x000fe40000011400 */
[----:B------:R-:W-:Y:S02]  /*0d50*/  MOV R10, R0 ;  /* 0x00000000000a7202 */ /* 0x000fe40000000f00 */
[----:B----4-:R-:W-:Y:S01]  /*0d60*/  SHF.R.S32.HI R7, RZ, 0x1f, R6 ;  /* 0x0000001fff077819 */ /* 0x010fe20000011406 */
[----:B------:R-:W-:-:S04]  /*0d70*/  IMAD.WIDE.U32 R2, R6, UR8, RZ ;  /* 0x0000000806027c25 */ /* 0x000fc8000f8e00ff */
[C---:B------:R-:W-:Y:S02]  /*0d80*/  IMAD R4, R7.reuse, UR8, RZ ;  /* 0x0000000807047c24 */ /* 0x040fe4000f8e02ff */
[----:B------:R-:W-:Y:S02]  /*0d90*/  IMAD R7, R7, UR4, RZ ;  /* 0x0000000407077c24 */ /* 0x000fe4000f8e02ff */
[----:B------:R-:W-:-:S05]  /*0da0*/  IMAD R4, R6, UR9, R4 ;  /* 0x0000000906047c24 */ /* 0x000fca000f8e0204 */
[----:B------:R-:W-:Y:S01]  /*0db0*/  IADD3 R3, R3, R4, RZ ;  /* 0x0000000403037210 */ /* 0x000fe20007ffe0ff */
[----:B------:R-:W-:Y:S02]  /*0dc0*/  IMAD R4, R16, UR10, RZ ;  /* 0x0000000a10047c24 */ /* 0x000fe4000f8e02ff */
[----:B------:R-:W-:-:S04]  /*0dd0*/  IMAD.WIDE.U32 R2, R15, UR6, R2 ;  /* 0x000000060f027c25 */ /* 0x000fc8000f8e0002 */
[----:B------:R-:W-:Y:S02]  /*0de0*/  IMAD.IADD R3, R3, 0x1, R5 ;  /* 0x0000000103037824 */ /* 0x000fe400078e0205 */
[C---:B------:R-:W-:Y:S02]  /*0df0*/  IMAD R5, R6.reuse, UR5, R7 ;  /* 0x0000000506057c24 */ /* 0x040fe4000f8e0207 */
[----:B------:R-:W-:-:S04]  /*0e00*/  IMAD.WIDE.U32 R6, R6, UR4, RZ ;  /* 0x0000000406067c25 */ /* 0x000fc8000f8e00ff */
[----:B------:R-:W-:Y:S01]  /*0e10*/  IMAD.WIDE.U32 R2, R0, UR10, R2 ;  /* 0x0000000a00027c25 */ /* 0x000fe2000f8e0002 */
[----:B------:R-:W-:-:S03]  /*0e20*/  IADD3 R7, R7, R5, RZ ;  /* 0x0000000507077210 */ /* 0x000fc60007ffe0ff */
[----:B------:R-:W-:Y:S01]  /*0e30*/  IMAD R4, R0, UR11, R4 ;  /* 0x0000000b00047c24 */ /* 0x000fe2000f8e0204 */
[----:B------:R-:W-:-:S03]  /*0e40*/  MOV R12, R2 ;  /* 0x00000002000c7202 */ /* 0x000fc60000000f00 */
[----:B------:R-:W-:Y:S01]  /*0e50*/  IMAD.IADD R8, R3, 0x1, R4 ;  /* 0x0000000103087824 */ /* 0x000fe200078e0204 */
[----:B------:R-:W-:Y:S06]  /*0e60*/  BRA `(.L_x_2222) ;  /* 0x0000000000f47947 */ /* 0x000fec0003800000 */
.L_x_2221:
[----:B------:R-:W1:Y:S01]  /*0e70*/  LDC R7, c[0x0][0x278] ;  /* 0x00009e00ff077b82 */ /* 0x000e620000000800 */
[----:B------:R-:W-:Y:S01]  /*0e80*/  IABS R5, R24 ;  /* 0x0000001800057213 */ /* 0x000fe20000000000 */
[----:B------:R-:W-:Y:S01]  /*0e90*/  ULDC.64 UR6, c[0x0][0x248] ;  /* 0x0000920000067ab9 */ /* 0x000fe20000000a00 */
[----:B------:R-:W-:Y:S01]  /*0ea0*/  LEA R15, R244, 0xffffff00, 0x8 ;  /* 0xffffff00f40f7811 */ /* 0x000fe200078e40ff */
[----:B------:R-:W-:Y:S01]  /*0eb0*/  ULDC.64 UR8, c[0x0][0x230] ;  /* 0x00008c0000087ab9 */ /* 0x000fe20000000a00 */
[----:B-----5:R-:W-:Y:S02]  /*0ec0*/  SHF.R.S32.HI R10, RZ, 0x1f, R11 ;  /* 0x0000001fff0a7819 */ /* 0x020fe4000001140b */
[----:B------:R-:W-:Y:S01]  /*0ed0*/  SHF.R.S32.HI R17, RZ, 0x1f, R15 ;  /* 0x0000001fff117819 */ /* 0x000fe2000001140f */
[----:B------:R-:W3:Y:S02]  /*0ee0*/  LDC.64 R8, c[0x0][0x250] ;  /* 0x00009400ff087b82 */ /* 0x000ee40000000a00 */
[----:B------:R-:W-:-:S06]  /*0ef0*/  IMAD R6, R10, UR8, RZ ;  /* 0x000000080a067c24 */ /* 0x000fcc000f8e02ff */
[----:B------:R-:W4:Y:S01]  /*0f00*/  LDC.64 R18, c[0x0][0x238] ;  /* 0x00008e00ff127b82 */ /* 0x000f220000000a00 */
[----:B-1----:R-:W-:-:S07]  /*0f10*/  IABS R4, R7 ;  /* 0x0000000700047213 */ /* 0x002fce0000000000 */
[----:B------:R-:W1:Y:S01]  /*0f20*/  LDC.64 R20, c[0x0][0x260] ;  /* 0x00009800ff147b82 */ /* 0x000e620000000a00 */
[----:B------:R-:W2:Y:S08]  /*0f30*/  I2F.RP R2, R4 ;  /* 0x0000000400027306 */ /* 0x000eb00000209400 */
[----:B--2---:R-:W2:Y:S02]  /*0f40*/  MUFU.RCP R2, R2 ;  /* 0x0000000200027308 */ /* 0x004ea40000001000 */
[----:B--2---:R-:W-:-:S06]  /*0f50*/  IADD3 R2, R2, 0xffffffe, RZ ;  /* 0x0ffffffe02027810 */ /* 0x004fcc0007ffe0ff */
[----:B------:R-:W2:Y:S02]  /*0f60*/  F2I.FTZ.U32.TRUNC.NTZ R3, R2 ;  /* 0x0000000200037305 */ /* 0x000ea4000021f000 */
[----:B--2---:R-:W-:Y:S01]  /*0f70*/  IMAD.MOV R0, RZ, RZ, -R3 ;  /* 0x000000ffff007224 */ /* 0x004fe200078e0a03 */
[----:B------:R-:W-:-:S03]  /*0f80*/  MOV R2, RZ ;  /* 0x000000ff00027202 */ /* 0x000fc60000000f00 */
[----:B------:R-:W-:-:S04]  /*0f90*/  IMAD R0, R0, R4, RZ ;  /* 0x0000000400007224 */ /* 0x000fc800078e02ff */
[----:B------:R-:W-:-:S04]  /*0fa0*/  IMAD.HI.U32 R0, R3, R0, R2 ;  /* 0x0000000003007227 */ /* 0x000fc800078e0002 */
[----:B------:R-:W-:Y:S01]  /*0fb0*/  IMAD.MOV.U32 R3, RZ, RZ, R5 ;  /* 0x000000ffff037224 */ /* 0x000fe200078e0005 */
[----:B------:R-:W-:-:S03]  /*0fc0*/  LOP3.LUT R5, R24, R7, RZ, 0x3c, !PT ;  /* 0x0000000718057212 */ /* 0x000fc600078e3cff */
[----:B------:R-:W-:-:S05]  /*0fd0*/  IMAD.HI.U32 R0, R0, R3, RZ ;  /* 0x0000000300007227 */ /* 0x000fca00078e00ff */
[----:B------:R-:W-:-:S05]  /*0fe0*/  IADD3 R2, -R0, RZ, RZ ;  /* 0x000000ff00027210 */ /* 0x000fca0007ffe1ff */
[----:B------:R-:W-:Y:S01]  /*0ff0*/  IMAD R2, R4, R2, R3 ;  /* 0x0000000204027224 */ /* 0x000fe200078e0203 */
[----:B------:R-:W-:-:S04]  /*1000*/  SHF.R.S32.HI R3, RZ, 0x1f, R12 ;  /* 0x0000001fff037819 */ /* 0x000fc8000001140c */
[----:B------:R-:W-:-:S13]  /*1010*/  ISETP.GT.U32.AND P0, PT, R4, R2, PT ;  /* 0x000000020400720c */ /* 0x000fda0003f04070 */
[----:B------:R-:W-:Y:S02]  /*1020*/  @!P0 IMAD.IADD R2, R2, 0x1, -R4 ;  /* 0x0000000102028824 */ /* 0x000fe400078e0a04 */
[----:B------:R-:W-:Y:S01]  /*1030*/  @!P0 VIADD R0, R0, 0x1 ;  /* 0x0000000100008836 */ /* 0x000fe20000000000 */
[----:B------:R-:W-:Y:S02]  /*1040*/  ISETP.NE.AND P0, PT, R7, RZ, PT ;  /* 0x000000ff0700720c */ /* 0x000fe40003f05270 */
[----:B------:R-:W-:Y:S02]  /*1050*/  ISETP.GE.U32.AND P2, PT, R2, R4, PT ;  /* 0x000000040200720c */ /* 0x000fe40003f46070 */
[----:B------:R-:W-:-:S04]  /*1060*/  IADD3 R2, P1, R12, R15, RZ ;  /* 0x0000000f0c027210 */ /* 0x000fc80007f3e0ff */
[----:B------:R-:W-:Y:S02]  /*1070*/  IADD3.X R4, R3, R17, RZ, P1, !PT ;  /* 0x0000001103047210 */ /* 0x000fe40000ffe4ff */
[----:B------:R-:W-:Y:S01]  /*1080*/  ISETP.GE.AND P1, PT, R5, RZ, PT ;  /* 0x000000ff0500720c */ /* 0x000fe20003f26270 */
[----:B---3--:R-:W-:Y:S02]  /*1090*/  IMAD R5, R3, R8, RZ ;  /* 0x0000000803057224 */ /* 0x008fe400078e02ff */
[----:B------:R-:W-:Y:S02]  /*10a0*/  IMAD R4, R4, UR6, RZ ;  /* 0x0000000604047c24 */ /* 0x000fe4000f8e02ff */
[----:B------:R-:W-:Y:S01]  /*10b0*/  @P2 IADD3 R0, R0, 0x1, RZ ;  /* 0x0000000100002810 */ /* 0x000fe20007ffe0ff */
[----:B------:R-:W-:Y:S02]  /*10c0*/  IMAD R13, R12, R9, R5 ;  /* 0x000000090c0d7224 */ /* 0x000fe400078e0205 */
[----:B------:R-:W-:-:S02]  /*10d0*/  IMAD R4, R2, UR7, R4 ;  /* 0x0000000702047c24 */ /* 0x000fc4000f8e0204 */
[----:B------:R-:W-:-:S04]  /*10e0*/  IMAD.WIDE.U32 R2, R2, UR6, RZ ;  /* 0x0000000602027c25 */ /* 0x000fc8000f8e00ff */
[----:B------:R-:W-:Y:S01]  /*10f0*/  @!P1 IMAD.MOV R0, RZ, RZ, -R0 ;  /* 0x000000ffff009224 */ /* 0x000fe200078e0a00 */
[----:B------:R-:W-:Y:S01]  /*1100*/  IADD3 R3, R3, R4, RZ ;  /* 0x0000000403037210 */ /* 0x000fe20007ffe0ff */
[----:B------:R-:W-:Y:S01]  /*1110*/  IMAD.WIDE.U32 R4, R12, R8, RZ ;  /* 0x000000080c047225 */ /* 0x000fe200078e00ff */
[----:B------:R-:W-:-:S03]  /*1120*/  @!P0 LOP3.LUT R0, RZ, R7, RZ, 0x33, !PT ;  /* 0x00000007ff008212 */ /* 0x000fc600078e33ff */
[C---:B------:R-:W-:Y:S01]  /*1130*/  IMAD R7, R11.reuse, UR9, R6 ;  /* 0x000000090b077c24 */ /* 0x040fe2000f8e0206 */
[----:B------:R-:W-:Y:S01]  /*1140*/  SHF.R.S32.HI R16, RZ, 0x1f, R0 ;  /* 0x0000001fff107819 */ /* 0x000fe20000011400 */
[----:B------:R-:W-:Y:S01]  /*1150*/  IMAD.WIDE.U32 R8, R11, UR8, R2 ;  /* 0x000000080b087c25 */ /* 0x000fe2000f8e0002 */
[----:B------:R-:W-:-:S03]  /*1160*/  IADD3 R3, R5, R13, RZ ;  /* 0x0000000d05037210 */ /* 0x000fc60007ffe0ff */
[----:B----4-:R-:W-:Y:S01]  /*1170*/  IMAD R6, R10, R18, RZ ;  /* 0x000000120a067224 */ /* 0x010fe200078e02ff */
[----:B------:R-:W-:Y:S01]  /*1180*/  IADD3 R5, R9, R7, RZ ;  /* 0x0000000709057210 */ /* 0x000fe20007ffe0ff */
[----:B------:R-:W-:Y:S01]  /*1190*/  IMAD.MOV.U32 R2, RZ, RZ, R4 ;  /* 0x000000ffff027224 */ /* 0x000fe200078e0004 */
[----:B------:R-:W-:Y:S01]  /*11a0*/  MOV R4, R8 ;  /* 0x0000000800047202 */ /* 0x000fe20000000f00 */
[----:B-1----:R-:W-:Y:S02]  /*11b0*/  IMAD R9, R16, R20, RZ ;  /* 0x0000001410097224 */ /* 0x002fe400078e02ff */
[C---:B------:R-:W-:Y:S02]  /*11c0*/  IMAD R10, R11.reuse, R19, R6 ;  /* 0x000000130b0a7224 */ /* 0x040fe400078e0206 */
[----:B------:R-:W-:-:S04]  /*11d0*/  IMAD.WIDE.U32 R6, R11, R18, R2 ;  /* 0x000000120b067225 */ /* 0x000fc800078e0002 */
[C---:B------:R-:W-:Y:S01]  /*11e0*/  IMAD.WIDE.U32 R2, R0.reuse, R20, R4 ;  /* 0x0000001400027225 */ /* 0x040fe200078e0004 */
[----:B------:R-:W-:Y:S02]  /*11f0*/  IADD3 R7, R7, R10, RZ ;  /* 0x0000000a07077210 */ /* 0x000fe40007ffe0ff */
[----:B------:R-:W-:Y:S01]  /*1200*/  MOV R10, R0 ;  /* 0x00000000000a7202 */ /* 0x000fe20000000f00 */
[----:B------:R-:W-:Y:S02]  /*1210*/  IMAD R4, R0, R21, R9 ;  /* 0x0000001500047224 */ /* 0x000fe400078e0209 */
[----:B------:R-:W-:-:S03]  /*1220*/  IMAD.MOV.U32 R12, RZ, RZ, R2 ;  /* 0x000000ffff0c7224 */ /* 0x000fc600078e0002 */
[----:B------:R-:W-:-:S07]  /*1230*/  IADD3 R8, R3, R4, RZ ;  /* 0x0000000403087210 */ /* 0x000fce0007ffe0ff */
.L_x_2222:
[----:B--2---:R-:W-:Y:S01]  /*1240*/  SHF.R.S32.HI R23, RZ, 0x1f, R102 ;  /* 0x0000001fff177819 */ /* 0x004fe20000011466 */
[----:B------:R-:W-:Y:S01]  /*1250*/  ULDC.64 UR4, c[0x0][0x228] ;  /* 0x00008a0000047ab9 */ /* 0x000fe20000000a00 */
[----:B------:R-:W-:Y:S01]  /*1260*/  SHF.R.S32.HI R14, RZ, 0x1f, R26 ;  /* 0x0000001fff0e7819 */ /* 0x000fe2000001141a */
[----:B------:R-:W-:Y:S01]  /*1270*/  ULDC.64 UR10, c[0x0][0x268] ;  /* 0x00009a00000a7ab9 */ /* 0x000fe20000000a00 */
[CC--:B------:R-:W-:Y:S01]  /*1280*/  LEA.HI R22, R23.reuse, R102.reuse, RZ, 0x3 ;  /* 0x0000006617167211 */ /* 0x0c0fe200078f18ff */
[----:B------:R-:W-:Y:S01]  /*1290*/  ULDC.64 UR16, c[0x0][0x240] ;  /* 0x0000900000107ab9 */ /* 0x000fe20000000a00 */
[-C--:B------:R-:W-:Y:S01]  /*12a0*/  LEA.HI R21, R23, R102.reuse, RZ, 0x4 ;  /* 0x0000006617157211 */ /* 0x080fe200078f20ff */
[----:B------:R-:W-:Y:S01]  /*12b0*/  IMAD R14, R14, UR4, RZ ;  /* 0x000000040e0e7c24 */ /* 0x000fe2000f8e02ff */
[----:B------:R-:W-:Y:S01]  /*12c0*/  SHF.R.S32.HI R2, RZ, 0x3, R22 ;  /* 0x00000003ff027819 */ /* 0x000fe20000011416 */
[----:B------:R-:W1:Y:S01]  /*12d0*/  S2UR UR24, SR_CgaCtaId ;  /* 0x00000000001879c3 */ /* 0x000e620000008800 */
[----:B------:R-:W-:Y:S01]  /*12e0*/  LOP3.LUT R3, R22, 0xfffffff8, RZ, 0xc0, !PT ;  /* 0xfffffff816037812 */ /* 0x000fe200078ec0ff */
[----:B------:R-:W-:Y:S01]  /*12f0*/  IMAD R14, R26, UR5, R14 ;  /* 0x000000051a0e7c24 */ /* 0x000fe2000f8e020e */
[----:B------:R-:W-:Y:S01]  /*1300*/  LOP3.LUT R9, R21, 0xfffffff0, RZ, 0xc0, !PT ;  /* 0xfffffff015097812 */ /* 0x000fe200078ec0ff */
[----:B------:R-:W-:Y:S01]  /*1310*/  IMAD.SHL.U32 R0, R2, 0x40, RZ ;  /* 0x0000004002007824 */ /* 0x000fe200078e00ff */
[----:B------:R-:W-:Y:S01]  /*1320*/  USHF.L.U32 UR23, UR6, 0x5, URZ ;  /* 0x0000000506177899 */ /* 0x000fe2000800063f */
[----:B------:R-:W-:Y:S01]  /*1330*/  IMAD.IADD R25, R102, 0x1, -R3 ;  /* 0x0000000166197824 */ /* 0x000fe200078e0a03 */
[--C-:B------:R-:W-:Y:S01]  /*1340*/  SHF.R.S32.HI R3, RZ, 0x1f, R2.reuse ;  /* 0x0000001fff037819 */ /* 0x100fe20000011402 */
[----:B------:R-:W-:Y:S01]  /*1350*/  USHF.L.U64.HI UR22, UR6, 0x5, UR7 ;  /* 0x0000000506167899 */ /* 0x000fe20008010207 */
[----:B------:R-:W-:Y:S01]  /*1360*/  LOP3.LUT R0, R0, 0x1c0, RZ, 0xc0, !PT ;  /* 0x000001c000007812 */ /* 0x000fe200078ec0ff */
[----:B------:R-:W-:Y:S01]  /*1370*/  IMAD.SHL.U32 R4, R25, 0x8, RZ ;  /* 0x0000000819047824 */ /* 0x000fe200078e00ff */
[----:B------:R-:W-:Y:S01]  /*1380*/  ULDC.64 UR12, c[0x0][0x220] ;  /* 0x00008800000c7ab9 */ /* 0x000fe20000000a00 */
[----:B------:R-:W-:Y:S01]  /*1390*/  IMAD.WIDE R18, R29, 0x40, R2 ;  /* 0x000000401d127825 */ /* 0x000fe200078e0202 */
[----:B-----5:R-:W-:Y:S01]  /*13a0*/  SHF.R.U32.HI R11, RZ, 0x3, R0 ;  /* 0x00000003ff0b7819 */ /* 0x020fe20000011600 */
[----:B------:R-:W-:Y:S01]  /*13b0*/  ULDC.64 UR14, c[0x0][0x210] ;  /* 0x00008400000e7ab9 */ /* 0x000fe20000000a00 */
[----:B------:R-:W-:Y:S01]  /*13c0*/  LOP3.LUT R5, R0, 0x38, R4, 0xf8, !PT ;  /* 0x0000003800057812 */ /* 0x000fe200078ef804 */
[----:B------:R-:W-:Y:S01]  /*13d0*/  IMAD.IADD R0, R102, 0x1, -R9 ;  /* 0x0000000166007824 */ /* 0x000fe200078e0a09 */
[----:B------:R-:W-:Y:S01]  /*13e0*/  LEA.HI R9, R23, R102, RZ, 0x6 ;  /* 0x0000006617097211 */ /* 0x000fe200078f30ff */
[----:B------:R-:W-:Y:S01]  /*13f0*/  UMOV UR25, 0x400 ;  /* 0x0000040000197882 */ /* 0x000fe20000000000 */
[----:B------:R-:W-:-:S02]  /*1400*/  LOP3.LUT R11, R5, R11, RZ, 0x3c, !PT ;  /* 0x0000000b050b7212 */ /* 0x000fc400078e3cff */
[----:B------:R-:W-:Y:S01]  /*1410*/  SHF.R.S32.HI R13, RZ, 0x1f, R0 ;  /* 0x0000001fff0d7819 */ /* 0x000fe20000011400 */
[----:B------:R-:W-:Y:S01]  /*1420*/  IMAD.SHL.U32 R9, R9, 0x8, RZ ;  /* 0x0000000809097824 */ /* 0x000fe200078e00ff */
[----:B------:R-:W-:Y:S02]  /*1430*/  SHF.R.S32.HI R5, RZ, 0x1f, R4 ;  /* 0x0000001fff057819 */ /* 0x000fe40000011404 */
[C---:B------:R-:W-:Y:S02]  /*1440*/  IADD3 R12, P1, R4.reuse, R12, RZ ;  /* 0x0000000c040c7210 */ /* 0x040fe40007f3e0ff */
[----:B------:R-:W-:Y:S02]  /*1450*/  IADD3 R6, P0, R4, R6, RZ ;  /* 0x0000000604067210 */ /* 0x000fe40007f1e0ff */
[----:B------:R-:W-:Y:S01]  /*1460*/  LEA.HI R20, R13, R0, RZ, 0x3 ;  /* 0x000000000d147211 */ /* 0x000fe200078f18ff */
[----:B------:R-:W-:Y:S01]  /*1470*/  IMAD.X R13, R5, 0x1, R8, P1 ;  /* 0x00000001050d7824 */ /* 0x000fe200008e0608 */
[----:B------:R-:W-:Y:S01]  /*1480*/  LOP3.LUT R243, R11, 0x7ffffe00, R9, 0xf8, !PT ;  /* 0x7ffffe000bf37812 */ /* 0x000fe200078ef809 */
[----:B------:R-:W-:Y:S01]  /*1490*/  IMAD.X R7, R5, 0x1, R7, P0 ;  /* 0x0000000105077824 */ /* 0x000fe200000e0607 */
[----:B------:R-:W-:Y:S01]  /*14a0*/  LOP3.LUT R8, R20, 0xfffffff8, RZ, 0xc0, !PT ;  /* 0xfffffff814087812 */ /* 0x000fe200078ec0ff */
[----:B------:R-:W-:Y:S01]  /*14b0*/  IMAD.WIDE.U32 R4, R26, UR4, R4 ;  /* 0x000000041a047c25 */ /* 0x000fe2000f8e0004 */
[----:B------:R-:W-:Y:S01]  /*14c0*/  SHF.R.S32.HI R11, RZ, 0x1f, R24 ;  /* 0x0000001fff0b7819 */ /* 0x000fe20000011418 */
[----:B------:R-:W-:Y:S01]  /*14d0*/  ULDC.64 UR4, c[0x0][0x258] ;  /* 0x0000960000047ab9 */ /* 0x000fe20000000a00 */
[----:B------:R-:W-:Y:S01]  /*14e0*/  LEA.HI R89, R23, R102, RZ, 0x5 ;  /* 0x0000006617597211 */ /* 0x000fe200078f28ff */
[----:B------:R-:W-:-:S02]  /*14f0*/  IMAD R9, R16, UR10, RZ ;  /* 0x0000000a10097c24 */ /* 0x000fc4000f8e02ff */
[----:B------:R-:W-:Y:S01]  /*1500*/  IMAD.IADD R26, R0, 0x1, -R8 ;  /* 0x00000001001a7824 */ /* 0x000fe200078e0a08 */
[----:B------:R-:W-:Y:S01]  /*1510*/  SHF.R.S32.HI R88, RZ, 0x5, R89 ;  /* 0x00000005ff587819 */ /* 0x000fe20000011459 */
[----:B------:R-:W-:Y:S02]  /*1520*/  IMAD R0, R11, UR4, RZ ;  /* 0x000000040b007c24 */ /* 0x000fe4000f8e02ff */
[----:B------:R-:W-:Y:S01]  /*1530*/  IMAD.IADD R5, R5, 0x1, R14 ;  /* 0x0000000105057824 */ /* 0x000fe200078e020e */
[----:B------:R-:W-:Y:S01]  /*1540*/  IADD3 R14, P0, R2, R15, RZ ;  /* 0x0000000f020e7210 */ /* 0x000fe20007f1e0ff */
[C---:B------:R-:W-:Y:S02]  /*1550*/  IMAD R16, R10.reuse, UR11, R9 ;  /* 0x0000000b0a107c24 */ /* 0x040fe4000f8e0209 */
[----:B------:R-:W-:Y:S01]  /*1560*/  IMAD.WIDE.U32 R10, R10, UR10, R6 ;  /* 0x0000000a0a0a7c25 */ /* 0x000fe2000f8e0006 */
[----:B------:R-:W-:-:S03]  /*1570*/  ULDC.64 UR10, c[0x0][0x250] ;  /* 0x00009400000a7ab9 */ /* 0x000fc60000000a00 */
[C---:B------:R-:W-:Y:S02]  /*1580*/  IMAD R15, R24.reuse, UR5, R0 ;  /* 0x00000005180f7c24 */ /* 0x040fe4000f8e0200 */
[----:B------:R-:W-:Y:S01]  /*1590*/  IMAD.WIDE.U32 R8, R24, UR4, R4 ;  /* 0x0000000418087c25 */ /* 0x000fe2000f8e0004 */
[----:B------:R-:W-:-:S03]  /*15a0*/  ULDC.64 UR4, c[0x0][0x218] ;  /* 0x0000860000047ab9 */ /* 0x000fc60000000a00 */
[C---:B------:R-:W-:Y:S02]  /*15b0*/  IMAD R0, R3.reuse, UR6, RZ ;  /* 0x0000000603007c24 */ /* 0x040fe4000f8e02ff */
[----:B------:R-:W-:Y:S02]  /*15c0*/  IMAD.X R4, R3, 0x1, R17, P0 ;  /* 0x0000000103047824 */ /* 0x000fe400000e0611 */
[----:B------:R-:W-:Y:S02]  /*15d0*/  IMAD.IADD R5, R11, 0x1, R16 ;  /* 0x000000010b057824 */ /* 0x000fe400078e0210 */
[----:B------:R-:W-:Y:S02]  /*15e0*/  IMAD R11, R2, UR7, R0 ;  /* 0x00000007020b7c24 */ /* 0x000fe4000f8e0200 */
[----:B------:R-:W-:Y:S02]  /*15f0*/  IMAD R0, R4, UR10, RZ ;  /* 0x0000000a04007c24 */ /* 0x000fe4000f8e02ff */
[----:B------:R-:W-:-:S02]  /*1600*/  IMAD.IADD R3, R9, 0x1, R15 ;  /* 0x0000000109037824 */ /* 0x000fc400078e020f */
[----:B------:R-:W-:Y:S01]  /*1610*/  IMAD R9, R14, UR11, R0 ;  /* 0x0000000b0e097c24 */ /* 0x000fe2000f8e0200 */
[----:B------:R-:W-:Y:S01]  /*1620*/  USHF.L.U64.HI UR11, UR10, 0x5, UR11 ;  /* 0x000000050a0b7899 */ /* 0x000fe2000801020b */
[----:B------:R-:W-:Y:S02]  /*1630*/  IMAD R0, R19, UR16, RZ ;  /* 0x0000001013007c24 */ /* 0x000fe4000f8e02ff */
[----:B------:R-:W-:-:S04]  /*1640*/  IMAD.WIDE.U32 R6, R2, UR6, R12 ;  /* 0x0000000602067c25 */ /* 0x000fc8000f8e000c */
[----:B------:R-:W-:Y:S01]  /*1650*/  IMAD.MOV.U32 R2, RZ, RZ, R8 ;  /* 0x000000ffff027224 */ /* 0x000fe200078e0008 */
[----:B------:R-:W-:Y:S01]  /*1660*/  LEA R28, P0, R6, UR4, 0x1 ;  /* 0x00000004061c7c11 */ /* 0x000fe2000f8008ff */
[----:B------:R-:W-:Y:S01]  /*1670*/  IMAD R8, R18, UR17, R0 ;  /* 0x0000001112087c24 */ /* 0x000fe2000f8e0200 */
[----:B------:R-:W-:Y:S01]  /*1680*/  USHF.L.U32 UR4, UR16, 0x5, URZ ;  /* 0x0000000510047899 */ /* 0x000fe2000800063f */
[----:B------:R-:W-:Y:S02]  /*1690*/  IMAD.IADD R0, R7, 0x1, R11 ;  /* 0x0000000107007824 */ /* 0x000fe400078e020b */
[----:B------:R-:W-:Y:S01]  /*16a0*/  IMAD.MOV.U32 R4, RZ, RZ, R10 ;  /* 0x000000ffff047224 */ /* 0x000fe200078e000a */
[----:B------:R-:W-:Y:S01]  /*16b0*/  STL [R1+0xc], R28 ;  /* 0x00000c1c01007387 */ /* 0x000fe20000100800 */
[----:B------:R-:W-:Y:S01]  /*16c0*/  IMAD.MOV.U32 R214, RZ, RZ, R28 ;  /* 0x000000ffffd67224 */ /* 0x000fe200078e001c */
[----:B------:R-:W-:Y:S01]  /*16d0*/  LEA.HI.X R0, R6, UR5, R0, 0x1, P0 ;  /* 0x0000000506007c11 */ /* 0x000fe200080f0c00 */
[----:B------:R-:W-:Y:S01]  /*16e0*/  IMAD.WIDE.U32 R4, R14, UR10, R4 ;  /* 0x0000000a0e047c25 */ /* 0x000fe2000f8e0004 */
[----:B-1----:R-:W-:-:S02]  /*16f0*/  ULEA UR5, UR24, UR25, 0x18 ;  /* 0x0000001918057291 */ /* 0x002fc4000f8ec03f */
[----:B------:R-:W-:Y:S01]  /*1700*/  IADD3 R14, P0, R214, UR23, RZ ;  /* 0x00000017d60e7c10 */ /* 0x000fe2000ff1e0ff */
[----:B------:R-:W-:Y:S01]  /*1710*/  IMAD.MOV.U32 R215, RZ, RZ, R0 ;  /* 0x000000ffffd77224 */ /* 0x000fe200078e0000 */
[----:B------:R1:W-:Y:S01]  /*1720*/  STL [R1+0x8], R0 ;  /* 0x0000080001007387 */ /* 0x0003e20000100800 */
[----:B------:R-:W-:Y:S01]  /*1730*/  IMAD.WIDE.U32 R2, R18, UR16, R2 ;  /* 0x0000001012027c25 */ /* 0x000fe2000f8e0002 */
[----:B------:R-:W-:Y:S01]  /*1740*/  LEA R180, P1, R4, UR12, 0x1 ;  /* 0x0000000c04b47c11 */ /* 0x000fe2000f8208ff */
[----:B------:R-:W-:Y:S01]  /*1750*/  USHF.L.U64.HI UR16, UR16, 0x5, UR17 ;  /* 0x0000000510107899 */ /* 0x000fe20008010211 */
[----:B------:R-:W-:Y:S01]  /*1760*/  IADD3.X R15, R215, UR22, RZ, P0, !PT ;  /* 0x00000016d70f7c10 */ /* 0x000fe200087fe4ff */
[----:B------:R-:W-:Y:S01]  /*1770*/  IMAD.IADD R3, R3, 0x1, R8 ;  /* 0x0000000103037824 */ /* 0x000fe200078e0208 */
[----:B------:R-:W-:Y:S01]  /*1780*/  LEA R6, P2, R2, UR14, 0x1 ;  /* 0x0000000e02067c11 */ /* 0x000fe2000f8408ff */
[----:B------:R-:W-:Y:S01]  /*1790*/  USHF.L.U32 UR12, UR10, 0x5, URZ ;  /* 0x000000050a0c7899 */ /* 0x000fe2000800063f */
[----:B------:R-:W-:-:S02]  /*17a0*/  IADD3 R12, P0, R14, UR23, RZ ;  /* 0x000000170e0c7c10 */ /* 0x000fc4000ff1e0ff */
[----:B------:R-:W-:Y:S02]  /*17b0*/  LEA.HI.X R7, R2, UR15, R3, 0x1, P2 ;  /* 0x0000000f02077c11 */ /* 0x000fe400090f0c03 */
[----:B------:R-:W-:Y:S02]  /*17c0*/  IADD3.X R13, R15, UR22, RZ, P0, !PT ;  /* 0x000000160f0d7c10 */ /* 0x000fe400087fe4ff */
[----:B------:R-:W-:Y:S02]  /*17d0*/  IADD3 R10, P0, R12, UR23, RZ ;  /* 0x000000170c0a7c10 */ /* 0x000fe4000ff1e0ff */
[----:B------:R-:W-:Y:S02]  /*17e0*/  LEA R243, R243, UR5, 0x1 ;  /* 0x00000005f3f37c11 */ /* 0x000fe4000f8e08ff */
[----:B------:R-:W-:Y:S02]  /*17f0*/  IADD3.X R11, R13, UR22, RZ, P0, !PT ;  /* 0x000000160d0b7c10 */ /* 0x000fe400087fe4ff */
[----:B------:R-:W-:Y:S01]  /*1800*/  IADD3 R8, P0, R10, UR23, RZ ;  /* 0x000000170a087c10 */ /* 0x000fe2000ff1e0ff */
[----:B------:R-:W-:Y:S01]  /*1810*/  @!PT LDS RZ, [RZ] ;  /* 0x00000000fffff984 */ /* 0x000fe20000000800 */
[----:B------:R-:W-:Y:S01]  /*1820*/  @!PT LDS RZ, [RZ] ;  /* 0x00000000fffff984 */ /* 0x000fe20000000800 */
[----:B------:R-:W-:Y:S01]  /*1830*/  @!PT LDS RZ, [RZ] ;  /* 0x00000000fffff984 */ /* 0x000fe20000000800 */
[----:B------:R2:W-:Y:S01]  /*1840*/  LDGSTS.E.BYPASS.LTC128B.128 [R243], desc[UR20][R6.64] ;  /* 0x0000000006f37fae */ /* 0x0005e2000b901d54 */
[----:B-1----:R-:W-:-:S02]  /*1850*/  IMAD.IADD R0, R5, 0x1, R9 ;  /* 0x0000000105007824 */ /* 0x002fc400078e0209 */
[----:B------:R-:W-:-:S03]  /*1860*/  IADD3.X R9, R11, UR22, RZ, P0, !PT ;  /* 0x000000160b097c10 */ /* 0x000fc600087fe4ff */
[----:B------:R-:W-:Y:S02]  /*1870*/  LEA.HI.X R181, R4, UR13, R0, 0x1, P1 ;  /* 0x0000000d04b57c11 */ /* 0x000fe400088f0c00 */
[----:B------:R-:W-:-:S04]  /*1880*/  IADD3 R4, P1, R6, UR4, RZ ;  /* 0x0000000406047c10 */ /* 0x000fc8000ff3e0ff */
[----:B------:R-:W-:Y:S02]  /*1890*/  IADD3.X R5, R7, UR16, RZ, P1, !PT ;  /* 0x0000001007057c10 */ /* 0x000fe40008ffe4ff */
[----:B------:R-:W-:-:S03]  /*18a0*/  IADD3 R2, P1, R4, UR4, RZ ;  /* 0x0000000404027c10 */ /* 0x000fc6000ff3e0ff */
[----:B------:R1:W-:Y:S01]  /*18b0*/  LDGSTS.E.BYPASS.LTC128B.128 [R243+0x800], desc[UR20][R4.64] ;  /* 0x0080000004f37fae */ /* 0x0003e2000b901d54 */
[----:B------:R-:W-:Y:S02]  /*18c0*/  IADD3.X R3, R5, UR16, RZ, P1, !PT ;  /* 0x0000001005037c10 */ /* 0x000fe40008ffe4ff */
[----:B------:R-:W-:Y:S01]  /*18d0*/  IADD3 R16, P1, R2, UR4, RZ ;  /* 0x0000000402107c10 */ /* 0x000fe2000ff3e0ff */
[----:B------:R-:W-:Y:S02]  /*18e0*/  UIADD3 UR4, UR5, 0x2000, URZ ;  /* 0x0000200005047890 */ /* 0x000fe4000fffe03f */
[----:B------:R3:W-:Y:S01]  /*18f0*/  LDGSTS.E.BYPASS.LTC128B.128 [R243+0x1000], desc[UR20][R2.64] ;  /* 0x0100000002f37fae */ /* 0x0007e2000b901d54 */
[----:B--2---:R-:W-:Y:S02]  /*1900*/  IADD3 R6, P0, R8, UR23, RZ ;  /* 0x0000001708067c10 */ /* 0x004fe4000ff1e0ff */
[----:B------:R-:W-:Y:S02]  /*1910*/  IADD3.X R17, R3, UR16, RZ, P1, !PT ;  /* 0x0000001003117c10 */ /* 0x000fe40008ffe4ff */
[----:B------:R-:W-:-:S02]  /*1920*/  IADD3.X R7, R9, UR22, RZ, P0, !PT ;  /* 0x0000001609077c10 */ /* 0x000fc400087fe4ff */
[----:B------:R-:W-:Y:S01]  /*1930*/  LOP3.LUT P1, RZ, R26, 0x2, RZ, 0xc0, !PT ;  /* 0x000000021aff7812 */ /* 0x000fe2000782c0ff */
[----:B------:R-:W-:Y:S01]  /*1940*/  LDGSTS.E.BYPASS.LTC128B.128 [R243+0x1800], desc[UR20][R16.64] ;  /* 0x0180000010f37fae */ /* 0x000fe2000b901d54 */
[----:B-1----:R-:W-:-:S04]  /*1950*/  IADD3 R4, P0, R6, UR23, RZ ;  /* 0x0000001706047c10 */ /* 0x002fc8000ff1e0ff */
[----:B------:R-:W-:Y:S01]  /*1960*/  IADD3.X R5, R7, UR22, RZ, P0, !PT ;  /* 0x0000001607057c10 */ /* 0x000fe200087fe4ff */
[----:B---3--:R-:W-:Y:S02]  /*1970*/  IMAD.MOV.U32 R2, RZ, RZ, R214 ;  /* 0x000000ffff027224 */ /* 0x008fe400078e00d6 */
[----:B------:R-:W-:-:S05]  /*1980*/  IMAD.MOV.U32 R3, RZ, RZ, R215 ;  /* 0x000000ffff037224 */ /* 0x000fca00078e00d7 */
[----:B------:R1:W-:Y:S04]  /*1990*/  LDGSTS.E.BYPASS.LTC128B.128 [R243+0x2000], desc[UR20][R2.64] ;  /* 0x0200000002f37fae */ /* 0x0003e8000b901d54 */
[----:B------:R2:W-:Y:S04]  /*19a0*/  LDGSTS.E.BYPASS.LTC128B.128 [R243+0x2800], desc[UR20][R14.64] ;  /* 0x028000000ef37fae */ /* 0x0005e8000b901d54 */
[----:B------:R3:W-:Y:S04]  /*19b0*/  LDGSTS.E.BYPASS.LTC128B.128 [R243+0x3000], desc[UR20][R12.64] ;  /* 0x030000000cf37fae */ /* 0x0007e8000b901d54 */
[----:B------:R4:W-:Y:S04]  /*19c0*/  LDGSTS.E.BYPASS.LTC128B.128 [R243+0x3800], desc[UR20][R10.64] ;  /* 0x038000000af37fae */ /* 0x0009e8000b901d54 */
[----:B------:R4:W-:Y:S04]  /*19d0*/  LDGSTS.E.BYPASS.LTC128B.128 [R243+0x4000], desc[UR20][R8.64] ;  /* 0x0400000008f37fae */ /* 0x0009e8000b901d54 */
[----:B------:R4:W-:Y:S04]  /*19e0*/  LDGSTS.E.BYPASS.LTC128B.128 [R243+0x4800], desc[UR20][R6.64] ;  /* 0x0480000006f37fae */ /* 0x0009e8000b901d54 */
[----:B------:R4:W-:Y:S01]  /*19f0*/  LDGSTS.E.BYPASS.LTC128B.128 [R243+0x5000], desc[UR20][R4.64] ;  /* 0x0500000004f37fae */ /* 0x0009e2000b901d54 */
[----:B-1----:R-:W-:-:S04]  /*1a00*/  IADD3 R2, P0, R4, UR23, RZ ;  /* 0x0000001704027c10 */ /* 0x002fc8000ff1e0ff */
[----:B------:R-:W-:Y:S02]  /*1a10*/  IADD3.X R3, R5, UR22, RZ, P0, !PT ;  /* 0x0000001605037c10 */ /* 0x000fe400087fe4ff */
[----:B--2---:R-:W-:-:S03]  /*1a20*/  IADD3 R14, P0, R2, UR23, RZ ;  /* 0x00000017020e7c10 */ /* 0x004fc6000ff1e0ff */
[----:B------:R1:W-:Y:S01]  /*1a30*/  LDGSTS.E.BYPASS.LTC128B.128 [R243+0x5800], desc[UR20][R2.64] ;  /* 0x0580000002f37fae */ /* 0x0003e2000b901d54 */
[----:B------:R-:W-:Y:S02]  /*1a40*/  IADD3.X R15, R3, UR22, RZ, P0, !PT ;  /* 0x00000016030f7c10 */ /* 0x000fe400087fe4ff */
[----:B---3--:R-:W-:-:S03]  /*1a50*/  IADD3 R12, P0, R14, UR23, RZ ;  /* 0x000000170e0c7c10 */ /* 0x008fc6000ff1e0ff */
[----:B------:R-:W-:Y:S01]  /*1a60*/  LDGSTS.E.BYPASS.LTC128B.128 [R243+0x6000], desc[UR20][R14.64] ;  /* 0x060000000ef37fae */ /* 0x000fe2000b901d54 */
[----:B------:R-:W-:Y:S02]  /*1a70*/  IADD3.X R13, R15, UR22, RZ, P0, !PT ;  /* 0x000000160f0d7c10 */ /* 0x000fe400087fe4ff */
[----:B----4-:R-:W-:-:S03]  /*1a80*/  IADD3 R10, P0, R12, UR23, RZ ;  /* 0x000000170c0a7c10 */ /* 0x010fc6000ff1e0ff */
[----:B------:R-:W-:Y:S01]  /*1a90*/  LDGSTS.E.BYPASS.LTC128B.128 [R243+0x6800], desc[UR20][R12.64] ;  /* 0x068000000cf37fae */ /* 0x000fe2000b901d54 */
[----:B------:R-:W-:Y:S02]  /*1aa0*/  IADD3.X R11, R13, UR22, RZ, P0, !PT ;  /* 0x000000160d0b7c10 */ /* 0x000fe400087fe4ff */
[----:B------:R-:W-:-:S03]  /*1ab0*/  IADD3 R8, P0, R10, UR23, RZ ;  /* 0x000000170a087c10 */ /* 0x000fc6000ff1e0ff */
[----:B------:R-:W-:Y:S01]  /*1ac0*/  LDGSTS.E.BYPASS.LTC128B.128 [R243+0x7000], desc[UR20][R10.64] ;  /* 0x070000000af37fae */ /* 0x000fe2000b901d54 */
        /* <DEDUP_REMOVED lines=13> */
[----:B-1----:R-:W-:-:S03]  /*1ba0*/  SHF.R.S32.HI R4, RZ, 0x4, R21 ;  /* 0x00000004ff047819 */ /* 0x002fc60000011415 */
[----:B------:R1:W-:Y:S01]  /*1bb0*/  LDGSTS.E.BYPASS.LTC128B.128 [R243+0x9800], desc[UR20][R6.64] ;  /* 0x0980000006f37fae */ /* 0x0003e2000b901d54 */
[----:B------:R-:W-:Y:S01]  /*1bc0*/  LEA.HI R0, R21, R4, RZ, 0x1 ;  /* 0x0000000415007211 */ /* 0x000fe200078f08ff */
[----:B---3--:R-:W-:Y:S02]  /*1bd0*/  IMAD.SHL.U32 R3, R25, 0x40, RZ ;  /* 0x0000004019037824 */ /* 0x008fe400078e00ff */
[----:B------:R-:W0:Y:S01]  /*1be0*/  LDGDEPBAR ;  /* 0x00000000000079af */ /* 0x000e220000000000 */
[----:B------:R-:W-:Y:S02]  /*1bf0*/  LOP3.LUT R2, R0, 0xfffffffe, RZ, 0xc0, !PT ;  /* 0xfffffffe00027812 */ /* 0x000fe400078ec0ff */
[----:B------:R-:W-:-:S03]  /*1c00*/  LOP3.LUT R0, R3, 0x1c0, RZ, 0xc0, !PT ;  /* 0x000001c003007812 */ /* 0x000fc600078ec0ff */
[----:B------:R-:W-:Y:S02]  /*1c10*/  IMAD.IADD R3, R4, 0x1, -R2 ;  /* 0x0000000104037824 */ /* 0x000fe400078e0a02 */
[----:B------:R-:W-:Y:S01]  /*1c20*/  IMAD.SHL.U32 R2, R26, 0x40, RZ ;  /* 0x000000401a027824 */ /* 0x000fe200078e00ff */
[----:B------:R-:W-:Y:S01]  /*1c30*/  LOP3.LUT R10, R0, 0x8, R22, 0xf8, !PT ;  /* 0x00000008000a7812 */ /* 0x000fe200078ef816 */
[----:B------:R-:W-:Y:S01]  /*1c40*/  IMAD.SHL.U32 R11, R3, 0x8, RZ ;  /* 0x00000008030b7824 */ /* 0x000fe200078e00ff */
[----:B------:R-:W-:Y:S02]  /*1c50*/  SHF.R.U32.HI R9, RZ, 0x3, R0 ;  /* 0x00000003ff097819 */ /* 0x000fe40000011600 */
[----:B------:R-:W-:Y:S02]  /*1c60*/  LOP3.LUT R0, R2, 0x1c0, RZ, 0xc0, !PT ;  /* 0x000001c002007812 */ /* 0x000fe400078ec0ff */
[----:B------:R-:W-:Y:S02]  /*1c70*/  LOP3.LUT R2, R10, R9, RZ, 0x3c, !PT ;  /* 0x000000090a027212 */ /* 0x000fe400078e3cff */
[----:B------:R-:W-:-:S02]  /*1c80*/  LOP3.LUT R11, R0, 0x8, R11, 0xf8, !PT ;  /* 0x00000008000b7812 */ /* 0x000fc400078ef80b */
[----:B------:R-:W-:Y:S01]  /*1c90*/  SHF.R.U32.HI R0, RZ, 0x3, R0 ;  /* 0x00000003ff007819 */ /* 0x000fe20000011600 */
[----:B------:R-:W-:Y:S01]  /*1ca0*/  IMAD R3, R3, 0x200, R2 ;  /* 0x0000020003037824 */ /* 0x000fe200078e0202 */
[----:B-1----:R-:W-:Y:S01]  /*1cb0*/  IADD3 R6, P0, R180, UR12, RZ ;  /* 0x0000000cb4067c10 */ /* 0x002fe2000ff1e0ff */
[----:B------:R-:W-:-:S04]  /*1cc0*/  DEPBAR.LE SB0, 0x0 ;  /* 0x000080000000791a */ /* 0x000fc80000000000 */
[----:B------:R-:W-:Y:S01]  /*1cd0*/  IADD3.X R7, R181, UR11, RZ, P0, !PT ;  /* 0x0000000bb5077c10 */ /* 0x000fe200087fe4ff */
[----:B------:R-:W-:Y:S01]  /*1ce0*/  BAR.SYNC.DEFER_BLOCKING 0x0 ;  /* 0x0000000000007b1d */ /* 0x000fe20000010000 */
[----:B------:R-:W-:Y:S02]  /*1cf0*/  IADD3 R4, P0, R6, UR12, RZ ;  /* 0x0000000c06047c10 */ /* 0x000fe4000ff1e0ff */
[----:B------:R-:W-:Y:S01]  /*1d00*/  LOP3.LUT R202, R11, R0, RZ, 0x3c, !PT ;  /* 0x000000000bca7212 */ /* 0x000fe200078e3cff */
[----:B------:R-:W-:Y:S01]  /*1d10*/  IMAD.SHL.U32 R0, R20, 0x40, RZ ;  /* 0x0000004014007824 */ /* 0x000fe200078e00ff */
[----:B------:R-:W-:Y:S02]  /*1d20*/  IADD3.X R5, R7, UR11, RZ, P0, !PT ;  /* 0x0000000b07057c10 */ /* 0x000fe400087fe4ff */
[----:B------:R-:W-:Y:S02]  /*1d30*/  IADD3 R8, P0, R4, UR12, RZ ;  /* 0x0000000c04087c10 */ /* 0x000fe4000ff1e0ff */
[----:B------:R-:W-:-:S02]  /*1d40*/  LOP3.LUT R200, R0, 0xfffffe00, RZ, 0xc0, !PT ;  /* 0xfffffe0000c87812 */ /* 0x000fc400078ec0ff */
[----:B------:R-:W-:Y:S02]  /*1d50*/  IADD3.X R9, R5, UR11, RZ, P0, !PT ;  /* 0x0000000b05097c10 */ /* 0x000fe400087fe4ff */
[----:B------:R-:W-:Y:S01]  /*1d60*/  IADD3 R12, P0, R8, UR12, RZ ;  /* 0x0000000c080c7c10 */ /* 0x000fe2000ff1e0ff */
[----:B------:R-:W-:Y:S01]  /*1d70*/  IMAD R0, R88, 0x400, R200 ;  /* 0x0000040058007824 */ /* 0x000fe200078e02c8 */
[----:B------:R-:W-:Y:S02]  /*1d80*/  LEA R24, R3, UR5, 0x1 ;  /* 0x0000000503187c11 */ /* 0x000fe4000f8e08ff */
[----:B------:R-:W-:Y:S01]  /*1d90*/  IADD3.X R13, R9, UR11, RZ, P0, !PT ;  /* 0x0000000b090d7c10 */ /* 0x000fe200087fe4ff */
[----:B------:R-:W-:Y:S01]  /*1da0*/  IMAD.IADD R0, R0, 0x1, R202 ;  /* 0x0000000100007824 */ /* 0x000fe200078e02ca */
[----:B------:R-:W-:Y:S02]  /*1db0*/  IADD3 R10, P0, R12, UR12, RZ ;  /* 0x0000000c0c0a7c10 */ /* 0x000fe4000ff1e0ff */
[----:B------:R-:W-:Y:S01]  /*1dc0*/  LEA R228, R3, UR4, 0x1 ;  /* 0x0000000403e47c11 */ /* 0x000fe2000f8e08ff */
[----:B------:R-:W-:Y:S01]  /*1dd0*/  ULDC UR4, c[0x0][0x39c] ;  /* 0x0000e70000047ab9 */ /* 0x000fe20000000800 */
[----:B------:R-:W-:Y:S01]  /*1de0*/  IADD3.X R11, R13, UR11, RZ, P0, !PT ;  /* 0x0000000b0d0b7c10 */ /* 0x000fe200087fe4ff */
[----:B------:R-:W-:Y:S01]  /*1df0*/  @!PT LDS RZ, [RZ] ;  /* 0x00000000fffff984 */ /* 0x000fe20000000800 */
[----:B------:R-:W-:Y:S01]  /*1e00*/  @!PT LDS RZ, [RZ] ;  /* 0x00000000fffff984 */ /* 0x000fe20000000800 */
[----:B------:R-:W-:Y:S01]  /*1e10*/  @!PT LDS RZ, [RZ] ;  /* 0x00000000fffff984 */ /* 0x000fe20000000800 */
[----:B------:R-:W-:Y:S01]  /*1e20*/  LDGSTS.E.BYPASS.LTC128B.128 [R243+0xa000], desc[UR20][R180.64] ;  /* 0x0a000000b4f37fae */ /* 0x000fe2000b901d54 */
[----:B------:R-:W-:Y:S01]  /*1e30*/  IADD3 R14, P0, R10, UR12, RZ ;  /* 0x0000000c0a0e7c10 */ /* 0x000fe2000ff1e0ff */
[----:B------:R-:W-:Y:S01]  /*1e40*/  VIADD R229, R228, 0x40 ;  /* 0x00000040e4e57836 */ /* 0x000fe20000000000 */
[----:B------:R-:W-:Y:S01]  /*1e50*/  LEA R230, R0, UR5, 0x1 ;  /* 0x0000000500e67c11 */ /* 0x000fe2000f8e08ff */
[----:B------:R1:W-:Y:S01]  /*1e60*/  LDGSTS.E.BYPASS.LTC128B.128 [R243+0xa800], desc[UR20][R6.64] ;  /* 0x0a80000006f37fae */ /* 0x0003e2000b901d54 */
[----:B------:R-:W-:Y:S01]  /*1e70*/  IADD3.X R15, R11, UR11, RZ, P0, !PT ;  /* 0x0000000b0b0f7c10 */ /* 0x000fe200087fe4ff */
[----:B------:R-:W-:-:S02]  /*1e80*/  IMAD.MOV.U32 R0, RZ, RZ, 0x20 ;  /* 0x00000020ff007424 */ /* 0x000fc400078e00ff */
        /* <DEDUP_REMOVED lines=12> */
[----:B------:R-:W-:Y:S02]  /*1f50*/  IADD3.X R9, R5, UR11, RZ, P0, !PT ;  /* 0x0000000b05097c10 */ /* 0x000fe400087fe4ff */
[----:B----4-:R-:W-:-:S03]  /*1f60*/  IADD3 R10, P0, R8, UR12, RZ ;  /* 0x0000000c080a7c10 */ /* 0x010fc6000ff1e0ff */
[----:B------:R3:W-:Y:S01]  /*1f70*/  LDGSTS.E.BYPASS.LTC128B.128 [R243+0xe800], desc[UR20][R8.64] ;  /* 0x0e80000008f37fae */ /* 0x0007e2000b901d54 */
        /* <DEDUP_REMOVED lines=10> */
[----:B------:R3:W-:Y:S01]  /*2020*/  LDGSTS.E.BYPASS.LTC128B.128 [R243+0x10800], desc[UR20][R8.64] ;  /* 0x1080000008f37fae */ /* 0x0007e2000b901d54 */
[----:B-1----:R-:W-:-:S04]  /*2030*/  IADD3 R6, P0, R8, UR12, RZ ;  /* 0x0000000c08067c10 */ /* 0x002fc8000ff1e0ff */
[----:B------:R-:W-:Y:S02]  /*2040*/  IADD3.X R7, R9, UR11, RZ, P0, !PT ;  /* 0x0000000b09077c10 */ /* 0x000fe400087fe4ff */
[----:B--2---:R-:W-:-:S03]  /*2050*/  IADD3 R4, P0, R6, UR12, RZ ;  /* 0x0000000c06047c10 */ /* 0x004fc6000ff1e0ff */
[----:B------:R-:W-:Y:S01]  /*2060*/  LDGSTS.E.BYPASS.LTC128B.128 [R243+0x11000], desc[UR20][R6.64] ;  /* 0x1100000006f37fae */ /* 0x000fe2000b901d54 */
[----:B------:R-:W-:Y:S02]  /*2070*/  IADD3.X R5, R7, UR11, RZ, P0, !PT ;  /* 0x0000000b07057c10 */ /* 0x000fe400087fe4ff */
[----:B------:R-:W-:-:S03]  /*2080*/  LOP3.LUT P0, RZ, R25, 0x2, RZ, 0xc0, !PT ;  /* 0x0000000219ff7812 */ /* 0x000fc6000780c0ff */
[----:B------:R1:W-:Y:S01]  /*2090*/  LDGSTS.E.BYPASS.LTC128B.128 [R243+0x11800], desc[UR20][R4.64] ;  /* 0x1180000004f37fae */ /* 0x0003e2000b901d54 */
[C---:B------:R-:W-:Y:S02]  /*20a0*/  SEL R2, R0.reuse, 0xffffffe0, !P0 ;  /* 0xffffffe000027807 */ /* 0x040fe40004000000 */
[----:B------:R-:W-:Y:S01]  /*20b0*/  SEL R0, R0, 0xffffffe0, !P1 ;  /* 0xffffffe000007807 */ /* 0x000fe20004800000 */
[----:B------:R-:W-:Y:S01]  /*20c0*/  LDSM.16.M88.4 R20, [R230] ;  /* 0x00000000e614783b */ /* 0x000fe20000000200 */
[----:B------:R-:W-:Y:S01]  /*20d0*/  LOP3.LUT P0, RZ, R25, 0x4, RZ, 0xc0, !PT ;  /* 0x0000000419ff7812 */ /* 0x000fe2000780c0ff */
[----:B------:R-:W-:Y:S01]  /*20e0*/  IMAD.IADD R227, R228, 0x1, R2 ;  /* 0x00000001e4e37824 */ /* 0x000fe200078e0202 */
[----:B------:R-:W-:Y:S01]  /*20f0*/  LOP3.LUT P1, RZ, R26, 0x4, RZ, 0xc0, !PT ;  /* 0x000000041aff7812 */ /* 0x000fe2000782c0ff */
[----:B---3--:R-:W2:Y:S01]  /*2100*/  LDSM.16.M88.4 R8, [R24+0x2000] ;  /* 0x002000001808783b */ /* 0x008ea20000000200 */
[----:B------:R-:W-:-:S03]  /*2110*/  IMAD.IADD R233, R230, 0x1, R0 ;  /* 0x00000001e6e97824 */ /* 0x000fc600078e0200 */
[----:B------:R-:W-:Y:S04]  /*2120*/  LDSM.16.M88.4 R32, [R227] ;  /* 0x00000000e320783b */ /* 0x000fe80000000200 */
[----:B------:R-:W-:Y:S02]  /*2130*/  LDSM.16.M88.4 R16, [R233] ;  /* 0x00000000e910783b */ /* 0x000fe40000000200 */
[----:B------:R-:W-:Y:S02]  /*2140*/  @P0 VIADD R229, R228, 0xffffffc0 ;  /* 0xffffffc0e4e50836 */ /* 0x000fe40000000000 */
[----:B------:R-:W3:Y:S02]  /*2150*/  LDSM.16.M88.4 R44, [R24+0x2800] ;  /* 0x00280000182c783b */ /* 0x000ee40000000200 */
[----:B------:R-:W-:-:S02]  /*2160*/  IMAD.IADD R226, R2, 0x1, R229 ;  /* 0x0000000102e27824 */ /* 0x000fc400078e02e5 */
[----:B------:R-:W-:Y:S01]  /*2170*/  LDSM.16.M88.4 R52, [R229] ;  /* 0x00000000e534783b */ /* 0x000fe20000000200 */
[C---:B------:R-:W-:Y:S02]  /*2180*/  VIADD R242, R229.reuse, 0x3800 ;  /* 0x00003800e5f27836 */ /* 0x040fe40000000000 */
[----:B-1----:R-:W-:Y:S01]  /*2190*/  IMAD.MOV.U32 R4, RZ, RZ, 0x40 ;  /* 0x00000040ff047424 */ /* 0x002fe200078e00ff */
[----:B------:R-:W1:Y:S01]  /*21a0*/  LDSM.16.M88.4 R56, [R227+0x800] ;  /* 0x00080000e338783b */ /* 0x000e620000000200 */
[C---:B------:R-:W-:Y:S02]  /*21b0*/  VIADD R241, R229.reuse, 0x4000 ;  /* 0x00004000e5f17836 */ /* 0x040fe40000000000 */
[C---:B------:R-:W-:Y:S01]  /*21c0*/  VIADD R240, R229.reuse, 0x4800 ;  /* 0x00004800e5f07836 */ /* 0x040fe20000000000 */
[----:B------:R-:W-:Y:S01]  /*21d0*/  SEL R4, R4, 0xffffffc0, !P1 ;  /* 0xffffffc004047807 */ /* 0x000fe20004800000 */
[----:B------:R-:W-:Y:S01]  /*21e0*/  LDSM.16.M88.4 R72, [R226] ;  /* 0x00000000e248783b */ /* 0x000fe20000000200 */
[----:B------:R-:W-:-:S02]  /*21f0*/  VIADD R239, R229, 0x5000 ;  /* 0x00005000e5ef7836 */ /* 0x000fc40000000000 */
[C---:B------:R-:W-:Y:S01]  /*2200*/  VIADD R238, R229.reuse, 0x5800 ;  /* 0x00005800e5ee7836 */ /* 0x040fe20000000000 */
[----:B------:R-:W-:Y:S01]  /*2210*/  LDSM.16.M88.4 R64, [R24+0x3000] ;  /* 0x003000001840783b */ /* 0x000fe20000000200 */
[----:B------:R-:W-:Y:S02]  /*2220*/  IMAD.IADD R231, R230, 0x1, R4 ;  /* 0x00000001e6e77824 */ /* 0x000fe400078e0204 */
[C---:B------:R-:W-:Y:S01]  /*2230*/  VIADD R237, R229.reuse, 0x6000 ;  /* 0x00006000e5ed7836 */ /* 0x040fe20000000000 */
[----:B------:R-:W-:Y:S01]  /*2240*/  LDSM.16.M88.4 R68, [R229+0x800] ;  /* 0x00080000e544783b */ /* 0x000fe20000000200 */
[----:B------:R-:W-:Y:S02]  /*2250*/  IMAD.IADD R232, R0, 0x1, R231 ;  /* 0x0000000100e87824 */ /* 0x000fe400078e02e7 */
[C---:B------:R-:W-:Y:S01]  /*2260*/  VIADD R236, R229.reuse, 0x6800 ;  /* 0x00006800e5ec7836 */ /* 0x040fe20000000000 */
[----:B------:R-:W4:Y:S01]  /*2270*/  LDSM.16.M88.4 R12, [R231] ;  /* 0x00000000e70c783b */ /* 0x000f220000000200 */
[C---:B------:R-:W-:Y:S01]  /*2280*/  VIADD R235, R229.reuse, 0x7000 ;  /* 0x00007000e5eb7836 */ /* 0x040fe20000000000 */
[----:B--2---:R-:W-:Y:S02]  /*2290*/  HMMA.16816.F32 R28, R20, R8, RZ ;  /* 0x00000008141c723c */ /* 0x004fe400000018ff */
[----:B------:R-:W-:Y:S01]  /*22a0*/  LDSM.16.M88.4 R60, [R227+0x1000] ;  /* 0x00100000e33c783b */ /* 0x000fe20000000200 */
[----:B------:R-:W-:-:S03]  /*22b0*/  VIADD R234, R229, 0x7800 ;  /* 0x00007800e5ea7836 */ /* 0x000fc60000000000 */
[----:B------:R-:W-:Y:S01]  /*22c0*/  LDSM.16.M88.4 R84, [R226+0x800] ;  /* 0x00080000e254783b */ /* 0x000fe20000000200 */
[C---:B------:R-:W-:Y:S03]  /*22d0*/  HMMA.16816.F32 R36, R20.reuse, R10, RZ ;  /* 0x0000000a1424723c */ /* 0x040fe600000018ff */
[----:B------:R-:W2:Y:S03]  /*22e0*/  LDSM.16.M88.4 R8, [R232] ;  /* 0x00000000e808783b */ /* 0x000ea60000000200 */
[----:B---3--:R-:W-:Y:S01]  /*22f0*/  HMMA.16816.F32 R40, R20, R44, RZ ;  /* 0x0000002c1428723c */ /* 0x008fe200000018ff */
[----:B------:R-:W3:Y:S04]  /*2300*/  LDSM.16.M88.4 R76, [R24+0x3800] ;  /* 0x00380000184c783b */ /* 0x000ee80000000200 */
[----:B------:R-:W-:Y:S04]  /*2310*/  LDSM.16.M88.4 R80, [R24+0x4000] ;  /* 0x004000001850783b */ /* 0x000fe80000000200 */
[----:B------:R-:W0:Y:S02]  /*2320*/  LDGDEPBAR ;  /* 0x00000000000079af */ /* 0x000e240000000000 */
[C---:B------:R-:W-:Y:S07]  /*2330*/  HMMA.16816.F32 R28, R16.reuse, R32, R28 ;  /* 0x00000020101c723c */ /* 0x040fee000000181c */
[----:B------:R-:W-:Y:S06]  /*2340*/  HMMA.16816.F32 R36, R16, R34, R36 ;  /* 0x000000221024723c */ /* 0x000fec0000001824 */
[----:B------:R-:W-:Y:S06]  /*2350*/  HMMA.16816.F32 R32, R20, R46, RZ ;  /* 0x0000002e1420723c */ /* 0x000fec00000018ff */
[----:B-1----:R-:W-:Y:S06]  /*2360*/  HMMA.16816.F32 R48, R16, R56, R40 ;  /* 0x000000381030723c */ /* 0x002fec0000001828 */
[C---:B----4-:R-:W-:Y:S06]  /*2370*/  HMMA.16816.F32 R28, R12.reuse, R52, R28 ;  /* 0x000000340c1c723c */ /* 0x050fec000000181c */
[----:B------:R-:W-:Y:S06]  /*2380*/  HMMA.16816.F32 R36, R12, R54, R36 ;  /* 0x000000360c24723c */ /* 0x000fec0000001824 */
[----:B------:R-:W-:Y:S06]  /*2390*/  HMMA.16816.F32 R44, R20, R64, RZ ;  /* 0x00000040142c723c */ /* 0x000fec00000018ff */
[----:B------:R-:W-:Y:S06]  /*23a0*/  HMMA.16816.F32 R32, R16, R58, R32 ;  /* 0x0000003a1020723c */ /* 0x000fec0000001820 */
[C---:B--2---:R-:W-:Y:S06]  /*23b0*/  HMMA.16816.F32 R40, R8.reuse, R72, R28 ;  /* 0x000000480828723c */ /* 0x044fec000000181c */
[----:B------:R-:W-:Y:S01]  /*23c0*/  HMMA.16816.F32 R52, R8, R74, R36 ;  /* 0x0000004a0834723c */ /* 0x000fe20000001824 */
[----:B------:R-:W1:Y:S05]  /*23d0*/  LDSM.16.M88.4 R72, [R229+0x1000] ;  /* 0x00100000e548783b */ /* 0x000e6a0000000200 */
[----:B------:R-:W-:Y:S01]  /*23e0*/  HMMA.16816.F32 R36, R20, R66, RZ ;  /* 0x000000421424723c */ /* 0x000fe200000018ff */
[----:B------:R-:W-:Y:S05]  /*23f0*/  LDSM.16.M88.4 R64, [R227+0x1800] ;  /* 0x00180000e340783b */ /* 0x000fea0000000200 */
[----:B------:R-:W-:Y:S06]  /*2400*/  HMMA.16816.F32 R28, R12, R68, R48 ;  /* 0x000000440c1c723c */ /* 0x000fec0000001830 */
[----:B------:R-:W-:Y:S01]  /*2410*/  FMUL.FTZ R2, R40, UR4 ;  /* 0x0000000428027c20 */ /* 0x000fe20008410000 */
[----:B------:R-:W-:Y:S03]  /*2420*/  HMMA.16816.F32 R48, R16, R60, R44 ;  /* 0x0000003c1030723c */ /* 0x000fe6000000182c */
[----:B------:R2:W4:Y:S03]  /*2430*/  MUFU.TANH R112, R2 ;  /* 0x0000000200707308 */ /* 0x0005260000002400 */
[----:B------:R-:W-:Y:S01]  /*2440*/  HMMA.16816.F32 R44, R12, R70, R32 ;  /* 0x000000460c2c723c */ /* 0x000fe20000001820 */
[----:B------:R-:W-:Y:S05]  /*2450*/  LDSM.16.M88.4 R68, [R227+0x2000] ;  /* 0x00200000e344783b */ /* 0x000fea0000000200 */
[----:B------:R-:W-:Y:S01]  /*2460*/  HMMA.16816.F32 R32, R16, R62, R36 ;  /* 0x0000003e1020723c */ /* 0x000fe20000001824 */
[----:B------:R-:W4:Y:S05]  /*2470*/  LDSM.16.M88.4 R60, [R226+0x1000] ;  /* 0x00100000e23c783b */ /* 0x000f2a0000000200 */
[----:B---3--:R-:W-:Y:S01]  /*2480*/  HMMA.16816.F32 R36, R20, R76, RZ ;  /* 0x0000004c1424723c */ /* 0x008fe200000018ff */
[----:B--2---:R-:W-:-:S04]  /*2490*/  FMUL.FTZ R2, R41, UR4 ;  /* 0x0000000429027c20 */ /* 0x004fc80008410000 */
[----:B------:R2:W-:Y:S07]  /*24a0*/  MUFU.TANH R109, R2 ;  /* 0x00000002006d7308 */ /* 0x0005ee0000002400 */
[----:B------:R-:W-:Y:S06]  /*24b0*/  HMMA.16816.F32 R56, R8, R86, R44 ;  /* 0x000000560838723c */ /* 0x000fec000000182c */
[----:B------:R-:W-:Y:S01]  /*24c0*/  HMMA.16816.F32 R44, R20, R78, RZ ;  /* 0x0000004e142c723c */ /* 0x000fe200000018ff */
[----:B------:R-:W-:Y:S01]  /*24d0*/  LDSM.16.M88.4 R76, [R24+0x4800] ;  /* 0x00480000184c783b */ /* 0x000fe20000000200 */
[----:B--2---:R-:W-:-:S04]  /*24e0*/  FMUL.FTZ R2, R42, UR4 ;  /* 0x000000042a027c20 */ /* 0x004fc80008410000 */
[----:B------:R2:W3:Y:S02]  /*24f0*/  MUFU.TANH R118, R2 ;  /* 0x0000000200767308 */ /* 0x0004e40000002400 */
[----:B--2---:R-:W-:Y:S02]  /*2500*/  FMUL.FTZ R2, R43, UR4 ;  /* 0x000000042b027c20 */ /* 0x004fe40008410000 */
[----:B------:R-:W-:Y:S01]  /*2510*/  HMMA.16816.F32 R40, R8, R84, R28 ;  /* 0x000000540828723c */ /* 0x000fe2000000181c */
[----:B------:R-:W2:Y:S03]  /*2520*/  LDSM.16.M88.4 R84, [R229+0x1800] ;  /* 0x00180000e554783b */ /* 0x000ea60000000200 */
[----:B------:R4:W3:Y:S02]  /*2530*/  MUFU.TANH R116, R2 ;  /* 0x0000000200747308 */ /* 0x0008e40000002400 */
[C---:B-1----:R-:W-:Y:S06]  /*2540*/  HMMA.16816.F32 R28, R12.reuse, R72, R48 ;  /* 0x000000480c1c723c */ /* 0x042fec0000001830 */
[----:B------:R-:W-:Y:S01]  /*2550*/  HMMA.16816.F32 R48, R12, R74, R32 ;  /* 0x0000004a0c30723c */ /* 0x000fe20000001820 */
[----:B------:R-:W1:Y:S01]  /*2560*/  LDSM.16.M88.4 R72, [R226+0x1800] ;  /* 0x00180000e248783b */ /* 0x000e620000000200 */
[----:B----4-:R-:W-:-:S04]  /*2570*/  FMUL.FTZ R2, R52, UR4 ;  /* 0x0000000434027c20 */ /* 0x010fc80008410000 */
[----:B------:R4:W3:-:S12]  /*2580*/  MUFU.TANH R113, R2 ;  /* 0x0000000200717308 */ /* 0x0008d80000002400 */
[----:B------:R-:W-:Y:S01]  /*2590*/  HMMA.16816.F32 R28, R8, R60, R28 ;  /* 0x0000003c081c723c */ /* 0x000fe2000000181c */
[----:B----4-:R-:W-:-:S04]  /*25a0*/  FMUL.FTZ R2, R53, UR4 ;  /* 0x0000000435027c20 */ /* 0x010fc80008410000 */
[----:B------:R4:W-:Y:S02]  /*25b0*/  MUFU.TANH R111, R2 ;  /* 0x00000002006f7308 */ /* 0x0009e40000002400 */
[----:B----4-:R-:W-:-:S06]  /*25c0*/  FMUL.FTZ R2, R54, UR4 ;  /* 0x0000000436027c20 */ /* 0x010fcc0008410000 */
[----:B------:R4:W3:Y:S02]  /*25d0*/  MUFU.TANH R124, R2 ;  /* 0x00000002007c7308 */ /* 0x0008e40000002400 */
[----:B----4-:R-:W-:Y:S02]  /*25e0*/  FMUL.FTZ R2, R55, UR4 ;  /* 0x0000000437027c20 */ /* 0x010fe40008410000 */
[C---:B------:R-:W-:Y:S04]  /*25f0*/  HMMA.16816.F32 R52, R16.reuse, R64, R36 ;  /* 0x000000401034723c */ /* 0x040fe80000001824 */
[----:B------:R4:W-:Y:S02]  /*2600*/  MUFU.TANH R121, R2 ;  /* 0x0000000200797308 */ /* 0x0009e40000002400 */
[----:B------:R-:W-:Y:S01]  /*2610*/  HMMA.16816.F32 R36, R16, R66, R44 ;  /* 0x000000421024723c */ /* 0x000fe2000000182c */
[----:B------:R-:W-:Y:S05]  /*2620*/  LDSM.16.M88.4 R64, [R229+0x2000] ;  /* 0x00200000e540783b */ /* 0x000fea0000000200 */
[----:B------:R-:W-:Y:S01]  /*2630*/  HMMA.16816.F32 R44, R20, R82, RZ ;  /* 0x00000052142c723c */ /* 0x000fe200000018ff */
[----:B----4-:R-:W-:-:S04]  /*2640*/  FMUL.FTZ R2, R40, UR4 ;  /* 0x0000000428027c20 */ /* 0x010fc80008410000 */
[----:B------:R4:W-:Y:S07]  /*2650*/  MUFU.TANH R107, R2 ;  /* 0x00000002006b7308 */ /* 0x0009ee0000002400 */
[----:B--2---:R-:W-:Y:S01]  /*2660*/  HMMA.16816.F32 R32, R12, R84, R52 ;  /* 0x000000540c20723c */ /* 0x004fe20000001834 */
[----:B----4-:R-:W-:-:S04]  /*2670*/  FMUL.FTZ R2, R41, UR4 ;  /* 0x0000000429027c20 */ /* 0x010fc80008410000 */
[----:B------:R2:W4:Y:S02]  /*2680*/  MUFU.TANH R104, R2 ;  /* 0x0000000200687308 */ /* 0x0005240000002400 */
[----:B--2---:R-:W-:-:S06]  /*2690*/  FMUL.FTZ R2, R42, UR4 ;  /* 0x000000042a027c20 */ /* 0x004fcc0008410000 */
[----:B------:R2:W-:Y:S02]  /*26a0*/  MUFU.TANH R126, R2 ;  /* 0x00000002007e7308 */ /* 0x0005e40000002400 */
[----:B--2---:R-:W-:Y:S02]  /*26b0*/  FMUL.FTZ R2, R43, UR4 ;  /* 0x000000042b027c20 */ /* 0x004fe40008410000 */
[----:B------:R-:W-:Y:S01]  /*26c0*/  HMMA.16816.F32 R40, R20, R80, RZ ;  /* 0x000000501428723c */ /* 0x000fe200000018ff */
[----:B------:R-:W-:Y:S03]  /*26d0*/  LDSM.16.M88.4 R80, [R226+0x2800] ;  /* 0x00280000e250783b */ /* 0x000fe60000000200 */
[----:B------:R2:W4:Y:S02]  /*26e0*/  MUFU.TANH R123, R2 ;  /* 0x00000002007b7308 */ /* 0x0005240000002400 */
[----:B--2---:R-:W-:-:S06]  /*26f0*/  FMUL.FTZ R2, R56, UR4 ;  /* 0x0000000438027c20 */ /* 0x004fcc0008410000 */
[----:B------:R2:W4:-:S12]  /*2700*/  MUFU.TANH R103, R2 ;  /* 0x0000000200677308 */ /* 0x0005180000002400 */
[----:B------:R-:W-:Y:S06]  /*2710*/  HMMA.16816.F32 R52, R16, R68, R40 ;  /* 0x000000441034723c */ /* 0x000fec0000001828 */
[----:B------:R-:W-:Y:S01]  /*2720*/  HMMA.16816.F32 R40, R20, R76, RZ ;  /* 0x0000004c1428723c */ /* 0x000fe200000018ff */
[----:B--2---:R-:W-:-:S04]  /*2730*/  FMUL.FTZ R2, R57, UR4 ;  /* 0x0000000439027c20 */ /* 0x004fc80008410000 */
[----:B------:R2:W-:Y:S02]  /*2740*/  MUFU.TANH R101, R2 ;  /* 0x0000000200657308 */ /* 0x0005e40000002400 */
[----:B--2---:R-:W-:-:S06]  /*2750*/  FMUL.FTZ R2, R58, UR4 ;  /* 0x000000043a027c20 */ /* 0x004fcc0008410000 */
[----:B------:R2:W4:Y:S02]  /*2760*/  MUFU.TANH R125, R2 ;  /* 0x00000002007d7308 */ /* 0x0005240000002400 */
[----:B--2---:R-:W-:Y:S02]  /*2770*/  FMUL.FTZ R2, R59, UR4 ;  /* 0x000000043b027c20 */ /* 0x004fe40008410000 */
[----:B------:R-:W-:Y:S01]  /*2780*/  HMMA.16816.F32 R56, R8, R62, R48 ;  /* 0x0000003e0838723c */ /* 0x000fe20000001830 */
[----:B------:R-:W-:Y:S03]  /*2790*/  LDSM.16.M88.4 R60, [R226+0x2000] ;  /* 0x00200000e23c783b */ /* 0x000fe60000000200 */
[----:B------:R2:W4:Y:S02]  /*27a0*/  MUFU.TANH R128, R2 ;  /* 0x0000000200807308 */ /* 0x0005240000002400 */
[----:B------:R-:W-:Y:S01]  /*27b0*/  HMMA.16816.F32 R48, R12, R86, R36 ;  /* 0x000000560c30723c */ /* 0x000fe20000001824 */
[----:B------:R-:W3:Y:S05]  /*27c0*/  LDSM.16.M88.4 R84, [R227+0x2800] ;  /* 0x00280000e354783b */ /* 0x000eea0000000200 */
[----:B------:R-:W-:Y:S01]  /*27d0*/  HMMA.16816.F32 R36, R16, R70, R44 ;  /* 0x000000461024723c */ /* 0x000fe2000000182c */
[----:B------:R-:W-:Y:S01]  /*27e0*/  LDSM.16.M88.4 R68, [R227+0x3000] ;  /* 0x00300000e344783b */ /* 0x000fe20000000200 */
[----:B--2---:R-:W-:-:S04]  /*27f0*/  FMUL.FTZ R2, R28, UR4 ;  /* 0x000000041c027c20 */ /* 0x004fc80008410000 */
[----:B------:R2:W4:-:S12]  /*2800*/  MUFU.TANH R99, R2 ;  /* 0x0000000200637308 */ /* 0x0005180000002400 */
[----:B-1----:R-:W-:Y:S01]  /*2810*/  HMMA.16816.F32 R48, R8, R74, R48 ;  /* 0x0000004a0830723c */ /* 0x002fe20000001830 */
[----:B--2---:R-:W-:-:S04]  /*2820*/  FMUL.FTZ R2, R29, UR4 ;  /* 0x000000041d027c20 */ /* 0x004fc80008410000 */
[----:B------:R1:W-:Y:S01]  /*2830*/  MUFU.TANH R97, R2 ;  /* 0x0000000200617308 */ /* 0x0003e20000002400 */
[----:B---3--:R-:W-:Y:S06]  /*2840*/  HMMA.16816.F32 R44, R16, R84, R40 ;  /* 0x00000054102c723c */ /* 0x008fec0000001828 */
[----:B------:R-:W-:Y:S01]  /*2850*/  HMMA.16816.F32 R40, R12, R66, R36 ;  /* 0x000000420c28723c */ /* 0x000fe20000001824 */
[----:B-1----:R-:W-:-:S04]  /*2860*/  FMUL.FTZ R2, R30, UR4 ;  /* 0x000000041e027c20 */ /* 0x002fc80008410000 */
[----:B------:R1:W2:Y:S02]  /*2870*/  MUFU.TANH R137, R2 ;  /* 0x0000000200897308 */ /* 0x0002a40000002400 */
[----:B-1----:R-:W-:Y:S02]  /*2880*/  FMUL.FTZ R2, R31, UR4 ;  /* 0x000000041f027c20 */ /* 0x002fe40008410000 */
[----:B------:R-:W-:Y:S01]  /*2890*/  HMMA.16816.F32 R28, R8, R72, R32 ;  /* 0x00000048081c723c */ /* 0x000fe20000001820 */
[----:B------:R-:W1:Y:S03]  /*28a0*/  LDSM.16.M88.4 R72, [R229+0x2800] ;  /* 0x00280000e548783b */ /* 0x000e660000000200 */
[----:B------:R3:W2:Y:S02]  /*28b0*/  MUFU.TANH R132, R2 ;  /* 0x0000000200847308 */ /* 0x0006a40000002400 */
[----:B------:R-:W-:Y:S01]  /*28c0*/  HMMA.16816.F32 R32, R12, R64, R52 ;  /* 0x000000400c20723c */ /* 0x000fe20000001834 */
[----:B------:R-:W4:Y:S04]  /*28d0*/  LDSM.16.M88.4 R52, [R24+0x5000] ;  /* 0x005000001834783b */ /* 0x000f280000000200 */
[----:B------:R-:W-:Y:S01]  /*28e0*/  LDSM.16.M88.4 R64, [R226+0x3000] ;  /* 0x00300000e240783b */ /* 0x000fe20000000200 */
[----:B---3--:R-:W-:-:S04]  /*28f0*/  FMUL.FTZ R2, R56, UR4 ;  /* 0x0000000438027c20 */ /* 0x008fc80008410000 */
[----:B------:R3:W2:-:S14]  /*2900*/  MUFU.TANH R93, R2 ;  /* 0x00000002005d7308 */ /* 0x00069c0000002400 */
[----:B------:R-:W-:Y:S01]  /*2910*/  HMMA.16816.F32 R32, R8, R60, R32 ;  /* 0x0000003c0820723c */ /* 0x000fe20000001820 */
[----:B---3--:R-:W-:-:S05]  /*2920*/  FMUL.FTZ R2, R57, UR4 ;  /* 0x0000000439027c20 */ /* 0x008fca0008410000 */
[----:B-1----:R-:W-:Y:S01]  /*2930*/  HMMA.16816.F32 R44, R12, R72, R44 ;  /* 0x000000480c2c723c */ /* 0x002fe2000000182c */
[----:B------:R1:W-:Y:S05]  /*2940*/  MUFU.TANH R92, R2 ;  /* 0x00000002005c7308 */ /* 0x0003ea0000002400 */
[----:B----4-:R-:W-:Y:S01]  /*2950*/  HMMA.16816.F32 R36, R20, R52, RZ ;  /* 0x000000341424723c */ /* 0x010fe200000018ff */
[----:B-1----:R-:W-:-:S04]  /*2960*/  FMUL.FTZ R2, R58, UR4 ;  /* 0x000000043a027c20 */ /* 0x002fc80008410000 */
[----:B------:R1:W3:Y:S02]  /*2970*/  MUFU.TANH R131, R2 ;  /* 0x0000000200837308 */ /* 0x0002e40000002400 */
[----:B-1----:R-:W-:Y:S02]  /*2980*/  FMUL.FTZ R2, R59, UR4 ;  /* 0x000000043b027c20 */ /* 0x002fe40008410000 */
[----:B------:R-:W-:Y:S04]  /*2990*/  LDSM.16.M88.4 R56, [R227+0x3800] ;  /* 0x00380000e338783b */ /* 0x000fe80000000200 */
[----:B------:R1:W4:Y:S02]  /*29a0*/  MUFU.TANH R136, R2 ;  /* 0x0000000200887308 */ /* 0x0003240000002400 */
[----:B-1----:R-:W-:-:S06]  /*29b0*/  FMUL.FTZ R2, R28, UR4 ;  /* 0x000000041c027c20 */ /* 0x002fcc0008410000 */
[----:B------:R1:W4:Y:S02]  /*29c0*/  MUFU.TANH R91, R2 ;  /* 0x00000002005b7308 */ /* 0x0003240000002400 */
[----:B-1----:R-:W-:-:S06]  /*29d0*/  FMUL.FTZ R2, R29, UR4 ;  /* 0x000000041d027c20 */ /* 0x002fcc0008410000 */
[----:B------:R1:W-:Y:S02]  /*29e0*/  MUFU.TANH R90, R2 ;  /* 0x00000002005a7308 */ /* 0x0003e40000002400 */
[----:B-1----:R-:W-:-:S06]  /*29f0*/  FMUL.FTZ R2, R30, UR4 ;  /* 0x000000041e027c20 */ /* 0x002fcc0008410000 */
[----:B------:R1:W4:Y:S02]  /*2a00*/  MUFU.TANH R142, R2 ;  /* 0x00000002008e7308 */ /* 0x0003240000002400 */
[----:B-1----:R-:W-:Y:S02]  /*2a10*/  FMUL.FTZ R2, R31, UR4 ;  /* 0x000000041f027c20 */ /* 0x002fe40008410000 */
[----:B------:R-:W-:Y:S01]  /*2a20*/  HMMA.16816.F32 R28, R20, R78, RZ ;  /* 0x0000004e141c723c */ /* 0x000fe200000018ff */
[----:B------:R-:W1:Y:S03]  /*2a30*/  LDSM.16.M88.4 R76, [R24+0x5800] ;  /* 0x00580000184c783b */ /* 0x000e660000000200 */
[----:B------:R2:W4:Y:S02]  /*2a40*/  MUFU.TANH R140, R2 ;  /* 0x00000002008c7308 */ /* 0x0005240000002400 */
[----:B--2---:R-:W-:-:S06]  /*2a50*/  FMUL.FTZ R2, R48, UR4 ;  /* 0x0000000430027c20 */ /* 0x004fcc0008410000 */
[----:B------:R2:W4:-:S12]  /*2a60*/  MUFU.TANH R96, R2 ;  /* 0x0000000200607308 */ /* 0x0005180000002400 */
[----:B------:R-:W-:Y:S01]  /*2a70*/  HMMA.16816.F32 R28, R16, R86, R28 ;  /* 0x00000056101c723c */ /* 0x000fe2000000181c */
[----:B--2---:R-:W-:-:S04]  /*2a80*/  FMUL.FTZ R2, R49, UR4 ;  /* 0x0000000431027c20 */ /* 0x004fc80008410000 */
[----:B------:R2:W-:-:S15]  /*2a90*/  MUFU.TANH R100, R2 ;  /* 0x0000000200647308 */ /* 0x0005de0000002400 */
[----:B------:R-:W-:-:S04]  /*2aa0*/  NOP ;  /* 0x0000000000007918 */ /* 0x000fc80000000000 */
[----:B------:R-:W-:Y:S01]  /*2ab0*/  HMMA.16816.F32 R28, R12, R74, R28 ;  /* 0x0000004a0c1c723c */ /* 0x000fe2000000181c */
[----:B------:R-:W-:Y:S01]  /*2ac0*/  LDSM.16.M88.4 R72, [R226+0x4000] ;  /* 0x00400000e248783b */ /* 0x000fe20000000200 */
[----:B--2---:R-:W-:-:S04]  /*2ad0*/  FMUL.FTZ R2, R50, UR4 ;  /* 0x0000000432027c20 */ /* 0x004fc80008410000 */
[----:B------:R2:W4:Y:S02]  /*2ae0*/  MUFU.TANH R139, R2 ;  /* 0x00000002008b7308 */ /* 0x0005240000002400 */
[----:B--2---:R-:W-:Y:S02]  /*2af0*/  FMUL.FTZ R2, R51, UR4 ;  /* 0x0000000433027c20 */ /* 0x004fe40008410000 */
[----:B------:R-:W-:Y:S01]  /*2b00*/  HMMA.16816.F32 R48, R8, R62, R40 ;  /* 0x0000003e0830723c */ /* 0x000fe20000001828 */
[----:B------:R-:W2:Y:S03]  /*2b10*/  LDSM.16.M88.4 R60, [R229+0x3000] ;  /* 0x00300000e53c783b */ /* 0x000ea60000000200 */
[----:B------:R3:W4:Y:S02]  /*2b20*/  MUFU.TANH R138, R2 ;  /* 0x00000002008a7308 */ /* 0x0007240000002400 */
[----:B------:R-:W-:Y:S06]  /*2b30*/  HMMA.16816.F32 R40, R16, R68, R36 ;  /* 0x000000441028723c */ /* 0x000fec0000001824 */
[----:B------:R-:W-:Y:S06]  /*2b40*/  HMMA.16816.F32 R36, R20, R54, RZ ;  /* 0x000000361424723c */ /* 0x000fec00000018ff */
[----:B------:R-:W-:Y:S01]  /*2b50*/  HMMA.16816.F32 R52, R8, R80, R44 ;  /* 0x000000500834723c */ /* 0x000fe2000000182c */
[----:B---3--:R-:W-:-:S04]  /*2b60*/  FMUL.FTZ R2, R32, UR4 ;  /* 0x0000000420027c20 */ /* 0x008fc80008410000 */
[----:B------:R3:W4:Y:S01]  /*2b70*/  MUFU.TANH R84, R2 ;  /* 0x0000000200547308 */ /* 0x0007220000002400 */
[----:B------:R-:W-:Y:S01]  /*2b80*/  FMUL.FTZ R50, R50, UR4 ;  /* 0x0000000432327c20 */ /* 0x000fe20008410000 */
[----:B------:R-:W-:Y:S01]  /*2b90*/  FMUL.FTZ R51, R51, UR4 ;  /* 0x0000000433337c20 */ /* 0x000fe20008410000 */
[----:B-1----:R-:W-:Y:S05]  /*2ba0*/  HMMA.16816.F32 R44, R20, R76, RZ ;  /* 0x0000004c142c723c */ /* 0x002fea00000018ff */
[----:B------:R-:W-:Y:S05]  /*2bb0*/  MUFU.TANH R149, R50 ;  /* 0x0000003200957308 */ /* 0x000fea0000002400 */
[----:B------:R-:W-:Y:S01]  /*2bc0*/  HMMA.16816.F32 R36, R16, R70, R36 ;  /* 0x000000461024723c */ /* 0x000fe20000001824 */
[----:B------:R-:W1:Y:S02]  /*2bd0*/  LDSM.16.M88.4 R68, [R229+0x3800] ;  /* 0x00380000e544783b */ /* 0x000e640000000200 */
[----:B------:R-:W-:Y:S01]  /*2be0*/  MUFU.TANH R148, R51 ;  /* 0x0000003300947308 */ /* 0x000fe20000002400 */
[----:B---3--:R-:W-:-:S02]  /*2bf0*/  FMUL.FTZ R2, R33, UR4 ;  /* 0x0000000421027c20 */ /* 0x008fc40008410000 */
[----:B------:R-:W-:Y:S01]  /*2c00*/  FMUL.FTZ R52, R52, UR4 ;  /* 0x0000000434347c20 */ /* 0x000fe20008410000 */
[----:B------:R-:W-:-:S04]  /*2c10*/  FMUL.FTZ R53, R53, UR4 ;  /* 0x0000000435357c20 */ /* 0x000fc80008410000 */
[----:B------:R3:W-:Y:S03]  /*2c20*/  MUFU.TANH R85, R2 ;  /* 0x0000000200557308 */ /* 0x0007e60000002400 */
[----:B------:R-:W-:Y:S05]  /*2c30*/  HMMA.16816.F32 R44, R16, R56, R44 ;  /* 0x00000038102c723c */ /* 0x000fea000000182c */
[----:B------:R-:W-:Y:S05]  /*2c40*/  MUFU.TANH R94, R52 ;  /* 0x00000034005e7308 */ /* 0x000fea0000002400 */
[----:B--2---:R-:W-:Y:S03]  /*2c50*/  HMMA.16816.F32 R36, R12, R62, R36 ;  /* 0x0000003e0c24723c */ /* 0x004fe60000001824 */
[----:B------:R-:W-:Y:S01]  /*2c60*/  MUFU.TANH R98, R53 ;  /* 0x0000003500627308 */ /* 0x000fe20000002400 */
[----:B---3--:R-:W-:-:S07]  /*2c70*/  FMUL.FTZ R2, R34, UR4 ;  /* 0x0000000422027c20 */ /* 0x008fce0008410000 */
[----:B------:R2:W3:Y:S02]  /*2c80*/  MUFU.TANH R150, R2 ;  /* 0x0000000200967308 */ /* 0x0004e40000002400 */
[----:B--2---:R-:W-:Y:S02]  /*2c90*/  FMUL.FTZ R2, R35, UR4 ;  /* 0x0000000423027c20 */ /* 0x004fe40008410000 */
[----:B------:R-:W-:Y:S01]  /*2ca0*/  HMMA.16816.F32 R32, R12, R60, R40 ;  /* 0x0000003c0c20723c */ /* 0x000fe20000001828 */
[----:B------:R-:W-:Y:S03]  /*2cb0*/  LDSM.16.M88.4 R60, [R226+0x3800] ;  /* 0x00380000e23c783b */ /* 0x000fe60000000200 */
[----:B------:R2:W3:Y:S02]  /*2cc0*/  MUFU.TANH R147, R2 ;  /* 0x0000000200937308 */ /* 0x0004e40000002400 */
[----:B--2---:R-:W-:-:S06]  /*2cd0*/  FMUL.FTZ R2, R48, UR4 ;  /* 0x0000000430027c20 */ /* 0x004fcc0008410000 */
[----:B------:R2:W-:-:S12]  /*2ce0*/  MUFU.TANH R87, R2 ;  /* 0x0000000200577308 */ /* 0x0005d80000002400 */
[----:B------:R-:W-:Y:S01]  /*2cf0*/  HMMA.16816.F32 R40, R8, R64, R32 ;  /* 0x000000400828723c */ /* 0x000fe20000001820 */
[----:B--2---:R-:W-:-:S05]  /*2d00*/  FMUL.FTZ R2, R49, UR4 ;  /* 0x0000000431027c20 */ /* 0x004fca0008410000 */
[----:B------:R-:W-:Y:S01]  /*2d10*/  HMMA.16816.F32 R48, R8, R82, R28 ;  /* 0x000000520830723c */ /* 0x000fe2000000181c */
[----:B------:R2:W-:Y:S05]  /*2d20*/  MUFU.TANH R95, R2 ;  /* 0x00000002005f7308 */ /* 0x0005ea0000002400 */
[----:B------:R-:W-:Y:S01]  /*2d30*/  HMMA.16816.F32 R28, R20, R78, RZ ;  /* 0x0000004e141c723c */ /* 0x000fe200000018ff */
[----:B------:R-:W4:Y:S01]  /*2d40*/  LDSM.16.M88.4 R76, [R24+0x6000] ;  /* 0x00600000184c783b */ /* 0x000f220000000200 */
[----:B--2---:R-:W-:-:S04]  /*2d50*/  FMUL.FTZ R2, R54, UR4 ;  /* 0x0000000436027c20 */ /* 0x004fc80008410000 */
[----:B------:R2:W3:-:S15]  /*2d60*/  MUFU.TANH R155, R2 ;  /* 0x00000002009b7308 */ /* 0x0004de0000002400 */
[----:B------:R-:W-:-:S03]  /*2d70*/  NOP ;  /* 0x0000000000007918 */ /* 0x000fc60000000000 */
[----:B------:R-:W-:Y:S01]  /*2d80*/  HMMA.16816.F32 R32, R16, R58, R28 ;  /* 0x0000003a1020723c */ /* 0x000fe2000000181c */
[----:B------:R-:W3:Y:S05]  /*2d90*/  LDSM.16.M88.4 R56, [R227+0x4000] ;  /* 0x00400000e338783b */ /* 0x000eea0000000200 */
[----:B-1----:R-:W-:Y:S01]  /*2da0*/  HMMA.16816.F32 R28, R12, R68, R44 ;  /* 0x000000440c1c723c */ /* 0x002fe2000000182c */
[----:B--2---:R-:W-:-:S05]  /*2db0*/  FMUL.FTZ R2, R55, UR4 ;  /* 0x0000000437027c20 */ /* 0x004fca0008410000 */
[----:B------:R-:W-:Y:S01]  /*2dc0*/  HMMA.16816.F32 R52, R8, R66, R36 ;  /* 0x000000420834723c */ /* 0x000fe20000001824 */
[----:B------:R-:W1:Y:S01]  /*2dd0*/  LDSM.16.M88.4 R64, [R229+0x4000] ;  /* 0x00400000e540783b */ /* 0x000e620000000200 */
[----:B------:R2:W1:Y:S04]  /*2de0*/  MUFU.TANH R158, R2 ;  /* 0x00000002009e7308 */ /* 0x0004680000002400 */
[----:B----4-:R-:W-:Y:S06]  /*2df0*/  HMMA.16816.F32 R36, R20, R76, RZ ;  /* 0x0000004c1424723c */ /* 0x010fec00000018ff */
[----:B------:R-:W-:Y:S01]  /*2e00*/  HMMA.16816.F32 R44, R12, R70, R32 ;  /* 0x000000460c2c723c */ /* 0x000fe20000001820 */
[----:B------:R-:W-:Y:S05]  /*2e10*/  LDSM.16.M88.4 R68, [R24+0x7000] ;  /* 0x007000001844783b */ /* 0x000fea0000000200 */
[----:B------:R-:W-:Y:S01]  /*2e20*/  HMMA.16816.F32 R32, R20, R78, RZ ;  /* 0x0000004e1420723c */ /* 0x000fe200000018ff */
[----:B--2---:R-:W-:Y:S01]  /*2e30*/  FMUL.FTZ R2, R48, UR4 ;  /* 0x0000000430027c20 */ /* 0x004fe20008410000 */
[----:B------:R-:W-:Y:S03]  /*2e40*/  LDSM.16.M88.4 R76, [R229+0x4800] ;  /* 0x00480000e54c783b */ /* 0x000fe60000000200 */
[----:B------:R2:W4:Y:S02]  /*2e50*/  MUFU.TANH R105, R2 ;  /* 0x0000000200697308 */ /* 0x0005240000002400 */
[----:B--2---:R-:W-:-:S15]  /*2e60*/  FMUL.FTZ R2, R49, UR4 ;  /* 0x0000000431027c20 */ /* 0x004fde0008410000 */
[----:B------:R-:W-:-:S02]  /*2e70*/  NOP ;  /* 0x0000000000007918 */ /* 0x000fc40000000000 */
[----:B---3--:R-:W-:Y:S01]  /*2e80*/  HMMA.16816.F32 R32, R16, R58, R32 ;  /* 0x0000003a1020723c */ /* 0x008fe20000001820 */
[----:B------:R2:W-:Y:S02]  /*2e90*/  MUFU.TANH R106, R2 ;  /* 0x00000002006a7308 */ /* 0x0005e40000002400 */
[----:B--2---:R-:W-:-:S06]  /*2ea0*/  FMUL.FTZ R2, R50, UR4 ;  /* 0x0000000432027c20 */ /* 0x004fcc0008410000 */
[----:B------:R2:W3:-:S15]  /*2eb0*/  MUFU.TANH R157, R2 ;  /* 0x00000002009d7308 */ /* 0x0004de0000002400 */
[----:B-1----:R-:W-:Y:S01]  /*2ec0*/  HMMA.16816.F32 R32, R12, R66, R32 ;  /* 0x000000420c20723c */ /* 0x002fe20000001820 */
[----:B--2---:R-:W-:Y:S02]  /*2ed0*/  FMUL.FTZ R2, R51, UR4 ;  /* 0x0000000433027c20 */ /* 0x004fe40008410000 */
[----:B------:R-:W1:Y:S02]  /*2ee0*/  LDSM.16.M88.4 R48, [R24+0x6800] ;  /* 0x006800001830783b */ /* 0x000e640000000200 */
[----:B------:R2:W-:Y:S02]  /*2ef0*/  MUFU.TANH R156, R2 ;  /* 0x00000002009c7308 */ /* 0x0005e40000002400 */
[----:B--2---:R-:W-:-:S06]  /*2f00*/  FMUL.FTZ R2, R40, UR4 ;  /* 0x0000000428027c20 */ /* 0x004fcc0008410000 */
[----:B------:R2:W3:Y:S02]  /*2f10*/  MUFU.TANH R110, R2 ;  /* 0x00000002006e7308 */ /* 0x0004e40000002400 */
[----:B--2---:R-:W-:-:S06]  /*2f20*/  FMUL.FTZ R2, R41, UR4 ;  /* 0x0000000429027c20 */ /* 0x004fcc0008410000 */
[----:B------:R2:W-:Y:S02]  /*2f30*/  MUFU.TANH R120, R2 ;  /* 0x0000000200787308 */ /* 0x0005e40000002400 */
[----:B--2---:R-:W-:-:S06]  /*2f40*/  FMUL.FTZ R2, R42, UR4 ;  /* 0x000000042a027c20 */ /* 0x004fcc0008410000 */
[----:B------:R2:W3:Y:S02]  /*2f50*/  MUFU.TANH R165, R2 ;  /* 0x0000000200a57308 */ /* 0x0004e40000002400 */
[----:B--2---:R-:W-:Y:S02]  /*2f60*/  FMUL.FTZ R2, R43, UR4 ;  /* 0x000000042b027c20 */ /* 0x004fe40008410000 */
[----:B------:R-:W-:Y:S04]  /*2f70*/  HMMA.16816.F32 R40, R8, R60, R28 ;  /* 0x0000003c0828723c */ /* 0x000fe8000000181c */
[----:B------:R2:W3:Y:S02]  /*2f80*/  MUFU.TANH R164, R2 ;  /* 0x0000000200a47308 */ /* 0x0004e40000002400 */
[----:B------:R-:W-:Y:S06]  /*2f90*/  HMMA.16816.F32 R28, R16, R56, R36 ;  /* 0x00000038101c723c */ /* 0x000fec0000001824 */
[----:B-1----:R-:W-:Y:S01]  /*2fa0*/  HMMA.16816.F32 R36, R20, R48, RZ ;  /* 0x000000301424723c */ /* 0x002fe200000018ff */
[----:B--2---:R-:W-:-:S04]  /*2fb0*/  FMUL.FTZ R2, R52, UR4 ;  /* 0x0000000434027c20 */ /* 0x004fc80008410000 */
[----:B------:R1:W2:-:S13]  /*2fc0*/  MUFU.TANH R119, R2 ;  /* 0x0000000200777308 */ /* 0x00029a0000002400 */
[----:B------:R-:W-:Y:S01]  /*2fd0*/  HMMA.16816.F32 R28, R12, R64, R28 ;  /* 0x000000400c1c723c */ /* 0x000fe2000000181c */
[----:B------:R-:W-:Y:S01]  /*2fe0*/  LDSM.16.M88.4 R64, [R227+0x5000] ;  /* 0x00500000e340783b */ /* 0x000fe20000000200 */
[----:B-1----:R-:W-:-:S04]  /*2ff0*/  FMUL.FTZ R2, R53, UR4 ;  /* 0x0000000435027c20 */ /* 0x002fc80008410000 */
[----:B------:R1:W-:-:S15]  /*3000*/  MUFU.TANH R122, R2 ;  /* 0x00000002007a7308 */ /* 0x0003de0000002400 */
[----:B------:R-:W-:-:S03]  /*3010*/  NOP ;  /* 0x0000000000007918 */ /* 0x000fc60000000000 */
[----:B------:R-:W-:Y:S01]  /*3020*/  HMMA.16816.F32 R56, R8, R72, R28 ;  /* 0x000000480838723c */ /* 0x000fe2000000181c */
[----:B-1----:R-:W-:-:S04]  /*3030*/  FMUL.FTZ R2, R54, UR4 ;  /* 0x0000000436027c20 */ /* 0x002fc80008410000 */
[----:B------:R1:W2:-:S15]  /*3040*/  MUFU.TANH R162, R2 ;  /* 0x0000000200a27308 */ /* 0x00029e0000002400 */
[----:B------:R-:W-:-:S04]  /*3050*/  NOP ;  /* 0x0000000000007918 */ /* 0x000fc80000000000 */
[----:B------:R-:W-:Y:S01]  /*3060*/  FMUL.FTZ R7, R58, UR4 ;  /* 0x000000043a077c20 */ /* 0x000fe20008410000 */
[----:B------:R-:W-:Y:S01]  /*3070*/  FMUL.FTZ R25, R59, UR4 ;  /* 0x000000043b197c20 */ /* 0x000fe20008410000 */
[----:B-1----:R-:W-:Y:S02]  /*3080*/  FMUL.FTZ R2, R55, UR4 ;  /* 0x0000000437027c20 */ /* 0x002fe40008410000 */
[----:B------:R-:W-:Y:S01]  /*3090*/  MUFU.TANH R143, R7 ;  /* 0x00000007008f7308 */ /* 0x000fe20000002400 */
[----:B------:R-:W-:Y:S01]  /*30a0*/  HMMA.16816.F32 R52, R8, R62, R44 ;  /* 0x0000003e0834723c */ /* 0x000fe2000000182c */
[----:B------:R-:W1:Y:S04]  /*30b0*/  LDSM.16.M88.4 R44, [R227+0x4800] ;  /* 0x00480000e32c783b */ /* 0x000e680000000200 */
[----:B------:R-:W4:Y:S02]  /*30c0*/  LDSM.16.M88.4 R60, [R226+0x4800] ;  /* 0x00480000e23c783b */ /* 0x000f240000000200 */
[----:B------:R3:W2:Y:S08]  /*30d0*/  MUFU.TANH R163, R2 ;  /* 0x0000000200a37308 */ /* 0x0006b00000002400 */
[----:B------:R-:W-:Y:S01]  /*30e0*/  MUFU.TANH R151, R25 ;  /* 0x0000001900977308 */ /* 0x000fe20000002400 */
[----:B---3--:R-:W-:-:S08]  /*30f0*/  FMUL.FTZ R2, R40, UR4 ;  /* 0x0000000428027c20 */ /* 0x008fd00008410000 */
[----:B------:R-:W-:Y:S01]  /*3100*/  FMUL.FTZ R3, R54, UR4 ;  /* 0x0000000436037c20 */ /* 0x000fe20008410000 */
[----:B------:R3:W2:Y:S08]  /*3110*/  MUFU.TANH R130, R2 ;  /* 0x0000000200827308 */ /* 0x0006b00000002400 */
[----:B------:R2:W-:Y:S01]  /*3120*/  MUFU.TANH R167, R3 ;  /* 0x0000000300a77308 */ /* 0x0005e20000002400 */
[----:B-1----:R-:W-:Y:S01]  /*3130*/  HMMA.16816.F32 R28, R16, R44, R36 ;  /* 0x0000002c101c723c */ /* 0x002fe20000001824 */
[----:B---3--:R-:W-:-:S05]  /*3140*/  FMUL.FTZ R2, R41, UR4 ;  /* 0x0000000429027c20 */ /* 0x008fca0008410000 */
[----:B------:R-:W-:Y:S01]  /*3150*/  HMMA.16816.F32 R36, R20, R68, RZ ;  /* 0x000000441424723c */ /* 0x000fe200000018ff */
[----:B------:R1:W-:Y:S01]  /*3160*/  MUFU.TANH R129, R2 ;  /* 0x0000000200817308 */ /* 0x0003e20000002400 */
[----:B--2---:R-:W-:-:S07]  /*3170*/  FMUL.FTZ R3, R55, UR4 ;  /* 0x0000000437037c20 */ /* 0x004fce0008410000 */
[----:B------:R2:W-:Y:S09]  /*3180*/  MUFU.TANH R169, R3 ;  /* 0x0000000300a97308 */ /* 0x0005f20000002400 */
[----:B------:R-:W-:Y:S01]  /*3190*/  HMMA.16816.F32 R28, R12, R76, R28 ;  /* 0x0000004c0c1c723c */ /* 0x000fe2000000181c */
[----:B-1----:R-:W-:-:S04]  /*31a0*/  FMUL.FTZ R2, R42, UR4 ;  /* 0x000000042a027c20 */ /* 0x002fc80008410000 */
[----:B------:R1:W3:Y:S01]  /*31b0*/  MUFU.TANH R170, R2 ;  /* 0x0000000200aa7308 */ /* 0x0002e20000002400 */
[----:B--2---:R-:W-:Y:S02]  /*31c0*/  IMAD R3, R88, 0x10, R108 ;  /* 0x0000001058037824 */ /* 0x004fe400078e026c */
[----:B-1----:R-:W-:Y:S02]  /*31d0*/  FMUL.FTZ R2, R43, UR4 ;  /* 0x000000042b027c20 */ /* 0x002fe40008410000 */
[----:B------:R-:W-:Y:S03]  /*31e0*/  HMMA.16816.F32 R40, R20, R50, RZ ;  /* 0x000000321428723c */ /* 0x000fe600000018ff */
[----:B------:R1:W2:Y:S03]  /*31f0*/  MUFU.TANH R168, R2 ;  /* 0x0000000200a87308 */ /* 0x0002a60000002400 */
[----:B------:R-:W-:Y:S08]  /*3200*/  HMMA.16816.F32 R48, R16, R64, R36 ;  /* 0x000000401030723c */ /* 0x000ff00000001824 */
[----:B----4-:R-:W-:Y:S01]  /*3210*/  HMMA.16816.F32 R36, R8, R60, R28 ;  /* 0x0000003c0824723c */ /* 0x010fe2000000181c */
[----:B-1----:R-:W-:-:S04]  /*3220*/  FMUL.FTZ R2, R52, UR4 ;  /* 0x0000000434027c20 */ /* 0x002fc80008410000 */
[----:B------:R1:W4:Y:S05]  /*3230*/  MUFU.TANH R133, R2 ;  /* 0x0000000200857308 */ /* 0x00032a0000002400 */
[----:B------:R-:W-:Y:S06]  /*3240*/  HMMA.16816.F32 R44, R16, R46, R40 ;  /* 0x0000002e102c723c */ /* 0x000fec0000001828 */
[----:B------:R-:W-:Y:S01]  /*3250*/  HMMA.16816.F32 R40, R8, R74, R32 ;  /* 0x0000004a0828723c */ /* 0x000fe20000001820 */
[----:B------:R-:W-:Y:S05]  /*3260*/  LDSM.16.M88.4 R72, [R24+0x8000] ;  /* 0x008000001848783b */ /* 0x000fea0000000200 */
[----:B------:R-:W-:Y:S01]  /*3270*/  HMMA.16816.F32 R32, R20, R70, RZ ;  /* 0x000000461420723c */ /* 0x000fe200000018ff */
[----:B------:R-:W3:Y:S01]  /*3280*/  LDSM.16.M88.4 R68, [R24+0x7800] ;  /* 0x007800001844783b */ /* 0x000ee20000000200 */
[----:B------:R-:W-:Y:S01]  /*3290*/  FMUL.FTZ R36, R36, UR4 ;  /* 0x0000000424247c20 */ /* 0x000fe20008410000 */
[----:B------:R-:W-:Y:S01]  /*32a0*/  FMUL.FTZ R37, R37, UR4 ;  /* 0x0000000425257c20 */ /* 0x000fe20008410000 */
[----:B-1----:R-:W-:Y:S01]  /*32b0*/  FMUL.FTZ R2, R53, UR4 ;  /* 0x0000000435027c20 */ /* 0x002fe20008410000 */
[----:B------:R-:W-:Y:S01]  /*32c0*/  FMUL.FTZ R38, R38, UR4 ;  /* 0x0000000426267c20 */ /* 0x000fe20008410000 */
[----:B------:R-:W-:Y:S01]  /*32d0*/  LDSM.16.M88.4 R52, [R226+0x5000] ;  /* 0x00500000e234783b */ /* 0x000fe20000000200 */
[----:B------:R-:W-:Y:S01]  /*32e0*/  FMUL.FTZ R39, R39, UR4 ;  /* 0x0000000427277c20 */ /* 0x000fe20008410000 */
[----:B------:R1:W4:Y:S04]  /*32f0*/  MUFU.TANH R144, R2 ;  /* 0x0000000200907308 */ /* 0x0003280000002400 */
[----:B------:R-:W-:Y:S04]  /*3300*/  HMMA.16816.F32 R28, R12, R78, R44 ;  /* 0x0000004e0c1c723c */ /* 0x000fe8000000182c */
[----:B------:R-:W-:Y:S02]  /*3310*/  MUFU.TANH R153, R36 ;  /* 0x0000002400997308 */ /* 0x000fe40000002400 */
[----:B------:R-:W-:Y:S01]  /*3320*/  FMUL.FTZ R40, R40, UR4 ;  /* 0x0000000428287c20 */ /* 0x000fe20008410000 */
[----:B------:R-:W-:Y:S01]  /*3330*/  FMUL.FTZ R41, R41, UR4 ;  /* 0x0000000429297c20 */ /* 0x000fe20008410000 */
[----:B------:R-:W-:Y:S01]  /*3340*/  FMUL.FTZ R42, R42, UR4 ;  /* 0x000000042a2a7c20 */ /* 0x000fe20008410000 */
[----:B------:R-:W-:-:S03]  /*3350*/  FMUL.FTZ R43, R43, UR4 ;  /* 0x000000042b2b7c20 */ /* 0x000fc60008410000 */
[----:B------:R-:W-:Y:S01]  /*3360*/  HMMA.16816.F32 R44, R16, R66, R32 ;  /* 0x00000042102c723c */ /* 0x000fe20000001820 */
[----:B-1----:R-:W-:Y:S01]  /*3370*/  LOP3.LUT R2, R89, 0xffffffe0, RZ, 0xc0, !PT ;  /* 0xffffffe059027812 */ /* 0x002fe200078ec0ff */
[----:B------:R-:W-:Y:S01]  /*3380*/  IMAD.SHL.U32 R89, R244, 0x100, RZ ;  /* 0x00000100f4597824 */ /* 0x000fe200078e00ff */
[----:B------:R-:W1:Y:S01]  /*3390*/  LDSM.16.M88.4 R64, [R227+0x5800] ;  /* 0x00580000e340783b */ /* 0x000e620000000200 */
[----:B------:R-:W-:Y:S02]  /*33a0*/  MUFU.TANH R152, R40 ;  /* 0x0000002800987308 */ /* 0x000fe40000002400 */
[C---:B------:R-:W-:Y:S02]  /*33b0*/  IMAD.IADD R2, R102.reuse, 0x1, -R2 ;  /* 0x0000000166027824 */ /* 0x040fe400078e0a02 */
[----:B------:R-:W-:-:S03]  /*33c0*/  IMAD.SHL.U32 R102, R102, 0x2, RZ ;  /* 0x0000000266667824 */ /* 0x000fc600078e00ff */
[----:B------:R-:W-:Y:S01]  /*33d0*/  SHF.R.S32.HI R5, RZ, 0x1f, R2 ;  /* 0x0000001fff057819 */ /* 0x000fe20000011402 */
[----:B------:R-:W-:Y:S03]  /*33e0*/  MUFU.TANH R171, R41 ;  /* 0x0000002900ab7308 */ /* 0x000fe60000002400 */
[----:B------:R-:W-:Y:S01]  /*33f0*/  LEA.HI R2, R5, R2, RZ, 0x2 ;  /* 0x0000000205027211 */ /* 0x000fe200078f10ff */
[----:B------:R-:W-:Y:S01]  /*3400*/  FMUL.FTZ R5, R56, UR4 ;  /* 0x0000000438057c20 */ /* 0x000fe20008410000 */
[----:B---3--:R-:W-:Y:S02]  /*3410*/  HMMA.16816.F32 R32, R20, R68, RZ ;  /* 0x000000441420723c */ /* 0x008fe400000018ff */
[----:B------:R-:W-:Y:S01]  /*3420*/  SHF.R.S32.HI R2, RZ, 0x2, R2 ;  /* 0x00000002ff027819 */ /* 0x000fe20000011402 */
[----:B------:R3:W4:Y:S03]  /*3430*/  MUFU.TANH R141, R5 ;  /* 0x00000005008d7308 */ /* 0x0007260000002400 */
[----:B------:R-:W-:-:S04]  /*3440*/  IADD3 R2, R3, 0x1, R2 ;  /* 0x0000000103027810 */ /* 0x000fc80007ffe002 */
[----:B------:R-:W-:Y:S01]  /*3450*/  IADD3 R3, R27, -UR19, R2 ;  /* 0x800000131b037c10 */ /* 0x000fe2000fffe002 */
[----:B------:R-:W-:Y:S01]  /*3460*/  MUFU.TANH R26, R42 ;  /* 0x0000002a001a7308 */ /* 0x000fe20000002400 */
[----:B------:R-:W-:-:S03]  /*3470*/  LOP3.LUT R2, R89, 0x6, R102, 0xf8, !PT ;  /* 0x0000000659027812 */ /* 0x000fc600078ef866 */
[----:B------:R-:W-:Y:S02]  /*3480*/  VIADD R3, R3, UR18 ;  /* 0x0000001203037c36 */ /* 0x000fe40008000000 */
[C---:B------:R-:W-:Y:S02]  /*3490*/  VIADD R6, R2.reuse, 0xffffff00 ;  /* 0xffffff0002067836 */ /* 0x040fe40000000000 */
[----:B------:R-:W-:Y:S02]  /*34a0*/  VIADD R7, R2, 0xffffff01 ;  /* 0xffffff0102077836 */ /* 0x000fe40000000000 */
[----:B---3--:R-:W-:Y:S01]  /*34b0*/  FMUL.FTZ R5, R57, UR4 ;  /* 0x0000000439057c20 */ /* 0x008fe20008410000 */
[----:B------:R-:W-:Y:S01]  /*34c0*/  MUFU.TANH R166, R37 ;  /* 0x0000002500a67308 */ /* 0x000fe20000002400 */
[----:B------:R-:W3:Y:S01]  /*34d0*/  LDSM.16.M88.4 R56, [R229+0x5000] ;  /* 0x00500000e538783b */ /* 0x000ee20000000200 */
[----:B-1----:R-:W-:Y:S06]  /*34e0*/  HMMA.16816.F32 R32, R16, R64, R32 ;  /* 0x000000401020723c */ /* 0x002fec0000001820 */
[----:B------:R1:W4:Y:S08]  /*34f0*/  MUFU.TANH R172, R5 ;  /* 0x0000000500ac7308 */ /* 0x0003300000002400 */
[----:B------:R-:W-:Y:S08]  /*3500*/  MUFU.TANH R161, R38 ;  /* 0x0000002600a17308 */ /* 0x000ff00000002400 */
[----:B------:R-:W-:Y:S01]  /*3510*/  MUFU.TANH R160, R39 ;  /* 0x0000002700a07308 */ /* 0x000fe20000002400 */
[----:B-1----:R-:W-:-:S02]  /*3520*/  VIMNMX R5, R3, R27, PT ;  /* 0x0000001b03057248 */ /* 0x002fc40003fe0100 */
[----:B------:R-:W-:Y:S02]  /*3530*/  VIADDMNMX R3, R3, 0x8, R27, PT ;  /* 0x0000000803037846 */ /* 0x000fe4000380011b */
[C---:B------:R-:W-:Y:S02]  /*3540*/  ISETP.GE.AND P2, PT, R6.reuse, R5, PT ;  /* 0x000000050600720c */ /* 0x040fe40003f46270 */
[----:B------:R-:W-:Y:S01]  /*3550*/  ISETP.GE.AND P1, PT, R6, R3, PT ;  /* 0x000000030600720c */ /* 0x000fe20003f26270 */
[----:B------:R-:W-:Y:S01]  /*3560*/  VIADD R6, R2, 0xffffff08 ;  /* 0xffffff0802067836 */ /* 0x000fe20000000000 */
[----:B------:R1:W4:Y:S01]  /*3570*/  MUFU.TANH R27, R43 ;  /* 0x0000002b001b7308 */ /* 0x0003220000002400 */
[----:B------:R-:W-:Y:S02]  /*3580*/  FSEL R112, R112, -INF , !P2 ;  /* 0xff80000070707808 */ /* 0x000fe40005000000 */
[----:B------:R-:W-:Y:S02]  /*3590*/  FSEL R118, R118, -INF , !P1 ;  /* 0xff80000076767808 */ /* 0x000fe40004800000 */
[----:B------:R-:W-:-:S02]  /*35a0*/  ISETP.GE.AND P5, PT, R6, R5, PT ;  /* 0x000000050600720c */ /* 0x000fc40003fa6270 */
[----:B------:R-:W-:Y:S01]  /*35b0*/  ISETP.GE.AND P4, PT, R6, R3, PT ;  /* 0x000000030600720c */ /* 0x000fe20003f86270 */
[C---:B------:R-:W-:Y:S01]  /*35c0*/  VIADD R6, R2.reuse, 0xffffff09 ;  /* 0xffffff0902067836 */ /* 0x040fe20000000000 */
[C---:B------:R-:W-:Y:S01]  /*35d0*/  ISETP.GE.AND P0, PT, R7.reuse, R5, PT ;  /* 0x000000050700720c */ /* 0x040fe20003f06270 */
[----:B---3--:R-:W-:Y:S01]  /*35e0*/  HMMA.16816.F32 R48, R12, R56, R48 ;  /* 0x000000380c30723c */ /* 0x008fe20000001830 */
[----:B------:R-:W-:Y:S01]  /*35f0*/  ISETP.GE.AND P3, PT, R7, R3, PT ;  /* 0x000000030700720c */ /* 0x000fe20003f66270 */
[----:B------:R-:W-:Y:S01]  /*3600*/  VIADD R7, R2, 0xffffff20 ;  /* 0xffffff2002077836 */ /* 0x000fe20000000000 */
[C---:B------:R-:W-:Y:S02]  /*3610*/  ISETP.GE.AND P2, PT, R6.reuse, R5, PT ;  /* 0x000000050600720c */ /* 0x040fe40003f46270 */
[----:B------:R-:W-:Y:S01]  /*3620*/  ISETP.GE.AND P1, PT, R6, R3, PT ;  /* 0x000000030600720c */ /* 0x000fe20003f26270 */
[----:B------:R-:W-:Y:S01]  /*3630*/  VIADD R6, R2, 0xffffff10 ;  /* 0xffffff1002067836 */ /* 0x000fe20000000000 */
[----:B-1----:R-:W-:Y:S01]  /*3640*/  HMMA.16816.F32 R40, R8, R62, R28 ;  /* 0x0000003e0828723c */ /* 0x002fe2000000181c */
[----:B------:R-:W-:Y:S01]  /*3650*/  FSEL R109, R109, -INF , !P0 ;  /* 0xff8000006d6d7808 */ /* 0x000fe20004000000 */
[----:B------:R-:W-:Y:S01]  /*3660*/  LDSM.16.M88.4 R60, [R227+0x6000] ;  /* 0x00600000e33c783b */ /* 0x000fe20000000200 */
[----:B------:R-:W-:-:S02]  /*3670*/  FSEL R116, R116, -INF , !P3 ;  /* 0xff80000074747808 */ /* 0x000fc40005800000 */
[C---:B------:R-:W-:Y:S01]  /*3680*/  ISETP.GE.AND P0, PT, R6.reuse, R5, PT ;  /* 0x000000050600720c */ /* 0x040fe20003f06270 */
[----:B------:R-:W-:Y:S01]  /*3690*/  HMMA.16816.F32 R28, R12, R58, R44 ;  /* 0x0000003a0c1c723c */ /* 0x000fe2000000182c */
[----:B------:R-:W-:Y:S01]  /*36a0*/  ISETP.GE.AND P3, PT, R6, R3, PT ;  /* 0x000000030600720c */ /* 0x000fe20003f66270 */
[----:B------:R-:W-:Y:S01]  /*36b0*/  VIADD R6, R2, 0xffffff11 ;  /* 0xffffff1102067836 */ /* 0x000fe20000000000 */
[----:B------:R-:W1:Y:S01]  /*36c0*/  LDSM.16.M88.4 R56, [R229+0x5800] ;  /* 0x00580000e538783b */ /* 0x000e620000000200 */
[----:B------:R-:W-:Y:S02]  /*36d0*/  FSEL R113, R113, -INF , !P5 ;  /* 0xff80000071717808 */ /* 0x000fe40006800000 */
[----:B------:R-:W-:Y:S01]  /*36e0*/  FSEL R124, R124, -INF , !P4 ;  /* 0xff8000007c7c7808 */ /* 0x000fe20006000000 */
[----:B------:R-:W-:Y:S01]  /*36f0*/  HMMA.16816.F32 R36, R20, R72, RZ ;  /* 0x000000481424723c */ /* 0x000fe200000018ff */
        /* <DEDUP_REMOVED lines=8> */
[----:B------:R-:W-:Y:S01]  /*3780*/  FMUL.FTZ R7, R40, UR4 ;  /* 0x0000000428077c20 */ /* 0x000fe20008410000 */
[----:B------:R-:W-:Y:S02]  /*3790*/  FSEL R111, R111, -INF , !P2 ;  /* 0xff8000006f6f7808 */ /* 0x000fe40005000000 */
[----:B------:R-:W-:Y:S01]  /*37a0*/  FSEL R121, R121, -INF , !P1 ;  /* 0xff80000079797808 */ /* 0x000fe20004800000 */
[----:B------:R3:W4:Y:S01]  /*37b0*/  MUFU.TANH R154, R7 ;  /* 0x00000007009a7308 */ /* 0x0007220000002400 */
[C---:B------:R-:W-:Y:S01]  /*37c0*/  ISETP.GE.AND P2, PT, R6.reuse, R5, PT ;  /* 0x000000050600720c */ /* 0x040fe20003f46270 */
[----:B------:R-:W-:Y:S01]  /*37d0*/  HMMA.16816.F32 R52, R8, R54, R28 ;  /* 0x000000360834723c */ /* 0x000fe2000000181c */
[----:B------:R-:W-:Y:S01]  /*37e0*/  ISETP.GE.AND P1, PT, R6, R3, PT ;  /* 0x000000030600720c */ /* 0x000fe20003f26270 */
[----:B------:R-:W-:Y:S01]  /*37f0*/  VIADD R6, R2, 0xffffff19 ;  /* 0xffffff1902067836 */ /* 0x000fe20000000000 */
[----:B------:R-:W-:-:S02]  /*3800*/  FSEL R107, R107, -INF , !P0 ;  /* 0xff8000006b6b7808 */ /* 0x000fc40004000000 */
[----:B------:R-:W-:Y:S01]  /*3810*/  FSEL R126, R126, -INF , !P3 ;  /* 0xff8000007e7e7808 */ /* 0x000fe20005800000 */
[----:B------:R-:W-:Y:S01]  /*3820*/  HMMA.16816.F32 R28, R20, R70, RZ ;  /* 0x00000046141c723c */ /* 0x000fe200000018ff */
[C---:B------:R-:W-:Y:S01]  /*3830*/  ISETP.GE.AND P0, PT, R6.reuse, R5, PT ;  /* 0x000000050600720c */ /* 0x040fe20003f06270 */
[----:B------:R-:W2:Y:S01]  /*3840*/  LDSM.16.M88.4 R68, [R229+0x6000] ;  /* 0x00600000e544783b */ /* 0x000ea20000000200 */
[----:B------:R-:W-:Y:S01]  /*3850*/  ISETP.GE.AND P3, PT, R6, R3, PT ;  /* 0x000000030600720c */ /* 0x000fe20003f66270 */
[----:B------:R-:W-:Y:S01]  /*3860*/  VIADD R6, R2, 0xffffff21 ;  /* 0xffffff2102067836 */ /* 0x000fe20000000000 */
[----:B------:R-:W-:Y:S01]  /*3870*/  FSEL R103, R103, -INF , !P2 ;  /* 0xff80000067677808 */ /* 0x000fe20005000000 */
[----:B------:R-:W-:Y:S01]  /*3880*/  FMUL.FTZ R49, R49, UR4 ;  /* 0x0000000431317c20 */ /* 0x000fe20008410000 */
[----:B------:R-:W-:Y:S01]  /*3890*/  FSEL R125, R125, -INF , !P1 ;  /* 0xff8000007d7d7808 */ /* 0x000fe20004800000 */
[----:B------:R-:W-:Y:S01]  /*38a0*/  FMUL.FTZ R50, R50, UR4 ;  /* 0x0000000432327c20 */ /* 0x000fe20008410000 */
[----:B---3--:R-:W-:Y:S01]  /*38b0*/  FMUL.FTZ R7, R41, UR4 ;  /* 0x0000000429077c20 */ /* 0x008fe20008410000 */
[C---:B------:R-:W-:Y:S01]  /*38c0*/  ISETP.GE.AND P2, PT, R6.reuse, R5, PT ;  /* 0x000000050600720c */ /* 0x040fe20003f46270 */
[----:B------:R-:W-:Y:S01]  /*38d0*/  MUFU.TANH R135, R49 ;  /* 0x0000003100877308 */ /* 0x000fe20000002400 */
[----:B------:R-:W-:Y:S01]  /*38e0*/  ISETP.GE.AND P1, PT, R6, R3, PT ;  /* 0x000000030600720c */ /* 0x000fe20003f26270 */
[----:B------:R-:W-:Y:S01]  /*38f0*/  VIADD R6, R2, 0xffffff28 ;  /* 0xffffff2802067836 */ /* 0x000fe20000000000 */
[----:B------:R-:W-:Y:S01]  /*3900*/  FSEL R101, R101, -INF , !P0 ;  /* 0xff80000065657808 */ /* 0x000fe20004000000 */
[----:B-1----:R-:W-:Y:S01]  /*3910*/  HMMA.16816.F32 R32, R12, R56, R32 ;  /* 0x000000380c20723c */ /* 0x002fe20000001820 */
[----:B------:R-:W-:-:S02]  /*3920*/  FSEL R128, R128, -INF , !P3 ;  /* 0xff80000080807808 */ /* 0x000fc40005800000 */
[C---:B------:R-:W-:Y:S01]  /*3930*/  ISETP.GE.AND P0, PT, R6.reuse, R5, PT ;  /* 0x000000050600720c */ /* 0x040fe20003f06270 */
[----:B------:R1:W-:Y:S01]  /*3940*/  MUFU.TANH R159, R7 ;  /* 0x00000007009f7308 */ /* 0x0003e20000002400 */
[----:B------:R-:W-:Y:S01]  /*3950*/  ISETP.GE.AND P3, PT, R6, R3, PT ;  /* 0x000000030600720c */ /* 0x000fe20003f66270 */
[----:B------:R-:W-:Y:S01]  /*3960*/  VIADD R6, R2, 0xffffff29 ;  /* 0xffffff2902067836 */ /* 0x000fe20000000000 */
[----:B------:R-:W-:Y:S01]  /*3970*/  FSEL R99, R99, -INF , !P5 ;  /* 0xff80000063637808 */ /* 0x000fe20006800000 */
[C---:B------:R-:W-:Y:S01]  /*3980*/  HMMA.16816.F32 R36, R16.reuse, R60, R36 ;  /* 0x0000003c1024723c */ /* 0x040fe20000001824 */
[----:B------:R-:W-:Y:S01]  /*3990*/  FSEL R137, R137, -INF , !P4 ;  /* 0xff80000089897808 */ /* 0x000fe20006000000 */
[----:B------:R-:W-:Y:S01]  /*39a0*/  FMUL.FTZ R25, R55, UR4 ;  /* 0x0000000437197c20 */ /* 0x000fe20008410000 */
[C---:B------:R-:W-:Y:S01]  /*39b0*/  ISETP.GE.AND P5, PT, R6.reuse, R5, PT ;  /* 0x000000050600720c */ /* 0x040fe20003fa6270 */
[----:B------:R-:W-:Y:S01]  /*39c0*/  MUFU.TANH R127, R50 ;  /* 0x00000032007f7308 */ /* 0x000fe20000002400 */
[----:B------:R-:W-:Y:S01]  /*39d0*/  ISETP.GE.AND P4, PT, R6, R3, PT ;  /* 0x000000030600720c */ /* 0x000fe20003f86270 */
[----:B------:R-:W-:Y:S01]  /*39e0*/  VIADD R6, R2, 0xffffff30 ;  /* 0xffffff3002067836 */ /* 0x000fe20000000000 */
[----:B------:R-:W-:Y:S01]  /*39f0*/  FSEL R97, R97, -INF , !P2 ;  /* 0xff80000061617808 */ /* 0x000fe20005000000 */
[----:B------:R-:W-:Y:S01]  /*3a00*/  HMMA.16816.F32 R28, R16, R66, R28 ;  /* 0x00000042101c723c */ /* 0x000fe2000000181c */
[----:B------:R-:W-:Y:S01]  /*3a10*/  FSEL R132, R132, -INF , !P1 ;  /* 0xff80000084847808 */ /* 0x000fe20004800000 */
[----:B------:R-:W-:Y:S01]  /*3a20*/  LDSM.16.M88.4 R64, [R226+0x6000] ;  /* 0x00600000e240783b */ /* 0x000fe20000000200 */
[----:B------:R-:W-:Y:S01]  /*3a30*/  ISETP.GE.AND P2, PT, R6, R5, PT ;  /* 0x000000050600720c */ /* 0x000fe20003f46270 */
[----:B------:R-:W-:Y:S01]  /*3a40*/  MUFU.TANH R108, R25 ;  /* 0x00000019006c7308 */ /* 0x000fe20000002400 */
[----:B-1----:R-:W-:Y:S01]  /*3a50*/  FMUL.FTZ R7, R42, UR4 ;  /* 0x000000042a077c20 */ /* 0x002fe20008410000 */
[----:B------:R-:W-:Y:S01]  /*3a60*/  ISETP.GE.AND P1, PT, R6, R3, PT ;  /* 0x000000030600720c */ /* 0x000fe20003f26270 */
[----:B------:R-:W-:Y:S01]  /*3a70*/  VIADD R6, R2, 0xffffff31 ;  /* 0xffffff3102067836 */ /* 0x000fe20000000000 */
[----:B------:R-:W-:-:S02]  /*3a80*/  FSEL R93, R93, -INF , !P0 ;  /* 0xff8000005d5d7808 */ /* 0x000fc40004000000 */
[----:B------:R-:W-:Y:S02]  /*3a90*/  FSEL R131, R131, -INF , !P3 ;  /* 0xff80000083837808 */ /* 0x000fe40005800000 */
[----:B------:R1:W3:Y:S01]  /*3aa0*/  MUFU.TANH R134, R7 ;  /* 0x0000000700867308 */ /* 0x0002e20000002400 */
[C---:B------:R-:W-:Y:S02]  /*3ab0*/  ISETP.GE.AND P0, PT, R6.reuse, R5, PT ;  /* 0x000000050600720c */ /* 0x040fe40003f06270 */
[----:B------:R-:W-:Y:S01]  /*3ac0*/  ISETP.GE.AND P3, PT, R6, R3, PT ;  /* 0x000000030600720c */ /* 0x000fe20003f66270 */
[----:B------:R-:W-:Y:S01]  /*3ad0*/  VIADD R6, R2, 0xffffff38 ;  /* 0xffffff3802067836 */ /* 0x000fe20000000000 */
[----:B------:R-:W-:Y:S01]  /*3ae0*/  FSEL R92, R92, -INF , !P5 ;  /* 0xff8000005c5c7808 */ /* 0x000fe20006800000 */
[----:B--2---:R-:W-:Y:S01]  /*3af0*/  HMMA.16816.F32 R36, R12, R68, R36 ;  /* 0x000000440c24723c */ /* 0x004fe20000001824 */
[----:B------:R-:W-:Y:S02]  /*3b00*/  FSEL R136, R136, -INF , !P4 ;  /* 0xff80000088887808 */ /* 0x000fe40006000000 */
[----:B------:R-:W-:-:S02]  /*3b10*/  ISETP.GE.AND P5, PT, R6, R5, PT ;  /* 0x000000050600720c */ /* 0x000fc40003fa6270 */
[----:B------:R-:W-:Y:S01]  /*3b20*/  ISETP.GE.AND P4, PT, R6, R3, PT ;  /* 0x000000030600720c */ /* 0x000fe20003f86270 */
[----:B------:R-:W-:Y:S01]  /*3b30*/  VIADD R6, R2, 0xffffff39 ;  /* 0xffffff3902067836 */ /* 0x000fe20000000000 */
[----:B------:R-:W-:Y:S01]  /*3b40*/  FSEL R91, R91, -INF , !P2 ;  /* 0xff8000005b5b7808 */ /* 0x000fe20005000000 */
[----:B------:R-:W-:Y:S01]  /*3b50*/  HMMA.16816.F32 R28, R12, R58, R28 ;  /* 0x0000003a0c1c723c */ /* 0x000fe2000000181c */
[----:B------:R-:W-:Y:S01]  /*3b60*/  FSEL R142, R142, -INF , !P1 ;  /* 0xff8000008e8e7808 */ /* 0x000fe20004800000 */
[----:B------:R-:W-:Y:S01]  /*3b70*/  LDSM.16.M88.4 R56, [R229+0x6800] ;  /* 0x00680000e538783b */ /* 0x000fe20000000200 */
[----:B-1----:R-:W-:Y:S01]  /*3b80*/  FMUL.FTZ R7, R43, UR4 ;  /* 0x000000042b077c20 */ /* 0x002fe20008410000 */
[C---:B------:R-:W-:Y:S02]  /*3b90*/  ISETP.GE.AND P2, PT, R6.reuse, R5, PT ;  /* 0x000000050600720c */ /* 0x040fe40003f46270 */
[----:B------:R-:W1:Y:S01]  /*3ba0*/  LDSM.16.M88.4 R40, [R226+0x5800] ;  /* 0x00580000e228783b */ /* 0x000e620000000200 */
[----:B------:R-:W-:Y:S01]  /*3bb0*/  ISETP.GE.AND P1, PT, R6, R3, PT ;  /* 0x000000030600720c */ /* 0x000fe20003f26270 */
[----:B------:R-:W-:Y:S01]  /*3bc0*/  VIADD R6, R2, 0xffffff40 ;  /* 0xffffff4002067836 */ /* 0x000fe20000000000 */
[----:B------:R2:W3:Y:S01]  /*3bd0*/  MUFU.TANH R145, R7 ;  /* 0x0000000700917308 */ /* 0x0004e20000002400 */
        /* <DEDUP_REMOVED lines=9> */
[----:B------:R-:W-:Y:S02]  /*3c70*/  VIADD R6, R2, 0xffffff48 ;  /* 0xffffff4802067836 */ /* 0x000fe40000000000 */
[----:B--2---:R-:W-:Y:S01]  /*3c80*/  FMUL.FTZ R7, R48, UR4 ;  /* 0x0000000430077c20 */ /* 0x004fe20008410000 */
[----:B------:R-:W-:Y:S02]  /*3c90*/  FSEL R86, R100, -INF , !P2 ;  /* 0xff80000064567808 */ /* 0x000fe40005000000 */
[----:B------:R-:W-:Y:S01]  /*3ca0*/  FSEL R138, R138, -INF , !P1 ;  /* 0xff8000008a8a7808 */ /* 0x000fe20004800000 */
[----:B------:R2:W3:Y:S01]  /*3cb0*/  MUFU.TANH R146, R7 ;  /* 0x0000000700927308 */ /* 0x0004e20000002400 */
        /* <DEDUP_REMOVED lines=10> */
[----:B-1----:R-:W-:Y:S01]  /*3d60*/  HMMA.16816.F32 R44, R8, R40, R32 ;  /* 0x00000028082c723c */ /* 0x002fe20000001820 */
[----:B--2---:R-:W-:Y:S01]  /*3d70*/  FMUL.FTZ R7, R51, UR4 ;  /* 0x0000000433077c20 */ /* 0x004fe20008410000 */
[C---:B------:R-:W-:Y:S01]  /*3d80*/  ISETP.GE.AND P5, PT, R6.reuse, R5, PT ;  /* 0x000000050600720c */ /* 0x040fe20003fa6270 */
[----:B------:R-:W1:Y:S01]  /*3d90*/  LDSM.16.M88.4 R48, [R24+0x8800] ;  /* 0x008800001830783b */ /* 0x000e620000000200 */
[----:B------:R-:W-:Y:S01]  /*3da0*/  ISETP.GE.AND P4, PT, R6, R3, PT ;  /* 0x000000030600720c */ /* 0x000fe20003f86270 */
[----:B------:R2:W3:Y:S01]  /*3db0*/  MUFU.TANH R117, R7 ;  /* 0x0000000700757308 */ /* 0x0004e20000002400 */
[----:B------:R-:W-:Y:S01]  /*3dc0*/  HMMA.16816.F32 R32, R20, R74, RZ ;  /* 0x0000004a1420723c */ /* 0x000fe200000018ff */
[----:B------:R-:W-:Y:S01]  /*3dd0*/  FSEL R94, R94, -INF , !P5 ;  /* 0xff8000005e5e7808 */ /* 0x000fe20006800000 */
[----:B------:R-:W-:Y:S01]  /*3de0*/  VIADD R6, R2, 0xffffff51 ;  /* 0xffffff5102067836 */ /* 0x000fe20000000000 */
[----:B------:R-:W-:-:S02]  /*3df0*/  FSEL R155, R155, -INF , !P4 ;  /* 0xff8000009b9b7808 */ /* 0x000fc40006000000 */
[----:B------:R-:W-:Y:S01]  /*3e00*/  FSEL R87, R87, -INF , !P2 ;  /* 0xff80000057577808 */ /* 0x000fe20005000000 */
[----:B------:R-:W-:Y:S01]  /*3e10*/  HMMA.16816.F32 R40, R8, R42, R28 ;  /* 0x0000002a0828723c */ /* 0x000fe2000000181c */
[----:B------:R-:W-:Y:S02]  /*3e20*/  FSEL R149, R149, -INF , !P1 ;  /* 0xff80000095957808 */ /* 0x000fe40004800000 */
[C---:B------:R-:W-:Y:S02]  /*3e30*/  ISETP.GE.AND P2, PT, R6.reuse, R5, PT ;  /* 0x000000050600720c */ /* 0x040fe40003f46270 */
[----:B------:R-:W-:Y:S01]  /*3e40*/  ISETP.GE.AND P1, PT, R6, R3, PT ;  /* 0x000000030600720c */ /* 0x000fe20003f26270 */
[----:B------:R-:W-:Y:S01]  /*3e50*/  VIADD R6, R2, 0xffffff58 ;  /* 0xffffff5802067836 */ /* 0x000fe20000000000 */
[----:B------:R-:W-:Y:S02]  /*3e60*/  FSEL R95, R95, -INF , !P0 ;  /* 0xff8000005f5f7808 */ /* 0x000fe40004000000 */
[----:B------:R-:W-:Y:S01]  /*3e70*/  FSEL R148, R148, -INF , !P3 ;  /* 0xff80000094947808 */ /* 0x000fe20005800000 */
[----:B--2---:R-:W-:Y:S01]  /*3e80*/  FMUL.FTZ R7, R52, UR4 ;  /* 0x0000000434077c20 */ /* 0x004fe20008410000 */
[----:B------:R-:W-:Y:S01]  /*3e90*/  ISETP.GE.AND P0, PT, R6, R5, PT ;  /* 0x000000050600720c */ /* 0x000fe20003f06270 */
[----:B------:R-:W-:Y:S01]  /*3ea0*/  FMUL.FTZ R44, R44, UR4 ;  /* 0x000000042c2c7c20 */ /* 0x000fe20008410000 */
[----:B------:R-:W-:Y:S01]  /*3eb0*/  FMUL.FTZ R25, R45, UR4 ;  /* 0x000000042d197c20 */ /* 0x000fe20008410000 */
[----:B------:R2:W3:Y:S01]  /*3ec0*/  MUFU.TANH R115, R7 ;  /* 0x0000000700737308 */ /* 0x0004e20000002400 */
[----:B------:R-:W-:Y:S01]  /*3ed0*/  ISETP.GE.AND P3, PT, R6, R3, PT ;  /* 0x000000030600720c */ /* 0x000fe20003f66270 */
[----:B------:R-:W-:Y:S01]  /*3ee0*/  VIADD R6, R2, 0xffffff60 ;  /* 0xffffff6002067836 */ /* 0x000fe20000000000 */
[----:B------:R-:W-:Y:S01]  /*3ef0*/  FSEL R98, R98, -INF , !P2 ;  /* 0xff80000062627808 */ /* 0x000fe20005000000 */
[----:B------:R-:W-:Y:S01]  /*3f00*/  HMMA.16816.F32 R28, R16, R62, R32 ;  /* 0x0000003e101c723c */ /* 0x000fe20000001820 */
[----:B------:R-:W-:Y:S01]  /*3f10*/  FSEL R158, R158, -INF , !P1 ;  /* 0xff8000009e9e7808 */ /* 0x000fe20004800000 */
[----:B------:R-:W-:Y:S01]  /*3f20*/  LDSM.16.M88.4 R60, [R227+0x7000] ;  /* 0x00700000e33c783b */ /* 0x000fe20000000200 */
[C---:B------:R-:W-:Y:S01]  /*3f30*/  ISETP.GE.AND P2, PT, R6.reuse, R5, PT ;  /* 0x000000050600720c */ /* 0x040fe20003f46270 */
[----:B------:R4:W-:Y:S01]  /*3f40*/  MUFU.TANH R102, R25 ;  /* 0x0000001900667308 */ /* 0x0009e20000002400 */
[----:B------:R-:W-:Y:S01]  /*3f50*/  ISETP.GE.AND P1, PT, R6, R3, PT ;  /* 0x000000030600720c */ /* 0x000fe20003f26270 */
[----:B------:R-:W-:Y:S01]  /*3f60*/  VIADD R6, R2, 0xffffff61 ;  /* 0xffffff6102067836 */ /* 0x000fe20000000000 */
[----:B------:R-:W-:Y:S01]  /*3f70*/  FSEL R105, R105, -INF , !P0 ;  /* 0xff80000069697808 */ /* 0x000fe20004000000 */
[----:B------:R-:W-:Y:S01]  /*3f80*/  FMUL.FTZ R40, R40, UR4 ;  /* 0x0000000428287c20 */ /* 0x000fe20008410000 */
[----:B------:R-:W-:Y:S01]  /*3f90*/  FSEL R157, R157, -INF , !P3 ;  /* 0xff8000009d9d7808 */ /* 0x000fe20005800000 */
[----:B------:R-:W-:Y:S01]  /*3fa0*/  FMUL.FTZ R41, R41, UR4 ;  /* 0x0000000429297c20 */ /* 0x000fe20008410000 */
[C---:B------:R-:W-:Y:S01]  /*3fb0*/  ISETP.GE.AND P0, PT, R6.reuse, R5, PT ;  /* 0x000000050600720c */ /* 0x040fe20003f06270 */
[----:B------:R-:W-:Y:S01]  /*3fc0*/  MUFU.TANH R96, R44 ;  /* 0x0000002c00607308 */ /* 0x000fe20000002400 */
[----:B--2---:R-:W-:Y:S01]  /*3fd0*/  FMUL.FTZ R7, R53, UR4 ;  /* 0x0000000435077c20 */ /* 0x004fe20008410000 */
[----:B-1----:R-:W-:Y:S01]  /*3fe0*/  HMMA.16816.F32 R32, R20, R48, RZ ;  /* 0x000000301420723c */ /* 0x002fe200000018ff */
[----:B------:R-:W-:Y:S01]  /*3ff0*/  ISETP.GE.AND P3, PT, R6, R3, PT ;  /* 0x000000030600720c */ /* 0x000fe20003f66270 */
[----:B------:R-:W-:Y:S01]  /*4000*/  VIADD R6, R2, 0xffffff68 ;  /* 0xffffff6802067836 */ /* 0x000fe20000000000 */
[----:B------:R-:W-:Y:S01]  /*4010*/  FSEL R110, R110, -INF , !P2 ;  /* 0xff8000006e6e7808 */ /* 0x000fe20005000000 */
[----:B------:R-:W-:Y:S01]  /*4020*/  FMUL.FTZ R42, R42, UR4 ;  /* 0x000000042a2a7c20 */ /* 0x000fe20008410000 */
[----:B------:R-:W-:Y:S01]  /*4030*/  FSEL R165, R165, -INF , !P1 ;  /* 0xff800000a5a57808 */ /* 0x000fe20004800000 */
[----:B------:R1:W-:Y:S01]  /*4040*/  MUFU.TANH R114, R7 ;  /* 0x0000000700727308 */ /* 0x0003e20000002400 */
[----:B----4-:R-:W-:Y:S01]  /*4050*/  FMUL.FTZ R25, R47, UR4 ;  /* 0x000000042f197c20 */ /* 0x010fe20008410000 */
[----:B------:R-:W-:-:S02]  /*4060*/  FSEL R120, R120, -INF , !P0 ;  /* 0xff80000078787808 */ /* 0x000fc40004000000 */
[----:B------:R-:W-:Y:S01]  /*4070*/  HMMA.16816.F32 R28, R12, R70, R28 ;  /* 0x000000460c1c723c */ /* 0x000fe2000000181c */
[----:B------:R-:W-:Y:S01]  /*4080*/  LDSM.16.M88.4 R68, [R24+0x9000] ;  /* 0x009000001844783b */ /* 0x000fe20000000200 */
[----:B------:R-:W-:Y:S02]  /*4090*/  FSEL R164, R164, -INF , !P3 ;  /* 0xff800000a4a47808 */ /* 0x000fe40005800000 */
[----:B------:R-:W-:Y:S08]  /*40a0*/  MUFU.TANH R83, R25 ;  /* 0x0000001900537308 */ /* 0x000ff00000002400 */
[----:B------:R-:W-:Y:S01]  /*40b0*/  MUFU.TANH R80, R40 ;  /* 0x0000002800507308 */ /* 0x000fe20000002400 */
[----:B-1----:R-:W-:-:S02]  /*40c0*/  FMUL.FTZ R7, R54, UR4 ;  /* 0x0000000436077c20 */ /* 0x002fc40008410000 */
[----:B------:R-:W-:Y:S05]  /*40d0*/  HMMA.16816.F32 R52, R8, R64, R36 ;  /* 0x000000400834723c */ /* 0x000fea0000001824 */
[----:B------:R1:W2:Y:S01]  /*40e0*/  MUFU.TANH R100, R7 ;  /* 0x0000000700647308 */ /* 0x0002a20000002400 */
[----:B------:R-:W-:Y:S01]  /*40f0*/  HMMA.16816.F32 R36, R20, R50, RZ ;  /* 0x000000321424723c */ /* 0x000fe200000018ff */
[----:B------:R-:W-:Y:S06]  /*4100*/  LDSM.16.M88.4 R48, [R226+0x6800] ;  /* 0x00680000e230783b */ /* 0x000fec0000000200 */
[----:B------:R-:W-:Y:S08]  /*4110*/  MUFU.TANH R81, R41 ;  /* 0x0000002900517308 */ /* 0x000ff00000002400 */
[----:B------:R-:W-:Y:S01]  /*4120*/  MUFU.TANH R79, R42 ;  /* 0x0000002a004f7308 */ /* 0x000fe20000002400 */
[----:B-1----:R-:W-:-:S02]  /*4130*/  VIADD R7, R2, 0xffffff59 ;  /* 0xffffff5902077836 */ /* 0x002fc40000000000 */
[----:B------:R-:W-:-:S03]  /*4140*/  FMUL.FTZ R25, R54, UR4 ;  /* 0x0000000436197c20 */ /* 0x000fc60008410000 */
[C---:B------:R-:W-:Y:S02]  /*4150*/  ISETP.GE.AND P5, PT, R7.reuse, R5, PT ;  /* 0x000000050700720c */ /* 0x040fe40003fa6270 */
[----:B------:R-:W-:Y:S01]  /*4160*/  ISETP.GE.AND P4, PT, R7, R3, PT ;  /* 0x000000030700720c */ /* 0x000fe20003f86270 */
[----:B------:R-:W-:Y:S01]  /*4170*/  FMUL.FTZ R7, R46, UR4 ;  /* 0x000000042e077c20 */ /* 0x000fe20008410000 */
[----:B------:R-:W-:Y:S01]  /*4180*/  FSEL R106, R106, -INF , !P5 ;  /* 0xff8000006a6a7808 */ /* 0x000fe20006800000 */
[----:B------:R-:W1:Y:S01]  /*4190*/  LDSM.16.M88.4 R44, [R227+0x6800] ;  /* 0x00680000e32c783b */ /* 0x000e620000000200 */
[----:B------:R-:W-:Y:S01]  /*41a0*/  FSEL R156, R156, -INF , !P4 ;  /* 0xff8000009c9c7808 */ /* 0x000fe20006000000 */
[----:B------:R4:W2:Y:S01]  /*41b0*/  MUFU.TANH R82, R7 ;  /* 0x0000000700527308 */ /* 0x0008a20000002400 */
[C---:B------:R-:W-:Y:S02]  /*41c0*/  ISETP.GE.AND P5, PT, R6.reuse, R5, PT ;  /* 0x000000050600720c */ /* 0x040fe40003fa6270 */
[----:B------:R-:W-:Y:S01]  /*41d0*/  ISETP.GE.AND P4, PT, R6, R3, PT ;  /* 0x000000030600720c */ /* 0x000fe20003f86270 */
[----:B------:R-:W-:Y:S01]  /*41e0*/  VIADD R6, R2, 0xffffff69 ;  /* 0xffffff6902067836 */ /* 0x000fe20000000000 */
[----:B------:R-:W-:-:S02]  /*41f0*/  FSEL R119, R119, -INF , !P5 ;  /* 0xff80000077777808 */ /* 0x000fc40006800000 */
[----:B------:R-:W-:Y:S01]  /*4200*/  FSEL R162, R162, -INF , !P4 ;  /* 0xff800000a2a27808 */ /* 0x000fe20006000000 */
[----:B------:R-:W-:Y:S01]  /*4210*/  MUFU.TANH R74, R25 ;  /* 0x00000019004a7308 */ /* 0x000fe20000002400 */
[C---:B------:R-:W-:Y:S02]  /*4220*/  ISETP.GE.AND P2, PT, R6.reuse, R5, PT ;  /* 0x000000050600720c */ /* 0x040fe40003f46270 */
[----:B------:R-:W-:Y:S01]  /*4230*/  ISETP.GE.AND P1, PT, R6, R3, PT ;  /* 0x000000030600720c */ /* 0x000fe20003f26270 */
[----:B------:R-:W-:Y:S01]  /*4240*/  VIADD R6, R2, 0xffffff70 ;  /* 0xffffff7002067836 */ /* 0x000fe20000000000 */
[----:B------:R-:W-:Y:S02]  /*4250*/  FSEL R122, R122, -INF , !P2 ;  /* 0xff8000007a7a7808 */ /* 0x000fe40005000000 */
[----:B------:R-:W-:Y:S02]  /*4260*/  FSEL R163, R163, -INF , !P1 ;  /* 0xff800000a3a37808 */ /* 0x000fe40004800000 */
[C---:B------:R-:W-:Y:S01]  /*4270*/  ISETP.GE.AND P0, PT, R6.reuse, R5, PT ;  /* 0x000000050600720c */ /* 0x040fe20003f06270 */
[----:B----4-:R-:W-:Y:S01]  /*4280*/  FMUL.FTZ R7, R43, UR4 ;  /* 0x000000042b077c20 */ /* 0x010fe20008410000 */
        /* <DEDUP_REMOVED lines=14> */
[----:B-1----:R-:W-:Y:S01]  /*4370*/  HMMA.16816.F32 R32, R16, R44, R32 ;  /* 0x0000002c1020723c */ /* 0x002fe20000001820 */
[----:B----4-:R-:W-:Y:S01]  /*4380*/  FMUL.FTZ R7, R52, UR4 ;  /* 0x0000000434077c20 */ /* 0x010fe20008410000 */
[----:B------:R-:W-:-:S02]  /*4390*/  FSEL R167, R167, -INF , !P1 ;  /* 0xff800000a7a77808 */ /* 0x000fc40004800000 */
[C---:B------:R-:W-:Y:S01]  /*43a0*/  ISETP.GE.AND P0, PT, R6.reuse, R5, PT ;  /* 0x000000050600720c */ /* 0x040fe20003f06270 */
[----:B------:R1:W-:Y:S01]  /*43b0*/  MUFU.TANH R77, R7 ;  /* 0x00000007004d7308 */ /* 0x0003e20000002400 */
[----:B------:R-:W-:Y:S01]  /*43c0*/  HMMA.16816.F32 R36, R16, R46, R36 ;  /* 0x0000002e1024723c */ /* 0x000fe20000001824 */
[----:B------:R-:W-:Y:S01]  /*43d0*/  ISETP.GE.AND P3, PT, R6, R3, PT ;  /* 0x000000030600720c */ /* 0x000fe20003f66270 */
[----:B------:R-:W-:Y:S01]  /*43e0*/  VIADD R6, R2, 0xffffff80 ;  /* 0xffffff8002067836 */ /* 0x000fe20000000000 */
[----:B------:R-:W-:Y:S02]  /*43f0*/  FSEL R144, R144, -INF , !P0 ;  /* 0xff80000090907808 */ /* 0x000fe40004000000 */
[----:B------:R-:W-:Y:S01]  /*4400*/  FSEL R169, R169, -INF , !P3 ;  /* 0xff800000a9a97808 */ /* 0x000fe20005800000 */
[----:B------:R-:W-:Y:S01]  /*4410*/  HMMA.16816.F32 R44, R8, R66, R28 ;  /* 0x00000042082c723c */ /* 0x000fe2000000181c */
[----:B------:R-:W4:Y:S01]  /*4420*/  LDSM.16.M88.4 R64, [R229+0x7000] ;  /* 0x00700000e540783b */ /* 0x000f220000000200 */
[----:B------:R-:W-:-:S02]  /*4430*/  ISETP.GE.AND P5, PT, R6, R5, PT ;  /* 0x000000050600720c */ /* 0x000fc40003fa6270 */
[----:B------:R-:W-:Y:S01]  /*4440*/  ISETP.GE.AND P4, PT, R6, R3, PT ;  /* 0x000000030600720c */ /* 0x000fe20003f86270 */
[----:B------:R-:W-:Y:S01]  /*4450*/  VIADD R6, R2, 0xffffff88 ;  /* 0xffffff8802067836 */ /* 0x000fe20000000000 */
[----:B------:R-:W-:Y:S02]  /*4460*/  FSEL R141, R141, -INF , !P5 ;  /* 0xff8000008d8d7808 */ /* 0x000fe40006800000 */
[----:B------:R-:W-:Y:S01]  /*4470*/  FSEL R174, R143, -INF , !P4 ;  /* 0xff8000008fae7808 */ /* 0x000fe20006000000 */
[----:B-1----:R-:W-:Y:S01]  /*4480*/  FMUL.FTZ R7, R53, UR4 ;  /* 0x0000000435077c20 */ /* 0x002fe20008410000 */
[C---:B------:R-:W-:Y:S02]  /*4490*/  ISETP.GE.AND P0, PT, R6.reuse, R5, PT ;  /* 0x000000050600720c */ /* 0x040fe40003f06270 */
[----:B------:R-:W-:Y:S01]  /*44a0*/  HMMA.16816.F32 R28, R12, R56, R32 ;  /* 0x000000380c1c723c */ /* 0x000fe20000001820 */
[----:B------:R-:W-:Y:S01]  /*44b0*/  ISETP.GE.AND P3, PT, R6, R3, PT ;  /* 0x000000030600720c */ /* 0x000fe20003f66270 */
[----:B------:R1:W2:Y:S01]  /*44c0*/  MUFU.TANH R76, R7 ;  /* 0x00000007004c7308 */ /* 0x0002a20000002400 */
[----:B------:R-:W-:Y:S01]  /*44d0*/  VIADD R6, R2, 0xffffff89 ;  /* 0xffffff8902067836 */ /* 0x000fe20000000000 */
[----:B------:R-:W-:-:S02]  /*44e0*/  FSEL R152, R152, -INF , !P0 ;  /* 0xff80000098987808 */ /* 0x000fc40004000000 */
[----:B------:R-:W-:Y:S02]  /*44f0*/  HMMA.16816.F32 R32, R20, R68, RZ ;  /* 0x000000441420723c */ /* 0x000fe400000018ff */
[C---:B------:R-:W-:Y:S02]  /*4500*/  ISETP.GE.AND P5, PT, R6.reuse, R5, PT ;  /* 0x000000050600720c */ /* 0x040fe40003fa6270 */
[----:B------:R-:W-:Y:S01]  /*4510*/  ISETP.GE.AND P4, PT, R6, R3, PT ;  /* 0x000000030600720c */ /* 0x000fe20003f86270 */
[----:B------:R-:W-:Y:S01]  /*4520*/  VIADD R6, R2, 0xffffff90 ;  /* 0xffffff9002067836 */ /* 0x000fe20000000000 */
[----:B------:R-:W-:Y:S01]  /*4530*/  HMMA.16816.F32 R36, R12, R58, R36 ;  /* 0x0000003a0c24723c */ /* 0x000fe20000001824 */
[----:B------:R-:W-:Y:S01]  /*4540*/  FMUL.FTZ R44, R44, UR4 ;  /* 0x000000042c2c7c20 */ /* 0x000fe20008410000 */
[----:B------:R-:W-:Y:S01]  /*4550*/  FMUL.FTZ R45, R45, UR4 ;  /* 0x000000042d2d7c20 */ /* 0x000fe20008410000 */
[----:B------:R-:W-:Y:S02]  /*4560*/  LDSM.16.M88.4 R56, [R227+0x7800] ;  /* 0x00780000e338783b */ /* 0x000fe40000000200 */
[----:B------:R-:W-:Y:S01]  /*4570*/  MUFU.TANH R73, R44 ;  /* 0x0000002c00497308 */ /* 0x000fe20000002400 */
[----:B-1----:R-:W-:-:S05]  /*4580*/  VIADD R7, R2, 0xffffff81 ;  /* 0xffffff8102077836 */ /* 0x002fca0000000000 */
[C---:B------:R-:W-:Y:S01]  /*4590*/  ISETP.GE.AND P2, PT, R7.reuse, R5, PT ;  /* 0x000000050700720c */ /* 0x040fe20003f46270 */
[----:B------:R-:W-:Y:S01]  /*45a0*/  HMMA.16816.F32 R40, R8, R48, R28 ;  /* 0x000000300828723c */ /* 0x000fe2000000181c */
[----:B------:R-:W-:Y:S01]  /*45b0*/  ISETP.GE.AND P1, PT, R7, R3, PT ;  /* 0x000000030700720c */ /* 0x000fe20003f26270 */
[----:B------:R-:W-:Y:S01]  /*45c0*/  FMUL.FTZ R7, R55, UR4 ;  /* 0x0000000437077c20 */ /* 0x000fe20008410000 */
[----:B------:R-:W-:Y:S01]  /*45d0*/  FSEL R143, R172, -INF , !P2 ;  /* 0xff800000ac8f7808 */ /* 0x000fe20005000000 */
[----:B------:R1:W3:Y:S01]  /*45e0*/  LDSM.16.M88.4 R52, [R24+0x9800] ;  /* 0x009800001834783b */ /* 0x0002e20000000200 */
[----:B------:R-:W-:Y:S01]  /*45f0*/  FSEL R173, R151, -INF , !P1 ;  /* 0xff80000097ad7808 */ /* 0x000fe20004800000 */
[----:B------:R2:W3:Y:S01]  /*4600*/  MUFU.TANH R75, R7 ;  /* 0x00000007004b7308 */ /* 0x0004e20000002400 */
[----:B------:R-:W-:Y:S01]  /*4610*/  HMMA.16816.F32 R28, R16, R60, R32 ;  /* 0x0000003c101c723c */ /* 0x000fe20000001820 */
[----:B------:R-:W-:Y:S02]  /*4620*/  FSEL R151, R171, -INF , !P5 ;  /* 0xff800000ab977808 */ /* 0x000fe40006800000 */
[----:B------:R-:W-:-:S02]  /*4630*/  FSEL R172, R26, -INF , !P3 ;  /* 0xff8000001aac7808 */ /* 0x000fc40005800000 */
[----:B------:R-:W-:Y:S02]  /*4640*/  FSEL R171, R27, -INF , !P4 ;  /* 0xff8000001bab7808 */ /* 0x000fe40006000000 */
[----:B------:R-:W-:Y:S01]  /*4650*/  MUFU.TANH R72, R45 ;  /* 0x0000002d00487308 */ /* 0x000fe20000002400 */
[C---:B------:R-:W-:Y:S02]  /*4660*/  ISETP.GE.AND P2, PT, R6.reuse, R5, PT ;  /* 0x000000050600720c */ /* 0x040fe40003f46270 */
[----:B------:R-:W-:Y:S01]  /*4670*/  ISETP.GE.AND P1, PT, R6, R3, PT ;  /* 0x000000030600720c */ /* 0x000fe20003f26270 */
[----:B------:R-:W-:Y:S01]  /*4680*/  VIADD R6, R2, 0xffffff91 ;  /* 0xffffff9102067836 */ /* 0x000fe20000000000 */
[----:B------:R-:W-:Y:S02]  /*4690*/  FSEL R153, R153, -INF , !P2 ;  /* 0xff80000099997808 */ /* 0x000fe40005000000 */
[----:B------:R-:W-:Y:S01]  /*46a0*/  FSEL R175, R161, -INF , !P1 ;  /* 0xff800000a1af7808 */ /* 0x000fe20004800000 */
[----:B--2---:R-:W-:Y:S01]  /*46b0*/  FMUL.FTZ R7, R46, UR4 ;  /* 0x000000042e077c20 */ /* 0x004fe20008410000 */
[C---:B------:R-:W-:Y:S01]  /*46c0*/  ISETP.GE.AND P0, PT, R6.reuse, R5, PT ;  /* 0x000000050600720c */ /* 0x040fe20003f06270 */
[----:B------:R-:W-:Y:S01]  /*46d0*/  FMUL.FTZ R41, R41, UR4 ;  /* 0x0000000429297c20 */ /* 0x000fe20008410000 */
[----:B------:R-:W-:Y:S01]  /*46e0*/  ISETP.GE.AND P3, PT, R6, R3, PT ;  /* 0x000000030600720c */ /* 0x000fe20003f66270 */
[----:B-1----:R-:W-:Y:S01]  /*46f0*/  HMMA.16816.F32 R24, R20, R70, RZ ;  /* 0x000000461418723c */ /* 0x002fe200000018ff */
[----:B------:R1:W2:Y:S01]  /*4700*/  MUFU.TANH R69, R7 ;  /* 0x0000000700457308 */ /* 0x0002a20000002400 */
[----:B------:R-:W-:-:S02]  /*4710*/  VIADD R6, R2, 0xffffff98 ;  /* 0xffffff9802067836 */ /* 0x000fc40000000000 */
[----:B------:R-:W-:Y:S01]  /*4720*/  FMUL.FTZ R42, R42, UR4 ;  /* 0x000000042a2a7c20 */ /* 0x000fe20008410000 */
[----:B------:R-:W-:Y:S01]  /*4730*/  FSEL R161, R166, -INF , !P0 ;  /* 0xff800000a6a17808 */ /* 0x000fe20004000000 */
[----:B----4-:R-:W-:Y:S01]  /*4740*/  HMMA.16816.F32 R28, R12, R64, R28 ;  /* 0x000000400c1c723c */ /* 0x010fe2000000181c */
[C---:B------:R-:W-:Y:S02]  /*4750*/  ISETP.GE.AND P5, PT, R6.reuse, R5, PT ;  /* 0x000000050600720c */ /* 0x040fe40003fa6270 */
[----:B------:R-:W-:Y:S01]  /*4760*/  ISETP.GE.AND P4, PT, R6, R3, PT ;  /* 0x000000030600720c */ /* 0x000fe20003f86270 */
[----:B------:R-:W-:Y:S01]  /*4770*/  VIADD R6, R2, 0xffffff99 ;  /* 0xffffff9902067836 */ /* 0x000fe20000000000 */
[----:B------:R-:W-:Y:S01]  /*4780*/  MUFU.TANH R60, R41 ;  /* 0x00000029003c7308 */ /* 0x000fe20000002400 */
[----:B------:R-:W-:Y:S02]  /*4790*/  FSEL R160, R160, -INF , !P3 ;  /* 0xff800000a0a07808 */ /* 0x000fe40005800000 */
[----:B------:R-:W-:-:S02]  /*47a0*/  FSEL R154, R154, -INF , !P5 ;  /* 0xff8000009a9a7808 */ /* 0x000fc40006800000 */
[C---:B------:R-:W-:Y:S01]  /*47b0*/  ISETP.GE.AND P2, PT, R6.reuse, R5, PT ;  /* 0x000000050600720c */ /* 0x040fe20003f46270 */
[----:B---3--:R-:W-:Y:S01]  /*47c0*/  HMMA.16816.F32 R32, R20, R52, RZ ;  /* 0x000000341420723c */ /* 0x008fe200000018ff */
[----:B-1----:R-:W-:Y:S01]  /*47d0*/  FMUL.FTZ R7, R47, UR4 ;  /* 0x000000042f077c20 */ /* 0x002fe20008410000 */
[----:B------:R-:W-:Y:S01]  /*47e0*/  MUFU.TANH R53, R42 ;  /* 0x0000002a00357308 */ /* 0x000fe20000002400 */
[----:B------:R-:W-:Y:S01]  /*47f0*/  ISETP.GE.AND P1, PT, R6, R3, PT ;  /* 0x000000030600720c */ /* 0x000fe20003f26270 */
[----:B------:R-:W-:Y:S01]  /*4800*/  VIADD R6, R2, 0xffffffa0 ;  /* 0xffffffa002067836 */ /* 0x000fe20000000000 */
[----:B------:R-:W-:Y:S01]  /*4810*/  FSEL R166, R134, -INF , !P4 ;  /* 0xff80000086a67808 */ /* 0x000fe20006000000 */
[----:B------:R-:W-:Y:S01]  /*4820*/  HMMA.16816.F32 R44, R8, R50, R36 ;  /* 0x00000032082c723c */ /* 0x000fe20000001824 */
[----:B------:R-:W1:Y:S01]  /*4830*/  LDSM.16.M88.4 R48, [R226+0x7000] ;  /* 0x00700000e230783b */ /* 0x000e620000000200 */
[----:B------:R-:W-:Y:S02]  /*4840*/  FSEL R159, R159, -INF , !P2 ;  /* 0xff8000009f9f7808 */ /* 0x000fe40005000000 */
        /* <DEDUP_REMOVED lines=8> */
[C---:B------:R-:W-:Y:S02]  /*48d0*/  ISETP.GE.AND P5, PT, R6.reuse, R5, PT ;  /* 0x000000050600720c */ /* 0x040fe40003fa6270 */
[----:B------:R-:W-:Y:S01]  /*48e0*/  ISETP.GE.AND P4, PT, R6, R3, PT ;  /* 0x000000030600720c */ /* 0x000fe20003f86270 */
[----:B------:R-:W-:Y:S01]  /*48f0*/  VIADD R6, R2, 0xffffffa8 ;  /* 0xffffffa802067836 */ /* 0x000fe20000000000 */
[----:B------:R-:W-:Y:S02]  /*4900*/  FSEL R179, R127, -INF , !P3 ;  /* 0xff8000007fb37808 */ /* 0x000fe40005800000 */
[----:B------:R-:W-:Y:S01]  /*4910*/  FSEL R127, R135, -INF , !P5 ;  /* 0xff800000877f7808 */ /* 0x000fe20006800000 */
[----:B---3--:R-:W-:Y:S01]  /*4920*/  FMUL.FTZ R7, R40, UR4 ;  /* 0x0000000428077c20 */ /* 0x008fe20008410000 */
[----:B------:R-:W-:-:S02]  /*4930*/  ISETP.GE.AND P2, PT, R6, R5, PT ;  /* 0x000000050600720c */ /* 0x000fc40003f46270 */
[----:B------:R-:W-:Y:S01]  /*4940*/  ISETP.GE.AND P1, PT, R6, R3, PT ;  /* 0x000000030600720c */ /* 0x000fe20003f26270 */
[----:B------:R3:W4:Y:S01]  /*4950*/  MUFU.TANH R61, R7 ;  /* 0x00000007003d7308 */ /* 0x0007220000002400 */
[----:B------:R-:W-:Y:S01]  /*4960*/  VIADD R6, R2, 0xffffffa9 ;  /* 0xffffffa902067836 */ /* 0x000fe20000000000 */
[----:B------:R-:W-:Y:S01]  /*4970*/  FSEL R177, R117, -INF , !P4 ;  /* 0xff80000075b17808 */ /* 0x000fe20006000000 */
[----:B------:R-:W-:Y:S01]  /*4980*/  FMUL.FTZ R45, R45, UR4 ;  /* 0x000000042d2d7c20 */ /* 0x000fe20008410000 */
[----:B------:R-:W-:Y:S02]  /*4990*/  FSEL R115, R115, -INF , !P2 ;  /* 0xff80000073737808 */ /* 0x000fe40005000000 */
[----:B------:R-:W-:Y:S01]  /*49a0*/  HMMA.16816.F32 R24, R12, R66, R24 ;  /* 0x000000420c18723c */ /* 0x000fe20000001818 */
[----:B------:R-:W-:Y:S01]  /*49b0*/  ISETP.GE.AND P0, PT, R6, R5, PT ;  /* 0x000000050600720c */ /* 0x000fe20003f06270 */
[----:B------:R-:W-:Y:S01]  /*49c0*/  FMUL.FTZ R44, R44, UR4 ;  /* 0x000000042c2c7c20 */ /* 0x000fe20008410000 */
[----:B------:R-:W-:Y:S01]  /*49d0*/  ISETP.GE.AND P3, PT, R6, R3, PT ;  /* 0x000000030600720c */ /* 0x000fe20003f66270 */
[----:B------:R-:W-:Y:S01]  /*49e0*/  VIADD R6, R2, 0xffffffb0 ;  /* 0xffffffb002067836 */ /* 0x000fe20000000000 */
[----:B------:R-:W-:-:S02]  /*49f0*/  FSEL R176, R100, -INF , !P1 ;  /* 0xff80000064b07808 */ /* 0x000fc40004800000 */
[----:B------:R-:W-:Y:S02]  /*4a00*/  FSEL R114, R114, -INF , !P0 ;  /* 0xff80000072727808 */ /* 0x000fe40004000000 */
[C---:B------:R-:W-:Y:S01]  /*4a10*/  ISETP.GE.AND P5, PT, R6.reuse, R5, PT ;  /* 0x000000050600720c */ /* 0x040fe20003fa6270 */
[----:B-1----:R-:W-:Y:S01]  /*4a20*/  HMMA.16816.F32 R36, R8, R48, R28 ;  /* 0x000000300824723c */ /* 0x002fe2000000181c */
[----:B---3--:R-:W-:Y:S01]  /*4a30*/  FMUL.FTZ R7, R43, UR4 ;  /* 0x000000042b077c20 */ /* 0x008fe20008410000 */
[----:B------:R-:W-:Y:S01]  /*4a40*/  ISETP.GE.AND P4, PT, R6, R3, PT ;  /* 0x000000030600720c */ /* 0x000fe20003f86270 */
[----:B------:R-:W1:Y:S01]  /*4a50*/  LDSM.16.M88.4 R40, [R229+0x7800] ;  /* 0x00780000e528783b */ /* 0x000e620000000200 */
[----:B------:R-:W-:Y:S01]  /*4a60*/  VIADD R6, R2, 0xffffffb1 ;  /* 0xffffffb102067836 */ /* 0x000fe20000000000 */
[----:B------:R3:W4:Y:S01]  /*4a70*/  MUFU.TANH R52, R7 ;  /* 0x0000000700347308 */ /* 0x0007220000002400 */
[----:B------:R-:W-:Y:S01]  /*4a80*/  HMMA.16816.F32 R28, R16, R56, R32 ;  /* 0x00000038101c723c */ /* 0x000fe20000001820 */
[----:B------:R-:W2:Y:S01]  /*4a90*/  LDSM.16.M88.4 R32, [R226+0x7800] ;  /* 0x00780000e220783b */ /* 0x000ea20000000200 */
[----:B------:R-:W-:Y:S01]  /*4aa0*/  FSEL R117, R108, -INF , !P3 ;  /* 0xff8000006c757808 */ /* 0x000fe20005800000 */
[----:B------:R-:W-:-:S04]  /*4ab0*/  DEPBAR.LE SB0, 0x0 ;  /* 0x000080000000791a */ /* 0x000fc80000000000 */
[C---:B------:R-:W-:Y:S01]  /*4ac0*/  ISETP.GE.AND P2, PT, R6.reuse, R5, PT ;  /* 0x000000050600720c */ /* 0x040fe20003f46270 */
[----:B------:R-:W-:Y:S01]  /*4ad0*/  HMMA.16816.F32 R16, R16, R58, R20 ;  /* 0x0000003a1010723c */ /* 0x000fe20000001814 */
[----:B------:R-:W-:Y:S01]  /*4ae0*/  ISETP.GE.AND P1, PT, R6, R3, PT ;  /* 0x000000030600720c */ /* 0x000fe20003f26270 */
[----:B------:R-:W-:Y:S01]  /*4af0*/  VIADD R6, R2, 0xffffffb8 ;  /* 0xffffffb802067836 */ /* 0x000fe20000000000 */
[----:B------:R-:W-:Y:S01]  /*4b00*/  MUFU.TANH R48, R45 ;  /* 0x0000002d00307308 */ /* 0x000fe20000002400 */
[----:B------:R-:W-:Y:S02]  /*4b10*/  FSEL R96, R96, -INF , !P5 ;  /* 0xff80000060607808 */ /* 0x000fe40006800000 */
[----:B------:R-:W-:Y:S01]  /*4b20*/  HMMA.16816.F32 R24, R8, R50, R24 ;  /* 0x000000320818723c */ /* 0x000fe20000001818 */
[----:B------:R-:W-:Y:S01]  /*4b30*/  ISETP.GE.AND P0, PT, R6, R5, PT ;  /* 0x000000050600720c */ /* 0x000fe20003f06270 */
[----:B---3--:R-:W-:Y:S01]  /*4b40*/  FMUL.FTZ R7, R46, UR4 ;  /* 0x000000042e077c20 */ /* 0x008fe20008410000 */
[----:B------:R-:W-:Y:S01]  /*4b50*/  ISETP.GE.AND P3, PT, R6, R3, PT ;  /* 0x000000030600720c */ /* 0x000fe20003f66270 */
[----:B------:R-:W-:Y:S01]  /*4b60*/  VIADD R6, R2, 0xffffffb9 ;  /* 0xffffffb902067836 */ /* 0x000fe20000000000 */
[----:B------:R-:W3:Y:S01]  /*4b70*/  MUFU.TANH R49, R44 ;  /* 0x0000002c00317308 */ /* 0x000ee20000002400 */
[----:B------:R-:W-:Y:S01]  /*4b80*/  FSEL R188, R82, -INF , !P4 ;  /* 0xff80000052bc7808 */ /* 0x000fe20006000000 */
[----:B------:R-:W-:Y:S01]  /*4b90*/  FMUL.FTZ R20, R39, UR4 ;  /* 0x0000000427147c20 */ /* 0x000fe20008410000 */
[----:B------:R-:W-:Y:S01]  /*4ba0*/  FSEL R100, R80, -INF , !P0 ;  /* 0xff80000050647808 */ /* 0x000fe20004000000 */
[----:B------:R-:W-:Y:S01]  /*4bb0*/  FMUL.FTZ R37, R37, UR4 ;  /* 0x0000000425257c20 */ /* 0x000fe20008410000 */
[----:B------:R-:W-:Y:S01]  /*4bc0*/  ISETP.GE.AND P5, PT, R6, R5, PT ;  /* 0x000000050600720c */ /* 0x000fe20003fa6270 */
[----:B------:R-:W-:Y:S01]  /*4bd0*/  FMUL.FTZ R38, R38, UR4 ;  /* 0x0000000426267c20 */ /* 0x000fe20008410000 */
[----:B------:R-:W-:Y:S01]  /*4be0*/  ISETP.GE.AND P4, PT, R6, R3, PT ;  /* 0x000000030600720c */ /* 0x000fe20003f86270 */
[----:B------:R4:W3:Y:S01]  /*4bf0*/  MUFU.TANH R45, R7 ;  /* 0x00000007002d7308 */ /* 0x0008e20000002400 */
[----:B------:R-:W-:Y:S01]  /*4c00*/  VIADD R6, R2, 0xffffffc1 ;  /* 0xffffffc102067836 */ /* 0x000fe20000000000 */
[----:B------:R-:W-:-:S02]  /*4c10*/  FSEL R187, R79, -INF , !P3 ;  /* 0xff8000004fbb7808 */ /* 0x000fc40005800000 */
[----:B------:R-:W-:Y:S02]  /*4c20*/  FSEL R102, R102, -INF , !P2 ;  /* 0xff80000066667808 */ /* 0x000fe40005000000 */
[----:B------:R-:W-:Y:S02]  /*4c30*/  FSEL R186, R83, -INF , !P1 ;  /* 0xff80000053ba7808 */ /* 0x000fe40004800000 */
[C---:B------:R-:W-:Y:S01]  /*4c40*/  ISETP.GE.AND P0, PT, R6.reuse, R5, PT ;  /* 0x000000050600720c */ /* 0x040fe20003f06270 */
[----:B------:R-:W-:Y:S01]  /*4c50*/  MUFU.TANH R37, R37 ;  /* 0x0000002500257308 */ /* 0x000fe20000002400 */
[C---:B-1----:R-:W-:Y:S01]  /*4c60*/  HMMA.16816.F32 R28, R12.reuse, R40, R28 ;  /* 0x000000280c1c723c */ /* 0x042fe2000000181c */
[----:B------:R-:W-:Y:S01]  /*4c70*/  ISETP.GE.AND P3, PT, R6, R3, PT ;  /* 0x000000030600720c */ /* 0x000fe20003f66270 */
[----:B------:R-:W-:Y:S01]  /*4c80*/  VIADD R6, R2, 0xffffffc9 ;  /* 0xffffffc902067836 */ /* 0x000fe20000000000 */
[----:B------:R-:W-:Y:S01]  /*4c90*/  FSEL R39, R81, -INF , !P5 ;  /* 0xff80000051277808 */ /* 0x000fe20006800000 */
[----:B------:R-:W-:Y:S01]  /*4ca0*/  FMUL.FTZ R25, R25, UR4 ;  /* 0x0000000419197c20 */ /* 0x000fe20008410000 */
[----:B------:R-:W-:Y:S01]  /*4cb0*/  FSEL R185, R78, -INF , !P4 ;  /* 0xff8000004eb97808 */ /* 0x000fe20006000000 */
[----:B------:R-:W-:Y:S01]  /*4cc0*/  HMMA.16816.F32 R12, R12, R42, R16 ;  /* 0x0000002a0c0c723c */ /* 0x000fe20000001810 */
[----:B----4-:R-:W-:Y:S01]  /*4cd0*/  FMUL.FTZ R7, R47, UR4 ;  /* 0x000000042f077c20 */ /* 0x010fe20008410000 */
[----:B------:R-:W-:Y:S01]  /*4ce0*/  FSEL R182, R76, -INF , !P0 ;  /* 0xff8000004cb67808 */ /* 0x000fe20004000000 */
[----:B------:R-:W1:Y:S01]  /*4cf0*/  MUFU.TANH R38, R38 ;  /* 0x0000002600267308 */ /* 0x000e620000002400 */
[----:B------:R-:W-:-:S03]  /*4d00*/  FSEL R192, R75, -INF , !P3 ;  /* 0xff8000004bc07808 */ /* 0x000fc60005800000 */
[----:B------:R-:W-:-:S04]  /*4d10*/  FMUL.FTZ R16, R27, UR4 ;  /* 0x000000041b107c20 */ /* 0x000fc80008410000 */
[----:B------:R4:W-:Y:S08]  /*4d20*/  MUFU.TANH R44, R7 ;  /* 0x00000007002c7308 */ /* 0x0009f00000002400 */
[----:B------:R-:W-:Y:S08]  /*4d30*/  MUFU.TANH R16, R16 ;  /* 0x0000001000107308 */ /* 0x000ff00000002400 */
[----:B------:R-:W-:Y:S01]  /*4d40*/  MUFU.TANH R25, R25 ;  /* 0x0000001900197308 */ /* 0x000fe20000002400 */
[----:B----4-:R-:W-:-:S07]  /*4d50*/  FMUL.FTZ R7, R36, UR4 ;  /* 0x0000000424077c20 */ /* 0x010fce0008410000 */
[----:B------:R4:W1:Y:S08]  /*4d60*/  MUFU.TANH R40, R7 ;  /* 0x0000000700287308 */ /* 0x0008700000002400 */
[----:B------:R2:W1:Y:S01]  /*4d70*/  MUFU.TANH R36, R20 ;  /* 0x0000001400247308 */ /* 0x0004620000002400 */
[----:B----4-:R-:W-:Y:S01]  /*4d80*/  VIADD R7, R2, 0xffffffc0 ;  /* 0xffffffc002077836 */ /* 0x010fe20000000000 */
[----:B------:R-:W-:Y:S04]  /*4d90*/  BAR.SYNC.DEFER_BLOCKING 0x0 ;  /* 0x0000000000007b1d */ /* 0x000fe80000010000 */
[----:B------:R-:W-:-:S02]  /*4da0*/  ISETP.GE.AND P2, PT, R7, R5, PT ;  /* 0x000000050700720c */ /* 0x000fc40003f46270 */
[----:B------:R-:W-:Y:S01]  /*4db0*/  ISETP.GE.AND P1, PT, R7, R3, PT ;  /* 0x000000030700720c */ /* 0x000fe20003f26270 */
[----:B------:R-:W-:Y:S01]  /*4dc0*/  VIADD R7, R2, 0xffffffc8 ;  /* 0xffffffc802077836 */ /* 0x000fe20000000000 */
[----:B------:R-:W-:Y:S01]  /*4dd0*/  FSEL R108, R77, -INF , !P2 ;  /* 0xff8000004d6c7808 */ /* 0x000fe20005000000 */
[C---:B--2---:R-:W-:Y:S01]  /*4de0*/  HMMA.16816.F32 R20, R8.reuse, R32, R28 ;  /* 0x000000200814723c */ /* 0x044fe2000000181c */
[----:B------:R-:W-:Y:S02]  /*4df0*/  FSEL R194, R74, -INF , !P1 ;  /* 0xff8000004ac27808 */ /* 0x000fe40004800000 */
[C---:B------:R-:W-:Y:S02]  /*4e00*/  ISETP.GE.AND P2, PT, R6.reuse, R5, PT ;  /* 0x000000050600720c */ /* 0x040fe40003f46270 */
[----:B------:R-:W-:Y:S01]  /*4e10*/  ISETP.GE.AND P1, PT, R6, R3, PT ;  /* 0x000000030600720c */ /* 0x000fe20003f26270 */
[----:B------:R-:W-:Y:S01]  /*4e20*/  VIADD R6, R2, 0xffffffd0 ;  /* 0xffffffd002067836 */ /* 0x000fe20000000000 */
[C---:B------:R-:W-:Y:S01]  /*4e30*/  ISETP.GE.AND P5, PT, R7.reuse, R5, PT ;  /* 0x000000050700720c */ /* 0x040fe20003fa6270 */
[----:B------:R-:W-:Y:S01]  /*4e40*/  HMMA.16816.F32 R8, R8, R34, R12 ;  /* 0x000000220808723c */ /* 0x000fe2000000180c */
[----:B------:R-:W-:Y:S01]  /*4e50*/  ISETP.GE.AND P4, PT, R7, R3, PT ;  /* 0x000000030700720c */ /* 0x000fe20003f86270 */
[----:B------:R-:W-:Y:S01]  /*4e60*/  FMUL.FTZ R7, R24, UR4 ;  /* 0x0000000418077c20 */ /* 0x000fe20008410000 */
[----:B------:R-:W-:-:S02]  /*4e70*/  ISETP.GE.AND P0, PT, R6, R5, PT ;  /* 0x000000050600720c */ /* 0x000fc40003f06270 */
[----:B------:R-:W-:Y:S01]  /*4e80*/  ISETP.GE.AND P3, PT, R6, R3, PT ;  /* 0x000000030600720c */ /* 0x000fe20003f66270 */
[----:B------:R-:W-:Y:S01]  /*4e90*/  VIADD R6, R2, 0xffffffd1 ;  /* 0xffffffd102067836 */ /* 0x000fe20000000000 */
[----:B------:R2:W4:Y:S01]  /*4ea0*/  MUFU.TANH R24, R7 ;  /* 0x0000000700187308 */ /* 0x0005220000002400 */
[----:B------:R-:W-:Y:S02]  /*4eb0*/  FSEL R178, R73, -INF , !P5 ;  /* 0xff80000049b27808 */ /* 0x000fe40006800000 */
[----:B------:R-:W-:Y:S02]  /*4ec0*/  FSEL R190, R69, -INF , !P4 ;  /* 0xff80000045be7808 */ /* 0x000fe40006000000 */
[C---:B------:R-:W-:Y:S02]  /*4ed0*/  ISETP.GE.AND P5, PT, R6.reuse, R5, PT ;  /* 0x000000050600720c */ /* 0x040fe40003fa6270 */
[----:B------:R-:W-:Y:S01]  /*4ee0*/  ISETP.GE.AND P4, PT, R6, R3, PT ;  /* 0x000000030600720c */ /* 0x000fe20003f86270 */
[----:B------:R-:W-:Y:S01]  /*4ef0*/  VIADD R6, R2, 0xffffffd8 ;  /* 0xffffffd802067836 */ /* 0x000fe20000000000 */
[----:B------:R-:W-:Y:S01]  /*4f00*/  FSEL R183, R72, -INF , !P2 ;  /* 0xff80000048b77808 */ /* 0x000fe20005000000 */
[----:B------:R-:W-:Y:S01]  /*4f10*/  FMUL.FTZ R20, R20, UR4 ;  /* 0x0000000414147c20 */ /* 0x000fe20008410000 */
[----:B------:R-:W-:Y:S01]  /*4f20*/  FSEL R189, R68, -INF , !P1 ;  /* 0xff80000044bd7808 */ /* 0x000fe20004800000 */
[----:B------:R-:W-:Y:S01]  /*4f30*/  FMUL.FTZ R12, R21, UR4 ;  /* 0x00000004150c7c20 */ /* 0x000fe20008410000 */
[----:B------:R-:W-:-:S02]  /*4f40*/  ISETP.GE.AND P2, PT, R6, R5, PT ;  /* 0x000000050600720c */ /* 0x000fc40003f46270 */
[----:B------:R-:W-:Y:S01]  /*4f50*/  ISETP.GE.AND P1, PT, R6, R3, PT ;  /* 0x000000030600720c */ /* 0x000fe20003f26270 */
[----:B------:R-:W-:Y:S02]  /*4f60*/  VIADD R6, R2, 0xffffffe0 ;  /* 0xffffffe002067836 */ /* 0x000fe40000000000 */
[----:B--2---:R-:W-:Y:S01]  /*4f70*/  FMUL.FTZ R7, R26, UR4 ;  /* 0x000000041a077c20 */ /* 0x004fe20008410000 */
[----:B------:R-:W-:Y:S01]  /*4f80*/  FSEL R184, R61, -INF , !P0 ;  /* 0xff8000003db87808 */ /* 0x000fe20004000000 */
[----:B------:R-:W-:Y:S01]  /*4f90*/  MUFU.TANH R20, R20 ;  /* 0x0000001400147308 */ /* 0x000fe20000002400 */
[----:B------:R-:W-:Y:S01]  /*4fa0*/  FSEL R196, R53, -INF , !P3 ;  /* 0xff80000035c47808 */ /* 0x000fe20005800000 */
[----:B------:R-:W-:Y:S01]  /*4fb0*/  FMUL.FTZ R8, R8, UR4 ;  /* 0x0000000408087c20 */ /* 0x000fe20008410000 */
[----:B------:R-:W-:Y:S01]  /*4fc0*/  FSEL R193, R60, -INF , !P5 ;  /* 0xff8000003cc17808 */ /* 0x000fe20006800000 */
[----:B------:R-:W-:Y:S01]  /*4fd0*/  FMUL.FTZ R9, R9, UR4 ;  /* 0x0000000409097c20 */ /* 0x000fe20008410000 */
[----:B------:R-:W-:Y:S01]  /*4fe0*/  FSEL R197, R52, -INF , !P4 ;  /* 0xff80000034c57808 */ /* 0x000fe20006000000 */
[----:B------:R-:W-:Y:S01]  /*4ff0*/  FMUL.FTZ R10, R10, UR4 ;  /* 0x000000040a0a7c20 */ /* 0x000fe20008410000 */
[C---:B------:R-:W-:Y:S01]  /*5000*/  ISETP.GE.AND P5, PT, R6.reuse, R5, PT ;  /* 0x000000050600720c */ /* 0x040fe20003fa6270 */
[----:B------:R2:W4:Y:S01]  /*5010*/  MUFU.TANH R17, R7 ;  /* 0x0000000700117308 */ /* 0x0005220000002400 */
[----:B------:R-:W-:Y:S01]  /*5020*/  ISETP.GE.AND P4, PT, R6, R3, PT ;  /* 0x000000030600720c */ /* 0x000fe20003f86270 */
[----:B------:R-:W-:Y:S01]  /*5030*/  VIADD R6, R2, 0xffffffe8 ;  /* 0xffffffe802067836 */ /* 0x000fe20000000000 */
[----:B---3--:R-:W-:-:S02]  /*5040*/  FSEL R191, R49, -INF , !P2 ;  /* 0xff80000031bf7808 */ /* 0x008fc40005000000 */
[----:B------:R-:W-:Y:S02]  /*5050*/  FSEL R198, R45, -INF , !P1 ;  /* 0xff8000002dc67808 */ /* 0x000fe40004800000 */
[----:B-1----:R-:W-:Y:S01]  /*5060*/  FSEL R204, R38, -INF , !P4 ;  /* 0xff80000026cc7808 */ /* 0x002fe20006000000 */
[----:B------:R1:W-:Y:S01]  /*5070*/  MUFU.TANH R14, R12 ;  /* 0x0000000c000e7308 */ /* 0x0003e20000002400 */
[----:B------:R-:W-:-:S07]  /*5080*/  FSEL R201, R40, -INF , !P5 ;  /* 0xff80000028c97808 */ /* 0x000fce0006800000 */
[----:B------:R-:W-:Y:S01]  /*5090*/  MUFU.TANH R8, R8 ;  /* 0x0000000800087308 */ /* 0x000fe20000002400 */
[----:B--2---:R-:W-:-:S05]  /*50a0*/  VIADD R7, R2, 0xffffffd9 ;  /* 0xffffffd902077836 */ /* 0x004fca0000000000 */
[C---:B------:R-:W-:Y:S02]  /*50b0*/  ISETP.GE.AND P0, PT, R7.reuse, R5, PT ;  /* 0x000000050700720c */ /* 0x040fe40003f06270 */
[----:B------:R-:W-:Y:S01]  /*50c0*/  ISETP.GE.AND P3, PT, R7, R3, PT ;  /* 0x000000030700720c */ /* 0x000fe20003f66270 */
[----:B------:R-:W-:Y:S01]  /*50d0*/  VIADD R7, R2, 0xffffffe1 ;  /* 0xffffffe102077836 */ /* 0x000fe20000000000 */
[----:B------:R-:W-:Y:S01]  /*50e0*/  FSEL R195, R48, -INF , !P0 ;  /* 0xff80000030c37808 */ /* 0x000fe20004000000 */
[----:B-1----:R-:W-:Y:S01]  /*50f0*/  FMUL.FTZ R12, R23, UR4 ;  /* 0x00000004170c7c20 */ /* 0x002fe20008410000 */
[----:B------:R-:W-:Y:S01]  /*5100*/  FSEL R199, R44, -INF , !P3 ;  /* 0xff8000002cc77808 */ /* 0x000fe20005800000 */
[----:B------:R-:W-:Y:S01]  /*5110*/  MUFU.TANH R9, R9 ;  /* 0x0000000900097308 */ /* 0x000fe20000002400 */
[C---:B------:R-:W-:Y:S02]  /*5120*/  ISETP.GE.AND P2, PT, R7.reuse, R5, PT ;  /* 0x000000050700720c */ /* 0x040fe40003f46270 */
[----:B------:R-:W-:Y:S01]  /*5130*/  ISETP.GE.AND P1, PT, R7, R3, PT ;  /* 0x000000030700720c */ /* 0x000fe20003f26270 */
[----:B------:R-:W-:Y:S01]  /*5140*/  FMUL.FTZ R7, R22, UR4 ;  /* 0x0000000416077c20 */ /* 0x000fe20008410000 */
[----:B------:R-:W-:-:S02]  /*5150*/  ISETP.GE.AND P0, PT, R6, R5, PT ;  /* 0x000000050600720c */ /* 0x000fc40003f06270 */
[----:B------:R-:W-:Y:S01]  /*5160*/  ISETP.GE.AND P3, PT, R6, R3, PT ;  /* 0x000000030600720c */ /* 0x000fe20003f66270 */
[----:B------:R1:W2:Y:S01]  /*5170*/  MUFU.TANH R13, R7 ;  /* 0x00000007000d7308 */ /* 0x0002a20000002400 */
[----:B------:R-:W-:Y:S01]  /*5180*/  VIADD R6, R2, 0xfffffff0 ;  /* 0xfffffff002067836 */ /* 0x000fe20000000000 */
[----:B------:R-:W-:Y:S02]  /*5190*/  FSEL R37, R37, -INF , !P2 ;  /* 0xff80000025257808 */ /* 0x000fe40005000000 */
[----:B------:R-:W-:Y:S02]  /*51a0*/  FSEL R205, R36, -INF , !P1 ;  /* 0xff80000024cd7808 */ /* 0x000fe40004800000 */
[C---:B------:R-:W-:Y:S02]  /*51b0*/  ISETP.GE.AND P2, PT, R6.reuse, R5, PT ;  /* 0x000000050600720c */ /* 0x040fe40003f46270 */
[----:B------:R-:W-:Y:S01]  /*51c0*/  ISETP.GE.AND P1, PT, R6, R3, PT ;  /* 0x000000030600720c */ /* 0x000fe20003f26270 */
[----:B------:R-:W-:Y:S01]  /*51d0*/  VIADD R6, R2, 0xfffffff1 ;  /* 0xfffffff102067836 */ /* 0x000fe20000000000 */
[----:B----4-:R-:W-:Y:S01]  /*51e0*/  FSEL R38, R24, -INF , !P0 ;  /* 0xff80000018267808 */ /* 0x010fe20004000000 */
[----:B------:R-:W3:Y:S01]  /*51f0*/  MUFU.TANH R12, R12 ;  /* 0x0000000c000c7308 */ /* 0x000ee20000002400 */
[----:B------:R-:W-:-:S02]  /*5200*/  FSEL R206, R17, -INF , !P3 ;  /* 0xff80000011ce7808 */ /* 0x000fc40005800000 */
[C---:B------:R-:W-:Y:S02]  /*5210*/  ISETP.GE.AND P0, PT, R6.reuse, R5, PT ;  /* 0x000000050600720c */ /* 0x040fe40003f06270 */
[-C--:B------:R-:W-:Y:S01]  /*5220*/  ISETP.GE.AND P3, PT, R6, R3.reuse, PT ;  /* 0x000000030600720c */ /* 0x080fe20003f66270 */
[C---:B-1----:R-:W-:Y:S01]  /*5230*/  VIADD R7, R2.reuse, 0xffffffe9 ;  /* 0xffffffe902077836 */ /* 0x042fe20000000000 */
[----:B--2---:R-:W-:Y:S01]  /*5240*/  FSEL R210, R13, -INF , !P1 ;  /* 0xff8000000dd27808 */ /* 0x004fe20004800000 */
[----:B------:R-:W-:Y:S01]  /*5250*/  VIADD R6, R2, 0xfffffff8 ;  /* 0xfffffff802067836 */ /* 0x000fe20000000000 */
[----:B------:R-:W-:Y:S01]  /*5260*/  FSEL R208, R20, -INF , !P2 ;  /* 0xff80000014d07808 */ /* 0x000fe20005000000 */
[----:B------:R-:W-:Y:S01]  /*5270*/  VIADD R2, R2, 0xfffffff9 ;  /* 0xfffffff902027836 */ /* 0x000fe20000000000 */
[-C--:B------:R-:W-:Y:S01]  /*5280*/  ISETP.GE.AND P4, PT, R7, R3.reuse, PT ;  /* 0x000000030700720c */ /* 0x080fe20003f86270 */
[----:B------:R-:W1:Y:S01]  /*5290*/  MUFU.TANH R10, R10 ;  /* 0x0000000a000a7308 */ /* 0x000e620000002400 */
[----:B------:R-:W-:-:S02]  /*52a0*/  ISETP.GE.AND P2, PT, R6, R3, PT ;  /* 0x000000030600720c */ /* 0x000fc40003f46270 */
[----:B------:R-:W-:Y:S02]  /*52b0*/  FSEL R207, R16, -INF , !P4 ;  /* 0xff80000010cf7808 */ /* 0x000fe40006000000 */
[C---:B------:R-:W-:Y:S02]  /*52c0*/  ISETP.GE.AND P4, PT, R2.reuse, R5, PT ;  /* 0x000000050200720c */ /* 0x040fe40003f86270 */
[----:B------:R-:W-:Y:S01]  /*52d0*/  ISETP.GE.AND P1, PT, R2, R3, PT ;  /* 0x000000030200720c */ /* 0x000fe20003f26270 */
[----:B------:R-:W-:Y:S01]  /*52e0*/  FMUL.FTZ R2, R11, UR4 ;  /* 0x000000040b027c20 */ /* 0x000fe20008410000 */
[----:B------:R-:W-:Y:S02]  /*52f0*/  ISETP.GE.AND P5, PT, R7, R5, PT ;  /* 0x000000050700720c */ /* 0x000fe40003fa6270 */
[----:B---3--:R-:W-:Y:S01]  /*5300*/  FSEL R211, R12, -INF , !P3 ;  /* 0xff8000000cd37808 */ /* 0x008fe20005800000 */
[----:B------:R2:W3:Y:S01]  /*5310*/  MUFU.TANH R3, R2 ;  /* 0x0000000200037308 */ /* 0x0004e20000002400 */
[----:B------:R-:W-:-:S02]  /*5320*/  FSEL R203, R25, -INF , !P5 ;  /* 0xff80000019cb7808 */ /* 0x000fc40006800000 */
[----:B------:R-:W-:Y:S02]  /*5330*/  ISETP.GE.AND P5, PT, R6, R5, PT ;  /* 0x000000050600720c */ /* 0x000fe40003fa6270 */
[----:B------:R-:W-:Y:S02]  /*5340*/  FSEL R209, R9, -INF , !P4 ;  /* 0xff80000009d17808 */ /* 0x000fe40006000000 */
[----:B-1----:R-:W-:Y:S02]  /*5350*/  FSEL R212, R10, -INF , !P2 ;  /* 0xff8000000ad47808 */ /* 0x002fe40005000000 */
[----:B--2---:R-:W-:Y:S02]  /*5360*/  LOP3.LUT R2, R202, R200, RZ, 0xfc, !PT ;  /* 0x000000c8ca027212 */ /* 0x004fe400078efcff */
[----:B------:R-:W-:Y:S02]  /*5370*/  FSEL R200, R14, -INF , !P0 ;  /* 0xff8000000ec87808 */ /* 0x000fe40004000000 */
[----:B------:R-:W-:-:S02]  /*5380*/  ISETP.GE.AND P0, PT, R244, 0x2, PT ;  /* 0x00000002f400780c */ /* 0x000fc40003f06270 */
[----:B------:R-:W-:Y:S02]  /*5390*/  FSEL R202, R8, -INF , !P5 ;  /* 0xff80000008ca7808 */ /* 0x000fe40006800000 */
[----:B---3--:R-:W-:-:S09]  /*53a0*/  FSEL R213, R3, -INF , !P1 ;  /* 0xff80000003d57808 */ /* 0x008fd20004800000 */
[----:B------:R-:W-:Y:S05]  /*53b0*/  @!P0 BRA `(.L_x_2223) ;  /* 0x0000000400e88947 */ /* 0x000fea0003800000 */
[----:B------:R-:W-:Y:S05]  /*53c0*/  @P6 BRA `(.L_x_2224) ;  /* 0x0000000000f46947 */ /* 0x000fea0003800000 */
[----:B------:R-:W1:Y:S01]  /*53d0*/  LDC R13, c[0x0][0x380] ;  /* 0x0000e000ff0d7b82 */ /* 0x000e620000000800 */
[C---:B------:R-:W-:Y:S01]  /*53e0*/  IADD3 R10, R89.reuse, -0x100, RZ ;  /* 0xffffff00590a7810 */ /* 0x040fe20007ffe0ff */
[----:B------:R-:W-:-:S03]  /*53f0*/  VIADD R11, R89, 0xfffffe00 ;  /* 0xfffffe00590b7836 */ /* 0x000fc60000000000 */
        /* <DEDUP_REMOVED lines=28> */
[-C--:B------:R-:W-:Y:S02]  /*55c0*/  LOP3.LUT R6, R11, R13.reuse, RZ, 0x3c, !PT ;  /* 0x0000000d0b067212 */ /* 0x080fe400078e3cff */
        /* <DEDUP_REMOVED lines=10> */
[----:B------:R-:W-:-:S04]  /*5670*/  IMAD.WIDE R6, R5, 0x4, R246 ;  /* 0x0000000405067825 */ /* 0x000fc800078e02f6 */
        /* <DEDUP_REMOVED lines=18> */
.L_x_2224:
[----:B------:R-:W-:-:S04]  /*57a0*/  ULEA UR6, -UR6, URZ, 0x8 ;  /* 0x0000003f06067291 */ /* 0x000fc8000f8e413f */
[----:B------:R-:W-:Y:S02]  /*57b0*/  USHF.R.S32.HI UR4, URZ, 0x1f, UR6 ;  /* 0x0000001f3f047899 */ /* 0x000fe40008011406 */
[----:B------:R-:W-:-:S04]  /*57c0*/  MOV R3, UR6 ;  /* 0x0000000600037c02 */ /* 0x000fc80008000f00 */
[----:B------:R-:W-:-:S07]  /*57d0*/  MOV R5, UR4 ;  /* 0x0000000400057c02 */ /* 0x000fce0008000f00 */
.L_x_2225:
[----:B------:R-:W-:-:S04]  /*57e0*/  LEA R214, P1, R3, R214, 0x1 ;  /* 0x000000d603d67211 */ /* 0x000fc800078208ff */
[----:B------:R-:W-:Y:S01]  /*57f0*/  LEA.HI.X R215, R3, R215, R5, 0x1, P1 ;  /* 0x000000d703d77211 */ /* 0x000fe200008f0c05 */
[----:B------:R-:W-:Y:S01]  /*5800*/  IMAD.MOV.U32 R14, RZ, RZ, R214 ;  /* 0x000000ffff0e7224 */ /* 0x000fe200078e00d6 */
[----:B------:R-:W-:Y:S01]  /*5810*/  IADD3 R12, P1, R214, UR23, RZ ;  /* 0x00000017d60c7c10 */ /* 0x000fe2000ff3e0ff */
[----:B------:R1:W-:Y:S02]  /*5820*/  STL [R1+0xc], R214 ;  /* 0x00000cd601007387 */ /* 0x0003e40000100800 */
[----:B------:R-:W-:Y:S01]  /*5830*/  IMAD.MOV.U32 R15, RZ, RZ, R215 ;  /* 0x000000ffff0f7224 */ /* 0x000fe200078e00d7 */
[----:B------:R-:W-:Y:S01]  /*5840*/  IADD3.X R13, R215, UR22, RZ, P1, !PT ;  /* 0x00000016d70d7c10 */ /* 0x000fe20008ffe4ff */
[----:B------:R1:W-:Y:S01]  /*5850*/  STL [R1+0x8], R215 ;  /* 0x000008d701007387 */ /* 0x0003e20000100800 */
[----:B------:R-:W-:-:S03]  /*5860*/  IADD3 R10, P1, R12, UR23, RZ ;  /* 0x000000170c0a7c10 */ /* 0x000fc6000ff3e0ff */
[----:B------:R-:W-:Y:S01]  /*5870*/  @!PT LDS RZ, [RZ] ;  /* 0x00000000fffff984 */ /* 0x000fe20000000800 */
[----:B------:R-:W-:Y:S01]  /*5880*/  @!PT LDS RZ, [RZ] ;  /* 0x00000000fffff984 */ /* 0x000fe20000000800 */
[----:B------:R-:W-:Y:S01]  /*5890*/  @!PT LDS RZ, [RZ] ;  /* 0x00000000fffff984 */ /* 0x000fe20000000800 */
[----:B------:R2:W-:Y:S01]  /*58a0*/  LDGSTS.E.BYPASS.LTC128B.128 [R243+0x2000], desc[UR20][R14.64] ;  /* 0x020000000ef37fae */ /* 0x0005e2000b901d54 */
[----:B------:R-:W-:Y:S02]  /*58b0*/  IADD3.X R11, R13, UR22, RZ, P1, !PT ;  /* 0x000000160d0b7c10 */ /* 0x000fe40008ffe4ff */
[----:B------:R-:W-:Y:S01]  /*58c0*/  IADD3 R8, P1, R10, UR23, RZ ;  /* 0x000000170a087c10 */ /* 0x000fe2000ff3e0ff */
[----:B------:R3:W-:Y:S03]  /*58d0*/  LDGSTS.E.BYPASS.LTC128B.128 [R243+0x2800], desc[UR20][R12.64] ;  /* 0x028000000cf37fae */ /* 0x0007e6000b901d54 */
[----:B------:R-:W-:Y:S01]  /*58e0*/  IADD3.X R9, R11, UR22, RZ, P1, !PT ;  /* 0x000000160b097c10 */ /* 0x000fe20008ffe4ff */
[----:B------:R4:W-:Y:S01]  /*58f0*/  LDGSTS.E.BYPASS.LTC128B.128 [R243+0x3000], desc[UR20][R10.64] ;  /* 0x030000000af37fae */ /* 0x0009e2000b901d54 */
        /* <DEDUP_REMOVED lines=35> */
[----:B------:R-:W-:-:S05]  /*5b30*/  IADD3.X R15, R7, UR22, RZ, P1, !PT ;  /* 0x00000016070f7c10 */ /* 0x000fca0008ffe4ff */
[----:B------:R3:W-:Y:S04]  /*5b40*/  LDGSTS.E.BYPASS.LTC128B.128 [R243+0x9800], desc[UR20][R14.64] ;  /* 0x098000000ef37fae */ /* 0x0007e8000b901d54 */
[----:B------:R-:W0:Y:S02]  /*5b50*/  LDGDEPBAR ;  /* 0x00000000000079af */ /* 0x000e240000000000 */
.L_x_2223:
[----:B------:R-:W-:Y:S01]  /*5b60*/  FMNMX.FTZ R3, R112, R109, !PT ;  /* 0x0000006d70037209 */ /* 0x000fe20007810000 */
[----:B------:R-:W-:Y:S01]  /*5b70*/  ULDC UR4, c[0x0][0x2ec] ;  /* 0x0000bb0000047ab9 */ /* 0x000fe20000000800 */
[----:B------:R-:W-:Y:S02]  /*5b80*/  LEA R134, R2, UR5, 0x1 ;  /* 0x0000000502867c11 */ /* 0x000fe4000f8e08ff */
[----:B------:R-:W-:Y:S02]  /*5b90*/  FMNMX.FTZ R3, R113, R3, !PT ;  /* 0x0000000371037209 */ /* 0x000fe40007810000 */
[-C--:B------:R-:W-:Y:S01]  /*5ba0*/  IADD3 R135, R4, R134.reuse, RZ ;  /* 0x0000008604877210 */ /* 0x080fe20007ffe0ff */
[----:B---3--:R-:W-:Y:S01]  /*5bb0*/  LDSM.16.MT88.4 R12, [R134+0xa000] ;  /* 0x00a00000860c783b */ /* 0x008fe20000004200 */
[----:B------:R-:W-:Y:S02]  /*5bc0*/  FMNMX.FTZ R3, R111, R3, !PT ;  /* 0x000000036f037209 */ /* 0x000fe40007810000 */
[----:B------:R-:W-:Y:S01]  /*5bd0*/  IADD3 R225, R0, R134, RZ ;  /* 0x0000008600e17210 */ /* 0x000fe20007ffe0ff */
[----:B------:R-:W-:Y:S01]  /*5be0*/  LDSM.16.MT88.4 R20, [R135+0xa000] ;  /* 0x00a000008714783b */ /* 0x000fe20000004200 */
[----:B------:R-:W-:-:S02]  /*5bf0*/  FMNMX.FTZ R3, R107, R3, !PT ;  /* 0x000000036b037209 */ /* 0x000fc40007810000 */
[----:B------:R-:W-:Y:S01]  /*5c00*/  IADD3 R224, R0, R135, RZ ;  /* 0x0000008700e07210 */ /* 0x000fe20007ffe0ff */
[----:B------:R-:W-:Y:S01]  /*5c10*/  LDSM.16.MT88.4 R28, [R225+0xa000] ;  /* 0x00a00000e11c783b */ /* 0x000fe20000004200 */
[----:B------:R-:W-:-:S03]  /*5c20*/  FMNMX.FTZ R3, R104, R3, !PT ;  /* 0x0000000368037209 */ /* 0x000fc60007810000 */
[----:B------:R-:W-:Y:S01]  /*5c30*/  LDSM.16.MT88.4 R32, [R134+0xa800] ;  /* 0x00a800008620783b */ /* 0x000fe20000004200 */
[----:B------:R-:W-:-:S03]  /*5c40*/  FMNMX.FTZ R3, R103, R3, !PT ;  /* 0x0000000367037209 */ /* 0x000fc60007810000 */
[----:B------:R-:W-:Y:S01]  /*5c50*/  LDSM.16.MT88.4 R40, [R224+0xa000] ;  /* 0x00a00000e028783b */ /* 0x000fe20000004200 */
[----:B------:R-:W-:-:S03]  /*5c60*/  FMNMX.FTZ R3, R101, R3, !PT ;  /* 0x0000000365037209 */ /* 0x000fc60007810000 */
[----:B------:R-:W-:Y:S01]  /*5c70*/  LDSM.16.MT88.4 R48, [R225+0xa800] ;  /* 0x00a80000e130783b */ /* 0x000fe20000004200 */
        /* <DEDUP_REMOVED lines=114> */
[----:B------:R-:W-:Y:S02]  /*63a0*/  FMNMX.FTZ R3, R199, R3, !PT ;  /* 0x00000003c7037209 */ /* 0x000fe40007810000 */
[C---:B------:R-:W-:Y:S01]  /*63b0*/  FSETP.NEU.FTZ.AND P1, PT, R36.reuse, -INF , PT ;  /* 0xff8000002400780b */ /* 0x040fe20003f3d000 */
[----:B------:R-:W-:Y:S01]  /*63c0*/  FMUL.FTZ R6, R36, UR4 ;  /* 0x0000000424067c20 */ /* 0x000fe20008410000 */
[----:B------:R-:W-:-:S04]  /*63d0*/  FMNMX.FTZ R3, R204, R3, !PT ;  /* 0x00000003cc037209 */ /* 0x000fc80007810000 */
[----:B------:R-:W-:Y:S02]  /*63e0*/  FMNMX.FTZ R3, R205, R3, !PT ;  /* 0x00000003cd037209 */ /* 0x000fe40007810000 */
[----:B------:R-:W-:Y:S02]  /*63f0*/  FSEL R6, R6, RZ, P1 ;  /* 0x000000ff06067208 */ /* 0x000fe40000800000 */
[----:B------:R-:W-:-:S03]  /*6400*/  FMNMX.FTZ R3, R206, R3, !PT ;  /* 0x00000003ce037209 */ /* 0x000fc60007810000 */
[--C-:B------:R-:W-:Y:S01]  /*6410*/  FFMA.FTZ R5, R112, UR4, -R6.reuse ;  /* 0x0000000470057c23 */ /* 0x100fe20008010806 */
[----:B------:R-:W-:Y:S01]  /*6420*/  FMNMX.FTZ R3, R207, R3, !PT ;  /* 0x00000003cf037209 */ /* 0x000fe20007810000 */
[--C-:B------:R-:W-:Y:S01]  /*6430*/  FFMA.FTZ R7, R99, UR4, -R6.reuse ;  /* 0x0000000463077c23 */ /* 0x100fe20008010806 */
[----:B------:R-:W-:Y:S01]  /*6440*/  FFMA.FTZ R0, R87, UR4, -R6 ;  /* 0x0000000457007c23 */ /* 0x000fe20008010806 */
[----:B------:R1:W-:Y:S01]  /*6450*/  MUFU.EX2 R10, R5 ;  /* 0x00000005000a7308 */ /* 0x0003e20000000800 */
[----:B------:R-:W-:-:S04]  /*6460*/  FMNMX.FTZ R3, R210, R3, !PT ;  /* 0x00000003d2037209 */ /* 0x000fc80007810000 */
[----:B------:R-:W-:-:S03]  /*6470*/  FMNMX.FTZ R3, R211, R3, !PT ;  /* 0x00000003d3037209 */ /* 0x000fc60007810000 */
[----:B------:R-:W-:Y:S01]  /*6480*/  MUFU.EX2 R214, R0 ;  /* 0x0000000000d67308 */ /* 0x000fe20000000800 */
[----:B------:R-:W-:-:S04]  /*6490*/  FMNMX.FTZ R3, R212, R3, !PT ;  /* 0x00000003d4037209 */ /* 0x000fc80007810000 */
[----:B------:R-:W-:Y:S01]  /*64a0*/  FMNMX.FTZ R3, R213, R3, !PT ;  /* 0x00000003d5037209 */ /* 0x000fe20007810000 */
[----:B-1----:R-:W-:-:S04]  /*64b0*/  FFMA.FTZ R5, R109, UR4, -R6 ;  /* 0x000000046d057c23 */ /* 0x002fc80008010806 */
[----:B------:R-:W1:Y:S01]  /*64c0*/  SHFL.BFLY PT, R8, R3, 0x2, 0x1f ;  /* 0x0c401f0003087f89 */ /* 0x000e6200000e0000 */
[----:B------:R-:W-:Y:S08]  /*64d0*/  MUFU.EX2 R109, R7 ;  /* 0x00000007006d7308 */ /* 0x000ff00000000800 */
[----:B------:R2:W-:Y:S01]  /*64e0*/  MUFU.EX2 R89, R5 ;  /* 0x0000000500597308 */ /* 0x0005e20000000800 */
[----:B-1----:R-:W-:Y:S01]  /*64f0*/  FMNMX.FTZ R3, R3, R8, !PT ;  /* 0x0000000803037209 */ /* 0x002fe20007810000 */
[----:B--2---:R-:W-:-:S04]  /*6500*/  FFMA.FTZ R5, R113, UR4, -R6 ;  /* 0x0000000471057c23 */ /* 0x004fc80008010806 */
[----:B------:R-:W1:Y:S02]  /*6510*/  SHFL.BFLY PT, R7, R3, 0x1, 0x1f ;  /* 0x0c201f0003077f89 */ /* 0x000e6400000e0000 */
[----:B------:R2:W-:Y:S02]  /*6520*/  MUFU.EX2 R112, R5 ;  /* 0x0000000500707308 */ /* 0x0005e40000000800 */
[----:B--2---:R-:W-:-:S06]  /*6530*/  FFMA.FTZ R5, R111, UR4, -R6 ;  /* 0x000000046f057c23 */ /* 0x004fcc0008010806 */
[----:B------:R2:W-:Y:S01]  /*6540*/  MUFU.EX2 R113, R5 ;  /* 0x0000000500717308 */ /* 0x0005e20000000800 */
[----:B-1----:R-:W-:Y:S01]  /*6550*/  FMNMX.FTZ R3, R3, R7, !PT ;  /* 0x0000000703037209 */ /* 0x002fe20007810000 */
[----:B------:R-:W-:-:S03]  /*6560*/  FFMA.FTZ R7, R86, UR4, -R6 ;  /* 0x0000000456077c23 */ /* 0x000fc60008010806 */
[----:B------:R-:W-:Y:S01]  /*6570*/  FSETP.NEU.FTZ.AND P1, PT, R3, -INF , PT ;  /* 0xff8000000300780b */ /* 0x000fe20003f3d000 */
[----:B--2---:R-:W-:-:S04]  /*6580*/  FFMA.FTZ R5, R107, UR4, -R6 ;  /* 0x000000046b057c23 */ /* 0x004fc80008010806 */
        /* <DEDUP_REMOVED lines=8> */
[----:B------:R1:W2:Y:S02]  /*6610*/  MUFU.EX2 R9, R5 ;  /* 0x0000000500097308 */ /* 0x0002a40000000800 */
[----:B-1----:R-:W-:Y:S01]  /*6620*/  FFMA.FTZ R5, R93, UR4, -R6 ;  /* 0x000000045d057c23 */ /* 0x002fe20008010806 */
[----:B--2---:R-:W-:-:S05]  /*6630*/  MOV R87, R9 ;  /* 0x0000000900577202 */ /* 0x004fca0000000f00 */
[----:B------:R1:W-:Y:S02]  /*6640*/  MUFU.EX2 R107, R5 ;  /* 0x00000005006b7308 */ /* 0x0003e40000000800 */
[----:B-1----:R-:W-:-:S06]  /*6650*/  FFMA.FTZ R5, R92, UR4, -R6 ;  /* 0x000000045c057c23 */ /* 0x002fcc0008010806 */
[----:B------:R1:W-:Y:S08]  /*6660*/  MUFU.EX2 R92, R7 ;  /* 0x00000007005c7308 */ /* 0x0003f00000000800 */
[----:B------:R2:W-:Y:S01]  /*6670*/  MUFU.EX2 R103, R5 ;  /* 0x0000000500677308 */ /* 0x0005e20000000800 */
[----:B-1----:R-:W-:-:S07]  /*6680*/  FFMA.FTZ R7, R84, UR4, -R6 ;  /* 0x0000000454077c23 */ /* 0x002fce0008010806 */
[----:B------:R-:W-:Y:S01]  /*6690*/  MUFU.EX2 R99, R7 ;  /* 0x0000000700637308 */ /* 0x000fe20000000800 */
[----:B--2---:R-:W-:-:S07]  /*66a0*/  FFMA.FTZ R5, R91, UR4, -R6 ;  /* 0x000000045b057c23 */ /* 0x004fce0008010806 */
[----:B------:R1:W2:Y:S02]  /*66b0*/  MUFU.EX2 R68, R5 ;  /* 0x0000000500447308 */ /* 0x0002a40000000800 */
[----:B-1----:R-:W-:-:S06]  /*66c0*/  FFMA.FTZ R5, R90, UR4, -R6 ;  /* 0x000000045a057c23 */ /* 0x002fcc0008010806 */
[----:B------:R1:W-:Y:S02]  /*66d0*/  MUFU.EX2 R56, R5 ;  /* 0x0000000500387308 */ /* 0x0003e40000000800 */
[----:B-1----:R-:W-:Y:S01]  /*66e0*/  FFMA.FTZ R5, R88, UR4, -R6 ;  /* 0x0000000458057c23 */ /* 0x002fe20008010806 */
[----:B------:R-:W-:-:S05]  /*66f0*/  MOV R88, R11 ;  /* 0x0000000b00587202 */ /* 0x000fca0000000f00 */
[----:B------:R1:W-:Y:S02]  /*6700*/  MUFU.EX2 R90, R5 ;  /* 0x00000005005a7308 */ /* 0x0003e40000000800 */
[----:B-1----:R-:W-:-:S05]  /*6710*/  FMUL.FTZ R5, R3, UR4 ;  /* 0x0000000403057c20 */ /* 0x002fca0008410000 */
[----:B------:R-:W-:-:S05]  /*6720*/  FSEL R5, R5, RZ, P1 ;  /* 0x000000ff05057208 */ /* 0x000fca0000800000 */
[--C-:B------:R-:W-:Y:S01]  /*6730*/  FFMA.FTZ R7, R118, UR4, -R5.reuse ;  /* 0x0000000476077c23 */ /* 0x100fe20008010805 */
[--C-:B------:R-:W-:Y:S01]  /*6740*/  FFMA.FTZ R2, R116, UR4, -R5.reuse ;  /* 0x0000000474027c23 */ /* 0x100fe20008010805 */
[--C-:B------:R-:W-:Y:S01]  /*6750*/  FFMA.FTZ R0, R126, UR4, -R5.reuse ;  /* 0x000000047e007c23 */ /* 0x100fe20008010805 */
[----:B--2---:R-:W-:Y:S01]  /*6760*/  MOV R118, R68 ;  /* 0x0000004400767202 */ /* 0x004fe20000000f00 */
[----:B------:R-:W-:Y:S08]  /*6770*/  MUFU.EX2 R84, R7 ;  /* 0x0000000700547308 */ /* 0x000ff00000000800 */
[----:B------:R1:W2:Y:S02]  /*6780*/  MUFU.EX2 R7, R2 ;  /* 0x0000000200077308 */ /* 0x0002a40000000800 */
[----:B-1----:R-:W-:Y:S01]  /*6790*/  FFMA.FTZ R2, R124, UR4, -R5 ;  /* 0x000000047c027c23 */ /* 0x002fe20008010805 */
[----:B--2---:R-:W-:Y:S01]  /*67a0*/  F2FP.F16.F32.PACK_AB R9, R7, R84 ;  /* 0x000000540709723e */ /* 0x004fe200000000ff */
[----:B------:R-:W-:-:S04]  /*67b0*/  FADD.FTZ R7, R84, R7 ;  /* 0x0000000754077221 */ /* 0x000fc80000010000 */
[----:B------:R1:W2:Y:S02]  /*67c0*/  MUFU.EX2 R86, R2 ;  /* 0x0000000200567308 */ /* 0x0002a40000000800 */
[----:B-1----:R-:W-:Y:S01]  /*67d0*/  FFMA.FTZ R2, R121, UR4, -R5 ;  /* 0x0000000479027c23 */ /* 0x002fe20008010805 */
[----:B--2---:R-:W-:-:S05]  /*67e0*/  FADD.FTZ R7, R86, R7 ;  /* 0x0000000756077221 */ /* 0x004fca0000010000 */
[----:B------:R1:W2:Y:S02]  /*67f0*/  MUFU.EX2 R4, R2 ;  /* 0x0000000200047308 */ /* 0x0002a40000000800 */
[----:B-1----:R-:W-:Y:S01]  /*6800*/  FFMA.FTZ R2, R85, UR4, -R6 ;  /* 0x0000000455027c23 */ /* 0x002fe20008010806 */
[----:B--2---:R-:W-:-:S05]  /*6810*/  F2FP.F16.F32.PACK_AB R11, R4, R86 ;  /* 0x00000056040b723e */ /* 0x004fca00000000ff */
[----:B------:R1:W2:Y:S01]  /*6820*/  MUFU.EX2 R85, R0 ;  /* 0x0000000000557308 */ /* 0x0002a20000000800 */
[----:B------:R-:W-:Y:S01]  /*6830*/  FADD.FTZ R7, R4, R7 ;  /* 0x0000000704077221 */ /* 0x000fe20000010000 */
[----:B------:R-:W-:-:S06]  /*6840*/  FFMA.FTZ R4, R196, UR4, -R5 ;  /* 0x00000004c4047c23 */ /* 0x000fcc0008010805 */
[----:B------:R3:W-:Y:S01]  /*6850*/  MUFU.EX2 R101, R2 ;  /* 0x0000000200657308 */ /* 0x0007e20000000800 */
[----:B-1----:R-:W-:Y:S01]  /*6860*/  FFMA.FTZ R0, R123, UR4, -R5 ;  /* 0x000000047b007c23 */ /* 0x002fe20008010805 */
[----:B--2---:R-:W-:-:S06]  /*6870*/  FADD.FTZ R7, R85, R7 ;  /* 0x0000000755077221 */ /* 0x004fcc0000010000 */
[----:B------:R1:W2:Y:S01]  /*6880*/  MUFU.EX2 R251, R0 ;  /* 0x0000000000fb7308 */ /* 0x0002a20000000800 */
[----:B---3--:R-:W-:Y:S02]  /*6890*/  MOV R2, R10 ;  /* 0x0000000a00027202 */ /* 0x008fe40000000f00 */
[----:B------:R-:W-:Y:S02]  /*68a0*/  F2FP.F16.F32.PACK_AB R10, R113, R112 ;  /* 0x00000070710a723e */ /* 0x000fe400000000ff */
[----:B------:R-:W-:-:S07]  /*68b0*/  F2FP.F16.F32.PACK_AB R8, R89, R2 ;  /* 0x000000025908723e */ /* 0x000fce00000000ff */
[----:B------:R-:W-:Y:S01]  /*68c0*/  HMMA.16816.F32 R24, R8, R12, RZ ;  /* 0x0000000c0818723c */ /* 0x000fe200000018ff */
[----:B-1----:R-:W-:-:S04]  /*68d0*/  FFMA.FTZ R0, R125, UR4, -R5 ;  /* 0x000000047d007c23 */ /* 0x002fc80008010805 */
[----:B------:R1:W-:Y:S01]  /*68e0*/  MUFU.EX2 R252, R0 ;  /* 0x0000000000fc7308 */ /* 0x0003e20000000800 */
[----:B------:R-:W-:Y:S01]  /*68f0*/  HMMA.16816.F32 R16, R8, R14, RZ ;  /* 0x0000000e0810723c */ /* 0x000fe200000018ff */
[----:B------:R-:W-:Y:S02]  /*6900*/  F2FP.F16.F32.PACK_AB R12, R111, R88 ;  /* 0x000000586f0c723e */ /* 0x000fe400000000ff */
[----:B--2---:R-:W-:-:S03]  /*6910*/  F2FP.F16.F32.PACK_AB R13, R251, R85 ;  /* 0x00000055fb0d723e */ /* 0x004fc600000000ff */
[C---:B------:R-:W-:Y:S01]  /*6920*/  HMMA.16816.F32 R44, R8.reuse, R28, RZ ;  /* 0x0000001c082c723c */ /* 0x040fe200000018ff */
[----:B------:R2:W-:Y:S05]  /*6930*/  MUFU.EX2 R85, R4 ;  /* 0x0000000400557308 */ /* 0x0005ea0000000800 */
[----:B------:R-:W-:Y:S01]  /*6940*/  HMMA.16816.F32 R52, R8, R30, RZ ;  /* 0x0000001e0834723c */ /* 0x000fe200000018ff */
[----:B-1----:R-:W-:-:S05]  /*6950*/  FFMA.FTZ R0, R128, UR4, -R5 ;  /* 0x0000000480007c23 */ /* 0x002fca0008010805 */
[C---:B------:R-:W-:Y:S01]  /*6960*/  HMMA.16816.F32 R60, R8.reuse, R20, RZ ;  /* 0x00000014083c723c */ /* 0x040fe200000018ff */
[----:B------:R1:W3:Y:S05]  /*6970*/  MUFU.EX2 R121, R0 ;  /* 0x0000000000797308 */ /* 0x0002ea0000000800 */
[----:B------:R-:W-:Y:S01]  /*6980*/  HMMA.16816.F32 R64, R8, R22, RZ ;  /* 0x000000160840723c */ /* 0x000fe200000018ff */
[----:B------:R-:W-:Y:S01]  /*6990*/  LDSM.16.MT88.4 R20, [R134+0xb000] ;  /* 0x00b000008614783b */ /* 0x000fe20000004200 */
[----:B--2---:R-:W-:-:S04]  /*69a0*/  FFMA.FTZ R4, R197, UR4, -R5 ;  /* 0x00000004c5047c23 */ /* 0x004fc80008010805 */
[C---:B------:R-:W-:Y:S01]  /*69b0*/  HMMA.16816.F32 R80, R8.reuse, R40, RZ ;  /* 0x000000280850723c */ /* 0x040fe200000018ff */
[----:B------:R2:W-:Y:S05]  /*69c0*/  MUFU.EX2 R84, R4 ;  /* 0x0000000400547308 */ /* 0x0005ea0000000800 */
[----:B------:R-:W-:Y:S01]  /*69d0*/  HMMA.16816.F32 R72, R8, R42, RZ ;  /* 0x0000002a0848723c */ /* 0x000fe200000018ff */
[----:B-1----:R-:W-:Y:S01]  /*69e0*/  FFMA.FTZ R0, R95, UR4, -R6 ;  /* 0x000000045f007c23 */ /* 0x002fe20008010806 */
[----:B---3--:R-:W-:Y:S02]  /*69f0*/  F2FP.F16.F32.PACK_AB R15, R121, R252 ;  /* 0x000000fc790f723e */ /* 0x008fe400000000ff */
[----:B------:R-:W-:Y:S01]  /*6a00*/  MOV R95, R56 ;  /* 0x00000038005f7202 */ /* 0x000fe20000000f00 */
[----:B------:R1:W-:Y:S01]  /*6a10*/  MUFU.EX2 R93, R0 ;  /* 0x00000000005d7308 */ /* 0x0003e20000000800 */
[----:B------:R-:W3:Y:S01]  /*6a20*/  LDSM.16.MT88.4 R56, [R135+0xa800] ;  /* 0x00a800008738783b */ /* 0x000ee20000004200 */
[----:B------:R-:W-:-:S02]  /*6a30*/  F2FP.F16.F32.PACK_AB R8, R87, R109 ;  /* 0x0000006d5708723e */ /* 0x000fc400000000ff */
[----:B------:R-:W-:Y:S01]  /*6a40*/  F2FP.F16.F32.PACK_AB R10, R103, R107 ;  /* 0x0000006b670a723e */ /* 0x000fe200000000ff */
[----:B--2---:R-:W-:Y:S01]  /*6a50*/  FFMA.FTZ R4, R198, UR4, -R5 ;  /* 0x00000004c6047c23 */ /* 0x004fe20008010805 */
[----:B-1----:R-:W-:Y:S01]  /*6a60*/  FFMA.FTZ R0, R94, UR4, -R6 ;  /* 0x000000045e007c23 */ /* 0x002fe20008010806 */
[----:B------:R-:W-:Y:S02]  /*6a70*/  MOV R94, R69 ;  /* 0x00000045005e7202 */ /* 0x000fe40000000f00 */
[----:B------:R-:W1:Y:S01]  /*6a80*/  LDSM.16.MT88.4 R68, [R224+0xa800] ;  /* 0x00a80000e044783b */ /* 0x000e620000004200 */
[----:B------:R2:W-:Y:S01]  /*6a90*/  MUFU.EX2 R91, R0 ;  /* 0x00000000005b7308 */ /* 0x0005e20000000800 */
[----:B------:R-:W-:-:S07]  /*6aa0*/  F2FP.F16.F32.PACK_AB R14, R94, R104 ;  /* 0x000000685e0e723e */ /* 0x000fce00000000ff */
[C---:B------:R-:W-:Y:S06]  /*6ab0*/  HMMA.16816.F32 R76, R12.reuse, R32, R24 ;  /* 0x000000200c4c723c */ /* 0x040fec0000001818 */
[----:B------:R-:W-:Y:S01]  /*6ac0*/  HMMA.16816.F32 R32, R12, R34, R16 ;  /* 0x000000220c20723c */ /* 0x000fe20000001810 */
[----:B------:R-:W4:Y:S01]  /*6ad0*/  LDSM.16.MT88.4 R16, [R225+0xb000] ;  /* 0x00b00000e110783b */ /* 0x000f220000004200 */
[----:B--2---:R-:W-:Y:S01]  /*6ae0*/  FFMA.FTZ R0, R98, UR4, -R6 ;  /* 0x0000000462007c23 */ /* 0x004fe20008010806 */
[----:B------:R-:W-:-:S03]  /*6af0*/  MOV R98, R121 ;  /* 0x0000007900627202 */ /* 0x000fc60000000f00 */
[C---:B------:R-:W-:Y:S01]  /*6b00*/  HMMA.16816.F32 R28, R12.reuse, R48, R44 ;  /* 0x000000300c1c723c */ /* 0x040fe2000000182c */
[----:B------:R2:W-:Y:S01]  /*6b10*/  MUFU.EX2 R97, R0 ;  /* 0x0000000000617308 */ /* 0x0005e20000000800 */
[----:B------:R-:W5:Y:S04]  /*6b20*/  LDSM.16.MT88.4 R44, [R135+0xb000] ;  /* 0x00b00000872c783b */ /* 0x000f680000004200 */
[C---:B------:R-:W-:Y:S01]  /*6b30*/  HMMA.16816.F32 R24, R12.reuse, R50, R52 ;  /* 0x000000320c18723c */ /* 0x040fe20000001834 */
[----:B------:R-:W5:Y:S05]  /*6b40*/  LDSM.16.MT88.4 R52, [R224+0xb000] ;  /* 0x00b00000e034783b */ /* 0x000f6a0000004200 */
[----:B---3--:R-:W-:Y:S01]  /*6b50*/  HMMA.16816.F32 R40, R12, R56, R60 ;  /* 0x000000380c28723c */ /* 0x008fe2000000183c */
[----:B--2---:R-:W-:-:S05]  /*6b60*/  FFMA.FTZ R0, R137, UR4, -R5 ;  /* 0x0000000489007c23 */ /* 0x004fca0008010805 */
[C---:B------:R-:W-:Y:S01]  /*6b70*/  HMMA.16816.F32 R48, R12.reuse, R58, R64 ;  /* 0x0000003a0c30723c */ /* 0x040fe20000001840 */
[----:B------:R-:W2:Y:S01]  /*6b80*/  LDSM.16.MT88.4 R56, [R134+0xb800] ;  /* 0x00b800008638783b */ /* 0x000ea20000004200 */
[----:B------:R3:W-:Y:S04]  /*6b90*/  MUFU.EX2 R245, R0 ;  /* 0x0000000000f57308 */ /* 0x0007e80000000800 */
[C---:B-1----:R-:W-:Y:S06]  /*6ba0*/  HMMA.16816.F32 R80, R12.reuse, R68, R80 ;  /* 0x000000440c50723c */ /* 0x042fec0000001850 */
[----:B------:R-:W-:Y:S07]  /*6bb0*/  HMMA.16816.F32 R64, R12, R70, R72 ;  /* 0x000000460c40723c */ /* 0x000fee0000001848 */
[----:B------:R-:W-:Y:S01]  /*6bc0*/  F2FP.F16.F32.PACK_AB R12, R95, R118 ;  /* 0x000000765f0c723e */ /* 0x000fe200000000ff */
[----:B---3--:R-:W-:Y:S01]  /*6bd0*/  FFMA.FTZ R0, R132, UR4, -R5 ;  /* 0x0000000484007c23 */ /* 0x008fe20008010805 */
[----:B------:R-:W-:-:S03]  /*6be0*/  F2FP.F16.F32.PACK_AB R14, R92, R90 ;  /* 0x0000005a5c0e723e */ /* 0x000fc600000000ff */
        /* <DEDUP_REMOVED lines=8> */
[----:B------:R1:W-:Y:S02]  /*6c70*/  MUFU.EX2 R116, R0 ;  /* 0x0000000000747308 */ /* 0x0003e40000000800 */
[C---:B------:R-:W-:Y:S06]  /*6c80*/  HMMA.16816.F32 R76, R8.reuse, R20, R76 ;  /* 0x00000014084c723c */ /* 0x040fec000000184c */
[C---:B------:R-:W-:Y:S01]  /*6c90*/  HMMA.16816.F32 R60, R8.reuse, R22, R32 ;  /* 0x00000016083c723c */ /* 0x040fe20000001820 */
[----:B------:R-:W3:Y:S05]  /*6ca0*/  LDSM.16.MT88.4 R20, [R225+0xb800] ;  /* 0x00b80000e114783b */ /* 0x000eea0000004200 */
        /* <DEDUP_REMOVED lines=8> */
[----:B------:R-:W5:Y:S01]  /*6d30*/  LDSM.16.MT88.4 R48, [R225+0xc000] ;  /* 0x00c00000e130783b */ /* 0x000f620000004200 */
[----:B-1----:R-:W-:-:S04]  /*6d40*/  FFMA.FTZ R0, R110, UR4, -R6 ;  /* 0x000000046e007c23 */ /* 0x002fc80008010806 */
[C---:B------:R-:W-:Y:S01]  /*6d50*/  HMMA.16816.F32 R80, R8.reuse, R52, R80 ;  /* 0x000000340850723c */ /* 0x040fe20000001850 */
[----:B------:R1:W-:Y:S05]  /*6d60*/  MUFU.EX2 R124, R0 ;  /* 0x00000000007c7308 */ /* 0x0003ea0000000800 */
[----:B------:R-:W-:Y:S01]  /*6d70*/  HMMA.16816.F32 R44, R8, R54, R64 ;  /* 0x00000036082c723c */ /* 0x000fe20000001840 */
[----:B------:R-:W5:Y:S06]  /*6d80*/  LDSM.16.MT88.4 R52, [R134+0xc000] ;  /* 0x00c000008634783b */ /* 0x000f6c0000004200 */
[----:B------:R-:W-:Y:S01]  /*6d90*/  F2FP.F16.F32.PACK_AB R8, R101, R99 ;  /* 0x000000636508723e */ /* 0x000fe200000000ff */
[----:B-1----:R-:W-:-:S04]  /*6da0*/  FFMA.FTZ R0, R142, UR4, -R5 ;  /* 0x000000048e007c23 */ /* 0x002fc80008010805 */
[----:B------:R1:W-:Y:S02]  /*6db0*/  MUFU.EX2 R137, R0 ;  /* 0x0000000000897308 */ /* 0x0003e40000000800 */
[----:B-1----:R-:W-:-:S06]  /*6dc0*/  FFMA.FTZ R0, R140, UR4, -R5 ;  /* 0x000000048c007c23 */ /* 0x002fcc0008010805 */
[----:B------:R1:W2:Y:S02]  /*6dd0*/  MUFU.EX2 R136, R0 ;  /* 0x0000000000887308 */ /* 0x0002a40000000800 */
[----:B-1----:R-:W-:Y:S01]  /*6de0*/  FFMA.FTZ R0, R139, UR4, -R5 ;  /* 0x000000048b007c23 */ /* 0x002fe20008010805 */
[----:B--2---:R-:W-:-:S05]  /*6df0*/  F2FP.F16.F32.PACK_AB R13, R136, R137 ;  /* 0x00000089880d723e */ /* 0x004fca00000000ff */
[----:B------:R1:W-:Y:S02]  /*6e00*/  MUFU.EX2 R139, R0 ;  /* 0x00000000008b7308 */ /* 0x0003e40000000800 */
[----:B-1----:R-:W-:Y:S01]  /*6e10*/  FFMA.FTZ R0, R138, UR4, -R5 ;  /* 0x000000048a007c23 */ /* 0x002fe20008010805 */
[----:B------:R-:W-:Y:S02]  /*6e20*/  MOV R138, R123 ;  /* 0x0000007b008a7202 */ /* 0x000fe40000000f00 */
[----:B------:R-:W-:-:S03]  /*6e30*/  MOV R123, R214 ;  /* 0x000000d6007b7202 */ /* 0x000fc60000000f00 */
[----:B------:R1:W2:Y:S01]  /*6e40*/  MUFU.EX2 R219, R0 ;  /* 0x0000000000db7308 */ /* 0x0002a20000000800 */
[----:B------:R-:W-:Y:S01]  /*6e50*/  F2FP.F16.F32.PACK_AB R10, R93, R123 ;  /* 0x0000007b5d0a723e */ /* 0x000fe200000000ff */
[----:B-1----:R-:W-:Y:S01]  /*6e60*/  FFMA.FTZ R0, R120, UR4, -R6 ;  /* 0x0000000478007c23 */ /* 0x002fe20008010806 */
[----:B--2---:R-:W-:-:S05]  /*6e70*/  F2FP.F16.F32.PACK_AB R15, R219, R139 ;  /* 0x0000008bdb0f723e */ /* 0x004fca00000000ff */
[----:B------:R1:W-:Y:S02]  /*6e80*/  MUFU.EX2 R68, R0 ;  /* 0x0000000000447308 */ /* 0x0003e40000000800 */
[C---:B------:R-:W-:Y:S06]  /*6e90*/  HMMA.16816.F32 R76, R12.reuse, R56, R76 ;  /* 0x000000380c4c723c */ /* 0x040fec000000184c */
[C---:B------:R-:W-:Y:S06]  /*6ea0*/  HMMA.16816.F32 R60, R12.reuse, R58, R60 ;  /* 0x0000003a0c3c723c */ /* 0x040fec000000183c */
[----:B---3--:R-:W-:Y:S01]  /*6eb0*/  HMMA.16816.F32 R72, R12, R20, R72 ;  /* 0x000000140c48723c */ /* 0x008fe20000001848 */
[----:B-1----:R-:W-:-:S04]  /*6ec0*/  FFMA.FTZ R0, R119, UR4, -R6 ;  /* 0x0000000477007c23 */ /* 0x002fc80008010806 */
[----:B------:R1:W-:Y:S01]  /*6ed0*/  MUFU.EX2 R250, R0 ;  /* 0x0000000000fa7308 */ /* 0x0003e20000000800 */
[C---:B------:R-:W-:Y:S06]  /*6ee0*/  HMMA.16816.F32 R56, R12.reuse, R22, R32 ;  /* 0x000000160c38723c */ /* 0x040fec0000001820 */
[C---:B----4-:R-:W-:Y:S01]  /*6ef0*/  HMMA.16816.F32 R64, R12.reuse, R16, R28 ;  /* 0x000000100c40723c */ /* 0x050fe2000000181c */
[----:B------:R-:W-:Y:S05]  /*6f00*/  LDSM.16.MT88.4 R28, [R224+0xc000] ;  /* 0x00c00000e01c783b */ /* 0x000fea0000004200 */
[----:B------:R-:W-:Y:S01]  /*6f10*/  HMMA.16816.F32 R20, R12, R18, R24 ;  /* 0x000000120c14723c */ /* 0x000fe20000001818 */
[----:B------:R-:W2:Y:S01]  /*6f20*/  LDSM.16.MT88.4 R16, [R135+0xc000] ;  /* 0x00c000008710783b */ /* 0x000ea20000004200 */
[----:B-1----:R-:W-:-:S04]  /*6f30*/  FFMA.FTZ R0, R122, UR4, -R6 ;  /* 0x000000047a007c23 */ /* 0x002fc80008010806 */
[C---:B-----5:R-:W-:Y:S01]  /*6f40*/  HMMA.16816.F32 R80, R12.reuse, R40, R80 ;  /* 0x000000280c50723c */ /* 0x060fe20000001850 */
[----:B------:R1:W-:Y:S05]  /*6f50*/  MUFU.EX2 R249, R0 ;  /* 0x0000000000f97308 */ /* 0x0003ea0000000800 */
[----:B------:R-:W-:Y:S01]  /*6f60*/  HMMA.16816.F32 R32, R12, R42, R44 ;  /* 0x0000002a0c20723c */ /* 0x000fe2000000182c */
[----:B------:R-:W3:Y:S06]  /*6f70*/  LDSM.16.MT88.4 R40, [R134+0xc800] ;  /* 0x00c800008628783b */ /* 0x000eec0000004200 */
[----:B------:R-:W-:-:S02]  /*6f80*/  F2FP.F16.F32.PACK_AB R12, R97, R91 ;  /* 0x0000005b610c723e */ /* 0x000fc400000000ff */
[----:B------:R-:W-:Y:S01]  /*6f90*/  F2FP.F16.F32.PACK_AB R14, R138, R116 ;  /* 0x000000748a0e723e */ /* 0x000fe200000000ff */
[----:B-1----:R-:W-:-:S04]  /*6fa0*/  FFMA.FTZ R0, R150, UR4, -R5 ;  /* 0x0000000496007c23 */ /* 0x002fc80008010805 */
[----:B------:R1:W-:Y:S02]  /*6fb0*/  MUFU.EX2 R216, R0 ;  /* 0x0000000000d87308 */ /* 0x0003e40000000800 */
[----:B-1----:R-:W-:-:S06]  /*6fc0*/  FFMA.FTZ R0, R147, UR4, -R5 ;  /* 0x0000000493007c23 */ /* 0x002fcc0008010805 */
[----:B------:R1:W4:Y:S02]  /*6fd0*/  MUFU.EX2 R217, R0 ;  /* 0x0000000000d97308 */ /* 0x0003240000000800 */
[----:B-1----:R-:W-:Y:S01]  /*6fe0*/  FFMA.FTZ R0, R149, UR4, -R5 ;  /* 0x0000000495007c23 */ /* 0x002fe20008010805 */
[----:B----4-:R-:W-:-:S05]  /*6ff0*/  F2FP.F16.F32.PACK_AB R9, R217, R216 ;  /* 0x000000d8d909723e */ /* 0x010fca00000000ff */
[----:B------:R1:W-:Y:S02]  /*7000*/  MUFU.EX2 R215, R0 ;  /* 0x0000000000d77308 */ /* 0x0003e40000000800 */
[----:B-1----:R-:W-:-:S06]  /*7010*/  FFMA.FTZ R0, R148, UR4, -R5 ;  /* 0x0000000494007c23 */ /* 0x002fcc0008010805 */
        /* <DEDUP_REMOVED lines=8> */
[----:B-1----:R-:W-:-:S04]  /*70a0*/  FFMA.FTZ R0, R129, UR4, -R6 ;  /* 0x0000000481007c23 */ /* 0x002fc80008010806 */
[----:B------:R1:W-:Y:S01]  /*70b0*/  MUFU.EX2 R220, R0 ;  /* 0x0000000000dc7308 */ /* 0x0003e20000000800 */
[C---:B------:R-:W-:Y:S06]  /*70c0*/  HMMA.16816.F32 R44, R8.reuse, R54, R60 ;  /* 0x00000036082c723c */ /* 0x040fec000000183c */
[C---:B--2---:R-:W-:Y:S01]  /*70d0*/  HMMA.16816.F32 R24, R8.reuse, R18, R20 ;  /* 0x000000120818723c */ /* 0x044fe20000001814 */
[----:B------:R-:W2:Y:S05]  /*70e0*/  LDSM.16.MT88.4 R20, [R135+0xc800] ;  /* 0x00c800008714783b */ /* 0x000eaa0000004200 */
[----:B------:R-:W-:Y:S01]  /*70f0*/  HMMA.16816.F32 R60, R8, R16, R64 ;  /* 0x00000010083c723c */ /* 0x000fe20000001840 */
[----:B------:R-:W5:Y:S01]  /*7100*/  LDSM.16.MT88.4 R16, [R224+0xc800] ;  /* 0x00c80000e010783b */ /* 0x000f620000004200 */
[----:B-1----:R-:W-:-:S04]  /*7110*/  FFMA.FTZ R0, R133, UR4, -R6 ;  /* 0x0000000485007c23 */ /* 0x002fc80008010806 */
[C---:B------:R-:W-:Y:S01]  /*7120*/  HMMA.16816.F32 R80, R8.reuse, R28, R80 ;  /* 0x0000001c0850723c */ /* 0x040fe20000001850 */
[----:B------:R1:W-:Y:S05]  /*7130*/  MUFU.EX2 R218, R0 ;  /* 0x0000000000da7308 */ /* 0x0003ea0000000800 */
[----:B------:R-:W-:Y:S07]  /*7140*/  HMMA.16816.F32 R32, R8, R30, R32 ;  /* 0x0000001e0820723c */ /* 0x000fee0000001820 */
[----:B------:R-:W-:Y:S01]  /*7150*/  F2FP.F16.F32.PACK_AB R10, R249, R250 ;  /* 0x000000faf90a723e */ /* 0x000fe200000000ff */
[----:B-1----:R-:W-:-:S04]  /*7160*/  FFMA.FTZ R0, R155, UR4, -R5 ;  /* 0x000000049b007c23 */ /* 0x002fc80008010805 */
[----:B------:R1:W-:Y:S02]  /*7170*/  MUFU.EX2 R149, R0 ;  /* 0x0000000000957308 */ /* 0x0003e40000000800 */
[----:B-1----:R-:W-:Y:S01]  /*7180*/  FFMA.FTZ R0, R158, UR4, -R5 ;  /* 0x000000049e007c23 */ /* 0x002fe20008010805 */
[----:B------:R-:W-:-:S05]  /*7190*/  MOV R158, R68 ;  /* 0x00000044009e7202 */ /* 0x000fca0000000f00 */
        /* <DEDUP_REMOVED lines=17> */
[C---:B--2---:R-:W-:Y:S06]  /*72b0*/  HMMA.16816.F32 R60, R12.reuse, R20, R60 ;  /* 0x000000140c3c723c */ /* 0x044fec000000183c */
[----:B------:R-:W-:Y:S01]  /*72c0*/  HMMA.16816.F32 R28, R12, R22, R24 ;  /* 0x000000160c1c723c */ /* 0x000fe20000001818 */
[----:B------:R-:W2:Y:S01]  /*72d0*/  LDSM.16.MT88.4 R24, [R135+0xd000] ;  /* 0x00d000008718783b */ /* 0x000ea20000004200 */
[----:B-1----:R-:W-:-:S04]  /*72e0*/  FFMA.FTZ R0, R143, UR4, -R6 ;  /* 0x000000048f007c23 */ /* 0x002fc80008010806 */
[C---:B-----5:R-:W-:Y:S01]  /*72f0*/  HMMA.16816.F32 R80, R12.reuse, R16, R80 ;  /* 0x000000100c50723c */ /* 0x060fe20000001850 */
[----:B------:R1:W-:Y:S05]  /*7300*/  MUFU.EX2 R155, R0 ;  /* 0x00000000009b7308 */ /* 0x0003ea0000000800 */
[----:B------:R-:W-:Y:S01]  /*7310*/  HMMA.16816.F32 R20, R12, R18, R32 ;  /* 0x000000120c14723c */ /* 0x000fe20000001820 */
[----:B------:R-:W5:Y:S06]  /*7320*/  LDSM.16.MT88.4 R16, [R224+0xd000] ;  /* 0x00d00000e010783b */ /* 0x000f6c0000004200 */
[----:B------:R-:W-:-:S02]  /*7330*/  F2FP.F16.F32.PACK_AB R12, R220, R221 ;  /* 0x000000dddc0c723e */ /* 0x000fc400000000ff */
[----:B---3--:R-:W-:Y:S01]  /*7340*/  F2FP.F16.F32.PACK_AB R14, R157, R218 ;  /* 0x000000da9d0e723e */ /* 0x008fe200000000ff */
[----:B-1----:R-:W-:Y:S01]  /*7350*/  FFMA.FTZ R0, R165, UR4, -R5 ;  /* 0x00000004a5007c23 */ /* 0x002fe20008010805 */
[----:B------:R-:W-:-:S03]  /*7360*/  MOV R165, R124 ;  /* 0x0000007c00a57202 */ /* 0x000fc60000000f00 */
[----:B------:R1:W-:Y:S01]  /*7370*/  MUFU.EX2 R141, R0 ;  /* 0x00000000008d7308 */ /* 0x0003e20000000800 */
[----:B------:R-:W-:Y:S01]  /*7380*/  F2FP.F16.F32.PACK_AB R8, R158, R165 ;  /* 0x000000a59e08723e */ /* 0x000fe200000000ff */
[----:B-1----:R-:W-:Y:S01]  /*7390*/  FFMA.FTZ R0, R164, UR4, -R5 ;  /* 0x00000004a4007c23 */ /* 0x002fe20008010805 */
[----:B------:R-:W-:-:S05]  /*73a0*/  MOV R164, R92 ;  /* 0x0000005c00a47202 */ /* 0x000fca0000000f00 */
[----:B------:R1:W3:Y:S02]  /*73b0*/  MUFU.EX2 R140, R0 ;  /* 0x00000000008c7308 */ /* 0x0002e40000000800 */
[----:B-1----:R-:W-:Y:S01]  /*73c0*/  FFMA.FTZ R0, R162, UR4, -R5 ;  /* 0x00000004a2007c23 */ /* 0x002fe20008010805 */
[----:B---3--:R-:W-:Y:S02]  /*73d0*/  F2FP.F16.F32.PACK_AB R9, R140, R141 ;  /* 0x0000008d8c09723e */ /* 0x008fe400000000ff */
[----:B------:R-:W-:-:S03]  /*73e0*/  MOV R162, R116 ;  /* 0x0000007400a27202 */ /* 0x000fc60000000f00 */
        /* <DEDUP_REMOVED lines=9> */
[C---:B------:R-:W-:Y:S01]  /*7480*/  HMMA.16816.F32 R44, R8.reuse, R42, R44 ;  /* 0x0000002a082c723c */ /* 0x040fe2000000182c */
[----:B------:R-:W3:Y:S05]  /*7490*/  LDSM.16.MT88.4 R40, [R134+0xd800] ;  /* 0x00d800008628783b */ /* 0x000eea0000004200 */
[----:B----4-:R-:W-:Y:S01]  /*74a0*/  HMMA.16816.F32 R72, R8, R48, R72 ;  /* 0x000000300848723c */ /* 0x010fe20000001848 */
[----:B-1----:R-:W-:Y:S01]  /*74b0*/  FFMA.FTZ R0, R151, UR4, -R6 ;  /* 0x0000000497007c23 */ /* 0x002fe20008010806 */
[----:B------:R-:W-:-:S03]  /*74c0*/  MOV R151, R93 ;  /* 0x0000005d00977202 */ /* 0x000fc60000000f00 */
[----:B------:R1:W4:Y:S01]  /*74d0*/  MUFU.EX2 R143, R0 ;  /* 0x00000000008f7308 */ /* 0x0003220000000800 */
[C---:B------:R-:W-:Y:S01]  /*74e0*/  HMMA.16816.F32 R56, R8.reuse, R50, R56 ;  /* 0x000000320838723c */ /* 0x040fe20000001838 */
[----:B------:R-:W3:Y:S05]  /*74f0*/  LDSM.16.MT88.4 R48, [R225+0xd800] ;  /* 0x00d80000e130783b */ /* 0x000eea0000004200 */
[C---:B--2---:R-:W-:Y:S06]  /*7500*/  HMMA.16816.F32 R60, R8.reuse, R24, R60 ;  /* 0x00000018083c723c */ /* 0x044fec000000183c */
[----:B------:R-:W-:Y:S01]  /*7510*/  HMMA.16816.F32 R32, R8, R26, R28 ;  /* 0x0000001a0820723c */ /* 0x000fe2000000181c */
[----:B------:R-:W2:Y:S01]  /*7520*/  LDSM.16.MT88.4 R28, [R135+0xd800] ;  /* 0x00d80000871c783b */ /* 0x000ea20000004200 */
[----:B-1----:R-:W-:Y:S01]  /*7530*/  FFMA.FTZ R0, R153, UR4, -R6 ;  /* 0x0000000499007c23 */ /* 0x002fe20008010806 */
[----:B------:R-:W-:-:S03]  /*7540*/  MOV R153, R123 ;  /* 0x0000007b00997202 */ /* 0x000fc60000000f00 */
[C---:B-----5:R-:W-:Y:S01]  /*7550*/  HMMA.16816.F32 R80, R8.reuse, R16, R80 ;  /* 0x000000100850723c */ /* 0x060fe20000001850 */
[----:B------:R1:W-:Y:S05]  /*7560*/  MUFU.EX2 R142, R0 ;  /* 0x00000000008e7308 */ /* 0x0003ea0000000800 */
[----:B------:R-:W-:Y:S01]  /*7570*/  HMMA.16816.F32 R24, R8, R18, R20 ;  /* 0x000000120818723c */ /* 0x000fe20000001814 */
[----:B------:R-:W5:Y:S04]  /*7580*/  LDSM.16.MT88.4 R16, [R224+0xd800] ;  /* 0x00d80000e010783b */ /* 0x000f680000004200 */
[----:B------:R-:W5:Y:S02]  /*7590*/  LDSM.16.MT88.4 R20, [R134+0xe000] ;  /* 0x00e000008614783b */ /* 0x000f640000004200 */
[----:B------:R-:W-:-:S02]  /*75a0*/  F2FP.F16.F32.PACK_AB R8, R155, R156 ;  /* 0x0000009c9b08723e */ /* 0x000fc400000000ff */
[----:B----4-:R-:W-:Y:S01]  /*75b0*/  F2FP.F16.F32.PACK_AB R10, R143, R144 ;  /* 0x000000908f0a723e */ /* 0x010fe200000000ff */
[----:B-1----:R-:W-:Y:S01]  /*75c0*/  FFMA.FTZ R0, R170, UR4, -R5 ;  /* 0x00000004aa007c23 */ /* 0x002fe20008010805 */
[----:B------:R-:W-:-:S03]  /*75d0*/  MOV R170, R101 ;  /* 0x0000006500aa7202 */ /* 0x000fc60000000f00 */
[----:B------:R1:W-:Y:S02]  /*75e0*/  MUFU.EX2 R124, R0 ;  /* 0x00000000007c7308 */ /* 0x0003e40000000800 */
[----:B-1----:R-:W-:Y:S01]  /*75f0*/  FFMA.FTZ R0, R168, UR4, -R5 ;  /* 0x00000004a8007c23 */ /* 0x002fe20008010805 */
[----:B------:R-:W-:-:S05]  /*7600*/  MOV R168, R99 ;  /* 0x0000006300a87202 */ /* 0x000fca0000000f00 */
[----:B------:R1:W4:Y:S02]  /*7610*/  MUFU.EX2 R126, R0 ;  /* 0x00000000007e7308 */ /* 0x0003240000000800 */
[----:B-1----:R-:W-:Y:S01]  /*7620*/  FFMA.FTZ R0, R167, UR4, -R5 ;  /* 0x00000004a7007c23 */ /* 0x002fe20008010805 */
[----:B----4-:R-:W-:Y:S02]  /*7630*/  F2FP.F16.F32.PACK_AB R13, R126, R124 ;  /* 0x0000007c7e0d723e */ /* 0x010fe400000000ff */
[----:B------:R-:W-:-:S03]  /*7640*/  MOV R167, R90 ;  /* 0x0000005a00a77202 */ /* 0x000fc60000000f00 */
[----:B------:R1:W-:Y:S02]  /*7650*/  MUFU.EX2 R125, R0 ;  /* 0x00000000007d7308 */ /* 0x0003e40000000800 */
[----:B-1----:R-:W-:Y:S01]  /*7660*/  FFMA.FTZ R0, R169, UR4, -R5 ;  /* 0x00000004a9007c23 */ /* 0x002fe20008010805 */
[----:B------:R-:W-:-:S05]  /*7670*/  MOV R169, R95 ;  /* 0x0000005f00a97202 */ /* 0x000fca0000000f00 */
[----:B------:R1:W4:Y:S02]  /*7680*/  MUFU.EX2 R128, R0 ;  /* 0x0000000000807308 */ /* 0x0003240000000800 */
[----:B-1----:R-:W-:Y:S01]  /*7690*/  FFMA.FTZ R0, R161, UR4, -R6 ;  /* 0x00000004a1007c23 */ /* 0x002fe20008010806 */
[----:B------:R-:W-:Y:S02]  /*76a0*/  MOV R161, R118 ;  /* 0x0000007600a17202 */ /* 0x000fe40000000f00 */
[----:B----4-:R-:W-:-:S03]  /*76b0*/  F2FP.F16.F32.PACK_AB R15, R128, R125 ;  /* 0x0000007d800f723e */ /* 0x010fc600000000ff */
[----:B------:R1:W4:Y:S04]  /*76c0*/  MUFU.EX2 R131, R0 ;  /* 0x0000000000837308 */ /* 0x0003280000000800 */
[C---:B---3--:R-:W-:Y:S06]  /*76d0*/  HMMA.16816.F32 R76, R12.reuse, R40, R76 ;  /* 0x000000280c4c723c */ /* 0x048fec000000184c */
[----:B------:R-:W-:Y:S01]  /*76e0*/  HMMA.16816.F32 R40, R12, R42, R44 ;  /* 0x0000002a0c28723c */ /* 0x000fe2000000182c */
[----:B------:R-:W-:Y:S01]  /*76f0*/  LDSM.16.MT88.4 R44, [R135+0xe000] ;  /* 0x00e00000872c783b */ /* 0x000fe20000004200 */
[----:B-1----:R-:W-:-:S04]  /*7700*/  FFMA.FTZ R0, R154, UR4, -R6 ;  /* 0x000000049a007c23 */ /* 0x002fc80008010806 */
[C---:B------:R-:W-:Y:S01]  /*7710*/  HMMA.16816.F32 R72, R12.reuse, R48, R72 ;  /* 0x000000300c48723c */ /* 0x040fe20000001848 */
[----:B------:R-:W-:Y:S01]  /*7720*/  MOV R154, R103 ;  /* 0x00000067009a7202 */ /* 0x000fe20000000f00 */
[----:B------:R1:W-:Y:S04]  /*7730*/  MUFU.EX2 R130, R0 ;  /* 0x0000000000827308 */ /* 0x0003e80000000800 */
[C---:B------:R-:W-:Y:S01]  /*7740*/  HMMA.16816.F32 R56, R12.reuse, R50, R56 ;  /* 0x000000320c38723c */ /* 0x040fe20000001838 */
[----:B------:R-:W3:Y:S05]  /*7750*/  LDSM.16.MT88.4 R48, [R225+0xe000] ;  /* 0x00e00000e130783b */ /* 0x000eea0000004200 */
[C---:B--2---:R-:W-:Y:S06]  /*7760*/  HMMA.16816.F32 R52, R12.reuse, R30, R32 ;  /* 0x0000001e0c34723c */ /* 0x044fec0000001820 */
[----:B-----5:R-:W-:Y:S01]  /*7770*/  HMMA.16816.F32 R32, R12, R18, R24 ;  /* 0x000000120c20723c */ /* 0x020fe20000001818 */
[----:B-1----:R-:W-:Y:S01]  /*7780*/  FFMA.FTZ R0, R159, UR4, -R6 ;  /* 0x000000049f007c23 */ /* 0x002fe20008010806 */
[----:B------:R-:W-:-:S03]  /*7790*/  MOV R159, R107 ;  /* 0x0000006b009f7202 */ /* 0x000fc60000000f00 */
[----:B------:R1:W2:Y:S01]  /*77a0*/  MUFU.EX2 R129, R0 ;  /* 0x0000000000817308 */ /* 0x0002a20000000800 */
[C---:B------:R-:W-:Y:S01]  /*77b0*/  HMMA.16816.F32 R60, R12.reuse, R28, R60 ;  /* 0x0000001c0c3c723c */ /* 0x040fe2000000183c */
[----:B------:R-:W5:Y:S05]  /*77c0*/  LDSM.16.MT88.4 R28, [R224+0xe000] ;  /* 0x00e00000e01c783b */ /* 0x000f6a0000004200 */
[----:B------:R-:W-:Y:S01]  /*77d0*/  HMMA.16816.F32 R80, R12, R16, R80 ;  /* 0x000000100c50723c */ /* 0x000fe20000001850 */
[----:B------:R-:W-:Y:S06]  /*77e0*/  LDSM.16.MT88.4 R12, [R225+0xe800] ;  /* 0x00e80000e10c783b */ /* 0x000fec0000004200 */
[----:B----4-:R-:W-:Y:S01]  /*77f0*/  F2FP.F16.F32.PACK_AB R16, R131, R142 ;  /* 0x0000008e8310723e */ /* 0x010fe200000000ff */
[----:B-1----:R-:W-:Y:S01]  /*7800*/  FFMA.FTZ R0, R174, UR4, -R5 ;  /* 0x00000004ae007c23 */ /* 0x002fe20008010805 */
[----:B------:R-:W-:-:S02]  /*7810*/  MOV R174, R109 ;  /* 0x0000006d00ae7202 */ /* 0x000fc40000000f00 */
[----:B--2---:R-:W-:Y:S01]  /*7820*/  F2FP.F16.F32.PACK_AB R18, R129, R130 ;  /* 0x000000828112723e */ /* 0x004fe200000000ff */
        /* <DEDUP_REMOVED lines=15> */
[C---:B------:R-:W-:Y:S06]  /*7920*/  HMMA.16816.F32 R76, R8.reuse, R20, R76 ;  /* 0x00000014084c723c */ /* 0x040fec000000184c */
[C---:B------:R-:W-:Y:S01]  /*7930*/  HMMA.16816.F32 R24, R8.reuse, R22, R40 ;  /* 0x000000160818723c */ /* 0x040fe20000001828 */
[----:B------:R-:W2:Y:S04]  /*7940*/  LDSM.16.MT88.4 R20, [R134+0xe800] ;  /* 0x00e800008614783b */ /* 0x000ea80000004200 */
[----:B------:R-:W-:Y:S01]  /*7950*/  LDSM.16.MT88.4 R40, [R134+0xf000] ;  /* 0x00f000008628783b */ /* 0x000fe20000004200 */
[----:B---3--:R-:W-:Y:S01]  /*7960*/  HMMA.16816.F32 R72, R8, R48, R72 ;  /* 0x000000300848723c */ /* 0x008fe20000001848 */
[----:B-1----:R-:W-:Y:S01]  /*7970*/  FFMA.FTZ R0, R127, UR4, -R6 ;  /* 0x000000047f007c23 */ /* 0x002fe20008010806 */
[----:B------:R-:W-:-:S03]  /*7980*/  MOV R127, R111 ;  /* 0x0000006f007f7202 */ /* 0x000fc60000000f00 */
[----:B------:R1:W-:Y:S01]  /*7990*/  MUFU.EX2 R122, R0 ;  /* 0x00000000007a7308 */ /* 0x0003e20000000800 */
[C---:B------:R-:W-:Y:S01]  /*79a0*/  HMMA.16816.F32 R48, R8.reuse, R50, R56 ;  /* 0x000000320830723c */ /* 0x040fe20000001838 */
[----:B------:R-:W3:Y:S05]  /*79b0*/  LDSM.16.MT88.4 R56, [R224+0xe800] ;  /* 0x00e80000e038783b */ /* 0x000eea0000004200 */
[C---:B------:R-:W-:Y:S01]  /*79c0*/  HMMA.16816.F32 R64, R8.reuse, R46, R52 ;  /* 0x0000002e0840723c */ /* 0x040fe20000001834 */
[----:B------:R-:W4:Y:S05]  /*79d0*/  LDSM.16.MT88.4 R52, [R135+0xe800] ;  /* 0x00e800008734783b */ /* 0x000f2a0000004200 */
[----:B------:R-:W-:Y:S01]  /*79e0*/  HMMA.16816.F32 R68, R8, R44, R60 ;  /* 0x0000002c0844723c */ /* 0x000fe2000000183c */
[----:B-1----:R-:W-:-:S05]  /*79f0*/  FFMA.FTZ R0, R115, UR4, -R6 ;  /* 0x0000000473007c23 */ /* 0x002fca0008010806 */
[C---:B-----5:R-:W-:Y:S01]  /*7a00*/  HMMA.16816.F32 R80, R8.reuse, R28, R80 ;  /* 0x0000001c0850723c */ /* 0x060fe20000001850 */
[----:B------:R1:W-:Y:S05]  /*7a10*/  MUFU.EX2 R119, R0 ;  /* 0x0000000000777308 */ /* 0x0003ea0000000800 */
[----:B------:R-:W-:Y:S01]  /*7a20*/  HMMA.16816.F32 R60, R8, R30, R32 ;  /* 0x0000001e083c723c */ /* 0x000fe20000001820 */
[----:B------:R-:W-:Y:S01]  /*7a30*/  LDSM.16.MT88.4 R8, [R135+0xf000] ;  /* 0x00f000008708783b */ /* 0x000fe20000004200 */
[----:B-1----:R-:W-:Y:S01]  /*7a40*/  FFMA.FTZ R0, R175, UR4, -R5 ;  /* 0x00000004af007c23 */ /* 0x002fe20008010805 */
[----:B------:R-:W-:-:S03]  /*7a50*/  MOV R175, R113 ;  /* 0x0000007100af7202 */ /* 0x000fc60000000f00 */
[----:B------:R1:W-:Y:S02]  /*7a60*/  MUFU.EX2 R113, R0 ;  /* 0x0000000000717308 */ /* 0x0003e40000000800 */
[----:B-1----:R-:W-:Y:S01]  /*7a70*/  FFMA.FTZ R0, R160, UR4, -R5 ;  /* 0x00000004a0007c23 */ /* 0x002fe20008010805 */
[----:B------:R-:W-:-:S05]  /*7a80*/  MOV R160, R89 ;  /* 0x0000005900a07202 */ /* 0x000fca0000000f00 */
[----:B------:R1:W5:Y:S01]  /*7a90*/  MUFU.EX2 R112, R0 ;  /* 0x0000000000707308 */ /* 0x0003620000000800 */
[----:B------:R-:W-:-:S04]  /*7aa0*/  FADD.FTZ R2, R2, R160 ;  /* 0x000000a002027221 */ /* 0x000fc80000010000 */
[----:B------:R-:W-:Y:S01]  /*7ab0*/  FADD.FTZ R2, R173, R2 ;  /* 0x00000002ad027221 */ /* 0x000fe20000010000 */
[----:B------:R-:W-:-:S03]  /*7ac0*/  MOV R173, R88 ;  /* 0x0000005800ad7202 */ /* 0x000fc60000000f00 */
[----:B------:R-:W-:-:S04]  /*7ad0*/  FADD.FTZ R2, R175, R2 ;  /* 0x00000002af027221 */ /* 0x000fc80000010000 */
[----:B------:R-:W-:Y:S01]  /*7ae0*/  FADD.FTZ R2, R173, R2 ;  /* 0x00000002ad027221 */ /* 0x000fe20000010000 */
[----:B------:R-:W-:Y:S01]  /*7af0*/  MOV R173, R174 ;  /* 0x000000ae00ad7202 */ /* 0x000fe20000000f00 */
[----:B-1----:R-:W-:Y:S01]  /*7b00*/  FFMA.FTZ R0, R166, UR4, -R5 ;  /* 0x00000004a6007c23 */ /* 0x002fe20008010805 */
[----:B-----5:R-:W-:Y:S01]  /*7b10*/  F2FP.F16.F32.PACK_AB R17, R112, R113 ;  /* 0x000000717011723e */ /* 0x020fe200000000ff */
[----:B------:R-:W-:Y:S01]  /*7b20*/  FADD.FTZ R2, R127, R2 ;  /* 0x000000027f027221 */ /* 0x000fe20000010000 */
[----:B------:R-:W-:Y:S01]  /*7b30*/  MOV R174, R87 ;  /* 0x0000005700ae7202 */ /* 0x000fe20000000f00 */
[----:B------:R1:W-:Y:S02]  /*7b40*/  MUFU.EX2 R110, R0 ;  /* 0x00000000006e7308 */ /* 0x0003e40000000800 */
[----:B------:R-:W-:-:S04]  /*7b50*/  FADD.FTZ R2, R146, R2 ;  /* 0x0000000292027221 */ /* 0x000fc80000010000 */
[----:B------:R-:W-:-:S04]  /*7b60*/  FADD.FTZ R2, R171, R2 ;  /* 0x00000002ab027221 */ /* 0x000fc80000010000 */
[----:B------:R-:W-:-:S04]  /*7b70*/  FADD.FTZ R2, R173, R2 ;  /* 0x00000002ad027221 */ /* 0x000fc80000010000 */
[----:B------:R-:W-:Y:S01]  /*7b80*/  FADD.FTZ R2, R174, R2 ;  /* 0x00000002ae027221 */ /* 0x000fe20000010000 */
[----:B-1----:R-:W-:-:S03]  /*7b90*/  FFMA.FTZ R0, R145, UR4, -R5 ;  /* 0x0000000491007c23 */ /* 0x002fc60008010805 */
[----:B------:R-:W-:Y:S01]  /*7ba0*/  FADD.FTZ R2, R159, R2 ;  /* 0x000000029f027221 */ /* 0x000fe20000010000 */
[----:B------:R1:W5:Y:S03]  /*7bb0*/  MUFU.EX2 R109, R0 ;  /* 0x00000000006d7308 */ /* 0x0003660000000800 */
[----:B------:R-:W-:-:S04]  /*7bc0*/  FADD.FTZ R2, R154, R2 ;  /* 0x000000029a027221 */ /* 0x000fc80000010000 */
[----:B------:R-:W-:Y:S01]  /*7bd0*/  FADD.FTZ R2, R161, R2 ;  /* 0x00000002a1027221 */ /* 0x000fe20000010000 */
[----:B-1----:R-:W-:Y:S01]  /*7be0*/  FFMA.FTZ R0, R114, UR4, -R6 ;  /* 0x0000000472007c23 */ /* 0x002fe20008010806 */
[----:B-----5:R-:W-:-:S03]  /*7bf0*/  F2FP.F16.F32.PACK_AB R19, R109, R110 ;  /* 0x0000006e6d13723e */ /* 0x020fc600000000ff */
[----:B------:R1:W5:Y:S04]  /*7c00*/  MUFU.EX2 R115, R0 ;  /* 0x0000000000737308 */ /* 0x0003680000000800 */
[C---:B--2---:R-:W-:Y:S06]  /*7c10*/  HMMA.16816.F32 R76, R16.reuse, R20, R76 ;  /* 0x00000014104c723c */ /* 0x044fec000000184c */
[C---:B------:R-:W-:Y:S01]  /*7c20*/  HMMA.16816.F32 R44, R16.reuse, R22, R24 ;  /* 0x00000016102c723c */ /* 0x040fe20000001818 */
[----:B------:R-:W2:Y:S05]  /*7c30*/  LDSM.16.MT88.4 R20, [R225+0xf000] ;  /* 0x00f00000e114783b */ /* 0x000eaa0000004200 */
[----:B------:R-:W-:Y:S01]  /*7c40*/  HMMA.16816.F32 R32, R16, R12, R72 ;  /* 0x0000000c1020723c */ /* 0x000fe20000001848 */
[----:B-1----:R-:W-:-:S04]  /*7c50*/  FFMA.FTZ R0, R96, UR4, -R6 ;  /* 0x0000000460007c23 */ /* 0x002fc80008010806 */
[----:B------:R1:W-:Y:S01]  /*7c60*/  MUFU.EX2 R114, R0 ;  /* 0x0000000000727308 */ /* 0x0003e20000000800 */
[----:B------:R-:W-:Y:S01]  /*7c70*/  HMMA.16816.F32 R28, R16, R14, R48 ;  /* 0x0000000e101c723c */ /* 0x000fe20000001830 */
[----:B------:R-:W-:-:S05]  /*7c80*/  F2FP.F16.F32.PACK_AB R12, R122, R123 ;  /* 0x0000007b7a0c723e */ /* 0x000fca00000000ff */
[C---:B---3--:R-:W-:Y:S01]  /*7c90*/  HMMA.16816.F32 R72, R16.reuse, R56, R80 ;  /* 0x000000381048723c */ /* 0x048fe20000001850 */
[----:B-----5:R-:W-:Y:S01]  /*7ca0*/  F2FP.F16.F32.PACK_AB R14, R115, R119 ;  /* 0x00000077730e723e */ /* 0x020fe200000000ff */
[----:B------:R3:W-:Y:S04]  /*7cb0*/  MUFU.EX2 R83, R4 ;  /* 0x0000000400537308 */ /* 0x0007e80000000800 */
[----:B------:R-:W-:Y:S01]  /*7cc0*/  HMMA.16816.F32 R60, R16, R58, R60 ;  /* 0x0000003a103c723c */ /* 0x000fe2000000183c */
[----:B------:R-:W5:Y:S01]  /*7cd0*/  LDSM.16.MT88.4 R56, [R224+0xf000] ;  /* 0x00f00000e038783b */ /* 0x000f620000004200 */
[----:B-1----:R-:W-:-:S04]  /*7ce0*/  FFMA.FTZ R0, R102, UR4, -R6 ;  /* 0x0000000466007c23 */ /* 0x002fc80008010806 */
[C---:B----4-:R-:W-:Y:S01]  /*7cf0*/  HMMA.16816.F32 R24, R16.reuse, R52, R68 ;  /* 0x000000341018723c */ /* 0x050fe20000001844 */
[----:B------:R1:W-:Y:S05]  /*7d00*/  MUFU.EX2 R111, R0 ;  /* 0x00000000006f7308 */ /* 0x0003ea0000000800 */
[----:B------:R-:W-:Y:S01]  /*7d10*/  HMMA.16816.F32 R48, R16, R54, R64 ;  /* 0x000000361030723c */ /* 0x000fe20000001840 */
[----:B------:R-:W-:Y:S01]  /*7d20*/  LDSM.16.MT88.4 R64, [R134+0xf800] ;  /* 0x00f800008640783b */ /* 0x000fe20000004200 */
[----:B---3--:R-:W-:-:S04]  /*7d30*/  FFMA.FTZ R4, R199, UR4, -R5 ;  /* 0x00000004c7047c23 */ /* 0x008fc80008010805 */
[----:B------:R-:W-:Y:S01]  /*7d40*/  MUFU.EX2 R82, R4 ;  /* 0x0000000400527308 */ /* 0x000fe20000000800 */
[----:B-1----:R-:W-:-:S07]  /*7d50*/  FFMA.FTZ R0, R179, UR4, -R5 ;  /* 0x00000004b3007c23 */ /* 0x002fce0008010805 */
        /* <DEDUP_REMOVED lines=12> */
[C---:B--2---:R-:W-:Y:S06]  /*7e20*/  HMMA.16816.F32 R52, R12.reuse, R20, R32 ;  /* 0x000000140c34723c */ /* 0x044fec0000001820 */
[C---:B------:R-:W-:Y:S01]  /*7e30*/  HMMA.16816.F32 R44, R12.reuse, R22, R28 ;  /* 0x000000160c2c723c */ /* 0x040fe2000000181c */
[--C-:B-1----:R-:W-:Y:S01]  /*7e40*/  FFMA.FTZ R0, R39, UR4, -R6.reuse ;  /* 0x0000000427007c23 */ /* 0x102fe20008010806 */
[----:B------:R-:W1:Y:S03]  /*7e50*/  LDSM.16.MT88.4 R20, [R135+0xf800] ;  /* 0x00f800008714783b */ /* 0x000e660000004200 */
[----:B------:R2:W3:Y:S01]  /*7e60*/  MUFU.EX2 R102, R0 ;  /* 0x0000000000667308 */ /* 0x0004e20000000800 */
[C---:B------:R-:W-:Y:S01]  /*7e70*/  HMMA.16816.F32 R76, R12.reuse, R40, R76 ;  /* 0x000000280c4c723c */ /* 0x040fe2000000184c */
[----:B------:R-:W4:Y:S05]  /*7e80*/  LDSM.16.MT88.4 R40, [R225+0xf800] ;  /* 0x00f80000e128783b */ /* 0x000f2a0000004200 */
[C---:B------:R-:W-:Y:S06]  /*7e90*/  HMMA.16816.F32 R32, R12.reuse, R8, R24 ;  /* 0x000000080c20723c */ /* 0x040fec0000001818 */
[----:B------:R-:W-:Y:S01]  /*7ea0*/  HMMA.16816.F32 R16, R12, R10, R48 ;  /* 0x0000000a0c10723c */ /* 0x000fe20000001830 */
[----:B------:R-:W-:Y:S01]  /*7eb0*/  F2FP.F16.F32.PACK_AB R8, R111, R114 ;  /* 0x000000726f08723e */ /* 0x000fe200000000ff */
[----:B------:R-:W-:Y:S01]  /*7ec0*/  LDSM.16.MT88.4 R48, [R134+0x10000] ;  /* 0x010000008630783b */ /* 0x000fe20000004200 */
[----:B--2---:R-:W-:-:S03]  /*7ed0*/  FFMA.FTZ R0, R108, UR4, -R6 ;  /* 0x000000046c007c23 */ /* 0x004fc60008010806 */
[C---:B-----5:R-:W-:Y:S01]  /*7ee0*/  HMMA.16816.F32 R28, R12.reuse, R56, R72 ;  /* 0x000000380c1c723c */ /* 0x060fe20000001848 */
[----:B---3--:R-:W-:Y:S01]  /*7ef0*/  F2FP.F16.F32.PACK_AB R10, R102, R106 ;  /* 0x0000006a660a723e */ /* 0x008fe200000000ff */
[----:B------:R2:W-:Y:S04]  /*7f00*/  MUFU.EX2 R101, R0 ;  /* 0x0000000000657308 */ /* 0x0005e80000000800 */
[----:B------:R-:W-:Y:S01]  /*7f10*/  HMMA.16816.F32 R24, R12, R58, R60 ;  /* 0x0000003a0c18723c */ /* 0x000fe2000000183c */
[----:B------:R-:W3:Y:S01]  /*7f20*/  LDSM.16.MT88.4 R12, [R224+0xf800] ;  /* 0x00f80000e00c783b */ /* 0x000ee20000004200 */
[----:B--2---:R-:W-:-:S04]  /*7f30*/  FFMA.FTZ R0, R188, UR4, -R5 ;  /* 0x00000004bc007c23 */ /* 0x004fc80008010805 */
[----:B------:R2:W-:Y:S02]  /*7f40*/  MUFU.EX2 R100, R0 ;  /* 0x0000000000647308 */ /* 0x0005e40000000800 */
[----:B--2---:R-:W-:-:S06]  /*7f50*/  FFMA.FTZ R0, R186, UR4, -R5 ;  /* 0x00000004ba007c23 */ /* 0x004fcc0008010805 */
[----:B------:R2:W5:Y:S02]  /*7f60*/  MUFU.EX2 R99, R0 ;  /* 0x0000000000637308 */ /* 0x0005640000000800 */
[----:B--2---:R-:W-:Y:S01]  /*7f70*/  FFMA.FTZ R0, R187, UR4, -R5 ;  /* 0x00000004bb007c23 */ /* 0x004fe20008010805 */
[----:B-----5:R-:W-:-:S05]  /*7f80*/  F2FP.F16.F32.PACK_AB R9, R99, R100 ;  /* 0x000000646309723e */ /* 0x020fca00000000ff */
[----:B------:R2:W-:Y:S02]  /*7f90*/  MUFU.EX2 R96, R0 ;  /* 0x0000000000607308 */ /* 0x0005e40000000800 */
[----:B--2---:R-:W-:-:S06]  /*7fa0*/  FFMA.FTZ R0, R185, UR4, -R5 ;  /* 0x00000004b9007c23 */ /* 0x004fcc0008010805 */
[----:B------:R2:W5:Y:S02]  /*7fb0*/  MUFU.EX2 R98, R0 ;  /* 0x0000000000627308 */ /* 0x0005640000000800 */
[----:B--2---:R-:W-:Y:S01]  /*7fc0*/  FFMA.FTZ R0, R182, UR4, -R6 ;  /* 0x00000004b6007c23 */ /* 0x004fe20008010806 */
[----:B-----5:R-:W-:-:S05]  /*7fd0*/  F2FP.F16.F32.PACK_AB R11, R98, R96 ;  /* 0x00000060620b723e */ /* 0x020fca00000000ff */
[----:B------:R2:W5:Y:S02]  /*7fe0*/  MUFU.EX2 R97, R0 ;  /* 0x0000000000617308 */ /* 0x0005640000000800 */
[C---:B-1----:R-:W-:Y:S01]  /*7ff0*/  HMMA.16816.F32 R60, R8.reuse, R20, R32 ;  /* 0x00000014083c723c */ /* 0x042fe20000001820 */
[----:B------:R-:W1:Y:S05]  /*8000*/  LDSM.16.MT88.4 R32, [R225+0x10000] ;  /* 0x01000000e120783b */ /* 0x000e6a0000004200 */
[C---:B------:R-:W-:Y:S01]  /*8010*/  HMMA.16816.F32 R20, R8.reuse, R22, R16 ;  /* 0x000000160814723c */ /* 0x040fe20000001810 */
[----:B------:R-:W1:Y:S05]  /*8020*/  LDSM.16.MT88.4 R16, [R135+0x10000] ;  /* 0x010000008710783b */ /* 0x000e6a0000004200 */
[----:B----4-:R-:W-:Y:S01]  /*8030*/  HMMA.16816.F32 R52, R8, R40, R52 ;  /* 0x000000280834723c */ /* 0x010fe20000001834 */
[----:B--2---:R-:W-:-:S04]  /*8040*/  FFMA.FTZ R0, R178, UR4, -R6 ;  /* 0x00000004b2007c23 */ /* 0x004fc80008010806 */
[----:B------:R2:W-:Y:S01]  /*8050*/  MUFU.EX2 R95, R0 ;  /* 0x00000000005f7308 */ /* 0x0005e20000000800 */
[C---:B------:R-:W-:Y:S06]  /*8060*/  HMMA.16816.F32 R56, R8.reuse, R64, R76 ;  /* 0x000000400838723c */ /* 0x040fec000000184c */
[C---:B------:R-:W-:Y:S06]  /*8070*/  HMMA.16816.F32 R68, R8.reuse, R66, R68 ;  /* 0x000000420844723c */ /* 0x040fec0000001844 */
[----:B------:R-:W-:Y:S01]  /*8080*/  HMMA.16816.F32 R64, R8, R42, R44 ;  /* 0x0000002a0840723c */ /* 0x000fe2000000182c */
[----:B--2---:R-:W-:-:S05]  /*8090*/  FFMA.FTZ R0, R183, UR4, -R6 ;  /* 0x00000004b7007c23 */ /* 0x004fca0008010806 */
[C---:B---3--:R-:W-:Y:S01]  /*80a0*/  HMMA.16816.F32 R72, R8.reuse, R12, R28 ;  /* 0x0000000c0848723c */ /* 0x048fe2000000181c */
[----:B------:R-:W-:Y:S01]  /*80b0*/  LDSM.16.MT88.4 R28, [R134+0x10800] ;  /* 0x01080000861c783b */ /* 0x000fe20000004200 */
[----:B------:R2:W3:Y:S04]  /*80c0*/  MUFU.EX2 R94, R0 ;  /* 0x00000000005e7308 */ /* 0x0004e80000000800 */
[----:B------:R-:W-:Y:S01]  /*80d0*/  HMMA.16816.F32 R24, R8, R14, R24 ;  /* 0x0000000e0818723c */ /* 0x000fe20000001818 */
[----:B------:R-:W4:Y:S06]  /*80e0*/  LDSM.16.MT88.4 R12, [R224+0x10000] ;  /* 0x01000000e00c783b */ /* 0x000f2c0000004200 */
[----:B-----5:R-:W-:Y:S01]  /*80f0*/  F2FP.F16.F32.PACK_AB R8, R97, R101 ;  /* 0x000000656108723e */ /* 0x020fe200000000ff */
[----:B--2---:R-:W-:Y:S01]  /*8100*/  FFMA.FTZ R0, R184, UR4, -R6 ;  /* 0x00000004b8007c23 */ /* 0x004fe20008010806 */
[----:B---3--:R-:W-:-:S03]  /*8110*/  F2FP.F16.F32.PACK_AB R10, R94, R95 ;  /* 0x0000005f5e0a723e */ /* 0x008fc600000000ff */
[----:B------:R2:W-:Y:S02]  /*8120*/  MUFU.EX2 R93, R0 ;  /* 0x00000000005d7308 */ /* 0x0005e40000000800 */
[----:B--2---:R-:W-:-:S06]  /*8130*/  FFMA.FTZ R0, R194, UR4, -R5 ;  /* 0x00000004c2007c23 */ /* 0x004fcc0008010805 */
        /* <DEDUP_REMOVED lines=11> */
[C---:B-1----:R-:W-:Y:S06]  /*81f0*/  HMMA.16816.F32 R44, R8.reuse, R32, R52 ;  /* 0x00000020082c723c */ /* 0x042fec0000001834 */
[C---:B------:R-:W-:Y:S06]  /*8200*/  HMMA.16816.F32 R52, R8.reuse, R16, R60 ;  /* 0x000000100834723c */ /* 0x040fec000000183c */
[C---:B------:R-:W-:Y:S01]  /*8210*/  HMMA.16816.F32 R60, R8.reuse, R18, R20 ;  /* 0x00000012083c723c */ /* 0x040fe20000001814 */
[--C-:B--2---:R-:W-:Y:S01]  /*8220*/  FFMA.FTZ R0, R191, UR4, -R6.reuse ;  /* 0x00000004bf007c23 */ /* 0x104fe20008010806 */
[----:B------:R-:W1:Y:S03]  /*8230*/  LDSM.16.MT88.4 R16, [R135+0x10800] ;  /* 0x010800008710783b */ /* 0x000e660000004200 */
[----:B------:R2:W-:Y:S01]  /*8240*/  MUFU.EX2 R86, R0 ;  /* 0x0000000000567308 */ /* 0x0005e20000000800 */
[C---:B------:R-:W-:Y:S01]  /*8250*/  HMMA.16816.F32 R40, R8.reuse, R48, R56 ;  /* 0x000000300828723c */ /* 0x040fe20000001838 */
[----:B------:R-:W5:Y:S05]  /*8260*/  LDSM.16.MT88.4 R20, [R225+0x10800] ;  /* 0x01080000e114783b */ /* 0x000f6a0000004200 */
[C---:B------:R-:W-:Y:S06]  /*8270*/  HMMA.16816.F32 R48, R8.reuse, R50, R68 ;  /* 0x000000320830723c */ /* 0x040fec0000001844 */
[----:B------:R-:W-:Y:S01]  /*8280*/  HMMA.16816.F32 R32, R8, R34, R64 ;  /* 0x000000220820723c */ /* 0x000fe20000001840 */
[----:B--2---:R-:W-:-:S05]  /*8290*/  FFMA.FTZ R0, R195, UR4, -R6 ;  /* 0x00000004c3007c23 */ /* 0x004fca0008010806 */
[C---:B----4-:R-:W-:Y:S01]  /*82a0*/  HMMA.16816.F32 R72, R8.reuse, R12, R72 ;  /* 0x0000000c0848723c */ /* 0x050fe20000001848 */
[----:B------:R2:W4:Y:S05]  /*82b0*/  MUFU.EX2 R87, R0 ;  /* 0x0000000000577308 */ /* 0x00052a0000000800 */
[----:B------:R-:W-:Y:S01]  /*82c0*/  HMMA.16816.F32 R64, R8, R14, R24 ;  /* 0x0000000e0840723c */ /* 0x000fe20000001818 */
[----:B------:R-:W5:Y:S04]  /*82d0*/  LDSM.16.MT88.4 R12, [R224+0x10800] ;  /* 0x01080000e00c783b */ /* 0x000f680000004200 */
[----:B------:R-:W-:Y:S02]  /*82e0*/  LDSM.16.MT88.4 R24, [R134+0x11000] ;  /* 0x011000008618783b */ /* 0x000fe40000004200 */
[----:B---3--:R-:W-:-:S02]  /*82f0*/  F2FP.F16.F32.PACK_AB R8, R88, R93 ;  /* 0x0000005d5808723e */ /* 0x008fc400000000ff */
[----:B------:R-:W-:Y:S02]  /*8300*/  F2FP.F16.F32.PACK_AB R9, R84, R85 ;  /* 0x000000555409723e */ /* 0x000fe400000000ff */
[----:B------:R-:W-:Y:S01]  /*8310*/  F2FP.F16.F32.PACK_AB R11, R82, R83 ;  /* 0x00000053520b723e */ /* 0x000fe200000000ff */
[----:B--2---:R-:W-:Y:S01]  /*8320*/  FADD.FTZ R0, R251, R7 ;  /* 0x00000007fb007221 */ /* 0x004fe20000010000 */
[----:B------:R-:W-:Y:S01]  /*8330*/  FADD.FTZ R7, R169, R2 ;  /* 0x00000002a9077221 */ /* 0x000fe20000010000 */
[----:B------:R-:W-:Y:S01]  /*8340*/  FFMA.FTZ R2, R201, UR4, -R6 ;  /* 0x00000004c9027c23 */ /* 0x000fe20008010806 */
[----:B----4-:R-:W-:Y:S01]  /*8350*/  F2FP.F16.F32.PACK_AB R10, R87, R86 ;  /* 0x00000056570a723e */ /* 0x010fe200000000ff */
[----:B------:R-:W-:Y:S02]  /*8360*/  FADD.FTZ R0, R252, R0 ;  /* 0x00000000fc007221 */ /* 0x000fe40000010000 */
[----:B------:R2:W-:Y:S02]  /*8370*/  MUFU.EX2 R80, R2 ;  /* 0x0000000200507308 */ /* 0x0005e40000000800 */
[----:B------:R-:W-:-:S02]  /*8380*/  FADD.FTZ R0, R172, R0 ;  /* 0x00000000ac007221 */ /* 0x000fc40000010000 */
[----:B------:R-:W-:Y:S02]  /*8390*/  HMMA.16816.F32 R68, R8, R30, R48 ;  /* 0x0000001e0844723c */ /* 0x000fe40000001830 */
[----:B------:R-:W-:-:S04]  /*83a0*/  FADD.FTZ R0, R245, R0 ;  /* 0x00000000f5007221 */ /* 0x000fc80000010000 */
[----:B------:R-:W-:Y:S01]  /*83b0*/  FADD.FTZ R0, R223, R0 ;  /* 0x00000000df007221 */ /* 0x000fe20000010000 */
[----:B-1----:R-:W-:Y:S03]  /*83c0*/  HMMA.16816.F32 R48, R8, R16, R52 ;  /* 0x000000100830723c */ /* 0x002fe60000001834 */
[----:B------:R-:W-:Y:S01]  /*83d0*/  FADD.FTZ R0, R222, R0 ;  /* 0x00000000de007221 */ /* 0x000fe20000010000 */
[----:B--2---:R-:W-:-:S03]  /*83e0*/  FFMA.FTZ R2, R37, UR4, -R6 ;  /* 0x0000000425027c23 */ /* 0x004fc60008010806 */
[----:B------:R-:W-:Y:S01]  /*83f0*/  FADD.FTZ R0, R248, R0 ;  /* 0x00000000f8007221 */ /* 0x000fe20000010000 */
[----:B-----5:R-:W-:Y:S01]  /*8400*/  HMMA.16816.F32 R56, R8, R20, R44 ;  /* 0x000000140838723c */ /* 0x020fe2000000182c */
[----:B------:R1:W2:Y:S02]  /*8410*/  MUFU.EX2 R81, R2 ;  /* 0x0000000200517308 */ /* 0x0002a40000000800 */
[----:B------:R-:W-:-:S03]  /*8420*/  FADD.FTZ R0, R137, R0 ;  /* 0x0000000089007221 */ /* 0x000fc60000010000 */
[C---:B------:R-:W-:Y:S01]  /*8430*/  HMMA.16816.F32 R44, R8.reuse, R18, R60 ;  /* 0x00000012082c723c */ /* 0x040fe2000000183c */
[----:B------:R-:W-:Y:S01]  /*8440*/  FADD.FTZ R4, R136, R0 ;  /* 0x0000000088047221 */ /* 0x000fe20000010000 */
[----:B------:R-:W-:Y:S01]  /*8450*/  FADD.FTZ R0, R167, R7 ;  /* 0x00000007a7007221 */ /* 0x000fe20000010000 */
[----:B------:R-:W3:Y:S01]  /*8460*/  LDSM.16.MT88.4 R16, [R225+0x11000] ;  /* 0x01100000e110783b */ /* 0x000ee20000004200 */
[----:B------:R-:W-:Y:S01]  /*8470*/  FFMA.FTZ R7, R208, UR4, -R6 ;  /* 0x00000004d0077c23 */ /* 0x000fe20008010806 */
[----:B------:R-:W-:Y:S01]  /*8480*/  FADD.FTZ R4, R139, R4 ;  /* 0x000000048b047221 */ /* 0x000fe20000010000 */
[----:B------:R-:W-:Y:S01]  /*8490*/  HMMA.16816.F32 R32, R8, R22, R32 ;  /* 0x000000160820723c */ /* 0x000fe20000001820 */
[----:B------:R-:W-:Y:S01]  /*84a0*/  LDSM.16.MT88.4 R20, [R224+0x11000] ;  /* 0x01100000e014783b */ /* 0x000fe20000004200 */
[----:B------:R-:W-:Y:S01]  /*84b0*/  MUFU.EX2 R52, R7 ;  /* 0x0000000700347308 */ /* 0x000fe20000000800 */
[----:B-1----:R-:W-:Y:S01]  /*84c0*/  FADD.FTZ R2, R164, R0 ;  /* 0x00000000a4027221 */ /* 0x002fe20000010000 */
[----:B------:R-:W-:Y:S01]  /*84d0*/  FADD.FTZ R0, R219, R4 ;  /* 0x00000004db007221 */ /* 0x000fe20000010000 */
[----:B------:R-:W-:Y:S01]  /*84e0*/  FFMA.FTZ R4, R38, UR4, -R6 ;  /* 0x0000000426047c23 */ /* 0x000fe20008010806 */
[----:B------:R-:W-:Y:S01]  /*84f0*/  MOV R164, R138 ;  /* 0x0000008a00a47202 */ /* 0x000fe20000000f00 */
[----:B------:R-:W-:Y:S01]  /*8500*/  FADD.FTZ R2, R168, R2 ;  /* 0x00000002a8027221 */ /* 0x000fe20000010000 */
[----:B------:R-:W-:-:S02]  /*8510*/  FADD.FTZ R0, R216, R0 ;  /* 0x00000000d8007221 */ /* 0x000fc40000010000 */
        /* <DEDUP_REMOVED lines=11> */
[----:B------:R-:W-:Y:S01]  /*85d0*/  HMMA.16816.F32 R28, R8, R14, R64 ;  /* 0x0000000e081c723c */ /* 0x000fe20000001840 */
[----:B-1----:R-:W-:Y:S01]  /*85e0*/  FFMA.FTZ R4, R203, UR4, -R6 ;  /* 0x00000004cb047c23 */ /* 0x002fe20008010806 */
[----:B------:R-:W-:Y:S01]  /*85f0*/  FADD.FTZ R2, R163, R2 ;  /* 0x00000002a3027221 */ /* 0x000fe20000010000 */
[----:B------:R-:W-:Y:S01]  /*8600*/  FADD.FTZ R0, R148, R0 ;  /* 0x0000000094007221 */ /* 0x000fe20000010000 */
[----:B------:R-:W1:Y:S01]  /*8610*/  LDSM.16.MT88.4 R12, [R135+0x11000] ;  /* 0x01100000870c783b */ /* 0x000e620000004200 */
[----:B------:R4:W5:Y:S01]  /*8620*/  MUFU.EX2 R78, R4 ;  /* 0x00000004004e7308 */ /* 0x0009620000000800 */
[----:B------:R-:W-:Y:S01]  /*8630*/  FADD.FTZ R2, R162, R2 ;  /* 0x00000002a2027221 */ /* 0x000fe20000010000 */
[----:B------:R-:W-:Y:S01]  /*8640*/  FADD.FTZ R0, R150, R0 ;  /* 0x0000000096007221 */ /* 0x000fe20000010000 */
[----:B--2---:R-:W-:-:S02]  /*8650*/  F2FP.F16.F32.PACK_AB R8, R81, R80 ;  /* 0x000000505108723e */ /* 0x004fc400000000ff */
[----:B------:R-:W-:Y:S01]  /*8660*/  FADD.FTZ R2, R164, R2 ;  /* 0x00000002a4027221 */ /* 0x000fe20000010000 */
[----:B------:R-:W-:-:S03]  /*8670*/  FADD.FTZ R0, R147, R0 ;  /* 0x0000000093007221 */ /* 0x000fc60000010000 */
[----:B------:R-:W-:Y:S01]  /*8680*/  FADD.FTZ R2, R165, R2 ;  /* 0x00000002a5027221 */ /* 0x000fe20000010000 */
[----:B------:R-:W-:-:S03]  /*8690*/  FADD.FTZ R0, R141, R0 ;  /* 0x000000008d007221 */ /* 0x000fc60000010000 */
[----:B------:R-:W-:Y:S01]  /*86a0*/  FADD.FTZ R2, R158, R2 ;  /* 0x000000029e027221 */ /* 0x000fe20000010000 */
[----:B------:R-:W-:Y:S01]  /*86b0*/  FADD.FTZ R0, R140, R0 ;  /* 0x000000008c007221 */ /* 0x000fe20000010000 */
[----:B----4-:R-:W-:Y:S02]  /*86c0*/  FFMA.FTZ R4, R204, UR4, -R5 ;  /* 0x00000004cc047c23 */ /* 0x010fe40008010805 */
[----:B------:R-:W-:Y:S01]  /*86d0*/  FADD.FTZ R2, R250, R2 ;  /* 0x00000002fa027221 */ /* 0x000fe20000010000 */
[----:B------:R-:W-:Y:S01]  /*86e0*/  FADD.FTZ R0, R133, R0 ;  /* 0x0000000085007221 */ /* 0x000fe20000010000 */
[----:B-----5:R-:W-:Y:S01]  /*86f0*/  F2FP.F16.F32.PACK_AB R10, R78, R79 ;  /* 0x0000004f4e0a723e */ /* 0x020fe200000000ff */
[----:B------:R2:W-:Y:S01]  /*8700*/  MUFU.EX2 R77, R4 ;  /* 0x00000004004d7308 */ /* 0x0005e20000000800 */
[----:B------:R-:W-:Y:S01]  /*8710*/  FADD.FTZ R2, R249, R2 ;  /* 0x00000002f9027221 */ /* 0x000fe20000010000 */
[----:B------:R-:W-:-:S04]  /*8720*/  FADD.FTZ R0, R132, R0 ;  /* 0x0000000084007221 */ /* 0x000fc80000010000 */
        /* <DEDUP_REMOVED lines=12> */
[----:B----4-:R-:W-:Y:S01]  /*87f0*/  F2FP.F16.F32.PACK_AB R9, R76, R77 ;  /* 0x0000004d4c09723e */ /* 0x010fe200000000ff */
[----:B------:R2:W-:Y:S02]  /*8800*/  MUFU.EX2 R54, R4 ;  /* 0x0000000400367308 */ /* 0x0005e40000000800 */
        /* <DEDUP_REMOVED lines=11> */
[----:B--2---:R-:W-:Y:S01]  /*88c0*/  FADD.FTZ R4, R221, R2 ;  /* 0x00000002dd047221 */ /* 0x004fe20000010000 */
[----:B------:R-:W-:Y:S02]  /*88d0*/  FFMA.FTZ R2, R200, UR4, -R6 ;  /* 0x00000004c8027c23 */ /* 0x000fe40008010806 */
[----:B------:R-:W-:Y:S01]  /*88e0*/  FADD.FTZ R0, R96, R0 ;  /* 0x0000000060007221 */ /* 0x000fe20000010000 */
[----:B----4-:R-:W-:Y:S01]  /*88f0*/  F2FP.F16.F32.PACK_AB R11, R53, R54 ;  /* 0x00000036350b723e */ /* 0x010fe200000000ff */
[----:B------:R2:W4:Y:S02]  /*8900*/  MUFU.EX2 R39, R2 ;  /* 0x0000000200277308 */ /* 0x0005240000000800 */
[----:B------:R-:W-:-:S04]  /*8910*/  FADD.FTZ R0, R98, R0 ;  /* 0x0000000062007221 */ /* 0x000fc80000010000 */
[----:B------:R-:W-:Y:S01]  /*8920*/  FADD.FTZ R0, R92, R0 ;  /* 0x000000005c007221 */ /* 0x000fe20000010000 */
[----:B---3--:R-:W-:Y:S03]  /*8930*/  HMMA.16816.F32 R56, R8, R16, R56 ;  /* 0x000000100838723c */ /* 0x008fe60000001838 */
[----:B------:R-:W-:-:S03]  /*8940*/  FADD.FTZ R0, R91, R0 ;  /* 0x000000005b007221 */ /* 0x000fc60000010000 */
[----:B-1----:R-:W-:Y:S01]  /*8950*/  HMMA.16816.F32 R48, R8, R12, R48 ;  /* 0x0000000c0830723c */ /* 0x002fe20000001830 */
[----:B------:R-:W-:Y:S01]  /*8960*/  FADD.FTZ R0, R90, R0 ;  /* 0x000000005a007221 */ /* 0x000fe20000010000 */
[----:B--2---:R-:W-:-:S03]  /*8970*/  FADD.FTZ R2, R220, R4 ;  /* 0x00000004dc027221 */ /* 0x004fc60000010000 */
[----:B------:R-:W-:Y:S01]  /*8980*/  FADD.FTZ R0, R89, R0 ;  /* 0x0000000059007221 */ /* 0x000fe20000010000 */
[--C-:B------:R-:W-:Y:S01]  /*8990*/  FFMA.FTZ R4, R202, UR4, -R6.reuse ;  /* 0x00000004ca047c23 */ /* 0x100fe20008010806 */
[----:B------:R-:W-:Y:S01]  /*89a0*/  FFMA.FTZ R6, R209, UR4, -R6 ;  /* 0x00000004d1067c23 */ /* 0x000fe20008010806 */
[----:B------:R-:W-:Y:S01]  /*89b0*/  FADD.FTZ R2, R218, R2 ;  /* 0x00000002da027221 */ /* 0x000fe20000010000 */
[----:B------:R-:W-:Y:S01]  /*89c0*/  FADD.FTZ R0, R85, R0 ;  /* 0x0000000055007221 */ /* 0x000fe20000010000 */
[----:B------:R1:W-:Y:S01]  /*89d0*/  MUFU.EX2 R38, R4 ;  /* 0x0000000400267308 */ /* 0x0003e20000000800 */
[C---:B------:R-:W-:Y:S01]  /*89e0*/  HMMA.16816.F32 R136, R8.reuse, R24, R136 ;  /* 0x000000180888723c */ /* 0x040fe20000001888 */
[----:B------:R-:W-:Y:S01]  /*89f0*/  FADD.FTZ R2, R157, R2 ;  /* 0x000000029d027221 */ /* 0x000fe20000010000 */
[----:B------:R-:W-:Y:S01]  /*8a00*/  FADD.FTZ R0, R84, R0 ;  /* 0x0000000054007221 */ /* 0x000fe20000010000 */
[----:B----4-:R-:W-:Y:S02]  /*8a10*/  F2FP.F16.F32.PACK_AB R160, R39, R52 ;  /* 0x0000003427a0723e */ /* 0x010fe400000000ff */
[----:B------:R-:W-:Y:S01]  /*8a20*/  FADD.FTZ R2, R156, R2 ;  /* 0x000000029c027221 */ /* 0x000fe20000010000 */
[----:B------:R-:W-:Y:S01]  /*8a30*/  FADD.FTZ R0, R83, R0 ;  /* 0x0000000053007221 */ /* 0x000fe20000010000 */
[----:B------:R-:W2:Y:S01]  /*8a40*/  MUFU.EX2 R37, R6 ;  /* 0x0000000600257308 */ /* 0x000ea20000000800 */
[----:B------:R-:W-:Y:S01]  /*8a50*/  LDSM.16.MT88.4 R156, [R135+0x11800] ;  /* 0x01180000879c783b */ /* 0x000fe20000004200 */
[----:B------:R-:W-:Y:S01]  /*8a60*/  FADD.FTZ R2, R155, R2 ;  /* 0x000000029b027221 */ /* 0x000fe20000010000 */
[----:B------:R-:W-:Y:S01]  /*8a70*/  FADD.FTZ R0, R82, R0 ;  /* 0x0000000052007221 */ /* 0x000fe20000010000 */
[----:B------:R-:W-:Y:S01]  /*8a80*/  HMMA.16816.F32 R24, R8, R26, R68 ;  /* 0x0000001a0818723c */ /* 0x000fe20000001844 */
[----:B------:R-:W-:Y:S01]  /*8a90*/  LDSM.16.MT88.4 R152, [R225+0x11800] ;  /* 0x01180000e198783b */ /* 0x000fe20000004200 */
[----:B------:R-:W-:Y:S01]  /*8aa0*/  FADD.FTZ R2, R144, R2 ;  /* 0x0000000290027221 */ /* 0x000fe20000010000 */
[----:B------:R-:W-:Y:S01]  /*8ab0*/  FADD.FTZ R0, R77, R0 ;  /* 0x000000004d007221 */ /* 0x000fe20000010000 */
[----:B-1----:R-:W-:-:S02]  /*8ac0*/  FFMA.FTZ R4, R210, UR4, -R5 ;  /* 0x00000004d2047c23 */ /* 0x002fc40008010805 */
[----:B------:R-:W-:Y:S01]  /*8ad0*/  FADD.FTZ R2, R143, R2 ;  /* 0x000000028f027221 */ /* 0x000fe20000010000 */
[----:B------:R-:W-:Y:S01]  /*8ae0*/  FADD.FTZ R0, R76, R0 ;  /* 0x000000004c007221 */ /* 0x000fe20000010000 */
[----:B------:R-:W1:Y:S01]  /*8af0*/  LDSM.16.MT88.4 R144, [R134+0x11800] ;  /* 0x011800008690783b */ /* 0x000e620000004200 */
[----:B------:R3:W4:Y:S01]  /*8b00*/  MUFU.EX2 R17, R4 ;  /* 0x0000000400117308 */ /* 0x0007220000000800 */
[----:B------:R-:W-:Y:S01]  /*8b10*/  FADD.FTZ R2, R142, R2 ;  /* 0x000000028e027221 */ /* 0x000fe20000010000 */
[----:B------:R-:W-:Y:S01]  /*8b20*/  FADD.FTZ R0, R54, R0 ;  /* 0x0000000036007221 */ /* 0x000fe20000010000 */
[----:B------:R-:W-:Y:S01]  /*8b30*/  HMMA.16816.F32 R32, R8, R18, R32 ;  /* 0x000000120820723c */ /* 0x000fe20000001820 */
[----:B--2---:R-:W-:Y:S01]  /*8b40*/  F2FP.F16.F32.PACK_AB R162, R37, R38 ;  /* 0x0000002625a2723e */ /* 0x004fe200000000ff */
[----:B------:R-:W-:Y:S01]  /*8b50*/  FADD.FTZ R2, R131, R2 ;  /* 0x0000000283027221 */ /* 0x000fe20000010000 */
[----:B------:R-:W-:-:S03]  /*8b60*/  FADD.FTZ R0, R53, R0 ;  /* 0x0000000035007221 */ /* 0x000fc60000010000 */
[----:B------:R-:W-:Y:S01]  /*8b70*/  FADD.FTZ R2, R130, R2 ;  /* 0x0000000282027221 */ /* 0x000fe20000010000 */
[----:B------:R-:W-:Y:S03]  /*8b80*/  HMMA.16816.F32 R44, R8, R14, R44 ;  /* 0x0000000e082c723c */ /* 0x000fe6000000182c */
[----:B------:R-:W-:-:S03]  /*8b90*/  FADD.FTZ R2, R129, R2 ;  /* 0x0000000281027221 */ /* 0x000fc60000010000 */
[C---:B------:R-:W-:Y:S01]  /*8ba0*/  HMMA.16816.F32 R40, R8.reuse, R20, R40 ;  /* 0x000000140828723c */ /* 0x040fe20000001828 */
[----:B------:R-:W-:Y:S01]  /*8bb0*/  FADD.FTZ R2, R123, R2 ;  /* 0x000000027b027221 */ /* 0x000fe20000010000 */
[----:B---3--:R-:W-:Y:S01]  /*8bc0*/  FFMA.FTZ R4, R211, UR4, -R5 ;  /* 0x00000004d3047c23 */ /* 0x008fe20008010805 */
[----:B----4-:R-:W-:Y:S02]  /*8bd0*/  FADD.FTZ R0, R17, R0 ;  /* 0x0000000011007221 */ /* 0x010fe40000010000 */
[----:B------:R-:W-:Y:S01]  /*8be0*/  FADD.FTZ R2, R122, R2 ;  /* 0x000000027a027221 */ /* 0x000fe20000010000 */
[----:B------:R2:W3:Y:S01]  /*8bf0*/  MUFU.EX2 R16, R4 ;  /* 0x0000000400107308 */ /* 0x0004e20000000800 */
[----:B------:R-:W-:Y:S02]  /*8c00*/  HMMA.16816.F32 R28, R8, R22, R28 ;  /* 0x00000016081c723c */ /* 0x000fe4000000181c */
[----:B------:R-:W-:-:S04]  /*8c10*/  FADD.FTZ R2, R119, R2 ;  /* 0x0000000277027221 */ /* 0x000fc80000010000 */
[----:B------:R-:W-:-:S04]  /*8c20*/  FADD.FTZ R2, R115, R2 ;  /* 0x0000000273027221 */ /* 0x000fc80000010000 */
[----:B------:R-:W-:-:S04]  /*8c30*/  FADD.FTZ R2, R114, R2 ;  /* 0x0000000272027221 */ /* 0x000fc80000010000 */
[----:B------:R-:W-:Y:S01]  /*8c40*/  FADD.FTZ R2, R111, R2 ;  /* 0x000000026f027221 */ /* 0x000fe20000010000 */
[--C-:B--2---:R-:W-:Y:S01]  /*8c50*/  FFMA.FTZ R4, R212, UR4, -R5.reuse ;  /* 0x00000004d4047c23 */ /* 0x104fe20008010805 */
[----:B------:R-:W-:Y:S02]  /*8c60*/  FFMA.FTZ R5, R213, UR4, -R5 ;  /* 0x00000004d5057c23 */ /* 0x000fe40008010805 */
[----:B------:R-:W-:Y:S01]  /*8c70*/  FADD.FTZ R2, R106, R2 ;  /* 0x000000026a027221 */ /* 0x000fe20000010000 */
[C---:B---3--:R-:W-:Y:S01]  /*8c80*/  FADD.FTZ R0, R16.reuse, R0 ;  /* 0x0000000010007221 */ /* 0x048fe20000010000 */
[----:B------:R-:W2:Y:S01]  /*8c90*/  MUFU.EX2 R13, R4 ;  /* 0x00000004000d7308 */ /* 0x000ea20000000800 */
[----:B------:R-:W-:Y:S01]  /*8ca0*/  F2FP.F16.F32.PACK_AB R161, R16, R17 ;  /* 0x0000001110a1723e */ /* 0x000fe200000000ff */
[----:B------:R-:W-:-:S04]  /*8cb0*/  FADD.FTZ R2, R102, R2 ;  /* 0x0000000266027221 */ /* 0x000fc80000010000 */
[----:B------:R-:W-:Y:S02]  /*8cc0*/  FADD.FTZ R2, R101, R2 ;  /* 0x0000000265027221 */ /* 0x000fe40000010000 */
[----:B------:R3:W4:Y:S02]  /*8cd0*/  MUFU.EX2 R12, R5 ;  /* 0x00000005000c7308 */ /* 0x0007240000000800 */
[----:B------:R-:W-:-:S04]  /*8ce0*/  FADD.FTZ R2, R97, R2 ;  /* 0x0000000261027221 */ /* 0x000fc80000010000 */
[----:B------:R-:W-:Y:S01]  /*8cf0*/  FADD.FTZ R2, R95, R2 ;  /* 0x000000025f027221 */ /* 0x000fe20000010000 */
[----:B--2---:R-:W-:-:S03]  /*8d00*/  FADD.FTZ R0, R13, R0 ;  /* 0x000000000d007221 */ /* 0x004fc60000010000 */
[----:B------:R-:W-:-:S04]  /*8d10*/  FADD.FTZ R2, R94, R2 ;  /* 0x000000025e027221 */ /* 0x000fc80000010000 */
[----:B------:R-:W-:Y:S01]  /*8d20*/  FADD.FTZ R2, R93, R2 ;  /* 0x000000025d027221 */ /* 0x000fe20000010000 */
[----:B---3--:R-:W2:Y:S03]  /*8d30*/  LDSM.16.MT88.4 R4, [R224+0x11800] ;  /* 0x01180000e004783b */ /* 0x008ea60000004200 */
[----:B------:R-:W-:Y:S01]  /*8d40*/  FADD.FTZ R2, R88, R2 ;  /* 0x0000000258027221 */ /* 0x000fe20000010000 */
[C---:B----4-:R-:W-:Y:S01]  /*8d50*/  FADD.FTZ R0, R12.reuse, R0 ;  /* 0x000000000c007221 */ /* 0x050fe20000010000 */
[----:B------:R-:W-:Y:S02]  /*8d60*/  F2FP.F16.F32.PACK_AB R163, R12, R13 ;  /* 0x0000000d0ca3723e */ /* 0x000fe400000000ff */
[----:B------:R-:W-:Y:S02]  /*8d70*/  FADD.FTZ R2, R86, R2 ;  /* 0x0000000256027221 */ /* 0x000fe40000010000 */
[----:B------:R3:W-:Y:S02]  /*8d80*/  STL [R1], R0 ;  /* 0x0000000001007387 */ /* 0x0007e40000100800 */
[----:B------:R-:W-:Y:S01]  /*8d90*/  FADD.FTZ R2, R87, R2 ;  /* 0x0000000257027221 */ /* 0x000fe20000010000 */
[----:B-1----:R-:W-:Y:S03]  /*8da0*/  HMMA.16816.F32 R136, R160, R144, R136 ;  /* 0x00000090a088723c */ /* 0x002fe60000001888 */
[----:B------:R-:W-:-:S03]  /*8db0*/  FADD.FTZ R2, R80, R2 ;  /* 0x0000000250027221 */ /* 0x000fc60000010000 */
[----:B------:R-:W-:Y:S01]  /*8dc0*/  HMMA.16816.F32 R140, R160, R152, R56 ;  /* 0x00000098a08c723c */ /* 0x000fe20000001838 */
[----:B------:R-:W-:-:S04]  /*8dd0*/  FADD.FTZ R2, R81, R2 ;  /* 0x0000000251027221 */ /* 0x000fc80000010000 */
[----:B------:R-:W-:Y:S01]  /*8de0*/  FADD.FTZ R2, R79, R2 ;  /* 0x000000024f027221 */ /* 0x000fe20000010000 */
[----:B------:R-:W-:Y:S03]  /*8df0*/  HMMA.16816.F32 R148, R160, R156, R48 ;  /* 0x0000009ca094723c */ /* 0x000fe60000001830 */
[----:B------:R-:W-:-:S03]  /*8e00*/  FADD.FTZ R2, R78, R2 ;  /* 0x000000024e027221 */ /* 0x000fc60000010000 */
[----:B------:R-:W-:Y:S01]  /*8e10*/  HMMA.16816.F32 R144, R160, R146, R24 ;  /* 0x00000092a090723c */ /* 0x000fe20000001818 */
[----:B------:R-:W-:-:S04]  /*8e20*/  FADD.FTZ R2, R52, R2 ;  /* 0x0000000234027221 */ /* 0x000fc80000010000 */
[----:B------:R-:W-:Y:S01]  /*8e30*/  FADD.FTZ R2, R39, R2 ;  /* 0x0000000227027221 */ /* 0x000fe20000010000 */
[----:B------:R-:W-:Y:S03]  /*8e40*/  HMMA.16816.F32 R152, R160, R154, R32 ;  /* 0x0000009aa098723c */ /* 0x000fe60000001820 */
[----:B------:R-:W-:-:S03]  /*8e50*/  FADD.FTZ R2, R38, R2 ;  /* 0x0000000226027221 */ /* 0x000fc60000010000 */
[----:B------:R-:W-:Y:S01]  /*8e60*/  HMMA.16816.F32 R156, R160, R158, R44 ;  /* 0x0000009ea09c723c */ /* 0x000fe2000000182c */
[----:B------:R-:W-:-:S05]  /*8e70*/  FADD.FTZ R2, R37, R2 ;  /* 0x0000000225027221 */ /* 0x000fca0000010000 */
[----:B------:R3:W-:Y:S01]  /*8e80*/  STL [R1+0x4], R2 ;  /* 0x0000040201007387 */ /* 0x0007e20000100800 */
[C---:B--2---:R-:W-:Y:S06]  /*8e90*/  HMMA.16816.F32 R164, R160.reuse, R4, R40 ;  /* 0x00000004a0a4723c */ /* 0x044fec0000001828 */
        /* <DEDUP_REMOVED lines=10> */
[----:B---3--:R-:W-:Y:S01]  /*8f40*/  MOV R2, UR10 ;  /* 0x0000000a00027c02 */ /* 0x008fe20008000f00 */
[----:B------:R-:W-:Y:S01]  /*8f50*/  ULDC UR8, c[0x0][0x39c] ;  /* 0x0000e70000087ab9 */ /* 0x000fe20000000800 */
[----:B------:R-:W-:Y:S01]  /*8f60*/  ULDC UR7, c[0x0][0x248] ;  /* 0x0000920000077ab9 */ /* 0x000fe20000000800 */
[----:B------:R-:W-:Y:S01]  /*8f70*/  IMAD.U32 R0, RZ, RZ, UR4 ;  /* 0x00000004ff007e24 */ /* 0x000fe2000f8e00ff */
[----:B------:R-:W-:Y:S01]  /*8f80*/  ULDC UR4, c[0x0][0x2ec] ;  /* 0x0000bb0000047ab9 */ /* 0x000fe20000000800 */
[----:B------:R1:W-:Y:S04]  /*8f90*/  STL [R1+0x14], R2 ;  /* 0x0000140201007387 */ /* 0x0003e80000100800 */
[----:B------:R1:W-:Y:S02]  /*8fa0*/  STL [R1+0x10], R0 ;  /* 0x0000100001007387 */ /* 0x0003e40000100800 */
.L_x_2230:
[----:B-12---:R1:W5:Y:S01]  /*8fb0*/  LDL R2, [R1+0x14] ;  /* 0x0000140001027983 */ /* 0x0063620000100800 */
[----:B------:R-:W-:Y:S04]  /*8fc0*/  DEPBAR.LE SB0, 0x0 ;  /* 0x000080000000791a */ /* 0x000fe80000000000 */
[----:B------:R1:W5:Y:S01]  /*8fd0*/  LDL R0, [R1+0x10] ;  /* 0x0000100001007983 */ /* 0x0003620000100800 */
[----:B------:R-:W-:Y:S06]  /*8fe0*/  BAR.SYNC.DEFER_BLOCKING 0x0 ;  /* 0x0000000000007b1d */ /* 0x000fec0000010000 */
[----:B------:R-:W-:Y:S05]  /*8ff0*/  @P6 BRA `(.L_x_2227) ;  /* 0x0000000000f46947 */ /* 0x000fea0003800000 */
[----:B------:R-:W2:Y:S01]  /*9000*/  LDC R10, c[0x0][0x380] ;  /* 0x0000e000ff0a7b82 */ /* 0x000ea20000000800 */
[----:B------:R-:W-:Y:S04]  /*9010*/  SHF.L.U32 R5, R244, 0x8, RZ ;  /* 0x00000008f4057819 */ /* 0x000fe800000006ff */
[----:B------:R-:W-:Y:S01]  /*9020*/  IABS R6, R5 ;  /* 0x0000000500067213 */ /* 0x000fe20000000000 */
[C---:B------:R-:W-:Y:S05]  /*9030*/  VIADD R7, R5.reuse, 0x100 ;  /* 0x0000010005077836 */ /* 0x040fea0000000000 */
[----:B------:R-:W-:Y:S02]  /*9040*/  IABS R4, R7 ;  /* 0x0000000700047213 */ /* 0x000fe40000000000 */
[-C--:B--2---:R-:W-:Y:S02]  /*9050*/  IABS R9, R10.reuse ;  /* 0x0000000a00097213 */ /* 0x084fe40000000000 */
[-C--:B------:R-:W-:Y:S02]  /*9060*/  LOP3.LUT R5, R5, R10.reuse, RZ, 0x3c, !PT ;  /* 0x0000000a05057212 */ /* 0x080fe400078e3cff */
[----:B-----5:R-:W2:Y:S01]  /*9070*/  I2F.RP R2, R9 ;  /* 0x0000000900027306 */ /* 0x020ea20000209400 */
[----:B------:R-:W-:Y:S02]  /*9080*/  LOP3.LUT R7, R7, R10, RZ, 0x3c, !PT ;  /* 0x0000000a07077212 */ /* 0x000fe400078e3cff */
[----:B------:R-:W-:Y:S02]  /*9090*/  ISETP.GE.AND P0, PT, R5, RZ, PT ;  /* 0x000000ff0500720c */ /* 0x000fe40003f06270 */
[----:B------:R-:W-:Y:S05]  /*90a0*/  ISETP.GE.AND P2, PT, R7, RZ, PT ;  /* 0x000000ff0700720c */ /* 0x000fea0003f46270 */
        /* <DEDUP_REMOVED lines=29> */
[-C--:B------:R-:W-:Y:S02]  /*9280*/  LEA R6, P1, R0, R246.reuse, 0x2 ;  /* 0x000000f600067211 */ /* 0x080fe400078210ff */
[----:B------:R-:W-:Y:S02]  /*9290*/  LEA R4, P0, R2, R246, 0x2 ;  /* 0x000000f602047211 */ /* 0x000fe400078010ff */
[-C--:B------:R-:W-:Y:S01]  /*92a0*/  LEA.HI.X.SX32 R7, R0, R247.reuse, 0x2, P1 ;  /* 0x000000f700077211 */ /* 0x080fe200008f16ff */
[C---:B------:R-:W-:Y:S01]  /*92b0*/  IMAD.IADD R0, R2.reuse, 0x1, -R0 ;  /* 0x0000000102007824 */ /* 0x040fe200078e0a00 */
[----:B------:R-:W-:Y:S03]  /*92c0*/  LEA.HI.X.SX32 R5, R2, R247, 0x2, P0 ;  /* 0x000000f702057211 */ /* 0x000fe600000f16ff */
[----:B------:R-:W-:Y:S01]  /*92d0*/  IMAD R0, R0, R10, -0x100 ;  /* 0xffffff0000007424 */ /* 0x000fe200078e020a */
[----:B------:R2:W3:Y:S04]  /*92e0*/  LDG.E R9, desc[UR20][R6.64] ;  /* 0x0000001406097981 */ /* 0x0004e8000c1e1900 */
[----:B------:R4:W3:Y:S01]  /*92f0*/  LDG.E R3, desc[UR20][R4.64] ;  /* 0x0000001404037981 */ /* 0x0008e2000c1e1900 */
[----:B------:R-:W-:Y:S01]  /*9300*/  SHF.R.S32.HI R2, RZ, 0x1f, R0 ;  /* 0x0000001fff027819 */ /* 0x000fe20000011400 */
[----:B--2---:R-:W2:Y:S08]  /*9310*/  LDC.64 R6, c[0x0][0x238] ;  /* 0x00008e00ff067b82 */ /* 0x004eb00000000a00 */
[----:B----4-:R-:W4:Y:S02]  /*9320*/  LDC.64 R4, c[0x0][0x250] ;  /* 0x00009400ff047b82 */ /* 0x010f240000000a00 */
[-C--:B----4-:R-:W-:Y:S04]  /*9330*/  IMAD R8, R2, R4.reuse, RZ ;  /* 0x0000000402087224 */ /* 0x090fe800078e02ff */
[C---:B------:R-:W-:Y:S01]  /*9340*/  IMAD R5, R0.reuse, R5, R8 ;  /* 0x0000000500057224 */ /* 0x040fe200078e0208 */
[----:B---3--:R-:W-:Y:S01]  /*9350*/  IADD3 R9, -R3, R9, RZ ;  /* 0x0000000903097210 */ /* 0x008fe20007ffe1ff */
[----:B------:R-:W-:Y:S03]  /*9360*/  IMAD.WIDE.U32 R2, R0, R4, RZ ;  /* 0x0000000400027225 */ /* 0x000fe600078e00ff */
[----:B------:R-:W-:Y:S01]  /*9370*/  SHF.R.S32.HI R0, RZ, 0x1f, R9 ;  /* 0x0000001fff007819 */ /* 0x000fe20000011409 */
[----:B------:R-:W-:Y:S04]  /*9380*/  IMAD.IADD R3, R3, 0x1, R5 ;  /* 0x0000000103037824 */ /* 0x000fe800078e0205 */
[-C--:B--2---:R-:W-:Y:S02]  /*9390*/  IMAD R0, R0, R6.reuse, RZ ;  /* 0x0000000600007224 */ /* 0x084fe400078e02ff */
[C---:B------:R-:W-:Y:S04]  /*93a0*/  IMAD.WIDE.U32 R2, R9.reuse, R6, R2 ;  /* 0x0000000609027225 */ /* 0x040fe800078e0002 */
[----:B------:R-:W-:Y:S05]  /*93b0*/  IMAD R7, R9, R7, R0 ;  /* 0x0000000709077224 */ /* 0x000fea00078e0200 */
[----:B------:R-:W-:Y:S07]  /*93c0*/  IADD3 R0, R3, R7, RZ ;  /* 0x0000000703007210 */ /* 0x000fee0007ffe0ff */
.L_x_2227:
[C---:B-----5:R-:W-:Y:S04]  /*93d0*/  LEA R248, P0, R2.reuse, R248, 0x1 ;  /* 0x000000f802f87211 */ /* 0x060fe800078008ff */
[----:B------:R-:W-:Y:S02]  /*93e0*/  LEA.HI.X R245, R2, R245, R0, 0x1, P0 ;  /* 0x000000f502f57211 */ /* 0x000fe400000f0c00 */
[----:B------:R-:W-:Y:S02]  /*93f0*/  MOV R10, R248 ;  /* 0x000000f8000a7202 */ /* 0x000fe40000000f00 */
[----:B------:R-:W-:Y:S02]  /*9400*/  MOV R11, R245 ;  /* 0x000000f5000b7202 */ /* 0x000fe40000000f00 */
[----:B------:R-:W-:Y:S03]  /*9410*/  IADD3 R8, P0, R248, UR12, RZ ;  /* 0x0000000cf8087c10 */ /* 0x000fe6000ff1e0ff */
[----:B------:R-:W-:Y:S01]  /*9420*/  @!PT LDS RZ, [RZ] ;  /* 0x00000000fffff984 */ /* 0x000fe20000000800 */
[----:B------:R-:W-:Y:S01]  /*9430*/  @!PT LDS RZ, [RZ] ;  /* 0x00000000fffff984 */ /* 0x000fe20000000800 */
[----:B------:R-:W-:Y:S01]  /*9440*/  @!PT LDS RZ, [RZ] ;  /* 0x00000000fffff984 */ /* 0x000fe20000000800 */
[----:B------:R2:W-:Y:S01]  /*9450*/  LDGSTS.E.BYPASS.LTC128B.128 [R243+0xa000], desc[UR20][R10.64] ;  /* 0x0a0000000af37fae */ /* 0x0005e2000b901d54 */
[----:B------:R-:W-:Y:S02]  /*9460*/  IADD3.X R9, R245, UR11, RZ, P0, !PT ;  /* 0x0000000bf5097c10 */ /* 0x000fe400087fe4ff */
[----:B------:R-:W-:Y:S04]  /*9470*/  IADD3 R6, P0, R8, UR12, RZ ;  /* 0x0000000c08067c10 */ /* 0x000fe8000ff1e0ff */
[----:B------:R-:W-:Y:S01]  /*9480*/  IADD3.X R7, R9, UR11, RZ, P0, !PT ;  /* 0x0000000b09077c10 */ /* 0x000fe200087fe4ff */
[----:B------:R3:W-:Y:S01]  /*9490*/  LDGSTS.E.BYPASS.LTC128B.128 [R243+0xa800], desc[UR20][R8.64] ;  /* 0x0a80000008f37fae */ /* 0x0007e2000b901d54 */
[----:B------:R-:W-:Y:S04]  /*94a0*/  IADD3 R4, P0, R6, UR12, RZ ;  /* 0x0000000c06047c10 */ /* 0x000fe8000ff1e0ff */
[----:B------:R-:W-:Y:S02]  /*94b0*/  IADD3.X R5, R7, UR11, RZ, P0, !PT ;  /* 0x0000000b07057c10 */ /* 0x000fe400087fe4ff */
[----:B------:R-:W-:Y:S01]  /*94c0*/  IADD3 R2, P0, R4, UR12, RZ ;  /* 0x0000000c04027c10 */ /* 0x000fe2000ff1e0ff */
[----:B------:R4:W-:Y:S03]  /*94d0*/  LDGSTS.E.BYPASS.LTC128B.128 [R243+0xb000], desc[UR20][R6.64] ;  /* 0x0b00000006f37fae */ /* 0x0009e6000b901d54 */
[----:B------:R-:W-:Y:S02]  /*94e0*/  IADD3.X R3, R5, UR11, RZ, P0, !PT ;  /* 0x0000000b05037c10 */ /* 0x000fe400087fe4ff */
[----:B------:R-:W-:Y:S03]  /*94f0*/  IADD3 R14, P0, R2, UR12, RZ ;  /* 0x0000000c020e7c10 */ /* 0x000fe6000ff1e0ff */
        /* <DEDUP_REMOVED lines=8> */
[----:B------:R-:W-:Y:S03]  /*9580*/  LDGSTS.E.BYPASS.LTC128B.128 [R243+0xc800], desc[UR20][R14.64] ;  /* 0x0c8000000ef37fae */ /* 0x000fe6000b901d54 */
[----:B------:R-:W-:Y:S02]  /*9590*/  IADD3.X R21, R19, UR11, RZ, P0, !PT ;  /* 0x0000000b13157c10 */ /* 0x000fe400087fe4ff */
[----:B------:R-:W-:Y:S03]  /*95a0*/  IADD3 R16, P0, R20, UR12, RZ ;  /* 0x0000000c14107c10 */ /* 0x000fe6000ff1e0ff */
[----:B------:R-:W-:Y:S01]  /*95b0*/  LDGSTS.E.BYPASS.LTC128B.128 [R243+0xd000], desc[UR20][R12.64] ;  /* 0x0d0000000cf37fae */ /* 0x000fe2000b901d54 */
[----:B------:R-:W-:Y:S02]  /*95c0*/  IADD3.X R17, R21, UR11, RZ, P0, !PT ;  /* 0x0000000b15117c10 */ /* 0x000fe400087fe4ff */
[----:B--2---:R-:W-:Y:S04]  /*95d0*/  IADD3 R10, P0, R16, UR12, RZ ;  /* 0x0000000c100a7c10 */ /* 0x004fe8000ff1e0ff */
[----:B------:R-:W-:Y:S01]  /*95e0*/  IADD3.X R11, R17, UR11, RZ, P0, !PT ;  /* 0x0000000b110b7c10 */ /* 0x000fe200087fe4ff */
[----:B------:R-:W-:Y:S01]  /*95f0*/  LDGSTS.E.BYPASS.LTC128B.128 [R243+0xd800], desc[UR20][R18.64] ;  /* 0x0d80000012f37fae */ /* 0x000fe2000b901d54 */
[----:B---3--:R-:W-:Y:S04]  /*9600*/  IADD3 R8, P0, R10, UR12, RZ ;  /* 0x0000000c0a087c10 */ /* 0x008fe8000ff1e0ff */
[----:B------:R-:W-:Y:S02]  /*9610*/  IADD3.X R9, R11, UR11, RZ, P0, !PT ;  /* 0x0000000b0b097c10 */ /* 0x000fe400087fe4ff */
[----:B----4-:R-:W-:Y:S01]  /*9620*/  IADD3 R6, P0, R8, UR12, RZ ;  /* 0x0000000c08067c10 */ /* 0x010fe2000ff1e0ff */
[----:B------:R-:W-:Y:S03]  /*9630*/  LDGSTS.E.BYPASS.LTC128B.128 [R243+0xe000], desc[UR20][R20.64] ;  /* 0x0e00000014f37fae */ /* 0x000fe6000b901d54 */
[----:B------:R-:W-:Y:S02]  /*9640*/  IADD3.X R7, R9, UR11, RZ, P0, !PT ;  /* 0x0000000b09077c10 */ /* 0x000fe400087fe4ff */
[----:B-1----:R-:W-:Y:S03]  /*9650*/  IADD3 R4, P0, R6, UR12, RZ ;  /* 0x0000000c06047c10 */ /* 0x002fe6000ff1e0ff */
[----:B------:R-:W-:Y:S01]  /*9660*/  LDGSTS.E.BYPASS.LTC128B.128 [R243+0xe800], desc[UR20][R16.64] ;  /* 0x0e80000010f37fae */ /* 0x000fe2000b901d54 */
[----:B------:R-:W-:Y:S02]  /*9670*/  IADD3.X R5, R7, UR11, RZ, P0, !PT ;  /* 0x0000000b07057c10 */ /* 0x000fe400087fe4ff */
[----:B------:R-:W-:Y:S04]  /*9680*/  IADD3 R2, P0, R4, UR12, RZ ;  /* 0x0000000c04027c10 */ /* 0x000fe8000ff1e0ff */
[----:B------:R-:W-:Y:S01]  /*9690*/  IADD3.X R3, R5, UR11, RZ, P0, !PT ;  /* 0x0000000b05037c10 */ /* 0x000fe200087fe4ff */
[----:B------:R1:W-:Y:S08]  /*96a0*/  LDGSTS.E.BYPASS.LTC128B.128 [R243+0xf000], desc[UR20][R10.64] ;  /* 0x0f0000000af37fae */ /* 0x0003f0000b901d54 */
[----:B------:R-:W-:Y:S08]  /*96b0*/  LDGSTS.E.BYPASS.LTC128B.128 [R243+0xf800], desc[UR20][R8.64] ;  /* 0x0f80000008f37fae */ /* 0x000ff0000b901d54 */
[----:B------:R-:W-:Y:S08]  /*96c0*/  LDGSTS.E.BYPASS.LTC128B.128 [R243+0x10000], desc[UR20][R6.64] ;  /* 0x1000000006f37fae */ /* 0x000ff0000b901d54 */
[----:B------:R-:W-:Y:S01]  /*96d0*/  LDGSTS.E.BYPASS.LTC128B.128 [R243+0x10800], desc[UR20][R4.64] ;  /* 0x1080000004f37fae */ /* 0x000fe2000b901d54 */
[----:B-1----:R-:W-:Y:S04]  /*96e0*/  IADD3 R10, P0, R2, UR12, RZ ;  /* 0x0000000c020a7c10 */ /* 0x002fe8000ff1e0ff */
[----:B------:R-:W-:Y:S03]  /*96f0*/  IADD3.X R11, R3, UR11, RZ, P0, !PT ;  /* 0x0000000b030b7c10 */ /* 0x000fe600087fe4ff */
[----:B------:R-:W-:Y:S01]  /*9700*/  LDGSTS.E.BYPASS.LTC128B.128 [R243+0x11000], desc[UR20][R2.64] ;  /* 0x1100000002f37fae */ /* 0x000fe2000b901d54 */
[----:B------:R-:W-:Y:S07]  /*9710*/  ISETP.GE.AND P0, PT, R244, 0x1, PT ;  /* 0x00000001f400780c */ /* 0x000fee0003f06270 */
[----:B------:R1:W-:Y:S08]  /*9720*/  LDGSTS.E.BYPASS.LTC128B.128 [R243+0x11800], desc[UR20][R10.64] ;  /* 0x118000000af37fae */ /* 0x0003f0000b901d54 */
[----:B------:R-:W-:Y:S08]  /*9730*/  LDSM.16.M88.4 R128, [R230] ;  /* 0x00000000e680783b */ /* 0x000ff00000000200 */
[----:B------:R-:W-:Y:S08]  /*9740*/  LDSM.16.M88.4 R16, [R228+0x800] ;  /* 0x00080000e410783b */ /* 0x000ff00000000200 */
[----:B------:R-:W-:Y:S08]  /*9750*/  LDSM.16.M88.4 R24, [R228+0x1000] ;  /* 0x00100000e418783b */ /* 0x000ff00000000200 */
[----:B-1----:R-:W1:Y:S08]  /*9760*/  LDSM.16.M88.4 R8, [R228] ;  /* 0x00000000e408783b */ /* 0x002e700000000200 */
[----:B------:R-:W0:Y:S08]  /*9770*/  LDGDEPBAR ;  /* 0x00000000000079af */ /* 0x000e300000000000 */
[----:B------:R-:W2:Y:S08]  /*9780*/  LDSM.16.M88.4 R32, [R228+0x1800] ;  /* 0x00180000e420783b */ /* 0x000eb00000000200 */
[----:B------:R-:W3:Y:S08]  /*9790*/  LDSM.16.M88.4 R40, [R228+0x2000] ;  /* 0x00200000e428783b */ /* 0x000ef00000000200 */
[----:B------:R-:W4:Y:S08]  /*97a0*/  LDSM.16.M88.4 R48, [R228+0x2800] ;  /* 0x00280000e430783b */ /* 0x000f300000000200 */
        /* <DEDUP_REMOVED lines=10> */
[----:B------:R-:W-:Y:S08]  /*9850*/  LDSM.16.M88.4 R172, [R233] ;  /* 0x00000000e9ac783b */ /* 0x000ff00000000200 */
[----:B------:R-:W4:Y:S08]  /*9860*/  LDSM.16.M88.4 R176, [R227] ;  /* 0x00000000e3b0783b */ /* 0x000f300000000200 */
[----:B------:R-:W4:Y:S08]  /*9870*/  LDSM.16.M88.4 R180, [R227+0x800] ;  /* 0x00080000e3b4783b */ /* 0x000f300000000200 */
[----:B------:R-:W4:Y:S08]  /*9880*/  LDSM.16.M88.4 R184, [R227+0x1000] ;  /* 0x00100000e3b8783b */ /* 0x000f300000000200 */
[----:B------:R-:W4:Y:S08]  /*9890*/  LDSM.16.M88.4 R188, [R227+0x1800] ;  /* 0x00180000e3bc783b */ /* 0x000f300000000200 */
[----:B------:R-:W4:Y:S08]  /*98a0*/  LDSM.16.M88.4 R192, [R227+0x2000] ;  /* 0x00200000e3c0783b */ /* 0x000f300000000200 */
[----:B------:R-:W4:Y:S08]  /*98b0*/  LDSM.16.M88.4 R196, [R227+0x2800] ;  /* 0x00280000e3c4783b */ /* 0x000f300000000200 */
[----:B------:R-:W4:Y:S08]  /*98c0*/  LDSM.16.M88.4 R200, [R227+0x3000] ;  /* 0x00300000e3c8783b */ /* 0x000f300000000200 */
[----:B------:R-:W4:Y:S08]  /*98d0*/  LDSM.16.M88.4 R204, [R227+0x3800] ;  /* 0x00380000e3cc783b */ /* 0x000f300000000200 */
[----:B------:R-:W-:Y:S08]  /*98e0*/  LDSM.16.M88.4 R208, [R227+0x5000] ;  /* 0x00500000e3d0783b */ /* 0x000ff00000000200 */
[----:B------:R-:W-:Y:S08]  /*98f0*/  LDSM.16.M88.4 R212, [R234] ;  /* 0x00000000ead4783b */ /* 0x000ff00000000200 */
[----:B------:R-:W-:Y:S08]  /*9900*/  LDSM.16.M88.4 R216, [R232] ;  /* 0x00000000e8d8783b */ /* 0x000ff00000000200 */
[----:B------:R-:W-:Y:S01]  /*9910*/  LDSM.16.M88.4 R220, [R226] ;  /* 0x00000000e2dc783b */ /* 0x000fe20000000200 */
[C---:B-1----:R-:W-:Y:S06]  /*9920*/  HMMA.16816.F32 R4, R128.reuse, R8, RZ ;  /* 0x000000088004723c */ /* 0x042fec00000018ff */
[C---:B------:R-:W-:Y:S06]  /*9930*/  HMMA.16816.F32 R8, R128.reuse, R10, RZ ;  /* 0x0000000a8008723c */ /* 0x040fec00000018ff */
[C---:B------:R-:W-:Y:S06]  /*9940*/  HMMA.16816.F32 R12, R128.reuse, R16, RZ ;  /* 0x00000010800c723c */ /* 0x040fec00000018ff */
[C---:B------:R-:W-:Y:S06]  /*9950*/  HMMA.16816.F32 R16, R128.reuse, R18, RZ ;  /* 0x000000128010723c */ /* 0x040fec00000018ff */
[C---:B------:R-:W-:Y:S06]  /*9960*/  HMMA.16816.F32 R20, R128.reuse, R24, RZ ;  /* 0x000000188014723c */ /* 0x040fec00000018ff */
[C---:B------:R-:W-:Y:S06]  /*9970*/  HMMA.16816.F32 R24, R128.reuse, R26, RZ ;  /* 0x0000001a8018723c */ /* 0x040fec00000018ff */
[C---:B--2---:R-:W-:Y:S06]  /*9980*/  HMMA.16816.F32 R28, R128.reuse, R32, RZ ;  /* 0x00000020801c723c */ /* 0x044fec00000018ff */
[C---:B------:R-:W-:Y:S06]  /*9990*/  HMMA.16816.F32 R32, R128.reuse, R34, RZ ;  /* 0x000000228020723c */ /* 0x040fec00000018ff */
[C---:B---3--:R-:W-:Y:S06]  /*99a0*/  HMMA.16816.F32 R36, R128.reuse, R40, RZ ;  /* 0x000000288024723c */ /* 0x048fec00000018ff */
[C---:B------:R-:W-:Y:S06]  /*99b0*/  HMMA.16816.F32 R40, R128.reuse, R42, RZ ;  /* 0x0000002a8028723c */ /* 0x040fec00000018ff */
[C---:B----4-:R-:W-:Y:S06]  /*99c0*/  HMMA.16816.F32 R44, R128.reuse, R48, RZ ;  /* 0x00000030802c723c */ /* 0x050fec00000018ff */
        /* <DEDUP_REMOVED lines=33> */
[----:B------:R-:W4:Y:S05]  /*9be0*/  LDSM.16.M88.4 R188, [R227+0x6800] ;  /* 0x00680000e3bc783b */ /* 0x000f2a0000000200 */
[C---:B------:R-:W-:Y:S06]  /*9bf0*/  HMMA.16816.F32 R36, R172.reuse, R192, R36 ;  /* 0x000000c0ac24723c */ /* 0x040fec0000001824 */
[C---:B------:R-:W-:Y:S01]  /*9c00*/  HMMA.16816.F32 R40, R172.reuse, R194, R40 ;  /* 0x000000c2ac28723c */ /* 0x040fe20000001828 */
[----:B------:R-:W-:Y:S05]  /*9c10*/  LDSM.16.M88.4 R192, [R231] ;  /* 0x00000000e7c0783b */ /* 0x000fea0000000200 */
[C---:B------:R-:W-:Y:S06]  /*9c20*/  HMMA.16816.F32 R44, R172.reuse, R196, R44 ;  /* 0x000000c4ac2c723c */ /* 0x040fec000000182c */
[C---:B------:R-:W-:Y:S01]  /*9c30*/  HMMA.16816.F32 R48, R172.reuse, R198, R48 ;  /* 0x000000c6ac30723c */ /* 0x040fe20000001830 */
[----:B------:R-:W-:Y:S05]  /*9c40*/  LDSM.16.M88.4 R196, [R229] ;  /* 0x00000000e5c4783b */ /* 0x000fea0000000200 */
[C---:B------:R-:W-:Y:S06]  /*9c50*/  HMMA.16816.F32 R52, R172.reuse, R200, R52 ;  /* 0x000000c8ac34723c */ /* 0x040fec0000001834 */
[C---:B------:R-:W-:Y:S05]  /*9c60*/  HMMA.16816.F32 R56, R172.reuse, R202, R56 ;  /* 0x000000caac38723c */ /* 0x040fea0000001838 */
[C---:B------:R-:W-:Y:S01]  /*9c70*/  IADD3 R200, R229.reuse, 0x800, RZ ;  /* 0x00000800e5c87810 */ /* 0x040fe20007ffe0ff */
[C---:B------:R-:W-:Y:S05]  /*9c80*/  HMMA.16816.F32 R60, R172.reuse, R204, R60 ;  /* 0x000000ccac3c723c */ /* 0x040fea000000183c */
[----:B------:R-:W-:Y:S01]  /*9c90*/  LDSM.16.M88.4 R200, [R200] ;  /* 0x00000000c8c8783b */ /* 0x000fe20000000200 */
[C---:B------:R-:W-:Y:S05]  /*9ca0*/  HMMA.16816.F32 R64, R172.reuse, R206, R64 ;  /* 0x000000ceac40723c */ /* 0x040fea0000001840 */
[C---:B------:R-:W-:Y:S01]  /*9cb0*/  IADD3 R204, R229.reuse, 0x1000, RZ ;  /* 0x00001000e5cc7810 */ /* 0x040fe20007ffe0ff */
[C---:B-1----:R-:W-:Y:S05]  /*9cc0*/  HMMA.16816.F32 R68, R172.reuse, R168, R68 ;  /* 0x000000a8ac44723c */ /* 0x042fea0000001844 */
[----:B------:R-:W-:Y:S01]  /*9cd0*/  LDSM.16.M88.4 R204, [R204] ;  /* 0x00000000cccc783b */ /* 0x000fe20000000200 */
[C---:B------:R-:W-:Y:S06]  /*9ce0*/  HMMA.16816.F32 R72, R172.reuse, R170, R72 ;  /* 0x000000aaac48723c */ /* 0x040fec0000001848 */
[C---:B--2---:R-:W-:Y:S01]  /*9cf0*/  HMMA.16816.F32 R76, R172.reuse, R176, R76 ;  /* 0x000000b0ac4c723c */ /* 0x044fe2000000184c */
[----:B------:R-:W1:Y:S05]  /*9d00*/  LDSM.16.M88.4 R168, [R227+0x7000] ;  /* 0x00700000e3a8783b */ /* 0x000e6a0000000200 */
[C---:B------:R-:W-:Y:S03]  /*9d10*/  HMMA.16816.F32 R80, R172.reuse, R178, R80 ;  /* 0x000000b2ac50723c */ /* 0x040fe60000001850 */
[----:B------:R-:W2:Y:S03]  /*9d20*/  LDSM.16.M88.4 R176, [R227+0x7800] ;  /* 0x00780000e3b0783b */ /* 0x000ea60000000200 */
[C---:B------:R-:W-:Y:S06]  /*9d30*/  HMMA.16816.F32 R84, R172.reuse, R208, R84 ;  /* 0x000000d0ac54723c */ /* 0x040fec0000001854 */
[C---:B------:R-:W-:Y:S01]  /*9d40*/  HMMA.16816.F32 R88, R172.reuse, R210, R88 ;  /* 0x000000d2ac58723c */ /* 0x040fe20000001858 */
[----:B------:R-:W-:Y:S05]  /*9d50*/  LDSM.16.M88.4 R208, [R235] ;  /* 0x00000000ebd0783b */ /* 0x000fea0000000200 */
[C---:B---3--:R-:W-:Y:S06]  /*9d60*/  HMMA.16816.F32 R92, R172.reuse, R180, R92 ;  /* 0x000000b4ac5c723c */ /* 0x048fec000000185c */
[C---:B------:R-:W-:Y:S05]  /*9d70*/  HMMA.16816.F32 R96, R172.reuse, R182, R96 ;  /* 0x000000b6ac60723c */ /* 0x040fea0000001860 */
[C---:B------:R-:W-:Y:S01]  /*9d80*/  IADD3 R180, R229.reuse, 0x1800, RZ ;  /* 0x00001800e5b47810 */ /* 0x040fe20007ffe0ff */
[C---:B----4-:R-:W-:Y:S05]  /*9d90*/  HMMA.16816.F32 R100, R172.reuse, R184, R100 ;  /* 0x000000b8ac64723c */ /* 0x050fea0000001864 */
[----:B------:R-:W3:Y:S01]  /*9da0*/  LDSM.16.M88.4 R180, [R180] ;  /* 0x00000000b4b4783b */ /* 0x000ee20000000200 */
[C---:B------:R-:W-:Y:S05]  /*9db0*/  HMMA.16816.F32 R104, R172.reuse, R186, R104 ;  /* 0x000000baac68723c */ /* 0x040fea0000001868 */
[C---:B------:R-:W-:Y:S01]  /*9dc0*/  IADD3 R184, R229.reuse, 0x2000, RZ ;  /* 0x00002000e5b87810 */ /* 0x040fe20007ffe0ff */
[C---:B------:R-:W-:Y:S05]  /*9dd0*/  HMMA.16816.F32 R108, R172.reuse, R188, R108 ;  /* 0x000000bcac6c723c */ /* 0x040fea000000186c */
[----:B------:R-:W4:Y:S01]  /*9de0*/  LDSM.16.M88.4 R184, [R184] ;  /* 0x00000000b8b8783b */ /* 0x000f220000000200 */
[C---:B------:R-:W-:Y:S05]  /*9df0*/  HMMA.16816.F32 R112, R172.reuse, R190, R112 ;  /* 0x000000beac70723c */ /* 0x040fea0000001870 */
[C---:B------:R-:W-:Y:S01]  /*9e00*/  IADD3 R188, R229.reuse, 0x2800, RZ ;  /* 0x00002800e5bc7810 */ /* 0x040fe20007ffe0ff */
[C---:B-1----:R-:W-:Y:S05]  /*9e10*/  HMMA.16816.F32 R116, R172.reuse, R168, R116 ;  /* 0x000000a8ac74723c */ /* 0x042fea0000001874 */
[----:B------:R-:W1:Y:S01]  /*9e20*/  LDSM.16.M88.4 R188, [R188] ;  /* 0x00000000bcbc783b */ /* 0x000e620000000200 */
[C---:B------:R-:W-:Y:S05]  /*9e30*/  HMMA.16816.F32 R120, R172.reuse, R170, R120 ;  /* 0x000000aaac78723c */ /* 0x040fea0000001878 */
[----:B------:R-:W-:Y:S01]  /*9e40*/  IADD3 R168, R229, 0x3000, RZ ;  /* 0x00003000e5a87810 */ /* 0x000fe20007ffe0ff */
[C---:B--2---:R-:W-:Y:S05]  /*9e50*/  HMMA.16816.F32 R124, R172.reuse, R176, R124 ;  /* 0x000000b0ac7c723c */ /* 0x044fea000000187c */
[----:B------:R-:W2:Y:S01]  /*9e60*/  LDSM.16.M88.4 R168, [R168] ;  /* 0x00000000a8a8783b */ /* 0x000ea20000000200 */
[----:B------:R-:W-:Y:S06]  /*9e70*/  HMMA.16816.F32 R128, R172, R178, R128 ;  /* 0x000000b2ac80723c */ /* 0x000fec0000001880 */
[C---:B------:R-:W-:Y:S01]  /*9e80*/  HMMA.16816.F32 R4, R192.reuse, R196, R4 ;  /* 0x000000c4c004723c */ /* 0x040fe20000001804 */
[----:B------:R-:W2:Y:S05]  /*9e90*/  LDSM.16.M88.4 R172, [R242] ;  /* 0x00000000f2ac783b */ /* 0x000eaa0000000200 */
[C---:B------:R-:W-:Y:S03]  /*9ea0*/  HMMA.16816.F32 R8, R192.reuse, R198, R8 ;  /* 0x000000c6c008723c */ /* 0x040fe60000001808 */
[----:B------:R-:W2:Y:S03]  /*9eb0*/  LDSM.16.M88.4 R176, [R241] ;  /* 0x00000000f1b0783b */ /* 0x000ea60000000200 */
[C---:B------:R-:W-:Y:S05]  /*9ec0*/  HMMA.16816.F32 R12, R192.reuse, R200, R12 ;  /* 0x000000c8c00c723c */ /* 0x040fea000000180c */
[----:B------:R-:W-:Y:S01]  /*9ed0*/  LDSM.16.M88.4 R196, [R239] ;  /* 0x00000000efc4783b */ /* 0x000fe20000000200 */
[C---:B------:R-:W-:Y:S06]  /*9ee0*/  HMMA.16816.F32 R16, R192.reuse, R202, R16 ;  /* 0x000000cac010723c */ /* 0x040fec0000001810 */
[C---:B------:R-:W-:Y:S01]  /*9ef0*/  HMMA.16816.F32 R20, R192.reuse, R204, R20 ;  /* 0x000000ccc014723c */ /* 0x040fe20000001814 */
[----:B------:R-:W-:Y:S05]  /*9f00*/  LDSM.16.M88.4 R200, [R238] ;  /* 0x00000000eec8783b */ /* 0x000fea0000000200 */
[C---:B------:R-:W-:Y:S03]  /*9f10*/  HMMA.16816.F32 R24, R192.reuse, R206, R24 ;  /* 0x000000cec018723c */ /* 0x040fe60000001818 */
[----:B------:R-:W-:Y:S03]  /*9f20*/  LDSM.16.M88.4 R204, [R237] ;  /* 0x00000000edcc783b */ /* 0x000fe60000000200 */
[C---:B---3--:R-:W-:Y:S06]  /*9f30*/  HMMA.16816.F32 R28, R192.reuse, R180, R28 ;  /* 0x000000b4c01c723c */ /* 0x048fec000000181c */
[C---:B------:R-:W-:Y:S01]  /*9f40*/  HMMA.16816.F32 R32, R192.reuse, R182, R32 ;  /* 0x000000b6c020723c */ /* 0x040fe20000001820 */
[----:B------:R-:W3:Y:S05]  /*9f50*/  LDSM.16.M88.4 R180, [R240] ;  /* 0x00000000f0b4783b */ /* 0x000eea0000000200 */
[C---:B----4-:R-:W-:Y:S06]  /*9f60*/  HMMA.16816.F32 R36, R192.reuse, R184, R36 ;  /* 0x000000b8c024723c */ /* 0x050fec0000001824 */
[C---:B------:R-:W-:Y:S01]  /*9f70*/  HMMA.16816.F32 R40, R192.reuse, R186, R40 ;  /* 0x000000bac028723c */ /* 0x040fe20000001828 */
[----:B------:R-:W4:Y:S05]  /*9f80*/  LDSM.16.M88.4 R184, [R236] ;  /* 0x00000000ecb8783b */ /* 0x000f2a0000000200 */
[C---:B-1----:R-:W-:Y:S06]  /*9f90*/  HMMA.16816.F32 R44, R192.reuse, R188, R44 ;  /* 0x000000bcc02c723c */ /* 0x042fec000000182c */
[C---:B------:R-:W-:Y:S06]  /*9fa0*/  HMMA.16816.F32 R48, R192.reuse, R190, R48 ;  /* 0x000000bec030723c */ /* 0x040fec0000001830 */
[C---:B--2---:R-:W-:Y:S06]  /*9fb0*/  HMMA.16816.F32 R52, R192.reuse, R168, R52 ;  /* 0x000000a8c034723c */ /* 0x044fec0000001834 */
[C---:B------:R-:W-:Y:S01]  /*9fc0*/  HMMA.16816.F32 R56, R192.reuse, R170, R56 ;  /* 0x000000aac038723c */ /* 0x040fe20000001838 */
[----:B------:R-:W1:Y:S05]  /*9fd0*/  LDSM.16.M88.4 R168, [R226+0x800] ;  /* 0x00080000e2a8783b */ /* 0x000e6a0000000200 */
[C---:B------:R-:W-:Y:S06]  /*9fe0*/  HMMA.16816.F32 R60, R192.reuse, R172, R60 ;  /* 0x000000acc03c723c */ /* 0x040fec000000183c */
        /* <DEDUP_REMOVED lines=12> */
[C---:B------:R-:W-:Y:S06]  /*a0b0*/  HMMA.16816.F32 R112, R192.reuse, R186, R112 ;  /* 0x000000bac070723c */ /* 0x040fec0000001870 */
[C---:B------:R-:W-:Y:S06]  /*a0c0*/  HMMA.16816.F32 R116, R192.reuse, R208, R116 ;  /* 0x000000d0c074723c */ /* 0x040fec0000001874 */
[C---:B------:R-:W-:Y:S06]  /*a0d0*/  HMMA.16816.F32 R120, R192.reuse, R210, R120 ;  /* 0x000000d2c078723c */ /* 0x040fec0000001878 */
[C---:B------:R-:W-:Y:S06]  /*a0e0*/  HMMA.16816.F32 R124, R192.reuse, R212, R124 ;  /* 0x000000d4c07c723c */ /* 0x040fec000000187c */
[----:B------:R-:W-:Y:S06]  /*a0f0*/  HMMA.16816.F32 R128, R192, R214, R128 ;  /* 0x000000d6c080723c */ /* 0x000fec0000001880 */
[C---:B------:R-:W-:Y:S06]  /*a100*/  HMMA.16816.F32 R4, R216.reuse, R220, R4 ;  /* 0x000000dcd804723c */ /* 0x040fec0000001804 */
        /* <DEDUP_REMOVED lines=77> */
[----:B------:R4:W1:Y:S01]  /*a5e0*/  MUFU.TANH R187, R38 ;  /* 0x0000002600bb7308 */ /* 0x0008620000002400 */
        /* <DEDUP_REMOVED lines=57> */
[----:B------:R1:W1:Y:S01]  /*a980*/  MUFU.TANH R174, R36 ;  /* 0x0000002400ae7308 */ /* 0x0002620000002400 */
[C---:B---3--:R-:W-:Y:S06]  /*a990*/  HMMA.16816.F32 R84, R216.reuse, R4, R84 ;  /* 0x00000004d854723c */ /* 0x048fec0000001854 */
[C---:B------:R-:W-:Y:S03]  /*a9a0*/  HMMA.16816.F32 R88, R216.reuse, R6, R88 ;  /* 0x00000006d858723c */ /* 0x040fe60000001858 */
[----:B------:R3:W1:Y:S01]  /*a9b0*/  MUFU.TANH R188, R39 ;  /* 0x0000002700bc7308 */ /* 0x0006620000002400 */
[----:B------:R-:W2:Y:S01]  /*a9c0*/  LDSM.16.M88.4 R4, [R226+0x6000] ;  /* 0x00600000e204783b */ /* 0x000ea20000000200 */
[----:B------:R-:W-:Y:S01]  /*a9d0*/  FMUL.FTZ R76, R76, UR8 ;  /* 0x000000084c4c7c20 */ /* 0x000fe20008410000 */
[----:B------:R-:W-:Y:S01]  /*a9e0*/  FMUL.FTZ R77, R77, UR8 ;  /* 0x000000084d4d7c20 */ /* 0x000fe20008410000 */
[----:B------:R-:W-:Y:S01]  /*a9f0*/  FMUL.FTZ R78, R78, UR8 ;  /* 0x000000084e4e7c20 */ /* 0x000fe20008410000 */
[----:B------:R-:W-:Y:S05]  /*aa00*/  FMUL.FTZ R79, R79, UR8 ;  /* 0x000000084f4f7c20 */ /* 0x000fea0008410000 */
[----:B------:R3:W1:Y:S01]  /*aa10*/  MUFU.TANH R190, R40 ;  /* 0x0000002800be7308 */ /* 0x0006620000002400 */
[----:B------:R-:W-:Y:S01]  /*aa20*/  FMUL.FTZ R80, R80, UR8 ;  /* 0x0000000850507c20 */ /* 0x000fe20008410000 */
[----:B------:R-:W-:Y:S01]  /*aa30*/  FMUL.FTZ R81, R81, UR8 ;  /* 0x0000000851517c20 */ /* 0x000fe20008410000 */
[----:B------:R-:W-:Y:S01]  /*aa40*/  FMUL.FTZ R82, R82, UR8 ;  /* 0x0000000852527c20 */ /* 0x000fe20008410000 */
[----:B------:R-:W-:Y:S06]  /*aa50*/  FMUL.FTZ R83, R83, UR8 ;  /* 0x0000000853537c20 */ /* 0x000fec0008410000 */
[----:B------:R3:W1:Y:S01]  /*aa60*/  MUFU.TANH R191, R41 ;  /* 0x0000002900bf7308 */ /* 0x0006620000002400 */
        /* <DEDUP_REMOVED lines=11> */
[----:B------:R3:W4:Y:S01]  /*ab20*/  MUFU.TANH R193, R43 ;  /* 0x0000002b00c17308 */ /* 0x0007220000002400 */
[----:B------:R-:W1:Y:S09]  /*ab30*/  LDSM.16.M88.4 R8, [R226+0x6800] ;  /* 0x00680000e208783b */ /* 0x000e720000000200 */
[----:B------:R3:W1:Y:S01]  /*ab40*/  MUFU.TANH R194, R44 ;  /* 0x0000002c00c27308 */ /* 0x0006620000002400 */
[C---:B--2---:R-:W-:Y:S06]  /*ab50*/  HMMA.16816.F32 R100, R216.reuse, R4, R100 ;  /* 0x00000004d864723c */ /* 0x044fec0000001864 */
[C---:B------:R-:W-:Y:S03]  /*ab60*/  HMMA.16816.F32 R104, R216.reuse, R6, R104 ;  /* 0x00000006d868723c */ /* 0x040fe60000001868 */
[----:B------:R3:W2:Y:S01]  /*ab70*/  MUFU.TANH R195, R45 ;  /* 0x0000002d00c37308 */ /* 0x0006a20000002400 */
[----:B------:R-:W4:Y:S01]  /*ab80*/  LDSM.16.M88.4 R4, [R226+0x7000] ;  /* 0x00700000e204783b */ /* 0x000f220000000200 */
        /* <DEDUP_REMOVED lines=9> */
[----:B------:R3:W2:Y:S01]  /*ac20*/  MUFU.TANH R197, R47 ;  /* 0x0000002f00c57308 */ /* 0x0006a20000002400 */
[----:B------:R-:W-:Y:S01]  /*ac30*/  FMUL.FTZ R100, R100, UR8 ;  /* 0x0000000864647c20 */ /* 0x000fe20008410000 */
[----:B------:R-:W-:Y:S01]  /*ac40*/  FMUL.FTZ R101, R101, UR8 ;  /* 0x0000000865657c20 */ /* 0x000fe20008410000 */
[----:B------:R-:W-:Y:S01]  /*ac50*/  FMUL.FTZ R102, R102, UR8 ;  /* 0x0000000866667c20 */ /* 0x000fe20008410000 */
[----:B------:R-:W-:Y:S01]  /*ac60*/  FMUL.FTZ R103, R103, UR8 ;  /* 0x0000000867677c20 */ /* 0x000fe20008410000 */
[----:B------:R-:W-:Y:S05]  /*ac70*/  FMUL.FTZ R104, R104, UR8 ;  /* 0x0000000868687c20 */ /* 0x000fea0008410000 */
[----:B------:R3:W2:Y:S01]  /*ac80*/  MUFU.TANH R198, R48 ;  /* 0x0000003000c67308 */ /* 0x0006a20000002400 */
[C---:B-1----:R-:W-:Y:S03]  /*ac90*/  HMMA.16816.F32 R108, R216.reuse, R8, R108 ;  /* 0x00000008d86c723c */ /* 0x042fe6000000186c */
[----:B------:R-:W-:Y:S01]  /*aca0*/  FMUL.FTZ R105, R105, UR8 ;  /* 0x0000000869697c20 */ /* 0x000fe20008410000 */
[----:B------:R-:W-:Y:S01]  /*acb0*/  FMUL.FTZ R106, R106, UR8 ;  /* 0x000000086a6a7c20 */ /* 0x000fe20008410000 */
[----:B------:R-:W-:Y:S01]  /*acc0*/  FMUL.FTZ R107, R107, UR8 ;  /* 0x000000086b6b7c20 */ /* 0x000fe20008410000 */
[C---:B------:R-:W-:Y:S03]  /*acd0*/  HMMA.16816.F32 R112, R216.reuse, R10, R112 ;  /* 0x0000000ad870723c */ /* 0x040fe60000001870 */
[----:B------:R3:W1:Y:S01]  /*ace0*/  MUFU.TANH R199, R49 ;  /* 0x0000003100c77308 */ /* 0x0006620000002400 */
[----:B------:R-:W2:Y:S02]  /*acf0*/  LDSM.16.M88.4 R8, [R226+0x7800] ;  /* 0x00780000e208783b */ /* 0x000ea40000000200 */
[----:B------:R-:W-:Y:S07]  /*ad00*/  DEPBAR.LE SB0, 0x0 ;  /* 0x000080000000791a */ /* 0x000fee0000000000 */
[----:B------:R3:W1:Y:S01]  /*ad10*/  MUFU.TANH R200, R50 ;  /* 0x0000003200c87308 */ /* 0x0006620000002400 */
[----:B------:R-:W-:Y:S01]  /*ad20*/  BAR.SYNC.DEFER_BLOCKING 0x0 ;  /* 0x0000000000007b1d */ /* 0x000fe20000010000 */
[C---:B----4-:R-:W-:Y:S08]  /*ad30*/  HMMA.16816.F32 R116, R216.reuse, R4, R116 ;  /* 0x00000004d874723c */ /* 0x050ff00000001874 */
[----:B------:R3:W4:Y:S01]  /*ad40*/  MUFU.TANH R202, R51 ;  /* 0x0000003300ca7308 */ /* 0x0007220000002400 */
[C---:B------:R-:W-:Y:S03]  /*ad50*/  HMMA.16816.F32 R120, R216.reuse, R6, R120 ;  /* 0x00000006d878723c */ /* 0x040fe60000001878 */
[----:B------:R-:W-:Y:S01]  /*ad60*/  FMUL.FTZ R108, R108, UR8 ;  /* 0x000000086c6c7c20 */ /* 0x000fe20008410000 */
[----:B------:R-:W-:Y:S01]  /*ad70*/  FMUL.FTZ R109, R109, UR8 ;  /* 0x000000086d6d7c20 */ /* 0x000fe20008410000 */
[----:B------:R-:W-:Y:S04]  /*ad80*/  FMUL.FTZ R110, R110, UR8 ;  /* 0x000000086e6e7c20 */ /* 0x000fe80008410000 */
[----:B------:R3:W1:Y:S02]  /*ad90*/  MUFU.TANH R201, R52 ;  /* 0x0000003400c97308 */ /* 0x0006640000002400 */
[----:B------:R-:W-:Y:S01]  /*ada0*/  FMUL.FTZ R111, R111, UR8 ;  /* 0x000000086f6f7c20 */ /* 0x000fe20008410000 */
[----:B------:R-:W-:Y:S01]  /*adb0*/  FMUL.FTZ R112, R112, UR8 ;  /* 0x0000000870707c20 */ /* 0x000fe20008410000 */
[----:B------:R-:W-:Y:S01]  /*adc0*/  FMUL.FTZ R113, R113, UR8 ;  /* 0x0000000871717c20 */ /* 0x000fe20008410000 */
[----:B------:R-:W-:Y:S01]  /*add0*/  FMUL.FTZ R114, R114, UR8 ;  /* 0x0000000872727c20 */ /* 0x000fe20008410000 */
[----:B------:R-:W-:Y:S04]  /*ade0*/  FMUL.FTZ R115, R115, UR8 ;  /* 0x0000000873737c20 */ /* 0x000fe80008410000 */
[----:B------:R3:W1:Y:S01]  /*adf0*/  MUFU.TANH R203, R53 ;  /* 0x0000003500cb7308 */ /* 0x0006620000002400 */
[----:B------:R-:W-:Y:S01]  /*ae00*/  FMUL.FTZ R116, R116, UR8 ;  /* 0x0000000874747c20 */ /* 0x000fe20008410000 */
[----:B------:R-:W-:Y:S01]  /*ae10*/  FMUL.FTZ R117, R117, UR8 ;  /* 0x0000000875757c20 */ /* 0x000fe20008410000 */
[----:B------:R-:W-:Y:S01]  /*ae20*/  FMUL.FTZ R118, R118, UR8 ;  /* 0x0000000876767c20 */ /* 0x000fe20008410000 */
[----:B------:R-:W-:Y:S06]  /*ae30*/  FMUL.FTZ R119, R119, UR8 ;  /* 0x0000000877777c20 */ /* 0x000fec0008410000 */
[----:B------:R3:W1:Y:S01]  /*ae40*/  MUFU.TANH R204, R54 ;  /* 0x0000003600cc7308 */ /* 0x0006620000002400 */
[C---:B--2---:R-:W-:Y:S03]  /*ae50*/  HMMA.16816.F32 R124, R216.reuse, R8, R124 ;  /* 0x00000008d87c723c */ /* 0x044fe6000000187c */
[----:B------:R-:W-:Y:S01]  /*ae60*/  FMUL.FTZ R120, R120, UR8 ;  /* 0x0000000878787c20 */ /* 0x000fe20008410000 */
[----:B------:R-:W-:Y:S01]  /*ae70*/  FMUL.FTZ R121, R121, UR8 ;  /* 0x0000000879797c20 */ /* 0x000fe20008410000 */
[----:B------:R-:W-:Y:S01]  /*ae80*/  FMUL.FTZ R122, R122, UR8 ;  /* 0x000000087a7a7c20 */ /* 0x000fe20008410000 */
[----:B------:R-:W-:Y:S03]  /*ae90*/  HMMA.16816.F32 R128, R216, R10, R128 ;  /* 0x0000000ad880723c */ /* 0x000fe60000001880 */
[----:B------:R3:W2:Y:S02]  /*aea0*/  MUFU.TANH R206, R55 ;  /* 0x0000003700ce7308 */ /* 0x0006a40000002400 */
[----:B------:R-:W-:Y:S08]  /*aeb0*/  FMUL.FTZ R123, R123, UR8 ;  /* 0x000000087b7b7c20 */ /* 0x000ff00008410000 */
[----:B------:R3:W1:Y:S10]  /*aec0*/  MUFU.TANH R205, R56 ;  /* 0x0000003800cd7308 */ /* 0x0006740000002400 */
[----:B------:R3:W1:Y:S01]  /*aed0*/  MUFU.TANH R207, R57 ;  /* 0x0000003900cf7308 */ /* 0x0006620000002400 */
[----:B------:R-:W-:Y:S01]  /*aee0*/  FMUL.FTZ R124, R124, UR8 ;  /* 0x000000087c7c7c20 */ /* 0x000fe20008410000 */
[----:B------:R-:W-:Y:S01]  /*aef0*/  FMUL.FTZ R126, R126, UR8 ;  /* 0x000000087e7e7c20 */ /* 0x000fe20008410000 */
[----:B------:R-:W-:Y:S01]  /*af00*/  FMUL.FTZ R127, R127, UR8 ;  /* 0x000000087f7f7c20 */ /* 0x000fe20008410000 */
[----:B------:R-:W-:Y:S01]  /*af10*/  FMUL.FTZ R125, R125, UR8 ;  /* 0x000000087d7d7c20 */ /* 0x000fe20008410000 */
[----:B------:R-:W-:Y:S05]  /*af20*/  FMUL.FTZ R128, R128, UR8 ;  /* 0x0000000880807c20 */ /* 0x000fea0008410000 */
[----:B------:R3:W1:Y:S01]  /*af30*/  MUFU.TANH R208, R58 ;  /* 0x0000003a00d07308 */ /* 0x0006620000002400 */
[----:B------:R-:W-:Y:S01]  /*af40*/  FMUL.FTZ R37, R130, UR8 ;  /* 0x0000000882257c20 */ /* 0x000fe20008410000 */
[----:B------:R-:W-:Y:S01]  /*af50*/  FMUL.FTZ R129, R129, UR8 ;  /* 0x0000000881817c20 */ /* 0x000fe20008410000 */
[----:B------:R-:W-:Y:S07]  /*af60*/  FMUL.FTZ R0, R131, UR8 ;  /* 0x0000000883007c20 */ /* 0x000fee0008410000 */
        /* <DEDUP_REMOVED lines=70> */
[----:B------:R3:W1:Y:S10]  /*b3d0*/  MUFU.TANH R216, R129 ;  /* 0x0000008100d87308 */ /* 0x0006740000002400 */
[----:B------:R-:W1:Y:S10]  /*b3e0*/  MUFU.TANH R37, R37 ;  /* 0x0000002500257308 */ /* 0x000e740000002400 */
[----:B------:R3:W1:Y:S01]  /*b3f0*/  MUFU.TANH R38, R0 ;  /* 0x0000000000267308 */ /* 0x0006620000002400 */
[----:B--2-4-:R-:W-:Y:S05]  /*b400*/  @!P0 BRA `(.L_x_2228) ;  /* 0x0000000400e88947 */ /* 0x014fea0003800000 */
[----:B------:R-:W-:Y:S04]  /*b410*/  ULEA UR6, -UR7, URZ, 0x8 ;  /* 0x0000003f07067291 */ /* 0x000fe8000f8e413f */
[----:B------:R-:W-:Y:S02]  /*b420*/  USHF.R.S32.HI UR5, URZ, 0x1f, UR6 ;  /* 0x0000001f3f057899 */ /* 0x000fe40008011406 */
[----:B------:R-:W-:Y:S04]  /*b430*/  MOV R2, UR6 ;  /* 0x0000000600027c02 */ /* 0x000fe80008000f00 */
[----:B---3--:R-:W-:Y:S01]  /*b440*/  MOV R0, UR5 ;  /* 0x0000000500007c02 */ /* 0x008fe20008000f00 */
[----:B------:R-:W-:Y:S06]  /*b450*/  @P6 BRA `(.L_x_2229) ;  /* 0x0000000000f46947 */ /* 0x000fec0003800000 */
[----:B------:R-:W2:Y:S01]  /*b460*/  LDC R10, c[0x0][0x380] ;  /* 0x0000e000ff0a7b82 */ /* 0x000ea20000000800 */
[----:B------:R-:W-:Y:S04]  /*b470*/  SHF.L.U32 R6, R244, 0x8, RZ ;  /* 0x00000008f4067819 */ /* 0x000fe800000006ff */
[----:B------:R-:W-:Y:S01]  /*b480*/  IABS R4, R6 ;  /* 0x0000000600047213 */ /* 0x000fe20000000000 */
[C---:B------:R-:W-:Y:S05]  /*b490*/  VIADD R7, R6.reuse, 0xffffff00 ;  /* 0xffffff0006077836 */ /* 0x040fea0000000000 */
[----:B------:R-:W-:Y:S02]  /*b4a0*/  IABS R5, R7 ;  /* 0x0000000700057213 */ /* 0x000fe40000000000 */
[-C--:B--2---:R-:W-:Y:S02]  /*b4b0*/  IABS R9, R10.reuse ;  /* 0x0000000a00097213 */ /* 0x084fe40000000000 */
[-C--:B------:R-:W-:Y:S02]  /*b4c0*/  LOP3.LUT R7, R7, R10.reuse, RZ, 0x3c, !PT ;  /* 0x0000000a07077212 */ /* 0x080fe400078e3cff */
[----:B------:R-:W2:Y:S01]  /*b4d0*/  I2F.RP R2, R9 ;  /* 0x0000000900027306 */ /* 0x000ea20000209400 */
        /* <DEDUP_REMOVED lines=37> */
[----:B------:R2:W3:Y:S02]  /*b730*/  LDG.E R6, desc[UR20][R6.64] ;  /* 0x0000001406067981 */ /* 0x0004e4000c1e1900 */
[----:B------:R-:W-:Y:S02]  /*b740*/  IMAD R2, R2, R10, -0x100 ;  /* 0xffffff0002027424 */ /* 0x000fe400078e020a */
[----:B------:R4:W3:Y:S03]  /*b750*/  LDG.E R3, desc[UR20][R4.64] ;  /* 0x0000001404037981 */ /* 0x0008e6000c1e1900 */
[----:B------:R-:W-:Y:S05]  /*b760*/  SHF.R.S32.HI R0, RZ, 0x1f, R2 ;  /* 0x0000001fff007819 */ /* 0x000fea0000011402 */
[----:B------:R-:W-:Y:S01]  /*b770*/  IMAD R0, R0, UR7, RZ ;  /* 0x0000000700007c24 */ /* 0x000fe2000f8e02ff */
[----:B--2---:R-:W2:Y:S08]  /*b780*/  LDC R7, c[0x0][0x24c] ;  /* 0x00009300ff077b82 */ /* 0x004eb00000000800 */
[----:B----4-:R-:W4:Y:S01]  /*b790*/  LDC.64 R4, c[0x0][0x230] ;  /* 0x00008c00ff047b82 */ /* 0x010f220000000a00 */
[C---:B--2---:R-:W-:Y:S01]  /*b7a0*/  IMAD R0, R2.reuse, R7, R0 ;  /* 0x0000000702007224 */ /* 0x044fe200078e0200 */
[----:B---3--:R-:W-:Y:S01]  /*b7b0*/  IADD3 R6, -R3, R6, RZ ;  /* 0x0000000603067210 */ /* 0x008fe20007ffe1ff */
[----:B------:R-:W-:Y:S03]  /*b7c0*/  IMAD.WIDE.U32 R2, R2, UR7, RZ ;  /* 0x0000000702027c25 */ /* 0x000fe6000f8e00ff */
[----:B------:R-:W-:Y:S01]  /*b7d0*/  SHF.R.S32.HI R7, RZ, 0x1f, R6 ;  /* 0x0000001fff077819 */ /* 0x000fe20000011406 */
[----:B------:R-:W-:Y:S04]  /*b7e0*/  IMAD.IADD R3, R3, 0x1, R0 ;  /* 0x0000000103037824 */ /* 0x000fe800078e0200 */
[-C--:B----4-:R-:W-:Y:S02]  /*b7f0*/  IMAD R0, R7, R4.reuse, RZ ;  /* 0x0000000407007224 */ /* 0x090fe400078e02ff */
[C---:B------:R-:W-:Y:S04]  /*b800*/  IMAD.WIDE.U32 R2, R6.reuse, R4, R2 ;  /* 0x0000000406027225 */ /* 0x040fe800078e0002 */
[----:B------:R-:W-:Y:S05]  /*b810*/  IMAD R5, R6, R5, R0 ;  /* 0x0000000506057224 */ /* 0x000fea00078e0200 */
[----:B------:R-:W-:Y:S07]  /*b820*/  IADD3 R0, R3, R5, RZ ;  /* 0x0000000503007210 */ /* 0x000fee0007ffe0ff */
.L_x_2229:
[----:B------:R-:W2:Y:S04]  /*b830*/  LDL.LU R11, [R1+0x8] ;  /* 0x00000800010b7983 */ /* 0x000ea80000300800 */
[----:B------:R-:W3:Y:S02]  /*b840*/  LDL.LU R10, [R1+0xc] ;  /* 0x00000c00010a7983 */ /* 0x000ee40000300800 */
[C---:B---3--:R-:W-:Y:S04]  /*b850*/  LEA R10, P0, R2.reuse, R10, 0x1 ;  /* 0x0000000a020a7211 */ /* 0x048fe800078008ff */
[----:B--2---:R-:W-:Y:S01]  /*b860*/  LEA.HI.X R11, R2, R11, R0, 0x1, P0 ;  /* 0x0000000b020b7211 */ /* 0x004fe200000f0c00 */
[----:B------:R2:W-:Y:S01]  /*b870*/  STL [R1+0xc], R10 ;  /* 0x00000c0a01007387 */ /* 0x0005e20000100800 */
[----:B------:R-:W-:Y:S03]  /*b880*/  IADD3 R8, P0, R10, UR23, RZ ;  /* 0x000000170a087c10 */ /* 0x000fe6000ff1e0ff */
[----:B------:R-:W-:Y:S01]  /*b890*/  @!PT LDS RZ, [RZ] ;  /* 0x00000000fffff984 */ /* 0x000fe20000000800 */
[----:B------:R-:W-:Y:S01]  /*b8a0*/  @!PT LDS RZ, [RZ] ;  /* 0x00000000fffff984 */ /* 0x000fe20000000800 */
[----:B------:R-:W-:Y:S01]  /*b8b0*/  @!PT LDS RZ, [RZ] ;  /* 0x00000000fffff984 */ /* 0x000fe20000000800 */
[----:B------:R2:W-:Y:S01]  /*b8c0*/  LDGSTS.E.BYPASS.LTC128B.128 [R243+0x2000], desc[UR20][R10.64] ;  /* 0x020000000af37fae */ /* 0x0005e2000b901d54 */
[----:B------:R-:W-:Y:S02]  /*b8d0*/  IADD3.X R9, R11, UR22, RZ, P0, !PT ;  /* 0x000000160b097c10 */ /* 0x000fe400087fe4ff */
[----:B------:R-:W-:Y:S01]  /*b8e0*/  IADD3 R6, P0, R8, UR23, RZ ;  /* 0x0000001708067c10 */ /* 0x000fe2000ff1e0ff */
[----:B------:R3:W-:Y:S03]  /*b8f0*/  STL [R1+0x8], R11 ;  /* 0x0000080b01007387 */ /* 0x0007e60000100800 */
[----:B------:R-:W-:Y:S01]  /*b900*/  IADD3.X R7, R9, UR22, RZ, P0, !PT ;  /* 0x0000001609077c10 */ /* 0x000fe200087fe4ff */
[----:B------:R4:W-:Y:S01]  /*b910*/  LDGSTS.E.BYPASS.LTC128B.128 [R243+0x2800], desc[UR20][R8.64] ;  /* 0x0280000008f37fae */ /* 0x0009e2000b901d54 */
[----:B------:R-:W-:Y:S03]  /*b920*/  IADD3 R4, P0, R6, UR23, RZ ;  /* 0x0000001706047c10 */ /* 0x000fe6000ff1e0ff */
[----:B------:R5:W-:Y:S01]  /*b930*/  LDGSTS.E.BYPASS.LTC128B.128 [R243+0x3000], desc[UR20][R6.64] ;  /* 0x0300000006f37fae */ /* 0x000be2000b901d54 */
        /* <DEDUP_REMOVED lines=19> */
[----:B--2---:R-:W-:Y:S03]  /*ba70*/  IADD3 R10, P0, R16, UR23, RZ ;  /* 0x00000017100a7c10 */ /* 0x004fe6000ff1e0ff */
[----:B------:R-:W-:Y:S01]  /*ba80*/  LDGSTS.E.BYPASS.LTC128B.128 [R243+0x6800], desc[UR20][R16.64] ;  /* 0x0680000010f37fae */ /* 0x000fe2000b901d54 */
[----:B---3--:R-:W-:Y:S02]  /*ba90*/  IADD3.X R11, R17, UR22, RZ, P0, !PT ;  /* 0x00000016110b7c10 */ /* 0x008fe400087fe4ff */
        /* <DEDUP_REMOVED lines=8> */
[----:B------:R-:W-:Y:S02]  /*bb20*/  IADD3.X R5, R7, UR22, RZ, P0, !PT ;  /* 0x0000001607057c10 */ /* 0x000fe400087fe4ff */
[----:B------:R-:W-:Y:S03]  /*bb30*/  IADD3 R2, P0, R4, UR23, RZ ;  /* 0x0000001704027c10 */ /* 0x000fe6000ff1e0ff */
[----:B------:R4:W-:Y:S01]  /*bb40*/  LDGSTS.E.BYPASS.LTC128B.128 [R243+0x8800], desc[UR20][R4.64] ;  /* 0x0880000004f37fae */ /* 0x0009e2000b901d54 */
[----:B------:R-:W-:Y:S05]  /*bb50*/  IADD3.X R3, R5, UR22, RZ, P0, !PT ;  /* 0x0000001605037c10 */ /* 0x000fea00087fe4ff */
[----:B------:R4:W-:Y:S01]  /*bb60*/  LDGSTS.E.BYPASS.LTC128B.128 [R243+0x9000], desc[UR20][R2.64] ;  /* 0x0900000002f37fae */ /* 0x0009e2000b901d54 */
[----:B--2---:R-:W-:Y:S04]  /*bb70*/  IADD3 R10, P0, R2, UR23, RZ ;  /* 0x00000017020a7c10 */ /* 0x004fe8000ff1e0ff */
[----:B------:R-:W-:Y:S05]  /*bb80*/  IADD3.X R11, R3, UR22, RZ, P0, !PT ;  /* 0x00000016030b7c10 */ /* 0x000fea00087fe4ff */
[----:B------:R4:W-:Y:S04]  /*bb90*/  LDGSTS.E.BYPASS.LTC128B.128 [R243+0x9800], desc[UR20][R10.64] ;  /* 0x098000000af37fae */ /* 0x0009e8000b901d54 */
[----:B------:R-:W0:Y:S02]  /*bba0*/  LDGDEPBAR ;  /* 0x00000000000079af */ /* 0x000e240000000000 */
.L_x_2228:
[----:B---3--:R-:W-:Y:S01]  /*bbb0*/  FMNMX.FTZ R0, R181, R132, !PT ;  /* 0x00000084b5007209 */ /* 0x008fe20007810000 */
[----:B------:R-:W-:Y:S03]  /*bbc0*/  LDSM.16.MT88.4 R16, [R134+0xa000] ;  /* 0x00a000008610783b */ /* 0x000fe60000004200 */
[----:B----4-:R-:W-:Y:S02]  /*bbd0*/  FMNMX.FTZ R2, R189, R0, !PT ;  /* 0x00000000bd027209 */ /* 0x010fe40007810000 */
[----:B------:R-:W-:Y:S02]  /*bbe0*/  FMNMX.FTZ R0, R180, R133, !PT ;  /* 0x00000085b4007209 */ /* 0x000fe40007810000 */
[----:B------:R-:W-:Y:S01]  /*bbf0*/  FMNMX.FTZ R2, R185, R2, !PT ;  /* 0x00000002b9027209 */ /* 0x000fe20007810000 */
[----:B------:R-:W-:Y:S01]  /*bc00*/  LDSM.16.MT88.4 R44, [R224+0xa000] ;  /* 0x00a00000e02c783b */ /* 0x000fe20000004200 */
[----:B------:R-:W-:Y:S02]  /*bc10*/  FMNMX.FTZ R0, R186, R0, !PT ;  /* 0x00000000ba007209 */ /* 0x000fe40007810000 */
[----:B------:R-:W-:Y:S02]  /*bc20*/  FMNMX.FTZ R36, R184, R2, !PT ;  /* 0x00000002b8247209 */ /* 0x000fe40007810000 */
        /* <DEDUP_REMOVED lines=124> */
[----:B------:R-:W-:Y:S01]  /*c3f0*/  SHFL.BFLY PT, R3, R36, 0x2, 0x1f ;  /* 0x0c401f0024037f89 */ /* 0x000fe200000e0000 */
[----:B------:R-:W-:Y:S07]  /*c400*/  FMNMX.FTZ R0, R38, R0, !PT ;  /* 0x0000000026007209 */ /* 0x000fee0007810000 */
        /* <DEDUP_REMOVED lines=10> */
[C---:B------:R-:W-:Y:S01]  /*c4b0*/  FMUL.FTZ R39, R36.reuse, UR4 ;  /* 0x0000000424277c20 */ /* 0x040fe20008410000 */
[----:B------:R-:W-:Y:S01]  /*c4c0*/  FADD.FTZ R2, -R36, R132 ;  /* 0x0000008424027221 */ /* 0x000fe20000010100 */
[----:B------:R-:W-:Y:S03]  /*c4d0*/  FMUL.FTZ R0, R0, UR4 ;  /* 0x0000000400007c20 */ /* 0x000fe60008410000 */
[----:B------:R-:W-:Y:S01]  /*c4e0*/  FSEL R39, R39, RZ, P0 ;  /* 0x000000ff27277208 */ /* 0x000fe20000000000 */
[----:B------:R-:W-:Y:S01]  /*c4f0*/  FMUL.FTZ R2, R2, UR4 ;  /* 0x0000000402027c20 */ /* 0x000fe20008410000 */
[----:B------:R-:W-:Y:S01]  /*c500*/  FSETP.NEU.FTZ.AND P0, PT, R3, -INF , PT ;  /* 0xff8000000300780b */ /* 0x000fe20003f1d000 */
[----:B------:R-:W1:Y:S02]  /*c510*/  MUFU.EX2 R0, R0 ;  /* 0x0000000000007308 */ /* 0x000e640000000800 */
[--C-:B------:R-:W-:Y:S01]  /*c520*/  FFMA.FTZ R4, R181, UR4, -R39.reuse ;  /* 0x00000004b5047c23 */ /* 0x100fe20008010827 */
[----:B------:R-:W-:Y:S01]  /*c530*/  FSEL R68, R68, RZ, P0 ;  /* 0x000000ff44447208 */ /* 0x000fe20000000000 */
[--C-:B------:R-:W-:Y:S01]  /*c540*/  FFMA.FTZ R6, R178, UR4, -R39.reuse ;  /* 0x00000004b2067c23 */ /* 0x100fe20008010827 */
[--C-:B------:R-:W-:Y:S01]  /*c550*/  FFMA.FTZ R7, R185, UR4, -R39.reuse ;  /* 0x00000004b9077c23 */ /* 0x100fe20008010827 */
[--C-:B------:R-:W-:Y:S01]  /*c560*/  FFMA.FTZ R5, R177, UR4, -R39.reuse ;  /* 0x00000004b1057c23 */ /* 0x100fe20008010827 */
[----:B------:R-:W-:Y:S03]  /*c570*/  ISETP.GT.AND P0, PT, R244, RZ, PT ;  /* 0x000000fff400720c */ /* 0x000fe60003f04270 */
[----:B------:R2:W-:Y:S01]  /*c580*/  MUFU.EX2 R181, R4 ;  /* 0x0000000400b57308 */ /* 0x0005e20000000800 */
[--C-:B------:R-:W-:Y:S01]  /*c590*/  FFMA.FTZ R8, R30, UR4, -R68.reuse ;  /* 0x000000041e087c23 */ /* 0x100fe20008010844 */
[--C-:B------:R-:W-:Y:S01]  /*c5a0*/  FFMA.FTZ R9, R31, UR4, -R68.reuse ;  /* 0x000000041f097c23 */ /* 0x100fe20008010844 */
[--C-:B------:R-:W-:Y:S01]  /*c5b0*/  FFMA.FTZ R20, R35, UR4, -R68.reuse ;  /* 0x0000000423147c23 */ /* 0x100fe20008010844 */
[--C-:B------:R-:W-:Y:S01]  /*c5c0*/  FFMA.FTZ R48, R188, UR4, -R68.reuse ;  /* 0x00000004bc307c23 */ /* 0x100fe20008010844 */
[--C-:B------:R-:W-:Y:S05]  /*c5d0*/  FFMA.FTZ R37, R37, UR4, -R68.reuse ;  /* 0x0000000425257c23 */ /* 0x100fea0008010844 */
[----:B------:R3:W-:Y:S01]  /*c5e0*/  MUFU.EX2 R222, R6 ;  /* 0x0000000600de7308 */ /* 0x0007e20000000800 */
[C---:B-1----:R-:W-:Y:S01]  /*c5f0*/  FMUL.FTZ R14, R0.reuse, R142 ;  /* 0x0000008e000e7220 */ /* 0x042fe20000410000 */
[C---:B------:R-:W-:Y:S01]  /*c600*/  FMUL.FTZ R15, R0.reuse, R143 ;  /* 0x0000008f000f7220 */ /* 0x040fe20000410000 */
[----:B------:R-:W-:Y:S07]  /*c610*/  FMUL.FTZ R35, R0, R163 ;  /* 0x000000a300237220 */ /* 0x000fee0000410000 */
[----:B------:R1:W-:Y:S01]  /*c620*/  MUFU.EX2 R185, R7 ;  /* 0x0000000700b97308 */ /* 0x0003e20000000800 */
[--C-:B--2---:R-:W-:Y:S09]  /*c630*/  FFMA.FTZ R4, R189, UR4, -R39.reuse ;  /* 0x00000004bd047c23 */ /* 0x104ff20008010827 */
[----:B------:R2:W4:Y:S01]  /*c640*/  MUFU.EX2 R189, R4 ;  /* 0x0000000400bd7308 */ /* 0x0005220000000800 */
[--C-:B---3--:R-:W-:Y:S09]  /*c650*/  FFMA.FTZ R6, R169, UR4, -R39.reuse ;  /* 0x00000004a9067c23 */ /* 0x108ff20008010827 */
[----:B------:R3:W-:Y:S01]  /*c660*/  MUFU.EX2 R249, R5 ;  /* 0x0000000500f97308 */ /* 0x0007e20000000800 */
[--C-:B-1----:R-:W-:Y:S09]  /*c670*/  FFMA.FTZ R7, R173, UR4, -R39.reuse ;  /* 0x00000004ad077c23 */ /* 0x102ff20008010827 */
[----:B------:R1:W-:Y:S01]  /*c680*/  MUFU.EX2 R12, R6 ;  /* 0x00000006000c7308 */ /* 0x0003e20000000800 */
[--C-:B--2---:R-:W-:Y:S01]  /*c690*/  FFMA.FTZ R4, R180, UR4, -R68.reuse ;  /* 0x00000004b4047c23 */ /* 0x104fe20008010844 */
[----:B----4-:R-:W-:Y:S08]  /*c6a0*/  F2FP.F16.F32.PACK_AB R40, R189, R181 ;  /* 0x000000b5bd28723e */ /* 0x010ff000000000ff */
[----:B------:R2:W-:Y:S01]  /*c6b0*/  MUFU.EX2 R180, R4 ;  /* 0x0000000400b47308 */ /* 0x0005e20000000800 */
[--C-:B---3--:R-:W-:Y:S09]  /*c6c0*/  FFMA.FTZ R5, R168, UR4, -R39.reuse ;  /* 0x00000004a8057c23 */ /* 0x108ff20008010827 */
[----:B------:R-:W3:Y:S01]  /*c6d0*/  MUFU.EX2 R2, R2 ;  /* 0x0000000200027308 */ /* 0x000ee20000000800 */
[--C-:B-1----:R-:W-:Y:S09]  /*c6e0*/  FFMA.FTZ R6, R26, UR4, -R68.reuse ;  /* 0x000000041a067c23 */ /* 0x102ff20008010844 */
[----:B------:R1:W-:Y:S01]  /*c6f0*/  MUFU.EX2 R252, R7 ;  /* 0x0000000700fc7308 */ /* 0x0003e20000000800 */
[--C-:B--2---:R-:W-:Y:S09]  /*c700*/  FFMA.FTZ R4, R186, UR4, -R68.reuse ;  /* 0x00000004ba047c23 */ /* 0x104ff20008010844 */
[----:B------:R2:W4:Y:S01]  /*c710*/  MUFU.EX2 R186, R4 ;  /* 0x0000000400ba7308 */ /* 0x0005220000000800 */
[----:B---3--:R-:W-:Y:S09]  /*c720*/  FMUL.FTZ R21, R2, R149 ;  /* 0x0000009502157220 */ /* 0x008ff20000410000 */
[----:B------:R3:W-:Y:S01]  /*c730*/  MUFU.EX2 R133, R5 ;  /* 0x0000000500857308 */ /* 0x0007e20000000800 */
[----:B-1----:R-:W-:Y:S09]  /*c740*/  FMUL.FTZ R7, R0, R139 ;  /* 0x0000008b00077220 */ /* 0x002ff20000410000 */
[----:B------:R1:W-:Y:S01]  /*c750*/  MUFU.EX2 R130, R6 ;  /* 0x0000000600827308 */ /* 0x0003e20000000800 */
[--C-:B--2---:R-:W-:Y:S01]  /*c760*/  FFMA.FTZ R4, R184, UR4, -R39.reuse ;  /* 0x00000004b8047c23 */ /* 0x104fe20008010827 */
[----:B----4-:R-:W-:Y:S08]  /*c770*/  F2FP.F16.F32.PACK_AB R41, R186, R180 ;  /* 0x000000b4ba29723e */ /* 0x010ff000000000ff */
[----:B------:R2:W4:Y:S01]  /*c780*/  MUFU.EX2 R218, R4 ;  /* 0x0000000400da7308 */ /* 0x0005220000000800 */
[C---:B---3--:R-:W-:Y:S01]  /*c790*/  FMUL.FTZ R5, R2.reuse, R137 ;  /* 0x0000008902057220 */ /* 0x048fe20000410000 */
[----:B------:R-:W-:Y:S01]  /*c7a0*/  MOV R137, R12 ;  /* 0x0000000c00897202 */ /* 0x000fe20000000f00 */
[----:B------:R-:W-:Y:S07]  /*c7b0*/  FMUL.FTZ R12, R2, R140 ;  /* 0x0000008c020c7220 */ /* 0x000fee0000410000 */
[----:B------:R3:W-:Y:S01]  /*c7c0*/  MUFU.EX2 R168, R8 ;  /* 0x0000000800a87308 */ /* 0x0007e20000000800 */
[----:B-1----:R-:W-:Y:S09]  /*c7d0*/  FMUL.FTZ R6, R0, R138 ;  /* 0x0000008a00067220 */ /* 0x002ff20000410000 */
[----:B------:R1:W-:Y:S01]  /*c7e0*/  MUFU.EX2 R169, R9 ;  /* 0x0000000900a97308 */ /* 0x0003e20000000800 */
[--C-:B--2---:R-:W-:Y:S01]  /*c7f0*/  FFMA.FTZ R4, R183, UR4, -R68.reuse ;  /* 0x00000004b7047c23 */ /* 0x104fe20008010844 */
[----:B----4-:R-:W-:Y:S08]  /*c800*/  F2FP.F16.F32.PACK_AB R42, R218, R185 ;  /* 0x000000b9da2a723e */ /* 0x010ff000000000ff */
[----:B------:R2:W-:Y:S01]  /*c810*/  MUFU.EX2 R184, R4 ;  /* 0x0000000400b87308 */ /* 0x0005e20000000800 */
[C---:B---3--:R-:W-:Y:S09]  /*c820*/  FMUL.FTZ R8, R2.reuse, R144 ;  /* 0x0000009002087220 */ /* 0x048ff20000410000 */
[----:B------:R3:W-:Y:S01]  /*c830*/  MUFU.EX2 R173, R20 ;  /* 0x0000001400ad7308 */ /* 0x0007e20000000800 */
[C---:B-1----:R-:W-:Y:S09]  /*c840*/  FMUL.FTZ R9, R2.reuse, R145 ;  /* 0x0000009102097220 */ /* 0x042ff20000410000 */
[----:B------:R1:W-:Y:S01]  /*c850*/  MUFU.EX2 R219, R48 ;  /* 0x0000003000db7308 */ /* 0x0003e20000000800 */
[--C-:B--2---:R-:W-:Y:S09]  /*c860*/  FFMA.FTZ R4, R179, UR4, -R68.reuse ;  /* 0x00000004b3047c23 */ /* 0x104ff20008010844 */
[----:B------:R2:W4:Y:S01]  /*c870*/  MUFU.EX2 R217, R4 ;  /* 0x0000000400d97308 */ /* 0x0005220000000800 */
[----:B---3--:R-:W-:Y:S01]  /*c880*/  FMUL.FTZ R20, R2, R148 ;  /* 0x0000009402147220 */ /* 0x008fe20000410000 */
[----:B-1----:R-:W-:Y:S01]  /*c890*/  F2FP.F16.F32.PACK_AB R48, R249, R222 ;  /* 0x000000def930723e */ /* 0x002fe200000000ff */
[--C-:B--2---:R-:W-:Y:S01]  /*c8a0*/  FFMA.FTZ R4, R176, UR4, -R68.reuse ;  /* 0x00000004b0047c23 */ /* 0x104fe20008010844 */
[----:B----4-:R-:W-:Y:S06]  /*c8b0*/  F2FP.F16.F32.PACK_AB R43, R217, R184 ;  /* 0x000000b8d92b723e */ /* 0x010fec00000000ff */
[----:B------:R1:W-:Y:S02]  /*c8c0*/  MUFU.EX2 R221, R4 ;  /* 0x0000000400dd7308 */ /* 0x0003e40000000800 */
[--C-:B-1----:R-:W-:Y:S08]  /*c8d0*/  FFMA.FTZ R4, R175, UR4, -R68.reuse ;  /* 0x00000004af047c23 */ /* 0x102ff00008010844 */
[----:B------:R1:W2:Y:S02]  /*c8e0*/  MUFU.EX2 R223, R4 ;  /* 0x0000000400df7308 */ /* 0x0002a40000000800 */
[--C-:B-1----:R-:W-:Y:S01]  /*c8f0*/  FFMA.FTZ R4, R172, UR4, -R39.reuse ;  /* 0x00000004ac047c23 */ /* 0x102fe20008010827 */
[----:B--2---:R-:W-:Y:S07]  /*c900*/  F2FP.F16.F32.PACK_AB R49, R223, R221 ;  /* 0x000000dddf31723e */ /* 0x004fee00000000ff */
[----:B------:R1:W2:Y:S02]  /*c910*/  MUFU.EX2 R10, R4 ;  /* 0x00000004000a7308 */ /* 0x0002a40000000800 */
[--C-:B-1----:R-:W-:Y:S01]  /*c920*/  FFMA.FTZ R4, R171, UR4, -R68.reuse ;  /* 0x00000004ab047c23 */ /* 0x102fe20008010844 */
[----:B--2---:R-:W-:Y:S01]  /*c930*/  MOV R139, R10 ;  /* 0x0000000a008b7202 */ /* 0x004fe20000000f00 */
[--C-:B------:R-:W-:Y:S01]  /*c940*/  FFMA.FTZ R10, R32, UR4, -R39.reuse ;  /* 0x00000004200a7c23 */ /* 0x100fe20008010827 */
[--C-:B------:R-:W-:Y:S05]  /*c950*/  FFMA.FTZ R32, R174, UR4, -R39.reuse ;  /* 0x00000004ae207c23 */ /* 0x100fea0008010827 */
[----:B------:R1:W-:Y:S01]  /*c960*/  MUFU.EX2 R250, R4 ;  /* 0x0000000400fa7308 */ /* 0x0003e20000000800 */
[----:B------:R-:W-:Y:S09]  /*c970*/  F2FP.F16.F32.PACK_AB R50, R139, R252 ;  /* 0x000000fc8b32723e */ /* 0x000ff200000000ff */
[----:B------:R2:W-:Y:S01]  /*c980*/  MUFU.EX2 R175, R32 ;  /* 0x0000002000af7308 */ /* 0x0005e20000000800 */
[--C-:B-1----:R-:W-:Y:S09]  /*c990*/  FFMA.FTZ R4, R170, UR4, -R68.reuse ;  /* 0x00000004aa047c23 */ /* 0x102ff20008010844 */
[----:B------:R1:W-:Y:S01]  /*c9a0*/  MUFU.EX2 R170, R10 ;  /* 0x0000000a00aa7308 */ /* 0x0003e20000000800 */
[--C-:B--2---:R-:W-:Y:S09]  /*c9b0*/  FFMA.FTZ R32, R187, UR4, -R68.reuse ;  /* 0x00000004bb207c23 */ /* 0x104ff20008010844 */
[----:B------:R2:W3:Y:S10]  /*c9c0*/  MUFU.EX2 R11, R4 ;  /* 0x00000004000b7308 */ /* 0x0004f40000000800 */
[----:B------:R4:W-:Y:S01]  /*c9d0*/  MUFU.EX2 R220, R32 ;  /* 0x0000002000dc7308 */ /* 0x0009e20000000800 */
[----:B-1----:R-:W-:Y:S01]  /*c9e0*/  FMUL.FTZ R10, R0, R146 ;  /* 0x00000092000a7220 */ /* 0x002fe20000410000 */
[--C-:B--2---:R-:W-:Y:S01]  /*c9f0*/  FFMA.FTZ R4, R22, UR4, -R68.reuse ;  /* 0x0000000416047c23 */ /* 0x104fe20008010844 */
[C---:B------:R-:W-:Y:S01]  /*ca00*/  FMUL.FTZ R22, R0.reuse, R150 ;  /* 0x0000009600167220 */ /* 0x040fe20000410000 */
[----:B---3--:R-:W-:Y:S01]  /*ca10*/  MOV R138, R11 ;  /* 0x0000000b008a7202 */ /* 0x008fe20000000f00 */
[----:B------:R-:W-:Y:S05]  /*ca20*/  FMUL.FTZ R11, R0, R147 ;  /* 0x00000093000b7220 */ /* 0x000fea0000410000 */
[----:B------:R1:W2:Y:S01]  /*ca30*/  MUFU.EX2 R13, R4 ;  /* 0x00000004000d7308 */ /* 0x0002a20000000800 */
[----:B------:R-:W-:Y:S01]  /*ca40*/  F2FP.F16.F32.PACK_AB R51, R138, R250 ;  /* 0x000000fa8a33723e */ /* 0x000fe200000000ff */
[----:B----4-:R-:W-:Y:S01]  /*ca50*/  FMUL.FTZ R32, R2, R160 ;  /* 0x000000a002207220 */ /* 0x010fe20000410000 */
[--C-:B-1----:R-:W-:Y:S01]  /*ca60*/  FFMA.FTZ R4, R23, UR4, -R68.reuse ;  /* 0x0000000417047c23 */ /* 0x102fe20008010844 */
[----:B------:R-:W-:Y:S06]  /*ca70*/  FMUL.FTZ R23, R0, R151 ;  /* 0x0000009700177220 */ /* 0x000fec0000410000 */
[----:B------:R1:W3:Y:S02]  /*ca80*/  MUFU.EX2 R132, R4 ;  /* 0x0000000400847308 */ /* 0x0002e40000000800 */
[--C-:B-1----:R-:W-:Y:S08]  /*ca90*/  FFMA.FTZ R4, R24, UR4, -R39.reuse ;  /* 0x0000000418047c23 */ /* 0x102ff00008010827 */
[----:B------:R1:W-:Y:S02]  /*caa0*/  MUFU.EX2 R131, R4 ;  /* 0x0000000400837308 */ /* 0x0003e40000000800 */
[--C-:B-1----:R-:W-:Y:S08]  /*cab0*/  FFMA.FTZ R4, R25, UR4, -R39.reuse ;  /* 0x0000000419047c23 */ /* 0x102ff00008010827 */
[----:B------:R1:W4:Y:S02]  /*cac0*/  MUFU.EX2 R129, R4 ;  /* 0x0000000400817308 */ /* 0x0003240000000800 */
[--C-:B-1----:R-:W-:Y:S02]  /*cad0*/  FFMA.FTZ R4, R27, UR4, -R68.reuse ;  /* 0x000000041b047c23 */ /* 0x102fe40008010844 */
[----:B------:R-:W1:Y:S06]  /*cae0*/  LDSM.16.MT88.4 R24, [R225+0xa000] ;  /* 0x00a00000e118783b */ /* 0x000e6c0000004200 */
[----:B------:R5:W4:Y:S02]  /*caf0*/  MUFU.EX2 R125, R4 ;  /* 0x00000004007d7308 */ /* 0x000b240000000800 */
[--C-:B-----5:R-:W-:Y:S08]  /*cb00*/  FFMA.FTZ R4, R28, UR4, -R39.reuse ;  /* 0x000000041c047c23 */ /* 0x120ff00008010827 */
[----:B------:R5:W-:Y:S02]  /*cb10*/  MUFU.EX2 R178, R4 ;  /* 0x0000000400b27308 */ /* 0x000be40000000800 */
[--C-:B-----5:R-:W-:Y:S02]  /*cb20*/  FFMA.FTZ R4, R29, UR4, -R39.reuse ;  /* 0x000000041d047c23 */ /* 0x120fe40008010827 */
[----:B------:R-:W5:Y:S06]  /*cb30*/  LDSM.16.MT88.4 R28, [R135+0xa000] ;  /* 0x00a00000871c783b */ /* 0x000f6c0000004200 */
[----:B------:R2:W4:Y:S02]  /*cb40*/  MUFU.EX2 R177, R4 ;  /* 0x0000000400b17308 */ /* 0x0005240000000800 */
[C---:B--2---:R-:W-:Y:S01]  /*cb50*/  FMUL.FTZ R4, R2.reuse, R136 ;  /* 0x0000008802047220 */ /* 0x044fe20000410000 */
[----:B------:R-:W-:Y:S01]  /*cb60*/  MOV R136, R13 ;  /* 0x0000000d00887202 */ /* 0x000fe20000000f00 */
[C---:B------:R-:W-:Y:S05]  /*cb70*/  FMUL.FTZ R13, R2.reuse, R141 ;  /* 0x0000008d020d7220 */ /* 0x040fea0000410000 */
[C---:B------:R-:W-:Y:S06]  /*cb80*/  HMMA.16816.F32 R4, R40.reuse, R16, R4 ;  /* 0x000000102804723c */ /* 0x040fec0000001804 */
[C---:B------:R-:W-:Y:S05]  /*cb90*/  HMMA.16816.F32 R8, R40.reuse, R18, R8 ;  /* 0x000000122808723c */ /* 0x040fea0000001808 */
[--C-:B------:R-:W-:Y:S01]  /*cba0*/  FFMA.FTZ R16, R33, UR4, -R39.reuse ;  /* 0x0000000421107c23 */ /* 0x100fe20008010827 */
[C---:B-1----:R-:W-:Y:S03]  /*cbb0*/  HMMA.16816.F32 R12, R40.reuse, R24, R12 ;  /* 0x00000018280c723c */ /* 0x042fe6000000180c */
[----:B------:R1:W2:Y:S02]  /*cbc0*/  MUFU.EX2 R172, R16 ;  /* 0x0000001000ac7308 */ /* 0x0002a40000000800 */
[----:B------:R-:W-:Y:S01]  /*cbd0*/  FMUL.FTZ R17, R2, R153 ;  /* 0x0000009902117220 */ /* 0x000fe20000410000 */
[C---:B------:R-:W-:Y:S01]  /*cbe0*/  FMUL.FTZ R18, R0.reuse, R154 ;  /* 0x0000009a00127220 */ /* 0x040fe20000410000 */
[----:B------:R-:W-:Y:S01]  /*cbf0*/  FMUL.FTZ R19, R0, R155 ;  /* 0x0000009b00137220 */ /* 0x000fe20000410000 */
[C---:B------:R-:W-:Y:S03]  /*cc00*/  FMUL.FTZ R24, R2.reuse, R156 ;  /* 0x0000009c02187220 */ /* 0x040fe60000410000 */
[C---:B------:R-:W-:Y:S01]  /*cc10*/  FMUL.FTZ R25, R2.reuse, R157 ;  /* 0x0000009d02197220 */ /* 0x040fe20000410000 */
[----:B------:R-:W-:Y:S01]  /*cc20*/  FMUL.FTZ R33, R2, R161 ;  /* 0x000000a102217220 */ /* 0x000fe20000410000 */
[--C-:B-1----:R-:W-:Y:S01]  /*cc30*/  FFMA.FTZ R16, R34, UR4, -R68.reuse ;  /* 0x0000000422107c23 */ /* 0x102fe20008010844 */
[----:B------:R-:W-:Y:S03]  /*cc40*/  FMUL.FTZ R34, R0, R162 ;  /* 0x000000a200227220 */ /* 0x000fe60000410000 */
[----:B------:R1:W2:Y:S02]  /*cc50*/  MUFU.EX2 R171, R16 ;  /* 0x0000001000ab7308 */ /* 0x0002a40000000800 */
[----:B-1----:R-:W-:Y:S07]  /*cc60*/  FMUL.FTZ R16, R2, R152 ;  /* 0x0000009802107220 */ /* 0x002fee0000410000 */
[C---:B------:R-:W-:Y:S06]  /*cc70*/  HMMA.16816.F32 R16, R40.reuse, R26, R16 ;  /* 0x0000001a2810723c */ /* 0x040fec0000001810 */
[C---:B-----5:R-:W-:Y:S05]  /*cc80*/  HMMA.16816.F32 R20, R40.reuse, R28, R20 ;  /* 0x0000001c2814723c */ /* 0x060fea0000001814 */
[C---:B------:R-:W-:Y:S01]  /*cc90*/  FMUL.FTZ R26, R0.reuse, R158 ;  /* 0x0000009e001a7220 */ /* 0x040fe20000410000 */
[----:B------:R-:W-:Y:S01]  /*cca0*/  FMUL.FTZ R27, R0, R159 ;  /* 0x0000009f001b7220 */ /* 0x000fe20000410000 */
[--C-:B------:R-:W-:Y:S01]  /*ccb0*/  FFMA.FTZ R28, R182, UR4, -R39.reuse ;  /* 0x00000004b61c7c23 */ /* 0x100fe20008010827 */
[----:B------:R-:W-:Y:S03]  /*ccc0*/  FMUL.FTZ R29, R2, R165 ;  /* 0x000000a5021d7220 */ /* 0x000fe60000410000 */
[----:B------:R1:W-:Y:S02]  /*ccd0*/  MUFU.EX2 R251, R28 ;  /* 0x0000001c00fb7308 */ /* 0x0003e40000000800 */
[C---:B------:R-:W-:Y:S07]  /*cce0*/  HMMA.16816.F32 R24, R40.reuse, R30, R24 ;  /* 0x0000001e2818723c */ /* 0x040fee0000001818 */
[C---:B------:R-:W-:Y:S01]  /*ccf0*/  FMUL.FTZ R30, R0.reuse, R166 ;  /* 0x000000a6001e7220 */ /* 0x040fe20000410000 */
[----:B------:R-:W-:Y:S03]  /*cd00*/  FMUL.FTZ R31, R0, R167 ;  /* 0x000000a7001f7220 */ /* 0x000fe60000410000 */
[----:B-1----:R-:W-:Y:S07]  /*cd10*/  FMUL.FTZ R28, R2, R164 ;  /* 0x000000a4021c7220 */ /* 0x002fee0000410000 */
[C---:B------:R-:W-:Y:S06]  /*cd20*/  HMMA.16816.F32 R28, R40.reuse, R44, R28 ;  /* 0x0000002c281c723c */ /* 0x040fec000000181c */
[----:B------:R-:W-:Y:S01]  /*cd30*/  HMMA.16816.F32 R32, R40, R46, R32 ;  /* 0x0000002e2820723c */ /* 0x000fe20000001820 */
[----:B------:R-:W1:Y:S04]  /*cd40*/  LDSM.16.MT88.4 R40, [R224+0xa800] ;  /* 0x00a80000e028783b */ /* 0x000e680000004200 */
[--C-:B------:R-:W-:Y:S01]  /*cd50*/  FFMA.FTZ R44, R190, UR4, -R39.reuse ;  /* 0x00000004be2c7c23 */ /* 0x100fe20008010827 */
[C---:B------:R-:W-:Y:S03]  /*cd60*/  HMMA.16816.F32 R4, R48.reuse, R52, R4 ;  /* 0x000000343004723c */ /* 0x040fe60000001804 */
[----:B------:R5:W-:Y:S02]  /*cd70*/  MUFU.EX2 R190, R44 ;  /* 0x0000002c00be7308 */ /* 0x000be40000000800 */
[----:B---3--:R-:W-:Y:S01]  /*cd80*/  F2FP.F16.F32.PACK_AB R45, R132, R136 ;  /* 0x00000088842d723e */ /* 0x008fe200000000ff */
[C---:B------:R-:W-:Y:S01]  /*cd90*/  HMMA.16816.F32 R8, R48.reuse, R54, R8 ;  /* 0x000000363008723c */ /* 0x040fe20000001808 */
[----:B------:R-:W3:Y:S04]  /*cda0*/  LDSM.16.MT88.4 R52, [R134+0xb000] ;  /* 0x00b000008634783b */ /* 0x000ee80000004200 */
[----:B----4-:R-:W-:Y:S01]  /*cdb0*/  F2FP.F16.F32.PACK_AB R46, R129, R131 ;  /* 0x00000083812e723e */ /* 0x010fe200000000ff */
[C---:B------:R-:W-:Y:S05]  /*cdc0*/  HMMA.16816.F32 R12, R48.reuse, R56, R12 ;  /* 0x00000038300c723c */ /* 0x040fea000000180c */
[----:B------:R-:W-:Y:S01]  /*cdd0*/  F2FP.F16.F32.PACK_AB R47, R125, R130 ;  /* 0x000000827d2f723e */ /* 0x000fe200000000ff */
[C---:B------:R-:W-:Y:S01]  /*cde0*/  HMMA.16816.F32 R16, R48.reuse, R58, R16 ;  /* 0x0000003a3010723c */ /* 0x040fe20000001810 */
[----:B------:R-:W4:Y:S04]  /*cdf0*/  LDSM.16.MT88.4 R56, [R225+0xb000] ;  /* 0x00b00000e138783b */ /* 0x000f280000004200 */
[--C-:B-----5:R-:W-:Y:S01]  /*ce00*/  FFMA.FTZ R44, R191, UR4, -R39.reuse ;  /* 0x00000004bf2c7c23 */ /* 0x120fe20008010827 */
[C---:B------:R-:W-:Y:S03]  /*ce10*/  HMMA.16816.F32 R20, R48.reuse, R60, R20 ;  /* 0x0000003c3014723c */ /* 0x040fe60000001814 */
[----:B------:R5:W4:Y:S02]  /*ce20*/  MUFU.EX2 R187, R44 ;  /* 0x0000002c00bb7308 */ /* 0x000b240000000800 */
[----:B------:R-:W-:Y:S01]  /*ce30*/  MOV R191, R175 ;  /* 0x000000af00bf7202 */ /* 0x000fe20000000f00 */
[C---:B------:R-:W-:Y:S01]  /*ce40*/  HMMA.16816.F32 R24, R48.reuse, R62, R24 ;  /* 0x0000003e3018723c */ /* 0x040fe20000001818 */
[----:B------:R-:W4:Y:S05]  /*ce50*/  LDSM.16.MT88.4 R60, [R135+0xb000] ;  /* 0x00b00000873c783b */ /* 0x000f2a0000004200 */
[C---:B-1----:R-:W-:Y:S06]  /*ce60*/  HMMA.16816.F32 R28, R48.reuse, R40, R28 ;  /* 0x00000028301c723c */ /* 0x042fec000000181c */
[----:B------:R-:W-:Y:S01]  /*ce70*/  HMMA.16816.F32 R32, R48, R42, R32 ;  /* 0x0000002a3020723c */ /* 0x000fe20000001820 */
[----:B------:R-:W1:Y:S04]  /*ce80*/  LDSM.16.MT88.4 R40, [R224+0xb000] ;  /* 0x00b00000e028783b */ /* 0x000e680000004200 */
[--C-:B-----5:R-:W-:Y:S01]  /*ce90*/  FFMA.FTZ R44, R192, UR4, -R68.reuse ;  /* 0x00000004c02c7c23 */ /* 0x120fe20008010844 */
[----:B------:R-:W-:Y:S01]  /*cea0*/  MOV R192, R173 ;  /* 0x000000ad00c07202 */ /* 0x000fe20000000f00 */
[--C-:B------:R-:W-:Y:S01]  /*ceb0*/  FFMA.FTZ R48, R197, UR4, -R68.reuse ;  /* 0x00000004c5307c23 */ /* 0x100fe20008010844 */
[----:B------:R-:W-:Y:S01]  /*cec0*/  MOV R197, R177 ;  /* 0x000000b100c57202 */ /* 0x000fe20000000f00 */
[----:B------:R5:W-:Y:S10]  /*ced0*/  MUFU.EX2 R183, R44 ;  /* 0x0000002c00b77308 */ /* 0x000bf40000000800 */
[----:B------:R3:W-:Y:S01]  /*cee0*/  MUFU.EX2 R177, R48 ;  /* 0x0000003000b17308 */ /* 0x0007e20000000800 */
[--C-:B-----5:R-:W-:Y:S01]  /*cef0*/  FFMA.FTZ R44, R193, UR4, -R68.reuse ;  /* 0x00000004c12c7c23 */ /* 0x120fe20008010844 */
[----:B--2---:R-:W-:Y:S08]  /*cf00*/  MOV R193, R172 ;  /* 0x000000ac00c17202 */ /* 0x004ff00000000f00 */
[----:B------:R2:W5:Y:S01]  /*cf10*/  MUFU.EX2 R182, R44 ;  /* 0x0000002c00b67308 */ /* 0x0005620000000800 */
[--C-:B---3--:R-:W-:Y:S01]  /*cf20*/  FFMA.FTZ R48, R198, UR4, -R39.reuse ;  /* 0x00000004c6307c23 */ /* 0x108fe20008010827 */
[----:B------:R-:W-:Y:S08]  /*cf30*/  MOV R198, R168 ;  /* 0x000000a800c67202 */ /* 0x000ff00000000f00 */
[----:B------:R3:W-:Y:S01]  /*cf40*/  MUFU.EX2 R176, R48 ;  /* 0x0000003000b07308 */ /* 0x0007e20000000800 */
[--C-:B--2---:R-:W-:Y:S01]  /*cf50*/  FFMA.FTZ R44, R194, UR4, -R39.reuse ;  /* 0x00000004c22c7c23 */ /* 0x104fe20008010827 */
[----:B------:R-:W-:Y:S08]  /*cf60*/  MOV R194, R171 ;  /* 0x000000ab00c27202 */ /* 0x000ff00000000f00 */
[----:B------:R2:W-:Y:S01]  /*cf70*/  MUFU.EX2 R179, R44 ;  /* 0x0000002c00b37308 */ /* 0x0005e20000000800 */
[----:B------:R-:W-:Y:S01]  /*cf80*/  F2FP.F16.F32.PACK_AB R51, R192, R194 ;  /* 0x000000c2c033723e */ /* 0x000fe200000000ff */
[--C-:B---3--:R-:W-:Y:S01]  /*cf90*/  FFMA.FTZ R48, R199, UR4, -R39.reuse ;  /* 0x00000004c7307c23 */ /* 0x108fe20008010827 */
[----:B------:R-:W-:Y:S07]  /*cfa0*/  MOV R199, R178 ;  /* 0x000000b200c77202 */ /* 0x000fee0000000f00 */
        /* <DEDUP_REMOVED lines=10> */
[----:B------:R2:W5:Y:S01]  /*d050*/  MUFU.EX2 R175, R44 ;  /* 0x0000002c00af7308 */ /* 0x0005620000000800 */
[----:B------:R-:W-:Y:S01]  /*d060*/  F2FP.F16.F32.PACK_AB R49, R196, R198 ;  /* 0x000000c6c431723e */ /* 0x000fe200000000ff */
[--C-:B---3--:R-:W-:Y:S01]  /*d070*/  FFMA.FTZ R48, R202, UR4, -R68.reuse ;  /* 0x00000004ca307c23 */ /* 0x108fe20008010844 */
[----:B------:R-:W-:Y:S07]  /*d080*/  MOV R202, R129 ;  /* 0x0000008100ca7202 */ /* 0x000fee0000000f00 */
[----:B------:R3:W5:Y:S01]  /*d090*/  MUFU.EX2 R174, R48 ;  /* 0x0000003000ae7308 */ /* 0x0007620000000800 */
[----:B--2---:R-:W-:Y:S07]  /*d0a0*/  F2FP.F16.F32.PACK_AB R44, R133, R137 ;  /* 0x00000089852c723e */ /* 0x004fee00000000ff */
[C---:B------:R-:W-:Y:S05]  /*d0b0*/  HMMA.16816.F32 R4, R44.reuse, R52, R4 ;  /* 0x000000342c04723c */ /* 0x040fea0000001804 */
[--C-:B---3--:R-:W-:Y:S01]  /*d0c0*/  FFMA.FTZ R48, R201, UR4, -R39.reuse ;  /* 0x00000004c9307c23 */ /* 0x108fe20008010827 */
[C---:B------:R-:W-:Y:S01]  /*d0d0*/  HMMA.16816.F32 R8, R44.reuse, R54, R8 ;  /* 0x000000362c08723c */ /* 0x040fe20000001808 */
[----:B------:R-:W2:Y:S02]  /*d0e0*/  LDSM.16.MT88.4 R52, [R134+0xb800] ;  /* 0x00b800008634783b */ /* 0x000ea40000004200 */
[----:B------:R3:W-:Y:S02]  /*d0f0*/  MUFU.EX2 R173, R48 ;  /* 0x0000003000ad7308 */ /* 0x0007e40000000800 */
[----:B------:R-:W-:Y:S01]  /*d100*/  MOV R201, R130 ;  /* 0x0000008200c97202 */ /* 0x000fe20000000f00 */
[C---:B----4-:R-:W-:Y:S06]  /*d110*/  HMMA.16816.F32 R12, R44.reuse, R56, R12 ;  /* 0x000000382c0c723c */ /* 0x050fec000000180c */
[C---:B------:R-:W-:Y:S01]  /*d120*/  HMMA.16816.F32 R16, R44.reuse, R58, R16 ;  /* 0x0000003a2c10723c */ /* 0x040fe20000001810 */
[----:B------:R-:W4:Y:S05]  /*d130*/  LDSM.16.MT88.4 R56, [R225+0xb800] ;  /* 0x00b80000e138783b */ /* 0x000f2a0000004200 */
[C---:B------:R-:W-:Y:S05]  /*d140*/  HMMA.16816.F32 R20, R44.reuse, R60, R20 ;  /* 0x0000003c2c14723c */ /* 0x040fea0000001814 */
[--C-:B---3--:R-:W-:Y:S01]  /*d150*/  FFMA.FTZ R48, R203, UR4, -R39.reuse ;  /* 0x00000004cb307c23 */ /* 0x108fe20008010827 */
[C---:B------:R-:W-:Y:S01]  /*d160*/  HMMA.16816.F32 R24, R44.reuse, R62, R24 ;  /* 0x0000003e2c18723c */ /* 0x040fe20000001818 */
[----:B------:R-:W3:Y:S02]  /*d170*/  LDSM.16.MT88.4 R60, [R135+0xb800] ;  /* 0x00b80000873c783b */ /* 0x000ee40000004200 */
[----:B------:R5:W-:Y:S02]  /*d180*/  MUFU.EX2 R172, R48 ;  /* 0x0000003000ac7308 */ /* 0x000be40000000800 */
[----:B------:R-:W-:Y:S01]  /*d190*/  MOV R203, R131 ;  /* 0x0000008300cb7202 */ /* 0x000fe20000000f00 */
[C---:B-1----:R-:W-:Y:S06]  /*d1a0*/  HMMA.16816.F32 R28, R44.reuse, R40, R28 ;  /* 0x000000282c1c723c */ /* 0x042fec000000181c */
[----:B------:R-:W-:Y:S01]  /*d1b0*/  HMMA.16816.F32 R32, R44, R42, R32 ;  /* 0x0000002a2c20723c */ /* 0x000fe20000001820 */
[----:B------:R-:W1:Y:S06]  /*d1c0*/  LDSM.16.MT88.4 R40, [R224+0xb800] ;  /* 0x00b80000e028783b */ /* 0x000e6c0000004200 */
[--C-:B------:R-:W-:Y:S01]  /*d1d0*/  FFMA.FTZ R44, R204, UR4, -R68.reuse ;  /* 0x00000004cc2c7c23 */ /* 0x100fe20008010844 */
[----:B-----5:R-:W-:Y:S03]  /*d1e0*/  F2FP.F16.F32.PACK_AB R48, R197, R199 ;  /* 0x000000c7c530723e */ /* 0x020fe600000000ff */
[----:B------:R5:W-:Y:S01]  /*d1f0*/  MUFU.EX2 R167, R44 ;  /* 0x0000002c00a77308 */ /* 0x000be20000000800 */
[----:B------:R-:W-:Y:S02]  /*d200*/  F2FP.F16.F32.PACK_AB R45, R219, R220 ;  /* 0x000000dcdb2d723e */ /* 0x000fe400000000ff */
[----:B------:R-:W-:Y:S01]  /*d210*/  F2FP.F16.F32.PACK_AB R46, R187, R190 ;  /* 0x000000bebb2e723e */ /* 0x000fe200000000ff */
[C---:B--2---:R-:W-:Y:S05]  /*d220*/  HMMA.16816.F32 R4, R48.reuse, R52, R4 ;  /* 0x000000343004723c */ /* 0x044fea0000001804 */
[----:B------:R-:W-:Y:S01]  /*d230*/  F2FP.F16.F32.PACK_AB R47, R182, R183 ;  /* 0x000000b7b62f723e */ /* 0x000fe200000000ff */
[C---:B------:R-:W-:Y:S01]  /*d240*/  HMMA.16816.F32 R8, R48.reuse, R54, R8 ;  /* 0x000000363008723c */ /* 0x040fe20000001808 */
[----:B------:R-:W2:Y:S04]  /*d250*/  LDSM.16.MT88.4 R52, [R134+0xc000] ;  /* 0x00c000008634783b */ /* 0x000ea80000004200 */
[----:B------:R-:W-:Y:S01]  /*d260*/  MOV R204, R132 ;  /* 0x0000008400cc7202 */ /* 0x000fe20000000f00 */
[C---:B----4-:R-:W-:Y:S05]  /*d270*/  HMMA.16816.F32 R12, R48.reuse, R56, R12 ;  /* 0x00000038300c723c */ /* 0x050fea000000180c */
[--C-:B-----5:R-:W-:Y:S01]  /*d280*/  FFMA.FTZ R44, R206, UR4, -R68.reuse ;  /* 0x00000004ce2c7c23 */ /* 0x120fe20008010844 */
[C---:B------:R-:W-:Y:S01]  /*d290*/  HMMA.16816.F32 R16, R48.reuse, R58, R16 ;  /* 0x0000003a3010723c */ /* 0x040fe20000001810 */
[----:B------:R-:W4:Y:S02]  /*d2a0*/  LDSM.16.MT88.4 R56, [R225+0xc000] ;  /* 0x00c00000e138783b */ /* 0x000f240000004200 */
[----:B------:R5:W4:Y:S02]  /*d2b0*/  MUFU.EX2 R169, R44 ;  /* 0x0000002c00a97308 */ /* 0x000b240000000800 */
[----:B------:R-:W-:Y:S01]  /*d2c0*/  MOV R206, R133 ;  /* 0x0000008500ce7202 */ /* 0x000fe20000000f00 */
[C---:B---3--:R-:W-:Y:S06]  /*d2d0*/  HMMA.16816.F32 R20, R48.reuse, R60, R20 ;  /* 0x0000003c3014723c */ /* 0x048fec0000001814 */
[C---:B------:R-:W-:Y:S01]  /*d2e0*/  HMMA.16816.F32 R24, R48.reuse, R62, R24 ;  /* 0x0000003e3018723c */ /* 0x040fe20000001818 */
[----:B------:R-:W3:Y:S05]  /*d2f0*/  LDSM.16.MT88.4 R60, [R135+0xc000] ;  /* 0x00c00000873c783b */ /* 0x000eea0000004200 */
[C---:B-1----:R-:W-:Y:S05]  /*d300*/  HMMA.16816.F32 R28, R48.reuse, R40, R28 ;  /* 0x00000028301c723c */ /* 0x042fea000000181c */
[--C-:B-----5:R-:W-:Y:S01]  /*d310*/  FFMA.FTZ R44, R205, UR4, -R39.reuse ;  /* 0x00000004cd2c7c23 */ /* 0x120fe20008010827 */
[----:B------:R-:W-:Y:S01]  /*d320*/  HMMA.16816.F32 R32, R48, R42, R32 ;  /* 0x0000002a3020723c */ /* 0x000fe20000001820 */
[----:B------:R-:W1:Y:S02]  /*d330*/  LDSM.16.MT88.4 R40, [R224+0xc000] ;  /* 0x00c00000e028783b */ /* 0x000e640000004200 */
[----:B------:R5:W-:Y:S02]  /*d340*/  MUFU.EX2 R168, R44 ;  /* 0x0000002c00a87308 */ /* 0x000be40000000800 */
[----:B------:R-:W-:Y:S02]  /*d350*/  MOV R205, R136 ;  /* 0x0000008800cd7202 */ /* 0x000fe40000000f00 */
[--C-:B------:R-:W-:Y:S01]  /*d360*/  FFMA.FTZ R48, R211, UR4, -R39.reuse ;  /* 0x00000004d3307c23 */ /* 0x100fe20008010827 */
[----:B------:R-:W-:Y:S05]  /*d370*/  F2FP.F16.F32.PACK_AB R49, R177, R175 ;  /* 0x000000afb131723e */ /* 0x000fea00000000ff */
[----:B------:R2:W-:Y:S01]  /*d380*/  MUFU.EX2 R165, R48 ;  /* 0x0000003000a57308 */ /* 0x0005e20000000800 */
[----:B------:R-:W-:Y:S02]  /*d390*/  F2FP.F16.F32.PACK_AB R50, R178, R176 ;  /* 0x000000b0b232723e */ /* 0x000fe400000000ff */
[----:B------:R-:W-:Y:S01]  /*d3a0*/  F2FP.F16.F32.PACK_AB R51, R174, R171 ;  /* 0x000000abae33723e */ /* 0x000fe200000000ff */
[--C-:B-----5:R-:W-:Y:S01]  /*d3b0*/  FFMA.FTZ R44, R207, UR4, -R39.reuse ;  /* 0x00000004cf2c7c23 */ /* 0x120fe20008010827 */
[----:B------:R-:W-:Y:S05]  /*d3c0*/  MOV R207, R137 ;  /* 0x0000008900cf7202 */ /* 0x000fea0000000f00 */
[----:B------:R5:W1:Y:S01]  /*d3d0*/  MUFU.EX2 R170, R44 ;  /* 0x0000002c00aa7308 */ /* 0x000a620000000800 */
[--C-:B--2---:R-:W-:Y:S09]  /*d3e0*/  FFMA.FTZ R48, R213, UR4, -R68.reuse ;  /* 0x00000004d5307c23 */ /* 0x104ff20008010844 */
[----:B------:R2:W-:Y:S01]  /*d3f0*/  MUFU.EX2 R162, R48 ;  /* 0x0000003000a27308 */ /* 0x0005e20000000800 */
[--C-:B-----5:R-:W-:Y:S01]  /*d400*/  FFMA.FTZ R44, R208, UR4, -R68.reuse ;  /* 0x00000004d02c7c23 */ /* 0x120fe20008010844 */
[----:B------:R-:W-:Y:S08]  /*d410*/  MOV R208, R138 ;  /* 0x0000008a00d07202 */ /* 0x000ff00000000f00 */
[----:B------:R5:W-:Y:S01]  /*d420*/  MUFU.EX2 R163, R44 ;  /* 0x0000002c00a37308 */ /* 0x000be20000000800 */
[--C-:B--2---:R-:W-:Y:S09]  /*d430*/  FFMA.FTZ R48, R212, UR4, -R68.reuse ;  /* 0x00000004d4307c23 */ /* 0x104ff20008010844 */
[----:B------:R2:W-:Y:S01]  /*d440*/  MUFU.EX2 R161, R48 ;  /* 0x0000003000a17308 */ /* 0x0005e20000000800 */
[--C-:B-----5:R-:W-:Y:S01]  /*d450*/  FFMA.FTZ R44, R209, UR4, -R68.reuse ;  /* 0x00000004d12c7c23 */ /* 0x120fe20008010844 */
[----:B------:R-:W-:Y:S08]  /*d460*/  MOV R209, R139 ;  /* 0x0000008b00d17202 */ /* 0x000ff00000000f00 */
[----:B------:R5:W1:Y:S01]  /*d470*/  MUFU.EX2 R164, R44 ;  /* 0x0000002c00a47308 */ /* 0x000a620000000800 */
[--C-:B--2---:R-:W-:Y:S09]  /*d480*/  FFMA.FTZ R48, R64, UR4, -R39.reuse ;  /* 0x0000000440307c23 */ /* 0x104ff20008010827 */
[----:B------:R2:W-:Y:S01]  /*d490*/  MUFU.EX2 R160, R48 ;  /* 0x0000003000a07308 */ /* 0x0005e20000000800 */
[--C-:B-----5:R-:W-:Y:S02]  /*d4a0*/  FFMA.FTZ R44, R210, UR4, -R39.reuse ;  /* 0x00000004d22c7c23 */ /* 0x120fe40008010827 */
[----:B------:R-:W5:Y:S07]  /*d4b0*/  LDL.LU R210, [R1] ;  /* 0x0000000001d27983 */ /* 0x000f6e0000300800 */
[----:B------:R4:W-:Y:S01]  /*d4c0*/  MUFU.EX2 R166, R44 ;  /* 0x0000002c00a67308 */ /* 0x0009e20000000800 */
[----:B------:R-:W5:Y:S01]  /*d4d0*/  LDL.LU R211, [R1+0x4] ;  /* 0x0000040001d37983 */ /* 0x000f620000300800 */
[--C-:B--2---:R-:W-:Y:S08]  /*d4e0*/  FFMA.FTZ R48, R65, UR4, -R39.reuse ;  /* 0x0000000441307c23 */ /* 0x104ff00008010827 */
[----:B------:R2:W1:Y:S01]  /*d4f0*/  MUFU.EX2 R159, R48 ;  /* 0x00000030009f7308 */ /* 0x0004620000000800 */
[----:B----4-:R-:W-:Y:S07]  /*d500*/  F2FP.F16.F32.PACK_AB R44, R251, R191 ;  /* 0x000000bffb2c723e */ /* 0x010fee00000000ff */
[C---:B------:R-:W-:Y:S05]  /*d510*/  HMMA.16816.F32 R4, R44.reuse, R52, R4 ;  /* 0x000000342c04723c */ /* 0x040fea0000001804 */
[--C-:B--2---:R-:W-:Y:S01]  /*d520*/  FFMA.FTZ R48, R66, UR4, -R68.reuse ;  /* 0x0000000442307c23 */ /* 0x104fe20008010844 */
[C---:B------:R-:W-:Y:S01]  /*d530*/  HMMA.16816.F32 R8, R44.reuse, R54, R8 ;  /* 0x000000362c08723c */ /* 0x040fe20000001808 */
[----:B------:R-:W2:Y:S02]  /*d540*/  LDSM.16.MT88.4 R52, [R134+0xc800] ;  /* 0x00c800008634783b */ /* 0x000ea40000004200 */
[----:B------:R4:W-:Y:S03]  /*d550*/  MUFU.EX2 R158, R48 ;  /* 0x00000030009e7308 */ /* 0x0009e60000000800 */
[C---:B------:R-:W-:Y:S06]  /*d560*/  HMMA.16816.F32 R12, R44.reuse, R56, R12 ;  /* 0x000000382c0c723c */ /* 0x040fec000000180c */
[C---:B------:R-:W-:Y:S01]  /*d570*/  HMMA.16816.F32 R16, R44.reuse, R58, R16 ;  /* 0x0000003a2c10723c */ /* 0x040fe20000001810 */
[----:B------:R-:W2:Y:S05]  /*d580*/  LDSM.16.MT88.4 R56, [R225+0xc800] ;  /* 0x00c80000e138783b */ /* 0x000eaa0000004200 */
[C---:B---3--:R-:W-:Y:S05]  /*d590*/  HMMA.16816.F32 R20, R44.reuse, R60, R20 ;  /* 0x0000003c2c14723c */ /* 0x048fea0000001814 */
[--C-:B----4-:R-:W-:Y:S01]  /*d5a0*/  FFMA.FTZ R48, R67, UR4, -R68.reuse ;  /* 0x0000000443307c23 */ /* 0x110fe20008010844 */
[C---:B------:R-:W-:Y:S01]  /*d5b0*/  HMMA.16816.F32 R24, R44.reuse, R62, R24 ;  /* 0x0000003e2c18723c */ /* 0x040fe20000001818 */
[----:B------:R-:W3:Y:S02]  /*d5c0*/  LDSM.16.MT88.4 R60, [R135+0xc800] ;  /* 0x00c80000873c783b */ /* 0x000ee40000004200 */
[----:B------:R4:W3:Y:S03]  /*d5d0*/  MUFU.EX2 R157, R48 ;  /* 0x00000030009d7308 */ /* 0x0008e60000000800 */
[C---:B-1----:R-:W-:Y:S03]  /*d5e0*/  HMMA.16816.F32 R28, R44.reuse, R40, R28 ;  /* 0x000000282c1c723c */ /* 0x042fe6000000181c */
[----:B------:R-:W-:Y:S03]  /*d5f0*/  LDSM.16.MT88.4 R64, [R225+0xe800] ;  /* 0x00e80000e140783b */ /* 0x000fe60000004200 */
[----:B------:R-:W-:Y:S05]  /*d600*/  HMMA.16816.F32 R32, R44, R42, R32 ;  /* 0x0000002a2c20723c */ /* 0x000fea0000001820 */
[----:B------:R-:W1:Y:S02]  /*d610*/  LDSM.16.MT88.4 R40, [R224+0xc800] ;  /* 0x00c80000e028783b */ /* 0x000e640000004200 */
[--C-:B------:R-:W-:Y:S01]  /*d620*/  FFMA.FTZ R44, R214, UR4, -R39.reuse ;  /* 0x00000004d62c7c23 */ /* 0x100fe20008010827 */
[----:B----4-:R-:W-:Y:S03]  /*d630*/  F2FP.F16.F32.PACK_AB R48, R188, R179 ;  /* 0x000000b3bc30723e */ /* 0x010fe600000000ff */
[----:B------:R4:W-:Y:S01]  /*d640*/  MUFU.EX2 R156, R44 ;  /* 0x0000002c009c7308 */ /* 0x0009e20000000800 */
[----:B------:R-:W-:Y:S02]  /*d650*/  F2FP.F16.F32.PACK_AB R45, R169, R167 ;  /* 0x000000a7a92d723e */ /* 0x000fe400000000ff */
[----:B------:R-:W-:Y:S01]  /*d660*/  F2FP.F16.F32.PACK_AB R46, R170, R168 ;  /* 0x000000a8aa2e723e */ /* 0x000fe200000000ff */
[C---:B--2---:R-:W-:Y:S05]  /*d670*/  HMMA.16816.F32 R4, R48.reuse, R52, R4 ;  /* 0x000000343004723c */ /* 0x044fea0000001804 */
[----:B------:R-:W-:Y:S01]  /*d680*/  F2FP.F16.F32.PACK_AB R47, R164, R163 ;  /* 0x000000a3a42f723e */ /* 0x000fe200000000ff */
[C---:B------:R-:W-:Y:S01]  /*d690*/  HMMA.16816.F32 R8, R48.reuse, R54, R8 ;  /* 0x000000363008723c */ /* 0x040fe20000001808 */
[----:B------:R-:W2:Y:S05]  /*d6a0*/  LDSM.16.MT88.4 R52, [R134+0xd000] ;  /* 0x00d000008634783b */ /* 0x000eaa0000004200 */
[C---:B------:R-:W-:Y:S05]  /*d6b0*/  HMMA.16816.F32 R12, R48.reuse, R56, R12 ;  /* 0x00000038300c723c */ /* 0x040fea000000180c */
[--C-:B----4-:R-:W-:Y:S01]  /*d6c0*/  FFMA.FTZ R44, R69, UR4, -R39.reuse ;  /* 0x00000004452c7c23 */ /* 0x110fe20008010827 */
[C---:B------:R-:W-:Y:S01]  /*d6d0*/  HMMA.16816.F32 R16, R48.reuse, R58, R16 ;  /* 0x0000003a3010723c */ /* 0x040fe20000001810 */
[----:B------:R-:W4:Y:S02]  /*d6e0*/  LDSM.16.MT88.4 R56, [R225+0xd000] ;  /* 0x00d00000e138783b */ /* 0x000f240000004200 */
[----:B------:R1:W-:Y:S03]  /*d6f0*/  MUFU.EX2 R155, R44 ;  /* 0x0000002c009b7308 */ /* 0x0003e60000000800 */
[C---:B---3--:R-:W-:Y:S06]  /*d700*/  HMMA.16816.F32 R20, R48.reuse, R60, R20 ;  /* 0x0000003c3014723c */ /* 0x048fec0000001814 */
[C---:B------:R-:W-:Y:S01]  /*d710*/  HMMA.16816.F32 R24, R48.reuse, R62, R24 ;  /* 0x0000003e3018723c */ /* 0x040fe20000001818 */
[----:B------:R-:W3:Y:S05]  /*d720*/  LDSM.16.MT88.4 R60, [R135+0xd000] ;  /* 0x00d00000873c783b */ /* 0x000eea0000004200 */
[C---:B-1----:R-:W-:Y:S05]  /*d730*/  HMMA.16816.F32 R28, R48.reuse, R40, R28 ;  /* 0x00000028301c723c */ /* 0x042fea000000181c */
[--C-:B------:R-:W-:Y:S01]  /*d740*/  FFMA.FTZ R44, R70, UR4, -R68.reuse ;  /* 0x00000004462c7c23 */ /* 0x100fe20008010844 */
[----:B------:R-:W-:Y:S01]  /*d750*/  HMMA.16816.F32 R32, R48, R42, R32 ;  /* 0x0000002a3020723c */ /* 0x000fe20000001820 */
[----:B------:R-:W1:Y:S02]  /*d760*/  LDSM.16.MT88.4 R40, [R224+0xd000] ;  /* 0x00d00000e028783b */ /* 0x000e640000004200 */
[----:B------:R2:W-:Y:S04]  /*d770*/  MUFU.EX2 R154, R44 ;  /* 0x0000002c009a7308 */ /* 0x0005e80000000800 */
[--C-:B------:R-:W-:Y:S01]  /*d780*/  FFMA.FTZ R48, R75, UR4, -R68.reuse ;  /* 0x000000044b307c23 */ /* 0x100fe20008010844 */
[----:B------:R-:W-:Y:S05]  /*d790*/  F2FP.F16.F32.PACK_AB R49, R161, R162 ;  /* 0x000000a2a131723e */ /* 0x000fea00000000ff */
[----:B------:R4:W-:Y:S01]  /*d7a0*/  MUFU.EX2 R149, R48 ;  /* 0x0000003000957308 */ /* 0x0009e20000000800 */
[----:B------:R-:W-:Y:S02]  /*d7b0*/  F2FP.F16.F32.PACK_AB R50, R159, R160 ;  /* 0x000000a09f32723e */ /* 0x000fe400000000ff */
[----:B------:R-:W-:Y:S01]  /*d7c0*/  F2FP.F16.F32.PACK_AB R51, R157, R158 ;  /* 0x0000009e9d33723e */ /* 0x000fe200000000ff */
[--C-:B--2---:R-:W-:Y:S06]  /*d7d0*/  FFMA.FTZ R44, R71, UR4, -R68.reuse ;  /* 0x00000004472c7c23 */ /* 0x104fec0008010844 */
[----:B------:R2:W1:Y:S01]  /*d7e0*/  MUFU.EX2 R152, R44 ;  /* 0x0000002c00987308 */ /* 0x0004620000000800 */
[--C-:B----4-:R-:W-:Y:S09]  /*d7f0*/  FFMA.FTZ R48, R76, UR4, -R39.reuse ;  /* 0x000000044c307c23 */ /* 0x110ff20008010827 */
[----:B------:R4:W-:Y:S01]  /*d800*/  MUFU.EX2 R147, R48 ;  /* 0x0000003000937308 */ /* 0x0009e20000000800 */
[--C-:B--2---:R-:W-:Y:S09]  /*d810*/  FFMA.FTZ R44, R72, UR4, -R39.reuse ;  /* 0x00000004482c7c23 */ /* 0x104ff20008010827 */
[----:B------:R2:W-:Y:S01]  /*d820*/  MUFU.EX2 R151, R44 ;  /* 0x0000002c00977308 */ /* 0x0005e20000000800 */
[--C-:B----4-:R-:W-:Y:S09]  /*d830*/  FFMA.FTZ R48, R77, UR4, -R39.reuse ;  /* 0x000000044d307c23 */ /* 0x110ff20008010827 */
[----:B------:R4:W-:Y:S01]  /*d840*/  MUFU.EX2 R148, R48 ;  /* 0x0000003000947308 */ /* 0x0009e20000000800 */
[--C-:B--2---:R-:W-:Y:S09]  /*d850*/  FFMA.FTZ R44, R73, UR4, -R39.reuse ;  /* 0x00000004492c7c23 */ /* 0x104ff20008010827 */
[----:B------:R2:W5:Y:S01]  /*d860*/  MUFU.EX2 R153, R44 ;  /* 0x0000002c00997308 */ /* 0x0005620000000800 */
[--C-:B----4-:R-:W-:Y:S09]  /*d870*/  FFMA.FTZ R48, R78, UR4, -R68.reuse ;  /* 0x000000044e307c23 */ /* 0x110ff20008010844 */
[----:B------:R4:W-:Y:S01]  /*d880*/  MUFU.EX2 R145, R48 ;  /* 0x0000003000917308 */ /* 0x0009e20000000800 */
[--C-:B--2---:R-:W-:Y:S09]  /*d890*/  FFMA.FTZ R44, R74, UR4, -R68.reuse ;  /* 0x000000044a2c7c23 */ /* 0x104ff20008010844 */
[----:B------:R2:W5:Y:S01]  /*d8a0*/  MUFU.EX2 R150, R44 ;  /* 0x0000002c00967308 */ /* 0x0005620000000800 */
[--C-:B----4-:R-:W-:Y:S09]  /*d8b0*/  FFMA.FTZ R48, R79, UR4, -R68.reuse ;  /* 0x000000044f307c23 */ /* 0x110ff20008010844 */
[----:B------:R4:W5:Y:S01]  /*d8c0*/  MUFU.EX2 R144, R48 ;  /* 0x0000003000907308 */ /* 0x0009620000000800 */
[----:B--2---:R-:W-:Y:S07]  /*d8d0*/  F2FP.F16.F32.PACK_AB R44, R172, R173 ;  /* 0x000000adac2c723e */ /* 0x004fee00000000ff */
[C---:B------:R-:W-:Y:S05]  /*d8e0*/  HMMA.16816.F32 R4, R44.reuse, R52, R4 ;  /* 0x000000342c04723c */ /* 0x040fea0000001804 */
[--C-:B----4-:R-:W-:Y:S01]  /*d8f0*/  FFMA.FTZ R48, R80, UR4, -R39.reuse ;  /* 0x0000000450307c23 */ /* 0x110fe20008010827 */
[C---:B------:R-:W-:Y:S01]  /*d900*/  HMMA.16816.F32 R8, R44.reuse, R54, R8 ;  /* 0x000000362c08723c */ /* 0x040fe20000001808 */
[----:B------:R-:W2:Y:S02]  /*d910*/  LDSM.16.MT88.4 R52, [R134+0xd800] ;  /* 0x00d800008634783b */ /* 0x000ea40000004200 */
[----:B------:R4:W-:Y:S03]  /*d920*/  MUFU.EX2 R146, R48 ;  /* 0x0000003000927308 */ /* 0x0009e60000000800 */
[C---:B------:R-:W-:Y:S06]  /*d930*/  HMMA.16816.F32 R12, R44.reuse, R56, R12 ;  /* 0x000000382c0c723c */ /* 0x040fec000000180c */
[C---:B------:R-:W-:Y:S01]  /*d940*/  HMMA.16816.F32 R16, R44.reuse, R58, R16 ;  /* 0x0000003a2c10723c */ /* 0x040fe20000001810 */
[----:B------:R-:W5:Y:S05]  /*d950*/  LDSM.16.MT88.4 R56, [R225+0xd800] ;  /* 0x00d80000e138783b */ /* 0x000f6a0000004200 */
[C---:B---3--:R-:W-:Y:S05]  /*d960*/  HMMA.16816.F32 R20, R44.reuse, R60, R20 ;  /* 0x0000003c2c14723c */ /* 0x048fea0000001814 */
[--C-:B----4-:R-:W-:Y:S01]  /*d970*/  FFMA.FTZ R48, R81, UR4, -R39.reuse ;  /* 0x0000000451307c23 */ /* 0x110fe20008010827 */
[C---:B------:R-:W-:Y:S01]  /*d980*/  HMMA.16816.F32 R24, R44.reuse, R62, R24 ;  /* 0x0000003e2c18723c */ /* 0x040fe20000001818 */
[----:B------:R-:W3:Y:S02]  /*d990*/  LDSM.16.MT88.4 R60, [R135+0xd800] ;  /* 0x00d80000873c783b */ /* 0x000ee40000004200 */
[----:B------:R4:W3:Y:S03]  /*d9a0*/  MUFU.EX2 R143, R48 ;  /* 0x00000030008f7308 */ /* 0x0008e60000000800 */
[C---:B-1----:R-:W-:Y:S06]  /*d9b0*/  HMMA.16816.F32 R28, R44.reuse, R40, R28 ;  /* 0x000000282c1c723c */ /* 0x042fec000000181c */
[----:B------:R-:W-:Y:S01]  /*d9c0*/  HMMA.16816.F32 R32, R44, R42, R32 ;  /* 0x0000002a2c20723c */ /* 0x000fe20000001820 */
[----:B------:R-:W1:Y:S06]  /*d9d0*/  LDSM.16.MT88.4 R40, [R224+0xd800] ;  /* 0x00d80000e028783b */ /* 0x000e6c0000004200 */
[--C-:B------:R-:W-:Y:S01]  /*d9e0*/  FFMA.FTZ R44, R82, UR4, -R68.reuse ;  /* 0x00000004522c7c23 */ /* 0x100fe20008010844 */
[----:B----4-:R-:W-:Y:S03]  /*d9f0*/  F2FP.F16.F32.PACK_AB R48, R165, R166 ;  /* 0x000000a6a530723e */ /* 0x010fe600000000ff */
[----:B------:R4:W-:Y:S04]  /*da00*/  MUFU.EX2 R141, R44 ;  /* 0x0000002c008d7308 */ /* 0x0009e80000000800 */
[C---:B--2---:R-:W-:Y:S06]  /*da10*/  HMMA.16816.F32 R4, R48.reuse, R52, R4 ;  /* 0x000000343004723c */ /* 0x044fec0000001804 */
[C---:B------:R-:W-:Y:S05]  /*da20*/  HMMA.16816.F32 R8, R48.reuse, R54, R8 ;  /* 0x000000363008723c */ /* 0x040fea0000001808 */
[--C-:B------:R-:W-:Y:S01]  /*da30*/  FFMA.FTZ R52, R85, UR4, -R39.reuse ;  /* 0x0000000455347c23 */ /* 0x100fe20008010827 */
[C---:B-----5:R-:W-:Y:S03]  /*da40*/  HMMA.16816.F32 R12, R48.reuse, R56, R12 ;  /* 0x00000038300c723c */ /* 0x060fe6000000180c */
[----:B------:R2:W-:Y:S02]  /*da50*/  MUFU.EX2 R139, R52 ;  /* 0x00000034008b7308 */ /* 0x0005e40000000800 */
[--C-:B----4-:R-:W-:Y:S01]  /*da60*/  FFMA.FTZ R44, R83, UR4, -R68.reuse ;  /* 0x00000004532c7c23 */ /* 0x110fe20008010844 */
[C---:B------:R-:W-:Y:S07]  /*da70*/  HMMA.16816.F32 R16, R48.reuse, R58, R16 ;  /* 0x0000003a3010723c */ /* 0x040fee0000001810 */
[----:B------:R4:W5:Y:S01]  /*da80*/  MUFU.EX2 R142, R44 ;  /* 0x0000002c008e7308 */ /* 0x0009620000000800 */
[C---:B---3--:R-:W-:Y:S03]  /*da90*/  HMMA.16816.F32 R20, R48.reuse, R60, R20 ;  /* 0x0000003c3014723c */ /* 0x048fe60000001814 */
[--C-:B------:R-:W-:Y:S03]  /*daa0*/  FFMA.FTZ R56, R87, UR4, -R68.reuse ;  /* 0x0000000457387c23 */ /* 0x100fe60008010844 */
[C---:B------:R-:W-:Y:S03]  /*dab0*/  HMMA.16816.F32 R24, R48.reuse, R62, R24 ;  /* 0x0000003e3018723c */ /* 0x040fe60000001818 */
[----:B------:R3:W-:Y:S02]  /*dac0*/  MUFU.EX2 R138, R56 ;  /* 0x00000038008a7308 */ /* 0x0007e40000000800 */
[--C-:B--2---:R-:W-:Y:S01]  /*dad0*/  FFMA.FTZ R52, R86, UR4, -R68.reuse ;  /* 0x0000000456347c23 */ /* 0x104fe20008010844 */
[C---:B-1----:R-:W-:Y:S05]  /*dae0*/  HMMA.16816.F32 R28, R48.reuse, R40, R28 ;  /* 0x00000028301c723c */ /* 0x042fea000000181c */
[--C-:B----4-:R-:W-:Y:S01]  /*daf0*/  FFMA.FTZ R44, R84, UR4, -R39.reuse ;  /* 0x00000004542c7c23 */ /* 0x110fe20008010827 */
[----:B------:R-:W-:Y:S01]  /*db00*/  HMMA.16816.F32 R32, R48, R42, R32 ;  /* 0x0000002a3020723c */ /* 0x000fe20000001820 */
[----:B------:R1:W2:Y:S01]  /*db10*/  MUFU.EX2 R137, R52 ;  /* 0x0000003400897308 */ /* 0x0002a20000000800 */
[----:B------:R-:W-:Y:S03]  /*db20*/  LDSM.16.MT88.4 R48, [R224+0xe000] ;  /* 0x00e00000e030783b */ /* 0x000fe60000004200 */
[--C-:B------:R-:W-:Y:S01]  /*db30*/  FFMA.FTZ R40, R89, UR4, -R39.reuse ;  /* 0x0000000459287c23 */ /* 0x100fe20008010827 */
[----:B------:R-:W-:Y:S01]  /*db40*/  F2FP.F16.F32.PACK_AB R41, R152, R154 ;  /* 0x0000009a9829723e */ /* 0x000fe200000000ff */
[----:B------:R-:W-:Y:S01]  /*db50*/  FFMA.FTZ R60, R90, UR4, -R68 ;  /* 0x000000045a3c7c23 */ /* 0x000fe20008010844 */
[----:B---3--:R-:W-:Y:S03]  /*db60*/  FFMA.FTZ R56, R88, UR4, -R39 ;  /* 0x0000000458387c23 */ /* 0x008fe60008010827 */
[----:B------:R3:W-:Y:S01]  /*db70*/  MUFU.EX2 R140, R44 ;  /* 0x0000002c008c7308 */ /* 0x0007e20000000800 */
[----:B------:R-:W-:Y:S01]  /*db80*/  F2FP.F16.F32.PACK_AB R42, R153, R151 ;  /* 0x00000097992a723e */ /* 0x000fe200000000ff */
[----:B------:R-:W-:Y:S01]  /*db90*/  FFMA.FTZ R2, R2, R211, R181 ;  /* 0x000000d302027223 */ /* 0x000fe200000100b5 */
[----:B------:R-:W-:Y:S01]  /*dba0*/  F2FP.F16.F32.PACK_AB R43, R149, R150 ;  /* 0x00000096952b723e */ /* 0x000fe200000000ff */
[----:B------:R-:W-:Y:S06]  /*dbb0*/  FFMA.FTZ R0, R0, R210, R180 ;  /* 0x000000d200007223 */ /* 0x000fec00000100b4 */
[----:B------:R4:W-:Y:S01]  /*dbc0*/  MUFU.EX2 R133, R40 ;  /* 0x0000002800857308 */ /* 0x0009e20000000800 */
[----:B-1----:R-:W-:Y:S01]  /*dbd0*/  LDSM.16.MT88.4 R52, [R225+0xe000] ;  /* 0x00e00000e134783b */ /* 0x002fe20000004200 */
[----:B------:R-:W-:Y:S04]  /*dbe0*/  FADD.FTZ R0, R186, R0 ;  /* 0x00000000ba007221 */ /* 0x000fe80000010000 */
[----:B------:R-:W-:Y:S04]  /*dbf0*/  FADD.FTZ R0, R184, R0 ;  /* 0x00000000b8007221 */ /* 0x000fe80000010000 */
[----:B------:R1:W2:Y:S01]  /*dc00*/  MUFU.EX2 R136, R56 ;  /* 0x0000003800887308 */ /* 0x0002a20000000800 */
[----:B---3--:R-:W3:Y:S09]  /*dc10*/  LDSM.16.MT88.4 R44, [R134+0xe000] ;  /* 0x00e00000862c783b */ /* 0x008ef20000004200 */
[----:B------:R5:W-:Y:S01]  /*dc20*/  MUFU.EX2 R132, R60 ;  /* 0x0000003c00847308 */ /* 0x000be20000000800 */
[----:B----4-:R-:W-:Y:S01]  /*dc30*/  F2FP.F16.F32.PACK_AB R40, R155, R156 ;  /* 0x0000009c9b28723e */ /* 0x010fe200000000ff */
[----:B-1----:R-:W1:Y:S08]  /*dc40*/  LDSM.16.MT88.4 R56, [R135+0xe000] ;  /* 0x00e000008738783b */ /* 0x002e700000004200 */
[----:B-----5:R-:W4:Y:S01]  /*dc50*/  LDSM.16.MT88.4 R60, [R134+0xe800] ;  /* 0x00e80000863c783b */ /* 0x020f220000004200 */
[C---:B---3--:R-:W-:Y:S06]  /*dc60*/  HMMA.16816.F32 R4, R40.reuse, R44, R4 ;  /* 0x0000002c2804723c */ /* 0x048fec0000001804 */
[C---:B------:R-:W-:Y:S05]  /*dc70*/  HMMA.16816.F32 R8, R40.reuse, R46, R8 ;  /* 0x0000002e2808723c */ /* 0x040fea0000001808 */
[--C-:B------:R-:W-:Y:S01]  /*dc80*/  FFMA.FTZ R44, R91, UR4, -R68.reuse ;  /* 0x000000045b2c7c23 */ /* 0x100fe20008010844 */
[C---:B------:R-:W-:Y:S03]  /*dc90*/  HMMA.16816.F32 R12, R40.reuse, R52, R12 ;  /* 0x00000034280c723c */ /* 0x040fe6000000180c */
[----:B------:R3:W5:Y:S02]  /*dca0*/  MUFU.EX2 R131, R44 ;  /* 0x0000002c00837308 */ /* 0x0007640000000800 */
[----:B------:R-:W-:Y:S01]  /*dcb0*/  F2FP.F16.F32.PACK_AB R45, R144, R145 ;  /* 0x00000091902d723e */ /* 0x000fe200000000ff */
[C---:B------:R-:W-:Y:S01]  /*dcc0*/  HMMA.16816.F32 R16, R40.reuse, R54, R16 ;  /* 0x000000362810723c */ /* 0x040fe20000001810 */
[----:B------:R-:W4:Y:S04]  /*dcd0*/  LDSM.16.MT88.4 R52, [R135+0xe800] ;  /* 0x00e800008734783b */ /* 0x000f280000004200 */
[----:B------:R-:W-:Y:S01]  /*dce0*/  F2FP.F16.F32.PACK_AB R46, R143, R146 ;  /* 0x000000928f2e723e */ /* 0x000fe200000000ff */
[C---:B-1----:R-:W-:Y:S05]  /*dcf0*/  HMMA.16816.F32 R20, R40.reuse, R56, R20 ;  /* 0x000000382814723c */ /* 0x042fea0000001814 */
[----:B------:R-:W-:Y:S01]  /*dd00*/  F2FP.F16.F32.PACK_AB R47, R142, R141 ;  /* 0x0000008d8e2f723e */ /* 0x000fe200000000ff */
[C---:B------:R-:W-:Y:S01]  /*dd10*/  HMMA.16816.F32 R24, R40.reuse, R58, R24 ;  /* 0x0000003a2818723c */ /* 0x040fe20000001818 */
[----:B------:R-:W1:Y:S04]  /*dd20*/  LDSM.16.MT88.4 R56, [R224+0xe800] ;  /* 0x00e80000e038783b */ /* 0x000e680000004200 */
[--C-:B---3--:R-:W-:Y:S01]  /*dd30*/  FFMA.FTZ R44, R92, UR4, -R39.reuse ;  /* 0x000000045c2c7c23 */ /* 0x108fe20008010827 */
[C---:B------:R-:W-:Y:S03]  /*dd40*/  HMMA.16816.F32 R28, R40.reuse, R48, R28 ;  /* 0x00000030281c723c */ /* 0x040fe6000000181c */
[----:B------:R3:W-:Y:S03]  /*dd50*/  MUFU.EX2 R130, R44 ;  /* 0x0000002c00827308 */ /* 0x0007e60000000800 */
[----:B------:R-:W-:Y:S01]  /*dd60*/  HMMA.16816.F32 R32, R40, R50, R32 ;  /* 0x000000322820723c */ /* 0x000fe20000001820 */
[----:B------:R-:W1:Y:S06]  /*dd70*/  LDSM.16.MT88.4 R48, [R134+0xf000] ;  /* 0x00f000008630783b */ /* 0x000e6c0000004200 */
[--C-:B------:R-:W-:Y:S01]  /*dd80*/  FFMA.FTZ R40, R97, UR4, -R39.reuse ;  /* 0x0000000461287c23 */ /* 0x100fe20008010827 */
[----:B--2---:R-:W-:Y:S03]  /*dd90*/  F2FP.F16.F32.PACK_AB R41, R138, R137 ;  /* 0x000000898a29723e */ /* 0x004fe600000000ff */
[----:B------:R-:W-:Y:S02]  /*dda0*/  F2FP.F16.F32.PACK_AB R42, R133, R136 ;  /* 0x00000088852a723e */ /* 0x000fe400000000ff */
[----:B-----5:R-:W-:Y:S01]  /*ddb0*/  F2FP.F16.F32.PACK_AB R43, R131, R132 ;  /* 0x00000084832b723e */ /* 0x020fe200000000ff */
[--C-:B---3--:R-:W-:Y:S02]  /*ddc0*/  FFMA.FTZ R44, R93, UR4, -R39.reuse ;  /* 0x000000045d2c7c23 */ /* 0x108fe40008010827 */
[----:B------:R2:W-:Y:S10]  /*ddd0*/  MUFU.EX2 R93, R40 ;  /* 0x00000028005d7308 */ /* 0x0005f40000000800 */
[----:B------:R3:W-:Y:S01]  /*dde0*/  MUFU.EX2 R129, R44 ;  /* 0x0000002c00817308 */ /* 0x0007e20000000800 */
[--C-:B--2---:R-:W-:Y:S09]  /*ddf0*/  FFMA.FTZ R40, R98, UR4, -R68.reuse ;  /* 0x0000000462287c23 */ /* 0x104ff20008010844 */
[----:B------:R2:W-:Y:S01]  /*de00*/  MUFU.EX2 R92, R40 ;  /* 0x00000028005c7308 */ /* 0x0005e20000000800 */
[--C-:B---3--:R-:W-:Y:S09]  /*de10*/  FFMA.FTZ R44, R94, UR4, -R68.reuse ;  /* 0x000000045e2c7c23 */ /* 0x108ff20008010844 */
[----:B------:R3:W-:Y:S01]  /*de20*/  MUFU.EX2 R125, R44 ;  /* 0x0000002c007d7308 */ /* 0x0007e20000000800 */
[--C-:B--2---:R-:W-:Y:S09]  /*de30*/  FFMA.FTZ R40, R99, UR4, -R68.reuse ;  /* 0x0000000463287c23 */ /* 0x104ff20008010844 */
[----:B------:R2:W-:Y:S01]  /*de40*/  MUFU.EX2 R91, R40 ;  /* 0x00000028005b7308 */ /* 0x0005e20000000800 */
[----:B---3--:R-:W-:Y:S09]  /*de50*/  FFMA.FTZ R44, R95, UR4, -R68 ;  /* 0x000000045f2c7c23 */ /* 0x008ff20008010844 */
[----:B------:R3:W5:Y:S01]  /*de60*/  MUFU.EX2 R95, R44 ;  /* 0x0000002c005f7308 */ /* 0x0007620000000800 */
[--C-:B--2---:R-:W-:Y:S09]  /*de70*/  FFMA.FTZ R40, R100, UR4, -R39.reuse ;  /* 0x0000000464287c23 */ /* 0x104ff20008010827 */
[----:B------:R2:W-:Y:S01]  /*de80*/  MUFU.EX2 R90, R40 ;  /* 0x00000028005a7308 */ /* 0x0005e20000000800 */
[--C-:B---3--:R-:W-:Y:S09]  /*de90*/  FFMA.FTZ R44, R96, UR4, -R39.reuse ;  /* 0x00000004602c7c23 */ /* 0x108ff20008010827 */
[----:B------:R3:W5:Y:S01]  /*dea0*/  MUFU.EX2 R94, R44 ;  /* 0x0000002c005e7308 */ /* 0x0007620000000800 */
[----:B--2---:R-:W-:Y:S01]  /*deb0*/  FADD.FTZ R40, R189, R2 ;  /* 0x00000002bd287221 */ /* 0x004fe20000010000 */
[----:B------:R-:W-:Y:S03]  /*dec0*/  FFMA.FTZ R2, R101, UR4, -R39 ;  /* 0x0000000465027c23 */ /* 0x000fe60008010827 */
[----:B------:R-:W-:Y:S05]  /*ded0*/  FADD.FTZ R40, R185, R40 ;  /* 0x00000028b9287221 */ /* 0x000fea0000010000 */
[----:B------:R2:W-:Y:S01]  /*dee0*/  MUFU.EX2 R89, R2 ;  /* 0x0000000200597308 */ /* 0x0005e20000000800 */
[----:B---3--:R-:W-:Y:S07]  /*def0*/  F2FP.F16.F32.PACK_AB R44, R148, R147 ;  /* 0x00000093942c723e */ /* 0x008fee00000000ff */
[C---:B----4-:R-:W-:Y:S06]  /*df00*/  HMMA.16816.F32 R4, R44.reuse, R60, R4 ;  /* 0x0000003c2c04723c */ /* 0x050fec0000001804 */
[C---:B------:R-:W-:Y:S01]  /*df10*/  HMMA.16816.F32 R8, R44.reuse, R62, R8 ;  /* 0x0000003e2c08723c */ /* 0x040fe20000001808 */
[----:B------:R-:W3:Y:S04]  /*df20*/  LDSM.16.MT88.4 R60, [R225+0xf000] ;  /* 0x00f00000e13c783b */ /* 0x000ee80000004200 */
[----:B--2---:R-:W-:Y:S01]  /*df30*/  FFMA.FTZ R2, R102, UR4, -R68 ;  /* 0x0000000466027c23 */ /* 0x004fe20008010844 */
[C---:B------:R-:W-:Y:S03]  /*df40*/  HMMA.16816.F32 R12, R44.reuse, R64, R12 ;  /* 0x000000402c0c723c */ /* 0x040fe6000000180c */
[----:B------:R2:W-:Y:S03]  /*df50*/  MUFU.EX2 R88, R2 ;  /* 0x0000000200587308 */ /* 0x0005e60000000800 */
[C---:B------:R-:W-:Y:S05]  /*df60*/  HMMA.16816.F32 R16, R44.reuse, R66, R16 ;  /* 0x000000422c10723c */ /* 0x040fea0000001810 */
[----:B------:R-:W-:Y:S01]  /*df70*/  FADD.FTZ R65, R218, R40 ;  /* 0x00000028da417221 */ /* 0x000fe20000010000 */
[C---:B------:R-:W-:Y:S05]  /*df80*/  HMMA.16816.F32 R20, R44.reuse, R52, R20 ;  /* 0x000000342c14723c */ /* 0x040fea0000001814 */
[----:B------:R-:W-:Y:S01]  /*df90*/  F2FP.F16.F32.PACK_AB R40, R139, R140 ;  /* 0x0000008c8b28723e */ /* 0x000fe200000000ff */
[C---:B------:R-:W-:Y:S01]  /*dfa0*/  HMMA.16816.F32 R24, R44.reuse, R54, R24 ;  /* 0x000000362c18723c */ /* 0x040fe20000001818 */
[----:B------:R-:W4:Y:S04]  /*dfb0*/  LDSM.16.MT88.4 R52, [R135+0xf000] ;  /* 0x00f000008734783b */ /* 0x000f280000004200 */
[----:B------:R-:W-:Y:S01]  /*dfc0*/  FADD.FTZ R64, R217, R0 ;  /* 0x00000000d9407221 */ /* 0x000fe20000010000 */
[C---:B-1----:R-:W-:Y:S05]  /*dfd0*/  HMMA.16816.F32 R28, R44.reuse, R56, R28 ;  /* 0x000000382c1c723c */ /* 0x042fea000000181c */
[----:B------:R-:W-:Y:S01]  /*dfe0*/  FFMA.FTZ R0, R103, UR4, -R68 ;  /* 0x0000000467007c23 */ /* 0x000fe20008010844 */
[----:B------:R-:W-:Y:S01]  /*dff0*/  HMMA.16816.F32 R32, R44, R58, R32 ;  /* 0x0000003a2c20723c */ /* 0x000fe20000001820 */
[----:B------:R-:W1:Y:S02]  /*e000*/  LDSM.16.MT88.4 R44, [R224+0xf000] ;  /* 0x00f00000e02c783b */ /* 0x000e640000004200 */
[----:B------:R5:W-:Y:S02]  /*e010*/  MUFU.EX2 R87, R0 ;  /* 0x0000000000577308 */ /* 0x000be40000000800 */
[----:B------:R-:W-:Y:S01]  /*e020*/  FADD.FTZ R56, R222, R65 ;  /* 0x00000041de387221 */ /* 0x000fe20000010000 */
[C---:B------:R-:W-:Y:S05]  /*e030*/  HMMA.16816.F32 R4, R40.reuse, R48, R4 ;  /* 0x000000302804723c */ /* 0x040fea0000001804 */
[----:B--2---:R-:W-:Y:S01]  /*e040*/  FADD.FTZ R2, R221, R64 ;  /* 0x00000040dd027221 */ /* 0x004fe20000010000 */
[C---:B------:R-:W-:Y:S05]  /*e050*/  HMMA.16816.F32 R8, R40.reuse, R50, R8 ;  /* 0x000000322808723c */ /* 0x040fea0000001808 */
[----:B------:R-:W-:Y:S01]  /*e060*/  FADD.FTZ R48, R223, R2 ;  /* 0x00000002df307221 */ /* 0x000fe20000010000 */
[C---:B---3--:R-:W-:Y:S05]  /*e070*/  HMMA.16816.F32 R12, R40.reuse, R60, R12 ;  /* 0x0000003c280c723c */ /* 0x048fea000000180c */
[--C-:B------:R-:W-:Y:S01]  /*e080*/  FFMA.FTZ R2, R105, UR4, -R39.reuse ;  /* 0x0000000469027c23 */ /* 0x100fe20008010827 */
[C---:B------:R-:W-:Y:S01]  /*e090*/  HMMA.16816.F32 R16, R40.reuse, R62, R16 ;  /* 0x0000003e2810723c */ /* 0x040fe20000001810 */
[----:B------:R-:W-:Y:S02]  /*e0a0*/  LDSM.16.MT88.4 R60, [R225+0xf800] ;  /* 0x00f80000e13c783b */ /* 0x000fe40000004200 */
[----:B------:R2:W-:Y:S02]  /*e0b0*/  MUFU.EX2 R85, R2 ;  /* 0x0000000200557308 */ /* 0x0005e40000000800 */
[----:B-----5:R-:W-:Y:S01]  /*e0c0*/  FFMA.FTZ R0, R104, UR4, -R39 ;  /* 0x0000000468007c23 */ /* 0x020fe20008010827 */
[C---:B----4-:R-:W-:Y:S07]  /*e0d0*/  HMMA.16816.F32 R20, R40.reuse, R52, R20 ;  /* 0x000000342814723c */ /* 0x050fee0000001814 */
[----:B------:R3:W4:Y:S01]  /*e0e0*/  MUFU.EX2 R86, R0 ;  /* 0x0000000000567308 */ /* 0x0007220000000800 */
[C---:B------:R-:W-:Y:S01]  /*e0f0*/  HMMA.16816.F32 R24, R40.reuse, R54, R24 ;  /* 0x000000362818723c */ /* 0x040fe20000001818 */
[----:B------:R-:W-:Y:S02]  /*e100*/  LDSM.16.MT88.4 R52, [R135+0xf800] ;  /* 0x00f800008734783b */ /* 0x000fe40000004200 */
[----:B------:R-:W-:Y:S03]  /*e110*/  FADD.FTZ R48, R250, R48 ;  /* 0x00000030fa307221 */ /* 0x000fe60000010000 */
[C---:B-1----:R-:W-:Y:S05]  /*e120*/  HMMA.16816.F32 R28, R40.reuse, R44, R28 ;  /* 0x0000002c281c723c */ /* 0x042fea000000181c */
[----:B--2---:R-:W-:Y:S01]  /*e130*/  FADD.FTZ R2, R208, R48 ;  /* 0x00000030d0027221 */ /* 0x004fe20000010000 */
[----:B------:R-:W-:Y:S01]  /*e140*/  HMMA.16816.F32 R32, R40, R46, R32 ;  /* 0x0000002e2820723c */ /* 0x000fe20000001820 */
[----:B------:R-:W-:Y:S04]  /*e150*/  LDSM.16.MT88.4 R40, [R224+0xf800] ;  /* 0x00f80000e028783b */ /* 0x000fe80000004200 */
[----:B------:R-:W-:Y:S01]  /*e160*/  FFMA.FTZ R48, R106, UR4, -R68 ;  /* 0x000000046a307c23 */ /* 0x000fe20008010844 */
[----:B------:R-:W-:Y:S01]  /*e170*/  FADD.FTZ R49, R249, R56 ;  /* 0x00000038f9317221 */ /* 0x000fe20000010000 */
[----:B------:R-:W-:Y:S01]  /*e180*/  FADD.FTZ R2, R205, R2 ;  /* 0x00000002cd027221 */ /* 0x000fe20000010000 */
[----:B------:R-:W-:Y:S01]  /*e190*/  FFMA.FTZ R44, R110, UR4, -R68 ;  /* 0x000000046e2c7c23 */ /* 0x000fe20008010844 */
[----:B------:R1:W-:Y:S01]  /*e1a0*/  MUFU.EX2 R84, R48 ;  /* 0x0000003000547308 */ /* 0x0003e20000000800 */
[----:B------:R-:W2:Y:S01]  /*e1b0*/  LDSM.16.MT88.4 R56, [R134+0xf800] ;  /* 0x00f800008638783b */ /* 0x000ea20000004200 */
[----:B---3--:R-:W-:Y:S01]  /*e1c0*/  FADD.FTZ R0, R252, R49 ;  /* 0x00000031fc007221 */ /* 0x008fe20000010000 */
[----:B------:R-:W-:Y:S01]  /*e1d0*/  FADD.FTZ R2, R204, R2 ;  /* 0x00000002cc027221 */ /* 0x000fe20000010000 */
[----:B------:R-:W-:Y:S02]  /*e1e0*/  F2FP.F16.F32.PACK_AB R49, R95, R125 ;  /* 0x0000007d5f31723e */ /* 0x000fe400000000ff */
[----:B------:R-:W-:Y:S01]  /*e1f0*/  FADD.FTZ R0, R209, R0 ;  /* 0x00000000d1007221 */ /* 0x000fe20000010000 */
[----:B------:R-:W-:Y:S03]  /*e200*/  F2FP.F16.F32.PACK_AB R50, R93, R94 ;  /* 0x0000005e5d32723e */ /* 0x000fe600000000ff */
[----:B------:R-:W-:Y:S01]  /*e210*/  MUFU.EX2 R80, R44 ;  /* 0x0000002c00507308 */ /* 0x000fe20000000800 */
[----:B------:R-:W-:Y:S01]  /*e220*/  F2FP.F16.F32.PACK_AB R51, R91, R92 ;  /* 0x0000005c5b33723e */ /* 0x000fe200000000ff */
[----:B------:R-:W-:Y:S01]  /*e230*/  FADD.FTZ R0, R207, R0 ;  /* 0x00000000cf007221 */ /* 0x000fe20000010000 */
[----:B----4-:R-:W-:Y:S03]  /*e240*/  F2FP.F16.F32.PACK_AB R46, R85, R86 ;  /* 0x00000056552e723e */ /* 0x010fe600000000ff */
[----:B-1----:R-:W-:Y:S01]  /*e250*/  FADD.FTZ R48, R206, R0 ;  /* 0x00000000ce307221 */ /* 0x002fe20000010000 */
[----:B------:R-:W-:Y:S03]  /*e260*/  FFMA.FTZ R0, R107, UR4, -R68 ;  /* 0x000000046b007c23 */ /* 0x000fe60008010844 */
[----:B------:R-:W-:Y:S01]  /*e270*/  FADD.FTZ R48, R203, R48 ;  /* 0x00000030cb307221 */ /* 0x000fe20000010000 */
[----:B------:R1:W3:Y:S03]  /*e280*/  MUFU.EX2 R83, R0 ;  /* 0x0000000000537308 */ /* 0x0002e60000000800 */
[----:B------:R-:W-:Y:S01]  /*e290*/  FADD.FTZ R64, R202, R48 ;  /* 0x00000030ca407221 */ /* 0x000fe20000010000 */
[----:B------:R-:W-:Y:S01]  /*e2a0*/  F2FP.F16.F32.PACK_AB R48, R129, R130 ;  /* 0x000000828130723e */ /* 0x000fe200000000ff */
[----:B-1----:R-:W-:Y:S01]  /*e2b0*/  FADD.FTZ R0, R201, R2 ;  /* 0x00000002c9007221 */ /* 0x002fe20000010000 */
[--C-:B------:R-:W-:Y:S05]  /*e2c0*/  FFMA.FTZ R2, R108, UR4, -R39.reuse ;  /* 0x000000046c027c23 */ /* 0x100fea0008010827 */
[C---:B--2---:R-:W-:Y:S01]  /*e2d0*/  HMMA.16816.F32 R4, R48.reuse, R56, R4 ;  /* 0x000000383004723c */ /* 0x044fe20000001804 */
[----:B------:R1:W-:Y:S04]  /*e2e0*/  MUFU.EX2 R82, R2 ;  /* 0x0000000200527308 */ /* 0x0003e80000000800 */
[----:B------:R-:W-:Y:S01]  /*e2f0*/  FADD.FTZ R65, R200, R0 ;  /* 0x00000000c8417221 */ /* 0x000fe20000010000 */
[C---:B------:R-:W-:Y:S01]  /*e300*/  HMMA.16816.F32 R8, R48.reuse, R58, R8 ;  /* 0x0000003a3008723c */ /* 0x040fe20000001808 */
[----:B------:R-:W2:Y:S04]  /*e310*/  LDSM.16.MT88.4 R56, [R134+0x10000] ;  /* 0x010000008638783b */ /* 0x000ea80000004200 */
[----:B------:R-:W-:Y:S01]  /*e320*/  FFMA.FTZ R0, R109, UR4, -R39 ;  /* 0x000000046d007c23 */ /* 0x000fe20008010827 */
[C---:B------:R-:W-:Y:S03]  /*e330*/  HMMA.16816.F32 R12, R48.reuse, R60, R12 ;  /* 0x0000003c300c723c */ /* 0x040fe6000000180c */
[----:B------:R4:W-:Y:S02]  /*e340*/  MUFU.EX2 R81, R0 ;  /* 0x0000000000517308 */ /* 0x0009e40000000800 */
[----:B------:R-:W-:Y:S01]  /*e350*/  FADD.FTZ R45, R198, R65 ;  /* 0x00000041c62d7221 */ /* 0x000fe20000010000 */
[C---:B------:R-:W-:Y:S01]  /*e360*/  HMMA.16816.F32 R16, R48.reuse, R62, R16 ;  /* 0x0000003e3010723c */ /* 0x040fe20000001810 */
[----:B------:R-:W5:Y:S04]  /*e370*/  LDSM.16.MT88.4 R60, [R225+0x10000] ;  /* 0x01000000e13c783b */ /* 0x000f680000004200 */
[----:B-1----:R-:W-:Y:S01]  /*e380*/  FADD.FTZ R2, R199, R64 ;  /* 0x00000040c7027221 */ /* 0x002fe20000010000 */
[C---:B------:R-:W-:Y:S05]  /*e390*/  HMMA.16816.F32 R20, R48.reuse, R52, R20 ;  /* 0x000000343014723c */ /* 0x040fea0000001814 */
[----:B---3--:R-:W-:Y:S01]  /*e3a0*/  F2FP.F16.F32.PACK_AB R47, R83, R84 ;  /* 0x00000054532f723e */ /* 0x008fe200000000ff */
[C---:B------:R-:W-:Y:S01]  /*e3b0*/  HMMA.16816.F32 R24, R48.reuse, R54, R24 ;  /* 0x000000363018723c */ /* 0x040fe20000001818 */
[----:B------:R-:W1:Y:S04]  /*e3c0*/  LDSM.16.MT88.4 R52, [R135+0x10000] ;  /* 0x010000008734783b */ /* 0x000e680000004200 */
[----:B----4-:R-:W-:Y:S01]  /*e3d0*/  FADD.FTZ R0, R197, R2 ;  /* 0x00000002c5007221 */ /* 0x010fe20000010000 */
[C---:B------:R-:W-:Y:S05]  /*e3e0*/  HMMA.16816.F32 R28, R48.reuse, R40, R28 ;  /* 0x00000028301c723c */ /* 0x040fea000000181c */
[----:B------:R-:W-:Y:S01]  /*e3f0*/  FADD.FTZ R2, R196, R45 ;  /* 0x0000002dc4027221 */ /* 0x000fe20000010000 */
[----:B------:R-:W-:Y:S01]  /*e400*/  HMMA.16816.F32 R32, R48, R42, R32 ;  /* 0x0000002a3020723c */ /* 0x000fe20000001820 */
[----:B------:R-:W3:Y:S04]  /*e410*/  LDSM.16.MT88.4 R40, [R224+0x10000] ;  /* 0x01000000e028783b */ /* 0x000ee80000004200 */
[----:B------:R-:W-:Y:S01]  /*e420*/  FADD.FTZ R0, R195, R0 ;  /* 0x00000000c3007221 */ /* 0x000fe20000010000 */
[----:B------:R-:W-:Y:S01]  /*e430*/  FADD.FTZ R2, R194, R2 ;  /* 0x00000002c2027221 */ /* 0x000fe20000010000 */
[----:B------:R-:W-:Y:S04]  /*e440*/  FFMA.FTZ R45, R111, UR4, -R68 ;  /* 0x000000046f2d7c23 */ /* 0x000fe80008010844 */
[----:B------:R-:W-:Y:S01]  /*e450*/  FADD.FTZ R44, R193, R0 ;  /* 0x00000000c12c7221 */ /* 0x000fe20000010000 */
[----:B------:R-:W-:Y:S01]  /*e460*/  FADD.FTZ R0, R192, R2 ;  /* 0x00000002c0007221 */ /* 0x000fe20000010000 */
[----:B------:R-:W4:Y:S02]  /*e470*/  MUFU.EX2 R79, R45 ;  /* 0x0000002d004f7308 */ /* 0x000f240000000800 */
[----:B------:R-:W-:Y:S01]  /*e480*/  FADD.FTZ R44, R191, R44 ;  /* 0x0000002cbf2c7221 */ /* 0x000fe20000010000 */
[----:B------:R-:W-:Y:S01]  /*e490*/  FADD.FTZ R2, R220, R0 ;  /* 0x00000000dc027221 */ /* 0x000fe20000010000 */
[--C-:B------:R-:W-:Y:S02]  /*e4a0*/  FFMA.FTZ R0, R112, UR4, -R39.reuse ;  /* 0x0000000470007c23 */ /* 0x100fe40008010827 */
[----:B------:R-:W-:Y:S01]  /*e4b0*/  FADD.FTZ R44, R251, R44 ;  /* 0x0000002cfb2c7221 */ /* 0x000fe20000010000 */
[----:B------:R-:W-:Y:S03]  /*e4c0*/  FADD.FTZ R2, R219, R2 ;  /* 0x00000002db027221 */ /* 0x000fe60000010000 */
[----:B------:R2:W-:Y:S01]  /*e4d0*/  MUFU.EX2 R78, R0 ;  /* 0x00000000004e7308 */ /* 0x0005e20000000800 */
[----:B------:R-:W-:Y:S01]  /*e4e0*/  FADD.FTZ R2, R183, R2 ;  /* 0x00000002b7027221 */ /* 0x000fe20000010000 */
[----:B--2---:R-:W-:Y:S01]  /*e4f0*/  FADD.FTZ R0, R190, R44 ;  /* 0x0000002cbe007221 */ /* 0x004fe20000010000 */
[----:B------:R-:W-:Y:S03]  /*e500*/  FFMA.FTZ R44, R113, UR4, -R39 ;  /* 0x00000004712c7c23 */ /* 0x000fe60008010827 */
[----:B------:R-:W-:Y:S01]  /*e510*/  FADD.FTZ R45, R187, R0 ;  /* 0x00000000bb2d7221 */ /* 0x000fe20000010000 */
[----:B------:R-:W-:Y:S01]  /*e520*/  FADD.FTZ R0, R182, R2 ;  /* 0x00000002b6007221 */ /* 0x000fe20000010000 */
[----:B------:R-:W-:Y:S02]  /*e530*/  FFMA.FTZ R2, R114, UR4, -R68 ;  /* 0x0000000472027c23 */ /* 0x000fe40008010844 */
[----:B------:R2:W4:Y:S01]  /*e540*/  MUFU.EX2 R77, R44 ;  /* 0x0000002c004d7308 */ /* 0x0005220000000800 */
[----:B------:R-:W-:Y:S01]  /*e550*/  FADD.FTZ R65, R179, R45 ;  /* 0x0000002db3417221 */ /* 0x000fe20000010000 */
[----:B------:R-:W-:Y:S01]  /*e560*/  FADD.FTZ R64, R175, R0 ;  /* 0x00000000af407221 */ /* 0x000fe20000010000 */
[----:B------:R-:W-:Y:S01]  /*e570*/  FFMA.FTZ R0, R115, UR4, -R68 ;  /* 0x0000000473007c23 */ /* 0x000fe20008010844 */
[----:B------:R-:W-:Y:S01]  /*e580*/  F2FP.F16.F32.PACK_AB R45, R87, R88 ;  /* 0x00000058572d723e */ /* 0x000fe200000000ff */
[----:B------:R-:W-:Y:S05]  /*e590*/  FADD.FTZ R48, R188, R65 ;  /* 0x00000041bc307221 */ /* 0x000fea0000010000 */
[----:B------:R5:W-:Y:S01]  /*e5a0*/  MUFU.EX2 R75, R0 ;  /* 0x00000000004b7308 */ /* 0x000be20000000800 */
[----:B------:R-:W-:Y:S01]  /*e5b0*/  FADD.FTZ R50, R176, R48 ;  /* 0x00000030b0327221 */ /* 0x000fe20000010000 */
[--C-:B------:R-:W-:Y:S08]  /*e5c0*/  FFMA.FTZ R48, R117, UR4, -R39.reuse ;  /* 0x0000000475307c23 */ /* 0x100ff00008010827 */
[----:B------:R1:W4:Y:S01]  /*e5d0*/  MUFU.EX2 R76, R2 ;  /* 0x00000002004c7308 */ /* 0x0003220000000800 */
[----:B--2---:R-:W-:Y:S07]  /*e5e0*/  F2FP.F16.F32.PACK_AB R44, R89, R90 ;  /* 0x0000005a592c723e */ /* 0x004fee00000000ff */
[C---:B------:R-:W-:Y:S02]  /*e5f0*/  HMMA.16816.F32 R4, R44.reuse, R56, R4 ;  /* 0x000000382c04723c */ /* 0x040fe40000001804 */
[----:B------:R-:W-:Y:S03]  /*e600*/  MUFU.EX2 R73, R48 ;  /* 0x0000003000497308 */ /* 0x000fe60000000800 */
[----:B-----5:R-:W-:Y:S01]  /*e610*/  FFMA.FTZ R0, R116, UR4, -R39 ;  /* 0x0000000474007c23 */ /* 0x020fe20008010827 */
[C---:B------:R-:W-:Y:S01]  /*e620*/  HMMA.16816.F32 R8, R44.reuse, R58, R8 ;  /* 0x0000003a2c08723c */ /* 0x040fe20000001808 */
[----:B------:R-:W2:Y:S05]  /*e630*/  LDSM.16.MT88.4 R56, [R134+0x10800] ;  /* 0x010800008638783b */ /* 0x000eaa0000004200 */
[----:B------:R5:W2:Y:S01]  /*e640*/  MUFU.EX2 R74, R0 ;  /* 0x00000000004a7308 */ /* 0x000aa20000000800 */
[----:B-1----:R-:W-:Y:S01]  /*e650*/  FADD.FTZ R2, R177, R64 ;  /* 0x00000040b1027221 */ /* 0x002fe20000010000 */
[C---:B------:R-:W-:Y:S03]  /*e660*/  HMMA.16816.F32 R12, R44.reuse, R60, R12 ;  /* 0x0000003c2c0c723c */ /* 0x040fe6000000180c */
[----:B------:R-:W-:Y:S03]  /*e670*/  FADD.FTZ R49, R171, R2 ;  /* 0x00000002ab317221 */ /* 0x000fe60000010000 */
[C---:B------:R-:W-:Y:S01]  /*e680*/  HMMA.16816.F32 R16, R44.reuse, R62, R16 ;  /* 0x0000003e2c10723c */ /* 0x040fe20000001810 */
[----:B------:R-:W1:Y:S04]  /*e690*/  LDSM.16.MT88.4 R60, [R225+0x10800] ;  /* 0x01080000e13c783b */ /* 0x000e680000004200 */
[----:B------:R-:W-:Y:S01]  /*e6a0*/  FADD.FTZ R2, R178, R50 ;  /* 0x00000032b2027221 */ /* 0x000fe20000010000 */
[C---:B------:R-:W-:Y:S05]  /*e6b0*/  HMMA.16816.F32 R20, R44.reuse, R52, R20 ;  /* 0x000000342c14723c */ /* 0x040fea0000001814 */
[----:B-----5:R-:W-:Y:S01]  /*e6c0*/  FADD.FTZ R0, R174, R49 ;  /* 0x00000031ae007221 */ /* 0x020fe20000010000 */
[C---:B------:R-:W-:Y:S01]  /*e6d0*/  HMMA.16816.F32 R24, R44.reuse, R54, R24 ;  /* 0x000000362c18723c */ /* 0x040fe20000001818 */
[----:B------:R-:W5:Y:S04]  /*e6e0*/  LDSM.16.MT88.4 R52, [R135+0x10800] ;  /* 0x010800008734783b */ /* 0x000f680000004200 */
[----:B------:R-:W-:Y:S01]  /*e6f0*/  FADD.FTZ R48, R173, R2 ;  /* 0x00000002ad307221 */ /* 0x000fe20000010000 */
[C---:B---3--:R-:W-:Y:S05]  /*e700*/  HMMA.16816.F32 R28, R44.reuse, R40, R28 ;  /* 0x000000282c1c723c */ /* 0x048fea000000181c */
[----:B------:R-:W-:Y:S01]  /*e710*/  FADD.FTZ R2, R167, R0 ;  /* 0x00000000a7027221 */ /* 0x000fe20000010000 */
[----:B------:R-:W-:Y:S01]  /*e720*/  HMMA.16816.F32 R32, R44, R42, R32 ;  /* 0x0000002a2c20723c */ /* 0x000fe20000001820 */
[----:B------:R-:W3:Y:S04]  /*e730*/  LDSM.16.MT88.4 R40, [R224+0x10800] ;  /* 0x01080000e028783b */ /* 0x000ee80000004200 */
[----:B------:R-:W-:Y:S01]  /*e740*/  FFMA.FTZ R0, R118, UR4, -R68 ;  /* 0x0000000476007c23 */ /* 0x000fe20008010844 */
[----:B------:R-:W-:Y:S01]  /*e750*/  FADD.FTZ R48, R172, R48 ;  /* 0x00000030ac307221 */ /* 0x000fe20000010000 */
[----:B------:R-:W-:Y:S01]  /*e760*/  FADD.FTZ R2, R169, R2 ;  /* 0x00000002a9027221 */ /* 0x000fe20000010000 */
[----:B----4-:R-:W-:Y:S01]  /*e770*/  F2FP.F16.F32.PACK_AB R49, R79, R80 ;  /* 0x000000504f31723e */ /* 0x010fe200000000ff */
[----:B------:R4:W-:Y:S02]  /*e780*/  MUFU.EX2 R72, R0 ;  /* 0x0000000000487308 */ /* 0x0009e40000000800 */
[----:B------:R-:W-:Y:S01]  /*e790*/  FADD.FTZ R48, R168, R48 ;  /* 0x00000030a8307221 */ /* 0x000fe20000010000 */
[----:B------:R-:W-:Y:S01]  /*e7a0*/  FADD.FTZ R2, R163, R2 ;  /* 0x00000002a3027221 */ /* 0x000fe20000010000 */
[----:B------:R-:W-:Y:S02]  /*e7b0*/  F2FP.F16.F32.PACK_AB R50, R77, R78 ;  /* 0x0000004e4d32723e */ /* 0x000fe400000000ff */
[----:B------:R-:W-:Y:S01]  /*e7c0*/  FADD.FTZ R65, R170, R48 ;  /* 0x00000030aa417221 */ /* 0x000fe20000010000 */
[----:B------:R-:W-:Y:S01]  /*e7d0*/  F2FP.F16.F32.PACK_AB R48, R81, R82 ;  /* 0x000000525130723e */ /* 0x000fe200000000ff */
[----:B------:R-:W-:Y:S01]  /*e7e0*/  FADD.FTZ R64, R164, R2 ;  /* 0x00000002a4407221 */ /* 0x000fe20000010000 */
[----:B------:R-:W-:Y:S01]  /*e7f0*/  F2FP.F16.F32.PACK_AB R51, R75, R76 ;  /* 0x0000004c4b33723e */ /* 0x000fe200000000ff */
[--C-:B------:R-:W-:Y:S02]  /*e800*/  FFMA.FTZ R2, R121, UR4, -R39.reuse ;  /* 0x0000000479027c23 */ /* 0x100fe40008010827 */
[----:B------:R-:W-:Y:S02]  /*e810*/  FADD.FTZ R44, R162, R64 ;  /* 0x00000040a22c7221 */ /* 0x000fe40000010000 */
[----:B------:R5:W-:Y:S02]  /*e820*/  MUFU.EX2 R69, R2 ;  /* 0x0000000200457308 */ /* 0x000be40000000800 */
[C---:B--2---:R-:W-:Y:S05]  /*e830*/  HMMA.16816.F32 R4, R48.reuse, R56, R4 ;  /* 0x000000383004723c */ /* 0x044fea0000001804 */
[----:B----4-:R-:W-:Y:S01]  /*e840*/  FFMA.FTZ R0, R119, UR4, -R68 ;  /* 0x0000000477007c23 */ /* 0x010fe20008010844 */
[C---:B------:R-:W-:Y:S03]  /*e850*/  HMMA.16816.F32 R8, R48.reuse, R58, R8 ;  /* 0x0000003a3008723c */ /* 0x040fe60000001808 */
[----:B------:R2:W4:Y:S02]  /*e860*/  MUFU.EX2 R71, R0 ;  /* 0x0000000000477308 */ /* 0x0005240000000800 */
[--C-:B------:R-:W-:Y:S01]  /*e870*/  FFMA.FTZ R56, R124, UR4, -R39.reuse ;  /* 0x000000047c387c23 */ /* 0x100fe20008010827 */
[C---:B-1----:R-:W-:Y:S05]  /*e880*/  HMMA.16816.F32 R12, R48.reuse, R60, R12 ;  /* 0x0000003c300c723c */ /* 0x042fea000000180c */
[----:B-----5:R-:W-:Y:S01]  /*e890*/  FADD.FTZ R2, R161, R44 ;  /* 0x0000002ca1027221 */ /* 0x020fe20000010000 */
[C---:B------:R-:W-:Y:S05]  /*e8a0*/  HMMA.16816.F32 R16, R48.reuse, R62, R16 ;  /* 0x0000003e3010723c */ /* 0x040fea0000001810 */
[----:B------:R-:W-:Y:S01]  /*e8b0*/  FADD.FTZ R2, R158, R2 ;  /* 0x000000029e027221 */ /* 0x000fe20000010000 */
[C---:B------:R-:W-:Y:S05]  /*e8c0*/  HMMA.16816.F32 R20, R48.reuse, R52, R20 ;  /* 0x000000343014723c */ /* 0x040fea0000001814 */
[--C-:B--2---:R-:W-:Y:S01]  /*e8d0*/  FFMA.FTZ R0, R120, UR4, -R39.reuse ;  /* 0x0000000478007c23 */ /* 0x104fe20008010827 */
[C---:B------:R-:W-:Y:S03]  /*e8e0*/  HMMA.16816.F32 R24, R48.reuse, R54, R24 ;  /* 0x000000363018723c */ /* 0x040fe60000001818 */
[----:B------:R1:W2:Y:S02]  /*e8f0*/  MUFU.EX2 R70, R0 ;  /* 0x0000000000467308 */ /* 0x0002a40000000800 */
[----:B------:R-:W-:Y:S01]  /*e900*/  FADD.FTZ R2, R157, R2 ;  /* 0x000000029d027221 */ /* 0x000fe20000010000 */
[C---:B---3--:R-:W-:Y:S05]  /*e910*/  HMMA.16816.F32 R28, R48.reuse, R40, R28 ;  /* 0x00000028301c723c */ /* 0x048fea000000181c */
[----:B------:R-:W-:Y:S01]  /*e920*/  FFMA.FTZ R44, R122, UR4, -R68 ;  /* 0x000000047a2c7c23 */ /* 0x000fe20008010844 */
[----:B------:R-:W-:Y:S01]  /*e930*/  HMMA.16816.F32 R32, R48, R42, R32 ;  /* 0x0000002a3020723c */ /* 0x000fe20000001820 */
[----:B------:R-:W-:Y:S02]  /*e940*/  LDSM.16.MT88.4 R48, [R224+0x11000] ;  /* 0x01100000e030783b */ /* 0x000fe40000004200 */
[----:B------:R3:W-:Y:S02]  /*e950*/  MUFU.EX2 R67, R44 ;  /* 0x0000002c00437308 */ /* 0x0007e40000000800 */
[----:B------:R-:W-:Y:S01]  /*e960*/  F2FP.F16.F32.PACK_AB R40, R73, R74 ;  /* 0x0000004a4928723e */ /* 0x000fe200000000ff */
[----:B------:R-:W-:Y:S01]  /*e970*/  FFMA.FTZ R61, R128, UR4, -R39 ;  /* 0x00000004803d7c23 */ /* 0x000fe20008010827 */
[----:B----4-:R-:W-:Y:S01]  /*e980*/  F2FP.F16.F32.PACK_AB R41, R71, R72 ;  /* 0x000000484729723e */ /* 0x010fe200000000ff */
[----:B-1----:R-:W-:Y:S05]  /*e990*/  FADD.FTZ R0, R166, R65 ;  /* 0x00000041a6007221 */ /* 0x002fea0000010000 */
[----:B------:R-:W-:Y:S01]  /*e9a0*/  MUFU.EX2 R65, R56 ;  /* 0x0000003800417308 */ /* 0x000fe20000000800 */
[----:B------:R-:W-:Y:S01]  /*e9b0*/  FADD.FTZ R0, R165, R0 ;  /* 0x00000000a5007221 */ /* 0x000fe20000010000 */
[----:B--2---:R-:W-:Y:S03]  /*e9c0*/  F2FP.F16.F32.PACK_AB R42, R69, R70 ;  /* 0x00000046452a723e */ /* 0x004fe600000000ff */
[----:B------:R-:W-:Y:S05]  /*e9d0*/  FADD.FTZ R0, R160, R0 ;  /* 0x00000000a0007221 */ /* 0x000fea0000010000 */
[----:B------:R-:W-:Y:S01]  /*e9e0*/  MUFU.EX2 R61, R61 ;  /* 0x0000003d003d7308 */ /* 0x000fe20000000800 */
[----:B------:R-:W-:Y:S01]  /*e9f0*/  FADD.FTZ R57, R159, R0 ;  /* 0x000000009f397221 */ /* 0x000fe20000010000 */
[----:B------:R-:W-:Y:S01]  /*ea00*/  FFMA.FTZ R0, R123, UR4, -R68 ;  /* 0x000000047b007c23 */ /* 0x000fe20008010844 */
[----:B---3--:R-:W1:Y:S02]  /*ea10*/  LDSM.16.MT88.4 R44, [R134+0x11000] ;  /* 0x01100000862c783b */ /* 0x008e640000004200 */
[----:B------:R-:W-:Y:S05]  /*ea20*/  FADD.FTZ R57, R156, R57 ;  /* 0x000000399c397221 */ /* 0x000fea0000010000 */
        /* <DEDUP_REMOVED lines=8> */
[--C-:B------:R-:W-:Y:S01]  /*eab0*/  FFMA.FTZ R2, R215, UR4, -R39.reuse ;  /* 0x00000004d7027c23 */ /* 0x100fe20008010827 */
[----:B------:R-:W-:Y:S01]  /*eac0*/  FFMA.FTZ R39, R216, UR4, -R39 ;  /* 0x00000004d8277c23 */ /* 0x000fe20008010827 */
[----:B------:R-:W-:Y:S01]  /*ead0*/  FADD.FTZ R52, R150, R60 ;  /* 0x0000003c96347221 */ /* 0x000fe20000010000 */
[----:B------:R-:W-:Y:S01]  /*eae0*/  FADD.FTZ R0, R153, R0 ;  /* 0x0000000099007221 */ /* 0x000fe20000010000 */
[----:B------:R3:W4:Y:S01]  /*eaf0*/  MUFU.EX2 R64, R2 ;  /* 0x0000000200407308 */ /* 0x0007220000000800 */
[----:B------:R-:W-:Y:S01]  /*eb00*/  LDSM.16.MT88.4 R152, [R225+0x11800] ;  /* 0x01180000e198783b */ /* 0x000fe20000004200 */
[----:B------:R-:W-:Y:S01]  /*eb10*/  FADD.FTZ R52, R149, R52 ;  /* 0x0000003495347221 */ /* 0x000fe20000010000 */
[----:B------:R-:W-:Y:S03]  /*eb20*/  FADD.FTZ R60, R147, R0 ;  /* 0x00000000933c7221 */ /* 0x000fe60000010000 */
[----:B------:R-:W-:Y:S01]  /*eb30*/  FADD.FTZ R0, R145, R52 ;  /* 0x0000003491007221 */ /* 0x000fe20000010000 */
[----:B------:R-:W-:Y:S01]  /*eb40*/  FADD.FTZ R60, R148, R60 ;  /* 0x0000003c943c7221 */ /* 0x000fe20000010000 */
[C---:B-1----:R-:W-:Y:S01]  /*eb50*/  HMMA.16816.F32 R4, R40.reuse, R44, R4 ;  /* 0x0000002c2804723c */ /* 0x042fe20000001804 */
[----:B------:R-:W1:Y:S01]  /*eb60*/  LDSM.16.MT88.4 R52, [R135+0x11000] ;  /* 0x011000008734783b */ /* 0x000e620000004200 */
[----:B------:R-:W5:Y:S04]  /*eb70*/  MUFU.EX2 R45, R39 ;  /* 0x00000027002d7308 */ /* 0x000f680000000800 */
[C---:B------:R-:W-:Y:S05]  /*eb80*/  HMMA.16816.F32 R8, R40.reuse, R46, R8 ;  /* 0x0000002e2808723c */ /* 0x040fea0000001808 */
[----:B---3--:R-:W-:Y:S01]  /*eb90*/  FFMA.FTZ R2, R126, UR4, -R68 ;  /* 0x000000047e027c23 */ /* 0x008fe20008010844 */
[----:B----4-:R-:W-:Y:S03]  /*eba0*/  F2FP.F16.F32.PACK_AB R160, R64, R65 ;  /* 0x0000004140a0723e */ /* 0x010fe600000000ff */
[----:B------:R3:W-:Y:S02]  /*ebb0*/  MUFU.EX2 R63, R2 ;  /* 0x00000002003f7308 */ /* 0x0007e40000000800 */
[----:B-----5:R-:W-:Y:S01]  /*ebc0*/  F2FP.F16.F32.PACK_AB R162, R45, R61 ;  /* 0x0000003d2da2723e */ /* 0x020fe200000000ff */
[C---:B--2---:R-:W-:Y:S06]  /*ebd0*/  HMMA.16816.F32 R12, R40.reuse, R56, R12 ;  /* 0x00000038280c723c */ /* 0x044fec000000180c */
[C---:B------:R-:W-:Y:S05]  /*ebe0*/  HMMA.16816.F32 R16, R40.reuse, R58, R16 ;  /* 0x0000003a2810723c */ /* 0x040fea0000001810 */
[----:B---3--:R-:W-:Y:S01]  /*ebf0*/  FADD.FTZ R2, R144, R0 ;  /* 0x0000000090027221 */ /* 0x008fe20000010000 */
[--C-:B------:R-:W-:Y:S01]  /*ec00*/  FFMA.FTZ R0, R127, UR4, -R68.reuse ;  /* 0x000000047f007c23 */ /* 0x100fe20008010844 */
[----:B------:R-:W-:Y:S01]  /*ec10*/  FFMA.FTZ R68, R38, UR4, -R68 ;  /* 0x0000000426447c23 */ /* 0x000fe20008010844 */
[C---:B-1----:R-:W-:Y:S02]  /*ec20*/  HMMA.16816.F32 R20, R40.reuse, R52, R20 ;  /* 0x000000342814723c */ /* 0x042fe40000001814 */
[----:B------:R1:W2:Y:S01]  /*ec30*/  MUFU.EX2 R62, R0 ;  /* 0x00000000003e7308 */ /* 0x0002a20000000800 */
[----:B------:R-:W-:Y:S03]  /*ec40*/  FADD.FTZ R2, R141, R2 ;  /* 0x000000028d027221 */ /* 0x000fe60000010000 */
[C---:B------:R-:W-:Y:S06]  /*ec50*/  HMMA.16816.F32 R24, R40.reuse, R54, R24 ;  /* 0x000000362818723c */ /* 0x040fec0000001818 */
[----:B------:R-:W-:Y:S01]  /*ec60*/  MUFU.EX2 R68, R68 ;  /* 0x0000004400447308 */ /* 0x000fe20000000800 */
[C---:B------:R-:W-:Y:S06]  /*ec70*/  HMMA.16816.F32 R28, R40.reuse, R48, R28 ;  /* 0x00000030281c723c */ /* 0x040fec000000181c */
[----:B------:R-:W-:Y:S01]  /*ec80*/  HMMA.16816.F32 R32, R40, R50, R32 ;  /* 0x000000322820723c */ /* 0x000fe20000001820 */
[----:B------:R-:W-:Y:S04]  /*ec90*/  LDSM.16.MT88.4 R40, [R224+0x11800] ;  /* 0x01180000e028783b */ /* 0x000fe80000004200 */
[----:B-1----:R-:W-:Y:S01]  /*eca0*/  FADD.FTZ R0, R146, R60 ;  /* 0x0000003c92007221 */ /* 0x002fe20000010000 */
[----:B--2---:R-:W-:Y:S03]  /*ecb0*/  F2FP.F16.F32.PACK_AB R161, R62, R63 ;  /* 0x0000003f3ea1723e */ /* 0x004fe600000000ff */
[----:B------:R-:W1:Y:S02]  /*ecc0*/  LDSM.16.MT88.4 R144, [R134+0x11800] ;  /* 0x011800008690783b */ /* 0x000e640000004200 */
[----:B------:R-:W-:Y:S01]  /*ecd0*/  FADD.FTZ R60, R143, R0 ;  /* 0x000000008f3c7221 */ /* 0x000fe20000010000 */
[----:B------:R-:W-:Y:S03]  /*ece0*/  FADD.FTZ R0, R142, R2 ;  /* 0x000000028e007221 */ /* 0x000fe60000010000 */
[----:B------:R-:W-:Y:S01]  /*ecf0*/  FADD.FTZ R2, R140, R60 ;  /* 0x0000003c8c027221 */ /* 0x000fe20000010000 */
[----:B------:R-:W-:Y:S03]  /*ed00*/  FADD.FTZ R44, R137, R0 ;  /* 0x00000000892c7221 */ /* 0x000fe60000010000 */
[----:B------:R-:W-:Y:S01]  /*ed10*/  FADD.FTZ R0, R139, R2 ;  /* 0x000000028b007221 */ /* 0x000fe20000010000 */
[----:B------:R-:W-:Y:S02]  /*ed20*/  FADD.FTZ R2, R138, R44 ;  /* 0x0000002c8a027221 */ /* 0x000fe40000010000 */
[----:B------:R2:W3:Y:S01]  /*ed30*/  MUFU.EX2 R44, R37 ;  /* 0x00000025002c7308 */ /* 0x0004e20000000800 */
[----:B------:R-:W-:Y:S01]  /*ed40*/  FADD.FTZ R39, R136, R0 ;  /* 0x0000000088277221 */ /* 0x000fe20000010000 */
[----:B------:R-:W-:Y:S01]  /*ed50*/  FADD.FTZ R0, R132, R2 ;  /* 0x0000000284007221 */ /* 0x000fe20000010000 */
[----:B------:R-:W-:Y:S02]  /*ed60*/  MOV R132, R36 ;  /* 0x0000002400847202 */ /* 0x000fe40000000f00 */
[----:B------:R-:W-:Y:S01]  /*ed70*/  FADD.FTZ R39, R133, R39 ;  /* 0x0000002785277221 */ /* 0x000fe20000010000 */
[----:B------:R-:W-:Y:S01]  /*ed80*/  FADD.FTZ R0, R131, R0 ;  /* 0x0000000083007221 */ /* 0x000fe20000010000 */
[----:B------:R-:W-:Y:S03]  /*ed90*/  MOV R133, R3 ;  /* 0x0000000300857202 */ /* 0x000fe60000000f00 */
[----:B------:R-:W-:Y:S04]  /*eda0*/  FADD.FTZ R2, R125, R0 ;  /* 0x000000007d027221 */ /* 0x000fe80000010000 */
[----:B------:R-:W-:Y:S01]  /*edb0*/  FADD.FTZ R2, R95, R2 ;  /* 0x000000025f027221 */ /* 0x000fe20000010000 */
[----:B--2---:R-:W-:Y:S01]  /*edc0*/  FADD.FTZ R37, R130, R39 ;  /* 0x0000002782257221 */ /* 0x004fe20000010000 */
[----:B---3--:R-:W-:Y:S03]  /*edd0*/  F2FP.F16.F32.PACK_AB R163, R68, R44 ;  /* 0x0000002c44a3723e */ /* 0x008fe600000000ff */
[----:B------:R-:W-:Y:S04]  /*ede0*/  FADD.FTZ R0, R129, R37 ;  /* 0x0000002581007221 */ /* 0x000fe80000010000 */
[----:B------:R-:W-:Y:S01]  /*edf0*/  FADD.FTZ R37, R94, R0 ;  /* 0x000000005e257221 */ /* 0x000fe20000010000 */
[----:B------:R-:W-:Y:S01]  /*ee00*/  FADD.FTZ R0, R92, R2 ;  /* 0x000000025c007221 */ /* 0x000fe20000010000 */
[C---:B-1----:R-:W-:Y:S05]  /*ee10*/  HMMA.16816.F32 R136, R160.reuse, R144, R4 ;  /* 0x00000090a088723c */ /* 0x042fea0000001804 */
        /* <DEDUP_REMOVED lines=18> */
[----:B------:R-:W-:Y:S04]  /*ef40*/  HMMA.16816.F32 R160, R160, R42, R32 ;  /* 0x0000002aa0a0723c */ /* 0x000fe80000001820 */
[----:B------:R-:W-:Y:S01]  /*ef50*/  FADD.FTZ R0, R81, R4 ;  /* 0x0000000451007221 */ /* 0x000fe20000010000 */
[----:B------:R-:W-:Y:S03]  /*ef60*/  FADD.FTZ R2, R79, R2 ;  /* 0x000000024f027221 */ /* 0x000fe60000010000 */
        /* <DEDUP_REMOVED lines=19> */
[----:B------:R-:W-:Y:S02]  /*f0a0*/  IADD3 R0, R244, -0x1, RZ ;  /* 0xfffffffff4007810 */ /* 0x000fe40007ffe0ff */
[----:B------:R-:W-:Y:S02]  /*f0b0*/  FADD.FTZ R2, R68, R2 ;  /* 0x0000000244027221 */ /* 0x000fe40000010000 */
[----:B------:R2:W-:Y:S01]  /*f0c0*/  STL [R1+0x4], R4 ;  /* 0x0000040401007387 */ /* 0x0005e20000100800 */
[----:B------:R-:W-:Y:S03]  /*f0d0*/  MOV R244, R0 ;  /* 0x0000000000f47202 */ /* 0x000fe60000000f00 */
[----:B------:R2:W-:Y:S01]  /*f0e0*/  STL [R1], R2 ;  /* 0x0000000201007387 */ /* 0x0005e20000100800 */
[----:B------:R-:W-:Y:S05]  /*f0f0*/  @P0 BRA `(.L_x_2230) ;  /* 0xffffff9c00ac0947 */ /* 0x000fea000383ffff */
.L_x_2226:
[----:B------:R-:W3:Y:S04]  /*f100*/  LDL.LU R5, [R1+0x4] ;  /* 0x0000040001057983 */ /* 0x000ee80000300800 */
[----:B--2---:R-:W2:Y:S01]  /*f110*/  LDL.LU R4, [R1] ;  /* 0x0000000001047983 */ /* 0x004ea20000300800 */
[----:B------:R-:W1:Y:S01]  /*f120*/  S2UR UR4, SR_CgaCtaId ;  /* 0x00000000000479c3 */ /* 0x000e620000008800 */
[----:B------:R-:W-:Y:S01]  /*f130*/  UMOV UR5, 0x400 ;  /* 0x0000040000057882 */ /* 0x000fe20000000000 */
[----:B------:R-:W4:Y:S01]  /*f140*/  S2R R28, SR_TID.X ;  /* 0x00000000001c7919 */ /* 0x000f220000002100 */
[----:B-1----:R-:W-:Y:S01]  /*f150*/  ULEA UR4, UR4, UR5, 0x18 ;  /* 0x0000000504047291 */ /* 0x002fe2000f8ec03f */
[----:B----4-:R-:W-:-:S04]  /*f160*/  SHF.R.S32.HI R29, RZ, 0x1f, R28 ;  /* 0x0000001fff1d7819 */ /* 0x010fc8000001141c */
[----:B------:R-:W-:Y:S01]  /*f170*/  LEA.HI R25, R29, R28, RZ, 0x5 ;  /* 0x0000001c1d197211 */ /* 0x000fe200078f28ff */
[----:B---3--:R-:W1:Y:S04]  /*f180*/  SHFL.BFLY PT, R0, R5, 0x2, 0x1f ;  /* 0x0c401f0005007f89 */ /* 0x008e6800000e0000 */
[----:B--2---:R-:W2:Y:S01]  /*f190*/  SHFL.BFLY PT, R2, R4, 0x2, 0x1f ;  /* 0x0c401f0004027f89 */ /* 0x004ea200000e0000 */
[----:B-1----:R-:W-:Y:S01]  /*f1a0*/  FADD.FTZ R0, R0, R5 ;  /* 0x0000000500007221 */ /* 0x002fe20000010000 */
[----:B--2---:R-:W-:-:S04]  /*f1b0*/  FADD.FTZ R2, R2, R4 ;  /* 0x0000000402027221 */ /* 0x004fc80000010000 */
[----:B------:R-:W1:Y:S04]  /*f1c0*/  SHFL.BFLY PT, R5, R0, 0x1, 0x1f ;  /* 0x0c201f0000057f89 */ /* 0x000e6800000e0000 */
[----:B------:R-:W2:Y:S01]  /*f1d0*/  SHFL.BFLY PT, R4, R2, 0x1, 0x1f ;  /* 0x0c201f0002047f89 */ /* 0x000ea200000e0000 */
[----:B-1----:R-:W-:Y:S01]  /*f1e0*/  FADD.FTZ R23, R0, R5 ;  /* 0x0000000500177221 */ /* 0x002fe20000010000 */
[----:B------:R-:W-:Y:S02]  /*f1f0*/  MOV R0, 0x3f800000 ;  /* 0x3f80000000007802 */ /* 0x000fe40000000f00 */
[----:B------:R-:W-:Y:S01]  /*f200*/  LEA.HI R5, R29, R28, RZ, 0x2 ;  /* 0x0000001c1d057211 */ /* 0x000fe200078f10ff */
[----:B--2---:R-:W-:Y:S01]  /*f210*/  FADD.FTZ R24, R2, R4 ;  /* 0x0000000402187221 */ /* 0x004fe20000010000 */
[----:B------:R-:W-:-:S02]  /*f220*/  FSETP.NE.FTZ.AND P4, PT, R23, RZ, PT ;  /* 0x000000ff1700720b */ /* 0x000fc40003f95000 */
[----:B------:R-:W-:Y:S02]  /*f230*/  MOV R2, 0x3f800000 ;  /* 0x3f80000000027802 */ /* 0x000fe40000000f00 */
[----:B------:R-:W-:Y:S02]  /*f240*/  FSETP.NE.FTZ.AND P3, PT, R24, RZ, PT ;  /* 0x000000ff1800720b */ /* 0x000fe40003f75000 */
[----:B------:R-:W-:Y:S02]  /*f250*/  LOP3.LUT R6, R5, 0x3ffffffc, RZ, 0xc0, !PT ;  /* 0x3ffffffc05067812 */ /* 0x000fe400078ec0ff */
[----:B------:R-:W-:-:S03]  /*f260*/  SHF.R.S32.HI R4, RZ, 0x5, R25 ;  /* 0x00000005ff047819 */ /* 0x000fc60000011419 */
[----:B------:R-:W-:Y:S02]  /*f270*/  IMAD.IADD R6, R28, 0x1, -R6 ;  /* 0x000000011c067824 */ /* 0x000fe400078e0a06 */
[----:B------:R-:W1:Y:S02]  /*f280*/  @P4 MUFU.RCP R0, R23 ;  /* 0x0000001700004308 */ /* 0x000e640000001000 */
[----:B------:R-:W-:Y:S01]  /*f290*/  IMAD R8, R4, 0x200, R6 ;  /* 0x0000020004087824 */ /* 0x000fe200078e0206 */
[----:B------:R-:W-:-:S05]  /*f2a0*/  SHF.R.S32.HI R4, RZ, 0x2, R5 ;  /* 0x00000002ff047819 */ /* 0x000fca0000011405 */
        /* <DEDUP_REMOVED lines=36> */
[----:B------:R-:W-:-:S02]  /*f4f0*/  IADD3 R2, R4, -R0, RZ ;  /* 0x8000000004027210 */ /* 0x000fc40007ffe0ff */
[----:B------:R-:W-:Y:S02]  /*f500*/  F2FP.F16.F32.PACK_AB R6, R139, R6 ;  /* 0x000000068b06723e */ /* 0x000fe400000000ff */
[C---:B------:R-:W-:Y:S01]  /*f510*/  LOP3.LUT R4, R2.reuse, 0x1, RZ, 0xc0, !PT ;  /* 0x0000000102047812 */ /* 0x040fe200078ec0ff */
[----:B------:R-:W-:Y:S01]  /*f520*/  IMAD.SHL.U32 R0, R2, 0x40, RZ ;  /* 0x0000004002007824 */ /* 0x000fe200078e00ff */
[----:B------:R-:W-:Y:S02]  /*f530*/  F2FP.F16.F32.PACK_AB R7, R7, R136 ;  /* 0x000000880707723e */ /* 0x000fe400000000ff */
[----:B------:R-:W-:Y:S02]  /*f540*/  ISETP.NE.U32.AND P0, PT, R4, 0x1, PT ;  /* 0x000000010400780c */ /* 0x000fe40003f05070 */
[----:B------:R-:W-:Y:S02]  /*f550*/  LOP3.LUT R0, R0, 0x1c0, RZ, 0xc0, !PT ;  /* 0x000001c000007812 */ /* 0x000fe400078ec0ff */
[----:B------:R-:W-:-:S02]  /*f560*/  R2P PR, R2, 0x6 ;  /* 0x0000000602007804 */ /* 0x000fc40000000000 */
[----:B------:R-:W-:Y:S02]  /*f570*/  LEA.HI R0, R0, R0, RZ, 0x1d ;  /* 0x0000000000007211 */ /* 0x000fe400078fe8ff */
[----:B------:R-:W-:Y:S02]  /*f580*/  MOV R4, 0xfffffff0 ;  /* 0xfffffff000047802 */ /* 0x000fe40000000f00 */
[----:B------:R-:W-:Y:S01]  /*f590*/  MOV R2, 0x20 ;  /* 0x0000002000027802 */ /* 0x000fe20000000f00 */
[----:B------:R-:W-:Y:S01]  /*f5a0*/  IMAD.U32 R0, R8, 0x2, R0 ;  /* 0x0000000208007824 */ /* 0x000fe200078e0000 */
[----:B------:R-:W-:Y:S02]  /*f5b0*/  SEL R8, R4, 0x10, !P0 ;  /* 0x0000001004087807 */ /* 0x000fe40004000000 */
[----:B------:R-:W-:Y:S02]  /*f5c0*/  SEL R4, R2, 0xffffffe0, !P1 ;  /* 0xffffffe002047807 */ /* 0x000fe40004800000 */
[----:B------:R-:W-:Y:S01]  /*f5d0*/  LEA R0, R0, UR4, 0x1 ;  /* 0x0000000400007c11 */ /* 0x000fe2000f8e08ff */
[----:B------:R-:W-:Y:S01]  /*f5e0*/  ULDC.U8 UR4, c[0x0][0x3d8] ;  /* 0x0000f60000047ab9 */ /* 0x000fe20000000000 */
[----:B------:R-:W-:-:S02]  /*f5f0*/  F2FP.F16.F32.PACK_AB R9, R9, R144 ;  /* 0x000000900909723e */ /* 0x000fc400000000ff */
[C---:B------:R-:W-:Y:S01]  /*f600*/  IADD3 R5, R0.reuse, R8, RZ ;  /* 0x0000000800057210 */ /* 0x040fe20007ffe0ff */
[----:B------:R1:W-:Y:S01]  /*f610*/  STS [R0+0x400], R6 ;  /* 0x0004000600007388 */ /* 0x0003e20000000800 */
[----:B------:R-:W-:Y:S02]  /*f620*/  F2FP.F16.F32.PACK_AB R13, R147, R13 ;  /* 0x0000000d930d723e */ /* 0x000fe400000000ff */
[C---:B------:R-:W-:Y:S01]  /*f630*/  IADD3 R2, R0.reuse, 0x40, RZ ;  /* 0x0000004000027810 */ /* 0x040fe20007ffe0ff */
[----:B------:R-:W-:Y:S01]  /*f640*/  @P2 VIADD R2, R0, 0xffffffc0 ;  /* 0xffffffc000022836 */ /* 0x000fe20000000000 */
[----:B------:R-:W-:Y:S01]  /*f650*/  F2FP.F16.F32.PACK_AB R12, R12, R140 ;  /* 0x0000008c0c0c723e */ /* 0x000fe200000000ff */
[----:B------:R2:W-:Y:S01]  /*f660*/  STS [R0], R7 ;  /* 0x0000000700007388 */ /* 0x0005e20000000800 */
[----:B------:R-:W-:Y:S02]  /*f670*/  F2FP.F16.F32.PACK_AB R11, R143, R11 ;  /* 0x0000000b8f0b723e */ /* 0x000fe400000000ff */
[----:B------:R-:W-:Y:S01]  /*f680*/  F2FP.F16.F32.PACK_AB R10, R10, R152 ;  /* 0x000000980a0a723e */ /* 0x000fe200000000ff */
[----:B------:R3:W-:Y:S01]  /*f690*/  STS [R5], R9 ;  /* 0x0000000905007388 */ /* 0x0007e20000000800 */
[----:B------:R-:W-:-:S02]  /*f6a0*/  F2FP.F16.F32.PACK_AB R17, R155, R17 ;  /* 0x000000119b11723e */ /* 0x000fc400000000ff */
[----:B------:R-:W-:Y:S01]  /*f6b0*/  F2FP.F16.F32.PACK_AB R16, R16, R148 ;  /* 0x000000941010723e */ /* 0x000fe200000000ff */
[----:B------:R4:W-:Y:S01]  /*f6c0*/  STS [R5+0x400], R13 ;  /* 0x0004000d05007388 */ /* 0x0009e20000000800 */
[----:B------:R-:W-:Y:S02]  /*f6d0*/  F2FP.F16.F32.PACK_AB R19, R151, R19 ;  /* 0x000000139713723e */ /* 0x000fe400000000ff */
[----:B------:R-:W-:Y:S02]  /*f6e0*/  ISETP.NE.AND P0, PT, RZ, UR4, PT ;  /* 0x00000004ff007c0c */ /* 0x000fe4000bf05270 */
[----:B------:R-:W-:Y:S02]  /*f6f0*/  F2FP.F16.F32.PACK_AB R18, R18, R156 ;  /* 0x0000009c1212723e */ /* 0x000fe400000000ff */
[----:B------:R-:W-:Y:S02]  /*f700*/  F2FP.F16.F32.PACK_AB R21, R159, R21 ;  /* 0x000000159f15723e */ /* 0x000fe400000000ff */
[----:B------:R-:W-:Y:S01]  /*f710*/  F2FP.F16.F32.PACK_AB R22, R22, R164 ;  /* 0x000000a41616723e */ /* 0x000fe200000000ff */
[----:B-1----:R-:W-:Y:S01]  /*f720*/  IMAD.IADD R6, R0, 0x1, R4 ;  /* 0x0000000100067824 */ /* 0x002fe200078e0204 */
[----:B------:R-:W-:-:S02]  /*f730*/  F2FP.F16.F32.PACK_AB R20, R167, R20 ;  /* 0x00000014a714723e */ /* 0x000fc400000000ff */
[----:B------:R-:W-:Y:S02]  /*f740*/  F2FP.F16.F32.PACK_AB R15, R15, R160 ;  /* 0x000000a00f0f723e */ /* 0x000fe400000000ff */
[----:B------:R-:W-:Y:S01]  /*f750*/  STS [R6], R12 ;  /* 0x0000000c06007388 */ /* 0x000fe20000000800 */
[----:B--2---:R-:W-:Y:S02]  /*f760*/  IADD3 R7, R5, R4, RZ ;  /* 0x0000000405077210 */ /* 0x004fe40007ffe0ff */
[----:B------:R-:W-:Y:S01]  /*f770*/  F2FP.F16.F32.PACK_AB R14, R163, R14 ;  /* 0x0000000ea30e723e */ /* 0x000fe200000000ff */
[----:B------:R1:W-:Y:S01]  /*f780*/  STS [R6+0x400], R11 ;  /* 0x0004000b06007388 */ /* 0x0003e20000000800 */
[----:B---3--:R-:W-:-:S03]  /*f790*/  MOV R9, 0x7f800000 ;  /* 0x7f80000000097802 */ /* 0x008fc60000000f00 */
[----:B------:R2:W-:Y:S01]  /*f7a0*/  STS [R7], R10 ;  /* 0x0000000a07007388 */ /* 0x0005e20000000800 */
[-C--:B----4-:R-:W-:Y:S02]  /*f7b0*/  IADD3 R5, R8, R2.reuse, RZ ;  /* 0x0000000208057210 */ /* 0x090fe40007ffe0ff */
[----:B------:R-:W3:Y:S01]  /*f7c0*/  @P4 LDC R8, c[0x0][0x2e8] ;  /* 0x0000ba00ff084b82 */ /* 0x000ee20000000800 */
[----:B------:R4:W-:Y:S02]  /*f7d0*/  STS [R7+0x400], R17 ;  /* 0x0004001107007388 */ /* 0x0009e40000000800 */
[C---:B------:R-:W-:Y:S02]  /*f7e0*/  IMAD.IADD R0, R4.reuse, 0x1, R5 ;  /* 0x0000000104007824 */ /* 0x040fe400078e0205 */
[----:B------:R-:W-:Y:S04]  /*f7f0*/  STS [R2], R16 ;  /* 0x0000001002007388 */ /* 0x000fe80000000800 */
[----:B------:R5:W-:Y:S04]  /*f800*/  STS [R2+0x400], R19 ;  /* 0x0004001302007388 */ /* 0x000be80000000800 */
[----:B------:R-:W-:Y:S04]  /*f810*/  STS [R5], R18 ;  /* 0x0000001205007388 */ /* 0x000fe80000000800 */
[----:B------:R-:W-:Y:S01]  /*f820*/  STS [R5+0x400], R21 ;  /* 0x0004001505007388 */ /* 0x000fe20000000800 */
[----:B-1----:R-:W1:Y:S01]  /*f830*/  @P4 MUFU.LG2 R6, R23 ;  /* 0x0000001700064308 */ /* 0x002e620000000c00 */
[----:B--2---:R-:W-:Y:S01]  /*f840*/  MOV R10, 0x7f800000 ;  /* 0x7f800000000a7802 */ /* 0x004fe20000000f00 */
[----:B----4-:R-:W2:Y:S01]  /*f850*/  @P3 LDC R7, c[0x0][0x2e8] ;  /* 0x0000ba00ff073b82 */ /* 0x010ea20000000800 */
[----:B-----5:R-:W-:-:S05]  /*f860*/  IADD3 R2, R4, R2, RZ ;  /* 0x0000000204027210 */ /* 0x020fca0007ffe0ff */
[----:B------:R-:W4:Y:S01]  /*f870*/  @P3 MUFU.LG2 R4, R24 ;  /* 0x0000001800043308 */ /* 0x000f220000000c00 */
[----:B------:R-:W-:Y:S04]  /*f880*/  STS [R2], R22 ;  /* 0x0000001602007388 */ /* 0x000fe80000000800 */
[----:B------:R1:W-:Y:S04]  /*f890*/  STS [R2+0x400], R20 ;  /* 0x0004001402007388 */ /* 0x0003e80000000800 */
[----:B------:R-:W-:Y:S04]  /*f8a0*/  STS [R0], R15 ;  /* 0x0000000f00007388 */ /* 0x000fe80000000800 */
[----:B------:R4:W-:Y:S01]  /*f8b0*/  STS [R0+0x400], R14 ;  /* 0x0004000e00007388 */ /* 0x0009e20000000800 */
[----:B-1----:R-:W-:-:S04]  /*f8c0*/  @P4 FMUL.FTZ R2, R6, 0.69314718246459960938 ;  /* 0x3f31721806024820 */ /* 0x002fc80000410000 */
[----:B---3--:R-:W-:Y:S01]  /*f8d0*/  @P4 FFMA.FTZ R9, R36, R8, R2 ;  /* 0x0000000824094223 */ /* 0x008fe20000010002 */
[----:B----4-:R-:W-:-:S04]  /*f8e0*/  @P3 FMUL.FTZ R0, R4, 0.69314718246459960938 ;  /* 0x3f31721804003820 */ /* 0x010fc80000410000 */
[----:B--2---:R-:W-:Y:S01]  /*f8f0*/  @P3 FFMA.FTZ R10, R3, R7, R0 ;  /* 0x00000007030a3223 */ /* 0x004fe20000010000 */
        /* <DEDUP_REMOVED lines=8> */
.L_x_2231:
[----:B------:R-:W-:Y:S01]  /*f980*/  S2UR UR8, SR_CTAID.Z ;  /* 0x00000000000879c3 */ /* 0x000fe20000002700 */
[----:B------:R-:W-:Y:S01]  /*f990*/  ULDC UR9, c[0x0][0x270] ;  /* 0x00009c0000097ab9 */ /* 0x000fe20000000800 */
[----:B------:R-:W-:-:S06]  /*f9a0*/  ULDC UR6, c[0x0][0x2c4] ;  /* 0x0000b10000067ab9 */ /* 0x000fcc0000000800 */
[----:B------:R-:W1:Y:S02]  /*f9b0*/  S2UR UR7, SR_CTAID.Y ;  /* 0x00000000000779c3 */ /* 0x000e640000002600 */
[----:B-1----:R-:W-:-:S04]  /*f9c0*/  UIMAD UR9, UR7, UR9, UR8 ;  /* 0x00000009070972a4 */ /* 0x002fc8000f8e0208 */
[----:B------:R-:W-:Y:S02]  /*f9d0*/  UIMAD UR9, UR9, UR6, URZ ;  /* 0x00000006090972a4 */ /* 0x000fe4000f8e023f */
.L_x_2232:
        /* <DEDUP_REMOVED lines=34> */
.L_x_2234:
[----:B------:R-:W-:Y:S05]  /*fc00*/  BSYNC B0 ;  /* 0x0000000000007941 */ /* 0x000fea0003800000 */
.L_x_2233:
[----:B------:R-:W2:Y:S01]  /*fc10*/  S2UR UR5, SR_CTAID.X ;  /* 0x00000000000579c3 */ /* 0x000ea20000002500 */
[----:B-1----:R-:W-:Y:S01]  /*fc20*/  LEA.HI R2, R6, R11, RZ, 0x3 ;  /* 0x0000000b06027211 */ /* 0x002fe200078f18ff */
[----:B------:R-:W1:Y:S01]  /*fc30*/  LDS.128 R24, [R243] ;  /* 0x00000000f3187984 */ /* 0x000e620000000c00 */
[----:B------:R-:W-:Y:S02]  /*fc40*/  LEA.HI R5, R29, R28, RZ, 0x3 ;  /* 0x0000001c1d057211 */ /* 0x000fe400078f18ff */
[----:B------:R-:W-:Y:S01]  /*fc50*/  LOP3.LUT R2, R2, 0xfffffff8, RZ, 0xc0, !PT ;  /* 0xfffffff802027812 */ /* 0x000fe200078ec0ff */
[----:B------:R-:W3:Y:S02]  /*fc60*/  LDS.128 R20, [R243+0x800] ;  /* 0x00080000f3147984 */ /* 0x000ee40000000c00 */
[----:B------:R-:W4:Y:S02]  /*fc70*/  LDC.64 R8, c[0x0][0x298] ;  /* 0x0000a600ff087b82 */ /* 0x000f240000000a00 */
[----:B------:R-:W-:Y:S01]  /*fc80*/  IMAD.IADD R2, R11, 0x1, -R2 ;  /* 0x000000010b027824 */ /* 0x000fe200078e0a02 */
[----:B------:R-:W5:Y:S03]  /*fc90*/  LDS.128 R16, [R243+0x1000] ;  /* 0x00100000f3107984 */ /* 0x000f660000000c00 */
[----:B------:R-:W-:Y:S01]  /*fca0*/  IMAD.SHL.U32 R2, R2, 0x8, RZ ;  /* 0x0000000802027824 */ /* 0x000fe200078e00ff */
[----:B------:R-:W5:Y:S01]  /*fcb0*/  LDS.128 R12, [R243+0x1800] ;  /* 0x00180000f30c7984 */ /* 0x000f620000000c00 */
[----:B------:R-:W1:Y:S03]  /*fcc0*/  LDC.64 R6, c[0x0][0x290] ;  /* 0x0000a400ff067b82 */ /* 0x000e660000000a00 */
[----:B------:R-:W-:Y:S01]  /*fcd0*/  SHF.R.S32.HI R3, RZ, 0x1f, R2 ;  /* 0x0000001fff037819 */ /* 0x000fe20000011402 */
[----:B--2---:R-:W-:-:S04]  /*fce0*/  USHF.L.U32 UR5, UR5, 0x6, URZ ;  /* 0x0000000605057899 */ /* 0x004fc8000800063f */
[----:B------:R-:W2:Y:S01]  /*fcf0*/  LDC.64 R10, c[0x0][0x2a0] ;  /* 0x0000a800ff0a7b82 */ /* 0x000ea20000000a00 */
[----:B------:R-:W-:Y:S01]  /*fd00*/  USHF.R.S32.HI UR4, URZ, 0x1f, UR5 ;  /* 0x0000001f3f047899 */ /* 0x000fe20008011405 */
[----:B----4-:R-:W-:-:S05]  /*fd10*/  IMAD.WIDE.U32 R2, R8, UR5, R2 ;  /* 0x0000000508027c25 */ /* 0x010fca000f8e0002 */
[----:B------:R-:W-:Y:S01]  /*fd20*/  IMAD R0, R8, UR4, RZ ;  /* 0x0000000408007c24 */ /* 0x000fe2000f8e02ff */
[----:B------:R-:W-:-:S03]  /*fd30*/  USHF.R.S32.HI UR4, URZ, 0x1f, UR7 ;  /* 0x0000001f3f047899 */ /* 0x000fc60008011407 */
[----:B------:R-:W-:-:S03]  /*fd40*/  IMAD R0, R9, UR5, R0 ;  /* 0x0000000509007c24 */ /* 0x000fc6000f8e0200 */
[----:B-1----:R-:W-:Y:S01]  /*fd50*/  IMAD R4, R6, UR4, RZ ;  /* 0x0000000406047c24 */ /* 0x002fe2000f8e02ff */
[----:B------:R-:W-:Y:S01]  /*fd60*/  USHF.R.S32.HI UR4, URZ, 0x1f, UR8 ;  /* 0x0000001f3f047899 */ /* 0x000fe20008011408 */
[----:B------:R-:W-:Y:S02]  /*fd70*/  IADD3 R3, R0, R3, RZ ;  /* 0x0000000300037210 */ /* 0x000fe40007ffe0ff */
[----:B------:R-:W-:Y:S02]  /*fd80*/  IMAD R4, R7, UR7, R4 ;  /* 0x0000000707047c24 */ /* 0x000fe4000f8e0204 */
[----:B------:R-:W-:-:S04]  /*fd90*/  IMAD.WIDE.U32 R2, R6, UR7, R2 ;  /* 0x0000000706027c25 */ /* 0x000fc8000f8e0002 */
[----:B--2---:R-:W-:Y:S01]  /*fda0*/  IMAD R0, R10, UR4, RZ ;  /* 0x000000040a007c24 */ /* 0x004fe2000f8e02ff */
[----:B------:R-:W-:Y:S01]  /*fdb0*/  ULDC.64 UR4, c[0x0][0x280] ;  /* 0x0000a00000047ab9 */ /* 0x000fe20000000a00 */
[----:B------:R-:W-:Y:S02]  /*fdc0*/  IMAD.IADD R3, R4, 0x1, R3 ;  /* 0x0000000104037824 */ /* 0x000fe400078e0203 */
[----:B------:R-:W-:Y:S01]  /*fdd0*/  IMAD R4, R11, UR8, R0 ;  /* 0x000000080b047c24 */ /* 0x000fe2000f8e0200 */
[----:B------:R-:W-:Y:S01]  /*fde0*/  SHF.R.S32.HI R0, RZ, 0x3, R5 ;  /* 0x00000003ff007819 */ /* 0x000fe20000011405 */
[----:B------:R-:W-:-:S03]  /*fdf0*/  IMAD.WIDE.U32 R2, R10, UR8, R2 ;  /* 0x000000080a027c25 */ /* 0x000fc6000f8e0002 */
[----:B------:R-:W-:Y:S02]  /*fe00*/  SHF.R.S32.HI R5, RZ, 0x1f, R0 ;  /* 0x0000001fff057819 */ /* 0x000fe40000011400 */
[----:B------:R-:W-:-:S03]  /*fe10*/  IADD3 R3, R4, R3, RZ ;  /* 0x0000000304037210 */ /* 0x000fc60007ffe0ff */
[-C--:B------:R-:W-:Y:S02]  /*fe20*/  IMAD R4, R5, R8.reuse, RZ ;  /* 0x0000000805047224 */ /* 0x080fe400078e02ff */
        /* <DEDUP_REMOVED lines=11> */
[----:B------:R-:W-:Y:S03]  /*fee0*/  STG.E.128 desc[UR20][R6.64], R24 ;  /* 0x0000001806007986 */ /* 0x000fe6000c101d14 */
[-C--:B------:R-:W-:Y:S01]  /*fef0*/  IADD3.X R3, R5, R9.reuse, RZ, P1, !PT ;  /* 0x0000000905037210 */ /* 0x080fe20000ffe4ff */
[----:B---3--:R-:W-:Y:S03]  /*ff00*/  STG.E.128 desc[UR20][R4.64], R20 ;  /* 0x0000001404007986 */ /* 0x008fe6000c101d14 */
[----:B------:R-:W-:Y:S01]  /*ff10*/  IADD3.X R9, R3, R9, RZ, P0, !PT ;  /* 0x0000000903097210 */ /* 0x000fe200007fe4ff */
[----:B-----5:R-:W-:Y:S04]  /*ff20*/  STG.E.128 desc[UR20][R2.64], R16 ;  /* 0x0000001002007986 */ /* 0x020fe8000c101d14 */
[----:B------:R-:W-:Y:S01]  /*ff30*/  STG.E.128 desc[UR20][R8.64], R12 ;  /* 0x0000000c08007986 */ /* 0x000fe2000c101d14 */
[----:B------:R-:W-:Y:S05]  /*ff40*/  EXIT ;  /* 0x000000000000794d */ /* 0x000fea0003800000 */
.L_x_2235:
        /* <DEDUP_REMOVED lines=11> */
.L_x_7891:


//--------------------- .text._ZN5flash24flash_fwd_splitkv_kernelI23Flash_fwd_kernel_traitsILi64ELi64ELi256ELi4ELb0ELb0EN7cutlass6half_tE19Flash_kernel_traitsILi64ELi64ELi256ELi4ES3_EELb1ELb0ELb0ELb1ELb1ELb0ELb1ELb0EEEvNS_16Flash_fwd_paramsE --------------------------
	.section	.text._ZN5flash24flash_fwd_splitkv_kernelI23Flash_fwd_kernel_traitsILi64ELi64ELi256ELi4ELb0ELb0EN7cutlass6half_tE19Flash_kernel_traitsILi64ELi64ELi256ELi4ES3_EELb1ELb0ELb0ELb1ELb1ELb0ELb1ELb0EEEvNS_16Flash_fwd_paramsE,"ax",@progbits
	.align	128
        .global         _ZN5flash24flash_fwd_splitkv_kernelI23Flash_fwd_kernel_traitsILi64ELi64ELi256ELi4ELb0ELb0EN7cutlass6half_tE19Flash_kernel_traitsILi64ELi64ELi256ELi4ES3_EELb1ELb0ELb0ELb1ELb1ELb0ELb1ELb0EEEvNS_16Flash_fwd_paramsE
        .type           _ZN5flash24flash_fwd_splitkv_kernelI23Flash_fwd_kernel_traitsILi64ELi64ELi256ELi4ELb0ELb0EN7cutlass6half_tE19Flash_kernel_traitsILi64ELi64ELi256ELi4ES3_EELb1ELb0ELb0ELb1ELb1ELb0ELb1ELb0EEEvNS_16Flash_fwd_paramsE,@function
        .size           _ZN5flash24flash_fwd_splitkv_kernelI23Flash_fwd_kernel_traitsILi64ELi64ELi256ELi4ELb0ELb0EN7cutlass6half_tE19Flash_kernel_traitsILi64ELi64ELi256ELi4ES3_EELb1ELb0ELb0ELb1ELb1ELb0ELb1ELb0EEEvNS_16Flash_fwd_paramsE,(.L_x_7892 - _ZN5flash24flash_fwd_splitkv_kernelI23Flash_fwd_kernel_traitsILi64ELi64ELi256ELi4ELb0ELb0EN7cutlass6half_tE19Flash_kernel_traitsILi64ELi64ELi256ELi4ES3_EELb1ELb0ELb0ELb1ELb1ELb0ELb1ELb0EEEvNS_16Flash_fwd_paramsE)
        .other          _ZN5flash24flash_fwd_splitkv_kernelI23Flash_fwd_kernel_traitsILi64ELi64ELi256ELi4ELb0ELb0EN7cutlass6half_tE19Flash_kernel_traitsILi64ELi64ELi256ELi4ES3_EELb1ELb0ELb0ELb1ELb1ELb0ELb1ELb0EEEvNS_16Flash_fwd_paramsE,@"STO_CUDA_ENTRY STV_DEFAULT"
_ZN5flash24flash_fwd_splitkv_kernelI23Flash_fwd_kernel_traitsILi64ELi64ELi256ELi4ELb0ELb0EN7cutlass6half_tE19Flash_kernel_traitsILi64ELi64ELi256ELi4ES3_EELb1ELb0ELb0ELb1ELb1ELb0ELb1ELb0EEEvNS_16Flash_fwd_paramsE:
.text._ZN5flash24flash_fwd_splitkv_kernelI23Flash_fwd_kernel_traitsILi64ELi64ELi256ELi4ELb0ELb0EN7cutlass6half_tE19Flash_kernel_traitsILi64ELi64ELi256ELi4ES3_EELb1ELb0ELb0ELb1ELb1ELb0ELb1ELb0EEEvNS_16Flash_fwd_paramsE:
[----:B------:R-:W1:Y:S08]  /*0000*/  LDC R1, c[0x0][0x28] ;  /* 0x00000a00ff017b82 */ /* 0x000e700000000800 */
[----:B------:R-:W2:Y:S01]  /*0010*/  LDC R6, c[0x0][0x270] ;  /* 0x00009c00ff067b82 */ /* 0x000ea20000000800 */
[----:B------:R-:W-:Y:S01]  /*0020*/  ULDC.64 UR20, c[0x0][0x208] ;  /* 0x0000820000147ab9 */ /* 0x000fe20000000a00 */
[----:B------:R-:W-:Y:S01]  /*0030*/  IMAD.MOV.U32 R17, RZ, RZ, RZ ;  /* 0x000000ffff117224 */ /* 0x000fe200078e00ff */
[----:B------:R-:W-:Y:S01]  /*0040*/  ULDC UR19, c[0x0][0x2c4] ;  /* 0x0000b10000137ab9 */ /* 0x000fe20000000800 */
[----:B-1----:R-:W-:-:S04]  /*0050*/  VIADD R1, R1, 0xffffffe8 ;  /* 0xffffffe801017836 */ /* 0x002fc80000000000 */
[----:B------:R-:W1:Y:S08]  /*0060*/  S2UR UR4, SR_CTAID.Z ;  /* 0x00000000000479c3 */ /* 0x000e700000002700 */
[----:B------:R-:W3:Y:S01]  /*0070*/  LDC.64 R2, c[0x0][0x308] ;  /* 0x0000c200ff027b82 */ /* 0x000ee20000000a00 */
[----:B--2---:R-:W2:Y:S01]  /*0080*/  I2F.U32.RP R8, R6 ;  /* 0x0000000600087306 */ /* 0x004ea20000209000 */
[----:B------:R-:W-:-:S06]  /*0090*/  ISETP.NE.U32.AND P2, PT, R6, RZ, PT ;  /* 0x000000ff0600720c */ /* 0x000fcc0003f45070 */
[----:B------:R-:W4:Y:S01]  /*00a0*/  LDC.64 R4, c[0x0][0x300] ;  /* 0x0000c000ff047b82 */ /* 0x000f220000000a00 */
[----:B--2---:R-:W2:Y:S01]  /*00b0*/  MUFU.RCP R8, R8 ;  /* 0x0000000800087308 */ /* 0x004ea20000001000 */
[----:B---3--:R-:W-:-:S04]  /*00c0*/  ISETP.NE.U32.AND P0, PT, R2, RZ, PT ;  /* 0x000000ff0200720c */ /* 0x008fc80003f05070 */
[----:B------:R-:W-:Y:S02]  /*00d0*/  ISETP.NE.AND.EX P0, PT, R3, RZ, PT, P0 ;  /* 0x000000ff0300720c */ /* 0x000fe40003f05300 */
[----:B----4-:R-:W-:-:S04]  /*00e0*/  ISETP.NE.U32.AND P1, PT, R4, RZ, PT ;  /* 0x000000ff0400720c */ /* 0x010fc80003f25070 */
[----:B------:R-:W-:Y:S02]  /*00f0*/  ISETP.NE.AND.EX P1, PT, R5, RZ, PT, P1 ;  /* 0x000000ff0500720c */ /* 0x000fe40003f25310 */
[----:B--2---:R-:W-:-:S05]  /*0100*/  IADD3 R8, R8, 0xffffffe, RZ ;  /* 0x0ffffffe08087810 */ /* 0x004fca0007ffe0ff */
[----:B------:R-:W2:Y:S01]  /*0110*/  @P0 LDC.64 R2, c[0x0][0x308] ;  /* 0x0000c200ff020b82 */ /* 0x000ea20000000a00 */
[----:B------:R-:W3:Y:S07]  /*0120*/  F2I.FTZ.U32.TRUNC.NTZ R9, R8 ;  /* 0x0000000800097305 */ /* 0x000eee000021f000 */
[----:B------:R-:W4:Y:S01]  /*0130*/  @P1 LDC.64 R4, c[0x0][0x300] ;  /* 0x0000c000ff041b82 */ /* 0x000f220000000a00 */
[----:B---3--:R-:W-:Y:S01]  /*0140*/  IMAD.MOV R0, RZ, RZ, -R9 ;  /* 0x000000ffff007224 */ /* 0x008fe200078e0a09 */
        /* <DEDUP_REMOVED lines=12> */
[C---:B--2---:R-:W-:Y:S01]  /*0210*/  @P0 IMAD.WIDE R2, R245.reuse, 0x4, R2 ;  /* 0x00000004f5020825 */ /* 0x044fe200078e0202 */
[----:B------:R-:W1:Y:S03]  /*0220*/  S2R R0, SR_CTAID.X ;  /* 0x0000000000007919 */ /* 0x000e660000002500 */
[----:B----4-:R-:W-:Y:S01]  /*0230*/  @P1 IMAD.WIDE R4, R245, 0x4, R4 ;  /* 0x00000004f5041825 */ /* 0x010fe200078e0204 */
[----:B------:R2:W5:Y:S04]  /*0240*/  @P0 LDG.E R188, desc[UR20][R2.64] ;  /* 0x0000001402bc0981 */ /* 0x000568000c1e1900 */
[----:B------:R2:W5:Y:S01]  /*0250*/  @P1 LDG.E R17, desc[UR20][R4.64] ;  /* 0x0000001404111981 */ /* 0x000562000c1e1900 */
[----:B------:R-:W-:-:S04]  /*0260*/  IMAD.MOV R10, RZ, RZ, -R245 ;  /* 0x000000ffff0a7224 */ /* 0x000fc800078e0af5 */
[----:B------:R-:W-:Y:S01]  /*0270*/  IMAD R10, R6, R10, UR4 ;  /* 0x00000004060a7e24 */ /* 0x000fe2000f8e020a */
[----:B-1----:R-:W-:-:S04]  /*0280*/  SHF.L.U32 R191, R0, 0x6, RZ ;  /* 0x0000000600bf7819 */ /* 0x002fc800000006ff */
[----:B------:R-:W-:-:S13]  /*0290*/  ISETP.GE.AND P1, PT, R191, UR19, PT ;  /* 0x00000013bf007c0c */ /* 0x000fda000bf26270 */
[----:B--2---:R-:W-:Y:S05]  /*02a0*/  @P1 EXIT ;  /* 0x000000000000194d */ /* 0x004fea0003800000 */
[----:B------:R-:W1:Y:S01]  /*02b0*/  LDC R7, c[0x0][0x10] ;  /* 0x00000400ff077b82 */ /* 0x000e620000000800 */
[----:B-----5:R-:W-:Y:S01]  /*02c0*/  @P0 IMAD.IADD R188, R188, 0x1, -R17 ;  /* 0x00000001bcbc0824 */ /* 0x020fe200078e0a11 */
[----:B------:R-:W-:Y:S01]  /*02d0*/  ULDC UR18, c[0x0][0x398] ;  /* 0x0000e60000127ab9 */ /* 0x000fe20000000800 */
[----:B------:R-:W2:Y:S05]  /*02e0*/  S2R R189, SR_TID.X ;  /* 0x0000000000bd7919 */ /* 0x000eaa0000002100 */
[----:B------:R-:W3:Y:S01]  /*02f0*/  LDC R2, c[0x0][0x2c8] ;  /* 0x0000b200ff027b82 */ /* 0x000ee20000000800 */
[-C--:B-1----:R-:W-:Y:S02]  /*0300*/  IABS R9, R7.reuse ;  /* 0x0000000700097213 */ /* 0x082fe40000000000 */
[----:B------:R-:W-:-:S02]  /*0310*/  IABS R11, R7 ;  /* 0x00000007000b7213 */ /* 0x000fc40000000000 */
[----:B------:R-:W1:Y:S03]  /*0320*/  I2F.RP R4, R9 ;  /* 0x0000000900047306 */ /* 0x000e660000209400 */
[----:B------:R-:W-:Y:S02]  /*0330*/  IMAD.MOV R11, RZ, RZ, -R11 ;  /* 0x000000ffff0b7224 */ /* 0x000fe400078e0a0b */
[----:B---3--:R-:W-:-:S05]  /*0340*/  VIADD R2, R2, 0xff ;  /* 0x000000ff02027836 */ /* 0x008fca0000000000 */
[----:B------:R-:W-:-:S04]  /*0350*/  SHF.R.S32.HI R12, RZ, 0x1f, R2 ;  /* 0x0000001fff0c7819 */ /* 0x000fc80000011402 */
[----:B------:R-:W-:Y:S01]  /*0360*/  LEA.HI R12, R12, R2, RZ, 0x8 ;  /* 0x000000020c0c7211 */ /* 0x000fe200078f40ff */
[----:B-1----:R-:W1:Y:S03]  /*0370*/  MUFU.RCP R4, R4 ;  /* 0x0000000400047308 */ /* 0x002e660000001000 */
[----:B------:R-:W-:-:S05]  /*0380*/  LEA.HI.SX32 R12, R12, R7, 0x18 ;  /* 0x000000070c0c7211 */ /* 0x000fca00078fc2ff */
[----:B------:R-:W-:-:S05]  /*0390*/  VIADD R12, R12, 0xffffffff ;  /* 0xffffffff0c0c7836 */ /* 0x000fca0000000000 */
[----:B------:R-:W-:Y:S02]  /*03a0*/  IABS R2, R12 ;  /* 0x0000000c00027213 */ /* 0x000fe40000000000 */
[----:B------:R-:W-:Y:S01]  /*03b0*/  LOP3.LUT R12, R12, R7, RZ, 0x3c, !PT ;  /* 0x000000070c0c7212 */ /* 0x000fe200078e3cff */
[----:B-1----:R-:W-:-:S04]  /*03c0*/  VIADD R4, R4, 0xffffffe ;  /* 0x0ffffffe04047836 */ /* 0x002fc80000000000 */
[----:B------:R-:W1:Y:S02]  /*03d0*/  F2I.FTZ.U32.TRUNC.NTZ R5, R4 ;  /* 0x0000000400057305 */ /* 0x000e64000021f000 */
[----:B-1----:R-:W-:Y:S02]  /*03e0*/  IMAD.MOV R8, RZ, RZ, -R5 ;  /* 0x000000ffff087224 */ /* 0x002fe400078e0a05 */
[----:B------:R-:W-:Y:S02]  /*03f0*/  IMAD.MOV.U32 R4, RZ, RZ, RZ ;  /* 0x000000ffff047224 */ /* 0x000fe400078e00ff */
[----:B------:R-:W-:-:S04]  /*0400*/  IMAD R8, R8, R9, RZ ;  /* 0x0000000908087224 */ /* 0x000fc800078e02ff */
[----:B------:R-:W-:Y:S02]  /*0410*/  IMAD.HI.U32 R8, R5, R8, R4 ;  /* 0x0000000805087227 */ /* 0x000fe400078e0004 */
[----:B------:R-:W1:Y:S04]  /*0420*/  @!P0 LDC.64 R4, c[0x0][0x318] ;  /* 0x0000c600ff048b82 */ /* 0x000e680000000a00 */
[----:B------:R-:W-:-:S04]  /*0430*/  IMAD.HI.U32 R8, R8, R2, RZ ;  /* 0x0000000208087227 */ /* 0x000fc800078e00ff */
[----:B------:R-:W-:Y:S02]  /*0440*/  IMAD R11, R8, R11, R2 ;  /* 0x0000000b080b7224 */ /* 0x000fe400078e0202 */
[----:B------:R-:W3:Y:S03]  /*0450*/  @!P0 LDC.64 R2, c[0x0][0x2c8] ;  /* 0x0000b200ff028b82 */ /* 0x000ee60000000a00 */
[----:B------:R-:W-:Y:S02]  /*0460*/  ISETP.GT.U32.AND P2, PT, R9, R11, PT ;  /* 0x0000000b0900720c */ /* 0x000fe40003f44070 */
[----:B-1----:R-:W-:Y:S02]  /*0470*/  @!P0 ISETP.NE.U32.AND P1, PT, R4, RZ, PT ;  /* 0x000000ff0400820c */ /* 0x002fe40003f25070 */
[----:B------:R-:W1:Y:S09]  /*0480*/  S2R R4, SR_CTAID.Y ;  /* 0x0000000000047919 */ /* 0x000e720000002600 */
[----:B------:R-:W-:Y:S01]  /*0490*/  @!P2 IMAD.IADD R11, R11, 0x1, -R9 ;  /* 0x000000010b0ba824 */ /* 0x000fe200078e0a09 */
[----:B------:R-:W-:Y:S01]  /*04a0*/  @!P0 ISETP.NE.AND.EX P1, PT, R5, RZ, PT, P1 ;  /* 0x000000ff0500820c */ /* 0x000fe20003f25310 */
[----:B------:R-:W-:-:S03]  /*04b0*/  @!P2 VIADD R8, R8, 0x1 ;  /* 0x000000010808a836 */ /* 0x000fc60000000000 */
[----:B------:R-:W-:Y:S02]  /*04c0*/  ISETP.GE.U32.AND P3, PT, R11, R9, PT ;  /* 0x000000090b00720c */ /* 0x000fe40003f66070 */
[----:B---3--:R-:W-:Y:S02]  /*04d0*/  @!P0 SEL R3, R3, RZ, P1 ;  /* 0x000000ff03038207 */ /* 0x008fe40000800000 */
[----:B------:R-:W-:Y:S02]  /*04e0*/  ISETP.GE.AND P1, PT, R12, RZ, PT ;  /* 0x000000ff0c00720c */ /* 0x000fe40003f26270 */
[----:B------:R-:W-:Y:S01]  /*04f0*/  @!P0 IADD3 R188, R3, R2, -R17 ;  /* 0x0000000203bc8210 */ /* 0x000fe20007ffe811 */
[----:B------:R-:W-:Y:S01]  /*0500*/  VIADD R2, R191, 0x13f ;  /* 0x0000013fbf027836 */ /* 0x000fe20000000000 */
[----:B------:R-:W-:-:S03]  /*0510*/  ISETP.NE.AND P0, PT, R7, RZ, PT ;  /* 0x000000ff0700720c */ /* 0x000fc60003f05270 */
[C---:B------:R-:W-:Y:S01]  /*0520*/  VIADD R5, R188.reuse, 0xff ;  /* 0x000000ffbc057836 */ /* 0x040fe20000000000 */
[----:B------:R-:W-:Y:S01]  /*0530*/  IADD3 R2, R188, -UR19, R2 ;  /* 0x80000013bc027c10 */ /* 0x000fe2000fffe002 */
[----:B------:R-:W-:-:S03]  /*0540*/  @P3 VIADD R8, R8, 0x1 ;  /* 0x0000000108083836 */ /* 0x000fc60000000000 */
[----:B------:R-:W-:Y:S01]  /*0550*/  SHF.R.S32.HI R3, RZ, 0x1f, R5 ;  /* 0x0000001fff037819 */ /* 0x000fe20000011405 */
[----:B------:R-:W-:Y:S02]  /*0560*/  VIADD R2, R2, UR18 ;  /* 0x0000001202027c36 */ /* 0x000fe40008000000 */
[----:B------:R-:W-:Y:S01]  /*0570*/  @!P1 IMAD.MOV R8, RZ, RZ, -R8 ;  /* 0x000000ffff089224 */ /* 0x000fe200078e0a08 */
[----:B------:R-:W-:Y:S02]  /*0580*/  LEA.HI R3, R3, R5, RZ, 0x8 ;  /* 0x0000000503037211 */ /* 0x000fe400078f40ff */
[----:B------:R-:W-:Y:S02]  /*0590*/  @!P0 LOP3.LUT R8, RZ, R7, RZ, 0x33, !PT ;  /* 0x00000007ff088212 */ /* 0x000fe400078e33ff */
[----:B------:R-:W-:Y:S02]  /*05a0*/  SHF.R.S32.HI R7, RZ, 0x1f, R2 ;  /* 0x0000001fff077819 */ /* 0x000fe40000011402 */
[----:B------:R-:W-:Y:S01]  /*05b0*/  SHF.R.S32.HI R3, RZ, 0x8, R3 ;  /* 0x00000008ff037819 */ /* 0x000fe20000011403 */
[----:B-1----:R-:W-:Y:S01]  /*05c0*/  IMAD R239, R8, R4, RZ ;  /* 0x0000000408ef7224 */ /* 0x002fe200078e02ff */
[----:B------:R-:W-:-:S04]  /*05d0*/  LEA.HI R7, R7, R2, RZ, 0x8 ;  /* 0x0000000207077211 */ /* 0x000fc800078f40ff */
[----:B------:R-:W-:Y:S02]  /*05e0*/  SHF.R.S32.HI R7, RZ, 0x8, R7 ;  /* 0x00000008ff077819 */ /* 0x000fe40000011407 */
[----:B------:R-:W-:-:S04]  /*05f0*/  VIADDMNMX R3, R239, R8, R3, PT ;  /* 0x00000008ef037246 */ /* 0x000fc80003800103 */
[----:B------:R-:W-:-:S04]  /*0600*/  VIMNMX R164, R3, R7, PT ;  /* 0x0000000703a47248 */ /* 0x000fc80003fe0100 */
[----:B------:R-:W-:-:S13]  /*0610*/  ISETP.GE.AND P0, PT, R239, R164, PT ;  /* 0x000000a4ef00720c */ /* 0x000fda0003f06270 */
[----:B--2---:R-:W-:Y:S05]  /*0620*/  @!P0 BRA `(.L_x_2236) ;  /* 0x0000000400108947 */ /* 0x004fea0003800000 */
[----:B------:R-:W1:Y:S01]  /*0630*/  LDC R2, c[0x0][0x2c0] ;  /* 0x0000b000ff027b82 */ /* 0x000e620000000800 */
[----:B------:R-:W-:Y:S01]  /*0640*/  SHF.R.S32.HI R0, RZ, 0x1f, R189 ;  /* 0x0000001fff007819 */ /* 0x000fe200000114bd */
[----:B------:R-:W-:Y:S01]  /*0650*/  ULDC UR4, c[0x0][0x2dc] ;  /* 0x0000b70000047ab9 */ /* 0x000fe20000000800 */
[----:B------:R-:W-:Y:S02]  /*0660*/  LOP3.LUT P6, RZ, R189, 0xf, RZ, 0xc0, !PT ;  /* 0x0000000fbdff7812 */ /* 0x000fe400078cc0ff */
[----:B------:R-:W-:-:S04]  /*0670*/  LEA.HI R0, R0, R189, RZ, 0x4 ;  /* 0x000000bd00007211 */ /* 0x000fc800078f20ff */
[----:B------:R-:W-:Y:S02]  /*0680*/  LOP3.LUT R3, R0, 0x3ffffff0, RZ, 0xc0, !PT ;  /* 0x3ffffff000037812 */ /* 0x000fe400078ec0ff */
[----:B------:R-:W-:-:S03]  /*0690*/  SHF.R.S32.HI R0, RZ, 0x4, R0 ;  /* 0x00000004ff007819 */ /* 0x000fc60000011400 */
[----:B------:R-:W-:Y:S02]  /*06a0*/  IMAD.IADD R3, R189, 0x1, -R3 ;  /* 0x00000001bd037824 */ /* 0x000fe400078e0a03 */
[----:B------:R-:W-:Y:S02]  /*06b0*/  VIADD R5, R0, 0x10 ;  /* 0x0000001000057836 */ /* 0x000fe40000000000 */
[----:B-1----:R-:W-:-:S04]  /*06c0*/  IMAD R2, R4, R2, R245 ;  /* 0x0000000204027224 */ /* 0x002fc800078e02f5 */
[----:B------:R-:W-:Y:S02]  /*06d0*/  IMAD R2, R2, R6, R10 ;  /* 0x0000000602027224 */ /* 0x000fe400078e020a */
[----:B------:R-:W-:Y:S02]  /*06e0*/  IMAD.SHL.U32 R6, R3, 0x4, RZ ;  /* 0x0000000403067824 */ /* 0x000fe400078e00ff */
[----:B------:R-:W-:Y:S01]  /*06f0*/  IMAD R3, R2, UR19, R191 ;  /* 0x0000001302037c24 */ /* 0x000fe2000f8e02bf */
[----:B------:R-:W-:Y:S02]  /*0700*/  IADD3 R191, -R191, UR19, RZ ;  /* 0x00000013bfbf7c10 */ /* 0x000fe4000fffe1ff */
[--C-:B------:R-:W-:Y:S01]  /*0710*/  SHF.R.S32.HI R7, RZ, 0x1f, R6.reuse ;  /* 0x0000001fff077819 */ /* 0x100fe20000011406 */
[----:B------:R-:W-:Y:S01]  /*0720*/  IMAD R4, R3, UR4, RZ ;  /* 0x0000000403047c24 */ /* 0x000fe2000f8e02ff */
[----:B------:R-:W-:Y:S01]  /*0730*/  ULDC.64 UR4, c[0x0][0x288] ;  /* 0x0000a20000047ab9 */ /* 0x000fe20000000a00 */
[CC--:B------:R-:W-:Y:S01]  /*0740*/  ISETP.GE.OR P5, PT, R0.reuse, R191.reuse, P6 ;  /* 0x000000bf0000720c */ /* 0x0c0fe200037a6670 */
[----:B------:R-:W-:Y:S01]  /*0750*/  IMAD.WIDE R6, R0, 0x40, R6 ;  /* 0x0000004000067825 */ /* 0x000fe200078e0206 */
[----:B------:R-:W-:-:S03]  /*0760*/  ISETP.GE.OR P3, PT, R5, R191, P6 ;  /* 0x000000bf0500720c */ /* 0x000fc60003766670 */
[----:B------:R-:W-:Y:S01]  /*0770*/  VIADD R5, R0, 0x20 ;  /* 0x0000002000057836 */ /* 0x000fe20000000000 */
[----:B------:R-:W-:Y:S01]  /*0780*/  IADD3 R2, P0, R4, R6, RZ ;  /* 0x0000000604027210 */ /* 0x000fe20007f1e0ff */
[----:B------:R-:W-:-:S03]  /*0790*/  VIADD R6, R0, 0x8 ;  /* 0x0000000800067836 */ /* 0x000fc60000000000 */
[----:B------:R-:W-:Y:S02]  /*07a0*/  LEA.HI.X.SX32 R4, R4, R7, 0x1, P0 ;  /* 0x0000000704047211 */ /* 0x000fe400000f0eff */
[----:B------:R-:W-:Y:S02]  /*07b0*/  LEA R10, P0, R2, UR4, 0x2 ;  /* 0x00000004020a7c11 */ /* 0x000fe4000f8010ff */
[-C--:B------:R-:W-:Y:S01]  /*07c0*/  ISETP.GE.OR P4, PT, R6, R191.reuse, P6 ;  /* 0x000000bf0600720c */ /* 0x080fe20003786670 */
[----:B------:R-:W-:Y:S01]  /*07d0*/  VIADD R6, R0, 0x18 ;  /* 0x0000001800067836 */ /* 0x000fe20000000000 */
[----:B------:R-:W-:Y:S01]  /*07e0*/  LEA.HI.X R11, R2, UR5, R4, 0x2, P0 ;  /* 0x00000005020b7c11 */ /* 0x000fe200080f1404 */
[----:B------:R-:W-:Y:S01]  /*07f0*/  ULDC.64 UR4, c[0x0][0x2b8] ;  /* 0x0000ae0000047ab9 */ /* 0x000fe20000000a00 */
[----:B------:R-:W-:Y:S01]  /*0800*/  SHF.R.S32.HI R2, RZ, 0x1f, R3 ;  /* 0x0000001fff027819 */ /* 0x000fe20000011403 */
[----:B------:R-:W-:Y:S01]  /*0810*/  VIADD R4, R0, 0x28 ;  /* 0x0000002800047836 */ /* 0x000fe20000000000 */
[----:B------:R-:W-:Y:S01]  /*0820*/  IADD3 R3, P0, R3, R0, RZ ;  /* 0x0000000003037210 */ /* 0x000fe20007f1e0ff */
[----:B------:R-:W-:Y:S01]  /*0830*/  STG.E.128 desc[UR20][R10.64], RZ ;  /* 0x000000ff0a007986 */ /* 0x000fe2000c101d14 */
[----:B------:R-:W-:Y:S01]  /*0840*/  ISETP.GE.OR P2, PT, R6, R191, P6 ;  /* 0x000000bf0600720c */ /* 0x000fe20003746670 */
[----:B------:R-:W-:Y:S01]  /*0850*/  @!P3 IMAD.MOV.U32 R6, RZ, RZ, -0x800000 ;  /* 0xff800000ff06b424 */ /* 0x000fe200078e00ff */
[----:B------:R-:W-:Y:S01]  /*0860*/  LEA.HI.X.SX32 R2, R0, R2, 0x1, P0 ;  /* 0x0000000200027211 */ /* 0x000fe200000f0eff */
[----:B------:R-:W-:Y:S01]  /*0870*/  STG.E.128 desc[UR20][R10.64+0x800], RZ ;  /* 0x000800ff0a007986 */ /* 0x000fe2000c101d14 */
[----:B------:R-:W-:-:S02]  /*0880*/  LEA R8, P0, R3, UR4, 0x2 ;  /* 0x0000000403087c11 */ /* 0x000fc4000f8010ff */
[-C--:B------:R-:W-:Y:S01]  /*0890*/  ISETP.GE.OR P1, PT, R5, R191.reuse, P6 ;  /* 0x000000bf0500720c */ /* 0x080fe20003726670 */
[----:B------:R-:W-:Y:S01]  /*08a0*/  STG.E.128 desc[UR20][R10.64+0x1000], RZ ;  /* 0x001000ff0a007986 */ /* 0x000fe2000c101d14 */
[----:B------:R-:W-:Y:S01]  /*08b0*/  LEA.HI.X R9, R3, UR5, R2, 0x2, P0 ;  /* 0x0000000503097c11 */ /* 0x000fe200080f1402 */
[----:B------:R-:W-:Y:S01]  /*08c0*/  @!P5 IMAD.MOV.U32 R2, RZ, RZ, -0x800000 ;  /* 0xff800000ff02d424 */ /* 0x000fe200078e00ff */
[-C--:B------:R-:W-:Y:S01]  /*08d0*/  ISETP.GE.OR P0, PT, R4, R191.reuse, P6 ;  /* 0x000000bf0400720c */ /* 0x080fe20003706670 */
[C---:B------:R-:W-:Y:S01]  /*08e0*/  VIADD R3, R0.reuse, 0x30 ;  /* 0x0000003000037836 */ /* 0x040fe20000000000 */
[----:B------:R-:W-:Y:S01]  /*08f0*/  STG.E.128 desc[UR20][R10.64+0x1800], RZ ;  /* 0x001800ff0a007986 */ /* 0x000fe2000c101d14 */
[----:B------:R-:W-:Y:S02]  /*0900*/  VIADD R0, R0, 0x38 ;  /* 0x0000003800007836 */ /* 0x000fe40000000000 */
[----:B------:R-:W-:Y:S01]  /*0910*/  @!P2 IMAD.MOV.U32 R5, RZ, RZ, -0x800000 ;  /* 0xff800000ff05a424 */ /* 0x000fe200078e00ff */
[----:B------:R-:W-:Y:S03]  /*0920*/  STG.E.128 desc[UR20][R10.64+0x2000], RZ ;  /* 0x002000ff0a007986 */ /* 0x000fe6000c101d14 */
[----:B------:R-:W-:Y:S01]  /*0930*/  @!P1 IMAD.MOV.U32 R4, RZ, RZ, -0x800000 ;  /* 0xff800000ff049424 */ /* 0x000fe200078e00ff */
[----:B------:R-:W-:Y:S04]  /*0940*/  STG.E.128 desc[UR20][R10.64+0x2800], RZ ;  /* 0x002800ff0a007986 */ /* 0x000fe8000c101d14 */
[----:B------:R-:W-:Y:S04]  /*0950*/  STG.E.128 desc[UR20][R10.64+0x3000], RZ ;  /* 0x003000ff0a007986 */ /* 0x000fe8000c101d14 */
[----:B------:R-:W-:Y:S04]  /*0960*/  STG.E.128 desc[UR20][R10.64+0x3800], RZ ;  /* 0x003800ff0a007986 */ /* 0x000fe8000c101d14 */
[----:B------:R1:W-:Y:S01]  /*0970*/  @!P5 STG.E desc[UR20][R8.64], R2 ;  /* 0x000000020800d986 */ /* 0x0003e2000c101914 */
[-C--:B------:R-:W-:Y:S01]  /*0980*/  ISETP.GE.OR P5, PT, R3, R191.reuse, P6 ;  /* 0x000000bf0300720c */ /* 0x080fe200037a6670 */
[----:B------:R-:W-:Y:S01]  /*0990*/  @!P0 IMAD.MOV.U32 R3, RZ, RZ, -0x800000 ;  /* 0xff800000ff038424 */ /* 0x000fe200078e00ff */
[----:B------:R-:W-:Y:S01]  /*09a0*/  ISETP.GE.OR P6, PT, R0, R191, P6 ;  /* 0x000000bf0000720c */ /* 0x000fe200037c6670 */
[----:B------:R-:W-:Y:S04]  /*09b0*/  @!P3 STG.E desc[UR20][R8.64+0x40], R6 ;  /* 0x000040060800b986 */ /* 0x000fe8000c101914 */
[----:B------:R-:W-:Y:S04]  /*09c0*/  @!P2 STG.E desc[UR20][R8.64+0x60], R5 ;  /* 0x000060050800a986 */ /* 0x000fe8000c101914 */
[----:B------:R-:W-:Y:S04]  /*09d0*/  @!P1 STG.E desc[UR20][R8.64+0x80], R4 ;  /* 0x0000800408009986 */ /* 0x000fe8000c101914 */
[----:B------:R-:W-:Y:S01]  /*09e0*/  @!P0 STG.E desc[UR20][R8.64+0xa0], R3 ;  /* 0x0000a00308008986 */ /* 0x000fe2000c101914 */
[----:B-1----:R-:W-:-:S05]  /*09f0*/  @!P4 IMAD.MOV.U32 R2, RZ, RZ, -0x800000 ;  /* 0xff800000ff02c424 */ /* 0x002fca00078e00ff */
[----:B------:R1:W-:Y:S02]  /*0a00*/  @!P4 STG.E desc[UR20][R8.64+0x20], R2 ;  /* 0x000020020800c986 */ /* 0x0003e4000c101914 */
[----:B-1----:R-:W-:-:S05]  /*0a10*/  @!P5 IMAD.MOV.U32 R2, RZ, RZ, -0x800000 ;  /* 0xff800000ff02d424 */ /* 0x002fca00078e00ff */
[----:B------:R1:W-:Y:S01]  /*0a20*/  @!P5 STG.E desc[UR20][R8.64+0xc0], R2 ;  /* 0x0000c0020800d986 */ /* 0x0003e2000c101914 */
[----:B------:R-:W-:Y:S05]  /*0a30*/  @P6 EXIT ;  /* 0x000000000000694d */ /* 0x000fea0003800000 */
[----:B------:R-:W-:-:S05]  /*0a40*/  MOV R0, 0xff800000 ;  /* 0xff80000000007802 */ /* 0x000fca0000000f00 */
[----:B------:R-:W-:Y:S01]  /*0a50*/  STG.E desc[UR20][R8.64+0xe0], R0 ;  /* 0x0000e00008007986 */ /* 0x000fe2000c101914 */
[----:B------:R-:W-:Y:S05]  /*0a60*/  EXIT ;  /* 0x000000000000794d */ /* 0x000fea0003800000 */
.L_x_2236:
        /* <DEDUP_REMOVED lines=22> */
.L_x_2237:
        /* <DEDUP_REMOVED lines=32> */
[----:B------:R-:W-:-:S06]  /*0dd0*/  IMAD.WIDE R12, R6, 0x4, R246 ;  /* 0x00000004060c7825 */ /* 0x000fcc00078e02f6 */
[----:B------:R-:W2:Y:S01]  /*0de0*/  LDG.E R12, desc[UR20][R12.64] ;  /* 0x000000140c0c7981 */ /* 0x000ea2000c1e1900 */
        /* <DEDUP_REMOVED lines=28> */
[----:B------:R-:W-:Y:S02]  /*0fb0*/  @!P1 LOP3.LUT R4, RZ, R2, RZ, 0x33, !PT ;  /* 0x00000002ff049212 */ /* 0x000fe400078e33ff */
[----:B--2--5:R-:W-:Y:S01]  /*0fc0*/  SHF.R.S32.HI R11, RZ, 0x1f, R12 ;  /* 0x0000001fff0b7819 */ /* 0x024fe2000001140c */
[----:B------:R-:W-:-:S04]  /*0fd0*/  IMAD.WIDE.U32 R6, R12, UR8, RZ ;  /* 0x000000080c067c25 */ /* 0x000fc8000f8e00ff */
[C---:B------:R-:W-:Y:S01]  /*0fe0*/  IMAD R3, R11.reuse, UR8, RZ ;  /* 0x000000080b037c24 */ /* 0x040fe2000f8e02ff */
[----:B------:R-:W-:Y:S01]  /*0ff0*/  MOV R2, R6 ;  /* 0x0000000600027202 */ /* 0x000fe20000000f00 */
[----:B------:R-:W-:Y:S01]  /*1000*/  IMAD R11, R11, UR4, RZ ;  /* 0x000000040b0b7c24 */ /* 0x000fe2000f8e02ff */
[----:B------:R-:W-:Y:S01]  /*1010*/  SHF.R.S32.HI R6, RZ, 0x1f, R4 ;  /* 0x0000001fff067819 */ /* 0x000fe20000011404 */
[C---:B------:R-:W-:Y:S02]  /*1020*/  IMAD R3, R12.reuse, UR9, R3 ;  /* 0x000000090c037c24 */ /* 0x040fe4000f8e0203 */
[----:B------:R-:W-:Y:S02]  /*1030*/  IMAD R11, R12, UR5, R11 ;  /* 0x000000050c0b7c24 */ /* 0x000fe4000f8e020b */
[----:B------:R-:W-:Y:S02]  /*1040*/  IMAD.IADD R3, R7, 0x1, R3 ;  /* 0x0000000107037824 */ /* 0x000fe400078e0203 */
[----:B------:R-:W-:-:S02]  /*1050*/  IMAD R7, R6, UR10, RZ ;  /* 0x0000000a06077c24 */ /* 0x000fc4000f8e02ff */
[----:B------:R-:W-:-:S04]  /*1060*/  IMAD.WIDE.U32 R2, R9, UR6, R2 ;  /* 0x0000000609027c25 */ /* 0x000fc8000f8e0002 */
[----:B------:R-:W-:Y:S02]  /*1070*/  IMAD.IADD R3, R3, 0x1, R5 ;  /* 0x0000000103037824 */ /* 0x000fe400078e0205 */
[----:B------:R-:W-:-:S04]  /*1080*/  IMAD.WIDE.U32 R12, R12, UR4, RZ ;  /* 0x000000040c0c7c25 */ /* 0x000fc8000f8e00ff */
[C---:B------:R-:W-:Y:S01]  /*1090*/  IMAD R7, R4.reuse, UR11, R7 ;  /* 0x0000000b04077c24 */ /* 0x040fe2000f8e0207 */
[----:B------:R-:W-:Y:S01]  /*10a0*/  MOV R14, R12 ;  /* 0x0000000c000e7202 */ /* 0x000fe20000000f00 */
[----:B------:R-:W-:-:S04]  /*10b0*/  IMAD.WIDE.U32 R2, R4, UR10, R2 ;  /* 0x0000000a04027c25 */ /* 0x000fc8000f8e0002 */
[----:B------:R-:W-:Y:S01]  /*10c0*/  IMAD.IADD R11, R13, 0x1, R11 ;  /* 0x000000010d0b7824 */ /* 0x000fe200078e020b */
[----:B------:R-:W-:Y:S02]  /*10d0*/  IADD3 R7, R3, R7, RZ ;  /* 0x0000000703077210 */ /* 0x000fe40007ffe0ff */
[----:B------:R-:W-:Y:S01]  /*10e0*/  MOV R5, R2 ;  /* 0x0000000200057202 */ /* 0x000fe20000000f00 */
[----:B------:R-:W-:Y:S06]  /*10f0*/  BRA `(.L_x_2239) ;  /* 0x0000000000ec7947 */ /* 0x000fec0003800000 */
.L_x_2238:
        /* <DEDUP_REMOVED lines=29> */
[----:B------:R-:W2:Y:S03]  /*12d0*/  LDC.64 R4, c[0x0][0x260] ;  /* 0x00009800ff047b82 */ /* 0x000ea60000000a00 */
[----:B------:R-:W-:Y:S01]  /*12e0*/  ISETP.GT.U32.AND P0, PT, R3, R2, PT ;  /* 0x000000020300720c */ /* 0x000fe20003f04070 */
[----:B-1----:R-:W-:-:S12]  /*12f0*/  IMAD R15, R15, R6, RZ ;  /* 0x000000060f0f7224 */ /* 0x002fd800078e02ff */
[----:B------:R-:W-:Y:S01]  /*1300*/  @!P0 IMAD.IADD R2, R2, 0x1, -R3 ;  /* 0x0000000102028824 */ /* 0x000fe200078e0a03 */
[----:B------:R-:W-:Y:S01]  /*1310*/  @!P0 IADD3 R12, R12, 0x1, RZ ;  /* 0x000000010c0c8810 */ /* 0x000fe20007ffe0ff */
[----:B------:R-:W-:Y:S01]  /*1320*/  IMAD R7, R17, R7, R15 ;  /* 0x0000000711077224 */ /* 0x000fe200078e020f */
[----:B------:R-:W-:Y:S01]  /*1330*/  ISETP.NE.AND P0, PT, R13, RZ, PT ;  /* 0x000000ff0d00720c */ /* 0x000fe20003f05270 */
[----:B------:R-:W-:Y:S01]  /*1340*/  IMAD R15, R14, UR8, RZ ;  /* 0x000000080e0f7c24 */ /* 0x000fe2000f8e02ff */
[----:B------:R-:W-:Y:S01]  /*1350*/  ISETP.GE.U32.AND P2, PT, R2, R3, PT ;  /* 0x000000030200720c */ /* 0x000fe20003f46070 */
[----:B------:R-:W-:Y:S01]  /*1360*/  IMAD.WIDE.U32 R16, R17, R6, RZ ;  /* 0x0000000611107225 */ /* 0x000fe200078e00ff */
[----:B------:R-:W-:-:S03]  /*1370*/  LOP3.LUT R2, R10, R13, RZ, 0x3c, !PT ;  /* 0x0000000d0a027212 */ /* 0x000fc600078e3cff */
[----:B------:R-:W-:Y:S01]  /*1380*/  IMAD R15, R11, UR9, R15 ;  /* 0x000000090b0f7c24 */ /* 0x000fe2000f8e020f */
[----:B------:R-:W-:Y:S01]  /*1390*/  ISETP.GE.AND P1, PT, R2, RZ, PT ;  /* 0x000000ff0200720c */ /* 0x000fe20003f26270 */
[----:B------:R-:W-:Y:S01]  /*13a0*/  IMAD.IADD R17, R17, 0x1, R7 ;  /* 0x0000000111117824 */ /* 0x000fe200078e0207 */
[----:B------:R-:W1:Y:S02]  /*13b0*/  LDC.64 R2, c[0x0][0x238] ;  /* 0x00008e00ff027b82 */ /* 0x000e640000000a00 */
[----:B------:R-:W-:-:S03]  /*13c0*/  IADD3 R19, R19, R15, RZ ;  /* 0x0000000f13137210 */ /* 0x000fc60007ffe0ff */
[----:B------:R-:W-:-:S06]  /*13d0*/  @P2 VIADD R12, R12, 0x1 ;  /* 0x000000010c0c2836 */ /* 0x000fcc0000000000 */
[----:B------:R-:W-:Y:S02]  /*13e0*/  @!P1 IADD3 R12, -R12, RZ, RZ ;  /* 0x000000ff0c0c9210 */ /* 0x000fe40007ffe1ff */
[----:B------:R-:W-:-:S04]  /*13f0*/  @!P0 LOP3.LUT R12, RZ, R13, RZ, 0x33, !PT ;  /* 0x0000000dff0c8212 */ /* 0x000fc800078e33ff */
[----:B------:R-:W-:Y:S01]  /*1400*/  SHF.R.S32.HI R6, RZ, 0x1f, R12 ;  /* 0x0000001fff067819 */ /* 0x000fe2000001140c */
[----:B--2---:R-:W-:-:S04]  /*1410*/  IMAD.WIDE.U32 R18, R12, R4, R18 ;  /* 0x000000040c127225 */ /* 0x004fc800078e0012 */
[----:B------:R-:W-:Y:S01]  /*1420*/  IMAD R7, R6, R4, RZ ;  /* 0x0000000406077224 */ /* 0x000fe200078e02ff */
[----:B------:R-:W-:Y:S01]  /*1430*/  MOV R4, R12 ;  /* 0x0000000c00047202 */ /* 0x000fe20000000f00 */
[-C--:B-1----:R-:W-:Y:S02]  /*1440*/  IMAD R14, R14, R2.reuse, RZ ;  /* 0x000000020e0e7224 */ /* 0x082fe400078e02ff */
[----:B------:R-:W-:Y:S02]  /*1450*/  IMAD R7, R12, R5, R7 ;  /* 0x000000050c077224 */ /* 0x000fe400078e0207 */
[C---:B------:R-:W-:Y:S02]  /*1460*/  IMAD R3, R11.reuse, R3, R14 ;  /* 0x000000030b037224 */ /* 0x040fe400078e020e */
[----:B------:R-:W-:Y:S01]  /*1470*/  IMAD.WIDE.U32 R14, R11, R2, R16 ;  /* 0x000000020b0e7225 */ /* 0x000fe200078e0010 */
[----:B------:R-:W-:-:S03]  /*1480*/  IADD3 R7, R19, R7, RZ ;  /* 0x0000000713077210 */ /* 0x000fc60007ffe0ff */
[----:B------:R-:W-:Y:S01]  /*1490*/  IMAD.MOV.U32 R5, RZ, RZ, R18 ;  /* 0x000000ffff057224 */ /* 0x000fe200078e0012 */
[----:B------:R-:W-:-:S07]  /*14a0*/  IADD3 R11, R15, R3, RZ ;  /* 0x000000030f0b7210 */ /* 0x000fce0007ffe0ff */
.L_x_2239:
[----:B------:R-:W-:Y:S01]  /*14b0*/  SHF.R.S32.HI R192, RZ, 0x1f, R189 ;  /* 0x0000001fffc07819 */ /* 0x000fe200000114bd */
[----:B------:R-:W-:Y:S01]  /*14c0*/  ULDC.64 UR4, c[0x0][0x228] ;  /* 0x00008a0000047ab9 */ /* 0x000fe20000000a00 */
[----:B------:R-:W-:Y:S01]  /*14d0*/  ULDC.64 UR10, c[0x0][0x268] ;  /* 0x00009a00000a7ab9 */ /* 0x000fe20000000a00 */
[----:B------:R-:W1:Y:S01]  /*14e0*/  S2UR UR24, SR_CgaCtaId ;  /* 0x00000000001879c3 */ /* 0x000e620000008800 */
[-C--:B------:R-:W-:Y:S01]  /*14f0*/  LEA.HI R3, R192, R189.reuse, RZ, 0x3 ;  /* 0x000000bdc0037211 */ /* 0x080fe200078f18ff */
[----:B------:R-:W-:Y:S01]  /*1500*/  IMAD R6, R6, UR10, RZ ;  /* 0x0000000a06067c24 */ /* 0x000fe2000f8e02ff */
[-C--:B------:R-:W-:Y:S01]  /*1510*/  LEA.HI R2, R192, R189.reuse, RZ, 0x4 ;  /* 0x000000bdc0027211 */ /* 0x080fe200078f20ff */
[----:B------:R-:W-:Y:S01]  /*1520*/  ULDC.64 UR16, c[0x0][0x240] ;  /* 0x0000900000107ab9 */ /* 0x000fe20000000a00 */
[----:B------:R-:W-:Y:S01]  /*1530*/  SHF.R.S32.HI R12, RZ, 0x3, R3 ;  /* 0x00000003ff0c7819 */ /* 0x000fe20000011403 */
[----:B------:R-:W-:Y:S01]  /*1540*/  IMAD R6, R4, UR11, R6 ;  /* 0x0000000b04067c24 */ /* 0x000fe2000f8e0206 */
[----:B------:R-:W-:Y:S01]  /*1550*/  LOP3.LUT R168, R3, 0xfffffff8, RZ, 0xc0, !PT ;  /* 0xfffffff803a87812 */ /* 0x000fe200078ec0ff */
[----:B------:R-:W-:Y:S01]  /*1560*/  USHF.L.U32 UR23, UR6, 0x5, URZ ;  /* 0x0000000506177899 */ /* 0x000fe2000800063f */
[----:B------:R-:W-:Y:S01]  /*1570*/  LEA.HI R17, R192, R189, RZ, 0x6 ;  /* 0x000000bdc0117211 */ /* 0x000fe200078f30ff */
[----:B------:R-:W-:Y:S01]  /*1580*/  IMAD.SHL.U32 R244, R12, 0x40, RZ ;  /* 0x000000400cf47824 */ /* 0x000fe200078e00ff */
[----:B------:R-:W-:Y:S01]  /*1590*/  LOP3.LUT R166, R2, 0xfffffff0, RZ, 0xc0, !PT ;  /* 0xfffffff002a67812 */ /* 0x000fe200078ec0ff */
[----:B------:R-:W-:Y:S01]  /*15a0*/  IMAD.IADD R168, R189, 0x1, -R168 ;  /* 0x00000001bda87824 */ /* 0x000fe200078e0aa8 */
[----:B------:R-:W-:Y:S01]  /*15b0*/  SHF.R.S32.HI R13, RZ, 0x1f, R12 ;  /* 0x0000001fff0d7819 */ /* 0x000fe2000001140c */
[----:B------:R-:W-:Y:S01]  /*15c0*/  IMAD.SHL.U32 R17, R17, 0x8, RZ ;  /* 0x0000000811117824 */ /* 0x000fe200078e00ff */
[----:B------:R-:W-:Y:S01]  /*15d0*/  LOP3.LUT R244, R244, 0x1c0, RZ, 0xc0, !PT ;  /* 0x000001c0f4f47812 */ /* 0x000fe200078ec0ff */
[----:B------:R-:W-:Y:S01]  /*15e0*/  IMAD.SHL.U32 R16, R168, 0x8, RZ ;  /* 0x00000008a8107824 */ /* 0x000fe200078e00ff */
[----:B------:R-:W-:Y:S01]  /*15f0*/  ULDC.64 UR14, c[0x0][0x210] ;  /* 0x00008400000e7ab9 */ /* 0x000fe20000000a00 */
[----:B------:R-:W-:Y:S01]  /*1600*/  IMAD.IADD R166, R189, 0x1, -R166 ;  /* 0x00000001bda67824 */ /* 0x000fe200078e0aa6 */
[----:B------:R-:W-:Y:S01]  /*1610*/  ULDC.64 UR12, c[0x0][0x220] ;  /* 0x00008800000c7ab9 */ /* 0x000fe20000000a00 */
[----:B------:R-:W-:Y:S01]  /*1620*/  IMAD.WIDE R18, R0, 0x40, R12 ;  /* 0x0000004000127825 */ /* 0x000fe200078e020c */
[----:B------:R-:W-:Y:S01]  /*1630*/  LOP3.LUT R15, R244, 0x38, R16, 0xf8, !PT ;  /* 0x00000038f40f7812 */ /* 0x000fe200078ef810 */
[----:B------:R-:W-:Y:S01]  /*1640*/  USHF.L.U64.HI UR22, UR6, 0x5, UR7 ;  /* 0x0000000506167899 */ /* 0x000fe20008010207 */
[----:B------:R-:W-:Y:S01]  /*1650*/  SHF.R.U32.HI R244, RZ, 0x3, R244 ;  /* 0x00000003fff47819 */ /* 0x000fe200000116f4 */
[----:B------:R-:W-:Y:S01]  /*1660*/  UMOV UR25, 0x400 ;  /* 0x0000040000197882 */ /* 0x000fe20000000000 */
[----:B------:R-:W-:-:S02]  /*1670*/  IADD3 R20, P1, R16, R5, RZ ;  /* 0x0000000510147210 */ /* 0x000fc40007f3e0ff */
[----:B------:R-:W-:Y:S02]  /*1680*/  LOP3.LUT R244, R15, R244, RZ, 0x3c, !PT ;  /* 0x000000f40ff47212 */ /* 0x000fe400078e3cff */
[----:B------:R-:W-:Y:S02]  /*1690*/  SHF.R.S32.HI R15, RZ, 0x1f, R245 ;  /* 0x0000001fff0f7819 */ /* 0x000fe400000114f5 */
[----:B------:R-:W-:Y:S02]  /*16a0*/  LOP3.LUT R244, R244, 0x7ffffe00, R17, 0xf8, !PT ;  /* 0x7ffffe00f4f47812 */ /* 0x000fe400078ef811 */
[----:B------:R-:W-:Y:S01]  /*16b0*/  SHF.R.S32.HI R17, RZ, 0x1f, R16 ;  /* 0x0000001fff117819 */ /* 0x000fe20000011410 */
[----:B------:R-:W-:Y:S01]  /*16c0*/  IMAD R15, R15, UR4, RZ ;  /* 0x000000040f0f7c24 */ /* 0x000fe2000f8e02ff */
[----:B------:R-:W-:Y:S02]  /*16d0*/  SHF.R.S32.HI R0, RZ, 0x1f, R166 ;  /* 0x0000001fff007819 */ /* 0x000fe400000114a6 */
[----:B------:R-:W-:Y:S01]  /*16e0*/  IADD3 R14, P0, R16, R14, RZ ;  /* 0x0000000e100e7210 */ /* 0x000fe20007f1e0ff */
[----:B------:R-:W-:Y:S01]  /*16f0*/  IMAD.X R21, R17, 0x1, R7, P1 ;  /* 0x0000000111157824 */ /* 0x000fe200008e0607 */
[----:B------:R-:W-:Y:S01]  /*1700*/  LEA.HI R0, R0, R166, RZ, 0x3 ;  /* 0x000000a600007211 */ /* 0x000fe200078f18ff */
[----:B------:R-:W-:Y:S01]  /*1710*/  IMAD R5, R245, UR5, R15 ;  /* 0x00000005f5057c24 */ /* 0x000fe2000f8e020f */
[----:B------:R-:W-:Y:S01]  /*1720*/  SHF.R.S32.HI R7, RZ, 0x1f, R10 ;  /* 0x0000001fff077819 */ /* 0x000fe2000001140a */
[----:B------:R-:W-:Y:S01]  /*1730*/  IMAD.X R15, R17, 0x1, R11, P0 ;  /* 0x00000001110f7824 */ /* 0x000fe200000e060b */
[----:B------:R-:W-:Y:S01]  /*1740*/  LOP3.LUT R11, R0, 0xfffffff8, RZ, 0xc0, !PT ;  /* 0xfffffff8000b7812 */ /* 0x000fe200078ec0ff */
[----:B------:R-:W-:Y:S01]  /*1750*/  IMAD.WIDE.U32 R16, R245, UR4, R16 ;  /* 0x00000004f5107c25 */ /* 0x000fe2000f8e0010 */
[----:B------:R-:W-:Y:S01]  /*1760*/  ULDC.64 UR4, c[0x0][0x258] ;  /* 0x0000960000047ab9 */ /* 0x000fe20000000a00 */
[----:B------:R-:W-:-:S02]  /*1770*/  IADD3 R9, P0, R12, R9, RZ ;  /* 0x000000090c097210 */ /* 0x000fc40007f1e0ff */
[----:B------:R-:W-:Y:S01]  /*1780*/  IMAD R7, R7, UR4, RZ ;  /* 0x0000000407077c24 */ /* 0x000fe2000f8e02ff */
[----:B------:R-:W-:Y:S01]  /*1790*/  LEA.HI R192, R192, R189, RZ, 0x5 ;  /* 0x000000bdc0c07211 */ /* 0x000fe200078f28ff */
[----:B------:R-:W-:Y:S02]  /*17a0*/  IMAD.IADD R17, R17, 0x1, R5 ;  /* 0x0000000111117824 */ /* 0x000fe400078e0205 */
[----:B------:R-:W-:Y:S01]  /*17b0*/  IMAD.IADD R166, R166, 0x1, -R11 ;  /* 0x00000001a6a67824 */ /* 0x000fe200078e0a0b */
[----:B------:R-:W-:Y:S01]  /*17c0*/  SHF.R.S32.HI R190, RZ, 0x5, R192 ;  /* 0x00000005ffbe7819 */ /* 0x000fe200000114c0 */
[----:B------:R-:W-:Y:S01]  /*17d0*/  IMAD.WIDE.U32 R14, R4, UR10, R14 ;  /* 0x0000000a040e7c25 */ /* 0x000fe2000f8e000e */
[----:B------:R-:W-:-:S03]  /*17e0*/  ULDC.64 UR10, c[0x0][0x250] ;  /* 0x00009400000a7ab9 */ /* 0x000fc60000000a00 */
[C---:B------:R-:W-:Y:S02]  /*17f0*/  IMAD R7, R10.reuse, UR5, R7 ;  /* 0x000000050a077c24 */ /* 0x040fe4000f8e0207 */
[----:B------:R-:W-:Y:S01]  /*1800*/  IMAD.WIDE.U32 R10, R10, UR4, R16 ;  /* 0x000000040a0a7c25 */ /* 0x000fe2000f8e0010 */
[----:B------:R-:W-:-:S03]  /*1810*/  ULDC.64 UR4, c[0x0][0x218] ;  /* 0x0000860000047ab9 */ /* 0x000fc60000000a00 */
[C---:B------:R-:W-:Y:S02]  /*1820*/  IMAD.X R8, R13.reuse, 0x1, R8, P0 ;  /* 0x000000010d087824 */ /* 0x040fe400000e0608 */
[----:B------:R-:W-:Y:S02]  /*1830*/  IMAD R4, R13, UR6, RZ ;  /* 0x000000060d047c24 */ /* 0x000fe4000f8e02ff */
[----:B------:R-:W-:Y:S02]  /*1840*/  IMAD R5, R19, UR16, RZ ;  /* 0x0000001013057c24 */ /* 0x000fe4000f8e02ff */
[----:B------:R-:W-:Y:S02]  /*1850*/  IMAD.IADD R15, R15, 0x1, R6 ;  /* 0x000000010f0f7824 */ /* 0x000fe400078e0206 */
[C---:B------:R-:W-:Y:S02]  /*1860*/  IMAD R4, R12.reuse, UR7, R4 ;  /* 0x000000070c047c24 */ /* 0x040fe4000f8e0204 */
[----:B------:R-:W-:-:S04]  /*1870*/  IMAD.WIDE.U32 R20, R12, UR6, R20 ;  /* 0x000000060c147c25 */ /* 0x000fc8000f8e0014 */
[----:B------:R-:W-:Y:S01]  /*1880*/  IMAD R8, R8, UR10, RZ ;  /* 0x0000000a08087c24 */ /* 0x000fe2000f8e02ff */
[----:B------:R-:W-:Y:S01]  /*1890*/  LEA R243, P0, R20, UR4, 0x1 ;  /* 0x0000000414f37c11 */ /* 0x000fe2000f8008ff */
[----:B------:R-:W-:Y:S01]  /*18a0*/  IMAD.IADD R11, R11, 0x1, R7 ;  /* 0x000000010b0b7824 */ /* 0x000fe200078e0207 */
[----:B------:R-:W-:Y:S01]  /*18b0*/  USHF.L.U32 UR4, UR16, 0x5, URZ ;  /* 0x0000000510047899 */ /* 0x000fe2000800063f */
[----:B------:R-:W-:Y:S02]  /*18c0*/  IMAD R5, R18, UR17, R5 ;  /* 0x0000001112057c24 */ /* 0x000fe4000f8e0205 */
[C---:B------:R-:W-:Y:S01]  /*18d0*/  IMAD R8, R9.reuse, UR11, R8 ;  /* 0x0000000b09087c24 */ /* 0x040fe2000f8e0208 */
[----:B------:R-:W-:Y:S01]  /*18e0*/  USHF.L.U64.HI UR11, UR10, 0x5, UR11 ;  /* 0x000000050a0b7899 */ /* 0x000fe2000801020b */
[----:B------:R-:W-:-:S04]  /*18f0*/  IMAD.WIDE.U32 R14, R9, UR10, R14 ;  /* 0x0000000a090e7c25 */ /* 0x000fc8000f8e000e */
[----:B------:R-:W-:Y:S01]  /*1900*/  IMAD.WIDE.U32 R18, R18, UR16, R10 ;  /* 0x0000001012127c25 */ /* 0x000fe2000f8e000a */
[----:B------:R-:W-:Y:S01]  /*1910*/  LEA R241, P1, R14, UR12, 0x1 ;  /* 0x0000000c0ef17c11 */ /* 0x000fe2000f8208ff */
[----:B------:R-:W-:Y:S02]  /*1920*/  USHF.L.U64.HI UR16, UR16, 0x5, UR17 ;  /* 0x0000000510107899 */ /* 0x000fe40008010211 */
[----:B------:R-:W-:Y:S01]  /*1930*/  IMAD.IADD R4, R21, 0x1, R4 ;  /* 0x0000000115047824 */ /* 0x000fe200078e0204 */
[----:B------:R-:W-:Y:S01]  /*1940*/  LEA R6, P2, R18, UR14, 0x1 ;  /* 0x0000000e12067c11 */ /* 0x000fe2000f8408ff */
[----:B------:R-:W-:Y:S01]  /*1950*/  IMAD.IADD R8, R15, 0x1, R8 ;  /* 0x000000010f087824 */ /* 0x000fe200078e0208 */
[----:B------:R-:W-:Y:S01]  /*1960*/  USHF.L.U32 UR12, UR10, 0x5, URZ ;  /* 0x000000050a0c7899 */ /* 0x000fe2000800063f */
[----:B------:R-:W-:Y:S01]  /*1970*/  IMAD.IADD R5, R19, 0x1, R5 ;  /* 0x0000000113057824 */ /* 0x000fe200078e0205 */
[----:B------:R-:W-:Y:S01]  /*1980*/  LEA.HI.X R242, R20, UR5, R4, 0x1, P0 ;  /* 0x0000000514f27c11 */ /* 0x000fe200080f0c04 */
[----:B-1----:R-:W-:Y:S01]  /*1990*/  ULEA UR5, UR24, UR25, 0x18 ;  /* 0x0000001918057291 */ /* 0x002fe2000f8ec03f */
[----:B------:R-:W-:Y:S01]  /*19a0*/  IADD3 R4, P0, R243, UR23, RZ ;  /* 0x00000017f3047c10 */ /* 0x000fe2000ff1e0ff */
[----:B------:R-:W-:Y:S01]  /*19b0*/  IMAD.SHL.U32 R167, R0, 0x40, RZ ;  /* 0x0000004000a77824 */ /* 0x000fe200078e00ff */
[----:B------:R-:W-:-:S02]  /*19c0*/  LEA.HI.X R240, R14, UR13, R8, 0x1, P1 ;  /* 0x0000000d0ef07c11 */ /* 0x000fc400088f0c08 */
[----:B------:R-:W-:Y:S02]  /*19d0*/  LEA.HI.X R7, R18, UR15, R5, 0x1, P2 ;  /* 0x0000000f12077c11 */ /* 0x000fe400090f0c05 */
[----:B------:R-:W-:Y:S02]  /*19e0*/  IADD3.X R5, R242, UR22, RZ, P0, !PT ;  /* 0x00000016f2057c10 */ /* 0x000fe400087fe4ff */
[----:B------:R-:W-:Y:S02]  /*19f0*/  IADD3 R12, P1, R6, UR4, RZ ;  /* 0x00000004060c7c10 */ /* 0x000fe4000ff3e0ff */
[----:B------:R-:W-:Y:S02]  /*1a00*/  IADD3 R8, P0, R4, UR23, RZ ;  /* 0x0000001704087c10 */ /* 0x000fe4000ff1e0ff */
[----:B------:R-:W-:Y:S02]  /*1a10*/  IADD3.X R13, R7, UR16, RZ, P1, !PT ;  /* 0x00000010070d7c10 */ /* 0x000fe40008ffe4ff */
[----:B------:R-:W-:-:S02]  /*1a20*/  LEA R244, R244, UR5, 0x1 ;  /* 0x00000005f4f47c11 */ /* 0x000fc4000f8e08ff */
[----:B------:R-:W-:Y:S02]  /*1a30*/  IADD3.X R9, R5, UR22, RZ, P0, !PT ;  /* 0x0000001605097c10 */ /* 0x000fe400087fe4ff */
[----:B------:R-:W-:Y:S01]  /*1a40*/  IADD3 R16, P1, R12, UR4, RZ ;  /* 0x000000040c107c10 */ /* 0x000fe2000ff3e0ff */
[----:B------:R-:W-:Y:S01]  /*1a50*/  @!PT LDS RZ, [RZ] ;  /* 0x00000000fffff984 */ /* 0x000fe20000000800 */
[----:B------:R-:W-:Y:S01]  /*1a60*/  @!PT LDS RZ, [RZ] ;  /* 0x00000000fffff984 */ /* 0x000fe20000000800 */
[----:B------:R-:W-:Y:S01]  /*1a70*/  @!PT LDS RZ, [RZ] ;  /* 0x00000000fffff984 */ /* 0x000fe20000000800 */
[----:B------:R1:W-:Y:S01]  /*1a80*/  LDGSTS.E.BYPASS.LTC128B.128 [R244], desc[UR20][R6.64] ;  /* 0x0000000006f47fae */ /* 0x0003e2000b901d54 */
[----:B------:R-:W-:Y:S02]  /*1a90*/  IADD3 R10, P0, R8, UR23, RZ ;  /* 0x00000017080a7c10 */ /* 0x000fe4000ff1e0ff */
[----:B------:R-:W-:Y:S01]  /*1aa0*/  IADD3.X R17, R13, UR16, RZ, P1, !PT ;  /* 0x000000100d117c10 */ /* 0x000fe20008ffe4ff */
[----:B------:R2:W-:Y:S01]  /*1ab0*/  LDGSTS.E.BYPASS.LTC128B.128 [R244+0x800], desc[UR20][R12.64] ;  /* 0x008000000cf47fae */ /* 0x0005e2000b901d54 */
[----:B------:R-:W-:Y:S02]  /*1ac0*/  IADD3.X R11, R9, UR22, RZ, P0, !PT ;  /* 0x00000016090b7c10 */ /* 0x000fe400087fe4ff */
[----:B------:R-:W-:Y:S01]  /*1ad0*/  IADD3 R14, P1, R16, UR4, RZ ;  /* 0x00000004100e7c10 */ /* 0x000fe2000ff3e0ff */
[----:B------:R3:W-:Y:S01]  /*1ae0*/  LDGSTS.E.BYPASS.LTC128B.128 [R244+0x1000], desc[UR20][R16.64] ;  /* 0x0100000010f47fae */ /* 0x0007e2000b901d54 */
[----:B------:R-:W-:Y:S01]  /*1af0*/  LOP3.LUT R167, R167, 0xfffffe00, RZ, 0xc0, !PT ;  /* 0xfffffe00a7a77812 */ /* 0x000fe200078ec0ff */
[----:B------:R-:W-:Y:S01]  /*1b00*/  UIADD3 UR4, UR5, 0x2000, URZ ;  /* 0x0000200005047890 */ /* 0x000fe2000fffe03f */
[----:B------:R-:W-:-:S02]  /*1b10*/  IADD3.X R15, R17, UR16, RZ, P1, !PT ;  /* 0x00000010110f7c10 */ /* 0x000fc40008ffe4ff */
[----:B------:R-:W-:Y:S01]  /*1b20*/  LOP3.LUT P1, RZ, R166, 0x4, RZ, 0xc0, !PT ;  /* 0x00000004a6ff7812 */ /* 0x000fe2000782c0ff */
[----:B------:R-:W-:Y:S02]  /*1b30*/  IMAD R238, R190, 0x400, R167 ;  /* 0x00000400beee7824 */ /* 0x000fe400078e02a7 */
[----:B------:R4:W-:Y:S01]  /*1b40*/  LDGSTS.E.BYPASS.LTC128B.128 [R244+0x1800], desc[UR20][R14.64] ;  /* 0x018000000ef47fae */ /* 0x0009e2000b901d54 */
[----:B-1----:R-:W-:-:S04]  /*1b50*/  IADD3 R6, P0, R10, UR23, RZ ;  /* 0x000000170a067c10 */ /* 0x002fc8000ff1e0ff */
[----:B------:R-:W-:Y:S02]  /*1b60*/  IADD3.X R7, R11, UR22, RZ, P0, !PT ;  /* 0x000000160b077c10 */ /* 0x000fe400087fe4ff */
[----:B--2---:R-:W-:-:S04]  /*1b70*/  IADD3 R12, P0, R6, UR23, RZ ;  /* 0x00000017060c7c10 */ /* 0x004fc8000ff1e0ff */
[----:B------:R-:W-:Y:S02]  /*1b80*/  IADD3.X R13, R7, UR22, RZ, P0, !PT ;  /* 0x00000016070d7c10 */ /* 0x000fe400087fe4ff */
[----:B---3--:R-:W-:Y:S01]  /*1b90*/  IADD3 R16, P0, R12, UR23, RZ ;  /* 0x000000170c107c10 */ /* 0x008fe2000ff1e0ff */
[----:B----4-:R-:W-:-:S03]  /*1ba0*/  IMAD.MOV.U32 R14, RZ, RZ, R243 ;  /* 0x000000ffff0e7224 */ /* 0x010fc600078e00f3 */
[----:B------:R-:W-:Y:S01]  /*1bb0*/  IADD3.X R17, R13, UR22, RZ, P0, !PT ;  /* 0x000000160d117c10 */ /* 0x000fe200087fe4ff */
[----:B------:R-:W-:-:S05]  /*1bc0*/  IMAD.MOV.U32 R15, RZ, RZ, R242 ;  /* 0x000000ffff0f7224 */ /* 0x000fca00078e00f2 */
[----:B------:R1:W-:Y:S04]  /*1bd0*/  LDGSTS.E.BYPASS.LTC128B.128 [R244+0x2000], desc[UR20][R14.64] ;  /* 0x020000000ef47fae */ /* 0x0003e8000b901d54 */
[----:B------:R2:W-:Y:S04]  /*1be0*/  LDGSTS.E.BYPASS.LTC128B.128 [R244+0x2800], desc[UR20][R4.64] ;  /* 0x0280000004f47fae */ /* 0x0005e8000b901d54 */
[----:B------:R3:W-:Y:S04]  /*1bf0*/  LDGSTS.E.BYPASS.LTC128B.128 [R244+0x3000], desc[UR20][R8.64] ;  /* 0x0300000008f47fae */ /* 0x0007e8000b901d54 */
[----:B------:R-:W-:Y:S04]  /*1c00*/  LDGSTS.E.BYPASS.LTC128B.128 [R244+0x3800], desc[UR20][R10.64] ;  /* 0x038000000af47fae */ /* 0x000fe8000b901d54 */
[----:B------:R4:W-:Y:S04]  /*1c10*/  LDGSTS.E.BYPASS.LTC128B.128 [R244+0x4000], desc[UR20][R6.64] ;  /* 0x0400000006f47fae */ /* 0x0009e8000b901d54 */
        /* <DEDUP_REMOVED lines=11> */
[----:B------:R-:W-:Y:S01]  /*1cd0*/  LDGSTS.E.BYPASS.LTC128B.128 [R244+0x6800], desc[UR20][R8.64] ;  /* 0x0680000008f47fae */ /* 0x000fe2000b901d54 */
[----:B------:R-:W-:Y:S02]  /*1ce0*/  IADD3.X R7, R9, UR22, RZ, P0, !PT ;  /* 0x0000001609077c10 */ /* 0x000fe400087fe4ff */
[----:B------:R-:W-:-:S03]  /*1cf0*/  IADD3 R10, P0, R6, UR23, RZ ;  /* 0x00000017060a7c10 */ /* 0x000fc6000ff1e0ff */
[----:B------:R2:W-:Y:S01]  /*1d00*/  LDGSTS.E.BYPASS.LTC128B.128 [R244+0x7000], desc[UR20][R6.64] ;  /* 0x0700000006f47fae */ /* 0x0005e2000b901d54 */
[----:B------:R-:W-:Y:S02]  /*1d10*/  IADD3.X R11, R7, UR22, RZ, P0, !PT ;  /* 0x00000016070b7c10 */ /* 0x000fe400087fe4ff */
[----:B-----5:R-:W-:-:S03]  /*1d20*/  IADD3 R12, P0, R10, UR23, RZ ;  /* 0x000000170a0c7c10 */ /* 0x020fc6000ff1e0ff */
[----:B------:R-:W-:Y:S01]  /*1d30*/  LDGSTS.E.BYPASS.LTC128B.128 [R244+0x7800], desc[UR20][R10.64] ;  /* 0x078000000af47fae */ /* 0x000fe2000b901d54 */
[----:B------:R-:W-:-:S05]  /*1d40*/  IADD3.X R13, R11, UR22, RZ, P0, !PT ;  /* 0x000000160b0d7c10 */ /* 0x000fca00087fe4ff */
[----:B------:R-:W-:Y:S01]  /*1d50*/  LDGSTS.E.BYPASS.LTC128B.128 [R244+0x8000], desc[UR20][R12.64] ;  /* 0x080000000cf47fae */ /* 0x000fe2000b901d54 */
[----:B-1----:R-:W-:-:S04]  /*1d60*/  IADD3 R4, P0, R12, UR23, RZ ;  /* 0x000000170c047c10 */ /* 0x002fc8000ff1e0ff */
        /* <DEDUP_REMOVED lines=8> */
[----:B------:R-:W0:Y:S01]  /*1df0*/  LDGDEPBAR ;  /* 0x00000000000079af */ /* 0x000e220000000000 */
[----:B-1----:R-:W-:Y:S02]  /*1e00*/  SHF.R.S32.HI R5, RZ, 0x4, R2 ;  /* 0x00000004ff057819 */ /* 0x002fe40000011402 */
[----:B------:R-:W-:Y:S02]  /*1e10*/  IADD3 R4, P0, R241, UR12, RZ ;  /* 0x0000000cf1047c10 */ /* 0x000fe4000ff1e0ff */
[----:B------:R-:W-:-:S04]  /*1e20*/  LEA.HI R2, R2, R5, RZ, 0x1 ;  /* 0x0000000502027211 */ /* 0x000fc800078f08ff */
[----:B------:R-:W-:Y:S01]  /*1e30*/  LOP3.LUT R2, R2, 0xfffffffe, RZ, 0xc0, !PT ;  /* 0xfffffffe02027812 */ /* 0x000fe200078ec0ff */
[----:B--2---:R-:W-:-:S04]  /*1e40*/  IMAD.SHL.U32 R7, R168, 0x40, RZ ;  /* 0x00000040a8077824 */ /* 0x004fc800078e00ff */
[----:B------:R-:W-:Y:S01]  /*1e50*/  IMAD.IADD R2, R5, 0x1, -R2 ;  /* 0x0000000105027824 */ /* 0x000fe200078e0a02 */
[----:B------:R-:W-:Y:S02]  /*1e60*/  IADD3.X R5, R240, UR11, RZ, P0, !PT ;  /* 0x0000000bf0057c10 */ /* 0x000fe400087fe4ff */
[----:B------:R-:W-:Y:S01]  /*1e70*/  LOP3.LUT R7, R7, 0x1c0, RZ, 0xc0, !PT ;  /* 0x000001c007077812 */ /* 0x000fe200078ec0ff */
[----:B---3--:R-:W-:Y:S01]  /*1e80*/  IMAD.SHL.U32 R8, R166, 0x40, RZ ;  /* 0x00000040a6087824 */ /* 0x008fe200078e00ff */
[----:B------:R-:W-:-:S04]  /*1e90*/  DEPBAR.LE SB0, 0x0 ;  /* 0x000080000000791a */ /* 0x000fc80000000000 */
[----:B------:R-:W-:Y:S01]  /*1ea0*/  BAR.SYNC.DEFER_BLOCKING 0x0 ;  /* 0x0000000000007b1d */ /* 0x000fe20000010000 */
[----:B------:R-:W-:Y:S01]  /*1eb0*/  IADD3 R12, P0, R4, UR12, RZ ;  /* 0x0000000c040c7c10 */ /* 0x000fe2000ff1e0ff */
[----:B------:R-:W-:Y:S01]  /*1ec0*/  IMAD.MOV.U32 R9, RZ, RZ, R240 ;  /* 0x000000ffff097224 */ /* 0x000fe200078e00f0 */
[----:B------:R-:W-:Y:S02]  /*1ed0*/  LOP3.LUT R6, R7, 0x8, R3, 0xf8, !PT ;  /* 0x0000000807067812 */ /* 0x000fe400078ef803 */
[----:B------:R-:W-:Y:S01]  /*1ee0*/  SHF.R.U32.HI R3, RZ, 0x3, R7 ;  /* 0x00000003ff037819 */ /* 0x000fe20000011607 */
[----:B------:R-:W-:Y:S01]  /*1ef0*/  IMAD.SHL.U32 R7, R2, 0x8, RZ ;  /* 0x0000000802077824 */ /* 0x000fe200078e00ff */
[----:B------:R-:W-:Y:S02]  /*1f00*/  IADD3.X R13, R5, UR11, RZ, P0, !PT ;  /* 0x0000000b050d7c10 */ /* 0x000fe400087fe4ff */
[----:B------:R-:W-:Y:S02]  /*1f10*/  LOP3.LUT R8, R8, 0x1c0, RZ, 0xc0, !PT ;  /* 0x000001c008087812 */ /* 0x000fe400078ec0ff */
[----:B------:R-:W-:-:S02]  /*1f20*/  IADD3 R10, P0, R12, UR12, RZ ;  /* 0x0000000c0c0a7c10 */ /* 0x000fc4000ff1e0ff */
[----:B------:R-:W-:Y:S02]  /*1f30*/  LOP3.LUT R3, R6, R3, RZ, 0x3c, !PT ;  /* 0x0000000306037212 */ /* 0x000fe400078e3cff */
[----:B------:R-:W-:Y:S02]  /*1f40*/  LOP3.LUT R7, R8, 0x8, R7, 0xf8, !PT ;  /* 0x0000000808077812 */ /* 0x000fe400078ef807 */
[----:B------:R-:W-:Y:S01]  /*1f50*/  SHF.R.U32.HI R165, RZ, 0x3, R8 ;  /* 0x00000003ffa57819 */ /* 0x000fe20000011608 */
[----:B------:R-:W-:Y:S01]  /*1f60*/  IMAD.MOV.U32 R8, RZ, RZ, R241 ;  /* 0x000000ffff087224 */ /* 0x000fe200078e00f1 */
[----:B------:R-:W-:Y:S01]  /*1f70*/  IADD3.X R11, R13, UR11, RZ, P0, !PT ;  /* 0x0000000b0d0b7c10 */ /* 0x000fe200087fe4ff */
[----:B------:R-:W-:Y:S01]  /*1f80*/  IMAD R2, R2, 0x200, R3 ;  /* 0x0000020002027824 */ /* 0x000fe200078e0203 */
[----:B------:R-:W-:Y:S01]  /*1f90*/  IADD3 R6, P0, R10, UR12, RZ ;  /* 0x0000000c0a067c10 */ /* 0x000fe2000ff1e0ff */
[----:B------:R-:W-:Y:S01]  /*1fa0*/  IMAD.MOV.U32 R3, RZ, RZ, 0x20 ;  /* 0x00000020ff037424 */ /* 0x000fe200078e00ff */
[----:B------:R-:W-:Y:S01]  /*1fb0*/  LOP3.LUT R165, R7, R165, RZ, 0x3c, !PT ;  /* 0x000000a507a57212 */ /* 0x000fe200078e3cff */
[----:B------:R-:W-:Y:S01]  /*1fc0*/  @!PT LDS RZ, [RZ] ;  /* 0x00000000fffff984 */ /* 0x000fe20000000800 */
[----:B------:R-:W-:Y:S01]  /*1fd0*/  @!PT LDS RZ, [RZ] ;  /* 0x00000000fffff984 */ /* 0x000fe20000000800 */
[----:B------:R-:W-:Y:S01]  /*1fe0*/  @!PT LDS RZ, [RZ] ;  /* 0x00000000fffff984 */ /* 0x000fe20000000800 */
[----:B------:R1:W-:Y:S01]  /*1ff0*/  LDGSTS.E.BYPASS.LTC128B.128 [R244+0xa000], desc[UR20][R8.64] ;  /* 0x0a00000008f47fae */ /* 0x0003e2000b901d54 */
[----:B------:R-:W-:-:S02]  /*2000*/  IADD3.X R7, R11, UR11, RZ, P0, !PT ;  /* 0x0000000b0b077c10 */ /* 0x000fc400087fe4ff */
[----:B------:R-:W-:Y:S01]  /*2010*/  IADD3 R14, P0, R6, UR12, RZ ;  /* 0x0000000c060e7c10 */ /* 0x000fe2000ff1e0ff */
[----:B------:R2:W-:Y:S01]  /*2020*/  LDGSTS.E.BYPASS.LTC128B.128 [R244+0xa800], desc[UR20][R4.64] ;  /* 0x0a80000004f47fae */ /* 0x0005e2000b901d54 */
[----:B------:R-:W-:Y:S01]  /*2030*/  IMAD.IADD R238, R238, 0x1, R165 ;  /* 0x00000001eeee7824 */ /* 0x000fe200078e02a5 */
[----:B------:R-:W-:Y:S02]  /*2040*/  LEA R160, R2, UR5, 0x1 ;  /* 0x0000000502a07c11 */ /* 0x000fe4000f8e08ff */
[----:B------:R-:W-:Y:S01]  /*2050*/  IADD3.X R15, R7, UR11, RZ, P0, !PT ;  /* 0x0000000b070f7c10 */ /* 0x000fe200087fe4ff */
[----:B------:R-:W-:Y:S01]  /*2060*/  LDGSTS.E.BYPASS.LTC128B.128 [R244+0xb000], desc[UR20][R12.64] ;  /* 0x0b0000000cf47fae */ /* 0x000fe2000b901d54 */
[----:B------:R-:W-:Y:S02]  /*2070*/  LEA R238, R238, UR5, 0x1 ;  /* 0x00000005eeee7c11 */ /* 0x000fe4000f8e08ff */
[----:B------:R-:W-:Y:S01]  /*2080*/  LEA R237, R2, UR4, 0x1 ;  /* 0x0000000402ed7c11 */ /* 0x000fe2000f8e08ff */
[----:B------:R3:W-:Y:S01]  /*2090*/  LDGSTS.E.BYPASS.LTC128B.128 [R244+0xb800], desc[UR20][R10.64] ;  /* 0x0b8000000af47fae */ /* 0x0007e2000b901d54 */
[----:B------:R-:W-:-:S03]  /*20a0*/  IMAD.MOV.U32 R2, RZ, RZ, 0x40 ;  /* 0x00000040ff027424 */ /* 0x000fc600078e00ff */
[----:B------:R-:W-:Y:S01]  /*20b0*/  LDGSTS.E.BYPASS.LTC128B.128 [R244+0xc000], desc[UR20][R6.64] ;  /* 0x0c00000006f47fae */ /* 0x000fe2000b901d54 */
[----:B------:R-:W-:-:S03]  /*20c0*/  VIADD R233, R237, 0x40 ;  /* 0x00000040ede97836 */ /* 0x000fc60000000000 */
        /* <DEDUP_REMOVED lines=15> */
[----:B------:R-:W-:-:S03]  /*21c0*/  IADD3 R6, P0, R8, UR12, RZ ;  /* 0x0000000c08067c10 */ /* 0x000fc6000ff1e0ff */
[----:B------:R1:W-:Y:S01]  /*21d0*/  LDGSTS.E.BYPASS.LTC128B.128 [R244+0xf000], desc[UR20][R8.64] ;  /* 0x0f00000008f47fae */ /* 0x0003e2000b901d54 */
[----:B------:R-:W-:Y:S02]  /*21e0*/  IADD3.X R7, R9, UR11, RZ, P0, !PT ;  /* 0x0000000b09077c10 */ /* 0x000fe400087fe4ff */
[----:B--2---:R-:W-:-:S03]  /*21f0*/  IADD3 R4, P0, R6, UR12, RZ ;  /* 0x0000000c06047c10 */ /* 0x004fc6000ff1e0ff */
        /* <DEDUP_REMOVED lines=8> */
[----:B---3--:R-:W-:-:S03]  /*2280*/  IADD3 R4, P0, R6, UR12, RZ ;  /* 0x0000000c06047c10 */ /* 0x008fc6000ff1e0ff */
[----:B------:R-:W-:Y:S01]  /*2290*/  LDGSTS.E.BYPASS.LTC128B.128 [R244+0x11000], desc[UR20][R6.64] ;  /* 0x1100000006f47fae */ /* 0x000fe2000b901d54 */
[----:B------:R-:W-:Y:S02]  /*22a0*/  IADD3.X R5, R7, UR11, RZ, P0, !PT ;  /* 0x0000000b07057c10 */ /* 0x000fe400087fe4ff */
[----:B------:R-:W-:-:S03]  /*22b0*/  LOP3.LUT P0, RZ, R168, 0x2, RZ, 0xc0, !PT ;  /* 0x00000002a8ff7812 */ /* 0x000fc6000780c0ff */
[----:B------:R1:W-:Y:S01]  /*22c0*/  LDGSTS.E.BYPASS.LTC128B.128 [R244+0x11800], desc[UR20][R4.64] ;  /* 0x1180000004f47fae */ /* 0x0003e2000b901d54 */
[----:B------:R-:W-:Y:S02]  /*22d0*/  SEL R0, R3, 0xffffffe0, !P0 ;  /* 0xffffffe003007807 */ /* 0x000fe40004000000 */
[----:B------:R-:W-:Y:S01]  /*22e0*/  LOP3.LUT P0, RZ, R166, 0x2, RZ, 0xc0, !PT ;  /* 0x00000002a6ff7812 */ /* 0x000fe2000780c0ff */
[----:B------:R-:W-:Y:S02]  /*22f0*/  LDSM.16.M88.4 R108, [R238] ;  /* 0x00000000ee6c783b */ /* 0x000fe40000000200 */
[----:B------:R-:W-:Y:S01]  /*2300*/  IMAD.IADD R235, R237, 0x1, R0 ;  /* 0x00000001edeb7824 */ /* 0x000fe200078e0200 */
[----:B------:R-:W-:Y:S01]  /*2310*/  SEL R3, R3, 0xffffffe0, !P0 ;  /* 0xffffffe003037807 */ /* 0x000fe20004000000 */
[----:B------:R-:W2:Y:S01]  /*2320*/  LDSM.16.M88.4 R60, [R160+0x3800] ;  /* 0x00380000a03c783b */ /* 0x000ea20000000200 */
[----:B------:R-:W-:-:S03]  /*2330*/  LOP3.LUT P0, RZ, R168, 0x4, RZ, 0xc0, !PT ;  /* 0x00000004a8ff7812 */ /* 0x000fc6000780c0ff */
[----:B------:R-:W-:Y:S01]  /*2340*/  IMAD.IADD R236, R238, 0x1, R3 ;  /* 0x00000001eeec7824 */ /* 0x000fe200078e0203 */
[----:B------:R-:W3:Y:S04]  /*2350*/  LDSM.16.M88.4 R52, [R160+0x4000] ;  /* 0x00400000a034783b */ /* 0x000ee80000000200 */
[----:B------:R-:W4:Y:S04]  /*2360*/  LDSM.16.M88.4 R68, [R160+0x3000] ;  /* 0x00300000a044783b */ /* 0x000f280000000200 */
[----:B------:R-:W5:Y:S01]  /*2370*/  LDSM.16.M88.4 R28, [R160+0x5800] ;  /* 0x00580000a01c783b */ /* 0x000f620000000200 */
[----:B------:R-:W-:-:S03]  /*2380*/  @P0 VIADD R233, R237, 0xffffffc0 ;  /* 0xffffffc0ede90836 */ /* 0x000fc60000000000 */
[----:B------:R-:W-:Y:S01]  /*2390*/  LDSM.16.M88.4 R172, [R236] ;  /* 0x00000000ecac783b */ /* 0x000fe20000000200 */
[----:B------:R-:W-:Y:S01]  /*23a0*/  IMAD.IADD R166, R0, 0x1, R233 ;  /* 0x0000000100a67824 */ /* 0x000fe200078e02e9 */
[----:B------:R-:W-:Y:S01]  /*23b0*/  LOP3.LUT R0, R192, 0xffffffe0, RZ, 0xc0, !PT ;  /* 0xffffffe0c0007812 */ /* 0x000fe200078ec0ff */
[C---:B------:R-:W-:Y:S01]  /*23c0*/  VIADD R227, R233.reuse, 0x3800 ;  /* 0x00003800e9e37836 */ /* 0x040fe20000000000 */
[----:B------:R-:W5:Y:S01]  /*23d0*/  LDSM.16.M88.4 R96, [R235+0x1800] ;  /* 0x00180000eb60783b */ /* 0x000f620000000200 */
[----:B------:R-:W-:Y:S02]  /*23e0*/  VIADD R226, R233, 0x4000 ;  /* 0x00004000e9e27836 */ /* 0x000fe40000000000 */
[C---:B------:R-:W-:Y:S01]  /*23f0*/  IMAD.IADD R0, R189.reuse, 0x1, -R0 ;  /* 0x00000001bd007824 */ /* 0x040fe200078e0a00 */
[----:B------:R-:W5:Y:S01]  /*2400*/  LDSM.16.M88.4 R44, [R160+0x4800] ;  /* 0x00480000a02c783b */ /* 0x000f620000000200 */
[----:B------:R-:W-:Y:S02]  /*2410*/  IMAD.SHL.U32 R189, R189, 0x2, RZ ;  /* 0x00000002bdbd7824 */ /* 0x000fe400078e00ff */
[C---:B------:R-:W-:Y:S01]  /*2420*/  VIADD R225, R233.reuse, 0x4800 ;  /* 0x00004800e9e17836 */ /* 0x040fe20000000000 */
[----:B------:R-:W5:Y:S01]  /*2430*/  LDSM.16.M88.4 R36, [R160+0x5000] ;  /* 0x00500000a024783b */ /* 0x000f620000000200 */
[----:B------:R-:W-:-:S02]  /*2440*/  VIADD R224, R233, 0x5000 ;  /* 0x00005000e9e07836 */ /* 0x000fc40000000000 */
[C---:B------:R-:W-:Y:S01]  /*2450*/  VIADD R223, R233.reuse, 0x5800 ;  /* 0x00005800e9df7836 */ /* 0x040fe20000000000 */
[----:B------:R-:W5:Y:S01]  /*2460*/  LDSM.16.M88.4 R20, [R160+0x6000] ;  /* 0x00600000a014783b */ /* 0x000f620000000200 */
[C---:B------:R-:W-:Y:S02]  /*2470*/  VIADD R222, R233.reuse, 0x6000 ;  /* 0x00006000e9de7836 */ /* 0x040fe40000000000 */
[C---:B------:R-:W-:Y:S01]  /*2480*/  VIADD R221, R233.reuse, 0x6800 ;  /* 0x00006800e9dd7836 */ /* 0x040fe20000000000 */
[----:B------:R-:W5:Y:S01]  /*2490*/  LDSM.16.M88.4 R92, [R235+0x2000] ;  /* 0x00200000eb5c783b */ /* 0x000f620000000200 */
[----:B------:R-:W-:Y:S01]  /*24a0*/  VIADD R220, R233, 0x7000 ;  /* 0x00007000e9dc7836 */ /* 0x000fe20000000000 */
[C---:B--2---:R-:W-:Y:S02]  /*24b0*/  HMMA.16816.F32 R64, R108.reuse, R60, RZ ;  /* 0x0000003c6c40723c */ /* 0x044fe400000018ff */
[----:B------:R-:W2:Y:S04]  /*24c0*/  LDSM.16.M88.4 R148, [R235+0x1000] ;  /* 0x00100000eb94783b */ /* 0x000ea80000000200 */
[----:B-1----:R-:W1:Y:S01]  /*24d0*/  LDSM.16.M88.4 R4, [R235+0x3800] ;  /* 0x00380000eb04783b */ /* 0x002e620000000200 */
[C---:B------:R-:W-:Y:S03]  /*24e0*/  HMMA.16816.F32 R60, R108.reuse, R62, RZ ;  /* 0x0000003e6c3c723c */ /* 0x040fe600000018ff */
[----:B------:R-:W1:Y:S03]  /*24f0*/  LDSM.16.M88.4 R84, [R160+0x2000] ;  /* 0x00200000a054783b */ /* 0x000e660000000200 */
        /* <DEDUP_REMOVED lines=8> */
[C---:B------:R-:W-:Y:S03]  /*2580*/  HMMA.16816.F32 R68, R108.reuse, R70, RZ ;  /* 0x000000466c44723c */ /* 0x040fe600000018ff */
[----:B------:R-:W4:Y:S03]  /*2590*/  LDSM.16.M88.4 R140, [R160+0x7800] ;  /* 0x00780000a08c783b */ /* 0x000f260000000200 */
[----:B-----5:R-:W-:Y:S01]  /*25a0*/  HMMA.16816.F32 R32, R108, R28, RZ ;  /* 0x0000001c6c20723c */ /* 0x020fe200000018ff */
[----:B------:R-:W5:Y:S04]  /*25b0*/  LDSM.16.M88.4 R132, [R160+0x8000] ;  /* 0x00800000a084783b */ /* 0x000f680000000200 */
[----:B------:R-:W5:Y:S01]  /*25c0*/  LDSM.16.M88.4 R124, [R160+0x8800] ;  /* 0x00880000a07c783b */ /* 0x000f620000000200 */
[C---:B------:R-:W-:Y:S03]  /*25d0*/  HMMA.16816.F32 R64, R172.reuse, R96, R64 ;  /* 0x00000060ac40723c */ /* 0x040fe60000001840 */
[----:B------:R-:W5:Y:S03]  /*25e0*/  LDSM.16.M88.4 R116, [R160+0x9000] ;  /* 0x00900000a074783b */ /* 0x000f660000000200 */
[----:B------:R-:W-:Y:S01]  /*25f0*/  HMMA.16816.F32 R60, R172, R98, R60 ;  /* 0x00000062ac3c723c */ /* 0x000fe2000000183c */
[----:B------:R-:W5:Y:S04]  /*2600*/  LDSM.16.M88.4 R160, [R160+0x9800] ;  /* 0x00980000a0a0783b */ /* 0x000f680000000200 */
[----:B------:R-:W5:Y:S01]  /*2610*/  LDSM.16.M88.4 R96, [R235+0x4000] ;  /* 0x00400000eb60783b */ /* 0x000f620000000200 */
[C---:B------:R-:W-:Y:S03]  /*2620*/  HMMA.16816.F32 R48, R108.reuse, R44, RZ ;  /* 0x0000002c6c30723c */ /* 0x040fe600000018ff */
[----:B------:R-:W5:Y:S03]  /*2630*/  LDSM.16.M88.4 R156, [R235] ;  /* 0x00000000eb9c783b */ /* 0x000f660000000200 */
[C---:B------:R-:W-:Y:S01]  /*2640*/  HMMA.16816.F32 R40, R108.reuse, R36, RZ ;  /* 0x000000246c28723c */ /* 0x040fe200000018ff */
[----:B------:R-:W5:Y:S04]  /*2650*/  LDSM.16.M88.4 R152, [R235+0x800] ;  /* 0x00080000eb98783b */ /* 0x000f680000000200 */
[----:B------:R-:W5:Y:S01]  /*2660*/  LDSM.16.M88.4 R176, [R235+0x5000] ;  /* 0x00500000ebb0783b */ /* 0x000f620000000200 */
[C---:B------:R-:W-:Y:S03]  /*2670*/  HMMA.16816.F32 R44, R108.reuse, R46, RZ ;  /* 0x0000002e6c2c723c */ /* 0x040fe600000018ff */
[----:B------:R-:W-:Y:S03]  /*2680*/  LDSM.16.M88.4 R168, [R235+0x5800] ;  /* 0x00580000eba8783b */ /* 0x000fe60000000200 */
[C---:B------:R-:W-:Y:S01]  /*2690*/  HMMA.16816.F32 R36, R108.reuse, R38, RZ ;  /* 0x000000266c24723c */ /* 0x040fe200000018ff */
[----:B------:R-:W0:Y:S05]  /*26a0*/  LDGDEPBAR ;  /* 0x00000000000079af */ /* 0x000e2a0000000000 */
[C---:B------:R-:W-:Y:S06]  /*26b0*/  HMMA.16816.F32 R24, R108.reuse, R20, RZ ;  /* 0x000000146c18723c */ /* 0x040fec00000018ff */
[----:B------:R-:W-:Y:S06]  /*26c0*/  HMMA.16816.F32 R20, R108, R22, RZ ;  /* 0x000000166c14723c */ /* 0x000fec00000018ff */
[C---:B------:R-:W-:Y:S06]  /*26d0*/  HMMA.16816.F32 R56, R172.reuse, R92, R56 ;  /* 0x0000005cac38723c */ /* 0x040fec0000001838 */
[C---:B------:R-:W-:Y:S01]  /*26e0*/  HMMA.16816.F32 R52, R172.reuse, R94, R52 ;  /* 0x0000005eac34723c */ /* 0x040fe20000001834 */
[----:B------:R-:W5:Y:S05]  /*26f0*/  LDSM.16.M88.4 R92, [R235+0x4800] ;  /* 0x00480000eb5c783b */ /* 0x000f6a0000000200 */
[C---:B--2---:R-:W-:Y:S06]  /*2700*/  HMMA.16816.F32 R72, R172.reuse, R148, R72 ;  /* 0x00000094ac48723c */ /* 0x044fec0000001848 */
[C---:B------:R-:W-:Y:S01]  /*2710*/  HMMA.16816.F32 R68, R172.reuse, R150, R68 ;  /* 0x00000096ac44723c */ /* 0x040fe20000001844 */
[----:B------:R-:W2:Y:S05]  /*2720*/  LDSM.16.M88.4 R148, [R235+0x7800] ;  /* 0x00780000eb94783b */ /* 0x000eaa0000000200 */
[----:B-1----:R-:W-:Y:S06]  /*2730*/  HMMA.16816.F32 R32, R172, R4, R32 ;  /* 0x00000004ac20723c */ /* 0x002fec0000001820 */
[----:B------:R-:W-:Y:S01]  /*2740*/  HMMA.16816.F32 R88, R108, R84, RZ ;  /* 0x000000546c58723c */ /* 0x000fe200000018ff */
[----:B------:R-:W-:-:S02]  /*2750*/  SEL R4, R2, 0xffffffc0, !P1 ;  /* 0xffffffc002047807 */ /* 0x000fc40004800000 */
[----:B------:R-:W-:-:S03]  /*2760*/  SHF.R.S32.HI R2, RZ, 0x1f, R0 ;  /* 0x0000001fff027819 */ /* 0x000fc60000011400 */
[C---:B------:R-:W-:Y:S01]  /*2770*/  HMMA.16816.F32 R84, R108.reuse, R86, RZ ;  /* 0x000000566c54723c */ /* 0x040fe200000018ff */
[----:B------:R-:W-:Y:S01]  /*2780*/  IMAD.IADD R234, R238, 0x1, R4 ;  /* 0x00000001eeea7824 */ /* 0x000fe200078e0204 */
[----:B------:R-:W-:Y:S01]  /*2790*/  LEA.HI R0, R2, R0, RZ, 0x2 ;  /* 0x0000000002007211 */ /* 0x000fe200078f10ff */
[----:B------:R-:W-:Y:S02]  /*27a0*/  IMAD R2, R190, 0x10, R191 ;  /* 0x00000010be027824 */ /* 0x000fe400078e02bf */
[----:B------:R-:W-:Y:S01]  /*27b0*/  IMAD.IADD R232, R3, 0x1, R234 ;  /* 0x0000000103e87824 */ /* 0x000fe200078e02ea */
[----:B---3--:R-:W-:Y:S01]  /*27c0*/  HMMA.16816.F32 R8, R108, R184, RZ ;  /* 0x000000b86c08723c */ /* 0x008fe200000018ff */
[----:B------:R-:W-:-:S03]  /*27d0*/  SHF.R.S32.HI R0, RZ, 0x2, R0 ;  /* 0x00000002ff007819 */ /* 0x000fc60000011400 */
[----:B------:R-:W-:Y:S01]  /*27e0*/  LDSM.16.M88.4 R180, [R232] ;  /* 0x00000000e8b4783b */ /* 0x000fe20000000200 */
[----:B------:R-:W-:Y:S01]  /*27f0*/  IADD3 R2, R2, 0x1, R0 ;  /* 0x0000000102027810 */ /* 0x000fe20007ffe000 */
[----:B------:R-:W-:Y:S03]  /*2800*/  HMMA.16816.F32 R80, R108, R76, RZ ;  /* 0x0000004c6c50723c */ /* 0x000fe600000018ff */
[----:B------:R-:W-:-:S03]  /*2810*/  IADD3 R5, R188, -UR19, R2 ;  /* 0x80000013bc057c10 */ /* 0x000fc6000fffe002 */
[----:B------:R-:W-:Y:S02]  /*2820*/  HMMA.16816.F32 R184, R108, R186, RZ ;  /* 0x000000ba6cb8723c */ /* 0x000fe400000018ff */
[----:B------:R-:W-:-:S04]  /*2830*/  VIADD R5, R5, UR18 ;  /* 0x0000001205057c36 */ /* 0x000fc80008000000 */
[----:B----4-:R-:W-:Y:S01]  /*2840*/  HMMA.16816.F32 R48, R172, R104, R48 ;  /* 0x00000068ac30723c */ /* 0x010fe20000001830 */
[C---:B------:R-:W-:Y:S02]  /*2850*/  VIMNMX R214, R5.reuse, R188, PT ;  /* 0x000000bc05d67248 */ /* 0x040fe40003fe0100 */
[----:B------:R-:W-:-:S03]  /*2860*/  VIADDMNMX R5, R5, 0x8, R188, PT ;  /* 0x0000000805057846 */ /* 0x000fc600038001bc */
[C---:B------:R-:W-:Y:S01]  /*2870*/  HMMA.16816.F32 R44, R172.reuse, R106, R44 ;  /* 0x0000006aac2c723c */ /* 0x040fe2000000182c */
[----:B------:R-:W-:Y:S05]  /*2880*/  LDSM.16.M88.4 R104, [R234] ;  /* 0x00000000ea68783b */ /* 0x000fea0000000200 */
[C---:B------:R-:W-:Y:S06]  /*2890*/  HMMA.16816.F32 R40, R172.reuse, R100, R40 ;  /* 0x00000064ac28723c */ /* 0x040fec0000001828 */
[----:B------:R-:W-:Y:S01]  /*28a0*/  HMMA.16816.F32 R36, R172, R102, R36 ;  /* 0x00000066ac24723c */ /* 0x000fe20000001824 */
[----:B------:R-:W1:Y:S05]  /*28b0*/  LDSM.16.M88.4 R100, [R233] ;  /* 0x00000000e964783b */ /* 0x000e6a0000000200 */
[C---:B------:R-:W-:Y:S06]  /*28c0*/  HMMA.16816.F32 R76, R108.reuse, R78, RZ ;  /* 0x0000004e6c4c723c */ /* 0x040fec00000018ff */
        /* <DEDUP_REMOVED lines=13> */
[----:B------:R-:W-:Y:S05]  /*29a0*/  LDSM.16.M88.4 R160, [R235+0x6000] ;  /* 0x00600000eba0783b */ /* 0x000fea0000000200 */
[C---:B------:R-:W-:Y:S06]  /*29b0*/  HMMA.16816.F32 R24, R172.reuse, R96, R24 ;  /* 0x00000060ac18723c */ /* 0x040fec0000001818 */
[C---:B------:R-:W-:Y:S01]  /*29c0*/  HMMA.16816.F32 R20, R172.reuse, R98, R20 ;  /* 0x00000062ac14723c */ /* 0x040fe20000001814 */
[----:B------:R-:W3:Y:S05]  /*29d0*/  LDSM.16.M88.4 R96, [R233+0x800] ;  /* 0x00080000e960783b */ /* 0x000eea0000000200 */
[C---:B------:R-:W-:Y:S06]  /*29e0*/  HMMA.16816.F32 R88, R172.reuse, R156, R88 ;  /* 0x0000009cac58723c */ /* 0x040fec0000001858 */
[C---:B------:R-:W-:Y:S01]  /*29f0*/  HMMA.16816.F32 R84, R172.reuse, R158, R84 ;  /* 0x0000009eac54723c */ /* 0x040fe20000001854 */
[----:B------:R-:W-:Y:S05]  /*2a00*/  LDSM.16.M88.4 R156, [R235+0x6800] ;  /* 0x00680000eb9c783b */ /* 0x000fea0000000200 */
[C---:B------:R-:W-:Y:S06]  /*2a10*/  HMMA.16816.F32 R80, R172.reuse, R152, R80 ;  /* 0x00000098ac50723c */ /* 0x040fec0000001850 */
[C---:B------:R-:W-:Y:S06]  /*2a20*/  HMMA.16816.F32 R8, R172.reuse, R176, R8 ;  /* 0x000000b0ac08723c */ /* 0x040fec0000001808 */
[C---:B------:R-:W-:Y:S01]  /*2a30*/  HMMA.16816.F32 R184, R172.reuse, R178, R184 ;  /* 0x000000b2acb8723c */ /* 0x040fe200000018b8 */
[----:B------:R-:W4:Y:S05]  /*2a40*/  LDSM.16.M88.4 R176, [R166] ;  /* 0x00000000a6b0783b */ /* 0x000f2a0000000200 */
[C---:B------:R-:W-:Y:S01]  /*2a50*/  HMMA.16816.F32 R76, R172.reuse, R154, R76 ;  /* 0x0000009aac4c723c */ /* 0x040fe2000000184c */
[----:B------:R-:W-:Y:S05]  /*2a60*/  LDSM.16.M88.4 R152, [R235+0x7000] ;  /* 0x00700000eb98783b */ /* 0x000fea0000000200 */
[C---:B------:R-:W-:Y:S06]  /*2a70*/  HMMA.16816.F32 R16, R172.reuse, R92, R16 ;  /* 0x0000005cac10723c */ /* 0x040fec0000001810 */
[C---:B------:R-:W-:Y:S01]  /*2a80*/  HMMA.16816.F32 R12, R172.reuse, R94, R12 ;  /* 0x0000005eac0c723c */ /* 0x040fe2000000180c */
[----:B------:R-:W5:Y:S05]  /*2a90*/  LDSM.16.M88.4 R92, [R233+0x1000] ;  /* 0x00100000e95c783b */ /* 0x000f6a0000000200 */
[C---:B--2---:R-:W-:Y:S06]  /*2aa0*/  HMMA.16816.F32 R112, R172.reuse, R148, R112 ;  /* 0x00000094ac70723c */ /* 0x044fec0000001870 */
[----:B------:R-:W-:Y:S01]  /*2ab0*/  HMMA.16816.F32 R108, R172, R150, R108 ;  /* 0x00000096ac6c723c */ /* 0x000fe2000000186c */
[----:B------:R-:W2:Y:S05]  /*2ac0*/  LDSM.16.M88.4 R148, [R166+0x800] ;  /* 0x00080000a694783b */ /* 0x000eaa0000000200 */
[C---:B-1----:R-:W-:Y:S06]  /*2ad0*/  HMMA.16816.F32 R88, R104.reuse, R100, R88 ;  /* 0x000000646858723c */ /* 0x042fec0000001858 */
[C---:B------:R-:W-:Y:S01]  /*2ae0*/  HMMA.16816.F32 R84, R104.reuse, R102, R84 ;  /* 0x000000666854723c */ /* 0x040fe20000001854 */
[----:B------:R-:W-:Y:S05]  /*2af0*/  LDSM.16.M88.4 R100, [R166+0x1000] ;  /* 0x00100000a664783b */ /* 0x000fea0000000200 */
[C---:B---3--:R-:W-:Y:S06]  /*2b00*/  HMMA.16816.F32 R80, R104.reuse, R96, R80 ;  /* 0x000000606850723c */ /* 0x048fec0000001850 */
[----:B------:R-:W-:Y:S01]  /*2b10*/  HMMA.16816.F32 R76, R104, R98, R76 ;  /* 0x00000062684c723c */ /* 0x000fe2000000184c */
[----:B------:R-:W1:Y:S05]  /*2b20*/  LDSM.16.M88.4 R96, [R233+0x1800] ;  /* 0x00180000e960783b */ /* 0x000e6a0000000200 */
[----:B----4-:R-:W-:Y:S06]  /*2b30*/  HMMA.16816.F32 R88, R180, R176, R88 ;  /* 0x000000b0b458723c */ /* 0x010fec0000001858 */
[----:B------:R-:W-:Y:S06]  /*2b40*/  HMMA.16816.F32 R28, R172, R6, R28 ;  /* 0x00000006ac1c723c */ /* 0x000fec000000181c */
[----:B------:R-:W-:Y:S01]  /*2b50*/  HMMA.16816.F32 R84, R180, R178, R84 ;  /* 0x000000b2b454723c */ /* 0x000fe20000001854 */
[----:B------:R-:W-:-:S04]  /*2b60*/  VIADD R6, R164, 0xffffffff ;  /* 0xffffffffa4067836 */ /* 0x000fc80000000000 */
[C---:B------:R-:W-:Y:S01]  /*2b70*/  IMAD.SHL.U32 R0, R6.reuse, 0x100, RZ ;  /* 0x0000010006007824 */ /* 0x040fe200078e00ff */
[----:B-----5:R-:W-:Y:S01]  /*2b80*/  HMMA.16816.F32 R72, R104, R92, R72 ;  /* 0x0000005c6848723c */ /* 0x020fe20000001848 */
[----:B------:R-:W-:-:S03]  /*2b90*/  ISETP.GT.AND P0, PT, R6, R239, PT ;  /* 0x000000ef0600720c */ /* 0x000fc60003f04270 */
[----:B------:R-:W-:Y:S02]  /*2ba0*/  LOP3.LUT R2, R0, 0x6, R189, 0xf8, !PT ;  /* 0x0000000600027812 */ /* 0x000fe400078ef8bd */
[----:B--2---:R-:W-:Y:S02]  /*2bb0*/  HMMA.16816.F32 R80, R180, R148, R80 ;  /* 0x00000094b450723c */ /* 0x004fe40000001850 */
[C---:B------:R-:W-:Y:S02]  /*2bc0*/  LOP3.LUT R7, R2.reuse, 0x1, RZ, 0xfc, !PT ;  /* 0x0000000102077812 */ /* 0x040fe400078efcff */
[----:B------:R-:W-:Y:S02]  /*2bd0*/  LOP3.LUT R6, R2, 0x8, RZ, 0xfc, !PT ;  /* 0x0000000802067812 */ /* 0x000fe400078efcff */
[----:B------:R-:W-:Y:S01]  /*2be0*/  HMMA.16816.F32 R120, R172, R152, R120 ;  /* 0x00000098ac78723c */ /* 0x000fe20000001878 */
[C---:B------:R-:W-:Y:S02]  /*2bf0*/  ISETP.GE.AND P3, PT, R7.reuse, R214, PT ;  /* 0x000000d60700720c */ /* 0x040fe40003f66270 */
[----:B------:R-:W-:-:S02]  /*2c00*/  ISETP.GE.AND P1, PT, R7, R5, PT ;  /* 0x000000050700720c */ /* 0x000fc40003f26270 */
[CC--:B------:R-:W-:Y:S01]  /*2c10*/  ISETP.GE.AND P5, PT, R2.reuse, R5.reuse, PT ;  /* 0x000000050200720c */ /* 0x0c0fe20003fa6270 */
[----:B------:R-:W-:Y:S01]  /*2c20*/  HMMA.16816.F32 R116, R172, R154, R116 ;  /* 0x0000009aac74723c */ /* 0x000fe20000001874 */
[----:B------:R-:W2:Y:S01]  /*2c30*/  LDSM.16.M88.4 R152, [R233+0x2000] ;  /* 0x00200000e998783b */ /* 0x000ea20000000200 */
[----:B------:R-:W-:Y:S02]  /*2c40*/  LOP3.LUT R7, R2, 0x9, RZ, 0xfc, !PT ;  /* 0x0000000902077812 */ /* 0x000fe400078efcff */
[C---:B------:R-:W-:Y:S02]  /*2c50*/  ISETP.GE.AND P4, PT, R6.reuse, R214, PT ;  /* 0x000000d60600720c */ /* 0x040fe40003f86270 */
[----:B------:R-:W-:Y:S01]  /*2c60*/  HMMA.16816.F32 R68, R104, R94, R68 ;  /* 0x0000005e6844723c */ /* 0x000fe20000001844 */
[----:B------:R-:W3:Y:S01]  /*2c70*/  LDSM.16.M88.4 R92, [R166+0x1800] ;  /* 0x00180000a65c783b */ /* 0x000ee20000000200 */
[----:B------:R-:W-:Y:S02]  /*2c80*/  ISETP.GE.AND P2, PT, R6, R5, PT ;  /* 0x000000050600720c */ /* 0x000fe40003f46270 */
[----:B------:R-:W-:-:S02]  /*2c90*/  LOP3.LUT R148, R2, 0x10, RZ, 0xfc, !PT ;  /* 0x0000001002947812 */ /* 0x000fc400078efcff */
[----:B------:R-:W-:Y:S01]  /*2ca0*/  FSEL R6, R90, -INF , !P5 ;  /* 0xff8000005a067808 */ /* 0x000fe20006800000 */
[----:B------:R-:W-:Y:S01]  /*2cb0*/  HMMA.16816.F32 R76, R180, R150, R76 ;  /* 0x00000096b44c723c */ /* 0x000fe2000000184c */
[----:B------:R-:W-:Y:S02]  /*2cc0*/  FSEL R213, R89, -INF , !P3 ;  /* 0xff80000059d57808 */ /* 0x000fe40005800000 */
[C---:B------:R-:W-:Y:S02]  /*2cd0*/  ISETP.GE.AND P5, PT, R7.reuse, R214, PT ;  /* 0x000000d60700720c */ /* 0x040fe40003fa6270 */
[----:B------:R-:W-:Y:S01]  /*2ce0*/  ISETP.GE.AND P3, PT, R7, R5, PT ;  /* 0x000000050700720c */ /* 0x000fe20003f66270 */
[----:B-1----:R-:W-:Y:S01]  /*2cf0*/  HMMA.16816.F32 R64, R104, R96, R64 ;  /* 0x000000606840723c */ /* 0x002fe20000001840 */
[----:B------:R-:W-:Y:S02]  /*2d00*/  FSEL R7, R91, -INF , !P1 ;  /* 0xff8000005b077808 */ /* 0x000fe40004800000 */
[----:B------:R-:W-:-:S02]  /*2d10*/  FSEL R215, R84, -INF , !P4 ;  /* 0xff80000054d77808 */ /* 0x000fc40006000000 */
[----:B------:R-:W-:Y:S01]  /*2d20*/  ISETP.GE.AND P1, PT, R148, R214, PT ;  /* 0x000000d69400720c */ /* 0x000fe20003f26270 */
[----:B------:R-:W-:Y:S01]  /*2d30*/  HMMA.16816.F32 R72, R180, R100, R72 ;  /* 0x00000064b448723c */ /* 0x000fe20000001848 */
[----:B------:R-:W-:Y:S02]  /*2d40*/  LOP3.LUT R84, R2, 0x18, RZ, 0xfc, !PT ;  /* 0x0000001802547812 */ /* 0x000fe400078efcff */
[----:B------:R-:W-:Y:S02]  /*2d50*/  FSEL R210, R87, -INF , !P3 ;  /* 0xff80000057d27808 */ /* 0x000fe40005800000 */
[----:B------:R-:W-:Y:S01]  /*2d60*/  FSEL R209, R86, -INF , !P2 ;  /* 0xff80000056d17808 */ /* 0x000fe20005000000 */
[----:B------:R-:W-:Y:S01]  /*2d70*/  HMMA.16816.F32 R60, R104, R98, R60 ;  /* 0x00000062683c723c */ /* 0x000fe2000000183c */
[----:B------:R-:W-:Y:S01]  /*2d80*/  FSEL R101, R80, -INF , !P1 ;  /* 0xff80000050657808 */ /* 0x000fe20004800000 */
[----:B------:R-:W1:Y:S01]  /*2d90*/  LDSM.16.M88.4 R96, [R166+0x2000] ;  /* 0x00200000a660783b */ /* 0x000e620000000200 */
[----:B------:R-:W-:-:S02]  /*2da0*/  FSEL R216, R85, -INF , !P5 ;  /* 0xff80000055d87808 */ /* 0x000fc40006800000 */
[CC--:B------:R-:W-:Y:S01]  /*2db0*/  ISETP.GE.AND P3, PT, R84.reuse, R214.reuse, PT ;  /* 0x000000d65400720c */ /* 0x0c0fe20003f66270 */
[----:B------:R-:W-:Y:S01]  /*2dc0*/  HMMA.16816.F32 R68, R180, R102, R68 ;  /* 0x00000066b444723c */ /* 0x000fe20000001844 */
[-C--:B------:R-:W-:Y:S02]  /*2dd0*/  ISETP.GE.AND P1, PT, R84, R5.reuse, PT ;  /* 0x000000055400720c */ /* 0x080fe40003f26270 */
[----:B------:R-:W4:Y:S01]  /*2de0*/  LDSM.16.M88.4 R84, [R233+0x2800] ;  /* 0x00280000e954783b */ /* 0x000f220000000200 */
[----:B------:R-:W-:Y:S02]  /*2df0*/  LOP3.LUT R89, R2, 0x11, RZ, 0xfc, !PT ;  /* 0x0000001102597812 */ /* 0x000fe400078efcff */
[-C--:B------:R-:W-:Y:S01]  /*2e00*/  ISETP.GE.AND P4, PT, R148, R5.reuse, PT ;  /* 0x000000059400720c */ /* 0x080fe20003f86270 */
[----:B--2---:R-:W-:Y:S01]  /*2e10*/  HMMA.16816.F32 R56, R104, R152, R56 ;  /* 0x000000986838723c */ /* 0x004fe20000001838 */
[C---:B------:R-:W-:Y:S02]  /*2e20*/  ISETP.GE.AND P5, PT, R89.reuse, R5, PT ;  /* 0x000000055900720c */ /* 0x040fe40003fa6270 */
[----:B------:R-:W-:-:S02]  /*2e30*/  ISETP.GE.AND P2, PT, R89, R214, PT ;  /* 0x000000d65900720c */ /* 0x000fc40003f46270 */
[C---:B------:R-:W-:Y:S01]  /*2e40*/  LOP3.LUT R80, R2.reuse, 0x20, RZ, 0xfc, !PT ;  /* 0x0000002002507812 */ /* 0x040fe200078efcff */
[----:B---3--:R-:W-:Y:S01]  /*2e50*/  HMMA.16816.F32 R64, R180, R92, R64 ;  /* 0x0000005cb440723c */ /* 0x008fe20000001840 */
[----:B------:R-:W-:Y:S02]  /*2e60*/  LOP3.LUT R89, R2, 0x19, RZ, 0xfc, !PT ;  /* 0x0000001902597812 */ /* 0x000fe400078efcff */
[----:B------:R-:W-:Y:S02]  /*2e70*/  FSEL R207, R83, -INF , !P5 ;  /* 0xff80000053cf7808 */ /* 0x000fe40006800000 */
[----:B------:R-:W-:Y:S01]  /*2e80*/  FSEL R102, R76, -INF , !P3 ;  /* 0xff8000004c667808 */ /* 0x000fe20005800000 */
[----:B------:R-:W-:Y:S01]  /*2e90*/  HMMA.16816.F32 R52, R104, R154, R52 ;  /* 0x0000009a6834723c */ /* 0x000fe20000001834 */
[----:B------:R-:W-:Y:S02]  /*2ea0*/  FSEL R205, R82, -INF , !P4 ;  /* 0xff80000052cd7808 */ /* 0x000fe40006000000 */
[----:B------:R-:W-:-:S02]  /*2eb0*/  ISETP.GE.AND P5, PT, R80, R214, PT ;  /* 0x000000d65000720c */ /* 0x000fc40003fa6270 */
[----:B------:R-:W-:Y:S01]  /*2ec0*/  ISETP.GE.AND P3, PT, R80, R5, PT ;  /* 0x000000055000720c */ /* 0x000fe20003f66270 */
[----:B------:R-:W-:Y:S01]  /*2ed0*/  HMMA.16816.F32 R60, R180, R94, R60 ;  /* 0x0000005eb43c723c */ /* 0x000fe2000000183c */
[----:B------:R-:W-:Y:S02]  /*2ee0*/  ISETP.GE.AND P4, PT, R89, R214, PT ;  /* 0x000000d65900720c */ /* 0x000fe40003f86270 */
[----:B------:R-:W-:Y:S02]  /*2ef0*/  LOP3.LUT R80, R2, 0x21, RZ, 0xfc, !PT ;  /* 0x0000002102507812 */ /* 0x000fe400078efcff */
[----:B------:R-:W-:Y:S01]  /*2f00*/  FSEL R206, R78, -INF , !P1 ;  /* 0xff8000004ece7808 */ /* 0x000fe20004800000 */
[----:B------:R-:W-:Y:S01]  /*2f10*/  HMMA.16816.F32 R136, R172, R160, R136 ;  /* 0x000000a0ac88723c */ /* 0x000fe20000001888 */
[----:B------:R-:W-:Y:S02]  /*2f20*/  FSEL R103, R77, -INF , !P4 ;  /* 0xff8000004d677808 */ /* 0x000fe40006000000 */
[----:B------:R-:W-:-:S02]  /*2f30*/  FSEL R219, R81, -INF , !P2 ;  /* 0xff80000051db7808 */ /* 0x000fc40005000000 */
[C---:B------:R-:W-:Y:S01]  /*2f40*/  ISETP.GE.AND P1, PT, R80.reuse, R214, PT ;  /* 0x000000d65000720c */ /* 0x040fe20003f26270 */
[----:B-1----:R-:W-:Y:S01]  /*2f50*/  HMMA.16816.F32 R56, R180, R96, R56 ;  /* 0x00000060b438723c */ /* 0x002fe20000001838 */
[-C--:B------:R-:W-:Y:S02]  /*2f60*/  ISETP.GE.AND P4, PT, R80, R5.reuse, PT ;  /* 0x000000055000720c */ /* 0x080fe40003f86270 */
[----:B------:R-:W1:Y:S01]  /*2f70*/  LDSM.16.M88.4 R80, [R166+0x2800] ;  /* 0x00280000a650783b */ /* 0x000e620000000200 */
[----:B------:R-:W-:Y:S02]  /*2f80*/  ISETP.GE.AND P2, PT, R89, R5, PT ;  /* 0x000000055900720c */ /* 0x000fe40003f46270 */
[----:B------:R-:W-:Y:S01]  /*2f90*/  LOP3.LUT R76, R2, 0x28, RZ, 0xfc, !PT ;  /* 0x00000028024c7812 */ /* 0x000fe200078efcff */
[----:B----4-:R-:W-:Y:S01]  /*2fa0*/  HMMA.16816.F32 R48, R104, R84, R48 ;  /* 0x000000546830723c */ /* 0x010fe20000001830 */
[----:B------:R-:W-:Y:S02]  /*2fb0*/  FSEL R204, R79, -INF , !P2 ;  /* 0xff8000004fcc7808 */ /* 0x000fe40005000000 */
[----:B------:R-:W-:-:S02]  /*2fc0*/  FSEL R228, R72, -INF , !P5 ;  /* 0xff80000048e47808 */ /* 0x000fc40006800000 */
[C---:B------:R-:W-:Y:S01]  /*2fd0*/  ISETP.GE.AND P2, PT, R76.reuse, R214, PT ;  /* 0x000000d64c00720c */ /* 0x040fe20003f46270 */
[----:B------:R-:W-:Y:S01]  /*2fe0*/  HMMA.16816.F32 R44, R104, R86, R44 ;  /* 0x00000056682c723c */ /* 0x000fe2000000182c */
[----:B------:R-:W-:Y:S02]  /*2ff0*/  ISETP.GE.AND P5, PT, R76, R5, PT ;  /* 0x000000054c00720c */ /* 0x000fe40003fa6270 */
[----:B------:R-:W2:Y:S01]  /*3000*/  LDSM.16.M88.4 R76, [R233+0x3000] ;  /* 0x00300000e94c783b */ /* 0x000ea20000000200 */
[C---:B------:R-:W-:Y:S02]  /*3010*/  LOP3.LUT R89, R2.reuse, 0x29, RZ, 0xfc, !PT ;  /* 0x0000002902597812 */ /* 0x040fe400078efcff */
[----:B------:R-:W-:Y:S01]  /*3020*/  LOP3.LUT R72, R2, 0x30, RZ, 0xfc, !PT ;  /* 0x0000003002487812 */ /* 0x000fe200078efcff */
[----:B------:R-:W-:Y:S01]  /*3030*/  HMMA.16816.F32 R52, R180, R98, R52 ;  /* 0x00000062b434723c */ /* 0x000fe20000001834 */
[----:B------:R-:W-:Y:S02]  /*3040*/  FSEL R229, R73, -INF , !P1 ;  /* 0xff80000049e57808 */ /* 0x000fe40004800000 */
[----:B------:R-:W-:-:S02]  /*3050*/  FSEL R201, R75, -INF , !P4 ;  /* 0xff8000004bc97808 */ /* 0x000fc40006000000 */
[----:B------:R-:W-:Y:S01]  /*3060*/  FSEL R230, R68, -INF , !P2 ;  /* 0xff80000044e67808 */ /* 0x000fe20005000000 */
[C---:B------:R-:W-:Y:S01]  /*3070*/  HMMA.16816.F32 R124, R172.reuse, R158, R124 ;  /* 0x0000009eac7c723c */ /* 0x040fe2000000187c */
[----:B------:R-:W-:Y:S02]  /*3080*/  FSEL R197, R74, -INF , !P3 ;  /* 0xff8000004ac57808 */ /* 0x000fe40005800000 */
[C---:B------:R-:W-:Y:S02]  /*3090*/  ISETP.GE.AND P1, PT, R89.reuse, R5, PT ;  /* 0x000000055900720c */ /* 0x040fe40003f26270 */
[-C--:B------:R-:W-:Y:S01]  /*30a0*/  ISETP.GE.AND P4, PT, R72, R214.reuse, PT ;  /* 0x000000d64800720c */ /* 0x080fe20003f86270 */
[----:B------:R-:W-:Y:S01]  /*30b0*/  HMMA.16816.F32 R128, R172, R156, R128 ;  /* 0x0000009cac80723c */ /* 0x000fe20000001880 */
[----:B------:R-:W-:Y:S02]  /*30c0*/  LOP3.LUT R68, R2, 0x38, RZ, 0xfc, !PT ;  /* 0x0000003802447812 */ /* 0x000fe400078efcff */
[----:B------:R-:W-:-:S02]  /*30d0*/  ISETP.GE.AND P3, PT, R89, R214, PT ;  /* 0x000000d65900720c */ /* 0x000fc40003f66270 */
[----:B------:R-:W-:Y:S01]  /*30e0*/  FSEL R198, R71, -INF , !P1 ;  /* 0xff80000047c67808 */ /* 0x000fe20004800000 */
[----:B------:R-:W-:Y:S01]  /*30f0*/  HMMA.16816.F32 R132, R172, R162, R132 ;  /* 0x000000a2ac84723c */ /* 0x000fe20000001884 */
[----:B------:R-:W-:Y:S02]  /*3100*/  FSEL R252, R64, -INF , !P4 ;  /* 0xff80000040fc7808 */ /* 0x000fe40006000000 */
[----:B------:R-:W-:Y:S02]  /*3110*/  FSEL R200, R70, -INF , !P5 ;  /* 0xff80000046c87808 */ /* 0x000fe40006800000 */
[----:B------:R-:W-:Y:S01]  /*3120*/  FSEL R231, R69, -INF , !P3 ;  /* 0xff80000045e77808 */ /* 0x000fe20005800000 */
[----:B-1----:R-:W-:Y:S01]  /*3130*/  HMMA.16816.F32 R48, R180, R80, R48 ;  /* 0x00000050b430723c */ /* 0x002fe20000001830 */
[C---:B------:R-:W-:Y:S02]  /*3140*/  ISETP.GE.AND P1, PT, R68.reuse, R214, PT ;  /* 0x000000d64400720c */ /* 0x040fe40003f26270 */
[----:B------:R-:W-:-:S02]  /*3150*/  ISETP.GE.AND P4, PT, R68, R5, PT ;  /* 0x000000054400720c */ /* 0x000fc40003f86270 */
[----:B------:R-:W1:Y:S01]  /*3160*/  LDSM.16.M88.4 R68, [R233+0x3800] ;  /* 0x00380000e944783b */ /* 0x000e620000000200 */
[-C--:B------:R-:W-:Y:S01]  /*3170*/  ISETP.GE.AND P2, PT, R72, R5.reuse, PT ;  /* 0x000000054800720c */ /* 0x080fe20003f46270 */
[----:B------:R-:W-:Y:S01]  /*3180*/  HMMA.16816.F32 R44, R180, R82, R44 ;  /* 0x00000052b42c723c */ /* 0x000fe2000000182c */
[C---:B------:R-:W-:Y:S02]  /*3190*/  LOP3.LUT R72, R2.reuse, 0x31, RZ, 0xfc, !PT ;  /* 0x0000003102487812 */ /* 0x040fe400078efcff */
[----:B------:R-:W-:Y:S02]  /*31a0*/  LOP3.LUT R84, R2, 0x39, RZ, 0xfc, !PT ;  /* 0x0000003902547812 */ /* 0x000fe400078efcff */
[C---:B------:R-:W-:Y:S01]  /*31b0*/  ISETP.GE.AND P5, PT, R72.reuse, R214, PT ;  /* 0x000000d64800720c */ /* 0x040fe20003fa6270 */
[C---:B--2---:R-:W-:Y:S01]  /*31c0*/  HMMA.16816.F32 R40, R104.reuse, R76, R40 ;  /* 0x0000004c6828723c */ /* 0x044fe20000001828 */
[----:B------:R-:W-:Y:S02]  /*31d0*/  ISETP.GE.AND P3, PT, R72, R5, PT ;  /* 0x000000054800720c */ /* 0x000fe40003f66270 */
[----:B------:R-:W-:Y:S01]  /*31e0*/  FSEL R65, R65, -INF , !P5 ;  /* 0xff80000041417808 */ /* 0x000fe20006800000 */
[----:B------:R-:W2:Y:S01]  /*31f0*/  LDSM.16.M88.4 R72, [R166+0x3000] ;  /* 0x00300000a648783b */ /* 0x000ea20000000200 */
[----:B------:R-:W-:Y:S01]  /*3200*/  FSEL R60, R60, -INF , !P1 ;  /* 0xff8000003c3c7808 */ /* 0x000fe20004800000 */
[----:B------:R-:W-:Y:S01]  /*3210*/  HMMA.16816.F32 R36, R104, R78, R36 ;  /* 0x0000004e6824723c */ /* 0x000fe20000001824 */
[----:B------:R-:W-:Y:S01]  /*3220*/  LOP3.LUT R64, R2, 0x40, RZ, 0xfc, !PT ;  /* 0x0000004002407812 */ /* 0x000fe200078efcff */
[----:B------:R-:W-:Y:S01]  /*3230*/  STL [R1], R65 ;  /* 0x0000004101007387 */ /* 0x000fe20000100800 */
[----:B------:R-:W-:-:S02]  /*3240*/  FSEL R149, R66, -INF , !P2 ;  /* 0xff80000042957808 */ /* 0x000fc40005000000 */
[-C--:B------:R-:W-:Y:S01]  /*3250*/  ISETP.GE.AND P2, PT, R84, R214.reuse, PT ;  /* 0x000000d65400720c */ /* 0x080fe20003f46270 */
[----:B------:R3:W-:Y:S01]  /*3260*/  STL [R1+0x4], R60 ;  /* 0x0000043c01007387 */ /* 0x0007e20000100800 */
[----:B------:R-:W-:Y:S01]  /*3270*/  FSEL R160, R67, -INF , !P3 ;  /* 0xff80000043a07808 */ /* 0x000fe20005800000 */
[C---:B------:R-:W-:Y:S01]  /*3280*/  HMMA.16816.F32 R144, R172.reuse, R168, R144 ;  /* 0x000000a8ac90723c */ /* 0x040fe20000001890 */
[C---:B------:R-:W-:Y:S02]  /*3290*/  ISETP.GE.AND P3, PT, R64.reuse, R214, PT ;  /* 0x000000d64000720c */ /* 0x040fe40003f66270 */
[-C--:B------:R-:W-:Y:S02]  /*32a0*/  ISETP.GE.AND P1, PT, R64, R5.reuse, PT ;  /* 0x000000054000720c */ /* 0x080fe40003f26270 */
[----:B------:R-:W-:Y:S01]  /*32b0*/  ISETP.GE.AND P5, PT, R84, R5, PT ;  /* 0x000000055400720c */ /* 0x000fe20003fa6270 */
[----:B------:R-:W-:Y:S01]  /*32c0*/  HMMA.16816.F32 R140, R172, R170, R140 ;  /* 0x000000aaac8c723c */ /* 0x000fe2000000188c */
[----:B------:R-:W-:-:S02]  /*32d0*/  LOP3.LUT R64, R2, 0x41, RZ, 0xfc, !PT ;  /* 0x0000004102407812 */ /* 0x000fc400078efcff */
[----:B------:R-:W-:Y:S02]  /*32e0*/  FSEL R61, R61, -INF , !P2 ;  /* 0xff8000003d3d7808 */ /* 0x000fe40005000000 */
[----:B------:R-:W-:Y:S02]  /*32f0*/  FSEL R159, R62, -INF , !P4 ;  /* 0xff8000003e9f7808 */ /* 0x000fe40006000000 */
[----:B------:R-:W-:Y:S01]  /*3300*/  FSEL R158, R63, -INF , !P5 ;  /* 0xff8000003f9e7808 */ /* 0x000fe20006800000 */
[----:B------:R-:W-:Y:S01]  /*3310*/  STL [R1+0x10], R61 ;  /* 0x0000103d01007387 */ /* 0x000fe20000100800 */
[----:B------:R-:W-:Y:S02]  /*3320*/  FSEL R56, R56, -INF , !P3 ;  /* 0xff80000038387808 */ /* 0x000fe40005800000 */
[C---:B------:R-:W-:Y:S01]  /*3330*/  ISETP.GE.AND P4, PT, R64.reuse, R214, PT ;  /* 0x000000d64000720c */ /* 0x040fe20003f86270 */
[----:B-1----:R-:W-:Y:S01]  /*3340*/  HMMA.16816.F32 R32, R104, R68, R32 ;  /* 0x000000446820723c */ /* 0x002fe20000001820 */
[----:B------:R-:W-:Y:S01]  /*3350*/  ISETP.GE.AND P2, PT, R64, R5, PT ;  /* 0x000000054000720c */ /* 0x000fe20003f46270 */
[----:B------:R1:W-:Y:S01]  /*3360*/  STL [R1+0x14], R56 ;  /* 0x0000143801007387 */ /* 0x0003e20000100800 */
[----:B------:R-:W-:-:S02]  /*3370*/  FSEL R57, R57, -INF , !P4 ;  /* 0xff80000039397808 */ /* 0x000fc40006000000 */
[C---:B---3--:R-:W-:Y:S01]  /*3380*/  LOP3.LUT R60, R2.reuse, 0x48, RZ, 0xfc, !PT ;  /* 0x00000048023c7812 */ /* 0x048fe200078efcff */
[----:B------:R-:W3:Y:S01]  /*3390*/  LDSM.16.M88.4 R64, [R166+0x3800] ;  /* 0x00380000a640783b */ /* 0x000ee20000000200 */
[----:B------:R-:W-:Y:S01]  /*33a0*/  LOP3.LUT R76, R2, 0x49, RZ, 0xfc, !PT ;  /* 0x00000049024c7812 */ /* 0x000fe200078efcff */
[----:B------:R-:W-:Y:S01]  /*33b0*/  HMMA.16816.F32 R28, R104, R70, R28 ;  /* 0x00000046681c723c */ /* 0x000fe2000000181c */
[C---:B------:R-:W-:Y:S01]  /*33c0*/  ISETP.GE.AND P5, PT, R60.reuse, R214, PT ;  /* 0x000000d63c00720c */ /* 0x040fe20003fa6270 */
[----:B------:R-:W-:Y:S01]  /*33d0*/  STL [R1+0x8], R57 ;  /* 0x0000083901007387 */ /* 0x000fe20000100800 */
[-C--:B------:R-:W-:Y:S02]  /*33e0*/  ISETP.GE.AND P3, PT, R60, R5.reuse, PT ;  /* 0x000000053c00720c */ /* 0x080fe40003f66270 */
[----:B------:R-:W-:Y:S01]  /*33f0*/  FSEL R52, R52, -INF , !P5 ;  /* 0xff80000034347808 */ /* 0x000fe20006800000 */
[----:B------:R-:W4:Y:S01]  /*3400*/  LDSM.16.M88.4 R60, [R233+0x4000] ;  /* 0x00400000e93c783b */ /* 0x000f220000000200 */
[----:B------:R-:W-:Y:S01]  /*3410*/  FSEL R152, R59, -INF , !P2 ;  /* 0xff8000003b987808 */ /* 0x000fe20005000000 */
[----:B--2---:R-:W-:Y:S01]  /*3420*/  HMMA.16816.F32 R40, R180, R72, R40 ;  /* 0x00000048b428723c */ /* 0x004fe20000001828 */
[----:B------:R-:W-:Y:S01]  /*3430*/  FSEL R150, R58, -INF , !P1 ;  /* 0xff8000003a967808 */ /* 0x000fe20004800000 */
[----:B------:R2:W-:Y:S01]  /*3440*/  STL [R1+0xc], R52 ;  /* 0x00000c3401007387 */ /* 0x0005e20000100800 */
[----:B------:R-:W-:-:S02]  /*3450*/  ISETP.GE.AND P4, PT, R76, R5, PT ;  /* 0x000000054c00720c */ /* 0x000fc40003f86270 */
[-C--:B------:R-:W-:Y:S01]  /*3460*/  ISETP.GE.AND P1, PT, R76, R214.reuse, PT ;  /* 0x000000d64c00720c */ /* 0x080fe20003f26270 */
[----:B------:R-:W-:Y:S01]  /*3470*/  HMMA.16816.F32 R36, R180, R74, R36 ;  /* 0x0000004ab424723c */ /* 0x000fe20000001824 */
[----:B------:R-:W-:Y:S02]  /*3480*/  FSEL R157, R55, -INF , !P4 ;  /* 0xff800000379d7808 */ /* 0x000fe40006000000 */
[----:B------:R-:W-:Y:S02]  /*3490*/  FSEL R154, R54, -INF , !P3 ;  /* 0xff800000369a7808 */ /* 0x000fe40005800000 */
[----:B-1----:R-:W-:Y:S02]  /*34a0*/  LOP3.LUT R56, R2, 0x50, RZ, 0xfc, !PT ;  /* 0x0000005002387812 */ /* 0x002fe400078efcff */
[----:B------:R-:W-:Y:S02]  /*34b0*/  FSEL R251, R53, -INF , !P1 ;  /* 0xff80000035fb7808 */ /* 0x000fe40004800000 */
[----:B------:R-:W-:-:S02]  /*34c0*/  ISETP.GE.AND P2, PT, R56, R214, PT ;  /* 0x000000d63800720c */ /* 0x000fc40003f46270 */
[-C--:B------:R-:W-:Y:S02]  /*34d0*/  ISETP.GE.AND P5, PT, R56, R5.reuse, PT ;  /* 0x000000053800720c */ /* 0x080fe40003fa6270 */
[----:B------:R-:W-:Y:S02]  /*34e0*/  LOP3.LUT R56, R2, 0x51, RZ, 0xfc, !PT ;  /* 0x0000005102387812 */ /* 0x000fe400078efcff */
[----:B------:R-:W-:Y:S02]  /*34f0*/  FSEL R250, R48, -INF , !P2 ;  /* 0xff80000030fa7808 */ /* 0x000fe40005000000 */
[CC--:B------:R-:W-:Y:S02]  /*3500*/  ISETP.GE.AND P3, PT, R56.reuse, R214.reuse, PT ;  /* 0x000000d63800720c */ /* 0x0c0fe40003f66270 */
[----:B------:R-:W-:Y:S02]  /*3510*/  ISETP.GE.AND P1, PT, R56, R5, PT ;  /* 0x000000053800720c */ /* 0x000fe40003f26270 */
[C---:B--2---:R-:W-:Y:S01]  /*3520*/  LOP3.LUT R52, R2.reuse, 0x58, RZ, 0xfc, !PT ;  /* 0x0000005802347812 */ /* 0x044fe200078efcff */
[----:B------:R-:W1:Y:S01]  /*3530*/  LDSM.16.M88.4 R56, [R166+0x4000] ;  /* 0x00400000a638783b */ /* 0x000e620000000200 */
[----:B------:R-:W-:Y:S01]  /*3540*/  LOP3.LUT R68, R2, 0x59, RZ, 0xfc, !PT ;  /* 0x0000005902447812 */ /* 0x000fe200078efcff */
[----:B---3--:R-:W-:Y:S01]  /*3550*/  HMMA.16816.F32 R28, R180, R66, R28 ;  /* 0x00000042b41c723c */ /* 0x008fe2000000181c */
[----:B------:R-:W-:-:S02]  /*3560*/  ISETP.GE.AND P4, PT, R52, R214, PT ;  /* 0x000000d63400720c */ /* 0x000fc40003f86270 */
[-C--:B------:R-:W-:Y:S02]  /*3570*/  ISETP.GE.AND P2, PT, R52, R5.reuse, PT ;  /* 0x000000053400720c */ /* 0x080fe40003f46270 */
[----:B------:R-:W2:Y:S01]  /*3580*/  LDSM.16.M88.4 R52, [R233+0x4800] ;  /* 0x00480000e934783b */ /* 0x000ea20000000200 */
[----:B------:R-:W-:Y:S02]  /*3590*/  LOP3.LUT R48, R2, 0x60, RZ, 0xfc, !PT ;  /* 0x0000006002307812 */ /* 0x000fe400078efcff */
[----:B------:R-:W-:Y:S01]  /*35a0*/  FSEL R161, R50, -INF , !P5 ;  /* 0xff80000032a17808 */ /* 0x000fe20006800000 */
[C---:B----4-:R-:W-:Y:S01]  /*35b0*/  HMMA.16816.F32 R24, R104.reuse, R60, R24 ;  /* 0x0000003c6818723c */ /* 0x050fe20000001818 */
[----:B------:R-:W-:Y:S02]  /*35c0*/  FSEL R163, R51, -INF , !P1 ;  /* 0xff80000033a37808 */ /* 0x000fe40004800000 */
[----:B------:R-:W-:Y:S02]  /*35d0*/  FSEL R248, R44, -INF , !P4 ;  /* 0xff8000002cf87808 */ /* 0x000fe40006000000 */
[-C--:B------:R-:W-:Y:S01]  /*35e0*/  ISETP.GE.AND P5, PT, R68, R214.reuse, PT ;  /* 0x000000d64400720c */ /* 0x080fe20003fa6270 */
[----:B------:R-:W-:Y:S01]  /*35f0*/  HMMA.16816.F32 R60, R104, R62, R20 ;  /* 0x0000003e683c723c */ /* 0x000fe20000001814 */
[C---:B------:R-:W-:Y:S01]  /*3600*/  ISETP.GE.AND P1, PT, R48.reuse, R214, PT ;  /* 0x000000d63000720c */ /* 0x040fe20003f26270 */
[----:B------:R-:W-:Y:S01]  /*3610*/  LDSM.16.M88.4 R20, [R166+0x4800] ;  /* 0x00480000a614783b */ /* 0x000fe20000000200 */
[----:B------:R-:W-:-:S02]  /*3620*/  ISETP.GE.AND P4, PT, R48, R5, PT ;  /* 0x000000053000720c */ /* 0x000fc40003f86270 */
[----:B------:R-:W-:Y:S02]  /*3630*/  LOP3.LUT R48, R2, 0x61, RZ, 0xfc, !PT ;  /* 0x0000006102307812 */ /* 0x000fe400078efcff */
[----:B------:R-:W-:Y:S02]  /*3640*/  FSEL R173, R46, -INF , !P2 ;  /* 0xff8000002ead7808 */ /* 0x000fe40005000000 */
[----:B------:R-:W-:Y:S02]  /*3650*/  FSEL R218, R45, -INF , !P5 ;  /* 0xff8000002dda7808 */ /* 0x000fe40006800000 */
[----:B------:R-:W-:Y:S02]  /*3660*/  FSEL R249, R49, -INF , !P3 ;  /* 0xff80000031f97808 */ /* 0x000fe40005800000 */
[C---:B------:R-:W-:Y:S02]  /*3670*/  ISETP.GE.AND P2, PT, R48.reuse, R214, PT ;  /* 0x000000d63000720c */ /* 0x040fe40003f46270 */
[----:B------:R-:W-:-:S02]  /*3680*/  ISETP.GE.AND P5, PT, R48, R5, PT ;  /* 0x000000053000720c */ /* 0x000fc40003fa6270 */
[C---:B------:R-:W-:Y:S01]  /*3690*/  HMMA.16816.F32 R48, R180.reuse, R64, R32 ;  /* 0x00000040b430723c */ /* 0x040fe20000001820 */
[----:B------:R-:W3:Y:S01]  /*36a0*/  LDSM.16.M88.4 R32, [R233+0x5000] ;  /* 0x00500000e920783b */ /* 0x000ee20000000200 */
[----:B------:R-:W-:Y:S02]  /*36b0*/  ISETP.GE.AND P3, PT, R68, R5, PT ;  /* 0x000000054400720c */ /* 0x000fe40003f66270 */
[----:B------:R-:W-:Y:S02]  /*36c0*/  LOP3.LUT R44, R2, 0x68, RZ, 0xfc, !PT ;  /* 0x00000068022c7812 */ /* 0x000fe400078efcff */
[----:B------:R-:W-:Y:S01]  /*36d0*/  FSEL R170, R47, -INF , !P3 ;  /* 0xff8000002faa7808 */ /* 0x000fe20005800000 */
[----:B-1----:R-:W-:Y:S01]  /*36e0*/  HMMA.16816.F32 R60, R180, R58, R60 ;  /* 0x0000003ab43c723c */ /* 0x002fe2000000183c */
[----:B------:R-:W-:Y:S02]  /*36f0*/  FSEL R217, R40, -INF , !P1 ;  /* 0xff80000028d97808 */ /* 0x000fe40004800000 */
[----:B------:R-:W-:-:S02]  /*3700*/  ISETP.GE.AND P3, PT, R44, R214, PT ;  /* 0x000000d62c00720c */ /* 0x000fc40003f66270 */
[----:B------:R-:W-:Y:S01]  /*3710*/  ISETP.GE.AND P1, PT, R44, R5, PT ;  /* 0x000000052c00720c */ /* 0x000fe20003f26270 */
[C---:B--2---:R-:W-:Y:S01]  /*3720*/  HMMA.16816.F32 R16, R104.reuse, R52, R16 ;  /* 0x000000346810723c */ /* 0x044fe20000001810 */
[C---:B------:R-:W-:Y:S02]  /*3730*/  LOP3.LUT R44, R2.reuse, 0x69, RZ, 0xfc, !PT ;  /* 0x00000069022c7812 */ /* 0x040fe400078efcff */
[----:B------:R-:W-:Y:S02]  /*3740*/  LOP3.LUT R40, R2, 0x70, RZ, 0xfc, !PT ;  /* 0x0000007002287812 */ /* 0x000fe400078efcff */
[----:B------:R-:W-:Y:S01]  /*3750*/  FSEL R191, R42, -INF , !P4 ;  /* 0xff8000002abf7808 */ /* 0x000fe20006000000 */
[----:B------:R-:W-:Y:S01]  /*3760*/  HMMA.16816.F32 R52, R104, R54, R12 ;  /* 0x000000366834723c */ /* 0x000fe2000000180c */
[----:B------:R-:W-:Y:S01]  /*3770*/  FSEL R193, R43, -INF , !P5 ;  /* 0xff8000002bc17808 */ /* 0x000fe20006800000 */
[----:B------:R-:W1:Y:S01]  /*3780*/  LDSM.16.M88.4 R12, [R166+0x5000] ;  /* 0x00500000a60c783b */ /* 0x000e620000000200 */
[----:B------:R-:W-:-:S02]  /*3790*/  FSEL R211, R36, -INF , !P3 ;  /* 0xff80000024d37808 */ /* 0x000fc40005800000 */
[-C--:B------:R-:W-:Y:S02]  /*37a0*/  ISETP.GE.AND P4, PT, R44, R214.reuse, PT ;  /* 0x000000d62c00720c */ /* 0x080fe40003f86270 */
[C---:B------:R-:W-:Y:S02]  /*37b0*/  ISETP.GE.AND P5, PT, R40.reuse, R214, PT ;  /* 0x000000d62800720c */ /* 0x040fe40003fa6270 */
[----:B------:R-:W-:Y:S02]  /*37c0*/  ISETP.GE.AND P3, PT, R40, R5, PT ;  /* 0x000000052800720c */ /* 0x000fe40003f66270 */
[----:B------:R-:W-:Y:S02]  /*37d0*/  LOP3.LUT R40, R2, 0x71, RZ, 0xfc, !PT ;  /* 0x0000007102287812 */ /* 0x000fe400078efcff */
[----:B------:R-:W-:Y:S02]  /*37e0*/  FSEL R192, R38, -INF , !P1 ;  /* 0xff80000026c07808 */ /* 0x000fe40004800000 */
[----:B------:R-:W-:-:S02]  /*37f0*/  FSEL R208, R37, -INF , !P4 ;  /* 0xff80000025d07808 */ /* 0x000fc40006000000 */
[----:B------:R-:W-:Y:S02]  /*3800*/  FSEL R212, R41, -INF , !P2 ;  /* 0xff80000029d47808 */ /* 0x000fe40005000000 */
[C---:B------:R-:W-:Y:S02]  /*3810*/  ISETP.GE.AND P1, PT, R40.reuse, R214, PT ;  /* 0x000000d62800720c */ /* 0x040fe40003f26270 */
[-C--:B------:R-:W-:Y:S01]  /*3820*/  ISETP.GE.AND P4, PT, R40, R5.reuse, PT ;  /* 0x000000052800720c */ /* 0x080fe20003f86270 */
[----:B---3--:R-:W-:Y:S01]  /*3830*/  HMMA.16816.F32 R8, R104, R32, R8 ;  /* 0x000000206808723c */ /* 0x008fe20000001808 */
[----:B------:R-:W-:Y:S02]  /*3840*/  ISETP.GE.AND P2, PT, R44, R5, PT ;  /* 0x000000052c00720c */ /* 0x000fe40003f46270 */
[----:B------:R-:W-:Y:S02]  /*3850*/  LOP3.LUT R36, R2, 0x78, RZ, 0xfc, !PT ;  /* 0x0000007802247812 */ /* 0x000fe400078efcff */
[----:B------:R-:W-:Y:S01]  /*3860*/  FSEL R190, R39, -INF , !P2 ;  /* 0xff80000027be7808 */ /* 0x000fe20005000000 */
[----:B------:R-:W-:Y:S01]  /*3870*/  HMMA.16816.F32 R40, R180, R56, R24 ;  /* 0x00000038b428723c */ /* 0x000fe20000001818 */
[----:B------:R-:W2:Y:S01]  /*3880*/  LDSM.16.M88.4 R24, [R233+0x5800] ;  /* 0x00580000e918783b */ /* 0x000ea20000000200 */
[----:B------:R-:W-:-:S02]  /*3890*/  FSEL R203, R48, -INF , !P5 ;  /* 0xff80000030cb7808 */ /* 0x000fc40006800000 */
[C---:B------:R-:W-:Y:S02]  /*38a0*/  ISETP.GE.AND P2, PT, R36.reuse, R214, PT ;  /* 0x000000d62400720c */ /* 0x040fe40003f46270 */
[----:B------:R-:W-:Y:S01]  /*38b0*/  ISETP.GE.AND P5, PT, R36, R5, PT ;  /* 0x000000052400720c */ /* 0x000fe20003fa6270 */
[----:B------:R-:W-:Y:S01]  /*38c0*/  HMMA.16816.F32 R32, R104, R34, R184 ;  /* 0x000000226820723c */ /* 0x000fe200000018b8 */
[C---:B------:R-:W-:Y:S02]  /*38d0*/  LOP3.LUT R37, R2.reuse, 0x79, RZ, 0xfc, !PT ;  /* 0x0000007902257812 */ /* 0x040fe400078efcff */
[----:B------:R-:W-:Y:S02]  /*38e0*/  LOP3.LUT R36, R2, 0x80, RZ, 0xfc, !PT ;  /* 0x0000008002247812 */ /* 0x000fe400078efcff */
[----:B------:R-:W-:Y:S01]  /*38f0*/  FSEL R189, R50, -INF , !P3 ;  /* 0xff80000032bd7808 */ /* 0x000fe20005800000 */
[----:B------:R-:W-:Y:S01]  /*3900*/  HMMA.16816.F32 R52, R180, R22, R52 ;  /* 0x00000016b434723c */ /* 0x000fe20000001834 */
[----:B------:R-:W-:-:S02]  /*3910*/  FSEL R188, R51, -INF , !P4 ;  /* 0xff80000033bc7808 */ /* 0x000fc40006000000 */
[----:B------:R-:W-:Y:S02]  /*3920*/  FSEL R199, R28, -INF , !P2 ;  /* 0xff8000001cc77808 */ /* 0x000fe40005000000 */
[-C--:B------:R-:W-:Y:S02]  /*3930*/  ISETP.GE.AND P3, PT, R37, R214.reuse, PT ;  /* 0x000000d62500720c */ /* 0x080fe40003f66270 */
[C---:B------:R-:W-:Y:S02]  /*3940*/  ISETP.GE.AND P4, PT, R36.reuse, R214, PT ;  /* 0x000000d62400720c */ /* 0x040fe40003f86270 */
[----:B------:R-:W-:Y:S02]  /*3950*/  ISETP.GE.AND P2, PT, R36, R5, PT ;  /* 0x000000052400720c */ /* 0x000fe40003f46270 */
[----:B------:R-:W-:Y:S02]  /*3960*/  LOP3.LUT R36, R2, 0x81, RZ, 0xfc, !PT ;  /* 0x0000008102247812 */ /* 0x000fe400078efcff */
[----:B------:R-:W-:-:S02]  /*3970*/  FSEL R202, R49, -INF , !P1 ;  /* 0xff80000031ca7808 */ /* 0x000fc40004800000 */
[----:B------:R-:W-:Y:S02]  /*3980*/  FSEL R179, R30, -INF , !P5 ;  /* 0xff8000001eb37808 */ /* 0x000fe40006800000 */
[----:B------:R-:W-:Y:S01]  /*3990*/  FSEL R196, R29, -INF , !P3 ;  /* 0xff8000001dc47808 */ /* 0x000fe20005800000 */
[C---:B-1----:R-:W-:Y:S01]  /*39a0*/  HMMA.16816.F32 R32, R180.reuse, R14, R32 ;  /* 0x0000000eb420723c */ /* 0x042fe20000001820 */
[-C--:B------:R-:W-:Y:S02]  /*39b0*/  ISETP.GE.AND P1, PT, R37, R5.reuse, PT ;  /* 0x000000052500720c */ /* 0x080fe40003f26270 */
[C---:B------:R-:W-:Y:S02]  /*39c0*/  ISETP.GE.AND P5, PT, R36.reuse, R214, PT ;  /* 0x000000d62400720c */ /* 0x040fe40003fa6270 */
[----:B------:R-:W-:Y:S02]  /*39d0*/  ISETP.GE.AND P3, PT, R36, R5, PT ;  /* 0x000000052400720c */ /* 0x000fe40003f66270 */
[----:B------:R-:W-:Y:S01]  /*39e0*/  HMMA.16816.F32 R36, R180, R20, R16 ;  /* 0x00000014b424723c */ /* 0x000fe20000001810 */
[----:B------:R-:W1:Y:S01]  /*39f0*/  LDSM.16.M88.4 R16, [R233+0x6000] ;  /* 0x00600000e910783b */ /* 0x000e620000000200 */
[----:B------:R-:W-:-:S02]  /*3a00*/  LOP3.LUT R28, R2, 0x88, RZ, 0xfc, !PT ;  /* 0x00000088021c7812 */ /* 0x000fc400078efcff */
[----:B------:R-:W-:Y:S02]  /*3a10*/  FSEL R177, R31, -INF , !P1 ;  /* 0xff8000001fb17808 */ /* 0x000fe40004800000 */
[----:B------:R-:W-:Y:S01]  /*3a20*/  ISETP.GE.AND P1, PT, R28, R214, PT ;  /* 0x000000d61c00720c */ /* 0x000fe20003f26270 */
[C---:B--2---:R-:W-:Y:S01]  /*3a30*/  HMMA.16816.F32 R144, R104.reuse, R24, R144 ;  /* 0x000000186890723c */ /* 0x044fe20000001890 */
[C---:B------:R-:W-:Y:S02]  /*3a40*/  LOP3.LUT R21, R2.reuse, 0x89, RZ, 0xfc, !PT ;  /* 0x0000008902157812 */ /* 0x040fe400078efcff */
[----:B------:R-:W-:Y:S02]  /*3a50*/  LOP3.LUT R20, R2, 0x90, RZ, 0xfc, !PT ;  /* 0x0000009002147812 */ /* 0x000fe400078efcff */
[----:B------:R-:W-:Y:S01]  /*3a60*/  FSEL R195, R40, -INF , !P4 ;  /* 0xff80000028c37808 */ /* 0x000fe20006000000 */
[----:B------:R-:W-:Y:S01]  /*3a70*/  HMMA.16816.F32 R140, R104, R26, R140 ;  /* 0x0000001a688c723c */ /* 0x000fe2000000188c */
[----:B------:R-:W-:-:S02]  /*3a80*/  ISETP.GE.AND P4, PT, R28, R5, PT ;  /* 0x000000051c00720c */ /* 0x000fc40003f86270 */
[----:B------:R-:W-:Y:S01]  /*3a90*/  FSEL R175, R42, -INF , !P2 ;  /* 0xff8000002aaf7808 */ /* 0x000fe20005000000 */
[----:B------:R-:W2:Y:S01]  /*3aa0*/  LDSM.16.M88.4 R28, [R166+0x5800] ;  /* 0x00580000a61c783b */ /* 0x000ea20000000200 */
[----:B------:R-:W-:Y:S02]  /*3ab0*/  FSEL R174, R43, -INF , !P3 ;  /* 0xff8000002bae7808 */ /* 0x000fe40005800000 */
[----:B------:R-:W-:Y:S02]  /*3ac0*/  FSEL R187, R60, -INF , !P1 ;  /* 0xff8000003cbb7808 */ /* 0x000fe40004800000 */
[-C--:B------:R-:W-:Y:S02]  /*3ad0*/  ISETP.GE.AND P2, PT, R21, R214.reuse, PT ;  /* 0x000000d61500720c */ /* 0x080fe40003f46270 */
[C---:B------:R-:W-:Y:S02]  /*3ae0*/  ISETP.GE.AND P3, PT, R20.reuse, R214, PT ;  /* 0x000000d61400720c */ /* 0x040fe40003f66270 */
[----:B------:R-:W-:-:S02]  /*3af0*/  ISETP.GE.AND P1, PT, R20, R5, PT ;  /* 0x000000051400720c */ /* 0x000fc40003f26270 */
[----:B------:R-:W-:Y:S02]  /*3b00*/  LOP3.LUT R20, R2, 0x91, RZ, 0xfc, !PT ;  /* 0x0000009102147812 */ /* 0x000fe400078efcff */
[----:B------:R-:W-:Y:S02]  /*3b10*/  FSEL R194, R41, -INF , !P5 ;  /* 0xff80000029c27808 */ /* 0x000fe40006800000 */
[----:B------:R-:W-:Y:S02]  /*3b20*/  FSEL R172, R62, -INF , !P4 ;  /* 0xff8000003eac7808 */ /* 0x000fe40006000000 */
[----:B------:R-:W-:Y:S02]  /*3b30*/  FSEL R186, R61, -INF , !P2 ;  /* 0xff8000003dba7808 */ /* 0x000fe40005000000 */
[----:B------:R-:W-:Y:S02]  /*3b40*/  ISETP.GE.AND P5, PT, R21, R5, PT ;  /* 0x000000051500720c */ /* 0x000fe40003fa6270 */
[----:B------:R-:W-:-:S02]  /*3b50*/  ISETP.GE.AND P4, PT, R20, R214, PT ;  /* 0x000000d61400720c */ /* 0x000fc40003f86270 */
[-C--:B------:R-:W-:Y:S01]  /*3b60*/  ISETP.GE.AND P2, PT, R20, R5.reuse, PT ;  /* 0x000000051400720c */ /* 0x080fe20003f46270 */
[----:B-1----:R-:W-:Y:S01]  /*3b70*/  HMMA.16816.F32 R136, R104, R16, R136 ;  /* 0x000000106888723c */ /* 0x002fe20000001888 */
[----:B------:R-:W-:Y:S02]  /*3b80*/  LOP3.LUT R24, R2, 0x98, RZ, 0xfc, !PT ;  /* 0x0000009802187812 */ /* 0x000fe400078efcff */
[----:B------:R-:W-:Y:S02]  /*3b90*/  FSEL R168, R63, -INF , !P5 ;  /* 0xff8000003fa87808 */ /* 0x000fe40006800000 */
[----:B------:R-:W-:Y:S01]  /*3ba0*/  FSEL R185, R36, -INF , !P3 ;  /* 0xff80000024b97808 */ /* 0x000fe20005800000 */
[----:B------:R-:W-:Y:S01]  /*3bb0*/  HMMA.16816.F32 R20, R180, R12, R8 ;  /* 0x0000000cb414723c */ /* 0x000fe20000001808 */
[C---:B------:R-:W-:Y:S01]  /*3bc0*/  ISETP.GE.AND P5, PT, R24.reuse, R214, PT ;  /* 0x000000d61800720c */ /* 0x040fe20003fa6270 */
[----:B------:R-:W1:Y:S01]  /*3bd0*/  LDSM.16.M88.4 R8, [R233+0x6800] ;  /* 0x00680000e908783b */ /* 0x000e620000000200 */
[----:B------:R-:W-:-:S02]  /*3be0*/  ISETP.GE.AND P3, PT, R24, R5, PT ;  /* 0x000000051800720c */ /* 0x000fc40003f66270 */
[----:B------:R-:W-:Y:S01]  /*3bf0*/  FSEL R156, R38, -INF , !P1 ;  /* 0xff800000269c7808 */ /* 0x000fe20004800000 */
[----:B------:R-:W3:Y:S01]  /*3c00*/  LDSM.16.M88.4 R24, [R166+0x6000] ;  /* 0x00600000a618783b */ /* 0x000ee20000000200 */
[C---:B------:R-:W-:Y:S01]  /*3c10*/  LOP3.LUT R13, R2.reuse, 0x99, RZ, 0xfc, !PT ;  /* 0x00000099020d7812 */ /* 0x040fe200078efcff */
[----:B------:R-:W-:Y:S01]  /*3c20*/  HMMA.16816.F32 R40, R104, R18, R132 ;  /* 0x000000126828723c */ /* 0x000fe20000001884 */
[----:B------:R-:W-:Y:S01]  /*3c30*/  LOP3.LUT R12, R2, 0xa0, RZ, 0xfc, !PT ;  /* 0x000000a0020c7812 */ /* 0x000fe200078efcff */
[----:B------:R-:W4:Y:S01]  /*3c40*/  LDSM.16.M88.4 R16, [R166+0x6800] ;  /* 0x00680000a610783b */ /* 0x000f220000000200 */
[----:B------:R-:W-:Y:S02]  /*3c50*/  FSEL R184, R37, -INF , !P4 ;  /* 0xff80000025b87808 */ /* 0x000fe40006000000 */
[----:B------:R-:W-:Y:S02]  /*3c60*/  FSEL R155, R39, -INF , !P2 ;  /* 0xff800000279b7808 */ /* 0x000fe40005000000 */
[----:B------:R-:W-:Y:S01]  /*3c70*/  FSEL R178, R52, -INF , !P5 ;  /* 0xff80000034b27808 */ /* 0x000fe20006800000 */
[----:B--2---:R-:W-:Y:S01]  /*3c80*/  HMMA.16816.F32 R36, R180, R28, R144 ;  /* 0x0000001cb424723c */ /* 0x004fe20000001890 */
[----:B------:R-:W-:-:S02]  /*3c90*/  ISETP.GE.AND P1, PT, R13, R214, PT ;  /* 0x000000d60d00720c */ /* 0x000fc40003f26270 */
[-C--:B------:R-:W-:Y:S02]  /*3ca0*/  ISETP.GE.AND P4, PT, R13, R5.reuse, PT ;  /* 0x000000050d00720c */ /* 0x080fe40003f86270 */
[C---:B------:R-:W-:Y:S02]  /*3cb0*/  ISETP.GE.AND P2, PT, R12.reuse, R214, PT ;  /* 0x000000d60c00720c */ /* 0x040fe40003f46270 */
[----:B------:R-:W-:Y:S02]  /*3cc0*/  ISETP.GE.AND P5, PT, R12, R5, PT ;  /* 0x000000050c00720c */ /* 0x000fe40003fa6270 */
[C---:B------:R-:W-:Y:S02]  /*3cd0*/  LOP3.LUT R13, R2.reuse, 0xa1, RZ, 0xfc, !PT ;  /* 0x000000a1020d7812 */ /* 0x040fe400078efcff */
[----:B------:R-:W-:Y:S02]  /*3ce0*/  LOP3.LUT R12, R2, 0xa8, RZ, 0xfc, !PT ;  /* 0x000000a8020c7812 */ /* 0x000fe400078efcff */
[----:B------:R-:W-:-:S02]  /*3cf0*/  FSEL R153, R54, -INF , !P3 ;  /* 0xff80000036997808 */ /* 0x000fc40005800000 */
[----:B------:R-:W-:Y:S02]  /*3d00*/  FSEL R176, R53, -INF , !P1 ;  /* 0xff80000035b07808 */ /* 0x000fe40004800000 */
[----:B------:R-:W-:Y:S02]  /*3d10*/  FSEL R148, R55, -INF , !P4 ;  /* 0xff80000037947808 */ /* 0x000fe40006000000 */
[----:B------:R-:W-:Y:S02]  /*3d20*/  FSEL R171, R20, -INF , !P2 ;  /* 0xff80000014ab7808 */ /* 0x000fe40005000000 */
[CC--:B------:R-:W-:Y:S02]  /*3d30*/  ISETP.GE.AND P3, PT, R13.reuse, R214.reuse, PT ;  /* 0x000000d60d00720c */ /* 0x0c0fe40003f66270 */
[-C--:B------:R-:W-:Y:S02]  /*3d40*/  ISETP.GE.AND P1, PT, R13, R5.reuse, PT ;  /* 0x000000050d00720c */ /* 0x080fe40003f26270 */
[C---:B------:R-:W-:Y:S01]  /*3d50*/  ISETP.GE.AND P4, PT, R12.reuse, R214, PT ;  /* 0x000000d60c00720c */ /* 0x040fe20003f86270 */
[----:B-1----:R-:W-:Y:S01]  /*3d60*/  HMMA.16816.F32 R128, R104, R8, R128 ;  /* 0x000000086880723c */ /* 0x002fe20000001880 */
[----:B------:R-:W-:-:S02]  /*3d70*/  ISETP.GE.AND P2, PT, R12, R5, PT ;  /* 0x000000050c00720c */ /* 0x000fc40003f46270 */
[----:B------:R-:W1:Y:S01]  /*3d80*/  LDSM.16.M88.4 R12, [R233+0x7000] ;  /* 0x00700000e90c783b */ /* 0x000e620000000200 */
[C---:B------:R-:W-:Y:S02]  /*3d90*/  LOP3.LUT R20, R2.reuse, 0xb0, RZ, 0xfc, !PT ;  /* 0x000000b002147812 */ /* 0x040fe400078efcff */
[----:B------:R-:W-:Y:S01]  /*3da0*/  LOP3.LUT R28, R2, 0xa9, RZ, 0xfc, !PT ;  /* 0x000000a9021c7812 */ /* 0x000fe200078efcff */
[----:B---3--:R-:W-:Y:S01]  /*3db0*/  HMMA.16816.F32 R136, R180, R24, R136 ;  /* 0x00000018b488723c */ /* 0x008fe20000001888 */
[----:B------:R-:W-:Y:S02]  /*3dc0*/  FSEL R60, R23, -INF , !P1 ;  /* 0xff800000173c7808 */ /* 0x000fe40004800000 */
[----:B------:R-:W-:Y:S02]  /*3dd0*/  FSEL R162, R32, -INF , !P4 ;  /* 0xff80000020a27808 */ /* 0x000fe40006000000 */
[----:B------:R-:W-:Y:S01]  /*3de0*/  FSEL R132, R22, -INF , !P5 ;  /* 0xff80000016847808 */ /* 0x000fe20006800000 */
[----:B------:R-:W-:Y:S01]  /*3df0*/  HMMA.16816.F32 R124, R104, R10, R124 ;  /* 0x0000000a687c723c */ /* 0x000fe2000000187c */
[----:B------:R-:W-:-:S02]  /*3e00*/  ISETP.GE.AND P1, PT, R20, R214, PT ;  /* 0x000000d61400720c */ /* 0x000fc40003f26270 */
[-C--:B------:R-:W-:Y:S02]  /*3e10*/  ISETP.GE.AND P4, PT, R20, R5.reuse, PT ;  /* 0x000000051400720c */ /* 0x080fe40003f86270 */
[----:B------:R-:W-:Y:S01]  /*3e20*/  ISETP.GE.AND P5, PT, R28, R214, PT ;  /* 0x000000d61c00720c */ /* 0x000fe20003fa6270 */
[C---:B------:R-:W-:Y:S01]  /*3e30*/  HMMA.16816.F32 R40, R180.reuse, R26, R40 ;  /* 0x0000001ab428723c */ /* 0x040fe20000001828 */
[----:B------:R-:W-:Y:S02]  /*3e40*/  LOP3.LUT R20, R2, 0xb1, RZ, 0xfc, !PT ;  /* 0x000000b102147812 */ /* 0x000fe400078efcff */
[----:B------:R-:W-:Y:S02]  /*3e50*/  FSEL R169, R21, -INF , !P3 ;  /* 0xff80000015a97808 */ /* 0x000fe40005800000 */
[----:B------:R-:W-:Y:S01]  /*3e60*/  ISETP.GE.AND P3, PT, R28, R5, PT ;  /* 0x000000051c00720c */ /* 0x000fe20003f66270 */
[----:B----4-:R-:W-:Y:S01]  /*3e70*/  HMMA.16816.F32 R128, R180, R16, R128 ;  /* 0x00000010b480723c */ /* 0x010fe20000001880 */
[----:B------:R-:W-:-:S02]  /*3e80*/  FSEL R62, R34, -INF , !P2 ;  /* 0xff800000223e7808 */ /* 0x000fc40005000000 */
[----:B------:R-:W-:Y:S02]  /*3e90*/  FSEL R151, R33, -INF , !P5 ;  /* 0xff80000021977808 */ /* 0x000fe40006800000 */
[C---:B------:R-:W-:Y:S01]  /*3ea0*/  ISETP.GE.AND P2, PT, R20.reuse, R214, PT ;  /* 0x000000d61400720c */ /* 0x040fe20003f46270 */
[C---:B------:R-:W-:Y:S01]  /*3eb0*/  HMMA.16816.F32 R28, R180.reuse, R30, R140 ;  /* 0x0000001eb41c723c */ /* 0x040fe2000000188c */
[----:B------:R-:W-:Y:S02]  /*3ec0*/  ISETP.GE.AND P5, PT, R20, R5, PT ;  /* 0x000000051400720c */ /* 0x000fe40003fa6270 */
[----:B------:R-:W2:Y:S01]  /*3ed0*/  LDSM.16.M88.4 R20, [R233+0x7800] ;  /* 0x00780000e914783b */ /* 0x000ea20000000200 */
[----:B------:R-:W-:Y:S02]  /*3ee0*/  LOP3.LUT R8, R2, 0xb8, RZ, 0xfc, !PT ;  /* 0x000000b802087812 */ /* 0x000fe400078efcff */
[----:B------:R-:W-:Y:S01]  /*3ef0*/  FSEL R61, R35, -INF , !P3 ;  /* 0xff800000233d7808 */ /* 0x000fe20005800000 */
[----:B------:R-:W-:Y:S01]  /*3f00*/  HMMA.16816.F32 R124, R180, R18, R124 ;  /* 0x00000012b47c723c */ /* 0x000fe2000000187c */
[----:B------:R-:W-:-:S02]  /*3f10*/  FSEL R146, R36, -INF , !P1 ;  /* 0xff80000024927808 */ /* 0x000fc40004800000 */
[C---:B------:R-:W-:Y:S02]  /*3f20*/  ISETP.GE.AND P3, PT, R8.reuse, R214, PT ;  /* 0x000000d60800720c */ /* 0x040fe40003f66270 */
[----:B------:R-:W-:Y:S01]  /*3f30*/  ISETP.GE.AND P1, PT, R8, R5, PT ;  /* 0x000000050800720c */ /* 0x000fe20003f26270 */
[C---:B-1----:R-:W-:Y:S01]  /*3f40*/  HMMA.16816.F32 R120, R104.reuse, R12, R120 ;  /* 0x0000000c6878723c */ /* 0x042fe20000001878 */
[----:B------:R-:W1:Y:S01]  /*3f50*/  LDSM.16.M88.4 R8, [R166+0x7000] ;  /* 0x00700000a608783b */ /* 0x000e620000000200 */
[C---:B------:R-:W-:Y:S02]  /*3f60*/  LOP3.LUT R25, R2.reuse, 0xb9, RZ, 0xfc, !PT ;  /* 0x000000b902197812 */ /* 0x040fe400078efcff */
[----:B------:R-:W-:Y:S02]  /*3f70*/  LOP3.LUT R24, R2, 0xc0, RZ, 0xfc, !PT ;  /* 0x000000c002187812 */ /* 0x000fe400078efcff */
[----:B------:R-:W-:Y:S01]  /*3f80*/  FSEL R143, R37, -INF , !P2 ;  /* 0xff800000258f7808 */ /* 0x000fe20005000000 */
[----:B------:R-:W-:Y:S01]  /*3f90*/  HMMA.16816.F32 R116, R104, R14, R116 ;  /* 0x0000000e6874723c */ /* 0x000fe20000001874 */
[----:B------:R-:W-:-:S02]  /*3fa0*/  FSEL R63, R39, -INF , !P5 ;  /* 0xff800000273f7808 */ /* 0x000fc40006800000 */
[----:B------:R-:W-:Y:S02]  /*3fb0*/  ISETP.GE.AND P2, PT, R25, R5, PT ;  /* 0x000000051900720c */ /* 0x000fe40003f46270 */
[-C--:B------:R-:W-:Y:S02]  /*3fc0*/  ISETP.GE.AND P5, PT, R24, R214.reuse, PT ;  /* 0x000000d61800720c */ /* 0x080fe40003fa6270 */
[----:B------:R-:W-:Y:S02]  /*3fd0*/  LOP3.LUT R12, R2, 0xc8, RZ, 0xfc, !PT ;  /* 0x000000c8020c7812 */ /* 0x000fe400078efcff */
[----:B------:R-:W-:Y:S02]  /*3fe0*/  FSEL R66, R31, -INF , !P2 ;  /* 0xff8000001f427808 */ /* 0x000fe40005000000 */
[----:B------:R-:W-:Y:S02]  /*3ff0*/  FSEL R68, R136, -INF , !P5 ;  /* 0xff80000088447808 */ /* 0x000fe40006800000 */
[----:B------:R-:W-:-:S02]  /*4000*/  ISETP.GE.AND P2, PT, R12, R214, PT ;  /* 0x000000d60c00720c */ /* 0x000fc40003f46270 */
[----:B------:R-:W-:Y:S02]  /*4010*/  ISETP.GE.AND P5, PT, R12, R5, PT ;  /* 0x000000050c00720c */ /* 0x000fe40003fa6270 */
[----:B------:R-:W3:Y:S01]  /*4020*/  LDSM.16.M88.4 R12, [R166+0x7800] ;  /* 0x00780000a60c783b */ /* 0x000ee20000000200 */
[----:B------:R-:W-:Y:S01]  /*4030*/  FSEL R65, R28, -INF , !P3 ;  /* 0xff8000001c417808 */ /* 0x000fe20005800000 */
[----:B------:R-:W-:-:S04]  /*4040*/  DEPBAR.LE SB0, 0x0 ;  /* 0x000080000000791a */ /* 0x000fc80000000000 */
[C---:B--2---:R-:W-:Y:S01]  /*4050*/  HMMA.16816.F32 R112, R104.reuse, R20, R112 ;  /* 0x000000146870723c */ /* 0x044fe20000001870 */
[----:B------:R-:W-:Y:S02]  /*4060*/  ISETP.GE.AND P3, PT, R24, R5, PT ;  /* 0x000000051800720c */ /* 0x000fe40003f66270 */
[----:B------:R-:W-:Y:S02]  /*4070*/  LOP3.LUT R24, R2, 0xc1, RZ, 0xfc, !PT ;  /* 0x000000c102187812 */ /* 0x000fe400078efcff */
[----:B------:R-:W-:Y:S01]  /*4080*/  FSEL R64, R38, -INF , !P4 ;  /* 0xff80000026407808 */ /* 0x000fe20006000000 */
[----:B------:R-:W-:Y:S01]  /*4090*/  HMMA.16816.F32 R108, R104, R22, R108 ;  /* 0x00000016686c723c */ /* 0x000fe2000000186c */
[----:B------:R-:W-:Y:S02]  /*40a0*/  FSEL R67, R30, -INF , !P1 ;  /* 0xff8000001e437808 */ /* 0x000fe40004800000 */
[-C--:B------:R-:W-:Y:S02]  /*40b0*/  ISETP.GE.AND P4, PT, R25, R214.reuse, PT ;  /* 0x000000d61900720c */ /* 0x080fe40003f86270 */
[----:B------:R-:W-:Y:S01]  /*40c0*/  ISETP.GE.AND P1, PT, R24, R214, PT ;  /* 0x000000d61800720c */ /* 0x000fe20003f26270 */
[----:B-1----:R-:W-:Y:S01]  /*40d0*/  HMMA.16816.F32 R120, R180, R8, R120 ;  /* 0x00000008b478723c */ /* 0x002fe20000001878 */
[----:B------:R-:W-:-:S02]  /*40e0*/  LOP3.LUT R16, R2, 0xc9, RZ, 0xfc, !PT ;  /* 0x000000c902107812 */ /* 0x000fc400078efcff */
[----:B------:R-:W-:Y:S02]  /*40f0*/  FSEL R69, R29, -INF , !P4 ;  /* 0xff8000001d457808 */ /* 0x000fe40006000000 */
[----:B------:R-:W-:Y:S01]  /*4100*/  FSEL R71, R138, -INF , !P3 ;  /* 0xff8000008a477808 */ /* 0x000fe20005800000 */
[----:B------:R-:W-:Y:S01]  /*4110*/  HMMA.16816.F32 R116, R180, R10, R116 ;  /* 0x0000000ab474723c */ /* 0x000fe20000001874 */
[----:B------:R-:W-:Y:S02]  /*4120*/  FSEL R73, R137, -INF , !P1 ;  /* 0xff80000089497808 */ /* 0x000fe40004800000 */
[-C--:B------:R-:W-:Y:S02]  /*4130*/  ISETP.GE.AND P4, PT, R24, R5.reuse, PT ;  /* 0x000000051800720c */ /* 0x080fe40003f86270 */
[C---:B------:R-:W-:Y:S02]  /*4140*/  ISETP.GE.AND P3, PT, R16.reuse, R214, PT ;  /* 0x000000d61000720c */ /* 0x040fe40003f66270 */
[----:B------:R-:W-:-:S02]  /*4150*/  ISETP.GE.AND P1, PT, R16, R5, PT ;  /* 0x000000051000720c */ /* 0x000fc40003f26270 */
[C---:B------:R-:W-:Y:S02]  /*4160*/  LOP3.LUT R16, R2.reuse, 0xd0, RZ, 0xfc, !PT ;  /* 0x000000d002107812 */ /* 0x040fe400078efcff */
[----:B------:R-:W-:Y:S02]  /*4170*/  LOP3.LUT R17, R2, 0xd1, RZ, 0xfc, !PT ;  /* 0x000000d102117812 */ /* 0x000fe400078efcff */
[----:B------:R-:W-:Y:S02]  /*4180*/  FSEL R70, R139, -INF , !P4 ;  /* 0xff8000008b467808 */ /* 0x000fe40006000000 */
[----:B------:R-:W-:Y:S01]  /*4190*/  FSEL R72, R40, -INF , !P2 ;  /* 0xff80000028487808 */ /* 0x000fe20005000000 */
[----:B---3--:R-:W-:Y:S01]  /*41a0*/  HMMA.16816.F32 R112, R180, R12, R112 ;  /* 0x0000000cb470723c */ /* 0x008fe20000001870 */
[----:B------:R-:W-:Y:S02]  /*41b0*/  FSEL R75, R42, -INF , !P5 ;  /* 0xff8000002a4b7808 */ /* 0x000fe40006800000 */
[----:B------:R-:W-:-:S02]  /*41c0*/  ISETP.GE.AND P4, PT, R16, R214, PT ;  /* 0x000000d61000720c */ /* 0x000fc40003f86270 */
[----:B------:R-:W-:Y:S01]  /*41d0*/  ISETP.GE.AND P2, PT, R16, R5, PT ;  /* 0x000000051000720c */ /* 0x000fe20003f46270 */
[----:B------:R-:W-:Y:S01]  /*41e0*/  HMMA.16816.F32 R108, R180, R14, R108 ;  /* 0x0000000eb46c723c */ /* 0x000fe2000000186c */
[----:B------:R-:W-:Y:S02]  /*41f0*/  ISETP.GE.AND P5, PT, R17, R214, PT ;  /* 0x000000d61100720c */ /* 0x000fe40003fa6270 */
[C---:B------:R-:W-:Y:S02]  /*4200*/  LOP3.LUT R16, R2.reuse, 0xd8, RZ, 0xfc, !PT ;  /* 0x000000d802107812 */ /* 0x040fe400078efcff */
[----:B------:R-:W-:Y:S02]  /*4210*/  LOP3.LUT R8, R2, 0xd9, RZ, 0xfc, !PT ;  /* 0x000000d902087812 */ /* 0x000fe400078efcff */
[----:B------:R-:W-:Y:S02]  /*4220*/  FSEL R77, R41, -INF , !P3 ;  /* 0xff800000294d7808 */ /* 0x000fe40005800000 */
[----:B------:R-:W-:-:S02]  /*4230*/  FSEL R74, R43, -INF , !P1 ;  /* 0xff8000002b4a7808 */ /* 0x000fc40004800000 */
[----:B------:R-:W-:Y:S02]  /*4240*/  FSEL R83, R130, -INF , !P2 ;  /* 0xff80000082537808 */ /* 0x000fe40005000000 */
[----:B------:R-:W-:Y:S01]  /*4250*/  FSEL R90, R129, -INF , !P5 ;  /* 0xff800000815a7808 */ /* 0x000fe20006800000 */
[----:B------:R-:W-:Y:S01]  /*4260*/  BAR.SYNC.DEFER_BLOCKING 0x0 ;  /* 0x0000000000007b1d */ /* 0x000fe20000010000 */
[-C--:B------:R-:W-:Y:S02]  /*4270*/  ISETP.GE.AND P3, PT, R17, R5.reuse, PT ;  /* 0x000000051100720c */ /* 0x080fe40003f66270 */
        /* <DEDUP_REMOVED lines=9> */
[----:B------:R-:W-:Y:S02]  /*4310*/  ISETP.GE.AND P1, PT, R8, R5, PT ;  /* 0x000000050800720c */ /* 0x000fe40003f26270 */
[C---:B------:R-:W-:Y:S02]  /*4320*/  LOP3.LUT R9, R2.reuse, 0xe1, RZ, 0xfc, !PT ;  /* 0x000000e102097812 */ /* 0x040fe400078efcff */
[----:B------:R-:W-:Y:S02]  /*4330*/  LOP3.LUT R8, R2, 0xe8, RZ, 0xfc, !PT ;  /* 0x000000e802087812 */ /* 0x000fe400078efcff */
        /* <DEDUP_REMOVED lines=8> */
[----:B------:R-:W-:-:S02]  /*43c0*/  LOP3.LUT R9, R2, 0xe9, RZ, 0xfc, !PT ;  /* 0x000000e902097812 */ /* 0x000fc400078efcff */
[----:B------:R-:W-:Y:S02]  /*43d0*/  LOP3.LUT R8, R2, 0xf0, RZ, 0xfc, !PT ;  /* 0x000000f002087812 */ /* 0x000fe400078efcff */
[----:B------:R-:W-:Y:S02]  /*43e0*/  FSEL R79, R122, -INF , !P1 ;  /* 0xff8000007a4f7808 */ /* 0x000fe40004800000 */
[----:B------:R-:W-:Y:S02]  /*43f0*/  FSEL R78, R123, -INF , !P2 ;  /* 0xff8000007b4e7808 */ /* 0x000fe40005000000 */
[----:B------:R-:W-:Y:S02]  /*4400*/  FSEL R84, R116, -INF , !P5 ;  /* 0xff80000074547808 */ /* 0x000fe40006800000 */
[-C--:B------:R-:W-:Y:S02]  /*4410*/  ISETP.GE.AND P1, PT, R9, R214.reuse, PT ;  /* 0x000000d60900720c */ /* 0x080fe40003f26270 */
[----:B------:R-:W-:-:S02]  /*4420*/  ISETP.GE.AND P2, PT, R8, R214, PT ;  /* 0x000000d60800720c */ /* 0x000fc40003f46270 */
[-C--:B------:R-:W-:Y:S02]  /*4430*/  ISETP.GE.AND P5, PT, R8, R5.reuse, PT ;  /* 0x000000050800720c */ /* 0x080fe40003fa6270 */
[----:B------:R-:W-:Y:S02]  /*4440*/  LOP3.LUT R8, R2, 0xf1, RZ, 0xfc, !PT ;  /* 0x000000f102087812 */ /* 0x000fe400078efcff */
[----:B------:R-:W-:Y:S02]  /*4450*/  FSEL R85, R121, -INF , !P4 ;  /* 0xff80000079557808 */ /* 0x000fe40006000000 */
[----:B------:R-:W-:Y:S02]  /*4460*/  FSEL R94, R118, -INF , !P3 ;  /* 0xff800000765e7808 */ /* 0x000fe40005800000 */
[----:B------:R-:W-:Y:S02]  /*4470*/  FSEL R97, R117, -INF , !P1 ;  /* 0xff80000075617808 */ /* 0x000fe40004800000 */
[----:B------:R-:W-:-:S02]  /*4480*/  ISETP.GE.AND P4, PT, R9, R5, PT ;  /* 0x000000050900720c */ /* 0x000fc40003f86270 */
[C---:B------:R-:W-:Y:S02]  /*4490*/  ISETP.GE.AND P3, PT, R8.reuse, R214, PT ;  /* 0x000000d60800720c */ /* 0x040fe40003f66270 */
[----:B------:R-:W-:Y:S02]  /*44a0*/  ISETP.GE.AND P1, PT, R8, R5, PT ;  /* 0x000000050800720c */ /* 0x000fe40003f26270 */
[C---:B------:R-:W-:Y:S02]  /*44b0*/  LOP3.LUT R9, R2.reuse, 0xf8, RZ, 0xfc, !PT ;  /* 0x000000f802097812 */ /* 0x040fe400078efcff */
[----:B------:R-:W-:Y:S02]  /*44c0*/  LOP3.LUT R8, R2, 0xf9, RZ, 0xfc, !PT ;  /* 0x000000f902087812 */ /* 0x000fe400078efcff */
[----:B------:R-:W-:Y:S02]  /*44d0*/  FSEL R92, R114, -INF , !P5 ;  /* 0xff800000725c7808 */ /* 0x000fe40006800000 */
[----:B------:R-:W-:-:S02]  /*44e0*/  FSEL R93, R119, -INF , !P4 ;  /* 0xff800000775d7808 */ /* 0x000fc40006000000 */
[----:B------:R-:W-:Y:S02]  /*44f0*/  FSEL R96, R112, -INF , !P2 ;  /* 0xff80000070607808 */ /* 0x000fe40005000000 */
[-C--:B------:R-:W-:Y:S02]  /*4500*/  ISETP.GE.AND P5, PT, R2, R214.reuse, PT ;  /* 0x000000d60200720c */ /* 0x080fe40003fa6270 */
[----:B------:R-:W-:Y:S02]  /*4510*/  FSEL R95, R113, -INF , !P3 ;  /* 0xff800000715f7808 */ /* 0x000fe40005800000 */
[----:B------:R-:W-:Y:S02]  /*4520*/  FSEL R91, R115, -INF , !P1 ;  /* 0xff800000735b7808 */ /* 0x000fe40004800000 */
[C---:B------:R-:W-:Y:S02]  /*4530*/  ISETP.GE.AND P4, PT, R9.reuse, R214, PT ;  /* 0x000000d60900720c */ /* 0x040fe40003f86270 */
[----:B------:R-:W-:-:S02]  /*4540*/  ISETP.GE.AND P2, PT, R9, R5, PT ;  /* 0x000000050900720c */ /* 0x000fc40003f46270 */
[C---:B------:R-:W-:Y:S02]  /*4550*/  ISETP.GE.AND P3, PT, R8.reuse, R214, PT ;  /* 0x000000d60800720c */ /* 0x040fe40003f66270 */
[----:B------:R-:W-:Y:S02]  /*4560*/  ISETP.GE.AND P1, PT, R8, R5, PT ;  /* 0x000000050800720c */ /* 0x000fe40003f26270 */
[----:B------:R-:W-:Y:S01]  /*4570*/  LOP3.LUT R5, R165, R167, RZ, 0xfc, !PT ;  /* 0x000000a7a5057212 */ /* 0x000fe200078efcff */
[----:B------:R-:W-:Y:S01]  /*4580*/  VIADD R167, R233, 0x7800 ;  /* 0x00007800e9a77836 */ /* 0x000fe20000000000 */
[----:B------:R-:W-:Y:S02]  /*4590*/  FSEL R8, R88, -INF , !P5 ;  /* 0xff80000058087808 */ /* 0x000fe40006800000 */
[----:B------:R-:W-:Y:S02]  /*45a0*/  FSEL R100, R108, -INF , !P4 ;  /* 0xff8000006c647808 */ /* 0x000fe40006000000 */
[----:B------:R-:W-:-:S02]  /*45b0*/  FSEL R98, R110, -INF , !P2 ;  /* 0xff8000006e627808 */ /* 0x000fc40005000000 */
[----:B------:R-:W-:Y:S02]  /*45c0*/  FSEL R99, R109, -INF , !P3 ;  /* 0xff8000006d637808 */ /* 0x000fe40005800000 */
[----:B------:R-:W-:Y:S01]  /*45d0*/  FSEL R88, R111, -INF , !P1 ;  /* 0xff8000006f587808 */ /* 0x000fe20004800000 */
[----:B------:R-:W-:Y:S06]  /*45e0*/  @!P0 BRA `(.L_x_2240) ;  /* 0x0000000400d48947 */ /* 0x000fec0003800000 */
[----:B------:R-:W-:Y:S05]  /*45f0*/  @P6 BRA `(.L_x_2241) ;  /* 0x0000000000e86947 */ /* 0x000fea0003800000 */
[----:B------:R-:W1:Y:S01]  /*4600*/  LDC R9, c[0x0][0x380] ;  /* 0x0000e000ff097b82 */ /* 0x000e620000000800 */
[----:B------:R-:W-:Y:S01]  /*4610*/  VIADD R15, R0, 0xffffff00 ;  /* 0xffffff00000f7836 */ /* 0x000fe20000000000 */
[----:B------:R-:W-:-:S04]  /*4620*/  IABS R13, R0 ;  /* 0x00000000000d7213 */ /* 0x000fc80000000000 */
        /* <DEDUP_REMOVED lines=25> */
[----:B------:R-:W-:Y:S02]  /*47c0*/  ISETP.GE.AND P1, PT, R15, RZ, PT ;  /* 0x000000ff0f00720c */ /* 0x000fe40003f26270 */
[-C--:B------:R-:W-:Y:S02]  /*47d0*/  ISETP.GE.U32.AND P5, PT, R12, R2.reuse, PT ;  /* 0x000000020c00720c */ /* 0x080fe40003fa6070 */
[----:B------:R-:W-:Y:S02]  /*47e0*/  ISETP.GE.U32.AND P4, PT, R10, R2, PT ;  /* 0x000000020a00720c */ /* 0x000fe40003f86070 */
[----:B------:R-:W-:-:S02]  /*47f0*/  @!P2 IADD3 R14, R14, 0x1, RZ ;  /* 0x000000010e0ea810 */ /* 0x000fc40007ffe0ff */
[----:B------:R-:W-:-:S07]  /*4800*/  ISETP.NE.AND P2, PT, R9, RZ, PT ;  /* 0x000000ff0900720c */ /* 0x000fce0003f45270 */
[----:B------:R-:W-:Y:S02]  /*4810*/  @P5 VIADD R16, R16, 0x1 ;  /* 0x0000000110105836 */ /* 0x000fe40000000000 */
[----:B------:R-:W-:Y:S02]  /*4820*/  @P4 IADD3 R14, R14, 0x1, RZ ;  /* 0x000000010e0e4810 */ /* 0x000fe40007ffe0ff */
[----:B------:R-:W-:-:S03]  /*4830*/  IMAD.MOV.U32 R0, RZ, RZ, R16 ;  /* 0x000000ffff007224 */ /* 0x000fc600078e0010 */
[----:B------:R-:W-:Y:S02]  /*4840*/  @!P1 IMAD.MOV R14, RZ, RZ, -R14 ;  /* 0x000000ffff0e9224 */ /* 0x000fe400078e0a0e */
[----:B------:R-:W-:-:S04]  /*4850*/  @!P3 IADD3 R0, -R0, RZ, RZ ;  /* 0x000000ff0000b210 */ /* 0x000fc80007ffe1ff */
[C---:B------:R-:W-:Y:S02]  /*4860*/  SEL R0, R11.reuse, R0, !P2 ;  /* 0x000000000b007207 */ /* 0x040fe40005000000 */
[----:B------:R-:W-:-:S03]  /*4870*/  SEL R11, R11, R14, !P2 ;  /* 0x0000000e0b0b7207 */ /* 0x000fc60005000000 */
[----:B------:R-:W-:-:S04]  /*4880*/  IMAD.WIDE R14, R0, 0x4, R246 ;  /* 0x00000004000e7825 */ /* 0x000fc800078e02f6 */
[----:B------:R-:W-:Y:S01]  /*4890*/  IMAD.WIDE R12, R11, 0x4, R246 ;  /* 0x000000040b0c7825 */ /* 0x000fe200078e02f6 */
[----:B------:R-:W2:Y:S04]  /*48a0*/  LDG.E R2, desc[UR20][R14.64] ;  /* 0x000000140e027981 */ /* 0x000ea8000c1e1900 */
[----:B------:R1:W2:Y:S01]  /*48b0*/  LDG.E R10, desc[UR20][R12.64] ;  /* 0x000000140c0a7981 */ /* 0x0002a2000c1e1900 */
[----:B------:R-:W-:-:S05]  /*48c0*/  IADD3 R0, R0, -R11, RZ ;  /* 0x8000000b00007210 */ /* 0x000fca0007ffe0ff */
[----:B------:R-:W-:-:S05]  /*48d0*/  IMAD R9, R0, R9, -0x100 ;  /* 0xffffff0000097424 */ /* 0x000fca00078e0209 */
[----:B------:R-:W-:-:S05]  /*48e0*/  SHF.R.S32.HI R0, RZ, 0x1f, R9 ;  /* 0x0000001fff007819 */ /* 0x000fca0000011409 */
[----:B------:R-:W-:-:S04]  /*48f0*/  IMAD R0, R0, UR6, RZ ;  /* 0x0000000600007c24 */ /* 0x000fc8000f8e02ff */
[C---:B------:R-:W-:Y:S02]  /*4900*/  IMAD R0, R9.reuse, UR7, R0 ;  /* 0x0000000709007c24 */ /* 0x040fe4000f8e0200 */
[----:B-1----:R-:W-:-:S05]  /*4910*/  IMAD.WIDE.U32 R12, R9, UR6, RZ ;  /* 0x00000006090c7c25 */ /* 0x002fca000f8e00ff */
        /* <DEDUP_REMOVED lines=8> */
.L_x_2241:
[----:B------:R-:W-:-:S04]  /*49a0*/  ULEA UR6, -UR6, URZ, 0x8 ;  /* 0x0000003f06067291 */ /* 0x000fc8000f8e413f */
[----:B------:R-:W-:Y:S02]  /*49b0*/  USHF.R.S32.HI UR4, URZ, 0x1f, UR6 ;  /* 0x0000001f3f047899 */ /* 0x000fe40008011406 */
[----:B------:R-:W-:-:S04]  /*49c0*/  MOV R10, UR6 ;  /* 0x00000006000a7c02 */ /* 0x000fc80008000f00 */
[----:B------:R-:W-:-:S07]  /*49d0*/  MOV R2, UR4 ;  /* 0x0000000400027c02 */ /* 0x000fce0008000f00 */
.L_x_2242:
        /* <DEDUP_REMOVED lines=54> */
.L_x_2240:
[----:B---3--:R-:W2:Y:S01]  /*4d40*/  LDL.LU R15, [R1] ;  /* 0x00000000010f7983 */ /* 0x008ea20000300800 */
[----:B------:R-:W-:Y:S01]  /*4d50*/  FMNMX.FTZ R2, R8, R213, !PT ;  /* 0x000000d508027209 */ /* 0x000fe20007810000 */
[----:B------:R-:W-:Y:S02]  /*4d60*/  ULDC UR4, c[0x0][0x2ec] ;  /* 0x0000bb0000047ab9 */ /* 0x000fe40000000800 */
[----:B------:R-:W3:Y:S04]  /*4d70*/  LDL.LU R14, [R1+0x4] ;  /* 0x00000400010e7983 */ /* 0x000ee80000300800 */
[----:B------:R-:W4:Y:S04]  /*4d80*/  LDL.LU R13, [R1+0x10] ;  /* 0x00001000010d7983 */ /* 0x000f280000300800 */
[----:B------:R-:W5:Y:S04]  /*4d90*/  LDL.LU R12, [R1+0x14] ;  /* 0x00001400010c7983 */ /* 0x000f680000300800 */
[----:B------:R-:W5:Y:S04]  /*4da0*/  LDL.LU R11, [R1+0x8] ;  /* 0x00000800010b7983 */ /* 0x000f680000300800 */
[----:B------:R-:W5:Y:S01]  /*4db0*/  LDL.LU R10, [R1+0xc] ;  /* 0x00000c00010a7983 */ /* 0x000f620000300800 */
        /* <DEDUP_REMOVED lines=74> */
[----:B--2---:R-:W-:-:S04]  /*5260*/  FMNMX.FTZ R2, R15, R2, !PT ;  /* 0x000000020f027209 */ /* 0x004fc80007810000 */
[----:B---3--:R-:W-:-:S04]  /*5270*/  FMNMX.FTZ R2, R14, R2, !PT ;  /* 0x000000020e027209 */ /* 0x008fc80007810000 */
[----:B----4-:R-:W-:-:S04]  /*5280*/  FMNMX.FTZ R2, R13, R2, !PT ;  /* 0x000000020d027209 */ /* 0x010fc80007810000 */
[----:B-----5:R-:W-:-:S04]  /*5290*/  FMNMX.FTZ R2, R12, R2, !PT ;  /* 0x000000020c027209 */ /* 0x020fc80007810000 */
        /* <DEDUP_REMOVED lines=50> */
[----:B-1----:R-:W-:-:S04]  /*55c0*/  FMNMX.FTZ R2, R9, R2, !PT ;  /* 0x0000000209027209 */ /* 0x002fc80007810000 */
[C---:B------:R-:W-:Y:S01]  /*55d0*/  FSETP.NEU.FTZ.AND P1, PT, R2.reuse, -INF , PT ;  /* 0xff8000000200780b */ /* 0x040fe20003f3d000 */
[----:B------:R-:W-:-:S05]  /*55e0*/  FMUL.FTZ R119, R2, UR4 ;  /* 0x0000000402777c20 */ /* 0x000fca0008410000 */
[----:B------:R-:W-:-:S05]  /*55f0*/  FSEL R119, R119, RZ, P1 ;  /* 0x000000ff77777208 */ /* 0x000fca0000800000 */
[--C-:B------:R-:W-:Y:S01]  /*5600*/  FFMA.FTZ R118, R8, UR4, -R119.reuse ;  /* 0x0000000408767c23 */ /* 0x100fe20008010877 */
[--C-:B------:R-:W-:Y:S01]  /*5610*/  FFMA.FTZ R107, R231, UR4, -R119.reuse ;  /* 0x00000004e76b7c23 */ /* 0x100fe20008010877 */
[----:B------:R-:W1:Y:S01]  /*5620*/  SHFL.BFLY PT, R8, R0, 0x2, 0x1f ;  /* 0x0c401f0000087f89 */ /* 0x000e6200000e0000 */
[----:B------:R-:W-:Y:S01]  /*5630*/  LEA R231, R5, UR5, 0x1 ;  /* 0x0000000505e77c11 */ /* 0x000fe2000f8e08ff */
[--C-:B------:R-:W-:Y:S01]  /*5640*/  FFMA.FTZ R109, R229, UR4, -R119.reuse ;  /* 0x00000004e56d7c23 */ /* 0x100fe20008010877 */
[--C-:B------:R-:W-:Y:S01]  /*5650*/  FFMA.FTZ R108, R230, UR4, -R119.reuse ;  /* 0x00000004e66c7c23 */ /* 0x100fe20008010877 */
[--C-:B------:R-:W-:Y:S01]  /*5660*/  FFMA.FTZ R110, R228, UR4, -R119.reuse ;  /* 0x00000004e46e7c23 */ /* 0x100fe20008010877 */
[-C--:B------:R-:W-:Y:S01]  /*5670*/  IADD3 R229, R4, R231.reuse, RZ ;  /* 0x000000e704e57210 */ /* 0x080fe20007ffe0ff */
[--C-:B------:R-:W-:Y:S01]  /*5680*/  FFMA.FTZ R112, R102, UR4, -R119.reuse ;  /* 0x0000000466707c23 */ /* 0x100fe20008010877 */
[----:B------:R-:W-:Y:S01]  /*5690*/  IADD3 R230, R3, R231, RZ ;  /* 0x000000e703e67210 */ /* 0x000fe20007ffe0ff */
[--C-:B------:R-:W-:Y:S01]  /*56a0*/  FFMA.FTZ R111, R103, UR4, -R119.reuse ;  /* 0x00000004676f7c23 */ /* 0x100fe20008010877 */
[----:B------:R-:W-:Y:S01]  /*56b0*/  IADD3 R228, R3, R229, RZ ;  /* 0x000000e503e47210 */ /* 0x000fe20007ffe0ff */
        /* <DEDUP_REMOVED lines=14> */
[----:B-1----:R-:W-:Y:S01]  /*57a0*/  FMNMX.FTZ R0, R0, R8, !PT ;  /* 0x0000000800007209 */ /* 0x002fe20007810000 */
[--C-:B------:R-:W-:Y:S01]  /*57b0*/  FFMA.FTZ R131, R10, UR4, -R119.reuse ;  /* 0x000000040a837c23 */ /* 0x100fe20008010877 */
[--C-:B------:R-:W-:Y:S01]  /*57c0*/  FFMA.FTZ R106, R252, UR4, -R119.reuse ;  /* 0x00000004fc6a7c23 */ /* 0x100fe20008010877 */
[----:B------:R-:W-:Y:S01]  /*57d0*/  LDSM.16.MT88.4 R48, [R228+0xa000] ;  /* 0x00a00000e430783b */ /* 0x000fe20000004200 */
[----:B------:R-:W1:Y:S01]  /*57e0*/  MUFU.EX2 R117, R117 ;  /* 0x0000007500757308 */ /* 0x000e620000000800 */
[--C-:B------:R-:W-:Y:S01]  /*57f0*/  FFMA.FTZ R130, R251, UR4, -R119.reuse ;  /* 0x00000004fb827c23 */ /* 0x100fe20008010877 */
[--C-:B------:R-:W-:Y:S01]  /*5800*/  FFMA.FTZ R129, R250, UR4, -R119.reuse ;  /* 0x00000004fa817c23 */ /* 0x100fe20008010877 */
[----:B------:R-:W2:Y:S01]  /*5810*/  SHFL.BFLY PT, R8, R0, 0x1, 0x1f ;  /* 0x0c201f0000087f89 */ /* 0x000ea200000e0000 */
[--C-:B------:R-:W-:Y:S01]  /*5820*/  FFMA.FTZ R128, R249, UR4, -R119.reuse ;  /* 0x00000004f9807c23 */ /* 0x100fe20008010877 */
[--C-:B------:R-:W-:Y:S01]  /*5830*/  FFMA.FTZ R137, R248, UR4, -R119.reuse ;  /* 0x00000004f8897c23 */ /* 0x100fe20008010877 */
[--C-:B------:R-:W-:Y:S01]  /*5840*/  FFMA.FTZ R138, R218, UR4, -R119.reuse ;  /* 0x00000004da8a7c23 */ /* 0x100fe20008010877 */
[----:B------:R-:W3:Y:S01]  /*5850*/  LDSM.16.MT88.4 R44, [R231+0xa800] ;  /* 0x00a80000e72c783b */ /* 0x000ee20000004200 */
[----:B------:R-:W-:Y:S01]  /*5860*/  MUFU.EX2 R116, R116 ;  /* 0x0000007400747308 */ /* 0x000fe20000000800 */
[--C-:B------:R-:W-:Y:S01]  /*5870*/  FFMA.FTZ R139, R217, UR4, -R119.reuse ;  /* 0x00000004d98b7c23 */ /* 0x100fe20008010877 */
[--C-:B------:R-:W-:Y:S01]  /*5880*/  FFMA.FTZ R145, R212, UR4, -R119.reuse ;  /* 0x00000004d4917c23 */ /* 0x100fe20008010877 */
[----:B------:R-:W4:Y:S01]  /*5890*/  LDSM.16.MT88.4 R40, [R230+0xa800] ;  /* 0x00a80000e628783b */ /* 0x000f220000004200 */
[--C-:B------:R-:W-:Y:S01]  /*58a0*/  FFMA.FTZ R147, R211, UR4, -R119.reuse ;  /* 0x00000004d3937c23 */ /* 0x100fe20008010877 */
[--C-:B------:R-:W-:Y:S01]  /*58b0*/  FFMA.FTZ R180, R195, UR4, -R119.reuse ;  /* 0x00000004c3b47c23 */ /* 0x100fe20008010877 */
[--C-:B------:R-:W-:Y:S01]  /*58c0*/  FFMA.FTZ R181, R194, UR4, -R119.reuse ;  /* 0x00000004c2b57c23 */ /* 0x100fe20008010877 */
[----:B------:R-:W5:Y:S01]  /*58d0*/  LDSM.16.MT88.4 R56, [R228+0xa800] ;  /* 0x00a80000e438783b */ /* 0x000f620000004200 */
[----:B------:R-:W3:Y:S01]  /*58e0*/  MUFU.EX2 R115, R115 ;  /* 0x0000007300737308 */ /* 0x000ee20000000800 */
[----:B-1----:R-:W-:Y:S01]  /*58f0*/  F2FP.F16.F32.PACK_AB R4, R117, R118 ;  /* 0x000000767504723e */ /* 0x002fe200000000ff */
[--C-:B------:R-:W-:Y:S01]  /*5900*/  FFMA.FTZ R187, R187, UR4, -R119.reuse ;  /* 0x00000004bbbb7c23 */ /* 0x100fe20008010877 */
[----:B------:R-:W1:Y:S01]  /*5910*/  LDSM.16.MT88.4 R36, [R229+0xa800] ;  /* 0x00a80000e524783b */ /* 0x000e620000004200 */
[--C-:B------:R-:W-:Y:S01]  /*5920*/  FFMA.FTZ R186, R186, UR4, -R119.reuse ;  /* 0x00000004baba7c23 */ /* 0x100fe20008010877 */
[--C-:B------:R-:W-:Y:S01]  /*5930*/  FFMA.FTZ R185, R185, UR4, -R119.reuse ;  /* 0x00000004b9b97c23 */ /* 0x100fe20008010877 */
[--C-:B------:R-:W-:Y:S01]  /*5940*/  FFMA.FTZ R184, R184, UR4, -R119.reuse ;  /* 0x00000004b8b87c23 */ /* 0x100fe20008010877 */
[--C-:B------:R-:W-:Y:S01]  /*5950*/  FFMA.FTZ R178, R178, UR4, -R119.reuse ;  /* 0x00000004b2b27c23 */ /* 0x100fe20008010877 */
[----:B------:R-:W-:Y:S01]  /*5960*/  MUFU.EX2 R114, R114 ;  /* 0x0000007200727308 */ /* 0x000fe20000000800 */
[--C-:B------:R-:W-:Y:S01]  /*5970*/  FFMA.FTZ R176, R176, UR4, -R119.reuse ;  /* 0x00000004b0b07c23 */ /* 0x100fe20008010877 */
[--C-:B------:R-:W-:Y:S01]  /*5980*/  FFMA.FTZ R171, R171, UR4, -R119.reuse ;  /* 0x00000004abab7c23 */ /* 0x100fe20008010877 */
[----:B--2---:R-:W-:Y:S01]  /*5990*/  FMNMX.FTZ R0, R0, R8, !PT ;  /* 0x0000000800007209 */ /* 0x004fe20007810000 */
[--C-:B------:R-:W-:Y:S01]  /*59a0*/  FFMA.FTZ R169, R169, UR4, -R119.reuse ;  /* 0x00000004a9a97c23 */ /* 0x100fe20008010877 */
[--C-:B------:R-:W-:Y:S01]  /*59b0*/  FFMA.FTZ R162, R162, UR4, -R119.reuse ;  /* 0x00000004a2a27c23 */ /* 0x100fe20008010877 */
[----:B------:R-:W-:Y:S01]  /*59c0*/  FFMA.FTZ R151, R151, UR4, -R119 ;  /* 0x0000000497977c23 */ /* 0x000fe20008010877 */
[C---:B------:R-:W-:Y:S01]  /*59d0*/  FSETP.NEU.FTZ.AND P1, PT, R0.reuse, -INF , PT ;  /* 0xff8000000000780b */ /* 0x040fe20003f3d000 */
[----:B------:R-:W-:Y:S01]  /*59e0*/  FMUL.FTZ R101, R0, UR4 ;  /* 0x0000000400657c20 */ /* 0x000fe20008410000 */
[----:B------:R-:W2:Y:S01]  /*59f0*/  MUFU.EX2 R113, R113 ;  /* 0x0000007100717308 */ /* 0x000ea20000000800 */
[----:B------:R-:W-:Y:S01]  /*5a00*/  FADD.FTZ R117, R118, R117 ;  /* 0x0000007576757221 */ /* 0x000fe20000010000 */
[--C-:B------:R-:W-:Y:S01]  /*5a10*/  FFMA.FTZ R146, R146, UR4, -R119.reuse ;  /* 0x0000000492927c23 */ /* 0x100fe20008010877 */
[--C-:B------:R-:W-:Y:S01]  /*5a20*/  FFMA.FTZ R143, R143, UR4, -R119.reuse ;  /* 0x000000048f8f7c23 */ /* 0x100fe20008010877 */
[----:B------:R-:W-:Y:S01]  /*5a30*/  FSEL R101, R101, RZ, P1 ;  /* 0x000000ff65657208 */ /* 0x000fe20000800000 */
[--C-:B------:R-:W-:Y:S01]  /*5a40*/  FFMA.FTZ R65, R65, UR4, -R119.reuse ;  /* 0x0000000441417c23 */ /* 0x100fe20008010877 */
[--C-:B------:R-:W-:Y:S01]  /*5a50*/  FFMA.FTZ R69, R69, UR4, -R119.reuse ;  /* 0x0000000445457c23 */ /* 0x100fe20008010877 */
[----:B------:R-:W-:Y:S01]  /*5a60*/  FFMA.FTZ R68, R68, UR4, -R119 ;  /* 0x0000000444447c23 */ /* 0x000fe20008010877 */
[----:B------:R-:W-:Y:S01]  /*5a70*/  MUFU.EX2 R112, R112 ;  /* 0x0000007000707308 */ /* 0x000fe20000000800 */
[--C-:B------:R-:W-:Y:S01]  /*5a80*/  FFMA.FTZ R122, R6, UR4, -R101.reuse ;  /* 0x00000004067a7c23 */ /* 0x100fe20008010865 */
[--C-:B------:R-:W-:Y:S01]  /*5a90*/  FFMA.FTZ R121, R7, UR4, -R101.reuse ;  /* 0x0000000407797c23 */ /* 0x100fe20008010865 */
[--C-:B------:R-:W-:Y:S01]  /*5aa0*/  FFMA.FTZ R120, R209, UR4, -R101.reuse ;  /* 0x00000004d1787c23 */ /* 0x100fe20008010865 */
[--C-:B------:R-:W-:Y:S01]  /*5ab0*/  FFMA.FTZ R123, R210, UR4, -R101.reuse ;  /* 0x00000004d27b7c23 */ /* 0x100fe20008010865 */
[----:B---3--:R-:W-:Y:S01]  /*5ac0*/  F2FP.F16.F32.PACK_AB R6, R115, R116 ;  /* 0x000000747306723e */ /* 0x008fe200000000ff */
[--C-:B------:R-:W-:Y:S01]  /*5ad0*/  FFMA.FTZ R127, R205, UR4, -R101.reuse ;  /* 0x00000004cd7f7c23 */ /* 0x100fe20008010865 */
[--C-:B------:R-:W-:Y:S01]  /*5ae0*/  FFMA.FTZ R126, R207, UR4, -R101.reuse ;  /* 0x00000004cf7e7c23 */ /* 0x100fe20008010865 */
[----:B------:R-:W-:Y:S01]  /*5af0*/  MUFU.EX2 R122, R122 ;  /* 0x0000007a007a7308 */ /* 0x000fe20000000800 */
[--C-:B------:R-:W-:Y:S01]  /*5b00*/  FFMA.FTZ R125, R206, UR4, -R101.reuse ;  /* 0x00000004ce7d7c23 */ /* 0x100fe20008010865 */
[--C-:B------:R-:W-:Y:S01]  /*5b10*/  FFMA.FTZ R3, R204, UR4, -R101.reuse ;  /* 0x00000004cc037c23 */ /* 0x100fe20008010865 */
[----:B--2---:R-:W-:Y:S01]  /*5b20*/  F2FP.F16.F32.PACK_AB R52, R113, R114 ;  /* 0x000000727134723e */ /* 0x004fe200000000ff */
[--C-:B------:R-:W-:Y:S01]  /*5b30*/  FFMA.FTZ R133, R197, UR4, -R101.reuse ;  /* 0x00000004c5857c23 */ /* 0x100fe20008010865 */
[--C-:B------:R-:W-:Y:S01]  /*5b40*/  FFMA.FTZ R134, R201, UR4, -R101.reuse ;  /* 0x00000004c9867c23 */ /* 0x100fe20008010865 */
[--C-:B------:R-:W-:Y:S01]  /*5b50*/  FFMA.FTZ R135, R200, UR4, -R101.reuse ;  /* 0x00000004c8877c23 */ /* 0x100fe20008010865 */
[--C-:B------:R-:W-:Y:S01]  /*5b60*/  FFMA.FTZ R136, R198, UR4, -R101.reuse ;  /* 0x00000004c6887c23 */ /* 0x100fe20008010865 */
        /* <DEDUP_REMOVED lines=16> */
[----:B------:R-:W3:Y:S01]  /*5c70*/  MUFU.EX2 R123, R123 ;  /* 0x0000007b007b7308 */ /* 0x000ee20000000800 */
[----:B--2---:R-:W-:Y:S01]  /*5c80*/  F2FP.F16.F32.PACK_AB R5, R121, R122 ;  /* 0x0000007a7905723e */ /* 0x004fe200000000ff */
[--C-:B------:R-:W-:Y:S01]  /*5c90*/  FFMA.FTZ R183, R193, UR4, -R101.reuse ;  /* 0x00000004c1b77c23 */ /* 0x100fe20008010865 */
[--C-:B------:R-:W-:Y:S01]  /*5ca0*/  FFMA.FTZ R191, R192, UR4, -R101.reuse ;  /* 0x00000004c0bf7c23 */ /* 0x100fe20008010865 */
[----:B------:R-:W-:Y:S01]  /*5cb0*/  FFMA.FTZ R190, R190, UR4, -R101 ;  /* 0x00000004bebe7c23 */ /* 0x000fe20008010865 */
[--C-:B------:R-:W-:Y:S01]  /*5cc0*/  FFMA.FTZ R158, R203, UR4, -R119.reuse ;  /* 0x00000004cb9e7c23 */ /* 0x100fe20008010877 */
[--C-:B------:R-:W-:Y:S01]  /*5cd0*/  FFMA.FTZ R159, R202, UR4, -R119.reuse ;  /* 0x00000004ca9f7c23 */ /* 0x100fe20008010877 */
[--C-:B------:R-:W-:Y:S01]  /*5ce0*/  FFMA.FTZ R160, R199, UR4, -R119.reuse ;  /* 0x00000004c7a07c23 */ /* 0x100fe20008010877 */
[----:B------:R-:W2:Y:S01]  /*5cf0*/  MUFU.EX2 R111, R111 ;  /* 0x0000006f006f7308 */ /* 0x000ea20000000800 */
        /* <DEDUP_REMOVED lines=8> */
[----:B---3--:R-:W-:Y:S01]  /*5d80*/  F2FP.F16.F32.PACK_AB R7, R123, R120 ;  /* 0x000000787b07723e */ /* 0x008fe200000000ff */
[--C-:B------:R-:W-:Y:S01]  /*5d90*/  FFMA.FTZ R172, R172, UR4, -R101.reuse ;  /* 0x00000004acac7c23 */ /* 0x100fe20008010865 */
[--C-:B------:R-:W-:Y:S01]  /*5da0*/  FFMA.FTZ R168, R168, UR4, -R101.reuse ;  /* 0x00000004a8a87c23 */ /* 0x100fe20008010865 */
[--C-:B------:R-:W-:Y:S01]  /*5db0*/  FFMA.FTZ R156, R156, UR4, -R101.reuse ;  /* 0x000000049c9c7c23 */ /* 0x100fe20008010865 */
[--C-:B------:R-:W-:Y:S01]  /*5dc0*/  FFMA.FTZ R155, R155, UR4, -R101.reuse ;  /* 0x000000049b9b7c23 */ /* 0x100fe20008010865 */
[--C-:B------:R-:W-:Y:S01]  /*5dd0*/  FFMA.FTZ R153, R153, UR4, -R101.reuse ;  /* 0x0000000499997c23 */ /* 0x100fe20008010865 */
[--C-:B------:R-:W-:Y:S01]  /*5de0*/  FFMA.FTZ R148, R148, UR4, -R101.reuse ;  /* 0x0000000494947c23 */ /* 0x100fe20008010865 */
[C---:B------:R-:W-:Y:S01]  /*5df0*/  HMMA.16816.F32 R32, R4.reuse, R28, RZ ;  /* 0x0000001c0420723c */ /* 0x040fe200000018ff */
[----:B------:R-:W3:Y:S01]  /*5e00*/  MUFU.EX2 R126, R126 ;  /* 0x0000007e007e7308 */ /* 0x000ee20000000800 */
[----:B--2---:R-:W-:Y:S01]  /*5e10*/  F2FP.F16.F32.PACK_AB R54, R111, R112 ;  /* 0x000000706f36723e */ /* 0x004fe200000000ff */
[--C-:B------:R-:W-:Y:S01]  /*5e20*/  FFMA.FTZ R132, R132, UR4, -R101.reuse ;  /* 0x0000000484847c23 */ /* 0x100fe20008010865 */
[--C-:B------:R-:W-:Y:S01]  /*5e30*/  FFMA.FTZ R60, R60, UR4, -R101.reuse ;  /* 0x000000043c3c7c23 */ /* 0x100fe20008010865 */
[--C-:B------:R-:W-:Y:S01]  /*5e40*/  FFMA.FTZ R62, R62, UR4, -R101.reuse ;  /* 0x000000043e3e7c23 */ /* 0x100fe20008010865 */
[C---:B------:R-:W-:Y:S01]  /*5e50*/  HMMA.16816.F32 R24, R4.reuse, R20, RZ ;  /* 0x000000140418723c */ /* 0x040fe200000018ff */
[----:B------:R-:W-:Y:S01]  /*5e60*/  FFMA.FTZ R61, R61, UR4, -R101 ;  /* 0x000000043d3d7c23 */ /* 0x000fe20008010865 */
[----:B------:R-:W-:Y:S01]  /*5e70*/  FADD.FTZ R121, R122, R121 ;  /* 0x000000797a797221 */ /* 0x000fe20000010000 */
[----:B------:R-:W-:Y:S01]  /*5e80*/  MUFU.EX2 R125, R125 ;  /* 0x0000007d007d7308 */ /* 0x000fe20000000800 */
[----:B------:R-:W-:Y:S01]  /*5e90*/  FADD.FTZ R116, R116, R117 ;  /* 0x0000007574747221 */ /* 0x000fe20000010000 */
[----:B------:R-:W-:Y:S01]  /*5ea0*/  FFMA.FTZ R64, R64, UR4, -R101 ;  /* 0x0000000440407c23 */ /* 0x000fe20008010865 */
[C---:B------:R-:W-:Y:S01]  /*5eb0*/  HMMA.16816.F32 R16, R4.reuse, R12, RZ ;  /* 0x0000000c0410723c */ /* 0x040fe200000018ff */
[----:B------:R-:W-:Y:S01]  /*5ec0*/  FADD.FTZ R120, R120, R121 ;  /* 0x0000007978787221 */ /* 0x000fe20000010000 */
[----:B------:R-:W-:Y:S01]  /*5ed0*/  FADD.FTZ R115, R115, R116 ;  /* 0x0000007473737221 */ /* 0x000fe20000010000 */
[--C-:B------:R-:W-:Y:S01]  /*5ee0*/  FFMA.FTZ R63, R63, UR4, -R101.reuse ;  /* 0x000000043f3f7c23 */ /* 0x100fe20008010865 */
[--C-:B------:R-:W-:Y:S01]  /*5ef0*/  FFMA.FTZ R67, R67, UR4, -R101.reuse ;  /* 0x0000000443437c23 */ /* 0x100fe20008010865 */
[----:B------:R-:W2:Y:S01]  /*5f00*/  MUFU.EX2 R3, R3 ;  /* 0x0000000300037308 */ /* 0x000ea20000000800 */
[C---:B------:R-:W-:Y:S01]  /*5f10*/  HMMA.16816.F32 R28, R4.reuse, R30, RZ ;  /* 0x0000001e041c723c */ /* 0x040fe200000018ff */
[----:B---3--:R-:W-:Y:S01]  /*5f20*/  F2FP.F16.F32.PACK_AB R53, R126, R127 ;  /* 0x0000007f7e35723e */ /* 0x008fe200000000ff */
[----:B------:R-:W-:Y:S01]  /*5f30*/  FADD.FTZ R123, R123, R120 ;  /* 0x000000787b7b7221 */ /* 0x000fe20000010000 */
[----:B------:R-:W-:Y:S01]  /*5f40*/  FFMA.FTZ R66, R66, UR4, -R101 ;  /* 0x0000000442427c23 */ /* 0x000fe20008010865 */
[----:B------:R-:W-:Y:S01]  /*5f50*/  FADD.FTZ R115, R114, R115 ;  /* 0x0000007372737221 */ /* 0x000fe20000010000 */
[----:B------:R-:W-:Y:S01]  /*5f60*/  FFMA.FTZ R73, R73, UR4, -R119 ;  /* 0x0000000449497c23 */ /* 0x000fe20008010877 */
[C---:B------:R-:W-:Y:S01]  /*5f70*/  HMMA.16816.F32 R20, R4.reuse, R22, RZ ;  /* 0x000000160414723c */ /* 0x040fe200000018ff */
[----:B------:R-:W3:Y:S01]  /*5f80*/  MUFU.EX2 R110, R110 ;  /* 0x0000006e006e7308 */ /* 0x000ee20000000800 */
[----:B------:R-:W-:Y:S01]  /*5f90*/  FADD.FTZ R123, R127, R123 ;  /* 0x0000007b7f7b7221 */ /* 0x000fe20000010000 */
[----:B------:R-:W-:Y:S01]  /*5fa0*/  FADD.FTZ R115, R113, R115 ;  /* 0x0000007371737221 */ /* 0x000fe20000010000 */
[----:B------:R-:W-:Y:S01]  /*5fb0*/  FFMA.FTZ R72, R72, UR4, -R119 ;  /* 0x0000000448487c23 */ /* 0x000fe20008010877 */
[----:B------:R-:W-:Y:S01]  /*5fc0*/  FFMA.FTZ R81, R81, UR4, -R101 ;  /* 0x0000000451517c23 */ /* 0x000fe20008010865 */
[C---:B------:R-:W-:Y:S01]  /*5fd0*/  HMMA.16816.F32 R12, R4.reuse, R14, RZ ;  /* 0x0000000e040c723c */ /* 0x040fe200000018ff */
[----:B------:R-:W-:Y:S01]  /*5fe0*/  FADD.FTZ R123, R126, R123 ;  /* 0x0000007b7e7b7221 */ /* 0x000fe20000010000 */
[----:B------:R-:W-:Y:S01]  /*5ff0*/  FADD.FTZ R112, R112, R115 ;  /* 0x0000007370707221 */ /* 0x000fe20000010000 */
[----:B------:R-:W4:Y:S01]  /*6000*/  MUFU.EX2 R109, R109 ;  /* 0x0000006d006d7308 */ /* 0x000f220000000800 */
[----:B--2---:R-:W-:Y:S01]  /*6010*/  F2FP.F16.F32.PACK_AB R55, R3, R125 ;  /* 0x0000007d0337723e */ /* 0x004fe200000000ff */
[----:B------:R-:W-:Y:S01]  /*6020*/  FADD.FTZ R123, R125, R123 ;  /* 0x0000007b7d7b7221 */ /* 0x000fe20000010000 */
[C---:B------:R-:W-:Y:S01]  /*6030*/  HMMA.16816.F32 R8, R4.reuse, R48, RZ ;  /* 0x000000300408723c */ /* 0x040fe200000018ff */
[----:B------:R-:W-:Y:S01]  /*6040*/  FADD.FTZ R112, R111, R112 ;  /* 0x000000706f707221 */ /* 0x000fe20000010000 */
[----:B------:R-:W-:Y:S01]  /*6050*/  FFMA.FTZ R80, R80, UR4, -R101 ;  /* 0x0000000450507c23 */ /* 0x000fe20008010865 */
[----:B------:R-:W-:Y:S01]  /*6060*/  FADD.FTZ R123, R3, R123 ;  /* 0x0000007b037b7221 */ /* 0x000fe20000010000 */
[----:B------:R-:W-:Y:S01]  /*6070*/  FFMA.FTZ R82, R82, UR4, -R101 ;  /* 0x0000000452527c23 */ /* 0x000fe20008010865 */
[----:B------:R-:W2:Y:S01]  /*6080*/  MUFU.EX2 R108, R108 ;  /* 0x0000006c006c7308 */ /* 0x000ea20000000800 */
[----:B------:R-:W-:Y:S01]  /*6090*/  HMMA.16816.F32 R4, R4, R50, RZ ;  /* 0x000000320404723c */ /* 0x000fe200000018ff */
[----:B---3--:R-:W-:Y:S01]  /*60a0*/  FADD.FTZ R112, R110, R112 ;  /* 0x000000706e707221 */ /* 0x008fe20000010000 */
[----:B------:R-:W-:Y:S01]  /*60b0*/  FFMA.FTZ R84, R84, UR4, -R119 ;  /* 0x0000000454547c23 */ /* 0x000fe20008010877 */
[--C-:B------:R-:W-:Y:S01]  /*60c0*/  FFMA.FTZ R79, R79, UR4, -R101.reuse ;  /* 0x000000044f4f7c23 */ /* 0x100fe20008010865 */
[----:B------:R-:W-:Y:S01]  /*60d0*/  FFMA.FTZ R78, R78, UR4, -R101 ;  /* 0x000000044e4e7c23 */ /* 0x000fe20008010865 */
[----:B------:R-:W-:Y:S01]  /*60e0*/  FFMA.FTZ R252, R99, UR4, -R119 ;  /* 0x0000000463fc7c23 */ /* 0x000fe20008010877 */
[C---:B------:R-:W-:Y:S01]  /*60f0*/  HMMA.16816.F32 R32, R52.reuse, R44, R32 ;  /* 0x0000002c3420723c */ /* 0x040fe20000001820 */
[----:B------:R-:W3:Y:S01]  /*6100*/  MUFU.EX2 R107, R107 ;  /* 0x0000006b006b7308 */ /* 0x000ee20000000800 */
[C---:B----4-:R-:W-:Y:S01]  /*6110*/  F2FP.F16.F32.PACK_AB R48, R109.reuse, R110 ;  /* 0x0000006e6d30723e */ /* 0x050fe200000000ff */
[----:B------:R-:W-:Y:S01]  /*6120*/  FADD.FTZ R112, R109, R112 ;  /* 0x000000706d707221 */ /* 0x000fe20000010000 */
[--C-:B------:R-:W-:Y:S01]  /*6130*/  FFMA.FTZ R92, R92, UR4, -R101.reuse ;  /* 0x000000045c5c7c23 */ /* 0x100fe20008010865 */
[--C-:B------:R-:W-:Y:S01]  /*6140*/  FFMA.FTZ R91, R91, UR4, -R101.reuse ;  /* 0x000000045b5b7c23 */ /* 0x100fe20008010865 */
[----:B------:R-:W-:Y:S01]  /*6150*/  HMMA.16816.F32 R28, R52, R46, R28 ;  /* 0x0000002e341c723c */ /* 0x000fe2000000181c */
[----:B------:R-:W4:Y:S01]  /*6160*/  LDSM.16.MT88.4 R44, [R231+0xb000] ;  /* 0x00b00000e72c783b */ /* 0x000f220000004200 */
[----:B------:R-:W-:Y:S01]  /*6170*/  FFMA.FTZ R251, R88, UR4, -R101 ;  /* 0x0000000458fb7c23 */ /* 0x000fe20008010865 */
[----:B------:R-:W-:Y:S01]  /*6180*/  MUFU.EX2 R133, R133 ;  /* 0x0000008500857308 */ /* 0x000fe20000000800 */
[----:B--2---:R-:W-:-:S02]  /*6190*/  FADD.FTZ R112, R108, R112 ;  /* 0x000000706c707221 */ /* 0x004fc40000010000 */
[C---:B------:R-:W-:Y:S05]  /*61a0*/  HMMA.16816.F32 R24, R52.reuse, R40, R24 ;  /* 0x000000283418723c */ /* 0x040fea0000001818 */
[----:B------:R-:W2:Y:S01]  /*61b0*/  MUFU.EX2 R134, R134 ;  /* 0x0000008600867308 */ /* 0x000ea20000000800 */
[----:B------:R-:W-:Y:S01]  /*61c0*/  HMMA.16816.F32 R20, R52, R42, R20 ;  /* 0x0000002a3414723c */ /* 0x000fe20000001814 */
[----:B------:R-:W4:Y:S01]  /*61d0*/  LDSM.16.MT88.4 R40, [R230+0xb000] ;  /* 0x00b00000e628783b */ /* 0x000f220000004200 */
[C---:B---3--:R-:W-:Y:S01]  /*61e0*/  F2FP.F16.F32.PACK_AB R50, R107.reuse, R108 ;  /* 0x0000006c6b32723e */ /* 0x048fe200000000ff */
[----:B------:R-:W-:-:S03]  /*61f0*/  FADD.FTZ R107, R107, R112 ;  /* 0x000000706b6b7221 */ /* 0x000fc60000010000 */
[C---:B-----5:R-:W-:Y:S01]  /*6200*/  HMMA.16816.F32 R8, R52.reuse, R56, R8 ;  /* 0x000000383408723c */ /* 0x060fe20000001808 */
[----:B------:R-:W3:Y:S05]  /*6210*/  MUFU.EX2 R135, R135 ;  /* 0x0000008700877308 */ /* 0x000eea0000000800 */
[C---:B------:R-:W-:Y:S01]  /*6220*/  HMMA.16816.F32 R4, R52.reuse, R58, R4 ;  /* 0x0000003a3404723c */ /* 0x040fe20000001804 */
[----:B------:R-:W5:Y:S02]  /*6230*/  LDSM.16.MT88.4 R56, [R228+0xb000] ;  /* 0x00b00000e438783b */ /* 0x000f640000004200 */
[----:B------:R-:W3:Y:S01]  /*6240*/  MUFU.EX2 R136, R136 ;  /* 0x0000008800887308 */ /* 0x000ee20000000800 */
[C---:B--2---:R-:W-:Y:S01]  /*6250*/  F2FP.F16.F32.PACK_AB R49, R134.reuse, R133 ;  /* 0x000000858631723e */ /* 0x044fe200000000ff */
[----:B------:R-:W-:Y:S01]  /*6260*/  FADD.FTZ R133, R133, R123 ;  /* 0x0000007b85857221 */ /* 0x000fe20000010000 */
[----:B-1----:R-:W-:Y:S03]  /*6270*/  HMMA.16816.F32 R16, R52, R36, R16 ;  /* 0x000000243410723c */ /* 0x002fe60000001810 */
[----:B------:R-:W-:-:S02]  /*6280*/  FADD.FTZ R133, R134, R133 ;  /* 0x0000008586857221 */ /* 0x000fc40000010000 */
[----:B------:R-:W1:Y:S01]  /*6290*/  MUFU.EX2 R106, R106 ;  /* 0x0000006a006a7308 */ /* 0x000e620000000800 */
[----:B------:R-:W-:Y:S01]  /*62a0*/  HMMA.16816.F32 R12, R52, R38, R12 ;  /* 0x00000026340c723c */ /* 0x000fe2000000180c */
[----:B------:R-:W2:Y:S01]  /*62b0*/  LDSM.16.MT88.4 R36, [R229+0xb000] ;  /* 0x00b00000e524783b */ /* 0x000ea20000004200 */
[----:B---3--:R-:W-:-:S05]  /*62c0*/  FADD.FTZ R133, R135, R133 ;  /* 0x0000008587857221 */ /* 0x008fca0000010000 */
[----:B------:R-:W3:Y:S01]  /*62d0*/  MUFU.EX2 R105, R105 ;  /* 0x0000006900697308 */ /* 0x000ee20000000800 */
[C---:B------:R-:W-:Y:S01]  /*62e0*/  F2FP.F16.F32.PACK_AB R51, R136.reuse, R135 ;  /* 0x000000878833723e */ /* 0x040fe200000000ff */
[----:B------:R-:W-:-:S06]  /*62f0*/  FADD.FTZ R133, R136, R133 ;  /* 0x0000008588857221 */ /* 0x000fcc0000010000 */
[----:B----4-:R-:W-:Y:S01]  /*6300*/  HMMA.16816.F32 R32, R48, R44, R32 ;  /* 0x0000002c3020723c */ /* 0x010fe20000001820 */
[----:B------:R-:W4:Y:S01]  /*6310*/  MUFU.EX2 R104, R104 ;  /* 0x0000006800687308 */ /* 0x000f220000000800 */
[----:B-1----:R-:W-:-:S04]  /*6320*/  FADD.FTZ R107, R106, R107 ;  /* 0x0000006b6a6b7221 */ /* 0x002fc80000010000 */
[C---:B------:R-:W-:Y:S01]  /*6330*/  HMMA.16816.F32 R28, R48.reuse, R46, R28 ;  /* 0x0000002e301c723c */ /* 0x040fe2000000181c */
[----:B------:R-:W1:Y:S02]  /*6340*/  LDSM.16.MT88.4 R44, [R231+0xb800] ;  /* 0x00b80000e72c783b */ /* 0x000e640000004200 */
[----:B------:R-:W2:Y:S01]  /*6350*/  MUFU.EX2 R103, R103 ;  /* 0x0000006700677308 */ /* 0x000ea20000000800 */
[C---:B---3--:R-:W-:Y:S01]  /*6360*/  F2FP.F16.F32.PACK_AB R52, R105.reuse, R106 ;  /* 0x0000006a6934723e */ /* 0x048fe200000000ff */
[----:B------:R-:W-:Y:S01]  /*6370*/  FADD.FTZ R105, R105, R107 ;  /* 0x0000006b69697221 */ /* 0x000fe20000010000 */
[C---:B------:R-:W-:Y:S05]  /*6380*/  HMMA.16816.F32 R24, R48.reuse, R40, R24 ;  /* 0x000000283018723c */ /* 0x040fea0000001818 */
[----:B------:R-:W3:Y:S01]  /*6390*/  MUFU.EX2 R140, R140 ;  /* 0x0000008c008c7308 */ /* 0x000ee20000000800 */
[----:B------:R-:W-:Y:S01]  /*63a0*/  HMMA.16816.F32 R20, R48, R42, R20 ;  /* 0x0000002a3014723c */ /* 0x000fe20000001814 */
[----:B------:R-:W1:Y:S01]  /*63b0*/  LDSM.16.MT88.4 R40, [R230+0xb800] ;  /* 0x00b80000e628783b */ /* 0x000e620000004200 */
[----:B----4-:R-:W-:-:S04]  /*63c0*/  FADD.FTZ R105, R104, R105 ;  /* 0x0000006968697221 */ /* 0x010fc80000010000 */
[----:B-----5:R-:W-:Y:S01]  /*63d0*/  HMMA.16816.F32 R8, R48, R56, R8 ;  /* 0x000000383008723c */ /* 0x020fe20000001808 */
[----:B------:R-:W4:Y:S01]  /*63e0*/  MUFU.EX2 R141, R141 ;  /* 0x0000008d008d7308 */ /* 0x000f220000000800 */
[C---:B--2---:R-:W-:Y:S01]  /*63f0*/  F2FP.F16.F32.PACK_AB R54, R103.reuse, R104 ;  /* 0x000000686736723e */ /* 0x044fe200000000ff */
[----:B------:R-:W-:-:S03]  /*6400*/  FADD.FTZ R103, R103, R105 ;  /* 0x0000006967677221 */ /* 0x000fc60000010000 */
[C---:B------:R-:W-:Y:S01]  /*6410*/  HMMA.16816.F32 R4, R48.reuse, R58, R4 ;  /* 0x0000003a3004723c */ /* 0x040fe20000001804 */
[----:B------:R-:W2:Y:S02]  /*6420*/  LDSM.16.MT88.4 R56, [R228+0xb800] ;  /* 0x00b80000e438783b */ /* 0x000ea40000004200 */
[----:B------:R-:W5:Y:S01]  /*6430*/  MUFU.EX2 R142, R142 ;  /* 0x0000008e008e7308 */ /* 0x000f620000000800 */
[----:B---3--:R-:W-:Y:S02]  /*6440*/  FADD.FTZ R133, R140, R133 ;  /* 0x000000858c857221 */ /* 0x008fe40000010000 */
[C---:B------:R-:W-:Y:S05]  /*6450*/  HMMA.16816.F32 R16, R48.reuse, R36, R16 ;  /* 0x000000243010723c */ /* 0x040fea0000001810 */
[----:B------:R-:W3:Y:S01]  /*6460*/  MUFU.EX2 R144, R144 ;  /* 0x0000009000907308 */ /* 0x000ee20000000800 */
[----:B------:R-:W-:Y:S01]  /*6470*/  HMMA.16816.F32 R12, R48, R38, R12 ;  /* 0x00000026300c723c */ /* 0x000fe2000000180c */
[----:B------:R-:W2:Y:S01]  /*6480*/  LDSM.16.MT88.4 R36, [R229+0xb800] ;  /* 0x00b80000e524783b */ /* 0x000ea20000004200 */
[C---:B----4-:R-:W-:Y:S01]  /*6490*/  F2FP.F16.F32.PACK_AB R53, R141.reuse, R140 ;  /* 0x0000008c8d35723e */ /* 0x050fe200000000ff */
[----:B------:R-:W-:-:S04]  /*64a0*/  FADD.FTZ R141, R141, R133 ;  /* 0x000000858d8d7221 */ /* 0x000fc80000010000 */
[----:B------:R-:W4:Y:S01]  /*64b0*/  MUFU.EX2 R102, R102 ;  /* 0x0000006600667308 */ /* 0x000f220000000800 */
[----:B-----5:R-:W-:-:S07]  /*64c0*/  FADD.FTZ R141, R142, R141 ;  /* 0x0000008d8e8d7221 */ /* 0x020fce0000010000 */
[----:B------:R-:W5:Y:S01]  /*64d0*/  MUFU.EX2 R124, R124 ;  /* 0x0000007c007c7308 */ /* 0x000f620000000800 */
[C---:B---3--:R-:W-:Y:S01]  /*64e0*/  F2FP.F16.F32.PACK_AB R55, R144.reuse, R142 ;  /* 0x0000008e9037723e */ /* 0x048fe200000000ff */
[----:B------:R-:W-:-:S06]  /*64f0*/  FADD.FTZ R141, R144, R141 ;  /* 0x0000008d908d7221 */ /* 0x000fcc0000010000 */
[----:B-1----:R-:W-:Y:S01]  /*6500*/  HMMA.16816.F32 R32, R52, R44, R32 ;  /* 0x0000002c3420723c */ /* 0x002fe20000001820 */
[----:B------:R-:W1:Y:S01]  /*6510*/  MUFU.EX2 R131, R131 ;  /* 0x0000008300837308 */ /* 0x000e620000000800 */
[----:B----4-:R-:W-:-:S04]  /*6520*/  FADD.FTZ R103, R102, R103 ;  /* 0x0000006766677221 */ /* 0x010fc80000010000 */
[C---:B------:R-:W-:Y:S01]  /*6530*/  HMMA.16816.F32 R28, R52.reuse, R46, R28 ;  /* 0x0000002e341c723c */ /* 0x040fe2000000181c */
[----:B------:R-:W3:Y:S02]  /*6540*/  LDSM.16.MT88.4 R44, [R231+0xc000] ;  /* 0x00c00000e72c783b */ /* 0x000ee40000004200 */
[----:B------:R-:W4:Y:S01]  /*6550*/  MUFU.EX2 R130, R130 ;  /* 0x0000008200827308 */ /* 0x000f220000000800 */
[C---:B-----5:R-:W-:Y:S01]  /*6560*/  F2FP.F16.F32.PACK_AB R48, R124.reuse, R102 ;  /* 0x000000667c30723e */ /* 0x060fe200000000ff */
[----:B------:R-:W-:Y:S01]  /*6570*/  FADD.FTZ R124, R124, R103 ;  /* 0x000000677c7c7221 */ /* 0x000fe20000010000 */
[C---:B------:R-:W-:Y:S05]  /*6580*/  HMMA.16816.F32 R24, R52.reuse, R40, R24 ;  /* 0x000000283418723c */ /* 0x040fea0000001818 */
[----:B------:R-:W-:Y:S01]  /*6590*/  MUFU.EX2 R150, R150 ;  /* 0x0000009600967308 */ /* 0x000fe20000000800 */
[----:B------:R-:W-:Y:S01]  /*65a0*/  HMMA.16816.F32 R20, R52, R42, R20 ;  /* 0x0000002a3414723c */ /* 0x000fe20000001814 */
[----:B------:R-:W5:Y:S01]  /*65b0*/  LDSM.16.MT88.4 R40, [R230+0xc000] ;  /* 0x00c00000e628783b */ /* 0x000f620000004200 */
[----:B-1----:R-:W-:-:S04]  /*65c0*/  FADD.FTZ R124, R131, R124 ;  /* 0x0000007c837c7221 */ /* 0x002fc80000010000 */
[----:B--2---:R-:W-:Y:S01]  /*65d0*/  HMMA.16816.F32 R8, R52, R56, R8 ;  /* 0x000000383408723c */ /* 0x004fe20000001808 */
[----:B------:R-:W1:Y:S01]  /*65e0*/  MUFU.EX2 R152, R152 ;  /* 0x0000009800987308 */ /* 0x000e620000000800 */
[C---:B----4-:R-:W-:Y:S01]  /*65f0*/  F2FP.F16.F32.PACK_AB R50, R130.reuse, R131 ;  /* 0x000000838232723e */ /* 0x050fe200000000ff */
[----:B------:R-:W-:-:S03]  /*6600*/  FADD.FTZ R130, R130, R124 ;  /* 0x0000007c82827221 */ /* 0x000fc60000010000 */
[C---:B------:R-:W-:Y:S01]  /*6610*/  HMMA.16816.F32 R4, R52.reuse, R58, R4 ;  /* 0x0000003a3404723c */ /* 0x040fe20000001804 */
[----:B------:R-:W2:Y:S02]  /*6620*/  LDSM.16.MT88.4 R56, [R228+0xc000] ;  /* 0x00c00000e438783b */ /* 0x000ea40000004200 */
[----:B------:R-:W-:Y:S03]  /*6630*/  MUFU.EX2 R154, R154 ;  /* 0x0000009a009a7308 */ /* 0x000fe60000000800 */
[C---:B------:R-:W-:Y:S05]  /*6640*/  HMMA.16816.F32 R16, R52.reuse, R36, R16 ;  /* 0x000000243410723c */ /* 0x040fea0000001810 */
[----:B------:R-:W4:Y:S01]  /*6650*/  MUFU.EX2 R157, R157 ;  /* 0x0000009d009d7308 */ /* 0x000f220000000800 */
[----:B------:R-:W-:Y:S01]  /*6660*/  HMMA.16816.F32 R12, R52, R38, R12 ;  /* 0x00000026340c723c */ /* 0x000fe2000000180c */
[----:B------:R-:W2:Y:S01]  /*6670*/  LDSM.16.MT88.4 R36, [R229+0xc000] ;  /* 0x00c00000e524783b */ /* 0x000ea20000004200 */
[----:B-1----:R-:W-:Y:S01]  /*6680*/  F2FP.F16.F32.PACK_AB R49, R152, R150 ;  /* 0x000000969831723e */ /* 0x002fe200000000ff */
[----:B------:R-:W-:-:S04]  /*6690*/  FADD.FTZ R150, R150, R141 ;  /* 0x0000008d96967221 */ /* 0x000fc80000010000 */
[----:B------:R-:W1:Y:S01]  /*66a0*/  MUFU.EX2 R129, R129 ;  /* 0x0000008100817308 */ /* 0x000e620000000800 */
[----:B------:R-:W-:-:S07]  /*66b0*/  FADD.FTZ R150, R152, R150 ;  /* 0x0000009698967221 */ /* 0x000fce0000010000 */
[----:B------:R-:W5:Y:S01]  /*66c0*/  MUFU.EX2 R128, R128 ;  /* 0x0000008000807308 */ /* 0x000f620000000800 */
[----:B----4-:R-:W-:Y:S01]  /*66d0*/  F2FP.F16.F32.PACK_AB R51, R157, R154 ;  /* 0x0000009a9d33723e */ /* 0x010fe200000000ff */
[----:B------:R-:W-:-:S04]  /*66e0*/  FADD.FTZ R154, R154, R150 ;  /* 0x000000969a9a7221 */ /* 0x000fc80000010000 */
[----:B------:R-:W-:Y:S02]  /*66f0*/  FADD.FTZ R154, R157, R154 ;  /* 0x0000009a9d9a7221 */ /* 0x000fe40000010000 */
[----:B---3--:R-:W-:Y:S01]  /*6700*/  HMMA.16816.F32 R32, R48, R44, R32 ;  /* 0x0000002c3020723c */ /* 0x008fe20000001820 */
[----:B------:R-:W3:Y:S01]  /*6710*/  MUFU.EX2 R137, R137 ;  /* 0x0000008900897308 */ /* 0x000ee20000000800 */
[----:B-1----:R-:W-:-:S04]  /*6720*/  FADD.FTZ R130, R129, R130 ;  /* 0x0000008281827221 */ /* 0x002fc80000010000 */
[C---:B------:R-:W-:Y:S01]  /*6730*/  HMMA.16816.F32 R28, R48.reuse, R46, R28 ;  /* 0x0000002e301c723c */ /* 0x040fe2000000181c */
[----:B------:R-:W1:Y:S02]  /*6740*/  LDSM.16.MT88.4 R44, [R231+0xc800] ;  /* 0x00c80000e72c783b */ /* 0x000e640000004200 */
[----:B------:R-:W4:Y:S01]  /*6750*/  MUFU.EX2 R138, R138 ;  /* 0x0000008a008a7308 */ /* 0x000f220000000800 */
[C---:B-----5:R-:W-:Y:S01]  /*6760*/  F2FP.F16.F32.PACK_AB R52, R128.reuse, R129 ;  /* 0x000000818034723e */ /* 0x060fe200000000ff */
[----:B------:R-:W-:Y:S01]  /*6770*/  FADD.FTZ R128, R128, R130 ;  /* 0x0000008280807221 */ /* 0x000fe20000010000 */
[C---:B------:R-:W-:Y:S05]  /*6780*/  HMMA.16816.F32 R24, R48.reuse, R40, R24 ;  /* 0x000000283018723c */ /* 0x040fea0000001818 */
[----:B------:R-:W-:Y:S01]  /*6790*/  MUFU.EX2 R161, R161 ;  /* 0x000000a100a17308 */ /* 0x000fe20000000800 */
[----:B------:R-:W-:Y:S01]  /*67a0*/  HMMA.16816.F32 R20, R48, R42, R20 ;  /* 0x0000002a3014723c */ /* 0x000fe20000001814 */
[----:B------:R-:W5:Y:S01]  /*67b0*/  LDSM.16.MT88.4 R40, [R230+0xc800] ;  /* 0x00c80000e628783b */ /* 0x000f620000004200 */
[----:B---3--:R-:W-:-:S04]  /*67c0*/  FADD.FTZ R128, R137, R128 ;  /* 0x0000008089807221 */ /* 0x008fc80000010000 */
[----:B--2---:R-:W-:Y:S01]  /*67d0*/  HMMA.16816.F32 R8, R48, R56, R8 ;  /* 0x000000383008723c */ /* 0x004fe20000001808 */
[----:B------:R-:W2:Y:S01]  /*67e0*/  MUFU.EX2 R163, R163 ;  /* 0x000000a300a37308 */ /* 0x000ea20000000800 */
[C---:B----4-:R-:W-:Y:S01]  /*67f0*/  F2FP.F16.F32.PACK_AB R54, R138.reuse, R137 ;  /* 0x000000898a36723e */ /* 0x050fe200000000ff */
[----:B------:R-:W-:-:S03]  /*6800*/  FADD.FTZ R128, R138, R128 ;  /* 0x000000808a807221 */ /* 0x000fc60000010000 */
[C---:B------:R-:W-:Y:S01]  /*6810*/  HMMA.16816.F32 R4, R48.reuse, R58, R4 ;  /* 0x0000003a3004723c */ /* 0x040fe20000001804 */
[----:B------:R-:W3:Y:S02]  /*6820*/  LDSM.16.MT88.4 R56, [R228+0xc800] ;  /* 0x00c80000e438783b */ /* 0x000ee40000004200 */
[----:B------:R-:W4:Y:S03]  /*6830*/  MUFU.EX2 R165, R165 ;  /* 0x000000a500a57308 */ /* 0x000f260000000800 */
[C---:B------:R-:W-:Y:S05]  /*6840*/  HMMA.16816.F32 R16, R48.reuse, R36, R16 ;  /* 0x000000243010723c */ /* 0x040fea0000001810 */
[----:B------:R-:W1:Y:S01]  /*6850*/  MUFU.EX2 R170, R170 ;  /* 0x000000aa00aa7308 */ /* 0x000e620000000800 */
[----:B------:R-:W-:Y:S01]  /*6860*/  HMMA.16816.F32 R12, R48, R38, R12 ;  /* 0x00000026300c723c */ /* 0x000fe2000000180c */
[----:B------:R-:W3:Y:S01]  /*6870*/  LDSM.16.MT88.4 R36, [R229+0xc800] ;  /* 0x00c80000e524783b */ /* 0x000ee20000004200 */
[----:B--2---:R-:W-:Y:S01]  /*6880*/  F2FP.F16.F32.PACK_AB R53, R163, R161 ;  /* 0x000000a1a335723e */ /* 0x004fe200000000ff */
[----:B------:R-:W-:-:S04]  /*6890*/  FADD.FTZ R161, R161, R154 ;  /* 0x0000009aa1a17221 */ /* 0x000fc80000010000 */
[----:B------:R-:W-:Y:S01]  /*68a0*/  MUFU.EX2 R139, R139 ;  /* 0x0000008b008b7308 */ /* 0x000fe20000000800 */
[----:B------:R-:W-:-:S04]  /*68b0*/  FADD.FTZ R163, R163, R161 ;  /* 0x000000a1a3a37221 */ /* 0x000fc80000010000 */
[----:B----4-:R-:W-:-:S03]  /*68c0*/  FADD.FTZ R163, R165, R163 ;  /* 0x000000a3a5a37221 */ /* 0x010fc60000010000 */
[----:B------:R-:W2:Y:S01]  /*68d0*/  MUFU.EX2 R145, R145 ;  /* 0x0000009100917308 */ /* 0x000ea20000000800 */
[C---:B-1----:R-:W-:Y:S01]  /*68e0*/  F2FP.F16.F32.PACK_AB R55, R170.reuse, R165 ;  /* 0x000000a5aa37723e */ /* 0x042fe200000000ff */
[----:B------:R-:W-:-:S06]  /*68f0*/  FADD.FTZ R170, R170, R163 ;  /* 0x000000a3aaaa7221 */ /* 0x000fcc0000010000 */
[C---:B------:R-:W-:Y:S01]  /*6900*/  HMMA.16816.F32 R32, R52.reuse, R44, R32 ;  /* 0x0000002c3420723c */ /* 0x040fe20000001820 */
[----:B------:R-:W-:Y:S05]  /*6910*/  MUFU.EX2 R147, R147 ;  /* 0x0000009300937308 */ /* 0x000fea0000000800 */
[C---:B------:R-:W-:Y:S01]  /*6920*/  HMMA.16816.F32 R28, R52.reuse, R46, R28 ;  /* 0x0000002e341c723c */ /* 0x040fe2000000181c */
[----:B------:R-:W1:Y:S02]  /*6930*/  LDSM.16.MT88.4 R44, [R231+0xd000] ;  /* 0x00d00000e72c783b */ /* 0x000e640000004200 */
[----:B------:R-:W4:Y:S01]  /*6940*/  MUFU.EX2 R149, R149 ;  /* 0x0000009500957308 */ /* 0x000f220000000800 */
[----:B--2---:R-:W-:Y:S01]  /*6950*/  F2FP.F16.F32.PACK_AB R48, R145, R139 ;  /* 0x0000008b9130723e */ /* 0x004fe200000000ff */
[----:B------:R-:W-:Y:S01]  /*6960*/  FADD.FTZ R139, R139, R128 ;  /* 0x000000808b8b7221 */ /* 0x000fe20000010000 */
[----:B-----5:R-:W-:Y:S03]  /*6970*/  HMMA.16816.F32 R24, R52, R40, R24 ;  /* 0x000000283418723c */ /* 0x020fe60000001818 */
[----:B------:R-:W-:-:S02]  /*6980*/  FADD.FTZ R139, R145, R139 ;  /* 0x0000008b918b7221 */ /* 0x000fc40000010000 */
[----:B------:R-:W2:Y:S01]  /*6990*/  MUFU.EX2 R182, R182 ;  /* 0x000000b600b67308 */ /* 0x000ea20000000800 */
[C---:B------:R-:W-:Y:S01]  /*69a0*/  HMMA.16816.F32 R20, R52.reuse, R42, R20 ;  /* 0x0000002a3414723c */ /* 0x040fe20000001814 */
[----:B------:R-:W5:Y:S05]  /*69b0*/  LDSM.16.MT88.4 R40, [R230+0xd000] ;  /* 0x00d00000e628783b */ /* 0x000f6a0000004200 */
[----:B---3--:R-:W-:Y:S01]  /*69c0*/  HMMA.16816.F32 R8, R52, R56, R8 ;  /* 0x000000383408723c */ /* 0x008fe20000001808 */
[----:B------:R-:W3:Y:S01]  /*69d0*/  MUFU.EX2 R183, R183 ;  /* 0x000000b700b77308 */ /* 0x000ee20000000800 */
[----:B----4-:R-:W-:Y:S01]  /*69e0*/  F2FP.F16.F32.PACK_AB R50, R149, R147 ;  /* 0x000000939532723e */ /* 0x010fe200000000ff */
[----:B------:R-:W-:-:S03]  /*69f0*/  FADD.FTZ R147, R147, R139 ;  /* 0x0000008b93937221 */ /* 0x000fc60000010000 */
[C---:B------:R-:W-:Y:S01]  /*6a00*/  HMMA.16816.F32 R4, R52.reuse, R58, R4 ;  /* 0x0000003a3404723c */ /* 0x040fe20000001804 */
[----:B------:R-:W4:Y:S01]  /*6a10*/  LDSM.16.MT88.4 R56, [R228+0xd000] ;  /* 0x00d00000e438783b */ /* 0x000f220000004200 */
[----:B------:R-:W-:Y:S01]  /*6a20*/  FADD.FTZ R147, R149, R147 ;  /* 0x0000009395937221 */ /* 0x000fe20000010000 */
[----:B------:R-:W1:Y:S01]  /*6a30*/  MUFU.EX2 R191, R191 ;  /* 0x000000bf00bf7308 */ /* 0x000e620000000800 */
[----:B--2---:R-:W-:Y:S02]  /*6a40*/  FADD.FTZ R170, R182, R170 ;  /* 0x000000aab6aa7221 */ /* 0x004fe40000010000 */
[C---:B------:R-:W-:Y:S05]  /*6a50*/  HMMA.16816.F32 R16, R52.reuse, R36, R16 ;  /* 0x000000243410723c */ /* 0x040fea0000001810 */
[----:B------:R-:W2:Y:S01]  /*6a60*/  MUFU.EX2 R190, R190 ;  /* 0x000000be00be7308 */ /* 0x000ea20000000800 */
[----:B------:R-:W-:Y:S01]  /*6a70*/  HMMA.16816.F32 R12, R52, R38, R12 ;  /* 0x00000026340c723c */ /* 0x000fe2000000180c */
[----:B------:R-:W4:Y:S01]  /*6a80*/  LDSM.16.MT88.4 R36, [R229+0xd000] ;  /* 0x00d00000e524783b */ /* 0x000f220000004200 */
[C---:B---3--:R-:W-:Y:S01]  /*6a90*/  F2FP.F16.F32.PACK_AB R49, R183.reuse, R182 ;  /* 0x000000b6b731723e */ /* 0x048fe200000000ff */
[----:B------:R-:W-:-:S04]  /*6aa0*/  FADD.FTZ R183, R183, R170 ;  /* 0x000000aab7b77221 */ /* 0x000fc80000010000 */
[----:B------:R-:W3:Y:S01]  /*6ab0*/  MUFU.EX2 R158, R158 ;  /* 0x0000009e009e7308 */ /* 0x000ee20000000800 */
[----:B-1----:R-:W-:-:S07]  /*6ac0*/  FADD.FTZ R183, R191, R183 ;  /* 0x000000b7bfb77221 */ /* 0x002fce0000010000 */
[----:B------:R-:W1:Y:S01]  /*6ad0*/  MUFU.EX2 R159, R159 ;  /* 0x0000009f009f7308 */ /* 0x000e620000000800 */
[C---:B--2---:R-:W-:Y:S01]  /*6ae0*/  F2FP.F16.F32.PACK_AB R51, R190.reuse, R191 ;  /* 0x000000bfbe33723e */ /* 0x044fe200000000ff */
[----:B------:R-:W-:-:S06]  /*6af0*/  FADD.FTZ R190, R190, R183 ;  /* 0x000000b7bebe7221 */ /* 0x000fcc0000010000 */
[----:B------:R-:W-:Y:S01]  /*6b00*/  HMMA.16816.F32 R32, R48, R44, R32 ;  /* 0x0000002c3020723c */ /* 0x000fe20000001820 */
[----:B------:R-:W-:Y:S01]  /*6b10*/  MUFU.EX2 R160, R160 ;  /* 0x000000a000a07308 */ /* 0x000fe20000000800 */
[----:B---3--:R-:W-:-:S04]  /*6b20*/  FADD.FTZ R147, R158, R147 ;  /* 0x000000939e937221 */ /* 0x008fc80000010000 */
[C---:B------:R-:W-:Y:S01]  /*6b30*/  HMMA.16816.F32 R28, R48.reuse, R46, R28 ;  /* 0x0000002e301c723c */ /* 0x040fe2000000181c */
[----:B------:R-:W2:Y:S02]  /*6b40*/  LDSM.16.MT88.4 R44, [R231+0xd800] ;  /* 0x00d80000e72c783b */ /* 0x000ea40000004200 */
[----:B------:R-:W3:Y:S01]  /*6b50*/  MUFU.EX2 R173, R173 ;  /* 0x000000ad00ad7308 */ /* 0x000ee20000000800 */
[C---:B-1----:R-:W-:Y:S01]  /*6b60*/  F2FP.F16.F32.PACK_AB R52, R159.reuse, R158 ;  /* 0x0000009e9f34723e */ /* 0x042fe200000000ff */
[----:B------:R-:W-:Y:S01]  /*6b70*/  FADD.FTZ R147, R159, R147 ;  /* 0x000000939f937221 */ /* 0x000fe20000010000 */
[C---:B-----5:R-:W-:Y:S05]  /*6b80*/  HMMA.16816.F32 R24, R48.reuse, R40, R24 ;  /* 0x000000283018723c */ /* 0x060fea0000001818 */
[----:B------:R-:W1:Y:S01]  /*6b90*/  MUFU.EX2 R189, R189 ;  /* 0x000000bd00bd7308 */ /* 0x000e620000000800 */
[C---:B------:R-:W-:Y:S01]  /*6ba0*/  HMMA.16816.F32 R20, R48.reuse, R42, R20 ;  /* 0x0000002a3014723c */ /* 0x040fe20000001814 */
[----:B------:R-:W5:Y:S05]  /*6bb0*/  LDSM.16.MT88.4 R40, [R230+0xd800] ;  /* 0x00d80000e628783b */ /* 0x000f6a0000004200 */
[----:B----4-:R-:W-:Y:S01]  /*6bc0*/  HMMA.16816.F32 R8, R48, R56, R8 ;  /* 0x000000383008723c */ /* 0x010fe20000001808 */
[----:B------:R-:W4:Y:S01]  /*6bd0*/  MUFU.EX2 R188, R188 ;  /* 0x000000bc00bc7308 */ /* 0x000f220000000800 */
[----:B---3--:R-:W-:Y:S01]  /*6be0*/  F2FP.F16.F32.PACK_AB R54, R173, R160 ;  /* 0x000000a0ad36723e */ /* 0x008fe200000000ff */
[----:B------:R-:W-:-:S03]  /*6bf0*/  FADD.FTZ R160, R160, R147 ;  /* 0x00000093a0a07221 */ /* 0x000fc60000010000 */
[C---:B------:R-:W-:Y:S01]  /*6c00*/  HMMA.16816.F32 R4, R48.reuse, R58, R4 ;  /* 0x0000003a3004723c */ /* 0x040fe20000001804 */
[----:B------:R-:W3:Y:S01]  /*6c10*/  LDSM.16.MT88.4 R56, [R228+0xd800] ;  /* 0x00d80000e438783b */ /* 0x000ee20000004200 */
[----:B------:R-:W-:Y:S01]  /*6c20*/  FADD.FTZ R160, R173, R160 ;  /* 0x000000a0ada07221 */ /* 0x000fe20000010000 */
[----:B------:R-:W-:Y:S01]  /*6c30*/  MUFU.EX2 R179, R179 ;  /* 0x000000b300b37308 */ /* 0x000fe20000000800 */
[----:B-1----:R-:W-:Y:S02]  /*6c40*/  FADD.FTZ R190, R189, R190 ;  /* 0x000000bebdbe7221 */ /* 0x002fe40000010000 */
[C---:B------:R-:W-:Y:S05]  /*6c50*/  HMMA.16816.F32 R16, R48.reuse, R36, R16 ;  /* 0x000000243010723c */ /* 0x040fea0000001810 */
[----:B------:R-:W1:Y:S01]  /*6c60*/  MUFU.EX2 R177, R177 ;  /* 0x000000b100b17308 */ /* 0x000e620000000800 */
[----:B------:R-:W-:Y:S01]  /*6c70*/  HMMA.16816.F32 R12, R48, R38, R12 ;  /* 0x00000026300c723c */ /* 0x000fe2000000180c */
[----:B------:R-:W3:Y:S01]  /*6c80*/  LDSM.16.MT88.4 R36, [R229+0xd800] ;  /* 0x00d80000e524783b */ /* 0x000ee20000004200 */
[C---:B----4-:R-:W-:Y:S01]  /*6c90*/  F2FP.F16.F32.PACK_AB R53, R188.reuse, R189 ;  /* 0x000000bdbc35723e */ /* 0x050fe200000000ff */
[----:B------:R-:W-:-:S02]  /*6ca0*/  FADD.FTZ R188, R188, R190 ;  /* 0x000000bebcbc7221 */ /* 0x000fc40000010000 */
[----:B------:R-:W4:Y:S02]  /*6cb0*/  LDSM.16.MT88.4 R48, [R231+0xe000] ;  /* 0x00e00000e730783b */ /* 0x000f240000004200 */
[----:B------:R-:W5:Y:S08]  /*6cc0*/  MUFU.EX2 R180, R180 ;  /* 0x000000b400b47308 */ /* 0x000f700000000800 */
[----:B------:R-:W4:Y:S01]  /*6cd0*/  MUFU.EX2 R181, R181 ;  /* 0x000000b500b57308 */ /* 0x000f220000000800 */
[----:B-1----:R-:W-:Y:S01]  /*6ce0*/  F2FP.F16.F32.PACK_AB R55, R177, R179 ;  /* 0x000000b3b137723e */ /* 0x002fe200000000ff */
[----:B------:R-:W-:-:S04]  /*6cf0*/  FADD.FTZ R179, R179, R188 ;  /* 0x000000bcb3b37221 */ /* 0x000fc80000010000 */
[----:B------:R-:W-:Y:S02]  /*6d00*/  FADD.FTZ R179, R177, R179 ;  /* 0x000000b3b1b37221 */ /* 0x000fe40000010000 */
[----:B--2---:R-:W-:Y:S01]  /*6d10*/  HMMA.16816.F32 R32, R52, R44, R32 ;  /* 0x0000002c3420723c */ /* 0x004fe20000001820 */
[----:B------:R-:W-:Y:S01]  /*6d20*/  MUFU.EX2 R187, R187 ;  /* 0x000000bb00bb7308 */ /* 0x000fe20000000800 */
[----:B-----5:R-:W-:-:S04]  /*6d30*/  FADD.FTZ R160, R180, R160 ;  /* 0x000000a0b4a07221 */ /* 0x020fc80000010000 */
[C---:B------:R-:W-:Y:S01]  /*6d40*/  HMMA.16816.F32 R28, R52.reuse, R46, R28 ;  /* 0x0000002e341c723c */ /* 0x040fe2000000181c */
[----:B------:R-:W1:Y:S02]  /*6d50*/  LDSM.16.MT88.4 R44, [R230+0xe000] ;  /* 0x00e00000e62c783b */ /* 0x000e640000004200 */
[----:B------:R-:W-:Y:S03]  /*6d60*/  MUFU.EX2 R186, R186 ;  /* 0x000000ba00ba7308 */ /* 0x000fe60000000800 */
[C---:B------:R-:W-:Y:S05]  /*6d70*/  HMMA.16816.F32 R24, R52.reuse, R40, R24 ;  /* 0x000000283418723c */ /* 0x040fea0000001818 */
[----:B------:R-:W-:Y:S01]  /*6d80*/  MUFU.EX2 R175, R175 ;  /* 0x000000af00af7308 */ /* 0x000fe20000000800 */
[C---:B------:R-:W-:Y:S01]  /*6d90*/  HMMA.16816.F32 R20, R52.reuse, R42, R20 ;  /* 0x0000002a3414723c */ /* 0x040fe20000001814 */
[----:B------:R-:W2:Y:S05]  /*6da0*/  LDSM.16.MT88.4 R40, [R229+0xe000] ;  /* 0x00e00000e528783b */ /* 0x000eaa0000004200 */
[C---:B---3--:R-:W-:Y:S01]  /*6db0*/  HMMA.16816.F32 R8, R52.reuse, R56, R8 ;  /* 0x000000383408723c */ /* 0x048fe20000001808 */
[----:B------:R-:W3:Y:S05]  /*6dc0*/  MUFU.EX2 R174, R174 ;  /* 0x000000ae00ae7308 */ /* 0x000eea0000000800 */
[C---:B------:R-:W-:Y:S01]  /*6dd0*/  HMMA.16816.F32 R4, R52.reuse, R58, R4 ;  /* 0x0000003a3404723c */ /* 0x040fe20000001804 */
[----:B------:R-:W5:Y:S02]  /*6de0*/  LDSM.16.MT88.4 R56, [R228+0xe000] ;  /* 0x00e00000e438783b */ /* 0x000f640000004200 */
[----:B------:R-:W-:Y:S03]  /*6df0*/  MUFU.EX2 R172, R172 ;  /* 0x000000ac00ac7308 */ /* 0x000fe60000000800 */
[C---:B------:R-:W-:Y:S05]  /*6e00*/  HMMA.16816.F32 R16, R52.reuse, R36, R16 ;  /* 0x000000243410723c */ /* 0x040fea0000001810 */
[----:B------:R-:W1:Y:S01]  /*6e10*/  MUFU.EX2 R168, R168 ;  /* 0x000000a800a87308 */ /* 0x000e620000000800 */
[----:B------:R-:W-:Y:S01]  /*6e20*/  HMMA.16816.F32 R12, R52, R38, R12 ;  /* 0x00000026340c723c */ /* 0x000fe2000000180c */
[C---:B----4-:R-:W-:Y:S01]  /*6e30*/  F2FP.F16.F32.PACK_AB R36, R181.reuse, R180 ;  /* 0x000000b4b524723e */ /* 0x050fe200000000ff */
        /* <DEDUP_REMOVED lines=13> */
[----:B------:R-:W4:Y:S01]  /*6f10*/  MUFU.EX2 R178, R178 ;  /* 0x000000b200b27308 */ /* 0x000f220000000800 */
[----:B---3--:R-:W-:-:S03]  /*6f20*/  FADD.FTZ R186, R185, R186 ;  /* 0x000000bab9ba7221 */ /* 0x008fc60000010000 */
[C---:B------:R-:W-:Y:S01]  /*6f30*/  HMMA.16816.F32 R28, R36.reuse, R50, R28 ;  /* 0x00000032241c723c */ /* 0x040fe2000000181c */
[----:B------:R-:W3:Y:S03]  /*6f40*/  LDSM.16.MT88.4 R48, [R231+0xe800] ;  /* 0x00e80000e730783b */ /* 0x000ee60000004200 */
[----:B------:R-:W5:Y:S01]  /*6f50*/  MUFU.EX2 R176, R176 ;  /* 0x000000b000b07308 */ /* 0x000f620000000800 */
[C---:B-1----:R-:W-:Y:S01]  /*6f60*/  F2FP.F16.F32.PACK_AB R52, R184.reuse, R185 ;  /* 0x000000b9b834723e */ /* 0x042fe200000000ff */
[----:B------:R-:W-:Y:S01]  /*6f70*/  HMMA.16816.F32 R24, R36, R44, R24 ;  /* 0x0000002c2418723c */ /* 0x000fe20000001818 */
[----:B------:R-:W-:-:S05]  /*6f80*/  FADD.FTZ R184, R184, R186 ;  /* 0x000000bab8b87221 */ /* 0x000fca0000010000 */
[----:B------:R-:W-:Y:S01]  /*6f90*/  HMMA.16816.F32 R20, R36, R46, R20 ;  /* 0x0000002e2414723c */ /* 0x000fe20000001814 */
[----:B------:R-:W-:Y:S01]  /*6fa0*/  MUFU.EX2 R156, R156 ;  /* 0x0000009c009c7308 */ /* 0x000fe20000000800 */
[----:B------:R-:W-:Y:S01]  /*6fb0*/  LDSM.16.MT88.4 R44, [R230+0xe800] ;  /* 0x00e80000e62c783b */ /* 0x000fe20000004200 */
[----:B----4-:R-:W-:-:S03]  /*6fc0*/  FADD.FTZ R184, R178, R184 ;  /* 0x000000b8b2b87221 */ /* 0x010fc60000010000 */
[C---:B--2---:R-:W-:Y:S03]  /*6fd0*/  HMMA.16816.F32 R16, R36.reuse, R40, R16 ;  /* 0x000000282410723c */ /* 0x044fe60000001810 */
[----:B------:R-:W1:Y:S01]  /*6fe0*/  MUFU.EX2 R155, R155 ;  /* 0x0000009b009b7308 */ /* 0x000e620000000800 */
[C---:B-----5:R-:W-:Y:S01]  /*6ff0*/  F2FP.F16.F32.PACK_AB R54, R176.reuse, R178 ;  /* 0x000000b2b036723e */ /* 0x060fe200000000ff */
[----:B------:R-:W-:Y:S01]  /*7000*/  FADD.FTZ R176, R176, R184 ;  /* 0x000000b8b0b07221 */ /* 0x000fe20000010000 */
[C---:B------:R-:W-:Y:S01]  /*7010*/  HMMA.16816.F32 R12, R36.reuse, R42, R12 ;  /* 0x0000002a240c723c */ /* 0x040fe2000000180c */
[----:B------:R-:W2:Y:S04]  /*7020*/  LDSM.16.MT88.4 R40, [R229+0xe800] ;  /* 0x00e80000e528783b */ /* 0x000ea80000004200 */
[----:B------:R-:W-:Y:S01]  /*7030*/  MUFU.EX2 R153, R153 ;  /* 0x0000009900997308 */ /* 0x000fe20000000800 */
[C---:B------:R-:W-:Y:S06]  /*7040*/  HMMA.16816.F32 R8, R36.reuse, R56, R8 ;  /* 0x000000382408723c */ /* 0x040fec0000001808 */
[----:B------:R-:W-:Y:S01]  /*7050*/  HMMA.16816.F32 R4, R36, R58, R4 ;  /* 0x0000003a2404723c */ /* 0x000fe20000001804 */
[----:B------:R-:W4:Y:S01]  /*7060*/  LDSM.16.MT88.4 R36, [R228+0xe800] ;  /* 0x00e80000e424783b */ /* 0x000f220000004200 */
[----:B------:R-:W5:Y:S01]  /*7070*/  MUFU.EX2 R148, R148 ;  /* 0x0000009400947308 */ /* 0x000f620000000800 */
[----:B-1----:R-:W-:Y:S01]  /*7080*/  F2FP.F16.F32.PACK_AB R53, R155, R156 ;  /* 0x0000009c9b35723e */ /* 0x002fe200000000ff */
[----:B------:R-:W-:-:S04]  /*7090*/  FADD.FTZ R156, R156, R172 ;  /* 0x000000ac9c9c7221 */ /* 0x000fc80000010000 */
[----:B------:R-:W-:Y:S02]  /*70a0*/  FADD.FTZ R156, R155, R156 ;  /* 0x0000009c9b9c7221 */ /* 0x000fe40000010000 */
[----:B------:R-:W1:Y:S08]  /*70b0*/  MUFU.EX2 R171, R171 ;  /* 0x000000ab00ab7308 */ /* 0x000e700000000800 */
[----:B------:R-:W2:Y:S01]  /*70c0*/  MUFU.EX2 R169, R169 ;  /* 0x000000a900a97308 */ /* 0x000ea20000000800 */
[----:B-----5:R-:W-:Y:S01]  /*70d0*/  F2FP.F16.F32.PACK_AB R55, R148, R153 ;  /* 0x000000999437723e */ /* 0x020fe200000000ff */
[----:B------:R-:W-:-:S04]  /*70e0*/  FADD.FTZ R153, R153, R156 ;  /* 0x0000009c99997221 */ /* 0x000fc80000010000 */
[----:B------:R-:W-:Y:S02]  /*70f0*/  FADD.FTZ R153, R148, R153 ;  /* 0x0000009994997221 */ /* 0x000fe40000010000 */
[----:B------:R-:W-:Y:S01]  /*7100*/  MUFU.EX2 R162, R162 ;  /* 0x000000a200a27308 */ /* 0x000fe20000000800 */
[----:B---3--:R-:W-:Y:S01]  /*7110*/  HMMA.16816.F32 R32, R52, R48, R32 ;  /* 0x000000303420723c */ /* 0x008fe20000001820 */
[----:B-1----:R-:W-:-:S05]  /*7120*/  FADD.FTZ R176, R171, R176 ;  /* 0x000000b0abb07221 */ /* 0x002fca0000010000 */
[----:B--2---:R-:W-:Y:S01]  /*7130*/  HMMA.16816.F32 R16, R52, R40, R16 ;  /* 0x000000283410723c */ /* 0x004fe20000001810 */
[----:B------:R-:W1:Y:S01]  /*7140*/  MUFU.EX2 R151, R151 ;  /* 0x0000009700977308 */ /* 0x000e620000000800 */
[C---:B------:R-:W-:Y:S01]  /*7150*/  F2FP.F16.F32.PACK_AB R56, R169.reuse, R171 ;  /* 0x000000aba938723e */ /* 0x040fe200000000ff */
[----:B------:R-:W-:-:S03]  /*7160*/  FADD.FTZ R176, R169, R176 ;  /* 0x000000b0a9b07221 */ /* 0x000fc60000010000 */
[C---:B------:R-:W-:Y:S01]  /*7170*/  HMMA.16816.F32 R12, R52.reuse, R42, R12 ;  /* 0x0000002a340c723c */ /* 0x040fe2000000180c */
[----:B------:R-:W2:Y:S02]  /*7180*/  LDSM.16.MT88.4 R40, [R229+0xf000] ;  /* 0x00f00000e528783b */ /* 0x000ea40000004200 */
[----:B------:R-:W3:Y:S03]  /*7190*/  MUFU.EX2 R132, R132 ;  /* 0x0000008400847308 */ /* 0x000ee60000000800 */
[C---:B----4-:R-:W-:Y:S05]  /*71a0*/  HMMA.16816.F32 R8, R52.reuse, R36, R8 ;  /* 0x000000243408723c */ /* 0x050fea0000001808 */
[----:B------:R-:W4:Y:S01]  /*71b0*/  MUFU.EX2 R60, R60 ;  /* 0x0000003c003c7308 */ /* 0x000f220000000800 */
[----:B------:R-:W-:Y:S01]  /*71c0*/  HMMA.16816.F32 R4, R52, R38, R4 ;  /* 0x000000263404723c */ /* 0x000fe20000001804 */
[----:B------:R-:W5:Y:S01]  /*71d0*/  LDSM.16.MT88.4 R36, [R228+0xf000] ;  /* 0x00f00000e424783b */ /* 0x000f620000004200 */
[----:B-1----:R-:W-:Y:S01]  /*71e0*/  F2FP.F16.F32.PACK_AB R58, R151, R162 ;  /* 0x000000a2973a723e */ /* 0x002fe200000000ff */
[----:B------:R-:W-:-:S03]  /*71f0*/  FADD.FTZ R162, R162, R176 ;  /* 0x000000b0a2a27221 */ /* 0x000fc60000010000 */
[C---:B------:R-:W-:Y:S01]  /*7200*/  HMMA.16816.F32 R28, R52.reuse, R50, R28 ;  /* 0x00000032341c723c */ /* 0x040fe2000000181c */
[----:B------:R-:W1:Y:S01]  /*7210*/  MUFU.EX2 R62, R62 ;  /* 0x0000003e003e7308 */ /* 0x000e620000000800 */
[----:B------:R-:W5:Y:S01]  /*7220*/  LDSM.16.MT88.4 R48, [R231+0xf000] ;  /* 0x00f00000e730783b */ /* 0x000f620000004200 */
[----:B---3--:R-:W-:Y:S01]  /*7230*/  FADD.FTZ R153, R132, R153 ;  /* 0x0000009984997221 */ /* 0x008fe20000010000 */
[----:B------:R-:W-:Y:S02]  /*7240*/  FADD.FTZ R162, R151, R162 ;  /* 0x000000a297a27221 */ /* 0x000fe40000010000 */
[C---:B------:R-:W-:Y:S03]  /*7250*/  HMMA.16816.F32 R24, R52.reuse, R44, R24 ;  /* 0x0000002c3418723c */ /* 0x040fe60000001818 */
[----:B------:R-:W3:Y:S01]  /*7260*/  MUFU.EX2 R61, R61 ;  /* 0x0000003d003d7308 */ /* 0x000ee20000000800 */
[C---:B----4-:R-:W-:Y:S01]  /*7270*/  F2FP.F16.F32.PACK_AB R57, R60.reuse, R132 ;  /* 0x000000843c39723e */ /* 0x050fe200000000ff */
[----:B------:R-:W-:Y:S01]  /*7280*/  FADD.FTZ R60, R60, R153 ;  /* 0x000000993c3c7221 */ /* 0x000fe20000010000 */
[----:B------:R-:W-:Y:S01]  /*7290*/  HMMA.16816.F32 R20, R52, R46, R20 ;  /* 0x0000002e3414723c */ /* 0x000fe20000001814 */
[----:B------:R-:W4:Y:S04]  /*72a0*/  LDSM.16.MT88.4 R44, [R230+0xf000] ;  /* 0x00f00000e62c783b */ /* 0x000f280000004200 */
[----:B------:R-:W-:Y:S01]  /*72b0*/  MUFU.EX2 R146, R146 ;  /* 0x0000009200927308 */ /* 0x000fe20000000800 */
[----:B-1----:R-:W-:-:S07]  /*72c0*/  FADD.FTZ R60, R62, R60 ;  /* 0x0000003c3e3c7221 */ /* 0x002fce0000010000 */
[----:B------:R-:W1:Y:S01]  /*72d0*/  MUFU.EX2 R143, R143 ;  /* 0x0000008f008f7308 */ /* 0x000e620000000800 */
[C---:B---3--:R-:W-:Y:S01]  /*72e0*/  F2FP.F16.F32.PACK_AB R59, R61.reuse, R62 ;  /* 0x0000003e3d3b723e */ /* 0x048fe200000000ff */
[----:B------:R-:W-:-:S06]  /*72f0*/  FADD.FTZ R60, R61, R60 ;  /* 0x0000003c3d3c7221 */ /* 0x000fcc0000010000 */
[----:B------:R-:W-:Y:S01]  /*7300*/  MUFU.EX2 R65, R65 ;  /* 0x0000004100417308 */ /* 0x000fe20000000800 */
[C---:B--2---:R-:W-:Y:S06]  /*7310*/  HMMA.16816.F32 R16, R56.reuse, R40, R16 ;  /* 0x000000283810723c */ /* 0x044fec0000001810 */
[----:B-----5:R-:W-:Y:S01]  /*7320*/  HMMA.16816.F32 R8, R56, R36, R8 ;  /* 0x000000243808723c */ /* 0x020fe20000001808 */
[----:B------:R-:W2:Y:S01]  /*7330*/  MUFU.EX2 R69, R69 ;  /* 0x0000004500457308 */ /* 0x000ea20000000800 */
[----:B-1----:R-:W-:Y:S01]  /*7340*/  F2FP.F16.F32.PACK_AB R52, R143, R146 ;  /* 0x000000928f34723e */ /* 0x002fe200000000ff */
[----:B------:R-:W-:-:S03]  /*7350*/  FADD.FTZ R146, R146, R162 ;  /* 0x000000a292927221 */ /* 0x000fc60000010000 */
[C---:B------:R-:W-:Y:S01]  /*7360*/  HMMA.16816.F32 R4, R56.reuse, R38, R4 ;  /* 0x000000263804723c */ /* 0x040fe20000001804 */
[----:B------:R-:W1:Y:S01]  /*7370*/  LDSM.16.MT88.4 R36, [R228+0xf800] ;  /* 0x00f80000e424783b */ /* 0x000e620000004200 */
[----:B------:R-:W-:Y:S01]  /*7380*/  FADD.FTZ R146, R143, R146 ;  /* 0x000000928f927221 */ /* 0x000fe20000010000 */
[----:B------:R-:W-:Y:S03]  /*7390*/  MUFU.EX2 R64, R64 ;  /* 0x0000004000407308 */ /* 0x000fe60000000800 */
[C---:B------:R-:W-:Y:S01]  /*73a0*/  HMMA.16816.F32 R12, R56.reuse, R42, R12 ;  /* 0x0000002a380c723c */ /* 0x040fe2000000180c */
[----:B------:R-:W3:Y:S04]  /*73b0*/  LDSM.16.MT88.4 R40, [R229+0xf800] ;  /* 0x00f80000e528783b */ /* 0x000ee80000004200 */
[----:B------:R-:W5:Y:S01]  /*73c0*/  MUFU.EX2 R63, R63 ;  /* 0x0000003f003f7308 */ /* 0x000f620000000800 */
[----:B------:R-:W-:Y:S01]  /*73d0*/  HMMA.16816.F32 R32, R56, R48, R32 ;  /* 0x000000303820723c */ /* 0x000fe20000001820 */
[----:B--2---:R-:W-:Y:S01]  /*73e0*/  F2FP.F16.F32.PACK_AB R54, R69, R65 ;  /* 0x000000414536723e */ /* 0x004fe200000000ff */
[----:B------:R-:W-:-:S04]  /*73f0*/  FADD.FTZ R65, R65, R146 ;  /* 0x0000009241417221 */ /* 0x000fc80000010000 */
[----:B------:R-:W-:Y:S01]  /*7400*/  HMMA.16816.F32 R28, R56, R50, R28 ;  /* 0x00000032381c723c */ /* 0x000fe2000000181c */
[----:B------:R-:W-:Y:S01]  /*7410*/  MUFU.EX2 R67, R67 ;  /* 0x0000004300437308 */ /* 0x000fe20000000800 */
[----:B------:R-:W2:Y:S01]  /*7420*/  LDSM.16.MT88.4 R48, [R231+0xf800] ;  /* 0x00f80000e730783b */ /* 0x000ea20000004200 */
[----:B------:R-:W-:-:S03]  /*7430*/  FADD.FTZ R65, R69, R65 ;  /* 0x0000004145417221 */ /* 0x000fc60000010000 */
[C---:B----4-:R-:W-:Y:S03]  /*7440*/  HMMA.16816.F32 R24, R56.reuse, R44, R24 ;  /* 0x0000002c3818723c */ /* 0x050fe60000001818 */
[----:B------:R-:W4:Y:S01]  /*7450*/  MUFU.EX2 R66, R66 ;  /* 0x0000004200427308 */ /* 0x000f220000000800 */
[C---:B-----5:R-:W-:Y:S01]  /*7460*/  F2FP.F16.F32.PACK_AB R53, R63.reuse, R64 ;  /* 0x000000403f35723e */ /* 0x060fe200000000ff */
[----:B------:R-:W-:Y:S01]  /*7470*/  FADD.FTZ R64, R64, R60 ;  /* 0x0000003c40407221 */ /* 0x000fe20000010000 */
[----:B------:R-:W-:Y:S01]  /*7480*/  HMMA.16816.F32 R20, R56, R46, R20 ;  /* 0x0000002e3814723c */ /* 0x000fe20000001814 */
[----:B------:R-:W5:Y:S02]  /*7490*/  LDSM.16.MT88.4 R44, [R230+0xf800] ;  /* 0x00f80000e62c783b */ /* 0x000f640000004200 */
[----:B------:R-:W-:Y:S02]  /*74a0*/  FADD.FTZ R64, R63, R64 ;  /* 0x000000403f407221 */ /* 0x000fe40000010000 */
[----:B------:R-:W-:Y:S02]  /*74b0*/  MUFU.EX2 R68, R68 ;  /* 0x0000004400447308 */ /* 0x000fe40000000800 */
[--C-:B------:R-:W-:Y:S01]  /*74c0*/  FFMA.FTZ R58, R71, UR4, -R101.reuse ;  /* 0x00000004473a7c23 */ /* 0x100fe20008010865 */
[----:B------:R-:W-:Y:S01]  /*74d0*/  FFMA.FTZ R59, R70, UR4, -R101 ;  /* 0x00000004463b7c23 */ /* 0x000fe20008010865 */
[----:B------:R-:W-:Y:S01]  /*74e0*/  FFMA.FTZ R56, R77, UR4, -R119 ;  /* 0x000000044d387c23 */ /* 0x000fe20008010877 */
[--C-:B------:R-:W-:Y:S01]  /*74f0*/  FFMA.FTZ R70, R75, UR4, -R101.reuse ;  /* 0x000000044b467c23 */ /* 0x100fe20008010865 */
[----:B------:R-:W-:Y:S01]  /*7500*/  FFMA.FTZ R71, R74, UR4, -R101 ;  /* 0x000000044a477c23 */ /* 0x000fe20008010865 */
[--C-:B------:R-:W-:Y:S01]  /*7510*/  FFMA.FTZ R57, R76, UR4, -R119.reuse ;  /* 0x000000044c397c23 */ /* 0x100fe20008010877 */
[----:B------:R-:W5:Y:S01]  /*7520*/  MUFU.EX2 R73, R73 ;  /* 0x0000004900497308 */ /* 0x000f620000000800 */
[----:B----4-:R-:W-:Y:S01]  /*7530*/  F2FP.F16.F32.PACK_AB R55, R66, R67 ;  /* 0x000000434237723e */ /* 0x010fe200000000ff */
[--C-:B------:R-:W-:Y:S01]  /*7540*/  FFMA.FTZ R74, R90, UR4, -R119.reuse ;  /* 0x000000045a4a7c23 */ /* 0x100fe20008010877 */
[--C-:B------:R-:W-:Y:S01]  /*7550*/  FFMA.FTZ R76, R89, UR4, -R119.reuse ;  /* 0x00000004594c7c23 */ /* 0x100fe20008010877 */
[----:B------:R-:W-:Y:S01]  /*7560*/  FFMA.FTZ R75, R87, UR4, -R119 ;  /* 0x00000004574b7c23 */ /* 0x000fe20008010877 */
[----:B------:R-:W-:Y:S01]  /*7570*/  FFMA.FTZ R77, R83, UR4, -R101 ;  /* 0x00000004534d7c23 */ /* 0x000fe20008010865 */
[----:B------:R-:W-:Y:S01]  /*7580*/  FFMA.FTZ R83, R86, UR4, -R119 ;  /* 0x0000000456537c23 */ /* 0x000fe20008010877 */
[--C-:B------:R-:W-:Y:S01]  /*7590*/  FFMA.FTZ R86, R94, UR4, -R101.reuse ;  /* 0x000000045e567c23 */ /* 0x100fe20008010865 */
[C---:B-1----:R-:W-:Y:S01]  /*75a0*/  HMMA.16816.F32 R8, R52.reuse, R36, R8 ;  /* 0x000000243408723c */ /* 0x042fe20000001808 */
[----:B------:R-:W-:Y:S01]  /*75b0*/  MUFU.EX2 R72, R72 ;  /* 0x0000004800487308 */ /* 0x000fe20000000800 */
[----:B------:R-:W-:Y:S01]  /*75c0*/  FFMA.FTZ R87, R93, UR4, -R101 ;  /* 0x000000045d577c23 */ /* 0x000fe20008010865 */
[--C-:B------:R-:W-:Y:S01]  /*75d0*/  FFMA.FTZ R89, R96, UR4, -R119.reuse ;  /* 0x0000000460597c23 */ /* 0x100fe20008010877 */
[--C-:B------:R-:W-:Y:S01]  /*75e0*/  FFMA.FTZ R90, R95, UR4, -R119.reuse ;  /* 0x000000045f5a7c23 */ /* 0x100fe20008010877 */
[----:B------:R-:W-:Y:S01]  /*75f0*/  FFMA.FTZ R93, R100, UR4, -R119 ;  /* 0x00000004645d7c23 */ /* 0x000fe20008010877 */
[----:B------:R-:W-:Y:S01]  /*7600*/  HMMA.16816.F32 R4, R52, R38, R4 ;  /* 0x000000263404723c */ /* 0x000fe20000001804 */
[----:B------:R-:W1:Y:S01]  /*7610*/  LDSM.16.MT88.4 R36, [R228+0x10000] ;  /* 0x01000000e424783b */ /* 0x000e620000004200 */
[----:B------:R-:W-:Y:S01]  /*7620*/  FFMA.FTZ R94, R98, UR4, -R101 ;  /* 0x00000004625e7c23 */ /* 0x000fe20008010865 */
[----:B------:R-:W-:Y:S01]  /*7630*/  MUFU.EX2 R56, R56 ;  /* 0x0000003800387308 */ /* 0x000fe20000000800 */
[----:B------:R-:W-:-:S02]  /*7640*/  FADD.FTZ R67, R67, R64 ;  /* 0x0000004043437221 */ /* 0x000fc40000010000 */
[----:B---3--:R-:W-:Y:S02]  /*7650*/  HMMA.16816.F32 R16, R52, R40, R16 ;  /* 0x000000283410723c */ /* 0x008fe40000001810 */
[----:B------:R-:W-:-:S03]  /*7660*/  FADD.FTZ R67, R66, R67 ;  /* 0x0000004342437221 */ /* 0x000fc60000010000 */
[----:B------:R-:W-:Y:S01]  /*7670*/  MUFU.EX2 R58, R58 ;  /* 0x0000003a003a7308 */ /* 0x000fe20000000800 */
[C---:B------:R-:W-:Y:S01]  /*7680*/  HMMA.16816.F32 R12, R52.reuse, R42, R12 ;  /* 0x0000002a340c723c */ /* 0x040fe2000000180c */
[----:B------:R-:W3:Y:S05]  /*7690*/  LDSM.16.MT88.4 R40, [R229+0x10000] ;  /* 0x01000000e528783b */ /* 0x000eea0000004200 */
[C---:B--2---:R-:W-:Y:S01]  /*76a0*/  HMMA.16816.F32 R32, R52.reuse, R48, R32 ;  /* 0x000000303420723c */ /* 0x044fe20000001820 */
[----:B------:R-:W2:Y:S05]  /*76b0*/  MUFU.EX2 R59, R59 ;  /* 0x0000003b003b7308 */ /* 0x000eaa0000000800 */
[C---:B------:R-:W-:Y:S01]  /*76c0*/  HMMA.16816.F32 R28, R52.reuse, R50, R28 ;  /* 0x00000032341c723c */ /* 0x040fe2000000181c */
[----:B------:R-:W4:Y:S02]  /*76d0*/  LDSM.16.MT88.4 R48, [R231+0x10000] ;  /* 0x01000000e730783b */ /* 0x000f240000004200 */
[----:B------:R-:W-:Y:S03]  /*76e0*/  MUFU.EX2 R70, R70 ;  /* 0x0000004600467308 */ /* 0x000fe60000000800 */
[C---:B-----5:R-:W-:Y:S05]  /*76f0*/  HMMA.16816.F32 R24, R52.reuse, R44, R24 ;  /* 0x0000002c3418723c */ /* 0x060fea0000001818 */
[----:B------:R-:W5:Y:S01]  /*7700*/  MUFU.EX2 R71, R71 ;  /* 0x0000004700477308 */ /* 0x000f620000000800 */
[----:B------:R-:W-:Y:S01]  /*7710*/  HMMA.16816.F32 R20, R52, R46, R20 ;  /* 0x0000002e3414723c */ /* 0x000fe20000001814 */
[----:B------:R-:W4:Y:S06]  /*7720*/  LDSM.16.MT88.4 R44, [R230+0x10000] ;  /* 0x01000000e62c783b */ /* 0x000f2c0000004200 */
[----:B------:R-:W-:Y:S01]  /*7730*/  F2FP.F16.F32.PACK_AB R52, R73, R68 ;  /* 0x000000444934723e */ /* 0x000fe200000000ff */
[----:B------:R-:W-:Y:S01]  /*7740*/  MUFU.EX2 R57, R57 ;  /* 0x0000003900397308 */ /* 0x000fe20000000800 */
[----:B--2---:R-:W-:Y:S01]  /*7750*/  F2FP.F16.F32.PACK_AB R53, R59, R58 ;  /* 0x0000003a3b35723e */ /* 0x004fe200000000ff */
[----:B------:R-:W-:Y:S01]  /*7760*/  FADD.FTZ R68, R68, R65 ;  /* 0x0000004144447221 */ /* 0x000fe20000010000 */
[----:B------:R-:W-:Y:S01]  /*7770*/  F2FP.F16.F32.PACK_AB R54, R56, R72 ;  /* 0x000000483836723e */ /* 0x000fe200000000ff */
[----:B------:R-:W-:-:S02]  /*7780*/  FADD.FTZ R58, R58, R67 ;  /* 0x000000433a3a7221 */ /* 0x000fc40000010000 */
[----:B------:R-:W-:Y:S01]  /*7790*/  FADD.FTZ R68, R73, R68 ;  /* 0x0000004449447221 */ /* 0x000fe20000010000 */
[----:B-----5:R-:W-:Y:S01]  /*77a0*/  F2FP.F16.F32.PACK_AB R55, R71, R70 ;  /* 0x000000464737723e */ /* 0x020fe200000000ff */
[----:B------:R-:W2:Y:S01]  /*77b0*/  MUFU.EX2 R74, R74 ;  /* 0x0000004a004a7308 */ /* 0x000ea20000000800 */
[----:B------:R-:W-:Y:S01]  /*77c0*/  FADD.FTZ R58, R59, R58 ;  /* 0x0000003a3b3a7221 */ /* 0x000fe20000010000 */
[----:B------:R-:W-:-:S03]  /*77d0*/  FADD.FTZ R72, R72, R68 ;  /* 0x0000004448487221 */ /* 0x000fc60000010000 */
[----:B------:R-:W-:Y:S01]  /*77e0*/  FADD.FTZ R70, R70, R58 ;  /* 0x0000003a46467221 */ /* 0x000fe20000010000 */
[----:B-1----:R-:W-:Y:S01]  /*77f0*/  HMMA.16816.F32 R8, R52, R36, R8 ;  /* 0x000000243408723c */ /* 0x002fe20000001808 */
[----:B------:R-:W-:Y:S01]  /*7800*/  FADD.FTZ R72, R56, R72 ;  /* 0x0000004838487221 */ /* 0x000fe20000010000 */
[----:B------:R-:W-:Y:S01]  /*7810*/  MUFU.EX2 R76, R76 ;  /* 0x0000004c004c7308 */ /* 0x000fe20000000800 */
[----:B------:R-:W-:-:S03]  /*7820*/  FADD.FTZ R70, R71, R70 ;  /* 0x0000004647467221 */ /* 0x000fc60000010000 */
[C---:B------:R-:W-:Y:S01]  /*7830*/  HMMA.16816.F32 R4, R52.reuse, R38, R4 ;  /* 0x000000263404723c */ /* 0x040fe20000001804 */
[----:B------:R-:W1:Y:S03]  /*7840*/  LDSM.16.MT88.4 R36, [R229+0x10800] ;  /* 0x01080000e524783b */ /* 0x000e660000004200 */
[----:B------:R-:W-:Y:S02]  /*7850*/  MUFU.EX2 R75, R75 ;  /* 0x0000004b004b7308 */ /* 0x000fe40000000800 */
[C---:B---3--:R-:W-:Y:S06]  /*7860*/  HMMA.16816.F32 R16, R52.reuse, R40, R16 ;  /* 0x000000283410723c */ /* 0x048fec0000001810 */
[----:B------:R-:W-:Y:S01]  /*7870*/  MUFU.EX2 R77, R77 ;  /* 0x0000004d004d7308 */ /* 0x000fe20000000800 */
[C---:B------:R-:W-:Y:S01]  /*7880*/  HMMA.16816.F32 R12, R52.reuse, R42, R12 ;  /* 0x0000002a340c723c */ /* 0x040fe2000000180c */
[----:B------:R-:W3:Y:S05]  /*7890*/  LDSM.16.MT88.4 R40, [R230+0x10800] ;  /* 0x01080000e628783b */ /* 0x000eea0000004200 */
[C---:B----4-:R-:W-:Y:S01]  /*78a0*/  HMMA.16816.F32 R32, R52.reuse, R48, R32 ;  /* 0x000000303420723c */ /* 0x050fe20000001820 */
[----:B------:R-:W4:Y:S05]  /*78b0*/  MUFU.EX2 R3, R82 ;  /* 0x0000005200037308 */ /* 0x000f2a0000000800 */
[C---:B------:R-:W-:Y:S01]  /*78c0*/  HMMA.16816.F32 R28, R52.reuse, R50, R28 ;  /* 0x00000032341c723c */ /* 0x040fe2000000181c */
[----:B------:R-:W5:Y:S02]  /*78d0*/  LDSM.16.MT88.4 R48, [R231+0x10800] ;  /* 0x01080000e730783b */ /* 0x000f640000004200 */
[----:B------:R-:W-:Y:S03]  /*78e0*/  MUFU.EX2 R81, R81 ;  /* 0x0000005100517308 */ /* 0x000fe60000000800 */
[C---:B------:R-:W-:Y:S05]  /*78f0*/  HMMA.16816.F32 R24, R52.reuse, R44, R24 ;  /* 0x0000002c3418723c */ /* 0x040fea0000001818 */
[----:B------:R-:W1:Y:S01]  /*7900*/  MUFU.EX2 R80, R80 ;  /* 0x0000005000507308 */ /* 0x000e620000000800 */
[----:B------:R-:W-:Y:S01]  /*7910*/  HMMA.16816.F32 R20, R52, R46, R20 ;  /* 0x0000002e3414723c */ /* 0x000fe20000001814 */
[C---:B--2---:R-:W-:Y:S01]  /*7920*/  F2FP.F16.F32.PACK_AB R44, R74.reuse, R57 ;  /* 0x000000394a2c723e */ /* 0x044fe200000000ff */
[----:B------:R-:W2:Y:S01]  /*7930*/  LDSM.16.MT88.4 R52, [R228+0x10800] ;  /* 0x01080000e434783b */ /* 0x000ea20000004200 */
[----:B----4-:R-:W-:Y:S01]  /*7940*/  F2FP.F16.F32.PACK_AB R45, R3, R77 ;  /* 0x0000004d032d723e */ /* 0x010fe200000000ff */
[--C-:B------:R-:W-:Y:S01]  /*7950*/  FFMA.FTZ R82, R85, UR4, -R119.reuse ;  /* 0x0000000455527c23 */ /* 0x100fe20008010877 */
[----:B------:R-:W-:Y:S01]  /*7960*/  FFMA.FTZ R85, R97, UR4, -R119 ;  /* 0x0000000461557c23 */ /* 0x000fe20008010877 */
[----:B------:R-:W-:Y:S01]  /*7970*/  FADD.FTZ R57, R57, R72 ;  /* 0x0000004839397221 */ /* 0x000fe20000010000 */
[----:B------:R-:W-:Y:S01]  /*7980*/  F2FP.F16.F32.PACK_AB R46, R75, R76 ;  /* 0x0000004c4b2e723e */ /* 0x000fe200000000ff */
[----:B------:R-:W-:Y:S01]  /*7990*/  MUFU.EX2 R83, R83 ;  /* 0x0000005300537308 */ /* 0x000fe20000000800 */
[----:B------:R-:W-:Y:S01]  /*79a0*/  FADD.FTZ R77, R77, R70 ;  /* 0x000000464d4d7221 */ /* 0x000fe20000010000 */
[----:B------:R-:W-:-:S03]  /*79b0*/  FADD.FTZ R57, R74, R57 ;  /* 0x000000394a397221 */ /* 0x000fc60000010000 */
[----:B------:R-:W-:Y:S01]  /*79c0*/  FADD.FTZ R77, R3, R77 ;  /* 0x0000004d034d7221 */ /* 0x000fe20000010000 */
[----:B------:R-:W-:Y:S01]  /*79d0*/  FADD.FTZ R76, R76, R57 ;  /* 0x000000394c4c7221 */ /* 0x000fe20000010000 */
[----:B-1----:R-:W-:Y:S01]  /*79e0*/  F2FP.F16.F32.PACK_AB R47, R80, R81 ;  /* 0x00000051502f723e */ /* 0x002fe200000000ff */
[----:B------:R-:W1:Y:S01]  /*79f0*/  MUFU.EX2 R82, R82 ;  /* 0x0000005200527308 */ /* 0x000e620000000800 */
[----:B------:R-:W-:Y:S01]  /*7a00*/  FADD.FTZ R81, R81, R77 ;  /* 0x0000004d51517221 */ /* 0x000fe20000010000 */
[----:B------:R-:W-:-:S03]  /*7a10*/  FADD.FTZ R76, R75, R76 ;  /* 0x0000004c4b4c7221 */ /* 0x000fc60000010000 */
[----:B------:R-:W-:Y:S01]  /*7a20*/  FADD.FTZ R81, R80, R81 ;  /* 0x0000005150517221 */ /* 0x000fe20000010000 */
[C---:B------:R-:W-:Y:S02]  /*7a30*/  HMMA.16816.F32 R16, R44.reuse, R36, R16 ;  /* 0x000000242c10723c */ /* 0x040fe40000001810 */
[----:B------:R-:W-:Y:S04]  /*7a40*/  MUFU.EX2 R84, R84 ;  /* 0x0000005400547308 */ /* 0x000fe80000000800 */
[C---:B------:R-:W-:Y:S01]  /*7a50*/  HMMA.16816.F32 R12, R44.reuse, R38, R12 ;  /* 0x000000262c0c723c */ /* 0x040fe2000000180c */
[----:B------:R-:W4:Y:S03]  /*7a60*/  LDSM.16.MT88.4 R36, [R230+0x11000] ;  /* 0x01100000e624783b */ /* 0x000f260000004200 */
[----:B------:R-:W2:Y:S02]  /*7a70*/  MUFU.EX2 R85, R85 ;  /* 0x0000005500557308 */ /* 0x000ea40000000800 */
[C---:B---3--:R-:W-:Y:S06]  /*7a80*/  HMMA.16816.F32 R24, R44.reuse, R40, R24 ;  /* 0x000000282c18723c */ /* 0x048fec0000001818 */
[----:B------:R-:W-:Y:S01]  /*7a90*/  MUFU.EX2 R79, R79 ;  /* 0x0000004f004f7308 */ /* 0x000fe20000000800 */
[C---:B------:R-:W-:Y:S01]  /*7aa0*/  HMMA.16816.F32 R20, R44.reuse, R42, R20 ;  /* 0x0000002a2c14723c */ /* 0x040fe20000001814 */
[----:B------:R-:W3:Y:S05]  /*7ab0*/  LDSM.16.MT88.4 R40, [R231+0x11000] ;  /* 0x01100000e728783b */ /* 0x000eea0000004200 */
[C---:B-----5:R-:W-:Y:S01]  /*7ac0*/  HMMA.16816.F32 R32, R44.reuse, R48, R32 ;  /* 0x000000302c20723c */ /* 0x060fe20000001820 */
[----:B------:R-:W5:Y:S05]  /*7ad0*/  MUFU.EX2 R78, R78 ;  /* 0x0000004e004e7308 */ /* 0x000f6a0000000800 */
[C---:B------:R-:W-:Y:S01]  /*7ae0*/  HMMA.16816.F32 R28, R44.reuse, R50, R28 ;  /* 0x000000322c1c723c */ /* 0x040fe2000000181c */
[C---:B-1----:R-:W-:Y:S01]  /*7af0*/  F2FP.F16.F32.PACK_AB R48, R82.reuse, R83 ;  /* 0x000000535230723e */ /* 0x042fe200000000ff */
[----:B------:R-:W-:Y:S01]  /*7b00*/  FADD.FTZ R83, R83, R76 ;  /* 0x0000004c53537221 */ /* 0x000fe20000010000 */
[----:B------:R-:W-:Y:S03]  /*7b10*/  MUFU.EX2 R86, R86 ;  /* 0x0000005600567308 */ /* 0x000fe60000000800 */
[----:B--2---:R-:W-:Y:S01]  /*7b20*/  HMMA.16816.F32 R8, R44, R52, R8 ;  /* 0x000000342c08723c */ /* 0x004fe20000001808 */
[----:B------:R-:W-:Y:S01]  /*7b30*/  F2FP.F16.F32.PACK_AB R50, R85, R84 ;  /* 0x000000545532723e */ /* 0x000fe200000000ff */
[----:B------:R-:W-:-:S03]  /*7b40*/  FADD.FTZ R83, R82, R83 ;  /* 0x0000005352537221 */ /* 0x000fc60000010000 */
[----:B------:R-:W1:Y:S01]  /*7b50*/  MUFU.EX2 R87, R87 ;  /* 0x0000005700577308 */ /* 0x000e620000000800 */
[----:B-----5:R-:W-:Y:S01]  /*7b60*/  F2FP.F16.F32.PACK_AB R49, R78, R79 ;  /* 0x0000004f4e31723e */ /* 0x020fe200000000ff */
[----:B------:R-:W-:Y:S01]  /*7b70*/  HMMA.16816.F32 R4, R44, R54, R4 ;  /* 0x000000362c04723c */ /* 0x000fe20000001804 */
[----:B------:R-:W2:Y:S01]  /*7b80*/  LDSM.16.MT88.4 R44, [R229+0x11000] ;  /* 0x01100000e52c783b */ /* 0x000ea20000004200 */
[----:B------:R-:W-:Y:S01]  /*7b90*/  FADD.FTZ R79, R79, R81 ;  /* 0x000000514f4f7221 */ /* 0x000fe20000010000 */
[----:B------:R-:W-:Y:S02]  /*7ba0*/  FADD.FTZ R84, R84, R83 ;  /* 0x0000005354547221 */ /* 0x000fe40000010000 */
[----:B------:R-:W5:Y:S01]  /*7bb0*/  LDSM.16.MT88.4 R52, [R228+0x11000] ;  /* 0x01100000e434783b */ /* 0x000f620000004200 */
[----:B------:R-:W3:Y:S01]  /*7bc0*/  MUFU.EX2 R89, R89 ;  /* 0x0000005900597308 */ /* 0x000ee20000000800 */
[----:B------:R-:W-:Y:S01]  /*7bd0*/  FADD.FTZ R79, R78, R79 ;  /* 0x0000004f4e4f7221 */ /* 0x000fe20000010000 */
[----:B------:R-:W-:-:S06]  /*7be0*/  FADD.FTZ R84, R85, R84 ;  /* 0x0000005455547221 */ /* 0x000fcc0000010000 */
[----:B------:R-:W3:Y:S01]  /*7bf0*/  MUFU.EX2 R90, R90 ;  /* 0x0000005a005a7308 */ /* 0x000ee20000000800 */
[----:B-1----:R-:W-:Y:S01]  /*7c00*/  F2FP.F16.F32.PACK_AB R51, R87, R86 ;  /* 0x000000565733723e */ /* 0x002fe200000000ff */
[----:B------:R-:W-:-:S04]  /*7c10*/  FADD.FTZ R86, R86, R79 ;  /* 0x0000004f56567221 */ /* 0x000fc80000010000 */
[----:B------:R-:W-:Y:S02]  /*7c20*/  FADD.FTZ R86, R87, R86 ;  /* 0x0000005657567221 */ /* 0x000fe40000010000 */
[----:B----4-:R-:W-:Y:S01]  /*7c30*/  HMMA.16816.F32 R24, R48, R36, R24 ;  /* 0x000000243018723c */ /* 0x010fe20000001818 */
[----:B------:R-:W1:Y:S01]  /*7c40*/  MUFU.EX2 R93, R93 ;  /* 0x0000005d005d7308 */ /* 0x000e620000000800 */
[----:B---3--:R-:W-:-:S04]  /*7c50*/  FADD.FTZ R84, R89, R84 ;  /* 0x0000005459547221 */ /* 0x008fc80000010000 */
[C---:B------:R-:W-:Y:S01]  /*7c60*/  HMMA.16816.F32 R20, R48.reuse, R38, R20 ;  /* 0x000000263014723c */ /* 0x040fe20000001814 */
[----:B------:R-:W3:Y:S02]  /*7c70*/  LDSM.16.MT88.4 R36, [R231+0x11800] ;  /* 0x01180000e724783b */ /* 0x000ee40000004200 */
[----:B------:R-:W4:Y:S01]  /*7c80*/  MUFU.EX2 R252, R252 ;  /* 0x000000fc00fc7308 */ /* 0x000f220000000800 */
[C---:B------:R-:W-:Y:S01]  /*7c90*/  F2FP.F16.F32.PACK_AB R132, R90.reuse, R89 ;  /* 0x000000595a84723e */ /* 0x040fe200000000ff */
[----:B------:R-:W-:Y:S01]  /*7ca0*/  FADD.FTZ R84, R90, R84 ;  /* 0x000000545a547221 */ /* 0x000fe20000010000 */
[C---:B------:R-:W-:Y:S05]  /*7cb0*/  HMMA.16816.F32 R28, R48.reuse, R42, R28 ;  /* 0x0000002a301c723c */ /* 0x040fea000000181c */
[----:B------:R-:W5:Y:S01]  /*7cc0*/  MUFU.EX2 R92, R92 ;  /* 0x0000005c005c7308 */ /* 0x000f620000000800 */
[----:B------:R-:W-:Y:S01]  /*7cd0*/  HMMA.16816.F32 R32, R48, R40, R32 ;  /* 0x000000283020723c */ /* 0x000fe20000001820 */
[----:B------:R-:W3:Y:S01]  /*7ce0*/  LDSM.16.MT88.4 R40, [R230+0x11800] ;  /* 0x01180000e628783b */ /* 0x000ee20000004200 */
[----:B-1----:R-:W-:-:S04]  /*7cf0*/  FADD.FTZ R84, R93, R84 ;  /* 0x000000545d547221 */ /* 0x002fc80000010000 */
[----:B--2---:R-:W-:Y:S01]  /*7d00*/  HMMA.16816.F32 R16, R48, R44, R16 ;  /* 0x0000002c3010723c */ /* 0x004fe20000001810 */
[----:B------:R-:W1:Y:S01]  /*7d10*/  MUFU.EX2 R91, R91 ;  /* 0x0000005b005b7308 */ /* 0x000e620000000800 */
[C---:B----4-:R-:W-:Y:S01]  /*7d20*/  F2FP.F16.F32.PACK_AB R134, R252.reuse, R93 ;  /* 0x0000005dfc86723e */ /* 0x050fe200000000ff */
[----:B------:R-:W-:-:S03]  /*7d30*/  FADD.FTZ R252, R252, R84 ;  /* 0x00000054fcfc7221 */ /* 0x000fc60000010000 */
[C---:B------:R-:W-:Y:S01]  /*7d40*/  HMMA.16816.F32 R12, R48.reuse, R46, R12 ;  /* 0x0000002e300c723c */ /* 0x040fe2000000180c */
[----:B------:R-:W2:Y:S02]  /*7d50*/  LDSM.16.MT88.4 R44, [R229+0x11800] ;  /* 0x01180000e52c783b */ /* 0x000ea40000004200 */
[----:B------:R-:W4:Y:S01]  /*7d60*/  MUFU.EX2 R94, R94 ;  /* 0x0000005e005e7308 */ /* 0x000f220000000800 */
[----:B-----5:R-:W-:Y:S02]  /*7d70*/  FADD.FTZ R86, R92, R86 ;  /* 0x000000565c567221 */ /* 0x020fe40000010000 */
[C---:B------:R-:W-:Y:S05]  /*7d80*/  HMMA.16816.F32 R8, R48.reuse, R52, R8 ;  /* 0x000000343008723c */ /* 0x040fea0000001808 */
[----:B------:R-:W5:Y:S01]  /*7d90*/  MUFU.EX2 R251, R251 ;  /* 0x000000fb00fb7308 */ /* 0x000f620000000800 */
[C---:B-1----:R-:W-:Y:S01]  /*7da0*/  F2FP.F16.F32.PACK_AB R133, R91.reuse, R92 ;  /* 0x0000005c5b85723e */ /* 0x042fe200000000ff */
[----:B------:R-:W-:Y:S01]  /*7db0*/  HMMA.16816.F32 R4, R48, R54, R4 ;  /* 0x000000363004723c */ /* 0x000fe20000001804 */
[----:B------:R-:W-:-:S04]  /*7dc0*/  FADD.FTZ R86, R91, R86 ;  /* 0x000000565b567221 */ /* 0x000fc80000010000 */
[----:B----4-:R-:W-:Y:S01]  /*7dd0*/  FADD.FTZ R86, R94, R86 ;  /* 0x000000565e567221 */ /* 0x010fe20000010000 */
[----:B-----5:R-:W-:-:S03]  /*7de0*/  F2FP.F16.F32.PACK_AB R135, R251, R94 ;  /* 0x0000005efb87723e */ /* 0x020fc600000000ff */
[----:B------:R-:W-:-:S04]  /*7df0*/  FADD.FTZ R251, R251, R86 ;  /* 0x00000056fbfb7221 */ /* 0x000fc80000010000 */
[C---:B---3--:R-:W-:Y:S01]  /*7e00*/  HMMA.16816.F32 R156, R132.reuse, R38, R28 ;  /* 0x00000026849c723c */ /* 0x048fe2000000181c */
[----:B------:R-:W1:Y:S05]  /*7e10*/  LDSM.16.MT88.4 R28, [R228+0x11800] ;  /* 0x01180000e41c783b */ /* 0x000e6a0000004200 */
[C---:B------:R-:W-:Y:S06]  /*7e20*/  HMMA.16816.F32 R160, R132.reuse, R36, R32 ;  /* 0x0000002484a0723c */ /* 0x040fec0000001820 */
[C---:B------:R-:W-:Y:S06]  /*7e30*/  HMMA.16816.F32 R152, R132.reuse, R40, R24 ;  /* 0x000000288498723c */ /* 0x040fec0000001818 */
[C---:B------:R-:W-:Y:S06]  /*7e40*/  HMMA.16816.F32 R148, R132.reuse, R42, R20 ;  /* 0x0000002a8494723c */ /* 0x040fec0000001814 */
[C---:B--2---:R-:W-:Y:S06]  /*7e50*/  HMMA.16816.F32 R144, R132.reuse, R44, R16 ;  /* 0x0000002c8490723c */ /* 0x044fec0000001810 */
        /* <DEDUP_REMOVED lines=9> */
[----:B------:R-:W-:Y:S02]  /*7ef0*/  USHF.R.S32.HI UR4, URZ, 0x1f, UR10 ;  /* 0x0000001f3f047899 */ /* 0x000fe4000801140a */
[----:B------:R-:W-:Y:S01]  /*7f00*/  MOV R249, UR10 ;  /* 0x0000000a00f97c02 */ /* 0x000fe20008000f00 */
[----:B------:R-:W-:-:S03]  /*7f10*/  ULDC UR7, c[0x0][0x248] ;  /* 0x0000920000077ab9 */ /* 0x000fc60000000800 */
[----:B------:R-:W-:Y:S01]  /*7f20*/  IMAD.U32 R248, RZ, RZ, UR4 ;  /* 0x00000004fff87e24 */ /* 0x000fe2000f8e00ff */
[----:B------:R-:W-:-:S06]  /*7f30*/  ULDC UR4, c[0x0][0x2ec] ;  /* 0x0000bb0000047ab9 */ /* 0x000fcc0000000800 */
.L_x_2247:
        /* <DEDUP_REMOVED lines=66> */
.L_x_2244:
        /* <DEDUP_REMOVED lines=41> */
[----:B------:R-:W-:Y:S01]  /*85f0*/  LDGSTS.E.BYPASS.LTC128B.128 [R244+0xf800], desc[UR20][R14.64] ;  /* 0x0f8000000ef47fae */ /* 0x000fe2000b901d54 */
[----:B------:R-:W-:Y:S02]  /*8600*/  IADD3.X R11, R15, UR11, RZ, P0, !PT ;  /* 0x0000000b0f0b7c10 */ /* 0x000fe400087fe4ff */
[----:B-1----:R-:W-:Y:S03]  /*8610*/  IADD3 R8, P0, R10, UR12, RZ ;  /* 0x0000000c0a087c10 */ /* 0x002fe6000ff1e0ff */
[----:B------:R-:W-:Y:S01]  /*8620*/  LDGSTS.E.BYPASS.LTC128B.128 [R244+0x10000], desc[UR20][R10.64] ;  /* 0x100000000af47fae */ /* 0x000fe2000b901d54 */
[----:B------:R-:W-:Y:S05]  /*8630*/  IADD3.X R9, R11, UR11, RZ, P0, !PT ;  /* 0x0000000b0b097c10 */ /* 0x000fea00087fe4ff */
[----:B------:R1:W-:Y:S01]  /*8640*/  LDGSTS.E.BYPASS.LTC128B.128 [R244+0x10800], desc[UR20][R8.64] ;  /* 0x1080000008f47fae */ /* 0x0003e2000b901d54 */
[----:B--2---:R-:W-:Y:S04]  /*8650*/  IADD3 R4, P0, R8, UR12, RZ ;  /* 0x0000000c08047c10 */ /* 0x004fe8000ff1e0ff */
[----:B------:R-:W-:Y:S02]  /*8660*/  IADD3.X R5, R9, UR11, RZ, P0, !PT ;  /* 0x0000000b09057c10 */ /* 0x000fe400087fe4ff */
[----:B------:R-:W-:Y:S03]  /*8670*/  IADD3 R6, P0, R4, UR12, RZ ;  /* 0x0000000c04067c10 */ /* 0x000fe6000ff1e0ff */
[----:B------:R-:W-:Y:S01]  /*8680*/  LDGSTS.E.BYPASS.LTC128B.128 [R244+0x11000], desc[UR20][R4.64] ;  /* 0x1100000004f47fae */ /* 0x000fe2000b901d54 */
[----:B------:R-:W-:Y:S02]  /*8690*/  IADD3.X R7, R5, UR11, RZ, P0, !PT ;  /* 0x0000000b05077c10 */ /* 0x000fe400087fe4ff */
[----:B------:R-:W-:Y:S03]  /*86a0*/  ISETP.GT.AND P0, PT, R250, R239, PT ;  /* 0x000000effa00720c */ /* 0x000fe60003f04270 */
[----:B------:R2:W-:Y:S04]  /*86b0*/  LDGSTS.E.BYPASS.LTC128B.128 [R244+0x11800], desc[UR20][R6.64] ;  /* 0x1180000006f47fae */ /* 0x0005e8000b901d54 */
[----:B------:R-:W-:Y:S04]  /*86c0*/  LDSM.16.M88.4 R128, [R238] ;  /* 0x00000000ee80783b */ /* 0x000fe80000000200 */
[----:B---3--:R-:W-:Y:S04]  /*86d0*/  LDSM.16.M88.4 R16, [R237+0x800] ;  /* 0x00080000ed10783b */ /* 0x008fe80000000200 */
[----:B-1----:R-:W2:Y:S04]  /*86e0*/  LDSM.16.M88.4 R8, [R237] ;  /* 0x00000000ed08783b */ /* 0x002ea80000000200 */
[----:B------:R-:W1:Y:S04]  /*86f0*/  LDSM.16.M88.4 R24, [R237+0x1000] ;  /* 0x00100000ed18783b */ /* 0x000e680000000200 */
        /* <DEDUP_REMOVED lines=8> */
[C---:B--2---:R-:W-:Y:S03]  /*8780*/  HMMA.16816.F32 R4, R128.reuse, R8, RZ ;  /* 0x000000088004723c */ /* 0x044fe600000018ff */
[----:B------:R-:W2:Y:S04]  /*8790*/  LDSM.16.M88.4 R88, [R237+0x5000] ;  /* 0x00500000ed58783b */ /* 0x000ea80000000200 */
[----:B------:R-:W2:Y:S01]  /*87a0*/  LDSM.16.M88.4 R96, [R237+0x5800] ;  /* 0x00580000ed60783b */ /* 0x000ea20000000200 */
[C---:B------:R-:W-:Y:S03]  /*87b0*/  HMMA.16816.F32 R8, R128.reuse, R10, RZ ;  /* 0x0000000a8008723c */ /* 0x040fe600000018ff */
[----:B------:R-:W2:Y:S03]  /*87c0*/  LDSM.16.M88.4 R104, [R237+0x6000] ;  /* 0x00600000ed68783b */ /* 0x000ea60000000200 */
[C---:B------:R-:W-:Y:S01]  /*87d0*/  HMMA.16816.F32 R12, R128.reuse, R16, RZ ;  /* 0x00000010800c723c */ /* 0x040fe200000018ff */
[----:B------:R-:W2:Y:S04]  /*87e0*/  LDSM.16.M88.4 R112, [R237+0x6800] ;  /* 0x00680000ed70783b */ /* 0x000ea80000000200 */
[----:B------:R-:W2:Y:S01]  /*87f0*/  LDSM.16.M88.4 R120, [R237+0x7000] ;  /* 0x00700000ed78783b */ /* 0x000ea20000000200 */
[C---:B------:R-:W-:Y:S03]  /*8800*/  HMMA.16816.F32 R16, R128.reuse, R18, RZ ;  /* 0x000000128010723c */ /* 0x040fe600000018ff */
[----:B------:R-:W2:Y:S03]  /*8810*/  LDSM.16.M88.4 R168, [R237+0x7800] ;  /* 0x00780000eda8783b */ /* 0x000ea60000000200 */
[C---:B-1----:R-:W-:Y:S01]  /*8820*/  HMMA.16816.F32 R20, R128.reuse, R24, RZ ;  /* 0x000000188014723c */ /* 0x042fe200000018ff */
[----:B------:R-:W-:Y:S04]  /*8830*/  LDSM.16.M88.4 R172, [R236] ;  /* 0x00000000ecac783b */ /* 0x000fe80000000200 */
[----:B------:R-:W1:Y:S01]  /*8840*/  LDSM.16.M88.4 R176, [R235] ;  /* 0x00000000ebb0783b */ /* 0x000e620000000200 */
        /* <DEDUP_REMOVED lines=13> */
[----:B------:R-:W-:Y:S04]  /*8920*/  LDSM.16.M88.4 R208, [R227] ;  /* 0x00000000e3d0783b */ /* 0x000fe80000000200 */
        /* <DEDUP_REMOVED lines=23> */
[----:B------:R-:W2:Y:S05]  /*8aa0*/  LDSM.16.M88.4 R168, [R235+0x4000] ;  /* 0x00400000eba8783b */ /* 0x000eaa0000000200 */
[C---:B-1----:R-:W-:Y:S06]  /*8ab0*/  HMMA.16816.F32 R4, R172.reuse, R176, R4 ;  /* 0x000000b0ac04723c */ /* 0x042fec0000001804 */
[C---:B------:R-:W-:Y:S01]  /*8ac0*/  HMMA.16816.F32 R8, R172.reuse, R178, R8 ;  /* 0x000000b2ac08723c */ /* 0x040fe20000001808 */
[----:B------:R-:W1:Y:S05]  /*8ad0*/  LDSM.16.M88.4 R176, [R235+0x4800] ;  /* 0x00480000ebb0783b */ /* 0x000e6a0000000200 */
        /* <DEDUP_REMOVED lines=23> */
[C---:B--2---:R-:W-:Y:S05]  /*8c50*/  HMMA.16816.F32 R68, R172.reuse, R168, R68 ;  /* 0x000000a8ac44723c */ /* 0x044fea0000001844 */
[----:B------:R-:W-:Y:S01]  /*8c60*/  LDSM.16.M88.4 R204, [R204] ;  /* 0x00000000cccc783b */ /* 0x000fe20000000200 */
[C---:B------:R-:W-:Y:S03]  /*8c70*/  HMMA.16816.F32 R72, R172.reuse, R170, R72 ;  /* 0x000000aaac48723c */ /* 0x040fe60000001848 */
[----:B------:R-:W2:Y:S03]  /*8c80*/  LDSM.16.M88.4 R168, [R235+0x6800] ;  /* 0x00680000eba8783b */ /* 0x000ea60000000200 */
[C---:B-1----:R-:W-:Y:S06]  /*8c90*/  HMMA.16816.F32 R76, R172.reuse, R176, R76 ;  /* 0x000000b0ac4c723c */ /* 0x042fec000000184c */
[C---:B------:R-:W-:Y:S01]  /*8ca0*/  HMMA.16816.F32 R80, R172.reuse, R178, R80 ;  /* 0x000000b2ac50723c */ /* 0x040fe20000001850 */
[----:B------:R-:W1:Y:S05]  /*8cb0*/  LDSM.16.M88.4 R176, [R235+0x7000] ;  /* 0x00700000ebb0783b */ /* 0x000e6a0000000200 */
[C---:B-----5:R-:W-:Y:S06]  /*8cc0*/  HMMA.16816.F32 R84, R172.reuse, R180, R84 ;  /* 0x000000b4ac54723c */ /* 0x060fec0000001854 */
[C---:B------:R-:W-:Y:S01]  /*8cd0*/  HMMA.16816.F32 R88, R172.reuse, R182, R88 ;  /* 0x000000b6ac58723c */ /* 0x040fe20000001858 */
[----:B------:R-:W4:Y:S05]  /*8ce0*/  LDSM.16.M88.4 R180, [R235+0x7800] ;  /* 0x00780000ebb4783b */ /* 0x000f2a0000000200 */
[C---:B---3--:R-:W-:Y:S06]  /*8cf0*/  HMMA.16816.F32 R92, R172.reuse, R184, R92 ;  /* 0x000000b8ac5c723c */ /* 0x048fec000000185c */
[C---:B------:R-:W-:Y:S01]  /*8d00*/  HMMA.16816.F32 R96, R172.reuse, R186, R96 ;  /* 0x000000baac60723c */ /* 0x040fe20000001860 */
[----:B------:R-:W3:Y:S05]  /*8d10*/  LDSM.16.M88.4 R184, [R234] ;  /* 0x00000000eab8783b */ /* 0x000eea0000000200 */
[C---:B------:R-:W-:Y:S06]  /*8d20*/  HMMA.16816.F32 R100, R172.reuse, R188, R100 ;  /* 0x000000bcac64723c */ /* 0x040fec0000001864 */
[C---:B------:R-:W-:Y:S05]  /*8d30*/  HMMA.16816.F32 R104, R172.reuse, R190, R104 ;  /* 0x000000beac68723c */ /* 0x040fea0000001868 */
[C---:B------:R-:W-:Y:S01]  /*8d40*/  VIADD R188, R233.reuse, 0x2000 ;  /* 0x00002000e9bc7836 */ /* 0x040fe20000000000 */
[C---:B--2---:R-:W-:Y:S05]  /*8d50*/  HMMA.16816.F32 R108, R172.reuse, R168, R108 ;  /* 0x000000a8ac6c723c */ /* 0x044fea000000186c */
[----:B------:R-:W2:Y:S01]  /*8d60*/  LDSM.16.M88.4 R188, [R188] ;  /* 0x00000000bcbc783b */ /* 0x000ea20000000200 */
[C---:B------:R-:W-:Y:S05]  /*8d70*/  HMMA.16816.F32 R112, R172.reuse, R170, R112 ;  /* 0x000000aaac70723c */ /* 0x040fea0000001870 */
[C---:B------:R-:W-:Y:S01]  /*8d80*/  VIADD R168, R233.reuse, 0x2800 ;  /* 0x00002800e9a87836 */ /* 0x040fe20000000000 */
[C---:B-1----:R-:W-:Y:S05]  /*8d90*/  HMMA.16816.F32 R116, R172.reuse, R176, R116 ;  /* 0x000000b0ac74723c */ /* 0x042fea0000001874 */
[----:B------:R-:W1:Y:S01]  /*8da0*/  LDSM.16.M88.4 R168, [R168] ;  /* 0x00000000a8a8783b */ /* 0x000e620000000200 */
[C---:B------:R-:W-:Y:S05]  /*8db0*/  HMMA.16816.F32 R120, R172.reuse, R178, R120 ;  /* 0x000000b2ac78723c */ /* 0x040fea0000001878 */
[----:B------:R-:W-:Y:S01]  /*8dc0*/  VIADD R176, R233, 0x3000 ;  /* 0x00003000e9b07836 */ /* 0x000fe20000000000 */
[C---:B----4-:R-:W-:Y:S05]  /*8dd0*/  HMMA.16816.F32 R124, R172.reuse, R180, R124 ;  /* 0x000000b4ac7c723c */ /* 0x050fea000000187c */
[----:B------:R-:W4:Y:S01]  /*8de0*/  LDSM.16.M88.4 R176, [R176] ;  /* 0x00000000b0b0783b */ /* 0x000f220000000200 */
[----:B------:R-:W-:Y:S03]  /*8df0*/  HMMA.16816.F32 R128, R172, R182, R128 ;  /* 0x000000b6ac80723c */ /* 0x000fe60000001880 */
[----:B------:R-:W5:Y:S03]  /*8e00*/  LDSM.16.M88.4 R172, [R226] ;  /* 0x00000000e2ac783b */ /* 0x000f660000000200 */
[C---:B---3--:R-:W-:Y:S01]  /*8e10*/  HMMA.16816.F32 R4, R184.reuse, R192, R4 ;  /* 0x000000c0b804723c */ /* 0x048fe20000001804 */
[----:B------:R-:W3:Y:S05]  /*8e20*/  LDSM.16.M88.4 R180, [R225] ;  /* 0x00000000e1b4783b */ /* 0x000eea0000000200 */
        /* <DEDUP_REMOVED lines=11> */
[C---:B--2---:R-:W-:Y:S06]  /*8ee0*/  HMMA.16816.F32 R36, R184.reuse, R188, R36 ;  /* 0x000000bcb824723c */ /* 0x044fec0000001824 */
[C---:B------:R-:W-:Y:S01]  /*8ef0*/  HMMA.16816.F32 R40, R184.reuse, R190, R40 ;  /* 0x000000beb828723c */ /* 0x040fe20000001828 */
[----:B------:R-:W-:Y:S05]  /*8f00*/  LDSM.16.M88.4 R188, [R222] ;  /* 0x00000000debc783b */ /* 0x000fea0000000200 */
[C---:B-1----:R-:W-:Y:S06]  /*8f10*/  HMMA.16816.F32 R44, R184.reuse, R168, R44 ;  /* 0x000000a8b82c723c */ /* 0x042fec000000182c */
[C---:B------:R-:W-:Y:S01]  /*8f20*/  HMMA.16816.F32 R48, R184.reuse, R170, R48 ;  /* 0x000000aab830723c */ /* 0x040fe20000001830 */
[----:B------:R-:W1:Y:S05]  /*8f30*/  LDSM.16.M88.4 R168, [R224] ;  /* 0x00000000e0a8783b */ /* 0x000e6a0000000200 */
[C---:B----4-:R-:W-:Y:S06]  /*8f40*/  HMMA.16816.F32 R52, R184.reuse, R176, R52 ;  /* 0x000000b0b834723c */ /* 0x050fec0000001834 */
[C---:B------:R-:W-:Y:S01]  /*8f50*/  HMMA.16816.F32 R56, R184.reuse, R178, R56 ;  /* 0x000000b2b838723c */ /* 0x040fe20000001838 */
[----:B------:R-:W2:Y:S05]  /*8f60*/  LDSM.16.M88.4 R176, [R223] ;  /* 0x00000000dfb0783b */ /* 0x000eaa0000000200 */
[C---:B------:R-:W-:Y:S06]  /*8f70*/  HMMA.16816.F32 R60, R184.reuse, R208, R60 ;  /* 0x000000d0b83c723c */ /* 0x040fec000000183c */
[C---:B------:R-:W-:Y:S01]  /*8f80*/  HMMA.16816.F32 R64, R184.reuse, R210, R64 ;  /* 0x000000d2b840723c */ /* 0x040fe20000001840 */
[----:B------:R-:W4:Y:S05]  /*8f90*/  LDSM.16.M88.4 R208, [R166] ;  /* 0x00000000a6d0783b */ /* 0x000f2a0000000200 */
[C---:B-----5:R-:W-:Y:S06]  /*8fa0*/  HMMA.16816.F32 R68, R184.reuse, R172, R68 ;  /* 0x000000acb844723c */ /* 0x060fec0000001844 */
[C---:B------:R-:W-:Y:S01]  /*8fb0*/  HMMA.16816.F32 R72, R184.reuse, R174, R72 ;  /* 0x000000aeb848723c */ /* 0x040fe20000001848 */
[----:B------:R-:W5:Y:S05]  /*8fc0*/  LDSM.16.M88.4 R172, [R166+0x1000] ;  /* 0x00100000a6ac783b */ /* 0x000f6a0000000200 */
[C---:B---3--:R-:W-:Y:S06]  /*8fd0*/  HMMA.16816.F32 R76, R184.reuse, R180, R76 ;  /* 0x000000b4b84c723c */ /* 0x048fec000000184c */
[C---:B------:R-:W-:Y:S01]  /*8fe0*/  HMMA.16816.F32 R80, R184.reuse, R182, R80 ;  /* 0x000000b6b850723c */ /* 0x040fe20000001850 */
[----:B------:R-:W3:Y:S05]  /*8ff0*/  LDSM.16.M88.4 R180, [R166+0x1800] ;  /* 0x00180000a6b4783b */ /* 0x000eea0000000200 */
        /* <DEDUP_REMOVED lines=19> */
[C---:B----4-:R-:W-:Y:S06]  /*9130*/  HMMA.16816.F32 R4, R204.reuse, R208, R4 ;  /* 0x000000d0cc04723c */ /* 0x050fec0000001804 */
[C---:B------:R-:W-:Y:S01]  /*9140*/  HMMA.16816.F32 R8, R204.reuse, R210, R8 ;  /* 0x000000d2cc08723c */ /* 0x040fe20000001808 */
[----:B------:R-:W-:Y:S05]  /*9150*/  LDSM.16.M88.4 R208, [R166+0x6000] ;  /* 0x00600000a6d0783b */ /* 0x000fea0000000200 */
[C---:B------:R-:W-:Y:S06]  /*9160*/  HMMA.16816.F32 R12, R204.reuse, R212, R12 ;  /* 0x000000d4cc0c723c */ /* 0x040fec000000180c */
[C---:B------:R-:W-:Y:S01]  /*9170*/  HMMA.16816.F32 R16, R204.reuse, R214, R16 ;  /* 0x000000d6cc10723c */ /* 0x040fe20000001810 */
[----:B------:R-:W-:Y:S05]  /*9180*/  LDSM.16.M88.4 R212, [R166+0x6800] ;  /* 0x00680000a6d4783b */ /* 0x000fea0000000200 */
[C---:B-----5:R-:W-:Y:S06]  /*9190*/  HMMA.16816.F32 R20, R204.reuse, R172, R20 ;  /* 0x000000accc14723c */ /* 0x060fec0000001814 */
[C---:B------:R-:W-:Y:S01]  /*91a0*/  HMMA.16816.F32 R24, R204.reuse, R174, R24 ;  /* 0x000000aecc18723c */ /* 0x040fe20000001818 */
[----:B------:R-:W4:Y:S05]  /*91b0*/  LDSM.16.M88.4 R172, [R166+0x4800] ;  /* 0x00480000a6ac783b */ /* 0x000f2a0000000200 */
[C---:B---3--:R-:W-:Y:S06]  /*91c0*/  HMMA.16816.F32 R28, R204.reuse, R180, R28 ;  /* 0x000000b4cc1c723c */ /* 0x048fec000000181c */
[C---:B------:R-:W-:Y:S01]  /*91d0*/  HMMA.16816.F32 R32, R204.reuse, R182, R32 ;  /* 0x000000b6cc20723c */ /* 0x040fe20000001820 */
[----:B------:R-:W3:Y:S01]  /*91e0*/  LDSM.16.M88.4 R180, [R166+0x7800] ;  /* 0x00780000a6b4783b */ /* 0x000ee20000000200 */
        /* <DEDUP_REMOVED lines=24> */
[C---:B---3--:R-:W-:Y:S06]  /*9370*/  HMMA.16816.F32 R124, R204.reuse, R180, R124 ;  /* 0x000000b4cc7c723c */ /* 0x048fec000000187c */
        /* <DEDUP_REMOVED lines=70> */
.L_x_2246:
        /* <DEDUP_REMOVED lines=54> */
.L_x_2245:
        /* <DEDUP_REMOVED lines=235> */
[----:B------:R-:W-:Y:S06]  /*a9f0*/  ISETP.GT.AND P0, PT, R250, R239, PT ;  /* 0x000000effa00720c */ /* 0x000fec0003f04270 */
        /* <DEDUP_REMOVED lines=590> */
.L_x_2243:
[----:B------:R-:W1:Y:S01]  /*cee0*/  SHFL.BFLY PT, R3, R252, 0x2, 0x1f ;  /* 0x0c401f00fc037f89 */ /* 0x000e6200000e0000 */
[----:B------:R-:W-:Y:S01]  /*cef0*/  MOV R11, 0x3f800000 ;  /* 0x3f800000000b7802 */ /* 0x000fe20000000f00 */
[----:B------:R-:W2:Y:S01]  /*cf00*/  S2UR UR4, SR_CgaCtaId ;  /* 0x00000000000479c3 */ /* 0x000ea20000008800 */
[----:B------:R-:W-:Y:S01]  /*cf10*/  MOV R9, 0x3f800000 ;  /* 0x3f80000000097802 */ /* 0x000fe20000000f00 */
[----:B------:R-:W3:Y:S01]  /*cf20*/  SHFL.BFLY PT, R4, R251, 0x2, 0x1f ;  /* 0x0c401f00fb047f89 */ /* 0x000ee200000e0000 */
[----:B------:R-:W-:Y:S01]  /*cf30*/  UMOV UR5, 0x400 ;  /* 0x0000040000057882 */ /* 0x000fe20000000000 */
[----:B------:R-:W-:Y:S04]  /*cf40*/  BSSY B0, `(.L_x_2248) ;  /* 0x00000ab000007945 */ /* 0x000fe80003800000 */
[----:B------:R-:W-:Y:S01]  /*cf50*/  BAR.SYNC.DEFER_BLOCKING 0x0 ;  /* 0x0000000000007b1d */ /* 0x000fe20000010000 */
[----:B-1----:R-:W-:-:S05]  /*cf60*/  FADD.FTZ R252, R3, R252 ;  /* 0x000000fc03fc7221 */ /* 0x002fca0000010000 */
[----:B------:R-:W1:Y:S01]  /*cf70*/  S2R R3, SR_TID.X ;  /* 0x0000000000037919 */ /* 0x000e620000002100 */
[----:B--2---:R-:W-:Y:S01]  /*cf80*/  ULEA UR4, UR4, UR5, 0x18 ;  /* 0x0000000504047291 */ /* 0x004fe2000f8ec03f */
[----:B---3--:R-:W-:Y:S01]  /*cf90*/  FADD.FTZ R251, R4, R251 ;  /* 0x000000fb04fb7221 */ /* 0x008fe20000010000 */
[----:B------:R-:W2:Y:S01]  /*cfa0*/  S2UR UR5, SR_CTAID.Z ;  /* 0x00000000000579c3 */ /* 0x000ea20000002700 */
[----:B------:R-:W3:Y:S04]  /*cfb0*/  SHFL.BFLY PT, R6, R252, 0x1, 0x1f ;  /* 0x0c201f00fc067f89 */ /* 0x000ee800000e0000 */
[----:B------:R-:W4:Y:S01]  /*cfc0*/  SHFL.BFLY PT, R5, R251, 0x1, 0x1f ;  /* 0x0c201f00fb057f89 */ /* 0x000f2200000e0000 */
[----:B---3--:R-:W-:Y:S01]  /*cfd0*/  FADD.FTZ R6, R252, R6 ;  /* 0x00000006fc067221 */ /* 0x008fe20000010000 */
[----:B-1----:R-:W-:Y:S01]  /*cfe0*/  SHF.R.S32.HI R10, RZ, 0x1f, R3 ;  /* 0x0000001fff0a7819 */ /* 0x002fe20000011403 */
[----:B----4-:R-:W-:-:S03]  /*cff0*/  FADD.FTZ R5, R251, R5 ;  /* 0x00000005fb057221 */ /* 0x010fc60000010000 */
[----:B------:R-:W-:Y:S02]  /*d000*/  FSETP.NE.FTZ.AND P4, PT, R6, RZ, PT ;  /* 0x000000ff0600720b */ /* 0x000fe40003f95000 */
[CC--:B------:R-:W-:Y:S02]  /*d010*/  LEA.HI R13, R10.reuse, R3.reuse, RZ, 0x2 ;  /* 0x000000030a0d7211 */ /* 0x0c0fe400078f10ff */
[----:B------:R-:W-:Y:S02]  /*d020*/  FSETP.NE.FTZ.AND P3, PT, R5, RZ, PT ;  /* 0x000000ff0500720b */ /* 0x000fe40003f75000 */
[--C-:B------:R-:W-:Y:S02]  /*d030*/  SHF.R.S32.HI R12, RZ, 0x2, R13.reuse ;  /* 0x00000002ff0c7819 */ /* 0x100fe4000001140d */
[----:B------:R-:W-:Y:S02]  /*d040*/  SHF.R.S32.HI R8, RZ, 0x1f, R13 ;  /* 0x0000001fff087819 */ /* 0x000fe4000001140d */
[----:B------:R-:W-:-:S02]  /*d050*/  LEA.HI R4, R10, R3, RZ, 0x5 ;  /* 0x000000030a047211 */ /* 0x000fc400078f28ff */
[----:B------:R-:W-:Y:S01]  /*d060*/  LEA.HI R8, R8, R12, RZ, 0x3 ;  /* 0x0000000c08087211 */ /* 0x000fe200078f18ff */
[----:B------:R-:W1:Y:S01]  /*d070*/  @P4 MUFU.RCP R11, R6 ;  /* 0x00000006000b4308 */ /* 0x000e620000001000 */
[----:B------:R-:W-:Y:S01]  /*d080*/  LEA.HI R10, R10, R3, RZ, 0x4 ;  /* 0x000000030a0a7211 */ /* 0x000fe200078f20ff */
[----:B------:R-:W3:Y:S01]  /*d090*/  @P4 LDC R51, c[0x0][0x2e8] ;  /* 0x0000ba00ff334b82 */ /* 0x000ee20000000800 */
[----:B------:R-:W-:Y:S02]  /*d0a0*/  LOP3.LUT R8, R8, 0xfffffff8, RZ, 0xc0, !PT ;  /* 0xfffffff808087812 */ /* 0x000fe400078ec0ff */
[----:B------:R-:W-:Y:S02]  /*d0b0*/  LOP3.LUT R13, R13, 0x1ffffffc, RZ, 0xc0, !PT ;  /* 0x1ffffffc0d0d7812 */ /* 0x000fe400078ec0ff */
[----:B------:R-:W-:Y:S01]  /*d0c0*/  IADD3 R8, R12, -R8, RZ ;  /* 0x800000080c087210 */ /* 0x000fe20007ffe0ff */
[----:B------:R-:W4:Y:S01]  /*d0d0*/  @P3 MUFU.RCP R9, R5 ;  /* 0x0000000500093308 */ /* 0x000f220000001000 */
[----:B------:R-:W-:Y:S01]  /*d0e0*/  LOP3.LUT R12, R10, 0xfffffff0, RZ, 0xc0, !PT ;  /* 0xfffffff00a0c7812 */ /* 0x000fe200078ec0ff */
[----:B------:R-:W-:Y:S01]  /*d0f0*/  IMAD.IADD R13, R3, 0x1, -R13 ;  /* 0x00000001030d7824 */ /* 0x000fe200078e0a0d */
[----:B------:R-:W-:Y:S01]  /*d100*/  SHF.R.S32.HI R7, RZ, 0x5, R4 ;  /* 0x00000005ff077819 */ /* 0x000fe20000011404 */
[----:B------:R-:W5:Y:S01]  /*d110*/  @P3 LDC R50, c[0x0][0x2e8] ;  /* 0x0000ba00ff323b82 */ /* 0x000f620000000800 */
[----:B------:R-:W-:-:S02]  /*d120*/  SHF.L.U32 R15, R8, 0x6, RZ ;  /* 0x00000006080f7819 */ /* 0x000fc400000006ff */
[----:B------:R-:W-:Y:S01]  /*d130*/  R2P PR, R8, 0x6 ;  /* 0x0000000608007804 */ /* 0x000fe20000000000 */
[----:B------:R-:W-:Y:S02]  /*d140*/  IMAD R7, R7, 0x200, R13 ;  /* 0x0000020007077824 */ /* 0x000fe400078e020d */
        /* <DEDUP_REMOVED lines=17> */
[----:B------:R-:W-:Y:S01]  /*d260*/  IMAD.IADD R10, R3, 0x1, -R12 ;  /* 0x00000001030a7824 */ /* 0x000fe200078e0a0c */
[----:B------:R-:W-:Y:S01]  /*d270*/  LOP3.LUT R15, R15, 0x1c0, RZ, 0xc0, !PT ;  /* 0x000001c00f0f7812 */ /* 0x000fe200078ec0ff */
[----:B----4-:R-:W-:Y:S01]  /*d280*/  FMUL.FTZ R163, R9, R163 ;  /* 0x000000a309a37220 */ /* 0x010fe20000410000 */
[----:B------:R-:W-:Y:S01]  /*d290*/  SHF.L.U32 R13, R11, 0x6, RZ ;  /* 0x000000060b0d7819 */ /* 0x000fe200000006ff */
[C---:B------:R-:W-:Y:S01]  /*d2a0*/  FMUL.FTZ R162, R9.reuse, R162 ;  /* 0x000000a209a27220 */ /* 0x040fe20000410000 */
[----:B------:R-:W-:Y:S01]  /*d2b0*/  LEA.HI R12, R10, R10, RZ, 0x1 ;  /* 0x0000000a0a0c7211 */ /* 0x000fe200078f08ff */
[----:B------:R-:W-:Y:S01]  /*d2c0*/  FMUL.FTZ R159, R9, R159 ;  /* 0x0000009f099f7220 */ /* 0x000fe20000410000 */
[----:B------:R-:W-:Y:S01]  /*d2d0*/  LOP3.LUT R13, R13, 0x1c0, RZ, 0xc0, !PT ;  /* 0x000001c00d0d7812 */ /* 0x000fe200078ec0ff */
[C---:B------:R-:W-:Y:S01]  /*d2e0*/  FMUL.FTZ R158, R9.reuse, R158 ;  /* 0x0000009e099e7220 */ /* 0x040fe20000410000 */
[----:B------:R-:W-:Y:S01]  /*d2f0*/  FMUL.FTZ R155, R9, R155 ;  /* 0x0000009b099b7220 */ /* 0x000fe20000410000 */
[----:B------:R-:W-:-:S02]  /*d300*/  IMAD.SHL.U32 R14, R12, 0x4, RZ ;  /* 0x000000040c0e7824 */ /* 0x000fc400078e00ff */
[C---:B------:R-:W-:Y:S01]  /*d310*/  FMUL.FTZ R154, R9.reuse, R154 ;  /* 0x0000009a099a7220 */ /* 0x040fe20000410000 */
[C---:B------:R-:W-:Y:S01]  /*d320*/  FMUL.FTZ R151, R9.reuse, R151 ;  /* 0x0000009709977220 */ /* 0x040fe20000410000 */
[C---:B------:R-:W-:Y:S01]  /*d330*/  FMUL.FTZ R150, R9.reuse, R150 ;  /* 0x0000009609967220 */ /* 0x040fe20000410000 */
[----:B------:R-:W-:Y:S01]  /*d340*/  FMUL.FTZ R147, R9, R147 ;  /* 0x0000009309937220 */ /* 0x000fe20000410000 */
[----:B------:R-:W-:Y:S01]  /*d350*/  LOP3.LUT R14, R13, 0x38, R14, 0xf8, !PT ;  /* 0x000000380d0e7812 */ /* 0x000fe200078ef80e */
[C---:B------:R-:W-:Y:S01]  /*d360*/  FMUL.FTZ R146, R9.reuse, R146 ;  /* 0x0000009209927220 */ /* 0x040fe20000410000 */
[----:B------:R-:W-:Y:S01]  /*d370*/  SHF.R.U32.HI R13, RZ, 0x3, R13 ;  /* 0x00000003ff0d7819 */ /* 0x000fe2000001160d */
[C---:B------:R-:W-:Y:S01]  /*d380*/  FMUL.FTZ R143, R9.reuse, R143 ;  /* 0x0000008f098f7220 */ /* 0x040fe20000410000 */
[C---:B------:R-:W-:Y:S01]  /*d390*/  FMUL.FTZ R142, R9.reuse, R142 ;  /* 0x0000008e098e7220 */ /* 0x040fe20000410000 */
[C---:B------:R-:W-:Y:S01]  /*d3a0*/  FMUL.FTZ R139, R9.reuse, R139 ;  /* 0x0000008b098b7220 */ /* 0x040fe20000410000 */
[C---:B------:R-:W-:Y:S01]  /*d3b0*/  FMUL.FTZ R138, R9.reuse, R138 ;  /* 0x0000008a098a7220 */ /* 0x040fe20000410000 */
[C---:B------:R-:W-:Y:S01]  /*d3c0*/  FMUL.FTZ R135, R9.reuse, R135 ;  /* 0x0000008709877220 */ /* 0x040fe20000410000 */
[----:B------:R-:W-:Y:S01]  /*d3d0*/  FMUL.FTZ R134, R9, R134 ;  /* 0x0000008609867220 */ /* 0x000fe20000410000 */
[----:B------:R-:W-:Y:S01]  /*d3e0*/  LOP3.LUT R9, R8, 0x1, RZ, 0xc0, !PT ;  /* 0x0000000108097812 */ /* 0x000fe200078ec0ff */
[----:B------:R-:W1:Y:S01]  /*d3f0*/  @P4 MUFU.LG2 R6, R6 ;  /* 0x0000000600064308 */ /* 0x000e620000000c00 */
[----:B------:R-:W-:Y:S01]  /*d400*/  LOP3.LUT R13, R14, R13, RZ, 0x3c, !PT ;  /* 0x0000000d0e0d7212 */ /* 0x000fe200078e3cff */
[----:B------:R-:W4:Y:S01]  /*d410*/  S2R R8, SR_TID.X ;  /* 0x0000000000087919 */ /* 0x000f220000002100 */
[----:B------:R-:W-:-:S02]  /*d420*/  LEA.HI R14, R15, R15, RZ, 0x1d ;  /* 0x0000000f0f0e7211 */ /* 0x000fc400078fe8ff */
[----:B------:R-:W-:Y:S02]  /*d430*/  LOP3.LUT R12, R12, 0xffffffe, RZ, 0xc0, !PT ;  /* 0x0ffffffe0c0c7812 */ /* 0x000fe400078ec0ff */
[----:B------:R-:W-:Y:S01]  /*d440*/  ISETP.NE.U32.AND P0, PT, R9, 0x1, PT ;  /* 0x000000010900780c */ /* 0x000fe20003f05070 */
[----:B------:R-:W-:Y:S01]  /*d450*/  IMAD.MOV.U32 R9, RZ, RZ, 0x20 ;  /* 0x00000020ff097424 */ /* 0x000fe200078e00ff */
[----:B------:R-:W-:Y:S01]  /*d460*/  LEA R14, R7, R14, 0x1 ;  /* 0x0000000e070e7211 */ /* 0x000fe200078e08ff */
[----:B------:R-:W-:Y:S01]  /*d470*/  IMAD.IADD R7, R10, 0x1, -R12 ;  /* 0x000000010a077824 */ /* 0x000fe200078e0a0c */
[----:B------:R-:W-:Y:S01]  /*d480*/  MOV R12, 0x40 ;  /* 0x00000040000c7802 */ /* 0x000fe20000000f00 */
[----:B------:R-:W2:Y:S01]  /*d490*/  @P3 MUFU.LG2 R5, R5 ;  /* 0x0000000500053308 */ /* 0x000ea20000000c00 */
[----:B------:R-:W-:Y:S01]  /*d4a0*/  LEA R14, R14, UR4, 0x2 ;  /* 0x000000040e0e7c11 */ /* 0x000fe2000f8e10ff */
[----:B------:R-:W-:Y:S01]  /*d4b0*/  IMAD R7, R7, 0x4, R13 ;  /* 0x0000000407077824 */ /* 0x000fe200078e020d */
[----:B------:R-:W-:-:S02]  /*d4c0*/  SEL R9, R9, 0xffffffe0, P0 ;  /* 0xffffffe009097807 */ /* 0x000fc40000000000 */
[----:B------:R-:W-:Y:S01]  /*d4d0*/  SEL R12, R12, 0xffffffc0, !P1 ;  /* 0xffffffc00c0c7807 */ /* 0x000fe20004800000 */
[----:B------:R-:W-:Y:S01]  /*d4e0*/  STS.64 [R14], R160 ;  /* 0x000000a00e007388 */ /* 0x000fe20000000a00 */
[----:B------:R-:W-:Y:S01]  /*d4f0*/  IADD3 R15, R14, 0x80, RZ ;  /* 0x000000800e0f7810 */ /* 0x000fe20007ffe0ff */
[----:B-1----:R-:W-:Y:S01]  /*d500*/  @P4 FMUL.FTZ R6, R6, 0.69314718246459960938 ;  /* 0x3f31721806064820 */ /* 0x002fe20000410000 */
[C---:B------:R-:W-:Y:S01]  /*d510*/  IADD3 R13, R14.reuse, R9, RZ ;  /* 0x000000090e0d7210 */ /* 0x040fe20007ffe0ff */
[C-C-:B------:R-:W-:Y:S01]  /*d520*/  IMAD.IADD R16, R14.reuse, 0x1, R12.reuse ;  /* 0x000000010e107824 */ /* 0x140fe200078e020c */
[----:B------:R-:W-:Y:S01]  /*d530*/  @P2 IADD3 R15, R14, -0x80, RZ ;  /* 0xffffff800e0f2810 */ /* 0x000fe20007ffe0ff */
[----:B------:R-:W-:Y:S01]  /*d540*/  STS.64 [R14+0x800], R162 ;  /* 0x000800a20e007388 */ /* 0x000fe20000000a00 */
[----:B------:R-:W-:Y:S01]  /*d550*/  LOP3.LUT R4, R4, 0xffffffe0, RZ, 0xc0, !PT ;  /* 0xffffffe004047812 */ /* 0x000fe200078ec0ff */
[----:B------:R-:W-:Y:S02]  /*d560*/  IMAD.IADD R17, R13, 0x1, R12 ;  /* 0x000000010d117824 */ /* 0x000fe400078e020c */
[----:B------:R-:W-:Y:S01]  /*d570*/  IMAD.IADD R9, R9, 0x1, R15 ;  /* 0x0000000109097824 */ /* 0x000fe200078e020f */
[----:B------:R-:W-:Y:S01]  /*d580*/  STS.64 [R13], R156 ;  /* 0x0000009c0d007388 */ /* 0x000fe20000000a00 */
[----:B------:R-:W-:Y:S01]  /*d590*/  IMAD.IADD R4, R3, 0x1, -R4 ;  /* 0x0000000103047824 */ /* 0x000fe200078e0a04 */
[----:B------:R-:W-:Y:S01]  /*d5a0*/  IADD3 R3, -R245, RZ, RZ ;  /* 0x000000fff5037210 */ /* 0x000fe20007ffe1ff */
[----:B--2---:R-:W-:Y:S01]  /*d5b0*/  @P3 FMUL.FTZ R5, R5, 0.69314718246459960938 ;  /* 0x3f31721805053820 */ /* 0x004fe20000410000 */
[----:B------:R1:W-:Y:S01]  /*d5c0*/  STS.64 [R13+0x800], R158 ;  /* 0x0008009e0d007388 */ /* 0x0003e20000000a00 */
[----:B----4-:R-:W-:-:S02]  /*d5d0*/  SHF.R.S32.HI R49, RZ, 0x1f, R8 ;  /* 0x0000001fff317819 */ /* 0x010fc40000011408 */
[----:B------:R-:W-:Y:S01]  /*d5e0*/  LOP3.LUT P0, RZ, R4, 0x3, RZ, 0xc0, !PT ;  /* 0x0000000304ff7812 */ /* 0x000fe2000780c0ff */
[----:B------:R-:W-:Y:S01]  /*d5f0*/  STS.64 [R16], R152 ;  /* 0x0000009810007388 */ /* 0x000fe20000000a00 */
[----:B------:R-:W-:-:S03]  /*d600*/  LEA.HI R49, R49, R8, RZ, 0x5 ;  /* 0x0000000831317211 */ /* 0x000fc600078f28ff */
[----:B------:R2:W-:Y:S01]  /*d610*/  STS.64 [R16+0x800], R154 ;  /* 0x0008009a10007388 */ /* 0x0005e20000000a00 */
[----:B------:R-:W-:-:S03]  /*d620*/  LOP3.LUT R48, R49, 0xffffffe0, RZ, 0xc0, !PT ;  /* 0xffffffe031307812 */ /* 0x000fc600078ec0ff */
[----:B------:R-:W-:Y:S01]  /*d630*/  STS.64 [R17], R148 ;  /* 0x0000009411007388 */ /* 0x000fe20000000a00 */
[----:B------:R-:W-:-:S03]  /*d640*/  IADD3 R48, -R48, R8, RZ ;  /* 0x0000000830307210 */ /* 0x000fc60007ffe1ff */
[----:B------:R-:W-:Y:S01]  /*d650*/  STS.64 [R17+0x800], R150 ;  /* 0x0008009611007388 */ /* 0x000fe20000000a00 */
[----:B------:R-:W-:-:S03]  /*d660*/  SHF.R.S32.HI R8, RZ, 0x1f, R48 ;  /* 0x0000001fff087819 */ /* 0x000fc60000011430 */
[----:B------:R-:W-:Y:S01]  /*d670*/  STS.64 [R15], R144 ;  /* 0x000000900f007388 */ /* 0x000fe20000000a00 */
[----:B------:R-:W-:Y:S02]  /*d680*/  LEA.HI R8, R8, R48, RZ, 0x2 ;  /* 0x0000003008087211 */ /* 0x000fe400078f10ff */
[----:B------:R-:W-:Y:S01]  /*d690*/  SHF.L.U32 R48, R10, 0x2, RZ ;  /* 0x000000020a307819 */ /* 0x000fe200000006ff */
[----:B------:R4:W-:Y:S01]  /*d6a0*/  STS.64 [R15+0x800], R146 ;  /* 0x000800920f007388 */ /* 0x0009e20000000a00 */
[----:B------:R-:W-:Y:S02]  /*d6b0*/  SHF.R.S32.HI R8, RZ, 0x2, R8 ;  /* 0x00000002ff087819 */ /* 0x000fe40000011408 */
[C---:B-1----:R-:W-:Y:S01]  /*d6c0*/  IADD3 R13, R12.reuse, R15, RZ ;  /* 0x0000000f0c0d7210 */ /* 0x042fe20007ffe0ff */
[----:B------:R-:W-:Y:S01]  /*d6d0*/  IMAD.IADD R12, R12, 0x1, R9 ;  /* 0x000000010c0c7824 */ /* 0x000fe200078e0209 */
[----:B------:R-:W-:Y:S04]  /*d6e0*/  STS.64 [R9], R140 ;  /* 0x0000008c09007388 */ /* 0x000fe80000000a00 */
[----:B------:R1:W-:Y:S01]  /*d6f0*/  STS.64 [R9+0x800], R142 ;  /* 0x0008008e09007388 */ /* 0x0003e20000000a00 */
[----:B--2---:R-:W-:-:S03]  /*d700*/  LEA R16, R7, UR4, 0x2 ;  /* 0x0000000407107c11 */ /* 0x004fc6000f8e10ff */
[----:B------:R-:W-:Y:S01]  /*d710*/  STS.64 [R13], R136 ;  /* 0x000000880d007388 */ /* 0x000fe20000000a00 */
[--C-:B------:R-:W-:Y:S02]  /*d720*/  SHF.R.S32.HI R7, RZ, 0x5, R49.reuse ;  /* 0x00000005ff077819 */ /* 0x100fe40000011431 */
[----:B------:R-:W-:Y:S01]  /*d730*/  SHF.R.S32.HI R49, RZ, 0x1f, R49 ;  /* 0x0000001fff317819 */ /* 0x000fe20000011431 */
[----:B------:R-:W-:Y:S03]  /*d740*/  STS.64 [R13+0x800], R138 ;  /* 0x0008008a0d007388 */ /* 0x000fe60000000a00 */
[----:B------:R-:W-:Y:S01]  /*d750*/  LEA.HI R49, R49, R7, RZ, 0x2 ;  /* 0x0000000731317211 */ /* 0x000fe200078f10ff */
[----:B------:R-:W-:Y:S03]  /*d760*/  STS.64 [R12], R132 ;  /* 0x000000840c007388 */ /* 0x000fe60000000a00 */
[----:B------:R-:W-:Y:S01]  /*d770*/  LOP3.LUT R49, R49, 0xfffffffc, RZ, 0xc0, !PT ;  /* 0xfffffffc31317812 */ /* 0x000fe200078ec0ff */
[----:B------:R2:W-:Y:S01]  /*d780*/  STS.64 [R12+0x800], R134 ;  /* 0x000800860c007388 */ /* 0x0005e20000000a00 */
[----:B----4-:R-:W4:Y:S02]  /*d790*/  LDC R15, c[0x0][0x270] ;  /* 0x00009c00ff0f7b82 */ /* 0x010f240000000800 */
[----:B------:R-:W-:-:S06]  /*d7a0*/  IADD3 R49, R7, -R49, RZ ;  /* 0x8000003107317210 */ /* 0x000fcc0007ffe0ff */
[----:B------:R-:W-:Y:S01]  /*d7b0*/  BAR.SYNC.DEFER_BLOCKING 0x0 ;  /* 0x0000000000007b1d */ /* 0x000fe20000010000 */
[----:B------:R-:W-:Y:S01]  /*d7c0*/  MOV R7, 0xff800000 ;  /* 0xff80000000077802 */ /* 0x000fe20000000f00 */
[----:B---3--:R-:W-:Y:S01]  /*d7d0*/  @P4 FFMA.FTZ R7, R2, R51, R6 ;  /* 0x0000003302074223 */ /* 0x008fe20000010006 */
[----:B------:R-:W-:Y:S01]  /*d7e0*/  IMAD R8, R49, 0x10, R8 ;  /* 0x0000001031087824 */ /* 0x000fe200078e0208 */
[----:B------:R-:W-:Y:S02]  /*d7f0*/  SHF.R.S32.HI R49, RZ, 0x1f, R48 ;  /* 0x0000001fff317819 */ /* 0x000fe40000011430 */
[----:B-1----:R-:W1:Y:S01]  /*d800*/  S2R R9, SR_CTAID.Y ;  /* 0x0000000000097919 */ /* 0x002e620000002600 */
[----:B------:R-:W3:Y:S01]  /*d810*/  S2R R14, SR_CTAID.X ;  /* 0x00000000000e7919 */ /* 0x000ee20000002500 */
[----:B----4-:R-:W-:Y:S01]  /*d820*/  IMAD R3, R15, R3, UR5 ;  /* 0x000000050f037e24 */ /* 0x010fe2000f8e0203 */
[----:B--2---:R-:W1:Y:S01]  /*d830*/  LDC.64 R12, c[0x0][0x2c0] ;  /* 0x0000b000ff0c7b82 */ /* 0x004e620000000a00 */
[----:B------:R2:W4:Y:S04]  /*d840*/  LDS.128 R44, [R16] ;  /* 0x00000000102c7984 */ /* 0x0005280000000c00 */
[----:B------:R2:W1:Y:S04]  /*d850*/  LDS.128 R40, [R16+0x800] ;  /* 0x0008000010287984 */ /* 0x0004680000000c00 */
[----:B------:R2:W2:Y:S04]  /*d860*/  LDS.128 R36, [R16+0x1000] ;  /* 0x0010000010247984 */ /* 0x0004a80000000c00 */
[----:B------:R1:W2:Y:S04]  /*d870*/  LDS.128 R32, [R16+0x1800] ;  /* 0x0018000010207984 */ /* 0x0002a80000000c00 */
[----:B------:R1:W2:Y:S04]  /*d880*/  LDS.128 R28, [R16+0x2000] ;  /* 0x00200000101c7984 */ /* 0x0002a80000000c00 */
[----:B------:R1:W2:Y:S01]  /*d890*/  LDS.128 R24, [R16+0x2800] ;  /* 0x0028000010187984 */ /* 0x0002a20000000c00 */
[----:B---3--:R-:W-:Y:S01]  /*d8a0*/  SHF.L.U32 R4, R14, 0x6, RZ ;  /* 0x000000060e047819 */ /* 0x008fe200000006ff */
[----:B-1----:R-:W-:-:S02]  /*d8b0*/  IMAD R9, R9, R12, R245 ;  /* 0x0000000c09097224 */ /* 0x002fc400078e02f5 */
[----:B------:R1:W3:Y:S01]  /*d8c0*/  LDS.128 R20, [R16+0x3000] ;  /* 0x0030000010147984 */ /* 0x0002e20000000c00 */
[----:B------:R-:W-:Y:S02]  /*d8d0*/  IMAD.MOV.U32 R12, RZ, RZ, -0x800000 ;  /* 0xff800000ff0c7424 */ /* 0x000fe400078e00ff */
[----:B-----5:R-:W-:Y:S01]  /*d8e0*/  @P3 FFMA.FTZ R12, R0, R50, R5 ;  /* 0x00000032000c3223 */ /* 0x020fe20000010005 */
[----:B------:R-:W-:Y:S01]  /*d8f0*/  IMAD R3, R9, R15, R3 ;  /* 0x0000000f09037224 */ /* 0x000fe200078e0203 */
[----:B------:R-:W1:Y:S03]  /*d900*/  LDS.128 R16, [R16+0x3800] ;  /* 0x0038000010107984 */ /* 0x000e660000000c00 */
[----:B------:R-:W-:Y:S01]  /*d910*/  IMAD R3, R3, R13, R4 ;  /* 0x0000000d03037224 */ /* 0x000fe200078e0204 */
[----:B----4-:R-:W-:Y:S06]  /*d920*/  @P0 BRA `(.L_x_2249) ;  /* 0x0000000000300947 */ /* 0x010fec0003800000 */
[----:B------:R-:W-:Y:S01]  /*d930*/  IMAD R13, R14, -0x40, R13 ;  /* 0xffffffc00e0d7824 */ /* 0x000fe200078e020d */
[----:B------:R-:W-:Y:S01]  /*d940*/  SHF.R.S32.HI R2, RZ, 0x1f, R8 ;  /* 0x0000001fff027819 */ /* 0x000fe20000011408 */
[C---:B------:R-:W-:Y:S01]  /*d950*/  VIADD R4, R8.reuse, 0x8 ;  /* 0x0000000808047836 */ /* 0x040fe20000000000 */
[C---:B------:R-:W-:Y:S01]  /*d960*/  IADD3 R0, P0, R3.reuse, R8, RZ ;  /* 0x0000000803007210 */ /* 0x040fe20007f1e0ff */
[----:B------:R-:W-:Y:S01]  /*d970*/  ULDC.64 UR4, c[0x0][0x2b8] ;  /* 0x0000ae0000047ab9 */ /* 0x000fe20000000a00 */
[-C--:B------:R-:W-:Y:S02]  /*d980*/  ISETP.GE.AND P2, PT, R8, R13.reuse, PT ;  /* 0x0000000d0800720c */ /* 0x080fe40003f46270 */
[----:B------:R-:W-:Y:S02]  /*d990*/  ISETP.GE.AND P1, PT, R4, R13, PT ;  /* 0x0000000d0400720c */ /* 0x000fe40003f26270 */
[----:B------:R-:W-:Y:S02]  /*d9a0*/  LEA.HI.X.SX32 R2, R3, R2, 0x1, P0 ;  /* 0x0000000203027211 */ /* 0x000fe400000f0eff */
[----:B------:R-:W-:-:S04]  /*d9b0*/  LEA R4, P0, R0, UR4, 0x2 ;  /* 0x0000000400047c11 */ /* 0x000fc8000f8010ff */
[----:B------:R-:W-:-:S05]  /*d9c0*/  LEA.HI.X R5, R0, UR5, R2, 0x2, P0 ;  /* 0x0000000500057c11 */ /* 0x000fca00080f1402 */
[----:B------:R4:W-:Y:S04]  /*d9d0*/  @!P2 STG.E desc[UR20][R4.64], R7 ;  /* 0x000000070400a986 */ /* 0x0009e8000c101914 */
[----:B------:R4:W-:Y:S02]  /*d9e0*/  @!P1 STG.E desc[UR20][R4.64+0x20], R12 ;  /* 0x0000200c04009986 */ /* 0x0009e4000c101914 */
.L_x_2249:
[----:B------:R-:W-:Y:S05]  /*d9f0*/  BSYNC B0 ;  /* 0x0000000000007941 */ /* 0x000fea0003800000 */
.L_x_2248:
[----:B------:R-:W-:Y:S01]  /*da00*/  ULDC UR4, c[0x0][0x2dc] ;  /* 0x0000b70000047ab9 */ /* 0x000fe20000000800 */
[----:B------:R-:W-:-:S04]  /*da10*/  IMAD.WIDE R48, R11, 0x40, R48 ;  /* 0x000000400b307825 */ /* 0x000fc800078e0230 */
[----:B------:R-:W-:Y:S01]  /*da20*/  IMAD R3, R3, UR4, RZ ;  /* 0x0000000403037c24 */ /* 0x000fe2000f8e02ff */
[----:B------:R-:W-:-:S04]  /*da30*/  ULDC.64 UR4, c[0x0][0x288] ;  /* 0x0000a20000047ab9 */ /* 0x000fc80000000a00 */
[----:B------:R-:W-:-:S04]  /*da40*/  IADD3 R0, P0, R3, R48, RZ ;  /* 0x0000003003007210 */ /* 0x000fc80007f1e0ff */
[----:B------:R-:W-:Y:S02]  /*da50*/  LEA.HI.X.SX32 R3, R3, R49, 0x1, P0 ;  /* 0x0000003103037211 */ /* 0x000fe400000f0eff */
[----:B------:R-:W-:-:S04]  /*da60*/  LEA R2, P0, R0, UR4, 0x2 ;  /* 0x0000000400027c11 */ /* 0x000fc8000f8010ff */
[----:B------:R-:W-:-:S05]  /*da70*/  LEA.HI.X R3, R0, UR5, R3, 0x2, P0 ;  /* 0x0000000500037c11 */ /* 0x000fca00080f1403 */
[----:B------:R-:W-:Y:S04]  /*da80*/  STG.E.128 desc[UR20][R2.64], R44 ;  /* 0x0000002c02007986 */ /* 0x000fe8000c101d14 */
[----:B------:R-:W-:Y:S04]  /*da90*/  STG.E.128 desc[UR20][R2.64+0x800], R40 ;  /* 0x0008002802007986 */ /* 0x000fe8000c101d14 */
[----:B--2---:R-:W-:Y:S04]  /*daa0*/  STG.E.128 desc[UR20][R2.64+0x1000], R36 ;  /* 0x0010002402007986 */ /* 0x004fe8000c101d14 */
[----:B------:R-:W-:Y:S04]  /*dab0*/  STG.E.128 desc[UR20][R2.64+0x1800], R32 ;  /* 0x0018002002007986 */ /* 0x000fe8000c101d14 */
[----:B------:R-:W-:Y:S04]  /*dac0*/  STG.E.128 desc[UR20][R2.64+0x2000], R28 ;  /* 0x0020001c02007986 */ /* 0x000fe8000c101d14 */
[----:B------:R-:W-:Y:S04]  /*dad0*/  STG.E.128 desc[UR20][R2.64+0x2800], R24 ;  /* 0x0028001802007986 */ /* 0x000fe8000c101d14 */
[----:B---3--:R-:W-:Y:S04]  /*dae0*/  STG.E.128 desc[UR20][R2.64+0x3000], R20 ;  /* 0x0030001402007986 */ /* 0x008fe8000c101d14 */
[----:B-1----:R-:W-:Y:S01]  /*daf0*/  STG.E.128 desc[UR20][R2.64+0x3800], R16 ;  /* 0x0038001002007986 */ /* 0x002fe2000c101d14 */
[----:B------:R-:W-:Y:S05]  /*db00*/  EXIT ;  /* 0x000000000000794d */ /* 0x000fea0003800000 */
.L_x_2250:
        /* <DEDUP_REMOVED lines=15> */
.L_x_7892:


//--------------------- .text._ZN5flash24flash_fwd_splitkv_kernelI23Flash_fwd_kernel_traitsILi64ELi64ELi256ELi4ELb0ELb0EN7cutlass6half_tE19Flash_kernel_traitsILi64ELi64ELi256ELi4ES3_EELb1ELb0ELb0ELb1ELb1ELb1ELb1ELb0EEEvNS_16Flash_fwd_paramsE --------------------------
	.section	.text._ZN5flash24flash_fwd_splitkv_kernelI23Flash_fwd_kernel_traitsILi64ELi64ELi256ELi4ELb0ELb0EN7cutlass6half_tE19Flash_kernel_traitsILi64ELi64ELi256ELi4ES3_EELb1ELb0ELb0ELb1ELb1ELb1ELb1ELb0EEEvNS_16Flash_fwd_paramsE,"ax",@progbits
	.align	128
        .global         _ZN5flash24flash_fwd_splitkv_kernelI23Flash_fwd_kernel_traitsILi64ELi64ELi256ELi4ELb0ELb0EN7cutlass6half_tE19Flash_kernel_traitsILi64ELi64ELi256ELi4ES3_EELb1ELb0ELb0ELb1ELb1ELb1ELb1ELb0EEEvNS_16Flash_fwd_paramsE
        .type           _ZN5flash24flash_fwd_splitkv_kernelI23Flash_fwd_kernel_traitsILi64ELi64ELi256ELi4ELb0ELb0EN7cutlass6half_tE19Flash_kernel_traitsILi64ELi64ELi256ELi4ES3_EELb1ELb0ELb0ELb1ELb1ELb1ELb1ELb0EEEvNS_16Flash_fwd_paramsE,@function
        .size           _ZN5flash24flash_fwd_splitkv_kernelI23Flash_fwd_kernel_traitsILi64ELi64ELi256ELi4ELb0ELb0EN7cutlass6half_tE19Flash_kernel_traitsILi64ELi64ELi256ELi4ES3_EELb1ELb0ELb0ELb1ELb1ELb1ELb1ELb0EEEvNS_16Flash_fwd_paramsE,(.L_x_7893 - _ZN5flash24flash_fwd_splitkv_kernelI23Flash_fwd_kernel_traitsILi64ELi64ELi256ELi4ELb0ELb0EN7cutlass6half_tE19Flash_kernel_traitsILi64ELi64ELi256ELi4ES3_EELb1ELb0ELb0ELb1ELb1ELb1ELb1ELb0EEEvNS_16Flash_fwd_paramsE)
        .other          _ZN5flash24flash_fwd_splitkv_kernelI23Flash_fwd_kernel_traitsILi64ELi64ELi256ELi4ELb0ELb0EN7cutlass6half_tE19Flash_kernel_traitsILi64ELi64ELi256ELi4ES3_EELb1ELb0ELb0ELb1ELb1ELb1ELb1ELb0EEEvNS_16Flash_fwd_paramsE,@"STO_CUDA_ENTRY STV_DEFAULT"
_ZN5flash24flash_fwd_splitkv_kernelI23Flash_fwd_kernel_traitsILi64ELi64ELi256ELi4ELb0ELb0EN7cutlass6half_tE19Flash_kernel_traitsILi64ELi64ELi256ELi4ES3_EELb1ELb0ELb0ELb1ELb1ELb1ELb1ELb0EEEvNS_16Flash_fwd_paramsE:
.text._ZN5flash24flash_fwd_splitkv_kernelI23Flash_fwd_kernel_traitsILi64ELi64ELi256ELi4ELb0ELb0EN7cutlass6half_tE19Flash_kernel_traitsILi64ELi64ELi256ELi4ES3_EELb1ELb0ELb0ELb1ELb1ELb1ELb1ELb0EEEvNS_16Flash_fwd_paramsE:
[----:B------:R-:W1:Y:S08]  /*0000*/  LDC R1, c[0x0][0x28] ;  /* 0x00000a00ff017b82 */ /* 0x000e700000000800 */
[----:B------:R-:W2:Y:S01]  /*0010*/  LDC R14, c[0x0][0x270] ;  /* 0x00009c00ff0e7b82 */ /* 0x000ea20000000800 */
[----:B------:R-:W-:Y:S01]  /*0020*/  ULDC.64 UR20, c[0x0][0x208] ;  /* 0x0000820000147ab9 */ /* 0x000fe20000000a00 */
[----:B-1----:R-:W-:-:S06]  /*0030*/  VIADD R1, R1, 0xffffffd8 ;  /* 0xffffffd801017836 */ /* 0x002fcc0000000000 */
[----:B------:R-:W1:Y:S08]  /*0040*/  S2UR UR4, SR_CTAID.Z ;  /* 0x00000000000479c3 */ /* 0x000e700000002700 */
[----:B------:R-:W3:Y:S08]  /*0050*/  LDC.64 R4, c[0x0][0x308] ;  /* 0x0000c200ff047b82 */ /* 0x000ef00000000a00 */
[----:B------:R-:W4:Y:S01]  /*0060*/  LDC.64 R6, c[0x0][0x300] ;  /* 0x0000c000ff067b82 */ /* 0x000f220000000a00 */
[----:B--2---:R-:W2:Y:S01]  /*0070*/  I2F.U32.RP R2, R14 ;  /* 0x0000000e00027306 */ /* 0x004ea20000209000 */
[----:B------:R-:W-:Y:S01]  /*0080*/  ISETP.NE.U32.AND P2, PT, R14, RZ, PT ;  /* 0x000000ff0e00720c */ /* 0x000fe20003f45070 */
[----:B------:R-:W1:Y:S01]  /*0090*/  S2R R29, SR_CTAID.X ;  /* 0x00000000001d7919 */ /* 0x000e620000002500 */
[----:B------:R-:W-:Y:S01]  /*00a0*/  IMAD.MOV.U32 R13, RZ, RZ, RZ ;  /* 0x000000ffff0d7224 */ /* 0x000fe200078e00ff */
[----:B------:R-:W-:-:S04]  /*00b0*/  ULDC UR19, c[0x0][0x2c4] ;  /* 0x0000b10000137ab9 */ /* 0x000fc80000000800 */
[----:B--2---:R-:W2:Y:S01]  /*00c0*/  MUFU.RCP R2, R2 ;  /* 0x0000000200027308 */ /* 0x004ea20000001000 */
[----:B---3--:R-:W-:-:S04]  /*00d0*/  ISETP.NE.U32.AND P0, PT, R4, RZ, PT ;  /* 0x000000ff0400720c */ /* 0x008fc80003f05070 */
[----:B------:R-:W-:Y:S02]  /*00e0*/  ISETP.NE.AND.EX P0, PT, R5, RZ, PT, P0 ;  /* 0x000000ff0500720c */ /* 0x000fe40003f05300 */
[----:B----4-:R-:W-:-:S04]  /*00f0*/  ISETP.NE.U32.AND P1, PT, R6, RZ, PT ;  /* 0x000000ff0600720c */ /* 0x010fc80003f25070 */
[----:B------:R-:W-:Y:S02]  /*0100*/  ISETP.NE.AND.EX P1, PT, R7, RZ, PT, P1 ;  /* 0x000000ff0700720c */ /* 0x000fe40003f25310 */
[----:B--2---:R-:W-:-:S04]  /*0110*/  IADD3 R2, R2, 0xffffffe, RZ ;  /* 0x0ffffffe02027810 */ /* 0x004fc80007ffe0ff */
[----:B------:R-:W2:Y:S07]  /*0120*/  F2I.FTZ.U32.TRUNC.NTZ R3, R2 ;  /* 0x0000000200037305 */ /* 0x000eae000021f000 */
[----:B------:R-:W3:Y:S01]  /*0130*/  @P1 LDC.64 R4, c[0x0][0x300] ;  /* 0x0000c000ff041b82 */ /* 0x000ee20000000a00 */
[----:B--2---:R-:W-:Y:S01]  /*0140*/  IMAD.MOV R0, RZ, RZ, -R3 ;  /* 0x000000ffff007224 */ /* 0x004fe200078e0a03 */
[----:B------:R-:W-:-:S03]  /*0150*/  MOV R2, RZ ;  /* 0x000000ff00027202 */ /* 0x000fc60000000f00 */
[----:B------:R-:W-:-:S04]  /*0160*/  IMAD R0, R0, R14, RZ ;  /* 0x0000000e00007224 */ /* 0x000fc800078e02ff */
[----:B------:R-:W-:-:S06]  /*0170*/  IMAD.HI.U32 R2, R3, R0, R2 ;  /* 0x0000000003027227 */ /* 0x000fcc00078e0002 */
[----:B-1----:R-:W-:Y:S02]  /*0180*/  IMAD.HI.U32 R26, R2, UR4, RZ ;  /* 0x00000004021a7c27 */ /* 0x002fe4000f8e00ff */
[----:B------:R-:W1:Y:S02]  /*0190*/  @P0 LDC.64 R2, c[0x0][0x308] ;  /* 0x0000c200ff020b82 */ /* 0x000e640000000a00 */
        /* <DEDUP_REMOVED lines=8> */
[C---:B-1----:R-:W-:Y:S01]  /*0220*/  @P0 IMAD.WIDE R2, R26.reuse, 0x4, R2 ;  /* 0x000000041a020825 */ /* 0x042fe200078e0202 */
[----:B------:R1:W-:Y:S01]  /*0230*/  STL [R1+0x24], R26 ;  /* 0x0000241a01007387 */ /* 0x0003e20000100800 */
[----:B------:R-:W-:Y:S02]  /*0240*/  SHF.L.U32 R135, R29, 0x6, RZ ;  /* 0x000000061d877819 */ /* 0x000fe400000006ff */
[----:B---3--:R-:W-:Y:S01]  /*0250*/  @P1 IMAD.WIDE R4, R26, 0x4, R4 ;  /* 0x000000041a041825 */ /* 0x008fe200078e0204 */
[----:B------:R1:W5:Y:S04]  /*0260*/  @P0 LDG.E R12, desc[UR20][R2.64] ;  /* 0x00000014020c0981 */ /* 0x000368000c1e1900 */
[----:B------:R1:W5:Y:S01]  /*0270*/  @P1 LDG.E R13, desc[UR20][R4.64] ;  /* 0x00000014040d1981 */ /* 0x000362000c1e1900 */
[----:B------:R-:W-:Y:S01]  /*0280*/  ISETP.GE.AND P1, PT, R135, UR19, PT ;  /* 0x0000001387007c0c */ /* 0x000fe2000bf26270 */
[----:B------:R-:W-:-:S04]  /*0290*/  IMAD.MOV R0, RZ, RZ, -R26 ;  /* 0x000000ffff007224 */ /* 0x000fc800078e0a1a */
[----:B------:R-:W-:-:S08]  /*02a0*/  IMAD R22, R14, R0, UR4 ;  /* 0x000000040e167e24 */ /* 0x000fd0000f8e0200 */
[----:B------:R-:W-:Y:S05]  /*02b0*/  @P1 EXIT ;  /* 0x000000000000194d */ /* 0x000fea0003800000 */
[----:B------:R-:W2:Y:S01]  /*02c0*/  LDC R6, c[0x0][0x10] ;  /* 0x00000400ff067b82 */ /* 0x000ea20000000800 */
[----:B-----5:R-:W-:Y:S01]  /*02d0*/  @P0 IMAD.IADD R27, R12, 0x1, -R13 ;  /* 0x000000010c1b0824 */ /* 0x020fe200078e0a0d */
[----:B------:R-:W-:Y:S01]  /*02e0*/  ULDC UR18, c[0x0][0x398] ;  /* 0x0000e60000127ab9 */ /* 0x000fe20000000800 */
[----:B------:R-:W3:Y:S05]  /*02f0*/  S2R R134, SR_TID.X ;  /* 0x0000000000867919 */ /* 0x000eea0000002100 */
[----:B------:R-:W4:Y:S01]  /*0300*/  @!P0 LDC.64 R10, c[0x0][0x318] ;  /* 0x0000c600ff0a8b82 */ /* 0x000f220000000a00 */
[-C--:B--2---:R-:W-:Y:S02]  /*0310*/  IABS R0, R6.reuse ;  /* 0x0000000600007213 */ /* 0x084fe40000000000 */
[----:B------:R-:W-:-:S03]  /*0320*/  IABS R8, R6 ;  /* 0x0000000600087213 */ /* 0x000fc60000000000 */
[----:B-1----:R-:W-:Y:S02]  /*0330*/  IMAD.MOV.U32 R4, RZ, RZ, R0 ;  /* 0x000000ffff047224 */ /* 0x002fe400078e0000 */
[----:B------:R-:W1:Y:S01]  /*0340*/  LDC R0, c[0x0][0x2c8] ;  /* 0x0000b200ff007b82 */ /* 0x000e620000000800 */
[----:B----4-:R-:W-:Y:S01]  /*0350*/  @!P0 ISETP.NE.U32.AND P1, PT, R10, RZ, PT ;  /* 0x000000ff0a00820c */ /* 0x010fe20003f25070 */
[----:B------:R-:W2:Y:S01]  /*0360*/  I2F.RP R2, R4 ;  /* 0x0000000400027306 */ /* 0x000ea20000209400 */
[----:B------:R-:W4:Y:S02]  /*0370*/  S2R R10, SR_CTAID.Y ;  /* 0x00000000000a7919 */ /* 0x000f240000002600 */
[----:B------:R-:W-:-:S05]  /*0380*/  @!P0 ISETP.NE.AND.EX P1, PT, R11, RZ, PT, P1 ;  /* 0x000000ff0b00820c */ /* 0x000fca0003f25310 */
[----:B--2---:R-:W2:Y:S01]  /*0390*/  MUFU.RCP R2, R2 ;  /* 0x0000000200027308 */ /* 0x004ea20000001000 */
[----:B-1----:R-:W-:Y:S02]  /*03a0*/  VIADD R0, R0, 0xff ;  /* 0x000000ff00007836 */ /* 0x002fe40000000000 */
[----:B--2---:R-:W-:-:S05]  /*03b0*/  VIADD R2, R2, 0xffffffe ;  /* 0x0ffffffe02027836 */ /* 0x004fca0000000000 */
[----:B------:R1:W2:Y:S02]  /*03c0*/  F2I.FTZ.U32.TRUNC.NTZ R3, R2 ;  /* 0x0000000200037305 */ /* 0x0002a4000021f000 */
[----:B-1----:R-:W-:-:S04]  /*03d0*/  SHF.R.S32.HI R2, RZ, 0x1f, R0 ;  /* 0x0000001fff027819 */ /* 0x002fc80000011400 */
[----:B------:R-:W-:Y:S01]  /*03e0*/  LEA.HI R0, R2, R0, RZ, 0x8 ;  /* 0x0000000002007211 */ /* 0x000fe200078f40ff */
[----:B--2---:R-:W-:-:S03]  /*03f0*/  IMAD.MOV R2, RZ, RZ, -R3 ;  /* 0x000000ffff027224 */ /* 0x004fc600078e0a03 */
        /* <DEDUP_REMOVED lines=8> */
[----:B------:R-:W-:Y:S01]  /*0480*/  IMAD.MOV.U32 R3, RZ, RZ, R0 ;  /* 0x000000ffff037224 */ /* 0x000fe200078e0000 */
[----:B------:R-:W1:Y:S01]  /*0490*/  @!P0 LDC.64 R8, c[0x0][0x2c8] ;  /* 0x0000b200ff088b82 */ /* 0x000e620000000a00 */
[----:B------:R-:W-:-:S04]  /*04a0*/  IMAD.HI.U32 R0, R5, R2, RZ ;  /* 0x0000000205007227 */ /* 0x000fc800078e00ff */
[----:B------:R-:W-:-:S05]  /*04b0*/  IMAD R2, R0, R3, R2 ;  /* 0x0000000300027224 */ /* 0x000fca00078e0202 */
[----:B------:R-:W-:-:S13]  /*04c0*/  ISETP.GT.U32.AND P2, PT, R4, R2, PT ;  /* 0x000000020400720c */ /* 0x000fda0003f44070 */
[----:B------:R-:W-:Y:S01]  /*04d0*/  @!P2 IMAD.IADD R2, R2, 0x1, -R4 ;  /* 0x000000010202a824 */ /* 0x000fe200078e0a04 */
[----:B-1----:R-:W-:Y:S01]  /*04e0*/  @!P0 SEL R3, R9, RZ, P1 ;  /* 0x000000ff09038207 */ /* 0x002fe20000800000 */
[----:B------:R-:W-:-:S03]  /*04f0*/  @!P2 VIADD R0, R0, 0x1 ;  /* 0x000000010000a836 */ /* 0x000fc60000000000 */
[----:B------:R-:W-:Y:S02]  /*0500*/  ISETP.GE.U32.AND P3, PT, R2, R4, PT ;  /* 0x000000040200720c */ /* 0x000fe40003f66070 */
[----:B------:R-:W-:Y:S02]  /*0510*/  LOP3.LUT R2, R7, R6, RZ, 0x3c, !PT ;  /* 0x0000000607027212 */ /* 0x000fe400078e3cff */
[----:B------:R-:W-:Y:S01]  /*0520*/  @!P0 IADD3 R27, R3, R8, -R13 ;  /* 0x00000008031b8210 */ /* 0x000fe20007ffe80d */
[----:B------:R-:W-:Y:S01]  /*0530*/  VIADD R3, R135, 0x13f ;  /* 0x0000013f87037836 */ /* 0x000fe20000000000 */
[----:B------:R-:W-:Y:S02]  /*0540*/  ISETP.GE.AND P1, PT, R2, RZ, PT ;  /* 0x000000ff0200720c */ /* 0x000fe40003f26270 */
[----:B------:R-:W-:Y:S01]  /*0550*/  ISETP.NE.AND P0, PT, R6, RZ, PT ;  /* 0x000000ff0600720c */ /* 0x000fe20003f05270 */
[C---:B------:R-:W-:Y:S01]  /*0560*/  VIADD R2, R27.reuse, 0xff ;  /* 0x000000ff1b027836 */ /* 0x040fe20000000000 */
[----:B------:R-:W-:-:S03]  /*0570*/  IADD3 R3, R27, -UR19, R3 ;  /* 0x800000131b037c10 */ /* 0x000fc6000fffe003 */
[----:B------:R-:W-:Y:S02]  /*0580*/  @P3 VIADD R0, R0, 0x1 ;  /* 0x0000000100003836 */ /* 0x000fe40000000000 */
[----:B------:R-:W-:Y:S01]  /*0590*/  VIADD R5, R3, UR18 ;  /* 0x0000001203057c36 */ /* 0x000fe20008000000 */
[----:B------:R-:W-:-:S03]  /*05a0*/  SHF.R.S32.HI R3, RZ, 0x1f, R2 ;  /* 0x0000001fff037819 */ /* 0x000fc60000011402 */
[----:B------:R-:W-:Y:S01]  /*05b0*/  @!P1 IMAD.MOV R0, RZ, RZ, -R0 ;  /* 0x000000ffff009224 */ /* 0x000fe200078e0a00 */
[----:B------:R-:W-:Y:S02]  /*05c0*/  SHF.R.S32.HI R4, RZ, 0x1f, R5 ;  /* 0x0000001fff047819 */ /* 0x000fe40000011405 */
[----:B------:R-:W-:Y:S02]  /*05d0*/  @!P0 LOP3.LUT R0, RZ, R6, RZ, 0x33, !PT ;  /* 0x00000006ff008212 */ /* 0x000fe400078e33ff */
[----:B------:R-:W-:Y:S02]  /*05e0*/  LEA.HI R2, R3, R2, RZ, 0x8 ;  /* 0x0000000203027211 */ /* 0x000fe400078f40ff */
[----:B------:R-:W-:Y:S01]  /*05f0*/  LEA.HI R3, R4, R5, RZ, 0x8 ;  /* 0x0000000504037211 */ /* 0x000fe200078f40ff */
[----:B----4-:R-:W-:Y:S01]  /*0600*/  IMAD R147, R0, R10, RZ ;  /* 0x0000000a00937224 */ /* 0x010fe200078e02ff */
[----:B------:R-:W-:Y:S02]  /*0610*/  SHF.R.S32.HI R2, RZ, 0x8, R2 ;  /* 0x00000008ff027819 */ /* 0x000fe40000011402 */
[----:B------:R-:W-:-:S02]  /*0620*/  SHF.R.S32.HI R3, RZ, 0x8, R3 ;  /* 0x00000008ff037819 */ /* 0x000fc40000011403 */
[----:B------:R-:W-:Y:S01]  /*0630*/  VIADDMNMX R0, R147, R0, R2, PT ;  /* 0x0000000093007246 */ /* 0x000fe20003800102 */
[----:B------:R1:W-:Y:S03]  /*0640*/  STL [R1+0x18], R147 ;  /* 0x0000189301007387 */ /* 0x0003e60000100800 */
[----:B------:R-:W-:-:S04]  /*0650*/  VIMNMX R238, R0, R3, PT ;  /* 0x0000000300ee7248 */ /* 0x000fc80003fe0100 */
[----:B------:R-:W-:-:S13]  /*0660*/  ISETP.GE.AND P0, PT, R147, R238, PT ;  /* 0x000000ee9300720c */ /* 0x000fda0003f06270 */
[----:B---3--:R-:W-:Y:S05]  /*0670*/  @!P0 BRA `(.L_x_2251) ;  /* 0x0000000400108947 */ /* 0x008fea0003800000 */
[----:B------:R-:W2:Y:S01]  /*0680*/  LDC R0, c[0x0][0x2c0] ;  /* 0x0000b000ff007b82 */ /* 0x000ea20000000800 */
[----:B------:R-:W-:Y:S01]  /*0690*/  SHF.R.S32.HI R4, RZ, 0x1f, R134 ;  /* 0x0000001fff047819 */ /* 0x000fe20000011486 */
[----:B------:R-:W-:Y:S01]  /*06a0*/  ULDC UR4, c[0x0][0x2dc] ;  /* 0x0000b70000047ab9 */ /* 0x000fe20000000800 */
[----:B------:R-:W-:Y:S02]  /*06b0*/  LOP3.LUT P6, RZ, R134, 0xf, RZ, 0xc0, !PT ;  /* 0x0000000f86ff7812 */ /* 0x000fe400078cc0ff */
[----:B------:R-:W-:-:S04]  /*06c0*/  LEA.HI R4, R4, R134, RZ, 0x4 ;  /* 0x0000008604047211 */ /* 0x000fc800078f20ff */
[----:B------:R-:W-:-:S05]  /*06d0*/  LOP3.LUT R2, R4, 0x3ffffff0, RZ, 0xc0, !PT ;  /* 0x3ffffff004027812 */ /* 0x000fca00078ec0ff */
[----:B------:R-:W-:-:S04]  /*06e0*/  IMAD.IADD R2, R134, 0x1, -R2 ;  /* 0x0000000186027824 */ /* 0x000fc800078e0a02 */
[----:B------:R-:W-:-:S05]  /*06f0*/  IMAD.SHL.U32 R2, R2, 0x4, RZ ;  /* 0x0000000402027824 */ /* 0x000fca00078e00ff */
[----:B------:R-:W-:Y:S01]  /*0700*/  SHF.R.S32.HI R3, RZ, 0x1f, R2 ;  /* 0x0000001fff037819 */ /* 0x000fe20000011402 */
[----:B--2---:R-:W-:Y:S01]  /*0710*/  IMAD R0, R10, R0, R26 ;  /* 0x000000000a007224 */ /* 0x004fe200078e021a */
[----:B------:R-:W-:-:S03]  /*0720*/  IADD3 R10, -R135, UR19, RZ ;  /* 0x00000013870a7c10 */ /* 0x000fc6000fffe1ff */
[----:B------:R-:W-:-:S04]  /*0730*/  IMAD R0, R0, R14, R22 ;  /* 0x0000000e00007224 */ /* 0x000fc800078e0216 */
[----:B------:R-:W-:Y:S01]  /*0740*/  IMAD R6, R0, UR19, R135 ;  /* 0x0000001300067c24 */ /* 0x000fe2000f8e0287 */
[----:B------:R-:W-:-:S03]  /*0750*/  SHF.R.S32.HI R0, RZ, 0x4, R4 ;  /* 0x00000004ff007819 */ /* 0x000fc60000011404 */
[----:B------:R-:W-:Y:S01]  /*0760*/  IMAD R4, R6, UR4, RZ ;  /* 0x0000000406047c24 */ /* 0x000fe2000f8e02ff */
[----:B------:R-:W-:Y:S01]  /*0770*/  ULDC.64 UR4, c[0x0][0x288] ;  /* 0x0000a20000047ab9 */ /* 0x000fe20000000a00 */
[C---:B------:R-:W-:Y:S01]  /*0780*/  IMAD.WIDE R2, R0.reuse, 0x40, R2 ;  /* 0x0000004000027825 */ /* 0x040fe200078e0202 */
[----:B------:R-:W-:-:S03]  /*0790*/  ISETP.GE.OR P5, PT, R0, R10, P6 ;  /* 0x0000000a0000720c */ /* 0x000fc600037a6670 */
[----:B------:R-:W-:Y:S01]  /*07a0*/  VIADD R5, R0, 0x10 ;  /* 0x0000001000057836 */ /* 0x000fe20000000000 */
[----:B------:R-:W-:Y:S01]  /*07b0*/  IADD3 R2, P0, R4, R2, RZ ;  /* 0x0000000204027210 */ /* 0x000fe20007f1e0ff */
[C---:B------:R-:W-:Y:S02]  /*07c0*/  VIADD R7, R0.reuse, 0x8 ;  /* 0x0000000800077836 */ /* 0x040fe40000000000 */
[----:B------:R-:W-:Y:S01]  /*07d0*/  VIADD R9, R0, 0x18 ;  /* 0x0000001800097836 */ /* 0x000fe20000000000 */
[----:B------:R-:W-:Y:S01]  /*07e0*/  LEA.HI.X.SX32 R3, R4, R3, 0x1, P0 ;  /* 0x0000000304037211 */ /* 0x000fe200000f0eff */
[----:B------:R-:W-:Y:S01]  /*07f0*/  VIADD R8, R0, 0x20 ;  /* 0x0000002000087836 */ /* 0x000fe20000000000 */
[C---:B------:R-:W-:Y:S02]  /*0800*/  LEA R4, P0, R2.reuse, UR4, 0x2 ;  /* 0x0000000402047c11 */ /* 0x040fe4000f8010ff */
[----:B------:R-:W-:Y:S02]  /*0810*/  ISETP.GE.OR P3, PT, R5, R10, P6 ;  /* 0x0000000a0500720c */ /* 0x000fe40003766670 */
[----:B------:R-:W-:Y:S01]  /*0820*/  LEA.HI.X R5, R2, UR5, R3, 0x2, P0 ;  /* 0x0000000502057c11 */ /* 0x000fe200080f1403 */
[----:B------:R-:W-:Y:S01]  /*0830*/  ULDC.64 UR4, c[0x0][0x2b8] ;  /* 0x0000ae0000047ab9 */ /* 0x000fe20000000a00 */
[----:B------:R-:W-:-:S02]  /*0840*/  SHF.R.S32.HI R2, RZ, 0x1f, R6 ;  /* 0x0000001fff027819 */ /* 0x000fc40000011406 */
[----:B------:R-:W-:Y:S01]  /*0850*/  IADD3 R3, P0, R6, R0, RZ ;  /* 0x0000000006037210 */ /* 0x000fe20007f1e0ff */
[----:B------:R-:W-:Y:S01]  /*0860*/  STG.E.128 desc[UR20][R4.64], RZ ;  /* 0x000000ff04007986 */ /* 0x000fe2000c101d14 */
[----:B------:R-:W-:Y:S01]  /*0870*/  ISETP.GE.OR P4, PT, R7, R10, P6 ;  /* 0x0000000a0700720c */ /* 0x000fe20003786670 */
[C---:B------:R-:W-:Y:S01]  /*0880*/  VIADD R7, R0.reuse, 0x28 ;  /* 0x0000002800077836 */ /* 0x040fe20000000000 */
[C---:B------:R-:W-:Y:S01]  /*0890*/  LEA.HI.X.SX32 R6, R0.reuse, R2, 0x1, P0 ;  /* 0x0000000200067211 */ /* 0x040fe200000f0eff */
[----:B------:R-:W-:Y:S01]  /*08a0*/  STG.E.128 desc[UR20][R4.64+0x800], RZ ;  /* 0x000800ff04007986 */ /* 0x000fe2000c101d14 */
[----:B------:R-:W-:Y:S02]  /*08b0*/  LEA R2, P0, R3, UR4, 0x2 ;  /* 0x0000000403027c11 */ /* 0x000fe4000f8010ff */
[-C--:B------:R-:W-:Y:S01]  /*08c0*/  ISETP.GE.OR P2, PT, R9, R10.reuse, P6 ;  /* 0x0000000a0900720c */ /* 0x080fe20003746670 */
[----:B------:R-:W-:Y:S01]  /*08d0*/  STG.E.128 desc[UR20][R4.64+0x1000], RZ ;  /* 0x001000ff04007986 */ /* 0x000fe2000c101d14 */
[----:B------:R-:W-:Y:S01]  /*08e0*/  LEA.HI.X R3, R3, UR5, R6, 0x2, P0 ;  /* 0x0000000503037c11 */ /* 0x000fe200080f1406 */
[----:B------:R-:W-:Y:S01]  /*08f0*/  @!P5 IMAD.MOV.U32 R6, RZ, RZ, -0x800000 ;  /* 0xff800000ff06d424 */ /* 0x000fe200078e00ff */
[-C--:B------:R-:W-:Y:S01]  /*0900*/  ISETP.GE.OR P0, PT, R7, R10.reuse, P6 ;  /* 0x0000000a0700720c */ /* 0x080fe20003706670 */
[----:B------:R-:W-:Y:S01]  /*0910*/  VIADD R7, R0, 0x30 ;  /* 0x0000003000077836 */ /* 0x000fe20000000000 */
[----:B------:R-:W-:Y:S01]  /*0920*/  STG.E.128 desc[UR20][R4.64+0x1800], RZ ;  /* 0x001800ff04007986 */ /* 0x000fe2000c101d14 */
[----:B------:R-:W-:Y:S01]  /*0930*/  ISETP.GE.OR P1, PT, R8, R10, P6 ;  /* 0x0000000a0800720c */ /* 0x000fe20003726670 */
[----:B------:R-:W-:-:S02]  /*0940*/  VIADD R0, R0, 0x38 ;  /* 0x0000003800007836 */ /* 0x000fc40000000000 */
[----:B------:R-:W-:Y:S01]  /*0950*/  STG.E.128 desc[UR20][R4.64+0x2000], RZ ;  /* 0x002000ff04007986 */ /* 0x000fe2000c101d14 */
[----:B------:R-:W-:-:S03]  /*0960*/  @!P3 IMAD.MOV.U32 R8, RZ, RZ, -0x800000 ;  /* 0xff800000ff08b424 */ /* 0x000fc600078e00ff */
[----:B------:R-:W-:Y:S04]  /*0970*/  STG.E.128 desc[UR20][R4.64+0x2800], RZ ;  /* 0x002800ff04007986 */ /* 0x000fe8000c101d14 */
[----:B------:R-:W-:Y:S04]  /*0980*/  STG.E.128 desc[UR20][R4.64+0x3000], RZ ;  /* 0x003000ff04007986 */ /* 0x000fe8000c101d14 */
[----:B------:R2:W-:Y:S04]  /*0990*/  STG.E.128 desc[UR20][R4.64+0x3800], RZ ;  /* 0x003800ff04007986 */ /* 0x0005e8000c101d14 */
[----:B------:R3:W-:Y:S01]  /*09a0*/  @!P5 STG.E desc[UR20][R2.64], R6 ;  /* 0x000000060200d986 */ /* 0x0007e2000c101914 */
[-C--:B------:R-:W-:Y:S01]  /*09b0*/  ISETP.GE.OR P5, PT, R7, R10.reuse, P6 ;  /* 0x0000000a0700720c */ /* 0x080fe200037a6670 */
[----:B------:R-:W-:Y:S01]  /*09c0*/  @!P2 IMAD.MOV.U32 R7, RZ, RZ, -0x800000 ;  /* 0xff800000ff07a424 */ /* 0x000fe200078e00ff */
[----:B------:R-:W-:Y:S01]  /*09d0*/  ISETP.GE.OR P6, PT, R0, R10, P6 ;  /* 0x0000000a0000720c */ /* 0x000fe200037c6670 */
[----:B------:R-:W-:Y:S04]  /*09e0*/  @!P3 STG.E desc[UR20][R2.64+0x40], R8 ;  /* 0x000040080200b986 */ /* 0x000fe8000c101914 */
[----:B------:R-:W-:Y:S01]  /*09f0*/  @!P2 STG.E desc[UR20][R2.64+0x60], R7 ;  /* 0x000060070200a986 */ /* 0x000fe2000c101914 */
[----:B--2---:R-:W-:-:S02]  /*0a00*/  @!P4 IMAD.MOV.U32 R4, RZ, RZ, -0x800000 ;  /* 0xff800000ff04c424 */ /* 0x004fc400078e00ff */
[----:B------:R-:W-:-:S03]  /*0a10*/  @!P0 IMAD.MOV.U32 R5, RZ, RZ, -0x800000 ;  /* 0xff800000ff058424 */ /* 0x000fc600078e00ff */
[----:B------:R2:W-:Y:S01]  /*0a20*/  @!P4 STG.E desc[UR20][R2.64+0x20], R4 ;  /* 0x000020040200c986 */ /* 0x0005e2000c101914 */
[----:B---3--:R-:W-:-:S03]  /*0a30*/  @!P1 IMAD.MOV.U32 R6, RZ, RZ, -0x800000 ;  /* 0xff800000ff069424 */ /* 0x008fc600078e00ff */
[----:B------:R3:W-:Y:S04]  /*0a40*/  @!P0 STG.E desc[UR20][R2.64+0xa0], R5 ;  /* 0x0000a00502008986 */ /* 0x0007e8000c101914 */
[----:B------:R3:W-:Y:S01]  /*0a50*/  @!P1 STG.E desc[UR20][R2.64+0x80], R6 ;  /* 0x0000800602009986 */ /* 0x0007e2000c101914 */
[----:B--2---:R-:W-:-:S05]  /*0a60*/  @!P5 IMAD.MOV.U32 R4, RZ, RZ, -0x800000 ;  /* 0xff800000ff04d424 */ /* 0x004fca00078e00ff */
[----:B------:R3:W-:Y:S01]  /*0a70*/  @!P5 STG.E desc[UR20][R2.64+0xc0], R4 ;  /* 0x0000c0040200d986 */ /* 0x0007e2000c101914 */
[----:B------:R-:W-:Y:S05]  /*0a80*/  @P6 EXIT ;  /* 0x000000000000694d */ /* 0x000fea0003800000 */
[----:B------:R-:W-:-:S05]  /*0a90*/  MOV R0, 0xff800000 ;  /* 0xff80000000007802 */ /* 0x000fca0000000f00 */
[----:B------:R-:W-:Y:S01]  /*0aa0*/  STG.E desc[UR20][R2.64+0xe0], R0 ;  /* 0x0000e00002007986 */ /* 0x000fe2000c101914 */
[----:B------:R-:W-:Y:S05]  /*0ab0*/  EXIT ;  /* 0x000000000000794d */ /* 0x000fea0003800000 */
.L_x_2251:
[----:B------:R-:W2:Y:S01]  /*0ac0*/  LDC.64 R2, c[0x0][0x368] ;  /* 0x0000da00ff027b82 */ /* 0x000ea20000000a00 */
[----:B------:R-:W-:Y:S01]  /*0ad0*/  IMAD.MOV.U32 R12, RZ, RZ, R26 ;  /* 0x000000ffff0c7224 */ /* 0x000fe200078e001a */
[----:B------:R-:W-:Y:S01]  /*0ae0*/  ULDC.64 UR4, c[0x0][0x370] ;  /* 0x0000dc0000047ab9 */ /* 0x000fe20000000a00 */
[----:B--2---:R-:W-:-:S04]  /*0af0*/  ISETP.NE.U32.AND P0, PT, R2, RZ, PT ;  /* 0x000000ff0200720c */ /* 0x004fc80003f05070 */
[----:B------:R-:W-:-:S13]  /*0b00*/  ISETP.NE.AND.EX P0, PT, R3, RZ, PT, P0 ;  /* 0x000000ff0300720c */ /* 0x000fda0003f05300 */
[----:B------:R-:W2:Y:S02]  /*0b10*/  @P0 LDC.64 R2, c[0x0][0x368] ;  /* 0x0000da00ff020b82 */ /* 0x000ea40000000a00 */
[----:B--2---:R-:W-:-:S05]  /*0b20*/  @P0 IMAD.WIDE R2, R26, 0x4, R2 ;  /* 0x000000041a020825 */ /* 0x004fca00078e0202 */
[----:B------:R2:W5:Y:S01]  /*0b30*/  @P0 LDG.E R12, desc[UR20][R2.64] ;  /* 0x00000014020c0981 */ /* 0x000562000c1e1900 */
[----:B------:R-:W-:Y:S01]  /*0b40*/  ISETP.NE.U32.AND P0, PT, RZ, UR4, PT ;  /* 0x00000004ff007c0c */ /* 0x000fe2000bf05070 */
[----:B------:R-:W-:Y:S01]  /*0b50*/  IMAD.MOV.U32 R4, RZ, RZ, RZ ;  /* 0x000000ffff047224 */ /* 0x000fe200078e00ff */
[----:B------:R-:W-:Y:S01]  /*0b60*/  PLOP3.LUT P6, PT, PT, PT, PT, 0x80, 0x0 ;  /* 0x000000000000781c */ /* 0x000fe20003fcf070 */
[----:B------:R-:W-:Y:S01]  /*0b70*/  IMAD.MOV.U32 R0, RZ, RZ, RZ ;  /* 0x000000ffff007224 */ /* 0x000fe200078e00ff */
[----:B------:R-:W-:-:S13]  /*0b80*/  ISETP.NE.AND.EX P0, PT, RZ, UR5, PT, P0 ;  /* 0x00000005ff007c0c */ /* 0x000fda000bf05300 */
[----:B------:R-:W-:Y:S05]  /*0b90*/  @!P0 BRA `(.L_x_2252) ;  /* 0x0000000000248947 */ /* 0x000fea0003800000 */
[----:B------:R-:W3:Y:S01]  /*0ba0*/  LDC.64 R4, c[0x0][0x378] ;  /* 0x0000de00ff047b82 */ /* 0x000ee20000000a00 */
[----:B------:R-:W-:Y:S02]  /*0bb0*/  SHF.R.S32.HI R0, RZ, 0x1f, R26 ;  /* 0x0000001fff007819 */ /* 0x000fe4000001141a */
[----:B------:R-:W-:-:S03]  /*0bc0*/  PLOP3.LUT P6, PT, PT, PT, PT, 0x8, 0x0 ;  /* 0x000000000000781c */ /* 0x000fc60003fce170 */
[-C--:B---3--:R-:W-:Y:S02]  /*0bd0*/  IMAD R0, R0, R4.reuse, RZ ;  /* 0x0000000400007224 */ /* 0x088fe400078e02ff */
[----:B--2---:R-:W-:-:S04]  /*0be0*/  IMAD.WIDE.U32 R2, R26, R4, RZ ;  /* 0x000000041a027225 */ /* 0x004fc800078e00ff */
[----:B------:R-:W-:Y:S01]  /*0bf0*/  IMAD R5, R26, R5, R0 ;  /* 0x000000051a057224 */ /* 0x000fe200078e0200 */
[----:B------:R-:W-:-:S04]  /*0c00*/  LEA R4, P0, R2, UR4, 0x2 ;  /* 0x0000000402047c11 */ /* 0x000fc8000f8010ff */
[----:B------:R-:W-:-:S04]  /*0c10*/  IADD3 R5, R3, R5, RZ ;  /* 0x0000000503057210 */ /* 0x000fc80007ffe0ff */
[----:B------:R-:W-:-:S07]  /*0c20*/  LEA.HI.X R0, R2, UR5, R5, 0x2, P0 ;  /* 0x0000000502007c11 */ /* 0x000fce00080f1405 */
.L_x_2252:
[----:B------:R-:W-:Y:S02]  /*0c30*/  MOV R240, R4 ;  /* 0x0000000400f07202 */ /* 0x000fe40000000f00 */
[----:B------:R-:W-:Y:S01]  /*0c40*/  MOV R241, R0 ;  /* 0x0000000000f17202 */ /* 0x000fe20000000f00 */
[----:B------:R-:W-:Y:S06]  /*0c50*/  @P6 BRA `(.L_x_2253) ;  /* 0x00000004004c6947 */ /* 0x000fec0003800000 */
[----:B------:R-:W3:Y:S01]  /*0c60*/  LDC R8, c[0x0][0x380] ;  /* 0x0000e000ff087b82 */ /* 0x000ee20000000800 */
[----:B------:R-:W-:Y:S01]  /*0c70*/  LEA R15, R238, 0xffffff00, 0x8 ;  /* 0xffffff00ee0f7811 */ /* 0x000fe200078e40ff */
[----:B------:R-:W-:Y:S01]  /*0c80*/  ULDC.64 UR8, c[0x0][0x230] ;  /* 0x00008c0000087ab9 */ /* 0x000fe20000000a00 */
[----:B------:R-:W-:Y:S01]  /*0c90*/  ULDC.64 UR6, c[0x0][0x248] ;  /* 0x0000920000067ab9 */ /* 0x000fe20000000a00 */
[----:B------:R-:W-:Y:S01]  /*0ca0*/  ULDC.64 UR4, c[0x0][0x238] ;  /* 0x00008e0000047ab9 */ /* 0x000fe20000000a00 */
[----:B------:R-:W-:Y:S01]  /*0cb0*/  IABS R4, R15 ;  /* 0x0000000f00047213 */ /* 0x000fe20000000000 */
[----:B------:R-:W-:Y:S02]  /*0cc0*/  ULDC.64 UR10, c[0x0][0x260] ;  /* 0x00009800000a7ab9 */ /* 0x000fe40000000a00 */
[----:B------:R-:W4:Y:S01]  /*0cd0*/  LDC R9, c[0x0][0x278] ;  /* 0x00009e00ff097b82 */ /* 0x000f220000000800 */
[----:B---3--:R-:W-:-:S04]  /*0ce0*/  IABS R5, R8 ;  /* 0x0000000800057213 */ /* 0x008fc80000000000 */
[----:B--2---:R-:W2:Y:S08]  /*0cf0*/  I2F.RP R2, R5 ;  /* 0x0000000500027306 */ /* 0x004eb00000209400 */
[----:B--2---:R-:W2:Y:S02]  /*0d00*/  MUFU.RCP R2, R2 ;  /* 0x0000000200027308 */ /* 0x004ea40000001000 */
[----:B--2---:R-:W-:-:S06]  /*0d10*/  IADD3 R2, R2, 0xffffffe, RZ ;  /* 0x0ffffffe02027810 */ /* 0x004fcc0007ffe0ff */
[----:B------:R-:W2:Y:S02]  /*0d20*/  F2I.FTZ.U32.TRUNC.NTZ R3, R2 ;  /* 0x0000000200037305 */ /* 0x000ea4000021f000 */
[----:B--2---:R-:W-:Y:S01]  /*0d30*/  IMAD.MOV R0, RZ, RZ, -R3 ;  /* 0x000000ffff007224 */ /* 0x004fe200078e0a03 */
        /* <DEDUP_REMOVED lines=19> */
[----:B------:R2:W3:Y:S01]  /*0e70*/  LDG.E R6, desc[UR20][R2.64] ;  /* 0x0000001402067981 */ /* 0x0004e2000c1e1900 */
[----:B----4-:R-:W-:Y:S02]  /*0e80*/  IABS R7, R9 ;  /* 0x0000000900077213 */ /* 0x010fe40000000000 */
[----:B------:R-:W-:Y:S02]  /*0e90*/  IABS R5, R22 ;  /* 0x0000001600057213 */ /* 0x000fe40000000000 */
        /* <DEDUP_REMOVED lines=29> */
[----:B---3--:R-:W-:Y:S01]  /*1070*/  SHF.R.S32.HI R7, RZ, 0x1f, R6 ;  /* 0x0000001fff077819 */ /* 0x008fe20000011406 */
        /* <DEDUP_REMOVED lines=10> */
[C---:B------:R-:W-:Y:S01]  /*1120*/  IMAD.WIDE.U32 R2, R0.reuse, UR10, R2 ;  /* 0x0000000a00027c25 */ /* 0x040fe2000f8e0002 */
[----:B------:R-:W-:Y:S02]  /*1130*/  MOV R9, R6 ;  /* 0x0000000600097202 */ /* 0x000fe40000000f00 */
[----:B------:R-:W-:Y:S01]  /*1140*/  IADD3 R11, R7, R5, RZ ;  /* 0x00000005070b7210 */ /* 0x000fe20007ffe0ff */
[----:B------:R-:W-:Y:S01]  /*1150*/  IMAD R4, R0, UR11, R4 ;  /* 0x0000000b00047c24 */ /* 0x000fe2000f8e0204 */
[----:B-----5:R-:W-:-:S03]  /*1160*/  MOV R12, R2 ;  /* 0x00000002000c7202 */ /* 0x020fc60000000f00 */
[----:B------:R-:W-:Y:S01]  /*1170*/  IMAD.IADD R8, R3, 0x1, R4 ;  /* 0x0000000103087824 */ /* 0x000fe200078e0204 */
[----:B------:R-:W-:Y:S06]  /*1180*/  BRA `(.L_x_2254) ;  /* 0x0000000000f87947 */ /* 0x000fec0003800000 */
.L_x_2253:
[----:B------:R-:W3:Y:S01]  /*1190*/  LDC R10, c[0x0][0x278] ;  /* 0x00009e00ff0a7b82 */ /* 0x000ee20000000800 */
[----:B------:R-:W-:Y:S01]  /*11a0*/  IABS R4, R22 ;  /* 0x0000001600047213 */ /* 0x000fe20000000000 */
[----:B------:R-:W-:Y:S01]  /*11b0*/  ULDC.64 UR6, c[0x0][0x248] ;  /* 0x0000920000067ab9 */ /* 0x000fe20000000a00 */
[----:B------:R-:W-:Y:S01]  /*11c0*/  LEA R15, R238, 0xffffff00, 0x8 ;  /* 0xffffff00ee0f7811 */ /* 0x000fe200078e40ff */
[----:B------:R-:W-:Y:S01]  /*11d0*/  ULDC.64 UR8, c[0x0][0x230] ;  /* 0x00008c0000087ab9 */ /* 0x000fe20000000a00 */
[----:B-----5:R-:W-:Y:S02]  /*11e0*/  SHF.R.S32.HI R7, RZ, 0x1f, R12 ;  /* 0x0000001fff077819 */ /* 0x020fe4000001140c */
[----:B------:R-:W-:Y:S01]  /*11f0*/  SHF.R.S32.HI R17, RZ, 0x1f, R15 ;  /* 0x0000001fff117819 */ /* 0x000fe2000001140f */
[----:B------:R-:W4:Y:S02]  /*1200*/  LDC.64 R8, c[0x0][0x250] ;  /* 0x00009400ff087b82 */ /* 0x000f240000000a00 */
[----:B------:R-:W-:-:S06]  /*1210*/  IMAD R6, R7, UR8, RZ ;  /* 0x0000000807067c24 */ /* 0x000fcc000f8e02ff */
[----:B------:R-:W1:Y:S01]  /*1220*/  LDC.64 R18, c[0x0][0x238] ;  /* 0x00008e00ff127b82 */ /* 0x000e620000000a00 */
[----:B---3--:R-:W-:-:S07]  /*1230*/  IABS R5, R10 ;  /* 0x0000000a00057213 */ /* 0x008fce0000000000 */
[----:B------:R-:W3:Y:S01]  /*1240*/  LDC.64 R20, c[0x0][0x260] ;  /* 0x00009800ff147b82 */ /* 0x000ee20000000a00 */
        /* <DEDUP_REMOVED lines=15> */
[----:B------:R-:W-:Y:S01]  /*1340*/  @!P0 IMAD.IADD R2, R2, 0x1, -R5 ;  /* 0x0000000102028824 */ /* 0x000fe200078e0a05 */
[----:B------:R-:W-:Y:S02]  /*1350*/  @!P0 IADD3 R0, R0, 0x1, RZ ;  /* 0x0000000100008810 */ /* 0x000fe40007ffe0ff */
[----:B------:R-:W-:Y:S02]  /*1360*/  ISETP.NE.AND P0, PT, R10, RZ, PT ;  /* 0x000000ff0a00720c */ /* 0x000fe40003f05270 */
[----:B------:R-:W-:Y:S02]  /*1370*/  ISETP.GE.U32.AND P2, PT, R2, R5, PT ;  /* 0x000000050200720c */ /* 0x000fe40003f46070 */
[----:B------:R-:W-:-:S04]  /*1380*/  IADD3 R2, P1, R13, R15, RZ ;  /* 0x0000000f0d027210 */ /* 0x000fc80007f3e0ff */
[----:B------:R-:W-:Y:S02]  /*1390*/  IADD3.X R5, R3, R17, RZ, P1, !PT ;  /* 0x0000001103057210 */ /* 0x000fe40000ffe4ff */
[----:B------:R-:W-:-:S03]  /*13a0*/  ISETP.GE.AND P1, PT, R4, RZ, PT ;  /* 0x000000ff0400720c */ /* 0x000fc60003f26270 */
[----:B------:R-:W-:Y:S02]  /*13b0*/  IMAD R4, R5, UR6, RZ ;  /* 0x0000000605047c24 */ /* 0x000fe4000f8e02ff */
[----:B----4-:R-:W-:Y:S02]  /*13c0*/  IMAD R5, R3, R8, RZ ;  /* 0x0000000803057224 */ /* 0x010fe400078e02ff */
[C---:B------:R-:W-:Y:S02]  /*13d0*/  IMAD R4, R2.reuse, UR7, R4 ;  /* 0x0000000702047c24 */ /* 0x040fe4000f8e0204 */
[----:B------:R-:W-:-:S04]  /*13e0*/  IMAD.WIDE.U32 R2, R2, UR6, RZ ;  /* 0x0000000602027c25 */ /* 0x000fc8000f8e00ff */
[----:B------:R-:W-:Y:S01]  /*13f0*/  @P2 VIADD R0, R0, 0x1 ;  /* 0x0000000100002836 */ /* 0x000fe20000000000 */
[----:B------:R-:W-:Y:S01]  /*1400*/  IADD3 R3, R3, R4, RZ ;  /* 0x0000000403037210 */ /* 0x000fe20007ffe0ff */
[C---:B------:R-:W-:Y:S02]  /*1410*/  IMAD R11, R13.reuse, R9, R5 ;  /* 0x000000090d0b7224 */ /* 0x040fe400078e0205 */
[----:B------:R-:W-:Y:S01]  /*1420*/  IMAD.WIDE.U32 R4, R13, R8, RZ ;  /* 0x000000080d047225 */ /* 0x000fe200078e00ff */
[----:B------:R-:W-:Y:S02]  /*1430*/  @!P1 IADD3 R0, -R0, RZ, RZ ;  /* 0x000000ff00009210 */ /* 0x000fe40007ffe1ff */
[----:B------:R-:W-:Y:S01]  /*1440*/  @!P0 LOP3.LUT R0, RZ, R10, RZ, 0x33, !PT ;  /* 0x0000000aff008212 */ /* 0x000fe200078e33ff */
[C---:B------:R-:W-:Y:S02]  /*1450*/  IMAD R10, R12.reuse, UR9, R6 ;  /* 0x000000090c0a7c24 */ /* 0x040fe4000f8e0206 */
[----:B------:R-:W-:Y:S01]  /*1460*/  IMAD.WIDE.U32 R8, R12, UR8, R2 ;  /* 0x000000080c087c25 */ /* 0x000fe2000f8e0002 */
[----:B------:R-:W-:-:S02]  /*1470*/  SHF.R.S32.HI R16, RZ, 0x1f, R0 ;  /* 0x0000001fff107819 */ /* 0x000fc40000011400 */
[----:B------:R-:W-:Y:S01]  /*1480*/  MOV R2, R4 ;  /* 0x0000000400027202 */ /* 0x000fe20000000f00 */
[----:B------:R-:W-:Y:S01]  /*1490*/  IMAD.IADD R3, R5, 0x1, R11 ;  /* 0x0000000105037824 */ /* 0x000fe200078e020b */
[----:B------:R-:W-:Y:S01]  /*14a0*/  IADD3 R5, R9, R10, RZ ;  /* 0x0000000a09057210 */ /* 0x000fe20007ffe0ff */
[----:B-1----:R-:W-:Y:S02]  /*14b0*/  IMAD R6, R7, R18, RZ ;  /* 0x0000001207067224 */ /* 0x002fe400078e02ff */
[----:B------:R-:W-:Y:S02]  /*14c0*/  IMAD.MOV.U32 R4, RZ, RZ, R8 ;  /* 0x000000ffff047224 */ /* 0x000fe400078e0008 */
[----:B---3--:R-:W-:Y:S02]  /*14d0*/  IMAD R9, R16, R20, RZ ;  /* 0x0000001410097224 */ /* 0x008fe400078e02ff */
[C---:B------:R-:W-:Y:S02]  /*14e0*/  IMAD R10, R12.reuse, R19, R6 ;  /* 0x000000130c0a7224 */ /* 0x040fe400078e0206 */
[----:B------:R-:W-:-:S04]  /*14f0*/  IMAD.WIDE.U32 R6, R12, R18, R2 ;  /* 0x000000120c067225 */ /* 0x000fc800078e0002 */
[C---:B------:R-:W-:Y:S01]  /*1500*/  IMAD.WIDE.U32 R2, R0.reuse, R20, R4 ;  /* 0x0000001400027225 */ /* 0x040fe200078e0004 */
[----:B------:R-:W-:Y:S02]  /*1510*/  IADD3 R11, R7, R10, RZ ;  /* 0x0000000a070b7210 */ /* 0x000fe40007ffe0ff */
[----:B------:R-:W-:Y:S01]  /*1520*/  MOV R10, R0 ;  /* 0x00000000000a7202 */ /* 0x000fe20000000f00 */
[----:B------:R-:W-:Y:S01]  /*1530*/  IMAD R4, R0, R21, R9 ;  /* 0x0000001500047224 */ /* 0x000fe200078e0209 */
[----:B------:R-:W-:Y:S01]  /*1540*/  MOV R9, R6 ;  /* 0x0000000600097202 */ /* 0x000fe20000000f00 */
[----:B------:R-:W-:-:S03]  /*1550*/  IMAD.MOV.U32 R12, RZ, RZ, R2 ;  /* 0x000000ffff0c7224 */ /* 0x000fc600078e0002 */
[----:B------:R-:W-:-:S07]  /*1560*/  IADD3 R8, R3, R4, RZ ;  /* 0x0000000403087210 */ /* 0x000fce0007ffe0ff */
.L_x_2254:
[----:B------:R-:W-:Y:S01]  /*1570*/  SHF.R.S32.HI R24, RZ, 0x1f, R134 ;  /* 0x0000001fff187819 */ /* 0x000fe20000011486 */
[----:B------:R-:W-:Y:S01]  /*1580*/  ULDC.64 UR4, c[0x0][0x228] ;  /* 0x00008a0000047ab9 */ /* 0x000fe20000000a00 */
[----:B------:R-:W-:Y:S01]  /*1590*/  ULDC.64 UR10, c[0x0][0x268] ;  /* 0x00009a00000a7ab9 */ /* 0x000fe20000000a00 */
[----:B------:R-:W-:Y:S01]  /*15a0*/  ULDC.64 UR16, c[0x0][0x240] ;  /* 0x0000900000107ab9 */ /* 0x000fe20000000a00 */
[CC--:B------:R-:W-:Y:S01]  /*15b0*/  LEA.HI R23, R24.reuse, R134.reuse, RZ, 0x3 ;  /* 0x0000008618177211 */ /* 0x0c0fe200078f18ff */
[----:B------:R-:W2:Y:S01]  /*15c0*/  S2UR UR24, SR_CgaCtaId ;  /* 0x00000000001879c3 */ /* 0x000ea20000008800 */
[CC--:B------:R-:W-:Y:S01]  /*15d0*/  LEA.HI R21, R24.reuse, R134.reuse, RZ, 0x4 ;  /* 0x0000008618157211 */ /* 0x0c0fe200078f20ff */
[----:B------:R-:W-:Y:S01]  /*15e0*/  USHF.L.U32 UR23, UR6, 0x5, URZ ;  /* 0x0000000506177899 */ /* 0x000fe2000800063f */
[----:B------:R-:W-:Y:S01]  /*15f0*/  SHF.R.S32.HI R2, RZ, 0x3, R23 ;  /* 0x00000003ff027819 */ /* 0x000fe20000011417 */
[----:B------:R-:W-:Y:S01]  /*1600*/  USHF.L.U64.HI UR22, UR6, 0x5, UR7 ;  /* 0x0000000506167899 */ /* 0x000fe20008010207 */
[----:B------:R-:W-:Y:S01]  /*1610*/  LOP3.LUT R3, R23, 0xfffffff8, RZ, 0xc0, !PT ;  /* 0xfffffff817037812 */ /* 0x000fe200078ec0ff */
[----:B------:R-:W-:Y:S01]  /*1620*/  ULDC.64 UR12, c[0x0][0x220] ;  /* 0x00008800000c7ab9 */ /* 0x000fe20000000a00 */
[-C--:B------:R-:W-:Y:S01]  /*1630*/  LEA.HI R7, R24, R134.reuse, RZ, 0x6 ;  /* 0x0000008618077211 */ /* 0x080fe200078f30ff */
[----:B------:R-:W-:Y:S01]  /*1640*/  IMAD.SHL.U32 R0, R2, 0x40, RZ ;  /* 0x0000004002007824 */ /* 0x000fe200078e00ff */
[----:B------:R-:W-:Y:S01]  /*1650*/  ULDC.64 UR14, c[0x0][0x210] ;  /* 0x00008400000e7ab9 */ /* 0x000fe20000000a00 */
[----:B------:R-:W-:Y:S01]  /*1660*/  IMAD.IADD R25, R134, 0x1, -R3 ;  /* 0x0000000186197824 */ /* 0x000fe200078e0a03 */
[--C-:B------:R-:W-:Y:S01]  /*1670*/  SHF.R.S32.HI R3, RZ, 0x1f, R2.reuse ;  /* 0x0000001fff037819 */ /* 0x100fe20000011402 */
[----:B------:R-:W-:Y:S01]  /*1680*/  IMAD.SHL.U32 R7, R7, 0x8, RZ ;  /* 0x0000000807077824 */ /* 0x000fe200078e00ff */
[----:B------:R-:W-:Y:S01]  /*1690*/  LOP3.LUT R0, R0, 0x1c0, RZ, 0xc0, !PT ;  /* 0x000001c000007812 */ /* 0x000fe200078ec0ff */
[----:B------:R-:W-:Y:S01]  /*16a0*/  IMAD.SHL.U32 R4, R25, 0x8, RZ ;  /* 0x0000000819047824 */ /* 0x000fe200078e00ff */
[----:B------:R-:W-:Y:S01]  /*16b0*/  UMOV UR25, 0x400 ;  /* 0x0000040000197882 */ /* 0x000fe20000000000 */
[----:B------:R-:W-:Y:S01]  /*16c0*/  IMAD.WIDE R18, R29, 0x40, R2 ;  /* 0x000000401d127825 */ /* 0x000fe200078e0202 */
[----:B------:R-:W-:-:S02]  /*16d0*/  LEA.HI R96, R24, R134, RZ, 0x5 ;  /* 0x0000008618607211 */ /* 0x000fc400078f28ff */
[----:B------:R-:W-:Y:S02]  /*16e0*/  LOP3.LUT R5, R0, 0x38, R4, 0xf8, !PT ;  /* 0x0000003800057812 */ /* 0x000fe400078ef804 */
[----:B------:R-:W-:Y:S02]  /*16f0*/  SHF.R.U32.HI R0, RZ, 0x3, R0 ;  /* 0x00000003ff007819 */ /* 0x000fe40000011600 */
[----:B------:R-:W-:Y:S02]  /*1700*/  IADD3 R12, P1, R4, R12, RZ ;  /* 0x0000000c040c7210 */ /* 0x000fe40007f3e0ff */
[----:B------:R-:W-:Y:S02]  /*1710*/  LOP3.LUT R6, R5, R0, RZ, 0x3c, !PT ;  /* 0x0000000005067212 */ /* 0x000fe400078e3cff */
[----:B------:R-:W-:Y:S02]  /*1720*/  LOP3.LUT R0, R21, 0xfffffff0, RZ, 0xc0, !PT ;  /* 0xfffffff015007812 */ /* 0x000fe400078ec0ff */
[----:B------:R-:W-:-:S02]  /*1730*/  SHF.R.S32.HI R5, RZ, 0x1f, R26 ;  /* 0x0000001fff057819 */ /* 0x000fc4000001141a */
[----:B------:R-:W-:Y:S01]  /*1740*/  LOP3.LUT R239, R6, 0x7ffffe00, R7, 0xf8, !PT ;  /* 0x7ffffe0006ef7812 */ /* 0x000fe200078ef807 */
[----:B------:R-:W-:Y:S01]  /*1750*/  IMAD.IADD R0, R134, 0x1, -R0 ;  /* 0x0000000186007824 */ /* 0x000fe200078e0a00 */
[----:B------:R-:W-:Y:S01]  /*1760*/  IADD3 R6, P0, R4, R9, RZ ;  /* 0x0000000904067210 */ /* 0x000fe20007f1e0ff */
[----:B------:R-:W-:Y:S01]  /*1770*/  IMAD R7, R5, UR4, RZ ;  /* 0x0000000405077c24 */ /* 0x000fe2000f8e02ff */
[----:B------:R-:W-:Y:S02]  /*1780*/  SHF.R.S32.HI R5, RZ, 0x1f, R4 ;  /* 0x0000001fff057819 */ /* 0x000fe40000011404 */
[----:B------:R-:W-:Y:S01]  /*1790*/  SHF.R.S32.HI R13, RZ, 0x1f, R0 ;  /* 0x0000001fff0d7819 */ /* 0x000fe20000011400 */
[C---:B------:R-:W-:Y:S01]  /*17a0*/  IMAD R14, R26.reuse, UR5, R7 ;  /* 0x000000051a0e7c24 */ /* 0x040fe2000f8e0207 */
[----:B------:R-:W-:Y:S01]  /*17b0*/  SHF.R.S32.HI R92, RZ, 0x5, R96 ;  /* 0x00000005ff5c7819 */ /* 0x000fe20000011460 */
[----:B------:R-:W-:Y:S01]  /*17c0*/  IMAD.X R7, R5, 0x1, R11, P0 ;  /* 0x0000000105077824 */ /* 0x000fe200000e060b */
[----:B------:R-:W-:Y:S01]  /*17d0*/  LEA.HI R20, R13, R0, RZ, 0x3 ;  /* 0x000000000d147211 */ /* 0x000fe200078f18ff */
[----:B------:R-:W-:Y:S01]  /*17e0*/  IMAD.X R13, R5, 0x1, R8, P1 ;  /* 0x00000001050d7824 */ /* 0x000fe200008e0608 */
[----:B------:R-:W-:Y:S01]  /*17f0*/  SHF.R.S32.HI R8, RZ, 0x1f, R22 ;  /* 0x0000001fff087819 */ /* 0x000fe20000011416 */
[----:B------:R-:W-:Y:S01]  /*1800*/  IMAD.WIDE.U32 R4, R26, UR4, R4 ;  /* 0x000000041a047c25 */ /* 0x000fe2000f8e0004 */
[----:B------:R-:W-:Y:S01]  /*1810*/  ULDC.64 UR4, c[0x0][0x258] ;  /* 0x0000960000047ab9 */ /* 0x000fe20000000a00 */
[----:B------:R-:W-:-:S02]  /*1820*/  LOP3.LUT R9, R20, 0xfffffff8, RZ, 0xc0, !PT ;  /* 0xfffffff814097812 */ /* 0x000fc400078ec0ff */
[----:B------:R-:W-:Y:S02]  /*1830*/  IMAD R11, R16, UR10, RZ ;  /* 0x0000000a100b7c24 */ /* 0x000fe4000f8e02ff */
[----:B------:R-:W-:Y:S02]  /*1840*/  IMAD R8, R8, UR4, RZ ;  /* 0x0000000408087c24 */ /* 0x000fe4000f8e02ff */
[----:B------:R-:W-:Y:S01]  /*1850*/  IMAD.IADD R5, R5, 0x1, R14 ;  /* 0x0000000105057824 */ /* 0x000fe200078e020e */
[----:B------:R-:W-:Y:S01]  /*1860*/  IADD3 R14, P0, R2, R15, RZ ;  /* 0x0000000f020e7210 */ /* 0x000fe20007f1e0ff */
[----:B------:R-:W-:Y:S02]  /*1870*/  IMAD R16, R10, UR11, R11 ;  /* 0x0000000b0a107c24 */ /* 0x000fe4000f8e020b */
[----:B------:R-:W-:Y:S02]  /*1880*/  IMAD.IADD R26, R0, 0x1, -R9 ;  /* 0x00000001001a7824 */ /* 0x000fe400078e0a09 */
        /* <DEDUP_REMOVED lines=25> */
[----:B--2---:R-:W-:-:S02]  /*1a20*/  ULEA UR5, UR24, UR25, 0x18 ;  /* 0x0000001918057291 */ /* 0x004fc4000f8ec03f */
        /* <DEDUP_REMOVED lines=10> */
[----:B------:R-:W-:Y:S01]  /*1ad0*/  IADD3 R12, P0, R14, UR23, RZ ;  /* 0x000000170e0c7c10 */ /* 0x000fe2000ff1e0ff */
[----:B------:R-:W-:Y:S01]  /*1ae0*/  STL [R1+0x14], R18 ;  /* 0x0000141201007387 */ /* 0x000fe20000100800 */
[----:B------:R-:W-:-:S02]  /*1af0*/  LEA.HI.X R19, R4, UR13, R5, 0x1, P1 ;  /* 0x0000000d04137c11 */ /* 0x000fc400088f0c05 */
[----:B------:R-:W-:Y:S02]  /*1b00*/  IADD3 R4, P1, R6, UR4, RZ ;  /* 0x0000000406047c10 */ /* 0x000fe4000ff3e0ff */
[----:B------:R-:W-:Y:S01]  /*1b10*/  IADD3.X R13, R15, UR22, RZ, P0, !PT ;  /* 0x000000160f0d7c10 */ /* 0x000fe200087fe4ff */
[----:B------:R-:W-:Y:S01]  /*1b20*/  STL [R1+0x10], R19 ;  /* 0x0000101301007387 */ /* 0x000fe20000100800 */
[----:B------:R-:W-:Y:S02]  /*1b30*/  IADD3 R10, P0, R12, UR23, RZ ;  /* 0x000000170c0a7c10 */ /* 0x000fe4000ff1e0ff */
[----:B------:R-:W-:Y:S02]  /*1b40*/  LEA R239, R239, UR5, 0x1 ;  /* 0x00000005efef7c11 */ /* 0x000fe4000f8e08ff */
[----:B------:R-:W-:Y:S01]  /*1b50*/  IADD3.X R11, R13, UR22, RZ, P0, !PT ;  /* 0x000000160d0b7c10 */ /* 0x000fe200087fe4ff */
[----:B--2---:R-:W-:Y:S01]  /*1b60*/  IMAD.IADD R0, R3, 0x1, R8 ;  /* 0x0000000103007824 */ /* 0x004fe200078e0208 */
[----:B------:R-:W-:-:S04]  /*1b70*/  IADD3 R8, P0, R10, UR23, RZ ;  /* 0x000000170a087c10 */ /* 0x000fc8000ff1e0ff */
[----:B------:R-:W-:Y:S02]  /*1b80*/  LEA.HI.X R7, R2, UR15, R0, 0x1, P2 ;  /* 0x0000000f02077c11 */ /* 0x000fe400090f0c00 */
[----:B------:R-:W-:Y:S02]  /*1b90*/  IADD3.X R9, R11, UR22, RZ, P0, !PT ;  /* 0x000000160b097c10 */ /* 0x000fe400087fe4ff */
[----:B------:R-:W-:Y:S01]  /*1ba0*/  IADD3.X R5, R7, UR16, RZ, P1, !PT ;  /* 0x0000001007057c10 */ /* 0x000fe20008ffe4ff */
[----:B------:R-:W-:Y:S01]  /*1bb0*/  @!PT LDS RZ, [RZ] ;  /* 0x00000000fffff984 */ /* 0x000fe20000000800 */
[----:B------:R-:W-:Y:S01]  /*1bc0*/  @!PT LDS RZ, [RZ] ;  /* 0x00000000fffff984 */ /* 0x000fe20000000800 */
[----:B------:R-:W-:Y:S01]  /*1bd0*/  @!PT LDS RZ, [RZ] ;  /* 0x00000000fffff984 */ /* 0x000fe20000000800 */
[----:B------:R2:W-:Y:S01]  /*1be0*/  LDGSTS.E.BYPASS.LTC128B.128 [R239], desc[UR20][R6.64] ;  /* 0x0000000006ef7fae */ /* 0x0005e2000b901d54 */
[----:B------:R-:W-:-:S03]  /*1bf0*/  IADD3 R2, P1, R4, UR4, RZ ;  /* 0x0000000404027c10 */ /* 0x000fc6000ff3e0ff */
[----:B------:R3:W-:Y:S01]  /*1c00*/  LDGSTS.E.BYPASS.LTC128B.128 [R239+0x800], desc[UR20][R4.64] ;  /* 0x0080000004ef7fae */ /* 0x0007e2000b901d54 */
[----:B------:R-:W-:Y:S02]  /*1c10*/  IADD3.X R3, R5, UR16, RZ, P1, !PT ;  /* 0x0000001005037c10 */ /* 0x000fe40008ffe4ff */
[----:B------:R-:W-:Y:S01]  /*1c20*/  IADD3 R16, P1, R2, UR4, RZ ;  /* 0x0000000402107c10 */ /* 0x000fe2000ff3e0ff */
[----:B------:R-:W-:Y:S02]  /*1c30*/  UIADD3 UR4, UR5, 0x2000, URZ ;  /* 0x0000200005047890 */ /* 0x000fe4000fffe03f */
[----:B------:R4:W-:Y:S01]  /*1c40*/  LDGSTS.E.BYPASS.LTC128B.128 [R239+0x1000], desc[UR20][R2.64] ;  /* 0x0100000002ef7fae */ /* 0x0009e2000b901d54 */
[----:B------:R-:W-:Y:S02]  /*1c50*/  IADD3.X R17, R3, UR16, RZ, P1, !PT ;  /* 0x0000001003117c10 */ /* 0x000fe40008ffe4ff */
[----:B------:R-:W-:-:S03]  /*1c60*/  LOP3.LUT P1, RZ, R26, 0x2, RZ, 0xc0, !PT ;  /* 0x000000021aff7812 */ /* 0x000fc6000782c0ff */
[----:B------:R-:W-:Y:S01]  /*1c70*/  LDGSTS.E.BYPASS.LTC128B.128 [R239+0x1800], desc[UR20][R16.64] ;  /* 0x0180000010ef7fae */ /* 0x000fe2000b901d54 */
        /* <DEDUP_REMOVED lines=13> */
[----:B--2---:R-:W-:-:S04]  /*1d50*/  IADD3 R2, P0, R4, UR23, RZ ;  /* 0x0000001704027c10 */ /* 0x004fc8000ff1e0ff */
        /* <DEDUP_REMOVED lines=8> */
[----:B------:R-:W-:Y:S01]  /*1de0*/  LDGSTS.E.BYPASS.LTC128B.128 [R239+0x6800], desc[UR20][R12.64] ;  /* 0x068000000cef7fae */ /* 0x000fe2000b901d54 */
[----:B------:R-:W-:Y:S02]  /*1df0*/  IADD3.X R11, R13, UR22, RZ, P0, !PT ;  /* 0x000000160d0b7c10 */ /* 0x000fe400087fe4ff */
[----:B-1----:R-:W-:-:S03]  /*1e00*/  IADD3 R8, P0, R10, UR23, RZ ;  /* 0x000000170a087c10 */ /* 0x002fc6000ff1e0ff */
        /* <DEDUP_REMOVED lines=8> */
[----:B--2---:R-:W-:Y:S01]  /*1e90*/  IADD3 R2, P0, R4, UR23, RZ ;  /* 0x0000001704027c10 */ /* 0x004fe2000ff1e0ff */
[----:B---3--:R-:W-:Y:S02]  /*1ea0*/  IMAD.MOV.U32 R14, RZ, RZ, R18 ;  /* 0x000000ffff0e7224 */ /* 0x008fe400078e0012 */
[----:B------:R2:W-:Y:S01]  /*1eb0*/  LDGSTS.E.BYPASS.LTC128B.128 [R239+0x8800], desc[UR20][R4.64] ;  /* 0x0880000004ef7fae */ /* 0x0005e2000b901d54 */
[----:B------:R-:W-:Y:S01]  /*1ec0*/  IADD3.X R3, R5, UR22, RZ, P0, !PT ;  /* 0x0000001605037c10 */ /* 0x000fe200087fe4ff */
[----:B------:R-:W-:-:S04]  /*1ed0*/  IMAD.MOV.U32 R15, RZ, RZ, R19 ;  /* 0x000000ffff0f7224 */ /* 0x000fc800078e0013 */
[----:B------:R3:W-:Y:S01]  /*1ee0*/  LDGSTS.E.BYPASS.LTC128B.128 [R239+0x9000], desc[UR20][R2.64] ;  /* 0x0900000002ef7fae */ /* 0x0007e2000b901d54 */
[----:B-1----:R-:W-:-:S04]  /*1ef0*/  IADD3 R6, P0, R2, UR23, RZ ;  /* 0x0000001702067c10 */ /* 0x002fc8000ff1e0ff */
[----:B------:R-:W-:Y:S02]  /*1f00*/  IADD3.X R7, R3, UR22, RZ, P0, !PT ;  /* 0x0000001603077c10 */ /* 0x000fe400087fe4ff */
[----:B--2---:R-:W-:-:S03]  /*1f10*/  SHF.R.S32.HI R4, RZ, 0x4, R21 ;  /* 0x00000004ff047819 */ /* 0x004fc60000011415 */
        /* <DEDUP_REMOVED lines=18> */
[----:B------:R-:W-:Y:S01]  /*2040*/  BAR.SYNC.DEFER_BLOCKING 0x0 ;  /* 0x0000000000007b1d */ /* 0x000fe20000010000 */
[----:B------:R-:W-:Y:S02]  /*2050*/  IADD3.X R7, R19, UR11, RZ, P0, !PT ;  /* 0x0000000b13077c10 */ /* 0x000fe400087fe4ff */
        /* <DEDUP_REMOVED lines=14> */
[----:B------:R-:W-:Y:S01]  /*2140*/  @!PT LDS RZ, [RZ] ;  /* 0x00000000fffff984 */ /* 0x000fe20000000800 */
[----:B------:R-:W-:Y:S01]  /*2150*/  @!PT LDS RZ, [RZ] ;  /* 0x00000000fffff984 */ /* 0x000fe20000000800 */
[----:B------:R-:W-:Y:S01]  /*2160*/  @!PT LDS RZ, [RZ] ;  /* 0x00000000fffff984 */ /* 0x000fe20000000800 */
[----:B------:R1:W-:Y:S01]  /*2170*/  LDGSTS.E.BYPASS.LTC128B.128 [R239+0xa000], desc[UR20][R14.64] ;  /* 0x0a0000000eef7fae */ /* 0x0003e2000b901d54 */
[----:B------:R-:W-:Y:S01]  /*2180*/  IADD3.X R11, R13, UR11, RZ, P0, !PT ;  /* 0x0000000b0d0b7c10 */ /* 0x000fe200087fe4ff */
[----:B------:R-:W-:Y:S01]  /*2190*/  ULDC UR4, c[0x0][0x39c] ;  /* 0x0000e70000047ab9 */ /* 0x000fe20000000800 */
[----:B------:R-:W-:Y:S01]  /*21a0*/  LEA R226, R0, UR5, 0x1 ;  /* 0x0000000500e27c11 */ /* 0x000fe2000f8e08ff */
[----:B------:R2:W-:Y:S01]  /*21b0*/  LDGSTS.E.BYPASS.LTC128B.128 [R239+0xa800], desc[UR20][R6.64] ;  /* 0x0a80000006ef7fae */ /* 0x0005e2000b901d54 */
[----:B------:R-:W-:-:S02]  /*21c0*/  IMAD.MOV.U32 R0, RZ, RZ, 0x20 ;  /* 0x00000020ff007424 */ /* 0x000fc400078e00ff */
[----:B------:R-:W-:Y:S01]  /*21d0*/  VIADD R225, R224, 0x40 ;  /* 0x00000040e0e17836 */ /* 0x000fe20000000000 */
[----:B------:R3:W-:Y:S04]  /*21e0*/  LDGSTS.E.BYPASS.LTC128B.128 [R239+0xb000], desc[UR20][R4.64] ;  /* 0x0b00000004ef7fae */ /* 0x0007e8000b901d54 */
[----:B------:R4:W-:Y:S04]  /*21f0*/  LDGSTS.E.BYPASS.LTC128B.128 [R239+0xb800], desc[UR20][R8.64] ;  /* 0x0b80000008ef7fae */ /* 0x0009e8000b901d54 */
[----:B------:R-:W-:Y:S04]  /*2200*/  LDGSTS.E.BYPASS.LTC128B.128 [R239+0xc000], desc[UR20][R12.64] ;  /* 0x0c0000000cef7fae */ /* 0x000fe8000b901d54 */
[----:B------:R5:W-:Y:S01]  /*2210*/  LDGSTS.E.BYPASS.LTC128B.128 [R239+0xc800], desc[UR20][R10.64] ;  /* 0x0c8000000aef7fae */ /* 0x000be2000b901d54 */
        /* <DEDUP_REMOVED lines=61> */
[----:B------:R-:W-:Y:S01]  /*25f0*/  VIADD R230, R225, 0x7800 ;  /* 0x00007800e1e67836 */ /* 0x000fe20000000000 */
[C---:B--2---:R-:W-:Y:S02]  /*2600*/  HMMA.16816.F32 R28, R20.reuse, R8, RZ ;  /* 0x00000008141c723c */ /* 0x044fe400000018ff */
[----:B------:R-:W-:Y:S04]  /*2610*/  LDSM.16.M88.4 R60, [R223+0x1000] ;  /* 0x00100000df3c783b */ /* 0x000fe80000000200 */
[----:B------:R-:W-:Y:S01]  /*2620*/  LDSM.16.M88.4 R88, [R222+0x800] ;  /* 0x00080000de58783b */ /* 0x000fe20000000200 */
[C---:B------:R-:W-:Y:S03]  /*2630*/  HMMA.16816.F32 R36, R20.reuse, R10, RZ ;  /* 0x0000000a1424723c */ /* 0x040fe600000018ff */
[----:B------:R-:W2:Y:S03]  /*2640*/  LDSM.16.M88.4 R8, [R228] ;  /* 0x00000000e408783b */ /* 0x000ea60000000200 */
[----:B---3--:R-:W-:Y:S01]  /*2650*/  HMMA.16816.F32 R40, R20, R44, RZ ;  /* 0x0000002c1428723c */ /* 0x008fe200000018ff */
[----:B------:R-:W3:Y:S04]  /*2660*/  LDSM.16.M88.4 R76, [R24+0x3800] ;  /* 0x00380000184c783b */ /* 0x000ee80000000200 */
[----:B------:R-:W5:Y:S04]  /*2670*/  LDSM.16.M88.4 R80, [R225+0x1000] ;  /* 0x00100000e150783b */ /* 0x000f680000000200 */
[----:B------:R-:W5:Y:S02]  /*2680*/  LDSM.16.M88.4 R84, [R222+0x1000] ;  /* 0x00100000de54783b */ /* 0x000f640000000200 */
[C---:B------:R-:W-:Y:S02]  /*2690*/  HMMA.16816.F32 R28, R16.reuse, R32, R28 ;  /* 0x00000020101c723c */ /* 0x040fe4000000181c */
[----:B------:R-:W0:Y:S05]  /*26a0*/  LDGDEPBAR ;  /* 0x00000000000079af */ /* 0x000e2a0000000000 */
[----:B------:R-:W-:Y:S06]  /*26b0*/  HMMA.16816.F32 R36, R16, R34, R36 ;  /* 0x000000221024723c */ /* 0x000fec0000001824 */
[----:B------:R-:W-:Y:S06]  /*26c0*/  HMMA.16816.F32 R32, R20, R46, RZ ;  /* 0x0000002e1420723c */ /* 0x000fec00000018ff */
[----:B-1----:R-:W-:Y:S06]  /*26d0*/  HMMA.16816.F32 R48, R16, R56, R40 ;  /* 0x000000381030723c */ /* 0x002fec0000001828 */
[C---:B----4-:R-:W-:Y:S06]  /*26e0*/  HMMA.16816.F32 R28, R12.reuse, R52, R28 ;  /* 0x000000340c1c723c */ /* 0x050fec000000181c */
[----:B------:R-:W-:Y:S06]  /*26f0*/  HMMA.16816.F32 R36, R12, R54, R36 ;  /* 0x000000360c24723c */ /* 0x000fec0000001824 */
[----:B------:R-:W-:Y:S06]  /*2700*/  HMMA.16816.F32 R44, R20, R64, RZ ;  /* 0x00000040142c723c */ /* 0x000fec00000018ff */
[----:B------:R-:W-:Y:S06]  /*2710*/  HMMA.16816.F32 R32, R16, R58, R32 ;  /* 0x0000003a1020723c */ /* 0x000fec0000001820 */
[----:B--2---:R-:W-:Y:S06]  /*2720*/  HMMA.16816.F32 R40, R8, R72, R28 ;  /* 0x000000480828723c */ /* 0x004fec000000181c */
[----:B------:R-:W-:Y:S06]  /*2730*/  HMMA.16816.F32 R28, R12, R68, R48 ;  /* 0x000000440c1c723c */ /* 0x000fec0000001830 */
[----:B------:R-:W-:Y:S01]  /*2740*/  HMMA.16816.F32 R52, R8, R74, R36 ;  /* 0x0000004a0834723c */ /* 0x000fe20000001824 */
[----:B------:R-:W-:Y:S05]  /*2750*/  LDSM.16.M88.4 R72, [R225+0x1800] ;  /* 0x00180000e148783b */ /* 0x000fea0000000200 */
[----:B------:R-:W-:Y:S01]  /*2760*/  HMMA.16816.F32 R36, R20, R66, RZ ;  /* 0x000000421424723c */ /* 0x000fe200000018ff */
[----:B------:R-:W1:Y:S05]  /*2770*/  LDSM.16.M88.4 R64, [R223+0x1800] ;  /* 0x00180000df40783b */ /* 0x000e6a0000000200 */
[----:B------:R-:W-:Y:S01]  /*2780*/  FMUL.FTZ R2, R40, UR4 ;  /* 0x0000000428027c20 */ /* 0x000fe20008410000 */
[----:B------:R-:W-:Y:S03]  /*2790*/  HMMA.16816.F32 R48, R16, R60, R44 ;  /* 0x0000003c1030723c */ /* 0x000fe6000000182c */
[----:B------:R2:W-:Y:S03]  /*27a0*/  MUFU.TANH R208, R2 ;  /* 0x0000000200d07308 */ /* 0x0005e60000002400 */
[----:B------:R-:W-:Y:S01]  /*27b0*/  HMMA.16816.F32 R44, R12, R70, R32 ;  /* 0x000000460c2c723c */ /* 0x000fe20000001820 */
[----:B------:R-:W-:Y:S10]  /*27c0*/  LDSM.16.M88.4 R68, [R223+0x2000] ;  /* 0x00200000df44783b */ /* 0x000ff40000000200 */
[----:B------:R-:W-:Y:S01]  /*27d0*/  HMMA.16816.F32 R32, R16, R62, R36 ;  /* 0x0000003e1020723c */ /* 0x000fe20000001824 */
[----:B------:R-:W4:Y:S01]  /*27e0*/  LDSM.16.M88.4 R60, [R24+0x4000] ;  /* 0x00400000183c783b */ /* 0x000f220000000200 */
[----:B--2---:R-:W-:-:S04]  /*27f0*/  FMUL.FTZ R2, R41, UR4 ;  /* 0x0000000429027c20 */ /* 0x004fc80008410000 */
[----:B---3--:R-:W-:Y:S01]  /*2800*/  HMMA.16816.F32 R36, R20, R76, RZ ;  /* 0x0000004c1424723c */ /* 0x008fe200000018ff */
[----:B------:R2:W-:Y:S06]  /*2810*/  MUFU.TANH R107, R2 ;  /* 0x00000002006b7308 */ /* 0x0005ec0000002400 */
[----:B------:R-:W-:Y:S06]  /*2820*/  HMMA.16816.F32 R56, R8, R90, R44 ;  /* 0x0000005a0838723c */ /* 0x000fec000000182c */
[----:B------:R-:W-:Y:S01]  /*2830*/  HMMA.16816.F32 R44, R20, R78, RZ ;  /* 0x0000004e142c723c */ /* 0x000fe200000018ff */
[----:B------:R-:W-:Y:S01]  /*2840*/  LDSM.16.M88.4 R76, [R24+0x5000] ;  /* 0x00500000184c783b */ /* 0x000fe20000000200 */
[----:B--2---:R-:W-:-:S04]  /*2850*/  FMUL.FTZ R2, R42, UR4 ;  /* 0x000000042a027c20 */ /* 0x004fc80008410000 */
[----:B------:R2:W3:Y:S02]  /*2860*/  MUFU.TANH R114, R2 ;  /* 0x0000000200727308 */ /* 0x0004e40000002400 */
[----:B--2---:R-:W-:Y:S02]  /*2870*/  FMUL.FTZ R2, R43, UR4 ;  /* 0x000000042b027c20 */ /* 0x004fe40008410000 */
[----:B------:R-:W-:Y:S01]  /*2880*/  HMMA.16816.F32 R40, R8, R88, R28 ;  /* 0x000000580828723c */ /* 0x000fe2000000181c */
[----:B------:R-:W-:Y:S03]  /*2890*/  LDSM.16.M88.4 R88, [R222+0x1800] ;  /* 0x00180000de58783b */ /* 0x000fe60000000200 */
[----:B------:R2:W3:Y:S02]  /*28a0*/  MUFU.TANH R112, R2 ;  /* 0x0000000200707308 */ /* 0x0004e40000002400 */
[C---:B-----5:R-:W-:Y:S06]  /*28b0*/  HMMA.16816.F32 R28, R12.reuse, R80, R48 ;  /* 0x000000500c1c723c */ /* 0x060fec0000001830 */
[----:B------:R-:W-:Y:S01]  /*28c0*/  HMMA.16816.F32 R48, R12, R82, R32 ;  /* 0x000000520c30723c */ /* 0x000fe20000001820 */
[----:B------:R-:W-:Y:S01]  /*28d0*/  LDSM.16.M88.4 R80, [R225+0x2000] ;  /* 0x00200000e150783b */ /* 0x000fe20000000200 */
[----:B--2---:R-:W-:-:S04]  /*28e0*/  FMUL.FTZ R2, R52, UR4 ;  /* 0x0000000434027c20 */ /* 0x004fc80008410000 */
[----:B------:R2:W5:-:S12]  /*28f0*/  MUFU.TANH R111, R2 ;  /* 0x00000002006f7308 */ /* 0x0005580000002400 */
[----:B------:R-:W-:Y:S01]  /*2900*/  HMMA.16816.F32 R28, R8, R84, R28 ;  /* 0x00000054081c723c */ /* 0x000fe2000000181c */
[----:B--2---:R-:W-:-:S04]  /*2910*/  FMUL.FTZ R2, R53, UR4 ;  /* 0x0000000435027c20 */ /* 0x004fc80008410000 */
[----:B------:R2:W-:Y:S02]  /*2920*/  MUFU.TANH R110, R2 ;  /* 0x00000002006e7308 */ /* 0x0005e40000002400 */
[----:B--2---:R-:W-:-:S06]  /*2930*/  FMUL.FTZ R2, R54, UR4 ;  /* 0x0000000436027c20 */ /* 0x004fcc0008410000 */
[----:B------:R2:W5:Y:S02]  /*2940*/  MUFU.TANH R117, R2 ;  /* 0x0000000200757308 */ /* 0x0005640000002400 */
[----:B--2---:R-:W-:Y:S02]  /*2950*/  FMUL.FTZ R2, R55, UR4 ;  /* 0x0000000437027c20 */ /* 0x004fe40008410000 */
[C---:B-1----:R-:W-:Y:S04]  /*2960*/  HMMA.16816.F32 R52, R16.reuse, R64, R36 ;  /* 0x000000401034723c */ /* 0x042fe80000001824 */
[----:B------:R1:W2:Y:S02]  /*2970*/  MUFU.TANH R116, R2 ;  /* 0x0000000200747308 */ /* 0x0002a40000002400 */
[----:B------:R-:W-:Y:S01]  /*2980*/  HMMA.16816.F32 R36, R16, R66, R44 ;  /* 0x000000421024723c */ /* 0x000fe2000000182c */
[----:B------:R-:W3:Y:S05]  /*2990*/  LDSM.16.M88.4 R64, [R24+0x4800] ;  /* 0x004800001840783b */ /* 0x000eea0000000200 */
[----:B----4-:R-:W-:Y:S01]  /*29a0*/  HMMA.16816.F32 R44, R20, R62, RZ ;  /* 0x0000003e142c723c */ /* 0x010fe200000018ff */
[----:B-1----:R-:W-:-:S04]  /*29b0*/  FMUL.FTZ R2, R40, UR4 ;  /* 0x0000000428027c20 */ /* 0x002fc80008410000 */
[----:B------:R1:W4:Y:S07]  /*29c0*/  MUFU.TANH R106, R2 ;  /* 0x00000002006a7308 */ /* 0x00032e0000002400 */
[----:B------:R-:W-:Y:S01]  /*29d0*/  HMMA.16816.F32 R32, R12, R72, R52 ;  /* 0x000000480c20723c */ /* 0x000fe20000001834 */
[----:B-1----:R-:W-:-:S04]  /*29e0*/  FMUL.FTZ R2, R41, UR4 ;  /* 0x0000000429027c20 */ /* 0x002fc80008410000 */
[----:B------:R1:W-:Y:S02]  /*29f0*/  MUFU.TANH R103, R2 ;  /* 0x0000000200677308 */ /* 0x0003e40000002400 */
[----:B-1----:R-:W-:-:S06]  /*2a00*/  FMUL.FTZ R2, R42, UR4 ;  /* 0x000000042a027c20 */ /* 0x002fcc0008410000 */
[----:B------:R1:W4:Y:S02]  /*2a10*/  MUFU.TANH R119, R2 ;  /* 0x0000000200777308 */ /* 0x0003240000002400 */
[----:B-1----:R-:W-:Y:S02]  /*2a20*/  FMUL.FTZ R2, R43, UR4 ;  /* 0x000000042b027c20 */ /* 0x002fe40008410000 */
[----:B------:R-:W-:Y:S01]  /*2a30*/  HMMA.16816.F32 R40, R20, R60, RZ ;  /* 0x0000003c1428723c */ /* 0x000fe200000018ff */
[----:B------:R-:W1:Y:S03]  /*2a40*/  LDSM.16.M88.4 R60, [R223+0x2800] ;  /* 0x00280000df3c783b */ /* 0x000e660000000200 */
[----:B------:R5:W4:Y:S02]  /*2a50*/  MUFU.TANH R122, R2 ;  /* 0x00000002007a7308 */ /* 0x000b240000002400 */
[----:B-----5:R-:W-:-:S06]  /*2a60*/  FMUL.FTZ R2, R56, UR4 ;  /* 0x0000000438027c20 */ /* 0x020fcc0008410000 */
[----:B------:R5:W4:-:S12]  /*2a70*/  MUFU.TANH R101, R2 ;  /* 0x0000000200657308 */ /* 0x000b180000002400 */
[----:B------:R-:W-:Y:S06]  /*2a80*/  HMMA.16816.F32 R52, R16, R68, R40 ;  /* 0x000000441034723c */ /* 0x000fec0000001828 */
[----:B---3--:R-:W-:Y:S01]  /*2a90*/  HMMA.16816.F32 R40, R20, R64, RZ ;  /* 0x000000401428723c */ /* 0x008fe200000018ff */
[----:B-----5:R-:W-:-:S04]  /*2aa0*/  FMUL.FTZ R2, R57, UR4 ;  /* 0x0000000439027c20 */ /* 0x020fc80008410000 */
[----:B------:R3:W-:Y:S02]  /*2ab0*/  MUFU.TANH R100, R2 ;  /* 0x0000000200647308 */ /* 0x0007e40000002400 */
[----:B---3--:R-:W-:-:S06]  /*2ac0*/  FMUL.FTZ R2, R58, UR4 ;  /* 0x000000043a027c20 */ /* 0x008fcc0008410000 */
[----:B------:R3:W5:Y:S02]  /*2ad0*/  MUFU.TANH R121, R2 ;  /* 0x0000000200797308 */ /* 0x0007640000002400 */
[----:B---3--:R-:W-:Y:S02]  /*2ae0*/  FMUL.FTZ R2, R59, UR4 ;  /* 0x000000043b027c20 */ /* 0x008fe40008410000 */
[----:B------:R-:W-:Y:S01]  /*2af0*/  HMMA.16816.F32 R56, R8, R86, R48 ;  /* 0x000000560838723c */ /* 0x000fe20000001830 */
[----:B------:R-:W-:Y:S03]  /*2b00*/  LDSM.16.M88.4 R84, [R225+0x2800] ;  /* 0x00280000e154783b */ /* 0x000fe60000000200 */
[----:B------:R3:W5:Y:S02]  /*2b10*/  MUFU.TANH R123, R2 ;  /* 0x00000002007b7308 */ /* 0x0007640000002400 */
[----:B------:R-:W-:Y:S01]  /*2b20*/  HMMA.16816.F32 R48, R12, R74, R36 ;  /* 0x0000004a0c30723c */ /* 0x000fe20000001824 */
[----:B------:R-:W2:Y:S05]  /*2b30*/  LDSM.16.M88.4 R72, [R222+0x2000] ;  /* 0x00200000de48783b */ /* 0x000eaa0000000200 */
[----:B------:R-:W-:Y:S01]  /*2b40*/  HMMA.16816.F32 R36, R16, R70, R44 ;  /* 0x000000461024723c */ /* 0x000fe2000000182c */
[----:B------:R-:W4:Y:S05]  /*2b50*/  LDSM.16.M88.4 R68, [R223+0x3000] ;  /* 0x00300000df44783b */ /* 0x000f2a0000000200 */
[----:B------:R-:W-:Y:S01]  /*2b60*/  HMMA.16816.F32 R44, R20, R66, RZ ;  /* 0x00000042142c723c */ /* 0x000fe200000018ff */
[----:B---3--:R-:W-:Y:S01]  /*2b70*/  FMUL.FTZ R2, R28, UR4 ;  /* 0x000000041c027c20 */ /* 0x008fe20008410000 */
[----:B------:R-:W-:Y:S03]  /*2b80*/  LDSM.16.M88.4 R64, [R222+0x2800] ;  /* 0x00280000de40783b */ /* 0x000fe60000000200 */
[----:B------:R3:W5:Y:S02]  /*2b90*/  MUFU.TANH R98, R2 ;  /* 0x0000000200627308 */ /* 0x0007640000002400 */
[----:B---3--:R-:W-:-:S06]  /*2ba0*/  FMUL.FTZ R2, R29, UR4 ;  /* 0x000000041d027c20 */ /* 0x008fcc0008410000 */
[----:B------:R3:W-:Y:S02]  /*2bb0*/  MUFU.TANH R133, R2 ;  /* 0x0000000200857308 */ /* 0x0007e40000002400 */
[----:B---3--:R-:W-:-:S06]  /*2bc0*/  FMUL.FTZ R2, R30, UR4 ;  /* 0x000000041e027c20 */ /* 0x008fcc0008410000 */
[----:B------:R3:W5:Y:S02]  /*2bd0*/  MUFU.TANH R128, R2 ;  /* 0x0000000200807308 */ /* 0x0007640000002400 */
[----:B---3--:R-:W-:Y:S02]  /*2be0*/  FMUL.FTZ R2, R31, UR4 ;  /* 0x000000041f027c20 */ /* 0x008fe40008410000 */
[----:B------:R-:W-:Y:S04]  /*2bf0*/  HMMA.16816.F32 R28, R8, R88, R32 ;  /* 0x00000058081c723c */ /* 0x000fe80000001820 */
[----:B------:R3:W5:Y:S02]  /*2c00*/  MUFU.TANH R126, R2 ;  /* 0x00000002007e7308 */ /* 0x0007640000002400 */
[----:B------:R-:W-:Y:S06]  /*2c10*/  HMMA.16816.F32 R32, R12, R80, R52 ;  /* 0x000000500c20723c */ /* 0x000fec0000001834 */
[----:B-1----:R-:W-:Y:S06]  /*2c20*/  HMMA.16816.F32 R52, R16, R60, R40 ;  /* 0x0000003c1034723c */ /* 0x002fec0000001828 */
[----:B------:R-:W-:Y:S01]  /*2c30*/  HMMA.16816.F32 R40, R20, R76, RZ ;  /* 0x0000004c1428723c */ /* 0x000fe200000018ff */
[----:B---3--:R-:W-:-:S04]  /*2c40*/  FMUL.FTZ R2, R56, UR4 ;  /* 0x0000000438027c20 */ /* 0x008fc80008410000 */
[----:B------:R1:W3:Y:S02]  /*2c50*/  MUFU.TANH R93, R2 ;  /* 0x00000002005d7308 */ /* 0x0002e40000002400 */
[----:B-1----:R-:W-:-:S06]  /*2c60*/  FMUL.FTZ R2, R57, UR4 ;  /* 0x0000000439027c20 */ /* 0x002fcc0008410000 */
[----:B------:R1:W-:Y:S02]  /*2c70*/  MUFU.TANH R125, R2 ;  /* 0x00000002007d7308 */ /* 0x0003e40000002400 */
[----:B-1----:R-:W-:-:S06]  /*2c80*/  FMUL.FTZ R2, R58, UR4 ;  /* 0x000000043a027c20 */ /* 0x002fcc0008410000 */
[----:B------:R1:W3:Y:S02]  /*2c90*/  MUFU.TANH R127, R2 ;  /* 0x00000002007f7308 */ /* 0x0002e40000002400 */
[----:B-1----:R-:W-:Y:S02]  /*2ca0*/  FMUL.FTZ R2, R59, UR4 ;  /* 0x000000043b027c20 */ /* 0x002fe40008410000 */
[----:B------:R-:W-:Y:S01]  /*2cb0*/  HMMA.16816.F32 R56, R8, R90, R48 ;  /* 0x0000005a0838723c */ /* 0x000fe20000001830 */
[----:B------:R-:W1:Y:S03]  /*2cc0*/  LDSM.16.M88.4 R88, [R24+0x5800] ;  /* 0x005800001858783b */ /* 0x000e660000000200 */
[----:B------:R2:W3:Y:S02]  /*2cd0*/  MUFU.TANH R131, R2 ;  /* 0x0000000200837308 */ /* 0x0004e40000002400 */
[----:B------:R-:W-:Y:S01]  /*2ce0*/  HMMA.16816.F32 R48, R12, R82, R36 ;  /* 0x000000520c30723c */ /* 0x000fe20000001824 */
[----:B------:R-:W5:Y:S05]  /*2cf0*/  LDSM.16.M88.4 R80, [R223+0x3800] ;  /* 0x00380000df50783b */ /* 0x000f6a0000000200 */
[----:B------:R-:W-:Y:S01]  /*2d00*/  HMMA.16816.F32 R36, R16, R62, R44 ;  /* 0x0000003e1024723c */ /* 0x000fe2000000182c */
[----:B------:R-:W-:Y:S05]  /*2d10*/  LDSM.16.M88.4 R60, [R222+0x3000] ;  /* 0x00300000de3c783b */ /* 0x000fea0000000200 */
[----:B------:R-:W-:Y:S01]  /*2d20*/  HMMA.16816.F32 R44, R20, R78, RZ ;  /* 0x0000004e142c723c */ /* 0x000fe200000018ff */
[----:B--2---:R-:W-:Y:S01]  /*2d30*/  FMUL.FTZ R2, R28, UR4 ;  /* 0x000000041c027c20 */ /* 0x004fe20008410000 */
[----:B------:R-:W-:Y:S03]  /*2d40*/  LDSM.16.M88.4 R76, [R222+0x3800] ;  /* 0x00380000de4c783b */ /* 0x000fe60000000200 */
        /* <DEDUP_REMOVED lines=9> */
[----:B----4-:R-:W-:Y:S06]  /*2de0*/  HMMA.16816.F32 R52, R16, R68, R40 ;  /* 0x000000441034723c */ /* 0x010fec0000001828 */
[----:B-1----:R-:W-:Y:S01]  /*2df0*/  HMMA.16816.F32 R40, R20, R88, RZ ;  /* 0x000000581428723c */ /* 0x002fe200000018ff */
[----:B--2---:R-:W-:-:S04]  /*2e00*/  FMUL.FTZ R2, R56, UR4 ;  /* 0x0000000438027c20 */ /* 0x004fc80008410000 */
[----:B------:R1:W2:Y:S02]  /*2e10*/  MUFU.TANH R102, R2 ;  /* 0x0000000200667308 */ /* 0x0002a40000002400 */
[----:B-1----:R-:W-:-:S06]  /*2e20*/  FMUL.FTZ R2, R57, UR4 ;  /* 0x0000000439027c20 */ /* 0x002fcc0008410000 */
[----:B------:R1:W-:Y:S02]  /*2e30*/  MUFU.TANH R108, R2 ;  /* 0x00000002006c7308 */ /* 0x0003e40000002400 */
[----:B-1----:R-:W-:-:S06]  /*2e40*/  FMUL.FTZ R2, R58, UR4 ;  /* 0x000000043a027c20 */ /* 0x002fcc0008410000 */
[----:B------:R1:W4:Y:S02]  /*2e50*/  MUFU.TANH R138, R2 ;  /* 0x00000002008a7308 */ /* 0x0003240000002400 */
[----:B-1----:R-:W-:Y:S02]  /*2e60*/  FMUL.FTZ R2, R59, UR4 ;  /* 0x000000043b027c20 */ /* 0x002fe40008410000 */
[----:B------:R-:W-:Y:S01]  /*2e70*/  HMMA.16816.F32 R56, R8, R74, R48 ;  /* 0x0000004a0838723c */ /* 0x000fe20000001830 */
[----:B------:R-:W1:Y:S03]  /*2e80*/  LDSM.16.M88.4 R72, [R225+0x3000] ;  /* 0x00300000e148783b */ /* 0x000e660000000200 */
[----:B------:R3:W4:Y:S02]  /*2e90*/  MUFU.TANH R137, R2 ;  /* 0x0000000200897308 */ /* 0x0007240000002400 */
[----:B------:R-:W-:Y:S06]  /*2ea0*/  HMMA.16816.F32 R48, R12, R86, R36 ;  /* 0x000000560c30723c */ /* 0x000fec0000001824 */
[C---:B------:R-:W-:Y:S01]  /*2eb0*/  HMMA.16816.F32 R36, R16.reuse, R70, R44 ;  /* 0x000000461024723c */ /* 0x040fe2000000182c */
[----:B------:R-:W2:Y:S05]  /*2ec0*/  LDSM.16.M88.4 R68, [R225+0x3800] ;  /* 0x00380000e144783b */ /* 0x000eaa0000000200 */
[----:B-----5:R-:W-:Y:S01]  /*2ed0*/  HMMA.16816.F32 R44, R16, R80, R40 ;  /* 0x00000050102c723c */ /* 0x020fe20000001828 */
[----:B---3--:R-:W-:-:S04]  /*2ee0*/  FMUL.FTZ R2, R28, UR4 ;  /* 0x000000041c027c20 */ /* 0x008fc80008410000 */
[----:B------:R3:W5:Y:S07]  /*2ef0*/  MUFU.TANH R84, R2 ;  /* 0x0000000200547308 */ /* 0x00076e0000002400 */
[----:B------:R-:W-:Y:S01]  /*2f00*/  HMMA.16816.F32 R48, R8, R66, R48 ;  /* 0x000000420830723c */ /* 0x000fe20000001830 */
[----:B---3--:R-:W-:-:S05]  /*2f10*/  FMUL.FTZ R2, R29, UR4 ;  /* 0x000000041d027c20 */ /* 0x008fca0008410000 */
[C---:B-1----:R-:W-:Y:S01]  /*2f20*/  HMMA.16816.F32 R40, R12.reuse, R74, R36 ;  /* 0x0000004a0c28723c */ /* 0x042fe20000001824 */
[----:B------:R1:W-:Y:S05]  /*2f30*/  MUFU.TANH R99, R2 ;  /* 0x0000000200637308 */ /* 0x0003ea0000002400 */
[----:B--2---:R-:W-:Y:S01]  /*2f40*/  HMMA.16816.F32 R44, R12, R68, R44 ;  /* 0x000000440c2c723c */ /* 0x004fe2000000182c */
[----:B-1----:R-:W-:-:S04]  /*2f50*/  FMUL.FTZ R2, R30, UR4 ;  /* 0x000000041e027c20 */ /* 0x002fc80008410000 */
[----:B------:R1:W2:-:S15]  /*2f60*/  MUFU.TANH R145, R2 ;  /* 0x0000000200917308 */ /* 0x00029e0000002400 */
[----:B------:R-:W-:-:S04]  /*2f70*/  NOP ;  /* 0x0000000000007918 */ /* 0x000fc80000000000 */
[----:B------:R-:W-:Y:S01]  /*2f80*/  HMMA.16816.F32 R44, R8, R76, R44 ;  /* 0x0000004c082c723c */ /* 0x000fe2000000182c */
[----:B-1----:R-:W-:-:S05]  /*2f90*/  FMUL.FTZ R2, R31, UR4 ;  /* 0x000000041f027c20 */ /* 0x002fca0008410000 */
[----:B------:R-:W-:Y:S01]  /*2fa0*/  HMMA.16816.F32 R28, R8, R64, R32 ;  /* 0x00000040081c723c */ /* 0x000fe20000001820 */
[----:B------:R-:W-:Y:S01]  /*2fb0*/  LDSM.16.M88.4 R64, [R223+0x4000] ;  /* 0x00400000df40783b */ /* 0x000fe20000000200 */
[----:B------:R1:W3:Y:S04]  /*2fc0*/  MUFU.TANH R146, R2 ;  /* 0x0000000200927308 */ /* 0x0002e80000002400 */
[----:B------:R-:W-:Y:S01]  /*2fd0*/  HMMA.16816.F32 R32, R12, R72, R52 ;  /* 0x000000480c20723c */ /* 0x000fe20000001834 */
[----:B------:R-:W4:Y:S04]  /*2fe0*/  LDSM.16.M88.4 R52, [R24+0x6000] ;  /* 0x006000001834783b */ /* 0x000f280000000200 */
[----:B------:R-:W-:Y:S07]  /*2ff0*/  LDSM.16.M88.4 R72, [R24+0x6800] ;  /* 0x006800001848783b */ /* 0x000fee0000000200 */
[----:B------:R-:W-:Y:S01]  /*3000*/  FMUL.FTZ R46, R46, UR4 ;  /* 0x000000042e2e7c20 */ /* 0x000fe20008410000 */
[----:B-1----:R-:W-:-:S03]  /*3010*/  FMUL.FTZ R2, R56, UR4 ;  /* 0x0000000438027c20 */ /* 0x002fc60008410000 */
[----:B------:R-:W-:Y:S08]  /*3020*/  MUFU.TANH R167, R46 ;  /* 0x0000002e00a77308 */ /* 0x000ff00000002400 */
[----:B------:R1:W-:Y:S01]  /*3030*/  MUFU.TANH R86, R2 ;  /* 0x0000000200567308 */ /* 0x0003e20000002400 */
[----:B------:R-:W-:Y:S06]  /*3040*/  HMMA.16816.F32 R36, R8, R60, R32 ;  /* 0x0000003c0824723c */ /* 0x000fec0000001820 */
[----:B------:R-:W-:Y:S01]  /*3050*/  HMMA.16816.F32 R32, R20, R90, RZ ;  /* 0x0000005a1420723c */ /* 0x000fe200000018ff */
[----:B-1----:R-:W-:-:S04]  /*3060*/  FMUL.FTZ R2, R57, UR4 ;  /* 0x0000000439027c20 */ /* 0x002fc80008410000 */
[----:B------:R1:W-:Y:S02]  /*3070*/  MUFU.TANH R95, R2 ;  /* 0x00000002005f7308 */ /* 0x0003e40000002400 */
[----:B-1----:R-:W-:-:S06]  /*3080*/  FMUL.FTZ R2, R58, UR4 ;  /* 0x000000043a027c20 */ /* 0x002fcc0008410000 */
[----:B------:R1:W-:Y:S02]  /*3090*/  MUFU.TANH R144, R2 ;  /* 0x0000000200907308 */ /* 0x0003e40000002400 */
[----:B-1----:R-:W-:Y:S02]  /*30a0*/  FMUL.FTZ R2, R59, UR4 ;  /* 0x000000043b027c20 */ /* 0x002fe40008410000 */
[----:B------:R-:W1:Y:S04]  /*30b0*/  LDSM.16.M88.4 R56, [R225+0x4000] ;  /* 0x00400000e138783b */ /* 0x000e680000000200 */
[----:B------:R5:W3:Y:S02]  /*30c0*/  MUFU.TANH R143, R2 ;  /* 0x00000002008f7308 */ /* 0x000ae40000002400 */
[----:B-----5:R-:W-:-:S06]  /*30d0*/  FMUL.FTZ R2, R28, UR4 ;  /* 0x000000041c027c20 */ /* 0x020fcc0008410000 */
[----:B------:R5:W3:Y:S02]  /*30e0*/  MUFU.TANH R94, R2 ;  /* 0x00000002005e7308 */ /* 0x000ae40000002400 */
[----:B-----5:R-:W-:-:S06]  /*30f0*/  FMUL.FTZ R2, R29, UR4 ;  /* 0x000000041d027c20 */ /* 0x020fcc0008410000 */
[----:B------:R5:W-:Y:S02]  /*3100*/  MUFU.TANH R97, R2 ;  /* 0x0000000200617308 */ /* 0x000be40000002400 */
[----:B-----5:R-:W-:-:S06]  /*3110*/  FMUL.FTZ R2, R30, UR4 ;  /* 0x000000041e027c20 */ /* 0x020fcc0008410000 */
[----:B------:R5:W3:Y:S02]  /*3120*/  MUFU.TANH R156, R2 ;  /* 0x00000002009c7308 */ /* 0x000ae40000002400 */
[----:B-----5:R-:W-:Y:S02]  /*3130*/  FMUL.FTZ R2, R31, UR4 ;  /* 0x000000041f027c20 */ /* 0x020fe40008410000 */
[----:B----4-:R-:W-:Y:S04]  /*3140*/  HMMA.16816.F32 R28, R20, R52, RZ ;  /* 0x00000034141c723c */ /* 0x010fe800000018ff */
[----:B------:R4:W5:Y:S02]  /*3150*/  MUFU.TANH R153, R2 ;  /* 0x0000000200997308 */ /* 0x0009640000002400 */
[----:B----4-:R-:W-:-:S06]  /*3160*/  FMUL.FTZ R2, R48, UR4 ;  /* 0x0000000430027c20 */ /* 0x010fcc0008410000 */
[----:B------:R4:W-:-:S12]  /*3170*/  MUFU.TANH R105, R2 ;  /* 0x0000000200697308 */ /* 0x0009d80000002400 */
[----:B------:R-:W-:Y:S01]  /*3180*/  HMMA.16816.F32 R28, R16, R64, R28 ;  /* 0x00000040101c723c */ /* 0x000fe2000000181c */
[----:B----4-:R-:W-:-:S04]  /*3190*/  FMUL.FTZ R2, R49, UR4 ;  /* 0x0000000431027c20 */ /* 0x010fc80008410000 */
[----:B------:R4:W5:-:S15]  /*31a0*/  MUFU.TANH R104, R2 ;  /* 0x0000000200687308 */ /* 0x00095e0000002400 */
[----:B------:R-:W-:-:S04]  /*31b0*/  NOP ;  /* 0x0000000000007918 */ /* 0x000fc80000000000 */
[----:B-1----:R-:W-:Y:S01]  /*31c0*/  HMMA.16816.F32 R28, R12, R56, R28 ;  /* 0x000000380c1c723c */ /* 0x002fe2000000181c */
[----:B----4-:R-:W-:-:S04]  /*31d0*/  FMUL.FTZ R2, R50, UR4 ;  /* 0x0000000432027c20 */ /* 0x010fc80008410000 */
[----:B------:R1:W-:Y:S02]  /*31e0*/  MUFU.TANH R154, R2 ;  /* 0x00000002009a7308 */ /* 0x0003e40000002400 */
[----:B-1----:R-:W-:Y:S02]  /*31f0*/  FMUL.FTZ R2, R51, UR4 ;  /* 0x0000000433027c20 */ /* 0x002fe40008410000 */
[----:B------:R-:W-:Y:S01]  /*3200*/  HMMA.16816.F32 R48, R8, R62, R40 ;  /* 0x0000003e0830723c */ /* 0x000fe20000001828 */
[----:B------:R-:W1:Y:S03]  /*3210*/  LDSM.16.M88.4 R60, [R223+0x4800] ;  /* 0x00480000df3c783b */ /* 0x000e660000000200 */
[----:B------:R4:W5:Y:S02]  /*3220*/  MUFU.TANH R155, R2 ;  /* 0x00000002009b7308 */ /* 0x0009640000002400 */
[----:B------:R-:W-:Y:S06]  /*3230*/  HMMA.16816.F32 R40, R16, R82, R32 ;  /* 0x000000521028723c */ /* 0x000fec0000001820 */
[----:B------:R-:W-:Y:S01]  /*3240*/  HMMA.16816.F32 R32, R20, R54, RZ ;  /* 0x000000361420723c */ /* 0x000fe200000018ff */
[----:B------:R-:W2:Y:S01]  /*3250*/  LDSM.16.M88.4 R52, [R222+0x4000] ;  /* 0x00400000de34783b */ /* 0x000ea20000000200 */
[----:B----4-:R-:W-:-:S04]  /*3260*/  FMUL.FTZ R2, R36, UR4 ;  /* 0x0000000424027c20 */ /* 0x010fc80008410000 */
[----:B------:R4:W5:Y:S02]  /*3270*/  MUFU.TANH R109, R2 ;  /* 0x00000002006d7308 */ /* 0x0009640000002400 */
[----:B----4-:R-:W-:-:S06]  /*3280*/  FMUL.FTZ R2, R37, UR4 ;  /* 0x0000000425027c20 */ /* 0x010fcc0008410000 */
[----:B------:R4:W-:Y:S02]  /*3290*/  MUFU.TANH R120, R2 ;  /* 0x0000000200787308 */ /* 0x0009e40000002400 */
[----:B----4-:R-:W-:-:S06]  /*32a0*/  FMUL.FTZ R2, R38, UR4 ;  /* 0x0000000426027c20 */ /* 0x010fcc0008410000 */
[----:B------:R4:W5:Y:S02]  /*32b0*/  MUFU.TANH R163, R2 ;  /* 0x0000000200a37308 */ /* 0x0009640000002400 */
[----:B----4-:R-:W-:Y:S02]  /*32c0*/  FMUL.FTZ R2, R39, UR4 ;  /* 0x0000000427027c20 */ /* 0x010fe40008410000 */
[----:B------:R-:W-:Y:S01]  /*32d0*/  HMMA.16816.F32 R36, R12, R70, R40 ;  /* 0x000000460c24723c */ /* 0x000fe20000001828 */
[----:B------:R-:W-:Y:S03]  /*32e0*/  LDSM.16.M88.4 R68, [R24+0x7000] ;  /* 0x007000001844783b */ /* 0x000fe60000000200 */
[----:B------:R4:W5:Y:S02]  /*32f0*/  MUFU.TANH R160, R2 ;  /* 0x0000000200a07308 */ /* 0x0009640000002400 */
[----:B------:R-:W-:Y:S06]  /*3300*/  HMMA.16816.F32 R40, R16, R66, R32 ;  /* 0x000000421028723c */ /* 0x000fec0000001820 */
[----:B------:R-:W-:Y:S01]  /*3310*/  HMMA.16816.F32 R32, R20, R72, RZ ;  /* 0x000000481420723c */ /* 0x000fe200000018ff */
[----:B----4-:R-:W-:-:S04]  /*3320*/  FMUL.FTZ R2, R48, UR4 ;  /* 0x0000000430027c20 */ /* 0x010fc80008410000 */
[----:B------:R4:W5:Y:S07]  /*3330*/  MUFU.TANH R118, R2 ;  /* 0x0000000200767308 */ /* 0x00096e0000002400 */
[----:B------:R-:W-:Y:S01]  /*3340*/  HMMA.16816.F32 R36, R8, R78, R36 ;  /* 0x0000004e0824723c */ /* 0x000fe20000001824 */
[----:B------:R-:W3:Y:S05]  /*3350*/  LDSM.16.M88.4 R76, [R225+0x4800] ;  /* 0x00480000e14c783b */ /* 0x000eea0000000200 */
[----:B------:R-:W-:Y:S01]  /*3360*/  HMMA.16816.F32 R40, R12, R58, R40 ;  /* 0x0000003a0c28723c */ /* 0x000fe20000001828 */
[----:B------:R-:W-:Y:S05]  /*3370*/  LDSM.16.M88.4 R56, [R225+0x5000] ;  /* 0x00500000e138783b */ /* 0x000fea0000000200 */
[----:B-1----:R-:W-:Y:S01]  /*3380*/  HMMA.16816.F32 R32, R16, R60, R32 ;  /* 0x0000003c1020723c */ /* 0x002fe20000001820 */
[----:B----4-:R-:W-:-:S04]  /*3390*/  FMUL.FTZ R2, R49, UR4 ;  /* 0x0000000431027c20 */ /* 0x010fc80008410000 */
[----:B------:R1:W-:Y:S07]  /*33a0*/  MUFU.TANH R124, R2 ;  /* 0x00000002007c7308 */ /* 0x0003ee0000002400 */
[----:B------:R-:W-:-:S04]  /*33b0*/  FMUL.FTZ R3, R39, UR4 ;  /* 0x0000000427037c20 */ /* 0x000fc80008410000 */
[----:B------:R-:W-:Y:S02]  /*33c0*/  MUFU.TANH R168, R3 ;  /* 0x0000000300a87308 */ /* 0x000fe40000002400 */
[----:B--2---:R-:W-:Y:S01]  /*33d0*/  HMMA.16816.F32 R64, R8, R54, R40 ;  /* 0x000000360840723c */ /* 0x004fe20000001828 */
[----:B-1----:R-:W-:-:S05]  /*33e0*/  FMUL.FTZ R2, R50, UR4 ;  /* 0x0000000432027c20 */ /* 0x002fca0008410000 */
[----:B------:R1:W2:Y:S01]  /*33f0*/  MUFU.TANH R162, R2 ;  /* 0x0000000200a27308 */ /* 0x0002a20000002400 */
[----:B---3--:R-:W-:-:S15]  /*3400*/  HMMA.16816.F32 R40, R12, R76, R32 ;  /* 0x0000004c0c28723c */ /* 0x008fde0000001820 */
[----:B------:R-:W-:-:S02]  /*3410*/  NOP ;  /* 0x0000000000007918 */ /* 0x000fc40000000000 */
[----:B------:R-:W-:Y:S01]  /*3420*/  FMUL.FTZ R66, R66, UR4 ;  /* 0x0000000442427c20 */ /* 0x000fe20008410000 */
[----:B------:R-:W-:Y:S01]  /*3430*/  FMUL.FTZ R67, R67, UR4 ;  /* 0x0000000443437c20 */ /* 0x000fe20008410000 */
[----:B------:R-:W-:Y:S01]  /*3440*/  FMUL.FTZ R25, R64, UR4 ;  /* 0x0000000440197c20 */ /* 0x000fe20008410000 */
[----:B-1----:R-:W-:Y:S01]  /*3450*/  FMUL.FTZ R2, R51, UR4 ;  /* 0x0000000433027c20 */ /* 0x002fe20008410000 */
[----:B------:R-:W-:Y:S01]  /*3460*/  MUFU.TANH R26, R66 ;  /* 0x00000042001a7308 */ /* 0x000fe20000002400 */
[----:B------:R-:W-:Y:S07]  /*3470*/  HMMA.16816.F32 R48, R20, R68, RZ ;  /* 0x000000441430723c */ /* 0x000fee00000018ff */
[----:B------:R1:W3:Y:S08]  /*3480*/  MUFU.TANH R161, R2 ;  /* 0x0000000200a17308 */ /* 0x0002f00000002400 */
[----:B------:R-:W-:Y:S08]  /*3490*/  MUFU.TANH R172, R67 ;  /* 0x0000004300ac7308 */ /* 0x000ff00000002400 */
[----:B------:R-:W-:Y:S01]  /*34a0*/  MUFU.TANH R150, R25 ;  /* 0x0000001900967308 */ /* 0x000fe20000002400 */
[----:B-1----:R-:W-:-:S07]  /*34b0*/  FMUL.FTZ R2, R44, UR4 ;  /* 0x000000042c027c20 */ /* 0x002fce0008410000 */
[----:B------:R1:W-:Y:S02]  /*34c0*/  MUFU.TANH R130, R2 ;  /* 0x0000000200827308 */ /* 0x0003e40000002400 */
[----:B-1----:R-:W-:-:S06]  /*34d0*/  FMUL.FTZ R2, R45, UR4 ;  /* 0x000000042d027c20 */ /* 0x002fcc0008410000 */
[----:B------:R1:W-:Y:S02]  /*34e0*/  MUFU.TANH R129, R2 ;  /* 0x0000000200817308 */ /* 0x0003e40000002400 */
[----:B-1----:R-:W-:Y:S02]  /*34f0*/  FMUL.FTZ R2, R47, UR4 ;  /* 0x000000042f027c20 */ /* 0x002fe40008410000 */
[----:B------:R-:W-:Y:S01]  /*3500*/  HMMA.16816.F32 R44, R8, R52, R28 ;  /* 0x00000034082c723c */ /* 0x000fe2000000181c */
[----:B------:R-:W1:Y:S03]  /*3510*/  LDSM.16.M88.4 R52, [R223+0x5000] ;  /* 0x00500000df34783b */ /* 0x000e660000000200 */
[----:B------:R4:W3:Y:S02]  /*3520*/  MUFU.TANH R165, R2 ;  /* 0x0000000200a57308 */ /* 0x0008e40000002400 */
[----:B------:R-:W-:Y:S01]  /*3530*/  HMMA.16816.F32 R28, R20, R74, RZ ;  /* 0x0000004a141c723c */ /* 0x000fe200000018ff */
[----:B------:R-:W5:Y:S01]  /*3540*/  LDSM.16.M88.4 R72, [R222+0x4800] ;  /* 0x00480000de48783b */ /* 0x000f620000000200 */
[----:B----4-:R-:W-:-:S04]  /*3550*/  FMUL.FTZ R2, R36, UR4 ;  /* 0x0000000424027c20 */ /* 0x010fc80008410000 */
[----:B------:R4:W3:-:S12]  /*3560*/  MUFU.TANH R132, R2 ;  /* 0x0000000200847308 */ /* 0x0008d80000002400 */
[----:B------:R-:W-:Y:S01]  /*3570*/  FMUL.FTZ R3, R44, UR4 ;  /* 0x000000042c037c20 */ /* 0x000fe20008410000 */
[----:B------:R-:W-:-:S05]  /*3580*/  FMUL.FTZ R6, R47, UR4 ;  /* 0x000000042f067c20 */ /* 0x000fca0008410000 */
[----:B------:R-:W-:Y:S01]  /*3590*/  HMMA.16816.F32 R28, R16, R62, R28 ;  /* 0x0000003e101c723c */ /* 0x000fe2000000181c */
[----:B------:R-:W-:Y:S01]  /*35a0*/  LDSM.16.M88.4 R60, [R223+0x5800] ;  /* 0x00580000df3c783b */ /* 0x000fe20000000200 */
[----:B------:R2:W-:Y:S01]  /*35b0*/  MUFU.TANH R140, R3 ;  /* 0x00000003008c7308 */ /* 0x0005e20000002400 */
[----:B----4-:R-:W-:-:S03]  /*35c0*/  FMUL.FTZ R2, R37, UR4 ;  /* 0x0000000425027c20 */ /* 0x010fc60008410000 */
[----:B-1----:R-:W-:Y:S04]  /*35d0*/  HMMA.16816.F32 R32, R16, R52, R48 ;  /* 0x000000341020723c */ /* 0x002fe80000001830 */
[----:B------:R-:W-:Y:S02]  /*35e0*/  MUFU.TANH R171, R6 ;  /* 0x0000000600ab7308 */ /* 0x000fe40000002400 */
[----:B-----5:R-:W-:Y:S01]  /*35f0*/  HMMA.16816.F32 R48, R8, R72, R40 ;  /* 0x000000480830723c */ /* 0x020fe20000001828 */
[----:B--2---:R-:W-:-:S05]  /*3600*/  IMAD R3, R92, 0x10, R135 ;  /* 0x000000105c037824 */ /* 0x004fca00078e0287 */
[----:B------:R1:W-:Y:S06]  /*3610*/  MUFU.TANH R141, R2 ;  /* 0x00000002008d7308 */ /* 0x0003ec0000002400 */
[C---:B------:R-:W-:Y:S06]  /*3620*/  HMMA.16816.F32 R28, R12.reuse, R78, R28 ;  /* 0x0000004e0c1c723c */ /* 0x040fec000000181c */
[----:B------:R-:W-:Y:S01]  /*3630*/  HMMA.16816.F32 R40, R12, R56, R32 ;  /* 0x000000380c28723c */ /* 0x000fe20000001820 */
[----:B-1----:R-:W-:-:S05]  /*3640*/  FMUL.FTZ R2, R38, UR4 ;  /* 0x0000000426027c20 */ /* 0x002fca0008410000 */
[----:B------:R-:W-:Y:S01]  /*3650*/  HMMA.16816.F32 R36, R20, R70, RZ ;  /* 0x000000461424723c */ /* 0x000fe200000018ff */
[----:B------:R1:W2:Y:S01]  /*3660*/  MUFU.TANH R169, R2 ;  /* 0x0000000200a97308 */ /* 0x0002a20000002400 */
[----:B------:R-:W4:Y:S01]  /*3670*/  LDSM.16.M88.4 R68, [R24+0x7800] ;  /* 0x007800001844783b */ /* 0x000f220000000200 */
[----:B------:R-:W-:Y:S01]  /*3680*/  FMUL.FTZ R48, R48, UR4 ;  /* 0x0000000430307c20 */ /* 0x000fe20008410000 */
[----:B------:R-:W-:Y:S01]  /*3690*/  FMUL.FTZ R49, R49, UR4 ;  /* 0x0000000431317c20 */ /* 0x000fe20008410000 */
[----:B------:R-:W-:Y:S01]  /*36a0*/  FMUL.FTZ R50, R50, UR4 ;  /* 0x0000000432327c20 */ /* 0x000fe20008410000 */
[----:B------:R-:W-:-:S03]  /*36b0*/  FMUL.FTZ R51, R51, UR4 ;  /* 0x0000000433337c20 */ /* 0x000fc60008410000 */
[----:B------:R-:W-:Y:S08]  /*36c0*/  MUFU.TANH R152, R48 ;  /* 0x0000003000987308 */ /* 0x000ff00000002400 */
[----:B------:R-:W-:Y:S01]  /*36d0*/  MUFU.TANH R166, R49 ;  /* 0x0000003100a67308 */ /* 0x000fe20000002400 */
[----:B-1----:R-:W-:-:S05]  /*36e0*/  LOP3.LUT R2, R96, 0xffffffe0, RZ, 0xc0, !PT ;  /* 0xffffffe060027812 */ /* 0x002fca00078ec0ff */
[C---:B------:R-:W-:Y:S02]  /*36f0*/  IMAD.IADD R2, R134.reuse, 0x1, -R2 ;  /* 0x0000000186027824 */ /* 0x040fe400078e0a02 */
[----:B------:R-:W-:Y:S01]  /*3700*/  IMAD.SHL.U32 R134, R134, 0x2, RZ ;  /* 0x0000000286867824 */ /* 0x000fe200078e00ff */
[----:B------:R-:W-:Y:S02]  /*3710*/  MUFU.TANH R159, R50 ;  /* 0x00000032009f7308 */ /* 0x000fe40000002400 */
[----:B------:R-:W-:-:S04]  /*3720*/  SHF.R.S32.HI R5, RZ, 0x1f, R2 ;  /* 0x0000001fff057819 */ /* 0x000fc80000011402 */
[----:B------:R-:W-:Y:S01]  /*3730*/  LEA.HI R2, R5, R2, RZ, 0x2 ;  /* 0x0000000205027211 */ /* 0x000fe200078f10ff */
[----:B------:R-:W-:Y:S01]  /*3740*/  FMUL.FTZ R5, R45, UR4 ;  /* 0x000000042d057c20 */ /* 0x000fe20008410000 */
[----:B------:R-:W-:Y:S02]  /*3750*/  MUFU.TANH R164, R51 ;  /* 0x0000003300a47308 */ /* 0x000fe40000002400 */
[----:B------:R-:W-:-:S04]  /*3760*/  SHF.R.S32.HI R2, RZ, 0x2, R2 ;  /* 0x00000002ff027819 */ /* 0x000fc80000011402 */
[----:B------:R-:W-:Y:S01]  /*3770*/  IADD3 R3, R3, 0x1, R2 ;  /* 0x0000000103037810 */ /* 0x000fe20007ffe002 */
[----:B------:R-:W-:Y:S01]  /*3780*/  VIADD R2, R238, 0xffffffff ;  /* 0xffffffffee027836 */ /* 0x000fe20000000000 */
[----:B------:R1:W-:Y:S01]  /*3790*/  MUFU.TANH R142, R5 ;  /* 0x00000005008e7308 */ /* 0x0003e20000002400 */
[----:B----4-:R-:W-:Y:S01]  /*37a0*/  HMMA.16816.F32 R32, R20, R68, RZ ;  /* 0x000000441420723c */ /* 0x010fe200000018ff */
[----:B------:R-:W-:Y:S01]  /*37b0*/  IADD3 R3, R27, -UR19, R3 ;  /* 0x800000131b037c10 */ /* 0x000fe2000fffe003 */
[C---:B------:R-:W-:Y:S01]  /*37c0*/  IMAD.SHL.U32 R76, R2.reuse, 0x100, RZ ;  /* 0x00000100024c7824 */ /* 0x040fe200078e00ff */
[----:B------:R-:W-:-:S03]  /*37d0*/  ISETP.GT.AND P0, PT, R2, R147, PT ;  /* 0x000000930200720c */ /* 0x000fc60003f04270 */
[----:B------:R-:W-:Y:S01]  /*37e0*/  VIADD R3, R3, UR18 ;  /* 0x0000001203037c36 */ /* 0x000fe20008000000 */
[----:B------:R-:W-:-:S04]  /*37f0*/  LOP3.LUT R2, R76, 0x6, R134, 0xf8, !PT ;  /* 0x000000064c027812 */ /* 0x000fc800078ef886 */
[C---:B------:R-:W-:Y:S02]  /*3800*/  LOP3.LUT R7, R2.reuse, 0x1, RZ, 0xfc, !PT ;  /* 0x0000000102077812 */ /* 0x040fe400078efcff */
[----:B------:R-:W-:Y:S01]  /*3810*/  LOP3.LUT R6, R2, 0x8, RZ, 0xfc, !PT ;  /* 0x0000000802067812 */ /* 0x000fe200078efcff */
[----:B-1----:R-:W-:Y:S02]  /*3820*/  FMUL.FTZ R5, R46, UR4 ;  /* 0x000000042e057c20 */ /* 0x002fe40008410000 */
[----:B------:R-:W-:Y:S01]  /*3830*/  HMMA.16816.F32 R44, R16, R54, R36 ;  /* 0x00000036102c723c */ /* 0x000fe20000001824 */
[----:B------:R-:W1:Y:S01]  /*3840*/  LDSM.16.M88.4 R52, [R222+0x5000] ;  /* 0x00500000de34783b */ /* 0x000e620000000200 */
[----:B------:R4:W5:Y:S04]  /*3850*/  MUFU.TANH R173, R5 ;  /* 0x0000000500ad7308 */ /* 0x0009680000002400 */
[----:B------:R-:W-:Y:S01]  /*3860*/  HMMA.16816.F32 R36, R8, R74, R28 ;  /* 0x0000004a0824723c */ /* 0x000fe2000000181c */
[----:B------:R-:W-:Y:S05]  /*3870*/  LDSM.16.M88.4 R72, [R24+0x8000] ;  /* 0x008000001848783b */ /* 0x000fea0000000200 */
[----:B------:R-:W-:Y:S01]  /*3880*/  HMMA.16816.F32 R32, R16, R60, R32 ;  /* 0x0000003c1020723c */ /* 0x000fe20000001820 */
[----:B----4-:R-:W-:-:S02]  /*3890*/  VIMNMX R5, R3, R27, PT ;  /* 0x0000001b03057248 */ /* 0x010fc40003fe0100 */
[----:B------:R-:W-:Y:S02]  /*38a0*/  VIADDMNMX R3, R3, 0x8, R27, PT ;  /* 0x0000000803037846 */ /* 0x000fe4000380011b */
[----:B------:R-:W-:-:S07]  /*38b0*/  ISETP.GE.AND P3, PT, R7, R5, PT ;  /* 0x000000050700720c */ /* 0x000fce0003f66270 */
[----:B------:R-:W-:Y:S01]  /*38c0*/  HMMA.16816.F32 R28, R12, R58, R44 ;  /* 0x0000003a0c1c723c */ /* 0x000fe2000000182c */
[----:B------:R-:W4:Y:S01]  /*38d0*/  LDSM.16.M88.4 R56, [R225+0x5800] ;  /* 0x00580000e138783b */ /* 0x000f220000000200 */
[C---:B------:R-:W-:Y:S02]  /*38e0*/  ISETP.GE.AND P4, PT, R6.reuse, R5, PT ;  /* 0x000000050600720c */ /* 0x040fe40003f86270 */
[-C--:B------:R-:W-:Y:S02]  /*38f0*/  ISETP.GE.AND P2, PT, R6, R3.reuse, PT ;  /* 0x000000030600720c */ /* 0x080fe40003f46270 */
[C---:B------:R-:W-:Y:S02]  /*3900*/  ISETP.GE.AND P5, PT, R2.reuse, R3, PT ;  /* 0x000000030200720c */ /* 0x040fe40003fa6270 */
[----:B------:R-:W-:Y:S02]  /*3910*/  LOP3.LUT R6, R2, 0x9, RZ, 0xfc, !PT ;  /* 0x0000000902067812 */ /* 0x000fe400078efcff */
[----:B------:R-:W-:-:S02]  /*3920*/  FSEL R114, R114, -INF , !P5 ;  /* 0xff80000072727808 */ /* 0x000fc40006800000 */
[----:B------:R-:W-:Y:S02]  /*3930*/  FSEL R107, R107, -INF , !P3 ;  /* 0xff8000006b6b7808 */ /* 0x000fe40005800000 */
[----:B------:R-:W-:Y:S01]  /*3940*/  ISETP.GE.AND P1, PT, R7, R3, PT ;  /* 0x000000030700720c */ /* 0x000fe20003f26270 */
[----:B------:R-:W-:Y:S01]  /*3950*/  FMUL.FTZ R7, R65, UR4 ;  /* 0x0000000441077c20 */ /* 0x000fe20008410000 */
[C---:B------:R-:W-:Y:S01]  /*3960*/  ISETP.GE.AND P5, PT, R6.reuse, R5, PT ;  /* 0x000000050600720c */ /* 0x040fe20003fa6270 */
[----:B-1----:R-:W-:Y:S01]  /*3970*/  HMMA.16816.F32 R40, R8, R52, R40 ;  /* 0x000000340828723c */ /* 0x002fe20000001828 */
[----:B------:R-:W-:Y:S01]  /*3980*/  ISETP.GE.AND P3, PT, R6, R3, PT ;  /* 0x000000030600720c */ /* 0x000fe20003f66270 */
[----:B------:R1:W5:Y:S01]  /*3990*/  MUFU.TANH R149, R7 ;  /* 0x0000000700957308 */ /* 0x0003620000002400 */
[----:B------:R-:W-:Y:S01]  /*39a0*/  LOP3.LUT R6, R2, 0x10, RZ, 0xfc, !PT ;  /* 0x0000001002067812 */ /* 0x000fe200078efcff */
[----:B------:R-:W-:Y:S01]  /*39b0*/  LDSM.16.M88.4 R64, [R223+0x6000] ;  /* 0x00600000df40783b */ /* 0x000fe20000000200 */
[----:B------:R-:W-:-:S02]  /*39c0*/  FSEL R112, R112, -INF , !P1 ;  /* 0xff80000070707808 */ /* 0x000fc40004800000 */
[----:B------:R-:W-:Y:S01]  /*39d0*/  FSEL R111, R111, -INF , !P4 ;  /* 0xff8000006f6f7808 */ /* 0x000fe20006000000 */
[----:B------:R-:W-:Y:S01]  /*39e0*/  HMMA.16816.F32 R48, R8, R54, R28 ;  /* 0x000000360830723c */ /* 0x000fe2000000181c */
[C---:B------:R-:W-:Y:S01]  /*39f0*/  ISETP.GE.AND P1, PT, R6.reuse, R5, PT ;  /* 0x000000050600720c */ /* 0x040fe20003f26270 */
[----:B------:R-:W3:Y:S01]  /*3a00*/  LDSM.16.M88.4 R52, [R222+0x5800] ;  /* 0x00580000de34783b */ /* 0x000ee20000000200 */
[----:B------:R-:W-:Y:S02]  /*3a10*/  ISETP.GE.AND P4, PT, R6, R3, PT ;  /* 0x000000030600720c */ /* 0x000fe40003f86270 */
[----:B------:R-:W-:Y:S01]  /*3a20*/  LOP3.LUT R6, R2, 0x11, RZ, 0xfc, !PT ;  /* 0x0000001102067812 */ /* 0x000fe200078efcff */
[----:B------:R-:W-:Y:S01]  /*3a30*/  HMMA.16816.F32 R28, R20, R70, RZ ;  /* 0x00000046141c723c */ /* 0x000fe200000018ff */
[----:B------:R-:W-:Y:S01]  /*3a40*/  FSEL R117, R117, -INF , !P2 ;  /* 0xff80000075757808 */ /* 0x000fe20005000000 */
[----:B------:R-:W2:Y:S01]  /*3a50*/  LDSM.16.M88.4 R68, [R225+0x6000] ;  /* 0x00600000e144783b */ /* 0x000ea20000000200 */
[----:B------:R-:W-:-:S02]  /*3a60*/  FSEL R110, R110, -INF , !P5 ;  /* 0xff8000006e6e7808 */ /* 0x000fc40006800000 */
[C---:B------:R-:W-:Y:S02]  /*3a70*/  ISETP.GE.AND P2, PT, R6.reuse, R5, PT ;  /* 0x000000050600720c */ /* 0x040fe40003f46270 */
[----:B------:R-:W-:Y:S02]  /*3a80*/  ISETP.GE.AND P5, PT, R6, R3, PT ;  /* 0x000000030600720c */ /* 0x000fe40003fa6270 */
[----:B------:R-:W-:Y:S01]  /*3a90*/  LOP3.LUT R6, R2, 0x18, RZ, 0xfc, !PT ;  /* 0x0000001802067812 */ /* 0x000fe200078efcff */
[----:B----4-:R-:W-:Y:S01]  /*3aa0*/  HMMA.16816.F32 R32, R12, R56, R32 ;  /* 0x000000380c20723c */ /* 0x010fe20000001820 */
[----:B------:R-:W-:Y:S01]  /*3ab0*/  FSEL R116, R116, -INF , !P3 ;  /* 0xff80000074747808 */ /* 0x000fe20005800000 */
[----:B------:R-:W-:Y:S01]  /*3ac0*/  FMUL.FTZ R41, R41, UR4 ;  /* 0x0000000429297c20 */ /* 0x000fe20008410000 */
[----:B------:R-:W-:Y:S01]  /*3ad0*/  FSEL R106, R106, -INF , !P1 ;  /* 0xff8000006a6a7808 */ /* 0x000fe20004800000 */
[----:B------:R-:W-:Y:S01]  /*3ae0*/  FMUL.FTZ R42, R42, UR4 ;  /* 0x000000042a2a7c20 */ /* 0x000fe20008410000 */
[C---:B------:R-:W-:Y:S01]  /*3af0*/  ISETP.GE.AND P3, PT, R6.reuse, R5, PT ;  /* 0x000000050600720c */ /* 0x040fe20003f66270 */
[----:B------:R-:W-:Y:S01]  /*3b00*/  MUFU.TANH R135, R41 ;  /* 0x0000002900877308 */ /* 0x000fe20000002400 */
[----:B------:R-:W-:Y:S01]  /*3b10*/  ISETP.GE.AND P1, PT, R6, R3, PT ;  /* 0x000000030600720c */ /* 0x000fe20003f26270 */
[----:B------:R-:W-:Y:S01]  /*3b20*/  FMUL.FTZ R25, R51, UR4 ;  /* 0x0000000433197c20 */ /* 0x000fe20008410000 */
[----:B-1----:R-:W-:-:S02]  /*3b30*/  LOP3.LUT R7, R2, 0x19, RZ, 0xfc, !PT ;  /* 0x0000001902077812 */ /* 0x002fc400078efcff */
[----:B------:R-:W-:Y:S02]  /*3b40*/  LOP3.LUT R6, R2, 0x20, RZ, 0xfc, !PT ;  /* 0x0000002002067812 */ /* 0x000fe400078efcff */
[----:B------:R-:W-:Y:S01]  /*3b50*/  FSEL R119, R119, -INF , !P4 ;  /* 0xff80000077777808 */ /* 0x000fe20006000000 */
[----:B------:R-:W-:Y:S01]  /*3b60*/  HMMA.16816.F32 R28, R16, R62, R28 ;  /* 0x0000003e101c723c */ /* 0x000fe2000000181c */
[----:B------:R-:W-:Y:S01]  /*3b70*/  FSEL R103, R103, -INF , !P2 ;  /* 0xff80000067677808 */ /* 0x000fe20005000000 */
[----:B------:R-:W1:Y:S01]  /*3b80*/  LDSM.16.M88.4 R60, [R222+0x6000] ;  /* 0x00600000de3c783b */ /* 0x000e620000000200 */
[----:B------:R-:W-:Y:S01]  /*3b90*/  FSEL R122, R122, -INF , !P5 ;  /* 0xff8000007a7a7808 */ /* 0x000fe20006800000 */
[----:B------:R-:W-:Y:S01]  /*3ba0*/  MUFU.TANH R134, R42 ;  /* 0x0000002a00867308 */ /* 0x000fe20000002400 */
[----:B------:R-:W-:Y:S02]  /*3bb0*/  FSEL R101, R101, -INF , !P3 ;  /* 0xff80000065657808 */ /* 0x000fe40005800000 */
[----:B------:R-:W-:-:S02]  /*3bc0*/  ISETP.GE.AND P4, PT, R7, R5, PT ;  /* 0x000000050700720c */ /* 0x000fc40003f86270 */
[----:B------:R-:W-:Y:S01]  /*3bd0*/  ISETP.GE.AND P2, PT, R7, R3, PT ;  /* 0x000000030700720c */ /* 0x000fe20003f46270 */
[----:B------:R-:W-:Y:S01]  /*3be0*/  FMUL.FTZ R7, R36, UR4 ;  /* 0x0000000424077c20 */ /* 0x000fe20008410000 */
[C---:B------:R-:W-:Y:S01]  /*3bf0*/  ISETP.GE.AND P5, PT, R6.reuse, R5, PT ;  /* 0x000000050600720c */ /* 0x040fe20003fa6270 */
[----:B---3--:R-:W-:Y:S01]  /*3c00*/  HMMA.16816.F32 R44, R8, R52, R32 ;  /* 0x00000034082c723c */ /* 0x008fe20000001820 */
[----:B------:R-:W-:Y:S01]  /*3c10*/  ISETP.GE.AND P3, PT, R6, R3, PT ;  /* 0x000000030600720c */ /* 0x000fe20003f66270 */
[----:B------:R3:W4:Y:S01]  /*3c20*/  MUFU.TANH R157, R7 ;  /* 0x00000007009d7308 */ /* 0x0007220000002400 */
[----:B------:R-:W-:Y:S02]  /*3c30*/  LOP3.LUT R6, R2, 0x21, RZ, 0xfc, !PT ;  /* 0x0000002102067812 */ /* 0x000fe400078efcff */
[----:B------:R-:W-:Y:S01]  /*3c40*/  FSEL R121, R121, -INF , !P1 ;  /* 0xff80000079797808 */ /* 0x000fe20004800000 */
[----:B------:R-:W-:Y:S01]  /*3c50*/  HMMA.16816.F32 R32, R20, R74, RZ ;  /* 0x0000004a1420723c */ /* 0x000fe200000018ff */
[----:B------:R-:W-:-:S02]  /*3c60*/  FSEL R100, R100, -INF , !P4 ;  /* 0xff80000064647808 */ /* 0x000fc40006000000 */
[C---:B------:R-:W-:Y:S02]  /*3c70*/  ISETP.GE.AND P1, PT, R6.reuse, R5, PT ;  /* 0x000000050600720c */ /* 0x040fe40003f26270 */
[----:B------:R-:W-:Y:S01]  /*3c80*/  ISETP.GE.AND P4, PT, R6, R3, PT ;  /* 0x000000030600720c */ /* 0x000fe20003f86270 */
[----:B------:R-:W-:Y:S01]  /*3c90*/  HMMA.16816.F32 R28, R12, R58, R28 ;  /* 0x0000003a0c1c723c */ /* 0x000fe2000000181c */
[----:B------:R-:W-:Y:S01]  /*3ca0*/  LOP3.LUT R6, R2, 0x28, RZ, 0xfc, !PT ;  /* 0x0000002802067812 */ /* 0x000fe200078efcff */
[----:B------:R-:W-:Y:S01]  /*3cb0*/  LDSM.16.M88.4 R56, [R225+0x6800] ;  /* 0x00680000e138783b */ /* 0x000fe20000000200 */
[----:B------:R-:W-:Y:S02]  /*3cc0*/  FSEL R123, R123, -INF , !P2 ;  /* 0xff8000007b7b7808 */ /* 0x000fe40005000000 */
[----:B------:R-:W-:Y:S01]  /*3cd0*/  FSEL R98, R98, -INF , !P5 ;  /* 0xff80000062627808 */ /* 0x000fe20006800000 */
[----:B---3--:R-:W-:Y:S01]  /*3ce0*/  FMUL.FTZ R7, R37, UR4 ;  /* 0x0000000425077c20 */ /* 0x008fe20008410000 */
[----:B------:R-:W-:-:S02]  /*3cf0*/  ISETP.GE.AND P2, PT, R6, R5, PT ;  /* 0x000000050600720c */ /* 0x000fc40003f46270 */
[----:B------:R-:W-:Y:S01]  /*3d00*/  ISETP.GE.AND P5, PT, R6, R3, PT ;  /* 0x000000030600720c */ /* 0x000fe20003fa6270 */
[----:B------:R3:W-:Y:S01]  /*3d10*/  MUFU.TANH R158, R7 ;  /* 0x00000007009e7308 */ /* 0x0007e20000002400 */
[----:B------:R-:W-:Y:S01]  /*3d20*/  LOP3.LUT R6, R2, 0x29, RZ, 0xfc, !PT ;  /* 0x0000002902067812 */ /* 0x000fe200078efcff */
[----:B------:R-:W-:Y:S01]  /*3d30*/  FMUL.FTZ R44, R44, UR4 ;  /* 0x000000042c2c7c20 */ /* 0x000fe20008410000 */
[----:B------:R-:W-:Y:S02]  /*3d40*/  FSEL R128, R128, -INF , !P3 ;  /* 0xff80000080807808 */ /* 0x000fe40005800000 */
[----:B------:R-:W-:Y:S02]  /*3d50*/  FSEL R96, R133, -INF , !P1 ;  /* 0xff80000085607808 */ /* 0x000fe40004800000 */
[C---:B------:R-:W-:Y:S02]  /*3d60*/  ISETP.GE.AND P3, PT, R6.reuse, R5, PT ;  /* 0x000000050600720c */ /* 0x040fe40003f66270 */
[----:B------:R-:W-:-:S02]  /*3d70*/  ISETP.GE.AND P1, PT, R6, R3, PT ;  /* 0x000000030600720c */ /* 0x000fc40003f26270 */
[----:B------:R-:W-:Y:S02]  /*3d80*/  LOP3.LUT R6, R2, 0x30, RZ, 0xfc, !PT ;  /* 0x0000003002067812 */ /* 0x000fe400078efcff */
[----:B------:R-:W-:Y:S02]  /*3d90*/  FSEL R126, R126, -INF , !P4 ;  /* 0xff8000007e7e7808 */ /* 0x000fe40006000000 */
[----:B------:R-:W-:Y:S01]  /*3da0*/  FSEL R93, R93, -INF , !P2 ;  /* 0xff8000005d5d7808 */ /* 0x000fe20005000000 */
[----:B---3--:R-:W-:Y:S01]  /*3db0*/  FMUL.FTZ R7, R38, UR4 ;  /* 0x0000000426077c20 */ /* 0x008fe20008410000 */
[C---:B------:R-:W-:Y:S02]  /*3dc0*/  ISETP.GE.AND P4, PT, R6.reuse, R5, PT ;  /* 0x000000050600720c */ /* 0x040fe40003f86270 */
[----:B------:R-:W-:Y:S01]  /*3dd0*/  ISETP.GE.AND P2, PT, R6, R3, PT ;  /* 0x000000030600720c */ /* 0x000fe20003f46270 */
[----:B------:R3:W4:Y:S01]  /*3de0*/  MUFU.TANH R148, R7 ;  /* 0x0000000700947308 */ /* 0x0007220000002400 */
[----:B------:R-:W-:-:S02]  /*3df0*/  LOP3.LUT R6, R2, 0x31, RZ, 0xfc, !PT ;  /* 0x0000003102067812 */ /* 0x000fc400078efcff */
[----:B------:R-:W-:Y:S02]  /*3e00*/  FSEL R127, R127, -INF , !P5 ;  /* 0xff8000007f7f7808 */ /* 0x000fe40006800000 */
[----:B------:R-:W-:Y:S02]  /*3e10*/  FSEL R92, R125, -INF , !P3 ;  /* 0xff8000007d5c7808 */ /* 0x000fe40005800000 */
[C---:B------:R-:W-:Y:S02]  /*3e20*/  ISETP.GE.AND P5, PT, R6.reuse, R5, PT ;  /* 0x000000050600720c */ /* 0x040fe40003fa6270 */
[----:B------:R-:W-:Y:S02]  /*3e30*/  ISETP.GE.AND P3, PT, R6, R3, PT ;  /* 0x000000030600720c */ /* 0x000fe40003f66270 */
[----:B------:R-:W-:Y:S02]  /*3e40*/  LOP3.LUT R6, R2, 0x38, RZ, 0xfc, !PT ;  /* 0x0000003802067812 */ /* 0x000fe400078efcff */
[----:B------:R-:W-:-:S02]  /*3e50*/  FSEL R131, R131, -INF , !P1 ;  /* 0xff80000083837808 */ /* 0x000fc40004800000 */
[----:B------:R-:W-:Y:S01]  /*3e60*/  FSEL R91, R113, -INF , !P4 ;  /* 0xff800000715b7808 */ /* 0x000fe20006000000 */
[----:B---3--:R-:W-:Y:S01]  /*3e70*/  FMUL.FTZ R7, R39, UR4 ;  /* 0x0000000427077c20 */ /* 0x008fe20008410000 */
[C---:B------:R-:W-:Y:S01]  /*3e80*/  ISETP.GE.AND P1, PT, R6.reuse, R5, PT ;  /* 0x000000050600720c */ /* 0x040fe20003f26270 */
[----:B------:R-:W-:Y:S01]  /*3e90*/  HMMA.16816.F32 R36, R20, R72, RZ ;  /* 0x000000481424723c */ /* 0x000fe200000018ff */
[----:B------:R-:W-:Y:S01]  /*3ea0*/  ISETP.GE.AND P4, PT, R6, R3, PT ;  /* 0x000000030600720c */ /* 0x000fe20003f86270 */
[----:B------:R3:W4:Y:S01]  /*3eb0*/  MUFU.TANH R151, R7 ;  /* 0x0000000700977308 */ /* 0x0007220000002400 */
[----:B------:R-:W-:Y:S02]  /*3ec0*/  LOP3.LUT R6, R2, 0x39, RZ, 0xfc, !PT ;  /* 0x0000003902067812 */ /* 0x000fe400078efcff */
[----:B------:R-:W-:Y:S02]  /*3ed0*/  FSEL R139, R139, -INF , !P2 ;  /* 0xff8000008b8b7808 */ /* 0x000fe40005000000 */
[----:B------:R-:W-:-:S02]  /*3ee0*/  FSEL R89, R115, -INF , !P5 ;  /* 0xff80000073597808 */ /* 0x000fc40006800000 */
[C---:B------:R-:W-:Y:S01]  /*3ef0*/  ISETP.GE.AND P2, PT, R6.reuse, R5, PT ;  /* 0x000000050600720c */ /* 0x040fe20003f46270 */
[----:B------:R5:W-:Y:S01]  /*3f00*/  MUFU.TANH R113, R25 ;  /* 0x0000001900717308 */ /* 0x000be20000002400 */
[----:B------:R-:W-:Y:S02]  /*3f10*/  ISETP.GE.AND P5, PT, R6, R3, PT ;  /* 0x000000030600720c */ /* 0x000fe40003fa6270 */
[----:B------:R-:W-:Y:S02]  /*3f20*/  LOP3.LUT R6, R2, 0x40, RZ, 0xfc, !PT ;  /* 0x0000004002067812 */ /* 0x000fe400078efcff */
[----:B------:R-:W-:Y:S02]  /*3f30*/  FSEL R136, R136, -INF , !P3 ;  /* 0xff80000088887808 */ /* 0x000fe40005800000 */
[----:B------:R-:W-:Y:S01]  /*3f40*/  FSEL R88, R102, -INF , !P1 ;  /* 0xff80000066587808 */ /* 0x000fe20004800000 */
[----:B---3--:R-:W-:Y:S01]  /*3f50*/  FMUL.FTZ R7, R40, UR4 ;  /* 0x0000000428077c20 */ /* 0x008fe20008410000 */
[----:B------:R-:W-:-:S02]  /*3f60*/  ISETP.GE.AND P3, PT, R6, R5, PT ;  /* 0x000000050600720c */ /* 0x000fc40003f66270 */
[----:B------:R-:W-:Y:S01]  /*3f70*/  ISETP.GE.AND P1, PT, R6, R3, PT ;  /* 0x000000030600720c */ /* 0x000fe20003f26270 */
[----:B------:R3:W4:Y:S01]  /*3f80*/  MUFU.TANH R147, R7 ;  /* 0x0000000700937308 */ /* 0x0007220000002400 */
[----:B------:R-:W-:Y:S01]  /*3f90*/  LOP3.LUT R6, R2, 0x41, RZ, 0xfc, !PT ;  /* 0x0000004102067812 */ /* 0x000fe200078efcff */
[----:B------:R-:W-:Y:S01]  /*3fa0*/  HMMA.16816.F32 R36, R16, R64, R36 ;  /* 0x000000401024723c */ /* 0x000fe20000001824 */
[----:B------:R-:W-:Y:S01]  /*3fb0*/  FSEL R138, R138, -INF , !P4 ;  /* 0xff8000008a8a7808 */ /* 0x000fe20006000000 */
[----:B-----5:R-:W-:Y:S01]  /*3fc0*/  FMUL.FTZ R25, R45, UR4 ;  /* 0x000000042d197c20 */ /* 0x020fe20008410000 */
[----:B------:R-:W-:Y:S02]  /*3fd0*/  FSEL R85, R108, -INF , !P2 ;  /* 0xff8000006c557808 */ /* 0x000fe40005000000 */
[C---:B------:R-:W-:Y:S01]  /*3fe0*/  ISETP.GE.AND P4, PT, R6.reuse, R5, PT ;  /* 0x000000050600720c */ /* 0x040fe20003f86270 */
[----:B------:R5:W-:Y:S01]  /*3ff0*/  MUFU.TANH R102, R25 ;  /* 0x0000001900667308 */ /* 0x000be20000002400 */
[----:B------:R-:W-:-:S02]  /*4000*/  ISETP.GE.AND P2, PT, R6, R3, PT ;  /* 0x000000030600720c */ /* 0x000fc40003f46270 */
[----:B------:R-:W-:Y:S02]  /*4010*/  LOP3.LUT R6, R2, 0x48, RZ, 0xfc, !PT ;  /* 0x0000004802067812 */ /* 0x000fe400078efcff */
[----:B------:R-:W-:Y:S02]  /*4020*/  FSEL R137, R137, -INF , !P5 ;  /* 0xff80000089897808 */ /* 0x000fe40006800000 */
[----:B------:R-:W-:Y:S01]  /*4030*/  FSEL R83, R84, -INF , !P3 ;  /* 0xff80000054537808 */ /* 0x000fe20005800000 */
[----:B---3--:R-:W-:Y:S01]  /*4040*/  FMUL.FTZ R7, R43, UR4 ;  /* 0x000000042b077c20 */ /* 0x008fe20008410000 */
[C---:B------:R-:W-:Y:S01]  /*4050*/  ISETP.GE.AND P5, PT, R6.reuse, R5, PT ;  /* 0x000000050600720c */ /* 0x040fe20003fa6270 */
[----:B------:R-:W-:Y:S01]  /*4060*/  HMMA.16816.F32 R40, R8, R54, R28 ;  /* 0x000000360828723c */ /* 0x000fe2000000181c */
[----:B------:R-:W-:Y:S01]  /*4070*/  ISETP.GE.AND P3, PT, R6, R3, PT ;  /* 0x000000030600720c */ /* 0x000fe20003f66270 */
[----:B------:R3:W4:Y:S01]  /*4080*/  MUFU.TANH R133, R7 ;  /* 0x0000000700857308 */ /* 0x0007220000002400 */
[----:B------:R-:W-:-:S02]  /*4090*/  LOP3.LUT R6, R2, 0x49, RZ, 0xfc, !PT ;  /* 0x0000004902067812 */ /* 0x000fc400078efcff */
[----:B------:R-:W-:Y:S01]  /*40a0*/  FSEL R145, R145, -INF , !P1 ;  /* 0xff80000091917808 */ /* 0x000fe20004800000 */
[----:B-----5:R-:W-:Y:S01]  /*40b0*/  FMUL.FTZ R25, R47, UR4 ;  /* 0x000000042f197c20 */ /* 0x020fe20008410000 */
[----:B------:R-:W-:Y:S01]  /*40c0*/  FSEL R87, R99, -INF , !P4 ;  /* 0xff80000063577808 */ /* 0x000fe20006000000 */
[----:B--2---:R-:W-:Y:S01]  /*40d0*/  HMMA.16816.F32 R36, R12, R68, R36 ;  /* 0x000000440c24723c */ /* 0x004fe20000001824 */
[C---:B------:R-:W-:Y:S01]  /*40e0*/  ISETP.GE.AND P1, PT, R6.reuse, R5, PT ;  /* 0x000000050600720c */ /* 0x040fe20003f26270 */
[----:B------:R-:W-:Y:S01]  /*40f0*/  MUFU.TANH R99, R44 ;  /* 0x0000002c00637308 */ /* 0x000fe20000002400 */
[----:B------:R-:W-:Y:S02]  /*4100*/  ISETP.GE.AND P4, PT, R6, R3, PT ;  /* 0x000000030600720c */ /* 0x000fe40003f86270 */
[----:B------:R-:W-:Y:S01]  /*4110*/  LOP3.LUT R6, R2, 0x50, RZ, 0xfc, !PT ;  /* 0x0000005002067812 */ /* 0x000fe200078efcff */
[----:B------:R-:W-:Y:S01]  /*4120*/  HMMA.16816.F32 R28, R16, R66, R32 ;  /* 0x00000042101c723c */ /* 0x000fe20000001820 */
[----:B------:R-:W-:Y:S01]  /*4130*/  FSEL R146, R146, -INF , !P2 ;  /* 0xff80000092927808 */ /* 0x000fe20005000000 */
[----:B------:R-:W-:Y:S01]  /*4140*/  LDSM.16.M88.4 R64, [R225+0x7000] ;  /* 0x00700000e140783b */ /* 0x000fe20000000200 */
[----:B------:R-:W-:Y:S01]  /*4150*/  ISETP.GE.AND P2, PT, R6, R5, PT ;  /* 0x000000050600720c */ /* 0x000fe20003f46270 */
[----:B------:R-:W-:Y:S01]  /*4160*/  MUFU.TANH R84, R25 ;  /* 0x0000001900547308 */ /* 0x000fe20000002400 */
[----:B---3--:R-:W-:Y:S01]  /*4170*/  FMUL.FTZ R7, R48, UR4 ;  /* 0x0000000430077c20 */ /* 0x008fe20008410000 */
[----:B------:R-:W-:-:S02]  /*4180*/  FSEL R143, R143, -INF , !P4 ;  /* 0xff8000008f8f7808 */ /* 0x000fc40006000000 */
[----:B------:R-:W-:Y:S02]  /*4190*/  FSEL R94, R94, -INF , !P2 ;  /* 0xff8000005e5e7808 */ /* 0x000fe40005000000 */
[----:B------:R-:W-:Y:S01]  /*41a0*/  FSEL R86, R86, -INF , !P5 ;  /* 0xff80000056567808 */ /* 0x000fe20006800000 */
[----:B------:R-:W-:Y:S01]  /*41b0*/  FMUL.FTZ R40, R40, UR4 ;  /* 0x0000000428287c20 */ /* 0x000fe20008410000 */
[----:B------:R2:W3:Y:S01]  /*41c0*/  MUFU.TANH R115, R7 ;  /* 0x0000000700737308 */ /* 0x0004e20000002400 */
[----:B------:R-:W-:Y:S01]  /*41d0*/  ISETP.GE.AND P5, PT, R6, R3, PT ;  /* 0x000000030600720c */ /* 0x000fe20003fa6270 */
[----:B------:R-:W-:Y:S01]  /*41e0*/  FMUL.FTZ R41, R41, UR4 ;  /* 0x0000000429297c20 */ /* 0x000fe20008410000 */
[----:B------:R-:W-:Y:S01]  /*41f0*/  LOP3.LUT R6, R2, 0x51, RZ, 0xfc, !PT ;  /* 0x0000005102067812 */ /* 0x000fe200078efcff */
[----:B------:R-:W-:Y:S01]  /*4200*/  FMUL.FTZ R42, R42, UR4 ;  /* 0x000000042a2a7c20 */ /* 0x000fe20008410000 */
[----:B------:R-:W-:Y:S01]  /*4210*/  FSEL R144, R144, -INF , !P3 ;  /* 0xff80000090907808 */ /* 0x000fe20005800000 */
[----:B-1----:R-:W-:Y:S01]  /*4220*/  HMMA.16816.F32 R52, R8, R60, R36 ;  /* 0x0000003c0834723c */ /* 0x002fe20000001824 */
[----:B------:R-:W-:Y:S01]  /*4230*/  FSEL R95, R95, -INF , !P1 ;  /* 0xff8000005f5f7808 */ /* 0x000fe20004800000 */
[----:B------:R-:W-:Y:S01]  /*4240*/  MUFU.TANH R81, R40 ;  /* 0x0000002800517308 */ /* 0x000fe20000002400 */
[----:B------:R-:W-:-:S02]  /*4250*/  ISETP.GE.AND P3, PT, R6, R5, PT ;  /* 0x000000050600720c */ /* 0x000fc40003f66270 */
[----:B------:R-:W-:Y:S01]  /*4260*/  ISETP.GE.AND P1, PT, R6, R3, PT ;  /* 0x000000030600720c */ /* 0x000fe20003f26270 */
[----:B------:R-:W-:Y:S01]  /*4270*/  HMMA.16816.F32 R28, R12, R70, R28 ;  /* 0x000000460c1c723c */ /* 0x000fe2000000181c */
[----:B------:R-:W-:Y:S01]  /*4280*/  LDSM.16.M88.4 R68, [R24+0x9000] ;  /* 0x009000001844783b */ /* 0x000fe20000000200 */
[----:B------:R-:W-:Y:S02]  /*4290*/  LOP3.LUT R6, R2, 0x59, RZ, 0xfc, !PT ;  /* 0x0000005902067812 */ /* 0x000fe400078efcff */
[----:B------:R-:W-:Y:S01]  /*42a0*/  FSEL R156, R156, -INF , !P5 ;  /* 0xff8000009c9c7808 */ /* 0x000fe20006800000 */
[----:B--2---:R-:W-:Y:S01]  /*42b0*/  FMUL.FTZ R7, R49, UR4 ;  /* 0x0000000431077c20 */ /* 0x004fe20008410000 */
[----:B------:R-:W-:Y:S01]  /*42c0*/  FSEL R97, R97, -INF , !P3 ;  /* 0xff80000061617808 */ /* 0x000fe20005800000 */
[----:B------:R-:W-:Y:S01]  /*42d0*/  MUFU.TANH R82, R41 ;  /* 0x0000002900527308 */ /* 0x000fe20000002400 */
[C---:B------:R-:W-:Y:S02]  /*42e0*/  ISETP.GE.AND P5, PT, R6.reuse, R5, PT ;  /* 0x000000050600720c */ /* 0x040fe40003fa6270 */
[----:B------:R-:W-:-:S02]  /*42f0*/  ISETP.GE.AND P3, PT, R6, R3, PT ;  /* 0x000000030600720c */ /* 0x000fc40003f66270 */
[----:B------:R-:W-:Y:S02]  /*4300*/  LOP3.LUT R6, R2, 0x60, RZ, 0xfc, !PT ;  /* 0x0000006002067812 */ /* 0x000fe400078efcff */
[----:B------:R-:W-:Y:S01]  /*4310*/  FSEL R153, R153, -INF , !P1 ;  /* 0xff80000099997808 */ /* 0x000fe20004800000 */
[----:B------:R1:W-:Y:S01]  /*4320*/  MUFU.TANH R125, R7 ;  /* 0x00000007007d7308 */ /* 0x0003e20000002400 */
[----:B------:R-:W-:Y:S02]  /*4330*/  ISETP.GE.AND P1, PT, R6, R5, PT ;  /* 0x000000050600720c */ /* 0x000fe40003f26270 */
[----:B------:R-:W-:Y:S01]  /*4340*/  FSEL R104, R104, -INF , !P5 ;  /* 0xff80000068687808 */ /* 0x000fe20006800000 */
[----:B------:R-:W-:Y:S01]  /*4350*/  FMUL.FTZ R25, R54, UR4 ;  /* 0x0000000436197c20 */ /* 0x000fe20008410000 */
[----:B------:R-:W-:Y:S02]  /*4360*/  FSEL R155, R155, -INF , !P3 ;  /* 0xff8000009b9b7808 */ /* 0x000fe40005800000 */
[----:B------:R-:W-:Y:S01]  /*4370*/  FSEL R109, R109, -INF , !P1 ;  /* 0xff8000006d6d7808 */ /* 0x000fe20004800000 */
[----:B------:R-:W-:Y:S08]  /*4380*/  MUFU.TANH R80, R42 ;  /* 0x0000002a00507308 */ /* 0x000ff00000002400 */
[----:B------:R-:W-:Y:S01]  /*4390*/  MUFU.TANH R74, R25 ;  /* 0x00000019004a7308 */ /* 0x000fe20000002400 */
[----:B-1----:R-:W-:-:S02]  /*43a0*/  FMUL.FTZ R7, R50, UR4 ;  /* 0x0000000432077c20 */ /* 0x002fc40008410000 */
[----:B------:R-:W1:Y:S05]  /*43b0*/  LDSM.16.M88.4 R48, [R24+0x8800] ;  /* 0x008800001830783b */ /* 0x000e6a0000000200 */
[----:B------:R2:W5:Y:S02]  /*43c0*/  MUFU.TANH R108, R7 ;  /* 0x00000007006c7308 */ /* 0x0005640000002400 */
[----:B--2---:R-:W-:-:S04]  /*43d0*/  LOP3.LUT R7, R2, 0x58, RZ, 0xfc, !PT ;  /* 0x0000005802077812 */ /* 0x004fc800078efcff */
[C---:B------:R-:W-:Y:S02]  /*43e0*/  ISETP.GE.AND P4, PT, R7.reuse, R5, PT ;  /* 0x000000050700720c */ /* 0x040fe40003f86270 */
[-C--:B------:R-:W-:Y:S01]  /*43f0*/  ISETP.GE.AND P2, PT, R7, R3.reuse, PT ;  /* 0x000000030700720c */ /* 0x080fe20003f46270 */
[----:B------:R-:W-:Y:S01]  /*4400*/  FMUL.FTZ R7, R46, UR4 ;  /* 0x000000042e077c20 */ /* 0x000fe20008410000 */
[----:B------:R-:W-:Y:S01]  /*4410*/  FSEL R105, R105, -INF , !P4 ;  /* 0xff80000069697808 */ /* 0x000fe20006000000 */
[----:B------:R-:W2:Y:S01]  /*4420*/  LDSM.16.M88.4 R44, [R223+0x6800] ;  /* 0x00680000df2c783b */ /* 0x000ea20000000200 */
[----:B------:R-:W-:Y:S01]  /*4430*/  ISETP.GE.AND P4, PT, R6, R3, PT ;  /* 0x000000030600720c */ /* 0x000fe20003f86270 */
[----:B------:R4:W5:Y:S01]  /*4440*/  MUFU.TANH R90, R7 ;  /* 0x00000007005a7308 */ /* 0x0009620000002400 */
[----:B------:R-:W-:Y:S02]  /*4450*/  LOP3.LUT R6, R2, 0x61, RZ, 0xfc, !PT ;  /* 0x0000006102067812 */ /* 0x000fe400078efcff */
[----:B------:R-:W-:-:S02]  /*4460*/  FSEL R154, R154, -INF , !P2 ;  /* 0xff8000009a9a7808 */ /* 0x000fc40005000000 */
[C---:B------:R-:W-:Y:S01]  /*4470*/  ISETP.GE.AND P2, PT, R6.reuse, R5, PT ;  /* 0x000000050600720c */ /* 0x040fe20003f46270 */
[C---:B-1----:R-:W-:Y:S01]  /*4480*/  HMMA.16816.F32 R32, R20.reuse, R48, RZ ;  /* 0x000000301420723c */ /* 0x042fe200000018ff */
[----:B------:R-:W-:Y:S02]  /*4490*/  ISETP.GE.AND P5, PT, R6, R3, PT ;  /* 0x000000030600720c */ /* 0x000fe40003fa6270 */
[----:B------:R-:W-:Y:S02]  /*44a0*/  LOP3.LUT R6, R2, 0x68, RZ, 0xfc, !PT ;  /* 0x0000006802067812 */ /* 0x000fe400078efcff */
[----:B------:R-:W-:Y:S01]  /*44b0*/  FSEL R163, R163, -INF , !P4 ;  /* 0xff800000a3a37808 */ /* 0x000fe20006000000 */
[----:B------:R-:W-:Y:S01]  /*44c0*/  HMMA.16816.F32 R36, R20, R50, RZ ;  /* 0x000000321424723c */ /* 0x000fe200000018ff */
[C---:B------:R-:W-:Y:S01]  /*44d0*/  ISETP.GE.AND P3, PT, R6.reuse, R5, PT ;  /* 0x000000050600720c */ /* 0x040fe20003f66270 */
[----:B------:R-:W1:Y:S01]  /*44e0*/  LDSM.16.M88.4 R48, [R222+0x6800] ;  /* 0x00680000de30783b */ /* 0x000e620000000200 */
[----:B------:R-:W-:Y:S01]  /*44f0*/  ISETP.GE.AND P1, PT, R6, R3, PT ;  /* 0x000000030600720c */ /* 0x000fe20003f26270 */
[----:B----4-:R-:W-:Y:S01]  /*4500*/  FMUL.FTZ R7, R43, UR4 ;  /* 0x000000042b077c20 */ /* 0x010fe20008410000 */
[----:B------:R-:W-:-:S02]  /*4510*/  LOP3.LUT R6, R2, 0x69, RZ, 0xfc, !PT ;  /* 0x0000006902067812 */ /* 0x000fc400078efcff */
[----:B------:R-:W-:Y:S01]  /*4520*/  FSEL R120, R120, -INF , !P2 ;  /* 0xff80000078787808 */ /* 0x000fe20005000000 */
[----:B------:R4:W-:Y:S01]  /*4530*/  MUFU.TANH R79, R7 ;  /* 0x00000007004f7308 */ /* 0x0009e20000002400 */
[C---:B------:R-:W-:Y:S02]  /*4540*/  ISETP.GE.AND P4, PT, R6.reuse, R5, PT ;  /* 0x000000050600720c */ /* 0x040fe40003f86270 */
[----:B------:R-:W-:Y:S02]  /*4550*/  ISETP.GE.AND P2, PT, R6, R3, PT ;  /* 0x000000030600720c */ /* 0x000fe40003f46270 */
[----:B------:R-:W-:Y:S02]  /*4560*/  LOP3.LUT R6, R2, 0x70, RZ, 0xfc, !PT ;  /* 0x0000007002067812 */ /* 0x000fe400078efcff */
[----:B------:R-:W-:Y:S02]  /*4570*/  FSEL R160, R160, -INF , !P5 ;  /* 0xff800000a0a07808 */ /* 0x000fe40006800000 */
[----:B------:R-:W-:-:S02]  /*4580*/  FSEL R118, R118, -INF , !P3 ;  /* 0xff80000076767808 */ /* 0x000fc40005800000 */
[C---:B------:R-:W-:Y:S02]  /*4590*/  ISETP.GE.AND P5, PT, R6.reuse, R5, PT ;  /* 0x000000050600720c */ /* 0x040fe40003fa6270 */
[----:B------:R-:W-:Y:S02]  /*45a0*/  ISETP.GE.AND P3, PT, R6, R3, PT ;  /* 0x000000030600720c */ /* 0x000fe40003f66270 */
[----:B------:R-:W-:Y:S01]  /*45b0*/  LOP3.LUT R6, R2, 0x71, RZ, 0xfc, !PT ;  /* 0x0000007102067812 */ /* 0x000fe200078efcff */
[C---:B--2---:R-:W-:Y:S01]  /*45c0*/  HMMA.16816.F32 R32, R16.reuse, R44, R32 ;  /* 0x0000002c1020723c */ /* 0x044fe20000001820 */
[----:B----4-:R-:W-:Y:S01]  /*45d0*/  FMUL.FTZ R7, R52, UR4 ;  /* 0x0000000434077c20 */ /* 0x010fe20008410000 */
[----:B------:R-:W-:Y:S02]  /*45e0*/  FSEL R162, R162, -INF , !P1 ;  /* 0xff800000a2a27808 */ /* 0x000fe40004800000 */
[----:B------:R-:W-:Y:S01]  /*45f0*/  FSEL R124, R124, -INF , !P4 ;  /* 0xff8000007c7c7808 */ /* 0x000fe20006000000 */
[----:B------:R2:W4:Y:S01]  /*4600*/  MUFU.TANH R78, R7 ;  /* 0x00000007004e7308 */ /* 0x0005220000002400 */
[----:B------:R-:W-:Y:S01]  /*4610*/  HMMA.16816.F32 R36, R16, R46, R36 ;  /* 0x0000002e1024723c */ /* 0x000fe20000001824 */
[----:B------:R-:W-:-:S02]  /*4620*/  ISETP.GE.AND P1, PT, R6, R5, PT ;  /* 0x000000050600720c */ /* 0x000fc40003f26270 */
[----:B------:R-:W-:Y:S02]  /*4630*/  ISETP.GE.AND P4, PT, R6, R3, PT ;  /* 0x000000030600720c */ /* 0x000fe40003f86270 */
[----:B------:R-:W-:Y:S01]  /*4640*/  LOP3.LUT R6, R2, 0x78, RZ, 0xfc, !PT ;  /* 0x0000007802067812 */ /* 0x000fe200078efcff */
[----:B------:R-:W-:Y:S01]  /*4650*/  HMMA.16816.F32 R44, R8, R62, R28 ;  /* 0x0000003e082c723c */ /* 0x000fe2000000181c */
[----:B------:R-:W3:Y:S01]  /*4660*/  LDSM.16.M88.4 R60, [R223+0x7000] ;  /* 0x00700000df3c783b */ /* 0x000ee20000000200 */
[----:B------:R-:W-:Y:S02]  /*4670*/  FSEL R161, R161, -INF , !P2 ;  /* 0xff800000a1a17808 */ /* 0x000fe40005000000 */
[----:B------:R-:W-:Y:S02]  /*4680*/  ISETP.GE.AND P2, PT, R6, R5, PT ;  /* 0x000000050600720c */ /* 0x000fe40003f46270 */
[----:B------:R-:W-:Y:S02]  /*4690*/  FSEL R165, R165, -INF , !P4 ;  /* 0xff800000a5a57808 */ /* 0x000fe40006000000 */
[----:B------:R-:W-:Y:S01]  /*46a0*/  FSEL R132, R132, -INF , !P2 ;  /* 0xff80000084847808 */ /* 0x000fe20005000000 */
[----:B--2---:R-:W-:Y:S01]  /*46b0*/  FMUL.FTZ R7, R53, UR4 ;  /* 0x0000000435077c20 */ /* 0x004fe20008410000 */
[----:B------:R-:W-:-:S02]  /*46c0*/  FSEL R130, R130, -INF , !P5 ;  /* 0xff80000082827808 */ /* 0x000fc40006800000 */
[----:B------:R-:W-:Y:S01]  /*46d0*/  HMMA.16816.F32 R28, R12, R56, R32 ;  /* 0x000000380c1c723c */ /* 0x000fe20000001820 */
[----:B------:R-:W-:Y:S01]  /*46e0*/  ISETP.GE.AND P5, PT, R6, R3, PT ;  /* 0x000000030600720c */ /* 0x000fe20003fa6270 */
[----:B------:R2:W-:Y:S01]  /*46f0*/  MUFU.TANH R77, R7 ;  /* 0x00000007004d7308 */ /* 0x0005e20000002400 */
[----:B------:R-:W-:Y:S02]  /*4700*/  LOP3.LUT R6, R2, 0x79, RZ, 0xfc, !PT ;  /* 0x0000007902067812 */ /* 0x000fe400078efcff */
[----:B------:R-:W-:Y:S01]  /*4710*/  FSEL R167, R167, -INF , !P3 ;  /* 0xff800000a7a77808 */ /* 0x000fe20005800000 */
[----:B------:R-:W-:Y:S01]  /*4720*/  HMMA.16816.F32 R32, R20, R68, RZ ;  /* 0x000000441420723c */ /* 0x000fe200000018ff */
[----:B------:R-:W-:Y:S02]  /*4730*/  FSEL R129, R129, -INF , !P1 ;  /* 0xff80000081817808 */ /* 0x000fe40004800000 */
[C---:B------:R-:W-:Y:S02]  /*4740*/  ISETP.GE.AND P3, PT, R6.reuse, R5, PT ;  /* 0x000000050600720c */ /* 0x040fe40003f66270 */
[----:B------:R-:W-:Y:S01]  /*4750*/  ISETP.GE.AND P1, PT, R6, R3, PT ;  /* 0x000000030600720c */ /* 0x000fe20003f26270 */
[----:B------:R-:W-:Y:S01]  /*4760*/  HMMA.16816.F32 R36, R12, R58, R36 ;  /* 0x0000003a0c24723c */ /* 0x000fe20000001824 */
[----:B------:R-:W-:Y:S01]  /*4770*/  LOP3.LUT R6, R2, 0x81, RZ, 0xfc, !PT ;  /* 0x0000008102067812 */ /* 0x000fe200078efcff */
[----:B------:R-:W-:Y:S01]  /*4780*/  FMUL.FTZ R44, R44, UR4 ;  /* 0x000000042c2c7c20 */ /* 0x000fe20008410000 */
[----:B------:R-:W-:Y:S01]  /*4790*/  FSEL R169, R169, -INF , !P5 ;  /* 0xff800000a9a97808 */ /* 0x000fe20006800000 */
[----:B------:R-:W-:Y:S01]  /*47a0*/  FMUL.FTZ R45, R45, UR4 ;  /* 0x000000042d2d7c20 */ /* 0x000fe20008410000 */
[----:B------:R-:W-:Y:S01]  /*47b0*/  FSEL R141, R141, -INF , !P3 ;  /* 0xff8000008d8d7808 */ /* 0x000fe20005800000 */
[----:B------:R-:W-:Y:S01]  /*47c0*/  MUFU.TANH R73, R44 ;  /* 0x0000002c00497308 */ /* 0x000fe20000002400 */
[----:B--2---:R-:W-:Y:S01]  /*47d0*/  LOP3.LUT R7, R2, 0x80, RZ, 0xfc, !PT ;  /* 0x0000008002077812 */ /* 0x004fe200078efcff */
[----:B------:R-:W-:Y:S01]  /*47e0*/  LDSM.16.M88.4 R56, [R223+0x7800] ;  /* 0x00780000df38783b */ /* 0x000fe20000000200 */
[----:B------:R-:W-:-:S02]  /*47f0*/  ISETP.GE.AND P5, PT, R6, R5, PT ;  /* 0x000000050600720c */ /* 0x000fc40003fa6270 */
[C---:B------:R-:W-:Y:S01]  /*4800*/  ISETP.GE.AND P4, PT, R7.reuse, R5, PT ;  /* 0x000000050700720c */ /* 0x040fe20003f86270 */
[----:B-1----:R-:W-:Y:S01]  /*4810*/  HMMA.16816.F32 R40, R8, R48, R28 ;  /* 0x000000300828723c */ /* 0x002fe2000000181c */
[-C--:B------:R-:W-:Y:S01]  /*4820*/  ISETP.GE.AND P2, PT, R7, R3.reuse, PT ;  /* 0x000000030700720c */ /* 0x080fe20003f46270 */
[----:B------:R-:W-:Y:S01]  /*4830*/  FMUL.FTZ R7, R55, UR4 ;  /* 0x0000000437077c20 */ /* 0x000fe20008410000 */
[-C--:B------:R-:W-:Y:S01]  /*4840*/  ISETP.GE.AND P3, PT, R6, R3.reuse, PT ;  /* 0x000000030600720c */ /* 0x080fe20003f66270 */
[----:B------:R1:W2:Y:S01]  /*4850*/  LDSM.16.M88.4 R52, [R24+0x9800] ;  /* 0x009800001834783b */ /* 0x0002a20000000200 */
[----:B------:R-:W-:Y:S01]  /*4860*/  LOP3.LUT R6, R2, 0x88, RZ, 0xfc, !PT ;  /* 0x0000008802067812 */ /* 0x000fe200078efcff */
[----:B------:R5:W-:Y:S01]  /*4870*/  MUFU.TANH R75, R7 ;  /* 0x00000007004b7308 */ /* 0x000be20000002400 */
[----:B---3--:R-:W-:Y:S01]  /*4880*/  HMMA.16816.F32 R28, R16, R60, R32 ;  /* 0x0000003c101c723c */ /* 0x008fe20000001820 */
[----:B------:R-:W-:Y:S02]  /*4890*/  FSEL R140, R140, -INF , !P4 ;  /* 0xff8000008c8c7808 */ /* 0x000fe40006000000 */
[----:B------:R-:W-:-:S02]  /*48a0*/  ISETP.GE.AND P4, PT, R6, R3, PT ;  /* 0x000000030600720c */ /* 0x000fc40003f86270 */
[----:B------:R-:W-:Y:S02]  /*48b0*/  FSEL R168, R168, -INF , !P1 ;  /* 0xff800000a8a87808 */ /* 0x000fe40004800000 */
[----:B------:R-:W-:Y:S01]  /*48c0*/  MUFU.TANH R72, R45 ;  /* 0x0000002d00487308 */ /* 0x000fe20000002400 */
[----:B------:R-:W-:Y:S02]  /*48d0*/  FSEL R170, R26, -INF , !P4 ;  /* 0xff8000001aaa7808 */ /* 0x000fe40006000000 */
[----:B------:R-:W-:Y:S02]  /*48e0*/  ISETP.GE.AND P1, PT, R6, R5, PT ;  /* 0x000000050600720c */ /* 0x000fe40003f26270 */
[----:B------:R-:W-:Y:S02]  /*48f0*/  LOP3.LUT R6, R2, 0x89, RZ, 0xfc, !PT ;  /* 0x0000008902067812 */ /* 0x000fe400078efcff */
[----:B------:R-:W-:Y:S01]  /*4900*/  FSEL R173, R173, -INF , !P2 ;  /* 0xff800000adad7808 */ /* 0x000fe20005000000 */
[----:B-----5:R-:W-:-:S02]  /*4910*/  FMUL.FTZ R7, R46, UR4 ;  /* 0x000000042e077c20 */ /* 0x020fc40008410000 */
[----:B------:R-:W-:Y:S01]  /*4920*/  FMUL.FTZ R41, R41, UR4 ;  /* 0x0000000429297c20 */ /* 0x000fe20008410000 */
[----:B------:R-:W-:Y:S01]  /*4930*/  FMUL.FTZ R42, R42, UR4 ;  /* 0x000000042a2a7c20 */ /* 0x000fe20008410000 */
[----:B------:R-:W-:Y:S01]  /*4940*/  FSEL R142, R142, -INF , !P5 ;  /* 0xff8000008e8e7808 */ /* 0x000fe20006800000 */
[----:B------:R3:W5:Y:S01]  /*4950*/  MUFU.TANH R69, R7 ;  /* 0x0000000700457308 */ /* 0x0007620000002400 */
[----:B-1----:R-:W-:Y:S01]  /*4960*/  HMMA.16816.F32 R24, R20, R70, RZ ;  /* 0x000000461418723c */ /* 0x002fe200000018ff */
[C---:B------:R-:W-:Y:S02]  /*4970*/  ISETP.GE.AND P2, PT, R6.reuse, R5, PT ;  /* 0x000000050600720c */ /* 0x040fe40003f46270 */
[----:B------:R-:W-:Y:S02]  /*4980*/  ISETP.GE.AND P5, PT, R6, R3, PT ;  /* 0x000000030600720c */ /* 0x000fe40003fa6270 */
[----:B------:R-:W-:Y:S01]  /*4990*/  LOP3.LUT R6, R2, 0x90, RZ, 0xfc, !PT ;  /* 0x0000009002067812 */ /* 0x000fe200078efcff */
[----:B------:R-:W-:Y:S01]  /*49a0*/  HMMA.16816.F32 R28, R12, R64, R28 ;  /* 0x000000400c1c723c */ /* 0x000fe2000000181c */
[----:B------:R-:W-:Y:S01]  /*49b0*/  MUFU.TANH R60, R41 ;  /* 0x00000029003c7308 */ /* 0x000fe20000002400 */
[----:B------:R-:W-:-:S02]  /*49c0*/  FSEL R171, R171, -INF , !P3 ;  /* 0xff800000abab7808 */ /* 0x000fc40005800000 */
[----:B------:R-:W-:Y:S02]  /*49d0*/  FSEL R150, R150, -INF , !P1 ;  /* 0xff80000096967808 */ /* 0x000fe40004800000 */
[C---:B------:R-:W-:Y:S02]  /*49e0*/  ISETP.GE.AND P3, PT, R6.reuse, R5, PT ;  /* 0x000000050600720c */ /* 0x040fe40003f66270 */
[----:B------:R-:W-:Y:S01]  /*49f0*/  ISETP.GE.AND P1, PT, R6, R3, PT ;  /* 0x000000030600720c */ /* 0x000fe20003f26270 */
[----:B---3--:R-:W-:Y:S01]  /*4a00*/  FMUL.FTZ R7, R47, UR4 ;  /* 0x000000042f077c20 */ /* 0x008fe20008410000 */
[----:B--2---:R-:W-:Y:S01]  /*4a10*/  HMMA.16816.F32 R32, R20, R52, RZ ;  /* 0x000000341420723c */ /* 0x004fe200000018ff */
[----:B------:R-:W-:Y:S01]  /*4a20*/  MUFU.TANH R53, R42 ;  /* 0x0000002a00357308 */ /* 0x000fe20000002400 */
[----:B------:R-:W-:Y:S02]  /*4a30*/  LOP3.LUT R6, R2, 0x91, RZ, 0xfc, !PT ;  /* 0x0000009102067812 */ /* 0x000fe400078efcff */
[----:B------:R-:W-:-:S02]  /*4a40*/  FSEL R149, R149, -INF , !P2 ;  /* 0xff80000095957808 */ /* 0x000fc40005000000 */
[----:B------:R-:W-:Y:S01]  /*4a50*/  HMMA.16816.F32 R44, R8, R50, R36 ;  /* 0x00000032082c723c */ /* 0x000fe20000001824 */
[----:B------:R-:W1:Y:S01]  /*4a60*/  LDSM.16.M88.4 R48, [R222+0x7000] ;  /* 0x00700000de30783b */ /* 0x000e620000000200 */
[C---:B------:R-:W-:Y:S01]  /*4a70*/  ISETP.GE.AND P4, PT, R6.reuse, R5, PT ;  /* 0x000000050600720c */ /* 0x040fe20003f86270 */
[----:B------:R2:W3:Y:S01]  /*4a80*/  MUFU.TANH R68, R7 ;  /* 0x0000000700447308 */ /* 0x0004e20000002400 */
[----:B------:R-:W-:Y:S02]  /*4a90*/  ISETP.GE.AND P2, PT, R6, R3, PT ;  /* 0x000000030600720c */ /* 0x000fe40003f46270 */
[----:B------:R-:W-:Y:S01]  /*4aa0*/  HMMA.16816.F32 R24, R16, R62, R24 ;  /* 0x0000003e1018723c */ /* 0x000fe20000001818 */
[----:B------:R-:W-:Y:S02]  /*4ab0*/  LOP3.LUT R6, R2, 0x98, RZ, 0xfc, !PT ;  /* 0x0000009802067812 */ /* 0x000fe400078efcff */
[----:B------:R-:W-:Y:S02]  /*4ac0*/  FSEL R172, R172, -INF , !P5 ;  /* 0xff800000acac7808 */ /* 0x000fe40006800000 */
[----:B------:R-:W-:Y:S01]  /*4ad0*/  FSEL R152, R152, -INF , !P3 ;  /* 0xff80000098987808 */ /* 0x000fe20005800000 */
[----:B------:R-:W-:Y:S01]  /*4ae0*/  HMMA.16816.F32 R20, R20, R54, RZ ;  /* 0x000000361414723c */ /* 0x000fe200000018ff */
[----:B------:R-:W-:-:S02]  /*4af0*/  ISETP.GE.AND P5, PT, R6, R5, PT ;  /* 0x000000050600720c */ /* 0x000fc40003fa6270 */
[----:B------:R-:W-:Y:S02]  /*4b00*/  ISETP.GE.AND P3, PT, R6, R3, PT ;  /* 0x000000030600720c */ /* 0x000fe40003f66270 */
[----:B------:R-:W-:Y:S02]  /*4b10*/  LOP3.LUT R6, R2, 0x99, RZ, 0xfc, !PT ;  /* 0x0000009902067812 */ /* 0x000fe400078efcff */
[----:B------:R-:W-:Y:S01]  /*4b20*/  FSEL R174, R159, -INF , !P1 ;  /* 0xff8000009fae7808 */ /* 0x000fe20004800000 */
[----:B--2---:R-:W-:Y:S01]  /*4b30*/  FMUL.FTZ R7, R40, UR4 ;  /* 0x0000000428077c20 */ /* 0x004fe20008410000 */
[----:B------:R-:W-:Y:S02]  /*4b40*/  FSEL R159, R166, -INF , !P4 ;  /* 0xff800000a69f7808 */ /* 0x000fe40006000000 */
[C---:B------:R-:W-:Y:S01]  /*4b50*/  ISETP.GE.AND P1, PT, R6.reuse, R5, PT ;  /* 0x000000050600720c */ /* 0x040fe20003f26270 */
[----:B------:R2:W3:Y:S01]  /*4b60*/  MUFU.TANH R61, R7 ;  /* 0x00000007003d7308 */ /* 0x0004e20000002400 */
[----:B------:R-:W-:Y:S01]  /*4b70*/  ISETP.GE.AND P4, PT, R6, R3, PT ;  /* 0x000000030600720c */ /* 0x000fe20003f86270 */
[----:B------:R-:W-:Y:S01]  /*4b80*/  FMUL.FTZ R45, R45, UR4 ;  /* 0x000000042d2d7c20 */ /* 0x000fe20008410000 */
[----:B------:R-:W-:Y:S01]  /*4b90*/  LOP3.LUT R6, R2, 0xa0, RZ, 0xfc, !PT ;  /* 0x000000a002067812 */ /* 0x000fe200078efcff */
[----:B------:R-:W-:Y:S01]  /*4ba0*/  FMUL.FTZ R44, R44, UR4 ;  /* 0x000000042c2c7c20 */ /* 0x000fe20008410000 */
[----:B------:R-:W-:Y:S01]  /*4bb0*/  FSEL R166, R164, -INF , !P2 ;  /* 0xff800000a4a67808 */ /* 0x000fe20005000000 */
[----:B------:R-:W-:Y:S01]  /*4bc0*/  HMMA.16816.F32 R24, R12, R66, R24 ;  /* 0x000000420c18723c */ /* 0x000fe20000001818 */
[----:B------:R-:W-:-:S02]  /*4bd0*/  FSEL R157, R157, -INF , !P5 ;  /* 0xff8000009d9d7808 */ /* 0x000fc40006800000 */
[C---:B------:R-:W-:Y:S02]  /*4be0*/  ISETP.GE.AND P2, PT, R6.reuse, R5, PT ;  /* 0x000000050600720c */ /* 0x040fe40003f46270 */
[----:B------:R-:W-:Y:S02]  /*4bf0*/  ISETP.GE.AND P5, PT, R6, R3, PT ;  /* 0x000000030600720c */ /* 0x000fe40003fa6270 */
[----:B------:R-:W-:Y:S02]  /*4c00*/  LOP3.LUT R6, R2, 0xa1, RZ, 0xfc, !PT ;  /* 0x000000a102067812 */ /* 0x000fe400078efcff */
[----:B------:R-:W-:Y:S01]  /*4c10*/  FSEL R164, R148, -INF , !P3 ;  /* 0xff80000094a47808 */ /* 0x000fe20005800000 */
[----:B--2---:R-:W-:Y:S01]  /*4c20*/  FMUL.FTZ R7, R43, UR4 ;  /* 0x000000042b077c20 */ /* 0x004fe20008410000 */
[----:B-1----:R-:W-:Y:S01]  /*4c30*/  HMMA.16816.F32 R36, R8, R48, R28 ;  /* 0x000000300824723c */ /* 0x002fe2000000181c */
[----:B------:R-:W1:Y:S01]  /*4c40*/  LDSM.16.M88.4 R40, [R225+0x7800] ;  /* 0x00780000e128783b */ /* 0x000e620000000200 */
[----:B------:R-:W-:Y:S01]  /*4c50*/  FSEL R158, R158, -INF , !P1 ;  /* 0xff8000009e9e7808 */ /* 0x000fe20004800000 */
[----:B------:R2:W3:Y:S01]  /*4c60*/  MUFU.TANH R52, R7 ;  /* 0x0000000700347308 */ /* 0x0004e20000002400 */
[----:B------:R-:W-:-:S02]  /*4c70*/  ISETP.GE.AND P3, PT, R6, R5, PT ;  /* 0x000000050600720c */ /* 0x000fc40003f66270 */
[----:B------:R-:W-:Y:S01]  /*4c80*/  HMMA.16816.F32 R28, R16, R56, R32 ;  /* 0x00000038101c723c */ /* 0x000fe20000001820 */
[----:B------:R-:W3:Y:S01]  /*4c90*/  LDSM.16.M88.4 R32, [R222+0x7800] ;  /* 0x00780000de20783b */ /* 0x000ee20000000200 */
[----:B------:R-:W-:Y:S01]  /*4ca0*/  ISETP.GE.AND P1, PT, R6, R3, PT ;  /* 0x000000030600720c */ /* 0x000fe20003f26270 */
[----:B------:R-:W-:-:S04]  /*4cb0*/  DEPBAR.LE SB0, 0x0 ;  /* 0x000080000000791a */ /* 0x000fc80000000000 */
[----:B------:R-:W-:Y:S01]  /*4cc0*/  HMMA.16816.F32 R16, R16, R58, R20 ;  /* 0x0000003a1010723c */ /* 0x000fe20000001814 */
[----:B------:R-:W-:Y:S01]  /*4cd0*/  LOP3.LUT R6, R2, 0xa8, RZ, 0xfc, !PT ;  /* 0x000000a802067812 */ /* 0x000fe200078efcff */
[----:B------:R-:W-:Y:S01]  /*4ce0*/  MUFU.TANH R48, R45 ;  /* 0x0000002d00307308 */ /* 0x000fe20000002400 */
[----:B------:R-:W-:Y:S02]  /*4cf0*/  FSEL R151, R151, -INF , !P4 ;  /* 0xff80000097977808 */ /* 0x000fe40006000000 */
[----:B------:R-:W-:Y:S01]  /*4d00*/  FSEL R148, R147, -INF , !P2 ;  /* 0xff80000093947808 */ /* 0x000fe20005000000 */
[----:B------:R-:W-:Y:S01]  /*4d10*/  HMMA.16816.F32 R24, R8, R50, R24 ;  /* 0x000000320818723c */ /* 0x000fe20000001818 */
[----:B------:R-:W-:Y:S01]  /*4d20*/  ISETP.GE.AND P4, PT, R6, R5, PT ;  /* 0x000000050600720c */ /* 0x000fe20003f86270 */
[----:B--2---:R-:W-:Y:S01]  /*4d30*/  FMUL.FTZ R7, R46, UR4 ;  /* 0x000000042e077c20 */ /* 0x004fe20008410000 */
[----:B------:R-:W-:Y:S01]  /*4d40*/  ISETP.GE.AND P2, PT, R6, R3, PT ;  /* 0x000000030600720c */ /* 0x000fe20003f46270 */
[----:B------:R-:W2:Y:S01]  /*4d50*/  MUFU.TANH R49, R44 ;  /* 0x0000002c00317308 */ /* 0x000ea20000002400 */
[----:B------:R-:W-:Y:S01]  /*4d60*/  LOP3.LUT R6, R2, 0xa9, RZ, 0xfc, !PT ;  /* 0x000000a902067812 */ /* 0x000fe200078efcff */
[----:B------:R-:W-:Y:S01]  /*4d70*/  FMUL.FTZ R20, R39, UR4 ;  /* 0x0000000427147c20 */ /* 0x000fe20008410000 */
[----:B------:R-:W-:Y:S01]  /*4d80*/  FSEL R175, R134, -INF , !P5 ;  /* 0xff80000086af7808 */ /* 0x000fe20006800000 */
[----:B------:R-:W-:Y:S01]  /*4d90*/  FMUL.FTZ R38, R38, UR4 ;  /* 0x0000000426267c20 */ /* 0x000fe20008410000 */
[----:B------:R-:W-:Y:S01]  /*4da0*/  FSEL R147, R135, -INF , !P3 ;  /* 0xff80000087937808 */ /* 0x000fe20005800000 */
[----:B------:R-:W-:Y:S01]  /*4db0*/  FMUL.FTZ R37, R37, UR4 ;  /* 0x0000000425257c20 */ /* 0x000fe20008410000 */
[C---:B------:R-:W-:Y:S01]  /*4dc0*/  ISETP.GE.AND P5, PT, R6.reuse, R5, PT ;  /* 0x000000050600720c */ /* 0x040fe20003fa6270 */
[----:B------:R4:W2:Y:S01]  /*4dd0*/  MUFU.TANH R45, R7 ;  /* 0x00000007002d7308 */ /* 0x0008a20000002400 */
[----:B------:R-:W-:-:S02]  /*4de0*/  ISETP.GE.AND P3, PT, R6, R3, PT ;  /* 0x000000030600720c */ /* 0x000fc40003f66270 */
[----:B------:R-:W-:Y:S02]  /*4df0*/  LOP3.LUT R6, R2, 0xb0, RZ, 0xfc, !PT ;  /* 0x000000b002067812 */ /* 0x000fe400078efcff */
[----:B------:R-:W-:Y:S02]  /*4e00*/  FSEL R133, R133, -INF , !P1 ;  /* 0xff80000085857808 */ /* 0x000fe40004800000 */
[----:B------:R-:W-:Y:S01]  /*4e10*/  FSEL R115, R115, -INF , !P4 ;  /* 0xff80000073737808 */ /* 0x000fe20006000000 */
[----:B------:R-:W-:Y:S01]  /*4e20*/  MUFU.TANH R38, R38 ;  /* 0x0000002600267308 */ /* 0x000fe20000002400 */
[C---:B------:R-:W-:Y:S01]  /*4e30*/  ISETP.GE.AND P1, PT, R6.reuse, R5, PT ;  /* 0x000000050600720c */ /* 0x040fe20003f26270 */
[----:B-1----:R-:W-:Y:S01]  /*4e40*/  HMMA.16816.F32 R28, R12, R40, R28 ;  /* 0x000000280c1c723c */ /* 0x002fe2000000181c */
[----:B------:R-:W-:Y:S01]  /*4e50*/  ISETP.GE.AND P4, PT, R6, R3, PT ;  /* 0x000000030600720c */ /* 0x000fe20003f86270 */
[----:B------:R-:W-:Y:S01]  /*4e60*/  FMUL.FTZ R25, R25, UR4 ;  /* 0x0000000419197c20 */ /* 0x000fe20008410000 */
[----:B------:R-:W-:-:S02]  /*4e70*/  LOP3.LUT R6, R2, 0xb1, RZ, 0xfc, !PT ;  /* 0x000000b102067812 */ /* 0x000fc400078efcff */
[----:B------:R-:W-:Y:S01]  /*4e80*/  FSEL R108, R108, -INF , !P2 ;  /* 0xff8000006c6c7808 */ /* 0x000fe20005000000 */
[----:B------:R-:W-:Y:S01]  /*4e90*/  HMMA.16816.F32 R12, R12, R42, R16 ;  /* 0x0000002a0c0c723c */ /* 0x000fe20000001810 */
[----:B----4-:R-:W-:Y:S01]  /*4ea0*/  FMUL.FTZ R7, R47, UR4 ;  /* 0x000000042f077c20 */ /* 0x010fe20008410000 */
[----:B------:R-:W-:Y:S01]  /*4eb0*/  FSEL R125, R125, -INF , !P5 ;  /* 0xff8000007d7d7808 */ /* 0x000fe20006800000 */
[----:B------:R-:W-:Y:S01]  /*4ec0*/  MUFU.TANH R37, R37 ;  /* 0x0000002500257308 */ /* 0x000fe20000002400 */
[C---:B------:R-:W-:Y:S02]  /*4ed0*/  ISETP.GE.AND P2, PT, R6.reuse, R5, PT ;  /* 0x000000050600720c */ /* 0x040fe40003f46270 */
[----:B------:R-:W-:Y:S01]  /*4ee0*/  ISETP.GE.AND P5, PT, R6, R3, PT ;  /* 0x000000030600720c */ /* 0x000fe20003fa6270 */
[----:B------:R-:W-:Y:S01]  /*4ef0*/  FMUL.FTZ R16, R27, UR4 ;  /* 0x000000041b107c20 */ /* 0x000fe20008410000 */
[----:B------:R-:W-:Y:S02]  /*4f00*/  LOP3.LUT R6, R2, 0xb8, RZ, 0xfc, !PT ;  /* 0x000000b802067812 */ /* 0x000fe400078efcff */
[----:B------:R-:W-:Y:S01]  /*4f10*/  FSEL R113, R113, -INF , !P3 ;  /* 0xff80000071717808 */ /* 0x000fe20005800000 */
[----:B------:R1:W4:Y:S01]  /*4f20*/  MUFU.TANH R44, R7 ;  /* 0x00000007002c7308 */ /* 0x0003220000002400 */
[----:B------:R-:W-:-:S02]  /*4f30*/  FSEL R99, R99, -INF , !P1 ;  /* 0xff80000063637808 */ /* 0x000fc40004800000 */
[C---:B------:R-:W-:Y:S01]  /*4f40*/  ISETP.GE.AND P3, PT, R6.reuse, R5, PT ;  /* 0x000000050600720c */ /* 0x040fe20003f66270 */
[----:B------:R-:W-:Y:S01]  /*4f50*/  BAR.SYNC.DEFER_BLOCKING 0x0 ;  /* 0x0000000000007b1d */ /* 0x000fe20000010000 */
[----:B------:R-:W-:Y:S02]  /*4f60*/  ISETP.GE.AND P1, PT, R6, R3, PT ;  /* 0x000000030600720c */ /* 0x000fe40003f26270 */
[----:B------:R-:W-:Y:S02]  /*4f70*/  LOP3.LUT R6, R2, 0xc0, RZ, 0xfc, !PT ;  /* 0x000000c002067812 */ /* 0x000fe400078efcff */
[----:B------:R-:W-:Y:S01]  /*4f80*/  FSEL R183, R84, -INF , !P5 ;  /* 0xff80000054b77808 */ /* 0x000fe20006800000 */
[----:B------:R-:W-:Y:S01]  /*4f90*/  MUFU.TANH R25, R25 ;  /* 0x0000001900197308 */ /* 0x000fe20000002400 */
[----:B------:R-:W-:Y:S02]  /*4fa0*/  FSEL R182, R90, -INF , !P4 ;  /* 0xff8000005ab67808 */ /* 0x000fe40006000000 */
[----:B------:R-:W-:-:S02]  /*4fb0*/  FSEL R102, R102, -INF , !P2 ;  /* 0xff80000066667808 */ /* 0x000fc40005000000 */
[----:B------:R-:W-:Y:S01]  /*4fc0*/  FSEL R84, R81, -INF , !P3 ;  /* 0xff80000051547808 */ /* 0x000fe20005800000 */
[----:B-1----:R-:W-:Y:S01]  /*4fd0*/  FMUL.FTZ R7, R36, UR4 ;  /* 0x0000000424077c20 */ /* 0x002fe20008410000 */
[C---:B------:R-:W-:Y:S01]  /*4fe0*/  ISETP.GE.AND P5, PT, R6.reuse, R5, PT ;  /* 0x000000050600720c */ /* 0x040fe20003fa6270 */
[----:B------:R3:W-:Y:S01]  /*4ff0*/  MUFU.TANH R36, R20 ;  /* 0x0000001400247308 */ /* 0x0007e20000002400 */
[-C--:B------:R-:W-:Y:S02]  /*5000*/  ISETP.GE.AND P3, PT, R6, R3.reuse, PT ;  /* 0x000000030600720c */ /* 0x080fe40003f66270 */
[----:B------:R-:W-:Y:S02]  /*5010*/  LOP3.LUT R6, R2, 0xc8, RZ, 0xfc, !PT ;  /* 0x000000c802067812 */ /* 0x000fe400078efcff */
[----:B------:R-:W-:Y:S02]  /*5020*/  FSEL R179, R80, -INF , !P1 ;  /* 0xff80000050b37808 */ /* 0x000fe40004800000 */
[----:B------:R-:W-:Y:S01]  /*5030*/  FSEL R90, R78, -INF , !P5 ;  /* 0xff8000004e5a7808 */ /* 0x000fe20006800000 */
[----:B------:R1:W4:Y:S01]  /*5040*/  MUFU.TANH R40, R7 ;  /* 0x0000000700287308 */ /* 0x0003220000002400 */
[----:B------:R-:W-:-:S02]  /*5050*/  ISETP.GE.AND P5, PT, R6, R3, PT ;  /* 0x000000030600720c */ /* 0x000fc40003fa6270 */
[----:B------:R-:W-:Y:S02]  /*5060*/  FSEL R187, R74, -INF , !P3 ;  /* 0xff8000004abb7808 */ /* 0x000fe40005800000 */
[----:B-----5:R-:W-:-:S03]  /*5070*/  FSEL R186, R69, -INF , !P5 ;  /* 0xff80000045ba7808 */ /* 0x020fc60006800000 */
[----:B------:R-:W-:Y:S01]  /*5080*/  MUFU.TANH R16, R16 ;  /* 0x0000001000107308 */ /* 0x000fe20000002400 */
[C---:B---3--:R-:W-:Y:S06]  /*5090*/  HMMA.16816.F32 R20, R8.reuse, R32, R28 ;  /* 0x000000200814723c */ /* 0x048fec000000181c */
[----:B------:R-:W-:Y:S01]  /*50a0*/  HMMA.16816.F32 R8, R8, R34, R12 ;  /* 0x000000220808723c */ /* 0x000fe2000000180c */
[----:B-1----:R-:W-:-:S04]  /*50b0*/  LOP3.LUT R7, R2, 0xb9, RZ, 0xfc, !PT ;  /* 0x000000b902077812 */ /* 0x002fc800078efcff */
[C---:B------:R-:W-:Y:S02]  /*50c0*/  ISETP.GE.AND P4, PT, R7.reuse, R5, PT ;  /* 0x000000050700720c */ /* 0x040fe40003f86270 */
[----:B------:R-:W-:Y:S02]  /*50d0*/  ISETP.GE.AND P2, PT, R7, R3, PT ;  /* 0x000000030700720c */ /* 0x000fe40003f46270 */
[----:B------:R-:W-:Y:S02]  /*50e0*/  LOP3.LUT R7, R2, 0xc1, RZ, 0xfc, !PT ;  /* 0x000000c102077812 */ /* 0x000fe400078efcff */
[----:B------:R-:W-:Y:S02]  /*50f0*/  FSEL R39, R82, -INF , !P4 ;  /* 0xff80000052277808 */ /* 0x000fe40006000000 */
[----:B------:R-:W-:Y:S02]  /*5100*/  FSEL R181, R79, -INF , !P2 ;  /* 0xff8000004fb57808 */ /* 0x000fe40005000000 */
[----:B------:R-:W-:-:S02]  /*5110*/  ISETP.GE.AND P1, PT, R7, R5, PT ;  /* 0x000000050700720c */ /* 0x000fc40003f26270 */
[----:B------:R-:W-:Y:S01]  /*5120*/  ISETP.GE.AND P4, PT, R7, R3, PT ;  /* 0x000000030700720c */ /* 0x000fe20003f86270 */
[----:B------:R-:W-:Y:S01]  /*5130*/  FMUL.FTZ R7, R24, UR4 ;  /* 0x0000000418077c20 */ /* 0x000fe20008410000 */
[-C--:B------:R-:W-:Y:S01]  /*5140*/  ISETP.GE.AND P2, PT, R6, R5.reuse, PT ;  /* 0x000000050600720c */ /* 0x080fe20003f46270 */
[----:B------:R-:W-:Y:S01]  /*5150*/  FMUL.FTZ R12, R21, UR4 ;  /* 0x00000004150c7c20 */ /* 0x000fe20008410000 */
[----:B------:R-:W-:Y:S01]  /*5160*/  LOP3.LUT R6, R2, 0xc9, RZ, 0xfc, !PT ;  /* 0x000000c902067812 */ /* 0x000fe200078efcff */
[----:B------:R1:W3:Y:S01]  /*5170*/  MUFU.TANH R24, R7 ;  /* 0x0000000700187308 */ /* 0x0002e20000002400 */
[----:B------:R-:W-:Y:S01]  /*5180*/  FSEL R177, R77, -INF , !P1 ;  /* 0xff8000004db17808 */ /* 0x000fe20004800000 */
[----:B------:R-:W-:Y:S01]  /*5190*/  FMUL.FTZ R20, R20, UR4 ;  /* 0x0000000414147c20 */ /* 0x000fe20008410000 */
[----:B------:R-:W-:Y:S01]  /*51a0*/  ISETP.GE.AND P3, PT, R6, R5, PT ;  /* 0x000000050600720c */ /* 0x000fe20003f66270 */
[----:B------:R-:W-:Y:S01]  /*51b0*/  FMUL.FTZ R8, R8, UR4 ;  /* 0x0000000408087c20 */ /* 0x000fe20008410000 */
[----:B------:R-:W-:Y:S01]  /*51c0*/  ISETP.GE.AND P1, PT, R6, R3, PT ;  /* 0x000000030600720c */ /* 0x000fe20003f26270 */
[----:B------:R-:W-:Y:S01]  /*51d0*/  FMUL.FTZ R9, R9, UR4 ;  /* 0x0000000409097c20 */ /* 0x000fe20008410000 */
[----:B------:R-:W-:Y:S01]  /*51e0*/  LOP3.LUT R6, R2, 0xd0, RZ, 0xfc, !PT ;  /* 0x000000d002067812 */ /* 0x000fe200078efcff */
[----:B------:R5:W-:Y:S01]  /*51f0*/  MUFU.TANH R14, R12 ;  /* 0x0000000c000e7308 */ /* 0x000be20000002400 */
[----:B------:R-:W-:Y:S01]  /*5200*/  FSEL R184, R75, -INF , !P4 ;  /* 0xff8000004bb87808 */ /* 0x000fe20006000000 */
[----:B------:R-:W-:Y:S01]  /*5210*/  FMUL.FTZ R10, R10, UR4 ;  /* 0x000000040a0a7c20 */ /* 0x000fe20008410000 */
[----:B------:R-:W-:Y:S01]  /*5220*/  FSEL R176, R73, -INF , !P2 ;  /* 0xff80000049b07808 */ /* 0x000fe20005000000 */
[----:B------:R-:W-:Y:S01]  /*5230*/  FMUL.FTZ R11, R11, UR4 ;  /* 0x000000040b0b7c20 */ /* 0x000fe20008410000 */
[----:B------:R-:W-:-:S02]  /*5240*/  ISETP.GE.AND P4, PT, R6, R5, PT ;  /* 0x000000050600720c */ /* 0x000fc40003f86270 */
[-C--:B------:R-:W-:Y:S01]  /*5250*/  ISETP.GE.AND P2, PT, R6, R3.reuse, PT ;  /* 0x000000030600720c */ /* 0x080fe20003f46270 */
[----:B------:R-:W-:Y:S01]  /*5260*/  MUFU.TANH R20, R20 ;  /* 0x0000001400147308 */ /* 0x000fe20000002400 */
[----:B-1----:R-:W-:Y:S01]  /*5270*/  FMUL.FTZ R7, R26, UR4 ;  /* 0x000000041a077c20 */ /* 0x002fe20008410000 */
[----:B------:R-:W-:Y:S02]  /*5280*/  LOP3.LUT R6, R2, 0xd1, RZ, 0xfc, !PT ;  /* 0x000000d102067812 */ /* 0x000fe400078efcff */
[----:B------:R-:W-:Y:S02]  /*5290*/  FSEL R178, R72, -INF , !P3 ;  /* 0xff80000048b27808 */ /* 0x000fe40005800000 */
[----:B------:R-:W-:Y:S02]  /*52a0*/  FSEL R185, R68, -INF , !P1 ;  /* 0xff80000044b97808 */ /* 0x000fe40004800000 */
[----:B------:R1:W3:Y:S01]  /*52b0*/  MUFU.TANH R17, R7 ;  /* 0x0000000700117308 */ /* 0x0002e20000002400 */
[----:B------:R-:W-:Y:S01]  /*52c0*/  FSEL R180, R61, -INF , !P4 ;  /* 0xff8000003db47808 */ /* 0x000fe20006000000 */
[----:B-----5:R-:W-:Y:S01]  /*52d0*/  FMUL.FTZ R12, R23, UR4 ;  /* 0x00000004170c7c20 */ /* 0x020fe20008410000 */
[----:B------:R-:W-:-:S02]  /*52e0*/  ISETP.GE.AND P3, PT, R6, R3, PT ;  /* 0x000000030600720c */ /* 0x000fc40003f66270 */
[-C--:B------:R-:W-:Y:S02]  /*52f0*/  ISETP.GE.AND P5, PT, R6, R5.reuse, PT ;  /* 0x000000050600720c */ /* 0x080fe40003fa6270 */
[----:B------:R-:W-:Y:S01]  /*5300*/  LOP3.LUT R6, R2, 0xd9, RZ, 0xfc, !PT ;  /* 0x000000d902067812 */ /* 0x000fe200078efcff */
[----:B------:R-:W-:Y:S01]  /*5310*/  MUFU.TANH R12, R12 ;  /* 0x0000000c000c7308 */ /* 0x000fe20000002400 */
[----:B------:R-:W-:Y:S02]  /*5320*/  FSEL R191, R52, -INF , !P3 ;  /* 0xff80000034bf7808 */ /* 0x000fe40005800000 */
[----:B------:R-:W-:Y:S02]  /*5330*/  FSEL R192, R53, -INF , !P2 ;  /* 0xff80000035c07808 */ /* 0x000fe40005000000 */
[----:B------:R-:W-:Y:S02]  /*5340*/  FSEL R189, R60, -INF , !P5 ;  /* 0xff8000003cbd7808 */ /* 0x000fe40006800000 */
[----:B------:R-:W-:Y:S01]  /*5350*/  ISETP.GE.AND P2, PT, R6, R5, PT ;  /* 0x000000050600720c */ /* 0x000fe20003f46270 */
[----:B------:R-:W-:Y:S01]  /*5360*/  MUFU.TANH R8, R8 ;  /* 0x0000000800087308 */ /* 0x000fe20000002400 */
[----:B-1----:R-:W-:-:S02]  /*5370*/  LOP3.LUT R7, R2, 0xd8, RZ, 0xfc, !PT ;  /* 0x000000d802077812 */ /* 0x002fc400078efcff */
[----:B------:R-:W-:Y:S02]  /*5380*/  ISETP.GE.AND P5, PT, R6, R3, PT ;  /* 0x000000030600720c */ /* 0x000fe40003fa6270 */
[C---:B------:R-:W-:Y:S02]  /*5390*/  ISETP.GE.AND P1, PT, R7.reuse, R5, PT ;  /* 0x000000050700720c */ /* 0x040fe40003f26270 */
[----:B------:R-:W-:Y:S01]  /*53a0*/  ISETP.GE.AND P4, PT, R7, R3, PT ;  /* 0x000000030700720c */ /* 0x000fe20003f86270 */
[----:B------:R-:W-:Y:S01]  /*53b0*/  MUFU.TANH R9, R9 ;  /* 0x0000000900097308 */ /* 0x000fe20000002400 */
[----:B------:R-:W-:Y:S02]  /*53c0*/  LOP3.LUT R7, R2, 0xe0, RZ, 0xfc, !PT ;  /* 0x000000e002077812 */ /* 0x000fe400078efcff */
[----:B--2---:R-:W-:Y:S02]  /*53d0*/  FSEL R188, R49, -INF , !P1 ;  /* 0xff80000031bc7808 */ /* 0x004fe40004800000 */
[----:B------:R-:W-:-:S02]  /*53e0*/  ISETP.GE.AND P3, PT, R7, R5, PT ;  /* 0x000000050700720c */ /* 0x000fc40003f66270 */
[----:B------:R-:W-:Y:S01]  /*53f0*/  ISETP.GE.AND P1, PT, R7, R3, PT ;  /* 0x000000030700720c */ /* 0x000fe20003f26270 */
[----:B------:R-:W-:Y:S01]  /*5400*/  FMUL.FTZ R7, R22, UR4 ;  /* 0x0000000416077c20 */ /* 0x000fe20008410000 */
[----:B------:R-:W-:Y:S01]  /*5410*/  LOP3.LUT R6, R2, 0xe1, RZ, 0xfc, !PT ;  /* 0x000000e102067812 */ /* 0x000fe200078efcff */
[----:B------:R-:W-:Y:S01]  /*5420*/  MUFU.TANH R10, R10 ;  /* 0x0000000a000a7308 */ /* 0x000fe20000002400 */
[----:B------:R-:W-:Y:S02]  /*5430*/  FSEL R193, R45, -INF , !P4 ;  /* 0xff8000002dc17808 */ /* 0x000fe40006000000 */
[----:B------:R-:W-:Y:S02]  /*5440*/  FSEL R190, R48, -INF , !P2 ;  /* 0xff80000030be7808 */ /* 0x000fe40005000000 */
[C---:B------:R-:W-:Y:S02]  /*5450*/  ISETP.GE.AND P4, PT, R6.reuse, R5, PT ;  /* 0x000000050600720c */ /* 0x040fe40003f86270 */
[----:B------:R-:W-:Y:S01]  /*5460*/  ISETP.GE.AND P2, PT, R6, R3, PT ;  /* 0x000000030600720c */ /* 0x000fe20003f46270 */
[----:B------:R1:W2:Y:S01]  /*5470*/  MUFU.TANH R13, R7 ;  /* 0x00000007000d7308 */ /* 0x0002a20000002400 */
[----:B------:R-:W-:-:S02]  /*5480*/  LOP3.LUT R6, R2, 0xe8, RZ, 0xfc, !PT ;  /* 0x000000e802067812 */ /* 0x000fc400078efcff */
[----:B----4-:R-:W-:Y:S02]  /*5490*/  FSEL R194, R44, -INF , !P5 ;  /* 0xff8000002cc27808 */ /* 0x010fe40006800000 */
[----:B------:R-:W-:Y:S02]  /*54a0*/  FSEL R196, R40, -INF , !P3 ;  /* 0xff80000028c47808 */ /* 0x000fe40005800000 */
[C---:B------:R-:W-:Y:S01]  /*54b0*/  ISETP.GE.AND P5, PT, R6.reuse, R5, PT ;  /* 0x000000050600720c */ /* 0x040fe20003fa6270 */
[----:B------:R-:W4:Y:S01]  /*54c0*/  MUFU.TANH R11, R11 ;  /* 0x0000000b000b7308 */ /* 0x000f220000002400 */
[----:B------:R-:W-:Y:S02]  /*54d0*/  ISETP.GE.AND P3, PT, R6, R3, PT ;  /* 0x000000030600720c */ /* 0x000fe40003f66270 */
[----:B------:R-:W-:Y:S02]  /*54e0*/  LOP3.LUT R6, R2, 0xf0, RZ, 0xfc, !PT ;  /* 0x000000f002067812 */ /* 0x000fe400078efcff */
[----:B------:R-:W-:-:S02]  /*54f0*/  FSEL R199, R38, -INF , !P1 ;  /* 0xff80000026c77808 */ /* 0x000fc40004800000 */
[----:B------:R-:W-:Y:S02]  /*5500*/  FSEL R37, R37, -INF , !P4 ;  /* 0xff80000025257808 */ /* 0x000fe40006000000 */
[----:B-1----:R-:W-:Y:S02]  /*5510*/  LOP3.LUT R7, R2, 0xe9, RZ, 0xfc, !PT ;  /* 0x000000e902077812 */ /* 0x002fe400078efcff */
[----:B---3--:R-:W-:Y:S02]  /*5520*/  FSEL R38, R24, -INF , !P5 ;  /* 0xff80000018267808 */ /* 0x008fe40006800000 */
[C---:B------:R-:W-:Y:S02]  /*5530*/  ISETP.GE.AND P1, PT, R7.reuse, R5, PT ;  /* 0x000000050700720c */ /* 0x040fe40003f26270 */
[-C--:B------:R-:W-:Y:S02]  /*5540*/  ISETP.GE.AND P4, PT, R7, R3.reuse, PT ;  /* 0x000000030700720c */ /* 0x080fe40003f86270 */
[----:B------:R-:W-:-:S02]  /*5550*/  ISETP.GE.AND P5, PT, R6, R3, PT ;  /* 0x000000030600720c */ /* 0x000fc40003fa6270 */
[----:B------:R-:W-:Y:S02]  /*5560*/  LOP3.LUT R7, R2, 0xf1, RZ, 0xfc, !PT ;  /* 0x000000f102077812 */ /* 0x000fe400078efcff */
[----:B------:R-:W-:Y:S02]  /*5570*/  FSEL R200, R36, -INF , !P2 ;  /* 0xff80000024c87808 */ /* 0x000fe40005000000 */
[----:B------:R-:W-:Y:S02]  /*5580*/  ISETP.GE.AND P2, PT, R6, R5, PT ;  /* 0x000000050600720c */ /* 0x000fe40003f46270 */
[----:B------:R-:W-:Y:S02]  /*5590*/  FSEL R201, R17, -INF , !P3 ;  /* 0xff80000011c97808 */ /* 0x000fe40005800000 */
[----:B------:R-:W-:Y:S02]  /*55a0*/  FSEL R198, R25, -INF , !P1 ;  /* 0xff80000019c67808 */ /* 0x000fe40004800000 */
[----:B--2---:R-:W-:-:S02]  /*55b0*/  FSEL R205, R13, -INF , !P5 ;  /* 0xff8000000dcd7808 */ /* 0x004fc40006800000 */
[C---:B------:R-:W-:Y:S02]  /*55c0*/  LOP3.LUT R6, R2.reuse, 0xf8, RZ, 0xfc, !PT ;  /* 0x000000f802067812 */ /* 0x040fe400078efcff */
[C---:B------:R-:W-:Y:S02]  /*55d0*/  ISETP.GE.AND P3, PT, R7.reuse, R5, PT ;  /* 0x000000050700720c */ /* 0x040fe40003f66270 */
[----:B------:R-:W-:Y:S02]  /*55e0*/  ISETP.GE.AND P1, PT, R7, R3, PT ;  /* 0x000000030700720c */ /* 0x000fe40003f26270 */
[C---:B------:R-:W-:Y:S02]  /*55f0*/  ISETP.GE.AND P5, PT, R2.reuse, R5, PT ;  /* 0x000000050200720c */ /* 0x040fe40003fa6270 */
[----:B------:R-:W-:Y:S02]  /*5600*/  LOP3.LUT R2, R2, 0xf9, RZ, 0xfc, !PT ;  /* 0x000000f902027812 */ /* 0x000fe400078efcff */
        /* <DEDUP_REMOVED lines=8> */
[----:B------:R-:W-:Y:S02]  /*5690*/  LOP3.LUT R2, R197, R195, RZ, 0xfc, !PT ;  /* 0x000000c3c5027212 */ /* 0x000fe400078efcff */
[----:B------:R-:W-:Y:S02]  /*56a0*/  FSEL R26, R208, -INF , !P5 ;  /* 0xff800000d01a7808 */ /* 0x000fe40006800000 */
[----:B------:R-:W-:Y:S02]  /*56b0*/  FSEL R195, R8, -INF , !P4 ;  /* 0xff80000008c37808 */ /* 0x000fe40006000000 */
[----:B------:R-:W-:Y:S02]  /*56c0*/  FSEL R207, R10, -INF , !P2 ;  /* 0xff8000000acf7808 */ /* 0x000fe40005000000 */
[----:B------:R-:W-:-:S02]  /*56d0*/  FSEL R197, R9, -INF , !P3 ;  /* 0xff80000009c57808 */ /* 0x000fc40005800000 */
[----:B----4-:R-:W-:Y:S01]  /*56e0*/  FSEL R208, R11, -INF , !P1 ;  /* 0xff8000000bd07808 */ /* 0x010fe20004800000 */
[----:B------:R-:W-:Y:S06]  /*56f0*/  @!P0 BRA `(.L_x_2255) ;  /* 0x0000000400e48947 */ /* 0x000fec0003800000 */
[----:B------:R-:W-:Y:S05]  /*5700*/  @P6 BRA `(.L_x_2256) ;  /* 0x0000000000f06947 */ /* 0x000fea0003800000 */
[----:B------:R-:W1:Y:S01]  /*5710*/  LDC R12, c[0x0][0x380] ;  /* 0x0000e000ff0c7b82 */ /* 0x000e620000000800 */
[----:B------:R-:W-:Y:S01]  /*5720*/  VIADD R8, R76, 0xffffff00 ;  /* 0xffffff004c087836 */ /* 0x000fe20000000000 */
[----:B------:R-:W-:-:S04]  /*5730*/  IABS R5, R76 ;  /* 0x0000004c00057213 */ /* 0x000fc80000000000 */
[----:B------:R-:W-:Y:S02]  /*5740*/  IABS R9, R8 ;  /* 0x0000000800097213 */ /* 0x000fe40000000000 */
[-C--:B-1----:R-:W-:Y:S02]  /*5750*/  IABS R11, R12.reuse ;  /* 0x0000000c000b7213 */ /* 0x082fe40000000000 */
[----:B------:R-:W-:Y:S02]  /*5760*/  LOP3.LUT R8, R8, R12, RZ, 0x3c, !PT ;  /* 0x0000000c08087212 */ /* 0x000fe400078e3cff */
[----:B------:R-:W1:Y:S08]  /*5770*/  I2F.RP R6, R11 ;  /* 0x0000000b00067306 */ /* 0x000e700000209400 */
[----:B-1----:R-:W1:Y:S02]  /*5780*/  MUFU.RCP R6, R6 ;  /* 0x0000000600067308 */ /* 0x002e640000001000 */
[----:B-1----:R-:W-:-:S06]  /*5790*/  VIADD R6, R6, 0xffffffe ;  /* 0x0ffffffe06067836 */ /* 0x002fcc0000000000 */
[----:B------:R-:W1:Y:S02]  /*57a0*/  F2I.FTZ.U32.TRUNC.NTZ R7, R6 ;  /* 0x0000000600077305 */ /* 0x000e64000021f000 */
[----:B-1----:R-:W-:Y:S02]  /*57b0*/  IADD3 R3, RZ, -R7, RZ ;  /* 0x80000007ff037210 */ /* 0x002fe40007ffe0ff */
        /* <DEDUP_REMOVED lines=19> */
[----:B------:R-:W-:-:S02]  /*58f0*/  LOP3.LUT R6, R76, R12, RZ, 0x3c, !PT ;  /* 0x0000000c4c067212 */ /* 0x000fc400078e3cff */
[----:B------:R-:W-:Y:S02]  /*5900*/  @!P2 IADD3 R3, R3, 0x1, RZ ;  /* 0x000000010303a810 */ /* 0x000fe40007ffe0ff */
[----:B------:R-:W-:Y:S02]  /*5910*/  ISETP.GE.AND P3, PT, R6, RZ, PT ;  /* 0x000000ff0600720c */ /* 0x000fe40003f66270 */
[----:B------:R-:W-:Y:S02]  /*5920*/  ISETP.NE.AND P2, PT, R12, RZ, PT ;  /* 0x000000ff0c00720c */ /* 0x000fe40003f45270 */
[----:B------:R-:W-:Y:S02]  /*5930*/  LOP3.LUT R6, RZ, R12, RZ, 0x33, !PT ;  /* 0x0000000cff067212 */ /* 0x000fe400078e33ff */
[----:B------:R-:W-:Y:S01]  /*5940*/  @P4 IADD3 R3, R3, 0x1, RZ ;  /* 0x0000000103034810 */ /* 0x000fe20007ffe0ff */
[----:B------:R-:W-:-:S03]  /*5950*/  @P5 VIADD R5, R5, 0x1 ;  /* 0x0000000105055836 */ /* 0x000fc60000000000 */
[----:B------:R-:W-:-:S03]  /*5960*/  @!P1 IADD3 R3, -R3, RZ, RZ ;  /* 0x000000ff03039210 */ /* 0x000fc60007ffe1ff */
[----:B------:R-:W-:Y:S01]  /*5970*/  @!P3 IMAD.MOV R5, RZ, RZ, -R5 ;  /* 0x000000ffff05b224 */ /* 0x000fe200078e0a05 */
[----:B------:R-:W-:-:S04]  /*5980*/  SEL R3, R6, R3, !P2 ;  /* 0x0000000306037207 */ /* 0x000fc80005000000 */
[----:B------:R-:W-:Y:S01]  /*5990*/  SEL R5, R6, R5, !P2 ;  /* 0x0000000506057207 */ /* 0x000fe20005000000 */
[----:B------:R-:W-:-:S04]  /*59a0*/  IMAD.WIDE R8, R3, 0x4, R240 ;  /* 0x0000000403087825 */ /* 0x000fc800078e02f0 */
[C---:B------:R-:W-:Y:S02]  /*59b0*/  IMAD.WIDE R6, R5.reuse, 0x4, R240 ;  /* 0x0000000405067825 */ /* 0x040fe400078e02f0 */
        /* <DEDUP_REMOVED lines=17> */
.L_x_2256:
[----:B------:R-:W-:-:S04]  /*5ad0*/  ULEA UR6, -UR6, URZ, 0x8 ;  /* 0x0000003f06067291 */ /* 0x000fc8000f8e413f */
[----:B------:R-:W-:Y:S02]  /*5ae0*/  USHF.R.S32.HI UR4, URZ, 0x1f, UR6 ;  /* 0x0000001f3f047899 */ /* 0x000fe40008011406 */
[----:B------:R-:W-:-:S04]  /*5af0*/  MOV R3, UR6 ;  /* 0x0000000600037c02 */ /* 0x000fc80008000f00 */
[----:B------:R-:W-:-:S07]  /*5b00*/  MOV R5, UR4 ;  /* 0x0000000400057c02 */ /* 0x000fce0008000f00 */
.L_x_2257:
        /* <DEDUP_REMOVED lines=56> */
.L_x_2255:
        /* <DEDUP_REMOVED lines=143> */
[----:B------:R-:W-:Y:S02]  /*6780*/  FFMA.FTZ R0, R86, UR4, -R6 ;  /* 0x0000000456007c23 */ /* 0x000fe40008010806 */
[----:B------:R1:W-:Y:S01]  /*6790*/  MUFU.EX2 R18, R5 ;  /* 0x0000000500127308 */ /* 0x0003e20000000800 */
[----:B------:R-:W-:-:S04]  /*67a0*/  FMNMX.FTZ R3, R205, R3, !PT ;  /* 0x00000003cd037209 */ /* 0x000fc80007810000 */
[----:B------:R-:W-:-:S04]  /*67b0*/  FMNMX.FTZ R3, R206, R3, !PT ;  /* 0x00000003ce037209 */ /* 0x000fc80007810000 */
[----:B------:R-:W-:-:S04]  /*67c0*/  FMNMX.FTZ R3, R207, R3, !PT ;  /* 0x00000003cf037209 */ /* 0x000fc80007810000 */
[----:B------:R-:W-:Y:S01]  /*67d0*/  FMNMX.FTZ R3, R208, R3, !PT ;  /* 0x00000003d0037209 */ /* 0x000fe20007810000 */
[----:B-1----:R-:W-:-:S04]  /*67e0*/  FFMA.FTZ R5, R107, UR4, -R6 ;  /* 0x000000046b057c23 */ /* 0x002fc80008010806 */
[----:B------:R-:W1:Y:S01]  /*67f0*/  SHFL.BFLY PT, R8, R3, 0x2, 0x1f ;  /* 0x0c401f0003087f89 */ /* 0x000e6200000e0000 */
[----:B------:R2:W-:Y:S02]  /*6800*/  MUFU.EX2 R251, R5 ;  /* 0x0000000500fb7308 */ /* 0x0005e40000000800 */
[----:B--2---:R-:W-:-:S06]  /*6810*/  FFMA.FTZ R5, R111, UR4, -R6 ;  /* 0x000000046f057c23 */ /* 0x004fcc0008010806 */
[----:B------:R2:W-:Y:S01]  /*6820*/  MUFU.EX2 R252, R5 ;  /* 0x0000000500fc7308 */ /* 0x0005e20000000800 */
[----:B-1----:R-:W-:Y:S01]  /*6830*/  FMNMX.FTZ R3, R3, R8, !PT ;  /* 0x0000000803037209 */ /* 0x002fe20007810000 */
[----:B--2---:R-:W-:-:S06]  /*6840*/  FFMA.FTZ R5, R110, UR4, -R6 ;  /* 0x000000046e057c23 */ /* 0x004fcc0008010806 */
[----:B------:R1:W2:Y:S02]  /*6850*/  MUFU.EX2 R7, R5 ;  /* 0x0000000500077308 */ /* 0x0002a40000000800 */
[----:B-1----:R-:W-:-:S06]  /*6860*/  FFMA.FTZ R5, R106, UR4, -R6 ;  /* 0x000000046a057c23 */ /* 0x002fcc0008010806 */
[----:B------:R1:W-:Y:S02]  /*6870*/  MUFU.EX2 R106, R5 ;  /* 0x00000005006a7308 */ /* 0x0003e40000000800 */
[--C-:B-1----:R-:W-:Y:S01]  /*6880*/  FFMA.FTZ R5, R103, UR4, -R6.reuse ;  /* 0x0000000467057c23 */ /* 0x102fe20008010806 */
[----:B--2---:R-:W-:Y:S01]  /*6890*/  MOV R103, R7 ;  /* 0x0000000700677202 */ /* 0x004fe20000000f00 */
[----:B------:R-:W-:-:S04]  /*68a0*/  FFMA.FTZ R7, R98, UR4, -R6 ;  /* 0x0000000462077c23 */ /* 0x000fc80008010806 */
[----:B------:R1:W2:Y:S08]  /*68b0*/  MUFU.EX2 R17, R5 ;  /* 0x0000000500117308 */ /* 0x0002b00000000800 */
[----:B------:R3:W-:Y:S01]  /*68c0*/  MUFU.EX2 R110, R7 ;  /* 0x00000007006e7308 */ /* 0x0007e20000000800 */
[----:B-1----:R-:W-:Y:S01]  /*68d0*/  FFMA.FTZ R5, R101, UR4, -R6 ;  /* 0x0000000465057c23 */ /* 0x002fe20008010806 */
[----:B--2---:R-:W-:-:S06]  /*68e0*/  MOV R101, R17 ;  /* 0x0000001100657202 */ /* 0x004fcc0000000f00 */
[----:B------:R1:W2:Y:S01]  /*68f0*/  MUFU.EX2 R10, R5 ;  /* 0x00000005000a7308 */ /* 0x0002a20000000800 */
[----:B---3--:R-:W3:Y:S01]  /*6900*/  SHFL.BFLY PT, R7, R3, 0x1, 0x1f ;  /* 0x0c201f0003077f89 */ /* 0x008ee200000e0000 */
[----:B-1----:R-:W-:-:S06]  /*6910*/  FFMA.FTZ R5, R100, UR4, -R6 ;  /* 0x0000000464057c23 */ /* 0x002fcc0008010806 */
[----:B------:R1:W-:Y:S01]  /*6920*/  MUFU.EX2 R16, R5 ;  /* 0x0000000500107308 */ /* 0x0003e20000000800 */
[----:B---3--:R-:W-:Y:S01]  /*6930*/  FMNMX.FTZ R3, R3, R7, !PT ;  /* 0x0000000703037209 */ /* 0x008fe20007810000 */
[----:B------:R-:W-:-:S03]  /*6940*/  FFMA.FTZ R7, R85, UR4, -R6 ;  /* 0x0000000455077c23 */ /* 0x000fc60008010806 */
[----:B------:R-:W-:-:S03]  /*6950*/  FSETP.NEU.FTZ.AND P1, PT, R3, -INF , PT ;  /* 0xff8000000300780b */ /* 0x000fc60003f3d000 */
[----:B------:R3:W-:Y:S01]  /*6960*/  MUFU.EX2 R100, R7 ;  /* 0x0000000700647308 */ /* 0x0007e20000000800 */
[----:B-1----:R-:W-:Y:S01]  /*6970*/  FFMA.FTZ R5, R96, UR4, -R6 ;  /* 0x0000000460057c23 */ /* 0x002fe20008010806 */
[----:B--2---:R-:W-:Y:S02]  /*6980*/  MOV R96, R10 ;  /* 0x0000000a00607202 */ /* 0x004fe40000000f00 */
[----:B------:R-:W-:-:S04]  /*6990*/  F2FP.F16.F32.PACK_AB R10, R103, R252 ;  /* 0x000000fc670a723e */ /* 0x000fc800000000ff */
[----:B------:R1:W-:Y:S01]  /*69a0*/  MUFU.EX2 R107, R5 ;  /* 0x00000005006b7308 */ /* 0x0003e20000000800 */
[--C-:B---3--:R-:W-:Y:S01]  /*69b0*/  FFMA.FTZ R7, R83, UR4, -R6.reuse ;  /* 0x0000000453077c23 */ /* 0x108fe20008010806 */
[----:B-1----:R-:W-:-:S06]  /*69c0*/  FFMA.FTZ R5, R93, UR4, -R6 ;  /* 0x000000045d057c23 */ /* 0x002fcc0008010806 */
[----:B------:R-:W-:Y:S08]  /*69d0*/  MUFU.EX2 R93, R7 ;  /* 0x00000007005d7308 */ /* 0x000ff00000000800 */
[----:B------:R1:W-:Y:S02]  /*69e0*/  MUFU.EX2 R98, R5 ;  /* 0x0000000500627308 */ /* 0x0003e40000000800 */
[----:B-1----:R-:W-:-:S06]  /*69f0*/  FFMA.FTZ R5, R92, UR4, -R6 ;  /* 0x000000045c057c23 */ /* 0x002fcc0008010806 */
[----:B------:R1:W-:Y:S02]  /*6a00*/  MUFU.EX2 R92, R5 ;  /* 0x00000005005c7308 */ /* 0x0003e40000000800 */
[----:B-1----:R-:W-:-:S06]  /*6a10*/  FFMA.FTZ R5, R91, UR4, -R6 ;  /* 0x000000045b057c23 */ /* 0x002fcc0008010806 */
[----:B------:R-:W-:Y:S08]  /*6a20*/  MUFU.EX2 R91, R0 ;  /* 0x00000000005b7308 */ /* 0x000ff00000000800 */
[----:B------:R1:W2:Y:S02]  /*6a30*/  MUFU.EX2 R11, R5 ;  /* 0x00000005000b7308 */ /* 0x0002a40000000800 */
[----:B-1----:R-:W-:Y:S01]  /*6a40*/  FFMA.FTZ R5, R89, UR4, -R6 ;  /* 0x0000000459057c23 */ /* 0x002fe20008010806 */
[----:B--2---:R-:W-:-:S05]  /*6a50*/  MOV R86, R11 ;  /* 0x0000000b00567202 */ /* 0x004fca0000000f00 */
[----:B------:R1:W2:Y:S02]  /*6a60*/  MUFU.EX2 R9, R5 ;  /* 0x0000000500097308 */ /* 0x0002a40000000800 */
[----:B-1----:R-:W-:-:S06]  /*6a70*/  FFMA.FTZ R5, R88, UR4, -R6 ;  /* 0x0000000458057c23 */ /* 0x002fcc0008010806 */
[----:B------:R1:W-:Y:S02]  /*6a80*/  MUFU.EX2 R111, R5 ;  /* 0x00000005006f7308 */ /* 0x0003e40000000800 */
[----:B-1----:R-:W-:-:S05]  /*6a90*/  FMUL.FTZ R5, R3, UR4 ;  /* 0x0000000403057c20 */ /* 0x002fca0008410000 */
[----:B------:R-:W-:-:S05]  /*6aa0*/  FSEL R5, R5, RZ, P1 ;  /* 0x000000ff05057208 */ /* 0x000fca0000800000 */
[--C-:B------:R-:W-:Y:S01]  /*6ab0*/  FFMA.FTZ R7, R114, UR4, -R5.reuse ;  /* 0x0000000472077c23 */ /* 0x100fe20008010805 */
[--C-:B------:R-:W-:Y:S01]  /*6ac0*/  FFMA.FTZ R2, R112, UR4, -R5.reuse ;  /* 0x0000000470027c23 */ /* 0x100fe20008010805 */
[----:B------:R-:W-:Y:S01]  /*6ad0*/  FFMA.FTZ R0, R119, UR4, -R5 ;  /* 0x0000000477007c23 */ /* 0x000fe20008010805 */
[----:B--2---:R-:W-:Y:S01]  /*6ae0*/  MOV R112, R9 ;  /* 0x0000000900707202 */ /* 0x004fe20000000f00 */
[----:B------:R-:W-:Y:S01]  /*6af0*/  MUFU.EX2 R85, R7 ;  /* 0x0000000700557308 */ /* 0x000fe20000000800 */
[----:B------:R-:W-:-:S07]  /*6b00*/  MOV R119, R16 ;  /* 0x0000001000777202 */ /* 0x000fce0000000f00 */
        /* <DEDUP_REMOVED lines=13> */
[----:B------:R3:W-:Y:S08]  /*6be0*/  MUFU.EX2 R114, R2 ;  /* 0x0000000200727308 */ /* 0x0007f00000000800 */
[----:B------:R4:W-:Y:S01]  /*6bf0*/  MUFU.EX2 R85, R4 ;  /* 0x0000000400557308 */ /* 0x0009e20000000800 */
[----:B-1----:R-:W-:Y:S01]  /*6c00*/  FFMA.FTZ R0, R122, UR4, -R5 ;  /* 0x000000047a007c23 */ /* 0x002fe20008010805 */
[----:B--2---:R-:W-:-:S06]  /*6c10*/  FADD.FTZ R7, R87, R7 ;  /* 0x0000000757077221 */ /* 0x004fcc0000010000 */
[----:B------:R1:W2:Y:S01]  /*6c20*/  MUFU.EX2 R247, R0 ;  /* 0x0000000000f77308 */ /* 0x0002a20000000800 */
[----:B---3--:R-:W-:-:S04]  /*6c30*/  MOV R2, R18 ;  /* 0x0000001200027202 */ /* 0x008fc80000000f00 */
[----:B------:R-:W-:Y:S01]  /*6c40*/  F2FP.F16.F32.PACK_AB R8, R251, R2 ;  /* 0x00000002fb08723e */ /* 0x000fe200000000ff */
[----:B------:R-:W-:Y:S01]  /*6c50*/  FADD.FTZ R2, R2, R251 ;  /* 0x000000fb02027221 */ /* 0x000fe20000010000 */
[----:B----4-:R-:W-:-:S03]  /*6c60*/  FFMA.FTZ R4, R191, UR4, -R5 ;  /* 0x00000004bf047c23 */ /* 0x010fc60008010805 */
[----:B------:R-:W-:Y:S02]  /*6c70*/  FADD.FTZ R2, R252, R2 ;  /* 0x00000002fc027221 */ /* 0x000fe40000010000 */
[----:B------:R-:W-:Y:S01]  /*6c80*/  HMMA.16816.F32 R24, R8, R12, RZ ;  /* 0x0000000c0818723c */ /* 0x000fe200000018ff */
[----:B-1----:R-:W-:-:S05]  /*6c90*/  FFMA.FTZ R0, R121, UR4, -R5 ;  /* 0x0000000479007c23 */ /* 0x002fca0008010805 */
[----:B------:R-:W-:Y:S01]  /*6ca0*/  HMMA.16816.F32 R16, R8, R14, RZ ;  /* 0x0000000e0810723c */ /* 0x000fe200000018ff */
[----:B------:R-:W-:Y:S01]  /*6cb0*/  F2FP.F16.F32.PACK_AB R12, R101, R106 ;  /* 0x0000006a650c723e */ /* 0x000fe200000000ff */
[----:B------:R1:W-:Y:S01]  /*6cc0*/  MUFU.EX2 R248, R0 ;  /* 0x0000000000f87308 */ /* 0x0003e20000000800 */
[----:B--2---:R-:W-:-:S03]  /*6cd0*/  F2FP.F16.F32.PACK_AB R13, R247, R87 ;  /* 0x00000057f70d723e */ /* 0x004fc600000000ff */
[----:B------:R-:W-:Y:S01]  /*6ce0*/  HMMA.16816.F32 R44, R8, R28, RZ ;  /* 0x0000001c082c723c */ /* 0x000fe200000018ff */
[----:B------:R-:W-:-:S05]  /*6cf0*/  F2FP.F16.F32.PACK_AB R14, R119, R96 ;  /* 0x00000060770e723e */ /* 0x000fca00000000ff */
[C---:B------:R-:W-:Y:S06]  /*6d00*/  HMMA.16816.F32 R52, R8.reuse, R30, RZ ;  /* 0x0000001e0834723c */ /* 0x040fec00000018ff */
[----:B------:R-:W-:Y:S01]  /*6d10*/  HMMA.16816.F32 R60, R8, R20, RZ ;  /* 0x00000014083c723c */ /* 0x000fe200000018ff */
[----:B-1----:R-:W-:-:S04]  /*6d20*/  FFMA.FTZ R0, R123, UR4, -R5 ;  /* 0x000000047b007c23 */ /* 0x002fc80008010805 */
[----:B------:R1:W2:Y:S01]  /*6d30*/  MUFU.EX2 R250, R0 ;  /* 0x0000000000fa7308 */ /* 0x0002a20000000800 */
[C---:B------:R-:W-:Y:S01]  /*6d40*/  HMMA.16816.F32 R64, R8.reuse, R22, RZ ;  /* 0x000000160840723c */ /* 0x040fe200000018ff */
[----:B------:R-:W3:Y:S05]  /*6d50*/  LDSM.16.MT88.4 R20, [R134+0xb000] ;  /* 0x00b000008614783b */ /* 0x000eea0000004200 */
[C---:B------:R-:W-:Y:S06]  /*6d60*/  HMMA.16816.F32 R72, R8.reuse, R42, RZ ;  /* 0x0000002a0848723c */ /* 0x040fec00000018ff */
[----:B------:R-:W-:Y:S01]  /*6d70*/  HMMA.16816.F32 R80, R8, R40, RZ ;  /* 0x000000280850723c */ /* 0x000fe200000018ff */
[----:B-1----:R-:W-:Y:S01]  /*6d80*/  FFMA.FTZ R0, R95, UR4, -R6 ;  /* 0x000000045f007c23 */ /* 0x002fe20008010806 */
[----:B--2---:R-:W-:-:S05]  /*6d90*/  F2FP.F16.F32.PACK_AB R15, R250, R248 ;  /* 0x000000f8fa0f723e */ /* 0x004fca00000000ff */
[----:B------:R-:W-:Y:S01]  /*6da0*/  F2FP.F16.F32.PACK_AB R8, R107, R110 ;  /* 0x0000006e6b08723e */ /* 0x000fe200000000ff */
[----:B------:R1:W-:Y:S01]  /*6db0*/  MUFU.EX2 R117, R0 ;  /* 0x0000000000757308 */ /* 0x0003e20000000800 */
[----:B------:R-:W-:Y:S01]  /*6dc0*/  F2FP.F16.F32.PACK_AB R10, R92, R98 ;  /* 0x000000625c0a723e */ /* 0x000fe200000000ff */
[C---:B------:R-:W-:Y:S06]  /*6dd0*/  HMMA.16816.F32 R76, R12.reuse, R32, R24 ;  /* 0x000000200c4c723c */ /* 0x040fec0000001818 */
[C---:B------:R-:W-:Y:S01]  /*6de0*/  HMMA.16816.F32 R32, R12.reuse, R34, R16 ;  /* 0x000000220c20723c */ /* 0x040fe20000001810 */
[----:B------:R-:W2:Y:S05]  /*6df0*/  LDSM.16.MT88.4 R16, [R221+0xb000] ;  /* 0x00b00000dd10783b */ /* 0x000eaa0000004200 */
[C---:B------:R-:W-:Y:S01]  /*6e00*/  HMMA.16816.F32 R28, R12.reuse, R48, R44 ;  /* 0x000000300c1c723c */ /* 0x040fe2000000182c */
[--C-:B-1----:R-:W-:Y:S01]  /*6e10*/  FFMA.FTZ R0, R94, UR4, -R6.reuse ;  /* 0x000000045e007c23 */ /* 0x102fe20008010806 */
[----:B------:R-:W1:Y:S03]  /*6e20*/  LDSM.16.MT88.4 R44, [R135+0xb000] ;  /* 0x00b00000872c783b */ /* 0x000e660000004200 */
[----:B------:R4:W-:Y:S01]  /*6e30*/  MUFU.EX2 R122, R0 ;  /* 0x00000000007a7308 */ /* 0x0009e20000000800 */
[C---:B------:R-:W-:Y:S01]  /*6e40*/  HMMA.16816.F32 R24, R12.reuse, R50, R52 ;  /* 0x000000320c18723c */ /* 0x040fe20000001834 */
[----:B------:R-:W5:Y:S05]  /*6e50*/  LDSM.16.MT88.4 R52, [R220+0xb000] ;  /* 0x00b00000dc34783b */ /* 0x000f6a0000004200 */
[C---:B------:R-:W-:Y:S06]  /*6e60*/  HMMA.16816.F32 R40, R12.reuse, R56, R60 ;  /* 0x000000380c28723c */ /* 0x040fec000000183c */
[----:B------:R-:W-:Y:S01]  /*6e70*/  HMMA.16816.F32 R48, R12, R58, R64 ;  /* 0x0000003a0c30723c */ /* 0x000fe20000001840 */
[----:B------:R-:W5:Y:S01]  /*6e80*/  LDSM.16.MT88.4 R56, [R134+0xb800] ;  /* 0x00b800008638783b */ /* 0x000f620000004200 */
[----:B----4-:R-:W-:-:S04]  /*6e90*/  FFMA.FTZ R0, R97, UR4, -R6 ;  /* 0x0000000461007c23 */ /* 0x010fc80008010806 */
[C---:B------:R-:W-:Y:S01]  /*6ea0*/  HMMA.16816.F32 R64, R12.reuse, R70, R72 ;  /* 0x000000460c40723c */ /* 0x040fe20000001848 */
[----:B------:R4:W-:Y:S05]  /*6eb0*/  MUFU.EX2 R116, R0 ;  /* 0x0000000000747308 */ /* 0x0009ea0000000800 */
[----:B------:R-:W-:Y:S07]  /*6ec0*/  HMMA.16816.F32 R80, R12, R68, R80 ;  /* 0x000000440c50723c */ /* 0x000fee0000001850 */
[----:B------:R-:W-:-:S02]  /*6ed0*/  F2FP.F16.F32.PACK_AB R12, R112, R86 ;  /* 0x00000056700c723e */ /* 0x000fc400000000ff */
[----:B------:R-:W-:Y:S01]  /*6ee0*/  F2FP.F16.F32.PACK_AB R14, R100, R111 ;  /* 0x0000006f640e723e */ /* 0x000fe200000000ff */
[----:B----4-:R-:W-:-:S04]  /*6ef0*/  FFMA.FTZ R0, R128, UR4, -R5 ;  /* 0x0000000480007c23 */ /* 0x010fc80008010805 */
[----:B------:R4:W-:Y:S02]  /*6f00*/  MUFU.EX2 R243, R0 ;  /* 0x0000000000f37308 */ /* 0x0009e40000000800 */
[----:B----4-:R-:W-:-:S06]  /*6f10*/  FFMA.FTZ R0, R126, UR4, -R5 ;  /* 0x000000047e007c23 */ /* 0x010fcc0008010805 */
[----:B------:R4:W3:Y:S02]  /*6f20*/  MUFU.EX2 R242, R0 ;  /* 0x0000000000f27308 */ /* 0x0008e40000000800 */
[----:B----4-:R-:W-:Y:S01]  /*6f30*/  FFMA.FTZ R0, R127, UR4, -R5 ;  /* 0x000000047f007c23 */ /* 0x010fe20008010805 */
[----:B---3--:R-:W-:-:S05]  /*6f40*/  F2FP.F16.F32.PACK_AB R9, R242, R243 ;  /* 0x000000f3f209723e */ /* 0x008fca00000000ff */
[----:B------:R3:W-:Y:S02]  /*6f50*/  MUFU.EX2 R219, R0 ;  /* 0x0000000000db7308 */ /* 0x0007e40000000800 */
[----:B---3--:R-:W-:-:S06]  /*6f60*/  FFMA.FTZ R0, R131, UR4, -R5 ;  /* 0x0000000483007c23 */ /* 0x008fcc0008010805 */
[----:B------:R3:W4:Y:S02]  /*6f70*/  MUFU.EX2 R244, R0 ;  /* 0x0000000000f47308 */ /* 0x0007240000000800 */
[----:B---3--:R-:W-:Y:S01]  /*6f80*/  FFMA.FTZ R0, R105, UR4, -R6 ;  /* 0x0000000469007c23 */ /* 0x008fe20008010806 */
[----:B----4-:R-:W-:-:S05]  /*6f90*/  F2FP.F16.F32.PACK_AB R11, R244, R219 ;  /* 0x000000dbf40b723e */ /* 0x010fca00000000ff */
[----:B------:R3:W-:Y:S02]  /*6fa0*/  MUFU.EX2 R89, R0 ;  /* 0x0000000000597308 */ /* 0x0007e40000000800 */
[C---:B------:R-:W-:Y:S06]  /*6fb0*/  HMMA.16816.F32 R76, R8.reuse, R20, R76 ;  /* 0x00000014084c723c */ /* 0x040fec000000184c */
[C---:B------:R-:W-:Y:S01]  /*6fc0*/  HMMA.16816.F32 R60, R8.reuse, R22, R32 ;  /* 0x00000016083c723c */ /* 0x040fe20000001820 */
[----:B------:R-:W4:Y:S05]  /*6fd0*/  LDSM.16.MT88.4 R20, [R221+0xb800] ;  /* 0x00b80000dd14783b */ /* 0x000f2a0000004200 */
[----:B--2---:R-:W-:Y:S01]  /*6fe0*/  HMMA.16816.F32 R72, R8, R16, R28 ;  /* 0x000000100848723c */ /* 0x004fe2000000181c */
[----:B---3--:R-:W-:-:S04]  /*6ff0*/  FFMA.FTZ R0, R104, UR4, -R6 ;  /* 0x0000000468007c23 */ /* 0x008fc80008010806 */
[----:B------:R2:W-:Y:S01]  /*7000*/  MUFU.EX2 R209, R0 ;  /* 0x0000000000d17308 */ /* 0x0005e20000000800 */
[C---:B------:R-:W-:Y:S01]  /*7010*/  HMMA.16816.F32 R32, R8.reuse, R18, R24 ;  /* 0x000000120820723c */ /* 0x040fe20000001818 */
[----:B------:R-:W3:Y:S05]  /*7020*/  LDSM.16.MT88.4 R16, [R135+0xb800] ;  /* 0x00b800008710783b */ /* 0x000eea0000004200 */
[C---:B-1----:R-:W-:Y:S01]  /*7030*/  HMMA.16816.F32 R28, R8.reuse, R44, R40 ;  /* 0x0000002c081c723c */ /* 0x042fe20000001828 */
[----:B------:R-:W1:Y:S05]  /*7040*/  LDSM.16.MT88.4 R40, [R220+0xb800] ;  /* 0x00b80000dc28783b */ /* 0x000e6a0000004200 */
[----:B------:R-:W-:Y:S01]  /*7050*/  HMMA.16816.F32 R24, R8, R46, R48 ;  /* 0x0000002e0818723c */ /* 0x000fe20000001830 */
[----:B------:R-:W1:Y:S01]  /*7060*/  LDSM.16.MT88.4 R48, [R221+0xc000] ;  /* 0x00c00000dd30783b */ /* 0x000e620000004200 */
[----:B--2---:R-:W-:-:S04]  /*7070*/  FFMA.FTZ R0, R109, UR4, -R6 ;  /* 0x000000046d007c23 */ /* 0x004fc80008010806 */
[C---:B-----5:R-:W-:Y:S01]  /*7080*/  HMMA.16816.F32 R80, R8.reuse, R52, R80 ;  /* 0x000000340850723c */ /* 0x060fe20000001850 */
[----:B------:R2:W-:Y:S05]  /*7090*/  MUFU.EX2 R121, R0 ;  /* 0x0000000000797308 */ /* 0x0005ea0000000800 */
[----:B------:R-:W-:Y:S01]  /*70a0*/  HMMA.16816.F32 R44, R8, R54, R64 ;  /* 0x00000036082c723c */ /* 0x000fe20000001840 */
[----:B------:R-:W5:Y:S06]  /*70b0*/  LDSM.16.MT88.4 R52, [R134+0xc000] ;  /* 0x00c000008634783b */ /* 0x000f6c0000004200 */
[----:B------:R-:W-:-:S02]  /*70c0*/  F2FP.F16.F32.PACK_AB R8, R114, R93 ;  /* 0x0000005d7208723e */ /* 0x000fc400000000ff */
[----:B------:R-:W-:Y:S01]  /*70d0*/  F2FP.F16.F32.PACK_AB R10, R117, R91 ;  /* 0x0000005b750a723e */ /* 0x000fe200000000ff */
[----:B--2---:R-:W-:-:S04]  /*70e0*/  FFMA.FTZ R0, R139, UR4, -R5 ;  /* 0x000000048b007c23 */ /* 0x004fc80008010805 */
[----:B------:R2:W-:Y:S02]  /*70f0*/  MUFU.EX2 R139, R0 ;  /* 0x00000000008b7308 */ /* 0x0005e40000000800 */
[----:B--2---:R-:W-:-:S06]  /*7100*/  FFMA.FTZ R0, R136, UR4, -R5 ;  /* 0x0000000488007c23 */ /* 0x004fcc0008010805 */
[----:B------:R2:W4:Y:S02]  /*7110*/  MUFU.EX2 R136, R0 ;  /* 0x0000000000887308 */ /* 0x0005240000000800 */
[----:B--2---:R-:W-:Y:S01]  /*7120*/  FFMA.FTZ R0, R138, UR4, -R5 ;  /* 0x000000048a007c23 */ /* 0x004fe20008010805 */
[----:B----4-:R-:W-:-:S05]  /*7130*/  F2FP.F16.F32.PACK_AB R13, R136, R139 ;  /* 0x0000008b880d723e */ /* 0x010fca00000000ff */
[----:B------:R2:W-:Y:S02]  /*7140*/  MUFU.EX2 R138, R0 ;  /* 0x00000000008a7308 */ /* 0x0005e40000000800 */
[----:B--2---:R-:W-:Y:S01]  /*7150*/  FFMA.FTZ R0, R137, UR4, -R5 ;  /* 0x0000000489007c23 */ /* 0x004fe20008010805 */
[----:B------:R-:W-:-:S05]  /*7160*/  MOV R137, R209 ;  /* 0x000000d100897202 */ /* 0x000fca0000000f00 */
[----:B------:R2:W4:Y:S02]  /*7170*/  MUFU.EX2 R216, R0 ;  /* 0x0000000000d87308 */ /* 0x0005240000000800 */
[----:B--2---:R-:W-:Y:S01]  /*7180*/  FFMA.FTZ R0, R120, UR4, -R6 ;  /* 0x0000000478007c23 */ /* 0x004fe20008010806 */
[----:B----4-:R-:W-:-:S05]  /*7190*/  F2FP.F16.F32.PACK_AB R15, R216, R138 ;  /* 0x0000008ad80f723e */ /* 0x010fca00000000ff */
[----:B------:R2:W-:Y:S02]  /*71a0*/  MUFU.EX2 R249, R0 ;  /* 0x0000000000f97308 */ /* 0x0005e40000000800 */
[C---:B------:R-:W-:Y:S06]  /*71b0*/  HMMA.16816.F32 R76, R12.reuse, R56, R76 ;  /* 0x000000380c4c723c */ /* 0x040fec000000184c */
[C---:B------:R-:W-:Y:S06]  /*71c0*/  HMMA.16816.F32 R60, R12.reuse, R58, R60 ;  /* 0x0000003a0c3c723c */ /* 0x040fec000000183c */
[----:B------:R-:W-:Y:S01]  /*71d0*/  HMMA.16816.F32 R72, R12, R20, R72 ;  /* 0x000000140c48723c */ /* 0x000fe20000001848 */
[----:B--2---:R-:W-:-:S04]  /*71e0*/  FFMA.FTZ R0, R118, UR4, -R6 ;  /* 0x0000000476007c23 */ /* 0x004fc80008010806 */
[----:B------:R2:W-:Y:S01]  /*71f0*/  MUFU.EX2 R246, R0 ;  /* 0x0000000000f67308 */ /* 0x0005e20000000800 */
[C---:B------:R-:W-:Y:S06]  /*7200*/  HMMA.16816.F32 R56, R12.reuse, R22, R32 ;  /* 0x000000160c38723c */ /* 0x040fec0000001820 */
[C---:B---3--:R-:W-:Y:S01]  /*7210*/  HMMA.16816.F32 R64, R12.reuse, R16, R28 ;  /* 0x000000100c40723c */ /* 0x048fe2000000181c */
[----:B------:R-:W-:Y:S05]  /*7220*/  LDSM.16.MT88.4 R28, [R220+0xc000] ;  /* 0x00c00000dc1c783b */ /* 0x000fea0000004200 */
[----:B------:R-:W-:Y:S01]  /*7230*/  HMMA.16816.F32 R20, R12, R18, R24 ;  /* 0x000000120c14723c */ /* 0x000fe20000001818 */
[----:B------:R-:W3:Y:S01]  /*7240*/  LDSM.16.MT88.4 R16, [R135+0xc000] ;  /* 0x00c000008710783b */ /* 0x000ee20000004200 */
[----:B--2---:R-:W-:-:S04]  /*7250*/  FFMA.FTZ R0, R124, UR4, -R6 ;  /* 0x000000047c007c23 */ /* 0x004fc80008010806 */
[C---:B-1----:R-:W-:Y:S01]  /*7260*/  HMMA.16816.F32 R80, R12.reuse, R40, R80 ;  /* 0x000000280c50723c */ /* 0x042fe20000001850 */
[----:B------:R1:W-:Y:S05]  /*7270*/  MUFU.EX2 R245, R0 ;  /* 0x0000000000f57308 */ /* 0x0003ea0000000800 */
[----:B------:R-:W-:Y:S01]  /*7280*/  HMMA.16816.F32 R32, R12, R42, R44 ;  /* 0x0000002a0c20723c */ /* 0x000fe2000000182c */
[----:B------:R-:W2:Y:S06]  /*7290*/  LDSM.16.MT88.4 R40, [R134+0xc800] ;  /* 0x00c800008628783b */ /* 0x000eac0000004200 */
        /* <DEDUP_REMOVED lines=17> */
[----:B-----5:R-:W-:Y:S01]  /*73b0*/  HMMA.16816.F32 R76, R8, R52, R76 ;  /* 0x00000034084c723c */ /* 0x020fe2000000184c */
[----:B-1----:R-:W-:-:S04]  /*73c0*/  FFMA.FTZ R0, R129, UR4, -R6 ;  /* 0x0000000481007c23 */ /* 0x002fc80008010806 */
[----:B------:R1:W-:Y:S01]  /*73d0*/  MUFU.EX2 R217, R0 ;  /* 0x0000000000d97308 */ /* 0x0003e20000000800 */
[C---:B------:R-:W-:Y:S06]  /*73e0*/  HMMA.16816.F32 R44, R8.reuse, R54, R60 ;  /* 0x00000036082c723c */ /* 0x040fec000000183c */
[C---:B---3--:R-:W-:Y:S01]  /*73f0*/  HMMA.16816.F32 R24, R8.reuse, R18, R20 ;  /* 0x000000120818723c */ /* 0x048fe20000001814 */
[----:B------:R-:W3:Y:S05]  /*7400*/  LDSM.16.MT88.4 R20, [R135+0xc800] ;  /* 0x00c800008714783b */ /* 0x000eea0000004200 */
        /* <DEDUP_REMOVED lines=19> */
[C---:B------:R-:W-:Y:S06]  /*7540*/  HMMA.16816.F32 R76, R12.reuse, R40, R76 ;  /* 0x000000280c4c723c */ /* 0x040fec000000184c */
[C---:B------:R-:W-:Y:S01]  /*7550*/  HMMA.16816.F32 R44, R12.reuse, R42, R44 ;  /* 0x0000002a0c2c723c */ /* 0x040fe2000000182c */
[----:B------:R-:W2:Y:S05]  /*7560*/  LDSM.16.MT88.4 R40, [R134+0xd000] ;  /* 0x00d000008628783b */ /* 0x000eaa0000004200 */
[----:B----4-:R-:W-:Y:S01]  /*7570*/  HMMA.16816.F32 R72, R12, R48, R72 ;  /* 0x000000300c48723c */ /* 0x010fe20000001848 */
[----:B-1----:R-:W-:-:S04]  /*7580*/  FFMA.FTZ R0, R140, UR4, -R6 ;  /* 0x000000048c007c23 */ /* 0x002fc80008010806 */
[----:B------:R1:W-:Y:S01]  /*7590*/  MUFU.EX2 R209, R0 ;  /* 0x0000000000d17308 */ /* 0x0003e20000000800 */
[C---:B------:R-:W-:Y:S01]  /*75a0*/  HMMA.16816.F32 R56, R12.reuse, R50, R56 ;  /* 0x000000320c38723c */ /* 0x040fe20000001838 */
[----:B------:R-:W4:Y:S05]  /*75b0*/  LDSM.16.MT88.4 R48, [R221+0xd000] ;  /* 0x00d00000dd30783b */ /* 0x000f2a0000004200 */
[C---:B---3--:R-:W-:Y:S06]  /*75c0*/  HMMA.16816.F32 R60, R12.reuse, R20, R60 ;  /* 0x000000140c3c723c */ /* 0x048fec000000183c */
[----:B------:R-:W-:Y:S01]  /*75d0*/  HMMA.16816.F32 R28, R12, R22, R24 ;  /* 0x000000160c1c723c */ /* 0x000fe20000001818 */
[----:B------:R-:W3:Y:S01]  /*75e0*/  LDSM.16.MT88.4 R24, [R135+0xd000] ;  /* 0x00d000008718783b */ /* 0x000ee20000004200 */
[----:B-1----:R-:W-:-:S04]  /*75f0*/  FFMA.FTZ R0, R142, UR4, -R6 ;  /* 0x000000048e007c23 */ /* 0x002fc80008010806 */
[C---:B-----5:R-:W-:Y:S01]  /*7600*/  HMMA.16816.F32 R80, R12.reuse, R16, R80 ;  /* 0x000000100c50723c */ /* 0x060fe20000001850 */
[----:B------:R1:W-:Y:S05]  /*7610*/  MUFU.EX2 R155, R0 ;  /* 0x00000000009b7308 */ /* 0x0003ea0000000800 */
[----:B------:R-:W-:Y:S01]  /*7620*/  HMMA.16816.F32 R20, R12, R18, R32 ;  /* 0x000000120c14723c */ /* 0x000fe20000001820 */
[----:B------:R-:W5:Y:S06]  /*7630*/  LDSM.16.MT88.4 R16, [R220+0xd000] ;  /* 0x00d00000dc10783b */ /* 0x000f6c0000004200 */
[----:B------:R-:W-:-:S02]  /*7640*/  F2FP.F16.F32.PACK_AB R12, R217, R218 ;  /* 0x000000dad90c723e */ /* 0x000fc400000000ff */
[----:B--2---:R-:W-:Y:S01]  /*7650*/  F2FP.F16.F32.PACK_AB R14, R213, R215 ;  /* 0x000000d7d50e723e */ /* 0x004fe200000000ff */
[----:B-1----:R-:W-:Y:S01]  /*7660*/  FFMA.FTZ R0, R163, UR4, -R5 ;  /* 0x00000004a3007c23 */ /* 0x002fe20008010805 */
[----:B------:R-:W-:-:S03]  /*7670*/  MOV R163, R121 ;  /* 0x0000007900a37202 */ /* 0x000fc60000000f00 */
[----:B------:R1:W-:Y:S01]  /*7680*/  MUFU.EX2 R142, R0 ;  /* 0x00000000008e7308 */ /* 0x0003e20000000800 */
[----:B------:R-:W-:Y:S01]  /*7690*/  F2FP.F16.F32.PACK_AB R8, R249, R163 ;  /* 0x000000a3f908723e */ /* 0x000fe200000000ff */
        /* <DEDUP_REMOVED lines=16> */
[----:B------:R-:W2:Y:S05]  /*77a0*/  LDSM.16.MT88.4 R40, [R134+0xd800] ;  /* 0x00d800008628783b */ /* 0x000eaa0000004200 */
[----:B----4-:R-:W-:Y:S01]  /*77b0*/  HMMA.16816.F32 R72, R8, R48, R72 ;  /* 0x000000300848723c */ /* 0x010fe20000001848 */
[----:B-1----:R-:W-:Y:S01]  /*77c0*/  FFMA.FTZ R0, R149, UR4, -R6 ;  /* 0x0000000495007c23 */ /* 0x002fe20008010806 */
[----:B------:R-:W-:-:S03]  /*77d0*/  MOV R149, R117 ;  /* 0x0000007500957202 */ /* 0x000fc60000000f00 */
[----:B------:R1:W4:Y:S01]  /*77e0*/  MUFU.EX2 R144, R0 ;  /* 0x0000000000907308 */ /* 0x0003220000000800 */
[C---:B------:R-:W-:Y:S01]  /*77f0*/  HMMA.16816.F32 R56, R8.reuse, R50, R56 ;  /* 0x000000320838723c */ /* 0x040fe20000001838 */
[----:B------:R-:W2:Y:S05]  /*7800*/  LDSM.16.MT88.4 R48, [R221+0xd800] ;  /* 0x00d80000dd30783b */ /* 0x000eaa0000004200 */
[C---:B---3--:R-:W-:Y:S06]  /*7810*/  HMMA.16816.F32 R60, R8.reuse, R24, R60 ;  /* 0x00000018083c723c */ /* 0x048fec000000183c */
[----:B------:R-:W-:Y:S01]  /*7820*/  HMMA.16816.F32 R32, R8, R26, R28 ;  /* 0x0000001a0820723c */ /* 0x000fe2000000181c */
[----:B------:R-:W3:Y:S01]  /*7830*/  LDSM.16.MT88.4 R28, [R135+0xd800] ;  /* 0x00d80000871c783b */ /* 0x000ee20000004200 */
        /* <DEDUP_REMOVED lines=25> */
[----:B------:R1:W4:Y:S02]  /*79d0*/  MUFU.EX2 R131, R0 ;  /* 0x0000000000837308 */ /* 0x0003240000000800 */
[C---:B--2---:R-:W-:Y:S06]  /*79e0*/  HMMA.16816.F32 R76, R12.reuse, R40, R76 ;  /* 0x000000280c4c723c */ /* 0x044fec000000184c */
[C---:B------:R-:W-:Y:S01]  /*79f0*/  HMMA.16816.F32 R40, R12.reuse, R42, R44 ;  /* 0x0000002a0c28723c */ /* 0x040fe2000000182c */
[----:B------:R-:W-:Y:S05]  /*7a00*/  LDSM.16.MT88.4 R44, [R135+0xe000] ;  /* 0x00e00000872c783b */ /* 0x000fea0000004200 */
[----:B------:R-:W-:Y:S01]  /*7a10*/  HMMA.16816.F32 R72, R12, R48, R72 ;  /* 0x000000300c48723c */ /* 0x000fe20000001848 */
[----:B-1----:R-:W-:Y:S01]  /*7a20*/  FFMA.FTZ R0, R157, UR4, -R6 ;  /* 0x000000049d007c23 */ /* 0x002fe20008010806 */
[----:B------:R-:W-:-:S03]  /*7a30*/  MOV R157, R92 ;  /* 0x0000005c009d7202 */ /* 0x000fc60000000f00 */
[----:B------:R1:W-:Y:S01]  /*7a40*/  MUFU.EX2 R130, R0 ;  /* 0x0000000000827308 */ /* 0x0003e20000000800 */
[C---:B------:R-:W-:Y:S01]  /*7a50*/  HMMA.16816.F32 R56, R12.reuse, R50, R56 ;  /* 0x000000320c38723c */ /* 0x040fe20000001838 */
[----:B------:R-:W2:Y:S05]  /*7a60*/  LDSM.16.MT88.4 R48, [R221+0xe000] ;  /* 0x00e00000dd30783b */ /* 0x000eaa0000004200 */
[C---:B---3--:R-:W-:Y:S06]  /*7a70*/  HMMA.16816.F32 R52, R12.reuse, R30, R32 ;  /* 0x0000001e0c34723c */ /* 0x048fec0000001820 */
[----:B-----5:R-:W-:Y:S01]  /*7a80*/  HMMA.16816.F32 R32, R12, R18, R24 ;  /* 0x000000120c20723c */ /* 0x020fe20000001818 */
[----:B-1----:R-:W-:Y:S01]  /*7a90*/  FFMA.FTZ R0, R158, UR4, -R6 ;  /* 0x000000049e007c23 */ /* 0x002fe20008010806 */
[----:B------:R-:W-:-:S04]  /*7aa0*/  MOV R158, R98 ;  /* 0x00000062009e7202 */ /* 0x000fc80000000f00 */
[C---:B------:R-:W-:Y:S01]  /*7ab0*/  HMMA.16816.F32 R60, R12.reuse, R28, R60 ;  /* 0x0000001c0c3c723c */ /* 0x040fe2000000183c */
[----:B------:R-:W1:Y:S01]  /*7ac0*/  LDSM.16.MT88.4 R28, [R220+0xe000] ;  /* 0x00e00000dc1c783b */ /* 0x000e620000004200 */
[----:B------:R3:W5:Y:S04]  /*7ad0*/  MUFU.EX2 R129, R0 ;  /* 0x0000000000817308 */ /* 0x0007680000000800 */
[----:B------:R-:W-:Y:S01]  /*7ae0*/  HMMA.16816.F32 R80, R12, R16, R80 ;  /* 0x000000100c50723c */ /* 0x000fe20000001850 */
[----:B------:R-:W-:Y:S06]  /*7af0*/  LDSM.16.MT88.4 R12, [R221+0xe800] ;  /* 0x00e80000dd0c783b */ /* 0x000fec0000004200 */
[----:B----4-:R-:W-:Y:S01]  /*7b00*/  F2FP.F16.F32.PACK_AB R16, R131, R143 ;  /* 0x0000008f8310723e */ /* 0x010fe200000000ff */
[----:B---3--:R-:W-:Y:S01]  /*7b10*/  FFMA.FTZ R0, R173, UR4, -R5 ;  /* 0x00000004ad007c23 */ /* 0x008fe20008010805 */
[----:B------:R-:W-:-:S02]  /*7b20*/  MOV R173, R107 ;  /* 0x0000006b00ad7202 */ /* 0x000fc40000000f00 */
[----:B-----5:R-:W-:Y:S01]  /*7b30*/  F2FP.F16.F32.PACK_AB R18, R129, R130 ;  /* 0x000000828112723e */ /* 0x020fe200000000ff */
[----:B------:R3:W-:Y:S02]  /*7b40*/  MUFU.EX2 R121, R0 ;  /* 0x0000000000797308 */ /* 0x0007e40000000800 */
[----:B---3--:R-:W-:Y:S01]  /*7b50*/  FFMA.FTZ R0, R171, UR4, -R5 ;  /* 0x00000004ab007c23 */ /* 0x008fe20008010805 */
[----:B------:R-:W-:-:S05]  /*7b60*/  MOV R171, R110 ;  /* 0x0000006e00ab7202 */ /* 0x000fca0000000f00 */
[----:B------:R3:W4:Y:S02]  /*7b70*/  MUFU.EX2 R120, R0 ;  /* 0x0000000000787308 */ /* 0x0007240000000800 */
[----:B---3--:R-:W-:Y:S01]  /*7b80*/  FFMA.FTZ R0, R170, UR4, -R5 ;  /* 0x00000004aa007c23 */ /* 0x008fe20008010805 */
[----:B----4-:R-:W-:Y:S02]  /*7b90*/  F2FP.F16.F32.PACK_AB R9, R120, R121 ;  /* 0x000000797809723e */ /* 0x010fe400000000ff */
[----:B------:R-:W-:-:S03]  /*7ba0*/  MOV R170, R96 ;  /* 0x0000006000aa7202 */ /* 0x000fc60000000f00 */
        /* <DEDUP_REMOVED lines=8> */
[C---:B------:R-:W-:Y:S01]  /*7c30*/  HMMA.16816.F32 R76, R8.reuse, R20, R76 ;  /* 0x00000014084c723c */ /* 0x040fe2000000184c */
[----:B------:R-:W-:Y:S01]  /*7c40*/  FADD.FTZ R2, R148, R2 ;  /* 0x0000000294027221 */ /* 0x000fe20000010000 */
[----:B------:R-:W-:Y:S02]  /*7c50*/  MOV R148, R172 ;  /* 0x000000ac00947202 */ /* 0x000fe40000000f00 */
[----:B------:R-:W-:Y:S02]  /*7c60*/  MOV R172, R170 ;  /* 0x000000aa00ac7202 */ /* 0x000fe40000000f00 */
[----:B------:R-:W-:Y:S01]  /*7c70*/  HMMA.16816.F32 R24, R8, R22, R40 ;  /* 0x000000160818723c */ /* 0x000fe20000001828 */
[----:B------:R-:W4:Y:S01]  /*7c80*/  LDSM.16.MT88.4 R20, [R134+0xe800] ;  /* 0x00e800008614783b */ /* 0x000f220000004200 */
[----:B------:R-:W-:-:S02]  /*7c90*/  MOV R170, R159 ;  /* 0x0000009f00aa7202 */ /* 0x000fc40000000f00 */
[----:B------:R-:W-:Y:S01]  /*7ca0*/  MOV R159, R86 ;  /* 0x00000056009f7202 */ /* 0x000fe20000000f00 */
[----:B------:R-:W-:Y:S01]  /*7cb0*/  LDSM.16.MT88.4 R40, [R134+0xf000] ;  /* 0x00f000008628783b */ /* 0x000fe20000004200 */
[----:B--2---:R-:W-:Y:S01]  /*7cc0*/  HMMA.16816.F32 R72, R8, R48, R72 ;  /* 0x000000300848723c */ /* 0x004fe20000001848 */
[----:B---3--:R-:W-:Y:S01]  /*7cd0*/  FFMA.FTZ R0, R147, UR4, -R6 ;  /* 0x0000000493007c23 */ /* 0x008fe20008010806 */
[----:B------:R-:W-:-:S03]  /*7ce0*/  MOV R147, R106 ;  /* 0x0000006a00937202 */ /* 0x000fc60000000f00 */
[----:B------:R2:W-:Y:S01]  /*7cf0*/  MUFU.EX2 R122, R0 ;  /* 0x00000000007a7308 */ /* 0x0005e20000000800 */
[----:B------:R-:W-:Y:S01]  /*7d00*/  HMMA.16816.F32 R48, R8, R50, R56 ;  /* 0x000000320830723c */ /* 0x000fe20000001838 */
[----:B------:R-:W3:Y:S01]  /*7d10*/  LDSM.16.MT88.4 R56, [R220+0xe800] ;  /* 0x00e80000dc38783b */ /* 0x000ee20000004200 */
[----:B------:R-:W-:-:S04]  /*7d20*/  FADD.FTZ R2, R147, R2 ;  /* 0x0000000293027221 */ /* 0x000fc80000010000 */
[----:B------:R-:W-:Y:S01]  /*7d30*/  HMMA.16816.F32 R64, R8, R46, R52 ;  /* 0x0000002e0840723c */ /* 0x000fe20000001834 */
[----:B------:R-:W5:Y:S01]  /*7d40*/  LDSM.16.MT88.4 R52, [R135+0xe800] ;  /* 0x00e800008734783b */ /* 0x000f620000004200 */
[----:B------:R-:W-:-:S04]  /*7d50*/  FADD.FTZ R2, R148, R2 ;  /* 0x0000000294027221 */ /* 0x000fc80000010000 */
[----:B------:R-:W-:Y:S01]  /*7d60*/  HMMA.16816.F32 R68, R8, R44, R60 ;  /* 0x0000002c0844723c */ /* 0x000fe2000000183c */
[----:B------:R-:W-:Y:S01]  /*7d70*/  FADD.FTZ R2, R172, R2 ;  /* 0x00000002ac027221 */ /* 0x000fe20000010000 */
[----:B--2---:R-:W-:-:S03]  /*7d80*/  FFMA.FTZ R0, R115, UR4, -R6 ;  /* 0x0000000473007c23 */ /* 0x004fc60008010806 */
[----:B------:R-:W-:Y:S01]  /*7d90*/  FADD.FTZ R2, R170, R2 ;  /* 0x00000002aa027221 */ /* 0x000fe20000010000 */
[----:B-1----:R-:W-:Y:S01]  /*7da0*/  HMMA.16816.F32 R80, R8, R28, R80 ;  /* 0x0000001c0850723c */ /* 0x002fe20000001850 */
[----:B------:R1:W-:Y:S02]  /*7db0*/  MUFU.EX2 R119, R0 ;  /* 0x0000000000777308 */ /* 0x0003e40000000800 */
[----:B------:R-:W-:-:S03]  /*7dc0*/  FADD.FTZ R2, R171, R2 ;  /* 0x00000002ab027221 */ /* 0x000fc60000010000 */
[----:B------:R-:W-:Y:S01]  /*7dd0*/  HMMA.16816.F32 R60, R8, R30, R32 ;  /* 0x0000001e083c723c */ /* 0x000fe20000001820 */
[----:B------:R-:W-:Y:S01]  /*7de0*/  LDSM.16.MT88.4 R8, [R135+0xf000] ;  /* 0x00f000008708783b */ /* 0x000fe20000004200 */
[----:B------:R-:W-:-:S04]  /*7df0*/  FADD.FTZ R2, R173, R2 ;  /* 0x00000002ad027221 */ /* 0x000fc80000010000 */
[----:B------:R-:W-:-:S04]  /*7e00*/  FADD.FTZ R2, R158, R2 ;  /* 0x000000029e027221 */ /* 0x000fc80000010000 */
[----:B------:R-:W-:Y:S01]  /*7e10*/  FADD.FTZ R2, R157, R2 ;  /* 0x000000029d027221 */ /* 0x000fe20000010000 */
[----:B-1----:R-:W-:-:S03]  /*7e20*/  FFMA.FTZ R0, R174, UR4, -R5 ;  /* 0x00000004ae007c23 */ /* 0x002fc60008010805 */
[----:B------:R-:W-:Y:S01]  /*7e30*/  FADD.FTZ R2, R159, R2 ;  /* 0x000000029f027221 */ /* 0x000fe20000010000 */
        /* <DEDUP_REMOVED lines=11> */
[C---:B----4-:R-:W-:Y:S06]  /*7ef0*/  HMMA.16816.F32 R76, R16.reuse, R20, R76 ;  /* 0x00000014104c723c */ /* 0x050fec000000184c */
[C---:B------:R-:W-:Y:S01]  /*7f00*/  HMMA.16816.F32 R44, R16.reuse, R22, R24 ;  /* 0x00000016102c723c */ /* 0x040fe20000001818 */
[----:B------:R-:W4:Y:S05]  /*7f10*/  LDSM.16.MT88.4 R20, [R221+0xf000] ;  /* 0x00f00000dd14783b */ /* 0x000f2a0000004200 */
[----:B------:R-:W-:Y:S01]  /*7f20*/  HMMA.16816.F32 R32, R16, R12, R72 ;  /* 0x0000000c1020723c */ /* 0x000fe20000001848 */
[----:B-1----:R-:W-:-:S04]  /*7f30*/  FFMA.FTZ R0, R99, UR4, -R6 ;  /* 0x0000000463007c23 */ /* 0x002fc80008010806 */
[----:B------:R1:W-:Y:S01]  /*7f40*/  MUFU.EX2 R115, R0 ;  /* 0x0000000000737308 */ /* 0x0003e20000000800 */
[----:B------:R-:W-:Y:S01]  /*7f50*/  HMMA.16816.F32 R28, R16, R14, R48 ;  /* 0x0000000e101c723c */ /* 0x000fe20000001830 */
[----:B------:R-:W-:-:S05]  /*7f60*/  F2FP.F16.F32.PACK_AB R12, R122, R123 ;  /* 0x0000007b7a0c723e */ /* 0x000fca00000000ff */
[----:B---3--:R-:W-:Y:S01]  /*7f70*/  HMMA.16816.F32 R72, R16, R56, R80 ;  /* 0x000000381048723c */ /* 0x008fe20000001850 */
[----:B--2---:R-:W-:-:S05]  /*7f80*/  F2FP.F16.F32.PACK_AB R14, R116, R119 ;  /* 0x00000077740e723e */ /* 0x004fca00000000ff */
[----:B------:R-:W-:Y:S01]  /*7f90*/  HMMA.16816.F32 R60, R16, R58, R60 ;  /* 0x0000003a103c723c */ /* 0x000fe2000000183c */
[----:B------:R-:W2:Y:S01]  /*7fa0*/  LDSM.16.MT88.4 R56, [R220+0xf000] ;  /* 0x00f00000dc38783b */ /* 0x000ea20000004200 */
[----:B-1----:R-:W-:-:S04]  /*7fb0*/  FFMA.FTZ R0, R102, UR4, -R6 ;  /* 0x0000000466007c23 */ /* 0x002fc80008010806 */
[C---:B-----5:R-:W-:Y:S01]  /*7fc0*/  HMMA.16816.F32 R24, R16.reuse, R52, R68 ;  /* 0x000000341018723c */ /* 0x060fe20000001844 */
[----:B------:R1:W-:Y:S05]  /*7fd0*/  MUFU.EX2 R111, R0 ;  /* 0x00000000006f7308 */ /* 0x0003ea0000000800 */
[----:B------:R-:W-:Y:S01]  /*7fe0*/  HMMA.16816.F32 R48, R16, R54, R64 ;  /* 0x000000361030723c */ /* 0x000fe20000001840 */
[----:B------:R-:W-:Y:S01]  /*7ff0*/  LDSM.16.MT88.4 R64, [R134+0xf800] ;  /* 0x00f800008640783b */ /* 0x000fe20000004200 */
        /* <DEDUP_REMOVED lines=13> */
[----:B------:R3:W-:Y:S01]  /*80d0*/  MUFU.EX2 R106, R0 ;  /* 0x00000000006a7308 */ /* 0x0007e20000000800 */
[----:B----4-:R-:W-:Y:S01]  /*80e0*/  HMMA.16816.F32 R52, R12, R20, R32 ;  /* 0x000000140c34723c */ /* 0x010fe20000001820 */
[----:B-1----:R-:W-:-:S05]  /*80f0*/  FFMA.FTZ R4, R193, UR4, -R5 ;  /* 0x00000004c1047c23 */ /* 0x002fca0008010805 */
[C---:B------:R-:W-:Y:S01]  /*8100*/  HMMA.16816.F32 R44, R12.reuse, R22, R28 ;  /* 0x000000160c2c723c */ /* 0x040fe2000000181c */
[----:B------:R-:W1:Y:S01]  /*8110*/  LDSM.16.MT88.4 R20, [R135+0xf800] ;  /* 0x00f800008714783b */ /* 0x000e620000004200 */
[----:B------:R4:W-:Y:S04]  /*8120*/  MUFU.EX2 R83, R4 ;  /* 0x0000000400537308 */ /* 0x0009e80000000800 */
[C---:B------:R-:W-:Y:S01]  /*8130*/  HMMA.16816.F32 R76, R12.reuse, R40, R76 ;  /* 0x000000280c4c723c */ /* 0x040fe2000000184c */
[----:B---3--:R-:W-:Y:S01]  /*8140*/  FFMA.FTZ R0, R39, UR4, -R6 ;  /* 0x0000000427007c23 */ /* 0x008fe20008010806 */
[----:B------:R-:W3:Y:S03]  /*8150*/  LDSM.16.MT88.4 R40, [R221+0xf800] ;  /* 0x00f80000dd28783b */ /* 0x000ee60000004200 */
[----:B------:R5:W5:Y:S01]  /*8160*/  MUFU.EX2 R102, R0 ;  /* 0x0000000000667308 */ /* 0x000b620000000800 */
[C---:B------:R-:W-:Y:S06]  /*8170*/  HMMA.16816.F32 R32, R12.reuse, R8, R24 ;  /* 0x000000080c20723c */ /* 0x040fec0000001818 */
[----:B------:R-:W-:Y:S01]  /*8180*/  HMMA.16816.F32 R16, R12, R10, R48 ;  /* 0x0000000a0c10723c */ /* 0x000fe20000001830 */
[----:B------:R-:W-:Y:S01]  /*8190*/  F2FP.F16.F32.PACK_AB R8, R111, R115 ;  /* 0x000000736f08723e */ /* 0x000fe200000000ff */
[----:B------:R-:W-:Y:S01]  /*81a0*/  LDSM.16.MT88.4 R48, [R134+0x10000] ;  /* 0x010000008630783b */ /* 0x000fe20000004200 */
[----:B----4-:R-:W-:-:S03]  /*81b0*/  FFMA.FTZ R4, R194, UR4, -R5 ;  /* 0x00000004c2047c23 */ /* 0x010fc60008010805 */
[----:B--2---:R-:W-:Y:S01]  /*81c0*/  HMMA.16816.F32 R28, R12, R56, R72 ;  /* 0x000000380c1c723c */ /* 0x004fe20000001848 */
[----:B------:R-:W-:Y:S01]  /*81d0*/  MUFU.EX2 R82, R4 ;  /* 0x0000000400527308 */ /* 0x000fe20000000800 */
[----:B-----5:R-:W-:Y:S01]  /*81e0*/  FFMA.FTZ R0, R90, UR4, -R6 ;  /* 0x000000045a007c23 */ /* 0x020fe20008010806 */
[----:B------:R-:W-:-:S03]  /*81f0*/  F2FP.F16.F32.PACK_AB R10, R102, R106 ;  /* 0x0000006a660a723e */ /* 0x000fc600000000ff */
[----:B------:R-:W-:Y:S01]  /*8200*/  HMMA.16816.F32 R24, R12, R58, R60 ;  /* 0x0000003a0c18723c */ /* 0x000fe2000000183c */
[----:B------:R-:W2:Y:S02]  /*8210*/  LDSM.16.MT88.4 R12, [R220+0xf800] ;  /* 0x00f80000dc0c783b */ /* 0x000ea40000004200 */
[----:B------:R4:W-:Y:S02]  /*8220*/  MUFU.EX2 R101, R0 ;  /* 0x0000000000657308 */ /* 0x0009e40000000800 */
[----:B----4-:R-:W-:-:S06]  /*8230*/  FFMA.FTZ R0, R182, UR4, -R5 ;  /* 0x00000004b6007c23 */ /* 0x010fcc0008010805 */
[----:B------:R4:W-:Y:S02]  /*8240*/  MUFU.EX2 R100, R0 ;  /* 0x0000000000647308 */ /* 0x0009e40000000800 */
[----:B----4-:R-:W-:-:S06]  /*8250*/  FFMA.FTZ R0, R183, UR4, -R5 ;  /* 0x00000004b7007c23 */ /* 0x010fcc0008010805 */
[----:B------:R4:W5:Y:S02]  /*8260*/  MUFU.EX2 R99, R0 ;  /* 0x0000000000637308 */ /* 0x0009640000000800 */
[----:B----4-:R-:W-:Y:S01]  /*8270*/  FFMA.FTZ R0, R179, UR4, -R5 ;  /* 0x00000004b3007c23 */ /* 0x010fe20008010805 */
[----:B-----5:R-:W-:-:S05]  /*8280*/  F2FP.F16.F32.PACK_AB R9, R99, R100 ;  /* 0x000000646309723e */ /* 0x020fca00000000ff */
[----:B------:R4:W-:Y:S02]  /*8290*/  MUFU.EX2 R96, R0 ;  /* 0x0000000000607308 */ /* 0x0009e40000000800 */
[----:B----4-:R-:W-:-:S06]  /*82a0*/  FFMA.FTZ R0, R181, UR4, -R5 ;  /* 0x00000004b5007c23 */ /* 0x010fcc0008010805 */
[----:B------:R4:W5:Y:S02]  /*82b0*/  MUFU.EX2 R98, R0 ;  /* 0x0000000000627308 */ /* 0x0009640000000800 */
[----:B----4-:R-:W-:Y:S01]  /*82c0*/  FFMA.FTZ R0, R177, UR4, -R6 ;  /* 0x00000004b1007c23 */ /* 0x010fe20008010806 */
[----:B-----5:R-:W-:-:S05]  /*82d0*/  F2FP.F16.F32.PACK_AB R11, R98, R96 ;  /* 0x00000060620b723e */ /* 0x020fca00000000ff */
[----:B------:R4:W5:Y:S02]  /*82e0*/  MUFU.EX2 R97, R0 ;  /* 0x0000000000617308 */ /* 0x0009640000000800 */
[C---:B-1----:R-:W-:Y:S01]  /*82f0*/  HMMA.16816.F32 R60, R8.reuse, R20, R32 ;  /* 0x00000014083c723c */ /* 0x042fe20000001820 */
[----:B------:R-:W1:Y:S05]  /*8300*/  LDSM.16.MT88.4 R32, [R221+0x10000] ;  /* 0x01000000dd20783b */ /* 0x000e6a0000004200 */
[C---:B------:R-:W-:Y:S01]  /*8310*/  HMMA.16816.F32 R20, R8.reuse, R22, R16 ;  /* 0x000000160814723c */ /* 0x040fe20000001810 */
[----:B------:R-:W1:Y:S05]  /*8320*/  LDSM.16.MT88.4 R16, [R135+0x10000] ;  /* 0x010000008710783b */ /* 0x000e6a0000004200 */
[----:B---3--:R-:W-:Y:S01]  /*8330*/  HMMA.16816.F32 R52, R8, R40, R52 ;  /* 0x000000280834723c */ /* 0x008fe20000001834 */
[----:B----4-:R-:W-:-:S04]  /*8340*/  FFMA.FTZ R0, R176, UR4, -R6 ;  /* 0x00000004b0007c23 */ /* 0x010fc80008010806 */
[----:B------:R3:W-:Y:S01]  /*8350*/  MUFU.EX2 R95, R0 ;  /* 0x00000000005f7308 */ /* 0x0007e20000000800 */
[C---:B------:R-:W-:Y:S06]  /*8360*/  HMMA.16816.F32 R56, R8.reuse, R64, R76 ;  /* 0x000000400838723c */ /* 0x040fec000000184c */
[C---:B------:R-:W-:Y:S06]  /*8370*/  HMMA.16816.F32 R68, R8.reuse, R66, R68 ;  /* 0x000000420844723c */ /* 0x040fec0000001844 */
[----:B------:R-:W-:Y:S01]  /*8380*/  HMMA.16816.F32 R64, R8, R42, R44 ;  /* 0x0000002a0840723c */ /* 0x000fe2000000182c */
[----:B---3--:R-:W-:-:S05]  /*8390*/  FFMA.FTZ R0, R178, UR4, -R6 ;  /* 0x00000004b2007c23 */ /* 0x008fca0008010806 */
[C---:B--2---:R-:W-:Y:S01]  /*83a0*/  HMMA.16816.F32 R72, R8.reuse, R12, R28 ;  /* 0x0000000c0848723c */ /* 0x044fe2000000181c */
        /* <DEDUP_REMOVED lines=90> */
[----:B--2---:R-:W-:Y:S01]  /*8950*/  F2FP.F16.F32.PACK_AB R8, R81, R80 ;  /* 0x000000505108723e */ /* 0x004fe200000000ff */
[----:B------:R-:W-:Y:S01]  /*8960*/  LDSM.16.MT88.4 R156, [R135+0x11800] ;  /* 0x01180000879c783b */ /* 0x000fe20000004200 */
        /* <DEDUP_REMOVED lines=63> */
[C---:B------:R-:W-:Y:S01]  /*8d60*/  HMMA.16816.F32 R24, R8.reuse, R26, R68 ;  /* 0x0000001a0818723c */ /* 0x040fe20000001844 */
[----:B------:R-:W-:Y:S01]  /*8d70*/  FADD.FTZ R2, R155, R2 ;  /* 0x000000029b027221 */ /* 0x000fe20000010000 */
[----:B------:R-:W-:Y:S01]  /*8d80*/  FADD.FTZ R0, R82, R0 ;  /* 0x0000000052007221 */ /* 0x000fe20000010000 */
[----:B------:R-:W-:Y:S02]  /*8d90*/  LDSM.16.MT88.4 R152, [R221+0x11800] ;  /* 0x01180000dd98783b */ /* 0x000fe40000004200 */
[----:B------:R-:W-:Y:S01]  /*8da0*/  FADD.FTZ R2, R145, R2 ;  /* 0x0000000291027221 */ /* 0x000fe20000010000 */
[----:B------:R-:W-:Y:S01]  /*8db0*/  FADD.FTZ R0, R77, R0 ;  /* 0x000000004d007221 */ /* 0x000fe20000010000 */
[C---:B------:R-:W-:Y:S01]  /*8dc0*/  HMMA.16816.F32 R32, R8.reuse, R18, R32 ;  /* 0x000000120820723c */ /* 0x040fe20000001820 */
[----:B-1----:R-:W-:Y:S01]  /*8dd0*/  FFMA.FTZ R4, R205, UR4, -R5 ;  /* 0x00000004cd047c23 */ /* 0x002fe20008010805 */
        /* <DEDUP_REMOVED lines=13> */
[----:B------:R-:W-:Y:S01]  /*8eb0*/  HMMA.16816.F32 R28, R8, R22, R28 ;  /* 0x00000016081c723c */ /* 0x000fe2000000181c */
[----:B------:R-:W-:Y:S01]  /*8ec0*/  FADD.FTZ R2, R123, R2 ;  /* 0x000000027b027221 */ /* 0x000fe20000010000 */
[----:B---3--:R-:W-:Y:S01]  /*8ed0*/  FFMA.FTZ R4, R206, UR4, -R5 ;  /* 0x00000004ce047c23 */ /* 0x008fe20008010805 */
[----:B----4-:R-:W-:Y:S02]  /*8ee0*/  FADD.FTZ R0, R17, R0 ;  /* 0x0000000011007221 */ /* 0x010fe40000010000 */
        /* <DEDUP_REMOVED lines=51> */
[----:B---3--:R-:W-:Y:S01]  /*9220*/  MOV R2, UR10 ;  /* 0x0000000a00027c02 */ /* 0x008fe20008000f00 */
[----:B------:R-:W-:Y:S01]  /*9230*/  ULDC UR8, c[0x0][0x39c] ;  /* 0x0000e70000087ab9 */ /* 0x000fe20000000800 */
[----:B------:R-:W-:Y:S02]  /*9240*/  ULDC UR7, c[0x0][0x248] ;  /* 0x0000920000077ab9 */ /* 0x000fe40000000800 */
[----:B------:R-:W-:Y:S01]  /*9250*/  IMAD.U32 R0, RZ, RZ, UR4 ;  /* 0x00000004ff007e24 */ /* 0x000fe2000f8e00ff */
[----:B------:R1:W-:Y:S01]  /*9260*/  STL [R1+0x20], R2 ;  /* 0x0000200201007387 */ /* 0x0003e20000100800 */
[----:B------:R-:W-:-:S03]  /*9270*/  ULDC UR4, c[0x0][0x2ec] ;  /* 0x0000bb0000047ab9 */ /* 0x000fc60000000800 */
[----:B------:R1:W-:Y:S02]  /*9280*/  STL [R1+0x1c], R0 ;  /* 0x00001c0001007387 */ /* 0x0003e40000100800 */
.L_x_2262:
        /* <DEDUP_REMOVED lines=66> */
.L_x_2259:
[----:B------:R-:W2:Y:S04]  /*96b0*/  LDL.LU R11, [R1+0x10] ;  /* 0x00001000010b7983 */ /* 0x000ea80000300800 */
[----:B------:R-:W3:Y:S02]  /*96c0*/  LDL.LU R10, [R1+0x14] ;  /* 0x00001400010a7983 */ /* 0x000ee40000300800 */
[C---:B---3-5:R-:W-:Y:S04]  /*96d0*/  LEA R10, P0, R2.reuse, R10, 0x1 ;  /* 0x0000000a020a7211 */ /* 0x068fe800078008ff */
        /* <DEDUP_REMOVED lines=30> */
[----:B--2---:R-:W-:Y:S05]  /*98c0*/  IADD3 R10, P0, R16, UR12, RZ ;  /* 0x0000000c100a7c10 */ /* 0x004fea000ff1e0ff */
[----:B------:R2:W-:Y:S04]  /*98d0*/  STL [R1+0x10], R11 ;  /* 0x0000100b01007387 */ /* 0x0005e80000100800 */
[----:B------:R-:W-:Y:S08]  /*98e0*/  LDGSTS.E.BYPASS.LTC128B.128 [R239+0xd800], desc[UR20][R18.64] ;  /* 0x0d80000012ef7fae */ /* 0x000ff0000b901d54 */
[----:B------:R-:W-:Y:S08]  /*98f0*/  LDGSTS.E.BYPASS.LTC128B.128 [R239+0xe000], desc[UR20][R20.64] ;  /* 0x0e00000014ef7fae */ /* 0x000ff0000b901d54 */
[----:B------:R-:W-:Y:S01]  /*9900*/  LDGSTS.E.BYPASS.LTC128B.128 [R239+0xe800], desc[UR20][R16.64] ;  /* 0x0e80000010ef7fae */ /* 0x000fe2000b901d54 */
[----:B--2---:R-:W-:Y:S02]  /*9910*/  IADD3.X R11, R17, UR11, RZ, P0, !PT ;  /* 0x0000000b110b7c10 */ /* 0x004fe400087fe4ff */
[----:B---3--:R-:W-:Y:S05]  /*9920*/  IADD3 R8, P0, R10, UR12, RZ ;  /* 0x0000000c0a087c10 */ /* 0x008fea000ff1e0ff */
[----:B------:R2:W-:Y:S01]  /*9930*/  LDGSTS.E.BYPASS.LTC128B.128 [R239+0xf000], desc[UR20][R10.64] ;  /* 0x0f0000000aef7fae */ /* 0x0005e2000b901d54 */
[----:B------:R-:W-:Y:S02]  /*9940*/  IADD3.X R9, R11, UR11, RZ, P0, !PT ;  /* 0x0000000b0b097c10 */ /* 0x000fe400087fe4ff */
[----:B----4-:R-:W-:Y:S04]  /*9950*/  IADD3 R6, P0, R8, UR12, RZ ;  /* 0x0000000c08067c10 */ /* 0x010fe8000ff1e0ff */
[----:B------:R-:W-:Y:S01]  /*9960*/  IADD3.X R7, R9, UR11, RZ, P0, !PT ;  /* 0x0000000b09077c10 */ /* 0x000fe200087fe4ff */
[----:B------:R-:W-:Y:S01]  /*9970*/  LDGSTS.E.BYPASS.LTC128B.128 [R239+0xf800], desc[UR20][R8.64] ;  /* 0x0f80000008ef7fae */ /* 0x000fe2000b901d54 */
[----:B-1----:R-:W-:Y:S04]  /*9980*/  IADD3 R4, P0, R6, UR12, RZ ;  /* 0x0000000c06047c10 */ /* 0x002fe8000ff1e0ff */
[----:B------:R-:W-:Y:S02]  /*9990*/  IADD3.X R5, R7, UR11, RZ, P0, !PT ;  /* 0x0000000b07057c10 */ /* 0x000fe400087fe4ff */
[----:B------:R-:W-:Y:S01]  /*99a0*/  IADD3 R2, P0, R4, UR12, RZ ;  /* 0x0000000c04027c10 */ /* 0x000fe2000ff1e0ff */
[----:B------:R-:W-:Y:S03]  /*99b0*/  LDGSTS.E.BYPASS.LTC128B.128 [R239+0x10000], desc[UR20][R6.64] ;  /* 0x1000000006ef7fae */ /* 0x000fe6000b901d54 */
[----:B------:R-:W-:Y:S05]  /*99c0*/  IADD3.X R3, R5, UR11, RZ, P0, !PT ;  /* 0x0000000b05037c10 */ /* 0x000fea00087fe4ff */
[----:B------:R-:W-:Y:S01]  /*99d0*/  LDGSTS.E.BYPASS.LTC128B.128 [R239+0x10800], desc[UR20][R4.64] ;  /* 0x1080000004ef7fae */ /* 0x000fe2000b901d54 */
[----:B--2---:R-:W-:Y:S04]  /*99e0*/  IADD3 R10, P0, R2, UR12, RZ ;  /* 0x0000000c020a7c10 */ /* 0x004fe8000ff1e0ff */
[----:B------:R-:W-:Y:S03]  /*99f0*/  IADD3.X R11, R3, UR11, RZ, P0, !PT ;  /* 0x0000000b030b7c10 */ /* 0x000fe600087fe4ff */
[----:B------:R-:W-:Y:S08]  /*9a00*/  LDGSTS.E.BYPASS.LTC128B.128 [R239+0x11000], desc[UR20][R2.64] ;  /* 0x1100000002ef7fae */ /* 0x000ff0000b901d54 */
[----:B------:R1:W-:Y:S08]  /*9a10*/  LDGSTS.E.BYPASS.LTC128B.128 [R239+0x11800], desc[UR20][R10.64] ;  /* 0x118000000aef7fae */ /* 0x0003f0000b901d54 */
[----:B------:R-:W-:Y:S08]  /*9a20*/  LDSM.16.M88.4 R128, [R226] ;  /* 0x00000000e280783b */ /* 0x000ff00000000200 */
[----:B------:R-:W-:Y:S08]  /*9a30*/  LDSM.16.M88.4 R16, [R224+0x800] ;  /* 0x00080000e010783b */ /* 0x000ff00000000200 */
[----:B------:R-:W-:Y:S08]  /*9a40*/  LDSM.16.M88.4 R24, [R224+0x1000] ;  /* 0x00100000e018783b */ /* 0x000ff00000000200 */
[----:B-1----:R-:W1:Y:S08]  /*9a50*/  LDSM.16.M88.4 R8, [R224] ;  /* 0x00000000e008783b */ /* 0x002e700000000200 */
[----:B------:R-:W2:Y:S08]  /*9a60*/  LDSM.16.M88.4 R32, [R224+0x1800] ;  /* 0x00180000e020783b */ /* 0x000eb00000000200 */
[----:B------:R-:W3:Y:S08]  /*9a70*/  LDSM.16.M88.4 R40, [R224+0x2000] ;  /* 0x00200000e028783b */ /* 0x000ef00000000200 */
[----:B------:R-:W4:Y:S08]  /*9a80*/  LDSM.16.M88.4 R48, [R224+0x2800] ;  /* 0x00280000e030783b */ /* 0x000f300000000200 */
[----:B------:R-:W4:Y:S01]  /*9a90*/  LDSM.16.M88.4 R56, [R224+0x3000] ;  /* 0x00300000e038783b */ /* 0x000f220000000200 */
[C---:B-1----:R-:W-:Y:S07]  /*9aa0*/  HMMA.16816.F32 R4, R128.reuse, R8, RZ ;  /* 0x000000088004723c */ /* 0x042fee00000018ff */
[----:B------:R-:W1:Y:S01]  /*9ab0*/  LDSM.16.M88.4 R64, [R224+0x3800] ;  /* 0x00380000e040783b */ /* 0x000e620000000200 */
[C---:B------:R-:W-:Y:S07]  /*9ac0*/  HMMA.16816.F32 R8, R128.reuse, R10, RZ ;  /* 0x0000000a8008723c */ /* 0x040fee00000018ff */
[----:B------:R-:W1:Y:S01]  /*9ad0*/  LDSM.16.M88.4 R72, [R224+0x4000] ;  /* 0x00400000e048783b */ /* 0x000e620000000200 */
[C---:B------:R-:W-:Y:S07]  /*9ae0*/  HMMA.16816.F32 R12, R128.reuse, R16, RZ ;  /* 0x00000010800c723c */ /* 0x040fee00000018ff */
[----:B------:R-:W1:Y:S01]  /*9af0*/  LDSM.16.M88.4 R80, [R224+0x4800] ;  /* 0x00480000e050783b */ /* 0x000e620000000200 */
[C---:B------:R-:W-:Y:S06]  /*9b00*/  HMMA.16816.F32 R16, R128.reuse, R18, RZ ;  /* 0x000000128010723c */ /* 0x040fec00000018ff */
[C---:B------:R-:W-:Y:S01]  /*9b10*/  HMMA.16816.F32 R20, R128.reuse, R24, RZ ;  /* 0x000000188014723c */ /* 0x040fe200000018ff */
[----:B------:R-:W1:Y:S05]  /*9b20*/  LDSM.16.M88.4 R88, [R224+0x5000] ;  /* 0x00500000e058783b */ /* 0x000e6a0000000200 */
[C---:B------:R-:W-:Y:S03]  /*9b30*/  HMMA.16816.F32 R24, R128.reuse, R26, RZ ;  /* 0x0000001a8018723c */ /* 0x040fe600000018ff */
[----:B------:R-:W1:Y:S03]  /*9b40*/  LDSM.16.M88.4 R96, [R224+0x5800] ;  /* 0x00580000e060783b */ /* 0x000e660000000200 */
[C---:B--2---:R-:W-:Y:S05]  /*9b50*/  HMMA.16816.F32 R28, R128.reuse, R32, RZ ;  /* 0x00000020801c723c */ /* 0x044fea00000018ff */
[----:B------:R-:W2:Y:S01]  /*9b60*/  LDSM.16.M88.4 R104, [R224+0x6000] ;  /* 0x00600000e068783b */ /* 0x000ea20000000200 */
[C---:B------:R-:W-:Y:S06]  /*9b70*/  HMMA.16816.F32 R32, R128.reuse, R34, RZ ;  /* 0x000000228020723c */ /* 0x040fec00000018ff */
[C---:B---3--:R-:W-:Y:S01]  /*9b80*/  HMMA.16816.F32 R36, R128.reuse, R40, RZ ;  /* 0x000000288024723c */ /* 0x048fe200000018ff */
[----:B------:R-:W3:Y:S05]  /*9b90*/  LDSM.16.M88.4 R112, [R224+0x6800] ;  /* 0x00680000e070783b */ /* 0x000eea0000000200 */
[C---:B------:R-:W-:Y:S03]  /*9ba0*/  HMMA.16816.F32 R40, R128.reuse, R42, RZ ;  /* 0x0000002a8028723c */ /* 0x040fe600000018ff */
[----:B------:R-:W3:Y:S03]  /*9bb0*/  LDSM.16.M88.4 R120, [R224+0x7000] ;  /* 0x00700000e078783b */ /* 0x000ee60000000200 */
[C---:B----4-:R-:W-:Y:S05]  /*9bc0*/  HMMA.16816.F32 R44, R128.reuse, R48, RZ ;  /* 0x00000030802c723c */ /* 0x050fea00000018ff */
[----:B------:R-:W4:Y:S01]  /*9bd0*/  LDSM.16.M88.4 R168, [R224+0x7800] ;  /* 0x00780000e0a8783b */ /* 0x000f220000000200 */
[C---:B------:R-:W-:Y:S06]  /*9be0*/  HMMA.16816.F32 R48, R128.reuse, R50, RZ ;  /* 0x000000328030723c */ /* 0x040fec00000018ff */
[C---:B------:R-:W-:Y:S01]  /*9bf0*/  HMMA.16816.F32 R52, R128.reuse, R56, RZ ;  /* 0x000000388034723c */ /* 0x040fe200000018ff */
[----:B------:R-:W-:Y:S05]  /*9c00*/  LDSM.16.M88.4 R172, [R229] ;  /* 0x00000000e5ac783b */ /* 0x000fea0000000200 */
[C---:B------:R-:W-:Y:S03]  /*9c10*/  HMMA.16816.F32 R56, R128.reuse, R58, RZ ;  /* 0x0000003a8038723c */ /* 0x040fe600000018ff */
[----:B------:R-:W4:Y:S03]  /*9c20*/  LDSM.16.M88.4 R176, [R223] ;  /* 0x00000000dfb0783b */ /* 0x000f260000000200 */
[C---:B-1----:R-:W-:Y:S05]  /*9c30*/  HMMA.16816.F32 R60, R128.reuse, R64, RZ ;  /* 0x00000040803c723c */ /* 0x042fea00000018ff */
[----:B------:R-:W1:Y:S01]  /*9c40*/  LDSM.16.M88.4 R180, [R223+0x800] ;  /* 0x00080000dfb4783b */ /* 0x000e620000000200 */
[C---:B------:R-:W-:Y:S06]  /*9c50*/  HMMA.16816.F32 R64, R128.reuse, R66, RZ ;  /* 0x000000428040723c */ /* 0x040fec00000018ff */
[C---:B------:R-:W-:Y:S01]  /*9c60*/  HMMA.16816.F32 R68, R128.reuse, R72, RZ ;  /* 0x000000488044723c */ /* 0x040fe200000018ff */
[----:B------:R-:W1:Y:S05]  /*9c70*/  LDSM.16.M88.4 R184, [R223+0x1000] ;  /* 0x00100000dfb8783b */ /* 0x000e6a0000000200 */
[C---:B------:R-:W-:Y:S03]  /*9c80*/  HMMA.16816.F32 R72, R128.reuse, R74, RZ ;  /* 0x0000004a8048723c */ /* 0x040fe600000018ff */
[----:B------:R-:W1:Y:S03]  /*9c90*/  LDSM.16.M88.4 R188, [R223+0x1800] ;  /* 0x00180000dfbc783b */ /* 0x000e660000000200 */
[C---:B------:R-:W-:Y:S05]  /*9ca0*/  HMMA.16816.F32 R76, R128.reuse, R80, RZ ;  /* 0x00000050804c723c */ /* 0x040fea00000018ff */
        /* <DEDUP_REMOVED lines=9> */
[C---:B--2---:R-:W-:Y:S01]  /*9d40*/  HMMA.16816.F32 R100, R128.reuse, R104, RZ ;  /* 0x000000688064723c */ /* 0x044fe200000018ff */
[----:B------:R-:W2:Y:S05]  /*9d50*/  LDSM.16.M88.4 R208, [R223+0x4000] ;  /* 0x00400000dfd0783b */ /* 0x000eaa0000000200 */
[C---:B------:R-:W-:Y:S03]  /*9d60*/  HMMA.16816.F32 R104, R128.reuse, R106, RZ ;  /* 0x0000006a8068723c */ /* 0x040fe600000018ff */
[----:B------:R-:W2:Y:S03]  /*9d70*/  LDSM.16.M88.4 R212, [R223+0x4800] ;  /* 0x00480000dfd4783b */ /* 0x000ea60000000200 */
[C---:B---3--:R-:W-:Y:S05]  /*9d80*/  HMMA.16816.F32 R108, R128.reuse, R112, RZ ;  /* 0x00000070806c723c */ /* 0x048fea00000018ff */
[----:B------:R-:W0:Y:S01]  /*9d90*/  LDGDEPBAR ;  /* 0x00000000000079af */ /* 0x000e220000000000 */
[C---:B------:R-:W-:Y:S07]  /*9da0*/  HMMA.16816.F32 R112, R128.reuse, R114, RZ ;  /* 0x000000728070723c */ /* 0x040fee00000018ff */
[----:B------:R-:W-:Y:S01]  /*9db0*/  LDSM.16.M88.4 R216, [R222] ;  /* 0x00000000ded8783b */ /* 0x000fe20000000200 */
[C---:B------:R-:W-:Y:S06]  /*9dc0*/  HMMA.16816.F32 R116, R128.reuse, R120, RZ ;  /* 0x000000788074723c */ /* 0x040fec00000018ff */
[C---:B------:R-:W-:Y:S06]  /*9dd0*/  HMMA.16816.F32 R120, R128.reuse, R122, RZ ;  /* 0x0000007a8078723c */ /* 0x040fec00000018ff */
[C---:B----4-:R-:W-:Y:S06]  /*9de0*/  HMMA.16816.F32 R124, R128.reuse, R168, RZ ;  /* 0x000000a8807c723c */ /* 0x050fec00000018ff */
[----:B------:R-:W-:Y:S01]  /*9df0*/  HMMA.16816.F32 R128, R128, R170, RZ ;  /* 0x000000aa8080723c */ /* 0x000fe200000018ff */
[----:B------:R-:W3:Y:S05]  /*9e00*/  LDSM.16.M88.4 R168, [R223+0x5000] ;  /* 0x00500000dfa8783b */ /* 0x000eea0000000200 */
[C---:B------:R-:W-:Y:S06]  /*9e10*/  HMMA.16816.F32 R4, R172.reuse, R176, R4 ;  /* 0x000000b0ac04723c */ /* 0x040fec0000001804 */
[C---:B------:R-:W-:Y:S01]  /*9e20*/  HMMA.16816.F32 R8, R172.reuse, R178, R8 ;  /* 0x000000b2ac08723c */ /* 0x040fe20000001808 */
[----:B------:R-:W4:Y:S05]  /*9e30*/  LDSM.16.M88.4 R176, [R223+0x5800] ;  /* 0x00580000dfb0783b */ /* 0x000f2a0000000200 */
[C---:B-1----:R-:W-:Y:S06]  /*9e40*/  HMMA.16816.F32 R12, R172.reuse, R180, R12 ;  /* 0x000000b4ac0c723c */ /* 0x042fec000000180c */
[C---:B------:R-:W-:Y:S01]  /*9e50*/  HMMA.16816.F32 R16, R172.reuse, R182, R16 ;  /* 0x000000b6ac10723c */ /* 0x040fe20000001810 */
[----:B------:R-:W1:Y:S05]  /*9e60*/  LDSM.16.M88.4 R180, [R223+0x6000] ;  /* 0x00600000dfb4783b */ /* 0x000e6a0000000200 */
[C---:B------:R-:W-:Y:S06]  /*9e70*/  HMMA.16816.F32 R20, R172.reuse, R184, R20 ;  /* 0x000000b8ac14723c */ /* 0x040fec0000001814 */
        /* <DEDUP_REMOVED lines=10> */
[----:B------:R-:W-:Y:S05]  /*9f20*/  LDSM.16.M88.4 R196, [R227] ;  /* 0x00000000e3c4783b */ /* 0x000fea0000000200 */
[C---:B------:R-:W-:Y:S06]  /*9f30*/  HMMA.16816.F32 R52, R172.reuse, R200, R52 ;  /* 0x000000c8ac34723c */ /* 0x040fec0000001834 */
[C---:B------:R-:W-:Y:S01]  /*9f40*/  HMMA.16816.F32 R56, R172.reuse, R202, R56 ;  /* 0x000000caac38723c */ /* 0x040fe20000001838 */
[----:B------:R-:W1:Y:S05]  /*9f50*/  LDSM.16.M88.4 R200, [R225] ;  /* 0x00000000e1c8783b */ /* 0x000e6a0000000200 */
[C---:B------:R-:W-:Y:S06]  /*9f60*/  HMMA.16816.F32 R60, R172.reuse, R204, R60 ;  /* 0x000000ccac3c723c */ /* 0x040fec000000183c */
[C---:B------:R-:W-:Y:S05]  /*9f70*/  HMMA.16816.F32 R64, R172.reuse, R206, R64 ;  /* 0x000000ceac40723c */ /* 0x040fea0000001840 */
[C---:B------:R-:W-:Y:S01]  /*9f80*/  IADD3 R204, R225.reuse, 0x800, RZ ;  /* 0x00000800e1cc7810 */ /* 0x040fe20007ffe0ff */
[C---:B--2---:R-:W-:Y:S05]  /*9f90*/  HMMA.16816.F32 R68, R172.reuse, R208, R68 ;  /* 0x000000d0ac44723c */ /* 0x044fea0000001844 */
[----:B------:R-:W2:Y:S01]  /*9fa0*/  LDSM.16.M88.4 R204, [R204] ;  /* 0x00000000cccc783b */ /* 0x000ea20000000200 */
[C---:B------:R-:W-:Y:S05]  /*9fb0*/  HMMA.16816.F32 R72, R172.reuse, R210, R72 ;  /* 0x000000d2ac48723c */ /* 0x040fea0000001848 */
[C---:B------:R-:W-:Y:S01]  /*9fc0*/  IADD3 R208, R225.reuse, 0x1000, RZ ;  /* 0x00001000e1d07810 */ /* 0x040fe20007ffe0ff */
[C---:B------:R-:W-:Y:S05]  /*9fd0*/  HMMA.16816.F32 R76, R172.reuse, R212, R76 ;  /* 0x000000d4ac4c723c */ /* 0x040fea000000184c */
[----:B------:R-:W2:Y:S01]  /*9fe0*/  LDSM.16.M88.4 R208, [R208] ;  /* 0x00000000d0d0783b */ /* 0x000ea20000000200 */
[C---:B------:R-:W-:Y:S05]  /*9ff0*/  HMMA.16816.F32 R80, R172.reuse, R214, R80 ;  /* 0x000000d6ac50723c */ /* 0x040fea0000001850 */
[C---:B------:R-:W-:Y:S01]  /*a000*/  IADD3 R212, R225.reuse, 0x1800, RZ ;  /* 0x00001800e1d47810 */ /* 0x040fe20007ffe0ff */
[C---:B---3--:R-:W-:Y:S05]  /*a010*/  HMMA.16816.F32 R84, R172.reuse, R168, R84 ;  /* 0x000000a8ac54723c */ /* 0x048fea0000001854 */
[----:B------:R-:W3:Y:S01]  /*a020*/  LDSM.16.M88.4 R212, [R212] ;  /* 0x00000000d4d4783b */ /* 0x000ee20000000200 */
[C---:B------:R-:W-:Y:S05]  /*a030*/  HMMA.16816.F32 R88, R172.reuse, R170, R88 ;  /* 0x000000aaac58723c */ /* 0x040fea0000001858 */
[C---:B------:R-:W-:Y:S01]  /*a040*/  IADD3 R168, R225.reuse, 0x2000, RZ ;  /* 0x00002000e1a87810 */ /* 0x040fe20007ffe0ff */
[C---:B----4-:R-:W-:Y:S05]  /*a050*/  HMMA.16816.F32 R92, R172.reuse, R176, R92 ;  /* 0x000000b0ac5c723c */ /* 0x050fea000000185c */
[----:B------:R-:W4:Y:S01]  /*a060*/  LDSM.16.M88.4 R168, [R168] ;  /* 0x00000000a8a8783b */ /* 0x000f220000000200 */
[C---:B------:R-:W-:Y:S05]  /*a070*/  HMMA.16816.F32 R96, R172.reuse, R178, R96 ;  /* 0x000000b2ac60723c */ /* 0x040fea0000001860 */
[C---:B------:R-:W-:Y:S01]  /*a080*/  IADD3 R176, R225.reuse, 0x2800, RZ ;  /* 0x00002800e1b07810 */ /* 0x040fe20007ffe0ff */
[C---:B-1----:R-:W-:Y:S05]  /*a090*/  HMMA.16816.F32 R100, R172.reuse, R180, R100 ;  /* 0x000000b4ac64723c */ /* 0x042fea0000001864 */
[----:B------:R-:W1:Y:S01]  /*a0a0*/  LDSM.16.M88.4 R176, [R176] ;  /* 0x00000000b0b0783b */ /* 0x000e620000000200 */
[C---:B------:R-:W-:Y:S05]  /*a0b0*/  HMMA.16816.F32 R104, R172.reuse, R182, R104 ;  /* 0x000000b6ac68723c */ /* 0x040fea0000001868 */
[C---:B------:R-:W-:Y:S01]  /*a0c0*/  IADD3 R180, R225.reuse, 0x3800, RZ ;  /* 0x00003800e1b47810 */ /* 0x040fe20007ffe0ff */
        /* <DEDUP_REMOVED lines=8> */
[----:B------:R-:W-:Y:S01]  /*a150*/  HMMA.16816.F32 R128, R172, R194, R128 ;  /* 0x000000c2ac80723c */ /* 0x000fe20000001880 */
[----:B------:R-:W-:Y:S05]  /*a160*/  LDSM.16.M88.4 R192, [R234] ;  /* 0x00000000eac0783b */ /* 0x000fea0000000200 */
[C---:B------:R-:W-:Y:S05]  /*a170*/  HMMA.16816.F32 R4, R196.reuse, R200, R4 ;  /* 0x000000c8c404723c */ /* 0x040fea0000001804 */
[----:B------:R-:W-:Y:S01]  /*a180*/  IADD3 R172, R225, 0x3000, RZ ;  /* 0x00003000e1ac7810 */ /* 0x000fe20007ffe0ff */
[C---:B------:R-:W-:Y:S01]  /*a190*/  HMMA.16816.F32 R8, R196.reuse, R202, R8 ;  /* 0x000000cac408723c */ /* 0x040fe20000001808 */
[----:B------:R-:W-:Y:S05]  /*a1a0*/  LDSM.16.M88.4 R200, [R233] ;  /* 0x00000000e9c8783b */ /* 0x000fea0000000200 */
[C---:B--2---:R-:W-:Y:S03]  /*a1b0*/  HMMA.16816.F32 R12, R196.reuse, R204, R12 ;  /* 0x000000ccc40c723c */ /* 0x044fe6000000180c */
[----:B------:R-:W2:Y:S03]  /*a1c0*/  LDSM.16.M88.4 R172, [R172] ;  /* 0x00000000acac783b */ /* 0x000ea60000000200 */
[C---:B------:R-:W-:Y:S05]  /*a1d0*/  HMMA.16816.F32 R16, R196.reuse, R206, R16 ;  /* 0x000000cec410723c */ /* 0x040fea0000001810 */
[----:B------:R-:W-:Y:S01]  /*a1e0*/  LDSM.16.M88.4 R204, [R232] ;  /* 0x00000000e8cc783b */ /* 0x000fe20000000200 */
[C---:B------:R-:W-:Y:S06]  /*a1f0*/  HMMA.16816.F32 R20, R196.reuse, R208, R20 ;  /* 0x000000d0c414723c */ /* 0x040fec0000001814 */
[C---:B------:R-:W-:Y:S01]  /*a200*/  HMMA.16816.F32 R24, R196.reuse, R210, R24 ;  /* 0x000000d2c418723c */ /* 0x040fe20000001818 */
[----:B------:R-:W-:Y:S05]  /*a210*/  LDSM.16.M88.4 R208, [R231] ;  /* 0x00000000e7d0783b */ /* 0x000fea0000000200 */
[C---:B---3--:R-:W-:Y:S06]  /*a220*/  HMMA.16816.F32 R28, R196.reuse, R212, R28 ;  /* 0x000000d4c41c723c */ /* 0x048fec000000181c */
[C---:B------:R-:W-:Y:S01]  /*a230*/  HMMA.16816.F32 R32, R196.reuse, R214, R32 ;  /* 0x000000d6c420723c */ /* 0x040fe20000001820 */
[----:B------:R-:W-:Y:S05]  /*a240*/  LDSM.16.M88.4 R212, [R230] ;  /* 0x00000000e6d4783b */ /* 0x000fea0000000200 */
[C---:B----4-:R-:W-:Y:S06]  /*a250*/  HMMA.16816.F32 R36, R196.reuse, R168, R36 ;  /* 0x000000a8c424723c */ /* 0x050fec0000001824 */
[C---:B------:R-:W-:Y:S01]  /*a260*/  HMMA.16816.F32 R40, R196.reuse, R170, R40 ;  /* 0x000000aac428723c */ /* 0x040fe20000001828 */
[----:B------:R-:W3:Y:S05]  /*a270*/  LDSM.16.M88.4 R168, [R235] ;  /* 0x00000000eba8783b */ /* 0x000eea0000000200 */
[C---:B-1----:R-:W-:Y:S06]  /*a280*/  HMMA.16816.F32 R44, R196.reuse, R176, R44 ;  /* 0x000000b0c42c723c */ /* 0x042fec000000182c */
[C---:B------:R-:W-:Y:S01]  /*a290*/  HMMA.16816.F32 R48, R196.reuse, R178, R48 ;  /* 0x000000b2c430723c */ /* 0x040fe20000001830 */
[----:B------:R-:W1:Y:S05]  /*a2a0*/  LDSM.16.M88.4 R176, [R228] ;  /* 0x00000000e4b0783b */ /* 0x000e6a0000000200 */
        /* <DEDUP_REMOVED lines=9> */
[C---:B------:R-:W-:Y:S01]  /*a340*/  HMMA.16816.F32 R88, R196.reuse, R170, R88 ;  /* 0x000000aac458723c */ /* 0x040fe20000001858 */
[----:B------:R-:W2:Y:S05]  /*a350*/  LDSM.16.M88.4 R168, [R222+0x800] ;  /* 0x00080000dea8783b */ /* 0x000eaa0000000200 */
        /* <DEDUP_REMOVED lines=10> */
[C---:B-1----:R-:W-:Y:S06]  /*a400*/  HMMA.16816.F32 R4, R176.reuse, R216, R4 ;  /* 0x000000d8b004723c */ /* 0x042fec0000001804 */
        /* <DEDUP_REMOVED lines=227> */
[----:B------:R-:W4:Y:S01]  /*b240*/  LDL R131, [R1+0x18] ;  /* 0x0000180001837983 */ /* 0x000f220000100800 */
[----:B------:R-:W-:Y:S01]  /*b250*/  FMUL.FTZ R128, R128, UR8 ;  /* 0x0000000880807c20 */ /* 0x000fe20008410000 */
[----:B------:R-:W-:Y:S01]  /*b260*/  FMUL.FTZ R37, R130, UR8 ;  /* 0x0000000882257c20 */ /* 0x000fe20008410000 */
[----:B------:R-:W-:Y:S06]  /*b270*/  FMUL.FTZ R129, R129, UR8 ;  /* 0x0000000881817c20 */ /* 0x000fec0008410000 */
        /* <DEDUP_REMOVED lines=37> */
[----:B----4-:R-:W-:Y:S09]  /*b4d0*/  ISETP.GT.AND P0, PT, R238, R131, PT ;  /* 0x00000083ee00720c */ /* 0x010ff20003f04270 */
[----:B------:R-:W4:Y:S10]  /*b4e0*/  MUFU.TANH R96, R96 ;  /* 0x0000006000607308 */ /* 0x000f340000002400 */
        /* <DEDUP_REMOVED lines=102> */
.L_x_2261:
        /* <DEDUP_REMOVED lines=56> */
.L_x_2260:
        /* <DEDUP_REMOVED lines=155> */
[--C-:B------:R-:W-:Y:S04]  /*c880*/  FFMA.FTZ R5, R181, UR4, -R39.reuse ;  /* 0x00000004b5057c23 */ /* 0x100fe80008010827 */
        /* <DEDUP_REMOVED lines=26> */
[C---:B---3--:R-:W-:Y:S01]  /*ca30*/  FMUL.FTZ R13, R2.reuse, R141 ;  /* 0x0000008d020d7220 */ /* 0x048fe20000410000 */
[----:B------:R-:W-:Y:S08]  /*ca40*/  FMUL.FTZ R21, R2, R149 ;  /* 0x0000009502157220 */ /* 0x000ff00000410000 */
[----:B------:R3:W-:Y:S01]  /*ca50*/  MUFU.EX2 R130, R6 ;  /* 0x0000000600827308 */ /* 0x0007e20000000800 */
[----:B-1----:R-:W-:Y:S09]  /*ca60*/  FMUL.FTZ R7, R0, R139 ;  /* 0x0000008b00077220 */ /* 0x002ff20000410000 */
[----:B------:R1:W-:Y:S01]  /*ca70*/  MUFU.EX2 R168, R8 ;  /* 0x0000000800a87308 */ /* 0x0003e20000000800 */
[--C-:B--2---:R-:W-:Y:S01]  /*ca80*/  FFMA.FTZ R4, R188, UR4, -R39.reuse ;  /* 0x00000004bc047c23 */ /* 0x104fe20008010827 */
[----:B----4-:R-:W-:Y:S08]  /*ca90*/  F2FP.F16.F32.PACK_AB R41, R190, R184 ;  /* 0x000000b8be29723e */ /* 0x010ff000000000ff */
[----:B------:R2:W4:Y:S01]  /*caa0*/  MUFU.EX2 R219, R4 ;  /* 0x0000000400db7308 */ /* 0x0005220000000800 */
[----:B---3--:R-:W-:Y:S09]  /*cab0*/  FMUL.FTZ R6, R0, R138 ;  /* 0x0000008a00067220 */ /* 0x008ff20000410000 */
[----:B------:R3:W-:Y:S01]  /*cac0*/  MUFU.EX2 R169, R9 ;  /* 0x0000000900a97308 */ /* 0x0007e20000000800 */
[C---:B-1----:R-:W-:Y:S09]  /*cad0*/  FMUL.FTZ R8, R2.reuse, R144 ;  /* 0x0000009002087220 */ /* 0x042ff20000410000 */
[----:B------:R1:W-:Y:S01]  /*cae0*/  MUFU.EX2 R242, R48 ;  /* 0x0000003000f27308 */ /* 0x0003e20000000800 */
[--C-:B--2---:R-:W-:Y:S01]  /*caf0*/  FFMA.FTZ R4, R187, UR4, -R68.reuse ;  /* 0x00000004bb047c23 */ /* 0x104fe20008010844 */
[----:B----4-:R-:W-:Y:S08]  /*cb00*/  F2FP.F16.F32.PACK_AB R42, R219, R189 ;  /* 0x000000bddb2a723e */ /* 0x010ff000000000ff */
[----:B------:R2:W-:Y:S01]  /*cb10*/  MUFU.EX2 R187, R4 ;  /* 0x0000000400bb7308 */ /* 0x0005e20000000800 */
[----:B---3--:R-:W-:Y:S01]  /*cb20*/  FMUL.FTZ R9, R2, R145 ;  /* 0x0000009102097220 */ /* 0x008fe20000410000 */
[----:B-1----:R-:W-:Y:S01]  /*cb30*/  F2FP.F16.F32.PACK_AB R48, R247, R245 ;  /* 0x000000f5f730723e */ /* 0x002fe200000000ff */
[--C-:B--2---:R-:W-:Y:S07]  /*cb40*/  FFMA.FTZ R4, R183, UR4, -R68.reuse ;  /* 0x00000004b7047c23 */ /* 0x104fee0008010844 */
[----:B------:R1:W2:Y:S02]  /*cb50*/  MUFU.EX2 R188, R4 ;  /* 0x0000000400bc7308 */ /* 0x0002a40000000800 */
[--C-:B-1----:R-:W-:Y:S01]  /*cb60*/  FFMA.FTZ R4, R180, UR4, -R68.reuse ;  /* 0x00000004b4047c23 */ /* 0x102fe20008010844 */
[----:B--2---:R-:W-:Y:S07]  /*cb70*/  F2FP.F16.F32.PACK_AB R43, R188, R187 ;  /* 0x000000bbbc2b723e */ /* 0x004fee00000000ff */
[----:B------:R1:W-:Y:S02]  /*cb80*/  MUFU.EX2 R244, R4 ;  /* 0x0000000400f47308 */ /* 0x0003e40000000800 */
[--C-:B-1----:R-:W-:Y:S08]  /*cb90*/  FFMA.FTZ R4, R175, UR4, -R68.reuse ;  /* 0x00000004af047c23 */ /* 0x102ff00008010844 */
[----:B------:R1:W-:Y:S10]  /*cba0*/  MUFU.EX2 R175, R20 ;  /* 0x0000001400af7308 */ /* 0x0003f40000000800 */
[----:B------:R2:W3:Y:S01]  /*cbb0*/  MUFU.EX2 R246, R4 ;  /* 0x0000000400f67308 */ /* 0x0004e20000000800 */
[----:B-1----:R-:W-:Y:S01]  /*cbc0*/  FMUL.FTZ R20, R2, R148 ;  /* 0x0000009402147220 */ /* 0x002fe20000410000 */
[--C-:B--2---:R-:W-:Y:S01]  /*cbd0*/  FFMA.FTZ R4, R172, UR4, -R39.reuse ;  /* 0x00000004ac047c23 */ /* 0x104fe20008010827 */
[----:B---3--:R-:W-:Y:S07]  /*cbe0*/  F2FP.F16.F32.PACK_AB R49, R246, R244 ;  /* 0x000000f4f631723e */ /* 0x008fee00000000ff */
[----:B------:R1:W2:Y:S02]  /*cbf0*/  MUFU.EX2 R10, R4 ;  /* 0x00000004000a7308 */ /* 0x0002a40000000800 */
[--C-:B-1----:R-:W-:Y:S01]  /*cc00*/  FFMA.FTZ R4, R171, UR4, -R68.reuse ;  /* 0x00000004ab047c23 */ /* 0x102fe20008010844 */
[----:B--2---:R-:W-:Y:S01]  /*cc10*/  MOV R138, R10 ;  /* 0x0000000a008a7202 */ /* 0x004fe20000000f00 */
[--C-:B------:R-:W-:Y:S01]  /*cc20*/  FFMA.FTZ R10, R32, UR4, -R39.reuse ;  /* 0x00000004200a7c23 */ /* 0x100fe20008010827 */
[--C-:B------:R-:W-:Y:S05]  /*cc30*/  FFMA.FTZ R32, R174, UR4, -R39.reuse ;  /* 0x00000004ae207c23 */ /* 0x100fea0008010827 */
[----:B------:R1:W-:Y:S01]  /*cc40*/  MUFU.EX2 R248, R4 ;  /* 0x0000000400f87308 */ /* 0x0003e20000000800 */
[----:B------:R-:W-:Y:S09]  /*cc50*/  F2FP.F16.F32.PACK_AB R50, R138, R250 ;  /* 0x000000fa8a32723e */ /* 0x000ff200000000ff */
[----:B------:R2:W-:Y:S10]  /*cc60*/  MUFU.EX2 R171, R10 ;  /* 0x0000000a00ab7308 */ /* 0x0005f40000000800 */
[----:B------:R3:W-:Y:S01]  /*cc70*/  MUFU.EX2 R252, R32 ;  /* 0x0000002000fc7308 */ /* 0x0007e20000000800 */
[--C-:B-1----:R-:W-:Y:S09]  /*cc80*/  FFMA.FTZ R4, R170, UR4, -R68.reuse ;  /* 0x00000004aa047c23 */ /* 0x102ff20008010844 */
[----:B------:R1:W4:Y:S01]  /*cc90*/  MUFU.EX2 R251, R4 ;  /* 0x0000000400fb7308 */ /* 0x0003220000000800 */
[----:B--2---:R-:W-:Y:S09]  /*cca0*/  FMUL.FTZ R10, R0, R146 ;  /* 0x00000092000a7220 */ /* 0x004ff20000410000 */
[----:B------:R2:W-:Y:S01]  /*ccb0*/  MUFU.EX2 R170, R5 ;  /* 0x0000000500aa7308 */ /* 0x0005e20000000800 */
[--C-:B---3--:R-:W-:Y:S09]  /*ccc0*/  FFMA.FTZ R32, R191, UR4, -R68.reuse ;  /* 0x00000004bf207c23 */ /* 0x108ff20008010844 */
[----:B------:R3:W-:Y:S01]  /*ccd0*/  MUFU.EX2 R243, R32 ;  /* 0x0000002000f37308 */ /* 0x0007e20000000800 */
[--C-:B-1----:R-:W-:Y:S01]  /*cce0*/  FFMA.FTZ R4, R22, UR4, -R68.reuse ;  /* 0x0000000416047c23 */ /* 0x102fe20008010844 */
[----:B------:R-:W-:Y:S01]  /*ccf0*/  FMUL.FTZ R22, R0, R150 ;  /* 0x0000009600167220 */ /* 0x000fe20000410000 */
[----:B----4-:R-:W-:Y:S07]  /*cd00*/  F2FP.F16.F32.PACK_AB R51, R251, R248 ;  /* 0x000000f8fb33723e */ /* 0x010fee00000000ff */
[----:B------:R1:W4:Y:S01]  /*cd10*/  MUFU.EX2 R12, R4 ;  /* 0x00000004000c7308 */ /* 0x0003220000000800 */
[----:B--2---:R-:W-:Y:S01]  /*cd20*/  FMUL.FTZ R5, R2, R137 ;  /* 0x0000008902057220 */ /* 0x004fe20000410000 */
[----:B------:R-:W-:Y:S01]  /*cd30*/  MOV R137, R11 ;  /* 0x0000000b00897202 */ /* 0x000fe20000000f00 */
[----:B------:R-:W-:Y:S01]  /*cd40*/  FMUL.FTZ R11, R0, R147 ;  /* 0x00000093000b7220 */ /* 0x000fe20000410000 */
[----:B---3--:R-:W-:Y:S01]  /*cd50*/  FMUL.FTZ R32, R2, R160 ;  /* 0x000000a002207220 */ /* 0x008fe20000410000 */
[--C-:B-1----:R-:W-:Y:S01]  /*cd60*/  FFMA.FTZ R4, R23, UR4, -R68.reuse ;  /* 0x0000000417047c23 */ /* 0x102fe20008010844 */
[----:B------:R-:W-:Y:S04]  /*cd70*/  FMUL.FTZ R23, R0, R151 ;  /* 0x0000009700177220 */ /* 0x000fe80000410000 */
[----:B------:R1:W2:Y:S02]  /*cd80*/  MUFU.EX2 R133, R4 ;  /* 0x0000000400857308 */ /* 0x0002a40000000800 */
[--C-:B-1----:R-:W-:Y:S08]  /*cd90*/  FFMA.FTZ R4, R24, UR4, -R39.reuse ;  /* 0x0000000418047c23 */ /* 0x102ff00008010827 */
[----:B------:R1:W-:Y:S02]  /*cda0*/  MUFU.EX2 R132, R4 ;  /* 0x0000000400847308 */ /* 0x0003e40000000800 */
[--C-:B-1----:R-:W-:Y:S08]  /*cdb0*/  FFMA.FTZ R4, R25, UR4, -R39.reuse ;  /* 0x0000000419047c23 */ /* 0x102ff00008010827 */
[----:B------:R1:W3:Y:S02]  /*cdc0*/  MUFU.EX2 R129, R4 ;  /* 0x0000000400817308 */ /* 0x0002e40000000800 */
[--C-:B-1----:R-:W-:Y:S02]  /*cdd0*/  FFMA.FTZ R4, R27, UR4, -R68.reuse ;  /* 0x000000041b047c23 */ /* 0x102fe40008010844 */
[----:B------:R-:W1:Y:S06]  /*cde0*/  LDSM.16.MT88.4 R24, [R221+0xa000] ;  /* 0x00a00000dd18783b */ /* 0x000e6c0000004200 */
[----:B------:R5:W3:Y:S02]  /*cdf0*/  MUFU.EX2 R125, R4 ;  /* 0x00000004007d7308 */ /* 0x000ae40000000800 */
[--C-:B-----5:R-:W-:Y:S08]  /*ce00*/  FFMA.FTZ R4, R28, UR4, -R39.reuse ;  /* 0x000000041c047c23 */ /* 0x120ff00008010827 */
[----:B------:R5:W-:Y:S02]  /*ce10*/  MUFU.EX2 R178, R4 ;  /* 0x0000000400b27308 */ /* 0x000be40000000800 */
[--C-:B-----5:R-:W-:Y:S02]  /*ce20*/  FFMA.FTZ R4, R29, UR4, -R39.reuse ;  /* 0x000000041d047c23 */ /* 0x120fe40008010827 */
[----:B------:R-:W5:Y:S06]  /*ce30*/  LDSM.16.MT88.4 R28, [R135+0xa000] ;  /* 0x00a00000871c783b */ /* 0x000f6c0000004200 */
[----:B------:R4:W-:Y:S02]  /*ce40*/  MUFU.EX2 R179, R4 ;  /* 0x0000000400b37308 */ /* 0x0009e40000000800 */
[C---:B----4-:R-:W-:Y:S01]  /*ce50*/  FMUL.FTZ R4, R2.reuse, R136 ;  /* 0x0000008802047220 */ /* 0x050fe20000410000 */
[----:B------:R-:W-:Y:S01]  /*ce60*/  MOV R136, R12 ;  /* 0x0000000c00887202 */ /* 0x000fe20000000f00 */
[C---:B------:R-:W-:Y:S05]  /*ce70*/  FMUL.FTZ R12, R2.reuse, R140 ;  /* 0x0000008c020c7220 */ /* 0x040fea0000410000 */
[C---:B------:R-:W-:Y:S06]  /*ce80*/  HMMA.16816.F32 R4, R40.reuse, R16, R4 ;  /* 0x000000102804723c */ /* 0x040fec0000001804 */
[C---:B------:R-:W-:Y:S05]  /*ce90*/  HMMA.16816.F32 R8, R40.reuse, R18, R8 ;  /* 0x000000122808723c */ /* 0x040fea0000001808 */
[--C-:B------:R-:W-:Y:S01]  /*cea0*/  FFMA.FTZ R16, R33, UR4, -R39.reuse ;  /* 0x0000000421107c23 */ /* 0x100fe20008010827 */
[C---:B-1----:R-:W-:Y:S03]  /*ceb0*/  HMMA.16816.F32 R12, R40.reuse, R24, R12 ;  /* 0x00000018280c723c */ /* 0x042fe6000000180c */
[----:B------:R1:W4:Y:S02]  /*cec0*/  MUFU.EX2 R173, R16 ;  /* 0x0000001000ad7308 */ /* 0x0003240000000800 */
        /* <DEDUP_REMOVED lines=8> */
[----:B------:R1:W4:Y:S02]  /*cf50*/  MUFU.EX2 R172, R16 ;  /* 0x0000001000ac7308 */ /* 0x0003240000000800 */
        /* <DEDUP_REMOVED lines=18> */
[----:B--2---:R-:W-:Y:S01]  /*d080*/  F2FP.F16.F32.PACK_AB R45, R133, R136 ;  /* 0x00000088852d723e */ /* 0x004fe200000000ff */
[C---:B------:R-:W-:Y:S01]  /*d090*/  HMMA.16816.F32 R8, R48.reuse, R54, R8 ;  /* 0x000000363008723c */ /* 0x040fe20000001808 */
[----:B------:R-:W2:Y:S04]  /*d0a0*/  LDSM.16.MT88.4 R52, [R134+0xb000] ;  /* 0x00b000008634783b */ /* 0x000ea80000004200 */
[----:B---3--:R-:W-:Y:S01]  /*d0b0*/  F2FP.F16.F32.PACK_AB R46, R129, R132 ;  /* 0x00000084812e723e */ /* 0x008fe200000000ff */
[C---:B------:R-:W-:Y:S05]  /*d0c0*/  HMMA.16816.F32 R12, R48.reuse, R56, R12 ;  /* 0x00000038300c723c */ /* 0x040fea000000180c */
[----:B------:R-:W-:Y:S01]  /*d0d0*/  F2FP.F16.F32.PACK_AB R47, R125, R130 ;  /* 0x000000827d2f723e */ /* 0x000fe200000000ff */
[C---:B------:R-:W-:Y:S01]  /*d0e0*/  HMMA.16816.F32 R16, R48.reuse, R58, R16 ;  /* 0x0000003a3010723c */ /* 0x040fe20000001810 */
[----:B------:R-:W3:Y:S04]  /*d0f0*/  LDSM.16.MT88.4 R56, [R221+0xb000] ;  /* 0x00b00000dd38783b */ /* 0x000ee80000004200 */
[--C-:B-----5:R-:W-:Y:S01]  /*d100*/  FFMA.FTZ R44, R195, UR4, -R39.reuse ;  /* 0x00000004c32c7c23 */ /* 0x120fe20008010827 */
[C---:B------:R-:W-:Y:S03]  /*d110*/  HMMA.16816.F32 R20, R48.reuse, R60, R20 ;  /* 0x0000003c3014723c */ /* 0x040fe60000001814 */
[----:B------:R5:W3:Y:S02]  /*d120*/  MUFU.EX2 R186, R44 ;  /* 0x0000002c00ba7308 */ /* 0x000ae40000000800 */
[----:B------:R-:W-:Y:S01]  /*d130*/  MOV R195, R175 ;  /* 0x000000af00c37202 */ /* 0x000fe20000000f00 */
[C---:B------:R-:W-:Y:S01]  /*d140*/  HMMA.16816.F32 R24, R48.reuse, R62, R24 ;  /* 0x0000003e3018723c */ /* 0x040fe20000001818 */
[----:B------:R-:W3:Y:S04]  /*d150*/  LDSM.16.MT88.4 R60, [R135+0xb000] ;  /* 0x00b00000873c783b */ /* 0x000ee80000004200 */
[----:B------:R-:W-:Y:S01]  /*d160*/  MOV R194, R131 ;  /* 0x0000008300c27202 */ /* 0x000fe20000000f00 */
[C---:B-1----:R-:W-:Y:S03]  /*d170*/  HMMA.16816.F32 R28, R48.reuse, R40, R28 ;  /* 0x00000028301c723c */ /* 0x042fe6000000181c */
[----:B------:R-:W-:Y:S03]  /*d180*/  ISETP.GT.AND P0, PT, R238, R194, PT ;  /* 0x000000c2ee00720c */ /* 0x000fe60003f04270 */
[----:B------:R-:W-:Y:S01]  /*d190*/  HMMA.16816.F32 R32, R48, R42, R32 ;  /* 0x0000002a3020723c */ /* 0x000fe20000001820 */
[----:B------:R-:W1:Y:S04]  /*d1a0*/  LDSM.16.MT88.4 R40, [R220+0xb000] ;  /* 0x00b00000dc28783b */ /* 0x000e680000004200 */
[--C-:B-----5:R-:W-:Y:S01]  /*d1b0*/  FFMA.FTZ R44, R196, UR4, -R68.reuse ;  /* 0x00000004c42c7c23 */ /* 0x120fe20008010844 */
[----:B----4-:R-:W-:Y:S01]  /*d1c0*/  MOV R196, R173 ;  /* 0x000000ad00c47202 */ /* 0x010fe20000000f00 */
[--C-:B------:R-:W-:Y:S01]  /*d1d0*/  FFMA.FTZ R48, R201, UR4, -R68.reuse ;  /* 0x00000004c9307c23 */ /* 0x100fe20008010844 */
[----:B------:R-:W-:Y:S01]  /*d1e0*/  MOV R201, R168 ;  /* 0x000000a800c97202 */ /* 0x000fe20000000f00 */
[----:B------:R4:W-:Y:S02]  /*d1f0*/  MUFU.EX2 R183, R44 ;  /* 0x0000002c00b77308 */ /* 0x0009e40000000800 */
[--C-:B----4-:R-:W-:Y:S01]  /*d200*/  FFMA.FTZ R44, R197, UR4, -R68.reuse ;  /* 0x00000004c52c7c23 */ /* 0x110fe20008010844 */
[----:B------:R-:W-:Y:S07]  /*d210*/  MOV R197, R172 ;  /* 0x000000ac00c57202 */ /* 0x000fee0000000f00 */
[----:B------:R4:W5:Y:S01]  /*d220*/  MUFU.EX2 R182, R44 ;  /* 0x0000002c00b67308 */ /* 0x0009620000000800 */
[----:B------:R-:W-:Y:S01]  /*d230*/  F2FP.F16.F32.PACK_AB R51, R195, R197 ;  /* 0x000000c5c333723e */ /* 0x000fe200000000ff */
[--C-:B----4-:R-:W-:Y:S01]  /*d240*/  FFMA.FTZ R44, R198, UR4, -R39.reuse ;  /* 0x00000004c62c7c23 */ /* 0x110fe20008010827 */
[----:B------:R-:W-:Y:S07]  /*d250*/  MOV R198, R171 ;  /* 0x000000ab00c67202 */ /* 0x000fee0000000f00 */
[----:B------:R4:W-:Y:S01]  /*d260*/  MUFU.EX2 R181, R44 ;  /* 0x0000002c00b57308 */ /* 0x0009e20000000800 */
[----:B------:R-:W-:Y:S01]  /*d270*/  F2FP.F16.F32.PACK_AB R50, R196, R198 ;  /* 0x000000c6c432723e */ /* 0x000fe200000000ff */
[--C-:B----4-:R-:W-:Y:S01]  /*d280*/  FFMA.FTZ R44, R199, UR4, -R39.reuse ;  /* 0x00000004c72c7c23 */ /* 0x110fe20008010827 */
[----:B------:R-:W-:Y:S07]  /*d290*/  MOV R199, R169 ;  /* 0x000000a900c77202 */ /* 0x000fee0000000f00 */
[----:B------:R4:W-:Y:S01]  /*d2a0*/  MUFU.EX2 R191, R44 ;  /* 0x0000002c00bf7308 */ /* 0x0009e20000000800 */
[----:B------:R-:W-:Y:S01]  /*d2b0*/  F2FP.F16.F32.PACK_AB R49, R199, R201 ;  /* 0x000000c9c731723e */ /* 0x000fe200000000ff */
[--C-:B----4-:R-:W-:Y:S01]  /*d2c0*/  FFMA.FTZ R44, R200, UR4, -R68.reuse ;  /* 0x00000004c82c7c23 */ /* 0x110fe20008010844 */
[----:B------:R-:W-:Y:S07]  /*d2d0*/  MOV R200, R179 ;  /* 0x000000b300c87202 */ /* 0x000fee0000000f00 */
[----:B------:R4:W-:Y:S10]  /*d2e0*/  MUFU.EX2 R179, R48 ;  /* 0x0000003000b37308 */ /* 0x0009f40000000800 */
[----:B------:R2:W5:Y:S01]  /*d2f0*/  MUFU.EX2 R175, R44 ;  /* 0x0000002c00af7308 */ /* 0x0005620000000800 */
[--C-:B----4-:R-:W-:Y:S01]  /*d300*/  FFMA.FTZ R48, R202, UR4, -R39.reuse ;  /* 0x00000004ca307c23 */ /* 0x110fe20008010827 */
[----:B------:R-:W-:Y:S08]  /*d310*/  MOV R202, R178 ;  /* 0x000000b200ca7202 */ /* 0x000ff00000000f00 */
[----:B------:R4:W-:Y:S01]  /*d320*/  MUFU.EX2 R178, R48 ;  /* 0x0000003000b27308 */ /* 0x0009e20000000800 */
[----:B--2---:R-:W-:Y:S07]  /*d330*/  F2FP.F16.F32.PACK_AB R44, R170, R137 ;  /* 0x00000089aa2c723e */ /* 0x004fee00000000ff */
[C---:B------:R-:W-:Y:S06]  /*d340*/  HMMA.16816.F32 R4, R44.reuse, R52, R4 ;  /* 0x000000342c04723c */ /* 0x040fec0000001804 */
[C---:B------:R-:W-:Y:S01]  /*d350*/  HMMA.16816.F32 R8, R44.reuse, R54, R8 ;  /* 0x000000362c08723c */ /* 0x040fe20000001808 */
[----:B------:R-:W2:Y:S04]  /*d360*/  LDSM.16.MT88.4 R52, [R134+0xb800] ;  /* 0x00b800008634783b */ /* 0x000ea80000004200 */
[--C-:B----4-:R-:W-:Y:S01]  /*d370*/  FFMA.FTZ R48, R203, UR4, -R39.reuse ;  /* 0x00000004cb307c23 */ /* 0x110fe20008010827 */
[C---:B---3--:R-:W-:Y:S03]  /*d380*/  HMMA.16816.F32 R12, R44.reuse, R56, R12 ;  /* 0x000000382c0c723c */ /* 0x048fe6000000180c */
[----:B------:R3:W4:Y:S02]  /*d390*/  MUFU.EX2 R180, R48 ;  /* 0x0000003000b47308 */ /* 0x0007240000000800 */
[----:B------:R-:W-:Y:S01]  /*d3a0*/  MOV R203, R125 ;  /* 0x0000007d00cb7202 */ /* 0x000fe20000000f00 */
[C---:B------:R-:W-:Y:S01]  /*d3b0*/  HMMA.16816.F32 R16, R44.reuse, R58, R16 ;  /* 0x0000003a2c10723c */ /* 0x040fe20000001810 */
[----:B------:R-:W4:Y:S05]  /*d3c0*/  LDSM.16.MT88.4 R56, [R221+0xb800] ;  /* 0x00b80000dd38783b */ /* 0x000f2a0000004200 */
[C---:B------:R-:W-:Y:S06]  /*d3d0*/  HMMA.16816.F32 R20, R44.reuse, R60, R20 ;  /* 0x0000003c2c14723c */ /* 0x040fec0000001814 */
[C---:B------:R-:W-:Y:S01]  /*d3e0*/  HMMA.16816.F32 R24, R44.reuse, R62, R24 ;  /* 0x0000003e2c18723c */ /* 0x040fe20000001818 */
[----:B------:R-:W4:Y:S04]  /*d3f0*/  LDSM.16.MT88.4 R60, [R135+0xb800] ;  /* 0x00b80000873c783b */ /* 0x000f280000004200 */
[--C-:B---3--:R-:W-:Y:S01]  /*d400*/  FFMA.FTZ R48, R204, UR4, -R68.reuse ;  /* 0x00000004cc307c23 */ /* 0x108fe20008010844 */
[C---:B-1----:R-:W-:Y:S03]  /*d410*/  HMMA.16816.F32 R28, R44.reuse, R40, R28 ;  /* 0x000000282c1c723c */ /* 0x042fe6000000181c */
[----:B------:R1:W-:Y:S02]  /*d420*/  MUFU.EX2 R171, R48 ;  /* 0x0000003000ab7308 */ /* 0x0003e40000000800 */
[----:B------:R-:W-:Y:S01]  /*d430*/  MOV R204, R129 ;  /* 0x0000008100cc7202 */ /* 0x000fe20000000f00 */
[----:B------:R-:W-:Y:S01]  /*d440*/  HMMA.16816.F32 R32, R44, R42, R32 ;  /* 0x0000002a2c20723c */ /* 0x000fe20000001820 */
[----:B------:R-:W3:Y:S06]  /*d450*/  LDSM.16.MT88.4 R40, [R220+0xb800] ;  /* 0x00b80000dc28783b */ /* 0x000eec0000004200 */
[--C-:B------:R-:W-:Y:S01]  /*d460*/  FFMA.FTZ R44, R208, UR4, -R68.reuse ;  /* 0x00000004d02c7c23 */ /* 0x100fe20008010844 */
[----:B------:R-:W-:Y:S03]  /*d470*/  F2FP.F16.F32.PACK_AB R45, R242, R243 ;  /* 0x000000f3f22d723e */ /* 0x000fe600000000ff */
[----:B------:R2:W-:Y:S01]  /*d480*/  MUFU.EX2 R167, R44 ;  /* 0x0000002c00a77308 */ /* 0x0005e20000000800 */
[----:B------:R-:W-:Y:S01]  /*d490*/  MOV R208, R170 ;  /* 0x000000aa00d07202 */ /* 0x000fe20000000f00 */
[--C-:B-1----:R-:W-:Y:S01]  /*d4a0*/  FFMA.FTZ R48, R206, UR4, -R68.reuse ;  /* 0x00000004ce307c23 */ /* 0x102fe20008010844 */
[----:B------:R-:W-:Y:S02]  /*d4b0*/  F2FP.F16.F32.PACK_AB R46, R186, R192 ;  /* 0x000000c0ba2e723e */ /* 0x000fe400000000ff */
[----:B-----5:R-:W-:Y:S05]  /*d4c0*/  F2FP.F16.F32.PACK_AB R47, R182, R183 ;  /* 0x000000b7b62f723e */ /* 0x020fea00000000ff */
[----:B------:R1:W5:Y:S01]  /*d4d0*/  MUFU.EX2 R174, R48 ;  /* 0x0000003000ae7308 */ /* 0x0003620000000800 */
[----:B------:R-:W-:Y:S01]  /*d4e0*/  MOV R206, R130 ;  /* 0x0000008200ce7202 */ /* 0x000fe20000000f00 */
[--C-:B--2---:R-:W-:Y:S01]  /*d4f0*/  FFMA.FTZ R44, R210, UR4, -R68.reuse ;  /* 0x00000004d22c7c23 */ /* 0x104fe20008010844 */
[----:B------:R-:W-:Y:S07]  /*d500*/  MOV R210, R136 ;  /* 0x0000008800d27202 */ /* 0x000fee0000000f00 */
[----:B------:R2:W5:Y:S01]  /*d510*/  MUFU.EX2 R169, R44 ;  /* 0x0000002c00a97308 */ /* 0x0005620000000800 */
[--C-:B-1----:R-:W-:Y:S01]  /*d520*/  FFMA.FTZ R48, R205, UR4, -R39.reuse ;  /* 0x00000004cd307c23 */ /* 0x102fe20008010827 */
[----:B------:R-:W-:Y:S08]  /*d530*/  MOV R205, R132 ;  /* 0x0000008400cd7202 */ /* 0x000ff00000000f00 */
[----:B------:R1:W-:Y:S01]  /*d540*/  MUFU.EX2 R173, R48 ;  /* 0x0000003000ad7308 */ /* 0x0003e20000000800 */
[--C-:B--2---:R-:W-:Y:S01]  /*d550*/  FFMA.FTZ R44, R209, UR4, -R39.reuse ;  /* 0x00000004d12c7c23 */ /* 0x104fe20008010827 */
[----:B------:R-:W-:Y:S08]  /*d560*/  MOV R209, R137 ;  /* 0x0000008900d17202 */ /* 0x000ff00000000f00 */
[----:B------:R2:W-:Y:S01]  /*d570*/  MUFU.EX2 R168, R44 ;  /* 0x0000002c00a87308 */ /* 0x0005e20000000800 */
[--C-:B-1----:R-:W-:Y:S01]  /*d580*/  FFMA.FTZ R48, R207, UR4, -R39.reuse ;  /* 0x00000004cf307c23 */ /* 0x102fe20008010827 */
[----:B------:R-:W-:Y:S08]  /*d590*/  MOV R207, R133 ;  /* 0x0000008500cf7202 */ /* 0x000ff00000000f00 */
[----:B------:R1:W-:Y:S01]  /*d5a0*/  MUFU.EX2 R172, R48 ;  /* 0x0000003000ac7308 */ /* 0x0003e20000000800 */
[--C-:B--2---:R-:W-:Y:S01]  /*d5b0*/  FFMA.FTZ R44, R211, UR4, -R39.reuse ;  /* 0x00000004d32c7c23 */ /* 0x104fe20008010827 */
[----:B------:R-:W-:Y:S08]  /*d5c0*/  MOV R211, R138 ;  /* 0x0000008a00d37202 */ /* 0x000ff00000000f00 */
[----:B------:R2:W5:Y:S01]  /*d5d0*/  MUFU.EX2 R170, R44 ;  /* 0x0000002c00aa7308 */ /* 0x0005620000000800 */
[----:B-1----:R-:W-:Y:S07]  /*d5e0*/  F2FP.F16.F32.PACK_AB R48, R200, R202 ;  /* 0x000000cac830723e */ /* 0x002fee00000000ff */
[C---:B------:R-:W-:Y:S06]  /*d5f0*/  HMMA.16816.F32 R4, R48.reuse, R52, R4 ;  /* 0x000000343004723c */ /* 0x040fec0000001804 */
[C---:B------:R-:W-:Y:S01]  /*d600*/  HMMA.16816.F32 R8, R48.reuse, R54, R8 ;  /* 0x000000363008723c */ /* 0x040fe20000001808 */
[----:B------:R-:W1:Y:S04]  /*d610*/  LDSM.16.MT88.4 R52, [R134+0xc000] ;  /* 0x00c000008634783b */ /* 0x000e680000004200 */
[--C-:B--2---:R-:W-:Y:S01]  /*d620*/  FFMA.FTZ R44, R212, UR4, -R68.reuse ;  /* 0x00000004d42c7c23 */ /* 0x104fe20008010844 */
[C---:B----4-:R-:W-:Y:S03]  /*d630*/  HMMA.16816.F32 R12, R48.reuse, R56, R12 ;  /* 0x00000038300c723c */ /* 0x050fe6000000180c */
[----:B------:R-:W2:Y:S01]  /*d640*/  LDL.LU R212, [R1] ;  /* 0x0000000001d47983 */ /* 0x000ea20000300800 */
[----:B------:R4:W-:Y:S02]  /*d650*/  MUFU.EX2 R163, R44 ;  /* 0x0000002c00a37308 */ /* 0x0009e40000000800 */
[C---:B------:R-:W-:Y:S01]  /*d660*/  HMMA.16816.F32 R16, R48.reuse, R58, R16 ;  /* 0x0000003a3010723c */ /* 0x040fe20000001810 */
[----:B------:R-:W1:Y:S05]  /*d670*/  LDSM.16.MT88.4 R56, [R221+0xc000] ;  /* 0x00c00000dd38783b */ /* 0x000e6a0000004200 */
[C---:B------:R-:W-:Y:S06]  /*d680*/  HMMA.16816.F32 R20, R48.reuse, R60, R20 ;  /* 0x0000003c3014723c */ /* 0x040fec0000001814 */
[C---:B------:R-:W-:Y:S01]  /*d690*/  HMMA.16816.F32 R24, R48.reuse, R62, R24 ;  /* 0x0000003e3018723c */ /* 0x040fe20000001818 */
[----:B------:R-:W1:Y:S04]  /*d6a0*/  LDSM.16.MT88.4 R60, [R135+0xc000] ;  /* 0x00c00000873c783b */ /* 0x000e680000004200 */
[--C-:B----4-:R-:W-:Y:S01]  /*d6b0*/  FFMA.FTZ R44, R213, UR4, -R68.reuse ;  /* 0x00000004d52c7c23 */ /* 0x110fe20008010844 */
[C---:B---3--:R-:W-:Y:S03]  /*d6c0*/  HMMA.16816.F32 R28, R48.reuse, R40, R28 ;  /* 0x00000028301c723c */ /* 0x048fe6000000181c */
[----:B------:R3:W4:Y:S01]  /*d6d0*/  MUFU.EX2 R164, R44 ;  /* 0x0000002c00a47308 */ /* 0x0007220000000800 */
[----:B------:R-:W2:Y:S02]  /*d6e0*/  LDL.LU R213, [R1+0x4] ;  /* 0x0000040001d57983 */ /* 0x000ea40000300800 */
[----:B------:R-:W-:Y:S02]  /*d6f0*/  HMMA.16816.F32 R32, R48, R42, R32 ;  /* 0x0000002a3020723c */ /* 0x000fe40000001820 */
[----:B------:R-:W4:Y:S05]  /*d700*/  LDSM.16.MT88.4 R40, [R220+0xc000] ;  /* 0x00c00000dc28783b */ /* 0x000f2a0000004200 */
[--C-:B------:R-:W-:Y:S01]  /*d710*/  FFMA.FTZ R48, R215, UR4, -R39.reuse ;  /* 0x00000004d7307c23 */ /* 0x100fe20008010827 */
[----:B------:R-:W-:Y:S03]  /*d720*/  F2FP.F16.F32.PACK_AB R49, R179, R175 ;  /* 0x000000afb331723e */ /* 0x000fe600000000ff */
[----:B------:R1:W-:Y:S01]  /*d730*/  MUFU.EX2 R165, R48 ;  /* 0x0000003000a57308 */ /* 0x0003e20000000800 */
[----:B------:R-:W-:Y:S01]  /*d740*/  F2FP.F16.F32.PACK_AB R50, R180, R178 ;  /* 0x000000b2b432723e */ /* 0x000fe200000000ff */
[--C-:B---3--:R-:W-:Y:S01]  /*d750*/  FFMA.FTZ R44, R214, UR4, -R39.reuse ;  /* 0x00000004d62c7c23 */ /* 0x108fe20008010827 */
[----:B-----5:R-:W-:Y:S07]  /*d760*/  F2FP.F16.F32.PACK_AB R51, R174, R171 ;  /* 0x000000abae33723e */ /* 0x020fee00000000ff */
[----:B------:R3:W-:Y:S01]  /*d770*/  MUFU.EX2 R166, R44 ;  /* 0x0000002c00a67308 */ /* 0x0007e20000000800 */
[--C-:B-1----:R-:W-:Y:S09]  /*d780*/  FFMA.FTZ R48, R217, UR4, -R68.reuse ;  /* 0x00000004d9307c23 */ /* 0x102ff20008010844 */
[----:B------:R1:W-:Y:S01]  /*d790*/  MUFU.EX2 R162, R48 ;  /* 0x0000003000a27308 */ /* 0x0003e20000000800 */
[----:B---3--:R-:W-:Y:S07]  /*d7a0*/  F2FP.F16.F32.PACK_AB R44, R249, R252 ;  /* 0x000000fcf92c723e */ /* 0x008fee00000000ff */
[C---:B------:R-:W-:Y:S06]  /*d7b0*/  HMMA.16816.F32 R4, R44.reuse, R52, R4 ;  /* 0x000000342c04723c */ /* 0x040fec0000001804 */
[C---:B------:R-:W-:Y:S01]  /*d7c0*/  HMMA.16816.F32 R8, R44.reuse, R54, R8 ;  /* 0x000000362c08723c */ /* 0x040fe20000001808 */
[----:B------:R-:W3:Y:S04]  /*d7d0*/  LDSM.16.MT88.4 R52, [R134+0xc800] ;  /* 0x00c800008634783b */ /* 0x000ee80000004200 */
[--C-:B-1----:R-:W-:Y:S01]  /*d7e0*/  FFMA.FTZ R48, R216, UR4, -R68.reuse ;  /* 0x00000004d8307c23 */ /* 0x102fe20008010844 */
[C---:B------:R-:W-:Y:S03]  /*d7f0*/  HMMA.16816.F32 R12, R44.reuse, R56, R12 ;  /* 0x000000382c0c723c */ /* 0x040fe6000000180c */
[----:B------:R1:W5:Y:S03]  /*d800*/  MUFU.EX2 R161, R48 ;  /* 0x0000003000a17308 */ /* 0x0003660000000800 */
[C---:B------:R-:W-:Y:S01]  /*d810*/  HMMA.16816.F32 R16, R44.reuse, R58, R16 ;  /* 0x0000003a2c10723c */ /* 0x040fe20000001810 */
[----:B------:R-:W5:Y:S05]  /*d820*/  LDSM.16.MT88.4 R56, [R221+0xc800] ;  /* 0x00c80000dd38783b */ /* 0x000f6a0000004200 */
[C---:B------:R-:W-:Y:S06]  /*d830*/  HMMA.16816.F32 R20, R44.reuse, R60, R20 ;  /* 0x0000003c2c14723c */ /* 0x040fec0000001814 */
[C---:B------:R-:W-:Y:S01]  /*d840*/  HMMA.16816.F32 R24, R44.reuse, R62, R24 ;  /* 0x0000003e2c18723c */ /* 0x040fe20000001818 */
[----:B------:R-:W5:Y:S04]  /*d850*/  LDSM.16.MT88.4 R60, [R135+0xc800] ;  /* 0x00c80000873c783b */ /* 0x000f680000004200 */
[--C-:B-1----:R-:W-:Y:S01]  /*d860*/  FFMA.FTZ R48, R64, UR4, -R39.reuse ;  /* 0x0000000440307c23 */ /* 0x102fe20008010827 */
[C---:B----4-:R-:W-:Y:S03]  /*d870*/  HMMA.16816.F32 R28, R44.reuse, R40, R28 ;  /* 0x000000282c1c723c */ /* 0x050fe6000000181c */
[----:B------:R1:W-:Y:S03]  /*d880*/  MUFU.EX2 R160, R48 ;  /* 0x0000003000a07308 */ /* 0x0003e60000000800 */
[----:B------:R-:W-:Y:S01]  /*d890*/  HMMA.16816.F32 R32, R44, R42, R32 ;  /* 0x0000002a2c20723c */ /* 0x000fe20000001820 */
[----:B------:R-:W4:Y:S06]  /*d8a0*/  LDSM.16.MT88.4 R40, [R220+0xc800] ;  /* 0x00c80000dc28783b */ /* 0x000f2c0000004200 */
[--C-:B------:R-:W-:Y:S01]  /*d8b0*/  FFMA.FTZ R44, R218, UR4, -R39.reuse ;  /* 0x00000004da2c7c23 */ /* 0x100fe20008010827 */
[----:B------:R-:W-:Y:S03]  /*d8c0*/  F2FP.F16.F32.PACK_AB R45, R169, R167 ;  /* 0x000000a7a92d723e */ /* 0x000fe600000000ff */
[----:B------:R3:W-:Y:S01]  /*d8d0*/  MUFU.EX2 R156, R44 ;  /* 0x0000002c009c7308 */ /* 0x0007e20000000800 */
[----:B------:R-:W-:Y:S01]  /*d8e0*/  F2FP.F16.F32.PACK_AB R46, R170, R168 ;  /* 0x000000a8aa2e723e */ /* 0x000fe200000000ff */
[--C-:B-1----:R-:W-:Y:S01]  /*d8f0*/  FFMA.FTZ R48, R65, UR4, -R39.reuse ;  /* 0x0000000441307c23 */ /* 0x102fe20008010827 */
[----:B------:R-:W-:Y:S07]  /*d900*/  F2FP.F16.F32.PACK_AB R47, R164, R163 ;  /* 0x000000a3a42f723e */ /* 0x000fee00000000ff */
[----:B------:R1:W4:Y:S01]  /*d910*/  MUFU.EX2 R159, R48 ;  /* 0x00000030009f7308 */ /* 0x0003220000000800 */
[--C-:B---3--:R-:W-:Y:S09]  /*d920*/  FFMA.FTZ R44, R69, UR4, -R39.reuse ;  /* 0x00000004452c7c23 */ /* 0x108ff20008010827 */
[----:B------:R3:W-:Y:S01]  /*d930*/  MUFU.EX2 R155, R44 ;  /* 0x0000002c009b7308 */ /* 0x0007e20000000800 */
[--C-:B-1----:R-:W-:Y:S09]  /*d940*/  FFMA.FTZ R48, R66, UR4, -R68.reuse ;  /* 0x0000000442307c23 */ /* 0x102ff20008010844 */
[----:B------:R1:W-:Y:S01]  /*d950*/  MUFU.EX2 R158, R48 ;  /* 0x00000030009e7308 */ /* 0x0003e20000000800 */
[--C-:B---3--:R-:W-:Y:S09]  /*d960*/  FFMA.FTZ R44, R70, UR4, -R68.reuse ;  /* 0x00000004462c7c23 */ /* 0x108ff20008010844 */
[----:B------:R3:W-:Y:S01]  /*d970*/  MUFU.EX2 R154, R44 ;  /* 0x0000002c009a7308 */ /* 0x0007e20000000800 */
[--C-:B-1----:R-:W-:Y:S02]  /*d980*/  FFMA.FTZ R48, R67, UR4, -R68.reuse ;  /* 0x0000000443307c23 */ /* 0x102fe40008010844 */
[----:B------:R-:W-:Y:S07]  /*d990*/  LDSM.16.MT88.4 R64, [R221+0xe800] ;  /* 0x00e80000dd40783b */ /* 0x000fee0000004200 */
[----:B------:R1:W4:Y:S01]  /*d9a0*/  MUFU.EX2 R157, R48 ;  /* 0x00000030009d7308 */ /* 0x0003220000000800 */
[--C-:B---3--:R-:W-:Y:S09]  /*d9b0*/  FFMA.FTZ R44, R71, UR4, -R68.reuse ;  /* 0x00000004472c7c23 */ /* 0x108ff20008010844 */
[----:B------:R3:W2:Y:S01]  /*d9c0*/  MUFU.EX2 R152, R44 ;  /* 0x0000002c00987308 */ /* 0x0006a20000000800 */
[----:B-1----:R-:W-:Y:S07]  /*d9d0*/  F2FP.F16.F32.PACK_AB R48, R191, R181 ;  /* 0x000000b5bf30723e */ /* 0x002fee00000000ff */
[C---:B------:R-:W-:Y:S06]  /*d9e0*/  HMMA.16816.F32 R4, R48.reuse, R52, R4 ;  /* 0x000000343004723c */ /* 0x040fec0000001804 */
[C---:B------:R-:W-:Y:S01]  /*d9f0*/  HMMA.16816.F32 R8, R48.reuse, R54, R8 ;  /* 0x000000363008723c */ /* 0x040fe20000001808 */
[----:B------:R-:W1:Y:S04]  /*da00*/  LDSM.16.MT88.4 R52, [R134+0xd000] ;  /* 0x00d000008634783b */ /* 0x000e680000004200 */
[--C-:B---3--:R-:W-:Y:S01]  /*da10*/  FFMA.FTZ R44, R72, UR4, -R39.reuse ;  /* 0x00000004482c7c23 */ /* 0x108fe20008010827 */
[C---:B-----5:R-:W-:Y:S03]  /*da20*/  HMMA.16816.F32 R12, R48.reuse, R56, R12 ;  /* 0x00000038300c723c */ /* 0x060fe6000000180c */
[----:B------:R3:W-:Y:S03]  /*da30*/  MUFU.EX2 R151, R44 ;  /* 0x0000002c00977308 */ /* 0x0007e60000000800 */
[C---:B------:R-:W-:Y:S01]  /*da40*/  HMMA.16816.F32 R16, R48.reuse, R58, R16 ;  /* 0x0000003a3010723c */ /* 0x040fe20000001810 */
[----:B------:R-:W5:Y:S05]  /*da50*/  LDSM.16.MT88.4 R56, [R221+0xd000] ;  /* 0x00d00000dd38783b */ /* 0x000f6a0000004200 */
[C---:B------:R-:W-:Y:S06]  /*da60*/  HMMA.16816.F32 R20, R48.reuse, R60, R20 ;  /* 0x0000003c3014723c */ /* 0x040fec0000001814 */
[C---:B------:R-:W-:Y:S01]  /*da70*/  HMMA.16816.F32 R24, R48.reuse, R62, R24 ;  /* 0x0000003e3018723c */ /* 0x040fe20000001818 */
[----:B------:R-:W2:Y:S04]  /*da80*/  LDSM.16.MT88.4 R60, [R135+0xd000] ;  /* 0x00d00000873c783b */ /* 0x000ea80000004200 */
[--C-:B---3--:R-:W-:Y:S01]  /*da90*/  FFMA.FTZ R44, R73, UR4, -R39.reuse ;  /* 0x00000004492c7c23 */ /* 0x108fe20008010827 */
[C---:B----4-:R-:W-:Y:S03]  /*daa0*/  HMMA.16816.F32 R28, R48.reuse, R40, R28 ;  /* 0x00000028301c723c */ /* 0x050fe6000000181c */
[----:B------:R3:W4:Y:S03]  /*dab0*/  MUFU.EX2 R153, R44 ;  /* 0x0000002c00997308 */ /* 0x0007260000000800 */
[----:B------:R-:W-:Y:S01]  /*dac0*/  HMMA.16816.F32 R32, R48, R42, R32 ;  /* 0x0000002a3020723c */ /* 0x000fe20000001820 */
[----:B------:R-:W4:Y:S06]  /*dad0*/  LDSM.16.MT88.4 R40, [R220+0xd000] ;  /* 0x00d00000dc28783b */ /* 0x000f2c0000004200 */
[--C-:B------:R-:W-:Y:S01]  /*dae0*/  FFMA.FTZ R48, R75, UR4, -R68.reuse ;  /* 0x000000044b307c23 */ /* 0x100fe20008010844 */
[----:B------:R-:W-:Y:S03]  /*daf0*/  F2FP.F16.F32.PACK_AB R49, R161, R162 ;  /* 0x000000a2a131723e */ /* 0x000fe600000000ff */
[----:B------:R1:W-:Y:S01]  /*db00*/  MUFU.EX2 R149, R48 ;  /* 0x0000003000957308 */ /* 0x0003e20000000800 */
[----:B------:R-:W-:Y:S01]  /*db10*/  F2FP.F16.F32.PACK_AB R50, R159, R160 ;  /* 0x000000a09f32723e */ /* 0x000fe200000000ff */
[----:B---3--:R-:W-:Y:S01]  /*db20*/  FFMA.FTZ R44, R74, UR4, -R68 ;  /* 0x000000044a2c7c23 */ /* 0x008fe20008010844 */
[----:B------:R-:W-:Y:S07]  /*db30*/  F2FP.F16.F32.PACK_AB R51, R157, R158 ;  /* 0x0000009e9d33723e */ /* 0x000fee00000000ff */
[----:B------:R3:W4:Y:S01]  /*db40*/  MUFU.EX2 R150, R44 ;  /* 0x0000002c00967308 */ /* 0x0007220000000800 */
[--C-:B-1----:R-:W-:Y:S09]  /*db50*/  FFMA.FTZ R48, R76, UR4, -R39.reuse ;  /* 0x000000044c307c23 */ /* 0x102ff20008010827 */
[----:B------:R1:W-:Y:S01]  /*db60*/  MUFU.EX2 R147, R48 ;  /* 0x0000003000937308 */ /* 0x0003e20000000800 */
[----:B---3--:R-:W-:Y:S07]  /*db70*/  F2FP.F16.F32.PACK_AB R44, R172, R173 ;  /* 0x000000adac2c723e */ /* 0x008fee00000000ff */
[C---:B------:R-:W-:Y:S06]  /*db80*/  HMMA.16816.F32 R4, R44.reuse, R52, R4 ;  /* 0x000000342c04723c */ /* 0x040fec0000001804 */
[C---:B------:R-:W-:Y:S01]  /*db90*/  HMMA.16816.F32 R8, R44.reuse, R54, R8 ;  /* 0x000000362c08723c */ /* 0x040fe20000001808 */
[----:B------:R-:W3:Y:S04]  /*dba0*/  LDSM.16.MT88.4 R52, [R134+0xd800] ;  /* 0x00d800008634783b */ /* 0x000ee80000004200 */
[----:B-1----:R-:W-:Y:S01]  /*dbb0*/  FFMA.FTZ R48, R77, UR4, -R39 ;  /* 0x000000044d307c23 */ /* 0x002fe20008010827 */
[C---:B-----5:R-:W-:Y:S03]  /*dbc0*/  HMMA.16816.F32 R12, R44.reuse, R56, R12 ;  /* 0x000000382c0c723c */ /* 0x060fe6000000180c */
[----:B------:R1:W-:Y:S03]  /*dbd0*/  MUFU.EX2 R148, R48 ;  /* 0x0000003000947308 */ /* 0x0003e60000000800 */
[C---:B------:R-:W-:Y:S01]  /*dbe0*/  HMMA.16816.F32 R16, R44.reuse, R58, R16 ;  /* 0x0000003a2c10723c */ /* 0x040fe20000001810 */
[----:B------:R-:W5:Y:S04]  /*dbf0*/  LDSM.16.MT88.4 R56, [R221+0xd800] ;  /* 0x00d80000dd38783b */ /* 0x000f680000004200 */
[----:B--2---:R-:W-:Y:S01]  /*dc00*/  FFMA.FTZ R0, R0, R212, R184 ;  /* 0x000000d400007223 */ /* 0x004fe200000100b8 */
[C---:B------:R-:W-:Y:S05]  /*dc10*/  HMMA.16816.F32 R20, R44.reuse, R60, R20 ;  /* 0x0000003c2c14723c */ /* 0x040fea0000001814 */
[----:B------:R-:W-:Y:S01]  /*dc20*/  FADD.FTZ R0, R190, R0 ;  /* 0x00000000be007221 */ /* 0x000fe20000010000 */
[C---:B------:R-:W-:Y:S01]  /*dc30*/  HMMA.16816.F32 R24, R44.reuse, R62, R24 ;  /* 0x0000003e2c18723c */ /* 0x040fe20000001818 */
[----:B------:R-:W2:Y:S04]  /*dc40*/  LDSM.16.MT88.4 R60, [R135+0xd800] ;  /* 0x00d80000873c783b */ /* 0x000ea80000004200 */
[----:B-1----:R-:W-:Y:S01]  /*dc50*/  FFMA.FTZ R48, R78, UR4, -R68 ;  /* 0x000000044e307c23 */ /* 0x002fe20008010844 */
[C---:B----4-:R-:W-:Y:S03]  /*dc60*/  HMMA.16816.F32 R28, R44.reuse, R40, R28 ;  /* 0x000000282c1c723c */ /* 0x050fe6000000181c */
[----:B------:R1:W-:Y:S02]  /*dc70*/  MUFU.EX2 R145, R48 ;  /* 0x0000003000917308 */ /* 0x0003e40000000800 */
[----:B------:R-:W-:Y:S01]  /*dc80*/  FADD.FTZ R0, R187, R0 ;  /* 0x00000000bb007221 */ /* 0x000fe20000010000 */
[----:B------:R-:W-:Y:S01]  /*dc90*/  HMMA.16816.F32 R32, R44, R42, R32 ;  /* 0x0000002a2c20723c */ /* 0x000fe20000001820 */
[----:B------:R-:W4:Y:S04]  /*dca0*/  LDSM.16.MT88.4 R40, [R220+0xd800] ;  /* 0x00d80000dc28783b */ /* 0x000f280000004200 */
[----:B------:R-:W-:Y:S02]  /*dcb0*/  FFMA.FTZ R2, R2, R213, R185 ;  /* 0x000000d502027223 */ /* 0x000fe400000100b9 */
[--C-:B------:R-:W-:Y:S04]  /*dcc0*/  FFMA.FTZ R44, R82, UR4, -R68.reuse ;  /* 0x00000004522c7c23 */ /* 0x100fe80008010844 */
[----:B------:R3:W-:Y:S01]  /*dcd0*/  MUFU.EX2 R141, R44 ;  /* 0x0000002c008d7308 */ /* 0x0007e20000000800 */
[--C-:B-1----:R-:W-:Y:S09]  /*dce0*/  FFMA.FTZ R48, R79, UR4, -R68.reuse ;  /* 0x000000044f307c23 */ /* 0x102ff20008010844 */
[----:B------:R1:W4:Y:S01]  /*dcf0*/  MUFU.EX2 R144, R48 ;  /* 0x0000003000907308 */ /* 0x0003220000000800 */
[--C-:B---3--:R-:W-:Y:S09]  /*dd00*/  FFMA.FTZ R44, R83, UR4, -R68.reuse ;  /* 0x00000004532c7c23 */ /* 0x108ff20008010844 */
[----:B------:R3:W-:Y:S01]  /*dd10*/  MUFU.EX2 R142, R44 ;  /* 0x0000002c008e7308 */ /* 0x0007e20000000800 */
[--C-:B-1----:R-:W-:Y:S09]  /*dd20*/  FFMA.FTZ R48, R80, UR4, -R39.reuse ;  /* 0x0000000450307c23 */ /* 0x102ff20008010827 */
[----:B------:R1:W-:Y:S01]  /*dd30*/  MUFU.EX2 R146, R48 ;  /* 0x0000003000927308 */ /* 0x0003e20000000800 */
[--C-:B---3--:R-:W-:Y:S09]  /*dd40*/  FFMA.FTZ R44, R84, UR4, -R39.reuse ;  /* 0x00000004542c7c23 */ /* 0x108ff20008010827 */
[----:B------:R3:W-:Y:S01]  /*dd50*/  MUFU.EX2 R140, R44 ;  /* 0x0000002c008c7308 */ /* 0x0007e20000000800 */
[--C-:B-1----:R-:W-:Y:S09]  /*dd60*/  FFMA.FTZ R48, R81, UR4, -R39.reuse ;  /* 0x0000000451307c23 */ /* 0x102ff20008010827 */
[----:B------:R1:W4:Y:S01]  /*dd70*/  MUFU.EX2 R143, R48 ;  /* 0x00000030008f7308 */ /* 0x0003220000000800 */
[----:B---3--:R-:W3:Y:S01]  /*dd80*/  LDSM.16.MT88.4 R44, [R134+0xe000] ;  /* 0x00e00000862c783b */ /* 0x008ee20000004200 */
[----:B-1----:R-:W-:Y:S07]  /*dd90*/  F2FP.F16.F32.PACK_AB R48, R165, R166 ;  /* 0x000000a6a530723e */ /* 0x002fee00000000ff */
[C---:B------:R-:W-:Y:S06]  /*dda0*/  HMMA.16816.F32 R4, R48.reuse, R52, R4 ;  /* 0x000000343004723c */ /* 0x040fec0000001804 */
[C---:B------:R-:W-:Y:S05]  /*ddb0*/  HMMA.16816.F32 R8, R48.reuse, R54, R8 ;  /* 0x000000363008723c */ /* 0x040fea0000001808 */
[--C-:B------:R-:W-:Y:S01]  /*ddc0*/  FFMA.FTZ R52, R85, UR4, -R39.reuse ;  /* 0x0000000455347c23 */ /* 0x100fe20008010827 */
[C---:B-----5:R-:W-:Y:S03]  /*ddd0*/  HMMA.16816.F32 R12, R48.reuse, R56, R12 ;  /* 0x00000038300c723c */ /* 0x060fe6000000180c */
[----:B------:R1:W-:Y:S03]  /*dde0*/  MUFU.EX2 R139, R52 ;  /* 0x00000034008b7308 */ /* 0x0003e60000000800 */
[C---:B------:R-:W-:Y:S05]  /*ddf0*/  HMMA.16816.F32 R16, R48.reuse, R58, R16 ;  /* 0x0000003a3010723c */ /* 0x040fea0000001810 */
[--C-:B------:R-:W-:Y:S01]  /*de00*/  FFMA.FTZ R56, R87, UR4, -R68.reuse ;  /* 0x0000000457387c23 */ /* 0x100fe20008010844 */
[C---:B--2---:R-:W-:Y:S03]  /*de10*/  HMMA.16816.F32 R20, R48.reuse, R60, R20 ;  /* 0x0000003c3014723c */ /* 0x044fe60000001814 */
[----:B------:R2:W-:Y:S03]  /*de20*/  MUFU.EX2 R138, R56 ;  /* 0x00000038008a7308 */ /* 0x0005e60000000800 */
[C---:B------:R-:W-:Y:S05]  /*de30*/  HMMA.16816.F32 R24, R48.reuse, R62, R24 ;  /* 0x0000003e3018723c */ /* 0x040fea0000001818 */
[--C-:B-1----:R-:W-:Y:S01]  /*de40*/  FFMA.FTZ R52, R86, UR4, -R68.reuse ;  /* 0x0000000456347c23 */ /* 0x102fe20008010844 */
[C---:B----4-:R-:W-:Y:S03]  /*de50*/  HMMA.16816.F32 R28, R48.reuse, R40, R28 ;  /* 0x00000028301c723c */ /* 0x050fe6000000181c */
[----:B------:R1:W4:Y:S02]  /*de60*/  MUFU.EX2 R137, R52 ;  /* 0x0000003400897308 */ /* 0x0003240000000800 */
[--C-:B------:R-:W-:Y:S01]  /*de70*/  FFMA.FTZ R60, R90, UR4, -R68.reuse ;  /* 0x000000045a3c7c23 */ /* 0x100fe20008010844 */
[----:B------:R-:W-:Y:S01]  /*de80*/  HMMA.16816.F32 R32, R48, R42, R32 ;  /* 0x0000002a3020723c */ /* 0x000fe20000001820 */
[----:B------:R-:W-:Y:S04]  /*de90*/  LDSM.16.MT88.4 R48, [R220+0xe000] ;  /* 0x00e00000dc30783b */ /* 0x000fe80000004200 */
[--C-:B------:R-:W-:Y:S01]  /*dea0*/  FFMA.FTZ R40, R89, UR4, -R39.reuse ;  /* 0x0000000459287c23 */ /* 0x100fe20008010827 */
[--C-:B--2---:R-:W-:Y:S01]  /*deb0*/  FFMA.FTZ R56, R88, UR4, -R39.reuse ;  /* 0x0000000458387c23 */ /* 0x104fe20008010827 */
[----:B------:R-:W-:Y:S01]  /*dec0*/  F2FP.F16.F32.PACK_AB R41, R152, R154 ;  /* 0x0000009a9829723e */ /* 0x000fe200000000ff */
[----:B------:R2:W-:Y:S03]  /*ded0*/  MUFU.EX2 R132, R60 ;  /* 0x0000003c00847308 */ /* 0x0005e60000000800 */
[----:B------:R-:W-:Y:S02]  /*dee0*/  F2FP.F16.F32.PACK_AB R42, R153, R151 ;  /* 0x00000097992a723e */ /* 0x000fe400000000ff */
[----:B------:R-:W-:Y:S01]  /*def0*/  F2FP.F16.F32.PACK_AB R43, R149, R150 ;  /* 0x00000096952b723e */ /* 0x000fe200000000ff */
[----:B-1----:R-:W1:Y:S04]  /*df00*/  LDSM.16.MT88.4 R52, [R221+0xe000] ;  /* 0x00e00000dd34783b */ /* 0x002e680000004200 */
[----:B------:R5:W-:Y:S10]  /*df10*/  MUFU.EX2 R133, R40 ;  /* 0x0000002800857308 */ /* 0x000bf40000000800 */
[----:B------:R4:W1:Y:S01]  /*df20*/  MUFU.EX2 R136, R56 ;  /* 0x0000003800887308 */ /* 0x0008620000000800 */
[----:B--2---:R-:W-:Y:S01]  /*df30*/  LDSM.16.MT88.4 R60, [R134+0xe800] ;  /* 0x00e80000863c783b */ /* 0x004fe20000004200 */
[----:B-----5:R-:W-:Y:S07]  /*df40*/  F2FP.F16.F32.PACK_AB R40, R155, R156 ;  /* 0x0000009c9b28723e */ /* 0x020fee00000000ff */
[C---:B---3--:R-:W-:Y:S01]  /*df50*/  HMMA.16816.F32 R4, R40.reuse, R44, R4 ;  /* 0x0000002c2804723c */ /* 0x048fe20000001804 */
[----:B----4-:R-:W2:Y:S05]  /*df60*/  LDSM.16.MT88.4 R56, [R135+0xe000] ;  /* 0x00e000008738783b */ /* 0x010eaa0000004200 */
[C---:B------:R-:W-:Y:S05]  /*df70*/  HMMA.16816.F32 R8, R40.reuse, R46, R8 ;  /* 0x0000002e2808723c */ /* 0x040fea0000001808 */
[--C-:B------:R-:W-:Y:S01]  /*df80*/  FFMA.FTZ R44, R91, UR4, -R68.reuse ;  /* 0x000000045b2c7c23 */ /* 0x100fe20008010844 */
[----:B------:R-:W-:Y:S01]  /*df90*/  F2FP.F16.F32.PACK_AB R45, R144, R145 ;  /* 0x00000091902d723e */ /* 0x000fe200000000ff */
[C---:B-1----:R-:W-:Y:S02]  /*dfa0*/  HMMA.16816.F32 R12, R40.reuse, R52, R12 ;  /* 0x00000034280c723c */ /* 0x042fe4000000180c */
[----:B------:R1:W3:Y:S02]  /*dfb0*/  MUFU.EX2 R131, R44 ;  /* 0x0000002c00837308 */ /* 0x0002e40000000800 */
[----:B------:R-:W-:Y:S02]  /*dfc0*/  F2FP.F16.F32.PACK_AB R46, R143, R146 ;  /* 0x000000928f2e723e */ /* 0x000fe400000000ff */
[----:B------:R-:W-:Y:S01]  /*dfd0*/  F2FP.F16.F32.PACK_AB R47, R142, R141 ;  /* 0x0000008d8e2f723e */ /* 0x000fe200000000ff */
[C---:B------:R-:W-:Y:S01]  /*dfe0*/  HMMA.16816.F32 R16, R40.reuse, R54, R16 ;  /* 0x000000362810723c */ /* 0x040fe20000001810 */
[----:B------:R-:W4:Y:S03]  /*dff0*/  LDSM.16.MT88.4 R52, [R135+0xe800] ;  /* 0x00e800008734783b */ /* 0x000f260000004200 */
[--C-:B-1----:R-:W-:Y:S04]  /*e000*/  FFMA.FTZ R44, R92, UR4, -R39.reuse ;  /* 0x000000045c2c7c23 */ /* 0x102fe80008010827 */
[----:B------:R1:W-:Y:S01]  /*e010*/  MUFU.EX2 R130, R44 ;  /* 0x0000002c00827308 */ /* 0x0003e20000000800 */
[C---:B--2---:R-:W-:Y:S06]  /*e020*/  HMMA.16816.F32 R20, R40.reuse, R56, R20 ;  /* 0x000000382814723c */ /* 0x044fec0000001814 */
[C---:B------:R-:W-:Y:S01]  /*e030*/  HMMA.16816.F32 R24, R40.reuse, R58, R24 ;  /* 0x0000003a2818723c */ /* 0x040fe20000001818 */
[----:B------:R-:W2:Y:S05]  /*e040*/  LDSM.16.MT88.4 R56, [R220+0xe800] ;  /* 0x00e80000dc38783b */ /* 0x000eaa0000004200 */
[C---:B------:R-:W-:Y:S05]  /*e050*/  HMMA.16816.F32 R28, R40.reuse, R48, R28 ;  /* 0x00000030281c723c */ /* 0x040fea000000181c */
[--C-:B-1----:R-:W-:Y:S01]  /*e060*/  FFMA.FTZ R44, R93, UR4, -R39.reuse ;  /* 0x000000045d2c7c23 */ /* 0x102fe20008010827 */
[----:B------:R-:W-:Y:S01]  /*e070*/  HMMA.16816.F32 R32, R40, R50, R32 ;  /* 0x000000322820723c */ /* 0x000fe20000001820 */
[----:B------:R-:W1:Y:S02]  /*e080*/  LDSM.16.MT88.4 R48, [R134+0xf000] ;  /* 0x00f000008630783b */ /* 0x000e640000004200 */
[----:B------:R5:W-:Y:S04]  /*e090*/  MUFU.EX2 R129, R44 ;  /* 0x0000002c00817308 */ /* 0x000be80000000800 */
[--C-:B------:R-:W-:Y:S01]  /*e0a0*/  FFMA.FTZ R40, R97, UR4, -R39.reuse ;  /* 0x0000000461287c23 */ /* 0x100fe20008010827 */
[----:B------:R-:W-:Y:S05]  /*e0b0*/  F2FP.F16.F32.PACK_AB R41, R138, R137 ;  /* 0x000000898a29723e */ /* 0x000fea00000000ff */
[----:B------:R4:W-:Y:S01]  /*e0c0*/  MUFU.EX2 R93, R40 ;  /* 0x00000028005d7308 */ /* 0x0009e20000000800 */
[----:B------:R-:W-:Y:S02]  /*e0d0*/  F2FP.F16.F32.PACK_AB R42, R133, R136 ;  /* 0x00000088852a723e */ /* 0x000fe400000000ff */
[----:B---3--:R-:W-:Y:S01]  /*e0e0*/  F2FP.F16.F32.PACK_AB R43, R131, R132 ;  /* 0x00000084832b723e */ /* 0x008fe200000000ff */
[--C-:B-----5:R-:W-:Y:S06]  /*e0f0*/  FFMA.FTZ R44, R94, UR4, -R68.reuse ;  /* 0x000000045e2c7c23 */ /* 0x120fec0008010844 */
[----:B------:R3:W-:Y:S01]  /*e100*/  MUFU.EX2 R125, R44 ;  /* 0x0000002c007d7308 */ /* 0x0007e20000000800 */
[--C-:B----4-:R-:W-:Y:S09]  /*e110*/  FFMA.FTZ R40, R98, UR4, -R68.reuse ;  /* 0x0000000462287c23 */ /* 0x110ff20008010844 */
[----:B------:R4:W-:Y:S01]  /*e120*/  MUFU.EX2 R92, R40 ;  /* 0x00000028005c7308 */ /* 0x0009e20000000800 */
[--C-:B---3--:R-:W-:Y:S09]  /*e130*/  FFMA.FTZ R44, R95, UR4, -R68.reuse ;  /* 0x000000045f2c7c23 */ /* 0x108ff20008010844 */
[----:B------:R3:W5:Y:S01]  /*e140*/  MUFU.EX2 R95, R44 ;  /* 0x0000002c005f7308 */ /* 0x0007620000000800 */
[----:B----4-:R-:W-:Y:S09]  /*e150*/  FFMA.FTZ R40, R99, UR4, -R68 ;  /* 0x0000000463287c23 */ /* 0x010ff20008010844 */
[----:B------:R4:W-:Y:S01]  /*e160*/  MUFU.EX2 R91, R40 ;  /* 0x00000028005b7308 */ /* 0x0009e20000000800 */
[--C-:B---3--:R-:W-:Y:S09]  /*e170*/  FFMA.FTZ R44, R96, UR4, -R39.reuse ;  /* 0x00000004602c7c23 */ /* 0x108ff20008010827 */
[----:B------:R3:W5:Y:S01]  /*e180*/  MUFU.EX2 R94, R44 ;  /* 0x0000002c005e7308 */ /* 0x0007620000000800 */
[--C-:B----4-:R-:W-:Y:S09]  /*e190*/  FFMA.FTZ R40, R100, UR4, -R39.reuse ;  /* 0x0000000464287c23 */ /* 0x110ff20008010827 */
[----:B------:R4:W-:Y:S01]  /*e1a0*/  MUFU.EX2 R90, R40 ;  /* 0x00000028005a7308 */ /* 0x0009e20000000800 */
[----:B---3--:R-:W-:Y:S07]  /*e1b0*/  F2FP.F16.F32.PACK_AB R44, R148, R147 ;  /* 0x00000093942c723e */ /* 0x008fee00000000ff */
[C---:B------:R-:W-:Y:S05]  /*e1c0*/  HMMA.16816.F32 R4, R44.reuse, R60, R4 ;  /* 0x0000003c2c04723c */ /* 0x040fea0000001804 */
[----:B----4-:R-:W-:Y:S01]  /*e1d0*/  FADD.FTZ R40, R193, R2 ;  /* 0x00000002c1287221 */ /* 0x010fe20000010000 */
[C---:B------:R-:W-:Y:S01]  /*e1e0*/  HMMA.16816.F32 R8, R44.reuse, R62, R8 ;  /* 0x0000003e2c08723c */ /* 0x040fe20000001808 */
[----:B------:R-:W3:Y:S04]  /*e1f0*/  LDSM.16.MT88.4 R60, [R221+0xf000] ;  /* 0x00f00000dd3c783b */ /* 0x000ee80000004200 */
[----:B------:R-:W-:Y:S01]  /*e200*/  FFMA.FTZ R2, R101, UR4, -R39 ;  /* 0x0000000465027c23 */ /* 0x000fe20008010827 */
[C---:B------:R-:W-:Y:S03]  /*e210*/  HMMA.16816.F32 R12, R44.reuse, R64, R12 ;  /* 0x000000402c0c723c */ /* 0x040fe6000000180c */
[----:B------:R4:W-:Y:S02]  /*e220*/  MUFU.EX2 R89, R2 ;  /* 0x0000000200597308 */ /* 0x0009e40000000800 */
[----:B------:R-:W-:Y:S01]  /*e230*/  FADD.FTZ R40, R189, R40 ;  /* 0x00000028bd287221 */ /* 0x000fe20000010000 */
[C---:B------:R-:W-:Y:S05]  /*e240*/  HMMA.16816.F32 R16, R44.reuse, R66, R16 ;  /* 0x000000422c10723c */ /* 0x040fea0000001810 */
[----:B------:R-:W-:Y:S01]  /*e250*/  FADD.FTZ R65, R219, R40 ;  /* 0x00000028db417221 */ /* 0x000fe20000010000 */
[C---:B------:R-:W-:Y:S05]  /*e260*/  HMMA.16816.F32 R20, R44.reuse, R52, R20 ;  /* 0x000000342c14723c */ /* 0x040fea0000001814 */
[----:B------:R-:W-:Y:S01]  /*e270*/  F2FP.F16.F32.PACK_AB R40, R139, R140 ;  /* 0x0000008c8b28723e */ /* 0x000fe200000000ff */
[C---:B------:R-:W-:Y:S01]  /*e280*/  HMMA.16816.F32 R24, R44.reuse, R54, R24 ;  /* 0x000000362c18723c */ /* 0x040fe20000001818 */
[----:B------:R-:W5:Y:S04]  /*e290*/  LDSM.16.MT88.4 R52, [R135+0xf000] ;  /* 0x00f000008734783b */ /* 0x000f680000004200 */
[----:B----4-:R-:W-:Y:S01]  /*e2a0*/  FFMA.FTZ R2, R102, UR4, -R68 ;  /* 0x0000000466027c23 */ /* 0x010fe20008010844 */
[C---:B--2---:R-:W-:Y:S03]  /*e2b0*/  HMMA.16816.F32 R28, R44.reuse, R56, R28 ;  /* 0x000000382c1c723c */ /* 0x044fe6000000181c */
[----:B------:R2:W-:Y:S02]  /*e2c0*/  MUFU.EX2 R88, R2 ;  /* 0x0000000200587308 */ /* 0x0005e40000000800 */
[----:B------:R-:W-:Y:S01]  /*e2d0*/  FADD.FTZ R64, R188, R0 ;  /* 0x00000000bc407221 */ /* 0x000fe20000010000 */
[----:B------:R-:W-:Y:S01]  /*e2e0*/  HMMA.16816.F32 R32, R44, R58, R32 ;  /* 0x0000003a2c20723c */ /* 0x000fe20000001820 */
[----:B------:R-:W4:Y:S04]  /*e2f0*/  LDSM.16.MT88.4 R44, [R220+0xf000] ;  /* 0x00f00000dc2c783b */ /* 0x000f280000004200 */
[----:B------:R-:W-:Y:S01]  /*e300*/  FFMA.FTZ R0, R103, UR4, -R68 ;  /* 0x0000000467007c23 */ /* 0x000fe20008010844 */
[C---:B-1----:R-:W-:Y:S03]  /*e310*/  HMMA.16816.F32 R4, R40.reuse, R48, R4 ;  /* 0x000000302804723c */ /* 0x042fe60000001804 */
[----:B------:R1:W-:Y:S02]  /*e320*/  MUFU.EX2 R87, R0 ;  /* 0x0000000000577308 */ /* 0x0003e40000000800 */
[----:B------:R-:W-:Y:S01]  /*e330*/  FADD.FTZ R56, R245, R65 ;  /* 0x00000041f5387221 */ /* 0x000fe20000010000 */
[C---:B------:R-:W-:Y:S05]  /*e340*/  HMMA.16816.F32 R8, R40.reuse, R50, R8 ;  /* 0x000000322808723c */ /* 0x040fea0000001808 */
[----:B--2---:R-:W-:Y:S01]  /*e350*/  FADD.FTZ R2, R244, R64 ;  /* 0x00000040f4027221 */ /* 0x004fe20000010000 */
[C---:B---3--:R-:W-:Y:S05]  /*e360*/  HMMA.16816.F32 R12, R40.reuse, R60, R12 ;  /* 0x0000003c280c723c */ /* 0x048fea000000180c */
[----:B------:R-:W-:Y:S01]  /*e370*/  FADD.FTZ R48, R246, R2 ;  /* 0x00000002f6307221 */ /* 0x000fe20000010000 */
[C---:B------:R-:W-:Y:S01]  /*e380*/  HMMA.16816.F32 R16, R40.reuse, R62, R16 ;  /* 0x0000003e2810723c */ /* 0x040fe20000001810 */
[----:B------:R-:W-:Y:S04]  /*e390*/  LDSM.16.MT88.4 R60, [R221+0xf800] ;  /* 0x00f80000dd3c783b */ /* 0x000fe80000004200 */
[--C-:B------:R-:W-:Y:S01]  /*e3a0*/  FFMA.FTZ R2, R105, UR4, -R39.reuse ;  /* 0x0000000469027c23 */ /* 0x100fe20008010827 */
[C---:B-----5:R-:W-:Y:S03]  /*e3b0*/  HMMA.16816.F32 R20, R40.reuse, R52, R20 ;  /* 0x000000342814723c */ /* 0x060fe60000001814 */
[----:B------:R2:W-:Y:S02]  /*e3c0*/  MUFU.EX2 R85, R2 ;  /* 0x0000000200557308 */ /* 0x0005e40000000800 */
[----:B-1----:R-:W-:Y:S01]  /*e3d0*/  FFMA.FTZ R0, R104, UR4, -R39 ;  /* 0x0000000468007c23 */ /* 0x002fe20008010827 */
[C---:B------:R-:W-:Y:S01]  /*e3e0*/  HMMA.16816.F32 R24, R40.reuse, R54, R24 ;  /* 0x000000362818723c */ /* 0x040fe20000001818 */
[----:B------:R-:W-:Y:S06]  /*e3f0*/  LDSM.16.MT88.4 R52, [R135+0xf800] ;  /* 0x00f800008734783b */ /* 0x000fec0000004200 */
[----:B------:R1:W3:Y:S01]  /*e400*/  MUFU.EX2 R86, R0 ;  /* 0x0000000000567308 */ /* 0x0002e20000000800 */
[C---:B----4-:R-:W-:Y:S03]  /*e410*/  HMMA.16816.F32 R28, R40.reuse, R44, R28 ;  /* 0x0000002c281c723c */ /* 0x050fe6000000181c */
[----:B------:R-:W-:Y:S03]  /*e420*/  FADD.FTZ R48, R248, R48 ;  /* 0x00000030f8307221 */ /* 0x000fe60000010000 */
[----:B------:R-:W-:Y:S01]  /*e430*/  HMMA.16816.F32 R32, R40, R46, R32 ;  /* 0x0000002e2820723c */ /* 0x000fe20000001820 */
[----:B------:R-:W-:Y:S04]  /*e440*/  LDSM.16.MT88.4 R40, [R220+0xf800] ;  /* 0x00f80000dc28783b */ /* 0x000fe80000004200 */
[----:B--2---:R-:W-:Y:S01]  /*e450*/  FADD.FTZ R2, R251, R48 ;  /* 0x00000030fb027221 */ /* 0x004fe20000010000 */
[----:B------:R-:W-:Y:S01]  /*e460*/  FFMA.FTZ R48, R106, UR4, -R68 ;  /* 0x000000046a307c23 */ /* 0x000fe20008010844 */
[----:B------:R-:W-:Y:S01]  /*e470*/  FADD.FTZ R49, R247, R56 ;  /* 0x00000038f7317221 */ /* 0x000fe20000010000 */
[----:B------:R-:W-:Y:S01]  /*e480*/  FFMA.FTZ R44, R110, UR4, -R68 ;  /* 0x000000046e2c7c23 */ /* 0x000fe20008010844 */
[----:B------:R-:W2:Y:S01]  /*e490*/  LDSM.16.MT88.4 R56, [R134+0xf800] ;  /* 0x00f800008638783b */ /* 0x000ea20000004200 */
[----:B------:R4:W-:Y:S01]  /*e4a0*/  MUFU.EX2 R84, R48 ;  /* 0x0000003000547308 */ /* 0x0009e20000000800 */
[----:B-1----:R-:W-:Y:S01]  /*e4b0*/  FADD.FTZ R0, R250, R49 ;  /* 0x00000031fa007221 */ /* 0x002fe20000010000 */
[----:B------:R-:W-:Y:S01]  /*e4c0*/  FADD.FTZ R2, R210, R2 ;  /* 0x00000002d2027221 */ /* 0x000fe20000010000 */
[----:B------:R-:W-:Y:S02]  /*e4d0*/  F2FP.F16.F32.PACK_AB R49, R95, R125 ;  /* 0x0000007d5f31723e */ /* 0x000fe400000000ff */
[----:B------:R-:W-:Y:S01]  /*e4e0*/  FADD.FTZ R0, R211, R0 ;  /* 0x00000000d3007221 */ /* 0x000fe20000010000 */
[----:B------:R-:W-:Y:S01]  /*e4f0*/  FADD.FTZ R2, R207, R2 ;  /* 0x00000002cf027221 */ /* 0x000fe20000010000 */
[----:B------:R-:W-:Y:S03]  /*e500*/  F2FP.F16.F32.PACK_AB R50, R93, R94 ;  /* 0x0000005e5d32723e */ /* 0x000fe600000000ff */
[----:B------:R-:W-:Y:S01]  /*e510*/  MUFU.EX2 R80, R44 ;  /* 0x0000002c00507308 */ /* 0x000fe20000000800 */
[----:B------:R-:W-:Y:S01]  /*e520*/  FADD.FTZ R0, R209, R0 ;  /* 0x00000000d1007221 */ /* 0x000fe20000010000 */
[----:B------:R-:W-:Y:S02]  /*e530*/  F2FP.F16.F32.PACK_AB R51, R91, R92 ;  /* 0x0000005c5b33723e */ /* 0x000fe400000000ff */
[----:B---3--:R-:W-:Y:S01]  /*e540*/  F2FP.F16.F32.PACK_AB R46, R85, R86 ;  /* 0x00000056552e723e */ /* 0x008fe200000000ff */
[----:B----4-:R-:W-:Y:S01]  /*e550*/  FADD.FTZ R48, R208, R0 ;  /* 0x00000000d0307221 */ /* 0x010fe20000010000 */
[----:B------:R-:W-:Y:S03]  /*e560*/  FFMA.FTZ R0, R107, UR4, -R68 ;  /* 0x000000046b007c23 */ /* 0x000fe60008010844 */
[----:B------:R-:W-:Y:S01]  /*e570*/  FADD.FTZ R48, R205, R48 ;  /* 0x00000030cd307221 */ /* 0x000fe20000010000 */
[----:B------:R1:W3:Y:S03]  /*e580*/  MUFU.EX2 R83, R0 ;  /* 0x0000000000537308 */ /* 0x0002e60000000800 */
[----:B------:R-:W-:Y:S01]  /*e590*/  FADD.FTZ R64, R204, R48 ;  /* 0x00000030cc407221 */ /* 0x000fe20000010000 */
[----:B------:R-:W-:Y:S07]  /*e5a0*/  F2FP.F16.F32.PACK_AB R48, R129, R130 ;  /* 0x000000828130723e */ /* 0x000fee00000000ff */
[C---:B--2---:R-:W-:Y:S05]  /*e5b0*/  HMMA.16816.F32 R4, R48.reuse, R56, R4 ;  /* 0x000000383004723c */ /* 0x044fea0000001804 */
[----:B-1----:R-:W-:Y:S01]  /*e5c0*/  FADD.FTZ R0, R206, R2 ;  /* 0x00000002ce007221 */ /* 0x002fe20000010000 */
[C---:B------:R-:W-:Y:S01]  /*e5d0*/  HMMA.16816.F32 R8, R48.reuse, R58, R8 ;  /* 0x0000003a3008723c */ /* 0x040fe20000001808 */
[----:B------:R-:W1:Y:S04]  /*e5e0*/  LDSM.16.MT88.4 R56, [R134+0x10000] ;  /* 0x010000008638783b */ /* 0x000e680000004200 */
[--C-:B------:R-:W-:Y:S01]  /*e5f0*/  FFMA.FTZ R2, R108, UR4, -R39.reuse ;  /* 0x000000046c027c23 */ /* 0x100fe20008010827 */
[C---:B------:R-:W-:Y:S03]  /*e600*/  HMMA.16816.F32 R12, R48.reuse, R60, R12 ;  /* 0x0000003c300c723c */ /* 0x040fe6000000180c */
[----:B------:R2:W-:Y:S02]  /*e610*/  MUFU.EX2 R82, R2 ;  /* 0x0000000200527308 */ /* 0x0005e40000000800 */
[----:B------:R-:W-:Y:S01]  /*e620*/  FADD.FTZ R65, R203, R0 ;  /* 0x00000000cb417221 */ /* 0x000fe20000010000 */
[C---:B------:R-:W-:Y:S01]  /*e630*/  HMMA.16816.F32 R16, R48.reuse, R62, R16 ;  /* 0x0000003e3010723c */ /* 0x040fe20000001810 */
[----:B------:R-:W4:Y:S04]  /*e640*/  LDSM.16.MT88.4 R60, [R221+0x10000] ;  /* 0x01000000dd3c783b */ /* 0x000f280000004200 */
[----:B------:R-:W-:Y:S01]  /*e650*/  FFMA.FTZ R0, R109, UR4, -R39 ;  /* 0x000000046d007c23 */ /* 0x000fe20008010827 */
[C---:B------:R-:W-:Y:S03]  /*e660*/  HMMA.16816.F32 R20, R48.reuse, R52, R20 ;  /* 0x000000343014723c */ /* 0x040fe60000001814 */
[----:B------:R5:W-:Y:S02]  /*e670*/  MUFU.EX2 R81, R0 ;  /* 0x0000000000517308 */ /* 0x000be40000000800 */
[----:B------:R-:W-:Y:S01]  /*e680*/  FADD.FTZ R45, R201, R65 ;  /* 0x00000041c92d7221 */ /* 0x000fe20000010000 */
[C---:B------:R-:W-:Y:S01]  /*e690*/  HMMA.16816.F32 R24, R48.reuse, R54, R24 ;  /* 0x000000363018723c */ /* 0x040fe20000001818 */
[----:B------:R-:W4:Y:S04]  /*e6a0*/  LDSM.16.MT88.4 R52, [R135+0x10000] ;  /* 0x010000008734783b */ /* 0x000f280000004200 */
[----:B--2---:R-:W-:Y:S01]  /*e6b0*/  FADD.FTZ R2, R202, R64 ;  /* 0x00000040ca027221 */ /* 0x004fe20000010000 */
[C---:B------:R-:W-:Y:S05]  /*e6c0*/  HMMA.16816.F32 R28, R48.reuse, R40, R28 ;  /* 0x00000028301c723c */ /* 0x040fea000000181c */
[----:B---3--:R-:W-:Y:S01]  /*e6d0*/  F2FP.F16.F32.PACK_AB R47, R83, R84 ;  /* 0x00000054532f723e */ /* 0x008fe200000000ff */
[----:B------:R-:W-:Y:S01]  /*e6e0*/  HMMA.16816.F32 R32, R48, R42, R32 ;  /* 0x0000002a3020723c */ /* 0x000fe20000001820 */
[----:B------:R-:W2:Y:S04]  /*e6f0*/  LDSM.16.MT88.4 R40, [R220+0x10000] ;  /* 0x01000000dc28783b */ /* 0x000ea80000004200 */
[----:B-----5:R-:W-:Y:S01]  /*e700*/  FADD.FTZ R0, R200, R2 ;  /* 0x00000002c8007221 */ /* 0x020fe20000010000 */
[----:B------:R-:W-:Y:S01]  /*e710*/  FADD.FTZ R2, R199, R45 ;  /* 0x0000002dc7027221 */ /* 0x000fe20000010000 */
[----:B------:R-:W-:Y:S04]  /*e720*/  FFMA.FTZ R45, R111, UR4, -R68 ;  /* 0x000000046f2d7c23 */ /* 0x000fe80008010844 */
[----:B------:R-:W-:Y:S01]  /*e730*/  FADD.FTZ R0, R198, R0 ;  /* 0x00000000c6007221 */ /* 0x000fe20000010000 */
[----:B------:R-:W-:Y:S01]  /*e740*/  FADD.FTZ R2, R197, R2 ;  /* 0x00000002c5027221 */ /* 0x000fe20000010000 */
[----:B------:R-:W3:Y:S02]  /*e750*/  MUFU.EX2 R79, R45 ;  /* 0x0000002d004f7308 */ /* 0x000ee40000000800 */
[----:B------:R-:W-:Y:S01]  /*e760*/  FADD.FTZ R44, R196, R0 ;  /* 0x00000000c42c7221 */ /* 0x000fe20000010000 */
[----:B------:R-:W-:Y:S03]  /*e770*/  FADD.FTZ R0, R195, R2 ;  /* 0x00000002c3007221 */ /* 0x000fe60000010000 */
[----:B------:R-:W-:Y:S01]  /*e780*/  FADD.FTZ R44, R252, R44 ;  /* 0x0000002cfc2c7221 */ /* 0x000fe20000010000 */
[----:B------:R-:W-:Y:S01]  /*e790*/  FADD.FTZ R2, R243, R0 ;  /* 0x00000000f3027221 */ /* 0x000fe20000010000 */
[--C-:B------:R-:W-:Y:S02]  /*e7a0*/  FFMA.FTZ R0, R112, UR4, -R39.reuse ;  /* 0x0000000470007c23 */ /* 0x100fe40008010827 */
[----:B------:R-:W-:Y:S01]  /*e7b0*/  FADD.FTZ R44, R249, R44 ;  /* 0x0000002cf92c7221 */ /* 0x000fe20000010000 */
[----:B------:R-:W-:Y:S01]  /*e7c0*/  FADD.FTZ R2, R242, R2 ;  /* 0x00000002f2027221 */ /* 0x000fe20000010000 */
[----:B------:R5:W-:Y:S03]  /*e7d0*/  MUFU.EX2 R78, R0 ;  /* 0x00000000004e7308 */ /* 0x000be60000000800 */
[----:B------:R-:W-:Y:S01]  /*e7e0*/  FADD.FTZ R2, R183, R2 ;  /* 0x00000002b7027221 */ /* 0x000fe20000010000 */
[----:B-----5:R-:W-:Y:S01]  /*e7f0*/  FADD.FTZ R0, R192, R44 ;  /* 0x0000002cc0007221 */ /* 0x020fe20000010000 */
[----:B------:R-:W-:Y:S03]  /*e800*/  FFMA.FTZ R44, R113, UR4, -R39 ;  /* 0x00000004712c7c23 */ /* 0x000fe60008010827 */
[----:B------:R-:W-:Y:S01]  /*e810*/  FADD.FTZ R45, R186, R0 ;  /* 0x00000000ba2d7221 */ /* 0x000fe20000010000 */
[----:B------:R-:W-:Y:S01]  /*e820*/  FADD.FTZ R0, R182, R2 ;  /* 0x00000002b6007221 */ /* 0x000fe20000010000 */
[----:B------:R-:W-:Y:S01]  /*e830*/  FFMA.FTZ R2, R114, UR4, -R68 ;  /* 0x0000000472027c23 */ /* 0x000fe20008010844 */
[----:B------:R5:W3:Y:S01]  /*e840*/  MUFU.EX2 R77, R44 ;  /* 0x0000002c004d7308 */ /* 0x000ae20000000800 */
        /* <DEDUP_REMOVED lines=8> */
[----:B------:R2:W3:Y:S01]  /*e8d0*/  MUFU.EX2 R76, R2 ;  /* 0x00000002004c7308 */ /* 0x0004e20000000800 */
[----:B-----5:R-:W-:Y:S07]  /*e8e0*/  F2FP.F16.F32.PACK_AB R44, R89, R90 ;  /* 0x0000005a592c723e */ /* 0x020fee00000000ff */
[C---:B-1----:R-:W-:Y:S02]  /*e8f0*/  HMMA.16816.F32 R4, R44.reuse, R56, R4 ;  /* 0x000000382c04723c */ /* 0x042fe40000001804 */
[----:B------:R-:W-:Y:S03]  /*e900*/  MUFU.EX2 R73, R48 ;  /* 0x0000003000497308 */ /* 0x000fe60000000800 */
[----:B----4-:R-:W-:Y:S01]  /*e910*/  FFMA.FTZ R0, R116, UR4, -R39 ;  /* 0x0000000474007c23 */ /* 0x010fe20008010827 */
[C---:B------:R-:W-:Y:S01]  /*e920*/  HMMA.16816.F32 R8, R44.reuse, R58, R8 ;  /* 0x0000003a2c08723c */ /* 0x040fe20000001808 */
[----:B------:R-:W1:Y:S05]  /*e930*/  LDSM.16.MT88.4 R56, [R134+0x10800] ;  /* 0x010800008638783b */ /* 0x000e6a0000004200 */
[----:B------:R4:W5:Y:S01]  /*e940*/  MUFU.EX2 R74, R0 ;  /* 0x00000000004a7308 */ /* 0x0009620000000800 */
[----:B--2---:R-:W-:Y:S01]  /*e950*/  FADD.FTZ R2, R179, R64 ;  /* 0x00000040b3027221 */ /* 0x004fe20000010000 */
[C---:B------:R-:W-:Y:S03]  /*e960*/  HMMA.16816.F32 R12, R44.reuse, R60, R12 ;  /* 0x0000003c2c0c723c */ /* 0x040fe6000000180c */
[----:B------:R-:W-:Y:S03]  /*e970*/  FADD.FTZ R49, R171, R2 ;  /* 0x00000002ab317221 */ /* 0x000fe60000010000 */
[C---:B------:R-:W-:Y:S01]  /*e980*/  HMMA.16816.F32 R16, R44.reuse, R62, R16 ;  /* 0x0000003e2c10723c */ /* 0x040fe20000001810 */
[----:B------:R-:W2:Y:S04]  /*e990*/  LDSM.16.MT88.4 R60, [R221+0x10800] ;  /* 0x01080000dd3c783b */ /* 0x000ea80000004200 */
[----:B------:R-:W-:Y:S01]  /*e9a0*/  FADD.FTZ R2, R180, R50 ;  /* 0x00000032b4027221 */ /* 0x000fe20000010000 */
[C---:B------:R-:W-:Y:S05]  /*e9b0*/  HMMA.16816.F32 R20, R44.reuse, R52, R20 ;  /* 0x000000342c14723c */ /* 0x040fea0000001814 */
[----:B----4-:R-:W-:Y:S01]  /*e9c0*/  FADD.FTZ R0, R174, R49 ;  /* 0x00000031ae007221 */ /* 0x010fe20000010000 */
[C---:B------:R-:W-:Y:S01]  /*e9d0*/  HMMA.16816.F32 R24, R44.reuse, R54, R24 ;  /* 0x000000362c18723c */ /* 0x040fe20000001818 */
[----:B------:R-:W4:Y:S04]  /*e9e0*/  LDSM.16.MT88.4 R52, [R135+0x10800] ;  /* 0x010800008734783b */ /* 0x000f280000004200 */
[----:B------:R-:W-:Y:S01]  /*e9f0*/  FADD.FTZ R48, R173, R2 ;  /* 0x00000002ad307221 */ /* 0x000fe20000010000 */
[C---:B------:R-:W-:Y:S05]  /*ea00*/  HMMA.16816.F32 R28, R44.reuse, R40, R28 ;  /* 0x000000282c1c723c */ /* 0x040fea000000181c */
[----:B------:R-:W-:Y:S01]  /*ea10*/  FADD.FTZ R2, R167, R0 ;  /* 0x00000000a7027221 */ /* 0x000fe20000010000 */
[----:B------:R-:W-:Y:S01]  /*ea20*/  HMMA.16816.F32 R32, R44, R42, R32 ;  /* 0x0000002a2c20723c */ /* 0x000fe20000001820 */
[----:B------:R-:W5:Y:S04]  /*ea30*/  LDSM.16.MT88.4 R40, [R220+0x10800] ;  /* 0x01080000dc28783b */ /* 0x000f680000004200 */
[----:B------:R-:W-:Y:S01]  /*ea40*/  FFMA.FTZ R0, R118, UR4, -R68 ;  /* 0x0000000476007c23 */ /* 0x000fe20008010844 */
[----:B------:R-:W-:Y:S01]  /*ea50*/  FADD.FTZ R48, R172, R48 ;  /* 0x00000030ac307221 */ /* 0x000fe20000010000 */
[----:B------:R-:W-:Y:S01]  /*ea60*/  FADD.FTZ R2, R169, R2 ;  /* 0x00000002a9027221 */ /* 0x000fe20000010000 */
[----:B---3--:R-:W-:Y:S01]  /*ea70*/  F2FP.F16.F32.PACK_AB R49, R79, R80 ;  /* 0x000000504f31723e */ /* 0x008fe200000000ff */
        /* <DEDUP_REMOVED lines=11> */
[C---:B-1----:R-:W-:Y:S05]  /*eb30*/  HMMA.16816.F32 R4, R48.reuse, R56, R4 ;  /* 0x000000383004723c */ /* 0x042fea0000001804 */
[----:B---3--:R-:W-:Y:S01]  /*eb40*/  FFMA.FTZ R0, R119, UR4, -R68 ;  /* 0x0000000477007c23 */ /* 0x008fe20008010844 */
[C---:B------:R-:W-:Y:S03]  /*eb50*/  HMMA.16816.F32 R8, R48.reuse, R58, R8 ;  /* 0x0000003a3008723c */ /* 0x040fe60000001808 */
[----:B------:R1:W3:Y:S02]  /*eb60*/  MUFU.EX2 R71, R0 ;  /* 0x0000000000477308 */ /* 0x0002e40000000800 */
[--C-:B------:R-:W-:Y:S01]  /*eb70*/  FFMA.FTZ R56, R124, UR4, -R39.reuse ;  /* 0x000000047c387c23 */ /* 0x100fe20008010827 */
[C---:B--2---:R-:W-:Y:S05]  /*eb80*/  HMMA.16816.F32 R12, R48.reuse, R60, R12 ;  /* 0x0000003c300c723c */ /* 0x044fea000000180c */
[----:B----4-:R-:W-:Y:S01]  /*eb90*/  FADD.FTZ R2, R161, R44 ;  /* 0x0000002ca1027221 */ /* 0x010fe20000010000 */
[C---:B------:R-:W-:Y:S05]  /*eba0*/  HMMA.16816.F32 R16, R48.reuse, R62, R16 ;  /* 0x0000003e3010723c */ /* 0x040fea0000001810 */
[----:B------:R-:W-:Y:S01]  /*ebb0*/  FADD.FTZ R2, R158, R2 ;  /* 0x000000029e027221 */ /* 0x000fe20000010000 */
[C---:B------:R-:W-:Y:S05]  /*ebc0*/  HMMA.16816.F32 R20, R48.reuse, R52, R20 ;  /* 0x000000343014723c */ /* 0x040fea0000001814 */
[--C-:B-1----:R-:W-:Y:S01]  /*ebd0*/  FFMA.FTZ R0, R120, UR4, -R39.reuse ;  /* 0x0000000478007c23 */ /* 0x102fe20008010827 */
[C---:B------:R-:W-:Y:S03]  /*ebe0*/  HMMA.16816.F32 R24, R48.reuse, R54, R24 ;  /* 0x000000363018723c */ /* 0x040fe60000001818 */
[----:B------:R1:W2:Y:S02]  /*ebf0*/  MUFU.EX2 R70, R0 ;  /* 0x0000000000467308 */ /* 0x0002a40000000800 */
[----:B------:R-:W-:Y:S01]  /*ec00*/  FADD.FTZ R2, R157, R2 ;  /* 0x000000029d027221 */ /* 0x000fe20000010000 */
[C---:B-----5:R-:W-:Y:S05]  /*ec10*/  HMMA.16816.F32 R28, R48.reuse, R40, R28 ;  /* 0x00000028301c723c */ /* 0x060fea000000181c */
[----:B------:R-:W-:Y:S01]  /*ec20*/  FFMA.FTZ R44, R122, UR4, -R68 ;  /* 0x000000047a2c7c23 */ /* 0x000fe20008010844 */
[----:B------:R-:W-:Y:S01]  /*ec30*/  HMMA.16816.F32 R32, R48, R42, R32 ;  /* 0x0000002a3020723c */ /* 0x000fe20000001820 */
[----:B------:R-:W-:Y:S02]  /*ec40*/  LDSM.16.MT88.4 R48, [R220+0x11000] ;  /* 0x01100000dc30783b */ /* 0x000fe40000004200 */
[----:B------:R4:W-:Y:S02]  /*ec50*/  MUFU.EX2 R67, R44 ;  /* 0x0000002c00437308 */ /* 0x0009e40000000800 */
[----:B------:R-:W-:Y:S01]  /*ec60*/  F2FP.F16.F32.PACK_AB R40, R73, R74 ;  /* 0x0000004a4928723e */ /* 0x000fe200000000ff */
[----:B------:R-:W-:Y:S01]  /*ec70*/  FFMA.FTZ R61, R128, UR4, -R39 ;  /* 0x00000004803d7c23 */ /* 0x000fe20008010827 */
[----:B---3--:R-:W-:Y:S01]  /*ec80*/  F2FP.F16.F32.PACK_AB R41, R71, R72 ;  /* 0x000000484729723e */ /* 0x008fe200000000ff */
        /* <DEDUP_REMOVED lines=8> */
[----:B----4-:R-:W1:Y:S02]  /*ed10*/  LDSM.16.MT88.4 R44, [R134+0x11000] ;  /* 0x01100000862c783b */ /* 0x010e640000004200 */
        /* <DEDUP_REMOVED lines=110> */
.L_x_2258:
[----:B------:R-:W3:Y:S01]  /*f400*/  LDL.LU R5, [R1+0x4] ;  /* 0x0000040001057983 */ /* 0x000ee20000300800 */
[----:B------:R-:W1:Y:S01]  /*f410*/  S2R R50, SR_TID.X ;  /* 0x0000000000327919 */ /* 0x000e620000002100 */
[----:B------:R-:W4:Y:S02]  /*f420*/  S2UR UR4, SR_CgaCtaId ;  /* 0x00000000000479c3 */ /* 0x000f240000008800 */
[----:B--2---:R-:W2:Y:S04]  /*f430*/  LDL.LU R4, [R1] ;  /* 0x0000000001047983 */ /* 0x004ea80000300800 */
[----:B------:R-:W5:Y:S01]  /*f440*/  LDL.LU R54, [R1+0x24] ;  /* 0x0000240001367983 */ /* 0x000f620000300800 */
[----:B------:R-:W-:Y:S01]  /*f450*/  UMOV UR5, 0x400 ;  /* 0x0000040000057882 */ /* 0x000fe20000000000 */
[----:B------:R-:W5:Y:S01]  /*f460*/  LDC R52, c[0x0][0x270] ;  /* 0x00009c00ff347b82 */ /* 0x000f620000000800 */
[----:B-1----:R-:W-:-:S04]  /*f470*/  SHF.R.S32.HI R6, RZ, 0x1f, R50 ;  /* 0x0000001fff067819 */ /* 0x002fc80000011432 */
[----:B------:R-:W-:-:S04]  /*f480*/  LEA.HI R48, R6, R50, RZ, 0x5 ;  /* 0x0000003206307211 */ /* 0x000fc800078f28ff */
[----:B------:R-:W-:Y:S01]  /*f490*/  SHF.R.S32.HI R8, RZ, 0x5, R48 ;  /* 0x00000005ff087819 */ /* 0x000fe20000011430 */
[----:B----4-:R-:W-:Y:S01]  /*f4a0*/  ULEA UR4, UR4, UR5, 0x18 ;  /* 0x0000000504047291 */ /* 0x010fe2000f8ec03f */
[----:B------:R-:W1:Y:S01]  /*f4b0*/  S2R R38, SR_TID.X ;  /* 0x0000000000267919 */ /* 0x000e620000002100 */
[----:B------:R-:W4:Y:S01]  /*f4c0*/  S2R R53, SR_CTAID.Y ;  /* 0x0000000000357919 */ /* 0x000f220000002600 */
[----:B------:R-:W4:Y:S01]  /*f4d0*/  S2R R51, SR_CTAID.X ;  /* 0x0000000000337919 */ /* 0x000f220000002500 */
[----:B------:R-:W4:Y:S01]  /*f4e0*/  S2UR UR5, SR_CTAID.Z ;  /* 0x00000000000579c3 */ /* 0x000f220000002700 */
[----:B------:R-:W-:Y:S07]  /*f4f0*/  BSSY B0, `(.L_x_2263) ;  /* 0x00000a5000007945 */ /* 0x000fee0003800000 */
[----:B------:R-:W-:Y:S06]  /*f500*/  BAR.SYNC.DEFER_BLOCKING 0x0 ;  /* 0x0000000000007b1d */ /* 0x000fec0000010000 */
[----:B---3--:R-:W3:Y:S04]  /*f510*/  SHFL.BFLY PT, R0, R5, 0x2, 0x1f ;  /* 0x0c401f0005007f89 */ /* 0x008ee800000e0000 */
[----:B--2---:R-:W2:Y:S01]  /*f520*/  SHFL.BFLY PT, R2, R4, 0x2, 0x1f ;  /* 0x0c401f0004027f89 */ /* 0x004ea200000e0000 */
[----:B---3--:R-:W-:-:S05]  /*f530*/  FADD.FTZ R0, R0, R5 ;  /* 0x0000000500007221 */ /* 0x008fca0000010000 */
[----:B------:R-:W3:Y:S01]  /*f540*/  SHFL.BFLY PT, R5, R0, 0x1, 0x1f ;  /* 0x0c201f0000057f89 */ /* 0x000ee200000e0000 */
[----:B--2---:R-:W-:-:S05]  /*f550*/  FADD.FTZ R2, R2, R4 ;  /* 0x0000000402027221 */ /* 0x004fca0000010000 */
[----:B------:R-:W2:Y:S01]  /*f560*/  SHFL.BFLY PT, R4, R2, 0x1, 0x1f ;  /* 0x0c201f0002047f89 */ /* 0x000ea200000e0000 */
[----:B---3--:R-:W-:-:S05]  /*f570*/  FADD.FTZ R37, R0, R5 ;  /* 0x0000000500257221 */ /* 0x008fca0000010000 */
[----:B------:R-:W-:Y:S02]  /*f580*/  FSETP.NE.FTZ.AND P4, PT, R37, RZ, PT ;  /* 0x000000ff2500720b */ /* 0x000fe40003f95000 */
[----:B------:R-:W-:Y:S01]  /*f590*/  MOV R0, 0x3f800000 ;  /* 0x3f80000000007802 */ /* 0x000fe20000000f00 */
[----:B--2---:R-:W-:Y:S01]  /*f5a0*/  FADD.FTZ R10, R2, R4 ;  /* 0x00000004020a7221 */ /* 0x004fe20000010000 */
[----:B------:R-:W-:-:S04]  /*f5b0*/  LEA.HI R5, R6, R50, RZ, 0x2 ;  /* 0x0000003206057211 */ /* 0x000fc800078f10ff */
[--C-:B------:R-:W-:Y:S02]  /*f5c0*/  SHF.R.S32.HI R7, RZ, 0x2, R5.reuse ;  /* 0x00000002ff077819 */ /* 0x100fe40000011405 */
[----:B------:R-:W-:Y:S02]  /*f5d0*/  SHF.R.S32.HI R2, RZ, 0x1f, R5 ;  /* 0x0000001fff027819 */ /* 0x000fe40000011405 */
[----:B------:R-:W-:Y:S01]  /*f5e0*/  FSETP.NE.FTZ.AND P3, PT, R10, RZ, PT ;  /* 0x000000ff0a00720b */ /* 0x000fe20003f75000 */
[----:B------:R-:W2:Y:S01]  /*f5f0*/  @P4 MUFU.RCP R0, R37 ;  /* 0x0000002500004308 */ /* 0x000ea20000001000 */
[----:B------:R-:W-:Y:S01]  /*f600*/  LOP3.LUT R4, R5, 0x1ffffffc, RZ, 0xc0, !PT ;  /* 0x1ffffffc05047812 */ /* 0x000fe200078ec0ff */
[----:B------:R-:W3:Y:S01]  /*f610*/  @P4 LDC R39, c[0x0][0x2e8] ;  /* 0x0000ba00ff274b82 */ /* 0x000ee20000000800 */
[----:B------:R-:W-:-:S03]  /*f620*/  LEA.HI R2, R2, R7, RZ, 0x3 ;  /* 0x0000000702027211 */ /* 0x000fc600078f18ff */
[----:B------:R-:W-:Y:S01]  /*f630*/  IMAD.IADD R5, R50, 0x1, -R4 ;  /* 0x0000000132057824 */ /* 0x000fe200078e0a04 */
[----:B------:R-:W-:Y:S02]  /*f640*/  LOP3.LUT R4, R2, 0xfffffff8, RZ, 0xc0, !PT ;  /* 0xfffffff802047812 */ /* 0x000fe400078ec0ff */
[----:B------:R-:W-:Y:S02]  /*f650*/  MOV R2, 0x3f800000 ;  /* 0x3f80000000027802 */ /* 0x000fe40000000f00 */
[----:B------:R-:W-:Y:S02]  /*f660*/  IADD3 R7, R7, -R4, RZ ;  /* 0x8000000407077210 */ /* 0x000fe40007ffe0ff */
[----:B------:R-:W-:Y:S02]  /*f670*/  LEA.HI R4, R6, R50, RZ, 0x4 ;  /* 0x0000003206047211 */ /* 0x000fe400078f20ff */
[----:B------:R-:W1:Y:S01]  /*f680*/  @P3 MUFU.RCP R2, R10 ;  /* 0x0000000a00023308 */ /* 0x000e620000001000 */
        /* <DEDUP_REMOVED lines=16> */
[----:B------:R-:W-:-:S02]  /*f790*/  LOP3.LUT R0, R4, 0xfffffff0, RZ, 0xc0, !PT ;  /* 0xfffffff004007812 */ /* 0x000fc400078ec0ff */
[----:B------:R-:W-:-:S03]  /*f7a0*/  SHF.R.S32.HI R49, RZ, 0x4, R4 ;  /* 0x00000004ff317819 */ /* 0x000fc60000011404 */
[----:B------:R-:W-:Y:S01]  /*f7b0*/  IMAD.IADD R11, R50, 0x1, -R0 ;  /* 0x00000001320b7824 */ /* 0x000fe200078e0a00 */
[----:B------:R-:W-:Y:S01]  /*f7c0*/  SHF.L.U32 R4, R49, 0x6, RZ ;  /* 0x0000000631047819 */ /* 0x000fe200000006ff */
[----:B-1----:R-:W-:-:S03]  /*f7d0*/  FMUL.FTZ R139, R2, R139 ;  /* 0x0000008b028b7220 */ /* 0x002fc60000410000 */
[----:B------:R-:W-:Y:S01]  /*f7e0*/  LEA.HI R6, R11, R11, RZ, 0x1 ;  /* 0x0000000b0b067211 */ /* 0x000fe200078f08ff */
        /* <DEDUP_REMOVED lines=15> */
[C---:B------:R-:W-:Y:S01]  /*f8e0*/  LOP3.LUT R0, R7.reuse, 0x1, RZ, 0xc0, !PT ;  /* 0x0000000107007812 */ /* 0x040fe200078ec0ff */
[----:B------:R-:W-:Y:S01]  /*f8f0*/  IMAD R8, R8, 0x200, R5 ;  /* 0x0000020008087824 */ /* 0x000fe200078e0205 */
[----:B------:R-:W-:Y:S01]  /*f900*/  SHF.L.U32 R2, R7, 0x6, RZ ;  /* 0x0000000607027819 */ /* 0x000fe200000006ff */
[----:B------:R-:W-:Y:S01]  /*f910*/  IMAD.SHL.U32 R5, R6, 0x4, RZ ;  /* 0x0000000406057824 */ /* 0x000fe200078e00ff */
[----:B------:R-:W-:-:S02]  /*f920*/  LOP3.LUT R4, R4, 0x1c0, RZ, 0xc0, !PT ;  /* 0x000001c004047812 */ /* 0x000fc400078ec0ff */
[----:B------:R-:W-:Y:S02]  /*f930*/  R2P PR, R7, 0x6 ;  /* 0x0000000607007804 */ /* 0x000fe40000000000 */
[----:B------:R-:W-:Y:S02]  /*f940*/  ISETP.NE.U32.AND P0, PT, R0, 0x1, PT ;  /* 0x000000010000780c */ /* 0x000fe40003f05070 */
[----:B------:R-:W-:Y:S02]  /*f950*/  LOP3.LUT R0, R2, 0x1c0, RZ, 0xc0, !PT ;  /* 0x000001c002007812 */ /* 0x000fe400078ec0ff */
[----:B------:R-:W-:Y:S02]  /*f960*/  LOP3.LUT R5, R4, 0x38, R5, 0xf8, !PT ;  /* 0x0000003804057812 */ /* 0x000fe400078ef805 */
[----:B------:R-:W-:Y:S02]  /*f970*/  SHF.R.U32.HI R4, RZ, 0x3, R4 ;  /* 0x00000003ff047819 */ /* 0x000fe40000011604 */
[----:B------:R-:W-:Y:S01]  /*f980*/  LEA.HI R2, R0, R0, RZ, 0x1d ;  /* 0x0000000000027211 */ /* 0x000fe200078fe8ff */
[----:B------:R-:W-:Y:S01]  /*f990*/  IMAD.MOV.U32 R7, RZ, RZ, 0x20 ;  /* 0x00000020ff077424 */ /* 0x000fe200078e00ff */
[----:B------:R-:W-:-:S02]  /*f9a0*/  LOP3.LUT R0, R6, 0xffffffe, RZ, 0xc0, !PT ;  /* 0x0ffffffe06007812 */ /* 0x000fc400078ec0ff */
[----:B------:R-:W-:Y:S02]  /*f9b0*/  LOP3.LUT R5, R5, R4, RZ, 0x3c, !PT ;  /* 0x0000000405057212 */ /* 0x000fe400078e3cff */
[----:B------:R-:W-:Y:S01]  /*f9c0*/  LEA R4, R8, R2, 0x1 ;  /* 0x0000000208047211 */ /* 0x000fe200078e08ff */
[----:B------:R-:W-:Y:S01]  /*f9d0*/  IMAD.IADD R2, R11, 0x1, -R0 ;  /* 0x000000010b027824 */ /* 0x000fe200078e0a00 */
[----:B------:R-:W-:Y:S02]  /*f9e0*/  MOV R6, 0x40 ;  /* 0x0000004000067802 */ /* 0x000fe40000000f00 */
[----:B------:R-:W-:Y:S02]  /*f9f0*/  SEL R8, R7, 0xffffffe0, P0 ;  /* 0xffffffe007087807 */ /* 0x000fe40000000000 */
[----:B------:R-:W-:Y:S01]  /*fa00*/  LEA R0, R4, UR4, 0x2 ;  /* 0x0000000404007c11 */ /* 0x000fe2000f8e10ff */
[----:B------:R-:W-:Y:S01]  /*fa10*/  IMAD R9, R2, 0x4, R5 ;  /* 0x0000000402097824 */ /* 0x000fe200078e0205 */
[----:B------:R-:W-:-:S02]  /*fa20*/  SEL R4, R6, 0xffffffc0, !P1 ;  /* 0xffffffc006047807 */ /* 0x000fc40004800000 */
[C---:B------:R-:W-:Y:S02]  /*fa30*/  IADD3 R5, R0.reuse, R8, RZ ;  /* 0x0000000800057210 */ /* 0x040fe40007ffe0ff */
[C---:B------:R-:W-:Y:S01]  /*fa40*/  IADD3 R2, R0.reuse, 0x80, RZ ;  /* 0x0000008000027810 */ /* 0x040fe20007ffe0ff */
[C-C-:B------:R-:W-:Y:S01]  /*fa50*/  IMAD.IADD R7, R0.reuse, 0x1, R4.reuse ;  /* 0x0000000100077824 */ /* 0x140fe200078e0204 */
[----:B------:R-:W-:Y:S01]  /*fa60*/  @P2 IADD3 R2, R0, -0x80, RZ ;  /* 0xffffff8000022810 */ /* 0x000fe20007ffe0ff */
[----:B------:R-:W-:Y:S01]  /*fa70*/  IMAD.IADD R6, R5, 0x1, R4 ;  /* 0x0000000105067824 */ /* 0x000fe200078e0204 */
[----:B------:R-:W-:Y:S04]  /*fa80*/  STS.64 [R0], R136 ;  /* 0x0000008800007388 */ /* 0x000fe80000000a00 */
[----:B------:R-:W-:Y:S04]  /*fa90*/  STS.64 [R0+0x800], R138 ;  /* 0x0008008a00007388 */ /* 0x000fe80000000a00 */
[----:B------:R-:W-:Y:S04]  /*faa0*/  STS.64 [R5], R144 ;  /* 0x0000009005007388 */ /* 0x000fe80000000a00 */
[----:B------:R1:W-:Y:S04]  /*fab0*/  STS.64 [R5+0x800], R146 ;  /* 0x0008009205007388 */ /* 0x0003e80000000a00 */
[----:B------:R-:W-:Y:S04]  /*fac0*/  STS.64 [R7], R140 ;  /* 0x0000008c07007388 */ /* 0x000fe80000000a00 */
[----:B------:R-:W-:Y:S04]  /*fad0*/  STS.64 [R7+0x800], R142 ;  /* 0x0008008e07007388 */ /* 0x000fe80000000a00 */
[----:B------:R-:W-:Y:S04]  /*fae0*/  STS.64 [R6], R152 ;  /* 0x0000009806007388 */ /* 0x000fe80000000a00 */
[----:B------:R2:W-:Y:S04]  /*faf0*/  STS.64 [R6+0x800], R154 ;  /* 0x0008009a06007388 */ /* 0x0005e80000000a00 */
[----:B------:R-:W-:Y:S01]  /*fb00*/  STS.64 [R2], R148 ;  /* 0x0000009402007388 */ /* 0x000fe20000000a00 */
[----:B-1----:R-:W-:-:S03]  /*fb10*/  IMAD.IADD R5, R8, 0x1, R2 ;  /* 0x0000000108057824 */ /* 0x002fc600078e0202 */
[----:B------:R1:W-:Y:S01]  /*fb20*/  STS.64 [R2+0x800], R150 ;  /* 0x0008009602007388 */ /* 0x0003e20000000a00 */
[----:B------:R-:W-:-:S03]  /*fb30*/  IMAD.IADD R0, R4, 0x1, R5 ;  /* 0x0000000104007824 */ /* 0x000fc600078e0205 */
[----:B------:R-:W-:Y:S04]  /*fb40*/  STS.64 [R5], R156 ;  /* 0x0000009c05007388 */ /* 0x000fe80000000a00 */
[----:B------:R4:W-:Y:S01]  /*fb50*/  STS.64 [R5+0x800], R158 ;  /* 0x0008009e05007388 */ /* 0x0009e20000000a00 */
[----:B--2---:R-:W-:-:S05]  /*fb60*/  IADD3 R6, R4, R2, RZ ;  /* 0x0000000204067210 */ /* 0x004fca0007ffe0ff */
[----:B------:R-:W-:Y:S04]  /*fb70*/  STS.64 [R6], R164 ;  /* 0x000000a406007388 */ /* 0x000fe80000000a00 */
[----:B------:R2:W-:Y:S04]  /*fb80*/  STS.64 [R6+0x800], R166 ;  /* 0x000800a606007388 */ /* 0x0005e80000000a00 */
[----:B------:R-:W-:Y:S04]  /*fb90*/  STS.64 [R0], R160 ;  /* 0x000000a000007388 */ /* 0x000fe80000000a00 */
[----:B------:R5:W-:Y:S01]  /*fba0*/  STS.64 [R0+0x800], R162 ;  /* 0x000800a200007388 */ /* 0x000be20000000a00 */
[----:B------:R-:W-:-:S04]  /*fbb0*/  SHF.R.S32.HI R4, RZ, 0x1f, R38 ;  /* 0x0000001fff047819 */ /* 0x000fc80000011426 */
[----:B------:R-:W-:-:S04]  /*fbc0*/  LEA.HI R4, R4, R38, RZ, 0x5 ;  /* 0x0000002604047211 */ /* 0x000fc800078f28ff */
[----:B-1----:R-:W-:Y:S02]  /*fbd0*/  LOP3.LUT R2, R4, 0xffffffe0, RZ, 0xc0, !PT ;  /* 0xffffffe004027812 */ /* 0x002fe400078ec0ff */
[----:B----4-:R-:W-:Y:S02]  /*fbe0*/  SHF.R.S32.HI R5, RZ, 0x5, R4 ;  /* 0x00000005ff057819 */ /* 0x010fe40000011404 */
[----:B------:R-:W-:Y:S02]  /*fbf0*/  IADD3 R2, -R2, R38, RZ ;  /* 0x0000002602027210 */ /* 0x000fe40007ffe1ff */
[----:B------:R-:W1:Y:S02]  /*fc00*/  @P3 LDC R38, c[0x0][0x2e8] ;  /* 0x0000ba00ff263b82 */ /* 0x000e640000000800 */
[----:B------:R-:W-:-:S06]  /*fc10*/  SHF.R.S32.HI R8, RZ, 0x1f, R2 ;  /* 0x0000001fff087819 */ /* 0x000fcc0000011402 */
[----:B--2---:R-:W2:Y:S01]  /*fc20*/  LDC.64 R6, c[0x0][0x2c0] ;  /* 0x0000b000ff067b82 */ /* 0x004ea20000000a00 */
[----:B-----5:R-:W-:-:S07]  /*fc30*/  LEA R0, R9, UR4, 0x2 ;  /* 0x0000000409007c11 */ /* 0x020fce000f8e10ff */
[----:B------:R-:W-:Y:S01]  /*fc40*/  BAR.SYNC.DEFER_BLOCKING 0x0 ;  /* 0x0000000000007b1d */ /* 0x000fe20000010000 */
[----:B------:R-:W-:-:S05]  /*fc50*/  LEA.HI R2, R8, R2, RZ, 0x2 ;  /* 0x0000000208027211 */ /* 0x000fca00078f10ff */
[----:B------:R-:W4:Y:S01]  /*fc60*/  @P4 MUFU.LG2 R37, R37 ;  /* 0x0000002500254308 */ /* 0x000f220000000c00 */
[----:B------:R-:W-:Y:S01]  /*fc70*/  SHF.R.S32.HI R2, RZ, 0x2, R2 ;  /* 0x00000002ff027819 */ /* 0x000fe20000011402 */
[----:B------:R-:W1:Y:S04]  /*fc80*/  LDS.128 R44, [R0] ;  /* 0x00000000002c7984 */ /* 0x000e680000000c00 */
[----:B------:R-:W1:Y:S04]  /*fc90*/  LDS.128 R40, [R0+0x800] ;  /* 0x0008000000287984 */ /* 0x000e680000000c00 */
[----:B------:R-:W1:Y:S04]  /*fca0*/  LDS.128 R32, [R0+0x1000] ;  /* 0x0010000000207984 */ /* 0x000e680000000c00 */
[----:B------:R-:W1:Y:S04]  /*fcb0*/  LDS.128 R28, [R0+0x1800] ;  /* 0x00180000001c7984 */ /* 0x000e680000000c00 */
[----:B------:R-:W1:Y:S04]  /*fcc0*/  LDS.128 R24, [R0+0x2000] ;  /* 0x0020000000187984 */ /* 0x000e680000000c00 */
[----:B------:R-:W1:Y:S04]  /*fcd0*/  LDS.128 R20, [R0+0x2800] ;  /* 0x0028000000147984 */ /* 0x000e680000000c00 */
[----:B------:R-:W1:Y:S04]  /*fce0*/  LDS.128 R16, [R0+0x3000] ;  /* 0x0030000000107984 */ /* 0x000e680000000c00 */
[----:B------:R5:W1:Y:S01]  /*fcf0*/  LDS.128 R12, [R0+0x3800] ;  /* 0x00380000000c7984 */ /* 0x000a620000000c00 */
[----:B------:R-:W3:Y:S01]  /*fd00*/  @P3 MUFU.LG2 R10, R10 ;  /* 0x0000000a000a3308 */ /* 0x000ee20000000c00 */
[----:B-----5:R-:W-:-:S02]  /*fd10*/  SHF.R.S32.HI R0, RZ, 0x1f, R4 ;  /* 0x0000001fff007819 */ /* 0x020fc40000011404 */
[----:B------:R-:W-:Y:S02]  /*fd20*/  LOP3.LUT R4, R48, 0xffffffe0, RZ, 0xc0, !PT ;  /* 0xffffffe030047812 */ /* 0x000fe400078ec0ff */
[----:B------:R-:W-:-:S04]  /*fd30*/  LEA.HI R0, R0, R5, RZ, 0x2 ;  /* 0x0000000500007211 */ /* 0x000fc800078f10ff */
[----:B------:R-:W-:Y:S01]  /*fd40*/  LOP3.LUT R0, R0, 0xfffffffc, RZ, 0xc0, !PT ;  /* 0xfffffffc00007812 */ /* 0x000fe200078ec0ff */
[----:B------:R-:W-:-:S03]  /*fd50*/  IMAD.IADD R4, R50, 0x1, -R4 ;  /* 0x0000000132047824 */ /* 0x000fc600078e0a04 */
[----:B------:R-:W-:Y:S02]  /*fd60*/  IADD3 R0, R5, -R0, RZ ;  /* 0x8000000005007210 */ /* 0x000fe40007ffe0ff */
[----:B------:R-:W-:-:S03]  /*fd70*/  LOP3.LUT P0, RZ, R4, 0x3, RZ, 0xc0, !PT ;  /* 0x0000000304ff7812 */ /* 0x000fc6000780c0ff */
[----:B------:R-:W-:Y:S01]  /*fd80*/  IMAD R0, R0, 0x10, R2 ;  /* 0x0000001000007824 */ /* 0x000fe200078e0202 */
[----:B------:R-:W-:Y:S01]  /*fd90*/  IADD3 R2, -R54, RZ, RZ ;  /* 0x000000ff36027210 */ /* 0x000fe20007ffe1ff */
[----:B--2---:R-:W-:Y:S01]  /*fda0*/  IMAD R6, R53, R6, R54 ;  /* 0x0000000635067224 */ /* 0x004fe200078e0236 */
[----:B------:R-:W-:-:S03]  /*fdb0*/  SHF.L.U32 R50, R51, 0x6, RZ ;  /* 0x0000000633327819 */ /* 0x000fc600000006ff */
[----:B------:R-:W-:Y:S02]  /*fdc0*/  IMAD R48, R52, R2, UR5 ;  /* 0x0000000534307e24 */ /* 0x000fe4000f8e0202 */
[----:B----4-:R-:W-:Y:S01]  /*fdd0*/  @P4 FMUL.FTZ R5, R37, 0.69314718246459960938 ;  /* 0x3f31721825054820 */ /* 0x010fe20000410000 */
[----:B---3--:R-:W-:Y:S01]  /*fde0*/  @P3 FMUL.FTZ R2, R10, 0.69314718246459960938 ;  /* 0x3f3172180a023820 */ /* 0x008fe20000410000 */
[----:B------:R-:W-:Y:S01]  /*fdf0*/  SHF.L.U32 R4, R11, 0x2, RZ ;  /* 0x000000020b047819 */ /* 0x000fe200000006ff */
[----:B------:R-:W-:Y:S01]  /*fe00*/  IMAD R6, R6, R52, R48 ;  /* 0x0000003406067224 */ /* 0x000fe200078e0230 */
[----:B------:R-:W-:Y:S01]  /*fe10*/  MOV R8, 0xff800000 ;  /* 0xff80000000087802 */ /* 0x000fe20000000f00 */
[----:B------:R-:W-:Y:S02]  /*fe20*/  IMAD.MOV.U32 R9, RZ, RZ, -0x800000 ;  /* 0xff800000ff097424 */ /* 0x000fe400078e00ff */
[----:B------:R-:W-:Y:S01]  /*fe30*/  @P4 FFMA.FTZ R8, R36, R39, R5 ;  /* 0x0000002724084223 */ /* 0x000fe20000010005 */
[----:B-1----:R-:W-:Y:S01]  /*fe40*/  @P3 FFMA.FTZ R9, R3, R38, R2 ;  /* 0x0000002603093223 */ /* 0x002fe20000010002 */
[----:B------:R-:W-:Y:S01]  /*fe50*/  SHF.R.S32.HI R5, RZ, 0x1f, R4 ;  /* 0x0000001fff057819 */ /* 0x000fe20000011404 */
[----:B------:R-:W-:Y:S01]  /*fe60*/  IMAD R6, R6, R7, R50 ;  /* 0x0000000706067224 */ /* 0x000fe200078e0232 */
[----:B------:R-:W-:Y:S06]  /*fe70*/  @P0 BRA `(.L_x_2264) ;  /* 0x0000000000300947 */ /* 0x000fec0003800000 */
[----:B------:R-:W-:Y:S01]  /*fe80*/  IMAD R10, R51, -0x40, R7 ;  /* 0xffffffc0330a7824 */ /* 0x000fe200078e0207 */
[----:B------:R-:W-:Y:S01]  /*fe90*/  SHF.R.S32.HI R2, RZ, 0x1f, R0 ;  /* 0x0000001fff027819 */ /* 0x000fe20000011400 */
[----:B------:R-:W-:Y:S01]  /*fea0*/  VIADD R7, R0, 0x8 ;  /* 0x0000000800077836 */ /* 0x000fe20000000000 */
[----:B------:R-:W-:Y:S01]  /*feb0*/  IADD3 R3, P0, R6, R0, RZ ;  /* 0x0000000006037210 */ /* 0x000fe20007f1e0ff */
        /* <DEDUP_REMOVED lines=8> */
.L_x_2264:
[----:B------:R-:W-:Y:S05]  /*ff40*/  BSYNC B0 ;  /* 0x0000000000007941 */ /* 0x000fea0003800000 */
.L_x_2263:
[----:B------:R-:W-:Y:S01]  /*ff50*/  ULDC UR4, c[0x0][0x2dc] ;  /* 0x0000b70000047ab9 */ /* 0x000fe20000000800 */
[----:B-1----:R-:W-:-:S04]  /*ff60*/  IMAD.WIDE R2, R49, 0x40, R4 ;  /* 0x0000004031027825 */ /* 0x002fc800078e0204 */
        /* <DEDUP_REMOVED lines=8> */
[----:B------:R-:W-:Y:S04]  /*fff0*/  STG.E.128 desc[UR20][R2.64+0x1000], R32 ;  /* 0x0010002002007986 */ /* 0x000fe8000c101d14 */
[----:B------:R-:W-:Y:S04]  /*10000*/  STG.E.128 desc[UR20][R2.64+0x1800], R28 ;  /* 0x0018001c02007986 */ /* 0x000fe8000c101d14 */
[----:B------:R-:W-:Y:S04]  /*10010*/  STG.E.128 desc[UR20][R2.64+0x2000], R24 ;  /* 0x0020001802007986 */ /* 0x000fe8000c101d14 */
[----:B------:R-:W-:Y:S04]  /*10020*/  STG.E.128 desc[UR20][R2.64+0x2800], R20 ;  /* 0x0028001402007986 */ /* 0x000fe8000c101d14 */
[----:B------:R-:W-:Y:S04]  /*10030*/  STG.E.128 desc[UR20][R2.64+0x3000], R16 ;  /* 0x0030001002007986 */ /* 0x000fe8000c101d14 */
[----:B------:R-:W-:Y:S01]  /*10040*/  STG.E.128 desc[UR20][R2.64+0x3800], R12 ;  /* 0x0038000c02007986 */ /* 0x000fe2000c101d14 */
[----:B------:R-:W-:Y:S05]  /*10050*/  EXIT ;  /* 0x000000000000794d */ /* 0x000fea0003800000 */
.L_x_2265:
        /* <DEDUP_REMOVED lines=10> */
.L_x_7893:


//--------------------- .text._ZN5flash24flash_fwd_splitkv_kernelI23Flash_fwd_kernel_traitsILi64ELi64ELi256ELi4ELb0ELb0EN7cutlass6half_tE19Flash_kernel_traitsILi64ELi64ELi256ELi4ES3_EELb1ELb0ELb0ELb0ELb1ELb0ELb0ELb0EEEvNS_16Flash_fwd_paramsE --------------------------
	.section	.text._ZN5flash24flash_fwd_splitkv_kernelI23Flash_fwd_kernel_traitsILi64ELi64ELi256ELi4ELb0ELb0EN7cutlass6half_tE19Flash_kernel_traitsILi64ELi64ELi256ELi4ES3_EELb1ELb0ELb0ELb0ELb1ELb0ELb0ELb0EEEvNS_16Flash_fwd_paramsE,"ax",@progbits
	.align	128
        .global         _ZN5flash24flash_fwd_splitkv_kernelI23Flash_fwd_kernel_traitsILi64ELi64ELi256ELi4ELb0ELb0EN7cutlass6half_tE19Flash_kernel_traitsILi64ELi64ELi256ELi4ES3_EELb1ELb0ELb0ELb0ELb1ELb0ELb0ELb0EEEvNS_16Flash_fwd_paramsE
        .type           _ZN5flash24flash_fwd_splitkv_kernelI23Flash_fwd_kernel_traitsILi64ELi64ELi256ELi4ELb0ELb0EN7cutlass6half_tE19Flash_kernel_traitsILi64ELi64ELi256ELi4ES3_EELb1ELb0ELb0ELb0ELb1ELb0ELb0ELb0EEEvNS_16Flash_fwd_paramsE,@function
        .size           _ZN5flash24flash_fwd_splitkv_kernelI23Flash_fwd_kernel_traitsILi64ELi64ELi256ELi4ELb0ELb0EN7cutlass6half_tE19Flash_kernel_traitsILi64ELi64ELi256ELi4ES3_EELb1ELb0ELb0ELb0ELb1ELb0ELb0ELb0EEEvNS_16Flash_fwd_paramsE,(.L_x_7894 - _ZN5flash24flash_fwd_splitkv_kernelI23Flash_fwd_kernel_traitsILi64ELi64ELi256ELi4ELb0ELb0EN7cutlass6half_tE19Flash_kernel_traitsILi64ELi64ELi256ELi4ES3_EELb1ELb0ELb0ELb0ELb1ELb0ELb0ELb0EEEvNS_16Flash_fwd_paramsE)
        .other          _ZN5flash24flash_fwd_splitkv_kernelI23Flash_fwd_kernel_traitsILi64ELi64ELi256ELi4ELb0ELb0EN7cutlass6half_tE19Flash_kernel_traitsILi64ELi64ELi256ELi4ES3_EELb1ELb0ELb0ELb0ELb1ELb0ELb0ELb0EEEvNS_16Flash_fwd_paramsE,@"STO_CUDA_ENTRY STV_DEFAULT"
_ZN5flash24flash_fwd_splitkv_kernelI23Flash_fwd_kernel_traitsILi64ELi64ELi256ELi4ELb0ELb0EN7cutlass6half_tE19Flash_kernel_traitsILi64ELi64ELi256ELi4ES3_EELb1ELb0ELb0ELb0ELb1ELb0ELb0ELb0EEEvNS_16Flash_fwd_paramsE:
.text._ZN5flash24flash_fwd_splitkv_kernelI23Flash_fwd_kernel_traitsILi64ELi64ELi256ELi4ELb0ELb0EN7cutlass6half_tE19Flash_kernel_traitsILi64ELi64ELi256ELi4ES3_EELb1ELb0ELb0ELb0ELb1ELb0ELb0ELb0EEEvNS_16Flash_fwd_paramsE:
        /* <DEDUP_REMOVED lines=10> */
[----:B------:R-:W-:Y:S02]  /*00a0*/  ULDC.64 UR14, c[0x0][0x208] ;  /* 0x00008200000e7ab9 */ /* 0x000fe40000000a00 */
[----:B------:R-:W-:Y:S01]  /*00b0*/  PLOP3.LUT P2, PT, PT, PT, UP2, 0x80, 0x0 ;  /* 0x000000000000781c */ /* 0x000fe20003f4f028 */
[----:B------:R-:W-:Y:S01]  /*00c0*/  ULDC.U8 UR4, c[0x0][0x3c2] ;  /* 0x0000f08000047ab9 */ /* 0x000fe20000000000 */
[----:B------:R-:W-:Y:S01]  /*00d0*/  PLOP3.LUT P0, PT, PT, PT, UP1, 0x80, 0x0 ;  /* 0x000000000000781c */ /* 0x000fe20003f0f018 */
[----:B------:R-:W-:Y:S01]  /*00e0*/  ULDC.64 UR6, c[0x0][0x2f8] ;  /* 0x0000be0000067ab9 */ /* 0x000fe20000000a00 */
[----:B------:R-:W-:-:S02]  /*00f0*/  UISETP.NE.AND UP3, UPT, UR4, URZ, UPT ;  /* 0x0000003f0400728c */ /* 0x000fc4000bf65270 */
[----:B------:R-:W-:Y:S01]  /*0100*/  UISETP.EQ.U32.AND UP0, UPT, UR6, URZ, UPT ;  /* 0x0000003f0600728c */ /* 0x000fe2000bf02070 */
[----:B------:R-:W-:-:S03]  /*0110*/  ULDC.64 UR4, c[0x0][0x2f8] ;  /* 0x0000be0000047ab9 */ /* 0x000fc60000000a00 */
[----:B------:R-:W-:Y:S02]  /*0120*/  UISETP.EQ.OR.EX UP0, UPT, UR7, URZ, !UP3, UP0 ;  /* 0x0000003f0700728c */ /* 0x000fe4000df02700 */
[----:B--2---:R-:W-:-:S06]  /*0130*/  UIMAD.WIDE UR8, UR20, 0x4, UR8 ;  /* 0x00000004140878a5 */ /* 0x004fcc000f8e0208 */
[----:B------:R-:W-:Y:S02]  /*0140*/  IMAD.U32 R2, RZ, RZ, UR8 ;  /* 0x00000008ff027e24 */ /* 0x000fe4000f8e00ff */
[----:B------:R-:W-:Y:S01]  /*0150*/  IMAD.U32 R3, RZ, RZ, UR9 ;  /* 0x00000009ff037e24 */ /* 0x000fe2000f8e00ff */
[----:B------:R-:W-:Y:S02]  /*0160*/  @UP1 ULDC.64 UR8, c[0x0][0x300] ;  /* 0x0000c00000081ab9 */ /* 0x000fe40000000a00 */
[----:B------:R-:W-:Y:S02]  /*0170*/  @UP1 UIMAD.WIDE UR8, UR20, 0x4, UR8 ;  /* 0x00000004140818a5 */ /* 0x000fe4000f8e0208 */
        /* <DEDUP_REMOVED lines=13> */
[----:B------:R-:W1:Y:S08]  /*0250*/  S2UR UR17, SR_CTAID.X ;  /* 0x00000000001179c3 */ /* 0x000e700000002500 */
[----:B------:R-:W1:Y:S01]  /*0260*/  S2UR UR4, SR_CTAID.Z ;  /* 0x00000000000479c3 */ /* 0x000e620000002700 */
[----:B--2---:R-:W-:-:S02]  /*0270*/  @P2 R2UR UR5, R4 ;  /* 0x00000000040522ca */ /* 0x004fc400000e0000 */
[----:B---3--:R-:W-:-:S13]  /*0280*/  @P2 R2UR UR18, R0 ;  /* 0x00000000001222ca */ /* 0x008fda00000e0000 */
[----:B------:R-:W-:-:S07]  /*0290*/  @UP2 UIADD3 UR18, UR18, -UR5, URZ ;  /* 0x8000000512122290 */ /* 0x000fce000fffe03f */
[----:B------:R-:W-:Y:S01]  /*02a0*/  @!UP2 ULDC UR18, c[0x0][0x2c4] ;  /* 0x0000b1000012aab9 */ /* 0x000fe20000000800 */
[----:B----4-:R-:W-:Y:S02]  /*02b0*/  @P0 R2UR UR9, R2 ;  /* 0x00000000020902ca */ /* 0x010fe400000e0000 */
[----:B------:R-:W-:-:S04]  /*02c0*/  ISETP.NE.U32.AND P0, PT, RZ, UR6, PT ;  /* 0x00000006ff007c0c */ /* 0x000fc8000bf05070 */
[----:B------:R-:W-:Y:S02]  /*02d0*/  ISETP.NE.AND.EX P0, PT, RZ, UR7, PT, P0 ;  /* 0x00000007ff007c0c */ /* 0x000fe4000bf05300 */
        /* <DEDUP_REMOVED lines=9> */
.L_x_2266:
[----:B------:R-:W-:Y:S01]  /*0370*/  ULDC UR8, c[0x0][0x2c8] ;  /* 0x0000b20000087ab9 */ /* 0x000fe20000000800 */
.L_x_2267:
        /* <DEDUP_REMOVED lines=43> */
[----:B------:R-:W-:Y:S01]  /*0630*/  SHF.R.S32.HI R7, RZ, 0x1f, R2 ;  /* 0x0000001fff077819 */ /* 0x000fe20000011402 */
[----:B------:R-:W-:Y:S01]  /*0640*/  UISETP.NE.AND UP0, UPT, UR5, -0x1, UPT ;  /* 0xffffffff0500788c */ /* 0x000fe2000bf05270 */
[----:B------:R-:W-:Y:S01]  /*0650*/  LOP3.LUT P6, RZ, R2, 0x7, RZ, 0xc0, !PT ;  /* 0x0000000702ff7812 */ /* 0x000fe200078cc0ff */
[----:B------:R-:W-:Y:S01]  /*0660*/  USHF.R.S32.HI UR12, URZ, 0x1f, UR17 ;  /* 0x0000001f3f0c7899 */ /* 0x000fe20008011411 */
[----:B------:R-:W-:Y:S01]  /*0670*/  LEA.HI R7, R7, R2, RZ, 0x3 ;  /* 0x0000000207077211 */ /* 0x000fe200078f18ff */
[----:B------:R-:W-:Y:S01]  /*0680*/  ULDC.64 UR8, c[0x0][0x298] ;  /* 0x0000a60000087ab9 */ /* 0x000fe20000000a00 */
[----:B------:R-:W-:Y:S01]  /*0690*/  UIADD3 UR18, -UR17, UR18, URZ ;  /* 0x0000001211127290 */ /* 0x000fe2000fffe13f */
[----:B------:R-:W-:Y:S01]  /*06a0*/  BSSY B0, `(.L_x_2269) ;  /* 0x0000035000007945 */ /* 0x000fe20003800000 */
[----:B------:R-:W-:Y:S01]  /*06b0*/  LOP3.LUT R0, R7, 0x1ffffff8, RZ, 0xc0, !PT ;  /* 0x1ffffff807007812 */ /* 0x000fe200078ec0ff */
[----:B------:R-:W-:Y:S01]  /*06c0*/  UIMAD UR12, UR12, UR8, URZ ;  /* 0x000000080c0c72a4 */ /* 0x000fe2000f8e023f */
[----:B------:R-:W-:Y:S01]  /*06d0*/  SHF.R.S32.HI R7, RZ, 0x3, R7 ;  /* 0x00000003ff077819 */ /* 0x000fe20000011407 */
[----:B------:R-:W-:-:S02]  /*06e0*/  USHF.R.S32.HI UR11, URZ, 0x1f, UR4 ;  /* 0x0000001f3f0b7899 */ /* 0x000fc40008011404 */
[----:B------:R-:W-:Y:S01]  /*06f0*/  IMAD.IADD R2, R2, 0x1, -R0 ;  /* 0x0000000102027824 */ /* 0x000fe200078e0a00 */
[----:B------:R-:W-:Y:S01]  /*0700*/  @!UP0 USHF.R.S32.HI UR10, URZ, 0x1f, UR20 ;  /* 0x0000001f3f0a8899 */ /* 0x000fe20008011414 */
[----:B------:R-:W-:Y:S01]  /*0710*/  IMAD.U32 R0, RZ, RZ, UR8 ;  /* 0x00000008ff007e24 */ /* 0x000fe2000f8e00ff */
[----:B------:R-:W-:Y:S01]  /*0720*/  @!UP0 ULDC.64 UR6, c[0x0][0x290] ;  /* 0x0000a40000068ab9 */ /* 0x000fe20000000a00 */
[----:B------:R-:W-:Y:S01]  /*0730*/  IMAD.SHL.U32 R4, R2, 0x8, RZ ;  /* 0x0000000802047824 */ /* 0x000fe200078e00ff */
[----:B------:R-:W-:Y:S01]  /*0740*/  @!UP0 UIMAD UR10, UR10, UR6, URZ ;  /* 0x000000060a0a82a4 */ /* 0x000fe2000f8e023f */
[C---:B------:R-:W-:Y:S01]  /*0750*/  VIADD R2, R7.reuse, 0x10 ;  /* 0x0000001007027836 */ /* 0x040fe20000000000 */
[----:B------:R-:W-:Y:S01]  /*0760*/  @UP0 UIMAD.WIDE.U32 UR24, UR5, UR8, URZ ;  /* 0x00000008051802a5 */ /* 0x000fe2000f8e003f */
[----:B------:R-:W-:Y:S01]  /*0770*/  ISETP.GE.OR P5, PT, R7, UR18, P6 ;  /* 0x0000001207007c0c */ /* 0x000fe2000b7a6670 */
[----:B------:R-:W-:Y:S01]  /*0780*/  @!UP0 UIMAD.WIDE.U32 UR22, UR20, UR6, URZ ;  /* 0x00000006141682a5 */ /* 0x000fe2000f8e003f */
[--C-:B------:R-:W-:Y:S01]  /*0790*/  SHF.R.S32.HI R5, RZ, 0x1f, R4.reuse ;  /* 0x0000001fff057819 */ /* 0x100fe20000011404 */
[----:B------:R-:W-:Y:S01]  /*07a0*/  UIMAD UR12, UR17, UR9, UR12 ;  /* 0x00000009110c72a4 */ /* 0x000fe2000f8e020c */
[C---:B------:R-:W-:Y:S01]  /*07b0*/  ISETP.GE.AND P2, PT, R2.reuse, UR18, PT ;  /* 0x0000001202007c0c */ /* 0x040fe2000bf46270 */
[----:B------:R-:W-:Y:S01]  /*07c0*/  @!UP0 UIMAD UR10, UR20, UR7, UR10 ;  /* 0x00000007140a82a4 */ /* 0x000fe2000f8e020a */
[----:B------:R-:W-:Y:S01]  /*07d0*/  ISETP.GE.OR P4, PT, R2, UR18, P6 ;  /* 0x0000001202007c0c */ /* 0x000fe2000b786670 */
[----:B------:R-:W-:Y:S01]  /*07e0*/  IMAD.WIDE.U32 R4, R0, UR17, R4 ;  /* 0x0000001100047c25 */ /* 0x000fe2000f8e0004 */
[----:B------:R-:W-:Y:S01]  /*07f0*/  @UP0 UIMAD UR5, UR5, UR9, UR25 ;  /* 0x00000009050502a4 */ /* 0x000fe2000f8e0219 */
[----:B------:R-:W-:Y:S01]  /*0800*/  @UP0 UMOV UR16, UR24 ;  /* 0x0000001800100c82 */ /* 0x000fe20008000000 */
[----:B------:R-:W-:Y:S01]  /*0810*/  @!UP0 UMOV UR16, UR22 ;  /* 0x0000001600108c82 */ /* 0x000fe20008000000 */
[----:B------:R-:W-:Y:S01]  /*0820*/  @!UP0 UIADD3 UR5, UR23, UR10, URZ ;  /* 0x0000000a17058290 */ /* 0x000fe2000fffe03f */
[----:B------:R-:W-:Y:S01]  /*0830*/  IMAD.U32 R0, RZ, RZ, UR12 ;  /* 0x0000000cff007e24 */ /* 0x000fe2000f8e00ff */
[----:B------:R-:W-:Y:S01]  /*0840*/  IADD3 R8, P0, R4, UR16, RZ ;  /* 0x0000001004087c10 */ /* 0x000fe2000ff1e0ff */
[----:B------:R-:W-:Y:S01]  /*0850*/  ULDC.64 UR6, c[0x0][0x2a0] ;  /* 0x0000a80000067ab9 */ /* 0x000fe20000000a00 */
[----:B------:R-:W-:Y:S01]  /*0860*/  ULDC UR10, c[0x0][0x270] ;  /* 0x00009c00000a7ab9 */ /* 0x000fe20000000800 */
[----:B------:R-:W-:Y:S01]  /*0870*/  UIMAD UR11, UR11, UR6, URZ ;  /* 0x000000060b0b72a4 */ /* 0x000fe2000f8e023f */
[----:B------:R-:W-:Y:S01]  /*0880*/  IADD3.X R9, R5, UR5, R0, P0, !PT ;  /* 0x0000000505097c10 */ /* 0x000fe200087fe400 */
[----:B------:R-:W-:Y:S01]  /*0890*/  IMAD.U32 R0, RZ, RZ, UR6 ;  /* 0x00000006ff007e24 */ /* 0x000fe2000f8e00ff */
[C---:B------:R-:W-:Y:S01]  /*08a0*/  ISETP.GE.AND P0, PT, R7.reuse, UR18, PT ;  /* 0x0000001207007c0c */ /* 0x040fe2000bf06270 */
[----:B------:R-:W-:Y:S01]  /*08b0*/  UIMAD UR7, UR4, UR7, UR11 ;  /* 0x00000007040772a4 */ /* 0x000fe2000f8e020b */
[----:B------:R-:W-:Y:S01]  /*08c0*/  VIADD R2, R7, 0x20 ;  /* 0x0000002007027836 */ /* 0x000fe20000000000 */
[----:B------:R-:W-:Y:S01]  /*08d0*/  UIMAD UR10, UR20, UR10, UR4 ;  /* 0x0000000a140a72a4 */ /* 0x000fe2000f8e0204 */
[----:B------:R-:W-:Y:S01]  /*08e0*/  IMAD.WIDE.U32 R8, R0, UR4, R8 ;  /* 0x0000000400087c25 */ /* 0x000fe2000f8e0008 */
[----:B------:R-:W-:Y:S01]  /*08f0*/  SHF.R.S32.HI R5, RZ, 0x1f, R7 ;  /* 0x0000001fff057819 */ /* 0x000fe20000011407 */
[----:B------:R-:W-:Y:S01]  /*0900*/  ULDC UR4, c[0x0][0x2c4] ;  /* 0x0000b10000047ab9 */ /* 0x000fe20000000800 */
[C---:B------:R-:W-:Y:S01]  /*0910*/  ISETP.GE.AND P1, PT, R2.reuse, UR18, PT ;  /* 0x0000001202007c0c */ /* 0x040fe2000bf26270 */
[----:B------:R-:W-:Y:S01]  /*0920*/  UIMAD UR17, UR10, UR4, UR17 ;  /* 0x000000040a1172a4 */ /* 0x000fe2000f8e0211 */
[----:B------:R-:W-:Y:S01]  /*0930*/  VIADD R13, R9, UR7 ;  /* 0x00000007090d7c36 */ /* 0x000fe20008000000 */
[----:B------:R-:W-:-:S03]  /*0940*/  ISETP.GE.OR P3, PT, R2, UR18, P6 ;  /* 0x0000001202007c0c */ /* 0x000fc6000b766670 */
[----:B------:R-:W-:Y:S10]  /*0950*/  @P0 BRA `(.L_x_2270) ;  /* 0x0000000000240947 */ /* 0x000ff40003800000 */
        /* <DEDUP_REMOVED lines=9> */
.L_x_2270:
[----:B------:R-:W-:Y:S05]  /*09f0*/  BSYNC B0 ;  /* 0x0000000000007941 */ /* 0x000fea0003800000 */
.L_x_2269:
[----:B------:R-:W-:Y:S01]  /*0a00*/  BSSY B0, `(.L_x_2271) ;  /* 0x0000010000007945 */ /* 0x000fe20003800000 */
[C---:B------:R-:W-:Y:S02]  /*0a10*/  IADD3 R4, P0, R7.reuse, UR17, RZ ;  /* 0x0000001107047c10 */ /* 0x040fe4000ff1e0ff */
[----:B------:R-:W-:Y:S01]  /*0a20*/  IADD3 R6, R7, 0x30, RZ ;  /* 0x0000003007067810 */ /* 0x000fe20007ffe0ff */
[----:B------:R-:W-:Y:S05]  /*0a30*/  @P2 BRA `(.L_x_2272) ;  /* 0x0000000000302947 */ /* 0x000fea0003800000 */
[----:B------:R-:W-:Y:S01]  /*0a40*/  IADD3 R2, P2, R7, 0x10, RZ ;  /* 0x0000001007027810 */ /* 0x000fe20007f5e0ff */
[----:B-1----:R-:W-:Y:S01]  /*0a50*/  IMAD.MOV.U32 R10, RZ, RZ, R8 ;  /* 0x000000ffff0a7224 */ /* 0x002fe200078e0008 */
[----:B------:R-:W-:Y:S01]  /*0a60*/  MOV R11, R13 ;  /* 0x0000000d000b7202 */ /* 0x000fe20000000f00 */
[----:B------:R-:W-:Y:S02]  /*0a70*/  ULDC.64 UR4, c[0x0][0x280] ;  /* 0x0000a00000047ab9 */ /* 0x000fe40000000a00 */
[----:B------:R-:W-:Y:S02]  /*0a80*/  IMAD.X R0, RZ, RZ, R5, P2 ;  /* 0x000000ffff007224 */ /* 0x000fe400010e0605 */
[----:B------:R-:W-:-:S04]  /*0a90*/  IMAD.WIDE.U32 R10, R2, UR8, R10 ;  /* 0x00000008020a7c25 */ /* 0x000fc8000f8e000a */
[----:B------:R-:W-:-:S04]  /*0aa0*/  IMAD R0, R0, UR8, RZ ;  /* 0x0000000800007c24 */ /* 0x000fc8000f8e02ff */
[----:B------:R-:W-:Y:S01]  /*0ab0*/  IMAD R0, R2, UR9, R0 ;  /* 0x0000000902007c24 */ /* 0x000fe2000f8e0200 */
[----:B------:R-:W-:-:S04]  /*0ac0*/  LEA R2, P2, R10, UR4, 0x1 ;  /* 0x000000040a027c11 */ /* 0x000fc8000f8408ff */
[----:B------:R-:W-:-:S04]  /*0ad0*/  IADD3 R0, R11, R0, RZ ;  /* 0x000000000b007210 */ /* 0x000fc80007ffe0ff */
[----:B------:R-:W-:-:S05]  /*0ae0*/  LEA.HI.X R3, R10, UR5, R0, 0x1, P2 ;  /* 0x000000050a037c11 */ /* 0x000fca00090f0c00 */
[----:B------:R2:W-:Y:S02]  /*0af0*/  STG.E.128 desc[UR14][R2.64], RZ ;  /* 0x000000ff02007986 */ /* 0x0005e4000c101d0e */
.L_x_2272:
[----:B------:R-:W-:Y:S05]  /*0b00*/  BSYNC B0 ;  /* 0x0000000000007941 */ /* 0x000fea0003800000 */
.L_x_2271:
[----:B------:R-:W-:Y:S01]  /*0b10*/  BSSY B0, `(.L_x_2273) ;  /* 0x0000010000007945 */ /* 0x000fe20003800000 */
[----:B------:R-:W-:Y:S02]  /*0b20*/  ISETP.GE.AND P2, PT, R6, UR18, PT ;  /* 0x0000001206007c0c */ /* 0x000fe4000bf46270 */
[----:B------:R-:W-:Y:S01]  /*0b30*/  MOV R0, UR17 ;  /* 0x0000001100007c02 */ /* 0x000fe20008000f00 */
[----:B------:R-:W-:Y:S05]  /*0b40*/  @P1 BRA `(.L_x_2274) ;  /* 0x0000000000301947 */ /* 0x000fea0003800000 */
[----:B--2---:R-:W-:Y:S01]  /*0b50*/  IADD3 R3, P1, R7, 0x20, RZ ;  /* 0x0000002007037810 */ /* 0x004fe20007f3e0ff */
        /* <DEDUP_REMOVED lines=11> */
.L_x_2274:
[----:B------:R-:W-:Y:S05]  /*0c10*/  BSYNC B0 ;  /* 0x0000000000007941 */ /* 0x000fea0003800000 */
.L_x_2273:
[----:B------:R-:W-:Y:S04]  /*0c20*/  BSSY B0, `(.L_x_2275) ;  /* 0x000000d000007945 */ /* 0x000fe80003800000 */
[----:B------:R-:W-:Y:S05]  /*0c30*/  @P2 BRA `(.L_x_2276) ;  /* 0x00000000002c2947 */ /* 0x000fea0003800000 */
[----:B------:R-:W-:Y:S01]  /*0c40*/  IADD3 R7, P1, R7, 0x30, RZ ;  /* 0x0000003007077810 */ /* 0x000fe20007f3e0ff */
[----:B------:R-:W-:Y:S01]  /*0c50*/  ULDC.64 UR4, c[0x0][0x280] ;  /* 0x0000a00000047ab9 */ /* 0x000fe20000000a00 */
[----:B------:R-:W-:Y:S02]  /*0c60*/  MOV R9, R13 ;  /* 0x0000000d00097202 */ /* 0x000fe40000000f00 */
[----:B--2---:R-:W-:Y:S01]  /*0c70*/  IADD3.X R2, RZ, R5, RZ, P1, !PT ;  /* 0x00000005ff027210 */ /* 0x004fe20000ffe4ff */
[----:B------:R-:W-:-:S04]  /*0c80*/  IMAD.WIDE.U32 R8, R7, UR8, R8 ;  /* 0x0000000807087c25 */ /* 0x000fc8000f8e0008 */
[----:B------:R-:W-:Y:S01]  /*0c90*/  IMAD R2, R2, UR8, RZ ;  /* 0x0000000802027c24 */ /* 0x000fe2000f8e02ff */
[----:B-1----:R-:W-:-:S03]  /*0ca0*/  LEA R10, P1, R8, UR4, 0x1 ;  /* 0x00000004080a7c11 */ /* 0x002fc6000f8208ff */
[----:B------:R-:W-:-:S05]  /*0cb0*/  IMAD R2, R7, UR9, R2 ;  /* 0x0000000907027c24 */ /* 0x000fca000f8e0202 */
[----:B------:R-:W-:-:S04]  /*0cc0*/  IADD3 R2, R9, R2, RZ ;  /* 0x0000000209027210 */ /* 0x000fc80007ffe0ff */
[----:B------:R-:W-:-:S05]  /*0cd0*/  LEA.HI.X R11, R8, UR5, R2, 0x1, P1 ;  /* 0x00000005080b7c11 */ /* 0x000fca00088f0c02 */
[----:B------:R4:W-:Y:S02]  /*0ce0*/  STG.E.128 desc[UR14][R10.64], RZ ;  /* 0x000000ff0a007986 */ /* 0x0009e4000c101d0e */
.L_x_2276:
[----:B------:R-:W-:Y:S05]  /*0cf0*/  BSYNC B0 ;  /* 0x0000000000007941 */ /* 0x000fea0003800000 */
.L_x_2275:
[----:B------:R-:W-:Y:S01]  /*0d00*/  ULDC.64 UR4, c[0x0][0x2b0] ;  /* 0x0000ac0000047ab9 */ /* 0x000fe20000000a00 */
[----:B------:R-:W-:Y:S01]  /*0d10*/  ISETP.GE.OR P6, PT, R6, UR18, P6 ;  /* 0x0000001206007c0c */ /* 0x000fe2000b7c6670 */
[----:B--2---:R-:W-:Y:S01]  /*0d20*/  @!P5 IMAD.MOV.U32 R3, RZ, RZ, 0x7f800000 ;  /* 0x7f800000ff03d424 */ /* 0x004fe200078e00ff */
[----:B------:R-:W-:Y:S01]  /*0d30*/  LEA.HI.X.SX32 R0, R0, R5, 0x1, P0 ;  /* 0x0000000500007211 */ /* 0x000fe200000f0eff */
[----:B------:R-:W-:Y:S01]  /*0d40*/  @!P4 IMAD.MOV.U32 R2, RZ, RZ, 0x7f800000 ;  /* 0x7f800000ff02c424 */ /* 0x000fe200078e00ff */
[----:B------:R-:W-:-:S04]  /*0d50*/  LEA R8, P0, R4, UR4, 0x2 ;  /* 0x0000000404087c11 */ /* 0x000fc8000f8010ff */
[----:B------:R-:W-:Y:S01]  /*0d60*/  LEA.HI.X R9, R4, UR5, R0, 0x2, P0 ;  /* 0x0000000504097c11 */ /* 0x000fe200080f1400 */
[----:B------:R-:W-:-:S04]  /*0d70*/  @!P3 IMAD.MOV.U32 R0, RZ, RZ, 0x7f800000 ;  /* 0x7f800000ff00b424 */ /* 0x000fc800078e00ff */
[----:B------:R2:W-:Y:S04]  /*0d80*/  @!P5 STG.E desc[UR14][R8.64], R3 ;  /* 0x000000030800d986 */ /* 0x0005e8000c10190e */
[----:B------:R2:W-:Y:S04]  /*0d90*/  @!P4 STG.E desc[UR14][R8.64+0x40], R2 ;  /* 0x000040020800c986 */ /* 0x0005e8000c10190e */
[----:B------:R2:W-:Y:S01]  /*0da0*/  @!P3 STG.E desc[UR14][R8.64+0x80], R0 ;  /* 0x000080000800b986 */ /* 0x0005e2000c10190e */
[----:B------:R-:W-:Y:S05]  /*0db0*/  @P6 EXIT ;  /* 0x000000000000694d */ /* 0x000fea0003800000 */
[----:B--2---:R-:W-:-:S05]  /*0dc0*/  MOV R0, 0x7f800000 ;  /* 0x7f80000000007802 */ /* 0x004fca0000000f00 */
[----:B------:R-:W-:Y:S01]  /*0dd0*/  STG.E desc[UR14][R8.64+0xc0], R0 ;  /* 0x0000c00008007986 */ /* 0x000fe2000c10190e */
[----:B------:R-:W-:Y:S05]  /*0de0*/  EXIT ;  /* 0x000000000000794d */ /* 0x000fea0003800000 */
.L_x_2268:
        /* <DEDUP_REMOVED lines=28> */
.L_x_2277:
        /* <DEDUP_REMOVED lines=33> */
[----:B-1----:R-:W-:Y:S02]  /*11c0*/  IABS R6, R0 ;  /* 0x0000000000067213 */ /* 0x002fe40000000000 */
[----:B------:R-:W-:Y:S01]  /*11d0*/  IADD3 R7, -R7, RZ, RZ ;  /* 0x000000ff07077210 */ /* 0x000fe20007ffe1ff */
[----:B------:R-:W1:Y:S01]  /*11e0*/  S2R R3, SR_CTAID.Z ;  /* 0x0000000000037919 */ /* 0x000e620000002700 */
[----:B------:R-:W4:Y:S03]  /*11f0*/  I2F.RP R8, R6 ;  /* 0x0000000600087306 */ /* 0x000f260000209400 */
[----:B------:R-:W-:-:S05]  /*1200*/  IMAD R22, R22, R7, UR9 ;  /* 0x0000000916167e24 */ /* 0x000fca000f8e0207 */
[----:B------:R-:W-:Y:S01]  /*1210*/  SHF.R.S32.HI R19, RZ, 0x1f, R22 ;  /* 0x0000001fff137819 */ /* 0x000fe20000011416 */
[----:B----4-:R-:W4:Y:S01]  /*1220*/  MUFU.RCP R8, R8 ;  /* 0x0000000800087308 */ /* 0x010f220000001000 */
[----:B-1----:R-:W-:Y:S02]  /*1230*/  IABS R3, R3 ;  /* 0x0000000300037213 */ /* 0x002fe40000000000 */
[----:B----4-:R-:W-:-:S05]  /*1240*/  IADD3 R8, R8, 0xffffffe, RZ ;  /* 0x0ffffffe08087810 */ /* 0x010fca0007ffe0ff */
        /* <DEDUP_REMOVED lines=10> */
[----:B------:R-:W-:Y:S02]  /*12f0*/  @!P2 IMAD.IADD R5, R5, 0x1, -R6 ;  /* 0x000000010505a824 */ /* 0x000fe400078e0a06 */
[----:B------:R-:W-:Y:S01]  /*1300*/  @!P2 VIADD R3, R3, 0x1 ;  /* 0x000000010303a836 */ /* 0x000fe20000000000 */
[----:B------:R-:W-:Y:S02]  /*1310*/  ISETP.NE.AND P2, PT, R0, RZ, PT ;  /* 0x000000ff0000720c */ /* 0x000fe40003f45270 */
[----:B------:R-:W-:-:S13]  /*1320*/  ISETP.GE.U32.AND P3, PT, R5, R6, PT ;  /* 0x000000060500720c */ /* 0x000fda0003f66070 */
[----:B------:R-:W-:Y:S02]  /*1330*/  @P3 IADD3 R3, R3, 0x1, RZ ;  /* 0x0000000103033810 */ /* 0x000fe40007ffe0ff */
[----:B---3--:R-:W-:Y:S02]  /*1340*/  R2UR UR21, R4 ;  /* 0x00000000041572ca */ /* 0x008fe400000e0000 */
[----:B------:R-:W-:-:S04]  /*1350*/  LOP3.LUT R4, R0, UR4, RZ, 0x3c, !PT ;  /* 0x0000000400047c12 */ /* 0x000fc8000f8e3cff */
[----:B------:R-:W-:Y:S01]  /*1360*/  ISETP.GE.AND P1, PT, R4, RZ, PT ;  /* 0x000000ff0400720c */ /* 0x000fe20003f26270 */
[----:B------:R-:W-:-:S06]  /*1370*/  IMAD R4, R19, UR10, RZ ;  /* 0x0000000a13047c24 */ /* 0x000fcc000f8e02ff */
[----:B------:R-:W-:Y:S02]  /*1380*/  USHF.R.S32.HI UR19, URZ, 0x1f, UR21 ;  /* 0x0000001f3f137899 */ /* 0x000fe40008011415 */
[----:B------:R-:W-:Y:S02]  /*1390*/  UIMAD.WIDE.U32 UR22, UR21, UR6, URZ ;  /* 0x00000006151672a5 */ /* 0x000fe4000f8e003f */
[----:B------:R-:W-:Y:S02]  /*13a0*/  UIMAD UR8, UR19, UR6, URZ ;  /* 0x00000006130872a4 */ /* 0x000fe4000f8e023f */
[----:B------:R-:W-:Y:S01]  /*13b0*/  @!P1 IMAD.MOV R3, RZ, RZ, -R3 ;  /* 0x000000ffff039224 */ /* 0x000fe200078e0a03 */
[----:B------:R-:W-:Y:S01]  /*13c0*/  @!P2 LOP3.LUT R3, RZ, R0, RZ, 0x33, !PT ;  /* 0x00000000ff03a212 */ /* 0x000fe200078e33ff */
[----:B------:R-:W-:Y:S01]  /*13d0*/  UIMAD UR6, UR21, UR7, UR8 ;  /* 0x00000007150672a4 */ /* 0x000fe2000f8e0208 */
[----:B------:R-:W-:Y:S01]  /*13e0*/  MOV R6, UR22 ;  /* 0x0000001600067c02 */ /* 0x000fe20008000f00 */
[----:B------:R-:W-:Y:S01]  /*13f0*/  IMAD R0, R22, UR11, R4 ;  /* 0x0000000b16007c24 */ /* 0x000fe2000f8e0204 */
[----:B------:R-:W-:Y:S01]  /*1400*/  SHF.R.S32.HI R11, RZ, 0x1f, R3 ;  /* 0x0000001fff0b7819 */ /* 0x000fe20000011403 */
[----:B------:R-:W-:Y:S01]  /*1410*/  UIADD3 UR6, UR23, UR6, URZ ;  /* 0x0000000617067290 */ /* 0x000fe2000fffe03f */
[----:B------:R-:W-:Y:S01]  /*1420*/  IMAD.U32 R7, RZ, RZ, UR23 ;  /* 0x00000017ff077e24 */ /* 0x000fe2000f8e00ff */
[----:B------:R-:W-:Y:S01]  /*1430*/  ULDC.64 UR8, c[0x0][0x260] ;  /* 0x0000980000087ab9 */ /* 0x000fe20000000a00 */
[----:B------:R-:W-:-:S02]  /*1440*/  IMAD.MOV.U32 R4, RZ, RZ, R6 ;  /* 0x000000ffff047224 */ /* 0x000fc400078e0006 */
[----:B------:R-:W-:Y:S01]  /*1450*/  IMAD.MOV.U32 R24, RZ, RZ, R3 ;  /* 0x000000ffff187224 */ /* 0x000fe200078e0003 */
[----:B------:R-:W-:Y:S01]  /*1460*/  MOV R5, UR6 ;  /* 0x0000000600057c02 */ /* 0x000fe20008000f00 */
        /* <DEDUP_REMOVED lines=13> */
.L_x_2278:
        /* <DEDUP_REMOVED lines=22> */
[----:B------:R-:W-:-:S06]  /*16a0*/  IMAD.HI.U32 R4, R9, R4, R8 ;  /* 0x0000000409047227 */ /* 0x000fcc00078e0008 */
[----:B------:R-:W-:Y:S02]  /*16b0*/  IMAD.HI.U32 R24, R4, R3, RZ ;  /* 0x0000000304187227 */ /* 0x000fe400078e00ff */
[----:B------:R-:W1:Y:S02]  /*16c0*/  LDC.64 R4, c[0x0][0x260] ;  /* 0x00009800ff047b82 */ /* 0x000e640000000a00 */
        /* <DEDUP_REMOVED lines=23> */
.L_x_2280:
        /* <DEDUP_REMOVED lines=21> */
[----:B------:R-:W-:Y:S01]  /*1990*/  IMAD.IADD R0, R7, 0x1, R0 ;  /* 0x0000000107007824 */ /* 0x000fe200078e0200 */
[----:B------:R-:W-:Y:S01]  /*19a0*/  MOV R16, R6 ;  /* 0x0000000600107202 */ /* 0x000fe20000000f00 */
[----:B------:R-:W-:Y:S09]  /*19b0*/  @P1 BRA `(.L_x_2279) ;  /* 0x0000000000301947 */ /* 0x000ff20003800000 */
        /* <DEDUP_REMOVED lines=8> */
[----:B------:R-:W-:-:S02]  /*1a40*/  UIMAD UR9, UR9, UR6, URZ ;  /* 0x00000006090972a4 */ /* 0x000fc4000f8e023f */
[----:B------:R-:W-:Y:S02]  /*1a50*/  UIMAD.WIDE.U32 UR24, UR8, UR6, UR22 ;  /* 0x00000006081872a5 */ /* 0x000fe4000f8e0016 */
[----:B------:R-:W-:-:S04]  /*1a60*/  UIMAD UR7, UR8, UR7, UR9 ;  /* 0x00000007080772a4 */ /* 0x000fc8000f8e0209 */
[----:B------:R-:W-:-:S12]  /*1a70*/  UIADD3 UR22, UR25, UR7, URZ ;  /* 0x0000000719167290 */ /* 0x000fd8000fffe03f */
.L_x_2279:
[----:B------:R-:W-:Y:S01]  /*1a80*/  SHF.R.S32.HI R191, RZ, 0x1f, R2 ;  /* 0x0000001fffbf7819 */ /* 0x000fe20000011402 */
[----:B------:R-:W-:Y:S01]  /*1a90*/  UIADD3 UR19, -UR17, UR18, URZ ;  /* 0x0000001211137290 */ /* 0x000fe2000fffe13f */
[----:B------:R-:W1:Y:S01]  /*1aa0*/  S2R R28, SR_CTAID.X ;  /* 0x00000000001c7919 */ /* 0x000e620000002500 */
[----:B------:R-:W-:Y:S01]  /*1ab0*/  UISETP.NE.AND UP0, UPT, UR5, -0x1, UPT ;  /* 0xffffffff0500788c */ /* 0x000fe2000bf05270 */
[CC--:B------:R-:W-:Y:S01]  /*1ac0*/  LEA.HI R3, R191.reuse, R2.reuse, RZ, 0x3 ;  /* 0x00000002bf037211 */ /* 0x0c0fe200078f18ff */
[----:B------:R-:W-:Y:S01]  /*1ad0*/  IMAD.MOV.U32 R204, RZ, RZ, 0x8 ;  /* 0x00000008ffcc7424 */ /* 0x000fe200078e00ff */
[----:B------:R-:W-:Y:S02]  /*1ae0*/  LEA.HI R27, R191, R2, RZ, 0x6 ;  /* 0x00000002bf1b7211 */ /* 0x000fe400078f30ff */
[----:B------:R-:W-:Y:S02]  /*1af0*/  SHF.R.S32.HI R20, RZ, 0x3, R3 ;  /* 0x00000003ff147819 */ /* 0x000fe40000011403 */
[----:B------:R-:W-:-:S02]  /*1b00*/  LOP3.LUT R3, R3, 0xfffffff8, RZ, 0xc0, !PT ;  /* 0xfffffff803037812 */ /* 0x000fc400078ec0ff */
[C---:B------:R-:W-:Y:S01]  /*1b10*/  ISETP.GE.AND P3, PT, R20.reuse, UR19, PT ;  /* 0x0000001314007c0c */ /* 0x040fe2000bf66270 */
[C---:B------:R-:W-:Y:S01]  /*1b20*/  VIADD R18, R20.reuse, 0x10 ;  /* 0x0000001014127836 */ /* 0x040fe20000000000 */
[----:B------:R-:W-:Y:S01]  /*1b30*/  @!UP0 USHF.R.S32.HI UR21, URZ, 0x1f, UR20 ;  /* 0x0000001f3f158899 */ /* 0x000fe20008011414 */
[----:B------:R-:W-:Y:S01]  /*1b40*/  IMAD.SHL.U32 R23, R20, 0x40, RZ ;  /* 0x0000004014177824 */ /* 0x000fe200078e00ff */
[----:B------:R-:W-:Y:S01]  /*1b50*/  @UP0 ULDC.64 UR8, c[0x0][0x240] ;  /* 0x0000900000080ab9 */ /* 0x000fe20000000a00 */
[----:B------:R-:W-:Y:S01]  /*1b60*/  @!UP0 ULDC.64 UR6, c[0x0][0x228] ;  /* 0x00008a0000068ab9 */ /* 0x000fe20000000a00 */
[----:B------:R-:W-:Y:S01]  /*1b70*/  ISETP.GE.AND P2, PT, R18, UR19, PT ;  /* 0x0000001312007c0c */ /* 0x000fe2000bf46270 */
[----:B------:R-:W-:Y:S01]  /*1b80*/  @UP0 UIMAD.WIDE.U32 UR26, UR5, UR8, URZ ;  /* 0x00000008051a02a5 */ /* 0x000fe2000f8e003f */
[----:B------:R-:W-:Y:S01]  /*1b90*/  IMAD.IADD R3, R2, 0x1, -R3 ;  /* 0x0000000102037824 */ /* 0x000fe200078e0a03 */
[----:B------:R-:W-:Y:S01]  /*1ba0*/  @!UP0 UIMAD UR8, UR21, UR6, URZ ;  /* 0x00000006150882a4 */ /* 0x000fe2000f8e023f */
[----:B------:R-:W-:Y:S01]  /*1bb0*/  LOP3.LUT R23, R23, 0x1c0, RZ, 0xc0, !PT ;  /* 0x000001c017177812 */ /* 0x000fe200078ec0ff */
[----:B------:R-:W-:Y:S01]  /*1bc0*/  @!UP0 UIMAD.WIDE.U32 UR28, UR20, UR6, URZ ;  /* 0x00000006141c82a5 */ /* 0x000fe2000f8e003f */
[----:B------:R-:W-:Y:S01]  /*1bd0*/  IMAD.SHL.U32 R26, R3, 0x8, RZ ;  /* 0x00000008031a7824 */ /* 0x000fe200078e00ff */
[----:B------:R-:W2:Y:S01]  /*1be0*/  @!P3 LDC.64 R4, c[0x0][0x240] ;  /* 0x00009000ff04bb82 */ /* 0x000ea20000000a00 */
[----:B------:R-:W-:Y:S01]  /*1bf0*/  @!UP0 UIMAD UR7, UR20, UR7, UR8 ;  /* 0x00000007140782a4 */ /* 0x000fe2000f8e0208 */
[----:B------:R-:W-:Y:S01]  /*1c00*/  SHF.R.S32.HI R21, RZ, 0x1f, R20 ;  /* 0x0000001fff157819 */ /* 0x000fe20000011414 */
[----:B------:R-:W-:Y:S01]  /*1c10*/  @UP0 UIMAD UR9, UR5, UR9, UR27 ;  /* 0x00000009050902a4 */ /* 0x000fe2000f8e021b */
[--C-:B------:R-:W-:Y:S01]  /*1c20*/  LOP3.LUT R7, R23, 0x38, R26.reuse, 0xf8, !PT ;  /* 0x0000003817077812 */ /* 0x100fe200078ef81a */
[----:B------:R-:W-:Y:S01]  /*1c30*/  @!UP0 UIADD3 UR9, UR29, UR7, URZ ;  /* 0x000000071d098290 */ /* 0x000fe2000fffe03f */
[----:B------:R-:W-:Y:S01]  /*1c40*/  SHF.R.U32.HI R23, RZ, 0x3, R23 ;  /* 0x00000003ff177819 */ /* 0x000fe20000011617 */
[----:B------:R-:W-:Y:S01]  /*1c50*/  @!UP0 UMOV UR26, UR28 ;  /* 0x0000001c001a8c82 */ /* 0x000fe20008000000 */
[----:B------:R-:W-:Y:S01]  /*1c60*/  USHF.R.S32.HI UR21, URZ, 0x1f, UR4 ;  /* 0x0000001f3f157899 */ /* 0x000fe20008011404 */
[----:B------:R-:W-:Y:S01]  /*1c70*/  SHF.R.S32.HI R25, RZ, 0x1f, R26 ;  /* 0x0000001fff197819 */ /* 0x000fe2000001141a */
[----:B------:R-:W3:Y:S01]  /*1c80*/  @!P3 LDC.64 R12, c[0x0][0x210] ;  /* 0x00008400ff0cbb82 */ /* 0x000ee20000000a00 */
[----:B------:R-:W-:Y:S01]  /*1c90*/  IADD3 R6, P1, R26, UR26, RZ ;  /* 0x0000001a1a067c10 */ /* 0x000fe2000ff3e0ff */
[----:B------:R-:W-:Y:S01]  /*1ca0*/  ULDC.64 UR6, c[0x0][0x258] ;  /* 0x0000960000067ab9 */ /* 0x000fe20000000a00 */
[----:B------:R-:W-:Y:S01]  /*1cb0*/  LOP3.LUT R23, R7, R23, RZ, 0x3c, !PT ;  /* 0x0000001707177212 */ /* 0x000fe200078e3cff */
[----:B------:R-:W-:Y:S01]  /*1cc0*/  UIMAD UR21, UR21, UR6, URZ ;  /* 0x00000006151572a4 */ /* 0x000fe2000f8e023f */
[----:B------:R-:W-:Y:S01]  /*1cd0*/  IADD3.X R7, R25, UR9, RZ, P1, !PT ;  /* 0x0000000919077c10 */ /* 0x000fe20008ffe4ff */
[----:B------:R-:W-:Y:S01]  /*1ce0*/  IMAD.U32 R14, RZ, RZ, UR6 ;  /* 0x00000006ff0e7e24 */ /* 0x000fe2000f8e00ff */
[----:B------:R-:W4:Y:S01]  /*1cf0*/  @!P2 S2R R32, SR_CgaCtaId ;  /* 0x000000000020a919 */ /* 0x000f220000008800 */
[----:B------:R-:W5:Y:S01]  /*1d00*/  @!P2 LDC.64 R8, c[0x0][0x240] ;  /* 0x00009000ff08ab82 */ /* 0x000f620000000a00 */
[----:B------:R-:W-:Y:S01]  /*1d10*/  UIMAD UR7, UR4, UR7, UR21 ;  /* 0x00000007040772a4 */ /* 0x000fe2000f8e0215 */
[----:B------:R-:W-:Y:S01]  /*1d20*/  VIADD R17, R20, 0x20 ;  /* 0x0000002014117836 */ /* 0x000fe20000000000 */
[----:B------:R-:W-:Y:S01]  /*1d30*/  UIADD3 UR20, UR12, -0x1, URZ ;  /* 0xffffffff0c147890 */ /* 0x000fe2000fffe03f */
[----:B------:R-:W-:Y:S01]  /*1d40*/  IMAD.WIDE.U32 R14, R14, UR4, R6 ;  /* 0x000000040e0e7c25 */ /* 0x000fe2000f8e0006 */
[----:B------:R-:W-:Y:S01]  /*1d50*/  UMOV UR4, 0x400 ;  /* 0x0000040000047882 */ /* 0x000fe20000000000 */
[----:B------:R-:W-:Y:S01]  /*1d60*/  USHF.L.U32 UR6, UR11, 0x5, URZ ;  /* 0x000000050b067899 */ /* 0x000fe2000800063f */
[----:B------:R-:W-:Y:S01]  /*1d70*/  ISETP.GE.AND P6, PT, R17, UR19, PT ;  /* 0x0000001311007c0c */ /* 0x000fe2000bfc6270 */
[----:B------:R-:W4:Y:S01]  /*1d80*/  S2UR UR8, SR_CgaCtaId ;  /* 0x00000000000879c3 */ /* 0x000f220000008800 */
[----:B-1----:R-:W-:Y:S01]  /*1d90*/  IMAD.WIDE R28, R28, 0x40, R20 ;  /* 0x000000401c1c7825 */ /* 0x002fe200078e0214 */
[----:B------:R-:W-:Y:S01]  /*1da0*/  IADD3 R31, R15, UR7, RZ ;  /* 0x000000070f1f7c10 */ /* 0x000fe2000fffe0ff */
[----:B------:R-:W-:-:S02]  /*1db0*/  USHF.L.U32 UR21, UR20, 0x8, URZ ;  /* 0x0000000814157899 */ /* 0x000fc4000800063f */
[-C--:B--2---:R-:W-:Y:S01]  /*1dc0*/  @!P3 IMAD R10, R29, R4.reuse, RZ ;  /* 0x000000041d0ab224 */ /* 0x084fe200078e02ff */
[C---:B------:R-:W-:Y:S01]  /*1dd0*/  @!P2 IADD3 R15, P1, R28.reuse, 0x10, RZ ;  /* 0x000000101c0fa810 */ /* 0x040fe20007f3e0ff */
[----:B------:R-:W-:Y:S01]  /*1de0*/  @!P3 IMAD.MOV.U32 R30, RZ, RZ, R14 ;  /* 0x000000ffff1eb224 */ /* 0x000fe200078e000e */
[----:B------:R-:W1:Y:S01]  /*1df0*/  @!P2 LDC.64 R6, c[0x0][0x210] ;  /* 0x00008400ff06ab82 */ /* 0x000e620000000a00 */
[C---:B------:R-:W-:Y:S01]  /*1e00*/  @!P3 IMAD R10, R28.reuse, R5, R10 ;  /* 0x000000051c0ab224 */ /* 0x040fe200078e020a */
[----:B------:R-:W-:Y:S01]  /*1e10*/  UIADD3 UR23, -UR21, UR16, URZ ;  /* 0x0000001015177290 */ /* 0x000fe2000fffe13f */
[----:B------:R-:W-:Y:S01]  /*1e20*/  @!P3 IMAD.WIDE.U32 R36, R28, R4, R30 ;  /* 0x000000041c24b225 */ /* 0x000fe200078e001e */
[----:B------:R-:W-:-:S03]  /*1e30*/  @!P2 MOV R39, R31 ;  /* 0x0000001f0027a202 */ /* 0x000fc60000000f00 */
[----:B------:R-:W-:Y:S01]  /*1e40*/  @!P2 IMAD.X R5, RZ, RZ, R29, P1 ;  /* 0x000000ffff05a224 */ /* 0x000fe200008e061d */
[----:B---3--:R-:W-:Y:S01]  /*1e50*/  @!P3 LEA R34, P1, R36, R12, 0x1 ;  /* 0x0000000c2422b211 */ /* 0x008fe200078208ff */
[----:B------:R-:W-:Y:S01]  /*1e60*/  IMAD.SHL.U32 R4, R27, 0x8, RZ ;  /* 0x000000081b047824 */ /* 0x000fe200078e00ff */
[----:B------:R-:W-:Y:S01]  /*1e70*/  ISETP.GE.AND P5, PT, R20, UR23, PT ;  /* 0x0000001714007c0c */ /* 0x000fe2000bfa6270 */
[-C--:B-----5:R-:W-:Y:S02]  /*1e80*/  @!P2 IMAD R12, R5, R8.reuse, RZ ;  /* 0x00000008050ca224 */ /* 0x0a0fe400078e02ff */
[----:B------:R-:W-:Y:S01]  /*1e90*/  @!P3 IMAD.IADD R10, R37, 0x1, R10 ;  /* 0x00000001250ab824 */ /* 0x000fe200078e020a */
[----:B------:R-:W-:Y:S01]  /*1ea0*/  LOP3.LUT R23, R23, 0xfffffe00, R4, 0xf8, !PT ;  /* 0xfffffe0017177812 */ /* 0x000fe200078ef804 */
[----:B------:R-:W-:Y:S01]  /*1eb0*/  @!P2 IMAD.MOV.U32 R38, RZ, RZ, R14 ;  /* 0x000000ffff26a224 */ /* 0x000fe200078e000e */
[----:B------:R-:W2:Y:S01]  /*1ec0*/  @!P6 LDC.64 R4, c[0x0][0x240] ;  /* 0x00009000ff04eb82 */ /* 0x000ea20000000a00 */
[----:B----4-:R-:W-:Y:S01]  /*1ed0*/  ULEA UR4, UR8, UR4, 0x18 ;  /* 0x0000000408047291 */ /* 0x010fe2000f8ec03f */
[----:B------:R-:W-:Y:S01]  /*1ee0*/  @!P3 LEA.HI.X R35, R36, R13, R10, 0x1, P1 ;  /* 0x0000000d2423b211 */ /* 0x000fe200008f0c0a */
[----:B------:R-:W-:Y:S01]  /*1ef0*/  VIADD R10, R20, 0x30 ;  /* 0x00000030140a7836 */ /* 0x000fe20000000000 */
[----:B------:R-:W3:Y:S01]  /*1f00*/  @!P6 S2R R13, SR_CgaCtaId ;  /* 0x00000000000de919 */ /* 0x000ee20000008800 */
[C---:B------:R-:W-:Y:S01]  /*1f10*/  @!P2 IMAD R9, R15.reuse, R9, R12 ;  /* 0x000000090f09a224 */ /* 0x040fe200078e020c */
[----:B------:R-:W-:Y:S01]  /*1f20*/  @!P2 MOV R12, 0x400 ;  /* 0x00000400000ca802 */ /* 0x000fe20000000f00 */
[----:B------:R-:W-:Y:S01]  /*1f30*/  @!P2 IMAD.WIDE.U32 R38, R15, R8, R38 ;  /* 0x000000080f26a225 */ /* 0x000fe200078e0026 */
[----:B------:R-:W-:Y:S01]  /*1f40*/  LEA R246, R23, UR4, 0x1 ;  /* 0x0000000417f67c11 */ /* 0x000fe2000f8e08ff */
[----:B------:R-:W4:Y:S01]  /*1f50*/  @!P5 S2R R27, SR_CgaCtaId ;  /* 0x00000000001bd919 */ /* 0x000f220000008800 */
[----:B------:R-:W-:Y:S01]  /*1f60*/  ISETP.GE.AND P1, PT, R10, UR19, PT ;  /* 0x000000130a007c0c */ /* 0x000fe2000bf26270 */
[----:B------:R-:W-:Y:S01]  /*1f70*/  @!P2 IMAD.IADD R8, R39, 0x1, R9 ;  /* 0x000000012708a824 */ /* 0x000fe200078e0209 */
[----:B-1----:R-:W-:Y:S01]  /*1f80*/  @!P2 LEA R36, P4, R38, R6, 0x1 ;  /* 0x000000062624a211 */ /* 0x002fe200078808ff */
[----:B------:R-:W-:Y:S01]  /*1f90*/  @!PT LDS RZ, [RZ] ;  /* 0x00000000fffff984 */ /* 0x000fe20000000800 */
[----:B------:R-:W-:Y:S01]  /*1fa0*/  @!PT LDS RZ, [RZ] ;  /* 0x00000000fffff984 */ /* 0x000fe20000000800 */
[----:B------:R-:W-:Y:S01]  /*1fb0*/  @!PT LDS RZ, [RZ] ;  /* 0x00000000fffff984 */ /* 0x000fe20000000800 */
[----:B------:R1:W-:Y:S01]  /*1fc0*/  @!P3 LDGSTS.E.BYPASS.LTC128B.128 [R246], desc[UR14][R34.64] ;  /* 0x0000000022f6bfae */ /* 0x0003e2000b901d4e */
[----:B------:R-:W-:Y:S01]  /*1fd0*/  @!P2 LEA R12, R32, R12, 0x18 ;  /* 0x0000000c200ca211 */ /* 0x000fe200078ec0ff */
[----:B------:R-:W-:Y:S01]  /*1fe0*/  IMAD R164, R21, UR10, RZ ;  /* 0x0000000a15a47c24 */ /* 0x000fe2000f8e02ff */
[----:B------:R-:W-:Y:S01]  /*1ff0*/  @!P2 LEA.HI.X R37, R38, R7, R8, 0x1, P4 ;  /* 0x000000072625a211 */ /* 0x000fe200020f0c08 */
[----:B------:R-:W-:Y:S01]  /*2000*/  UIMAD.WIDE.U32 UR8, UR10, 0x20, URZ ;  /* 0x000000200a0878a5 */ /* 0x000fe2000f8e003f */
[----:B------:R-:W5:Y:S01]  /*2010*/  @!P6 LDC.64 R8, c[0x0][0x210] ;  /* 0x00008400ff08eb82 */ /* 0x000f620000000a00 */
[----:B------:R-:W-:Y:S01]  /*2020*/  ISETP.GE.AND P4, PT, R18, UR23, PT ;  /* 0x0000001712007c0c */ /* 0x000fe2000bf86270 */
[----:B------:R-:W-:-:S02]  /*2030*/  @!P2 IMAD R12, R23, 0x2, R12 ;  /* 0x00000002170ca824 */ /* 0x000fc400078e020c */
[----:B------:R-:W-:-:S03]  /*2040*/  IMAD R164, R20, UR11, R164 ;  /* 0x0000000b14a47c24 */ /* 0x000fc6000f8e02a4 */
[----:B------:R3:W-:Y:S01]  /*2050*/  @!P2 LDGSTS.E.BYPASS.LTC128B.128 [R12+0x800], desc[UR14][R36.64] ;  /* 0x00800000240cafae */ /* 0x0007e2000b901d4e */
[----:B------:R-:W5:Y:S01]  /*2060*/  @!P1 LDC.64 R6, c[0x0][0x240] ;  /* 0x00009000ff069b82 */ /* 0x000f620000000a00 */
[----:B------:R-:W-:-:S05]  /*2070*/  IADD3 R32, P2, R26, R16, RZ ;  /* 0x000000101a207210 */ /* 0x000fca0007f5e0ff */
[----:B------:R-:W-:Y:S01]  /*2080*/  IMAD.X R33, R25, 0x1, R0, P2 ;  /* 0x0000000119217824 */ /* 0x000fe200010e0600 */
[----:B------:R-:W-:Y:S02]  /*2090*/  @!P1 IADD3 R16, P2, R28, 0x30, RZ ;  /* 0x000000301c109810 */ /* 0x000fe40007f5e0ff */
[----:B------:R-:W-:Y:S01]  /*20a0*/  @!P5 MOV R0, 0x400 ;  /* 0x000004000000d802 */ /* 0x000fe20000000f00 */
[----:B------:R-:W-:Y:S01]  /*20b0*/  IMAD.WIDE.U32 R32, R20, UR10, R32 ;  /* 0x0000000a14207c25 */ /* 0x000fe2000f8e0020 */
[----:B-1----:R-:W-:-:S03]  /*20c0*/  @!P6 IADD3 R34, P3, R28, 0x20, RZ ;  /* 0x000000201c22e810 */ /* 0x002fc60007f7e0ff */
[----:B------:R-:W-:Y:S01]  /*20d0*/  IMAD.MOV.U32 R165, RZ, RZ, R32 ;  /* 0x000000ffffa57224 */ /* 0x000fe200078e0020 */
[----:B------:R-:W-:Y:S01]  /*20e0*/  @!P1 IADD3.X R28, RZ, R29, RZ, P2, !PT ;  /* 0x0000001dff1c9210 */ /* 0x000fe200017fe4ff */
[----:B------:R-:W-:Y:S01]  /*20f0*/  IMAD.IADD R164, R33, 0x1, R164 ;  /* 0x0000000121a47824 */ /* 0x000fe200078e02a4 */
[----:B----4-:R-:W-:Y:S01]  /*2100*/  @!P5 LEA R0, R27, R0, 0x18 ;  /* 0x000000001b00d211 */ /* 0x010fe200078ec0ff */
[----:B------:R-:W-:Y:S01]  /*2110*/  @!P6 IMAD.X R15, RZ, RZ, R29, P3 ;  /* 0x000000ffff0fe224 */ /* 0x000fe200018e061d */
[----:B------:R-:W-:Y:S02]  /*2120*/  IADD3 R22, P3, R20, R22, RZ ;  /* 0x0000001614167210 */ /* 0x000fe40007f7e0ff */
[----:B------:R-:W-:Y:S01]  /*2130*/  @!P6 MOV R27, 0x400 ;  /* 0x00000400001be802 */ /* 0x000fe20000000f00 */
[-C--:B--2---:R-:W-:Y:S02]  /*2140*/  @!P6 IMAD R15, R15, R4.reuse, RZ ;  /* 0x000000040f0fe224 */ /* 0x084fe400078e02ff */
[----:B------:R-:W-:Y:S01]  /*2150*/  IMAD.X R19, R21, 0x1, R19, P3 ;  /* 0x0000000115137824 */ /* 0x000fe200018e0613 */
[----:B---3--:R-:W1:Y:S01]  /*2160*/  @!P1 S2R R12, SR_CgaCtaId ;  /* 0x00000000000c9919 */ /* 0x008e620000008800 */
[C---:B------:R-:W-:Y:S01]  /*2170*/  @!P6 IMAD R30, R34.reuse, R5, R15 ;  /* 0x00000005221ee224 */ /* 0x040fe200078e020f */
[----:B------:R-:W-:Y:S01]  /*2180*/  ISETP.GE.AND P3, PT, R17, UR23, PT ;  /* 0x0000001711007c0c */ /* 0x000fe2000bf66270 */
[----:B------:R-:W-:Y:S01]  /*2190*/  @!P6 IMAD.MOV.U32 R15, RZ, RZ, R31 ;  /* 0x000000ffff0fe224 */ /* 0x000fe200078e001f */
[----:B------:R-:W-:Y:S01]  /*21a0*/  @!P6 LEA R13, R13, R27, 0x18 ;  /* 0x0000001b0d0de211 */ /* 0x000fe200078ec0ff */
[--C-:B------:R-:W-:Y:S01]  /*21b0*/  @!P1 IMAD.MOV.U32 R36, RZ, RZ, R14.reuse ;  /* 0x000000ffff249224 */ /* 0x100fe200078e000e */
[----:B------:R-:W-:Y:S01]  /*21c0*/  @!P1 MOV R21, 0x400 ;  /* 0x0000040000159802 */ /* 0x000fe20000000f00 */
[----:B------:R-:W-:Y:S01]  /*21d0*/  @!P6 IMAD.WIDE.U32 R34, R34, R4, R14 ;  /* 0x000000042222e225 */ /* 0x000fe200078e000e */
[----:B------:R-:W-:Y:S01]  /*21e0*/  MOV R27, UR10 ;  /* 0x0000000a001b7c02 */ /* 0x000fe20008000f00 */
[----:B------:R-:W2:Y:S01]  /*21f0*/  @!P4 S2R R15, SR_CgaCtaId ;  /* 0x00000000000fc919 */ /* 0x000ea20000008800 */
[----:B------:R-:W3:Y:S01]  /*2200*/  @!P1 LDC.64 R4, c[0x0][0x210] ;  /* 0x00008400ff049b82 */ /* 0x000ee20000000a00 */
[----:B------:R-:W-:Y:S01]  /*2210*/  @!P6 IMAD.IADD R29, R35, 0x1, R30 ;  /* 0x00000001231de824 */ /* 0x000fe200078e021e */
[----:B-----5:R-:W-:Y:S01]  /*2220*/  @!P6 LEA R30, P2, R34, R8, 0x1 ;  /* 0x00000008221ee211 */ /* 0x020fe200078408ff */
[----:B------:R-:W-:-:S02]  /*2230*/  @!P1 IMAD R28, R28, R6, RZ ;  /* 0x000000061c1c9224 */ /* 0x000fc400078e02ff */
[----:B------:R-:W-:Y:S01]  /*2240*/  @!P1 IMAD.MOV.U32 R37, RZ, RZ, R31 ;  /* 0x000000ffff259224 */ /* 0x000fe200078e001f */
[----:B------:R-:W4:Y:S01]  /*2250*/  @!P3 S2R R14, SR_CgaCtaId ;  /* 0x00000000000eb919 */ /* 0x000f220000008800 */
[----:B------:R-:W-:Y:S01]  /*2260*/  @!P6 LEA.HI.X R31, R34, R9, R29, 0x1, P2 ;  /* 0x00000009221fe211 */ /* 0x000fe200010f0c1d */
[C---:B------:R-:W-:Y:S01]  /*2270*/  @!P1 IMAD R28, R16.reuse, R7, R28 ;  /* 0x00000007101c9224 */ /* 0x040fe200078e021c */
[----:B------:R-:W5:Y:S01]  /*2280*/  @!P5 LDC.64 R8, c[0x0][0x218] ;  /* 0x00008600ff08db82 */ /* 0x000f620000000a00 */
[----:B------:R-:W-:-:S04]  /*2290*/  @!P1 IMAD.WIDE.U32 R34, R16, R6, R36 ;  /* 0x0000000610229225 */ /* 0x000fc800078e0024 */
[----:B------:R-:W-:Y:S02]  /*22a0*/  @!P1 IMAD.IADD R16, R35, 0x1, R28 ;  /* 0x0000000123109824 */ /* 0x000fe400078e021c */
[C---:B------:R-:W-:Y:S01]  /*22b0*/  @!P6 IMAD R13, R23.reuse, 0x2, R13 ;  /* 0x00000002170de824 */ /* 0x040fe200078e020d */
[----:B------:R-:W4:Y:S01]  /*22c0*/  @!P4 LDC.64 R6, c[0x0][0x218] ;  /* 0x00008600ff06cb82 */ /* 0x000f220000000a00 */
[----:B------:R-:W-:-:S03]  /*22d0*/  @!P5 IMAD R0, R23, 0x2, R0 ;  /* 0x000000021700d824 */ /* 0x000fc600078e0200 */
[----:B------:R5:W-:Y:S01]  /*22e0*/  @!P6 LDGSTS.E.BYPASS.LTC128B.128 [R13+0x1000], desc[UR14][R30.64] ;  /* 0x010000001e0defae */ /* 0x000be2000b901d4e */
[----:B-1----:R-:W-:Y:S01]  /*22f0*/  @!P1 LEA R12, R12, R21, 0x18 ;  /* 0x000000150c0c9211 */ /* 0x002fe200078ec0ff */
[----:B------:R-:W-:Y:S01]  /*2300*/  IMAD.U32 R21, RZ, RZ, UR10 ;  /* 0x0000000aff157e24 */ /* 0x000fe2000f8e00ff */
[C---:B---3--:R-:W-:Y:S02]  /*2310*/  @!P1 LEA R28, P2, R34.reuse, R4, 0x1 ;  /* 0x00000004221c9211 */ /* 0x048fe400078408ff */
[----:B------:R-:W-:Y:S01]  /*2320*/  @!P4 MOV R4, 0x400 ;  /* 0x000004000004c802 */ /* 0x000fe20000000f00 */
[----:B------:R-:W-:Y:S01]  /*2330*/  @!P1 IMAD R12, R23, 0x2, R12 ;  /* 0x00000002170c9824 */ /* 0x000fe200078e020c */
[----:B------:R-:W-:Y:S01]  /*2340*/  @!P1 LEA.HI.X R29, R34, R5, R16, 0x1, P2 ;  /* 0x00000005221d9211 */ /* 0x000fe200010f0c10 */
[----:B------:R-:W-:Y:S01]  /*2350*/  IMAD.U32 R16, RZ, RZ, UR11 ;  /* 0x0000000bff107e24 */ /* 0x000fe2000f8e00ff */
[----:B------:R-:W-:Y:S02]  /*2360*/  ISETP.GE.AND P6, PT, R10, UR23, PT ;  /* 0x000000170a007c0c */ /* 0x000fe4000bfc6270 */
[----:B--2---:R-:W-:Y:S01]  /*2370*/  @!P4 LEA R15, R15, R4, 0x18 ;  /* 0x000000040f0fc211 */ /* 0x004fe200078ec0ff */
[----:B------:R1:W-:Y:S01]  /*2380*/  @!P1 LDGSTS.E.BYPASS.LTC128B.128 [R12+0x1800], desc[UR14][R28.64] ;  /* 0x018000001c0c9fae */ /* 0x0003e2000b901d4e */
[----:B------:R-:W2:Y:S01]  /*2390*/  @!P3 LDC.64 R4, c[0x0][0x218] ;  /* 0x00008600ff04bb82 */ /* 0x000ea20000000a00 */
[----:B------:R-:W-:-:S02]  /*23a0*/  @!P4 LEA R27, P2, R27, R165, 0x4 ;  /* 0x000000a51b1bc211 */ /* 0x000fc400078420ff */
[----:B------:R-:W-:Y:S02]  /*23b0*/  @!P4 IMAD R15, R23, 0x2, R15 ;  /* 0x00000002170fc824 */ /* 0x000fe400078e020f */
[----:B------:R-:W-:-:S04]  /*23c0*/  @!P4 LEA.HI.X R16, R21, R164, R16, 0x4, P2 ;  /* 0x000000a41510c211 */ /* 0x000fc800010f2410 */
[----:B------:R-:W-:Y:S01]  /*23d0*/  VOTEU.ALL UP0, P6 ;  /* 0x00000000003f7886 */ /* 0x000fe20003000000 */
[C---:B-----5:R-:W-:Y:S01]  /*23e0*/  @!P5 LEA R30, P2, R165.reuse, R8, 0x1 ;  /* 0x00000008a51ed211 */ /* 0x060fe200078408ff */
[----:B------:R-:W-:Y:S01]  /*23f0*/  IMAD.U32 R8, RZ, RZ, UR6 ;  /* 0x00000006ff087e24 */ /* 0x000fe2000f8e00ff */
[----:B------:R-:W-:Y:S02]  /*2400*/  @!P3 MOV R13, 0x400 ;  /* 0x00000400000db802 */ /* 0x000fe40000000f00 */
[----:B------:R-:W-:Y:S01]  /*2410*/  @!UP0 UIMAD UR6, UR11, 0x30, URZ ;  /* 0x000000300b0688a4 */ /* 0x000fe2000f8e023f */
[----:B------:R-:W-:Y:S02]  /*2420*/  @!P5 LEA.HI.X R31, R165, R9, R164, 0x1, P2 ;  /* 0x00000009a51fd211 */ /* 0x000fe400010f0ca4 */
[----:B----4-:R-:W-:Y:S01]  /*2430*/  @!P3 LEA R14, R14, R13, 0x18 ;  /* 0x0000000d0e0eb211 */ /* 0x010fe200078ec0ff */
[----:B------:R-:W3:Y:S04]  /*2440*/  @!P6 S2R R9, SR_CgaCtaId ;  /* 0x000000000009e919 */ /* 0x000ee80000008800 */
[----:B------:R-:W-:Y:S01]  /*2450*/  @!P3 IMAD R14, R23, 0x2, R14 ;  /* 0x00000002170eb824 */ /* 0x000fe200078e020e */
[C---:B-1----:R-:W-:Y:S01]  /*2460*/  @!P4 LEA R12, P1, R27.reuse, R6, 0x1 ;  /* 0x000000061b0cc211 */ /* 0x042fe200078208ff */
[----:B------:R-:W-:Y:S01]  /*2470*/  @!P6 IMAD.MOV.U32 R6, RZ, RZ, R165 ;  /* 0x000000ffff06e224 */ /* 0x000fe200078e00a5 */
[----:B------:R-:W-:Y:S01]  /*2480*/  MOV R28, UR10 ;  /* 0x0000000a001c7c02 */ /* 0x000fe20008000f00 */
[----:B------:R1:W-:Y:S01]  /*2490*/  @!P5 LDGSTS.E.BYPASS.LTC128B.128 [R0+0x2000], desc[UR14][R30.64] ;  /* 0x020000001e00dfae */ /* 0x0003e2000b901d4e */
[----:B------:R-:W-:Y:S01]  /*24a0*/  @!P4 LEA.HI.X R13, R27, R7, R16, 0x1, P1 ;  /* 0x000000071b0dc211 */ /* 0x000fe200008f0c10 */
[----:B------:R-:W-:Y:S01]  /*24b0*/  @!P6 IMAD.MOV.U32 R7, RZ, RZ, R164 ;  /* 0x000000ffff07e224 */ /* 0x000fe200078e00a4 */
[----:B------:R-:W-:Y:S01]  /*24c0*/  @!P3 IADD3 R21, P1, R165, UR8, RZ ;  /* 0x00000008a515bc10 */ /* 0x000fe2000ff3e0ff */
[----:B------:R-:W-:-:S02]  /*24d0*/  VIADD R16, R20, 0x40 ;  /* 0x0000004014107836 */ /* 0x000fc40000000000 */
[----:B------:R-:W-:Y:S01]  /*24e0*/  @!P6 IMAD.WIDE.U32 R28, R28, 0x30, R6 ;  /* 0x000000301c1ce825 */ /* 0x000fe200078e0006 */
[----:B------:R-:W-:Y:S01]  /*24f0*/  @!P3 IADD3.X R8, R164, UR9, R8, P1, !PT ;  /* 0x00000009a408bc10 */ /* 0x000fe20008ffe408 */
[----:B------:R-:W4:Y:S01]  /*2500*/  @!P6 LDC.64 R6, c[0x0][0x218] ;  /* 0x00008600ff06eb82 */ /* 0x000f220000000a00 */
[----:B------:R-:W-:Y:S01]  /*2510*/  ISETP.GE.AND P2, PT, R16, UR23, PT ;  /* 0x0000001710007c0c */ /* 0x000fe2000bf46270 */
[----:B------:R5:W-:Y:S01]  /*2520*/  @!P4 LDGSTS.E.BYPASS.LTC128B.128 [R15+0x2800], desc[UR14][R12.64] ;  /* 0x028000000c0fcfae */ /* 0x000be2000b901d4e */
[----:B--2---:R-:W-:Y:S01]  /*2530*/  @!P3 LEA R4, P1, R21, R4, 0x1 ;  /* 0x000000041504b211 */ /* 0x004fe200078208ff */
[----:B------:R-:W-:Y:S02]  /*2540*/  ULDC.64 UR8, c[0x0][0x250] ;  /* 0x0000940000087ab9 */ /* 0x000fe40000000a00 */
[----:B------:R-:W-:Y:S01]  /*2550*/  IMAD R19, R19, UR8, RZ ;  /* 0x0000000813137c24 */ /* 0x000fe2000f8e02ff */
[----:B------:R-:W-:Y:S01]  /*2560*/  @!P3 LEA.HI.X R5, R21, R5, R8, 0x1, P1 ;  /* 0x000000051505b211 */ /* 0x000fe200008f0c08 */
[----:B------:R-:W-:Y:S01]  /*2570*/  IMAD.U32 R8, RZ, RZ, UR10 ;  /* 0x0000000aff087e24 */ /* 0x000fe2000f8e00ff */
[----:B------:R-:W-:Y:S01]  /*2580*/  @!P6 MOV R21, 0x400 ;  /* 0x000004000015e802 */ /* 0x000fe20000000f00 */
[----:B------:R-:W-:-:S02]  /*2590*/  IMAD R19, R22, UR9, R19 ;  /* 0x0000000916137c24 */ /* 0x000fc4000f8e0213 */
[----:B------:R2:W-:Y:S02]  /*25a0*/  @!P3 LDGSTS.E.BYPASS.LTC128B.128 [R14+0x3000], desc[UR14][R4.64] ;  /* 0x03000000040ebfae */ /* 0x0005e4000b901d4e */
[----:B------:R-:W-:Y:S02]  /*25b0*/  @!P2 LEA R8, P4, R8, R165, 0x6 ;  /* 0x000000a50808a211 */ /* 0x000fe400078830ff */
[----:B---3--:R-:W-:Y:S02]  /*25c0*/  @!P6 LEA R9, R9, R21, 0x18 ;  /* 0x000000150909e211 */ /* 0x008fe400078ec0ff */
[----:B------:R-:W-:Y:S01]  /*25d0*/  @!P2 MOV R34, 0x400 ;  /* 0x000004000022a802 */ /* 0x000fe20000000f00 */
[----:B-1----:R-:W-:Y:S01]  /*25e0*/  @!P6 VIADD R0, R29, UR6 ;  /* 0x000000061d00ec36 */ /* 0x002fe20008000000 */
[----:B----4-:R-:W-:-:S04]  /*25f0*/  @!P6 LEA R30, P5, R28, R6, 0x1 ;  /* 0x000000061c1ee211 */ /* 0x010fc800078a08ff */
[----:B------:R-:W-:Y:S01]  /*2600*/  @!P6 LEA.HI.X R31, R28, R7, R0, 0x1, P5 ;  /* 0x000000071c1fe211 */ /* 0x000fe200028f0c00 */
[----:B-----5:R-:W-:Y:S01]  /*2610*/  IMAD.U32 R13, RZ, RZ, UR10 ;  /* 0x0000000aff0d7e24 */ /* 0x020fe2000f8e00ff */
[C---:B------:R-:W-:Y:S01]  /*2620*/  IADD3 R15, R20.reuse, 0x50, RZ ;  /* 0x00000050140f7810 */ /* 0x040fe20007ffe0ff */
[----:B------:R-:W-:Y:S02]  /*2630*/  IMAD.U32 R12, RZ, RZ, UR11 ;  /* 0x0000000bff0c7e24 */ /* 0x000fe4000f8e00ff */
[----:B------:R-:W-:Y:S01]  /*2640*/  @!P6 IMAD R0, R23, 0x2, R9 ;  /* 0x000000021700e824 */ /* 0x000fe200078e0209 */
[----:B------:R-:W-:Y:S01]  /*2650*/  ISETP.GE.AND P3, PT, R15, UR23, PT ;  /* 0x000000170f007c0c */ /* 0x000fe2000bf66270 */
[----:B------:R-:W1:Y:S01]  /*2660*/  @!P2 S2R R9, SR_CgaCtaId ;  /* 0x000000000009a919 */ /* 0x000e620000008800 */
[----:B------:R-:W-:Y:S01]  /*2670*/  @!P2 LEA.HI.X R6, R13, R164, R12, 0x6, P4 ;  /* 0x000000a40d06a211 */ /* 0x000fe200020f340c */
[C---:B------:R-:W-:Y:S01]  /*2680*/  VIADD R13, R20.reuse, 0x70 ;  /* 0x00000070140d7836 */ /* 0x040fe20000000000 */
[C---:B------:R-:W-:Y:S01]  /*2690*/  IADD3 R12, R20.reuse, 0x80, RZ ;  /* 0x00000080140c7810 */ /* 0x040fe20007ffe0ff */
[----:B--2---:R-:W2:Y:S01]  /*26a0*/  @!P2 LDC.64 R4, c[0x0][0x218] ;  /* 0x00008600ff04ab82 */ /* 0x004ea20000000a00 */
[----:B------:R3:W-:Y:S01]  /*26b0*/  @!P6 LDGSTS.E.BYPASS.LTC128B.128 [R0+0x3800], desc[UR14][R30.64] ;  /* 0x038000001e00efae */ /* 0x0007e2000b901d4e */
[----:B------:R-:W-:Y:S01]  /*26c0*/  VIADD R14, R20, 0x60 ;  /* 0x00000060140e7836 */ /* 0x000fe20000000000 */
[----:B------:R-:W-:-:S02]  /*26d0*/  ISETP.GE.AND P6, PT, R13, UR23, PT ;  /* 0x000000170d007c0c */ /* 0x000fc4000bfc6270 */
[----:B------:R-:W-:Y:S02]  /*26e0*/  ISETP.GE.AND P5, PT, R12, UR23, PT ;  /* 0x000000170c007c0c */ /* 0x000fe4000bfa6270 */
[----:B------:R-:W-:Y:S01]  /*26f0*/  ISETP.GE.AND P1, PT, R14, UR23, PT ;  /* 0x000000170e007c0c */ /* 0x000fe2000bf26270 */
[----:B------:R-:W4:Y:S01]  /*2700*/  @!P3 S2R R21, SR_CgaCtaId ;  /* 0x000000000015b919 */ /* 0x000f220000008800 */
[----:B------:R-:W-:Y:S01]  /*2710*/  VOTEU.ALL UP0, P3 ;  /* 0x00000000003f7886 */ /* 0x000fe20001800000 */
[----:B------:R-:W-:-:S04]  /*2720*/  @!P3 IMAD.MOV.U32 R35, RZ, RZ, R164 ;  /* 0x000000ffff23b224 */ /* 0x000fc800078e00a4 */
[----:B------:R-:W-:Y:S02]  /*2730*/  @!UP0 UIMAD UR6, UR11, 0x50, URZ ;  /* 0x000000500b0688a4 */ /* 0x000fe4000f8e023f */
[--C-:B------:R-:W-:Y:S02]  /*2740*/  @!P6 IMAD.MOV.U32 R40, RZ, RZ, R165.reuse ;  /* 0x000000ffff28e224 */ /* 0x100fe400078e00a5 */
[----:B------:R-:W5:Y:S01]  /*2750*/  @!P5 S2R R29, SR_CgaCtaId ;  /* 0x00000000001dd919 */ /* 0x000f620000008800 */
[--C-:B------:R-:W-:Y:S01]  /*2760*/  @!P6 IMAD.MOV.U32 R41, RZ, RZ, R164.reuse ;  /* 0x000000ffff29e224 */ /* 0x100fe200078e00a4 */
[----:B------:R-:W-:Y:S01]  /*2770*/  VOTEU.ALL UP0, P1 ;  /* 0x00000000003f7886 */ /* 0x000fe20000800000 */
[----:B------:R-:W-:Y:S01]  /*2780*/  @!P1 IMAD.MOV.U32 R38, RZ, RZ, R165 ;  /* 0x000000ffff269224 */ /* 0x000fe200078e00a5 */
[----:B------:R-:W5:Y:S01]  /*2790*/  @!P1 S2R R27, SR_CgaCtaId ;  /* 0x00000000001b9919 */ /* 0x000f620000008800 */
[----:B------:R-:W-:Y:S01]  /*27a0*/  @!P1 IMAD.MOV.U32 R39, RZ, RZ, R164 ;  /* 0x000000ffff279224 */ /* 0x000fe200078e00a4 */
[----:B--2---:R-:W-:Y:S01]  /*27b0*/  @!P2 LEA R32, P4, R8, R4, 0x1 ;  /* 0x000000040820a211 */ /* 0x004fe200078808ff */
[----:B---3--:R-:W-:-:S03]  /*27c0*/  VIADD R0, R20, 0x90 ;  /* 0x0000009014007836 */ /* 0x008fc60000000000 */
[----:B------:R-:W-:Y:S01]  /*27d0*/  @!P2 LEA.HI.X R33, R8, R5, R6, 0x1, P4 ;  /* 0x000000050821a211 */ /* 0x000fe200020f0c06 */
[----:B------:R-:W2:Y:S01]  /*27e0*/  @!P6 S2R R30, SR_CgaCtaId ;  /* 0x00000000001ee919 */ /* 0x000ea20000008800 */
[----:B------:R-:W3:Y:S01]  /*27f0*/  @!P3 LDC.64 R6, c[0x0][0x218] ;  /* 0x00008600ff06bb82 */ /* 0x000ee20000000a00 */
[----:B------:R-:W-:Y:S02]  /*2800*/  @!P3 MOV R8, 0x400 ;  /* 0x000004000008b802 */ /* 0x000fe40000000f00 */
[----:B------:R-:W-:Y:S02]  /*2810*/  ISETP.GE.AND P4, PT, R0, UR23, PT ;  /* 0x0000001700007c0c */ /* 0x000fe4000bf86270 */
[----:B-1----:R-:W-:Y:S01]  /*2820*/  @!P2 LEA R9, R9, R34, 0x18 ;  /* 0x000000220909a211 */ /* 0x002fe200078ec0ff */
[----:B------:R-:W-:Y:S01]  /*2830*/  @!P3 IMAD.MOV.U32 R34, RZ, RZ, R165 ;  /* 0x000000ffff22b224 */ /* 0x000fe200078e00a5 */
[----:B------:R-:W-:Y:S01]  /*2840*/  @!P1 MOV R31, 0x400 ;  /* 0x00000400001f9802 */ /* 0x000fe20000000f00 */
[----:B------:R-:W1:Y:S01]  /*2850*/  @!P1 LDC.64 R4, c[0x0][0x218] ;  /* 0x00008600ff049b82 */ /* 0x000e620000000a00 */
[----:B----4-:R-:W-:Y:S01]  /*2860*/  @!P3 LEA R21, R21, R8, 0x18 ;  /* 0x000000081515b211 */ /* 0x010fe200078ec0ff */
[----:B------:R-:W-:-:S02]  /*2870*/  IMAD.U32 R8, RZ, RZ, UR10 ;  /* 0x0000000aff087e24 */ /* 0x000fc4000f8e00ff */
[----:B------:R-:W-:Y:S02]  /*2880*/  @!P2 IMAD R9, R23, 0x2, R9 ;  /* 0x000000021709a824 */ /* 0x000fe400078e0209 */
[----:B------:R-:W-:Y:S02]  /*2890*/  @!P3 IMAD.WIDE.U32 R36, R8, 0x50, R34 ;  /* 0x000000500824b825 */ /* 0x000fe400078e0022 */
[----:B------:R-:W4:Y:S02]  /*28a0*/  @!P4 S2R R28, SR_CgaCtaId ;  /* 0x00000000001cc919 */ /* 0x000f240000008800 */
[----:B------:R-:W-:Y:S01]  /*28b0*/  IMAD.U32 R34, RZ, RZ, UR10 ;  /* 0x0000000aff227e24 */ /* 0x000fe2000f8e00ff */
[----:B------:R-:W-:Y:S01]  /*28c0*/  @!P3 IADD3 R8, R37, UR6, RZ ;  /* 0x000000062508bc10 */ /* 0x000fe2000fffe0ff */
[----:B------:R3:W-:Y:S01]  /*28d0*/  @!P2 LDGSTS.E.BYPASS.LTC128B.128 [R9+0x4000], desc[UR14][R32.64] ;  /* 0x040000002009afae */ /* 0x0007e2000b901d4e */
[----:B------:R-:W-:Y:S01]  /*28e0*/  @!UP0 UIMAD UR6, UR11, 0x60, URZ ;  /* 0x000000600b0688a4 */ /* 0x000fe2000f8e023f */
[----:B------:R-:W-:Y:S01]  /*28f0*/  @!P1 IMAD.WIDE.U32 R34, R34, 0x60, R38 ;  /* 0x0000006022229825 */ /* 0x000fe200078e0026 */
[----:B------:R-:W-:Y:S01]  /*2900*/  VOTEU.ALL UP0, P6 ;  /* 0x00000000003f7886 */ /* 0x000fe20003000000 */
[----:B-----5:R-:W-:-:S02]  /*2910*/  @!P1 LEA R27, R27, R31, 0x18 ;  /* 0x0000001f1b1b9211 */ /* 0x020fc400078ec0ff */
[----:B------:R-:W-:Y:S01]  /*2920*/  MOV R31, UR11 ;  /* 0x0000000b001f7c02 */ /* 0x000fe20008000f00 */
[----:B------:R-:W-:Y:S02]  /*2930*/  IMAD.U32 R38, RZ, RZ, UR10 ;  /* 0x0000000aff267e24 */ /* 0x000fe4000f8e00ff */
[----:B------:R-:W-:Y:S02]  /*2940*/  @!P1 IMAD R27, R23, 0x2, R27 ;  /* 0x00000002171b9824 */ /* 0x000fe400078e021b */
[----:B------:R-:W-:Y:S01]  /*2950*/  @!P6 IMAD.WIDE.U32 R38, R38, 0x70, R40 ;  /* 0x000000702626e825 */ /* 0x000fe200078e0028 */
[----:B---3--:R-:W-:-:S03]  /*2960*/  @!P3 LEA R32, P2, R36, R6, 0x1 ;  /* 0x000000062420b211 */ /* 0x008fc600078408ff */
[----:B------:R-:W-:Y:S01]  /*2970*/  @!P1 VIADD R6, R35, UR6 ;  /* 0x0000000623069c36 */ /* 0x000fe20008000000 */
[----:B------:R-:W-:Y:S01]  /*2980*/  @!P6 MOV R9, 0x400 ;  /* 0x000004000009e802 */ /* 0x000fe20000000f00 */
[----:B------:R-:W-:Y:S01]  /*2990*/  @!P3 IMAD R35, R23, 0x2, R21 ;  /* 0x000000021723b824 */ /* 0x000fe200078e0215 */
[----:B------:R-:W-:Y:S01]  /*29a0*/  @!P3 LEA.HI.X R33, R36, R7, R8, 0x1, P2 ;  /* 0x000000072421b211 */ /* 0x000fe200010f0c08 */
[----:B------:R-:W-:Y:S01]  /*29b0*/  VIADD R21, R20, 0xa0 ;  /* 0x000000a014157836 */ /* 0x000fe20000000000 */
[----:B------:R-:W-:Y:S01]  /*29c0*/  @!P5 MOV R8, 0x400 ;  /* 0x000004000008d802 */ /* 0x000fe20000000f00 */
[----:B------:R-:W-:Y:S01]  /*29d0*/  @!UP0 UIMAD UR6, UR11, 0x70, URZ ;  /* 0x000000700b0688a4 */ /* 0x000fe2000f8e023f */
[----:B------:R-:W-:Y:S01]  /*29e0*/  @!P4 MOV R7, 0x400 ;  /* 0x000004000007c802 */ /* 0x000fe20000000f00 */
[----:B------:R3:W-:Y:S01]  /*29f0*/  @!P3 LDGSTS.E.BYPASS.LTC128B.128 [R35+0x4800], desc[UR14][R32.64] ;  /* 0x048000002023bfae */ /* 0x0007e2000b901d4e */
[----:B--2---:R-:W-:Y:S01]  /*2a00*/  @!P6 LEA R30, R30, R9, 0x18 ;  /* 0x000000091e1ee211 */ /* 0x004fe200078ec0ff */
[----:B------:R-:W-:Y:S01]  /*2a10*/  VOTEU.ALL UP0, P4 ;  /* 0x00000000003f7886 */ /* 0x000fe20002000000 */
[----:B------:R-:W-:-:S02]  /*2a20*/  @!P5 LEA R29, R29, R8, 0x18 ;  /* 0x000000081d1dd211 */ /* 0x000fc400078ec0ff */
[----:B-1----:R-:W-:Y:S01]  /*2a30*/  @!P1 LEA R36, P2, R34, R4, 0x1 ;  /* 0x0000000422249211 */ /* 0x002fe200078408ff */
[----:B------:R-:W1:Y:S01]  /*2a40*/  @!P6 LDC.64 R8, c[0x0][0x218] ;  /* 0x00008600ff08eb82 */ /* 0x000e620000000a00 */
[----:B----4-:R-:W-:Y:S01]  /*2a50*/  @!P4 LEA R28, R28, R7, 0x18 ;  /* 0x000000071c1cc211 */ /* 0x010fe200078ec0ff */
[----:B------:R-:W-:Y:S01]  /*2a60*/  IMAD.U32 R4, RZ, RZ, UR10 ;  /* 0x0000000aff047e24 */ /* 0x000fe2000f8e00ff */
[----:B------:R-:W-:Y:S01]  /*2a70*/  @!P1 LEA.HI.X R37, R34, R5, R6, 0x1, P2 ;  /* 0x0000000522259211 */ /* 0x000fe200010f0c06 */
[----:B------:R-:W-:Y:S01]  /*2a80*/  IMAD.U32 R34, RZ, RZ, UR10 ;  /* 0x0000000aff227e24 */ /* 0x000fe2000f8e00ff */
[----:B------:R-:W-:Y:S01]  /*2a90*/  ISETP.GE.AND P3, PT, R21, UR23, PT ;  /* 0x0000001715007c0c */ /* 0x000fe2000bf66270 */
[C---:B------:R-:W-:Y:S01]  /*2aa0*/  @!P5 IMAD R29, R23.reuse, 0x2, R29 ;  /* 0x00000002171dd824 */ /* 0x040fe200078e021d */
[C---:B------:R-:W-:Y:S01]  /*2ab0*/  @!P6 LEA R30, R23.reuse, R30, 0x1 ;  /* 0x0000001e171ee211 */ /* 0x040fe200078e08ff */
[----:B------:R-:W2:Y:S01]  /*2ac0*/  @!P5 LDC.64 R6, c[0x0][0x218] ;  /* 0x00008600ff06db82 */ /* 0x000ea20000000a00 */
[----:B------:R-:W-:Y:S01]  /*2ad0*/  @!P5 LEA R34, P2, R34, R165, 0x7 ;  /* 0x000000a52222d211 */ /* 0x000fe200078438ff */
[----:B------:R4:W-:Y:S01]  /*2ae0*/  @!P1 LDGSTS.E.BYPASS.LTC128B.128 [R27+0x5000], desc[UR14][R36.64] ;  /* 0x05000000241b9fae */ /* 0x0009e2000b901d4e */
[----:B------:R-:W-:-:S02]  /*2af0*/  @!P4 IMAD R28, R23, 0x2, R28 ;  /* 0x00000002171cc824 */ /* 0x000fc400078e021c */
[----:B------:R-:W-:-:S03]  /*2b00*/  @!P5 LEA.HI.X R31, R4, R164, R31, 0x7, P2 ;  /* 0x000000a4041fd211 */ /* 0x000fc600010f3c1f */
[----:B------:R-:W5:Y:S01]  /*2b10*/  @!P4 LDC.64 R4, c[0x0][0x218] ;  /* 0x00008600ff04cb82 */ /* 0x000f620000000a00 */
[----:B---3--:R-:W-:Y:S01]  /*2b20*/  @!P6 VIADD R33, R39, UR6 ;  /* 0x000000062721ec36 */ /* 0x008fe20008000000 */
[----:B------:R-:W-:Y:S01]  /*2b30*/  @!UP0 UIMAD UR6, UR11, 0x90, URZ ;  /* 0x000000900b0688a4 */ /* 0x000fe2000f8e023f */
[----:B------:R-:W-:Y:S01]  /*2b40*/  IMAD.U32 R32, RZ, RZ, UR10 ;  /* 0x0000000aff207e24 */ /* 0x000fe2000f8e00ff */
[----:B-1----:R-:W-:Y:S01]  /*2b50*/  @!P6 LEA R8, P1, R38, R8, 0x1 ;  /* 0x000000082608e211 */ /* 0x002fe200078208ff */
[----:B------:R-:W-:-:S03]  /*2b60*/  VOTEU.ALL UP0, P3 ;  /* 0x00000000003f7886 */ /* 0x000fc60001800000 */
[----:B------:R-:W-:Y:S01]  /*2b70*/  @!P6 LEA.HI.X R9, R38, R9, R33, 0x1, P1 ;  /* 0x000000092609e211 */ /* 0x000fe200008f0c21 */
[----:B------:R-:W-:Y:S01]  /*2b80*/  @!P3 IMAD.MOV.U32 R33, RZ, RZ, R164 ;  /* 0x000000ffff21b224 */ /* 0x000fe200078e00a4 */
[----:B--2---:R-:W-:-:S03]  /*2b90*/  @!P5 LEA R38, P2, R34, R6, 0x1 ;  /* 0x000000062226d211 */ /* 0x004fc600078408ff */
[----:B------:R1:W-:Y:S01]  /*2ba0*/  @!P6 LDGSTS.E.BYPASS.LTC128B.128 [R30+0x5800], desc[UR14][R8.64] ;  /* 0x05800000081eefae */ /* 0x0003e2000b901d4e */
[----:B------:R-:W-:Y:S01]  /*2bb0*/  @!P5 LEA.HI.X R39, R34, R7, R31, 0x1, P2 ;  /* 0x000000072227d211 */ /* 0x000fe200010f0c1f */
[----:B----4-:R-:W-:Y:S01]  /*2bc0*/  @!P4 IMAD.MOV.U32 R36, RZ, RZ, R165 ;  /* 0x000000ffff24c224 */ /* 0x010fe200078e00a5 */
[----:B------:R-:W2:Y:S01]  /*2bd0*/  @!P3 LDC.64 R6, c[0x0][0x218] ;  /* 0x00008600ff06bb82 */ /* 0x000ea20000000a00 */
[----:B------:R-:W-:Y:S01]  /*2be0*/  @!P4 IMAD.MOV.U32 R37, RZ, RZ, R164 ;  /* 0x000000ffff25c224 */ /* 0x000fe200078e00a4 */
[----:B------:R-:W-:Y:S01]  /*2bf0*/  MOV R27, UR10 ;  /* 0x0000000a001b7c02 */ /* 0x000fe20008000f00 */
[----:B------:R3:W-:Y:S01]  /*2c00*/  @!P5 LDGSTS.E.BYPASS.LTC128B.128 [R29+0x6000], desc[UR14][R38.64] ;  /* 0x06000000261ddfae */ /* 0x0007e2000b901d4e */
[----:B------:R-:W-:-:S04]  /*2c10*/  @!P4 IMAD.WIDE.U32 R36, R32, 0x90, R36 ;  /* 0x000000902024c825 */ /* 0x000fc800078e0024 */
[----:B------:R-:W-:Y:S01]  /*2c20*/  @!P3 IMAD.MOV.U32 R32, RZ, RZ, R165 ;  /* 0x000000ffff20b224 */ /* 0x000fe200078e00a5 */
[----:B-----5:R-:W-:-:S03]  /*2c30*/  @!P4 LEA R4, P1, R36, R4, 0x1 ;  /* 0x000000042404c211 */ /* 0x020fc600078208ff */
[----:B------:R-:W-:-:S04]  /*2c40*/  @!P3 IMAD.WIDE.U32 R32, R27, 0xa0, R32 ;  /* 0x000000a01b20b825 */ /* 0x000fc800078e0020 */
[----:B------:R-:W-:Y:S01]  /*2c50*/  @!P4 VIADD R27, R37, UR6 ;  /* 0x00000006251bcc36 */ /* 0x000fe20008000000 */
[----:B------:R-:W-:-:S04]  /*2c60*/  @!UP0 UIMAD UR6, UR11, 0xa0, URZ ;  /* 0x000000a00b0688a4 */ /* 0x000fc8000f8e023f */
[----:B------:R-:W-:Y:S01]  /*2c70*/  @!P4 LEA.HI.X R5, R36, R5, R27, 0x1, P1 ;  /* 0x000000052405c211 */ /* 0x000fe200008f0c1b */
[C---:B-1----:R-:W-:Y:S01]  /*2c80*/  VIADD R30, R20.reuse, 0xb0 ;  /* 0x000000b0141e7836 */ /* 0x042fe20000000000 */
[----:B------:R-:W1:Y:S01]  /*2c90*/  @!P3 S2R R8, SR_CgaCtaId ;  /* 0x000000000008b919 */ /* 0x000e620000008800 */
[----:B------:R-:W-:Y:S01]  /*2ca0*/  VIADD R27, R20, 0xe0 ;  /* 0x000000e0141b7836 */ /* 0x000fe20000000000 */
[----:B------:R-:W-:Y:S01]  /*2cb0*/  @!P3 MOV R9, 0x400 ;  /* 0x000004000009b802 */ /* 0x000fe20000000f00 */
[----:B------:R4:W-:Y:S01]  /*2cc0*/  @!P4 LDGSTS.E.BYPASS.LTC128B.128 [R28+0x6800], desc[UR14][R4.64] ;  /* 0x06800000041ccfae */ /* 0x0009e2000b901d4e */
[----:B------:R-:W-:Y:S01]  /*2cd0*/  ISETP.GE.AND P1, PT, R30, UR23, PT ;  /* 0x000000171e007c0c */ /* 0x000fe2000bf26270 */
[----:B---3--:R-:W-:Y:S01]  /*2ce0*/  VIADD R29, R20, 0xc0 ;  /* 0x000000c0141d7836 */ /* 0x008fe20000000000 */
[----:B------:R-:W-:Y:S01]  /*2cf0*/  IADD3 R36, P4, R26, UR24, RZ ;  /* 0x000000181a247c10 */ /* 0x000fe2000ff9e0ff */
[----:B------:R-:W-:Y:S01]  /*2d00*/  UIMAD.WIDE.U32 UR24, UR8, 0x20, URZ ;  /* 0x00000020081878a5 */ /* 0x000fe2000f8e003f */
[----:B------:R-:W-:-:S02]  /*2d10*/  IADD3 R26, R20, 0xf0, RZ ;  /* 0x000000f0141a7810 */ /* 0x000fc40007ffe0ff */
[----:B------:R-:W-:Y:S02]  /*2d20*/  IADD3.X R37, R25, UR22, RZ, P4, !PT ;  /* 0x0000001619257c10 */ /* 0x000fe4000a7fe4ff */
[----:B--2---:R-:W-:Y:S02]  /*2d30*/  @!P3 LEA R38, P4, R32, R6, 0x1 ;  /* 0x000000062026b211 */ /* 0x004fe400078808ff */
[----:B------:R-:W-:Y:S02]  /*2d40*/  ISETP.GE.AND P2, PT, R29, UR23, PT ;  /* 0x000000171d007c0c */ /* 0x000fe4000bf46270 */
[----:B------:R-:W-:Y:S01]  /*2d50*/  ISETP.GE.AND P5, PT, R27, UR23, PT ;  /* 0x000000171b007c0c */ /* 0x000fe2000bfa6270 */
[----:B------:R-:W2:Y:S01]  /*2d60*/  @!P1 S2R R34, SR_CgaCtaId ;  /* 0x0000000000229919 */ /* 0x000ea20000008800 */
[----:B------:R-:W-:-:S09]  /*2d70*/  VOTEU.ALL UP0, P1 ;  /* 0x00000000003f7886 */ /* 0x000fd20000800000 */
[----:B------:R-:W3:Y:S02]  /*2d80*/  @!P2 S2R R31, SR_CgaCtaId ;  /* 0x00000000001fa919 */ /* 0x000ee40000008800 */
[----:B------:R-:W-:Y:S01]  /*2d90*/  @!P5 MOV R43, R164 ;  /* 0x000000a4002bd202 */ /* 0x000fe20000000f00 */
[----:B----4-:R-:W-:Y:S01]  /*2da0*/  VIADD R28, R20, 0xd0 ;  /* 0x000000d0141c7836 */ /* 0x010fe20000000000 */
[----:B-1----:R-:W-:Y:S01]  /*2db0*/  @!P3 LEA R9, R8, R9, 0x18 ;  /* 0x000000090809b211 */ /* 0x002fe200078ec0ff */
[----:B------:R-:W-:Y:S01]  /*2dc0*/  @!P3 VIADD R4, R33, UR6 ;  /* 0x000000062104bc36 */ /* 0x000fe20008000000 */
[----:B------:R-:W-:Y:S01]  /*2dd0*/  @!UP0 UIMAD UR6, UR11, 0xb0, URZ ;  /* 0x000000b00b0688a4 */ /* 0x000fe2000f8e023f */
[----:B------:R-:W-:Y:S01]  /*2de0*/  IMAD.U32 R8, RZ, RZ, UR10 ;  /* 0x0000000aff087e24 */ /* 0x000fe2000f8e00ff */
[----:B------:R-:W-:Y:S01]  /*2df0*/  ISETP.GE.AND P6, PT, R28, UR23, PT ;  /* 0x000000171c007c0c */ /* 0x000fe2000bfc6270 */
[----:B------:R-:W-:Y:S01]  /*2e00*/  @!P1 IMAD.MOV.U32 R33, RZ, RZ, R164 ;  /* 0x000000ffff219224 */ /* 0x000fe200078e00a4 */
[----:B------:R-:W-:Y:S01]  /*2e10*/  @!P3 LEA.HI.X R39, R32, R7, R4, 0x1, P4 ;  /* 0x000000072027b211 */ /* 0x000fe200020f0c04 */
[----:B------:R-:W-:Y:S01]  /*2e20*/  @!P1 IMAD.MOV.U32 R32, RZ, RZ, R165 ;  /* 0x000000ffff209224 */ /* 0x000fe200078e00a5 */
[----:B------:R-:W-:Y:S01]  /*2e30*/  ISETP.GE.AND P4, PT, R26, UR23, PT ;  /* 0x000000171a007c0c */ /* 0x000fe2000bf86270 */
[----:B------:R-:W1:Y:S01]  /*2e40*/  @!P1 LDC.64 R4, c[0x0][0x218] ;  /* 0x00008600ff049b82 */ /* 0x000e620000000a00 */
[----:B------:R-:W4:Y:S01]  /*2e50*/  @!P5 S2R R7, SR_CgaCtaId ;  /* 0x000000000007d919 */ /* 0x000f220000008800 */
[----:B------:R-:W-:Y:S01]  /*2e60*/  @!P3 IMAD R9, R23, 0x2, R9 ;  /* 0x000000021709b824 */ /* 0x000fe200078e0209 */
[----:B------:R-:W-:Y:S01]  /*2e70*/  VOTEU.ALL UP0, P2 ;  /* 0x00000000003f7886 */ /* 0x000fe20001000000 */
[----:B------:R-:W-:Y:S01]  /*2e80*/  @!P1 IMAD.WIDE.U32 R40, R8, 0xb0, R32 ;  /* 0x000000b008289825 */ /* 0x000fe200078e0020 */
[----:B------:R-:W-:-:S02]  /*2e90*/  VOTEU.ALL UP1, P5 ;  /* 0x00000000003f7886 */ /* 0x000fc40002820000 */
[----:B------:R5:W-:Y:S01]  /*2ea0*/  @!P3 LDGSTS.E.BYPASS.LTC128B.128 [R9+0x7000], desc[UR14][R38.64] ;  /* 0x070000002609bfae */ /* 0x000be2000b901d4e */
[----:B------:R-:W-:Y:S01]  /*2eb0*/  @!P1 VIADD R8, R41, UR6 ;  /* 0x0000000629089c36 */ /* 0x000fe20008000000 */
[----:B------:R-:W-:Y:S01]  /*2ec0*/  ULDC.64 UR6, c[0x0][0x268] ;  /* 0x00009a0000067ab9 */ /* 0x000fe20000000a00 */
[----:B------:R-:W-:Y:S01]  /*2ed0*/  @!P5 IMAD.MOV.U32 R42, RZ, RZ, R165 ;  /* 0x000000ffff2ad224 */ /* 0x000fe200078e00a5 */
[----:B------:R-:W4:Y:S01]  /*2ee0*/  @!P6 S2R R25, SR_CgaCtaId ;  /* 0x000000000019e919 */ /* 0x000f220000008800 */
[----:B------:R-:W-:Y:S02]  /*2ef0*/  IMAD R11, R11, UR6, RZ ;  /* 0x000000060b0b7c24 */ /* 0x000fe4000f8e02ff */
[----:B------:R-:W-:Y:S01]  /*2f00*/  IMAD.WIDE.U32 R36, R24, UR6, R36 ;  /* 0x0000000618247c25 */ /* 0x000fe2000f8e0024 */
[----:B------:R-:W4:Y:S01]  /*2f10*/  @!P4 S2R R6, SR_CgaCtaId ;  /* 0x000000000006c919 */ /* 0x000f220000008800 */
[----:B------:R-:W-:Y:S01]  /*2f20*/  @!UP0 UIMAD UR6, UR11, 0xc0, URZ ;  /* 0x000000c00b0688a4 */ /* 0x000fe2000f8e023f */
[----:B------:R-:W-:Y:S01]  /*2f30*/  VOTEU.ALL UP0, P6 ;  /* 0x00000000003f7886 */ /* 0x000fe20003000000 */
[----:B-1----:R-:W-:-:S02]  /*2f40*/  @!P1 LEA R32, P3, R40, R4, 0x1 ;  /* 0x0000000428209211 */ /* 0x002fc400078608ff */
[----:B------:R-:W-:Y:S02]  /*2f50*/  @!P1 MOV R4, 0x400 ;  /* 0x0000040000049802 */ /* 0x000fe40000000f00 */
[----:B------:R-:W-:Y:S02]  /*2f60*/  @!P1 LEA.HI.X R33, R40, R5, R8, 0x1, P3 ;  /* 0x0000000528219211 */ /* 0x000fe400018f0c08 */
[----:B--2---:R-:W-:Y:S02]  /*2f70*/  @!P1 LEA R34, R34, R4, 0x18 ;  /* 0x0000000422229211 */ /* 0x004fe400078ec0ff */
[----:B------:R-:W-:Y:S02]  /*2f80*/  @!P6 MOV R4, 0x400 ;  /* 0x000004000004e802 */ /* 0x000fe40000000f00 */
[----:B------:R-:W-:Y:S01]  /*2f90*/  @!P2 MOV R8, 0x400 ;  /* 0x000004000008a802 */ /* 0x000fe20000000f00 */
[----:B------:R-:W-:Y:S01]  /*2fa0*/  @!P1 IMAD R34, R23, 0x2, R34 ;  /* 0x0000000217229824 */ /* 0x000fe200078e0222 */
[----:B------:R-:W-:Y:S01]  /*2fb0*/  @!P5 MOV R5, 0x400 ;  /* 0x000004000005d802 */ /* 0x000fe20000000f00 */
[----:B-----5:R-:W-:Y:S01]  /*2fc0*/  IMAD.U32 R38, RZ, RZ, UR10 ;  /* 0x0000000aff267e24 */ /* 0x020fe2000f8e00ff */
[----:B---3--:R-:W-:-:S02]  /*2fd0*/  @!P2 LEA R31, R31, R8, 0x18 ;  /* 0x000000081f1fa211 */ /* 0x008fc400078ec0ff */
[----:B----4-:R-:W-:Y:S01]  /*2fe0*/  @!P5 LEA R5, R7, R5, 0x18 ;  /* 0x000000050705d211 */ /* 0x010fe200078ec0ff */
[----:B------:R-:W-:Y:S01]  /*2ff0*/  IMAD R7, R24, UR7, R11 ;  /* 0x0000000718077c24 */ /* 0x000fe2000f8e020b */
[----:B------:R-:W-:Y:S01]  /*3000*/  ISETP.GE.AND P3, PT, R10, UR23, PT ;  /* 0x000000170a007c0c */ /* 0x000fe2000bf66270 */
[----:B------:R-:W-:Y:S01]  /*3010*/  @!P2 IMAD R31, R23, 0x2, R31 ;  /* 0x00000002171fa824 */ /* 0x000fe200078e021f */
[----:B------:R-:W-:Y:S01]  /*3020*/  @!P6 LEA R25, R25, R4, 0x18 ;  /* 0x000000041919e211 */ /* 0x000fe200078ec0ff */
[----:B------:R-:W1:Y:S01]  /*3030*/  @!P2 LDC.64 R10, c[0x0][0x218] ;  /* 0x00008600ff0aab82 */ /* 0x000e620000000a00 */
[----:B------:R-:W-:Y:S01]  /*3040*/  @!P4 MOV R4, 0x400 ;  /* 0x000004000004c802 */ /* 0x000fe20000000f00 */
[C---:B------:R-:W-:Y:S01]  /*3050*/  @!P5 IMAD R24, R23.reuse, 0x2, R5 ;  /* 0x000000021718d824 */ /* 0x040fe200078e0205 */
[----:B------:R-:W-:Y:S01]  /*3060*/  MOV R40, UR10 ;  /* 0x0000000a00287c02 */ /* 0x000fe20008000f00 */
[----:B------:R-:W-:Y:S01]  /*3070*/  @!P6 IMAD R25, R23, 0x2, R25 ;  /* 0x000000021719e824 */ /* 0x000fe200078e0219 */
[----:B------:R-:W-:Y:S01]  /*3080*/  @!P4 LEA R4, R6, R4, 0x18 ;  /* 0x000000040604c211 */ /* 0x000fe200078ec0ff */
[----:B------:R-:W-:Y:S01]  /*3090*/  @!P2 IMAD.MOV.U32 R5, RZ, RZ, R164 ;  /* 0x000000ffff05a224 */ /* 0x000fe200078e00a4 */
[----:B------:R2:W-:Y:S01]  /*30a0*/  @!P1 LDGSTS.E.BYPASS.LTC128B.128 [R34+0x7800], desc[UR14][R32.64] ;  /* 0x0780000020229fae */ /* 0x0005e2000b901d4e */
[----:B------:R-:W-:Y:S01]  /*30b0*/  IMAD.IADD R37, R37, 0x1, R7 ;  /* 0x0000000125257824 */ /* 0x000fe200078e0207 */
[----:B------:R-:W3:Y:S01]  /*30c0*/  @!P6 LDC.64 R8, c[0x0][0x218] ;  /* 0x00008600ff08eb82 */ /* 0x000ee20000000a00 */
[----:B------:R-:W-:Y:S01]  /*30d0*/  @!P4 IMAD R23, R23, 0x2, R4 ;  /* 0x000000021717c824 */ /* 0x000fe200078e0204 */
[----:B------:R-:W-:Y:S01]  /*30e0*/  @!P2 MOV R4, R165 ;  /* 0x000000a50004a202 */ /* 0x000fe20000000f00 */
[----:B------:R-:W-:Y:S01]  /*30f0*/  @!P6 IMAD.MOV.U32 R6, RZ, RZ, R165 ;  /* 0x000000ffff06e224 */ /* 0x000fe200078e00a5 */
[----:B------:R-:W-:Y:S01]  /*3100*/  @!UP1 UIMAD UR7, UR11, 0xe0, URZ ;  /* 0x000000e00b0798a4 */ /* 0x000fe2000f8e023f */
[----:B------:R-:W-:-:S02]  /*3110*/  @!P6 IMAD.MOV.U32 R7, RZ, RZ, R164 ;  /* 0x000000ffff07e224 */ /* 0x000fc400078e00a4 */
[----:B------:R-:W-:-:S04]  /*3120*/  @!P2 IMAD.WIDE.U32 R40, R40, 0xc0, R4 ;  /* 0x000000c02828a825 */ /* 0x000fc800078e0004 */
[----:B------:R-:W-:Y:S02]  /*3130*/  IMAD.U32 R4, RZ, RZ, UR10 ;  /* 0x0000000aff047e24 */ /* 0x000fe4000f8e00ff */
[----:B------:R-:W-:Y:S02]  /*3140*/  @!P6 IMAD.WIDE.U32 R38, R38, 0xd0, R6 ;  /* 0x000000d02626e825 */ /* 0x000fe400078e0006 */
[----:B------:R-:W4:Y:S02]  /*3150*/  @!P5 LDC.64 R6, c[0x0][0x218] ;  /* 0x00008600ff06db82 */ /* 0x000f240000000a00 */
[----:B------:R-:W-:-:S04]  /*3160*/  @!P5 IMAD.WIDE.U32 R42, R4, 0xe0, R42 ;  /* 0x000000e0042ad825 */ /* 0x000fc800078e002a */
[----:B------:R-:W-:Y:S02]  /*3170*/  IMAD.WIDE.U32 R36, R22, UR8, R36 ;  /* 0x0000000816247c25 */ /* 0x000fe4000f8e0024 */
[----:B------:R-:W5:Y:S02]  /*3180*/  @!P4 LDC.64 R4, c[0x0][0x218] ;  /* 0x00008600ff04cb82 */ /* 0x000f640000000a00 */
[----:B--2---:R-:W-:Y:S01]  /*3190*/  @!P2 VIADD R32, R41, UR6 ;  /* 0x000000062920ac36 */ /* 0x004fe20008000000 */
[C---:B-1----:R-:W-:Y:S01]  /*31a0*/  @!P2 LEA R34, P1, R40.reuse, R10, 0x1 ;  /* 0x0000000a2822a211 */ /* 0x042fe200078208ff */
[----:B------:R-:W-:Y:S01]  /*31b0*/  @!UP0 UIMAD UR6, UR11, 0xd0, URZ ;  /* 0x000000d00b0688a4 */ /* 0x000fe2000f8e023f */
[----:B------:R-:W-:Y:S01]  /*31c0*/  IMAD.U32 R10, RZ, RZ, UR10 ;  /* 0x0000000aff0a7e24 */ /* 0x000fe2000f8e00ff */
[----:B------:R-:W-:Y:S01]  /*31d0*/  VOTEU.ALL UP0, P4 ;  /* 0x00000000003f7886 */ /* 0x000fe20002000000 */
[----:B------:R-:W-:Y:S01]  /*31e0*/  @!P2 LEA.HI.X R35, R40, R11, R32, 0x1, P1 ;  /* 0x0000000b2823a211 */ /* 0x000fe200008f0c20 */
[----:B------:R-:W-:Y:S01]  /*31f0*/  @!P4 IMAD.MOV.U32 R32, RZ, RZ, R165 ;  /* 0x000000ffff20c224 */ /* 0x000fe200078e00a5 */
[----:B---3--:R-:W-:Y:S01]  /*3200*/  @!P6 LEA R40, P1, R38, R8, 0x1 ;  /* 0x000000082628e211 */ /* 0x008fe200078208ff */
[----:B------:R-:W-:-:S02]  /*3210*/  @!P4 IMAD.MOV.U32 R33, RZ, RZ, R164 ;  /* 0x000000ffff21c224 */ /* 0x000fc400078e00a4 */
[----:B------:R-:W-:Y:S01]  /*3220*/  @!P2 LDGSTS.E.BYPASS.LTC128B.128 [R31+0x8000], desc[UR14][R34.64] ;  /* 0x08000000221fafae */ /* 0x000fe2000b901d4e */
[----:B------:R-:W-:Y:S02]  /*3230*/  @!P5 VIADD R8, R43, UR7 ;  /* 0x000000072b08dc36 */ /* 0x000fe40008000000 */
[----:B------:R-:W-:-:S04]  /*3240*/  @!P4 IMAD.WIDE.U32 R32, R10, 0xf0, R32 ;  /* 0x000000f00a20c825 */ /* 0x000fc800078e0020 */
[----:B------:R-:W-:Y:S01]  /*3250*/  @!P6 VIADD R10, R39, UR6 ;  /* 0x00000006270aec36 */ /* 0x000fe20008000000 */
[----:B------:R-:W-:Y:S01]  /*3260*/  @!UP0 UIMAD UR6, UR11, 0xf0, URZ ;  /* 0x000000f00b0688a4 */ /* 0x000fe2000f8e023f */
[----:B------:R-:W-:Y:S01]  /*3270*/  IMAD.IADD R19, R37, 0x1, R19 ;  /* 0x0000000125137824 */ /* 0x000fe200078e0213 */
[----:B------:R-:W-:Y:S02]  /*3280*/  VOTEU.ALL UP0, P3 ;  /* 0x00000000003f7886 */ /* 0x000fe40001800000 */
[----:B------:R-:W-:Y:S02]  /*3290*/  @!P6 LEA.HI.X R41, R38, R9, R10, 0x1, P1 ;  /* 0x000000092629e211 */ /* 0x000fe400008f0c0a */
[----:B----4-:R-:W-:Y:S02]  /*32a0*/  @!P5 LEA R10, P2, R42, R6, 0x1 ;  /* 0x000000062a0ad211 */ /* 0x010fe400078408ff */
[----:B------:R-:W-:Y:S01]  /*32b0*/  @!P4 IADD3 R6, R33, UR6, RZ ;  /* 0x000000062106cc10 */ /* 0x000fe2000fffe0ff */
[----:B------:R-:W-:Y:S01]  /*32c0*/  @!P6 LDGSTS.E.BYPASS.LTC128B.128 [R25+0x8800], desc[UR14][R40.64] ;  /* 0x088000002819efae */ /* 0x000fe2000b901d4e */
[----:B-----5:R-:W-:Y:S01]  /*32d0*/  @!P4 LEA R4, P1, R32, R4, 0x1 ;  /* 0x000000042004c211 */ /* 0x020fe200078208ff */
[----:B------:R-:W-:Y:S01]  /*32e0*/  ULDC.64 UR6, c[0x0][0x220] ;  /* 0x0000880000067ab9 */ /* 0x000fe20000000a00 */
[----:B------:R-:W-:Y:S01]  /*32f0*/  @!P5 LEA.HI.X R11, R42, R7, R8, 0x1, P2 ;  /* 0x000000072a0bd211 */ /* 0x000fe200010f0c08 */
[----:B------:R-:W-:Y:S01]  /*3300*/  IMAD.U32 R8, RZ, RZ, UR8 ;  /* 0x00000008ff087e24 */ /* 0x000fe2000f8e00ff */
[----:B------:R-:W-:Y:S01]  /*3310*/  @!P4 LEA.HI.X R5, R32, R5, R6, 0x1, P1 ;  /* 0x000000052005c211 */ /* 0x000fe200008f0c06 */
[----:B------:R-:W-:Y:S01]  /*3320*/  IMAD.U32 R6, RZ, RZ, UR8 ;  /* 0x00000008ff067e24 */ /* 0x000fe2000f8e00ff */
[----:B------:R-:W-:Y:S01]  /*3330*/  ISETP.GE.AND P6, PT, R20, UR23, PT ;  /* 0x0000001714007c0c */ /* 0x000fe2000bfc6270 */
[----:B------:R1:W-:Y:S01]  /*3340*/  @!P5 LDGSTS.E.BYPASS.LTC128B.128 [R24+0x9000], desc[UR14][R10.64] ;  /* 0x090000000a18dfae */ /* 0x0003e2000b901d4e */
[----:B------:R-:W-:Y:S01]  /*3350*/  LEA R245, P2, R36, UR6, 0x1 ;  /* 0x0000000624f57c11 */ /* 0x000fe2000f8408ff */
[----:B------:R-:W-:Y:S01]  /*3360*/  USHF.L.U32 UR6, UR9, 0x5, URZ ;  /* 0x0000000509067899 */ /* 0x000fe2000800063f */
[----:B------:R-:W-:Y:S01]  /*3370*/  ISETP.GE.AND P1, PT, R17, UR23, PT ;  /* 0x0000001711007c0c */ /* 0x000fe2000bf26270 */
[----:B------:R2:W-:Y:S01]  /*3380*/  @!P4 LDGSTS.E.BYPASS.LTC128B.128 [R23+0x9800], desc[UR14][R4.64] ;  /* 0x098000000417cfae */ /* 0x0005e2000b901d4e */
[----:B------:R-:W-:-:S02]  /*3390*/  ISETP.GE.AND P4, PT, R18, UR23, PT ;  /* 0x0000001712007c0c */ /* 0x000fc4000bf86270 */
[----:B------:R-:W-:Y:S01]  /*33a0*/  LEA.HI.X R244, R36, UR7, R19, 0x1, P2 ;  /* 0x0000000724f47c11 */ /* 0x000fe200090f0c13 */
[----:B------:R-:W0:Y:S01]  /*33b0*/  LDGDEPBAR ;  /* 0x00000000000079af */ /* 0x000e220000000000 */
[----:B------:R-:W-:Y:S01]  /*33c0*/  MOV R7, UR6 ;  /* 0x0000000600077c02 */ /* 0x000fe20008000f00 */
[----:B------:R-:W-:Y:S01]  /*33d0*/  @!UP0 UIMAD UR6, UR9, 0x60, URZ ;  /* 0x00000060090688a4 */ /* 0x000fe2000f8e023f */
[----:B------:R-:W-:Y:S01]  /*33e0*/  SHF.L.U32 R20, R20, 0x3, RZ ;  /* 0x0000000314147819 */ /* 0x000fe200000006ff */
[--C-:B------:R-:W-:Y:S02]  /*33f0*/  @!P6 IMAD.MOV.U32 R18, RZ, RZ, R245.reuse ;  /* 0x000000ffff12e224 */ /* 0x100fe400078e00f5 */
[----:B------:R-:W-:Y:S02]  /*3400*/  @!P6 IMAD.MOV.U32 R19, RZ, RZ, R244 ;  /* 0x000000ffff13e224 */ /* 0x000fe400078e00f4 */
[----:B------:R-:W-:Y:S02]  /*3410*/  @!P1 LEA R6, P2, R6, R245, 0x6 ;  /* 0x000000f506069211 */ /* 0x000fe400078430ff */
[----:B-1----:R-:W-:Y:S01]  /*3420*/  @!P4 IADD3 R10, P5, R245, UR24, RZ ;  /* 0x00000018f50acc10 */ /* 0x002fe2000ffbe0ff */
[----:B--2---:R-:W-:Y:S01]  /*3430*/  @!P3 IMAD.MOV.U32 R4, RZ, RZ, R245 ;  /* 0x000000ffff04b224 */ /* 0x004fe200078e00f5 */
[----:B------:R-:W-:-:S04]  /*3440*/  DEPBAR.LE SB0, 0x0 ;  /* 0x000080000000791a */ /* 0x000fc80000000000 */
[----:B------:R-:W-:Y:S01]  /*3450*/  BAR.SYNC.DEFER_BLOCKING 0x0 ;  /* 0x0000000000007b1d */ /* 0x000fe20000010000 */
[----:B------:R-:W-:Y:S01]  /*3460*/  @!P3 IMAD.MOV.U32 R5, RZ, RZ, R244 ;  /* 0x000000ffff05b224 */ /* 0x000fe200078e00f4 */
[----:B------:R-:W-:Y:S02]  /*3470*/  @!P4 IADD3.X R11, R244, UR25, R7, P5, !PT ;  /* 0x00000019f40bcc10 */ /* 0x000fe4000affe407 */
[----:B------:R-:W-:Y:S01]  /*3480*/  ISETP.GE.AND P5, PT, R15, UR23, PT ;  /* 0x000000170f007c0c */ /* 0x000fe2000bfa6270 */
[----:B------:R-:W-:-:S04]  /*3490*/  @!P3 IMAD.WIDE.U32 R8, R8, 0x60, R4 ;  /* 0x000000600808b825 */ /* 0x000fc800078e0004 */
[----:B------:R-:W-:Y:S02]  /*34a0*/  IMAD.U32 R5, RZ, RZ, UR8 ;  /* 0x00000008ff057e24 */ /* 0x000fe4000f8e00ff */
[----:B------:R-:W-:Y:S02]  /*34b0*/  IMAD.U32 R4, RZ, RZ, UR9 ;  /* 0x00000009ff047e24 */ /* 0x000fe4000f8e00ff */
[----:B------:R-:W-:-:S03]  /*34c0*/  @!P3 VIADD R9, R9, UR6 ;  /* 0x000000060909bc36 */ /* 0x000fc60008000000 */
[----:B------:R-:W-:Y:S01]  /*34d0*/  @!P1 LEA.HI.X R7, R5, R244, R4, 0x6, P2 ;  /* 0x000000f405079211 */ /* 0x000fe200010f3404 */
[----:B------:R-:W-:Y:S01]  /*34e0*/  IMAD.U32 R4, RZ, RZ, UR8 ;  /* 0x00000008ff047e24 */ /* 0x000fe2000f8e00ff */
[----:B------:R-:W-:Y:S01]  /*34f0*/  ISETP.GE.AND P2, PT, R13, UR23, PT ;  /* 0x000000170d007c0c */ /* 0x000fe2000bf46270 */
[----:B------:R-:W-:Y:S01]  /*3500*/  VOTEU.ALL UP2, P5 ;  /* 0x00000000003f7886 */ /* 0x000fe20002840000 */
[----:B------:R-:W-:Y:S01]  /*3510*/  MOV R5, UR9 ;  /* 0x0000000900057c02 */ /* 0x000fe20008000f00 */
[----:B------:R-:W-:Y:S03]  /*3520*/  @P6 STS.128 [R246+0xa000], RZ ;  /* 0x00a000fff6006388 */ /* 0x000fe60000000c00 */
[----:B------:R-:W-:Y:S01]  /*3530*/  @!UP2 UIMAD UR22, UR9, 0xa0, URZ ;  /* 0x000000a00916a8a4 */ /* 0x000fe2000f8e023f */
[----:B------:R-:W-:Y:S01]  /*3540*/  @!PT LDS RZ, [RZ] ;  /* 0x00000000fffff984 */ /* 0x000fe20000000800 */
[----:B------:R-:W-:Y:S01]  /*3550*/  @!PT LDS RZ, [RZ] ;  /* 0x00000000fffff984 */ /* 0x000fe20000000800 */
[----:B------:R-:W-:Y:S01]  /*3560*/  @!PT LDS RZ, [RZ] ;  /* 0x00000000fffff984 */ /* 0x000fe20000000800 */
[----:B------:R-:W-:Y:S01]  /*3570*/  @!P6 LDGSTS.E.BYPASS.LTC128B.128 [R246+0xa000], desc[UR14][R18.64] ;  /* 0x0a00000012f6efae */ /* 0x000fe2000b901d4e */
[----:B------:R-:W-:Y:S01]  /*3580*/  ISETP.GE.AND P6, PT, R16, UR23, PT ;  /* 0x0000001710007c0c */ /* 0x000fe2000bfc6270 */
[----:B------:R-:W-:-:S04]  /*3590*/  IMAD.U32 R16, RZ, RZ, UR8 ;  /* 0x00000008ff107e24 */ /* 0x000fc8000f8e00ff */
[----:B------:R-:W-:Y:S01]  /*35a0*/  VOTEU.ALL UP0, P2 ;  /* 0x00000000003f7886 */ /* 0x000fe20001000000 */
[----:B------:R-:W-:Y:S04]  /*35b0*/  @P4 STS.128 [R246+0xa800], RZ ;  /* 0x00a800fff6004388 */ /* 0x000fe80000000c00 */
[----:B------:R-:W-:Y:S01]  /*35c0*/  @!PT LDS RZ, [RZ] ;  /* 0x00000000fffff984 */ /* 0x000fe20000000800 */
[----:B------:R-:W-:Y:S01]  /*35d0*/  @!PT LDS RZ, [RZ] ;  /* 0x00000000fffff984 */ /* 0x000fe20000000800 */
[----:B------:R-:W-:Y:S01]  /*35e0*/  @!PT LDS RZ, [RZ] ;  /* 0x00000000fffff984 */ /* 0x000fe20000000800 */
[----:B------:R1:W-:Y:S01]  /*35f0*/  @!P4 LDGSTS.E.BYPASS.LTC128B.128 [R246+0xa800], desc[UR14][R10.64] ;  /* 0x0a8000000af6cfae */ /* 0x0003e2000b901d4e */
[----:B------:R-:W-:Y:S01]  /*3600*/  ISETP.GE.AND P4, PT, R14, UR23, PT ;  /* 0x000000170e007c0c */ /* 0x000fe2000bf86270 */
[----:B------:R-:W-:Y:S01]  /*3610*/  @!UP0 UIMAD UR6, UR9, 0xe0, URZ ;  /* 0x000000e0090688a4 */ /* 0x000fe2000f8e023f */
[----:B------:R-:W-:Y:S01]  /*3620*/  IMAD.U32 R14, RZ, RZ, UR8 ;  /* 0x00000008ff0e7e24 */ /* 0x000fe2000f8e00ff */
[----:B------:R-:W-:Y:S04]  /*3630*/  @P1 STS.128 [R246+0xb000], RZ ;  /* 0x00b000fff6001388 */ /* 0x000fe80000000c00 */
[----:B------:R-:W-:Y:S01]  /*3640*/  @!PT LDS RZ, [RZ] ;  /* 0x00000000fffff984 */ /* 0x000fe20000000800 */
[----:B------:R-:W-:Y:S01]  /*3650*/  @!PT LDS RZ, [RZ] ;  /* 0x00000000fffff984 */ /* 0x000fe20000000800 */
[----:B------:R-:W-:Y:S01]  /*3660*/  @!PT LDS RZ, [RZ] ;  /* 0x00000000fffff984 */ /* 0x000fe20000000800 */
[----:B------:R2:W-:Y:S04]  /*3670*/  @!P1 LDGSTS.E.BYPASS.LTC128B.128 [R246+0xb000], desc[UR14][R6.64] ;  /* 0x0b00000006f69fae */ /* 0x0005e8000b901d4e */
[----:B------:R-:W-:Y:S02]  /*3680*/  @P3 STS.128 [R246+0xb800], RZ ;  /* 0x00b800fff6003388 */ /* 0x000fe40000000c00 */
[----:B------:R-:W-:-:S02]  /*3690*/  VOTEU.ALL UP1, P4 ;  /* 0x00000000003f7886 */ /* 0x000fc40002020000 */
[----:B------:R-:W-:Y:S01]  /*36a0*/  @!PT LDS RZ, [RZ] ;  /* 0x00000000fffff984 */ /* 0x000fe20000000800 */
[----:B------:R-:W-:Y:S01]  /*36b0*/  @!PT LDS RZ, [RZ] ;  /* 0x00000000fffff984 */ /* 0x000fe20000000800 */
[----:B------:R-:W-:Y:S01]  /*36c0*/  @!PT LDS RZ, [RZ] ;  /* 0x00000000fffff984 */ /* 0x000fe20000000800 */
[----:B------:R3:W-:Y:S01]  /*36d0*/  @!P3 LDGSTS.E.BYPASS.LTC128B.128 [R246+0xb800], desc[UR14][R8.64] ;  /* 0x0b80000008f6bfae */ /* 0x0007e2000b901d4e */
[----:B------:R-:W-:Y:S02]  /*36e0*/  ISETP.GE.AND P3, PT, R12, UR23, PT ;  /* 0x000000170c007c0c */ /* 0x000fe4000bf66270 */
[----:B------:R-:W-:Y:S01]  /*36f0*/  @!UP1 UIMAD UR7, UR9, 0xc0, URZ ;  /* 0x000000c0090798a4 */ /* 0x000fe2000f8e023f */
[----:B------:R-:W-:Y:S01]  /*3700*/  @P6 STS.128 [R246+0xc000], RZ ;  /* 0x00c000fff6006388 */ /* 0x000fe20000000c00 */
[----:B------:R-:W-:Y:S02]  /*3710*/  MOV R12, UR8 ;  /* 0x00000008000c7c02 */ /* 0x000fe40008000f00 */
[----:B-1----:R-:W-:Y:S01]  /*3720*/  @!P6 LEA R10, P1, R4, R245, 0x7 ;  /* 0x000000f5040ae211 */ /* 0x002fe200078238ff */
[----:B--2---:R-:W-:Y:S02]  /*3730*/  IMAD.U32 R6, RZ, RZ, UR8 ;  /* 0x00000008ff067e24 */ /* 0x004fe4000f8e00ff */
[----:B------:R-:W-:-:S03]  /*3740*/  @!P5 IMAD.MOV.U32 R7, RZ, RZ, R244 ;  /* 0x000000ffff07d224 */ /* 0x000fc600078e00f4 */
[-C--:B------:R-:W-:Y:S01]  /*3750*/  @!P6 LEA.HI.X R11, R6, R244.reuse, R5, 0x7, P1 ;  /* 0x000000f4060be211 */ /* 0x080fe200008f3c05 */
[--C-:B------:R-:W-:Y:S01]  /*3760*/  @!P5 IMAD.MOV.U32 R6, RZ, RZ, R245.reuse ;  /* 0x000000ffff06d224 */ /* 0x100fe200078e00f5 */
[----:B------:R-:W-:Y:S01]  /*3770*/  ISETP.GE.AND P1, PT, R0, UR23, PT ;  /* 0x0000001700007c0c */ /* 0x000fe2000bf26270 */
[----:B---3--:R-:W-:Y:S02]  /*3780*/  @!P4 IMAD.MOV.U32 R8, RZ, RZ, R245 ;  /* 0x000000ffff08c224 */ /* 0x008fe400078e00f5 */
[----:B------:R-:W-:Y:S01]  /*3790*/  @!P4 IMAD.MOV.U32 R9, RZ, RZ, R244 ;  /* 0x000000ffff09c224 */ /* 0x000fe200078e00f4 */
[----:B------:R-:W-:Y:S01]  /*37a0*/  @!PT LDS RZ, [RZ] ;  /* 0x00000000fffff984 */ /* 0x000fe20000000800 */
[----:B------:R-:W-:Y:S01]  /*37b0*/  @!PT LDS RZ, [RZ] ;  /* 0x00000000fffff984 */ /* 0x000fe20000000800 */
[----:B------:R-:W-:Y:S01]  /*37c0*/  @!PT LDS RZ, [RZ] ;  /* 0x00000000fffff984 */ /* 0x000fe20000000800 */
[----:B------:R1:W-:Y:S01]  /*37d0*/  @!P6 LDGSTS.E.BYPASS.LTC128B.128 [R246+0xc000], desc[UR14][R10.64] ;  /* 0x0c0000000af6efae */ /* 0x0003e2000b901d4e */
[C---:B------:R-:W-:Y:S01]  /*37e0*/  @!P5 IMAD.WIDE.U32 R6, R4.reuse, 0xa0, R6 ;  /* 0x000000a00406d825 */ /* 0x040fe200078e0006 */
[----:B------:R-:W-:Y:S02]  /*37f0*/  ISETP.GE.AND P6, PT, R21, UR23, PT ;  /* 0x0000001715007c0c */ /* 0x000fe4000bfc6270 */
[----:B------:R-:W-:Y:S01]  /*3800*/  @P5 STS.128 [R246+0xc800], RZ ;  /* 0x00c800fff6005388 */ /* 0x000fe20000000c00 */
[----:B------:R-:W-:Y:S01]  /*3810*/  @!P4 IMAD.WIDE.U32 R4, R4, 0xc0, R8 ;  /* 0x000000c00404c825 */ /* 0x000fe200078e0008 */
[----:B------:R-:W-:-:S03]  /*3820*/  @!P2 MOV R9, R244 ;  /* 0x000000f40009a202 */ /* 0x000fc60000000f00 */
[----:B------:R-:W-:Y:S01]  /*3830*/  @!P5 VIADD R7, R7, UR22 ;  /* 0x000000160707dc36 */ /* 0x000fe20008000000 */
[----:B------:R-:W-:Y:S01]  /*3840*/  VOTEU.ALL UP0, P1 ;  /* 0x00000000003f7886 */ /* 0x000fe20000800000 */
[----:B------:R-:W-:Y:S02]  /*3850*/  IMAD.U32 R0, RZ, RZ, UR8 ;  /* 0x00000008ff007e24 */ /* 0x000fe4000f8e00ff */
[----:B------:R-:W-:Y:S01]  /*3860*/  @!P2 IMAD.MOV.U32 R8, RZ, RZ, R245 ;  /* 0x000000ffff08a224 */ /* 0x000fe200078e00f5 */
[----:B------:R-:W-:Y:S01]  /*3870*/  @!PT LDS RZ, [RZ] ;  /* 0x00000000fffff984 */ /* 0x000fe20000000800 */
[----:B------:R-:W-:Y:S01]  /*3880*/  @!PT LDS RZ, [RZ] ;  /* 0x00000000fffff984 */ /* 0x000fe20000000800 */
[----:B------:R-:W-:Y:S01]  /*3890*/  @!PT LDS RZ, [RZ] ;  /* 0x00000000fffff984 */ /* 0x000fe20000000800 */
[----:B------:R2:W-:Y:S01]  /*38a0*/  @!P5 LDGSTS.E.BYPASS.LTC128B.128 [R246+0xc800], desc[UR14][R6.64] ;  /* 0x0c80000006f6dfae */ /* 0x0005e2000b901d4e */
[----:B------:R-:W-:Y:S01]  /*38b0*/  @!P4 VIADD R5, R5, UR7 ;  /* 0x000000070505cc36 */ /* 0x000fe20008000000 */
[----:B------:R-:W-:Y:S01]  /*38c0*/  ISETP.GE.AND P5, PT, R30, UR23, PT ;  /* 0x000000171e007c0c */ /* 0x000fe2000bfa6270 */
[----:B------:R-:W-:Y:S01]  /*38d0*/  @!P2 IMAD.WIDE.U32 R8, R0, 0xe0, R8 ;  /* 0x000000e00008a825 */ /* 0x000fe200078e0008 */
[----:B------:R-:W-:Y:S01]  /*38e0*/  @P4 STS.128 [R246+0xd000], RZ ;  /* 0x00d000fff6004388 */ /* 0x000fe20000000c00 */
[----:B------:R-:W-:-:S02]  /*38f0*/  VOTEU.ALL UP3, P6 ;  /* 0x00000000003f7886 */ /* 0x000fc40003060000 */
[----:B------:R-:W-:Y:S01]  /*3900*/  IMAD.U32 R0, RZ, RZ, UR9 ;  /* 0x00000009ff007e24 */ /* 0x000fe2000f8e00ff */
[----:B------:R-:W-:Y:S01]  /*3910*/  @!PT LDS RZ, [RZ] ;  /* 0x00000000fffff984 */ /* 0x000fe20000000800 */
[----:B------:R-:W-:Y:S01]  /*3920*/  @!PT LDS RZ, [RZ] ;  /* 0x00000000fffff984 */ /* 0x000fe20000000800 */
[----:B------:R-:W-:Y:S01]  /*3930*/  @!PT LDS RZ, [RZ] ;  /* 0x00000000fffff984 */ /* 0x000fe20000000800 */
[----:B------:R3:W-:Y:S01]  /*3940*/  @!P4 LDGSTS.E.BYPASS.LTC128B.128 [R246+0xd000], desc[UR14][R4.64] ;  /* 0x0d00000004f6cfae */ /* 0x0007e2000b901d4e */
[----:B------:R-:W-:Y:S01]  /*3950*/  ISETP.GE.AND P4, PT, R29, UR23, PT ;  /* 0x000000171d007c0c */ /* 0x000fe2000bf86270 */
[----:B------:R-:W-:Y:S02]  /*3960*/  @!UP3 UIMAD UR22, UR9, 0x140, URZ ;  /* 0x000001400916b8a4 */ /* 0x000fe4000f8e023f */
[----:B------:R-:W-:Y:S01]  /*3970*/  @P2 STS.128 [R246+0xd800], RZ ;  /* 0x00d800fff6002388 */ /* 0x000fe20000000c00 */
[----:B-1----:R-:W-:Y:S02]  /*3980*/  @!P2 IMAD.MOV.U32 R10, RZ, RZ, R8 ;  /* 0x000000ffff0aa224 */ /* 0x002fe400078e0008 */
[----:B------:R-:W-:Y:S01]  /*3990*/  @!P2 VIADD R11, R9, UR6 ;  /* 0x00000006090bac36 */ /* 0x000fe20008000000 */
[----:B------:R-:W-:Y:S01]  /*39a0*/  @!UP0 UIMAD UR6, UR9, 0x120, URZ ;  /* 0x00000120090688a4 */ /* 0x000fe2000f8e023f */
[----:B------:R-:W-:-:S03]  /*39b0*/  VOTEU.ALL UP2, P5 ;  /* 0x00000000003f7886 */ /* 0x000fc60002840000 */
[----:B------:R-:W-:Y:S01]  /*39c0*/  @!PT LDS RZ, [RZ] ;  /* 0x00000000fffff984 */ /* 0x000fe20000000800 */
[----:B------:R-:W-:Y:S01]  /*39d0*/  @!PT LDS RZ, [RZ] ;  /* 0x00000000fffff984 */ /* 0x000fe20000000800 */
[----:B------:R-:W-:Y:S01]  /*39e0*/  @!PT LDS RZ, [RZ] ;  /* 0x00000000fffff984 */ /* 0x000fe20000000800 */
[----:B------:R1:W-:Y:S02]  /*39f0*/  @!P2 LDGSTS.E.BYPASS.LTC128B.128 [R246+0xd800], desc[UR14][R10.64] ;  /* 0x0d8000000af6afae */ /* 0x0003e4000b901d4e */
[----:B------:R-:W-:Y:S01]  /*3a00*/  VOTEU.ALL UP1, P4 ;  /* 0x00000000003f7886 */ /* 0x000fe20002020000 */
[----:B------:R-:W-:Y:S01]  /*3a10*/  @!UP2 UIMAD UR7, UR9, 0x160, URZ ;  /* 0x000001600907a8a4 */ /* 0x000fe2000f8e023f */
[----:B------:R-:W-:Y:S01]  /*3a20*/  @P3 STS.128 [R246+0xe000], RZ ;  /* 0x00e000fff6003388 */ /* 0x000fe20000000c00 */
[CC--:B--2---:R-:W-:Y:S02]  /*3a30*/  LEA.HI R6, R191.reuse, R2.reuse, RZ, 0x4 ;  /* 0x00000002bf067211 */ /* 0x0c4fe400078f20ff */
[----:B------:R-:W-:Y:S02]  /*3a40*/  LEA.HI R191, R191, R2, RZ, 0x5 ;  /* 0x00000002bfbf7211 */ /* 0x000fe400078f28ff */
[----:B------:R-:W-:Y:S02]  /*3a50*/  LOP3.LUT R8, R6, 0xfffffff0, RZ, 0xc0, !PT ;  /* 0xfffffff006087812 */ /* 0x000fe400078ec0ff */
[----:B------:R-:W-:Y:S01]  /*3a60*/  SHF.R.S32.HI R7, RZ, 0x4, R6 ;  /* 0x00000004ff077819 */ /* 0x000fe20000011406 */
[----:B---3--:R-:W-:Y:S01]  /*3a70*/  IMAD.U32 R4, RZ, RZ, UR8 ;  /* 0x00000008ff047e24 */ /* 0x008fe2000f8e00ff */
[----:B------:R-:W-:Y:S01]  /*3a80*/  MOV R5, UR8 ;  /* 0x0000000800057c02 */ /* 0x000fe20008000f00 */
[----:B------:R-:W-:Y:S01]  /*3a90*/  IMAD.IADD R8, R2, 0x1, -R8 ;  /* 0x0000000102087824 */ /* 0x000fe200078e0a08 */
[----:B------:R-:W-:-:S02]  /*3aa0*/  LEA.HI R6, R6, R7, RZ, 0x1 ;  /* 0x0000000706067211 */ /* 0x000fc400078f08ff */
[----:B------:R-:W-:Y:S02]  /*3ab0*/  SHF.R.S32.HI R190, RZ, 0x5, R191 ;  /* 0x00000005ffbe7819 */ /* 0x000fe400000114bf */
[----:B------:R-:W-:Y:S02]  /*3ac0*/  LOP3.LUT R6, R6, 0xfffffffe, RZ, 0xc0, !PT ;  /* 0xfffffffe06067812 */ /* 0x000fe400078ec0ff */
[----:B------:R-:W-:Y:S02]  /*3ad0*/  SHF.R.S32.HI R9, RZ, 0x1f, R8 ;  /* 0x0000001fff097819 */ /* 0x000fe40000011408 */
[----:B------:R-:W-:Y:S01]  /*3ae0*/  LOP3.LUT R191, R191, 0xffffffe0, RZ, 0xc0, !PT ;  /* 0xffffffe0bfbf7812 */ /* 0x000fe200078ec0ff */
[----:B------:R-:W-:Y:S01]  /*3af0*/  IMAD.IADD R6, R7, 0x1, -R6 ;  /* 0x0000000107067824 */ /* 0x000fe200078e0a06 */
[----:B-1----:R-:W-:Y:S01]  /*3b00*/  @!P3 LEA R10, P2, R4, R245, 0x8 ;  /* 0x000000f5040ab211 */ /* 0x002fe200078440ff */
[----:B------:R-:W-:Y:S01]  /*3b10*/  IMAD.SHL.U32 R7, R3, 0x40, RZ ;  /* 0x0000004003077824 */ /* 0x000fe200078e00ff */
[----:B------:R-:W-:Y:S01]  /*3b20*/  LEA.HI R4, R9, R8, RZ, 0x3 ;  /* 0x0000000809047211 */ /* 0x000fe200078f18ff */
[----:B------:R-:W-:Y:S01]  /*3b30*/  @!P1 IMAD.MOV.U32 R9, RZ, RZ, R244 ;  /* 0x000000ffff099224 */ /* 0x000fe200078e00f4 */
[----:B------:R-:W-:Y:S01]  /*3b40*/  @!P3 LEA.HI.X R11, R5, R244, R0, 0x8, P2 ;  /* 0x000000f4050bb211 */ /* 0x000fe200010f4400 */
[----:B------:R-:W-:Y:S01]  /*3b50*/  IMAD.IADD R191, R2, 0x1, -R191 ;  /* 0x0000000102bf7824 */ /* 0x000fe200078e0abf */
[C---:B------:R-:W-:Y:S01]  /*3b60*/  LOP3.LUT R0, R4.reuse, 0xfffffff8, RZ, 0xc0, !PT ;  /* 0xfffffff804007812 */ /* 0x040fe200078ec0ff */
[----:B------:R-:W-:Y:S01]  /*3b70*/  IMAD.SHL.U32 R189, R4, 0x40, RZ ;  /* 0x0000004004bd7824 */ /* 0x000fe200078e00ff */
[----:B------:R-:W-:Y:S01]  /*3b80*/  LOP3.LUT R7, R7, 0x1c0, RZ, 0xc0, !PT ;  /* 0x000001c007077812 */ /* 0x000fe200078ec0ff */
[----:B------:R-:W-:Y:S01]  /*3b90*/  @!PT LDS RZ, [RZ] ;  /* 0x00000000fffff984 */ /* 0x000fe20000000800 */
[----:B------:R-:W-:Y:S01]  /*3ba0*/  @!PT LDS RZ, [RZ] ;  /* 0x00000000fffff984 */ /* 0x000fe20000000800 */
[----:B------:R-:W-:Y:S01]  /*3bb0*/  @!PT LDS RZ, [RZ] ;  /* 0x00000000fffff984 */ /* 0x000fe20000000800 */
[----:B------:R1:W-:Y:S01]  /*3bc0*/  @!P3 LDGSTS.E.BYPASS.LTC128B.128 [R246+0xe000], desc[UR14][R10.64] ;  /* 0x0e0000000af6bfae */ /* 0x0003e2000b901d4e */
[----:B------:R-:W-:Y:S01]  /*3bd0*/  ISETP.GE.AND P2, PT, R28, UR23, PT ;  /* 0x000000171c007c0c */ /* 0x000fe2000bf46270 */
[----:B------:R-:W-:Y:S01]  /*3be0*/  IMAD.IADD R0, R8, 0x1, -R0 ;  /* 0x0000000108007824 */ /* 0x000fe200078e0a00 */
[----:B------:R-:W-:Y:S01]  /*3bf0*/  LOP3.LUT R20, R7, 0x8, R20, 0xf8, !PT ;  /* 0x0000000807147812 */ /* 0x000fe200078ef814 */
[----:B------:R-:W-:Y:S01]  /*3c00*/  @!P1 IMAD.MOV.U32 R8, RZ, RZ, R245 ;  /* 0x000000ffff089224 */ /* 0x000fe200078e00f5 */
[----:B------:R-:W-:Y:S01]  /*3c10*/  SHF.R.U32.HI R7, RZ, 0x3, R7 ;  /* 0x00000003ff077819 */ /* 0x000fe20000011607 */
[----:B------:R-:W-:Y:S01]  /*3c20*/  @P1 STS.128 [R246+0xe800], RZ ;  /* 0x00e800fff6001388 */ /* 0x000fe20000000c00 */
[----:B------:R-:W-:Y:S01]  /*3c30*/  ISETP.GE.AND P3, PT, R27, UR23, PT ;  /* 0x000000171b007c0c */ /* 0x000fe2000bf66270 */
[----:B------:R-:W-:Y:S01]  /*3c40*/  @!P1 IMAD.WIDE.U32 R8, R5, 0x120, R8 ;  /* 0x0000012005089825 */ /* 0x000fe200078e0008 */
[----:B------:R-:W-:-:S02]  /*3c50*/  LOP3.LUT R7, R20, R7, RZ, 0x3c, !PT ;  /* 0x0000000714077212 */ /* 0x000fc400078e3cff */
[----:B------:R-:W-:Y:S01]  /*3c60*/  LOP3.LUT R189, R189, 0xfffffe00, RZ, 0xc0, !PT ;  /* 0xfffffe00bdbd7812 */ /* 0x000fe200078ec0ff */
[----:B------:R-:W-:Y:S02]  /*3c70*/  IMAD.SHL.U32 R5, R0, 0x40, RZ ;  /* 0x0000004000057824 */ /* 0x000fe400078e00ff */
[----:B------:R-:W-:Y:S01]  /*3c80*/  IMAD R241, R6, 0x200, R7 ;  /* 0x0000020006f17824 */ /* 0x000fe200078e0207 */
[----:B------:R-:W-:Y:S01]  /*3c90*/  VOTEU.ALL UP0, P2 ;  /* 0x00000000003f7886 */ /* 0x000fe20001000000 */
[--C-:B------:R-:W-:Y:S01]  /*3ca0*/  @!P6 IMAD.MOV.U32 R7, RZ, RZ, R244.reuse ;  /* 0x000000ffff07e224 */ /* 0x100fe200078e00f4 */
[----:B------:R-:W-:Y:S01]  /*3cb0*/  LOP3.LUT R5, R5, 0x1c0, RZ, 0xc0, !PT ;  /* 0x000001c005057812 */ /* 0x000fe200078ec0ff */
[----:B------:R-:W-:Y:S01]  /*3cc0*/  IMAD R242, R190, 0x400, R189 ;  /* 0x00000400bef27824 */ /* 0x000fe200078e02bd */
[----:B------:R-:W-:Y:S01]  /*3cd0*/  LEA R241, R241, UR4, 0x1 ;  /* 0x00000004f1f17c11 */ /* 0x000fe2000f8e08ff */
[----:B------:R-:W-:Y:S01]  /*3ce0*/  @!P3 IMAD.MOV.U32 R18, RZ, RZ, R245 ;  /* 0x000000ffff12b224 */ /* 0x000fe200078e00f5 */
[----:B------:R-:W-:Y:S01]  /*3cf0*/  SHF.R.U32.HI R167, RZ, 0x3, R5 ;  /* 0x00000003ffa77819 */ /* 0x000fe20000011605 */
[----:B------:R-:W-:Y:S01]  /*3d00*/  @!P3 IMAD.MOV.U32 R19, RZ, RZ, R244 ;  /* 0x000000ffff13b224 */ /* 0x000fe200078e00f4 */
[----:B------:R-:W-:Y:S01]  /*3d10*/  VOTEU.ALL UP2, P3 ;  /* 0x00000000003f7886 */ /* 0x000fe20001840000 */
[----:B------:R-:W-:-:S02]  /*3d20*/  VIADD R239, R241, 0x2040 ;  /* 0x00002040f1ef7836 */ /* 0x000fc40000000000 */
[----:B------:R-:W-:-:S04]  /*3d30*/  @!P3 IMAD.WIDE.U32 R16, R16, 0x1c0, R18 ;  /* 0x000001c01010b825 */ /* 0x000fc800078e0012 */
[----:B-1----:R-:W-:Y:S01]  /*3d40*/  @!P1 VIADD R11, R9, UR6 ;  /* 0x00000006090b9c36 */ /* 0x002fe20008000000 */
[----:B------:R-:W-:Y:S01]  /*3d50*/  @!UP1 UIMAD UR6, UR9, 0x180, URZ ;  /* 0x00000180090698a4 */ /* 0x000fe2000f8e023f */
[----:B------:R-:W-:Y:S01]  /*3d60*/  IMAD.SHL.U32 R9, R6, 0x8, RZ ;  /* 0x0000000806097824 */ /* 0x000fe200078e00ff */
[----:B------:R-:W-:Y:S01]  /*3d70*/  @!P3 MOV R4, R16 ;  /* 0x000000100004b202 */ /* 0x000fe20000000f00 */
[----:B------:R-:W-:Y:S02]  /*3d80*/  @!P1 IMAD.MOV.U32 R10, RZ, RZ, R8 ;  /* 0x000000ffff0a9224 */ /* 0x000fe400078e0008 */
[----:B------:R-:W-:Y:S01]  /*3d90*/  @!P6 IMAD.MOV.U32 R6, RZ, RZ, R245 ;  /* 0x000000ffff06e224 */ /* 0x000fe200078e00f5 */
[----:B------:R-:W-:Y:S01]  /*3da0*/  LOP3.LUT R9, R5, 0x8, R9, 0xf8, !PT ;  /* 0x0000000805097812 */ /* 0x000fe200078ef809 */
[----:B------:R-:W-:Y:S01]  /*3db0*/  IMAD.U32 R8, RZ, RZ, UR8 ;  /* 0x00000008ff087e24 */ /* 0x000fe2000f8e00ff */
[----:B------:R-:W-:Y:S01]  /*3dc0*/  @!PT LDS RZ, [RZ] ;  /* 0x00000000fffff984 */ /* 0x000fe20000000800 */
[----:B------:R-:W-:Y:S01]  /*3dd0*/  @!PT LDS RZ, [RZ] ;  /* 0x00000000fffff984 */ /* 0x000fe20000000800 */
[----:B------:R-:W-:Y:S01]  /*3de0*/  @!PT LDS RZ, [RZ] ;  /* 0x00000000fffff984 */ /* 0x000fe20000000800 */
[----:B------:R1:W-:Y:S01]  /*3df0*/  @!P1 LDGSTS.E.BYPASS.LTC128B.128 [R246+0xe800], desc[UR14][R10.64] ;  /* 0x0e8000000af69fae */ /* 0x0003e2000b901d4e */
[----:B------:R-:W-:Y:S01]  /*3e00*/  @!P6 IMAD.WIDE.U32 R14, R14, 0x140, R6 ;  /* 0x000001400e0ee825 */ /* 0x000fe200078e0006 */
[----:B------:R-:W-:-:S02]  /*3e10*/  @!P5 MOV R7, R244 ;  /* 0x000000f40007d202 */ /* 0x000fc40000000f00 */
[----:B------:R-:W-:Y:S01]  /*3e20*/  ISETP.GE.AND P1, PT, R26, UR23, PT ;  /* 0x000000171a007c0c */ /* 0x000fe2000bf26270 */
[----:B------:R-:W-:Y:S01]  /*3e30*/  @!P5 IMAD.MOV.U32 R6, RZ, RZ, R245 ;  /* 0x000000ffff06d224 */ /* 0x000fe200078e00f5 */
[----:B------:R-:W-:Y:S01]  /*3e40*/  LOP3.LUT R167, R9, R167, RZ, 0x3c, !PT ;  /* 0x000000a709a77212 */ /* 0x000fe200078e3cff */
[----:B------:R-:W-:Y:S01]  /*3e50*/  @!P6 VIADD R15, R15, UR22 ;  /* 0x000000160f0fec36 */ /* 0x000fe20008000000 */
[----:B------:R-:W-:Y:S01]  /*3e60*/  @!UP0 UIMAD UR22, UR9, 0x1a0, URZ ;  /* 0x000001a0091688a4 */ /* 0x000fe2000f8e023f */
[----:B------:R-:W-:Y:S01]  /*3e70*/  @!P5 IMAD.WIDE.U32 R12, R12, 0x160, R6 ;  /* 0x000001600c0cd825 */ /* 0x000fe200078e0006 */
[----:B------:R-:W-:Y:S01]  /*3e80*/  @P6 STS.128 [R246+0xf000], RZ ;  /* 0x00f000fff6006388 */ /* 0x000fe20000000c00 */
[----:B------:R-:W-:Y:S02]  /*3e90*/  UISETP.GT.AND UP0, UPT, UR12, 0x1, UPT ;  /* 0x000000010c00788c */ /* 0x000fe4000bf04270 */
[--C-:B------:R-:W-:Y:S01]  /*3ea0*/  @!P4 IMAD.MOV.U32 R6, RZ, RZ, R245.reuse ;  /* 0x000000ffff06c224 */ /* 0x100fe200078e00f5 */
[----:B------:R-:W-:Y:S01]  /*3eb0*/  @!P5 IADD3 R13, R13, UR7, RZ ;  /* 0x000000070d0ddc10 */ /* 0x000fe2000fffe0ff */
[--C-:B------:R-:W-:Y:S01]  /*3ec0*/  @!P4 IMAD.MOV.U32 R7, RZ, RZ, R244.reuse ;  /* 0x000000ffff07c224 */ /* 0x100fe200078e00f4 */
[----:B------:R-:W-:Y:S01]  /*3ed0*/  @!UP2 UIMAD UR7, UR9, 0x1c0, URZ ;  /* 0x000001c00907a8a4 */ /* 0x000fe2000f8e023f */
[----:B------:R-:W-:Y:S01]  /*3ee0*/  @!P1 IMAD.MOV.U32 R18, RZ, RZ, R245 ;  /* 0x000000ffff129224 */ /* 0x000fe200078e00f5 */
[----:B------:R-:W-:Y:S01]  /*3ef0*/  VOTEU.ALL UP1, P1 ;  /* 0x00000000003f7886 */ /* 0x000fe20000820000 */
[----:B------:R-:W-:Y:S01]  /*3f00*/  @!P1 IMAD.MOV.U32 R19, RZ, RZ, R244 ;  /* 0x000000ffff139224 */ /* 0x000fe200078e00f4 */
[----:B------:R-:W-:Y:S01]  /*3f10*/  @!PT LDS RZ, [RZ] ;  /* 0x00000000fffff984 */ /* 0x000fe20000000800 */
[----:B------:R-:W-:Y:S01]  /*3f20*/  @!PT LDS RZ, [RZ] ;  /* 0x00000000fffff984 */ /* 0x000fe20000000800 */
[----:B------:R-:W-:Y:S01]  /*3f30*/  @!PT LDS RZ, [RZ] ;  /* 0x00000000fffff984 */ /* 0x000fe20000000800 */
[----:B------:R-:W-:Y:S01]  /*3f40*/  @!P6 LDGSTS.E.BYPASS.LTC128B.128 [R246+0xf000], desc[UR14][R14.64] ;  /* 0x0f0000000ef6efae */ /* 0x000fe2000b901d4e */
[----:B------:R-:W-:-:S02]  /*3f50*/  IMAD.IADD R242, R167, 0x1, R242 ;  /* 0x00000001a7f27824 */ /* 0x000fc400078e02f2 */
[----:B------:R-:W-:Y:S01]  /*3f60*/  @!P3 VIADD R5, R17, UR7 ;  /* 0x000000071105bc36 */ /* 0x000fe20008000000 */
[----:B------:R-:W-:Y:S01]  /*3f70*/  @P5 STS.128 [R246+0xf800], RZ ;  /* 0x00f800fff6005388 */ /* 0x000fe20000000c00 */
[----:B------:R-:W-:Y:S01]  /*3f80*/  IMAD.SHL.U32 R2, R2, 0x2, RZ ;  /* 0x0000000202027824 */ /* 0x000fe200078e00ff */
[----:B------:R-:W-:Y:S01]  /*3f90*/  LEA R242, R242, UR4, 0x1 ;  /* 0x00000004f2f27c11 */ /* 0x000fe2000f8e08ff */
[----:B-1----:R-:W-:Y:S01]  /*3fa0*/  IMAD.U32 R10, RZ, RZ, UR8 ;  /* 0x00000008ff0a7e24 */ /* 0x002fe2000f8e00ff */
[----:B------:R-:W-:Y:S01]  /*3fb0*/  @!PT LDS RZ, [RZ] ;  /* 0x00000000fffff984 */ /* 0x000fe20000000800 */
[----:B------:R-:W-:Y:S01]  /*3fc0*/  @!PT LDS RZ, [RZ] ;  /* 0x00000000fffff984 */ /* 0x000fe20000000800 */
[----:B------:R-:W-:Y:S01]  /*3fd0*/  @!PT LDS RZ, [RZ] ;  /* 0x00000000fffff984 */ /* 0x000fe20000000800 */
[----:B------:R-:W-:Y:S03]  /*3fe0*/  @!P5 LDGSTS.E.BYPASS.LTC128B.128 [R246+0xf800], desc[UR14][R12.64] ;  /* 0x0f8000000cf6dfae */ /* 0x000fe6000b901d4e */
[----:B------:R-:W-:Y:S01]  /*3ff0*/  @!P4 IMAD.WIDE.U32 R10, R10, 0x180, R6 ;  /* 0x000001800a0ac825 */ /* 0x000fe200078e0006 */
[----:B------:R-:W-:Y:S03]  /*4000*/  @P4 STS.128 [R246+0x10000], RZ ;  /* 0x010000fff6004388 */ /* 0x000fe60000000c00 */
[----:B------:R-:W-:-:S02]  /*4010*/  @!P2 IMAD.MOV.U32 R6, RZ, RZ, R245 ;  /* 0x000000ffff06a224 */ /* 0x000fc400078e00f5 */
[----:B------:R-:W-:Y:S02]  /*4020*/  @!P2 IMAD.MOV.U32 R7, RZ, RZ, R244 ;  /* 0x000000ffff07a224 */ /* 0x000fe400078e00f4 */
[----:B------:R-:W-:Y:S01]  /*4030*/  @!P4 VIADD R11, R11, UR6 ;  /* 0x000000060b0bcc36 */ /* 0x000fe20008000000 */
[----:B------:R-:W-:Y:S01]  /*4040*/  @!UP1 UIMAD UR6, UR9, 0x1e0, URZ ;  /* 0x000001e0090698a4 */ /* 0x000fe2000f8e023f */
[----:B------:R-:W-:Y:S01]  /*4050*/  @!P2 IMAD.WIDE.U32 R8, R8, 0x1a0, R6 ;  /* 0x000001a00808a825 */ /* 0x000fe200078e0006 */
[----:B------:R-:W-:Y:S02]  /*4060*/  MOV R6, UR8 ;  /* 0x0000000800067c02 */ /* 0x000fe40008000f00 */
[----:B------:R-:W-:Y:S01]  /*4070*/  @!PT LDS RZ, [RZ] ;  /* 0x00000000fffff984 */ /* 0x000fe20000000800 */
[----:B------:R-:W-:Y:S01]  /*4080*/  @!PT LDS RZ, [RZ] ;  /* 0x00000000fffff984 */ /* 0x000fe20000000800 */
[----:B------:R-:W-:Y:S01]  /*4090*/  @!PT LDS RZ, [RZ] ;  /* 0x00000000fffff984 */ /* 0x000fe20000000800 */
[----:B------:R-:W-:Y:S01]  /*40a0*/  @!P4 LDGSTS.E.BYPASS.LTC128B.128 [R246+0x10000], desc[UR14][R10.64] ;  /* 0x100000000af6cfae */ /* 0x000fe2000b901d4e */
[----:B------:R-:W-:Y:S02]  /*40b0*/  @!P2 VIADD R9, R9, UR22 ;  /* 0x000000160909ac36 */ /* 0x000fe40008000000 */
[----:B------:R-:W-:Y:S01]  /*40c0*/  @!P1 IMAD.WIDE.U32 R6, R6, 0x1e0, R18 ;  /* 0x000001e006069825 */ /* 0x000fe200078e0012 */
[----:B------:R-:W-:Y:S03]  /*40d0*/  @P2 STS.128 [R246+0x10800], RZ ;  /* 0x010800fff6002388 */ /* 0x000fe60000000c00 */
[----:B------:R-:W-:Y:S01]  /*40e0*/  @!P1 VIADD R7, R7, UR6 ;  /* 0x0000000607079c36 */ /* 0x000fe20008000000 */
[----:B------:R-:W-:Y:S01]  /*40f0*/  @!PT LDS RZ, [RZ] ;  /* 0x00000000fffff984 */ /* 0x000fe20000000800 */
[----:B------:R-:W-:Y:S01]  /*4100*/  @!PT LDS RZ, [RZ] ;  /* 0x00000000fffff984 */ /* 0x000fe20000000800 */
[----:B------:R-:W-:Y:S01]  /*4110*/  @!PT LDS RZ, [RZ] ;  /* 0x00000000fffff984 */ /* 0x000fe20000000800 */
[----:B------:R1:W-:Y:S01]  /*4120*/  @!P2 LDGSTS.E.BYPASS.LTC128B.128 [R246+0x10800], desc[UR14][R8.64] ;  /* 0x1080000008f6afae */ /* 0x0003e2000b901d4e */
[----:B------:R-:W-:-:S03]  /*4130*/  @!UP0 ULDC.64 UR6, c[0x0][0x218] ;  /* 0x0000860000068ab9 */ /* 0x000fc60000000a00 */
        /* <DEDUP_REMOVED lines=10> */
[----:B------:R-:W-:Y:S01]  /*41e0*/  R2P PR, R0, 0x6 ;  /* 0x0000000600007804 */ /* 0x000fe20000000000 */
[----:B------:R-:W-:Y:S01]  /*41f0*/  IMAD.MOV.U32 R0, RZ, RZ, 0x10 ;  /* 0x00000010ff007424 */ /* 0x000fe200078e00ff */
[----:B------:R-:W-:Y:S01]  /*4200*/  LOP3.LUT P3, RZ, R3, 0x2, RZ, 0xc0, !PT ;  /* 0x0000000203ff7812 */ /* 0x000fe2000786c0ff */
[----:B------:R-:W-:Y:S03]  /*4210*/  LDSM.16.M88.4 R84, [R242] ;  /* 0x00000000f254783b */ /* 0x000fe60000000200 */
[C---:B------:R-:W-:Y:S01]  /*4220*/  SEL R243, R0.reuse, 0xfffffff0, !P1 ;  /* 0xfffffff000f37807 */ /* 0x040fe20004800000 */
[----:B------:R-:W3:Y:S01]  /*4230*/  LDSM.16.M88.4 R48, [R241+0x2000] ;  /* 0x00200000f130783b */ /* 0x000ee20000000200 */
[----:B------:R-:W-:-:S02]  /*4240*/  SEL R0, R0, 0xfffffff0, !P3 ;  /* 0xfffffff000007807 */ /* 0x000fc40005800000 */
[----:B------:R-:W-:Y:S01]  /*4250*/  LOP3.LUT P1, RZ, R3, 0x4, RZ, 0xc0, !PT ;  /* 0x0000000403ff7812 */ /* 0x000fe2000782c0ff */
[----:B------:R-:W4:Y:S01]  /*4260*/  LDSM.16.M88.4 R40, [R241+0x2800] ;  /* 0x00280000f128783b */ /* 0x000f220000000200 */
[--C-:B------:R-:W-:Y:S01]  /*4270*/  IMAD R188, R243, 0x2, R242.reuse ;  /* 0x00000002f3bc7824 */ /* 0x100fe200078e02f2 */
[----:B------:R-:W-:Y:S01]  /*4280*/  MOV R3, 0x20 ;  /* 0x0000002000037802 */ /* 0x000fe20000000f00 */
[----:B------:R-:W-:Y:S01]  /*4290*/  IMAD R236, R0, 0x2, R241 ;  /* 0x0000000200ec7824 */ /* 0x000fe200078e02f1 */
[----:B------:R-:W5:Y:S02]  /*42a0*/  LDSM.16.M88.4 R32, [R241+0x3000] ;  /* 0x00300000f120783b */ /* 0x000f640000000200 */
[----:B------:R-:W-:Y:S02]  /*42b0*/  SEL R3, R3, 0xffffffe0, !P2 ;  /* 0xffffffe003037807 */ /* 0x000fe40005000000 */
[----:B------:R-:W5:Y:S03]  /*42c0*/  LDSM.16.M88.4 R24, [R241+0x3800] ;  /* 0x00380000f118783b */ /* 0x000f660000000200 */
[----:B------:R-:W-:Y:S01]  /*42d0*/  IMAD R240, R3, 0x2, R242 ;  /* 0x0000000203f07824 */ /* 0x000fe200078e02f2 */
[----:B------:R-:W5:Y:S03]  /*42e0*/  LDSM.16.M88.4 R16, [R241+0x4000] ;  /* 0x00400000f110783b */ /* 0x000f660000000200 */
[----:B------:R-:W-:Y:S01]  /*42f0*/  IMAD R238, R243, 0x2, R240 ;  /* 0x00000002f3ee7824 */ /* 0x000fe200078e02f0 */
[----:B-1----:R-:W1:Y:S04]  /*4300*/  LDSM.16.M88.4 R8, [R241+0x4800] ;  /* 0x00480000f108783b */ /* 0x002e680000000200 */
[----:B------:R-:W1:Y:S04]  /*4310*/  LDSM.16.M88.4 R76, [R241+0x5000] ;  /* 0x00500000f14c783b */ /* 0x000e680000000200 */
[----:B------:R-:W1:Y:S04]  /*4320*/  LDSM.16.M88.4 R68, [R241+0x5800] ;  /* 0x00580000f144783b */ /* 0x000e680000000200 */
[----:B------:R-:W1:Y:S04]  /*4330*/  LDSM.16.M88.4 R60, [R241+0x6000] ;  /* 0x00600000f13c783b */ /* 0x000e680000000200 */
[----:B--2---:R-:W2:Y:S04]  /*4340*/  LDSM.16.M88.4 R4, [R241+0x6800] ;  /* 0x00680000f104783b */ /* 0x004ea80000000200 */
[----:B------:R-:W2:Y:S01]  /*4350*/  LDSM.16.M88.4 R124, [R241+0x7000] ;  /* 0x00700000f17c783b */ /* 0x000ea20000000200 */
[C---:B---3--:R-:W-:Y:S03]  /*4360*/  HMMA.16816.F32 R52, R84.reuse, R48, RZ ;  /* 0x000000305434723c */ /* 0x048fe600000018ff */
[----:B------:R-:W3:Y:S03]  /*4370*/  LDSM.16.M88.4 R116, [R241+0x7800] ;  /* 0x00780000f174783b */ /* 0x000ee60000000200 */
[C---:B----4-:R-:W-:Y:S01]  /*4380*/  HMMA.16816.F32 R44, R84.reuse, R40, RZ ;  /* 0x00000028542c723c */ /* 0x050fe200000018ff */
[----:B------:R-:W4:Y:S04]  /*4390*/  LDSM.16.M88.4 R108, [R241+0x8000] ;  /* 0x00800000f16c783b */ /* 0x000f280000000200 */
[----:B------:R-:W4:Y:S01]  /*43a0*/  LDSM.16.M88.4 R100, [R241+0x8800] ;  /* 0x00880000f164783b */ /* 0x000f220000000200 */
[C---:B-----5:R-:W-:Y:S03]  /*43b0*/  HMMA.16816.F32 R36, R84.reuse, R32, RZ ;  /* 0x000000205424723c */ /* 0x060fe600000018ff */
[----:B------:R-:W5:Y:S03]  /*43c0*/  LDSM.16.M88.4 R92, [R241+0x9000] ;  /* 0x00900000f15c783b */ /* 0x000f660000000200 */
[C---:B------:R-:W-:Y:S01]  /*43d0*/  HMMA.16816.F32 R28, R84.reuse, R24, RZ ;  /* 0x00000018541c723c */ /* 0x040fe200000018ff */
[----:B------:R-:W5:Y:S04]  /*43e0*/  LDSM.16.M88.4 R132, [R241+0x9800] ;  /* 0x00980000f184783b */ /* 0x000f680000000200 */
[----:B------:R-:W-:Y:S01]  /*43f0*/  LDSM.16.M88.4 R140, [R188] ;  /* 0x00000000bc8c783b */ /* 0x000fe20000000200 */
[C---:B------:R-:W-:Y:S03]  /*4400*/  HMMA.16816.F32 R20, R84.reuse, R16, RZ ;  /* 0x000000105414723c */ /* 0x040fe600000018ff */
[----:B------:R-:W5:Y:S03]  /*4410*/  LDSM.16.M88.4 R144, [R236+0x3000] ;  /* 0x00300000ec90783b */ /* 0x000f660000000200 */
[C---:B-1----:R-:W-:Y:S01]  /*4420*/  HMMA.16816.F32 R12, R84.reuse, R8, RZ ;  /* 0x00000008540c723c */ /* 0x042fe200000018ff */
[----:B------:R-:W1:Y:S04]  /*4430*/  LDSM.16.M88.4 R136, [R236+0x6000] ;  /* 0x00600000ec88783b */ /* 0x000e680000000200 */
[----:B------:R-:W1:Y:S01]  /*4440*/  LDSM.16.M88.4 R152, [R236+0x2000] ;  /* 0x00200000ec98783b */ /* 0x000e620000000200 */
[C---:B------:R-:W-:Y:S03]  /*4450*/  HMMA.16816.F32 R80, R84.reuse, R76, RZ ;  /* 0x0000004c5450723c */ /* 0x040fe600000018ff */
[----:B------:R-:W-:Y:S03]  /*4460*/  LDSM.16.M88.4 R148, [R236+0x5800] ;  /* 0x00580000ec94783b */ /* 0x000fe60000000200 */
[C---:B------:R-:W-:Y:S01]  /*4470*/  HMMA.16816.F32 R72, R84.reuse, R68, RZ ;  /* 0x000000445448723c */ /* 0x040fe200000018ff */
[----:B------:R-:W-:Y:S04]  /*4480*/  LDSM.16.M88.4 R156, [R236+0x5000] ;  /* 0x00500000ec9c783b */ /* 0x000fe80000000200 */
[----:B------:R-:W-:Y:S01]  /*4490*/  LDSM.16.M88.4 R176, [R236+0x2800] ;  /* 0x00280000ecb0783b */ /* 0x000fe20000000200 */
[C---:B------:R-:W-:Y:S03]  /*44a0*/  HMMA.16816.F32 R64, R84.reuse, R60, RZ ;  /* 0x0000003c5440723c */ /* 0x040fe600000018ff */
[----:B------:R-:W-:Y:S03]  /*44b0*/  LDSM.16.M88.4 R172, [R236+0x3800] ;  /* 0x00380000ecac783b */ /* 0x000fe60000000200 */
[C---:B--2---:R-:W-:Y:S01]  /*44c0*/  HMMA.16816.F32 R56, R84.reuse, R4, RZ ;  /* 0x000000045438723c */ /* 0x044fe200000018ff */
[----:B------:R-:W-:Y:S04]  /*44d0*/  LDSM.16.M88.4 R168, [R236+0x4000] ;  /* 0x00400000eca8783b */ /* 0x000fe80000000200 */
[----:B------:R-:W-:Y:S01]  /*44e0*/  LDSM.16.M88.4 R160, [R236+0x4800] ;  /* 0x00480000eca0783b */ /* 0x000fe20000000200 */
[C---:B------:R-:W-:Y:S03]  /*44f0*/  HMMA.16816.F32 R128, R84.reuse, R124, RZ ;  /* 0x0000007c5480723c */ /* 0x040fe600000018ff */
[----:B------:R-:W-:Y:S03]  /*4500*/  LDSM.16.M88.4 R180, [R236+0x9800] ;  /* 0x00980000ecb4783b */ /* 0x000fe60000000200 */
[C---:B---3--:R-:W-:Y:S01]  /*4510*/  HMMA.16816.F32 R120, R84.reuse, R116, RZ ;  /* 0x000000745478723c */ /* 0x048fe200000018ff */
[----:B------:R-:W0:Y:S05]  /*4520*/  LDGDEPBAR ;  /* 0x00000000000079af */ /* 0x000e2a0000000000 */
[C---:B----4-:R-:W-:Y:S06]  /*4530*/  HMMA.16816.F32 R112, R84.reuse, R108, RZ ;  /* 0x0000006c5470723c */ /* 0x050fec00000018ff */
        /* <DEDUP_REMOVED lines=20> */
[C---:B------:R-:W-:Y:S06]  /*4680*/  HMMA.16816.F32 R36, R140.reuse, R144, R36 ;  /* 0x000000908c24723c */ /* 0x040fec0000001824 */
[C---:B------:R-:W-:Y:S01]  /*4690*/  HMMA.16816.F32 R32, R140.reuse, R146, R32 ;  /* 0x000000928c20723c */ /* 0x040fe20000001820 */
[----:B------:R-:W3:Y:S05]  /*46a0*/  LDSM.16.M88.4 R144, [R236+0x7800] ;  /* 0x00780000ec90783b */ /* 0x000eea0000000200 */
        /* <DEDUP_REMOVED lines=16> */
[C---:B------:R-:W-:Y:S01]  /*47b0*/  VIADD R232, R239.reuse, 0x3000 ;  /* 0x00003000efe87836 */ /* 0x040fe20000000000 */
[----:B------:R-:W-:Y:S01]  /*47c0*/  LEA R166, R0, R239, 0x1 ;  /* 0x000000ef00a67211 */ /* 0x000fe200078e08ff */
[C---:B------:R-:W-:Y:S01]  /*47d0*/  VIADD R231, R239.reuse, 0x3800 ;  /* 0x00003800efe77836 */ /* 0x040fe20000000000 */
[C---:B------:R-:W-:Y:S01]  /*47e0*/  HMMA.16816.F32 R116, R140.reuse, R146, R116 ;  /* 0x000000928c74723c */ /* 0x040fe20000001874 */
[----:B------:R-:W-:Y:S01]  /*47f0*/  LDSM.16.M88.4 R144, [R240] ;  /* 0x00000000f090783b */ /* 0x000fe20000000200 */
[----:B------:R-:W-:Y:S01]  /*4800*/  SHF.R.S32.HI R0, RZ, 0x1f, R191 ;  /* 0x0000001fff007819 */ /* 0x000fe200000114bf */
[C---:B------:R-:W-:Y:S01]  /*4810*/  VIADD R230, R239.reuse, 0x4000 ;  /* 0x00004000efe67836 */ /* 0x040fe20000000000 */
[C---:B------:R-:W-:Y:S01]  /*4820*/  IADD3 R227, R239.reuse, 0x5800, RZ ;  /* 0x00005800efe37810 */ /* 0x040fe20007ffe0ff */
[----:B------:R-:W-:Y:S01]  /*4830*/  LDSM.16.M88.4 R184, [R166+0x1800] ;  /* 0x00180000a6b8783b */ /* 0x000fe20000000200 */
[C---:B-1----:R-:W-:Y:S01]  /*4840*/  HMMA.16816.F32 R112, R140.reuse, R136, R112 ;  /* 0x000000888c70723c */ /* 0x042fe20000001870 */
[----:B------:R-:W-:Y:S01]  /*4850*/  LEA.HI R191, R0, R191, RZ, 0x2 ;  /* 0x000000bf00bf7211 */ /* 0x000fe200078f10ff */
[C---:B------:R-:W-:Y:S01]  /*4860*/  VIADD R229, R239.reuse, 0x4800 ;  /* 0x00004800efe57836 */ /* 0x040fe20000000000 */
[----:B------:R-:W-:Y:S01]  /*4870*/  LEA R0, R190, UR17, 0x4 ;  /* 0x00000011be007c11 */ /* 0x000fe2000f8e20ff */
[----:B------:R-:W-:Y:S01]  /*4880*/  VIADD R228, R239, 0x5000 ;  /* 0x00005000efe47836 */ /* 0x000fe20000000000 */
[----:B------:R-:W-:Y:S01]  /*4890*/  SHF.R.S32.HI R191, RZ, 0x2, R191 ;  /* 0x00000002ffbf7819 */ /* 0x000fe200000114bf */
[C---:B------:R-:W-:Y:S01]  /*48a0*/  HMMA.16816.F32 R108, R140.reuse, R138, R108 ;  /* 0x0000008a8c6c723c */ /* 0x040fe2000000186c */
[----:B------:R-:W1:Y:S01]  /*48b0*/  LDSM.16.M88.4 R136, [R239+0x1000] ;  /* 0x00100000ef88783b */ /* 0x000e620000000200 */
[----:B------:R-:W-:Y:S01]  /*48c0*/  @!P1 LEA R250, P2, R165, UR6, 0x1 ;  /* 0x00000006a5fa9c11 */ /* 0x000fe2000f8408ff */
[C---:B------:R-:W-:Y:S01]  /*48d0*/  VIADD R226, R239.reuse, 0x6000 ;  /* 0x00006000efe27836 */ /* 0x040fe20000000000 */
[----:B------:R-:W-:Y:S01]  /*48e0*/  IADD3 R0, R0, 0x1, R191 ;  /* 0x0000000100007810 */ /* 0x000fe20007ffe0bf */
[----:B------:R-:W-:Y:S01]  /*48f0*/  VIADD R225, R239, 0x6800 ;  /* 0x00006800efe17836 */ /* 0x000fe20000000000 */
[----:B--2---:R-:W-:Y:S01]  /*4900*/  HMMA.16816.F32 R96, R140, R132, R96 ;  /* 0x000000848c60723c */ /* 0x004fe20000001860 */
[----:B------:R-:W-:Y:S01]  /*4910*/  @!P1 LEA.HI.X R247, R165, UR7, R164, 0x1, P2 ;  /* 0x00000007a5f79c11 */ /* 0x000fe200090f0ca4 */
[----:B------:R-:W-:-:S04]  /*4920*/  VIADD R224, R239, 0x7000 ;  /* 0x00007000efe07836 */ /* 0x000fc80000000000 */
[C---:B------:R-:W-:Y:S01]  /*4930*/  HMMA.16816.F32 R92, R140.reuse, R134, R92 ;  /* 0x000000868c5c723c */ /* 0x040fe2000000185c */
[----:B------:R-:W2:Y:S05]  /*4940*/  LDSM.16.M88.4 R132, [R239+0x3800] ;  /* 0x00380000ef84783b */ /* 0x000eaa0000000200 */
[C---:B------:R-:W-:Y:S06]  /*4950*/  HMMA.16816.F32 R128, R140.reuse, R152, R128 ;  /* 0x000000988c80723c */ /* 0x040fec0000001880 */
[C---:B------:R-:W-:Y:S01]  /*4960*/  HMMA.16816.F32 R124, R140.reuse, R154, R124 ;  /* 0x0000009a8c7c723c */ /* 0x040fe2000000187c */
[----:B------:R-:W4:Y:S05]  /*4970*/  LDSM.16.M88.4 R152, [R239+0x3000] ;  /* 0x00300000ef98783b */ /* 0x000f2a0000000200 */
[C---:B------:R-:W-:Y:S06]  /*4980*/  HMMA.16816.F32 R80, R140.reuse, R156, R80 ;  /* 0x0000009c8c50723c */ /* 0x040fec0000001850 */
[C---:B------:R-:W-:Y:S01]  /*4990*/  HMMA.16816.F32 R76, R140.reuse, R158, R76 ;  /* 0x0000009e8c4c723c */ /* 0x040fe2000000184c */
[----:B------:R-:W-:Y:S05]  /*49a0*/  LDSM.16.M88.4 R156, [R239+0x2800] ;  /* 0x00280000ef9c783b */ /* 0x000fea0000000200 */
[C---:B------:R-:W-:Y:S06]  /*49b0*/  HMMA.16816.F32 R44, R140.reuse, R176, R44 ;  /* 0x000000b08c2c723c */ /* 0x040fec000000182c */
[C---:B------:R-:W-:Y:S01]  /*49c0*/  HMMA.16816.F32 R40, R140.reuse, R178, R40 ;  /* 0x000000b28c28723c */ /* 0x040fe20000001828 */
[----:B------:R-:W-:Y:S05]  /*49d0*/  LDSM.16.M88.4 R176, [R239] ;  /* 0x00000000efb0783b */ /* 0x000fea0000000200 */
        /* <DEDUP_REMOVED lines=9> */
[C---:B---3--:R-:W-:Y:S06]  /*4a70*/  HMMA.16816.F32 R104, R140.reuse, R148, R104 ;  /* 0x000000948c68723c */ /* 0x048fec0000001868 */
[C---:B------:R-:W-:Y:S01]  /*4a80*/  HMMA.16816.F32 R100, R140.reuse, R150, R100 ;  /* 0x000000968c64723c */ /* 0x040fe20000001864 */
[----:B------:R-:W3:Y:S05]  /*4a90*/  LDSM.16.M88.4 R148, [R239+0x4000] ;  /* 0x00400000ef94783b */ /* 0x000eea0000000200 */
[C---:B------:R-:W-:Y:S06]  /*4aa0*/  HMMA.16816.F32 R88, R140.reuse, R180, R88 ;  /* 0x000000b48c58723c */ /* 0x040fec0000001858 */
[----:B------:R-:W-:Y:S01]  /*4ab0*/  HMMA.16816.F32 R84, R140, R182, R84 ;  /* 0x000000b68c54723c */ /* 0x000fe20000001854 */
[----:B------:R-:W3:Y:S04]  /*4ac0*/  LDSM.16.M88.4 R140, [R239+0x4800] ;  /* 0x00480000ef8c783b */ /* 0x000ee80000000200 */
[----:B------:R-:W-:Y:S01]  /*4ad0*/  LDSM.16.M88.4 R180, [R166+0x2000] ;  /* 0x00200000a6b4783b */ /* 0x000fe20000000200 */
[C---:B-1----:R-:W-:Y:S06]  /*4ae0*/  HMMA.16816.F32 R36, R144.reuse, R136, R36 ;  /* 0x000000889024723c */ /* 0x042fec0000001824 */
[C---:B------:R-:W-:Y:S01]  /*4af0*/  HMMA.16816.F32 R32, R144.reuse, R138, R32 ;  /* 0x0000008a9020723c */ /* 0x040fe20000001820 */
[----:B------:R-:W1:Y:S05]  /*4b00*/  LDSM.16.M88.4 R136, [R239+0x5000] ;  /* 0x00500000ef88783b */ /* 0x000e6a0000000200 */
[C---:B--2---:R-:W-:Y:S06]  /*4b10*/  HMMA.16816.F32 R72, R144.reuse, R132, R72 ;  /* 0x000000849048723c */ /* 0x044fec0000001848 */
[C---:B------:R-:W-:Y:S01]  /*4b20*/  HMMA.16816.F32 R68, R144.reuse, R134, R68 ;  /* 0x000000869044723c */ /* 0x040fe20000001844 */
[----:B------:R-:W2:Y:S05]  /*4b30*/  LDSM.16.M88.4 R132, [R239+0x6800] ;  /* 0x00680000ef84783b */ /* 0x000eaa0000000200 */
[C---:B----4-:R-:W-:Y:S06]  /*4b40*/  HMMA.16816.F32 R80, R144.reuse, R152, R80 ;  /* 0x000000989050723c */ /* 0x050fec0000001850 */
[C---:B------:R-:W-:Y:S01]  /*4b50*/  HMMA.16816.F32 R76, R144.reuse, R154, R76 ;  /* 0x0000009a904c723c */ /* 0x040fe2000000184c */
[----:B------:R-:W4:Y:S05]  /*4b60*/  LDSM.16.M88.4 R152, [R239+0x7000] ;  /* 0x00700000ef98783b */ /* 0x000f2a0000000200 */
[C---:B-----5:R-:W-:Y:S06]  /*4b70*/  HMMA.16816.F32 R44, R144.reuse, R172, R44 ;  /* 0x000000ac902c723c */ /* 0x060fec000000182c */
[C---:B------:R-:W-:Y:S01]  /*4b80*/  HMMA.16816.F32 R40, R144.reuse, R174, R40 ;  /* 0x000000ae9028723c */ /* 0x040fe20000001828 */
[----:B------:R-:W-:Y:S05]  /*4b90*/  LDSM.16.M88.4 R172, [R238] ;  /* 0x00000000eeac783b */ /* 0x000fea0000000200 */
[C---:B------:R-:W-:Y:S06]  /*4ba0*/  HMMA.16816.F32 R28, R144.reuse, R168, R28 ;  /* 0x000000a8901c723c */ /* 0x040fec000000181c */
[C---:B------:R-:W-:Y:S01]  /*4bb0*/  HMMA.16816.F32 R24, R144.reuse, R170, R24 ;  /* 0x000000aa9018723c */ /* 0x040fe20000001818 */
[----:B------:R-:W-:Y:S05]  /*4bc0*/  LDSM.16.M88.4 R168, [R166+0x3000] ;  /* 0x00300000a6a8783b */ /* 0x000fea0000000200 */
        /* <DEDUP_REMOVED lines=11> */
[----:B------:R-:W3:Y:S05]  /*4c80*/  LDSM.16.M88.4 R140, [R166] ;  /* 0x00000000a68c783b */ /* 0x000eea0000000200 */
        /* <DEDUP_REMOVED lines=18> */
[C---:B---3--:R-:W-:Y:S06]  /*4db0*/  HMMA.16816.F32 R88, R144.reuse, R148, R88 ;  /* 0x000000949058723c */ /* 0x048fec0000001858 */
[----:B------:R-:W-:Y:S01]  /*4dc0*/  HMMA.16816.F32 R84, R144, R150, R84 ;  /* 0x000000969054723c */ /* 0x000fe20000001854 */
[----:B------:R-:W3:Y:S04]  /*4dd0*/  LDSM.16.M88.4 R148, [R166+0x5000] ;  /* 0x00500000a694783b */ /* 0x000ee80000000200 */
[----:B------:R-:W3:Y:S01]  /*4de0*/  LDSM.16.M88.4 R144, [R166+0x5800] ;  /* 0x00580000a690783b */ /* 0x000ee20000000200 */
[C---:B------:R-:W-:Y:S06]  /*4df0*/  HMMA.16816.F32 R52, R172.reuse, R140, R52 ;  /* 0x0000008cac34723c */ /* 0x040fec0000001834 */
        /* <DEDUP_REMOVED lines=10> */
[----:B------:R-:W2:Y:S01]  /*4ea0*/  LDSM.16.M88.4 R168, [R166+0x7800] ;  /* 0x00780000a6a8783b */ /* 0x000ea20000000200 */
[----:B------:R-:W-:-:S04]  /*4eb0*/  DEPBAR.LE SB0, 0x0 ;  /* 0x000080000000791a */ /* 0x000fc80000000000 */
[C---:B----4-:R-:W-:Y:S06]  /*4ec0*/  HMMA.16816.F32 R56, R172.reuse, R152, R56 ;  /* 0x00000098ac38723c */ /* 0x050fec0000001838 */
[C---:B------:R-:W-:Y:S06]  /*4ed0*/  HMMA.16816.F32 R152, R172.reuse, R154, R4 ;  /* 0x0000009aac98723c */ /* 0x040fec0000001804 */
[----:B------:R-:W-:Y:S01]  /*4ee0*/  HMMA.16816.F32 R28, R172, R184, R28 ;  /* 0x000000b8ac1c723c */ /* 0x000fe2000000181c */
[----:B------:R-:W-:-:S05]  /*4ef0*/  IMAD.U32 R4, RZ, RZ, UR18 ;  /* 0x00000012ff047e24 */ /* 0x000fca000f8e00ff */
[----:B------:R-:W-:Y:S01]  /*4f00*/  IADD3 R0, R0, UR16, -R4 ;  /* 0x0000001000007c10 */ /* 0x000fe2000fffe804 */
[C---:B------:R-:W-:Y:S01]  /*4f10*/  HMMA.16816.F32 R24, R172.reuse, R186, R24 ;  /* 0x000000baac18723c */ /* 0x040fe20000001818 */
[----:B------:R-:W-:Y:S01]  /*4f20*/  IADD3 R4, R189, R167, RZ ;  /* 0x000000a7bd047210 */ /* 0x000fe20007ffe0ff */
[----:B------:R-:W-:Y:S02]  /*4f30*/  VIADD R167, R239, 0x7800 ;  /* 0x00007800efa77836 */ /* 0x000fe40000000000 */
[----:B------:R-:W-:Y:S01]  /*4f40*/  VIADD R205, R0, UR13 ;  /* 0x0000000d00cd7c36 */ /* 0x000fe20008000000 */
[----:B------:R-:W-:Y:S01]  /*4f50*/  LOP3.LUT R0, R2, 0x6, RZ, 0xc0, !PT ;  /* 0x0000000602007812 */ /* 0x000fe200078ec0ff */
[----:B------:R-:W-:Y:S03]  /*4f60*/  HMMA.16816.F32 R20, R172, R180, R20 ;  /* 0x000000b4ac14723c */ /* 0x000fe60000001814 */
[----:B------:R-:W-:-:S02]  /*4f70*/  VIADDMNMX R204, R205, R204, UR16, PT ;  /* 0x00000010cdcc7e46 */ /* 0x000fc4000b8001cc */
[----:B------:R-:W-:Y:S01]  /*4f80*/  VIMNMX R205, R205, UR16, PT ;  /* 0x00000010cdcd7c48 */ /* 0x000fe2000bfe0100 */
[C---:B------:R-:W-:Y:S06]  /*4f90*/  HMMA.16816.F32 R16, R172.reuse, R182, R16 ;  /* 0x000000b6ac10723c */ /* 0x040fec0000001810 */
[C---:B------:R-:W-:Y:S06]  /*4fa0*/  HMMA.16816.F32 R12, R172.reuse, R176, R12 ;  /* 0x000000b0ac0c723c */ /* 0x040fec000000180c */
[C---:B------:R-:W-:Y:S06]  /*4fb0*/  HMMA.16816.F32 R8, R172.reuse, R178, R8 ;  /* 0x000000b2ac08723c */ /* 0x040fec0000001808 */
[C---:B-----5:R-:W-:Y:S06]  /*4fc0*/  HMMA.16816.F32 R72, R172.reuse, R160, R72 ;  /* 0x000000a0ac48723c */ /* 0x060fec0000001848 */
        /* <DEDUP_REMOVED lines=9> */
[C---:B-1----:R-:W-:Y:S06]  /*5060*/  HMMA.16816.F32 R104, R172.reuse, R136, R104 ;  /* 0x00000088ac68723c */ /* 0x042fec0000001868 */
[C---:B------:R-:W-:Y:S06]  /*5070*/  HMMA.16816.F32 R100, R172.reuse, R138, R100 ;  /* 0x0000008aac64723c */ /* 0x040fec0000001864 */
[C---:B--2---:R-:W-:Y:S06]  /*5080*/  HMMA.16816.F32 R96, R172.reuse, R132, R96 ;  /* 0x00000084ac60723c */ /* 0x044fec0000001860 */
        /* <DEDUP_REMOVED lines=36> */
[C---:B------:R-:W-:Y:S01]  /*52d0*/  LOP3.LUT R2, R5.reuse, UR6, RZ, 0x3c, !PT ;  /* 0x0000000605027c12 */ /* 0x040fe2000f8e3cff */
[----:B------:R-:W-:Y:S01]  /*52e0*/  ULDC.64 UR6, c[0x0][0x230] ;  /* 0x00008c0000067ab9 */ /* 0x000fe20000000a00 */
        /* <DEDUP_REMOVED lines=16> */
[----:B------:R-:W-:-:S05]  /*53f0*/  IMAD R6, R6, R5, -0x100 ;  /* 0xffffff0006067424 */ /* 0x000fca00078e0205 */
[----:B------:R-:W-:-:S05]  /*5400*/  SHF.R.S32.HI R2, RZ, 0x1f, R6 ;  /* 0x0000001fff027819 */ /* 0x000fca0000011406 */
[----:B------:R-:W-:-:S04]  /*5410*/  IMAD R2, R2, UR10, RZ ;  /* 0x0000000a02027c24 */ /* 0x000fc8000f8e02ff */
[C---:B------:R-:W-:Y:S02]  /*5420*/  IMAD R2, R6.reuse, UR11, R2 ;  /* 0x0000000b06027c24 */ /* 0x040fe4000f8e0202 */
[----:B--2---:R-:W-:Y:S02]  /*5430*/  IMAD.IADD R7, R7, 0x1, -R132 ;  /* 0x0000000107077824 */ /* 0x004fe400078e0a84 */
[----:B------:R-:W-:-:S03]  /*5440*/  IMAD.WIDE.U32 R132, R6, UR10, RZ ;  /* 0x0000000a06847c25 */ /* 0x000fc6000f8e00ff */
[----:B------:R-:W-:Y:S02]  /*5450*/  SHF.R.S32.HI R5, RZ, 0x1f, R7 ;  /* 0x0000001fff057819 */ /* 0x000fe40000011407 */
[----:B------:R-:W-:-:S03]  /*5460*/  IADD3 R133, R133, R2, RZ ;  /* 0x0000000285857210 */ /* 0x000fc60007ffe0ff */
[----:B------:R-:W-:Y:S02]  /*5470*/  IMAD R5, R5, UR6, RZ ;  /* 0x0000000605057c24 */ /* 0x000fe4000f8e02ff */
[----:B------:R-:W-:-:S04]  /*5480*/  IMAD.WIDE.U32 R132, R7, UR6, R132 ;  /* 0x0000000607847c25 */ /* 0x000fc8000f8e0084 */
[----:B------:R-:W-:-:S04]  /*5490*/  IMAD R5, R7, UR7, R5 ;  /* 0x0000000707057c24 */ /* 0x000fc8000f8e0205 */
[----:B------:R-:W-:Y:S01]  /*54a0*/  IMAD.IADD R5, R133, 0x1, R5 ;  /* 0x0000000185057824 */ /* 0x000fe200078e0205 */
[----:B------:R-:W-:Y:S06]  /*54b0*/  BRA `(.L_x_2283) ;  /* 0x0000000000107947 */ /* 0x000fec0003800000 */
.L_x_2282:
[----:B------:R-:W-:-:S04]  /*54c0*/  ULEA UR6, -UR10, URZ, 0x8 ;  /* 0x0000003f0a067291 */ /* 0x000fc8000f8e413f */
[----:B------:R-:W-:Y:S02]  /*54d0*/  USHF.R.S32.HI UR7, URZ, 0x1f, UR6 ;  /* 0x0000001f3f077899 */ /* 0x000fe40008011406 */
[----:B------:R-:W-:-:S04]  /*54e0*/  MOV R132, UR6 ;  /* 0x0000000600847c02 */ /* 0x000fc80008000f00 */
[----:B------:R-:W-:-:S07]  /*54f0*/  MOV R5, UR7 ;  /* 0x0000000700057c02 */ /* 0x000fce0008000f00 */
.L_x_2283:
[----:B------:R-:W-:Y:S01]  /*5500*/  IADD3 R165, P1, R132, R165, RZ ;  /* 0x000000a584a57210 */ /* 0x000fe20007f3e0ff */
[----:B------:R-:W-:Y:S01]  /*5510*/  ULDC.64 UR6, c[0x0][0x218] ;  /* 0x0000860000067ab9 */ /* 0x000fe20000000a00 */
[----:B------:R-:W-:Y:S02]  /*5520*/  USHF.L.U32 UR16, UR10, 0x5, URZ ;  /* 0x000000050a107899 */ /* 0x000fe4000800063f */
[----:B------:R-:W-:Y:S01]  /*5530*/  USHF.L.U64.HI UR13, UR10, 0x5, UR11 ;  /* 0x000000050a0d7899 */ /* 0x000fe2000801020b */
[----:B------:R-:W-:Y:S01]  /*5540*/  IMAD.X R164, R5, 0x1, R164, P1 ;  /* 0x0000000105a47824 */ /* 0x000fe200008e06a4 */
[----:B------:R-:W-:-:S04]  /*5550*/  LEA R250, P1, R165, UR6, 0x1 ;  /* 0x00000006a5fa7c11 */ /* 0x000fc8000f8208ff */
[----:B------:R-:W-:Y:S01]  /*5560*/  LEA.HI.X R247, R165, UR7, R164, 0x1, P1 ;  /* 0x00000007a5f77c11 */ /* 0x000fe200088f0ca4 */
        /* <DEDUP_REMOVED lines=52> */
.L_x_2281:
[----:B------:R-:W-:Y:S01]  /*58b0*/  VIADD R0, R0, UR21 ;  /* 0x0000001500007c36 */ /* 0x000fe20008000000 */
[----:B------:R-:W-:Y:S01]  /*58c0*/  ULDC UR18, c[0x0][0x2ec] ;  /* 0x0000bb0000127ab9 */ /* 0x000fe20000000800 */
[----:B------:R-:W-:Y:S01]  /*58d0*/  LEA R237, R4, UR4, 0x1 ;  /* 0x0000000404ed7c11 */ /* 0x000fe2000f8e08ff */
[----:B------:R-:W-:Y:S01]  /*58e0*/  UISETP.GE.AND UP0, UPT, UR12, 0x2, UPT ;  /* 0x000000020c00788c */ /* 0x000fe2000bf06270 */
[C---:B------:R-:W-:Y:S01]  /*58f0*/  VIADD R5, R0.reuse, 0x1 ;  /* 0x0000000100057836 */ /* 0x040fe20000000000 */
[CC--:B------:R-:W-:Y:S01]  /*5900*/  ISETP.GE.AND P2, PT, R0.reuse, R204.reuse, PT ;  /* 0x000000cc0000720c */ /* 0x0c0fe20003f46270 */
[C---:B------:R-:W-:Y:S02]  /*5910*/  VIADD R2, R0.reuse, 0x8 ;  /* 0x0000000800027836 */ /* 0x040fe40000000000 */
[C---:B---3--:R-:W-:Y:S01]  /*5920*/  VIADD R7, R0.reuse, 0xf0 ;  /* 0x000000f000077836 */ /* 0x048fe20000000000 */
[-C--:B------:R-:W-:Y:S01]  /*5930*/  ISETP.GE.AND P6, PT, R5, R205.reuse, PT ;  /* 0x000000cd0500720c */ /* 0x080fe20003fc6270 */
[--C-:B------:R-:W-:Y:S01]  /*5940*/  IMAD R234, R3, 0x2, R237.reuse ;  /* 0x0000000203ea7824 */ /* 0x100fe200078e02ed */
[----:B------:R-:W-:Y:S01]  /*5950*/  ISETP.GE.AND P5, PT, R5, R204, PT ;  /* 0x000000cc0500720c */ /* 0x000fe20003fa6270 */
[----:B------:R-:W-:Y:S01]  /*5960*/  VIADD R5, R0, 0x9 ;  /* 0x0000000900057836 */ /* 0x000fe20000000000 */
[----:B------:R-:W-:Y:S01]  /*5970*/  FSEL R54, R54, -INF , !P2 ;  /* 0xff80000036367808 */ /* 0x000fe20005000000 */
[C---:B------:R-:W-:Y:S01]  /*5980*/  IMAD R235, R243.reuse, 0x2, R237 ;  /* 0x00000002f3eb7824 */ /* 0x040fe200078e02ed */
[-C--:B------:R-:W-:Y:S01]  /*5990*/  ISETP.GE.AND P1, PT, R2, R205.reuse, PT ;  /* 0x000000cd0200720c */ /* 0x080fe20003f26270 */
[----:B------:R-:W-:Y:S01]  /*59a0*/  IMAD R233, R243, 0x2, R234 ;  /* 0x00000002f3e97824 */ /* 0x000fe200078e02ea */
[----:B------:R-:W-:-:S02]  /*59b0*/  ISETP.GE.AND P2, PT, R5, R205, PT ;  /* 0x000000cd0500720c */ /* 0x000fc40003f46270 */
[-C--:B------:R-:W-:Y:S01]  /*59c0*/  ISETP.GE.AND P4, PT, R5, R204.reuse, PT ;  /* 0x000000cc0500720c */ /* 0x080fe20003f86270 */
[----:B------:R-:W-:Y:S01]  /*59d0*/  VIADD R5, R0, 0x11 ;  /* 0x0000001100057836 */ /* 0x000fe20000000000 */
[----:B------:R-:W-:Y:S01]  /*59e0*/  ISETP.GE.AND P3, PT, R2, R204, PT ;  /* 0x000000cc0200720c */ /* 0x000fe20003f66270 */
[----:B------:R-:W-:Y:S01]  /*59f0*/  VIADD R2, R0, 0x10 ;  /* 0x0000001000027836 */ /* 0x000fe20000000000 */
[----:B------:R-:W-:Y:S02]  /*5a00*/  FSEL R49, R49, -INF , !P2 ;  /* 0xff80000031317808 */ /* 0x000fe40005000000 */
[----:B------:R-:W-:Y:S02]  /*5a10*/  FSEL R50, R50, -INF , !P3 ;  /* 0xff80000032327808 */ /* 0x000fe40005800000 */
[----:B------:R-:W-:Y:S02]  /*5a20*/  FSEL R55, R55, -INF , !P5 ;  /* 0xff80000037377808 */ /* 0x000fe40006800000 */
[----:B------:R-:W-:-:S02]  /*5a30*/  FSEL R48, R48, -INF , !P1 ;  /* 0xff80000030307808 */ /* 0x000fc40004800000 */
[CC--:B------:R-:W-:Y:S02]  /*5a40*/  ISETP.GE.AND P3, PT, R5.reuse, R205.reuse, PT ;  /* 0x000000cd0500720c */ /* 0x0c0fe40003f66270 */
[-C--:B------:R-:W-:Y:S01]  /*5a50*/  ISETP.GE.AND P2, PT, R5, R204.reuse, PT ;  /* 0x000000cc0500720c */ /* 0x080fe20003f46270 */
[----:B------:R-:W-:Y:S01]  /*5a60*/  VIADD R5, R0, 0x19 ;  /* 0x0000001900057836 */ /* 0x000fe20000000000 */
        /* <DEDUP_REMOVED lines=9> */
[----:B------:R-:W-:Y:S01]  /*5b00*/  VIADD R5, R0, 0x21 ;  /* 0x0000002100057836 */ /* 0x000fe20000000000 */
        /* <DEDUP_REMOVED lines=12> */
[C---:B------:R-:W-:Y:S01]  /*5bd0*/  VIADD R2, R0.reuse, 0x28 ;  /* 0x0000002800027836 */ /* 0x040fe20000000000 */
[----:B------:R-:W-:Y:S01]  /*5be0*/  FSEL R198, R37, -INF , !P5 ;  /* 0xff80000025c67808 */ /* 0x000fe20006800000 */
[----:B------:R-:W-:Y:S01]  /*5bf0*/  VIADD R37, R0, 0xa1 ;  /* 0x000000a100257836 */ /* 0x000fe20000000000 */
[----:B------:R-:W-:Y:S02]  /*5c00*/  FSEL R38, R38, -INF , !P4 ;  /* 0xff80000026267808 */ /* 0x000fe40006000000 */
[----:B------:R-:W-:Y:S02]  /*5c10*/  FSEL R43, R43, -INF , !P3 ;  /* 0xff8000002b2b7808 */ /* 0x000fe40005800000 */
[----:B------:R-:W-:Y:S01]  /*5c20*/  FSEL R199, R36, -INF , !P2 ;  /* 0xff80000024c77808 */ /* 0x000fe20005000000 */
[----:B------:R-:W-:Y:S01]  /*5c30*/  VIADD R36, R0, 0xa8 ;  /* 0x000000a800247836 */ /* 0x000fe20000000000 */
[----:B------:R-:W-:-:S02]  /*5c40*/  ISETP.GE.AND P4, PT, R5, R205, PT ;  /* 0x000000cd0500720c */ /* 0x000fc40003f86270 */
[-C--:B------:R-:W-:Y:S01]  /*5c50*/  ISETP.GE.AND P5, PT, R5, R204.reuse, PT ;  /* 0x000000cc0500720c */ /* 0x080fe20003fa6270 */
[----:B------:R-:W-:Y:S01]  /*5c60*/  VIADD R5, R0, 0x31 ;  /* 0x0000003100057836 */ /* 0x000fe20000000000 */
        /* <DEDUP_REMOVED lines=9> */
[----:B------:R-:W-:Y:S01]  /*5d00*/  VIADD R5, R0, 0x39 ;  /* 0x0000003900057836 */ /* 0x000fe20000000000 */
[C---:B------:R-:W-:Y:S02]  /*5d10*/  ISETP.GE.AND P1, PT, R2.reuse, R205, PT ;  /* 0x000000cd0200720c */ /* 0x040fe40003f26270 */
[----:B------:R-:W-:Y:S01]  /*5d20*/  ISETP.GE.AND P3, PT, R2, R204, PT ;  /* 0x000000cc0200720c */ /* 0x000fe20003f66270 */
[C---:B------:R-:W-:Y:S01]  /*5d30*/  VIADD R2, R0.reuse, 0x38 ;  /* 0x0000003800027836 */ /* 0x040fe20000000000 */
[----:B------:R-:W-:Y:S01]  /*5d40*/  FSEL R139, R29, -INF , !P2 ;  /* 0xff8000001d8b7808 */ /* 0x000fe20005000000 */
[----:B------:R-:W-:Y:S01]  /*5d50*/  VIADD R29, R0, 0xa9 ;  /* 0x000000a9001d7836 */ /* 0x000fe20000000000 */
[----:B------:R-:W-:-:S02]  /*5d60*/  FSEL R30, R30, -INF , !P3 ;  /* 0xff8000001e1e7808 */ /* 0x000fc40005800000 */
[----:B------:R-:W-:Y:S02]  /*5d70*/  FSEL R35, R35, -INF , !P5 ;  /* 0xff80000023237808 */ /* 0x000fe40006800000 */
[----:B------:R-:W-:Y:S01]  /*5d80*/  FSEL R138, R28, -INF , !P1 ;  /* 0xff8000001c8a7808 */ /* 0x000fe20004800000 */
[C---:B------:R-:W-:Y:S01]  /*5d90*/  VIADD R28, R0.reuse, 0xb0 ;  /* 0x000000b0001c7836 */ /* 0x040fe20000000000 */
        /* <DEDUP_REMOVED lines=39> */
[CC--:B------:R-:W-:Y:S02]  /*6010*/  ISETP.GE.AND P3, PT, R2.reuse, R205.reuse, PT ;  /* 0x000000cd0200720c */ /* 0x0c0fe40003f66270 */
[----:B------:R-:W-:Y:S01]  /*6020*/  ISETP.GE.AND P2, PT, R2, R204, PT ;  /* 0x000000cc0200720c */ /* 0x000fe20003f46270 */
[C---:B------:R-:W-:Y:S01]  /*6030*/  VIADD R2, R0.reuse, 0x58 ;  /* 0x0000005800027836 */ /* 0x040fe20000000000 */
[----:B------:R-:W-:Y:S01]  /*6040*/  FSEL R169, R13, -INF , !P4 ;  /* 0xff8000000da97808 */ /* 0x000fe20006000000 */
[----:B------:R-:W-:Y:S01]  /*6050*/  VIADD R13, R0, 0xd8 ;  /* 0x000000d8000d7836 */ /* 0x000fe20000000000 */
[----:B------:R-:W-:Y:S01]  /*6060*/  FSEL R32, R14, -INF , !P2 ;  /* 0xff8000000e207808 */ /* 0x000fe20005000000 */
[C---:B------:R-:W-:Y:S01]  /*6070*/  VIADD R14, R0.reuse, 0xd1 ;  /* 0x000000d1000e7836 */ /* 0x040fe20000000000 */
[----:B------:R-:W-:Y:S01]  /*6080*/  FSEL R33, R19, -INF , !P1 ;  /* 0xff80000013217808 */ /* 0x000fe20004800000 */
[----:B------:R-:W-:Y:S01]  /*6090*/  VIADD R19, R0, 0xc1 ;  /* 0x000000c100137836 */ /* 0x000fe20000000000 */
        /* <DEDUP_REMOVED lines=8> */
[----:B------:R-:W-:Y:S02]  /*6120*/  FMNMX.FTZ R6, R54, R55, !PT ;  /* 0x0000003736067209 */ /* 0x000fe40007810000 */
[----:B------:R-:W-:Y:S01]  /*6130*/  FSEL R200, R10, -INF , !P3 ;  /* 0xff8000000ac87808 */ /* 0x000fe20005800000 */
[C---:B------:R-:W-:Y:S01]  /*6140*/  VIADD R10, R0.reuse, 0xe1 ;  /* 0x000000e1000a7836 */ /* 0x040fe20000000000 */
        /* <DEDUP_REMOVED lines=13> */
[----:B------:R-:W-:Y:S02]  /*6220*/  FSEL R136, R82, -INF , !P1 ;  /* 0xff80000052887808 */ /* 0x000fe40004800000 */
[----:B------:R-:W-:-:S02]  /*6230*/  FSEL R182, R81, -INF , !P3 ;  /* 0xff80000051b67808 */ /* 0x000fc40005800000 */
[----:B------:R-:W-:Y:S02]  /*6240*/  FMNMX.FTZ R6, R51, R6, !PT ;  /* 0x0000000633067209 */ /* 0x000fe40007810000 */
[----:B------:R-:W-:Y:S01]  /*6250*/  FSEL R134, R11, -INF , !P4 ;  /* 0xff8000000b867808 */ /* 0x000fe20006000000 */
[C---:B------:R-:W-:Y:S01]  /*6260*/  VIADD R11, R0.reuse, 0xe0 ;  /* 0x000000e0000b7836 */ /* 0x040fe20000000000 */
[CC--:B------:R-:W-:Y:S02]  /*6270*/  ISETP.GE.AND P1, PT, R5.reuse, R205.reuse, PT ;  /* 0x000000cd0500720c */ /* 0x0c0fe40003f26270 */
[----:B------:R-:W-:Y:S01]  /*6280*/  ISETP.GE.AND P3, PT, R5, R204, PT ;  /* 0x000000cc0500720c */ /* 0x000fe20003f66270 */
[----:B------:R-:W-:Y:S01]  /*6290*/  VIADD R5, R0, 0x70 ;  /* 0x0000007000057836 */ /* 0x000fe20000000000 */
[----:B------:R-:W-:Y:S02]  /*62a0*/  ISETP.GE.AND P4, PT, R2, R205, PT ;  /* 0x000000cd0200720c */ /* 0x000fe40003f86270 */
        /* <DEDUP_REMOVED lines=11> */
[----:B------:R-:W-:Y:S02]  /*6360*/  ISETP.GE.AND P3, PT, R6, R205, PT ;  /* 0x000000cd0600720c */ /* 0x000fe40003f66270 */
[----:B------:R-:W-:Y:S02]  /*6370*/  FMNMX.FTZ R5, R38, R5, !PT ;  /* 0x0000000526057209 */ /* 0x000fe40007810000 */
        /* <DEDUP_REMOVED lines=18> */
[C---:B------:R-:W-:Y:S02]  /*64a0*/  ISETP.GE.AND P1, PT, R5.reuse, R205, PT ;  /* 0x000000cd0500720c */ /* 0x040fe40003f26270 */
[-C--:B------:R-:W-:Y:S01]  /*64b0*/  ISETP.GE.AND P3, PT, R5, R204.reuse, PT ;  /* 0x000000cc0500720c */ /* 0x080fe20003f66270 */
[----:B------:R-:W-:Y:S01]  /*64c0*/  VIADD R5, R0, 0x88 ;  /* 0x0000008800057836 */ /* 0x000fe20000000000 */
[----:B------:R-:W-:Y:S02]  /*64d0*/  ISETP.GE.AND P5, PT, R2, R204, PT ;  /* 0x000000cc0200720c */ /* 0x000fe40003fa6270 */
[----:B------:R-:W-:-:S02]  /*64e0*/  FSEL R196, R74, -INF , !P4 ;  /* 0xff8000004ac47808 */ /* 0x000fc40006000000 */
[----:B------:R-:W-:Y:S02]  /*64f0*/  FMNMX.FTZ R6, R26, R6, !PT ;  /* 0x000000061a067209 */ /* 0x000fe40007810000 */
[-C--:B------:R-:W-:Y:S01]  /*6500*/  ISETP.GE.AND P4, PT, R2, R205.reuse, PT ;  /* 0x000000cd0200720c */ /* 0x080fe20003f86270 */
[----:B------:R-:W-:Y:S01]  /*6510*/  VIADD R2, R0, 0x81 ;  /* 0x0000008100027836 */ /* 0x000fe20000000000 */
[----:B------:R-:W-:Y:S02]  /*6520*/  FSEL R176, R71, -INF , !P5 ;  /* 0xff80000047b07808 */ /* 0x000fe40006800000 */
[----:B------:R-:W-:Y:S02]  /*6530*/  FSEL R174, R64, -INF , !P1 ;  /* 0xff80000040ae7808 */ /* 0x000fe40004800000 */
[C---:B------:R-:W-:Y:S02]  /*6540*/  ISETP.GE.AND P5, PT, R5.reuse, R205, PT ;  /* 0x000000cd0500720c */ /* 0x040fe40003fa6270 */
[----:B------:R-:W-:-:S02]  /*6550*/  ISETP.GE.AND P1, PT, R5, R204, PT ;  /* 0x000000cc0500720c */ /* 0x000fc40003f26270 */
[----:B------:R-:W-:Y:S01]  /*6560*/  FMNMX.FTZ R5, R27, R6, !PT ;  /* 0x000000061b057209 */ /* 0x000fe20007810000 */
[----:B------:R-:W-:Y:S01]  /*6570*/  VIADD R6, R0, 0x90 ;  /* 0x0000009000067836 */ /* 0x000fe20000000000 */
[----:B------:R-:W-:Y:S02]  /*6580*/  FSEL R161, R70, -INF , !P2 ;  /* 0xff80000046a17808 */ /* 0x000fe40005000000 */
[----:B------:R-:W-:Y:S02]  /*6590*/  FSEL R181, R69, -INF , !P4 ;  /* 0xff80000045b57808 */ /* 0x000fe40006000000 */
[C---:B------:R-:W-:Y:S02]  /*65a0*/  ISETP.GE.AND P2, PT, R2.reuse, R205, PT ;  /* 0x000000cd0200720c */ /* 0x040fe40003f46270 */
[----:B------:R-:W-:Y:S01]  /*65b0*/  ISETP.GE.AND P4, PT, R2, R204, PT ;  /* 0x000000cc0200720c */ /* 0x000fe20003f86270 */
[----:B------:R-:W-:Y:S01]  /*65c0*/  VIADD R2, R0, 0x89 ;  /* 0x0000008900027836 */ /* 0x000fe20000000000 */
        /* <DEDUP_REMOVED lines=15> */
[----:B------:R-:W-:Y:S02]  /*66c0*/  FSEL R171, R60, -INF , !P5 ;  /* 0xff8000003cab7808 */ /* 0x000fe40006800000 */
[C---:B------:R-:W-:Y:S02]  /*66d0*/  ISETP.GE.AND P4, PT, R6.reuse, R205, PT ;  /* 0x000000cd0600720c */ /* 0x040fe40003f86270 */
[----:B------:R-:W-:Y:S02]  /*66e0*/  ISETP.GE.AND P5, PT, R6, R204, PT ;  /* 0x000000cc0600720c */ /* 0x000fe40003fa6270 */
[----:B------:R-:W-:Y:S01]  /*66f0*/  FMNMX.FTZ R6, R32, R2, !PT ;  /* 0x0000000220067209 */ /* 0x000fe20007810000 */
[----:B------:R-:W-:Y:S01]  /*6700*/  VIADD R2, R0, 0x99 ;  /* 0x0000009900027836 */ /* 0x000fe20000000000 */
[----:B------:R-:W-:Y:S02]  /*6710*/  FSEL R192, R63, -INF , !P2 ;  /* 0xff8000003fc07808 */ /* 0x000fe40005000000 */
[----:B------:R-:W-:-:S02]  /*6720*/  FSEL R53, R53, -INF , !P6 ;  /* 0xff80000035357808 */ /* 0x000fc40007000000 */
[C---:B------:R-:W-:Y:S02]  /*6730*/  ISETP.GE.AND P6, PT, R5.reuse, R205, PT ;  /* 0x000000cd0500720c */ /* 0x040fe40003fc6270 */
[----:B------:R-:W-:Y:S02]  /*6740*/  ISETP.GE.AND P2, PT, R5, R204, PT ;  /* 0x000000cc0500720c */ /* 0x000fe40003f46270 */
[----:B------:R-:W-:Y:S01]  /*6750*/  FMNMX.FTZ R5, R201, R6, !PT ;  /* 0x00000006c9057209 */ /* 0x000fe20007810000 */
[----:B------:R-:W-:Y:S01]  /*6760*/  VIADD R6, R0, 0xf1 ;  /* 0x000000f100067836 */ /* 0x000fe20000000000 */
[----:B------:R-:W-:Y:S02]  /*6770*/  FSEL R156, R56, -INF , !P4 ;  /* 0xff800000389c7808 */ /* 0x000fe40006000000 */
[----:B------:R-:W-:Y:S02]  /*6780*/  FMNMX.FTZ R5, R200, R5, !PT ;  /* 0x00000005c8057209 */ /* 0x000fe40007810000 */
[----:B------:R-:W-:-:S02]  /*6790*/  ISETP.GE.AND P4, PT, R0, R205, PT ;  /* 0x000000cd0000720c */ /* 0x000fc40003f86270 */
        /* <DEDUP_REMOVED lines=8> */
[----:B------:R-:W-:Y:S02]  /*6820*/  FMNMX.FTZ R57, R52, R53, !PT ;  /* 0x0000003534397209 */ /* 0x000fe40007810000 */
[----:B------:R-:W-:Y:S01]  /*6830*/  FMNMX.FTZ R56, R147, R2, !PT ;  /* 0x0000000293387209 */ /* 0x000fe20007810000 */
[----:B------:R-:W-:Y:S01]  /*6840*/  VIADD R2, R0, 0xf9 ;  /* 0x000000f900027836 */ /* 0x000fe20000000000 */
        /* <DEDUP_REMOVED lines=21> */
[----:B------:R-:W-:Y:S02]  /*69a0*/  FSEL R186, R59, -INF , !P3 ;  /* 0xff8000003bba7808 */ /* 0x000fe40005800000 */
[----:B------:R-:W-:Y:S02]  /*69b0*/  FMNMX.FTZ R56, R193, R56, !PT ;  /* 0x00000038c1387209 */ /* 0x000fe40007810000 */
[----:B------:R-:W-:Y:S02]  /*69c0*/  FMNMX.FTZ R57, R139, R57, !PT ;  /* 0x000000398b397209 */ /* 0x000fe40007810000 */
[C---:B------:R-:W-:Y:S02]  /*69d0*/  ISETP.GE.AND P4, PT, R5.reuse, R205, PT ;  /* 0x000000cd0500720c */ /* 0x040fe40003f86270 */
[----:B------:R-:W-:Y:S01]  /*69e0*/  ISETP.GE.AND P3, PT, R5, R204, PT ;  /* 0x000000cc0500720c */ /* 0x000fe20003f66270 */
[----:B------:R-:W-:Y:S01]  /*69f0*/  VIADD R5, R0, 0xf8 ;  /* 0x000000f800057836 */ /* 0x000fe20000000000 */
[----:B------:R-:W-:-:S02]  /*6a00*/  FMNMX.FTZ R0, R186, R56, !PT ;  /* 0x00000038ba007209 */ /* 0x000fc40007810000 */
[----:B------:R-:W-:Y:S02]  /*6a10*/  FMNMX.FTZ R56, R144, R57, !PT ;  /* 0x0000003990387209 */ /* 0x000fe40007810000 */
[----:B------:R-:W-:Y:S02]  /*6a20*/  FSEL R183, R154, -INF , !P2 ;  /* 0xff8000009ab77808 */ /* 0x000fe40005000000 */
        /* <DEDUP_REMOVED lines=89> */
[-C--:B------:R-:W-:Y:S02]  /*6fc0*/  ISETP.GE.AND P2, PT, R5, R204.reuse, PT ;  /* 0x000000cc0500720c */ /* 0x080fe40003f46270 */
[----:B------:R-:W-:Y:S02]  /*6fd0*/  ISETP.GE.AND P1, PT, R2, R204, PT ;  /* 0x000000cc0200720c */ /* 0x000fe40003f26270 */
[----:B------:R-:W-:Y:S02]  /*6fe0*/  FSEL R75, R91, -INF , !P3 ;  /* 0xff8000005b4b7808 */ /* 0x000fe40005800000 */
[----:B------:R-:W-:Y:S02]  /*6ff0*/  FMNMX.FTZ R0, R74, R0, !PT ;  /* 0x000000004a007209 */ /* 0x000fe40007810000 */
[----:B------:R-:W-:-:S02]  /*7000*/  FSEL R158, R153, -INF , !P5 ;  /* 0xff800000999e7808 */ /* 0x000fc40006800000 */
[----:B------:R-:W-:Y:S02]  /*7010*/  FMNMX.FTZ R56, R160, R56, !PT ;  /* 0x00000038a0387209 */ /* 0x000fe40007810000 */
[----:B------:R-:W-:Y:S02]  /*7020*/  FSEL R76, R86, -INF , !P2 ;  /* 0xff800000564c7808 */ /* 0x000fe40005000000 */
[----:B------:R-:W-:Y:S02]  /*7030*/  FMNMX.FTZ R0, R75, R0, !PT ;  /* 0x000000004b007209 */ /* 0x000fe40007810000 */
[----:B------:R-:W-:Y:S02]  /*7040*/  FSEL R77, R87, -INF , !P1 ;  /* 0xff800000574d7808 */ /* 0x000fe40004800000 */
        /* <DEDUP_REMOVED lines=8> */
[-C--:B------:R-:W-:Y:S02]  /*70d0*/  ISETP.GE.AND P1, PT, R29, R205.reuse, PT ;  /* 0x000000cd1d00720c */ /* 0x080fe40003f26270 */
[----:B------:R-:W-:Y:S01]  /*70e0*/  FSEL R140, R124, -INF , !P2 ;  /* 0xff8000007c8c7808 */ /* 0x000fe20005000000 */
[----:B------:R-:W1:Y:S01]  /*70f0*/  SHFL.BFLY PT, R29, R0, 0x2, 0x1f ;  /* 0x0c401f00001d7f89 */ /* 0x000e6200000e0000 */
        /* <DEDUP_REMOVED lines=16> */
[----:B------:R-:W-:Y:S01]  /*7200*/  ISETP.GE.AND P1, PT, R19, R205, PT ;  /* 0x000000cd1300720c */ /* 0x000fe20003f26270 */
[----:B------:R-:W-:Y:S01]  /*7210*/  LDSM.16.MT88.4 R56, [R233+0xa800] ;  /* 0x00a80000e938783b */ /* 0x000fe20000004200 */
[----:B------:R-:W-:Y:S02]  /*7220*/  FSEL R82, R112, -INF , !P2 ;  /* 0xff80000070527808 */ /* 0x000fe40005000000 */
[----:B------:R-:W-:Y:S02]  /*7230*/  FMNMX.FTZ R20, R81, R20, !PT ;  /* 0x0000001451147209 */ /* 0x000fe40007810000 */
[----:B-1----:R-:W-:Y:S02]  /*7240*/  FMNMX.FTZ R0, R0, R29, !PT ;  /* 0x0000001d00007209 */ /* 0x002fe40007810000 */
        /* <DEDUP_REMOVED lines=17> */
[----:B------:R-:W-:Y:S01]  /*7360*/  FSEL R94, R100, -INF , !P2 ;  /* 0xff800000645e7808 */ /* 0x000fe20005000000 */
[----:B------:R-:W-:Y:S01]  /*7370*/  LDSM.16.MT88.4 R12, [R237+0xa000] ;  /* 0x00a00000ed0c783b */ /* 0x000fe20000004200 */
        /* <DEDUP_REMOVED lines=8> */
[----:B-1----:R-:W-:Y:S02]  /*7400*/  FMNMX.FTZ R0, R0, R17, !PT ;  /* 0x0000001100007209 */ /* 0x002fe40007810000 */
[----:B------:R-:W-:-:S02]  /*7410*/  FSEL R98, R97, -INF , !P2 ;  /* 0xff80000061627808 */ /* 0x000fc40005000000 */
[----:B------:R-:W-:Y:S01]  /*7420*/  FMNMX.FTZ R9, R96, R9, !PT ;  /* 0x0000000960097209 */ /* 0x000fe20007810000 */
[C---:B------:R-:W-:Y:S01]  /*7430*/  FMUL.FTZ R10, R0.reuse, UR18 ;  /* 0x00000012000a7c20 */ /* 0x040fe20008410000 */
[----:B------:R-:W-:Y:S02]  /*7440*/  FSETP.NEU.FTZ.AND P1, PT, R0, -INF , PT ;  /* 0xff8000000000780b */ /* 0x000fe40003f3d000 */
[----:B------:R-:W-:Y:S02]  /*7450*/  ISETP.GE.AND P2, PT, R8, R205, PT ;  /* 0x000000cd0800720c */ /* 0x000fe40003f46270 */
[----:B------:R-:W-:Y:S02]  /*7460*/  FSEL R92, R92, -INF , !P3 ;  /* 0xff8000005c5c7808 */ /* 0x000fe40005800000 */
[----:B------:R-:W-:Y:S02]  /*7470*/  FMNMX.FTZ R9, R98, R9, !PT ;  /* 0x0000000962097209 */ /* 0x000fe40007810000 */
[----:B------:R-:W-:-:S02]  /*7480*/  FSEL R97, R10, RZ, P1 ;  /* 0x000000ff0a617208 */ /* 0x000fc40000800000 */
        /* <DEDUP_REMOVED lines=10> */
[----:B------:R-:W-:Y:S01]  /*7530*/  LDSM.16.MT88.4 R36, [R234+0xa000] ;  /* 0x00a00000ea24783b */ /* 0x000fe20000004200 */
[----:B------:R-:W-:Y:S01]  /*7540*/  ISETP.GE.AND P1, PT, R5, R205, PT ;  /* 0x000000cd0500720c */ /* 0x000fe20003f26270 */
[--C-:B------:R-:W-:Y:S01]  /*7550*/  FFMA.FTZ R54, R54, UR18, -R97.reuse ;  /* 0x0000001236367c23 */ /* 0x100fe20008010861 */
[----:B------:R-:W-:Y:S01]  /*7560*/  FSEL R89, R89, -INF , !P2 ;  /* 0xff80000059597808 */ /* 0x000fe20005000000 */
[--C-:B------:R-:W-:Y:S01]  /*7570*/  FFMA.FTZ R55, R55, UR18, -R97.reuse ;  /* 0x0000001237377c23 */ /* 0x100fe20008010861 */
[----:B------:R-:W-:Y:S01]  /*7580*/  FMNMX.FTZ R9, R99, R9, !PT ;  /* 0x0000000963097209 */ /* 0x000fe20007810000 */
[----:B------:R-:W-:Y:S01]  /*7590*/  MUFU.EX2 R88, R54 ;  /* 0x0000003600587308 */ /* 0x000fe20000000800 */
[----:B------:R-:W-:Y:S01]  /*75a0*/  ISETP.GE.AND P2, PT, R2, R205, PT ;  /* 0x000000cd0200720c */ /* 0x000fe20003f46270 */
[--C-:B------:R-:W-:Y:S01]  /*75b0*/  FFMA.FTZ R102, R26, UR18, -R97.reuse ;  /* 0x000000121a667c23 */ /* 0x100fe20008010861 */
[----:B------:R-:W-:Y:S01]  /*75c0*/  FSEL R100, R84, -INF , !P1 ;  /* 0xff80000054647808 */ /* 0x000fe20004800000 */
[--C-:B------:R-:W-:Y:S01]  /*75d0*/  FFMA.FTZ R101, R27, UR18, -R97.reuse ;  /* 0x000000121b657c23 */ /* 0x100fe20008010861 */
[----:B------:R-:W-:Y:S01]  /*75e0*/  FMNMX.FTZ R9, R89, R9, !PT ;  /* 0x0000000959097209 */ /* 0x000fe20007810000 */
[----:B------:R-:W-:Y:S01]  /*75f0*/  LDSM.16.MT88.4 R24, [R237+0xa800] ;  /* 0x00a80000ed18783b */ /* 0x000fe20000004200 */
[----:B------:R-:W-:Y:S01]  /*7600*/  FSEL R116, R85, -INF , !P2 ;  /* 0xff80000055747808 */ /* 0x000fe20005000000 */
[----:B------:R-:W1:Y:S01]  /*7610*/  MUFU.EX2 R84, R55 ;  /* 0x0000003700547308 */ /* 0x000e620000000800 */
[----:B------:R-:W-:Y:S01]  /*7620*/  FMNMX.FTZ R2, R100, R9, !PT ;  /* 0x0000000964027209 */ /* 0x000fe20007810000 */
[--C-:B------:R-:W-:Y:S01]  /*7630*/  FFMA.FTZ R85, R22, UR18, -R97.reuse ;  /* 0x0000001216557c23 */ /* 0x100fe20008010861 */
[--C-:B------:R-:W-:Y:S01]  /*7640*/  FFMA.FTZ R123, R23, UR18, -R97.reuse ;  /* 0x00000012177b7c23 */ /* 0x100fe20008010861 */
[--C-:B------:R-:W-:Y:S01]  /*7650*/  FFMA.FTZ R104, R30, UR18, -R97.reuse ;  /* 0x000000121e687c23 */ /* 0x100fe20008010861 */
[----:B------:R-:W-:Y:S01]  /*7660*/  FMNMX.FTZ R2, R116, R2, !PT ;  /* 0x0000000274027209 */ /* 0x000fe20007810000 */
[--C-:B------:R-:W-:Y:S01]  /*7670*/  FFMA.FTZ R103, R31, UR18, -R97.reuse ;  /* 0x000000121f677c23 */ /* 0x100fe20008010861 */
[----:B------:R-:W-:Y:S01]  /*7680*/  LDSM.16.MT88.4 R20, [R235+0xa800] ;  /* 0x00a80000eb14783b */ /* 0x000fe20000004200 */
[----:B------:R-:W-:Y:S01]  /*7690*/  MUFU.EX2 R114, R114 ;  /* 0x0000007200727308 */ /* 0x000fe20000000800 */
[--C-:B------:R-:W-:Y:S01]  /*76a0*/  FFMA.FTZ R112, R46, UR18, -R97.reuse ;  /* 0x000000122e707c23 */ /* 0x100fe20008010861 */
[--C-:B------:R-:W-:Y:S01]  /*76b0*/  FFMA.FTZ R111, R47, UR18, -R97.reuse ;  /* 0x000000122f6f7c23 */ /* 0x100fe20008010861 */
[----:B------:R-:W2:Y:S01]  /*76c0*/  SHFL.BFLY PT, R5, R2, 0x2, 0x1f ;  /* 0x0c401f0002057f89 */ /* 0x000ea200000e0000 */
[--C-:B------:R-:W-:Y:S01]  /*76d0*/  FFMA.FTZ R110, R42, UR18, -R97.reuse ;  /* 0x000000122a6e7c23 */ /* 0x100fe20008010861 */
[--C-:B------:R-:W-:Y:S01]  /*76e0*/  FFMA.FTZ R109, R43, UR18, -R97.reuse ;  /* 0x000000122b6d7c23 */ /* 0x100fe20008010861 */
[--C-:B------:R-:W-:Y:S01]  /*76f0*/  FFMA.FTZ R122, R18, UR18, -R97.reuse ;  /* 0x00000012127a7c23 */ /* 0x100fe20008010861 */
[--C-:B------:R-:W-:Y:S01]  /*7700*/  FFMA.FTZ R106, R34, UR18, -R97.reuse ;  /* 0x00000012226a7c23 */ /* 0x100fe20008010861 */
[----:B------:R-:W3:Y:S01]  /*7710*/  MUFU.EX2 R113, R113 ;  /* 0x0000007100717308 */ /* 0x000ee20000000800 */
[----:B-1----:R-:W-:Y:S01]  /*7720*/  F2FP.F16.F32.PACK_AB R29, R84, R88 ;  /* 0x00000058541d723e */ /* 0x002fe200000000ff */
[--C-:B------:R-:W-:Y:S01]  /*7730*/  FFMA.FTZ R105, R35, UR18, -R97.reuse ;  /* 0x0000001223697c23 */ /* 0x100fe20008010861 */
[--C-:B------:R-:W-:Y:S01]  /*7740*/  FFMA.FTZ R121, R33, UR18, -R97.reuse ;  /* 0x0000001221797c23 */ /* 0x100fe20008010861 */
[--C-:B------:R-:W-:Y:S01]  /*7750*/  FFMA.FTZ R120, R32, UR18, -R97.reuse ;  /* 0x0000001220787c23 */ /* 0x100fe20008010861 */
[--C-:B------:R-:W-:Y:S01]  /*7760*/  FFMA.FTZ R3, R201, UR18, -R97.reuse ;  /* 0x00000012c9037c23 */ /* 0x100fe20008010861 */
[--C-:B------:R-:W-:Y:S01]  /*7770*/  FFMA.FTZ R134, R134, UR18, -R97.reuse ;  /* 0x0000001286867c23 */ /* 0x100fe20008010861 */
[--C-:B------:R-:W-:Y:S01]  /*7780*/  FFMA.FTZ R136, R136, UR18, -R97.reuse ;  /* 0x0000001288887c23 */ /* 0x100fe20008010861 */
        /* <DEDUP_REMOVED lines=11> */
[----:B--2---:R-:W-:Y:S01]  /*7840*/  FMNMX.FTZ R2, R2, R5, !PT ;  /* 0x0000000502027209 */ /* 0x004fe20007810000 */
[--C-:B------:R-:W-:Y:S01]  /*7850*/  FFMA.FTZ R191, R191, UR18, -R97.reuse ;  /* 0x00000012bfbf7c23 */ /* 0x100fe20008010861 */
[--C-:B------:R-:W-:Y:S01]  /*7860*/  FFMA.FTZ R192, R192, UR18, -R97.reuse ;  /* 0x00000012c0c07c23 */ /* 0x100fe20008010861 */
[--C-:B------:R-:W-:Y:S01]  /*7870*/  FFMA.FTZ R193, R193, UR18, -R97.reuse ;  /* 0x00000012c1c17c23 */ /* 0x100fe20008010861 */
[--C-:B------:R-:W-:Y:S01]  /*7880*/  FFMA.FTZ R186, R186, UR18, -R97.reuse ;  /* 0x00000012baba7c23 */ /* 0x100fe20008010861 */
[----:B------:R-:W2:Y:S01]  /*7890*/  SHFL.BFLY PT, R5, R2, 0x1, 0x1f ;  /* 0x0c201f0002057f89 */ /* 0x000ea200000e0000 */
[----:B------:R-:W-:Y:S01]  /*78a0*/  MUFU.EX2 R110, R110 ;  /* 0x0000006e006e7308 */ /* 0x000fe20000000800 */
[--C-:B------:R-:W-:Y:S01]  /*78b0*/  FFMA.FTZ R183, R183, UR18, -R97.reuse ;  /* 0x00000012b7b77c23 */ /* 0x100fe20008010861 */
[--C-:B------:R-:W-:Y:S01]  /*78c0*/  FFMA.FTZ R179, R179, UR18, -R97.reuse ;  /* 0x00000012b3b37c23 */ /* 0x100fe20008010861 */
[----:B------:R-:W-:Y:S01]  /*78d0*/  FADD.FTZ R84, R88, R84 ;  /* 0x0000005458547221 */ /* 0x000fe20000010000 */
[--C-:B------:R-:W-:Y:S01]  /*78e0*/  FFMA.FTZ R170, R170, UR18, -R97.reuse ;  /* 0x00000012aaaa7c23 */ /* 0x100fe20008010861 */
[--C-:B------:R-:W-:Y:S01]  /*78f0*/  FFMA.FTZ R163, R163, UR18, -R97.reuse ;  /* 0x00000012a3a37c23 */ /* 0x100fe20008010861 */
[--C-:B------:R-:W-:Y:S01]  /*7900*/  FFMA.FTZ R159, R159, UR18, -R97.reuse ;  /* 0x000000129f9f7c23 */ /* 0x100fe20008010861 */
[----:B------:R-:W-:Y:S01]  /*7910*/  FADD.FTZ R84, R114, R84 ;  /* 0x0000005472547221 */ /* 0x000fe20000010000 */
[----:B------:R-:W3:Y:S01]  /*7920*/  MUFU.EX2 R109, R109 ;  /* 0x0000006d006d7308 */ /* 0x000ee20000000800 */
[--C-:B------:R-:W-:Y:S01]  /*7930*/  FFMA.FTZ R146, R146, UR18, -R97.reuse ;  /* 0x0000001292927c23 */ /* 0x100fe20008010861 */
[--C-:B------:R-:W-:Y:S01]  /*7940*/  FFMA.FTZ R142, R142, UR18, -R97.reuse ;  /* 0x000000128e8e7c23 */ /* 0x100fe20008010861 */
[----:B------:R-:W-:Y:S01]  /*7950*/  FADD.FTZ R113, R113, R84 ;  /* 0x0000005471717221 */ /* 0x000fe20000010000 */
[--C-:B------:R-:W-:Y:S01]  /*7960*/  FFMA.FTZ R137, R137, UR18, -R97.reuse ;  /* 0x0000001289897c23 */ /* 0x100fe20008010861 */
[--C-:B------:R-:W-:Y:S01]  /*7970*/  FFMA.FTZ R60, R60, UR18, -R97.reuse ;  /* 0x000000123c3c7c23 */ /* 0x100fe20008010861 */
[----:B------:R-:W-:Y:S01]  /*7980*/  FFMA.FTZ R61, R61, UR18, -R97 ;  /* 0x000000123d3d7c23 */ /* 0x000fe20008010861 */
[----:B-1----:R-:W-:Y:S01]  /*7990*/  FADD.FTZ R113, R112, R113 ;  /* 0x0000007170717221 */ /* 0x002fe20000010000 */
[----:B------:R-:W1:Y:S01]  /*79a0*/  MUFU.EX2 R108, R108 ;  /* 0x0000006c006c7308 */ /* 0x000e620000000800 */
[--C-:B------:R-:W-:Y:S01]  /*79b0*/  FFMA.FTZ R62, R62, UR18, -R97.reuse ;  /* 0x000000123e3e7c23 */ /* 0x100fe20008010861 */
[----:B------:R-:W-:Y:S01]  /*79c0*/  FFMA.FTZ R63, R63, UR18, -R97 ;  /* 0x000000123f3f7c23 */ /* 0x000fe20008010861 */
[----:B----4-:R-:W-:Y:S01]  /*79d0*/  FADD.FTZ R113, R111, R113 ;  /* 0x000000716f717221 */ /* 0x010fe20000010000 */
[--C-:B------:R-:W-:Y:S01]  /*79e0*/  FFMA.FTZ R64, R64, UR18, -R97.reuse ;  /* 0x0000001240407c23 */ /* 0x100fe20008010861 */
[--C-:B------:R-:W-:Y:S01]  /*79f0*/  FFMA.FTZ R67, R67, UR18, -R97.reuse ;  /* 0x0000001243437c23 */ /* 0x100fe20008010861 */
[----:B------:R-:W-:Y:S01]  /*7a00*/  FFMA.FTZ R74, R74, UR18, -R97 ;  /* 0x000000124a4a7c23 */ /* 0x000fe20008010861 */
[----:B--2---:R-:W-:Y:S01]  /*7a10*/  FMNMX.FTZ R2, R2, R5, !PT ;  /* 0x0000000502027209 */ /* 0x004fe20007810000 */
[----:B------:R-:W-:Y:S01]  /*7a20*/  MUFU.EX2 R107, R107 ;  /* 0x0000006b006b7308 */ /* 0x000fe20000000800 */
[----:B------:R-:W2:Y:S01]  /*7a30*/  LDSM.16.MT88.4 R4, [R235+0xa000] ;  /* 0x00a00000eb04783b */ /* 0x000ea20000004200 */
[----:B---3--:R-:W-:Y:S01]  /*7a40*/  F2FP.F16.F32.PACK_AB R55, R109, R110 ;  /* 0x0000006e6d37723e */ /* 0x008fe200000000ff */
[----:B------:R-:W-:Y:S01]  /*7a50*/  FADD.FTZ R110, R110, R113 ;  /* 0x000000716e6e7221 */ /* 0x000fe20000010000 */
[C---:B------:R-:W-:Y:S01]  /*7a60*/  FMUL.FTZ R115, R2.reuse, UR18 ;  /* 0x0000001202737c20 */ /* 0x040fe20008410000 */
[----:B------:R-:W-:Y:S01]  /*7a70*/  FSETP.NEU.FTZ.AND P1, PT, R2, -INF , PT ;  /* 0xff8000000200780b */ /* 0x000fe20003f3d000 */
[--C-:B------:R-:W-:Y:S01]  /*7a80*/  FFMA.FTZ R75, R75, UR18, -R97.reuse ;  /* 0x000000124b4b7c23 */ /* 0x100fe20008010861 */
[----:B------:R-:W-:Y:S01]  /*7a90*/  FADD.FTZ R110, R109, R110 ;  /* 0x0000006e6d6e7221 */ /* 0x000fe20000010000 */
[----:B------:R-:W-:Y:S01]  /*7aa0*/  MUFU.EX2 R106, R106 ;  /* 0x0000006a006a7308 */ /* 0x000fe20000000800 */
[----:B------:R-:W-:Y:S01]  /*7ab0*/  FSEL R115, R115, RZ, P1 ;  /* 0x000000ff73737208 */ /* 0x000fe20000800000 */
[--C-:B------:R-:W-:Y:S01]  /*7ac0*/  FFMA.FTZ R76, R76, UR18, -R97.reuse ;  /* 0x000000124c4c7c23 */ /* 0x100fe20008010861 */
[----:B-1----:R-:W-:Y:S01]  /*7ad0*/  FADD.FTZ R110, R108, R110 ;  /* 0x0000006e6c6e7221 */ /* 0x002fe20000010000 */
[----:B------:R-:W-:Y:S01]  /*7ae0*/  FFMA.FTZ R77, R77, UR18, -R97 ;  /* 0x000000124d4d7c23 */ /* 0x000fe20008010861 */
[----:B------:R-:W-:Y:S01]  /*7af0*/  PLOP3.LUT P1, PT, PT, PT, UP0, 0x80, 0x0 ;  /* 0x000000000000781c */ /* 0x000fe20003f2f008 */
[--C-:B------:R-:W-:Y:S01]  /*7b00*/  FFMA.FTZ R117, R48, UR18, -R115.reuse ;  /* 0x0000001230757c23 */ /* 0x100fe20008010873 */
[--C-:B------:R-:W-:Y:S01]  /*7b10*/  FFMA.FTZ R128, R49, UR18, -R115.reuse ;  /* 0x0000001231807c23 */ /* 0x100fe20008010873 */
[--C-:B------:R-:W-:Y:S01]  /*7b20*/  FFMA.FTZ R119, R52, UR18, -R115.reuse ;  /* 0x0000001234777c23 */ /* 0x100fe20008010873 */
[----:B------:R-:W1:Y:S01]  /*7b30*/  LDSM.16.MT88.4 R48, [R233+0xa000] ;  /* 0x00a00000e930783b */ /* 0x000e620000004200 */
[--C-:B------:R-:W-:Y:S01]  /*7b40*/  FFMA.FTZ R118, R53, UR18, -R115.reuse ;  /* 0x0000001235767c23 */ /* 0x100fe20008010873 */
[--C-:B------:R-:W-:Y:S01]  /*7b50*/  FFMA.FTZ R127, R44, UR18, -R115.reuse ;  /* 0x000000122c7f7c23 */ /* 0x100fe20008010873 */
[----:B------:R-:W-:Y:S01]  /*7b60*/  MUFU.EX2 R117, R117 ;  /* 0x0000007500757308 */ /* 0x000fe20000000800 */
[--C-:B------:R-:W-:Y:S01]  /*7b70*/  FFMA.FTZ R126, R45, UR18, -R115.reuse ;  /* 0x000000122d7e7c23 */ /* 0x100fe20008010873 */
[--C-:B------:R-:W-:Y:S01]  /*7b80*/  FFMA.FTZ R125, R40, UR18, -R115.reuse ;  /* 0x00000012287d7c23 */ /* 0x100fe20008010873 */
[--C-:B------:R-:W-:Y:S01]  /*7b90*/  FFMA.FTZ R124, R41, UR18, -R115.reuse ;  /* 0x00000012297c7c23 */ /* 0x100fe20008010873 */
[----:B------:R-:W3:Y:S01]  /*7ba0*/  LDSM.16.MT88.4 R44, [R234+0xa800] ;  /* 0x00a80000ea2c783b */ /* 0x000ee20000004200 */
[----:B------:R-:W-:Y:S01]  /*7bb0*/  F2FP.F16.F32.PACK_AB R53, R111, R112 ;  /* 0x000000706f35723e */ /* 0x000fe200000000ff */
        /* <DEDUP_REMOVED lines=13> */
[----:B------:R-:W-:Y:S01]  /*7c90*/  FFMA.FTZ R154, R157, UR18, -R115 ;  /* 0x000000129d9a7c23 */ /* 0x000fe20008010873 */
[----:B------:R-:W-:Y:S01]  /*7ca0*/  FFMA.FTZ R133, R200, UR18, -R97 ;  /* 0x00000012c8857c23 */ /* 0x000fe20008010861 */
[--C-:B------:R-:W-:Y:S01]  /*7cb0*/  FFMA.FTZ R162, R162, UR18, -R115.reuse ;  /* 0x00000012a2a27c23 */ /* 0x100fe20008010873 */
[--C-:B------:R-:W-:Y:S01]  /*7cc0*/  FFMA.FTZ R169, R169, UR18, -R115.reuse ;  /* 0x00000012a9a97c23 */ /* 0x100fe20008010873 */
[--C-:B------:R-:W-:Y:S01]  /*7cd0*/  FFMA.FTZ R172, R172, UR18, -R115.reuse ;  /* 0x00000012acac7c23 */ /* 0x100fe20008010873 */
[----:B------:R-:W5:Y:S01]  /*7ce0*/  MUFU.EX2 R128, R128 ;  /* 0x0000008000807308 */ /* 0x000f620000000800 */
[--C-:B------:R-:W-:Y:S01]  /*7cf0*/  FFMA.FTZ R175, R175, UR18, -R115.reuse ;  /* 0x00000012afaf7c23 */ /* 0x100fe20008010873 */
[--C-:B------:R-:W-:Y:S01]  /*7d00*/  FFMA.FTZ R180, R180, UR18, -R115.reuse ;  /* 0x00000012b4b47c23 */ /* 0x100fe20008010873 */
[--C-:B------:R-:W-:Y:S01]  /*7d10*/  FFMA.FTZ R182, R182, UR18, -R115.reuse ;  /* 0x00000012b6b67c23 */ /* 0x100fe20008010873 */
[--C-:B------:R-:W-:Y:S01]  /*7d20*/  FFMA.FTZ R185, R185, UR18, -R115.reuse ;  /* 0x00000012b9b97c23 */ /* 0x100fe20008010873 */
[----:B------:R-:W-:Y:S01]  /*7d30*/  FFMA.FTZ R189, R189, UR18, -R115 ;  /* 0x00000012bdbd7c23 */ /* 0x000fe20008010873 */
[----:B------:R-:W-:Y:S01]  /*7d40*/  FFMA.FTZ R157, R194, UR18, -R97 ;  /* 0x00000012c29d7c23 */ /* 0x000fe20008010861 */
        /* <DEDUP_REMOVED lines=8> */
[--C-:B------:R-:W-:Y:S01]  /*7dd0*/  FFMA.FTZ R171, R171, UR18, -R115.reuse ;  /* 0x00000012abab7c23 */ /* 0x100fe20008010873 */
[----:B------:R-:W4:Y:S01]  /*7de0*/  MUFU.EX2 R126, R126 ;  /* 0x0000007e007e7308 */ /* 0x000f220000000800 */
[----:B-----5:R-:W-:Y:S01]  /*7df0*/  F2FP.F16.F32.PACK_AB R30, R128, R117 ;  /* 0x00000075801e723e */ /* 0x020fe200000000ff */
[--C-:B------:R-:W-:Y:S01]  /*7e00*/  FFMA.FTZ R168, R168, UR18, -R115.reuse ;  /* 0x00000012a8a87c23 */ /* 0x100fe20008010873 */
[--C-:B------:R-:W-:Y:S01]  /*7e10*/  FFMA.FTZ R156, R156, UR18, -R115.reuse ;  /* 0x000000129c9c7c23 */ /* 0x100fe20008010873 */
[--C-:B------:R-:W-:Y:S01]  /*7e20*/  FFMA.FTZ R151, R151, UR18, -R115.reuse ;  /* 0x0000001297977c23 */ /* 0x100fe20008010873 */
[--C-:B------:R-:W-:Y:S01]  /*7e30*/  FFMA.FTZ R160, R160, UR18, -R115.reuse ;  /* 0x00000012a0a07c23 */ /* 0x100fe20008010873 */
[--C-:B------:R-:W-:Y:S01]  /*7e40*/  FFMA.FTZ R158, R158, UR18, -R115.reuse ;  /* 0x000000129e9e7c23 */ /* 0x100fe20008010873 */
[----:B------:R-:W-:Y:S01]  /*7e50*/  FADD.FTZ R118, R119, R118 ;  /* 0x0000007677767221 */ /* 0x000fe20000010000 */
[C---:B------:R-:W-:Y:S01]  /*7e60*/  HMMA.16816.F32 R16, R28.reuse, R12, RZ ;  /* 0x0000000c1c10723c */ /* 0x040fe200000018ff */
[----:B------:R-:W5:Y:S01]  /*7e70*/  MUFU.EX2 R125, R125 ;  /* 0x0000007d007d7308 */ /* 0x000f620000000800 */
[--C-:B------:R-:W-:Y:S01]  /*7e80*/  FFMA.FTZ R143, R143, UR18, -R115.reuse ;  /* 0x000000128f8f7c23 */ /* 0x100fe20008010873 */
[----:B------:R-:W-:Y:S01]  /*7e90*/  FADD.FTZ R117, R117, R118 ;  /* 0x0000007675757221 */ /* 0x000fe20000010000 */
[--C-:B------:R-:W-:Y:S01]  /*7ea0*/  FFMA.FTZ R141, R141, UR18, -R115.reuse ;  /* 0x000000128d8d7c23 */ /* 0x100fe20008010873 */
[----:B------:R-:W-:Y:S01]  /*7eb0*/  FFMA.FTZ R140, R140, UR18, -R115 ;  /* 0x000000128c8c7c23 */ /* 0x000fe20008010873 */
[C---:B------:R-:W-:Y:S01]  /*7ec0*/  HMMA.16816.F32 R12, R28.reuse, R14, RZ ;  /* 0x0000000e1c0c723c */ /* 0x040fe200000018ff */
[----:B------:R-:W-:Y:S01]  /*7ed0*/  FADD.FTZ R128, R128, R117 ;  /* 0x0000007580807221 */ /* 0x000fe20000010000 */
[--C-:B------:R-:W-:Y:S01]  /*7ee0*/  FFMA.FTZ R135, R135, UR18, -R115.reuse ;  /* 0x0000001287877c23 */ /* 0x100fe20008010873 */
[----:B------:R-:W1:Y:S01]  /*7ef0*/  MUFU.EX2 R124, R124 ;  /* 0x0000007c007c7308 */ /* 0x000e620000000800 */
[----:B----4-:R-:W-:Y:S01]  /*7f00*/  F2FP.F16.F32.PACK_AB R52, R126, R127 ;  /* 0x0000007f7e34723e */ /* 0x010fe200000000ff */
[----:B------:R-:W-:Y:S01]  /*7f10*/  FADD.FTZ R128, R127, R128 ;  /* 0x000000807f807221 */ /* 0x000fe20000010000 */
[C---:B--2---:R-:W-:Y:S01]  /*7f20*/  HMMA.16816.F32 R8, R28.reuse, R4, RZ ;  /* 0x000000041c08723c */ /* 0x044fe200000018ff */
[----:B------:R-:W-:Y:S01]  /*7f30*/  FADD.FTZ R110, R107, R110 ;  /* 0x0000006e6b6e7221 */ /* 0x000fe20000010000 */
[--C-:B------:R-:W-:Y:S01]  /*7f40*/  FFMA.FTZ R78, R78, UR18, -R115.reuse ;  /* 0x000000124e4e7c23 */ /* 0x100fe20008010873 */
[----:B------:R-:W-:Y:S01]  /*7f50*/  FADD.FTZ R128, R126, R128 ;  /* 0x000000807e807221 */ /* 0x000fe20000010000 */
[--C-:B------:R-:W-:Y:S01]  /*7f60*/  FFMA.FTZ R79, R79, UR18, -R115.reuse ;  /* 0x000000124f4f7c23 */ /* 0x100fe20008010873 */
[----:B------:R-:W2:Y:S01]  /*7f70*/  MUFU.EX2 R105, R105 ;  /* 0x0000006900697308 */ /* 0x000ea20000000800 */
[C---:B------:R-:W-:Y:S01]  /*7f80*/  HMMA.16816.F32 R40, R28.reuse, R36, RZ ;  /* 0x000000241c28723c */ /* 0x040fe200000018ff */
[----:B-----5:R-:W-:Y:S01]  /*7f90*/  FADD.FTZ R128, R125, R128 ;  /* 0x000000807d807221 */ /* 0x020fe20000010000 */
[----:B------:R-:W-:Y:S01]  /*7fa0*/  FADD.FTZ R110, R106, R110 ;  /* 0x0000006e6a6e7221 */ /* 0x000fe20000010000 */
[--C-:B------:R-:W-:Y:S01]  /*7fb0*/  FFMA.FTZ R80, R80, UR18, -R115.reuse ;  /* 0x0000001250507c23 */ /* 0x100fe20008010873 */
[--C-:B------:R-:W-:Y:S01]  /*7fc0*/  FFMA.FTZ R81, R81, UR18, -R115.reuse ;  /* 0x0000001251517c23 */ /* 0x100fe20008010873 */
[--C-:B------:R-:W-:Y:S01]  /*7fd0*/  FFMA.FTZ R84, R94, UR18, -R115.reuse ;  /* 0x000000125e547c23 */ /* 0x100fe20008010873 */
[C---:B------:R-:W-:Y:S01]  /*7fe0*/  HMMA.16816.F32 R4, R28.reuse, R6, RZ ;  /* 0x000000061c04723c */ /* 0x040fe200000018ff */
[----:B------:R-:W-:Y:S01]  /*7ff0*/  MUFU.EX2 R129, R129 ;  /* 0x0000008100817308 */ /* 0x000fe20000000800 */
[C---:B-1----:R-:W-:Y:S01]  /*8000*/  F2FP.F16.F32.PACK_AB R54, R124.reuse, R125 ;  /* 0x0000007d7c36723e */ /* 0x042fe200000000ff */
[----:B------:R-:W-:Y:S01]  /*8010*/  FADD.FTZ R128, R124, R128 ;  /* 0x000000807c807221 */ /* 0x000fe20000010000 */
[--C-:B------:R-:W-:Y:S01]  /*8020*/  FFMA.FTZ R88, R93, UR18, -R115.reuse ;  /* 0x000000125d587c23 */ /* 0x100fe20008010873 */
[--C-:B------:R-:W-:Y:S01]  /*8030*/  FFMA.FTZ R98, R98, UR18, -R115.reuse ;  /* 0x0000001262627c23 */ /* 0x100fe20008010873 */
[----:B------:R-:W-:Y:S01]  /*8040*/  HMMA.16816.F32 R36, R28, R38, RZ ;  /* 0x000000261c24723c */ /* 0x000fe200000018ff */
[----:B------:R-:W-:-:S02]  /*8050*/  FFMA.FTZ R89, R89, UR18, -R115 ;  /* 0x0000001259597c23 */ /* 0x000fc40008010873 */
[----:B------:R-:W1:Y:S03]  /*8060*/  MUFU.EX2 R130, R130 ;  /* 0x0000008200827308 */ /* 0x000e660000000800 */
[C---:B------:R-:W-:Y:S05]  /*8070*/  HMMA.16816.F32 R32, R28.reuse, R48, RZ ;  /* 0x000000301c20723c */ /* 0x040fea00000018ff */
[----:B------:R-:W4:Y:S01]  /*8080*/  MUFU.EX2 R131, R131 ;  /* 0x0000008300837308 */ /* 0x000f220000000800 */
[----:B------:R-:W-:Y:S01]  /*8090*/  HMMA.16816.F32 R28, R28, R50, RZ ;  /* 0x000000321c1c723c */ /* 0x000fe200000018ff */
[----:B------:R-:W-:-:S05]  /*80a0*/  F2FP.F16.F32.PACK_AB R49, R107, R108 ;  /* 0x0000006c6b31723e */ /* 0x000fca00000000ff */
[C---:B------:R-:W-:Y:S01]  /*80b0*/  HMMA.16816.F32 R16, R52.reuse, R24, R16 ;  /* 0x000000183410723c */ /* 0x040fe20000001810 */
[----:B------:R-:W5:Y:S01]  /*80c0*/  MUFU.EX2 R132, R132 ;  /* 0x0000008400847308 */ /* 0x000f620000000800 */
[C---:B--2---:R-:W-:Y:S01]  /*80d0*/  F2FP.F16.F32.PACK_AB R51, R105.reuse, R106 ;  /* 0x0000006a6933723e */ /* 0x044fe200000000ff */
[----:B------:R-:W-:Y:S01]  /*80e0*/  FADD.FTZ R105, R105, R110 ;  /* 0x0000006e69697221 */ /* 0x000fe20000010000 */
[C---:B-1----:R-:W-:Y:S01]  /*80f0*/  F2FP.F16.F32.PACK_AB R48, R130.reuse, R129 ;  /* 0x000000818230723e */ /* 0x042fe200000000ff */
[----:B------:R-:W-:Y:S01]  /*8100*/  FADD.FTZ R129, R129, R128 ;  /* 0x0000008081817221 */ /* 0x000fe20000010000 */
[----:B------:R-:W-:Y:S01]  /*8110*/  HMMA.16816.F32 R12, R52, R26, R12 ;  /* 0x0000001a340c723c */ /* 0x000fe2000000180c */
[----:B------:R-:W1:Y:S02]  /*8120*/  LDSM.16.MT88.4 R24, [R237+0xb000] ;  /* 0x00b00000ed18783b */ /* 0x000e640000004200 */
[----:B------:R-:W2:Y:S01]  /*8130*/  MUFU.EX2 R104, R104 ;  /* 0x0000006800687308 */ /* 0x000ea20000000800 */
[----:B------:R-:W-:-:S02]  /*8140*/  FADD.FTZ R129, R130, R129 ;  /* 0x0000008182817221 */ /* 0x000fc40000010000 */
[----:B------:R-:W-:Y:S02]  /*8150*/  HMMA.16816.F32 R8, R52, R20, R8 ;  /* 0x000000143408723c */ /* 0x000fe40000001808 */
[----:B----4-:R-:W-:-:S03]  /*8160*/  FADD.FTZ R129, R131, R129 ;  /* 0x0000008183817221 */ /* 0x010fc60000010000 */
[----:B------:R-:W4:Y:S01]  /*8170*/  MUFU.EX2 R103, R103 ;  /* 0x0000006700677308 */ /* 0x000f220000000800 */
[----:B------:R-:W-:Y:S01]  /*8180*/  HMMA.16816.F32 R4, R52, R22, R4 ;  /* 0x000000163404723c */ /* 0x000fe20000001804 */
[----:B------:R-:W4:Y:S01]  /*8190*/  LDSM.16.MT88.4 R20, [R235+0xb000] ;  /* 0x00b00000eb14783b */ /* 0x000f220000004200 */
[C---:B-----5:R-:W-:Y:S01]  /*81a0*/  F2FP.F16.F32.PACK_AB R50, R132.reuse, R131 ;  /* 0x000000838432723e */ /* 0x060fe200000000ff */
[----:B------:R-:W-:-:S03]  /*81b0*/  FADD.FTZ R129, R132, R129 ;  /* 0x0000008184817221 */ /* 0x000fc60000010000 */
[----:B------:R-:W-:Y:S01]  /*81c0*/  HMMA.16816.F32 R32, R52, R56, R32 ;  /* 0x000000383420723c */ /* 0x000fe20000001820 */
[----:B------:R-:W-:Y:S01]  /*81d0*/  MUFU.EX2 R102, R102 ;  /* 0x0000006600667308 */ /* 0x000fe20000000800 */
[----:B--2---:R-:W-:-:S04]  /*81e0*/  FADD.FTZ R105, R104, R105 ;  /* 0x0000006968697221 */ /* 0x004fc80000010000 */
[C---:B------:R-:W-:Y:S01]  /*81f0*/  HMMA.16816.F32 R28, R52.reuse, R58, R28 ;  /* 0x0000003a341c723c */ /* 0x040fe2000000181c */
[----:B------:R-:W2:Y:S02]  /*8200*/  LDSM.16.MT88.4 R56, [R233+0xb000] ;  /* 0x00b00000e938783b */ /* 0x000ea40000004200 */
[----:B------:R-:W5:Y:S03]  /*8210*/  MUFU.EX2 R101, R101 ;  /* 0x0000006500657308 */ /* 0x000f660000000800 */
[C---:B---3--:R-:W-:Y:S05]  /*8220*/  HMMA.16816.F32 R40, R52.reuse, R44, R40 ;  /* 0x0000002c3428723c */ /* 0x048fea0000001828 */
[----:B------:R-:W3:Y:S01]  /*8230*/  MUFU.EX2 R138, R138 ;  /* 0x0000008a008a7308 */ /* 0x000ee20000000800 */
[----:B------:R-:W-:Y:S01]  /*8240*/  HMMA.16816.F32 R36, R52, R46, R36 ;  /* 0x0000002e3424723c */ /* 0x000fe20000001824 */
[----:B------:R-:W2:Y:S05]  /*8250*/  LDSM.16.MT88.4 R44, [R234+0xb000] ;  /* 0x00b00000ea2c783b */ /* 0x000eaa0000004200 */
[----:B-1----:R-:W-:Y:S01]  /*8260*/  HMMA.16816.F32 R16, R48, R24, R16 ;  /* 0x000000183010723c */ /* 0x002fe20000001810 */
[----:B------:R-:W1:Y:S01]  /*8270*/  MUFU.EX2 R139, R139 ;  /* 0x0000008b008b7308 */ /* 0x000e620000000800 */
[C---:B----4-:R-:W-:Y:S01]  /*8280*/  F2FP.F16.F32.PACK_AB R53, R103.reuse, R104 ;  /* 0x000000686735723e */ /* 0x050fe200000000ff */
[----:B------:R-:W-:Y:S01]  /*8290*/  FADD.FTZ R103, R103, R105 ;  /* 0x0000006967677221 */ /* 0x000fe20000010000 */
[----:B-----5:R-:W-:-:S02]  /*82a0*/  F2FP.F16.F32.PACK_AB R55, R101, R102 ;  /* 0x000000666537723e */ /* 0x020fc400000000ff */
[C---:B------:R-:W-:Y:S01]  /*82b0*/  HMMA.16816.F32 R12, R48.reuse, R26, R12 ;  /* 0x0000001a300c723c */ /* 0x040fe2000000180c */
[----:B------:R-:W4:Y:S01]  /*82c0*/  LDSM.16.MT88.4 R24, [R237+0xb800] ;  /* 0x00b80000ed18783b */ /* 0x000f220000004200 */
[----:B------:R-:W-:Y:S01]  /*82d0*/  FADD.FTZ R103, R102, R103 ;  /* 0x0000006766677221 */ /* 0x000fe20000010000 */
[----:B------:R-:W5:Y:S01]  /*82e0*/  MUFU.EX2 R144, R144 ;  /* 0x0000009000907308 */ /* 0x000f620000000800 */
[----:B---3--:R-:W-:Y:S02]  /*82f0*/  FADD.FTZ R129, R138, R129 ;  /* 0x000000818a817221 */ /* 0x008fe40000010000 */
[----:B------:R-:W-:Y:S01]  /*8300*/  HMMA.16816.F32 R8, R48, R20, R8 ;  /* 0x000000143008723c */ /* 0x000fe20000001808 */
[----:B------:R-:W-:-:S04]  /*8310*/  FADD.FTZ R101, R101, R103 ;  /* 0x0000006765657221 */ /* 0x000fc80000010000 */
[----:B------:R-:W3:Y:S01]  /*8320*/  MUFU.EX2 R145, R145 ;  /* 0x0000009100917308 */ /* 0x000ee20000000800 */
[----:B------:R-:W-:Y:S01]  /*8330*/  HMMA.16816.F32 R4, R48, R22, R4 ;  /* 0x000000163004723c */ /* 0x000fe20000001804 */
[----:B------:R-:W4:Y:S01]  /*8340*/  LDSM.16.MT88.4 R20, [R235+0xb800] ;  /* 0x00b80000eb14783b */ /* 0x000f220000004200 */
[C---:B-1----:R-:W-:Y:S01]  /*8350*/  F2FP.F16.F32.PACK_AB R52, R139.reuse, R138 ;  /* 0x0000008a8b34723e */ /* 0x042fe200000000ff */
[----:B------:R-:W-:-:S03]  /*8360*/  FADD.FTZ R139, R139, R129 ;  /* 0x000000818b8b7221 */ /* 0x000fc60000010000 */
[----:B--2---:R-:W-:Y:S01]  /*8370*/  HMMA.16816.F32 R32, R48, R56, R32 ;  /* 0x000000383020723c */ /* 0x004fe20000001820 */
[----:B------:R-:W1:Y:S01]  /*8380*/  MUFU.EX2 R85, R85 ;  /* 0x0000005500557308 */ /* 0x000e620000000800 */
[----:B-----5:R-:W-:-:S04]  /*8390*/  FADD.FTZ R139, R144, R139 ;  /* 0x0000008b908b7221 */ /* 0x020fc80000010000 */
[C---:B------:R-:W-:Y:S01]  /*83a0*/  HMMA.16816.F32 R28, R48.reuse, R58, R28 ;  /* 0x0000003a301c723c */ /* 0x040fe2000000181c */
[----:B------:R-:W2:Y:S02]  /*83b0*/  LDSM.16.MT88.4 R56, [R233+0xb800] ;  /* 0x00b80000e938783b */ /* 0x000ea40000004200 */
[----:B------:R-:W5:Y:S01]  /*83c0*/  MUFU.EX2 R123, R123 ;  /* 0x0000007b007b7308 */ /* 0x000f620000000800 */
[C---:B---3--:R-:W-:Y:S01]  /*83d0*/  F2FP.F16.F32.PACK_AB R54, R145.reuse, R144 ;  /* 0x000000909136723e */ /* 0x048fe200000000ff */
[----:B------:R-:W-:Y:S01]  /*83e0*/  FADD.FTZ R139, R145, R139 ;  /* 0x0000008b918b7221 */ /* 0x000fe20000010000 */
[C---:B------:R-:W-:Y:S05]  /*83f0*/  HMMA.16816.F32 R40, R48.reuse, R44, R40 ;  /* 0x0000002c3028723c */ /* 0x040fea0000001828 */
[----:B------:R-:W3:Y:S01]  /*8400*/  MUFU.EX2 R122, R122 ;  /* 0x0000007a007a7308 */ /* 0x000ee20000000800 */
[----:B------:R-:W-:Y:S01]  /*8410*/  HMMA.16816.F32 R36, R48, R46, R36 ;  /* 0x0000002e3024723c */ /* 0x000fe20000001824 */
[----:B------:R-:W2:Y:S01]  /*8420*/  LDSM.16.MT88.4 R44, [R234+0xb800] ;  /* 0x00b80000ea2c783b */ /* 0x000ea20000004200 */
[----:B-1----:R-:W-:-:S04]  /*8430*/  FADD.FTZ R101, R85, R101 ;  /* 0x0000006555657221 */ /* 0x002fc80000010000 */
[C---:B----4-:R-:W-:Y:S01]  /*8440*/  HMMA.16816.F32 R16, R52.reuse, R24, R16 ;  /* 0x000000183410723c */ /* 0x050fe20000001810 */
[----:B------:R-:W1:Y:S01]  /*8450*/  MUFU.EX2 R121, R121 ;  /* 0x0000007900797308 */ /* 0x000e620000000800 */
[C---:B-----5:R-:W-:Y:S01]  /*8460*/  F2FP.F16.F32.PACK_AB R49, R123.reuse, R85 ;  /* 0x000000557b31723e */ /* 0x060fe200000000ff */
[----:B------:R-:W-:Y:S01]  /*8470*/  FADD.FTZ R123, R123, R101 ;  /* 0x000000657b7b7221 */ /* 0x000fe20000010000 */
[--C-:B------:R-:W-:Y:S01]  /*8480*/  FFMA.FTZ R85, R92, UR18, -R115.reuse ;  /* 0x000000125c557c23 */ /* 0x100fe20008010873 */
[----:B------:R-:W-:Y:S01]  /*8490*/  FFMA.FTZ R92, R116, UR18, -R115 ;  /* 0x00000012745c7c23 */ /* 0x000fe20008010873 */
[----:B------:R-:W-:Y:S01]  /*84a0*/  HMMA.16816.F32 R12, R52, R26, R12 ;  /* 0x0000001a340c723c */ /* 0x000fe2000000180c */
[----:B------:R-:W4:Y:S02]  /*84b0*/  LDSM.16.MT88.4 R24, [R237+0xc000] ;  /* 0x00c00000ed18783b */ /* 0x000f240000004200 */
[----:B------:R-:W-:Y:S01]  /*84c0*/  MUFU.EX2 R150, R150 ;  /* 0x0000009600967308 */ /* 0x000fe20000000800 */
[----:B---3--:R-:W-:-:S02]  /*84d0*/  FADD.FTZ R123, R122, R123 ;  /* 0x0000007b7a7b7221 */ /* 0x008fc40000010000 */
[C---:B------:R-:W-:Y:S05]  /*84e0*/  HMMA.16816.F32 R8, R52.reuse, R20, R8 ;  /* 0x000000143408723c */ /* 0x040fea0000001808 */
[----:B------:R-:W3:Y:S01]  /*84f0*/  MUFU.EX2 R152, R152 ;  /* 0x0000009800987308 */ /* 0x000ee20000000800 */
[----:B------:R-:W-:Y:S01]  /*8500*/  HMMA.16816.F32 R4, R52, R22, R4 ;  /* 0x000000163404723c */ /* 0x000fe20000001804 */
[----:B------:R-:W5:Y:S01]  /*8510*/  LDSM.16.MT88.4 R20, [R235+0xc000] ;  /* 0x00c00000eb14783b */ /* 0x000f620000004200 */
[C---:B-1----:R-:W-:Y:S01]  /*8520*/  F2FP.F16.F32.PACK_AB R51, R121.reuse, R122 ;  /* 0x0000007a7933723e */ /* 0x042fe200000000ff */
[----:B------:R-:W-:-:S03]  /*8530*/  FADD.FTZ R121, R121, R123 ;  /* 0x0000007b79797221 */ /* 0x000fc60000010000 */
[C---:B--2---:R-:W-:Y:S01]  /*8540*/  HMMA.16816.F32 R32, R52.reuse, R56, R32 ;  /* 0x000000383420723c */ /* 0x044fe20000001820 */
[----:B------:R-:W-:Y:S05]  /*8550*/  MUFU.EX2 R153, R153 ;  /* 0x0000009900997308 */ /* 0x000fea0000000800 */
[C---:B------:R-:W-:Y:S01]  /*8560*/  HMMA.16816.F32 R28, R52.reuse, R58, R28 ;  /* 0x0000003a341c723c */ /* 0x040fe2000000181c */
[----:B------:R-:W1:Y:S02]  /*8570*/  LDSM.16.MT88.4 R56, [R233+0xc000] ;  /* 0x00c00000e938783b */ /* 0x000e640000004200 */
[----:B------:R-:W2:Y:S01]  /*8580*/  MUFU.EX2 R154, R154 ;  /* 0x0000009a009a7308 */ /* 0x000ea20000000800 */
[----:B---3--:R-:W-:Y:S01]  /*8590*/  F2FP.F16.F32.PACK_AB R48, R152, R150 ;  /* 0x000000969830723e */ /* 0x008fe200000000ff */
[----:B------:R-:W-:Y:S01]  /*85a0*/  FADD.FTZ R150, R150, R139 ;  /* 0x0000008b96967221 */ /* 0x000fe20000010000 */
[----:B------:R-:W-:Y:S03]  /*85b0*/  HMMA.16816.F32 R40, R52, R44, R40 ;  /* 0x0000002c3428723c */ /* 0x000fe60000001828 */
[----:B------:R-:W-:-:S02]  /*85c0*/  FADD.FTZ R150, R152, R150 ;  /* 0x0000009698967221 */ /* 0x000fc40000010000 */
[----:B------:R-:W3:Y:S01]  /*85d0*/  MUFU.EX2 R120, R120 ;  /* 0x0000007800787308 */ /* 0x000ee20000000800 */
[----:B------:R-:W-:Y:S01]  /*85e0*/  HMMA.16816.F32 R36, R52, R46, R36 ;  /* 0x0000002e3424723c */ /* 0x000fe20000001824 */
[----:B------:R-:W1:Y:S06]  /*85f0*/  LDSM.16.MT88.4 R44, [R234+0xc000] ;  /* 0x00c00000ea2c783b */ /* 0x000e6c0000004200 */
[----:B------:R-:W5:Y:S01]  /*8600*/  MUFU.EX2 R3, R3 ;  /* 0x0000000300037308 */ /* 0x000f620000000800 */
[----:B--2---:R-:W-:Y:S01]  /*8610*/  F2FP.F16.F32.PACK_AB R50, R154, R153 ;  /* 0x000000999a32723e */ /* 0x004fe200000000ff */
[----:B------:R-:W-:-:S04]  /*8620*/  FADD.FTZ R153, R153, R150 ;  /* 0x0000009699997221 */ /* 0x000fc80000010000 */
[----:B------:R-:W-:Y:S02]  /*8630*/  FADD.FTZ R153, R154, R153 ;  /* 0x000000999a997221 */ /* 0x000fe40000010000 */
[----:B----4-:R-:W-:Y:S01]  /*8640*/  HMMA.16816.F32 R16, R48, R24, R16 ;  /* 0x000000183010723c */ /* 0x010fe20000001810 */
[----:B------:R-:W-:Y:S01]  /*8650*/  MUFU.EX2 R133, R133 ;  /* 0x0000008500857308 */ /* 0x000fe20000000800 */
[----:B---3--:R-:W-:-:S04]  /*8660*/  FADD.FTZ R121, R120, R121 ;  /* 0x0000007978797221 */ /* 0x008fc80000010000 */
[C---:B------:R-:W-:Y:S01]  /*8670*/  HMMA.16816.F32 R12, R48.reuse, R26, R12 ;  /* 0x0000001a300c723c */ /* 0x040fe2000000180c */
[----:B------:R-:W2:Y:S02]  /*8680*/  LDSM.16.MT88.4 R24, [R237+0xc800] ;  /* 0x00c80000ed18783b */ /* 0x000ea40000004200 */
[----:B------:R-:W3:Y:S01]  /*8690*/  MUFU.EX2 R134, R134 ;  /* 0x0000008600867308 */ /* 0x000ee20000000800 */
[C---:B-----5:R-:W-:Y:S01]  /*86a0*/  F2FP.F16.F32.PACK_AB R53, R3.reuse, R120 ;  /* 0x000000780335723e */ /* 0x060fe200000000ff */
[----:B------:R-:W-:Y:S01]  /*86b0*/  FADD.FTZ R3, R3, R121 ;  /* 0x0000007903037221 */ /* 0x000fe20000010000 */
[C---:B------:R-:W-:Y:S05]  /*86c0*/  HMMA.16816.F32 R8, R48.reuse, R20, R8 ;  /* 0x000000143008723c */ /* 0x040fea0000001808 */
[----:B------:R-:W-:Y:S01]  /*86d0*/  MUFU.EX2 R162, R162 ;  /* 0x000000a200a27308 */ /* 0x000fe20000000800 */
[C---:B------:R-:W-:Y:S01]  /*86e0*/  HMMA.16816.F32 R4, R48.reuse, R22, R4 ;  /* 0x000000163004723c */ /* 0x040fe20000001804 */
[----:B------:R-:W4:Y:S05]  /*86f0*/  LDSM.16.MT88.4 R20, [R235+0xc800] ;  /* 0x00c80000eb14783b */ /* 0x000f2a0000004200 */
[----:B-1----:R-:W-:Y:S01]  /*8700*/  HMMA.16816.F32 R32, R48, R56, R32 ;  /* 0x000000383020723c */ /* 0x002fe20000001820 */
[----:B------:R-:W1:Y:S01]  /*8710*/  MUFU.EX2 R169, R169 ;  /* 0x000000a900a97308 */ /* 0x000e620000000800 */
[----:B---3--:R-:W-:Y:S01]  /*8720*/  F2FP.F16.F32.PACK_AB R55, R134, R133 ;  /* 0x000000858637723e */ /* 0x008fe200000000ff */
[----:B------:R-:W-:-:S03]  /*8730*/  FADD.FTZ R133, R133, R3 ;  /* 0x0000000385857221 */ /* 0x000fc60000010000 */
[C---:B------:R-:W-:Y:S01]  /*8740*/  HMMA.16816.F32 R28, R48.reuse, R58, R28 ;  /* 0x0000003a301c723c */ /* 0x040fe2000000181c */
[----:B------:R-:W3:Y:S01]  /*8750*/  LDSM.16.MT88.4 R56, [R233+0xc800] ;  /* 0x00c80000e938783b */ /* 0x000ee20000004200 */
[----:B------:R-:W-:Y:S01]  /*8760*/  FADD.FTZ R133, R134, R133 ;  /* 0x0000008586857221 */ /* 0x000fe20000010000 */
[----:B------:R-:W5:Y:S03]  /*8770*/  MUFU.EX2 R172, R172 ;  /* 0x000000ac00ac7308 */ /* 0x000f660000000800 */
[C---:B------:R-:W-:Y:S05]  /*8780*/  HMMA.16816.F32 R40, R48.reuse, R44, R40 ;  /* 0x0000002c3028723c */ /* 0x040fea0000001828 */
[----:B------:R-:W2:Y:S01]  /*8790*/  MUFU.EX2 R175, R175 ;  /* 0x000000af00af7308 */ /* 0x000ea20000000800 */
[----:B------:R-:W-:Y:S01]  /*87a0*/  HMMA.16816.F32 R36, R48, R46, R36 ;  /* 0x0000002e3024723c */ /* 0x000fe20000001824 */
[----:B------:R-:W3:Y:S01]  /*87b0*/  LDSM.16.MT88.4 R44, [R234+0xc800] ;  /* 0x00c80000ea2c783b */ /* 0x000ee20000004200 */
[----:B-1----:R-:W-:Y:S01]  /*87c0*/  F2FP.F16.F32.PACK_AB R52, R169, R162 ;  /* 0x000000a2a934723e */ /* 0x002fe200000000ff */
[----:B------:R-:W-:-:S04]  /*87d0*/  FADD.FTZ R162, R162, R153 ;  /* 0x00000099a2a27221 */ /* 0x000fc80000010000 */
[----:B------:R-:W-:Y:S01]  /*87e0*/  MUFU.EX2 R136, R136 ;  /* 0x0000008800887308 */ /* 0x000fe20000000800 */
[----:B------:R-:W-:-:S04]  /*87f0*/  FADD.FTZ R169, R169, R162 ;  /* 0x000000a2a9a97221 */ /* 0x000fc80000010000 */
[----:B-----5:R-:W-:-:S03]  /*8800*/  FADD.FTZ R169, R172, R169 ;  /* 0x000000a9aca97221 */ /* 0x020fc60000010000 */
[----:B------:R-:W1:Y:S01]  /*8810*/  MUFU.EX2 R147, R147 ;  /* 0x0000009300937308 */ /* 0x000e620000000800 */
[C---:B--2---:R-:W-:Y:S01]  /*8820*/  F2FP.F16.F32.PACK_AB R54, R175.reuse, R172 ;  /* 0x000000acaf36723e */ /* 0x044fe200000000ff */
[----:B------:R-:W-:-:S06]  /*8830*/  FADD.FTZ R175, R175, R169 ;  /* 0x000000a9afaf7221 */ /* 0x000fcc0000010000 */
[C---:B------:R-:W-:Y:S01]  /*8840*/  HMMA.16816.F32 R16, R52.reuse, R24, R16 ;  /* 0x000000183410723c */ /* 0x040fe20000001810 */
[----:B------:R-:W-:Y:S05]  /*8850*/  MUFU.EX2 R148, R148 ;  /* 0x0000009400947308 */ /* 0x000fea0000000800 */
[C---:B------:R-:W-:Y:S01]  /*8860*/  HMMA.16816.F32 R12, R52.reuse, R26, R12 ;  /* 0x0000001a340c723c */ /* 0x040fe2000000180c */
[----:B------:R-:W2:Y:S02]  /*8870*/  LDSM.16.MT88.4 R24, [R237+0xd000] ;  /* 0x00d00000ed18783b */ /* 0x000ea40000004200 */
[----:B------:R-:W5:Y:S01]  /*8880*/  MUFU.EX2 R149, R149 ;  /* 0x0000009500957308 */ /* 0x000f620000000800 */
[C---:B-1----:R-:W-:Y:S01]  /*8890*/  F2FP.F16.F32.PACK_AB R49, R147.reuse, R136 ;  /* 0x000000889331723e */ /* 0x042fe200000000ff */
[----:B------:R-:W-:Y:S01]  /*88a0*/  FADD.FTZ R136, R136, R133 ;  /* 0x0000008588887221 */ /* 0x000fe20000010000 */
[----:B----4-:R-:W-:Y:S03]  /*88b0*/  HMMA.16816.F32 R8, R52, R20, R8 ;  /* 0x000000143408723c */ /* 0x010fe60000001808 */
[----:B------:R-:W-:-:S02]  /*88c0*/  FADD.FTZ R136, R147, R136 ;  /* 0x0000008893887221 */ /* 0x000fc40000010000 */
[----:B------:R-:W1:Y:S01]  /*88d0*/  MUFU.EX2 R180, R180 ;  /* 0x000000b400b47308 */ /* 0x000e620000000800 */
[C---:B------:R-:W-:Y:S01]  /*88e0*/  HMMA.16816.F32 R4, R52.reuse, R22, R4 ;  /* 0x000000163404723c */ /* 0x040fe20000001804 */
[----:B------:R-:W4:Y:S05]  /*88f0*/  LDSM.16.MT88.4 R20, [R235+0xd000] ;  /* 0x00d00000eb14783b */ /* 0x000f2a0000004200 */
[----:B---3--:R-:W-:Y:S01]  /*8900*/  HMMA.16816.F32 R32, R52, R56, R32 ;  /* 0x000000383420723c */ /* 0x008fe20000001820 */
[----:B------:R-:W3:Y:S01]  /*8910*/  MUFU.EX2 R182, R182 ;  /* 0x000000b600b67308 */ /* 0x000ee20000000800 */
[----:B-----5:R-:W-:Y:S01]  /*8920*/  F2FP.F16.F32.PACK_AB R51, R149, R148 ;  /* 0x000000949533723e */ /* 0x020fe200000000ff */
[----:B------:R-:W-:-:S03]  /*8930*/  FADD.FTZ R148, R148, R136 ;  /* 0x0000008894947221 */ /* 0x000fc60000010000 */
[C---:B------:R-:W-:Y:S01]  /*8940*/  HMMA.16816.F32 R28, R52.reuse, R58, R28 ;  /* 0x0000003a341c723c */ /* 0x040fe2000000181c */
[----:B------:R-:W5:Y:S01]  /*8950*/  LDSM.16.MT88.4 R56, [R233+0xd000] ;  /* 0x00d00000e938783b */ /* 0x000f620000004200 */
[----:B------:R-:W-:Y:S01]  /*8960*/  FADD.FTZ R148, R149, R148 ;  /* 0x0000009495947221 */ /* 0x000fe20000010000 */
        /* <DEDUP_REMOVED lines=14> */
[----:B------:R-:W-:Y:S01]  /*8a50*/  MUFU.EX2 R161, R161 ;  /* 0x000000a100a17308 */ /* 0x000fe20000000800 */
[----:B---3--:R-:W-:-:S04]  /*8a60*/  FADD.FTZ R148, R155, R148 ;  /* 0x000000949b947221 */ /* 0x008fc80000010000 */
[C---:B------:R-:W-:Y:S01]  /*8a70*/  HMMA.16816.F32 R12, R48.reuse, R26, R12 ;  /* 0x0000001a300c723c */ /* 0x040fe2000000180c */
[----:B------:R-:W1:Y:S02]  /*8a80*/  LDSM.16.MT88.4 R24, [R237+0xd800] ;  /* 0x00d80000ed18783b */ /* 0x000e640000004200 */
[----:B------:R-:W3:Y:S01]  /*8a90*/  MUFU.EX2 R176, R176 ;  /* 0x000000b000b07308 */ /* 0x000ee20000000800 */
[C---:B--2---:R-:W-:Y:S01]  /*8aa0*/  F2FP.F16.F32.PACK_AB R53, R157.reuse, R155 ;  /* 0x0000009b9d35723e */ /* 0x044fe200000000ff */
[----:B------:R-:W-:Y:S01]  /*8ab0*/  FADD.FTZ R148, R157, R148 ;  /* 0x000000949d947221 */ /* 0x000fe20000010000 */
[C---:B----4-:R-:W-:Y:S05]  /*8ac0*/  HMMA.16816.F32 R8, R48.reuse, R20, R8 ;  /* 0x000000143008723c */ /* 0x050fea0000001808 */
[----:B------:R-:W2:Y:S01]  /*8ad0*/  MUFU.EX2 R190, R190 ;  /* 0x000000be00be7308 */ /* 0x000ea20000000800 */
[C---:B------:R-:W-:Y:S01]  /*8ae0*/  HMMA.16816.F32 R4, R48.reuse, R22, R4 ;  /* 0x000000163004723c */ /* 0x040fe20000001804 */
[----:B------:R-:W4:Y:S05]  /*8af0*/  LDSM.16.MT88.4 R20, [R235+0xd800] ;  /* 0x00d80000eb14783b */ /* 0x000f2a0000004200 */
[----:B-----5:R-:W-:Y:S01]  /*8b00*/  HMMA.16816.F32 R32, R48, R56, R32 ;  /* 0x000000383020723c */ /* 0x020fe20000001820 */
[----:B------:R-:W5:Y:S01]  /*8b10*/  MUFU.EX2 R187, R187 ;  /* 0x000000bb00bb7308 */ /* 0x000f620000000800 */
[----:B---3--:R-:W-:Y:S01]  /*8b20*/  F2FP.F16.F32.PACK_AB R55, R176, R161 ;  /* 0x000000a1b037723e */ /* 0x008fe200000000ff */
[----:B------:R-:W-:-:S03]  /*8b30*/  FADD.FTZ R161, R161, R148 ;  /* 0x00000094a1a17221 */ /* 0x000fc60000010000 */
[C---:B------:R-:W-:Y:S01]  /*8b40*/  HMMA.16816.F32 R28, R48.reuse, R58, R28 ;  /* 0x0000003a301c723c */ /* 0x040fe2000000181c */
[----:B------:R-:W3:Y:S01]  /*8b50*/  LDSM.16.MT88.4 R56, [R233+0xd800] ;  /* 0x00d80000e938783b */ /* 0x000ee20000004200 */
[----:B------:R-:W-:Y:S01]  /*8b60*/  FADD.FTZ R161, R176, R161 ;  /* 0x000000a1b0a17221 */ /* 0x000fe20000010000 */
[----:B------:R-:W-:Y:S01]  /*8b70*/  MUFU.EX2 R184, R184 ;  /* 0x000000b800b87308 */ /* 0x000fe20000000800 */
[----:B--2---:R-:W-:Y:S02]  /*8b80*/  FADD.FTZ R189, R190, R189 ;  /* 0x000000bdbebd7221 */ /* 0x004fe40000010000 */
[C---:B------:R-:W-:Y:S05]  /*8b90*/  HMMA.16816.F32 R40, R48.reuse, R44, R40 ;  /* 0x0000002c3028723c */ /* 0x040fea0000001828 */
[----:B------:R-:W2:Y:S01]  /*8ba0*/  MUFU.EX2 R181, R181 ;  /* 0x000000b500b57308 */ /* 0x000ea20000000800 */
[----:B------:R-:W-:Y:S01]  /*8bb0*/  HMMA.16816.F32 R36, R48, R46, R36 ;  /* 0x0000002e3024723c */ /* 0x000fe20000001824 */
[----:B------:R-:W3:Y:S01]  /*8bc0*/  LDSM.16.MT88.4 R44, [R234+0xd800] ;  /* 0x00d80000ea2c783b */ /* 0x000ee20000004200 */
[C---:B-----5:R-:W-:Y:S01]  /*8bd0*/  F2FP.F16.F32.PACK_AB R52, R187.reuse, R190 ;  /* 0x000000bebb34723e */ /* 0x060fe200000000ff */
[----:B------:R-:W-:-:S02]  /*8be0*/  FADD.FTZ R187, R187, R189 ;  /* 0x000000bdbbbb7221 */ /* 0x000fc40000010000 */
[----:B------:R-:W-:Y:S02]  /*8bf0*/  LDSM.16.MT88.4 R48, [R234+0xe000] ;  /* 0x00e00000ea30783b */ /* 0x000fe40000004200 */
[----:B------:R-:W5:Y:S08]  /*8c00*/  MUFU.EX2 R177, R177 ;  /* 0x000000b100b17308 */ /* 0x000f700000000800 */
[----:B------:R-:W3:Y:S01]  /*8c10*/  MUFU.EX2 R178, R178 ;  /* 0x000000b200b27308 */ /* 0x000ee20000000800 */
[----:B--2---:R-:W-:Y:S01]  /*8c20*/  F2FP.F16.F32.PACK_AB R54, R181, R184 ;  /* 0x000000b8b536723e */ /* 0x004fe200000000ff */
[----:B------:R-:W-:-:S04]  /*8c30*/  FADD.FTZ R184, R184, R187 ;  /* 0x000000bbb8b87221 */ /* 0x000fc80000010000 */
[----:B------:R-:W-:Y:S02]  /*8c40*/  FADD.FTZ R184, R181, R184 ;  /* 0x000000b8b5b87221 */ /* 0x000fe40000010000 */
[----:B-1----:R-:W-:Y:S01]  /*8c50*/  HMMA.16816.F32 R16, R52, R24, R16 ;  /* 0x000000183410723c */ /* 0x002fe20000001810 */
[----:B------:R-:W-:Y:S01]  /*8c60*/  MUFU.EX2 R191, R191 ;  /* 0x000000bf00bf7308 */ /* 0x000fe20000000800 */
[----:B-----5:R-:W-:-:S04]  /*8c70*/  FADD.FTZ R161, R177, R161 ;  /* 0x000000a1b1a17221 */ /* 0x020fc80000010000 */
[C---:B------:R-:W-:Y:S01]  /*8c80*/  HMMA.16816.F32 R12, R52.reuse, R26, R12 ;  /* 0x0000001a340c723c */ /* 0x040fe2000000180c */
[----:B------:R-:W1:Y:S02]  /*8c90*/  LDSM.16.MT88.4 R24, [R237+0xe000] ;  /* 0x00e00000ed18783b */ /* 0x000e640000004200 */
[----:B------:R-:W-:Y:S03]  /*8ca0*/  MUFU.EX2 R192, R192 ;  /* 0x000000c000c07308 */ /* 0x000fe60000000800 */
[C---:B----4-:R-:W-:Y:S05]  /*8cb0*/  HMMA.16816.F32 R8, R52.reuse, R20, R8 ;  /* 0x000000143408723c */ /* 0x050fea0000001808 */
[----:B------:R-:W-:Y:S01]  /*8cc0*/  MUFU.EX2 R174, R174 ;  /* 0x000000ae00ae7308 */ /* 0x000fe20000000800 */
[C---:B------:R-:W-:Y:S01]  /*8cd0*/  HMMA.16816.F32 R4, R52.reuse, R22, R4 ;  /* 0x000000163404723c */ /* 0x040fe20000001804 */
[----:B------:R-:W2:Y:S05]  /*8ce0*/  LDSM.16.MT88.4 R20, [R235+0xe000] ;  /* 0x00e00000eb14783b */ /* 0x000eaa0000004200 */
[C---:B---3--:R-:W-:Y:S01]  /*8cf0*/  HMMA.16816.F32 R32, R52.reuse, R56, R32 ;  /* 0x000000383420723c */ /* 0x048fe20000001820 */
[----:B------:R-:W3:Y:S05]  /*8d00*/  MUFU.EX2 R173, R173 ;  /* 0x000000ad00ad7308 */ /* 0x000eea0000000800 */
[C---:B------:R-:W-:Y:S01]  /*8d10*/  HMMA.16816.F32 R28, R52.reuse, R58, R28 ;  /* 0x0000003a341c723c */ /* 0x040fe2000000181c */
[----:B------:R-:W4:Y:S02]  /*8d20*/  LDSM.16.MT88.4 R56, [R233+0xe000] ;  /* 0x00e00000e938783b */ /* 0x000f240000004200 */
[----:B------:R-:W-:Y:S03]  /*8d30*/  MUFU.EX2 R171, R171 ;  /* 0x000000ab00ab7308 */ /* 0x000fe60000000800 */
[C---:B------:R-:W-:Y:S05]  /*8d40*/  HMMA.16816.F32 R40, R52.reuse, R44, R40 ;  /* 0x0000002c3428723c */ /* 0x040fea0000001828 */
[----:B------:R-:W5:Y:S01]  /*8d50*/  MUFU.EX2 R168, R168 ;  /* 0x000000a800a87308 */ /* 0x000f620000000800 */
[----:B------:R-:W-:Y:S01]  /*8d60*/  HMMA.16816.F32 R36, R52, R46, R36 ;  /* 0x0000002e3424723c */ /* 0x000fe20000001824 */
[C---:B------:R-:W-:Y:S01]  /*8d70*/  F2FP.F16.F32.PACK_AB R45, R178.reuse, R177 ;  /* 0x000000b1b22d723e */ /* 0x040fe200000000ff */
[----:B------:R-:W-:Y:S01]  /*8d80*/  FADD.FTZ R178, R178, R161 ;  /* 0x000000a1b2b27221 */ /* 0x000fe20000010000 */
[----:B---3--:R-:W-:Y:S01]  /*8d90*/  F2FP.F16.F32.PACK_AB R44, R173, R174 ;  /* 0x000000aead2c723e */ /* 0x008fe200000000ff */
[----:B------:R-:W-:-:S02]  /*8da0*/  FADD.FTZ R174, R174, R184 ;  /* 0x000000b8aeae7221 */ /* 0x000fc40000010000 */
[----:B------:R-:W-:Y:S01]  /*8db0*/  FADD.FTZ R178, R191, R178 ;  /* 0x000000b2bfb27221 */ /* 0x000fe20000010000 */
[C---:B------:R-:W-:Y:S01]  /*8dc0*/  F2FP.F16.F32.PACK_AB R47, R192.reuse, R191 ;  /* 0x000000bfc02f723e */ /* 0x040fe200000000ff */
[----:B------:R-:W3:Y:S01]  /*8dd0*/  MUFU.EX2 R193, R193 ;  /* 0x000000c100c17308 */ /* 0x000ee20000000800 */
[----:B------:R-:W-:Y:S01]  /*8de0*/  FADD.FTZ R174, R173, R174 ;  /* 0x000000aeadae7221 */ /* 0x000fe20000010000 */
[----:B------:R-:W-:Y:S01]  /*8df0*/  FADD.FTZ R192, R192, R178 ;  /* 0x000000b2c0c07221 */ /* 0x000fe20000010000 */
[----:B-----5:R-:W-:-:S05]  /*8e00*/  F2FP.F16.F32.PACK_AB R46, R168, R171 ;  /* 0x000000aba82e723e */ /* 0x020fca00000000ff */
[----:B------:R-:W5:Y:S01]  /*8e10*/  MUFU.EX2 R186, R186 ;  /* 0x000000ba00ba7308 */ /* 0x000f620000000800 */
[----:B------:R-:W-:-:S04]  /*8e20*/  FADD.FTZ R171, R171, R174 ;  /* 0x000000aeabab7221 */ /* 0x000fc80000010000 */
[----:B------:R-:W-:Y:S01]  /*8e30*/  FADD.FTZ R171, R168, R171 ;  /* 0x000000aba8ab7221 */ /* 0x000fe20000010000 */
[----:B-1----:R-:W-:Y:S02]  /*8e40*/  HMMA.16816.F32 R16, R44, R24, R16 ;  /* 0x000000182c10723c */ /* 0x002fe40000001810 */
[----:B------:R-:W1:Y:S01]  /*8e50*/  MUFU.EX2 R183, R183 ;  /* 0x000000b700b77308 */ /* 0x000e620000000800 */
[----:B---3--:R-:W-:-:S03]  /*8e60*/  FADD.FTZ R192, R193, R192 ;  /* 0x000000c0c1c07221 */ /* 0x008fc60000010000 */
[C---:B------:R-:W-:Y:S01]  /*8e70*/  HMMA.16816.F32 R12, R44.reuse, R26, R12 ;  /* 0x0000001a2c0c723c */ /* 0x040fe2000000180c */
[----:B------:R-:W3:Y:S03]  /*8e80*/  LDSM.16.MT88.4 R24, [R237+0xe800] ;  /* 0x00e80000ed18783b */ /* 0x000ee60000004200 */
[----:B------:R-:W4:Y:S01]  /*8e90*/  MUFU.EX2 R179, R179 ;  /* 0x000000b300b37308 */ /* 0x000f220000000800 */
[C---:B-----5:R-:W-:Y:S01]  /*8ea0*/  F2FP.F16.F32.PACK_AB R53, R186.reuse, R193 ;  /* 0x000000c1ba35723e */ /* 0x060fe200000000ff */
[----:B--2---:R-:W-:Y:S01]  /*8eb0*/  HMMA.16816.F32 R8, R44, R20, R8 ;  /* 0x000000142c08723c */ /* 0x004fe20000001808 */
[----:B------:R-:W-:-:S05]  /*8ec0*/  FADD.FTZ R186, R186, R192 ;  /* 0x000000c0baba7221 */ /* 0x000fca0000010000 */
[----:B------:R-:W-:Y:S01]  /*8ed0*/  HMMA.16816.F32 R4, R44, R22, R4 ;  /* 0x000000162c04723c */ /* 0x000fe20000001804 */
[----:B------:R-:W2:Y:S01]  /*8ee0*/  LDSM.16.MT88.4 R20, [R235+0xe800] ;  /* 0x00e80000eb14783b */ /* 0x000ea20000004200 */
[----:B------:R-:W-:Y:S01]  /*8ef0*/  MUFU.EX2 R156, R156 ;  /* 0x0000009c009c7308 */ /* 0x000fe20000000800 */
[----:B-1----:R-:W-:-:S03]  /*8f00*/  FADD.FTZ R186, R183, R186 ;  /* 0x000000bab7ba7221 */ /* 0x002fc60000010000 */
[----:B------:R-:W-:Y:S01]  /*8f10*/  HMMA.16816.F32 R40, R44, R48, R40 ;  /* 0x000000302c28723c */ /* 0x000fe20000001828 */
[----:B----4-:R-:W-:-:S03]  /*8f20*/  F2FP.F16.F32.PACK_AB R55, R179, R183 ;  /* 0x000000b7b337723e */ /* 0x010fc600000000ff */
[----:B------:R-:W1:Y:S01]  /*8f30*/  MUFU.EX2 R151, R151 ;  /* 0x0000009700977308 */ /* 0x000e620000000800 */
[----:B------:R-:W-:Y:S01]  /*8f40*/  FADD.FTZ R179, R179, R186 ;  /* 0x000000bab3b37221 */ /* 0x000fe20000010000 */
[C---:B------:R-:W-:Y:S01]  /*8f50*/  HMMA.16816.F32 R36, R44.reuse, R50, R36 ;  /* 0x000000322c24723c */ /* 0x040fe20000001824 */
[----:B------:R-:W-:Y:S05]  /*8f60*/  LDSM.16.MT88.4 R48, [R234+0xe800] ;  /* 0x00e80000ea30783b */ /* 0x000fea0000004200 */
[C---:B------:R-:W-:Y:S01]  /*8f70*/  HMMA.16816.F32 R32, R44.reuse, R56, R32 ;  /* 0x000000382c20723c */ /* 0x040fe20000001820 */
[----:B------:R-:W-:Y:S05]  /*8f80*/  MUFU.EX2 R160, R160 ;  /* 0x000000a000a07308 */ /* 0x000fea0000000800 */
[----:B------:R-:W-:Y:S01]  /*8f90*/  HMMA.16816.F32 R28, R44, R58, R28 ;  /* 0x0000003a2c1c723c */ /* 0x000fe2000000181c */
[----:B------:R-:W4:Y:S02]  /*8fa0*/  LDSM.16.MT88.4 R44, [R233+0xe800] ;  /* 0x00e80000e92c783b */ /* 0x000f240000004200 */
[----:B------:R-:W5:Y:S01]  /*8fb0*/  MUFU.EX2 R158, R158 ;  /* 0x0000009e009e7308 */ /* 0x000f620000000800 */
[----:B-1----:R-:W-:Y:S01]  /*8fc0*/  F2FP.F16.F32.PACK_AB R52, R151, R156 ;  /* 0x0000009c9734723e */ /* 0x002fe200000000ff */
[----:B------:R-:W-:-:S04]  /*8fd0*/  FADD.FTZ R156, R156, R171 ;  /* 0x000000ab9c9c7221 */ /* 0x000fc80000010000 */
[----:B------:R-:W-:Y:S02]  /*8fe0*/  FADD.FTZ R156, R151, R156 ;  /* 0x0000009c979c7221 */ /* 0x000fe40000010000 */
[----:B------:R-:W1:Y:S01]  /*8ff0*/  MUFU.EX2 R170, R170 ;  /* 0x000000aa00aa7308 */ /* 0x000e620000000800 */
[----:B------:R-:W-:Y:S07]  /*9000*/  LDSM.16.MT88.4 R148, [R235+0x11800] ;  /* 0x01180000eb94783b */ /* 0x000fee0000004200 */
[----:B------:R-:W2:Y:S01]  /*9010*/  MUFU.EX2 R163, R163 ;  /* 0x000000a300a37308 */ /* 0x000ea20000000800 */
[----:B-----5:R-:W-:Y:S01]  /*9020*/  F2FP.F16.F32.PACK_AB R54, R158, R160 ;  /* 0x000000a09e36723e */ /* 0x020fe200000000ff */
[----:B------:R-:W-:-:S04]  /*9030*/  FADD.FTZ R160, R160, R156 ;  /* 0x0000009ca0a07221 */ /* 0x000fc80000010000 */
[----:B------:R-:W-:Y:S02]  /*9040*/  FADD.FTZ R160, R158, R160 ;  /* 0x000000a09ea07221 */ /* 0x000fe40000010000 */
[----:B---3--:R-:W-:Y:S01]  /*9050*/  HMMA.16816.F32 R16, R52, R24, R16 ;  /* 0x000000183410723c */ /* 0x008fe20000001810 */
[----:B------:R-:W-:Y:S01]  /*9060*/  MUFU.EX2 R159, R159 ;  /* 0x0000009f009f7308 */ /* 0x000fe20000000800 */
[----:B-1----:R-:W-:-:S04]  /*9070*/  FADD.FTZ R179, R170, R179 ;  /* 0x000000b3aab37221 */ /* 0x002fc80000010000 */
[C---:B------:R-:W-:Y:S01]  /*9080*/  HMMA.16816.F32 R12, R52.reuse, R26, R12 ;  /* 0x0000001a340c723c */ /* 0x040fe2000000180c */
[----:B------:R-:W1:Y:S02]  /*9090*/  LDSM.16.MT88.4 R24, [R237+0xf000] ;  /* 0x00f00000ed18783b */ /* 0x000e640000004200 */
[----:B------:R-:W3:Y:S01]  /*90a0*/  MUFU.EX2 R146, R146 ;  /* 0x0000009200927308 */ /* 0x000ee20000000800 */
[C---:B--2---:R-:W-:Y:S01]  /*90b0*/  F2FP.F16.F32.PACK_AB R57, R163.reuse, R170 ;  /* 0x000000aaa339723e */ /* 0x044fe200000000ff */
[----:B------:R-:W-:Y:S01]  /*90c0*/  FADD.FTZ R179, R163, R179 ;  /* 0x000000b3a3b37221 */ /* 0x000fe20000010000 */
[C---:B------:R-:W-:Y:S05]  /*90d0*/  HMMA.16816.F32 R8, R52.reuse, R20, R8 ;  /* 0x000000143408723c */ /* 0x040fea0000001808 */
[----:B------:R-:W2:Y:S01]  /*90e0*/  MUFU.EX2 R143, R143 ;  /* 0x0000008f008f7308 */ /* 0x000ea20000000800 */
        /* <DEDUP_REMOVED lines=9> */
[----:B------:R-:W1:Y:S01]  /*9180*/  MUFU.EX2 R140, R140 ;  /* 0x0000008c008c7308 */ /* 0x000e620000000800 */
[----:B--2---:R-:W-:Y:S02]  /*9190*/  FADD.FTZ R160, R143, R160 ;  /* 0x000000a08fa07221 */ /* 0x004fe40000010000 */
[C---:B------:R-:W-:Y:S05]  /*91a0*/  HMMA.16816.F32 R40, R52.reuse, R48, R40 ;  /* 0x000000303428723c */ /* 0x040fea0000001828 */
[----:B------:R-:W2:Y:S01]  /*91b0*/  MUFU.EX2 R135, R135 ;  /* 0x0000008700877308 */ /* 0x000ea20000000800 */
[----:B------:R-:W-:Y:S01]  /*91c0*/  HMMA.16816.F32 R36, R52, R50, R36 ;  /* 0x000000323424723c */ /* 0x000fe20000001824 */
[----:B------:R-:W3:Y:S01]  /*91d0*/  LDSM.16.MT88.4 R48, [R234+0xf000] ;  /* 0x00f00000ea30783b */ /* 0x000ee20000004200 */
[C---:B----4-:R-:W-:Y:S01]  /*91e0*/  F2FP.F16.F32.PACK_AB R56, R141.reuse, R143 ;  /* 0x0000008f8d38723e */ /* 0x050fe200000000ff */
[----:B------:R-:W-:-:S04]  /*91f0*/  FADD.FTZ R141, R141, R160 ;  /* 0x000000a08d8d7221 */ /* 0x000fc80000010000 */
[----:B------:R-:W-:Y:S01]  /*9200*/  MUFU.EX2 R142, R142 ;  /* 0x0000008e008e7308 */ /* 0x000fe20000000800 */
[----:B-1----:R-:W-:-:S07]  /*9210*/  FADD.FTZ R141, R140, R141 ;  /* 0x0000008d8c8d7221 */ /* 0x002fce0000010000 */
[----:B------:R-:W1:Y:S01]  /*9220*/  MUFU.EX2 R137, R137 ;  /* 0x0000008900897308 */ /* 0x000e620000000800 */
[C---:B--2---:R-:W-:Y:S01]  /*9230*/  F2FP.F16.F32.PACK_AB R58, R135.reuse, R140 ;  /* 0x0000008c873a723e */ /* 0x044fe200000000ff */
[----:B------:R-:W-:Y:S02]  /*9240*/  FADD.FTZ R141, R135, R141 ;  /* 0x0000008d878d7221 */ /* 0x000fe40000010000 */
[----:B------:R-:W-:Y:S04]  /*9250*/  LDSM.16.MT88.4 R132, [R233+0x11800] ;  /* 0x01180000e984783b */ /* 0x000fe80000004200 */
[C---:B------:R-:W-:Y:S01]  /*9260*/  HMMA.16816.F32 R16, R56.reuse, R24, R16 ;  /* 0x000000183810723c */ /* 0x040fe20000001810 */
[----:B------:R-:W-:Y:S05]  /*9270*/  MUFU.EX2 R60, R60 ;  /* 0x0000003c003c7308 */ /* 0x000fea0000000800 */
[C---:B------:R-:W-:Y:S01]  /*9280*/  HMMA.16816.F32 R12, R56.reuse, R26, R12 ;  /* 0x0000001a380c723c */ /* 0x040fe2000000180c */
[----:B------:R-:W2:Y:S02]  /*9290*/  LDSM.16.MT88.4 R24, [R237+0xf800] ;  /* 0x00f80000ed18783b */ /* 0x000ea40000004200 */
[----:B------:R-:W4:Y:S01]  /*92a0*/  MUFU.EX2 R61, R61 ;  /* 0x0000003d003d7308 */ /* 0x000f220000000800 */
[C---:B-1----:R-:W-:Y:S01]  /*92b0*/  F2FP.F16.F32.PACK_AB R53, R137.reuse, R142 ;  /* 0x0000008e8935723e */ /* 0x042fe200000000ff */
[----:B------:R-:W-:Y:S01]  /*92c0*/  FADD.FTZ R142, R142, R159 ;  /* 0x0000009f8e8e7221 */ /* 0x000fe20000010000 */
[----:B-----5:R-:W-:Y:S03]  /*92d0*/  HMMA.16816.F32 R8, R56, R20, R8 ;  /* 0x000000143808723c */ /* 0x020fe60000001808 */
[----:B------:R-:W-:-:S02]  /*92e0*/  FADD.FTZ R142, R137, R142 ;  /* 0x0000008e898e7221 */ /* 0x000fc40000010000 */
[----:B------:R-:W-:Y:S01]  /*92f0*/  MUFU.EX2 R78, R78 ;  /* 0x0000004e004e7308 */ /* 0x000fe20000000800 */
        /* <DEDUP_REMOVED lines=16> */
[--C-:B------:R-:W-:Y:S01]  /*9400*/  FFMA.FTZ R56, R65, UR18, -R97.reuse ;  /* 0x0000001241387c23 */ /* 0x100fe20008010861 */
[----:B------:R-:W-:Y:S01]  /*9410*/  FFMA.FTZ R57, R66, UR18, -R97 ;  /* 0x0000001242397c23 */ /* 0x000fe20008010861 */
[--C-:B------:R-:W-:Y:S01]  /*9420*/  FFMA.FTZ R58, R82, UR18, -R115.reuse ;  /* 0x00000012523a7c23 */ /* 0x100fe20008010873 */
[--C-:B------:R-:W-:Y:S01]  /*9430*/  FFMA.FTZ R59, R83, UR18, -R115.reuse ;  /* 0x00000012533b7c23 */ /* 0x100fe20008010873 */
[--C-:B------:R-:W-:Y:S01]  /*9440*/  FFMA.FTZ R65, R86, UR18, -R115.reuse ;  /* 0x0000001256417c23 */ /* 0x100fe20008010873 */
[----:B------:R-:W-:Y:S01]  /*9450*/  FFMA.FTZ R66, R87, UR18, -R115 ;  /* 0x0000001257427c23 */ /* 0x000fe20008010873 */
[----:B------:R-:W-:Y:S01]  /*9460*/  MUFU.EX2 R62, R62 ;  /* 0x0000003e003e7308 */ /* 0x000fe20000000800 */
[--C-:B------:R-:W-:Y:S01]  /*9470*/  FFMA.FTZ R82, R68, UR18, -R97.reuse ;  /* 0x0000001244527c23 */ /* 0x100fe20008010861 */
[----:B------:R-:W-:Y:S01]  /*9480*/  FFMA.FTZ R68, R69, UR18, -R97 ;  /* 0x0000001245447c23 */ /* 0x000fe20008010861 */
[----:B-----5:R-:W-:Y:S01]  /*9490*/  F2FP.F16.F32.PACK_AB R54, R81, R80 ;  /* 0x000000505136723e */ /* 0x020fe200000000ff */
[--C-:B------:R-:W-:Y:S01]  /*94a0*/  FFMA.FTZ R69, R90, UR18, -R115.reuse ;  /* 0x000000125a457c23 */ /* 0x100fe20008010873 */
[--C-:B------:R-:W-:Y:S01]  /*94b0*/  FFMA.FTZ R83, R91, UR18, -R115.reuse ;  /* 0x000000125b537c23 */ /* 0x100fe20008010873 */
[----:B------:R-:W-:Y:S01]  /*94c0*/  FFMA.FTZ R86, R95, UR18, -R115 ;  /* 0x000000125f567c23 */ /* 0x000fe20008010873 */
[----:B------:R-:W-:Y:S01]  /*94d0*/  FADD.FTZ R78, R79, R78 ;  /* 0x0000004e4f4e7221 */ /* 0x000fe20000010000 */
[----:B------:R-:W3:Y:S01]  /*94e0*/  MUFU.EX2 R63, R63 ;  /* 0x0000003f003f7308 */ /* 0x000ee20000000800 */
[--C-:B------:R-:W-:Y:S01]  /*94f0*/  FFMA.FTZ R87, R70, UR18, -R97.reuse ;  /* 0x0000001246577c23 */ /* 0x100fe20008010861 */
[C---:B--2---:R-:W-:Y:S01]  /*9500*/  HMMA.16816.F32 R16, R52.reuse, R24, R16 ;  /* 0x000000183410723c */ /* 0x044fe20000001810 */
[----:B------:R-:W-:Y:S01]  /*9510*/  FADD.FTZ R80, R80, R78 ;  /* 0x0000004e50507221 */ /* 0x000fe20000010000 */
[--C-:B------:R-:W-:Y:S01]  /*9520*/  FFMA.FTZ R70, R71, UR18, -R97.reuse ;  /* 0x0000001247467c23 */ /* 0x100fe20008010861 */
[--C-:B------:R-:W-:Y:S01]  /*9530*/  FFMA.FTZ R71, R72, UR18, -R97.reuse ;  /* 0x0000001248477c23 */ /* 0x100fe20008010861 */
[----:B------:R-:W-:Y:S01]  /*9540*/  FFMA.FTZ R72, R73, UR18, -R97 ;  /* 0x0000001249487c23 */ /* 0x000fe20008010861 */
[----:B------:R-:W-:Y:S01]  /*9550*/  FADD.FTZ R80, R81, R80 ;  /* 0x0000005051507221 */ /* 0x000fe20000010000 */
[C---:B------:R-:W-:Y:S01]  /*9560*/  HMMA.16816.F32 R12, R52.reuse, R26, R12 ;  /* 0x0000001a340c723c */ /* 0x040fe2000000180c */
[----:B------:R-:W2:Y:S01]  /*9570*/  LDSM.16.MT88.4 R24, [R237+0x10000] ;  /* 0x01000000ed18783b */ /* 0x000ea20000004200 */
[----:B------:R-:W-:Y:S01]  /*9580*/  MUFU.EX2 R64, R64 ;  /* 0x0000004000407308 */ /* 0x000fe20000000800 */
[--C-:B------:R-:W-:Y:S01]  /*9590*/  FFMA.FTZ R73, R96, UR18, -R115.reuse ;  /* 0x0000001260497c23 */ /* 0x100fe20008010873 */
[--C-:B------:R-:W-:Y:S01]  /*95a0*/  FFMA.FTZ R90, R99, UR18, -R115.reuse ;  /* 0x00000012635a7c23 */ /* 0x100fe20008010873 */
[----:B------:R-:W-:Y:S01]  /*95b0*/  FFMA.FTZ R91, R100, UR18, -R115 ;  /* 0x00000012645b7c23 */ /* 0x000fe20008010873 */
[C---:B-1----:R-:W-:Y:S04]  /*95c0*/  HMMA.16816.F32 R8, R52.reuse, R20, R8 ;  /* 0x000000143408723c */ /* 0x042fe80000001808 */
[----:B------:R-:W1:Y:S02]  /*95d0*/  MUFU.EX2 R56, R56 ;  /* 0x0000003800387308 */ /* 0x000e640000000800 */
[C---:B------:R-:W-:Y:S01]  /*95e0*/  HMMA.16816.F32 R4, R52.reuse, R22, R4 ;  /* 0x000000163404723c */ /* 0x040fe20000001804 */
[----:B------:R-:W5:Y:S05]  /*95f0*/  LDSM.16.MT88.4 R20, [R235+0x10000] ;  /* 0x01000000eb14783b */ /* 0x000f6a0000004200 */
[C---:B----4-:R-:W-:Y:S01]  /*9600*/  HMMA.16816.F32 R32, R52.reuse, R44, R32 ;  /* 0x0000002c3420723c */ /* 0x050fe20000001820 */
[----:B------:R-:W-:Y:S05]  /*9610*/  MUFU.EX2 R58, R58 ;  /* 0x0000003a003a7308 */ /* 0x000fea0000000800 */
[C---:B------:R-:W-:Y:S01]  /*9620*/  HMMA.16816.F32 R28, R52.reuse, R46, R28 ;  /* 0x0000002e341c723c */ /* 0x040fe2000000181c */
[----:B------:R-:W4:Y:S02]  /*9630*/  LDSM.16.MT88.4 R44, [R233+0x10000] ;  /* 0x01000000e92c783b */ /* 0x000f240000004200 */
[----:B------:R-:W2:Y:S03]  /*9640*/  MUFU.EX2 R59, R59 ;  /* 0x0000003b003b7308 */ /* 0x000ea60000000800 */
[C---:B------:R-:W-:Y:S05]  /*9650*/  HMMA.16816.F32 R40, R52.reuse, R48, R40 ;  /* 0x000000303428723c */ /* 0x040fea0000001828 */
[----:B------:R-:W-:Y:S01]  /*9660*/  MUFU.EX2 R65, R65 ;  /* 0x0000004100417308 */ /* 0x000fe20000000800 */
[----:B------:R-:W-:Y:S01]  /*9670*/  HMMA.16816.F32 R36, R52, R50, R36 ;  /* 0x000000323424723c */ /* 0x000fe20000001824 */
[----:B------:R-:W4:Y:S06]  /*9680*/  LDSM.16.MT88.4 R48, [R234+0x10000] ;  /* 0x01000000ea30783b */ /* 0x000f2c0000004200 */
[----:B------:R-:W5:Y:S01]  /*9690*/  MUFU.EX2 R66, R66 ;  /* 0x0000004200427308 */ /* 0x000f620000000800 */
[----:B---3--:R-:W-:Y:S01]  /*96a0*/  F2FP.F16.F32.PACK_AB R53, R63, R62 ;  /* 0x0000003e3f35723e */ /* 0x008fe200000000ff */
[----:B------:R-:W-:Y:S01]  /*96b0*/  FADD.FTZ R62, R62, R60 ;  /* 0x0000003c3e3e7221 */ /* 0x000fe20000010000 */
[----:B-1----:R-:W-:-:S02]  /*96c0*/  F2FP.F16.F32.PACK_AB R55, R56, R64 ;  /* 0x000000403837723e */ /* 0x002fc400000000ff */
[----:B--2---:R-:W-:Y:S01]  /*96d0*/  F2FP.F16.F32.PACK_AB R52, R59, R58 ;  /* 0x0000003a3b34723e */ /* 0x004fe200000000ff */
[----:B------:R-:W-:Y:S01]  /*96e0*/  FADD.FTZ R58, R58, R80 ;  /* 0x000000503a3a7221 */ /* 0x000fe20000010000 */
[----:B------:R-:W-:Y:S01]  /*96f0*/  FADD.FTZ R62, R63, R62 ;  /* 0x0000003e3f3e7221 */ /* 0x000fe20000010000 */
[----:B------:R-:W-:Y:S02]  /*9700*/  MUFU.EX2 R57, R57 ;  /* 0x0000003900397308 */ /* 0x000fe40000000800 */
[----:B------:R-:W-:Y:S01]  /*9710*/  FADD.FTZ R58, R59, R58 ;  /* 0x0000003a3b3a7221 */ /* 0x000fe20000010000 */
[----:B------:R-:W-:-:S04]  /*9720*/  FADD.FTZ R64, R64, R62 ;  /* 0x0000003e40407221 */ /* 0x000fc80000010000 */
[----:B------:R-:W-:Y:S01]  /*9730*/  FADD.FTZ R64, R56, R64 ;  /* 0x0000004038407221 */ /* 0x000fe20000010000 */
[----:B------:R-:W1:Y:S01]  /*9740*/  MUFU.EX2 R67, R67 ;  /* 0x0000004300437308 */ /* 0x000e620000000800 */
[----:B-----5:R-:W-:Y:S01]  /*9750*/  F2FP.F16.F32.PACK_AB R54, R66, R65 ;  /* 0x000000414236723e */ /* 0x020fe200000000ff */
[----:B------:R-:W-:-:S04]  /*9760*/  FADD.FTZ R65, R65, R58 ;  /* 0x0000003a41417221 */ /* 0x000fc80000010000 */
[----:B------:R-:W-:Y:S02]  /*9770*/  FADD.FTZ R65, R66, R65 ;  /* 0x0000004142417221 */ /* 0x000fe40000010000 */
[C---:B------:R-:W-:Y:S01]  /*9780*/  HMMA.16816.F32 R16, R52.reuse, R24, R16 ;  /* 0x000000183410723c */ /* 0x040fe20000001810 */
[----:B------:R-:W-:Y:S05]  /*9790*/  MUFU.EX2 R82, R82 ;  /* 0x0000005200527308 */ /* 0x000fea0000000800 */
[C---:B------:R-:W-:Y:S01]  /*97a0*/  HMMA.16816.F32 R12, R52.reuse, R26, R12 ;  /* 0x0000001a340c723c */ /* 0x040fe2000000180c */
[----:B------:R-:W2:Y:S02]  /*97b0*/  LDSM.16.MT88.4 R24, [R237+0x10800] ;  /* 0x01080000ed18783b */ /* 0x000ea40000004200 */
[----:B------:R-:W-:Y:S03]  /*97c0*/  MUFU.EX2 R68, R68 ;  /* 0x0000004400447308 */ /* 0x000fe60000000800 */
[C---:B------:R-:W-:Y:S05]  /*97d0*/  HMMA.16816.F32 R8, R52.reuse, R20, R8 ;  /* 0x000000143408723c */ /* 0x040fea0000001808 */
        /* <DEDUP_REMOVED lines=11> */
[----:B------:R-:W5:Y:S01]  /*9890*/  LDSM.16.MT88.4 R52, [R233+0x10800] ;  /* 0x01080000e934783b */ /* 0x000f620000004200 */
[----:B-1----:R-:W-:Y:S01]  /*98a0*/  F2FP.F16.F32.PACK_AB R49, R67, R57 ;  /* 0x000000394331723e */ /* 0x002fe200000000ff */
[----:B------:R-:W-:Y:S01]  /*98b0*/  FADD.FTZ R57, R57, R64 ;  /* 0x0000004039397221 */ /* 0x000fe20000010000 */
[----:B----4-:R-:W-:Y:S01]  /*98c0*/  F2FP.F16.F32.PACK_AB R48, R83, R69 ;  /* 0x000000455330723e */ /* 0x010fe200000000ff */
[----:B------:R-:W-:-:S02]  /*98d0*/  FADD.FTZ R69, R69, R65 ;  /* 0x0000004145457221 */ /* 0x000fc40000010000 */
[----:B------:R-:W-:Y:S01]  /*98e0*/  F2FP.F16.F32.PACK_AB R51, R68, R82 ;  /* 0x000000524433723e */ /* 0x000fe200000000ff */
[----:B------:R-:W-:Y:S01]  /*98f0*/  MUFU.EX2 R87, R87 ;  /* 0x0000005700577308 */ /* 0x000fe20000000800 */
[----:B------:R-:W-:Y:S01]  /*9900*/  FADD.FTZ R69, R83, R69 ;  /* 0x0000004553457221 */ /* 0x000fe20000010000 */
[----:B------:R-:W-:-:S04]  /*9910*/  FADD.FTZ R57, R67, R57 ;  /* 0x0000003943397221 */ /* 0x000fc80000010000 */
[----:B------:R-:W-:Y:S01]  /*9920*/  FADD.FTZ R82, R82, R57 ;  /* 0x0000003952527221 */ /* 0x000fe20000010000 */
[----:B--2---:R-:W-:Y:S01]  /*9930*/  F2FP.F16.F32.PACK_AB R50, R86, R84 ;  /* 0x000000545632723e */ /* 0x004fe200000000ff */
        /* <DEDUP_REMOVED lines=8> */
[----:B------:R-:W4:Y:S02]  /*99c0*/  MUFU.EX2 R72, R72 ;  /* 0x0000004800487308 */ /* 0x000f240000000800 */
[C---:B---3--:R-:W-:Y:S06]  /*99d0*/  HMMA.16816.F32 R8, R48.reuse, R20, R8 ;  /* 0x000000143008723c */ /* 0x048fec0000001808 */
[C---:B------:R-:W-:Y:S01]  /*99e0*/  HMMA.16816.F32 R4, R48.reuse, R22, R4 ;  /* 0x000000163004723c */ /* 0x040fe20000001804 */
[----:B------:R-:W3:Y:S01]  /*99f0*/  LDSM.16.MT88.4 R20, [R237+0x11000] ;  /* 0x01100000ed14783b */ /* 0x000ee20000004200 */
[----:B------:R-:W-:Y:S04]  /*9a00*/  MUFU.EX2 R73, R73 ;  /* 0x0000004900497308 */ /* 0x000fe80000000800 */
[C---:B-----5:R-:W-:Y:S04]  /*9a10*/  HMMA.16816.F32 R40, R48.reuse, R44, R40 ;  /* 0x0000002c3028723c */ /* 0x060fe80000001828 */
[----:B------:R-:W5:Y:S02]  /*9a20*/  MUFU.EX2 R3, R98 ;  /* 0x0000006200037308 */ /* 0x000f640000000800 */
[C---:B------:R-:W-:Y:S01]  /*9a30*/  HMMA.16816.F32 R36, R48.reuse, R46, R36 ;  /* 0x0000002e3024723c */ /* 0x040fe20000001824 */
[----:B------:R-:W3:Y:S05]  /*9a40*/  LDSM.16.MT88.4 R44, [R234+0x11000] ;  /* 0x01100000ea2c783b */ /* 0x000eea0000004200 */
[----:B------:R-:W-:Y:S01]  /*9a50*/  MUFU.EX2 R85, R85 ;  /* 0x0000005500557308 */ /* 0x000fe20000000800 */
[C---:B------:R-:W-:Y:S06]  /*9a60*/  HMMA.16816.F32 R32, R48.reuse, R52, R32 ;  /* 0x000000343020723c */ /* 0x040fec0000001820 */
[----:B------:R-:W-:Y:S01]  /*9a70*/  HMMA.16816.F32 R28, R48, R54, R28 ;  /* 0x00000036301c723c */ /* 0x000fe2000000181c */
[----:B------:R-:W2:Y:S01]  /*9a80*/  MUFU.EX2 R88, R88 ;  /* 0x0000005800587308 */ /* 0x000ea20000000800 */
[----:B------:R-:W3:Y:S05]  /*9a90*/  LDSM.16.MT88.4 R52, [R233+0x11000] ;  /* 0x01100000e934783b */ /* 0x000eea0000004200 */
[----:B-1----:R-:W-:Y:S01]  /*9aa0*/  F2FP.F16.F32.PACK_AB R49, R70, R87 ;  /* 0x000000574631723e */ /* 0x002fe200000000ff */
[----:B------:R-:W-:Y:S01]  /*9ab0*/  FADD.FTZ R87, R87, R82 ;  /* 0x0000005257577221 */ /* 0x000fe20000010000 */
[----:B----4-:R-:W-:Y:S01]  /*9ac0*/  F2FP.F16.F32.PACK_AB R51, R72, R71 ;  /* 0x000000474833723e */ /* 0x010fe200000000ff */
[----:B------:R-:W1:Y:S01]  /*9ad0*/  MUFU.EX2 R90, R90 ;  /* 0x0000005a005a7308 */ /* 0x000e620000000800 */
[----:B-----5:R-:W-:Y:S01]  /*9ae0*/  F2FP.F16.F32.PACK_AB R48, R3, R73 ;  /* 0x000000490330723e */ /* 0x020fe200000000ff */
[----:B------:R-:W-:Y:S01]  /*9af0*/  FADD.FTZ R73, R73, R84 ;  /* 0x0000005449497221 */ /* 0x000fe20000010000 */
[----:B------:R-:W-:-:S03]  /*9b00*/  FADD.FTZ R87, R70, R87 ;  /* 0x0000005746577221 */ /* 0x000fc60000010000 */
[----:B------:R-:W-:Y:S01]  /*9b10*/  FADD.FTZ R73, R3, R73 ;  /* 0x0000004903497221 */ /* 0x000fe20000010000 */
[----:B------:R-:W-:Y:S01]  /*9b20*/  FADD.FTZ R71, R71, R87 ;  /* 0x0000005747477221 */ /* 0x000fe20000010000 */
[----:B--2---:R-:W-:Y:S01]  /*9b30*/  F2FP.F16.F32.PACK_AB R50, R88, R85 ;  /* 0x000000555832723e */ /* 0x004fe200000000ff */
[----:B------:R-:W2:Y:S01]  /*9b40*/  MUFU.EX2 R74, R74 ;  /* 0x0000004a004a7308 */ /* 0x000ea20000000800 */
[----:B------:R-:W-:Y:S01]  /*9b50*/  FADD.FTZ R85, R85, R73 ;  /* 0x0000004955557221 */ /* 0x000fe20000010000 */
[----:B------:R-:W-:-:S03]  /*9b60*/  FADD.FTZ R71, R72, R71 ;  /* 0x0000004748477221 */ /* 0x000fc60000010000 */
[----:B------:R-:W-:Y:S01]  /*9b70*/  FADD.FTZ R85, R88, R85 ;  /* 0x0000005558557221 */ /* 0x000fe20000010000 */
[----:B------:R-:W-:Y:S02]  /*9b80*/  HMMA.16816.F32 R8, R48, R24, R8 ;  /* 0x000000183008723c */ /* 0x000fe40000001808 */
[----:B------:R-:W4:Y:S01]  /*9b90*/  MUFU.EX2 R75, R75 ;  /* 0x0000004b004b7308 */ /* 0x000f220000000800 */
[----:B-1----:R-:W-:-:S03]  /*9ba0*/  FADD.FTZ R85, R90, R85 ;  /* 0x000000555a557221 */ /* 0x002fc60000010000 */
[C---:B------:R-:W-:Y:S04]  /*9bb0*/  HMMA.16816.F32 R4, R48.reuse, R26, R4 ;  /* 0x0000001a3004723c */ /* 0x040fe80000001804 */
[----:B------:R-:W1:Y:S01]  /*9bc0*/  MUFU.EX2 R76, R76 ;  /* 0x0000004c004c7308 */ /* 0x000e620000000800 */
[----:B--2---:R-:W-:Y:S01]  /*9bd0*/  FADD.FTZ R71, R74, R71 ;  /* 0x000000474a477221 */ /* 0x004fe20000010000 */
[C---:B---3--:R-:W-:Y:S06]  /*9be0*/  HMMA.16816.F32 R16, R48.reuse, R20, R16 ;  /* 0x000000143010723c */ /* 0x048fec0000001810 */
[----:B------:R-:W2:Y:S01]  /*9bf0*/  MUFU.EX2 R77, R77 ;  /* 0x0000004d004d7308 */ /* 0x000ea20000000800 */
[----:B------:R-:W-:Y:S01]  /*9c00*/  HMMA.16816.F32 R12, R48, R22, R12 ;  /* 0x00000016300c723c */ /* 0x000fe2000000180c */
[----:B------:R-:W3:Y:S01]  /*9c10*/  LDSM.16.MT88.4 R20, [R237+0x11800] ;  /* 0x01180000ed14783b */ /* 0x000ee20000004200 */
[C---:B----4-:R-:W-:Y:S01]  /*9c20*/  F2FP.F16.F32.PACK_AB R25, R75.reuse, R74 ;  /* 0x0000004a4b19723e */ /* 0x050fe200000000ff */
[----:B------:R-:W-:-:S03]  /*9c30*/  FADD.FTZ R71, R75, R71 ;  /* 0x000000474b477221 */ /* 0x000fc60000010000 */
[----:B------:R-:W-:Y:S01]  /*9c40*/  HMMA.16816.F32 R40, R48, R44, R40 ;  /* 0x0000002c3028723c */ /* 0x000fe20000001828 */
[----:B------:R-:W4:Y:S01]  /*9c50*/  MUFU.EX2 R89, R89 ;  /* 0x0000005900597308 */ /* 0x000f220000000800 */
[----:B-1----:R-:W-:-:S04]  /*9c60*/  FADD.FTZ R71, R76, R71 ;  /* 0x000000474c477221 */ /* 0x002fc80000010000 */
[C---:B------:R-:W-:Y:S01]  /*9c70*/  HMMA.16816.F32 R36, R48.reuse, R46, R36 ;  /* 0x0000002e3024723c */ /* 0x040fe20000001824 */
[----:B------:R-:W1:Y:S02]  /*9c80*/  LDSM.16.MT88.4 R44, [R234+0x11800] ;  /* 0x01180000ea2c783b */ /* 0x000e640000004200 */
[----:B------:R-:W5:Y:S01]  /*9c90*/  MUFU.EX2 R91, R91 ;  /* 0x0000005b005b7308 */ /* 0x000f620000000800 */
[----:B--2---:R-:W-:Y:S02]  /*9ca0*/  F2FP.F16.F32.PACK_AB R27, R77, R76 ;  /* 0x0000004c4d1b723e */ /* 0x004fe400000000ff */
[C---:B------:R-:W-:Y:S05]  /*9cb0*/  HMMA.16816.F32 R32, R48.reuse, R52, R32 ;  /* 0x000000343020723c */ /* 0x040fea0000001820 */
[----:B------:R-:W2:Y:S01]  /*9cc0*/  MUFU.EX2 R92, R92 ;  /* 0x0000005c005c7308 */ /* 0x000ea20000000800 */
[C---:B----4-:R-:W-:Y:S01]  /*9cd0*/  F2FP.F16.F32.PACK_AB R24, R89.reuse, R90 ;  /* 0x0000005a5918723e */ /* 0x050fe200000000ff */
[----:B------:R-:W-:Y:S01]  /*9ce0*/  FADD.FTZ R85, R89, R85 ;  /* 0x0000005559557221 */ /* 0x000fe20000010000 */
[----:B------:R-:W-:Y:S03]  /*9cf0*/  HMMA.16816.F32 R28, R48, R54, R28 ;  /* 0x00000036301c723c */ /* 0x000fe6000000181c */
[----:B-----5:R-:W-:Y:S01]  /*9d00*/  FADD.FTZ R85, R91, R85 ;  /* 0x000000555b557221 */ /* 0x020fe20000010000 */
[----:B--2---:R-:W-:-:S03]  /*9d10*/  F2FP.F16.F32.PACK_AB R26, R92, R91 ;  /* 0x0000005b5c1a723e */ /* 0x004fc600000000ff */
[----:B------:R-:W-:-:S05]  /*9d20*/  FADD.FTZ R3, R92, R85 ;  /* 0x000000555c037221 */ /* 0x000fca0000010000 */
[----:B------:R2:W-:Y:S01]  /*9d30*/  STL [R1+0x8], R3 ;  /* 0x0000080301007387 */ /* 0x0005e20000100800 */
[C---:B------:R-:W-:Y:S06]  /*9d40*/  HMMA.16816.F32 R152, R24.reuse, R148, R8 ;  /* 0x000000941898723c */ /* 0x040fec0000001808 */
[C---:B------:R-:W-:Y:S06]  /*9d50*/  HMMA.16816.F32 R148, R24.reuse, R150, R4 ;  /* 0x000000961894723c */ /* 0x040fec0000001804 */
[----:B------:R-:W-:Y:S01]  /*9d60*/  HMMA.16816.F32 R136, R24, R132, R32 ;  /* 0x000000841888723c */ /* 0x000fe20000001820 */
[----:B------:R-:W-:-:S05]  /*9d70*/  FADD.FTZ R4, R77, R71 ;  /* 0x000000474d047221 */ /* 0x000fca0000010000 */
[----:B------:R2:W-:Y:S01]  /*9d80*/  STL [R1+0x4], R4 ;  /* 0x0000040401007387 */ /* 0x0005e20000100800 */
[C---:B---3--:R-:W-:Y:S06]  /*9d90*/  HMMA.16816.F32 R160, R24.reuse, R20, R16 ;  /* 0x0000001418a0723c */ /* 0x048fec0000001810 */
[C---:B------:R-:W-:Y:S06]  /*9da0*/  HMMA.16816.F32 R156, R24.reuse, R22, R12 ;  /* 0x00000016189c723c */ /* 0x040fec000000180c */
[C---:B-1----:R-:W-:Y:S06]  /*9db0*/  HMMA.16816.F32 R144, R24.reuse, R44, R40 ;  /* 0x0000002c1890723c */ /* 0x042fec0000001828 */
[C---:B------:R-:W-:Y:S06]  /*9dc0*/  HMMA.16816.F32 R140, R24.reuse, R46, R36 ;  /* 0x0000002e188c723c */ /* 0x040fec0000001824 */
[----:B------:R-:W-:Y:S01]  /*9dd0*/  HMMA.16816.F32 R132, R24, R134, R28 ;  /* 0x000000861884723c */ /* 0x000fe2000000181c */
[----:B------:R-:W-:-:S08]  /*9de0*/  NOP ;  /* 0x0000000000007918 */ /* 0x000fd00000000000 */
[----:B--2---:R-:W-:-:S15]  /*9df0*/  @!P1 BRA `(.L_x_2284) ;  /* 0x0000006400bc9947 */ /* 0x004fde0003800000 */
        /* <DEDUP_REMOVED lines=66> */
.L_x_2285:
[----:B------:R-:W-:-:S04]  /*a220*/  ULEA UR4, -UR8, URZ, 0x8 ;  /* 0x0000003f08047291 */ /* 0x000fc8000f8e413f */
[----:B------:R-:W-:Y:S02]  /*a230*/  USHF.R.S32.HI UR13, URZ, 0x1f, UR4 ;  /* 0x0000001f3f0d7899 */ /* 0x000fe40008011404 */
[----:B------:R-:W-:-:S04]  /*a240*/  MOV R6, UR4 ;  /* 0x0000000400067c02 */ /* 0x000fc80008000f00 */
[----:B------:R-:W-:-:S07]  /*a250*/  MOV R4, UR13 ;  /* 0x0000000d00047c02 */ /* 0x000fce0008000f00 */
.L_x_2286:
[----:B------:R-:W-:Y:S01]  /*a260*/  USHF.L.U32 UR4, UR8, 0x5, URZ ;  /* 0x0000000508047899 */ /* 0x000fe2000800063f */
[C---:B------:R-:W-:Y:S01]  /*a270*/  LEA R245, P1, R6.reuse, R245, 0x1 ;  /* 0x000000f506f57211 */ /* 0x040fe200078208ff */
[----:B------:R-:W-:Y:S01]  /*a280*/  USHF.L.U64.HI UR9, UR8, 0x5, UR9 ;  /* 0x0000000508097899 */ /* 0x000fe20008010209 */
[----:B------:R-:W1:Y:S01]  /*a290*/  S2R R3, SR_TID.X ;  /* 0x0000000000037919 */ /* 0x000e620000002100 */
[----:B------:R-:W-:Y:S01]  /*a2a0*/  UISETP.GE.AND UP0, UPT, UR12, 0x3, UPT ;  /* 0x000000030c00788c */ /* 0x000fe2000bf06270 */
        /* <DEDUP_REMOVED lines=20> */
[----:B------:R-:W-:Y:S01]  /*a3f0*/  IADD3.X R13, R15, UR9, RZ, P1, !PT ;  /* 0x000000090f0d7c10 */ /* 0x000fe20008ffe4ff */
[----:B-1----:R-:W-:Y:S01]  /*a400*/  IMAD.SHL.U32 R3, R3, 0x2, RZ ;  /* 0x0000000203037824 */ /* 0x002fe200078e00ff */
[----:B------:R-:W-:-:S03]  /*a410*/  IADD3 R10, P1, R12, UR4, RZ ;  /* 0x000000040c0a7c10 */ /* 0x000fc6000ff3e0ff */
[----:B------:R-:W-:Y:S01]  /*a420*/  LDGSTS.E.BYPASS.LTC128B.128 [R246+0xc800], desc[UR14][R12.64] ;  /* 0x0c8000000cf67fae */ /* 0x000fe2000b901d4e */
[----:B------:R-:W-:Y:S02]  /*a430*/  IADD3.X R11, R13, UR9, RZ, P1, !PT ;  /* 0x000000090d0b7c10 */ /* 0x000fe40008ffe4ff */
[----:B------:R-:W-:Y:S02]  /*a440*/  IADD3 R8, P1, R10, UR4, RZ ;  /* 0x000000040a087c10 */ /* 0x000fe4000ff3e0ff */
[----:B------:R-:W-:Y:S01]  /*a450*/  LOP3.LUT R206, R3, 0x6, RZ, 0xc0, !PT ;  /* 0x0000000603ce7812 */ /* 0x000fe200078ec0ff */
[----:B------:R1:W-:Y:S01]  /*a460*/  LDGSTS.E.BYPASS.LTC128B.128 [R246+0xd000], desc[UR14][R10.64] ;  /* 0x0d0000000af67fae */ /* 0x0003e2000b901d4e */
        /* <DEDUP_REMOVED lines=14> */
[----:B------:R1:W-:Y:S01]  /*a550*/  LDGSTS.E.BYPASS.LTC128B.128 [R246+0xf800], desc[UR14][R14.64] ;  /* 0x0f8000000ef67fae */ /* 0x0003e2000b901d4e */
[----:B------:R-:W-:Y:S02]  /*a560*/  IADD3.X R11, R15, UR9, RZ, P1, !PT ;  /* 0x000000090f0b7c10 */ /* 0x000fe40008ffe4ff */
[----:B--2---:R-:W-:-:S03]  /*a570*/  IADD3 R8, P1, R10, UR4, RZ ;  /* 0x000000040a087c10 */ /* 0x004fc6000ff3e0ff */
[----:B------:R-:W-:Y:S01]  /*a580*/  LDGSTS.E.BYPASS.LTC128B.128 [R246+0x10000], desc[UR14][R10.64] ;  /* 0x100000000af67fae */ /* 0x000fe2000b901d4e */
[----:B------:R-:W-:-:S05]  /*a590*/  IADD3.X R9, R11, UR9, RZ, P1, !PT ;  /* 0x000000090b097c10 */ /* 0x000fca0008ffe4ff */
[----:B------:R-:W-:Y:S01]  /*a5a0*/  LDGSTS.E.BYPASS.LTC128B.128 [R246+0x10800], desc[UR14][R8.64] ;  /* 0x1080000008f67fae */ /* 0x000fe2000b901d4e */
[----:B---3--:R-:W-:-:S04]  /*a5b0*/  IADD3 R4, P1, R8, UR4, RZ ;  /* 0x0000000408047c10 */ /* 0x008fc8000ff3e0ff */
[----:B------:R-:W-:Y:S02]  /*a5c0*/  IADD3.X R5, R9, UR9, RZ, P1, !PT ;  /* 0x0000000909057c10 */ /* 0x000fe40008ffe4ff */
[----:B------:R-:W-:Y:S01]  /*a5d0*/  IADD3 R6, P1, R4, UR4, RZ ;  /* 0x0000000404067c10 */ /* 0x000fe2000ff3e0ff */
[----:B------:R-:W-:Y:S02]  /*a5e0*/  USHF.L.U32 UR4, UR20, 0x8, URZ ;  /* 0x0000000814047899 */ /* 0x000fe4000800063f */
[----:B------:R-:W-:Y:S01]  /*a5f0*/  LDGSTS.E.BYPASS.LTC128B.128 [R246+0x11000], desc[UR14][R4.64] ;  /* 0x1100000004f67fae */ /* 0x000fe2000b901d4e */
[----:B------:R-:W-:-:S03]  /*a600*/  IADD3.X R7, R5, UR9, RZ, P1, !PT ;  /* 0x0000000905077c10 */ /* 0x000fc60008ffe4ff */
[----:B------:R-:W-:Y:S02]  /*a610*/  LOP3.LUT R215, R206, UR4, RZ, 0xfc, !PT ;  /* 0x00000004ced77c12 */ /* 0x000fe4000f8efcff */
[----:B------:R2:W-:Y:S04]  /*a620*/  LDGSTS.E.BYPASS.LTC128B.128 [R246+0x11800], desc[UR14][R6.64] ;  /* 0x1180000006f67fae */ /* 0x0005e8000b901d4e */
[----:B------:R-:W-:Y:S04]  /*a630*/  LDSM.16.M88.4 R64, [R242] ;  /* 0x00000000f240783b */ /* 0x000fe80000000200 */
[----:B------:R-:W3:Y:S04]  /*a640*/  LDSM.16.M88.4 R44, [R241+0x2000] ;  /* 0x00200000f12c783b */ /* 0x000ee80000000200 */
[----:B------:R-:W4:Y:S04]  /*a650*/  LDSM.16.M88.4 R36, [R241+0x2800] ;  /* 0x00280000f124783b */ /* 0x000f280000000200 */
[----:B------:R-:W-:Y:S04]  /*a660*/  LDSM.16.M88.4 R192, [R188] ;  /* 0x00000000bcc0783b */ /* 0x000fe80000000200 */
[----:B------:R-:W5:Y:S04]  /*a670*/  LDSM.16.M88.4 R56, [R236+0x2000] ;  /* 0x00200000ec38783b */ /* 0x000f680000000200 */
[----:B------:R-:W5:Y:S04]  /*a680*/  LDSM.16.M88.4 R28, [R241+0x3000] ;  /* 0x00300000f11c783b */ /* 0x000f680000000200 */
[----:B------:R-:W5:Y:S04]  /*a690*/  LDSM.16.M88.4 R52, [R236+0x2800] ;  /* 0x00280000ec34783b */ /* 0x000f680000000200 */
[----:B-1----:R-:W1:Y:S04]  /*a6a0*/  LDSM.16.M88.4 R12, [R241+0x4000] ;  /* 0x00400000f10c783b */ /* 0x002e680000000200 */
[----:B--2---:R-:W2:Y:S04]  /*a6b0*/  LDSM.16.M88.4 R4, [R241+0x4800] ;  /* 0x00480000f104783b */ /* 0x004ea80000000200 */
[----:B------:R-:W2:Y:S04]  /*a6c0*/  LDSM.16.M88.4 R120, [R241+0x6000] ;  /* 0x00600000f178783b */ /* 0x000ea80000000200 */
[----:B------:R-:W2:Y:S01]  /*a6d0*/  LDSM.16.M88.4 R184, [R236+0x3000] ;  /* 0x00300000ecb8783b */ /* 0x000ea20000000200 */
[C---:B---3--:R-:W-:Y:S03]  /*a6e0*/  HMMA.16816.F32 R48, R64.reuse, R44, RZ ;  /* 0x0000002c4030723c */ /* 0x048fe600000018ff */
[----:B------:R-:W3:Y:S04]  /*a6f0*/  LDSM.16.M88.4 R60, [R236+0x4000] ;  /* 0x00400000ec3c783b */ /* 0x000ee80000000200 */
[----:B------:R-:W-:Y:S01]  /*a700*/  LDSM.16.M88.4 R104, [R241+0x7000] ;  /* 0x00700000f168783b */ /* 0x000fe20000000200 */
[C---:B------:R-:W-:Y:S03]  /*a710*/  HMMA.16816.F32 R44, R64.reuse, R46, RZ ;  /* 0x0000002e402c723c */ /* 0x040fe600000018ff */
[----:B------:R-:W-:Y:S03]  /*a720*/  LDSM.16.M88.4 R172, [R241+0x5000] ;  /* 0x00500000f1ac783b */ /* 0x000fe60000000200 */
[C---:B----4-:R-:W-:Y:S01]  /*a730*/  HMMA.16816.F32 R40, R64.reuse, R36, RZ ;  /* 0x000000244028723c */ /* 0x050fe200000018ff */
[----:B------:R-:W-:Y:S04]  /*a740*/  LDSM.16.M88.4 R88, [R241+0x8000] ;  /* 0x00800000f158783b */ /* 0x000fe80000000200 */
[----:B------:R-:W-:Y:S01]  /*a750*/  LDSM.16.M88.4 R80, [R241+0x8800] ;  /* 0x00880000f150783b */ /* 0x000fe20000000200 */
[----:B------:R-:W-:Y:S03]  /*a760*/  HMMA.16816.F32 R36, R64, R38, RZ ;  /* 0x000000264024723c */ /* 0x000fe600000018ff */
[----:B------:R-:W-:Y:S03]  /*a770*/  LDSM.16.M88.4 R20, [R241+0x3800] ;  /* 0x00380000f114783b */ /* 0x000fe60000000200 */
[C---:B-----5:R-:W-:Y:S01]  /*a780*/  HMMA.16816.F32 R48, R192.reuse, R56, R48 ;  /* 0x00000038c030723c */ /* 0x060fe20000001830 */
[----:B------:R-:W-:Y:S04]  /*a790*/  LDSM.16.M88.4 R128, [R241+0x5800] ;  /* 0x00580000f180783b */ /* 0x000fe80000000200 */
[----:B------:R-:W-:Y:S01]  /*a7a0*/  LDSM.16.M88.4 R112, [R241+0x6800] ;  /* 0x00680000f170783b */ /* 0x000fe20000000200 */
[----:B------:R-:W-:Y:S03]  /*a7b0*/  HMMA.16816.F32 R44, R192, R58, R44 ;  /* 0x0000003ac02c723c */ /* 0x000fe6000000182c */
[----:B------:R-:W4:Y:S03]  /*a7c0*/  LDSM.16.M88.4 R56, [R236+0x4800] ;  /* 0x00480000ec38783b */ /* 0x000f260000000200 */
[----:B------:R-:W-:Y:S01]  /*a7d0*/  HMMA.16816.F32 R32, R64, R28, RZ ;  /* 0x0000001c4020723c */ /* 0x000fe200000018ff */
[----:B------:R-:W-:Y:S04]  /*a7e0*/  LDSM.16.M88.4 R96, [R241+0x7800] ;  /* 0x00780000f160783b */ /* 0x000fe80000000200 */
[----:B------:R-:W-:Y:S01]  /*a7f0*/  LDSM.16.M88.4 R72, [R241+0x9000] ;  /* 0x00900000f148783b */ /* 0x000fe20000000200 */
[C---:B------:R-:W-:Y:S03]  /*a800*/  HMMA.16816.F32 R40, R192.reuse, R52, R40 ;  /* 0x00000034c028723c */ /* 0x040fe60000001828 */
[----:B------:R-:W-:Y:S03]  /*a810*/  LDSM.16.M88.4 R188, [R241+0x9800] ;  /* 0x00980000f1bc783b */ /* 0x000fe60000000200 */
[----:B------:R-:W-:Y:S01]  /*a820*/  HMMA.16816.F32 R36, R192, R54, R36 ;  /* 0x00000036c024723c */ /* 0x000fe20000001824 */
[----:B------:R-:W5:Y:S04]  /*a830*/  LDSM.16.M88.4 R52, [R236+0x6000] ;  /* 0x00600000ec34783b */ /* 0x000f680000000200 */
[----:B------:R-:W-:Y:S01]  /*a840*/  LDSM.16.M88.4 R200, [R236+0x5000] ;  /* 0x00500000ecc8783b */ /* 0x000fe20000000200 */
[C---:B------:R-:W-:Y:S03]  /*a850*/  HMMA.16816.F32 R28, R64.reuse, R30, RZ ;  /* 0x0000001e401c723c */ /* 0x040fe600000018ff */
[----:B------:R-:W-:Y:S03]  /*a860*/  LDSM.16.M88.4 R196, [R236+0x5800] ;  /* 0x00580000ecc4783b */ /* 0x000fe60000000200 */
[C---:B-1----:R-:W-:Y:S01]  /*a870*/  HMMA.16816.F32 R16, R64.reuse, R12, RZ ;  /* 0x0000000c4010723c */ /* 0x042fe200000018ff */
[----:B------:R-:W-:Y:S04]  /*a880*/  LDSM.16.M88.4 R180, [R236+0x3800] ;  /* 0x00380000ecb4783b */ /* 0x000fe80000000200 */
[----:B------:R-:W0:Y:S01]  /*a890*/  LDGDEPBAR ;  /* 0x00000000000079af */ /* 0x000e220000000000 */
[C---:B--2---:R-:W-:Y:S06]  /*a8a0*/  HMMA.16816.F32 R8, R64.reuse, R4, RZ ;  /* 0x000000044008723c */ /* 0x044fec00000018ff */
[C---:B------:R-:W-:Y:S06]  /*a8b0*/  HMMA.16816.F32 R12, R64.reuse, R14, RZ ;  /* 0x0000000e400c723c */ /* 0x040fec00000018ff */
[C---:B------:R-:W-:Y:S06]  /*a8c0*/  HMMA.16816.F32 R4, R64.reuse, R6, RZ ;  /* 0x000000064004723c */ /* 0x040fec00000018ff */
[C---:B------:R-:W-:Y:S06]  /*a8d0*/  HMMA.16816.F32 R124, R64.reuse, R120, RZ ;  /* 0x00000078407c723c */ /* 0x040fec00000018ff */
[----:B------:R-:W-:Y:S06]  /*a8e0*/  HMMA.16816.F32 R120, R64, R122, RZ ;  /* 0x0000007a4078723c */ /* 0x000fec00000018ff */
[C---:B------:R-:W-:Y:S06]  /*a8f0*/  HMMA.16816.F32 R32, R192.reuse, R184, R32 ;  /* 0x000000b8c020723c */ /* 0x040fec0000001820 */
[C---:B------:R-:W-:Y:S01]  /*a900*/  HMMA.16816.F32 R28, R192.reuse, R186, R28 ;  /* 0x000000bac01c723c */ /* 0x040fe2000000181c */
[----:B------:R-:W1:Y:S05]  /*a910*/  LDSM.16.M88.4 R184, [R236+0x7000] ;  /* 0x00700000ecb8783b */ /* 0x000e6a0000000200 */
[C---:B---3--:R-:W-:Y:S06]  /*a920*/  HMMA.16816.F32 R16, R192.reuse, R60, R16 ;  /* 0x0000003cc010723c */ /* 0x048fec0000001810 */
[C---:B------:R-:W-:Y:S01]  /*a930*/  HMMA.16816.F32 R12, R192.reuse, R62, R12 ;  /* 0x0000003ec00c723c */ /* 0x040fe2000000180c */
[----:B------:R-:W2:Y:S05]  /*a940*/  LDSM.16.M88.4 R60, [R236+0x8000] ;  /* 0x00800000ec3c783b */ /* 0x000eaa0000000200 */
[C---:B----4-:R-:W-:Y:S06]  /*a950*/  HMMA.16816.F32 R8, R192.reuse, R56, R8 ;  /* 0x00000038c008723c */ /* 0x050fec0000001808 */
[C---:B------:R-:W-:Y:S01]  /*a960*/  HMMA.16816.F32 R4, R192.reuse, R58, R4 ;  /* 0x0000003ac004723c */ /* 0x040fe20000001804 */
[----:B------:R-:W3:Y:S05]  /*a970*/  LDSM.16.M88.4 R56, [R236+0x8800] ;  /* 0x00880000ec38783b */ /* 0x000eea0000000200 */
[C---:B-----5:R-:W-:Y:S06]  /*a980*/  HMMA.16816.F32 R124, R192.reuse, R52, R124 ;  /* 0x00000034c07c723c */ /* 0x060fec000000187c */
[----:B------:R-:W-:Y:S01]  /*a990*/  HMMA.16816.F32 R120, R192, R54, R120 ;  /* 0x00000036c078723c */ /* 0x000fe20000001878 */
[----:B------:R-:W4:Y:S05]  /*a9a0*/  LDSM.16.M88.4 R52, [R236+0x9000] ;  /* 0x00900000ec34783b */ /* 0x000f2a0000000200 */
        /* <DEDUP_REMOVED lines=22> */
[----:B--2---:R-:W-:Y:S01]  /*ab10*/  HMMA.16816.F32 R92, R192, R60, R92 ;  /* 0x0000003cc05c723c */ /* 0x004fe2000000185c */
[----:B------:R-:W-:-:S05]  /*ab20*/  VIADD R184, R239, 0x800 ;  /* 0x00000800efb87836 */ /* 0x000fca0000000000 */
[----:B---3--:R-:W-:Y:S01]  /*ab30*/  HMMA.16816.F32 R84, R192, R56, R84 ;  /* 0x00000038c054723c */ /* 0x008fe20000001854 */
[----:B------:R-:W-:-:S05]  /*ab40*/  VIADD R60, R239, 0x1800 ;  /* 0x00001800ef3c7836 */ /* 0x000fca0000000000 */
[----:B------:R-:W-:Y:S01]  /*ab50*/  HMMA.16816.F32 R176, R192, R200, R176 ;  /* 0x000000c8c0b0723c */ /* 0x000fe200000018b0 */
[----:B------:R-:W-:-:S05]  /*ab60*/  VIADD R56, R239, 0x2000 ;  /* 0x00002000ef387836 */ /* 0x000fca0000000000 */
[C---:B------:R-:W-:Y:S01]  /*ab70*/  HMMA.16816.F32 R172, R192.reuse, R202, R172 ;  /* 0x000000cac0ac723c */ /* 0x040fe200000018ac */
[----:B------:R-:W-:Y:S05]  /*ab80*/  LDSM.16.M88.4 R200, [R240] ;  /* 0x00000000f0c8783b */ /* 0x000fea0000000200 */
[C---:B------:R-:W-:Y:S01]  /*ab90*/  HMMA.16816.F32 R104, R192.reuse, R186, R104 ;  /* 0x000000bac068723c */ /* 0x040fe20000001868 */
[----:B------:R-:W1:Y:S05]  /*aba0*/  LDSM.16.M88.4 R184, [R184] ;  /* 0x00000000b8b8783b */ /* 0x000e6a0000000200 */
[C---:B------:R-:W-:Y:S01]  /*abb0*/  HMMA.16816.F32 R88, R192.reuse, R62, R88 ;  /* 0x0000003ec058723c */ /* 0x040fe20000001858 */
[----:B------:R-:W2:Y:S05]  /*abc0*/  LDSM.16.M88.4 R60, [R60] ;  /* 0x000000003c3c783b */ /* 0x000eaa0000000200 */
[C---:B------:R-:W-:Y:S01]  /*abd0*/  HMMA.16816.F32 R80, R192.reuse, R58, R80 ;  /* 0x0000003ac050723c */ /* 0x040fe20000001850 */
[----:B------:R-:W3:Y:S05]  /*abe0*/  LDSM.16.M88.4 R56, [R56] ;  /* 0x000000003838783b */ /* 0x000eea0000000200 */
[C---:B----4-:R-:W-:Y:S06]  /*abf0*/  HMMA.16816.F32 R76, R192.reuse, R52, R76 ;  /* 0x00000034c04c723c */ /* 0x050fec000000184c */
[----:B------:R-:W-:Y:S01]  /*ac00*/  HMMA.16816.F32 R168, R192, R196, R168 ;  /* 0x000000c4c0a8723c */ /* 0x000fe200000018a8 */
[----:B------:R-:W-:-:S05]  /*ac10*/  VIADD R52, R239, 0x2800 ;  /* 0x00002800ef347836 */ /* 0x000fca0000000000 */
[C---:B------:R-:W-:Y:S01]  /*ac20*/  HMMA.16816.F32 R128, R192.reuse, R198, R128 ;  /* 0x000000c6c080723c */ /* 0x040fe20000001880 */
[----:B------:R-:W4:Y:S05]  /*ac30*/  LDSM.16.M88.4 R196, [R236+0x9800] ;  /* 0x00980000ecc4783b */ /* 0x000f2a0000000200 */
[C---:B------:R-:W-:Y:S01]  /*ac40*/  HMMA.16816.F32 R72, R192.reuse, R54, R72 ;  /* 0x00000036c048723c */ /* 0x040fe20000001848 */
[----:B------:R-:W4:Y:S05]  /*ac50*/  LDSM.16.M88.4 R52, [R52] ;  /* 0x000000003434783b */ /* 0x000f2a0000000200 */
[C---:B------:R-:W-:Y:S06]  /*ac60*/  HMMA.16816.F32 R24, R192.reuse, R180, R24 ;  /* 0x000000b4c018723c */ /* 0x040fec0000001818 */
[C---:B------:R-:W-:Y:S01]  /*ac70*/  HMMA.16816.F32 R20, R192.reuse, R182, R20 ;  /* 0x000000b6c014723c */ /* 0x040fe20000001814 */
[----:B------:R-:W4:Y:S05]  /*ac80*/  LDSM.16.M88.4 R180, [R236+0x7800] ;  /* 0x00780000ecb4783b */ /* 0x000f2a0000000200 */
[C---:B-----5:R-:W-:Y:S06]  /*ac90*/  HMMA.16816.F32 R116, R192.reuse, R188, R116 ;  /* 0x000000bcc074723c */ /* 0x060fec0000001874 */
[----:B------:R-:W-:Y:S01]  /*aca0*/  HMMA.16816.F32 R112, R192, R190, R112 ;  /* 0x000000bec070723c */ /* 0x000fe20000001870 */
[----:B------:R-:W5:Y:S05]  /*acb0*/  LDSM.16.M88.4 R188, [R239] ;  /* 0x00000000efbc783b */ /* 0x000f6a0000000200 */
[C---:B-1----:R-:W-:Y:S06]  /*acc0*/  HMMA.16816.F32 R40, R200.reuse, R184, R40 ;  /* 0x000000b8c828723c */ /* 0x042fec0000001828 */
[C---:B------:R-:W-:Y:S01]  /*acd0*/  HMMA.16816.F32 R36, R200.reuse, R186, R36 ;  /* 0x000000bac824723c */ /* 0x040fe20000001824 */
[----:B------:R-:W1:Y:S05]  /*ace0*/  LDSM.16.M88.4 R184, [R229] ;  /* 0x00000000e5b8783b */ /* 0x000e6a0000000200 */
[C---:B--2---:R-:W-:Y:S06]  /*acf0*/  HMMA.16816.F32 R24, R200.reuse, R60, R24 ;  /* 0x0000003cc818723c */ /* 0x044fec0000001818 */
[C---:B------:R-:W-:Y:S01]  /*ad00*/  HMMA.16816.F32 R20, R200.reuse, R62, R20 ;  /* 0x0000003ec814723c */ /* 0x040fe20000001814 */
[----:B------:R-:W-:Y:S05]  /*ad10*/  LDSM.16.M88.4 R60, [R238] ;  /* 0x00000000ee3c783b */ /* 0x000fea0000000200 */
[C---:B---3--:R-:W-:Y:S06]  /*ad20*/  HMMA.16816.F32 R16, R200.reuse, R56, R16 ;  /* 0x00000038c810723c */ /* 0x048fec0000001810 */
[----:B------:R-:W-:Y:S01]  /*ad30*/  HMMA.16816.F32 R12, R200, R58, R12 ;  /* 0x0000003ac80c723c */ /* 0x000fe2000000180c */
[----:B------:R-:W2:Y:S05]  /*ad40*/  LDSM.16.M88.4 R56, [R166] ;  /* 0x00000000a638783b */ /* 0x000eaa0000000200 */
[C---:B----4-:R-:W-:Y:S06]  /*ad50*/  HMMA.16816.F32 R68, R192.reuse, R196, R68 ;  /* 0x000000c4c044723c */ /* 0x050fec0000001844 */
[----:B------:R-:W-:Y:S01]  /*ad60*/  HMMA.16816.F32 R64, R192, R198, R64 ;  /* 0x000000c6c040723c */ /* 0x000fe20000001840 */
[----:B------:R-:W3:Y:S05]  /*ad70*/  LDSM.16.M88.4 R196, [R232] ;  /* 0x00000000e8c4783b */ /* 0x000eea0000000200 */
[C---:B------:R-:W-:Y:S06]  /*ad80*/  HMMA.16816.F32 R8, R200.reuse, R52, R8 ;  /* 0x00000034c808723c */ /* 0x040fec0000001808 */
[----:B------:R-:W-:Y:S01]  /*ad90*/  HMMA.16816.F32 R4, R200, R54, R4 ;  /* 0x00000036c804723c */ /* 0x000fe20000001804 */
[----:B------:R-:W4:Y:S05]  /*ada0*/  LDSM.16.M88.4 R52, [R166+0x800] ;  /* 0x00080000a634783b */ /* 0x000f2a0000000200 */
[----:B------:R-:W-:Y:S06]  /*adb0*/  HMMA.16816.F32 R100, R192, R180, R100 ;  /* 0x000000b4c064723c */ /* 0x000fec0000001864 */
[----:B-----5:R-:W-:Y:S01]  /*adc0*/  HMMA.16816.F32 R48, R200, R188, R48 ;  /* 0x000000bcc830723c */ /* 0x020fe20000001830 */
[----:B------:R-:W-:-:S05]  /*add0*/  VIADD R180, R239, 0x1000 ;  /* 0x00001000efb47836 */ /* 0x000fca0000000000 */
[----:B------:R-:W-:Y:S01]  /*ade0*/  HMMA.16816.F32 R96, R192, R182, R96 ;  /* 0x000000b6c060723c */ /* 0x000fe20000001860 */
[----:B------:R-:W5:Y:S04]  /*adf0*/  LDSM.16.M88.4 R180, [R180] ;  /* 0x00000000b4b4783b */ /* 0x000f680000000200 */
[----:B------:R-:W-:Y:S01]  /*ae00*/  LDSM.16.M88.4 R192, [R231] ;  /* 0x00000000e7c0783b */ /* 0x000fe20000000200 */
[C---:B------:R-:W-:Y:S03]  /*ae10*/  HMMA.16816.F32 R44, R200.reuse, R190, R44 ;  /* 0x000000bec82c723c */ /* 0x040fe6000000182c */
[----:B------:R-:W5:Y:S03]  /*ae20*/  LDSM.16.M88.4 R188, [R230] ;  /* 0x00000000e6bc783b */ /* 0x000f660000000200 */
[C---:B-1----:R-:W-:Y:S06]  /*ae30*/  HMMA.16816.F32 R116, R200.reuse, R184, R116 ;  /* 0x000000b8c874723c */ /* 0x042fec0000001874 */
[----:B------:R-:W-:Y:S01]  /*ae40*/  HMMA.16816.F32 R112, R200, R186, R112 ;  /* 0x000000bac870723c */ /* 0x000fe20000001870 */
[----:B------:R-:W1:Y:S05]  /*ae50*/  LDSM.16.M88.4 R184, [R166+0x1800] ;  /* 0x00180000a6b8783b */ /* 0x000e6a0000000200 */
[C---:B--2---:R-:W-:Y:S06]  /*ae60*/  HMMA.16816.F32 R48, R60.reuse, R56, R48 ;  /* 0x000000383c30723c */ /* 0x044fec0000001830 */
[----:B------:R-:W-:Y:S01]  /*ae70*/  HMMA.16816.F32 R44, R60, R58, R44 ;  /* 0x0000003a3c2c723c */ /* 0x000fe2000000182c */
[----:B------:R-:W-:-:S05]  /*ae80*/  IMAD.U32 R56, RZ, RZ, UR4 ;  /* 0x00000004ff387e24 */ /* 0x000fca000f8e00ff */
[----:B------:R-:W-:Y:S01]  /*ae90*/  LOP3.LUT R3, R56, 0x8, R206, 0xfe, !PT ;  /* 0x0000000838037812 */ /* 0x000fe200078efece */
[C---:B---3--:R-:W-:Y:S01]  /*aea0*/  HMMA.16816.F32 R176, R200.reuse, R196, R176 ;  /* 0x000000c4c8b0723c */ /* 0x048fe200000018b0 */
[----:B------:R-:W2:Y:S02]  /*aeb0*/  LDSM.16.M88.4 R56, [R166+0x2000] ;  /* 0x00200000a638783b */ /* 0x000ea40000000200 */
[C---:B------:R-:W-:Y:S02]  /*aec0*/  ISETP.GE.AND P5, PT, R3.reuse, R205, PT ;  /* 0x000000cd0300720c */ /* 0x040fe40003fa6270 */
[----:B------:R-:W-:Y:S01]  /*aed0*/  ISETP.GE.AND P1, PT, R3, R204, PT ;  /* 0x000000cc0300720c */ /* 0x000fe20003f26270 */
[----:B------:R-:W-:Y:S01]  /*aee0*/  HMMA.16816.F32 R172, R200, R198, R172 ;  /* 0x000000c6c8ac723c */ /* 0x000fe200000018ac */
[----:B------:R-:W3:Y:S01]  /*aef0*/  LDSM.16.M88.4 R196, [R166+0x1000] ;  /* 0x00100000a6c4783b */ /* 0x000ee20000000200 */
[----:B------:R-:W-:-:S04]  /*af00*/  VIADD R3, R215, 0x9 ;  /* 0x00000009d7037836 */ /* 0x000fc80000000000 */
[C---:B----4-:R-:W-:Y:S01]  /*af10*/  HMMA.16816.F32 R40, R60.reuse, R52, R40 ;  /* 0x000000343c28723c */ /* 0x050fe20000001828 */
[CC--:B------:R-:W-:Y:S02]  /*af20*/  ISETP.GE.AND P2, PT, R3.reuse, R205.reuse, PT ;  /* 0x000000cd0300720c */ /* 0x0c0fe40003f46270 */
[----:B------:R-:W-:Y:S01]  /*af30*/  ISETP.GE.AND P4, PT, R3, R204, PT ;  /* 0x000000cc0300720c */ /* 0x000fe20003f86270 */
[----:B------:R-:W-:Y:S01]  /*af40*/  VIADD R3, R215, 0x19 ;  /* 0x00000019d7037836 */ /* 0x000fe20000000000 */
[----:B------:R-:W-:Y:S01]  /*af50*/  FSEL R222, R45, -INF , !P2 ;  /* 0xff8000002dde7808 */ /* 0x000fe20005000000 */
[----:B------:R-:W-:Y:S01]  /*af60*/  HMMA.16816.F32 R36, R60, R54, R36 ;  /* 0x000000363c24723c */ /* 0x000fe20000001824 */
[----:B------:R-:W-:Y:S01]  /*af70*/  VIADD R52, R215, 0x1 ;  /* 0x00000001d7347836 */ /* 0x000fe20000000000 */
[----:B------:R-:W-:Y:S01]  /*af80*/  FSEL R217, R47, -INF , !P4 ;  /* 0xff8000002fd97808 */ /* 0x000fe20006000000 */
[----:B------:R-:W-:Y:S01]  /*af90*/  VIADD R45, R215, 0x21 ;  /* 0x00000021d72d7836 */ /* 0x000fe20000000000 */
[----:B------:R-:W-:-:S02]  /*afa0*/  ISETP.GE.AND P2, PT, R3, R205, PT ;  /* 0x000000cd0300720c */ /* 0x000fc40003f46270 */
[C---:B------:R-:W-:Y:S01]  /*afb0*/  ISETP.GE.AND P3, PT, R52.reuse, R205, PT ;  /* 0x000000cd3400720c */ /* 0x040fe20003f66270 */
[C---:B-----5:R-:W-:Y:S01]  /*afc0*/  HMMA.16816.F32 R32, R200.reuse, R180, R32 ;  /* 0x000000b4c820723c */ /* 0x060fe20000001820 */
[-C--:B------:R-:W-:Y:S02]  /*afd0*/  ISETP.GE.AND P6, PT, R52, R204.reuse, PT ;  /* 0x000000cc3400720c */ /* 0x080fe40003fc6270 */
[----:B------:R-:W4:Y:S01]  /*afe0*/  LDSM.16.M88.4 R52, [R166+0x2800] ;  /* 0x00280000a634783b */ /* 0x000f220000000200 */
[----:B------:R-:W-:Y:S02]  /*aff0*/  FSEL R219, R49, -INF , !P3 ;  /* 0xff80000031db7808 */ /* 0x000fe40005800000 */
[----:B------:R-:W-:Y:S01]  /*b000*/  HMMA.16816.F32 R28, R200, R182, R28 ;  /* 0x000000b6c81c723c */ /* 0x000fe2000000181c */
[----:B------:R-:W5:Y:S01]  /*b010*/  LDSM.16.M88.4 R180, [R228] ;  /* 0x00000000e4b4783b */ /* 0x000f620000000200 */
[----:B------:R-:W-:Y:S01]  /*b020*/  ISETP.GE.AND P4, PT, R3, R204, PT ;  /* 0x000000cc0300720c */ /* 0x000fe20003f86270 */
[----:B------:R-:W-:Y:S01]  /*b030*/  VIADD R3, R215, 0x29 ;  /* 0x00000029d7037836 */ /* 0x000fe20000000000 */
[----:B------:R-:W-:-:S02]  /*b040*/  FSEL R214, R51, -INF , !P6 ;  /* 0xff80000033d67808 */ /* 0x000fc40007000000 */
[C---:B------:R-:W-:Y:S05]  /*b050*/  HMMA.16816.F32 R124, R200.reuse, R188, R124 ;  /* 0x000000bcc87c723c */ /* 0x040fea000000187c */
[----:B------:R-:W-:Y:S01]  /*b060*/  FSEL R252, R37, -INF , !P2 ;  /* 0xff80000025fc7808 */ /* 0x000fe20005000000 */
[----:B------:R-:W-:Y:S01]  /*b070*/  HMMA.16816.F32 R120, R200, R190, R120 ;  /* 0x000000bec878723c */ /* 0x000fe20000001878 */
[----:B------:R-:W5:Y:S01]  /*b080*/  LDSM.16.M88.4 R188, [R166+0x3000] ;  /* 0x00300000a6bc783b */ /* 0x000f620000000200 */
[----:B------:R-:W-:Y:S01]  /*b090*/  ISETP.GE.AND P2, PT, R3, R205, PT ;  /* 0x000000cd0300720c */ /* 0x000fe20003f46270 */
[----:B------:R-:W-:-:S03]  /*b0a0*/  VIADD R37, R215, 0x31 ;  /* 0x00000031d7257836 */ /* 0x000fc60000000000 */
[C---:B-1----:R-:W-:Y:S06]  /*b0b0*/  HMMA.16816.F32 R24, R60.reuse, R184, R24 ;  /* 0x000000b83c18723c */ /* 0x042fec0000001818 */
[C---:B------:R-:W-:Y:S01]  /*b0c0*/  HMMA.16816.F32 R20, R60.reuse, R186, R20 ;  /* 0x000000ba3c14723c */ /* 0x040fe20000001814 */
[----:B------:R-:W1:Y:S05]  /*b0d0*/  LDSM.16.M88.4 R184, [R166+0x3800] ;  /* 0x00380000a6b8783b */ /* 0x000e6a0000000200 */
[C---:B--2---:R-:W-:Y:S06]  /*b0e0*/  HMMA.16816.F32 R16, R60.reuse, R56, R16 ;  /* 0x000000383c10723c */ /* 0x044fec0000001810 */
[C---:B------:R-:W-:Y:S01]  /*b0f0*/  HMMA.16816.F32 R12, R60.reuse, R58, R12 ;  /* 0x0000003a3c0c723c */ /* 0x040fe2000000180c */
[----:B------:R-:W2:Y:S05]  /*b100*/  LDSM.16.M88.4 R56, [R166+0x4000] ;  /* 0x00400000a638783b */ /* 0x000eaa0000000200 */
[C---:B---3--:R-:W-:Y:S01]  /*b110*/  HMMA.16816.F32 R32, R60.reuse, R196, R32 ;  /* 0x000000c43c20723c */ /* 0x048fe20000001820 */
[----:B------:R-:W3:Y:S05]  /*b120*/  S2R R197, SR_TID.X ;  /* 0x0000000000c57919 */ /* 0x000eea0000002100 */
[----:B------:R-:W-:Y:S06]  /*b130*/  HMMA.16816.F32 R28, R60, R198, R28 ;  /* 0x000000c63c1c723c */ /* 0x000fec000000181c */
[----:B------:R-:W-:Y:S01]  /*b140*/  HMMA.16816.F32 R168, R200, R192, R168 ;  /* 0x000000c0c8a8723c */ /* 0x000fe200000018a8 */
[----:B------:R-:W-:-:S02]  /*b150*/  FSEL R198, R39, -INF , !P4 ;  /* 0xff80000027c67808 */ /* 0x000fc40006000000 */
[-C--:B------:R-:W-:Y:S01]  /*b160*/  ISETP.GE.AND P4, PT, R3, R204.reuse, PT ;  /* 0x000000cc0300720c */ /* 0x080fe20003f86270 */
[----:B------:R-:W-:Y:S02]  /*b170*/  VIADD R3, R215, 0x39 ;  /* 0x00000039d7037836 */ /* 0x000fe40000000000 */
[C---:B----4-:R-:W-:Y:S06]  /*b180*/  HMMA.16816.F32 R8, R60.reuse, R52, R8 ;  /* 0x000000343c08723c */ /* 0x050fec0000001808 */
[----:B------:R-:W-:Y:S01]  /*b190*/  HMMA.16816.F32 R4, R60, R54, R4 ;  /* 0x000000363c04723c */ /* 0x000fe20000001804 */
[----:B------:R-:W4:Y:S05]  /*b1a0*/  LDSM.16.M88.4 R52, [R166+0x4800] ;  /* 0x00480000a634783b */ /* 0x000f2a0000000200 */
[C---:B-----5:R-:W-:Y:S01]  /*b1b0*/  HMMA.16816.F32 R108, R200.reuse, R180, R108 ;  /* 0x000000b4c86c723c */ /* 0x060fe2000000186c */
[----:B------:R-:W-:Y:S01]  /*b1c0*/  FSEL R192, R31, -INF , !P4 ;  /* 0xff8000001fc07808 */ /* 0x000fe20006000000 */
[----:B------:R-:W-:Y:S01]  /*b1d0*/  VIADD R31, R215, 0x41 ;  /* 0x00000041d71f7836 */ /* 0x000fe20000000000 */
[----:B------:R-:W-:Y:S01]  /*b1e0*/  FSEL R221, R29, -INF , !P2 ;  /* 0xff8000001ddd7808 */ /* 0x000fe20005000000 */
[----:B------:R-:W-:Y:S01]  /*b1f0*/  VIADD R29, R215, 0x49 ;  /* 0x00000049d71d7836 */ /* 0x000fe20000000000 */
[-C--:B------:R-:W-:Y:S01]  /*b200*/  ISETP.GE.AND P2, PT, R3, R205.reuse, PT ;  /* 0x000000cd0300720c */ /* 0x080fe20003f46270 */
[----:B------:R-:W-:Y:S01]  /*b210*/  HMMA.16816.F32 R128, R200, R194, R128 ;  /* 0x000000c2c880723c */ /* 0x000fe20000001880 */
[----:B------:R-:W-:Y:S01]  /*b220*/  VIADD R180, R215, 0x11 ;  /* 0x00000011d7b47836 */ /* 0x000fe20000000000 */
[-C--:B------:R-:W-:Y:S01]  /*b230*/  ISETP.GE.AND P4, PT, R3, R204.reuse, PT ;  /* 0x000000cc0300720c */ /* 0x080fe20003f86270 */
[----:B---3--:R-:W-:Y:S01]  /*b240*/  IMAD.SHL.U32 R197, R197, 0x2, RZ ;  /* 0x00000002c5c57824 */ /* 0x008fe200078e00ff */
[----:B------:R-:W-:Y:S01]  /*b250*/  FSEL R210, R21, -INF , !P2 ;  /* 0xff80000015d27808 */ /* 0x000fe20005000000 */
[----:B------:R-:W-:Y:S01]  /*b260*/  VIADD R21, R215, 0x59 ;  /* 0x00000059d7157836 */ /* 0x000fe20000000000 */
[C---:B------:R-:W-:Y:S01]  /*b270*/  ISETP.GE.AND P3, PT, R180.reuse, R205, PT ;  /* 0x000000cdb400720c */ /* 0x040fe20003f66270 */
[----:B------:R-:W-:Y:S01]  /*b280*/  HMMA.16816.F32 R172, R60, R190, R172 ;  /* 0x000000be3cac723c */ /* 0x000fe200000018ac */
[----:B------:R-:W-:-:S02]  /*b290*/  ISETP.GE.AND P6, PT, R180, R204, PT ;  /* 0x000000ccb400720c */ /* 0x000fc40003fc6270 */
[----:B------:R-:W-:Y:S02]  /*b2a0*/  FSEL R251, R41, -INF , !P3 ;  /* 0xff80000029fb7808 */ /* 0x000fe40005800000 */
[-C--:B------:R-:W-:Y:S01]  /*b2b0*/  ISETP.GE.AND P3, PT, R45, R205.reuse, PT ;  /* 0x000000cd2d00720c */ /* 0x080fe20003f66270 */
[C---:B------:R-:W-:Y:S01]  /*b2c0*/  HMMA.16816.F32 R176, R60.reuse, R188, R176 ;  /* 0x000000bc3cb0723c */ /* 0x040fe200000018b0 */
[----:B------:R-:W-:Y:S02]  /*b2d0*/  FSEL R208, R43, -INF , !P6 ;  /* 0xff8000002bd07808 */ /* 0x000fe40007000000 */
[----:B------:R-:W-:Y:S02]  /*b2e0*/  ISETP.GE.AND P6, PT, R45, R204, PT ;  /* 0x000000cc2d00720c */ /* 0x000fe40003fc6270 */
[----:B------:R-:W-:Y:S01]  /*b2f0*/  FSEL R223, R33, -INF , !P3 ;  /* 0xff80000021df7808 */ /* 0x000fe20005800000 */
[----:B-1----:R-:W-:Y:S01]  /*b300*/  HMMA.16816.F32 R168, R60, R184, R168 ;  /* 0x000000b83ca8723c */ /* 0x002fe200000018a8 */
[----:B------:R-:W-:-:S02]  /*b310*/  ISETP.GE.AND P3, PT, R37, R205, PT ;  /* 0x000000cd2500720c */ /* 0x000fc40003f66270 */
[----:B------:R-:W-:Y:S02]  /*b320*/  FSEL R193, R35, -INF , !P6 ;  /* 0xff80000023c17808 */ /* 0x000fe40007000000 */
[----:B------:R-:W-:Y:S01]  /*b330*/  ISETP.GE.AND P6, PT, R37, R204, PT ;  /* 0x000000cc2500720c */ /* 0x000fe20003fc6270 */
[C---:B------:R-:W-:Y:S01]  /*b340*/  HMMA.16816.F32 R128, R60.reuse, R186, R128 ;  /* 0x000000ba3c80723c */ /* 0x040fe20000001880 */
[----:B------:R-:W-:Y:S02]  /*b350*/  FSEL R220, R25, -INF , !P3 ;  /* 0xff80000019dc7808 */ /* 0x000fe40005800000 */
[-C--:B------:R-:W-:Y:S02]  /*b360*/  ISETP.GE.AND P3, PT, R31, R205.reuse, PT ;  /* 0x000000cd1f00720c */ /* 0x080fe40003f66270 */
[----:B------:R-:W-:Y:S01]  /*b370*/  FSEL R25, R23, -INF , !P4 ;  /* 0xff80000017197808 */ /* 0x000fe20006000000 */
[----:B------:R-:W-:Y:S01]  /*b380*/  VIADD R23, R215, 0x51 ;  /* 0x00000051d7177836 */ /* 0x000fe20000000000 */
[----:B------:R-:W-:Y:S01]  /*b390*/  FSEL R3, R27, -INF , !P6 ;  /* 0xff8000001b037808 */ /* 0x000fe20007000000 */
[----:B--2---:R-:W-:Y:S01]  /*b3a0*/  HMMA.16816.F32 R124, R60, R56, R124 ;  /* 0x000000383c7c723c */ /* 0x004fe2000000187c */
[----:B------:R-:W-:-:S02]  /*b3b0*/  ISETP.GE.AND P2, PT, R29, R205, PT ;  /* 0x000000cd1d00720c */ /* 0x000fc40003f46270 */
[-C--:B------:R-:W-:Y:S02]  /*b3c0*/  ISETP.GE.AND P4, PT, R29, R204.reuse, PT ;  /* 0x000000cc1d00720c */ /* 0x080fe40003f86270 */
[-C--:B------:R-:W-:Y:S01]  /*b3d0*/  ISETP.GE.AND P6, PT, R31, R204.reuse, PT ;  /* 0x000000cc1f00720c */ /* 0x080fe20003fc6270 */
[----:B------:R-:W-:Y:S01]  /*b3e0*/  HMMA.16816.F32 R120, R60, R58, R120 ;  /* 0x0000003a3c78723c */ /* 0x000fe20000001878 */
[----:B------:R-:W-:Y:S01]  /*b3f0*/  FSEL R209, R17, -INF , !P3 ;  /* 0xff80000011d17808 */ /* 0x000fe20005800000 */
[----:B------:R-:W1:Y:S01]  /*b400*/  LDSM.16.M88.4 R56, [R227] ;  /* 0x00000000e338783b */ /* 0x000e620000000200 */
[----:B------:R-:W-:Y:S01]  /*b410*/  FSEL R194, R13, -INF , !P2 ;  /* 0xff8000000dc27808 */ /* 0x000fe20005000000 */
[----:B------:R-:W-:Y:S01]  /*b420*/  VIADD R13, R215, 0x69 ;  /* 0x00000069d70d7836 */ /* 0x000fe20000000000 */
[----:B------:R-:W-:Y:S01]  /*b430*/  FSEL R17, R15, -INF , !P4 ;  /* 0xff8000000f117808 */ /* 0x000fe20006000000 */
[----:B------:R-:W-:Y:S01]  /*b440*/  VIADD R15, R215, 0x61 ;  /* 0x00000061d70f7836 */ /* 0x000fe20000000000 */
[----:B------:R-:W-:Y:S01]  /*b450*/  FSEL R19, R19, -INF , !P6 ;  /* 0xff80000013137808 */ /* 0x000fe20007000000 */
[----:B------:R-:W-:Y:S01]  /*b460*/  HMMA.16816.F32 R104, R200, R182, R104 ;  /* 0x000000b6c868723c */ /* 0x000fe20000001868 */
[C---:B------:R-:W-:Y:S01]  /*b470*/  ISETP.GE.AND P2, PT, R21.reuse, R205, PT ;  /* 0x000000cd1500720c */ /* 0x040fe20003f46270 */
[----:B------:R-:W2:Y:S01]  /*b480*/  LDSM.16.M88.4 R180, [R166+0x5000] ;  /* 0x00500000a6b4783b */ /* 0x000ea20000000200 */
[----:B------:R-:W-:-:S02]  /*b490*/  ISETP.GE.AND P4, PT, R21, R204, PT ;  /* 0x000000cc1500720c */ /* 0x000fc40003f86270 */
[CC--:B------:R-:W-:Y:S01]  /*b4a0*/  ISETP.GE.AND P3, PT, R23.reuse, R205.reuse, PT ;  /* 0x000000cd1700720c */ /* 0x0c0fe20003f66270 */
[C---:B----4-:R-:W-:Y:S01]  /*b4b0*/  HMMA.16816.F32 R116, R60.reuse, R52, R116 ;  /* 0x000000343c74723c */ /* 0x050fe20000001874 */
[-C--:B------:R-:W-:Y:S02]  /*b4c0*/  ISETP.GE.AND P6, PT, R23, R204.reuse, PT ;  /* 0x000000cc1700720c */ /* 0x080fe40003fc6270 */
[----:B------:R-:W-:Y:S01]  /*b4d0*/  FSEL R37, R5, -INF , !P2 ;  /* 0xff80000005257808 */ /* 0x000fe20005000000 */
[----:B------:R-:W-:Y:S01]  /*b4e0*/  VIADD R5, R215, 0x79 ;  /* 0x00000079d7057836 */ /* 0x000fe20000000000 */
[----:B------:R-:W-:Y:S01]  /*b4f0*/  FSEL R39, R7, -INF , !P4 ;  /* 0xff80000007277808 */ /* 0x000fe20006000000 */
[----:B------:R-:W-:Y:S01]  /*b500*/  VIADD R7, R215, 0x71 ;  /* 0x00000071d7077836 */ /* 0x000fe20000000000 */
[----:B------:R-:W-:Y:S01]  /*b510*/  FSEL R190, R9, -INF , !P3 ;  /* 0xff80000009be7808 */ /* 0x000fe20005800000 */
[----:B------:R-:W-:Y:S01]  /*b520*/  HMMA.16816.F32 R112, R60, R54, R112 ;  /* 0x000000363c70723c */ /* 0x000fe20000001870 */
[----:B------:R-:W-:Y:S01]  /*b530*/  FSEL R27, R11, -INF , !P6 ;  /* 0xff8000000b1b7808 */ /* 0x000fe20007000000 */
[----:B------:R-:W3:Y:S01]  /*b540*/  LDSM.16.M88.4 R52, [R226] ;  /* 0x00000000e234783b */ /* 0x000ee20000000200 */
[C---:B------:R-:W-:Y:S01]  /*b550*/  ISETP.GE.AND P2, PT, R13.reuse, R205, PT ;  /* 0x000000cd0d00720c */ /* 0x040fe20003f46270 */
[----:B------:R-:W-:Y:S01]  /*b560*/  IMAD.U32 R9, RZ, RZ, UR4 ;  /* 0x00000004ff097e24 */ /* 0x000fe2000f8e00ff */
[----:B------:R-:W-:-:S02]  /*b570*/  ISETP.GE.AND P4, PT, R13, R204, PT ;  /* 0x000000cc0d00720c */ /* 0x000fc40003f86270 */
[C---:B------:R-:W-:Y:S02]  /*b580*/  ISETP.GE.AND P3, PT, R15.reuse, R205, PT ;  /* 0x000000cd0f00720c */ /* 0x040fe40003f66270 */
[----:B------:R-:W-:Y:S02]  /*b590*/  ISETP.GE.AND P6, PT, R15, R204, PT ;  /* 0x000000cc0f00720c */ /* 0x000fe40003fc6270 */
[----:B------:R-:W-:Y:S02]  /*b5a0*/  FSEL R49, R173, -INF , !P2 ;  /* 0xff800000ad317808 */ /* 0x000fe40005000000 */
[----:B------:R-:W-:Y:S02]  /*b5b0*/  FSEL R51, R175, -INF , !P4 ;  /* 0xff800000af337808 */ /* 0x000fe40006000000 */
[----:B------:R-:W-:Y:S02]  /*b5c0*/  FSEL R41, R177, -INF , !P3 ;  /* 0xff800000b1297808 */ /* 0x000fe40005800000 */
[----:B------:R-:W-:-:S02]  /*b5d0*/  FSEL R43, R179, -INF , !P6 ;  /* 0xff800000b32b7808 */ /* 0x000fc40007000000 */
[CC--:B------:R-:W-:Y:S01]  /*b5e0*/  ISETP.GE.AND P2, PT, R5.reuse, R205.reuse, PT ;  /* 0x000000cd0500720c */ /* 0x0c0fe20003f46270 */
[----:B-1----:R-:W-:Y:S01]  /*b5f0*/  HMMA.16816.F32 R100, R200, R56, R100 ;  /* 0x00000038c864723c */ /* 0x002fe20000001864 */
[-C--:B------:R-:W-:Y:S01]  /*b600*/  ISETP.GE.AND P4, PT, R5, R204.reuse, PT ;  /* 0x000000cc0500720c */ /* 0x080fe20003f86270 */
[----:B------:R-:W-:Y:S01]  /*b610*/  VIADD R5, R215, 0x81 ;  /* 0x00000081d7057836 */ /* 0x000fe20000000000 */
[C---:B------:R-:W-:Y:S02]  /*b620*/  ISETP.GE.AND P3, PT, R7.reuse, R205, PT ;  /* 0x000000cd0700720c */ /* 0x040fe40003f66270 */
[----:B------:R-:W-:Y:S01]  /*b630*/  ISETP.GE.AND P6, PT, R7, R204, PT ;  /* 0x000000cc0700720c */ /* 0x000fe20003fc6270 */
[----:B------:R-:W-:Y:S01]  /*b640*/  IMAD.U32 R7, RZ, RZ, UR4 ;  /* 0x00000004ff077e24 */ /* 0x000fe2000f8e00ff */
[----:B------:R-:W-:Y:S01]  /*b650*/  LOP3.LUT R197, R197, 0x6, RZ, 0xc0, !PT ;  /* 0x00000006c5c57812 */ /* 0x000fe200078ec0ff */
[----:B--2---:R-:W-:Y:S01]  /*b660*/  HMMA.16816.F32 R108, R60, R180, R108 ;  /* 0x000000b43c6c723c */ /* 0x004fe2000000186c */
[----:B------:R-:W-:-:S02]  /*b670*/  FSEL R169, R169, -INF , !P3 ;  /* 0xff800000a9a97808 */ /* 0x000fc40005800000 */
[----:B------:R-:W-:Y:S02]  /*b680*/  FSEL R171, R171, -INF , !P6 ;  /* 0xff800000abab7808 */ /* 0x000fe40007000000 */
[C---:B------:R-:W-:Y:S01]  /*b690*/  ISETP.GE.AND P3, PT, R5.reuse, R205, PT ;  /* 0x000000cd0500720c */ /* 0x040fe20003f66270 */
[----:B------:R-:W-:Y:S01]  /*b6a0*/  HMMA.16816.F32 R96, R200, R58, R96 ;  /* 0x0000003ac860723c */ /* 0x000fe20000001860 */
[----:B------:R-:W-:Y:S02]  /*b6b0*/  ISETP.GE.AND P6, PT, R5, R204, PT ;  /* 0x000000cc0500720c */ /* 0x000fe40003fc6270 */
[----:B------:R-:W-:Y:S01]  /*b6c0*/  LOP3.LUT R5, R7, 0x10, R197, 0xfe, !PT ;  /* 0x0000001007057812 */ /* 0x000fe200078efec5 */
[----:B------:R-:W-:Y:S01]  /*b6d0*/  VIADD R7, R215, 0x89 ;  /* 0x00000089d7077836 */ /* 0x000fe20000000000 */
[----:B------:R-:W-:Y:S01]  /*b6e0*/  FSEL R131, R131, -INF , !P4 ;  /* 0xff80000083837808 */ /* 0x000fe20006000000 */
[----:B------:R-:W-:Y:S01]  /*b6f0*/  HMMA.16816.F32 R104, R60, R182, R104 ;  /* 0x000000b63c68723c */ /* 0x000fe20000001868 */
[----:B------:R-:W-:-:S02]  /*b700*/  FSEL R129, R129, -INF , !P2 ;  /* 0xff80000081817808 */ /* 0x000fc40005000000 */
[-C--:B------:R-:W-:Y:S02]  /*b710*/  ISETP.GE.AND P4, PT, R7, R205.reuse, PT ;  /* 0x000000cd0700720c */ /* 0x080fe40003f86270 */
[----:B------:R-:W-:Y:S01]  /*b720*/  FSEL R125, R125, -INF , !P3 ;  /* 0xff8000007d7d7808 */ /* 0x000fe20005800000 */
[C---:B---3--:R-:W-:Y:S01]  /*b730*/  HMMA.16816.F32 R92, R200.reuse, R52, R92 ;  /* 0x00000034c85c723c */ /* 0x048fe2000000185c */
[----:B------:R-:W-:Y:S02]  /*b740*/  FSEL R127, R127, -INF , !P6 ;  /* 0xff8000007f7f7808 */ /* 0x000fe40007000000 */
[CC--:B------:R-:W-:Y:S02]  /*b750*/  ISETP.GE.AND P2, PT, R5.reuse, R205.reuse, PT ;  /* 0x000000cd0500720c */ /* 0x0c0fe40003f46270 */
[----:B------:R-:W-:Y:S01]  /*b760*/  ISETP.GE.AND P3, PT, R5, R204, PT ;  /* 0x000000cc0500720c */ /* 0x000fe20003f66270 */
[C---:B------:R-:W-:Y:S01]  /*b770*/  VIADD R5, R215.reuse, 0x91 ;  /* 0x00000091d7057836 */ /* 0x040fe20000000000 */
[----:B------:R-:W-:Y:S01]  /*b780*/  ISETP.GE.AND P6, PT, R215, R205, PT ;  /* 0x000000cdd700720c */ /* 0x000fe20003fc6270 */
[----:B------:R-:W-:Y:S01]  /*b790*/  HMMA.16816.F32 R88, R200, R54, R88 ;  /* 0x00000036c858723c */ /* 0x000fe20000001858 */
[----:B------:R-:W-:-:S02]  /*b7a0*/  FSEL R121, R121, -INF , !P4 ;  /* 0xff80000079797808 */ /* 0x000fc40006000000 */
[-C--:B------:R-:W-:Y:S01]  /*b7b0*/  ISETP.GE.AND P4, PT, R7, R204.reuse, PT ;  /* 0x000000cc0700720c */ /* 0x080fe20003f86270 */
[----:B------:R-:W-:Y:S01]  /*b7c0*/  IMAD.U32 R7, RZ, RZ, UR4 ;  /* 0x00000004ff077e24 */ /* 0x000fe2000f8e00ff */
[----:B------:R-:W-:Y:S02]  /*b7d0*/  FSEL R173, R48, -INF , !P6 ;  /* 0xff80000030ad7808 */ /* 0x000fe40007000000 */
[----:B------:R-:W-:Y:S02]  /*b7e0*/  ISETP.GE.AND P6, PT, R215, R204, PT ;  /* 0x000000ccd700720c */ /* 0x000fe40003fc6270 */
[----:B------:R-:W-:Y:S02]  /*b7f0*/  FSEL R48, R123, -INF , !P4 ;  /* 0xff8000007b307808 */ /* 0x000fe40006000000 */
[----:B------:R-:W-:Y:S02]  /*b800*/  ISETP.GE.AND P4, PT, R5, R205, PT ;  /* 0x000000cd0500720c */ /* 0x000fe40003f86270 */
[----:B------:R-:W-:-:S02]  /*b810*/  LOP3.LUT R7, R7, 0x20, R197, 0xfe, !PT ;  /* 0x0000002007077812 */ /* 0x000fc400078efec5 */
[----:B------:R-:W-:Y:S02]  /*b820*/  FSEL R184, R50, -INF , !P6 ;  /* 0xff80000032b87808 */ /* 0x000fe40007000000 */
[----:B------:R-:W-:Y:S02]  /*b830*/  FSEL R185, R46, -INF , !P1 ;  /* 0xff8000002eb97808 */ /* 0x000fe40004800000 */
[----:B------:R-:W-:Y:S02]  /*b840*/  FSEL R50, R117, -INF , !P4 ;  /* 0xff80000075327808 */ /* 0x000fe40006000000 */
[C---:B------:R-:W-:Y:S02]  /*b850*/  ISETP.GE.AND P1, PT, R7.reuse, R205, PT ;  /* 0x000000cd0700720c */ /* 0x040fe40003f26270 */
[----:B------:R-:W-:Y:S01]  /*b860*/  ISETP.GE.AND P4, PT, R7, R204, PT ;  /* 0x000000cc0700720c */ /* 0x000fe20003f86270 */
[----:B------:R-:W-:Y:S01]  /*b870*/  IMAD.U32 R7, RZ, RZ, UR4 ;  /* 0x00000004ff077e24 */ /* 0x000fe2000f8e00ff */
[----:B------:R-:W-:-:S02]  /*b880*/  FSEL R175, R44, -INF , !P5 ;  /* 0xff8000002caf7808 */ /* 0x000fc40006800000 */
[----:B------:R-:W1:Y:S01]  /*b890*/  LDSM.16.M88.4 R44, [R166+0x5800] ;  /* 0x00580000a62c783b */ /* 0x000e620000000200 */
[----:B------:R-:W-:Y:S02]  /*b8a0*/  FSEL R186, R40, -INF , !P2 ;  /* 0xff80000028ba7808 */ /* 0x000fe40005000000 */
[----:B------:R-:W-:Y:S02]  /*b8b0*/  ISETP.GE.AND P2, PT, R5, R204, PT ;  /* 0x000000cc0500720c */ /* 0x000fe40003f46270 */
[--C-:B------:R-:W-:Y:S02]  /*b8c0*/  LOP3.LUT R5, R7, 0x28, R197.reuse, 0xfe, !PT ;  /* 0x0000002807057812 */ /* 0x100fe400078efec5 */
[----:B------:R-:W-:Y:S02]  /*b8d0*/  LOP3.LUT R9, R9, 0x18, R197, 0xfe, !PT ;  /* 0x0000001809097812 */ /* 0x000fe400078efec5 */
[----:B------:R-:W-:Y:S02]  /*b8e0*/  FSEL R57, R42, -INF , !P3 ;  /* 0xff8000002a397808 */ /* 0x000fe40005800000 */
[----:B------:R-:W-:-:S02]  /*b8f0*/  FSEL R40, R119, -INF , !P2 ;  /* 0xff80000077287808 */ /* 0x000fc40005000000 */
[CC--:B------:R-:W-:Y:S02]  /*b900*/  ISETP.GE.AND P3, PT, R5.reuse, R205.reuse, PT ;  /* 0x000000cd0500720c */ /* 0x0c0fe40003f66270 */
[-C--:B------:R-:W-:Y:S01]  /*b910*/  ISETP.GE.AND P2, PT, R5, R204.reuse, PT ;  /* 0x000000cc0500720c */ /* 0x080fe20003f46270 */
[----:B------:R-:W-:Y:S01]  /*b920*/  VIADD R5, R215, 0x99 ;  /* 0x00000099d7057836 */ /* 0x000fe20000000000 */
[C---:B------:R-:W-:Y:S02]  /*b930*/  ISETP.GE.AND P6, PT, R9.reuse, R205, PT ;  /* 0x000000cd0900720c */ /* 0x040fe40003fc6270 */
[----:B------:R-:W-:Y:S02]  /*b940*/  ISETP.GE.AND P5, PT, R9, R204, PT ;  /* 0x000000cc0900720c */ /* 0x000fe40003fa6270 */
[----:B------:R-:W-:Y:S02]  /*b950*/  FSEL R59, R36, -INF , !P6 ;  /* 0xff800000243b7808 */ /* 0x000fe40007000000 */
[----:B------:R-:W-:-:S02]  /*b960*/  FSEL R58, R32, -INF , !P1 ;  /* 0xff800000203a7808 */ /* 0x000fc40004800000 */
[C---:B------:R-:W-:Y:S02]  /*b970*/  ISETP.GE.AND P6, PT, R5.reuse, R205, PT ;  /* 0x000000cd0500720c */ /* 0x040fe40003fc6270 */
[----:B------:R-:W-:Y:S02]  /*b980*/  ISETP.GE.AND P1, PT, R5, R204, PT ;  /* 0x000000cc0500720c */ /* 0x000fe40003f26270 */
[C-C-:B------:R-:W-:Y:S02]  /*b990*/  LOP3.LUT R5, R7.reuse, 0x38, R197.reuse, 0xfe, !PT ;  /* 0x0000003807057812 */ /* 0x140fe400078efec5 */
[----:B------:R-:W-:Y:S02]  /*b9a0*/  FSEL R181, R34, -INF , !P4 ;  /* 0xff80000022b57808 */ /* 0x000fe40006000000 */
[----:B------:R-:W-:Y:S01]  /*b9b0*/  LOP3.LUT R9, R7, 0x30, R197, 0xfe, !PT ;  /* 0x0000003007097812 */ /* 0x000fe200078efec5 */
[----:B------:R-:W2:Y:S01]  /*b9c0*/  LDSM.16.M88.4 R32, [R225] ;  /* 0x00000000e120783b */ /* 0x000ea20000000200 */
[----:B------:R-:W-:-:S02]  /*b9d0*/  FSEL R56, R38, -INF , !P5 ;  /* 0xff80000026387808 */ /* 0x000fc40006800000 */
[----:B------:R-:W-:Y:S02]  /*b9e0*/  FSEL R38, R115, -INF , !P1 ;  /* 0xff80000073267808 */ /* 0x000fe40004800000 */
[CC--:B------:R-:W-:Y:S01]  /*b9f0*/  ISETP.GE.AND P4, PT, R5.reuse, R205.reuse, PT ;  /* 0x000000cd0500720c */ /* 0x0c0fe20003f86270 */
[C---:B-1----:R-:W-:Y:S01]  /*ba00*/  HMMA.16816.F32 R100, R60.reuse, R44, R100 ;  /* 0x0000002c3c64723c */ /* 0x042fe20000001864 */
[----:B------:R-:W-:Y:S01]  /*ba10*/  ISETP.GE.AND P1, PT, R5, R204, PT ;  /* 0x000000cc0500720c */ /* 0x000fe20003f26270 */
[----:B------:R-:W-:Y:S01]  /*ba20*/  VIADD R5, R215, 0xa1 ;  /* 0x000000a1d7057836 */ /* 0x000fe20000000000 */
[-C--:B------:R-:W-:Y:S02]  /*ba30*/  ISETP.GE.AND P5, PT, R9, R205.reuse, PT ;  /* 0x000000cd0900720c */ /* 0x080fe40003fa6270 */
[----:B------:R-:W-:Y:S01]  /*ba40*/  FSEL R53, R28, -INF , !P3 ;  /* 0xff8000001c357808 */ /* 0x000fe20005800000 */
[----:B------:R-:W-:Y:S01]  /*ba50*/  HMMA.16816.F32 R96, R60, R46, R96 ;  /* 0x0000002e3c60723c */ /* 0x000fe20000001860 */
[----:B------:R-:W-:Y:S01]  /*ba60*/  FSEL R52, R24, -INF , !P5 ;  /* 0xff80000018347808 */ /* 0x000fe20006800000 */
[----:B------:R-:W-:Y:S01]  /*ba70*/  IMAD.U32 R45, RZ, RZ, UR4 ;  /* 0x00000004ff2d7e24 */ /* 0x000fe2000f8e00ff */
[----:B------:R-:W-:-:S02]  /*ba80*/  ISETP.GE.AND P3, PT, R5, R205, PT ;  /* 0x000000cd0500720c */ /* 0x000fc40003f66270 */
[-C--:B------:R-:W-:Y:S01]  /*ba90*/  ISETP.GE.AND P5, PT, R5, R204.reuse, PT ;  /* 0x000000cc0500720c */ /* 0x080fe20003fa6270 */
[----:B------:R-:W-:Y:S01]  /*baa0*/  IMAD.U32 R5, RZ, RZ, UR4 ;  /* 0x00000004ff057e24 */ /* 0x000fe2000f8e00ff */
[----:B------:R-:W-:Y:S01]  /*bab0*/  FSEL R36, R113, -INF , !P6 ;  /* 0xff80000071247808 */ /* 0x000fe20007000000 */
[----:B------:R-:W-:Y:S01]  /*bac0*/  IMAD.U32 R47, RZ, RZ, UR4 ;  /* 0x00000004ff2f7e24 */ /* 0x000fe2000f8e00ff */
[----:B------:R-:W-:Y:S01]  /*bad0*/  ISETP.GE.AND P6, PT, R9, R204, PT ;  /* 0x000000cc0900720c */ /* 0x000fe20003fc6270 */
[----:B------:R-:W-:Y:S01]  /*bae0*/  IMAD.U32 R46, RZ, RZ, UR4 ;  /* 0x00000004ff2e7e24 */ /* 0x000fe2000f8e00ff */
[----:B------:R-:W-:Y:S02]  /*baf0*/  FSEL R177, R30, -INF , !P2 ;  /* 0xff8000001eb17808 */ /* 0x000fe40005000000 */
[----:B------:R-:W1:Y:S01]  /*bb00*/  LDSM.16.M88.4 R28, [R166+0x6000] ;  /* 0x00600000a61c783b */ /* 0x000e620000000200 */
[----:B------:R-:W-:Y:S01]  /*bb10*/  LOP3.LUT R9, R5, 0x48, R197, 0xfe, !PT ;  /* 0x0000004805097812 */ /* 0x000fe200078efec5 */
[----:B------:R-:W-:Y:S01]  /*bb20*/  VIADD R5, R215, 0xa9 ;  /* 0x000000a9d7057836 */ /* 0x000fe20000000000 */
[----:B------:R-:W-:-:S02]  /*bb30*/  FSEL R213, R26, -INF , !P6 ;  /* 0xff8000001ad57808 */ /* 0x000fc40007000000 */
[----:B------:R-:W-:Y:S02]  /*bb40*/  FSEL R24, R111, -INF , !P5 ;  /* 0xff8000006f187808 */ /* 0x000fe40006800000 */
[C---:B------:R-:W-:Y:S02]  /*bb50*/  ISETP.GE.AND P6, PT, R9.reuse, R205, PT ;  /* 0x000000cd0900720c */ /* 0x040fe40003fc6270 */
[----:B------:R-:W-:Y:S02]  /*bb60*/  ISETP.GE.AND P5, PT, R9, R204, PT ;  /* 0x000000cc0900720c */ /* 0x000fe40003fa6270 */
[----:B------:R-:W-:Y:S02]  /*bb70*/  LOP3.LUT R7, R7, 0x40, R197, 0xfe, !PT ;  /* 0x0000004007077812 */ /* 0x000fe400078efec5 */
[----:B------:R-:W-:Y:S02]  /*bb80*/  FSEL R180, R12, -INF , !P6 ;  /* 0xff8000000cb47808 */ /* 0x000fe40007000000 */
[----:B------:R-:W-:Y:S01]  /*bb90*/  FSEL R199, R14, -INF , !P5 ;  /* 0xff8000000ec77808 */ /* 0x000fe20006800000 */
[----:B--2---:R-:W-:Y:S01]  /*bba0*/  HMMA.16816.F32 R84, R200, R32, R84 ;  /* 0x00000020c854723c */ /* 0x004fe20000001854 */
[----:B------:R-:W2:Y:S01]  /*bbb0*/  LDSM.16.M88.4 R12, [R166+0x6800] ;  /* 0x00680000a60c783b */ /* 0x000ea20000000200 */
[----:B------:R-:W-:-:S02]  /*bbc0*/  FSEL R44, R20, -INF , !P4 ;  /* 0xff800000142c7808 */ /* 0x000fc40006000000 */
[----:B------:R-:W-:Y:S02]  /*bbd0*/  FSEL R212, R22, -INF , !P1 ;  /* 0xff80000016d47808 */ /* 0x000fe40004800000 */
[----:B------:R-:W3:Y:S01]  /*bbe0*/  LDSM.16.M88.4 R20, [R224] ;  /* 0x00000000e014783b */ /* 0x000ee20000000200 */
[-C--:B------:R-:W-:Y:S01]  /*bbf0*/  ISETP.GE.AND P2, PT, R7, R205.reuse, PT ;  /* 0x000000cd0700720c */ /* 0x080fe20003f46270 */
[----:B------:R-:W-:Y:S01]  /*bc00*/  HMMA.16816.F32 R80, R200, R34, R80 ;  /* 0x00000022c850723c */ /* 0x000fe20000001850 */
[----:B------:R-:W-:Y:S01]  /*bc10*/  FSEL R42, R109, -INF , !P3 ;  /* 0xff8000006d2a7808 */ /* 0x000fe20005800000 */
[----:B------:R-:W-:Y:S01]  /*bc20*/  IMAD.U32 R33, RZ, RZ, UR4 ;  /* 0x00000004ff217e24 */ /* 0x000fe2000f8e00ff */
[-C--:B------:R-:W-:Y:S01]  /*bc30*/  ISETP.GE.AND P3, PT, R7, R204.reuse, PT ;  /* 0x000000cc0700720c */ /* 0x080fe20003f66270 */
[----:B------:R-:W-:Y:S01]  /*bc40*/  IMAD.U32 R7, RZ, RZ, UR4 ;  /* 0x00000004ff077e24 */ /* 0x000fe2000f8e00ff */
[----:B------:R-:W-:Y:S01]  /*bc50*/  FSEL R183, R16, -INF , !P2 ;  /* 0xff80000010b77808 */ /* 0x000fe20005000000 */
[----:B------:R-:W-:Y:S01]  /*bc60*/  IMAD.U32 R32, RZ, RZ, UR4 ;  /* 0x00000004ff207e24 */ /* 0x000fe2000f8e00ff */
[C---:B------:R-:W-:Y:S01]  /*bc70*/  ISETP.GE.AND P4, PT, R5.reuse, R205, PT ;  /* 0x000000cd0500720c */ /* 0x040fe20003f86270 */
[----:B------:R-:W-:Y:S01]  /*bc80*/  IMAD.U32 R35, RZ, RZ, UR4 ;  /* 0x00000004ff237e24 */ /* 0x000fe2000f8e00ff */
[----:B------:R-:W-:Y:S01]  /*bc90*/  ISETP.GE.AND P2, PT, R5, R204, PT ;  /* 0x000000cc0500720c */ /* 0x000fe20003f46270 */
[----:B------:R-:W-:Y:S01]  /*bca0*/  IMAD.U32 R5, RZ, RZ, UR4 ;  /* 0x00000004ff057e24 */ /* 0x000fe2000f8e00ff */
[----:B------:R-:W-:Y:S01]  /*bcb0*/  LOP3.LUT R7, R7, 0x50, R197, 0xfe, !PT ;  /* 0x0000005007077812 */ /* 0x000fe200078efec5 */
[----:B------:R-:W-:Y:S01]  /*bcc0*/  IMAD.U32 R34, RZ, RZ, UR4 ;  /* 0x00000004ff227e24 */ /* 0x000fe2000f8e00ff */
[----:B------:R-:W-:-:S02]  /*bcd0*/  FSEL R26, R105, -INF , !P4 ;  /* 0xff800000691a7808 */ /* 0x000fc40006000000 */
[--C-:B------:R-:W-:Y:S01]  /*bce0*/  LOP3.LUT R9, R5, 0x58, R197.reuse, 0xfe, !PT ;  /* 0x0000005805097812 */ /* 0x100fe200078efec5 */
[----:B------:R-:W-:Y:S01]  /*bcf0*/  VIADD R5, R215, 0xb1 ;  /* 0x000000b1d7057836 */ /* 0x000fe20000000000 */
[CC--:B------:R-:W-:Y:S01]  /*bd00*/  ISETP.GE.AND P1, PT, R7.reuse, R205.reuse, PT ;  /* 0x000000cd0700720c */ /* 0x0c0fe20003f26270 */
[C---:B-1----:R-:W-:Y:S01]  /*bd10*/  HMMA.16816.F32 R92, R60.reuse, R28, R92 ;  /* 0x0000001c3c5c723c */ /* 0x042fe2000000185c */
[----:B------:R-:W-:Y:S01]  /*bd20*/  ISETP.GE.AND P4, PT, R7, R204, PT ;  /* 0x000000cc0700720c */ /* 0x000fe20003f86270 */
[----:B------:R-:W-:Y:S01]  /*bd30*/  IMAD.U32 R7, RZ, RZ, UR4 ;  /* 0x00000004ff077e24 */ /* 0x000fe2000f8e00ff */
[----:B------:R-:W-:Y:S02]  /*bd40*/  ISETP.GE.AND P6, PT, R5, R205, PT ;  /* 0x000000cd0500720c */ /* 0x000fe40003fc6270 */
[----:B------:R-:W-:Y:S01]  /*bd50*/  FSEL R207, R18, -INF , !P3 ;  /* 0xff80000012cf7808 */ /* 0x000fe20005800000 */
[----:B------:R-:W-:Y:S01]  /*bd60*/  HMMA.16816.F32 R88, R60, R30, R88 ;  /* 0x0000001e3c58723c */ /* 0x000fe20000001858 */
[----:B------:R-:W-:Y:S01]  /*bd70*/  LOP3.LUT R7, R7, 0x60, R197, 0xfe, !PT ;  /* 0x0000006007077812 */ /* 0x000fe200078efec5 */
[----:B------:R-:W-:Y:S01]  /*bd80*/  IMAD.U32 R29, RZ, RZ, UR4 ;  /* 0x00000004ff1d7e24 */ /* 0x000fe2000f8e00ff */
[----:B------:R-:W-:Y:S01]  /*bd90*/  FSEL R179, R8, -INF , !P1 ;  /* 0xff80000008b37808 */ /* 0x000fe20004800000 */
[----:B------:R-:W-:Y:S01]  /*bda0*/  IMAD.U32 R28, RZ, RZ, UR4 ;  /* 0x00000004ff1c7e24 */ /* 0x000fe2000f8e00ff */
[----:B------:R-:W-:-:S02]  /*bdb0*/  FSEL R18, R101, -INF , !P6 ;  /* 0xff80000065127808 */ /* 0x000fc40007000000 */
[-C--:B------:R-:W-:Y:S01]  /*bdc0*/  ISETP.GE.AND P1, PT, R5, R204.reuse, PT ;  /* 0x000000cc0500720c */ /* 0x080fe20003f26270 */
[----:B------:R-:W-:Y:S01]  /*bdd0*/  VIADD R5, R215, 0xb9 ;  /* 0x000000b9d7057836 */ /* 0x000fe20000000000 */
[-C--:B------:R-:W-:Y:S01]  /*bde0*/  ISETP.GE.AND P3, PT, R9, R205.reuse, PT ;  /* 0x000000cd0900720c */ /* 0x080fe20003f66270 */
[----:B--2---:R-:W-:Y:S01]  /*bdf0*/  HMMA.16816.F32 R84, R60, R12, R84 ;  /* 0x0000000c3c54723c */ /* 0x004fe20000001854 */
[CC--:B------:R-:W-:Y:S01]  /*be00*/  ISETP.GE.AND P5, PT, R7.reuse, R205.reuse, PT ;  /* 0x000000cd0700720c */ /* 0x0c0fe20003fa6270 */
[----:B------:R-:W-:Y:S01]  /*be10*/  IMAD.U32 R31, RZ, RZ, UR4 ;  /* 0x00000004ff1f7e24 */ /* 0x000fe2000f8e00ff */
[-C--:B------:R-:W-:Y:S01]  /*be20*/  ISETP.GE.AND P6, PT, R7, R204.reuse, PT ;  /* 0x000000cc0700720c */ /* 0x080fe20003fc6270 */
[----:B------:R-:W-:Y:S01]  /*be30*/  IMAD.U32 R7, RZ, RZ, UR4 ;  /* 0x00000004ff077e24 */ /* 0x000fe2000f8e00ff */
[----:B------:R-:W-:Y:S01]  /*be40*/  FSEL R16, R107, -INF , !P2 ;  /* 0xff8000006b107808 */ /* 0x000fe20005000000 */
[----:B---3--:R-:W-:Y:S01]  /*be50*/  HMMA.16816.F32 R76, R200, R20, R76 ;  /* 0x00000014c84c723c */ /* 0x008fe2000000184c */
[----:B------:R-:W-:Y:S01]  /*be60*/  FSEL R218, R4, -INF , !P3 ;  /* 0xff80000004da7808 */ /* 0x000fe20005800000 */
[----:B------:R-:W-:Y:S01]  /*be70*/  IMAD.U32 R13, RZ, RZ, UR4 ;  /* 0x00000004ff0d7e24 */ /* 0x000fe2000f8e00ff */
[----:B------:R-:W-:Y:S01]  /*be80*/  ISETP.GE.AND P2, PT, R9, R204, PT ;  /* 0x000000cc0900720c */ /* 0x000fe20003f46270 */
[----:B------:R-:W-:Y:S01]  /*be90*/  IMAD.U32 R12, RZ, RZ, UR4 ;  /* 0x00000004ff0c7e24 */ /* 0x000fe2000f8e00ff */
[----:B------:R-:W-:Y:S01]  /*bea0*/  ISETP.GE.AND P3, PT, R5, R205, PT ;  /* 0x000000cd0500720c */ /* 0x000fe20003f66270 */
[----:B------:R-:W-:Y:S01]  /*beb0*/  IMAD.U32 R30, RZ, RZ, UR4 ;  /* 0x00000004ff1e7e24 */ /* 0x000fe2000f8e00ff */
[C-C-:B------:R-:W-:Y:S01]  /*bec0*/  LOP3.LUT R4, R7.reuse, 0x70, R197.reuse, 0xfe, !PT ;  /* 0x0000007007047812 */ /* 0x140fe200078efec5 */
[----:B------:R-:W-:Y:S01]  /*bed0*/  IMAD.U32 R21, RZ, RZ, UR4 ;  /* 0x00000004ff157e24 */ /* 0x000fe2000f8e00ff */
[----:B------:R-:W-:Y:S01]  /*bee0*/  LOP3.LUT R8, R7, 0x68, R197, 0xfe, !PT ;  /* 0x0000006807087812 */ /* 0x000fe200078efec5 */
[----:B------:R-:W-:Y:S01]  /*bef0*/  IMAD.U32 R20, RZ, RZ, UR4 ;  /* 0x00000004ff147e24 */ /* 0x000fe2000f8e00ff */
[----:B------:R-:W-:Y:S01]  /*bf00*/  FSEL R195, R6, -INF , !P2 ;  /* 0xff80000006c37808 */ /* 0x000fe20005000000 */
[----:B------:R-:W-:Y:S01]  /*bf10*/  HMMA.16816.F32 R80, R60, R14, R80 ;  /* 0x0000000e3c50723c */ /* 0x000fe20000001850 */
[----:B------:R-:W-:-:S02]  /*bf20*/  FSEL R97, R97, -INF , !P3 ;  /* 0xff80000061617808 */ /* 0x000fc40005800000 */
[CC--:B------:R-:W-:Y:S02]  /*bf30*/  ISETP.GE.AND P2, PT, R4.reuse, R205.reuse, PT ;  /* 0x000000cd0400720c */ /* 0x0c0fe40003f46270 */
[-C--:B------:R-:W-:Y:S01]  /*bf40*/  ISETP.GE.AND P3, PT, R4, R204.reuse, PT ;  /* 0x000000cc0400720c */ /* 0x080fe20003f66270 */
[----:B------:R-:W-:Y:S01]  /*bf50*/  IMAD.U32 R4, RZ, RZ, UR4 ;  /* 0x00000004ff047e24 */ /* 0x000fe2000f8e00ff */
[----:B------:R-:W-:Y:S01]  /*bf60*/  FSEL R196, R10, -INF , !P4 ;  /* 0xff8000000ac47808 */ /* 0x000fe20006000000 */
[----:B------:R-:W-:Y:S01]  /*bf70*/  HMMA.16816.F32 R72, R200, R22, R72 ;  /* 0x00000016c848723c */ /* 0x000fe20000001848 */
[----:B------:R-:W-:Y:S02]  /*bf80*/  FSEL R103, R103, -INF , !P1 ;  /* 0xff80000067677808 */ /* 0x000fe40004800000 */
[C---:B------:R-:W-:Y:S02]  /*bf90*/  ISETP.GE.AND P4, PT, R8.reuse, R205, PT ;  /* 0x000000cd0800720c */ /* 0x040fe40003f86270 */
[----:B------:R-:W-:-:S02]  /*bfa0*/  ISETP.GE.AND P1, PT, R8, R204, PT ;  /* 0x000000cc0800720c */ /* 0x000fc40003f26270 */
[----:B------:R-:W1:Y:S01]  /*bfb0*/  LDSM.16.M88.4 R8, [R167] ;  /* 0x00000000a708783b */ /* 0x000e620000000200 */
[----:B------:R-:W-:Y:S01]  /*bfc0*/  FSEL R216, R176, -INF , !P5 ;  /* 0xff800000b0d87808 */ /* 0x000fe20006800000 */
[----:B------:R-:W-:Y:S01]  /*bfd0*/  VIADD R22, R215, 0xd1 ;  /* 0x000000d1d7167836 */ /* 0x000fe20000000000 */
[----:B------:R-:W-:Y:S01]  /*bfe0*/  ISETP.GE.AND P5, PT, R5, R204, PT ;  /* 0x000000cc0500720c */ /* 0x000fe20003fa6270 */
[----:B------:R-:W-:Y:S01]  /*bff0*/  IMAD.U32 R5, RZ, RZ, UR4 ;  /* 0x00000004ff057e24 */ /* 0x000fe2000f8e00ff */
[--C-:B------:R-:W-:Y:S01]  /*c000*/  LOP3.LUT R6, R4, 0x78, R197.reuse, 0xfe, !PT ;  /* 0x0000007804067812 */ /* 0x100fe200078efec5 */
[----:B------:R-:W-:Y:S01]  /*c010*/  VIADD R4, R215, 0xc1 ;  /* 0x000000c1d7047836 */ /* 0x000fe20000000000 */
[----:B------:R-:W-:Y:S02]  /*c020*/  FSEL R99, R99, -INF , !P5 ;  /* 0xff80000063637808 */ /* 0x000fe40006800000 */
        /* <DEDUP_REMOVED lines=15> */
[--C-:B------:R-:W-:Y:S01]  /*c120*/  LOP3.LUT R21, R21, 0xf0, R197.reuse, 0xfe, !PT ;  /* 0x000000f015157812 */ /* 0x100fe200078efec5 */
[C---:B-1----:R-:W-:Y:S01]  /*c130*/  HMMA.16816.F32 R68, R200.reuse, R8, R68 ;  /* 0x00000008c844723c */ /* 0x042fe20000001844 */
[----:B------:R-:W-:Y:S02]  /*c140*/  LOP3.LUT R20, R20, 0xf8, R197, 0xfe, !PT ;  /* 0x000000f814147812 */ /* 0x000fe400078efec5 */
[----:B------:R-:W-:Y:S02]  /*c150*/  FSEL R101, R170, -INF , !P3 ;  /* 0xff800000aa657808 */ /* 0x000fe40005800000 */
[----:B------:R-:W-:Y:S01]  /*c160*/  FSEL R197, R128, -INF , !P5 ;  /* 0xff80000080c57808 */ /* 0x000fe20006800000 */
[----:B------:R-:W-:Y:S01]  /*c170*/  HMMA.16816.F32 R64, R200, R10, R64 ;  /* 0x0000000ac840723c */ /* 0x000fe20000001840 */
[----:B------:R-:W-:-:S02]  /*c180*/  FSEL R188, R178, -INF , !P6 ;  /* 0xff800000b2bc7808 */ /* 0x000fc40007000000 */
[----:B------:R-:W-:Y:S02]  /*c190*/  FSEL R211, R172, -INF , !P4 ;  /* 0xff800000acd37808 */ /* 0x000fe40006000000 */
[CC--:B------:R-:W-:Y:S02]  /*c1a0*/  ISETP.GE.AND P3, PT, R13.reuse, R205.reuse, PT ;  /* 0x000000cd0d00720c */ /* 0x0c0fe40003f66270 */
[-C--:B------:R-:W-:Y:S01]  /*c1b0*/  ISETP.GE.AND P5, PT, R13, R204.reuse, PT ;  /* 0x000000cc0d00720c */ /* 0x080fe20003fa6270 */
[----:B------:R-:W-:Y:S01]  /*c1c0*/  VIADD R13, R215, 0xc9 ;  /* 0x000000c9d70d7836 */ /* 0x000fe20000000000 */
[----:B------:R-:W-:Y:S02]  /*c1d0*/  ISETP.GE.AND P6, PT, R6, R204, PT ;  /* 0x000000cc0600720c */ /* 0x000fe40003fc6270 */
[----:B------:R-:W-:Y:S02]  /*c1e0*/  ISETP.GE.AND P4, PT, R4, R205, PT ;  /* 0x000000cd0400720c */ /* 0x000fe40003f86270 */
[----:B------:R-:W-:-:S02]  /*c1f0*/  FSEL R187, R174, -INF , !P1 ;  /* 0xff800000aebb7808 */ /* 0x000fc40004800000 */
[----:B------:R-:W-:Y:S02]  /*c200*/  FSEL R93, R93, -INF , !P4 ;  /* 0xff8000005d5d7808 */ /* 0x000fe40006000000 */
[----:B------:R-:W-:Y:S02]  /*c210*/  FSEL R206, R168, -INF , !P2 ;  /* 0xff800000a8ce7808 */ /* 0x000fe40005000000 */
[----:B------:R-:W-:Y:S02]  /*c220*/  FSEL R105, R130, -INF , !P6 ;  /* 0xff80000082697808 */ /* 0x000fe40007000000 */
[C---:B------:R-:W-:Y:S02]  /*c230*/  ISETP.GE.AND P4, PT, R5.reuse, R205, PT ;  /* 0x000000cd0500720c */ /* 0x040fe40003f86270 */
[-C--:B------:R-:W-:Y:S02]  /*c240*/  ISETP.GE.AND P1, PT, R5, R204.reuse, PT ;  /* 0x000000cc0500720c */ /* 0x080fe40003f26270 */
[----:B------:R-:W-:-:S02]  /*c250*/  ISETP.GE.AND P2, PT, R4, R204, PT ;  /* 0x000000cc0400720c */ /* 0x000fc40003f46270 */
[-C--:B------:R-:W-:Y:S01]  /*c260*/  ISETP.GE.AND P6, PT, R13, R205.reuse, PT ;  /* 0x000000cd0d00720c */ /* 0x080fe20003fc6270 */
[----:B------:R-:W1:Y:S01]  /*c270*/  LDSM.16.M88.4 R4, [R166+0x7000] ;  /* 0x00700000a604783b */ /* 0x000e620000000200 */
[----:B------:R-:W-:Y:S02]  /*c280*/  FSEL R107, R126, -INF , !P1 ;  /* 0xff8000007e6b7808 */ /* 0x000fe40004800000 */
[----:B------:R-:W-:Y:S02]  /*c290*/  FSEL R89, R89, -INF , !P6 ;  /* 0xff80000059597808 */ /* 0x000fe40007000000 */
[----:B------:R-:W-:Y:S02]  /*c2a0*/  FSEL R189, R120, -INF , !P3 ;  /* 0xff80000078bd7808 */ /* 0x000fe40005800000 */
[C---:B------:R-:W-:Y:S02]  /*c2b0*/  ISETP.GE.AND P1, PT, R12.reuse, R205, PT ;  /* 0x000000cd0c00720c */ /* 0x040fe40003f26270 */
[----:B------:R-:W-:-:S02]  /*c2c0*/  ISETP.GE.AND P6, PT, R12, R204, PT ;  /* 0x000000cc0c00720c */ /* 0x000fc40003fc6270 */
[----:B------:R-:W-:Y:S02]  /*c2d0*/  ISETP.GE.AND P3, PT, R13, R204, PT ;  /* 0x000000cc0d00720c */ /* 0x000fe40003f66270 */
[----:B------:R-:W2:Y:S01]  /*c2e0*/  LDSM.16.M88.4 R12, [R166+0x7800] ;  /* 0x00780000a60c783b */ /* 0x000ea20000000200 */
[----:B------:R-:W-:Y:S01]  /*c2f0*/  FSEL R191, R124, -INF , !P4 ;  /* 0xff8000007cbf7808 */ /* 0x000fe20006000000 */
[----:B------:R-:W-:-:S04]  /*c300*/  DEPBAR.LE SB0, 0x0 ;  /* 0x000080000000791a */ /* 0x000fc80000000000 */
[----:B------:R-:W-:Y:S02]  /*c310*/  FSEL R95, R95, -INF , !P2 ;  /* 0xff8000005f5f7808 */ /* 0x000fe40005000000 */
[CC--:B------:R-:W-:Y:S02]  /*c320*/  ISETP.GE.AND P4, PT, R47.reuse, R204.reuse, PT ;  /* 0x000000cc2f00720c */ /* 0x0c0fe40003f86270 */
[----:B------:R-:W-:Y:S02]  /*c330*/  FSEL R112, R112, -INF , !P1 ;  /* 0xff80000070707808 */ /* 0x000fe40004800000 */
[----:B------:R-:W-:Y:S02]  /*c340*/  ISETP.GE.AND P2, PT, R47, R205, PT ;  /* 0x000000cd2f00720c */ /* 0x000fe40003f46270 */
[----:B------:R-:W-:Y:S02]  /*c350*/  ISETP.GE.AND P1, PT, R22, R204, PT ;  /* 0x000000cc1600720c */ /* 0x000fe40003f26270 */
[----:B------:R-:W-:-:S02]  /*c360*/  FSEL R113, R118, -INF , !P4 ;  /* 0xff80000076717808 */ /* 0x000fc40006000000 */
[----:B------:R-:W-:Y:S02]  /*c370*/  FSEL R111, R116, -INF , !P2 ;  /* 0xff800000746f7808 */ /* 0x000fe40005000000 */
[-C--:B------:R-:W-:Y:S02]  /*c380*/  ISETP.GE.AND P4, PT, R45, R205.reuse, PT ;  /* 0x000000cd2d00720c */ /* 0x080fe40003f86270 */
[----:B------:R-:W-:Y:S02]  /*c390*/  FSEL R87, R87, -INF , !P1 ;  /* 0xff80000057577808 */ /* 0x000fe40004800000 */
[----:B------:R-:W-:Y:S02]  /*c3a0*/  ISETP.GE.AND P2, PT, R46, R204, PT ;  /* 0x000000cc2e00720c */ /* 0x000fe40003f46270 */
[----:B------:R-:W-:Y:S01]  /*c3b0*/  ISETP.GE.AND P1, PT, R35, R205, PT ;  /* 0x000000cd2300720c */ /* 0x000fe20003f26270 */
[----:B-1----:R-:W-:Y:S01]  /*c3c0*/  HMMA.16816.F32 R76, R60, R4, R76 ;  /* 0x000000043c4c723c */ /* 0x002fe2000000184c */
[----:B------:R-:W-:-:S02]  /*c3d0*/  FSEL R114, R114, -INF , !P6 ;  /* 0xff80000072727808 */ /* 0x000fc40007000000 */
[----:B------:R-:W-:Y:S02]  /*c3e0*/  FSEL R104, R104, -INF , !P4 ;  /* 0xff80000068687808 */ /* 0x000fe40006000000 */
[----:B------:R-:W-:Y:S01]  /*c3f0*/  FSEL R110, R110, -INF , !P2 ;  /* 0xff8000006e6e7808 */ /* 0x000fe20005000000 */
[C---:B------:R-:W-:Y:S01]  /*c400*/  HMMA.16816.F32 R72, R60.reuse, R6, R72 ;  /* 0x000000063c48723c */ /* 0x040fe20000001848 */
[C---:B------:R-:W-:Y:S01]  /*c410*/  VIADD R4, R215.reuse, 0xd9 ;  /* 0x000000d9d7047836 */ /* 0x040fe20000000000 */
[----:B------:R-:W-:Y:S02]  /*c420*/  FSEL R100, R100, -INF , !P1 ;  /* 0xff80000064647808 */ /* 0x000fe40004800000 */
[----:B------:R-:W-:Y:S02]  /*c430*/  FSEL R109, R122, -INF , !P5 ;  /* 0xff8000007a6d7808 */ /* 0x000fe40006800000 */
[C---:B------:R-:W-:Y:S01]  /*c440*/  ISETP.GE.AND P6, PT, R4.reuse, R205, PT ;  /* 0x000000cd0400720c */ /* 0x040fe20003fc6270 */
[----:B--2---:R-:W-:Y:S01]  /*c450*/  HMMA.16816.F32 R68, R60, R12, R68 ;  /* 0x0000000c3c44723c */ /* 0x004fe20000001844 */
[----:B------:R-:W-:Y:S01]  /*c460*/  BAR.SYNC.DEFER_BLOCKING 0x0 ;  /* 0x0000000000007b1d */ /* 0x000fe20000010000 */
[----:B------:R-:W-:Y:S01]  /*c470*/  ISETP.GE.AND P4, PT, R4, R204, PT ;  /* 0x000000cc0400720c */ /* 0x000fe20003f86270 */
[----:B------:R-:W-:Y:S01]  /*c480*/  VIADD R4, R215, 0xe1 ;  /* 0x000000e1d7047836 */ /* 0x000fe20000000000 */
[----:B------:R-:W-:-:S02]  /*c490*/  FSEL R91, R91, -INF , !P3 ;  /* 0xff8000005b5b7808 */ /* 0x000fc40005800000 */
[-C--:B------:R-:W-:Y:S01]  /*c4a0*/  ISETP.GE.AND P2, PT, R34, R205.reuse, PT ;  /* 0x000000cd2200720c */ /* 0x080fe20003f46270 */
[----:B------:R-:W-:Y:S01]  /*c4b0*/  HMMA.16816.F32 R64, R60, R14, R64 ;  /* 0x0000000e3c40723c */ /* 0x000fe20000001840 */
[----:B------:R-:W-:Y:S02]  /*c4c0*/  ISETP.GE.AND P1, PT, R33, R204, PT ;  /* 0x000000cc2100720c */ /* 0x000fe40003f26270 */
[-C--:B------:R-:W-:Y:S02]  /*c4d0*/  ISETP.GE.AND P3, PT, R46, R205.reuse, PT ;  /* 0x000000cd2e00720c */ /* 0x080fe40003f66270 */
[----:B------:R-:W-:Y:S02]  /*c4e0*/  ISETP.GE.AND P5, PT, R22, R205, PT ;  /* 0x000000cd1600720c */ /* 0x000fe40003fa6270 */
[----:B------:R-:W-:Y:S02]  /*c4f0*/  FSEL R83, R83, -INF , !P4 ;  /* 0xff80000053537808 */ /* 0x000fe40006000000 */
[----:B------:R-:W-:-:S02]  /*c500*/  FSEL R96, R96, -INF , !P2 ;  /* 0xff80000060607808 */ /* 0x000fc40005000000 */
[----:B------:R-:W-:Y:S02]  /*c510*/  FSEL R94, R94, -INF , !P1 ;  /* 0xff8000005e5e7808 */ /* 0x000fe40004800000 */
[----:B------:R-:W-:Y:S02]  /*c520*/  FSEL R85, R85, -INF , !P5 ;  /* 0xff80000055557808 */ /* 0x000fe40006800000 */
[----:B------:R-:W-:Y:S02]  /*c530*/  FSEL R108, R108, -INF , !P3 ;  /* 0xff8000006c6c7808 */ /* 0x000fe40005800000 */
[C---:B------:R-:W-:Y:S02]  /*c540*/  ISETP.GE.AND P4, PT, R4.reuse, R205, PT ;  /* 0x000000cd0400720c */ /* 0x040fe40003f86270 */
[-C--:B------:R-:W-:Y:S01]  /*c550*/  ISETP.GE.AND P2, PT, R4, R204.reuse, PT ;  /* 0x000000cc0400720c */ /* 0x080fe20003f46270 */
[----:B------:R-:W-:Y:S01]  /*c560*/  VIADD R4, R215, 0xe9 ;  /* 0x000000e9d7047836 */ /* 0x000fe20000000000 */
[----:B------:R-:W-:-:S02]  /*c570*/  ISETP.GE.AND P1, PT, R30, R204, PT ;  /* 0x000000cc1e00720c */ /* 0x000fc40003f26270 */
[-C--:B------:R-:W-:Y:S02]  /*c580*/  ISETP.GE.AND P5, PT, R45, R204.reuse, PT ;  /* 0x000000cc2d00720c */ /* 0x080fe40003fa6270 */
[----:B------:R-:W-:Y:S02]  /*c590*/  ISETP.GE.AND P3, PT, R35, R204, PT ;  /* 0x000000cc2300720c */ /* 0x000fe40003f66270 */
[----:B------:R-:W-:Y:S02]  /*c5a0*/  FSEL R77, R77, -INF , !P4 ;  /* 0xff8000004d4d7808 */ /* 0x000fe40006000000 */
[----:B------:R-:W-:Y:S02]  /*c5b0*/  FSEL R82, R82, -INF , !P1 ;  /* 0xff80000052527808 */ /* 0x000fe40004800000 */
[----:B------:R-:W-:Y:S02]  /*c5c0*/  FSEL R81, R81, -INF , !P6 ;  /* 0xff80000051517808 */ /* 0x000fe40007000000 */
[----:B------:R-:W-:-:S02]  /*c5d0*/  FSEL R106, R106, -INF , !P5 ;  /* 0xff8000006a6a7808 */ /* 0x000fc40006800000 */
[----:B------:R-:W-:Y:S02]  /*c5e0*/  FSEL R102, R102, -INF , !P3 ;  /* 0xff80000066667808 */ /* 0x000fe40005800000 */
[-C--:B------:R-:W-:Y:S02]  /*c5f0*/  ISETP.GE.AND P4, PT, R32, R205.reuse, PT ;  /* 0x000000cd2000720c */ /* 0x080fe40003f86270 */
        /* <DEDUP_REMOVED lines=11> */
[-C--:B------:R-:W-:Y:S01]  /*c6b0*/  ISETP.GE.AND P4, PT, R4, R204.reuse, PT ;  /* 0x000000cc0400720c */ /* 0x080fe20003f86270 */
[C---:B------:R-:W-:Y:S01]  /*c6c0*/  VIADD R4, R215.reuse, 0xf1 ;  /* 0x000000f1d7047836 */ /* 0x040fe20000000000 */
[----:B------:R-:W-:Y:S01]  /*c6d0*/  FSEL R90, R90, -INF , !P3 ;  /* 0xff8000005a5a7808 */ /* 0x000fe20005800000 */
[----:B------:R-:W-:Y:S01]  /*c6e0*/  VIADD R215, R215, 0xf9 ;  /* 0x000000f9d7d77836 */ /* 0x000fe20000000000 */
[----:B------:R-:W-:Y:S02]  /*c6f0*/  PLOP3.LUT P1, PT, PT, PT, UP0, 0x80, 0x0 ;  /* 0x000000000000781c */ /* 0x000fe40003f2f008 */
[C---:B------:R-:W-:Y:S02]  /*c700*/  ISETP.GE.AND P6, PT, R31.reuse, R205, PT ;  /* 0x000000cd1f00720c */ /* 0x040fe40003fc6270 */
        /* <DEDUP_REMOVED lines=9> */
[-C--:B------:R-:W-:Y:S02]  /*c7a0*/  ISETP.GE.AND P5, PT, R28, R205.reuse, PT ;  /* 0x000000cd1c00720c */ /* 0x080fe40003fa6270 */
[----:B------:R-:W-:Y:S02]  /*c7b0*/  ISETP.GE.AND P4, PT, R4, R205, PT ;  /* 0x000000cd0400720c */ /* 0x000fe40003f86270 */
[-C--:B------:R-:W-:Y:S02]  /*c7c0*/  ISETP.GE.AND P2, PT, R28, R204.reuse, PT ;  /* 0x000000cc1c00720c */ /* 0x080fe40003f46270 */
[----:B------:R-:W-:-:S02]  /*c7d0*/  ISETP.GE.AND P3, PT, R4, R204, PT ;  /* 0x000000cc0400720c */ /* 0x000fc40003f66270 */
[----:B------:R-:W-:Y:S02]  /*c7e0*/  FSEL R117, R69, -INF , !P4 ;  /* 0xff80000045757808 */ /* 0x000fe40006000000 */
[----:B------:R-:W-:Y:S02]  /*c7f0*/  FSEL R78, R78, -INF , !P6 ;  /* 0xff8000004e4e7808 */ /* 0x000fe40007000000 */
[----:B------:R-:W-:Y:S02]  /*c800*/  FSEL R118, R71, -INF , !P3 ;  /* 0xff80000047767808 */ /* 0x000fe40005800000 */
[----:B------:R-:W-:Y:S02]  /*c810*/  FSEL R119, R72, -INF , !P5 ;  /* 0xff80000048777808 */ /* 0x000fe40006800000 */
[----:B------:R-:W-:Y:S02]  /*c820*/  FSEL R120, R74, -INF , !P2 ;  /* 0xff8000004a787808 */ /* 0x000fe40005000000 */
        /* <DEDUP_REMOVED lines=9> */
[----:B------:R-:W-:Y:S01]  /*c8c0*/  FSEL R124, R66, -INF , !P3 ;  /* 0xff800000427c7808 */ /* 0x000fe20005800000 */
[----:B------:R-:W-:Y:S06]  /*c8d0*/  @!P1 BRA `(.L_x_2287) ;  /* 0x0000000400ec9947 */ /* 0x000fec0003800000 */
        /* <DEDUP_REMOVED lines=61> */
.L_x_2288:
[----:B------:R-:W-:-:S04]  /*ccb0*/  ULEA UR9, -UR10, URZ, 0x8 ;  /* 0x0000003f0a097291 */ /* 0x000fc8000f8e413f */
[----:B------:R-:W-:Y:S02]  /*ccc0*/  USHF.R.S32.HI UR4, URZ, 0x1f, UR9 ;  /* 0x0000001f3f047899 */ /* 0x000fe40008011409 */
[----:B------:R-:W-:-:S04]  /*ccd0*/  MOV R8, UR9 ;  /* 0x0000000900087c02 */ /* 0x000fc80008000f00 */
[----:B------:R-:W-:-:S07]  /*cce0*/  MOV R5, UR4 ;  /* 0x0000000400057c02 */ /* 0x000fce0008000f00 */
.L_x_2289:
[----:B------:R-:W-:Y:S01]  /*ccf0*/  IADD3 R8, P1, R165, R8, RZ ;  /* 0x00000008a5087210 */ /* 0x000fe20007f3e0ff */
[----:B------:R-:W-:Y:S02]  /*cd00*/  USHF.L.U32 UR4, UR10, 0x5, URZ ;  /* 0x000000050a047899 */ /* 0x000fe4000800063f */
[----:B------:R-:W-:Y:S02]  /*cd10*/  USHF.L.U64.HI UR10, UR10, 0x5, UR11 ;  /* 0x000000050a0a7899 */ /* 0x000fe4000801020b */
        /* <DEDUP_REMOVED lines=55> */
.L_x_2287:
[----:B---3--:R-:W-:Y:S01]  /*d090*/  FMNMX.FTZ R6, R2, R173, !PT ;  /* 0x000000ad02067209 */ /* 0x008fe20007810000 */
[----:B------:R-:W2:Y:S01]  /*d0a0*/  LDL.LU R68, [R1+0x4] ;  /* 0x0000040001447983 */ /* 0x000ea20000300800 */
[----:B------:R-:W-:Y:S02]  /*d0b0*/  MOV R70, R183 ;  /* 0x000000b700467202 */ /* 0x000fe40000000f00 */
[----:B------:R-:W-:Y:S01]  /*d0c0*/  FMNMX.FTZ R6, R219, R6, !PT ;  /* 0x00000006db067209 */ /* 0x000fe20007810000 */
[----:B------:R-:W3:Y:S01]  /*d0d0*/  LDL.LU R69, [R1+0x8] ;  /* 0x0000080001457983 */ /* 0x000ee20000300800 */
[----:B------:R-:W-:Y:S02]  /*d0e0*/  MOV R204, R181 ;  /* 0x000000b500cc7202 */ /* 0x000fe40000000f00 */
[----:B------:R-:W-:Y:S01]  /*d0f0*/  FMNMX.FTZ R6, R175, R6, !PT ;  /* 0x00000006af067209 */ /* 0x000fe20007810000 */
[----:B------:R-:W-:Y:S01]  /*d100*/  LDSM.16.MT88.4 R28, [R237+0xa000] ;  /* 0x00a00000ed1c783b */ /* 0x000fe20000004200 */
[----:B------:R-:W-:-:S02]  /*d110*/  MOV R205, R180 ;  /* 0x000000b400cd7202 */ /* 0x000fc40000000f00 */
[----:B------:R-:W-:Y:S01]  /*d120*/  FMNMX.FTZ R6, R222, R6, !PT ;  /* 0x00000006de067209 */ /* 0x000fe20007810000 */
[----:B------:R-:W-:Y:S01]  /*d130*/  LDSM.16.MT88.4 R20, [R234+0xa000] ;  /* 0x00a00000ea14783b */ /* 0x000fe20000004200 */
[----:B------:R-:W-:Y:S02]  /*d140*/  MOV R203, R177 ;  /* 0x000000b100cb7202 */ /* 0x000fe40000000f00 */
[----:B------:R-:W-:Y:S02]  /*d150*/  FMNMX.FTZ R6, R186, R6, !PT ;  /* 0x00000006ba067209 */ /* 0x000fe40007810000 */
[----:B------:R-:W-:Y:S02]  /*d160*/  MOV R202, R179 ;  /* 0x000000b300ca7202 */ /* 0x000fe40000000f00 */
        /* <DEDUP_REMOVED lines=125> */
[----:B------:R-:W-:-:S05]  /*d940*/  FMNMX.FTZ R4, R123, R4, !PT ;  /* 0x000000047b047209 */ /* 0x000fca0007810000 */
[----:B------:R-:W4:Y:S01]  /*d950*/  SHFL.BFLY PT, R182, R4, 0x2, 0x1f ;  /* 0x0c401f0004b67f89 */ /* 0x000f2200000e0000 */
[----:B-1----:R-:W-:-:S04]  /*d960*/  FMNMX.FTZ R183, R5, R183, !PT ;  /* 0x000000b705b77209 */ /* 0x002fc80007810000 */
[C---:B------:R-:W-:Y:S01]  /*d970*/  FSETP.NEU.FTZ.AND P2, PT, R183.reuse, -INF , PT ;  /* 0xff800000b700780b */ /* 0x040fe20003f5d000 */
[----:B------:R-:W-:Y:S01]  /*d980*/  FMUL.FTZ R181, R183, UR18 ;  /* 0x00000012b7b57c20 */ /* 0x000fe20008410000 */
[----:B----4-:R-:W-:-:S04]  /*d990*/  FMNMX.FTZ R182, R4, R182, !PT ;  /* 0x000000b604b67209 */ /* 0x010fc80007810000 */
[----:B------:R-:W-:Y:S01]  /*d9a0*/  FSEL R181, R181, RZ, P2 ;  /* 0x000000ffb5b57208 */ /* 0x000fe20001000000 */
[----:B------:R-:W1:Y:S04]  /*d9b0*/  SHFL.BFLY PT, R4, R182, 0x1, 0x1f ;  /* 0x0c201f00b6047f89 */ /* 0x000e6800000e0000 */
[----:B------:R-:W-:Y:S01]  /*d9c0*/  FFMA.FTZ R176, R186, UR18, -R181 ;  /* 0x00000012bab07c23 */ /* 0x000fe200080108b5 */
[----:B------:R-:W-:-:S05]  /*d9d0*/  FSEL R186, R183, RZ, P2 ;  /* 0x000000ffb7ba7208 */ /* 0x000fca0001000000 */
[----:B------:R-:W-:-:S04]  /*d9e0*/  FADD.FTZ R186, R2, -R186 ;  /* 0x800000ba02ba7221 */ /* 0x000fc80000010000 */
[----:B------:R-:W-:-:S06]  /*d9f0*/  FMUL.FTZ R186, R186, UR18 ;  /* 0x00000012baba7c20 */ /* 0x000fcc0008410000 */
[----:B------:R-:W4:Y:S01]  /*da00*/  MUFU.EX2 R186, R186 ;  /* 0x000000ba00ba7308 */ /* 0x000f220000000800 */
[----:B-1----:R-:W-:-:S04]  /*da10*/  FMNMX.FTZ R182, R182, R4, !PT ;  /* 0x00000004b6b67209 */ /* 0x002fc80007810000 */
[----:B------:R-:W-:-:S04]  /*da20*/  FSETP.NEU.FTZ.AND P1, PT, R182, -INF , PT ;  /* 0xff800000b600780b */ /* 0x000fc80003f3d000 */
[C---:B------:R-:W-:Y:S01]  /*da30*/  FSEL R4, R182.reuse, RZ, P1 ;  /* 0x000000ffb6047208 */ /* 0x040fe20000800000 */
[----:B------:R-:W-:-:S04]  /*da40*/  FMUL.FTZ R170, R182, UR18 ;  /* 0x00000012b6aa7c20 */ /* 0x000fc80008410000 */
[----:B------:R-:W-:Y:S01]  /*da50*/  FADD.FTZ R0, R0, -R4 ;  /* 0x8000000400007221 */ /* 0x000fe20000010000 */
[----:B----4-:R-:W-:Y:S01]  /*da60*/  FMUL.FTZ R33, R153, R186 ;  /* 0x000000ba99217220 */ /* 0x010fe20000410000 */
[----:B------:R-:W1:Y:S01]  /*da70*/  LDSM.16.MT88.4 R4, [R235+0xa000] ;  /* 0x00a00000eb04783b */ /* 0x000e620000004200 */
[----:B------:R-:W-:-:S03]  /*da80*/  FFMA.FTZ R153, R44, UR18, -R181 ;  /* 0x000000122c997c23 */ /* 0x000fc600080108b5 */
[----:B------:R-:W4:Y:S01]  /*da90*/  LDSM.16.MT88.4 R44, [R233+0xa000] ;  /* 0x00a00000e92c783b */ /* 0x000f220000004200 */
[----:B------:R-:W-:Y:S01]  /*daa0*/  FSEL R170, R170, RZ, P1 ;  /* 0x000000ffaaaa7208 */ /* 0x000fe20000800000 */
[--C-:B------:R-:W-:Y:S01]  /*dab0*/  FFMA.FTZ R180, R173, UR18, -R181.reuse ;  /* 0x00000012adb47c23 */ /* 0x100fe200080108b5 */
[--C-:B------:R-:W-:Y:S01]  /*dac0*/  FFMA.FTZ R179, R219, UR18, -R181.reuse ;  /* 0x00000012dbb37c23 */ /* 0x100fe200080108b5 */
[--C-:B------:R-:W-:Y:S01]  /*dad0*/  FFMA.FTZ R178, R175, UR18, -R181.reuse ;  /* 0x00000012afb27c23 */ /* 0x100fe200080108b5 */
[--C-:B------:R-:W-:Y:S01]  /*dae0*/  FFMA.FTZ R177, R222, UR18, -R181.reuse ;  /* 0x00000012deb17c23 */ /* 0x100fe200080108b5 */
[--C-:B------:R-:W-:Y:S01]  /*daf0*/  FFMA.FTZ R168, R184, UR18, -R170.reuse ;  /* 0x00000012b8a87c23 */ /* 0x100fe200080108aa */
[--C-:B------:R-:W-:Y:S01]  /*db00*/  FFMA.FTZ R165, R214, UR18, -R170.reuse ;  /* 0x00000012d6a57c23 */ /* 0x100fe200080108aa */
[--C-:B------:R-:W-:Y:S01]  /*db10*/  FFMA.FTZ R164, R185, UR18, -R170.reuse ;  /* 0x00000012b9a47c23 */ /* 0x100fe200080108aa */
[----:B------:R-:W-:Y:S01]  /*db20*/  FMUL.FTZ R0, R0, UR18 ;  /* 0x0000001200007c20 */ /* 0x000fe20008410000 */
[--C-:B------:R-:W-:Y:S01]  /*db30*/  FFMA.FTZ R217, R217, UR18, -R170.reuse ;  /* 0x00000012d9d97c23 */ /* 0x100fe200080108aa */
[----:B------:R-:W-:Y:S08]  /*db40*/  MUFU.EX2 R180, R180 ;  /* 0x000000b400b47308 */ /* 0x000ff00000000800 */
[----:B------:R-:W5:Y:S08]  /*db50*/  MUFU.EX2 R185, R0 ;  /* 0x0000000000b97308 */ /* 0x000f700000000800 */
[----:B------:R-:W2:Y:S08]  /*db60*/  MUFU.EX2 R179, R179 ;  /* 0x000000b300b37308 */ /* 0x000eb00000000800 */
[----:B------:R-:W-:Y:S08]  /*db70*/  MUFU.EX2 R178, R178 ;  /* 0x000000b200b27308 */ /* 0x000ff00000000800 */
[----:B------:R-:W-:Y:S08]  /*db80*/  MUFU.EX2 R177, R177 ;  /* 0x000000b100b17308 */ /* 0x000ff00000000800 */
[----:B------:R-:W-:Y:S08]  /*db90*/  MUFU.EX2 R168, R168 ;  /* 0x000000a800a87308 */ /* 0x000ff00000000800 */
[----:B------:R-:W3:Y:S08]  /*dba0*/  MUFU.EX2 R165, R165 ;  /* 0x000000a500a57308 */ /* 0x000ef00000000800 */
[----:B------:R-:W-:Y:S08]  /*dbb0*/  MUFU.EX2 R164, R164 ;  /* 0x000000a400a47308 */ /* 0x000ff00000000800 */
[----:B------:R-:W1:Y:S01]  /*dbc0*/  MUFU.EX2 R2, R217 ;  /* 0x000000d900027308 */ /* 0x000e620000000800 */
[-C--:B-----5:R-:W-:Y:S01]  /*dbd0*/  FMUL.FTZ R34, R154, R185.reuse ;  /* 0x000000b99a227220 */ /* 0x0a0fe20000410000 */
[--C-:B------:R-:W-:Y:S01]  /*dbe0*/  FFMA.FTZ R174, R59, UR18, -R181.reuse ;  /* 0x000000123bae7c23 */ /* 0x100fe200080108b5 */
[--C-:B------:R-:W-:Y:S01]  /*dbf0*/  FFMA.FTZ R172, R58, UR18, -R181.reuse ;  /* 0x000000123aac7c23 */ /* 0x100fe200080108b5 */
[--C-:B------:R-:W-:Y:S01]  /*dc00*/  FFMA.FTZ R154, R57, UR18, -R170.reuse ;  /* 0x00000012399a7c23 */ /* 0x100fe200080108aa */
[----:B------:R-:W-:Y:S01]  /*dc10*/  FFMA.FTZ R60, R56, UR18, -R170 ;  /* 0x00000012383c7c23 */ /* 0x000fe200080108aa */
[----:B--2---:R-:W-:Y:S01]  /*dc20*/  F2FP.F16.F32.PACK_AB R8, R179, R180 ;  /* 0x000000b4b308723e */ /* 0x004fe200000000ff */
[----:B------:R-:W-:Y:S01]  /*dc30*/  FMUL.FTZ R12, R160, R186 ;  /* 0x000000baa00c7220 */ /* 0x000fe20000410000 */
[----:B---3--:R-:W-:Y:S01]  /*dc40*/  F2FP.F16.F32.PACK_AB R9, R165, R168 ;  /* 0x000000a8a509723e */ /* 0x008fe200000000ff */
[----:B------:R-:W-:Y:S01]  /*dc50*/  FMUL.FTZ R13, R161, R186 ;  /* 0x000000baa10d7220 */ /* 0x000fe20000410000 */
[----:B------:R-:W-:Y:S01]  /*dc60*/  F2FP.F16.F32.PACK_AB R10, R177, R178 ;  /* 0x000000b2b10a723e */ /* 0x000fe200000000ff */
[-C--:B------:R-:W-:Y:S01]  /*dc70*/  FMUL.FTZ R14, R162, R185.reuse ;  /* 0x000000b9a20e7220 */ /* 0x080fe20000410000 */
[-C--:B------:R-:W-:Y:S01]  /*dc80*/  FMUL.FTZ R15, R163, R185.reuse ;  /* 0x000000b9a30f7220 */ /* 0x080fe20000410000 */
[-C--:B------:R-:W-:Y:S01]  /*dc90*/  FMUL.FTZ R32, R152, R186.reuse ;  /* 0x000000ba98207220 */ /* 0x080fe20000410000 */
[-C--:B------:R-:W-:Y:S01]  /*dca0*/  FMUL.FTZ R35, R155, R185.reuse ;  /* 0x000000b99b237220 */ /* 0x080fe20000410000 */
[-C--:B------:R-:W-:Y:S01]  /*dcb0*/  FMUL.FTZ R56, R144, R186.reuse ;  /* 0x000000ba90387220 */ /* 0x080fe20000410000 */
[----:B------:R-:W-:Y:S01]  /*dcc0*/  FMUL.FTZ R57, R145, R186 ;  /* 0x000000ba91397220 */ /* 0x000fe20000410000 */
[----:B-1----:R-:W-:Y:S01]  /*dcd0*/  F2FP.F16.F32.PACK_AB R11, R2, R164 ;  /* 0x000000a4020b723e */ /* 0x002fe200000000ff */
[-C--:B------:R-:W-:Y:S01]  /*dce0*/  FMUL.FTZ R58, R146, R185.reuse ;  /* 0x000000b9923a7220 */ /* 0x080fe20000410000 */
[-C--:B------:R-:W-:Y:S01]  /*dcf0*/  FMUL.FTZ R59, R147, R185.reuse ;  /* 0x000000b9933b7220 */ /* 0x080fe20000410000 */
[--C-:B------:R-:W-:Y:S01]  /*dd00*/  FFMA.FTZ R0, R53, UR18, -R181.reuse ;  /* 0x0000001235007c23 */ /* 0x100fe200080108b5 */
[--C-:B------:R-:W-:Y:S01]  /*dd10*/  FFMA.FTZ R161, R52, UR18, -R181.reuse ;  /* 0x0000001234a17c23 */ /* 0x100fe200080108b5 */
        /* <DEDUP_REMOVED lines=20> */
[----:B------:R-:W1:Y:S01]  /*de60*/  LDSM.16.MT88.4 R52, [R237+0xa800] ;  /* 0x00a80000ed34783b */ /* 0x000e620000004200 */
[----:B------:R-:W-:Y:S01]  /*de70*/  HMMA.16816.F32 R12, R8, R28, R12 ;  /* 0x0000001c080c723c */ /* 0x000fe2000000180c */
[----:B------:R-:W-:-:S05]  /*de80*/  FFMA.FTZ R175, R251, UR18, -R181 ;  /* 0x00000012fbaf7c23 */ /* 0x000fca00080108b5 */
[----:B------:R-:W-:Y:S01]  /*de90*/  HMMA.16816.F32 R32, R8, R4, R32 ;  /* 0x000000040820723c */ /* 0x000fe20000001820 */
[----:B------:R-:W-:-:S05]  /*dea0*/  FFMA.FTZ R173, R252, UR18, -R181 ;  /* 0x00000012fcad7c23 */ /* 0x000fca00080108b5 */
[C---:B------:R-:W-:Y:S01]  /*deb0*/  HMMA.16816.F32 R56, R8.reuse, R20, R56 ;  /* 0x000000140838723c */ /* 0x040fe20000001838 */
[----:B------:R2:W-:Y:S05]  /*dec0*/  MUFU.EX2 R144, R60 ;  /* 0x0000003c00907308 */ /* 0x0005ea0000000800 */
[C---:B------:R-:W-:Y:S06]  /*ded0*/  HMMA.16816.F32 R28, R8.reuse, R30, R156 ;  /* 0x0000001e081c723c */ /* 0x040fec000000189c */
[C---:B------:R-:W-:Y:S06]  /*dee0*/  HMMA.16816.F32 R4, R8.reuse, R6, R148 ;  /* 0x000000060804723c */ /* 0x040fec0000001894 */
[C---:B------:R-:W-:Y:S01]  /*def0*/  HMMA.16816.F32 R20, R8.reuse, R22, R140 ;  /* 0x000000160814723c */ /* 0x040fe2000000188c */
[--C-:B------:R-:W-:Y:S01]  /*df00*/  FFMA.FTZ R208, R208, UR18, -R170.reuse ;  /* 0x00000012d0d07c23 */ /* 0x100fe200080108aa */
[----:B------:R-:W-:Y:S01]  /*df10*/  FFMA.FTZ R198, R198, UR18, -R170 ;  /* 0x00000012c6c67c23 */ /* 0x000fe200080108aa */
[----:B--2---:R-:W-:Y:S03]  /*df20*/  LDSM.16.MT88.4 R60, [R235+0xa800] ;  /* 0x00a80000eb3c783b */ /* 0x004fe60000004200 */
[C---:B----4-:R-:W-:Y:S06]  /*df30*/  HMMA.16816.F32 R64, R8.reuse, R44, R64 ;  /* 0x0000002c0840723c */ /* 0x050fec0000001840 */
[----:B------:R-:W-:Y:S01]  /*df40*/  HMMA.16816.F32 R132, R8, R46, R132 ;  /* 0x0000002e0884723c */ /* 0x000fe20000001884 */
[----:B------:R-:W2:Y:S01]  /*df50*/  LDSM.16.MT88.4 R8, [R233+0xa800] ;  /* 0x00a80000e908783b */ /* 0x000ea20000004200 */
[----:B------:R-:W-:Y:S01]  /*df60*/  MUFU.EX2 R176, R176 ;  /* 0x000000b000b07308 */ /* 0x000fe20000000800 */
[----:B------:R-:W-:Y:S01]  /*df70*/  FFMA.FTZ R137, R70, UR18, -R181 ;  /* 0x0000001246897c23 */ /* 0x000fe200080108b5 */
[----:B------:R-:W-:Y:S01]  /*df80*/  MOV R200, R69 ;  /* 0x0000004500c87202 */ /* 0x000fe20000000f00 */
[----:B------:R-:W-:Y:S05]  /*df90*/  LDSM.16.MT88.4 R44, [R237+0xb000] ;  /* 0x00b00000ed2c783b */ /* 0x000fea0000004200 */
[----:B------:R-:W3:Y:S01]  /*dfa0*/  MUFU.EX2 R175, R175 ;  /* 0x000000af00af7308 */ /* 0x000ee20000000800 */
[----:B------:R-:W-:-:S02]  /*dfb0*/  MOV R201, R68 ;  /* 0x0000004400c97202 */ /* 0x000fc40000000f00 */
[----:B------:R-:W4:Y:S05]  /*dfc0*/  LDSM.16.MT88.4 R68, [R234+0xa800] ;  /* 0x00a80000ea44783b */ /* 0x000f2a0000004200 */
[----:B------:R-:W-:Y:S08]  /*dfd0*/  MUFU.EX2 R174, R174 ;  /* 0x000000ae00ae7308 */ /* 0x000ff00000000800 */
[----:B------:R-:W5:Y:S08]  /*dfe0*/  MUFU.EX2 R173, R173 ;  /* 0x000000ad00ad7308 */ /* 0x000f700000000800 */
[----:B------:R-:W-:Y:S08]  /*dff0*/  MUFU.EX2 R154, R154 ;  /* 0x0000009a009a7308 */ /* 0x000ff00000000800 */
[----:B------:R-:W1:Y:S08]  /*e000*/  MUFU.EX2 R148, R208 ;  /* 0x000000d000947308 */ /* 0x000e700000000800 */
[----:B------:R-:W2:Y:S01]  /*e010*/  MUFU.EX2 R140, R198 ;  /* 0x000000c6008c7308 */ /* 0x000ea20000000800 */
[----:B---3--:R-:W-:-:S02]  /*e020*/  F2FP.F16.F32.PACK_AB R72, R175, R176 ;  /* 0x000000b0af48723e */ /* 0x008fc400000000ff */
[----:B-----5:R-:W-:Y:S02]  /*e030*/  F2FP.F16.F32.PACK_AB R74, R173, R174 ;  /* 0x000000aead4a723e */ /* 0x020fe400000000ff */
[----:B-1----:R-:W-:Y:S02]  /*e040*/  F2FP.F16.F32.PACK_AB R73, R148, R154 ;  /* 0x0000009a9449723e */ /* 0x002fe400000000ff */
[----:B--2---:R-:W-:Y:S01]  /*e050*/  F2FP.F16.F32.PACK_AB R75, R140, R144 ;  /* 0x000000908c4b723e */ /* 0x004fe200000000ff */
[--C-:B------:R-:W-:Y:S01]  /*e060*/  FFMA.FTZ R184, R223, UR18, -R181.reuse ;  /* 0x00000012dfb87c23 */ /* 0x100fe200080108b5 */
[----:B------:R-:W-:Y:S01]  /*e070*/  FFMA.FTZ R160, R221, UR18, -R181 ;  /* 0x00000012dda07c23 */ /* 0x000fe200080108b5 */
[--C-:B------:R-:W-:Y:S01]  /*e080*/  FFMA.FTZ R141, R204, UR18, -R170.reuse ;  /* 0x00000012cc8d7c23 */ /* 0x100fe200080108aa */
[--C-:B------:R-:W-:Y:S01]  /*e090*/  FFMA.FTZ R142, R193, UR18, -R170.reuse ;  /* 0x00000012c18e7c23 */ /* 0x100fe200080108aa */
[--C-:B------:R-:W-:Y:S01]  /*e0a0*/  FFMA.FTZ R143, R203, UR18, -R170.reuse ;  /* 0x00000012cb8f7c23 */ /* 0x100fe200080108aa */
[----:B------:R-:W-:Y:S01]  /*e0b0*/  FFMA.FTZ R145, R192, UR18, -R170 ;  /* 0x00000012c0917c23 */ /* 0x000fe200080108aa */
[C---:B------:R-:W-:Y:S06]  /*e0c0*/  HMMA.16816.F32 R12, R72.reuse, R52, R12 ;  /* 0x00000034480c723c */ /* 0x040fec000000180c */
[C---:B------:R-:W-:Y:S01]  /*e0d0*/  HMMA.16816.F32 R28, R72.reuse, R54, R28 ;  /* 0x00000036481c723c */ /* 0x040fe2000000181c */
[----:B------:R-:W1:Y:S01]  /*e0e0*/  LDSM.16.MT88.4 R52, [R235+0xb000] ;  /* 0x00b00000eb34783b */ /* 0x000e620000004200 */
[----:B------:R-:W-:Y:S04]  /*e0f0*/  MUFU.EX2 R172, R172 ;  /* 0x000000ac00ac7308 */ /* 0x000fe80000000800 */
[C---:B------:R-:W-:Y:S04]  /*e100*/  HMMA.16816.F32 R64, R72.reuse, R8, R64 ;  /* 0x000000084840723c */ /* 0x040fe80000001840 */
[----:B------:R-:W2:Y:S02]  /*e110*/  MUFU.EX2 R184, R184 ;  /* 0x000000b800b87308 */ /* 0x000ea40000000800 */
[C---:B------:R-:W-:Y:S01]  /*e120*/  HMMA.16816.F32 R132, R72.reuse, R10, R132 ;  /* 0x0000000a4884723c */ /* 0x040fe20000001884 */
[----:B------:R-:W3:Y:S05]  /*e130*/  LDSM.16.MT88.4 R8, [R233+0xb000] ;  /* 0x00b00000e908783b */ /* 0x000eea0000004200 */
[----:B------:R-:W-:Y:S01]  /*e140*/  MUFU.EX2 R0, R0 ;  /* 0x0000000000007308 */ /* 0x000fe20000000800 */
[C---:B------:R-:W-:Y:S07]  /*e150*/  HMMA.16816.F32 R32, R72.reuse, R60, R32 ;  /* 0x0000003c4820723c */ /* 0x040fee0000001820 */
[----:B------:R-:W-:Y:S01]  /*e160*/  MUFU.EX2 R160, R160 ;  /* 0x000000a000a07308 */ /* 0x000fe20000000800 */
[C---:B------:R-:W-:Y:S01]  /*e170*/  HMMA.16816.F32 R4, R72.reuse, R62, R4 ;  /* 0x0000003e4804723c */ /* 0x040fe20000001804 */
[----:B------:R-:W5:Y:S06]  /*e180*/  LDSM.16.MT88.4 R60, [R234+0xb000] ;  /* 0x00b00000ea3c783b */ /* 0x000f6c0000004200 */
[----:B------:R-:W-:Y:S08]  /*e190*/  MUFU.EX2 R141, R141 ;  /* 0x0000008d008d7308 */ /* 0x000ff00000000800 */
[----:B------:R-:W1:Y:S08]  /*e1a0*/  MUFU.EX2 R142, R142 ;  /* 0x0000008e008e7308 */ /* 0x000e700000000800 */
[----:B------:R-:W-:Y:S08]  /*e1b0*/  MUFU.EX2 R143, R143 ;  /* 0x0000008f008f7308 */ /* 0x000ff00000000800 */
[----:B------:R-:W3:Y:S01]  /*e1c0*/  MUFU.EX2 R145, R145 ;  /* 0x0000009100917308 */ /* 0x000ee20000000800 */
[C---:B----4-:R-:W-:Y:S06]  /*e1d0*/  HMMA.16816.F32 R56, R72.reuse, R68, R56 ;  /* 0x000000444838723c */ /* 0x050fec0000001838 */
[----:B------:R-:W-:Y:S01]  /*e1e0*/  HMMA.16816.F32 R20, R72, R70, R20 ;  /* 0x000000464814723c */ /* 0x000fe20000001814 */
[----:B--2---:R-:W-:-:S02]  /*e1f0*/  F2FP.F16.F32.PACK_AB R68, R184, R172 ;  /* 0x000000acb844723e */ /* 0x004fc400000000ff */
[----:B-1----:R-:W-:-:S04]  /*e200*/  F2FP.F16.F32.PACK_AB R69, R142, R141 ;  /* 0x0000008d8e45723e */ /* 0x002fc800000000ff */
[----:B------:R-:W-:Y:S02]  /*e210*/  F2FP.F16.F32.PACK_AB R70, R160, R0 ;  /* 0x00000000a046723e */ /* 0x000fe400000000ff */
[----:B---3--:R-:W-:-:S07]  /*e220*/  F2FP.F16.F32.PACK_AB R71, R145, R143 ;  /* 0x0000008f9147723e */ /* 0x008fce00000000ff */
        /* <DEDUP_REMOVED lines=11> */
[----:B------:R-:W2:Y:S01]  /*e2e0*/  LDSM.16.MT88.4 R52, [R235+0xb800] ;  /* 0x00b80000eb34783b */ /* 0x000ea20000004200 */
[----:B------:R-:W-:Y:S04]  /*e2f0*/  MUFU.EX2 R161, R161 ;  /* 0x000000a100a17308 */ /* 0x000fe80000000800 */
[C---:B------:R-:W-:Y:S04]  /*e300*/  HMMA.16816.F32 R64, R68.reuse, R8, R64 ;  /* 0x000000084440723c */ /* 0x040fe80000001840 */
[----:B------:R-:W3:Y:S02]  /*e310*/  MUFU.EX2 R152, R220 ;  /* 0x000000dc00987308 */ /* 0x000ee40000000800 */
[C---:B------:R-:W-:Y:S01]  /*e320*/  HMMA.16816.F32 R132, R68.reuse, R10, R132 ;  /* 0x0000000a4484723c */ /* 0x040fe20000001884 */
[----:B------:R-:W4:Y:S05]  /*e330*/  LDSM.16.MT88.4 R8, [R233+0xb800] ;  /* 0x00b80000e908783b */ /* 0x000f2a0000004200 */
[----:B------:R-:W-:Y:S01]  /*e340*/  MUFU.EX2 R153, R153 ;  /* 0x0000009900997308 */ /* 0x000fe20000000800 */
[C---:B-----5:R-:W-:Y:S07]  /*e350*/  HMMA.16816.F32 R56, R68.reuse, R60, R56 ;  /* 0x0000003c4438723c */ /* 0x060fee0000001838 */
[----:B------:R-:W-:Y:S01]  /*e360*/  MUFU.EX2 R136, R136 ;  /* 0x0000008800887308 */ /* 0x000fe20000000800 */
[----:B------:R-:W-:Y:S01]  /*e370*/  HMMA.16816.F32 R20, R68, R62, R20 ;  /* 0x0000003e4414723c */ /* 0x000fe20000001814 */
[----:B------:R-:W5:Y:S06]  /*e380*/  LDSM.16.MT88.4 R60, [R234+0xb800] ;  /* 0x00b80000ea3c783b */ /* 0x000f6c0000004200 */
[----:B------:R-:W-:Y:S08]  /*e390*/  MUFU.EX2 R150, R150 ;  /* 0x0000009600967308 */ /* 0x000ff00000000800 */
[----:B------:R-:W1:Y:S08]  /*e3a0*/  MUFU.EX2 R3, R3 ;  /* 0x0000000300037308 */ /* 0x000e700000000800 */
[----:B------:R-:W-:Y:S08]  /*e3b0*/  MUFU.EX2 R151, R151 ;  /* 0x0000009700977308 */ /* 0x000ff00000000800 */
[----:B------:R-:W2:Y:S01]  /*e3c0*/  MUFU.EX2 R155, R155 ;  /* 0x0000009b009b7308 */ /* 0x000ea20000000800 */
[----:B---3--:R-:W-:-:S02]  /*e3d0*/  F2FP.F16.F32.PACK_AB R72, R152, R161 ;  /* 0x000000a19848723e */ /* 0x008fc400000000ff */
[----:B-1----:R-:W-:Y:S02]  /*e3e0*/  F2FP.F16.F32.PACK_AB R73, R3, R150 ;  /* 0x000000960349723e */ /* 0x002fe400000000ff */
[----:B------:R-:W-:Y:S02]  /*e3f0*/  F2FP.F16.F32.PACK_AB R74, R136, R153 ;  /* 0x00000099884a723e */ /* 0x000fe400000000ff */
[----:B--2---:R-:W-:-:S07]  /*e400*/  F2FP.F16.F32.PACK_AB R75, R155, R151 ;  /* 0x000000979b4b723e */ /* 0x004fce00000000ff */
[C---:B------:R-:W-:Y:S06]  /*e410*/  HMMA.16816.F32 R12, R72.reuse, R44, R12 ;  /* 0x0000002c480c723c */ /* 0x040fec000000180c */
[C---:B------:R-:W-:Y:S01]  /*e420*/  HMMA.16816.F32 R28, R72.reuse, R46, R28 ;  /* 0x0000002e481c723c */ /* 0x040fe2000000181c */
[----:B------:R-:W1:Y:S01]  /*e430*/  LDSM.16.MT88.4 R44, [R237+0xc000] ;  /* 0x00c00000ed2c783b */ /* 0x000e620000004200 */
[--C-:B------:R-:W-:Y:S01]  /*e440*/  FFMA.FTZ R147, R190, UR18, -R181.reuse ;  /* 0x00000012be937c23 */ /* 0x100fe200080108b5 */
[--C-:B------:R-:W-:Y:S01]  /*e450*/  FFMA.FTZ R138, R209, UR18, -R181.reuse ;  /* 0x00000012d18a7c23 */ /* 0x100fe200080108b5 */
[--C-:B------:R-:W-:Y:S01]  /*e460*/  FFMA.FTZ R139, R205, UR18, -R181.reuse ;  /* 0x00000012cd8b7c23 */ /* 0x100fe200080108b5 */
[----:B------:R-:W-:Y:S01]  /*e470*/  FFMA.FTZ R146, R194, UR18, -R181 ;  /* 0x00000012c2927c23 */ /* 0x000fe200080108b5 */
[----:B------:R-:W-:Y:S01]  /*e480*/  HMMA.16816.F32 R32, R72, R52, R32 ;  /* 0x000000344820723c */ /* 0x000fe20000001820 */
[--C-:B------:R-:W-:Y:S01]  /*e490*/  FFMA.FTZ R162, R207, UR18, -R170.reuse ;  /* 0x00000012cfa27c23 */ /* 0x100fe200080108aa */
[--C-:B------:R-:W-:Y:S01]  /*e4a0*/  FFMA.FTZ R163, R19, UR18, -R170.reuse ;  /* 0x0000001213a37c23 */ /* 0x100fe200080108aa */
[--C-:B------:R-:W-:Y:S01]  /*e4b0*/  FFMA.FTZ R190, R199, UR18, -R170.reuse ;  /* 0x00000012c7be7c23 */ /* 0x100fe200080108aa */
[----:B------:R-:W-:-:S02]  /*e4c0*/  FFMA.FTZ R192, R17, UR18, -R170 ;  /* 0x0000001211c07c23 */ /* 0x000fc400080108aa */
[C---:B------:R-:W-:Y:S01]  /*e4d0*/  HMMA.16816.F32 R4, R72.reuse, R54, R4 ;  /* 0x000000364804723c */ /* 0x040fe20000001804 */
[----:B------:R-:W2:Y:S01]  /*e4e0*/  LDSM.16.MT88.4 R52, [R235+0xc000] ;  /* 0x00c00000eb34783b */ /* 0x000ea20000004200 */
[----:B------:R-:W-:Y:S04]  /*e4f0*/  MUFU.EX2 R137, R137 ;  /* 0x0000008900897308 */ /* 0x000fe80000000800 */
[C---:B----4-:R-:W-:Y:S04]  /*e500*/  HMMA.16816.F32 R64, R72.reuse, R8, R64 ;  /* 0x000000084840723c */ /* 0x050fe80000001840 */
        /* <DEDUP_REMOVED lines=19> */
[----:B------:R-:W-:Y:S01]  /*e640*/  MOV R204, R200 ;  /* 0x000000c800cc7202 */ /* 0x000fe20000000f00 */
        /* <DEDUP_REMOVED lines=34> */
[--C-:B------:R-:W-:Y:S01]  /*e870*/  FFMA.FTZ R193, R211, UR18, -R181.reuse ;  /* 0x00000012d3c17c23 */ /* 0x100fe200080108b5 */
[C---:B------:R-:W-:Y:S01]  /*e880*/  HMMA.16816.F32 R32, R72.reuse, R52, R32 ;  /* 0x000000344820723c */ /* 0x040fe20000001820 */
[----:B------:R-:W-:Y:S01]  /*e890*/  FFMA.FTZ R198, R49, UR18, -R181 ;  /* 0x0000001231c67c23 */ /* 0x000fe200080108b5 */
[--C-:B------:R-:W-:Y:S01]  /*e8a0*/  FFMA.FTZ R188, R188, UR18, -R170.reuse ;  /* 0x00000012bcbc7c23 */ /* 0x100fe200080108aa */
[--C-:B------:R-:W-:Y:S01]  /*e8b0*/  FFMA.FTZ R201, R43, UR18, -R170.reuse ;  /* 0x000000122bc97c23 */ /* 0x100fe200080108aa */
[--C-:B------:R-:W-:Y:S01]  /*e8c0*/  FFMA.FTZ R187, R187, UR18, -R170.reuse ;  /* 0x00000012bbbb7c23 */ /* 0x100fe200080108aa */
[----:B------:R-:W-:Y:S01]  /*e8d0*/  FFMA.FTZ R202, R51, UR18, -R170 ;  /* 0x0000001233ca7c23 */ /* 0x000fe200080108aa */
        /* <DEDUP_REMOVED lines=35> */
[----:B----4-:R-:W-:Y:S04]  /*eb10*/  HMMA.16816.F32 R64, R68, R8, R64 ;  /* 0x000000084440723c */ /* 0x010fe80000001840 */
[----:B------:R-:W3:Y:S03]  /*eb20*/  MUFU.EX2 R169, R169 ;  /* 0x000000a900a97308 */ /* 0x000ee60000000800 */
[----:B------:R-:W-:-:S05]  /*eb30*/  FFMA.FTZ R8, R112, UR18, -R181 ;  /* 0x0000001270087c23 */ /* 0x000fca00080108b5 */
[----:B------:R-:W-:Y:S01]  /*eb40*/  MUFU.EX2 R129, R17 ;  /* 0x0000001100817308 */ /* 0x000fe20000000800 */
[C---:B-----5:R-:W-:Y:S07]  /*eb50*/  HMMA.16816.F32 R56, R68.reuse, R60, R56 ;  /* 0x0000003c4438723c */ /* 0x060fee0000001838 */
[----:B------:R-:W-:Y:S01]  /*eb60*/  MUFU.EX2 R197, R197 ;  /* 0x000000c500c57308 */ /* 0x000fe20000000800 */
[C---:B------:R-:W-:Y:S01]  /*eb70*/  HMMA.16816.F32 R20, R68.reuse, R62, R20 ;  /* 0x0000003e4414723c */ /* 0x040fe20000001814 */
[----:B------:R-:W-:Y:S06]  /*eb80*/  LDSM.16.MT88.4 R60, [R234+0xd800] ;  /* 0x00d80000ea3c783b */ /* 0x000fec0000004200 */
[----:B------:R-:W-:Y:S01]  /*eb90*/  MUFU.EX2 R101, R101 ;  /* 0x0000006500657308 */ /* 0x000fe20000000800 */
[----:B------:R-:W-:Y:S07]  /*eba0*/  HMMA.16816.F32 R132, R68, R10, R132 ;  /* 0x0000000a4484723c */ /* 0x000fee0000001884 */
[----:B------:R-:W4:Y:S08]  /*ebb0*/  MUFU.EX2 R171, R171 ;  /* 0x000000ab00ab7308 */ /* 0x000f300000000800 */
[----:B------:R-:W-:Y:S08]  /*ebc0*/  MUFU.EX2 R105, R105 ;  /* 0x0000006900697308 */ /* 0x000ff00000000800 */
[----:B------:R-:W5:Y:S08]  /*ebd0*/  MUFU.EX2 R131, R131 ;  /* 0x0000008300837308 */ /* 0x000f700000000800 */
[----:B------:R1:W-:Y:S01]  /*ebe0*/  MUFU.EX2 R68, R8 ;  /* 0x0000000800447308 */ /* 0x0003e20000000800 */
[----:B---3--:R-:W-:-:S02]  /*ebf0*/  F2FP.F16.F32.PACK_AB R72, R169, R194 ;  /* 0x000000c2a948723e */ /* 0x008fc400000000ff */
[----:B----4-:R-:W-:Y:S02]  /*ec00*/  F2FP.F16.F32.PACK_AB R73, R171, R101 ;  /* 0x00000065ab49723e */ /* 0x010fe400000000ff */
[----:B------:R-:W-:Y:S01]  /*ec10*/  F2FP.F16.F32.PACK_AB R74, R197, R129 ;  /* 0x00000081c54a723e */ /* 0x000fe200000000ff */
[----:B-1----:R-:W1:Y:S01]  /*ec20*/  LDSM.16.MT88.4 R8, [R233+0xd800] ;  /* 0x00d80000e908783b */ /* 0x002e620000004200 */
[----:B-----5:R-:W-:-:S07]  /*ec30*/  F2FP.F16.F32.PACK_AB R75, R131, R105 ;  /* 0x00000069834b723e */ /* 0x020fce00000000ff */
[C---:B------:R-:W-:Y:S06]  /*ec40*/  HMMA.16816.F32 R12, R72.reuse, R44, R12 ;  /* 0x0000002c480c723c */ /* 0x040fec000000180c */
[C---:B------:R-:W-:Y:S01]  /*ec50*/  HMMA.16816.F32 R28, R72.reuse, R46, R28 ;  /* 0x0000002e481c723c */ /* 0x040fe2000000181c */
[----:B------:R-:W3:Y:S01]  /*ec60*/  LDSM.16.MT88.4 R44, [R237+0xe000] ;  /* 0x00e00000ed2c783b */ /* 0x000ee20000004200 */
[--C-:B------:R-:W-:Y:S01]  /*ec70*/  FFMA.FTZ R70, R107, UR18, -R170.reuse ;  /* 0x000000126b467c23 */ /* 0x100fe200080108aa */
[--C-:B------:R-:W-:Y:S01]  /*ec80*/  FFMA.FTZ R107, R109, UR18, -R170.reuse ;  /* 0x000000126d6b7c23 */ /* 0x100fe200080108aa */
[--C-:B------:R-:W-:Y:S01]  /*ec90*/  FFMA.FTZ R191, R191, UR18, -R181.reuse ;  /* 0x00000012bfbf7c23 */ /* 0x100fe200080108b5 */
[--C-:B------:R-:W-:Y:S01]  /*eca0*/  FFMA.FTZ R125, R125, UR18, -R181.reuse ;  /* 0x000000127d7d7c23 */ /* 0x100fe200080108b5 */
[----:B--2---:R-:W-:Y:S01]  /*ecb0*/  HMMA.16816.F32 R32, R72, R52, R32 ;  /* 0x000000344820723c */ /* 0x004fe20000001820 */
[--C-:B------:R-:W-:Y:S01]  /*ecc0*/  FFMA.FTZ R189, R189, UR18, -R181.reuse ;  /* 0x00000012bdbd7c23 */ /* 0x100fe200080108b5 */
[----:B------:R-:W-:Y:S01]  /*ecd0*/  FFMA.FTZ R121, R121, UR18, -R181 ;  /* 0x0000001279797c23 */ /* 0x000fe200080108b5 */
[--C-:B------:R-:W-:Y:S01]  /*ece0*/  FFMA.FTZ R71, R127, UR18, -R170.reuse ;  /* 0x000000127f477c23 */ /* 0x100fe200080108aa */
[----:B------:R-:W-:-:S02]  /*ecf0*/  FFMA.FTZ R109, R48, UR18, -R170 ;  /* 0x00000012306d7c23 */ /* 0x000fc400080108aa */
[----:B------:R-:W-:Y:S01]  /*ed00*/  HMMA.16816.F32 R4, R72, R54, R4 ;  /* 0x000000364804723c */ /* 0x000fe20000001804 */
[----:B------:R-:W2:Y:S01]  /*ed10*/  LDSM.16.MT88.4 R52, [R235+0xe000] ;  /* 0x00e00000eb34783b */ /* 0x000ea20000004200 */
[----:B------:R-:W-:Y:S01]  /*ed20*/  MUFU.EX2 R191, R191 ;  /* 0x000000bf00bf7308 */ /* 0x000fe20000000800 */
[----:B------:R-:W-:-:S07]  /*ed30*/  FFMA.FTZ R50, R50, UR18, -R181 ;  /* 0x0000001232327c23 */ /* 0x000fce00080108b5 */
[----:B------:R-:W4:Y:S08]  /*ed40*/  MUFU.EX2 R125, R125 ;  /* 0x0000007d007d7308 */ /* 0x000f300000000800 */
[----:B------:R-:W-:Y:S01]  /*ed50*/  MUFU.EX2 R189, R189 ;  /* 0x000000bd00bd7308 */ /* 0x000fe20000000800 */
[C---:B-1----:R-:W-:Y:S07]  /*ed60*/  HMMA.16816.F32 R64, R72.reuse, R8, R64 ;  /* 0x000000084840723c */ /* 0x042fee0000001840 */
[----:B------:R-:W-:Y:S01]  /*ed70*/  MUFU.EX2 R121, R121 ;  /* 0x0000007900797308 */ /* 0x000fe20000000800 */
[C---:B------:R-:W-:Y:S01]  /*ed80*/  HMMA.16816.F32 R132, R72.reuse, R10, R132 ;  /* 0x0000000a4884723c */ /* 0x040fe20000001884 */
[----:B------:R-:W-:Y:S06]  /*ed90*/  LDSM.16.MT88.4 R8, [R233+0xe000] ;  /* 0x00e00000e908783b */ /* 0x000fec0000004200 */
[----:B------:R-:W-:Y:S08]  /*eda0*/  MUFU.EX2 R70, R70 ;  /* 0x0000004600467308 */ /* 0x000ff00000000800 */
[----:B------:R-:W1:Y:S08]  /*edb0*/  MUFU.EX2 R71, R71 ;  /* 0x0000004700477308 */ /* 0x000e700000000800 */
[----:B------:R-:W-:Y:S08]  /*edc0*/  MUFU.EX2 R107, R107 ;  /* 0x0000006b006b7308 */ /* 0x000ff00000000800 */
[----:B------:R-:W5:Y:S08]  /*edd0*/  MUFU.EX2 R109, R109 ;  /* 0x0000006d006d7308 */ /* 0x000f700000000800 */
[----:B------:R4:W-:Y:S01]  /*ede0*/  MUFU.EX2 R112, R50 ;  /* 0x0000003200707308 */ /* 0x0009e20000000800 */
[C---:B------:R-:W-:Y:S06]  /*edf0*/  HMMA.16816.F32 R56, R72.reuse, R60, R56 ;  /* 0x0000003c4838723c */ /* 0x040fec0000001838 */
[----:B------:R-:W-:Y:S01]  /*ee00*/  HMMA.16816.F32 R20, R72, R62, R20 ;  /* 0x0000003e4814723c */ /* 0x000fe20000001814 */
[----:B----4-:R-:W4:Y:S01]  /*ee10*/  LDSM.16.MT88.4 R48, [R234+0xe000] ;  /* 0x00e00000ea30783b */ /* 0x010f220000004200 */
[----:B------:R-:W-:-:S02]  /*ee20*/  F2FP.F16.F32.PACK_AB R60, R125, R191 ;  /* 0x000000bf7d3c723e */ /* 0x000fc400000000ff */
[----:B-1----:R-:W-:-:S03]  /*ee30*/  F2FP.F16.F32.PACK_AB R61, R71, R70 ;  /* 0x00000046473d723e */ /* 0x002fc600000000ff */
[----:B------:R-:W-:Y:S02]  /*ee40*/  F2FP.F16.F32.PACK_AB R62, R121, R189 ;  /* 0x000000bd793e723e */ /* 0x000fe400000000ff */
[----:B-----5:R-:W-:Y:S01]  /*ee50*/  F2FP.F16.F32.PACK_AB R63, R109, R107 ;  /* 0x0000006b6d3f723e */ /* 0x020fe200000000ff */
[----:B------:R-:W-:-:S06]  /*ee60*/  FFMA.FTZ R42, R42, UR18, -R181 ;  /* 0x000000122a2a7c23 */ /* 0x000fcc00080108b5 */
[C---:B---3--:R-:W-:Y:S06]  /*ee70*/  HMMA.16816.F32 R12, R60.reuse, R44, R12 ;  /* 0x0000002c3c0c723c */ /* 0x048fec000000180c */
[C---:B------:R-:W-:Y:S01]  /*ee80*/  HMMA.16816.F32 R28, R60.reuse, R46, R28 ;  /* 0x0000002e3c1c723c */ /* 0x040fe2000000181c */
[----:B------:R-:W1:Y:S01]  /*ee90*/  LDSM.16.MT88.4 R44, [R235+0xe800] ;  /* 0x00e80000eb2c783b */ /* 0x000e620000004200 */
[----:B------:R3:W-:Y:S01]  /*eea0*/  MUFU.EX2 R72, R42 ;  /* 0x0000002a00487308 */ /* 0x0007e20000000800 */
[--C-:B------:R-:W-:Y:S01]  /*eeb0*/  FFMA.FTZ R75, R40, UR18, -R170.reuse ;  /* 0x00000012284b7c23 */ /* 0x100fe200080108aa */
[--C-:B------:R-:W-:Y:S01]  /*eec0*/  FFMA.FTZ R111, R111, UR18, -R181.reuse ;  /* 0x000000126f6f7c23 */ /* 0x100fe200080108b5 */
[----:B------:R-:W-:Y:S01]  /*eed0*/  FFMA.FTZ R69, R36, UR18, -R181 ;  /* 0x0000001224457c23 */ /* 0x000fe200080108b5 */
[----:B--2---:R-:W-:Y:S01]  /*eee0*/  HMMA.16816.F32 R32, R60, R52, R32 ;  /* 0x000000343c20723c */ /* 0x004fe20000001820 */
[----:B------:R-:W-:-:S06]  /*eef0*/  FFMA.FTZ R74, R113, UR18, -R170 ;  /* 0x00000012714a7c23 */ /* 0x000fcc00080108aa */
[--C-:B------:R-:W-:Y:S01]  /*ef00*/  FFMA.FTZ R52, R114, UR18, -R170.reuse ;  /* 0x0000001272347c23 */ /* 0x100fe200080108aa */
[----:B------:R-:W-:Y:S01]  /*ef10*/  FFMA.FTZ R53, R38, UR18, -R170 ;  /* 0x0000001226357c23 */ /* 0x000fe200080108aa */
[----:B---3--:R-:W2:Y:S01]  /*ef20*/  LDSM.16.MT88.4 R40, [R237+0xe800] ;  /* 0x00e80000ed28783b */ /* 0x008ea20000004200 */
[----:B------:R-:W3:Y:S01]  /*ef30*/  MUFU.EX2 R111, R111 ;  /* 0x0000006f006f7308 */ /* 0x000ee20000000800 */
[----:B------:R-:W-:Y:S02]  /*ef40*/  HMMA.16816.F32 R4, R60, R54, R4 ;  /* 0x000000363c04723c */ /* 0x000fe40000001804 */
[----:B------:R-:W5:Y:S01]  /*ef50*/  LDSM.16.MT88.4 R36, [R234+0xe800] ;  /* 0x00e80000ea24783b */ /* 0x000f620000004200 */
[----:B------:R-:W-:-:S04]  /*ef60*/  FFMA.FTZ R18, R18, UR18, -R181 ;  /* 0x0000001212127c23 */ /* 0x000fc800080108b5 */
[----:B------:R-:W-:Y:S01]  /*ef70*/  MUFU.EX2 R69, R69 ;  /* 0x0000004500457308 */ /* 0x000fe20000000800 */
[----:B----4-:R-:W-:Y:S01]  /*ef80*/  HMMA.16816.F32 R56, R60, R48, R56 ;  /* 0x000000303c38723c */ /* 0x010fe20000001838 */
[----:B------:R-:W-:-:S06]  /*ef90*/  FFMA.FTZ R55, R100, UR18, -R181 ;  /* 0x0000001264377c23 */ /* 0x000fcc00080108b5 */
[----:B------:R-:W-:Y:S01]  /*efa0*/  MUFU.EX2 R74, R74 ;  /* 0x0000004a004a7308 */ /* 0x000fe20000000800 */
[C---:B------:R-:W-:Y:S07]  /*efb0*/  HMMA.16816.F32 R20, R60.reuse, R50, R20 ;  /* 0x000000323c14723c */ /* 0x040fee0000001814 */
[----:B------:R-:W4:Y:S01]  /*efc0*/  MUFU.EX2 R75, R75 ;  /* 0x0000004b004b7308 */ /* 0x000f220000000800 */
[C---:B------:R-:W-:Y:S07]  /*efd0*/  HMMA.16816.F32 R64, R60.reuse, R8, R64 ;  /* 0x000000083c40723c */ /* 0x040fee0000001840 */
[----:B------:R-:W-:Y:S01]  /*efe0*/  MUFU.EX2 R52, R52 ;  /* 0x0000003400347308 */ /* 0x000fe20000000800 */
[----:B------:R-:W-:Y:S07]  /*eff0*/  HMMA.16816.F32 R132, R60, R10, R132 ;  /* 0x0000000a3c84723c */ /* 0x000fee0000001884 */
[----:B------:R-:W1:Y:S01]  /*f000*/  MUFU.EX2 R53, R53 ;  /* 0x0000003500357308 */ /* 0x000e620000000800 */
[--C-:B------:R-:W-:Y:S01]  /*f010*/  FFMA.FTZ R100, R16, UR18, -R170.reuse ;  /* 0x0000001210647c23 */ /* 0x100fe200080108aa */
[----:B------:R-:W-:Y:S06]  /*f020*/  LDSM.16.MT88.4 R8, [R233+0xe800] ;  /* 0x00e80000e908783b */ /* 0x000fec0000004200 */
[----:B------:R2:W-:Y:S01]  /*f030*/  MUFU.EX2 R60, R18 ;  /* 0x00000012003c7308 */ /* 0x0005e20000000800 */
[----:B---3--:R-:W-:Y:S01]  /*f040*/  F2FP.F16.F32.PACK_AB R48, R112, R111 ;  /* 0x0000006f7030723e */ /* 0x008fe200000000ff */
[--C-:B------:R-:W-:Y:S01]  /*f050*/  FFMA.FTZ R61, R96, UR18, -R181.reuse ;  /* 0x00000012603d7c23 */ /* 0x100fe200080108b5 */
[----:B----4-:R-:W-:Y:S01]  /*f060*/  F2FP.F16.F32.PACK_AB R49, R75, R74 ;  /* 0x0000004a4b31723e */ /* 0x010fe200000000ff */
[--C-:B------:R-:W-:Y:S01]  /*f070*/  FFMA.FTZ R108, R108, UR18, -R181.reuse ;  /* 0x000000126c6c7c23 */ /* 0x100fe200080108b5 */
[----:B------:R-:W-:Y:S01]  /*f080*/  F2FP.F16.F32.PACK_AB R50, R69, R68 ;  /* 0x000000444532723e */ /* 0x000fe200000000ff */
[--C-:B------:R-:W-:Y:S01]  /*f090*/  FFMA.FTZ R73, R104, UR18, -R181.reuse ;  /* 0x0000001268497c23 */ /* 0x100fe200080108b5 */
[----:B------:R-:W-:Y:S01]  /*f0a0*/  FFMA.FTZ R54, R26, UR18, -R181 ;  /* 0x000000121a367c23 */ /* 0x000fe200080108b5 */
[----:B--2---:R-:W2:Y:S01]  /*f0b0*/  LDSM.16.MT88.4 R16, [R235+0xf000] ;  /* 0x00f00000eb10783b */ /* 0x004ea20000004200 */
[----:B-1----:R-:W-:Y:S01]  /*f0c0*/  F2FP.F16.F32.PACK_AB R51, R53, R52 ;  /* 0x000000343533723e */ /* 0x002fe200000000ff */
[--C-:B------:R-:W-:Y:S01]  /*f0d0*/  FFMA.FTZ R62, R110, UR18, -R170.reuse ;  /* 0x000000126e3e7c23 */ /* 0x100fe200080108aa */
[--C-:B------:R-:W-:Y:S01]  /*f0e0*/  FFMA.FTZ R63, R24, UR18, -R170.reuse ;  /* 0x00000012183f7c23 */ /* 0x100fe200080108aa */
[----:B------:R-:W-:Y:S01]  /*f0f0*/  FFMA.FTZ R96, R106, UR18, -R170 ;  /* 0x000000126a607c23 */ /* 0x000fe200080108aa */
[----:B------:R-:W1:Y:S01]  /*f100*/  MUFU.EX2 R108, R108 ;  /* 0x0000006c006c7308 */ /* 0x000e620000000800 */
[----:B------:R-:W-:Y:S01]  /*f110*/  FFMA.FTZ R180, R204, R186, R180 ;  /* 0x000000baccb47223 */ /* 0x000fe200000100b4 */
[----:B------:R-:W3:Y:S01]  /*f120*/  LDSM.16.MT88.4 R24, [R234+0xf000] ;  /* 0x00f00000ea18783b */ /* 0x000ee20000004200 */
[----:B------:R-:W-:Y:S01]  /*f130*/  HMMA.16816.F32 R32, R48, R44, R32 ;  /* 0x0000002c3020723c */ /* 0x000fe20000001820 */
[----:B------:R-:W-:-:S04]  /*f140*/  FFMA.FTZ R168, R203, R185, R168 ;  /* 0x000000b9cba87223 */ /* 0x000fc800000100a8 */
[----:B------:R-:W-:Y:S01]  /*f150*/  MUFU.EX2 R73, R73 ;  /* 0x0000004900497308 */ /* 0x000fe20000000800 */
[----:B------:R-:W-:Y:S01]  /*f160*/  HMMA.16816.F32 R4, R48, R46, R4 ;  /* 0x0000002e3004723c */ /* 0x000fe20000001804 */
[----:B------:R-:W-:Y:S01]  /*f170*/  FADD.FTZ R180, R179, R180 ;  /* 0x000000b4b3b47221 */ /* 0x000fe20000010000 */
[----:B------:R-:W-:Y:S01]  /*f180*/  FADD.FTZ R165, R165, R168 ;  /* 0x000000a8a5a57221 */ /* 0x000fe20000010000 */
[----:B------:R-:W-:Y:S01]  /*f190*/  FFMA.FTZ R97, R97, UR18, -R181 ;  /* 0x0000001261617c23 */ /* 0x000fe200080108b5 */
[----:B------:R-:W-:-:S03]  /*f1a0*/  FFMA.FTZ R102, R102, UR18, -R170 ;  /* 0x0000001266667c23 */ /* 0x000fc600080108aa */
[----:B------:R-:W-:Y:S01]  /*f1b0*/  MUFU.EX2 R54, R54 ;  /* 0x0000003600367308 */ /* 0x000fe20000000800 */
[C---:B------:R-:W-:Y:S07]  /*f1c0*/  HMMA.16816.F32 R12, R48.reuse, R40, R12 ;  /* 0x00000028300c723c */ /* 0x040fee000000180c */
[----:B------:R-:W-:Y:S01]  /*f1d0*/  MUFU.EX2 R62, R62 ;  /* 0x0000003e003e7308 */ /* 0x000fe20000000800 */
[C---:B------:R-:W-:Y:S01]  /*f1e0*/  HMMA.16816.F32 R28, R48.reuse, R42, R28 ;  /* 0x0000002a301c723c */ /* 0x040fe2000000181c */
[----:B------:R-:W4:Y:S06]  /*f1f0*/  LDSM.16.MT88.4 R40, [R237+0xf000] ;  /* 0x00f00000ed28783b */ /* 0x000f2c0000004200 */
[----:B------:R-:W2:Y:S08]  /*f200*/  MUFU.EX2 R63, R63 ;  /* 0x0000003f003f7308 */ /* 0x000eb00000000800 */
[----:B------:R-:W-:Y:S08]  /*f210*/  MUFU.EX2 R96, R96 ;  /* 0x0000006000607308 */ /* 0x000ff00000000800 */
[----:B------:R-:W3:Y:S01]  /*f220*/  MUFU.EX2 R100, R100 ;  /* 0x0000006400647308 */ /* 0x000ee20000000800 */
[----:B------:R-:W-:Y:S01]  /*f230*/  FADD.FTZ R180, R178, R180 ;  /* 0x000000b4b2b47221 */ /* 0x000fe20000010000 */
[----:B------:R-:W-:Y:S01]  /*f240*/  FADD.FTZ R164, R164, R165 ;  /* 0x000000a5a4a47221 */ /* 0x000fe20000010000 */
[C---:B-----5:R-:W-:Y:S01]  /*f250*/  HMMA.16816.F32 R56, R48.reuse, R36, R56 ;  /* 0x000000243038723c */ /* 0x060fe20000001838 */
[----:B------:R-:W-:Y:S01]  /*f260*/  FFMA.FTZ R103, R103, UR18, -R170 ;  /* 0x0000001267677c23 */ /* 0x000fe200080108aa */
[----:B------:R-:W-:Y:S01]  /*f270*/  FADD.FTZ R177, R177, R180 ;  /* 0x000000b4b1b17221 */ /* 0x000fe20000010000 */
[----:B------:R-:W-:Y:S01]  /*f280*/  FADD.FTZ R164, R2, R164 ;  /* 0x000000a402a47221 */ /* 0x000fe20000010000 */
[----:B------:R-:W-:Y:S01]  /*f290*/  FFMA.FTZ R98, R98, UR18, -R170 ;  /* 0x0000001262627c23 */ /* 0x000fe200080108aa */
[----:B------:R-:W-:Y:S01]  /*f2a0*/  LDSM.16.MT88.4 R44, [R235+0xf800] ;  /* 0x00f80000eb2c783b */ /* 0x000fe20000004200 */
[----:B------:R-:W-:Y:S01]  /*f2b0*/  HMMA.16816.F32 R20, R48, R38, R20 ;  /* 0x000000263014723c */ /* 0x000fe20000001814 */
[----:B------:R-:W-:Y:S01]  /*f2c0*/  FADD.FTZ R177, R176, R177 ;  /* 0x000000b1b0b17221 */ /* 0x000fe20000010000 */
[----:B-1----:R-:W-:Y:S01]  /*f2d0*/  F2FP.F16.F32.PACK_AB R36, R72, R108 ;  /* 0x0000006c4824723e */ /* 0x002fe200000000ff */
[----:B------:R-:W-:Y:S01]  /*f2e0*/  FADD.FTZ R154, R154, R164 ;  /* 0x000000a49a9a7221 */ /* 0x000fe20000010000 */
[----:B--2---:R-:W-:-:S03]  /*f2f0*/  F2FP.F16.F32.PACK_AB R37, R63, R62 ;  /* 0x0000003e3f25723e */ /* 0x004fc600000000ff */
[----:B------:R-:W-:Y:S02]  /*f300*/  F2FP.F16.F32.PACK_AB R38, R54, R73 ;  /* 0x000000493626723e */ /* 0x000fe400000000ff */
[----:B---3--:R-:W-:Y:S01]  /*f310*/  F2FP.F16.F32.PACK_AB R39, R100, R96 ;  /* 0x000000606427723e */ /* 0x008fe200000000ff */
[----:B------:R-:W-:Y:S01]  /*f320*/  FADD.FTZ R177, R175, R177 ;  /* 0x000000b1afb17221 */ /* 0x000fe20000010000 */
[----:B------:R-:W-:-:S03]  /*f330*/  FADD.FTZ R154, R148, R154 ;  /* 0x0000009a949a7221 */ /* 0x000fc60000010000 */
[----:B------:R-:W-:Y:S01]  /*f340*/  FADD.FTZ R177, R174, R177 ;  /* 0x000000b1aeb17221 */ /* 0x000fe20000010000 */
[----:B------:R-:W-:Y:S01]  /*f350*/  FADD.FTZ R154, R144, R154 ;  /* 0x0000009a909a7221 */ /* 0x000fe20000010000 */
[----:B------:R-:W-:Y:S02]  /*f360*/  HMMA.16816.F32 R32, R36, R16, R32 ;  /* 0x000000102420723c */ /* 0x000fe40000001820 */
[----:B------:R-:W-:-:S04]  /*f370*/  FADD.FTZ R173, R173, R177 ;  /* 0x000000b1adad7221 */ /* 0x000fc80000010000 */
[----:B------:R-:W-:Y:S01]  /*f380*/  HMMA.16816.F32 R4, R36, R18, R4 ;  /* 0x000000122404723c */ /* 0x000fe20000001804 */
[----:B------:R-:W-:Y:S01]  /*f390*/  LDSM.16.MT88.4 R16, [R234+0xf800] ;  /* 0x00f80000ea10783b */ /* 0x000fe20000004200 */
[----:B------:R-:W-:Y:S01]  /*f3a0*/  FADD.FTZ R154, R140, R154 ;  /* 0x0000009a8c9a7221 */ /* 0x000fe20000010000 */
[----:B------:R-:W-:-:S03]  /*f3b0*/  FADD.FTZ R173, R172, R173 ;  /* 0x000000adacad7221 */ /* 0x000fc60000010000 */
[----:B------:R-:W-:Y:S01]  /*f3c0*/  HMMA.16816.F32 R64, R48, R8, R64 ;  /* 0x000000083040723c */ /* 0x000fe20000001840 */
[----:B------:R-:W-:Y:S01]  /*f3d0*/  FADD.FTZ R141, R141, R154 ;  /* 0x0000009a8d8d7221 */ /* 0x000fe20000010000 */
[----:B------:R-:W-:-:S04]  /*f3e0*/  FFMA.FTZ R99, R99, UR18, -R170 ;  /* 0x0000001263637c23 */ /* 0x000fc800080108aa */
[----:B------:R-:W-:Y:S01]  /*f3f0*/  HMMA.16816.F32 R132, R48, R10, R132 ;  /* 0x0000000a3084723c */ /* 0x000fe20000001884 */
[----:B------:R-:W1:Y:S01]  /*f400*/  LDSM.16.MT88.4 R8, [R233+0xf000] ;  /* 0x00f00000e908783b */ /* 0x000e620000004200 */
[----:B------:R-:W-:Y:S01]  /*f410*/  FADD.FTZ R173, R184, R173 ;  /* 0x000000adb8ad7221 */ /* 0x000fe20000010000 */
[----:B------:R-:W-:Y:S01]  /*f420*/  FADD.FTZ R141, R142, R141 ;  /* 0x0000008d8e8d7221 */ /* 0x000fe20000010000 */
[----:B------:R-:W2:Y:S02]  /*f430*/  MUFU.EX2 R55, R55 ;  /* 0x0000003700377308 */ /* 0x000ea40000000800 */
[----:B------:R-:W-:Y:S01]  /*f440*/  FADD.FTZ R173, R0, R173 ;  /* 0x000000ad00ad7221 */ /* 0x000fe20000010000 */
[----:B------:R-:W-:Y:S01]  /*f450*/  HMMA.16816.F32 R56, R36, R24, R56 ;  /* 0x000000182438723c */ /* 0x000fe20000001838 */
[----:B------:R-:W-:-:S04]  /*f460*/  FADD.FTZ R141, R143, R141 ;  /* 0x0000008d8f8d7221 */ /* 0x000fc80000010000 */
[----:B------:R-:W-:Y:S01]  /*f470*/  MUFU.EX2 R61, R61 ;  /* 0x0000003d003d7308 */ /* 0x000fe20000000800 */
[C---:B------:R-:W-:Y:S01]  /*f480*/  HMMA.16816.F32 R20, R36.reuse, R26, R20 ;  /* 0x0000001a2414723c */ /* 0x040fe20000001814 */
[----:B------:R-:W-:Y:S01]  /*f490*/  FADD.FTZ R160, R160, R173 ;  /* 0x000000ada0a07221 */ /* 0x000fe20000010000 */
[----:B------:R-:W-:Y:S01]  /*f4a0*/  FADD.FTZ R145, R145, R141 ;  /* 0x0000008d91917221 */ /* 0x000fe20000010000 */
[----:B------:R-:W-:Y:S04]  /*f4b0*/  LDSM.16.MT88.4 R24, [R233+0xf800] ;  /* 0x00f80000e918783b */ /* 0x000fe80000004200 */
[----:B------:R-:W-:Y:S01]  /*f4c0*/  MUFU.EX2 R97, R97 ;  /* 0x0000006100617308 */ /* 0x000fe20000000800 */
[C---:B----4-:R-:W-:Y:S07]  /*f4d0*/  HMMA.16816.F32 R12, R36.reuse, R40, R12 ;  /* 0x00000028240c723c */ /* 0x050fee000000180c */
[----:B------:R-:W-:Y:S01]  /*f4e0*/  MUFU.EX2 R102, R102 ;  /* 0x0000006600667308 */ /* 0x000fe20000000800 */
[C---:B------:R-:W-:Y:S07]  /*f4f0*/  HMMA.16816.F32 R28, R36.reuse, R42, R28 ;  /* 0x0000002a241c723c */ /* 0x040fee000000181c */
[----:B------:R-:W3:Y:S01]  /*f500*/  MUFU.EX2 R103, R103 ;  /* 0x0000006700677308 */ /* 0x000ee20000000800 */
[----:B------:R-:W-:Y:S01]  /*f510*/  FADD.FTZ R160, R161, R160 ;  /* 0x000000a0a1a07221 */ /* 0x000fe20000010000 */
[----:B------:R-:W4:Y:S06]  /*f520*/  LDSM.16.MT88.4 R40, [R237+0xf800] ;  /* 0x00f80000ed28783b */ /* 0x000f2c0000004200 */
[----:B------:R-:W-:Y:S08]  /*f530*/  MUFU.EX2 R98, R98 ;  /* 0x0000006200627308 */ /* 0x000ff00000000800 */
[----:B------:R-:W5:Y:S01]  /*f540*/  MUFU.EX2 R99, R99 ;  /* 0x0000006300637308 */ /* 0x000f620000000800 */
[----:B------:R-:W-:Y:S01]  /*f550*/  FADD.FTZ R145, R150, R145 ;  /* 0x0000009196917221 */ /* 0x000fe20000010000 */
[----:B------:R-:W-:Y:S01]  /*f560*/  FADD.FTZ R160, R152, R160 ;  /* 0x000000a098a07221 */ /* 0x000fe20000010000 */
[----:B--2---:R-:W-:Y:S01]  /*f570*/  F2FP.F16.F32.PACK_AB R48, R60, R55 ;  /* 0x000000373c30723e */ /* 0x004fe200000000ff */
[C---:B-1----:R-:W-:Y:S01]  /*f580*/  HMMA.16816.F32 R64, R36.reuse, R8, R64 ;  /* 0x000000082440723c */ /* 0x042fe20000001840 */
[----:B------:R-:W-:Y:S01]  /*f590*/  FADD.FTZ R3, R3, R145 ;  /* 0x0000009103037221 */ /* 0x000fe20000010000 */
[----:B------:R-:W-:Y:S01]  /*f5a0*/  FADD.FTZ R160, R153, R160 ;  /* 0x000000a099a07221 */ /* 0x000fe20000010000 */
[----:B---3--:R-:W-:Y:S01]  /*f5b0*/  F2FP.F16.F32.PACK_AB R49, R103, R102 ;  /* 0x000000666731723e */ /* 0x008fe200000000ff */
[----:B------:R-:W-:Y:S01]  /*f5c0*/  FFMA.FTZ R92, R92, UR18, -R181 ;  /* 0x000000125c5c7c23 */ /* 0x000fe200080108b5 */
[----:B------:R-:W-:Y:S01]  /*f5d0*/  FADD.FTZ R151, R151, R3 ;  /* 0x0000000397977221 */ /* 0x000fe20000010000 */
[----:B------:R-:W-:Y:S01]  /*f5e0*/  F2FP.F16.F32.PACK_AB R50, R97, R61 ;  /* 0x0000003d6132723e */ /* 0x000fe200000000ff */
[----:B------:R-:W-:Y:S01]  /*f5f0*/  FADD.FTZ R160, R136, R160 ;  /* 0x000000a088a07221 */ /* 0x000fe20000010000 */
[----:B------:R-:W-:Y:S01]  /*f600*/  HMMA.16816.F32 R132, R36, R10, R132 ;  /* 0x0000000a2484723c */ /* 0x000fe20000001884 */
[----:B------:R-:W-:Y:S01]  /*f610*/  FADD.FTZ R155, R155, R151 ;  /* 0x000000979b9b7221 */ /* 0x000fe20000010000 */
[----:B------:R-:W-:Y:S01]  /*f620*/  LDSM.16.MT88.4 R8, [R237+0x10000] ;  /* 0x01000000ed08783b */ /* 0x000fe20000004200 */
[----:B-----5:R-:W-:Y:S01]  /*f630*/  F2FP.F16.F32.PACK_AB R51, R99, R98 ;  /* 0x000000626333723e */ /* 0x020fe200000000ff */
[----:B------:R-:W-:Y:S01]  /*f640*/  FADD.FTZ R137, R137, R160 ;  /* 0x000000a089897221 */ /* 0x000fe20000010000 */
[----:B------:R-:W-:Y:S01]  /*f650*/  FADD.FTZ R155, R162, R155 ;  /* 0x0000009ba29b7221 */ /* 0x000fe20000010000 */
[--C-:B------:R-:W-:Y:S01]  /*f660*/  FFMA.FTZ R93, R93, UR18, -R181.reuse ;  /* 0x000000125d5d7c23 */ /* 0x100fe200080108b5 */
[--C-:B------:R-:W-:Y:S01]  /*f670*/  FFMA.FTZ R88, R88, UR18, -R181.reuse ;  /* 0x0000001258587c23 */ /* 0x100fe200080108b5 */
[----:B------:R-:W-:Y:S01]  /*f680*/  FFMA.FTZ R89, R89, UR18, -R181 ;  /* 0x0000001259597c23 */ /* 0x000fe200080108b5 */
[--C-:B------:R-:W-:Y:S01]  /*f690*/  FFMA.FTZ R94, R94, UR18, -R170.reuse ;  /* 0x000000125e5e7c23 */ /* 0x100fe200080108aa */
[C---:B------:R-:W-:Y:S01]  /*f6a0*/  HMMA.16816.F32 R56, R48.reuse, R16, R56 ;  /* 0x000000103038723c */ /* 0x040fe20000001838 */
[----:B------:R-:W-:Y:S01]  /*f6b0*/  FADD.FTZ R137, R138, R137 ;  /* 0x000000898a897221 */ /* 0x000fe20000010000 */
[----:B------:R-:W-:Y:S01]  /*f6c0*/  FADD.FTZ R163, R163, R155 ;  /* 0x0000009ba3a37221 */ /* 0x000fe20000010000 */
[--C-:B------:R-:W-:Y:S01]  /*f6d0*/  FFMA.FTZ R95, R95, UR18, -R170.reuse ;  /* 0x000000125f5f7c23 */ /* 0x100fe200080108aa */
[----:B------:R-:W-:Y:S01]  /*f6e0*/  MUFU.EX2 R92, R92 ;  /* 0x0000005c005c7308 */ /* 0x000fe20000000800 */
[----:B------:R-:W-:Y:S01]  /*f6f0*/  LDSM.16.MT88.4 R36, [R235+0x10000] ;  /* 0x01000000eb24783b */ /* 0x000fe20000004200 */
[C---:B------:R-:W-:Y:S03]  /*f700*/  HMMA.16816.F32 R20, R48.reuse, R18, R20 ;  /* 0x000000123014723c */ /* 0x040fe60000001814 */
[----:B------:R-:W1:Y:S01]  /*f710*/  LDSM.16.MT88.4 R16, [R234+0x10000] ;  /* 0x01000000ea10783b */ /* 0x000e620000004200 */
        /* <DEDUP_REMOVED lines=8> */
[--C-:B------:R-:W-:Y:S01]  /*f7a0*/  FFMA.FTZ R78, R78, UR18, -R170.reuse ;  /* 0x000000124e4e7c23 */ /* 0x100fe200080108aa */
[--C-:B------:R-:W-:Y:S01]  /*f7b0*/  FFMA.FTZ R44, R90, UR18, -R170.reuse ;  /* 0x000000125a2c7c23 */ /* 0x100fe200080108aa */
[----:B------:R-:W-:Y:S01]  /*f7c0*/  FFMA.FTZ R45, R91, UR18, -R170 ;  /* 0x000000125b2d7c23 */ /* 0x000fe200080108aa */
[----:B------:R-:W-:Y:S01]  /*f7d0*/  FADD.FTZ R149, R149, R139 ;  /* 0x0000008b95957221 */ /* 0x000fe20000010000 */
[----:B------:R-:W-:Y:S01]  /*f7e0*/  FADD.FTZ R192, R196, R192 ;  /* 0x000000c0c4c07221 */ /* 0x000fe20000010000 */
[----:B------:R-:W2:Y:S01]  /*f7f0*/  MUFU.EX2 R93, R93 ;  /* 0x0000005d005d7308 */ /* 0x000ea20000000800 */
[----:B------:R-:W-:Y:S01]  /*f800*/  FFMA.FTZ R79, R79, UR18, -R170 ;  /* 0x000000124f4f7c23 */ /* 0x000fe200080108aa */
[----:B------:R-:W-:Y:S01]  /*f810*/  FADD.FTZ R149, R147, R149 ;  /* 0x0000009593957221 */ /* 0x000fe20000010000 */
[----:B------:R-:W-:Y:S01]  /*f820*/  FADD.FTZ R199, R199, R192 ;  /* 0x000000c0c7c77221 */ /* 0x000fe20000010000 */
[----:B------:R-:W-:Y:S01]  /*f830*/  FFMA.FTZ R128, R128, UR18, -R181 ;  /* 0x0000001280807c23 */ /* 0x000fe200080108b5 */
[----:B------:R-:W-:Y:S03]  /*f840*/  LDSM.16.MT88.4 R140, [R234+0x11800] ;  /* 0x01180000ea8c783b */ /* 0x000fe60000004200 */
[----:B------:R-:W-:Y:S01]  /*f850*/  MUFU.EX2 R88, R88 ;  /* 0x0000005800587308 */ /* 0x000fe20000000800 */
[----:B------:R-:W-:-:S07]  /*f860*/  FADD.FTZ R156, R156, R149 ;  /* 0x000000959c9c7221 */ /* 0x000fce0000010000 */
[----:B------:R-:W-:Y:S01]  /*f870*/  MUFU.EX2 R89, R89 ;  /* 0x0000005900597308 */ /* 0x000fe20000000800 */
[C---:B----4-:R-:W-:Y:S07]  /*f880*/  HMMA.16816.F32 R12, R48.reuse, R40, R12 ;  /* 0x00000028300c723c */ /* 0x050fee000000180c */
[----:B------:R-:W-:Y:S01]  /*f890*/  MUFU.EX2 R94, R94 ;  /* 0x0000005e005e7308 */ /* 0x000fe20000000800 */
[----:B------:R-:W-:Y:S07]  /*f8a0*/  HMMA.16816.F32 R28, R48, R42, R28 ;  /* 0x0000002a301c723c */ /* 0x000fee000000181c */
[----:B------:R-:W3:Y:S01]  /*f8b0*/  MUFU.EX2 R95, R95 ;  /* 0x0000005f005f7308 */ /* 0x000ee20000000800 */
[----:B------:R-:W-:-:S07]  /*f8c0*/  FADD.FTZ R195, R195, R199 ;  /* 0x000000c7c3c37221 */ /* 0x000fce0000010000 */
[----:B------:R-:W-:Y:S08]  /*f8d0*/  MUFU.EX2 R44, R44 ;  /* 0x0000002c002c7308 */ /* 0x000ff00000000800 */
[----:B------:R-:W4:Y:S01]  /*f8e0*/  MUFU.EX2 R45, R45 ;  /* 0x0000002d002d7308 */ /* 0x000f220000000800 */
[----:B------:R-:W-:Y:S01]  /*f8f0*/  FADD.FTZ R156, R157, R156 ;  /* 0x0000009c9d9c7221 */ /* 0x000fe20000010000 */
[----:B------:R-:W-:Y:S01]  /*f900*/  FADD.FTZ R195, R200, R195 ;  /* 0x000000c3c8c37221 */ /* 0x000fe20000010000 */
[----:B------:R-:W-:Y:S01]  /*f910*/  HMMA.16816.F32 R64, R48, R24, R64 ;  /* 0x000000183040723c */ /* 0x000fe20000001840 */
[----:B------:R-:W-:Y:S01]  /*f920*/  LDSM.16.MT88.4 R148, [R235+0x11800] ;  /* 0x01180000eb94783b */ /* 0x000fe20000004200 */
[----:B------:R-:W-:Y:S01]  /*f930*/  FADD.FTZ R156, R158, R156 ;  /* 0x0000009c9e9c7221 */ /* 0x000fe20000010000 */
[----:B------:R-:W-:Y:S01]  /*f940*/  FADD.FTZ R188, R188, R195 ;  /* 0x000000c3bcbc7221 */ /* 0x000fe20000010000 */
[----:B--2---:R-:W-:-:S02]  /*f950*/  F2FP.F16.F32.PACK_AB R40, R93, R92 ;  /* 0x0000005c5d28723e */ /* 0x004fc400000000ff */
[C---:B------:R-:W-:Y:S01]  /*f960*/  HMMA.16816.F32 R132, R48.reuse, R26, R132 ;  /* 0x0000001a3084723c */ /* 0x040fe20000001884 */
[----:B---3--:R-:W-:Y:S01]  /*f970*/  F2FP.F16.F32.PACK_AB R41, R95, R94 ;  /* 0x0000005e5f29723e */ /* 0x008fe200000000ff */
[----:B------:R-:W2:Y:S01]  /*f980*/  LDSM.16.MT88.4 R24, [R233+0x10000] ;  /* 0x01000000e918783b */ /* 0x000ea20000004200 */
[----:B------:R-:W-:Y:S01]  /*f990*/  F2FP.F16.F32.PACK_AB R42, R89, R88 ;  /* 0x00000058592a723e */ /* 0x000fe200000000ff */
[----:B------:R-:W-:Y:S02]  /*f9a0*/  FADD.FTZ R159, R159, R156 ;  /* 0x0000009c9f9f7221 */ /* 0x000fe40000010000 */
[----:B------:R-:W-:Y:S01]  /*f9b0*/  HMMA.16816.F32 R4, R48, R46, R4 ;  /* 0x0000002e3004723c */ /* 0x000fe20000001804 */
[----:B----4-:R-:W-:Y:S01]  /*f9c0*/  F2FP.F16.F32.PACK_AB R43, R45, R44 ;  /* 0x0000002c2d2b723e */ /* 0x010fe200000000ff */
[----:B------:R-:W-:Y:S01]  /*f9d0*/  FADD.FTZ R188, R201, R188 ;  /* 0x000000bcc9bc7221 */ /* 0x000fe20000010000 */
[----:B------:R-:W-:-:S03]  /*f9e0*/  FADD.FTZ R159, R193, R159 ;  /* 0x0000009fc19f7221 */ /* 0x000fc60000010000 */
[----:B------:R-:W-:Y:S02]  /*f9f0*/  FADD.FTZ R187, R187, R188 ;  /* 0x000000bcbbbb7221 */ /* 0x000fe40000010000 */
[C---:B-1----:R-:W-:Y:S01]  /*fa00*/  HMMA.16816.F32 R56, R40.reuse, R16, R56 ;  /* 0x000000102838723c */ /* 0x042fe20000001838 */
[----:B------:R-:W-:Y:S01]  /*fa10*/  FADD.FTZ R198, R198, R159 ;  /* 0x0000009fc6c67221 */ /* 0x000fe20000010000 */
[----:B------:R-:W-:Y:S01]  /*fa20*/  FADD.FTZ R187, R202, R187 ;  /* 0x000000bbcabb7221 */ /* 0x000fe20000010000 */
[--C-:B------:R-:W-:Y:S01]  /*fa30*/  FFMA.FTZ R46, R84, UR18, -R181.reuse ;  /* 0x00000012542e7c23 */ /* 0x100fe200080108b5 */
[----:B------:R-:W-:Y:S02]  /*fa40*/  FFMA.FTZ R47, R85, UR18, -R181 ;  /* 0x00000012552f7c23 */ /* 0x000fe400080108b5 */
[C---:B------:R-:W-:Y:S01]  /*fa50*/  HMMA.16816.F32 R20, R40.reuse, R18, R20 ;  /* 0x000000122814723c */ /* 0x040fe20000001814 */
[----:B------:R-:W1:Y:S01]  /*fa60*/  LDSM.16.MT88.4 R16, [R235+0x10800] ;  /* 0x01080000eb10783b */ /* 0x000e620000004200 */
[----:B------:R-:W-:Y:S01]  /*fa70*/  FADD.FTZ R198, R194, R198 ;  /* 0x000000c6c2c67221 */ /* 0x000fe20000010000 */
[----:B------:R-:W-:Y:S01]  /*fa80*/  FADD.FTZ R101, R101, R187 ;  /* 0x000000bb65657221 */ /* 0x000fe20000010000 */
[----:B------:R-:W-:Y:S01]  /*fa90*/  FFMA.FTZ R48, R81, UR18, -R181 ;  /* 0x0000001251307c23 */ /* 0x000fe200080108b5 */
[----:B------:R-:W-:Y:S01]  /*faa0*/  FFMA.FTZ R49, R86, UR18, -R170 ;  /* 0x0000001256317c23 */ /* 0x000fe200080108aa */
[----:B------:R-:W-:Y:S01]  /*fab0*/  HMMA.16816.F32 R12, R40, R8, R12 ;  /* 0x00000008280c723c */ /* 0x000fe2000000180c */
[----:B------:R-:W-:Y:S01]  /*fac0*/  FADD.FTZ R198, R169, R198 ;  /* 0x000000c6a9c67221 */ /* 0x000fe20000010000 */
[----:B------:R-:W-:-:S04]  /*fad0*/  FFMA.FTZ R50, R87, UR18, -R170 ;  /* 0x0000001257327c23 */ /* 0x000fc800080108aa */
[C---:B------:R-:W-:Y:S01]  /*fae0*/  HMMA.16816.F32 R28, R40.reuse, R10, R28 ;  /* 0x0000000a281c723c */ /* 0x040fe2000000181c */
[----:B------:R-:W3:Y:S01]  /*faf0*/  LDSM.16.MT88.4 R8, [R237+0x10800] ;  /* 0x01080000ed08783b */ /* 0x000ee20000004200 */
[----:B------:R-:W-:Y:S01]  /*fb00*/  FFMA.FTZ R51, R83, UR18, -R170 ;  /* 0x0000001253337c23 */ /* 0x000fe200080108aa */
[----:B------:R-:W-:Y:S01]  /*fb10*/  FADD.FTZ R101, R171, R101 ;  /* 0x00000065ab657221 */ /* 0x000fe20000010000 */
[----:B------:R-:W-:Y:S01]  /*fb20*/  FADD.FTZ R198, R129, R198 ;  /* 0x000000c681c67221 */ /* 0x000fe20000010000 */
[----:B------:R-:W-:Y:S01]  /*fb30*/  MUFU.EX2 R46, R46 ;  /* 0x0000002e002e7308 */ /* 0x000fe20000000800 */
[C---:B------:R-:W-:Y:S01]  /*fb40*/  HMMA.16816.F32 R32, R40.reuse, R36, R32 ;  /* 0x000000242820723c */ /* 0x040fe20000001820 */
[----:B------:R-:W-:Y:S01]  /*fb50*/  FADD.FTZ R105, R105, R101 ;  /* 0x0000006569697221 */ /* 0x000fe20000010000 */
[----:B------:R-:W-:Y:S01]  /*fb60*/  FADD.FTZ R197, R197, R198 ;  /* 0x000000c6c5c57221 */ /* 0x000fe20000010000 */
[----:B------:R-:W-:Y:S03]  /*fb70*/  LDSM.16.MT88.4 R156, [R237+0x11800] ;  /* 0x01180000ed9c783b */ /* 0x000fe60000004200 */
[----:B------:R-:W-:Y:S01]  /*fb80*/  HMMA.16816.F32 R4, R40, R38, R4 ;  /* 0x000000262804723c */ /* 0x000fe20000001804 */
[----:B------:R-:W4:Y:S01]  /*fb90*/  MUFU.EX2 R47, R47 ;  /* 0x0000002f002f7308 */ /* 0x000f220000000800 */
[----:B------:R-:W-:Y:S01]  /*fba0*/  FADD.FTZ R131, R131, R105 ;  /* 0x0000006983837221 */ /* 0x000fe20000010000 */
[----:B------:R-:W-:-:S06]  /*fbb0*/  FADD.FTZ R197, R191, R197 ;  /* 0x000000c5bfc57221 */ /* 0x000fcc0000010000 */
        /* <DEDUP_REMOVED lines=8> */
[----:B------:R-:W-:-:S03]  /*fc40*/  FADD.FTZ R71, R71, R131 ;  /* 0x0000008347477221 */ /* 0x000fc60000010000 */
[----:B------:R-:W-:Y:S01]  /*fc50*/  FADD.FTZ R189, R189, R197 ;  /* 0x000000c5bdbd7221 */ /* 0x000fe20000010000 */
[----:B------:R-:W-:Y:S01]  /*fc60*/  FADD.FTZ R71, R107, R71 ;  /* 0x000000476b477221 */ /* 0x000fe20000010000 */
[C---:B--2---:R-:W-:Y:S01]  /*fc70*/  HMMA.16816.F32 R64, R40.reuse, R24, R64 ;  /* 0x000000182840723c */ /* 0x044fe20000001840 */
[----:B----4-:R-:W-:Y:S01]  /*fc80*/  F2FP.F16.F32.PACK_AB R36, R47, R46 ;  /* 0x0000002e2f24723e */ /* 0x010fe200000000ff */
[----:B------:R-:W-:Y:S01]  /*fc90*/  FADD.FTZ R189, R121, R189 ;  /* 0x000000bd79bd7221 */ /* 0x000fe20000010000 */
[----:B-----5:R-:W-:Y:S01]  /*fca0*/  F2FP.F16.F32.PACK_AB R37, R50, R49 ;  /* 0x000000313225723e */ /* 0x020fe200000000ff */
[----:B------:R-:W-:Y:S01]  /*fcb0*/  FADD.FTZ R109, R109, R71 ;  /* 0x000000476d6d7221 */ /* 0x000fe20000010000 */
[----:B------:R-:W-:Y:S01]  /*fcc0*/  F2FP.F16.F32.PACK_AB R38, R48, R2 ;  /* 0x000000023026723e */ /* 0x000fe200000000ff */
[----:B------:R-:W-:Y:S01]  /*fcd0*/  HMMA.16816.F32 R132, R40, R26, R132 ;  /* 0x0000001a2884723c */ /* 0x000fe20000001884 */
[----:B------:R-:W2:Y:S01]  /*fce0*/  LDSM.16.MT88.4 R24, [R234+0x10800] ;  /* 0x01080000ea18783b */ /* 0x000ea20000004200 */
[----:B-1----:R-:W-:-:S03]  /*fcf0*/  F2FP.F16.F32.PACK_AB R39, R51, R0 ;  /* 0x000000003327723e */ /* 0x002fc600000000ff */
[----:B------:R-:W1:Y:S01]  /*fd00*/  LDSM.16.MT88.4 R40, [R233+0x10800] ;  /* 0x01080000e928783b */ /* 0x000e620000004200 */
[----:B------:R-:W-:Y:S01]  /*fd10*/  FADD.FTZ R111, R111, R189 ;  /* 0x000000bd6f6f7221 */ /* 0x000fe20000010000 */
[----:B------:R-:W-:-:S03]  /*fd20*/  FADD.FTZ R109, R74, R109 ;  /* 0x0000006d4a6d7221 */ /* 0x000fc60000010000 */
[----:B------:R-:W-:Y:S01]  /*fd30*/  FADD.FTZ R111, R112, R111 ;  /* 0x0000006f706f7221 */ /* 0x000fe20000010000 */
[----:B------:R-:W-:Y:S01]  /*fd40*/  HMMA.16816.F32 R32, R36, R16, R32 ;  /* 0x000000102420723c */ /* 0x000fe20000001820 */
[----:B------:R-:W-:-:S05]  /*fd50*/  FADD.FTZ R75, R75, R109 ;  /* 0x0000006d4b4b7221 */ /* 0x000fca0000010000 */
[C---:B------:R-:W-:Y:S01]  /*fd60*/  HMMA.16816.F32 R4, R36.reuse, R18, R4 ;  /* 0x000000122404723c */ /* 0x040fe20000001804 */
[----:B------:R-:W4:Y:S01]  /*fd70*/  LDSM.16.MT88.4 R16, [R235+0x11000] ;  /* 0x01100000eb10783b */ /* 0x000f220000004200 */
[----:B------:R-:W-:Y:S01]  /*fd80*/  FADD.FTZ R68, R68, R111 ;  /* 0x0000006f44447221 */ /* 0x000fe20000010000 */
[----:B------:R-:W-:Y:S01]  /*fd90*/  FADD.FTZ R75, R52, R75 ;  /* 0x0000004b344b7221 */ /* 0x000fe20000010000 */
[----:B------:R5:W-:Y:S02]  /*fda0*/  MUFU.EX2 R3, R76 ;  /* 0x0000004c00037308 */ /* 0x000be40000000800 */
[----:B---3--:R-:W-:Y:S01]  /*fdb0*/  HMMA.16816.F32 R12, R36, R8, R12 ;  /* 0x00000008240c723c */ /* 0x008fe2000000180c */
[----:B------:R-:W-:Y:S01]  /*fdc0*/  FADD.FTZ R68, R69, R68 ;  /* 0x0000004445447221 */ /* 0x000fe20000010000 */
[----:B------:R-:W-:-:S04]  /*fdd0*/  FADD.FTZ R53, R53, R75 ;  /* 0x0000004b35357221 */ /* 0x000fc80000010000 */
[----:B------:R-:W-:Y:S01]  /*fde0*/  HMMA.16816.F32 R28, R36, R10, R28 ;  /* 0x0000000a241c723c */ /* 0x000fe2000000181c */
[----:B------:R-:W3:Y:S01]  /*fdf0*/  LDSM.16.MT88.4 R8, [R237+0x11000] ;  /* 0x01100000ed08783b */ /* 0x000ee20000004200 */
[--C-:B------:R-:W-:Y:S01]  /*fe00*/  FFMA.FTZ R80, R115, UR18, -R181.reuse ;  /* 0x0000001273507c23 */ /* 0x100fe200080108b5 */
[--C-:B------:R-:W-:Y:S01]  /*fe10*/  FFMA.FTZ R81, R120, UR18, -R170.reuse ;  /* 0x0000001278517c23 */ /* 0x100fe200080108aa */
[----:B------:R-:W-:Y:S01]  /*fe20*/  FFMA.FTZ R82, R116, UR18, -R170 ;  /* 0x0000001274527c23 */ /* 0x000fe200080108aa */
[----:B------:R-:W-:Y:S01]  /*fe30*/  FADD.FTZ R108, R108, R68 ;  /* 0x000000446c6c7221 */ /* 0x000fe20000010000 */
[--C-:B-----5:R-:W-:Y:S01]  /*fe40*/  FFMA.FTZ R76, R77, UR18, -R181.reuse ;  /* 0x000000124d4c7c23 */ /* 0x120fe200080108b5 */
[----:B------:R-:W-:Y:S01]  /*fe50*/  FFMA.FTZ R77, R119, UR18, -R181 ;  /* 0x00000012774d7c23 */ /* 0x000fe200080108b5 */
[----:B------:R-:W-:Y:S01]  /*fe60*/  FADD.FTZ R53, R62, R53 ;  /* 0x000000353e357221 */ /* 0x000fe20000010000 */
[----:B------:R-:W-:Y:S01]  /*fe70*/  MUFU.EX2 R80, R80 ;  /* 0x0000005000507308 */ /* 0x000fe20000000800 */
[----:B------:R-:W-:-:S02]  /*fe80*/  FADD.FTZ R108, R72, R108 ;  /* 0x0000006c486c7221 */ /* 0x000fc40000010000 */
[----:B------:R-:W-:-:S05]  /*fe90*/  FADD.FTZ R53, R63, R53 ;  /* 0x000000353f357221 */ /* 0x000fca0000010000 */
[----:B------:R-:W5:Y:S01]  /*fea0*/  MUFU.EX2 R76, R76 ;  /* 0x0000004c004c7308 */ /* 0x000f620000000800 */
[----:B------:R-:W-:Y:S01]  /*feb0*/  FADD.FTZ R108, R73, R108 ;  /* 0x0000006c496c7221 */ /* 0x000fe20000010000 */
[----:B------:R-:W-:-:S06]  /*fec0*/  FADD.FTZ R96, R96, R53 ;  /* 0x0000003560607221 */ /* 0x000fcc0000010000 */
[----:B------:R-:W-:Y:S08]  /*fed0*/  MUFU.EX2 R77, R77 ;  /* 0x0000004d004d7308 */ /* 0x000ff00000000800 */
[----:B------:R-:W-:Y:S08]  /*fee0*/  MUFU.EX2 R78, R78 ;  /* 0x0000004e004e7308 */ /* 0x000ff00000000800 */
[----:B------:R-:W4:Y:S08]  /*fef0*/  MUFU.EX2 R79, R79 ;  /* 0x0000004f004f7308 */ /* 0x000f300000000800 */
[----:B------:R-:W-:Y:S08]  /*ff00*/  MUFU.EX2 R81, R81 ;  /* 0x0000005100517308 */ /* 0x000ff00000000800 */
[----:B------:R-:W3:Y:S01]  /*ff10*/  MUFU.EX2 R82, R82 ;  /* 0x0000005200527308 */ /* 0x000ee20000000800 */
[----:B------:R-:W-:Y:S01]  /*ff20*/  FADD.FTZ R54, R54, R108 ;  /* 0x0000006c36367221 */ /* 0x000fe20000010000 */
[----:B------:R-:W-:-:S03]  /*ff30*/  FADD.FTZ R96, R100, R96 ;  /* 0x0000006064607221 */ /* 0x000fc60000010000 */
[----:B------:R-:W-:Y:S01]  /*ff40*/  FADD.FTZ R54, R55, R54 ;  /* 0x0000003637367221 */ /* 0x000fe20000010000 */
[----:B------:R-:W-:Y:S01]  /*ff50*/  FADD.FTZ R96, R102, R96 ;  /* 0x0000006066607221 */ /* 0x000fe20000010000 */
[----:B--2---:R-:W-:Y:S02]  /*ff60*/  HMMA.16816.F32 R56, R36, R24, R56 ;  /* 0x000000182438723c */ /* 0x004fe40000001838 */
[----:B------:R-:W-:Y:S01]  /*ff70*/  FADD.FTZ R60, R60, R54 ;  /* 0x000000363c3c7221 */ /* 0x000fe20000010000 */
[----:B------:R-:W-:-:S03]  /*ff80*/  FADD.FTZ R103, R103, R96 ;  /* 0x0000006067677221 */ /* 0x000fc60000010000 */
[----:B------:R-:W-:Y:S01]  /*ff90*/  HMMA.16816.F32 R20, R36, R26, R20 ;  /* 0x0000001a2414723c */ /* 0x000fe20000001814 */
[----:B------:R-:W-:-:S05]  /*ffa0*/  FADD.FTZ R60, R61, R60 ;  /* 0x0000003c3d3c7221 */ /* 0x000fca0000010000 */
[----:B-1----:R-:W-:Y:S01]  /*ffb0*/  HMMA.16816.F32 R64, R36, R40, R64 ;  /* 0x000000282440723c */ /* 0x002fe20000001840 */
[----:B------:R-:W-:-:S05]  /*ffc0*/  FADD.FTZ R103, R98, R103 ;  /* 0x0000006762677221 */ /* 0x000fca0000010000 */
[----:B------:R-:W-:Y:S01]  /*ffd0*/  HMMA.16816.F32 R132, R36, R42, R132 ;  /* 0x0000002a2484723c */ /* 0x000fe20000001884 */
[----:B------:R-:W-:Y:S01]  /*ffe0*/  FADD.FTZ R97, R97, R60 ;  /* 0x0000003c61617221 */ /* 0x000fe20000010000 */
[--C-:B------:R-:W-:Y:S01]  /*fff0*/  FFMA.FTZ R83, R122, UR18, -R181.reuse ;  /* 0x000000127a537c23 */ /* 0x100fe200080108b5 */
[--C-:B------:R-:W-:Y:S01]  /*10000*/  FFMA.FTZ R84, R117, UR18, -R181.reuse ;  /* 0x0000001275547c23 */ /* 0x100fe200080108b5 */
[----:B------:R-:W-:Y:S01]  /*10010*/  FFMA.FTZ R85, R130, UR18, -R181 ;  /* 0x0000001282557c23 */ /* 0x000fe200080108b5 */
[----:B------:R-:W1:Y:S02]  /*10020*/  LDSM.16.MT88.4 R24, [R234+0x11000] ;  /* 0x01100000ea18783b */ /* 0x000e640000004200 */
[----:B-----5:R-:W-:Y:S02]  /*10030*/  F2FP.F16.F32.PACK_AB R36, R76, R3 ;  /* 0x000000034c24723e */ /* 0x020fe400000000ff */
[----:B----4-:R-:W-:Y:S02]  /*10040*/  F2FP.F16.F32.PACK_AB R37, R79, R78 ;  /* 0x0000004e4f25723e */ /* 0x010fe400000000ff */
[----:B------:R-:W-:-:S02]  /*10050*/  F2FP.F16.F32.PACK_AB R38, R80, R77 ;  /* 0x0000004d5026723e */ /* 0x000fc400000000ff */
[----:B---3--:R-:W-:Y:S01]  /*10060*/  F2FP.F16.F32.PACK_AB R39, R82, R81 ;  /* 0x000000515227723e */ /* 0x008fe200000000ff */
[----:B------:R-:W-:Y:S01]  /*10070*/  FADD.FTZ R99, R99, R103 ;  /* 0x0000006763637221 */ /* 0x000fe20000010000 */
[----:B------:R-:W-:Y:S01]  /*10080*/  FADD.FTZ R97, R92, R97 ;  /* 0x000000615c617221 */ /* 0x000fe20000010000 */
[----:B------:R-:W-:Y:S01]  /*10090*/  MUFU.EX2 R70, R128 ;  /* 0x0000008000467308 */ /* 0x000fe20000000800 */
[----:B------:R-:W2:Y:S03]  /*100a0*/  LDSM.16.MT88.4 R40, [R233+0x11000] ;  /* 0x01100000e928783b */ /* 0x000ea60000004200 */
[----:B------:R-:W-:Y:S01]  /*100b0*/  HMMA.16816.F32 R32, R36, R16, R32 ;  /* 0x000000102420723c */ /* 0x000fe20000001820 */
[----:B------:R-:W-:-:S05]  /*100c0*/  FADD.FTZ R99, R94, R99 ;  /* 0x000000635e637221 */ /* 0x000fca0000010000 */
[----:B------:R-:W-:Y:S01]  /*100d0*/  HMMA.16816.F32 R4, R36, R18, R4 ;  /* 0x000000122404723c */ /* 0x000fe20000001804 */
[--C-:B------:R-:W-:Y:S01]  /*100e0*/  FFMA.FTZ R16, R126, UR18, -R170.reuse ;  /* 0x000000127e107c23 */ /* 0x100fe200080108aa */
[----:B------:R-:W-:-:S05]  /*100f0*/  FFMA.FTZ R17, R118, UR18, -R170 ;  /* 0x0000001276117c23 */ /* 0x000fca00080108aa */
[--C-:B------:R-:W-:Y:S01]  /*10100*/  FFMA.FTZ R18, R124, UR18, -R170.reuse ;  /* 0x000000127c127c23 */ /* 0x100fe200080108aa */
[----:B------:R-:W-:Y:S01]  /*10110*/  FFMA.FTZ R19, R123, UR18, -R170 ;  /* 0x000000127b137c23 */ /* 0x000fe200080108aa */
[----:B------:R-:W-:Y:S01]  /*10120*/  MUFU.EX2 R83, R83 ;  /* 0x0000005300537308 */ /* 0x000fe20000000800 */
[----:B------:R-:W-:Y:S01]  /*10130*/  HMMA.16816.F32 R12, R36, R8, R12 ;  /* 0x00000008240c723c */ /* 0x000fe2000000180c */
[----:B------:R-:W-:Y:S01]  /*10140*/  FADD.FTZ R93, R93, R97 ;  /* 0x000000615d5d7221 */ /* 0x000fe20000010000 */
[----:B------:R-:W-:-:S05]  /*10150*/  FADD.FTZ R95, R95, R99 ;  /* 0x000000635f5f7221 */ /* 0x000fca0000010000 */
[----:B------:R-:W3:Y:S01]  /*10160*/  MUFU.EX2 R84, R84 ;  /* 0x0000005400547308 */ /* 0x000ee20000000800 */
[----:B------:R-:W-:Y:S01]  /*10170*/  FADD.FTZ R93, R88, R93 ;  /* 0x0000005d585d7221 */ /* 0x000fe20000010000 */
[----:B------:R-:W-:-:S06]  /*10180*/  FADD.FTZ R95, R44, R95 ;  /* 0x0000005f2c5f7221 */ /* 0x000fcc0000010000 */
[----:B------:R-:W-:Y:S08]  /*10190*/  MUFU.EX2 R85, R85 ;  /* 0x0000005500557308 */ /* 0x000ff00000000800 */
[----:B------:R-:W-:Y:S08]  /*101a0*/  MUFU.EX2 R16, R16 ;  /* 0x0000001000107308 */ /* 0x000ff00000000800 */
[----:B------:R-:W4:Y:S08]  /*101b0*/  MUFU.EX2 R17, R17 ;  /* 0x0000001100117308 */ /* 0x000f300000000800 */
[----:B------:R-:W-:Y:S08]  /*101c0*/  MUFU.EX2 R18, R18 ;  /* 0x0000001200127308 */ /* 0x000ff00000000800 */
[----:B------:R-:W5:Y:S01]  /*101d0*/  MUFU.EX2 R19, R19 ;  /* 0x0000001300137308 */ /* 0x000f620000000800 */
[----:B------:R-:W-:Y:S01]  /*101e0*/  FADD.FTZ R89, R89, R93 ;  /* 0x0000005d59597221 */ /* 0x000fe20000010000 */
[----:B------:R-:W-:-:S03]  /*101f0*/  FADD.FTZ R45, R45, R95 ;  /* 0x0000005f2d2d7221 */ /* 0x000fc60000010000 */
[----:B------:R-:W-:Y:S01]  /*10200*/  FADD.FTZ R89, R46, R89 ;  /* 0x000000592e597221 */ /* 0x000fe20000010000 */
[----:B------:R-:W-:Y:S01]  /*10210*/  FADD.FTZ R45, R49, R45 ;  /* 0x0000002d312d7221 */ /* 0x000fe20000010000 */
[----:B------:R-:W-:Y:S01]  /*10220*/  HMMA.16816.F32 R28, R36, R10, R28 ;  /* 0x0000000a241c723c */ /* 0x000fe2000000181c */
[----:B---3--:R-:W-:Y:S01]  /*10230*/  F2FP.F16.F32.PACK_AB R8, R84, R83 ;  /* 0x000000535408723e */ /* 0x008fe200000000ff */
[----:B------:R-:W-:Y:S01]  /*10240*/  FADD.FTZ R47, R47, R89 ;  /* 0x000000592f2f7221 */ /* 0x000fe20000010000 */
[----:B----4-:R-:W-:Y:S01]  /*10250*/  F2FP.F16.F32.PACK_AB R9, R17, R16 ;  /* 0x000000101109723e */ /* 0x010fe200000000ff */
[----:B------:R-:W-:-:S03]  /*10260*/  FADD.FTZ R50, R50, R45 ;  /* 0x0000002d32327221 */ /* 0x000fc60000010000 */
[----:B------:R-:W-:Y:S02]  /*10270*/  F2FP.F16.F32.PACK_AB R10, R70, R85 ;  /* 0x00000055460a723e */ /* 0x000fe400000000ff */
[----:B-----5:R-:W-:Y:S01]  /*10280*/  F2FP.F16.F32.PACK_AB R11, R19, R18 ;  /* 0x00000012130b723e */ /* 0x020fe200000000ff */
[----:B------:R-:W-:Y:S01]  /*10290*/  FADD.FTZ R47, R2, R47 ;  /* 0x0000002f022f7221 */ /* 0x000fe20000010000 */
[----:B------:R-:W-:-:S03]  /*102a0*/  FADD.FTZ R50, R0, R50 ;  /* 0x0000003200327221 */ /* 0x000fc60000010000 */
[----:B------:R-:W-:Y:S02]  /*102b0*/  FADD.FTZ R48, R48, R47 ;  /* 0x0000002f30307221 */ /* 0x000fe40000010000 */
[----:B------:R-:W-:Y:S01]  /*102c0*/  HMMA.16816.F32 R160, R8, R156, R12 ;  /* 0x0000009c08a0723c */ /* 0x000fe2000000180c */
[----:B------:R-:W3:Y:S01]  /*102d0*/  LDSM.16.MT88.4 R12, [R233+0x11800] ;  /* 0x01180000e90c783b */ /* 0x000ee20000004200 */
        /* <DEDUP_REMOVED lines=10> */
[----:B------:R-:W-:Y:S01]  /*10380*/  FADD.FTZ R82, R82, R79 ;  /* 0x0000004f52527221 */ /* 0x000fe20000010000 */
[----:B------:R-:W-:-:S04]  /*10390*/  FADD.FTZ R80, R83, R80 ;  /* 0x0000005053507221 */ /* 0x000fc80000010000 */
[----:B--2---:R-:W-:Y:S01]  /*103a0*/  HMMA.16816.F32 R64, R36, R40, R64 ;  /* 0x000000282440723c */ /* 0x004fe20000001840 */
[----:B------:R-:W-:-:S05]  /*103b0*/  FADD.FTZ R82, R16, R82 ;  /* 0x0000005210527221 */ /* 0x000fca0000010000 */
[----:B------:R-:W-:Y:S01]  /*103c0*/  HMMA.16816.F32 R132, R36, R42, R132 ;  /* 0x0000002a2484723c */ /* 0x000fe20000001884 */
[----:B------:R-:W-:Y:S01]  /*103d0*/  FADD.FTZ R80, R84, R80 ;  /* 0x0000005054507221 */ /* 0x000fe20000010000 */
[----:B------:R-:W-:-:S03]  /*103e0*/  FADD.FTZ R82, R17, R82 ;  /* 0x0000005211527221 */ /* 0x000fc60000010000 */
[----:B------:R-:W-:Y:S01]  /*103f0*/  FADD.FTZ R80, R85, R80 ;  /* 0x0000005055507221 */ /* 0x000fe20000010000 */
[----:B------:R-:W-:-:S03]  /*10400*/  FADD.FTZ R82, R18, R82 ;  /* 0x0000005212527221 */ /* 0x000fc60000010000 */
[----:B------:R-:W-:Y:S01]  /*10410*/  FADD.FTZ R2, R70, R80 ;  /* 0x0000005046027221 */ /* 0x000fe20000010000 */
[----:B------:R-:W-:Y:S01]  /*10420*/  FADD.FTZ R3, R19, R82 ;  /* 0x0000005213037221 */ /* 0x000fe20000010000 */
[C---:B------:R-:W-:Y:S03]  /*10430*/  HMMA.16816.F32 R152, R8.reuse, R148, R32 ;  /* 0x000000940898723c */ /* 0x040fe60000001820 */
[----:B------:R1:W-:Y:S03]  /*10440*/  STL [R1+0x8], R2 ;  /* 0x0000080201007387 */ /* 0x0003e60000100800 */
[C---:B------:R-:W-:Y:S01]  /*10450*/  HMMA.16816.F32 R144, R8.reuse, R140, R56 ;  /* 0x0000008c0890723c */ /* 0x040fe20000001838 */
[----:B------:R2:W-:Y:S05]  /*10460*/  STL [R1+0x4], R3 ;  /* 0x0000040301007387 */ /* 0x0005ea0000100800 */
[C---:B------:R-:W-:Y:S06]  /*10470*/  HMMA.16816.F32 R156, R8.reuse, R158, R28 ;  /* 0x0000009e089c723c */ /* 0x040fec000000181c */
[C---:B------:R-:W-:Y:S06]  /*10480*/  HMMA.16816.F32 R148, R8.reuse, R150, R4 ;  /* 0x000000960894723c */ /* 0x040fec0000001804 */
[C---:B------:R-:W-:Y:S06]  /*10490*/  HMMA.16816.F32 R140, R8.reuse, R142, R20 ;  /* 0x0000008e088c723c */ /* 0x040fec0000001814 */
[C---:B---3--:R-:W-:Y:S06]  /*104a0*/  HMMA.16816.F32 R136, R8.reuse, R12, R64 ;  /* 0x0000000c0888723c */ /* 0x048fec0000001840 */
[----:B------:R-:W-:Y:S01]  /*104b0*/  HMMA.16816.F32 R132, R8, R14, R132 ;  /* 0x0000000e0884723c */ /* 0x000fe20000001884 */
[----:B------:R-:W-:-:S02]  /*104c0*/  MOV R0, R182 ;  /* 0x000000b600007202 */ /* 0x000fc40000000f00 */
[----:B-12---:R-:W-:-:S15]  /*104d0*/  MOV R2, R183 ;  /* 0x000000b700027202 */ /* 0x006fde0000000f00 */
[----:B------:R-:W-:-:S06]  /*104e0*/  NOP ;  /* 0x0000000000007918 */ /* 0x000fcc0000000000 */
.L_x_2284:
[----:B------:R-:W-:-:S06]  /*104f0*/  UISETP.GE.AND UP0, UPT, UR20, 0x1, UPT ;  /* 0x000000011400788c */ /* 0x000fcc000bf06270 */
[----:B------:R-:W-:-:S13]  /*10500*/  PLOP3.LUT P1, PT, PT, PT, UP0, 0x80, 0x0 ;  /* 0x000000000000781c */ /* 0x000fda0003f2f008 */
        /* <DEDUP_REMOVED lines=9> */
[----:B------:R-:W-:Y:S01]  /*105a0*/  USHF.L.U64.HI UR7, UR6, 0x5, UR7 ;  /* 0x0000000506077899 */ /* 0x000fe20008010207 */
[----:B------:R-:W-:Y:S01]  /*105b0*/  MOV R252, UR9 ;  /* 0x0000000900fc7c02 */ /* 0x000fe20008000f00 */
[----:B------:R1:W-:Y:S01]  /*105c0*/  STL [R1], R0 ;  /* 0x0000000001007387 */ /* 0x0003e20000100800 */
[----:B------:R-:W-:-:S02]  /*105d0*/  USHF.L.U32 UR12, UR6, 0x5, URZ ;  /* 0x00000005060c7899 */ /* 0x000fc4000800063f */
[----:B------:R-:W-:Y:S02]  /*105e0*/  USHF.L.U64.HI UR8, UR11, 0x5, UR8 ;  /* 0x000000050b087899 */ /* 0x000fe40008010208 */
[----:B------:R-:W-:Y:S01]  /*105f0*/  USHF.L.U32 UR6, UR11, 0x5, URZ ;  /* 0x000000050b067899 */ /* 0x000fe2000800063f */
[----:B------:R-:W-:-:S11]  /*10600*/  ULDC UR4, c[0x0][0x2ec] ;  /* 0x0000bb0000047ab9 */ /* 0x000fd60000000800 */
.L_x_2294:
[----:B--2---:R2:W5:Y:S01]  /*10610*/  LDL R10, [R1] ;  /* 0x00000000010a7983 */ /* 0x0045620000100800 */
[----:B------:R-:W-:Y:S04]  /*10620*/  DEPBAR.LE SB0, 0x0 ;  /* 0x000080000000791a */ /* 0x000fe80000000000 */
[----:B------:R-:W-:Y:S01]  /*10630*/  BAR.SYNC.DEFER_BLOCKING 0x0 ;  /* 0x0000000000007b1d */ /* 0x000fe20000010000 */
[----:B------:R-:W-:Y:S05]  /*10640*/  MOV R2, R252 ;  /* 0x000000fc00027202 */ /* 0x000fea0000000f00 */
[----:B------:R-:W-:Y:S05]  /*10650*/  @!P0 BRA `(.L_x_2291) ;  /* 0x0000000000fc8947 */ /* 0x000fea0003800000 */
        /* <DEDUP_REMOVED lines=22> */
[C---:B------:R-:W-:Y:S03]  /*107c0*/  IMAD R7, R0.reuse, R6, R7 ;  /* 0x0000000600077224 */ /* 0x040fe600078e0207 */
[C---:B------:R-:W-:Y:S02]  /*107d0*/  ISETP.GT.U32.AND P2, PT, R0.reuse, R5, PT ;  /* 0x000000050000720c */ /* 0x040fe40003f44070 */
[----:B------:R-:W-:Y:S02]  /*107e0*/  ISETP.GT.U32.AND P4, PT, R0, R7, PT ;  /* 0x000000070000720c */ /* 0x000fe40003f84070 */
[----:B------:R-:W-:Y:S09]  /*107f0*/  ISETP.GE.AND P3, PT, R4, RZ, PT ;  /* 0x000000ff0400720c */ /* 0x000ff20003f66270 */
[----:B------:R-:W-:Y:S02]  /*10800*/  @!P2 IMAD.IADD R5, R5, 0x1, -R0 ;  /* 0x000000010505a824 */ /* 0x000fe400078e0a00 */
[-C--:B------:R-:W-:Y:S01]  /*10810*/  @!P4 IADD3 R7, R7, -R0.reuse, RZ ;  /* 0x800000000707c210 */ /* 0x080fe20007ffe0ff */
[----:B------:R-:W-:Y:S01]  /*10820*/  @!P2 VIADD R8, R8, 0x1 ;  /* 0x000000010808a836 */ /* 0x000fe20000000000 */
[C---:B------:R-:W-:Y:S01]  /*10830*/  ISETP.NE.AND P2, PT, R2.reuse, RZ, PT ;  /* 0x000000ff0200720c */ /* 0x040fe20003f45270 */
[----:B------:R-:W-:Y:S01]  /*10840*/  @!P4 VIADD R9, R9, 0x1 ;  /* 0x000000010909c836 */ /* 0x000fe20000000000 */
[-C--:B------:R-:W-:Y:S02]  /*10850*/  ISETP.GE.U32.AND P5, PT, R5, R0.reuse, PT ;  /* 0x000000000500720c */ /* 0x080fe40003fa6070 */
[----:B------:R-:W-:Y:S02]  /*10860*/  ISETP.GE.U32.AND P6, PT, R7, R0, PT ;  /* 0x000000000700720c */ /* 0x000fe40003fc6070 */
[----:B------:R-:W-:Y:S04]  /*10870*/  LOP3.LUT R0, R2, UR9, RZ, 0x3c, !PT ;  /* 0x0000000902007c12 */ /* 0x000fe8000f8e3cff */
        /* <DEDUP_REMOVED lines=14> */
[----:B------:R-:W1:Y:S01]  /*10960*/  LDC.64 R4, c[0x0][0x238] ;  /* 0x00008e00ff047b82 */ /* 0x000e620000000a00 */
[----:B------:R-:W-:Y:S05]  /*10970*/  IMAD R2, R0, R2, -0x100 ;  /* 0xffffff0000027424 */ /* 0x000fea00078e0202 */
[----:B------:R-:W-:Y:S01]  /*10980*/  SHF.R.S32.HI R0, RZ, 0x1f, R2 ;  /* 0x0000001fff007819 */ /* 0x000fe20000011402 */
[----:B------:R4:W3:Y:S02]  /*10990*/  LDG.E R9, desc[UR14][R6.64] ;  /* 0x0000000e06097981 */ /* 0x0008e4000c1e1900 */
[----:B----4-:R-:W4:Y:S02]  /*109a0*/  LDC.64 R6, c[0x0][0x250] ;  /* 0x00009400ff067b82 */ /* 0x010f240000000a00 */
[-C--:B----4-:R-:W-:Y:S02]  /*109b0*/  IMAD R0, R0, R6.reuse, RZ ;  /* 0x0000000600007224 */ /* 0x090fe400078e02ff */
[C---:B-----5:R-:W-:Y:S04]  /*109c0*/  IMAD.WIDE.U32 R10, R2.reuse, R6, RZ ;  /* 0x00000006020a7225 */ /* 0x060fe800078e00ff */
[----:B------:R-:W-:Y:S04]  /*109d0*/  IMAD R0, R2, R7, R0 ;  /* 0x0000000702007224 */ /* 0x000fe800078e0200 */
[----:B------:R-:W-:Y:S01]  /*109e0*/  IMAD.IADD R11, R11, 0x1, R0 ;  /* 0x000000010b0b7824 */ /* 0x000fe200078e0200 */
[----:B---3--:R-:W-:Y:S04]  /*109f0*/  IADD3 R8, -R9, R8, RZ ;  /* 0x0000000809087210 */ /* 0x008fe80007ffe1ff */
[----:B------:R-:W-:Y:S01]  /*10a00*/  SHF.R.S32.HI R2, RZ, 0x1f, R8 ;  /* 0x0000001fff027819 */ /* 0x000fe20000011408 */
[-C--:B-1----:R-:W-:Y:S04]  /*10a10*/  IMAD.WIDE.U32 R10, R8, R4.reuse, R10 ;  /* 0x00000004080a7225 */ /* 0x082fe800078e000a */
[----:B------:R-:W-:Y:S04]  /*10a20*/  IMAD R2, R2, R4, RZ ;  /* 0x0000000402027224 */ /* 0x000fe800078e02ff */
[----:B------:R-:W-:Y:S05]  /*10a30*/  IMAD R2, R8, R5, R2 ;  /* 0x0000000508027224 */ /* 0x000fea00078e0202 */
[----:B------:R-:W-:Y:S07]  /*10a40*/  IADD3 R2, R11, R2, RZ ;  /* 0x000000020b027210 */ /* 0x000fee0007ffe0ff */
.L_x_2291:
[C---:B-----5:R-:W-:Y:S01]  /*10a50*/  LEA R245, P1, R10.reuse, R245, 0x1 ;  /* 0x000000f50af57211 */ /* 0x060fe200078208ff */
[----:B------:R-:W-:Y:S01]  /*10a60*/  IMAD R172, R243, 0x2, R242 ;  /* 0x00000002f3ac7824 */ /* 0x000fe200078e02f2 */
[----:B------:R-:W-:Y:S02]  /*10a70*/  UISETP.GE.AND UP0, UPT, UR20, 0x2, UPT ;  /* 0x000000021400788c */ /* 0x000fe4000bf06270 */
        /* <DEDUP_REMOVED lines=33> */
[----:B-1----:R-:W-:Y:S03]  /*10c90*/  IADD3 R16, P1, R4, UR12, RZ ;  /* 0x0000000c04107c10 */ /* 0x002fe6000ff3e0ff */
[----:B------:R1:W-:Y:S01]  /*10ca0*/  LDGSTS.E.BYPASS.LTC128B.128 [R246+0xe800], desc[UR14][R4.64] ;  /* 0x0e80000004f67fae */ /* 0x0003e2000b901d4e */
[----:B------:R-:W-:Y:S02]  /*10cb0*/  IADD3.X R17, R5, UR7, RZ, P1, !PT ;  /* 0x0000000705117c10 */ /* 0x000fe40008ffe4ff */
[----:B--2---:R-:W-:Y:S03]  /*10cc0*/  IADD3 R14, P1, R16, UR12, RZ ;  /* 0x0000000c100e7c10 */ /* 0x004fe6000ff3e0ff */
[----:B------:R2:W-:Y:S01]  /*10cd0*/  LDGSTS.E.BYPASS.LTC128B.128 [R246+0xf000], desc[UR14][R16.64] ;  /* 0x0f00000010f67fae */ /* 0x0005e2000b901d4e */
[----:B------:R-:W-:Y:S02]  /*10ce0*/  IADD3.X R15, R17, UR7, RZ, P1, !PT ;  /* 0x00000007110f7c10 */ /* 0x000fe40008ffe4ff */
[----:B------:R-:W-:Y:S03]  /*10cf0*/  IADD3 R10, P1, R14, UR12, RZ ;  /* 0x0000000c0e0a7c10 */ /* 0x000fe6000ff3e0ff */
[----:B------:R-:W-:Y:S01]  /*10d00*/  LDGSTS.E.BYPASS.LTC128B.128 [R246+0xf800], desc[UR14][R14.64] ;  /* 0x0f8000000ef67fae */ /* 0x000fe2000b901d4e */
[----:B------:R-:W-:Y:S02]  /*10d10*/  IADD3.X R11, R15, UR7, RZ, P1, !PT ;  /* 0x000000070f0b7c10 */ /* 0x000fe40008ffe4ff */
[----:B---3--:R-:W-:Y:S03]  /*10d20*/  IADD3 R8, P1, R10, UR12, RZ ;  /* 0x0000000c0a087c10 */ /* 0x008fe6000ff3e0ff */
        /* <DEDUP_REMOVED lines=8> */
[----:B------:R-:W-:Y:S03]  /*10db0*/  PLOP3.LUT P1, PT, PT, PT, UP0, 0x80, 0x0 ;  /* 0x000000000000781c */ /* 0x000fe60003f2f008 */
[----:B------:R1:W-:Y:S04]  /*10dc0*/  LDGSTS.E.BYPASS.LTC128B.128 [R246+0x11800], desc[UR14][R6.64] ;  /* 0x1180000006f67fae */ /* 0x0003e8000b901d4e */
[----:B------:R-:W-:Y:S04]  /*10dd0*/  LDSM.16.M88.4 R128, [R242] ;  /* 0x00000000f280783b */ /* 0x000fe80000000200 */
[----:B--2---:R-:W-:Y:S04]  /*10de0*/  LDSM.16.M88.4 R16, [R241+0x2800] ;  /* 0x00280000f110783b */ /* 0x004fe80000000200 */
[----:B---3--:R-:W1:Y:S04]  /*10df0*/  LDSM.16.M88.4 R8, [R241+0x2000] ;  /* 0x00200000f108783b */ /* 0x008e680000000200 */
[----:B------:R-:W2:Y:S04]  /*10e00*/  LDSM.16.M88.4 R24, [R241+0x3000] ;  /* 0x00300000f118783b */ /* 0x000ea80000000200 */
[----:B------:R-:W3:Y:S04]  /*10e10*/  LDSM.16.M88.4 R32, [R241+0x3800] ;  /* 0x00380000f120783b */ /* 0x000ee80000000200 */
[----:B------:R-:W0:Y:S04]  /*10e20*/  LDGDEPBAR ;  /* 0x00000000000079af */ /* 0x000e280000000000 */
[----:B------:R-:W4:Y:S04]  /*10e30*/  LDSM.16.M88.4 R40, [R241+0x4000] ;  /* 0x00400000f128783b */ /* 0x000f280000000200 */
[----:B------:R-:W4:Y:S04]  /*10e40*/  LDSM.16.M88.4 R48, [R241+0x4800] ;  /* 0x00480000f130783b */ /* 0x000f280000000200 */
[----:B------:R-:W4:Y:S04]  /*10e50*/  LDSM.16.M88.4 R56, [R241+0x5000] ;  /* 0x00500000f138783b */ /* 0x000f280000000200 */
[----:B------:R-:W4:Y:S04]  /*10e60*/  LDSM.16.M88.4 R64, [R241+0x5800] ;  /* 0x00580000f140783b */ /* 0x000f280000000200 */
[----:B------:R-:W4:Y:S04]  /*10e70*/  LDSM.16.M88.4 R72, [R241+0x6000] ;  /* 0x00600000f148783b */ /* 0x000f280000000200 */
[----:B------:R-:W4:Y:S01]  /*10e80*/  LDSM.16.M88.4 R80, [R241+0x6800] ;  /* 0x00680000f150783b */ /* 0x000f220000000200 */
        /* <DEDUP_REMOVED lines=12> */
[----:B------:R-:W2:Y:S01]  /*10f50*/  LDSM.16.M88.4 R176, [R236+0x2000] ;  /* 0x00200000ecb0783b */ /* 0x000ea20000000200 */
        /* <DEDUP_REMOVED lines=11> */
[----:B------:R-:W-:Y:S03]  /*11010*/  LDSM.16.M88.4 R204, [R236+0x6800] ;  /* 0x00680000eccc783b */ /* 0x000fe60000000200 */
[C---:B------:R-:W-:Y:S01]  /*11020*/  HMMA.16816.F32 R44, R128.reuse, R48, RZ ;  /* 0x00000030802c723c */ /* 0x040fe200000018ff */
[----:B------:R-:W-:Y:S04]  /*11030*/  LDSM.16.M88.4 R208, [R236+0x7000] ;  /* 0x00700000ecd0783b */ /* 0x000fe80000000200 */
[----:B------:R-:W-:Y:S01]  /*11040*/  LDSM.16.M88.4 R212, [R238] ;  /* 0x00000000eed4783b */ /* 0x000fe20000000200 */
[C---:B------:R-:W-:Y:S03]  /*11050*/  HMMA.16816.F32 R48, R128.reuse, R50, RZ ;  /* 0x000000328030723c */ /* 0x040fe600000018ff */
[----:B------:R-:W-:Y:S03]  /*11060*/  LDSM.16.M88.4 R216, [R166] ;  /* 0x00000000a6d8783b */ /* 0x000fe60000000200 */
        /* <DEDUP_REMOVED lines=27> */
[----:B------:R-:W2:Y:S05]  /*11220*/  LDSM.16.M88.4 R180, [R236+0x7800] ;  /* 0x00780000ecb4783b */ /* 0x000eaa0000000200 */
        /* <DEDUP_REMOVED lines=11> */
[----:B------:R-:W-:Y:S05]  /*112e0*/  LDSM.16.M88.4 R196, [R239] ;  /* 0x00000000efc4783b */ /* 0x000fea0000000200 */
[C---:B------:R-:W-:Y:S06]  /*112f0*/  HMMA.16816.F32 R52, R172.reuse, R200, R52 ;  /* 0x000000c8ac34723c */ /* 0x040fec0000001834 */
        /* <DEDUP_REMOVED lines=10> */
[C---:B------:R-:W-:Y:S05]  /*113a0*/  HMMA.16816.F32 R80, R172.reuse, R206, R80 ;  /* 0x000000ceac50723c */ /* 0x040fea0000001850 */
[C---:B------:R-:W-:Y:S01]  /*113b0*/  VIADD R204, R239.reuse, 0x1800 ;  /* 0x00001800efcc7836 */ /* 0x040fe20000000000 */
[C---:B------:R-:W-:Y:S05]  /*113c0*/  HMMA.16816.F32 R84, R172.reuse, R208, R84 ;  /* 0x000000d0ac54723c */ /* 0x040fea0000001854 */
[----:B------:R-:W-:Y:S01]  /*113d0*/  LDSM.16.M88.4 R204, [R204] ;  /* 0x00000000cccc783b */ /* 0x000fe20000000200 */
[C---:B------:R-:W-:Y:S03]  /*113e0*/  HMMA.16816.F32 R88, R172.reuse, R210, R88 ;  /* 0x000000d2ac58723c */ /* 0x040fe60000001858 */
[----:B------:R-:W-:Y:S03]  /*113f0*/  LDSM.16.M88.4 R208, [R224] ;  /* 0x00000000e0d0783b */ /* 0x000fe60000000200 */
[C---:B------:R-:W-:Y:S06]  /*11400*/  HMMA.16816.F32 R92, R172.reuse, R180, R92 ;  /* 0x000000b4ac5c723c */ /* 0x040fec000000185c */
[C---:B------:R-:W-:Y:S05]  /*11410*/  HMMA.16816.F32 R96, R172.reuse, R182, R96 ;  /* 0x000000b6ac60723c */ /* 0x040fea0000001860 */
[C---:B------:R-:W-:Y:S01]  /*11420*/  VIADD R180, R239.reuse, 0x1000 ;  /* 0x00001000efb47836 */ /* 0x040fe20000000000 */
[C---:B---3--:R-:W-:Y:S05]  /*11430*/  HMMA.16816.F32 R100, R172.reuse, R184, R100 ;  /* 0x000000b8ac64723c */ /* 0x048fea0000001864 */
[----:B------:R-:W3:Y:S01]  /*11440*/  LDSM.16.M88.4 R180, [R180] ;  /* 0x00000000b4b4783b */ /* 0x000ee20000000200 */
[C---:B------:R-:W-:Y:S05]  /*11450*/  HMMA.16816.F32 R104, R172.reuse, R186, R104 ;  /* 0x000000baac68723c */ /* 0x040fea0000001868 */
[C---:B------:R-:W-:Y:S01]  /*11460*/  VIADD R184, R239.reuse, 0x2000 ;  /* 0x00002000efb87836 */ /* 0x040fe20000000000 */
[C---:B------:R-:W-:Y:S05]  /*11470*/  HMMA.16816.F32 R108, R172.reuse, R188, R108 ;  /* 0x000000bcac6c723c */ /* 0x040fea000000186c */
[----:B------:R-:W4:Y:S01]  /*11480*/  LDSM.16.M88.4 R184, [R184] ;  /* 0x00000000b8b8783b */ /* 0x000f220000000200 */
[C---:B------:R-:W-:Y:S05]  /*11490*/  HMMA.16816.F32 R112, R172.reuse, R190, R112 ;  /* 0x000000beac70723c */ /* 0x040fea0000001870 */
[----:B------:R-:W-:Y:S01]  /*114a0*/  VIADD R188, R239, 0x2800 ;  /* 0x00002800efbc7836 */ /* 0x000fe20000000000 */
[C---:B-1----:R-:W-:Y:S05]  /*114b0*/  HMMA.16816.F32 R116, R172.reuse, R168, R116 ;  /* 0x000000a8ac74723c */ /* 0x042fea0000001874 */
[----:B------:R-:W1:Y:S01]  /*114c0*/  LDSM.16.M88.4 R188, [R188] ;  /* 0x00000000bcbc783b */ /* 0x000e620000000200 */
[C---:B------:R-:W-:Y:S03]  /*114d0*/  HMMA.16816.F32 R120, R172.reuse, R170, R120 ;  /* 0x000000aaac78723c */ /* 0x040fe60000001878 */
[----:B------:R-:W1:Y:S03]  /*114e0*/  LDSM.16.M88.4 R168, [R232] ;  /* 0x00000000e8a8783b */ /* 0x000e660000000200 */
[C---:B--2---:R-:W-:Y:S06]  /*114f0*/  HMMA.16816.F32 R124, R172.reuse, R176, R124 ;  /* 0x000000b0ac7c723c */ /* 0x044fec000000187c */
[----:B------:R-:W-:Y:S01]  /*11500*/  HMMA.16816.F32 R128, R172, R178, R128 ;  /* 0x000000b2ac80723c */ /* 0x000fe20000001880 */
[----:B------:R-:W2:Y:S04]  /*11510*/  LDSM.16.M88.4 R172, [R231] ;  /* 0x00000000e7ac783b */ /* 0x000ea80000000200 */
[----:B------:R-:W2:Y:S01]  /*11520*/  LDSM.16.M88.4 R176, [R230] ;  /* 0x00000000e6b0783b */ /* 0x000ea20000000200 */
[C---:B------:R-:W-:Y:S06]  /*11530*/  HMMA.16816.F32 R4, R192.reuse, R196, R4 ;  /* 0x000000c4c004723c */ /* 0x040fec0000001804 */
[C---:B------:R-:W-:Y:S01]  /*11540*/  HMMA.16816.F32 R8, R192.reuse, R198, R8 ;  /* 0x000000c6c008723c */ /* 0x040fe20000001808 */
[----:B------:R-:W2:Y:S05]  /*11550*/  LDSM.16.M88.4 R196, [R229] ;  /* 0x00000000e5c4783b */ /* 0x000eaa0000000200 */
[C---:B------:R-:W-:Y:S06]  /*11560*/  HMMA.16816.F32 R12, R192.reuse, R200, R12 ;  /* 0x000000c8c00c723c */ /* 0x040fec000000180c */
[C---:B------:R-:W-:Y:S01]  /*11570*/  HMMA.16816.F32 R16, R192.reuse, R202, R16 ;  /* 0x000000cac010723c */ /* 0x040fe20000001810 */
[----:B------:R-:W-:Y:S05]  /*11580*/  LDSM.16.M88.4 R200, [R227] ;  /* 0x00000000e3c8783b */ /* 0x000fea0000000200 */
[C---:B---3--:R-:W-:Y:S06]  /*11590*/  HMMA.16816.F32 R20, R192.reuse, R180, R20 ;  /* 0x000000b4c014723c */ /* 0x048fec0000001814 */
[C---:B------:R-:W-:Y:S01]  /*115a0*/  HMMA.16816.F32 R24, R192.reuse, R182, R24 ;  /* 0x000000b6c018723c */ /* 0x040fe20000001818 */
[----:B------:R-:W3:Y:S05]  /*115b0*/  LDSM.16.M88.4 R180, [R228] ;  /* 0x00000000e4b4783b */ /* 0x000eea0000000200 */
[C---:B------:R-:W-:Y:S06]  /*115c0*/  HMMA.16816.F32 R28, R192.reuse, R204, R28 ;  /* 0x000000ccc01c723c */ /* 0x040fec000000181c */
[C---:B------:R-:W-:Y:S01]  /*115d0*/  HMMA.16816.F32 R32, R192.reuse, R206, R32 ;  /* 0x000000cec020723c */ /* 0x040fe20000001820 */
[----:B------:R-:W3:Y:S05]  /*115e0*/  LDSM.16.M88.4 R204, [R226] ;  /* 0x00000000e2cc783b */ /* 0x000eea0000000200 */
[C---:B----4-:R-:W-:Y:S06]  /*115f0*/  HMMA.16816.F32 R36, R192.reuse, R184, R36 ;  /* 0x000000b8c024723c */ /* 0x050fec0000001824 */
[C---:B------:R-:W-:Y:S01]  /*11600*/  HMMA.16816.F32 R40, R192.reuse, R186, R40 ;  /* 0x000000bac028723c */ /* 0x040fe20000001828 */
[----:B------:R-:W4:Y:S05]  /*11610*/  LDSM.16.M88.4 R184, [R225] ;  /* 0x00000000e1b8783b */ /* 0x000f2a0000000200 */
[C---:B-1----:R-:W-:Y:S06]  /*11620*/  HMMA.16816.F32 R44, R192.reuse, R188, R44 ;  /* 0x000000bcc02c723c */ /* 0x042fec000000182c */
[C---:B------:R-:W-:Y:S01]  /*11630*/  HMMA.16816.F32 R48, R192.reuse, R190, R48 ;  /* 0x000000bec030723c */ /* 0x040fe20000001830 */
[----:B------:R-:W1:Y:S05]  /*11640*/  LDSM.16.M88.4 R188, [R167] ;  /* 0x00000000a7bc783b */ /* 0x000e6a0000000200 */
[C---:B------:R-:W-:Y:S06]  /*11650*/  HMMA.16816.F32 R52, R192.reuse, R168, R52 ;  /* 0x000000a8c034723c */ /* 0x040fec0000001834 */
[C---:B------:R-:W-:Y:S01]  /*11660*/  HMMA.16816.F32 R56, R192.reuse, R170, R56 ;  /* 0x000000aac038723c */ /* 0x040fe20000001838 */
[----:B------:R-:W1:Y:S05]  /*11670*/  LDSM.16.M88.4 R168, [R166+0x800] ;  /* 0x00080000a6a8783b */ /* 0x000e6a0000000200 */
[C---:B--2---:R-:W-:Y:S06]  /*11680*/  HMMA.16816.F32 R60, R192.reuse, R172, R60 ;  /* 0x000000acc03c723c */ /* 0x044fec000000183c */
[C---:B------:R-:W-:Y:S01]  /*11690*/  HMMA.16816.F32 R64, R192.reuse, R174, R64 ;  /* 0x000000aec040723c */ /* 0x040fe20000001840 */
[----:B------:R-:W2:Y:S05]  /*116a0*/  LDSM.16.M88.4 R172, [R166+0x1000] ;  /* 0x00100000a6ac783b */ /* 0x000eaa0000000200 */
[C---:B------:R-:W-:Y:S06]  /*116b0*/  HMMA.16816.F32 R68, R192.reuse, R176, R68 ;  /* 0x000000b0c044723c */ /* 0x040fec0000001844 */
[C---:B------:R-:W-:Y:S01]  /*116c0*/  HMMA.16816.F32 R72, R192.reuse, R178, R72 ;  /* 0x000000b2c048723c */ /* 0x040fe20000001848 */
[----:B------:R-:W2:Y:S05]  /*116d0*/  LDSM.16.M88.4 R176, [R166+0x1800] ;  /* 0x00180000a6b0783b */ /* 0x000eaa0000000200 */
[C---:B------:R-:W-:Y:S06]  /*116e0*/  HMMA.16816.F32 R76, R192.reuse, R196, R76 ;  /* 0x000000c4c04c723c */ /* 0x040fec000000184c */
[C---:B------:R-:W-:Y:S01]  /*116f0*/  HMMA.16816.F32 R80, R192.reuse, R198, R80 ;  /* 0x000000c6c050723c */ /* 0x040fe20000001850 */
[----:B------:R-:W-:Y:S05]  /*11700*/  LDSM.16.M88.4 R196, [R166+0x4800] ;  /* 0x00480000a6c4783b */ /* 0x000fea0000000200 */
        /* <DEDUP_REMOVED lines=9> */
[C---:B----4-:R-:W-:Y:S06]  /*117a0*/  HMMA.16816.F32 R108, R192.reuse, R184, R108 ;  /* 0x000000b8c06c723c */ /* 0x050fec000000186c */
[C---:B------:R-:W-:Y:S01]  /*117b0*/  HMMA.16816.F32 R112, R192.reuse, R186, R112 ;  /* 0x000000bac070723c */ /* 0x040fe20000001870 */
[----:B------:R-:W4:Y:S05]  /*117c0*/  LDSM.16.M88.4 R184, [R166+0x2800] ;  /* 0x00280000a6b8783b */ /* 0x000f2a0000000200 */
[C---:B------:R-:W-:Y:S06]  /*117d0*/  HMMA.16816.F32 R116, R192.reuse, R208, R116 ;  /* 0x000000d0c074723c */ /* 0x040fec0000001874 */
[C---:B------:R-:W-:Y:S01]  /*117e0*/  HMMA.16816.F32 R120, R192.reuse, R210, R120 ;  /* 0x000000d2c078723c */ /* 0x040fe20000001878 */
[----:B------:R-:W-:Y:S05]  /*117f0*/  LDSM.16.M88.4 R208, [R166+0x6800] ;  /* 0x00680000a6d0783b */ /* 0x000fea0000000200 */
[C---:B-1----:R-:W-:Y:S06]  /*11800*/  HMMA.16816.F32 R124, R192.reuse, R188, R124 ;  /* 0x000000bcc07c723c */ /* 0x042fec000000187c */
[----:B------:R-:W-:Y:S01]  /*11810*/  HMMA.16816.F32 R128, R192, R190, R128 ;  /* 0x000000bec080723c */ /* 0x000fe20000001880 */
[----:B------:R-:W1:Y:S04]  /*11820*/  LDSM.16.M88.4 R188, [R166+0x3000] ;  /* 0x00300000a6bc783b */ /* 0x000e680000000200 */
[----:B------:R-:W1:Y:S01]  /*11830*/  LDSM.16.M88.4 R192, [R166+0x3800] ;  /* 0x00380000a6c0783b */ /* 0x000e620000000200 */
[C---:B------:R-:W-:Y:S06]  /*11840*/  HMMA.16816.F32 R4, R212.reuse, R216, R4 ;  /* 0x000000d8d404723c */ /* 0x040fec0000001804 */
[C---:B------:R-:W-:Y:S01]  /*11850*/  HMMA.16816.F32 R8, R212.reuse, R218, R8 ;  /* 0x000000dad408723c */ /* 0x040fe20000001808 */
[----:B------:R-:W-:Y:S05]  /*11860*/  LDSM.16.M88.4 R216, [R166+0x7000] ;  /* 0x00700000a6d8783b */ /* 0x000fea0000000200 */
[C---:B------:R-:W-:Y:S06]  /*11870*/  HMMA.16816.F32 R12, R212.reuse, R168, R12 ;  /* 0x000000a8d40c723c */ /* 0x040fec000000180c */
[C---:B------:R-:W-:Y:S01]  /*11880*/  HMMA.16816.F32 R16, R212.reuse, R170, R16 ;  /* 0x000000aad410723c */ /* 0x040fe20000001810 */
[----:B------:R-:W1:Y:S05]  /*11890*/  LDSM.16.M88.4 R168, [R166+0x4000] ;  /* 0x00400000a6a8783b */ /* 0x000e6a0000000200 */
[C---:B--2---:R-:W-:Y:S06]  /*118a0*/  HMMA.16816.F32 R20, R212.reuse, R172, R20 ;  /* 0x000000acd414723c */ /* 0x044fec0000001814 */
[C---:B------:R-:W-:Y:S01]  /*118b0*/  HMMA.16816.F32 R24, R212.reuse, R174, R24 ;  /* 0x000000aed418723c */ /* 0x040fe20000001818 */
[----:B------:R-:W2:Y:S01]  /*118c0*/  LDSM.16.M88.4 R172, [R166+0x6000] ;  /* 0x00600000a6ac783b */ /* 0x000ea20000000200 */
[----:B------:R-:W-:Y:S04]  /*118d0*/  DEPBAR.LE SB0, 0x0 ;  /* 0x000080000000791a */ /* 0x000fe80000000000 */
[C---:B------:R-:W-:Y:S01]  /*118e0*/  HMMA.16816.F32 R28, R212.reuse, R176, R28 ;  /* 0x000000b0d41c723c */ /* 0x040fe2000000181c */
[----:B------:R-:W-:Y:S05]  /*118f0*/  BAR.SYNC.DEFER_BLOCKING 0x0 ;  /* 0x0000000000007b1d */ /* 0x000fea0000010000 */
[C---:B------:R-:W-:Y:S06]  /*11900*/  HMMA.16816.F32 R32, R212.reuse, R178, R32 ;  /* 0x000000b2d420723c */ /* 0x040fec0000001820 */
[C---:B---3--:R-:W-:Y:S06]  /*11910*/  HMMA.16816.F32 R36, R212.reuse, R180, R36 ;  /* 0x000000b4d424723c */ /* 0x048fec0000001824 */
[C---:B------:R-:W-:Y:S06]  /*11920*/  HMMA.16816.F32 R40, R212.reuse, R182, R40 ;  /* 0x000000b6d428723c */ /* 0x040fec0000001828 */
[C---:B----4-:R-:W-:Y:S06]  /*11930*/  HMMA.16816.F32 R44, R212.reuse, R184, R44 ;  /* 0x000000b8d42c723c */ /* 0x050fec000000182c */
        /* <DEDUP_REMOVED lines=28> */
[----:B------:R-:W-:Y:S06]  /*11b00*/  @!P0 BRA `(.L_x_2293) ;  /* 0x0000000400008947 */ /* 0x000fec0003800000 */
[----:B------:R-:W1:Y:S01]  /*11b10*/  LDC R0, c[0x0][0x380] ;  /* 0x0000e000ff007b82 */ /* 0x000e620000000800 */
[----:B------:R-:W-:Y:S04]  /*11b20*/  USHF.L.U32 UR9, UR20, 0x8, URZ ;  /* 0x0000000814097899 */ /* 0x000fe8000800063f */
        /* <DEDUP_REMOVED lines=28> */
[----:B------:R-:W-:Y:S01]  /*11cf0*/  ISETP.NE.AND P2, PT, R0, RZ, PT ;  /* 0x000000ff0000720c */ /* 0x000fe20003f45270 */
        /* <DEDUP_REMOVED lines=12> */
[CC--:B------:R-:W-:Y:S01]  /*11dc0*/  LEA R174, P2, R168.reuse, R248.reuse, 0x2 ;  /* 0x000000f8a8ae7211 */ /* 0x0c0fe200078410ff */
[----:B------:R-:W1:Y:S01]  /*11dd0*/  LDC R2, c[0x0][0x24c] ;  /* 0x00009300ff027b82 */ /* 0x000e620000000800 */
[C---:B------:R-:W-:Y:S02]  /*11de0*/  LEA R172, P1, R171.reuse, R248, 0x2 ;  /* 0x000000f8abac7211 */ /* 0x040fe400078210ff */
[-C--:B------:R-:W-:Y:S02]  /*11df0*/  LEA.HI.X.SX32 R175, R168, R249.reuse, 0x2, P2 ;  /* 0x000000f9a8af7211 */ /* 0x080fe400010f16ff */
[C---:B------:R-:W-:Y:S01]  /*11e00*/  LEA.HI.X.SX32 R173, R171.reuse, R249, 0x2, P1 ;  /* 0x000000f9abad7211 */ /* 0x040fe200008f16ff */
[----:B------:R-:W-:Y:S02]  /*11e10*/  IMAD.IADD R171, R171, 0x1, -R168 ;  /* 0x00000001abab7824 */ /* 0x000fe400078e0aa8 */
[----:B------:R-:W2:Y:S01]  /*11e20*/  LDG.E R165, desc[UR14][R174.64] ;  /* 0x0000000eaea57981 */ /* 0x000ea2000c1e1900 */
[----:B------:R-:W3:Y:S01]  /*11e30*/  LDC.64 R168, c[0x0][0x230] ;  /* 0x00008c00ffa87b82 */ /* 0x000ee20000000a00 */
[----:B------:R-:W-:Y:S02]  /*11e40*/  IMAD R171, R171, R0, -0x100 ;  /* 0xffffff00abab7424 */ /* 0x000fe400078e0200 */
[----:B------:R-:W2:Y:S03]  /*11e50*/  LDG.E R170, desc[UR14][R172.64] ;  /* 0x0000000eacaa7981 */ /* 0x000ea6000c1e1900 */
[----:B------:R-:W-:Y:S05]  /*11e60*/  SHF.R.S32.HI R0, RZ, 0x1f, R171 ;  /* 0x0000001fff007819 */ /* 0x000fea00000114ab */
[----:B------:R-:W-:Y:S04]  /*11e70*/  IMAD R0, R0, UR11, RZ ;  /* 0x0000000b00007c24 */ /* 0x000fe8000f8e02ff */
[C---:B-1----:R-:W-:Y:S01]  /*11e80*/  IMAD R0, R171.reuse, R2, R0 ;  /* 0x00000002ab007224 */ /* 0x042fe200078e0200 */
[----:B--2---:R-:W-:Y:S01]  /*11e90*/  IADD3 R165, -R170, R165, RZ ;  /* 0x000000a5aaa57210 */ /* 0x004fe20007ffe1ff */
[----:B------:R-:W-:Y:S03]  /*11ea0*/  IMAD.WIDE.U32 R170, R171, UR11, RZ ;  /* 0x0000000babaa7c25 */ /* 0x000fe6000f8e00ff */
[----:B------:R-:W-:Y:S01]  /*11eb0*/  SHF.R.S32.HI R2, RZ, 0x1f, R165 ;  /* 0x0000001fff027819 */ /* 0x000fe200000114a5 */
[----:B------:R-:W-:Y:S04]  /*11ec0*/  IMAD.IADD R171, R171, 0x1, R0 ;  /* 0x00000001abab7824 */ /* 0x000fe800078e0200 */
[-C--:B---3--:R-:W-:Y:S02]  /*11ed0*/  IMAD R2, R2, R168.reuse, RZ ;  /* 0x000000a802027224 */ /* 0x088fe400078e02ff */
[C---:B------:R-:W-:Y:S04]  /*11ee0*/  IMAD.WIDE.U32 R170, R165.reuse, R168, R170 ;  /* 0x000000a8a5aa7225 */ /* 0x040fe800078e00aa */
[----:B------:R-:W-:Y:S05]  /*11ef0*/  IMAD R2, R165, R169, R2 ;  /* 0x000000a9a5027224 */ /* 0x000fea00078e0202 */
[----:B------:R-:W-:Y:S07]  /*11f00*/  IADD3 R2, R171, R2, RZ ;  /* 0x00000002ab027210 */ /* 0x000fee0007ffe0ff */
.L_x_2293:
        /* <DEDUP_REMOVED lines=44> */
[----:B------:R-:W-:Y:S05]  /*121d0*/  IADD3.X R173, R175, UR8, RZ, P1, !PT ;  /* 0x00000008afad7c10 */ /* 0x000fea0008ffe4ff */
[----:B------:R2:W-:Y:S01]  /*121e0*/  LDGSTS.E.BYPASS.LTC128B.128 [R246+0x8800], desc[UR14][R172.64] ;  /* 0x08800000acf67fae */ /* 0x0005e2000b901d4e */
[----:B-1----:R-:W-:Y:S04]  /*121f0*/  IADD3 R168, P1, R172, UR6, RZ ;  /* 0x00000006aca87c10 */ /* 0x002fe8000ff3e0ff */
[----:B------:R-:W-:Y:S02]  /*12200*/  IADD3.X R169, R173, UR8, RZ, P1, !PT ;  /* 0x00000008ada97c10 */ /* 0x000fe40008ffe4ff */
[----:B------:R-:W-:Y:S03]  /*12210*/  IADD3 R170, P1, R168, UR6, RZ ;  /* 0x00000006a8aa7c10 */ /* 0x000fe6000ff3e0ff */
[----:B------:R2:W-:Y:S01]  /*12220*/  LDGSTS.E.BYPASS.LTC128B.128 [R246+0x9000], desc[UR14][R168.64] ;  /* 0x09000000a8f67fae */ /* 0x0005e2000b901d4e */
[----:B------:R-:W-:Y:S05]  /*12230*/  IADD3.X R171, R169, UR8, RZ, P1, !PT ;  /* 0x00000008a9ab7c10 */ /* 0x000fea0008ffe4ff */
[----:B------:R2:W-:Y:S04]  /*12240*/  LDGSTS.E.BYPASS.LTC128B.128 [R246+0x9800], desc[UR14][R170.64] ;  /* 0x09800000aaf67fae */ /* 0x0005e8000b901d4e */
[----:B------:R-:W0:Y:S02]  /*12250*/  LDGDEPBAR ;  /* 0x00000000000079af */ /* 0x000e240000000000 */
.L_x_2292:
[----:B--2---:R-:W-:Y:S01]  /*12260*/  FMNMX.FTZ R168, R4, R164, !PT ;  /* 0x000000a404a87209 */ /* 0x004fe20007810000 */
[----:B------:R-:W2:Y:S01]  /*12270*/  LDL.LU R200, [R1+0x8] ;  /* 0x0000080001c87983 */ /* 0x000ea20000300800 */
[----:B------:R-:W-:Y:S01]  /*12280*/  FMNMX.FTZ R0, R6, R3, !PT ;  /* 0x0000000306007209 */ /* 0x000fe20007810000 */
[----:B------:R-:W-:Y:S01]  /*12290*/  UISETP.GT.AND UP0, UPT, UR20, 0x1, UPT ;  /* 0x000000011400788c */ /* 0x000fe2000bf04270 */
[----:B------:R-:W-:Y:S01]  /*122a0*/  FMNMX.FTZ R168, R5, R168, !PT ;  /* 0x000000a805a87209 */ /* 0x000fe20007810000 */
[----:B------:R-:W3:Y:S01]  /*122b0*/  LDL.LU R199, [R1+0x4] ;  /* 0x0000040001c77983 */ /* 0x000ee20000300800 */
[----:B------:R-:W-:Y:S01]  /*122c0*/  FMNMX.FTZ R0, R7, R0, !PT ;  /* 0x0000000007007209 */ /* 0x000fe20007810000 */
[----:B------:R-:W-:Y:S01]  /*122d0*/  UIADD3 UR20, UR20, -0x1, URZ ;  /* 0xffffffff14147890 */ /* 0x000fe2000fffe03f */
        /* <DEDUP_REMOVED lines=125> */
[----:B------:R-:W4:Y:S01]  /*12ab0*/  SHFL.BFLY PT, R165, R0, 0x2, 0x1f ;  /* 0x0c401f0000a57f89 */ /* 0x000f2200000e0000 */
[----:B-1----:R-:W-:Y:S02]  /*12ac0*/  FMNMX.FTZ R168, R168, R2, !PT ;  /* 0x00000002a8a87209 */ /* 0x002fe40007810000 */
[----:B----4-:R-:W-:Y:S05]  /*12ad0*/  FMNMX.FTZ R165, R0, R165, !PT ;  /* 0x000000a500a57209 */ /* 0x010fea0007810000 */
[----:B------:R-:W1:Y:S08]  /*12ae0*/  SHFL.BFLY PT, R2, R168, 0x1, 0x1f ;  /* 0x0c201f00a8027f89 */ /* 0x000e7000000e0000 */
[----:B------:R-:W4:Y:S01]  /*12af0*/  SHFL.BFLY PT, R0, R165, 0x1, 0x1f ;  /* 0x0c201f00a5007f89 */ /* 0x000f2200000e0000 */
[----:B-1----:R-:W-:Y:S04]  /*12b00*/  FMNMX.FTZ R2, R168, R2, !PT ;  /* 0x00000002a8027209 */ /* 0x002fe80007810000 */
[C---:B------:R-:W-:Y:S01]  /*12b10*/  FSETP.NEU.FTZ.AND P1, PT, R2.reuse, -INF , PT ;  /* 0xff8000000200780b */ /* 0x040fe20003f3d000 */
[C---:B------:R-:W-:Y:S01]  /*12b20*/  FMUL.FTZ R168, R2.reuse, UR4 ;  /* 0x0000000402a87c20 */ /* 0x040fe20008410000 */
[----:B----4-:R-:W-:Y:S01]  /*12b30*/  FMNMX.FTZ R0, R165, R0, !PT ;  /* 0x00000000a5007209 */ /* 0x010fe20007810000 */
[----:B------:R-:W-:Y:S03]  /*12b40*/  FADD.FTZ R164, -R2, R164 ;  /* 0x000000a402a47221 */ /* 0x000fe60000010100 */
[----:B------:R-:W-:Y:S01]  /*12b50*/  FSEL R168, R168, RZ, P1 ;  /* 0x000000ffa8a87208 */ /* 0x000fe20000800000 */
[C---:B------:R-:W-:Y:S01]  /*12b60*/  FMUL.FTZ R165, R0.reuse, UR4 ;  /* 0x0000000400a57c20 */ /* 0x040fe20008410000 */
[----:B------:R-:W-:Y:S01]  /*12b70*/  FSETP.NEU.FTZ.AND P1, PT, R0, -INF , PT ;  /* 0xff8000000000780b */ /* 0x000fe20003f3d000 */
[----:B------:R-:W-:Y:S01]  /*12b80*/  FMUL.FTZ R164, R164, UR4 ;  /* 0x00000004a4a47c20 */ /* 0x000fe20008410000 */
[----:B------:R-:W-:Y:S01]  /*12b90*/  FADD.FTZ R3, -R0, R3 ;  /* 0x0000000300037221 */ /* 0x000fe20000010100 */
        /* <DEDUP_REMOVED lines=9> */
[----:B------:R-:W-:Y:S01]  /*12c30*/  FSEL R165, R165, RZ, P1 ;  /* 0x000000ffa5a57208 */ /* 0x000fe20000800000 */
[--C-:B------:R-:W-:Y:S01]  /*12c40*/  FFMA.FTZ R183, R16, UR4, -R168.reuse ;  /* 0x0000000410b77c23 */ /* 0x100fe200080108a8 */
[--C-:B------:R-:W-:Y:S03]  /*12c50*/  FFMA.FTZ R180, R17, UR4, -R168.reuse ;  /* 0x0000000411b47c23 */ /* 0x100fe600080108a8 */
[----:B------:R-:W-:Y:S01]  /*12c60*/  MUFU.EX2 R190, R190 ;  /* 0x000000be00be7308 */ /* 0x000fe20000000800 */
[--C-:B------:R-:W-:Y:S01]  /*12c70*/  FFMA.FTZ R177, R20, UR4, -R168.reuse ;  /* 0x0000000414b17c23 */ /* 0x100fe200080108a8 */
[--C-:B------:R-:W-:Y:S01]  /*12c80*/  FFMA.FTZ R187, R14, UR4, -R165.reuse ;  /* 0x000000040ebb7c23 */ /* 0x100fe200080108a5 */
[--C-:B------:R-:W-:Y:S01]  /*12c90*/  FFMA.FTZ R182, R15, UR4, -R165.reuse ;  /* 0x000000040fb67c23 */ /* 0x100fe200080108a5 */
[--C-:B------:R-:W-:Y:S01]  /*12ca0*/  FFMA.FTZ R172, R26, UR4, -R165.reuse ;  /* 0x000000041aac7c23 */ /* 0x100fe200080108a5 */
[----:B------:R-:W4:Y:S01]  /*12cb0*/  LDSM.16.MT88.4 R12, [R237+0xa000] ;  /* 0x00a00000ed0c783b */ /* 0x000f220000004200 */
[--C-:B------:R-:W-:Y:S01]  /*12cc0*/  FFMA.FTZ R174, R27, UR4, -R165.reuse ;  /* 0x000000041bae7c23 */ /* 0x100fe200080108a5 */
[--C-:B------:R-:W-:Y:S03]  /*12cd0*/  FFMA.FTZ R173, R30, UR4, -R165.reuse ;  /* 0x000000041ead7c23 */ /* 0x100fe600080108a5 */
[----:B------:R-:W-:Y:S01]  /*12ce0*/  MUFU.EX2 R184, R184 ;  /* 0x000000b800b87308 */ /* 0x000fe20000000800 */
[--C-:B------:R-:W-:Y:S01]  /*12cf0*/  FFMA.FTZ R16, R31, UR4, -R165.reuse ;  /* 0x000000041f107c23 */ /* 0x100fe200080108a5 */
[C---:B-1----:R-:W-:Y:S01]  /*12d00*/  FMUL.FTZ R17, R164.reuse, R149 ;  /* 0x00000095a4117220 */ /* 0x042fe20000410000 */
[----:B------:R-:W-:Y:S01]  /*12d10*/  FMUL.FTZ R20, R164, R144 ;  /* 0x00000090a4147220 */ /* 0x000fe20000410000 */
[--C-:B------:R-:W-:Y:S01]  /*12d20*/  FFMA.FTZ R38, R38, UR4, -R165.reuse ;  /* 0x0000000426267c23 */ /* 0x100fe200080108a5 */
[----:B------:R-:W1:Y:S01]  /*12d30*/  LDSM.16.MT88.4 R24, [R235+0xa000] ;  /* 0x00a00000eb18783b */ /* 0x000e620000004200 */
[--C-:B------:R-:W-:Y:S01]  /*12d40*/  FFMA.FTZ R185, R18, UR4, -R165.reuse ;  /* 0x0000000412b97c23 */ /* 0x100fe200080108a5 */
[--C-:B------:R-:W-:Y:S03]  /*12d50*/  FFMA.FTZ R181, R19, UR4, -R165.reuse ;  /* 0x0000000413b57c23 */ /* 0x100fe600080108a5 */
[----:B------:R-:W-:Y:S01]  /*12d60*/  MUFU.EX2 R187, R187 ;  /* 0x000000bb00bb7308 */ /* 0x000fe20000000800 */
[--C-:B------:R-:W-:Y:S01]  /*12d70*/  FFMA.FTZ R178, R21, UR4, -R168.reuse ;  /* 0x0000000415b27c23 */ /* 0x100fe200080108a8 */
[----:B------:R-:W-:Y:S01]  /*12d80*/  FMUL.FTZ R21, R164, R145 ;  /* 0x00000091a4157220 */ /* 0x000fe20000410000 */
[--C-:B------:R-:W-:Y:S01]  /*12d90*/  FFMA.FTZ R179, R22, UR4, -R165.reuse ;  /* 0x0000000416b37c23 */ /* 0x100fe200080108a5 */
[--C-:B------:R-:W-:Y:S01]  /*12da0*/  FFMA.FTZ R175, R23, UR4, -R165.reuse ;  /* 0x0000000417af7c23 */ /* 0x100fe200080108a5 */
[----:B------:R-:W5:Y:S01]  /*12db0*/  LDSM.16.MT88.4 R28, [R234+0xa000] ;  /* 0x00a00000ea1c783b */ /* 0x000f620000004200 */
[----:B------:R-:W-:Y:S01]  /*12dc0*/  FMUL.FTZ R3, R3, UR4 ;  /* 0x0000000403037c20 */ /* 0x000fe20008410000 */
[--C-:B------:R-:W-:Y:S03]  /*12dd0*/  FFMA.FTZ R192, R8, UR4, -R168.reuse ;  /* 0x0000000408c07c23 */ /* 0x100fe600080108a8 */
[----:B------:R-:W-:Y:S01]  /*12de0*/  MUFU.EX2 R182, R182 ;  /* 0x000000b600b67308 */ /* 0x000fe20000000800 */
[----:B------:R-:W-:Y:S01]  /*12df0*/  FMUL.FTZ R8, R164, R156 ;  /* 0x0000009ca4087220 */ /* 0x000fe20000410000 */
[--C-:B------:R-:W-:Y:S01]  /*12e00*/  FFMA.FTZ R186, R35, UR4, -R165.reuse ;  /* 0x0000000423ba7c23 */ /* 0x100fe200080108a5 */
[--C-:B------:R-:W-:Y:S01]  /*12e10*/  FFMA.FTZ R60, R60, UR4, -R168.reuse ;  /* 0x000000043c3c7c23 */ /* 0x100fe200080108a8 */
[--C-:B------:R-:W-:Y:S01]  /*12e20*/  FFMA.FTZ R61, R61, UR4, -R168.reuse ;  /* 0x000000043d3d7c23 */ /* 0x100fe200080108a8 */
[--C-:B------:R-:W-:Y:S01]  /*12e30*/  FFMA.FTZ R62, R62, UR4, -R165.reuse ;  /* 0x000000043e3e7c23 */ /* 0x100fe200080108a5 */
[--C-:B------:R-:W-:Y:S01]  /*12e40*/  FFMA.FTZ R63, R63, UR4, -R165.reuse ;  /* 0x000000043f3f7c23 */ /* 0x100fe200080108a5 */
[--C-:B------:R-:W-:Y:S03]  /*12e50*/  FFMA.FTZ R64, R64, UR4, -R168.reuse ;  /* 0x0000000440407c23 */ /* 0x100fe600080108a8 */
[----:B------:R-:W2:Y:S01]  /*12e60*/  MUFU.EX2 R3, R3 ;  /* 0x0000000300037308 */ /* 0x000ea20000000800 */
        /* <DEDUP_REMOVED lines=8> */
[C---:B------:R-:W-:Y:S01]  /*12ef0*/  FMUL.FTZ R4, R164.reuse, R160 ;  /* 0x000000a0a4047220 */ /* 0x040fe20000410000 */
[--C-:B------:R-:W-:Y:S01]  /*12f00*/  FFMA.FTZ R194, R5, UR4, -R168.reuse ;  /* 0x0000000405c27c23 */ /* 0x100fe200080108a8 */
[----:B------:R-:W-:Y:S01]  /*12f10*/  FMUL.FTZ R5, R164, R161 ;  /* 0x000000a1a4057220 */ /* 0x000fe20000410000 */
[--C-:B------:R-:W-:Y:S01]  /*12f20*/  FFMA.FTZ R197, R6, UR4, -R165.reuse ;  /* 0x0000000406c57c23 */ /* 0x100fe200080108a5 */
[--C-:B------:R-:W-:Y:S01]  /*12f30*/  FFMA.FTZ R196, R7, UR4, -R165.reuse ;  /* 0x0000000407c47c23 */ /* 0x100fe200080108a5 */
[--C-:B------:R-:W-:Y:S01]  /*12f40*/  FFMA.FTZ R191, R9, UR4, -R168.reuse ;  /* 0x0000000409bf7c23 */ /* 0x100fe200080108a8 */
[----:B------:R-:W-:Y:S03]  /*12f50*/  FMUL.FTZ R9, R164, R157 ;  /* 0x0000009da4097220 */ /* 0x000fe60000410000 */
[----:B------:R-:W-:Y:S01]  /*12f60*/  MUFU.EX2 R198, R198 ;  /* 0x000000c600c67308 */ /* 0x000fe20000000800 */
[C---:B--2---:R-:W-:Y:S01]  /*12f70*/  FMUL.FTZ R18, R3.reuse, R150 ;  /* 0x0000009603127220 */ /* 0x044fe20000410000 */
[C---:B------:R-:W-:Y:S01]  /*12f80*/  FMUL.FTZ R19, R3.reuse, R151 ;  /* 0x0000009703137220 */ /* 0x040fe20000410000 */
[C---:B------:R-:W-:Y:S01]  /*12f90*/  FMUL.FTZ R22, R3.reuse, R146 ;  /* 0x0000009203167220 */ /* 0x040fe20000410000 */
[C---:B------:R-:W-:Y:S01]  /*12fa0*/  FMUL.FTZ R23, R3.reuse, R147 ;  /* 0x0000009303177220 */ /* 0x040fe20000410000 */
[--C-:B------:R-:W-:Y:S01]  /*12fb0*/  FFMA.FTZ R157, R32, UR4, -R168.reuse ;  /* 0x00000004209d7c23 */ /* 0x100fe200080108a8 */
[----:B------:R-:W-:Y:S01]  /*12fc0*/  LDSM.16.MT88.4 R144, [R237+0xb000] ;  /* 0x00b00000ed90783b */ /* 0x000fe20000004200 */
[----:B------:R-:W-:Y:S03]  /*12fd0*/  FMUL.FTZ R32, R164, R132 ;  /* 0x00000084a4207220 */ /* 0x000fe60000410000 */
[----:B------:R-:W2:Y:S01]  /*12fe0*/  MUFU.EX2 R194, R194 ;  /* 0x000000c200c27308 */ /* 0x000ea20000000800 */
[----:B------:R-:W-:Y:S01]  /*12ff0*/  F2FP.F16.F32.PACK_AB R132, R184, R190 ;  /* 0x000000beb884723e */ /* 0x000fe200000000ff */
[C---:B------:R-:W-:Y:S01]  /*13000*/  FMUL.FTZ R35, R3.reuse, R135 ;  /* 0x0000008703237220 */ /* 0x040fe20000410000 */
[C---:B------:R-:W-:Y:S01]  /*13010*/  FMUL.FTZ R6, R3.reuse, R162 ;  /* 0x000000a203067220 */ /* 0x040fe20000410000 */
[C---:B------:R-:W-:Y:S01]  /*13020*/  FMUL.FTZ R7, R3.reuse, R163 ;  /* 0x000000a303077220 */ /* 0x040fe20000410000 */
[--C-:B------:R-:W-:Y:S01]  /*13030*/  FFMA.FTZ R195, R10, UR4, -R165.reuse ;  /* 0x000000040ac37c23 */ /* 0x100fe200080108a5 */
[----:B------:R-:W-:Y:S01]  /*13040*/  FMUL.FTZ R10, R3, R158 ;  /* 0x0000009e030a7220 */ /* 0x000fe20000410000 */
[--C-:B------:R-:W-:Y:S03]  /*13050*/  FFMA.FTZ R158, R33, UR4, -R168.reuse ;  /* 0x00000004219e7c23 */ /* 0x100fe600080108a8 */
[----:B------:R-:W-:Y:S01]  /*13060*/  MUFU.EX2 R197, R197 ;  /* 0x000000c500c57308 */ /* 0x000fe20000000800 */
[----:B------:R-:W-:Y:S01]  /*13070*/  FMUL.FTZ R33, R164, R133 ;  /* 0x00000085a4217220 */ /* 0x000fe20000410000 */
[----:B------:R-:W-:Y:S01]  /*13080*/  F2FP.F16.F32.PACK_AB R133, R182, R187 ;  /* 0x000000bbb685723e */ /* 0x000fe200000000ff */
[--C-:B------:R-:W-:Y:S01]  /*13090*/  FFMA.FTZ R189, R11, UR4, -R165.reuse ;  /* 0x000000040bbd7c23 */ /* 0x100fe200080108a5 */
[C---:B------:R-:W-:Y:S01]  /*130a0*/  FMUL.FTZ R11, R3.reuse, R159 ;  /* 0x0000009f030b7220 */ /* 0x040fe20000410000 */
[--C-:B------:R-:W-:Y:S01]  /*130b0*/  FFMA.FTZ R159, R34, UR4, -R165.reuse ;  /* 0x00000004229f7c23 */ /* 0x100fe200080108a5 */
[C---:B------:R-:W-:Y:S01]  /*130c0*/  FMUL.FTZ R34, R3.reuse, R134 ;  /* 0x0000008603227220 */ /* 0x040fe20000410000 */
[----:B------:R-:W-:Y:S03]  /*130d0*/  FFMA.FTZ R86, R86, UR4, -R165 ;  /* 0x0000000456567c23 */ /* 0x000fe600080108a5 */
[----:B------:R-:W3:Y:S01]  /*130e0*/  MUFU.EX2 R196, R196 ;  /* 0x000000c400c47308 */ /* 0x000ee20000000800 */
[----:B--2---:R-:W-:Y:S01]  /*130f0*/  F2FP.F16.F32.PACK_AB R160, R194, R198 ;  /* 0x000000c6c2a0723e */ /* 0x004fe200000000ff */
[--C-:B------:R-:W-:Y:S01]  /*13100*/  FFMA.FTZ R88, R88, UR4, -R168.reuse ;  /* 0x0000000458587c23 */ /* 0x100fe200080108a8 */
[--C-:B------:R-:W-:Y:S01]  /*13110*/  FFMA.FTZ R96, R96, UR4, -R168.reuse ;  /* 0x0000000460607c23 */ /* 0x100fe200080108a8 */
[----:B------:R-:W-:Y:S01]  /*13120*/  FFMA.FTZ R128, R128, UR4, -R168 ;  /* 0x0000000480807c23 */ /* 0x000fe200080108a8 */
[----:B------:R-:W-:Y:S01]  /*13130*/  FFMA.FTZ R198, R164, R200, R198 ;  /* 0x000000c8a4c67223 */ /* 0x000fe200000100c6 */
[----:B------:R-:W-:Y:S04]  /*13140*/  PLOP3.LUT P1, PT, PT, PT, UP0, 0x80, 0x0 ;  /* 0x000000000000781c */ /* 0x000fe80003f2f008 */
[----:B------:R-:W2:Y:S01]  /*13150*/  MUFU.EX2 R191, R191 ;  /* 0x000000bf00bf7308 */ /* 0x000ea20000000800 */
[----:B------:R-:W-:Y:S04]  /*13160*/  FADD.FTZ R198, R194, R198 ;  /* 0x000000c6c2c67221 */ /* 0x000fe80000010000 */
[----:B------:R-:W-:Y:S05]  /*13170*/  FADD.FTZ R198, R192, R198 ;  /* 0x000000c6c0c67221 */ /* 0x000fea0000010000 */
[----:B------:R-:W4:Y:S01]  /*13180*/  MUFU.EX2 R195, R195 ;  /* 0x000000c300c37308 */ /* 0x000f220000000800 */
[C---:B---3--:R-:W-:Y:S01]  /*13190*/  F2FP.F16.F32.PACK_AB R161, R196.reuse, R197 ;  /* 0x000000c5c4a1723e */ /* 0x048fe200000000ff */
[----:B------:R-:W-:Y:S04]  /*131a0*/  FFMA.FTZ R197, R3, R199, R197 ;  /* 0x000000c703c57223 */ /* 0x000fe800000100c5 */
[----:B------:R-:W-:Y:S04]  /*131b0*/  FADD.FTZ R197, R196, R197 ;  /* 0x000000c5c4c57221 */ /* 0x000fe80000010000 */
[----:B------:R-:W3:Y:S01]  /*131c0*/  MUFU.EX2 R189, R189 ;  /* 0x000000bd00bd7308 */ /* 0x000ee20000000800 */
[C---:B--2---:R-:W-:Y:S01]  /*131d0*/  F2FP.F16.F32.PACK_AB R162, R191.reuse, R192 ;  /* 0x000000c0bfa2723e */ /* 0x044fe200000000ff */
[----:B------:R-:W-:Y:S04]  /*131e0*/  FADD.FTZ R198, R191, R198 ;  /* 0x000000c6bfc67221 */ /* 0x000fe80000010000 */
[----:B------:R-:W-:Y:S04]  /*131f0*/  FADD.FTZ R190, R190, R198 ;  /* 0x000000c6bebe7221 */ /* 0x000fe80000010000 */
[----:B------:R2:W-:Y:S01]  /*13200*/  MUFU.EX2 R156, R16 ;  /* 0x00000010009c7308 */ /* 0x0005e20000000800 */
[----:B----4-:R-:W-:Y:S01]  /*13210*/  FADD.FTZ R197, R195, R197 ;  /* 0x000000c5c3c57221 */ /* 0x010fe20000010000 */
[----:B------:R-:W-:Y:S08]  /*13220*/  FADD.FTZ R190, R184, R190 ;  /* 0x000000beb8be7221 */ /* 0x000ff00000010000 */
[----:B------:R-:W4:Y:S01]  /*13230*/  MUFU.EX2 R183, R183 ;  /* 0x000000b700b77308 */ /* 0x000f220000000800 */
[C---:B---3--:R-:W-:Y:S01]  /*13240*/  F2FP.F16.F32.PACK_AB R163, R189.reuse, R195 ;  /* 0x000000c3bda3723e */ /* 0x048fe200000000ff */
[----:B------:R-:W-:Y:S04]  /*13250*/  FADD.FTZ R189, R189, R197 ;  /* 0x000000c5bdbd7221 */ /* 0x000fe80000010000 */
[----:B------:R-:W-:Y:S04]  /*13260*/  FADD.FTZ R189, R187, R189 ;  /* 0x000000bdbbbd7221 */ /* 0x000fe80000010000 */
[----:B------:R-:W3:Y:S01]  /*13270*/  MUFU.EX2 R180, R180 ;  /* 0x000000b400b47308 */ /* 0x000ee20000000800 */
[----:B--2---:R-:W-:Y:S01]  /*13280*/  FMUL.FTZ R16, R164, R148 ;  /* 0x00000094a4107220 */ /* 0x004fe20000410000 */
[C---:B------:R-:W-:Y:S01]  /*13290*/  HMMA.16816.F32 R4, R160.reuse, R12, R4 ;  /* 0x0000000ca004723c */ /* 0x040fe20000001804 */
[----:B------:R-:W-:Y:S04]  /*132a0*/  LDSM.16.MT88.4 R148, [R237+0xa800] ;  /* 0x00a80000ed94783b */ /* 0x000fe80000004200 */
[----:B------:R-:W-:Y:S03]  /*132b0*/  FADD.FTZ R189, R182, R189 ;  /* 0x000000bdb6bd7221 */ /* 0x000fe60000010000 */
[----:B------:R-:W-:Y:S03]  /*132c0*/  MUFU.EX2 R185, R185 ;  /* 0x000000b900b97308 */ /* 0x000fe60000000800 */
[C---:B------:R-:W-:Y:S01]  /*132d0*/  FMUL.FTZ R12, R164.reuse, R152 ;  /* 0x00000098a40c7220 */ /* 0x040fe20000410000 */
[----:B------:R-:W-:Y:S01]  /*132e0*/  FMUL.FTZ R13, R164, R153 ;  /* 0x00000099a40d7220 */ /* 0x000fe20000410000 */
[C---:B------:R-:W-:Y:S03]  /*132f0*/  HMMA.16816.F32 R8, R160.reuse, R14, R8 ;  /* 0x0000000ea008723c */ /* 0x040fe60000001808 */
[----:B----4-:R-:W-:Y:S02]  /*13300*/  FADD.FTZ R190, R183, R190 ;  /* 0x000000beb7be7221 */ /* 0x010fe40000010000 */
[----:B------:R-:W2:Y:S01]  /*13310*/  MUFU.EX2 R181, R181 ;  /* 0x000000b500b57308 */ /* 0x000ea20000000800 */
[C---:B---3--:R-:W-:Y:S01]  /*13320*/  F2FP.F16.F32.PACK_AB R134, R180.reuse, R183 ;  /* 0x000000b7b486723e */ /* 0x048fe200000000ff */
[C---:B------:R-:W-:Y:S01]  /*13330*/  FMUL.FTZ R14, R3.reuse, R154 ;  /* 0x0000009a030e7220 */ /* 0x040fe20000410000 */
[----:B------:R-:W-:Y:S02]  /*13340*/  FMUL.FTZ R15, R3, R155 ;  /* 0x0000009b030f7220 */ /* 0x000fe40000410000 */
[----:B------:R-:W3:Y:S01]  /*13350*/  LDSM.16.MT88.4 R152, [R233+0xa000] ;  /* 0x00a00000e998783b */ /* 0x000ee20000004200 */
[----:B------:R-:W-:Y:S04]  /*13360*/  FADD.FTZ R190, R180, R190 ;  /* 0x000000beb4be7221 */ /* 0x000fe80000010000 */
[----:B------:R-:W4:Y:S01]  /*13370*/  MUFU.EX2 R177, R177 ;  /* 0x000000b100b17308 */ /* 0x000f220000000800 */
[C---:B-1----:R-:W-:Y:S09]  /*13380*/  HMMA.16816.F32 R12, R160.reuse, R24, R12 ;  /* 0x00000018a00c723c */ /* 0x042ff2000000180c */
[----:B------:R-:W1:Y:S02]  /*13390*/  MUFU.EX2 R178, R178 ;  /* 0x000000b200b27308 */ /* 0x000e640000000800 */
[C---:B------:R-:W-:Y:S01]  /*133a0*/  FMUL.FTZ R24, R164.reuse, R140 ;  /* 0x0000008ca4187220 */ /* 0x040fe20000410000 */
[C---:B------:R-:W-:Y:S01]  /*133b0*/  FMUL.FTZ R25, R164.reuse, R141 ;  /* 0x0000008da4197220 */ /* 0x040fe20000410000 */
[C---:B------:R-:W-:Y:S03]  /*133c0*/  HMMA.16816.F32 R16, R160.reuse, R26, R16 ;  /* 0x0000001aa010723c */ /* 0x040fe60000001810 */
[----:B--2---:R-:W-:Y:S01]  /*133d0*/  F2FP.F16.F32.PACK_AB R135, R181, R185 ;  /* 0x000000b9b587723e */ /* 0x004fe200000000ff */
[----:B------:R-:W-:Y:S02]  /*133e0*/  FADD.FTZ R185, R185, R189 ;  /* 0x000000bdb9b97221 */ /* 0x000fe40000010000 */
[----:B------:R-:W-:Y:S01]  /*133f0*/  MUFU.EX2 R179, R179 ;  /* 0x000000b300b37308 */ /* 0x000fe20000000800 */
[C---:B-----5:R-:W-:Y:S04]  /*13400*/  HMMA.16816.F32 R20, R160.reuse, R28, R20 ;  /* 0x0000001ca014723c */ /* 0x060fe80000001814 */
[C---:B------:R-:W-:Y:S01]  /*13410*/  FMUL.FTZ R26, R3.reuse, R142 ;  /* 0x0000008e031a7220 */ /* 0x040fe20000410000 */
[----:B------:R-:W-:Y:S04]  /*13420*/  FMUL.FTZ R27, R3, R143 ;  /* 0x0000008f031b7220 */ /* 0x000fe80000410000 */
[----:B------:R-:W2:Y:S01]  /*13430*/  MUFU.EX2 R175, R175 ;  /* 0x000000af00af7308 */ /* 0x000ea20000000800 */
[----:B------:R-:W5:Y:S01]  /*13440*/  LDSM.16.MT88.4 R140, [R235+0xa800] ;  /* 0x00a80000eb8c783b */ /* 0x000f620000004200 */
[C---:B------:R-:W-:Y:S01]  /*13450*/  FMUL.FTZ R28, R164.reuse, R136 ;  /* 0x00000088a41c7220 */ /* 0x040fe20000410000 */
[----:B------:R-:W-:Y:S01]  /*13460*/  FMUL.FTZ R29, R164, R137 ;  /* 0x00000089a41d7220 */ /* 0x000fe20000410000 */
[C---:B------:R-:W-:Y:S06]  /*13470*/  HMMA.16816.F32 R24, R160.reuse, R30, R24 ;  /* 0x0000001ea018723c */ /* 0x040fec0000001818 */
[----:B------:R-:W-:Y:S01]  /*13480*/  MUFU.EX2 R176, R176 ;  /* 0x000000b000b07308 */ /* 0x000fe20000000800 */
[----:B----4-:R-:W-:Y:S01]  /*13490*/  FADD.FTZ R190, R177, R190 ;  /* 0x000000beb1be7221 */ /* 0x010fe20000010000 */
[----:B------:R-:W-:Y:S03]  /*134a0*/  FADD.FTZ R185, R181, R185 ;  /* 0x000000b9b5b97221 */ /* 0x000fe60000010000 */
[----:B------:R-:W-:Y:S01]  /*134b0*/  MOV R164, R2 ;  /* 0x0000000200a47202 */ /* 0x000fe20000000f00 */
[C---:B------:R-:W-:Y:S01]  /*134c0*/  FMUL.FTZ R30, R3.reuse, R138 ;  /* 0x0000008a031e7220 */ /* 0x040fe20000410000 */
[----:B------:R-:W-:Y:S03]  /*134d0*/  FMUL.FTZ R31, R3, R139 ;  /* 0x0000008b031f7220 */ /* 0x000fe60000410000 */
[----:B------:R-:W4:Y:S01]  /*134e0*/  MUFU.EX2 R171, R171 ;  /* 0x000000ab00ab7308 */ /* 0x000f220000000800 */
[----:B------:R-:W4:Y:S01]  /*134f0*/  LDSM.16.MT88.4 R136, [R234+0xa800] ;  /* 0x00a80000ea88783b */ /* 0x000f220000004200 */
[--C-:B------:R-:W-:Y:S01]  /*13500*/  FFMA.FTZ R3, R101, UR4, -R168.reuse ;  /* 0x0000000465037c23 */ /* 0x100fe200080108a8 */
[--C-:B------:R-:W-:Y:S01]  /*13510*/  FFMA.FTZ R101, R103, UR4, -R165.reuse ;  /* 0x0000000467657c23 */ /* 0x100fe200080108a5 */
[--C-:B------:R-:W-:Y:S01]  /*13520*/  FFMA.FTZ R103, R105, UR4, -R168.reuse ;  /* 0x0000000469677c23 */ /* 0x100fe200080108a8 */
[C---:B---3--:R-:W-:Y:S05]  /*13530*/  HMMA.16816.F32 R28, R160.reuse, R152, R28 ;  /* 0x00000098a01c723c */ /* 0x048fea000000181c */
        /* <DEDUP_REMOVED lines=8> */
[----:B------:R-:W4:Y:S01]  /*135c0*/  MUFU.EX2 R174, R174 ;  /* 0x000000ae00ae7308 */ /* 0x000f220000000800 */
[----:B---3--:R-:W3:Y:S01]  /*135d0*/  LDSM.16.MT88.4 R36, [R233+0xa800] ;  /* 0x00a80000e924783b */ /* 0x008ee20000004200 */
[C---:B------:R-:W-:Y:S03]  /*135e0*/  HMMA.16816.F32 R8, R132.reuse, R150, R8 ;  /* 0x000000968408723c */ /* 0x040fe60000001808 */
[--C-:B------:R-:W-:Y:S01]  /*135f0*/  FFMA.FTZ R148, R40, UR4, -R168.reuse ;  /* 0x0000000428947c23 */ /* 0x100fe200080108a8 */
[----:B-1----:R-:W-:Y:S01]  /*13600*/  F2FP.F16.F32.PACK_AB R40, R178, R177 ;  /* 0x000000b1b228723e */ /* 0x002fe200000000ff */
[--C-:B------:R-:W-:Y:S03]  /*13610*/  FFMA.FTZ R160, R46, UR4, -R165.reuse ;  /* 0x000000042ea07c23 */ /* 0x100fe600080108a5 */
[----:B------:R-:W-:Y:S01]  /*13620*/  MUFU.EX2 R170, R170 ;  /* 0x000000aa00aa7308 */ /* 0x000fe20000000800 */
[C---:B-----5:R-:W-:Y:S03]  /*13630*/  HMMA.16816.F32 R12, R132.reuse, R140, R12 ;  /* 0x0000008c840c723c */ /* 0x060fe6000000180c */
[--C-:B------:R-:W-:Y:S01]  /*13640*/  FFMA.FTZ R150, R45, UR4, -R168.reuse ;  /* 0x000000042d967c23 */ /* 0x100fe200080108a8 */
[--C-:B------:R-:W-:Y:S02]  /*13650*/  FFMA.FTZ R149, R41, UR4, -R168.reuse ;  /* 0x0000000429957c23 */ /* 0x100fe400080108a8 */
[C---:B------:R-:W-:Y:S03]  /*13660*/  HMMA.16816.F32 R16, R132.reuse, R142, R16 ;  /* 0x0000008e8410723c */ /* 0x040fe60000001810 */
[----:B------:R-:W1:Y:S01]  /*13670*/  MUFU.EX2 R169, R169 ;  /* 0x000000a900a97308 */ /* 0x000e620000000800 */
[----:B------:R-:W5:Y:S01]  /*13680*/  LDSM.16.MT88.4 R140, [R235+0xb000] ;  /* 0x00b00000eb8c783b */ /* 0x000f620000004200 */
[----:B--2---:R-:W-:Y:S01]  /*13690*/  F2FP.F16.F32.PACK_AB R41, R175, R179 ;  /* 0x000000b3af29723e */ /* 0x004fe200000000ff */
[C---:B----4-:R-:W-:Y:S07]  /*136a0*/  HMMA.16816.F32 R20, R132.reuse, R136, R20 ;  /* 0x000000888414723c */ /* 0x050fee0000001814 */
[----:B------:R-:W2:Y:S01]  /*136b0*/  MUFU.EX2 R173, R173 ;  /* 0x000000ad00ad7308 */ /* 0x000ea20000000800 */
[--C-:B------:R-:W-:Y:S01]  /*136c0*/  FFMA.FTZ R151, R42, UR4, -R165.reuse ;  /* 0x000000042a977c23 */ /* 0x100fe200080108a5 */
[C---:B------:R-:W-:Y:S01]  /*136d0*/  HMMA.16816.F32 R24, R132.reuse, R138, R24 ;  /* 0x0000008a8418723c */ /* 0x040fe20000001818 */
[----:B------:R-:W4:Y:S07]  /*136e0*/  LDSM.16.MT88.4 R136, [R234+0xb000] ;  /* 0x00b00000ea88783b */ /* 0x000f2e0000004200 */
[----:B------:R-:W-:Y:S03]  /*136f0*/  MUFU.EX2 R157, R157 ;  /* 0x0000009d009d7308 */ /* 0x000fe60000000800 */
[----:B------:R-:W-:Y:S01]  /*13700*/  F2FP.F16.F32.PACK_AB R42, R171, R176 ;  /* 0x000000b0ab2a723e */ /* 0x000fe200000000ff */
[--C-:B------:R-:W-:Y:S01]  /*13710*/  FFMA.FTZ R155, R43, UR4, -R165.reuse ;  /* 0x000000042b9b7c23 */ /* 0x100fe200080108a5 */
[----:B------:R-:W-:Y:S01]  /*13720*/  F2FP.F16.F32.PACK_AB R43, R174, R172 ;  /* 0x000000acae2b723e */ /* 0x000fe200000000ff */
[--C-:B------:R-:W-:Y:S01]  /*13730*/  FFMA.FTZ R154, R44, UR4, -R168.reuse ;  /* 0x000000042c9a7c23 */ /* 0x100fe200080108a8 */
[----:B-1----:R-:W-:Y:S03]  /*13740*/  F2FP.F16.F32.PACK_AB R44, R169, R170 ;  /* 0x000000aaa92c723e */ /* 0x002fe600000000ff */
[----:B------:R-:W1:Y:S01]  /*13750*/  MUFU.EX2 R158, R158 ;  /* 0x0000009e009e7308 */ /* 0x000e620000000800 */
[C---:B---3--:R-:W-:Y:S03]  /*13760*/  HMMA.16816.F32 R28, R132.reuse, R36, R28 ;  /* 0x00000024841c723c */ /* 0x048fe6000000181c */
[----:B--2---:R-:W-:Y:S01]  /*13770*/  F2FP.F16.F32.PACK_AB R45, R156, R173 ;  /* 0x000000ad9c2d723e */ /* 0x004fe200000000ff */
[--C-:B------:R-:W-:Y:S01]  /*13780*/  FFMA.FTZ R109, R111, UR4, -R165.reuse ;  /* 0x000000046f6d7c23 */ /* 0x100fe200080108a5 */
[--C-:B------:R-:W-:Y:S01]  /*13790*/  FFMA.FTZ R111, R113, UR4, -R168.reuse ;  /* 0x00000004716f7c23 */ /* 0x100fe200080108a8 */
[----:B------:R-:W-:Y:S03]  /*137a0*/  HMMA.16816.F32 R32, R132, R38, R32 ;  /* 0x000000268420723c */ /* 0x000fe60000001820 */
[----:B------:R-:W-:Y:S01]  /*137b0*/  MUFU.EX2 R159, R159 ;  /* 0x0000009f009f7308 */ /* 0x000fe20000000800 */
[----:B------:R-:W2:Y:S01]  /*137c0*/  LDSM.16.MT88.4 R36, [R233+0xb000] ;  /* 0x00b00000e924783b */ /* 0x000ea20000004200 */
[--C-:B------:R-:W-:Y:S01]  /*137d0*/  FFMA.FTZ R113, R115, UR4, -R165.reuse ;  /* 0x0000000473717c23 */ /* 0x100fe200080108a5 */
[C---:B------:R-:W-:Y:S07]  /*137e0*/  HMMA.16816.F32 R4, R40.reuse, R144, R4 ;  /* 0x000000902804723c */ /* 0x040fee0000001804 */
[----:B------:R-:W3:Y:S01]  /*137f0*/  MUFU.EX2 R186, R186 ;  /* 0x000000ba00ba7308 */ /* 0x000ee20000000800 */
[----:B------:R-:W2:Y:S03]  /*13800*/  LDSM.16.MT88.4 R132, [R237+0xb800] ;  /* 0x00b80000ed84783b */ /* 0x000ea60000004200 */
[----:B-1----:R-:W-:Y:S01]  /*13810*/  F2FP.F16.F32.PACK_AB R46, R158, R157 ;  /* 0x0000009d9e2e723e */ /* 0x002fe200000000ff */
[C---:B------:R-:W-:Y:S05]  /*13820*/  HMMA.16816.F32 R8, R40.reuse, R146, R8 ;  /* 0x000000922808723c */ /* 0x040fea0000001808 */
[----:B------:R-:W-:Y:S01]  /*13830*/  MUFU.EX2 R188, R188 ;  /* 0x000000bc00bc7308 */ /* 0x000fe20000000800 */
[C---:B-----5:R-:W-:Y:S05]  /*13840*/  HMMA.16816.F32 R12, R40.reuse, R140, R12 ;  /* 0x0000008c280c723c */ /* 0x060fea000000180c */
[--C-:B------:R-:W-:Y:S01]  /*13850*/  FFMA.FTZ R146, R48, UR4, -R168.reuse ;  /* 0x0000000430927c23 */ /* 0x100fe200080108a8 */
[C---:B------:R-:W-:Y:S03]  /*13860*/  HMMA.16816.F32 R16, R40.reuse, R142, R16 ;  /* 0x0000008e2810723c */ /* 0x040fe60000001810 */
[----:B------:R-:W1:Y:S01]  /*13870*/  MUFU.EX2 R193, R193 ;  /* 0x000000c100c17308 */ /* 0x000e620000000800 */
[----:B------:R-:W5:Y:S01]  /*13880*/  LDSM.16.MT88.4 R140, [R235+0xb800] ;  /* 0x00b80000eb8c783b */ /* 0x000f620000004200 */
[--C-:B------:R-:W-:Y:S01]  /*13890*/  FFMA.FTZ R145, R49, UR4, -R168.reuse ;  /* 0x0000000431917c23 */ /* 0x100fe200080108a8 */
[--C-:B------:R-:W-:Y:S01]  /*138a0*/  FFMA.FTZ R147, R50, UR4, -R165.reuse ;  /* 0x0000000432937c23 */ /* 0x100fe200080108a5 */
[C---:B----4-:R-:W-:Y:S06]  /*138b0*/  HMMA.16816.F32 R20, R40.reuse, R136, R20 ;  /* 0x000000882814723c */ /* 0x050fec0000001814 */
[----:B------:R-:W-:Y:S01]  /*138c0*/  MUFU.EX2 R153, R153 ;  /* 0x0000009900997308 */ /* 0x000fe20000000800 */
[--C-:B------:R-:W-:Y:S01]  /*138d0*/  FFMA.FTZ R144, R47, UR4, -R165.reuse ;  /* 0x000000042f907c23 */ /* 0x100fe200080108a5 */
[----:B---3--:R-:W-:Y:S01]  /*138e0*/  F2FP.F16.F32.PACK_AB R47, R186, R159 ;  /* 0x0000009fba2f723e */ /* 0x008fe200000000ff */
[C---:B------:R-:W-:Y:S07]  /*138f0*/  HMMA.16816.F32 R24, R40.reuse, R138, R24 ;  /* 0x0000008a2818723c */ /* 0x040fee0000001818 */
[----:B------:R-:W-:Y:S01]  /*13900*/  MUFU.EX2 R148, R148 ;  /* 0x0000009400947308 */ /* 0x000fe20000000800 */
[--C-:B------:R-:W-:Y:S01]  /*13910*/  FFMA.FTZ R136, R51, UR4, -R165.reuse ;  /* 0x0000000433887c23 */ /* 0x100fe200080108a5 */
[C---:B--2---:R-:W-:Y:S01]  /*13920*/  HMMA.16816.F32 R28, R40.reuse, R36, R28 ;  /* 0x00000024281c723c */ /* 0x044fe2000000181c */
[----:B------:R-:W2:Y:S02]  /*13930*/  LDSM.16.MT88.4 R48, [R234+0xb800] ;  /* 0x00b80000ea30783b */ /* 0x000ea40000004200 */
[--C-:B------:R-:W-:Y:S05]  /*13940*/  FFMA.FTZ R137, R52, UR4, -R168.reuse ;  /* 0x0000000434897c23 */ /* 0x100fea00080108a8 */
[----:B------:R-:W3:Y:S01]  /*13950*/  MUFU.EX2 R149, R149 ;  /* 0x0000009500957308 */ /* 0x000ee20000000800 */
[----:B------:R-:W-:Y:S01]  /*13960*/  HMMA.16816.F32 R32, R40, R38, R32 ;  /* 0x000000262820723c */ /* 0x000fe20000001820 */
[----:B------:R-:W4:Y:S02]  /*13970*/  LDSM.16.MT88.4 R36, [R233+0xb800] ;  /* 0x00b80000e924783b */ /* 0x000f240000004200 */
[--C-:B------:R-:W-:Y:S01]  /*13980*/  FFMA.FTZ R138, R53, UR4, -R168.reuse ;  /* 0x00000004358a7c23 */ /* 0x100fe200080108a8 */
[--C-:B------:R-:W-:Y:S02]  /*13990*/  FFMA.FTZ R139, R55, UR4, -R165.reuse ;  /* 0x00000004378b7c23 */ /* 0x100fe400080108a5 */
[C---:B------:R-:W-:Y:S03]  /*139a0*/  HMMA.16816.F32 R4, R44.reuse, R132, R4 ;  /* 0x000000842c04723c */ /* 0x040fe60000001804 */
[----:B------:R-:W-:Y:S01]  /*139b0*/  MUFU.EX2 R151, R151 ;  /* 0x0000009700977308 */ /* 0x000fe20000000800 */
[----:B------:R-:W4:Y:S01]  /*139c0*/  LDSM.16.MT88.4 R52, [R237+0xc000] ;  /* 0x00c00000ed34783b */ /* 0x000f220000004200 */
[----:B-1----:R-:W-:Y:S01]  /*139d0*/  F2FP.F16.F32.PACK_AB R40, R193, R188 ;  /* 0x000000bcc128723e */ /* 0x002fe200000000ff */
[C---:B------:R-:W-:Y:S07]  /*139e0*/  HMMA.16816.F32 R8, R44.reuse, R134, R8 ;  /* 0x000000862c08723c */ /* 0x040fee0000001808 */
[----:B------:R-:W1:Y:S01]  /*139f0*/  MUFU.EX2 R155, R155 ;  /* 0x0000009b009b7308 */ /* 0x000e620000000800 */
[----:B---3--:R-:W-:Y:S01]  /*13a00*/  F2FP.F16.F32.PACK_AB R42, R149, R148 ;  /* 0x00000094952a723e */ /* 0x008fe200000000ff */
[----:B------:R-:W3:Y:S01]  /*13a10*/  LDSM.16.MT88.4 R132, [R235+0xc000] ;  /* 0x00c00000eb84783b */ /* 0x000ee20000004200 */
[C---:B-----5:R-:W-:Y:S07]  /*13a20*/  HMMA.16816.F32 R12, R44.reuse, R140, R12 ;  /* 0x0000008c2c0c723c */ /* 0x060fee000000180c */
[----:B------:R-:W-:Y:S01]  /*13a30*/  MUFU.EX2 R154, R154 ;  /* 0x0000009a009a7308 */ /* 0x000fe20000000800 */
[----:B------:R-:W-:Y:S01]  /*13a40*/  F2FP.F16.F32.PACK_AB R41, R153, R152 ;  /* 0x000000989929723e */ /* 0x000fe200000000ff */
[C---:B------:R-:W-:Y:S03]  /*13a50*/  HMMA.16816.F32 R16, R44.reuse, R142, R16 ;  /* 0x0000008e2c10723c */ /* 0x040fe60000001810 */
[--C-:B------:R-:W-:Y:S05]  /*13a60*/  FFMA.FTZ R141, R56, UR4, -R168.reuse ;  /* 0x00000004388d7c23 */ /* 0x100fea00080108a8 */
[----:B------:R-:W5:Y:S03]  /*13a70*/  MUFU.EX2 R150, R150 ;  /* 0x0000009600967308 */ /* 0x000f660000000800 */
[--C-:B------:R-:W-:Y:S01]  /*13a80*/  FFMA.FTZ R140, R57, UR4, -R168.reuse ;  /* 0x00000004398c7c23 */ /* 0x100fe200080108a8 */
[--C-:B------:R-:W-:Y:S01]  /*13a90*/  FFMA.FTZ R142, R58, UR4, -R165.reuse ;  /* 0x000000043a8e7c23 */ /* 0x100fe200080108a5 */
[C---:B--2---:R-:W-:Y:S03]  /*13aa0*/  HMMA.16816.F32 R20, R44.reuse, R48, R20 ;  /* 0x000000302c14723c */ /* 0x044fe60000001814 */
[--C-:B------:R-:W-:Y:S01]  /*13ab0*/  FFMA.FTZ R143, R59, UR4, -R165.reuse ;  /* 0x000000043b8f7c23 */ /* 0x100fe200080108a5 */
[----:B-1----:R-:W-:Y:S01]  /*13ac0*/  F2FP.F16.F32.PACK_AB R43, R155, R151 ;  /* 0x000000979b2b723e */ /* 0x002fe200000000ff */
[----:B------:R-:W-:Y:S01]  /*13ad0*/  MUFU.EX2 R160, R160 ;  /* 0x000000a000a07308 */ /* 0x000fe20000000800 */
[----:B------:R-:W-:Y:S01]  /*13ae0*/  LDSM.16.MT88.4 R56, [R235+0xc800] ;  /* 0x00c80000eb38783b */ /* 0x000fe20000004200 */
[C---:B------:R-:W-:Y:S04]  /*13af0*/  HMMA.16816.F32 R24, R44.reuse, R50, R24 ;  /* 0x000000322c18723c */ /* 0x040fe80000001818 */
[----:B------:R-:W-:Y:S01]  /*13b00*/  FFMA.FTZ R115, R117, UR4, -R168 ;  /* 0x0000000475737c23 */ /* 0x000fe200080108a8 */
[----:B------:R-:W-:Y:S03]  /*13b10*/  FFMA.FTZ R117, R119, UR4, -R165 ;  /* 0x0000000477757c23 */ /* 0x000fe600080108a5 */
[----:B------:R-:W1:Y:S01]  /*13b20*/  MUFU.EX2 R144, R144 ;  /* 0x0000009000907308 */ /* 0x000e620000000800 */
[----:B------:R-:W2:Y:S01]  /*13b30*/  LDSM.16.MT88.4 R48, [R234+0xc000] ;  /* 0x00c00000ea30783b */ /* 0x000ea20000004200 */
[C---:B----4-:R-:W-:Y:S03]  /*13b40*/  HMMA.16816.F32 R28, R44.reuse, R36, R28 ;  /* 0x000000242c1c723c */ /* 0x050fe6000000181c */
[----:B------:R-:W-:Y:S01]  /*13b50*/  FADD.FTZ R178, R178, R190 ;  /* 0x000000beb2b27221 */ /* 0x000fe20000010000 */
[----:B------:R-:W-:Y:S04]  /*13b60*/  FADD.FTZ R185, R179, R185 ;  /* 0x000000b9b3b97221 */ /* 0x000fe80000010000 */
[----:B------:R-:W-:Y:S01]  /*13b70*/  MUFU.EX2 R146, R146 ;  /* 0x0000009200927308 */ /* 0x000fe20000000800 */
[----:B------:R-:W-:Y:S01]  /*13b80*/  HMMA.16816.F32 R32, R44, R38, R32 ;  /* 0x000000262c20723c */ /* 0x000fe20000001820 */
[----:B------:R-:W4:Y:S02]  /*13b90*/  LDSM.16.MT88.4 R36, [R233+0xc000] ;  /* 0x00c00000e924783b */ /* 0x000f240000004200 */
[----:B------:R-:W-:Y:S01]  /*13ba0*/  FADD.FTZ R178, R176, R178 ;  /* 0x000000b2b0b27221 */ /* 0x000fe20000010000 */
[----:B------:R-:W-:Y:S02]  /*13bb0*/  FADD.FTZ R175, R175, R185 ;  /* 0x000000b9afaf7221 */ /* 0x000fe40000010000 */
[C---:B------:R-:W-:Y:S03]  /*13bc0*/  HMMA.16816.F32 R4, R40.reuse, R52, R4 ;  /* 0x000000342804723c */ /* 0x040fe60000001804 */
[----:B------:R-:W2:Y:S02]  /*13bd0*/  MUFU.EX2 R145, R145 ;  /* 0x0000009100917308 */ /* 0x000ea40000000800 */
[----:B-----5:R-:W-:Y:S01]  /*13be0*/  F2FP.F16.F32.PACK_AB R44, R150, R154 ;  /* 0x0000009a962c723e */ /* 0x020fe200000000ff */
[C---:B------:R-:W-:Y:S01]  /*13bf0*/  HMMA.16816.F32 R8, R40.reuse, R54, R8 ;  /* 0x000000362808723c */ /* 0x040fe20000001808 */
[----:B------:R-:W5:Y:S06]  /*13c00*/  LDSM.16.MT88.4 R52, [R237+0xc800] ;  /* 0x00c80000ed34783b */ /* 0x000f6c0000004200 */
[----:B------:R-:W-:Y:S01]  /*13c10*/  MUFU.EX2 R147, R147 ;  /* 0x0000009300937308 */ /* 0x000fe20000000800 */
[----:B-1----:R-:W-:Y:S01]  /*13c20*/  F2FP.F16.F32.PACK_AB R45, R144, R160 ;  /* 0x000000a0902d723e */ /* 0x002fe200000000ff */
[C---:B---3--:R-:W-:Y:S08]  /*13c30*/  HMMA.16816.F32 R12, R40.reuse, R132, R12 ;  /* 0x00000084280c723c */ /* 0x048ff0000000180c */
[----:B------:R-:W1:Y:S01]  /*13c40*/  MUFU.EX2 R136, R136 ;  /* 0x0000008800887308 */ /* 0x000e620000000800 */
[C---:B------:R-:W-:Y:S03]  /*13c50*/  HMMA.16816.F32 R16, R40.reuse, R134, R16 ;  /* 0x000000862810723c */ /* 0x040fe60000001810 */
[----:B--2---:R-:W-:Y:S01]  /*13c60*/  F2FP.F16.F32.PACK_AB R46, R145, R146 ;  /* 0x00000092912e723e */ /* 0x004fe200000000ff */
[--C-:B------:R-:W-:Y:S05]  /*13c70*/  FFMA.FTZ R132, R67, UR4, -R165.reuse ;  /* 0x0000000443847c23 */ /* 0x100fea00080108a5 */
[----:B------:R-:W-:Y:S01]  /*13c80*/  MUFU.EX2 R137, R137 ;  /* 0x0000008900897308 */ /* 0x000fe20000000800 */
[C---:B------:R-:W-:Y:S03]  /*13c90*/  HMMA.16816.F32 R20, R40.reuse, R48, R20 ;  /* 0x000000302814723c */ /* 0x040fe60000001814 */
[--C-:B------:R-:W-:Y:S01]  /*13ca0*/  FFMA.FTZ R67, R68, UR4, -R168.reuse ;  /* 0x0000000444437c23 */ /* 0x100fe200080108a8 */
[--C-:B------:R-:W-:Y:S01]  /*13cb0*/  FFMA.FTZ R68, R69, UR4, -R168.reuse ;  /* 0x0000000445447c23 */ /* 0x100fe200080108a8 */
[--C-:B------:R-:W-:Y:S01]  /*13cc0*/  FFMA.FTZ R69, R70, UR4, -R165.reuse ;  /* 0x0000000446457c23 */ /* 0x100fe200080108a5 */
[C---:B------:R-:W-:Y:S03]  /*13cd0*/  HMMA.16816.F32 R24, R40.reuse, R50, R24 ;  /* 0x000000322818723c */ /* 0x040fe60000001818 */
[----:B------:R-:W2:Y:S01]  /*13ce0*/  MUFU.EX2 R138, R138 ;  /* 0x0000008a008a7308 */ /* 0x000ea20000000800 */
[----:B------:R-:W3:Y:S01]  /*13cf0*/  LDSM.16.MT88.4 R48, [R234+0xc800] ;  /* 0x00c80000ea30783b */ /* 0x000ee20000004200 */
[----:B-1----:R-:W-:Y:S01]  /*13d00*/  F2FP.F16.F32.PACK_AB R47, R136, R147 ;  /* 0x00000093882f723e */ /* 0x002fe200000000ff */
[C---:B----4-:R-:W-:Y:S07]  /*13d10*/  HMMA.16816.F32 R28, R40.reuse, R36, R28 ;  /* 0x00000024281c723c */ /* 0x050fee000000181c */
[----:B------:R-:W-:Y:S01]  /*13d20*/  MUFU.EX2 R161, R161 ;  /* 0x000000a100a17308 */ /* 0x000fe20000000800 */
[--C-:B------:R-:W-:Y:S01]  /*13d30*/  FFMA.FTZ R70, R71, UR4, -R165.reuse ;  /* 0x0000000447467c23 */ /* 0x100fe200080108a5 */
[----:B------:R-:W-:Y:S01]  /*13d40*/  HMMA.16816.F32 R32, R40, R38, R32 ;  /* 0x000000262820723c */ /* 0x000fe20000001820 */
[----:B------:R-:W1:Y:S07]  /*13d50*/  LDSM.16.MT88.4 R36, [R233+0xc800] ;  /* 0x00c80000e924783b */ /* 0x000e6e0000004200 */
[----:B------:R-:W4:Y:S01]  /*13d60*/  MUFU.EX2 R139, R139 ;  /* 0x0000008b008b7308 */ /* 0x000f220000000800 */
[C---:B-----5:R-:W-:Y:S05]  /*13d70*/  HMMA.16816.F32 R4, R44.reuse, R52, R4 ;  /* 0x000000342c04723c */ /* 0x060fea0000001804 */
[----:B--2---:R-:W-:Y:S01]  /*13d80*/  F2FP.F16.F32.PACK_AB R40, R138, R137 ;  /* 0x000000898a28723e */ /* 0x004fe200000000ff */
[C---:B------:R-:W-:Y:S03]  /*13d90*/  HMMA.16816.F32 R8, R44.reuse, R54, R8 ;  /* 0x000000362c08723c */ /* 0x040fe60000001808 */
[----:B------:R-:W-:Y:S01]  /*13da0*/  MUFU.EX2 R141, R141 ;  /* 0x0000008d008d7308 */ /* 0x000fe20000000800 */
[----:B------:R-:W2:Y:S01]  /*13db0*/  LDSM.16.MT88.4 R52, [R237+0xd000] ;  /* 0x00d00000ed34783b */ /* 0x000ea20000004200 */
[--C-:B------:R-:W-:Y:S01]  /*13dc0*/  FFMA.FTZ R71, R72, UR4, -R168.reuse ;  /* 0x0000000448477c23 */ /* 0x100fe200080108a8 */
[C---:B------:R-:W-:Y:S07]  /*13dd0*/  HMMA.16816.F32 R12, R44.reuse, R56, R12 ;  /* 0x000000382c0c723c */ /* 0x040fee000000180c */
[----:B------:R-:W5:Y:S01]  /*13de0*/  MUFU.EX2 R140, R140 ;  /* 0x0000008c008c7308 */ /* 0x000f620000000800 */
[----:B----4-:R-:W-:Y:S01]  /*13df0*/  F2FP.F16.F32.PACK_AB R41, R139, R161 ;  /* 0x000000a18b29723e */ /* 0x010fe200000000ff */
[C---:B------:R-:W-:Y:S01]  /*13e00*/  HMMA.16816.F32 R16, R44.reuse, R58, R16 ;  /* 0x0000003a2c10723c */ /* 0x040fe20000001810 */
[----:B------:R-:W4:Y:S07]  /*13e10*/  LDSM.16.MT88.4 R56, [R235+0xd000] ;  /* 0x00d00000eb38783b */ /* 0x000f2e0000004200 */
[----:B------:R-:W-:Y:S01]  /*13e20*/  MUFU.EX2 R142, R142 ;  /* 0x0000008e008e7308 */ /* 0x000fe20000000800 */
[C---:B---3--:R-:W-:Y:S03]  /*13e30*/  HMMA.16816.F32 R20, R44.reuse, R48, R20 ;  /* 0x000000302c14723c */ /* 0x048fe60000001814 */
[--C-:B------:R-:W-:Y:S03]  /*13e40*/  FFMA.FTZ R72, R73, UR4, -R168.reuse ;  /* 0x0000000449487c23 */ /* 0x100fe600080108a8 */
[C---:B------:R-:W-:Y:S03]  /*13e50*/  HMMA.16816.F32 R24, R44.reuse, R50, R24 ;  /* 0x000000322c18723c */ /* 0x040fe60000001818 */
[----:B------:R-:W3:Y:S01]  /*13e60*/  MUFU.EX2 R143, R143 ;  /* 0x0000008f008f7308 */ /* 0x000ee20000000800 */
[----:B------:R-:W4:Y:S01]  /*13e70*/  LDSM.16.MT88.4 R48, [R234+0xd000] ;  /* 0x00d00000ea30783b */ /* 0x000f220000004200 */
[----:B-----5:R-:W-:Y:S01]  /*13e80*/  F2FP.F16.F32.PACK_AB R42, R140, R141 ;  /* 0x0000008d8c2a723e */ /* 0x020fe200000000ff */
[C---:B-1----:R-:W-:Y:S07]  /*13e90*/  HMMA.16816.F32 R28, R44.reuse, R36, R28 ;  /* 0x000000242c1c723c */ /* 0x042fee000000181c */
[----:B------:R-:W-:Y:S01]  /*13ea0*/  MUFU.EX2 R60, R60 ;  /* 0x0000003c003c7308 */ /* 0x000fe20000000800 */
[--C-:B------:R-:W-:Y:S01]  /*13eb0*/  FFMA.FTZ R73, R74, UR4, -R165.reuse ;  /* 0x000000044a497c23 */ /* 0x100fe200080108a5 */
[----:B------:R-:W-:Y:S01]  /*13ec0*/  HMMA.16816.F32 R32, R44, R38, R32 ;  /* 0x000000262c20723c */ /* 0x000fe20000001820 */
[----:B------:R-:W1:Y:S07]  /*13ed0*/  LDSM.16.MT88.4 R36, [R233+0xd000] ;  /* 0x00d00000e924783b */ /* 0x000e6e0000004200 */
[----:B------:R-:W5:Y:S03]  /*13ee0*/  MUFU.EX2 R61, R61 ;  /* 0x0000003d003d7308 */ /* 0x000f660000000800 */
[----:B---3--:R-:W-:Y:S01]  /*13ef0*/  F2FP.F16.F32.PACK_AB R43, R143, R142 ;  /* 0x0000008e8f2b723e */ /* 0x008fe200000000ff */
[--C-:B------:R-:W-:Y:S01]  /*13f00*/  FFMA.FTZ R74, R75, UR4, -R165.reuse ;  /* 0x000000044b4a7c23 */ /* 0x100fe200080108a5 */
[--C-:B------:R-:W-:Y:S01]  /*13f10*/  FFMA.FTZ R75, R77, UR4, -R168.reuse ;  /* 0x000000044d4b7c23 */ /* 0x100fe200080108a8 */
[--C-:B------:R-:W-:Y:S01]  /*13f20*/  FFMA.FTZ R77, R79, UR4, -R165.reuse ;  /* 0x000000044f4d7c23 */ /* 0x100fe200080108a5 */
[--C-:B------:R-:W-:Y:S03]  /*13f30*/  FFMA.FTZ R79, R80, UR4, -R168.reuse ;  /* 0x00000004504f7c23 */ /* 0x100fe600080108a8 */
[----:B------:R-:W-:Y:S01]  /*13f40*/  MUFU.EX2 R62, R62 ;  /* 0x0000003e003e7308 */ /* 0x000fe20000000800 */
[C---:B--2---:R-:W-:Y:S05]  /*13f50*/  HMMA.16816.F32 R4, R40.reuse, R52, R4 ;  /* 0x000000342804723c */ /* 0x044fea0000001804 */
[--C-:B------:R-:W-:Y:S01]  /*13f60*/  FFMA.FTZ R80, R81, UR4, -R168.reuse ;  /* 0x0000000451507c23 */ /* 0x100fe200080108a8 */
[C---:B------:R-:W-:Y:S03]  /*13f70*/  HMMA.16816.F32 R8, R40.reuse, R54, R8 ;  /* 0x000000362808723c */ /* 0x040fe60000001808 */
[----:B------:R-:W2:Y:S01]  /*13f80*/  MUFU.EX2 R63, R63 ;  /* 0x0000003f003f7308 */ /* 0x000ea20000000800 */
[----:B------:R-:W3:Y:S01]  /*13f90*/  LDSM.16.MT88.4 R52, [R237+0xd800] ;  /* 0x00d80000ed34783b */ /* 0x000ee20000004200 */
[----:B-----5:R-:W-:Y:S01]  /*13fa0*/  F2FP.F16.F32.PACK_AB R44, R61, R60 ;  /* 0x0000003c3d2c723e */ /* 0x020fe200000000ff */
[C---:B----4-:R-:W-:Y:S07]  /*13fb0*/  HMMA.16816.F32 R12, R40.reuse, R56, R12 ;  /* 0x00000038280c723c */ /* 0x050fee000000180c */
[----:B------:R-:W-:Y:S01]  /*13fc0*/  MUFU.EX2 R64, R64 ;  /* 0x0000004000407308 */ /* 0x000fe20000000800 */
[--C-:B------:R-:W-:Y:S01]  /*13fd0*/  FFMA.FTZ R81, R83, UR4, -R165.reuse ;  /* 0x0000000453517c23 */ /* 0x100fe200080108a5 */
[C---:B------:R-:W-:Y:S01]  /*13fe0*/  HMMA.16816.F32 R16, R40.reuse, R58, R16 ;  /* 0x0000003a2810723c */ /* 0x040fe20000001810 */
[----:B------:R-:W4:Y:S07]  /*13ff0*/  LDSM.16.MT88.4 R56, [R235+0xd800] ;  /* 0x00d80000eb38783b */ /* 0x000f2e0000004200 */
[----:B------:R-:W5:Y:S01]  /*14000*/  MUFU.EX2 R65, R65 ;  /* 0x0000004100417308 */ /* 0x000f620000000800 */
[C---:B------:R-:W-:Y:S03]  /*14010*/  HMMA.16816.F32 R20, R40.reuse, R48, R20 ;  /* 0x000000302814723c */ /* 0x040fe60000001814 */
[----:B--2---:R-:W-:Y:S03]  /*14020*/  F2FP.F16.F32.PACK_AB R45, R63, R62 ;  /* 0x0000003e3f2d723e */ /* 0x004fe600000000ff */
[C---:B------:R-:W-:Y:S03]  /*14030*/  HMMA.16816.F32 R24, R40.reuse, R50, R24 ;  /* 0x000000322818723c */ /* 0x040fe60000001818 */
[----:B------:R-:W-:Y:S01]  /*14040*/  MUFU.EX2 R66, R66 ;  /* 0x0000004200427308 */ /* 0x000fe20000000800 */
[----:B------:R-:W2:Y:S01]  /*14050*/  LDSM.16.MT88.4 R48, [R234+0xd800] ;  /* 0x00d80000ea30783b */ /* 0x000ea20000004200 */
[--C-:B------:R-:W-:Y:S01]  /*14060*/  FFMA.FTZ R83, R84, UR4, -R168.reuse ;  /* 0x0000000454537c23 */ /* 0x100fe200080108a8 */
[C---:B-1----:R-:W-:Y:S07]  /*14070*/  HMMA.16816.F32 R28, R40.reuse, R36, R28 ;  /* 0x00000024281c723c */ /* 0x042fee000000181c */
[----:B------:R-:W1:Y:S01]  /*14080*/  MUFU.EX2 R132, R132 ;  /* 0x0000008400847308 */ /* 0x000e620000000800 */
[----:B-----5:R-:W-:Y:S01]  /*14090*/  F2FP.F16.F32.PACK_AB R46, R65, R64 ;  /* 0x00000040412e723e */ /* 0x020fe200000000ff */
[----:B------:R-:W-:Y:S01]  /*140a0*/  HMMA.16816.F32 R32, R40, R38, R32 ;  /* 0x000000262820723c */ /* 0x000fe20000001820 */
[----:B------:R-:W5:Y:S07]  /*140b0*/  LDSM.16.MT88.4 R36, [R233+0xd800] ;  /* 0x00d80000e924783b */ /* 0x000f6e0000004200 */
[----:B------:R-:W-:Y:S03]  /*140c0*/  MUFU.EX2 R67, R67 ;  /* 0x0000004300437308 */ /* 0x000fe60000000800 */
[--C-:B------:R-:W-:Y:S01]  /*140d0*/  FFMA.FTZ R84, R85, UR4, -R168.reuse ;  /* 0x0000000455547c23 */ /* 0x100fe200080108a8 */
[--C-:B------:R-:W-:Y:S01]  /*140e0*/  FFMA.FTZ R85, R87, UR4, -R165.reuse ;  /* 0x0000000457557c23 */ /* 0x100fe200080108a5 */
[--C-:B------:R-:W-:Y:S01]  /*140f0*/  FFMA.FTZ R87, R89, UR4, -R168.reuse ;  /* 0x0000000459577c23 */ /* 0x100fe200080108a8 */
[----:B------:R-:W5:Y:S01]  /*14100*/  LDSM.16.MT88.4 R40, [R237+0xe000] ;  /* 0x00e00000ed28783b */ /* 0x000f620000004200 */
[--C-:B------:R-:W-:Y:S01]  /*14110*/  FFMA.FTZ R89, R90, UR4, -R165.reuse ;  /* 0x000000045a597c23 */ /* 0x100fe200080108a5 */
[--C-:B------:R-:W-:Y:S02]  /*14120*/  FFMA.FTZ R90, R91, UR4, -R165.reuse ;  /* 0x000000045b5a7c23 */ /* 0x100fe400080108a5 */
[----:B------:R-:W5:Y:S01]  /*14130*/  MUFU.EX2 R68, R68 ;  /* 0x0000004400447308 */ /* 0x000f620000000800 */
        /* <DEDUP_REMOVED lines=8> */
[C---:B---3--:R-:W-:Y:S05]  /*141c0*/  HMMA.16816.F32 R4, R44.reuse, R52, R4 ;  /* 0x000000342c04723c */ /* 0x048fea0000001804 */
[--C-:B------:R-:W-:Y:S01]  /*141d0*/  FFMA.FTZ R98, R99, UR4, -R165.reuse ;  /* 0x0000000463627c23 */ /* 0x100fe200080108a5 */
[C---:B------:R-:W-:Y:S03]  /*141e0*/  HMMA.16816.F32 R8, R44.reuse, R54, R8 ;  /* 0x000000362c08723c */ /* 0x040fe60000001808 */
[----:B------:R-:W1:Y:S01]  /*141f0*/  MUFU.EX2 R70, R70 ;  /* 0x0000004600467308 */ /* 0x000e620000000800 */
[----:B------:R-:W3:Y:S01]  /*14200*/  LDSM.16.MT88.4 R52, [R235+0xe000] ;  /* 0x00e00000eb34783b */ /* 0x000ee20000004200 */
[--C-:B------:R-:W-:Y:S01]  /*14210*/  FFMA.FTZ R99, R100, UR4, -R168.reuse ;  /* 0x0000000464637c23 */ /* 0x100fe200080108a8 */
[C---:B----4-:R-:W-:Y:S07]  /*14220*/  HMMA.16816.F32 R12, R44.reuse, R56, R12 ;  /* 0x000000382c0c723c */ /* 0x050fee000000180c */
[----:B------:R-:W-:Y:S01]  /*14230*/  MUFU.EX2 R71, R71 ;  /* 0x0000004700477308 */ /* 0x000fe20000000800 */
[--C-:B------:R-:W-:Y:S01]  /*14240*/  FFMA.FTZ R100, R102, UR4, -R165.reuse ;  /* 0x0000000466647c23 */ /* 0x100fe200080108a5 */
[C---:B------:R-:W-:Y:S01]  /*14250*/  HMMA.16816.F32 R16, R44.reuse, R58, R16 ;  /* 0x0000003a2c10723c */ /* 0x040fe20000001810 */
[----:B------:R-:W-:Y:S07]  /*14260*/  LDSM.16.MT88.4 R56, [R237+0xf000] ;  /* 0x00f00000ed38783b */ /* 0x000fee0000004200 */
[----:B------:R-:W4:Y:S01]  /*14270*/  MUFU.EX2 R72, R72 ;  /* 0x0000004800487308 */ /* 0x000f220000000800 */
        /* <DEDUP_REMOVED lines=14> */
[----:B-1----:R-:W-:Y:S02]  /*14360*/  F2FP.F16.F32.PACK_AB R37, R70, R69 ;  /* 0x000000454625723e */ /* 0x002fe400000000ff */
[----:B----4-:R-:W-:Y:S01]  /*14370*/  F2FP.F16.F32.PACK_AB R38, R72, R71 ;  /* 0x000000474826723e */ /* 0x010fe200000000ff */
[--C-:B------:R-:W-:Y:S02]  /*14380*/  FFMA.FTZ R110, R112, UR4, -R168.reuse ;  /* 0x00000004706e7c23 */ /* 0x100fe400080108a8 */
[----:B------:R-:W1:Y:S01]  /*14390*/  MUFU.EX2 R75, R75 ;  /* 0x0000004b004b7308 */ /* 0x000e620000000800 */
[----:B-----5:R-:W-:Y:S01]  /*143a0*/  F2FP.F16.F32.PACK_AB R39, R74, R73 ;  /* 0x000000494a27723e */ /* 0x020fe200000000ff */
[--C-:B------:R-:W-:Y:S01]  /*143b0*/  FFMA.FTZ R112, R114, UR4, -R165.reuse ;  /* 0x0000000472707c23 */ /* 0x100fe200080108a5 */
[--C-:B------:R-:W-:Y:S01]  /*143c0*/  FFMA.FTZ R114, R116, UR4, -R168.reuse ;  /* 0x0000000474727c23 */ /* 0x100fe200080108a8 */
[----:B------:R-:W-:Y:S01]  /*143d0*/  FFMA.FTZ R116, R118, UR4, -R165 ;  /* 0x0000000476747c23 */ /* 0x000fe200080108a5 */
[----:B------:R-:W-:Y:S01]  /*143e0*/  FFMA.FTZ R118, R120, UR4, -R168 ;  /* 0x0000000478767c23 */ /* 0x000fe200080108a8 */
[----:B------:R-:W-:Y:S01]  /*143f0*/  FADD.FTZ R178, R171, R178 ;  /* 0x000000b2abb27221 */ /* 0x000fe20000010000 */
[----:B------:R-:W-:Y:S03]  /*14400*/  FADD.FTZ R175, R172, R175 ;  /* 0x000000afacaf7221 */ /* 0x000fe60000010000 */
[----:B------:R-:W-:Y:S01]  /*14410*/  MUFU.EX2 R78, R78 ;  /* 0x0000004e004e7308 */ /* 0x000fe20000000800 */
[C---:B------:R-:W-:Y:S05]  /*14420*/  HMMA.16816.F32 R4, R36.reuse, R40, R4 ;  /* 0x000000282404723c */ /* 0x040fea0000001804 */
[----:B------:R-:W-:Y:S01]  /*14430*/  FADD.FTZ R178, R170, R178 ;  /* 0x000000b2aab27221 */ /* 0x000fe20000010000 */
[C---:B------:R-:W-:Y:S03]  /*14440*/  HMMA.16816.F32 R8, R36.reuse, R42, R8 ;  /* 0x0000002a2408723c */ /* 0x040fe60000001808 */
[----:B------:R-:W4:Y:S01]  /*14450*/  MUFU.EX2 R77, R77 ;  /* 0x0000004d004d7308 */ /* 0x000f220000000800 */
[----:B------:R-:W5:Y:S01]  /*14460*/  LDSM.16.MT88.4 R40, [R237+0xe800] ;  /* 0x00e80000ed28783b */ /* 0x000f620000004200 */
[----:B------:R-:W-:Y:S01]  /*14470*/  FADD.FTZ R169, R169, R178 ;  /* 0x000000b2a9a97221 */ /* 0x000fe20000010000 */
[C---:B---3--:R-:W-:Y:S07]  /*14480*/  HMMA.16816.F32 R12, R36.reuse, R52, R12 ;  /* 0x00000034240c723c */ /* 0x048fee000000180c */
[----:B------:R-:W-:Y:S01]  /*14490*/  MUFU.EX2 R79, R79 ;  /* 0x0000004f004f7308 */ /* 0x000fe20000000800 */
[----:B------:R-:W-:Y:S01]  /*144a0*/  FADD.FTZ R169, R157, R169 ;  /* 0x000000a99da97221 */ /* 0x000fe20000010000 */
[C---:B------:R-:W-:Y:S01]  /*144b0*/  HMMA.16816.F32 R16, R36.reuse, R54, R16 ;  /* 0x000000362410723c */ /* 0x040fe20000001810 */
[----:B------:R-:W3:Y:S07]  /*144c0*/  LDSM.16.MT88.4 R52, [R235+0xe800] ;  /* 0x00e80000eb34783b */ /* 0x000eee0000004200 */
[----:B------:R-:W5:Y:S01]  /*144d0*/  MUFU.EX2 R80, R80 ;  /* 0x0000005000507308 */ /* 0x000f620000000800 */
[C---:B--2---:R-:W-:Y:S03]  /*144e0*/  HMMA.16816.F32 R20, R36.reuse, R48, R20 ;  /* 0x000000302414723c */ /* 0x044fe60000001814 */
[----:B------:R-:W-:Y:S03]  /*144f0*/  FADD.FTZ R169, R158, R169 ;  /* 0x000000a99ea97221 */ /* 0x000fe60000010000 */
[C---:B------:R-:W-:Y:S03]  /*14500*/  HMMA.16816.F32 R24, R36.reuse, R50, R24 ;  /* 0x000000322418723c */ /* 0x040fe60000001818 */
[----:B------:R-:W-:Y:S01]  /*14510*/  MUFU.EX2 R82, R82 ;  /* 0x0000005200527308 */ /* 0x000fe20000000800 */
[----:B------:R-:W2:Y:S01]  /*14520*/  LDSM.16.MT88.4 R48, [R234+0xe800] ;  /* 0x00e80000ea30783b */ /* 0x000ea20000004200 */
[----:B------:R-:W-:Y:S01]  /*14530*/  FADD.FTZ R174, R174, R175 ;  /* 0x000000afaeae7221 */ /* 0x000fe20000010000 */
[C---:B------:R-:W-:Y:S07]  /*14540*/  HMMA.16816.F32 R28, R36.reuse, R44, R28 ;  /* 0x0000002c241c723c */ /* 0x040fee000000181c */
[----:B------:R-:W3:Y:S01]  /*14550*/  MUFU.EX2 R81, R81 ;  /* 0x0000005100517308 */ /* 0x000ee20000000800 */
[----:B------:R-:W-:Y:S01]  /*14560*/  FADD.FTZ R173, R173, R174 ;  /* 0x000000aeadad7221 */ /* 0x000fe20000010000 */
[----:B------:R-:W-:Y:S01]  /*14570*/  HMMA.16816.F32 R32, R36, R46, R32 ;  /* 0x0000002e2420723c */ /* 0x000fe20000001820 */
[----:B------:R-:W2:Y:S07]  /*14580*/  LDSM.16.MT88.4 R44, [R233+0xe800] ;  /* 0x00e80000e92c783b */ /* 0x000eae0000004200 */
[----:B------:R-:W-:Y:S03]  /*14590*/  MUFU.EX2 R83, R83 ;  /* 0x0000005300537308 */ /* 0x000fe60000000800 */
[----:B------:R-:W-:Y:S01]  /*145a0*/  FADD.FTZ R173, R156, R173 ;  /* 0x000000ad9cad7221 */ /* 0x000fe20000010000 */
[----:B-1----:R-:W-:Y:S01]  /*145b0*/  F2FP.F16.F32.PACK_AB R36, R75, R76 ;  /* 0x0000004c4b24723e */ /* 0x002fe200000000ff */
[----:B------:R-:W-:Y:S01]  /*145c0*/  FADD.FTZ R169, R188, R169 ;  /* 0x000000a9bca97221 */ /* 0x000fe20000010000 */
[----:B----4-:R-:W-:Y:S01]  /*145d0*/  F2FP.F16.F32.PACK_AB R37, R77, R78 ;  /* 0x0000004e4d25723e */ /* 0x010fe200000000ff */
[----:B------:R-:W-:Y:S03]  /*145e0*/  FADD.FTZ R173, R159, R173 ;  /* 0x000000ad9fad7221 */ /* 0x000fe60000010000 */
[----:B------:R-:W1:Y:S01]  /*145f0*/  MUFU.EX2 R84, R84 ;  /* 0x0000005400547308 */ /* 0x000e620000000800 */
[----:B------:R-:W-:Y:S01]  /*14600*/  LDSM.16.MT88.4 R156, [R237+0x11800] ;  /* 0x01180000ed9c783b */ /* 0x000fe20000004200 */
[----:B-----5:R-:W-:Y:S01]  /*14610*/  F2FP.F16.F32.PACK_AB R38, R80, R79 ;  /* 0x0000004f5026723e */ /* 0x020fe200000000ff */
[----:B------:R-:W-:Y:S01]  /*14620*/  FADD.FTZ R169, R193, R169 ;  /* 0x000000a9c1a97221 */ /* 0x000fe20000010000 */
[----:B---3--:R-:W-:Y:S01]  /*14630*/  F2FP.F16.F32.PACK_AB R39, R81, R82 ;  /* 0x000000525127723e */ /* 0x008fe200000000ff */
[----:B------:R-:W-:Y:S02]  /*14640*/  FADD.FTZ R173, R186, R173 ;  /* 0x000000adbaad7221 */ /* 0x000fe40000010000 */
[----:B------:R-:W-:Y:S03]  /*14650*/  FADD.FTZ R169, R148, R169 ;  /* 0x000000a994a97221 */ /* 0x000fe60000010000 */
[----:B------:R-:W-:Y:S01]  /*14660*/  MUFU.EX2 R86, R86 ;  /* 0x0000005600567308 */ /* 0x000fe20000000800 */
[----:B------:R-:W-:Y:S01]  /*14670*/  FADD.FTZ R173, R152, R173 ;  /* 0x000000ad98ad7221 */ /* 0x000fe20000010000 */
[C---:B------:R-:W-:Y:S03]  /*14680*/  HMMA.16816.F32 R4, R36.reuse, R40, R4 ;  /* 0x000000282404723c */ /* 0x040fe60000001804 */
[----:B------:R-:W-:Y:S01]  /*14690*/  FADD.FTZ R149, R149, R169 ;  /* 0x000000a995957221 */ /* 0x000fe20000010000 */
[----:B------:R-:W-:Y:S04]  /*146a0*/  FADD.FTZ R173, R153, R173 ;  /* 0x000000ad99ad7221 */ /* 0x000fe80000010000 */
[----:B------:R-:W3:Y:S01]  /*146b0*/  MUFU.EX2 R85, R85 ;  /* 0x0000005500557308 */ /* 0x000ee20000000800 */
[C---:B------:R-:W-:Y:S03]  /*146c0*/  HMMA.16816.F32 R8, R36.reuse, R42, R8 ;  /* 0x0000002a2408723c */ /* 0x040fe60000001808 */
[----:B------:R-:W-:Y:S03]  /*146d0*/  FADD.FTZ R151, R151, R173 ;  /* 0x000000ad97977221 */ /* 0x000fe60000010000 */
[C---:B------:R-:W-:Y:S03]  /*146e0*/  HMMA.16816.F32 R12, R36.reuse, R52, R12 ;  /* 0x00000034240c723c */ /* 0x040fe6000000180c */
[----:B------:R-:W-:Y:S02]  /*146f0*/  MUFU.EX2 R88, R88 ;  /* 0x0000005800587308 */ /* 0x000fe40000000800 */
[----:B------:R-:W-:Y:S01]  /*14700*/  FADD.FTZ R154, R154, R149 ;  /* 0x000000959a9a7221 */ /* 0x000fe20000010000 */
[C---:B------:R-:W-:Y:S01]  /*14710*/  HMMA.16816.F32 R16, R36.reuse, R54, R16 ;  /* 0x000000362410723c */ /* 0x040fe20000001810 */
[----:B------:R-:W4:Y:S06]  /*14720*/  LDSM.16.MT88.4 R52, [R235+0xf000] ;  /* 0x00f00000eb34783b */ /* 0x000f2c0000004200 */
[----:B------:R-:W5:Y:S01]  /*14730*/  MUFU.EX2 R87, R87 ;  /* 0x0000005700577308 */ /* 0x000f620000000800 */
[----:B------:R-:W-:Y:S01]  /*14740*/  FADD.FTZ R155, R155, R151 ;  /* 0x000000979b9b7221 */ /* 0x000fe20000010000 */
[C---:B--2---:R-:W-:Y:S08]  /*14750*/  HMMA.16816.F32 R20, R36.reuse, R48, R20 ;  /* 0x000000302414723c */ /* 0x044ff00000001814 */
[----:B------:R-:W-:Y:S01]  /*14760*/  MUFU.EX2 R89, R89 ;  /* 0x0000005900597308 */ /* 0x000fe20000000800 */
[C---:B------:R-:W-:Y:S01]  /*14770*/  HMMA.16816.F32 R24, R36.reuse, R50, R24 ;  /* 0x000000322418723c */ /* 0x040fe20000001818 */
[----:B------:R-:W2:Y:S02]  /*14780*/  LDSM.16.MT88.4 R48, [R234+0xf000] ;  /* 0x00f00000ea30783b */ /* 0x000ea40000004200 */
[----:B------:R-:W-:Y:S03]  /*14790*/  FADD.FTZ R154, R150, R154 ;  /* 0x0000009a969a7221 */ /* 0x000fe60000010000 */
[C---:B------:R-:W-:Y:S03]  /*147a0*/  HMMA.16816.F32 R28, R36.reuse, R44, R28 ;  /* 0x0000002c241c723c */ /* 0x040fe6000000181c */
[----:B------:R-:W4:Y:S01]  /*147b0*/  MUFU.EX2 R90, R90 ;  /* 0x0000005a005a7308 */ /* 0x000f220000000800 */
[----:B------:R-:W-:Y:S01]  /*147c0*/  LDSM.16.MT88.4 R148, [R235+0x11800] ;  /* 0x01180000eb94783b */ /* 0x000fe20000004200 */
[----:B-1----:R-:W-:Y:S01]  /*147d0*/  F2FP.F16.F32.PACK_AB R40, R84, R83 ;  /* 0x000000535428723e */ /* 0x002fe200000000ff */
[----:B------:R-:W-:Y:S07]  /*147e0*/  HMMA.16816.F32 R32, R36, R46, R32 ;  /* 0x0000002e2420723c */ /* 0x000fee0000001820 */
[----:B------:R-:W-:Y:S01]  /*147f0*/  MUFU.EX2 R91, R91 ;  /* 0x0000005b005b7308 */ /* 0x000fe20000000800 */
[----:B---3--:R-:W-:Y:S01]  /*14800*/  F2FP.F16.F32.PACK_AB R41, R85, R86 ;  /* 0x000000565529723e */ /* 0x008fe200000000ff */
[----:B------:R-:W1:Y:S02]  /*14810*/  LDSM.16.MT88.4 R36, [R233+0xf000] ;  /* 0x00f00000e924783b */ /* 0x000e640000004200 */
[----:B-----5:R-:W-:Y:S01]  /*14820*/  F2FP.F16.F32.PACK_AB R42, R87, R88 ;  /* 0x00000058572a723e */ /* 0x020fe200000000ff */
[----:B------:R-:W-:Y:S05]  /*14830*/  FADD.FTZ R154, R146, R154 ;  /* 0x0000009a929a7221 */ /* 0x000fea0000010000 */
[----:B------:R-:W3:Y:S01]  /*14840*/  MUFU.EX2 R92, R92 ;  /* 0x0000005c005c7308 */ /* 0x000ee20000000800 */
        /* <DEDUP_REMOVED lines=12> */
[C---:B------:R-:W-:Y:S07]  /*14910*/  HMMA.16816.F32 R12, R40.reuse, R52, R12 ;  /* 0x00000034280c723c */ /* 0x040fee000000180c */
[----:B------:R-:W-:Y:S01]  /*14920*/  MUFU.EX2 R96, R96 ;  /* 0x0000006000607308 */ /* 0x000fe20000000800 */
[----:B------:R-:W-:Y:S01]  /*14930*/  FADD.FTZ R140, R140, R141 ;  /* 0x0000008d8c8c7221 */ /* 0x000fe20000010000 */
[C---:B------:R-:W-:Y:S01]  /*14940*/  HMMA.16816.F32 R16, R40.reuse, R54, R16 ;  /* 0x000000362810723c */ /* 0x040fe20000001810 */
[----:B------:R-:W5:Y:S07]  /*14950*/  LDSM.16.MT88.4 R52, [R235+0xf800] ;  /* 0x00f80000eb34783b */ /* 0x000f6e0000004200 */
[----:B------:R-:W4:Y:S01]  /*14960*/  MUFU.EX2 R95, R95 ;  /* 0x0000005f005f7308 */ /* 0x000f220000000800 */
[C---:B--2---:R-:W-:Y:S03]  /*14970*/  HMMA.16816.F32 R20, R40.reuse, R48, R20 ;  /* 0x000000302814723c */ /* 0x044fe60000001814 */
[----:B------:R-:W-:Y:S03]  /*14980*/  FADD.FTZ R140, R60, R140 ;  /* 0x0000008c3c8c7221 */ /* 0x000fe60000010000 */
[C---:B------:R-:W-:Y:S03]  /*14990*/  HMMA.16816.F32 R24, R40.reuse, R50, R24 ;  /* 0x000000322818723c */ /* 0x040fe60000001818 */
[----:B------:R-:W-:Y:S01]  /*149a0*/  MUFU.EX2 R97, R97 ;  /* 0x0000006100617308 */ /* 0x000fe20000000800 */
[----:B------:R-:W2:Y:S01]  /*149b0*/  LDSM.16.MT88.4 R48, [R234+0xf800] ;  /* 0x00f80000ea30783b */ /* 0x000ea20000004200 */
[----:B------:R-:W-:Y:S01]  /*149c0*/  FADD.FTZ R61, R61, R140 ;  /* 0x0000008c3d3d7221 */ /* 0x000fe20000010000 */
[C---:B-1----:R-:W-:Y:S07]  /*149d0*/  HMMA.16816.F32 R28, R40.reuse, R36, R28 ;  /* 0x00000024281c723c */ /* 0x042fee000000181c */
[----:B------:R-:W1:Y:S01]  /*149e0*/  MUFU.EX2 R98, R98 ;  /* 0x0000006200627308 */ /* 0x000e620000000800 */
[----:B---3--:R-:W-:Y:S01]  /*149f0*/  F2FP.F16.F32.PACK_AB R44, R92, R91 ;  /* 0x0000005b5c2c723e */ /* 0x008fe200000000ff */
[----:B------:R-:W-:Y:S01]  /*14a00*/  HMMA.16816.F32 R32, R40, R38, R32 ;  /* 0x000000262820723c */ /* 0x000fe20000001820 */
[----:B------:R-:W3:Y:S07]  /*14a10*/  LDSM.16.MT88.4 R36, [R233+0xf800] ;  /* 0x00f80000e924783b */ /* 0x000eee0000004200 */
[----:B------:R-:W-:Y:S03]  /*14a20*/  MUFU.EX2 R99, R99 ;  /* 0x0000006300637308 */ /* 0x000fe60000000800 */
[----:B----4-:R-:W-:Y:S01]  /*14a30*/  F2FP.F16.F32.PACK_AB R45, R94, R93 ;  /* 0x0000005d5e2d723e */ /* 0x010fe200000000ff */
[----:B------:R-:W-:Y:S01]  /*14a40*/  FFMA.FTZ R60, R125, UR4, -R168 ;  /* 0x000000047d3c7c23 */ /* 0x000fe200080108a8 */
[----:B------:R-:W-:Y:S01]  /*14a50*/  F2FP.F16.F32.PACK_AB R46, R95, R96 ;  /* 0x000000605f2e723e */ /* 0x000fe200000000ff */
[----:B------:R-:W-:Y:S01]  /*14a60*/  FADD.FTZ R160, R147, R160 ;  /* 0x000000a093a07221 */ /* 0x000fe20000010000 */
[----:B------:R-:W-:Y:S03]  /*14a70*/  FADD.FTZ R61, R64, R61 ;  /* 0x0000003d403d7221 */ /* 0x000fe60000010000 */
[----:B------:R-:W4:Y:S01]  /*14a80*/  MUFU.EX2 R3, R3 ;  /* 0x0000000300037308 */ /* 0x000f220000000800 */
[----:B-1----:R-:W-:Y:S01]  /*14a90*/  F2FP.F16.F32.PACK_AB R47, R98, R97 ;  /* 0x00000061622f723e */ /* 0x002fe200000000ff */
[----:B------:R-:W-:Y:S01]  /*14aa0*/  FADD.FTZ R160, R136, R160 ;  /* 0x000000a088a07221 */ /* 0x000fe20000010000 */
[----:B------:R-:W-:Y:S03]  /*14ab0*/  FADD.FTZ R61, R65, R61 ;  /* 0x0000003d413d7221 */ /* 0x000fe60000010000 */
[----:B------:R-:W-:Y:S01]  /*14ac0*/  FADD.FTZ R160, R161, R160 ;  /* 0x000000a0a1a07221 */ /* 0x000fe20000010000 */
[----:B------:R-:W-:Y:S03]  /*14ad0*/  FADD.FTZ R61, R67, R61 ;  /* 0x0000003d433d7221 */ /* 0x000fe60000010000 */
[----:B------:R-:W-:Y:S01]  /*14ae0*/  MUFU.EX2 R100, R100 ;  /* 0x0000006400647308 */ /* 0x000fe20000000800 */
[C---:B-----5:R-:W-:Y:S05]  /*14af0*/  HMMA.16816.F32 R4, R44.reuse, R56, R4 ;  /* 0x000000382c04723c */ /* 0x060fea0000001804 */
[----:B------:R-:W-:Y:S01]  /*14b00*/  FADD.FTZ R160, R139, R160 ;  /* 0x000000a08ba07221 */ /* 0x000fe20000010000 */
[C---:B------:R-:W-:Y:S03]  /*14b10*/  HMMA.16816.F32 R8, R44.reuse, R58, R8 ;  /* 0x0000003a2c08723c */ /* 0x040fe60000001808 */
[----:B------:R-:W1:Y:S01]  /*14b20*/  MUFU.EX2 R101, R101 ;  /* 0x0000006500657308 */ /* 0x000e620000000800 */
[----:B------:R-:W5:Y:S01]  /*14b30*/  LDSM.16.MT88.4 R56, [R237+0x10000] ;  /* 0x01000000ed38783b */ /* 0x000f620000004200 */
[----:B----4-:R-:W-:Y:S01]  /*14b40*/  F2FP.F16.F32.PACK_AB R40, R3, R99 ;  /* 0x000000630328723e */ /* 0x010fe200000000ff */
[C---:B------:R-:W-:Y:S07]  /*14b50*/  HMMA.16816.F32 R12, R44.reuse, R52, R12 ;  /* 0x000000342c0c723c */ /* 0x040fee000000180c */
[----:B------:R-:W-:Y:S01]  /*14b60*/  MUFU.EX2 R102, R102 ;  /* 0x0000006600667308 */ /* 0x000fe20000000800 */
[----:B------:R-:W-:Y:S01]  /*14b70*/  FADD.FTZ R142, R142, R160 ;  /* 0x000000a08e8e7221 */ /* 0x000fe20000010000 */
[C---:B------:R-:W-:Y:S01]  /*14b80*/  HMMA.16816.F32 R16, R44.reuse, R54, R16 ;  /* 0x000000362c10723c */ /* 0x040fe20000001810 */
[----:B------:R-:W4:Y:S07]  /*14b90*/  LDSM.16.MT88.4 R52, [R235+0x10000] ;  /* 0x01000000eb34783b */ /* 0x000f2e0000004200 */
[----:B------:R-:W5:Y:S01]  /*14ba0*/  MUFU.EX2 R103, R103 ;  /* 0x0000006700677308 */ /* 0x000f620000000800 */
[C---:B--2---:R-:W-:Y:S03]  /*14bb0*/  HMMA.16816.F32 R20, R44.reuse, R48, R20 ;  /* 0x000000302c14723c */ /* 0x044fe60000001814 */
[----:B-1----:R-:W-:Y:S03]  /*14bc0*/  F2FP.F16.F32.PACK_AB R41, R101, R100 ;  /* 0x000000646529723e */ /* 0x002fe600000000ff */
[C---:B------:R-:W-:Y:S03]  /*14bd0*/  HMMA.16816.F32 R24, R44.reuse, R50, R24 ;  /* 0x000000322c18723c */ /* 0x040fe60000001818 */
[----:B------:R-:W-:Y:S01]  /*14be0*/  MUFU.EX2 R104, R104 ;  /* 0x0000006800687308 */ /* 0x000fe20000000800 */
[----:B------:R-:W1:Y:S01]  /*14bf0*/  LDSM.16.MT88.4 R48, [R234+0x10000] ;  /* 0x01000000ea30783b */ /* 0x000e620000004200 */
[----:B------:R-:W-:Y:S01]  /*14c00*/  FADD.FTZ R143, R143, R142 ;  /* 0x0000008e8f8f7221 */ /* 0x000fe20000010000 */
[C---:B---3--:R-:W-:Y:S07]  /*14c10*/  HMMA.16816.F32 R28, R44.reuse, R36, R28 ;  /* 0x000000242c1c723c */ /* 0x048fee000000181c */
[----:B------:R-:W2:Y:S01]  /*14c20*/  MUFU.EX2 R105, R105 ;  /* 0x0000006900697308 */ /* 0x000ea20000000800 */
[----:B-----5:R-:W-:Y:S01]  /*14c30*/  F2FP.F16.F32.PACK_AB R42, R103, R102 ;  /* 0x00000066672a723e */ /* 0x020fe200000000ff */
[----:B------:R-:W-:Y:S01]  /*14c40*/  HMMA.16816.F32 R32, R44, R38, R32 ;  /* 0x000000262c20723c */ /* 0x000fe20000001820 */
[----:B------:R-:W3:Y:S07]  /*14c50*/  LDSM.16.MT88.4 R36, [R233+0x10000] ;  /* 0x01000000e924783b */ /* 0x000eee0000004200 */
[----:B------:R-:W-:Y:S03]  /*14c60*/  MUFU.EX2 R106, R106 ;  /* 0x0000006a006a7308 */ /* 0x000fe60000000800 */
[----:B------:R-:W-:Y:S01]  /*14c70*/  FADD.FTZ R143, R62, R143 ;  /* 0x0000008f3e8f7221 */ /* 0x000fe20000010000 */
[----:B------:R-:W-:Y:S01]  /*14c80*/  FFMA.FTZ R62, R127, UR4, -R165 ;  /* 0x000000047f3e7c23 */ /* 0x000fe200080108a5 */
[----:B------:R-:W-:Y:S02]  /*14c90*/  FADD.FTZ R61, R68, R61 ;  /* 0x0000003d443d7221 */ /* 0x000fe40000010000 */
[----:B------:R-:W-:Y:S02]  /*14ca0*/  FADD.FTZ R143, R63, R143 ;  /* 0x0000008f3f8f7221 */ /* 0x000fe40000010000 */
[----:B------:R-:W-:Y:S01]  /*14cb0*/  FADD.FTZ R71, R71, R61 ;  /* 0x0000003d47477221 */ /* 0x000fe20000010000 */
[----:B------:R-:W5:Y:S01]  /*14cc0*/  MUFU.EX2 R107, R107 ;  /* 0x0000006b006b7308 */ /* 0x000f620000000800 */
[----:B--2---:R-:W-:Y:S01]  /*14cd0*/  F2FP.F16.F32.PACK_AB R43, R105, R104 ;  /* 0x00000068692b723e */ /* 0x004fe200000000ff */
[----:B------:R-:W-:Y:S01]  /*14ce0*/  FADD.FTZ R143, R66, R143 ;  /* 0x0000008f428f7221 */ /* 0x000fe20000010000 */
[----:B------:R-:W-:Y:S01]  /*14cf0*/  FFMA.FTZ R61, R126, UR4, -R165 ;  /* 0x000000047e3d7c23 */ /* 0x000fe200080108a5 */
[----:B------:R-:W-:Y:S02]  /*14d00*/  FADD.FTZ R71, R72, R71 ;  /* 0x0000004748477221 */ /* 0x000fe40000010000 */
[----:B------:R-:W-:Y:S02]  /*14d10*/  FADD.FTZ R132, R132, R143 ;  /* 0x0000008f84847221 */ /* 0x000fe40000010000 */
[C---:B------:R-:W-:Y:S01]  /*14d20*/  HMMA.16816.F32 R4, R40.reuse, R56, R4 ;  /* 0x000000382804723c */ /* 0x040fe20000001804 */
[----:B------:R-:W-:Y:S01]  /*14d30*/  LDSM.16.MT88.4 R140, [R234+0x11800] ;  /* 0x01180000ea8c783b */ /* 0x000fe20000004200 */
[----:B------:R-:W-:Y:S03]  /*14d40*/  MUFU.EX2 R108, R108 ;  /* 0x0000006c006c7308 */ /* 0x000fe60000000800 */
[----:B------:R-:W-:Y:S01]  /*14d50*/  FADD.FTZ R132, R69, R132 ;  /* 0x0000008445847221 */ /* 0x000fe20000010000 */
[C---:B------:R-:W-:Y:S03]  /*14d60*/  HMMA.16816.F32 R8, R40.reuse, R58, R8 ;  /* 0x0000003a2808723c */ /* 0x040fe60000001808 */
[----:B------:R-:W2:Y:S03]  /*14d70*/  LDSM.16.MT88.4 R56, [R237+0x10800] ;  /* 0x01080000ed38783b */ /* 0x000ea60000004200 */
[----:B------:R-:W3:Y:S01]  /*14d80*/  MUFU.EX2 R109, R109 ;  /* 0x0000006d006d7308 */ /* 0x000ee20000000800 */
[----:B-----5:R-:W-:Y:S01]  /*14d90*/  F2FP.F16.F32.PACK_AB R44, R107, R106 ;  /* 0x0000006a6b2c723e */ /* 0x020fe200000000ff */
[C---:B----4-:R-:W-:Y:S03]  /*14da0*/  HMMA.16816.F32 R12, R40.reuse, R52, R12 ;  /* 0x00000034280c723c */ /* 0x050fe6000000180c */
[----:B------:R-:W-:Y:S03]  /*14db0*/  FADD.FTZ R132, R70, R132 ;  /* 0x0000008446847221 */ /* 0x000fe60000010000 */
[C---:B------:R-:W-:Y:S01]  /*14dc0*/  HMMA.16816.F32 R16, R40.reuse, R54, R16 ;  /* 0x000000362810723c */ /* 0x040fe20000001810 */
[----:B------:R-:W4:Y:S01]  /*14dd0*/  LDSM.16.MT88.4 R52, [R235+0x10800] ;  /* 0x01080000eb34783b */ /* 0x000f220000004200 */
[----:B------:R-:W-:Y:S03]  /*14de0*/  MUFU.EX2 R110, R110 ;  /* 0x0000006e006e7308 */ /* 0x000fe60000000800 */
[----:B------:R-:W-:Y:S01]  /*14df0*/  FADD.FTZ R132, R73, R132 ;  /* 0x0000008449847221 */ /* 0x000fe20000010000 */
[C---:B-1----:R-:W-:Y:S06]  /*14e00*/  HMMA.16816.F32 R20, R40.reuse, R48, R20 ;  /* 0x000000302814723c */ /* 0x042fec0000001814 */
[----:B------:R-:W1:Y:S01]  /*14e10*/  MUFU.EX2 R111, R111 ;  /* 0x0000006f006f7308 */ /* 0x000e620000000800 */
[----:B---3--:R-:W-:Y:S01]  /*14e20*/  F2FP.F16.F32.PACK_AB R45, R109, R108 ;  /* 0x0000006c6d2d723e */ /* 0x008fe200000000ff */
[C---:B------:R-:W-:Y:S01]  /*14e30*/  HMMA.16816.F32 R24, R40.reuse, R50, R24 ;  /* 0x000000322818723c */ /* 0x040fe20000001818 */
[----:B------:R-:W3:Y:S02]  /*14e40*/  LDSM.16.MT88.4 R48, [R234+0x10800] ;  /* 0x01080000ea30783b */ /* 0x000ee40000004200 */
[----:B------:R-:W-:Y:S03]  /*14e50*/  FADD.FTZ R74, R74, R132 ;  /* 0x000000844a4a7221 */ /* 0x000fe60000010000 */
[C---:B------:R-:W-:Y:S02]  /*14e60*/  HMMA.16816.F32 R28, R40.reuse, R36, R28 ;  /* 0x00000024281c723c */ /* 0x040fe4000000181c */
[----:B------:R-:W-:Y:S03]  /*14e70*/  MUFU.EX2 R112, R112 ;  /* 0x0000007000707308 */ /* 0x000fe60000000800 */
[----:B------:R-:W-:Y:S01]  /*14e80*/  FADD.FTZ R76, R76, R71 ;  /* 0x000000474c4c7221 */ /* 0x000fe20000010000 */
[----:B------:R-:W-:Y:S01]  /*14e90*/  HMMA.16816.F32 R32, R40, R38, R32 ;  /* 0x000000262820723c */ /* 0x000fe20000001820 */
[----:B------:R-:W5:Y:S05]  /*14ea0*/  LDSM.16.MT88.4 R36, [R233+0x10800] ;  /* 0x01080000e924783b */ /* 0x000f6a0000004200 */
[----:B------:R-:W2:Y:S01]  /*14eb0*/  MUFU.EX2 R113, R113 ;  /* 0x0000007100717308 */ /* 0x000ea20000000800 */
[----:B-1----:R-:W-:Y:S01]  /*14ec0*/  F2FP.F16.F32.PACK_AB R46, R111, R110 ;  /* 0x0000006e6f2e723e */ /* 0x002fe200000000ff */
[----:B------:R-:W-:Y:S03]  /*14ed0*/  FADD.FTZ R76, R75, R76 ;  /* 0x0000004c4b4c7221 */ /* 0x000fe60000010000 */
[----:B------:R-:W-:Y:S01]  /*14ee0*/  FADD.FTZ R78, R78, R74 ;  /* 0x0000004a4e4e7221 */ /* 0x000fe20000010000 */
[----:B------:R-:W1:Y:S04]  /*14ef0*/  LDSM.16.MT88.4 R40, [R237+0x11000] ;  /* 0x01100000ed28783b */ /* 0x000e680000004200 */
[----:B------:R-:W-:Y:S01]  /*14f00*/  MUFU.EX2 R114, R114 ;  /* 0x0000007200727308 */ /* 0x000fe20000000800 */
[----:B------:R-:W-:Y:S01]  /*14f10*/  FADD.FTZ R76, R79, R76 ;  /* 0x0000004c4f4c7221 */ /* 0x000fe20000010000 */
[----:B------:R-:W-:Y:S03]  /*14f20*/  FADD.FTZ R78, R77, R78 ;  /* 0x0000004e4d4e7221 */ /* 0x000fe60000010000 */
[----:B------:R-:W-:Y:S01]  /*14f30*/  FADD.FTZ R80, R80, R76 ;  /* 0x0000004c50507221 */ /* 0x000fe20000010000 */
[----:B------:R-:W-:Y:S04]  /*14f40*/  FADD.FTZ R78, R82, R78 ;  /* 0x0000004e524e7221 */ /* 0x000fe80000010000 */
[----:B------:R-:W1:Y:S01]  /*14f50*/  MUFU.EX2 R115, R115 ;  /* 0x0000007300737308 */ /* 0x000e620000000800 */
[----:B--2---:R-:W-:Y:S01]  /*14f60*/  F2FP.F16.F32.PACK_AB R47, R113, R112 ;  /* 0x00000070712f723e */ /* 0x004fe200000000ff */
[----:B------:R-:W-:Y:S01]  /*14f70*/  FADD.FTZ R80, R83, R80 ;  /* 0x0000005053507221 */ /* 0x000fe20000010000 */
[----:B------:R-:W-:Y:S03]  /*14f80*/  FADD.FTZ R78, R81, R78 ;  /* 0x0000004e514e7221 */ /* 0x000fe60000010000 */
[----:B------:R-:W-:Y:S01]  /*14f90*/  FADD.FTZ R80, R84, R80 ;  /* 0x0000005054507221 */ /* 0x000fe20000010000 */
[----:B------:R-:W-:Y:S01]  /*14fa0*/  FADD.FTZ R86, R86, R78 ;  /* 0x0000004e56567221 */ /* 0x000fe20000010000 */
[C---:B------:R-:W-:Y:S02]  /*14fb0*/  HMMA.16816.F32 R4, R44.reuse, R56, R4 ;  /* 0x000000382c04723c */ /* 0x040fe40000001804 */
[----:B------:R-:W-:Y:S03]  /*14fc0*/  MUFU.EX2 R116, R116 ;  /* 0x0000007400747308 */ /* 0x000fe60000000800 */
[----:B------:R-:W-:Y:S01]  /*14fd0*/  FADD.FTZ R88, R88, R80 ;  /* 0x0000005058587221 */ /* 0x000fe20000010000 */
[C---:B------:R-:W-:Y:S06]  /*14fe0*/  HMMA.16816.F32 R8, R44.reuse, R58, R8 ;  /* 0x0000003a2c08723c */ /* 0x040fec0000001808 */
[----:B------:R-:W2:Y:S01]  /*14ff0*/  MUFU.EX2 R117, R117 ;  /* 0x0000007500757308 */ /* 0x000ea20000000800 */
[--C-:B------:R-:W-:Y:S01]  /*15000*/  FFMA.FTZ R57, R122, UR4, -R165.reuse ;  /* 0x000000047a397c23 */ /* 0x100fe200080108a5 */
[C---:B----4-:R-:W-:Y:S08]  /*15010*/  HMMA.16816.F32 R12, R44.reuse, R52, R12 ;  /* 0x000000342c0c723c */ /* 0x050ff0000000180c */
[----:B------:R-:W-:Y:S01]  /*15020*/  MUFU.EX2 R118, R118 ;  /* 0x0000007600767308 */ /* 0x000fe20000000800 */
[C---:B------:R-:W-:Y:S01]  /*15030*/  HMMA.16816.F32 R16, R44.reuse, R54, R16 ;  /* 0x000000362c10723c */ /* 0x040fe20000001810 */
[----:B------:R-:W4:Y:S02]  /*15040*/  LDSM.16.MT88.4 R52, [R235+0x11000] ;  /* 0x01100000eb34783b */ /* 0x000f240000004200 */
[----:B------:R-:W-:Y:S03]  /*15050*/  FFMA.FTZ R58, R123, UR4, -R165 ;  /* 0x000000047b3a7c23 */ /* 0x000fe600080108a5 */
[C---:B---3--:R-:W-:Y:S03]  /*15060*/  HMMA.16816.F32 R20, R44.reuse, R48, R20 ;  /* 0x000000302c14723c */ /* 0x048fe60000001814 */
[----:B------:R-:W3:Y:S02]  /*15070*/  MUFU.EX2 R56, R121 ;  /* 0x0000007900387308 */ /* 0x000ee40000000800 */
[--C-:B------:R-:W-:Y:S01]  /*15080*/  FFMA.FTZ R59, R124, UR4, -R168.reuse ;  /* 0x000000047c3b7c23 */ /* 0x100fe200080108a8 */
[C---:B------:R-:W-:Y:S01]  /*15090*/  HMMA.16816.F32 R24, R44.reuse, R50, R24 ;  /* 0x000000322c18723c */ /* 0x040fe20000001818 */
[----:B------:R-:W4:Y:S06]  /*150a0*/  LDSM.16.MT88.4 R48, [R234+0x11000] ;  /* 0x01100000ea30783b */ /* 0x000f2c0000004200 */
[----:B------:R-:W-:Y:S01]  /*150b0*/  MUFU.EX2 R57, R57 ;  /* 0x0000003900397308 */ /* 0x000fe20000000800 */
[----:B------:R-:W-:Y:S01]  /*150c0*/  FFMA.FTZ R168, R129, UR4, -R168 ;  /* 0x0000000481a87c23 */ /* 0x000fe200080108a8 */
[C---:B-----5:R-:W-:Y:S08]  /*150d0*/  HMMA.16816.F32 R28, R44.reuse, R36, R28 ;  /* 0x000000242c1c723c */ /* 0x060ff0000000181c */
[----:B------:R-:W5:Y:S01]  /*150e0*/  MUFU.EX2 R58, R58 ;  /* 0x0000003a003a7308 */ /* 0x000f620000000800 */
[----:B------:R-:W-:Y:S01]  /*150f0*/  HMMA.16816.F32 R32, R44, R38, R32 ;  /* 0x000000262c20723c */ /* 0x000fe20000001820 */
[----:B------:R-:W4:Y:S02]  /*15100*/  LDSM.16.MT88.4 R44, [R233+0x11000] ;  /* 0x01100000e92c783b */ /* 0x000f240000004200 */
[----:B-1----:R-:W-:Y:S01]  /*15110*/  F2FP.F16.F32.PACK_AB R36, R115, R114 ;  /* 0x000000727324723e */ /* 0x002fe200000000ff */
[----:B------:R-:W-:Y:S01]  /*15120*/  FADD.FTZ R86, R85, R86 ;  /* 0x0000005655567221 */ /* 0x000fe20000010000 */
[----:B--2---:R-:W-:Y:S01]  /*15130*/  F2FP.F16.F32.PACK_AB R37, R117, R116 ;  /* 0x000000747525723e */ /* 0x004fe200000000ff */
[----:B------:R-:W-:Y:S03]  /*15140*/  FADD.FTZ R88, R87, R88 ;  /* 0x0000005857587221 */ /* 0x000fe60000010000 */
[----:B------:R-:W-:Y:S02]  /*15150*/  MUFU.EX2 R168, R168 ;  /* 0x000000a800a87308 */ /* 0x000fe40000000800 */
[----:B---3--:R-:W-:Y:S01]  /*15160*/  F2FP.F16.F32.PACK_AB R38, R56, R118 ;  /* 0x000000763826723e */ /* 0x008fe200000000ff */
[----:B------:R-:W-:Y:S01]  /*15170*/  FADD.FTZ R86, R89, R86 ;  /* 0x0000005659567221 */ /* 0x000fe20000010000 */
[----:B------:R-:W-:Y:S01]  /*15180*/  FADD.FTZ R88, R91, R88 ;  /* 0x000000585b587221 */ /* 0x000fe20000010000 */
[----:B-----5:R-:W-:Y:S05]  /*15190*/  F2FP.F16.F32.PACK_AB R39, R58, R57 ;  /* 0x000000393a27723e */ /* 0x020fea00000000ff */
[----:B------:R-:W-:Y:S01]  /*151a0*/  MUFU.EX2 R59, R59 ;  /* 0x0000003b003b7308 */ /* 0x000fe20000000800 */
[----:B------:R-:W-:Y:S01]  /*151b0*/  FADD.FTZ R88, R92, R88 ;  /* 0x000000585c587221 */ /* 0x000fe20000010000 */
[----:B------:R-:W-:Y:S03]  /*151c0*/  FADD.FTZ R86, R90, R86 ;  /* 0x000000565a567221 */ /* 0x000fe60000010000 */
[----:B------:R-:W-:Y:S01]  /*151d0*/  FADD.FTZ R96, R96, R88 ;  /* 0x0000005860607221 */ /* 0x000fe20000010000 */
[C---:B------:R-:W-:Y:S04]  /*151e0*/  HMMA.16816.F32 R4, R36.reuse, R40, R4 ;  /* 0x000000282404723c */ /* 0x040fe80000001804 */
[----:B------:R-:W-:Y:S01]  /*151f0*/  MUFU.EX2 R40, R128 ;  /* 0x0000008000287308 */ /* 0x000fe20000000800 */
[----:B------:R-:W-:Y:S01]  /*15200*/  FADD.FTZ R96, R95, R96 ;  /* 0x000000605f607221 */ /* 0x000fe20000010000 */
[C---:B------:R-:W-:Y:S08]  /*15210*/  HMMA.16816.F32 R8, R36.reuse, R42, R8 ;  /* 0x0000002a2408723c */ /* 0x040ff00000001808 */
[----:B------:R-:W1:Y:S03]  /*15220*/  MUFU.EX2 R60, R60 ;  /* 0x0000003c003c7308 */ /* 0x000e660000000800 */
[----:B------:R-:W-:Y:S01]  /*15230*/  FADD.FTZ R93, R93, R86 ;  /* 0x000000565d5d7221 */ /* 0x000fe20000010000 */
[C---:B----4-:R-:W-:Y:S03]  /*15240*/  HMMA.16816.F32 R12, R36.reuse, R52, R12 ;  /* 0x00000034240c723c */ /* 0x050fe6000000180c */
[----:B------:R-:W-:Y:S03]  /*15250*/  FADD.FTZ R93, R94, R93 ;  /* 0x0000005d5e5d7221 */ /* 0x000fe60000010000 */
[C---:B------:R-:W-:Y:S01]  /*15260*/  HMMA.16816.F32 R16, R36.reuse, R54, R16 ;  /* 0x000000362410723c */ /* 0x040fe20000001810 */
[----:B------:R-:W-:Y:S04]  /*15270*/  MUFU.EX2 R61, R61 ;  /* 0x0000003d003d7308 */ /* 0x000fe80000000800 */
[----:B------:R-:W-:Y:S01]  /*15280*/  FADD.FTZ R93, R97, R93 ;  /* 0x0000005d615d7221 */ /* 0x000fe20000010000 */
[C---:B------:R-:W-:Y:S05]  /*15290*/  HMMA.16816.F32 R20, R36.reuse, R48, R20 ;  /* 0x000000302414723c */ /* 0x040fea0000001814 */
[----:B------:R-:W2:Y:S01]  /*152a0*/  MUFU.EX2 R62, R62 ;  /* 0x0000003e003e7308 */ /* 0x000ea20000000800 */
[--C-:B------:R-:W-:Y:S01]  /*152b0*/  FFMA.FTZ R41, R130, UR4, -R165.reuse ;  /* 0x0000000482297c23 */ /* 0x100fe200080108a5 */
[C---:B------:R-:W-:Y:S04]  /*152c0*/  HMMA.16816.F32 R24, R36.reuse, R50, R24 ;  /* 0x000000322418723c */ /* 0x040fe80000001818 */
[----:B------:R-:W-:Y:S02]  /*152d0*/  FFMA.FTZ R165, R131, UR4, -R165 ;  /* 0x0000000483a57c23 */ /* 0x000fe400080108a5 */
[C---:B------:R-:W-:Y:S02]  /*152e0*/  HMMA.16816.F32 R28, R36.reuse, R44, R28 ;  /* 0x0000002c241c723c */ /* 0x040fe4000000181c */
[----:B------:R-:W-:Y:S03]  /*152f0*/  MUFU.EX2 R41, R41 ;  /* 0x0000002900297308 */ /* 0x000fe60000000800 */
[----:B------:R-:W-:Y:S01]  /*15300*/  FADD.FTZ R99, R99, R96 ;  /* 0x0000006063637221 */ /* 0x000fe20000010000 */
[----:B------:R-:W-:Y:S01]  /*15310*/  HMMA.16816.F32 R32, R36, R46, R32 ;  /* 0x0000002e2420723c */ /* 0x000fe20000001820 */
[----:B------:R-:W3:Y:S05]  /*15320*/  LDSM.16.MT88.4 R36, [R233+0x11800] ;  /* 0x01180000e924783b */ /* 0x000eea0000004200 */
[----:B------:R-:W4:Y:S01]  /*15330*/  MUFU.EX2 R165, R165 ;  /* 0x000000a500a57308 */ /* 0x000f220000000800 */
[----:B------:R-:W-:Y:S01]  /*15340*/  FADD.FTZ R98, R98, R93 ;  /* 0x0000005d62627221 */ /* 0x000fe20000010000 */
[----:B------:R-:W-:Y:S03]  /*15350*/  FADD.FTZ R99, R3, R99 ;  /* 0x0000006303637221 */ /* 0x000fe60000010000 */
[----:B-1----:R-:W-:Y:S01]  /*15360*/  F2FP.F16.F32.PACK_AB R132, R60, R59 ;  /* 0x0000003b3c84723e */ /* 0x002fe200000000ff */
[----:B------:R-:W-:Y:S01]  /*15370*/  FADD.FTZ R98, R100, R98 ;  /* 0x0000006264627221 */ /* 0x000fe20000010000 */
[----:B------:R-:W-:Y:S01]  /*15380*/  FADD.FTZ R99, R102, R99 ;  /* 0x0000006366637221 */ /* 0x000fe20000010000 */
[----:B--2---:R-:W-:Y:S02]  /*15390*/  F2FP.F16.F32.PACK_AB R133, R62, R61 ;  /* 0x0000003d3e85723e */ /* 0x004fe400000000ff */
[----:B------:R-:W-:Y:S01]  /*153a0*/  FADD.FTZ R101, R101, R98 ;  /* 0x0000006265657221 */ /* 0x000fe20000010000 */
[----:B------:R-:W-:Y:S01]  /*153b0*/  FADD.FTZ R103, R103, R99 ;  /* 0x0000006367677221 */ /* 0x000fe20000010000 */
[----:B------:R-:W-:Y:S02]  /*153c0*/  F2FP.F16.F32.PACK_AB R134, R168, R40 ;  /* 0x00000028a886723e */ /* 0x000fe400000000ff */
[----:B------:R-:W-:Y:S01]  /*153d0*/  FADD.FTZ R101, R104, R101 ;  /* 0x0000006568657221 */ /* 0x000fe20000010000 */
[----:B------:R-:W-:Y:S01]  /*153e0*/  FADD.FTZ R103, R106, R103 ;  /* 0x000000676a677221 */ /* 0x000fe20000010000 */
[----:B----4-:R-:W-:Y:S02]  /*153f0*/  F2FP.F16.F32.PACK_AB R135, R165, R41 ;  /* 0x00000029a587723e */ /* 0x010fe400000000ff */
        /* <DEDUP_REMOVED lines=29> */
[----:B------:R-:W-:Y:S04]  /*155d0*/  FADD.FTZ R57, R62, R57 ;  /* 0x000000393e397221 */ /* 0x000fe80000010000 */
[----:B------:R1:W-:Y:S01]  /*155e0*/  STL [R1+0x8], R3 ;  /* 0x0000080301007387 */ /* 0x0003e20000100800 */
[----:B------:R-:W-:Y:S04]  /*155f0*/  FADD.FTZ R57, R41, R57 ;  /* 0x0000003929397221 */ /* 0x000fe80000010000 */
[----:B------:R-:W-:Y:S05]  /*15600*/  FADD.FTZ R4, R165, R57 ;  /* 0x00000039a5047221 */ /* 0x000fea0000010000 */
[----:B------:R2:W-:Y:S01]  /*15610*/  STL [R1+0x4], R4 ;  /* 0x0000040401007387 */ /* 0x0005e20000100800 */
[----:B-1----:R-:W-:Y:S01]  /*15620*/  MOV R3, R0 ;  /* 0x0000000000037202 */ /* 0x002fe20000000f00 */
[----:B------:R-:W-:Y:S06]  /*15630*/  @P1 BRA `(.L_x_2294) ;  /* 0xffffffac00f41947 */ /* 0x000fec000383ffff */
.L_x_2290:
[----:B------:R-:W2:Y:S04]  /*15640*/  LDL.LU R6, [R1+0x8] ;  /* 0x0000080001067983 */ /* 0x000ea80000300800 */
[----:B------:R-:W3:Y:S01]  /*15650*/  LDL.LU R5, [R1+0x4] ;  /* 0x0000040001057983 */ /* 0x000ee20000300800 */
[----:B------:R-:W1:Y:S01]  /*15660*/  S2UR UR4, SR_CgaCtaId ;  /* 0x00000000000479c3 */ /* 0x000e620000008800 */
[----:B------:R-:W-:Y:S01]  /*15670*/  MOV R7, 0x3f800000 ;  /* 0x3f80000000077802 */ /* 0x000fe20000000f00 */
[----:B------:R-:W-:Y:S01]  /*15680*/  UMOV UR6, 0x400 ;  /* 0x0000040000067882 */ /* 0x000fe20000000000 */
[----:B------:R-:W-:Y:S01]  /*15690*/  MOV R8, 0x3f800000 ;  /* 0x3f80000000087802 */ /* 0x000fe20000000f00 */
[----:B------:R-:W-:Y:S02]  /*156a0*/  UISETP.NE.AND UP0, UPT, UR5, -0x1, UPT ;  /* 0xffffffff0500788c */ /* 0x000fe4000bf05270 */
[----:B-1----:R-:W-:-:S09]  /*156b0*/  ULEA UR4, UR4, UR6, 0x18 ;  /* 0x0000000604047291 */ /* 0x002fd2000f8ec03f */
[----:B------:R-:W-:Y:S02]  /*156c0*/  @UP0 ULDC.64 UR6, c[0x0][0x298] ;  /* 0x0000a60000060ab9 */ /* 0x000fe40000000a00 */
[----:B------:R-:W-:-:S04]  /*156d0*/  @UP0 UIMAD.WIDE.U32 UR8, UR5, UR6, URZ ;  /* 0x00000006050802a5 */ /* 0x000fc8000f8e003f */
[----:B------:R-:W-:Y:S01]  /*156e0*/  @UP0 UIMAD UR7, UR5, UR7, UR9 ;  /* 0x00000007050702a4 */ /* 0x000fe2000f8e0209 */
[----:B--2---:R-:W1:Y:S04]  /*156f0*/  SHFL.BFLY PT, R4, R6, 0x2, 0x1f ;  /* 0x0c401f0006047f89 */ /* 0x004e6800000e0000 */
[----:B---3--:R-:W2:Y:S01]  /*15700*/  SHFL.BFLY PT, R3, R5, 0x2, 0x1f ;  /* 0x0c401f0005037f89 */ /* 0x008ea200000e0000 */
[----:B-1----:R-:W-:Y:S01]  /*15710*/  FADD.FTZ R4, R4, R6 ;  /* 0x0000000604047221 */ /* 0x002fe20000010000 */
[----:B--2---:R-:W-:-:S04]  /*15720*/  FADD.FTZ R3, R3, R5 ;  /* 0x0000000503037221 */ /* 0x004fc80000010000 */
[----:B------:R-:W1:Y:S04]  /*15730*/  SHFL.BFLY PT, R6, R4, 0x1, 0x1f ;  /* 0x0c201f0004067f89 */ /* 0x000e6800000e0000 */
[----:B------:R-:W2:Y:S01]  /*15740*/  SHFL.BFLY PT, R5, R3, 0x1, 0x1f ;  /* 0x0c201f0003057f89 */ /* 0x000ea200000e0000 */
[----:B-1----:R-:W-:Y:S02]  /*15750*/  FADD.FTZ R6, R4, R6 ;  /* 0x0000000604067221 */ /* 0x002fe40000010000 */
[----:B------:R-:W1:Y:S01]  /*15760*/  S2R R4, SR_TID.X ;  /* 0x0000000000047919 */ /* 0x000e620000002100 */
[----:B--2---:R-:W-:Y:S02]  /*15770*/  FADD.FTZ R5, R3, R5 ;  /* 0x0000000503057221 */ /* 0x004fe40000010000 */
[----:B------:R-:W-:-:S03]  /*15780*/  FSETP.NE.FTZ.AND P4, PT, R6, RZ, PT ;  /* 0x000000ff0600720b */ /* 0x000fc60003f95000 */
[----:B------:R-:W-:-:S10]  /*15790*/  FSETP.NE.FTZ.AND P3, PT, R5, RZ, PT ;  /* 0x000000ff0500720b */ /* 0x000fd40003f75000 */
[----:B------:R-:W2:Y:S08]  /*157a0*/  @P4 MUFU.RCP R7, R6 ;  /* 0x0000000600074308 */ /* 0x000eb00000001000 */
[----:B------:R-:W3:Y:S01]  /*157b0*/  @P3 MUFU.RCP R8, R5 ;  /* 0x0000000500083308 */ /* 0x000ee20000001000 */
[----:B-1----:R-:W-:Y:S01]  /*157c0*/  SHF.R.S32.HI R3, RZ, 0x1f, R4 ;  /* 0x0000001fff037819 */ /* 0x002fe20000011404 */
[C---:B--2---:R-:W-:Y:S01]  /*157d0*/  FMUL.FTZ R160, R7.reuse, R160 ;  /* 0x000000a007a07220 */ /* 0x044fe20000410000 */
[C---:B------:R-:W-:Y:S01]  /*157e0*/  FMUL.FTZ R161, R7.reuse, R161 ;  /* 0x000000a107a17220 */ /* 0x040fe20000410000 */
[----:B------:R-:W-:Y:S01]  /*157f0*/  FMUL.FTZ R156, R7, R156 ;  /* 0x0000009c079c7220 */ /* 0x000fe20000410000 */
[-C--:B------:R-:W-:Y:S01]  /*15800*/  LEA.HI R9, R3, R4.reuse, RZ, 0x2 ;  /* 0x0000000403097211 */ /* 0x080fe200078f10ff */
[----:B------:R-:W-:Y:S01]  /*15810*/  FMUL.FTZ R157, R7, R157 ;  /* 0x0000009d079d7220 */ /* 0x000fe20000410000 */
[----:B------:R-:W-:Y:S01]  /*15820*/  LEA.HI R3, R3, R4, RZ, 0x5 ;  /* 0x0000000403037211 */ /* 0x000fe200078f28ff */
[----:B------:R-:W-:Y:S01]  /*15830*/  FMUL.FTZ R152, R7, R152 ;  /* 0x0000009807987220 */ /* 0x000fe20000410000 */
[--C-:B------:R-:W-:Y:S01]  /*15840*/  SHF.R.S32.HI R11, RZ, 0x2, R9.reuse ;  /* 0x00000002ff0b7819 */ /* 0x100fe20000011409 */
[C---:B---3--:R-:W-:Y:S01]  /*15850*/  FMUL.FTZ R163, R8.reuse, R163 ;  /* 0x000000a308a37220 */ /* 0x048fe20000410000 */
[----:B------:R-:W-:Y:S01]  /*15860*/  SHF.R.S32.HI R10, RZ, 0x1f, R9 ;  /* 0x0000001fff0a7819 */ /* 0x000fe20000011409 */
[C---:B------:R-:W-:Y:S01]  /*15870*/  FMUL.FTZ R162, R8.reuse, R162 ;  /* 0x000000a208a27220 */ /* 0x040fe20000410000 */
[----:B------:R-:W-:Y:S01]  /*15880*/  LOP3.LUT R9, R9, 0x3ffffffc, RZ, 0xc0, !PT ;  /* 0x3ffffffc09097812 */ /* 0x000fe200078ec0ff */
[----:B------:R-:W-:Y:S01]  /*15890*/  FMUL.FTZ R159, R8, R159 ;  /* 0x0000009f089f7220 */ /* 0x000fe20000410000 */
[----:B------:R-:W-:Y:S01]  /*158a0*/  LEA.HI R10, R10, R11, RZ, 0x3 ;  /* 0x0000000b0a0a7211 */ /* 0x000fe200078f18ff */
[----:B------:R-:W-:Y:S01]  /*158b0*/  FMUL.FTZ R158, R8, R158 ;  /* 0x0000009e089e7220 */ /* 0x000fe20000410000 */
[----:B------:R-:W-:Y:S01]  /*158c0*/  SHF.R.S32.HI R12, RZ, 0x5, R3 ;  /* 0x00000005ff0c7819 */ /* 0x000fe20000011403 */
[----:B------:R-:W-:Y:S01]  /*158d0*/  IMAD.IADD R9, R4, 0x1, -R9 ;  /* 0x0000000104097824 */ /* 0x000fe200078e0a09 */
[----:B------:R-:W-:Y:S01]  /*158e0*/  LOP3.LUT R10, R10, 0xfffffff8, RZ, 0xc0, !PT ;  /* 0xfffffff80a0a7812 */ /* 0x000fe200078ec0ff */
[----:B------:R-:W-:Y:S01]  /*158f0*/  FMUL.FTZ R153, R7, R153 ;  /* 0x0000009907997220 */ /* 0x000fe20000410000 */
[C---:B------:R-:W-:Y:S01]  /*15900*/  FMUL.FTZ R155, R8.reuse, R155 ;  /* 0x0000009b089b7220 */ /* 0x040fe20000410000 */
[----:B------:R-:W-:Y:S01]  /*15910*/  FMUL.FTZ R154, R8, R154 ;  /* 0x0000009a089a7220 */ /* 0x000fe20000410000 */
[----:B------:R-:W-:Y:S01]  /*15920*/  LEA R9, R12, R9, 0x9 ;  /* 0x000000090c097211 */ /* 0x000fe200078e48ff */
[----:B------:R-:W-:-:S02]  /*15930*/  IMAD.IADD R10, R11, 0x1, -R10 ;  /* 0x000000010b0a7824 */ /* 0x000fc400078e0a0a */
[C---:B------:R-:W-:Y:S01]  /*15940*/  FMUL.FTZ R148, R7.reuse, R148 ;  /* 0x0000009407947220 */ /* 0x040fe20000410000 */
[C---:B------:R-:W-:Y:S01]  /*15950*/  FMUL.FTZ R149, R7.reuse, R149 ;  /* 0x0000009507957220 */ /* 0x040fe20000410000 */
[C---:B------:R-:W-:Y:S01]  /*15960*/  FMUL.FTZ R151, R8.reuse, R151 ;  /* 0x0000009708977220 */ /* 0x040fe20000410000 */
[----:B------:R-:W-:Y:S01]  /*15970*/  FMUL.FTZ R150, R8, R150 ;  /* 0x0000009608967220 */ /* 0x000fe20000410000 */
[----:B------:R-:W-:Y:S01]  /*15980*/  SHF.L.U32 R11, R10, 0x6, RZ ;  /* 0x000000060a0b7819 */ /* 0x000fe200000006ff */
[C---:B------:R-:W-:Y:S01]  /*15990*/  FMUL.FTZ R144, R7.reuse, R144 ;  /* 0x0000009007907220 */ /* 0x040fe20000410000 */
[----:B------:R-:W-:Y:S01]  /*159a0*/  FMUL.FTZ R145, R7, R145 ;  /* 0x0000009107917220 */ /* 0x000fe20000410000 */
[C---:B------:R-:W-:Y:S01]  /*159b0*/  FMUL.FTZ R147, R8.reuse, R147 ;  /* 0x0000009308937220 */ /* 0x040fe20000410000 */
[----:B------:R-:W-:Y:S01]  /*159c0*/  LOP3.LUT R13, R11, 0x1c0, RZ, 0xc0, !PT ;  /* 0x000001c00b0d7812 */ /* 0x000fe200078ec0ff */
[----:B------:R-:W-:Y:S01]  /*159d0*/  FMUL.FTZ R146, R8, R146 ;  /* 0x0000009208927220 */ /* 0x000fe20000410000 */
[----:B------:R-:W-:Y:S01]  /*159e0*/  LOP3.LUT R11, R10, 0x1, RZ, 0xc0, !PT ;  /* 0x000000010a0b7812 */ /* 0x000fe200078ec0ff */
[----:B------:R-:W-:Y:S01]  /*159f0*/  FMUL.FTZ R140, R7, R140 ;  /* 0x0000008c078c7220 */ /* 0x000fe20000410000 */
[----:B------:R-:W-:Y:S01]  /*15a00*/  LEA.HI R13, R13, R13, RZ, 0x1d ;  /* 0x0000000d0d0d7211 */ /* 0x000fe200078fe8ff */
[----:B------:R-:W-:Y:S01]  /*15a10*/  FMUL.FTZ R141, R7, R141 ;  /* 0x0000008d078d7220 */ /* 0x000fe20000410000 */
[----:B------:R-:W-:Y:S01]  /*15a20*/  ISETP.NE.U32.AND P0, PT, R11, 0x1, PT ;  /* 0x000000010b00780c */ /* 0x000fe20003f05070 */
[----:B------:R-:W-:Y:S01]  /*15a30*/  IMAD.MOV.U32 R11, RZ, RZ, 0x10 ;  /* 0x00000010ff0b7424 */ /* 0x000fe200078e00ff */
[----:B------:R-:W-:Y:S01]  /*15a40*/  LEA R9, R9, R13, 0x1 ;  /* 0x0000000d09097211 */ /* 0x000fe200078e08ff */
[----:B------:R-:W-:Y:S01]  /*15a50*/  FMUL.FTZ R143, R8, R143 ;  /* 0x0000008f088f7220 */ /* 0x000fe20000410000 */
[----:B------:R-:W-:Y:S01]  /*15a60*/  R2P PR, R10, 0x6 ;  /* 0x000000060a007804 */ /* 0x000fe20000000000 */
[----:B------:R-:W-:Y:S01]  /*15a70*/  IMAD.MOV.U32 R10, RZ, RZ, 0x20 ;  /* 0x00000020ff0a7424 */ /* 0x000fe200078e00ff */
[----:B------:R-:W-:Y:S01]  /*15a80*/  SEL R11, R11, 0xfffffff0, P0 ;  /* 0xfffffff00b0b7807 */ /* 0x000fe20000000000 */
[----:B------:R-:W-:Y:S01]  /*15a90*/  FMUL.FTZ R142, R8, R142 ;  /* 0x0000008e088e7220 */ /* 0x000fe20000410000 */
[----:B------:R-:W-:Y:S01]  /*15aa0*/  LEA R9, R9, UR4, 0x1 ;  /* 0x0000000409097c11 */ /* 0x000fe2000f8e08ff */
[C---:B------:R-:W-:Y:S01]  /*15ab0*/  FMUL.FTZ R136, R7.reuse, R136 ;  /* 0x0000008807887220 */ /* 0x040fe20000410000 */
[----:B------:R-:W-:Y:S01]  /*15ac0*/  SEL R10, R10, 0xffffffe0, !P1 ;  /* 0xffffffe00a0a7807 */ /* 0x000fe20004800000 */
[----:B------:R-:W-:Y:S01]  /*15ad0*/  FMUL.FTZ R137, R7, R137 ;  /* 0x0000008907897220 */ /* 0x000fe20000410000 */
[----:B------:R-:W-:Y:S01]  /*15ae0*/  IADD3 R13, R9, R11, RZ ;  /* 0x0000000b090d7210 */ /* 0x000fe20007ffe0ff */
[C---:B------:R-:W-:Y:S01]  /*15af0*/  FMUL.FTZ R139, R8.reuse, R139 ;  /* 0x0000008b088b7220 */ /* 0x040fe20000410000 */
[----:B------:R-:W-:Y:S01]  /*15b00*/  F2FP.F16.F32.PACK_AB R160, R161, R160 ;  /* 0x000000a0a1a0723e */ /* 0x000fe200000000ff */
[--C-:B------:R-:W-:Y:S01]  /*15b10*/  IMAD.IADD R15, R9, 0x1, R10.reuse ;  /* 0x00000001090f7824 */ /* 0x100fe200078e020a */
[----:B------:R-:W-:Y:S01]  /*15b20*/  F2FP.F16.F32.PACK_AB R162, R163, R162 ;  /* 0x000000a2a3a2723e */ /* 0x000fe200000000ff */
[----:B------:R-:W-:Y:S01]  /*15b30*/  IMAD.IADD R16, R13, 0x1, R10 ;  /* 0x000000010d107824 */ /* 0x000fe200078e020a */
[----:B------:R-:W-:Y:S01]  /*15b40*/  F2FP.F16.F32.PACK_AB R156, R157, R156 ;  /* 0x0000009c9d9c723e */ /* 0x000fe200000000ff */
[C---:B------:R-:W-:Y:S01]  /*15b50*/  FMUL.FTZ R138, R8.reuse, R138 ;  /* 0x0000008a088a7220 */ /* 0x040fe20000410000 */
[----:B------:R-:W-:Y:S01]  /*15b60*/  F2FP.F16.F32.PACK_AB R158, R159, R158 ;  /* 0x0000009e9f9e723e */ /* 0x000fe200000000ff */
[C---:B------:R-:W-:Y:S01]  /*15b70*/  FMUL.FTZ R135, R8.reuse, R135 ;  /* 0x0000008708877220 */ /* 0x040fe20000410000 */
[----:B------:R-:W-:Y:S01]  /*15b80*/  IADD3 R14, R9, 0x40, RZ ;  /* 0x00000040090e7810 */ /* 0x000fe20007ffe0ff */
[----:B------:R-:W-:Y:S01]  /*15b90*/  STS [R9], R160 ;  /* 0x000000a009007388 */ /* 0x000fe20000000800 */
[----:B------:R-:W-:Y:S01]  /*15ba0*/  F2FP.F16.F32.PACK_AB R152, R153, R152 ;  /* 0x000000989998723e */ /* 0x000fe200000000ff */
[----:B------:R-:W-:Y:S01]  /*15bb0*/  FMUL.FTZ R132, R7, R132 ;  /* 0x0000008407847220 */ /* 0x000fe20000410000 */
[----:B------:R-:W-:Y:S01]  /*15bc0*/  F2FP.F16.F32.PACK_AB R154, R155, R154 ;  /* 0x0000009a9b9a723e */ /* 0x000fe200000000ff */
[----:B------:R1:W-:Y:S01]  /*15bd0*/  STS [R9+0x400], R162 ;  /* 0x000400a209007388 */ /* 0x0003e20000000800 */
[----:B------:R-:W-:Y:S01]  /*15be0*/  @P2 IADD3 R14, R9, -0x40, RZ ;  /* 0xffffffc0090e2810 */ /* 0x000fe20007ffe0ff */
[----:B------:R-:W-:Y:S01]  /*15bf0*/  FMUL.FTZ R8, R8, R134 ;  /* 0x0000008608087220 */ /* 0x000fe20000410000 */
[----:B------:R-:W-:Y:S01]  /*15c00*/  F2FP.F16.F32.PACK_AB R148, R149, R148 ;  /* 0x000000949594723e */ /* 0x000fe200000000ff */
[----:B------:R-:W-:Y:S01]  /*15c10*/  STS [R13], R156 ;  /* 0x0000009c0d007388 */ /* 0x000fe20000000800 */
[----:B------:R-:W-:Y:S01]  /*15c20*/  F2FP.F16.F32.PACK_AB R150, R151, R150 ;  /* 0x000000969796723e */ /* 0x000fe200000000ff */
[----:B------:R-:W-:Y:S01]  /*15c30*/  FMUL.FTZ R7, R7, R133 ;  /* 0x0000008507077220 */ /* 0x000fe20000410000 */
[----:B------:R-:W-:Y:S01]  /*15c40*/  F2FP.F16.F32.PACK_AB R144, R145, R144 ;  /* 0x000000909190723e */ /* 0x000fe200000000ff */
[----:B------:R-:W-:Y:S01]  /*15c50*/  STS [R13+0x400], R158 ;  /* 0x0004009e0d007388 */ /* 0x000fe20000000800 */
[----:B------:R-:W-:Y:S01]  /*15c60*/  F2FP.F16.F32.PACK_AB R146, R147, R146 ;  /* 0x000000929392723e */ /* 0x000fe200000000ff */
[----:B------:R-:W-:Y:S01]  /*15c70*/  IMAD.IADD R11, R11, 0x1, R14 ;  /* 0x000000010b0b7824 */ /* 0x000fe200078e020e */
[----:B------:R-:W-:Y:S01]  /*15c80*/  F2FP.F16.F32.PACK_AB R140, R141, R140 ;  /* 0x0000008c8d8c723e */ /* 0x000fe200000000ff */
[----:B------:R-:W-:Y:S01]  /*15c90*/  STS [R15], R152 ;  /* 0x000000980f007388 */ /* 0x000fe20000000800 */
[----:B------:R-:W-:Y:S01]  /*15ca0*/  F2FP.F16.F32.PACK_AB R142, R143, R142 ;  /* 0x0000008e8f8e723e */ /* 0x000fe200000000ff */
[----:B------:R-:W2:Y:S01]  /*15cb0*/  @P4 MUFU.LG2 R6, R6 ;  /* 0x0000000600064308 */ /* 0x000ea20000000c00 */
[----:B------:R-:W-:Y:S01]  /*15cc0*/  F2FP.F16.F32.PACK_AB R136, R137, R136 ;  /* 0x000000888988723e */ /* 0x000fe200000000ff */
[----:B------:R-:W-:Y:S01]  /*15cd0*/  STS [R15+0x400], R154 ;  /* 0x0004009a0f007388 */ /* 0x000fe20000000800 */
[----:B------:R-:W-:Y:S01]  /*15ce0*/  F2FP.F16.F32.PACK_AB R138, R139, R138 ;  /* 0x0000008a8b8a723e */ /* 0x000fe200000000ff */
[----:B------:R-:W-:Y:S01]  /*15cf0*/  ULDC.U8 UR4, c[0x0][0x3d8] ;  /* 0x0000f60000047ab9 */ /* 0x000fe20000000000 */
[----:B------:R-:W-:Y:S01]  /*15d00*/  F2FP.F16.F32.PACK_AB R8, R135, R8 ;  /* 0x000000088708723e */ /* 0x000fe200000000ff */
[----:B------:R-:W-:Y:S01]  /*15d10*/  STS [R16], R148 ;  /* 0x0000009410007388 */ /* 0x000fe20000000800 */
[----:B------:R-:W-:-:S02]  /*15d20*/  F2FP.F16.F32.PACK_AB R7, R7, R132 ;  /* 0x000000840707723e */ /* 0x000fc400000000ff */
[----:B------:R-:W-:Y:S01]  /*15d30*/  PLOP3.LUT P0, PT, PT, PT, UP0, 0x80, 0x0 ;  /* 0x000000000000781c */ /* 0x000fe20003f0f008 */
[----:B------:R-:W-:Y:S01]  /*15d40*/  STS [R16+0x400], R150 ;  /* 0x0004009610007388 */ /* 0x000fe20000000800 */
[----:B------:R-:W-:Y:S02]  /*15d50*/  ISETP.NE.AND P1, PT, RZ, UR4, PT ;  /* 0x00000004ff007c0c */ /* 0x000fe4000bf25270 */
[----:B-1----:R-:W-:Y:S01]  /*15d60*/  MOV R9, 0x7f800000 ;  /* 0x7f80000000097802 */ /* 0x002fe20000000f00 */
[----:B------:R-:W-:Y:S01]  /*15d70*/  STS [R14], R144 ;  /* 0x000000900e007388 */ /* 0x000fe20000000800 */
[----:B--2---:R-:W-:-:S03]  /*15d80*/  @P4 FMUL.FTZ R6, R6, 0.69314718246459960938 ;  /* 0x3f31721806064820 */ /* 0x004fc60000410000 */
[----:B------:R1:W-:Y:S04]  /*15d90*/  STS [R14+0x400], R146 ;  /* 0x000400920e007388 */ /* 0x0003e80000000800 */
[----:B------:R-:W-:Y:S04]  /*15da0*/  STS [R11], R140 ;  /* 0x0000008c0b007388 */ /* 0x000fe80000000800 */
[----:B------:R-:W-:Y:S01]  /*15db0*/  STS [R11+0x400], R142 ;  /* 0x0004008e0b007388 */ /* 0x000fe20000000800 */
[C---:B-1----:R-:W-:Y:S01]  /*15dc0*/  IADD3 R14, R10.reuse, R14, RZ ;  /* 0x0000000e0a0e7210 */ /* 0x042fe20007ffe0ff */
[----:B------:R-:W-:-:S04]  /*15dd0*/  IMAD.IADD R10, R10, 0x1, R11 ;  /* 0x000000010a0a7824 */ /* 0x000fc800078e020b */
[----:B------:R-:W-:Y:S04]  /*15de0*/  STS [R14], R136 ;  /* 0x000000880e007388 */ /* 0x000fe80000000800 */
[----:B------:R-:W-:Y:S04]  /*15df0*/  STS [R14+0x400], R138 ;  /* 0x0004008a0e007388 */ /* 0x000fe80000000800 */
[----:B------:R1:W-:Y:S04]  /*15e00*/  STS [R10+0x400], R8 ;  /* 0x000400080a007388 */ /* 0x0003e80000000800 */
[----:B------:R2:W-:Y:S01]  /*15e10*/  STS [R10], R7 ;  /* 0x000000070a007388 */ /* 0x0005e20000000800 */
[----:B-1----:R1:W3:Y:S01]  /*15e20*/  @P3 MUFU.LG2 R8, R5 ;  /* 0x0000000500083308 */ /* 0x0022e20000000c00 */
[----:B--2---:R-:W2:Y:S01]  /*15e30*/  @P4 LDC R7, c[0x0][0x2e8] ;  /* 0x0000ba00ff074b82 */ /* 0x004ea20000000800 */
[----:B------:R-:W-:-:S07]  /*15e40*/  IMAD.MOV.U32 R10, RZ, RZ, 0x7f800000 ;  /* 0x7f800000ff0a7424 */ /* 0x000fce00078e00ff */
[----:B-1----:R-:W1:Y:S01]  /*15e50*/  @P3 LDC R5, c[0x0][0x2e8] ;  /* 0x0000ba00ff053b82 */ /* 0x002e620000000800 */
[----:B---3--:R-:W-:Y:S01]  /*15e60*/  @P3 FMUL.FTZ R8, R8, 0.69314718246459960938 ;  /* 0x3f31721808083820 */ /* 0x008fe20000410000 */
[----:B------:R-:W-:Y:S06]  /*15e70*/  @P0 BRA `(.L_x_2295) ;  /* 0x0000000000200947 */ /* 0x000fec0003800000 */
[----:B------:R-:W3:Y:S01]  /*15e80*/  S2UR UR8, SR_CTAID.Y ;  /* 0x00000000000879c3 */ /* 0x000ee20000002600 */
[----:B------:R-:W-:Y:S01]  /*15e90*/  ULDC.64 UR6, c[0x0][0x290] ;  /* 0x0000a40000067ab9 */ /* 0x000fe20000000a00 */
[----:B---3--:R-:W-:Y:S02]  /*15ea0*/  USHF.R.S32.HI UR4, URZ, 0x1f, UR8 ;  /* 0x0000001f3f047899 */ /* 0x008fe40008011408 */
[----:B------:R-:W-:Y:S02]  /*15eb0*/  UIMAD.WIDE.U32 UR10, UR8, UR6, URZ ;  /* 0x00000006080a72a5 */ /* 0x000fe4000f8e003f */
[----:B------:R-:W-:-:S04]  /*15ec0*/  UIMAD UR4, UR4, UR6, URZ ;  /* 0x00000006040472a4 */ /* 0x000fc8000f8e023f */
[----:B------:R-:W-:-:S03]  /*15ed0*/  UIMAD UR7, UR8, UR7, UR4 ;  /* 0x00000007080772a4 */ /* 0x000fc6000f8e0204 */
[----:B------:R-:W-:Y:S01]  /*15ee0*/  UMOV UR8, UR10 ;  /* 0x0000000a00087c82 */ /* 0x000fe20008000000 */
[----:B------:R-:W-:-:S12]  /*15ef0*/  UIADD3 UR7, UR11, UR7, URZ ;  /* 0x000000070b077290 */ /* 0x000fd8000fffe03f */
.L_x_2295:
[----:B--2---:R-:W-:Y:S01]  /*15f00*/  @P4 FFMA.FTZ R9, R2, R7, R6 ;  /* 0x0000000702094223 */ /* 0x004fe20000010006 */
[----:B-1----:R-:W-:Y:S01]  /*15f10*/  @P3 FFMA.FTZ R10, R0, R5, R8 ;  /* 0x00000005000a3223 */ /* 0x002fe20000010008 */
[----:B------:R-:W-:Y:S06]  /*15f20*/  @!P1 BRA `(.L_x_2296) ;  /* 0x00000000001c9947 */ /* 0x000fec0003800000 */
[----:B------:R-:W1:Y:S01]  /*15f30*/  S2UR UR9, SR_CTAID.Y ;  /* 0x00000000000979c3 */ /* 0x000e620000002600 */
[----:B------:R-:W-:Y:S01]  /*15f40*/  ULDC UR4, c[0x0][0x2c4] ;  /* 0x0000b10000047ab9 */ /* 0x000fe20000000800 */
[----:B------:R-:W-:-:S06]  /*15f50*/  ULDC UR10, c[0x0][0x2e4] ;  /* 0x0000b900000a7ab9 */ /* 0x000fcc0000000800 */
[----:B------:R-:W2:Y:S01]  /*15f60*/  S2UR UR6, SR_CTAID.Z ;  /* 0x00000000000679c3 */ /* 0x000ea20000002700 */
[----:B-1----:R-:W-:-:S04]  /*15f70*/  @!UP0 UIMAD UR5, UR9, UR4, URZ ;  /* 0x00000004090582a4 */ /* 0x002fc8000f8e023f */
[----:B--2---:R-:W-:Y:S01]  /*15f80*/  UIMAD UR10, UR6, UR10, UR5 ;  /* 0x0000000a060a72a4 */ /* 0x004fe2000f8e0205 */
[----:B------:R-:W-:Y:S05]  /*15f90*/  BRA `(.L_x_2297) ;  /* 0x0000000000187947 */ /* 0x000fea0003800000 */
.L_x_2296:
[----:B------:R-:W-:Y:S01]  /*15fa0*/  S2UR UR6, SR_CTAID.Z ;  /* 0x00000000000679c3 */ /* 0x000fe20000002700 */
[----:B------:R-:W-:Y:S01]  /*15fb0*/  ULDC UR4, c[0x0][0x270] ;  /* 0x00009c0000047ab9 */ /* 0x000fe20000000800 */
[----:B------:R-:W-:-:S06]  /*15fc0*/  ULDC UR10, c[0x0][0x2c4] ;  /* 0x0000b100000a7ab9 */ /* 0x000fcc0000000800 */
[----:B------:R-:W1:Y:S02]  /*15fd0*/  S2UR UR5, SR_CTAID.Y ;  /* 0x00000000000579c3 */ /* 0x000e640000002600 */
[----:B-1----:R-:W-:-:S04]  /*15fe0*/  UIMAD UR4, UR5, UR4, UR6 ;  /* 0x00000004050472a4 */ /* 0x002fc8000f8e0206 */
[----:B------:R-:W-:Y:S02]  /*15ff0*/  UIMAD UR10, UR4, UR10, URZ ;  /* 0x0000000a040a72a4 */ /* 0x000fe4000f8e023f */
.L_x_2297:
[----:B------:R-:W1:Y:S01]  /*16000*/  S2R R0, SR_TID.X ;  /* 0x0000000000007919 */ /* 0x000e620000002100 */
[----:B------:R-:W-:Y:S01]  /*16010*/  LOP3.LUT R3, R3, 0xffffffe0, RZ, 0xc0, !PT ;  /* 0xffffffe003037812 */ /* 0x000fe200078ec0ff */
[----:B------:R-:W-:Y:S01]  /*16020*/  BSSY B0, `(.L_x_2298) ;  /* 0x000001e000007945 */ /* 0x000fe20003800000 */
[----:B------:R-:W-:Y:S01]  /*16030*/  SHF.R.S32.HI R5, RZ, 0x1f, R12 ;  /* 0x0000001fff057819 */ /* 0x000fe2000001140c */
[----:B------:R-:W-:Y:S02]  /*16040*/  BAR.SYNC.DEFER_BLOCKING 0x0 ;  /* 0x0000000000007b1d */ /* 0x000fe40000010000 */
[----:B------:R-:W-:Y:S01]  /*16050*/  IMAD.IADD R3, R4, 0x1, -R3 ;  /* 0x0000000104037824 */ /* 0x000fe200078e0a03 */
[----:B------:R-:W-:-:S04]  /*16060*/  LEA.HI R5, R5, R12, RZ, 0x2 ;  /* 0x0000000c05057211 */ /* 0x000fc800078f10ff */
[----:B------:R-:W-:Y:S02]  /*16070*/  LOP3.LUT P0, RZ, R3, 0x3, RZ, 0xc0, !PT ;  /* 0x0000000303ff7812 */ /* 0x000fe4000780c0ff */
[----:B------:R-:W-:-:S05]  /*16080*/  LOP3.LUT R5, R5, 0xffffffc, RZ, 0xc0, !PT ;  /* 0x0ffffffc05057812 */ /* 0x000fca00078ec0ff */
[----:B------:R-:W-:Y:S01]  /*16090*/  IMAD.IADD R5, R12, 0x1, -R5 ;  /* 0x000000010c057824 */ /* 0x000fe200078e0a05 */
[----:B-1----:R-:W-:-:S04]  /*160a0*/  SHF.R.S32.HI R6, RZ, 0x1f, R0 ;  /* 0x0000001fff067819 */ /* 0x002fc80000011400 */
[----:B------:R-:W-:-:S04]  /*160b0*/  LEA.HI R2, R6, R0, RZ, 0x5 ;  /* 0x0000000006027211 */ /* 0x000fc800078f28ff */
[----:B------:R-:W-:-:S05]  /*160c0*/  LOP3.LUT R2, R2, 0xffffffe0, RZ, 0xc0, !PT ;  /* 0xffffffe002027812 */ /* 0x000fca00078ec0ff */
[----:B------:R-:W-:-:S05]  /*160d0*/  IMAD.IADD R2, R0, 0x1, -R2 ;  /* 0x0000000100027824 */ /* 0x000fca00078e0a02 */
[----:B------:R-:W-:-:S04]  /*160e0*/  SHF.R.S32.HI R4, RZ, 0x1f, R2 ;  /* 0x0000001fff047819 */ /* 0x000fc80000011402 */
[----:B------:R-:W-:-:S04]  /*160f0*/  LEA.HI R4, R4, R2, RZ, 0x2 ;  /* 0x0000000204047211 */ /* 0x000fc800078f10ff */
[----:B------:R-:W-:-:S05]  /*16100*/  SHF.R.S32.HI R4, RZ, 0x2, R4 ;  /* 0x00000002ff047819 */ /* 0x000fca0000011404 */
[----:B------:R-:W-:Y:S01]  /*16110*/  IMAD R4, R5, 0x10, R4 ;  /* 0x0000001005047824 */ /* 0x000fe200078e0204 */
[----:B------:R-:W-:Y:S06]  /*16120*/  @P0 BRA `(.L_x_2299) ;  /* 0x0000000000340947 */ /* 0x000fec0003800000 */
[----:B------:R-:W1:Y:S01]  /*16130*/  S2UR UR4, SR_CTAID.X ;  /* 0x00000000000479c3 */ /* 0x000e620000002500 */
[C---:B------:R-:W-:Y:S01]  /*16140*/  VIADD R2, R4.reuse, 0x8 ;  /* 0x0000000804027836 */ /* 0x040fe20000000000 */
[----:B------:R-:W-:-:S04]  /*16150*/  ISETP.GE.AND P2, PT, R4, UR19, PT ;  /* 0x0000001304007c0c */ /* 0x000fc8000bf46270 */
[----:B------:R-:W-:Y:S01]  /*16160*/  ISETP.GE.AND P1, PT, R2, UR19, PT ;  /* 0x0000001302007c0c */ /* 0x000fe2000bf26270 */
[----:B-1----:R-:W-:-:S04]  /*16170*/  ULEA UR4, UR4, UR10, 0x6 ;  /* 0x0000000a04047291 */ /* 0x002fc8000f8e303f */
        /* <DEDUP_REMOVED lines=8> */
.L_x_2299:
[----:B------:R-:W-:Y:S05]  /*16200*/  BSYNC B0 ;  /* 0x0000000000007941 */ /* 0x000fea0003800000 */
.L_x_2298:
[----:B------:R-:W2:Y:S01]  /*16210*/  S2UR UR5, SR_CTAID.X ;  /* 0x00000000000579c3 */ /* 0x000ea20000002500 */
[----:B------:R-:W-:Y:S01]  /*16220*/  LEA.HI R6, R6, R0, RZ, 0x3 ;  /* 0x0000000006067211 */ /* 0x000fe200078f18ff */
[----:B-1----:R1:W3:Y:S01]  /*16230*/  LDS.128 R8, [R246+0x1800] ;  /* 0x00180000f6087984 */ /* 0x0022e20000000c00 */
[----:B------:R-:W-:Y:S02]  /*16240*/  BSSY B0, `(.L_x_2300) ;  /* 0x0000027000007945 */ /* 0x000fe40003800000 */
[----:B------:R-:W-:-:S03]  /*16250*/  LOP3.LUT R2, R6, 0xfffffff8, RZ, 0xc0, !PT ;  /* 0xfffffff806027812 */ /* 0x000fc600078ec0ff */
[----:B------:R-:W4:Y:S02]  /*16260*/  LDC.64 R4, c[0x0][0x298] ;  /* 0x0000a600ff047b82 */ /* 0x000f240000000a00 */
[----:B------:R-:W-:-:S04]  /*16270*/  IMAD.IADD R0, R0, 0x1, -R2 ;  /* 0x0000000100007824 */ /* 0x000fc800078e0a02 */
[----:B------:R-:W-:Y:S01]  /*16280*/  IMAD.SHL.U32 R14, R0, 0x8, RZ ;  /* 0x00000008000e7824 */ /* 0x000fe200078e00ff */
[----:B------:R-:W-:Y:S01]  /*16290*/  SHF.R.S32.HI R0, RZ, 0x3, R6 ;  /* 0x00000003ff007819 */ /* 0x000fe20000011406 */
[----:B------:R-:W5:Y:S03]  /*162a0*/  LDC.64 R2, c[0x0][0x2a0] ;  /* 0x0000a800ff027b82 */ /* 0x000f660000000a00 */
[----:B------:R-:W-:Y:S01]  /*162b0*/  SHF.R.S32.HI R15, RZ, 0x1f, R14 ;  /* 0x0000001fff0f7819 */ /* 0x000fe2000001140e */
[C---:B------:R-:W-:Y:S01]  /*162c0*/  VIADD R6, R0.reuse, 0x10 ;  /* 0x0000001000067836 */ /* 0x040fe20000000000 */
[----:B------:R-:W-:Y:S01]  /*162d0*/  IADD3 R7, R0, 0x20, RZ ;  /* 0x0000002000077810 */ /* 0x000fe20007ffe0ff */
[----:B--2---:R-:W-:-:S03]  /*162e0*/  USHF.L.U32 UR5, UR5, 0x6, URZ ;  /* 0x0000000605057899 */ /* 0x004fc6000800063f */
[----:B------:R-:W-:Y:S01]  /*162f0*/  ISETP.GE.AND P3, PT, R6, UR19, PT ;  /* 0x0000001306007c0c */ /* 0x000fe2000bf66270 */
[----:B------:R-:W-:Y:S01]  /*16300*/  VIADD R6, R0, 0x30 ;  /* 0x0000003000067836 */ /* 0x000fe20000000000 */
[----:B------:R-:W-:Y:S01]  /*16310*/  ISETP.GE.AND P2, PT, R7, UR19, PT ;  /* 0x0000001307007c0c */ /* 0x000fe2000bf46270 */
[----:B------:R-:W-:-:S03]  /*16320*/  USHF.R.S32.HI UR4, URZ, 0x1f, UR5 ;  /* 0x0000001f3f047899 */ /* 0x000fc60008011405 */
[----:B------:R-:W-:Y:S01]  /*16330*/  ISETP.GE.AND P1, PT, R6, UR19, PT ;  /* 0x0000001306007c0c */ /* 0x000fe2000bf26270 */
[----:B----4-:R-:W-:-:S04]  /*16340*/  IMAD.WIDE.U32 R14, R4, UR5, R14 ;  /* 0x00000005040e7c25 */ /* 0x010fc8000f8e000e */
[----:B------:R-:W-:Y:S01]  /*16350*/  IMAD R12, R4, UR4, RZ ;  /* 0x00000004040c7c24 */ /* 0x000fe2000f8e02ff */
[----:B------:R-:W-:Y:S01]  /*16360*/  USHF.R.S32.HI UR4, URZ, 0x1f, UR6 ;  /* 0x0000001f3f047899 */ /* 0x000fe20008011406 */
[----:B------:R-:W-:Y:S02]  /*16370*/  IADD3 R16, P0, R14, UR8, RZ ;  /* 0x000000080e107c10 */ /* 0x000fe4000ff1e0ff */
[----:B------:R-:W-:-:S05]  /*16380*/  IMAD R12, R5, UR5, R12 ;  /* 0x00000005050c7c24 */ /* 0x000fca000f8e020c */
[----:B------:R-:W-:Y:S01]  /*16390*/  IADD3.X R17, R12, UR7, R15, P0, !PT ;  /* 0x000000070c117c10 */ /* 0x000fe200087fe40f */
[----:B-----5:R-:W-:Y:S01]  /*163a0*/  IMAD R12, R2, UR4, RZ ;  /* 0x00000004020c7c24 */ /* 0x020fe2000f8e02ff */
[----:B------:R-:W-:-:S03]  /*163b0*/  ISETP.GE.AND P0, PT, R0, UR19, PT ;  /* 0x0000001300007c0c */ /* 0x000fc6000bf06270 */
[----:B------:R-:W-:Y:S02]  /*163c0*/  IMAD R3, R3, UR6, R12 ;  /* 0x0000000603037c24 */ /* 0x000fe4000f8e020c */
[----:B------:R1:W2:Y:S01]  /*163d0*/  LDS.128 R12, [R246] ;  /* 0x00000000f60c7984 */ /* 0x0002a20000000c00 */
[----:B------:R-:W-:Y:S01]  /*163e0*/  IMAD.WIDE.U32 R16, R2, UR6, R16 ;  /* 0x0000000602107c25 */ /* 0x000fe2000f8e0010 */
[----:B------:R-:W-:-:S04]  /*163f0*/  SHF.R.S32.HI R2, RZ, 0x1f, R0 ;  /* 0x0000001fff027819 */ /* 0x000fc80000011400 */
[----:B------:R-:W-:Y:S02]  /*16400*/  IADD3 R19, R3, R17, RZ ;  /* 0x0000001103137210 */ /* 0x000fe40007ffe0ff */
[----:B---3--:R-:W-:Y:S05]  /*16410*/  @P0 BRA `(.L_x_2301) ;  /* 0x0000000000240947 */ /* 0x008fea0003800000 */
        /* <DEDUP_REMOVED lines=9> */
.L_x_2301:
[----:B------:R-:W-:Y:S05]  /*164b0*/  BSYNC B0 ;  /* 0x0000000000007941 */ /* 0x000fea0003800000 */
.L_x_2300:
[----:B--23--:R2:W3:Y:S01]  /*164c0*/  LDS.128 R12, [R246+0x800] ;  /* 0x00080000f60c7984 */ /* 0x00c4e20000000c00 */
[----:B------:R-:W-:Y:S04]  /*164d0*/  BSSY B0, `(.L_x_2302) ;  /* 0x000000e000007945 */ /* 0x000fe80003800000 */
[----:B------:R-:W-:Y:S05]  /*164e0*/  @P3 BRA `(.L_x_2303) ;  /* 0x0000000000303947 */ /* 0x000fea0003800000 */
[----:B------:R-:W-:Y:S01]  /*164f0*/  IADD3 R6, P0, R0, 0x10, RZ ;  /* 0x0000001000067810 */ /* 0x000fe20007f1e0ff */
[----:B------:R-:W-:Y:S01]  /*16500*/  IMAD.MOV.U32 R20, RZ, RZ, R16 ;  /* 0x000000ffff147224 */ /* 0x000fe200078e0010 */
[----:B------:R-:W-:Y:S01]  /*16510*/  MOV R21, R19 ;  /* 0x0000001300157202 */ /* 0x000fe20000000f00 */
[----:B------:R-:W-:Y:S02]  /*16520*/  ULDC.64 UR4, c[0x0][0x280] ;  /* 0x0000a00000047ab9 */ /* 0x000fe40000000a00 */
[----:B------:R-:W-:Y:S02]  /*16530*/  IMAD.X R3, RZ, RZ, R2, P0 ;  /* 0x000000ffff037224 */ /* 0x000fe400000e0602 */
[----:B------:R-:W-:-:S04]  /*16540*/  IMAD.WIDE.U32 R20, R6, R4, R20 ;  /* 0x0000000406147225 */ /* 0x000fc800078e0014 */
[----:B------:R-:W-:-:S04]  /*16550*/  IMAD R3, R3, R4, RZ ;  /* 0x0000000403037224 */ /* 0x000fc800078e02ff */
[----:B------:R-:W-:Y:S01]  /*16560*/  IMAD R3, R6, R5, R3 ;  /* 0x0000000506037224 */ /* 0x000fe200078e0203 */
[----:B------:R-:W-:-:S04]  /*16570*/  LEA R6, P0, R20, UR4, 0x1 ;  /* 0x0000000414067c11 */ /* 0x000fc8000f8008ff */
[----:B------:R-:W-:-:S04]  /*16580*/  IADD3 R3, R3, R21, RZ ;  /* 0x0000001503037210 */ /* 0x000fc80007ffe0ff */
[----:B------:R-:W-:-:S05]  /*16590*/  LEA.HI.X R7, R20, UR5, R3, 0x1, P0 ;  /* 0x0000000514077c11 */ /* 0x000fca00080f0c03 */
[----:B---3--:R4:W-:Y:S02]  /*165a0*/  STG.E.128 desc[UR14][R6.64], R12 ;  /* 0x0000000c06007986 */ /* 0x0089e4000c101d0e */
.L_x_2303:
[----:B------:R-:W-:Y:S05]  /*165b0*/  BSYNC B0 ;  /* 0x0000000000007941 */ /* 0x000fea0003800000 */
.L_x_2302:
[----:B-12---:R-:W1:Y:S01]  /*165c0*/  LDS.128 R244, [R246+0x1000] ;  /* 0x00100000f6f47984 */ /* 0x006e620000000c00 */
[----:B------:R-:W-:Y:S04]  /*165d0*/  BSSY B0, `(.L_x_2304) ;  /* 0x000000e000007945 */ /* 0x000fe80003800000 */
[----:B------:R-:W-:Y:S05]  /*165e0*/  @P2 BRA `(.L_x_2305) ;  /* 0x0000000000302947 */ /* 0x000fea0003800000 */
[----:B----4-:R-:W-:Y:S01]  /*165f0*/  IADD3 R6, P0, R0, 0x20, RZ ;  /* 0x0000002000067810 */ /* 0x010fe20007f1e0ff */
[----:B---3--:R-:W-:Y:S01]  /*16600*/  IMAD.MOV.U32 R12, RZ, RZ, R16 ;  /* 0x000000ffff0c7224 */ /* 0x008fe200078e0010 */
        /* <DEDUP_REMOVED lines=9> */
[----:B-1----:R2:W-:Y:S02]  /*166a0*/  STG.E.128 desc[UR14][R6.64], R244 ;  /* 0x000000f406007986 */ /* 0x0025e4000c101d0e */
.L_x_2305:
[----:B------:R-:W-:Y:S05]  /*166b0*/  BSYNC B0 ;  /* 0x0000000000007941 */ /* 0x000fea0003800000 */
.L_x_2304:
[----:B------:R-:W-:Y:S05]  /*166c0*/  @P1 EXIT ;  /* 0x000000000000194d */ /* 0x000fea0003800000 */
[----:B------:R-:W-:Y:S01]  /*166d0*/  IADD3 R0, P0, R0, 0x30, RZ ;  /* 0x0000003000007810 */ /* 0x000fe20007f1e0ff */
[----:B------:R-:W-:Y:S01]  /*166e0*/  ULDC.64 UR4, c[0x0][0x280] ;  /* 0x0000a00000047ab9 */ /* 0x000fe20000000a00 */
[----:B------:R-:W-:Y:S02]  /*166f0*/  MOV R17, R19 ;  /* 0x0000001300117202 */ /* 0x000fe40000000f00 */
[----:B------:R-:W-:Y:S01]  /*16700*/  IADD3.X R2, RZ, R2, RZ, P0, !PT ;  /* 0x00000002ff027210 */ /* 0x000fe200007fe4ff */
        /* <DEDUP_REMOVED lines=8> */
.L_x_2306:
        /* <DEDUP_REMOVED lines=15> */
.L_x_7894:


//--------------------- .text._ZN5flash24flash_fwd_splitkv_kernelI23Flash_fwd_kernel_traitsILi64ELi64ELi256ELi4ELb0ELb0EN7cutlass6half_tE19Flash_kernel_traitsILi64ELi64ELi256ELi4ES3_EELb1ELb0ELb0ELb0ELb1ELb1ELb0ELb0EEEvNS_16Flash_fwd_paramsE --------------------------
	.section	.text._ZN5flash24flash_fwd_splitkv_kernelI23Flash_fwd_kernel_traitsILi64ELi64ELi256ELi4ELb0ELb0EN7cutlass6half_tE19Flash_kernel_traitsILi64ELi64ELi256ELi4ES3_EELb1ELb0ELb0ELb0ELb1ELb1ELb0ELb0EEEvNS_16Flash_fwd_paramsE,"ax",@progbits
	.align	128
        .global         _ZN5flash24flash_fwd_splitkv_kernelI23Flash_fwd_kernel_traitsILi64ELi64ELi256ELi4ELb0ELb0EN7cutlass6half_tE19Flash_kernel_traitsILi64ELi64ELi256ELi4ES3_EELb1ELb0ELb0ELb0ELb1ELb1ELb0ELb0EEEvNS_16Flash_fwd_paramsE
        .type           _ZN5flash24flash_fwd_splitkv_kernelI23Flash_fwd_kernel_traitsILi64ELi64ELi256ELi4ELb0ELb0EN7cutlass6half_tE19Flash_kernel_traitsILi64ELi64ELi256ELi4ES3_EELb1ELb0ELb0ELb0ELb1ELb1ELb0ELb0EEEvNS_16Flash_fwd_paramsE,@function
        .size           _ZN5flash24flash_fwd_splitkv_kernelI23Flash_fwd_kernel_traitsILi64ELi64ELi256ELi4ELb0ELb0EN7cutlass6half_tE19Flash_kernel_traitsILi64ELi64ELi256ELi4ES3_EELb1ELb0ELb0ELb0ELb1ELb1ELb0ELb0EEEvNS_16Flash_fwd_paramsE,(.L_x_7895 - _ZN5flash24flash_fwd_splitkv_kernelI23Flash_fwd_kernel_traitsILi64ELi64ELi256ELi4ELb0ELb0EN7cutlass6half_tE19Flash_kernel_traitsILi64ELi64ELi256ELi4ES3_EELb1ELb0ELb0ELb0ELb1ELb1ELb0ELb0EEEvNS_16Flash_fwd_paramsE)
        .other          _ZN5flash24flash_fwd_splitkv_kernelI23Flash_fwd_kernel_traitsILi64ELi64ELi256ELi4ELb0ELb0EN7cutlass6half_tE19Flash_kernel_traitsILi64ELi64ELi256ELi4ES3_EELb1ELb0ELb0ELb0ELb1ELb1ELb0ELb0EEEvNS_16Flash_fwd_paramsE,@"STO_CUDA_ENTRY STV_DEFAULT"
_ZN5flash24flash_fwd_splitkv_kernelI23Flash_fwd_kernel_traitsILi64ELi64ELi256ELi4ELb0ELb0EN7cutlass6half_tE19Flash_kernel_traitsILi64ELi64ELi256ELi4ES3_EELb1ELb0ELb0ELb0ELb1ELb1ELb0ELb0EEEvNS_16Flash_fwd_paramsE:
.text._ZN5flash24flash_fwd_splitkv_kernelI23Flash_fwd_kernel_traitsILi64ELi64ELi256ELi4ELb0ELb0EN7cutlass6half_tE19Flash_kernel_traitsILi64ELi64ELi256ELi4ES3_EELb1ELb0ELb0ELb0ELb1ELb1ELb0ELb0EEEvNS_16Flash_fwd_paramsE:
        /* <DEDUP_REMOVED lines=55> */
.L_x_2307:
[----:B------:R-:W-:-:S05]  /*0370*/  ULDC UR6, c[0x0][0x2c8] ;  /* 0x0000b20000067ab9 */ /* 0x000fca0000000800 */
.L_x_2308:
        /* <DEDUP_REMOVED lines=50> */
[----:B------:R-:W-:Y:S01]  /*06a0*/  IMAD.U32 R0, RZ, RZ, UR6 ;  /* 0x00000006ff007e24 */ /* 0x000fe2000f8e00ff */
[----:B------:R-:W-:Y:S01]  /*06b0*/  LOP3.LUT R2, R10, 0x1ffffff8, RZ, 0xc0, !PT ;  /* 0x1ffffff80a027812 */ /* 0x000fe200078ec0ff */
[----:B------:R-:W-:Y:S01]  /*06c0*/  UIMAD UR13, UR13, UR6, URZ ;  /* 0x000000060d0d72a4 */ /* 0x000fe2000f8e023f */
[----:B------:R-:W-:Y:S01]  /*06d0*/  SHF.R.S32.HI R10, RZ, 0x3, R10 ;  /* 0x00000003ff0a7819 */ /* 0x000fe2000001140a */
[----:B------:R-:W-:Y:S01]  /*06e0*/  USHF.R.S32.HI UR11, URZ, 0x1f, UR8 ;  /* 0x0000001f3f0b7899 */ /* 0x000fe20008011408 */
[----:B------:R-:W-:Y:S01]  /*06f0*/  BSSY B0, `(.L_x_2310) ;  /* 0x0000030000007945 */ /* 0x000fe20003800000 */
[----:B------:R-:W-:Y:S01]  /*0700*/  IMAD.IADD R2, R200, 0x1, -R2 ;  /* 0x00000001c8027824 */ /* 0x000fe200078e0a02 */
[----:B------:R-:W-:Y:S01]  /*0710*/  @!UP0 USHF.R.S32.HI UR10, URZ, 0x1f, UR9 ;  /* 0x0000001f3f0a8899 */ /* 0x000fe20008011409 */
[----:B------:R-:W-:Y:S01]  /*0720*/  VIADD R4, R10, 0x10 ;  /* 0x000000100a047836 */ /* 0x000fe20000000000 */
[----:B------:R-:W-:Y:S01]  /*0730*/  @!UP0 ULDC.64 UR4, c[0x0][0x290] ;  /* 0x0000a40000048ab9 */ /* 0x000fe20000000a00 */
[----:B------:R-:W-:Y:S01]  /*0740*/  IMAD.SHL.U32 R2, R2, 0x8, RZ ;  /* 0x0000000802027824 */ /* 0x000fe200078e00ff */
[----:B------:R-:W-:Y:S01]  /*0750*/  @!UP0 UIMAD UR10, UR10, UR4, URZ ;  /* 0x000000040a0a82a4 */ /* 0x000fe2000f8e023f */
[----:B------:R-:W-:Y:S01]  /*0760*/  ISETP.GE.OR P5, PT, R10, UR19, P6 ;  /* 0x000000130a007c0c */ /* 0x000fe2000b7a6670 */
[----:B------:R-:W-:Y:S01]  /*0770*/  @UP0 UIMAD.WIDE.U32 UR22, UR12, UR6, URZ ;  /* 0x000000060c1602a5 */ /* 0x000fe2000f8e003f */
[C---:B------:R-:W-:Y:S01]  /*0780*/  ISETP.GE.AND P2, PT, R4.reuse, UR19, PT ;  /* 0x0000001304007c0c */ /* 0x040fe2000bf46270 */
[----:B------:R-:W-:Y:S01]  /*0790*/  @!UP0 UIMAD.WIDE.U32 UR20, UR9, UR4, URZ ;  /* 0x00000004091482a5 */ /* 0x000fe2000f8e003f */
[--C-:B------:R-:W-:Y:S01]  /*07a0*/  SHF.R.S32.HI R3, RZ, 0x1f, R2.reuse ;  /* 0x0000001fff037819 */ /* 0x100fe20000011402 */
[----:B------:R-:W-:Y:S01]  /*07b0*/  UIMAD UR13, UR15, UR7, UR13 ;  /* 0x000000070f0d72a4 */ /* 0x000fe2000f8e020d */
[----:B------:R-:W-:Y:S01]  /*07c0*/  ISETP.GE.OR P4, PT, R4, UR19, P6 ;  /* 0x0000001304007c0c */ /* 0x000fe2000b786670 */
[----:B------:R-:W-:Y:S01]  /*07d0*/  @!UP0 UIMAD UR10, UR9, UR5, UR10 ;  /* 0x00000005090a82a4 */ /* 0x000fe2000f8e020a */
[----:B------:R-:W-:Y:S01]  /*07e0*/  VIADD R4, R10, 0x20 ;  /* 0x000000200a047836 */ /* 0x000fe20000000000 */
[----:B------:R-:W-:Y:S01]  /*07f0*/  @UP0 UIMAD UR12, UR12, UR7, UR23 ;  /* 0x000000070c0c02a4 */ /* 0x000fe2000f8e0217 */
[----:B------:R-:W-:Y:S01]  /*0800*/  IMAD.WIDE.U32 R2, R0, UR15, R2 ;  /* 0x0000000f00027c25 */ /* 0x000fe2000f8e0002 */
        /* <DEDUP_REMOVED lines=10> */
[----:B------:R-:W-:Y:S01]  /*08b0*/  ISETP.GE.AND P0, PT, R10, UR19, PT ;  /* 0x000000130a007c0c */ /* 0x000fe2000bf06270 */
[----:B------:R-:W-:Y:S01]  /*08c0*/  UIMAD UR5, UR8, UR5, UR11 ;  /* 0x00000005080572a4 */ /* 0x000fe2000f8e020b */
[----:B------:R-:W-:Y:S01]  /*08d0*/  ISETP.GE.AND P1, PT, R4, UR19, PT ;  /* 0x0000001304007c0c */ /* 0x000fe2000bf26270 */
[----:B------:R-:W-:Y:S01]  /*08e0*/  UIMAD UR10, UR9, UR10, UR8 ;  /* 0x0000000a090a72a4 */ /* 0x000fe2000f8e0208 */
[----:B------:R-:W-:Y:S01]  /*08f0*/  IMAD.WIDE.U32 R8, R0, UR8, R2 ;  /* 0x0000000800087c25 */ /* 0x000fe2000f8e0002 */
[----:B------:R-:W-:Y:S01]  /*0900*/  ULDC UR4, c[0x0][0x2c4] ;  /* 0x0000b10000047ab9 */ /* 0x000fe20000000800 */
[----:B------:R-:W-:Y:S01]  /*0910*/  ISETP.GE.OR P3, PT, R4, UR19, P6 ;  /* 0x0000001304007c0c */ /* 0x000fe2000b766670 */
[----:B------:R-:W-:Y:S01]  /*0920*/  UIMAD UR15, UR10, UR4, UR15 ;  /* 0x000000040a0f72a4 */ /* 0x000fe2000f8e020f */
[----:B------:R-:W-:Y:S01]  /*0930*/  VIADD R7, R9, UR5 ;  /* 0x0000000509077c36 */ /* 0x000fe20008000000 */
[----:B------:R-:W-:-:S04]  /*0940*/  SHF.R.S32.HI R12, RZ, 0x1f, R10 ;  /* 0x0000001fff0c7819 */ /* 0x000fc8000001140a */
[----:B------:R-:W-:Y:S06]  /*0950*/  @P0 BRA `(.L_x_2311) ;  /* 0x0000000000240947 */ /* 0x000fec0003800000 */
        /* <DEDUP_REMOVED lines=9> */
.L_x_2311:
[----:B------:R-:W-:Y:S05]  /*09f0*/  BSYNC B0 ;  /* 0x0000000000007941 */ /* 0x000fea0003800000 */
.L_x_2310:
[----:B------:R-:W-:Y:S01]  /*0a00*/  BSSY B0, `(.L_x_2312) ;  /* 0x0000010000007945 */ /* 0x000fe20003800000 */
[C---:B------:R-:W-:Y:S02]  /*0a10*/  IADD3 R11, P0, R10.reuse, UR15, RZ ;  /* 0x0000000f0a0b7c10 */ /* 0x040fe4000ff1e0ff */
[----:B------:R-:W-:Y:S01]  /*0a20*/  IADD3 R13, R10, 0x30, RZ ;  /* 0x000000300a0d7810 */ /* 0x000fe20007ffe0ff */
[----:B------:R-:W-:Y:S05]  /*0a30*/  @P2 BRA `(.L_x_2313) ;  /* 0x0000000000302947 */ /* 0x000fea0003800000 */
[----:B-1----:R-:W-:Y:S01]  /*0a40*/  IADD3 R4, P2, R10, 0x10, RZ ;  /* 0x000000100a047810 */ /* 0x002fe20007f5e0ff */
[----:B------:R-:W-:Y:S01]  /*0a50*/  IMAD.MOV.U32 R2, RZ, RZ, R8 ;  /* 0x000000ffff027224 */ /* 0x000fe200078e0008 */
        /* <DEDUP_REMOVED lines=10> */
.L_x_2313:
[----:B------:R-:W-:Y:S05]  /*0b00*/  BSYNC B0 ;  /* 0x0000000000007941 */ /* 0x000fea0003800000 */
.L_x_2312:
[----:B------:R-:W-:Y:S01]  /*0b10*/  BSSY B0, `(.L_x_2314) ;  /* 0x0000010000007945 */ /* 0x000fe20003800000 */
[----:B------:R-:W-:Y:S02]  /*0b20*/  ISETP.GE.AND P2, PT, R13, UR19, PT ;  /* 0x000000130d007c0c */ /* 0x000fe4000bf46270 */
[----:B------:R-:W-:Y:S01]  /*0b30*/  MOV R14, UR15 ;  /* 0x0000000f000e7c02 */ /* 0x000fe20008000f00 */
[----:B------:R-:W-:Y:S05]  /*0b40*/  @P1 BRA `(.L_x_2315) ;  /* 0x0000000000301947 */ /* 0x000fea0003800000 */
[----:B-12---:R-:W-:Y:S01]  /*0b50*/  IADD3 R4, P1, R10, 0x20, RZ ;  /* 0x000000200a047810 */ /* 0x006fe20007f3e0ff */
        /* <DEDUP_REMOVED lines=11> */
.L_x_2315:
[----:B------:R-:W-:Y:S05]  /*0c10*/  BSYNC B0 ;  /* 0x0000000000007941 */ /* 0x000fea0003800000 */
.L_x_2314:
[----:B------:R-:W-:Y:S04]  /*0c20*/  BSSY B0, `(.L_x_2316) ;  /* 0x000000e000007945 */ /* 0x000fe80003800000 */
[----:B------:R-:W-:Y:S05]  /*0c30*/  @P2 BRA `(.L_x_2317) ;  /* 0x0000000000302947 */ /* 0x000fea0003800000 */
[----:B------:R-:W-:Y:S01]  /*0c40*/  IADD3 R10, P1, R10, 0x30, RZ ;  /* 0x000000300a0a7810 */ /* 0x000fe20007f3e0ff */
[----:B------:R-:W-:Y:S01]  /*0c50*/  IMAD.MOV.U32 R2, RZ, RZ, R8 ;  /* 0x000000ffff027224 */ /* 0x000fe200078e0008 */
[----:B------:R-:W-:Y:S01]  /*0c60*/  MOV R3, R7 ;  /* 0x0000000700037202 */ /* 0x000fe20000000f00 */
[----:B------:R-:W-:Y:S02]  /*0c70*/  ULDC.64 UR4, c[0x0][0x280] ;  /* 0x0000a00000047ab9 */ /* 0x000fe40000000a00 */
[----:B------:R-:W-:Y:S02]  /*0c80*/  IMAD.X R0, RZ, RZ, R12, P1 ;  /* 0x000000ffff007224 */ /* 0x000fe400008e060c */
[----:B-123--:R-:W-:-:S04]  /*0c90*/  IMAD.WIDE.U32 R4, R10, UR6, R2 ;  /* 0x000000060a047c25 */ /* 0x00efc8000f8e0002 */
[----:B------:R-:W-:Y:S01]  /*0ca0*/  IMAD R0, R0, UR6, RZ ;  /* 0x0000000600007c24 */ /* 0x000fe2000f8e02ff */
[----:B------:R-:W-:-:S03]  /*0cb0*/  LEA R2, P1, R4, UR4, 0x1 ;  /* 0x0000000404027c11 */ /* 0x000fc6000f8208ff */
[----:B------:R-:W-:-:S05]  /*0cc0*/  IMAD R0, R10, UR7, R0 ;  /* 0x000000070a007c24 */ /* 0x000fca000f8e0200 */
[----:B------:R-:W-:-:S04]  /*0cd0*/  IADD3 R0, R5, R0, RZ ;  /* 0x0000000005007210 */ /* 0x000fc80007ffe0ff */
[----:B------:R-:W-:-:S05]  /*0ce0*/  LEA.HI.X R3, R4, UR5, R0, 0x1, P1 ;  /* 0x0000000504037c11 */ /* 0x000fca00088f0c00 */
[----:B------:R4:W-:Y:S02]  /*0cf0*/  STG.E.128 desc[UR16][R2.64], RZ ;  /* 0x000000ff02007986 */ /* 0x0009e4000c101d10 */
.L_x_2317:
[----:B------:R-:W-:Y:S05]  /*0d00*/  BSYNC B0 ;  /* 0x0000000000007941 */ /* 0x000fea0003800000 */
.L_x_2316:
[----:B------:R-:W-:Y:S01]  /*0d10*/  ULDC.64 UR4, c[0x0][0x2b0] ;  /* 0x0000ac0000047ab9 */ /* 0x000fe20000000a00 */
[----:B------:R-:W-:Y:S01]  /*0d20*/  ISETP.GE.OR P6, PT, R13, UR19, P6 ;  /* 0x000000130d007c0c */ /* 0x000fe2000b7c6670 */
[----:B-123--:R-:W-:Y:S01]  /*0d30*/  @!P5 IMAD.MOV.U32 R5, RZ, RZ, 0x7f800000 ;  /* 0x7f800000ff05d424 */ /* 0x00efe200078e00ff */
[----:B------:R-:W-:Y:S01]  /*0d40*/  LEA.HI.X.SX32 R0, R14, R12, 0x1, P0 ;  /* 0x0000000c0e007211 */ /* 0x000fe200000f0eff */
[----:B------:R-:W-:Y:S01]  /*0d50*/  @!P4 IMAD.MOV.U32 R4, RZ, RZ, 0x7f800000 ;  /* 0x7f800000ff04c424 */ /* 0x000fe200078e00ff */
[----:B----4-:R-:W-:-:S04]  /*0d60*/  LEA R2, P0, R11, UR4, 0x2 ;  /* 0x000000040b027c11 */ /* 0x010fc8000f8010ff */
[----:B------:R-:W-:Y:S01]  /*0d70*/  LEA.HI.X R3, R11, UR5, R0, 0x2, P0 ;  /* 0x000000050b037c11 */ /* 0x000fe200080f1400 */
[----:B------:R-:W-:-:S04]  /*0d80*/  @!P3 IMAD.MOV.U32 R0, RZ, RZ, 0x7f800000 ;  /* 0x7f800000ff00b424 */ /* 0x000fc800078e00ff */
[----:B------:R1:W-:Y:S04]  /*0d90*/  @!P5 STG.E desc[UR16][R2.64], R5 ;  /* 0x000000050200d986 */ /* 0x0003e8000c101910 */
[----:B------:R1:W-:Y:S04]  /*0da0*/  @!P4 STG.E desc[UR16][R2.64+0x40], R4 ;  /* 0x000040040200c986 */ /* 0x0003e8000c101910 */
[----:B------:R1:W-:Y:S01]  /*0db0*/  @!P3 STG.E desc[UR16][R2.64+0x80], R0 ;  /* 0x000080000200b986 */ /* 0x0003e2000c101910 */
[----:B------:R-:W-:Y:S05]  /*0dc0*/  @P6 EXIT ;  /* 0x000000000000694d */ /* 0x000fea0003800000 */
[----:B-1----:R-:W-:-:S05]  /*0dd0*/  MOV R0, 0x7f800000 ;  /* 0x7f80000000007802 */ /* 0x002fca0000000f00 */
[----:B------:R-:W-:Y:S01]  /*0de0*/  STG.E desc[UR16][R2.64+0xc0], R0 ;  /* 0x0000c00002007986 */ /* 0x000fe2000c101910 */
[----:B------:R-:W-:Y:S05]  /*0df0*/  EXIT ;  /* 0x000000000000794d */ /* 0x000fea0003800000 */
.L_x_2309:
        /* <DEDUP_REMOVED lines=29> */
.L_x_2318:
[----:B------:R-:W-:Y:S02]  /*0fd0*/  MOV R244, R3 ;  /* 0x0000000300f47202 */ /* 0x000fe40000000f00 */
[----:B------:R-:W-:Y:S01]  /*0fe0*/  MOV R245, R0 ;  /* 0x0000000000f57202 */ /* 0x000fe20000000f00 */
[----:B------:R-:W-:Y:S06]  /*0ff0*/  @!P0 BRA `(.L_x_2319) ;  /* 0x0000000400608947 */ /* 0x000fec0003800000 */
[----:B------:R-:W1:Y:S01]  /*1000*/  LDC R10, c[0x0][0x380] ;  /* 0x0000e000ff0a7b82 */ /* 0x000e620000000800 */
[----:B------:R-:W-:-:S07]  /*1010*/  ULEA UR7, UR13, 0xffffff00, 0x8 ;  /* 0xffffff000d077891 */ /* 0x000fce000f8e403f */
[----:B------:R-:W2:Y:S01]  /*1020*/  LDC R7, c[0x0][0x278] ;  /* 0x00009e00ff077b82 */ /* 0x000ea20000000800 */
[----:B------:R-:W3:Y:S01]  /*1030*/  S2R R8, SR_CTAID.Z ;  /* 0x0000000000087919 */ /* 0x000ee20000002700 */
[----:B------:R-:W-:Y:S01]  /*1040*/  ULDC.64 UR4, c[0x0][0x230] ;  /* 0x00008c0000047ab9 */ /* 0x000fe20000000a00 */
[----:B------:R-:W-:Y:S01]  /*1050*/  ULDC.64 UR10, c[0x0][0x248] ;  /* 0x00009200000a7ab9 */ /* 0x000fe20000000a00 */
[----:B-1----:R-:W-:-:S04]  /*1060*/  IABS R5, R10 ;  /* 0x0000000a00057213 */ /* 0x002fc80000000000 */
[----:B------:R-:W1:Y:S08]  /*1070*/  I2F.RP R2, R5 ;  /* 0x0000000500027306 */ /* 0x000e700000209400 */
[----:B-1----:R-:W1:Y:S02]  /*1080*/  MUFU.RCP R2, R2 ;  /* 0x0000000200027308 */ /* 0x002e640000001000 */
[----:B-1----:R-:W-:-:S06]  /*1090*/  VIADD R2, R2, 0xffffffe ;  /* 0x0ffffffe02027836 */ /* 0x002fcc0000000000 */
[----:B------:R1:W4:Y:S02]  /*10a0*/  F2I.FTZ.U32.TRUNC.NTZ R3, R2 ;  /* 0x0000000200037305 */ /* 0x000324000021f000 */
[----:B-1----:R-:W-:Y:S01]  /*10b0*/  MOV R2, UR7 ;  /* 0x0000000700027c02 */ /* 0x002fe20008000f00 */
[----:B----4-:R-:W-:-:S03]  /*10c0*/  IMAD.MOV R0, RZ, RZ, -R3 ;  /* 0x000000ffff007224 */ /* 0x010fc600078e0a03 */
        /* <DEDUP_REMOVED lines=20> */
[----:B------:R1:W4:Y:S01]  /*1210*/  LDG.E R5, desc[UR16][R2.64] ;  /* 0x0000001002057981 */ /* 0x000322000c1e1900 */
[----:B--2---:R-:W-:Y:S02]  /*1220*/  IABS R6, R7 ;  /* 0x0000000700067213 */ /* 0x004fe40000000000 */
[----:B---3--:R-:W-:Y:S02]  /*1230*/  IABS R8, R8 ;  /* 0x0000000800087213 */ /* 0x008fe40000000000 */
[----:B-1----:R-:W1:Y:S08]  /*1240*/  I2F.RP R2, R6 ;  /* 0x0000000600027306 */ /* 0x002e700000209400 */
[----:B-1----:R-:W1:Y:S02]  /*1250*/  MUFU.RCP R2, R2 ;  /* 0x0000000200027308 */ /* 0x002e640000001000 */
[----:B-1----:R-:W-:-:S06]  /*1260*/  VIADD R2, R2, 0xffffffe ;  /* 0x0ffffffe02027836 */ /* 0x002fcc0000000000 */
[----:B------:R-:W1:Y:S02]  /*1270*/  F2I.FTZ.U32.TRUNC.NTZ R3, R2 ;  /* 0x0000000200037305 */ /* 0x000e64000021f000 */
[----:B-1----:R-:W-:Y:S01]  /*1280*/  IADD3 R0, RZ, -R3, RZ ;  /* 0x80000003ff007210 */ /* 0x002fe20007ffe0ff */
        /* <DEDUP_REMOVED lines=24> */
[----:B----4-:R-:W-:-:S13]  /*1410*/  R2UR UR21, R5 ;  /* 0x00000000051572ca */ /* 0x010fda00000e0000 */
        /* <DEDUP_REMOVED lines=22> */
.L_x_2319:
        /* <DEDUP_REMOVED lines=22> */
[----:B------:R-:W-:-:S04]  /*16e0*/  IMAD.HI.U32 R0, R3, R0, R2 ;  /* 0x0000000003007227 */ /* 0x000fc800078e0002 */
[----:B------:R-:W-:Y:S02]  /*16f0*/  IMAD.MOV.U32 R3, RZ, RZ, R4 ;  /* 0x000000ffff037224 */ /* 0x000fe400078e0004 */
[----:B------:R-:W1:Y:S02]  /*1700*/  LDC.64 R4, c[0x0][0x260] ;  /* 0x00009800ff047b82 */ /* 0x000e640000000a00 */
        /* <DEDUP_REMOVED lines=24> */
.L_x_2321:
[----:B------:R-:W-:Y:S01]  /*1890*/  UIMAD UR4, UR23, UR10, URZ ;  /* 0x0000000a170472a4 */ /* 0x000fe2000f8e023f */
[----:B------:R-:W-:Y:S01]  /*18a0*/  @!P3 IADD3 R0, -R0, RZ, RZ ;  /* 0x000000ff0000b210 */ /* 0x000fe20007ffe1ff */
[----:B------:R-:W-:Y:S01]  /*18b0*/  UMOV UR24, UR22 ;  /* 0x0000001600187c82 */ /* 0x000fe20008000000 */
[----:B------:R-:W-:Y:S01]  /*18c0*/  UMOV UR25, UR5 ;  /* 0x0000000500197c82 */ /* 0x000fe20008000000 */
[----:B------:R-:W-:Y:S01]  /*18d0*/  UIMAD UR4, UR11, UR21, UR4 ;  /* 0x000000150b0472a4 */ /* 0x000fe2000f8e0204 */
[----:B------:R-:W-:Y:S01]  /*18e0*/  @!P2 LOP3.LUT R0, RZ, R7, RZ, 0x33, !PT ;  /* 0x00000007ff00a212 */ /* 0x000fe200078e33ff */
[----:B------:R-:W-:Y:S01]  /*18f0*/  UIMAD.WIDE.U32 UR24, UR10, UR21, UR24 ;  /* 0x000000150a1872a5 */ /* 0x000fe2000f8e0018 */
[----:B------:R-:W-:Y:S01]  /*1900*/  IMAD.U32 R10, RZ, RZ, UR21 ;  /* 0x00000015ff0a7e24 */ /* 0x000fe2000f8e00ff */
[----:B------:R-:W-:Y:S01]  /*1910*/  @UP0 UIADD3 UR20, UR7, UR20, URZ ;  /* 0x0000001407140290 */ /* 0x000fe2000fffe03f */
[----:B------:R-:W-:Y:S01]  /*1920*/  SHF.R.S32.HI R31, RZ, 0x1f, R0 ;  /* 0x0000001fff1f7819 */ /* 0x000fe20000011400 */
[----:B------:R-:W-:Y:S01]  /*1930*/  UIADD3 UR4, UR25, UR4, URZ ;  /* 0x0000000419047290 */ /* 0x000fe2000fffe03f */
[----:B------:R-:W-:Y:S01]  /*1940*/  MOV R20, UR23 ;  /* 0x0000001700147c02 */ /* 0x000fe20008000f00 */
[----:B------:R-:W-:Y:S01]  /*1950*/  IMAD.U32 R3, RZ, RZ, UR25 ;  /* 0x00000019ff037e24 */ /* 0x000fe2000f8e00ff */
[----:B------:R-:W-:Y:S01]  /*1960*/  MOV R2, UR24 ;  /* 0x0000001800027c02 */ /* 0x000fe20008000f00 */
[----:B-1----:R-:W-:-:S02]  /*1970*/  IMAD R6, R31, R4, RZ ;  /* 0x000000041f067224 */ /* 0x002fc400078e02ff */
[----:B------:R-:W-:Y:S01]  /*1980*/  MOV R3, UR4 ;  /* 0x0000000400037c02 */ /* 0x000fe20008000f00 */
[----:B------:R-:W-:Y:S01]  /*1990*/  @UP0 ULDC.64 UR4, c[0x0][0x250] ;  /* 0x0000940000040ab9 */ /* 0x000fe20000000a00 */
[----:B------:R-:W-:Y:S01]  /*19a0*/  IMAD.MOV.U32 R37, RZ, RZ, R0 ;  /* 0x000000ffff257224 */ /* 0x000fe200078e0000 */
[----:B------:R-:W-:Y:S01]  /*19b0*/  @UP0 UIMAD.WIDE.U32 UR24, UR20, UR4, URZ ;  /* 0x00000004141802a5 */ /* 0x000fe2000f8e003f */
[----:B------:R-:W-:-:S03]  /*19c0*/  IMAD.WIDE.U32 R2, R0, R4, R2 ;  /* 0x0000000400027225 */ /* 0x000fc600078e0002 */
[----:B------:R-:W-:Y:S01]  /*19d0*/  @UP0 UIMAD UR22, UR20, UR5, UR25 ;  /* 0x00000005141602a4 */ /* 0x000fe2000f8e0219 */
[----:B------:R-:W-:Y:S02]  /*19e0*/  IMAD R4, R0, R5, R6 ;  /* 0x0000000500047224 */ /* 0x000fe400078e0206 */
[----:B------:R-:W-:-:S03]  /*19f0*/  IMAD.MOV.U32 R21, RZ, RZ, R2 ;  /* 0x000000ffff157224 */ /* 0x000fc600078e0002 */
        /* <DEDUP_REMOVED lines=15> */
.L_x_2320:
[----:B------:R-:W-:Y:S01]  /*1af0*/  SHF.R.S32.HI R49, RZ, 0x1f, R200 ;  /* 0x0000001fff317819 */ /* 0x000fe200000114c8 */
[----:B------:R-:W-:Y:S01]  /*1b00*/  UIADD3 UR20, -UR15, UR19, URZ ;  /* 0x000000130f147290 */ /* 0x000fe2000fffe13f */
[----:B------:R-:W1:Y:S01]  /*1b10*/  S2R R22, SR_CTAID.X ;  /* 0x0000000000167919 */ /* 0x000e620000002500 */
[----:B------:R-:W-:Y:S01]  /*1b20*/  UISETP.NE.AND UP0, UPT, UR12, -0x1, UPT ;  /* 0xffffffff0c00788c */ /* 0x000fe2000bf05270 */
[CC--:B------:R-:W-:Y:S02]  /*1b30*/  LEA.HI R0, R49.reuse, R200.reuse, RZ, 0x3 ;  /* 0x000000c831007211 */ /* 0x0c0fe400078f18ff */
[----:B------:R-:W-:Y:S02]  /*1b40*/  LEA.HI R9, R49, R200, RZ, 0x6 ;  /* 0x000000c831097211 */ /* 0x000fe400078f30ff */
[----:B------:R-:W-:Y:S02]  /*1b50*/  SHF.R.S32.HI R14, RZ, 0x3, R0 ;  /* 0x00000003ff0e7819 */ /* 0x000fe40000011400 */
[----:B------:R-:W-:-:S02]  /*1b60*/  LOP3.LUT R2, R0, 0xfffffff8, RZ, 0xc0, !PT ;  /* 0xfffffff800027812 */ /* 0x000fc400078ec0ff */
[C---:B------:R-:W-:Y:S01]  /*1b70*/  ISETP.GE.AND P3, PT, R14.reuse, UR20, PT ;  /* 0x000000140e007c0c */ /* 0x040fe2000bf66270 */
[C---:B------:R-:W-:Y:S01]  /*1b80*/  IMAD.SHL.U32 R0, R14.reuse, 0x40, RZ ;  /* 0x000000400e007824 */ /* 0x040fe200078e00ff */
[----:B------:R-:W-:Y:S01]  /*1b90*/  @!UP0 USHF.R.S32.HI UR21, URZ, 0x1f, UR9 ;  /* 0x0000001f3f158899 */ /* 0x000fe20008011409 */
[----:B------:R-:W-:Y:S01]  /*1ba0*/  IADD3 R47, R14, 0x10, RZ ;  /* 0x000000100e2f7810 */ /* 0x000fe20007ffe0ff */
[----:B------:R-:W-:Y:S01]  /*1bb0*/  @UP0 ULDC.64 UR6, c[0x0][0x240] ;  /* 0x0000900000060ab9 */ /* 0x000fe20000000a00 */
[----:B------:R-:W-:Y:S01]  /*1bc0*/  @!UP0 ULDC.64 UR4, c[0x0][0x228] ;  /* 0x00008a0000048ab9 */ /* 0x000fe20000000a00 */
[----:B------:R-:W-:Y:S01]  /*1bd0*/  @UP0 UIMAD.WIDE.U32 UR26, UR12, UR6, URZ ;  /* 0x000000060c1a02a5 */ /* 0x000fe2000f8e003f */
[----:B------:R-:W-:Y:S01]  /*1be0*/  ISETP.GE.AND P2, PT, R47, UR20, PT ;  /* 0x000000142f007c0c */ /* 0x000fe2000bf46270 */
[----:B------:R-:W-:Y:S01]  /*1bf0*/  @!UP0 UIMAD UR6, UR21, UR4, URZ ;  /* 0x00000004150682a4 */ /* 0x000fe2000f8e023f */
[----:B------:R-:W-:Y:S01]  /*1c00*/  IMAD.IADD R36, R200, 0x1, -R2 ;  /* 0x00000001c8247824 */ /* 0x000fe200078e0a02 */
[----:B------:R-:W-:Y:S01]  /*1c10*/  @!UP0 UIMAD.WIDE.U32 UR28, UR9, UR4, URZ ;  /* 0x00000004091c82a5 */ /* 0x000fe2000f8e003f */
[----:B------:R-:W-:Y:S01]  /*1c20*/  LOP3.LUT R0, R0, 0x1c0, RZ, 0xc0, !PT ;  /* 0x000001c000007812 */ /* 0x000fe200078ec0ff */
[----:B------:R-:W-:Y:S01]  /*1c30*/  @!UP0 UIMAD UR5, UR9, UR5, UR6 ;  /* 0x00000005090582a4 */ /* 0x000fe2000f8e0206 */
[----:B------:R-:W2:Y:S01]  /*1c40*/  @!P3 LDC.64 R6, c[0x0][0x240] ;  /* 0x00009000ff06bb82 */ /* 0x000ea20000000a00 */
[----:B------:R-:W-:Y:S01]  /*1c50*/  IMAD.SHL.U32 R33, R36, 0x8, RZ ;  /* 0x0000000824217824 */ /* 0x000fe200078e00ff */
[----:B------:R-:W-:Y:S01]  /*1c60*/  @UP0 UIMAD UR7, UR12, UR7, UR27 ;  /* 0x000000070c0702a4 */ /* 0x000fe2000f8e021b */
[----:B------:R-:W-:Y:S01]  /*1c70*/  SHF.R.S32.HI R15, RZ, 0x1f, R14 ;  /* 0x0000001fff0f7819 */ /* 0x000fe2000001140e */
[----:B------:R-:W-:Y:S01]  /*1c80*/  @!UP0 UIADD3 UR7, UR29, UR5, URZ ;  /* 0x000000051d078290 */ /* 0x000fe2000fffe03f */
[----:B------:R-:W-:Y:S01]  /*1c90*/  IADD3 R46, R14, 0x20, RZ ;  /* 0x000000200e2e7810 */ /* 0x000fe20007ffe0ff */
[----:B------:R-:W-:Y:S01]  /*1ca0*/  @!UP0 UMOV UR26, UR28 ;  /* 0x0000001c001a8c82 */ /* 0x000fe20008000000 */
[--C-:B------:R-:W-:Y:S01]  /*1cb0*/  LOP3.LUT R3, R0, 0x38, R33.reuse, 0xf8, !PT ;  /* 0x0000003800037812 */ /* 0x100fe200078ef821 */
[----:B------:R-:W3:Y:S01]  /*1cc0*/  S2UR UR6, SR_CgaCtaId ;  /* 0x00000000000679c3 */ /* 0x000ee20000008800 */
[----:B------:R-:W-:Y:S01]  /*1cd0*/  USHF.R.S32.HI UR9, URZ, 0x1f, UR8 ;  /* 0x0000001f3f097899 */ /* 0x000fe20008011408 */
[----:B------:R-:W-:Y:S01]  /*1ce0*/  SHF.R.U32.HI R0, RZ, 0x3, R0 ;  /* 0x00000003ff007819 */ /* 0x000fe20000011600 */
[----:B------:R-:W-:Y:S01]  /*1cf0*/  ULDC.64 UR4, c[0x0][0x258] ;  /* 0x0000960000047ab9 */ /* 0x000fe20000000a00 */
[----:B------:R-:W-:Y:S01]  /*1d00*/  SHF.R.S32.HI R45, RZ, 0x1f, R33 ;  /* 0x0000001fff2d7819 */ /* 0x000fe20000011421 */
[----:B------:R-:W4:Y:S01]  /*1d10*/  @!P2 S2R R27, SR_CgaCtaId ;  /* 0x00000000001ba919 */ /* 0x000f220000008800 */
[----:B------:R-:W-:Y:S01]  /*1d20*/  IADD3 R2, P1, R33, UR26, RZ ;  /* 0x0000001a21027c10 */ /* 0x000fe2000ff3e0ff */
[----:B------:R-:W-:Y:S01]  /*1d30*/  UIMAD UR9, UR9, UR4, URZ ;  /* 0x00000004090972a4 */ /* 0x000fe2000f8e023f */
[----:B------:R-:W5:Y:S01]  /*1d40*/  @!P3 LDC.64 R12, c[0x0][0x210] ;  /* 0x00008400ff0cbb82 */ /* 0x000f620000000a00 */
[----:B------:R-:W-:Y:S01]  /*1d50*/  LOP3.LUT R11, R3, R0, RZ, 0x3c, !PT ;  /* 0x00000000030b7212 */ /* 0x000fe200078e3cff */
[----:B------:R-:W-:Y:S01]  /*1d60*/  UIADD3 UR21, UR13, -0x1, URZ ;  /* 0xffffffff0d157890 */ /* 0x000fe2000fffe03f */
[----:B------:R-:W-:Y:S01]  /*1d70*/  IADD3.X R3, R45, UR7, RZ, P1, !PT ;  /* 0x000000072d037c10 */ /* 0x000fe20008ffe4ff */
[----:B------:R-:W-:Y:S01]  /*1d80*/  IMAD.U32 R0, RZ, RZ, UR4 ;  /* 0x00000004ff007e24 */ /* 0x000fe2000f8e00ff */
[----:B------:R-:W-:Y:S01]  /*1d90*/  UIMAD UR9, UR8, UR5, UR9 ;  /* 0x00000005080972a4 */ /* 0x000fe2000f8e0209 */
[----:B------:R-:W-:Y:S01]  /*1da0*/  ISETP.GE.AND P6, PT, R46, UR20, PT ;  /* 0x000000142e007c0c */ /* 0x000fe2000bfc6270 */
[----:B-1----:R-:W-:Y:S01]  /*1db0*/  IMAD.WIDE R22, R22, 0x40, R14 ;  /* 0x0000004016167825 */ /* 0x002fe200078e020e */
[----:B------:R-:W1:Y:S01]  /*1dc0*/  @!P2 LDC.64 R16, c[0x0][0x240] ;  /* 0x00009000ff10ab82 */ /* 0x000e620000000a00 */
[----:B------:R-:W-:Y:S01]  /*1dd0*/  USHF.L.U32 UR5, UR21, 0x8, URZ ;  /* 0x0000000815057899 */ /* 0x000fe2000800063f */
[----:B------:R-:W-:Y:S01]  /*1de0*/  SHF.L.U32 R9, R9, 0x3, RZ ;  /* 0x0000000309097819 */ /* 0x000fe200000006ff */
[----:B------:R-:W-:Y:S01]  /*1df0*/  IMAD.WIDE.U32 R2, R0, UR8, R2 ;  /* 0x0000000800027c25 */ /* 0x000fe2000f8e0002 */
[----:B------:R-:W-:Y:S01]  /*1e00*/  @!P2 IADD3 R8, P1, R22, 0x10, RZ ;  /* 0x000000101608a810 */ /* 0x000fe20007f3e0ff */
[----:B------:R-:W-:Y:S01]  /*1e10*/  UIADD3 UR23, -UR5, UR18, URZ ;  /* 0x0000001205177290 */ /* 0x000fe2000fffe13f */
[----:B------:R-:W-:Y:S01]  /*1e20*/  IADD3 R40, R14, 0x50, RZ ;  /* 0x000000500e287810 */ /* 0x000fe20007ffe0ff */
[-C--:B--2---:R-:W-:Y:S01]  /*1e30*/  @!P3 IMAD R4, R23, R6.reuse, RZ ;  /* 0x000000061704b224 */ /* 0x084fe200078e02ff */
[----:B------:R-:W2:Y:S01]  /*1e40*/  @!P2 LDC.64 R24, c[0x0][0x210] ;  /* 0x00008400ff18ab82 */ /* 0x000ea20000000a00 */
[----:B------:R-:W-:Y:S01]  /*1e50*/  VIADD R3, R3, UR9 ;  /* 0x0000000903037c36 */ /* 0x000fe20008000000 */
[----:B------:R-:W-:Y:S01]  /*1e60*/  UMOV UR4, 0x400 ;  /* 0x0000040000047882 */ /* 0x000fe20000000000 */
[----:B------:R-:W-:Y:S01]  /*1e70*/  @!P3 IMAD R0, R22, R7, R4 ;  /* 0x000000071600b224 */ /* 0x000fe200078e0204 */
[----:B------:R-:W-:Y:S01]  /*1e80*/  ISETP.GE.AND P5, PT, R14, UR23, PT ;  /* 0x000000170e007c0c */ /* 0x000fe2000bfa6270 */
[----:B------:R-:W-:Y:S01]  /*1e90*/  @!P3 IMAD.WIDE.U32 R4, R22, R6, R2 ;  /* 0x000000061604b225 */ /* 0x000fe200078e0002 */
[----:B---3--:R-:W-:Y:S01]  /*1ea0*/  ULEA UR4, UR6, UR4, 0x18 ;  /* 0x0000000406047291 */ /* 0x008fe2000f8ec03f */
[----:B------:R-:W-:Y:S01]  /*1eb0*/  IADD3 R35, R14, 0x70, RZ ;  /* 0x000000700e237810 */ /* 0x000fe20007ffe0ff */
[----:B------:R-:W3:Y:S01]  /*1ec0*/  @!P6 LDC.64 R18, c[0x0][0x240] ;  /* 0x00009000ff12eb82 */ /* 0x000ee20000000a00 */
[----:B------:R-:W-:Y:S01]  /*1ed0*/  @!P2 IMAD.X R7, RZ, RZ, R23, P1 ;  /* 0x000000ffff07a224 */ /* 0x000fe200008e0617 */
[----:B-----5:R-:W-:Y:S01]  /*1ee0*/  @!P3 LEA R6, P1, R4, R12, 0x1 ;  /* 0x0000000c0406b211 */ /* 0x020fe200078208ff */
[----:B------:R-:W-:Y:S01]  /*1ef0*/  @!P3 IMAD.IADD R5, R5, 0x1, R0 ;  /* 0x000000010505b824 */ /* 0x000fe200078e0200 */
[----:B------:R-:W-:Y:S01]  /*1f00*/  LOP3.LUT R12, R11, 0xfffffe00, R9, 0xf8, !PT ;  /* 0xfffffe000b0c7812 */ /* 0x000fe200078ef809 */
[C---:B------:R-:W-:Y:S01]  /*1f10*/  VIADD R43, R14.reuse, 0x30 ;  /* 0x000000300e2b7836 */ /* 0x040fe20000000000 */
[----:B------:R-:W-:Y:S01]  /*1f20*/  USHF.L.U32 UR6, UR11, 0x5, URZ ;  /* 0x000000050b067899 */ /* 0x000fe2000800063f */
[----:B------:R-:W-:Y:S01]  /*1f30*/  VIADD R42, R14, 0x40 ;  /* 0x000000400e2a7836 */ /* 0x000fe20000000000 */
[----:B------:R-:W-:Y:S01]  /*1f40*/  LEA R243, R12, UR4, 0x1 ;  /* 0x000000040cf37c11 */ /* 0x000fe2000f8e08ff */
[-C--:B-1----:R-:W-:Y:S01]  /*1f50*/  @!P2 IMAD R0, R7, R16.reuse, RZ ;  /* 0x000000100700a224 */ /* 0x082fe200078e02ff */
[----:B------:R-:W-:Y:S01]  /*1f60*/  @!P3 LEA.HI.X R7, R4, R13, R5, 0x1, P1 ;  /* 0x0000000d0407b211 */ /* 0x000fe200008f0c05 */
[C---:B------:R-:W-:Y:S01]  /*1f70*/  @!P2 IMAD.WIDE.U32 R4, R8.reuse, R16, R2 ;  /* 0x000000100804a225 */ /* 0x040fe200078e0002 */
[----:B------:R-:W-:Y:S01]  /*1f80*/  ISETP.GE.AND P1, PT, R43, UR20, PT ;  /* 0x000000142b007c0c */ /* 0x000fe2000bf26270 */
[----:B------:R-:W1:Y:S01]  /*1f90*/  @!P5 S2R R11, SR_CgaCtaId ;  /* 0x00000000000bd919 */ /* 0x000e620000008800 */
[----:B------:R-:W-:Y:S01]  /*1fa0*/  UIMAD.WIDE.U32 UR8, UR10, 0x20, URZ ;  /* 0x000000200a0878a5 */ /* 0x000fe2000f8e003f */
[----:B------:R-:W-:Y:S01]  /*1fb0*/  @!P2 IMAD R0, R8, R17, R0 ;  /* 0x000000110800a224 */ /* 0x000fe200078e0200 */
[----:B------:R-:W-:Y:S01]  /*1fc0*/  @!P2 MOV R8, 0x400 ;  /* 0x000004000008a802 */ /* 0x000fe20000000f00 */
[----:B------:R-:W-:Y:S01]  /*1fd0*/  @!PT LDS RZ, [RZ] ;  /* 0x00000000fffff984 */ /* 0x000fe20000000800 */
[----:B------:R-:W-:Y:S01]  /*1fe0*/  @!PT LDS RZ, [RZ] ;  /* 0x00000000fffff984 */ /* 0x000fe20000000800 */
[----:B------:R-:W-:Y:S01]  /*1ff0*/  @!PT LDS RZ, [RZ] ;  /* 0x00000000fffff984 */ /* 0x000fe20000000800 */
[----:B------:R2:W-:Y:S01]  /*2000*/  @!P3 LDGSTS.E.BYPASS.LTC128B.128 [R243], desc[UR16][R6.64] ;  /* 0x0000000006f3bfae */ /* 0x0005e2000b901d50 */
[C---:B------:R-:W-:Y:S01]  /*2010*/  VIADD R41, R14.reuse, 0x60 ;  /* 0x000000600e297836 */ /* 0x040fe20000000000 */
[C---:B------:R-:W-:Y:S01]  /*2020*/  IADD3 R28, R14.reuse, 0xb0, RZ ;  /* 0x000000b00e1c7810 */ /* 0x040fe20007ffe0ff */
[C---:B------:R-:W-:Y:S01]  /*2030*/  VIADD R39, R14.reuse, 0x80 ;  /* 0x000000800e277836 */ /* 0x040fe20000000000 */
[----:B------:R-:W-:Y:S01]  /*2040*/  @!P2 IADD3 R0, R5, R0, RZ ;  /* 0x000000000500a210 */ /* 0x000fe20007ffe0ff */
[----:B------:R-:W5:Y:S01]  /*2050*/  @!P6 S2R R13, SR_CgaCtaId ;  /* 0x00000000000de919 */ /* 0x000f620000008800 */
[----:B----4-:R-:W-:Y:S01]  /*2060*/  @!P2 LEA R8, R27, R8, 0x18 ;  /* 0x000000081b08a211 */ /* 0x010fe200078ec0ff */
[----:B------:R-:W-:Y:S01]  /*2070*/  VIADD R38, R14, 0x90 ;  /* 0x000000900e267836 */ /* 0x000fe20000000000 */
[----:B------:R-:W-:Y:S01]  /*2080*/  @!P6 IADD3 R5, P3, R22, 0x20, RZ ;  /* 0x000000201605e810 */ /* 0x000fe20007f7e0ff */
[----:B------:R-:W4:Y:S01]  /*2090*/  @!P1 LDC.64 R16, c[0x0][0x240] ;  /* 0x00009000ff109b82 */ /* 0x000f220000000a00 */
[----:B------:R-:W5:Y:S01]  /*20a0*/  @!P1 S2R R27, SR_CgaCtaId ;  /* 0x00000000001b9919 */ /* 0x000f620000008800 */
[C---:B------:R-:W-:Y:S01]  /*20b0*/  VIADD R34, R14.reuse, 0xa0 ;  /* 0x000000a00e227836 */ /* 0x040fe20000000000 */
[C---:B------:R-:W-:Y:S01]  /*20c0*/  IADD3 R30, R14.reuse, 0xd0, RZ ;  /* 0x000000d00e1e7810 */ /* 0x040fe20007ffe0ff */
[C---:B------:R-:W-:Y:S01]  /*20d0*/  VIADD R29, R14.reuse, 0xc0 ;  /* 0x000000c00e1d7836 */ /* 0x040fe20000000000 */
[----:B------:R-:W-:Y:S01]  /*20e0*/  LEA.HI R199, R49, R200, RZ, 0x5 ;  /* 0x000000c831c77211 */ /* 0x000fe200078f28ff */
[----:B------:R-:W-:-:S03]  /*20f0*/  VIADD R32, R14, 0xe0 ;  /* 0x000000e00e207836 */ /* 0x000fc60000000000 */
[----:B------:R-:W-:Y:S02]  /*2100*/  SHF.R.S32.HI R190, RZ, 0x5, R199 ;  /* 0x00000005ffbe7819 */ /* 0x000fe400000114c7 */
[----:B--2---:R-:W-:-:S04]  /*2110*/  @!P2 LEA R6, P4, R4, R24, 0x1 ;  /* 0x000000180406a211 */ /* 0x004fc800078808ff */
[----:B------:R-:W-:Y:S01]  /*2120*/  @!P2 LEA.HI.X R7, R4, R25, R0, 0x1, P4 ;  /* 0x000000190407a211 */ /* 0x000fe200020f0c00 */
[----:B------:R-:W-:Y:S01]  /*2130*/  @!P2 IMAD R4, R12, 0x2, R8 ;  /* 0x000000020c04a824 */ /* 0x000fe200078e0208 */
[----:B------:R-:W-:Y:S01]  /*2140*/  ISETP.GE.AND P4, PT, R47, UR23, PT ;  /* 0x000000172f007c0c */ /* 0x000fe2000bf86270 */
[----:B------:R-:W2:Y:S01]  /*2150*/  @!P6 LDC.64 R24, c[0x0][0x210] ;  /* 0x00008400ff18eb82 */ /* 0x000ea20000000a00 */
[----:B------:R-:W-:Y:S01]  /*2160*/  @!P6 IMAD.X R0, RZ, RZ, R23, P3 ;  /* 0x000000ffff00e224 */ /* 0x000fe200018e0617 */
[----:B------:R-:W-:Y:S01]  /*2170*/  IADD3 R44, P3, R14, R10, RZ ;  /* 0x0000000a0e2c7210 */ /* 0x000fe20007f7e0ff */
[----:B------:R1:W-:Y:S01]  /*2180*/  @!P2 LDGSTS.E.BYPASS.LTC128B.128 [R4+0x800], desc[UR16][R6.64] ;  /* 0x008000000604afae */ /* 0x0003e2000b901d50 */
[----:B------:R-:W-:Y:S01]  /*2190*/  @!P5 MOV R10, 0x400 ;  /* 0x00000400000ad802 */ /* 0x000fe20000000f00 */
[----:B---3--:R-:W-:Y:S01]  /*21a0*/  @!P6 IMAD R0, R0, R18, RZ ;  /* 0x000000120000e224 */ /* 0x008fe200078e02ff */
[----:B------:R-:W-:Y:S02]  /*21b0*/  IADD3.X R48, R15, R20, RZ, P3, !PT ;  /* 0x000000140f307210 */ /* 0x000fe40001ffe4ff */
[----:B------:R-:W-:Y:S01]  /*21c0*/  ISETP.GE.AND P3, PT, R46, UR23, PT ;  /* 0x000000172e007c0c */ /* 0x000fe2000bf66270 */
[----:B------:R-:W-:Y:S01]  /*21d0*/  @!P6 IMAD R8, R5, R19, R0 ;  /* 0x000000130508e224 */ /* 0x000fe200078e0200 */
[----:B-1----:R-:W-:Y:S01]  /*21e0*/  IADD3 R6, P2, R33, R21, RZ ;  /* 0x0000001521067210 */ /* 0x002fe20007f5e0ff */
[----:B------:R-:W-:Y:S01]  /*21f0*/  @!P6 IMAD.WIDE.U32 R4, R5, R18, R2 ;  /* 0x000000120504e225 */ /* 0x000fe200078e0002 */
[----:B------:R-:W1:Y:S03]  /*2200*/  @!P5 LDC.64 R20, c[0x0][0x218] ;  /* 0x00008600ff14db82 */ /* 0x000e660000000a00 */
[----:B------:R-:W-:Y:S01]  /*2210*/  IMAD.X R7, R45, 0x1, R26, P2 ;  /* 0x000000012d077824 */ /* 0x000fe200010e061a */
[----:B------:R-:W-:-:S02]  /*2220*/  @!P1 IADD3 R0, P2, R22, 0x30, RZ ;  /* 0x0000003016009810 */ /* 0x000fc40007f5e0ff */
[----:B------:R-:W3:Y:S01]  /*2230*/  @!P4 S2R R22, SR_CgaCtaId ;  /* 0x000000000016c919 */ /* 0x000ee20000008800 */
[----:B------:R-:W-:Y:S01]  /*2240*/  @!P6 IADD3 R5, R5, R8, RZ ;  /* 0x000000080505e210 */ /* 0x000fe20007ffe0ff */
[----:B------:R-:W3:Y:S01]  /*2250*/  @!P1 LDC.64 R18, c[0x0][0x210] ;  /* 0x00008400ff129b82 */ /* 0x000ee20000000a00 */
[----:B------:R-:W-:Y:S01]  /*2260*/  @!P1 IMAD.X R9, RZ, RZ, R23, P2 ;  /* 0x000000ffff099224 */ /* 0x000fe200010e0617 */
[----:B--2---:R-:W-:Y:S01]  /*2270*/  @!P6 LEA R8, P2, R4, R24, 0x1 ;  /* 0x000000180408e211 */ /* 0x004fe200078408ff */
[----:B----4-:R-:W-:Y:S01]  /*2280*/  @!P1 IMAD.WIDE.U32 R2, R0, R16, R2 ;  /* 0x0000001000029225 */ /* 0x010fe200078e0002 */
[----:B------:R-:W-:Y:S02]  /*2290*/  @!P5 LEA R26, R11, R10, 0x18 ;  /* 0x0000000a0b1ad211 */ /* 0x000fe400078ec0ff */
[----:B------:R-:W-:Y:S01]  /*22a0*/  @!P6 MOV R10, 0x400 ;  /* 0x00000400000ae802 */ /* 0x000fe20000000f00 */
[----:B------:R-:W-:Y:S01]  /*22b0*/  @!P1 IMAD R11, R9, R16, RZ ;  /* 0x00000010090b9224 */ /* 0x000fe200078e02ff */
[----:B------:R-:W-:Y:S01]  /*22c0*/  @!P6 LEA.HI.X R9, R4, R25, R5, 0x1, P2 ;  /* 0x000000190409e211 */ /* 0x000fe200010f0c05 */
[----:B------:R-:W-:Y:S01]  /*22d0*/  IMAD R4, R15, UR10, RZ ;  /* 0x0000000a0f047c24 */ /* 0x000fe2000f8e02ff */
[----:B-----5:R-:W-:Y:S01]  /*22e0*/  @!P6 LEA R23, R13, R10, 0x18 ;  /* 0x0000000a0d17e211 */ /* 0x020fe200078ec0ff */
[----:B------:R-:W-:Y:S01]  /*22f0*/  @!P1 IMAD R11, R0, R17, R11 ;  /* 0x00000011000b9224 */ /* 0x000fe200078e020b */
[----:B------:R-:W2:Y:S01]  /*2300*/  @!P3 S2R R15, SR_CgaCtaId ;  /* 0x00000000000fb919 */ /* 0x000ea20000008800 */
[C---:B------:R-:W-:Y:S01]  /*2310*/  IMAD R10, R14.reuse, UR11, R4 ;  /* 0x0000000b0e0a7c24 */ /* 0x040fe2000f8e0204 */
[----:B------:R-:W4:Y:S01]  /*2320*/  @!P4 LDC.64 R16, c[0x0][0x218] ;  /* 0x00008600ff10cb82 */ /* 0x000f220000000a00 */
[----:B------:R-:W-:Y:S01]  /*2330*/  IMAD.WIDE.U32 R4, R14, UR10, R6 ;  /* 0x0000000a0e047c25 */ /* 0x000fe2000f8e0006 */
[----:B------:R-:W-:-:S03]  /*2340*/  @!P1 MOV R13, 0x400 ;  /* 0x00000400000d9802 */ /* 0x000fc60000000f00 */
[----:B------:R-:W-:Y:S01]  /*2350*/  @!P1 IMAD.IADD R0, R3, 0x1, R11 ;  /* 0x0000000103009824 */ /* 0x000fe200078e020b */
[----:B------:R-:W-:Y:S01]  /*2360*/  @!P1 LEA R13, R27, R13, 0x18 ;  /* 0x0000000d1b0d9211 */ /* 0x000fe200078ec0ff */
[----:B------:R-:W-:Y:S01]  /*2370*/  IMAD.IADD R128, R5, 0x1, R10 ;  /* 0x0000000105807824 */ /* 0x000fe200078e020a */
[----:B------:R-:W-:Y:S01]  /*2380*/  MOV R129, R4 ;  /* 0x0000000400817202 */ /* 0x000fe20000000f00 */
[----:B------:R-:W-:Y:S01]  /*2390*/  IMAD.U32 R4, RZ, RZ, UR10 ;  /* 0x0000000aff047e24 */ /* 0x000fe2000f8e00ff */
[----:B---3--:R-:W-:Y:S01]  /*23a0*/  @!P1 LEA R6, P2, R2, R18, 0x1 ;  /* 0x0000001202069211 */ /* 0x008fe200078408ff */
[----:B------:R-:W-:Y:S01]  /*23b0*/  @!P5 IMAD R11, R12, 0x2, R26 ;  /* 0x000000020c0bd824 */ /* 0x000fe200078e021a */
[----:B------:R-:W-:Y:S02]  /*23c0*/  MOV R3, UR11 ;  /* 0x0000000b00037c02 */ /* 0x000fe40008000f00 */
[----:B------:R-:W-:Y:S01]  /*23d0*/  @!P1 LEA.HI.X R7, R2, R19, R0, 0x1, P2 ;  /* 0x0000001302079211 */ /* 0x000fe200010f0c00 */
[----:B------:R-:W-:Y:S01]  /*23e0*/  IMAD.U32 R0, RZ, RZ, UR10 ;  /* 0x0000000aff007e24 */ /* 0x000fe2000f8e00ff */
[----:B------:R-:W-:Y:S01]  /*23f0*/  @!P4 MOV R2, 0x400 ;  /* 0x000004000002c802 */ /* 0x000fe20000000f00 */
[----:B------:R-:W3:Y:S03]  /*2400*/  @!P3 LDC.64 R18, c[0x0][0x218] ;  /* 0x00008600ff12bb82 */ /* 0x000ee60000000a00 */
[----:B------:R-:W-:Y:S01]  /*2410*/  @!P4 LEA R22, R22, R2, 0x18 ;  /* 0x000000021616c211 */ /* 0x000fe200078ec0ff */
[----:B------:R-:W-:Y:S01]  /*2420*/  @!P6 IMAD R2, R12, 0x2, R23 ;  /* 0x000000020c02e824 */ /* 0x000fe200078e0217 */
[----:B------:R-:W-:Y:S01]  /*2430*/  @!P4 LEA R5, P2, R0, R129, 0x4 ;  /* 0x000000810005c211 */ /* 0x000fe200078420ff */
[----:B------:R-:W-:-:S03]  /*2440*/  @!P1 IMAD R0, R12, 0x2, R13 ;  /* 0x000000020c009824 */ /* 0x000fc600078e020d */
[----:B------:R5:W-:Y:S01]  /*2450*/  @!P6 LDGSTS.E.BYPASS.LTC128B.128 [R2+0x1000], desc[UR16][R8.64] ;  /* 0x010000000802efae */ /* 0x000be2000b901d50 */
[----:B------:R-:W-:Y:S02]  /*2460*/  ISETP.GE.AND P6, PT, R43, UR23, PT ;  /* 0x000000172b007c0c */ /* 0x000fe4000bfc6270 */
[----:B------:R-:W-:Y:S01]  /*2470*/  @!P4 LEA.HI.X R3, R4, R128, R3, 0x4, P2 ;  /* 0x000000800403c211 */ /* 0x000fe200010f2403 */
[----:B------:R1:W-:Y:S01]  /*2480*/  @!P1 LDGSTS.E.BYPASS.LTC128B.128 [R0+0x1800], desc[UR16][R6.64] ;  /* 0x0180000006009fae */ /* 0x0003e2000b901d50 */
[----:B----4-:R-:W-:-:S04]  /*2490*/  @!P4 LEA R4, P1, R5, R16, 0x1 ;  /* 0x000000100504c211 */ /* 0x010fc800078208ff */
[----:B------:R-:W-:Y:S01]  /*24a0*/  @!P4 LEA.HI.X R5, R5, R17, R3, 0x1, P1 ;  /* 0x000000110505c211 */ /* 0x000fe200008f0c03 */
[----:B------:R-:W-:-:S04]  /*24b0*/  IMAD.U32 R3, RZ, RZ, UR10 ;  /* 0x0000000aff037e24 */ /* 0x000fc8000f8e00ff */
[----:B------:R-:W4:Y:S01]  /*24c0*/  @!P6 LDC.64 R16, c[0x0][0x218] ;  /* 0x00008600ff10eb82 */ /* 0x000f220000000a00 */
[----:B------:R-:W-:Y:S01]  /*24d0*/  VOTEU.ALL UP0, P6 ;  /* 0x00000000003f7886 */ /* 0x000fe20003000000 */
[----:B-----5:R-:W-:Y:S01]  /*24e0*/  MOV R2, UR6 ;  /* 0x0000000600027c02 */ /* 0x020fe20008000f00 */
[----:B------:R-:W-:Y:S01]  /*24f0*/  @!P6 IMAD.MOV.U32 R9, RZ, RZ, R128 ;  /* 0x000000ffff09e224 */ /* 0x000fe200078e0080 */
[----:B------:R-:W-:Y:S02]  /*2500*/  @!P6 MOV R8, R129 ;  /* 0x000000810008e202 */ /* 0x000fe40000000f00 */
[----:B------:R-:W-:Y:S01]  /*2510*/  @!UP0 UIMAD UR6, UR11, 0x30, URZ ;  /* 0x000000300b0688a4 */ /* 0x000fe2000f8e023f */
[----:B-1----:R-:W-:Y:S02]  /*2520*/  @!P3 MOV R0, 0x400 ;  /* 0x000004000000b802 */ /* 0x002fe40000000f00 */
[----:B------:R-:W-:Y:S01]  /*2530*/  @!P5 LEA R6, P2, R129, R20, 0x1 ;  /* 0x000000148106d211 */ /* 0x000fe200078408ff */
[----:B------:R-:W-:Y:S01]  /*2540*/  @!P6 IMAD.WIDE.U32 R8, R3, 0x30, R8 ;  /* 0x000000300308e825 */ /* 0x000fe200078e0008 */
[----:B--2---:R-:W-:-:S02]  /*2550*/  @!P3 LEA R13, R15, R0, 0x18 ;  /* 0x000000000f0db211 */ /* 0x004fc400078ec0ff */
[----:B------:R-:W1:Y:S01]  /*2560*/  @!P6 S2R R15, SR_CgaCtaId ;  /* 0x00000000000fe919 */ /* 0x000e620000008800 */
[C---:B------:R-:W-:Y:S02]  /*2570*/  @!P3 IADD3 R0, P1, R129.reuse, UR8, RZ ;  /* 0x000000088100bc10 */ /* 0x040fe4000ff3e0ff */
[----:B------:R-:W-:Y:S02]  /*2580*/  @!P5 LEA.HI.X R7, R129, R21, R128, 0x1, P2 ;  /* 0x000000158107d211 */ /* 0x000fe400010f0c80 */
[----:B------:R-:W-:Y:S02]  /*2590*/  @!P3 IADD3.X R10, R128, UR9, R2, P1, !PT ;  /* 0x00000009800abc10 */ /* 0x000fe40008ffe402 */
[----:B---3--:R-:W-:Y:S01]  /*25a0*/  @!P3 LEA R2, P1, R0, R18, 0x1 ;  /* 0x000000120002b211 */ /* 0x008fe200078208ff */
[----:B------:R2:W-:Y:S01]  /*25b0*/  @!P5 LDGSTS.E.BYPASS.LTC128B.128 [R11+0x2000], desc[UR16][R6.64] ;  /* 0x02000000060bdfae */ /* 0x0005e2000b901d50 */
[----:B------:R-:W-:Y:S02]  /*25c0*/  ISETP.GE.AND P2, PT, R42, UR23, PT ;  /* 0x000000172a007c0c */ /* 0x000fe4000bf46270 */
[----:B------:R-:W-:Y:S01]  /*25d0*/  @!P3 LEA.HI.X R3, R0, R19, R10, 0x1, P1 ;  /* 0x000000130003b211 */ /* 0x000fe200008f0c0a */
[C---:B------:R-:W-:Y:S01]  /*25e0*/  @!P3 IMAD R0, R12.reuse, 0x2, R13 ;  /* 0x000000020c00b824 */ /* 0x040fe200078e020d */
[----:B------:R-:W-:-:S02]  /*25f0*/  @!P4 LEA R10, R12, R22, 0x1 ;  /* 0x000000160c0ac211 */ /* 0x000fc400078e08ff */
[----:B------:R-:W-:-:S03]  /*2600*/  ISETP.GE.AND P1, PT, R41, UR23, PT ;  /* 0x0000001729007c0c */ /* 0x000fc6000bf26270 */
[----:B------:R3:W-:Y:S04]  /*2610*/  @!P4 LDGSTS.E.BYPASS.LTC128B.128 [R10+0x2800], desc[UR16][R4.64] ;  /* 0x02800000040acfae */ /* 0x0007e8000b901d50 */
[----:B------:R5:W-:Y:S01]  /*2620*/  @!P3 LDGSTS.E.BYPASS.LTC128B.128 [R0+0x3000], desc[UR16][R2.64] ;  /* 0x030000000200bfae */ /* 0x000be2000b901d50 */
[----:B------:R-:W-:Y:S01]  /*2630*/  ISETP.GE.AND P3, PT, R40, UR23, PT ;  /* 0x0000001728007c0c */ /* 0x000fe2000bf66270 */
[----:B--2---:R-:W-:Y:S01]  /*2640*/  IMAD.U32 R7, RZ, RZ, UR10 ;  /* 0x0000000aff077e24 */ /* 0x004fe2000f8e00ff */
[----:B------:R-:W-:-:S11]  /*2650*/  MOV R6, UR11 ;  /* 0x0000000b00067c02 */ /* 0x000fd60008000f00 */
[----:B------:R-:W-:Y:S01]  /*2660*/  VOTEU.ALL UP0, P3 ;  /* 0x00000000003f7886 */ /* 0x000fe20001800000 */
[----:B---3--:R-:W2:Y:S01]  /*2670*/  @!P2 LDC.64 R10, c[0x0][0x218] ;  /* 0x00008600ff0aab82 */ /* 0x008ea20000000a00 */
[----:B------:R-:W-:Y:S01]  /*2680*/  @!P6 MOV R5, 0x400 ;  /* 0x000004000005e802 */ /* 0x000fe20000000f00 */
[----:B-----5:R-:W-:Y:S01]  /*2690*/  IMAD.U32 R0, RZ, RZ, UR10 ;  /* 0x0000000aff007e24 */ /* 0x020fe2000f8e00ff */
[----:B----4-:R-:W-:Y:S01]  /*26a0*/  @!P6 LEA R2, P5, R8, R16, 0x1 ;  /* 0x000000100802e211 */ /* 0x010fe200078a08ff */
[----:B------:R-:W-:Y:S01]  /*26b0*/  @!P6 VIADD R3, R9, UR6 ;  /* 0x000000060903ec36 */ /* 0x000fe20008000000 */
[----:B------:R-:W-:Y:S01]  /*26c0*/  @!UP0 UIMAD UR6, UR11, 0x50, URZ ;  /* 0x000000500b0688a4 */ /* 0x000fe2000f8e023f */
[----:B------:R-:W3:Y:S01]  /*26d0*/  @!P1 S2R R9, SR_CgaCtaId ;  /* 0x0000000000099919 */ /* 0x000ee20000008800 */
[----:B------:R-:W-:Y:S01]  /*26e0*/  @!P2 LEA R4, P4, R0, R129, 0x6 ;  /* 0x000000810004a211 */ /* 0x000fe200078830ff */
[----:B------:R-:W-:Y:S01]  /*26f0*/  VOTEU.ALL UP0, P1 ;  /* 0x00000000003f7886 */ /* 0x000fe20000800000 */
[----:B-1----:R-:W-:-:S02]  /*2700*/  @!P6 LEA R0, R15, R5, 0x18 ;  /* 0x000000050f00e211 */ /* 0x002fc400078ec0ff */
[----:B------:R-:W1:Y:S01]  /*2710*/  @!P2 S2R R5, SR_CgaCtaId ;  /* 0x000000000005a919 */ /* 0x000e620000008800 */
[----:B------:R-:W-:Y:S02]  /*2720*/  @!P6 LEA.HI.X R3, R8, R17, R3, 0x1, P5 ;  /* 0x000000110803e211 */ /* 0x000fe400028f0c03 */
[----:B------:R-:W-:Y:S01]  /*2730*/  @!P6 IMAD R0, R12, 0x2, R0 ;  /* 0x000000020c00e824 */ /* 0x000fe200078e0200 */
[----:B------:R-:W4:Y:S01]  /*2740*/  @!P3 S2R R8, SR_CgaCtaId ;  /* 0x000000000008b919 */ /* 0x000f220000008800 */
[----:B------:R-:W-:Y:S01]  /*2750*/  ISETP.GE.AND P5, PT, R39, UR23, PT ;  /* 0x0000001727007c0c */ /* 0x000fe2000bfa6270 */
[----:B------:R-:W5:Y:S01]  /*2760*/  @!P1 LDC.64 R16, c[0x0][0x218] ;  /* 0x00008600ff109b82 */ /* 0x000f620000000a00 */
[----:B------:R-:W-:Y:S01]  /*2770*/  @!P2 LEA.HI.X R7, R7, R128, R6, 0x6, P4 ;  /* 0x000000800707a211 */ /* 0x000fe200020f3406 */
[----:B------:R3:W-:Y:S01]  /*2780*/  @!P6 LDGSTS.E.BYPASS.LTC128B.128 [R0+0x3800], desc[UR16][R2.64] ;  /* 0x038000000200efae */ /* 0x0007e2000b901d50 */
[----:B------:R-:W-:Y:S02]  /*2790*/  ISETP.GE.AND P6, PT, R35, UR23, PT ;  /* 0x0000001723007c0c */ /* 0x000fe4000bfc6270 */
[----:B--2---:R-:W-:-:S04]  /*27a0*/  @!P2 LEA R6, P4, R4, R10, 0x1 ;  /* 0x0000000a0406a211 */ /* 0x004fc800078808ff */
[----:B------:R-:W-:Y:S02]  /*27b0*/  @!P2 LEA.HI.X R7, R4, R11, R7, 0x1, P4 ;  /* 0x0000000b0407a211 */ /* 0x000fe400020f0c07 */
[----:B------:R-:W2:Y:S01]  /*27c0*/  @!P3 LDC.64 R10, c[0x0][0x218] ;  /* 0x00008600ff0abb82 */ /* 0x000ea20000000a00 */
[----:B------:R-:W-:Y:S01]  /*27d0*/  ISETP.GE.AND P4, PT, R38, UR23, PT ;  /* 0x0000001726007c0c */ /* 0x000fe2000bf86270 */
[----:B------:R-:W5:Y:S01]  /*27e0*/  @!P5 S2R R15, SR_CgaCtaId ;  /* 0x00000000000fd919 */ /* 0x000f620000008800 */
[----:B------:R-:W-:Y:S02]  /*27f0*/  MOV R4, UR10 ;  /* 0x0000000a00047c02 */ /* 0x000fe40008000f00 */
[----:B------:R-:W5:Y:S03]  /*2800*/  @!P6 S2R R18, SR_CgaCtaId ;  /* 0x000000000012e919 */ /* 0x000f660000008800 */
[----:B------:R-:W2:Y:S06]  /*2810*/  @!P5 LDC.64 R20, c[0x0][0x218] ;  /* 0x00008600ff14db82 */ /* 0x000eac0000000a00 */
[----:B------:R-:W2:Y:S01]  /*2820*/  @!P4 S2R R13, SR_CgaCtaId ;  /* 0x00000000000dc919 */ /* 0x000ea20000008800 */
[----:B---3--:R-:W-:-:S02]  /*2830*/  @!P2 MOV R0, 0x400 ;  /* 0x000004000000a802 */ /* 0x008fc40000000f00 */
[----:B------:R-:W-:Y:S02]  /*2840*/  @!P1 MOV R3, 0x400 ;  /* 0x0000040000039802 */ /* 0x000fe40000000f00 */
[----:B------:R-:W-:Y:S02]  /*2850*/  @!P3 MOV R2, 0x400 ;  /* 0x000004000002b802 */ /* 0x000fe40000000f00 */
[----:B-1----:R-:W-:Y:S02]  /*2860*/  @!P2 LEA R0, R5, R0, 0x18 ;  /* 0x000000000500a211 */ /* 0x002fe400078ec0ff */
[----:B------:R-:W-:Y:S01]  /*2870*/  @!P1 LEA R22, R9, R3, 0x18 ;  /* 0x0000000309169211 */ /* 0x000fe200078ec0ff */
[----:B------:R-:W-:Y:S01]  /*2880*/  IMAD.U32 R9, RZ, RZ, UR11 ;  /* 0x0000000bff097e24 */ /* 0x000fe2000f8e00ff */
[----:B----4-:R-:W-:Y:S01]  /*2890*/  @!P3 LEA R24, R8, R2, 0x18 ;  /* 0x000000020818b211 */ /* 0x010fe200078ec0ff */
[----:B------:R-:W-:Y:S01]  /*28a0*/  @!P3 IMAD.MOV.U32 R2, RZ, RZ, R129 ;  /* 0x000000ffff02b224 */ /* 0x000fe200078e0081 */
[----:B------:R-:W-:Y:S01]  /*28b0*/  @!P3 MOV R3, R128 ;  /* 0x000000800003b202 */ /* 0x000fe20000000f00 */
[----:B------:R-:W-:Y:S01]  /*28c0*/  @!P2 IMAD R0, R12, 0x2, R0 ;  /* 0x000000020c00a824 */ /* 0x000fe200078e0200 */
[----:B------:R-:W-:Y:S01]  /*28d0*/  @!P6 MOV R8, 0x400 ;  /* 0x000004000008e802 */ /* 0x000fe20000000f00 */
[----:B------:R-:W-:-:S03]  /*28e0*/  @!P3 IMAD.WIDE.U32 R4, R4, 0x50, R2 ;  /* 0x000000500404b825 */ /* 0x000fc600078e0002 */
[----:B------:R1:W-:Y:S01]  /*28f0*/  @!P2 LDGSTS.E.BYPASS.LTC128B.128 [R0+0x4000], desc[UR16][R6.64] ;  /* 0x040000000600afae */ /* 0x0003e2000b901d50 */
[----:B------:R-:W-:Y:S01]  /*2900*/  @!P1 MOV R2, R129 ;  /* 0x0000008100029202 */ /* 0x000fe20000000f00 */
[----:B------:R-:W-:Y:S01]  /*2910*/  @!P1 IMAD.MOV.U32 R3, RZ, RZ, R128 ;  /* 0x000000ffff039224 */ /* 0x000fe200078e0080 */
[----:B-----5:R-:W-:Y:S01]  /*2920*/  @!P6 LEA R26, R18, R8, 0x18 ;  /* 0x00000008121ae211 */ /* 0x020fe200078ec0ff */
[----:B------:R-:W-:Y:S01]  /*2930*/  @!P3 VIADD R5, R5, UR6 ;  /* 0x000000060505bc36 */ /* 0x000fe20008000000 */
[----:B------:R-:W-:Y:S01]  /*2940*/  @!UP0 UIMAD UR6, UR11, 0x60, URZ ;  /* 0x000000600b0688a4 */ /* 0x000fe2000f8e023f */
[----:B------:R-:W-:Y:S01]  /*2950*/  IMAD.U32 R8, RZ, RZ, UR10 ;  /* 0x0000000aff087e24 */ /* 0x000fe2000f8e00ff */
[----:B------:R-:W3:Y:S01]  /*2960*/  @!P4 LDC.64 R18, c[0x0][0x218] ;  /* 0x00008600ff12cb82 */ /* 0x000ee20000000a00 */
[----:B------:R-:W-:Y:S01]  /*2970*/  VOTEU.ALL UP0, P6 ;  /* 0x00000000003f7886 */ /* 0x000fe20003000000 */
[----:B-1----:R-:W-:Y:S01]  /*2980*/  IMAD.U32 R0, RZ, RZ, UR10 ;  /* 0x0000000aff007e24 */ /* 0x002fe2000f8e00ff */
[----:B--2---:R-:W-:-:S02]  /*2990*/  @!P3 LEA R6, P2, R4, R10, 0x1 ;  /* 0x0000000a0406b211 */ /* 0x004fc400078408ff */
[----:B------:R-:W-:Y:S01]  /*29a0*/  MOV R10, UR10 ;  /* 0x0000000a000a7c02 */ /* 0x000fe20008000f00 */
[----:B------:R-:W-:Y:S01]  /*29b0*/  @!P1 IMAD.WIDE.U32 R2, R0, 0x60, R2 ;  /* 0x0000006000029825 */ /* 0x000fe200078e0002 */
[----:B------:R-:W-:Y:S02]  /*29c0*/  @!P3 LEA.HI.X R7, R4, R11, R5, 0x1, P2 ;  /* 0x0000000b0407b211 */ /* 0x000fe400010f0c05 */
[----:B------:R-:W-:Y:S01]  /*29d0*/  @!P5 MOV R5, 0x400 ;  /* 0x000004000005d802 */ /* 0x000fe20000000f00 */
[----:B------:R-:W-:Y:S01]  /*29e0*/  @!P1 VIADD R3, R3, UR6 ;  /* 0x0000000603039c36 */ /* 0x000fe20008000000 */
[C---:B------:R-:W-:Y:S01]  /*29f0*/  @!P1 LEA R4, P2, R2.reuse, R16, 0x1 ;  /* 0x0000001002049211 */ /* 0x040fe200078408ff */
[----:B------:R-:W-:Y:S01]  /*2a00*/  @!UP0 UIMAD UR6, UR11, 0x70, URZ ;  /* 0x000000700b0688a4 */ /* 0x000fe2000f8e023f */
[----:B------:R-:W-:Y:S01]  /*2a10*/  @!P5 LEA R25, R15, R5, 0x18 ;  /* 0x000000050f19d211 */ /* 0x000fe200078ec0ff */
[----:B------:R-:W-:Y:S01]  /*2a20*/  VOTEU.ALL UP0, P4 ;  /* 0x00000000003f7886 */ /* 0x000fe20002000000 */
[----:B------:R-:W-:Y:S01]  /*2a30*/  @!P1 LEA.HI.X R5, R2, R17, R3, 0x1, P2 ;  /* 0x0000001102059211 */ /* 0x000fe200010f0c03 */
[----:B------:R-:W-:Y:S01]  /*2a40*/  @!P6 IMAD.MOV.U32 R3, RZ, RZ, R128 ;  /* 0x000000ffff03e224 */ /* 0x000fe200078e0080 */
[----:B------:R-:W1:Y:S01]  /*2a50*/  @!P6 LDC.64 R16, c[0x0][0x218] ;  /* 0x00008600ff10eb82 */ /* 0x000e620000000a00 */
[----:B------:R-:W-:-:S02]  /*2a60*/  @!P6 MOV R2, R129 ;  /* 0x000000810002e202 */ /* 0x000fc40000000f00 */
[----:B------:R-:W-:-:S03]  /*2a70*/  @!P4 MOV R0, 0x400 ;  /* 0x000004000000c802 */ /* 0x000fc60000000f00 */
[----:B------:R-:W-:Y:S01]  /*2a80*/  @!P6 IMAD.WIDE.U32 R2, R8, 0x70, R2 ;  /* 0x000000700802e825 */ /* 0x000fe200078e0002 */
[----:B------:R-:W-:Y:S02]  /*2a90*/  @!P3 LEA R8, R12, R24, 0x1 ;  /* 0x000000180c08b211 */ /* 0x000fe400078e08ff */
[----:B------:R-:W-:Y:S02]  /*2aa0*/  @!P4 LEA R23, R13, R0, 0x18 ;  /* 0x000000000d17c211 */ /* 0x000fe400078ec0ff */
[----:B------:R-:W-:Y:S01]  /*2ab0*/  MOV R0, UR10 ;  /* 0x0000000a00007c02 */ /* 0x000fe20008000f00 */
[----:B------:R2:W-:Y:S01]  /*2ac0*/  @!P3 LDGSTS.E.BYPASS.LTC128B.128 [R8+0x4800], desc[UR16][R6.64] ;  /* 0x048000000608bfae */ /* 0x0005e2000b901d50 */
[----:B------:R-:W-:Y:S02]  /*2ad0*/  ISETP.GE.AND P3, PT, R34, UR23, PT ;  /* 0x0000001722007c0c */ /* 0x000fe4000bf66270 */
[----:B------:R-:W-:Y:S02]  /*2ae0*/  @!P5 LEA R13, P2, R0, R129, 0x7 ;  /* 0x00000081000dd211 */ /* 0x000fe400078438ff */
[----:B------:R-:W-:-:S02]  /*2af0*/  @!P1 LEA R0, R12, R22, 0x1 ;  /* 0x000000160c009211 */ /* 0x000fc400078e08ff */
[----:B------:R-:W-:Y:S02]  /*2b00*/  @!P5 LEA.HI.X R15, R10, R128, R9, 0x7, P2 ;  /* 0x000000800a0fd211 */ /* 0x000fe400010f3c09 */
[----:B------:R-:W-:Y:S01]  /*2b10*/  MOV R9, UR10 ;  /* 0x0000000a00097c02 */ /* 0x000fe20008000f00 */
[----:B------:R4:W-:Y:S01]  /*2b20*/  @!P1 LDGSTS.E.BYPASS.LTC128B.128 [R0+0x5000], desc[UR16][R4.64] ;  /* 0x0500000004009fae */ /* 0x0009e2000b901d50 */
[C---:B-1----:R-:W-:Y:S01]  /*2b30*/  @!P6 LEA R10, P1, R2.reuse, R16, 0x1 ;  /* 0x00000010020ae211 */ /* 0x042fe200078208ff */
[----:B--2---:R-:W-:Y:S01]  /*2b40*/  IMAD.U32 R6, RZ, RZ, UR10 ;  /* 0x0000000aff067e24 */ /* 0x004fe2000f8e00ff */
[----:B------:R-:W-:Y:S01]  /*2b50*/  @!P5 LEA R8, P2, R13, R20, 0x1 ;  /* 0x000000140d08d211 */ /* 0x000fe200078408ff */
[----:B----4-:R-:W-:Y:S01]  /*2b60*/  @!P6 VIADD R0, R3, UR6 ;  /* 0x000000060300ec36 */ /* 0x010fe20008000000 */
[----:B------:R-:W-:Y:S01]  /*2b70*/  @!P4 MOV R4, R129 ;  /* 0x000000810004c202 */ /* 0x000fe20000000f00 */
[--C-:B------:R-:W-:Y:S01]  /*2b80*/  @!P4 IMAD.MOV.U32 R5, RZ, RZ, R128.reuse ;  /* 0x000000ffff05c224 */ /* 0x100fe200078e0080 */
[----:B------:R-:W-:Y:S01]  /*2b90*/  @!UP0 UIMAD UR6, UR11, 0x90, URZ ;  /* 0x000000900b0688a4 */ /* 0x000fe2000f8e023f */
[----:B------:R-:W-:Y:S01]  /*2ba0*/  @!P3 IMAD.MOV.U32 R3, RZ, RZ, R128 ;  /* 0x000000ffff03b224 */ /* 0x000fe200078e0080 */
[----:B------:R-:W-:Y:S01]  /*2bb0*/  @!P6 LEA.HI.X R11, R2, R17, R0, 0x1, P1 ;  /* 0x00000011020be211 */ /* 0x000fe200008f0c00 */
[----:B------:R-:W-:Y:S01]  /*2bc0*/  @!P4 IMAD.WIDE.U32 R6, R6, 0x90, R4 ;  /* 0x000000900606c825 */ /* 0x000fe200078e0004 */
[----:B------:R-:W1:Y:S01]  /*2bd0*/  @!P3 LDC.64 R16, c[0x0][0x218] ;  /* 0x00008600ff10bb82 */ /* 0x000e620000000a00 */
[----:B------:R-:W-:Y:S01]  /*2be0*/  @!P3 MOV R2, R129 ;  /* 0x000000810002b202 */ /* 0x000fe20000000f00 */
[----:B------:R-:W-:-:S02]  /*2bf0*/  VOTEU.ALL UP0, P3 ;  /* 0x00000000003f7886 */ /* 0x000fc40001800000 */
[----:B------:R-:W-:Y:S01]  /*2c00*/  @!P4 IADD3 R0, R7, UR6, RZ ;  /* 0x000000060700cc10 */ /* 0x000fe2000fffe0ff */
[----:B------:R-:W-:Y:S01]  /*2c10*/  @!P6 IMAD R7, R12, 0x2, R26 ;  /* 0x000000020c07e824 */ /* 0x000fe200078e021a */
[C---:B---3--:R-:W-:Y:S01]  /*2c20*/  @!P4 LEA R4, P1, R6.reuse, R18, 0x1 ;  /* 0x000000120604c211 */ /* 0x048fe200078208ff */
[----:B------:R-:W-:Y:S01]  /*2c30*/  @!P3 IMAD.WIDE.U32 R2, R9, 0xa0, R2 ;  /* 0x000000a00902b825 */ /* 0x000fe200078e0002 */
[----:B------:R-:W-:Y:S01]  /*2c40*/  @!P5 LEA.HI.X R9, R13, R21, R15, 0x1, P2 ;  /* 0x000000150d09d211 */ /* 0x000fe200010f0c0f */
[----:B------:R-:W-:Y:S01]  /*2c50*/  @!UP0 UIMAD UR6, UR11, 0xa0, URZ ;  /* 0x000000a00b0688a4 */ /* 0x000fe2000f8e023f */
[----:B------:R-:W-:Y:S01]  /*2c60*/  @!P4 LEA.HI.X R5, R6, R19, R0, 0x1, P1 ;  /* 0x000000130605c211 */ /* 0x000fe200008f0c00 */
[C---:B------:R-:W-:Y:S01]  /*2c70*/  @!P4 IMAD R0, R12.reuse, 0x2, R23 ;  /* 0x000000020c00c824 */ /* 0x040fe200078e0217 */
[----:B------:R-:W-:Y:S01]  /*2c80*/  @!P5 LEA R6, R12, R25, 0x1 ;  /* 0x000000190c06d211 */ /* 0x000fe200078e08ff */
[----:B------:R2:W-:Y:S01]  /*2c90*/  @!P6 LDGSTS.E.BYPASS.LTC128B.128 [R7+0x5800], desc[UR16][R10.64] ;  /* 0x058000000a07efae */ /* 0x0005e2000b901d50 */
[----:B------:R-:W-:-:S02]  /*2ca0*/  ISETP.GE.AND P1, PT, R28, UR23, PT ;  /* 0x000000171c007c0c */ /* 0x000fc4000bf26270 */
[----:B------:R-:W-:Y:S01]  /*2cb0*/  ISETP.GE.AND P2, PT, R29, UR23, PT ;  /* 0x000000171d007c0c */ /* 0x000fe2000bf46270 */
[----:B------:R3:W-:Y:S01]  /*2cc0*/  @!P5 LDGSTS.E.BYPASS.LTC128B.128 [R6+0x6000], desc[UR16][R8.64] ;  /* 0x060000000806dfae */ /* 0x0007e2000b901d50 */
[----:B------:R-:W-:Y:S02]  /*2cd0*/  ISETP.GE.AND P6, PT, R30, UR23, PT ;  /* 0x000000171e007c0c */ /* 0x000fe4000bfc6270 */
[----:B------:R-:W-:Y:S01]  /*2ce0*/  ISETP.GE.AND P5, PT, R32, UR23, PT ;  /* 0x0000001720007c0c */ /* 0x000fe2000bfa6270 */
[----:B------:R4:W-:Y:S06]  /*2cf0*/  @!P4 LDGSTS.E.BYPASS.LTC128B.128 [R0+0x6800], desc[UR16][R4.64] ;  /* 0x068000000400cfae */ /* 0x0009ec000b901d50 */
[----:B------:R-:W5:Y:S01]  /*2d00*/  @!P1 S2R R13, SR_CgaCtaId ;  /* 0x00000000000d9919 */ /* 0x000f620000008800 */
[----:B------:R-:W-:Y:S01]  /*2d10*/  VOTEU.ALL UP0, P1 ;  /* 0x00000000003f7886 */ /* 0x000fe20000800000 */
[----:B------:R-:W5:Y:S01]  /*2d20*/  @!P2 LDC.64 R24, c[0x0][0x218] ;  /* 0x00008600ff18ab82 */ /* 0x000f620000000a00 */
[----:B------:R-:W5:Y:S03]  /*2d30*/  @!P2 S2R R15, SR_CgaCtaId ;  /* 0x00000000000fa919 */ /* 0x000f660000008800 */
[----:B------:R-:W-:-:S04]  /*2d40*/  VOTEU.ALL UP1, P5 ;  /* 0x00000000003f7886 */ /* 0x000fc80002820000 */
[----:B------:R-:W5:Y:S01]  /*2d50*/  @!P5 LDC.64 R20, c[0x0][0x218] ;  /* 0x00008600ff14db82 */ /* 0x000f620000000a00 */
[----:B------:R-:W-:Y:S01]  /*2d60*/  @!UP1 UIMAD UR9, UR11, 0xe0, URZ ;  /* 0x000000e00b0998a4 */ /* 0x000fe2000f8e023f */
[----:B--2---:R-:W2:Y:S01]  /*2d70*/  @!P6 S2R R7, SR_CgaCtaId ;  /* 0x000000000007e919 */ /* 0x004ea20000008800 */
[----:B---3--:R-:W3:Y:S01]  /*2d80*/  @!P3 S2R R6, SR_CgaCtaId ;  /* 0x000000000006b919 */ /* 0x008ee20000008800 */
[----:B------:R-:W-:-:S04]  /*2d90*/  IADD3 R8, P4, R33, UR24, RZ ;  /* 0x0000001821087c10 */ /* 0x000fc8000ff9e0ff */
[----:B------:R-:W2:Y:S01]  /*2da0*/  @!P1 LDC.64 R10, c[0x0][0x218] ;  /* 0x00008600ff0a9b82 */ /* 0x000ea20000000a00 */
[----:B------:R-:W-:Y:S01]  /*2db0*/  IADD3 R33, R14, 0xf0, RZ ;  /* 0x000000f00e217810 */ /* 0x000fe20007ffe0ff */
[----:B----4-:R-:W-:Y:S01]  /*2dc0*/  @!P3 VIADD R0, R3, UR6 ;  /* 0x000000060300bc36 */ /* 0x010fe20008000000 */
[----:B------:R-:W-:Y:S01]  /*2dd0*/  IADD3.X R9, R45, UR22, RZ, P4, !PT ;  /* 0x000000162d097c10 */ /* 0x000fe2000a7fe4ff */
[----:B------:R-:W-:Y:S01]  /*2de0*/  @!P1 IMAD.MOV.U32 R3, RZ, RZ, R128 ;  /* 0x000000ffff039224 */ /* 0x000fe200078e0080 */
[C---:B-1----:R-:W-:Y:S01]  /*2df0*/  @!P3 LEA R4, P4, R2.reuse, R16, 0x1 ;  /* 0x000000100204b211 */ /* 0x042fe200078808ff */
[----:B------:R-:W-:Y:S01]  /*2e00*/  @!UP0 UIMAD UR6, UR11, 0xb0, URZ ;  /* 0x000000b00b0688a4 */ /* 0x000fe2000f8e023f */
[----:B------:R-:W1:Y:S01]  /*2e10*/  @!P5 S2R R16, SR_CgaCtaId ;  /* 0x000000000010d919 */ /* 0x000e620000008800 */
[----:B------:R-:W-:Y:S01]  /*2e20*/  VOTEU.ALL UP0, P2 ;  /* 0x00000000003f7886 */ /* 0x000fe20001000000 */
[----:B------:R-:W-:Y:S02]  /*2e30*/  @!P3 LEA.HI.X R5, R2, R17, R0, 0x1, P4 ;  /* 0x000000110205b211 */ /* 0x000fe400020f0c00 */
[----:B------:R-:W-:-:S02]  /*2e40*/  ISETP.GE.AND P4, PT, R33, UR23, PT ;  /* 0x0000001721007c0c */ /* 0x000fc4000bf86270 */
[----:B------:R-:W-:Y:S02]  /*2e50*/  @!P3 MOV R0, 0x400 ;  /* 0x000004000000b802 */ /* 0x000fe40000000f00 */
[----:B------:R-:W-:-:S09]  /*2e60*/  @!P1 MOV R2, R129 ;  /* 0x0000008100029202 */ /* 0x000fd20000000f00 */
[----:B------:R-:W4:Y:S01]  /*2e70*/  @!P4 S2R R17, SR_CgaCtaId ;  /* 0x000000000011c919 */ /* 0x000f220000008800 */
[----:B------:R-:W4:Y:S01]  /*2e80*/  @!P4 LDC.64 R22, c[0x0][0x218] ;  /* 0x00008600ff16cb82 */ /* 0x000f220000000a00 */
[----:B---3--:R-:W-:Y:S02]  /*2e90*/  @!P3 LEA R0, R6, R0, 0x18 ;  /* 0x000000000600b211 */ /* 0x008fe400078ec0ff */
[----:B------:R-:W-:-:S03]  /*2ea0*/  MOV R6, UR10 ;  /* 0x0000000a00067c02 */ /* 0x000fc60008000f00 */
[----:B------:R-:W-:Y:S02]  /*2eb0*/  @!P3 IMAD R0, R12, 0x2, R0 ;  /* 0x000000020c00b824 */ /* 0x000fe400078e0200 */
[----:B------:R-:W-:-:S03]  /*2ec0*/  @!P1 IMAD.WIDE.U32 R2, R6, 0xb0, R2 ;  /* 0x000000b006029825 */ /* 0x000fc600078e0002 */
[----:B------:R3:W-:Y:S02]  /*2ed0*/  @!P3 LDGSTS.E.BYPASS.LTC128B.128 [R0+0x7000], desc[UR16][R4.64] ;  /* 0x070000000400bfae */ /* 0x0007e4000b901d50 */
[----:B------:R-:W-:Y:S01]  /*2ee0*/  @!P1 IADD3 R3, R3, UR6, RZ ;  /* 0x0000000603039c10 */ /* 0x000fe2000fffe0ff */
[----:B------:R-:W-:Y:S01]  /*2ef0*/  ULDC.64 UR6, c[0x0][0x268] ;  /* 0x00009a0000067ab9 */ /* 0x000fe20000000a00 */
[----:B--2---:R-:W-:-:S04]  /*2f00*/  @!P1 LEA R10, P3, R2, R10, 0x1 ;  /* 0x0000000a020a9211 */ /* 0x004fc800078608ff */
[----:B------:R-:W-:Y:S02]  /*2f10*/  @!P1 LEA.HI.X R11, R2, R11, R3, 0x1, P3 ;  /* 0x0000000b020b9211 */ /* 0x000fe400018f0c03 */
[----:B------:R-:W-:Y:S02]  /*2f20*/  @!P6 MOV R3, 0x400 ;  /* 0x000004000003e802 */ /* 0x000fe40000000f00 */
[----:B------:R-:W-:Y:S02]  /*2f30*/  @!P5 MOV R2, 0x400 ;  /* 0x000004000002d802 */ /* 0x000fe40000000f00 */
[----:B------:R-:W-:Y:S02]  /*2f40*/  @!P6 LEA R7, R7, R3, 0x18 ;  /* 0x000000030707e211 */ /* 0x000fe400078ec0ff */
[----:B-1----:R-:W-:Y:S01]  /*2f50*/  @!P5 LEA R6, R16, R2, 0x18 ;  /* 0x000000021006d211 */ /* 0x002fe200078ec0ff */
[----:B------:R-:W-:Y:S01]  /*2f60*/  IMAD.WIDE.U32 R2, R37, UR6, R8 ;  /* 0x0000000625027c25 */ /* 0x000fe2000f8e0008 */
[----:B------:R-:W-:-:S02]  /*2f70*/  MOV R8, UR10 ;  /* 0x0000000a00087c02 */ /* 0x000fc40008000f00 */
[C---:B------:R-:W-:Y:S01]  /*2f80*/  @!P5 LEA R26, R12.reuse, R6, 0x1 ;  /* 0x000000060c1ad211 */ /* 0x040fe200078e08ff */
[----:B------:R-:W-:Y:S01]  /*2f90*/  @!P6 IMAD R27, R12, 0x2, R7 ;  /* 0x000000020c1be824 */ /* 0x000fe200078e0207 */
[----:B------:R-:W-:Y:S01]  /*2fa0*/  @!P5 MOV R7, R128 ;  /* 0x000000800007d202 */ /* 0x000fe20000000f00 */
[----:B------:R-:W-:Y:S01]  /*2fb0*/  @!P5 IMAD.MOV.U32 R6, RZ, RZ, R129 ;  /* 0x000000ffff06d224 */ /* 0x000fe200078e0081 */
[----:B------:R-:W-:Y:S02]  /*2fc0*/  ISETP.GE.AND P3, PT, R43, UR23, PT ;  /* 0x000000172b007c0c */ /* 0x000fe4000bf66270 */
[----:B---3--:R-:W-:Y:S01]  /*2fd0*/  @!P1 MOV R0, 0x400 ;  /* 0x0000040000009802 */ /* 0x008fe20000000f00 */
[----:B------:R-:W-:Y:S01]  /*2fe0*/  IMAD.U32 R5, RZ, RZ, UR10 ;  /* 0x0000000aff057e24 */ /* 0x000fe2000f8e00ff */
[----:B------:R-:W-:Y:S01]  /*2ff0*/  @!P4 MOV R4, 0x400 ;  /* 0x000004000004c802 */ /* 0x000fe20000000f00 */
[----:B------:R-:W-:Y:S01]  /*3000*/  @!P5 IMAD.WIDE.U32 R8, R8, 0xe0, R6 ;  /* 0x000000e00808d825 */ /* 0x000fe200078e0006 */
[----:B-----5:R-:W-:-:S02]  /*3010*/  @!P1 LEA R13, R13, R0, 0x18 ;  /* 0x000000000d0d9211 */ /* 0x020fc400078ec0ff */
[----:B------:R-:W-:Y:S02]  /*3020*/  @!P2 MOV R0, 0x400 ;  /* 0x000004000000a802 */ /* 0x000fe40000000f00 */
[----:B----4-:R-:W-:Y:S02]  /*3030*/  @!P4 LEA R4, R17, R4, 0x18 ;  /* 0x000000041104c211 */ /* 0x010fe400078ec0ff */
[----:B------:R-:W-:Y:S01]  /*3040*/  @!P2 LEA R15, R15, R0, 0x18 ;  /* 0x000000000f0fa211 */ /* 0x000fe200078ec0ff */
[----:B------:R-:W-:Y:S01]  /*3050*/  IMAD R0, R31, UR6, RZ ;  /* 0x000000061f007c24 */ /* 0x000fe2000f8e02ff */
[C---:B------:R-:W-:Y:S01]  /*3060*/  @!P1 LEA R18, R12.reuse, R13, 0x1 ;  /* 0x0000000d0c129211 */ /* 0x040fe200078e08ff */
[C---:B------:R-:W-:Y:S01]  /*3070*/  @!P4 IMAD R19, R12.reuse, 0x2, R4 ;  /* 0x000000020c13c824 */ /* 0x040fe200078e0204 */
[----:B------:R-:W-:Y:S01]  /*3080*/  @!P2 LEA R15, R12, R15, 0x1 ;  /* 0x0000000f0c0fa211 */ /* 0x000fe200078e08ff */
[----:B------:R-:W-:Y:S01]  /*3090*/  IMAD R0, R37, UR7, R0 ;  /* 0x0000000725007c24 */ /* 0x000fe2000f8e0200 */
[----:B------:R-:W1:Y:S01]  /*30a0*/  @!P6 LDC.64 R16, c[0x0][0x218] ;  /* 0x00008600ff10eb82 */ /* 0x000e620000000a00 */
[----:B------:R-:W-:Y:S01]  /*30b0*/  MOV R12, R2 ;  /* 0x00000002000c7202 */ /* 0x000fe20000000f00 */
[--C-:B------:R-:W-:Y:S01]  /*30c0*/  @!P2 IMAD.MOV.U32 R2, RZ, RZ, R129.reuse ;  /* 0x000000ffff02a224 */ /* 0x100fe200078e0081 */
[----:B------:R-:W-:Y:S01]  /*30d0*/  @!UP0 UIMAD UR6, UR11, 0xc0, URZ ;  /* 0x000000c00b0688a4 */ /* 0x000fe2000f8e023f */
[----:B------:R-:W-:Y:S01]  /*30e0*/  IMAD.IADD R13, R3, 0x1, R0 ;  /* 0x00000001030d7824 */ /* 0x000fe200078e0200 */
[-C--:B------:R-:W-:Y:S01]  /*30f0*/  @!P2 MOV R3, R128.reuse ;  /* 0x000000800003a202 */ /* 0x080fe20000000f00 */
[----:B------:R-:W-:Y:S01]  /*3100*/  IMAD.U32 R0, RZ, RZ, UR10 ;  /* 0x0000000aff007e24 */ /* 0x000fe2000f8e00ff */
[----:B------:R-:W-:Y:S01]  /*3110*/  VOTEU.ALL UP0, P6 ;  /* 0x00000000003f7886 */ /* 0x000fe20003000000 */
[----:B------:R-:W-:Y:S01]  /*3120*/  @!P6 IMAD.MOV.U32 R4, RZ, RZ, R129 ;  /* 0x000000ffff04e224 */ /* 0x000fe200078e0081 */
[----:B------:R2:W-:Y:S01]  /*3130*/  @!P1 LDGSTS.E.BYPASS.LTC128B.128 [R18+0x7800], desc[UR16][R10.64] ;  /* 0x078000000a129fae */ /* 0x0005e2000b901d50 */
[----:B------:R-:W-:Y:S01]  /*3140*/  @!P2 IMAD.WIDE.U32 R2, R5, 0xc0, R2 ;  /* 0x000000c00502a825 */ /* 0x000fe200078e0002 */
[----:B------:R-:W-:-:S02]  /*3150*/  @!P6 MOV R5, R128 ;  /* 0x000000800005e202 */ /* 0x000fc40000000f00 */
[----:B------:R-:W-:Y:S01]  /*3160*/  @!P2 LEA R6, P1, R2, R24, 0x1 ;  /* 0x000000180206a211 */ /* 0x000fe200078208ff */
[----:B------:R-:W-:-:S04]  /*3170*/  @!P6 IMAD.WIDE.U32 R4, R0, 0xd0, R4 ;  /* 0x000000d00004e825 */ /* 0x000fc800078e0004 */
[----:B------:R-:W-:Y:S01]  /*3180*/  @!P2 VIADD R0, R3, UR6 ;  /* 0x000000060300ac36 */ /* 0x000fe20008000000 */
[----:B------:R-:W-:Y:S01]  /*3190*/  @!UP0 UIMAD UR6, UR11, 0xd0, URZ ;  /* 0x000000d00b0688a4 */ /* 0x000fe2000f8e023f */
[----:B------:R-:W-:Y:S01]  /*31a0*/  @!P4 MOV R3, R128 ;  /* 0x000000800003c202 */ /* 0x000fe20000000f00 */
[----:B------:R-:W-:Y:S02]  /*31b0*/  VOTEU.ALL UP0, P4 ;  /* 0x00000000003f7886 */ /* 0x000fe40002000000 */
[----:B------:R-:W-:Y:S01]  /*31c0*/  @!P2 LEA.HI.X R7, R2, R25, R0, 0x1, P1 ;  /* 0x000000190207a211 */ /* 0x000fe200008f0c00 */
[----:B------:R-:W-:Y:S02]  /*31d0*/  @!P4 IMAD.MOV.U32 R2, RZ, RZ, R129 ;  /* 0x000000ffff02c224 */ /* 0x000fe400078e0081 */
[----:B------:R-:W-:Y:S01]  /*31e0*/  @!P6 VIADD R0, R5, UR6 ;  /* 0x000000060500ec36 */ /* 0x000fe20008000000 */
[----:B------:R-:W-:Y:S01]  /*31f0*/  @!UP0 UIMAD UR8, UR11, 0xf0, URZ ;  /* 0x000000f00b0888a4 */ /* 0x000fe2000f8e023f */
[----:B------:R3:W-:Y:S01]  /*3200*/  @!P2 LDGSTS.E.BYPASS.LTC128B.128 [R15+0x8000], desc[UR16][R6.64] ;  /* 0x08000000060fafae */ /* 0x0007e2000b901d50 */
[----:B------:R-:W-:Y:S01]  /*3210*/  ULDC.64 UR6, c[0x0][0x250] ;  /* 0x0000940000067ab9 */ /* 0x000fe20000000a00 */
[----:B------:R-:W-:Y:S01]  /*3220*/  VOTEU.ALL UP0, P3 ;  /* 0x00000000003f7886 */ /* 0x000fe20001800000 */
[----:B------:R-:W-:Y:S01]  /*3230*/  IMAD R5, R48, UR6, RZ ;  /* 0x0000000630057c24 */ /* 0x000fe2000f8e02ff */
[----:B------:R-:W-:Y:S01]  /*3240*/  UIMAD.WIDE.U32 UR24, UR6, 0x20, URZ ;  /* 0x00000020061878a5 */ /* 0x000fe2000f8e003f */
[----:B--2---:R-:W-:-:S05]  /*3250*/  MOV R10, UR10 ;  /* 0x0000000a000a7c02 */ /* 0x004fca0008000f00 */
[----:B------:R-:W-:Y:S01]  /*3260*/  @!P4 IMAD.WIDE.U32 R2, R10, 0xf0, R2 ;  /* 0x000000f00a02c825 */ /* 0x000fe200078e0002 */
[----:B-1----:R-:W-:-:S03]  /*3270*/  @!P6 LEA R10, P1, R4, R16, 0x1 ;  /* 0x00000010040ae211 */ /* 0x002fc600078208ff */
[----:B------:R-:W-:Y:S01]  /*3280*/  @!P4 VIADD R3, R3, UR8 ;  /* 0x000000080303cc36 */ /* 0x000fe20008000000 */
[----:B------:R-:W-:Y:S02]  /*3290*/  @!P6 LEA.HI.X R11, R4, R17, R0, 0x1, P1 ;  /* 0x00000011040be211 */ /* 0x000fe400008f0c00 */
[----:B------:R-:W-:Y:S01]  /*32a0*/  @!P5 IADD3 R0, R9, UR9, RZ ;  /* 0x000000090900dc10 */ /* 0x000fe2000fffe0ff */
[----:B------:R-:W-:Y:S01]  /*32b0*/  ULDC.64 UR8, c[0x0][0x220] ;  /* 0x0000880000087ab9 */ /* 0x000fe20000000a00 */
[----:B------:R-:W-:Y:S01]  /*32c0*/  @!P4 LEA R4, P1, R2, R22, 0x1 ;  /* 0x000000160204c211 */ /* 0x000fe200078208ff */
[----:B------:R1:W-:Y:S01]  /*32d0*/  @!P6 LDGSTS.E.BYPASS.LTC128B.128 [R27+0x8800], desc[UR16][R10.64] ;  /* 0x088000000a1befae */ /* 0x0003e2000b901d50 */
[----:B------:R-:W-:Y:S02]  /*32e0*/  ISETP.GE.AND P6, PT, R14, UR23, PT ;  /* 0x000000170e007c0c */ /* 0x000fe4000bfc6270 */
[----:B---3--:R-:W-:-:S04]  /*32f0*/  @!P5 LEA R6, P2, R8, R20, 0x1 ;  /* 0x000000140806d211 */ /* 0x008fc800078408ff */
[----:B------:R-:W-:Y:S01]  /*3300*/  @!P5 LEA.HI.X R7, R8, R21, R0, 0x1, P2 ;  /* 0x000000150807d211 */ /* 0x000fe200010f0c00 */
[----:B------:R-:W-:Y:S01]  /*3310*/  IMAD R0, R44, UR7, R5 ;  /* 0x000000072c007c24 */ /* 0x000fe2000f8e0205 */
[----:B------:R-:W-:Y:S01]  /*3320*/  @!P4 LEA.HI.X R5, R2, R23, R3, 0x1, P1 ;  /* 0x000000170205c211 */ /* 0x000fe200008f0c03 */
[----:B------:R-:W-:Y:S01]  /*3330*/  IMAD.WIDE.U32 R8, R44, UR6, R12 ;  /* 0x000000062c087c25 */ /* 0x000fe2000f8e000c */
[----:B------:R-:W-:Y:S01]  /*3340*/  ISETP.GE.AND P1, PT, R46, UR23, PT ;  /* 0x000000172e007c0c */ /* 0x000fe2000bf26270 */
[----:B------:R2:W-:Y:S02]  /*3350*/  @!P5 LDGSTS.E.BYPASS.LTC128B.128 [R26+0x9000], desc[UR16][R6.64] ;  /* 0x09000000061adfae */ /* 0x0005e4000b901d50 */
[----:B------:R-:W-:Y:S01]  /*3360*/  IMAD.U32 R12, RZ, RZ, UR6 ;  /* 0x00000006ff0c7e24 */ /* 0x000fe2000f8e00ff */
[----:B------:R-:W-:Y:S01]  /*3370*/  IADD3 R0, R9, R0, RZ ;  /* 0x0000000009007210 */ /* 0x000fe20007ffe0ff */
[----:B------:R3:W-:Y:S01]  /*3380*/  @!P4 LDGSTS.E.BYPASS.LTC128B.128 [R19+0x9800], desc[UR16][R4.64] ;  /* 0x098000000413cfae */ /* 0x0007e2000b901d50 */
[C---:B------:R-:W-:Y:S01]  /*3390*/  LEA R50, P2, R8.reuse, UR8, 0x1 ;  /* 0x0000000808327c11 */ /* 0x040fe2000f8408ff */
[----:B------:R-:W-:Y:S01]  /*33a0*/  USHF.L.U32 UR8, UR7, 0x5, URZ ;  /* 0x0000000507087899 */ /* 0x000fe2000800063f */
[----:B------:R-:W-:Y:S01]  /*33b0*/  ISETP.GE.AND P4, PT, R47, UR23, PT ;  /* 0x000000172f007c0c */ /* 0x000fe2000bf86270 */
[----:B------:R-:W0:Y:S01]  /*33c0*/  LDGDEPBAR ;  /* 0x00000000000079af */ /* 0x000e220000000000 */
[----:B------:R-:W-:Y:S01]  /*33d0*/  LEA.HI.X R51, R8, UR9, R0, 0x1, P2 ;  /* 0x0000000908337c11 */ /* 0x000fe200090f0c00 */
[----:B------:R-:W-:Y:S01]  /*33e0*/  IMAD.U32 R0, RZ, RZ, UR6 ;  /* 0x00000006ff007e24 */ /* 0x000fe2000f8e00ff */
[-C--:B------:R-:W-:Y:S01]  /*33f0*/  @!P3 MOV R2, R50.reuse ;  /* 0x000000320002b202 */ /* 0x080fe20000000f00 */
[----:B-1----:R-:W-:Y:S01]  /*3400*/  IMAD.U32 R10, RZ, RZ, UR6 ;  /* 0x00000006ff0a7e24 */ /* 0x002fe2000f8e00ff */
[----:B------:R-:W-:Y:S01]  /*3410*/  @!P6 MOV R8, R50 ;  /* 0x000000320008e202 */ /* 0x000fe20000000f00 */
[--C-:B------:R-:W-:Y:S01]  /*3420*/  @!P3 IMAD.MOV.U32 R3, RZ, RZ, R51.reuse ;  /* 0x000000ffff03b224 */ /* 0x100fe200078e0033 */
[----:B------:R-:W-:Y:S01]  /*3430*/  STL [R1+0x4], R50 ;  /* 0x0000043201007387 */ /* 0x000fe20000100800 */
[----:B------:R-:W-:-:S02]  /*3440*/  @!P6 IMAD.MOV.U32 R9, RZ, RZ, R51 ;  /* 0x000000ffff09e224 */ /* 0x000fc400078e0033 */
[----:B------:R-:W-:Y:S01]  /*3450*/  @!P3 IMAD.WIDE.U32 R2, R0, 0x60, R2 ;  /* 0x000000600002b825 */ /* 0x000fe200078e0002 */
[----:B------:R-:W-:Y:S01]  /*3460*/  MOV R0, UR8 ;  /* 0x0000000800007c02 */ /* 0x000fe20008000f00 */
[----:B------:R-:W-:Y:S01]  /*3470*/  @!UP0 UIMAD UR8, UR7, 0x60, URZ ;  /* 0x00000060070888a4 */ /* 0x000fe2000f8e023f */
[----:B------:R-:W-:Y:S05]  /*3480*/  STL [R1], R51 ;  /* 0x0000003301007387 */ /* 0x000fea0000100800 */
[----:B------:R-:W-:Y:S02]  /*3490*/  @!P3 IADD3 R3, R3, UR8, RZ ;  /* 0x000000080303bc10 */ /* 0x000fe4000fffe0ff */
[----:B--2---:R-:W-:-:S02]  /*34a0*/  @!P4 IADD3 R6, P5, R50, UR24, RZ ;  /* 0x000000183206cc10 */ /* 0x004fc4000ffbe0ff */
[----:B---3--:R-:W-:Y:S01]  /*34b0*/  MOV R4, UR6 ;  /* 0x0000000600047c02 */ /* 0x008fe20008000f00 */
[----:B------:R-:W-:-:S04]  /*34c0*/  DEPBAR.LE SB0, 0x0 ;  /* 0x000080000000791a */ /* 0x000fc80000000000 */
[----:B------:R-:W-:Y:S01]  /*34d0*/  BAR.SYNC.DEFER_BLOCKING 0x0 ;  /* 0x0000000000007b1d */ /* 0x000fe20000010000 */
[----:B------:R-:W-:Y:S01]  /*34e0*/  @!P4 IADD3.X R7, R51, UR25, R0, P5, !PT ;  /* 0x000000193307cc10 */ /* 0x000fe2000affe400 */
[----:B------:R-:W-:Y:S01]  /*34f0*/  IMAD.U32 R5, RZ, RZ, UR7 ;  /* 0x00000007ff057e24 */ /* 0x000fe2000f8e00ff */
[----:B------:R-:W-:Y:S01]  /*3500*/  ISETP.GE.AND P5, PT, R40, UR23, PT ;  /* 0x0000001728007c0c */ /* 0x000fe2000bfa6270 */
[----:B------:R-:W-:Y:S01]  /*3510*/  IMAD.U32 R0, RZ, RZ, UR7 ;  /* 0x00000007ff007e24 */ /* 0x000fe2000f8e00ff */
[----:B------:R-:W-:-:S04]  /*3520*/  @!P1 LEA R4, P2, R4, R50, 0x6 ;  /* 0x0000003204049211 */ /* 0x000fc800078430ff */
[----:B------:R-:W-:Y:S02]  /*3530*/  @!P1 LEA.HI.X R5, R10, R51, R5, 0x6, P2 ;  /* 0x000000330a059211 */ /* 0x000fe400010f3405 */
[----:B------:R-:W-:-:S05]  /*3540*/  ISETP.GE.AND P2, PT, R35, UR23, PT ;  /* 0x0000001723007c0c */ /* 0x000fca000bf46270 */
[----:B------:R-:W-:-:S05]  /*3550*/  VOTEU.ALL UP2, P5 ;  /* 0x00000000003f7886 */ /* 0x000fca0002840000 */
[----:B------:R-:W-:Y:S01]  /*3560*/  @!UP2 UIMAD UR22, UR7, 0xa0, URZ ;  /* 0x000000a00716a8a4 */ /* 0x000fe2000f8e023f */
[----:B------:R-:W-:Y:S02]  /*3570*/  @P6 STS.128 [R243+0xa000], RZ ;  /* 0x00a000fff3006388 */ /* 0x000fe40000000c00 */
[----:B------:R-:W-:Y:S02]  /*3580*/  VOTEU.ALL UP0, P2 ;  /* 0x00000000003f7886 */ /* 0x000fe40001000000 */
[----:B------:R-:W-:Y:S01]  /*3590*/  @!PT LDS RZ, [RZ] ;  /* 0x00000000fffff984 */ /* 0x000fe20000000800 */
[----:B------:R-:W-:Y:S01]  /*35a0*/  @!PT LDS RZ, [RZ] ;  /* 0x00000000fffff984 */ /* 0x000fe20000000800 */
[----:B------:R-:W-:Y:S01]  /*35b0*/  @!PT LDS RZ, [RZ] ;  /* 0x00000000fffff984 */ /* 0x000fe20000000800 */
[----:B------:R1:W-:Y:S01]  /*35c0*/  @!P6 LDGSTS.E.BYPASS.LTC128B.128 [R243+0xa000], desc[UR16][R8.64] ;  /* 0x0a00000008f3efae */ /* 0x0003e2000b901d50 */
[----:B------:R-:W-:Y:S02]  /*35d0*/  ISETP.GE.AND P6, PT, R42, UR23, PT ;  /* 0x000000172a007c0c */ /* 0x000fe4000bfc6270 */
[----:B------:R-:W-:Y:S01]  /*35e0*/  @!UP0 UIMAD UR8, UR7, 0xe0, URZ ;  /* 0x000000e0070888a4 */ /* 0x000fe2000f8e023f */
[----:B------:R-:W-:Y:S04]  /*35f0*/  @P4 STS.128 [R243+0xa800], RZ ;  /* 0x00a800fff3004388 */ /* 0x000fe80000000c00 */
[----:B------:R-:W-:Y:S01]  /*3600*/  @!PT LDS RZ, [RZ] ;  /* 0x00000000fffff984 */ /* 0x000fe20000000800 */
[----:B------:R-:W-:Y:S01]  /*3610*/  @!PT LDS RZ, [RZ] ;  /* 0x00000000fffff984 */ /* 0x000fe20000000800 */
[----:B------:R-:W-:Y:S01]  /*3620*/  @!PT LDS RZ, [RZ] ;  /* 0x00000000fffff984 */ /* 0x000fe20000000800 */
[----:B------:R2:W-:Y:S01]  /*3630*/  @!P4 LDGSTS.E.BYPASS.LTC128B.128 [R243+0xa800], desc[UR16][R6.64] ;  /* 0x0a80000006f3cfae */ /* 0x0005e2000b901d50 */
[----:B------:R-:W-:-:S03]  /*3640*/  ISETP.GE.AND P4, PT, R41, UR23, PT ;  /* 0x0000001729007c0c */ /* 0x000fc6000bf86270 */
        /* <DEDUP_REMOVED lines=11> */
[----:B------:R-:W-:Y:S01]  /*3700*/  ISETP.GE.AND P3, PT, R39, UR23, PT ;  /* 0x0000001727007c0c */ /* 0x000fe2000bf66270 */
[----:B-1----:R-:W-:Y:S02]  /*3710*/  IMAD.U32 R8, RZ, RZ, UR6 ;  /* 0x00000006ff087e24 */ /* 0x002fe4000f8e00ff */
[----:B------:R-:W-:Y:S01]  /*3720*/  @P6 STS.128 [R243+0xc000], RZ ;  /* 0x00c000fff3006388 */ /* 0x000fe20000000c00 */
[----:B------:R-:W-:Y:S02]  /*3730*/  @!UP1 UIMAD UR9, UR7, 0xc0, URZ ;  /* 0x000000c0070998a4 */ /* 0x000fe4000f8e023f */
[----:B------:R-:W-:Y:S02]  /*3740*/  @!P6 LEA R8, P1, R8, R50, 0x7 ;  /* 0x000000320808e211 */ /* 0x000fe400078238ff */
[----:B--2---:R-:W-:Y:S02]  /*3750*/  MOV R6, UR6 ;  /* 0x0000000600067c02 */ /* 0x004fe40008000f00 */
[----:B---3--:R-:W-:-:S04]  /*3760*/  MOV R4, UR6 ;  /* 0x0000000600047c02 */ /* 0x008fc80008000f00 */
[-C--:B------:R-:W-:Y:S01]  /*3770*/  @!P6 LEA.HI.X R9, R4, R51.reuse, R0, 0x7, P1 ;  /* 0x000000330409e211 */ /* 0x080fe200008f3c00 */
[----:B------:R-:W-:Y:S01]  /*3780*/  IMAD.U32 R0, RZ, RZ, UR6 ;  /* 0x00000006ff007e24 */ /* 0x000fe2000f8e00ff */
[----:B------:R-:W-:Y:S02]  /*3790*/  ISETP.GE.AND P1, PT, R38, UR23, PT ;  /* 0x0000001726007c0c */ /* 0x000fe4000bf26270 */
[----:B----4-:R-:W-:Y:S01]  /*37a0*/  @!P5 MOV R3, R51 ;  /* 0x000000330003d202 */ /* 0x010fe20000000f00 */
[----:B------:R-:W-:Y:S01]  /*37b0*/  @!P5 IMAD.MOV.U32 R2, RZ, RZ, R50 ;  /* 0x000000ffff02d224 */ /* 0x000fe200078e0032 */
[----:B------:R-:W-:Y:S01]  /*37c0*/  @!PT LDS RZ, [RZ] ;  /* 0x00000000fffff984 */ /* 0x000fe20000000800 */
[----:B------:R-:W-:Y:S01]  /*37d0*/  @!PT LDS RZ, [RZ] ;  /* 0x00000000fffff984 */ /* 0x000fe20000000800 */
[----:B------:R-:W-:Y:S01]  /*37e0*/  @!PT LDS RZ, [RZ] ;  /* 0x00000000fffff984 */ /* 0x000fe20000000800 */
[----:B------:R1:W-:Y:S01]  /*37f0*/  @!P6 LDGSTS.E.BYPASS.LTC128B.128 [R243+0xc000], desc[UR16][R8.64] ;  /* 0x0c00000008f3efae */ /* 0x0003e2000b901d50 */
[----:B------:R-:W-:Y:S02]  /*3800*/  ISETP.GE.AND P6, PT, R34, UR23, PT ;  /* 0x0000001722007c0c */ /* 0x000fe4000bfc6270 */
[----:B------:R-:W-:Y:S01]  /*3810*/  @!P5 IMAD.WIDE.U32 R6, R6, 0xa0, R2 ;  /* 0x000000a00606d825 */ /* 0x000fe200078e0002 */
[-C--:B------:R-:W-:Y:S01]  /*3820*/  @!P4 MOV R2, R50.reuse ;  /* 0x000000320002c202 */ /* 0x080fe20000000f00 */
[----:B------:R-:W-:Y:S02]  /*3830*/  @P5 STS.128 [R243+0xc800], RZ ;  /* 0x00c800fff3005388 */ /* 0x000fe40000000c00 */
[----:B------:R-:W-:Y:S01]  /*3840*/  @!P4 IMAD.MOV.U32 R3, RZ, RZ, R51 ;  /* 0x000000ffff03c224 */ /* 0x000fe200078e0033 */
[----:B------:R-:W-:Y:S01]  /*3850*/  @!P5 IADD3 R7, R7, UR22, RZ ;  /* 0x000000160707dc10 */ /* 0x000fe2000fffe0ff */
[----:B------:R-:W-:Y:S01]  /*3860*/  VOTEU.ALL UP0, P1 ;  /* 0x00000000003f7886 */ /* 0x000fe20000800000 */
[----:B------:R-:W-:Y:S01]  /*3870*/  @!P4 IMAD.WIDE.U32 R4, R4, 0xc0, R2 ;  /* 0x000000c00404c825 */ /* 0x000fe200078e0002 */
[----:B------:R-:W-:-:S02]  /*3880*/  @!P2 MOV R2, R50 ;  /* 0x000000320002a202 */ /* 0x000fc40000000f00 */
[----:B------:R-:W-:Y:S01]  /*3890*/  @!PT LDS RZ, [RZ] ;  /* 0x00000000fffff984 */ /* 0x000fe20000000800 */
[----:B------:R-:W-:Y:S01]  /*38a0*/  @!PT LDS RZ, [RZ] ;  /* 0x00000000fffff984 */ /* 0x000fe20000000800 */
[----:B------:R-:W-:Y:S01]  /*38b0*/  @!PT LDS RZ, [RZ] ;  /* 0x00000000fffff984 */ /* 0x000fe20000000800 */
[----:B------:R2:W-:Y:S01]  /*38c0*/  @!P5 LDGSTS.E.BYPASS.LTC128B.128 [R243+0xc800], desc[UR16][R6.64] ;  /* 0x0c80000006f3dfae */ /* 0x0005e2000b901d50 */
[----:B------:R-:W-:Y:S01]  /*38d0*/  ISETP.GE.AND P5, PT, R28, UR23, PT ;  /* 0x000000171c007c0c */ /* 0x000fe2000bfa6270 */
[----:B------:R-:W-:Y:S01]  /*38e0*/  @!P2 IMAD.MOV.U32 R3, RZ, RZ, R51 ;  /* 0x000000ffff03a224 */ /* 0x000fe200078e0033 */
[----:B------:R-:W-:Y:S01]  /*38f0*/  VOTEU.ALL UP3, P6 ;  /* 0x00000000003f7886 */ /* 0x000fe20003060000 */
[----:B------:R-:W-:Y:S01]  /*3900*/  @!P4 VIADD R5, R5, UR9 ;  /* 0x000000090505cc36 */ /* 0x000fe20008000000 */
[----:B------:R-:W-:Y:S01]  /*3910*/  @P4 STS.128 [R243+0xd000], RZ ;  /* 0x00d000fff3004388 */ /* 0x000fe20000000c00 */
[----:B------:R-:W-:Y:S02]  /*3920*/  @!P2 IMAD.WIDE.U32 R2, R0, 0xe0, R2 ;  /* 0x000000e00002a825 */ /* 0x000fe400078e0002 */
[----:B------:R-:W-:Y:S01]  /*3930*/  @!UP3 UIMAD UR22, UR7, 0x140, URZ ;  /* 0x000001400716b8a4 */ /* 0x000fe2000f8e023f */
[----:B------:R-:W-:Y:S01]  /*3940*/  @!PT LDS RZ, [RZ] ;  /* 0x00000000fffff984 */ /* 0x000fe20000000800 */
[----:B------:R-:W-:Y:S01]  /*3950*/  @!PT LDS RZ, [RZ] ;  /* 0x00000000fffff984 */ /* 0x000fe20000000800 */
[----:B------:R-:W-:Y:S01]  /*3960*/  @!PT LDS RZ, [RZ] ;  /* 0x00000000fffff984 */ /* 0x000fe20000000800 */
[----:B------:R3:W-:Y:S01]  /*3970*/  @!P4 LDGSTS.E.BYPASS.LTC128B.128 [R243+0xd000], desc[UR16][R4.64] ;  /* 0x0d00000004f3cfae */ /* 0x0007e2000b901d50 */
[----:B------:R-:W-:-:S02]  /*3980*/  ISETP.GE.AND P4, PT, R29, UR23, PT ;  /* 0x000000171d007c0c */ /* 0x000fc4000bf86270 */
[----:B------:R-:W-:Y:S01]  /*3990*/  @!P2 IADD3 R3, R3, UR8, RZ ;  /* 0x000000080303ac10 */ /* 0x000fe2000fffe0ff */
[----:B------:R-:W-:Y:S01]  /*39a0*/  @P2 STS.128 [R243+0xd800], RZ ;  /* 0x00d800fff3002388 */ /* 0x000fe20000000c00 */
[----:B-1----:R-:W-:Y:S01]  /*39b0*/  LEA.HI R8, R49, R200, RZ, 0x4 ;  /* 0x000000c831087211 */ /* 0x002fe200078f20ff */
[----:B------:R-:W-:Y:S02]  /*39c0*/  @!UP0 UIMAD UR8, UR7, 0x120, URZ ;  /* 0x00000120070888a4 */ /* 0x000fe4000f8e023f */
[----:B------:R-:W-:Y:S01]  /*39d0*/  @!PT LDS RZ, [RZ] ;  /* 0x00000000fffff984 */ /* 0x000fe20000000800 */
[----:B------:R-:W-:Y:S01]  /*39e0*/  @!PT LDS RZ, [RZ] ;  /* 0x00000000fffff984 */ /* 0x000fe20000000800 */
[----:B------:R-:W-:Y:S01]  /*39f0*/  @!PT LDS RZ, [RZ] ;  /* 0x00000000fffff984 */ /* 0x000fe20000000800 */
[----:B------:R1:W-:Y:S01]  /*3a00*/  @!P2 LDGSTS.E.BYPASS.LTC128B.128 [R243+0xd800], desc[UR16][R2.64] ;  /* 0x0d80000002f3afae */ /* 0x0003e2000b901d50 */
[----:B------:R-:W-:Y:S01]  /*3a10*/  LOP3.LUT R0, R8, 0xfffffff0, RZ, 0xc0, !PT ;  /* 0xfffffff008007812 */ /* 0x000fe200078ec0ff */
[----:B------:R-:W-:Y:S02]  /*3a20*/  VOTEU.ALL UP2, P5 ;  /* 0x00000000003f7886 */ /* 0x000fe40002840000 */
[----:B------:R-:W-:Y:S02]  /*3a30*/  @P3 STS.128 [R243+0xe000], RZ ;  /* 0x00e000fff3003388 */ /* 0x000fe40000000c00 */
[----:B------:R-:W-:Y:S01]  /*3a40*/  IMAD.IADD R0, R200, 0x1, -R0 ;  /* 0x00000001c8007824 */ /* 0x000fe200078e0a00 */
[----:B------:R-:W-:Y:S01]  /*3a50*/  VOTEU.ALL UP1, P4 ;  /* 0x00000000003f7886 */ /* 0x000fe20002020000 */
[----:B------:R-:W-:Y:S01]  /*3a60*/  @!UP2 UIMAD UR9, UR7, 0x160, URZ ;  /* 0x000001600709a8a4 */ /* 0x000fe2000f8e023f */
[----:B--2---:R-:W-:Y:S01]  /*3a70*/  IMAD.U32 R7, RZ, RZ, UR6 ;  /* 0x00000006ff077e24 */ /* 0x004fe2000f8e00ff */
[----:B------:R-:W-:-:S02]  /*3a80*/  MOV R6, UR7 ;  /* 0x0000000700067c02 */ /* 0x000fc40008000f00 */
[----:B---3--:R-:W-:Y:S02]  /*3a90*/  MOV R4, UR6 ;  /* 0x0000000600047c02 */ /* 0x008fe40008000f00 */
[----:B------:R-:W-:Y:S02]  /*3aa0*/  SHF.R.S32.HI R5, RZ, 0x1f, R0 ;  /* 0x0000001fff057819 */ /* 0x000fe40000011400 */
[----:B------:R-:W-:Y:S02]  /*3ab0*/  @!P3 LEA R4, P2, R4, R50, 0x8 ;  /* 0x000000320404b211 */ /* 0x000fe400078440ff */
[----:B------:R-:W-:Y:S02]  /*3ac0*/  LEA.HI R16, R5, R0, RZ, 0x3 ;  /* 0x0000000005107211 */ /* 0x000fe400078f18ff */
[----:B-1----:R-:W-:Y:S02]  /*3ad0*/  SHF.R.S32.HI R2, RZ, 0x4, R8 ;  /* 0x00000004ff027819 */ /* 0x002fe40000011408 */
[----:B------:R-:W-:-:S02]  /*3ae0*/  @!P3 LEA.HI.X R5, R7, R51, R6, 0x8, P2 ;  /* 0x000000330705b211 */ /* 0x000fc400010f4406 */
[----:B------:R-:W-:Y:S02]  /*3af0*/  LEA.HI R3, R8, R2, RZ, 0x1 ;  /* 0x0000000208037211 */ /* 0x000fe400078f08ff */
[----:B------:R-:W-:Y:S01]  /*3b00*/  LOP3.LUT R6, R16, 0xfffffff8, RZ, 0xc0, !PT ;  /* 0xfffffff810067812 */ /* 0x000fe200078ec0ff */
[----:B------:R-:W-:Y:S01]  /*3b10*/  @!PT LDS RZ, [RZ] ;  /* 0x00000000fffff984 */ /* 0x000fe20000000800 */
[----:B------:R-:W-:Y:S01]  /*3b20*/  @!PT LDS RZ, [RZ] ;  /* 0x00000000fffff984 */ /* 0x000fe20000000800 */
[----:B------:R-:W-:Y:S01]  /*3b30*/  @!PT LDS RZ, [RZ] ;  /* 0x00000000fffff984 */ /* 0x000fe20000000800 */
[----:B------:R1:W-:Y:S01]  /*3b40*/  @!P3 LDGSTS.E.BYPASS.LTC128B.128 [R243+0xe000], desc[UR16][R4.64] ;  /* 0x0e00000004f3bfae */ /* 0x0003e2000b901d50 */
[----:B------:R-:W-:Y:S02]  /*3b50*/  LOP3.LUT R3, R3, 0xfffffffe, RZ, 0xc0, !PT ;  /* 0xfffffffe03037812 */ /* 0x000fe400078ec0ff */
[----:B------:R-:W-:Y:S01]  /*3b60*/  MOV R8, UR6 ;  /* 0x0000000600087c02 */ /* 0x000fe20008000f00 */
[----:B------:R-:W-:Y:S01]  /*3b70*/  IMAD.IADD R20, R0, 0x1, -R6 ;  /* 0x0000000100147824 */ /* 0x000fe200078e0a06 */
[----:B------:R-:W-:Y:S01]  /*3b80*/  SHF.L.U32 R0, R36, 0x6, RZ ;  /* 0x0000000624007819 */ /* 0x000fe200000006ff */
[----:B------:R-:W-:Y:S01]  /*3b90*/  IMAD.IADD R7, R2, 0x1, -R3 ;  /* 0x0000000102077824 */ /* 0x000fe200078e0a03 */
[----:B------:R-:W-:Y:S01]  /*3ba0*/  @!P1 MOV R3, R51 ;  /* 0x0000003300039202 */ /* 0x000fe20000000f00 */
[----:B------:R-:W-:Y:S01]  /*3bb0*/  IMAD.SHL.U32 R6, R14, 0x8, RZ ;  /* 0x000000080e067824 */ /* 0x000fe200078e00ff */
[----:B------:R-:W-:Y:S01]  /*3bc0*/  LOP3.LUT R0, R0, 0x1c0, RZ, 0xc0, !PT ;  /* 0x000001c000007812 */ /* 0x000fe200078ec0ff */
[----:B------:R-:W-:Y:S01]  /*3bd0*/  @!P1 IMAD.MOV.U32 R2, RZ, RZ, R50 ;  /* 0x000000ffff029224 */ /* 0x000fe200078e0032 */
[----:B------:R-:W-:Y:S01]  /*3be0*/  @P1 STS.128 [R243+0xe800], RZ ;  /* 0x00e800fff3001388 */ /* 0x000fe20000000c00 */
[----:B------:R-:W-:-:S02]  /*3bf0*/  ISETP.GE.AND P2, PT, R30, UR23, PT ;  /* 0x000000171e007c0c */ /* 0x000fc4000bf46270 */
[----:B------:R-:W-:Y:S01]  /*3c00*/  @!P1 IMAD.WIDE.U32 R2, R8, 0x120, R2 ;  /* 0x0000012008029825 */ /* 0x000fe200078e0002 */
[----:B------:R-:W-:Y:S02]  /*3c10*/  LOP3.LUT R6, R0, 0x8, R6, 0xf8, !PT ;  /* 0x0000000800067812 */ /* 0x000fe400078ef806 */
[----:B------:R-:W-:Y:S01]  /*3c20*/  SHF.R.U32.HI R0, RZ, 0x3, R0 ;  /* 0x00000003ff007819 */ /* 0x000fe20000011600 */
[----:B------:R-:W-:Y:S01]  /*3c30*/  @!P1 VIADD R3, R3, UR8 ;  /* 0x0000000803039c36 */ /* 0x000fe20008000000 */
[----:B------:R-:W-:Y:S01]  /*3c40*/  ISETP.GE.AND P3, PT, R32, UR23, PT ;  /* 0x0000001720007c0c */ /* 0x000fe2000bf66270 */
[----:B------:R-:W-:Y:S01]  /*3c50*/  @!UP1 UIMAD UR8, UR7, 0x180, URZ ;  /* 0x00000180070898a4 */ /* 0x000fe2000f8e023f */
[----:B------:R-:W-:Y:S02]  /*3c60*/  LOP3.LUT R6, R6, R0, RZ, 0x3c, !PT ;  /* 0x0000000006067212 */ /* 0x000fe400078e3cff */
[----:B------:R-:W-:Y:S01]  /*3c70*/  @!PT LDS RZ, [RZ] ;  /* 0x00000000fffff984 */ /* 0x000fe20000000800 */
[----:B------:R-:W-:Y:S01]  /*3c80*/  @!PT LDS RZ, [RZ] ;  /* 0x00000000fffff984 */ /* 0x000fe20000000800 */
[----:B------:R-:W-:Y:S01]  /*3c90*/  @!PT LDS RZ, [RZ] ;  /* 0x00000000fffff984 */ /* 0x000fe20000000800 */
[----:B------:R2:W-:Y:S01]  /*3ca0*/  @!P1 LDGSTS.E.BYPASS.LTC128B.128 [R243+0xe800], desc[UR16][R2.64] ;  /* 0x0e80000002f39fae */ /* 0x0005e2000b901d50 */
[----:B------:R-:W-:Y:S01]  /*3cb0*/  MOV R14, UR6 ;  /* 0x00000006000e7c02 */ /* 0x000fe20008000f00 */
[----:B------:R-:W-:Y:S01]  /*3cc0*/  VOTEU.ALL UP0, P2 ;  /* 0x00000000003f7886 */ /* 0x000fe20001000000 */
[----:B------:R-:W-:Y:S01]  /*3cd0*/  ISETP.GE.AND P1, PT, R33, UR23, PT ;  /* 0x0000001721007c0c */ /* 0x000fe2000bf26270 */
[----:B------:R-:W-:Y:S01]  /*3ce0*/  @P6 STS.128 [R243+0xf000], RZ ;  /* 0x00f000fff3006388 */ /* 0x000fe20000000c00 */
[----:B-1----:R-:W-:-:S02]  /*3cf0*/  SHF.L.U32 R5, R20, 0x6, RZ ;  /* 0x0000000614057819 */ /* 0x002fc400000006ff */
[----:B------:R-:W-:Y:S02]  /*3d00*/  SHF.L.U32 R4, R7, 0x3, RZ ;  /* 0x0000000307047819 */ /* 0x000fe400000006ff */
[----:B------:R-:W-:Y:S01]  /*3d10*/  LOP3.LUT R0, R5, 0x1c0, RZ, 0xc0, !PT ;  /* 0x000001c005007812 */ /* 0x000fe200078ec0ff */
[----:B------:R-:W-:Y:S01]  /*3d20*/  IMAD.U32 R5, RZ, RZ, UR6 ;  /* 0x00000006ff057e24 */ /* 0x000fe2000f8e00ff */
[----:B------:R-:W-:-:S05]  /*3d30*/  VOTEU.ALL UP2, P3 ;  /* 0x00000000003f7886 */ /* 0x000fca0001840000 */
[----:B------:R-:W-:Y:S01]  /*3d40*/  VOTEU.ALL UP1, P1 ;  /* 0x00000000003f7886 */ /* 0x000fe20000820000 */
[----:B--2---:R-:W-:Y:S01]  /*3d50*/  LOP3.LUT R3, R0, 0x8, R4, 0xf8, !PT ;  /* 0x0000000800037812 */ /* 0x004fe200078ef804 */
[----:B------:R-:W-:Y:S01]  /*3d60*/  IMAD.U32 R4, RZ, RZ, UR6 ;  /* 0x00000006ff047e24 */ /* 0x000fe2000f8e00ff */
[----:B------:R-:W-:Y:S02]  /*3d70*/  SHF.R.U32.HI R2, RZ, 0x3, R0 ;  /* 0x00000003ff027819 */ /* 0x000fe40000011600 */
[----:B------:R-:W-:Y:S02]  /*3d80*/  LEA R0, R7, R6, 0x9 ;  /* 0x0000000607007211 */ /* 0x000fe400078e48ff */
[----:B------:R-:W-:Y:S01]  /*3d90*/  LOP3.LUT R85, R3, R2, RZ, 0x3c, !PT ;  /* 0x0000000203557212 */ /* 0x000fe200078e3cff */
[----:B------:R-:W-:Y:S01]  /*3da0*/  @!P6 IMAD.MOV.U32 R3, RZ, RZ, R51 ;  /* 0x000000ffff03e224 */ /* 0x000fe200078e0033 */
[----:B------:R-:W-:Y:S02]  /*3db0*/  @!P6 MOV R2, R50 ;  /* 0x000000320002e202 */ /* 0x000fe40000000f00 */
[----:B------:R-:W-:-:S02]  /*3dc0*/  LEA R134, R0, UR4, 0x1 ;  /* 0x0000000400867c11 */ /* 0x000fc4000f8e08ff */
[----:B------:R-:W-:Y:S01]  /*3dd0*/  MOV R0, 0x10 ;  /* 0x0000001000007802 */ /* 0x000fe20000000f00 */
[----:B------:R-:W-:Y:S01]  /*3de0*/  @!P6 IMAD.WIDE.U32 R6, R5, 0x140, R2 ;  /* 0x000001400506e825 */ /* 0x000fe200078e0002 */
[----:B------:R-:W-:-:S03]  /*3df0*/  @!P5 MOV R3, R51 ;  /* 0x000000330003d202 */ /* 0x000fc60000000f00 */
[----:B------:R-:W-:Y:S01]  /*3e00*/  @!P5 IMAD.MOV.U32 R2, RZ, RZ, R50 ;  /* 0x000000ffff02d224 */ /* 0x000fe200078e0032 */
[----:B------:R-:W-:Y:S01]  /*3e10*/  @!P6 IADD3 R7, R7, UR22, RZ ;  /* 0x000000160707ec10 */ /* 0x000fe2000fffe0ff */
[----:B------:R-:W-:Y:S01]  /*3e20*/  @!UP0 UIMAD UR22, UR7, 0x1a0, URZ ;  /* 0x000001a0071688a4 */ /* 0x000fe2000f8e023f */
[----:B------:R-:W-:Y:S01]  /*3e30*/  VIADD R229, R134, 0x2040 ;  /* 0x0000204086e57836 */ /* 0x000fe20000000000 */
[----:B------:R-:W-:Y:S01]  /*3e40*/  UISETP.GT.AND UP0, UPT, UR13, 0x1, UPT ;  /* 0x000000010d00788c */ /* 0x000fe2000bf04270 */
[----:B------:R-:W-:Y:S01]  /*3e50*/  @!P5 IMAD.WIDE.U32 R4, R4, 0x160, R2 ;  /* 0x000001600404d825 */ /* 0x000fe200078e0002 */
[-C--:B------:R-:W-:Y:S01]  /*3e60*/  @!P4 MOV R3, R51.reuse ;  /* 0x000000330003c202 */ /* 0x080fe20000000f00 */
[----:B------:R-:W-:Y:S01]  /*3e70*/  @!PT LDS RZ, [RZ] ;  /* 0x00000000fffff984 */ /* 0x000fe20000000800 */
[----:B------:R-:W-:Y:S01]  /*3e80*/  @!PT LDS RZ, [RZ] ;  /* 0x00000000fffff984 */ /* 0x000fe20000000800 */
[----:B------:R-:W-:Y:S01]  /*3e90*/  @!PT LDS RZ, [RZ] ;  /* 0x00000000fffff984 */ /* 0x000fe20000000800 */
[----:B------:R1:W-:Y:S02]  /*3ea0*/  @!P6 LDGSTS.E.BYPASS.LTC128B.128 [R243+0xf000], desc[UR16][R6.64] ;  /* 0x0f00000006f3efae */ /* 0x0003e4000b901d50 */
[----:B------:R-:W-:Y:S02]  /*3eb0*/  @!P4 IMAD.MOV.U32 R2, RZ, RZ, R50 ;  /* 0x000000ffff02c224 */ /* 0x000fe400078e0032 */
[----:B------:R-:W-:Y:S01]  /*3ec0*/  @!P5 VIADD R5, R5, UR9 ;  /* 0x000000090505dc36 */ /* 0x000fe20008000000 */
[----:B------:R-:W-:Y:S01]  /*3ed0*/  @!UP2 UIMAD UR9, UR7, 0x1c0, URZ ;  /* 0x000001c00709a8a4 */ /* 0x000fe2000f8e023f */
[----:B------:R-:W-:Y:S01]  /*3ee0*/  @!P4 IMAD.WIDE.U32 R14, R14, 0x180, R2 ;  /* 0x000001800e0ec825 */ /* 0x000fe200078e0002 */
[----:B------:R-:W-:Y:S01]  /*3ef0*/  @!P2 MOV R3, R51 ;  /* 0x000000330003a202 */ /* 0x000fe20000000f00 */
[----:B------:R-:W-:Y:S02]  /*3f00*/  @P5 STS.128 [R243+0xf800], RZ ;  /* 0x00f800fff3005388 */ /* 0x000fe40000000c00 */
[----:B------:R-:W-:-:S02]  /*3f10*/  @!P2 IMAD.MOV.U32 R2, RZ, RZ, R50 ;  /* 0x000000ffff02a224 */ /* 0x000fc400078e0032 */
[----:B------:R-:W-:Y:S01]  /*3f20*/  @!PT LDS RZ, [RZ] ;  /* 0x00000000fffff984 */ /* 0x000fe20000000800 */
[----:B------:R-:W-:Y:S01]  /*3f30*/  @!PT LDS RZ, [RZ] ;  /* 0x00000000fffff984 */ /* 0x000fe20000000800 */
[----:B------:R-:W-:Y:S01]  /*3f40*/  @!PT LDS RZ, [RZ] ;  /* 0x00000000fffff984 */ /* 0x000fe20000000800 */
[----:B------:R-:W-:Y:S02]  /*3f50*/  @!P5 LDGSTS.E.BYPASS.LTC128B.128 [R243+0xf800], desc[UR16][R4.64] ;  /* 0x0f80000004f3dfae */ /* 0x000fe4000b901d50 */
[----:B------:R-:W-:Y:S01]  /*3f60*/  @!P2 IMAD.WIDE.U32 R8, R8, 0x1a0, R2 ;  /* 0x000001a00808a825 */ /* 0x000fe200078e0002 */
[-C--:B------:R-:W-:Y:S01]  /*3f70*/  @!P3 MOV R2, R50.reuse ;  /* 0x000000320002b202 */ /* 0x080fe20000000f00 */
[----:B------:R-:W-:Y:S02]  /*3f80*/  @P4 STS.128 [R243+0x10000], RZ ;  /* 0x010000fff3004388 */ /* 0x000fe40000000c00 */
[----:B------:R-:W-:Y:S01]  /*3f90*/  @!P3 IMAD.MOV.U32 R3, RZ, RZ, R51 ;  /* 0x000000ffff03b224 */ /* 0x000fe200078e0033 */
[----:B------:R-:W-:Y:S01]  /*3fa0*/  @!P2 IADD3 R9, R9, UR22, RZ ;  /* 0x000000160909ac10 */ /* 0x000fe2000fffe0ff */
[----:B------:R-:W-:Y:S01]  /*3fb0*/  ULDC UR22, c[0x0][0x39c] ;  /* 0x0000e70000167ab9 */ /* 0x000fe20000000800 */
[----:B------:R-:W-:Y:S01]  /*3fc0*/  @!P3 IMAD.WIDE.U32 R12, R12, 0x1c0, R2 ;  /* 0x000001c00c0cb825 */ /* 0x000fe200078e0002 */
[----:B------:R-:W-:-:S03]  /*3fd0*/  @!P1 MOV R2, R50 ;  /* 0x0000003200029202 */ /* 0x000fc60000000f00 */
[----:B------:R-:W-:Y:S02]  /*3fe0*/  @!P1 IMAD.MOV.U32 R3, RZ, RZ, R51 ;  /* 0x000000ffff039224 */ /* 0x000fe400078e0033 */
[----:B------:R-:W-:Y:S02]  /*3ff0*/  @!P3 VIADD R13, R13, UR9 ;  /* 0x000000090d0dbc36 */ /* 0x000fe40008000000 */
[----:B------:R-:W-:Y:S01]  /*4000*/  @!P1 IMAD.WIDE.U32 R10, R10, 0x1e0, R2 ;  /* 0x000001e00a0a9825 */ /* 0x000fe200078e0002 */
[----:B------:R-:W-:Y:S01]  /*4010*/  @!P4 IADD3 R3, R15, UR8, RZ ;  /* 0x000000080f03cc10 */ /* 0x000fe2000fffe0ff */
[----:B------:R-:W-:Y:S02]  /*4020*/  @!UP1 UIMAD UR8, UR7, 0x1e0, URZ ;  /* 0x000001e0070898a4 */ /* 0x000fe4000f8e023f */
[----:B------:R-:W-:Y:S01]  /*4030*/  @!P4 IMAD.MOV.U32 R2, RZ, RZ, R14 ;  /* 0x000000ffff02c224 */ /* 0x000fe200078e000e */
[----:B------:R-:W-:-:S03]  /*4040*/  SHF.L.U32 R14, R16, 0x6, RZ ;  /* 0x00000006100e7819 */ /* 0x000fc600000006ff */
[----:B------:R-:W-:Y:S01]  /*4050*/  @!P1 VIADD R11, R11, UR8 ;  /* 0x000000080b0b9c36 */ /* 0x000fe20008000000 */
[----:B------:R-:W-:Y:S01]  /*4060*/  LOP3.LUT R84, R14, 0xfffffe00, RZ, 0xc0, !PT ;  /* 0xfffffe000e547812 */ /* 0x000fe200078ec0ff */
[----:B------:R-:W-:Y:S01]  /*4070*/  @!PT LDS RZ, [RZ] ;  /* 0x00000000fffff984 */ /* 0x000fe20000000800 */
[----:B------:R-:W-:Y:S01]  /*4080*/  @!PT LDS RZ, [RZ] ;  /* 0x00000000fffff984 */ /* 0x000fe20000000800 */
[----:B------:R-:W-:Y:S01]  /*4090*/  @!PT LDS RZ, [RZ] ;  /* 0x00000000fffff984 */ /* 0x000fe20000000800 */
[----:B------:R2:W-:Y:S01]  /*40a0*/  @!P4 LDGSTS.E.BYPASS.LTC128B.128 [R243+0x10000], desc[UR16][R2.64] ;  /* 0x1000000002f3cfae */ /* 0x0005e2000b901d50 */
[----:B------:R-:W-:Y:S02]  /*40b0*/  @!UP0 ULDC.64 UR8, c[0x0][0x218] ;  /* 0x0000860000088ab9 */ /* 0x000fe40000000a00 */
[----:B-1----:R-:W-:Y:S01]  /*40c0*/  LEA R6, R190, R84, 0xa ;  /* 0x00000054be067211 */ /* 0x002fe200078e50ff */
        /* <DEDUP_REMOVED lines=15> */
[----:B------:R-:W-:Y:S01]  /*41c0*/  R2P PR, R20, 0x6 ;  /* 0x0000000614007804 */ /* 0x000fe20000000000 */
[----:B--2---:R-:W-:Y:S01]  /*41d0*/  IMAD.IADD R2, R85, 0x1, R6 ;  /* 0x0000000155027824 */ /* 0x004fe200078e0206 */
[----:B------:R-:W-:Y:S01]  /*41e0*/  LOP3.LUT P3, RZ, R36, 0x2, RZ, 0xc0, !PT ;  /* 0x0000000224ff7812 */ /* 0x000fe2000786c0ff */
[----:B------:R-:W-:Y:S02]  /*41f0*/  LDSM.16.M88.4 R4, [R134+0x2000] ;  /* 0x002000008604783b */ /* 0x000fe40000000200 */
[----:B------:R-:W-:-:S02]  /*4200*/  SEL R231, R0, 0xfffffff0, !P1 ;  /* 0xfffffff000e77807 */ /* 0x000fc40004800000 */
[----:B------:R-:W-:Y:S01]  /*4210*/  LEA R230, R2, UR4, 0x1 ;  /* 0x0000000402e67c11 */ /* 0x000fe2000f8e08ff */
[----:B------:R-:W-:Y:S01]  /*4220*/  IMAD.MOV.U32 R2, RZ, RZ, 0x20 ;  /* 0x00000020ff027424 */ /* 0x000fe200078e00ff */
[----:B------:R-:W-:Y:S01]  /*4230*/  SEL R0, R0, 0xfffffff0, !P3 ;  /* 0xfffffff000007807 */ /* 0x000fe20005800000 */
[----:B------:R-:W-:Y:S01]  /*4240*/  LDSM.16.M88.4 R56, [R134+0x3000] ;  /* 0x003000008638783b */ /* 0x000fe20000000200 */
[----:B------:R-:W-:Y:S01]  /*4250*/  LOP3.LUT P1, RZ, R36, 0x4, RZ, 0xc0, !PT ;  /* 0x0000000424ff7812 */ /* 0x000fe2000782c0ff */
[----:B------:R-:W-:Y:S01]  /*4260*/  IMAD R21, R231, 0x2, R230 ;  /* 0x00000002e7157824 */ /* 0x000fe200078e02e6 */
[----:B------:R-:W-:Y:S01]  /*4270*/  LEA R228, R0, R134, 0x1 ;  /* 0x0000008600e47211 */ /* 0x000fe200078e08ff */
[----:B------:R-:W2:Y:S01]  /*4280*/  LDSM.16.M88.4 R16, [R230] ;  /* 0x00000000e610783b */ /* 0x000ea20000000200 */
[----:B------:R-:W-:Y:S02]  /*4290*/  IADD3 R3, R134, 0x2000, RZ ;  /* 0x0000200086037810 */ /* 0x000fe40007ffe0ff */
[----:B------:R-:W-:Y:S01]  /*42a0*/  SEL R2, R2, 0xffffffe0, !P2 ;  /* 0xffffffe002027807 */ /* 0x000fe20005000000 */
[----:B-1----:R-:W-:Y:S03]  /*42b0*/  LDSM.16.M88.4 R12, [R21] ;  /* 0x00000000150c783b */ /* 0x002fe60000000200 */
[----:B------:R-:W-:Y:S01]  /*42c0*/  LEA R232, R2, R230, 0x1 ;  /* 0x000000e602e87211 */ /* 0x000fe200078e08ff */
[----:B------:R-:W-:Y:S02]  /*42d0*/  LDSM.16.M88.4 R28, [R228+0x2000] ;  /* 0x00200000e41c783b */ /* 0x000fe40000000200 */
[----:B------:R-:W-:Y:S01]  /*42e0*/  @P1 VIADD R229, R3, 0xffffffc0 ;  /* 0xffffffc003e51836 */ /* 0x000fe20000000000 */
[----:B------:R-:W-:Y:S01]  /*42f0*/  LEA R233, R231, R232, 0x1 ;  /* 0x000000e8e7e97211 */ /* 0x000fe200078e08ff */
[----:B------:R2:W-:Y:S01]  /*4300*/  STL [R1+0x18], R21 ;  /* 0x0000181501007387 */ /* 0x0005e20000100800 */
[----:B------:R-:W-:Y:S01]  /*4310*/  PLOP3.LUT P1, PT, PT, PT, UP0, 0x80, 0x0 ;  /* 0x000000000000781c */ /* 0x000fe20003f2f008 */
[----:B------:R-:W-:Y:S01]  /*4320*/  IMAD R227, R0, 0x2, R229 ;  /* 0x0000000200e37824 */ /* 0x000fe200078e02e5 */
[C---:B------:R-:W-:Y:S01]  /*4330*/  IADD3 R242, R229.reuse, 0x3800, RZ ;  /* 0x00003800e5f27810 */ /* 0x040fe20007ffe0ff */
[----:B------:R-:W1:Y:S01]  /*4340*/  LDSM.16.M88.4 R36, [R134+0x2800] ;  /* 0x002800008624783b */ /* 0x000e620000000200 */
[C---:B------:R-:W-:Y:S01]  /*4350*/  VIADD R241, R229.reuse, 0x4000 ;  /* 0x00004000e5f17836 */ /* 0x040fe20000000000 */
[C---:B------:R-:W-:Y:S01]  /*4360*/  IADD3 R240, R229.reuse, 0x4800, RZ ;  /* 0x00004800e5f07810 */ /* 0x040fe20007ffe0ff */
[C---:B------:R-:W-:Y:S01]  /*4370*/  VIADD R239, R229.reuse, 0x5000 ;  /* 0x00005000e5ef7836 */ /* 0x040fe20000000000 */
[----:B---3--:R-:W-:Y:S01]  /*4380*/  LDSM.16.M88.4 R8, [R232] ;  /* 0x00000000e808783b */ /* 0x008fe20000000200 */
[C---:B------:R-:W-:Y:S01]  /*4390*/  IADD3 R238, R229.reuse, 0x5800, RZ ;  /* 0x00005800e5ee7810 */ /* 0x040fe20007ffe0ff */
[C---:B------:R-:W-:Y:S01]  /*43a0*/  VIADD R237, R229.reuse, 0x6000 ;  /* 0x00006000e5ed7836 */ /* 0x040fe20000000000 */
[C---:B------:R-:W-:Y:S01]  /*43b0*/  IADD3 R236, R229.reuse, 0x6800, RZ ;  /* 0x00006800e5ec7810 */ /* 0x040fe20007ffe0ff */
[----:B------:R-:W-:Y:S01]  /*43c0*/  LDSM.16.M88.4 R44, [R229] ;  /* 0x00000000e52c783b */ /* 0x000fe20000000200 */
[C---:B------:R-:W-:Y:S01]  /*43d0*/  VIADD R235, R229.reuse, 0x7000 ;  /* 0x00007000e5eb7836 */ /* 0x040fe20000000000 */
[----:B------:R-:W-:-:S02]  /*43e0*/  IADD3 R234, R229, 0x7800, RZ ;  /* 0x00007800e5ea7810 */ /* 0x000fc40007ffe0ff */
[----:B------:R-:W3:Y:S04]  /*43f0*/  LDSM.16.M88.4 R48, [R228+0x2800] ;  /* 0x00280000e430783b */ /* 0x000ee80000000200 */
[----:B------:R-:W-:Y:S04]  /*4400*/  LDSM.16.M88.4 R64, [R227] ;  /* 0x00000000e340783b */ /* 0x000fe80000000200 */
[----:B------:R-:W-:Y:S01]  /*4410*/  LDSM.16.M88.4 R60, [R229+0x800] ;  /* 0x00080000e53c783b */ /* 0x000fe20000000200 */
[C---:B--2---:R-:W-:Y:S03]  /*4420*/  HMMA.16816.F32 R20, R16.reuse, R4, RZ ;  /* 0x000000041014723c */ /* 0x044fe600000018ff */
[----:B------:R-:W-:Y:S04]  /*4430*/  LDSM.16.M88.4 R52, [R228+0x3000] ;  /* 0x00300000e434783b */ /* 0x000fe80000000200 */
[----:B------:R-:W-:Y:S01]  /*4440*/  LDSM.16.M88.4 R72, [R227+0x800] ;  /* 0x00080000e348783b */ /* 0x000fe20000000200 */
[C---:B------:R-:W-:Y:S03]  /*4450*/  HMMA.16816.F32 R24, R16.reuse, R6, RZ ;  /* 0x000000061018723c */ /* 0x040fe600000018ff */
[----:B------:R-:W2:Y:S04]  /*4460*/  LDSM.16.M88.4 R4, [R233] ;  /* 0x00000000e904783b */ /* 0x000ea80000000200 */
[----:B------:R-:W4:Y:S01]  /*4470*/  LDSM.16.M88.4 R68, [R134+0x3800] ;  /* 0x003800008644783b */ /* 0x000f220000000200 */
[----:B-1----:R-:W-:Y:S03]  /*4480*/  HMMA.16816.F32 R32, R16, R36, RZ ;  /* 0x000000241020723c */ /* 0x002fe600000018ff */
[----:B------:R-:W-:Y:S04]  /*4490*/  LDSM.16.M88.4 R76, [R227+0x1000] ;  /* 0x00100000e34c783b */ /* 0x000fe80000000200 */
[----:B------:R-:W-:Y:S01]  /*44a0*/  LDSM.16.M88.4 R80, [R227+0x2800] ;  /* 0x00280000e350783b */ /* 0x000fe20000000200 */
[C---:B------:R-:W-:Y:S03]  /*44b0*/  HMMA.16816.F32 R20, R12.reuse, R28, R20 ;  /* 0x0000001c0c14723c */ /* 0x040fe60000001814 */
[----:B------:R-:W0:Y:S05]  /*44c0*/  LDGDEPBAR ;  /* 0x00000000000079af */ /* 0x000e2a0000000000 */
[----:B------:R-:W-:Y:S06]  /*44d0*/  HMMA.16816.F32 R28, R12, R30, R24 ;  /* 0x0000001e0c1c723c */ /* 0x000fec0000001818 */
[----:B------:R-:W-:Y:S06]  /*44e0*/  HMMA.16816.F32 R24, R16, R38, RZ ;  /* 0x000000261018723c */ /* 0x000fec00000018ff */
[----:B---3--:R-:W-:Y:S06]  /*44f0*/  HMMA.16816.F32 R40, R12, R48, R32 ;  /* 0x000000300c28723c */ /* 0x008fec0000001820 */
[C---:B------:R-:W-:Y:S06]  /*4500*/  HMMA.16816.F32 R20, R8.reuse, R44, R20 ;  /* 0x0000002c0814723c */ /* 0x040fec0000001814 */
[----:B------:R-:W-:Y:S06]  /*4510*/  HMMA.16816.F32 R28, R8, R46, R28 ;  /* 0x0000002e081c723c */ /* 0x000fec000000181c */
[----:B------:R-:W-:Y:S06]  /*4520*/  HMMA.16816.F32 R36, R16, R56, RZ ;  /* 0x000000381024723c */ /* 0x000fec00000018ff */
[----:B------:R-:W-:Y:S06]  /*4530*/  HMMA.16816.F32 R24, R12, R50, R24 ;  /* 0x000000320c18723c */ /* 0x000fec0000001818 */
[C---:B--2---:R-:W-:Y:S06]  /*4540*/  HMMA.16816.F32 R32, R4.reuse, R64, R20 ;  /* 0x000000400420723c */ /* 0x044fec0000001814 */
[----:B------:R-:W-:Y:S01]  /*4550*/  HMMA.16816.F32 R44, R4, R66, R28 ;  /* 0x00000042042c723c */ /* 0x000fe2000000181c */
[----:B------:R-:W1:Y:S05]  /*4560*/  LDSM.16.M88.4 R64, [R229+0x1000] ;  /* 0x00100000e540783b */ /* 0x000e6a0000000200 */
[----:B------:R-:W-:Y:S06]  /*4570*/  HMMA.16816.F32 R20, R8, R60, R40 ;  /* 0x0000003c0814723c */ /* 0x000fec0000001828 */
[----:B------:R-:W-:Y:S01]  /*4580*/  HMMA.16816.F32 R28, R16, R58, RZ ;  /* 0x0000003a101c723c */ /* 0x000fe200000018ff */
[----:B------:R-:W2:Y:S05]  /*4590*/  LDSM.16.M88.4 R56, [R228+0x3800] ;  /* 0x00380000e438783b */ /* 0x000eaa0000000200 */
[----:B------:R-:W-:Y:S01]  /*45a0*/  FMUL.FTZ R0, R32, UR22 ;  /* 0x0000001620007c20 */ /* 0x000fe20008410000 */
[----:B------:R-:W-:Y:S03]  /*45b0*/  HMMA.16816.F32 R40, R12, R52, R36 ;  /* 0x000000340c28723c */ /* 0x000fe60000001824 */
[----:B------:R3:W1:Y:S03]  /*45c0*/  MUFU.TANH R198, R0 ;  /* 0x0000000000c67308 */ /* 0x0006660000002400 */
[----:B------:R-:W-:Y:S01]  /*45d0*/  HMMA.16816.F32 R36, R8, R62, R24 ;  /* 0x0000003e0824723c */ /* 0x000fe20000001818 */
[----:B------:R-:W5:Y:S10]  /*45e0*/  LDSM.16.M88.4 R60, [R134+0x4000] ;  /* 0x00400000863c783b */ /* 0x000f740000000200 */
[----:B------:R-:W-:Y:S01]  /*45f0*/  HMMA.16816.F32 R24, R12, R54, R28 ;  /* 0x000000360c18723c */ /* 0x000fe2000000181c */
[----:B------:R-:W-:Y:S01]  /*4600*/  LDSM.16.M88.4 R52, [R228+0x4000] ;  /* 0x00400000e434783b */ /* 0x000fe20000000200 */
[----:B---3--:R-:W-:-:S04]  /*4610*/  FMUL.FTZ R0, R33, UR22 ;  /* 0x0000001621007c20 */ /* 0x008fc80008410000 */
[----:B----4-:R-:W-:Y:S01]  /*4620*/  HMMA.16816.F32 R28, R16, R68, RZ ;  /* 0x00000044101c723c */ /* 0x010fe200000018ff */
[----:B------:R3:W4:Y:S06]  /*4630*/  MUFU.TANH R197, R0 ;  /* 0x0000000000c57308 */ /* 0x00072c0000002400 */
        /* <DEDUP_REMOVED lines=12> */
[----:B--2---:R-:W-:-:S04]  /*4700*/  FMUL.FTZ R0, R44, UR22 ;  /* 0x000000162c007c20 */ /* 0x004fc80008410000 */
[----:B------:R2:W1:-:S12]  /*4710*/  MUFU.TANH R194, R0 ;  /* 0x0000000000c27308 */ /* 0x0004580000002400 */
[----:B------:R-:W-:Y:S01]  /*4720*/  HMMA.16816.F32 R20, R4, R76, R20 ;  /* 0x0000004c0414723c */ /* 0x000fe20000001814 */
[----:B--2---:R-:W-:-:S04]  /*4730*/  FMUL.FTZ R0, R45, UR22 ;  /* 0x000000162d007c20 */ /* 0x004fc80008410000 */
[----:B------:R2:W1:Y:S02]  /*4740*/  MUFU.TANH R193, R0 ;  /* 0x0000000000c17308 */ /* 0x0004640000002400 */
[----:B--2---:R-:W-:-:S06]  /*4750*/  FMUL.FTZ R0, R46, UR22 ;  /* 0x000000162e007c20 */ /* 0x004fcc0008410000 */
[----:B------:R2:W1:Y:S02]  /*4760*/  MUFU.TANH R192, R0 ;  /* 0x0000000000c07308 */ /* 0x0004640000002400 */
[----:B--2---:R-:W-:Y:S02]  /*4770*/  FMUL.FTZ R0, R47, UR22 ;  /* 0x000000162f007c20 */ /* 0x004fe40008410000 */
[C---:B------:R-:W-:Y:S04]  /*4780*/  HMMA.16816.F32 R44, R12.reuse, R56, R28 ;  /* 0x000000380c2c723c */ /* 0x040fe8000000181c */
[----:B------:R2:W1:Y:S02]  /*4790*/  MUFU.TANH R191, R0 ;  /* 0x0000000000bf7308 */ /* 0x0004640000002400 */
[----:B------:R-:W-:Y:S01]  /*47a0*/  HMMA.16816.F32 R28, R12, R58, R36 ;  /* 0x0000003a0c1c723c */ /* 0x000fe20000001824 */
[----:B------:R-:W-:Y:S05]  /*47b0*/  LDSM.16.M88.4 R56, [R228+0x4800] ;  /* 0x00480000e438783b */ /* 0x000fea0000000200 */
[----:B-----5:R-:W-:Y:S01]  /*47c0*/  HMMA.16816.F32 R36, R16, R62, RZ ;  /* 0x0000003e1024723c */ /* 0x020fe200000018ff */
[----:B--2---:R-:W-:-:S04]  /*47d0*/  FMUL.FTZ R0, R32, UR22 ;  /* 0x0000001620007c20 */ /* 0x004fc80008410000 */
[----:B------:R2:W1:Y:S07]  /*47e0*/  MUFU.TANH R189, R0 ;  /* 0x0000000000bd7308 */ /* 0x00046e0000002400 */
        /* <DEDUP_REMOVED lines=190> */
[----:B------:R-:W5:Y:S05]  /*53d0*/  LDSM.16.M88.4 R68, [R229+0x5800] ;  /* 0x00580000e544783b */ /* 0x000f6a0000000200 */
        /* <DEDUP_REMOVED lines=40> */
[----:B------:R4:W1:Y:S02]  /*5660*/  MUFU.TANH R122, R0 ;  /* 0x00000000007a7308 */ /* 0x0008640000002400 */
[----:B------:R-:W-:Y:S06]  /*5670*/  HMMA.16816.F32 R24, R8, R68, R44 ;  /* 0x000000440818723c */ /* 0x000fec000000182c */
[----:B------:R-:W-:Y:S06]  /*5680*/  HMMA.16816.F32 R44, R12, R52, R32 ;  /* 0x000000340c2c723c */ /* 0x000fec0000001820 */
[----:B------:R-:W-:Y:S01]  /*5690*/  HMMA.16816.F32 R32, R16, R64, RZ ;  /* 0x000000401020723c */ /* 0x000fe200000018ff */
[----:B----4-:R-:W-:-:S04]  /*56a0*/  FMUL.FTZ R0, R48, UR22 ;  /* 0x0000001630007c20 */ /* 0x010fc80008410000 */
        /* <DEDUP_REMOVED lines=25> */
[----:B--2---:R-:W-:Y:S06]  /*5840*/  HMMA.16816.F32 R44, R12, R56, R32 ;  /* 0x000000380c2c723c */ /* 0x004fec0000001820 */
[----:B-----5:R-:W-:Y:S01]  /*5850*/  HMMA.16816.F32 R32, R16, R60, RZ ;  /* 0x0000003c1020723c */ /* 0x020fe200000018ff */
[----:B-1----:R-:W-:-:S04]  /*5860*/  FMUL.FTZ R0, R48, UR22 ;  /* 0x0000001630007c20 */ /* 0x002fc80008410000 */
[----:B------:R1:W2:Y:S02]  /*5870*/  MUFU.TANH R156, R0 ;  /* 0x00000000009c7308 */ /* 0x0002a40000002400 */
[----:B-1----:R-:W-:-:S15]  /*5880*/  FMUL.FTZ R0, R49, UR22 ;  /* 0x0000001631007c20 */ /* 0x002fde0008410000 */
[----:B------:R-:W-:-:S02]  /*5890*/  NOP ;  /* 0x0000000000007918 */ /* 0x000fc40000000000 */
[----:B------:R-:W-:Y:S01]  /*58a0*/  HMMA.16816.F32 R32, R12, R52, R32 ;  /* 0x000000340c20723c */ /* 0x000fe20000001820 */
[----:B------:R1:W1:Y:S02]  /*58b0*/  MUFU.TANH R157, R0 ;  /* 0x00000000009d7308 */ /* 0x0002640000002400 */
[----:B-1----:R-:W-:-:S06]  /*58c0*/  FMUL.FTZ R0, R50, UR22 ;  /* 0x0000001632007c20 */ /* 0x002fcc0008410000 */
[----:B------:R1:W1:-:S15]  /*58d0*/  MUFU.TANH R144, R0 ;  /* 0x0000000000907308 */ /* 0x00025e0000002400 */
[----:B----4-:R-:W-:Y:S01]  /*58e0*/  HMMA.16816.F32 R32, R8, R64, R32 ;  /* 0x000000400820723c */ /* 0x010fe20000001820 */
[----:B-1----:R-:W-:-:S05]  /*58f0*/  FMUL.FTZ R0, R51, UR22 ;  /* 0x0000001633007c20 */ /* 0x002fca0008410000 */
[----:B------:R-:W-:Y:S01]  /*5900*/  HMMA.16816.F32 R48, R4, R82, R40 ;  /* 0x000000520430723c */ /* 0x000fe20000001828 */
[----:B------:R1:W4:Y:S05]  /*5910*/  MUFU.TANH R158, R0 ;  /* 0x00000000009e7308 */ /* 0x00032a0000002400 */
[----:B------:R-:W-:Y:S01]  /*5920*/  HMMA.16816.F32 R40, R8, R74, R28 ;  /* 0x0000004a0828723c */ /* 0x000fe2000000181c */
[----:B------:R-:W5:Y:S05]  /*5930*/  LDSM.16.M88.4 R72, [R227+0x6800] ;  /* 0x00680000e348783b */ /* 0x000f6a0000000200 */
[----:B------:R-:W-:Y:S01]  /*5940*/  HMMA.16816.F32 R28, R12, R58, R36 ;  /* 0x0000003a0c1c723c */ /* 0x000fe20000001824 */
[----:B------:R-:W3:Y:S05]  /*5950*/  LDSM.16.M88.4 R56, [R134+0x9800] ;  /* 0x009800008638783b */ /* 0x000eea0000000200 */
        /* <DEDUP_REMOVED lines=18> */
[----:B---3--:R-:W-:Y:S01]  /*5a80*/  HMMA.16816.F32 R36, R16, R58, RZ ;  /* 0x0000003a1024723c */ /* 0x008fe200000018ff */
[----:B--2---:R-:W-:-:S05]  /*5a90*/  FMUL.FTZ R0, R49, UR22 ;  /* 0x0000001631007c20 */ /* 0x004fca0008410000 */
[----:B------:R-:W-:Y:S01]  /*5aa0*/  HMMA.16816.F32 R40, R4, R74, R40 ;  /* 0x0000004a0428723c */ /* 0x000fe20000001828 */
[----:B------:R2:W3:Y:S02]  /*5ab0*/  MUFU.TANH R182, R0 ;  /* 0x0000000000b67308 */ /* 0x0004e40000002400 */
[----:B--2---:R-:W-:-:S06]  /*5ac0*/  FMUL.FTZ R0, R50, UR22 ;  /* 0x0000001632007c20 */ /* 0x004fcc0008410000 */
[----:B------:R2:W1:-:S15]  /*5ad0*/  MUFU.TANH R135, R0 ;  /* 0x0000000000877308 */ /* 0x00045e0000002400 */
[----:B------:R-:W-:Y:S01]  /*5ae0*/  FMUL.FTZ R42, R42, UR22 ;  /* 0x000000162a2a7c20 */ /* 0x000fe20008410000 */
[----:B------:R-:W-:-:S03]  /*5af0*/  FMUL.FTZ R43, R43, UR22 ;  /* 0x000000162b2b7c20 */ /* 0x000fc60008410000 */
[----:B------:R-:W1:Y:S08]  /*5b00*/  MUFU.TANH R75, R42 ;  /* 0x0000002a004b7308 */ /* 0x000e700000002400 */
        /* <DEDUP_REMOVED lines=13> */
[----:B------:R-:W-:Y:S01]  /*5be0*/  HMMA.16816.F32 R16, R8, R66, R28 ;  /* 0x000000420810723c */ /* 0x000fe2000000181c */
[----:B------:R-:W-:Y:S01]  /*5bf0*/  LDSM.16.M88.4 R28, [R227+0x7800] ;  /* 0x00780000e31c783b */ /* 0x000fe20000000200 */
[----:B-----5:R-:W-:-:S04]  /*5c00*/  FMUL.FTZ R0, R44, UR22 ;  /* 0x000000162c007c20 */ /* 0x020fc80008410000 */
[----:B------:R5:W3:-:S12]  /*5c10*/  MUFU.TANH R137, R0 ;  /* 0x0000000000897308 */ /* 0x000ad80000002400 */
[----:B-1----:R-:W-:Y:S06]  /*5c20*/  HMMA.16816.F32 R20, R12, R60, R20 ;  /* 0x0000003c0c14723c */ /* 0x002fec0000001814 */
[----:B--2---:R-:W-:Y:S06]  /*5c30*/  HMMA.16816.F32 R16, R4, R50, R16 ;  /* 0x000000320410723c */ /* 0x004fec0000001810 */
[----:B------:R-:W-:Y:S01]  /*5c40*/  HMMA.16816.F32 R12, R12, R62, R36 ;  /* 0x0000003e0c0c723c */ /* 0x000fe20000001824 */
[----:B-----5:R-:W-:-:S04]  /*5c50*/  FMUL.FTZ R0, R45, UR22 ;  /* 0x000000162d007c20 */ /* 0x020fc80008410000 */
[----:B------:R1:W2:-:S13]  /*5c60*/  MUFU.TANH R136, R0 ;  /* 0x0000000000887308 */ /* 0x00029a0000002400 */
[----:B------:R-:W-:-:S04]  /*5c70*/  FMUL.FTZ R16, R16, UR22 ;  /* 0x0000001610107c20 */ /* 0x000fc80008410000 */
[----:B------:R-:W2:Y:S01]  /*5c80*/  MUFU.TANH R76, R16 ;  /* 0x00000010004c7308 */ /* 0x000ea20000002400 */
[----:B-1----:R-:W-:-:S07]  /*5c90*/  FMUL.FTZ R0, R46, UR22 ;  /* 0x000000162e007c20 */ /* 0x002fce0008410000 */
[----:B------:R1:W1:Y:S02]  /*5ca0*/  MUFU.TANH R126, R0 ;  /* 0x00000000007e7308 */ /* 0x0002640000002400 */
        /* <DEDUP_REMOVED lines=26> */
[----:B------:R-:W-:Y:S01]  /*5e50*/  FMUL.FTZ R24, R24, UR22 ;  /* 0x0000001618187c20 */ /* 0x000fe20008410000 */
[----:B------:R-:W-:-:S05]  /*5e60*/  FMUL.FTZ R25, R25, UR22 ;  /* 0x0000001619197c20 */ /* 0x000fca0008410000 */
[----:B------:R1:W1:Y:S01]  /*5e70*/  MUFU.TANH R125, R0 ;  /* 0x00000000007d7308 */ /* 0x0002620000002400 */
[----:B-----5:R-:W-:Y:S01]  /*5e80*/  FMUL.FTZ R3, R22, UR22 ;  /* 0x0000001616037c20 */ /* 0x020fe20008410000 */
[----:B------:R-:W-:Y:S01]  /*5e90*/  FMUL.FTZ R26, R26, UR22 ;  /* 0x000000161a1a7c20 */ /* 0x000fe20008410000 */
[----:B------:R-:W-:-:S05]  /*5ea0*/  FMUL.FTZ R27, R27, UR22 ;  /* 0x000000161b1b7c20 */ /* 0x000fca0008410000 */
[----:B------:R5:W2:Y:S08]  /*5eb0*/  MUFU.TANH R62, R3 ;  /* 0x00000003003e7308 */ /* 0x000ab00000002400 */
[----:B------:R-:W2:Y:S01]  /*5ec0*/  MUFU.TANH R79, R24 ;  /* 0x00000018004f7308 */ /* 0x000ea20000002400 */
[----:B-1----:R-:W-:-:S07]  /*5ed0*/  FMUL.FTZ R0, R41, UR22 ;  /* 0x0000001629007c20 */ /* 0x002fce0008410000 */
[----:B------:R1:W1:Y:S01]  /*5ee0*/  MUFU.TANH R124, R0 ;  /* 0x00000000007c7308 */ /* 0x0002620000002400 */
[----:B-----5:R-:W-:-:S07]  /*5ef0*/  LEA R3, R190, UR15, 0x4 ;  /* 0x0000000fbe037c11 */ /* 0x020fce000f8e20ff */
        /* <DEDUP_REMOVED lines=8> */
[----:B------:R-:W2:Y:S08]  /*5f80*/  MUFU.TANH R59, R10 ;  /* 0x0000000a003b7308 */ /* 0x000eb00000002400 */
[----:B------:R-:W2:Y:S01]  /*5f90*/  MUFU.TANH R58, R11 ;  /* 0x0000000b003a7308 */ /* 0x000ea20000002400 */
[----:B-1----:R-:W-:-:S07]  /*5fa0*/  FMUL.FTZ R0, R19, UR22 ;  /* 0x0000001613007c20 */ /* 0x002fce0008410000 */
[----:B------:R1:W1:Y:S02]  /*5fb0*/  MUFU.TANH R63, R0 ;  /* 0x00000000003f7308 */ /* 0x0002640000002400 */
[----:B-1----:R-:W-:-:S06]  /*5fc0*/  FMUL.FTZ R0, R20, UR22 ;  /* 0x0000001614007c20 */ /* 0x002fcc0008410000 */
[----:B------:R1:W1:Y:S02]  /*5fd0*/  MUFU.TANH R73, R0 ;  /* 0x0000000000497308 */ /* 0x0002640000002400 */
[----:B-1----:R-:W-:-:S04]  /*5fe0*/  LOP3.LUT R0, R199, 0xffffffe0, RZ, 0xc0, !PT ;  /* 0xffffffe0c7007812 */ /* 0x002fc800078ec0ff */
[----:B------:R-:W-:Y:S01]  /*5ff0*/  IADD3 R0, -R0, R200, RZ ;  /* 0x000000c800007210 */ /* 0x000fe20007ffe1ff */
[----:B------:R-:W-:-:S03]  /*6000*/  IMAD.SHL.U32 R200, R200, 0x2, RZ ;  /* 0x00000002c8c87824 */ /* 0x000fc600078e00ff */
[----:B------:R-:W-:Y:S02]  /*6010*/  SHF.R.S32.HI R4, RZ, 0x1f, R0 ;  /* 0x0000001fff047819 */ /* 0x000fe40000011400 */
[----:B------:R-:W-:Y:S02]  /*6020*/  LOP3.LUT R200, R200, 0x6, RZ, 0xc0, !PT ;  /* 0x00000006c8c87812 */ /* 0x000fe400078ec0ff */
[----:B------:R-:W-:Y:S01]  /*6030*/  LEA.HI R0, R4, R0, RZ, 0x2 ;  /* 0x0000000004007211 */ /* 0x000fe200078f10ff */
[----:B------:R-:W-:-:S03]  /*6040*/  FMUL.FTZ R4, R23, UR22 ;  /* 0x0000001617047c20 */ /* 0x000fc60008410000 */
[----:B------:R-:W-:Y:S01]  /*6050*/  SHF.R.S32.HI R0, RZ, 0x2, R0 ;  /* 0x00000002ff007819 */ /* 0x000fe20000011400 */
[----:B------:R1:W1:Y:S03]  /*6060*/  MUFU.TANH R61, R4 ;  /* 0x00000004003d7308 */ /* 0x0002660000002400 */
[----:B------:R-:W-:Y:S01]  /*6070*/  IADD3 R3, R3, 0x1, R0 ;  /* 0x0000000103037810 */ /* 0x000fe20007ffe000 */
[----:B------:R-:W-:-:S05]  /*6080*/  IMAD.U32 R0, RZ, RZ, UR19 ;  /* 0x00000013ff007e24 */ /* 0x000fca000f8e00ff */
[----:B------:R-:W-:Y:S01]  /*6090*/  IADD3 R7, R3, UR18, -R0 ;  /* 0x0000001203077c10 */ /* 0x000fe2000fffe800 */
[----:B------:R-:W-:Y:S01]  /*60a0*/  BAR.SYNC.DEFER_BLOCKING 0x0 ;  /* 0x0000000000007b1d */ /* 0x000fe20000010000 */
[----:B------:R-:W-:Y:S02]  /*60b0*/  @!P1 LEA R3, P2, R129, UR8, 0x1 ;  /* 0x0000000881039c11 */ /* 0x000fe4000f8408ff */
[----:B------:R-:W-:Y:S01]  /*60c0*/  IADD3 R0, R84, R85, RZ ;  /* 0x0000005554007210 */ /* 0x000fe20007ffe0ff */
[----:B------:R-:W-:Y:S02]  /*60d0*/  VIADD R7, R7, UR14 ;  /* 0x0000000e07077c36 */ /* 0x000fe40008000000 */
[----:B------:R5:W-:Y:S03]  /*60e0*/  @!P1 STL [R1+0xc], R3 ;  /* 0x00000c0301009387 */ /* 0x000be60000100800 */
[----:B------:R-:W-:-:S02]  /*60f0*/  VIADDMNMX R6, R7, R6, UR18, PT ;  /* 0x0000001207067e46 */ /* 0x000fc4000b800106 */
[----:B------:R-:W-:Y:S02]  /*6100*/  VIMNMX R7, R7, UR18, PT ;  /* 0x0000001207077c48 */ /* 0x000fe4000bfe0100 */
[----:B-----5:R-:W-:-:S05]  /*6110*/  @!P1 LEA.HI.X R3, R129, UR9, R128, 0x1, P2 ;  /* 0x0000000981039c11 */ /* 0x020fca00090f0c80 */
[----:B------:R1:W-:Y:S01]  /*6120*/  @!P1 STL [R1+0x8], R3 ;  /* 0x0000080301009387 */ /* 0x0003e20000100800 */
[----:B--234-:R-:W-:Y:S05]  /*6130*/  @!P1 BRA `(.L_x_2322) ;  /* 0x0000000400f89947 */ /* 0x01cfea0003800000 */
[----:B------:R-:W-:Y:S05]  /*6140*/  @!P0 BRA `(.L_x_2323) ;  /* 0x0000000000f88947 */ /* 0x000fea0003800000 */
[----:B------:R-:W2:Y:S01]  /*6150*/  LDC R12, c[0x0][0x380] ;  /* 0x0000e000ff0c7b82 */ /* 0x000ea20000000800 */
[----:B------:R-:W-:Y:S01]  /*6160*/  UIADD3 UR8, UR5, -0x100, URZ ;  /* 0xffffff0005087890 */ /* 0x000fe2000fffe03f */
[----:B------:R-:W-:Y:S02]  /*6170*/  IABS R10, UR5 ;  /* 0x00000005000a7c13 */ /* 0x000fe40008000000 */
[----:B--2---:R-:W-:-:S04]  /*6180*/  IABS R11, R12 ;  /* 0x0000000c000b7213 */ /* 0x004fc80000000000 */
[----:B-1----:R-:W1:Y:S08]  /*6190*/  I2F.RP R4, R11 ;  /* 0x0000000b00047306 */ /* 0x002e700000209400 */
[----:B-1----:R-:W1:Y:S02]  /*61a0*/  MUFU.RCP R4, R4 ;  /* 0x0000000400047308 */ /* 0x002e640000001000 */
[----:B-1----:R-:W-:-:S06]  /*61b0*/  VIADD R4, R4, 0xffffffe ;  /* 0x0ffffffe04047836 */ /* 0x002fcc0000000000 */
[----:B------:R-:W1:Y:S02]  /*61c0*/  F2I.FTZ.U32.TRUNC.NTZ R5, R4 ;  /* 0x0000000400057305 */ /* 0x000e64000021f000 */
[----:B-1----:R-:W-:Y:S01]  /*61d0*/  IADD3 R3, RZ, -R5, RZ ;  /* 0x80000005ff037210 */ /* 0x002fe20007ffe0ff */
[----:B------:R-:W-:-:S04]  /*61e0*/  IMAD.MOV.U32 R4, RZ, RZ, RZ ;  /* 0x000000ffff047224 */ /* 0x000fc800078e00ff */
[----:B------:R-:W-:Y:S01]  /*61f0*/  IMAD.MOV.U32 R8, RZ, RZ, R3 ;  /* 0x000000ffff087224 */ /* 0x000fe200078e0003 */
[----:B------:R-:W-:-:S03]  /*6200*/  MOV R3, UR8 ;  /* 0x0000000800037c02 */ /* 0x000fc60008000f00 */
[----:B------:R-:W-:Y:S01]  /*6210*/  IMAD R8, R8, R11, RZ ;  /* 0x0000000b08087224 */ /* 0x000fe200078e02ff */
[----:B------:R-:W-:-:S03]  /*6220*/  IABS R9, R3 ;  /* 0x0000000300097213 */ /* 0x000fc60000000000 */
[----:B------:R-:W-:Y:S01]  /*6230*/  IMAD.HI.U32 R3, R5, R8, R4 ;  /* 0x0000000805037227 */ /* 0x000fe200078e0004 */
[----:B------:R-:W-:-:S03]  /*6240*/  MOV R8, R10 ;  /* 0x0000000a00087202 */ /* 0x000fc60000000f00 */
        /* <DEDUP_REMOVED lines=34> */
[----:B------:R-:W-:Y:S01]  /*6470*/  SHF.R.S32.HI R4, RZ, 0x1f, R3 ;  /* 0x0000001fff047819 */ /* 0x000fe20000011403 */
[----:B--2---:R-:W-:-:S04]  /*6480*/  IMAD.IADD R10, R10, 0x1, -R8 ;  /* 0x000000010a0a7824 */ /* 0x004fc800078e0a08 */
[----:B------:R-:W-:Y:S02]  /*6490*/  IMAD R8, R4, UR10, RZ ;  /* 0x0000000a04087c24 */ /* 0x000fe4000f8e02ff */
[----:B------:R-:W-:Y:S01]  /*64a0*/  IMAD.WIDE.U32 R4, R3, UR10, RZ ;  /* 0x0000000a03047c25 */ /* 0x000fe2000f8e00ff */
[----:B------:R-:W-:-:S03]  /*64b0*/  SHF.R.S32.HI R9, RZ, 0x1f, R10 ;  /* 0x0000001fff097819 */ /* 0x000fc6000001140a */
[----:B------:R-:W-:Y:S02]  /*64c0*/  IMAD R3, R3, UR11, R8 ;  /* 0x0000000b03037c24 */ /* 0x000fe4000f8e0208 */
[----:B------:R-:W-:-:S03]  /*64d0*/  IMAD R8, R9, UR8, RZ ;  /* 0x0000000809087c24 */ /* 0x000fc6000f8e02ff */
[----:B------:R-:W-:Y:S01]  /*64e0*/  IADD3 R5, R5, R3, RZ ;  /* 0x0000000305057210 */ /* 0x000fe20007ffe0ff */
[C---:B------:R-:W-:Y:S02]  /*64f0*/  IMAD R3, R10.reuse, UR9, R8 ;  /* 0x000000090a037c24 */ /* 0x040fe4000f8e0208 */
[----:B------:R-:W-:-:S04]  /*6500*/  IMAD.WIDE.U32 R4, R10, UR8, R4 ;  /* 0x000000080a047c25 */ /* 0x000fc8000f8e0004 */
[----:B------:R-:W-:Y:S01]  /*6510*/  IMAD.IADD R3, R5, 0x1, R3 ;  /* 0x0000000105037824 */ /* 0x000fe200078e0203 */
[----:B------:R-:W-:Y:S06]  /*6520*/  BRA `(.L_x_2324) ;  /* 0x0000000000107947 */ /* 0x000fec0003800000 */
.L_x_2323:
[----:B------:R-:W-:-:S04]  /*6530*/  ULEA UR8, -UR10, URZ, 0x8 ;  /* 0x0000003f0a087291 */ /* 0x000fc8000f8e413f */
[----:B------:R-:W-:Y:S02]  /*6540*/  USHF.R.S32.HI UR9, URZ, 0x1f, UR8 ;  /* 0x0000001f3f097899 */ /* 0x000fe40008011408 */
[----:B-1----:R-:W-:-:S04]  /*6550*/  MOV R4, UR8 ;  /* 0x0000000800047c02 */ /* 0x002fc80008000f00 */
[----:B------:R-:W-:-:S07]  /*6560*/  MOV R3, UR9 ;  /* 0x0000000900037c02 */ /* 0x000fce0008000f00 */
.L_x_2324:
[----:B------:R-:W-:Y:S01]  /*6570*/  IADD3 R129, P1, R4, R129, RZ ;  /* 0x0000008104817210 */ /* 0x000fe20007f3e0ff */
[----:B------:R-:W-:Y:S01]  /*6580*/  ULDC.64 UR8, c[0x0][0x218] ;  /* 0x0000860000087ab9 */ /* 0x000fe20000000a00 */
[----:B------:R-:W-:Y:S02]  /*6590*/  USHF.L.U32 UR15, UR10, 0x5, URZ ;  /* 0x000000050a0f7899 */ /* 0x000fe4000800063f */
[----:B------:R-:W-:Y:S01]  /*65a0*/  USHF.L.U64.HI UR14, UR10, 0x5, UR11 ;  /* 0x000000050a0e7899 */ /* 0x000fe2000801020b */
[----:B------:R-:W-:Y:S01]  /*65b0*/  IMAD.X R128, R3, 0x1, R128, P1 ;  /* 0x0000000103807824 */ /* 0x000fe200008e0680 */
[----:B------:R-:W-:-:S04]  /*65c0*/  LEA R14, P1, R129, UR8, 0x1 ;  /* 0x00000008810e7c11 */ /* 0x000fc8000f8208ff */
[----:B------:R-:W-:Y:S01]  /*65d0*/  LEA.HI.X R15, R129, UR9, R128, 0x1, P1 ;  /* 0x00000009810f7c11 */ /* 0x000fe200088f0c80 */
        /* <DEDUP_REMOVED lines=32> */
[----:B-1----:R-:W-:-:S03]  /*67e0*/  IADD3 R14, P1, R20, UR15, RZ ;  /* 0x0000000f140e7c10 */ /* 0x002fc6000ff3e0ff */
[----:B------:R-:W-:Y:S01]  /*67f0*/  LDGSTS.E.BYPASS.LTC128B.128 [R243+0x6800], desc[UR16][R20.64] ;  /* 0x0680000014f37fae */ /* 0x000fe2000b901d50 */
[----:B--2---:R-:W-:Y:S02]  /*6800*/  IADD3.X R15, R21, UR14, RZ, P1, !PT ;  /* 0x0000000e150f7c10 */ /* 0x004fe40008ffe4ff */
        /* <DEDUP_REMOVED lines=10> */
[----:B------:R2:W-:Y:S01]  /*68b0*/  LDGSTS.E.BYPASS.LTC128B.128 [R243+0x8800], desc[UR16][R8.64] ;  /* 0x0880000008f37fae */ /* 0x0005e2000b901d50 */
[----:B------:R-:W-:-:S05]  /*68c0*/  IADD3.X R5, R9, UR14, RZ, P1, !PT ;  /* 0x0000000e09057c10 */ /* 0x000fca0008ffe4ff */
[----:B------:R2:W-:Y:S01]  /*68d0*/  LDGSTS.E.BYPASS.LTC128B.128 [R243+0x9000], desc[UR16][R4.64] ;  /* 0x0900000004f37fae */ /* 0x0005e2000b901d50 */
[----:B-1----:R-:W-:-:S04]  /*68e0*/  IADD3 R14, P1, R4, UR15, RZ ;  /* 0x0000000f040e7c10 */ /* 0x002fc8000ff3e0ff */
[----:B------:R-:W-:-:S05]  /*68f0*/  IADD3.X R15, R5, UR14, RZ, P1, !PT ;  /* 0x0000000e050f7c10 */ /* 0x000fca0008ffe4ff */
[----:B------:R2:W-:Y:S04]  /*6900*/  LDGSTS.E.BYPASS.LTC128B.128 [R243+0x9800], desc[UR16][R14.64] ;  /* 0x098000000ef37fae */ /* 0x0005e8000b901d50 */
[----:B------:R-:W0:Y:S02]  /*6910*/  LDGDEPBAR ;  /* 0x00000000000079af */ /* 0x000e240000000000 */
.L_x_2322:
[----:B-1----:R-:W-:Y:S01]  /*6920*/  VIADD R3, R200, UR5 ;  /* 0x00000005c8037c36 */ /* 0x002fe20008000000 */
[----:B------:R-:W-:Y:S01]  /*6930*/  ULDC UR14, c[0x0][0x2ec] ;  /* 0x0000bb00000e7ab9 */ /* 0x000fe20000000800 */
[----:B------:R-:W-:Y:S02]  /*6940*/  UISETP.GE.AND UP0, UPT, UR13, 0x2, UPT ;  /* 0x000000020d00788c */ /* 0x000fe4000bf06270 */
[C---:B--2---:R-:W-:Y:S01]  /*6950*/  VIADD R4, R3.reuse, 0x1 ;  /* 0x0000000103047836 */ /* 0x044fe20000000000 */
[CC--:B------:R-:W-:Y:S01]  /*6960*/  ISETP.GE.AND P4, PT, R3.reuse, R6.reuse, PT ;  /* 0x000000060300720c */ /* 0x0c0fe20003f86270 */
[C---:B------:R-:W-:Y:S02]  /*6970*/  VIADD R5, R3.reuse, 0x8 ;  /* 0x0000000803057836 */ /* 0x040fe40000000000 */
[C---:B------:R-:W-:Y:S01]  /*6980*/  VIADD R8, R3.reuse, 0x60 ;  /* 0x0000006003087836 */ /* 0x040fe20000000000 */
[CC--:B------:R-:W-:Y:S01]  /*6990*/  ISETP.GE.AND P1, PT, R4.reuse, R7.reuse, PT ;  /* 0x000000070400720c */ /* 0x0c0fe20003f26270 */
[C---:B------:R-:W-:Y:S01]  /*69a0*/  VIADD R13, R3.reuse, 0xa8 ;  /* 0x000000a8030d7836 */ /* 0x040fe20000000000 */
[-C--:B------:R-:W-:Y:S01]  /*69b0*/  ISETP.GE.AND P3, PT, R4, R6.reuse, PT ;  /* 0x000000060400720c */ /* 0x080fe20003f66270 */
        /* <DEDUP_REMOVED lines=122> */
[-C--:B------:R-:W-:Y:S02]  /*7160*/  ISETP.GE.AND P3, PT, R5, R6.reuse, PT ;  /* 0x000000060500720c */ /* 0x080fe40003f66270 */
[C---:B------:R-:W-:Y:S02]  /*7170*/  ISETP.GE.AND P6, PT, R4.reuse, R7, PT ;  /* 0x000000070400720c */ /* 0x040fe40003fc6270 */
[----:B------:R-:W-:Y:S01]  /*7180*/  ISETP.GE.AND P2, PT, R4, R6, PT ;  /* 0x000000060400720c */ /* 0x000fe20003f46270 */
[----:B------:R-:W-:Y:S01]  /*7190*/  VIADD R4, R3, 0x68 ;  /* 0x0000006803047836 */ /* 0x000fe20000000000 */
[----:B------:R-:W-:-:S02]  /*71a0*/  FSEL R83, R106, -INF , !P3 ;  /* 0xff8000006a537808 */ /* 0x000fc40005800000 */
[----:B------:R-:W-:Y:S02]  /*71b0*/  FSEL R106, R151, -INF , !P6 ;  /* 0xff800000976a7808 */ /* 0x000fe40007000000 */
[----:B------:R-:W-:Y:S02]  /*71c0*/  FSEL R85, R150, -INF , !P2 ;  /* 0xff80000096557808 */ /* 0x000fe40005000000 */
[C---:B------:R-:W-:Y:S02]  /*71d0*/  ISETP.GE.AND P6, PT, R4.reuse, R7, PT ;  /* 0x000000070400720c */ /* 0x040fe40003fc6270 */
[----:B------:R-:W-:Y:S02]  /*71e0*/  ISETP.GE.AND P2, PT, R4, R6, PT ;  /* 0x000000060400720c */ /* 0x000fe40003f46270 */
[----:B------:R-:W-:Y:S02]  /*71f0*/  FMNMX.FTZ R4, R25, R26, !PT ;  /* 0x0000001a19047209 */ /* 0x000fe40007810000 */
[----:B------:R-:W-:-:S02]  /*7200*/  FSEL R99, R160, -INF , !P1 ;  /* 0xff800000a0637808 */ /* 0x000fc40004800000 */
[----:B------:R-:W-:Y:S02]  /*7210*/  FMNMX.FTZ R4, R27, R4, !PT ;  /* 0x000000041b047209 */ /* 0x000fe40007810000 */
[----:B------:R-:W-:Y:S01]  /*7220*/  ISETP.GE.AND P1, PT, R5, R7, PT ;  /* 0x000000070500720c */ /* 0x000fe20003f26270 */
[----:B------:R-:W-:Y:S01]  /*7230*/  VIADD R5, R3, 0x61 ;  /* 0x0000006103057836 */ /* 0x000fe20000000000 */
[----:B------:R-:W-:Y:S02]  /*7240*/  FMNMX.FTZ R4, R28, R4, !PT ;  /* 0x000000041c047209 */ /* 0x000fe40007810000 */
[----:B------:R-:W-:Y:S02]  /*7250*/  FSEL R105, R105, -INF , !P1 ;  /* 0xff80000069697808 */ /* 0x000fe40004800000 */
[----:B------:R-:W-:Y:S02]  /*7260*/  FMNMX.FTZ R4, R33, R4, !PT ;  /* 0x0000000421047209 */ /* 0x000fe40007810000 */
[----:B------:R-:W-:-:S02]  /*7270*/  FSEL R102, R155, -INF , !P4 ;  /* 0xff8000009b667808 */ /* 0x000fc40006000000 */
[----:B------:R-:W-:Y:S02]  /*7280*/  FMNMX.FTZ R4, R32, R4, !PT ;  /* 0x0000000420047209 */ /* 0x000fe40007810000 */
[----:B------:R-:W-:Y:S02]  /*7290*/  FSEL R65, R152, -INF , !P5 ;  /* 0xff80000098417808 */ /* 0x000fe40006800000 */
[----:B------:R-:W-:Y:S02]  /*72a0*/  FMNMX.FTZ R4, R31, R4, !PT ;  /* 0x000000041f047209 */ /* 0x000fe40007810000 */
[C---:B------:R-:W-:Y:S02]  /*72b0*/  ISETP.GE.AND P1, PT, R5.reuse, R7, PT ;  /* 0x000000070500720c */ /* 0x040fe40003f26270 */
[----:B------:R-:W-:Y:S02]  /*72c0*/  FMNMX.FTZ R4, R30, R4, !PT ;  /* 0x000000041e047209 */ /* 0x000fe40007810000 */
[----:B------:R-:W-:Y:S01]  /*72d0*/  ISETP.GE.AND P3, PT, R5, R6, PT ;  /* 0x000000060500720c */ /* 0x000fe20003f66270 */
[----:B------:R-:W-:Y:S01]  /*72e0*/  VIADD R5, R3, 0x69 ;  /* 0x0000006903057836 */ /* 0x000fe20000000000 */
[----:B------:R-:W-:-:S02]  /*72f0*/  FMNMX.FTZ R4, R29, R4, !PT ;  /* 0x000000041d047209 */ /* 0x000fc40007810000 */
[----:B------:R-:W-:Y:S02]  /*7300*/  ISETP.GE.AND P4, PT, R8, R7, PT ;  /* 0x000000070800720c */ /* 0x000fe40003f86270 */
        /* <DEDUP_REMOVED lines=8> */
[----:B------:R-:W-:Y:S02]  /*7390*/  ISETP.GE.AND P4, PT, R5, R7, PT ;  /* 0x000000070500720c */ /* 0x000fe40003f86270 */
[----:B------:R-:W-:Y:S02]  /*73a0*/  FMNMX.FTZ R4, R35, R4, !PT ;  /* 0x0000000423047209 */ /* 0x000fe40007810000 */
[----:B------:R-:W-:Y:S01]  /*73b0*/  ISETP.GE.AND P5, PT, R5, R6, PT ;  /* 0x000000060500720c */ /* 0x000fe20003fa6270 */
[----:B------:R-:W-:Y:S01]  /*73c0*/  VIADD R5, R3, 0x71 ;  /* 0x0000007103057836 */ /* 0x000fe20000000000 */
[----:B------:R-:W-:-:S02]  /*73d0*/  FMNMX.FTZ R4, R40, R4, !PT ;  /* 0x0000000428047209 */ /* 0x000fc40007810000 */
[----:B------:R-:W-:Y:S02]  /*73e0*/  FSEL R110, R110, -INF , !P1 ;  /* 0xff8000006e6e7808 */ /* 0x000fe40004800000 */
        /* <DEDUP_REMOVED lines=11> */
[----:B------:R-:W-:Y:S02]  /*74a0*/  FMNMX.FTZ R4, R42, R4, !PT ;  /* 0x000000042a047209 */ /* 0x000fe40007810000 */
        /* <DEDUP_REMOVED lines=36> */
[-C--:B------:R-:W-:Y:S02]  /*76f0*/  ISETP.GE.AND P4, PT, R8, R7.reuse, PT ;  /* 0x000000070800720c */ /* 0x080fe40003f86270 */
[----:B------:R-:W-:Y:S02]  /*7700*/  FSEL R107, R107, -INF , !P5 ;  /* 0xff8000006b6b7808 */ /* 0x000fe40006800000 */
[----:B------:R-:W-:-:S02]  /*7710*/  ISETP.GE.AND P1, PT, R5, R7, PT ;  /* 0x000000070500720c */ /* 0x000fc40003f26270 */
[----:B------:R-:W-:Y:S01]  /*7720*/  ISETP.GE.AND P3, PT, R5, R6, PT ;  /* 0x000000060500720c */ /* 0x000fe20003f66270 */
[----:B------:R-:W-:Y:S01]  /*7730*/  VIADD R5, R3, 0x99 ;  /* 0x0000009903057836 */ /* 0x000fe20000000000 */
[----:B------:R-:W-:Y:S02]  /*7740*/  FMNMX.FTZ R4, R65, R4, !PT ;  /* 0x0000000441047209 */ /* 0x000fe40007810000 */
[----:B------:R-:W-:Y:S01]  /*7750*/  ISETP.GE.AND P5, PT, R8, R6, PT ;  /* 0x000000060800720c */ /* 0x000fe20003fa6270 */
[----:B------:R-:W-:Y:S01]  /*7760*/  VIADD R8, R3, 0x98 ;  /* 0x0000009803087836 */ /* 0x000fe20000000000 */
[----:B------:R-:W-:Y:S02]  /*7770*/  FSEL R161, R161, -INF , !P4 ;  /* 0xff800000a1a17808 */ /* 0x000fe40006000000 */
[----:B------:R-:W-:Y:S02]  /*7780*/  FMNMX.FTZ R4, R83, R4, !PT ;  /* 0x0000000453047209 */ /* 0x000fe40007810000 */
[----:B------:R-:W-:-:S02]  /*7790*/  ISETP.GE.AND P4, PT, R3, R7, PT ;  /* 0x000000070300720c */ /* 0x000fc40003f86270 */
[----:B------:R-:W-:Y:S02]  /*77a0*/  FSEL R114, R114, -INF , !P5 ;  /* 0xff80000072727808 */ /* 0x000fe40006800000 */
[----:B------:R-:W-:Y:S02]  /*77b0*/  FSEL R167, R167, -INF , !P1 ;  /* 0xff800000a7a77808 */ /* 0x000fe40004800000 */
[C---:B------:R-:W-:Y:S02]  /*77c0*/  ISETP.GE.AND P5, PT, R5.reuse, R7, PT ;  /* 0x000000070500720c */ /* 0x040fe40003fa6270 */
[----:B------:R-:W-:Y:S01]  /*77d0*/  ISETP.GE.AND P1, PT, R5, R6, PT ;  /* 0x000000060500720c */ /* 0x000fe20003f26270 */
[----:B------:R-:W-:Y:S01]  /*77e0*/  VIADD R5, R3, 0xa0 ;  /* 0x000000a003057836 */ /* 0x000fe20000000000 */
[----:B------:R-:W-:Y:S02]  /*77f0*/  FMNMX.FTZ R4, R85, R4, !PT ;  /* 0x0000000455047209 */ /* 0x000fe40007810000 */
[----:B------:R-:W-:-:S02]  /*7800*/  FSEL R10, R198, -INF , !P4 ;  /* 0xff800000c60a7808 */ /* 0x000fc40006000000 */
[----:B------:R-:W-:Y:S02]  /*7810*/  FSEL R122, R122, -INF , !P3 ;  /* 0xff8000007a7a7808 */ /* 0x000fe40005800000 */
[----:B------:R-:W-:Y:S02]  /*7820*/  FMNMX.FTZ R4, R86, R4, !PT ;  /* 0x0000000456047209 */ /* 0x000fe40007810000 */
[C---:B------:R-:W-:Y:S02]  /*7830*/  ISETP.GE.AND P4, PT, R5.reuse, R7, PT ;  /* 0x000000070500720c */ /* 0x040fe40003f86270 */
[----:B------:R-:W-:Y:S02]  /*7840*/  ISETP.GE.AND P3, PT, R5, R6, PT ;  /* 0x000000060500720c */ /* 0x000fe40003f66270 */
        /* <DEDUP_REMOVED lines=33> */
[----:B------:R-:W-:Y:S02]  /*7a60*/  FMNMX.FTZ R4, R92, R4, !PT ;  /* 0x000000045c047209 */ /* 0x000fe40007810000 */
        /* <DEDUP_REMOVED lines=86> */
[----:B------:R-:W-:Y:S01]  /*7fd0*/  FSEL R132, R149, -INF , !P6 ;  /* 0xff80000095847808 */ /* 0x000fe20007000000 */
[----:B------:R-:W-:Y:S01]  /*7fe0*/  IMAD.MOV.U32 R149, RZ, RZ, R200 ;  /* 0x000000ffff957224 */ /* 0x000fe200078e00c8 */
[----:B------:R-:W-:Y:S02]  /*7ff0*/  FMNMX.FTZ R4, R167, R4, !PT ;  /* 0x00000004a7047209 */ /* 0x000fe40007810000 */
[----:B------:R-:W-:-:S02]  /*8000*/  ISETP.GE.AND P2, PT, R48, R6, PT ;  /* 0x000000063000720c */ /* 0x000fc40003f46270 */
[----:B------:R-:W-:Y:S02]  /*8010*/  FSEL R150, R61, -INF , !P3 ;  /* 0xff8000003d967808 */ /* 0x000fe40005800000 */
[----:B------:R-:W-:Y:S02]  /*8020*/  FMNMX.FTZ R3, R115, R3, !PT ;  /* 0x0000000373037209 */ /* 0x000fe40007810000 */
[----:B------:R-:W-:Y:S02]  /*8030*/  ISETP.GE.AND P1, PT, R45, R6, PT ;  /* 0x000000062d00720c */ /* 0x000fe40003f26270 */
[----:B------:R-:W-:Y:S02]  /*8040*/  FSEL R140, R140, -INF , !P5 ;  /* 0xff8000008c8c7808 */ /* 0x000fe40006800000 */
[----:B------:R-:W-:Y:S02]  /*8050*/  FMNMX.FTZ R4, R132, R4, !PT ;  /* 0x0000000484047209 */ /* 0x000fe40007810000 */
[----:B------:R-:W-:-:S02]  /*8060*/  FSEL R160, R59, -INF , !P2 ;  /* 0xff8000003ba07808 */ /* 0x000fc40005000000 */
[----:B------:R-:W-:Y:S02]  /*8070*/  FMNMX.FTZ R3, R150, R3, !PT ;  /* 0x0000000396037209 */ /* 0x000fe40007810000 */
[----:B------:R-:W-:Y:S02]  /*8080*/  FSEL R166, R58, -INF , !P1 ;  /* 0xff8000003aa67808 */ /* 0x000fe40004800000 */
        /* <DEDUP_REMOVED lines=28> */
[----:B------:R-:W-:Y:S01]  /*8250*/  FSEL R197, R148, -INF , !P2 ;  /* 0xff80000094c57808 */ /* 0x000fe20005000000 */
[----:B------:R-:W-:Y:S01]  /*8260*/  IMAD.MOV.U32 R148, RZ, RZ, R205 ;  /* 0x000000ffff947224 */ /* 0x000fe200078e00cd */
        /* <DEDUP_REMOVED lines=33> */
[----:B------:R-:W-:Y:S02]  /*8480*/  ISETP.GE.AND P2, PT, R36, R7, PT ;  /* 0x000000072400720c */ /* 0x000fe40003f46270 */
        /* <DEDUP_REMOVED lines=12> */
[-C--:B------:R-:W-:Y:S02]  /*8550*/  ISETP.GE.AND P1, PT, R48, R7.reuse, PT ;  /* 0x000000073000720c */ /* 0x080fe40003f26270 */
[----:B------:R-:W-:Y:S01]  /*8560*/  FSEL R138, R71, -INF , !P2 ;  /* 0xff800000478a7808 */ /* 0x000fe20005000000 */
[----:B------:R-:W-:Y:S01]  /*8570*/  MUFU.EX2 R207, R8 ;  /* 0x0000000800cf7308 */ /* 0x000fe20000000800 */
[----:B------:R-:W-:Y:S02]  /*8580*/  FMNMX.FTZ R36, R126, R36, !PT ;  /* 0x000000247e247209 */ /* 0x000fe40007810000 */
[----:B------:R-:W-:Y:S02]  /*8590*/  ISETP.GE.AND P2, PT, R45, R7, PT ;  /* 0x000000072d00720c */ /* 0x000fe40003f46270 */
[----:B------:R-:W-:-:S02]  /*85a0*/  FSEL R155, R69, -INF , !P1 ;  /* 0xff800000459b7808 */ /* 0x000fc40004800000 */
[----:B------:R-:W-:Y:S02]  /*85b0*/  FMNMX.FTZ R36, R138, R36, !PT ;  /* 0x000000248a247209 */ /* 0x000fe40007810000 */
[----:B------:R-:W-:Y:S01]  /*85c0*/  FSEL R181, R67, -INF , !P2 ;  /* 0xff80000043b57808 */ /* 0x000fe20005000000 */
[----:B-1----:R-:W-:Y:S01]  /*85d0*/  FFMA.FTZ R5, R26, UR14, -R4 ;  /* 0x0000000e1a057c23 */ /* 0x002fe20008010804 */
[----:B------:R-:W-:Y:S02]  /*85e0*/  FMNMX.FTZ R36, R155, R36, !PT ;  /* 0x000000249b247209 */ /* 0x000fe40007810000 */
[----:B------:R-:W-:Y:S01]  /*85f0*/  LEA R135, R0, UR4, 0x1 ;  /* 0x0000000400877c11 */ /* 0x000fe2000f8e08ff */
[----:B------:R1:W2:Y:S01]  /*8600*/  MUFU.EX2 R191, R5 ;  /* 0x0000000500bf7308 */ /* 0x0002a20000000800 */
[----:B------:R-:W-:-:S03]  /*8610*/  FMNMX.FTZ R36, R181, R36, !PT ;  /* 0x00000024b5247209 */ /* 0x000fc60007810000 */
[----:B------:R-:W-:Y:S01]  /*8620*/  LDSM.16.MT88.4 R12, [R135+0xa000] ;  /* 0x00a00000870c783b */ /* 0x000fe20000004200 */
[C-C-:B------:R-:W-:Y:S02]  /*8630*/  IMAD R226, R231.reuse, 0x2, R135.reuse ;  /* 0x00000002e7e27824 */ /* 0x140fe400078e0287 */
[----:B------:R-:W-:Y:S01]  /*8640*/  IMAD R224, R2, 0x2, R135 ;  /* 0x0000000202e07824 */ /* 0x000fe200078e0287 */
[----:B------:R-:W3:Y:S01]  /*8650*/  SHFL.BFLY PT, R9, R36, 0x2, 0x1f ;  /* 0x0c401f0024097f89 */ /* 0x000ee200000e0000 */
[----:B------:R-:W-:Y:S02]  /*8660*/  IMAD.MOV.U32 R2, RZ, RZ, R151 ;  /* 0x000000ffff027224 */ /* 0x000fe400078e0097 */
[----:B------:R-:W-:Y:S01]  /*8670*/  IMAD R225, R231, 0x2, R224 ;  /* 0x00000002e7e17824 */ /* 0x000fe200078e02e0 */
[----:B------:R-:W-:Y:S01]  /*8680*/  LDSM.16.MT88.4 R20, [R224+0xa000] ;  /* 0x00a00000e014783b */ /* 0x000fe20000004200 */
[----:B-1----:R-:W-:-:S03]  /*8690*/  FFMA.FTZ R5, R27, UR14, -R4 ;  /* 0x0000000e1b057c23 */ /* 0x002fc60008010804 */
[----:B------:R-:W-:Y:S01]  /*86a0*/  LDSM.16.MT88.4 R24, [R226+0xa000] ;  /* 0x00a00000e218783b */ /* 0x000fe20000004200 */
[----:B------:R1:W-:Y:S01]  /*86b0*/  MUFU.EX2 R192, R5 ;  /* 0x0000000500c07308 */ /* 0x0003e20000000800 */
[----:B---3--:R-:W-:Y:S02]  /*86c0*/  FMNMX.FTZ R36, R36, R9, !PT ;  /* 0x0000000924247209 */ /* 0x008fe40007810000 */
[----:B--2---:R-:W-:-:S03]  /*86d0*/  F2FP.F16.F32.PACK_AB R9, R191, R193 ;  /* 0x000000c1bf09723e */ /* 0x004fc600000000ff */
[----:B------:R-:W2:Y:S01]  /*86e0*/  SHFL.BFLY PT, R8, R36, 0x1, 0x1f ;  /* 0x0c201f0024087f89 */ /* 0x000ea200000e0000 */
[----:B-1----:R-:W-:-:S04]  /*86f0*/  FFMA.FTZ R5, R28, UR14, -R4 ;  /* 0x0000000e1c057c23 */ /* 0x002fc80008010804 */
[----:B------:R1:W3:Y:S02]  /*8700*/  MUFU.EX2 R195, R5 ;  /* 0x0000000500c37308 */ /* 0x0002e40000000800 */
[----:B-1----:R-:W-:Y:S01]  /*8710*/  FFMA.FTZ R5, R33, UR14, -R4 ;  /* 0x0000000e21057c23 */ /* 0x002fe20008010804 */
[----:B---3--:R-:W-:Y:S02]  /*8720*/  F2FP.F16.F32.PACK_AB R11, R195, R192 ;  /* 0x000000c0c30b723e */ /* 0x008fe400000000ff */
[----:B--2---:R-:W-:-:S03]  /*8730*/  FMNMX.FTZ R36, R36, R8, !PT ;  /* 0x0000000824247209 */ /* 0x004fc60007810000 */
[----:B------:R1:W-:Y:S01]  /*8740*/  MUFU.EX2 R199, R5 ;  /* 0x0000000500c77308 */ /* 0x0003e20000000800 */
[C---:B------:R-:W-:Y:S01]  /*8750*/  FSETP.NEU.FTZ.AND P1, PT, R36.reuse, -INF , PT ;  /* 0xff8000002400780b */ /* 0x040fe20003f3d000 */
[----:B------:R-:W-:Y:S01]  /*8760*/  FMUL.FTZ R8, R36, UR14 ;  /* 0x0000000e24087c20 */ /* 0x000fe20008410000 */
[----:B-1----:R-:W-:-:S05]  /*8770*/  FFMA.FTZ R5, R32, UR14, -R4 ;  /* 0x0000000e20057c23 */ /* 0x002fca0008010804 */
        /* <DEDUP_REMOVED lines=20> */
[----:B-1----:R-:W-:Y:S01]  /*88c0*/  FSEL R5, R8, RZ, P1 ;  /* 0x000000ff08057208 */ /* 0x002fe20000800000 */
[----:B------:R-:W-:Y:S01]  /*88d0*/  FFMA.FTZ R8, R42, UR14, -R4 ;  /* 0x0000000e2a087c23 */ /* 0x000fe20008010804 */
[----:B------:R-:W-:Y:S01]  /*88e0*/  PLOP3.LUT P1, PT, PT, PT, UP0, 0x80, 0x0 ;  /* 0x000000000000781c */ /* 0x000fe20003f2f008 */
[----:B------:R-:W1:Y:S02]  /*88f0*/  LDSM.16.MT88.4 R40, [R225+0xa000] ;  /* 0x00a00000e128783b */ /* 0x000e640000004200 */
[--C-:B------:R-:W-:Y:S01]  /*8900*/  FFMA.FTZ R0, R50, UR14, -R5.reuse ;  /* 0x0000000e32007c23 */ /* 0x100fe20008010805 */
[----:B------:R2:W-:Y:S08]  /*8910*/  MUFU.EX2 R247, R8 ;  /* 0x0000000800f77308 */ /* 0x0005f00000000800 */
[----:B------:R3:W-:Y:S01]  /*8920*/  MUFU.EX2 R170, R0 ;  /* 0x0000000000aa7308 */ /* 0x0007e20000000800 */
[----:B--2---:R-:W-:-:S07]  /*8930*/  FFMA.FTZ R8, R10, UR14, -R5 ;  /* 0x0000000e0a087c23 */ /* 0x004fce0008010805 */
[----:B------:R-:W2:Y:S01]  /*8940*/  MUFU.EX2 R172, R8 ;  /* 0x0000000800ac7308 */ /* 0x000ea20000000800 */
[----:B---3--:R-:W-:-:S07]  /*8950*/  FFMA.FTZ R0, R52, UR14, -R5 ;  /* 0x0000000e34007c23 */ /* 0x008fce0008010805 */
[----:B------:R3:W-:Y:S01]  /*8960*/  MUFU.EX2 R173, R0 ;  /* 0x0000000000ad7308 */ /* 0x0007e20000000800 */
[----:B--2---:R-:W-:Y:S01]  /*8970*/  F2FP.F16.F32.PACK_AB R8, R170, R172 ;  /* 0x000000acaa08723e */ /* 0x004fe200000000ff */
[----:B---3--:R-:W-:-:S06]  /*8980*/  FFMA.FTZ R0, R53, UR14, -R5 ;  /* 0x0000000e35007c23 */ /* 0x008fcc0008010805 */
        /* <DEDUP_REMOVED lines=13> */
[C---:B-1----:R-:W-:Y:S06]  /*8a60*/  HMMA.16816.F32 R72, R8.reuse, R40, RZ ;  /* 0x000000280848723c */ /* 0x042fec00000018ff */
[----:B------:R-:W-:Y:S01]  /*8a70*/  HMMA.16816.F32 R68, R8, R42, RZ ;  /* 0x0000002a0844723c */ /* 0x000fe200000018ff */
[----:B---3--:R-:W-:-:S04]  /*8a80*/  FFMA.FTZ R0, R54, UR14, -R5 ;  /* 0x0000000e36007c23 */ /* 0x008fc80008010805 */
[----:B------:R1:W-:Y:S02]  /*8a90*/  MUFU.EX2 R184, R0 ;  /* 0x0000000000b87308 */ /* 0x0003e40000000800 */
[--C-:B-1----:R-:W-:Y:S02]  /*8aa0*/  FFMA.FTZ R0, R55, UR14, -R5.reuse ;  /* 0x0000000e37007c23 */ /* 0x102fe40008010805 */
[----:B------:R-:W1:Y:S04]  /*8ab0*/  LDSM.16.MT88.4 R52, [R224+0xa800] ;  /* 0x00a80000e034783b */ /* 0x000e680000004200 */
[----:B------:R3:W4:Y:S02]  /*8ac0*/  MUFU.EX2 R185, R0 ;  /* 0x0000000000b97308 */ /* 0x0007240000000800 */
[----:B---3--:R-:W-:Y:S01]  /*8ad0*/  FFMA.FTZ R0, R56, UR14, -R5 ;  /* 0x0000000e38007c23 */ /* 0x008fe20008010805 */
[----:B----4-:R-:W-:-:S05]  /*8ae0*/  F2FP.F16.F32.PACK_AB R12, R185, R184 ;  /* 0x000000b8b90c723e */ /* 0x010fca00000000ff */
[----:B------:R3:W-:Y:S02]  /*8af0*/  MUFU.EX2 R186, R0 ;  /* 0x0000000000ba7308 */ /* 0x0007e40000000800 */
[----:B---3--:R-:W-:Y:S02]  /*8b00*/  FFMA.FTZ R0, R57, UR14, -R5 ;  /* 0x0000000e39007c23 */ /* 0x008fe40008010805 */
[C---:B------:R-:W-:Y:S04]  /*8b10*/  HMMA.16816.F32 R56, R8.reuse, R20, RZ ;  /* 0x000000140838723c */ /* 0x040fe800000018ff */
[----:B------:R3:W4:Y:S02]  /*8b20*/  MUFU.EX2 R188, R0 ;  /* 0x0000000000bc7308 */ /* 0x0007240000000800 */
[----:B---3--:R-:W-:Y:S01]  /*8b30*/  FFMA.FTZ R0, R60, UR14, -R4 ;  /* 0x0000000e3c007c23 */ /* 0x008fe20008010804 */
[----:B----4-:R-:W-:Y:S01]  /*8b40*/  F2FP.F16.F32.PACK_AB R14, R188, R186 ;  /* 0x000000babc0e723e */ /* 0x010fe200000000ff */
[----:B------:R-:W-:Y:S01]  /*8b50*/  HMMA.16816.F32 R60, R8, R22, RZ ;  /* 0x00000016083c723c */ /* 0x000fe200000018ff */
[----:B------:R-:W-:Y:S03]  /*8b60*/  LDSM.16.MT88.4 R20, [R135+0xb000] ;  /* 0x00b000008714783b */ /* 0x000fe60000004200 */
[----:B------:R3:W-:Y:S02]  /*8b70*/  MUFU.EX2 R217, R0 ;  /* 0x0000000000d97308 */ /* 0x0007e40000000800 */
[----:B------:R-:W-:Y:S01]  /*8b80*/  HMMA.16816.F32 R76, R12, R32, R28 ;  /* 0x000000200c4c723c */ /* 0x000fe2000000181c */
[----:B------:R-:W-:-:S02]  /*8b90*/  F2FP.F16.F32.PACK_AB R9, R208, R207 ;  /* 0x000000cfd009723e */ /* 0x000fc400000000ff */
[----:B------:R-:W-:-:S03]  /*8ba0*/  F2FP.F16.F32.PACK_AB R11, R211, R210 ;  /* 0x000000d2d30b723e */ /* 0x000fc600000000ff */
[C---:B------:R-:W-:Y:S01]  /*8bb0*/  HMMA.16816.F32 R32, R12.reuse, R34, R16 ;  /* 0x000000220c20723c */ /* 0x040fe20000001810 */
[----:B------:R-:W-:Y:S05]  /*8bc0*/  LDSM.16.MT88.4 R16, [R226+0xb000] ;  /* 0x00b00000e210783b */ /* 0x000fea0000004200 */
[C---:B--2---:R-:W-:Y:S01]  /*8bd0*/  HMMA.16816.F32 R28, R12.reuse, R48, R44 ;  /* 0x000000300c1c723c */ /* 0x044fe2000000182c */
[--C-:B---3--:R-:W-:Y:S01]  /*8be0*/  FFMA.FTZ R0, R64, UR14, -R4.reuse ;  /* 0x0000000e40007c23 */ /* 0x108fe20008010804 */
[----:B------:R-:W-:Y:S03]  /*8bf0*/  LDSM.16.MT88.4 R44, [R224+0xb000] ;  /* 0x00b00000e02c783b */ /* 0x000fe60000004200 */
[----:B------:R2:W-:Y:S01]  /*8c00*/  MUFU.EX2 R218, R0 ;  /* 0x0000000000da7308 */ /* 0x0005e20000000800 */
[C---:B------:R-:W-:Y:S06]  /*8c10*/  HMMA.16816.F32 R24, R12.reuse, R50, R24 ;  /* 0x000000320c18723c */ /* 0x040fec0000001818 */
[C---:B-1----:R-:W-:Y:S01]  /*8c20*/  HMMA.16816.F32 R40, R12.reuse, R52, R56 ;  /* 0x000000340c28723c */ /* 0x042fe20000001838 */
[----:B------:R-:W-:Y:S05]  /*8c30*/  LDSM.16.MT88.4 R56, [R135+0xb800] ;  /* 0x00b800008738783b */ /* 0x000fea0000004200 */
[----:B------:R-:W-:Y:S01]  /*8c40*/  HMMA.16816.F32 R48, R12, R54, R60 ;  /* 0x000000360c30723c */ /* 0x000fe2000000183c */
[----:B------:R-:W-:Y:S01]  /*8c50*/  LDSM.16.MT88.4 R52, [R225+0xb000] ;  /* 0x00b00000e134783b */ /* 0x000fe20000004200 */
[----:B--2---:R-:W-:-:S03]  /*8c60*/  FFMA.FTZ R0, R65, UR14, -R4 ;  /* 0x0000000e41007c23 */ /* 0x004fc60008010804 */
[----:B------:R-:W1:Y:S01]  /*8c70*/  LDSM.16.MT88.4 R64, [R225+0xa800] ;  /* 0x00a80000e140783b */ /* 0x000e620000004200 */
        /* <DEDUP_REMOVED lines=8> */
[----:B--2---:R-:W-:Y:S01]  /*8d00*/  FFMA.FTZ R0, R84, UR14, -R5 ;  /* 0x0000000e54007c23 */ /* 0x004fe20008010805 */
[----:B------:R-:W-:-:S05]  /*8d10*/  IMAD.MOV.U32 R84, RZ, RZ, R196 ;  /* 0x000000ffff547224 */ /* 0x000fca00078e00c4 */
[----:B------:R2:W3:Y:S02]  /*8d20*/  MUFU.EX2 R179, R0 ;  /* 0x0000000000b37308 */ /* 0x0004e40000000800 */
[--C-:B--2---:R-:W-:Y:S01]  /*8d30*/  FFMA.FTZ R0, R83, UR14, -R4.reuse ;  /* 0x0000000e53007c23 */ /* 0x104fe20008010804 */
[----:B---3--:R-:W-:Y:S01]  /*8d40*/  F2FP.F16.F32.PACK_AB R10, R179, R175 ;  /* 0x000000afb30a723e */ /* 0x008fe200000000ff */
[----:B-1----:R-:W-:Y:S04]  /*8d50*/  HMMA.16816.F32 R80, R12, R64, R72 ;  /* 0x000000400c50723c */ /* 0x002fe80000001848 */
[----:B------:R1:W-:Y:S02]  /*8d60*/  MUFU.EX2 R205, R0 ;  /* 0x0000000000cd7308 */ /* 0x0003e40000000800 */
[C---:B------:R-:W-:Y:S06]  /*8d70*/  HMMA.16816.F32 R76, R8.reuse, R20, R76 ;  /* 0x00000014084c723c */ /* 0x040fec000000184c */
[C---:B------:R-:W-:Y:S01]  /*8d80*/  HMMA.16816.F32 R60, R8.reuse, R22, R32 ;  /* 0x00000016083c723c */ /* 0x040fe20000001820 */
[----:B------:R-:W2:Y:S05]  /*8d90*/  LDSM.16.MT88.4 R20, [R226+0xb800] ;  /* 0x00b80000e214783b */ /* 0x000eaa0000004200 */
[----:B------:R-:W-:Y:S01]  /*8da0*/  HMMA.16816.F32 R72, R8, R16, R28 ;  /* 0x000000100848723c */ /* 0x000fe2000000181c */
[----:B-1----:R-:W-:Y:S01]  /*8db0*/  FFMA.FTZ R0, R85, UR14, -R4 ;  /* 0x0000000e55007c23 */ /* 0x002fe20008010804 */
[----:B------:R-:W-:-:S03]  /*8dc0*/  IMAD.MOV.U32 R85, RZ, RZ, R150 ;  /* 0x000000ffff557224 */ /* 0x000fc600078e0096 */
[----:B------:R1:W-:Y:S01]  /*8dd0*/  MUFU.EX2 R200, R0 ;  /* 0x0000000000c87308 */ /* 0x0003e20000000800 */
[----:B------:R-:W-:Y:S01]  /*8de0*/  HMMA.16816.F32 R32, R8, R18, R24 ;  /* 0x000000120820723c */ /* 0x000fe20000001818 */
[----:B------:R-:W3:Y:S05]  /*8df0*/  LDSM.16.MT88.4 R16, [R224+0xb800] ;  /* 0x00b80000e010783b */ /* 0x000eea0000004200 */
[----:B------:R-:W-:Y:S06]  /*8e00*/  HMMA.16816.F32 R64, R12, R66, R68 ;  /* 0x000000420c40723c */ /* 0x000fec0000001844 */
[C---:B------:R-:W-:Y:S01]  /*8e10*/  HMMA.16816.F32 R28, R8.reuse, R44, R40 ;  /* 0x0000002c081c723c */ /* 0x040fe20000001828 */
[----:B------:R-:W4:Y:S01]  /*8e20*/  LDSM.16.MT88.4 R40, [R225+0xb800] ;  /* 0x00b80000e128783b */ /* 0x000f220000004200 */
[----:B------:R-:W-:Y:S01]  /*8e30*/  IMAD.MOV.U32 R71, RZ, RZ, R149 ;  /* 0x000000ffff477224 */ /* 0x000fe200078e0095 */
[----:B------:R-:W-:Y:S01]  /*8e40*/  F2FP.F16.F32.PACK_AB R13, R215, R213 ;  /* 0x000000d5d70d723e */ /* 0x000fe200000000ff */
[----:B-1----:R-:W-:Y:S01]  /*8e50*/  FFMA.FTZ R0, R86, UR14, -R4 ;  /* 0x0000000e56007c23 */ /* 0x002fe20008010804 */
[----:B------:R-:W-:Y:S01]  /*8e60*/  F2FP.F16.F32.PACK_AB R15, R223, R222 ;  /* 0x000000dedf0f723e */ /* 0x000fe200000000ff */
[----:B------:R-:W-:Y:S01]  /*8e70*/  HMMA.16816.F32 R24, R8, R46, R48 ;  /* 0x0000002e0818723c */ /* 0x000fe20000001830 */
[----:B------:R-:W1:Y:S01]  /*8e80*/  LDSM.16.MT88.4 R48, [R226+0xc000] ;  /* 0x00c00000e230783b */ /* 0x000e620000004200 */
[----:B------:R5:W-:Y:S01]  /*8e90*/  MUFU.EX2 R196, R0 ;  /* 0x0000000000c47308 */ /* 0x000be20000000800 */
[----:B------:R-:W-:-:S02]  /*8ea0*/  IMAD.MOV.U32 R86, RZ, RZ, R138 ;  /* 0x000000ffff567224 */ /* 0x000fc400078e008a */
[----:B------:R-:W-:Y:S01]  /*8eb0*/  IMAD.MOV.U32 R68, RZ, RZ, R126 ;  /* 0x000000ffff447224 */ /* 0x000fe200078e007e */
[----:B------:R-:W-:Y:S01]  /*8ec0*/  HMMA.16816.F32 R80, R8, R52, R80 ;  /* 0x000000340850723c */ /* 0x000fe20000001850 */
[----:B------:R-:W-:Y:S02]  /*8ed0*/  IMAD.MOV.U32 R69, RZ, RZ, R120 ;  /* 0x000000ffff457224 */ /* 0x000fe400078e0078 */
[----:B------:R-:W-:-:S03]  /*8ee0*/  IMAD.MOV.U32 R70, RZ, RZ, R115 ;  /* 0x000000ffff467224 */ /* 0x000fc600078e0073 */
[----:B------:R-:W-:Y:S01]  /*8ef0*/  HMMA.16816.F32 R44, R8, R54, R64 ;  /* 0x00000036082c723c */ /* 0x000fe20000001840 */
[----:B------:R-:W1:Y:S01]  /*8f00*/  LDSM.16.MT88.4 R52, [R135+0xc000] ;  /* 0x00c000008734783b */ /* 0x000e620000004200 */
[----:B-----5:R-:W-:-:S05]  /*8f10*/  FFMA.FTZ R0, R87, UR14, -R5 ;  /* 0x0000000e57007c23 */ /* 0x020fca0008010805 */
[----:B------:R-:W-:Y:S01]  /*8f20*/  F2FP.F16.F32.PACK_AB R9, R220, R247 ;  /* 0x000000f7dc09723e */ /* 0x000fe200000000ff */
[----:B------:R-:W-:Y:S01]  /*8f30*/  IMAD.MOV.U32 R87, RZ, RZ, R131 ;  /* 0x000000ffff577224 */ /* 0x000fe200078e0083 */
[----:B------:R-:W-:Y:S01]  /*8f40*/  F2FP.F16.F32.PACK_AB R11, R217, R246 ;  /* 0x000000f6d90b723e */ /* 0x000fe200000000ff */
[----:B------:R5:W-:Y:S02]  /*8f50*/  MUFU.EX2 R162, R0 ;  /* 0x0000000000a27308 */ /* 0x000be40000000800 */
[----:B-----5:R-:W-:Y:S01]  /*8f60*/  FFMA.FTZ R0, R88, UR14, -R5 ;  /* 0x0000000e58007c23 */ /* 0x020fe20008010805 */
[----:B------:R-:W-:-:S05]  /*8f70*/  IMAD.MOV.U32 R88, RZ, RZ, R127 ;  /* 0x000000ffff587224 */ /* 0x000fca00078e007f */
[----:B------:R5:W2:Y:S02]  /*8f80*/  MUFU.EX2 R159, R0 ;  /* 0x00000000009f7308 */ /* 0x000aa40000000800 */
[----:B-----5:R-:W-:Y:S01]  /*8f90*/  FFMA.FTZ R0, R89, UR14, -R5 ;  /* 0x0000000e59007c23 */ /* 0x020fe20008010805 */
[----:B------:R-:W-:Y:S01]  /*8fa0*/  IMAD.MOV.U32 R89, RZ, RZ, R155 ;  /* 0x000000ffff597224 */ /* 0x000fe200078e009b */
[----:B--2---:R-:W-:-:S04]  /*8fb0*/  F2FP.F16.F32.PACK_AB R12, R159, R162 ;  /* 0x000000a29f0c723e */ /* 0x004fc800000000ff */
[----:B------:R2:W-:Y:S02]  /*8fc0*/  MUFU.EX2 R165, R0 ;  /* 0x0000000000a57308 */ /* 0x0005e40000000800 */
[----:B--2---:R-:W-:Y:S01]  /*8fd0*/  FFMA.FTZ R0, R92, UR14, -R5 ;  /* 0x0000000e5c007c23 */ /* 0x004fe20008010805 */
[----:B------:R-:W-:-:S05]  /*8fe0*/  IMAD.MOV.U32 R92, RZ, RZ, R160 ;  /* 0x000000ffff5c7224 */ /* 0x000fca00078e00a0 */
[----:B------:R2:W5:Y:S02]  /*8ff0*/  MUFU.EX2 R164, R0 ;  /* 0x0000000000a47308 */ /* 0x0005640000000800 */
[----:B--2---:R-:W-:Y:S01]  /*9000*/  FFMA.FTZ R0, R90, UR14, -R4 ;  /* 0x0000000e5a007c23 */ /* 0x004fe20008010804 */
[----:B-----5:R-:W-:Y:S01]  /*9010*/  F2FP.F16.F32.PACK_AB R14, R164, R165 ;  /* 0x000000a5a40e723e */ /* 0x020fe200000000ff */
[----:B------:R-:W-:-:S04]  /*9020*/  IMAD.MOV.U32 R90, RZ, RZ, R166 ;  /* 0x000000ffff5a7224 */ /* 0x000fc800078e00a6 */
[----:B------:R2:W-:Y:S02]  /*9030*/  MUFU.EX2 R187, R0 ;  /* 0x0000000000bb7308 */ /* 0x0005e40000000800 */
[C---:B------:R-:W-:Y:S06]  /*9040*/  HMMA.16816.F32 R76, R12.reuse, R56, R76 ;  /* 0x000000380c4c723c */ /* 0x040fec000000184c */
[C---:B------:R-:W-:Y:S06]  /*9050*/  HMMA.16816.F32 R60, R12.reuse, R58, R60 ;  /* 0x0000003a0c3c723c */ /* 0x040fec000000183c */
[----:B------:R-:W-:Y:S01]  /*9060*/  HMMA.16816.F32 R72, R12, R20, R72 ;  /* 0x000000140c48723c */ /* 0x000fe20000001848 */
[----:B--2---:R-:W-:Y:S01]  /*9070*/  FFMA.FTZ R0, R91, UR14, -R4 ;  /* 0x0000000e5b007c23 */ /* 0x004fe20008010804 */
[----:B------:R-:W-:-:S03]  /*9080*/  IMAD.MOV.U32 R91, RZ, RZ, R168 ;  /* 0x000000ffff5b7224 */ /* 0x000fc600078e00a8 */
[----:B------:R2:W-:Y:S01]  /*9090*/  MUFU.EX2 R183, R0 ;  /* 0x0000000000b77308 */ /* 0x0005e20000000800 */
[C---:B------:R-:W-:Y:S06]  /*90a0*/  HMMA.16816.F32 R56, R12.reuse, R22, R32 ;  /* 0x000000160c38723c */ /* 0x040fec0000001820 */
[C---:B---3--:R-:W-:Y:S01]  /*90b0*/  HMMA.16816.F32 R64, R12.reuse, R16, R28 ;  /* 0x000000100c40723c */ /* 0x048fe2000000181c */
[----:B------:R-:W-:Y:S05]  /*90c0*/  LDSM.16.MT88.4 R28, [R225+0xc000] ;  /* 0x00c00000e11c783b */ /* 0x000fea0000004200 */
[----:B------:R-:W-:Y:S01]  /*90d0*/  HMMA.16816.F32 R20, R12, R18, R24 ;  /* 0x000000120c14723c */ /* 0x000fe20000001818 */
[----:B------:R-:W3:Y:S01]  /*90e0*/  LDSM.16.MT88.4 R16, [R224+0xc000] ;  /* 0x00c00000e010783b */ /* 0x000ee20000004200 */
[----:B--2---:R-:W-:Y:S01]  /*90f0*/  FFMA.FTZ R0, R93, UR14, -R4 ;  /* 0x0000000e5d007c23 */ /* 0x004fe20008010804 */
[----:B------:R-:W-:-:S03]  /*9100*/  IMAD.MOV.U32 R93, RZ, RZ, R181 ;  /* 0x000000ffff5d7224 */ /* 0x000fc600078e00b5 */
[C---:B----4-:R-:W-:Y:S01]  /*9110*/  HMMA.16816.F32 R80, R12.reuse, R40, R80 ;  /* 0x000000280c50723c */ /* 0x050fe20000001850 */
[----:B------:R2:W-:Y:S05]  /*9120*/  MUFU.EX2 R181, R0 ;  /* 0x0000000000b57308 */ /* 0x0005ea0000000800 */
[----:B------:R-:W-:Y:S01]  /*9130*/  HMMA.16816.F32 R32, R12, R42, R44 ;  /* 0x0000002a0c20723c */ /* 0x000fe2000000182c */
[----:B------:R-:W4:Y:S06]  /*9140*/  LDSM.16.MT88.4 R40, [R135+0xc800] ;  /* 0x00c800008728783b */ /* 0x000f2c0000004200 */
[----:B------:R-:W-:-:S02]  /*9150*/  F2FP.F16.F32.PACK_AB R13, R214, R218 ;  /* 0x000000dad60d723e */ /* 0x000fc400000000ff */
[----:B------:R-:W-:Y:S01]  /*9160*/  F2FP.F16.F32.PACK_AB R15, R200, R205 ;  /* 0x000000cdc80f723e */ /* 0x000fe200000000ff */
[----:B--2---:R-:W-:Y:S01]  /*9170*/  FFMA.FTZ R0, R94, UR14, -R5 ;  /* 0x0000000e5e007c23 */ /* 0x004fe20008010805 */
[----:B------:R-:W-:-:S03]  /*9180*/  IMAD.MOV.U32 R94, RZ, RZ, R152 ;  /* 0x000000ffff5e7224 */ /* 0x000fc600078e0098 */
[----:B------:R2:W-:Y:S02]  /*9190*/  MUFU.EX2 R152, R0 ;  /* 0x0000000000987308 */ /* 0x0005e40000000800 */
[----:B--2---:R-:W-:Y:S01]  /*91a0*/  FFMA.FTZ R0, R95, UR14, -R5 ;  /* 0x0000000e5f007c23 */ /* 0x004fe20008010805 */
[----:B------:R-:W-:-:S05]  /*91b0*/  IMAD.MOV.U32 R95, RZ, RZ, R148 ;  /* 0x000000ffff5f7224 */ /* 0x000fca00078e0094 */
        /* <DEDUP_REMOVED lines=8> */
[----:B------:R2:W-:Y:S02]  /*9240*/  MUFU.EX2 R168, R0 ;  /* 0x0000000000a87308 */ /* 0x0005e40000000800 */
[C---:B-1----:R-:W-:Y:S06]  /*9250*/  HMMA.16816.F32 R72, R8.reuse, R48, R72 ;  /* 0x000000300848723c */ /* 0x042fec0000001848 */
[C---:B------:R-:W-:Y:S01]  /*9260*/  HMMA.16816.F32 R56, R8.reuse, R50, R56 ;  /* 0x000000320838723c */ /* 0x040fe20000001838 */
[----:B------:R-:W1:Y:S05]  /*9270*/  LDSM.16.MT88.4 R48, [R226+0xc800] ;  /* 0x00c80000e230783b */ /* 0x000e6a0000004200 */
[----:B------:R-:W-:Y:S01]  /*9280*/  HMMA.16816.F32 R76, R8, R52, R76 ;  /* 0x00000034084c723c */ /* 0x000fe2000000184c */
[----:B--2---:R-:W-:-:S04]  /*9290*/  FFMA.FTZ R0, R98, UR14, -R4 ;  /* 0x0000000e62007c23 */ /* 0x004fc80008010804 */
[----:B------:R2:W-:Y:S01]  /*92a0*/  MUFU.EX2 R166, R0 ;  /* 0x0000000000a67308 */ /* 0x0005e20000000800 */
[C---:B------:R-:W-:Y:S06]  /*92b0*/  HMMA.16816.F32 R44, R8.reuse, R54, R60 ;  /* 0x00000036082c723c */ /* 0x040fec000000183c */
[C---:B---3--:R-:W-:Y:S01]  /*92c0*/  HMMA.16816.F32 R24, R8.reuse, R18, R20 ;  /* 0x000000120818723c */ /* 0x048fe20000001814 */
[----:B------:R-:W3:Y:S05]  /*92d0*/  LDSM.16.MT88.4 R20, [R224+0xc800] ;  /* 0x00c80000e014783b */ /* 0x000eea0000004200 */
[----:B------:R-:W-:Y:S01]  /*92e0*/  HMMA.16816.F32 R60, R8, R16, R64 ;  /* 0x00000010083c723c */ /* 0x000fe20000001840 */
[----:B------:R-:W5:Y:S01]  /*92f0*/  LDSM.16.MT88.4 R16, [R225+0xc800] ;  /* 0x00c80000e110783b */ /* 0x000f620000004200 */
[----:B--2---:R-:W-:-:S04]  /*9300*/  FFMA.FTZ R0, R100, UR14, -R4 ;  /* 0x0000000e64007c23 */ /* 0x004fc80008010804 */
[C---:B------:R-:W-:Y:S01]  /*9310*/  HMMA.16816.F32 R80, R8.reuse, R28, R80 ;  /* 0x0000001c0850723c */ /* 0x040fe20000001850 */
[----:B------:R2:W-:Y:S05]  /*9320*/  MUFU.EX2 R160, R0 ;  /* 0x0000000000a07308 */ /* 0x0005ea0000000800 */
[----:B------:R-:W-:Y:S07]  /*9330*/  HMMA.16816.F32 R32, R8, R30, R32 ;  /* 0x0000001e0820723c */ /* 0x000fee0000001820 */
        /* <DEDUP_REMOVED lines=9> */
[----:B--2---:R-:W-:-:S06]  /*93d0*/  FFMA.FTZ R0, R106, UR14, -R5 ;  /* 0x0000000e6a007c23 */ /* 0x004fcc0008010805 */
[----:B------:R2:W4:Y:S02]  /*93e0*/  MUFU.EX2 R133, R0 ;  /* 0x0000000000857308 */ /* 0x0005240000000800 */
[----:B--2---:R-:W-:Y:S01]  /*93f0*/  FFMA.FTZ R0, R103, UR14, -R4 ;  /* 0x0000000e67007c23 */ /* 0x004fe20008010804 */
[----:B----4-:R-:W-:-:S05]  /*9400*/  F2FP.F16.F32.PACK_AB R14, R133, R138 ;  /* 0x0000008a850e723e */ /* 0x010fca00000000ff */
[----:B------:R2:W4:Y:S02]  /*9410*/  MUFU.EX2 R151, R0 ;  /* 0x0000000000977308 */ /* 0x0005240000000800 */
[C---:B------:R-:W-:Y:S06]  /*9420*/  HMMA.16816.F32 R76, R12.reuse, R40, R76 ;  /* 0x000000280c4c723c */ /* 0x040fec000000184c */
[C---:B------:R-:W-:Y:S01]  /*9430*/  HMMA.16816.F32 R44, R12.reuse, R42, R44 ;  /* 0x0000002a0c2c723c */ /* 0x040fe2000000182c */
[----:B------:R-:W4:Y:S05]  /*9440*/  LDSM.16.MT88.4 R40, [R135+0xd000] ;  /* 0x00d000008728783b */ /* 0x000f2a0000004200 */
[----:B-1----:R-:W-:Y:S01]  /*9450*/  HMMA.16816.F32 R72, R12, R48, R72 ;  /* 0x000000300c48723c */ /* 0x002fe20000001848 */
[----:B--2---:R-:W-:-:S04]  /*9460*/  FFMA.FTZ R0, R104, UR14, -R4 ;  /* 0x0000000e68007c23 */ /* 0x004fc80008010804 */
[----:B------:R1:W-:Y:S01]  /*9470*/  MUFU.EX2 R148, R0 ;  /* 0x0000000000947308 */ /* 0x0003e20000000800 */
[C---:B------:R-:W-:Y:S01]  /*9480*/  HMMA.16816.F32 R56, R12.reuse, R50, R56 ;  /* 0x000000320c38723c */ /* 0x040fe20000001838 */
[----:B------:R-:W2:Y:S05]  /*9490*/  LDSM.16.MT88.4 R48, [R226+0xd000] ;  /* 0x00d00000e230783b */ /* 0x000eaa0000004200 */
[C---:B---3--:R-:W-:Y:S01]  /*94a0*/  HMMA.16816.F32 R28, R12.reuse, R22, R24 ;  /* 0x000000160c1c723c */ /* 0x048fe20000001818 */
[----:B------:R-:W3:Y:S05]  /*94b0*/  LDSM.16.MT88.4 R24, [R224+0xd000] ;  /* 0x00d00000e018783b */ /* 0x000eea0000004200 */
[----:B------:R-:W-:Y:S01]  /*94c0*/  HMMA.16816.F32 R60, R12, R20, R60 ;  /* 0x000000140c3c723c */ /* 0x000fe2000000183c */
[----:B-1----:R-:W-:-:S05]  /*94d0*/  FFMA.FTZ R0, R107, UR14, -R4 ;  /* 0x0000000e6b007c23 */ /* 0x002fca0008010804 */
[C---:B-----5:R-:W-:Y:S01]  /*94e0*/  HMMA.16816.F32 R80, R12.reuse, R16, R80 ;  /* 0x000000100c50723c */ /* 0x060fe20000001850 */
[----:B------:R1:W-:Y:S05]  /*94f0*/  MUFU.EX2 R146, R0 ;  /* 0x0000000000927308 */ /* 0x0003ea0000000800 */
[----:B------:R-:W-:Y:S01]  /*9500*/  HMMA.16816.F32 R20, R12, R18, R32 ;  /* 0x000000120c14723c */ /* 0x000fe20000001820 */
[----:B------:R-:W5:Y:S06]  /*9510*/  LDSM.16.MT88.4 R16, [R225+0xd000] ;  /* 0x00d00000e110783b */ /* 0x000f6c0000004200 */
[----:B------:R-:W-:-:S02]  /*9520*/  F2FP.F16.F32.PACK_AB R13, R166, R168 ;  /* 0x000000a8a60d723e */ /* 0x000fc400000000ff */
[----:B----4-:R-:W-:Y:S01]  /*9530*/  F2FP.F16.F32.PACK_AB R15, R151, R160 ;  /* 0x000000a0970f723e */ /* 0x010fe200000000ff */
        /* <DEDUP_REMOVED lines=15> */
[----:B--2---:R-:W-:Y:S01]  /*9630*/  HMMA.16816.F32 R72, R8, R48, R72 ;  /* 0x000000300848723c */ /* 0x004fe20000001848 */
[----:B-1----:R-:W-:-:S04]  /*9640*/  FFMA.FTZ R0, R111, UR14, -R4 ;  /* 0x0000000e6f007c23 */ /* 0x002fc80008010804 */
[----:B------:R1:W2:Y:S01]  /*9650*/  MUFU.EX2 R130, R0 ;  /* 0x0000000000827308 */ /* 0x0002a20000000800 */
[C---:B------:R-:W-:Y:S01]  /*9660*/  HMMA.16816.F32 R56, R8.reuse, R50, R56 ;  /* 0x000000320838723c */ /* 0x040fe20000001838 */
[----:B------:R-:W4:Y:S05]  /*9670*/  LDSM.16.MT88.4 R48, [R226+0xd800] ;  /* 0x00d80000e230783b */ /* 0x000f2a0000004200 */
[C---:B---3--:R-:W-:Y:S01]  /*9680*/  HMMA.16816.F32 R32, R8.reuse, R26, R28 ;  /* 0x0000001a0820723c */ /* 0x048fe2000000181c */
[----:B------:R-:W3:Y:S05]  /*9690*/  LDSM.16.MT88.4 R28, [R224+0xd800] ;  /* 0x00d80000e01c783b */ /* 0x000eea0000004200 */
[----:B------:R-:W-:Y:S01]  /*96a0*/  HMMA.16816.F32 R60, R8, R24, R60 ;  /* 0x00000018083c723c */ /* 0x000fe2000000183c */
[----:B-1----:R-:W-:-:S05]  /*96b0*/  FFMA.FTZ R0, R114, UR14, -R4 ;  /* 0x0000000e72007c23 */ /* 0x002fca0008010804 */
[C---:B-----5:R-:W-:Y:S01]  /*96c0*/  HMMA.16816.F32 R80, R8.reuse, R16, R80 ;  /* 0x000000100850723c */ /* 0x060fe20000001850 */
[----:B------:R1:W-:Y:S05]  /*96d0*/  MUFU.EX2 R127, R0 ;  /* 0x00000000007f7308 */ /* 0x0003ea0000000800 */
[----:B------:R-:W-:Y:S01]  /*96e0*/  HMMA.16816.F32 R24, R8, R18, R20 ;  /* 0x000000120818723c */ /* 0x000fe20000001814 */
[----:B------:R-:W5:Y:S04]  /*96f0*/  LDSM.16.MT88.4 R16, [R225+0xd800] ;  /* 0x00d80000e110783b */ /* 0x000f680000004200 */
[----:B------:R-:W5:Y:S02]  /*9700*/  LDSM.16.MT88.4 R20, [R135+0xe000] ;  /* 0x00e000008714783b */ /* 0x000f640000004200 */
[----:B------:R-:W-:-:S02]  /*9710*/  F2FP.F16.F32.PACK_AB R9, R146, R148 ;  /* 0x000000949209723e */ /* 0x000fc400000000ff */
[----:B--2---:R-:W-:Y:S01]  /*9720*/  F2FP.F16.F32.PACK_AB R11, R130, R131 ;  /* 0x00000083820b723e */ /* 0x004fe200000000ff */
        /* <DEDUP_REMOVED lines=25> */
[----:B------:R1:W5:Y:S05]  /*98c0*/  MUFU.EX2 R122, R0 ;  /* 0x00000000007a7308 */ /* 0x00036a0000000800 */
[----:B------:R-:W-:Y:S01]  /*98d0*/  HMMA.16816.F32 R80, R12, R16, R80 ;  /* 0x000000100c50723c */ /* 0x000fe20000001850 */
[----:B------:R-:W-:Y:S06]  /*98e0*/  LDSM.16.MT88.4 R12, [R226+0xe800] ;  /* 0x00e80000e20c783b */ /* 0x000fec0000004200 */
[----:B--2---:R-:W-:Y:S01]  /*98f0*/  F2FP.F16.F32.PACK_AB R17, R124, R127 ;  /* 0x0000007f7c11723e */ /* 0x004fe200000000ff */
[----:B-1----:R-:W-:Y:S01]  /*9900*/  FFMA.FTZ R0, R142, UR14, -R5 ;  /* 0x0000000e8e007c23 */ /* 0x002fe20008010805 */
[----:B-----5:R-:W-:Y:S01]  /*9910*/  F2FP.F16.F32.PACK_AB R19, R122, R123 ;  /* 0x0000007b7a13723e */ /* 0x020fe200000000ff */
[----:B------:R-:W-:-:S02]  /*9920*/  IMAD.MOV.U32 R142, RZ, RZ, R93 ;  /* 0x000000ffff8e7224 */ /* 0x000fc400078e005d */
[----:B------:R1:W-:Y:S02]  /*9930*/  MUFU.EX2 R115, R0 ;  /* 0x0000000000737308 */ /* 0x0003e40000000800 */
[----:B-1----:R-:W-:Y:S01]  /*9940*/  FFMA.FTZ R0, R143, UR14, -R5 ;  /* 0x0000000e8f007c23 */ /* 0x002fe20008010805 */
[----:B------:R-:W-:Y:S02]  /*9950*/  IMAD.MOV.U32 R143, RZ, RZ, R89 ;  /* 0x000000ffff8f7224 */ /* 0x000fe400078e0059 */
[----:B------:R-:W-:-:S03]  /*9960*/  IMAD.MOV.U32 R89, RZ, RZ, R68 ;  /* 0x000000ffff597224 */ /* 0x000fc600078e0044 */
        /* <DEDUP_REMOVED lines=9> */
[----:B--2---:R-:W-:Y:S01]  /*9a00*/  F2FP.F16.F32.PACK_AB R10, R112, R113 ;  /* 0x00000071700a723e */ /* 0x004fe200000000ff */
[----:B------:R-:W-:-:S04]  /*9a10*/  IMAD.MOV.U32 R139, RZ, RZ, R90 ;  /* 0x000000ffff8b7224 */ /* 0x000fc800078e005a */
[----:B------:R1:W-:Y:S01]  /*9a20*/  MUFU.EX2 R118, R0 ;  /* 0x0000000000767308 */ /* 0x0003e20000000800 */
[----:B------:R-:W-:Y:S01]  /*9a30*/  IMAD.MOV.U32 R90, RZ, RZ, R70 ;  /* 0x000000ffff5a7224 */ /* 0x000fe200078e0046 */
[C---:B------:R-:W-:Y:S06]  /*9a40*/  HMMA.16816.F32 R76, R8.reuse, R20, R76 ;  /* 0x00000014084c723c */ /* 0x040fec000000184c */
[C---:B------:R-:W-:Y:S01]  /*9a50*/  HMMA.16816.F32 R24, R8.reuse, R22, R40 ;  /* 0x000000160818723c */ /* 0x040fe20000001828 */
[----:B------:R-:W2:Y:S04]  /*9a60*/  LDSM.16.MT88.4 R20, [R135+0xe800] ;  /* 0x00e800008714783b */ /* 0x000ea80000004200 */
[----:B------:R-:W-:Y:S01]  /*9a70*/  LDSM.16.MT88.4 R40, [R135+0xf000] ;  /* 0x00f000008728783b */ /* 0x000fe20000004200 */
[C---:B----4-:R-:W-:Y:S01]  /*9a80*/  HMMA.16816.F32 R64, R8.reuse, R46, R52 ;  /* 0x0000002e0840723c */ /* 0x050fe20000001834 */
[----:B-1----:R-:W-:Y:S01]  /*9a90*/  FFMA.FTZ R0, R141, UR14, -R4 ;  /* 0x0000000e8d007c23 */ /* 0x002fe20008010804 */
[----:B------:R-:W-:Y:S01]  /*9aa0*/  IMAD.MOV.U32 R141, RZ, RZ, R92 ;  /* 0x000000ffff8d7224 */ /* 0x000fe200078e005c */
[----:B------:R-:W1:Y:S01]  /*9ab0*/  LDSM.16.MT88.4 R52, [R224+0xe800] ;  /* 0x00e80000e034783b */ /* 0x000e620000004200 */
[----:B------:R-:W-:Y:S01]  /*9ac0*/  IMAD.MOV.U32 R92, RZ, RZ, R69 ;  /* 0x000000ffff5c7224 */ /* 0x000fe200078e0045 */
[----:B------:R4:W-:Y:S01]  /*9ad0*/  MUFU.EX2 R117, R0 ;  /* 0x0000000000757308 */ /* 0x0009e20000000800 */
[C---:B------:R-:W-:Y:S06]  /*9ae0*/  HMMA.16816.F32 R72, R8.reuse, R48, R72 ;  /* 0x000000300848723c */ /* 0x040fec0000001848 */
[C---:B------:R-:W-:Y:S01]  /*9af0*/  HMMA.16816.F32 R48, R8.reuse, R50, R56 ;  /* 0x000000320830723c */ /* 0x040fe20000001838 */
[----:B------:R-:W5:Y:S05]  /*9b00*/  LDSM.16.MT88.4 R56, [R225+0xe800] ;  /* 0x00e80000e138783b */ /* 0x000f6a0000004200 */
[----:B---3--:R-:W-:Y:S01]  /*9b10*/  HMMA.16816.F32 R80, R8, R28, R80 ;  /* 0x0000001c0850723c */ /* 0x008fe20000001850 */
[----:B----4-:R-:W-:Y:S01]  /*9b20*/  FFMA.FTZ R0, R144, UR14, -R4 ;  /* 0x0000000e90007c23 */ /* 0x010fe20008010804 */
[----:B------:R-:W-:-:S03]  /*9b30*/  IMAD.MOV.U32 R144, RZ, RZ, R85 ;  /* 0x000000ffff907224 */ /* 0x000fc600078e0055 */
[----:B------:R3:W-:Y:S02]  /*9b40*/  MUFU.EX2 R116, R0 ;  /* 0x0000000000747308 */ /* 0x0007e40000000800 */
[----:B---3--:R-:W-:Y:S01]  /*9b50*/  FFMA.FTZ R0, R161, UR14, -R5 ;  /* 0x0000000ea1007c23 */ /* 0x008fe20008010805 */
[----:B------:R-:W-:-:S05]  /*9b60*/  IMAD.MOV.U32 R161, RZ, RZ, R90 ;  /* 0x000000ffffa17224 */ /* 0x000fca00078e005a */
[----:B------:R3:W-:Y:S02]  /*9b70*/  MUFU.EX2 R108, R0 ;  /* 0x00000000006c7308 */ /* 0x0007e40000000800 */
[----:B---3--:R-:W-:Y:S01]  /*9b80*/  FFMA.FTZ R0, R167, UR14, -R5 ;  /* 0x0000000ea7007c23 */ /* 0x008fe20008010805 */
[----:B------:R-:W-:Y:S02]  /*9b90*/  IMAD.MOV.U32 R167, RZ, RZ, R91 ;  /* 0x000000ffffa77224 */ /* 0x000fe400078e005b */
[----:B------:R-:W-:-:S03]  /*9ba0*/  IMAD.MOV.U32 R91, RZ, RZ, R71 ;  /* 0x000000ffff5b7224 */ /* 0x000fc600078e0047 */
[----:B------:R3:W4:Y:S01]  /*9bb0*/  MUFU.EX2 R107, R0 ;  /* 0x00000000006b7308 */ /* 0x0007220000000800 */
[C---:B------:R-:W-:Y:S06]  /*9bc0*/  HMMA.16816.F32 R68, R8.reuse, R44, R60 ;  /* 0x0000002c0844723c */ /* 0x040fec000000183c */
[----:B------:R-:W-:Y:S01]  /*9bd0*/  HMMA.16816.F32 R60, R8, R30, R32 ;  /* 0x0000001e083c723c */ /* 0x000fe20000001820 */
[----:B------:R-:W-:Y:S01]  /*9be0*/  LDSM.16.MT88.4 R8, [R224+0xf000] ;  /* 0x00f00000e008783b */ /* 0x000fe20000004200 */
[----:B---3--:R-:W-:Y:S01]  /*9bf0*/  FFMA.FTZ R0, R132, UR14, -R5 ;  /* 0x0000000e84007c23 */ /* 0x008fe20008010805 */
[----:B----4-:R-:W-:Y:S01]  /*9c00*/  F2FP.F16.F32.PACK_AB R16, R107, R108 ;  /* 0x0000006c6b10723e */ /* 0x010fe200000000ff */
[----:B------:R-:W-:-:S02]  /*9c10*/  IMAD.MOV.U32 R132, RZ, RZ, R94 ;  /* 0x000000ffff847224 */ /* 0x000fc400078e005e */
        /* <DEDUP_REMOVED lines=9> */
[C---:B------:R-:W-:Y:S01]  /*9cb0*/  HMMA.16816.F32 R44, R16.reuse, R22, R24 ;  /* 0x00000016102c723c */ /* 0x040fe20000001818 */
[----:B------:R-:W2:Y:S05]  /*9cc0*/  LDSM.16.MT88.4 R20, [R226+0xf000] ;  /* 0x00f00000e214783b */ /* 0x000eaa0000004200 */
[----:B------:R-:W-:Y:S01]  /*9cd0*/  HMMA.16816.F32 R32, R16, R12, R72 ;  /* 0x0000000c1020723c */ /* 0x000fe20000001848 */
[----:B---3--:R-:W-:Y:S01]  /*9ce0*/  FFMA.FTZ R0, R163, UR14, -R4 ;  /* 0x0000000ea3007c23 */ /* 0x008fe20008010804 */
[----:B------:R-:W-:-:S03]  /*9cf0*/  IMAD.MOV.U32 R163, RZ, RZ, R95 ;  /* 0x000000ffffa37224 */ /* 0x000fc600078e005f */
[----:B------:R3:W-:Y:S01]  /*9d00*/  MUFU.EX2 R110, R0 ;  /* 0x00000000006e7308 */ /* 0x0007e20000000800 */
[----:B------:R-:W-:Y:S01]  /*9d10*/  HMMA.16816.F32 R28, R16, R14, R48 ;  /* 0x0000000e101c723c */ /* 0x000fe20000001830 */
[----:B------:R-:W-:-:S05]  /*9d20*/  F2FP.F16.F32.PACK_AB R13, R117, R118 ;  /* 0x00000076750d723e */ /* 0x000fca00000000ff */
[----:B-1----:R-:W-:Y:S01]  /*9d30*/  HMMA.16816.F32 R24, R16, R52, R68 ;  /* 0x000000341018723c */ /* 0x002fe20000001844 */
[----:B----4-:R-:W-:-:S05]  /*9d40*/  F2FP.F16.F32.PACK_AB R15, R111, R116 ;  /* 0x000000746f0f723e */ /* 0x010fca00000000ff */
[----:B------:R-:W-:Y:S01]  /*9d50*/  HMMA.16816.F32 R52, R16, R54, R64 ;  /* 0x000000361034723c */ /* 0x000fe20000001840 */
[----:B------:R-:W-:Y:S01]  /*9d60*/  LDSM.16.MT88.4 R64, [R135+0xf800] ;  /* 0x00f800008740783b */ /* 0x000fe20000004200 */
[----:B---3--:R-:W-:Y:S01]  /*9d70*/  FFMA.FTZ R0, R169, UR14, -R4 ;  /* 0x0000000ea9007c23 */ /* 0x008fe20008010804 */
[----:B------:R-:W-:-:S03]  /*9d80*/  IMAD.MOV.U32 R169, RZ, RZ, R88 ;  /* 0x000000ffffa97224 */ /* 0x000fc600078e0058 */
[C---:B-----5:R-:W-:Y:S01]  /*9d90*/  HMMA.16816.F32 R72, R16.reuse, R58, R60 ;  /* 0x0000003a1048723c */ /* 0x060fe2000000183c */
[----:B------:R-:W1:Y:S01]  /*9da0*/  LDSM.16.MT88.4 R60, [R225+0xf000] ;  /* 0x00f00000e13c783b */ /* 0x000e620000004200 */
[----:B------:R3:W-:Y:S04]  /*9db0*/  MUFU.EX2 R109, R0 ;  /* 0x00000000006d7308 */ /* 0x0007e80000000800 */
[----:B------:R-:W-:Y:S01]  /*9dc0*/  HMMA.16816.F32 R80, R16, R56, R80 ;  /* 0x000000381050723c */ /* 0x000fe20000001850 */
[----:B------:R-:W-:Y:S01]  /*9dd0*/  LDSM.16.MT88.4 R16, [R224+0xf800] ;  /* 0x00f80000e010783b */ /* 0x000fe20000004200 */
[----:B---3--:R-:W-:Y:S01]  /*9de0*/  FFMA.FTZ R0, R153, UR14, -R5 ;  /* 0x0000000e99007c23 */ /* 0x008fe20008010805 */
[----:B------:R-:W-:-:S03]  /*9df0*/  IMAD.MOV.U32 R153, RZ, RZ, R91 ;  /* 0x000000ffff997224 */ /* 0x000fc600078e005b */
[----:B------:R3:W-:Y:S02]  /*9e00*/  MUFU.EX2 R104, R0 ;  /* 0x0000000000687308 */ /* 0x0007e40000000800 */
[----:B---3--:R-:W-:Y:S01]  /*9e10*/  FFMA.FTZ R0, R154, UR14, -R5 ;  /* 0x0000000e9a007c23 */ /* 0x008fe20008010805 */
[----:B------:R-:W-:Y:S02]  /*9e20*/  IMAD.MOV.U32 R154, RZ, RZ, R2 ;  /* 0x000000ffff9a7224 */ /* 0x000fe400078e0002 */
[----:B------:R-:W-:-:S03]  /*9e30*/  FADD.FTZ R2, R172, R170 ;  /* 0x000000aaac027221 */ /* 0x000fc60000010000 */
[----:B------:R3:W4:Y:S02]  /*9e40*/  MUFU.EX2 R100, R0 ;  /* 0x0000000000647308 */ /* 0x0007240000000800 */
[----:B---3--:R-:W-:Y:S01]  /*9e50*/  FFMA.FTZ R0, R156, UR14, -R5 ;  /* 0x0000000e9c007c23 */ /* 0x008fe20008010805 */
[----:B----4-:R-:W-:-:S05]  /*9e60*/  F2FP.F16.F32.PACK_AB R12, R100, R104 ;  /* 0x00000068640c723e */ /* 0x010fca00000000ff */
[----:B------:R3:W-:Y:S02]  /*9e70*/  MUFU.EX2 R99, R0 ;  /* 0x0000000000637308 */ /* 0x0007e40000000800 */
[----:B---3--:R-:W-:-:S06]  /*9e80*/  FFMA.FTZ R0, R157, UR14, -R5 ;  /* 0x0000000e9d007c23 */ /* 0x008fcc0008010805 */
[----:B------:R3:W4:Y:S02]  /*9e90*/  MUFU.EX2 R102, R0 ;  /* 0x0000000000667308 */ /* 0x0007240000000800 */
[----:B---3--:R-:W-:Y:S01]  /*9ea0*/  FFMA.FTZ R0, R189, UR14, -R4 ;  /* 0x0000000ebd007c23 */ /* 0x008fe20008010804 */
[----:B----4-:R-:W-:-:S05]  /*9eb0*/  F2FP.F16.F32.PACK_AB R14, R102, R99 ;  /* 0x00000063660e723e */ /* 0x010fca00000000ff */
[----:B------:R3:W-:Y:S02]  /*9ec0*/  MUFU.EX2 R103, R0 ;  /* 0x0000000000677308 */ /* 0x0007e40000000800 */
[C---:B------:R-:W-:Y:S01]  /*9ed0*/  HMMA.16816.F32 R68, R12.reuse, R42, R44 ;  /* 0x0000002a0c44723c */ /* 0x040fe2000000182c */
[----:B------:R-:W4:Y:S05]  /*9ee0*/  LDSM.16.MT88.4 R44, [R226+0xf800] ;  /* 0x00f80000e22c783b */ /* 0x000f2a0000004200 */
[C---:B------:R-:W-:Y:S06]  /*9ef0*/  HMMA.16816.F32 R76, R12.reuse, R40, R76 ;  /* 0x000000280c4c723c */ /* 0x040fec000000184c */
[----:B--2---:R-:W-:Y:S01]  /*9f00*/  HMMA.16816.F32 R56, R12, R20, R32 ;  /* 0x000000140c38723c */ /* 0x004fe20000001820 */
[----:B---3--:R-:W-:-:S04]  /*9f10*/  FFMA.FTZ R0, R190, UR14, -R4 ;  /* 0x0000000ebe007c23 */ /* 0x008fc80008010804 */
[----:B------:R2:W3:Y:S01]  /*9f20*/  MUFU.EX2 R101, R0 ;  /* 0x0000000000657308 */ /* 0x0004e20000000800 */
[C---:B------:R-:W-:Y:S01]  /*9f30*/  HMMA.16816.F32 R48, R12.reuse, R22, R28 ;  /* 0x000000160c30723c */ /* 0x040fe2000000181c */
[----:B------:R-:W5:Y:S05]  /*9f40*/  LDSM.16.MT88.4 R20, [R225+0xf800] ;  /* 0x00f80000e114783b */ /* 0x000f6a0000004200 */
[C---:B------:R-:W-:Y:S06]  /*9f50*/  HMMA.16816.F32 R32, R12.reuse, R8, R24 ;  /* 0x000000080c20723c */ /* 0x040fec0000001818 */
[----:B------:R-:W-:Y:S01]  /*9f60*/  HMMA.16816.F32 R24, R12, R10, R52 ;  /* 0x0000000a0c18723c */ /* 0x000fe20000001834 */
[----:B------:R-:W-:Y:S01]  /*9f70*/  F2FP.F16.F32.PACK_AB R9, R109, R110 ;  /* 0x0000006e6d09723e */ /* 0x000fe200000000ff */
[----:B--2---:R-:W-:-:S04]  /*9f80*/  FFMA.FTZ R0, R194, UR14, -R4 ;  /* 0x0000000ec2007c23 */ /* 0x004fc80008010804 */
[C---:B-1----:R-:W-:Y:S01]  /*9f90*/  HMMA.16816.F32 R40, R12.reuse, R60, R80 ;  /* 0x0000003c0c28723c */ /* 0x042fe20000001850 */
[----:B---3--:R-:W-:Y:S01]  /*9fa0*/  F2FP.F16.F32.PACK_AB R11, R101, R103 ;  /* 0x00000067650b723e */ /* 0x008fe200000000ff */
[----:B------:R1:W-:Y:S04]  /*9fb0*/  MUFU.EX2 R98, R0 ;  /* 0x0000000000627308 */ /* 0x0003e80000000800 */
[----:B------:R-:W-:Y:S07]  /*9fc0*/  HMMA.16816.F32 R28, R12, R62, R72 ;  /* 0x0000003e0c1c723c */ /* 0x000fee0000001848 */
[----:B------:R-:W-:-:S04]  /*9fd0*/  FFMA.FTZ R13, R251, UR14, -R4 ;  /* 0x0000000efb0d7c23 */ /* 0x000fc80008010804 */
[----:B------:R-:W-:Y:S01]  /*9fe0*/  MUFU.EX2 R85, R13 ;  /* 0x0000000d00557308 */ /* 0x000fe20000000800 */
[----:B-1----:R-:W-:-:S07]  /*9ff0*/  FFMA.FTZ R0, R171, UR14, -R5 ;  /* 0x0000000eab007c23 */ /* 0x002fce0008010805 */
        /* <DEDUP_REMOVED lines=12> */
[C---:B------:R-:W-:Y:S06]  /*a0c0*/  HMMA.16816.F32 R72, R8.reuse, R66, R68 ;  /* 0x000000420848723c */ /* 0x040fec0000001844 */
[C---:B----4-:R-:W-:Y:S01]  /*a0d0*/  HMMA.16816.F32 R68, R8.reuse, R44, R56 ;  /* 0x0000002c0844723c */ /* 0x050fe20000001838 */
[--C-:B-1----:R-:W-:Y:S01]  /*a0e0*/  FFMA.FTZ R0, R212, UR14, -R4.reuse ;  /* 0x0000000ed4007c23 */ /* 0x102fe20008010804 */
[----:B------:R-:W1:Y:S03]  /*a0f0*/  LDSM.16.MT88.4 R56, [R135+0x10000] ;  /* 0x010000008738783b */ /* 0x000e660000004200 */
[----:B------:R3:W-:Y:S01]  /*a100*/  MUFU.EX2 R92, R0 ;  /* 0x00000000005c7308 */ /* 0x0007e20000000800 */
[C---:B------:R-:W-:Y:S01]  /*a110*/  HMMA.16816.F32 R64, R8.reuse, R46, R48 ;  /* 0x0000002e0840723c */ /* 0x040fe20000001830 */
[----:B------:R-:W-:Y:S05]  /*a120*/  LDSM.16.MT88.4 R44, [R226+0x10000] ;  /* 0x01000000e22c783b */ /* 0x000fea0000004200 */
[C---:B------:R-:W-:Y:S01]  /*a130*/  HMMA.16816.F32 R48, R8.reuse, R18, R24 ;  /* 0x000000120830723c */ /* 0x040fe20000001818 */
[----:B------:R-:W4:Y:S05]  /*a140*/  LDSM.16.MT88.4 R24, [R224+0x10000] ;  /* 0x01000000e018783b */ /* 0x000f2a0000004200 */
[----:B------:R-:W-:Y:S01]  /*a150*/  HMMA.16816.F32 R60, R8, R16, R32 ;  /* 0x00000010083c723c */ /* 0x000fe20000001820 */
[----:B------:R-:W4:Y:S01]  /*a160*/  LDSM.16.MT88.4 R16, [R225+0x10000] ;  /* 0x01000000e110783b */ /* 0x000f220000004200 */
[----:B---3--:R-:W-:-:S03]  /*a170*/  FFMA.FTZ R0, R216, UR14, -R4 ;  /* 0x0000000ed8007c23 */ /* 0x008fc60008010804 */
[----:B------:R-:W3:Y:S01]  /*a180*/  LDSM.16.MT88.4 R32, [R135+0x10800] ;  /* 0x010800008720783b */ /* 0x000ee20000004200 */
[C---:B-----5:R-:W-:Y:S01]  /*a190*/  HMMA.16816.F32 R40, R8.reuse, R20, R40 ;  /* 0x000000140828723c */ /* 0x060fe20000001828 */
[----:B------:R5:W1:Y:S05]  /*a1a0*/  MUFU.EX2 R91, R0 ;  /* 0x00000000005b7308 */ /* 0x000a6a0000000800 */
[----:B------:R-:W-:Y:S01]  /*a1b0*/  HMMA.16816.F32 R28, R8, R22, R28 ;  /* 0x00000016081c723c */ /* 0x000fe2000000181c */
[----:B------:R-:W-:Y:S06]  /*a1c0*/  LDSM.16.MT88.4 R20, [R224+0x10800] ;  /* 0x01080000e014783b */ /* 0x000fec0000004200 */
[----:B--2---:R-:W-:Y:S01]  /*a1d0*/  F2FP.F16.F32.PACK_AB R9, R94, R98 ;  /* 0x000000625e09723e */ /* 0x004fe200000000ff */
[----:B-----5:R-:W-:Y:S01]  /*a1e0*/  FFMA.FTZ R0, R219, UR14, -R4 ;  /* 0x0000000edb007c23 */ /* 0x020fe20008010804 */
[----:B-1----:R-:W-:-:S03]  /*a1f0*/  F2FP.F16.F32.PACK_AB R11, R91, R92 ;  /* 0x0000005c5b0b723e */ /* 0x002fc600000000ff */
[----:B------:R1:W-:Y:S02]  /*a200*/  MUFU.EX2 R90, R0 ;  /* 0x00000000005a7308 */ /* 0x0003e40000000800 */
[----:B-1----:R-:W-:-:S06]  /*a210*/  FFMA.FTZ R0, R197, UR14, -R5 ;  /* 0x0000000ec5007c23 */ /* 0x002fcc0008010805 */
        /* <DEDUP_REMOVED lines=8> */
[----:B-1----:R-:W-:Y:S01]  /*a2a0*/  FADD.FTZ R0, R193, R191 ;  /* 0x000000bfc1007221 */ /* 0x002fe20000010000 */
[----:B--2---:R-:W-:-:S03]  /*a2b0*/  F2FP.F16.F32.PACK_AB R10, R86, R87 ;  /* 0x00000057560a723e */ /* 0x004fc600000000ff */
[----:B------:R-:W-:Y:S01]  /*a2c0*/  FADD.FTZ R12, R192, R0 ;  /* 0x00000000c00c7221 */ /* 0x000fe20000010000 */
[----:B------:R-:W-:Y:S01]  /*a2d0*/  FADD.FTZ R0, R173, R2 ;  /* 0x00000002ad007221 */ /* 0x000fe20000010000 */
[----:B------:R-:W-:Y:S02]  /*a2e0*/  FFMA.FTZ R2, R252, UR14, -R4 ;  /* 0x0000000efc027c23 */ /* 0x000fe40008010804 */
[----:B------:R-:W-:Y:S01]  /*a2f0*/  FADD.FTZ R12, R195, R12 ;  /* 0x0000000cc30c7221 */ /* 0x000fe20000010000 */
[----:B------:R-:W-:Y:S01]  /*a300*/  FADD.FTZ R13, R178, R0 ;  /* 0x00000000b20d7221 */ /* 0x000fe20000010000 */
[----:B------:R1:W-:Y:S01]  /*a310*/  MUFU.EX2 R83, R2 ;  /* 0x0000000200537308 */ /* 0x0003e20000000800 */
[----:B------:R-:W-:Y:S01]  /*a320*/  HMMA.16816.F32 R52, R8, R56, R52 ;  /* 0x000000380834723c */ /* 0x000fe20000001834 */
[----:B------:R-:W-:Y:S01]  /*a330*/  FADD.FTZ R0, R199, R12 ;  /* 0x0000000cc7007221 */ /* 0x000fe20000010000 */
[----:B------:R-:W-:Y:S01]  /*a340*/  FADD.FTZ R12, R184, R13 ;  /* 0x0000000db80c7221 */ /* 0x000fe20000010000 */
[----:B------:R-:W-:-:S02]  /*a350*/  FFMA.FTZ R13, R221, UR14, -R5 ;  /* 0x0000000edd0d7c23 */ /* 0x000fc40008010805 */
[----:B------:R-:W-:Y:S01]  /*a360*/  FADD.FTZ R0, R201, R0 ;  /* 0x00000000c9007221 */ /* 0x000fe20000010000 */
[----:B------:R-:W-:Y:S01]  /*a370*/  HMMA.16816.F32 R72, R8, R58, R72 ;  /* 0x0000003a0848723c */ /* 0x000fe20000001848 */
[----:B------:R-:W-:Y:S02]  /*a380*/  MUFU.EX2 R82, R13 ;  /* 0x0000000d00527308 */ /* 0x000fe40000000800 */
[----:B------:R-:W-:-:S03]  /*a390*/  FADD.FTZ R0, R203, R0 ;  /* 0x00000000cb007221 */ /* 0x000fc60000010000 */
[C---:B----4-:R-:W-:Y:S01]  /*a3a0*/  HMMA.16816.F32 R60, R8.reuse, R24, R60 ;  /* 0x00000018083c723c */ /* 0x050fe2000000183c */
[----:B------:R-:W-:Y:S01]  /*a3b0*/  FADD.FTZ R0, R206, R0 ;  /* 0x00000000ce007221 */ /* 0x000fe20000010000 */
[----:B-1----:R-:W-:Y:S01]  /*a3c0*/  FFMA.FTZ R2, R154, UR14, -R4 ;  /* 0x0000000e9a027c23 */ /* 0x002fe20008010804 */
[----:B------:R-:W-:Y:S02]  /*a3d0*/  IMAD.MOV.U32 R154, RZ, RZ, R84 ;  /* 0x000000ffff9a7224 */ /* 0x000fe400078e0054 */
[----:B------:R-:W-:Y:S01]  /*a3e0*/  FADD.FTZ R0, R207, R0 ;  /* 0x00000000cf007221 */ /* 0x000fe20000010000 */
[----:B------:R-:W-:Y:S01]  /*a3f0*/  HMMA.16816.F32 R56, R8, R26, R48 ;  /* 0x0000001a0838723c */ /* 0x000fe20000001830 */
[----:B------:R1:W2:Y:S01]  /*a400*/  MUFU.EX2 R84, R2 ;  /* 0x0000000200547308 */ /* 0x0002a20000000800 */
[----:B------:R-:W4:Y:S01]  /*a410*/  LDSM.16.MT88.4 R24, [R226+0x10800] ;  /* 0x01080000e218783b */ /* 0x000f220000004200 */
[----:B------:R-:W-:-:S03]  /*a420*/  FADD.FTZ R0, R208, R0 ;  /* 0x00000000d0007221 */ /* 0x000fc60000010000 */
[----:B------:R-:W-:Y:S01]  /*a430*/  HMMA.16816.F32 R68, R8, R44, R68 ;  /* 0x0000002c0844723c */ /* 0x000fe20000001844 */
[----:B------:R-:W-:-:S04]  /*a440*/  FADD.FTZ R0, R210, R0 ;  /* 0x00000000d2007221 */ /* 0x000fc80000010000 */
[----:B------:R-:W-:Y:S01]  /*a450*/  FADD.FTZ R0, R211, R0 ;  /* 0x00000000d3007221 */ /* 0x000fe20000010000 */
[C---:B------:R-:W-:Y:S03]  /*a460*/  HMMA.16816.F32 R64, R8.reuse, R46, R64 ;  /* 0x0000002e0840723c */ /* 0x040fe60000001840 */
[----:B------:R-:W-:Y:S01]  /*a470*/  FADD.FTZ R0, R213, R0 ;  /* 0x00000000d5007221 */ /* 0x000fe20000010000 */
[----:B-1----:R-:W-:Y:S01]  /*a480*/  FADD.FTZ R2, R185, R12 ;  /* 0x0000000cb9027221 */ /* 0x002fe20000010000 */
[----:B------:R-:W-:Y:S01]  /*a490*/  FFMA.FTZ R12, R248, UR14, -R5 ;  /* 0x0000000ef80c7c23 */ /* 0x000fe20008010805 */
[C---:B------:R-:W-:Y:S02]  /*a4a0*/  HMMA.16816.F32 R48, R8.reuse, R16, R40 ;  /* 0x000000100830723c */ /* 0x040fe40000001828 */
[----:B------:R-:W-:Y:S01]  /*a4b0*/  FADD.FTZ R2, R186, R2 ;  /* 0x00000002ba027221 */ /* 0x000fe20000010000 */
[----:B------:R1:W5:Y:S03]  /*a4c0*/  MUFU.EX2 R81, R12 ;  /* 0x0000000c00517308 */ /* 0x0003660000000800 */
[----:B------:R-:W-:Y:S01]  /*a4d0*/  FADD.FTZ R2, R188, R2 ;  /* 0x00000002bc027221 */ /* 0x000fe20000010000 */
[----:B------:R-:W-:Y:S01]  /*a4e0*/  HMMA.16816.F32 R28, R8, R18, R28 ;  /* 0x00000012081c723c */ /* 0x000fe2000000181c */
[----:B------:R-:W4:Y:S02]  /*a4f0*/  LDSM.16.MT88.4 R16, [R225+0x10800] ;  /* 0x01080000e110783b */ /* 0x000f240000004200 */
[----:B------:R-:W-:-:S04]  /*a500*/  FADD.FTZ R2, R177, R2 ;  /* 0x00000002b1027221 */ /* 0x000fc80000010000 */
[----:B------:R-:W-:Y:S01]  /*a510*/  FADD.FTZ R2, R176, R2 ;  /* 0x00000002b0027221 */ /* 0x000fe20000010000 */
[----:B------:R-:W-:Y:S02]  /*a520*/  F2FP.F16.F32.PACK_AB R9, R85, R90 ;  /* 0x0000005a5509723e */ /* 0x000fe400000000ff */
[----:B--2---:R-:W-:Y:S01]  /*a530*/  F2FP.F16.F32.PACK_AB R11, R84, R83 ;  /* 0x00000053540b723e */ /* 0x004fe200000000ff */
[----:B------:R-:W-:Y:S01]  /*a540*/  FADD.FTZ R2, R175, R2 ;  /* 0x00000002af027221 */ /* 0x000fe20000010000 */
[----:B-1----:R-:W-:Y:S01]  /*a550*/  FFMA.FTZ R12, R249, UR14, -R5 ;  /* 0x0000000ef90c7c23 */ /* 0x002fe20008010805 */
[----:B-----5:R-:W-:Y:S02]  /*a560*/  F2FP.F16.F32.PACK_AB R8, R81, R82 ;  /* 0x000000525108723e */ /* 0x020fe400000000ff */
[----:B------:R-:W-:Y:S01]  /*a570*/  FADD.FTZ R2, R179, R2 ;  /* 0x00000002b3027221 */ /* 0x000fe20000010000 */
[----:B------:R1:W-:Y:S03]  /*a580*/  MUFU.EX2 R80, R12 ;  /* 0x0000000c00507308 */ /* 0x0003e60000000800 */
[----:B------:R-:W-:-:S04]  /*a590*/  FADD.FTZ R2, R162, R2 ;  /* 0x00000002a2027221 */ /* 0x000fc80000010000 */
[----:B------:R-:W-:Y:S01]  /*a5a0*/  FADD.FTZ R13, R159, R2 ;  /* 0x000000029f0d7221 */ /* 0x000fe20000010000 */
[----:B------:R-:W-:-:S04]  /*a5b0*/  FFMA.FTZ R2, R153, UR14, -R4 ;  /* 0x0000000e99027c23 */ /* 0x000fc80008010804 */
[----:B------:R-:W-:Y:S01]  /*a5c0*/  MUFU.EX2 R78, R2 ;  /* 0x00000002004e7308 */ /* 0x000fe20000000800 */
[----:B-1----:R-:W-:-:S07]  /*a5d0*/  FFMA.FTZ R12, R250, UR14, -R5 ;  /* 0x0000000efa0c7c23 */ /* 0x002fce0008010805 */
[----:B------:R1:W2:Y:S02]  /*a5e0*/  MUFU.EX2 R79, R12 ;  /* 0x0000000c004f7308 */ /* 0x0002a40000000800 */
[----:B-1----:R-:W-:Y:S01]  /*a5f0*/  FADD.FTZ R12, R215, R0 ;  /* 0x00000000d70c7221 */ /* 0x002fe20000010000 */
[----:B------:R-:W-:Y:S01]  /*a600*/  FFMA.FTZ R0, R154, UR14, -R4 ;  /* 0x0000000e9a007c23 */ /* 0x000fe20008010804 */
[----:B--2---:R-:W-:-:S04]  /*a610*/  F2FP.F16.F32.PACK_AB R10, R79, R80 ;  /* 0x000000504f0a723e */ /* 0x004fc800000000ff */
[----:B------:R1:W2:Y:S03]  /*a620*/  MUFU.EX2 R77, R0 ;  /* 0x00000000004d7308 */ /* 0x0002a60000000800 */
[C---:B---3--:R-:W-:Y:S06]  /*a630*/  HMMA.16816.F32 R44, R8.reuse, R34, R72 ;  /* 0x00000022082c723c */ /* 0x048fec0000001848 */
[C---:B----4-:R-:W-:Y:S06]  /*a640*/  HMMA.16816.F32 R40, R8.reuse, R24, R68 ;  /* 0x000000180828723c */ /* 0x050fec0000001844 */
[----:B------:R-:W-:Y:S01]  /*a650*/  HMMA.16816.F32 R52, R8, R32, R52 ;  /* 0x000000200834723c */ /* 0x000fe20000001834 */
[----:B-1----:R-:W-:Y:S01]  /*a660*/  FADD.FTZ R0, R222, R12 ;  /* 0x0000000cde007221 */ /* 0x002fe20000010000 */
[----:B------:R-:W-:-:S03]  /*a670*/  FADD.FTZ R12, R165, R13 ;  /* 0x0000000da50c7221 */ /* 0x000fc60000010000 */
[----:B------:R-:W-:Y:S01]  /*a680*/  FADD.FTZ R0, R223, R0 ;  /* 0x00000000df007221 */ /* 0x000fe20000010000 */
[----:B------:R-:W-:Y:S01]  /*a690*/  FADD.FTZ R2, R164, R12 ;  /* 0x0000000ca4027221 */ /* 0x000fe20000010000 */
[----:B------:R-:W-:Y:S01]  /*a6a0*/  FFMA.FTZ R12, R169, UR14, -R4 ;  /* 0x0000000ea90c7c23 */ /* 0x000fe20008010804 */
[C---:B------:R-:W-:Y:S01]  /*a6b0*/  HMMA.16816.F32 R32, R8.reuse, R26, R64 ;  /* 0x0000001a0820723c */ /* 0x040fe20000001840 */
[----:B------:R-:W-:Y:S01]  /*a6c0*/  FADD.FTZ R0, R247, R0 ;  /* 0x00000000f7007221 */ /* 0x000fe20000010000 */
[----:B------:R-:W-:Y:S01]  /*a6d0*/  FADD.FTZ R2, R152, R2 ;  /* 0x0000000298027221 */ /* 0x000fe20000010000 */
[----:B------:R1:W-:Y:S01]  /*a6e0*/  MUFU.EX2 R76, R12 ;  /* 0x0000000c004c7308 */ /* 0x0003e20000000800 */
[----:B------:R-:W3:Y:S01]  /*a6f0*/  LDSM.16.MT88.4 R24, [R135+0x11000] ;  /* 0x011000008718783b */ /* 0x000ee20000004200 */
        /* <DEDUP_REMOVED lines=8> */
[C---:B------:R-:W-:Y:S01]  /*a780*/  HMMA.16816.F32 R56, R8.reuse, R22, R56 ;  /* 0x000000160838723c */ /* 0x040fe20000001838 */
[----:B------:R-:W4:Y:S01]  /*a790*/  LDSM.16.MT88.4 R20, [R226+0x11000] ;  /* 0x01100000e214783b */ /* 0x000f220000004200 */
[----:B------:R-:W-:Y:S01]  /*a7a0*/  FADD.FTZ R0, R218, R0 ;  /* 0x00000000da007221 */ /* 0x000fe20000010000 */
[----:B------:R-:W-:Y:S01]  /*a7b0*/  FADD.FTZ R2, R137, R2 ;  /* 0x0000000289027221 */ /* 0x000fe20000010000 */
[----:B-1----:R-:W-:Y:S02]  /*a7c0*/  FFMA.FTZ R12, R163, UR14, -R4 ;  /* 0x0000000ea30c7c23 */ /* 0x002fe40008010804 */
[----:B------:R-:W-:Y:S01]  /*a7d0*/  FADD.FTZ R0, R214, R0 ;  /* 0x00000000d6007221 */ /* 0x000fe20000010000 */
[----:B------:R-:W-:Y:S01]  /*a7e0*/  FADD.FTZ R2, R136, R2 ;  /* 0x0000000288027221 */ /* 0x000fe20000010000 */
[----:B------:R-:W-:Y:S01]  /*a7f0*/  HMMA.16816.F32 R48, R8, R16, R48 ;  /* 0x000000100830723c */ /* 0x000fe20000001830 */
[----:B------:R1:W5:Y:S01]  /*a800*/  MUFU.EX2 R72, R12 ;  /* 0x0000000c00487308 */ /* 0x0003620000000800 */
[----:B------:R-:W-:Y:S01]  /*a810*/  FADD.FTZ R0, R205, R0 ;  /* 0x00000000cd007221 */ /* 0x000fe20000010000 */
[----:B------:R-:W-:-:S03]  /*a820*/  FADD.FTZ R2, R138, R2 ;  /* 0x000000028a027221 */ /* 0x000fc60000010000 */
[----:B------:R-:W-:Y:S01]  /*a830*/  FADD.FTZ R0, R200, R0 ;  /* 0x00000000c8007221 */ /* 0x000fe20000010000 */
[----:B------:R-:W-:Y:S01]  /*a840*/  FADD.FTZ R2, R133, R2 ;  /* 0x0000000285027221 */ /* 0x000fe20000010000 */
[----:B------:R-:W-:Y:S01]  /*a850*/  HMMA.16816.F32 R28, R8, R18, R28 ;  /* 0x00000012081c723c */ /* 0x000fe2000000181c */
[----:B------:R-:W4:Y:S01]  /*a860*/  LDSM.16.MT88.4 R16, [R224+0x11000] ;  /* 0x01100000e010783b */ /* 0x000f220000004200 */
[----:B------:R-:W-:Y:S01]  /*a870*/  FADD.FTZ R0, R196, R0 ;  /* 0x00000000c4007221 */ /* 0x000fe20000010000 */
[----:B------:R-:W-:-:S03]  /*a880*/  FADD.FTZ R2, R126, R2 ;  /* 0x000000027e027221 */ /* 0x000fc60000010000 */
[----:B------:R-:W-:Y:S01]  /*a890*/  FADD.FTZ R0, R187, R0 ;  /* 0x00000000bb007221 */ /* 0x000fe20000010000 */
[----:B------:R-:W-:Y:S01]  /*a8a0*/  FADD.FTZ R2, R39, R2 ;  /* 0x0000000227027221 */ /* 0x000fe20000010000 */
[----:B--2---:R-:W-:Y:S01]  /*a8b0*/  F2FP.F16.F32.PACK_AB R9, R78, R77 ;  /* 0x0000004d4e09723e */ /* 0x004fe200000000ff */
[----:B-1----:R-:W-:Y:S02]  /*a8c0*/  FFMA.FTZ R12, R158, UR14, -R5 ;  /* 0x0000000e9e0c7c23 */ /* 0x002fe40008010805 */
[----:B------:R-:W-:Y:S01]  /*a8d0*/  FADD.FTZ R2, R125, R2 ;  /* 0x000000027d027221 */ /* 0x000fe20000010000 */
[----:B------:R-:W-:Y:S01]  /*a8e0*/  FADD.FTZ R0, R183, R0 ;  /* 0x00000000b7007221 */ /* 0x000fe20000010000 */
[----:B-----5:R-:W-:Y:S01]  /*a8f0*/  F2FP.F16.F32.PACK_AB R11, R72, R76 ;  /* 0x0000004c480b723e */ /* 0x020fe200000000ff */
[----:B------:R1:W-:Y:S01]  /*a900*/  MUFU.EX2 R68, R12 ;  /* 0x0000000c00447308 */ /* 0x0003e20000000800 */
[----:B------:R-:W-:Y:S01]  /*a910*/  FADD.FTZ R2, R38, R2 ;  /* 0x0000000226027221 */ /* 0x000fe20000010000 */
[----:B------:R-:W-:Y:S01]  /*a920*/  FADD.FTZ R0, R181, R0 ;  /* 0x00000000b5007221 */ /* 0x000fe20000010000 */
[----:B------:R-:W-:Y:S03]  /*a930*/  LDSM.16.MT88.4 R156, [R224+0x11800] ;  /* 0x01180000e09c783b */ /* 0x000fe60000004200 */
[----:B------:R-:W-:-:S04]  /*a940*/  FADD.FTZ R0, R168, R0 ;  /* 0x00000000a8007221 */ /* 0x000fc80000010000 */
[----:B------:R-:W-:-:S04]  /*a950*/  FADD.FTZ R0, R166, R0 ;  /* 0x00000000a6007221 */ /* 0x000fc80000010000 */
[----:B------:R-:W-:Y:S01]  /*a960*/  FADD.FTZ R0, R160, R0 ;  /* 0x00000000a0007221 */ /* 0x000fe20000010000 */
[----:B-1----:R-:W-:-:S03]  /*a970*/  FFMA.FTZ R12, R140, UR14, -R5 ;  /* 0x0000000e8c0c7c23 */ /* 0x002fc60008010805 */
[----:B------:R-:W-:Y:S01]  /*a980*/  FADD.FTZ R0, R151, R0 ;  /* 0x0000000097007221 */ /* 0x000fe20000010000 */
[----:B------:R1:W2:Y:S03]  /*a990*/  MUFU.EX2 R65, R12 ;  /* 0x0000000c00417308 */ /* 0x0002a60000000800 */
[----:B------:R-:W-:-:S04]  /*a9a0*/  FADD.FTZ R0, R148, R0 ;  /* 0x0000000094007221 */ /* 0x000fc80000010000 */
[----:B------:R-:W-:-:S04]  /*a9b0*/  FADD.FTZ R0, R146, R0 ;  /* 0x0000000092007221 */ /* 0x000fc80000010000 */
[----:B------:R-:W-:-:S04]  /*a9c0*/  FADD.FTZ R0, R131, R0 ;  /* 0x0000000083007221 */ /* 0x000fc80000010000 */
[----:B------:R-:W-:Y:S01]  /*a9d0*/  FADD.FTZ R0, R130, R0 ;  /* 0x0000000082007221 */ /* 0x000fe20000010000 */
[----:B-1----:R-:W-:-:S03]  /*a9e0*/  FFMA.FTZ R12, R132, UR14, -R5 ;  /* 0x0000000e840c7c23 */ /* 0x002fc60008010805 */
[----:B------:R-:W-:Y:S01]  /*a9f0*/  FADD.FTZ R0, R127, R0 ;  /* 0x000000007f007221 */ /* 0x000fe20000010000 */
[----:B--2---:R-:W-:Y:S01]  /*aa00*/  F2FP.F16.F32.PACK_AB R8, R65, R68 ;  /* 0x000000444108723e */ /* 0x004fe200000000ff */
[----:B------:R1:W-:Y:S02]  /*aa10*/  MUFU.EX2 R64, R12 ;  /* 0x0000000c00407308 */ /* 0x0003e40000000800 */
[----:B------:R-:W-:-:S04]  /*aa20*/  FADD.FTZ R0, R124, R0 ;  /* 0x000000007c007221 */ /* 0x000fc80000010000 */
        /* <DEDUP_REMOVED lines=15> */
[----:B---3--:R-:W-:Y:S01]  /*ab20*/  HMMA.16816.F32 R52, R8, R24, R52 ;  /* 0x000000180834723c */ /* 0x008fe20000001834 */
[----:B------:R-:W-:-:S04]  /*ab30*/  FADD.FTZ R0, R98, R0 ;  /* 0x0000000062007221 */ /* 0x000fc80000010000 */
[----:B------:R-:W-:Y:S01]  /*ab40*/  FADD.FTZ R0, R94, R0 ;  /* 0x000000005e007221 */ /* 0x000fe20000010000 */
[C---:B----4-:R-:W-:Y:S03]  /*ab50*/  HMMA.16816.F32 R40, R8.reuse, R20, R40 ;  /* 0x000000140828723c */ /* 0x050fe60000001828 */
[----:B------:R-:W-:Y:S01]  /*ab60*/  FADD.FTZ R0, R92, R0 ;  /* 0x000000005c007221 */ /* 0x000fe20000010000 */
[----:B-1----:R-:W-:Y:S01]  /*ab70*/  FADD.FTZ R12, R37, R2 ;  /* 0x00000002250c7221 */ /* 0x002fe20000010000 */
[----:B------:R-:W-:Y:S02]  /*ab80*/  FFMA.FTZ R2, R144, UR14, -R4 ;  /* 0x0000000e90027c23 */ /* 0x000fe40008010804 */
[----:B------:R-:W-:Y:S01]  /*ab90*/  FADD.FTZ R0, R91, R0 ;  /* 0x000000005b007221 */ /* 0x000fe20000010000 */
[----:B------:R-:W-:Y:S01]  /*aba0*/  HMMA.16816.F32 R148, R8, R16, R60 ;  /* 0x000000100894723c */ /* 0x000fe2000000183c */
[----:B------:R1:W2:Y:S02]  /*abb0*/  MUFU.EX2 R37, R2 ;  /* 0x0000000200257308 */ /* 0x0002a40000000800 */
[----:B------:R-:W-:-:S03]  /*abc0*/  FADD.FTZ R0, R90, R0 ;  /* 0x000000005a007221 */ /* 0x000fc60000010000 */
[----:B------:R-:W-:Y:S01]  /*abd0*/  HMMA.16816.F32 R44, R8, R26, R44 ;  /* 0x0000001a082c723c */ /* 0x000fe2000000182c */
[----:B------:R-:W-:-:S04]  /*abe0*/  FADD.FTZ R0, R85, R0 ;  /* 0x0000000055007221 */ /* 0x000fc80000010000 */
[----:B------:R-:W-:Y:S01]  /*abf0*/  FADD.FTZ R0, R83, R0 ;  /* 0x0000000053007221 */ /* 0x000fe20000010000 */
[----:B------:R-:W-:Y:S03]  /*ac00*/  HMMA.16816.F32 R32, R8, R22, R32 ;  /* 0x000000160820723c */ /* 0x000fe60000001820 */
[----:B------:R-:W-:-:S03]  /*ac10*/  FADD.FTZ R0, R84, R0 ;  /* 0x0000000054007221 */ /* 0x000fc60000010000 */
[----:B------:R-:W-:Y:S01]  /*ac20*/  HMMA.16816.F32 R16, R8, R18, R56 ;  /* 0x000000120810723c */ /* 0x000fe20000001838 */
[----:B-1----:R-:W-:Y:S01]  /*ac30*/  FADD.FTZ R2, R120, R12 ;  /* 0x0000000c78027221 */ /* 0x002fe20000010000 */
[--C-:B------:R-:W-:Y:S01]  /*ac40*/  FFMA.FTZ R12, R141, UR14, -R4.reuse ;  /* 0x0000000e8d0c7c23 */ /* 0x100fe20008010804 */
[----:B------:R-:W-:Y:S01]  /*ac50*/  FFMA.FTZ R4, R139, UR14, -R4 ;  /* 0x0000000e8b047c23 */ /* 0x000fe20008010804 */
[----:B------:R-:W-:Y:S01]  /*ac60*/  FADD.FTZ R0, R77, R0 ;  /* 0x000000004d007221 */ /* 0x000fe20000010000 */
[----:B------:R-:W-:Y:S01]  /*ac70*/  FADD.FTZ R2, R119, R2 ;  /* 0x0000000277027221 */ /* 0x000fe20000010000 */
[----:B------:R1:W3:Y:S01]  /*ac80*/  MUFU.EX2 R25, R12 ;  /* 0x0000000c00197308 */ /* 0x0002e20000000800 */
[----:B--2---:R-:W-:Y:S01]  /*ac90*/  F2FP.F16.F32.PACK_AB R161, R37, R38 ;  /* 0x0000002625a1723e */ /* 0x004fe200000000ff */
[----:B------:R-:W-:Y:S01]  /*aca0*/  FADD.FTZ R0, R78, R0 ;  /* 0x000000004e007221 */ /* 0x000fe20000010000 */
[----:B------:R-:W-:-:S03]  /*acb0*/  FADD.FTZ R2, R121, R2 ;  /* 0x0000000279027221 */ /* 0x000fc60000010000 */
[----:B------:R-:W-:Y:S01]  /*acc0*/  FADD.FTZ R0, R76, R0 ;  /* 0x000000004c007221 */ /* 0x000fe20000010000 */
[----:B------:R-:W-:Y:S01]  /*acd0*/  FADD.FTZ R2, R115, R2 ;  /* 0x0000000273027221 */ /* 0x000fe20000010000 */
[----:B------:R2:W4:Y:S02]  /*ace0*/  MUFU.EX2 R24, R4 ;  /* 0x0000000400187308 */ /* 0x0005240000000800 */
[----:B------:R-:W-:Y:S01]  /*acf0*/  FADD.FTZ R0, R72, R0 ;  /* 0x0000000048007221 */ /* 0x000fe20000010000 */
[----:B------:R-:W-:-:S03]  /*ad00*/  FADD.FTZ R2, R114, R2 ;  /* 0x0000000272027221 */ /* 0x000fc60000010000 */
[----:B------:R-:W-:Y:S01]  /*ad10*/  FADD.FTZ R0, R38, R0 ;  /* 0x0000000026007221 */ /* 0x000fe20000010000 */
[----:B------:R-:W-:Y:S01]  /*ad20*/  FADD.FTZ R2, R113, R2 ;  /* 0x0000000271027221 */ /* 0x000fe20000010000 */
[----:B-1----:R-:W1:Y:S02]  /*ad30*/  LDSM.16.MT88.4 R12, [R225+0x11000] ;  /* 0x01100000e10c783b */ /* 0x002e640000004200 */
[----:B------:R-:W-:Y:S01]  /*ad40*/  FADD.FTZ R0, R37, R0 ;  /* 0x0000000025007221 */ /* 0x000fe20000010000 */
[----:B------:R-:W-:-:S03]  /*ad50*/  FADD.FTZ R2, R112, R2 ;  /* 0x0000000270027221 */ /* 0x000fc60000010000 */
[----:B---3--:R-:W-:Y:S01]  /*ad60*/  FADD.FTZ R0, R25, R0 ;  /* 0x0000000019007221 */ /* 0x008fe20000010000 */
[----:B------:R-:W-:Y:S01]  /*ad70*/  FADD.FTZ R2, R108, R2 ;  /* 0x000000026c027221 */ /* 0x000fe20000010000 */
[----:B--2---:R-:W-:Y:S01]  /*ad80*/  FFMA.FTZ R4, R147, UR14, -R5 ;  /* 0x0000000e93047c23 */ /* 0x004fe20008010805 */
[----:B----4-:R-:W-:Y:S02]  /*ad90*/  F2FP.F16.F32.PACK_AB R163, R24, R25 ;  /* 0x0000001918a3723e */ /* 0x010fe400000000ff */
        /* <DEDUP_REMOVED lines=8> */
[----:B------:R-:W2:Y:S01]  /*ae20*/  LDSM.16.MT88.4 R144, [R135+0x11800] ;  /* 0x011800008790783b */ /* 0x000ea20000004200 */
[----:B------:R3:W4:Y:S02]  /*ae30*/  MUFU.EX2 R20, R4 ;  /* 0x0000000400147308 */ /* 0x0007240000000800 */
[----:B------:R-:W-:-:S04]  /*ae40*/  FADD.FTZ R2, R102, R2 ;  /* 0x0000000266027221 */ /* 0x000fc80000010000 */
[----:B------:R-:W-:Y:S01]  /*ae50*/  FADD.FTZ R2, R97, R2 ;  /* 0x0000000261027221 */ /* 0x000fe20000010000 */
[----:B-1----:R-:W-:Y:S03]  /*ae60*/  HMMA.16816.F32 R164, R8, R12, R48 ;  /* 0x0000000c08a4723c */ /* 0x002fe60000001830 */
[----:B------:R-:W-:-:S04]  /*ae70*/  FADD.FTZ R2, R96, R2 ;  /* 0x0000000260027221 */ /* 0x000fc80000010000 */
[----:B------:R-:W-:Y:S01]  /*ae80*/  FADD.FTZ R2, R93, R2 ;  /* 0x000000025d027221 */ /* 0x000fe20000010000 */
[----:B------:R-:W-:Y:S01]  /*ae90*/  HMMA.16816.F32 R28, R8, R14, R28 ;  /* 0x0000000e081c723c */ /* 0x000fe2000000181c */
[----:B------:R-:W1:Y:S02]  /*aea0*/  LDSM.16.MT88.4 R8, [R225+0x11800] ;  /* 0x01180000e108783b */ /* 0x000e640000004200 */
[----:B------:R-:W-:Y:S01]  /*aeb0*/  FADD.FTZ R2, R95, R2 ;  /* 0x000000025f027221 */ /* 0x000fe20000010000 */
[--C-:B---3--:R-:W-:Y:S01]  /*aec0*/  FFMA.FTZ R4, R143, UR14, -R5.reuse ;  /* 0x0000000e8f047c23 */ /* 0x108fe20008010805 */
[----:B------:R-:W-:Y:S01]  /*aed0*/  FFMA.FTZ R5, R142, UR14, -R5 ;  /* 0x0000000e8e057c23 */ /* 0x000fe20008010805 */
[----:B----4-:R-:W-:Y:S01]  /*aee0*/  F2FP.F16.F32.PACK_AB R160, R20, R21 ;  /* 0x0000001514a0723e */ /* 0x010fe200000000ff */
[----:B------:R-:W-:-:S03]  /*aef0*/  FADD.FTZ R2, R89, R2 ;  /* 0x0000000259027221 */ /* 0x000fc60000010000 */
[----:B------:R-:W-:Y:S01]  /*af00*/  MUFU.EX2 R4, R4 ;  /* 0x0000000400047308 */ /* 0x000fe20000000800 */
[----:B------:R-:W-:-:S04]  /*af10*/  FADD.FTZ R2, R88, R2 ;  /* 0x0000000258027221 */ /* 0x000fc80000010000 */
[----:B------:R-:W-:-:S03]  /*af20*/  FADD.FTZ R2, R87, R2 ;  /* 0x0000000257027221 */ /* 0x000fc60000010000 */
[----:B------:R-:W3:Y:S01]  /*af30*/  MUFU.EX2 R5, R5 ;  /* 0x0000000500057308 */ /* 0x000ee20000000800 */
[----:B------:R-:W-:-:S04]  /*af40*/  FADD.FTZ R2, R86, R2 ;  /* 0x0000000256027221 */ /* 0x000fc80000010000 */
[----:B------:R-:W-:-:S04]  /*af50*/  FADD.FTZ R2, R82, R2 ;  /* 0x0000000252027221 */ /* 0x000fc80000010000 */
[----:B------:R-:W-:-:S04]  /*af60*/  FADD.FTZ R2, R81, R2 ;  /* 0x0000000251027221 */ /* 0x000fc80000010000 */
[----:B------:R-:W-:-:S04]  /*af70*/  FADD.FTZ R2, R80, R2 ;  /* 0x0000000250027221 */ /* 0x000fc80000010000 */
[----:B------:R-:W-:Y:S01]  /*af80*/  FADD.FTZ R2, R79, R2 ;  /* 0x000000024f027221 */ /* 0x000fe20000010000 */
[----:B---3--:R-:W-:-:S03]  /*af90*/  F2FP.F16.F32.PACK_AB R162, R5, R4 ;  /* 0x0000000405a2723e */ /* 0x008fc600000000ff */
        /* <DEDUP_REMOVED lines=13> */
[C---:B------:R-:W-:Y:S04]  /*b070*/  HMMA.16816.F32 R152, R160.reuse, R154, R32 ;  /* 0x0000009aa098723c */ /* 0x040fe80000001820 */
[----:B------:R2:W-:Y:S02]  /*b080*/  STL [R1+0x10], R0 ;  /* 0x0000100001007387 */ /* 0x0005e40000100800 */
[C---:B------:R-:W-:Y:S02]  /*b090*/  HMMA.16816.F32 R156, R160.reuse, R158, R16 ;  /* 0x0000009ea09c723c */ /* 0x040fe40000001810 */
[----:B------:R2:W-:Y:S04]  /*b0a0*/  STL [R1+0x14], R4 ;  /* 0x0000140401007387 */ /* 0x0005e80000100800 */
        /* <DEDUP_REMOVED lines=9> */
[----:B------:R-:W-:-:S04]  /*b140*/  USHF.L.U32 UR4, UR21, 0x8, URZ ;  /* 0x0000000815047899 */ /* 0x000fc8000800063f */
[----:B------:R-:W-:Y:S02]  /*b150*/  UIADD3 UR5, UR4, 0x100, URZ ;  /* 0x0000010004057890 */ /* 0x000fe4000fffe03f */
[----:B------:R-:W-:-:S04]  /*b160*/  IMAD.U32 R8, RZ, RZ, UR4 ;  /* 0x00000004ff087e24 */ /* 0x000fc8000f8e00ff */
[----:B------:R-:W-:Y:S02]  /*b170*/  MOV R2, UR5 ;  /* 0x0000000500027c02 */ /* 0x000fe40008000f00 */
[----:B------:R-:W-:Y:S02]  /*b180*/  IABS R8, R8 ;  /* 0x0000000800087213 */ /* 0x000fe40000000000 */
[----:B------:R-:W-:Y:S02]  /*b190*/  IABS R2, R2 ;  /* 0x0000000200027213 */ /* 0x000fe40000000000 */
[----:B-1----:R-:W-:-:S04]  /*b1a0*/  IABS R10, R11 ;  /* 0x0000000b000a7213 */ /* 0x002fc80000000000 */
[----:B--2---:R-:W1:Y:S08]  /*b1b0*/  I2F.RP R4, R10 ;  /* 0x0000000a00047306 */ /* 0x004e700000209400 */
        /* <DEDUP_REMOVED lines=24> */
[----:B------:R-:W-:Y:S01]  /*b340*/  LOP3.LUT R5, R11, UR4, RZ, 0x3c, !PT ;  /* 0x000000040b057c12 */ /* 0x000fe2000f8e3cff */
[----:B------:R-:W-:Y:S01]  /*b350*/  ULDC.64 UR4, c[0x0][0x238] ;  /* 0x00008e0000047ab9 */ /* 0x000fe20000000a00 */
        /* <DEDUP_REMOVED lines=29> */
.L_x_2326:
[----:B------:R-:W-:-:S04]  /*b530*/  ULEA UR4, -UR6, URZ, 0x8 ;  /* 0x0000003f06047291 */ /* 0x000fc8000f8e413f */
[----:B------:R-:W-:Y:S02]  /*b540*/  USHF.R.S32.HI UR5, URZ, 0x1f, UR4 ;  /* 0x0000001f3f057899 */ /* 0x000fe40008011404 */
[----:B--2---:R-:W-:-:S04]  /*b550*/  MOV R0, UR4 ;  /* 0x0000000400007c02 */ /* 0x004fc80008000f00 */
[----:B------:R-:W-:-:S07]  /*b560*/  MOV R2, UR5 ;  /* 0x0000000500027c02 */ /* 0x000fce0008000f00 */
.L_x_2327:
[----:B------:R-:W2:Y:S04]  /*b570*/  LDL.LU R15, [R1] ;  /* 0x00000000010f7983 */ /* 0x000ea80000300800 */
[----:B------:R-:W3:Y:S04]  /*b580*/  LDL.LU R14, [R1+0x4] ;  /* 0x00000400010e7983 */ /* 0x000ee80000300800 */
[----:B------:R-:W4:Y:S01]  /*b590*/  LDL.LU R20, [R1+0x18] ;  /* 0x0000180001147983 */ /* 0x000f220000300800 */
[----:B------:R-:W-:Y:S02]  /*b5a0*/  USHF.L.U32 UR4, UR6, 0x5, URZ ;  /* 0x0000000506047899 */ /* 0x000fe4000800063f */
[----:B------:R-:W-:-:S02]  /*b5b0*/  USHF.L.U64.HI UR7, UR6, 0x5, UR7 ;  /* 0x0000000506077899 */ /* 0x000fc40008010207 */
[----:B------:R-:W-:Y:S01]  /*b5c0*/  UISETP.GE.AND UP0, UPT, UR13, 0x3, UPT ;  /* 0x000000030d00788c */ /* 0x000fe2000bf06270 */
[----:B---3--:R-:W-:-:S04]  /*b5d0*/  LEA R14, P1, R0, R14, 0x1 ;  /* 0x0000000e000e7211 */ /* 0x008fc800078208ff */
[----:B--2---:R-:W-:Y:S01]  /*b5e0*/  LEA.HI.X R15, R0, R15, R2, 0x1, P1 ;  /* 0x0000000f000f7211 */ /* 0x004fe200008f0c02 */
[----:B----4-:R-:W-:Y:S01]  /*b5f0*/  IMAD.MOV.U32 R32, RZ, RZ, R20 ;  /* 0x000000ffff207224 */ /* 0x010fe200078e0014 */
[----:B------:R-:W-:Y:S01]  /*b600*/  IADD3 R12, P1, R14, UR4, RZ ;  /* 0x000000040e0c7c10 */ /* 0x000fe2000ff3e0ff */
[----:B------:R1:W-:Y:S01]  /*b610*/  STL [R1+0x4], R14 ;  /* 0x0000040e01007387 */ /* 0x0003e20000100800 */
[----:B------:R-:W-:Y:S02]  /*b620*/  VIADD R0, R229, 0x1800 ;  /* 0x00001800e5007836 */ /* 0x000fe40000000000 */
[----:B------:R-:W-:Y:S01]  /*b630*/  IADD3.X R13, R15, UR7, RZ, P1, !PT ;  /* 0x000000070f0d7c10 */ /* 0x000fe20008ffe4ff */
[----:B------:R-:W-:Y:S01]  /*b640*/  @!PT LDS RZ, [RZ] ;  /* 0x00000000fffff984 */ /* 0x000fe20000000800 */
[----:B------:R-:W-:Y:S01]  /*b650*/  @!PT LDS RZ, [RZ] ;  /* 0x00000000fffff984 */ /* 0x000fe20000000800 */
[----:B------:R-:W-:Y:S01]  /*b660*/  @!PT LDS RZ, [RZ] ;  /* 0x00000000fffff984 */ /* 0x000fe20000000800 */
[----:B------:R1:W-:Y:S01]  /*b670*/  LDGSTS.E.BYPASS.LTC128B.128 [R243+0xa000], desc[UR16][R14.64] ;  /* 0x0a0000000ef37fae */ /* 0x0003e2000b901d50 */
[----:B------:R-:W-:Y:S01]  /*b680*/  IADD3 R10, P1, R12, UR4, RZ ;  /* 0x000000040c0a7c10 */ /* 0x000fe2000ff3e0ff */
[----:B------:R-:W-:Y:S02]  /*b690*/  VIADD R2, R229, 0x1000 ;  /* 0x00001000e5027836 */ /* 0x000fe40000000000 */
[----:B------:R2:W-:Y:S01]  /*b6a0*/  STL [R1], R15 ;  /* 0x0000000f01007387 */ /* 0x0005e20000100800 */
[----:B------:R-:W-:-:S02]  /*b6b0*/  IADD3.X R11, R13, UR7, RZ, P1, !PT ;  /* 0x000000070d0b7c10 */ /* 0x000fc40008ffe4ff */
        /* <DEDUP_REMOVED lines=29> */
[----:B------:R-:W-:Y:S01]  /*b890*/  LDGSTS.E.BYPASS.LTC128B.128 [R243+0xf800], desc[UR16][R12.64] ;  /* 0x0f8000000cf37fae */ /* 0x000fe2000b901d50 */
[----:B------:R-:W-:Y:S02]  /*b8a0*/  IADD3.X R11, R13, UR7, RZ, P1, !PT ;  /* 0x000000070d0b7c10 */ /* 0x000fe40008ffe4ff */
[----:B-----5:R-:W-:-:S03]  /*b8b0*/  IADD3 R8, P1, R10, UR4, RZ ;  /* 0x000000040a087c10 */ /* 0x020fc6000ff3e0ff */
[----:B------:R-:W-:Y:S01]  /*b8c0*/  LDGSTS.E.BYPASS.LTC128B.128 [R243+0x10000], desc[UR16][R10.64] ;  /* 0x100000000af37fae */ /* 0x000fe2000b901d50 */
[----:B------:R-:W-:Y:S02]  /*b8d0*/  IADD3.X R9, R11, UR7, RZ, P1, !PT ;  /* 0x000000070b097c10 */ /* 0x000fe40008ffe4ff */
[----:B------:R-:W-:-:S03]  /*b8e0*/  IADD3 R4, P1, R8, UR4, RZ ;  /* 0x0000000408047c10 */ /* 0x000fc6000ff3e0ff */
[----:B------:R2:W-:Y:S01]  /*b8f0*/  LDGSTS.E.BYPASS.LTC128B.128 [R243+0x10800], desc[UR16][R8.64] ;  /* 0x1080000008f37fae */ /* 0x0005e2000b901d50 */
[----:B------:R-:W-:-:S05]  /*b900*/  IADD3.X R5, R9, UR7, RZ, P1, !PT ;  /* 0x0000000709057c10 */ /* 0x000fca0008ffe4ff */
[----:B------:R3:W-:Y:S01]  /*b910*/  LDGSTS.E.BYPASS.LTC128B.128 [R243+0x11000], desc[UR16][R4.64] ;  /* 0x1100000004f37fae */ /* 0x0007e2000b901d50 */
[----:B-1----:R-:W-:Y:S01]  /*b920*/  IADD3 R14, P1, R4, UR4, RZ ;  /* 0x00000004040e7c10 */ /* 0x002fe2000ff3e0ff */
[----:B------:R-:W-:-:S03]  /*b930*/  USHF.L.U32 UR4, UR21, 0x8, URZ ;  /* 0x0000000815047899 */ /* 0x000fc6000800063f */
[----:B------:R-:W-:-:S05]  /*b940*/  IADD3.X R15, R5, UR7, RZ, P1, !PT ;  /* 0x00000007050f7c10 */ /* 0x000fca0008ffe4ff */
[----:B------:R1:W-:Y:S04]  /*b950*/  LDGSTS.E.BYPASS.LTC128B.128 [R243+0x11800], desc[UR16][R14.64] ;  /* 0x118000000ef37fae */ /* 0x0003e8000b901d50 */
[----:B------:R-:W-:Y:S04]  /*b960*/  LDSM.16.M88.4 R20, [R230] ;  /* 0x00000000e614783b */ /* 0x000fe80000000200 */
[----:B------:R-:W-:Y:S04]  /*b970*/  LDSM.16.M88.4 R28, [R134+0x3000] ;  /* 0x00300000861c783b */ /* 0x000fe80000000200 */
[----:B--2---:R-:W2:Y:S01]  /*b980*/  LDSM.16.M88.4 R8, [R134+0x2000] ;  /* 0x002000008608783b */ /* 0x004ea20000000200 */
[----:B---3--:R-:W-:-:S03]  /*b990*/  VIADD R4, R229, 0x800 ;  /* 0x00000800e5047836 */ /* 0x008fc60000000000 */
[----:B------:R-:W3:Y:S04]  /*b9a0*/  LDSM.16.M88.4 R24, [R134+0x2800] ;  /* 0x002800008618783b */ /* 0x000ee80000000200 */
[----:B------:R4:W-:Y:S04]  /*b9b0*/  LDSM.16.M88.4 R16, [R32] ;  /* 0x000000002010783b */ /* 0x0009e80000000200 */
[----:B------:R-:W5:Y:S04]  /*b9c0*/  LDSM.16.M88.4 R56, [R228+0x2000] ;  /* 0x00200000e438783b */ /* 0x000f680000000200 */
[----:B------:R-:W5:Y:S04]  /*b9d0*/  LDSM.16.M88.4 R52, [R228+0x3000] ;  /* 0x00300000e434783b */ /* 0x000f680000000200 */
[----:B------:R-:W5:Y:S04]  /*b9e0*/  LDSM.16.M88.4 R60, [R228+0x2800] ;  /* 0x00280000e43c783b */ /* 0x000f680000000200 */
[----:B-1----:R-:W-:Y:S04]  /*b9f0*/  LDSM.16.M88.4 R12, [R232] ;  /* 0x00000000e80c783b */ /* 0x002fe80000000200 */
[----:B------:R-:W1:Y:S04]  /*ba00*/  LDSM.16.M88.4 R76, [R229] ;  /* 0x00000000e54c783b */ /* 0x000e680000000200 */
[----:B------:R-:W1:Y:S04]  /*ba10*/  LDSM.16.M88.4 R68, [R134+0x3800] ;  /* 0x003800008644783b */ /* 0x000e680000000200 */
[----:B------:R-:W-:Y:S01]  /*ba20*/  LDSM.16.M88.4 R88, [R227] ;  /* 0x00000000e358783b */ /* 0x000fe20000000200 */
[C---:B--2---:R-:W-:Y:S03]  /*ba30*/  HMMA.16816.F32 R44, R20.reuse, R8, RZ ;  /* 0x00000008142c723c */ /* 0x044fe600000018ff */
[----:B------:R-:W-:Y:S04]  /*ba40*/  LDSM.16.M88.4 R116, [R134+0x4800] ;  /* 0x004800008674783b */ /* 0x000fe80000000200 */
[----:B------:R-:W-:Y:S01]  /*ba50*/  LDSM.16.M88.4 R64, [R4] ;  /* 0x000000000440783b */ /* 0x000fe20000000200 */
[C---:B------:R-:W-:Y:S03]  /*ba60*/  HMMA.16816.F32 R48, R20.reuse, R10, RZ ;  /* 0x0000000a1430723c */ /* 0x040fe600000018ff */
[----:B------:R-:W-:Y:S03]  /*ba70*/  LDSM.16.M88.4 R124, [R228+0x4800] ;  /* 0x00480000e47c783b */ /* 0x000fe60000000200 */
[C---:B------:R-:W-:Y:S01]  /*ba80*/  HMMA.16816.F32 R8, R20.reuse, R30, RZ ;  /* 0x0000001e1408723c */ /* 0x040fe200000018ff */
[----:B------:R2:W-:Y:S04]  /*ba90*/  LDSM.16.M88.4 R92, [R0] ;  /* 0x00000000005c783b */ /* 0x0005e80000000200 */
[----:B------:R-:W-:Y:S01]  /*baa0*/  LDSM.16.M88.4 R80, [R227+0x800] ;  /* 0x00080000e350783b */ /* 0x000fe20000000200 */
[C---:B---3--:R-:W-:Y:S03]  /*bab0*/  HMMA.16816.F32 R40, R20.reuse, R24, RZ ;  /* 0x000000181428723c */ /* 0x048fe600000018ff */
[----:B------:R-:W-:Y:S03]  /*bac0*/  LDSM.16.M88.4 R72, [R2] ;  /* 0x000000000248783b */ /* 0x000fe60000000200 */
[C---:B----4-:R-:W-:Y:S01]  /*bad0*/  HMMA.16816.F32 R32, R20.reuse, R26, RZ ;  /* 0x0000001a1420723c */ /* 0x050fe200000018ff */
[----:B------:R-:W0:Y:S05]  /*bae0*/  LDGDEPBAR ;  /* 0x00000000000079af */ /* 0x000e2a0000000000 */
[----:B------:R-:W-:Y:S06]  /*baf0*/  HMMA.16816.F32 R24, R20, R28, RZ ;  /* 0x0000001c1418723c */ /* 0x000fec00000018ff */
[----:B-----5:R-:W-:Y:S01]  /*bb00*/  HMMA.16816.F32 R28, R16, R56, R44 ;  /* 0x00000038101c723c */ /* 0x020fe2000000182c */
[----:B------:R-:W3:Y:S01]  /*bb10*/  LDSM.16.M88.4 R44, [R134+0x4000] ;  /* 0x00400000862c783b */ /* 0x000ee20000000200 */
[----:B--2---:R-:W-:-:S04]  /*bb20*/  VIADD R0, R229, 0x2000 ;  /* 0x00002000e5007836 */ /* 0x004fc80000000000 */
[C---:B------:R-:W-:Y:S01]  /*bb30*/  HMMA.16816.F32 R96, R16.reuse, R54, R8 ;  /* 0x000000361060723c */ /* 0x040fe20000001808 */
[----:B------:R-:W2:Y:S04]  /*bb40*/  LDSM.16.M88.4 R8, [R233] ;  /* 0x00000000e908783b */ /* 0x000ea80000000200 */
[----:B------:R-:W-:Y:S01]  /*bb50*/  LDSM.16.M88.4 R112, [R0] ;  /* 0x000000000070783b */ /* 0x000fe20000000200 */
[C---:B------:R-:W-:Y:S06]  /*bb60*/  HMMA.16816.F32 R108, R16.reuse, R60, R40 ;  /* 0x0000003c106c723c */ /* 0x040fec0000001828 */
[C---:B------:R-:W-:Y:S01]  /*bb70*/  HMMA.16816.F32 R104, R16.reuse, R62, R32 ;  /* 0x0000003e1068723c */ /* 0x040fe20000001820 */
[----:B------:R-:W4:Y:S05]  /*bb80*/  LDSM.16.M88.4 R60, [R228+0x3800] ;  /* 0x00380000e43c783b */ /* 0x000f2a0000000200 */
[----:B------:R-:W-:Y:S01]  /*bb90*/  HMMA.16816.F32 R56, R16, R58, R48 ;  /* 0x0000003a1038723c */ /* 0x000fe20000001830 */
[----:B------:R-:W5:Y:S05]  /*bba0*/  LDSM.16.M88.4 R48, [R228+0x4000] ;  /* 0x00400000e430783b */ /* 0x000f6a0000000200 */
[----:B-1----:R-:W-:Y:S06]  /*bbb0*/  HMMA.16816.F32 R32, R12, R76, R28 ;  /* 0x0000004c0c20723c */ /* 0x002fec000000181c */
[C---:B------:R-:W-:Y:S06]  /*bbc0*/  HMMA.16816.F32 R40, R20.reuse, R68, RZ ;  /* 0x000000441428723c */ /* 0x040fec00000018ff */
[----:B------:R-:W-:Y:S06]  /*bbd0*/  HMMA.16816.F32 R28, R20, R70, RZ ;  /* 0x00000046141c723c */ /* 0x000fec00000018ff */
[----:B------:R-:W-:Y:S06]  /*bbe0*/  HMMA.16816.F32 R100, R16, R52, R24 ;  /* 0x000000341064723c */ /* 0x000fec0000001818 */
[C---:B---3--:R-:W-:Y:S06]  /*bbf0*/  HMMA.16816.F32 R24, R20.reuse, R44, RZ ;  /* 0x0000002c1418723c */ /* 0x048fec00000018ff */
[----:B------:R-:W-:Y:S06]  /*bc00*/  HMMA.16816.F32 R44, R20, R46, RZ ;  /* 0x0000002e142c723c */ /* 0x000fec00000018ff */
[----:B------:R-:W-:Y:S06]  /*bc10*/  HMMA.16816.F32 R56, R12, R78, R56 ;  /* 0x0000004e0c38723c */ /* 0x000fec0000001838 */
[----:B--2---:R-:W-:Y:S06]  /*bc20*/  HMMA.16816.F32 R84, R8, R88, R32 ;  /* 0x000000580854723c */ /* 0x004fec0000001820 */
[----:B------:R-:W-:Y:S06]  /*bc30*/  HMMA.16816.F32 R52, R20, R116, RZ ;  /* 0x000000741434723c */ /* 0x000fec00000018ff */
[C---:B----4-:R-:W-:Y:S06]  /*bc40*/  HMMA.16816.F32 R68, R16.reuse, R60, R40 ;  /* 0x0000003c1044723c */ /* 0x050fec0000001828 */
[C---:B------:R-:W-:Y:S06]  /*bc50*/  HMMA.16816.F32 R60, R16.reuse, R62, R28 ;  /* 0x0000003e103c723c */ /* 0x040fec000000181c */
[----:B-----5:R-:W-:Y:S01]  /*bc60*/  HMMA.16816.F32 R32, R16, R48, R24 ;  /* 0x000000301020723c */ /* 0x020fe20000001818 */
[----:B------:R-:W-:-:S05]  /*bc70*/  FMUL.FTZ R0, R84, UR22 ;  /* 0x0000001654007c20 */ /* 0x000fca0008410000 */
[----:B------:R-:W-:Y:S06]  /*bc80*/  HMMA.16816.F32 R24, R12, R64, R108 ;  /* 0x000000400c18723c */ /* 0x000fec000000186c */
[----:B------:R-:W-:Y:S06]  /*bc90*/  HMMA.16816.F32 R28, R16, R50, R44 ;  /* 0x00000032101c723c */ /* 0x000fec000000182c */
[----:B------:R-:W-:Y:S01]  /*bca0*/  HMMA.16816.F32 R44, R8, R90, R56 ;  /* 0x0000005a082c723c */ /* 0x000fe20000001838 */
[----:B------:R-:W-:Y:S05]  /*bcb0*/  LDSM.16.M88.4 R88, [R227+0x2000] ;  /* 0x00200000e358783b */ /* 0x000fea0000000200 */
[----:B------:R-:W-:Y:S01]  /*bcc0*/  HMMA.16816.F32 R188, R16, R124, R52 ;  /* 0x0000007c10bc723c */ /* 0x000fe20000001834 */
[----:B------:R1:W-:Y:S05]  /*bcd0*/  MUFU.TANH R125, R0 ;  /* 0x00000000007d7308 */ /* 0x0003ea0000002400 */
[C---:B------:R-:W-:Y:S06]  /*bce0*/  HMMA.16816.F32 R76, R12.reuse, R92, R68 ;  /* 0x0000005c0c4c723c */ /* 0x040fec0000001844 */
[----:B------:R-:W-:Y:S01]  /*bcf0*/  HMMA.16816.F32 R40, R12, R66, R104 ;  /* 0x000000420c28723c */ /* 0x000fe20000001868 */
[----:B------:R-:W-:Y:S01]  /*bd00*/  LDSM.16.M88.4 R64, [R227+0x1000] ;  /* 0x00100000e340783b */ /* 0x000fe20000000200 */
[----:B-1----:R-:W-:-:S04]  /*bd10*/  FMUL.FTZ R0, R85, UR22 ;  /* 0x0000001655007c20 */ /* 0x002fc80008410000 */
[----:B------:R-:W-:Y:S01]  /*bd20*/  HMMA.16816.F32 R68, R12, R94, R60 ;  /* 0x0000005e0c44723c */ /* 0x000fe2000000183c */
[----:B------:R-:W1:Y:S01]  /*bd30*/  LDSM.16.M88.4 R60, [R227+0x1800] ;  /* 0x00180000e33c783b */ /* 0x000e620000000200 */
[----:B------:R2:W-:Y:S04]  /*bd40*/  MUFU.TANH R5, R0 ;  /* 0x0000000000057308 */ /* 0x0005e80000002400 */
[----:B------:R-:W-:Y:S06]  /*bd50*/  HMMA.16816.F32 R24, R8, R80, R24 ;  /* 0x000000500818723c */ /* 0x000fec0000001818 */
[C---:B------:R-:W-:Y:S06]  /*bd60*/  HMMA.16816.F32 R48, R12.reuse, R72, R100 ;  /* 0x000000480c30723c */ /* 0x040fec0000001864 */
[----:B------:R-:W-:Y:S01]  /*bd70*/  HMMA.16816.F32 R56, R12, R112, R32 ;  /* 0x000000700c38723c */ /* 0x000fe20000001820 */
[----:B--2---:R-:W-:-:S04]  /*bd80*/  FMUL.FTZ R0, R86, UR22 ;  /* 0x0000001656007c20 */ /* 0x004fc80008410000 */
[----:B------:R2:W-:Y:S01]  /*bd90*/  MUFU.TANH R37, R0 ;  /* 0x0000000000257308 */ /* 0x0005e20000002400 */
[----:B------:R-:W-:Y:S01]  /*bda0*/  HMMA.16816.F32 R32, R8, R82, R40 ;  /* 0x000000520820723c */ /* 0x000fe20000001828 */
[----:B------:R-:W-:Y:S05]  /*bdb0*/  LDSM.16.M88.4 R40, [R134+0x5800] ;  /* 0x005800008628783b */ /* 0x000fea0000000200 */
[C---:B------:R-:W-:Y:S06]  /*bdc0*/  HMMA.16816.F32 R72, R12.reuse, R74, R96 ;  /* 0x0000004a0c48723c */ /* 0x040fec0000001860 */
[----:B------:R-:W-:Y:S01]  /*bdd0*/  HMMA.16816.F32 R120, R12, R114, R28 ;  /* 0x000000720c78723c */ /* 0x000fe2000000181c */
[----:B------:R-:W3:Y:S01]  /*bde0*/  LDSM.16.M88.4 R28, [R134+0x5000] ;  /* 0x00500000861c783b */ /* 0x000ee20000000200 */
[----:B--2---:R-:W-:-:S04]  /*bdf0*/  FMUL.FTZ R0, R87, UR22 ;  /* 0x0000001657007c20 */ /* 0x004fc80008410000 */
[C---:B-1----:R-:W-:Y:S01]  /*be00*/  HMMA.16816.F32 R68, R8.reuse, R62, R68 ;  /* 0x0000003e0844723c */ /* 0x042fe20000001844 */
[----:B------:R1:W-:Y:S05]  /*be10*/  MUFU.TANH R130, R0 ;  /* 0x0000000000827308 */ /* 0x0003ea0000002400 */
[C---:B------:R-:W-:Y:S01]  /*be20*/  HMMA.16816.F32 R52, R8.reuse, R64, R48 ;  /* 0x000000400834723c */ /* 0x040fe20000001830 */
[----:B------:R-:W2:Y:S05]  /*be30*/  LDSM.16.M88.4 R48, [R134+0x6800] ;  /* 0x006800008630783b */ /* 0x000eaa0000000200 */
[C---:B------:R-:W-:Y:S06]  /*be40*/  HMMA.16816.F32 R64, R8.reuse, R66, R72 ;  /* 0x000000420840723c */ /* 0x040fec0000001848 */
[----:B------:R-:W-:Y:S01]  /*be50*/  HMMA.16816.F32 R72, R8, R60, R76 ;  /* 0x0000003c0848723c */ /* 0x000fe2000000184c */
[----:B-1----:R-:W-:-:S04]  /*be60*/  FMUL.FTZ R0, R44, UR22 ;  /* 0x000000162c007c20 */ /* 0x002fc80008410000 */
[----:B------:R1:W-:Y:S01]  /*be70*/  MUFU.TANH R218, R0 ;  /* 0x0000000000da7308 */ /* 0x0003e20000002400 */
[----:B------:R-:W-:Y:S06]  /*be80*/  HMMA.16816.F32 R84, R8, R88, R56 ;  /* 0x000000580854723c */ /* 0x000fec0000001838 */
[C---:B------:R-:W-:Y:S06]  /*be90*/  HMMA.16816.F32 R56, R20.reuse, R118, RZ ;  /* 0x000000761438723c */ /* 0x040fec00000018ff */
[----:B---3--:R-:W-:Y:S01]  /*bea0*/  HMMA.16816.F32 R76, R20, R28, RZ ;  /* 0x0000001c144c723c */ /* 0x008fe200000018ff */
[----:B-1----:R-:W-:-:S05]  /*beb0*/  FMUL.FTZ R0, R45, UR22 ;  /* 0x000000162d007c20 */ /* 0x002fca0008410000 */
[----:B------:R-:W-:Y:S01]  /*bec0*/  HMMA.16816.F32 R80, R20, R30, RZ ;  /* 0x0000001e1450723c */ /* 0x000fe200000018ff */
[----:B------:R-:W1:Y:S01]  /*bed0*/  LDSM.16.M88.4 R28, [R134+0x7000] ;  /* 0x00700000861c783b */ /* 0x000e620000000200 */
[----:B------:R3:W4:Y:S01]  /*bee0*/  MUFU.TANH R38, R0 ;  /* 0x0000000000267308 */ /* 0x0007220000002400 */
[----:B------:R-:W-:-:S03]  /*bef0*/  FMUL.FTZ R2, R73, UR22 ;  /* 0x0000001649027c20 */ /* 0x000fc60008410000 */
[C---:B------:R-:W-:Y:S04]  /*bf00*/  HMMA.16816.F32 R92, R20.reuse, R40, RZ ;  /* 0x00000028145c723c */ /* 0x040fe800000018ff */
[----:B------:R5:W-:Y:S02]  /*bf10*/  MUFU.TANH R221, R2 ;  /* 0x0000000200dd7308 */ /* 0x000be40000002400 */
[C---:B------:R-:W-:Y:S01]  /*bf20*/  HMMA.16816.F32 R96, R20.reuse, R42, RZ ;  /* 0x0000002a1460723c */ /* 0x040fe200000018ff */
[----:B------:R-:W1:Y:S05]  /*bf30*/  LDSM.16.M88.4 R40, [R134+0x9000] ;  /* 0x009000008628783b */ /* 0x000e6a0000000200 */
[----:B--2---:R-:W-:Y:S01]  /*bf40*/  HMMA.16816.F32 R108, R20, R48, RZ ;  /* 0x00000030146c723c */ /* 0x004fe200000018ff */
[----:B---3--:R-:W-:Y:S01]  /*bf50*/  FMUL.FTZ R0, R46, UR22 ;  /* 0x000000162e007c20 */ /* 0x008fe20008410000 */
[----:B----4-:R-:W-:-:S03]  /*bf60*/  IMAD.MOV.U32 R60, RZ, RZ, R38 ;  /* 0x000000ffff3c7224 */ /* 0x010fc600078e0026 */
[----:B------:R2:W-:Y:S01]  /*bf70*/  MUFU.TANH R4, R0 ;  /* 0x0000000000047308 */ /* 0x0005e20000002400 */
[----:B------:R-:W-:Y:S01]  /*bf80*/  HMMA.16816.F32 R112, R20, R50, RZ ;  /* 0x000000321470723c */ /* 0x000fe200000018ff */
[----:B-----5:R-:W-:Y:S01]  /*bf90*/  FMUL.FTZ R2, R84, UR22 ;  /* 0x0000001654027c20 */ /* 0x020fe20008410000 */
[----:B--2---:R-:W-:-:S04]  /*bfa0*/  FMUL.FTZ R0, R47, UR22 ;  /* 0x000000162f007c20 */ /* 0x004fc80008410000 */
[C---:B-1----:R-:W-:Y:S01]  /*bfb0*/  HMMA.16816.F32 R116, R20.reuse, R28, RZ ;  /* 0x0000001c1474723c */ /* 0x042fe200000018ff */
[----:B------:R-:W1:Y:S01]  /*bfc0*/  LDSM.16.M88.4 R44, [R134+0x6000] ;  /* 0x00600000862c783b */ /* 0x000e620000000200 */
[----:B------:R2:W-:Y:S04]  /*bfd0*/  MUFU.TANH R252, R0 ;  /* 0x0000000000fc7308 */ /* 0x0005e80000002400 */
[C---:B------:R-:W-:Y:S06]  /*bfe0*/  HMMA.16816.F32 R168, R20.reuse, R30, RZ ;  /* 0x0000001e14a8723c */ /* 0x040fec00000018ff */
[C---:B------:R-:W-:Y:S06]  /*bff0*/  HMMA.16816.F32 R200, R20.reuse, R40, RZ ;  /* 0x0000002814c8723c */ /* 0x040fec00000018ff */
[----:B------:R-:W-:Y:S01]  /*c000*/  HMMA.16816.F32 R204, R20, R42, RZ ;  /* 0x0000002a14cc723c */ /* 0x000fe200000018ff */
[----:B--2---:R-:W-:-:S04]  /*c010*/  FMUL.FTZ R0, R24, UR22 ;  /* 0x0000001618007c20 */ /* 0x004fc80008410000 */
[----:B------:R2:W-:Y:S02]  /*c020*/  MUFU.TANH R216, R0 ;  /* 0x0000000000d87308 */ /* 0x0005e40000002400 */
[----:B--2---:R-:W-:Y:S01]  /*c030*/  FMUL.FTZ R0, R25, UR22 ;  /* 0x0000001619007c20 */ /* 0x004fe20008410000 */
[C---:B-1----:R-:W-:Y:S05]  /*c040*/  HMMA.16816.F32 R100, R20.reuse, R44, RZ ;  /* 0x0000002c1464723c */ /* 0x042fea00000018ff */
[----:B------:R1:W-:Y:S01]  /*c050*/  MUFU.TANH R250, R0 ;  /* 0x0000000000fa7308 */ /* 0x0003e20000002400 */
[----:B------:R-:W-:Y:S01]  /*c060*/  HMMA.16816.F32 R104, R20, R46, RZ ;  /* 0x0000002e1468723c */ /* 0x000fe200000018ff */
[----:B------:R-:W2:Y:S01]  /*c070*/  LDSM.16.M88.4 R44, [R134+0x8800] ;  /* 0x00880000862c783b */ /* 0x000ea20000000200 */
[----:B-1----:R-:W-:-:S05]  /*c080*/  FMUL.FTZ R0, R26, UR22 ;  /* 0x000000161a007c20 */ /* 0x002fca0008410000 */
[----:B------:R1:W3:Y:S02]  /*c090*/  MUFU.TANH R63, R0 ;  /* 0x00000000003f7308 */ /* 0x0002e40000002400 */
[----:B-1----:R-:W-:Y:S02]  /*c0a0*/  FMUL.FTZ R0, R27, UR22 ;  /* 0x000000161b007c20 */ /* 0x002fe40008410000 */
[----:B------:R-:W1:Y:S04]  /*c0b0*/  LDSM.16.M88.4 R24, [R134+0x7800] ;  /* 0x007800008618783b */ /* 0x000e680000000200 */
[----:B------:R4:W-:Y:S01]  /*c0c0*/  MUFU.TANH R249, R0 ;  /* 0x0000000000f97308 */ /* 0x0009e20000002400 */
[C---:B--2---:R-:W-:Y:S06]  /*c0d0*/  HMMA.16816.F32 R192, R20.reuse, R44, RZ ;  /* 0x0000002c14c0723c */ /* 0x044fec00000018ff */
[----:B------:R-:W-:Y:S01]  /*c0e0*/  HMMA.16816.F32 R196, R20, R46, RZ ;  /* 0x0000002e14c4723c */ /* 0x000fe200000018ff */
[----:B------:R-:W2:Y:S01]  /*c0f0*/  LDSM.16.M88.4 R44, [R228+0x5000] ;  /* 0x00500000e42c783b */ /* 0x000ea20000000200 */
[----:B----4-:R-:W-:-:S04]  /*c100*/  FMUL.FTZ R0, R32, UR22 ;  /* 0x0000001620007c20 */ /* 0x010fc80008410000 */
[----:B------:R4:W5:Y:S02]  /*c110*/  MUFU.TANH R61, R0 ;  /* 0x00000000003d7308 */ /* 0x0009640000002400 */
[----:B----4-:R-:W-:Y:S01]  /*c120*/  FMUL.FTZ R0, R33, UR22 ;  /* 0x0000001621007c20 */ /* 0x010fe20008410000 */
[C---:B-1----:R-:W-:Y:S05]  /*c130*/  HMMA.16816.F32 R172, R20.reuse, R24, RZ ;  /* 0x0000001814ac723c */ /* 0x042fea00000018ff */
[----:B------:R1:W-:Y:S01]  /*c140*/  MUFU.TANH R251, R0 ;  /* 0x0000000000fb7308 */ /* 0x0003e20000002400 */
[----:B------:R-:W-:Y:S01]  /*c150*/  HMMA.16816.F32 R176, R20, R26, RZ ;  /* 0x0000001a14b0723c */ /* 0x000fe200000018ff */
[----:B------:R-:W4:Y:S05]  /*c160*/  LDSM.16.M88.4 R24, [R134+0x9800] ;  /* 0x009800008618783b */ /* 0x000f2a0000000200 */
[C---:B--2---:R-:W-:Y:S06]  /*c170*/  HMMA.16816.F32 R40, R16.reuse, R44, R76 ;  /* 0x0000002c1028723c */ /* 0x044fec000000184c */
[----:B------:R-:W-:Y:S01]  /*c180*/  HMMA.16816.F32 R76, R16, R46, R80 ;  /* 0x0000002e104c723c */ /* 0x000fe20000001850 */
[----:B------:R-:W-:Y:S01]  /*c190*/  LDSM.16.M88.4 R44, [R242] ;  /* 0x00000000f22c783b */ /* 0x000fe20000000200 */
[----:B-1----:R-:W-:-:S04]  /*c1a0*/  FMUL.FTZ R0, R34, UR22 ;  /* 0x0000001622007c20 */ /* 0x002fc80008410000 */
[----:B------:R1:W-:Y:S02]  /*c1b0*/  MUFU.TANH R131, R0 ;  /* 0x0000000000837308 */ /* 0x0003e40000002400 */
[----:B-1----:R-:W-:Y:S02]  /*c1c0*/  FMUL.FTZ R0, R35, UR22 ;  /* 0x0000001623007c20 */ /* 0x002fe40008410000 */
[----:B------:R-:W1:Y:S04]  /*c1d0*/  LDSM.16.M88.4 R32, [R134+0x8000] ;  /* 0x008000008620783b */ /* 0x000e680000000200 */
[----:B------:R2:W-:Y:S01]  /*c1e0*/  MUFU.TANH R248, R0 ;  /* 0x0000000000f87308 */ /* 0x0005e20000002400 */
[C---:B----4-:R-:W-:Y:S06]  /*c1f0*/  HMMA.16816.F32 R208, R20.reuse, R24, RZ ;  /* 0x0000001814d0723c */ /* 0x050fec00000018ff */
[----:B------:R-:W-:Y:S06]  /*c200*/  HMMA.16816.F32 R212, R20, R26, RZ ;  /* 0x0000001a14d4723c */ /* 0x000fec00000018ff */
[----:B------:R-:W-:Y:S01]  /*c210*/  HMMA.16816.F32 R24, R16, R126, R56 ;  /* 0x0000007e1018723c */ /* 0x000fe20000001838 */
[----:B------:R-:W4:Y:S01]  /*c220*/  LDSM.16.M88.4 R56, [R228+0x5800] ;  /* 0x00580000e438783b */ /* 0x000f220000000200 */
[----:B--2---:R-:W-:-:S04]  /*c230*/  FMUL.FTZ R0, R52, UR22 ;  /* 0x0000001634007c20 */ /* 0x004fc80008410000 */
[----:B------:R2:W-:Y:S01]  /*c240*/  MUFU.TANH R89, R0 ;  /* 0x0000000000597308 */ /* 0x0005e20000002400 */
[----:B------:R-:W-:Y:S02]  /*c250*/  IMAD.MOV.U32 R127, RZ, RZ, R218 ;  /* 0x000000ffff7f7224 */ /* 0x000fe400078e00da */
[----:B--2---:R-:W-:Y:S01]  /*c260*/  FMUL.FTZ R0, R53, UR22 ;  /* 0x0000001635007c20 */ /* 0x004fe20008410000 */
[C---:B-1----:R-:W-:Y:S04]  /*c270*/  HMMA.16816.F32 R180, R20.reuse, R32, RZ ;  /* 0x0000002014b4723c */ /* 0x042fe800000018ff */
[----:B------:R1:W-:Y:S02]  /*c280*/  MUFU.TANH R247, R0 ;  /* 0x0000000000f77308 */ /* 0x0003e40000002400 */
[----:B------:R-:W-:Y:S06]  /*c290*/  HMMA.16816.F32 R184, R20, R34, RZ ;  /* 0x0000002214b8723c */ /* 0x000fec00000018ff */
[----:B------:R-:W-:Y:S06]  /*c2a0*/  HMMA.16816.F32 R32, R8, R90, R120 ;  /* 0x0000005a0820723c */ /* 0x000fec0000001878 */
[----:B----4-:R-:W-:Y:S01]  /*c2b0*/  HMMA.16816.F32 R80, R16, R58, R96 ;  /* 0x0000003a1050723c */ /* 0x010fe20000001860 */
[----:B---3--:R-:W-:-:S02]  /*c2c0*/  IMAD.MOV.U32 R123, RZ, RZ, R63 ;  /* 0x000000ffff7b7224 */ /* 0x008fc400078e003f */
[----:B-1----:R-:W-:Y:S01]  /*c2d0*/  FMUL.FTZ R0, R54, UR22 ;  /* 0x0000001636007c20 */ /* 0x002fe20008410000 */
[----:B------:R-:W-:Y:S02]  /*c2e0*/  IMAD.MOV.U32 R122, RZ, RZ, R60 ;  /* 0x000000ffff7a7224 */ /* 0x000fe400078e003c */
[----:B-----5:R-:W-:Y:S01]  /*c2f0*/  IMAD.MOV.U32 R121, RZ, RZ, R61 ;  /* 0x000000ffff797224 */ /* 0x020fe200078e003d */
[----:B------:R1:W-:Y:S01]  /*c300*/  MUFU.TANH R38, R0 ;  /* 0x0000000000267308 */ /* 0x0003e20000002400 */
[----:B------:R-:W2:Y:S01]  /*c310*/  LDSM.16.M88.4 R60, [R228+0x6000] ;  /* 0x00600000e43c783b */ /* 0x000ea20000000200 */
[----:B-1----:R-:W-:-:S03]  /*c320*/  FMUL.FTZ R0, R55, UR22 ;  /* 0x0000001637007c20 */ /* 0x002fc60008410000 */
[----:B------:R-:W-:Y:S03]  /*c330*/  LDSM.16.M88.4 R52, [R227+0x2800] ;  /* 0x00280000e334783b */ /* 0x000fe60000000200 */
[----:B------:R1:W-:Y:S02]  /*c340*/  MUFU.TANH R223, R0 ;  /* 0x0000000000df7308 */ /* 0x0003e40000002400 */
[----:B-1----:R-:W-:Y:S01]  /*c350*/  FMUL.FTZ R0, R64, UR22 ;  /* 0x0000001640007c20 */ /* 0x002fe20008410000 */
[----:B--2---:R-:W-:Y:S05]  /*c360*/  HMMA.16816.F32 R96, R16, R62, R104 ;  /* 0x0000003e1060723c */ /* 0x004fea0000001868 */
[----:B------:R1:W2:Y:S02]  /*c370*/  MUFU.TANH R39, R0 ;  /* 0x0000000000277308 */ /* 0x0002a40000002400 */
[----:B-1----:R-:W-:Y:S01]  /*c380*/  FMUL.FTZ R0, R65, UR22 ;  /* 0x0000001641007c20 */ /* 0x002fe20008410000 */
[----:B--2---:R-:W-:-:S05]  /*c390*/  IMAD.MOV.U32 R126, RZ, RZ, R39 ;  /* 0x000000ffff7e7224 */ /* 0x004fca00078e0027 */
[----:B------:R1:W-:Y:S01]  /*c3a0*/  MUFU.TANH R246, R0 ;  /* 0x0000000000f67308 */ /* 0x0003e20000002400 */
[----:B------:R-:W-:Y:S02]  /*c3b0*/  IMAD.MOV.U32 R105, RZ, RZ, R126 ;  /* 0x000000ffff697224 */ /* 0x000fe400078e007e */
[----:B-1----:R-:W-:-:S05]  /*c3c0*/  FMUL.FTZ R0, R66, UR22 ;  /* 0x0000001642007c20 */ /* 0x002fca0008410000 */
[----:B------:R1:W-:Y:S02]  /*c3d0*/  MUFU.TANH R132, R0 ;  /* 0x0000000000847308 */ /* 0x0003e40000002400 */
[----:B-1----:R-:W-:Y:S02]  /*c3e0*/  FMUL.FTZ R0, R67, UR22 ;  /* 0x0000001643007c20 */ /* 0x002fe40008410000 */
[----:B------:R-:W-:Y:S04]  /*c3f0*/  LDSM.16.M88.4 R64, [R227+0x3000] ;  /* 0x00300000e340783b */ /* 0x000fe80000000200 */
[----:B------:R1:W-:Y:S02]  /*c400*/  MUFU.TANH R222, R0 ;  /* 0x0000000000de7308 */ /* 0x0003e40000002400 */
[----:B-1----:R-:W-:-:S06]  /*c410*/  FMUL.FTZ R0, R72, UR22 ;  /* 0x0000001648007c20 */ /* 0x002fcc0008410000 */
[----:B------:R1:W-:Y:S02]  /*c420*/  MUFU.TANH R133, R0 ;  /* 0x0000000000857308 */ /* 0x0003e40000002400 */
[----:B-1----:R-:W-:-:S05]  /*c430*/  VIADD R0, R229, 0x2800 ;  /* 0x00002800e5007836 */ /* 0x002fca0000000000 */
[----:B------:R1:W2:Y:S02]  /*c440*/  LDSM.16.M88.4 R28, [R0] ;  /* 0x00000000001c783b */ /* 0x0002a40000000200 */
[----:B-1----:R-:W-:-:S04]  /*c450*/  FMUL.FTZ R0, R74, UR22 ;  /* 0x000000164a007c20 */ /* 0x002fc80008410000 */
[----:B------:R1:W3:Y:S01]  /*c460*/  MUFU.TANH R217, R0 ;  /* 0x0000000000d97308 */ /* 0x0002e20000002400 */
[----:B--2---:R-:W-:Y:S01]  /*c470*/  HMMA.16816.F32 R20, R12, R28, R188 ;  /* 0x0000001c0c14723c */ /* 0x004fe200000018bc */
[----:B-1----:R-:W-:-:S05]  /*c480*/  FMUL.FTZ R0, R75, UR22 ;  /* 0x000000164b007c20 */ /* 0x002fca0008410000 */
[----:B------:R-:W-:Y:S01]  /*c490*/  HMMA.16816.F32 R28, R12, R30, R24 ;  /* 0x0000001e0c1c723c */ /* 0x000fe20000001818 */
[----:B---3--:R-:W-:Y:S01]  /*c4a0*/  IMAD.MOV.U32 R189, RZ, RZ, R217 ;  /* 0x000000ffffbd7224 */ /* 0x008fe200078e00d9 */
[----:B------:R1:W-:Y:S04]  /*c4b0*/  MUFU.TANH R220, R0 ;  /* 0x0000000000dc7308 */ /* 0x0003e80000002400 */
[----:B------:R-:W-:Y:S01]  /*c4c0*/  HMMA.16816.F32 R72, R16, R56, R92 ;  /* 0x000000381048723c */ /* 0x000fe2000000185c */
[----:B------:R-:W-:Y:S06]  /*c4d0*/  LDSM.16.M88.4 R56, [R227+0x3800] ;  /* 0x00380000e338783b */ /* 0x000fec0000000200 */
[----:B------:R-:W-:-:S02]  /*c4e0*/  IMAD.MOV.U32 R95, RZ, RZ, R216 ;  /* 0x000000ffff5f7224 */ /* 0x000fc400078e00d8 */
[----:B------:R-:W-:-:S03]  /*c4f0*/  IMAD.MOV.U32 R94, RZ, RZ, R38 ;  /* 0x000000ffff5e7224 */ /* 0x000fc600078e0026 */
[----:B------:R-:W-:Y:S01]  /*c500*/  HMMA.16816.F32 R20, R8, R52, R20 ;  /* 0x000000340814723c */ /* 0x000fe20000001814 */
[----:B-1----:R-:W-:-:S04]  /*c510*/  FMUL.FTZ R0, R68, UR22 ;  /* 0x0000001644007c20 */ /* 0x002fc80008410000 */
[----:B------:R1:W2:Y:S02]  /*c520*/  MUFU.TANH R124, R0 ;  /* 0x00000000007c7308 */ /* 0x0002a40000002400 */
[----:B-1----:R-:W-:Y:S01]  /*c530*/  FMUL.FTZ R0, R69, UR22 ;  /* 0x0000001645007c20 */ /* 0x002fe20008410000 */
[----:B--2---:R-:W-:-:S05]  /*c540*/  IMAD.MOV.U32 R188, RZ, RZ, R124 ;  /* 0x000000ffffbc7224 */ /* 0x004fca00078e007c */
[----:B------:R1:W-:Y:S08]  /*c550*/  MUFU.TANH R124, R2 ;  /* 0x00000002007c7308 */ /* 0x0003f00000002400 */
[----:B------:R2:W-:Y:S01]  /*c560*/  MUFU.TANH R219, R0 ;  /* 0x0000000000db7308 */ /* 0x0005e20000002400 */
[----:B-1----:R-:W-:-:S07]  /*c570*/  FMUL.FTZ R2, R85, UR22 ;  /* 0x0000001655027c20 */ /* 0x002fce0008410000 */
[----:B------:R-:W-:Y:S01]  /*c580*/  MUFU.TANH R39, R2 ;  /* 0x0000000200277308 */ /* 0x000fe20000002400 */
[----:B--2---:R-:W-:-:S07]  /*c590*/  FMUL.FTZ R0, R70, UR22 ;  /* 0x0000001646007c20 */ /* 0x004fce0008410000 */
[----:B------:R1:W2:Y:S02]  /*c5a0*/  MUFU.TANH R48, R0 ;  /* 0x0000000000307308 */ /* 0x0002a40000002400 */
[----:B-1----:R-:W-:-:S06]  /*c5b0*/  FMUL.FTZ R0, R71, UR22 ;  /* 0x0000001647007c20 */ /* 0x002fcc0008410000 */
[----:B------:R1:W-:Y:S02]  /*c5c0*/  MUFU.TANH R218, R0 ;  /* 0x0000000000da7308 */ /* 0x0003e40000002400 */
[----:B-1----:R-:W-:-:S05]  /*c5d0*/  VIADD R0, R229, 0x3000 ;  /* 0x00003000e5007836 */ /* 0x002fca0000000000 */
[----:B------:R1:W3:Y:S02]  /*c5e0*/  LDSM.16.M88.4 R68, [R0] ;  /* 0x000000000044783b */ /* 0x0002e40000000200 */
[----:B-1----:R-:W-:Y:S01]  /*c5f0*/  FMUL.FTZ R0, R86, UR22 ;  /* 0x0000001656007c20 */ /* 0x002fe20008410000 */
[----:B------:R-:W-:Y:S02]  /*c600*/  IMAD.MOV.U32 R86, RZ, RZ, R89 ;  /* 0x000000ffff567224 */ /* 0x000fe400078e0059 */
[----:B------:R-:W-:Y:S01]  /*c610*/  HMMA.16816.F32 R88, R16, R60, R100 ;  /* 0x0000003c1058723c */ /* 0x000fe20000001864 */
[----:B------:R1:W4:Y:S01]  /*c620*/  MUFU.TANH R84, R0 ;  /* 0x0000000000547308 */ /* 0x0003220000002400 */
[----:B------:R-:W-:Y:S04]  /*c630*/  LDSM.16.M88.4 R60, [R241] ;  /* 0x00000000f13c783b */ /* 0x000fe80000000200 */
[----:B---3--:R-:W-:Y:S01]  /*c640*/  HMMA.16816.F32 R24, R12, R68, R40 ;  /* 0x000000440c18723c */ /* 0x008fe20000001828 */
[----:B------:R-:W-:Y:S01]  /*c650*/  LDSM.16.M88.4 R40, [R228+0x7000] ;  /* 0x00700000e428783b */ /* 0x000fe20000000200 */
[----:B-1----:R-:W-:Y:S01]  /*c660*/  FMUL.FTZ R0, R87, UR22 ;  /* 0x0000001657007c20 */ /* 0x002fe20008410000 */
[----:B--2---:R-:W-:-:S02]  /*c670*/  IMAD.MOV.U32 R87, RZ, RZ, R48 ;  /* 0x000000ffff577224 */ /* 0x004fc400078e0030 */
[----:B------:R-:W1:Y:S01]  /*c680*/  LDSM.16.M88.4 R48, [R228+0x6800] ;  /* 0x00680000e430783b */ /* 0x000e620000000200 */
[----:B------:R2:W-:Y:S01]  /*c690*/  MUFU.TANH R217, R0 ;  /* 0x0000000000d97308 */ /* 0x0005e20000002400 */
[----:B----4-:R-:W-:Y:S02]  /*c6a0*/  IMAD.MOV.U32 R106, RZ, RZ, R84 ;  /* 0x000000ffff6a7224 */ /* 0x010fe400078e0054 */
[----:B--2---:R-:W-:-:S05]  /*c6b0*/  FMUL.FTZ R0, R32, UR22 ;  /* 0x0000001620007c20 */ /* 0x004fca0008410000 */
[----:B------:R2:W3:Y:S02]  /*c6c0*/  MUFU.TANH R85, R0 ;  /* 0x0000000000557308 */ /* 0x0004e40000002400 */
[----:B--2---:R-:W-:Y:S01]  /*c6d0*/  FMUL.FTZ R0, R33, UR22 ;  /* 0x0000001621007c20 */ /* 0x004fe20008410000 */
[----:B-1----:R-:W-:Y:S01]  /*c6e0*/  HMMA.16816.F32 R100, R16, R48, R108 ;  /* 0x000000301064723c */ /* 0x002fe2000000186c */
[----:B---3--:R-:W-:-:S04]  /*c6f0*/  IMAD.MOV.U32 R104, RZ, RZ, R85 ;  /* 0x000000ffff687224 */ /* 0x008fc800078e0055 */
[----:B------:R1:W-:Y:S01]  /*c700*/  MUFU.TANH R216, R0 ;  /* 0x0000000000d87308 */ /* 0x0003e20000002400 */
[----:B------:R-:W-:Y:S01]  /*c710*/  HMMA.16816.F32 R108, R16, R50, R112 ;  /* 0x00000032106c723c */ /* 0x000fe20000001870 */
[----:B------:R-:W-:Y:S01]  /*c720*/  LDSM.16.M88.4 R48, [R228+0x8000] ;  /* 0x00800000e430783b */ /* 0x000fe20000000200 */
[----:B-1----:R-:W-:-:S05]  /*c730*/  FMUL.FTZ R0, R34, UR22 ;  /* 0x0000001622007c20 */ /* 0x002fca0008410000 */
[----:B------:R1:W2:Y:S02]  /*c740*/  MUFU.TANH R120, R0 ;  /* 0x0000000000787308 */ /* 0x0002a40000002400 */
[----:B-1----:R-:W-:Y:S02]  /*c750*/  FMUL.FTZ R0, R35, UR22 ;  /* 0x0000001623007c20 */ /* 0x002fe40008410000 */
[C---:B------:R-:W-:Y:S01]  /*c760*/  HMMA.16816.F32 R32, R8.reuse, R54, R28 ;  /* 0x000000360820723c */ /* 0x040fe2000000181c */
[----:B------:R-:W1:Y:S03]  /*c770*/  LDSM.16.M88.4 R52, [R228+0x7800] ;  /* 0x00780000e434783b */ /* 0x000e660000000200 */
[----:B------:R3:W-:Y:S02]  /*c780*/  MUFU.TANH R191, R0 ;  /* 0x0000000000bf7308 */ /* 0x0007e40000002400 */
[----:B------:R-:W-:Y:S06]  /*c790*/  HMMA.16816.F32 R28, R8, R64, R24 ;  /* 0x00000040081c723c */ /* 0x000fec0000001818 */
[----:B------:R-:W-:Y:S01]  /*c7a0*/  HMMA.16816.F32 R24, R12, R46, R80 ;  /* 0x0000002e0c18723c */ /* 0x000fe20000001850 */
[----:B------:R-:W-:-:S02]  /*c7b0*/  IMAD.MOV.U32 R64, RZ, RZ, R189 ;  /* 0x000000ffff407224 */ /* 0x000fc400078e00bd */
[----:B---3--:R-:W-:-:S04]  /*c7c0*/  FMUL.FTZ R0, R20, UR22 ;  /* 0x0000001614007c20 */ /* 0x008fc80008410000 */
[----:B------:R3:W-:Y:S02]  /*c7d0*/  MUFU.TANH R2, R0 ;  /* 0x0000000000027308 */ /* 0x0007e40000002400 */
[----:B---3--:R-:W-:Y:S01]  /*c7e0*/  FMUL.FTZ R0, R21, UR22 ;  /* 0x0000001615007c20 */ /* 0x008fe20008410000 */
[----:B-1----:R-:W-:Y:S05]  /*c7f0*/  HMMA.16816.F32 R112, R16, R54, R176 ;  /* 0x000000361070723c */ /* 0x002fea00000018b0 */
[----:B------:R1:W-:Y:S02]  /*c800*/  MUFU.TANH R38, R0 ;  /* 0x0000000000267308 */ /* 0x0003e40000002400 */
[----:B------:R-:W-:-:S02]  /*c810*/  IMAD.MOV.U32 R177, RZ, RZ, R127 ;  /* 0x000000ffffb17224 */ /* 0x000fc400078e007f */
[----:B------:R-:W-:Y:S02]  /*c820*/  IMAD.MOV.U32 R176, RZ, RZ, R125 ;  /* 0x000000ffffb07224 */ /* 0x000fe400078e007d */
[----:B--2---:R-:W-:Y:S02]  /*c830*/  IMAD.MOV.U32 R179, RZ, RZ, R120 ;  /* 0x000000ffffb37224 */ /* 0x004fe400078e0078 */
[----:B------:R-:W-:Y:S02]  /*c840*/  IMAD.MOV.U32 R178, RZ, RZ, R123 ;  /* 0x000000ffffb27224 */ /* 0x000fe400078e007b */
[----:B-1----:R-:W-:-:S04]  /*c850*/  FMUL.FTZ R0, R22, UR22 ;  /* 0x0000001616007c20 */ /* 0x002fc80008410000 */
[----:B------:R1:W-:Y:S02]  /*c860*/  MUFU.TANH R107, R0 ;  /* 0x00000000006b7308 */ /* 0x0003e40000002400 */
[----:B-1----:R-:W-:Y:S02]  /*c870*/  FMUL.FTZ R0, R23, UR22 ;  /* 0x0000001617007c20 */ /* 0x002fe40008410000 */
[----:B------:R-:W-:Y:S04]  /*c880*/  HMMA.16816.F32 R20, R12, R70, R76 ;  /* 0x000000460c14723c */ /* 0x000fe8000000184c */
[----:B------:R1:W-:Y:S02]  /*c890*/  MUFU.TANH R190, R0 ;  /* 0x0000000000be7308 */ /* 0x0003e40000002400 */
[C---:B------:R-:W-:Y:S06]  /*c8a0*/  HMMA.16816.F32 R76, R16.reuse, R42, R168 ;  /* 0x0000002a104c723c */ /* 0x040fec00000018a8 */
[----:B------:R-:W-:Y:S01]  /*c8b0*/  HMMA.16816.F32 R68, R16, R40, R116 ;  /* 0x000000281044723c */ /* 0x000fe20000001874 */
[----:B------:R-:W-:-:S05]  /*c8c0*/  IMAD.MOV.U32 R171, RZ, RZ, R188 ;  /* 0x000000ffffab7224 */ /* 0x000fca00078e00bc */
[----:B------:R-:W-:Y:S01]  /*c8d0*/  HMMA.16816.F32 R40, R12, R44, R72 ;  /* 0x0000002c0c28723c */ /* 0x000fe20000001848 */
[----:B-1----:R-:W-:Y:S01]  /*c8e0*/  FMUL.FTZ R0, R32, UR22 ;  /* 0x0000001620007c20 */ /* 0x002fe20008410000 */
[----:B------:R-:W-:Y:S01]  /*c8f0*/  IMAD.MOV.U32 R119, RZ, RZ, R94 ;  /* 0x000000ffff777224 */ /* 0x000fe200078e005e */
[----:B------:R-:W-:Y:S01]  /*c900*/  LDSM.16.M88.4 R44, [R228+0x9000] ;  /* 0x00900000e42c783b */ /* 0x000fe20000000200 */
[----:B------:R-:W-:Y:S01]  /*c910*/  IMAD.MOV.U32 R118, RZ, RZ, R95 ;  /* 0x000000ffff767224 */ /* 0x000fe200078e005f */
[----:B------:R1:W-:Y:S01]  /*c920*/  MUFU.TANH R65, R0 ;  /* 0x0000000000417308 */ /* 0x0003e20000002400 */
[----:B------:R-:W-:Y:S01]  /*c930*/  HMMA.16816.F32 R20, R8, R66, R20 ;  /* 0x000000420814723c */ /* 0x000fe20000001814 */
[----:B------:R-:W-:Y:S02]  /*c940*/  IMAD.MOV.U32 R75, RZ, RZ, R37 ;  /* 0x000000ffff4b7224 */ /* 0x000fe400078e0025 */
[----:B------:R-:W-:Y:S02]  /*c950*/  IMAD.MOV.U32 R117, RZ, RZ, R87 ;  /* 0x000000ffff757224 */ /* 0x000fe400078e0057 */
[----:B------:R-:W-:Y:S01]  /*c960*/  IMAD.MOV.U32 R116, RZ, RZ, R86 ;  /* 0x000000ffff747224 */ /* 0x000fe200078e0056 */
[----:B------:R-:W-:Y:S01]  /*c970*/  HMMA.16816.F32 R92, R16, R52, R172 ;  /* 0x00000034105c723c */ /* 0x000fe200000018ac */
[----:B------:R-:W-:Y:S01]  /*c980*/  LDSM.16.M88.4 R52, [R227+0x4000] ;  /* 0x00400000e334783b */ /* 0x000fe20000000200 */
[----:B------:R-:W-:-:S02]  /*c990*/  IMAD.MOV.U32 R66, RZ, RZ, R133 ;  /* 0x000000ffff427224 */ /* 0x000fc400078e0085 */
[----:B------:R-:W-:Y:S02]  /*c9a0*/  IMAD.MOV.U32 R67, RZ, RZ, R132 ;  /* 0x000000ffff437224 */ /* 0x000fe400078e0084 */
[----:B------:R-:W-:Y:S01]  /*c9b0*/  HMMA.16816.F32 R84, R16, R48, R180 ;  /* 0x000000301054723c */ /* 0x000fe200000018b4 */
[----:B------:R-:W-:Y:S02]  /*c9c0*/  IMAD.MOV.U32 R175, RZ, RZ, R4 ;  /* 0x000000ffffaf7224 */ /* 0x000fe400078e0004 */
[----:B-1----:R-:W-:-:S03]  /*c9d0*/  FMUL.FTZ R0, R33, UR22 ;  /* 0x0000001621007c20 */ /* 0x002fc60008410000 */
[----:B------:R-:W-:Y:S01]  /*c9e0*/  HMMA.16816.F32 R40, R8, R56, R40 ;  /* 0x000000380828723c */ /* 0x000fe20000001828 */
[----:B------:R-:W-:Y:S01]  /*c9f0*/  IMAD.MOV.U32 R183, RZ, RZ, R75 ;  /* 0x000000ffffb77224 */ /* 0x000fe200078e004b */
[----:B------:R1:W-:Y:S04]  /*ca00*/  MUFU.TANH R189, R0 ;  /* 0x0000000000bd7308 */ /* 0x0003e80000002400 */
[----:B------:R-:W-:Y:S01]  /*ca10*/  HMMA.16816.F32 R72, R16, R50, R184 ;  /* 0x000000321048723c */ /* 0x000fe200000018b8 */
[----:B------:R-:W-:Y:S06]  /*ca20*/  LDSM.16.M88.4 R48, [R228+0x9800] ;  /* 0x00980000e430783b */ /* 0x000fec0000000200 */
[----:B------:R-:W-:-:S02]  /*ca30*/  IMAD.MOV.U32 R186, RZ, RZ, R171 ;  /* 0x000000ffffba7224 */ /* 0x000fc400078e00ab */
[----:B------:R-:W-:Y:S02]  /*ca40*/  IMAD.MOV.U32 R185, RZ, RZ, R64 ;  /* 0x000000ffffb97224 */ /* 0x000fe400078e0040 */
[----:B------:R-:W2:Y:S01]  /*ca50*/  S2R R64, SR_TID.X ;  /* 0x0000000000407919 */ /* 0x000ea20000002100 */
[----:B------:R-:W-:Y:S02]  /*ca60*/  IMAD.MOV.U32 R184, RZ, RZ, R119 ;  /* 0x000000ffffb87224 */ /* 0x000fe400078e0077 */
[----:B-1----:R-:W-:-:S04]  /*ca70*/  FMUL.FTZ R0, R34, UR22 ;  /* 0x0000001622007c20 */ /* 0x002fc80008410000 */
[----:B------:R1:W3:Y:S02]  /*ca80*/  MUFU.TANH R126, R0 ;  /* 0x00000000007e7308 */ /* 0x0002e40000002400 */
[----:B-1----:R-:W-:Y:S01]  /*ca90*/  FMUL.FTZ R0, R35, UR22 ;  /* 0x0000001623007c20 */ /* 0x002fe20008410000 */
[----:B---3--:R-:W-:Y:S01]  /*caa0*/  IMAD.MOV.U32 R182, RZ, RZ, R126 ;  /* 0x000000ffffb67224 */ /* 0x008fe200078e007e */
[----:B------:R-:W1:Y:S04]  /*cab0*/  LDSM.16.M88.4 R32, [R228+0x8800] ;  /* 0x00880000e420783b */ /* 0x000e680000000200 */
[----:B------:R3:W-:Y:S01]  /*cac0*/  MUFU.TANH R188, R0 ;  /* 0x0000000000bc7308 */ /* 0x0007e20000002400 */
[----:B--2---:R-:W-:-:S05]  /*cad0*/  IMAD.SHL.U32 R64, R64, 0x2, RZ ;  /* 0x0000000240407824 */ /* 0x004fca00078e00ff */
[----:B------:R-:W-:Y:S01]  /*cae0*/  LOP3.LUT R64, R64, 0x6, RZ, 0xc0, !PT ;  /* 0x0000000640407812 */ /* 0x000fe200078ec0ff */
[----:B---3--:R-:W-:-:S04]  /*caf0*/  FMUL.FTZ R0, R28, UR22 ;  /* 0x000000161c007c20 */ /* 0x008fc80008410000 */
[----:B------:R2:W3:Y:S02]  /*cb00*/  MUFU.TANH R169, R0 ;  /* 0x0000000000a97308 */ /* 0x0004e40000002400 */
[----:B--2---:R-:W-:Y:S01]  /*cb10*/  FMUL.FTZ R0, R29, UR22 ;  /* 0x000000161d007c20 */ /* 0x004fe20008410000 */
[----:B-1----:R-:W-:Y:S01]  /*cb20*/  HMMA.16816.F32 R80, R16, R32, R192 ;  /* 0x000000201050723c */ /* 0x002fe200000018c0 */
[----:B---3--:R-:W-:-:S04]  /*cb30*/  IMAD.MOV.U32 R180, RZ, RZ, R169 ;  /* 0x000000ffffb47224 */ /* 0x008fc800078e00a9 */
[----:B------:R1:W-:Y:S02]  /*cb40*/  MUFU.TANH R37, R0 ;  /* 0x0000000000257308 */ /* 0x0003e40000002400 */
[----:B------:R-:W-:Y:S02]  /*cb50*/  IMAD.MOV.U32 R192, RZ, RZ, R124 ;  /* 0x000000ffffc07224 */ /* 0x000fe400078e007c */
[C---:B------:R-:W-:Y:S01]  /*cb60*/  HMMA.16816.F32 R124, R16.reuse, R34, R196 ;  /* 0x00000022107c723c */ /* 0x040fe200000018c4 */
[----:B------:R-:W-:Y:S02]  /*cb70*/  IMAD.MOV.U32 R195, RZ, RZ, R116 ;  /* 0x000000ffffc37224 */ /* 0x000fe400078e0074 */
[----:B------:R-:W-:Y:S02]  /*cb80*/  IMAD.MOV.U32 R194, RZ, RZ, R117 ;  /* 0x000000ffffc27224 */ /* 0x000fe400078e0075 */
[----:B------:R-:W-:Y:S02]  /*cb90*/  IMAD.MOV.U32 R193, RZ, RZ, R118 ;  /* 0x000000ffffc17224 */ /* 0x000fe400078e0076 */
[----:B------:R-:W-:Y:S01]  /*cba0*/  HMMA.16816.F32 R116, R16, R46, R204 ;  /* 0x0000002e1074723c */ /* 0x000fe200000018cc */
[----:B-1----:R-:W-:-:S06]  /*cbb0*/  FMUL.FTZ R0, R30, UR22 ;  /* 0x000000161e007c20 */ /* 0x002fcc0008410000 */
[----:B------:R-:W-:Y:S01]  /*cbc0*/  IMAD.MOV.U32 R207, RZ, RZ, R2 ;  /* 0x000000ffffcf7224 */ /* 0x000fe200078e0002 */
[----:B------:R1:W2:Y:S01]  /*cbd0*/  MUFU.TANH R168, R0 ;  /* 0x0000000000a87308 */ /* 0x0002a20000002400 */
[----:B------:R-:W-:Y:S02]  /*cbe0*/  IMAD.U32 R2, RZ, RZ, UR4 ;  /* 0x00000004ff027e24 */ /* 0x000fe4000f8e00ff */
[----:B------:R-:W-:Y:S02]  /*cbf0*/  IMAD.MOV.U32 R206, RZ, RZ, R122 ;  /* 0x000000ffffce7224 */ /* 0x000fe400078e007a */
[----:B------:R-:W-:Y:S02]  /*cc00*/  IMAD.MOV.U32 R204, RZ, RZ, R5 ;  /* 0x000000ffffcc7224 */ /* 0x000fe400078e0005 */
[----:B-1----:R-:W-:Y:S01]  /*cc10*/  FMUL.FTZ R0, R31, UR22 ;  /* 0x000000161f007c20 */ /* 0x002fe20008410000 */
[----:B--2---:R-:W-:Y:S01]  /*cc20*/  IMAD.MOV.U32 R187, RZ, RZ, R168 ;  /* 0x000000ffffbb7224 */ /* 0x004fe200078e00a8 */
[----:B------:R-:W1:Y:S01]  /*cc30*/  LDSM.16.M88.4 R28, [R240] ;  /* 0x00000000f01c783b */ /* 0x000e620000000200 */
[----:B------:R-:W-:Y:S01]  /*cc40*/  IMAD.MOV.U32 R168, RZ, RZ, R131 ;  /* 0x000000ffffa87224 */ /* 0x000fe200078e0083 */
[----:B------:R2:W-:Y:S02]  /*cc50*/  MUFU.TANH R174, R0 ;  /* 0x0000000000ae7308 */ /* 0x0005e40000002400 */
[----:B--2---:R-:W-:-:S06]  /*cc60*/  FMUL.FTZ R0, R20, UR22 ;  /* 0x0000001614007c20 */ /* 0x004fcc0008410000 */
[----:B------:R2:W3:Y:S02]  /*cc70*/  MUFU.TANH R170, R0 ;  /* 0x0000000000aa7308 */ /* 0x0004e40000002400 */
[----:B--2---:R-:W-:Y:S01]  /*cc80*/  FMUL.FTZ R0, R21, UR22 ;  /* 0x0000001615007c20 */ /* 0x004fe20008410000 */
[----:B---3--:R-:W-:-:S05]  /*cc90*/  IMAD.MOV.U32 R181, RZ, RZ, R170 ;  /* 0x000000ffffb57224 */ /* 0x008fca00078e00aa */
[----:B------:R2:W-:Y:S02]  /*cca0*/  MUFU.TANH R173, R0 ;  /* 0x0000000000ad7308 */ /* 0x0005e40000002400 */
[----:B--2---:R-:W-:-:S06]  /*ccb0*/  FMUL.FTZ R0, R22, UR22 ;  /* 0x0000001616007c20 */ /* 0x004fcc0008410000 */
[----:B------:R-:W2:Y:S02]  /*ccc0*/  MUFU.TANH R0, R0 ;  /* 0x0000000000007308 */ /* 0x000ea40000002400 */
[----:B--2---:R-:W-:Y:S02]  /*ccd0*/  IMAD.MOV.U32 R197, RZ, RZ, R0 ;  /* 0x000000ffffc57224 */ /* 0x004fe400078e0000 */
[----:B------:R-:W-:Y:S02]  /*cce0*/  FMUL.FTZ R0, R23, UR22 ;  /* 0x0000001617007c20 */ /* 0x000fe40008410000 */
[----:B------:R-:W-:Y:S02]  /*ccf0*/  HMMA.16816.F32 R20, R8, R58, R24 ;  /* 0x0000003a0814723c */ /* 0x000fe40000001818 */
[----:B------:R2:W-:Y:S04]  /*cd00*/  MUFU.TANH R172, R0 ;  /* 0x0000000000ac7308 */ /* 0x0005e80000002400 */
[C---:B------:R-:W-:Y:S06]  /*cd10*/  HMMA.16816.F32 R24, R12.reuse, R60, R88 ;  /* 0x0000003c0c18723c */ /* 0x040fec0000001858 */
[----:B-1----:R-:W-:Y:S01]  /*cd20*/  HMMA.16816.F32 R56, R12, R30, R108 ;  /* 0x0000001e0c38723c */ /* 0x002fe2000000186c */
[----:B------:R-:W-:-:S02]  /*cd30*/  IMAD.MOV.U32 R91, RZ, RZ, R104 ;  /* 0x000000ffff5b7224 */ /* 0x000fc400078e0068 */
[----:B------:R-:W-:Y:S02]  /*cd40*/  IMAD.MOV.U32 R90, RZ, RZ, R105 ;  /* 0x000000ffff5a7224 */ /* 0x000fe400078e0069 */
[----:B------:R-:W-:Y:S02]  /*cd50*/  IMAD.MOV.U32 R89, RZ, RZ, R106 ;  /* 0x000000ffff597224 */ /* 0x000fe400078e006a */
[----:B--2---:R-:W-:Y:S01]  /*cd60*/  FMUL.FTZ R0, R40, UR22 ;  /* 0x0000001628007c20 */ /* 0x004fe20008410000 */
[----:B------:R-:W-:Y:S02]  /*cd70*/  IMAD.MOV.U32 R88, RZ, RZ, R107 ;  /* 0x000000ffff587224 */ /* 0x000fe400078e006b */
[----:B------:R-:W-:Y:S01]  /*cd80*/  HMMA.16816.F32 R104, R16, R44, R200 ;  /* 0x0000002c1068723c */ /* 0x000fe200000018c8 */
[----:B------:R1:W2:Y:S01]  /*cd90*/  MUFU.TANH R198, R0 ;  /* 0x0000000000c67308 */ /* 0x0002a20000002400 */
[----:B------:R-:W3:Y:S05]  /*cda0*/  LDSM.16.M88.4 R44, [R239] ;  /* 0x00000000ef2c783b */ /* 0x000eea0000000200 */
[----:B------:R-:W-:Y:S01]  /*cdb0*/  IMAD.MOV.U32 R201, RZ, RZ, R65 ;  /* 0x000000ffffc97224 */ /* 0x000fe200078e0041 */
[----:B------:R-:W-:Y:S01]  /*cdc0*/  HMMA.16816.F32 R32, R8, R52, R24 ;  /* 0x000000340820723c */ /* 0x000fe20000001818 */
[----:B------:R-:W-:-:S05]  /*cdd0*/  IMAD.MOV.U32 R65, RZ, RZ, R121 ;  /* 0x000000ffff417224 */ /* 0x000fca00078e0079 */
[----:B------:R-:W-:Y:S01]  /*cde0*/  HMMA.16816.F32 R24, R12, R62, R96 ;  /* 0x0000003e0c18723c */ /* 0x000fe20000001860 */
[----:B-1----:R-:W-:-:S05]  /*cdf0*/  FMUL.FTZ R0, R41, UR22 ;  /* 0x0000001629007c20 */ /* 0x002fca0008410000 */
[C---:B------:R-:W-:Y:S01]  /*ce00*/  HMMA.16816.F32 R120, R16.reuse, R48, R208 ;  /* 0x000000301078723c */ /* 0x040fe200000018d0 */
[----:B------:R1:W4:Y:S05]  /*ce10*/  MUFU.TANH R171, R0 ;  /* 0x0000000000ab7308 */ /* 0x00032a0000002400 */
[----:B------:R-:W-:Y:S01]  /*ce20*/  HMMA.16816.F32 R96, R16, R50, R212 ;  /* 0x000000321060723c */ /* 0x000fe200000018d4 */
[----:B------:R-:W5:Y:S01]  /*ce30*/  LDSM.16.M88.4 R48, [R227+0x4800] ;  /* 0x00480000e330783b */ /* 0x000f620000000200 */
[----:B------:R-:W-:Y:S02]  /*ce40*/  IMAD.MOV.U32 R209, RZ, RZ, R88 ;  /* 0x000000ffffd17224 */ /* 0x000fe400078e0058 */
[----:B------:R-:W-:-:S02]  /*ce50*/  IMAD.MOV.U32 R210, RZ, RZ, R89 ;  /* 0x000000ffffd27224 */ /* 0x000fc400078e0059 */
[----:B------:R-:W-:Y:S01]  /*ce60*/  FMUL.FTZ R4, R35, UR22 ;  /* 0x0000001623047c20 */ /* 0x000fe20008410000 */
[----:B------:R-:W-:Y:S01]  /*ce70*/  HMMA.16816.F32 R16, R12, R28, R100 ;  /* 0x0000001c0c10723c */ /* 0x000fe20000001864 */
[----:B------:R-:W4:Y:S01]  /*ce80*/  LDSM.16.M88.4 R28, [R237] ;  /* 0x00000000ed1c783b */ /* 0x000f220000000200 */
[----:B------:R-:W-:Y:S01]  /*ce90*/  IMAD.MOV.U32 R212, RZ, RZ, R168 ;  /* 0x000000ffffd47224 */ /* 0x000fe200078e00a8 */
[----:B------:R-:W-:Y:S01]  /*cea0*/  MUFU.TANH R131, R4 ;  /* 0x0000000400837308 */ /* 0x000fe20000002400 */
[----:B------:R-:W-:Y:S01]  /*ceb0*/  IMAD.MOV.U32 R211, RZ, RZ, R90 ;  /* 0x000000ffffd37224 */ /* 0x000fe200078e005a */
[----:B------:R-:W-:Y:S01]  /*cec0*/  MOV R213, R201 ;  /* 0x000000c900d57202 */ /* 0x000fe20000000f00 */
[----:B-1----:R-:W-:Y:S01]  /*ced0*/  FMUL.FTZ R0, R42, UR22 ;  /* 0x000000162a007c20 */ /* 0x002fe20008410000 */
[----:B------:R-:W-:Y:S01]  /*cee0*/  HMMA.16816.F32 R24, R8, R54, R24 ;  /* 0x000000360818723c */ /* 0x000fe20000001818 */
[----:B------:R-:W-:Y:S02]  /*cef0*/  IMAD.MOV.U32 R201, RZ, RZ, R192 ;  /* 0x000000ffffc97224 */ /* 0x000fe400078e00c0 */
[----:B------:R-:W-:Y:S01]  /*cf00*/  IMAD.MOV.U32 R192, RZ, RZ, R193 ;  /* 0x000000ffffc07224 */ /* 0x000fe200078e00c1 */
[----:B------:R1:W-:Y:S01]  /*cf10*/  MUFU.TANH R200, R0 ;  /* 0x0000000000c87308 */ /* 0x0003e20000002400 */
[----:B------:R-:W-:Y:S01]  /*cf20*/  IMAD.MOV.U32 R215, RZ, RZ, R67 ;  /* 0x000000ffffd77224 */ /* 0x000fe200078e0043 */
[----:B---3--:R-:W-:Y:S01]  /*cf30*/  HMMA.16816.F32 R52, R12, R44, R68 ;  /* 0x0000002c0c34723c */ /* 0x008fe20000001844 */
[----:B------:R-:W-:-:S02]  /*cf40*/  IMAD.MOV.U32 R214, RZ, RZ, R207 ;  /* 0x000000ffffd67224 */ /* 0x000fc400078e00cf */
[----:B------:R-:W-:Y:S02]  /*cf50*/  IMAD.MOV.U32 R208, RZ, RZ, R175 ;  /* 0x000000ffffd07224 */ /* 0x000fe400078e00af */
[----:B--2---:R-:W-:Y:S01]  /*cf60*/  IMAD.MOV.U32 R207, RZ, RZ, R198 ;  /* 0x000000ffffcf7224 */ /* 0x004fe200078e00c6 */
[----:B------:R-:W-:Y:S01]  /*cf70*/  HMMA.16816.F32 R60, R12, R46, R76 ;  /* 0x0000002e0c3c723c */ /* 0x000fe2000000184c */
[----:B------:R-:W2:Y:S01]  /*cf80*/  LDSM.16.M88.4 R44, [R235] ;  /* 0x00000000eb2c783b */ /* 0x000ea20000000200 */
[----:B------:R-:W-:Y:S02]  /*cf90*/  IMAD.MOV.U32 R175, RZ, RZ, R66 ;  /* 0x000000ffffaf7224 */ /* 0x000fe400078e0042 */
[----:B------:R-:W-:Y:S02]  /*cfa0*/  IMAD.MOV.U32 R198, RZ, RZ, R195 ;  /* 0x000000ffffc67224 */ /* 0x000fe400078e00c3 */
[----:B------:R-:W-:Y:S02]  /*cfb0*/  IMAD.MOV.U32 R195, RZ, RZ, R187 ;  /* 0x000000ffffc37224 */ /* 0x000fe400078e00bb */
[----:B------:R-:W-:-:S02]  /*cfc0*/  IMAD.MOV.U32 R187, RZ, RZ, R180 ;  /* 0x000000ffffbb7224 */ /* 0x000fc400078e00b4 */
[----:B-1----:R-:W-:Y:S01]  /*cfd0*/  FMUL.FTZ R0, R43, UR22 ;  /* 0x000000162b007c20 */ /* 0x002fe20008410000 */
[----:B------:R-:W-:Y:S01]  /*cfe0*/  IMAD.MOV.U32 R180, RZ, RZ, R181 ;  /* 0x000000ffffb47224 */ /* 0x000fe200078e00b5 */
[----:B------:R-:W1:Y:S01]  /*cff0*/  LDSM.16.M88.4 R40, [R238] ;  /* 0x00000000ee28783b */ /* 0x000e620000000200 */
[----:B------:R-:W-:Y:S01]  /*d000*/  FMUL.FTZ R5, R24, UR22 ;  /* 0x0000001618057c20 */ /* 0x000fe20008410000 */
[----:B------:R3:W1:Y:S01]  /*d010*/  MUFU.TANH R170, R0 ;  /* 0x0000000000aa7308 */ /* 0x0006620000002400 */
[----:B------:R-:W-:Y:S01]  /*d020*/  IMAD.MOV.U32 R181, RZ, RZ, R183 ;  /* 0x000000ffffb57224 */ /* 0x000fe200078e00b7 */
[----:B-----5:R-:W-:Y:S06]  /*d030*/  HMMA.16816.F32 R16, R8, R48, R16 ;  /* 0x000000300810723c */ /* 0x020fec0000001810 */
[----:B------:R-:W-:Y:S01]  /*d040*/  MUFU.TANH R196, R5 ;  /* 0x0000000500c47308 */ /* 0x000fe20000002400 */
[----:B----4-:R-:W-:Y:S01]  /*d050*/  HMMA.16816.F32 R84, R12, R28, R84 ;  /* 0x0000001c0c54723c */ /* 0x010fe20000001854 */
[----:B---3--:R-:W-:-:S06]  /*d060*/  FMUL.FTZ R0, R20, UR22 ;  /* 0x0000001614007c20 */ /* 0x008fcc0008410000 */
[----:B------:R3:W-:Y:S01]  /*d070*/  MUFU.TANH R205, R0 ;  /* 0x0000000000cd7308 */ /* 0x0007e20000002400 */
[----:B--2---:R-:W-:Y:S01]  /*d080*/  HMMA.16816.F32 R76, R12, R44, R104 ;  /* 0x0000002c0c4c723c */ /* 0x004fe20000001868 */
[----:B---3--:R-:W-:-:S05]  /*d090*/  FMUL.FTZ R0, R21, UR22 ;  /* 0x0000001615007c20 */ /* 0x008fca0008410000 */
[C---:B-1----:R-:W-:Y:S01]  /*d0a0*/  HMMA.16816.F32 R68, R12.reuse, R42, R112 ;  /* 0x0000002a0c44723c */ /* 0x042fe20000001870 */
[----:B------:R1:W2:Y:S05]  /*d0b0*/  MUFU.TANH R169, R0 ;  /* 0x0000000000a97308 */ /* 0x0002aa0000002400 */
[----:B------:R-:W-:Y:S01]  /*d0c0*/  HMMA.16816.F32 R92, R12, R40, R92 ;  /* 0x000000280c5c723c */ /* 0x000fe2000000185c */
[----:B------:R-:W-:Y:S01]  /*d0d0*/  LDSM.16.M88.4 R40, [R227+0x5000] ;  /* 0x00500000e328783b */ /* 0x000fe20000000200 */
[----:B-1----:R-:W-:-:S04]  /*d0e0*/  FMUL.FTZ R0, R22, UR22 ;  /* 0x0000001616007c20 */ /* 0x002fc80008410000 */
[----:B------:R1:W-:Y:S02]  /*d0f0*/  MUFU.TANH R203, R0 ;  /* 0x0000000000cb7308 */ /* 0x0003e40000002400 */
[----:B-1----:R-:W-:Y:S02]  /*d100*/  FMUL.FTZ R0, R23, UR22 ;  /* 0x0000001617007c20 */ /* 0x002fe40008410000 */
[----:B------:R-:W1:Y:S04]  /*d110*/  LDSM.16.M88.4 R20, [R236] ;  /* 0x00000000ec14783b */ /* 0x000e680000000200 */
[----:B------:R3:W4:Y:S02]  /*d120*/  MUFU.TANH R133, R0 ;  /* 0x0000000000857308 */ /* 0x0007240000002400 */
[----:B---3--:R-:W-:-:S06]  /*d130*/  FMUL.FTZ R0, R32, UR22 ;  /* 0x0000001620007c20 */ /* 0x008fcc0008410000 */
[----:B------:R3:W-:Y:S02]  /*d140*/  MUFU.TANH R202, R0 ;  /* 0x0000000000ca7308 */ /* 0x0007e40000002400 */
[----:B---3--:R-:W-:Y:S01]  /*d150*/  FMUL.FTZ R0, R33, UR22 ;  /* 0x0000001621007c20 */ /* 0x008fe20008410000 */
[----:B-1----:R-:W-:Y:S05]  /*d160*/  HMMA.16816.F32 R80, R12, R20, R80 ;  /* 0x000000140c50723c */ /* 0x002fea0000001850 */
[----:B------:R1:W3:Y:S02]  /*d170*/  MUFU.TANH R132, R0 ;  /* 0x0000000000847308 */ /* 0x0002e40000002400 */
[----:B-1----:R-:W-:-:S02]  /*d180*/  FMUL.FTZ R0, R34, UR22 ;  /* 0x0000001622007c20 */ /* 0x002fc40008410000 */
[----:B------:R-:W1:Y:S04]  /*d190*/  LDSM.16.M88.4 R32, [R234] ;  /* 0x00000000ea20783b */ /* 0x000e680000000200 */
[----:B------:R5:W-:Y:S02]  /*d1a0*/  MUFU.TANH R199, R0 ;  /* 0x0000000000c77308 */ /* 0x000be40000002400 */
[C-C-:B-----5:R-:W-:Y:S02]  /*d1b0*/  LOP3.LUT R0, R2.reuse, 0x8, R64.reuse, 0xfe, !PT ;  /* 0x0000000802007812 */ /* 0x160fe400078efe40 */
[----:B------:R-:W-:Y:S02]  /*d1c0*/  LOP3.LUT R2, R2, 0x10, R64, 0xfe, !PT ;  /* 0x0000001002027812 */ /* 0x000fe400078efe40 */
[----:B------:R-:W-:-:S02]  /*d1d0*/  ISETP.GE.AND P5, PT, R0, R7, PT ;  /* 0x000000070000720c */ /* 0x000fc40003fa6270 */
[-C--:B------:R-:W-:Y:S02]  /*d1e0*/  ISETP.GE.AND P2, PT, R0, R6.reuse, PT ;  /* 0x000000060000720c */ /* 0x080fe40003f46270 */
[----:B------:R-:W-:Y:S02]  /*d1f0*/  LOP3.LUT R0, R64, UR4, RZ, 0xfc, !PT ;  /* 0x0000000440007c12 */ /* 0x000fe4000f8efcff */
[C---:B------:R-:W-:Y:S02]  /*d200*/  ISETP.GE.AND P1, PT, R2.reuse, R7, PT ;  /* 0x000000070200720c */ /* 0x040fe40003f26270 */
[----:B------:R-:W-:Y:S01]  /*d210*/  ISETP.GE.AND P4, PT, R2, R6, PT ;  /* 0x000000060200720c */ /* 0x000fe20003f86270 */
[C---:B------:R-:W-:Y:S02]  /*d220*/  VIADD R4, R0.reuse, 0x1 ;  /* 0x0000000100047836 */ /* 0x040fe40000000000 */
[----:B------:R-:W-:-:S03]  /*d230*/  VIADD R2, R0, 0x9 ;  /* 0x0000000900027836 */ /* 0x000fc60000000000 */
[CC--:B------:R-:W-:Y:S02]  /*d240*/  ISETP.GE.AND P6, PT, R4.reuse, R7.reuse, PT ;  /* 0x000000070400720c */ /* 0x0c0fe40003fc6270 */
[-C--:B------:R-:W-:Y:S01]  /*d250*/  ISETP.GE.AND P3, PT, R4, R6.reuse, PT ;  /* 0x000000060400720c */ /* 0x080fe20003f66270 */
[----:B------:R-:W-:Y:S01]  /*d260*/  FMUL.FTZ R4, R25, UR22 ;  /* 0x0000001619047c20 */ /* 0x000fe20008410000 */
[----:B------:R-:W-:Y:S01]  /*d270*/  FSEL R111, R204, -INF , !P6 ;  /* 0xff800000cc6f7808 */ /* 0x000fe20007000000 */
[----:B------:R-:W-:Y:S01]  /*d280*/  IMAD.MOV.U32 R204, RZ, RZ, R91 ;  /* 0x000000ffffcc7224 */ /* 0x000fe200078e005b */
[----:B------:R-:W-:Y:S01]  /*d290*/  FSEL R130, R130, -INF , !P3 ;  /* 0xff80000082827808 */ /* 0x000fe20005800000 */
[----:B------:R5:W3:Y:S01]  /*d2a0*/  MUFU.TANH R100, R4 ;  /* 0x0000000400647308 */ /* 0x000ae20000002400 */
[CC--:B------:R-:W-:Y:S01]  /*d2b0*/  ISETP.GE.AND P6, PT, R2.reuse, R7.reuse, PT ;  /* 0x000000070200720c */ /* 0x0c0fe20003fc6270 */
[C---:B------:R-:W-:Y:S01]  /*d2c0*/  HMMA.16816.F32 R88, R12.reuse, R30, R72 ;  /* 0x0000001e0c58723c */ /* 0x040fe20000001848 */
[-C--:B------:R-:W-:Y:S01]  /*d2d0*/  ISETP.GE.AND P3, PT, R2, R6.reuse, PT ;  /* 0x000000060200720c */ /* 0x080fe20003f66270 */
[----:B------:R-:W-:Y:S01]  /*d2e0*/  VIADD R2, R0, 0x11 ;  /* 0x0000001100027836 */ /* 0x000fe20000000000 */
[----:B------:R-:W-:Y:S01]  /*d2f0*/  FSEL R108, R206, -INF , !P6 ;  /* 0xff800000ce6c7808 */ /* 0x000fe20007000000 */
[----:B------:R-:W-:Y:S01]  /*d300*/  IMAD.MOV.U32 R206, RZ, RZ, R197 ;  /* 0x000000ffffce7224 */ /* 0x000fe200078e00c5 */
[----:B------:R-:W-:Y:S01]  /*d310*/  FSEL R112, R252, -INF , !P3 ;  /* 0xff800000fc707808 */ /* 0x000fe20005800000 */
[----:B------:R-:W-:Y:S01]  /*d320*/  HMMA.16816.F32 R72, R12, R22, R124 ;  /* 0x000000160c48723c */ /* 0x000fe2000000187c */
[CC--:B------:R-:W-:Y:S01]  /*d330*/  ISETP.GE.AND P6, PT, R2.reuse, R7.reuse, PT ;  /* 0x000000070200720c */ /* 0x0c0fe20003fc6270 */
[----:B------:R-:W-:Y:S01]  /*d340*/  IMAD.MOV.U32 R197, RZ, RZ, R194 ;  /* 0x000000ffffc57224 */ /* 0x000fe200078e00c2 */
[-C--:B------:R-:W-:Y:S01]  /*d350*/  ISETP.GE.AND P3, PT, R2, R6.reuse, PT ;  /* 0x000000060200720c */ /* 0x080fe20003f66270 */
[----:B------:R-:W-:Y:S01]  /*d360*/  VIADD R2, R0, 0x19 ;  /* 0x0000001900027836 */ /* 0x000fe20000000000 */
[----:B------:R-:W-:Y:S01]  /*d370*/  FSEL R102, R250, -INF , !P6 ;  /* 0xff800000fa667808 */ /* 0x000fe20007000000 */
[----:B------:R-:W-:Y:S01]  /*d380*/  HMMA.16816.F32 R28, R8, R50, R56 ;  /* 0x00000032081c723c */ /* 0x000fe20000001838 */
[----:B------:R-:W-:Y:S01]  /*d390*/  FSEL R113, R249, -INF , !P3 ;  /* 0xff800000f9717808 */ /* 0x000fe20005800000 */
[----:B------:R-:W-:Y:S01]  /*d3a0*/  IMAD.MOV.U32 R194, RZ, RZ, R186 ;  /* 0x000000ffffc27224 */ /* 0x000fe200078e00ba */
[-C--:B------:R-:W-:Y:S01]  /*d3b0*/  ISETP.GE.AND P6, PT, R2, R7.reuse, PT ;  /* 0x000000070200720c */ /* 0x080fe20003fc6270 */
[----:B-----5:R-:W-:Y:S01]  /*d3c0*/  FMUL.FTZ R4, R26, UR22 ;  /* 0x000000161a047c20 */ /* 0x020fe20008410000 */
[-C--:B------:R-:W-:Y:S01]  /*d3d0*/  ISETP.GE.AND P3, PT, R2, R6.reuse, PT ;  /* 0x000000060200720c */ /* 0x080fe20003f66270 */
[----:B------:R-:W-:Y:S01]  /*d3e0*/  VIADD R2, R0, 0x21 ;  /* 0x0000002100027836 */ /* 0x000fe20000000000 */
[----:B------:R-:W-:Y:S01]  /*d3f0*/  FSEL R101, R251, -INF , !P6 ;  /* 0xff800000fb657808 */ /* 0x000fe20007000000 */
[----:B------:R5:W-:Y:S01]  /*d400*/  MUFU.TANH R193, R4 ;  /* 0x0000000400c17308 */ /* 0x000be20000002400 */
[----:B------:R-:W-:Y:S01]  /*d410*/  FSEL R114, R248, -INF , !P3 ;  /* 0xff800000f8727808 */ /* 0x000fe20005800000 */
[C---:B-1----:R-:W-:Y:S01]  /*d420*/  HMMA.16816.F32 R56, R12.reuse, R32, R120 ;  /* 0x000000200c38723c */ /* 0x042fe20000001878 */
[CC--:B------:R-:W-:Y:S01]  /*d430*/  ISETP.GE.AND P6, PT, R2.reuse, R7.reuse, PT ;  /* 0x000000070200720c */ /* 0x0c0fe20003fc6270 */
[----:B------:R-:W-:Y:S01]  /*d440*/  LDSM.16.M88.4 R20, [R227+0x6800] ;  /* 0x00680000e314783b */ /* 0x000fe20000000200 */
[-C--:B------:R-:W-:Y:S01]  /*d450*/  ISETP.GE.AND P3, PT, R2, R6.reuse, PT ;  /* 0x000000060200720c */ /* 0x080fe20003f66270 */
[----:B------:R-:W-:Y:S01]  /*d460*/  VIADD R2, R0, 0x29 ;  /* 0x0000002900027836 */ /* 0x000fe20000000000 */
[----:B------:R-:W-:Y:S01]  /*d470*/  FSEL R103, R247, -INF , !P6 ;  /* 0xff800000f7677808 */ /* 0x000fe20007000000 */
[----:B------:R-:W-:Y:S01]  /*d480*/  IMAD.MOV.U32 R247, RZ, RZ, R179 ;  /* 0x000000fffff77224 */ /* 0x000fe200078e00b3 */
[----:B------:R-:W-:Y:S01]  /*d490*/  FSEL R115, R223, -INF , !P3 ;  /* 0xff800000df737808 */ /* 0x000fe20005800000 */
[----:B------:R-:W-:Y:S01]  /*d4a0*/  IMAD.MOV.U32 R179, RZ, RZ, R65 ;  /* 0x000000ffffb37224 */ /* 0x000fe200078e0041 */
[CC--:B------:R-:W-:Y:S01]  /*d4b0*/  ISETP.GE.AND P6, PT, R2.reuse, R7.reuse, PT ;  /* 0x000000070200720c */ /* 0x0c0fe20003fc6270 */
[----:B------:R-:W-:Y:S01]  /*d4c0*/  HMMA.16816.F32 R48, R12, R46, R116 ;  /* 0x0000002e0c30723c */ /* 0x000fe20000001874 */
[-C--:B------:R-:W-:Y:S01]  /*d4d0*/  ISETP.GE.AND P3, PT, R2, R6.reuse, PT ;  /* 0x000000060200720c */ /* 0x080fe20003f66270 */
[----:B------:R-:W-:Y:S01]  /*d4e0*/  VIADD R2, R0, 0x31 ;  /* 0x0000003100027836 */ /* 0x000fe20000000000 */
[----:B------:R-:W-:Y:S01]  /*d4f0*/  FSEL R109, R246, -INF , !P6 ;  /* 0xff800000f66d7808 */ /* 0x000fe20007000000 */
[----:B------:R-:W-:Y:S01]  /*d500*/  LDSM.16.M88.4 R44, [R227+0x6000] ;  /* 0x00600000e32c783b */ /* 0x000fe20000000200 */
[----:B------:R-:W-:Y:S01]  /*d510*/  FSEL R168, R222, -INF , !P3 ;  /* 0xff800000dea87808 */ /* 0x000fe20005800000 */
[----:B-----5:R-:W-:Y:S01]  /*d520*/  FMUL.FTZ R4, R27, UR22 ;  /* 0x000000161b047c20 */ /* 0x020fe20008410000 */
[CC--:B------:R-:W-:Y:S01]  /*d530*/  ISETP.GE.AND P6, PT, R2.reuse, R7.reuse, PT ;  /* 0x000000070200720c */ /* 0x0c0fe20003fc6270 */
[----:B------:R-:W1:Y:S01]  /*d540*/  LDSM.16.M88.4 R24, [R227+0x5800] ;  /* 0x00580000e318783b */ /* 0x000e620000000200 */
[-C--:B------:R-:W-:Y:S01]  /*d550*/  ISETP.GE.AND P3, PT, R2, R6.reuse, PT ;  /* 0x000000060200720c */ /* 0x080fe20003f66270 */
[----:B------:R-:W-:Y:S01]  /*d560*/  VIADD R2, R0, 0x39 ;  /* 0x0000003900027836 */ /* 0x000fe20000000000 */
[----:B------:R-:W-:Y:S01]  /*d570*/  FSEL R110, R221, -INF , !P6 ;  /* 0xff800000dd6e7808 */ /* 0x000fe20007000000 */
[----:B------:R5:W3:Y:S01]  /*d580*/  MUFU.TANH R67, R4 ;  /* 0x0000000400437308 */ /* 0x000ae20000002400 */
[----:B------:R-:W-:Y:S01]  /*d590*/  FSEL R124, R220, -INF , !P3 ;  /* 0xff800000dc7c7808 */ /* 0x000fe20005800000 */
[----:B------:R-:W-:Y:S01]  /*d5a0*/  IMAD.MOV.U32 R222, RZ, RZ, R201 ;  /* 0x000000ffffde7224 */ /* 0x000fe200078e00c9 */
[CC--:B------:R-:W-:Y:S01]  /*d5b0*/  ISETP.GE.AND P6, PT, R2.reuse, R7.reuse, PT ;  /* 0x000000070200720c */ /* 0x0c0fe20003fc6270 */
[----:B------:R-:W-:Y:S01]  /*d5c0*/  IMAD.MOV.U32 R201, RZ, RZ, R198 ;  /* 0x000000ffffc97224 */ /* 0x000fe200078e00c6 */
[-C--:B------:R-:W-:Y:S01]  /*d5d0*/  ISETP.GE.AND P3, PT, R2, R6.reuse, PT ;  /* 0x000000060200720c */ /* 0x080fe20003f66270 */
[----:B------:R-:W-:Y:S01]  /*d5e0*/  VIADD R2, R0, 0x41 ;  /* 0x0000004100027836 */ /* 0x000fe20000000000 */
[----:B------:R-:W-:Y:S01]  /*d5f0*/  FSEL R104, R219, -INF , !P6 ;  /* 0xff800000db687808 */ /* 0x000fe20007000000 */
[----:B------:R-:W-:Y:S01]  /*d600*/  IMAD.MOV.U32 R219, RZ, RZ, R179 ;  /* 0x000000ffffdb7224 */ /* 0x000fe200078e00b3 */
[----:B------:R-:W-:Y:S01]  /*d610*/  FSEL R125, R218, -INF , !P3 ;  /* 0xff800000da7d7808 */ /* 0x000fe20005800000 */
[----:B------:R-:W-:Y:S01]  /*d620*/  IMAD.MOV.U32 R218, RZ, RZ, R208 ;  /* 0x000000ffffda7224 */ /* 0x000fe200078e00d0 */
[C---:B------:R-:W-:Y:S01]  /*d630*/  ISETP.GE.AND P6, PT, R2.reuse, R7, PT ;  /* 0x000000070200720c */ /* 0x040fe20003fc6270 */
[----:B------:R-:W-:Y:S01]  /*d640*/  IMAD.MOV.U32 R208, RZ, RZ, R175 ;  /* 0x000000ffffd07224 */ /* 0x000fe200078e00af */
[----:B------:R-:W-:Y:S01]  /*d650*/  ISETP.GE.AND P3, PT, R2, R6, PT ;  /* 0x000000060200720c */ /* 0x000fe20003f66270 */
[----:B------:R-:W-:Y:S01]  /*d660*/  VIADD R2, R0, 0x49 ;  /* 0x0000004900027836 */ /* 0x000fe20000000000 */
[----:B------:R-:W-:Y:S01]  /*d670*/  FSEL R105, R39, -INF , !P6 ;  /* 0xff80000027697808 */ /* 0x000fe20007000000 */
[----:B------:R-:W-:-:S02]  /*d680*/  IMAD.MOV.U32 R198, RZ, RZ, R194 ;  /* 0x000000ffffc67224 */ /* 0x000fc400078e00c2 */
[----:B-----5:R-:W-:Y:S01]  /*d690*/  FMUL.FTZ R4, R16, UR22 ;  /* 0x0000001610047c20 */ /* 0x020fe20008410000 */
[----:B------:R-:W-:Y:S01]  /*d6a0*/  FSEL R126, R217, -INF , !P3 ;  /* 0xff800000d97e7808 */ /* 0x000fe20005800000 */
[----:B------:R-:W-:Y:S01]  /*d6b0*/  IMAD.MOV.U32 R194, RZ, RZ, R195 ;  /* 0x000000ffffc27224 */ /* 0x000fe200078e00c3 */
[CC--:B------:R-:W-:Y:S01]  /*d6c0*/  ISETP.GE.AND P6, PT, R2.reuse, R7.reuse, PT ;  /* 0x000000070200720c */ /* 0x0c0fe20003fc6270 */
[----:B------:R5:W-:Y:S01]  /*d6d0*/  MUFU.TANH R186, R4 ;  /* 0x0000000400ba7308 */ /* 0x000be20000002400 */
[-C--:B------:R-:W-:Y:S01]  /*d6e0*/  ISETP.GE.AND P3, PT, R2, R6.reuse, PT ;  /* 0x000000060200720c */ /* 0x080fe20003f66270 */
[----:B------:R-:W-:Y:S01]  /*d6f0*/  VIADD R2, R0, 0x51 ;  /* 0x0000005100027836 */ /* 0x000fe20000000000 */
[----:B------:R-:W-:Y:S01]  /*d700*/  FSEL R106, R216, -INF , !P6 ;  /* 0xff800000d86a7808 */ /* 0x000fe20007000000 */
[----:B------:R-:W-:Y:S01]  /*d710*/  IMAD.MOV.U32 R195, RZ, RZ, R187 ;  /* 0x000000ffffc37224 */ /* 0x000fe200078e00bb */
        /* <DEDUP_REMOVED lines=9> */
[----:B------:R-:W-:Y:S01]  /*d7b0*/  HMMA.16816.F32 R96, R12, R34, R96 ;  /* 0x000000220c60723c */ /* 0x000fe20000001860 */
[CC--:B------:R-:W-:Y:S01]  /*d7c0*/  ISETP.GE.AND P6, PT, R2.reuse, R7.reuse, PT ;  /* 0x000000070200720c */ /* 0x0c0fe20003fc6270 */
[----:B------:R-:W3:Y:S01]  /*d7d0*/  LDSM.16.M88.4 R12, [R227+0x7000] ;  /* 0x00700000e30c783b */ /* 0x000ee20000000200 */
[----:B-----5:R-:W-:Y:S01]  /*d7e0*/  FMUL.FTZ R4, R17, UR22 ;  /* 0x0000001611047c20 */ /* 0x020fe20008410000 */
[-C--:B------:R-:W-:Y:S01]  /*d7f0*/  ISETP.GE.AND P3, PT, R2, R6.reuse, PT ;  /* 0x000000060200720c */ /* 0x080fe20003f66270 */
[----:B------:R-:W-:Y:S01]  /*d800*/  VIADD R2, R0, 0x61 ;  /* 0x0000006100027836 */ /* 0x000fe20000000000 */
[----:B------:R-:W-:Y:S01]  /*d810*/  FSEL R116, R189, -INF , !P6 ;  /* 0xff800000bd747808 */ /* 0x000fe20007000000 */
[----:B------:R5:W3:Y:S01]  /*d820*/  MUFU.TANH R66, R4 ;  /* 0x0000000400427308 */ /* 0x000ae20000002400 */
[----:B------:R-:W-:Y:S01]  /*d830*/  FSEL R121, R188, -INF , !P3 ;  /* 0xff800000bc797808 */ /* 0x000fe20005800000 */
[----:B-1----:R-:W-:Y:S01]  /*d840*/  HMMA.16816.F32 R68, R8, R26, R68 ;  /* 0x0000001a0844723c */ /* 0x002fe20000001844 */
        /* <DEDUP_REMOVED lines=26> */
[C---:B------:R-:W-:Y:S01]  /*d9f0*/  HMMA.16816.F32 R32, R8.reuse, R20, R80 ;  /* 0x000000140820723c */ /* 0x040fe20000001850 */
[-C--:B------:R-:W-:Y:S01]  /*da00*/  ISETP.GE.AND P3, PT, R2, R6.reuse, PT ;  /* 0x000000060200720c */ /* 0x080fe20003f66270 */
[----:B------:R-:W-:Y:S01]  /*da10*/  VIADD R2, R0, 0x81 ;  /* 0x0000008100027836 */ /* 0x000fe20000000000 */
[----:B--2---:R-:W-:Y:S01]  /*da20*/  FSEL R169, R169, -INF , !P6 ;  /* 0xff800000a9a97808 */ /* 0x004fe20007000000 */
[----:B------:R-:W-:Y:S01]  /*da30*/  IMAD.MOV.U32 R249, RZ, RZ, R213 ;  /* 0x000000fffff97224 */ /* 0x000fe200078e00d5 */
[----:B----4-:R-:W-:Y:S01]  /*da40*/  FSEL R178, R133, -INF , !P3 ;  /* 0xff80000085b27808 */ /* 0x010fe20005800000 */
[----:B------:R-:W-:Y:S01]  /*da50*/  IMAD.MOV.U32 R133, RZ, RZ, R184 ;  /* 0x000000ffff857224 */ /* 0x000fe200078e00b8 */
[CC--:B------:R-:W-:Y:S01]  /*da60*/  ISETP.GE.AND P6, PT, R2.reuse, R7.reuse, PT ;  /* 0x000000070200720c */ /* 0x0c0fe20003fc6270 */
[C---:B------:R-:W-:Y:S01]  /*da70*/  HMMA.16816.F32 R20, R8.reuse, R22, R72 ;  /* 0x000000160814723c */ /* 0x040fe20000001848 */
[----:B-1----:R-:W-:Y:S01]  /*da80*/  FMUL.FTZ R4, R19, UR22 ;  /* 0x0000001613047c20 */ /* 0x002fe20008410000 */
[-C--:B------:R-:W-:Y:S01]  /*da90*/  ISETP.GE.AND P3, PT, R2, R6.reuse, PT ;  /* 0x000000060200720c */ /* 0x080fe20003f66270 */
[----:B------:R-:W-:Y:S01]  /*daa0*/  VIADD R2, R0, 0x89 ;  /* 0x0000008900027836 */ /* 0x000fe20000000000 */
[----:B---3--:R-:W-:Y:S01]  /*dab0*/  FSEL R132, R132, -INF , !P6 ;  /* 0xff80000084847808 */ /* 0x008fe20007000000 */
[----:B------:R1:W2:Y:S01]  /*dac0*/  MUFU.TANH R65, R4 ;  /* 0x0000000400417308 */ /* 0x0002a20000002400 */
[C---:B------:R-:W-:Y:S01]  /*dad0*/  HMMA.16816.F32 R16, R8.reuse, R40, R52 ;  /* 0x000000280810723c */ /* 0x040fe20000001834 */
[----:B------:R-:W-:Y:S01]  /*dae0*/  FSEL R184, R131, -INF , !P3 ;  /* 0xff80000083b87808 */ /* 0x000fe20005800000 */
[----:B------:R-:W-:Y:S01]  /*daf0*/  IMAD.U32 R74, RZ, RZ, UR4 ;  /* 0x00000004ff4a7e24 */ /* 0x000fe2000f8e00ff */
[CC--:B------:R-:W-:Y:S01]  /*db00*/  ISETP.GE.AND P6, PT, R2.reuse, R7.reuse, PT ;  /* 0x000000070200720c */ /* 0x0c0fe20003fc6270 */
[----:B------:R-:W-:Y:S01]  /*db10*/  IMAD.MOV.U32 R213, RZ, RZ, R194 ;  /* 0x000000ffffd57224 */ /* 0x000fe200078e00c2 */
[----:B------:R-:W-:Y:S01]  /*db20*/  ISETP.GE.AND P3, PT, R2, R6, PT ;  /* 0x000000060200720c */ /* 0x000fe20003f66270 */
[----:B------:R-:W-:Y:S01]  /*db30*/  VIADD R2, R0, 0x91 ;  /* 0x0000009100027836 */ /* 0x000fe20000000000 */
[----:B------:R-:W-:Y:S01]  /*db40*/  MOV R223, R204 ;  /* 0x000000cc00df7202 */ /* 0x000fe20000000f00 */
[----:B------:R-:W-:Y:S01]  /*db50*/  IMAD.MOV.U32 R204, RZ, RZ, R185 ;  /* 0x000000ffffcc7224 */ /* 0x000fe200078e00b9 */
[----:B------:R-:W-:Y:S01]  /*db60*/  FSEL R131, R100, -INF , !P6 ;  /* 0xff80000064837808 */ /* 0x000fe20007000000 */
[C---:B------:R-:W-:Y:S01]  /*db70*/  HMMA.16816.F32 R52, R8.reuse, R44, R84 ;  /* 0x0000002c0834723c */ /* 0x040fe20000001854 */
[----:B------:R-:W-:Y:S01]  /*db80*/  FSEL R185, R67, -INF , !P3 ;  /* 0xff80000043b97808 */ /* 0x000fe20005800000 */
[----:B------:R-:W-:Y:S01]  /*db90*/  IMAD.MOV.U32 R100, RZ, RZ, R207 ;  /* 0x000000ffff647224 */ /* 0x000fe200078e00cf */
[CC--:B------:R-:W-:Y:S01]  /*dba0*/  ISETP.GE.AND P6, PT, R2.reuse, R7.reuse, PT ;  /* 0x000000070200720c */ /* 0x0c0fe20003fc6270 */
[----:B------:R-:W-:Y:S01]  /*dbb0*/  IMAD.MOV.U32 R207, RZ, RZ, R200 ;  /* 0x000000ffffcf7224 */ /* 0x000fe200078e00c8 */
[-C--:B------:R-:W-:Y:S01]  /*dbc0*/  ISETP.GE.AND P3, PT, R2, R6.reuse, PT ;  /* 0x000000060200720c */ /* 0x080fe20003f66270 */
[----:B-1----:R-:W-:Y:S01]  /*dbd0*/  FMUL.FTZ R4, R28, UR22 ;  /* 0x000000161c047c20 */ /* 0x002fe20008410000 */
[----:B------:R-:W-:Y:S01]  /*dbe0*/  VIADD R2, R0, 0x99 ;  /* 0x0000009900027836 */ /* 0x000fe20000000000 */
[----:B------:R-:W-:Y:S01]  /*dbf0*/  FSEL R170, R66, -INF , !P6 ;  /* 0xff80000042aa7808 */ /* 0x000fe20007000000 */
[C---:B------:R-:W-:Y:S01]  /*dc00*/  HMMA.16816.F32 R44, R8.reuse, R46, R88 ;  /* 0x0000002e082c723c */ /* 0x040fe20000001858 */
[----:B------:R1:W-:Y:S01]  /*dc10*/  MUFU.TANH R179, R4 ;  /* 0x0000000400b37308 */ /* 0x0003e20000002400 */
[----:B--2---:R-:W-:Y:S01]  /*dc20*/  FSEL R190, R65, -INF , !P3 ;  /* 0xff80000041be7808 */ /* 0x004fe20005800000 */
[----:B------:R-:W-:Y:S01]  /*dc30*/  IMAD.MOV.U32 R200, RZ, RZ, R197 ;  /* 0x000000ffffc87224 */ /* 0x000fe200078e00c5 */
[C---:B------:R-:W-:Y:S01]  /*dc40*/  ISETP.GE.AND P6, PT, R2.reuse, R7, PT ;  /* 0x000000070200720c */ /* 0x040fe20003fc6270 */
[----:B------:R-:W-:Y:S01]  /*dc50*/  IMAD.U32 R66, RZ, RZ, UR4 ;  /* 0x00000004ff427e24 */ /* 0x000fe2000f8e00ff */
[----:B------:R-:W-:Y:S01]  /*dc60*/  ISETP.GE.AND P3, PT, R2, R6, PT ;  /* 0x000000060200720c */ /* 0x000fe20003f66270 */
[----:B------:R-:W-:Y:S01]  /*dc70*/  VIADD R2, R0, 0xa1 ;  /* 0x000000a100027836 */ /* 0x000fe20000000000 */
[----:B------:R-:W-:Y:S01]  /*dc80*/  MOV R67, UR4 ;  /* 0x0000000400437c02 */ /* 0x000fe20008000f00 */
[----:B------:R-:W-:Y:S01]  /*dc90*/  HMMA.16816.F32 R48, R8, R14, R48 ;  /* 0x0000000e0830723c */ /* 0x000fe20000001830 */
[----:B------:R-:W-:-:S02]  /*dca0*/  IMAD.MOV.U32 R220, RZ, RZ, R215 ;  /* 0x000000ffffdc7224 */ /* 0x000fc400078e00d7 */
[----:B------:R-:W-:Y:S01]  /*dcb0*/  FMUL.FTZ R68, R68, UR22 ;  /* 0x0000001644447c20 */ /* 0x000fe20008410000 */
[----:B------:R-:W-:Y:S02]  /*dcc0*/  IMAD.MOV.U32 R252, RZ, RZ, R195 ;  /* 0x000000fffffc7224 */ /* 0x000fe400078e00c3 */
[----:B------:R-:W-:Y:S01]  /*dcd0*/  FMUL.FTZ R32, R32, UR22 ;  /* 0x0000001620207c20 */ /* 0x000fe20008410000 */
[----:B------:R-:W-:Y:S02]  /*dce0*/  IMAD.MOV.U32 R215, RZ, RZ, R187 ;  /* 0x000000ffffd77224 */ /* 0x000fe400078e00bb */
[----:B------:R-:W-:Y:S01]  /*dcf0*/  FMUL.FTZ R70, R70, UR22 ;  /* 0x0000001646467c20 */ /* 0x000fe20008410000 */
[----:B------:R-:W-:Y:S01]  /*dd00*/  IMAD.MOV.U32 R123, RZ, RZ, R200 ;  /* 0x000000ffff7b7224 */ /* 0x000fe200078e00c8 */
[----:B------:R-:W-:Y:S01]  /*dd10*/  MUFU.TANH R68, R68 ;  /* 0x0000004400447308 */ /* 0x000fe20000002400 */
[----:B-1----:R-:W-:Y:S01]  /*dd20*/  FMUL.FTZ R4, R29, UR22 ;  /* 0x000000161d047c20 */ /* 0x002fe20008410000 */
[----:B------:R-:W-:-:S02]  /*dd30*/  IMAD.U32 R72, RZ, RZ, UR4 ;  /* 0x00000004ff487e24 */ /* 0x000fc4000f8e00ff */
[----:B------:R-:W-:Y:S01]  /*dd40*/  FMUL.FTZ R52, R52, UR22 ;  /* 0x0000001634347c20 */ /* 0x000fe20008410000 */
[----:B------:R-:W-:Y:S02]  /*dd50*/  IMAD.MOV.U32 R188, RZ, RZ, R198 ;  /* 0x000000ffffbc7224 */ /* 0x000fe400078e00c6 */
[----:B------:R-:W-:Y:S01]  /*dd60*/  FMUL.FTZ R54, R54, UR22 ;  /* 0x0000001636367c20 */ /* 0x000fe20008410000 */
[----:B------:R-:W-:Y:S02]  /*dd70*/  IMAD.MOV.U32 R250, RZ, RZ, R210 ;  /* 0x000000fffffa7224 */ /* 0x000fe400078e00d2 */
[----:B------:R-:W-:Y:S01]  /*dd80*/  FMUL.FTZ R44, R44, UR22 ;  /* 0x000000162c2c7c20 */ /* 0x000fe20008410000 */
[----:B------:R1:W2:Y:S01]  /*dd90*/  MUFU.TANH R39, R4 ;  /* 0x0000000400277308 */ /* 0x0002a20000002400 */
[----:B------:R-:W-:Y:S02]  /*dda0*/  IMAD.MOV.U32 R221, RZ, RZ, R212 ;  /* 0x000000ffffdd7224 */ /* 0x000fe400078e00d4 */
[----:B------:R-:W-:Y:S01]  /*ddb0*/  FMUL.FTZ R46, R46, UR22 ;  /* 0x000000162e2e7c20 */ /* 0x000fe20008410000 */
[----:B------:R-:W-:-:S02]  /*ddc0*/  IMAD.MOV.U32 R248, RZ, RZ, R214 ;  /* 0x000000fffff87224 */ /* 0x000fc400078e00d6 */
[----:B------:R-:W-:Y:S02]  /*ddd0*/  IMAD.U32 R15, RZ, RZ, UR4 ;  /* 0x00000004ff0f7e24 */ /* 0x000fe4000f8e00ff */
[----:B------:R-:W-:Y:S02]  /*dde0*/  IMAD.U32 R75, RZ, RZ, UR4 ;  /* 0x00000004ff4b7e24 */ /* 0x000fe4000f8e00ff */
[----:B------:R-:W-:Y:S01]  /*ddf0*/  FMUL.FTZ R49, R49, UR22 ;  /* 0x0000001631317c20 */ /* 0x000fe20008410000 */
[----:B------:R-:W-:Y:S01]  /*de00*/  FMUL.FTZ R51, R51, UR22 ;  /* 0x0000001633337c20 */ /* 0x000fe20008410000 */
[----:B------:R-:W-:Y:S01]  /*de10*/  IMAD.U32 R14, RZ, RZ, UR4 ;  /* 0x00000004ff0e7e24 */ /* 0x000fe2000f8e00ff */
[----:B------:R-:W-:Y:S01]  /*de20*/  MUFU.TANH R32, R32 ;  /* 0x0000002000207308 */ /* 0x000fe20000002400 */
[----:B------:R-:W-:Y:S02]  /*de30*/  IMAD.U32 R65, RZ, RZ, UR4 ;  /* 0x00000004ff417e24 */ /* 0x000fe4000f8e00ff */
[----:B------:R-:W-:-:S02]  /*de40*/  IMAD.U32 R80, RZ, RZ, UR4 ;  /* 0x00000004ff507e24 */ /* 0x000fc4000f8e00ff */
[----:B------:R-:W-:Y:S02]  /*de50*/  IMAD.U32 R81, RZ, RZ, UR4 ;  /* 0x00000004ff517e24 */ /* 0x000fe4000f8e00ff */
[----:B-1----:R-:W-:Y:S01]  /*de60*/  FMUL.FTZ R4, R30, UR22 ;  /* 0x000000161e047c20 */ /* 0x002fe20008410000 */
[----:B------:R-:W-:Y:S08]  /*de70*/  MUFU.TANH R49, R49 ;  /* 0x0000003100317308 */ /* 0x000ff00000002400 */
[----:B------:R1:W-:Y:S08]  /*de80*/  MUFU.TANH R175, R4 ;  /* 0x0000000400af7308 */ /* 0x0003f00000002400 */
[----:B------:R-:W-:Y:S08]  /*de90*/  MUFU.TANH R51, R51 ;  /* 0x0000003300337308 */ /* 0x000ff00000002400 */
[----:B------:R-:W-:Y:S01]  /*dea0*/  MUFU.TANH R70, R70 ;  /* 0x0000004600467308 */ /* 0x000fe20000002400 */
[----:B-1----:R-:W-:-:S02]  /*deb0*/  FMUL.FTZ R4, R31, UR22 ;  /* 0x000000161f047c20 */ /* 0x002fc40008410000 */
[C---:B------:R-:W-:Y:S05]  /*dec0*/  HMMA.16816.F32 R28, R8.reuse, R42, R60 ;  /* 0x0000002a081c723c */ /* 0x040fea000000183c */
[----:B------:R1:W3:Y:S01]  /*ded0*/  MUFU.TANH R38, R4 ;  /* 0x0000000400267308 */ /* 0x0002e20000002400 */
[----:B------:R-:W-:Y:S01]  /*dee0*/  HMMA.16816.F32 R60, R8, R24, R92 ;  /* 0x00000018083c723c */ /* 0x000fe2000000185c */
[----:B------:R-:W4:Y:S01]  /*def0*/  LDSM.16.M88.4 R24, [R227+0x7800] ;  /* 0x00780000e318783b */ /* 0x000f220000000200 */
[----:B------:R-:W-:-:S05]  /*df00*/  DEPBAR.LE SB0, 0x0 ;  /* 0x000080000000791a */ /* 0x000fca0000000000 */
[----:B------:R-:W-:Y:S01]  /*df10*/  IMAD.MOV.U32 R93, RZ, RZ, R208 ;  /* 0x000000ffff5d7224 */ /* 0x000fe200078e00d0 */
[----:B------:R-:W-:Y:S01]  /*df20*/  MUFU.TANH R52, R52 ;  /* 0x0000003400347308 */ /* 0x000fe20000002400 */
[----:B------:R-:W-:Y:S01]  /*df30*/  IMAD.MOV.U32 R208, RZ, RZ, R177 ;  /* 0x000000ffffd07224 */ /* 0x000fe200078e00b1 */
[----:B--2---:R-:W-:Y:S01]  /*df40*/  FSEL R177, R39, -INF , !P6 ;  /* 0xff80000027b17808 */ /* 0x004fe20007000000 */
[----:B------:R-:W-:Y:S01]  /*df50*/  IMAD.MOV.U32 R95, RZ, RZ, R204 ;  /* 0x000000ffff5f7224 */ /* 0x000fe200078e00cc */
[----:B------:R-:W-:Y:S02]  /*df60*/  ISETP.GE.AND P6, PT, R2, R7, PT ;  /* 0x000000070200720c */ /* 0x000fe40003fc6270 */
[--C-:B------:R-:W-:Y:S01]  /*df70*/  LOP3.LUT R39, R14, 0x38, R64.reuse, 0xfe, !PT ;  /* 0x000000380e277812 */ /* 0x100fe200078efe40 */
[----:B-1----:R-:W-:Y:S01]  /*df80*/  FMUL.FTZ R4, R16, UR22 ;  /* 0x0000001610047c20 */ /* 0x002fe20008410000 */
[----:B---3--:R-:W-:Y:S02]  /*df90*/  FSEL R192, R38, -INF , !P3 ;  /* 0xff80000026c07808 */ /* 0x008fe40005800000 */
[----:B------:R-:W-:Y:S01]  /*dfa0*/  FMUL.FTZ R30, R30, UR22 ;  /* 0x000000161e1e7c20 */ /* 0x000fe20008410000 */
[----:B------:R-:W-:Y:S01]  /*dfb0*/  ISETP.GE.AND P3, PT, R2, R6, PT ;  /* 0x000000060200720c */ /* 0x000fe20003f66270 */
[----:B------:R1:W-:Y:S01]  /*dfc0*/  MUFU.TANH R122, R4 ;  /* 0x00000004007a7308 */ /* 0x0003e20000002400 */
[----:B------:R-:W-:Y:S01]  /*dfd0*/  VIADD R2, R0, 0xa9 ;  /* 0x000000a900027836 */ /* 0x000fe20000000000 */
[----:B------:R-:W-:-:S02]  /*dfe0*/  LOP3.LUT R14, R65, 0x88, R64, 0xfe, !PT ;  /* 0x00000088410e7812 */ /* 0x000fc400078efe40 */
[----:B------:R-:W-:Y:S01]  /*dff0*/  FMUL.FTZ R60, R60, UR22 ;  /* 0x000000163c3c7c20 */ /* 0x000fe20008410000 */
[----:B------:R-:W-:-:S03]  /*e000*/  FMUL.FTZ R62, R62, UR22 ;  /* 0x000000163e3e7c20 */ /* 0x000fc60008410000 */
[----:B------:R-:W-:Y:S08]  /*e010*/  MUFU.TANH R30, R30 ;  /* 0x0000001e001e7308 */ /* 0x000ff00000002400 */
[----:B------:R-:W-:Y:S01]  /*e020*/  MUFU.TANH R60, R60 ;  /* 0x0000003c003c7308 */ /* 0x000fe20000002400 */
[----:B-1----:R-:W-:Y:S01]  /*e030*/  FMUL.FTZ R4, R17, UR22 ;  /* 0x0000001611047c20 */ /* 0x002fe20008410000 */
[----:B----4-:R-:W-:Y:S06]  /*e040*/  HMMA.16816.F32 R56, R8, R24, R56 ;  /* 0x000000180838723c */ /* 0x010fec0000001838 */
[----:B------:R1:W2:Y:S01]  /*e050*/  MUFU.TANH R37, R4 ;  /* 0x0000000400257308 */ /* 0x0002a20000002400 */
[----:B------:R-:W-:-:S02]  /*e060*/  IMAD.U32 R24, RZ, RZ, UR4 ;  /* 0x00000004ff187e24 */ /* 0x000fc4000f8e00ff */
[----:B------:R-:W-:-:S05]  /*e070*/  IMAD.U32 R25, RZ, RZ, UR4 ;  /* 0x00000004ff197e24 */ /* 0x000fca000f8e00ff */
[----:B------:R-:W-:Y:S01]  /*e080*/  MUFU.TANH R62, R62 ;  /* 0x0000003e003e7308 */ /* 0x000fe20000002400 */
[----:B------:R-:W-:-:S07]  /*e090*/  LOP3.LUT R38, R24, 0x40, R64, 0xfe, !PT ;  /* 0x0000004018267812 */ /* 0x000fce00078efe40 */
[----:B------:R-:W-:Y:S01]  /*e0a0*/  MUFU.TANH R54, R54 ;  /* 0x0000003600367308 */ /* 0x000fe20000002400 */
[----:B-1----:R-:W-:Y:S01]  /*e0b0*/  FMUL.FTZ R4, R18, UR22 ;  /* 0x0000001612047c20 */ /* 0x002fe20008410000 */
[----:B--2---:R-:W-:Y:S01]  /*e0c0*/  FSEL R182, R37, -INF , !P6 ;  /* 0xff80000025b67808 */ /* 0x004fe20007000000 */
[----:B------:R-:W-:Y:S01]  /*e0d0*/  BAR.SYNC.DEFER_BLOCKING 0x0 ;  /* 0x0000000000007b1d */ /* 0x000fe20000010000 */
[----:B------:R-:W-:Y:S01]  /*e0e0*/  ISETP.GE.AND P6, PT, R2, R7, PT ;  /* 0x000000070200720c */ /* 0x000fe20003fc6270 */
[----:B------:R-:W-:Y:S01]  /*e0f0*/  FMUL.FTZ R57, R57, UR22 ;  /* 0x0000001639397c20 */ /* 0x000fe20008410000 */
[----:B------:R-:W-:Y:S01]  /*e100*/  FMUL.FTZ R59, R59, UR22 ;  /* 0x000000163b3b7c20 */ /* 0x000fe20008410000 */
[----:B------:R-:W-:Y:S02]  /*e110*/  LOP3.LUT R37, R15, 0x48, R64, 0xfe, !PT ;  /* 0x000000480f257812 */ /* 0x000fe400078efe40 */
[----:B------:R1:W-:Y:S08]  /*e120*/  MUFU.TANH R119, R4 ;  /* 0x0000000400777308 */ /* 0x0003f00000002400 */
[----:B------:R-:W-:Y:S08]  /*e130*/  MUFU.TANH R57, R57 ;  /* 0x0000003900397308 */ /* 0x000ff00000002400 */
[----:B------:R-:W-:Y:S01]  /*e140*/  MUFU.TANH R59, R59 ;  /* 0x0000003b003b7308 */ /* 0x000fe20000002400 */
[----:B-1----:R-:W-:-:S02]  /*e150*/  FMUL.FTZ R4, R19, UR22 ;  /* 0x0000001613047c20 */ /* 0x002fc40008410000 */
[C---:B------:R-:W-:Y:S05]  /*e160*/  HMMA.16816.F32 R16, R8.reuse, R12, R76 ;  /* 0x0000000c0810723c */ /* 0x040fea000000184c */
[----:B------:R-:W1:Y:S01]  /*e170*/  MUFU.TANH R5, R4 ;  /* 0x0000000400057308 */ /* 0x000e620000002400 */
[----:B------:R-:W-:Y:S01]  /*e180*/  HMMA.16816.F32 R8, R8, R26, R96 ;  /* 0x0000001a0808723c */ /* 0x000fe20000001860 */
[----:B------:R-:W-:Y:S02]  /*e190*/  IMAD.U32 R12, RZ, RZ, UR4 ;  /* 0x00000004ff0c7e24 */ /* 0x000fe4000f8e00ff */
[----:B------:R-:W-:Y:S02]  /*e1a0*/  IMAD.U32 R76, RZ, RZ, UR4 ;  /* 0x00000004ff4c7e24 */ /* 0x000fe4000f8e00ff */
[----:B------:R-:W-:Y:S01]  /*e1b0*/  IMAD.U32 R77, RZ, RZ, UR4 ;  /* 0x00000004ff4d7e24 */ /* 0x000fe2000f8e00ff */
[--C-:B------:R-:W-:Y:S01]  /*e1c0*/  LOP3.LUT R40, R12, 0x30, R64.reuse, 0xfe, !PT ;  /* 0x000000300c287812 */ /* 0x100fe200078efe40 */
[----:B------:R-:W-:Y:S01]  /*e1d0*/  IMAD.U32 R13, RZ, RZ, UR4 ;  /* 0x00000004ff0d7e24 */ /* 0x000fe2000f8e00ff */
[--C-:B------:R-:W-:Y:S01]  /*e1e0*/  LOP3.LUT R12, R66, 0x98, R64.reuse, 0xfe, !PT ;  /* 0x00000098420c7812 */ /* 0x100fe200078efe40 */
[----:B------:R-:W-:Y:S01]  /*e1f0*/  IMAD.U32 R79, RZ, RZ, UR4 ;  /* 0x00000004ff4f7e24 */ /* 0x000fe2000f8e00ff */
[----:B------:R-:W-:Y:S02]  /*e200*/  MUFU.TANH R44, R44 ;  /* 0x0000002c002c7308 */ /* 0x000fe40000002400 */
[----:B------:R-:W-:-:S02]  /*e210*/  LOP3.LUT R41, R13, 0x28, R64, 0xfe, !PT ;  /* 0x000000280d297812 */ /* 0x000fc400078efe40 */
[--C-:B------:R-:W-:Y:S02]  /*e220*/  LOP3.LUT R65, R79, 0xf0, R64.reuse, 0xfe, !PT ;  /* 0x000000f04f417812 */ /* 0x100fe400078efe40 */
[----:B-1----:R-:W-:Y:S01]  /*e230*/  FSEL R197, R5, -INF , !P3 ;  /* 0xff80000005c57808 */ /* 0x002fe20005800000 */
[----:B------:R-:W-:Y:S01]  /*e240*/  FMUL.FTZ R4, R28, UR22 ;  /* 0x000000161c047c20 */ /* 0x000fe20008410000 */
[----:B------:R-:W-:Y:S01]  /*e250*/  ISETP.GE.AND P3, PT, R2, R6, PT ;  /* 0x000000060200720c */ /* 0x000fe20003f66270 */
[----:B------:R-:W-:Y:S01]  /*e260*/  FMUL.FTZ R2, R71, UR22 ;  /* 0x0000001647027c20 */ /* 0x000fe20008410000 */
[----:B------:R-:W-:Y:S01]  /*e270*/  IMAD.U32 R5, RZ, RZ, UR4 ;  /* 0x00000004ff057e24 */ /* 0x000fe2000f8e00ff */
[----:B------:R1:W-:Y:S01]  /*e280*/  MUFU.TANH R94, R4 ;  /* 0x00000004005e7308 */ /* 0x0003e20000002400 */
[----:B------:R-:W-:Y:S02]  /*e290*/  IMAD.U32 R71, RZ, RZ, UR4 ;  /* 0x00000004ff477e24 */ /* 0x000fe4000f8e00ff */
[----:B------:R-:W-:Y:S01]  /*e2a0*/  FMUL.FTZ R9, R9, UR22 ;  /* 0x0000001609097c20 */ /* 0x000fe20008410000 */
[--C-:B------:R-:W-:Y:S01]  /*e2b0*/  LOP3.LUT R42, R5, 0x20, R64.reuse, 0xfe, !PT ;  /* 0x00000020052a7812 */ /* 0x100fe200078efe40 */
[----:B------:R-:W-:Y:S01]  /*e2c0*/  IMAD.U32 R28, RZ, RZ, UR4 ;  /* 0x00000004ff1c7e24 */ /* 0x000fe2000f8e00ff */
[----:B------:R-:W-:-:S02]  /*e2d0*/  LOP3.LUT R5, R67, 0xa0, R64, 0xfe, !PT ;  /* 0x000000a043057812 */ /* 0x000fc400078efe40 */
[----:B------:R2:W-:Y:S02]  /*e2e0*/  MUFU.TANH R87, R2 ;  /* 0x0000000200577308 */ /* 0x0005e40000002400 */
[----:B------:R-:W-:-:S06]  /*e2f0*/  LOP3.LUT R28, R28, 0x68, R64, 0xfe, !PT ;  /* 0x000000681c1c7812 */ /* 0x000fcc00078efe40 */
[----:B------:R-:W-:Y:S01]  /*e300*/  MUFU.TANH R9, R9 ;  /* 0x0000000900097308 */ /* 0x000fe20000002400 */
[----:B-1----:R-:W-:Y:S01]  /*e310*/  FMUL.FTZ R4, R29, UR22 ;  /* 0x000000161d047c20 */ /* 0x002fe20008410000 */
[----:B------:R-:W-:-:S05]  /*e320*/  IMAD.U32 R29, RZ, RZ, UR4 ;  /* 0x00000004ff1d7e24 */ /* 0x000fca000f8e00ff */
[----:B------:R-:W-:Y:S01]  /*e330*/  LOP3.LUT R29, R29, 0x60, R64, 0xfe, !PT ;  /* 0x000000601d1d7812 */ /* 0x000fe200078efe40 */
[----:B------:R1:W3:Y:S01]  /*e340*/  MUFU.TANH R92, R4 ;  /* 0x00000004005c7308 */ /* 0x0002e20000002400 */
[----:B--2---:R-:W-:Y:S01]  /*e350*/  FMUL.FTZ R2, R53, UR22 ;  /* 0x0000001635027c20 */ /* 0x004fe20008410000 */
[----:B------:R-:W-:-:S05]  /*e360*/  IMAD.U32 R53, RZ, RZ, UR4 ;  /* 0x00000004ff357e24 */ /* 0x000fca000f8e00ff */
[--C-:B------:R-:W-:Y:S01]  /*e370*/  LOP3.LUT R24, R53, 0x78, R64.reuse, 0xfe, !PT ;  /* 0x0000007835187812 */ /* 0x100fe200078efe40 */
[----:B------:R2:W-:Y:S01]  /*e380*/  MUFU.TANH R86, R2 ;  /* 0x0000000200567308 */ /* 0x0005e20000002400 */
[----:B------:R-:W-:Y:S01]  /*e390*/  LOP3.LUT R53, R76, 0xd0, R64, 0xfe, !PT ;  /* 0x000000d04c357812 */ /* 0x000fe200078efe40 */
[----:B------:R-:W-:-:S06]  /*e3a0*/  IMAD.MOV.U32 R76, RZ, RZ, R181 ;  /* 0x000000ffff4c7224 */ /* 0x000fcc00078e00b5 */
[----:B------:R-:W-:Y:S01]  /*e3b0*/  MUFU.TANH R46, R46 ;  /* 0x0000002e002e7308 */ /* 0x000fe20000002400 */
[----:B-1----:R-:W-:Y:S01]  /*e3c0*/  FMUL.FTZ R4, R31, UR22 ;  /* 0x000000161f047c20 */ /* 0x002fe20008410000 */
[----:B---3--:R-:W-:Y:S01]  /*e3d0*/  FSEL R181, R92, -INF , !P6 ;  /* 0xff8000005cb57808 */ /* 0x008fe20007000000 */
[----:B------:R-:W-:-:S05]  /*e3e0*/  IMAD.U32 R31, RZ, RZ, UR4 ;  /* 0x00000004ff1f7e24 */ /* 0x000fca000f8e00ff */
[----:B------:R1:W3:Y:S01]  /*e3f0*/  MUFU.TANH R91, R4 ;  /* 0x00000004005b7308 */ /* 0x0002e20000002400 */
[----:B--2---:R-:W-:Y:S01]  /*e400*/  FMUL.FTZ R2, R55, UR22 ;  /* 0x0000001637027c20 */ /* 0x004fe20008410000 */
[----:B------:R-:W-:Y:S01]  /*e410*/  IMAD.U32 R55, RZ, RZ, UR4 ;  /* 0x00000004ff377e24 */ /* 0x000fe2000f8e00ff */
[----:B------:R-:W-:-:S04]  /*e420*/  LOP3.LUT R31, R31, 0x58, R64, 0xfe, !PT ;  /* 0x000000581f1f7812 */ /* 0x000fc800078efe40 */
[--C-:B------:R-:W-:Y:S01]  /*e430*/  LOP3.LUT R15, R55, 0x80, R64.reuse, 0xfe, !PT ;  /* 0x00000080370f7812 */ /* 0x100fe200078efe40 */
[----:B------:R2:W-:Y:S01]  /*e440*/  MUFU.TANH R84, R2 ;  /* 0x0000000200547308 */ /* 0x0005e20000002400 */
[----:B------:R-:W-:Y:S01]  /*e450*/  LOP3.LUT R55, R75, 0xd8, R64, 0xfe, !PT ;  /* 0x000000d84b377812 */ /* 0x000fe200078efe40 */
[----:B------:R-:W-:Y:S02]  /*e460*/  IMAD.MOV.U32 R75, RZ, RZ, R218 ;  /* 0x000000ffff4b7224 */ /* 0x000fe400078e00da */
[----:B-1----:R-:W-:Y:S01]  /*e470*/  FMUL.FTZ R4, R61, UR22 ;  /* 0x000000163d047c20 */ /* 0x002fe20008410000 */
[----:B---3--:R-:W-:Y:S01]  /*e480*/  FSEL R189, R91, -INF , !P3 ;  /* 0xff8000005bbd7808 */ /* 0x008fe20005800000 */
[----:B------:R-:W-:Y:S02]  /*e490*/  IMAD.U32 R61, RZ, RZ, UR4 ;  /* 0x00000004ff3d7e24 */ /* 0x000fe4000f8e00ff */
[----:B------:R1:W3:Y:S01]  /*e4a0*/  MUFU.TANH R90, R4 ;  /* 0x00000004005a7308 */ /* 0x0002e20000002400 */
[----:B--2---:R-:W-:Y:S01]  /*e4b0*/  FMUL.FTZ R2, R45, UR22 ;  /* 0x000000162d027c20 */ /* 0x004fe20008410000 */
[----:B------:R-:W-:-:S06]  /*e4c0*/  IMAD.U32 R45, RZ, RZ, UR4 ;  /* 0x00000004ff2d7e24 */ /* 0x000fcc000f8e00ff */
[----:B------:R2:W-:Y:S01]  /*e4d0*/  MUFU.TANH R85, R2 ;  /* 0x0000000200557308 */ /* 0x0005e20000002400 */
[----:B-1----:R-:W-:Y:S01]  /*e4e0*/  FMUL.FTZ R4, R63, UR22 ;  /* 0x000000163f047c20 */ /* 0x002fe20008410000 */
[----:B------:R-:W-:-:S06]  /*e4f0*/  IMAD.U32 R63, RZ, RZ, UR4 ;  /* 0x00000004ff3f7e24 */ /* 0x000fcc000f8e00ff */
[----:B------:R1:W4:Y:S01]  /*e500*/  MUFU.TANH R89, R4 ;  /* 0x0000000400597308 */ /* 0x0003220000002400 */
[--C-:B------:R-:W-:Y:S01]  /*e510*/  LOP3.LUT R13, R63, 0x90, R64.reuse, 0xfe, !PT ;  /* 0x000000903f0d7812 */ /* 0x100fe200078efe40 */
[----:B--2---:R-:W-:Y:S01]  /*e520*/  FMUL.FTZ R2, R47, UR22 ;  /* 0x000000162f027c20 */ /* 0x004fe20008410000 */
[----:B------:R-:W-:Y:S01]  /*e530*/  LOP3.LUT R47, R74, 0xc8, R64, 0xfe, !PT ;  /* 0x000000c84a2f7812 */ /* 0x000fe200078efe40 */
[----:B------:R-:W-:Y:S01]  /*e540*/  IMAD.MOV.U32 R74, RZ, RZ, R180 ;  /* 0x000000ffff4a7224 */ /* 0x000fe200078e00b4 */
[----:B------:R-:W-:-:S03]  /*e550*/  LOP3.LUT R63, R81, 0xf8, R64, 0xfe, !PT ;  /* 0x000000f8513f7812 */ /* 0x000fc600078efe40 */
[----:B------:R2:W-:Y:S01]  /*e560*/  MUFU.TANH R83, R2 ;  /* 0x0000000200537308 */ /* 0x0005e20000002400 */
[----:B-1----:R-:W-:Y:S01]  /*e570*/  FMUL.FTZ R4, R69, UR22 ;  /* 0x0000001645047c20 */ /* 0x002fe20008410000 */
[----:B------:R-:W-:-:S06]  /*e580*/  IMAD.U32 R69, RZ, RZ, UR4 ;  /* 0x00000004ff457e24 */ /* 0x000fcc000f8e00ff */
[----:B------:R1:W5:Y:S01]  /*e590*/  MUFU.TANH R88, R4 ;  /* 0x0000000400587308 */ /* 0x0003620000002400 */
[----:B--2---:R-:W-:Y:S01]  /*e5a0*/  FMUL.FTZ R2, R33, UR22 ;  /* 0x0000001621027c20 */ /* 0x004fe20008410000 */
[--C-:B------:R-:W-:Y:S02]  /*e5b0*/  LOP3.LUT R33, R25, 0x50, R64.reuse, 0xfe, !PT ;  /* 0x0000005019217812 */ /* 0x100fe400078efe40 */
[----:B------:R-:W-:-:S04]  /*e5c0*/  LOP3.LUT R25, R61, 0x70, R64, 0xfe, !PT ;  /* 0x000000703d197812 */ /* 0x000fc800078efe40 */
[----:B------:R2:W5:Y:S01]  /*e5d0*/  MUFU.TANH R82, R2 ;  /* 0x0000000200527308 */ /* 0x0005620000002400 */
[----:B------:R-:W-:Y:S01]  /*e5e0*/  LOP3.LUT R61, R80, 0xe8, R64, 0xfe, !PT ;  /* 0x000000e8503d7812 */ /* 0x000fe200078efe40 */
[----:B-1----:R-:W-:-:S05]  /*e5f0*/  IMAD.U32 R4, RZ, RZ, UR4 ;  /* 0x00000004ff047e24 */ /* 0x002fca000f8e00ff */
[--C-:B------:R-:W-:Y:S01]  /*e600*/  LOP3.LUT R43, R4, 0x18, R64.reuse, 0xfe, !PT ;  /* 0x00000018042b7812 */ /* 0x100fe200078efe40 */
[----:B------:R-:W-:Y:S01]  /*e610*/  FMUL.FTZ R4, R19, UR22 ;  /* 0x0000001613047c20 */ /* 0x000fe20008410000 */
[----:B--2---:R-:W-:Y:S01]  /*e620*/  FMUL.FTZ R2, R35, UR22 ;  /* 0x0000001623027c20 */ /* 0x004fe20008410000 */
[----:B------:R-:W-:Y:S02]  /*e630*/  LOP3.LUT R35, R72, 0xb8, R64, 0xfe, !PT ;  /* 0x000000b848237812 */ /* 0x000fe400078efe40 */
[----:B------:R1:W-:Y:S01]  /*e640*/  MUFU.TANH R19, R4 ;  /* 0x0000000400137308 */ /* 0x0003e20000002400 */
[----:B------:R-:W-:-:S07]  /*e650*/  IMAD.MOV.U32 R72, RZ, RZ, R208 ;  /* 0x000000ffff487224 */ /* 0x000fce00078e00d0 */
[----:B------:R2:W5:Y:S01]  /*e660*/  MUFU.TANH R78, R2 ;  /* 0x00000002004e7308 */ /* 0x0005620000002400 */
[----:B-1----:R-:W-:Y:S02]  /*e670*/  VIADD R4, R0, 0xc1 ;  /* 0x000000c100047836 */ /* 0x002fe40000000000 */
[----:B--2---:R-:W-:Y:S01]  /*e680*/  FMUL.FTZ R2, R21, UR22 ;  /* 0x0000001615027c20 */ /* 0x004fe20008410000 */
[--C-:B------:R-:W-:Y:S02]  /*e690*/  LOP3.LUT R21, R45, 0xa8, R64.reuse, 0xfe, !PT ;  /* 0x000000a82d157812 */ /* 0x100fe400078efe40 */
[----:B------:R-:W-:Y:S02]  /*e6a0*/  LOP3.LUT R45, R71, 0xc0, R64, 0xfe, !PT ;  /* 0x000000c0472d7812 */ /* 0x000fe400078efe40 */
[----:B------:R1:W2:Y:S01]  /*e6b0*/  MUFU.TANH R73, R2 ;  /* 0x0000000200497308 */ /* 0x0002a20000002400 */
[----:B------:R-:W-:Y:S02]  /*e6c0*/  IMAD.MOV.U32 R71, RZ, RZ, R206 ;  /* 0x000000ffff477224 */ /* 0x000fe400078e00ce */
[----:B-1----:R-:W-:Y:S01]  /*e6d0*/  FMUL.FTZ R2, R23, UR22 ;  /* 0x0000001617027c20 */ /* 0x002fe20008410000 */
[----:B------:R-:W-:Y:S01]  /*e6e0*/  LOP3.LUT R23, R69, 0xb0, R64, 0xfe, !PT ;  /* 0x000000b045177812 */ /* 0x000fe200078efe40 */
[----:B------:R-:W-:-:S03]  /*e6f0*/  IMAD.MOV.U32 R69, RZ, RZ, R201 ;  /* 0x000000ffff457224 */ /* 0x000fc600078e00c9 */
[----:B------:R1:W2:Y:S02]  /*e700*/  MUFU.TANH R67, R2 ;  /* 0x0000000200437308 */ /* 0x0002a40000002400 */
[----:B-1----:R-:W-:Y:S01]  /*e710*/  FMUL.FTZ R2, R17, UR22 ;  /* 0x0000001611027c20 */ /* 0x002fe20008410000 */
[----:B------:R-:W-:Y:S01]  /*e720*/  LOP3.LUT R17, R77, 0xe0, R64, 0xfe, !PT ;  /* 0x000000e04d117812 */ /* 0x000fe200078efe40 */
[----:B------:R-:W-:-:S04]  /*e730*/  IMAD.MOV.U32 R77, RZ, RZ, R72 ;  /* 0x000000ffff4d7224 */ /* 0x000fc800078e0048 */
[----:B------:R1:W2:Y:S01]  /*e740*/  MUFU.TANH R66, R2 ;  /* 0x0000000200427308 */ /* 0x0002a20000002400 */
[----:B------:R-:W-:Y:S02]  /*e750*/  IMAD.MOV.U32 R72, RZ, RZ, R221 ;  /* 0x000000ffff487224 */ /* 0x000fe400078e00dd */
[----:B-1----:R-:W-:-:S05]  /*e760*/  VIADD R2, R0, 0xb1 ;  /* 0x000000b100027836 */ /* 0x002fca0000000000 */
[CC--:B------:R-:W-:Y:S02]  /*e770*/  ISETP.GE.AND P6, PT, R2.reuse, R7.reuse, PT ;  /* 0x000000070200720c */ /* 0x0c0fe40003fc6270 */
[-C--:B------:R-:W-:Y:S01]  /*e780*/  ISETP.GE.AND P3, PT, R2, R6.reuse, PT ;  /* 0x000000060200720c */ /* 0x080fe20003f66270 */
[----:B------:R-:W-:Y:S01]  /*e790*/  VIADD R2, R0, 0xb9 ;  /* 0x000000b900027836 */ /* 0x000fe20000000000 */
[----:B---3--:R-:W-:Y:S02]  /*e7a0*/  FSEL R180, R90, -INF , !P6 ;  /* 0xff8000005ab47808 */ /* 0x008fe40007000000 */
[----:B----4-:R-:W-:Y:S02]  /*e7b0*/  FSEL R194, R89, -INF , !P3 ;  /* 0xff80000059c27808 */ /* 0x010fe40005800000 */
[C---:B------:R-:W-:Y:S02]  /*e7c0*/  ISETP.GE.AND P6, PT, R2.reuse, R7, PT ;  /* 0x000000070200720c */ /* 0x040fe40003fc6270 */
[----:B------:R-:W-:Y:S01]  /*e7d0*/  ISETP.GE.AND P3, PT, R2, R6, PT ;  /* 0x000000060200720c */ /* 0x000fe20003f66270 */
[----:B------:R-:W-:Y:S01]  /*e7e0*/  VIADD R2, R0, 0xc9 ;  /* 0x000000c900027836 */ /* 0x000fe20000000000 */
[----:B-----5:R-:W-:-:S02]  /*e7f0*/  FSEL R187, R88, -INF , !P6 ;  /* 0xff80000058bb7808 */ /* 0x020fc40007000000 */
        /* <DEDUP_REMOVED lines=19> */
[----:B--2---:R-:W-:Y:S02]  /*e930*/  FSEL R206, R73, -INF , !P6 ;  /* 0xff80000049ce7808 */ /* 0x004fe40007000000 */
[----:B------:R-:W-:Y:S02]  /*e940*/  FSEL R210, R67, -INF , !P3 ;  /* 0xff80000043d27808 */ /* 0x000fe40005800000 */
[----:B------:R-:W-:-:S02]  /*e950*/  ISETP.GE.AND P6, PT, R4, R7, PT ;  /* 0x000000070400720c */ /* 0x000fc40003fc6270 */
[-C--:B------:R-:W-:Y:S01]  /*e960*/  ISETP.GE.AND P3, PT, R4, R6.reuse, PT ;  /* 0x000000060400720c */ /* 0x080fe20003f66270 */
[----:B------:R-:W-:Y:S01]  /*e970*/  FMUL.FTZ R4, R11, UR22 ;  /* 0x000000160b047c20 */ /* 0x000fe20008410000 */
[----:B------:R-:W-:Y:S02]  /*e980*/  FSEL R212, R66, -INF , !P6 ;  /* 0xff80000042d47808 */ /* 0x000fe40007000000 */
[----:B------:R-:W-:Y:S02]  /*e990*/  FSEL R216, R19, -INF , !P3 ;  /* 0xff80000013d87808 */ /* 0x000fe40005800000 */
[C---:B------:R-:W-:Y:S01]  /*e9a0*/  ISETP.GE.AND P6, PT, R2.reuse, R7, PT ;  /* 0x000000070200720c */ /* 0x040fe20003fc6270 */
[----:B------:R-:W1:Y:S01]  /*e9b0*/  MUFU.TANH R4, R4 ;  /* 0x0000000400047308 */ /* 0x000e620000002400 */
[----:B------:R-:W-:Y:S01]  /*e9c0*/  ISETP.GE.AND P3, PT, R2, R6, PT ;  /* 0x000000060200720c */ /* 0x000fe20003f66270 */
[----:B------:R-:W-:Y:S01]  /*e9d0*/  VIADD R2, R0, 0xf1 ;  /* 0x000000f100027836 */ /* 0x000fe20000000000 */
[----:B------:R-:W-:-:S02]  /*e9e0*/  FSEL R214, R49, -INF , !P6 ;  /* 0xff80000031d67808 */ /* 0x000fc40007000000 */
[----:B------:R-:W-:Y:S02]  /*e9f0*/  FSEL R217, R51, -INF , !P3 ;  /* 0xff80000033d97808 */ /* 0x000fe40005800000 */
[CC--:B------:R-:W-:Y:S02]  /*ea00*/  ISETP.GE.AND P6, PT, R0.reuse, R7.reuse, PT ;  /* 0x000000070000720c */ /* 0x0c0fe40003fc6270 */
[CC--:B------:R-:W-:Y:S01]  /*ea10*/  ISETP.GE.AND P3, PT, R0.reuse, R6.reuse, PT ;  /* 0x000000060000720c */ /* 0x0c0fe20003f66270 */
[----:B------:R-:W-:Y:S01]  /*ea20*/  VIADD R0, R0, 0xf9 ;  /* 0x000000f900007836 */ /* 0x000fe20000000000 */
[----:B------:R-:W-:Y:S01]  /*ea30*/  FSEL R26, R76, -INF , !P6 ;  /* 0xff8000004c1a7808 */ /* 0x000fe20007000000 */
[----:B------:R-:W-:Y:S01]  /*ea40*/  IMAD.MOV.U32 R76, RZ, RZ, R71 ;  /* 0x000000ffff4c7224 */ /* 0x000fe200078e0047 */
[----:B------:R-:W-:Y:S01]  /*ea50*/  FSEL R51, R74, -INF , !P3 ;  /* 0xff8000004a337808 */ /* 0x000fe20005800000 */
[----:B------:R-:W-:Y:S01]  /*ea60*/  IMAD.MOV.U32 R71, RZ, RZ, R219 ;  /* 0x000000ffff477224 */ /* 0x000fe200078e00db */
[-C--:B------:R-:W-:Y:S01]  /*ea70*/  ISETP.GE.AND P6, PT, R2, R7.reuse, PT ;  /* 0x000000070200720c */ /* 0x080fe20003fc6270 */
[----:B------:R-:W-:Y:S01]  /*ea80*/  IMAD.MOV.U32 R74, RZ, RZ, R100 ;  /* 0x000000ffff4a7224 */ /* 0x000fe200078e0064 */
[----:B------:R-:W-:Y:S01]  /*ea90*/  ISETP.GE.AND P3, PT, R0, R7, PT ;  /* 0x000000070000720c */ /* 0x000fe20003f66270 */
[----:B------:R-:W-:Y:S01]  /*eaa0*/  IMAD.MOV.U32 R100, RZ, RZ, R133 ;  /* 0x000000ffff647224 */ /* 0x000fe200078e0085 */
[----:B------:R-:W-:Y:S01]  /*eab0*/  FSEL R218, R57, -INF , !P6 ;  /* 0xff80000039da7808 */ /* 0x000fe20007000000 */
[----:B------:R-:W-:Y:S01]  /*eac0*/  IMAD.MOV.U32 R133, RZ, RZ, R173 ;  /* 0x000000ffff857224 */ /* 0x000fe200078e00ad */
[----:B------:R-:W-:Y:S01]  /*ead0*/  FSEL R219, R9, -INF , !P3 ;  /* 0xff80000009db7808 */ /* 0x000fe20005800000 */
[----:B------:R-:W-:Y:S01]  /*eae0*/  IMAD.MOV.U32 R173, RZ, RZ, R220 ;  /* 0x000000ffffad7224 */ /* 0x000fe200078e00dc */
[-C--:B------:R-:W-:Y:S01]  /*eaf0*/  ISETP.GE.AND P6, PT, R2, R6.reuse, PT ;  /* 0x000000060200720c */ /* 0x080fe20003fc6270 */
[----:B------:R-:W-:Y:S01]  /*eb00*/  FMUL.FTZ R2, R8, UR22 ;  /* 0x0000001608027c20 */ /* 0x000fe20008410000 */
[----:B------:R-:W-:Y:S01]  /*eb10*/  ISETP.GE.AND P3, PT, R0, R6, PT ;  /* 0x000000060000720c */ /* 0x000fe20003f66270 */
[----:B------:R-:W-:Y:S01]  /*eb20*/  FMUL.FTZ R0, R34, UR22 ;  /* 0x0000001622007c20 */ /* 0x000fe20008410000 */
[----:B------:R-:W-:-:S02]  /*eb30*/  FSEL R220, R59, -INF , !P6 ;  /* 0xff8000003bdc7808 */ /* 0x000fc40007000000 */
[----:B-1----:R-:W-:Y:S01]  /*eb40*/  FSEL R221, R4, -INF , !P3 ;  /* 0xff80000004dd7808 */ /* 0x002fe20005800000 */
[----:B------:R1:W-:Y:S01]  /*eb50*/  MUFU.TANH R19, R0 ;  /* 0x0000000000137308 */ /* 0x0003e20000002400 */
[CC--:B------:R-:W-:Y:S02]  /*eb60*/  ISETP.GE.AND P6, PT, R43.reuse, R7.reuse, PT ;  /* 0x000000072b00720c */ /* 0x0c0fe40003fc6270 */
[----:B------:R-:W-:Y:S02]  /*eb70*/  ISETP.GE.AND P3, PT, R43, R6, PT ;  /* 0x000000062b00720c */ /* 0x000fe40003f66270 */
[----:B------:R-:W-:Y:S02]  /*eb80*/  FSEL R43, R77, -INF , !P5 ;  /* 0xff8000004d2b7808 */ /* 0x000fe40006800000 */
[----:B------:R-:W-:Y:S01]  /*eb90*/  FSEL R49, R75, -INF , !P2 ;  /* 0xff8000004b317808 */ /* 0x000fe20005000000 */
[----:B------:R-:W-:Y:S01]  /*eba0*/  MUFU.TANH R2, R2 ;  /* 0x0000000200027308 */ /* 0x000fe20000002400 */
[----:B------:R-:W-:-:S02]  /*ebb0*/  ISETP.GE.AND P5, PT, R42, R7, PT ;  /* 0x000000072a00720c */ /* 0x000fc40003fa6270 */
[-C--:B------:R-:W-:Y:S02]  /*ebc0*/  ISETP.GE.AND P2, PT, R42, R6.reuse, PT ;  /* 0x000000062a00720c */ /* 0x080fe40003f46270 */
[----:B------:R-:W-:Y:S02]  /*ebd0*/  FSEL R42, R76, -INF , !P1 ;  /* 0xff8000004c2a7808 */ /* 0x000fe40004800000 */
[----:B------:R-:W-:Y:S02]  /*ebe0*/  FSEL R57, R74, -INF , !P4 ;  /* 0xff8000004a397808 */ /* 0x000fe40006000000 */
[C---:B------:R-:W-:Y:S01]  /*ebf0*/  ISETP.GE.AND P1, PT, R41.reuse, R7, PT ;  /* 0x000000072900720c */ /* 0x040fe20003f26270 */
[----:B-1----:R-:W-:Y:S01]  /*ec00*/  FMUL.FTZ R0, R20, UR22 ;  /* 0x0000001614007c20 */ /* 0x002fe20008410000 */
[----:B------:R-:W-:Y:S02]  /*ec10*/  ISETP.GE.AND P4, PT, R41, R6, PT ;  /* 0x000000062900720c */ /* 0x000fe40003f86270 */
[----:B------:R-:W-:-:S02]  /*ec20*/  FSEL R27, R71, -INF , !P6 ;  /* 0xff800000471b7808 */ /* 0x000fc40007000000 */
[----:B------:R-:W-:Y:S02]  /*ec30*/  FSEL R41, R72, -INF , !P3 ;  /* 0xff80000048297808 */ /* 0x000fe40005800000 */
[CC--:B------:R-:W-:Y:S02]  /*ec40*/  ISETP.GE.AND P6, PT, R40.reuse, R7.reuse, PT ;  /* 0x000000072800720c */ /* 0x0c0fe40003fc6270 */
[----:B------:R-:W-:Y:S02]  /*ec50*/  ISETP.GE.AND P3, PT, R40, R6, PT ;  /* 0x000000062800720c */ /* 0x000fe40003f66270 */
[----:B------:R-:W-:Y:S02]  /*ec60*/  FSEL R40, R69, -INF , !P5 ;  /* 0xff80000045287808 */ /* 0x000fe40006800000 */
[----:B------:R-:W-:Y:S02]  /*ec70*/  FSEL R66, R100, -INF , !P2 ;  /* 0xff80000064427808 */ /* 0x000fe40005000000 */
[----:B------:R-:W-:-:S02]  /*ec80*/  ISETP.GE.AND P5, PT, R39, R7, PT ;  /* 0x000000072700720c */ /* 0x000fc40003fa6270 */
[-C--:B------:R-:W-:Y:S02]  /*ec90*/  ISETP.GE.AND P2, PT, R39, R6.reuse, PT ;  /* 0x000000062700720c */ /* 0x080fe40003f46270 */
[----:B------:R-:W-:Y:S02]  /*eca0*/  FSEL R39, R133, -INF , !P1 ;  /* 0xff80000085277808 */ /* 0x000fe40004800000 */
[----:B------:R-:W-:Y:S02]  /*ecb0*/  FSEL R67, R173, -INF , !P4 ;  /* 0xff800000ad437808 */ /* 0x000fe40006000000 */
[C---:B------:R-:W-:Y:S02]  /*ecc0*/  ISETP.GE.AND P1, PT, R38.reuse, R7, PT ;  /* 0x000000072600720c */ /* 0x040fe40003f26270 */
        /* <DEDUP_REMOVED lines=8> */
[----:B------:R-:W-:Y:S02]  /*ed50*/  ISETP.GE.AND P2, PT, R33, R6, PT ;  /* 0x000000062100720c */ /* 0x000fe40003f46270 */
[----:B------:R-:W-:Y:S02]  /*ed60*/  FSEL R33, R222, -INF , !P1 ;  /* 0xff800000de217808 */ /* 0x000fe40004800000 */
[----:B------:R-:W-:Y:S02]  /*ed70*/  FSEL R75, R246, -INF , !P4 ;  /* 0xff800000f64b7808 */ /* 0x000fe40006000000 */
[----:B------:R-:W-:Y:S02]  /*ed80*/  FSEL R69, R248, -INF , !P5 ;  /* 0xff800000f8457808 */ /* 0x000fe40006800000 */
[----:B------:R-:W-:Y:S02]  /*ed90*/  FSEL R79, R251, -INF , !P2 ;  /* 0xff800000fb4f7808 */ /* 0x000fe40005000000 */
[----:B------:R-:W-:-:S02]  /*eda0*/  ISETP.GE.AND P1, PT, R31, R7, PT ;  /* 0x000000071f00720c */ /* 0x000fc40003f26270 */
[-C--:B------:R-:W-:Y:S02]  /*edb0*/  ISETP.GE.AND P4, PT, R31, R6.reuse, PT ;  /* 0x000000061f00720c */ /* 0x080fe40003f86270 */
[C---:B------:R-:W-:Y:S02]  /*edc0*/  ISETP.GE.AND P5, PT, R28.reuse, R7, PT ;  /* 0x000000071c00720c */ /* 0x040fe40003fa6270 */
[----:B------:R-:W-:Y:S02]  /*edd0*/  ISETP.GE.AND P2, PT, R28, R6, PT ;  /* 0x000000061c00720c */ /* 0x000fe40003f46270 */
[----:B------:R-:W-:Y:S02]  /*ede0*/  FSEL R64, R223, -INF , !P6 ;  /* 0xff800000df407808 */ /* 0x000fe40007000000 */
[----:B------:R-:W-:Y:S02]  /*edf0*/  FSEL R76, R247, -INF , !P3 ;  /* 0xff800000f74c7808 */ /* 0x000fe40005800000 */
[----:B------:R-:W-:-:S02]  /*ee00*/  FSEL R73, R249, -INF , !P1 ;  /* 0xff800000f9497808 */ /* 0x000fc40004800000 */
[----:B------:R-:W-:Y:S02]  /*ee10*/  FSEL R80, R250, -INF , !P4 ;  /* 0xff800000fa507808 */ /* 0x000fe40006000000 */
[----:B------:R-:W-:Y:S02]  /*ee20*/  FSEL R77, R215, -INF , !P5 ;  /* 0xff800000d74d7808 */ /* 0x000fe40006800000 */
[----:B------:R-:W-:Y:S02]  /*ee30*/  FSEL R88, R209, -INF , !P2 ;  /* 0xff800000d1587808 */ /* 0x000fe40005000000 */
[CC--:B------:R-:W-:Y:S02]  /*ee40*/  ISETP.GE.AND P6, PT, R29.reuse, R7.reuse, PT ;  /* 0x000000071d00720c */ /* 0x0c0fe40003fc6270 */
[----:B------:R-:W-:Y:S02]  /*ee50*/  ISETP.GE.AND P3, PT, R29, R6, PT ;  /* 0x000000061d00720c */ /* 0x000fe40003f66270 */
[----:B------:R-:W-:-:S02]  /*ee60*/  ISETP.GE.AND P1, PT, R25, R7, PT ;  /* 0x000000071900720c */ /* 0x000fc40003f26270 */
[-C--:B------:R-:W-:Y:S02]  /*ee70*/  ISETP.GE.AND P4, PT, R25, R6.reuse, PT ;  /* 0x000000061900720c */ /* 0x080fe40003f86270 */
[C---:B------:R-:W-:Y:S02]  /*ee80*/  ISETP.GE.AND P5, PT, R15.reuse, R7, PT ;  /* 0x000000070f00720c */ /* 0x040fe40003fa6270 */
[----:B------:R-:W-:Y:S02]  /*ee90*/  ISETP.GE.AND P2, PT, R15, R6, PT ;  /* 0x000000060f00720c */ /* 0x000fe40003f46270 */
[----:B------:R1:W-:Y:S01]  /*eea0*/  MUFU.TANH R15, R0 ;  /* 0x00000000000f7308 */ /* 0x0003e20000002400 */
[----:B------:R-:W-:Y:S02]  /*eeb0*/  FSEL R74, R252, -INF , !P6 ;  /* 0xff800000fc4a7808 */ /* 0x000fe40007000000 */
[----:B------:R-:W-:Y:S02]  /*eec0*/  FSEL R83, R213, -INF , !P3 ;  /* 0xff800000d5537808 */ /* 0x000fe40005800000 */
[----:B------:R-:W-:-:S02]  /*eed0*/  FSEL R78, R211, -INF , !P1 ;  /* 0xff800000d34e7808 */ /* 0x000fc40004800000 */
[----:B------:R-:W-:Y:S02]  /*eee0*/  FSEL R90, R207, -INF , !P4 ;  /* 0xff800000cf5a7808 */ /* 0x000fe40006000000 */
[CC--:B------:R-:W-:Y:S02]  /*eef0*/  ISETP.GE.AND P6, PT, R24.reuse, R7.reuse, PT ;  /* 0x000000071800720c */ /* 0x0c0fe40003fc6270 */
[-C--:B------:R-:W-:Y:S02]  /*ef00*/  ISETP.GE.AND P3, PT, R24, R6.reuse, PT ;  /* 0x000000061800720c */ /* 0x080fe40003f66270 */
[C---:B------:R-:W-:Y:S02]  /*ef10*/  ISETP.GE.AND P1, PT, R14.reuse, R7, PT ;  /* 0x000000070e00720c */ /* 0x040fe40003f26270 */
[----:B------:R-:W-:Y:S01]  /*ef20*/  ISETP.GE.AND P4, PT, R14, R6, PT ;  /* 0x000000060e00720c */ /* 0x000fe20003f86270 */
[----:B-1----:R-:W-:Y:S01]  /*ef30*/  FMUL.FTZ R0, R22, UR22 ;  /* 0x0000001616007c20 */ /* 0x002fe20008410000 */
[----:B------:R-:W-:-:S02]  /*ef40*/  FSEL R81, R205, -INF , !P6 ;  /* 0xff800000cd517808 */ /* 0x000fc40007000000 */
[----:B------:R-:W-:Y:S01]  /*ef50*/  FSEL R91, R203, -INF , !P3 ;  /* 0xff800000cb5b7808 */ /* 0x000fe20005800000 */
[----:B------:R1:W-:Y:S01]  /*ef60*/  MUFU.TANH R14, R0 ;  /* 0x00000000000e7308 */ /* 0x0003e20000002400 */
[CC--:B------:R-:W-:Y:S02]  /*ef70*/  ISETP.GE.AND P6, PT, R13.reuse, R7.reuse, PT ;  /* 0x000000070d00720c */ /* 0x0c0fe40003fc6270 */
[----:B------:R-:W-:Y:S02]  /*ef80*/  ISETP.GE.AND P3, PT, R13, R6, PT ;  /* 0x000000060d00720c */ /* 0x000fe40003f66270 */
[----:B------:R-:W-:Y:S02]  /*ef90*/  FSEL R82, R202, -INF , !P5 ;  /* 0xff800000ca527808 */ /* 0x000fe40006800000 */
[----:B------:R-:W-:Y:S02]  /*efa0*/  FSEL R95, R199, -INF , !P2 ;  /* 0xff800000c75f7808 */ /* 0x000fe40005000000 */
[----:B------:R-:W-:-:S02]  /*efb0*/  ISETP.GE.AND P5, PT, R12, R7, PT ;  /* 0x000000070c00720c */ /* 0x000fc40003fa6270 */
[-C--:B------:R-:W-:Y:S02]  /*efc0*/  ISETP.GE.AND P2, PT, R12, R6.reuse, PT ;  /* 0x000000060c00720c */ /* 0x080fe40003f46270 */
[----:B------:R-:W-:Y:S02]  /*efd0*/  FSEL R89, R196, -INF , !P1 ;  /* 0xff800000c4597808 */ /* 0x000fe40004800000 */
[----:B------:R-:W-:Y:S01]  /*efe0*/  ISETP.GE.AND P1, PT, R5, R7, PT ;  /* 0x000000070500720c */ /* 0x000fe20003f26270 */
[----:B-1----:R-:W-:Y:S01]  /*eff0*/  FMUL.FTZ R0, R16, UR22 ;  /* 0x0000001610007c20 */ /* 0x002fe20008410000 */
[----:B------:R-:W-:Y:S02]  /*f000*/  FSEL R96, R193, -INF , !P4 ;  /* 0xff800000c1607808 */ /* 0x000fe40006000000 */
[----:B------:R-:W-:Y:S01]  /*f010*/  ISETP.GE.AND P4, PT, R5, R6, PT ;  /* 0x000000060500720c */ /* 0x000fe20003f86270 */
[----:B------:R1:W-:Y:S01]  /*f020*/  MUFU.TANH R13, R0 ;  /* 0x00000000000d7308 */ /* 0x0003e20000002400 */
[----:B------:R-:W-:-:S02]  /*f030*/  FSEL R97, R122, -INF , !P1 ;  /* 0xff8000007a617808 */ /* 0x000fc40004800000 */
[-C--:B------:R-:W-:Y:S02]  /*f040*/  ISETP.GE.AND P1, PT, R35, R7.reuse, PT ;  /* 0x000000072300720c */ /* 0x080fe40003f26270 */
[----:B------:R-:W-:Y:S02]  /*f050*/  FSEL R122, R119, -INF , !P4 ;  /* 0xff800000777a7808 */ /* 0x000fe40006000000 */
[----:B------:R-:W-:Y:S02]  /*f060*/  FSEL R119, R68, -INF , !P1 ;  /* 0xff80000044777808 */ /* 0x000fe40004800000 */
[----:B------:R-:W-:Y:S02]  /*f070*/  ISETP.GE.AND P1, PT, R53, R7, PT ;  /* 0x000000073500720c */ /* 0x000fe40003f26270 */
[----:B------:R-:W-:Y:S02]  /*f080*/  FSEL R92, R186, -INF , !P6 ;  /* 0xff800000ba5c7808 */ /* 0x000fe40007000000 */
[----:B------:R-:W-:-:S02]  /*f090*/  FSEL R188, R32, -INF , !P1 ;  /* 0xff80000020bc7808 */ /* 0x000fc40004800000 */
[----:B------:R-:W-:Y:S01]  /*f0a0*/  FSEL R98, R183, -INF , !P3 ;  /* 0xff800000b7627808 */ /* 0x000fe20005800000 */
[----:B-1----:R-:W-:Y:S01]  /*f0b0*/  FMUL.FTZ R0, R18, UR22 ;  /* 0x0000001612007c20 */ /* 0x002fe20008410000 */
[----:B------:R-:W-:Y:S02]  /*f0c0*/  FSEL R93, R179, -INF , !P5 ;  /* 0xff800000b35d7808 */ /* 0x000fe40006800000 */
[----:B------:R-:W-:Y:S01]  /*f0d0*/  FSEL R99, R175, -INF , !P2 ;  /* 0xff800000af637808 */ /* 0x000fe20005000000 */
[----:B------:R1:W-:Y:S01]  /*f0e0*/  MUFU.TANH R12, R0 ;  /* 0x00000000000c7308 */ /* 0x0003e20000002400 */
[-C--:B------:R-:W-:Y:S02]  /*f0f0*/  ISETP.GE.AND P1, PT, R61, R7.reuse, PT ;  /* 0x000000073d00720c */ /* 0x080fe40003f26270 */
[C---:B------:R-:W-:Y:S02]  /*f100*/  ISETP.GE.AND P6, PT, R21.reuse, R7, PT ;  /* 0x000000071500720c */ /* 0x040fe40003fc6270 */
[----:B------:R-:W-:-:S02]  /*f110*/  ISETP.GE.AND P3, PT, R21, R6, PT ;  /* 0x000000061500720c */ /* 0x000fc40003f66270 */
[C---:B------:R-:W-:Y:S02]  /*f120*/  ISETP.GE.AND P5, PT, R23.reuse, R7, PT ;  /* 0x000000071700720c */ /* 0x040fe40003fa6270 */
[----:B------:R-:W-:Y:S02]  /*f130*/  ISETP.GE.AND P2, PT, R23, R6, PT ;  /* 0x000000061700720c */ /* 0x000fe40003f46270 */
[----:B------:R-:W-:Y:S02]  /*f140*/  FSEL R94, R94, -INF , !P6 ;  /* 0xff8000005e5e7808 */ /* 0x000fe40007000000 */
[----:B------:R-:W-:Y:S02]  /*f150*/  FSEL R123, R30, -INF , !P3 ;  /* 0xff8000001e7b7808 */ /* 0x000fe40005800000 */
[----:B------:R-:W-:Y:S01]  /*f160*/  FSEL R100, R60, -INF , !P5 ;  /* 0xff8000003c647808 */ /* 0x000fe20006800000 */
[----:B-1----:R-:W-:Y:S01]  /*f170*/  FMUL.FTZ R0, R48, UR22 ;  /* 0x0000001630007c20 */ /* 0x002fe20008410000 */
[----:B------:R-:W-:-:S02]  /*f180*/  FSEL R173, R62, -INF , !P2 ;  /* 0xff8000003ead7808 */ /* 0x000fc40005000000 */
[-C--:B------:R-:W-:Y:S01]  /*f190*/  ISETP.GE.AND P4, PT, R35, R6.reuse, PT ;  /* 0x000000062300720c */ /* 0x080fe20003f86270 */
[----:B------:R1:W2:Y:S01]  /*f1a0*/  MUFU.TANH R11, R0 ;  /* 0x00000000000b7308 */ /* 0x0002a20000002400 */
[CC--:B------:R-:W-:Y:S02]  /*f1b0*/  ISETP.GE.AND P6, PT, R45.reuse, R7.reuse, PT ;  /* 0x000000072d00720c */ /* 0x0c0fe40003fc6270 */
[-C--:B------:R-:W-:Y:S02]  /*f1c0*/  ISETP.GE.AND P3, PT, R45, R6.reuse, PT ;  /* 0x000000062d00720c */ /* 0x080fe40003f66270 */
[C---:B------:R-:W-:Y:S02]  /*f1d0*/  ISETP.GE.AND P5, PT, R47.reuse, R7, PT ;  /* 0x000000072f00720c */ /* 0x040fe40003fa6270 */
[----:B------:R-:W-:Y:S02]  /*f1e0*/  ISETP.GE.AND P2, PT, R47, R6, PT ;  /* 0x000000062f00720c */ /* 0x000fe40003f46270 */
[----:B------:R-:W-:-:S02]  /*f1f0*/  FSEL R175, R70, -INF , !P4 ;  /* 0xff80000046af7808 */ /* 0x000fc40006000000 */
[----:B------:R-:W-:Y:S02]  /*f200*/  FSEL R133, R52, -INF , !P6 ;  /* 0xff80000034857808 */ /* 0x000fe40007000000 */
[----:B------:R-:W-:Y:S02]  /*f210*/  FSEL R183, R54, -INF , !P3 ;  /* 0xff80000036b77808 */ /* 0x000fe40005800000 */
[----:B------:R-:W-:Y:S01]  /*f220*/  FSEL R179, R44, -INF , !P5 ;  /* 0xff8000002cb37808 */ /* 0x000fe20006800000 */
[----:B-1----:R-:W-:Y:S01]  /*f230*/  FMUL.FTZ R0, R50, UR22 ;  /* 0x0000001632007c20 */ /* 0x002fe20008410000 */
[----:B--2---:R-:W-:Y:S02]  /*f240*/  FSEL R203, R11, -INF , !P1 ;  /* 0xff8000000bcb7808 */ /* 0x004fe40004800000 */
[----:B------:R-:W-:Y:S01]  /*f250*/  PLOP3.LUT P1, PT, PT, PT, UP0, 0x80, 0x0 ;  /* 0x000000000000781c */ /* 0x000fe20003f2f008 */
[----:B------:R1:W2:Y:S01]  /*f260*/  MUFU.TANH R9, R0 ;  /* 0x0000000000097308 */ /* 0x0002a20000002400 */
[----:B------:R-:W-:-:S02]  /*f270*/  FSEL R186, R46, -INF , !P2 ;  /* 0xff8000002eba7808 */ /* 0x000fc40005000000 */
[-C--:B------:R-:W-:Y:S02]  /*f280*/  ISETP.GE.AND P4, PT, R53, R6.reuse, PT ;  /* 0x000000063500720c */ /* 0x080fe40003f86270 */
[CC--:B------:R-:W-:Y:S02]  /*f290*/  ISETP.GE.AND P6, PT, R55.reuse, R7.reuse, PT ;  /* 0x000000073700720c */ /* 0x0c0fe40003fc6270 */
[-C--:B------:R-:W-:Y:S02]  /*f2a0*/  ISETP.GE.AND P3, PT, R55, R6.reuse, PT ;  /* 0x000000063700720c */ /* 0x080fe40003f66270 */
[C---:B------:R-:W-:Y:S02]  /*f2b0*/  ISETP.GE.AND P5, PT, R17.reuse, R7, PT ;  /* 0x000000071100720c */ /* 0x040fe40003fa6270 */
[----:B------:R-:W-:Y:S02]  /*f2c0*/  ISETP.GE.AND P2, PT, R17, R6, PT ;  /* 0x000000061100720c */ /* 0x000fe40003f46270 */
[----:B------:R-:W-:-:S02]  /*f2d0*/  FSEL R196, R19, -INF , !P4 ;  /* 0xff80000013c47808 */ /* 0x000fc40006000000 */
[----:B------:R-:W-:Y:S01]  /*f2e0*/  FSEL R193, R15, -INF , !P6 ;  /* 0xff8000000fc17808 */ /* 0x000fe20007000000 */
[----:B-1----:R-:W-:Y:S01]  /*f2f0*/  FMUL.FTZ R0, R56, UR22 ;  /* 0x0000001638007c20 */ /* 0x002fe20008410000 */
[----:B------:R-:W-:Y:S02]  /*f300*/  FSEL R199, R14, -INF , !P3 ;  /* 0xff8000000ec77808 */ /* 0x000fe40005800000 */
[----:B------:R-:W-:Y:S01]  /*f310*/  FSEL R202, R13, -INF , !P5 ;  /* 0xff8000000dca7808 */ /* 0x000fe20006800000 */
[----:B------:R1:W3:Y:S01]  /*f320*/  MUFU.TANH R5, R0 ;  /* 0x0000000000057308 */ /* 0x0002e20000002400 */
[----:B------:R-:W-:Y:S02]  /*f330*/  FSEL R205, R12, -INF , !P2 ;  /* 0xff8000000ccd7808 */ /* 0x000fe40005000000 */
[----:B------:R-:W-:Y:S02]  /*f340*/  ISETP.GE.AND P4, PT, R61, R6, PT ;  /* 0x000000063d00720c */ /* 0x000fe40003f86270 */
[----:B------:R-:W-:-:S02]  /*f350*/  ISETP.GE.AND P6, PT, R65, R7, PT ;  /* 0x000000074100720c */ /* 0x000fc40003fc6270 */
[-C--:B------:R-:W-:Y:S02]  /*f360*/  ISETP.GE.AND P3, PT, R65, R6.reuse, PT ;  /* 0x000000064100720c */ /* 0x080fe40003f66270 */
[C---:B------:R-:W-:Y:S02]  /*f370*/  ISETP.GE.AND P5, PT, R63.reuse, R7, PT ;  /* 0x000000073f00720c */ /* 0x040fe40003fa6270 */
[----:B------:R-:W-:Y:S02]  /*f380*/  ISETP.GE.AND P2, PT, R63, R6, PT ;  /* 0x000000063f00720c */ /* 0x000fe40003f46270 */
[----:B--2---:R-:W-:Y:S02]  /*f390*/  FSEL R207, R9, -INF , !P4 ;  /* 0xff80000009cf7808 */ /* 0x004fe40006000000 */
[----:B------:R-:W-:Y:S01]  /*f3a0*/  FSEL R211, R2, -INF , !P5 ;  /* 0xff80000002d37808 */ /* 0x000fe20006800000 */
[----:B-1----:R-:W-:Y:S01]  /*f3b0*/  FMUL.FTZ R0, R58, UR22 ;  /* 0x000000163a007c20 */ /* 0x002fe20008410000 */
[----:B---3--:R-:W-:-:S03]  /*f3c0*/  FSEL R209, R5, -INF , !P6 ;  /* 0xff80000005d17808 */ /* 0x008fc60007000000 */
[----:B------:R1:W2:Y:S02]  /*f3d0*/  MUFU.TANH R4, R0 ;  /* 0x0000000000047308 */ /* 0x0002a40000002400 */
[----:B-1----:R-:W-:Y:S01]  /*f3e0*/  FMUL.FTZ R0, R10, UR22 ;  /* 0x000000160a007c20 */ /* 0x002fe20008410000 */
[----:B--2---:R-:W-:-:S05]  /*f3f0*/  FSEL R213, R4, -INF , !P3 ;  /* 0xff80000004d57808 */ /* 0x004fca0005800000 */
[----:B------:R-:W1:Y:S02]  /*f400*/  MUFU.TANH R0, R0 ;  /* 0x0000000000007308 */ /* 0x000e640000002400 */
[----:B-1----:R-:W-:Y:S01]  /*f410*/  FSEL R215, R0, -INF , !P2 ;  /* 0xff80000000d77808 */ /* 0x002fe20005000000 */
        /* <DEDUP_REMOVED lines=30> */
[C---:B------:R-:W-:Y:S02]  /*f600*/  LOP3.LUT R4, R9.reuse, UR5, RZ, 0x3c, !PT ;  /* 0x0000000509047c12 */ /* 0x040fe4000f8e3cff */
[----:B------:R-:W-:Y:S01]  /*f610*/  LOP3.LUT R5, R9, UR4, RZ, 0x3c, !PT ;  /* 0x0000000409057c12 */ /* 0x000fe2000f8e3cff */
[----:B------:R-:W-:Y:S01]  /*f620*/  ULDC.64 UR4, c[0x0][0x230] ;  /* 0x00008c0000047ab9 */ /* 0x000fe20000000a00 */
[----:B------:R-:W-:-:S02]  /*f630*/  ISETP.GE.AND P1, PT, R4, RZ, PT ;  /* 0x000000ff0400720c */ /* 0x000fc40003f26270 */
        /* <DEDUP_REMOVED lines=22> */
[----:B------:R-:W-:-:S03]  /*f7a0*/  IADD3 R5, R5, R0, RZ ;  /* 0x0000000005057210 */ /* 0x000fc60007ffe0ff */
[C---:B------:R-:W-:Y:S02]  /*f7b0*/  IMAD R0, R6.reuse, UR5, R2 ;  /* 0x0000000506007c24 */ /* 0x040fe4000f8e0202 */
[----:B------:R-:W-:-:S04]  /*f7c0*/  IMAD.WIDE.U32 R4, R6, UR4, R4 ;  /* 0x0000000406047c25 */ /* 0x000fc8000f8e0004 */
[----:B------:R-:W-:Y:S01]  /*f7d0*/  IMAD.IADD R0, R5, 0x1, R0 ;  /* 0x0000000105007824 */ /* 0x000fe200078e0200 */
[----:B------:R-:W-:Y:S06]  /*f7e0*/  BRA `(.L_x_2330) ;  /* 0x0000000000107947 */ /* 0x000fec0003800000 */
.L_x_2329:
[----:B------:R-:W-:-:S04]  /*f7f0*/  ULEA UR5, -UR10, URZ, 0x8 ;  /* 0x0000003f0a057291 */ /* 0x000fc8000f8e413f */
[----:B------:R-:W-:Y:S02]  /*f800*/  USHF.R.S32.HI UR4, URZ, 0x1f, UR5 ;  /* 0x0000001f3f047899 */ /* 0x000fe40008011405 */
[----:B------:R-:W-:-:S04]  /*f810*/  MOV R4, UR5 ;  /* 0x0000000500047c02 */ /* 0x000fc80008000f00 */
[----:B------:R-:W-:-:S07]  /*f820*/  MOV R0, UR4 ;  /* 0x0000000400007c02 */ /* 0x000fce0008000f00 */
.L_x_2330:
[----:B------:R-:W-:Y:S01]  /*f830*/  IADD3 R4, P1, R129, R4, RZ ;  /* 0x0000000481047210 */ /* 0x000fe20007f3e0ff */
[----:B------:R-:W-:Y:S02]  /*f840*/  USHF.L.U32 UR4, UR10, 0x5, URZ ;  /* 0x000000050a047899 */ /* 0x000fe4000800063f */
[----:B------:R-:W-:Y:S02]  /*f850*/  USHF.L.U64.HI UR10, UR10, 0x5, UR11 ;  /* 0x000000050a0a7899 */ /* 0x000fe4000801020b */
[----:B------:R-:W-:Y:S01]  /*f860*/  IMAD.X R0, R128, 0x1, R0, P1 ;  /* 0x0000000180007824 */ /* 0x000fe200008e0600 */
[----:B------:R-:W-:-:S04]  /*f870*/  LEA R2, P1, R4, UR8, 0x1 ;  /* 0x0000000804027c11 */ /* 0x000fc8000f8208ff */
[----:B------:R-:W-:Y:S01]  /*f880*/  LEA.HI.X R12, R4, UR9, R0, 0x1, P1 ;  /* 0x00000009040c7c11 */ /* 0x000fe200088f0c00 */
[----:B------:R-:W-:Y:S01]  /*f890*/  STL [R1+0xc], R2 ;  /* 0x00000c0201007387 */ /* 0x000fe20000100800 */
[----:B------:R-:W-:-:S03]  /*f8a0*/  IADD3 R10, P1, R2, UR4, RZ ;  /* 0x00000004020a7c10 */ /* 0x000fc6000ff3e0ff */
[----:B------:R1:W-:Y:S01]  /*f8b0*/  STL [R1+0x8], R12 ;  /* 0x0000080c01007387 */ /* 0x0003e20000100800 */
[----:B------:R-:W-:Y:S01]  /*f8c0*/  IADD3.X R11, R12, UR10, RZ, P1, !PT ;  /* 0x0000000a0c0b7c10 */ /* 0x000fe20008ffe4ff */
[----:B------:R-:W-:Y:S01]  /*f8d0*/  IMAD.MOV.U32 R13, RZ, RZ, R12 ;  /* 0x000000ffff0d7224 */ /* 0x000fe200078e000c */
[----:B------:R-:W-:-:S04]  /*f8e0*/  IADD3 R8, P1, R10, UR4, RZ ;  /* 0x000000040a087c10 */ /* 0x000fc8000ff3e0ff */
[----:B------:R-:W-:Y:S02]  /*f8f0*/  IADD3.X R9, R11, UR10, RZ, P1, !PT ;  /* 0x0000000a0b097c10 */ /* 0x000fe40008ffe4ff */
[----:B------:R-:W-:-:S04]  /*f900*/  IADD3 R6, P1, R8, UR4, RZ ;  /* 0x0000000408067c10 */ /* 0x000fc8000ff3e0ff */
[----:B------:R-:W-:Y:S02]  /*f910*/  IADD3.X R7, R9, UR10, RZ, P1, !PT ;  /* 0x0000000a09077c10 */ /* 0x000fe40008ffe4ff */
[----:B------:R-:W-:-:S04]  /*f920*/  IADD3 R4, P1, R6, UR4, RZ ;  /* 0x0000000406047c10 */ /* 0x000fc8000ff3e0ff */
[----:B------:R-:W-:Y:S02]  /*f930*/  IADD3.X R5, R7, UR10, RZ, P1, !PT ;  /* 0x0000000a07057c10 */ /* 0x000fe40008ffe4ff */
[----:B------:R-:W-:-:S04]  /*f940*/  IADD3 R16, P1, R4, UR4, RZ ;  /* 0x0000000404107c10 */ /* 0x000fc8000ff3e0ff */
[----:B------:R-:W-:Y:S01]  /*f950*/  IADD3.X R17, R5, UR10, RZ, P1, !PT ;  /* 0x0000000a05117c10 */ /* 0x000fe20008ffe4ff */
[----:B-1----:R-:W-:Y:S01]  /*f960*/  IMAD.MOV.U32 R12, RZ, RZ, R2 ;  /* 0x000000ffff0c7224 */ /* 0x002fe200078e0002 */
[----:B------:R-:W-:-:S04]  /*f970*/  IADD3 R14, P1, R16, UR4, RZ ;  /* 0x00000004100e7c10 */ /* 0x000fc8000ff3e0ff */
[----:B------:R-:W-:Y:S01]  /*f980*/  IADD3.X R15, R17, UR10, RZ, P1, !PT ;  /* 0x0000000a110f7c10 */ /* 0x000fe20008ffe4ff */
[----:B------:R-:W-:Y:S01]  /*f990*/  @!PT LDS RZ, [RZ] ;  /* 0x00000000fffff984 */ /* 0x000fe20000000800 */
[----:B------:R-:W-:Y:S01]  /*f9a0*/  @!PT LDS RZ, [RZ] ;  /* 0x00000000fffff984 */ /* 0x000fe20000000800 */
[----:B------:R-:W-:Y:S01]  /*f9b0*/  @!PT LDS RZ, [RZ] ;  /* 0x00000000fffff984 */ /* 0x000fe20000000800 */
[----:B------:R1:W-:Y:S01]  /*f9c0*/  LDGSTS.E.BYPASS.LTC128B.128 [R243+0x2000], desc[UR16][R12.64] ;  /* 0x020000000cf37fae */ /* 0x0003e2000b901d50 */
[----:B------:R-:W-:-:S03]  /*f9d0*/  IADD3 R20, P1, R14, UR4, RZ ;  /* 0x000000040e147c10 */ /* 0x000fc6000ff3e0ff */
        /* <DEDUP_REMOVED lines=8> */
[----:B------:R-:W-:-:S03]  /*fa60*/  IADD3.X R19, R23, UR10, RZ, P1, !PT ;  /* 0x0000000a17137c10 */ /* 0x000fc60008ffe4ff */
[----:B------:R-:W-:Y:S04]  /*fa70*/  LDGSTS.E.BYPASS.LTC128B.128 [R243+0x4800], desc[UR16][R16.64] ;  /* 0x0480000010f37fae */ /* 0x000fe8000b901d50 */
[----:B------:R-:W-:Y:S01]  /*fa80*/  LDGSTS.E.BYPASS.LTC128B.128 [R243+0x5000], desc[UR16][R14.64] ;  /* 0x050000000ef37fae */ /* 0x000fe2000b901d50 */
[----:B-1----:R-:W-:-:S03]  /*fa90*/  IADD3 R12, P1, R18, UR4, RZ ;  /* 0x00000004120c7c10 */ /* 0x002fc6000ff3e0ff */
[----:B------:R-:W-:Y:S01]  /*faa0*/  LDGSTS.E.BYPASS.LTC128B.128 [R243+0x5800], desc[UR16][R20.64] ;  /* 0x0580000014f37fae */ /* 0x000fe2000b901d50 */
[----:B------:R-:W-:-:S03]  /*fab0*/  IADD3.X R13, R19, UR10, RZ, P1, !PT ;  /* 0x0000000a130d7c10 */ /* 0x000fc60008ffe4ff */
[----:B------:R-:W-:Y:S01]  /*fac0*/  LDGSTS.E.BYPASS.LTC128B.128 [R243+0x6000], desc[UR16][R22.64] ;  /* 0x0600000016f37fae */ /* 0x000fe2000b901d50 */
[----:B--2---:R-:W-:-:S03]  /*fad0*/  IADD3 R10, P1, R12, UR4, RZ ;  /* 0x000000040c0a7c10 */ /* 0x004fc6000ff3e0ff */
[----:B------:R-:W-:Y:S01]  /*fae0*/  LDGSTS.E.BYPASS.LTC128B.128 [R243+0x6800], desc[UR16][R18.64] ;  /* 0x0680000012f37fae */ /* 0x000fe2000b901d50 */
[----:B------:R-:W-:Y:S02]  /*faf0*/  IADD3.X R11, R13, UR10, RZ, P1, !PT ;  /* 0x0000000a0d0b7c10 */ /* 0x000fe40008ffe4ff */
[----:B---3--:R-:W-:Y:S01]  /*fb00*/  IADD3 R8, P1, R10, UR4, RZ ;  /* 0x000000040a087c10 */ /* 0x008fe2000ff3e0ff */
[----:B------:R1:W-:Y:S03]  /*fb10*/  LDGSTS.E.BYPASS.LTC128B.128 [R243+0x7000], desc[UR16][R12.64] ;  /* 0x070000000cf37fae */ /* 0x0003e6000b901d50 */
[----:B------:R-:W-:Y:S01]  /*fb20*/  IADD3.X R9, R11, UR10, RZ, P1, !PT ;  /* 0x0000000a0b097c10 */ /* 0x000fe20008ffe4ff */
[----:B------:R2:W-:Y:S01]  /*fb30*/  LDGSTS.E.BYPASS.LTC128B.128 [R243+0x7800], desc[UR16][R10.64] ;  /* 0x078000000af37fae */ /* 0x0005e2000b901d50 */
[----:B----4-:R-:W-:-:S03]  /*fb40*/  IADD3 R6, P1, R8, UR4, RZ ;  /* 0x0000000408067c10 */ /* 0x010fc6000ff3e0ff */
[----:B------:R2:W-:Y:S01]  /*fb50*/  LDGSTS.E.BYPASS.LTC128B.128 [R243+0x8000], desc[UR16][R8.64] ;  /* 0x0800000008f37fae */ /* 0x0005e2000b901d50 */
[----:B------:R-:W-:Y:S02]  /*fb60*/  IADD3.X R7, R9, UR10, RZ, P1, !PT ;  /* 0x0000000a09077c10 */ /* 0x000fe40008ffe4ff */
[----:B-----5:R-:W-:-:S03]  /*fb70*/  IADD3 R4, P1, R6, UR4, RZ ;  /* 0x0000000406047c10 */ /* 0x020fc6000ff3e0ff */
[----:B------:R2:W-:Y:S01]  /*fb80*/  LDGSTS.E.BYPASS.LTC128B.128 [R243+0x8800], desc[UR16][R6.64] ;  /* 0x0880000006f37fae */ /* 0x0005e2000b901d50 */
[----:B------:R-:W-:-:S05]  /*fb90*/  IADD3.X R5, R7, UR10, RZ, P1, !PT ;  /* 0x0000000a07057c10 */ /* 0x000fca0008ffe4ff */
[----:B------:R2:W-:Y:S01]  /*fba0*/  LDGSTS.E.BYPASS.LTC128B.128 [R243+0x9000], desc[UR16][R4.64] ;  /* 0x0900000004f37fae */ /* 0x0005e2000b901d50 */
[----:B-1----:R-:W-:-:S04]  /*fbb0*/  IADD3 R12, P1, R4, UR4, RZ ;  /* 0x00000004040c7c10 */ /* 0x002fc8000ff3e0ff */
[----:B------:R-:W-:-:S05]  /*fbc0*/  IADD3.X R13, R5, UR10, RZ, P1, !PT ;  /* 0x0000000a050d7c10 */ /* 0x000fca0008ffe4ff */
[----:B------:R2:W-:Y:S04]  /*fbd0*/  LDGSTS.E.BYPASS.LTC128B.128 [R243+0x9800], desc[UR16][R12.64] ;  /* 0x098000000cf37fae */ /* 0x0005e8000b901d50 */
[----:B------:R-:W0:Y:S02]  /*fbe0*/  LDGDEPBAR ;  /* 0x00000000000079af */ /* 0x000e240000000000 */
.L_x_2328:
[----:B------:R-:W-:Y:S01]  /*fbf0*/  FMNMX.FTZ R0, R36, R26, !PT ;  /* 0x0000001a24007209 */ /* 0x000fe20007810000 */
[----:B--2---:R-:W2:Y:S03]  /*fc00*/  LDL.LU R7, [R1+0x10] ;  /* 0x0000100001077983 */ /* 0x004ea60000300800 */
[----:B------:R-:W-:Y:S01]  /*fc10*/  FMNMX.FTZ R0, R111, R0, !PT ;  /* 0x000000006f007209 */ /* 0x000fe20007810000 */
[----:B------:R-:W3:Y:S03]  /*fc20*/  LDL.LU R8, [R1+0x14] ;  /* 0x0000140001087983 */ /* 0x000ee60000300800 */
[----:B------:R-:W-:Y:S01]  /*fc30*/  FMNMX.FTZ R0, R43, R0, !PT ;  /* 0x000000002b007209 */ /* 0x000fe20007810000 */
[----:B------:R-:W-:Y:S03]  /*fc40*/  LDSM.16.MT88.4 R12, [R135+0xa000] ;  /* 0x00a00000870c783b */ /* 0x000fe60000004200 */
        /* <DEDUP_REMOVED lines=131> */
[----:B------:R-:W-:-:S05]  /*10480*/  FMNMX.FTZ R4, R221, R4, !PT ;  /* 0x00000004dd047209 */ /* 0x000fca0007810000 */
[----:B------:R-:W4:Y:S01]  /*10490*/  SHFL.BFLY PT, R6, R4, 0x2, 0x1f ;  /* 0x0c401f0004067f89 */ /* 0x000f2200000e0000 */
[----:B---3--:R-:W-:-:S04]  /*104a0*/  MOV R20, R8 ;  /* 0x0000000800147202 */ /* 0x008fc80000000f00 */
[----:B------:R-:W-:Y:S02]  /*104b0*/  MOV R25, R20 ;  /* 0x0000001400197202 */ /* 0x000fe40000000f00 */
[----:B-1----:R-:W-:-:S04]  /*104c0*/  FMNMX.FTZ R87, R0, R2, !PT ;  /* 0x0000000200577209 */ /* 0x002fc80007810000 */
[C---:B------:R-:W-:Y:S01]  /*104d0*/  FSETP.NEU.FTZ.AND P2, PT, R87.reuse, -INF , PT ;  /* 0xff8000005700780b */ /* 0x040fe20003f5d000 */
[----:B------:R-:W-:-:S05]  /*104e0*/  FMUL.FTZ R2, R87, UR14 ;  /* 0x0000000e57027c20 */ /* 0x000fca0008410000 */
[----:B------:R-:W-:Y:S02]  /*104f0*/  FSEL R2, R2, RZ, P2 ;  /* 0x000000ff02027208 */ /* 0x000fe40001000000 */
[----:B----4-:R-:W-:-:S03]  /*10500*/  FMNMX.FTZ R0, R4, R6, !PT ;  /* 0x0000000604007209 */ /* 0x010fc60007810000 */
[--C-:B------:R-:W-:Y:S01]  /*10510*/  FFMA.FTZ R5, R26, UR14, -R2.reuse ;  /* 0x0000000e1a057c23 */ /* 0x100fe20008010802 */
[----:B------:R-:W-:-:S03]  /*10520*/  FFMA.FTZ R4, R111, UR14, -R2 ;  /* 0x0000000e6f047c23 */ /* 0x000fc60008010802 */
[----:B------:R1:W-:Y:S08]  /*10530*/  MUFU.EX2 R9, R5 ;  /* 0x0000000500097308 */ /* 0x0003f00000000800 */
[----:B------:R3:W-:Y:S01]  /*10540*/  MUFU.EX2 R34, R4 ;  /* 0x0000000400227308 */ /* 0x0007e20000000800 */
[----:B-1----:R-:W1:Y:S01]  /*10550*/  SHFL.BFLY PT, R5, R0, 0x1, 0x1f ;  /* 0x0c201f0000057f89 */ /* 0x002e6200000e0000 */
[----:B---3--:R-:W-:-:S06]  /*10560*/  FFMA.FTZ R4, R43, UR14, -R2 ;  /* 0x0000000e2b047c23 */ /* 0x008fcc0008010802 */
[----:B------:R3:W-:Y:S01]  /*10570*/  MUFU.EX2 R24, R4 ;  /* 0x0000000400187308 */ /* 0x0007e20000000800 */
[----:B-1----:R-:W-:Y:S01]  /*10580*/  FMNMX.FTZ R86, R0, R5, !PT ;  /* 0x0000000500567209 */ /* 0x002fe20007810000 */
[--C-:B------:R-:W-:Y:S01]  /*10590*/  FFMA.FTZ R0, R27, UR14, -R2.reuse ;  /* 0x0000000e1b007c23 */ /* 0x100fe20008010802 */
[----:B------:R-:W-:Y:S02]  /*105a0*/  FSEL R5, R87, RZ, P2 ;  /* 0x000000ff57057208 */ /* 0x000fe40001000000 */
[----:B------:R-:W-:Y:S01]  /*105b0*/  FSETP.NEU.FTZ.AND P1, PT, R86, -INF , PT ;  /* 0xff8000005600780b */ /* 0x000fe20003f3d000 */
[----:B---3--:R-:W-:Y:S02]  /*105c0*/  FFMA.FTZ R4, R108, UR14, -R2 ;  /* 0x0000000e6c047c23 */ /* 0x008fe40008010802 */
[----:B------:R1:W-:Y:S01]  /*105d0*/  MUFU.EX2 R70, R0 ;  /* 0x0000000000467308 */ /* 0x0003e20000000800 */
[----:B------:R-:W-:-:S04]  /*105e0*/  FADD.FTZ R5, R36, -R5 ;  /* 0x8000000524057221 */ /* 0x000fc80000010000 */
[----:B------:R-:W-:-:S03]  /*105f0*/  FMUL.FTZ R5, R5, UR14 ;  /* 0x0000000e05057c20 */ /* 0x000fc60008410000 */
[----:B------:R3:W4:Y:S08]  /*10600*/  MUFU.EX2 R111, R4 ;  /* 0x00000004006f7308 */ /* 0x0007300000000800 */
[----:B------:R-:W5:Y:S01]  /*10610*/  MUFU.EX2 R84, R5 ;  /* 0x0000000500547308 */ /* 0x000f620000000800 */
[----:B-1----:R-:W-:-:S05]  /*10620*/  FMUL.FTZ R0, R86, UR14 ;  /* 0x0000000e56007c20 */ /* 0x002fca0008410000 */
[----:B------:R-:W-:Y:S01]  /*10630*/  FSEL R0, R0, RZ, P1 ;  /* 0x000000ff00007208 */ /* 0x000fe20000800000 */
[----:B---3--:R-:W-:Y:S01]  /*10640*/  FFMA.FTZ R4, R42, UR14, -R2 ;  /* 0x0000000e2a047c23 */ /* 0x008fe20008010802 */
[----:B----4-:R-:W-:-:S03]  /*10650*/  F2FP.F16.F32.PACK_AB R10, R111, R24 ;  /* 0x000000186f0a723e */ /* 0x010fc600000000ff */
[----:B------:R-:W-:Y:S01]  /*10660*/  FFMA.FTZ R6, R112, UR14, -R0 ;  /* 0x0000000e70067c23 */ /* 0x000fe20008010800 */
[----:B------:R1:W3:Y:S01]  /*10670*/  MUFU.EX2 R21, R4 ;  /* 0x0000000400157308 */ /* 0x0002e20000000800 */
[-C--:B-----5:R-:W-:Y:S01]  /*10680*/  FMUL.FTZ R136, R136, R84.reuse ;  /* 0x0000005488887220 */ /* 0x0a0fe20000410000 */
        /* <DEDUP_REMOVED lines=12> */
[--C-:B-1----:R-:W-:Y:S01]  /*10750*/  FFMA.FTZ R4, R102, UR14, -R2.reuse ;  /* 0x0000000e66047c23 */ /* 0x102fe20008010802 */
[----:B------:R-:W-:Y:S01]  /*10760*/  MOV R102, R9 ;  /* 0x0000000900667202 */ /* 0x000fe20000000f00 */
[-C--:B------:R-:W-:Y:S01]  /*10770*/  FMUL.FTZ R164, R164, R84.reuse ;  /* 0x00000054a4a47220 */ /* 0x080fe20000410000 */
[-C--:B------:R-:W-:Y:S01]  /*10780*/  FMUL.FTZ R165, R165, R84.reuse ;  /* 0x00000054a5a57220 */ /* 0x080fe20000410000 */
[----:B------:R1:W-:Y:S01]  /*10790*/  MUFU.EX2 R22, R4 ;  /* 0x0000000400167308 */ /* 0x0003e20000000800 */
[-C--:B------:R-:W-:Y:S01]  /*107a0*/  FMUL.FTZ R160, R160, R84.reuse ;  /* 0x00000054a0a07220 */ /* 0x080fe20000410000 */
[----:B------:R-:W-:Y:S01]  /*107b0*/  FMUL.FTZ R161, R161, R84 ;  /* 0x00000054a1a17220 */ /* 0x000fe20000410000 */
[----:B-1----:R-:W-:Y:S01]  /*107c0*/  FFMA.FTZ R4, R101, UR14, -R2 ;  /* 0x0000000e65047c23 */ /* 0x002fe20008010802 */
[----:B------:R-:W-:-:S04]  /*107d0*/  MOV R101, R25 ;  /* 0x0000001900657202 */ /* 0x000fc80000000f00 */
[----:B------:R1:W-:Y:S02]  /*107e0*/  MUFU.EX2 R68, R4 ;  /* 0x0000000400447308 */ /* 0x0003e40000000800 */
[----:B-1----:R-:W-:-:S06]  /*107f0*/  FFMA.FTZ R4, R40, UR14, -R2 ;  /* 0x0000000e28047c23 */ /* 0x002fcc0008010802 */
[----:B------:R1:W-:Y:S02]  /*10800*/  MUFU.EX2 R128, R4 ;  /* 0x0000000400807308 */ /* 0x0003e40000000800 */
[----:B-1----:R-:W-:-:S06]  /*10810*/  FFMA.FTZ R4, R51, UR14, -R0 ;  /* 0x0000000e33047c23 */ /* 0x002fcc0008010800 */
[----:B------:R1:W-:Y:S02]  /*10820*/  MUFU.EX2 R252, R4 ;  /* 0x0000000400fc7308 */ /* 0x0003e40000000800 */
[----:B-1----:R-:W-:Y:S01]  /*10830*/  FFMA.FTZ R4, R130, UR14, -R0 ;  /* 0x0000000e82047c23 */ /* 0x002fe20008010800 */
[----:B---3--:R-:W-:-:S05]  /*10840*/  MOV R130, R21 ;  /* 0x0000001500827202 */ /* 0x008fca0000000f00 */
[----:B------:R1:W-:Y:S02]  /*10850*/  MUFU.EX2 R8, R4 ;  /* 0x0000000400087308 */ /* 0x0003e40000000800 */
[----:B-1----:R-:W-:-:S06]  /*10860*/  FFMA.FTZ R4, R49, UR14, -R0 ;  /* 0x0000000e31047c23 */ /* 0x002fcc0008010800 */
[----:B------:R1:W3:Y:S02]  /*10870*/  MUFU.EX2 R26, R4 ;  /* 0x00000004001a7308 */ /* 0x0002e40000000800 */
[----:B-1----:R-:W-:Y:S02]  /*10880*/  FSEL R4, R86, RZ, P1 ;  /* 0x000000ff56047208 */ /* 0x002fe40000800000 */
[----:B---3--:R-:W-:-:S03]  /*10890*/  F2FP.F16.F32.PACK_AB R11, R129, R26 ;  /* 0x0000001a810b723e */ /* 0x008fc600000000ff */
[----:B------:R-:W-:Y:S01]  /*108a0*/  FADD.FTZ R3, R3, -R4 ;  /* 0x8000000403037221 */ /* 0x000fe20000010000 */
[----:B------:R-:W-:Y:S01]  /*108b0*/  FFMA.FTZ R4, R110, UR14, -R2 ;  /* 0x0000000e6e047c23 */ /* 0x000fe20008010802 */
[----:B------:R-:W-:Y:S02]  /*108c0*/  MOV R110, R34 ;  /* 0x00000022006e7202 */ /* 0x000fe40000000f00 */
[----:B------:R-:W-:Y:S01]  /*108d0*/  FMUL.FTZ R3, R3, UR14 ;  /* 0x0000000e03037c20 */ /* 0x000fe20008410000 */
[----:B------:R1:W-:Y:S08]  /*108e0*/  MUFU.EX2 R6, R4 ;  /* 0x0000000400067308 */ /* 0x0003f00000000800 */
[----:B------:R3:W4:Y:S01]  /*108f0*/  MUFU.EX2 R85, R3 ;  /* 0x0000000300557308 */ /* 0x0007220000000800 */
[----:B-1----:R-:W-:-:S02]  /*10900*/  FFMA.FTZ R4, R41, UR14, -R0 ;  /* 0x0000000e29047c23 */ /* 0x002fc40008010800 */
[----:B------:R-:W-:Y:S05]  /*10910*/  LDSM.16.MT88.4 R40, [R225+0xb000] ;  /* 0x00b00000e128783b */ /* 0x000fea0000004200 */
[----:B------:R-:W-:Y:S01]  /*10920*/  MUFU.EX2 R248, R4 ;  /* 0x0000000400f87308 */ /* 0x000fe20000000800 */
[----:B---3--:R-:W-:Y:S01]  /*10930*/  FFMA.FTZ R3, R103, UR14, -R2 ;  /* 0x0000000e67037c23 */ /* 0x008fe20008010802 */
[----:B------:R-:W-:Y:S01]  /*10940*/  MOV R103, R8 ;  /* 0x0000000800677202 */ /* 0x000fe20000000f00 */
[----:B----4-:R-:W-:Y:S01]  /*10950*/  FMUL.FTZ R138, R138, R85 ;  /* 0x000000558a8a7220 */ /* 0x010fe20000410000 */
[----:B------:R-:W-:-:S04]  /*10960*/  F2FP.F16.F32.PACK_AB R8, R34, R102 ;  /* 0x000000662208723e */ /* 0x000fc800000000ff */
[----:B------:R1:W-:Y:S01]  /*10970*/  MUFU.EX2 R65, R3 ;  /* 0x0000000300417308 */ /* 0x0003e20000000800 */
[----:B------:R-:W-:Y:S01]  /*10980*/  F2FP.F16.F32.PACK_AB R9, R103, R252 ;  /* 0x000000fc6709723e */ /* 0x000fe200000000ff */
[-C--:B------:R-:W-:Y:S01]  /*10990*/  FMUL.FTZ R139, R139, R85.reuse ;  /* 0x000000558b8b7220 */ /* 0x080fe20000410000 */
[-C--:B------:R-:W-:Y:S01]  /*109a0*/  FMUL.FTZ R146, R146, R85.reuse ;  /* 0x0000005592927220 */ /* 0x080fe20000410000 */
        /* <DEDUP_REMOVED lines=12> */
[----:B------:R-:W3:Y:S01]  /*10a70*/  LDSM.16.MT88.4 R12, [R225+0xa000] ;  /* 0x00a00000e10c783b */ /* 0x000ee20000004200 */
[----:B-1----:R-:W-:Y:S01]  /*10a80*/  FFMA.FTZ R3, R39, UR14, -R2 ;  /* 0x0000000e27037c23 */ /* 0x002fe20008010802 */
[-C--:B------:R-:W-:Y:S01]  /*10a90*/  FMUL.FTZ R167, R167, R85.reuse ;  /* 0x00000055a7a77220 */ /* 0x080fe20000410000 */
[-C--:B------:R-:W-:Y:S01]  /*10aa0*/  FMUL.FTZ R162, R162, R85.reuse ;  /* 0x00000055a2a27220 */ /* 0x080fe20000410000 */
[----:B------:R-:W-:Y:S01]  /*10ab0*/  FMUL.FTZ R163, R163, R85 ;  /* 0x00000055a3a37220 */ /* 0x000fe20000410000 */
[----:B------:R1:W4:Y:S01]  /*10ac0*/  MUFU.EX2 R5, R3 ;  /* 0x0000000300057308 */ /* 0x0003220000000800 */
[----:B------:R-:W-:Y:S01]  /*10ad0*/  HMMA.16816.F32 R48, R8, R16, R140 ;  /* 0x000000100830723c */ /* 0x000fe2000000188c */
[----:B--2---:R-:W-:-:S06]  /*10ae0*/  MOV R34, R7 ;  /* 0x0000000700227202 */ /* 0x004fcc0000000f00 */
[----:B------:R-:W-:Y:S02]  /*10af0*/  MOV R143, R6 ;  /* 0x00000006008f7202 */ /* 0x000fe40000000f00 */
[----:B------:R-:W-:Y:S01]  /*10b00*/  F2FP.F16.F32.PACK_AB R6, R68, R70 ;  /* 0x000000464406723e */ /* 0x000fe200000000ff */
[--C-:B-1----:R-:W-:Y:S01]  /*10b10*/  FFMA.FTZ R3, R109, UR14, -R2.reuse ;  /* 0x0000000e6d037c23 */ /* 0x102fe20008010802 */
[----:B------:R-:W-:Y:S02]  /*10b20*/  MOV R109, R22 ;  /* 0x00000016006d7202 */ /* 0x000fe40000000f00 */
[----:B------:R-:W1:Y:S01]  /*10b30*/  LDSM.16.MT88.4 R20, [R224+0xa000] ;  /* 0x00a00000e014783b */ /* 0x000e620000004200 */
[----:B------:R2:W-:Y:S01]  /*10b40*/  MUFU.EX2 R112, R3 ;  /* 0x0000000300707308 */ /* 0x0005e20000000800 */
[----:B------:R-:W-:Y:S01]  /*10b50*/  F2FP.F16.F32.PACK_AB R4, R109, R130 ;  /* 0x000000826d04723e */ /* 0x000fe200000000ff */
[----:B---3--:R-:W-:Y:S01]  /*10b60*/  HMMA.16816.F32 R164, R8, R12, R164 ;  /* 0x0000000c08a4723c */ /* 0x008fe200000018a4 */
[----:B--2---:R-:W-:-:S05]  /*10b70*/  FFMA.FTZ R3, R38, UR14, -R2 ;  /* 0x0000000e26037c23 */ /* 0x004fca0008010802 */
[----:B------:R-:W-:Y:S01]  /*10b80*/  HMMA.16816.F32 R160, R8, R14, R160 ;  /* 0x0000000e08a0723c */ /* 0x000fe200000018a0 */
[----:B------:R2:W-:Y:S01]  /*10b90*/  MUFU.EX2 R27, R3 ;  /* 0x00000003001b7308 */ /* 0x0005e20000000800 */
[----:B------:R-:W-:Y:S01]  /*10ba0*/  FFMA.FTZ R12, R105, UR14, -R2 ;  /* 0x0000000e690c7c23 */ /* 0x000fe20008010802 */
[----:B------:R-:W-:-:S06]  /*10bb0*/  MOV R105, R129 ;  /* 0x0000008100697202 */ /* 0x000fcc0000000f00 */
[----:B------:R3:W-:Y:S01]  /*10bc0*/  MUFU.EX2 R140, R12 ;  /* 0x0000000c008c7308 */ /* 0x0007e20000000800 */
[----:B--2---:R-:W-:Y:S01]  /*10bd0*/  FFMA.FTZ R3, R37, UR14, -R2 ;  /* 0x0000000e25037c23 */ /* 0x004fe20008010802 */
[C---:B-1----:R-:W-:Y:S06]  /*10be0*/  HMMA.16816.F32 R148, R8.reuse, R20, R148 ;  /* 0x000000140894723c */ /* 0x042fec0000001894 */
[----:B------:R1:W-:Y:S01]  /*10bf0*/  MUFU.EX2 R32, R3 ;  /* 0x0000000300207308 */ /* 0x0003e20000000800 */
[----:B------:R-:W-:Y:S01]  /*10c00*/  HMMA.16816.F32 R156, R8, R22, R156 ;  /* 0x00000016089c723c */ /* 0x000fe2000000189c */
[----:B---3--:R-:W-:Y:S01]  /*10c10*/  LDSM.16.MT88.4 R12, [R135+0xb000] ;  /* 0x00b00000870c783b */ /* 0x008fe20000004200 */
[----:B-1----:R-:W-:-:S04]  /*10c20*/  FFMA.FTZ R3, R57, UR14, -R0 ;  /* 0x0000000e39037c23 */ /* 0x002fc80008010800 */
[----:B------:R-:W-:Y:S01]  /*10c30*/  HMMA.16816.F32 R56, R8, R18, R152 ;  /* 0x000000120838723c */ /* 0x000fe20000001898 */
[----:B------:R-:W1:Y:S01]  /*10c40*/  LDSM.16.MT88.4 R16, [R135+0xa800] ;  /* 0x00a800008710783b */ /* 0x000e620000004200 */
[----:B------:R2:W-:Y:S03]  /*10c50*/  MUFU.EX2 R251, R3 ;  /* 0x0000000300fb7308 */ /* 0x0005e60000000800 */
[----:B------:R-:W3:Y:S02]  /*10c60*/  LDSM.16.MT88.4 R8, [R225+0xa800] ;  /* 0x00a80000e108783b */ /* 0x000ee40000004200 */
[----:B----4-:R-:W-:Y:S01]  /*10c70*/  MOV R154, R5 ;  /* 0x00000005009a7202 */ /* 0x010fe20000000f00 */
[----:B--2---:R-:W-:Y:S01]  /*10c80*/  FFMA.FTZ R3, R113, UR14, -R0 ;  /* 0x0000000e71037c23 */ /* 0x004fe20008010800 */
[----:B------:R-:W-:-:S03]  /*10c90*/  MOV R113, R26 ;  /* 0x0000001a00717202 */ /* 0x000fc60000000f00 */
[----:B------:R2:W4:Y:S02]  /*10ca0*/  MUFU.EX2 R250, R3 ;  /* 0x0000000300fa7308 */ /* 0x0005240000000800 */
[----:B--2---:R-:W-:Y:S01]  /*10cb0*/  FFMA.FTZ R3, R114, UR14, -R0 ;  /* 0x0000000e72037c23 */ /* 0x004fe20008010800 */
[----:B------:R-:W-:Y:S02]  /*10cc0*/  MOV R114, R24 ;  /* 0x0000001800727202 */ /* 0x000fe40000000f00 */
[----:B----4-:R-:W-:-:S03]  /*10cd0*/  F2FP.F16.F32.PACK_AB R5, R250, R251 ;  /* 0x000000fbfa05723e */ /* 0x010fc600000000ff */
[----:B------:R2:W4:Y:S02]  /*10ce0*/  MUFU.EX2 R247, R3 ;  /* 0x0000000300f77308 */ /* 0x0005240000000800 */
[----:B--2---:R-:W-:Y:S01]  /*10cf0*/  FFMA.FTZ R3, R104, UR14, -R2 ;  /* 0x0000000e68037c23 */ /* 0x004fe20008010802 */
[----:B------:R-:W-:Y:S02]  /*10d00*/  MOV R104, R27 ;  /* 0x0000001b00687202 */ /* 0x000fe40000000f00 */
[----:B------:R-:W2:Y:S03]  /*10d10*/  LDSM.16.MT88.4 R24, [R224+0xa800] ;  /* 0x00a80000e018783b */ /* 0x000ea60000004200 */
[----:B------:R5:W-:Y:S01]  /*10d20*/  MUFU.EX2 R142, R3 ;  /* 0x00000003008e7308 */ /* 0x000be20000000800 */
[----:B----4-:R-:W-:-:S07]  /*10d30*/  F2FP.F16.F32.PACK_AB R7, R247, R248 ;  /* 0x000000f8f707723e */ /* 0x010fce00000000ff */
[C---:B-1----:R-:W-:Y:S06]  /*10d40*/  HMMA.16816.F32 R20, R4.reuse, R16, R136 ;  /* 0x000000100414723c */ /* 0x042fec0000001888 */
[----:B------:R-:W-:Y:S01]  /*10d50*/  HMMA.16816.F32 R16, R4, R18, R144 ;  /* 0x000000120410723c */ /* 0x000fe20000001890 */
[----:B-----5:R-:W-:-:S05]  /*10d60*/  FFMA.FTZ R3, R33, UR14, -R2 ;  /* 0x0000000e21037c23 */ /* 0x020fca0008010802 */
[C---:B---3--:R-:W-:Y:S01]  /*10d70*/  HMMA.16816.F32 R60, R4.reuse, R8, R164 ;  /* 0x00000008043c723c */ /* 0x048fe200000018a4 */
[----:B------:R1:W-:Y:S05]  /*10d80*/  MUFU.EX2 R141, R3 ;  /* 0x00000003008d7308 */ /* 0x0003ea0000000800 */
[----:B------:R-:W-:Y:S01]  /*10d90*/  HMMA.16816.F32 R160, R4, R10, R160 ;  /* 0x0000000a04a0723c */ /* 0x000fe200000018a0 */
[----:B------:R-:W-:-:S05]  /*10da0*/  F2FP.F16.F32.PACK_AB R8, R65, R128 ;  /* 0x000000804108723e */ /* 0x000fca00000000ff */
[----:B------:R-:W-:Y:S01]  /*10db0*/  HMMA.16816.F32 R48, R4, R28, R48 ;  /* 0x0000001c0430723c */ /* 0x000fe20000001830 */
[----:B------:R-:W-:Y:S01]  /*10dc0*/  F2FP.F16.F32.PACK_AB R10, R112, R154 ;  /* 0x0000009a700a723e */ /* 0x000fe200000000ff */
[----:B-1----:R-:W-:-:S04]  /*10dd0*/  FFMA.FTZ R3, R64, UR14, -R2 ;  /* 0x0000000e40037c23 */ /* 0x002fc80008010802 */
[C---:B------:R-:W-:Y:S01]  /*10de0*/  HMMA.16816.F32 R56, R4.reuse, R30, R56 ;  /* 0x0000001e0438723c */ /* 0x040fe20000001838 */
[----:B------:R1:W-:Y:S05]  /*10df0*/  MUFU.EX2 R108, R3 ;  /* 0x00000003006c7308 */ /* 0x0003ea0000000800 */
[C---:B--2---:R-:W-:Y:S06]  /*10e00*/  HMMA.16816.F32 R148, R4.reuse, R24, R148 ;  /* 0x000000180494723c */ /* 0x044fec0000001894 */
[----:B------:R-:W-:Y:S01]  /*10e10*/  HMMA.16816.F32 R156, R4, R26, R156 ;  /* 0x0000001a049c723c */ /* 0x000fe2000000189c */
[----:B-1----:R-:W-:-:S04]  /*10e20*/  FFMA.FTZ R3, R66, UR14, -R0 ;  /* 0x0000000e42037c23 */ /* 0x002fc80008010800 */
[----:B------:R1:W-:Y:S02]  /*10e30*/  MUFU.EX2 R222, R3 ;  /* 0x0000000300de7308 */ /* 0x0003e40000000800 */
[----:B-1----:R-:W-:Y:S01]  /*10e40*/  FFMA.FTZ R3, R115, UR14, -R0 ;  /* 0x0000000e73037c23 */ /* 0x002fe20008010800 */
[----:B------:R-:W-:-:S05]  /*10e50*/  MOV R115, R32 ;  /* 0x0000002000737202 */ /* 0x000fca0000000f00 */
[----:B------:R1:W2:Y:S02]  /*10e60*/  MUFU.EX2 R246, R3 ;  /* 0x0000000300f67308 */ /* 0x0002a40000000800 */
[----:B-1----:R-:W-:Y:S01]  /*10e70*/  FFMA.FTZ R3, R67, UR14, -R0 ;  /* 0x0000000e43037c23 */ /* 0x002fe20008010800 */
[----:B--2---:R-:W-:-:S05]  /*10e80*/  F2FP.F16.F32.PACK_AB R9, R246, R222 ;  /* 0x000000def609723e */ /* 0x004fca00000000ff */
[----:B------:R1:W-:Y:S02]  /*10e90*/  MUFU.EX2 R223, R3 ;  /* 0x0000000300df7308 */ /* 0x0003e40000000800 */
[----:B-1----:R-:W-:-:S06]  /*10ea0*/  FFMA.FTZ R3, R168, UR14, -R0 ;  /* 0x0000000ea8037c23 */ /* 0x002fcc0008010800 */
[----:B------:R1:W2:Y:S02]  /*10eb0*/  MUFU.EX2 R168, R3 ;  /* 0x0000000300a87308 */ /* 0x0002a40000000800 */
[----:B-1----:R-:W-:Y:S01]  /*10ec0*/  FFMA.FTZ R3, R106, UR14, -R2 ;  /* 0x0000000e6a037c23 */ /* 0x002fe20008010802 */
[----:B--2---:R-:W-:Y:S02]  /*10ed0*/  F2FP.F16.F32.PACK_AB R11, R168, R223 ;  /* 0x000000dfa80b723e */ /* 0x004fe400000000ff */
[----:B------:R-:W-:-:S03]  /*10ee0*/  MOV R106, R130 ;  /* 0x00000082006a7202 */ /* 0x000fc60000000f00 */
[----:B------:R1:W-:Y:S02]  /*10ef0*/  MUFU.EX2 R249, R3 ;  /* 0x0000000300f97308 */ /* 0x0003e40000000800 */
[C---:B------:R-:W-:Y:S01]  /*10f00*/  HMMA.16816.F32 R36, R8.reuse, R12, R20 ;  /* 0x0000000c0824723c */ /* 0x040fe20000001814 */
[----:B------:R-:W2:Y:S05]  /*10f10*/  LDSM.16.MT88.4 R20, [R135+0xb800] ;  /* 0x00b800008714783b */ /* 0x000eaa0000004200 */
[----:B------:R-:W-:Y:S01]  /*10f20*/  HMMA.16816.F32 R28, R8, R44, R48 ;  /* 0x0000002c081c723c */ /* 0x000fe20000001830 */
[----:B------:R-:W-:Y:S01]  /*10f30*/  LDSM.16.MT88.4 R48, [R224+0xb800] ;  /* 0x00b80000e030783b */ /* 0x000fe20000004200 */
[----:B------:R-:W-:Y:S01]  /*10f40*/  FFMA.FTZ R12, R74, UR14, -R2 ;  /* 0x0000000e4a0c7c23 */ /* 0x000fe20008010802 */
[----:B------:R-:W-:-:S03]  /*10f50*/  MOV R74, R65 ;  /* 0x00000041004a7202 */ /* 0x000fc60000000f00 */
[----:B------:R-:W-:Y:S01]  /*10f60*/  HMMA.16816.F32 R24, R8, R46, R56 ;  /* 0x0000002e0818723c */ /* 0x000fe20000001838 */
[----:B-1----:R-:W-:-:S04]  /*10f70*/  FFMA.FTZ R3, R69, UR14, -R2 ;  /* 0x0000000e45037c23 */ /* 0x002fc80008010802 */
[----:B------:R1:W-:Y:S01]  /*10f80*/  MUFU.EX2 R166, R3 ;  /* 0x0000000300a67308 */ /* 0x0003e20000000800 */
[C---:B------:R-:W-:Y:S06]  /*10f90*/  HMMA.16816.F32 R44, R8.reuse, R52, R148 ;  /* 0x00000034082c723c */ /* 0x040fec0000001894 */
[C---:B------:R-:W-:Y:S01]  /*10fa0*/  HMMA.16816.F32 R52, R8.reuse, R54, R156 ;  /* 0x000000360834723c */ /* 0x040fe2000000189c */
[----:B------:R3:W-:Y:S05]  /*10fb0*/  MUFU.EX2 R157, R12 ;  /* 0x0000000c009d7308 */ /* 0x0007ea0000000800 */
[----:B------:R-:W-:Y:S01]  /*10fc0*/  HMMA.16816.F32 R60, R8, R40, R60 ;  /* 0x00000028083c723c */ /* 0x000fe2000000183c */
[----:B-1----:R-:W-:Y:S01]  /*10fd0*/  FFMA.FTZ R3, R107, UR14, -R2 ;  /* 0x0000000e6b037c23 */ /* 0x002fe20008010802 */
[----:B------:R-:W-:-:S04]  /*10fe0*/  MOV R107, R34 ;  /* 0x00000022006b7202 */ /* 0x000fc80000000f00 */
[C---:B------:R-:W-:Y:S01]  /*10ff0*/  HMMA.16816.F32 R160, R8.reuse, R42, R160 ;  /* 0x0000002a08a0723c */ /* 0x040fe200000018a0 */
[----:B------:R1:W-:Y:S05]  /*11000*/  MUFU.EX2 R167, R3 ;  /* 0x0000000300a77308 */ /* 0x0003ea0000000800 */
[----:B------:R-:W-:Y:S01]  /*11010*/  HMMA.16816.F32 R32, R8, R14, R16 ;  /* 0x0000000e0820723c */ /* 0x000fe20000001810 */
[----:B------:R-:W4:Y:S04]  /*11020*/  LDSM.16.MT88.4 R16, [R226+0xb800] ;  /* 0x00b80000e210783b */ /* 0x000f280000004200 */
[----:B------:R-:W5:Y:S04]  /*11030*/  LDSM.16.MT88.4 R8, [R225+0xb800] ;  /* 0x00b80000e108783b */ /* 0x000f680000004200 */
[----:B---3--:R-:W-:Y:S01]  /*11040*/  LDSM.16.MT88.4 R12, [R224+0xc000] ;  /* 0x00c00000e00c783b */ /* 0x008fe20000004200 */
[----:B-1----:R-:W-:-:S04]  /*11050*/  FFMA.FTZ R3, R71, UR14, -R0 ;  /* 0x0000000e47037c23 */ /* 0x002fc80008010800 */
[----:B------:R1:W-:Y:S02]  /*11060*/  MUFU.EX2 R165, R3 ;  /* 0x0000000300a57308 */ /* 0x0003e40000000800 */
[----:B-1----:R-:W-:-:S06]  /*11070*/  FFMA.FTZ R3, R124, UR14, -R0 ;  /* 0x0000000e7c037c23 */ /* 0x002fcc0008010800 */
[----:B------:R1:W3:Y:S02]  /*11080*/  MUFU.EX2 R155, R3 ;  /* 0x00000003009b7308 */ /* 0x0002e40000000800 */
[----:B-1----:R-:W-:Y:S01]  /*11090*/  FFMA.FTZ R3, R72, UR14, -R0 ;  /* 0x0000000e48037c23 */ /* 0x002fe20008010800 */
[----:B------:R-:W-:Y:S02]  /*110a0*/  MOV R72, R154 ;  /* 0x0000009a00487202 */ /* 0x000fe40000000f00 */
[----:B---3--:R-:W-:-:S03]  /*110b0*/  F2FP.F16.F32.PACK_AB R5, R155, R165 ;  /* 0x000000a59b05723e */ /* 0x008fc600000000ff */
[----:B------:R1:W-:Y:S02]  /*110c0*/  MUFU.EX2 R154, R3 ;  /* 0x00000003009a7308 */ /* 0x0003e40000000800 */
[----:B-1----:R-:W-:Y:S01]  /*110d0*/  FFMA.FTZ R3, R125, UR14, -R0 ;  /* 0x0000000e7d037c23 */ /* 0x002fe20008010800 */
[----:B------:R-:W-:-:S05]  /*110e0*/  MOV R125, R143 ;  /* 0x0000008f007d7202 */ /* 0x000fca0000000f00 */
[----:B------:R1:W3:Y:S01]  /*110f0*/  MUFU.EX2 R164, R3 ;  /* 0x0000000300a47308 */ /* 0x0002e20000000800 */
[----:B------:R-:W-:Y:S01]  /*11100*/  F2FP.F16.F32.PACK_AB R4, R125, R104 ;  /* 0x000000687d04723e */ /* 0x000fe200000000ff */
[----:B-1----:R-:W-:Y:S01]  /*11110*/  FFMA.FTZ R3, R73, UR14, -R2 ;  /* 0x0000000e49037c23 */ /* 0x002fe20008010802 */
[----:B------:R-:W-:Y:S02]  /*11120*/  MOV R73, R142 ;  /* 0x0000008e00497202 */ /* 0x000fe40000000f00 */
[----:B---3--:R-:W-:-:S03]  /*11130*/  F2FP.F16.F32.PACK_AB R7, R164, R154 ;  /* 0x0000009aa407723e */ /* 0x008fc600000000ff */
[----:B------:R1:W-:Y:S01]  /*11140*/  MUFU.EX2 R159, R3 ;  /* 0x00000003009f7308 */ /* 0x0003e20000000800 */
[----:B------:R-:W-:-:S07]  /*11150*/  F2FP.F16.F32.PACK_AB R6, R73, R115 ;  /* 0x000000734906723e */ /* 0x000fce00000000ff */
[C---:B--2---:R-:W-:Y:S06]  /*11160*/  HMMA.16816.F32 R64, R4.reuse, R20, R36 ;  /* 0x000000140440723c */ /* 0x044fec0000001824 */
[----:B------:R-:W-:Y:S01]  /*11170*/  HMMA.16816.F32 R40, R4, R22, R32 ;  /* 0x000000160428723c */ /* 0x000fe20000001820 */
[----:B------:R-:W2:Y:S01]  /*11180*/  LDSM.16.MT88.4 R32, [R135+0xc000] ;  /* 0x00c000008720783b */ /* 0x000ea20000004200 */
[----:B-1----:R-:W-:Y:S01]  /*11190*/  FFMA.FTZ R3, R116, UR14, -R2 ;  /* 0x0000000e74037c23 */ /* 0x002fe20008010802 */
[----:B------:R-:W-:-:S03]  /*111a0*/  MOV R116, R141 ;  /* 0x0000008d00747202 */ /* 0x000fc60000000f00 */
[C---:B----4-:R-:W-:Y:S01]  /*111b0*/  HMMA.16816.F32 R36, R4.reuse, R16, R28 ;  /* 0x000000100424723c */ /* 0x050fe2000000181c */
[----:B------:R1:W3:Y:S05]  /*111c0*/  MUFU.EX2 R158, R3 ;  /* 0x00000003009e7308 */ /* 0x0002ea0000000800 */
[C---:B------:R-:W-:Y:S01]  /*111d0*/  HMMA.16816.F32 R28, R4.reuse, R18, R24 ;  /* 0x00000012041c723c */ /* 0x040fe20000001818 */
[----:B------:R-:W4:Y:S05]  /*111e0*/  LDSM.16.MT88.4 R16, [R226+0xc000] ;  /* 0x00c00000e210783b */ /* 0x000f2a0000004200 */
[----:B------:R-:W-:Y:S01]  /*111f0*/  HMMA.16816.F32 R24, R4, R48, R44 ;  /* 0x000000300418723c */ /* 0x000fe2000000182c */
[----:B-1----:R-:W-:-:S05]  /*11200*/  FFMA.FTZ R3, R117, UR14, -R2 ;  /* 0x0000000e75037c23 */ /* 0x002fca0008010802 */
[C---:B------:R-:W-:Y:S01]  /*11210*/  HMMA.16816.F32 R20, R4.reuse, R50, R52 ;  /* 0x000000320414723c */ /* 0x040fe20000001834 */
[----:B------:R-:W1:Y:S01]  /*11220*/  LDSM.16.MT88.4 R48, [R225+0xc000] ;  /* 0x00c00000e130783b */ /* 0x000e620000004200 */
[----:B------:R-:W-:Y:S01]  /*11230*/  MOV R117, R140 ;  /* 0x0000008c00757202 */ /* 0x000fe20000000f00 */
[----:B------:R3:W-:Y:S02]  /*11240*/  MUFU.EX2 R156, R3 ;  /* 0x00000003009c7308 */ /* 0x0007e40000000800 */
[----:B------:R-:W1:Y:S01]  /*11250*/  LDSM.16.MT88.4 R52, [R135+0xc800] ;  /* 0x00c800008734783b */ /* 0x000e620000004200 */
[C---:B-----5:R-:W-:Y:S06]  /*11260*/  HMMA.16816.F32 R60, R4.reuse, R8, R60 ;  /* 0x00000008043c723c */ /* 0x060fec000000183c */
[----:B------:R-:W-:Y:S01]  /*11270*/  HMMA.16816.F32 R160, R4, R10, R160 ;  /* 0x0000000a04a0723c */ /* 0x000fe200000018a0 */
[----:B------:R-:W-:-:S06]  /*11280*/  F2FP.F16.F32.PACK_AB R8, R117, R116 ;  /* 0x000000747508723e */ /* 0x000fcc00000000ff */
[----:B------:R-:W-:Y:S01]  /*11290*/  F2FP.F16.F32.PACK_AB R10, R249, R108 ;  /* 0x0000006cf90a723e */ /* 0x000fe200000000ff */
[--C-:B---3--:R-:W-:Y:S01]  /*112a0*/  FFMA.FTZ R3, R75, UR14, -R0.reuse ;  /* 0x0000000e4b037c23 */ /* 0x108fe20008010800 */
[----:B------:R-:W-:Y:S02]  /*112b0*/  F2FP.F16.F32.PACK_AB R4, R167, R166 ;  /* 0x000000a6a704723e */ /* 0x000fe400000000ff */
[----:B------:R-:W-:Y:S01]  /*112c0*/  F2FP.F16.F32.PACK_AB R6, R158, R159 ;  /* 0x0000009f9e06723e */ /* 0x000fe200000000ff */
[----:B------:R3:W-:Y:S01]  /*112d0*/  MUFU.EX2 R150, R3 ;  /* 0x0000000300967308 */ /* 0x0007e20000000800 */
[----:B------:R-:W-:Y:S01]  /*112e0*/  MOV R75, R128 ;  /* 0x00000080004b7202 */ /* 0x000fe20000000f00 */
[----:B---3--:R-:W-:-:S06]  /*112f0*/  FFMA.FTZ R3, R126, UR14, -R0 ;  /* 0x0000000e7e037c23 */ /* 0x008fcc0008010800 */
[----:B------:R3:W5:Y:S02]  /*11300*/  MUFU.EX2 R148, R3 ;  /* 0x0000000300947308 */ /* 0x0007640000000800 */
[----:B---3--:R-:W-:Y:S01]  /*11310*/  FFMA.FTZ R3, R76, UR14, -R0 ;  /* 0x0000000e4c037c23 */ /* 0x008fe20008010800 */
[----:B-----5:R-:W-:Y:S02]  /*11320*/  F2FP.F16.F32.PACK_AB R9, R148, R150 ;  /* 0x000000969409723e */ /* 0x020fe400000000ff */
[----:B------:R-:W-:-:S03]  /*11330*/  MOV R76, R70 ;  /* 0x00000046004c7202 */ /* 0x000fc60000000f00 */
[----:B------:R3:W-:Y:S02]  /*11340*/  MUFU.EX2 R149, R3 ;  /* 0x0000000300957308 */ /* 0x0007e40000000800 */
[----:B---3--:R-:W-:-:S06]  /*11350*/  FFMA.FTZ R3, R127, UR14, -R0 ;  /* 0x0000000e7f037c23 */ /* 0x008fcc0008010800 */
[----:B------:R3:W5:Y:S02]  /*11360*/  MUFU.EX2 R147, R3 ;  /* 0x0000000300937308 */ /* 0x0007640000000800 */
[----:B---3--:R-:W-:Y:S01]  /*11370*/  FFMA.FTZ R3, R77, UR14, -R2 ;  /* 0x0000000e4d037c23 */ /* 0x008fe20008010802 */
[----:B-----5:R-:W-:Y:S02]  /*11380*/  F2FP.F16.F32.PACK_AB R11, R147, R149 ;  /* 0x00000095930b723e */ /* 0x020fe400000000ff */
[----:B------:R-:W-:-:S03]  /*11390*/  MOV R77, R68 ;  /* 0x00000044004d7202 */ /* 0x000fc60000000f00 */
[----:B------:R3:W-:Y:S02]  /*113a0*/  MUFU.EX2 R153, R3 ;  /* 0x0000000300997308 */ /* 0x0007e40000000800 */
[C---:B--2---:R-:W-:Y:S06]  /*113b0*/  HMMA.16816.F32 R56, R8.reuse, R34, R40 ;  /* 0x000000220838723c */ /* 0x044fec0000001828 */
[C---:B----4-:R-:W-:Y:S01]  /*113c0*/  HMMA.16816.F32 R44, R8.reuse, R16, R36 ;  /* 0x00000010082c723c */ /* 0x050fe20000001824 */
[----:B------:R-:W2:Y:S05]  /*113d0*/  LDSM.16.MT88.4 R36, [R226+0xc800] ;  /* 0x00c80000e224783b */ /* 0x000eaa0000004200 */
[----:B------:R-:W-:Y:S01]  /*113e0*/  HMMA.16816.F32 R40, R8, R18, R28 ;  /* 0x000000120828723c */ /* 0x000fe2000000181c */
[----:B---3--:R-:W-:-:S04]  /*113f0*/  FFMA.FTZ R3, R118, UR14, -R2 ;  /* 0x0000000e76037c23 */ /* 0x008fc80008010802 */
[----:B------:R3:W-:Y:S01]  /*11400*/  MUFU.EX2 R151, R3 ;  /* 0x0000000300977308 */ /* 0x0007e20000000800 */
[C---:B------:R-:W-:Y:S01]  /*11410*/  HMMA.16816.F32 R28, R8.reuse, R14, R20 ;  /* 0x0000000e081c723c */ /* 0x040fe20000001814 */
[----:B------:R-:W4:Y:S05]  /*11420*/  LDSM.16.MT88.4 R20, [R224+0xc800] ;  /* 0x00c80000e014783b */ /* 0x000f2a0000004200 */
[C---:B------:R-:W-:Y:S06]  /*11430*/  HMMA.16816.F32 R64, R8.reuse, R32, R64 ;  /* 0x000000200840723c */ /* 0x040fec0000001840 */
[----:B------:R-:W-:Y:S01]  /*11440*/  HMMA.16816.F32 R32, R8, R12, R24 ;  /* 0x0000000c0820723c */ /* 0x000fe20000001818 */
[----:B---3--:R-:W-:Y:S01]  /*11450*/  FFMA.FTZ R3, R78, UR14, -R2 ;  /* 0x0000000e4e037c23 */ /* 0x008fe20008010802 */
[----:B------:R-:W-:-:S04]  /*11460*/  MOV R78, R117 ;  /* 0x00000075004e7202 */ /* 0x000fc80000000f00 */
[----:B-1----:R-:W-:Y:S01]  /*11470*/  HMMA.16816.F32 R24, R8, R48, R60 ;  /* 0x000000300818723c */ /* 0x002fe2000000183c */
[----:B------:R-:W-:Y:S01]  /*11480*/  FFMA.FTZ R12, R169, UR14, -R2 ;  /* 0x0000000ea90c7c23 */ /* 0x000fe20008010802 */
[----:B------:R1:W-:Y:S01]  /*11490*/  MUFU.EX2 R152, R3 ;  /* 0x0000000300987308 */ /* 0x0003e20000000800 */
[----:B------:R-:W-:-:S03]  /*114a0*/  MOV R169, R72 ;  /* 0x0000004800a97202 */ /* 0x000fc60000000f00 */
[----:B------:R-:W-:Y:S01]  /*114b0*/  HMMA.16816.F32 R16, R8, R50, R160 ;  /* 0x000000320810723c */ /* 0x000fe200000018a0 */
[----:B------:R-:W3:Y:S03]  /*114c0*/  LDSM.16.MT88.4 R8, [R225+0xc800] ;  /* 0x00c80000e108783b */ /* 0x000ee60000004200 */
[----:B------:R5:W-:Y:S01]  /*114d0*/  MUFU.EX2 R144, R12 ;  /* 0x0000000c00907308 */ /* 0x000be20000000800 */
[----:B------:R-:W3:Y:S02]  /*114e0*/  LDSM.16.MT88.4 R48, [R135+0xd000] ;  /* 0x00d000008730783b */ /* 0x000ee40000004200 */
[----:B------:R-:W-:Y:S02]  /*114f0*/  MOV R160, R125 ;  /* 0x0000007d00a07202 */ /* 0x000fe40000000f00 */
[----:B------:R-:W-:Y:S02]  /*11500*/  MOV R161, R115 ;  /* 0x0000007300a17202 */ /* 0x000fe40000000f00 */
[----:B------:R-:W-:Y:S01]  /*11510*/  MOV R163, R114 ;  /* 0x0000007200a37202 */ /* 0x000fe20000000f00 */
[----:B-1----:R-:W-:Y:S01]  /*11520*/  FFMA.FTZ R3, R79, UR14, -R0 ;  /* 0x0000000e4f037c23 */ /* 0x002fe20008010800 */
[----:B------:R-:W-:-:S02]  /*11530*/  MOV R162, R109 ;  /* 0x0000006d00a27202 */ /* 0x000fc40000000f00 */
[----:B------:R-:W-:Y:S01]  /*11540*/  MOV R79, R74 ;  /* 0x0000004a004f7202 */ /* 0x000fe20000000f00 */
[----:B------:R1:W-:Y:S01]  /*11550*/  MUFU.EX2 R142, R3 ;  /* 0x00000003008e7308 */ /* 0x0003e20000000800 */
[----:B-----5:R-:W-:Y:S01]  /*11560*/  LDSM.16.MT88.4 R12, [R225+0xd000] ;  /* 0x00d00000e10c783b */ /* 0x020fe20000004200 */
[----:B-1----:R-:W-:-:S06]  /*11570*/  FFMA.FTZ R3, R120, UR14, -R0 ;  /* 0x0000000e78037c23 */ /* 0x002fcc0008010800 */
[----:B------:R1:W5:Y:S02]  /*11580*/  MUFU.EX2 R139, R3 ;  /* 0x00000003008b7308 */ /* 0x0003640000000800 */
[----:B-1----:R-:W-:Y:S01]  /*11590*/  FFMA.FTZ R3, R80, UR14, -R0 ;  /* 0x0000000e50037c23 */ /* 0x002fe20008010800 */
[----:B-----5:R-:W-:Y:S02]  /*115a0*/  F2FP.F16.F32.PACK_AB R5, R139, R142 ;  /* 0x0000008e8b05723e */ /* 0x020fe400000000ff */
[----:B------:R-:W-:-:S03]  /*115b0*/  MOV R80, R116 ;  /* 0x0000007400507202 */ /* 0x000fc60000000f00 */
[----:B------:R1:W-:Y:S02]  /*115c0*/  MUFU.EX2 R138, R3 ;  /* 0x00000003008a7308 */ /* 0x0003e40000000800 */
[----:B-1----:R-:W-:-:S06]  /*115d0*/  FFMA.FTZ R3, R121, UR14, -R0 ;  /* 0x0000000e79037c23 */ /* 0x002fcc0008010800 */
[----:B------:R1:W5:Y:S02]  /*115e0*/  MUFU.EX2 R141, R3 ;  /* 0x00000003008d7308 */ /* 0x0003640000000800 */
[----:B-1----:R-:W-:Y:S01]  /*115f0*/  FFMA.FTZ R3, R171, UR14, -R2 ;  /* 0x0000000eab037c23 */ /* 0x002fe20008010802 */
[----:B-----5:R-:W-:Y:S02]  /*11600*/  F2FP.F16.F32.PACK_AB R7, R141, R138 ;  /* 0x0000008a8d07723e */ /* 0x020fe400000000ff */
[----:B------:R-:W-:-:S03]  /*11610*/  MOV R171, R108 ;  /* 0x0000006c00ab7202 */ /* 0x000fc60000000f00 */
[----:B------:R1:W5:Y:S02]  /*11620*/  MUFU.EX2 R145, R3 ;  /* 0x0000000300917308 */ /* 0x0003640000000800 */
[C---:B------:R-:W-:Y:S06]  /*11630*/  HMMA.16816.F32 R68, R4.reuse, R52, R64 ;  /* 0x000000340444723c */ /* 0x040fec0000001840 */
[C---:B------:R-:W-:Y:S06]  /*11640*/  HMMA.16816.F32 R56, R4.reuse, R54, R56 ;  /* 0x000000360438723c */ /* 0x040fec0000001838 */
[----:B--2---:R-:W-:Y:S01]  /*11650*/  HMMA.16816.F32 R64, R4, R36, R44 ;  /* 0x000000240440723c */ /* 0x004fe2000000182c */
[----:B-1----:R-:W-:Y:S01]  /*11660*/  FFMA.FTZ R3, R81, UR14, -R2 ;  /* 0x0000000e51037c23 */ /* 0x002fe20008010802 */
[----:B------:R-:W-:-:S03]  /*11670*/  MOV R81, R73 ;  /* 0x0000004900517202 */ /* 0x000fc60000000f00 */
[----:B------:R1:W2:Y:S01]  /*11680*/  MUFU.EX2 R146, R3 ;  /* 0x0000000300927308 */ /* 0x0002a20000000800 */
[C---:B------:R-:W-:Y:S01]  /*11690*/  HMMA.16816.F32 R52, R4.reuse, R38, R40 ;  /* 0x000000260434723c */ /* 0x040fe20000001828 */
[----:B------:R-:W2:Y:S05]  /*116a0*/  LDSM.16.MT88.4 R40, [R226+0xd000] ;  /* 0x00d00000e228783b */ /* 0x000eaa0000004200 */
[C---:B----4-:R-:W-:Y:S01]  /*116b0*/  HMMA.16816.F32 R44, R4.reuse, R22, R28 ;  /* 0x00000016042c723c */ /* 0x050fe2000000181c */
[----:B------:R-:W4:Y:S05]  /*116c0*/  LDSM.16.MT88.4 R28, [R224+0xd000] ;  /* 0x00d00000e01c783b */ /* 0x000f2a0000004200 */
[----:B------:R-:W-:Y:S01]  /*116d0*/  HMMA.16816.F32 R60, R4, R20, R32 ;  /* 0x00000014043c723c */ /* 0x000fe20000001820 */
[----:B-1----:R-:W-:Y:S01]  /*116e0*/  FFMA.FTZ R3, R82, UR14, -R2 ;  /* 0x0000000e52037c23 */ /* 0x002fe20008010802 */
[----:B------:R-:W-:-:S04]  /*116f0*/  MOV R82, R112 ;  /* 0x0000007000527202 */ /* 0x000fc80000000f00 */
[C---:B---3--:R-:W-:Y:S01]  /*11700*/  HMMA.16816.F32 R32, R4.reuse, R8, R24 ;  /* 0x000000080420723c */ /* 0x048fe20000001818 */
[----:B------:R1:W-:Y:S05]  /*11710*/  MUFU.EX2 R143, R3 ;  /* 0x00000003008f7308 */ /* 0x0003ea0000000800 */
[----:B------:R-:W-:Y:S01]  /*11720*/  HMMA.16816.F32 R24, R4, R10, R16 ;  /* 0x0000000a0418723c */ /* 0x000fe20000001810 */
[----:B------:R-:W-:Y:S01]  /*11730*/  F2FP.F16.F32.PACK_AB R8, R156, R157 ;  /* 0x0000009d9c08723e */ /* 0x000fe200000000ff */
[----:B------:R-:W3:Y:S05]  /*11740*/  LDSM.16.MT88.4 R16, [R135+0xd800] ;  /* 0x00d800008710783b */ /* 0x000eea0000004200 */
[----:B------:R-:W-:-:S02]  /*11750*/  F2FP.F16.F32.PACK_AB R10, R151, R153 ;  /* 0x00000099970a723e */ /* 0x000fc400000000ff */
[----:B-----5:R-:W-:Y:S02]  /*11760*/  F2FP.F16.F32.PACK_AB R4, R145, R152 ;  /* 0x000000989104723e */ /* 0x020fe400000000ff */
[----:B--2---:R-:W-:Y:S01]  /*11770*/  F2FP.F16.F32.PACK_AB R6, R144, R146 ;  /* 0x000000929006723e */ /* 0x004fe200000000ff */
[----:B-1----:R-:W-:Y:S01]  /*11780*/  FFMA.FTZ R3, R83, UR14, -R0 ;  /* 0x0000000e53037c23 */ /* 0x002fe20008010800 */
[----:B------:R-:W-:-:S03]  /*11790*/  MOV R83, R111 ;  /* 0x0000006f00537202 */ /* 0x000fc60000000f00 */
[----:B------:R1:W-:Y:S02]  /*117a0*/  MUFU.EX2 R137, R3 ;  /* 0x0000000300897308 */ /* 0x0003e40000000800 */
[----:B-1----:R-:W-:Y:S01]  /*117b0*/  FFMA.FTZ R3, R174, UR14, -R0 ;  /* 0x0000000eae037c23 */ /* 0x002fe20008010800 */
[----:B------:R-:W-:Y:S02]  /*117c0*/  MOV R174, R104 ;  /* 0x0000006800ae7202 */ /* 0x000fe40000000f00 */
[----:B------:R-:W-:-:S03]  /*117d0*/  MOV R104, R103 ;  /* 0x0000006700687202 */ /* 0x000fc60000000f00 */
        /* <DEDUP_REMOVED lines=8> */
[----:B--2---:R-:W-:-:S05]  /*11860*/  F2FP.F16.F32.PACK_AB R11, R129, R130 ;  /* 0x00000082810b723e */ /* 0x004fca00000000ff */
[----:B------:R1:W-:Y:S02]  /*11870*/  MUFU.EX2 R140, R3 ;  /* 0x00000003008c7308 */ /* 0x0003e40000000800 */
[C---:B------:R-:W-:Y:S06]  /*11880*/  HMMA.16816.F32 R20, R8.reuse, R50, R56 ;  /* 0x000000320814723c */ /* 0x040fec0000001838 */
[C---:B------:R-:W-:Y:S06]  /*11890*/  HMMA.16816.F32 R36, R8.reuse, R40, R64 ;  /* 0x000000280824723c */ /* 0x040fec0000001840 */
[C---:B------:R-:W-:Y:S01]  /*118a0*/  HMMA.16816.F32 R52, R8.reuse, R42, R52 ;  /* 0x0000002a0834723c */ /* 0x040fe20000001834 */
[--C-:B-1----:R-:W-:Y:S01]  /*118b0*/  FFMA.FTZ R3, R89, UR14, -R2.reuse ;  /* 0x0000000e59037c23 */ /* 0x102fe20008010802 */
[----:B------:R-:W1:Y:S03]  /*118c0*/  LDSM.16.MT88.4 R40, [R226+0xd800] ;  /* 0x00d80000e228783b */ /* 0x000e660000004200 */
[----:B------:R2:W-:Y:S01]  /*118d0*/  MUFU.EX2 R132, R3 ;  /* 0x0000000300847308 */ /* 0x0005e20000000800 */
[C---:B----4-:R-:W-:Y:S06]  /*118e0*/  HMMA.16816.F32 R56, R8.reuse, R28, R60 ;  /* 0x0000001c0838723c */ /* 0x050fec000000183c */
[C---:B------:R-:W-:Y:S06]  /*118f0*/  HMMA.16816.F32 R64, R8.reuse, R30, R44 ;  /* 0x0000001e0840723c */ /* 0x040fec000000182c */
[----:B------:R-:W-:Y:S01]  /*11900*/  HMMA.16816.F32 R68, R8, R48, R68 ;  /* 0x000000300844723c */ /* 0x000fe20000001844 */
[----:B------:R-:W-:Y:S01]  /*11910*/  LDSM.16.MT88.4 R48, [R224+0xd800] ;  /* 0x00d80000e030783b */ /* 0x000fe20000004200 */
[----:B--2---:R-:W-:-:S04]  /*11920*/  FFMA.FTZ R3, R131, UR14, -R2 ;  /* 0x0000000e83037c23 */ /* 0x004fc80008010802 */
[C---:B------:R-:W-:Y:S01]  /*11930*/  HMMA.16816.F32 R60, R8.reuse, R12, R32 ;  /* 0x0000000c083c723c */ /* 0x040fe20000001820 */
[----:B------:R2:W-:Y:S05]  /*11940*/  MUFU.EX2 R131, R3 ;  /* 0x0000000300837308 */ /* 0x0005ea0000000800 */
[----:B------:R-:W-:Y:S01]  /*11950*/  HMMA.16816.F32 R44, R8, R14, R24 ;  /* 0x0000000e082c723c */ /* 0x000fe20000001818 */
[----:B------:R-:W4:Y:S01]  /*11960*/  LDSM.16.MT88.4 R8, [R225+0xd800] ;  /* 0x00d80000e108783b */ /* 0x000f220000004200 */
[----:B------:R-:W-:-:S04]  /*11970*/  FFMA.FTZ R12, R93, UR14, -R2 ;  /* 0x0000000e5d0c7c23 */ /* 0x000fc80008010802 */
[----:B------:R5:W-:Y:S01]  /*11980*/  MUFU.EX2 R126, R12 ;  /* 0x0000000c007e7308 */ /* 0x000be20000000800 */
[----:B--2---:R-:W-:-:S07]  /*11990*/  FFMA.FTZ R3, R90, UR14, -R0 ;  /* 0x0000000e5a037c23 */ /* 0x004fce0008010800 */
[----:B------:R2:W-:Y:S01]  /*119a0*/  MUFU.EX2 R120, R3 ;  /* 0x0000000300787308 */ /* 0x0005e20000000800 */
[----:B-----5:R-:W5:Y:S01]  /*119b0*/  LDSM.16.MT88.4 R12, [R226+0xe000] ;  /* 0x00e00000e20c783b */ /* 0x020f620000004200 */
[----:B--2---:R-:W-:Y:S01]  /*119c0*/  FFMA.FTZ R3, R176, UR14, -R0 ;  /* 0x0000000eb0037c23 */ /* 0x004fe20008010800 */
[----:B------:R-:W-:Y:S02]  /*119d0*/  MOV R176, R169 ;  /* 0x000000a900b07202 */ /* 0x000fe40000000f00 */
[----:B------:R-:W-:-:S03]  /*119e0*/  MOV R169, R78 ;  /* 0x0000004e00a97202 */ /* 0x000fc60000000f00 */
[----:B------:R2:W3:Y:S02]  /*119f0*/  MUFU.EX2 R118, R3 ;  /* 0x0000000300767308 */ /* 0x0004e40000000800 */
[----:B--2---:R-:W-:Y:S01]  /*11a00*/  FFMA.FTZ R3, R91, UR14, -R0 ;  /* 0x0000000e5b037c23 */ /* 0x004fe20008010800 */
[----:B---3--:R-:W-:-:S05]  /*11a10*/  F2FP.F16.F32.PACK_AB R5, R118, R120 ;  /* 0x000000787605723e */ /* 0x008fca00000000ff */
[----:B------:R2:W-:Y:S02]  /*11a20*/  MUFU.EX2 R124, R3 ;  /* 0x00000003007c7308 */ /* 0x0005e40000000800 */
[----:B--2---:R-:W-:Y:S01]  /*11a30*/  FFMA.FTZ R3, R178, UR14, -R0 ;  /* 0x0000000eb2037c23 */ /* 0x004fe20008010800 */
[----:B------:R-:W-:-:S05]  /*11a40*/  MOV R178, R79 ;  /* 0x0000004f00b27202 */ /* 0x000fca0000000f00 */
[----:B------:R2:W3:Y:S02]  /*11a50*/  MUFU.EX2 R121, R3 ;  /* 0x0000000300797308 */ /* 0x0004e40000000800 */
[----:B--2---:R-:W-:Y:S01]  /*11a60*/  FFMA.FTZ R3, R92, UR14, -R2 ;  /* 0x0000000e5c037c23 */ /* 0x004fe20008010802 */
[----:B---3--:R-:W-:-:S05]  /*11a70*/  F2FP.F16.F32.PACK_AB R7, R121, R124 ;  /* 0x0000007c7907723e */ /* 0x008fca00000000ff */
[----:B------:R2:W-:Y:S02]  /*11a80*/  MUFU.EX2 R128, R3 ;  /* 0x0000000300807308 */ /* 0x0005e40000000800 */
[C---:B------:R-:W-:Y:S06]  /*11a90*/  HMMA.16816.F32 R68, R4.reuse, R16, R68 ;  /* 0x000000100444723c */ /* 0x040fec0000001844 */
[C---:B------:R-:W-:Y:S01]  /*11aa0*/  HMMA.16816.F32 R28, R4.reuse, R18, R20 ;  /* 0x00000012041c723c */ /* 0x040fe20000001814 */
[----:B------:R-:W3:Y:S05]  /*11ab0*/  LDSM.16.MT88.4 R16, [R135+0xe000] ;  /* 0x00e000008710783b */ /* 0x000eea0000004200 */
[----:B-1----:R-:W-:Y:S01]  /*11ac0*/  HMMA.16816.F32 R24, R4, R40, R36 ;  /* 0x000000280418723c */ /* 0x002fe20000001824 */
[----:B--2---:R-:W-:Y:S01]  /*11ad0*/  FFMA.FTZ R3, R170, UR14, -R2 ;  /* 0x0000000eaa037c23 */ /* 0x004fe20008010802 */
[----:B------:R-:W1:Y:S01]  /*11ae0*/  LDSM.16.MT88.4 R36, [R224+0xe000] ;  /* 0x00e00000e024783b */ /* 0x000e620000004200 */
[----:B------:R-:W-:-:S02]  /*11af0*/  MOV R170, R75 ;  /* 0x0000004b00aa7202 */ /* 0x000fc40000000f00 */
[----:B------:R2:W5:Y:S01]  /*11b00*/  MUFU.EX2 R127, R3 ;  /* 0x00000003007f7308 */ /* 0x0005620000000800 */
[C---:B------:R-:W-:Y:S06]  /*11b10*/  HMMA.16816.F32 R20, R4.reuse, R42, R52 ;  /* 0x0000002a0414723c */ /* 0x040fec0000001834 */
[C---:B----4-:R-:W-:Y:S01]  /*11b20*/  HMMA.16816.F32 R52, R4.reuse, R10, R44 ;  /* 0x0000000a0434723c */ /* 0x050fe2000000182c */
[----:B------:R-:W4:Y:S05]  /*11b30*/  LDSM.16.MT88.4 R44, [R225+0xe000] ;  /* 0x00e00000e12c783b */ /* 0x000f2a0000004200 */
[----:B------:R-:W-:Y:S01]  /*11b40*/  HMMA.16816.F32 R32, R4, R48, R56 ;  /* 0x000000300420723c */ /* 0x000fe20000001838 */
[----:B------:R-:W-:Y:S01]  /*11b50*/  F2FP.F16.F32.PACK_AB R10, R131, R132 ;  /* 0x00000084830a723e */ /* 0x000fe200000000ff */
[----:B--2---:R-:W-:Y:S01]  /*11b60*/  FFMA.FTZ R3, R177, UR14, -R2 ;  /* 0x0000000eb1037c23 */ /* 0x004fe20008010802 */
[----:B------:R-:W-:-:S03]  /*11b70*/  MOV R177, R77 ;  /* 0x0000004d00b17202 */ /* 0x000fc60000000f00 */
[C---:B------:R-:W-:Y:S01]  /*11b80*/  HMMA.16816.F32 R48, R4.reuse, R50, R64 ;  /* 0x000000320430723c */ /* 0x040fe20000001840 */
[----:B------:R-:W-:Y:S01]  /*11b90*/  MOV R77, R113 ;  /* 0x00000071004d7202 */ /* 0x000fe20000000f00 */
[----:B------:R2:W3:Y:S04]  /*11ba0*/  MUFU.EX2 R125, R3 ;  /* 0x00000003007d7308 */ /* 0x0004e80000000800 */
[----:B------:R-:W-:Y:S01]  /*11bb0*/  HMMA.16816.F32 R64, R4, R8, R60 ;  /* 0x000000080440723c */ /* 0x000fe2000000183c */
[----:B------:R-:W4:Y:S06]  /*11bc0*/  LDSM.16.MT88.4 R60, [R135+0xe800] ;  /* 0x00e80000873c783b */ /* 0x000f2c0000004200 */
[----:B------:R-:W-:-:S02]  /*11bd0*/  F2FP.F16.F32.PACK_AB R8, R140, R143 ;  /* 0x0000008f8c08723e */ /* 0x000fc400000000ff */
[----:B-----5:R-:W-:Y:S01]  /*11be0*/  F2FP.F16.F32.PACK_AB R4, R127, R128 ;  /* 0x000000807f04723e */ /* 0x020fe200000000ff */
[----:B--2---:R-:W-:Y:S01]  /*11bf0*/  FFMA.FTZ R3, R95, UR14, -R0 ;  /* 0x0000000e5f037c23 */ /* 0x004fe20008010800 */
[----:B---3--:R-:W-:-:S03]  /*11c00*/  F2FP.F16.F32.PACK_AB R6, R125, R126 ;  /* 0x0000007e7d06723e */ /* 0x008fc600000000ff */
[----:B------:R2:W-:Y:S02]  /*11c10*/  MUFU.EX2 R115, R3 ;  /* 0x0000000300737308 */ /* 0x0005e40000000800 */
        /* <DEDUP_REMOVED lines=14> */
[C---:B------:R-:W-:Y:S01]  /*11d00*/  HMMA.16816.F32 R56, R8.reuse, R12, R24 ;  /* 0x0000000c0838723c */ /* 0x040fe20000001818 */
[----:B------:R-:W3:Y:S05]  /*11d10*/  LDSM.16.MT88.4 R24, [R226+0xe800] ;  /* 0x00e80000e218783b */ /* 0x000eea0000004200 */
[----:B------:R-:W-:Y:S01]  /*11d20*/  HMMA.16816.F32 R40, R8, R14, R20 ;  /* 0x0000000e0828723c */ /* 0x000fe20000001814 */
[----:B------:R-:W5:Y:S01]  /*11d30*/  LDSM.16.MT88.4 R20, [R224+0xe800] ;  /* 0x00e80000e014783b */ /* 0x000f620000004200 */
[----:B------:R-:W-:Y:S01]  /*11d40*/  FFMA.FTZ R12, R180, UR14, -R2 ;  /* 0x0000000eb40c7c23 */ /* 0x000fe20008010802 */
[----:B------:R-:W-:-:S02]  /*11d50*/  MOV R180, R163 ;  /* 0x000000a300b47202 */ /* 0x000fc40000000f00 */
[----:B------:R-:W-:Y:S01]  /*11d60*/  MOV R163, R80 ;  /* 0x0000005000a37202 */ /* 0x000fe20000000f00 */
[----:B------:R-:W-:Y:S01]  /*11d70*/  HMMA.16816.F32 R72, R8, R16, R68 ;  /* 0x000000100848723c */ /* 0x000fe20000001844 */
[----:B--2---:R-:W-:Y:S01]  /*11d80*/  FFMA.FTZ R3, R182, UR14, -R2 ;  /* 0x0000000eb6037c23 */ /* 0x004fe20008010802 */
[----:B------:R-:W-:-:S03]  /*11d90*/  MOV R182, R106 ;  /* 0x0000006a00b67202 */ /* 0x000fc60000000f00 */
[----:B------:R2:W-:Y:S01]  /*11da0*/  MUFU.EX2 R114, R3 ;  /* 0x0000000300727308 */ /* 0x0005e20000000800 */
[C---:B------:R-:W-:Y:S06]  /*11db0*/  HMMA.16816.F32 R68, R8.reuse, R18, R28 ;  /* 0x000000120844723c */ /* 0x040fec000000181c */
[C---:B-1----:R-:W-:Y:S06]  /*11dc0*/  HMMA.16816.F32 R28, R8.reuse, R36, R32 ;  /* 0x00000024081c723c */ /* 0x042fec0000001820 */
[----:B------:R-:W-:Y:S01]  /*11dd0*/  HMMA.16816.F32 R36, R8, R38, R48 ;  /* 0x000000260824723c */ /* 0x000fe20000001830 */
[----:B------:R-:W-:Y:S01]  /*11de0*/  LDSM.16.MT88.4 R48, [R135+0xf000] ;  /* 0x00f000008730783b */ /* 0x000fe20000004200 */
[----:B--2---:R-:W-:-:S04]  /*11df0*/  FFMA.FTZ R3, R94, UR14, -R2 ;  /* 0x0000000e5e037c23 */ /* 0x004fc80008010802 */
[C---:B----4-:R-:W-:Y:S01]  /*11e00*/  HMMA.16816.F32 R32, R8.reuse, R44, R64 ;  /* 0x0000002c0820723c */ /* 0x050fe20000001840 */
[----:B------:R1:W-:Y:S05]  /*11e10*/  MUFU.EX2 R116, R3 ;  /* 0x0000000300747308 */ /* 0x0003ea0000000800 */
[----:B------:R-:W-:Y:S01]  /*11e20*/  HMMA.16816.F32 R16, R8, R46, R52 ;  /* 0x0000002e0810723c */ /* 0x000fe20000001834 */
[----:B------:R-:W2:Y:S04]  /*11e30*/  LDSM.16.MT88.4 R8, [R225+0xe800] ;  /* 0x00e80000e108783b */ /* 0x000ea80000004200 */
[----:B------:R-:W4:Y:S01]  /*11e40*/  LDSM.16.MT88.4 R44, [R224+0xf000] ;  /* 0x00f00000e02c783b */ /* 0x000f220000004200 */
[----:B-1----:R-:W-:-:S04]  /*11e50*/  FFMA.FTZ R3, R98, UR14, -R0 ;  /* 0x0000000e62037c23 */ /* 0x002fc80008010800 */
[----:B------:R1:W-:Y:S02]  /*11e60*/  MUFU.EX2 R109, R3 ;  /* 0x00000003006d7308 */ /* 0x0003e40000000800 */
[----:B-1----:R-:W-:Y:S01]  /*11e70*/  FFMA.FTZ R3, R190, UR14, -R0 ;  /* 0x0000000ebe037c23 */ /* 0x002fe20008010800 */
[----:B------:R-:W-:-:S05]  /*11e80*/  MOV R190, R105 ;  /* 0x0000006900be7202 */ /* 0x000fca0000000f00 */
[----:B------:R1:W-:Y:S08]  /*11e90*/  MUFU.EX2 R105, R12 ;  /* 0x0000000c00697308 */ /* 0x0003f00000000800 */
[----:B------:R3:W5:Y:S01]  /*11ea0*/  MUFU.EX2 R108, R3 ;  /* 0x00000003006c7308 */ /* 0x0007620000000800 */
[----:B-1----:R-:W-:Y:S01]  /*11eb0*/  LDSM.16.MT88.4 R12, [R225+0xf000] ;  /* 0x00f00000e10c783b */ /* 0x002fe20000004200 */
[----:B---3--:R-:W-:Y:S01]  /*11ec0*/  FFMA.FTZ R3, R99, UR14, -R0 ;  /* 0x0000000e63037c23 */ /* 0x008fe20008010800 */
[----:B-----5:R-:W-:-:S05]  /*11ed0*/  F2FP.F16.F32.PACK_AB R5, R108, R109 ;  /* 0x0000006d6c05723e */ /* 0x020fca00000000ff */
[----:B------:R1:W-:Y:S02]  /*11ee0*/  MUFU.EX2 R107, R3 ;  /* 0x00000003006b7308 */ /* 0x0003e40000000800 */
[----:B-1----:R-:W-:Y:S01]  /*11ef0*/  FFMA.FTZ R3, R192, UR14, -R0 ;  /* 0x0000000ec0037c23 */ /* 0x002fe20008010800 */
[----:B------:R-:W-:-:S05]  /*11f00*/  MOV R192, R83 ;  /* 0x0000005300c07202 */ /* 0x000fca0000000f00 */
[----:B------:R1:W3:Y:S02]  /*11f10*/  MUFU.EX2 R103, R3 ;  /* 0x0000000300677308 */ /* 0x0002e40000000800 */
[----:B-1----:R-:W-:Y:S01]  /*11f20*/  FFMA.FTZ R3, R181, UR14, -R2 ;  /* 0x0000000eb5037c23 */ /* 0x002fe20008010802 */
[----:B------:R-:W-:Y:S02]  /*11f30*/  MOV R181, R77 ;  /* 0x0000004d00b57202 */ /* 0x000fe40000000f00 */
[----:B------:R-:W-:-:S03]  /*11f40*/  MOV R77, R110 ;  /* 0x0000006e004d7202 */ /* 0x000fc60000000f00 */
[----:B------:R1:W-:Y:S01]  /*11f50*/  MUFU.EX2 R110, R3 ;  /* 0x00000003006e7308 */ /* 0x0003e20000000800 */
[----:B---3--:R-:W-:-:S07]  /*11f60*/  F2FP.F16.F32.PACK_AB R7, R103, R107 ;  /* 0x0000006b6707723e */ /* 0x008fce00000000ff */
[C---:B------:R-:W-:Y:S06]  /*11f70*/  HMMA.16816.F32 R52, R4.reuse, R60, R72 ;  /* 0x0000003c0434723c */ /* 0x040fec0000001848 */
[----:B------:R-:W-:Y:S01]  /*11f80*/  HMMA.16816.F32 R64, R4, R62, R68 ;  /* 0x0000003e0440723c */ /* 0x000fe20000001844 */
[----:B-1----:R-:W-:-:S05]  /*11f90*/  FFMA.FTZ R3, R100, UR14, -R2 ;  /* 0x0000000e64037c23 */ /* 0x002fca0008010802 */
[C---:B------:R-:W-:Y:S01]  /*11fa0*/  HMMA.16816.F32 R72, R4.reuse, R24, R56 ;  /* 0x000000180448723c */ /* 0x040fe20000001838 */
[----:B------:R1:W3:Y:S01]  /*11fb0*/  MUFU.EX2 R106, R3 ;  /* 0x00000003006a7308 */ /* 0x0002e20000000800 */
[----:B------:R-:W5:Y:S04]  /*11fc0*/  LDSM.16.MT88.4 R56, [R226+0xf000] ;  /* 0x00f00000e238783b */ /* 0x000f680000004200 */
[C---:B------:R-:W-:Y:S01]  /*11fd0*/  HMMA.16816.F32 R80, R4.reuse, R26, R40 ;  /* 0x0000001a0450723c */ /* 0x040fe20000001828 */
[----:B------:R-:W-:Y:S05]  /*11fe0*/  LDSM.16.MT88.4 R24, [R226+0xf800] ;  /* 0x00f80000e218783b */ /* 0x000fea0000004200 */
[----:B------:R-:W-:Y:S01]  /*11ff0*/  HMMA.16816.F32 R68, R4, R20, R28 ;  /* 0x000000140444723c */ /* 0x000fe2000000181c */
[----:B------:R-:W5:Y:S01]  /*12000*/  LDSM.16.MT88.4 R28, [R135+0xf800] ;  /* 0x00f80000871c783b */ /* 0x000f620000004200 */
[----:B-1----:R-:W-:Y:S01]  /*12010*/  FFMA.FTZ R3, R119, UR14, -R2 ;  /* 0x0000000e77037c23 */ /* 0x002fe20008010802 */
[----:B------:R-:W-:-:S03]  /*12020*/  MOV R119, R104 ;  /* 0x0000006800777202 */ /* 0x000fc60000000f00 */
[C---:B--2---:R-:W-:Y:S01]  /*12030*/  HMMA.16816.F32 R60, R4.reuse, R8, R32 ;  /* 0x00000008043c723c */ /* 0x044fe20000001820 */
[----:B------:R1:W-:Y:S05]  /*12040*/  MUFU.EX2 R104, R3 ;  /* 0x0000000300687308 */ /* 0x0003ea0000000800 */
[----:B------:R-:W-:Y:S01]  /*12050*/  HMMA.16816.F32 R40, R4, R10, R16 ;  /* 0x0000000a0428723c */ /* 0x000fe20000001810 */
[----:B---3--:R-:W-:Y:S01]  /*12060*/  F2FP.F16.F32.PACK_AB R8, R105, R106 ;  /* 0x0000006a6908723e */ /* 0x008fe200000000ff */
[----:B-1----:R-:W-:Y:S01]  /*12070*/  FFMA.FTZ R3, R122, UR14, -R0 ;  /* 0x0000000e7a037c23 */ /* 0x002fe20008010800 */
[----:B------:R-:W-:-:S03]  /*12080*/  MOV R122, R77 ;  /* 0x0000004d007a7202 */ /* 0x000fc60000000f00 */
[----:B------:R1:W-:Y:S02]  /*12090*/  MUFU.EX2 R100, R3 ;  /* 0x0000000300647308 */ /* 0x0003e40000000800 */
[----:B-1----:R-:W-:Y:S01]  /*120a0*/  FFMA.FTZ R3, R197, UR14, -R0 ;  /* 0x0000000ec5037c23 */ /* 0x002fe20008010800 */
[----:B------:R-:W-:-:S05]  /*120b0*/  MOV R197, R101 ;  /* 0x0000006500c57202 */ /* 0x000fca0000000f00 */
[----:B------:R1:W2:Y:S02]  /*120c0*/  MUFU.EX2 R101, R3 ;  /* 0x0000000300657308 */ /* 0x0002a40000000800 */
[----:B-1----:R-:W-:Y:S01]  /*120d0*/  FFMA.FTZ R3, R123, UR14, -R0 ;  /* 0x0000000e7b037c23 */ /* 0x002fe20008010800 */
[----:B------:R-:W-:Y:S02]  /*120e0*/  MOV R123, R76 ;  /* 0x0000004c007b7202 */ /* 0x000fe40000000f00 */
[----:B------:R-:W-:Y:S03]  /*120f0*/  HMMA.16816.F32 R76, R4, R22, R36 ;  /* 0x00000016044c723c */ /* 0x000fe60000001824 */
[----:B------:R1:W-:Y:S04]  /*12100*/  MUFU.EX2 R97, R3 ;  /* 0x0000000300617308 */ /* 0x0003e80000000800 */
[----:B------:R-:W-:-:S02]  /*12110*/  F2FP.F16.F32.PACK_AB R4, R114, R117 ;  /* 0x000000757204723e */ /* 0x000fc400000000ff */
[----:B--2---:R-:W-:Y:S02]  /*12120*/  F2FP.F16.F32.PACK_AB R5, R101, R100 ;  /* 0x000000646505723e */ /* 0x004fe400000000ff */
[----:B------:R-:W-:Y:S01]  /*12130*/  F2FP.F16.F32.PACK_AB R6, R110, R116 ;  /* 0x000000746e06723e */ /* 0x000fe200000000ff */
[----:B-1----:R-:W-:Y:S01]  /*12140*/  FFMA.FTZ R3, R189, UR14, -R0 ;  /* 0x0000000ebd037c23 */ /* 0x002fe20008010800 */
[----:B------:R-:W-:-:S03]  /*12150*/  MOV R189, R102 ;  /* 0x0000006600bd7202 */ /* 0x000fc60000000f00 */
[----:B------:R1:W2:Y:S02]  /*12160*/  MUFU.EX2 R96, R3 ;  /* 0x0000000300607308 */ /* 0x0002a40000000800 */
[----:B-1----:R-:W-:Y:S01]  /*12170*/  FFMA.FTZ R3, R187, UR14, -R2 ;  /* 0x0000000ebb037c23 */ /* 0x002fe20008010802 */
[----:B--2---:R-:W-:-:S05]  /*12180*/  F2FP.F16.F32.PACK_AB R7, R96, R97 ;  /* 0x000000616007723e */ /* 0x004fca00000000ff */
[----:B------:R1:W2:Y:S02]  /*12190*/  MUFU.EX2 R102, R3 ;  /* 0x0000000300667308 */ /* 0x0002a40000000800 */
[C---:B------:R-:W-:Y:S01]  /*121a0*/  HMMA.16816.F32 R36, R4.reuse, R48, R52 ;  /* 0x000000300424723c */ /* 0x040fe20000001834 */
[----:B------:R-:W3:Y:S05]  /*121b0*/  LDSM.16.MT88.4 R52, [R224+0xf800] ;  /* 0x00f80000e034783b */ /* 0x000eea0000004200 */
[C---:B------:R-:W-:Y:S06]  /*121c0*/  HMMA.16816.F32 R32, R4.reuse, R50, R64 ;  /* 0x000000320420723c */ /* 0x040fec0000001840 */
[----:B----4-:R-:W-:Y:S01]  /*121d0*/  HMMA.16816.F32 R64, R4, R46, R76 ;  /* 0x0000002e0440723c */ /* 0x010fe2000000184c */
[----:B-1----:R-:W-:Y:S01]  /*121e0*/  FFMA.FTZ R3, R133, UR14, -R2 ;  /* 0x0000000e85037c23 */ /* 0x002fe20008010802 */
[----:B------:R-:W1:Y:S01]  /*121f0*/  LDSM.16.MT88.4 R76, [R225+0xf800] ;  /* 0x00f80000e14c783b */ /* 0x000e620000004200 */
[----:B--2---:R-:W-:-:S02]  /*12200*/  F2FP.F16.F32.PACK_AB R10, R102, R104 ;  /* 0x00000068660a723e */ /* 0x004fc400000000ff */
[----:B------:R2:W-:Y:S01]  /*12210*/  MUFU.EX2 R99, R3 ;  /* 0x0000000300637308 */ /* 0x0005e20000000800 */
[C---:B-----5:R-:W-:Y:S06]  /*12220*/  HMMA.16816.F32 R20, R4.reuse, R56, R72 ;  /* 0x000000380414723c */ /* 0x060fec0000001848 */
[C---:B------:R-:W-:Y:S06]  /*12230*/  HMMA.16816.F32 R16, R4.reuse, R58, R80 ;  /* 0x0000003a0410723c */ /* 0x040fec0000001850 */
[----:B------:R-:W-:Y:S01]  /*12240*/  HMMA.16816.F32 R48, R4, R44, R68 ;  /* 0x0000002c0430723c */ /* 0x000fe20000001844 */
[----:B------:R-:W4:Y:S01]  /*12250*/  LDSM.16.MT88.4 R44, [R135+0x10000] ;  /* 0x01000000872c783b */ /* 0x000f220000004200 */
[----:B--2---:R-:W-:-:S04]  /*12260*/  FFMA.FTZ R3, R191, UR14, -R2 ;  /* 0x0000000ebf037c23 */ /* 0x004fc80008010802 */
[C---:B------:R-:W-:Y:S01]  /*12270*/  HMMA.16816.F32 R68, R4.reuse, R12, R60 ;  /* 0x0000000c0444723c */ /* 0x040fe2000000183c */
[----:B------:R2:W5:Y:S05]  /*12280*/  MUFU.EX2 R98, R3 ;  /* 0x0000000300627308 */ /* 0x00056a0000000800 */
[----:B------:R-:W-:Y:S01]  /*12290*/  HMMA.16816.F32 R56, R4, R14, R40 ;  /* 0x0000000e0438723c */ /* 0x000fe20000001828 */
[----:B------:R-:W-:-:S06]  /*122a0*/  FFMA.FTZ R12, R193, UR14, -R2 ;  /* 0x0000000ec10c7c23 */ /* 0x000fcc0008010802 */
[----:B------:R-:W-:Y:S01]  /*122b0*/  FFMA.FTZ R5, R123, R84, R189 ;  /* 0x000000547b057223 */ /* 0x000fe200000100bd */
[----:B------:R-:W-:-:S03]  /*122c0*/  FFMA.FTZ R4, R188, UR14, -R2 ;  /* 0x0000000ebc047c23 */ /* 0x000fc60008010802 */
[----:B------:R-:W-:Y:S01]  /*122d0*/  FADD.FTZ R5, R122, R5 ;  /* 0x000000057a057221 */ /* 0x000fe20000010000 */
[----:B------:R3:W-:Y:S01]  /*122e0*/  MUFU.EX2 R81, R4 ;  /* 0x0000000400517308 */ /* 0x0007e20000000800 */
[----:B--2---:R-:W-:-:S07]  /*122f0*/  FFMA.FTZ R3, R173, UR14, -R0 ;  /* 0x0000000ead037c23 */ /* 0x004fce0008010800 */
[----:B------:R2:W-:Y:S01]  /*12300*/  MUFU.EX2 R95, R3 ;  /* 0x00000003005f7308 */ /* 0x0005e20000000800 */
[----:B---3--:R-:W-:-:S04]  /*12310*/  FADD.FTZ R4, R180, R5 ;  /* 0x00000005b4047221 */ /* 0x008fc80000010000 */
[----:B------:R-:W-:Y:S01]  /*12320*/  FADD.FTZ R13, R192, R4 ;  /* 0x00000004c00d7221 */ /* 0x000fe20000010000 */
[----:B-----5:R-:W-:Y:S01]  /*12330*/  F2FP.F16.F32.PACK_AB R4, R98, R99 ;  /* 0x000000636204723e */ /* 0x020fe200000000ff */
[----:B--2---:R-:W-:-:S04]  /*12340*/  FFMA.FTZ R3, R194, UR14, -R0 ;  /* 0x0000000ec2037c23 */ /* 0x004fc80008010800 */
        /* <DEDUP_REMOVED lines=8> */
[----:B------:R2:W-:Y:S02]  /*123d0*/  MUFU.EX2 R92, R3 ;  /* 0x00000003005c7308 */ /* 0x0005e40000000800 */
[C---:B------:R-:W-:Y:S06]  /*123e0*/  HMMA.16816.F32 R72, R8.reuse, R28, R36 ;  /* 0x0000001c0848723c */ /* 0x040fec0000001824 */
[C---:B------:R-:W-:Y:S06]  /*123f0*/  HMMA.16816.F32 R60, R8.reuse, R30, R32 ;  /* 0x0000001e083c723c */ /* 0x040fec0000001820 */
[C---:B------:R-:W-:Y:S01]  /*12400*/  HMMA.16816.F32 R40, R8.reuse, R24, R20 ;  /* 0x000000180828723c */ /* 0x040fe20000001814 */
[----:B--2---:R-:W-:Y:S01]  /*12410*/  FFMA.FTZ R3, R198, UR14, -R2 ;  /* 0x0000000ec6037c23 */ /* 0x004fe20008010802 */
[----:B------:R-:W-:Y:S03]  /*12420*/  LDSM.16.MT88.4 R20, [R224+0x10000] ;  /* 0x01000000e014783b */ /* 0x000fe60000004200 */
[----:B------:R2:W3:Y:S01]  /*12430*/  MUFU.EX2 R90, R3 ;  /* 0x00000003005a7308 */ /* 0x0004e20000000800 */
[C---:B------:R-:W-:Y:S06]  /*12440*/  HMMA.16816.F32 R28, R8.reuse, R52, R48 ;  /* 0x00000034081c723c */ /* 0x040fec0000001830 */
[C---:B------:R-:W-:Y:S01]  /*12450*/  HMMA.16816.F32 R24, R8.reuse, R26, R16 ;  /* 0x0000001a0818723c */ /* 0x040fe20000001810 */
[----:B------:R-:W5:Y:S05]  /*12460*/  LDSM.16.MT88.4 R16, [R226+0x10000] ;  /* 0x01000000e210783b */ /* 0x000f6a0000004200 */
[----:B------:R-:W-:Y:S01]  /*12470*/  HMMA.16816.F32 R32, R8, R54, R64 ;  /* 0x000000360820723c */ /* 0x000fe20000001840 */
[----:B--2---:R-:W-:Y:S01]  /*12480*/  FFMA.FTZ R3, R183, UR14, -R0 ;  /* 0x0000000eb7037c23 */ /* 0x004fe20008010800 */
[----:B---3--:R-:W-:-:S04]  /*12490*/  F2FP.F16.F32.PACK_AB R6, R90, R92 ;  /* 0x0000005c5a06723e */ /* 0x008fc800000000ff */
[C---:B-1----:R-:W-:Y:S01]  /*124a0*/  HMMA.16816.F32 R48, R8.reuse, R76, R68 ;  /* 0x0000004c0830723c */ /* 0x042fe20000001844 */
[----:B------:R-:W-:Y:S05]  /*124b0*/  MUFU.EX2 R77, R12 ;  /* 0x0000000c004d7308 */ /* 0x000fea0000000800 */
[----:B------:R-:W-:Y:S03]  /*124c0*/  HMMA.16816.F32 R36, R8, R78, R56 ;  /* 0x0000004e0824723c */ /* 0x000fe60000001838 */
[----:B------:R1:W-:Y:S04]  /*124d0*/  MUFU.EX2 R89, R3 ;  /* 0x0000000300597308 */ /* 0x0003e80000000800 */
[----:B------:R-:W-:Y:S01]  /*124e0*/  FFMA.FTZ R8, R206, UR14, -R2 ;  /* 0x0000000ece087c23 */ /* 0x000fe20008010802 */
[----:B------:R-:W-:-:S03]  /*124f0*/  FFMA.FTZ R10, R196, UR14, -R0 ;  /* 0x0000000ec40a7c23 */ /* 0x000fc60008010800 */
[----:B------:R-:W-:Y:S08]  /*12500*/  MUFU.EX2 R76, R8 ;  /* 0x00000008004c7308 */ /* 0x000ff00000000800 */
[----:B------:R2:W-:Y:S01]  /*12510*/  MUFU.EX2 R71, R10 ;  /* 0x0000000a00477308 */ /* 0x0005e20000000800 */
[----:B-1----:R-:W-:-:S07]  /*12520*/  FFMA.FTZ R3, R200, UR14, -R0 ;  /* 0x0000000ec8037c23 */ /* 0x002fce0008010800 */
[----:B------:R1:W3:Y:S01]  /*12530*/  MUFU.EX2 R88, R3 ;  /* 0x0000000300587308 */ /* 0x0002e20000000800 */
[----:B--2---:R-:W-:-:S07]  /*12540*/  FFMA.FTZ R10, R212, UR14, -R2 ;  /* 0x0000000ed40a7c23 */ /* 0x004fce0008010802 */
[----:B------:R2:W-:Y:S01]  /*12550*/  MUFU.EX2 R66, R10 ;  /* 0x0000000a00427308 */ /* 0x0005e20000000800 */
[----:B-1----:R-:W-:Y:S01]  /*12560*/  FFMA.FTZ R3, R186, UR14, -R0 ;  /* 0x0000000eba037c23 */ /* 0x002fe20008010800 */
[----:B---3--:R-:W-:-:S06]  /*12570*/  F2FP.F16.F32.PACK_AB R5, R88, R89 ;  /* 0x000000595805723e */ /* 0x008fcc00000000ff */
[----:B------:R1:W-:Y:S01]  /*12580*/  MUFU.EX2 R83, R3 ;  /* 0x0000000300537308 */ /* 0x0003e20000000800 */
[----:B--2---:R-:W-:Y:S01]  /*12590*/  FFMA.FTZ R10, R209, UR14, -R2 ;  /* 0x0000000ed10a7c23 */ /* 0x004fe20008010802 */
[----:B-1----:R-:W-:-:S06]  /*125a0*/  FFMA.FTZ R3, R201, UR14, -R0 ;  /* 0x0000000ec9037c23 */ /* 0x002fcc0008010800 */
[----:B------:R1:W2:Y:S02]  /*125b0*/  MUFU.EX2 R82, R3 ;  /* 0x0000000300527308 */ /* 0x0002a40000000800 */
[----:B-1----:R-:W-:Y:S01]  /*125c0*/  FFMA.FTZ R3, R197, R85, R252 ;  /* 0x00000055c5037223 */ /* 0x002fe200000100fc */
[----:B--2---:R-:W-:-:S03]  /*125d0*/  F2FP.F16.F32.PACK_AB R7, R82, R83 ;  /* 0x000000535207723e */ /* 0x004fc600000000ff */
[----:B------:R-:W-:-:S04]  /*125e0*/  FADD.FTZ R3, R119, R3 ;  /* 0x0000000377037221 */ /* 0x000fc80000010000 */
[----:B------:R-:W-:Y:S01]  /*125f0*/  FADD.FTZ R14, R181, R3 ;  /* 0x00000003b50e7221 */ /* 0x000fe20000010000 */
[----:B------:R-:W-:Y:S01]  /*12600*/  FFMA.FTZ R3, R204, UR14, -R2 ;  /* 0x0000000ecc037c23 */ /* 0x000fe20008010802 */
[C---:B----4-:R-:W-:Y:S02]  /*12610*/  HMMA.16816.F32 R72, R4.reuse, R44, R72 ;  /* 0x0000002c0448723c */ /* 0x050fe40000001848 */
[----:B------:R-:W-:Y:S01]  /*12620*/  FADD.FTZ R9, R190, R14 ;  /* 0x0000000ebe097221 */ /* 0x000fe20000010000 */
[----:B------:R1:W2:Y:S03]  /*12630*/  MUFU.EX2 R80, R3 ;  /* 0x0000000300507308 */ /* 0x0002a60000000800 */
[----:B------:R-:W-:Y:S01]  /*12640*/  FADD.FTZ R9, R251, R9 ;  /* 0x00000009fb097221 */ /* 0x000fe20000010000 */
[----:B------:R-:W-:Y:S03]  /*12650*/  HMMA.16816.F32 R60, R4, R46, R60 ;  /* 0x0000002e043c723c */ /* 0x000fe6000000183c */
[----:B------:R-:W-:-:S03]  /*12660*/  FADD.FTZ R9, R250, R9 ;  /* 0x00000009fa097221 */ /* 0x000fc60000010000 */
[C---:B-----5:R-:W-:Y:S06]  /*12670*/  HMMA.16816.F32 R52, R4.reuse, R16, R40 ;  /* 0x000000100434723c */ /* 0x060fec0000001828 */
[C---:B------:R-:W-:Y:S01]  /*12680*/  HMMA.16816.F32 R44, R4.reuse, R18, R24 ;  /* 0x00000012042c723c */ /* 0x040fe20000001818 */
[----:B-1----:R-:W-:Y:S01]  /*12690*/  FADD.FTZ R3, R182, R13 ;  /* 0x0000000db6037221 */ /* 0x002fe20000010000 */
[----:B------:R-:W-:Y:S03]  /*126a0*/  LDSM.16.MT88.4 R16, [R224+0x10800] ;  /* 0x01080000e010783b */ /* 0x000fe60000004200 */
[----:B------:R-:W-:Y:S01]  /*126b0*/  FADD.FTZ R3, R185, R3 ;  /* 0x00000003b9037221 */ /* 0x000fe20000010000 */
[----:B------:R-:W1:Y:S01]  /*126c0*/  LDSM.16.MT88.4 R12, [R225+0x10000] ;  /* 0x01000000e10c783b */ /* 0x000e620000004200 */
[C---:B------:R-:W-:Y:S02]  /*126d0*/  HMMA.16816.F32 R40, R4.reuse, R20, R28 ;  /* 0x000000140428723c */ /* 0x040fe4000000181c */
[----:B------:R-:W-:Y:S01]  /*126e0*/  FADD.FTZ R8, R184, R3 ;  /* 0x00000003b8087221 */ /* 0x000fe20000010000 */
[----:B------:R-:W-:Y:S01]  /*126f0*/  FADD.FTZ R3, R248, R9 ;  /* 0x00000009f8037221 */ /* 0x000fe20000010000 */
[----:B------:R-:W-:Y:S01]  /*12700*/  FFMA.FTZ R9, R208, UR14, -R0 ;  /* 0x0000000ed0097c23 */ /* 0x000fe20008010800 */
[----:B------:R-:W3:Y:S01]  /*12710*/  LDSM.16.MT88.4 R24, [R135+0x10800] ;  /* 0x010800008718783b */ /* 0x000ee20000004200 */
[----:B------:R-:W-:Y:S01]  /*12720*/  FADD.FTZ R8, R177, R8 ;  /* 0x00000008b1087221 */ /* 0x000fe20000010000 */
[----:B------:R-:W-:Y:S01]  /*12730*/  FADD.FTZ R3, R247, R3 ;  /* 0x00000003f7037221 */ /* 0x000fe20000010000 */
[----:B------:R4:W5:Y:S01]  /*12740*/  MUFU.EX2 R70, R9 ;  /* 0x0000000900467308 */ /* 0x0009620000000800 */
[----:B------:R-:W-:Y:S01]  /*12750*/  HMMA.16816.F32 R32, R4, R22, R32 ;  /* 0x000000160420723c */ /* 0x000fe20000001820 */
[----:B------:R-:W-:Y:S01]  /*12760*/  FADD.FTZ R8, R170, R8 ;  /* 0x00000008aa087221 */ /* 0x000fe20000010000 */
[----:B------:R-:W-:Y:S01]  /*12770*/  FADD.FTZ R3, R222, R3 ;  /* 0x00000003de037221 */ /* 0x000fe20000010000 */
[----:B------:R-:W-:Y:S02]  /*12780*/  LDSM.16.MT88.4 R20, [R226+0x10800] ;  /* 0x01080000e214783b */ /* 0x000fe40000004200 */
        /* <DEDUP_REMOVED lines=9> */
[----:B------:R4:W-:Y:S01]  /*12820*/  MUFU.EX2 R69, R9 ;  /* 0x0000000900457308 */ /* 0x0009e20000000800 */
[C---:B-1----:R-:W-:Y:S06]  /*12830*/  HMMA.16816.F32 R48, R4.reuse, R12, R48 ;  /* 0x0000000c0430723c */ /* 0x042fec0000001830 */
[----:B------:R-:W-:Y:S01]  /*12840*/  HMMA.16816.F32 R28, R4, R14, R36 ;  /* 0x0000000e041c723c */ /* 0x000fe20000001824 */
[----:B----4-:R-:W-:Y:S01]  /*12850*/  FFMA.FTZ R9, R210, UR14, -R0 ;  /* 0x0000000ed2097c23 */ /* 0x010fe20008010800 */
[----:B------:R-:W1:Y:S03]  /*12860*/  LDSM.16.MT88.4 R12, [R225+0x10800] ;  /* 0x01080000e10c783b */ /* 0x000e660000004200 */
[----:B------:R4:W3:Y:S02]  /*12870*/  MUFU.EX2 R68, R9 ;  /* 0x0000000900447308 */ /* 0x0008e40000000800 */
[----:B--2---:R-:W-:-:S02]  /*12880*/  F2FP.F16.F32.PACK_AB R4, R80, R81 ;  /* 0x000000515004723e */ /* 0x004fc400000000ff */
[----:B-----5:R-:W-:Y:S02]  /*12890*/  F2FP.F16.F32.PACK_AB R5, R70, R71 ;  /* 0x000000474605723e */ /* 0x020fe400000000ff */
[----:B------:R-:W-:Y:S01]  /*128a0*/  F2FP.F16.F32.PACK_AB R6, R76, R77 ;  /* 0x0000004d4c06723e */ /* 0x000fe200000000ff */
[----:B----4-:R-:W-:Y:S01]  /*128b0*/  FADD.FTZ R9, R160, R8 ;  /* 0x00000008a0097221 */ /* 0x010fe20000010000 */
[----:B------:R-:W-:Y:S01]  /*128c0*/  FADD.FTZ R8, R155, R3 ;  /* 0x000000039b087221 */ /* 0x000fe20000010000 */
[----:B------:R-:W-:Y:S01]  /*128d0*/  FFMA.FTZ R3, R202, UR14, -R2 ;  /* 0x0000000eca037c23 */ /* 0x000fe20008010802 */
[----:B---3--:R-:W-:Y:S01]  /*128e0*/  F2FP.F16.F32.PACK_AB R7, R68, R69 ;  /* 0x000000454407723e */ /* 0x008fe200000000ff */
[----:B------:R-:W-:Y:S01]  /*128f0*/  FADD.FTZ R9, R161, R9 ;  /* 0x00000009a1097221 */ /* 0x000fe20000010000 */
[----:B------:R-:W-:Y:S01]  /*12900*/  FADD.FTZ R8, R154, R8 ;  /* 0x000000089a087221 */ /* 0x000fe20000010000 */
[----:B------:R2:W3:Y:S02]  /*12910*/  MUFU.EX2 R67, R3 ;  /* 0x0000000300437308 */ /* 0x0004e40000000800 */
[----:B------:R-:W-:-:S02]  /*12920*/  FADD.FTZ R9, R162, R9 ;  /* 0x00000009a2097221 */ /* 0x000fc40000010000 */
[C---:B------:R-:W-:Y:S06]  /*12930*/  HMMA.16816.F32 R36, R4.reuse, R18, R32 ;  /* 0x000000120424723c */ /* 0x040fec0000001820 */
[C---:B------:R-:W-:Y:S06]  /*12940*/  HMMA.16816.F32 R72, R4.reuse, R24, R72 ;  /* 0x000000180448723c */ /* 0x040fec0000001848 */
[C---:B-1----:R-:W-:Y:S01]  /*12950*/  HMMA.16816.F32 R32, R4.reuse, R12, R48 ;  /* 0x0000000c0420723c */ /* 0x042fe20000001830 */
[----:B--2---:R-:W-:Y:S01]  /*12960*/  FADD.FTZ R3, R164, R8 ;  /* 0x00000008a4037221 */ /* 0x004fe20000010000 */
[----:B------:R-:W-:Y:S01]  /*12970*/  FADD.FTZ R8, R163, R9 ;  /* 0x00000009a3087221 */ /* 0x000fe20000010000 */
[----:B------:R-:W-:Y:S01]  /*12980*/  FFMA.FTZ R9, R203, UR14, -R2 ;  /* 0x0000000ecb097c23 */ /* 0x000fe20008010802 */
[----:B------:R-:W-:Y:S01]  /*12990*/  MUFU.EX2 R51, R10 ;  /* 0x0000000a00337308 */ /* 0x000fe20000000800 */
[----:B------:R-:W-:Y:S01]  /*129a0*/  FADD.FTZ R3, R150, R3 ;  /* 0x0000000396037221 */ /* 0x000fe20000010000 */
[----:B------:R-:W-:Y:S01]  /*129b0*/  FADD.FTZ R8, R169, R8 ;  /* 0x00000008a9087221 */ /* 0x000fe20000010000 */
[----:B------:R-:W-:Y:S01]  /*129c0*/  HMMA.16816.F32 R60, R4, R26, R60 ;  /* 0x0000001a043c723c */ /* 0x000fe2000000183c */
[----:B------:R-:W1:Y:S01]  /*129d0*/  LDSM.16.MT88.4 R24, [R135+0x11000] ;  /* 0x011000008718783b */ /* 0x000e620000004200 */
[----:B------:R-:W-:Y:S01]  /*129e0*/  FADD.FTZ R3, R148, R3 ;  /* 0x0000000394037221 */ /* 0x000fe20000010000 */
        /* <DEDUP_REMOVED lines=13> */
[----:B--2---:R-:W-:Y:S02]  /*12ac0*/  FFMA.FTZ R9, R214, UR14, -R2 ;  /* 0x0000000ed6097c23 */ /* 0x004fe40008010802 */
[----:B------:R-:W-:Y:S01]  /*12ad0*/  FADD.FTZ R3, R138, R3 ;  /* 0x000000038a037221 */ /* 0x000fe20000010000 */
[----:B------:R-:W-:Y:S01]  /*12ae0*/  FADD.FTZ R8, R158, R8 ;  /* 0x000000089e087221 */ /* 0x000fe20000010000 */
[C---:B------:R-:W-:Y:S01]  /*12af0*/  HMMA.16816.F32 R40, R4.reuse, R16, R40 ;  /* 0x000000100428723c */ /* 0x040fe20000001828 */
[----:B------:R2:W4:Y:S01]  /*12b00*/  MUFU.EX2 R64, R9 ;  /* 0x0000000900407308 */ /* 0x0005220000000800 */
[----:B------:R-:W-:Y:S01]  /*12b10*/  FADD.FTZ R3, R141, R3 ;  /* 0x000000038d037221 */ /* 0x000fe20000010000 */
[----:B------:R-:W-:Y:S01]  /*12b20*/  FADD.FTZ R8, R157, R8 ;  /* 0x000000089d087221 */ /* 0x000fe20000010000 */
[----:B------:R-:W5:Y:S02]  /*12b30*/  LDSM.16.MT88.4 R16, [R226+0x11000] ;  /* 0x01100000e210783b */ /* 0x000f640000004200 */
[----:B------:R-:W-:Y:S01]  /*12b40*/  FADD.FTZ R3, R137, R3 ;  /* 0x0000000389037221 */ /* 0x000fe20000010000 */
[----:B------:R-:W-:Y:S01]  /*12b50*/  FADD.FTZ R8, R156, R8 ;  /* 0x000000089c087221 */ /* 0x000fe20000010000 */
[----:B------:R-:W-:Y:S01]  /*12b60*/  HMMA.16816.F32 R28, R4, R14, R28 ;  /* 0x0000000e041c723c */ /* 0x000fe2000000181c */
[----:B------:R-:W5:Y:S01]  /*12b70*/  LDSM.16.MT88.4 R12, [R224+0x11000] ;  /* 0x01100000e00c783b */ /* 0x000f620000004200 */
[----:B------:R-:W-:Y:S01]  /*12b80*/  FADD.FTZ R3, R136, R3 ;  /* 0x0000000388037221 */ /* 0x000fe20000010000 */
[----:B------:R-:W-:-:S02]  /*12b90*/  FADD.FTZ R8, R153, R8 ;  /* 0x0000000899087221 */ /* 0x000fc40000010000 */
[----:B------:R-:W-:Y:S01]  /*12ba0*/  LDSM.16.MT88.4 R156, [R224+0x11800] ;  /* 0x01180000e09c783b */ /* 0x000fe20000004200 */
[----:B------:R-:W-:Y:S01]  /*12bb0*/  FADD.FTZ R3, R130, R3 ;  /* 0x0000000382037221 */ /* 0x000fe20000010000 */
[----:B------:R-:W-:Y:S01]  /*12bc0*/  FADD.FTZ R8, R151, R8 ;  /* 0x0000000897087221 */ /* 0x000fe20000010000 */
[----:B---3--:R-:W-:Y:S01]  /*12bd0*/  F2FP.F16.F32.PACK_AB R4, R66, R67 ;  /* 0x000000434204723e */ /* 0x008fe200000000ff */
[----:B--2---:R-:W-:Y:S01]  /*12be0*/  FFMA.FTZ R9, R205, UR14, -R0 ;  /* 0x0000000ecd097c23 */ /* 0x004fe20008010800 */
[----:B------:R-:W-:Y:S01]  /*12bf0*/  FADD.FTZ R3, R129, R3 ;  /* 0x0000000381037221 */ /* 0x000fe20000010000 */
[----:B------:R-:W-:Y:S01]  /*12c00*/  FADD.FTZ R8, R152, R8 ;  /* 0x0000000898087221 */ /* 0x000fe20000010000 */
[----:B----4-:R-:W-:Y:S01]  /*12c10*/  F2FP.F16.F32.PACK_AB R6, R64, R65 ;  /* 0x000000414006723e */ /* 0x010fe200000000ff */
[----:B------:R2:W-:Y:S01]  /*12c20*/  MUFU.EX2 R59, R9 ;  /* 0x00000009003b7308 */ /* 0x0005e20000000800 */
[----:B------:R-:W-:Y:S01]  /*12c30*/  FADD.FTZ R3, R120, R3 ;  /* 0x0000000378037221 */ /* 0x000fe20000010000 */
[----:B------:R-:W-:Y:S03]  /*12c40*/  LDSM.16.MT88.4 R152, [R226+0x11800] ;  /* 0x01180000e298783b */ /* 0x000fe60000004200 */
[----:B------:R-:W-:-:S04]  /*12c50*/  FADD.FTZ R3, R118, R3 ;  /* 0x0000000376037221 */ /* 0x000fc80000010000 */
[----:B------:R-:W-:-:S04]  /*12c60*/  FADD.FTZ R3, R124, R3 ;  /* 0x000000037c037221 */ /* 0x000fc80000010000 */
[----:B------:R-:W-:Y:S01]  /*12c70*/  FADD.FTZ R3, R121, R3 ;  /* 0x0000000379037221 */ /* 0x000fe20000010000 */
[----:B--2---:R-:W-:-:S04]  /*12c80*/  FFMA.FTZ R9, R216, UR14, -R0 ;  /* 0x0000000ed8097c23 */ /* 0x004fc80008010800 */
[----:B------:R2:W3:Y:S02]  /*12c90*/  MUFU.EX2 R58, R9 ;  /* 0x00000009003a7308 */ /* 0x0004e40000000800 */
[----:B--2---:R-:W-:Y:S01]  /*12ca0*/  FFMA.FTZ R9, R207, UR14, -R0 ;  /* 0x0000000ecf097c23 */ /* 0x004fe20008010800 */
[----:B---3--:R-:W-:-:S05]  /*12cb0*/  F2FP.F16.F32.PACK_AB R5, R58, R59 ;  /* 0x0000003b3a05723e */ /* 0x008fca00000000ff */
[----:B------:R2:W-:Y:S02]  /*12cc0*/  MUFU.EX2 R57, R9 ;  /* 0x0000000900397308 */ /* 0x0005e40000000800 */
[----:B--2---:R-:W-:-:S06]  /*12cd0*/  FFMA.FTZ R9, R217, UR14, -R0 ;  /* 0x0000000ed9097c23 */ /* 0x004fcc0008010800 */
[----:B------:R2:W3:Y:S02]  /*12ce0*/  MUFU.EX2 R56, R9 ;  /* 0x0000000900387308 */ /* 0x0004e40000000800 */
[----:B--2---:R-:W-:Y:S01]  /*12cf0*/  FADD.FTZ R9, R145, R8 ;  /* 0x0000000891097221 */ /* 0x004fe20000010000 */
[----:B------:R-:W-:Y:S01]  /*12d00*/  FFMA.FTZ R8, R218, UR14, -R2 ;  /* 0x0000000eda087c23 */ /* 0x000fe20008010802 */
[----:B---3--:R-:W-:-:S04]  /*12d10*/  F2FP.F16.F32.PACK_AB R7, R56, R57 ;  /* 0x000000393807723e */ /* 0x008fc800000000ff */
[----:B------:R2:W3:Y:S03]  /*12d20*/  MUFU.EX2 R50, R8 ;  /* 0x0000000800327308 */ /* 0x0004e60000000800 */
[C---:B-1----:R-:W-:Y:S06]  /*12d30*/  HMMA.16816.F32 R136, R4.reuse, R24, R72 ;  /* 0x000000180488723c */ /* 0x042fec0000001848 */
[C---:B------:R-:W-:Y:S06]  /*12d40*/  HMMA.16816.F32 R24, R4.reuse, R26, R60 ;  /* 0x0000001a0418723c */ /* 0x040fec000000183c */
[----:B-----5:R-:W-:Y:S01]  /*12d50*/  HMMA.16816.F32 R52, R4, R16, R52 ;  /* 0x000000100434723c */ /* 0x020fe20000001834 */
[----:B--2---:R-:W-:Y:S01]  /*12d60*/  FADD.FTZ R8, R146, R9 ;  /* 0x0000000992087221 */ /* 0x004fe20000010000 */
[----:B------:R-:W-:Y:S01]  /*12d70*/  FFMA.FTZ R9, R211, UR14, -R2 ;  /* 0x0000000ed3097c23 */ /* 0x000fe20008010802 */
[----:B---3--:R-:W-:-:S02]  /*12d80*/  F2FP.F16.F32.PACK_AB R160, R50, R51 ;  /* 0x0000003332a0723e */ /* 0x008fc400000000ff */
[----:B------:R-:W-:Y:S01]  /*12d90*/  FADD.FTZ R8, R144, R8 ;  /* 0x0000000890087221 */ /* 0x000fe20000010000 */
[----:B------:R1:W-:Y:S01]  /*12da0*/  MUFU.EX2 R49, R9 ;  /* 0x0000000900317308 */ /* 0x0003e20000000800 */
[----:B------:R-:W-:Y:S01]  /*12db0*/  HMMA.16816.F32 R44, R4, R18, R44 ;  /* 0x00000012042c723c */ /* 0x000fe2000000182c */
[----:B------:R-:W2:Y:S01]  /*12dc0*/  LDSM.16.MT88.4 R144, [R135+0x11800] ;  /* 0x011800008790783b */ /* 0x000ea20000004200 */
[----:B------:R-:W-:-:S04]  /*12dd0*/  FADD.FTZ R8, R143, R8 ;  /* 0x000000088f087221 */ /* 0x000fc80000010000 */
[C---:B------:R-:W-:Y:S06]  /*12de0*/  HMMA.16816.F32 R40, R4.reuse, R12, R40 ;  /* 0x0000000c0428723c */ /* 0x040fec0000001828 */
[C---:B------:R-:W-:Y:S01]  /*12df0*/  HMMA.16816.F32 R36, R4.reuse, R14, R36 ;  /* 0x0000000e0424723c */ /* 0x040fe20000001824 */
[----:B-1----:R-:W-:Y:S01]  /*12e00*/  FFMA.FTZ R9, R219, UR14, -R2 ;  /* 0x0000000edb097c23 */ /* 0x002fe20008010802 */
[----:B------:R-:W-:Y:S01]  /*12e10*/  FADD.FTZ R2, R115, R3 ;  /* 0x0000000373027221 */ /* 0x000fe20000010000 */
[----:B------:R-:W-:Y:S01]  /*12e20*/  FADD.FTZ R3, R140, R8 ;  /* 0x000000088c037221 */ /* 0x000fe20000010000 */
[----:B------:R-:W-:Y:S01]  /*12e30*/  FFMA.FTZ R8, R213, UR14, -R0 ;  /* 0x0000000ed5087c23 */ /* 0x000fe20008010800 */
        /* <DEDUP_REMOVED lines=15> */
[----:B-1----:R-:W-:Y:S02]  /*12f30*/  F2FP.F16.F32.PACK_AB R162, R48, R49 ;  /* 0x0000003130a2723e */ /* 0x002fe400000000ff */
[----:B------:R-:W-:Y:S01]  /*12f40*/  FADD.FTZ R2, R107, R2 ;  /* 0x000000026b027221 */ /* 0x000fe20000010000 */
[----:B------:R-:W-:Y:S01]  /*12f50*/  FADD.FTZ R3, R125, R3 ;  /* 0x000000037d037221 */ /* 0x000fe20000010000 */
[----:B---3--:R-:W-:Y:S02]  /*12f60*/  FFMA.FTZ R8, R220, UR14, -R0 ;  /* 0x0000000edc087c23 */ /* 0x008fe40008010800 */
[----:B------:R-:W-:Y:S01]  /*12f70*/  FADD.FTZ R2, R103, R2 ;  /* 0x0000000267027221 */ /* 0x000fe20000010000 */
[----:B------:R-:W-:Y:S01]  /*12f80*/  FADD.FTZ R3, R117, R3 ;  /* 0x0000000375037221 */ /* 0x000fe20000010000 */
[----:B------:R1:W3:Y:S02]  /*12f90*/  MUFU.EX2 R10, R8 ;  /* 0x00000008000a7308 */ /* 0x0002e40000000800 */
[----:B-1----:R-:W-:Y:S01]  /*12fa0*/  FFMA.FTZ R8, R215, UR14, -R0 ;  /* 0x0000000ed7087c23 */ /* 0x002fe20008010800 */
[----:B---3--:R-:W-:-:S05]  /*12fb0*/  F2FP.F16.F32.PACK_AB R161, R10, R11 ;  /* 0x0000000b0aa1723e */ /* 0x008fca00000000ff */
[----:B------:R1:W-:Y:S02]  /*12fc0*/  MUFU.EX2 R9, R8 ;  /* 0x0000000800097308 */ /* 0x0003e40000000800 */
[----:B-1----:R-:W-:Y:S01]  /*12fd0*/  FFMA.FTZ R8, R221, UR14, -R0 ;  /* 0x0000000edd087c23 */ /* 0x002fe20008010800 */
[----:B------:R-:W-:Y:S01]  /*12fe0*/  FADD.FTZ R0, R100, R2 ;  /* 0x0000000264007221 */ /* 0x000fe20000010000 */
[----:B------:R-:W-:Y:S01]  /*12ff0*/  FADD.FTZ R2, R114, R3 ;  /* 0x0000000372027221 */ /* 0x000fe20000010000 */
[----:B------:R-:W-:Y:S02]  /*13000*/  MOV R3, R86 ;  /* 0x0000005600037202 */ /* 0x000fe40000000f00 */
[----:B------:R-:W-:Y:S01]  /*13010*/  FADD.FTZ R0, R101, R0 ;  /* 0x0000000065007221 */ /* 0x000fe20000010000 */
[----:B------:R-:W-:Y:S01]  /*13020*/  FADD.FTZ R2, R116, R2 ;  /* 0x0000000274027221 */ /* 0x000fe20000010000 */
[----:B------:R-:W1:Y:S02]  /*13030*/  MUFU.EX2 R8, R8 ;  /* 0x0000000800087308 */ /* 0x000e640000000800 */
        /* <DEDUP_REMOVED lines=8> */
[----:B-1----:R-:W-:Y:S02]  /*130c0*/  F2FP.F16.F32.PACK_AB R163, R8, R9 ;  /* 0x0000000908a3723e */ /* 0x002fe400000000ff */
        /* <DEDUP_REMOVED lines=34> */
[----:B----4-:R-:W-:Y:S01]  /*132f0*/  HMMA.16816.F32 R164, R160, R4, R32 ;  /* 0x00000004a0a4723c */ /* 0x010fe20000001820 */
[----:B------:R-:W-:Y:S01]  /*13300*/  MOV R36, R87 ;  /* 0x0000005700247202 */ /* 0x000fe20000000f00 */
[----:B------:R-:W-:Y:S01]  /*13310*/  FADD.FTZ R0, R11, R0 ;  /* 0x000000000b007221 */ /* 0x000fe20000010000 */
[----:B------:R-:W-:-:S03]  /*13320*/  FADD.FTZ R2, R50, R2 ;  /* 0x0000000232027221 */ /* 0x000fc60000010000 */
[----:B------:R-:W-:Y:S01]  /*13330*/  FADD.FTZ R0, R10, R0 ;  /* 0x000000000a007221 */ /* 0x000fe20000010000 */
[----:B------:R-:W-:Y:S01]  /*13340*/  FADD.FTZ R2, R49, R2 ;  /* 0x0000000231027221 */ /* 0x000fe20000010000 */
[----:B------:R-:W-:Y:S02]  /*13350*/  HMMA.16816.F32 R160, R160, R6, R28 ;  /* 0x00000006a0a0723c */ /* 0x000fe4000000181c */
[----:B------:R-:W-:Y:S01]  /*13360*/  FADD.FTZ R0, R9, R0 ;  /* 0x0000000009007221 */ /* 0x000fe20000010000 */
[----:B------:R-:W-:-:S03]  /*13370*/  FADD.FTZ R2, R48, R2 ;  /* 0x0000000230027221 */ /* 0x000fc60000010000 */
[----:B------:R-:W-:Y:S02]  /*13380*/  FADD.FTZ R0, R8, R0 ;  /* 0x0000000008007221 */ /* 0x000fe40000010000 */
[----:B------:R1:W-:Y:S04]  /*13390*/  STL [R1+0x10], R2 ;  /* 0x0000100201007387 */ /* 0x0003e80000100800 */
[----:B------:R1:W-:-:S12]  /*133a0*/  STL [R1+0x14], R0 ;  /* 0x0000140001007387 */ /* 0x0003d80000100800 */
.L_x_2325:
[----:B------:R-:W-:-:S06]  /*133b0*/  UISETP.GE.AND UP0, UPT, UR21, 0x1, UPT ;  /* 0x000000011500788c */ /* 0x000fcc000bf06270 */
[----:B------:R-:W-:-:S13]  /*133c0*/  PLOP3.LUT P1, PT, PT, PT, UP0, 0x80, 0x0 ;  /* 0x000000000000781c */ /* 0x000fda0003f2f008 */
[----:B------:R-:W-:Y:S05]  /*133d0*/  @!P1 BRA `(.L_x_2331) ;  /* 0x0000006000a89947 */ /* 0x000fea0003800000 */
[----:B------:R-:W-:Y:S01]  /*133e0*/  ULEA UR7, -UR6, URZ, 0x8 ;  /* 0x0000003f06077291 */ /* 0x000fe2000f8e413f */
[----:B------:R-:W-:Y:S01]  /*133f0*/  IMAD.MOV.U32 R133, RZ, RZ, R3 ;  /* 0x000000ffff857224 */ /* 0x000fe200078e0003 */
[----:B------:R-:W-:Y:S01]  /*13400*/  ULDC.64 UR4, c[0x0][0x250] ;  /* 0x0000940000047ab9 */ /* 0x000fe20000000a00 */
[----:B------:R-:W-:Y:S01]  /*13410*/  IMAD.MOV.U32 R132, RZ, RZ, R36 ;  /* 0x000000ffff847224 */ /* 0x000fe200078e0024 */
[----:B------:R-:W-:Y:S02]  /*13420*/  USHF.L.U64.HI UR13, UR4, 0x5, UR5 ;  /* 0x00000005040d7899 */ /* 0x000fe40008010205 */
[----:B------:R-:W-:Y:S01]  /*13430*/  USHF.L.U32 UR11, UR4, 0x5, URZ ;  /* 0x00000005040b7899 */ /* 0x000fe2000800063f */
[----:B-1----:R-:W-:Y:S01]  /*13440*/  MOV R2, UR7 ;  /* 0x0000000700027c02 */ /* 0x002fe20008000f00 */
[----:B------:R-:W-:Y:S01]  /*13450*/  USHF.R.S32.HI UR4, URZ, 0x1f, UR7 ;  /* 0x0000001f3f047899 */ /* 0x000fe20008011407 */
[----:B------:R-:W-:Y:S01]  /*13460*/  ULDC UR6, c[0x0][0x24c] ;  /* 0x0000930000067ab9 */ /* 0x000fe20000000800 */
[----:B------:R-:W-:-:S02]  /*13470*/  ULDC UR9, c[0x0][0x248] ;  /* 0x0000920000097ab9 */ /* 0x000fc40000000800 */
[----:B------:R1:W-:Y:S01]  /*13480*/  STL [R1+0x1c], R2 ;  /* 0x00001c0201007387 */ /* 0x0003e20000100800 */
[----:B------:R-:W-:Y:S01]  /*13490*/  USHF.L.U64.HI UR6, UR9, 0x5, UR6 ;  /* 0x0000000509067899 */ /* 0x000fe20008010206 */
[----:B--2---:R-:W-:Y:S01]  /*134a0*/  MOV R0, UR4 ;  /* 0x0000000400007c02 */ /* 0x004fe20008000f00 */
[----:B------:R-:W-:Y:S01]  /*134b0*/  USHF.L.U32 UR5, UR9, 0x5, URZ ;  /* 0x0000000509057899 */ /* 0x000fe2000800063f */
[----:B------:R-:W-:Y:S01]  /*134c0*/  ULDC UR10, c[0x0][0x39c] ;  /* 0x0000e700000a7ab9 */ /* 0x000fe20000000800 */
[----:B------:R-:W-:Y:S02]  /*134d0*/  ULDC UR4, c[0x0][0x2ec] ;  /* 0x0000bb0000047ab9 */ /* 0x000fe40000000800 */
[----:B------:R1:W-:Y:S08]  /*134e0*/  STL [R1+0x18], R0 ;  /* 0x0000180001007387 */ /* 0x0003f00000100800 */
.L_x_2335:
[----:B-1-3--:R1:W5:Y:S01]  /*134f0*/  LDL R2, [R1+0x1c] ;  /* 0x00001c0001027983 */ /* 0x00a3620000100800 */
[----:B------:R-:W-:Y:S04]  /*13500*/  DEPBAR.LE SB0, 0x0 ;  /* 0x000080000000791a */ /* 0x000fe80000000000 */
[----:B------:R1:W5:Y:S01]  /*13510*/  LDL R0, [R1+0x18] ;  /* 0x0000180001007983 */ /* 0x0003620000100800 */
[----:B------:R-:W-:Y:S06]  /*13520*/  BAR.SYNC.DEFER_BLOCKING 0x0 ;  /* 0x0000000000007b1d */ /* 0x000fec0000010000 */
[----:B------:R-:W-:Y:S05]  /*13530*/  @!P0 BRA `(.L_x_2332) ;  /* 0x0000000000fc8947 */ /* 0x000fea0003800000 */
        /* <DEDUP_REMOVED lines=8> */
[----:B-----5:R-:W2:Y:S10]  /*135c0*/  I2F.RP R2, R7 ;  /* 0x0000000700027306 */ /* 0x020eb40000209400 */
        /* <DEDUP_REMOVED lines=22> */
[C---:B------:R-:W-:Y:S02]  /*13730*/  LOP3.LUT R3, R8.reuse, UR7, RZ, 0x3c, !PT ;  /* 0x0000000708037c12 */ /* 0x040fe4000f8e3cff */
[----:B------:R-:W-:Y:S02]  /*13740*/  LOP3.LUT R4, R8, UR8, RZ, 0x3c, !PT ;  /* 0x0000000808047c12 */ /* 0x000fe4000f8e3cff */
[----:B------:R-:W-:Y:S02]  /*13750*/  ISETP.GE.AND P1, PT, R3, RZ, PT ;  /* 0x000000ff0300720c */ /* 0x000fe40003f26270 */
[----:B------:R-:W-:Y:S02]  /*13760*/  ISETP.GE.AND P3, PT, R4, RZ, PT ;  /* 0x000000ff0400720c */ /* 0x000fe40003f66270 */
[----:B------:R-:W-:Y:S02]  /*13770*/  LOP3.LUT R3, RZ, R8, RZ, 0x33, !PT ;  /* 0x00000008ff037212 */ /* 0x000fe400078e33ff */
[----:B------:R-:W-:Y:S01]  /*13780*/  @P5 IADD3 R0, R0, 0x1, RZ ;  /* 0x0000000100005810 */ /* 0x000fe20007ffe0ff */
[----:B------:R-:W-:Y:S06]  /*13790*/  @P6 VIADD R2, R2, 0x1 ;  /* 0x0000000102026836 */ /* 0x000fec0000000000 */
        /* <DEDUP_REMOVED lines=25> */
.L_x_2332:
[----:B------:R-:W2:Y:S01]  /*13930*/  LDL.LU R11, [R1] ;  /* 0x00000000010b7983 */ /* 0x000ea20000300800 */
[----:B------:R-:W-:Y:S01]  /*13940*/  LEA R172, R231, R230, 0x1 ;  /* 0x000000e6e7ac7211 */ /* 0x000fe200078e08ff */
[----:B------:R-:W-:Y:S02]  /*13950*/  UISETP.GE.AND UP0, UPT, UR21, 0x2, UPT ;  /* 0x000000021500788c */ /* 0x000fe4000bf06270 */
        /* <DEDUP_REMOVED lines=33> */
[----:B------:R2:W-:Y:S04]  /*13b70*/  STL [R1], R11 ;  /* 0x0000000b01007387 */ /* 0x0005e80000100800 */
        /* <DEDUP_REMOVED lines=18> */
[----:B------:R-:W-:Y:S01]  /*13ca0*/  LDGSTS.E.BYPASS.LTC128B.128 [R243+0x11000], desc[UR16][R2.64] ;  /* 0x1100000002f37fae */ /* 0x000fe2000b901d50 */
[----:B------:R-:W-:Y:S07]  /*13cb0*/  PLOP3.LUT P1, PT, PT, PT, UP0, 0x80, 0x0 ;  /* 0x000000000000781c */ /* 0x000fee0003f2f008 */
[----:B------:R1:W-:Y:S08]  /*13cc0*/  LDGSTS.E.BYPASS.LTC128B.128 [R243+0x11800], desc[UR16][R10.64] ;  /* 0x118000000af37fae */ /* 0x0003f0000b901d50 */
[----:B------:R-:W-:Y:S08]  /*13cd0*/  LDSM.16.M88.4 R128, [R230] ;  /* 0x00000000e680783b */ /* 0x000ff00000000200 */
[----:B------:R-:W-:Y:S08]  /*13ce0*/  LDSM.16.M88.4 R16, [R134+0x2800] ;  /* 0x002800008610783b */ /* 0x000ff00000000200 */
[----:B------:R-:W-:Y:S08]  /*13cf0*/  LDSM.16.M88.4 R24, [R134+0x3000] ;  /* 0x003000008618783b */ /* 0x000ff00000000200 */
[----:B-1----:R-:W1:Y:S08]  /*13d00*/  LDSM.16.M88.4 R8, [R134+0x2000] ;  /* 0x002000008608783b */ /* 0x002e700000000200 */
[----:B------:R-:W0:Y:S08]  /*13d10*/  LDGDEPBAR ;  /* 0x00000000000079af */ /* 0x000e300000000000 */
        /* <DEDUP_REMOVED lines=15> */
[C---:B--2---:R-:W-:Y:S06]  /*13e10*/  HMMA.16816.F32 R28, R128.reuse, R32, RZ ;  /* 0x00000020801c723c */ /* 0x044fec00000018ff */
[C---:B------:R-:W-:Y:S01]  /*13e20*/  HMMA.16816.F32 R32, R128.reuse, R34, RZ ;  /* 0x000000228020723c */ /* 0x040fe200000018ff */
[----:B------:R-:W2:Y:S05]  /*13e30*/  LDSM.16.M88.4 R104, [R134+0x8000] ;  /* 0x008000008668783b */ /* 0x000eaa0000000200 */
[C---:B---3--:R-:W-:Y:S03]  /*13e40*/  HMMA.16816.F32 R36, R128.reuse, R40, RZ ;  /* 0x000000288024723c */ /* 0x048fe600000018ff */
[----:B------:R-:W3:Y:S03]  /*13e50*/  LDSM.16.M88.4 R112, [R134+0x8800] ;  /* 0x008800008670783b */ /* 0x000ee60000000200 */
[C---:B------:R-:W-:Y:S05]  /*13e60*/  HMMA.16816.F32 R40, R128.reuse, R42, RZ ;  /* 0x0000002a8028723c */ /* 0x040fea00000018ff */
[----:B------:R-:W3:Y:S01]  /*13e70*/  LDSM.16.M88.4 R120, [R134+0x9000] ;  /* 0x009000008678783b */ /* 0x000ee20000000200 */
[C---:B----4-:R-:W-:Y:S06]  /*13e80*/  HMMA.16816.F32 R44, R128.reuse, R48, RZ ;  /* 0x00000030802c723c */ /* 0x050fec00000018ff */
[C---:B------:R-:W-:Y:S01]  /*13e90*/  HMMA.16816.F32 R48, R128.reuse, R50, RZ ;  /* 0x000000328030723c */ /* 0x040fe200000018ff */
[----:B------:R-:W4:Y:S05]  /*13ea0*/  LDSM.16.M88.4 R168, [R134+0x9800] ;  /* 0x0098000086a8783b */ /* 0x000f2a0000000200 */
[C---:B------:R-:W-:Y:S03]  /*13eb0*/  HMMA.16816.F32 R52, R128.reuse, R56, RZ ;  /* 0x000000388034723c */ /* 0x040fe600000018ff */
[----:B------:R-:W-:Y:S03]  /*13ec0*/  LDSM.16.M88.4 R172, [R172] ;  /* 0x00000000acac783b */ /* 0x000fe60000000200 */
[C---:B------:R-:W-:Y:S05]  /*13ed0*/  HMMA.16816.F32 R56, R128.reuse, R58, RZ ;  /* 0x0000003a8038723c */ /* 0x040fea00000018ff */
[----:B------:R-:W4:Y:S01]  /*13ee0*/  LDSM.16.M88.4 R176, [R228+0x2000] ;  /* 0x00200000e4b0783b */ /* 0x000f220000000200 */
[C---:B-1----:R-:W-:Y:S06]  /*13ef0*/  HMMA.16816.F32 R60, R128.reuse, R64, RZ ;  /* 0x00000040803c723c */ /* 0x042fec00000018ff */
        /* <DEDUP_REMOVED lines=16> */
[C---:B--2---:R-:W-:Y:S03]  /*14000*/  HMMA.16816.F32 R100, R128.reuse, R104, RZ ;  /* 0x000000688064723c */ /* 0x044fe600000018ff */
[----:B------:R-:W-:Y:S03]  /*14010*/  LDSM.16.M88.4 R208, [R228+0x7000] ;  /* 0x00700000e4d0783b */ /* 0x000fe60000000200 */
[C---:B------:R-:W-:Y:S05]  /*14020*/  HMMA.16816.F32 R104, R128.reuse, R106, RZ ;  /* 0x0000006a8068723c */ /* 0x040fea00000018ff */
[----:B------:R-:W-:Y:S01]  /*14030*/  LDSM.16.M88.4 R212, [R234] ;  /* 0x00000000ead4783b */ /* 0x000fe20000000200 */
[C---:B---3--:R-:W-:Y:S06]  /*14040*/  HMMA.16816.F32 R108, R128.reuse, R112, RZ ;  /* 0x00000070806c723c */ /* 0x048fec00000018ff */
[C---:B------:R-:W-:Y:S01]  /*14050*/  HMMA.16816.F32 R112, R128.reuse, R114, RZ ;  /* 0x000000728070723c */ /* 0x040fe200000018ff */
[----:B------:R-:W-:Y:S05]  /*14060*/  LDSM.16.M88.4 R216, [R233] ;  /* 0x00000000e9d8783b */ /* 0x000fea0000000200 */
[C---:B------:R-:W-:Y:S03]  /*14070*/  HMMA.16816.F32 R116, R128.reuse, R120, RZ ;  /* 0x000000788074723c */ /* 0x040fe600000018ff */
[----:B------:R-:W-:Y:S03]  /*14080*/  LDSM.16.M88.4 R220, [R227] ;  /* 0x00000000e3dc783b */ /* 0x000fe60000000200 */
[C---:B------:R-:W-:Y:S06]  /*14090*/  HMMA.16816.F32 R120, R128.reuse, R122, RZ ;  /* 0x0000007a8078723c */ /* 0x040fec00000018ff */
[C---:B----4-:R-:W-:Y:S06]  /*140a0*/  HMMA.16816.F32 R124, R128.reuse, R168, RZ ;  /* 0x000000a8807c723c */ /* 0x050fec00000018ff */
        /* <DEDUP_REMOVED lines=27> */
[C---:B--2---:R-:W-:Y:S05]  /*14260*/  HMMA.16816.F32 R68, R172.reuse, R168, R68 ;  /* 0x000000a8ac44723c */ /* 0x044fea0000001844 */
[----:B------:R-:W-:Y:S01]  /*14270*/  LDSM.16.M88.4 R204, [R204] ;  /* 0x00000000cccc783b */ /* 0x000fe20000000200 */
[C---:B------:R-:W-:Y:S06]  /*14280*/  HMMA.16816.F32 R72, R172.reuse, R170, R72 ;  /* 0x000000aaac48723c */ /* 0x040fec0000001848 */
[C---:B---3--:R-:W-:Y:S01]  /*14290*/  HMMA.16816.F32 R76, R172.reuse, R176, R76 ;  /* 0x000000b0ac4c723c */ /* 0x048fe2000000184c */
[----:B------:R-:W2:Y:S05]  /*142a0*/  LDSM.16.M88.4 R168, [R228+0x9000] ;  /* 0x00900000e4a8783b */ /* 0x000eaa0000000200 */
[C---:B------:R-:W-:Y:S03]  /*142b0*/  HMMA.16816.F32 R80, R172.reuse, R178, R80 ;  /* 0x000000b2ac50723c */ /* 0x040fe60000001850 */
[----:B------:R-:W3:Y:S03]  /*142c0*/  LDSM.16.M88.4 R176, [R228+0x9800] ;  /* 0x00980000e4b0783b */ /* 0x000ee60000000200 */
[C---:B------:R-:W-:Y:S06]  /*142d0*/  HMMA.16816.F32 R84, R172.reuse, R208, R84 ;  /* 0x000000d0ac54723c */ /* 0x040fec0000001854 */
[C---:B------:R-:W-:Y:S01]  /*142e0*/  HMMA.16816.F32 R88, R172.reuse, R210, R88 ;  /* 0x000000d2ac58723c */ /* 0x040fe20000001858 */
[----:B------:R-:W-:Y:S05]  /*142f0*/  LDSM.16.M88.4 R208, [R235] ;  /* 0x00000000ebd0783b */ /* 0x000fea0000000200 */
[C---:B-1----:R-:W-:Y:S06]  /*14300*/  HMMA.16816.F32 R92, R172.reuse, R180, R92 ;  /* 0x000000b4ac5c723c */ /* 0x042fec000000185c */
[C---:B------:R-:W-:Y:S05]  /*14310*/  HMMA.16816.F32 R96, R172.reuse, R182, R96 ;  /* 0x000000b6ac60723c */ /* 0x040fea0000001860 */
[C---:B------:R-:W-:Y:S01]  /*14320*/  IADD3 R180, R229.reuse, 0x1800, RZ ;  /* 0x00001800e5b47810 */ /* 0x040fe20007ffe0ff */
[C---:B----4-:R-:W-:Y:S05]  /*14330*/  HMMA.16816.F32 R100, R172.reuse, R184, R100 ;  /* 0x000000b8ac64723c */ /* 0x050fea0000001864 */
[----:B------:R-:W1:Y:S01]  /*14340*/  LDSM.16.M88.4 R180, [R180] ;  /* 0x00000000b4b4783b */ /* 0x000e620000000200 */
[C---:B------:R-:W-:Y:S05]  /*14350*/  HMMA.16816.F32 R104, R172.reuse, R186, R104 ;  /* 0x000000baac68723c */ /* 0x040fea0000001868 */
[C---:B------:R-:W-:Y:S01]  /*14360*/  IADD3 R184, R229.reuse, 0x2000, RZ ;  /* 0x00002000e5b87810 */ /* 0x040fe20007ffe0ff */
[C---:B------:R-:W-:Y:S05]  /*14370*/  HMMA.16816.F32 R108, R172.reuse, R188, R108 ;  /* 0x000000bcac6c723c */ /* 0x040fea000000186c */
[----:B------:R-:W4:Y:S01]  /*14380*/  LDSM.16.M88.4 R184, [R184] ;  /* 0x00000000b8b8783b */ /* 0x000f220000000200 */
[C---:B------:R-:W-:Y:S05]  /*14390*/  HMMA.16816.F32 R112, R172.reuse, R190, R112 ;  /* 0x000000beac70723c */ /* 0x040fea0000001870 */
[C---:B------:R-:W-:Y:S01]  /*143a0*/  IADD3 R188, R229.reuse, 0x2800, RZ ;  /* 0x00002800e5bc7810 */ /* 0x040fe20007ffe0ff */
[C---:B--2---:R-:W-:Y:S05]  /*143b0*/  HMMA.16816.F32 R116, R172.reuse, R168, R116 ;  /* 0x000000a8ac74723c */ /* 0x044fea0000001874 */
[----:B------:R-:W2:Y:S01]  /*143c0*/  LDSM.16.M88.4 R188, [R188] ;  /* 0x00000000bcbc783b */ /* 0x000ea20000000200 */
[C---:B------:R-:W-:Y:S05]  /*143d0*/  HMMA.16816.F32 R120, R172.reuse, R170, R120 ;  /* 0x000000aaac78723c */ /* 0x040fea0000001878 */
[----:B------:R-:W-:Y:S01]  /*143e0*/  IADD3 R168, R229, 0x3000, RZ ;  /* 0x00003000e5a87810 */ /* 0x000fe20007ffe0ff */
[C---:B---3--:R-:W-:Y:S05]  /*143f0*/  HMMA.16816.F32 R124, R172.reuse, R176, R124 ;  /* 0x000000b0ac7c723c */ /* 0x048fea000000187c */
[----:B------:R-:W3:Y:S01]  /*14400*/  LDSM.16.M88.4 R168, [R168] ;  /* 0x00000000a8a8783b */ /* 0x000ee20000000200 */
[----:B------:R-:W-:Y:S06]  /*14410*/  HMMA.16816.F32 R128, R172, R178, R128 ;  /* 0x000000b2ac80723c */ /* 0x000fec0000001880 */
[C---:B------:R-:W-:Y:S01]  /*14420*/  HMMA.16816.F32 R4, R192.reuse, R196, R4 ;  /* 0x000000c4c004723c */ /* 0x040fe20000001804 */
[----:B------:R-:W3:Y:S05]  /*14430*/  LDSM.16.M88.4 R172, [R242] ;  /* 0x00000000f2ac783b */ /* 0x000eea0000000200 */
[C---:B------:R-:W-:Y:S03]  /*14440*/  HMMA.16816.F32 R8, R192.reuse, R198, R8 ;  /* 0x000000c6c008723c */ /* 0x040fe60000001808 */
[----:B------:R-:W3:Y:S03]  /*14450*/  LDSM.16.M88.4 R176, [R241] ;  /* 0x00000000f1b0783b */ /* 0x000ee60000000200 */
[C---:B------:R-:W-:Y:S05]  /*14460*/  HMMA.16816.F32 R12, R192.reuse, R200, R12 ;  /* 0x000000c8c00c723c */ /* 0x040fea000000180c */
[----:B------:R-:W-:Y:S01]  /*14470*/  LDSM.16.M88.4 R196, [R239] ;  /* 0x00000000efc4783b */ /* 0x000fe20000000200 */
[C---:B------:R-:W-:Y:S06]  /*14480*/  HMMA.16816.F32 R16, R192.reuse, R202, R16 ;  /* 0x000000cac010723c */ /* 0x040fec0000001810 */
[C---:B------:R-:W-:Y:S01]  /*14490*/  HMMA.16816.F32 R20, R192.reuse, R204, R20 ;  /* 0x000000ccc014723c */ /* 0x040fe20000001814 */
[----:B------:R-:W-:Y:S05]  /*144a0*/  LDSM.16.M88.4 R200, [R238] ;  /* 0x00000000eec8783b */ /* 0x000fea0000000200 */
[C---:B------:R-:W-:Y:S03]  /*144b0*/  HMMA.16816.F32 R24, R192.reuse, R206, R24 ;  /* 0x000000cec018723c */ /* 0x040fe60000001818 */
[----:B------:R-:W-:Y:S03]  /*144c0*/  LDSM.16.M88.4 R204, [R237] ;  /* 0x00000000edcc783b */ /* 0x000fe60000000200 */
[C---:B-1----:R-:W-:Y:S06]  /*144d0*/  HMMA.16816.F32 R28, R192.reuse, R180, R28 ;  /* 0x000000b4c01c723c */ /* 0x042fec000000181c */
[C---:B------:R-:W-:Y:S01]  /*144e0*/  HMMA.16816.F32 R32, R192.reuse, R182, R32 ;  /* 0x000000b6c020723c */ /* 0x040fe20000001820 */
[----:B------:R-:W1:Y:S05]  /*144f0*/  LDSM.16.M88.4 R180, [R240] ;  /* 0x00000000f0b4783b */ /* 0x000e6a0000000200 */
[C---:B----4-:R-:W-:Y:S06]  /*14500*/  HMMA.16816.F32 R36, R192.reuse, R184, R36 ;  /* 0x000000b8c024723c */ /* 0x050fec0000001824 */
[C---:B------:R-:W-:Y:S01]  /*14510*/  HMMA.16816.F32 R40, R192.reuse, R186, R40 ;  /* 0x000000bac028723c */ /* 0x040fe20000001828 */
[----:B------:R-:W4:Y:S05]  /*14520*/  LDSM.16.M88.4 R184, [R236] ;  /* 0x00000000ecb8783b */ /* 0x000f2a0000000200 */
[C---:B--2---:R-:W-:Y:S06]  /*14530*/  HMMA.16816.F32 R44, R192.reuse, R188, R44 ;  /* 0x000000bcc02c723c */ /* 0x044fec000000182c */
        /* <DEDUP_REMOVED lines=322> */
[----:B------:R3:W1:Y:S10]  /*15960*/  MUFU.TANH R216, R128 ;  /* 0x0000008000d87308 */ /* 0x0006740000002400 */
        /* <DEDUP_REMOVED lines=8> */
[----:B------:R-:W-:Y:S06]  /*159f0*/  @!P0 BRA `(.L_x_2334) ;  /* 0x0000000400008947 */ /* 0x000fec0003800000 */
[----:B------:R-:W2:Y:S01]  /*15a00*/  LDC R8, c[0x0][0x380] ;  /* 0x0000e000ff087b82 */ /* 0x000ea20000000800 */
[----:B------:R-:W-:Y:S04]  /*15a10*/  USHF.L.U32 UR7, UR21, 0x8, URZ ;  /* 0x0000000815077899 */ /* 0x000fe8000800063f */
[----:B------:R-:W-:Y:S02]  /*15a20*/  UIADD3 UR8, UR7, -0x200, URZ ;  /* 0xfffffe0007087890 */ /* 0x000fe4000fffe03f */
[----:B------:R-:W-:Y:S04]  /*15a30*/  UIADD3 UR7, UR7, -0x100, URZ ;  /* 0xffffff0007077890 */ /* 0x000fe8000fffe03f */
[----:B------:R-:W-:Y:S02]  /*15a40*/  MOV R5, UR8 ;  /* 0x0000000800057c02 */ /* 0x000fe40008000f00 */
[----:B------:R-:W-:Y:S02]  /*15a50*/  IMAD.U32 R4, RZ, RZ, UR7 ;  /* 0x00000007ff047e24 */ /* 0x000fe4000f8e00ff */
[----:B------:R-:W-:Y:S03]  /*15a60*/  IABS R5, R5 ;  /* 0x0000000500057213 */ /* 0x000fe60000000000 */
        /* <DEDUP_REMOVED lines=57> */
.L_x_2334:
        /* <DEDUP_REMOVED lines=56> */
.L_x_2333:
[----:B---3--:R-:W-:Y:S01]  /*16180*/  FMNMX.FTZ R0, R181, R132, !PT ;  /* 0x00000084b5007209 */ /* 0x008fe20007810000 */
[----:B------:R-:W-:Y:S01]  /*16190*/  LDSM.16.MT88.4 R16, [R135+0xa000] ;  /* 0x00a000008710783b */ /* 0x000fe20000004200 */
[----:B------:R-:W-:Y:S02]  /*161a0*/  UISETP.GT.AND UP0, UPT, UR21, 0x1, UPT ;  /* 0x000000011500788c */ /* 0x000fe4000bf04270 */
[----:B----4-:R-:W-:Y:S01]  /*161b0*/  FMNMX.FTZ R2, R189, R0, !PT ;  /* 0x00000000bd027209 */ /* 0x010fe20007810000 */
[----:B------:R-:W-:Y:S01]  /*161c0*/  UIADD3 UR21, UR21, -0x1, URZ ;  /* 0xffffffff15157890 */ /* 0x000fe2000fffe03f */
        /* <DEDUP_REMOVED lines=153> */
[----:B------:R-:W-:Y:S03]  /*16b60*/  PLOP3.LUT P1, PT, PT, PT, UP0, 0x80, 0x0 ;  /* 0x000000000000781c */ /* 0x000fe60003f2f008 */
        /* <DEDUP_REMOVED lines=9> */
[C---:B------:R-:W-:Y:S01]  /*16c00*/  FMUL.FTZ R15, R0.reuse, R143 ;  /* 0x0000008f000f7220 */ /* 0x040fe20000410000 */
[----:B------:R-:W-:Y:S06]  /*16c10*/  FMUL.FTZ R35, R0, R163 ;  /* 0x000000a300237220 */ /* 0x000fec0000410000 */
        /* <DEDUP_REMOVED lines=17> */
[C---:B------:R-:W-:Y:S01]  /*16d30*/  FMUL.FTZ R13, R2.reuse, R141 ;  /* 0x0000008d020d7220 */ /* 0x040fe20000410000 */
[----:B------:R-:W-:Y:S07]  /*16d40*/  FMUL.FTZ R21, R2, R149 ;  /* 0x0000009502157220 */ /* 0x000fee0000410000 */
        /* <DEDUP_REMOVED lines=8> */
[----:B-1----:R-:W-:Y:S09]  /*16dd0*/  FMUL.FTZ R6, R0, R138 ;  /* 0x0000008a00067220 */ /* 0x002ff20000410000 */
        /* <DEDUP_REMOVED lines=21> */
[----:B------:R1:W-:Y:S10]  /*16f30*/  MUFU.EX2 R170, R9 ;  /* 0x0000000900aa7308 */ /* 0x0003f40000000800 */
[----:B------:R2:W3:Y:S01]  /*16f40*/  MUFU.EX2 R251, R4 ;  /* 0x0000000400fb7308 */ /* 0x0004e20000000800 */
[----:B-1----:R-:W-:Y:S01]  /*16f50*/  FMUL.FTZ R9, R2, R145 ;  /* 0x0000009102097220 */ /* 0x002fe20000410000 */
[--C-:B--2---:R-:W-:Y:S01]  /*16f60*/  FFMA.FTZ R4, R22, UR4, -R68.reuse ;  /* 0x0000000416047c23 */ /* 0x104fe20008010844 */
[C---:B------:R-:W-:Y:S01]  /*16f70*/  FMUL.FTZ R22, R0.reuse, R150 ;  /* 0x0000009600167220 */ /* 0x040fe20000410000 */
[----:B---3--:R-:W-:Y:S06]  /*16f80*/  F2FP.F16.F32.PACK_AB R51, R251, R248 ;  /* 0x000000f8fb33723e */ /* 0x008fec00000000ff */
[----:B------:R1:W-:Y:S02]  /*16f90*/  MUFU.EX2 R133, R4 ;  /* 0x0000000400857308 */ /* 0x0003e40000000800 */
[--C-:B-1----:R-:W-:Y:S01]  /*16fa0*/  FFMA.FTZ R4, R23, UR4, -R68.reuse ;  /* 0x0000000417047c23 */ /* 0x102fe20008010844 */
[----:B------:R-:W-:Y:S07]  /*16fb0*/  FMUL.FTZ R23, R0, R151 ;  /* 0x0000009700177220 */ /* 0x000fee0000410000 */
[----:B------:R1:W2:Y:S02]  /*16fc0*/  MUFU.EX2 R131, R4 ;  /* 0x0000000400837308 */ /* 0x0002a40000000800 */
[--C-:B-1----:R-:W-:Y:S08]  /*16fd0*/  FFMA.FTZ R4, R24, UR4, -R39.reuse ;  /* 0x0000000418047c23 */ /* 0x102ff00008010827 */
[----:B------:R1:W-:Y:S02]  /*16fe0*/  MUFU.EX2 R130, R4 ;  /* 0x0000000400827308 */ /* 0x0003e40000000800 */
[--C-:B-1----:R-:W-:Y:S08]  /*16ff0*/  FFMA.FTZ R4, R25, UR4, -R39.reuse ;  /* 0x0000000419047c23 */ /* 0x102ff00008010827 */
[----:B------:R1:W3:Y:S02]  /*17000*/  MUFU.EX2 R128, R4 ;  /* 0x0000000400807308 */ /* 0x0002e40000000800 */
[--C-:B-1----:R-:W-:Y:S02]  /*17010*/  FFMA.FTZ R4, R27, UR4, -R68.reuse ;  /* 0x000000041b047c23 */ /* 0x102fe40008010844 */
[----:B------:R-:W1:Y:S06]  /*17020*/  LDSM.16.MT88.4 R24, [R226+0xa000] ;  /* 0x00a00000e218783b */ /* 0x000e6c0000004200 */
[----:B------:R4:W5:Y:S02]  /*17030*/  MUFU.EX2 R125, R4 ;  /* 0x00000004007d7308 */ /* 0x0009640000000800 */
[--C-:B----4-:R-:W-:Y:S08]  /*17040*/  FFMA.FTZ R4, R28, UR4, -R39.reuse ;  /* 0x000000041c047c23 */ /* 0x110ff00008010827 */
[----:B------:R4:W-:Y:S02]  /*17050*/  MUFU.EX2 R177, R4 ;  /* 0x0000000400b17308 */ /* 0x0009e40000000800 */
[--C-:B----4-:R-:W-:Y:S02]  /*17060*/  FFMA.FTZ R4, R29, UR4, -R39.reuse ;  /* 0x000000041d047c23 */ /* 0x110fe40008010827 */
[----:B------:R-:W4:Y:S06]  /*17070*/  LDSM.16.MT88.4 R28, [R224+0xa000] ;  /* 0x00a00000e01c783b */ /* 0x000f2c0000004200 */
[----:B------:R2:W-:Y:S02]  /*17080*/  MUFU.EX2 R176, R4 ;  /* 0x0000000400b07308 */ /* 0x0005e40000000800 */
[----:B--2---:R-:W-:Y:S01]  /*17090*/  FMUL.FTZ R4, R2, R136 ;  /* 0x0000008802047220 */ /* 0x004fe20000410000 */
[----:B------:R-:W-:Y:S01]  /*170a0*/  MOV R136, R10 ;  /* 0x0000000a00887202 */ /* 0x000fe20000000f00 */
[--C-:B------:R-:W-:Y:S01]  /*170b0*/  FFMA.FTZ R10, R32, UR4, -R39.reuse ;  /* 0x00000004200a7c23 */ /* 0x100fe20008010827 */
[--C-:B------:R-:W-:Y:S02]  /*170c0*/  FFMA.FTZ R32, R174, UR4, -R39.reuse ;  /* 0x00000004ae207c23 */ /* 0x100fe40008010827 */
[----:B------:R-:W-:Y:S03]  /*170d0*/  F2FP.F16.F32.PACK_AB R50, R136, R250 ;  /* 0x000000fa8832723e */ /* 0x000fe600000000ff */
[----:B------:R2:W-:Y:S01]  /*170e0*/  MUFU.EX2 R171, R10 ;  /* 0x0000000a00ab7308 */ /* 0x0005e20000000800 */
[C---:B------:R-:W-:Y:S09]  /*170f0*/  HMMA.16816.F32 R4, R40.reuse, R16, R4 ;  /* 0x000000102804723c */ /* 0x040ff20000001804 */
[----:B------:R3:W-:Y:S02]  /*17100*/  MUFU.EX2 R252, R32 ;  /* 0x0000002000fc7308 */ /* 0x0007e40000000800 */
[--C-:B------:R-:W-:Y:S01]  /*17110*/  FFMA.FTZ R16, R33, UR4, -R39.reuse ;  /* 0x0000000421107c23 */ /* 0x100fe20008010827 */
[C---:B------:R-:W-:Y:S01]  /*17120*/  FMUL.FTZ R17, R2.reuse, R153 ;  /* 0x0000009902117220 */ /* 0x040fe20000410000 */
[----:B------:R-:W-:Y:S06]  /*17130*/  FMUL.FTZ R33, R2, R161 ;  /* 0x000000a102217220 */ /* 0x000fec0000410000 */
[----:B------:R5:W4:Y:S01]  /*17140*/  MUFU.EX2 R173, R16 ;  /* 0x0000001000ad7308 */ /* 0x000b220000000800 */
[----:B--2---:R-:W-:Y:S07]  /*17150*/  FMUL.FTZ R10, R0, R146 ;  /* 0x00000092000a7220 */ /* 0x004fee0000410000 */
[C---:B------:R-:W-:Y:S03]  /*17160*/  HMMA.16816.F32 R8, R40.reuse, R18, R8 ;  /* 0x000000122808723c */ /* 0x040fe60000001808 */
[--C-:B---3--:R-:W-:Y:S03]  /*17170*/  FFMA.FTZ R32, R187, UR4, -R68.reuse ;  /* 0x00000004bb207c23 */ /* 0x108fe60008010844 */
[C---:B-1----:R-:W-:Y:S01]  /*17180*/  HMMA.16816.F32 R12, R40.reuse, R24, R12 ;  /* 0x00000018280c723c */ /* 0x042fe2000000180c */
[----:B------:R1:W-:Y:S04]  /*17190*/  MUFU.EX2 R221, R32 ;  /* 0x0000002000dd7308 */ /* 0x0003e80000000800 */
[--C-:B-----5:R-:W-:Y:S01]  /*171a0*/  FFMA.FTZ R16, R34, UR4, -R68.reuse ;  /* 0x0000000422107c23 */ /* 0x120fe20008010844 */
[C---:B------:R-:W-:Y:S01]  /*171b0*/  FMUL.FTZ R18, R0.reuse, R154 ;  /* 0x0000009a00127220 */ /* 0x040fe20000410000 */
[----:B------:R-:W-:Y:S01]  /*171c0*/  FMUL.FTZ R19, R0, R155 ;  /* 0x0000009b00137220 */ /* 0x000fe20000410000 */
[C---:B------:R-:W-:Y:S03]  /*171d0*/  FMUL.FTZ R24, R2.reuse, R156 ;  /* 0x0000009c02187220 */ /* 0x040fe60000410000 */
[----:B------:R2:W3:Y:S01]  /*171e0*/  MUFU.EX2 R172, R16 ;  /* 0x0000001000ac7308 */ /* 0x0004e20000000800 */
[----:B------:R-:W-:Y:S01]  /*171f0*/  FMUL.FTZ R25, R2, R157 ;  /* 0x0000009d02197220 */ /* 0x000fe20000410000 */
[----:B------:R-:W-:Y:S01]  /*17200*/  FMUL.FTZ R34, R0, R162 ;  /* 0x000000a200227220 */ /* 0x000fe20000410000 */
[C---:B-1----:R-:W-:Y:S01]  /*17210*/  FMUL.FTZ R32, R2.reuse, R160 ;  /* 0x000000a002207220 */ /* 0x042fe20000410000 */
[----:B--2---:R-:W-:Y:S07]  /*17220*/  FMUL.FTZ R16, R2, R152 ;  /* 0x0000009802107220 */ /* 0x004fee0000410000 */
[C---:B------:R-:W-:Y:S06]  /*17230*/  HMMA.16816.F32 R16, R40.reuse, R26, R16 ;  /* 0x0000001a2810723c */ /* 0x040fec0000001810 */
[C---:B----4-:R-:W-:Y:S05]  /*17240*/  HMMA.16816.F32 R20, R40.reuse, R28, R20 ;  /* 0x0000001c2814723c */ /* 0x050fea0000001814 */
        /* <DEDUP_REMOVED lines=15> */
[----:B------:R-:W-:Y:S01]  /*17340*/  MOV R190, R175 ;  /* 0x000000af00be7202 */ /* 0x000fe20000000f00 */
[C---:B------:R-:W-:Y:S01]  /*17350*/  HMMA.16816.F32 R8, R48.reuse, R54, R8 ;  /* 0x000000363008723c */ /* 0x040fe20000001808 */
[----:B------:R-:W4:Y:S04]  /*17360*/  LDSM.16.MT88.4 R52, [R135+0xb000] ;  /* 0x00b000008734783b */ /* 0x000f280000004200 */
[----:B------:R-:W-:Y:S01]  /*17370*/  F2FP.F16.F32.PACK_AB R45, R131, R133 ;  /* 0x00000085832d723e */ /* 0x000fe200000000ff */
[C---:B------:R-:W-:Y:S05]  /*17380*/  HMMA.16816.F32 R12, R48.reuse, R56, R12 ;  /* 0x00000038300c723c */ /* 0x040fea000000180c */
[----:B------:R-:W-:Y:S01]  /*17390*/  F2FP.F16.F32.PACK_AB R46, R128, R130 ;  /* 0x00000082802e723e */ /* 0x000fe200000000ff */
[C---:B------:R-:W-:Y:S01]  /*173a0*/  HMMA.16816.F32 R16, R48.reuse, R58, R16 ;  /* 0x0000003a3010723c */ /* 0x040fe20000001810 */
[----:B------:R-:W5:Y:S04]  /*173b0*/  LDSM.16.MT88.4 R56, [R226+0xb000] ;  /* 0x00b00000e238783b */ /* 0x000f680000004200 */
[--C-:B--2---:R-:W-:Y:S01]  /*173c0*/  FFMA.FTZ R44, R191, UR4, -R39.reuse ;  /* 0x00000004bf2c7c23 */ /* 0x104fe20008010827 */
[C---:B------:R-:W-:Y:S03]  /*173d0*/  HMMA.16816.F32 R20, R48.reuse, R60, R20 ;  /* 0x0000003c3014723c */ /* 0x040fe60000001814 */
[----:B------:R2:W5:Y:S02]  /*173e0*/  MUFU.EX2 R184, R44 ;  /* 0x0000002c00b87308 */ /* 0x0005640000000800 */
[----:B------:R-:W-:Y:S01]  /*173f0*/  F2FP.F16.F32.PACK_AB R47, R125, R129 ;  /* 0x000000817d2f723e */ /* 0x000fe200000000ff */
[C---:B------:R-:W-:Y:S01]  /*17400*/  HMMA.16816.F32 R24, R48.reuse, R62, R24 ;  /* 0x0000003e3018723c */ /* 0x040fe20000001818 */
[----:B------:R-:W5:Y:S04]  /*17410*/  LDSM.16.MT88.4 R60, [R224+0xb000] ;  /* 0x00b00000e03c783b */ /* 0x000f680000004200 */
[----:B------:R-:W-:Y:S01]  /*17420*/  MOV R191, R173 ;  /* 0x000000ad00bf7202 */ /* 0x000fe20000000f00 */
[C---:B-1----:R-:W-:Y:S06]  /*17430*/  HMMA.16816.F32 R28, R48.reuse, R40, R28 ;  /* 0x00000028301c723c */ /* 0x042fec000000181c */
[----:B------:R-:W-:Y:S01]  /*17440*/  HMMA.16816.F32 R32, R48, R42, R32 ;  /* 0x0000002a3020723c */ /* 0x000fe20000001820 */
[----:B------:R-:W1:Y:S04]  /*17450*/  LDSM.16.MT88.4 R40, [R225+0xb000] ;  /* 0x00b00000e128783b */ /* 0x000e680000004200 */
[--C-:B--2---:R-:W-:Y:S01]  /*17460*/  FFMA.FTZ R44, R192, UR4, -R68.reuse ;  /* 0x00000004c02c7c23 */ /* 0x104fe20008010844 */
[----:B---3--:R-:W-:Y:S01]  /*17470*/  MOV R192, R172 ;  /* 0x000000ac00c07202 */ /* 0x008fe20000000f00 */
[--C-:B------:R-:W-:Y:S01]  /*17480*/  FFMA.FTZ R48, R197, UR4, -R68.reuse ;  /* 0x00000004c5307c23 */ /* 0x100fe20008010844 */
[----:B------:R-:W-:Y:S01]  /*17490*/  MOV R197, R177 ;  /* 0x000000b100c57202 */ /* 0x000fe20000000f00 */
[----:B------:R2:W-:Y:S02]  /*174a0*/  MUFU.EX2 R182, R44 ;  /* 0x0000002c00b67308 */ /* 0x0005e40000000800 */
[----:B------:R-:W-:Y:S01]  /*174b0*/  F2FP.F16.F32.PACK_AB R51, R190, R192 ;  /* 0x000000c0be33723e */ /* 0x000fe200000000ff */
[--C-:B--2---:R-:W-:Y:S01]  /*174c0*/  FFMA.FTZ R44, R193, UR4, -R68.reuse ;  /* 0x00000004c12c7c23 */ /* 0x104fe20008010844 */
[----:B------:R-:W-:Y:S06]  /*174d0*/  MOV R193, R171 ;  /* 0x000000ab00c17202 */ /* 0x000fec0000000f00 */
[----:B------:R2:W3:Y:S01]  /*174e0*/  MUFU.EX2 R179, R44 ;  /* 0x0000002c00b37308 */ /* 0x0004e20000000800 */
[----:B------:R-:W-:Y:S01]  /*174f0*/  F2FP.F16.F32.PACK_AB R50, R191, R193 ;  /* 0x000000c1bf32723e */ /* 0x000fe200000000ff */
[--C-:B--2---:R-:W-:Y:S01]  /*17500*/  FFMA.FTZ R44, R194, UR4, -R39.reuse ;  /* 0x00000004c22c7c23 */ /* 0x104fe20008010827 */
[----:B------:R-:W-:Y:S07]  /*17510*/  MOV R194, R170 ;  /* 0x000000aa00c27202 */ /* 0x000fee0000000f00 */
[----:B------:R2:W-:Y:S02]  /*17520*/  MUFU.EX2 R178, R44 ;  /* 0x0000002c00b27308 */ /* 0x0005e40000000800 */
[--C-:B--2---:R-:W-:Y:S01]  /*17530*/  FFMA.FTZ R44, R195, UR4, -R39.reuse ;  /* 0x00000004c32c7c23 */ /* 0x104fe20008010827 */
[----:B------:R-:W-:Y:S07]  /*17540*/  MOV R195, R176 ;  /* 0x000000b000c37202 */ /* 0x000fee0000000f00 */
[----:B------:R2:W-:Y:S10]  /*17550*/  MUFU.EX2 R176, R48 ;  /* 0x0000003000b07308 */ /* 0x0005f40000000800 */
[----:B------:R4:W-:Y:S01]  /*17560*/  MUFU.EX2 R187, R44 ;  /* 0x0000002c00bb7308 */ /* 0x0009e20000000800 */
[--C-:B--2---:R-:W-:Y:S01]  /*17570*/  FFMA.FTZ R48, R198, UR4, -R39.reuse ;  /* 0x00000004c6307c23 */ /* 0x104fe20008010827 */
[----:B------:R-:W-:Y:S08]  /*17580*/  MOV R198, R125 ;  /* 0x0000007d00c67202 */ /* 0x000ff00000000f00 */
[----:B------:R2:W-:Y:S01]  /*17590*/  MUFU.EX2 R175, R48 ;  /* 0x0000003000af7308 */ /* 0x0005e20000000800 */
[--C-:B----4-:R-:W-:Y:S01]  /*175a0*/  FFMA.FTZ R44, R196, UR4, -R68.reuse ;  /* 0x00000004c42c7c23 */ /* 0x110fe20008010844 */
[----:B------:R-:W-:Y:S08]  /*175b0*/  MOV R196, R168 ;  /* 0x000000a800c47202 */ /* 0x000ff00000000f00 */
[----:B------:R4:W3:Y:S01]  /*175c0*/  MUFU.EX2 R174, R44 ;  /* 0x0000002c00ae7308 */ /* 0x0008e20000000800 */
[----:B------:R-:W-:Y:S01]  /*175d0*/  F2FP.F16.F32.PACK_AB R49, R194, R196 ;  /* 0x000000c4c231723e */ /* 0x000fe200000000ff */
[--C-:B--2---:R-:W-:Y:S01]  /*175e0*/  FFMA.FTZ R48, R199, UR4, -R39.reuse ;  /* 0x00000004c7307c23 */ /* 0x104fe20008010827 */
[----:B------:R-:W-:Y:S07]  /*175f0*/  MOV R199, R128 ;  /* 0x0000008000c77202 */ /* 0x000fee0000000f00 */
[----:B------:R2:W3:Y:S01]  /*17600*/  MUFU.EX2 R177, R48 ;  /* 0x0000003000b17308 */ /* 0x0004e20000000800 */
[----:B----4-:R-:W-:Y:S07]  /*17610*/  F2FP.F16.F32.PACK_AB R44, R132, R169 ;  /* 0x000000a9842c723e */ /* 0x010fee00000000ff */
[C---:B------:R-:W-:Y:S06]  /*17620*/  HMMA.16816.F32 R4, R44.reuse, R52, R4 ;  /* 0x000000342c04723c */ /* 0x040fec0000001804 */
[C---:B------:R-:W-:Y:S01]  /*17630*/  HMMA.16816.F32 R8, R44.reuse, R54, R8 ;  /* 0x000000362c08723c */ /* 0x040fe20000001808 */
[----:B------:R-:W4:Y:S04]  /*17640*/  LDSM.16.MT88.4 R52, [R135+0xb800] ;  /* 0x00b800008734783b */ /* 0x000f280000004200 */
[--C-:B--2---:R-:W-:Y:S01]  /*17650*/  FFMA.FTZ R48, R200, UR4, -R68.reuse ;  /* 0x00000004c8307c23 */ /* 0x104fe20008010844 */
[C---:B-----5:R-:W-:Y:S03]  /*17660*/  HMMA.16816.F32 R12, R44.reuse, R56, R12 ;  /* 0x000000382c0c723c */ /* 0x060fe6000000180c */
[----:B------:R2:W-:Y:S02]  /*17670*/  MUFU.EX2 R170, R48 ;  /* 0x0000003000aa7308 */ /* 0x0005e40000000800 */
[----:B------:R-:W-:Y:S01]  /*17680*/  MOV R200, R129 ;  /* 0x0000008100c87202 */ /* 0x000fe20000000f00 */
[C---:B------:R-:W-:Y:S01]  /*17690*/  HMMA.16816.F32 R16, R44.reuse, R58, R16 ;  /* 0x0000003a2c10723c */ /* 0x040fe20000001810 */
[----:B------:R-:W5:Y:S05]  /*176a0*/  LDSM.16.MT88.4 R56, [R226+0xb800] ;  /* 0x00b80000e238783b */ /* 0x000f6a0000004200 */
[C---:B------:R-:W-:Y:S06]  /*176b0*/  HMMA.16816.F32 R20, R44.reuse, R60, R20 ;  /* 0x0000003c2c14723c */ /* 0x040fec0000001814 */
[C---:B------:R-:W-:Y:S01]  /*176c0*/  HMMA.16816.F32 R24, R44.reuse, R62, R24 ;  /* 0x0000003e2c18723c */ /* 0x040fe20000001818 */
[----:B------:R-:W5:Y:S04]  /*176d0*/  LDSM.16.MT88.4 R60, [R224+0xb800] ;  /* 0x00b80000e03c783b */ /* 0x000f680000004200 */
[--C-:B--2---:R-:W-:Y:S01]  /*176e0*/  FFMA.FTZ R48, R202, UR4, -R68.reuse ;  /* 0x00000004ca307c23 */ /* 0x104fe20008010844 */
[C---:B-1----:R-:W-:Y:S03]  /*176f0*/  HMMA.16816.F32 R28, R44.reuse, R40, R28 ;  /* 0x000000282c1c723c */ /* 0x042fe6000000181c */
[----:B------:R1:W2:Y:S02]  /*17700*/  MUFU.EX2 R173, R48 ;  /* 0x0000003000ad7308 */ /* 0x0002a40000000800 */
[----:B------:R-:W-:Y:S01]  /*17710*/  MOV R202, R130 ;  /* 0x0000008200ca7202 */ /* 0x000fe20000000f00 */
[----:B------:R-:W-:Y:S01]  /*17720*/  HMMA.16816.F32 R32, R44, R42, R32 ;  /* 0x0000002a2c20723c */ /* 0x000fe20000001820 */
[----:B------:R-:W2:Y:S06]  /*17730*/  LDSM.16.MT88.4 R40, [R225+0xb800] ;  /* 0x00b80000e128783b */ /* 0x000eac0000004200 */
[--C-:B------:R-:W-:Y:S01]  /*17740*/  FFMA.FTZ R44, R204, UR4, -R68.reuse ;  /* 0x00000004cc2c7c23 */ /* 0x100fe20008010844 */
[----:B------:R-:W-:Y:S03]  /*17750*/  F2FP.F16.F32.PACK_AB R45, R220, R221 ;  /* 0x000000dddc2d723e */ /* 0x000fe600000000ff */
[----:B------:R4:W-:Y:S01]  /*17760*/  MUFU.EX2 R166, R44 ;  /* 0x0000002c00a67308 */ /* 0x0009e20000000800 */
[----:B------:R-:W-:Y:S01]  /*17770*/  F2FP.F16.F32.PACK_AB R46, R184, R188 ;  /* 0x000000bcb82e723e */ /* 0x000fe200000000ff */
[--C-:B-1----:R-:W-:Y:S01]  /*17780*/  FFMA.FTZ R48, R201, UR4, -R39.reuse ;  /* 0x00000004c9307c23 */ /* 0x102fe20008010827 */
[----:B---3--:R-:W-:Y:S02]  /*17790*/  F2FP.F16.F32.PACK_AB R47, R179, R182 ;  /* 0x000000b6b32f723e */ /* 0x008fe400000000ff */
[----:B------:R-:W-:Y:S05]  /*177a0*/  MOV R204, R133 ;  /* 0x0000008500cc7202 */ /* 0x000fea0000000f00 */
[----:B------:R1:W-:Y:S01]  /*177b0*/  MUFU.EX2 R172, R48 ;  /* 0x0000003000ac7308 */ /* 0x0003e20000000800 */
[----:B------:R-:W-:Y:S01]  /*177c0*/  MOV R201, R131 ;  /* 0x0000008300c97202 */ /* 0x000fe20000000f00 */
[--C-:B----4-:R-:W-:Y:S01]  /*177d0*/  FFMA.FTZ R44, R206, UR4, -R68.reuse ;  /* 0x00000004ce2c7c23 */ /* 0x110fe20008010844 */
[----:B------:R-:W-:Y:S07]  /*177e0*/  MOV R206, R169 ;  /* 0x000000a900ce7202 */ /* 0x000fee0000000f00 */
[----:B------:R3:W4:Y:S01]  /*177f0*/  MUFU.EX2 R168, R44 ;  /* 0x0000002c00a87308 */ /* 0x0007220000000800 */
[--C-:B-1----:R-:W-:Y:S01]  /*17800*/  FFMA.FTZ R48, R203, UR4, -R39.reuse ;  /* 0x00000004cb307c23 */ /* 0x102fe20008010827 */
[----:B------:R-:W-:Y:S08]  /*17810*/  MOV R203, R132 ;  /* 0x0000008400cb7202 */ /* 0x000ff00000000f00 */
[----:B------:R1:W-:Y:S01]  /*17820*/  MUFU.EX2 R171, R48 ;  /* 0x0000003000ab7308 */ /* 0x0003e20000000800 */
[--C-:B---3--:R-:W-:Y:S01]  /*17830*/  FFMA.FTZ R44, R205, UR4, -R39.reuse ;  /* 0x00000004cd2c7c23 */ /* 0x108fe20008010827 */
[----:B------:R-:W-:Y:S08]  /*17840*/  MOV R205, R136 ;  /* 0x0000008800cd7202 */ /* 0x000ff00000000f00 */
[----:B------:R3:W-:Y:S01]  /*17850*/  MUFU.EX2 R167, R44 ;  /* 0x0000002c00a77308 */ /* 0x0007e20000000800 */
[----:B-1----:R-:W-:Y:S07]  /*17860*/  F2FP.F16.F32.PACK_AB R48, R195, R197 ;  /* 0x000000c5c330723e */ /* 0x002fee00000000ff */
[C---:B------:R-:W-:Y:S06]  /*17870*/  HMMA.16816.F32 R4, R48.reuse, R52, R4 ;  /* 0x000000343004723c */ /* 0x040fec0000001804 */
[C---:B------:R-:W-:Y:S01]  /*17880*/  HMMA.16816.F32 R8, R48.reuse, R54, R8 ;  /* 0x000000363008723c */ /* 0x040fe20000001808 */
[----:B------:R-:W1:Y:S04]  /*17890*/  LDSM.16.MT88.4 R52, [R135+0xc000] ;  /* 0x00c000008734783b */ /* 0x000e680000004200 */
[--C-:B---3--:R-:W-:Y:S01]  /*178a0*/  FFMA.FTZ R44, R207, UR4, -R39.reuse ;  /* 0x00000004cf2c7c23 */ /* 0x108fe20008010827 */
[C---:B-----5:R-:W-:Y:S03]  /*178b0*/  HMMA.16816.F32 R12, R48.reuse, R56, R12 ;  /* 0x00000038300c723c */ /* 0x060fe6000000180c */
[----:B------:R-:W3:Y:S01]  /*178c0*/  LDL.LU R207, [R1+0x14] ;  /* 0x0000140001cf7983 */ /* 0x000ee20000300800 */
[----:B------:R5:W4:Y:S02]  /*178d0*/  MUFU.EX2 R169, R44 ;  /* 0x0000002c00a97308 */ /* 0x000b240000000800 */
[C---:B------:R-:W-:Y:S01]  /*178e0*/  HMMA.16816.F32 R16, R48.reuse, R58, R16 ;  /* 0x0000003a3010723c */ /* 0x040fe20000001810 */
[----:B------:R-:W4:Y:S05]  /*178f0*/  LDSM.16.MT88.4 R56, [R226+0xc000] ;  /* 0x00c00000e238783b */ /* 0x000f2a0000004200 */
[C---:B------:R-:W-:Y:S06]  /*17900*/  HMMA.16816.F32 R20, R48.reuse, R60, R20 ;  /* 0x0000003c3014723c */ /* 0x040fec0000001814 */
[C---:B------:R-:W-:Y:S01]  /*17910*/  HMMA.16816.F32 R24, R48.reuse, R62, R24 ;  /* 0x0000003e3018723c */ /* 0x040fe20000001818 */
[----:B------:R-:W4:Y:S04]  /*17920*/  LDSM.16.MT88.4 R60, [R224+0xc000] ;  /* 0x00c00000e03c783b */ /* 0x000f280000004200 */
[--C-:B-----5:R-:W-:Y:S01]  /*17930*/  FFMA.FTZ R44, R208, UR4, -R68.reuse ;  /* 0x00000004d02c7c23 */ /* 0x120fe20008010844 */
[C---:B--2---:R-:W-:Y:S03]  /*17940*/  HMMA.16816.F32 R28, R48.reuse, R40, R28 ;  /* 0x00000028301c723c */ /* 0x044fe6000000181c */
[----:B------:R2:W-:Y:S01]  /*17950*/  MUFU.EX2 R162, R44 ;  /* 0x0000002c00a27308 */ /* 0x0005e20000000800 */
[----:B------:R-:W5:Y:S02]  /*17960*/  LDL.LU R208, [R1+0x10] ;  /* 0x0000100001d07983 */ /* 0x000f640000300800 */
[----:B------:R-:W-:Y:S02]  /*17970*/  HMMA.16816.F32 R32, R48, R42, R32 ;  /* 0x0000002a3020723c */ /* 0x000fe40000001820 */
[----:B------:R-:W4:Y:S05]  /*17980*/  LDSM.16.MT88.4 R40, [R225+0xc000] ;  /* 0x00c00000e128783b */ /* 0x000f2a0000004200 */
[--C-:B------:R-:W-:Y:S01]  /*17990*/  FFMA.FTZ R48, R211, UR4, -R39.reuse ;  /* 0x00000004d3307c23 */ /* 0x100fe20008010827 */
[----:B------:R-:W-:Y:S03]  /*179a0*/  F2FP.F16.F32.PACK_AB R49, R176, R174 ;  /* 0x000000aeb031723e */ /* 0x000fe600000000ff */
[----:B------:R1:W-:Y:S01]  /*179b0*/  MUFU.EX2 R164, R48 ;  /* 0x0000003000a47308 */ /* 0x0003e20000000800 */
[----:B------:R-:W-:Y:S01]  /*179c0*/  F2FP.F16.F32.PACK_AB R50, R177, R175 ;  /* 0x000000afb132723e */ /* 0x000fe200000000ff */
[--C-:B--2---:R-:W-:Y:S01]  /*179d0*/  FFMA.FTZ R44, R209, UR4, -R68.reuse ;  /* 0x00000004d12c7c23 */ /* 0x104fe20008010844 */
[----:B------:R-:W-:Y:S07]  /*179e0*/  F2FP.F16.F32.PACK_AB R51, R173, R170 ;  /* 0x000000aaad33723e */ /* 0x000fee00000000ff */
[----:B------:R2:W4:Y:S01]  /*179f0*/  MUFU.EX2 R163, R44 ;  /* 0x0000002c00a37308 */ /* 0x0005220000000800 */
[--C-:B-1----:R-:W-:Y:S09]  /*17a00*/  FFMA.FTZ R48, R213, UR4, -R68.reuse ;  /* 0x00000004d5307c23 */ /* 0x102ff20008010844 */
[----:B------:R1:W-:Y:S01]  /*17a10*/  MUFU.EX2 R161, R48 ;  /* 0x0000003000a17308 */ /* 0x0003e20000000800 */
[--C-:B--2---:R-:W-:Y:S09]  /*17a20*/  FFMA.FTZ R44, R210, UR4, -R39.reuse ;  /* 0x00000004d22c7c23 */ /* 0x104ff20008010827 */
[----:B------:R2:W-:Y:S01]  /*17a30*/  MUFU.EX2 R165, R44 ;  /* 0x0000002c00a57308 */ /* 0x0005e20000000800 */
[--C-:B-1----:R-:W-:Y:S09]  /*17a40*/  FFMA.FTZ R48, R212, UR4, -R68.reuse ;  /* 0x00000004d4307c23 */ /* 0x102ff20008010844 */
[----:B------:R1:W4:Y:S01]  /*17a50*/  MUFU.EX2 R160, R48 ;  /* 0x0000003000a07308 */ /* 0x0003220000000800 */
[----:B--2---:R-:W-:Y:S07]  /*17a60*/  F2FP.F16.F32.PACK_AB R44, R249, R252 ;  /* 0x000000fcf92c723e */ /* 0x004fee00000000ff */
[C---:B------:R-:W-:Y:S06]  /*17a70*/  HMMA.16816.F32 R4, R44.reuse, R52, R4 ;  /* 0x000000342c04723c */ /* 0x040fec0000001804 */
[C---:B------:R-:W-:Y:S01]  /*17a80*/  HMMA.16816.F32 R8, R44.reuse, R54, R8 ;  /* 0x000000362c08723c */ /* 0x040fe20000001808 */
[----:B------:R-:W2:Y:S04]  /*17a90*/  LDSM.16.MT88.4 R52, [R135+0xc800] ;  /* 0x00c800008734783b */ /* 0x000ea80000004200 */
[--C-:B-1----:R-:W-:Y:S01]  /*17aa0*/  FFMA.FTZ R48, R64, UR4, -R39.reuse ;  /* 0x0000000440307c23 */ /* 0x102fe20008010827 */
[C---:B----4-:R-:W-:Y:S03]  /*17ab0*/  HMMA.16816.F32 R12, R44.reuse, R56, R12 ;  /* 0x000000382c0c723c */ /* 0x050fe6000000180c */
[----:B------:R1:W-:Y:S03]  /*17ac0*/  MUFU.EX2 R159, R48 ;  /* 0x00000030009f7308 */ /* 0x0003e60000000800 */
[C---:B------:R-:W-:Y:S01]  /*17ad0*/  HMMA.16816.F32 R16, R44.reuse, R58, R16 ;  /* 0x0000003a2c10723c */ /* 0x040fe20000001810 */
[----:B------:R-:W4:Y:S05]  /*17ae0*/  LDSM.16.MT88.4 R56, [R226+0xc800] ;  /* 0x00c80000e238783b */ /* 0x000f2a0000004200 */
[C---:B------:R-:W-:Y:S06]  /*17af0*/  HMMA.16816.F32 R20, R44.reuse, R60, R20 ;  /* 0x0000003c2c14723c */ /* 0x040fec0000001814 */
[C---:B------:R-:W-:Y:S01]  /*17b00*/  HMMA.16816.F32 R24, R44.reuse, R62, R24 ;  /* 0x0000003e2c18723c */ /* 0x040fe20000001818 */
[----:B------:R-:W4:Y:S04]  /*17b10*/  LDSM.16.MT88.4 R60, [R224+0xc800] ;  /* 0x00c80000e03c783b */ /* 0x000f280000004200 */
[--C-:B-1----:R-:W-:Y:S01]  /*17b20*/  FFMA.FTZ R48, R65, UR4, -R39.reuse ;  /* 0x0000000441307c23 */ /* 0x102fe20008010827 */
[C---:B------:R-:W-:Y:S03]  /*17b30*/  HMMA.16816.F32 R28, R44.reuse, R40, R28 ;  /* 0x000000282c1c723c */ /* 0x040fe6000000181c */
[----:B------:R1:W4:Y:S03]  /*17b40*/  MUFU.EX2 R158, R48 ;  /* 0x00000030009e7308 */ /* 0x0003260000000800 */
        /* <DEDUP_REMOVED lines=8> */
[----:B------:R1:W-:Y:S01]  /*17bd0*/  MUFU.EX2 R157, R48 ;  /* 0x00000030009d7308 */ /* 0x0003e20000000800 */
[--C-:B--2---:R-:W-:Y:S09]  /*17be0*/  FFMA.FTZ R44, R69, UR4, -R39.reuse ;  /* 0x00000004452c7c23 */ /* 0x104ff20008010827 */
[----:B------:R2:W-:Y:S01]  /*17bf0*/  MUFU.EX2 R154, R44 ;  /* 0x0000002c009a7308 */ /* 0x0005e20000000800 */
[--C-:B-1----:R-:W-:Y:S02]  /*17c00*/  FFMA.FTZ R48, R67, UR4, -R68.reuse ;  /* 0x0000000443307c23 */ /* 0x102fe40008010844 */
[----:B------:R-:W-:Y:S07]  /*17c10*/  LDSM.16.MT88.4 R64, [R226+0xe800] ;  /* 0x00e80000e240783b */ /* 0x000fee0000004200 */
[----:B------:R1:W4:Y:S01]  /*17c20*/  MUFU.EX2 R156, R48 ;  /* 0x00000030009c7308 */ /* 0x0003220000000800 */
[--C-:B--2---:R-:W-:Y:S09]  /*17c30*/  FFMA.FTZ R44, R70, UR4, -R68.reuse ;  /* 0x00000004462c7c23 */ /* 0x104ff20008010844 */
[----:B------:R2:W-:Y:S01]  /*17c40*/  MUFU.EX2 R153, R44 ;  /* 0x0000002c00997308 */ /* 0x0005e20000000800 */
[----:B-1----:R-:W-:Y:S07]  /*17c50*/  F2FP.F16.F32.PACK_AB R48, R187, R178 ;  /* 0x000000b2bb30723e */ /* 0x002fee00000000ff */
[C---:B------:R-:W-:Y:S06]  /*17c60*/  HMMA.16816.F32 R4, R48.reuse, R52, R4 ;  /* 0x000000343004723c */ /* 0x040fec0000001804 */
[C---:B------:R-:W-:Y:S01]  /*17c70*/  HMMA.16816.F32 R8, R48.reuse, R54, R8 ;  /* 0x000000363008723c */ /* 0x040fe20000001808 */
[----:B------:R-:W1:Y:S04]  /*17c80*/  LDSM.16.MT88.4 R52, [R135+0xd000] ;  /* 0x00d000008734783b */ /* 0x000e680000004200 */
[--C-:B--2---:R-:W-:Y:S01]  /*17c90*/  FFMA.FTZ R44, R71, UR4, -R68.reuse ;  /* 0x00000004472c7c23 */ /* 0x104fe20008010844 */
[C---:B----4-:R-:W-:Y:S03]  /*17ca0*/  HMMA.16816.F32 R12, R48.reuse, R56, R12 ;  /* 0x00000038300c723c */ /* 0x050fe6000000180c */
[----:B------:R2:W4:Y:S03]  /*17cb0*/  MUFU.EX2 R151, R44 ;  /* 0x0000002c00977308 */ /* 0x0005260000000800 */
[C---:B------:R-:W-:Y:S01]  /*17cc0*/  HMMA.16816.F32 R16, R48.reuse, R58, R16 ;  /* 0x0000003a3010723c */ /* 0x040fe20000001810 */
[----:B------:R-:W4:Y:S05]  /*17cd0*/  LDSM.16.MT88.4 R56, [R226+0xd000] ;  /* 0x00d00000e238783b */ /* 0x000f2a0000004200 */
[C---:B------:R-:W-:Y:S06]  /*17ce0*/  HMMA.16816.F32 R20, R48.reuse, R60, R20 ;  /* 0x0000003c3014723c */ /* 0x040fec0000001814 */
[C---:B------:R-:W-:Y:S01]  /*17cf0*/  HMMA.16816.F32 R24, R48.reuse, R62, R24 ;  /* 0x0000003e3018723c */ /* 0x040fe20000001818 */
[----:B------:R-:W5:Y:S04]  /*17d00*/  LDSM.16.MT88.4 R60, [R224+0xd000] ;  /* 0x00d00000e03c783b */ /* 0x000f680000004200 */
[--C-:B--2---:R-:W-:Y:S01]  /*17d10*/  FFMA.FTZ R44, R72, UR4, -R39.reuse ;  /* 0x00000004482c7c23 */ /* 0x104fe20008010827 */
[C---:B------:R-:W-:Y:S03]  /*17d20*/  HMMA.16816.F32 R28, R48.reuse, R40, R28 ;  /* 0x00000028301c723c */ /* 0x040fe6000000181c */
[----:B------:R2:W-:Y:S03]  /*17d30*/  MUFU.EX2 R150, R44 ;  /* 0x0000002c00967308 */ /* 0x0005e60000000800 */
[----:B------:R-:W-:Y:S01]  /*17d40*/  HMMA.16816.F32 R32, R48, R42, R32 ;  /* 0x0000002a3020723c */ /* 0x000fe20000001820 */
[----:B------:R-:W5:Y:S06]  /*17d50*/  LDSM.16.MT88.4 R40, [R225+0xd000] ;  /* 0x00d00000e128783b */ /* 0x000f6c0000004200 */
[--C-:B------:R-:W-:Y:S01]  /*17d60*/  FFMA.FTZ R48, R75, UR4, -R68.reuse ;  /* 0x000000044b307c23 */ /* 0x100fe20008010844 */
[----:B------:R-:W-:Y:S03]  /*17d70*/  F2FP.F16.F32.PACK_AB R49, R160, R161 ;  /* 0x000000a1a031723e */ /* 0x000fe600000000ff */
[----:B------:R1:W-:Y:S01]  /*17d80*/  MUFU.EX2 R148, R48 ;  /* 0x0000003000947308 */ /* 0x0003e20000000800 */
[----:B------:R-:W-:Y:S01]  /*17d90*/  F2FP.F16.F32.PACK_AB R50, R158, R159 ;  /* 0x0000009f9e32723e */ /* 0x000fe200000000ff */
[--C-:B--2---:R-:W-:Y:S01]  /*17da0*/  FFMA.FTZ R44, R73, UR4, -R39.reuse ;  /* 0x00000004492c7c23 */ /* 0x104fe20008010827 */
[----:B------:R-:W-:Y:S07]  /*17db0*/  F2FP.F16.F32.PACK_AB R51, R156, R157 ;  /* 0x0000009d9c33723e */ /* 0x000fee00000000ff */
[----:B------:R2:W5:Y:S01]  /*17dc0*/  MUFU.EX2 R152, R44 ;  /* 0x0000002c00987308 */ /* 0x0005620000000800 */
[--C-:B-1----:R-:W-:Y:S09]  /*17dd0*/  FFMA.FTZ R48, R76, UR4, -R39.reuse ;  /* 0x000000044c307c23 */ /* 0x102ff20008010827 */
[----:B------:R1:W-:Y:S01]  /*17de0*/  MUFU.EX2 R146, R48 ;  /* 0x0000003000927308 */ /* 0x0003e20000000800 */
[----:B--2---:R-:W-:Y:S09]  /*17df0*/  FFMA.FTZ R44, R74, UR4, -R68 ;  /* 0x000000044a2c7c23 */ /* 0x004ff20008010844 */
[----:B------:R2:W5:Y:S01]  /*17e00*/  MUFU.EX2 R149, R44 ;  /* 0x0000002c00957308 */ /* 0x0005620000000800 */
[----:B-1----:R-:W-:Y:S09]  /*17e10*/  FFMA.FTZ R48, R77, UR4, -R39 ;  /* 0x000000044d307c23 */ /* 0x002ff20008010827 */
[----:B------:R1:W-:Y:S01]  /*17e20*/  MUFU.EX2 R147, R48 ;  /* 0x0000003000937308 */ /* 0x0003e20000000800 */
[----:B--2---:R-:W-:Y:S01]  /*17e30*/  F2FP.F16.F32.PACK_AB R44, R171, R172 ;  /* 0x000000acab2c723e */ /* 0x004fe200000000ff */
[----:B---3--:R-:W-:Y:S06]  /*17e40*/  FFMA.FTZ R0, R0, R207, R180 ;  /* 0x000000cf00007223 */ /* 0x008fec00000100b4 */
        /* <DEDUP_REMOVED lines=8> */
[C---:B------:R-:W-:Y:S01]  /*17ed0*/  HMMA.16816.F32 R16, R44.reuse, R58, R16 ;  /* 0x0000003a2c10723c */ /* 0x040fe20000001810 */
[----:B------:R-:W3:Y:S04]  /*17ee0*/  LDSM.16.MT88.4 R56, [R226+0xd800] ;  /* 0x00d80000e238783b */ /* 0x000ee80000004200 */
[----:B-----5:R-:W-:Y:S01]  /*17ef0*/  FFMA.FTZ R2, R2, R208, R181 ;  /* 0x000000d002027223 */ /* 0x020fe200000100b5 */
[C---:B------:R-:W-:Y:S06]  /*17f00*/  HMMA.16816.F32 R20, R44.reuse, R60, R20 ;  /* 0x0000003c2c14723c */ /* 0x040fec0000001814 */
[C---:B------:R-:W-:Y:S01]  /*17f10*/  HMMA.16816.F32 R24, R44.reuse, R62, R24 ;  /* 0x0000003e2c18723c */ /* 0x040fe20000001818 */
[----:B------:R-:W4:Y:S04]  /*17f20*/  LDSM.16.MT88.4 R60, [R224+0xd800] ;  /* 0x00d80000e03c783b */ /* 0x000f280000004200 */
[--C-:B-1----:R-:W-:Y:S01]  /*17f30*/  FFMA.FTZ R48, R79, UR4, -R68.reuse ;  /* 0x000000044f307c23 */ /* 0x102fe20008010844 */
[C---:B------:R-:W-:Y:S03]  /*17f40*/  HMMA.16816.F32 R28, R44.reuse, R40, R28 ;  /* 0x000000282c1c723c */ /* 0x040fe6000000181c */
[----:B------:R1:W5:Y:S03]  /*17f50*/  MUFU.EX2 R143, R48 ;  /* 0x00000030008f7308 */ /* 0x0003660000000800 */
[----:B------:R-:W-:Y:S01]  /*17f60*/  HMMA.16816.F32 R32, R44, R42, R32 ;  /* 0x0000002a2c20723c */ /* 0x000fe20000001820 */
[----:B------:R-:W5:Y:S06]  /*17f70*/  LDSM.16.MT88.4 R40, [R225+0xd800] ;  /* 0x00d80000e128783b */ /* 0x000f6c0000004200 */
[--C-:B------:R-:W-:Y:S04]  /*17f80*/  FFMA.FTZ R44, R82, UR4, -R68.reuse ;  /* 0x00000004522c7c23 */ /* 0x100fe80008010844 */
[----:B------:R2:W-:Y:S01]  /*17f90*/  MUFU.EX2 R140, R44 ;  /* 0x0000002c008c7308 */ /* 0x0005e20000000800 */
[--C-:B-1----:R-:W-:Y:S09]  /*17fa0*/  FFMA.FTZ R48, R80, UR4, -R39.reuse ;  /* 0x0000000450307c23 */ /* 0x102ff20008010827 */
[----:B------:R1:W-:Y:S01]  /*17fb0*/  MUFU.EX2 R145, R48 ;  /* 0x0000003000917308 */ /* 0x0003e20000000800 */
[--C-:B--2---:R-:W-:Y:S09]  /*17fc0*/  FFMA.FTZ R44, R83, UR4, -R68.reuse ;  /* 0x00000004532c7c23 */ /* 0x104ff20008010844 */
[----:B------:R2:W-:Y:S01]  /*17fd0*/  MUFU.EX2 R141, R44 ;  /* 0x0000002c008d7308 */ /* 0x0005e20000000800 */
[--C-:B-1----:R-:W-:Y:S09]  /*17fe0*/  FFMA.FTZ R48, R81, UR4, -R39.reuse ;  /* 0x0000000451307c23 */ /* 0x102ff20008010827 */
[----:B------:R1:W5:Y:S01]  /*17ff0*/  MUFU.EX2 R142, R48 ;  /* 0x00000030008e7308 */ /* 0x0003620000000800 */
[--C-:B--2---:R-:W-:Y:S09]  /*18000*/  FFMA.FTZ R44, R84, UR4, -R39.reuse ;  /* 0x00000004542c7c23 */ /* 0x104ff20008010827 */
[----:B------:R2:W-:Y:S01]  /*18010*/  MUFU.EX2 R139, R44 ;  /* 0x0000002c008b7308 */ /* 0x0005e20000000800 */
[----:B-1----:R-:W-:Y:S07]  /*18020*/  F2FP.F16.F32.PACK_AB R48, R164, R165 ;  /* 0x000000a5a430723e */ /* 0x002fee00000000ff */
[C---:B------:R-:W-:Y:S06]  /*18030*/  HMMA.16816.F32 R4, R48.reuse, R52, R4 ;  /* 0x000000343004723c */ /* 0x040fec0000001804 */
[C---:B------:R-:W-:Y:S01]  /*18040*/  HMMA.16816.F32 R8, R48.reuse, R54, R8 ;  /* 0x000000363008723c */ /* 0x040fe20000001808 */
[----:B--2---:R-:W1:Y:S04]  /*18050*/  LDSM.16.MT88.4 R44, [R135+0xe000] ;  /* 0x00e00000872c783b */ /* 0x004e680000004200 */
[--C-:B------:R-:W-:Y:S01]  /*18060*/  FFMA.FTZ R52, R85, UR4, -R39.reuse ;  /* 0x0000000455347c23 */ /* 0x100fe20008010827 */
[C---:B---3--:R-:W-:Y:S03]  /*18070*/  HMMA.16816.F32 R12, R48.reuse, R56, R12 ;  /* 0x00000038300c723c */ /* 0x048fe6000000180c */
[----:B------:R2:W-:Y:S03]  /*18080*/  MUFU.EX2 R138, R52 ;  /* 0x00000034008a7308 */ /* 0x0005e60000000800 */
[C---:B------:R-:W-:Y:S05]  /*18090*/  HMMA.16816.F32 R16, R48.reuse, R58, R16 ;  /* 0x0000003a3010723c */ /* 0x040fea0000001810 */
[--C-:B------:R-:W-:Y:S01]  /*180a0*/  FFMA.FTZ R56, R87, UR4, -R68.reuse ;  /* 0x0000000457387c23 */ /* 0x100fe20008010844 */
[C---:B----4-:R-:W-:Y:S03]  /*180b0*/  HMMA.16816.F32 R20, R48.reuse, R60, R20 ;  /* 0x0000003c3014723c */ /* 0x050fe60000001814 */
[----:B------:R3:W-:Y:S03]  /*180c0*/  MUFU.EX2 R137, R56 ;  /* 0x0000003800897308 */ /* 0x0007e60000000800 */
[C---:B------:R-:W-:Y:S05]  /*180d0*/  HMMA.16816.F32 R24, R48.reuse, R62, R24 ;  /* 0x0000003e3018723c */ /* 0x040fea0000001818 */
[--C-:B--2---:R-:W-:Y:S01]  /*180e0*/  FFMA.FTZ R52, R86, UR4, -R68.reuse ;  /* 0x0000000456347c23 */ /* 0x104fe20008010844 */
[C---:B-----5:R-:W-:Y:S03]  /*180f0*/  HMMA.16816.F32 R28, R48.reuse, R40, R28 ;  /* 0x00000028301c723c */ /* 0x060fe6000000181c */
[----:B------:R2:W4:Y:S02]  /*18100*/  MUFU.EX2 R136, R52 ;  /* 0x0000003400887308 */ /* 0x0005240000000800 */
[--C-:B------:R-:W-:Y:S01]  /*18110*/  FFMA.FTZ R60, R90, UR4, -R68.reuse ;  /* 0x000000045a3c7c23 */ /* 0x100fe20008010844 */
[----:B------:R-:W-:Y:S01]  /*18120*/  HMMA.16816.F32 R32, R48, R42, R32 ;  /* 0x0000002a3020723c */ /* 0x000fe20000001820 */
[----:B------:R-:W-:Y:S04]  /*18130*/  LDSM.16.MT88.4 R48, [R225+0xe000] ;  /* 0x00e00000e130783b */ /* 0x000fe80000004200 */
[--C-:B------:R-:W-:Y:S01]  /*18140*/  FFMA.FTZ R40, R89, UR4, -R39.reuse ;  /* 0x0000000459287c23 */ /* 0x100fe20008010827 */
[--C-:B---3--:R-:W-:Y:S01]  /*18150*/  FFMA.FTZ R56, R88, UR4, -R39.reuse ;  /* 0x0000000458387c23 */ /* 0x108fe20008010827 */
[----:B------:R-:W-:Y:S01]  /*18160*/  F2FP.F16.F32.PACK_AB R41, R151, R153 ;  /* 0x000000999729723e */ /* 0x000fe200000000ff */
[----:B------:R3:W-:Y:S03]  /*18170*/  MUFU.EX2 R131, R60 ;  /* 0x0000003c00837308 */ /* 0x0007e60000000800 */
[----:B------:R-:W-:Y:S02]  /*18180*/  F2FP.F16.F32.PACK_AB R42, R152, R150 ;  /* 0x00000096982a723e */ /* 0x000fe400000000ff */
[----:B------:R-:W-:Y:S01]  /*18190*/  F2FP.F16.F32.PACK_AB R43, R148, R149 ;  /* 0x00000095942b723e */ /* 0x000fe200000000ff */
[----:B--2---:R-:W2:Y:S04]  /*181a0*/  LDSM.16.MT88.4 R52, [R226+0xe000] ;  /* 0x00e00000e234783b */ /* 0x004ea80000004200 */
[----:B------:R5:W-:Y:S10]  /*181b0*/  MUFU.EX2 R132, R40 ;  /* 0x0000002800847308 */ /* 0x000bf40000000800 */
[----:B------:R4:W2:Y:S01]  /*181c0*/  MUFU.EX2 R133, R56 ;  /* 0x0000003800857308 */ /* 0x0008a20000000800 */
[----:B---3--:R-:W-:Y:S01]  /*181d0*/  LDSM.16.MT88.4 R60, [R135+0xe800] ;  /* 0x00e80000873c783b */ /* 0x008fe20000004200 */
[----:B-----5:R-:W-:Y:S07]  /*181e0*/  F2FP.F16.F32.PACK_AB R40, R154, R155 ;  /* 0x0000009b9a28723e */ /* 0x020fee00000000ff */
[C---:B-1----:R-:W-:Y:S01]  /*181f0*/  HMMA.16816.F32 R4, R40.reuse, R44, R4 ;  /* 0x0000002c2804723c */ /* 0x042fe20000001804 */
[----:B----4-:R-:W1:Y:S05]  /*18200*/  LDSM.16.MT88.4 R56, [R224+0xe000] ;  /* 0x00e00000e038783b */ /* 0x010e6a0000004200 */
[C---:B------:R-:W-:Y:S05]  /*18210*/  HMMA.16816.F32 R8, R40.reuse, R46, R8 ;  /* 0x0000002e2808723c */ /* 0x040fea0000001808 */
[--C-:B------:R-:W-:Y:S01]  /*18220*/  FFMA.FTZ R44, R91, UR4, -R68.reuse ;  /* 0x000000045b2c7c23 */ /* 0x100fe20008010844 */
[----:B------:R-:W-:Y:S01]  /*18230*/  F2FP.F16.F32.PACK_AB R45, R143, R144 ;  /* 0x000000908f2d723e */ /* 0x000fe200000000ff */
[C---:B--2---:R-:W-:Y:S02]  /*18240*/  HMMA.16816.F32 R12, R40.reuse, R52, R12 ;  /* 0x00000034280c723c */ /* 0x044fe4000000180c */
[----:B------:R2:W3:Y:S02]  /*18250*/  MUFU.EX2 R130, R44 ;  /* 0x0000002c00827308 */ /* 0x0004e40000000800 */
[----:B------:R-:W-:Y:S02]  /*18260*/  F2FP.F16.F32.PACK_AB R46, R142, R145 ;  /* 0x000000918e2e723e */ /* 0x000fe400000000ff */
[----:B------:R-:W-:Y:S01]  /*18270*/  F2FP.F16.F32.PACK_AB R47, R141, R140 ;  /* 0x0000008c8d2f723e */ /* 0x000fe200000000ff */
[C---:B------:R-:W-:Y:S01]  /*18280*/  HMMA.16816.F32 R16, R40.reuse, R54, R16 ;  /* 0x000000362810723c */ /* 0x040fe20000001810 */
[----:B------:R-:W4:Y:S03]  /*18290*/  LDSM.16.MT88.4 R52, [R224+0xe800] ;  /* 0x00e80000e034783b */ /* 0x000f260000004200 */
[--C-:B--2---:R-:W-:Y:S04]  /*182a0*/  FFMA.FTZ R44, R92, UR4, -R39.reuse ;  /* 0x000000045c2c7c23 */ /* 0x104fe80008010827 */
[----:B------:R2:W-:Y:S01]  /*182b0*/  MUFU.EX2 R129, R44 ;  /* 0x0000002c00817308 */ /* 0x0005e20000000800 */
[C---:B-1----:R-:W-:Y:S06]  /*182c0*/  HMMA.16816.F32 R20, R40.reuse, R56, R20 ;  /* 0x000000382814723c */ /* 0x042fec0000001814 */
[C---:B------:R-:W-:Y:S01]  /*182d0*/  HMMA.16816.F32 R24, R40.reuse, R58, R24 ;  /* 0x0000003a2818723c */ /* 0x040fe20000001818 */
[----:B------:R-:W1:Y:S05]  /*182e0*/  LDSM.16.MT88.4 R56, [R225+0xe800] ;  /* 0x00e80000e138783b */ /* 0x000e6a0000004200 */
[C---:B------:R-:W-:Y:S05]  /*182f0*/  HMMA.16816.F32 R28, R40.reuse, R48, R28 ;  /* 0x00000030281c723c */ /* 0x040fea000000181c */
[--C-:B--2---:R-:W-:Y:S01]  /*18300*/  FFMA.FTZ R44, R93, UR4, -R39.reuse ;  /* 0x000000045d2c7c23 */ /* 0x104fe20008010827 */
[----:B------:R-:W-:Y:S01]  /*18310*/  HMMA.16816.F32 R32, R40, R50, R32 ;  /* 0x000000322820723c */ /* 0x000fe20000001820 */
[----:B------:R-:W2:Y:S02]  /*18320*/  LDSM.16.MT88.4 R48, [R135+0xf000] ;  /* 0x00f000008730783b */ /* 0x000ea40000004200 */
        /* <DEDUP_REMOVED lines=34> */
[C---:B-1----:R-:W-:Y:S03]  /*18550*/  HMMA.16816.F32 R28, R44.reuse, R56, R28 ;  /* 0x000000382c1c723c */ /* 0x042fe6000000181c */
[----:B------:R1:W-:Y:S02]  /*18560*/  MUFU.EX2 R88, R2 ;  /* 0x0000000200587308 */ /* 0x0003e40000000800 */
[----:B------:R-:W-:Y:S01]  /*18570*/  FADD.FTZ R64, R218, R0 ;  /* 0x00000000da407221 */ /* 0x000fe20000010000 */
[----:B------:R-:W-:Y:S01]  /*18580*/  HMMA.16816.F32 R32, R44, R58, R32 ;  /* 0x0000003a2c20723c */ /* 0x000fe20000001820 */
[----:B------:R-:W4:Y:S04]  /*18590*/  LDSM.16.MT88.4 R44, [R225+0xf000] ;  /* 0x00f00000e12c783b */ /* 0x000f280000004200 */
[----:B------:R-:W-:Y:S01]  /*185a0*/  FFMA.FTZ R0, R103, UR4, -R68 ;  /* 0x0000000467007c23 */ /* 0x000fe20008010844 */
[C---:B--2---:R-:W-:Y:S03]  /*185b0*/  HMMA.16816.F32 R4, R40.reuse, R48, R4 ;  /* 0x000000302804723c */ /* 0x044fe60000001804 */
[----:B------:R2:W-:Y:S02]  /*185c0*/  MUFU.EX2 R87, R0 ;  /* 0x0000000000577308 */ /* 0x0005e40000000800 */
[----:B------:R-:W-:Y:S01]  /*185d0*/  FADD.FTZ R56, R223, R65 ;  /* 0x00000041df387221 */ /* 0x000fe20000010000 */
[C---:B------:R-:W-:Y:S05]  /*185e0*/  HMMA.16816.F32 R8, R40.reuse, R50, R8 ;  /* 0x000000322808723c */ /* 0x040fea0000001808 */
[----:B-1----:R-:W-:Y:S01]  /*185f0*/  FADD.FTZ R2, R222, R64 ;  /* 0x00000040de027221 */ /* 0x002fe20000010000 */
[C---:B---3--:R-:W-:Y:S05]  /*18600*/  HMMA.16816.F32 R12, R40.reuse, R60, R12 ;  /* 0x0000003c280c723c */ /* 0x048fea000000180c */
[----:B------:R-:W-:Y:S01]  /*18610*/  FADD.FTZ R48, R246, R2 ;  /* 0x00000002f6307221 */ /* 0x000fe20000010000 */
[C---:B------:R-:W-:Y:S01]  /*18620*/  HMMA.16816.F32 R16, R40.reuse, R62, R16 ;  /* 0x0000003e2810723c */ /* 0x040fe20000001810 */
[----:B------:R-:W-:Y:S04]  /*18630*/  LDSM.16.MT88.4 R60, [R226+0xf800] ;  /* 0x00f80000e23c783b */ /* 0x000fe80000004200 */
[--C-:B------:R-:W-:Y:S01]  /*18640*/  FFMA.FTZ R2, R105, UR4, -R39.reuse ;  /* 0x0000000469027c23 */ /* 0x100fe20008010827 */
[C---:B-----5:R-:W-:Y:S03]  /*18650*/  HMMA.16816.F32 R20, R40.reuse, R52, R20 ;  /* 0x000000342814723c */ /* 0x060fe60000001814 */
[----:B------:R1:W-:Y:S02]  /*18660*/  MUFU.EX2 R85, R2 ;  /* 0x0000000200557308 */ /* 0x0003e40000000800 */
[----:B--2---:R-:W-:Y:S01]  /*18670*/  FFMA.FTZ R0, R104, UR4, -R39 ;  /* 0x0000000468007c23 */ /* 0x004fe20008010827 */
[C---:B------:R-:W-:Y:S01]  /*18680*/  HMMA.16816.F32 R24, R40.reuse, R54, R24 ;  /* 0x000000362818723c */ /* 0x040fe20000001818 */
[----:B------:R-:W-:Y:S06]  /*18690*/  LDSM.16.MT88.4 R52, [R224+0xf800] ;  /* 0x00f80000e034783b */ /* 0x000fec0000004200 */
[----:B------:R2:W3:Y:S01]  /*186a0*/  MUFU.EX2 R86, R0 ;  /* 0x0000000000567308 */ /* 0x0004e20000000800 */
[C---:B----4-:R-:W-:Y:S03]  /*186b0*/  HMMA.16816.F32 R28, R40.reuse, R44, R28 ;  /* 0x0000002c281c723c */ /* 0x050fe6000000181c */
[----:B------:R-:W-:Y:S03]  /*186c0*/  FADD.FTZ R48, R248, R48 ;  /* 0x00000030f8307221 */ /* 0x000fe60000010000 */
[----:B------:R-:W-:Y:S01]  /*186d0*/  HMMA.16816.F32 R32, R40, R46, R32 ;  /* 0x0000002e2820723c */ /* 0x000fe20000001820 */
[----:B------:R-:W-:Y:S04]  /*186e0*/  LDSM.16.MT88.4 R40, [R225+0xf800] ;  /* 0x00f80000e128783b */ /* 0x000fe80000004200 */
[----:B-1----:R-:W-:Y:S01]  /*186f0*/  FADD.FTZ R2, R251, R48 ;  /* 0x00000030fb027221 */ /* 0x002fe20000010000 */
[----:B------:R-:W-:Y:S01]  /*18700*/  FFMA.FTZ R48, R106, UR4, -R68 ;  /* 0x000000046a307c23 */ /* 0x000fe20008010844 */
[----:B------:R-:W-:Y:S01]  /*18710*/  FADD.FTZ R49, R247, R56 ;  /* 0x00000038f7317221 */ /* 0x000fe20000010000 */
[----:B------:R-:W-:Y:S01]  /*18720*/  FFMA.FTZ R44, R110, UR4, -R68 ;  /* 0x000000046e2c7c23 */ /* 0x000fe20008010844 */
[----:B------:R-:W1:Y:S01]  /*18730*/  LDSM.16.MT88.4 R56, [R135+0xf800] ;  /* 0x00f800008738783b */ /* 0x000e620000004200 */
[----:B------:R4:W-:Y:S01]  /*18740*/  MUFU.EX2 R84, R48 ;  /* 0x0000003000547308 */ /* 0x0009e20000000800 */
[----:B--2---:R-:W-:Y:S01]  /*18750*/  FADD.FTZ R0, R250, R49 ;  /* 0x00000031fa007221 */ /* 0x004fe20000010000 */
        /* <DEDUP_REMOVED lines=15> */
[C---:B-1----:R-:W-:Y:S05]  /*18850*/  HMMA.16816.F32 R4, R48.reuse, R56, R4 ;  /* 0x000000383004723c */ /* 0x042fea0000001804 */
[----:B--2---:R-:W-:Y:S01]  /*18860*/  FADD.FTZ R0, R200, R2 ;  /* 0x00000002c8007221 */ /* 0x004fe20000010000 */
        /* <DEDUP_REMOVED lines=222> */
[----:B------:R3:W-:Y:S04]  /*19650*/  STL [R1+0x10], R2 ;  /* 0x0000100201007387 */ /* 0x0007e80000100800 */
[----:B------:R3:W-:Y:S01]  /*19660*/  STL [R1+0x14], R0 ;  /* 0x0000140001007387 */ /* 0x0007e20000100800 */
[----:B------:R-:W-:Y:S05]  /*19670*/  @P1 BRA `(.L_x_2335) ;  /* 0xffffff9c009c1947 */ /* 0x000fea000383ffff */
.L_x_2331:
[----:B------:R-:W1:Y:S01]  /*19680*/  LDL.LU R5, [R1+0x10] ;  /* 0x0000100001057983 */ /* 0x000e620000300800 */
[----:B------:R-:W4:Y:S01]  /*19690*/  S2R R27, SR_TID.X ;  /* 0x00000000001b7919 */ /* 0x000f220000002100 */
[----:B------:R-:W5:Y:S01]  /*196a0*/  S2UR UR4, SR_CgaCtaId ;  /* 0x00000000000479c3 */ /* 0x000f620000008800 */
[----:B------:R-:W-:Y:S01]  /*196b0*/  UMOV UR5, 0x400 ;  /* 0x0000040000057882 */ /* 0x000fe20000000000 */
[----:B------:R-:W-:Y:S01]  /*196c0*/  IMAD.MOV.U32 R7, RZ, RZ, 0x10 ;  /* 0x00000010ff077424 */ /* 0x000fe200078e00ff */
[----:B--2---:R-:W2:Y:S01]  /*196d0*/  LDL.LU R4, [R1+0x14] ;  /* 0x0000140001047983 */ /* 0x004ea20000300800 */
[----:B------:R-:W-:Y:S01]  /*196e0*/  IMAD.MOV.U32 R8, RZ, RZ, 0x20 ;  /* 0x00000020ff087424 */ /* 0x000fe200078e00ff */
[----:B------:R-:W-:Y:S01]  /*196f0*/  UISETP.NE.AND UP0, UPT, UR12, -0x1, UPT ;  /* 0xffffffff0c00788c */ /* 0x000fe2000bf05270 */
[----:B------:R-:W-:Y:S01]  /*19700*/  ULDC.U8 UR6, c[0x0][0x3d8] ;  /* 0x0000f60000067ab9 */ /* 0x000fe20000000000 */
[----:B-----5:R-:W-:Y:S01]  /*19710*/  ULEA UR4, UR4, UR5, 0x18 ;  /* 0x0000000504047291 */ /* 0x020fe2000f8ec03f */
[----:B----4-:R-:W-:Y:S01]  /*19720*/  SHF.R.S32.HI R26, RZ, 0x1f, R27 ;  /* 0x0000001fff1a7819 */ /* 0x010fe2000001141b */
[----:B-1-3--:R-:W1:Y:S04]  /*19730*/  SHFL.BFLY PT, R0, R5, 0x2, 0x1f ;  /* 0x0c401f0005007f89 */ /* 0x00ae6800000e0000 */
[----:B--2---:R-:W2:Y:S01]  /*19740*/  SHFL.BFLY PT, R2, R4, 0x2, 0x1f ;  /* 0x0c401f0004027f89 */ /* 0x004ea200000e0000 */
[----:B-1----:R-:W-:-:S05]  /*19750*/  FADD.FTZ R0, R0, R5 ;  /* 0x0000000500007221 */ /* 0x002fca0000010000 */
[----:B------:R-:W1:Y:S01]  /*19760*/  SHFL.BFLY PT, R5, R0, 0x1, 0x1f ;  /* 0x0c201f0000057f89 */ /* 0x000e6200000e0000 */
[----:B--2---:R-:W-:-:S05]  /*19770*/  FADD.FTZ R2, R2, R4 ;  /* 0x0000000402027221 */ /* 0x004fca0000010000 */
[----:B------:R-:W2:Y:S01]  /*19780*/  SHFL.BFLY PT, R4, R2, 0x1, 0x1f ;  /* 0x0c201f0002047f89 */ /* 0x000ea200000e0000 */
[----:B-1----:R-:W-:Y:S01]  /*19790*/  FADD.FTZ R24, R0, R5 ;  /* 0x0000000500187221 */ /* 0x002fe20000010000 */
[----:B------:R-:W-:-:S04]  /*197a0*/  MOV R0, 0x3f800000 ;  /* 0x3f80000000007802 */ /* 0x000fc80000000f00 */
[----:B------:R-:W-:Y:S01]  /*197b0*/  FSETP.NE.FTZ.AND P4, PT, R24, RZ, PT ;  /* 0x000000ff1800720b */ /* 0x000fe20003f95000 */
[----:B--2---:R-:W-:Y:S01]  /*197c0*/  FADD.FTZ R23, R2, R4 ;  /* 0x0000000402177221 */ /* 0x004fe20000010000 */
[----:B------:R-:W-:Y:S02]  /*197d0*/  MOV R2, 0x3f800000 ;  /* 0x3f80000000027802 */ /* 0x000fe40000000f00 */
[CC--:B------:R-:W-:Y:S02]  /*197e0*/  LEA.HI R4, R26.reuse, R27.reuse, RZ, 0x2 ;  /* 0x0000001b1a047211 */ /* 0x0c0fe400078f10ff */
[----:B------:R-:W-:Y:S02]  /*197f0*/  FSETP.NE.FTZ.AND P3, PT, R23, RZ, PT ;  /* 0x000000ff1700720b */ /* 0x000fe40003f75000 */
[----:B------:R-:W-:Y:S02]  /*19800*/  SHF.R.S32.HI R5, RZ, 0x2, R4 ;  /* 0x00000002ff057819 */ /* 0x000fe40000011404 */
[----:B------:R-:W-:-:S03]  /*19810*/  LEA.HI R26, R26, R27, RZ, 0x5 ;  /* 0x0000001b1a1a7211 */ /* 0x000fc600078f28ff */
[----:B------:R-:W1:Y:S01]  /*19820*/  @P4 MUFU.RCP R0, R24 ;  /* 0x0000001800004308 */ /* 0x000e620000001000 */
[----:B------:R-:W-:-:S07]  /*19830*/  SHF.R.S32.HI R25, RZ, 0x5, R26 ;  /* 0x00000005ff197819 */ /* 0x000fce000001141a */
        /* <DEDUP_REMOVED lines=36> */
[----:B------:R-:W-:Y:S01]  /*19a80*/  IMAD.IADD R2, R5, 0x1, -R0 ;  /* 0x0000000105027824 */ /* 0x000fe200078e0a00 */
[----:B------:R-:W-:-:S02]  /*19a90*/  LOP3.LUT R0, R4, 0x3ffffffc, RZ, 0xc0, !PT ;  /* 0x3ffffffc04007812 */ /* 0x000fc400078ec0ff */
[----:B------:R-:W-:Y:S02]  /*19aa0*/  F2FP.F16.F32.PACK_AB R6, R139, R6 ;  /* 0x000000068b06723e */ /* 0x000fe400000000ff */
[C---:B------:R-:W-:Y:S01]  /*19ab0*/  SHF.L.U32 R4, R2.reuse, 0x6, RZ ;  /* 0x0000000602047819 */ /* 0x040fe200000006ff */
[----:B------:R-:W-:Y:S01]  /*19ac0*/  IMAD.IADD R0, R27, 0x1, -R0 ;  /* 0x000000011b007824 */ /* 0x000fe200078e0a00 */
[----:B------:R-:W-:Y:S02]  /*19ad0*/  LOP3.LUT R5, R2, 0x1, RZ, 0xc0, !PT ;  /* 0x0000000102057812 */ /* 0x000fe400078ec0ff */
[----:B------:R-:W-:Y:S02]  /*19ae0*/  LOP3.LUT R4, R4, 0x1c0, RZ, 0xc0, !PT ;  /* 0x000001c004047812 */ /* 0x000fe400078ec0ff */
[----:B------:R-:W-:Y:S02]  /*19af0*/  LEA R0, R25, R0, 0x9 ;  /* 0x0000000019007211 */ /* 0x000fe400078e48ff */
[----:B------:R-:W-:-:S02]  /*19b00*/  LEA.HI R4, R4, R4, RZ, 0x1d ;  /* 0x0000000404047211 */ /* 0x000fc400078fe8ff */
[----:B------:R-:W-:Y:S02]  /*19b10*/  ISETP.NE.U32.AND P0, PT, R5, 0x1, PT ;  /* 0x000000010500780c */ /* 0x000fe40003f05070 */
[----:B------:R-:W-:Y:S02]  /*19b20*/  LEA R0, R0, R4, 0x1 ;  /* 0x0000000400007211 */ /* 0x000fe400078e08ff */
[----:B------:R-:W-:Y:S02]  /*19b30*/  R2P PR, R2, 0x6 ;  /* 0x0000000602007804 */ /* 0x000fe40000000000 */
[----:B------:R-:W-:Y:S02]  /*19b40*/  SEL R7, R7, 0xfffffff0, P0 ;  /* 0xfffffff007077807 */ /* 0x000fe40000000000 */
[----:B------:R-:W-:Y:S01]  /*19b50*/  LEA R0, R0, UR4, 0x1 ;  /* 0x0000000400007c11 */ /* 0x000fe2000f8e08ff */
[----:B------:R-:W-:Y:S01]  /*19b60*/  @UP0 ULDC.64 UR4, c[0x0][0x298] ;  /* 0x0000a60000040ab9 */ /* 0x000fe20000000a00 */
[----:B------:R-:W-:Y:S01]  /*19b70*/  SEL R8, R8, 0xffffffe0, !P1 ;  /* 0xffffffe008087807 */ /* 0x000fe20004800000 */
[----:B------:R-:W-:Y:S01]  /*19b80*/  @UP0 UIMAD.WIDE.U32 UR8, UR12, UR4, URZ ;  /* 0x000000040c0802a5 */ /* 0x000fe2000f8e003f */
[----:B------:R-:W-:Y:S01]  /*19b90*/  IADD3 R4, R0, R7, RZ ;  /* 0x0000000700047210 */ /* 0x000fe20007ffe0ff */
[----:B------:R1:W-:Y:S01]  /*19ba0*/  STS [R0+0x400], R6 ;  /* 0x0004000600007388 */ /* 0x0003e20000000800 */
[----:B------:R-:W-:Y:S01]  /*19bb0*/  F2FP.F16.F32.PACK_AB R11, R11, R136 ;  /* 0x000000880b0b723e */ /* 0x000fe200000000ff */
[----:B------:R-:W-:Y:S01]  /*19bc0*/  @UP0 UIMAD UR7, UR12, UR5, UR9 ;  /* 0x000000050c0702a4 */ /* 0x000fe2000f8e0209 */
        /* <DEDUP_REMOVED lines=54> */
.L_x_2336:
        /* <DEDUP_REMOVED lines=10> */
.L_x_2337:
[----:B------:R-:W-:Y:S01]  /*19fd0*/  S2UR UR6, SR_CTAID.Z ;  /* 0x00000000000679c3 */ /* 0x000fe20000002700 */
[----:B------:R-:W-:Y:S01]  /*19fe0*/  ULDC UR4, c[0x0][0x270] ;  /* 0x00009c0000047ab9 */ /* 0x000fe20000000800 */
[----:B------:R-:W-:-:S06]  /*19ff0*/  ULDC UR12, c[0x0][0x2c4] ;  /* 0x0000b100000c7ab9 */ /* 0x000fcc0000000800 */
[----:B------:R-:W1:Y:S02]  /*1a000*/  S2UR UR5, SR_CTAID.Y ;  /* 0x00000000000579c3 */ /* 0x000e640000002600 */
[----:B-1----:R-:W-:-:S04]  /*1a010*/  UIMAD UR4, UR5, UR4, UR6 ;  /* 0x00000004050472a4 */ /* 0x002fc8000f8e0206 */
[----:B------:R-:W-:Y:S02]  /*1a020*/  UIMAD UR12, UR4, UR12, URZ ;  /* 0x0000000c040c72a4 */ /* 0x000fe4000f8e023f */
.L_x_2338:
        /* <DEDUP_REMOVED lines=32> */
.L_x_2340:
[----:B------:R-:W-:Y:S05]  /*1a230*/  BSYNC B0 ;  /* 0x0000000000007941 */ /* 0x000fea0003800000 */
.L_x_2339:
[----:B------:R-:W2:Y:S01]  /*1a240*/  S2UR UR5, SR_CTAID.X ;  /* 0x00000000000579c3 */ /* 0x000ea20000002500 */
[----:B------:R-:W-:Y:S01]  /*1a250*/  LEA.HI R0, R8, R5, RZ, 0x3 ;  /* 0x0000000508007211 */ /* 0x000fe200078f18ff */
[----:B------:R3:W4:Y:S01]  /*1a260*/  LDS.128 R20, [R243+0x1800] ;  /* 0x00180000f3147984 */ /* 0x0007220000000c00 */
[----:B------:R-:W-:Y:S02]  /*1a270*/  BSSY B0, `(.L_x_2341) ;  /* 0x0000027000007945 */ /* 0x000fe40003800000 */
[----:B-1----:R-:W-:Y:S01]  /*1a280*/  LOP3.LUT R2, R0, 0xfffffff8, RZ, 0xc0, !PT ;  /* 0xfffffff800027812 */ /* 0x002fe200078ec0ff */
[----:B------:R3:W1:Y:S01]  /*1a290*/  LDS.128 R12, [R243] ;  /* 0x00000000f30c7984 */ /* 0x0006620000000c00 */
[----:B------:R-:W-:Y:S01]  /*1a2a0*/  SHF.R.S32.HI R10, RZ, 0x3, R0 ;  /* 0x00000003ff0a7819 */ /* 0x000fe20000011400 */
[----:B------:R-:W5:Y:S02]  /*1a2b0*/  LDC.64 R16, c[0x0][0x298] ;  /* 0x0000a600ff107b82 */ /* 0x000f640000000a00 */
[----:B------:R-:W-:Y:S01]  /*1a2c0*/  IMAD.IADD R2, R5, 0x1, -R2 ;  /* 0x0000000105027824 */ /* 0x000fe200078e0a02 */
[C---:B------:R-:W-:Y:S01]  /*1a2d0*/  IADD3 R7, R10.reuse, 0x20, RZ ;  /* 0x000000200a077810 */ /* 0x040fe20007ffe0ff */
[----:B------:R-:W-:Y:S01]  /*1a2e0*/  VIADD R6, R10, 0x10 ;  /* 0x000000100a067836 */ /* 0x000fe20000000000 */
[----:B------:R-:W-:Y:S01]  /*1a2f0*/  SHF.R.S32.HI R11, RZ, 0x1f, R10 ;  /* 0x0000001fff0b7819 */ /* 0x000fe2000001140a */
[----:B------:R-:W-:Y:S01]  /*1a300*/  IMAD.SHL.U32 R2, R2, 0x8, RZ ;  /* 0x0000000802027824 */ /* 0x000fe200078e00ff */
[----:B------:R-:W-:Y:S01]  /*1a310*/  ISETP.GE.AND P2, PT, R7, UR20, PT ;  /* 0x0000001407007c0c */ /* 0x000fe2000bf46270 */
[----:B------:R-:W3:Y:S01]  /*1a320*/  LDC.64 R4, c[0x0][0x2a0] ;  /* 0x0000a800ff047b82 */ /* 0x000ee20000000a00 */
[----:B------:R-:W-:Y:S01]  /*1a330*/  ISETP.GE.AND P3, PT, R6, UR20, PT ;  /* 0x0000001406007c0c */ /* 0x000fe2000bf66270 */
[----:B------:R-:W-:Y:S01]  /*1a340*/  VIADD R6, R10, 0x30 ;  /* 0x000000300a067836 */ /* 0x000fe20000000000 */
[----:B------:R-:W-:-:S04]  /*1a350*/  SHF.R.S32.HI R3, RZ, 0x1f, R2 ;  /* 0x0000001fff037819 */ /* 0x000fc80000011402 */
[----:B------:R-:W-:Y:S01]  /*1a360*/  ISETP.GE.AND P1, PT, R6, UR20, PT ;  /* 0x0000001406007c0c */ /* 0x000fe2000bf26270 */
[----:B--2---:R-:W-:-:S04]  /*1a370*/  USHF.L.U32 UR5, UR5, 0x6, URZ ;  /* 0x0000000605057899 */ /* 0x004fc8000800063f */
[----:B------:R-:W-:Y:S02]  /*1a380*/  USHF.R.S32.HI UR4, URZ, 0x1f, UR5 ;  /* 0x0000001f3f047899 */ /* 0x000fe40008011405 */
[----:B-----5:R-:W-:-:S04]  /*1a390*/  IMAD.WIDE.U32 R2, R16, UR5, R2 ;  /* 0x0000000510027c25 */ /* 0x020fc8000f8e0002 */
[----:B------:R-:W-:Y:S01]  /*1a3a0*/  IMAD R0, R16, UR4, RZ ;  /* 0x0000000410007c24 */ /* 0x000fe2000f8e02ff */
[----:B------:R-:W-:Y:S01]  /*1a3b0*/  IADD3 R2, P0, R2, UR8, RZ ;  /* 0x0000000802027c10 */ /* 0x000fe2000ff1e0ff */
[----:B------:R-:W-:Y:S02]  /*1a3c0*/  USHF.R.S32.HI UR4, URZ, 0x1f, UR6 ;  /* 0x0000001f3f047899 */ /* 0x000fe40008011406 */
[----:B------:R-:W-:-:S05]  /*1a3d0*/  IMAD R0, R17, UR5, R0 ;  /* 0x0000000511007c24 */ /* 0x000fca000f8e0200 */
[----:B------:R-:W-:Y:S01]  /*1a3e0*/  IADD3.X R3, R0, UR7, R3, P0, !PT ;  /* 0x0000000700037c10 */ /* 0x000fe200087fe403 */
[----:B---3--:R-:W-:Y:S01]  /*1a3f0*/  IMAD R0, R4, UR4, RZ ;  /* 0x0000000404007c24 */ /* 0x008fe2000f8e02ff */
[----:B------:R-:W-:-:S03]  /*1a400*/  ISETP.GE.AND P0, PT, R10, UR20, PT ;  /* 0x000000140a007c0c */ /* 0x000fc6000bf06270 */
[----:B------:R-:W-:Y:S02]  /*1a410*/  IMAD R0, R5, UR6, R0 ;  /* 0x0000000605007c24 */ /* 0x000fe4000f8e0200 */
[----:B------:R-:W-:-:S05]  /*1a420*/  IMAD.WIDE.U32 R8, R4, UR6, R2 ;  /* 0x0000000604087c25 */ /* 0x000fca000f8e0002 */
[----:B------:R-:W-:-:S03]  /*1a430*/  IADD3 R7, R0, R9, RZ ;  /* 0x0000000900077210 */ /* 0x000fc60007ffe0ff */
[----:B-1--4-:R-:W-:Y:S05]  /*1a440*/  @P0 BRA `(.L_x_2342) ;  /* 0x0000000000240947 */ /* 0x012fea0003800000 */
        /* <DEDUP_REMOVED lines=8> */
[----:B------:R1:W-:Y:S02]  /*1a4d0*/  STG.E.128 desc[UR16][R4.64], R12 ;  /* 0x0000000c04007986 */ /* 0x0003e4000c101d10 */
.L_x_2342:
[----:B------:R-:W-:Y:S05]  /*1a4e0*/  BSYNC B0 ;  /* 0x0000000000007941 */ /* 0x000fea0003800000 */
.L_x_2341:
[----:B-1----:R1:W2:Y:S01]  /*1a4f0*/  LDS.128 R12, [R243+0x800] ;  /* 0x00080000f30c7984 */ /* 0x0022a20000000c00 */
        /* <DEDUP_REMOVED lines=14> */
.L_x_2344:
[----:B------:R-:W-:Y:S05]  /*1a5e0*/  BSYNC B0 ;  /* 0x0000000000007941 */ /* 0x000fea0003800000 */
.L_x_2343:
        /* <DEDUP_REMOVED lines=15> */
.L_x_2346:
[----:B------:R-:W-:Y:S05]  /*1a6e0*/  BSYNC B0 ;  /* 0x0000000000007941 */ /* 0x000fea0003800000 */
.L_x_2345:
[----:B------:R-:W-:Y:S05]  /*1a6f0*/  @P1 EXIT ;  /* 0x000000000000194d */ /* 0x000fea0003800000 */
[----:B------:R-:W-:Y:S01]  /*1a700*/  IADD3 R6, P0, R10, 0x30, RZ ;  /* 0x000000300a067810 */ /* 0x000fe20007f1e0ff */
[----:B------:R-:W-:Y:S01]  /*1a710*/  IMAD.MOV.U32 R2, RZ, RZ, R8 ;  /* 0x000000ffff027224 */ /* 0x000fe200078e0008 */
[----:B------:R-:W-:Y:S01]  /*1a720*/  MOV R3, R7 ;  /* 0x0000000700037202 */ /* 0x000fe20000000f00 */
[----:B------:R-:W-:Y:S02]  /*1a730*/  ULDC.64 UR4, c[0x0][0x280] ;  /* 0x0000a00000047ab9 */ /* 0x000fe40000000a00 */
[----:B------:R-:W-:Y:S02]  /*1a740*/  IMAD.X R0, RZ, RZ, R11, P0 ;  /* 0x000000ffff007224 */ /* 0x000fe400000e060b */
[----:B----4-:R-:W-:-:S04]  /*1a750*/  IMAD.WIDE.U32 R4, R6, R16, R2 ;  /* 0x0000001006047225 */ /* 0x010fc800078e0002 */
[----:B------:R-:W-:Y:S01]  /*1a760*/  IMAD R0, R0, R16, RZ ;  /* 0x0000001000007224 */ /* 0x000fe200078e02ff */
[----:B------:R-:W-:-:S03]  /*1a770*/  LEA R2, P0, R4, UR4, 0x1 ;  /* 0x0000000404027c11 */ /* 0x000fc6000f8008ff */
[----:B------:R-:W-:-:S05]  /*1a780*/  IMAD R0, R6, R17, R0 ;  /* 0x0000001106007224 */ /* 0x000fca00078e0200 */
[----:B------:R-:W-:-:S04]  /*1a790*/  IADD3 R0, R0, R5, RZ ;  /* 0x0000000500007210 */ /* 0x000fc80007ffe0ff */
[----:B------:R-:W-:-:S05]  /*1a7a0*/  LEA.HI.X R3, R4, UR5, R0, 0x1, P0 ;  /* 0x0000000504037c11 */ /* 0x000fca00080f0c00 */
[----:B------:R-:W-:Y:S01]  /*1a7b0*/  STG.E.128 desc[UR16][R2.64], R20 ;  /* 0x0000001402007986 */ /* 0x000fe2000c101d10 */
[----:B------:R-:W-:Y:S05]  /*1a7c0*/  EXIT ;  /* 0x000000000000794d */ /* 0x000fea0003800000 */
.L_x_2347:
        /* <DEDUP_REMOVED lines=11> */
.L_x_7895:


//--------------------- .text._ZN5flash24flash_fwd_splitkv_kernelI23Flash_fwd_kernel_traitsILi64ELi64ELi256ELi4ELb0ELb0EN7cutlass6half_tE19Flash_kernel_traitsILi64ELi64ELi256ELi4ES3_EELb1ELb0ELb1ELb0ELb0ELb0ELb0ELb0EEEvNS_16Flash_fwd_paramsE --------------------------
	.section	.text._ZN5flash24flash_fwd_splitkv_kernelI23Flash_fwd_kernel_traitsILi64ELi64ELi256ELi4ELb0ELb0EN7cutlass6half_tE19Flash_kernel_traitsILi64ELi64ELi256ELi4ES3_EELb1ELb0ELb1ELb0ELb0ELb0ELb0ELb0EEEvNS_16Flash_fwd_paramsE,"ax",@progbits
	.align	128
        .global         _ZN5flash24flash_fwd_splitkv_kernelI23Flash_fwd_kernel_traitsILi64ELi64ELi256ELi4ELb0ELb0EN7cutlass6half_tE19Flash_kernel_traitsILi64ELi64ELi256ELi4ES3_EELb1ELb0ELb1ELb0ELb0ELb0ELb0ELb0EEEvNS_16Flash_fwd_paramsE
        .type           _ZN5flash24flash_fwd_splitkv_kernelI23Flash_fwd_kernel_traitsILi64ELi64ELi256ELi4ELb0ELb0EN7cutlass6half_tE19Flash_kernel_traitsILi64ELi64ELi256ELi4ES3_EELb1ELb0ELb1ELb0ELb0ELb0ELb0ELb0EEEvNS_16Flash_fwd_paramsE,@function
        .size           _ZN5flash24flash_fwd_splitkv_kernelI23Flash_fwd_kernel_traitsILi64ELi64ELi256ELi4ELb0ELb0EN7cutlass6half_tE19Flash_kernel_traitsILi64ELi64ELi256ELi4ES3_EELb1ELb0ELb1ELb0ELb0ELb0ELb0ELb0EEEvNS_16Flash_fwd_paramsE,(.L_x_7896 - _ZN5flash24flash_fwd_splitkv_kernelI23Flash_fwd_kernel_traitsILi64ELi64ELi256ELi4ELb0ELb0EN7cutlass6half_tE19Flash_kernel_traitsILi64ELi64ELi256ELi4ES3_EELb1ELb0ELb1ELb0ELb0ELb0ELb0ELb0EEEvNS_16Flash_fwd_paramsE)
        .other          _ZN5flash24flash_fwd_splitkv_kernelI23Flash_fwd_kernel_traitsILi64ELi64ELi256ELi4ELb0ELb0EN7cutlass6half_tE19Flash_kernel_traitsILi64ELi64ELi256ELi4ES3_EELb1ELb0ELb1ELb0ELb0ELb0ELb0ELb0EEEvNS_16Flash_fwd_paramsE,@"STO_CUDA_ENTRY STV_DEFAULT"
_ZN5flash24flash_fwd_splitkv_kernelI23Flash_fwd_kernel_traitsILi64ELi64ELi256ELi4ELb0ELb0EN7cutlass6half_tE19Flash_kernel_traitsILi64ELi64ELi256ELi4ES3_EELb1ELb0ELb1ELb0ELb0ELb0ELb0ELb0EEEvNS_16Flash_fwd_paramsE:
.text._ZN5flash24flash_fwd_splitkv_kernelI23Flash_fwd_kernel_traitsILi64ELi64ELi256ELi4ELb0ELb0EN7cutlass6half_tE19Flash_kernel_traitsILi64ELi64ELi256ELi4ES3_EELb1ELb0ELb1ELb0ELb0ELb0ELb0ELb0EEEvNS_16Flash_fwd_paramsE:
        /* <DEDUP_REMOVED lines=55> */
.L_x_2348:
[----:B------:R-:W-:Y:S01]  /*0370*/  ULDC UR6, c[0x0][0x2c8] ;  /* 0x0000b20000067ab9 */ /* 0x000fe20000000800 */
.L_x_2349:
        /* <DEDUP_REMOVED lines=58> */
[----:B------:R-:W-:Y:S01]  /*0720*/  IMAD.SHL.U32 R2, R167, 0x8, RZ ;  /* 0x00000008a7027824 */ /* 0x000fe200078e00ff */
[----:B------:R-:W-:Y:S01]  /*0730*/  @!UP0 UIMAD UR7, UR25, UR5, UR7 ;  /* 0x00000005190782a4 */ /* 0x000fe2000f8e0207 */
[----:B------:R-:W-:Y:S01]  /*0740*/  VIADD R0, R7, 0x10 ;  /* 0x0000001007007836 */ /* 0x000fe20000000000 */
        /* <DEDUP_REMOVED lines=43> */
.L_x_2352:
[----:B------:R-:W-:Y:S05]  /*0a00*/  BSYNC B0 ;  /* 0x0000000000007941 */ /* 0x000fea0003800000 */
.L_x_2351:
        /* <DEDUP_REMOVED lines=20> */
.L_x_2354:
[----:B------:R-:W-:Y:S05]  /*0b50*/  BSYNC B0 ;  /* 0x0000000000007941 */ /* 0x000fea0003800000 */
.L_x_2353:
        /* <DEDUP_REMOVED lines=14> */
.L_x_2356:
[----:B------:R-:W-:Y:S05]  /*0c40*/  BSYNC B0 ;  /* 0x0000000000007941 */ /* 0x000fea0003800000 */
.L_x_2355:
[----:B------:R-:W-:Y:S04]  /*0c50*/  BSSY B0, `(.L_x_2357) ;  /* 0x000000d000007945 */ /* 0x000fe80003800000 */
[----:B------:R-:W-:Y:S05]  /*0c60*/  @P6 BRA `(.L_x_2358) ;  /* 0x00000000002c6947 */ /* 0x000fea0003800000 */
[----:B------:R-:W-:Y:S01]  /*0c70*/  IADD3 R7, P4, R7, 0x30, RZ ;  /* 0x0000003007077810 */ /* 0x000fe20007f9e0ff */
[----:B------:R-:W-:Y:S01]  /*0c80*/  ULDC.64 UR6, c[0x0][0x280] ;  /* 0x0000a00000067ab9 */ /* 0x000fe20000000a00 */
[----:B------:R-:W-:Y:S02]  /*0c90*/  MOV R9, R13 ;  /* 0x0000000d00097202 */ /* 0x000fe40000000f00 */
[----:B------:R-:W-:Y:S01]  /*0ca0*/  IADD3.X R2, RZ, R5, RZ, P4, !PT ;  /* 0x00000005ff027210 */ /* 0x000fe200027fe4ff */
[----:B------:R-:W-:-:S04]  /*0cb0*/  IMAD.WIDE.U32 R8, R7, UR4, R8 ;  /* 0x0000000407087c25 */ /* 0x000fc8000f8e0008 */
[----:B------:R-:W-:Y:S01]  /*0cc0*/  IMAD R2, R2, UR4, RZ ;  /* 0x0000000402027c24 */ /* 0x000fe2000f8e02ff */
[----:B-1----:R-:W-:-:S03]  /*0cd0*/  LEA R10, P4, R8, UR6, 0x1 ;  /* 0x00000006080a7c11 */ /* 0x002fc6000f8808ff */
[----:B------:R-:W-:-:S05]  /*0ce0*/  IMAD R2, R7, UR5, R2 ;  /* 0x0000000507027c24 */ /* 0x000fca000f8e0202 */
[----:B------:R-:W-:-:S04]  /*0cf0*/  IADD3 R2, R9, R2, RZ ;  /* 0x0000000209027210 */ /* 0x000fc80007ffe0ff */
[----:B------:R-:W-:-:S05]  /*0d00*/  LEA.HI.X R11, R8, UR7, R2, 0x1, P4 ;  /* 0x00000007080b7c11 */ /* 0x000fca000a0f0c02 */
[----:B------:R4:W-:Y:S02]  /*0d10*/  STG.E.128 desc[UR20][R10.64], RZ ;  /* 0x000000ff0a007986 */ /* 0x0009e4000c101d14 */
.L_x_2358:
[----:B------:R-:W-:Y:S05]  /*0d20*/  BSYNC B0 ;  /* 0x0000000000007941 */ /* 0x000fea0003800000 */
.L_x_2357:
[----:B------:R-:W-:Y:S01]  /*0d30*/  LEA.HI.X.SX32 R0, R0, R5, 0x1, P2 ;  /* 0x0000000500007211 */ /* 0x000fe200010f0eff */
[----:B------:R-:W-:Y:S01]  /*0d40*/  ULDC.64 UR6, c[0x0][0x2b0] ;  /* 0x0000ac0000067ab9 */ /* 0x000fe20000000a00 */
[----:B------:R-:W-:Y:S01]  /*0d50*/  ISETP.GE.AND P2, PT, R6, UR16, PT ;  /* 0x0000001006007c0c */ /* 0x000fe2000bf46270 */
[----:B------:R-:W-:Y:S01]  /*0d60*/  @!P3 IMAD.MOV.U32 R5, RZ, RZ, 0x7f800000 ;  /* 0x7f800000ff05b424 */ /* 0x000fe200078e00ff */
[C---:B------:R-:W-:Y:S02]  /*0d70*/  LEA R2, P4, R4.reuse, UR6, 0x2 ;  /* 0x0000000604027c11 */ /* 0x040fe4000f8810ff */
[----:B------:R-:W-:Y:S02]  /*0d80*/  ISETP.NE.OR P2, PT, R167, RZ, P2 ;  /* 0x000000ffa700720c */ /* 0x000fe40001745670 */
[----:B------:R-:W-:Y:S01]  /*0d90*/  LEA.HI.X R3, R4, UR7, R0, 0x2, P4 ;  /* 0x0000000704037c11 */ /* 0x000fe2000a0f1400 */
[----:B------:R-:W-:Y:S02]  /*0da0*/  @!P1 IMAD.MOV.U32 R4, RZ, RZ, 0x7f800000 ;  /* 0x7f800000ff049424 */ /* 0x000fe400078e00ff */
[----:B------:R-:W-:-:S02]  /*0db0*/  @!P0 IMAD.MOV.U32 R0, RZ, RZ, 0x7f800000 ;  /* 0x7f800000ff008424 */ /* 0x000fc400078e00ff */
[----:B------:R1:W-:Y:S04]  /*0dc0*/  @!P3 STG.E desc[UR20][R2.64], R5 ;  /* 0x000000050200b986 */ /* 0x0003e8000c101914 */
[----:B------:R1:W-:Y:S04]  /*0dd0*/  @!P1 STG.E desc[UR20][R2.64+0x40], R4 ;  /* 0x0000400402009986 */ /* 0x0003e8000c101914 */
[----:B------:R1:W-:Y:S01]  /*0de0*/  @!P0 STG.E desc[UR20][R2.64+0x80], R0 ;  /* 0x0000800002008986 */ /* 0x0003e2000c101914 */
[----:B------:R-:W-:Y:S05]  /*0df0*/  @P2 EXIT ;  /* 0x000000000000294d */ /* 0x000fea0003800000 */
[----:B-1----:R-:W-:-:S05]  /*0e00*/  MOV R0, 0x7f800000 ;  /* 0x7f80000000007802 */ /* 0x002fca0000000f00 */
[----:B------:R-:W-:Y:S01]  /*0e10*/  STG.E desc[UR20][R2.64+0xc0], R0 ;  /* 0x0000c00002007986 */ /* 0x000fe2000c101914 */
[----:B------:R-:W-:Y:S05]  /*0e20*/  EXIT ;  /* 0x000000000000794d */ /* 0x000fea0003800000 */
.L_x_2350:
        /* <DEDUP_REMOVED lines=28> */
.L_x_2359:
        /* <DEDUP_REMOVED lines=34> */
[----:B------:R-:W-:Y:S02]  /*1210*/  IADD3 R6, -R6, RZ, RZ ;  /* 0x000000ff06067210 */ /* 0x000fe40007ffe1ff */
[----:B------:R-:W1:Y:S03]  /*1220*/  I2F.RP R8, R5 ;  /* 0x0000000500087306 */ /* 0x000e660000209400 */
[----:B------:R-:W-:-:S05]  /*1230*/  IMAD R190, R190, R6, UR7 ;  /* 0x00000007bebe7e24 */ /* 0x000fca000f8e0206 */
[----:B------:R-:W-:Y:S01]  /*1240*/  SHF.R.S32.HI R22, RZ, 0x1f, R190 ;  /* 0x0000001fff167819 */ /* 0x000fe200000114be */
[----:B-1----:R-:W1:Y:S01]  /*1250*/  MUFU.RCP R8, R8 ;  /* 0x0000000800087308 */ /* 0x002e620000001000 */
[----:B--2---:R-:W2:Y:S01]  /*1260*/  S2R R2, SR_CTAID.Z ;  /* 0x0000000000027919 */ /* 0x004ea20000002700 */
[----:B-1----:R-:W-:-:S06]  /*1270*/  IADD3 R8, R8, 0xffffffe, RZ ;  /* 0x0ffffffe08087810 */ /* 0x002fcc0007ffe0ff */
[----:B------:R-:W1:Y:S02]  /*1280*/  F2I.FTZ.U32.TRUNC.NTZ R9, R8 ;  /* 0x0000000800097305 */ /* 0x000e64000021f000 */
[----:B-1----:R-:W-:Y:S01]  /*1290*/  IMAD.MOV R4, RZ, RZ, -R9 ;  /* 0x000000ffff047224 */ /* 0x002fe200078e0a09 */
[----:B------:R-:W-:Y:S02]  /*12a0*/  MOV R8, RZ ;  /* 0x000000ff00087202 */ /* 0x000fe40000000f00 */
[----:B--2---:R-:W-:Y:S01]  /*12b0*/  IABS R2, R2 ;  /* 0x0000000200027213 */ /* 0x004fe20000000000 */
        /* <DEDUP_REMOVED lines=22> */
[----:B------:R-:W-:Y:S01]  /*1420*/  IMAD.U32 R5, RZ, RZ, UR13 ;  /* 0x0000000dff057e24 */ /* 0x000fe2000f8e00ff */
[----:B------:R-:W-:Y:S01]  /*1430*/  MOV R4, UR12 ;  /* 0x0000000c00047c02 */ /* 0x000fe20008000f00 */
[----:B------:R-:W-:Y:S01]  /*1440*/  IMAD R0, R190, UR9, R3 ;  /* 0x00000009be007c24 */ /* 0x000fe2000f8e0203 */
[----:B------:R-:W-:Y:S01]  /*1450*/  UIADD3 UR4, UR13, UR4, URZ ;  /* 0x000000040d047290 */ /* 0x000fe2000fffe03f */
[--C-:B------:R-:W-:Y:S01]  /*1460*/  SHF.R.S32.HI R11, RZ, 0x1f, R2.reuse ;  /* 0x0000001fff0b7819 */ /* 0x100fe20000011402 */
[----:B------:R-:W-:Y:S01]  /*1470*/  ULDC.64 UR6, c[0x0][0x260] ;  /* 0x0000980000067ab9 */ /* 0x000fe20000000a00 */
[----:B------:R-:W-:-:S03]  /*1480*/  IMAD.MOV.U32 R24, RZ, RZ, R2 ;  /* 0x000000ffff187224 */ /* 0x000fc600078e0002 */
[----:B------:R-:W-:Y:S01]  /*1490*/  MOV R5, UR4 ;  /* 0x0000000400057c02 */ /* 0x000fe20008000f00 */
[----:B------:R-:W-:Y:S02]  /*14a0*/  ULDC.64 UR4, c[0x0][0x238] ;  /* 0x00008e0000047ab9 */ /* 0x000fe40000000a00 */
[----:B------:R-:W-:Y:S01]  /*14b0*/  UIMAD UR10, UR10, UR4, URZ ;  /* 0x000000040a0a72a4 */ /* 0x000fe2000f8e023f */
[----:B------:R-:W-:Y:S01]  /*14c0*/  IMAD.WIDE.U32 R4, R190, UR8, R4 ;  /* 0x00000008be047c25 */ /* 0x000fe2000f8e0004 */
[----:B------:R-:W-:Y:S02]  /*14d0*/  UIMAD.WIDE.U32 UR14, UR11, UR4, URZ ;  /* 0x000000040b0e72a5 */ /* 0x000fe4000f8e003f */
[----:B------:R-:W-:Y:S01]  /*14e0*/  UIMAD UR10, UR11, UR5, UR10 ;  /* 0x000000050b0a72a4 */ /* 0x000fe2000f8e020a */
[----:B------:R-:W-:Y:S02]  /*14f0*/  IMAD.IADD R5, R5, 0x1, R0 ;  /* 0x0000000105057824 */ /* 0x000fe400078e0200 */
[----:B------:R-:W-:Y:S01]  /*1500*/  IMAD R0, R11, UR6, RZ ;  /* 0x000000060b007c24 */ /* 0x000fe2000f8e02ff */
[----:B------:R-:W-:Y:S01]  /*1510*/  UIADD3 UR10, UR15, UR10, URZ ;  /* 0x0000000a0f0a7290 */ /* 0x000fe2000fffe03f */
[----:B------:R-:W-:-:S04]  /*1520*/  IMAD.WIDE.U32 R4, R2, UR6, R4 ;  /* 0x0000000602047c25 */ /* 0x000fc8000f8e0004 */
[----:B------:R-:W-:-:S05]  /*1530*/  IMAD R0, R2, UR7, R0 ;  /* 0x0000000702007c24 */ /* 0x000fca000f8e0200 */
[----:B------:R-:W-:Y:S01]  /*1540*/  IADD3 R5, R5, R0, RZ ;  /* 0x0000000005057210 */ /* 0x000fe20007ffe0ff */
[----:B------:R-:W-:Y:S06]  /*1550*/  BRA `(.L_x_2361) ;  /* 0x0000000400447947 */ /* 0x000fec0003800000 */
.L_x_2360:
        /* <DEDUP_REMOVED lines=40> */
[----:B------:R-:W-:Y:S02]  /*17e0*/  ULDC.64 UR4, c[0x0][0x230] ;  /* 0x00008c0000047ab9 */ /* 0x000fe40000000a00 */
[----:B------:R-:W-:-:S02]  /*17f0*/  UIMAD UR14, UR14, UR4, URZ ;  /* 0x000000040e0e72a4 */ /* 0x000fc4000f8e023f */
[----:B------:R-:W-:Y:S02]  /*1800*/  UIADD3 UR29, UR29, UR13, URZ ;  /* 0x0000000d1d1d7290 */ /* 0x000fe4000fffe03f */
[----:B------:R-:W-:Y:S02]  /*1810*/  UIMAD UR5, UR6, UR5, UR14 ;  /* 0x00000005060572a4 */ /* 0x000fe4000f8e020e */
[----:B------:R-:W-:-:S04]  /*1820*/  UIMAD.WIDE.U32 UR14, UR6, UR4, UR28 ;  /* 0x00000004060e72a5 */ /* 0x000fc8000f8e001c */
[----:B------:R-:W-:-:S12]  /*1830*/  UIADD3 UR5, UR15, UR5, URZ ;  /* 0x000000050f057290 */ /* 0x000fd8000fffe03f */
.L_x_2362:
        /* <DEDUP_REMOVED lines=13> */
[----:B-1----:R-:W-:-:S03]  /*1910*/  IMAD R0, R11, R2, RZ ;  /* 0x000000020b007224 */ /* 0x002fc600078e02ff */
[----:B------:R-:W-:Y:S01]  /*1920*/  MOV R5, UR4 ;  /* 0x0000000400057c02 */ /* 0x000fe20008000f00 */
[----:B------:R-:W-:Y:S01]  /*1930*/  @UP0 ULDC.64 UR4, c[0x0][0x250] ;  /* 0x0000940000040ab9 */ /* 0x000fe20000000a00 */
[C---:B------:R-:W-:Y:S01]  /*1940*/  IMAD R0, R24.reuse, R3, R0 ;  /* 0x0000000318007224 */ /* 0x040fe200078e0200 */
[----:B------:R-:W-:Y:S01]  /*1950*/  @UP0 UIMAD.WIDE.U32 UR14, UR10, UR4, URZ ;  /* 0x000000040a0e02a5 */ /* 0x000fe2000f8e003f */
[----:B------:R-:W-:-:S03]  /*1960*/  IMAD.WIDE.U32 R4, R24, R2, R4 ;  /* 0x0000000218047225 */ /* 0x000fc600078e0004 */
[----:B------:R-:W-:Y:S01]  /*1970*/  @UP0 UIMAD UR10, UR10, UR5, UR15 ;  /* 0x000000050a0a02a4 */ /* 0x000fe2000f8e020f */
[----:B------:R-:W-:Y:S01]  /*1980*/  IMAD.IADD R5, R5, 0x1, R0 ;  /* 0x0000000105057824 */ /* 0x000fe200078e0200 */
[----:B------:R-:W-:Y:S10]  /*1990*/  @P0 BRA `(.L_x_2361) ;  /* 0x0000000000340947 */ /* 0x000ff40003800000 */
        /* <DEDUP_REMOVED lines=13> */
.L_x_2361:
[----:B------:R-:W-:Y:S01]  /*1a70*/  UISETP.NE.AND UP0, UPT, UR17, -0x1, UPT ;  /* 0xffffffff1100788c */ /* 0x000fe2000bf05270 */
[----:B------:R-:W-:Y:S01]  /*1a80*/  SHF.R.S32.HI R192, RZ, 0x1f, R167 ;  /* 0x0000001fffc07819 */ /* 0x000fe200000114a7 */
[----:B------:R-:W1:Y:S01]  /*1a90*/  S2R R16, SR_CTAID.X ;  /* 0x0000000000107919 */ /* 0x000e620000002500 */
[----:B------:R-:W-:Y:S01]  /*1aa0*/  UIADD3 UR15, UR19, -0x1, URZ ;  /* 0xffffffff130f7890 */ /* 0x000fe2000fffe03f */
[----:B------:R-:W-:Y:S01]  /*1ab0*/  BSSY B0, `(.L_x_2363) ;  /* 0x0000053000007945 */ /* 0x000fe20003800000 */
[CC--:B------:R-:W-:Y:S01]  /*1ac0*/  LEA.HI R2, R192.reuse, R167.reuse, RZ, 0x3 ;  /* 0x000000a7c0027211 */ /* 0x0c0fe200078f18ff */
[----:B------:R-:W-:Y:S01]  /*1ad0*/  UIADD3 UR12, -UR27, UR16, URZ ;  /* 0x000000101b0c7290 */ /* 0x000fe2000fffe13f */
[----:B------:R-:W-:Y:S01]  /*1ae0*/  LEA.HI R8, R192, R167, RZ, 0x4 ;  /* 0x000000a7c0087211 */ /* 0x000fe200078f20ff */
[----:B------:R-:W-:Y:S01]  /*1af0*/  USHF.L.U32 UR18, UR15, 0x8, URZ ;  /* 0x000000080f127899 */ /* 0x000fe2000800063f */
[----:B------:R-:W-:Y:S02]  /*1b00*/  SHF.R.S32.HI R20, RZ, 0x3, R2 ;  /* 0x00000003ff147819 */ /* 0x000fe40000011402 */
[----:B------:R-:W-:Y:S01]  /*1b10*/  LOP3.LUT R2, R2, 0xfffffff8, RZ, 0xc0, !PT ;  /* 0xfffffff802027812 */ /* 0x000fe200078ec0ff */
[----:B------:R-:W-:Y:S01]  /*1b20*/  @UP0 ULDC.64 UR4, c[0x0][0x240] ;  /* 0x0000900000040ab9 */ /* 0x000fe20000000a00 */
[----:B------:R-:W-:Y:S01]  /*1b30*/  @!UP0 USHF.R.S32.HI UR6, URZ, 0x1f, UR25 ;  /* 0x0000001f3f068899 */ /* 0x000fe20008011419 */
[C---:B------:R-:W-:Y:S01]  /*1b40*/  IMAD.SHL.U32 R241, R20.reuse, 0x40, RZ ;  /* 0x0000004014f17824 */ /* 0x040fe200078e00ff */
[----:B------:R-:W-:Y:S01]  /*1b50*/  @UP0 UIMAD.WIDE.U32 UR28, UR17, UR4, URZ ;  /* 0x00000004111c02a5 */ /* 0x000fe2000f8e003f */
[----:B------:R-:W-:Y:S01]  /*1b60*/  IMAD.IADD R2, R167, 0x1, -R2 ;  /* 0x00000001a7027824 */ /* 0x000fe200078e0a02 */
[----:B------:R-:W-:Y:S01]  /*1b70*/  UIADD3 UR23, -UR18, UR22, URZ ;  /* 0x0000001612177290 */ /* 0x000fe2000fffe13f */
[----:B------:R-:W-:Y:S01]  /*1b80*/  VIADD R0, R20, 0x10 ;  /* 0x0000001014007836 */ /* 0x000fe20000000000 */
[----:B------:R-:W-:Y:S01]  /*1b90*/  @UP0 UIMAD UR11, UR17, UR5, UR29 ;  /* 0x00000005110b02a4 */ /* 0x000fe2000f8e021d */
[----:B------:R-:W-:Y:S01]  /*1ba0*/  IMAD.SHL.U32 R242, R2, 0x8, RZ ;  /* 0x0000000802f27824 */ /* 0x000fe200078e00ff */
[----:B------:R-:W-:Y:S01]  /*1bb0*/  LOP3.LUT R241, R241, 0x1c0, RZ, 0xc0, !PT ;  /* 0x000001c0f1f17812 */ /* 0x000fe200078ec0ff */
[----:B------:R-:W-:Y:S01]  /*1bc0*/  @!UP0 ULDC.64 UR4, c[0x0][0x228] ;  /* 0x00008a0000048ab9 */ /* 0x000fe20000000a00 */
[----:B------:R-:W-:Y:S01]  /*1bd0*/  ISETP.GE.AND P0, PT, R0, UR12, PT ;  /* 0x0000000c00007c0c */ /* 0x000fe2000bf06270 */
[----:B------:R-:W-:Y:S01]  /*1be0*/  @!UP0 UIMAD UR6, UR6, UR4, URZ ;  /* 0x00000004060682a4 */ /* 0x000fe2000f8e023f */
[--C-:B------:R-:W-:Y:S01]  /*1bf0*/  LOP3.LUT R3, R241, 0x38, R242.reuse, 0xf8, !PT ;  /* 0x00000038f1037812 */ /* 0x100fe200078ef8f2 */
[----:B------:R-:W-:Y:S01]  /*1c00*/  @!UP0 UIMAD.WIDE.U32 UR30, UR25, UR4, URZ ;  /* 0x00000004191e82a5 */ /* 0x000fe2000f8e003f */
[----:B------:R-:W2:Y:S01]  /*1c10*/  S2UR UR4, SR_CgaCtaId ;  /* 0x00000000000479c3 */ /* 0x000ea20000008800 */
[----:B------:R-:W-:Y:S01]  /*1c20*/  @!UP0 UIMAD UR29, UR25, UR5, UR6 ;  /* 0x00000005191d82a4 */ /* 0x000fe2000f8e0206 */
[----:B------:R-:W-:Y:S01]  /*1c30*/  SHF.R.U32.HI R241, RZ, 0x3, R241 ;  /* 0x00000003fff17819 */ /* 0x000fe200000116f1 */
[----:B------:R-:W-:Y:S01]  /*1c40*/  USHF.R.S32.HI UR5, URZ, 0x1f, UR26 ;  /* 0x0000001f3f057899 */ /* 0x000fe2000801141a */
[C---:B------:R-:W-:Y:S01]  /*1c50*/  IADD3 R4, P2, R242.reuse, R4, RZ ;  /* 0x00000004f2047210 */ /* 0x040fe20007f5e0ff */
[----:B------:R-:W-:Y:S01]  /*1c60*/  @!UP0 UIADD3 UR11, UR31, UR29, URZ ;  /* 0x0000001d1f0b8290 */ /* 0x000fe2000fffe03f */
[----:B------:R-:W-:Y:S01]  /*1c70*/  LOP3.LUT R241, R3, R241, RZ, 0x3c, !PT ;  /* 0x000000f103f17212 */ /* 0x000fe200078e3cff */
[----:B------:R-:W-:Y:S01]  /*1c80*/  @!UP0 UMOV UR28, UR30 ;  /* 0x0000001e001c8c82 */ /* 0x000fe20008000000 */
[----:B------:R-:W-:Y:S01]  /*1c90*/  SHF.R.S32.HI R3, RZ, 0x1f, R242 ;  /* 0x0000001fff037819 */ /* 0x000fe200000114f2 */
[----:B------:R-:W-:Y:S01]  /*1ca0*/  ULDC.64 UR6, c[0x0][0x258] ;  /* 0x0000960000067ab9 */ /* 0x000fe20000000a00 */
[----:B------:R-:W-:Y:S01]  /*1cb0*/  IADD3 R6, P1, R242, UR28, RZ ;  /* 0x0000001cf2067c10 */ /* 0x000fe2000ff3e0ff */
[----:B------:R-:W-:Y:S01]  /*1cc0*/  IMAD.U32 R12, RZ, RZ, UR6 ;  /* 0x00000006ff0c7e24 */ /* 0x000fe2000f8e00ff */
[C---:B------:R-:W-:Y:S01]  /*1cd0*/  ISETP.GE.AND P6, PT, R0.reuse, UR23, PT ;  /* 0x0000001700007c0c */ /* 0x040fe2000bfc6270 */
[----:B------:R-:W-:Y:S01]  /*1ce0*/  UIMAD UR13, UR5, UR6, URZ ;  /* 0x00000006050d72a4 */ /* 0x000fe2000f8e023f */
[C---:B------:R-:W-:Y:S01]  /*1cf0*/  IADD3.X R7, R3.reuse, UR11, RZ, P1, !PT ;  /* 0x0000000b03077c10 */ /* 0x040fe20008ffe4ff */
[----:B------:R-:W-:Y:S01]  /*1d00*/  IMAD.X R5, R3, 0x1, R5, P2 ;  /* 0x0000000103057824 */ /* 0x000fe200010e0605 */
[----:B------:R-:W-:Y:S01]  /*1d10*/  ISETP.GE.AND P3, PT, R0, UR23, PT ;  /* 0x0000001700007c0c */ /* 0x000fe2000bf66270 */
[----:B------:R-:W-:Y:S01]  /*1d20*/  UIMAD UR13, UR26, UR7, UR13 ;  /* 0x000000071a0d72a4 */ /* 0x000fe2000f8e020d */
[----:B------:R-:W-:Y:S01]  /*1d30*/  LEA.HI R0, R192, R167, RZ, 0x6 ;  /* 0x000000a7c0007211 */ /* 0x000fe200078f30ff */
[----:B------:R-:W-:Y:S01]  /*1d40*/  IMAD.WIDE.U32 R12, R12, UR26, R6 ;  /* 0x0000001a0c0c7c25 */ /* 0x000fe2000f8e0006 */
[----:B------:R-:W-:Y:S01]  /*1d50*/  ISETP.GE.AND P2, PT, R20, UR12, PT ;  /* 0x0000000c14007c0c */ /* 0x000fe2000bf46270 */
[----:B------:R-:W-:Y:S01]  /*1d60*/  ULDC.64 UR6, c[0x0][0x268] ;  /* 0x00009a0000067ab9 */ /* 0x000fe20000000a00 */
[----:B------:R-:W-:Y:S01]  /*1d70*/  LOP3.LUT R6, R8, 0xfffffff0, RZ, 0xc0, !PT ;  /* 0xfffffff008067812 */ /* 0x000fe200078ec0ff */
[----:B------:R-:W-:Y:S01]  /*1d80*/  IMAD.SHL.U32 R0, R0, 0x8, RZ ;  /* 0x0000000800007824 */ /* 0x000fe200078e00ff */
[----:B------:R-:W-:Y:S01]  /*1d90*/  IADD3 R14, P1, R242, UR14, RZ ;  /* 0x0000000ef20e7c10 */ /* 0x000fe2000ff3e0ff */
[----:B------:R-:W-:Y:S01]  /*1da0*/  IMAD R11, R11, UR6, RZ ;  /* 0x000000060b0b7c24 */ /* 0x000fe2000f8e02ff */
[----:B------:R-:W-:Y:S01]  /*1db0*/  UMOV UR11, 0x400 ;  /* 0x00000400000b7882 */ /* 0x000fe20000000000 */
[----:B------:R-:W-:Y:S01]  /*1dc0*/  IMAD.IADD R6, R167, 0x1, -R6 ;  /* 0x00000001a7067824 */ /* 0x000fe200078e0a06 */
[----:B------:R-:W-:Y:S01]  /*1dd0*/  IADD3.X R15, R3, UR10, RZ, P1, !PT ;  /* 0x0000000a030f7c10 */ /* 0x000fe20008ffe4ff */
[----:B--2---:R-:W-:Y:S01]  /*1de0*/  ULEA UR4, UR4, UR11, 0x18 ;  /* 0x0000000b04047291 */ /* 0x004fe2000f8ec03f */
[----:B------:R-:W-:Y:S01]  /*1df0*/  LOP3.LUT R241, R241, 0xfffffe00, R0, 0xf8, !PT ;  /* 0xfffffe00f1f17812 */ /* 0x000fe200078ef800 */
[----:B------:R-:W-:Y:S01]  /*1e00*/  IMAD R11, R24, UR7, R11 ;  /* 0x00000007180b7c24 */ /* 0x000fe2000f8e020b */
[----:B------:R-:W-:Y:S01]  /*1e10*/  SHF.R.S32.HI R21, RZ, 0x1f, R20 ;  /* 0x0000001fff157819 */ /* 0x000fe20000011414 */
[----:B------:R-:W-:Y:S01]  /*1e20*/  VIADD R0, R20, 0x20 ;  /* 0x0000002014007836 */ /* 0x000fe20000000000 */
[----:B------:R-:W-:Y:S01]  /*1e30*/  SHF.R.S32.HI R7, RZ, 0x1f, R6 ;  /* 0x0000001fff077819 */ /* 0x000fe20000011406 */
[----:B------:R-:W-:Y:S01]  /*1e40*/  IMAD.WIDE.U32 R24, R24, UR6, R14 ;  /* 0x0000000618187c25 */ /* 0x000fe2000f8e000e */
[----:B------:R-:W-:-:S02]  /*1e50*/  IADD3 R190, P1, R20, R190, RZ ;  /* 0x000000be14be7210 */ /* 0x000fc40007f3e0ff */
[----:B------:R-:W-:Y:S01]  /*1e60*/  ISETP.GE.AND P5, PT, R0, UR12, PT ;  /* 0x0000000c00007c0c */ /* 0x000fe2000bfa6270 */
[----:B------:R-:W-:Y:S01]  /*1e70*/  VIADD R15, R13, UR13 ;  /* 0x0000000d0d0f7c36 */ /* 0x000fe20008000000 */
[----:B------:R-:W-:Y:S01]  /*1e80*/  LEA.HI R7, R7, R6, RZ, 0x3 ;  /* 0x0000000607077211 */ /* 0x000fe200078f18ff */
[----:B-1----:R-:W-:Y:S01]  /*1e90*/  IMAD.WIDE R16, R16, 0x40, R20 ;  /* 0x0000004010107825 */ /* 0x002fe200078e0214 */
[----:B------:R-:W-:-:S03]  /*1ea0*/  LEA R241, R241, UR4, 0x1 ;  /* 0x00000004f1f17c11 */ /* 0x000fc6000f8e08ff */
[----:B------:R-:W-:Y:S01]  /*1eb0*/  VIADD R10, R20, 0x30 ;  /* 0x00000030140a7836 */ /* 0x000fe20000000000 */
        /* <DEDUP_REMOVED lines=18> */
.L_x_2364:
[----:B------:R-:W-:Y:S05]  /*1fe0*/  BSYNC B0 ;  /* 0x0000000000007941 */ /* 0x000fea0003800000 */
.L_x_2363:
[----:B------:R-:W-:Y:S01]  /*1ff0*/  LOP3.LUT R3, R7, 0xfffffff8, RZ, 0xc0, !PT ;  /* 0xfffffff807037812 */ /* 0x000fe200078ec0ff */
[----:B------:R-:W-:Y:S01]  /*2000*/  BSSY B0, `(.L_x_2365) ;  /* 0x0000018000007945 */ /* 0x000fe20003800000 */
[----:B------:R-:W-:-:S03]  /*2010*/  ISETP.GE.AND P2, PT, R10, UR12, PT ;  /* 0x0000000c0a007c0c */ /* 0x000fc6000bf46270 */
[----:B------:R-:W-:Y:S01]  /*2020*/  IMAD.IADD R6, R6, 0x1, -R3 ;  /* 0x0000000106067824 */ /* 0x000fe200078e0a03 */
        /* <DEDUP_REMOVED lines=21> */
.L_x_2366:
[----:B------:R-:W-:Y:S05]  /*2180*/  BSYNC B0 ;  /* 0x0000000000007941 */ /* 0x000fea0003800000 */
.L_x_2365:
        /* <DEDUP_REMOVED lines=15> */
[----:B--2-4-:R-:W-:Y:S02]  /*2280*/  LEA R26, P0, R18, UR6, 0x1 ;  /* 0x00000006121a7c11 */ /* 0x014fe4000f8008ff */
[----:B------:R-:W-:-:S04]  /*2290*/  IADD3 R3, R19, R3, RZ ;  /* 0x0000000313037210 */ /* 0x000fc80007ffe0ff */
[----:B------:R-:W-:-:S05]  /*22a0*/  LEA.HI.X R27, R18, UR7, R3, 0x1, P0 ;  /* 0x00000007121b7c11 */ /* 0x000fca00080f0c03 */
[----:B------:R-:W-:Y:S01]  /*22b0*/  @!PT LDS RZ, [RZ] ;  /* 0x00000000fffff984 */ /* 0x000fe20000000800 */
[----:B------:R-:W-:Y:S01]  /*22c0*/  @!PT LDS RZ, [RZ] ;  /* 0x00000000fffff984 */ /* 0x000fe20000000800 */
[----:B------:R-:W-:Y:S01]  /*22d0*/  @!PT LDS RZ, [RZ] ;  /* 0x00000000fffff984 */ /* 0x000fe20000000800 */
[----:B------:R2:W-:Y:S02]  /*22e0*/  LDGSTS.E.BYPASS.LTC128B.128 [R241+0x1000], desc[UR20][R26.64] ;  /* 0x010000001af17fae */ /* 0x0005e4000b901d54 */
.L_x_2368:
[----:B------:R-:W-:Y:S05]  /*22f0*/  BSYNC B0 ;  /* 0x0000000000007941 */ /* 0x000fea0003800000 */
.L_x_2367:
        /* <DEDUP_REMOVED lines=21> */
.L_x_2370:
[----:B------:R-:W-:Y:S05]  /*2450*/  BSYNC B0 ;  /* 0x0000000000007941 */ /* 0x000fea0003800000 */
.L_x_2369:
[C---:B------:R-:W-:Y:S01]  /*2460*/  IMAD.X R22, R21.reuse, 0x1, R22, P1 ;  /* 0x0000000115167824 */ /* 0x040fe200008e0616 */
[----:B------:R-:W-:Y:S01]  /*2470*/  R2P PR, R6, 0x6 ;  /* 0x0000000606007804 */ /* 0x000fe20000000000 */
[----:B------:R-:W-:Y:S01]  /*2480*/  IMAD.MOV.U32 R239, RZ, RZ, 0x20 ;  /* 0x00000020ffef7424 */ /* 0x000fe200078e00ff */
[C---:B------:R-:W-:Y:S01]  /*2490*/  ISETP.GE.AND P5, PT, R0.reuse, UR23, PT ;  /* 0x0000001700007c0c */ /* 0x040fe2000bfa6270 */
[----:B------:R-:W-:Y:S01]  /*24a0*/  IMAD R164, R21, UR8, RZ ;  /* 0x0000000815a47c24 */ /* 0x000fe2000f8e02ff */
[----:B------:R-:W-:Y:S01]  /*24b0*/  ISETP.GE.AND P0, PT, R0, UR23, PT ;  /* 0x0000001700007c0c */ /* 0x000fe2000bf06270 */
[----:B------:R-:W-:Y:S01]  /*24c0*/  IMAD.MOV.U32 R0, RZ, RZ, 0x10 ;  /* 0x00000010ff007424 */ /* 0x000fe200078e00ff */
[----:B------:R-:W-:Y:S01]  /*24d0*/  SEL R239, R239, 0xffffffe0, !P2 ;  /* 0xffffffe0efef7807 */ /* 0x000fe20005000000 */
[C---:B------:R-:W-:Y:S01]  /*24e0*/  IMAD.WIDE.U32 R12, R20.reuse, UR8, R4 ;  /* 0x00000008140c7c25 */ /* 0x040fe2000f8e0004 */
[----:B------:R-:W-:Y:S01]  /*24f0*/  ISETP.GE.AND P2, PT, R20, UR23, PT ;  /* 0x0000001714007c0c */ /* 0x000fe2000bf46270 */
[----:B------:R-:W-:Y:S01]  /*2500*/  BSSY B0, `(.L_x_2371) ;  /* 0x0000013000007945 */ /* 0x000fe20003800000 */
[----:B------:R-:W-:Y:S01]  /*2510*/  SEL R240, R0, 0xfffffff0, !P1 ;  /* 0xfffffff000f07807 */ /* 0x000fe20004800000 */
[----:B------:R-:W-:Y:S01]  /*2520*/  IMAD R164, R20, UR9, R164 ;  /* 0x0000000914a47c24 */ /* 0x000fe2000f8e02a4 */
[----:B------:R-:W-:-:S02]  /*2530*/  ISETP.GE.AND P1, PT, R10, UR23, PT ;  /* 0x000000170a007c0c */ /* 0x000fc4000bf26270 */
[----:B------:R-:W-:Y:S01]  /*2540*/  IADD3 R5, R20, 0x40, RZ ;  /* 0x0000004014057810 */ /* 0x000fe20007ffe0ff */
[----:B------:R-:W-:Y:S01]  /*2550*/  IMAD.IADD R164, R13, 0x1, R164 ;  /* 0x000000010da47824 */ /* 0x000fe200078e02a4 */
[----:B------:R-:W-:-:S05]  /*2560*/  MOV R165, R12 ;  /* 0x0000000c00a57202 */ /* 0x000fca0000000f00 */
        /* <DEDUP_REMOVED lines=12> */
.L_x_2372:
[----:B------:R-:W-:Y:S05]  /*2630*/  BSYNC B0 ;  /* 0x0000000000007941 */ /* 0x000fea0003800000 */
.L_x_2371:
        /* <DEDUP_REMOVED lines=19> */
.L_x_2374:
[----:B------:R-:W-:Y:S05]  /*2770*/  BSYNC B0 ;  /* 0x0000000000007941 */ /* 0x000fea0003800000 */
.L_x_2373:
        /* <DEDUP_REMOVED lines=20> */
.L_x_2376:
[----:B------:R-:W-:Y:S05]  /*28c0*/  BSYNC B0 ;  /* 0x0000000000007941 */ /* 0x000fea0003800000 */
.L_x_2375:
        /* <DEDUP_REMOVED lines=21> */
.L_x_2378:
[----:B------:R-:W-:Y:S05]  /*2a20*/  BSYNC B0 ;  /* 0x0000000000007941 */ /* 0x000fea0003800000 */
.L_x_2377:
        /* <DEDUP_REMOVED lines=20> */
.L_x_2380:
[----:B------:R-:W-:Y:S05]  /*2b70*/  BSYNC B0 ;  /* 0x0000000000007941 */ /* 0x000fea0003800000 */
.L_x_2379:
        /* <DEDUP_REMOVED lines=21> */
.L_x_2382:
[----:B------:R-:W-:Y:S05]  /*2cd0*/  BSYNC B0 ;  /* 0x0000000000007941 */ /* 0x000fea0003800000 */
.L_x_2381:
        /* <DEDUP_REMOVED lines=21> */
.L_x_2384:
[----:B------:R-:W-:Y:S05]  /*2e30*/  BSYNC B0 ;  /* 0x0000000000007941 */ /* 0x000fea0003800000 */
.L_x_2383:
        /* <DEDUP_REMOVED lines=13> */
[----:B--2-4-:R-:W-:-:S05]  /*2f10*/  IMAD.WIDE.U32 R26, R4, 0x70, R12 ;  /* 0x00000070041a7825 */ /* 0x014fca00078e000c */
[----:B------:R-:W-:Y:S02]  /*2f20*/  IADD3 R4, R27, UR10, RZ ;  /* 0x0000000a1b047c10 */ /* 0x000fe4000fffe0ff */
[----:B------:R-:W-:-:S04]  /*2f30*/  LEA R12, P1, R26, UR6, 0x1 ;  /* 0x000000061a0c7c11 */ /* 0x000fc8000f8208ff */
[----:B------:R-:W-:-:S05]  /*2f40*/  LEA.HI.X R13, R26, UR7, R4, 0x1, P1 ;  /* 0x000000071a0d7c11 */ /* 0x000fca00088f0c04 */
[----:B------:R-:W-:Y:S01]  /*2f50*/  @!PT LDS RZ, [RZ] ;  /* 0x00000000fffff984 */ /* 0x000fe20000000800 */
[----:B------:R-:W-:Y:S01]  /*2f60*/  @!PT LDS RZ, [RZ] ;  /* 0x00000000fffff984 */ /* 0x000fe20000000800 */
[----:B------:R-:W-:Y:S01]  /*2f70*/  @!PT LDS RZ, [RZ] ;  /* 0x00000000fffff984 */ /* 0x000fe20000000800 */
[----:B------:R2:W-:Y:S04]  /*2f80*/  LDGSTS.E.BYPASS.LTC128B.128 [R241+0x5800], desc[UR20][R12.64] ;  /* 0x058000000cf17fae */ /* 0x0005e8000b901d54 */
.L_x_2386:
[----:B------:R-:W-:Y:S05]  /*2f90*/  BSYNC B0 ;  /* 0x0000000000007941 */ /* 0x000fea0003800000 */
.L_x_2385:
        /* <DEDUP_REMOVED lines=8> */
[----:B--2---:R-:W-:Y:S01]  /*3020*/  IMAD.U32 R13, RZ, RZ, UR8 ;  /* 0x00000008ff0d7e24 */ /* 0x004fe2000f8e00ff */
        /* <DEDUP_REMOVED lines=11> */
.L_x_2388:
[----:B------:R-:W-:Y:S05]  /*30e0*/  BSYNC B0 ;  /* 0x0000000000007941 */ /* 0x000fea0003800000 */
.L_x_2387:
[----:B------:R-:W-:Y:S01]  /*30f0*/  BSSY B0, `(.L_x_2389) ;  /* 0x0000015000007945 */ /* 0x000fe20003800000 */
[----:B------:R-:W-:Y:S02]  /*3100*/  ISETP.GE.AND P2, PT, R14, UR23, PT ;  /* 0x000000170e007c0c */ /* 0x000fe4000bf46270 */
[----:B--2---:R-:W-:Y:S01]  /*3110*/  IADD3 R13, R20, 0xd0, RZ ;  /* 0x000000d0140d7810 */ /* 0x004fe20007ffe0ff */
[----:B------:R-:W-:Y:S05]  /*3120*/  @P6 BRA `(.L_x_2390) ;  /* 0x0000000000446947 */ /* 0x000fea0003800000 */
[----:B------:R-:W-:Y:S02]  /*3130*/  ULDC UR6, c[0x0][0x2d0] ;  /* 0x0000b40000067ab9 */ /* 0x000fe40000000800 */
[----:B------:R-:W-:-:S13]  /*3140*/  ISETP.GE.AND P6, PT, R242, UR6, PT ;  /* 0x00000006f2007c0c */ /* 0x000fda000bfc6270 */
[----:B------:R2:W-:Y:S01]  /*3150*/  @P6 STS.128 [R241+0x6800], RZ ;  /* 0x006800fff1006388 */ /* 0x0005e20000000c00 */
[----:B------:R-:W-:Y:S05]  /*3160*/  @P6 BRA `(.L_x_2390) ;  /* 0x0000000000346947 */ /* 0x000fea0003800000 */
[----:B----4-:R-:W-:Y:S01]  /*3170*/  MOV R27, R164 ;  /* 0x000000a4001b7202 */ /* 0x010fe20000000f00 */
        /* <DEDUP_REMOVED lines=12> */
.L_x_2390:
[----:B------:R-:W-:Y:S05]  /*3240*/  BSYNC B0 ;  /* 0x0000000000007941 */ /* 0x000fea0003800000 */
.L_x_2389:
        /* <DEDUP_REMOVED lines=21> */
.L_x_2392:
[----:B------:R-:W-:Y:S05]  /*33a0*/  BSYNC B0 ;  /* 0x0000000000007941 */ /* 0x000fea0003800000 */
.L_x_2391:
        /* <DEDUP_REMOVED lines=21> */
.L_x_2394:
[----:B------:R-:W-:Y:S05]  /*3500*/  BSYNC B0 ;  /* 0x0000000000007941 */ /* 0x000fea0003800000 */
.L_x_2393:
[----:B------:R-:W-:Y:S01]  /*3510*/  BSSY B0, `(.L_x_2395) ;  /* 0x0000014000007945 */ /* 0x000fe20003800000 */
[----:B------:R-:W-:-:S03]  /*3520*/  ISETP.GE.AND P1, PT, R4, UR23, PT ;  /* 0x0000001704007c0c */ /* 0x000fc6000bf26270 */
[----:B------:R-:W-:Y:S10]  /*3530*/  @P2 BRA `(.L_x_2396) ;  /* 0x0000000000442947 */ /* 0x000ff40003800000 */
        /* <DEDUP_REMOVED lines=17> */
.L_x_2396:
[----:B------:R-:W-:Y:S05]  /*3650*/  BSYNC B0 ;  /* 0x0000000000007941 */ /* 0x000fea0003800000 */
.L_x_2395:
[----:B------:R-:W-:Y:S04]  /*3660*/  BSSY B0, `(.L_x_2397) ;  /* 0x0000013000007945 */ /* 0x000fe80003800000 */
        /* <DEDUP_REMOVED lines=18> */
.L_x_2398:
[----:B------:R-:W-:Y:S05]  /*3790*/  BSYNC B0 ;  /* 0x0000000000007941 */ /* 0x000fea0003800000 */
.L_x_2397:
        /* <DEDUP_REMOVED lines=19> */
.L_x_2400:
[----:B------:R-:W-:Y:S05]  /*38d0*/  BSYNC B0 ;  /* 0x0000000000007941 */ /* 0x000fea0003800000 */
.L_x_2399:
        /* <DEDUP_REMOVED lines=19> */
.L_x_2402:
[----:B------:R-:W-:Y:S05]  /*3a10*/  BSYNC B0 ;  /* 0x0000000000007941 */ /* 0x000fea0003800000 */
.L_x_2401:
[----:B------:R-:W-:Y:S01]  /*3a20*/  USHF.R.S32.HI UR28, URZ, 0x1f, UR25 ;  /* 0x0000001f3f1c7899 */ /* 0x000fe20008011419 */
[----:B------:R-:W0:Y:S01]  /*3a30*/  LDGDEPBAR ;  /* 0x00000000000079af */ /* 0x000e220000000000 */
[----:B------:R-:W-:Y:S01]  /*3a40*/  ULDC.64 UR10, c[0x0][0x3d0] ;  /* 0x0000f400000a7ab9 */ /* 0x000fe20000000a00 */
[----:B------:R-:W-:Y:S01]  /*3a50*/  UMOV UR30, UR26 ;  /* 0x0000001a001e7c82 */ /* 0x000fe20008000000 */
[----:B------:R-:W-:Y:S01]  /*3a60*/  UIMAD UR28, UR28, UR10, URZ ;  /* 0x0000000a1c1c72a4 */ /* 0x000fe2000f8e023f */
[----:B------:R-:W-:Y:S01]  /*3a70*/  IMAD.IADD R25, R25, 0x1, R11 ;  /* 0x0000000119197824 */ /* 0x000fe200078e020b */
[----:B------:R-:W-:Y:S01]  /*3a80*/  UMOV UR31, UR5 ;  /* 0x00000005001f7c82 */ /* 0x000fe20008000000 */
[----:B------:R-:W-:Y:S01]  /*3a90*/  ISETP.GE.AND P6, PT, R10, UR23, PT ;  /* 0x000000170a007c0c */ /* 0x000fe2000bfc6270 */
[----:B------:R-:W-:Y:S01]  /*3aa0*/  UIMAD.WIDE.U32 UR30, UR25, UR10, UR30 ;  /* 0x0000000a191e72a5 */ /* 0x000fe2000f8e001e */
[----:B------:R-:W-:Y:S01]  /*3ab0*/  LEA.HI R192, R192, R167, RZ, 0x5 ;  /* 0x000000a7c0c07211 */ /* 0x000fe200078f28ff */
[----:B------:R-:W-:Y:S01]  /*3ac0*/  UIMAD UR28, UR25, UR11, UR28 ;  /* 0x0000000b191c72a4 */ /* 0x000fe2000f8e021c */
[----:B------:R-:W-:Y:S01]  /*3ad0*/  ISETP.GE.AND P5, PT, R5, UR23, PT ;  /* 0x0000001705007c0c */ /* 0x000fe2000bfa6270 */
[----:B------:R-:W-:Y:S01]  /*3ae0*/  ULDC.64 UR6, c[0x0][0x250] ;  /* 0x0000940000067ab9 */ /* 0x000fe20000000a00 */
[----:B------:R-:W-:Y:S01]  /*3af0*/  ULDC.64 UR10, c[0x0][0x3c8] ;  /* 0x0000f200000a7ab9 */ /* 0x000fe20000000a00 */
[----:B------:R-:W-:Y:S01]  /*3b00*/  UIADD3 UR28, UR31, UR28, URZ ;  /* 0x0000001c1f1c7290 */ /* 0x000fe2000fffe03f */
[----:B------:R-:W-:Y:S01]  /*3b10*/  IMAD R22, R22, UR6, RZ ;  /* 0x0000000616167c24 */ /* 0x000fe2000f8e02ff */
[----:B------:R-:W-:Y:S01]  /*3b20*/  ULEA UR5, UP0, UR30, UR10, 0x2 ;  /* 0x0000000a1e057291 */ /* 0x000fe2000f80103f */
[----:B------:R-:W-:-:S02]  /*3b30*/  SHF.R.S32.HI R5, RZ, 0x5, R192 ;  /* 0x00000005ff057819 */ /* 0x000fc400000114c0 */
[C---:B------:R-:W-:Y:S01]  /*3b40*/  IMAD R193, R190.reuse, UR7, R22 ;  /* 0x00000007bec17c24 */ /* 0x040fe2000f8e0216 */
[----:B------:R-:W-:Y:S01]  /*3b50*/  ULEA.HI.X UR28, UR30, UR11, UR28, 0x2, UP0 ;  /* 0x0000000b1e1c7291 */ /* 0x000fe200080f141c */
[----:B------:R-:W-:Y:S01]  /*3b60*/  IMAD.WIDE.U32 R190, R190, UR6, R24 ;  /* 0x00000006bebe7c25 */ /* 0x000fe2000f8e0018 */
[----:B------:R-:W-:Y:S01]  /*3b70*/  ISETP.GE.AND P2, PT, R3, UR23, PT ;  /* 0x0000001703007c0c */ /* 0x000fe2000bf46270 */
[----:B------:R-:W-:Y:S02]  /*3b80*/  ULDC.64 UR10, c[0x0][0x220] ;  /* 0x00008800000a7ab9 */ /* 0x000fe40000000a00 */
[----:B------:R-:W-:Y:S01]  /*3b90*/  IMAD.U32 R10, RZ, RZ, UR5 ;  /* 0x00000005ff0a7e24 */ /* 0x000fe2000f8e00ff */
[----:B------:R-:W-:-:S04]  /*3ba0*/  DEPBAR.LE SB0, 0x0 ;  /* 0x000080000000791a */ /* 0x000fc80000000000 */
[----:B------:R-:W-:Y:S01]  /*3bb0*/  IMAD.U32 R11, RZ, RZ, UR28 ;  /* 0x0000001cff0b7e24 */ /* 0x000fe2000f8e00ff */
[C---:B------:R-:W-:Y:S01]  /*3bc0*/  LEA R173, P1, R190.reuse, UR10, 0x1 ;  /* 0x0000000abead7c11 */ /* 0x040fe2000f8208ff */
[----:B------:R-:W-:Y:S01]  /*3bd0*/  IMAD.IADD R193, R191, 0x1, R193 ;  /* 0x00000001bfc17824 */ /* 0x000fe200078e02c1 */
[----:B------:R-:W-:Y:S02]  /*3be0*/  ULDC UR5, c[0x0][0x2e8] ;  /* 0x0000ba0000057ab9 */ /* 0x000fe40000000800 */
[----:B------:R1:W5:Y:S02]  /*3bf0*/  LDG.E R195, desc[UR20][R10.64] ;  /* 0x000000140ac37981 */ /* 0x000364000c1e1900 */
[----:B------:R-:W-:Y:S01]  /*3c00*/  LEA.HI.X R172, R190, UR11, R193, 0x1, P1 ;  /* 0x0000000bbeac7c11 */ /* 0x000fe200088f0cc1 */
[----:B------:R-:W-:Y:S01]  /*3c10*/  BAR.SYNC.DEFER_BLOCKING 0x0 ;  /* 0x0000000000007b1d */ /* 0x000fe20000010000 */
[----:B------:R-:W-:Y:S01]  /*3c20*/  ISETP.GE.AND P1, PT, R20, UR23, PT ;  /* 0x0000001714007c0c */ /* 0x000fe2000bf26270 */
[----:B------:R-:W-:Y:S01]  /*3c30*/  IMAD.U32 R3, RZ, RZ, UR24 ;  /* 0x00000018ff037e24 */ /* 0x000fe2000f8e00ff */
[----:B------:R-:W-:-:S03]  /*3c40*/  LEA R194, R5, UR27, 0x4 ;  /* 0x0000001b05c27c11 */ /* 0x000fc6000f8e20ff */
[----:B------:R-:W1:Y:S01]  /*3c50*/  MUFU.RCP R189, UR5 ;  /* 0x0000000500bd7d08 */ /* 0x000e620008001000 */
[----:B------:R-:W-:Y:S07]  /*3c60*/  BSSY B0, `(.L_x_2403) ;  /* 0x000000d000007945 */ /* 0x000fee0003800000 */
[----:B------:R1:W-:Y:S01]  /*3c70*/  @P1 STS.128 [R241+0xa000], RZ ;  /* 0x00a000fff1001388 */ /* 0x0003e20000000c00 */
[----:B------:R-:W-:Y:S05]  /*3c80*/  @P1 BRA `(.L_x_2404) ;  /* 0x0000000000281947 */ /* 0x000fea0003800000 */
[----:B------:R-:W-:Y:S02]  /*3c90*/  ULDC UR5, c[0x0][0x2d0] ;  /* 0x0000b40000057ab9 */ /* 0x000fe40000000800 */
[----:B------:R-:W-:-:S13]  /*3ca0*/  ISETP.GE.AND P1, PT, R242, UR5, PT ;  /* 0x00000005f2007c0c */ /* 0x000fda000bf26270 */
[----:B------:R1:W-:Y:S01]  /*3cb0*/  @P1 STS.128 [R241+0xa000], RZ ;  /* 0x00a000fff1001388 */ /* 0x0003e20000000c00 */
[----:B------:R-:W-:Y:S05]  /*3cc0*/  @P1 BRA `(.L_x_2404) ;  /* 0x0000000000181947 */ /* 0x000fea0003800000 */
[----:B-1----:R-:W-:Y:S02]  /*3cd0*/  MOV R10, R173 ;  /* 0x000000ad000a7202 */ /* 0x002fe40000000f00 */
[----:B------:R-:W-:-:S05]  /*3ce0*/  MOV R11, R172 ;  /* 0x000000ac000b7202 */ /* 0x000fca0000000f00 */
[----:B------:R-:W-:Y:S01]  /*3cf0*/  @!PT LDS RZ, [RZ] ;  /* 0x00000000fffff984 */ /* 0x000fe20000000800 */
[----:B------:R-:W-:Y:S01]  /*3d00*/  @!PT LDS RZ, [RZ] ;  /* 0x00000000fffff984 */ /* 0x000fe20000000800 */
[----:B------:R-:W-:Y:S01]  /*3d10*/  @!PT LDS RZ, [RZ] ;  /* 0x00000000fffff984 */ /* 0x000fe20000000800 */
[----:B------:R1:W-:Y:S02]  /*3d20*/  LDGSTS.E.BYPASS.LTC128B.128 [R241+0xa000], desc[UR20][R10.64] ;  /* 0x0a0000000af17fae */ /* 0x0003e4000b901d54 */
.L_x_2404:
[----:B------:R-:W-:Y:S05]  /*3d30*/  BSYNC B0 ;  /* 0x0000000000007941 */ /* 0x000fea0003800000 */
.L_x_2403:
        /* <DEDUP_REMOVED lines=19> */
.L_x_2406:
[----:B------:R-:W-:Y:S05]  /*3e70*/  BSYNC B0 ;  /* 0x0000000000007941 */ /* 0x000fea0003800000 */
.L_x_2405:
        /* <DEDUP_REMOVED lines=17> */
.L_x_2408:
[----:B------:R-:W-:Y:S05]  /*3f90*/  BSYNC B0 ;  /* 0x0000000000007941 */ /* 0x000fea0003800000 */
.L_x_2407:
        /* <DEDUP_REMOVED lines=18> */
.L_x_2410:
[----:B------:R-:W-:Y:S05]  /*40c0*/  BSYNC B0 ;  /* 0x0000000000007941 */ /* 0x000fea0003800000 */
.L_x_2409:
        /* <DEDUP_REMOVED lines=17> */
.L_x_2412:
[----:B------:R-:W-:Y:S05]  /*41e0*/  BSYNC B0 ;  /* 0x0000000000007941 */ /* 0x000fea0003800000 */
.L_x_2411:
        /* <DEDUP_REMOVED lines=18> */
.L_x_2414:
[----:B------:R-:W-:Y:S05]  /*4310*/  BSYNC B0 ;  /* 0x0000000000007941 */ /* 0x000fea0003800000 */
.L_x_2413:
        /* <DEDUP_REMOVED lines=18> */
.L_x_2416:
[----:B------:R-:W-:Y:S05]  /*4440*/  BSYNC B0 ;  /* 0x0000000000007941 */ /* 0x000fea0003800000 */
.L_x_2415:
        /* <DEDUP_REMOVED lines=19> */
.L_x_2418:
[----:B------:R-:W-:Y:S05]  /*4580*/  BSYNC B0 ;  /* 0x0000000000007941 */ /* 0x000fea0003800000 */
.L_x_2417:
[----:B------:R1:W-:Y:S01]  /*4590*/  @P0 STS.128 [R241+0xe000], RZ ;  /* 0x00e000fff1000388 */ /* 0x0003e20000000c00 */
[----:B------:R-:W-:Y:S01]  /*45a0*/  ISETP.GE.AND P3, PT, R13, UR23, PT ;  /* 0x000000170d007c0c */ /* 0x000fe2000bf66270 */
[----:B------:R-:W-:Y:S01]  /*45b0*/  BSSY B0, `(.L_x_2419) ;  /* 0x0000011000007945 */ /* 0x000fe20003800000 */
[----:B------:R-:W-:-:S04]  /*45c0*/  LEA.HI R13, R8, R9, RZ, 0x1 ;  /* 0x00000009080d7211 */ /* 0x000fc800078f08ff */
        /* <DEDUP_REMOVED lines=15> */
.L_x_2420:
[----:B------:R-:W-:Y:S05]  /*46c0*/  BSYNC B0 ;  /* 0x0000000000007941 */ /* 0x000fea0003800000 */
.L_x_2419:
        /* <DEDUP_REMOVED lines=10> */
[----:B------:R-:W-:Y:S01]  /*4770*/  IMAD.SHL.U32 R9, R13, 0x8, RZ ;  /* 0x000000080d097824 */ /* 0x000fe200078e00ff */
[----:B------:R-:W-:-:S02]  /*4780*/  LOP3.LUT R20, R8, 0x8, R20, 0xf8, !PT ;  /* 0x0000000808147812 */ /* 0x000fc400078ef814 */
[----:B------:R-:W-:Y:S02]  /*4790*/  LOP3.LUT R175, R175, 0xfffffe00, RZ, 0xc0, !PT ;  /* 0xfffffe00afaf7812 */ /* 0x000fe400078ec0ff */
[----:B------:R-:W-:Y:S02]  /*47a0*/  SHF.R.U32.HI R8, RZ, 0x3, R8 ;  /* 0x00000003ff087819 */ /* 0x000fe40000011608 */
[----:B------:R-:W-:Y:S01]  /*47b0*/  LOP3.LUT R9, R6, 0x8, R9, 0xf8, !PT ;  /* 0x0000000806097812 */ /* 0x000fe200078ef809 */
[----:B------:R-:W-:Y:S01]  /*47c0*/  IMAD R238, R5, 0x400, R175 ;  /* 0x0000040005ee7824 */ /* 0x000fe200078e02af */
[----:B------:R-:W-:Y:S02]  /*47d0*/  SHF.R.U32.HI R174, RZ, 0x3, R6 ;  /* 0x00000003ffae7819 */ /* 0x000fe40000011606 */
[----:B------:R-:W-:Y:S02]  /*47e0*/  LOP3.LUT R8, R20, R8, RZ, 0x3c, !PT ;  /* 0x0000000814087212 */ /* 0x000fe400078e3cff */
        /* <DEDUP_REMOVED lines=16> */
.L_x_2422:
[----:B------:R-:W-:Y:S05]  /*48f0*/  BSYNC B0 ;  /* 0x0000000000007941 */ /* 0x000fea0003800000 */
.L_x_2421:
        /* <DEDUP_REMOVED lines=22> */
.L_x_2424:
[----:B------:R-:W-:Y:S05]  /*4a60*/  BSYNC B0 ;  /* 0x0000000000007941 */ /* 0x000fea0003800000 */
.L_x_2423:
        /* <DEDUP_REMOVED lines=17> */
.L_x_2426:
[----:B------:R-:W-:Y:S05]  /*4b80*/  BSYNC B0 ;  /* 0x0000000000007941 */ /* 0x000fea0003800000 */
.L_x_2425:
        /* <DEDUP_REMOVED lines=17> */
.L_x_2428:
[----:B------:R-:W-:Y:S05]  /*4ca0*/  BSYNC B0 ;  /* 0x0000000000007941 */ /* 0x000fea0003800000 */
.L_x_2427:
        /* <DEDUP_REMOVED lines=17> */
.L_x_2430:
[----:B------:R-:W-:Y:S05]  /*4dc0*/  BSYNC B0 ;  /* 0x0000000000007941 */ /* 0x000fea0003800000 */
.L_x_2429:
        /* <DEDUP_REMOVED lines=17> */
.L_x_2432:
[----:B------:R-:W-:Y:S05]  /*4ee0*/  BSYNC B0 ;  /* 0x0000000000007941 */ /* 0x000fea0003800000 */
.L_x_2431:
        /* <DEDUP_REMOVED lines=17> */
.L_x_2434:
[----:B------:R-:W-:Y:S05]  /*5000*/  BSYNC B0 ;  /* 0x0000000000007941 */ /* 0x000fea0003800000 */
.L_x_2433:
[----:B------:R-:W-:Y:S01]  /*5010*/  LDSM.16.M88.4 R144, [R238] ;  /* 0x00000000ee90783b */ /* 0x000fe20000000200 */
[----:B------:R-:W-:Y:S01]  /*5020*/  LOP3.LUT P0, RZ, R2, 0x2, RZ, 0xc0, !PT ;  /* 0x0000000202ff7812 */ /* 0x000fe2000780c0ff */
[--C-:B------:R-:W-:Y:S02]  /*5030*/  IMAD R188, R240, 0x2, R238.reuse ;  /* 0x00000002f0bc7824 */ /* 0x100fe400078e02ee */
[----:B-----5:R-:W-:Y:S01]  /*5040*/  FMUL.FTZ R189, R195, R189 ;  /* 0x000000bdc3bd7220 */ /* 0x020fe20000410000 */
[----:B------:R-:W2:Y:S01]  /*5050*/  LDSM.16.M88.4 R76, [R237+0x4000] ;  /* 0x00400000ed4c783b */ /* 0x000ea20000000200 */
[----:B------:R-:W-:Y:S01]  /*5060*/  SEL R0, R0, 0xfffffff0, !P0 ;  /* 0xfffffff000007807 */ /* 0x000fe20004000000 */
[----:B------:R-:W-:Y:S01]  /*5070*/  VIADD R236, R237, 0x2040 ;  /* 0x00002040edec7836 */ /* 0x000fe20000000000 */
[----:B------:R-:W-:Y:S01]  /*5080*/  LOP3.LUT P0, RZ, R2, 0x4, RZ, 0xc0, !PT ;  /* 0x0000000402ff7812 */ /* 0x000fe2000780c0ff */
[----:B------:R-:W-:Y:S01]  /*5090*/  LDSM.16.M88.4 R180, [R188] ;  /* 0x00000000bcb4783b */ /* 0x000fe20000000200 */
[----:B------:R-:W-:Y:S01]  /*50a0*/  IMAD R2, R239, 0x2, R238 ;  /* 0x00000002ef027824 */ /* 0x000fe200078e02ee */
[----:B------:R-:W-:Y:S01]  /*50b0*/  R2UR UR5, R189 ;  /* 0x00000000bd0572ca */ /* 0x000fe200000e0000 */
[----:B------:R-:W-:Y:S01]  /*50c0*/  IMAD R233, R0, 0x2, R237 ;  /* 0x0000000200e97824 */ /* 0x000fe200078e02ed */
[----:B------:R-:W3:Y:S01]  /*50d0*/  LDSM.16.M88.4 R52, [R237+0x5800] ;  /* 0x00580000ed34783b */ /* 0x000ee20000000200 */
[----:B------:R-:W-:Y:S01]  /*50e0*/  IMAD R235, R240, 0x2, R2 ;  /* 0x00000002f0eb7824 */ /* 0x000fe200078e0202 */
[----:B------:R-:W-:Y:S01]  /*50f0*/  UISETP.GE.AND UP0, UPT, UR19, 0x2, UPT ;  /* 0x000000021300788c */ /* 0x000fe2000bf06270 */
[----:B------:R-:W-:Y:S01]  /*5100*/  IMAD.SHL.U32 R246, R167, 0x2, RZ ;  /* 0x00000002a7f67824 */ /* 0x000fe200078e00ff */
[----:B------:R-:W-:Y:S04]  /*5110*/  LDSM.16.M88.4 R120, [R233+0x4000] ;  /* 0x00400000e978783b */ /* 0x000fe80000000200 */
[----:B------:R-:W4:Y:S01]  /*5120*/  LDSM.16.M88.4 R108, [R237+0x2000] ;  /* 0x00200000ed6c783b */ /* 0x000f220000000200 */
[----:B------:R-:W-:-:S03]  /*5130*/  LOP3.LUT R246, R246, 0x6, RZ, 0xc0, !PT ;  /* 0x00000006f6f67812 */ /* 0x000fc600078ec0ff */
[----:B------:R-:W1:Y:S04]  /*5140*/  LDSM.16.M88.4 R100, [R237+0x2800] ;  /* 0x00280000ed64783b */ /* 0x000e680000000200 */
[----:B------:R-:W1:Y:S04]  /*5150*/  LDSM.16.M88.4 R92, [R237+0x3000] ;  /* 0x00300000ed5c783b */ /* 0x000e680000000200 */
[----:B------:R-:W1:Y:S04]  /*5160*/  LDSM.16.M88.4 R84, [R237+0x3800] ;  /* 0x00380000ed54783b */ /* 0x000e680000000200 */
        /* <DEDUP_REMOVED lines=10> */
[----:B----4-:R-:W-:Y:S03]  /*5210*/  HMMA.16816.F32 R112, R144, R108, RZ ;  /* 0x0000006c9070723c */ /* 0x010fe600000018ff */
[----:B------:R-:W4:Y:S03]  /*5220*/  LDSM.16.M88.4 R124, [R233+0x3800] ;  /* 0x00380000e97c783b */ /* 0x000f260000000200 */
[C---:B------:R-:W-:Y:S01]  /*5230*/  HMMA.16816.F32 R80, R180.reuse, R120, R80 ;  /* 0x00000078b450723c */ /* 0x040fe20000001850 */
[----:B------:R-:W4:Y:S04]  /*5240*/  LDSM.16.M88.4 R116, [R233+0x4800] ;  /* 0x00480000e974783b */ /* 0x000f280000000200 */
[----:B------:R-:W4:Y:S01]  /*5250*/  LDSM.16.M88.4 R136, [R233+0x5000] ;  /* 0x00500000e988783b */ /* 0x000f220000000200 */
[----:B------:R-:W-:Y:S03]  /*5260*/  HMMA.16816.F32 R76, R180, R122, R76 ;  /* 0x0000007ab44c723c */ /* 0x000fe6000000184c */
[----:B------:R-:W4:Y:S03]  /*5270*/  LDSM.16.M88.4 R120, [R233+0x7800] ;  /* 0x00780000e978783b */ /* 0x000f260000000200 */
[C---:B-1----:R-:W-:Y:S01]  /*5280*/  HMMA.16816.F32 R104, R144.reuse, R100, RZ ;  /* 0x000000649068723c */ /* 0x042fe200000018ff */
        /* <DEDUP_REMOVED lines=9> */
[C---:B------:R-:W-:Y:S01]  /*5320*/  HMMA.16816.F32 R108, R144.reuse, R110, RZ ;  /* 0x0000006e906c723c */ /* 0x040fe200000018ff */
[----:B------:R-:W1:Y:S04]  /*5330*/  LDSM.16.M88.4 R168, [R237+0x9800] ;  /* 0x00980000eda8783b */ /* 0x000e680000000200 */
[----:B------:R-:W-:Y:S01]  /*5340*/  LDSM.16.M88.4 R184, [R233+0x8800] ;  /* 0x00880000e9b8783b */ /* 0x000fe20000000200 */
[C---:B------:R-:W-:Y:S03]  /*5350*/  HMMA.16816.F32 R100, R144.reuse, R102, RZ ;  /* 0x000000669064723c */ /* 0x040fe600000018ff */
[----:B------:R-:W-:Y:S03]  /*5360*/  LDSM.16.M88.4 R176, [R233+0x9000] ;  /* 0x00900000e9b0783b */ /* 0x000fe60000000200 */
[C---:B------:R-:W-:Y:S01]  /*5370*/  HMMA.16816.F32 R92, R144.reuse, R94, RZ ;  /* 0x0000005e905c723c */ /* 0x040fe200000018ff */
[----:B------:R-:W0:Y:S05]  /*5380*/  LDGDEPBAR ;  /* 0x00000000000079af */ /* 0x000e2a0000000000 */
[C---:B------:R-:W-:Y:S06]  /*5390*/  HMMA.16816.F32 R84, R144.reuse, R86, RZ ;  /* 0x000000569054723c */ /* 0x040fec00000018ff */
[C---:B------:R-:W-:Y:S06]  /*53a0*/  HMMA.16816.F32 R68, R144.reuse, R70, RZ ;  /* 0x000000469044723c */ /* 0x040fec00000018ff */
[C---:B------:R-:W-:Y:S06]  /*53b0*/  HMMA.16816.F32 R52, R144.reuse, R54, RZ ;  /* 0x000000369034723c */ /* 0x040fec00000018ff */
[C---:B------:R-:W-:Y:S06]  /*53c0*/  HMMA.16816.F32 R64, R144.reuse, R60, RZ ;  /* 0x0000003c9040723c */ /* 0x040fec00000018ff */
[C---:B------:R-:W-:Y:S06]  /*53d0*/  HMMA.16816.F32 R60, R144.reuse, R62, RZ ;  /* 0x0000003e903c723c */ /* 0x040fec00000018ff */
[C---:B--2---:R-:W-:Y:S06]  /*53e0*/  HMMA.16816.F32 R20, R144.reuse, R16, RZ ;  /* 0x000000109014723c */ /* 0x044fec00000018ff */
[----:B------:R-:W-:Y:S06]  /*53f0*/  HMMA.16816.F32 R16, R144, R18, RZ ;  /* 0x000000129010723c */ /* 0x000fec00000018ff */
[C---:B------:R-:W-:Y:S06]  /*5400*/  HMMA.16816.F32 R56, R180.reuse, R36, R56 ;  /* 0x00000024b438723c */ /* 0x040fec0000001838 */
[----:B------:R-:W-:Y:S01]  /*5410*/  HMMA.16816.F32 R112, R180, R140, R112 ;  /* 0x0000008cb470723c */ /* 0x000fe20000001870 */
[----:B------:R-:W-:-:S04]  /*5420*/  VIADD R36, R237, 0x2000 ;  /* 0x00002000ed247836 */ /* 0x000fc80000000000 */
[----:B------:R-:W-:Y:S01]  /*5430*/  @P0 VIADD R236, R36, 0xffffffc0 ;  /* 0xffffffc024ec0836 */ /* 0x000fe20000000000 */
[C---:B------:R-:W-:Y:S03]  /*5440*/  HMMA.16816.F32 R108, R180.reuse, R142, R108 ;  /* 0x0000008eb46c723c */ /* 0x040fe6000000186c */
[----:B------:R-:W-:Y:S01]  /*5450*/  IMAD R166, R0, 0x2, R236 ;  /* 0x0000000200a67824 */ /* 0x000fe200078e02ec */
[----:B------:R-:W-:Y:S01]  /*5460*/  LDSM.16.M88.4 R140, [R236] ;  /* 0x00000000ec8c783b */ /* 0x000fe20000000200 */
[----:B------:R-:W-:Y:S01]  /*5470*/  LOP3.LUT R0, R192, 0xffffffe0, RZ, 0xc0, !PT ;  /* 0xffffffe0c0007812 */ /* 0x000fe200078ec0ff */
[----:B---3--:R-:W-:Y:S01]  /*5480*/  HMMA.16816.F32 R104, R180, R132, R104 ;  /* 0x00000084b468723c */ /* 0x008fe20000001868 */
[C---:B------:R-:W-:Y:S02]  /*5490*/  VIADD R229, R236.reuse, 0x800 ;  /* 0x00000800ece57836 */ /* 0x040fe40000000000 */
[----:B------:R-:W-:-:S02]  /*54a0*/  VIADD R228, R236, 0x1000 ;  /* 0x00001000ece47836 */ /* 0x000fc40000000000 */
[----:B------:R-:W-:Y:S01]  /*54b0*/  IMAD.IADD R0, R167, 0x1, -R0 ;  /* 0x00000001a7007824 */ /* 0x000fe200078e0a00 */
[C---:B------:R-:W-:Y:S01]  /*54c0*/  HMMA.16816.F32 R100, R180.reuse, R134, R100 ;  /* 0x00000086b464723c */ /* 0x040fe20000001864 */
[----:B------:R-:W2:Y:S01]  /*54d0*/  LDSM.16.M88.4 R132, [R233+0x6000] ;  /* 0x00600000e984783b */ /* 0x000ea20000000200 */
[C---:B------:R-:W-:Y:S02]  /*54e0*/  VIADD R227, R236.reuse, 0x1800 ;  /* 0x00001800ece37836 */ /* 0x040fe40000000000 */
[C---:B------:R-:W-:Y:S02]  /*54f0*/  VIADD R226, R236.reuse, 0x2000 ;  /* 0x00002000ece27836 */ /* 0x040fe40000000000 */
[----:B------:R-:W-:Y:S01]  /*5500*/  HMMA.16816.F32 R96, R180, R128, R96 ;  /* 0x00000080b460723c */ /* 0x000fe20000001860 */
[C---:B------:R-:W-:Y:S02]  /*5510*/  VIADD R225, R236.reuse, 0x2800 ;  /* 0x00002800ece17836 */ /* 0x040fe40000000000 */
[----:B------:R-:W-:-:S02]  /*5520*/  VIADD R224, R236, 0x3000 ;  /* 0x00003000ece07836 */ /* 0x000fc40000000000 */
[C---:B------:R-:W-:Y:S01]  /*5530*/  VIADD R223, R236.reuse, 0x3800 ;  /* 0x00003800ecdf7836 */ /* 0x040fe20000000000 */
[C---:B------:R-:W-:Y:S01]  /*5540*/  HMMA.16816.F32 R92, R180.reuse, R130, R92 ;  /* 0x00000082b45c723c */ /* 0x040fe2000000185c */
[----:B------:R-:W3:Y:S01]  /*5550*/  LDSM.16.M88.4 R128, [R233+0x6800] ;  /* 0x00680000e980783b */ /* 0x000ee20000000200 */
[C---:B------:R-:W-:Y:S02]  /*5560*/  VIADD R222, R236.reuse, 0x4000 ;  /* 0x00004000ecde7836 */ /* 0x040fe40000000000 */
[C---:B------:R-:W-:Y:S02]  /*5570*/  VIADD R221, R236.reuse, 0x4800 ;  /* 0x00004800ecdd7836 */ /* 0x040fe40000000000 */
[----:B----4-:R-:W-:Y:S01]  /*5580*/  HMMA.16816.F32 R88, R180, R124, R88 ;  /* 0x0000007cb458723c */ /* 0x010fe20000001858 */
[C---:B------:R-:W-:Y:S02]  /*5590*/  VIADD R220, R236.reuse, 0x5000 ;  /* 0x00005000ecdc7836 */ /* 0x040fe40000000000 */
[----:B------:R-:W-:-:S02]  /*55a0*/  VIADD R219, R236, 0x5800 ;  /* 0x00005800ecdb7836 */ /* 0x000fc40000000000 */
[C---:B------:R-:W-:Y:S01]  /*55b0*/  VIADD R218, R236.reuse, 0x6000 ;  /* 0x00006000ecda7836 */ /* 0x040fe20000000000 */
[C---:B------:R-:W-:Y:S01]  /*55c0*/  HMMA.16816.F32 R84, R180.reuse, R126, R84 ;  /* 0x0000007eb454723c */ /* 0x040fe20000001854 */
[----:B------:R-:W4:Y:S01]  /*55d0*/  LDSM.16.M88.4 R124, [R233+0x7000] ;  /* 0x00700000e97c783b */ /* 0x000f220000000200 */
[C---:B------:R-:W-:Y:S02]  /*55e0*/  VIADD R217, R236.reuse, 0x6800 ;  /* 0x00006800ecd97836 */ /* 0x040fe40000000000 */
[C---:B------:R-:W-:Y:S02]  /*55f0*/  VIADD R216, R236.reuse, 0x7000 ;  /* 0x00007000ecd87836 */ /* 0x040fe40000000000 */
[----:B------:R-:W-:Y:S01]  /*5600*/  HMMA.16816.F32 R72, R180, R116, R72 ;  /* 0x00000074b448723c */ /* 0x000fe20000001848 */
[----:B------:R-:W-:-:S05]  /*5610*/  VIADD R167, R236, 0x7800 ;  /* 0x00007800eca77836 */ /* 0x000fca0000000000 */
[C---:B------:R-:W-:Y:S01]  /*5620*/  HMMA.16816.F32 R68, R180.reuse, R118, R68 ;  /* 0x00000076b444723c */ /* 0x040fe20000001844 */
[----:B------:R-:W4:Y:S05]  /*5630*/  LDSM.16.M88.4 R116, [R233+0x8000] ;  /* 0x00800000e974783b */ /* 0x000f2a0000000200 */
[C---:B------:R-:W-:Y:S01]  /*5640*/  HMMA.16816.F32 R52, R180.reuse, R38, R52 ;  /* 0x00000026b434723c */ /* 0x040fe20000001834 */
[----:B------:R1:W4:Y:S05]  /*5650*/  LDSM.16.M88.4 R36, [R2] ;  /* 0x000000000224783b */ /* 0x00032a0000000200 */
[C---:B------:R-:W-:Y:S06]  /*5660*/  HMMA.16816.F32 R64, R180.reuse, R136, R64 ;  /* 0x00000088b440723c */ /* 0x040fec0000001840 */
[C---:B------:R-:W-:Y:S01]  /*5670*/  HMMA.16816.F32 R60, R180.reuse, R138, R60 ;  /* 0x0000008ab43c723c */ /* 0x040fe2000000183c */
[----:B------:R-:W4:Y:S05]  /*5680*/  LDSM.16.M88.4 R136, [R236+0x800] ;  /* 0x00080000ec88783b */ /* 0x000f2a0000000200 */
[C---:B------:R-:W-:Y:S06]  /*5690*/  HMMA.16816.F32 R20, R180.reuse, R120, R20 ;  /* 0x00000078b414723c */ /* 0x040fec0000001814 */
[----:B------:R-:W-:Y:S01]  /*56a0*/  HMMA.16816.F32 R16, R180, R122, R16 ;  /* 0x0000007ab410723c */ /* 0x000fe20000001810 */
[----:B------:R-:W4:Y:S01]  /*56b0*/  LDSM.16.M88.4 R120, [R236+0x2800] ;  /* 0x00280000ec78783b */ /* 0x000f220000000200 */
[----:B-1----:R-:W-:-:S04]  /*56c0*/  SHF.R.S32.HI R2, RZ, 0x1f, R0 ;  /* 0x0000001fff027819 */ /* 0x002fc80000011400 */
[----:B------:R-:W-:Y:S01]  /*56d0*/  HMMA.16816.F32 R48, R144, R44, RZ ;  /* 0x0000002c9030723c */ /* 0x000fe200000018ff */
[----:B------:R-:W-:Y:S01]  /*56e0*/  LEA.HI R2, R2, R0, RZ, 0x2 ;  /* 0x0000000002027211 */ /* 0x000fe200078f10ff */
[----:B------:R-:W-:-:S03]  /*56f0*/  IMAD.U32 R0, RZ, RZ, UR16 ;  /* 0x00000010ff007e24 */ /* 0x000fc6000f8e00ff */
[----:B------:R-:W-:Y:S01]  /*5700*/  LEA.HI.SX32 R2, R2, R194, 0x1e ;  /* 0x000000c202027211 */ /* 0x000fe200078ff2ff */
[C---:B------:R-:W-:Y:S03]  /*5710*/  HMMA.16816.F32 R40, R144.reuse, R32, RZ ;  /* 0x000000209028723c */ /* 0x040fe600000018ff */
[----:B------:R-:W-:Y:S01]  /*5720*/  IADD3 R0, -R0, 0x1, R2 ;  /* 0x0000000100007810 */ /* 0x000fe20007ffe102 */
[----:B------:R-:W-:Y:S02]  /*5730*/  VIADD R2, R246, UR18 ;  /* 0x00000012f6027c36 */ /* 0x000fe40008000000 */
[C---:B------:R-:W-:Y:S01]  /*5740*/  HMMA.16816.F32 R28, R144.reuse, R24, RZ ;  /* 0x00000018901c723c */ /* 0x040fe200000018ff */
[----:B------:R-:W-:Y:S01]  /*5750*/  IADD3 R0, R0, UR22, R3 ;  /* 0x0000001600007c10 */ /* 0x000fe2000fffe003 */
[----:B------:R-:W-:Y:S02]  /*5760*/  IMAD.IADD R3, R175, 0x1, R174 ;  /* 0x00000001af037824 */ /* 0x000fe400078e02ae */
[----:B------:R-:W-:Y:S01]  /*5770*/  IMAD.MOV.U32 R174, RZ, RZ, 0x8 ;  /* 0x00000008ffae7424 */ /* 0x000fe200078e00ff */
[----:B------:R-:W-:Y:S01]  /*5780*/  VIMNMX R175, R0, UR22, PT ;  /* 0x0000001600af7c48 */ /* 0x000fe2000bfe0100 */
[----:B------:R-:W-:Y:S01]  /*5790*/  HMMA.16816.F32 R12, R144, R8, RZ ;  /* 0x00000008900c723c */ /* 0x000fe200000018ff */
[----:B------:R-:W-:-:S02]  /*57a0*/  VIADD R214, R2, 0x48 ;  /* 0x0000004802d67836 */ /* 0x000fc40000000000 */
[----:B------:R-:W-:Y:S01]  /*57b0*/  VIADDMNMX R174, R0, R174, UR22, PT ;  /* 0x0000001600ae7e46 */ /* 0x000fe2000b8001ae */
[C---:B------:R-:W-:Y:S02]  /*57c0*/  VIADD R0, R2.reuse, 0x8 ;  /* 0x0000000802007836 */ /* 0x040fe40000000000 */
[C---:B------:R-:W-:Y:S01]  /*57d0*/  HMMA.16816.F32 R44, R144.reuse, R46, RZ ;  /* 0x0000002e902c723c */ /* 0x040fe200000018ff */
[CC--:B------:R-:W-:Y:S01]  /*57e0*/  ISETP.GE.AND P3, PT, R2.reuse, R174.reuse, PT ;  /* 0x000000ae0200720c */ /* 0x0c0fe20003f66270 */
[----:B------:R-:W-:Y:S01]  /*57f0*/  VIADD R203, R2, 0x60 ;  /* 0x0000006002cb7836 */ /* 0x000fe20000000000 */
[----:B------:R-:W-:Y:S01]  /*5800*/  ISETP.GE.AND P6, PT, R0, R175, PT ;  /* 0x000000af0000720c */ /* 0x000fe20003fc6270 */
[----:B------:R-:W-:Y:S01]  /*5810*/  VIADD R196, R2, 0x78 ;  /* 0x0000007802c47836 */ /* 0x000fe20000000000 */
[----:B------:R-:W-:Y:S01]  /*5820*/  ISETP.GE.AND P5, PT, R0, R174, PT ;  /* 0x000000ae0000720c */ /* 0x000fe20003fa6270 */
        /* <DEDUP_REMOVED lines=19> */
[C---:B------:R-:W-:Y:S06]  /*5960*/  HMMA.16816.F32 R12, R180.reuse, R116, R12 ;  /* 0x00000074b40c723c */ /* 0x040fec000000180c */
[----:B------:R-:W-:Y:S01]  /*5970*/  HMMA.16816.F32 R8, R180, R118, R8 ;  /* 0x00000076b408723c */ /* 0x000fe20000001808 */
[----:B------:R-:W4:Y:S05]  /*5980*/  LDSM.16.M88.4 R116, [R236+0x3000] ;  /* 0x00300000ec74783b */ /* 0x000f2a0000000200 */
[C---:B------:R-:W-:Y:S06]  /*5990*/  HMMA.16816.F32 R112, R36.reuse, R140, R112 ;  /* 0x0000008c2470723c */ /* 0x040fec0000001870 */
[C---:B------:R-:W-:Y:S01]  /*59a0*/  HMMA.16816.F32 R108, R36.reuse, R142, R108 ;  /* 0x0000008e246c723c */ /* 0x040fe2000000186c */
[----:B------:R-:W4:Y:S05]  /*59b0*/  LDSM.16.M88.4 R140, [R236+0x4000] ;  /* 0x00400000ec8c783b */ /* 0x000f2a0000000200 */
[C---:B------:R-:W-:Y:S06]  /*59c0*/  HMMA.16816.F32 R104, R36.reuse, R136, R104 ;  /* 0x000000882468723c */ /* 0x040fec0000001868 */
[C---:B------:R-:W-:Y:S01]  /*59d0*/  HMMA.16816.F32 R100, R36.reuse, R138, R100 ;  /* 0x0000008a2464723c */ /* 0x040fe20000001864 */
[----:B------:R-:W4:Y:S05]  /*59e0*/  LDSM.16.M88.4 R136, [R236+0x4800] ;  /* 0x00480000ec88783b */ /* 0x000f2a0000000200 */
[C---:B------:R-:W-:Y:S06]  /*59f0*/  HMMA.16816.F32 R72, R36.reuse, R120, R72 ;  /* 0x000000782448723c */ /* 0x040fec0000001848 */
[----:B------:R-:W-:Y:S01]  /*5a00*/  HMMA.16816.F32 R68, R36, R122, R68 ;  /* 0x0000007a2444723c */ /* 0x000fe20000001844 */
[----:B------:R-:W4:Y:S05]  /*5a10*/  LDSM.16.M88.4 R120, [R236+0x5000] ;  /* 0x00500000ec78783b */ /* 0x000f2a0000000200 */
[C---:B-1----:R-:W-:Y:S06]  /*5a20*/  HMMA.16816.F32 R148, R180.reuse, R168, R148 ;  /* 0x000000a8b494723c */ /* 0x042fec0000001894 */
[----:B------:R-:W-:Y:S01]  /*5a30*/  HMMA.16816.F32 R144, R180, R170, R144 ;  /* 0x000000aab490723c */ /* 0x000fe20000001890 */
[----:B------:R-:W1:Y:S05]  /*5a40*/  LDSM.16.M88.4 R168, [R236+0x3800] ;  /* 0x00380000eca8783b */ /* 0x000e6a0000000200 */
[C---:B--2---:R-:W-:Y:S06]  /*5a50*/  HMMA.16816.F32 R96, R36.reuse, R132, R96 ;  /* 0x000000842460723c */ /* 0x044fec0000001860 */
[C---:B------:R-:W-:Y:S01]  /*5a60*/  HMMA.16816.F32 R92, R36.reuse, R134, R92 ;  /* 0x00000086245c723c */ /* 0x040fe2000000185c */
[----:B------:R-:W-:Y:S05]  /*5a70*/  LDSM.16.M88.4 R132, [R236+0x6800] ;  /* 0x00680000ec84783b */ /* 0x000fea0000000200 */
[C---:B---3--:R-:W-:Y:S06]  /*5a80*/  HMMA.16816.F32 R88, R36.reuse, R128, R88 ;  /* 0x000000802458723c */ /* 0x048fec0000001858 */
[C---:B------:R-:W-:Y:S01]  /*5a90*/  HMMA.16816.F32 R84, R36.reuse, R130, R84 ;  /* 0x000000822454723c */ /* 0x040fe20000001854 */
[----:B------:R-:W-:Y:S05]  /*5aa0*/  LDSM.16.M88.4 R128, [R236+0x7000] ;  /* 0x00700000ec80783b */ /* 0x000fea0000000200 */
[C---:B----4-:R-:W-:Y:S06]  /*5ab0*/  HMMA.16816.F32 R80, R36.reuse, R124, R80 ;  /* 0x0000007c2450723c */ /* 0x050fec0000001850 */
[C---:B------:R-:W-:Y:S01]  /*5ac0*/  HMMA.16816.F32 R76, R36.reuse, R126, R76 ;  /* 0x0000007e244c723c */ /* 0x040fe2000000184c */
[----:B------:R-:W-:Y:S05]  /*5ad0*/  LDSM.16.M88.4 R124, [R236+0x6000] ;  /* 0x00600000ec7c783b */ /* 0x000fea0000000200 */
        /* <DEDUP_REMOVED lines=8> */
[----:B------:R-:W-:Y:S05]  /*5b60*/  LDSM.16.M88.4 R32, [R235] ;  /* 0x00000000eb20783b */ /* 0x000fea0000000200 */
[C---:B------:R-:W-:Y:S06]  /*5b70*/  HMMA.16816.F32 R28, R36.reuse, R120, R28 ;  /* 0x00000078241c723c */ /* 0x040fec000000181c */
[----:B------:R-:W-:Y:S01]  /*5b80*/  HMMA.16816.F32 R24, R36, R122, R24 ;  /* 0x0000007a2418723c */ /* 0x000fe20000001818 */
[----:B------:R-:W4:Y:S05]  /*5b90*/  LDSM.16.M88.4 R120, [R166+0x800] ;  /* 0x00080000a678783b */ /* 0x000f2a0000000200 */
[C---:B------:R-:W-:Y:S06]  /*5ba0*/  HMMA.16816.F32 R4, R180.reuse, R184, R4 ;  /* 0x000000b8b404723c */ /* 0x040fec0000001804 */
[C---:B------:R-:W-:Y:S06]  /*5bb0*/  HMMA.16816.F32 R160, R180.reuse, R186, R160 ;  /* 0x000000bab4a0723c */ /* 0x040fec00000018a0 */
[C---:B------:R-:W-:Y:S06]  /*5bc0*/  HMMA.16816.F32 R156, R180.reuse, R176, R156 ;  /* 0x000000b0b49c723c */ /* 0x040fec000000189c */
[----:B------:R-:W-:Y:S01]  /*5bd0*/  HMMA.16816.F32 R152, R180, R178, R152 ;  /* 0x000000b2b498723c */ /* 0x000fe20000001898 */
[----:B------:R-:W-:Y:S05]  /*5be0*/  LDSM.16.M88.4 R176, [R166+0x1000] ;  /* 0x00100000a6b0783b */ /* 0x000fea0000000200 */
[C---:B-1----:R-:W-:Y:S06]  /*5bf0*/  HMMA.16816.F32 R56, R36.reuse, R168, R56 ;  /* 0x000000a82438723c */ /* 0x042fec0000001838 */
[C---:B------:R-:W-:Y:S01]  /*5c00*/  HMMA.16816.F32 R52, R36.reuse, R170, R52 ;  /* 0x000000aa2434723c */ /* 0x040fe20000001834 */
[----:B------:R-:W1:Y:S05]  /*5c10*/  LDSM.16.M88.4 R168, [R166] ;  /* 0x00000000a6a8783b */ /* 0x000e6a0000000200 */
[C---:B--2---:R-:W-:Y:S06]  /*5c20*/  HMMA.16816.F32 R20, R36.reuse, R116, R20 ;  /* 0x000000742414723c */ /* 0x044fec0000001814 */
        /* <DEDUP_REMOVED lines=12> */
[----:B------:R-:W-:Y:S01]  /*5cf0*/  HMMA.16816.F32 R144, R36, R142, R144 ;  /* 0x0000008e2490723c */ /* 0x000fe20000001890 */
[----:B------:R-:W2:Y:S04]  /*5d00*/  LDSM.16.M88.4 R36, [R166+0x2000] ;  /* 0x00200000a624783b */ /* 0x000ea80000000200 */
[----:B------:R-:W-:Y:S01]  /*5d10*/  LDSM.16.M88.4 R140, [R166+0x5800] ;  /* 0x00580000a68c783b */ /* 0x000fe20000000200 */
[C---:B----4-:R-:W-:Y:S06]  /*5d20*/  HMMA.16816.F32 R104, R32.reuse, R120, R104 ;  /* 0x000000782068723c */ /* 0x050fec0000001868 */
[C---:B------:R-:W-:Y:S01]  /*5d30*/  HMMA.16816.F32 R100, R32.reuse, R122, R100 ;  /* 0x0000007a2064723c */ /* 0x040fe20000001864 */
[----:B------:R-:W3:Y:S05]  /*5d40*/  LDSM.16.M88.4 R120, [R166+0x3800] ;  /* 0x00380000a678783b */ /* 0x000eea0000000200 */
[C---:B-1----:R-:W-:Y:S06]  /*5d50*/  HMMA.16816.F32 R112, R32.reuse, R168, R112 ;  /* 0x000000a82070723c */ /* 0x042fec0000001870 */
[C---:B------:R-:W-:Y:S01]  /*5d60*/  HMMA.16816.F32 R108, R32.reuse, R170, R108 ;  /* 0x000000aa206c723c */ /* 0x040fe2000000186c */
[----:B------:R-:W-:Y:S05]  /*5d70*/  LDSM.16.M88.4 R168, [R166+0x5000] ;  /* 0x00500000a6a8783b */ /* 0x000fea0000000200 */
[C---:B------:R-:W-:Y:S06]  /*5d80*/  HMMA.16816.F32 R96, R32.reuse, R176, R96 ;  /* 0x000000b02060723c */ /* 0x040fec0000001860 */
[C---:B------:R-:W-:Y:S01]  /*5d90*/  HMMA.16816.F32 R92, R32.reuse, R178, R92 ;  /* 0x000000b2205c723c */ /* 0x040fe2000000185c */
[----:B------:R-:W-:Y:S05]  /*5da0*/  LDSM.16.M88.4 R176, [R166+0x4800] ;  /* 0x00480000a6b0783b */ /* 0x000fea0000000200 */
[C---:B--2---:R-:W-:Y:S06]  /*5db0*/  HMMA.16816.F32 R80, R32.reuse, R36, R80 ;  /* 0x000000242050723c */ /* 0x044fec0000001850 */
[C---:B------:R-:W-:Y:S01]  /*5dc0*/  HMMA.16816.F32 R76, R32.reuse, R38, R76 ;  /* 0x00000026204c723c */ /* 0x040fe2000000184c */
[----:B------:R-:W1:Y:S05]  /*5dd0*/  LDSM.16.M88.4 R36, [R166+0x6800] ;  /* 0x00680000a624783b */ /* 0x000e6a0000000200 */
[C---:B------:R-:W-:Y:S06]  /*5de0*/  HMMA.16816.F32 R88, R32.reuse, R116, R88 ;  /* 0x000000742058723c */ /* 0x040fec0000001858 */
[C---:B------:R-:W-:Y:S01]  /*5df0*/  HMMA.16816.F32 R84, R32.reuse, R118, R84 ;  /* 0x000000762054723c */ /* 0x040fe20000001854 */
[----:B------:R-:W2:Y:S05]  /*5e00*/  LDSM.16.M88.4 R116, [R166+0x6000] ;  /* 0x00600000a674783b */ /* 0x000eaa0000000200 */
[C---:B------:R-:W-:Y:S06]  /*5e10*/  HMMA.16816.F32 R72, R32.reuse, R124, R72 ;  /* 0x0000007c2048723c */ /* 0x040fec0000001848 */
[C---:B------:R-:W-:Y:S01]  /*5e20*/  HMMA.16816.F32 R68, R32.reuse, R126, R68 ;  /* 0x0000007e2044723c */ /* 0x040fe20000001844 */
[----:B------:R-:W4:Y:S05]  /*5e30*/  LDSM.16.M88.4 R124, [R166+0x7000] ;  /* 0x00700000a67c783b */ /* 0x000f2a0000000200 */
[C---:B---3--:R-:W-:Y:S06]  /*5e40*/  HMMA.16816.F32 R56, R32.reuse, R120, R56 ;  /* 0x000000782038723c */ /* 0x048fec0000001838 */
[----:B------:R-:W-:Y:S01]  /*5e50*/  HMMA.16816.F32 R52, R32, R122, R52 ;  /* 0x0000007a2034723c */ /* 0x000fe20000001834 */
[----:B------:R-:W3:Y:S01]  /*5e60*/  LDSM.16.M88.4 R120, [R166+0x7800] ;  /* 0x00780000a678783b */ /* 0x000ee20000000200 */
[----:B------:R-:W-:-:S04]  /*5e70*/  DEPBAR.LE SB0, 0x0 ;  /* 0x000080000000791a */ /* 0x000fc80000000000 */
[C---:B-1----:R-:W-:Y:S06]  /*5e80*/  HMMA.16816.F32 R4, R32.reuse, R36, R4 ;  /* 0x000000242004723c */ /* 0x042fec0000001804 */
[----:B------:R-:W-:Y:S01]  /*5e90*/  HMMA.16816.F32 R64, R32, R128, R64 ;  /* 0x000000802040723c */ /* 0x000fe20000001840 */
[----:B------:R-:W-:Y:S01]  /*5ea0*/  I2FP.F32.S32 R36, R2 ;  /* 0x0000000200247245 */ /* 0x000fe20000201400 */
[----:B------:R-:W-:-:S04]  /*5eb0*/  VIADD R37, R2, 0x11 ;  /* 0x0000001102257836 */ /* 0x000fc80000000000 */
[----:B------:R-:W-:Y:S01]  /*5ec0*/  HMMA.16816.F32 R60, R32, R130, R60 ;  /* 0x00000082203c723c */ /* 0x000fe2000000183c */
[----:B------:R-:W-:-:S05]  /*5ed0*/  FFMA.FTZ R112, R36, UR5, R112 ;  /* 0x0000000524707c23 */ /* 0x000fca0008010070 */
[C---:B------:R-:W-:Y:S06]  /*5ee0*/  HMMA.16816.F32 R48, R32.reuse, R132, R48 ;  /* 0x000000842030723c */ /* 0x040fec0000001830 */
[C---:B------:R-:W-:Y:S06]  /*5ef0*/  HMMA.16816.F32 R44, R32.reuse, R134, R44 ;  /* 0x00000086202c723c */ /* 0x040fec000000182c */
[C---:B------:R-:W-:Y:S06]  /*5f00*/  HMMA.16816.F32 R40, R32.reuse, R176, R40 ;  /* 0x000000b02028723c */ /* 0x040fec0000001828 */
[----:B------:R-:W-:Y:S01]  /*5f10*/  HMMA.16816.F32 R136, R32, R178, R136 ;  /* 0x000000b22088723c */ /* 0x000fe20000001888 */
[----:B------:R-:W-:-:S05]  /*5f20*/  VIADD R177, R2, 0x90 ;  /* 0x0000009002b17836 */ /* 0x000fca0000000000 */
[C---:B------:R-:W-:Y:S06]  /*5f30*/  HMMA.16816.F32 R28, R32.reuse, R168, R28 ;  /* 0x000000a8201c723c */ /* 0x040fec000000181c */
[C---:B------:R-:W-:Y:S06]  /*5f40*/  HMMA.16816.F32 R24, R32.reuse, R170, R24 ;  /* 0x000000aa2018723c */ /* 0x040fec0000001818 */
[C---:B------:R-:W-:Y:S06]  /*5f50*/  HMMA.16816.F32 R20, R32.reuse, R140, R20 ;  /* 0x0000008c2014723c */ /* 0x040fec0000001814 */
[----:B------:R-:W-:Y:S01]  /*5f60*/  HMMA.16816.F32 R16, R32, R142, R16 ;  /* 0x0000008e2010723c */ /* 0x000fe20000001810 */
[----:B------:R-:W-:-:S05]  /*5f70*/  VIADD R140, R2, 0x30 ;  /* 0x00000030028c7836 */ /* 0x000fca0000000000 */
[C---:B--2---:R-:W-:Y:S06]  /*5f80*/  HMMA.16816.F32 R12, R32.reuse, R116, R12 ;  /* 0x00000074200c723c */ /* 0x044fec000000180c */
[C---:B------:R-:W-:Y:S06]  /*5f90*/  HMMA.16816.F32 R8, R32.reuse, R118, R8 ;  /* 0x000000762008723c */ /* 0x040fec0000001808 */
[C---:B------:R-:W-:Y:S06]  /*5fa0*/  HMMA.16816.F32 R160, R32.reuse, R38, R160 ;  /* 0x0000002620a0723c */ /* 0x040fec00000018a0 */
[----:B----4-:R-:W-:Y:S01]  /*5fb0*/  HMMA.16816.F32 R156, R32, R124, R156 ;  /* 0x0000007c209c723c */ /* 0x010fe2000000189c */
[----:B------:R-:W-:-:S02]  /*5fc0*/  VIADD R39, R2, 0x9 ;  /* 0x0000000902277836 */ /* 0x000fc40000000000 */
[----:B------:R-:W-:-:S03]  /*5fd0*/  VIADD R38, R2, 0x10 ;  /* 0x0000001002267836 */ /* 0x000fc60000000000 */
[----:B------:R-:W-:Y:S01]  /*5fe0*/  HMMA.16816.F32 R152, R32, R126, R152 ;  /* 0x0000007e2098723c */ /* 0x000fe20000001898 */
[----:B------:R-:W-:Y:S01]  /*5ff0*/  BAR.SYNC.DEFER_BLOCKING 0x0 ;  /* 0x0000000000007b1d */ /* 0x000fe20000010000 */
[----:B------:R-:W-:-:S04]  /*6000*/  ISETP.GE.AND P2, PT, R39, R175, PT ;  /* 0x000000af2700720c */ /* 0x000fc80003f46270 */
[C---:B---3--:R-:W-:Y:S06]  /*6010*/  HMMA.16816.F32 R148, R32.reuse, R120, R148 ;  /* 0x000000782094723c */ /* 0x048fec0000001894 */
[----:B------:R-:W-:Y:S07]  /*6020*/  HMMA.16816.F32 R144, R32, R122, R144 ;  /* 0x0000007a2090723c */ /* 0x000fee0000001890 */
[----:B------:R-:W-:-:S02]  /*6030*/  VIADD R32, R2, 0x1 ;  /* 0x0000000102207836 */ /* 0x000fc40000000000 */
[----:B------:R-:W-:Y:S01]  /*6040*/  FFMA.FTZ R33, R36, UR5, R114 ;  /* 0x0000000524217c23 */ /* 0x000fe20008010072 */
[----:B------:R-:W-:Y:S02]  /*6050*/  VIADD R36, R2, 0x18 ;  /* 0x0000001802247836 */ /* 0x000fe40000000000 */
[----:B------:R-:W-:Y:S02]  /*6060*/  I2FP.F32.S32 R34, R32 ;  /* 0x0000002000227245 */ /* 0x000fe40000201400 */
[----:B------:R-:W-:Y:S02]  /*6070*/  FSEL R33, R33, -INF , !P3 ;  /* 0xff80000021217808 */ /* 0x000fe40005800000 */
[----:B------:R-:W-:Y:S01]  /*6080*/  ISETP.GE.AND P3, PT, R39, R174, PT ;  /* 0x000000ae2700720c */ /* 0x000fe20003f66270 */
[C---:B------:R-:W-:Y:S01]  /*6090*/  FFMA.FTZ R113, R34.reuse, UR5, R113 ;  /* 0x0000000522717c23 */ /* 0x040fe20008010071 */
[----:B------:R-:W-:Y:S01]  /*60a0*/  I2FP.F32.S32 R39, R39 ;  /* 0x0000002700277245 */ /* 0x000fe20000201400 */
[----:B------:R-:W-:Y:S01]  /*60b0*/  FFMA.FTZ R34, R34, UR5, R115 ;  /* 0x0000000522227c23 */ /* 0x000fe20008010073 */
[----:B------:R-:W-:-:S02]  /*60c0*/  ISETP.GE.AND P1, PT, R32, R175, PT ;  /* 0x000000af2000720c */ /* 0x000fc40003f26270 */
[----:B------:R-:W-:Y:S02]  /*60d0*/  ISETP.GE.AND P0, PT, R32, R174, PT ;  /* 0x000000ae2000720c */ /* 0x000fe40003f06270 */
[----:B------:R-:W-:Y:S01]  /*60e0*/  I2FP.F32.S32 R32, R0 ;  /* 0x0000000000207245 */ /* 0x000fe20000201400 */
[C---:B------:R-:W-:Y:S01]  /*60f0*/  FFMA.FTZ R0, R39.reuse, UR5, R109 ;  /* 0x0000000527007c23 */ /* 0x040fe2000801006d */
[----:B------:R-:W-:Y:S01]  /*6100*/  FFMA.FTZ R39, R39, UR5, R111 ;  /* 0x0000000527277c23 */ /* 0x000fe2000801006f */
[----:B------:R-:W-:Y:S02]  /*6110*/  FSEL R34, R34, -INF , !P0 ;  /* 0xff80000022227808 */ /* 0x000fe40004000000 */
[C---:B------:R-:W-:Y:S01]  /*6120*/  FFMA.FTZ R35, R32.reuse, UR5, R108 ;  /* 0x0000000520237c23 */ /* 0x040fe2000801006c */
[----:B------:R-:W-:Y:S01]  /*6130*/  FSEL R108, R113, -INF , !P1 ;  /* 0xff800000716c7808 */ /* 0x000fe20004800000 */
[----:B------:R-:W-:Y:S01]  /*6140*/  FFMA.FTZ R32, R32, UR5, R110 ;  /* 0x0000000520207c23 */ /* 0x000fe2000801006e */
[----:B------:R-:W-:-:S02]  /*6150*/  ISETP.GE.AND P1, PT, R38, R175, PT ;  /* 0x000000af2600720c */ /* 0x000fc40003f26270 */
[----:B------:R-:W-:Y:S02]  /*6160*/  ISETP.GE.AND P0, PT, R38, R174, PT ;  /* 0x000000ae2600720c */ /* 0x000fe40003f06270 */
[----:B------:R-:W-:Y:S02]  /*6170*/  I2FP.F32.S32 R38, R38 ;  /* 0x0000002600267245 */ /* 0x000fe40000201400 */
[----:B------:R-:W-:Y:S02]  /*6180*/  FSEL R0, R0, -INF , !P2 ;  /* 0xff80000000007808 */ /* 0x000fe40005000000 */
[----:B------:R-:W-:Y:S01]  /*6190*/  FSEL R39, R39, -INF , !P3 ;  /* 0xff80000027277808 */ /* 0x000fe20005800000 */
[----:B------:R-:W-:Y:S01]  /*61a0*/  FFMA.FTZ R109, R38, UR5, R104 ;  /* 0x00000005266d7c23 */ /* 0x000fe20008010068 */
[----:B------:R-:W-:Y:S01]  /*61b0*/  ISETP.GE.AND P2, PT, R36, R175, PT ;  /* 0x000000af2400720c */ /* 0x000fe20003f46270 */
[----:B------:R-:W-:Y:S01]  /*61c0*/  FFMA.FTZ R38, R38, UR5, R106 ;  /* 0x0000000526267c23 */ /* 0x000fe2000801006a */
[----:B------:R-:W-:-:S02]  /*61d0*/  ISETP.GE.AND P3, PT, R36, R174, PT ;  /* 0x000000ae2400720c */ /* 0x000fc40003f66270 */
[----:B------:R-:W-:Y:S02]  /*61e0*/  I2FP.F32.S32 R36, R36 ;  /* 0x0000002400247245 */ /* 0x000fe40000201400 */
[----:B------:R-:W-:Y:S02]  /*61f0*/  FSEL R35, R35, -INF , !P6 ;  /* 0xff80000023237808 */ /* 0x000fe40007000000 */
[----:B------:R-:W-:Y:S01]  /*6200*/  FSEL R32, R32, -INF , !P5 ;  /* 0xff80000020207808 */ /* 0x000fe20006800000 */
[C---:B------:R-:W-:Y:S01]  /*6210*/  FFMA.FTZ R106, R36.reuse, UR5, R100 ;  /* 0x00000005246a7c23 */ /* 0x040fe20008010064 */
[C---:B------:R-:W-:Y:S01]  /*6220*/  ISETP.GE.AND P6, PT, R37.reuse, R175, PT ;  /* 0x000000af2500720c */ /* 0x040fe20003fc6270 */
[----:B------:R-:W-:Y:S01]  /*6230*/  FFMA.FTZ R36, R36, UR5, R102 ;  /* 0x0000000524247c23 */ /* 0x000fe20008010066 */
[----:B------:R-:W-:Y:S01]  /*6240*/  ISETP.GE.AND P5, PT, R37, R174, PT ;  /* 0x000000ae2500720c */ /* 0x000fe20003fa6270 */
[C---:B------:R-:W-:Y:S01]  /*6250*/  VIADD R102, R2.reuse, 0x19 ;  /* 0x0000001902667836 */ /* 0x040fe20000000000 */
[----:B------:R-:W-:Y:S01]  /*6260*/  I2FP.F32.S32 R37, R37 ;  /* 0x0000002500257245 */ /* 0x000fe20000201400 */
[----:B------:R-:W-:Y:S01]  /*6270*/  VIADD R100, R2, 0x21 ;  /* 0x0000002102647836 */ /* 0x000fe20000000000 */
[----:B------:R-:W-:-:S02]  /*6280*/  FSEL R38, R38, -INF , !P0 ;  /* 0xff80000026267808 */ /* 0x000fc40004000000 */
[----:B------:R-:W-:Y:S01]  /*6290*/  ISETP.GE.AND P0, PT, R102, R174, PT ;  /* 0x000000ae6600720c */ /* 0x000fe20003f06270 */
[C---:B------:R-:W-:Y:S01]  /*62a0*/  FFMA.FTZ R104, R37.reuse, UR5, R105 ;  /* 0x0000000525687c23 */ /* 0x040fe20008010069 */
[----:B------:R-:W-:Y:S01]  /*62b0*/  FFMA.FTZ R37, R37, UR5, R107 ;  /* 0x0000000525257c23 */ /* 0x000fe2000801006b */
[----:B------:R-:W-:Y:S01]  /*62c0*/  VIADD R107, R2, 0x20 ;  /* 0x00000020026b7836 */ /* 0x000fe20000000000 */
[----:B------:R-:W-:Y:S02]  /*62d0*/  FSEL R105, R109, -INF , !P1 ;  /* 0xff8000006d697808 */ /* 0x000fe40004800000 */
[----:B------:R-:W-:Y:S02]  /*62e0*/  ISETP.GE.AND P1, PT, R102, R175, PT ;  /* 0x000000af6600720c */ /* 0x000fe40003f26270 */
[----:B------:R-:W-:Y:S02]  /*62f0*/  I2FP.F32.S32 R109, R102 ;  /* 0x00000066006d7245 */ /* 0x000fe40000201400 */
[----:B------:R-:W-:-:S02]  /*6300*/  FSEL R102, R106, -INF , !P2 ;  /* 0xff8000006a667808 */ /* 0x000fc40005000000 */
[----:B------:R-:W-:Y:S01]  /*6310*/  FSEL R36, R36, -INF , !P3 ;  /* 0xff80000024247808 */ /* 0x000fe20005800000 */
[C---:B------:R-:W-:Y:S01]  /*6320*/  FFMA.FTZ R106, R109.reuse, UR5, R101 ;  /* 0x000000056d6a7c23 */ /* 0x040fe20008010065 */
[C---:B------:R-:W-:Y:S01]  /*6330*/  ISETP.GE.AND P2, PT, R100.reuse, R175, PT ;  /* 0x000000af6400720c */ /* 0x040fe20003f46270 */
[----:B------:R-:W-:Y:S01]  /*6340*/  FFMA.FTZ R103, R109, UR5, R103 ;  /* 0x000000056d677c23 */ /* 0x000fe20008010067 */
[----:B------:R-:W-:Y:S02]  /*6350*/  ISETP.GE.AND P3, PT, R100, R174, PT ;  /* 0x000000ae6400720c */ /* 0x000fe40003f66270 */
[----:B------:R-:W-:Y:S02]  /*6360*/  FSEL R104, R104, -INF , !P6 ;  /* 0xff80000068687808 */ /* 0x000fe40007000000 */
[----:B------:R-:W-:Y:S02]  /*6370*/  FSEL R37, R37, -INF , !P5 ;  /* 0xff80000025257808 */ /* 0x000fe40006800000 */
[----:B------:R-:W-:-:S02]  /*6380*/  I2FP.F32.S32 R100, R100 ;  /* 0x0000006400647245 */ /* 0x000fc40000201400 */
[C---:B------:R-:W-:Y:S02]  /*6390*/  ISETP.GE.AND P6, PT, R107.reuse, R175, PT ;  /* 0x000000af6b00720c */ /* 0x040fe40003fc6270 */
[----:B------:R-:W-:Y:S01]  /*63a0*/  ISETP.GE.AND P5, PT, R107, R174, PT ;  /* 0x000000ae6b00720c */ /* 0x000fe20003fa6270 */
[C---:B------:R-:W-:Y:S01]  /*63b0*/  FFMA.FTZ R101, R100.reuse, UR5, R97 ;  /* 0x0000000564657c23 */ /* 0x040fe20008010061 */
[----:B------:R-:W-:Y:S01]  /*63c0*/  I2FP.F32.S32 R107, R107 ;  /* 0x0000006b006b7245 */ /* 0x000fe20000201400 */
[----:B------:R-:W-:Y:S01]  /*63d0*/  FFMA.FTZ R99, R100, UR5, R99 ;  /* 0x0000000564637c23 */ /* 0x000fe20008010063 */
[C---:B------:R-:W-:Y:S01]  /*63e0*/  VIADD R100, R2.reuse, 0x29 ;  /* 0x0000002902647836 */ /* 0x040fe20000000000 */
[----:B------:R-:W-:Y:S01]  /*63f0*/  FSEL R126, R103, -INF , !P0 ;  /* 0xff800000677e7808 */ /* 0x000fe20004000000 */
[----:B------:R-:W-:Y:S02]  /*6400*/  VIADD R97, R2, 0x28 ;  /* 0x0000002802617836 */ /* 0x000fe40000000000 */
[----:B------:R-:W-:Y:S01]  /*6410*/  FFMA.FTZ R96, R107, UR5, R96 ;  /* 0x000000056b607c23 */ /* 0x000fe20008010060 */
[----:B------:R-:W-:Y:S01]  /*6420*/  FSEL R101, R101, -INF , !P2 ;  /* 0xff80000065657808 */ /* 0x000fe20005000000 */
[----:B------:R-:W-:Y:S01]  /*6430*/  FFMA.FTZ R98, R107, UR5, R98 ;  /* 0x000000056b627c23 */ /* 0x000fe20008010062 */
[----:B------:R-:W-:-:S02]  /*6440*/  FSEL R132, R99, -INF , !P3 ;  /* 0xff80000063847808 */ /* 0x000fc40005800000 */
[CC--:B------:R-:W-:Y:S02]  /*6450*/  ISETP.GE.AND P2, PT, R140.reuse, R175.reuse, PT ;  /* 0x000000af8c00720c */ /* 0x0c0fe40003f46270 */
[----:B------:R-:W-:Y:S02]  /*6460*/  ISETP.GE.AND P3, PT, R140, R174, PT ;  /* 0x000000ae8c00720c */ /* 0x000fe40003f66270 */
[----:B------:R-:W-:Y:S02]  /*6470*/  FSEL R103, R96, -INF , !P6 ;  /* 0xff80000060677808 */ /* 0x000fe40007000000 */
[----:B------:R-:W-:Y:S02]  /*6480*/  I2FP.F32.S32 R140, R140 ;  /* 0x0000008c008c7245 */ /* 0x000fe40000201400 */
[----:B------:R-:W-:Y:S02]  /*6490*/  I2FP.F32.S32 R96, R100 ;  /* 0x0000006400607245 */ /* 0x000fe40000201400 */
[----:B------:R-:W-:Y:S01]  /*64a0*/  FSEL R131, R98, -INF , !P5 ;  /* 0xff80000062837808 */ /* 0x000fe20006800000 */
[C---:B------:R-:W-:Y:S01]  /*64b0*/  FFMA.FTZ R121, R140.reuse, UR5, R88 ;  /* 0x000000058c797c23 */ /* 0x040fe20008010058 */
[----:B------:R-:W-:Y:S01]  /*64c0*/  FFMA.FTZ R140, R140, UR5, R90 ;  /* 0x000000058c8c7c23 */ /* 0x000fe2000801005a */
[C---:B------:R-:W-:Y:S01]  /*64d0*/  FFMA.FTZ R93, R96.reuse, UR5, R93 ;  /* 0x00000005605d7c23 */ /* 0x040fe2000801005d */
[----:B------:R-:W-:Y:S01]  /*64e0*/  FFMA.FTZ R95, R96, UR5, R95 ;  /* 0x00000005605f7c23 */ /* 0x000fe2000801005f */
[----:B------:R-:W-:Y:S01]  /*64f0*/  ISETP.GE.AND P6, PT, R100, R175, PT ;  /* 0x000000af6400720c */ /* 0x000fe20003fc6270 */
[----:B------:R-:W-:Y:S01]  /*6500*/  VIADD R90, R2, 0x38 ;  /* 0x00000038025a7836 */ /* 0x000fe20000000000 */
[----:B------:R-:W-:Y:S01]  /*6510*/  ISETP.GE.AND P5, PT, R100, R174, PT ;  /* 0x000000ae6400720c */ /* 0x000fe20003fa6270 */
[C---:B------:R-:W-:Y:S01]  /*6520*/  VIADD R88, R2.reuse, 0x39 ;  /* 0x0000003902587836 */ /* 0x040fe20000000000 */
[----:B------:R-:W-:Y:S01]  /*6530*/  FSEL R123, R93, -INF , !P6 ;  /* 0xff8000005d7b7808 */ /* 0x000fe20007000000 */
[C---:B------:R-:W-:Y:S01]  /*6540*/  VIADD R96, R2.reuse, 0x31 ;  /* 0x0000003102607836 */ /* 0x040fe20000000000 */
        /* <DEDUP_REMOVED lines=8> */
[----:B------:R-:W-:-:S02]  /*65d0*/  FSEL R106, R106, -INF , !P1 ;  /* 0xff8000006a6a7808 */ /* 0x000fc40004800000 */
[----:B------:R-:W-:Y:S02]  /*65e0*/  I2FP.F32.S32 R90, R90 ;  /* 0x0000005a005a7245 */ /* 0x000fe40000201400 */
[----:B------:R-:W-:Y:S02]  /*65f0*/  I2FP.F32.S32 R88, R88 ;  /* 0x0000005800587245 */ /* 0x000fe40000201400 */
[C---:B------:R-:W-:Y:S01]  /*6600*/  ISETP.GE.AND P1, PT, R97.reuse, R175, PT ;  /* 0x000000af6100720c */ /* 0x040fe20003f26270 */
[----:B------:R-:W-:Y:S01]  /*6610*/  FFMA.FTZ R84, R90, UR5, R84 ;  /* 0x000000055a547c23 */ /* 0x000fe20008010054 */
[----:B------:R-:W-:Y:S01]  /*6620*/  ISETP.GE.AND P0, PT, R97, R174, PT ;  /* 0x000000ae6100720c */ /* 0x000fe20003f06270 */
[C---:B------:R-:W-:Y:S01]  /*6630*/  FFMA.FTZ R122, R88.reuse, UR5, R85 ;  /* 0x00000005587a7c23 */ /* 0x040fe20008010055 */
[----:B------:R-:W-:Y:S01]  /*6640*/  I2FP.F32.S32 R97, R97 ;  /* 0x0000006100617245 */ /* 0x000fe20000201400 */
[----:B------:R-:W-:Y:S01]  /*6650*/  FFMA.FTZ R87, R88, UR5, R87 ;  /* 0x0000000558577c23 */ /* 0x000fe20008010057 */
[----:B------:R-:W-:Y:S01]  /*6660*/  VIADD R88, R2, 0x41 ;  /* 0x0000004102587836 */ /* 0x000fe20000000000 */
[----:B------:R-:W-:Y:S01]  /*6670*/  FSEL R124, R84, -INF , !P6 ;  /* 0xff800000547c7808 */ /* 0x000fe20007000000 */
[----:B------:R-:W-:-:S02]  /*6680*/  VIADD R85, R2, 0x40 ;  /* 0x0000004002557836 */ /* 0x000fc40000000000 */
[C---:B------:R-:W-:Y:S01]  /*6690*/  FFMA.FTZ R92, R97.reuse, UR5, R92 ;  /* 0x00000005615c7c23 */ /* 0x040fe2000801005c */
[----:B------:R-:W-:Y:S01]  /*66a0*/  FSEL R122, R122, -INF , !P2 ;  /* 0xff8000007a7a7808 */ /* 0x000fe20005000000 */
[----:B------:R-:W-:Y:S01]  /*66b0*/  FFMA.FTZ R94, R97, UR5, R94 ;  /* 0x00000005615e7c23 */ /* 0x000fe2000801005e */
[----:B------:R-:W-:Y:S01]  /*66c0*/  FSEL R143, R87, -INF , !P3 ;  /* 0xff800000578f7808 */ /* 0x000fe20005800000 */
[----:B------:R-:W-:Y:S01]  /*66d0*/  FFMA.FTZ R86, R90, UR5, R86 ;  /* 0x000000055a567c23 */ /* 0x000fe20008010056 */
[----:B------:R-:W-:Y:S01]  /*66e0*/  I2FP.F32.S32 R84, R88 ;  /* 0x0000005800547245 */ /* 0x000fe20000201400 */
[----:B------:R-:W-:Y:S01]  /*66f0*/  VIADD R90, R2, 0xe8 ;  /* 0x000000e8025a7836 */ /* 0x000fe20000000000 */
[C---:B------:R-:W-:Y:S02]  /*6700*/  ISETP.GE.AND P2, PT, R214.reuse, R175, PT ;  /* 0x000000afd600720c */ /* 0x040fe40003f46270 */
[----:B------:R-:W-:Y:S01]  /*6710*/  ISETP.GE.AND P3, PT, R214, R174, PT ;  /* 0x000000aed600720c */ /* 0x000fe20003f66270 */
[----:B------:R-:W-:Y:S01]  /*6720*/  FFMA.FTZ R119, R84, UR5, R81 ;  /* 0x0000000554777c23 */ /* 0x000fe20008010051 */
[----:B------:R-:W-:Y:S01]  /*6730*/  FSEL R107, R92, -INF , !P1 ;  /* 0xff8000005c6b7808 */ /* 0x000fe20004800000 */
[----:B------:R-:W-:Y:S01]  /*6740*/  FFMA.FTZ R83, R84, UR5, R83 ;  /* 0x0000000554537c23 */ /* 0x000fe20008010053 */
[----:B------:R-:W-:Y:S01]  /*6750*/  I2FP.F32.S32 R214, R214 ;  /* 0x000000d600d67245 */ /* 0x000fe20000201400 */
[----:B------:R-:W-:Y:S01]  /*6760*/  VIADD R84, R2, 0x49 ;  /* 0x0000004902547836 */ /* 0x000fe20000000000 */
[----:B------:R-:W-:-:S02]  /*6770*/  I2FP.F32.S32 R92, R96 ;  /* 0x00000060005c7245 */ /* 0x000fc40000201400 */
        /* <DEDUP_REMOVED lines=18> */
[----:B------:R-:W-:Y:S02]  /*68a0*/  I2FP.F32.S32 R85, R85 ;  /* 0x0000005500557245 */ /* 0x000fe40000201400 */
[----:B------:R-:W-:Y:S02]  /*68b0*/  I2FP.F32.S32 R76, R76 ;  /* 0x0000004c004c7245 */ /* 0x000fe40000201400 */
[----:B------:R-:W-:Y:S01]  /*68c0*/  FSEL R141, R86, -INF , !P5 ;  /* 0xff800000568d7808 */ /* 0x000fe20006800000 */
[----:B------:R-:W-:Y:S01]  /*68d0*/  FFMA.FTZ R80, R85, UR5, R80 ;  /* 0x0000000555507c23 */ /* 0x000fe20008010050 */
[-C--:B------:R-:W-:Y:S01]  /*68e0*/  ISETP.GE.AND P6, PT, R88, R175.reuse, PT ;  /* 0x000000af5800720c */ /* 0x080fe20003fc6270 */
[----:B------:R-:W-:Y:S01]  /*68f0*/  FFMA.FTZ R135, R76, UR5, R73 ;  /* 0x000000054c877c23 */ /* 0x000fe20008010049 */
[-C--:B------:R-:W-:Y:S01]  /*6900*/  ISETP.GE.AND P5, PT, R88, R174.reuse, PT ;  /* 0x000000ae5800720c */ /* 0x080fe20003fa6270 */
[----:B------:R-:W-:Y:S01]  /*6910*/  FFMA.FTZ R75, R76, UR5, R75 ;  /* 0x000000054c4b7c23 */ /* 0x000fe2000801004b */
[----:B------:R-:W-:Y:S01]  /*6920*/  FSEL R119, R119, -INF , !P6 ;  /* 0xff80000077777808 */ /* 0x000fe20007000000 */
[----:B------:R-:W-:Y:S01]  /*6930*/  FFMA.FTZ R82, R85, UR5, R82 ;  /* 0x0000000555527c23 */ /* 0x000fe20008010052 */
[----:B------:R-:W-:Y:S01]  /*6940*/  FSEL R248, R83, -INF , !P5 ;  /* 0xff80000053f87808 */ /* 0x000fe20006800000 */
[----:B------:R-:W-:Y:S01]  /*6950*/  VIADD R76, R2, 0x59 ;  /* 0x00000059024c7836 */ /* 0x000fe20000000000 */
[----:B------:R-:W-:Y:S01]  /*6960*/  ISETP.GE.AND P6, PT, R78, R175, PT ;  /* 0x000000af4e00720c */ /* 0x000fe20003fc6270 */
[----:B------:R-:W-:Y:S01]  /*6970*/  VIADD R73, R2, 0x58 ;  /* 0x0000005802497836 */ /* 0x000fe20000000000 */
[----:B------:R-:W-:Y:S01]  /*6980*/  ISETP.GE.AND P5, PT, R78, R174, PT ;  /* 0x000000ae4e00720c */ /* 0x000fe20003fa6270 */
[----:B------:R-:W-:Y:S01]  /*6990*/  VIADD R85, R2, 0xd9 ;  /* 0x000000d902557836 */ /* 0x000fe20000000000 */
[----:B------:R-:W-:Y:S01]  /*69a0*/  FSEL R120, R80, -INF , !P1 ;  /* 0xff80000050787808 */ /* 0x000fe20004800000 */
[----:B------:R-:W-:Y:S01]  /*69b0*/  VIADD R83, R2, 0xe1 ;  /* 0x000000e102537836 */ /* 0x000fe20000000000 */
[----:B------:R-:W-:-:S02]  /*69c0*/  I2FP.F32.S32 R78, R78 ;  /* 0x0000004e004e7245 */ /* 0x000fc40000201400 */
[----:B------:R-:W-:Y:S02]  /*69d0*/  FSEL R135, R135, -INF , !P2 ;  /* 0xff80000087877808 */ /* 0x000fe40005000000 */
[----:B------:R-:W-:Y:S01]  /*69e0*/  FSEL R210, R75, -INF , !P3 ;  /* 0xff8000004bd27808 */ /* 0x000fe20005800000 */
[C---:B------:R-:W-:Y:S01]  /*69f0*/  FFMA.FTZ R72, R78.reuse, UR5, R72 ;  /* 0x000000054e487c23 */ /* 0x040fe20008010048 */
[----:B------:R-:W-:Y:S01]  /*6a00*/  I2FP.F32.S32 R80, R84 ;  /* 0x0000005400507245 */ /* 0x000fe20000201400 */
[----:B------:R-:W-:Y:S01]  /*6a10*/  FFMA.FTZ R74, R78, UR5, R74 ;  /* 0x000000054e4a7c23 */ /* 0x000fe2000801004a */
[C---:B------:R-:W-:Y:S02]  /*6a20*/  ISETP.GE.AND P2, PT, R203.reuse, R175, PT ;  /* 0x000000afcb00720c */ /* 0x040fe40003f46270 */
[----:B------:R-:W-:Y:S01]  /*6a30*/  ISETP.GE.AND P3, PT, R203, R174, PT ;  /* 0x000000aecb00720c */ /* 0x000fe20003f66270 */
[C---:B------:R-:W-:Y:S01]  /*6a40*/  FFMA.FTZ R77, R80.reuse, UR5, R77 ;  /* 0x00000005504d7c23 */ /* 0x040fe2000801004d */
[----:B------:R-:W-:Y:S01]  /*6a50*/  I2FP.F32.S32 R203, R203 ;  /* 0x000000cb00cb7245 */ /* 0x000fe20000201400 */
[----:B------:R-:W-:Y:S01]  /*6a60*/  FFMA.FTZ R79, R80, UR5, R79 ;  /* 0x00000005504f7c23 */ /* 0x000fe2000801004f */
[----:B------:R-:W-:-:S02]  /*6a70*/  FSEL R249, R82, -INF , !P0 ;  /* 0xff80000052f97808 */ /* 0x000fc40004000000 */
[C---:B------:R-:W-:Y:S01]  /*6a80*/  ISETP.GE.AND P1, PT, R84.reuse, R175, PT ;  /* 0x000000af5400720c */ /* 0x040fe20003f26270 */
[C---:B------:R-:W-:Y:S01]  /*6a90*/  FFMA.FTZ R252, R203.reuse, UR5, R64 ;  /* 0x00000005cbfc7c23 */ /* 0x040fe20008010040 */
[----:B------:R-:W-:Y:S01]  /*6aa0*/  ISETP.GE.AND P0, PT, R84, R174, PT ;  /* 0x000000ae5400720c */ /* 0x000fe20003f06270 */
[----:B------:R-:W-:Y:S01]  /*6ab0*/  FFMA.FTZ R203, R203, UR5, R66 ;  /* 0x00000005cbcb7c23 */ /* 0x000fe20008010042 */
[----:B------:R-:W-:Y:S01]  /*6ac0*/  VIADD R64, R2, 0x69 ;  /* 0x0000006902407836 */ /* 0x000fe20000000000 */
[----:B------:R-:W-:Y:S01]  /*6ad0*/  FSEL R130, R72, -INF , !P6 ;  /* 0xff80000048827808 */ /* 0x000fe20007000000 */
[C---:B------:R-:W-:Y:S01]  /*6ae0*/  VIADD R66, R2.reuse, 0x68 ;  /* 0x0000006802427836 */ /* 0x040fe20000000000 */
[----:B------:R-:W-:Y:S01]  /*6af0*/  FSEL R129, R77, -INF , !P1 ;  /* 0xff8000004d817808 */ /* 0x000fe20004800000 */
[C---:B------:R-:W-:Y:S01]  /*6b00*/  VIADD R77, R2.reuse, 0xd8 ;  /* 0x000000d8024d7836 */ /* 0x040fe20000000000 */
[----:B------:R-:W-:Y:S01]  /*6b10*/  FSEL R213, R79, -INF , !P0 ;  /* 0xff8000004fd57808 */ /* 0x000fe20004000000 */
[----:B------:R-:W-:Y:S01]  /*6b20*/  VIADD R84, R2, 0xe0 ;  /* 0x000000e002547836 */ /* 0x000fe20000000000 */
[----:B------:R-:W-:-:S02]  /*6b30*/  I2FP.F32.S32 R72, R76 ;  /* 0x0000004c00487245 */ /* 0x000fc40000201400 */
[C---:B------:R-:W-:Y:S02]  /*6b40*/  ISETP.GE.AND P1, PT, R73.reuse, R175, PT ;  /* 0x000000af4900720c */ /* 0x040fe40003f26270 */
[-C--:B------:R-:W-:Y:S01]  /*6b50*/  ISETP.GE.AND P0, PT, R73, R174.reuse, PT ;  /* 0x000000ae4900720c */ /* 0x080fe20003f06270 */
[C---:B------:R-:W-:Y:S01]  /*6b60*/  FFMA.FTZ R69, R72.reuse, UR5, R69 ;  /* 0x0000000548457c23 */ /* 0x040fe20008010045 */
[----:B------:R-:W-:Y:S01]  /*6b70*/  I2FP.F32.S32 R73, R73 ;  /* 0x0000004900497245 */ /* 0x000fe20000201400 */
[----:B------:R-:W-:Y:S01]  /*6b80*/  FFMA.FTZ R71, R72, UR5, R71 ;  /* 0x0000000548477c23 */ /* 0x000fe20008010047 */
[----:B------:R-:W-:Y:S01]  /*6b90*/  FSEL R252, R252, -INF , !P2 ;  /* 0xff800000fcfc7808 */ /* 0x000fe20005000000 */
[----:B------:R-:W-:Y:S01]  /*6ba0*/  VIADD R72, R2, 0x61 ;  /* 0x0000006102487836 */ /* 0x000fe20000000000 */
[----:B------:R-:W-:Y:S01]  /*6bb0*/  FSEL R203, R203, -INF , !P3 ;  /* 0xff800000cbcb7808 */ /* 0x000fe20005800000 */
[C---:B------:R-:W-:Y:S01]  /*6bc0*/  FFMA.FTZ R68, R73.reuse, UR5, R68 ;  /* 0x0000000549447c23 */ /* 0x040fe20008010044 */
[C---:B------:R-:W-:Y:S01]  /*6bd0*/  ISETP.GE.AND P2, PT, R64.reuse, R175, PT ;  /* 0x000000af4000720c */ /* 0x040fe20003f46270 */
[----:B------:R-:W-:Y:S01]  /*6be0*/  FFMA.FTZ R70, R73, UR5, R70 ;  /* 0x0000000549467c23 */ /* 0x000fe20008010046 */
[----:B------:R-:W-:-:S02]  /*6bf0*/  ISETP.GE.AND P3, PT, R64, R174, PT ;  /* 0x000000ae4000720c */ /* 0x000fc40003f66270 */
[----:B------:R-:W-:Y:S02]  /*6c00*/  I2FP.F32.S32 R64, R64 ;  /* 0x0000004000407245 */ /* 0x000fe40000201400 */
[----:B------:R-:W-:Y:S02]  /*6c10*/  FSEL R211, R74, -INF , !P5 ;  /* 0xff8000004ad37808 */ /* 0x000fe40006800000 */
[-C--:B------:R-:W-:Y:S01]  /*6c20*/  ISETP.GE.AND P6, PT, R76, R175.reuse, PT ;  /* 0x000000af4c00720c */ /* 0x080fe20003fc6270 */
[----:B------:R-:W-:Y:S01]  /*6c30*/  FFMA.FTZ R247, R64, UR5, R61 ;  /* 0x0000000540f77c23 */ /* 0x000fe2000801003d */
[----:B------:R-:W-:Y:S01]  /*6c40*/  ISETP.GE.AND P5, PT, R76, R174, PT ;  /* 0x000000ae4c00720c */ /* 0x000fe20003fa6270 */
[----:B------:R-:W-:Y:S01]  /*6c50*/  FFMA.FTZ R63, R64, UR5, R63 ;  /* 0x00000005403f7c23 */ /* 0x000fe2000801003f */
[----:B------:R-:W-:Y:S01]  /*6c60*/  FSEL R231, R69, -INF , !P6 ;  /* 0xff80000045e77808 */ /* 0x000fe20007000000 */
[C---:B------:R-:W-:Y:S01]  /*6c70*/  VIADD R64, R2.reuse, 0x71 ;  /* 0x0000007102407836 */ /* 0x040fe20000000000 */
[----:B------:R-:W-:Y:S01]  /*6c80*/  FSEL R206, R71, -INF , !P5 ;  /* 0xff80000047ce7808 */ /* 0x000fe20006800000 */
[----:B------:R-:W-:Y:S01]  /*6c90*/  VIADD R61, R2, 0x70 ;  /* 0x00000070023d7836 */ /* 0x000fe20000000000 */
[----:B------:R-:W-:-:S02]  /*6ca0*/  ISETP.GE.AND P6, PT, R66, R175, PT ;  /* 0x000000af4200720c */ /* 0x000fc40003fc6270 */
[----:B------:R-:W-:Y:S02]  /*6cb0*/  ISETP.GE.AND P5, PT, R66, R174, PT ;  /* 0x000000ae4200720c */ /* 0x000fe40003fa6270 */
[----:B------:R-:W-:Y:S02]  /*6cc0*/  FSEL R232, R68, -INF , !P1 ;  /* 0xff80000044e87808 */ /* 0x000fe40004800000 */
[----:B------:R-:W-:Y:S02]  /*6cd0*/  I2FP.F32.S32 R66, R66 ;  /* 0x0000004200427245 */ /* 0x000fe40000201400 */
[----:B------:R-:W-:Y:S02]  /*6ce0*/  I2FP.F32.S32 R68, R72 ;  /* 0x0000004800447245 */ /* 0x000fe40000201400 */
[----:B------:R-:W-:Y:S01]  /*6cf0*/  FSEL R247, R247, -INF , !P2 ;  /* 0xff800000f7f77808 */ /* 0x000fe20005000000 */
[----:B------:R-:W-:Y:S01]  /*6d00*/  FFMA.FTZ R60, R66, UR5, R60 ;  /* 0x00000005423c7c23 */ /* 0x000fe2000801003c */
[----:B------:R-:W-:Y:S01]  /*6d10*/  FSEL R187, R63, -INF , !P3 ;  /* 0xff8000003fbb7808 */ /* 0x000fe20005800000 */
[----:B------:R-:W-:Y:S01]  /*6d20*/  FFMA.FTZ R65, R68, UR5, R65 ;  /* 0x0000000544417c23 */ /* 0x000fe20008010041 */
[----:B------:R-:W-:Y:S01]  /*6d30*/  ISETP.GE.AND P2, PT, R196, R175, PT ;  /* 0x000000afc400720c */ /* 0x000fe20003f46270 */
[----:B------:R-:W-:Y:S01]  /*6d40*/  FFMA.FTZ R67, R68, UR5, R67 ;  /* 0x0000000544437c23 */ /* 0x000fe20008010043 */
[----:B------:R-:W-:Y:S01]  /*6d50*/  ISETP.GE.AND P3, PT, R196, R174, PT ;  /* 0x000000aec400720c */ /* 0x000fe20003f66270 */
[----:B------:R-:W-:Y:S01]  /*6d60*/  FFMA.FTZ R62, R66, UR5, R62 ;  /* 0x00000005423e7c23 */ /* 0x000fe2000801003e */
[----:B------:R-:W-:-:S02]  /*6d70*/  I2FP.F32.S32 R196, R196 ;  /* 0x000000c400c47245 */ /* 0x000fc40000201400 */
[----:B------:R-:W-:Y:S02]  /*6d80*/  FSEL R209, R70, -INF , !P0 ;  /* 0xff80000046d17808 */ /* 0x000fe40004000000 */
[----:B------:R-:W-:Y:S01]  /*6d90*/  ISETP.GE.AND P1, PT, R72, R175, PT ;  /* 0x000000af4800720c */ /* 0x000fe20003f26270 */
[----:B------:R-:W-:Y:S01]  /*6da0*/  FFMA.FTZ R208, R196, UR5, R52 ;  /* 0x00000005c4d07c23 */ /* 0x000fe20008010034 */
[----:B------:R-:W-:Y:S01]  /*6db0*/  ISETP.GE.AND P0, PT, R72, R174, PT ;  /* 0x000000ae4800720c */ /* 0x000fe20003f06270 */
[----:B------:R-:W-:Y:S01]  /*6dc0*/  FFMA.FTZ R196, R196, UR5, R54 ;  /* 0x00000005c4c47c23 */ /* 0x000fe20008010036 */
        /* <DEDUP_REMOVED lines=8> */
[----:B------:R-:W-:Y:S01]  /*6e50*/  ISETP.GE.AND P0, PT, R61, R174, PT ;  /* 0x000000ae3d00720c */ /* 0x000fe20003f06270 */
[C---:B------:R-:W-:Y:S01]  /*6e60*/  FFMA.FTZ R57, R60.reuse, UR5, R57 ;  /* 0x000000053c397c23 */ /* 0x040fe20008010039 */
[----:B------:R-:W-:Y:S01]  /*6e70*/  I2FP.F32.S32 R61, R61 ;  /* 0x0000003d003d7245 */ /* 0x000fe20000201400 */
[----:B------:R-:W-:Y:S01]  /*6e80*/  FFMA.FTZ R59, R60, UR5, R59 ;  /* 0x000000053c3b7c23 */ /* 0x000fe2000801003b */
[----:B------:R-:W-:Y:S01]  /*6e90*/  FSEL R208, R208, -INF , !P2 ;  /* 0xff800000d0d07808 */ /* 0x000fe20005000000 */
[----:B------:R-:W-:Y:S01]  /*6ea0*/  VIADD R60, R2, 0x79 ;  /* 0x00000079023c7836 */ /* 0x000fe20000000000 */
[----:B------:R-:W-:Y:S01]  /*6eb0*/  FSEL R196, R196, -INF , !P3 ;  /* 0xff800000c4c47808 */ /* 0x000fe20005800000 */
[C---:B------:R-:W-:Y:S01]  /*6ec0*/  FFMA.FTZ R56, R61.reuse, UR5, R56 ;  /* 0x000000053d387c23 */ /* 0x040fe20008010038 */
[----:B------:R-:W-:Y:S01]  /*6ed0*/  FSEL R202, R62, -INF , !P5 ;  /* 0xff8000003eca7808 */ /* 0x000fe20006800000 */
[----:B------:R-:W-:Y:S01]  /*6ee0*/  FFMA.FTZ R58, R61, UR5, R58 ;  /* 0x000000053d3a7c23 */ /* 0x000fe2000801003a */
[----:B------:R-:W-:-:S02]  /*6ef0*/  ISETP.GE.AND P2, PT, R52, R175, PT ;  /* 0x000000af3400720c */ /* 0x000fc40003f46270 */
[-C--:B------:R-:W-:Y:S02]  /*6f00*/  ISETP.GE.AND P3, PT, R52, R174.reuse, PT ;  /* 0x000000ae3400720c */ /* 0x080fe40003f66270 */
[CC--:B------:R-:W-:Y:S02]  /*6f10*/  ISETP.GE.AND P6, PT, R64.reuse, R175.reuse, PT ;  /* 0x000000af4000720c */ /* 0x0c0fe40003fc6270 */
[----:B------:R-:W-:Y:S02]  /*6f20*/  ISETP.GE.AND P5, PT, R64, R174, PT ;  /* 0x000000ae4000720c */ /* 0x000fe40003fa6270 */
[----:B------:R-:W-:Y:S02]  /*6f30*/  I2FP.F32.S32 R52, R52 ;  /* 0x0000003400347245 */ /* 0x000fe40000201400 */
[----:B------:R-:W-:Y:S02]  /*6f40*/  FSEL R212, R57, -INF , !P6 ;  /* 0xff80000039d47808 */ /* 0x000fe40007000000 */
[----:B------:R-:W-:Y:S01]  /*6f50*/  FSEL R200, R59, -INF , !P5 ;  /* 0xff8000003bc87808 */ /* 0x000fe20006800000 */
[----:B------:R-:W-:Y:S01]  /*6f60*/  FFMA.FTZ R189, R52, UR5, R49 ;  /* 0x0000000534bd7c23 */ /* 0x000fe20008010031 */
[----:B------:R-:W-:Y:S01]  /*6f70*/  ISETP.GE.AND P6, PT, R54, R175, PT ;  /* 0x000000af3600720c */ /* 0x000fe20003fc6270 */
[----:B------:R-:W-:Y:S01]  /*6f80*/  FFMA.FTZ R51, R52, UR5, R51 ;  /* 0x0000000534337c23 */ /* 0x000fe20008010033 */
[----:B------:R-:W-:Y:S01]  /*6f90*/  ISETP.GE.AND P5, PT, R54, R174, PT ;  /* 0x000000ae3600720c */ /* 0x000fe20003fa6270 */
[----:B------:R-:W-:Y:S01]  /*6fa0*/  VIADD R52, R2, 0x89 ;  /* 0x0000008902347836 */ /* 0x000fe20000000000 */
[----:B------:R-:W-:Y:S01]  /*6fb0*/  FSEL R215, R56, -INF , !P1 ;  /* 0xff80000038d77808 */ /* 0x000fe20004800000 */
[----:B------:R-:W-:Y:S01]  /*6fc0*/  VIADD R49, R2, 0x88 ;  /* 0x0000008802317836 */ /* 0x000fe20000000000 */
[----:B------:R-:W-:-:S02]  /*6fd0*/  I2FP.F32.S32 R54, R54 ;  /* 0x0000003600367245 */ /* 0x000fc40000201400 */
[----:B------:R-:W-:Y:S02]  /*6fe0*/  I2FP.F32.S32 R56, R60 ;  /* 0x0000003c00387245 */ /* 0x000fe40000201400 */
[----:B------:R-:W-:Y:S01]  /*6ff0*/  FSEL R189, R189, -INF , !P2 ;  /* 0xff800000bdbd7808 */ /* 0x000fe20005000000 */
[----:B------:R-:W-:Y:S01]  /*7000*/  FFMA.FTZ R48, R54, UR5, R48 ;  /* 0x0000000536307c23 */ /* 0x000fe20008010030 */
[----:B------:R-:W-:Y:S01]  /*7010*/  FSEL R184, R51, -INF , !P3 ;  /* 0xff80000033b87808 */ /* 0x000fe20005800000 */
[C---:B------:R-:W-:Y:S01]  /*7020*/  FFMA.FTZ R53, R56.reuse, UR5, R53 ;  /* 0x0000000538357c23 */ /* 0x040fe20008010035 */
[C---:B------:R-:W-:Y:S01]  /*7030*/  ISETP.GE.AND P2, PT, R177.reuse, R175, PT ;  /* 0x000000afb100720c */ /* 0x040fe20003f46270 */
[----:B------:R-:W-:Y:S01]  /*7040*/  FFMA.FTZ R55, R56, UR5, R55 ;  /* 0x0000000538377c23 */ /* 0x000fe20008010037 */
[----:B------:R-:W-:Y:S01]  /*7050*/  ISETP.GE.AND P3, PT, R177, R174, PT ;  /* 0x000000aeb100720c */ /* 0x000fe20003f66270 */
[----:B------:R-:W-:Y:S01]  /*7060*/  FFMA.FTZ R50, R54, UR5, R50 ;  /* 0x0000000536327c23 */ /* 0x000fe20008010032 */
[----:B------:R-:W-:-:S02]  /*7070*/  FSEL R201, R58, -INF , !P0 ;  /* 0xff8000003ac97808 */ /* 0x000fc40004000000 */
[----:B------:R-:W-:Y:S02]  /*7080*/  I2FP.F32.S32 R177, R177 ;  /* 0x000000b100b17245 */ /* 0x000fe40000201400 */
[CC--:B------:R-:W-:Y:S02]  /*7090*/  ISETP.GE.AND P1, PT, R60.reuse, R175.reuse, PT ;  /* 0x000000af3c00720c */ /* 0x0c0fe40003f26270 */
[----:B------:R-:W-:Y:S01]  /*70a0*/  ISETP.GE.AND P0, PT, R60, R174, PT ;  /* 0x000000ae3c00720c */ /* 0x000fe20003f06270 */
[C---:B------:R-:W-:Y:S01]  /*70b0*/  FFMA.FTZ R197, R177.reuse, UR5, R40 ;  /* 0x00000005b1c57c23 */ /* 0x040fe20008010028 */
[----:B------:R-:W-:Y:S01]  /*70c0*/  FSEL R205, R48, -INF , !P6 ;  /* 0xff80000030cd7808 */ /* 0x000fe20007000000 */
[----:B------:R-:W-:Y:S01]  /*70d0*/  FFMA.FTZ R177, R177, UR5, R42 ;  /* 0x00000005b1b17c23 */ /* 0x000fe2000801002a */
[----:B------:R-:W-:Y:S01]  /*70e0*/  FSEL R207, R53, -INF , !P1 ;  /* 0xff80000035cf7808 */ /* 0x000fe20004800000 */
[C---:B------:R-:W-:Y:S01]  /*70f0*/  VIADD R40, R2.reuse, 0x99 ;  /* 0x0000009902287836 */ /* 0x040fe20000000000 */
[----:B------:R-:W-:Y:S01]  /*7100*/  FSEL R194, R55, -INF , !P0 ;  /* 0xff80000037c27808 */ /* 0x000fe20004000000 */
[C---:B------:R-:W-:Y:S01]  /*7110*/  VIADD R42, R2.reuse, 0x98 ;  /* 0x00000098022a7836 */ /* 0x040fe20000000000 */
[----:B------:R-:W-:Y:S01]  /*7120*/  I2FP.F32.S32 R48, R52 ;  /* 0x0000003400307245 */ /* 0x000fe20000201400 */
[----:B------:R-:W-:Y:S01]  /*7130*/  VIADD R60, R2, 0xa8 ;  /* 0x000000a8023c7836 */ /* 0x000fe20000000000 */
[----:B------:R-:W-:-:S02]  /*7140*/  ISETP.GE.AND P1, PT, R49, R175, PT ;  /* 0x000000af3100720c */ /* 0x000fc40003f26270 */
[-C--:B------:R-:W-:Y:S01]  /*7150*/  ISETP.GE.AND P0, PT, R49, R174.reuse, PT ;  /* 0x000000ae3100720c */ /* 0x080fe20003f06270 */
[C---:B------:R-:W-:Y:S01]  /*7160*/  FFMA.FTZ R45, R48.reuse, UR5, R45 ;  /* 0x00000005302d7c23 */ /* 0x040fe2000801002d */
[----:B------:R-:W-:Y:S01]  /*7170*/  I2FP.F32.S32 R49, R49 ;  /* 0x0000003100317245 */ /* 0x000fe20000201400 */
[----:B------:R-:W-:Y:S01]  /*7180*/  FFMA.FTZ R47, R48, UR5, R47 ;  /* 0x00000005302f7c23 */ /* 0x000fe2000801002f */
[----:B------:R-:W-:Y:S01]  /*7190*/  FSEL R185, R50, -INF , !P5 ;  /* 0xff80000032b97808 */ /* 0x000fe20006800000 */
[----:B------:R-:W-:Y:S01]  /*71a0*/  VIADD R48, R2, 0x91 ;  /* 0x0000009102307836 */ /* 0x000fe20000000000 */
[C---:B------:R-:W-:Y:S01]  /*71b0*/  ISETP.GE.AND P6, PT, R52.reuse, R175, PT ;  /* 0x000000af3400720c */ /* 0x040fe20003fc6270 */
[C---:B------:R-:W-:Y:S01]  /*71c0*/  FFMA.FTZ R44, R49.reuse, UR5, R44 ;  /* 0x00000005312c7c23 */ /* 0x040fe2000801002c */
[----:B------:R-:W-:Y:S01]  /*71d0*/  ISETP.GE.AND P5, PT, R52, R174, PT ;  /* 0x000000ae3400720c */ /* 0x000fe20003fa6270 */
[----:B------:R-:W-:Y:S01]  /*71e0*/  FFMA.FTZ R46, R49, UR5, R46 ;  /* 0x00000005312e7c23 */ /* 0x000fe2000801002e */
[----:B------:R-:W-:-:S02]  /*71f0*/  FSEL R197, R197, -INF , !P2 ;  /* 0xff800000c5c57808 */ /* 0x000fc40005000000 */
[----:B------:R-:W-:Y:S02]  /*7200*/  FSEL R177, R177, -INF , !P3 ;  /* 0xff800000b1b17808 */ /* 0x000fe40005800000 */
        /* <DEDUP_REMOVED lines=10> */
[----:B------:R-:W-:-:S02]  /*72b0*/  FSEL R198, R44, -INF , !P1 ;  /* 0xff8000002cc67808 */ /* 0x000fc40004800000 */
[----:B------:R-:W-:Y:S02]  /*72c0*/  I2FP.F32.S32 R42, R42 ;  /* 0x0000002a002a7245 */ /* 0x000fe40000201400 */
[----:B------:R-:W-:Y:S02]  /*72d0*/  I2FP.F32.S32 R44, R48 ;  /* 0x00000030002c7245 */ /* 0x000fe40000201400 */
[----:B------:R-:W-:Y:S01]  /*72e0*/  FSEL R182, R137, -INF , !P2 ;  /* 0xff80000089b67808 */ /* 0x000fe20005000000 */
[C---:B------:R-:W-:Y:S01]  /*72f0*/  FFMA.FTZ R136, R42.reuse, UR5, R136 ;  /* 0x000000052a887c23 */ /* 0x040fe20008010088 */
[----:B------:R-:W-:Y:S01]  /*7300*/  FFMA.FTZ R138, R42, UR5, R138 ;  /* 0x000000052a8a7c23 */ /* 0x000fe2000801008a */
[----:B------:R-:W-:Y:S01]  /*7310*/  FFMA.FTZ R41, R44, UR5, R41 ;  /* 0x000000052c297c23 */ /* 0x000fe20008010029 */
[----:B------:R-:W-:Y:S01]  /*7320*/  FSEL R169, R139, -INF , !P3 ;  /* 0xff8000008ba97808 */ /* 0x000fe20005800000 */
[----:B------:R-:W-:Y:S01]  /*7330*/  VIADD R42, R2, 0xa0 ;  /* 0x000000a0022a7836 */ /* 0x000fe20000000000 */
[-C--:B------:R-:W-:Y:S01]  /*7340*/  ISETP.GE.AND P1, PT, R48, R175.reuse, PT ;  /* 0x000000af3000720c */ /* 0x080fe20003f26270 */
[----:B------:R-:W-:Y:S01]  /*7350*/  FFMA.FTZ R43, R44, UR5, R43 ;  /* 0x000000052c2b7c23 */ /* 0x000fe2000801002b */
[----:B------:R-:W-:-:S02]  /*7360*/  ISETP.GE.AND P2, PT, R60, R175, PT ;  /* 0x000000af3c00720c */ /* 0x000fc40003f46270 */
[----:B------:R-:W-:Y:S02]  /*7370*/  ISETP.GE.AND P3, PT, R60, R174, PT ;  /* 0x000000ae3c00720c */ /* 0x000fe40003f66270 */
[----:B------:R-:W-:Y:S02]  /*7380*/  I2FP.F32.S32 R60, R60 ;  /* 0x0000003c003c7245 */ /* 0x000fe40000201400 */
[----:B------:R-:W-:Y:S02]  /*7390*/  FSEL R186, R136, -INF , !P6 ;  /* 0xff80000088ba7808 */ /* 0x000fe40007000000 */
[----:B------:R-:W-:Y:S01]  /*73a0*/  FSEL R176, R138, -INF , !P5 ;  /* 0xff8000008ab07808 */ /* 0x000fe20006800000 */
[C---:B------:R-:W-:Y:S01]  /*73b0*/  FFMA.FTZ R171, R60.reuse, UR5, R24 ;  /* 0x000000053cab7c23 */ /* 0x040fe20008010018 */
[----:B------:R-:W-:Y:S01]  /*73c0*/  FSEL R195, R41, -INF , !P1 ;  /* 0xff80000029c37808 */ /* 0x000fe20004800000 */
[----:B------:R-:W-:Y:S01]  /*73d0*/  FFMA.FTZ R60, R60, UR5, R26 ;  /* 0x000000053c3c7c23 */ /* 0x000fe2000801001a */
[----:B------:R-:W-:Y:S01]  /*73e0*/  ISETP.GE.AND P6, PT, R40, R175, PT ;  /* 0x000000af2800720c */ /* 0x000fe20003fc6270 */
[----:B------:R-:W-:Y:S01]  /*73f0*/  VIADD R24, R2, 0xb1 ;  /* 0x000000b102187836 */ /* 0x000fe20000000000 */
[----:B------:R-:W-:Y:S01]  /*7400*/  ISETP.GE.AND P5, PT, R40, R174, PT ;  /* 0x000000ae2800720c */ /* 0x000fe20003fa6270 */
[----:B------:R-:W-:Y:S01]  /*7410*/  VIADD R26, R2, 0xb0 ;  /* 0x000000b0021a7836 */ /* 0x000fe20000000000 */
[----:B------:R-:W-:-:S02]  /*7420*/  I2FP.F32.S32 R41, R42 ;  /* 0x0000002a00297245 */ /* 0x000fc40000201400 */
[----:B------:R-:W-:Y:S02]  /*7430*/  I2FP.F32.S32 R40, R40 ;  /* 0x0000002800287245 */ /* 0x000fe40000201400 */
[----:B------:R-:W-:Y:S01]  /*7440*/  FSEL R183, R46, -INF , !P0 ;  /* 0xff8000002eb77808 */ /* 0x000fe20004000000 */
[C---:B------:R-:W-:Y:S01]  /*7450*/  FFMA.FTZ R28, R41.reuse, UR5, R28 ;  /* 0x00000005291c7c23 */ /* 0x040fe2000801001c */
[----:B------:R-:W-:Y:S01]  /*7460*/  ISETP.GE.AND P1, PT, R42, R175, PT ;  /* 0x000000af2a00720c */ /* 0x000fe20003f26270 */
[C---:B------:R-:W-:Y:S01]  /*7470*/  FFMA.FTZ R29, R40.reuse, UR5, R29 ;  /* 0x00000005281d7c23 */ /* 0x040fe2000801001d */
[----:B------:R-:W-:Y:S01]  /*7480*/  FFMA.FTZ R31, R40, UR5, R31 ;  /* 0x00000005281f7c23 */ /* 0x000fe2000801001f */
[----:B------:R-:W-:Y:S01]  /*7490*/  VIADD R40, R2, 0xa9 ;  /* 0x000000a902287836 */ /* 0x000fe20000000000 */
        /* <DEDUP_REMOVED lines=9> */
[C---:B------:R-:W-:Y:S01]  /*7530*/  FFMA.FTZ R64, R24.reuse, UR5, R21 ;  /* 0x0000000518407c23 */ /* 0x040fe20008010015 */
[----:B------:R-:W-:Y:S01]  /*7540*/  FSEL R138, R31, -INF , !P5 ;  /* 0xff8000001f8a7808 */ /* 0x000fe20006800000 */
[----:B------:R-:W-:Y:S01]  /*7550*/  FFMA.FTZ R23, R24, UR5, R23 ;  /* 0x0000000518177c23 */ /* 0x000fe20008010017 */
[----:B------:R-:W-:Y:S01]  /*7560*/  FSEL R178, R43, -INF , !P0 ;  /* 0xff8000002bb27808 */ /* 0x000fe20004000000 */
[C---:B------:R-:W-:Y:S01]  /*7570*/  VIADD R21, R2.reuse, 0xb8 ;  /* 0x000000b802157836 */ /* 0x040fe20000000000 */
[----:B------:R-:W-:Y:S01]  /*7580*/  I2FP.F32.S32 R28, R40 ;  /* 0x00000028001c7245 */ /* 0x000fe20000201400 */
[----:B------:R-:W-:Y:S01]  /*7590*/  VIADD R24, R2, 0xb9 ;  /* 0x000000b902187836 */ /* 0x000fe20000000000 */
[----:B------:R-:W-:-:S02]  /*75a0*/  ISETP.GE.AND P6, PT, R26, R175, PT ;  /* 0x000000af1a00720c */ /* 0x000fc40003fc6270 */
[-C--:B------:R-:W-:Y:S01]  /*75b0*/  ISETP.GE.AND P5, PT, R26, R174.reuse, PT ;  /* 0x000000ae1a00720c */ /* 0x080fe20003fa6270 */
[----:B------:R-:W-:Y:S01]  /*75c0*/  FFMA.FTZ R25, R28, UR5, R25 ;  /* 0x000000051c197c23 */ /* 0x000fe20008010019 */
[----:B------:R-:W-:Y:S01]  /*75d0*/  ISETP.GE.AND P0, PT, R42, R174, PT ;  /* 0x000000ae2a00720c */ /* 0x000fe20003f06270 */
[----:B------:R-:W-:Y:S01]  /*75e0*/  FFMA.FTZ R27, R28, UR5, R27 ;  /* 0x000000051c1b7c23 */ /* 0x000fe2000801001b */
[----:B------:R-:W-:Y:S02]  /*75f0*/  I2FP.F32.S32 R26, R26 ;  /* 0x0000001a001a7245 */ /* 0x000fe40000201400 */
[----:B------:R-:W-:Y:S02]  /*7600*/  FSEL R142, R30, -INF , !P0 ;  /* 0xff8000001e8e7808 */ /* 0x000fe40004000000 */
[----:B------:R-:W-:Y:S01]  /*7610*/  ISETP.GE.AND P1, PT, R40, R175, PT ;  /* 0x000000af2800720c */ /* 0x000fe20003f26270 */
[----:B------:R-:W-:Y:S01]  /*7620*/  FFMA.FTZ R20, R26, UR5, R20 ;  /* 0x000000051a147c23 */ /* 0x000fe20008010014 */
[----:B------:R-:W-:Y:S01]  /*7630*/  ISETP.GE.AND P0, PT, R40, R174, PT ;  /* 0x000000ae2800720c */ /* 0x000fe20003f06270 */
[----:B------:R-:W-:Y:S01]  /*7640*/  FFMA.FTZ R22, R26, UR5, R22 ;  /* 0x000000051a167c23 */ /* 0x000fe20008010016 */
[----:B------:R-:W-:-:S02]  /*7650*/  FSEL R64, R64, -INF , !P2 ;  /* 0xff80000040407808 */ /* 0x000fc40005000000 */
[----:B------:R-:W-:Y:S02]  /*7660*/  FSEL R61, R23, -INF , !P3 ;  /* 0xff800000173d7808 */ /* 0x000fe40005800000 */
[C---:B------:R-:W-:Y:S02]  /*7670*/  ISETP.GE.AND P2, PT, R65.reuse, R175, PT ;  /* 0x000000af4100720c */ /* 0x040fe40003f46270 */
[----:B------:R-:W-:Y:S02]  /*7680*/  ISETP.GE.AND P3, PT, R65, R174, PT ;  /* 0x000000ae4100720c */ /* 0x000fe40003f66270 */
[----:B------:R-:W-:Y:S02]  /*7690*/  FSEL R170, R25, -INF , !P1 ;  /* 0xff80000019aa7808 */ /* 0x000fe40004800000 */
[----:B------:R-:W-:Y:S02]  /*76a0*/  FSEL R63, R27, -INF , !P0 ;  /* 0xff8000001b3f7808 */ /* 0x000fe40004000000 */
[----:B------:R-:W-:-:S02]  /*76b0*/  I2FP.F32.S32 R65, R65 ;  /* 0x0000004100417245 */ /* 0x000fc40000201400 */
[C---:B------:R-:W-:Y:S02]  /*76c0*/  ISETP.GE.AND P1, PT, R21.reuse, R175, PT ;  /* 0x000000af1500720c */ /* 0x040fe40003f26270 */
[----:B------:R-:W-:Y:S01]  /*76d0*/  ISETP.GE.AND P0, PT, R21, R174, PT ;  /* 0x000000ae1500720c */ /* 0x000fe20003f06270 */
[C---:B------:R-:W-:Y:S01]  /*76e0*/  FFMA.FTZ R68, R65.reuse, UR5, R12 ;  /* 0x0000000541447c23 */ /* 0x040fe2000801000c */
[----:B------:R-:W-:Y:S01]  /*76f0*/  FSEL R168, R20, -INF , !P6 ;  /* 0xff80000014a87808 */ /* 0x000fe20007000000 */
[----:B------:R-:W-:Y:S01]  /*7700*/  FFMA.FTZ R65, R65, UR5, R14 ;  /* 0x0000000541417c23 */ /* 0x000fe2000801000e */
[----:B------:R-:W-:Y:S01]  /*7710*/  I2FP.F32.S32 R21, R21 ;  /* 0x0000001500157245 */ /* 0x000fe20000201400 */
[C---:B------:R-:W-:Y:S01]  /*7720*/  VIADD R12, R2.reuse, 0xc9 ;  /* 0x000000c9020c7836 */ /* 0x040fe20000000000 */
[----:B------:R-:W-:Y:S01]  /*7730*/  I2FP.F32.S32 R20, R24 ;  /* 0x0000001800147245 */ /* 0x000fe20000201400 */
[----:B------:R-:W-:Y:S01]  /*7740*/  VIADD R14, R2, 0xc8 ;  /* 0x000000c8020e7836 */ /* 0x000fe20000000000 */
[----:B------:R-:W-:Y:S01]  /*7750*/  FSEL R68, R68, -INF , !P2 ;  /* 0xff80000044447808 */ /* 0x000fe20005000000 */
[----:B------:R-:W-:Y:S01]  /*7760*/  FFMA.FTZ R16, R21, UR5, R16 ;  /* 0x0000000515107c23 */ /* 0x000fe20008010010 */
[----:B------:R-:W-:Y:S01]  /*7770*/  FSEL R65, R65, -INF , !P3 ;  /* 0xff80000041417808 */ /* 0x000fe20005800000 */
[C---:B------:R-:W-:Y:S01]  /*7780*/  FFMA.FTZ R17, R20.reuse, UR5, R17 ;  /* 0x0000000514117c23 */ /* 0x040fe20008010011 */
[----:B------:R-:W-:Y:S01]  /*7790*/  FFMA.FTZ R19, R20, UR5, R19 ;  /* 0x0000000514137c23 */ /* 0x000fe20008010013 */
[----:B------:R-:W-:Y:S01]  /*77a0*/  VIADD R20, R2, 0xc1 ;  /* 0x000000c102147836 */ /* 0x000fe20000000000 */
[----:B------:R-:W-:Y:S01]  /*77b0*/  FSEL R70, R16, -INF , !P1 ;  /* 0xff80000010467808 */ /* 0x000fe20004800000 */
[----:B------:R-:W-:Y:S01]  /*77c0*/  FFMA.FTZ R18, R21, UR5, R18 ;  /* 0x0000000515127c23 */ /* 0x000fe20008010012 */
[----:B------:R-:W-:-:S02]  /*77d0*/  ISETP.GE.AND P2, PT, R12, R175, PT ;  /* 0x000000af0c00720c */ /* 0x000fc40003f46270 */
[----:B------:R-:W-:Y:S02]  /*77e0*/  ISETP.GE.AND P3, PT, R12, R174, PT ;  /* 0x000000ae0c00720c */ /* 0x000fe40003f66270 */
[----:B------:R-:W-:Y:S02]  /*77f0*/  I2FP.F32.S32 R16, R20 ;  /* 0x0000001400107245 */ /* 0x000fe40000201400 */
[----:B------:R-:W-:Y:S02]  /*7800*/  I2FP.F32.S32 R12, R12 ;  /* 0x0000000c000c7245 */ /* 0x000fe40000201400 */
[----:B------:R-:W-:Y:S01]  /*7810*/  FSEL R62, R22, -INF , !P5 ;  /* 0xff800000163e7808 */ /* 0x000fe20006800000 */
[----:B------:R-:W-:Y:S01]  /*7820*/  FFMA.FTZ R13, R16, UR5, R13 ;  /* 0x00000005100d7c23 */ /* 0x000fe2000801000d */
[----:B------:R-:W-:Y:S01]  /*7830*/  FSEL R67, R18, -INF , !P0 ;  /* 0xff80000012437808 */ /* 0x000fe20004000000 */
[----:B------:R-:W-:Y:S01]  /*7840*/  FFMA.FTZ R15, R16, UR5, R15 ;  /* 0x00000005100f7c23 */ /* 0x000fe2000801000f */
[----:B------:R-:W-:Y:S01]  /*7850*/  FFMA.FTZ R74, R12, UR5, R9 ;  /* 0x000000050c4a7c23 */ /* 0x000fe20008010009 */
[-C--:B------:R-:W-:Y:S01]  /*7860*/  ISETP.GE.AND P6, PT, R24, R175.reuse, PT ;  /* 0x000000af1800720c */ /* 0x080fe20003fc6270 */
[----:B------:R-:W-:Y:S01]  /*7870*/  VIADD R9, R2, 0xd0 ;  /* 0x000000d002097836 */ /* 0x000fe20000000000 */
[-C--:B------:R-:W-:Y:S01]  /*7880*/  ISETP.GE.AND P5, PT, R24, R174.reuse, PT ;  /* 0x000000ae1800720c */ /* 0x080fe20003fa6270 */
[----:B------:R-:W-:Y:S01]  /*7890*/  FFMA.FTZ R11, R12, UR5, R11 ;  /* 0x000000050c0b7c23 */ /* 0x000fe2000801000b */
[----:B------:R-:W-:Y:S01]  /*78a0*/  ISETP.GE.AND P1, PT, R20, R175, PT ;  /* 0x000000af1400720c */ /* 0x000fe20003f26270 */
[----:B------:R-:W-:Y:S01]  /*78b0*/  VIADD R12, R2, 0xd1 ;  /* 0x000000d1020c7836 */ /* 0x000fe20000000000 */
[----:B------:R-:W-:-:S02]  /*78c0*/  ISETP.GE.AND P0, PT, R20, R174, PT ;  /* 0x000000ae1400720c */ /* 0x000fc40003f06270 */
        /* <DEDUP_REMOVED lines=8> */
[----:B------:R-:W-:Y:S02]  /*7950*/  I2FP.F32.S32 R14, R14 ;  /* 0x0000000e000e7245 */ /* 0x000fe40000201400 */
[----:B------:R-:W-:Y:S02]  /*7960*/  I2FP.F32.S32 R9, R9 ;  /* 0x0000000900097245 */ /* 0x000fe40000201400 */
[----:B------:R-:W-:Y:S01]  /*7970*/  FSEL R74, R74, -INF , !P2 ;  /* 0xff8000004a4a7808 */ /* 0x000fe20005000000 */
[C---:B------:R-:W-:Y:S01]  /*7980*/  FFMA.FTZ R8, R14.reuse, UR5, R8 ;  /* 0x000000050e087c23 */ /* 0x040fe20008010008 */
[----:B------:R-:W-:Y:S01]  /*7990*/  FFMA.FTZ R10, R14, UR5, R10 ;  /* 0x000000050e0a7c23 */ /* 0x000fe2000801000a */
[C---:B------:R-:W-:Y:S01]  /*79a0*/  FFMA.FTZ R4, R9.reuse, UR5, R4 ;  /* 0x0000000509047c23 */ /* 0x040fe20008010004 */
[----:B------:R-:W-:Y:S01]  /*79b0*/  FFMA.FTZ R6, R9, UR5, R6 ;  /* 0x0000000509067c23 */ /* 0x000fe20008010006 */
[----:B------:R-:W-:-:S02]  /*79c0*/  FSEL R71, R11, -INF , !P3 ;  /* 0xff8000000b477808 */ /* 0x000fc40005800000 */
[----:B------:R-:W-:Y:S02]  /*79d0*/  FSEL R75, R8, -INF , !P6 ;  /* 0xff800000084b7808 */ /* 0x000fe40007000000 */
[----:B------:R-:W-:Y:S01]  /*79e0*/  FSEL R82, R4, -INF , !P1 ;  /* 0xff80000004527808 */ /* 0x000fe20004800000 */
[----:B------:R-:W-:Y:S01]  /*79f0*/  VIADD R4, R2, 0xf1 ;  /* 0x000000f102047836 */ /* 0x000fe20000000000 */
[----:B------:R-:W-:Y:S02]  /*7a00*/  FSEL R79, R6, -INF , !P0 ;  /* 0xff800000064f7808 */ /* 0x000fe40004000000 */
[----:B------:R-:W-:Y:S02]  /*7a10*/  I2FP.F32.S32 R8, R12 ;  /* 0x0000000c00087245 */ /* 0x000fe40000201400 */
[C---:B------:R-:W-:Y:S02]  /*7a20*/  ISETP.GE.AND P1, PT, R85.reuse, R175, PT ;  /* 0x000000af5500720c */ /* 0x040fe40003f26270 */
[----:B------:R-:W-:Y:S01]  /*7a30*/  ISETP.GE.AND P0, PT, R85, R174, PT ;  /* 0x000000ae5500720c */ /* 0x000fe20003f06270 */
[C---:B------:R-:W-:Y:S01]  /*7a40*/  FFMA.FTZ R5, R8.reuse, UR5, R5 ;  /* 0x0000000508057c23 */ /* 0x040fe20008010005 */
[----:B------:R-:W-:Y:S01]  /*7a50*/  I2FP.F32.S32 R85, R85 ;  /* 0x0000005500557245 */ /* 0x000fe20000201400 */
[----:B------:R-:W-:Y:S01]  /*7a60*/  FFMA.FTZ R7, R8, UR5, R7 ;  /* 0x0000000508077c23 */ /* 0x000fe20008010007 */
[----:B------:R-:W-:-:S02]  /*7a70*/  ISETP.GE.AND P2, PT, R77, R175, PT ;  /* 0x000000af4d00720c */ /* 0x000fc40003f46270 */
[-C--:B------:R-:W-:Y:S01]  /*7a80*/  ISETP.GE.AND P3, PT, R77, R174.reuse, PT ;  /* 0x000000ae4d00720c */ /* 0x080fe20003f66270 */
[C---:B------:R-:W-:Y:S01]  /*7a90*/  FFMA.FTZ R88, R85.reuse, UR5, R161 ;  /* 0x0000000555587c23 */ /* 0x040fe200080100a1 */
[----:B------:R-:W-:Y:S01]  /*7aa0*/  I2FP.F32.S32 R77, R77 ;  /* 0x0000004d004d7245 */ /* 0x000fe20000201400 */
[----:B------:R-:W-:Y:S01]  /*7ab0*/  FFMA.FTZ R85, R85, UR5, R163 ;  /* 0x0000000555557c23 */ /* 0x000fe200080100a3 */
[----:B------:R-:W-:Y:S02]  /*7ac0*/  FSEL R72, R10, -INF , !P5 ;  /* 0xff8000000a487808 */ /* 0x000fe40006800000 */
[C---:B------:R-:W-:Y:S01]  /*7ad0*/  ISETP.GE.AND P6, PT, R12.reuse, R175, PT ;  /* 0x000000af0c00720c */ /* 0x040fe20003fc6270 */
[C---:B------:R-:W-:Y:S01]  /*7ae0*/  FFMA.FTZ R80, R77.reuse, UR5, R160 ;  /* 0x000000054d507c23 */ /* 0x040fe200080100a0 */
[----:B------:R-:W-:Y:S01]  /*7af0*/  ISETP.GE.AND P5, PT, R12, R174, PT ;  /* 0x000000ae0c00720c */ /* 0x000fe20003fa6270 */
[----:B------:R-:W-:Y:S01]  /*7b00*/  FFMA.FTZ R77, R77, UR5, R162 ;  /* 0x000000054d4d7c23 */ /* 0x000fe200080100a2 */
[----:B------:R-:W-:Y:S01]  /*7b10*/  FSEL R81, R5, -INF , !P6 ;  /* 0xff80000005517808 */ /* 0x000fe20007000000 */
[----:B------:R-:W-:Y:S01]  /*7b20*/  VIADD R5, R2, 0xf8 ;  /* 0x000000f802057836 */ /* 0x000fe20000000000 */
[----:B------:R-:W-:-:S02]  /*7b30*/  FSEL R78, R7, -INF , !P5 ;  /* 0xff800000074e7808 */ /* 0x000fc40006800000 */
        /* <DEDUP_REMOVED lines=15> */
[----:B------:R-:W-:Y:S02]  /*7c30*/  ISETP.GE.AND P3, PT, R83, R174, PT ;  /* 0x000000ae5300720c */ /* 0x000fe40003f66270 */
[----:B------:R-:W-:-:S02]  /*7c40*/  I2FP.F32.S32 R83, R83 ;  /* 0x0000005300537245 */ /* 0x000fc40000201400 */
[----:B------:R-:W-:Y:S02]  /*7c50*/  FSEL R87, R87, -INF , !P6 ;  /* 0xff80000057577808 */ /* 0x000fe40007000000 */
[----:B------:R-:W-:Y:S01]  /*7c60*/  FSEL R84, R84, -INF , !P5 ;  /* 0xff80000054547808 */ /* 0x000fe20006800000 */
[C---:B------:R-:W-:Y:S01]  /*7c70*/  FFMA.FTZ R86, R83.reuse, UR5, R157 ;  /* 0x0000000553567c23 */ /* 0x040fe2000801009d */
[----:B------:R-:W-:Y:S01]  /*7c80*/  FFMA.FTZ R83, R83, UR5, R159 ;  /* 0x0000000553537c23 */ /* 0x000fe2000801009f */
[C---:B------:R-:W-:Y:S02]  /*7c90*/  ISETP.GE.AND P6, PT, R89.reuse, R175, PT ;  /* 0x000000af5900720c */ /* 0x040fe40003fc6270 */
[----:B------:R-:W-:Y:S02]  /*7ca0*/  ISETP.GE.AND P5, PT, R89, R174, PT ;  /* 0x000000ae5900720c */ /* 0x000fe40003fa6270 */
[----:B------:R-:W-:Y:S02]  /*7cb0*/  I2FP.F32.S32 R89, R89 ;  /* 0x0000005900597245 */ /* 0x000fe40000201400 */
[----:B------:R-:W-:-:S02]  /*7cc0*/  FSEL R92, R92, -INF , !P1 ;  /* 0xff8000005c5c7808 */ /* 0x000fc40004800000 */
[----:B------:R-:W-:Y:S01]  /*7cd0*/  FSEL R90, R90, -INF , !P0 ;  /* 0xff8000005a5a7808 */ /* 0x000fe20004000000 */
[C---:B------:R-:W-:Y:S01]  /*7ce0*/  FFMA.FTZ R91, R89.reuse, UR5, R153 ;  /* 0x00000005595b7c23 */ /* 0x040fe20008010099 */
[CC--:B------:R-:W-:Y:S01]  /*7cf0*/  ISETP.GE.AND P1, PT, R4.reuse, R175.reuse, PT ;  /* 0x000000af0400720c */ /* 0x0c0fe20003f26270 */
[----:B------:R-:W-:Y:S01]  /*7d00*/  FFMA.FTZ R89, R89, UR5, R155 ;  /* 0x0000000559597c23 */ /* 0x000fe2000801009b */
[----:B------:R-:W-:Y:S02]  /*7d10*/  ISETP.GE.AND P0, PT, R4, R174, PT ;  /* 0x000000ae0400720c */ /* 0x000fe40003f06270 */
[----:B------:R-:W-:Y:S02]  /*7d20*/  I2FP.F32.S32 R4, R4 ;  /* 0x0000000400047245 */ /* 0x000fe40000201400 */
[----:B------:R-:W-:Y:S02]  /*7d30*/  FSEL R86, R86, -INF , !P2 ;  /* 0xff80000056567808 */ /* 0x000fe40005000000 */
[----:B------:R-:W-:Y:S01]  /*7d40*/  FSEL R83, R83, -INF , !P3 ;  /* 0xff80000053537808 */ /* 0x000fe20005800000 */
[C---:B------:R-:W-:Y:S01]  /*7d50*/  FFMA.FTZ R98, R4.reuse, UR5, R151 ;  /* 0x0000000504627c23 */ /* 0x040fe20008010097 */
[C---:B------:R-:W-:Y:S01]  /*7d60*/  ISETP.GE.AND P2, PT, R93.reuse, R175, PT ;  /* 0x000000af5d00720c */ /* 0x040fe20003f46270 */
[----:B------:R-:W-:Y:S01]  /*7d70*/  FFMA.FTZ R94, R4, UR5, R149 ;  /* 0x00000005045e7c23 */ /* 0x000fe20008010095 */
[----:B------:R-:W-:-:S02]  /*7d80*/  ISETP.GE.AND P3, PT, R93, R174, PT ;  /* 0x000000ae5d00720c */ /* 0x000fc40003f66270 */
[----:B------:R-:W-:Y:S02]  /*7d90*/  I2FP.F32.S32 R93, R93 ;  /* 0x0000005d005d7245 */ /* 0x000fe40000201400 */
[----:B------:R-:W-:Y:S02]  /*7da0*/  FSEL R91, R91, -INF , !P6 ;  /* 0xff8000005b5b7808 */ /* 0x000fe40007000000 */
[C---:B------:R-:W-:Y:S01]  /*7db0*/  ISETP.GE.AND P6, PT, R2.reuse, R175, PT ;  /* 0x000000af0200720c */ /* 0x040fe20003fc6270 */
[C---:B------:R-:W-:Y:S01]  /*7dc0*/  FFMA.FTZ R95, R93.reuse, UR5, R148 ;  /* 0x000000055d5f7c23 */ /* 0x040fe20008010094 */
[----:B------:R-:W-:Y:S01]  /*7dd0*/  FFMA.FTZ R93, R93, UR5, R150 ;  /* 0x000000055d5d7c23 */ /* 0x000fe20008010096 */
[----:B------:R-:W-:Y:S01]  /*7de0*/  VIADD R2, R2, 0xf9 ;  /* 0x000000f902027836 */ /* 0x000fe20000000000 */
[----:B------:R-:W-:Y:S02]  /*7df0*/  FSEL R98, R98, -INF , !P0 ;  /* 0xff80000062627808 */ /* 0x000fe40004000000 */
[----:B------:R-:W-:-:S02]  /*7e00*/  PLOP3.LUT P0, PT, PT, PT, UP0, 0x80, 0x0 ;  /* 0x000000000000781c */ /* 0x000fc40003f0f008 */
        /* <DEDUP_REMOVED lines=14> */
[----:B------:R-:W-:-:S02]  /*7ef0*/  FFMA.FTZ R96, R2, UR5, R147 ;  /* 0x0000000502607c23 */ /* 0x000fc40008010093 */
        /* <DEDUP_REMOVED lines=42> */
[----:B------:R-:W-:Y:S02]  /*81a0*/  LOP3.LUT R7, RZ, R4, RZ, 0x33, !PT ;  /* 0x00000004ff077212 */ /* 0x000fe400078e33ff */
[----:B------:R-:W-:-:S05]  /*81b0*/  MOV R2, R10 ;  /* 0x0000000a00027202 */ /* 0x000fca0000000f00 */
[----:B------:R-:W-:Y:S01]  /*81c0*/  @!P3 IMAD.MOV R2, RZ, RZ, -R2 ;  /* 0x000000ffff02b224 */ /* 0x000fe200078e0a02 */
[----:B------:R-:W-:-:S04]  /*81d0*/  @!P1 IADD3 R9, -R9, RZ, RZ ;  /* 0x000000ff09099210 */ /* 0x000fc80007ffe1ff */
        /* <DEDUP_REMOVED lines=21> */
.L_x_2436:
[----:B------:R-:W-:-:S04]  /*8330*/  ULEA UR18, -UR8, URZ, 0x8 ;  /* 0x0000003f08127291 */ /* 0x000fc8000f8e413f */
[----:B------:R-:W-:Y:S02]  /*8340*/  USHF.R.S32.HI UR22, URZ, 0x1f, UR18 ;  /* 0x0000001f3f167899 */ /* 0x000fe40008011412 */
[----:B------:R-:W-:-:S04]  /*8350*/  MOV R19, UR18 ;  /* 0x0000001200137c02 */ /* 0x000fc80008000f00 */
[----:B------:R-:W-:-:S07]  /*8360*/  MOV R18, UR22 ;  /* 0x0000001600127c02 */ /* 0x000fce0008000f00 */
.L_x_2437:
        /* <DEDUP_REMOVED lines=12> */
[-C--:B------:R-:W-:Y:S01]  /*8430*/  @!P1 LEA R15, P2, R15, R165.reuse, 0x6 ;  /* 0x000000a50f0f9211 */ /* 0x080fe200078430ff */
[----:B------:R-:W-:Y:S01]  /*8440*/  @!P1 IMAD.MOV.U32 R5, RZ, RZ, R164 ;  /* 0x000000ffff059224 */ /* 0x000fe200078e00a4 */
[-C--:B------:R-:W-:Y:S01]  /*8450*/  @!P1 LEA.HI.X R47, R4, R164.reuse, R47, 0x5, P3 ;  /* 0x000000a4042f9211 */ /* 0x080fe200018f2c2f */
[----:B------:R-:W-:Y:S01]  /*8460*/  @!P1 IMAD.MOV.U32 R4, RZ, RZ, R165 ;  /* 0x000000ffff049224 */ /* 0x000fe200078e00a5 */
[----:B------:R-:W-:Y:S01]  /*8470*/  @!P1 LEA.HI.X R14, R2, R164, R14, 0x6, P2 ;  /* 0x000000a4020e9211 */ /* 0x000fe200010f340e */
[----:B------:R-:W-:Y:S01]  /*8480*/  IMAD.U32 R40, RZ, RZ, UR8 ;  /* 0x00000008ff287e24 */ /* 0x000fe2000f8e00ff */
[----:B------:R-:W-:Y:S01]  /*8490*/  VOTEU.ALL UP0, P1 ;  /* 0x00000000003f7886 */ /* 0x000fe20000800000 */
[--C-:B------:R-:W-:Y:S01]  /*84a0*/  @!P1 IMAD.WIDE.U32 R20, R20, 0x30, R4.reuse ;  /* 0x0000003014149825 */ /* 0x100fe200078e0004 */
[----:B------:R1:W-:Y:S02]  /*84b0*/  @P1 STS.128 [R241+0x2000], RZ ;  /* 0x002000fff1001388 */ /* 0x0003e40000000c00 */
[----:B------:R-:W-:Y:S01]  /*84c0*/  @!P1 LEA R40, P2, R40, R165, 0x7 ;  /* 0x000000a528289211 */ /* 0x000fe200078438ff */
[----:B------:R-:W-:Y:S01]  /*84d0*/  @!P1 IMAD.WIDE.U32 R8, R8, 0x50, R4 ;  /* 0x0000005008089825 */ /* 0x000fe200078e0004 */
[----:B------:R-:W-:-:S02]  /*84e0*/  @!UP0 UIMAD UR23, UR9, 0x50, URZ ;  /* 0x00000050091788a4 */ /* 0x000fc4000f8e023f */
[----:B------:R-:W-:Y:S01]  /*84f0*/  @!UP0 UIMAD UR18, UR9, 0x30, URZ ;  /* 0x00000030091288a4 */ /* 0x000fe2000f8e023f */
[----:B------:R-:W-:Y:S01]  /*8500*/  IMAD.U32 R5, RZ, RZ, UR8 ;  /* 0x00000008ff057e24 */ /* 0x000fe2000f8e00ff */
[----:B------:R-:W-:Y:S01]  /*8510*/  @!UP0 UIMAD UR22, UR9, 0x60, URZ ;  /* 0x00000060091688a4 */ /* 0x000fe2000f8e023f */
[----:B------:R-:W-:Y:S01]  /*8520*/  IMAD.U32 R2, RZ, RZ, UR9 ;  /* 0x00000009ff027e24 */ /* 0x000fe2000f8e00ff */
[----:B------:R-:W-:Y:S01]  /*8530*/  @!UP0 UIMAD UR26, UR9, 0x90, URZ ;  /* 0x00000090091a88a4 */ /* 0x000fe2000f8e023f */
[----:B------:R-:W-:Y:S02]  /*8540*/  IMAD.U32 R6, RZ, RZ, UR8 ;  /* 0x00000008ff067e24 */ /* 0x000fe4000f8e00ff */
[----:B------:R-:W-:Y:S01]  /*8550*/  IMAD.U32 R4, RZ, RZ, UR8 ;  /* 0x00000008ff047e24 */ /* 0x000fe2000f8e00ff */
[----:B------:R-:W-:Y:S01]  /*8560*/  @!P1 LEA.HI.X R2, R5, R164, R2, 0x7, P2 ;  /* 0x000000a405029211 */ /* 0x000fe200010f3c02 */
[----:B------:R-:W-:Y:S01]  /*8570*/  @!P1 IMAD.MOV.U32 R10, RZ, RZ, R165 ;  /* 0x000000ffff0a9224 */ /* 0x000fe200078e00a5 */
[----:B------:R-:W-:Y:S01]  /*8580*/  @!P1 IADD3 R46, P2, R19, R8, RZ ;  /* 0x00000008132e9210 */ /* 0x000fe20007f5e0ff */
[----:B------:R-:W-:-:S02]  /*8590*/  @!P1 IMAD.MOV.U32 R11, RZ, RZ, R164 ;  /* 0x000000ffff0b9224 */ /* 0x000fc400078e00a4 */
        /* <DEDUP_REMOVED lines=14> */
[----:B------:R-:W-:Y:S02]  /*8680*/  @!P1 IMAD.MOV.U32 R16, RZ, RZ, R165 ;  /* 0x000000ffff109224 */ /* 0x000fe400078e00a5 */
[----:B------:R-:W-:Y:S02]  /*8690*/  @!P1 IMAD.MOV.U32 R17, RZ, RZ, R164 ;  /* 0x000000ffff119224 */ /* 0x000fe400078e00a4 */
[----:B------:R-:W-:Y:S02]  /*86a0*/  IMAD.U32 R30, RZ, RZ, UR8 ;  /* 0x00000008ff1e7e24 */ /* 0x000fe4000f8e00ff */
[----:B------:R-:W-:-:S04]  /*86b0*/  @!P1 IMAD.WIDE.U32 R12, R12, 0xc0, R16 ;  /* 0x000000c00c0c9825 */ /* 0x000fc800078e0010 */
[----:B------:R-:W-:Y:S01]  /*86c0*/  @!P1 IMAD.WIDE.U32 R10, R10, 0xd0, R16 ;  /* 0x000000d00a0a9825 */ /* 0x000fe200078e0010 */
[----:B------:R-:W-:-:S03]  /*86d0*/  @!P1 IADD3 R17, P3, R19, R20, RZ ;  /* 0x0000001413119210 */ /* 0x000fc60007f7e0ff */
[----:B------:R-:W-:Y:S01]  /*86e0*/  @!P1 IMAD.MOV.U32 R22, RZ, RZ, R165 ;  /* 0x000000ffff169224 */ /* 0x000fe200078e00a5 */
[C---:B------:R-:W-:Y:S01]  /*86f0*/  @!P1 IADD3.X R16, R18.reuse, UR18, R21, P3, !PT ;  /* 0x0000001212109c10 */ /* 0x040fe20009ffe415 */
[----:B------:R-:W-:Y:S01]  /*8700*/  @!UP0 UIMAD UR18, UR9, 0x70, URZ ;  /* 0x00000070091288a4 */ /* 0x000fe2000f8e023f */
[C---:B------:R-:W-:Y:S01]  /*8710*/  @!P1 IADD3 R42, P3, R19.reuse, R6, RZ ;  /* 0x00000006132a9210 */ /* 0x040fe20007f7e0ff */
[----:B------:R-:W-:Y:S01]  /*8720*/  @!P1 IMAD.MOV.U32 R23, RZ, RZ, R164 ;  /* 0x000000ffff179224 */ /* 0x000fe200078e00a4 */
[C---:B------:R-:W-:Y:S02]  /*8730*/  @!P1 IADD3 R21, P6, R19.reuse, R52, RZ ;  /* 0x0000003413159210 */ /* 0x040fe40007fde0ff */
[----:B------:R-:W-:Y:S01]  /*8740*/  @!P1 IADD3.X R41, R18, UR22, R7, P3, !PT ;  /* 0x0000001612299c10 */ /* 0x000fe20009ffe407 */
[----:B------:R-:W-:Y:S01]  /*8750*/  @!P1 IMAD.WIDE.U32 R30, R30, 0xe0, R22 ;  /* 0x000000e01e1e9825 */ /* 0x000fe200078e0016 */
[----:B------:R-:W-:Y:S01]  /*8760*/  @!P1 IADD3.X R43, R18, UR18, R5, P2, !PT ;  /* 0x00000012122b9c10 */ /* 0x000fe200097fe405 */
[----:B------:R-:W3:Y:S01]  /*8770*/  @!P1 LDC.64 R6, c[0x0][0x218] ;  /* 0x00008600ff069b82 */ /* 0x000ee20000000a00 */
[----:B------:R-:W-:Y:S01]  /*8780*/  @!UP0 UIMAD UR18, UR9, 0xc0, URZ ;  /* 0x000000c0091288a4 */ /* 0x000fe2000f8e023f */
[C---:B------:R-:W-:Y:S01]  /*8790*/  @!P1 IADD3 R23, P5, R19.reuse, R48, RZ ;  /* 0x0000003013179210 */ /* 0x040fe20007fbe0ff */
[----:B------:R-:W-:Y:S01]  /*87a0*/  @!UP0 UIMAD UR22, UR9, 0xb0, URZ ;  /* 0x000000b0091688a4 */ /* 0x000fe2000f8e023f */
[----:B------:R-:W-:-:S02]  /*87b0*/  @!P1 IADD3 R27, P2, R19, R12, RZ ;  /* 0x0000000c131b9210 */ /* 0x000fc40007f5e0ff */
[C---:B------:R-:W-:Y:S02]  /*87c0*/  @!P1 IADD3 R25, P3, R19.reuse, R28, RZ ;  /* 0x0000001c13199210 */ /* 0x040fe40007f7e0ff */
[----:B------:R-:W4:Y:S01]  /*87d0*/  @!P1 LDC.64 R4, c[0x0][0x218] ;  /* 0x00008600ff049b82 */ /* 0x000f220000000a00 */
[C---:B------:R-:W-:Y:S02]  /*87e0*/  @!P1 IADD3.X R22, R18.reuse, UR23, R49, P5, !PT ;  /* 0x0000001712169c10 */ /* 0x040fe4000affe431 */
[C---:B------:R-:W-:Y:S01]  /*87f0*/  @!P1 IADD3.X R26, R18.reuse, UR18, R13, P2, !PT ;  /* 0x00000012121a9c10 */ /* 0x040fe200097fe40d */
[----:B------:R-:W-:Y:S01]  /*8800*/  @!UP0 UIMAD UR18, UR9, 0xe0, URZ ;  /* 0x000000e0091288a4 */ /* 0x000fe2000f8e023f */
[C---:B------:R-:W-:Y:S02]  /*8810*/  @!P1 IADD3 R49, P2, R19.reuse, R165, RZ ;  /* 0x000000a513319210 */ /* 0x040fe40007f5e0ff */
        /* <DEDUP_REMOVED lines=23> */
[----:B------:R-:W-:Y:S02]  /*8990*/  @!P1 IADD3.X R20, R18, UR26, R53, P6, !PT ;  /* 0x0000001a12149c10 */ /* 0x000fe4000b7fe435 */
[----:B------:R-:W-:Y:S02]  /*89a0*/  @!P1 LEA.HI.X R53, R49, R7, R48, 0x1, P3 ;  /* 0x0000000731359211 */ /* 0x000fe400018f0c30 */
[----:B------:R-:W4:Y:S01]  /*89b0*/  @!P1 LDC.64 R6, c[0x0][0x218] ;  /* 0x00008600ff069b82 */ /* 0x000f220000000a00 */
[----:B------:R-:W-:Y:S02]  /*89c0*/  @!P1 LEA.HI.X R57, R50, R5, R47, 0x1, P2 ;  /* 0x0000000532399211 */ /* 0x000fe400010f0c2f */
[----:B------:R-:W-:Y:S01]  /*89d0*/  @!P1 IADD3 R15, P2, R19, R15, RZ ;  /* 0x0000000f130f9210 */ /* 0x000fe20007f5e0ff */
[----:B------:R-:W-:Y:S01]  /*89e0*/  @!PT LDS RZ, [RZ] ;  /* 0x00000000fffff984 */ /* 0x000fe20000000800 */
[----:B------:R-:W-:Y:S01]  /*89f0*/  @!PT LDS RZ, [RZ] ;  /* 0x00000000fffff984 */ /* 0x000fe20000000800 */
[----:B------:R-:W-:Y:S01]  /*8a00*/  @!PT LDS RZ, [RZ] ;  /* 0x00000000fffff984 */ /* 0x000fe20000000800 */
[----:B------:R-:W-:Y:S01]  /*8a10*/  @!P1 LDGSTS.E.BYPASS.LTC128B.128 [R241+0x2800], desc[UR20][R52.64] ;  /* 0x0280000034f19fae */ /* 0x000fe2000b901d54 */
[----:B--2---:R-:W-:-:S03]  /*8a20*/  @!P1 LEA R12, P3, R17, R12, 0x1 ;  /* 0x0000000c110c9211 */ /* 0x004fc600078608ff */
[----:B------:R-:W2:Y:S01]  /*8a30*/  @!P1 LDC.64 R4, c[0x0][0x218] ;  /* 0x00008600ff049b82 */ /* 0x000ea20000000a00 */
[----:B------:R-:W-:Y:S01]  /*8a40*/  @!P1 IMAD.X R14, R18, 0x1, R14, P2 ;  /* 0x00000001120e9824 */ /* 0x000fe200010e060e */
[----:B-----5:R-:W-:Y:S01]  /*8a50*/  @!P1 LEA R10, P2, R15, R10, 0x1 ;  /* 0x0000000a0f0a9211 */ /* 0x020fe200078408ff */
[----:B------:R1:W-:Y:S01]  /*8a60*/  @P1 STS.128 [R241+0x3000], RZ ;  /* 0x003000fff1001388 */ /* 0x0003e20000000c00 */
[----:B------:R-:W-:Y:S02]  /*8a70*/  @!P1 LEA.HI.X R13, R17, R13, R16, 0x1, P3 ;  /* 0x0000000d110d9211 */ /* 0x000fe400018f0c10 */
[----:B------:R-:W-:Y:S01]  /*8a80*/  @!P1 LEA.HI.X R11, R15, R11, R14, 0x1, P2 ;  /* 0x0000000b0f0b9211 */ /* 0x000fe200010f0c0e */
[----:B------:R-:W-:Y:S01]  /*8a90*/  @!PT LDS RZ, [RZ] ;  /* 0x00000000fffff984 */ /* 0x000fe20000000800 */
[----:B------:R-:W-:Y:S01]  /*8aa0*/  @!PT LDS RZ, [RZ] ;  /* 0x00000000fffff984 */ /* 0x000fe20000000800 */
[----:B------:R-:W-:Y:S01]  /*8ab0*/  @!PT LDS RZ, [RZ] ;  /* 0x00000000fffff984 */ /* 0x000fe20000000800 */
[----:B------:R-:W-:Y:S01]  /*8ac0*/  @!P1 LDGSTS.E.BYPASS.LTC128B.128 [R241+0x3000], desc[UR20][R56.64] ;  /* 0x0300000038f19fae */ /* 0x000fe2000b901d54 */
[----:B------:R-:W5:Y:S01]  /*8ad0*/  @!P1 LDC.64 R16, c[0x0][0x218] ;  /* 0x00008600ff109b82 */ /* 0x000f620000000a00 */
[C---:B---3--:R-:W-:Y:S02]  /*8ae0*/  @!P1 LEA R8, P2, R46.reuse, R8, 0x1 ;  /* 0x000000082e089211 */ /* 0x048fe400078408ff */
[----:B------:R1:W-:Y:S02]  /*8af0*/  @P1 STS.128 [R241+0x3800], RZ ;  /* 0x003800fff1001388 */ /* 0x0003e40000000c00 */
[----:B------:R-:W-:-:S02]  /*8b00*/  @!P1 LEA.HI.X R9, R46, R9, R45, 0x1, P2 ;  /* 0x000000092e099211 */ /* 0x000fc400010f0c2d */
[----:B------:R-:W-:Y:S01]  /*8b10*/  @!PT LDS RZ, [RZ] ;  /* 0x00000000fffff984 */ /* 0x000fe20000000800 */
[----:B------:R-:W-:Y:S01]  /*8b20*/  @!PT LDS RZ, [RZ] ;  /* 0x00000000fffff984 */ /* 0x000fe20000000800 */
[----:B------:R-:W-:Y:S01]  /*8b30*/  @!PT LDS RZ, [RZ] ;  /* 0x00000000fffff984 */ /* 0x000fe20000000800 */
[----:B------:R3:W-:Y:S01]  /*8b40*/  @!P1 LDGSTS.E.BYPASS.LTC128B.128 [R241+0x3800], desc[UR20][R12.64] ;  /* 0x038000000cf19fae */ /* 0x0007e2000b901d54 */
[----:B------:R-:W1:Y:S01]  /*8b50*/  @!P1 LDC.64 R14, c[0x0][0x218] ;  /* 0x00008600ff0e9b82 */ /* 0x000e620000000a00 */
[C---:B----4-:R-:W-:Y:S02]  /*8b60*/  @!P1 LEA R46, P3, R42.reuse, R6, 0x1 ;  /* 0x000000062a2e9211 */ /* 0x050fe400078608ff */
[----:B------:R4:W-:Y:S02]  /*8b70*/  @P1 STS.128 [R241+0x4000], RZ ;  /* 0x004000fff1001388 */ /* 0x0009e40000000c00 */
[----:B------:R-:W-:Y:S02]  /*8b80*/  @!P1 LEA.HI.X R47, R42, R7, R41, 0x1, P3 ;  /* 0x000000072a2f9211 */ /* 0x000fe400018f0c29 */
[----:B------:R-:W-:Y:S01]  /*8b90*/  @!PT LDS RZ, [RZ] ;  /* 0x00000000fffff984 */ /* 0x000fe20000000800 */
[----:B------:R-:W-:Y:S01]  /*8ba0*/  @!PT LDS RZ, [RZ] ;  /* 0x00000000fffff984 */ /* 0x000fe20000000800 */
[----:B------:R-:W-:Y:S01]  /*8bb0*/  @!PT LDS RZ, [RZ] ;  /* 0x00000000fffff984 */ /* 0x000fe20000000800 */
[----:B------:R4:W-:Y:S01]  /*8bc0*/  @!P1 LDGSTS.E.BYPASS.LTC128B.128 [R241+0x4000], desc[UR20][R10.64] ;  /* 0x040000000af19fae */ /* 0x0009e2000b901d54 */
[C---:B--2---:R-:W-:Y:S01]  /*8bd0*/  @!P1 LEA R48, P2, R44.reuse, R4, 0x1 ;  /* 0x000000042c309211 */ /* 0x044fe200078408ff */
[----:B------:R-:W2:Y:S02]  /*8be0*/  @!P1 LDC.64 R6, c[0x0][0x218] ;  /* 0x00008600ff069b82 */ /* 0x000ea40000000a00 */
[----:B------:R1:W-:Y:S01]  /*8bf0*/  @P1 STS.128 [R241+0x4800], RZ ;  /* 0x004800fff1001388 */ /* 0x0003e20000000c00 */
[----:B------:R-:W-:-:S02]  /*8c00*/  @!P1 LEA.HI.X R49, R44, R5, R43, 0x1, P2 ;  /* 0x000000052c319211 */ /* 0x000fc400010f0c2b */
[----:B------:R-:W-:Y:S01]  /*8c10*/  @!P1 IADD3 R40, P2, R19, R40, RZ ;  /* 0x0000002813289210 */ /* 0x000fe20007f5e0ff */
[----:B------:R-:W-:Y:S01]  /*8c20*/  @!PT LDS RZ, [RZ] ;  /* 0x00000000fffff984 */ /* 0x000fe20000000800 */
[----:B------:R-:W-:Y:S01]  /*8c30*/  @!PT LDS RZ, [RZ] ;  /* 0x00000000fffff984 */ /* 0x000fe20000000800 */
[----:B------:R-:W-:Y:S01]  /*8c40*/  @!PT LDS RZ, [RZ] ;  /* 0x00000000fffff984 */ /* 0x000fe20000000800 */
[----:B------:R4:W-:Y:S02]  /*8c50*/  @!P1 LDGSTS.E.BYPASS.LTC128B.128 [R241+0x4800], desc[UR20][R8.64] ;  /* 0x0480000008f19fae */ /* 0x0009e4000b901d54 */
[----:B------:R-:W2:Y:S02]  /*8c60*/  @!P1 LDC.64 R4, c[0x0][0x218] ;  /* 0x00008600ff049b82 */ /* 0x000ea40000000a00 */
[----:B------:R-:W-:Y:S01]  /*8c70*/  @!P1 IMAD.X R2, R18, 0x1, R2, P2 ;  /* 0x0000000112029824 */ /* 0x000fe200010e0602 */
[C---:B-----5:R-:W-:Y:S01]  /*8c80*/  @!P1 LEA R16, P2, R40.reuse, R16, 0x1 ;  /* 0x0000001028109211 */ /* 0x060fe200078408ff */
[----:B------:R2:W-:Y:S03]  /*8c90*/  @P1 STS.128 [R241+0x5000], RZ ;  /* 0x005000fff1001388 */ /* 0x0005e60000000c00 */
[----:B------:R-:W-:Y:S01]  /*8ca0*/  @!P1 LEA.HI.X R17, R40, R17, R2, 0x1, P2 ;  /* 0x0000001128119211 */ /* 0x000fe200010f0c02 */
[----:B------:R-:W-:Y:S01]  /*8cb0*/  @!PT LDS RZ, [RZ] ;  /* 0x00000000fffff984 */ /* 0x000fe20000000800 */
[----:B------:R-:W-:Y:S01]  /*8cc0*/  @!PT LDS RZ, [RZ] ;  /* 0x00000000fffff984 */ /* 0x000fe20000000800 */
[----:B------:R-:W-:Y:S01]  /*8cd0*/  @!PT LDS RZ, [RZ] ;  /* 0x00000000fffff984 */ /* 0x000fe20000000800 */
[----:B------:R2:W-:Y:S01]  /*8ce0*/  @!P1 LDGSTS.E.BYPASS.LTC128B.128 [R241+0x5000], desc[UR20][R46.64] ;  /* 0x050000002ef19fae */ /* 0x0005e2000b901d54 */
[----:B---3--:R-:W3:Y:S01]  /*8cf0*/  @!P1 LDC.64 R12, c[0x0][0x218] ;  /* 0x00008600ff0c9b82 */ /* 0x008ee20000000a00 */
[----:B-1----:R-:W-:-:S02]  /*8d00*/  @!P1 LEA R14, P2, R21, R14, 0x1 ;  /* 0x0000000e150e9211 */ /* 0x002fc400078408ff */
[----:B------:R1:W-:Y:S02]  /*8d10*/  @P1 STS.128 [R241+0x5800], RZ ;  /* 0x005800fff1001388 */ /* 0x0003e40000000c00 */
[----:B------:R-:W-:Y:S02]  /*8d20*/  @!P1 LEA.HI.X R15, R21, R15, R20, 0x1, P2 ;  /* 0x0000000f150f9211 */ /* 0x000fe400010f0c14 */
[----:B------:R-:W-:Y:S01]  /*8d30*/  @!PT LDS RZ, [RZ] ;  /* 0x00000000fffff984 */ /* 0x000fe20000000800 */
[----:B------:R-:W-:Y:S01]  /*8d40*/  @!PT LDS RZ, [RZ] ;  /* 0x00000000fffff984 */ /* 0x000fe20000000800 */
[----:B------:R-:W-:Y:S01]  /*8d50*/  @!PT LDS RZ, [RZ] ;  /* 0x00000000fffff984 */ /* 0x000fe20000000800 */
[----:B------:R1:W-:Y:S01]  /*8d60*/  @!P1 LDGSTS.E.BYPASS.LTC128B.128 [R241+0x5800], desc[UR20][R48.64] ;  /* 0x0580000030f19fae */ /* 0x0003e2000b901d54 */
[----:B----4-:R-:W4:Y:S03]  /*8d70*/  @!P1 LDC.64 R10, c[0x0][0x218] ;  /* 0x00008600ff0a9b82 */ /* 0x010f260000000a00 */
[----:B------:R1:W-:Y:S04]  /*8d80*/  @P1 STS.128 [R241+0x6000], RZ ;  /* 0x006000fff1001388 */ /* 0x0003e80000000c00 */
[----:B------:R-:W-:Y:S01]  /*8d90*/  @!PT LDS RZ, [RZ] ;  /* 0x00000000fffff984 */ /* 0x000fe20000000800 */
[----:B------:R-:W-:Y:S01]  /*8da0*/  @!PT LDS RZ, [RZ] ;  /* 0x00000000fffff984 */ /* 0x000fe20000000800 */
[----:B------:R-:W-:Y:S01]  /*8db0*/  @!PT LDS RZ, [RZ] ;  /* 0x00000000fffff984 */ /* 0x000fe20000000800 */
[----:B------:R1:W-:Y:S01]  /*8dc0*/  @!P1 LDGSTS.E.BYPASS.LTC128B.128 [R241+0x6000], desc[UR20][R16.64] ;  /* 0x0600000010f19fae */ /* 0x0003e2000b901d54 */
[----:B------:R-:W5:Y:S03]  /*8dd0*/  @!P1 LDC.64 R8, c[0x0][0x218] ;  /* 0x00008600ff089b82 */ /* 0x000f660000000a00 */
        /* <DEDUP_REMOVED lines=44> */
[----:B-1----:R-:W-:Y:S01]  /*90a0*/  IMAD.MOV.U32 R4, RZ, RZ, R165 ;  /* 0x000000ffff047224 */ /* 0x002fe200078e00a5 */
        /* <DEDUP_REMOVED lines=11> */
.L_x_2439:
[----:B------:R-:W-:Y:S05]  /*9160*/  BSYNC B0 ;  /* 0x0000000000007941 */ /* 0x000fea0003800000 */
.L_x_2438:
[----:B------:R-:W0:Y:S01]  /*9170*/  LDGDEPBAR ;  /* 0x00000000000079af */ /* 0x000e220000000000 */
[----:B------:R-:W-:-:S04]  /*9180*/  IADD3 R165, P1, R19, R165, RZ ;  /* 0x000000a513a57210 */ /* 0x000fc80007f3e0ff */
[----:B------:R-:W-:-:S09]  /*9190*/  IADD3.X R164, R18, R164, RZ, P1, !PT ;  /* 0x000000a412a47210 */ /* 0x000fd20000ffe4ff */
.L_x_2435:
[----:B------:R-:W-:Y:S01]  /*91a0*/  FMNMX.FTZ R2, R112, R108, !PT ;  /* 0x0000006c70027209 */ /* 0x000fe20007810000 */
[----:B------:R-:W-:Y:S01]  /*91b0*/  ULDC UR18, c[0x0][0x2ec] ;  /* 0x0000bb0000127ab9 */ /* 0x000fe20000000800 */
[----:B-1----:R-:W-:Y:S01]  /*91c0*/  FMNMX.FTZ R4, R33, R34, !PT ;  /* 0x0000002221047209 */ /* 0x002fe20007810000 */
[----:B------:R-:W-:Y:S01]  /*91d0*/  ULDC.64 UR22, c[0x0][0x218] ;  /* 0x0000860000167ab9 */ /* 0x000fe20000000a00 */
[----:B------:R-:W-:Y:S02]  /*91e0*/  FMNMX.FTZ R2, R35, R2, !PT ;  /* 0x0000000223027209 */ /* 0x000fe40007810000 */
[----:B------:R-:W-:Y:S02]  /*91f0*/  FMNMX.FTZ R4, R32, R4, !PT ;  /* 0x0000000420047209 */ /* 0x000fe40007810000 */
[----:B------:R-:W-:Y:S02]  /*9200*/  FMNMX.FTZ R2, R0, R2, !PT ;  /* 0x0000000200027209 */ /* 0x000fe40007810000 */
[----:B------:R-:W-:-:S02]  /*9210*/  FMNMX.FTZ R4, R39, R4, !PT ;  /* 0x0000000427047209 */ /* 0x000fc40007810000 */
        /* <DEDUP_REMOVED lines=11> */
[----:B------:R-:W-:-:S02]  /*92d0*/  MOV R136, R232 ;  /* 0x000000e800887202 */ /* 0x000fc40000000f00 */
[----:B------:R-:W-:Y:S02]  /*92e0*/  FMNMX.FTZ R2, R107, R2, !PT ;  /* 0x000000026b027209 */ /* 0x000fe40007810000 */
[----:B------:R-:W-:Y:S02]  /*92f0*/  FMNMX.FTZ R4, R131, R4, !PT ;  /* 0x0000000483047209 */ /* 0x000fe40007810000 */
[----:B------:R-:W-:Y:S02]  /*9300*/  FMNMX.FTZ R2, R123, R2, !PT ;  /* 0x000000027b027209 */ /* 0x000fe40007810000 */
[----:B------:R-:W-:Y:S02]  /*9310*/  MOV R137, R231 ;  /* 0x000000e700897202 */ /* 0x000fe40000000f00 */
        /* <DEDUP_REMOVED lines=105> */
[----:B------:R-:W1:Y:S01]  /*99b0*/  SHFL.BFLY PT, R5, R2, 0x2, 0x1f ;  /* 0x0c401f0002057f89 */ /* 0x000e6200000e0000 */
[----:B------:R-:W-:Y:S02]  /*99c0*/  FMNMX.FTZ R4, R93, R4, !PT ;  /* 0x000000045d047209 */ /* 0x000fe40007810000 */
[----:B------:R-:W-:Y:S01]  /*99d0*/  LEA R231, R239, R234, 0x1 ;  /* 0x000000eaefe77211 */ /* 0x000fe200078e08ff */
[----:B------:R-:W-:Y:S01]  /*99e0*/  LDSM.16.MT88.4 R12, [R234+0xa800] ;  /* 0x00a80000ea0c783b */ /* 0x000fe20000004200 */
[----:B------:R-:W-:Y:S02]  /*99f0*/  FMNMX.FTZ R4, R98, R4, !PT ;  /* 0x0000000462047209 */ /* 0x000fe40007810000 */
[----:B------:R-:W-:Y:S01]  /*9a00*/  LEA R232, R240, R234, 0x1 ;  /* 0x000000eaf0e87211 */ /* 0x000fe200078e08ff */
[----:B------:R-:W-:Y:S01]  /*9a10*/  LDSM.16.MT88.4 R24, [R231+0xa000] ;  /* 0x00a00000e718783b */ /* 0x000fe20000004200 */
[----:B------:R-:W-:-:S02]  /*9a20*/  FMNMX.FTZ R4, R97, R4, !PT ;  /* 0x0000000461047209 */ /* 0x000fc40007810000 */
[----:B------:R-:W-:Y:S01]  /*9a30*/  LEA R230, R240, R231, 0x1 ;  /* 0x000000e7f0e67211 */ /* 0x000fe200078e08ff */
[----:B------:R-:W-:Y:S01]  /*9a40*/  LDSM.16.MT88.4 R44, [R232+0xa800] ;  /* 0x00a80000e82c783b */ /* 0x000fe20000004200 */
[----:B------:R-:W-:-:S03]  /*9a50*/  FMNMX.FTZ R4, R96, R4, !PT ;  /* 0x0000000460047209 */ /* 0x000fc60007810000 */
[----:B------:R-:W-:Y:S04]  /*9a60*/  LDSM.16.MT88.4 R48, [R230+0xa000] ;  /* 0x00a00000e630783b */ /* 0x000fe80000004200 */
[----:B------:R-:W-:Y:S01]  /*9a70*/  LDSM.16.MT88.4 R40, [R231+0xa800] ;  /* 0x00a80000e728783b */ /* 0x000fe20000004200 */
[----:B-1----:R-:W-:-:S03]  /*9a80*/  FMNMX.FTZ R5, R2, R5, !PT ;  /* 0x0000000502057209 */ /* 0x002fc60007810000 */
[----:B------:R-:W-:Y:S04]  /*9a90*/  LDSM.16.MT88.4 R56, [R230+0xa800] ;  /* 0x00a80000e638783b */ /* 0x000fe80000004200 */
        /* <DEDUP_REMOVED lines=17> */
[----:B-1----:R-:W-:Y:S01]  /*9bb0*/  FMNMX.FTZ R0, R4, R5, !PT ;  /* 0x0000000504007209 */ /* 0x002fe20007810000 */
[--C-:B------:R-:W-:Y:S01]  /*9bc0*/  FFMA.FTZ R102, R122, UR18, -R118.reuse ;  /* 0x000000127a667c23 */ /* 0x100fe20008010876 */
[--C-:B------:R-:W-:Y:S01]  /*9bd0*/  FFMA.FTZ R115, R35, UR18, -R118.reuse ;  /* 0x0000001223737c23 */ /* 0x100fe20008010876 */
[----:B------:R-:W-:Y:S01]  /*9be0*/  MUFU.EX2 R117, R117 ;  /* 0x0000007500757308 */ /* 0x000fe20000000800 */
[--C-:B------:R-:W-:Y:S01]  /*9bf0*/  FFMA.FTZ R113, R105, UR18, -R118.reuse ;  /* 0x0000001269717c23 */ /* 0x100fe20008010876 */
[----:B------:R-:W1:Y:S01]  /*9c00*/  SHFL.BFLY PT, R4, R0, 0x1, 0x1f ;  /* 0x0c201f0000047f89 */ /* 0x000e6200000e0000 */
[--C-:B------:R-:W-:Y:S01]  /*9c10*/  FFMA.FTZ R105, R121, UR18, -R118.reuse ;  /* 0x0000001279697c23 */ /* 0x100fe20008010876 */
[--C-:B------:R-:W-:Y:S01]  /*9c20*/  FFMA.FTZ R128, R120, UR18, -R118.reuse ;  /* 0x0000001278807c23 */ /* 0x100fe20008010876 */
[--C-:B------:R-:W-:Y:S01]  /*9c30*/  FFMA.FTZ R127, R119, UR18, -R118.reuse ;  /* 0x00000012777f7c23 */ /* 0x100fe20008010876 */
[--C-:B------:R-:W-:Y:S01]  /*9c40*/  FFMA.FTZ R107, R107, UR18, -R118.reuse ;  /* 0x000000126b6b7c23 */ /* 0x100fe20008010876 */
        /* <DEDUP_REMOVED lines=20> */
[----:B-1----:R-:W-:Y:S01]  /*9d90*/  FMNMX.FTZ R0, R0, R4, !PT ;  /* 0x0000000400007209 */ /* 0x002fe20007810000 */
[--C-:B------:R-:W-:Y:S01]  /*9da0*/  FFMA.FTZ R197, R197, UR18, -R118.reuse ;  /* 0x00000012c5c57c23 */ /* 0x100fe20008010876 */
[----:B--2---:R-:W1:Y:S01]  /*9db0*/  LDSM.16.MT88.4 R4, [R234+0xa000] ;  /* 0x00a00000ea04783b */ /* 0x004e620000004200 */
[--C-:B------:R-:W-:Y:S01]  /*9dc0*/  FFMA.FTZ R195, R195, UR18, -R118.reuse ;  /* 0x00000012c3c37c23 */ /* 0x100fe20008010876 */
[C---:B------:R-:W-:Y:S01]  /*9dd0*/  FSETP.NEU.FTZ.AND P1, PT, R0.reuse, -INF , PT ;  /* 0xff8000000000780b */ /* 0x040fe20003f3d000 */
[----:B------:R-:W-:Y:S01]  /*9de0*/  FMUL.FTZ R101, R0, UR18 ;  /* 0x0000001200657c20 */ /* 0x000fe20008410000 */
[----:B------:R-:W-:Y:S01]  /*9df0*/  MUFU.EX2 R113, R113 ;  /* 0x0000007100717308 */ /* 0x000fe20000000800 */
[--C-:B------:R-:W-:Y:S01]  /*9e00*/  FFMA.FTZ R186, R186, UR18, -R118.reuse ;  /* 0x00000012baba7c23 */ /* 0x100fe20008010876 */
[--C-:B------:R-:W-:Y:S01]  /*9e10*/  FFMA.FTZ R182, R182, UR18, -R118.reuse ;  /* 0x00000012b6b67c23 */ /* 0x100fe20008010876 */
[--C-:B------:R-:W-:Y:S01]  /*9e20*/  FFMA.FTZ R181, R181, UR18, -R118.reuse ;  /* 0x00000012b5b57c23 */ /* 0x100fe20008010876 */
[----:B------:R-:W-:Y:S01]  /*9e30*/  FSEL R101, R101, RZ, P1 ;  /* 0x000000ff65657208 */ /* 0x000fe20000800000 */
[--C-:B------:R-:W-:Y:S01]  /*9e40*/  FFMA.FTZ R179, R179, UR18, -R118.reuse ;  /* 0x00000012b3b37c23 */ /* 0x100fe20008010876 */
[--C-:B------:R-:W-:Y:S01]  /*9e50*/  FFMA.FTZ R171, R171, UR18, -R118.reuse ;  /* 0x00000012abab7c23 */ /* 0x100fe20008010876 */
[--C-:B------:R-:W-:Y:S01]  /*9e60*/  FFMA.FTZ R170, R170, UR18, -R118.reuse ;  /* 0x00000012aaaa7c23 */ /* 0x100fe20008010876 */
[----:B----4-:R-:W-:Y:S01]  /*9e70*/  F2FP.F16.F32.PACK_AB R18, R114, R115 ;  /* 0x000000737212723e */ /* 0x010fe200000000ff */
[--C-:B------:R-:W-:Y:S01]  /*9e80*/  FFMA.FTZ R125, R33, UR18, -R101.reuse ;  /* 0x00000012217d7c23 */ /* 0x100fe20008010865 */
[--C-:B------:R-:W-:Y:S01]  /*9e90*/  FFMA.FTZ R124, R34, UR18, -R101.reuse ;  /* 0x00000012227c7c23 */ /* 0x100fe20008010865 */
[--C-:B------:R-:W-:Y:S01]  /*9ea0*/  FFMA.FTZ R123, R32, UR18, -R101.reuse ;  /* 0x00000012207b7c23 */ /* 0x100fe20008010865 */
[--C-:B------:R-:W-:Y:S01]  /*9eb0*/  FFMA.FTZ R122, R39, UR18, -R101.reuse ;  /* 0x00000012277a7c23 */ /* 0x100fe20008010865 */
[----:B------:R-:W2:Y:S01]  /*9ec0*/  LDSM.16.MT88.4 R32, [R232+0xa000] ;  /* 0x00a00000e820783b */ /* 0x000ea20000004200 */
        /* <DEDUP_REMOVED lines=25> */
[----:B------:R-:W4:Y:S01]  /*a060*/  MUFU.EX2 R122, R122 ;  /* 0x0000007a007a7308 */ /* 0x000f220000000800 */
[----:B---3--:R-:W-:Y:S01]  /*a070*/  F2FP.F16.F32.PACK_AB R17, R124, R125 ;  /* 0x0000007d7c11723e */ /* 0x008fe200000000ff */
        /* <DEDUP_REMOVED lines=22> */
[C---:B-1----:R-:W-:Y:S01]  /*a1e0*/  HMMA.16816.F32 R8, R16.reuse, R4, RZ ;  /* 0x000000041008723c */ /* 0x042fe200000018ff */
[----:B------:R-:W1:Y:S01]  /*a1f0*/  MUFU.EX2 R110, R110 ;  /* 0x0000006e006e7308 */ /* 0x000e620000000800 */
[----:B---3--:R-:W-:Y:S01]  /*a200*/  F2FP.F16.F32.PACK_AB R52, R112, R113 ;  /* 0x000000717034723e */ /* 0x008fe200000000ff */
[----:B------:R-:W-:Y:S01]  /*a210*/  FFMA.FTZ R63, R63, UR18, -R101 ;  /* 0x000000123f3f7c23 */ /* 0x000fe20008010865 */
[----:B------:R-:W-:Y:S01]  /*a220*/  FADD.FTZ R116, R117, R116 ;  /* 0x0000007475747221 */ /* 0x000fe20000010000 */
[----:B------:R-:W-:Y:S01]  /*a230*/  FADD.FTZ R124, R125, R124 ;  /* 0x0000007c7d7c7221 */ /* 0x000fe20000010000 */
[C---:B------:R-:W-:Y:S01]  /*a240*/  HMMA.16816.F32 R4, R16.reuse, R6, RZ ;  /* 0x000000061004723c */ /* 0x040fe200000018ff */
[----:B------:R-:W-:Y:S01]  /*a250*/  FFMA.FTZ R168, R168, UR18, -R118 ;  /* 0x00000012a8a87c23 */ /* 0x000fe20008010876 */
[----:B------:R-:W-:Y:S01]  /*a260*/  FADD.FTZ R116, R115, R116 ;  /* 0x0000007473747221 */ /* 0x000fe20000010000 */
[----:B------:R-:W-:Y:S01]  /*a270*/  MUFU.EX2 R121, R121 ;  /* 0x0000007900797308 */ /* 0x000fe20000000800 */
[----:B------:R-:W-:Y:S01]  /*a280*/  FADD.FTZ R123, R123, R124 ;  /* 0x0000007c7b7b7221 */ /* 0x000fe20000010000 */
[----:B------:R-:W-:Y:S01]  /*a290*/  FFMA.FTZ R64, R64, UR18, -R118 ;  /* 0x0000001240407c23 */ /* 0x000fe20008010876 */
[C---:B--2---:R-:W-:Y:S01]  /*a2a0*/  HMMA.16816.F32 R36, R16.reuse, R32, RZ ;  /* 0x000000201024723c */ /* 0x044fe200000018ff */
[----:B------:R-:W-:Y:S01]  /*a2b0*/  FADD.FTZ R114, R114, R116 ;  /* 0x0000007472727221 */ /* 0x000fe20000010000 */
[----:B------:R-:W-:Y:S01]  /*a2c0*/  FADD.FTZ R123, R122, R123 ;  /* 0x0000007b7a7b7221 */ /* 0x000fe20000010000 */
[--C-:B------:R-:W-:Y:S01]  /*a2d0*/  FFMA.FTZ R70, R70, UR18, -R118.reuse ;  /* 0x0000001246467c23 */ /* 0x100fe20008010876 */
[----:B------:R-:W-:Y:S01]  /*a2e0*/  FFMA.FTZ R69, R69, UR18, -R118 ;  /* 0x0000001245457c23 */ /* 0x000fe20008010876 */
[----:B------:R-:W2:Y:S01]  /*a2f0*/  MUFU.EX2 R120, R120 ;  /* 0x0000007800787308 */ /* 0x000ea20000000800 */
[----:B-1----:R-:W-:Y:S01]  /*a300*/  F2FP.F16.F32.PACK_AB R54, R110, R111 ;  /* 0x0000006f6e36723e */ /* 0x002fe200000000ff */
[C---:B------:R-:W-:Y:S01]  /*a310*/  HMMA.16816.F32 R28, R16.reuse, R24, RZ ;  /* 0x00000018101c723c */ /* 0x040fe200000018ff */
[----:B------:R-:W-:Y:S01]  /*a320*/  FADD.FTZ R114, R113, R114 ;  /* 0x0000007271727221 */ /* 0x000fe20000010000 */
[--C-:B------:R-:W-:Y:S01]  /*a330*/  FFMA.FTZ R62, R62, UR18, -R101.reuse ;  /* 0x000000123e3e7c23 */ /* 0x100fe20008010865 */
[--C-:B------:R-:W-:Y:S01]  /*a340*/  FFMA.FTZ R61, R61, UR18, -R101.reuse ;  /* 0x000000123d3d7c23 */ /* 0x100fe20008010865 */
[--C-:B------:R-:W-:Y:S01]  /*a350*/  FFMA.FTZ R67, R67, UR18, -R101.reuse ;  /* 0x0000001243437c23 */ /* 0x100fe20008010865 */
[----:B------:R-:W-:Y:S01]  /*a360*/  FADD.FTZ R114, R112, R114 ;  /* 0x0000007270727221 */ /* 0x000fe20000010000 */
[----:B------:R-:W1:Y:S01]  /*a370*/  MUFU.EX2 R119, R119 ;  /* 0x0000007700777308 */ /* 0x000e620000000800 */
[C---:B------:R-:W-:Y:S01]  /*a380*/  HMMA.16816.F32 R32, R16.reuse, R34, RZ ;  /* 0x000000221020723c */ /* 0x040fe200000018ff */
[----:B------:R-:W-:Y:S01]  /*a390*/  FFMA.FTZ R202, R66, UR18, -R101 ;  /* 0x0000001242ca7c23 */ /* 0x000fe20008010865 */
[----:B------:R-:W-:Y:S01]  /*a3a0*/  FADD.FTZ R114, R111, R114 ;  /* 0x000000726f727221 */ /* 0x000fe20000010000 */
[--C-:B------:R-:W-:Y:S01]  /*a3b0*/  FFMA.FTZ R68, R68, UR18, -R118.reuse ;  /* 0x0000001244447c23 */ /* 0x100fe20008010876 */
[--C-:B------:R-:W-:Y:S01]  /*a3c0*/  FFMA.FTZ R66, R76, UR18, -R118.reuse ;  /* 0x000000124c427c23 */ /* 0x100fe20008010876 */
[----:B------:R-:W-:Y:S01]  /*a3d0*/  FFMA.FTZ R75, R75, UR18, -R118 ;  /* 0x000000124b4b7c23 */ /* 0x000fe20008010876 */
[C---:B------:R-:W-:Y:S01]  /*a3e0*/  HMMA.16816.F32 R24, R16.reuse, R26, RZ ;  /* 0x0000001a1018723c */ /* 0x040fe200000018ff */
[----:B------:R-:W3:Y:S01]  /*a3f0*/  MUFU.EX2 R3, R3 ;  /* 0x0000000300037308 */ /* 0x000ee20000000800 */
[----:B--2---:R-:W-:Y:S01]  /*a400*/  F2FP.F16.F32.PACK_AB R53, R120, R121 ;  /* 0x000000797835723e */ /* 0x004fe200000000ff */
[----:B------:R-:W-:Y:S01]  /*a410*/  FADD.FTZ R121, R121, R123 ;  /* 0x0000007b79797221 */ /* 0x000fe20000010000 */
[----:B------:R-:W-:Y:S01]  /*a420*/  FADD.FTZ R110, R110, R114 ;  /* 0x000000726e6e7221 */ /* 0x000fe20000010000 */
[--C-:B------:R-:W-:Y:S01]  /*a430*/  FFMA.FTZ R74, R74, UR18, -R118.reuse ;  /* 0x000000124a4a7c23 */ /* 0x100fe20008010876 */
[C---:B------:R-:W-:Y:S01]  /*a440*/  HMMA.16816.F32 R20, R16.reuse, R48, RZ ;  /* 0x000000301014723c */ /* 0x040fe200000018ff */
[----:B------:R-:W-:Y:S01]  /*a450*/  FADD.FTZ R121, R120, R121 ;  /* 0x0000007978797221 */ /* 0x000fe20000010000 */
[--C-:B------:R-:W-:Y:S01]  /*a460*/  FFMA.FTZ R65, R65, UR18, -R101.reuse ;  /* 0x0000001241417c23 */ /* 0x100fe20008010865 */
[----:B------:R-:W2:Y:S01]  /*a470*/  MUFU.EX2 R109, R109 ;  /* 0x0000006d006d7308 */ /* 0x000ea20000000800 */
[----:B------:R-:W-:Y:S01]  /*a480*/  FFMA.FTZ R73, R73, UR18, -R101 ;  /* 0x0000001249497c23 */ /* 0x000fe20008010865 */
[----:B-1----:R-:W-:Y:S01]  /*a490*/  FADD.FTZ R121, R119, R121 ;  /* 0x0000007977797221 */ /* 0x002fe20000010000 */
[----:B------:R-:W-:Y:S01]  /*a4a0*/  HMMA.16816.F32 R16, R16, R50, RZ ;  /* 0x000000321010723c */ /* 0x000fe200000018ff */
[--C-:B------:R-:W-:Y:S01]  /*a4b0*/  FFMA.FTZ R72, R72, UR18, -R101.reuse ;  /* 0x0000001248487c23 */ /* 0x100fe20008010865 */
[----:B------:R-:W-:Y:S01]  /*a4c0*/  FFMA.FTZ R71, R71, UR18, -R101 ;  /* 0x0000001247477c23 */ /* 0x000fe20008010865 */
[--C-:B------:R-:W-:Y:S01]  /*a4d0*/  FFMA.FTZ R76, R82, UR18, -R118.reuse ;  /* 0x00000012524c7c23 */ /* 0x100fe20008010876 */
[----:B------:R-:W-:Y:S01]  /*a4e0*/  FFMA.FTZ R82, R88, UR18, -R118 ;  /* 0x0000001258527c23 */ /* 0x000fe20008010876 */
[----:B------:R-:W1:Y:S01]  /*a4f0*/  MUFU.EX2 R108, R108 ;  /* 0x0000006c006c7308 */ /* 0x000e620000000800 */
[C---:B---3--:R-:W-:Y:S01]  /*a500*/  F2FP.F16.F32.PACK_AB R55, R3.reuse, R119 ;  /* 0x000000770337723e */ /* 0x048fe200000000ff */
[----:B------:R-:W-:Y:S01]  /*a510*/  FADD.FTZ R121, R3, R121 ;  /* 0x0000007903797221 */ /* 0x000fe20000010000 */
[--C-:B------:R-:W-:Y:S01]  /*a520*/  FFMA.FTZ R3, R78, UR18, -R101.reuse ;  /* 0x000000124e037c23 */ /* 0x100fe20008010865 */
[--C-:B------:R-:W-:Y:S01]  /*a530*/  FFMA.FTZ R79, R79, UR18, -R101.reuse ;  /* 0x000000124f4f7c23 */ /* 0x100fe20008010865 */
[--C-:B------:R-:W-:Y:S01]  /*a540*/  FFMA.FTZ R77, R77, UR18, -R101.reuse ;  /* 0x000000124d4d7c23 */ /* 0x100fe20008010865 */
[--C-:B------:R-:W-:Y:S01]  /*a550*/  FFMA.FTZ R78, R85, UR18, -R101.reuse ;  /* 0x00000012554e7c23 */ /* 0x100fe20008010865 */
[--C-:B------:R-:W-:Y:S01]  /*a560*/  FFMA.FTZ R84, R84, UR18, -R101.reuse ;  /* 0x0000001254547c23 */ /* 0x100fe20008010865 */
[C---:B------:R-:W-:Y:S01]  /*a570*/  HMMA.16816.F32 R8, R52.reuse, R12, R8 ;  /* 0x0000000c3408723c */ /* 0x040fe20000001808 */
[----:B------:R-:W3:Y:S01]  /*a580*/  MUFU.EX2 R107, R107 ;  /* 0x0000006b006b7308 */ /* 0x000ee20000000800 */
[----:B--2---:R-:W-:Y:S01]  /*a590*/  FADD.FTZ R110, R109, R110 ;  /* 0x0000006e6d6e7221 */ /* 0x004fe20000010000 */
[--C-:B------:R-:W-:Y:S01]  /*a5a0*/  FFMA.FTZ R83, R83, UR18, -R101.reuse ;  /* 0x0000001253537c23 */ /* 0x100fe20008010865 */
[--C-:B------:R-:W-:Y:S01]  /*a5b0*/  FFMA.FTZ R85, R90, UR18, -R101.reuse ;  /* 0x000000125a557c23 */ /* 0x100fe20008010865 */
[--C-:B------:R-:W-:Y:S01]  /*a5c0*/  FFMA.FTZ R88, R94, UR18, -R118.reuse ;  /* 0x000000125e587c23 */ /* 0x100fe20008010876 */
[C---:B------:R-:W-:Y:S01]  /*a5d0*/  HMMA.16816.F32 R4, R52.reuse, R14, R4 ;  /* 0x0000000e3404723c */ /* 0x040fe20000001804 */
[----:B------:R-:W2:Y:S01]  /*a5e0*/  LDSM.16.MT88.4 R12, [R234+0xb000] ;  /* 0x00b00000ea0c783b */ /* 0x000ea20000004200 */
[----:B------:R-:W-:Y:S01]  /*a5f0*/  FFMA.FTZ R252, R99, UR18, -R118 ;  /* 0x0000001263fc7c23 */ /* 0x000fe20008010876 */
[----:B------:R-:W4:Y:S01]  /*a600*/  MUFU.EX2 R106, R106 ;  /* 0x0000006a006a7308 */ /* 0x000f220000000800 */
[C---:B-1----:R-:W-:Y:S01]  /*a610*/  F2FP.F16.F32.PACK_AB R48, R108.reuse, R109 ;  /* 0x0000006d6c30723e */ /* 0x042fe200000000ff */
[----:B------:R-:W-:Y:S01]  /*a620*/  FADD.FTZ R110, R108, R110 ;  /* 0x0000006e6c6e7221 */ /* 0x000fe20000010000 */
[----:B------:R-:W-:Y:S01]  /*a630*/  HMMA.16816.F32 R36, R52, R44, R36 ;  /* 0x0000002c3424723c */ /* 0x000fe20000001824 */
[----:B------:R-:W-:Y:S01]  /*a640*/  FFMA.FTZ R251, R96, UR18, -R101 ;  /* 0x0000001260fb7c23 */ /* 0x000fe20008010865 */
[----:B------:R-:W-:Y:S01]  /*a650*/  FFMA.FTZ R100, R100, UR18, -R118 ;  /* 0x0000001264647c23 */ /* 0x000fe20008010876 */
[----:B------:R-:W-:-:S02]  /*a660*/  LEA R208, P1, R165, UR22, 0x1 ;  /* 0x00000016a5d07c11 */ /* 0x000fc4000f8208ff */
[----:B------:R-:W-:Y:S01]  /*a670*/  MUFU.EX2 R131, R131 ;  /* 0x0000008300837308 */ /* 0x000fe20000000800 */
[----:B------:R-:W-:Y:S01]  /*a680*/  HMMA.16816.F32 R32, R52, R46, R32 ;  /* 0x0000002e3420723c */ /* 0x000fe20000001820 */
[----:B------:R-:W1:Y:S01]  /*a690*/  LDSM.16.MT88.4 R44, [R232+0xb000] ;  /* 0x00b00000e82c783b */ /* 0x000e620000004200 */
[----:B---3--:R-:W-:Y:S01]  /*a6a0*/  FADD.FTZ R110, R107, R110 ;  /* 0x0000006e6b6e7221 */ /* 0x008fe20000010000 */
[----:B------:R-:W-:-:S03]  /*a6b0*/  MOV R250, R208 ;  /* 0x000000d000fa7202 */ /* 0x000fc60000000f00 */
[----:B------:R-:W-:Y:S01]  /*a6c0*/  HMMA.16816.F32 R28, R52, R40, R28 ;  /* 0x00000028341c723c */ /* 0x000fe2000000181c */
[----:B------:R-:W3:Y:S01]  /*a6d0*/  MUFU.EX2 R132, R132 ;  /* 0x0000008400847308 */ /* 0x000ee20000000800 */
[C---:B----4-:R-:W-:Y:S01]  /*a6e0*/  F2FP.F16.F32.PACK_AB R50, R106.reuse, R107 ;  /* 0x0000006b6a32723e */ /* 0x050fe200000000ff */
[----:B------:R-:W-:-:S03]  /*a6f0*/  FADD.FTZ R106, R106, R110 ;  /* 0x0000006e6a6a7221 */ /* 0x000fc60000010000 */
[C---:B------:R-:W-:Y:S01]  /*a700*/  HMMA.16816.F32 R24, R52.reuse, R42, R24 ;  /* 0x0000002a3418723c */ /* 0x040fe20000001818 */
[----:B------:R-:W4:Y:S02]  /*a710*/  LDSM.16.MT88.4 R40, [R231+0xb000] ;  /* 0x00b00000e728783b */ /* 0x000f240000004200 */
[----:B------:R-:W5:Y:S03]  /*a720*/  MUFU.EX2 R133, R133 ;  /* 0x0000008500857308 */ /* 0x000f660000000800 */
[C---:B------:R-:W-:Y:S05]  /*a730*/  HMMA.16816.F32 R20, R52.reuse, R56, R20 ;  /* 0x000000383414723c */ /* 0x040fea0000001814 */
[----:B------:R-:W2:Y:S01]  /*a740*/  MUFU.EX2 R134, R134 ;  /* 0x0000008600867308 */ /* 0x000ea20000000800 */
[----:B------:R-:W-:Y:S01]  /*a750*/  HMMA.16816.F32 R16, R52, R58, R16 ;  /* 0x0000003a3410723c */ /* 0x000fe20000001810 */
[----:B---3--:R-:W-:Y:S01]  /*a760*/  F2FP.F16.F32.PACK_AB R49, R132, R131 ;  /* 0x000000838431723e */ /* 0x008fe200000000ff */
[----:B------:R-:W3:Y:S01]  /*a770*/  LDSM.16.MT88.4 R56, [R230+0xb000] ;  /* 0x00b00000e638783b */ /* 0x000ee20000004200 */
[----:B------:R-:W-:-:S04]  /*a780*/  FADD.FTZ R131, R131, R121 ;  /* 0x0000007983837221 */ /* 0x000fc80000010000 */
[----:B------:R-:W1:Y:S01]  /*a790*/  MUFU.EX2 R105, R105 ;  /* 0x0000006900697308 */ /* 0x000e620000000800 */
[----:B------:R-:W-:-:S04]  /*a7a0*/  FADD.FTZ R131, R132, R131 ;  /* 0x0000008384837221 */ /* 0x000fc80000010000 */
[----:B-----5:R-:W-:-:S03]  /*a7b0*/  FADD.FTZ R131, R133, R131 ;  /* 0x0000008385837221 */ /* 0x020fc60000010000 */
[----:B------:R-:W5:Y:S01]  /*a7c0*/  MUFU.EX2 R104, R104 ;  /* 0x0000006800687308 */ /* 0x000f620000000800 */
[C---:B--2---:R-:W-:Y:S01]  /*a7d0*/  F2FP.F16.F32.PACK_AB R51, R134.reuse, R133 ;  /* 0x000000858633723e */ /* 0x044fe200000000ff */
[----:B------:R-:W-:-:S06]  /*a7e0*/  FADD.FTZ R134, R134, R131 ;  /* 0x0000008386867221 */ /* 0x000fcc0000010000 */
[----:B------:R-:W-:Y:S01]  /*a7f0*/  HMMA.16816.F32 R8, R48, R12, R8 ;  /* 0x0000000c3008723c */ /* 0x000fe20000001808 */
[----:B------:R-:W2:Y:S01]  /*a800*/  MUFU.EX2 R103, R103 ;  /* 0x0000006700677308 */ /* 0x000ea20000000800 */
[----:B-1----:R-:W-:-:S04]  /*a810*/  FADD.FTZ R106, R105, R106 ;  /* 0x0000006a696a7221 */ /* 0x002fc80000010000 */
[C---:B------:R-:W-:Y:S01]  /*a820*/  HMMA.16816.F32 R4, R48.reuse, R14, R4 ;  /* 0x0000000e3004723c */ /* 0x040fe20000001804 */
[----:B------:R-:W1:Y:S02]  /*a830*/  LDSM.16.MT88.4 R12, [R234+0xb800] ;  /* 0x00b80000ea0c783b */ /* 0x000e640000004200 */
[----:B------:R-:W3:Y:S01]  /*a840*/  MUFU.EX2 R102, R102 ;  /* 0x0000006600667308 */ /* 0x000ee20000000800 */
[C---:B-----5:R-:W-:Y:S01]  /*a850*/  F2FP.F16.F32.PACK_AB R52, R104.reuse, R105 ;  /* 0x000000696834723e */ /* 0x060fe200000000ff */
[----:B------:R-:W-:Y:S01]  /*a860*/  FADD.FTZ R106, R104, R106 ;  /* 0x0000006a686a7221 */ /* 0x000fe20000010000 */
[C---:B------:R-:W-:Y:S05]  /*a870*/  HMMA.16816.F32 R36, R48.reuse, R44, R36 ;  /* 0x0000002c3024723c */ /* 0x040fea0000001824 */
[----:B------:R-:W5:Y:S01]  /*a880*/  MUFU.EX2 R139, R139 ;  /* 0x0000008b008b7308 */ /* 0x000f620000000800 */
[----:B------:R-:W-:Y:S01]  /*a890*/  HMMA.16816.F32 R32, R48, R46, R32 ;  /* 0x0000002e3020723c */ /* 0x000fe20000001820 */
[----:B------:R-:W1:Y:S01]  /*a8a0*/  LDSM.16.MT88.4 R44, [R232+0xb800] ;  /* 0x00b80000e82c783b */ /* 0x000e620000004200 */
[----:B--2---:R-:W-:-:S04]  /*a8b0*/  FADD.FTZ R106, R103, R106 ;  /* 0x0000006a676a7221 */ /* 0x004fc80000010000 */
[----:B----4-:R-:W-:Y:S01]  /*a8c0*/  HMMA.16816.F32 R28, R48, R40, R28 ;  /* 0x00000028301c723c */ /* 0x010fe2000000181c */
[----:B------:R-:W2:Y:S01]  /*a8d0*/  MUFU.EX2 R140, R140 ;  /* 0x0000008c008c7308 */ /* 0x000ea20000000800 */
[C---:B---3--:R-:W-:Y:S01]  /*a8e0*/  F2FP.F16.F32.PACK_AB R54, R102.reuse, R103 ;  /* 0x000000676636723e */ /* 0x048fe200000000ff */
[----:B------:R-:W-:-:S03]  /*a8f0*/  FADD.FTZ R106, R102, R106 ;  /* 0x0000006a666a7221 */ /* 0x000fc60000010000 */
[C---:B------:R-:W-:Y:S01]  /*a900*/  HMMA.16816.F32 R24, R48.reuse, R42, R24 ;  /* 0x0000002a3018723c */ /* 0x040fe20000001818 */
[----:B------:R-:W3:Y:S02]  /*a910*/  LDSM.16.MT88.4 R40, [R231+0xb800] ;  /* 0x00b80000e728783b */ /* 0x000ee40000004200 */
[----:B------:R-:W4:Y:S01]  /*a920*/  MUFU.EX2 R141, R141 ;  /* 0x0000008d008d7308 */ /* 0x000f220000000800 */
[----:B-----5:R-:W-:Y:S02]  /*a930*/  FADD.FTZ R134, R139, R134 ;  /* 0x000000868b867221 */ /* 0x020fe40000010000 */
[C---:B------:R-:W-:Y:S05]  /*a940*/  HMMA.16816.F32 R20, R48.reuse, R56, R20 ;  /* 0x000000383014723c */ /* 0x040fea0000001814 */
[----:B------:R-:W5:Y:S01]  /*a950*/  MUFU.EX2 R143, R143 ;  /* 0x0000008f008f7308 */ /* 0x000f620000000800 */
[----:B------:R-:W-:Y:S01]  /*a960*/  HMMA.16816.F32 R16, R48, R58, R16 ;  /* 0x0000003a3010723c */ /* 0x000fe20000001810 */
[C---:B--2---:R-:W-:Y:S01]  /*a970*/  F2FP.F16.F32.PACK_AB R53, R140.reuse, R139 ;  /* 0x0000008b8c35723e */ /* 0x044fe200000000ff */
[----:B------:R-:W2:Y:S01]  /*a980*/  LDSM.16.MT88.4 R56, [R230+0xb800] ;  /* 0x00b80000e638783b */ /* 0x000ea20000004200 */
[----:B------:R-:W-:-:S04]  /*a990*/  FADD.FTZ R140, R140, R134 ;  /* 0x000000868c8c7221 */ /* 0x000fc80000010000 */
[----:B------:R-:W-:Y:S01]  /*a9a0*/  MUFU.EX2 R128, R128 ;  /* 0x0000008000807308 */ /* 0x000fe20000000800 */
[----:B----4-:R-:W-:-:S07]  /*a9b0*/  FADD.FTZ R140, R141, R140 ;  /* 0x0000008c8d8c7221 */ /* 0x010fce0000010000 */
[----:B------:R-:W4:Y:S01]  /*a9c0*/  MUFU.EX2 R127, R127 ;  /* 0x0000007f007f7308 */ /* 0x000f220000000800 */
[C---:B-----5:R-:W-:Y:S01]  /*a9d0*/  F2FP.F16.F32.PACK_AB R55, R143.reuse, R141 ;  /* 0x0000008d8f37723e */ /* 0x060fe200000000ff */
[----:B------:R-:W-:-:S06]  /*a9e0*/  FADD.FTZ R143, R143, R140 ;  /* 0x0000008c8f8f7221 */ /* 0x000fcc0000010000 */
[C---:B-1----:R-:W-:Y:S01]  /*a9f0*/  HMMA.16816.F32 R8, R52.reuse, R12, R8 ;  /* 0x0000000c3408723c */ /* 0x042fe20000001808 */
[----:B------:R-:W-:Y:S05]  /*aa00*/  MUFU.EX2 R126, R126 ;  /* 0x0000007e007e7308 */ /* 0x000fea0000000800 */
[C---:B------:R-:W-:Y:S01]  /*aa10*/  HMMA.16816.F32 R4, R52.reuse, R14, R4 ;  /* 0x0000000e3404723c */ /* 0x040fe20000001804 */
[----:B------:R-:W1:Y:S02]  /*aa20*/  LDSM.16.MT88.4 R12, [R234+0xc000] ;  /* 0x00c00000ea0c783b */ /* 0x000e640000004200 */
[----:B------:R-:W5:Y:S01]  /*aa30*/  MUFU.EX2 R129, R129 ;  /* 0x0000008100817308 */ /* 0x000f620000000800 */
[C---:B----4-:R-:W-:Y:S01]  /*aa40*/  F2FP.F16.F32.PACK_AB R48, R127.reuse, R128 ;  /* 0x000000807f30723e */ /* 0x050fe200000000ff */
[----:B------:R-:W-:Y:S01]  /*aa50*/  FADD.FTZ R128, R128, R106 ;  /* 0x0000006a80807221 */ /* 0x000fe20000010000 */
[----:B------:R-:W-:Y:S03]  /*aa60*/  HMMA.16816.F32 R36, R52, R44, R36 ;  /* 0x0000002c3424723c */ /* 0x000fe60000001824 */
[----:B------:R-:W-:-:S02]  /*aa70*/  FADD.FTZ R128, R127, R128 ;  /* 0x000000807f807221 */ /* 0x000fc40000010000 */
[----:B------:R-:W4:Y:S01]  /*aa80*/  MUFU.EX2 R147, R147 ;  /* 0x0000009300937308 */ /* 0x000f220000000800 */
[C---:B------:R-:W-:Y:S01]  /*aa90*/  HMMA.16816.F32 R32, R52.reuse, R46, R32 ;  /* 0x0000002e3420723c */ /* 0x040fe20000001820 */
[----:B------:R-:W1:Y:S05]  /*aaa0*/  LDSM.16.MT88.4 R44, [R232+0xc000] ;  /* 0x00c00000e82c783b */ /* 0x000e6a0000004200 */
[----:B---3--:R-:W-:Y:S01]  /*aab0*/  HMMA.16816.F32 R28, R52, R40, R28 ;  /* 0x00000028341c723c */ /* 0x008fe2000000181c */
[----:B------:R-:W3:Y:S01]  /*aac0*/  MUFU.EX2 R148, R148 ;  /* 0x0000009400947308 */ /* 0x000ee20000000800 */
[----:B-----5:R-:W-:Y:S01]  /*aad0*/  F2FP.F16.F32.PACK_AB R50, R129, R126 ;  /* 0x0000007e8132723e */ /* 0x020fe200000000ff */
[----:B------:R-:W-:-:S03]  /*aae0*/  FADD.FTZ R126, R126, R128 ;  /* 0x000000807e7e7221 */ /* 0x000fc60000010000 */
[C---:B------:R-:W-:Y:S01]  /*aaf0*/  HMMA.16816.F32 R24, R52.reuse, R42, R24 ;  /* 0x0000002a3418723c */ /* 0x040fe20000001818 */
[----:B------:R-:W5:Y:S01]  /*ab00*/  LDSM.16.MT88.4 R40, [R231+0xc000] ;  /* 0x00c00000e728783b */ /* 0x000f620000004200 */
[----:B------:R-:W-:Y:S01]  /*ab10*/  FADD.FTZ R126, R129, R126 ;  /* 0x0000007e817e7221 */ /* 0x000fe20000010000 */
[----:B------:R-:W3:Y:S01]  /*ab20*/  MUFU.EX2 R149, R149 ;  /* 0x0000009500957308 */ /* 0x000ee20000000800 */
[----:B----4-:R-:W-:Y:S02]  /*ab30*/  FADD.FTZ R143, R147, R143 ;  /* 0x0000008f938f7221 */ /* 0x010fe40000010000 */
[C---:B--2---:R-:W-:Y:S05]  /*ab40*/  HMMA.16816.F32 R20, R52.reuse, R56, R20 ;  /* 0x000000383414723c */ /* 0x044fea0000001814 */
[----:B------:R-:W2:Y:S01]  /*ab50*/  MUFU.EX2 R150, R150 ;  /* 0x0000009600967308 */ /* 0x000ea20000000800 */
[----:B------:R-:W-:Y:S01]  /*ab60*/  HMMA.16816.F32 R16, R52, R58, R16 ;  /* 0x0000003a3410723c */ /* 0x000fe20000001810 */
[C---:B---3--:R-:W-:Y:S01]  /*ab70*/  F2FP.F16.F32.PACK_AB R49, R148.reuse, R147 ;  /* 0x000000939431723e */ /* 0x048fe200000000ff */
[----:B------:R-:W3:Y:S01]  /*ab80*/  LDSM.16.MT88.4 R56, [R230+0xc000] ;  /* 0x00c00000e638783b */ /* 0x000ee20000004200 */
[----:B------:R-:W-:-:S04]  /*ab90*/  FADD.FTZ R148, R148, R143 ;  /* 0x0000008f94947221 */ /* 0x000fc80000010000 */
[----:B------:R-:W-:Y:S01]  /*aba0*/  MUFU.EX2 R130, R130 ;  /* 0x0000008200827308 */ /* 0x000fe20000000800 */
[----:B------:R-:W-:-:S07]  /*abb0*/  FADD.FTZ R148, R149, R148 ;  /* 0x0000009495947221 */ /* 0x000fce0000010000 */
[----:B------:R-:W4:Y:S01]  /*abc0*/  MUFU.EX2 R135, R135 ;  /* 0x0000008700877308 */ /* 0x000f220000000800 */
[C---:B--2---:R-:W-:Y:S01]  /*abd0*/  F2FP.F16.F32.PACK_AB R51, R150.reuse, R149 ;  /* 0x000000959633723e */ /* 0x044fe200000000ff */
[----:B------:R-:W-:-:S06]  /*abe0*/  FADD.FTZ R150, R150, R148 ;  /* 0x0000009496967221 */ /* 0x000fcc0000010000 */
[C---:B-1----:R-:W-:Y:S01]  /*abf0*/  HMMA.16816.F32 R8, R48.reuse, R12, R8 ;  /* 0x0000000c3008723c */ /* 0x042fe20000001808 */
        /* <DEDUP_REMOVED lines=8> */
[----:B------:R-:W4:Y:S01]  /*ac80*/  MUFU.EX2 R154, R154 ;  /* 0x0000009a009a7308 */ /* 0x000f220000000800 */
[C---:B------:R-:W-:Y:S01]  /*ac90*/  HMMA.16816.F32 R32, R48.reuse, R46, R32 ;  /* 0x0000002e3020723c */ /* 0x040fe20000001820 */
[----:B------:R-:W1:Y:S05]  /*aca0*/  LDSM.16.MT88.4 R44, [R232+0xc800] ;  /* 0x00c80000e82c783b */ /* 0x000e6a0000004200 */
[----:B-----5:R-:W-:Y:S01]  /*acb0*/  HMMA.16816.F32 R28, R48, R40, R28 ;  /* 0x00000028301c723c */ /* 0x020fe2000000181c */
[----:B------:R-:W5:Y:S01]  /*acc0*/  MUFU.EX2 R155, R155 ;  /* 0x0000009b009b7308 */ /* 0x000f620000000800 */
[----:B--2---:R-:W-:Y:S01]  /*acd0*/  F2FP.F16.F32.PACK_AB R54, R137, R136 ;  /* 0x000000888936723e */ /* 0x004fe200000000ff */
[----:B------:R-:W-:-:S03]  /*ace0*/  FADD.FTZ R136, R136, R130 ;  /* 0x0000008288887221 */ /* 0x000fc60000010000 */
[C---:B------:R-:W-:Y:S01]  /*acf0*/  HMMA.16816.F32 R24, R48.reuse, R42, R24 ;  /* 0x0000002a3018723c */ /* 0x040fe20000001818 */
[----:B------:R-:W2:Y:S01]  /*ad00*/  LDSM.16.MT88.4 R40, [R231+0xc800] ;  /* 0x00c80000e728783b */ /* 0x000ea20000004200 */
[----:B------:R-:W-:Y:S01]  /*ad10*/  FADD.FTZ R136, R137, R136 ;  /* 0x0000008889887221 */ /* 0x000fe20000010000 */
[----:B------:R-:W-:Y:S01]  /*ad20*/  MUFU.EX2 R156, R156 ;  /* 0x0000009c009c7308 */ /* 0x000fe20000000800 */
[----:B----4-:R-:W-:Y:S02]  /*ad30*/  FADD.FTZ R150, R154, R150 ;  /* 0x000000969a967221 */ /* 0x010fe40000010000 */
[C---:B---3--:R-:W-:Y:S05]  /*ad40*/  HMMA.16816.F32 R20, R48.reuse, R56, R20 ;  /* 0x000000383014723c */ /* 0x048fea0000001814 */
[----:B------:R-:W3:Y:S01]  /*ad50*/  MUFU.EX2 R157, R157 ;  /* 0x0000009d009d7308 */ /* 0x000ee20000000800 */
[----:B------:R-:W-:Y:S01]  /*ad60*/  HMMA.16816.F32 R16, R48, R58, R16 ;  /* 0x0000003a3010723c */ /* 0x000fe20000001810 */
[C---:B-----5:R-:W-:Y:S01]  /*ad70*/  F2FP.F16.F32.PACK_AB R53, R155.reuse, R154 ;  /* 0x0000009a9b35723e */ /* 0x060fe200000000ff */
[----:B------:R-:W4:Y:S01]  /*ad80*/  LDSM.16.MT88.4 R56, [R230+0xc800] ;  /* 0x00c80000e638783b */ /* 0x000f220000004200 */
[----:B------:R-:W-:-:S04]  /*ad90*/  FADD.FTZ R155, R155, R150 ;  /* 0x000000969b9b7221 */ /* 0x000fc80000010000 */
[----:B------:R-:W5:Y:S08]  /*ada0*/  MUFU.EX2 R144, R144 ;  /* 0x0000009000907308 */ /* 0x000f700000000800 */
[----:B------:R-:W2:Y:S01]  /*adb0*/  MUFU.EX2 R145, R145 ;  /* 0x0000009100917308 */ /* 0x000ea20000000800 */
[----:B---3--:R-:W-:Y:S01]  /*adc0*/  F2FP.F16.F32.PACK_AB R55, R157, R156 ;  /* 0x0000009c9d37723e */ /* 0x008fe200000000ff */
[----:B------:R-:W-:-:S04]  /*add0*/  FADD.FTZ R156, R156, R155 ;  /* 0x0000009b9c9c7221 */ /* 0x000fc80000010000 */
[----:B------:R-:W-:Y:S02]  /*ade0*/  FADD.FTZ R156, R157, R156 ;  /* 0x0000009c9d9c7221 */ /* 0x000fe40000010000 */
[----:B-1----:R-:W-:Y:S01]  /*adf0*/  HMMA.16816.F32 R8, R52, R12, R8 ;  /* 0x0000000c3408723c */ /* 0x002fe20000001808 */
        /* <DEDUP_REMOVED lines=11> */
[----:B-1----:R-:W-:-:S04]  /*aeb0*/  FADD.FTZ R145, R146, R145 ;  /* 0x0000009192917221 */ /* 0x002fc80000010000 */
[----:B------:R-:W-:Y:S01]  /*aec0*/  HMMA.16816.F32 R28, R52, R40, R28 ;  /* 0x00000028341c723c */ /* 0x000fe2000000181c */
[----:B------:R-:W1:Y:S01]  /*aed0*/  MUFU.EX2 R162, R162 ;  /* 0x000000a200a27308 */ /* 0x000e620000000800 */
[C---:B-----5:R-:W-:Y:S01]  /*aee0*/  F2FP.F16.F32.PACK_AB R50, R151.reuse, R146 ;  /* 0x000000929732723e */ /* 0x060fe200000000ff */
[----:B------:R-:W-:-:S03]  /*aef0*/  FADD.FTZ R151, R151, R145 ;  /* 0x0000009197977221 */ /* 0x000fc60000010000 */
[C---:B------:R-:W-:Y:S01]  /*af00*/  HMMA.16816.F32 R24, R52.reuse, R42, R24 ;  /* 0x0000002a3418723c */ /* 0x040fe20000001818 */
[----:B------:R-:W5:Y:S02]  /*af10*/  LDSM.16.MT88.4 R40, [R231+0xd000] ;  /* 0x00d00000e728783b */ /* 0x000f640000004200 */
[----:B------:R-:W-:Y:S03]  /*af20*/  MUFU.EX2 R163, R163 ;  /* 0x000000a300a37308 */ /* 0x000fe60000000800 */
[C---:B----4-:R-:W-:Y:S05]  /*af30*/  HMMA.16816.F32 R20, R52.reuse, R56, R20 ;  /* 0x000000383414723c */ /* 0x050fea0000001814 */
[----:B------:R-:W4:Y:S01]  /*af40*/  MUFU.EX2 R187, R187 ;  /* 0x000000bb00bb7308 */ /* 0x000f220000000800 */
[----:B------:R-:W-:Y:S01]  /*af50*/  HMMA.16816.F32 R16, R52, R58, R16 ;  /* 0x0000003a3410723c */ /* 0x000fe20000001810 */
[----:B-1----:R-:W-:Y:S01]  /*af60*/  F2FP.F16.F32.PACK_AB R49, R162, R161 ;  /* 0x000000a1a231723e */ /* 0x002fe200000000ff */
[----:B------:R-:W1:Y:S01]  /*af70*/  LDSM.16.MT88.4 R56, [R230+0xd000] ;  /* 0x00d00000e638783b */ /* 0x000e620000004200 */
[----:B------:R-:W-:-:S04]  /*af80*/  FADD.FTZ R161, R161, R156 ;  /* 0x0000009ca1a17221 */ /* 0x000fc80000010000 */
[----:B------:R-:W2:Y:S01]  /*af90*/  MUFU.EX2 R152, R152 ;  /* 0x0000009800987308 */ /* 0x000ea20000000800 */
[----:B------:R-:W-:-:S07]  /*afa0*/  FADD.FTZ R161, R162, R161 ;  /* 0x000000a1a2a17221 */ /* 0x000fce0000010000 */
[----:B------:R-:W5:Y:S01]  /*afb0*/  MUFU.EX2 R153, R153 ;  /* 0x0000009900997308 */ /* 0x000f620000000800 */
[----:B----4-:R-:W-:Y:S01]  /*afc0*/  F2FP.F16.F32.PACK_AB R51, R187, R163 ;  /* 0x000000a3bb33723e */ /* 0x010fe200000000ff */
[----:B------:R-:W-:-:S04]  /*afd0*/  FADD.FTZ R163, R163, R161 ;  /* 0x000000a1a3a37221 */ /* 0x000fc80000010000 */
[----:B------:R-:W-:Y:S02]  /*afe0*/  FADD.FTZ R163, R187, R163 ;  /* 0x000000a3bba37221 */ /* 0x000fe40000010000 */
[----:B---3--:R-:W-:Y:S01]  /*aff0*/  HMMA.16816.F32 R8, R48, R12, R8 ;  /* 0x0000000c3008723c */ /* 0x008fe20000001808 */
[----:B------:R-:W3:Y:S01]  /*b000*/  MUFU.EX2 R158, R158 ;  /* 0x0000009e009e7308 */ /* 0x000ee20000000800 */
[----:B--2---:R-:W-:-:S04]  /*b010*/  FADD.FTZ R151, R152, R151 ;  /* 0x0000009798977221 */ /* 0x004fc80000010000 */
[C---:B------:R-:W-:Y:S01]  /*b020*/  HMMA.16816.F32 R4, R48.reuse, R14, R4 ;  /* 0x0000000e3004723c */ /* 0x040fe20000001804 */
[----:B------:R-:W2:Y:S02]  /*b030*/  LDSM.16.MT88.4 R12, [R234+0xd800] ;  /* 0x00d80000ea0c783b */ /* 0x000ea40000004200 */
        /* <DEDUP_REMOVED lines=8> */
[C---:B------:R-:W-:Y:S01]  /*b0c0*/  HMMA.16816.F32 R28, R48.reuse, R40, R28 ;  /* 0x00000028301c723c */ /* 0x040fe2000000181c */
[----:B------:R-:W3:Y:S01]  /*b0d0*/  MUFU.EX2 R200, R200 ;  /* 0x000000c800c87308 */ /* 0x000ee20000000800 */
[C---:B----4-:R-:W-:Y:S01]  /*b0e0*/  F2FP.F16.F32.PACK_AB R54, R159.reuse, R158 ;  /* 0x0000009e9f36723e */ /* 0x050fe200000000ff */
[----:B------:R-:W-:Y:S02]  /*b0f0*/  FADD.FTZ R159, R159, R151 ;  /* 0x000000979f9f7221 */ /* 0x000fe40000010000 */
[----:B------:R-:W-:Y:S01]  /*b100*/  LDSM.16.MT88.4 R148, [R232+0x11800] ;  /* 0x01180000e894783b */ /* 0x000fe20000004200 */
[C---:B------:R-:W-:Y:S03]  /*b110*/  HMMA.16816.F32 R24, R48.reuse, R42, R24 ;  /* 0x0000002a3018723c */ /* 0x040fe60000001818 */
[----:B------:R-:W-:Y:S01]  /*b120*/  MUFU.EX2 R196, R196 ;  /* 0x000000c400c47308 */ /* 0x000fe20000000800 */
[----:B------:R-:W4:Y:S02]  /*b130*/  LDSM.16.MT88.4 R40, [R231+0xd800] ;  /* 0x00d80000e728783b */ /* 0x000f240000004200 */
[C---:B-1----:R-:W-:Y:S05]  /*b140*/  HMMA.16816.F32 R20, R48.reuse, R56, R20 ;  /* 0x000000383014723c */ /* 0x042fea0000001814 */
[----:B------:R-:W1:Y:S01]  /*b150*/  MUFU.EX2 R194, R194 ;  /* 0x000000c200c27308 */ /* 0x000e620000000800 */
[----:B------:R-:W-:Y:S01]  /*b160*/  HMMA.16816.F32 R16, R48, R58, R16 ;  /* 0x0000003a3010723c */ /* 0x000fe20000001810 */
[----:B---3--:R-:W-:Y:S01]  /*b170*/  F2FP.F16.F32.PACK_AB R53, R200, R201 ;  /* 0x000000c9c835723e */ /* 0x008fe200000000ff */
[----:B------:R-:W3:Y:S01]  /*b180*/  LDSM.16.MT88.4 R56, [R230+0xd800] ;  /* 0x00d80000e638783b */ /* 0x000ee20000004200 */
[----:B------:R-:W-:-:S03]  /*b190*/  FADD.FTZ R201, R201, R163 ;  /* 0x000000a3c9c97221 */ /* 0x000fc60000010000 */
[----:B------:R-:W-:Y:S01]  /*b1a0*/  LDSM.16.MT88.4 R48, [R232+0xe000] ;  /* 0x00e00000e830783b */ /* 0x000fe20000004200 */
[----:B------:R-:W5:Y:S01]  /*b1b0*/  MUFU.EX2 R160, R160 ;  /* 0x000000a000a07308 */ /* 0x000f620000000800 */
[----:B------:R-:W-:-:S07]  /*b1c0*/  FADD.FTZ R201, R200, R201 ;  /* 0x000000c9c8c97221 */ /* 0x000fce0000010000 */
        /* <DEDUP_REMOVED lines=9> */
[----:B------:R-:W-:Y:S01]  /*b260*/  MUFU.EX2 R199, R199 ;  /* 0x000000c700c77308 */ /* 0x000fe20000000800 */
[C---:B----4-:R-:W-:Y:S02]  /*b270*/  FADD.FTZ R159, R189.reuse, R159 ;  /* 0x0000009fbd9f7221 */ /* 0x050fe40000010000 */
[C---:B------:R-:W-:Y:S05]  /*b280*/  HMMA.16816.F32 R36, R52.reuse, R44, R36 ;  /* 0x0000002c3424723c */ /* 0x040fea0000001824 */
[----:B------:R-:W2:Y:S01]  /*b290*/  MUFU.EX2 R185, R185 ;  /* 0x000000b900b97308 */ /* 0x000ea20000000800 */
[C---:B------:R-:W-:Y:S01]  /*b2a0*/  HMMA.16816.F32 R32, R52.reuse, R46, R32 ;  /* 0x0000002e3420723c */ /* 0x040fe20000001820 */
[----:B------:R-:W4:Y:S05]  /*b2b0*/  LDSM.16.MT88.4 R44, [R231+0xe000] ;  /* 0x00e00000e72c783b */ /* 0x000f2a0000004200 */
[C---:B------:R-:W-:Y:S01]  /*b2c0*/  HMMA.16816.F32 R28, R52.reuse, R40, R28 ;  /* 0x00000028341c723c */ /* 0x040fe2000000181c */
[----:B------:R-:W5:Y:S05]  /*b2d0*/  MUFU.EX2 R184, R184 ;  /* 0x000000b800b87308 */ /* 0x000f6a0000000800 */
[----:B------:R-:W-:Y:S01]  /*b2e0*/  HMMA.16816.F32 R24, R52, R42, R24 ;  /* 0x0000002a3418723c */ /* 0x000fe20000001818 */
[----:B------:R-:W-:-:S02]  /*b2f0*/  F2FP.F16.F32.PACK_AB R40, R189, R160 ;  /* 0x000000a0bd28723e */ /* 0x000fc400000000ff */
[----:B------:R-:W1:Y:S01]  /*b300*/  MUFU.EX2 R183, R183 ;  /* 0x000000b700b77308 */ /* 0x000e620000000800 */
[----:B--2---:R-:W-:Y:S02]  /*b310*/  FADD.FTZ R194, R185, R194 ;  /* 0x000000c2b9c27221 */ /* 0x004fe40000010000 */
[C---:B---3--:R-:W-:Y:S01]  /*b320*/  HMMA.16816.F32 R20, R52.reuse, R56, R20 ;  /* 0x000000383414723c */ /* 0x048fe20000001814 */
[C---:B------:R-:W-:Y:S01]  /*b330*/  F2FP.F16.F32.PACK_AB R42, R199.reuse, R198 ;  /* 0x000000c6c72a723e */ /* 0x040fe200000000ff */
[----:B------:R-:W-:Y:S02]  /*b340*/  FADD.FTZ R198, R198, R159 ;  /* 0x0000009fc6c67221 */ /* 0x000fe40000010000 */
[----:B------:R-:W-:Y:S01]  /*b350*/  LDSM.16.MT88.4 R156, [R234+0x11800] ;  /* 0x01180000ea9c783b */ /* 0x000fe20000004200 */
[----:B------:R-:W2:Y:S01]  /*b360*/  MUFU.EX2 R180, R180 ;  /* 0x000000b400b47308 */ /* 0x000ea20000000800 */
[----:B------:R-:W-:Y:S01]  /*b370*/  HMMA.16816.F32 R16, R52, R58, R16 ;  /* 0x0000003a3410723c */ /* 0x000fe20000001810 */
[C---:B-----5:R-:W-:Y:S01]  /*b380*/  F2FP.F16.F32.PACK_AB R41, R184.reuse, R185 ;  /* 0x000000b9b829723e */ /* 0x060fe200000000ff */
[----:B------:R-:W3:Y:S01]  /*b390*/  LDSM.16.MT88.4 R56, [R230+0xe000] ;  /* 0x00e00000e638783b */ /* 0x000ee20000004200 */
[----:B------:R-:W-:Y:S01]  /*b3a0*/  FADD.FTZ R184, R184, R194 ;  /* 0x000000c2b8b87221 */ /* 0x000fe20000010000 */
[----:B------:R-:W-:-:S03]  /*b3b0*/  FADD.FTZ R198, R199, R198 ;  /* 0x000000c6c7c67221 */ /* 0x000fc60000010000 */
[----:B------:R-:W-:Y:S01]  /*b3c0*/  MUFU.EX2 R197, R197 ;  /* 0x000000c500c57308 */ /* 0x000fe20000000800 */
[----:B-1----:R-:W-:-:S07]  /*b3d0*/  FADD.FTZ R184, R183, R184 ;  /* 0x000000b8b7b87221 */ /* 0x002fce0000010000 */
        /* <DEDUP_REMOVED lines=8> */
[----:B-1----:R-:W-:Y:S01]  /*b460*/  F2FP.F16.F32.PACK_AB R52, R195, R197 ;  /* 0x000000c5c334723e */ /* 0x002fe200000000ff */
[----:B------:R-:W-:Y:S01]  /*b470*/  FADD.FTZ R197, R197, R198 ;  /* 0x000000c6c5c57221 */ /* 0x000fe20000010000 */
[----:B------:R-:W-:Y:S03]  /*b480*/  HMMA.16816.F32 R36, R40, R48, R36 ;  /* 0x000000302824723c */ /* 0x000fe60000001824 */
[----:B------:R-:W-:-:S02]  /*b490*/  FADD.FTZ R197, R195, R197 ;  /* 0x000000c5c3c57221 */ /* 0x000fc40000010000 */
[----:B------:R-:W1:Y:S01]  /*b4a0*/  MUFU.EX2 R177, R177 ;  /* 0x000000b100b17308 */ /* 0x000e620000000800 */
[C---:B------:R-:W-:Y:S01]  /*b4b0*/  HMMA.16816.F32 R32, R40.reuse, R50, R32 ;  /* 0x000000322820723c */ /* 0x040fe20000001820 */
[----:B------:R-:W2:Y:S05]  /*b4c0*/  LDSM.16.MT88.4 R48, [R232+0xe800] ;  /* 0x00e80000e830783b */ /* 0x000eaa0000004200 */
[----:B----4-:R-:W-:Y:S01]  /*b4d0*/  HMMA.16816.F32 R28, R40, R44, R28 ;  /* 0x0000002c281c723c */ /* 0x010fe2000000181c */
[----:B------:R-:W4:Y:S01]  /*b4e0*/  MUFU.EX2 R178, R178 ;  /* 0x000000b200b27308 */ /* 0x000f220000000800 */
[----:B-----5:R-:W-:Y:S01]  /*b4f0*/  F2FP.F16.F32.PACK_AB R54, R182, R186 ;  /* 0x000000bab636723e */ /* 0x020fe200000000ff */
[----:B------:R-:W-:-:S03]  /*b500*/  FADD.FTZ R186, R186, R197 ;  /* 0x000000c5baba7221 */ /* 0x000fc60000010000 */
[C---:B------:R-:W-:Y:S01]  /*b510*/  HMMA.16816.F32 R24, R40.reuse, R46, R24 ;  /* 0x0000002e2818723c */ /* 0x040fe20000001818 */
[----:B------:R-:W5:Y:S01]  /*b520*/  LDSM.16.MT88.4 R44, [R231+0xe800] ;  /* 0x00e80000e72c783b */ /* 0x000f620000004200 */
[----:B------:R-:W-:Y:S01]  /*b530*/  FADD.FTZ R186, R182, R186 ;  /* 0x000000bab6ba7221 */ /* 0x000fe20000010000 */
[----:B------:R-:W4:Y:S01]  /*b540*/  MUFU.EX2 R176, R176 ;  /* 0x000000b000b07308 */ /* 0x000f220000000800 */
[----:B-1----:R-:W-:Y:S02]  /*b550*/  FADD.FTZ R180, R177, R180 ;  /* 0x000000b4b1b47221 */ /* 0x002fe40000010000 */
[C---:B---3--:R-:W-:Y:S05]  /*b560*/  HMMA.16816.F32 R20, R40.reuse, R56, R20 ;  /* 0x000000382814723c */ /* 0x048fea0000001814 */
[----:B------:R-:W1:Y:S01]  /*b570*/  MUFU.EX2 R169, R169 ;  /* 0x000000a900a97308 */ /* 0x000e620000000800 */
[----:B------:R-:W-:Y:S01]  /*b580*/  HMMA.16816.F32 R16, R40, R58, R16 ;  /* 0x0000003a2810723c */ /* 0x000fe20000001810 */
[C---:B----4-:R-:W-:Y:S01]  /*b590*/  F2FP.F16.F32.PACK_AB R53, R178.reuse, R177 ;  /* 0x000000b1b235723e */ /* 0x050fe200000000ff */
[----:B------:R-:W3:Y:S01]  /*b5a0*/  LDSM.16.MT88.4 R40, [R230+0xe800] ;  /* 0x00e80000e628783b */ /* 0x000ee20000004200 */
[----:B------:R-:W-:-:S04]  /*b5b0*/  FADD.FTZ R178, R178, R180 ;  /* 0x000000b4b2b27221 */ /* 0x000fc80000010000 */
[----:B------:R-:W-:Y:S01]  /*b5c0*/  MUFU.EX2 R181, R181 ;  /* 0x000000b500b57308 */ /* 0x000fe20000000800 */
[----:B------:R-:W-:-:S07]  /*b5d0*/  FADD.FTZ R178, R176, R178 ;  /* 0x000000b2b0b27221 */ /* 0x000fce0000010000 */
[----:B------:R-:W4:Y:S01]  /*b5e0*/  MUFU.EX2 R179, R179 ;  /* 0x000000b300b37308 */ /* 0x000f220000000800 */
[C---:B-1----:R-:W-:Y:S01]  /*b5f0*/  F2FP.F16.F32.PACK_AB R55, R169.reuse, R176 ;  /* 0x000000b0a937723e */ /* 0x042fe200000000ff */
[----:B------:R-:W-:-:S06]  /*b600*/  FADD.FTZ R169, R169, R178 ;  /* 0x000000b2a9a97221 */ /* 0x000fcc0000010000 */
[C---:B--2---:R-:W-:Y:S01]  /*b610*/  HMMA.16816.F32 R8, R52.reuse, R12, R8 ;  /* 0x0000000c3408723c */ /* 0x044fe20000001808 */
[----:B------:R-:W1:Y:S05]  /*b620*/  MUFU.EX2 R171, R171 ;  /* 0x000000ab00ab7308 */ /* 0x000e6a0000000800 */
[C---:B------:R-:W-:Y:S01]  /*b630*/  HMMA.16816.F32 R4, R52.reuse, R14, R4 ;  /* 0x0000000e3404723c */ /* 0x040fe20000001804 */
[----:B------:R-:W2:Y:S02]  /*b640*/  LDSM.16.MT88.4 R12, [R234+0xf000] ;  /* 0x00f00000ea0c783b */ /* 0x000ea40000004200 */
[----:B------:R-:W3:Y:S01]  /*b650*/  MUFU.EX2 R170, R170 ;  /* 0x000000aa00aa7308 */ /* 0x000ee20000000800 */
[----:B----4-:R-:W-:Y:S01]  /*b660*/  F2FP.F16.F32.PACK_AB R56, R179, R181 ;  /* 0x000000b5b338723e */ /* 0x010fe200000000ff */
[----:B------:R-:W-:Y:S01]  /*b670*/  FADD.FTZ R181, R181, R186 ;  /* 0x000000bab5b57221 */ /* 0x000fe20000010000 */
[----:B------:R-:W-:Y:S03]  /*b680*/  HMMA.16816.F32 R36, R52, R48, R36 ;  /* 0x000000303424723c */ /* 0x000fe60000001824 */
[----:B------:R-:W-:-:S02]  /*b690*/  FADD.FTZ R181, R179, R181 ;  /* 0x000000b5b3b57221 */ /* 0x000fc40000010000 */
[----:B------:R-:W4:Y:S01]  /*b6a0*/  MUFU.EX2 R142, R142 ;  /* 0x0000008e008e7308 */ /* 0x000f220000000800 */
[----:B------:R-:W-:Y:S01]  /*b6b0*/  HMMA.16816.F32 R32, R52, R50, R32 ;  /* 0x000000323420723c */ /* 0x000fe20000001820 */
[----:B------:R-:W2:Y:S01]  /*b6c0*/  LDSM.16.MT88.4 R48, [R232+0xf000] ;  /* 0x00f00000e830783b */ /* 0x000ea20000004200 */
[----:B-1----:R-:W-:-:S04]  /*b6d0*/  FADD.FTZ R181, R171, R181 ;  /* 0x000000b5abb57221 */ /* 0x002fc80000010000 */
[----:B-----5:R-:W-:Y:S01]  /*b6e0*/  HMMA.16816.F32 R28, R52, R44, R28 ;  /* 0x0000002c341c723c */ /* 0x020fe2000000181c */
[----:B------:R-:W1:Y:S01]  /*b6f0*/  MUFU.EX2 R138, R138 ;  /* 0x0000008a008a7308 */ /* 0x000e620000000800 */
[C---:B---3--:R-:W-:Y:S01]  /*b700*/  F2FP.F16.F32.PACK_AB R58, R170.reuse, R171 ;  /* 0x000000abaa3a723e */ /* 0x048fe200000000ff */
[----:B------:R-:W-:-:S03]  /*b710*/  FADD.FTZ R170, R170, R181 ;  /* 0x000000b5aaaa7221 */ /* 0x000fc60000010000 */
[C---:B------:R-:W-:Y:S01]  /*b720*/  HMMA.16816.F32 R24, R52.reuse, R46, R24 ;  /* 0x0000002e3418723c */ /* 0x040fe20000001818 */
[----:B------:R-:W3:Y:S02]  /*b730*/  LDSM.16.MT88.4 R44, [R231+0xf000] ;  /* 0x00f00000e72c783b */ /* 0x000ee40000004200 */
[----:B------:R-:W-:Y:S01]  /*b740*/  MUFU.EX2 R60, R60 ;  /* 0x0000003c003c7308 */ /* 0x000fe20000000800 */
[----:B----4-:R-:W-:Y:S02]  /*b750*/  FADD.FTZ R169, R142, R169 ;  /* 0x000000a98ea97221 */ /* 0x010fe40000010000 */
[C---:B------:R-:W-:Y:S05]  /*b760*/  HMMA.16816.F32 R20, R52.reuse, R40, R20 ;  /* 0x000000283414723c */ /* 0x040fea0000001814 */
[----:B------:R-:W4:Y:S01]  /*b770*/  MUFU.EX2 R63, R63 ;  /* 0x0000003f003f7308 */ /* 0x000f220000000800 */
[----:B------:R-:W-:Y:S01]  /*b780*/  HMMA.16816.F32 R16, R52, R42, R16 ;  /* 0x0000002a3410723c */ /* 0x000fe20000001810 */
[C---:B-1----:R-:W-:Y:S01]  /*b790*/  F2FP.F16.F32.PACK_AB R57, R138.reuse, R142 ;  /* 0x0000008e8a39723e */ /* 0x042fe200000000ff */
[----:B------:R-:W1:Y:S01]  /*b7a0*/  LDSM.16.MT88.4 R40, [R230+0xf000] ;  /* 0x00f00000e628783b */ /* 0x000e620000004200 */
[----:B------:R-:W-:-:S03]  /*b7b0*/  FADD.FTZ R169, R138, R169 ;  /* 0x000000a98aa97221 */ /* 0x000fc60000010000 */
[----:B------:R-:W-:Y:S01]  /*b7c0*/  LDSM.16.MT88.4 R140, [R231+0x11800] ;  /* 0x01180000e78c783b */ /* 0x000fe20000004200 */
[----:B------:R-:W5:Y:S08]  /*b7d0*/  MUFU.EX2 R168, R168 ;  /* 0x000000a800a87308 */ /* 0x000f700000000800 */
[----:B------:R-:W3:Y:S01]  /*b7e0*/  MUFU.EX2 R64, R64 ;  /* 0x0000004000407308 */ /* 0x000ee20000000800 */
[----:B----4-:R-:W-:Y:S01]  /*b7f0*/  F2FP.F16.F32.PACK_AB R59, R63, R60 ;  /* 0x0000003c3f3b723e */ /* 0x010fe200000000ff */
[----:B------:R-:W-:-:S04]  /*b800*/  FADD.FTZ R60, R60, R169 ;  /* 0x000000a93c3c7221 */ /* 0x000fc80000010000 */
[----:B------:R-:W-:Y:S02]  /*b810*/  FADD.FTZ R60, R63, R60 ;  /* 0x0000003c3f3c7221 */ /* 0x000fe40000010000 */
[----:B--2---:R-:W-:Y:S01]  /*b820*/  HMMA.16816.F32 R8, R56, R12, R8 ;  /* 0x0000000c3808723c */ /* 0x004fe20000001808 */
[----:B------:R-:W2:Y:S01]  /*b830*/  MUFU.EX2 R70, R70 ;  /* 0x0000004600467308 */ /* 0x000ea20000000800 */
[----:B-----5:R-:W-:-:S04]  /*b840*/  FADD.FTZ R170, R168, R170 ;  /* 0x000000aaa8aa7221 */ /* 0x020fc80000010000 */
[C---:B------:R-:W-:Y:S01]  /*b850*/  HMMA.16816.F32 R4, R56.reuse, R14, R4 ;  /* 0x0000000e3804723c */ /* 0x040fe20000001804 */
[----:B------:R-:W4:Y:S02]  /*b860*/  LDSM.16.MT88.4 R12, [R234+0xf800] ;  /* 0x00f80000ea0c783b */ /* 0x000f240000004200 */
[----:B------:R-:W5:Y:S01]  /*b870*/  MUFU.EX2 R69, R69 ;  /* 0x0000004500457308 */ /* 0x000f620000000800 */
[C---:B---3--:R-:W-:Y:S01]  /*b880*/  F2FP.F16.F32.PACK_AB R52, R64.reuse, R168 ;  /* 0x000000a84034723e */ /* 0x048fe200000000ff */
[----:B------:R-:W-:Y:S01]  /*b890*/  FADD.FTZ R64, R64, R170 ;  /* 0x000000aa40407221 */ /* 0x000fe20000010000 */
[C---:B------:R-:W-:Y:S05]  /*b8a0*/  HMMA.16816.F32 R36, R56.reuse, R48, R36 ;  /* 0x000000303824723c */ /* 0x040fea0000001824 */
[----:B------:R-:W3:Y:S01]  /*b8b0*/  MUFU.EX2 R62, R62 ;  /* 0x0000003e003e7308 */ /* 0x000ee20000000800 */
[----:B------:R-:W-:Y:S01]  /*b8c0*/  HMMA.16816.F32 R32, R56, R50, R32 ;  /* 0x000000323820723c */ /* 0x000fe20000001820 */
[----:B------:R-:W4:Y:S01]  /*b8d0*/  LDSM.16.MT88.4 R48, [R232+0xf800] ;  /* 0x00f80000e830783b */ /* 0x000f220000004200 */
[----:B--2---:R-:W-:-:S04]  /*b8e0*/  FADD.FTZ R64, R70, R64 ;  /* 0x0000004046407221 */ /* 0x004fc80000010000 */
[----:B------:R-:W-:Y:S01]  /*b8f0*/  HMMA.16816.F32 R28, R56, R44, R28 ;  /* 0x0000002c381c723c */ /* 0x000fe2000000181c */
[----:B------:R-:W2:Y:S01]  /*b900*/  MUFU.EX2 R61, R61 ;  /* 0x0000003d003d7308 */ /* 0x000ea20000000800 */
[C---:B-----5:R-:W-:Y:S01]  /*b910*/  F2FP.F16.F32.PACK_AB R54, R69.reuse, R70 ;  /* 0x000000464536723e */ /* 0x060fe200000000ff */
[----:B------:R-:W-:-:S03]  /*b920*/  FADD.FTZ R69, R69, R64 ;  /* 0x0000004045457221 */ /* 0x000fc60000010000 */
[C---:B------:R-:W-:Y:S01]  /*b930*/  HMMA.16816.F32 R24, R56.reuse, R46, R24 ;  /* 0x0000002e3818723c */ /* 0x040fe20000001818 */
[----:B------:R-:W5:Y:S02]  /*b940*/  LDSM.16.MT88.4 R44, [R231+0xf800] ;  /* 0x00f80000e72c783b */ /* 0x000f640000004200 */
[----:B------:R-:W2:Y:S01]  /*b950*/  MUFU.EX2 R67, R67 ;  /* 0x0000004300437308 */ /* 0x000ea20000000800 */
[----:B---3--:R-:W-:Y:S02]  /*b960*/  FADD.FTZ R60, R62, R60 ;  /* 0x0000003c3e3c7221 */ /* 0x008fe40000010000 */
[C---:B-1----:R-:W-:Y:S05]  /*b970*/  HMMA.16816.F32 R20, R56.reuse, R40, R20 ;  /* 0x000000283814723c */ /* 0x042fea0000001814 */
[----:B------:R-:W1:Y:S01]  /*b980*/  MUFU.EX2 R202, R202 ;  /* 0x000000ca00ca7308 */ /* 0x000e620000000800 */
[----:B------:R-:W-:Y:S01]  /*b990*/  HMMA.16816.F32 R16, R56, R42, R16 ;  /* 0x0000002a3810723c */ /* 0x000fe20000001810 */
[C---:B--2---:R-:W-:Y:S01]  /*b9a0*/  F2FP.F16.F32.PACK_AB R53, R61.reuse, R62 ;  /* 0x0000003e3d35723e */ /* 0x044fe200000000ff */
[----:B------:R-:W2:Y:S01]  /*b9b0*/  LDSM.16.MT88.4 R40, [R230+0xf800] ;  /* 0x00f80000e628783b */ /* 0x000ea20000004200 */
[----:B------:R-:W-:-:S04]  /*b9c0*/  FADD.FTZ R61, R61, R60 ;  /* 0x0000003c3d3d7221 */ /* 0x000fc80000010000 */
[----:B------:R-:W3:Y:S01]  /*b9d0*/  MUFU.EX2 R68, R68 ;  /* 0x0000004400447308 */ /* 0x000ee20000000800 */
[--C-:B------:R-:W-:Y:S01]  /*b9e0*/  FFMA.FTZ R56, R81, UR18, -R118.reuse ;  /* 0x0000001251387c23 */ /* 0x100fe20008010876 */
[----:B------:R-:W-:Y:S01]  /*b9f0*/  FFMA.FTZ R81, R80, UR18, -R118 ;  /* 0x0000001250517c23 */ /* 0x000fe20008010876 */
[----:B------:R-:W-:-:S05]  /*ba00*/  FADD.FTZ R61, R67, R61 ;  /* 0x0000003d433d7221 */ /* 0x000fca0000010000 */
[----:B------:R-:W-:Y:S01]  /*ba10*/  MUFU.EX2 R66, R66 ;  /* 0x0000004200427308 */ /* 0x000fe20000000800 */
[C---:B-1----:R-:W-:Y:S01]  /*ba20*/  F2FP.F16.F32.PACK_AB R55, R202.reuse, R67 ;  /* 0x00000043ca37723e */ /* 0x042fe200000000ff */
[----:B------:R-:W-:-:S06]  /*ba30*/  FADD.FTZ R202, R202, R61 ;  /* 0x0000003dcaca7221 */ /* 0x000fcc0000010000 */
[----:B----4-:R-:W-:Y:S01]  /*ba40*/  HMMA.16816.F32 R8, R52, R12, R8 ;  /* 0x0000000c3408723c */ /* 0x010fe20000001808 */
[----:B------:R-:W-:Y:S01]  /*ba50*/  MUFU.EX2 R75, R75 ;  /* 0x0000004b004b7308 */ /* 0x000fe20000000800 */
[----:B---3--:R-:W-:-:S04]  /*ba60*/  FADD.FTZ R69, R68, R69 ;  /* 0x0000004544457221 */ /* 0x008fc80000010000 */
[C---:B------:R-:W-:Y:S01]  /*ba70*/  HMMA.16816.F32 R4, R52.reuse, R14, R4 ;  /* 0x0000000e3404723c */ /* 0x040fe20000001804 */
[----:B------:R-:W1:Y:S02]  /*ba80*/  LDSM.16.MT88.4 R12, [R234+0x10000] ;  /* 0x01000000ea0c783b */ /* 0x000e640000004200 */
[----:B------:R-:W3:Y:S03]  /*ba90*/  MUFU.EX2 R74, R74 ;  /* 0x0000004a004a7308 */ /* 0x000ee60000000800 */
[C---:B------:R-:W-:Y:S05]  /*baa0*/  HMMA.16816.F32 R36, R52.reuse, R48, R36 ;  /* 0x000000303424723c */ /* 0x040fea0000001824 */
[----:B------:R-:W4:Y:S01]  /*bab0*/  MUFU.EX2 R65, R65 ;  /* 0x0000004100417308 */ /* 0x000f220000000800 */
[C---:B------:R-:W-:Y:S01]  /*bac0*/  HMMA.16816.F32 R32, R52.reuse, R50, R32 ;  /* 0x000000323420723c */ /* 0x040fe20000001820 */
[----:B------:R-:W1:Y:S05]  /*bad0*/  LDSM.16.MT88.4 R48, [R232+0x10000] ;  /* 0x01000000e830783b */ /* 0x000e6a0000004200 */
[----:B-----5:R-:W-:Y:S01]  /*bae0*/  HMMA.16816.F32 R28, R52, R44, R28 ;  /* 0x0000002c341c723c */ /* 0x020fe2000000181c */
[----:B------:R-:W5:Y:S01]  /*baf0*/  MUFU.EX2 R73, R73 ;  /* 0x0000004900497308 */ /* 0x000f620000000800 */
[----:B---3--:R-:W-:-:S04]  /*bb00*/  F2FP.F16.F32.PACK_AB R58, R74, R75 ;  /* 0x0000004b4a3a723e */ /* 0x008fc800000000ff */
[C---:B------:R-:W-:Y:S01]  /*bb10*/  HMMA.16816.F32 R24, R52.reuse, R46, R24 ;  /* 0x0000002e3418723c */ /* 0x040fe20000001818 */
[----:B------:R-:W3:Y:S02]  /*bb20*/  LDSM.16.MT88.4 R44, [R231+0x10000] ;  /* 0x01000000e72c783b */ /* 0x000ee40000004200 */
[----:B------:R-:W5:Y:S01]  /*bb30*/  MUFU.EX2 R72, R72 ;  /* 0x0000004800487308 */ /* 0x000f620000000800 */
[----:B----4-:R-:W-:Y:S02]  /*bb40*/  FADD.FTZ R202, R65, R202 ;  /* 0x000000ca41ca7221 */ /* 0x010fe40000010000 */
[C---:B--2---:R-:W-:Y:S05]  /*bb50*/  HMMA.16816.F32 R20, R52.reuse, R40, R20 ;  /* 0x000000283414723c */ /* 0x044fea0000001814 */
[----:B------:R-:W2:Y:S01]  /*bb60*/  MUFU.EX2 R71, R71 ;  /* 0x0000004700477308 */ /* 0x000ea20000000800 */
[----:B------:R-:W-:Y:S01]  /*bb70*/  HMMA.16816.F32 R16, R52, R42, R16 ;  /* 0x0000002a3410723c */ /* 0x000fe20000001810 */
[C---:B-----5:R-:W-:Y:S01]  /*bb80*/  F2FP.F16.F32.PACK_AB R57, R73.reuse, R65 ;  /* 0x000000414939723e */ /* 0x060fe200000000ff */
[----:B------:R-:W4:Y:S01]  /*bb90*/  LDSM.16.MT88.4 R40, [R230+0x10000] ;  /* 0x01000000e628783b */ /* 0x000f220000004200 */
[----:B------:R-:W-:-:S03]  /*bba0*/  FADD.FTZ R73, R73, R202 ;  /* 0x000000ca49497221 */ /* 0x000fc60000010000 */
[----:B------:R-:W-:Y:S01]  /*bbb0*/  LDSM.16.MT88.4 R52, [R230+0x10800] ;  /* 0x01080000e634783b */ /* 0x000fe20000004200 */
[----:B------:R5:W-:Y:S01]  /*bbc0*/  MUFU.EX2 R80, R56 ;  /* 0x0000003800507308 */ /* 0x000be20000000800 */
[----:B------:R-:W-:-:S07]  /*bbd0*/  FADD.FTZ R73, R72, R73 ;  /* 0x0000004948497221 */ /* 0x000fce0000010000 */
[----:B------:R-:W3:Y:S01]  /*bbe0*/  MUFU.EX2 R76, R76 ;  /* 0x0000004c004c7308 */ /* 0x000ee20000000800 */
[C---:B--2---:R-:W-:Y:S01]  /*bbf0*/  F2FP.F16.F32.PACK_AB R59, R71.reuse, R72 ;  /* 0x00000048473b723e */ /* 0x044fe200000000ff */
[----:B------:R-:W-:-:S06]  /*bc00*/  FADD.FTZ R71, R71, R73 ;  /* 0x0000004947477221 */ /* 0x000fcc0000010000 */
[----:B------:R-:W-:Y:S01]  /*bc10*/  MUFU.EX2 R81, R81 ;  /* 0x0000005100517308 */ /* 0x000fe20000000800 */
[C---:B-----5:R-:W-:Y:S01]  /*bc20*/  F2FP.F16.F32.PACK_AB R56, R66.reuse, R68 ;  /* 0x000000444238723e */ /* 0x060fe200000000ff */
[----:B------:R-:W-:-:S04]  /*bc30*/  FADD.FTZ R66, R66, R69 ;  /* 0x0000004542427221 */ /* 0x000fc80000010000 */
[----:B------:R-:W-:Y:S02]  /*bc40*/  FADD.FTZ R66, R75, R66 ;  /* 0x000000424b427221 */ /* 0x000fe40000010000 */
[----:B-1----:R-:W-:Y:S01]  /*bc50*/  HMMA.16816.F32 R8, R56, R12, R8 ;  /* 0x0000000c3808723c */ /* 0x002fe20000001808 */
[----:B------:R-:W1:Y:S01]  /*bc60*/  MUFU.EX2 R82, R82 ;  /* 0x0000005200527308 */ /* 0x000e620000000800 */
[----:B------:R-:W-:-:S04]  /*bc70*/  FADD.FTZ R74, R74, R66 ;  /* 0x000000424a4a7221 */ /* 0x000fc80000010000 */
[C---:B------:R-:W-:Y:S01]  /*bc80*/  HMMA.16816.F32 R4, R56.reuse, R14, R4 ;  /* 0x0000000e3804723c */ /* 0x040fe20000001804 */
[----:B------:R-:W2:Y:S01]  /*bc90*/  LDSM.16.MT88.4 R12, [R234+0x10800] ;  /* 0x01080000ea0c783b */ /* 0x000ea20000004200 */
[----:B---3--:R-:W-:Y:S01]  /*bca0*/  FADD.FTZ R74, R76, R74 ;  /* 0x0000004a4c4a7221 */ /* 0x008fe20000010000 */
[----:B------:R-:W3:Y:S03]  /*bcb0*/  MUFU.EX2 R79, R79 ;  /* 0x0000004f004f7308 */ /* 0x000ee60000000800 */
[C---:B------:R-:W-:Y:S05]  /*bcc0*/  HMMA.16816.F32 R36, R56.reuse, R48, R36 ;  /* 0x000000303824723c */ /* 0x040fea0000001824 */
[----:B------:R-:W5:Y:S01]  /*bcd0*/  MUFU.EX2 R3, R3 ;  /* 0x0000000300037308 */ /* 0x000f620000000800 */
[----:B------:R-:W-:Y:S01]  /*bce0*/  HMMA.16816.F32 R32, R56, R50, R32 ;  /* 0x000000323820723c */ /* 0x000fe20000001820 */
[C---:B------:R-:W-:Y:S01]  /*bcf0*/  F2FP.F16.F32.PACK_AB R48, R80.reuse, R76 ;  /* 0x0000004c5030723e */ /* 0x040fe200000000ff */
[----:B------:R-:W-:-:S04]  /*bd00*/  FADD.FTZ R80, R80, R74 ;  /* 0x0000004a50507221 */ /* 0x000fc80000010000 */
[C---:B------:R-:W-:Y:S01]  /*bd10*/  HMMA.16816.F32 R28, R56.reuse, R44, R28 ;  /* 0x0000002c381c723c */ /* 0x040fe2000000181c */
[----:B------:R-:W2:Y:S01]  /*bd20*/  MUFU.EX2 R77, R77 ;  /* 0x0000004d004d7308 */ /* 0x000ea20000000800 */
[C---:B-1----:R-:W-:Y:S01]  /*bd30*/  F2FP.F16.F32.PACK_AB R50, R82.reuse, R81 ;  /* 0x000000515232723e */ /* 0x042fe200000000ff */
[----:B---3--:R-:W-:Y:S01]  /*bd40*/  FADD.FTZ R71, R79, R71 ;  /* 0x000000474f477221 */ /* 0x008fe20000010000 */
[----:B------:R-:W-:Y:S02]  /*bd50*/  FADD.FTZ R80, R81, R80 ;  /* 0x0000005051507221 */ /* 0x000fe40000010000 */
[C---:B------:R-:W-:Y:S01]  /*bd60*/  HMMA.16816.F32 R24, R56.reuse, R46, R24 ;  /* 0x0000002e3818723c */ /* 0x040fe20000001818 */
[----:B------:R-:W1:Y:S01]  /*bd70*/  LDSM.16.MT88.4 R44, [R232+0x10800] ;  /* 0x01080000e82c783b */ /* 0x000e620000004200 */
[----:B------:R-:W-:Y:S01]  /*bd80*/  FADD.FTZ R82, R82, R80 ;  /* 0x0000005052527221 */ /* 0x000fe20000010000 */
[----:B------:R-:W3:Y:S01]  /*bd90*/  MUFU.EX2 R78, R78 ;  /* 0x0000004e004e7308 */ /* 0x000ee20000000800 */
[C---:B-----5:R-:W-:Y:S01]  /*bda0*/  F2FP.F16.F32.PACK_AB R49, R3.reuse, R79 ;  /* 0x0000004f0331723e */ /* 0x060fe200000000ff */
[----:B------:R-:W-:Y:S01]  /*bdb0*/  FADD.FTZ R3, R3, R71 ;  /* 0x0000004703037221 */ /* 0x000fe20000010000 */
[C---:B----4-:R-:W-:Y:S05]  /*bdc0*/  HMMA.16816.F32 R20, R56.reuse, R40, R20 ;  /* 0x000000283814723c */ /* 0x050fea0000001814 */
[----:B------:R-:W4:Y:S01]  /*bdd0*/  MUFU.EX2 R84, R84 ;  /* 0x0000005400547308 */ /* 0x000f220000000800 */
[----:B------:R-:W-:Y:S01]  /*bde0*/  HMMA.16816.F32 R16, R56, R42, R16 ;  /* 0x0000002a3810723c */ /* 0x000fe20000001810 */
[----:B------:R-:W5:Y:S01]  /*bdf0*/  LDSM.16.MT88.4 R40, [R231+0x10800] ;  /* 0x01080000e728783b */ /* 0x000f620000004200 */
[----:B--2---:R-:W-:-:S05]  /*be00*/  FADD.FTZ R3, R77, R3 ;  /* 0x000000034d037221 */ /* 0x004fca0000010000 */
[--C-:B------:R-:W-:Y:S01]  /*be10*/  FFMA.FTZ R57, R86, UR18, -R118.reuse ;  /* 0x0000001256397c23 */ /* 0x100fe20008010876 */
[----:B---3--:R-:W-:Y:S01]  /*be20*/  F2FP.F16.F32.PACK_AB R51, R78, R77 ;  /* 0x0000004d4e33723e */ /* 0x008fe200000000ff */
[--C-:B------:R-:W-:Y:S01]  /*be30*/  FFMA.FTZ R56, R87, UR18, -R118.reuse ;  /* 0x0000001257387c23 */ /* 0x100fe20008010876 */
[--C-:B------:R-:W-:Y:S01]  /*be40*/  FFMA.FTZ R58, R92, UR18, -R118.reuse ;  /* 0x000000125c3a7c23 */ /* 0x100fe20008010876 */
[--C-:B------:R-:W-:Y:S01]  /*be50*/  FFMA.FTZ R59, R91, UR18, -R118.reuse ;  /* 0x000000125b3b7c23 */ /* 0x100fe20008010876 */
[----:B------:R-:W-:Y:S01]  /*be60*/  FFMA.FTZ R86, R89, UR18, -R101 ;  /* 0x0000001259567c23 */ /* 0x000fe20008010865 */
[----:B------:R-:W-:Y:S01]  /*be70*/  MUFU.EX2 R57, R57 ;  /* 0x0000003900397308 */ /* 0x000fe20000000800 */
[----:B------:R-:W-:Y:S01]  /*be80*/  FFMA.FTZ R87, R95, UR18, -R118 ;  /* 0x000000125f577c23 */ /* 0x000fe20008010876 */
[----:B------:R-:W-:Y:S01]  /*be90*/  HMMA.16816.F32 R8, R48, R12, R8 ;  /* 0x0000000c3008723c */ /* 0x000fe20000001808 */
[----:B------:R-:W-:Y:S01]  /*bea0*/  FADD.FTZ R78, R78, R3 ;  /* 0x000000034e4e7221 */ /* 0x000fe20000010000 */
[----:B------:R-:W-:-:S03]  /*beb0*/  LEA.HI.X R3, R165, UR23, R164, 0x1, P1 ;  /* 0x00000017a5037c11 */ /* 0x000fc600088f0ca4 */
[----:B----4-:R-:W-:Y:S01]  /*bec0*/  FADD.FTZ R78, R84, R78 ;  /* 0x0000004e544e7221 */ /* 0x010fe20000010000 */
[----:B------:R-:W-:Y:S01]  /*bed0*/  HMMA.16816.F32 R4, R48, R14, R4 ;  /* 0x0000000e3004723c */ /* 0x000fe20000001804 */
[----:B------:R-:W2:Y:S01]  /*bee0*/  LDSM.16.MT88.4 R12, [R234+0x11000] ;  /* 0x01100000ea0c783b */ /* 0x000ea20000004200 */
[----:B------:R-:W3:Y:S01]  /*bef0*/  MUFU.EX2 R56, R56 ;  /* 0x0000003800387308 */ /* 0x000ee20000000800 */
[----:B------:R-:W-:-:S03]  /*bf00*/  MOV R249, R3 ;  /* 0x0000000300f97202 */ /* 0x000fc60000000f00 */
[C---:B------:R-:W-:Y:S04]  /*bf10*/  HMMA.16816.F32 R20, R48.reuse, R52, R20 ;  /* 0x000000343014723c */ /* 0x040fe80000001814 */
[----:B------:R-:W-:Y:S02]  /*bf20*/  MUFU.EX2 R58, R58 ;  /* 0x0000003a003a7308 */ /* 0x000fe40000000800 */
[C---:B-1----:R-:W-:Y:S06]  /*bf30*/  HMMA.16816.F32 R36, R48.reuse, R44, R36 ;  /* 0x0000002c3024723c */ /* 0x042fec0000001824 */
[----:B------:R-:W-:Y:S01]  /*bf40*/  MUFU.EX2 R59, R59 ;  /* 0x0000003b003b7308 */ /* 0x000fe20000000800 */
[----:B------:R-:W-:Y:S01]  /*bf50*/  HMMA.16816.F32 R32, R48, R46, R32 ;  /* 0x0000002e3020723c */ /* 0x000fe20000001820 */
[----:B------:R-:W-:Y:S01]  /*bf60*/  LDSM.16.MT88.4 R44, [R231+0x11000] ;  /* 0x01100000e72c783b */ /* 0x000fe20000004200 */
[----:B---3--:R-:W-:-:S04]  /*bf70*/  FADD.FTZ R82, R56, R82 ;  /* 0x0000005238527221 */ /* 0x008fc80000010000 */
[C---:B-----5:R-:W-:Y:S01]  /*bf80*/  HMMA.16816.F32 R28, R48.reuse, R40, R28 ;  /* 0x00000028301c723c */ /* 0x060fe2000000181c */
[----:B------:R-:W1:Y:S05]  /*bf90*/  MUFU.EX2 R83, R83 ;  /* 0x0000005300537308 */ /* 0x000e6a0000000800 */
[C---:B------:R-:W-:Y:S01]  /*bfa0*/  HMMA.16816.F32 R24, R48.reuse, R42, R24 ;  /* 0x0000002a3018723c */ /* 0x040fe20000001818 */
[----:B------:R-:W3:Y:S02]  /*bfb0*/  LDSM.16.MT88.4 R40, [R232+0x11000] ;  /* 0x01100000e828783b */ /* 0x000ee40000004200 */
[----:B------:R-:W4:Y:S03]  /*bfc0*/  MUFU.EX2 R85, R85 ;  /* 0x0000005500557308 */ /* 0x000f260000000800 */
[----:B------:R-:W-:Y:S01]  /*bfd0*/  HMMA.16816.F32 R16, R48, R54, R16 ;  /* 0x000000363010723c */ /* 0x000fe20000001810 */
[----:B------:R-:W5:Y:S04]  /*bfe0*/  LDSM.16.MT88.4 R52, [R230+0x11000] ;  /* 0x01100000e634783b */ /* 0x000f680000004200 */
[----:B------:R-:W2:Y:S02]  /*bff0*/  MUFU.EX2 R86, R86 ;  /* 0x0000005600567308 */ /* 0x000ea40000000800 */
[C---:B------:R-:W-:Y:S01]  /*c000*/  F2FP.F16.F32.PACK_AB R48, R57.reuse, R56 ;  /* 0x000000383930723e */ /* 0x040fe200000000ff */
[----:B------:R-:W-:Y:S01]  /*c010*/  FADD.FTZ R57, R57, R82 ;  /* 0x0000005239397221 */ /* 0x000fe20000010000 */
[C---:B-1----:R-:W-:Y:S01]  /*c020*/  F2FP.F16.F32.PACK_AB R49, R83.reuse, R84 ;  /* 0x000000545331723e */ /* 0x042fe200000000ff */
[----:B------:R-:W-:Y:S01]  /*c030*/  FADD.FTZ R83, R83, R78 ;  /* 0x0000004e53537221 */ /* 0x000fe20000010000 */
[----:B------:R-:W-:Y:S01]  /*c040*/  F2FP.F16.F32.PACK_AB R50, R59, R58 ;  /* 0x0000003a3b32723e */ /* 0x000fe200000000ff */
[----:B------:R-:W-:Y:S01]  /*c050*/  FADD.FTZ R57, R58, R57 ;  /* 0x000000393a397221 */ /* 0x000fe20000010000 */
[----:B------:R-:W1:Y:S01]  /*c060*/  MUFU.EX2 R87, R87 ;  /* 0x0000005700577308 */ /* 0x000e620000000800 */
[----:B----4-:R-:W-:-:S02]  /*c070*/  FADD.FTZ R83, R85, R83 ;  /* 0x0000005355537221 */ /* 0x010fc40000010000 */
[----:B------:R-:W-:-:S05]  /*c080*/  FADD.FTZ R59, R59, R57 ;  /* 0x000000393b3b7221 */ /* 0x000fca0000010000 */
[----:B------:R-:W4:Y:S01]  /*c090*/  MUFU.EX2 R88, R88 ;  /* 0x0000005800587308 */ /* 0x000f220000000800 */
[C---:B--2---:R-:W-:Y:S01]  /*c0a0*/  F2FP.F16.F32.PACK_AB R51, R86.reuse, R85 ;  /* 0x000000555633723e */ /* 0x044fe200000000ff */
[----:B------:R-:W-:-:S06]  /*c0b0*/  FADD.FTZ R86, R86, R83 ;  /* 0x0000005356567221 */ /* 0x000fcc0000010000 */
[----:B------:R-:W-:Y:S01]  /*c0c0*/  HMMA.16816.F32 R8, R48, R12, R8 ;  /* 0x0000000c3008723c */ /* 0x000fe20000001808 */
[----:B------:R-:W2:Y:S01]  /*c0d0*/  MUFU.EX2 R12, R100 ;  /* 0x00000064000c7308 */ /* 0x000ea20000000800 */
[----:B-1----:R-:W-:-:S04]  /*c0e0*/  FADD.FTZ R59, R87, R59 ;  /* 0x0000003b573b7221 */ /* 0x002fc80000010000 */
[C---:B------:R-:W-:Y:S01]  /*c0f0*/  HMMA.16816.F32 R4, R48.reuse, R14, R4 ;  /* 0x0000000e3004723c */ /* 0x040fe20000001804 */
[----:B------:R-:W-:Y:S02]  /*c100*/  FFMA.FTZ R13, R93, UR18, -R101 ;  /* 0x000000125d0d7c23 */ /* 0x000fe40008010865 */
[----:B------:R-:W1:Y:S01]  /*c110*/  MUFU.EX2 R252, R252 ;  /* 0x000000fc00fc7308 */ /* 0x000e620000000800 */
[C---:B----4-:R-:W-:Y:S01]  /*c120*/  F2FP.F16.F32.PACK_AB R132, R88.reuse, R87 ;  /* 0x000000575884723e */ /* 0x050fe200000000ff */
[----:B------:R-:W-:Y:S01]  /*c130*/  FADD.FTZ R59, R88, R59 ;  /* 0x0000003b583b7221 */ /* 0x000fe20000010000 */
[----:B---3--:R-:W-:Y:S01]  /*c140*/  HMMA.16816.F32 R36, R48, R40, R36 ;  /* 0x000000283024723c */ /* 0x008fe20000001824 */
[--C-:B------:R-:W-:Y:S01]  /*c150*/  FFMA.FTZ R14, R98, UR18, -R101.reuse ;  /* 0x00000012620e7c23 */ /* 0x100fe20008010865 */
[----:B------:R-:W-:-:S03]  /*c160*/  FFMA.FTZ R15, R97, UR18, -R101 ;  /* 0x00000012610f7c23 */ /* 0x000fc60008010865 */
[----:B------:R-:W3:Y:S01]  /*c170*/  MUFU.EX2 R13, R13 ;  /* 0x0000000d000d7308 */ /* 0x000ee20000000800 */
[----:B------:R-:W-:Y:S01]  /*c180*/  HMMA.16816.F32 R28, R48, R44, R28 ;  /* 0x0000002c301c723c */ /* 0x000fe2000000181c */
[----:B--2---:R-:W-:-:S05]  /*c190*/  FADD.FTZ R59, R12, R59 ;  /* 0x0000003b0c3b7221 */ /* 0x004fca0000010000 */
[----:B------:R-:W-:Y:S01]  /*c1a0*/  HMMA.16816.F32 R32, R48, R42, R32 ;  /* 0x0000002a3020723c */ /* 0x000fe20000001820 */
[----:B------:R-:W2:Y:S01]  /*c1b0*/  MUFU.EX2 R14, R14 ;  /* 0x0000000e000e7308 */ /* 0x000ea20000000800 */
[C---:B-1----:R-:W-:Y:S01]  /*c1c0*/  F2FP.F16.F32.PACK_AB R134, R252.reuse, R12 ;  /* 0x0000000cfc86723e */ /* 0x042fe200000000ff */
[----:B------:R-:W-:-:S03]  /*c1d0*/  FADD.FTZ R252, R252, R59 ;  /* 0x0000003bfcfc7221 */ /* 0x000fc60000010000 */
[C---:B------:R-:W-:Y:S03]  /*c1e0*/  HMMA.16816.F32 R24, R48.reuse, R46, R24 ;  /* 0x0000002e3018723c */ /* 0x040fe60000001818 */
[----:B------:R-:W1:Y:S01]  /*c1f0*/  MUFU.EX2 R15, R15 ;  /* 0x0000000f000f7308 */ /* 0x000e620000000800 */
[----:B---3--:R-:W-:Y:S02]  /*c200*/  FADD.FTZ R86, R13, R86 ;  /* 0x000000560d567221 */ /* 0x008fe40000010000 */
[C---:B-----5:R-:W-:Y:S05]  /*c210*/  HMMA.16816.F32 R20, R48.reuse, R52, R20 ;  /* 0x000000343014723c */ /* 0x060fea0000001814 */
[----:B------:R-:W3:Y:S01]  /*c220*/  MUFU.EX2 R251, R251 ;  /* 0x000000fb00fb7308 */ /* 0x000ee20000000800 */
[C---:B--2---:R-:W-:Y:S01]  /*c230*/  F2FP.F16.F32.PACK_AB R133, R14.reuse, R13 ;  /* 0x0000000d0e85723e */ /* 0x044fe200000000ff */
[----:B------:R-:W-:Y:S01]  /*c240*/  HMMA.16816.F32 R16, R48, R54, R16 ;  /* 0x000000363010723c */ /* 0x000fe20000001810 */
[----:B------:R-:W-:-:S04]  /*c250*/  FADD.FTZ R86, R14, R86 ;  /* 0x000000560e567221 */ /* 0x000fc80000010000 */
[----:B-1----:R-:W-:Y:S01]  /*c260*/  FADD.FTZ R86, R15, R86 ;  /* 0x000000560f567221 */ /* 0x002fe20000010000 */
[----:B---3--:R-:W-:-:S03]  /*c270*/  F2FP.F16.F32.PACK_AB R135, R251, R15 ;  /* 0x0000000ffb87723e */ /* 0x008fc600000000ff */
[----:B------:R-:W-:-:S04]  /*c280*/  FADD.FTZ R251, R251, R86 ;  /* 0x00000056fbfb7221 */ /* 0x000fc80000010000 */
[C---:B------:R-:W-:Y:S06]  /*c290*/  HMMA.16816.F32 R160, R132.reuse, R156, R8 ;  /* 0x0000009c84a0723c */ /* 0x040fec0000001808 */
[C---:B------:R-:W-:Y:S01]  /*c2a0*/  HMMA.16816.F32 R156, R132.reuse, R158, R4 ;  /* 0x0000009e849c723c */ /* 0x040fe20000001804 */
[----:B------:R-:W1:Y:S05]  /*c2b0*/  LDSM.16.MT88.4 R4, [R230+0x11800] ;  /* 0x01180000e604783b */ /* 0x000e6a0000004200 */
[C---:B------:R-:W-:Y:S06]  /*c2c0*/  HMMA.16816.F32 R152, R132.reuse, R148, R36 ;  /* 0x000000948498723c */ /* 0x040fec0000001824 */
[C---:B------:R-:W-:Y:S06]  /*c2d0*/  HMMA.16816.F32 R144, R132.reuse, R140, R28 ;  /* 0x0000008c8490723c */ /* 0x040fec000000181c */
[C---:B------:R-:W-:Y:S06]  /*c2e0*/  HMMA.16816.F32 R148, R132.reuse, R150, R32 ;  /* 0x000000968494723c */ /* 0x040fec0000001820 */
[C---:B------:R-:W-:Y:S06]  /*c2f0*/  HMMA.16816.F32 R140, R132.reuse, R142, R24 ;  /* 0x0000008e848c723c */ /* 0x040fec0000001818 */
        /* <DEDUP_REMOVED lines=72> */
.L_x_2441:
[----:B------:R-:W-:-:S04]  /*c780*/  ULEA UR4, -UR6, URZ, 0x8 ;  /* 0x0000003f06047291 */ /* 0x000fc8000f8e413f */
[----:B------:R-:W-:Y:S02]  /*c790*/  USHF.R.S32.HI UR18, URZ, 0x1f, UR4 ;  /* 0x0000001f3f127899 */ /* 0x000fe40008011404 */
[----:B------:R-:W-:-:S04]  /*c7a0*/  MOV R5, UR4 ;  /* 0x0000000400057c02 */ /* 0x000fc80008000f00 */
[----:B------:R-:W-:-:S07]  /*c7b0*/  MOV R4, UR18 ;  /* 0x0000001200047c02 */ /* 0x000fce0008000f00 */
.L_x_2442:
[----:B------:R-:W-:Y:S01]  /*c7c0*/  ULDC UR4, c[0x0][0x2d0] ;  /* 0x0000b40000047ab9 */ /* 0x000fe20000000800 */
[C---:B------:R-:W-:Y:S01]  /*c7d0*/  LEA R173, P1, R5.reuse, R173, 0x1 ;  /* 0x000000ad05ad7211 */ /* 0x040fe200078208ff */
        /* <DEDUP_REMOVED lines=95> */
[----:B------:R-:W-:Y:S01]  /*cdd0*/  USHF.L.U32 UR4, UR15, 0x8, URZ ;  /* 0x000000080f047899 */ /* 0x000fe2000800063f */
[----:B------:R-:W-:-:S02]  /*cde0*/  @!P0 IADD3.X R26, R4, UR18, R41, P3, !PT ;  /* 0x00000012041a8c10 */ /* 0x000fc40009ffe429 */
[C---:B------:R-:W-:Y:S02]  /*cdf0*/  @!P0 IADD3.X R28, R4.reuse, UR22, R39, P2, !PT ;  /* 0x00000016041c8c10 */ /* 0x040fe400097fe427 */
[C---:B------:R-:W-:Y:S01]  /*ce00*/  @!P0 IADD3 R11, P1, R5.reuse, R11, RZ ;  /* 0x0000000b050b8210 */ /* 0x040fe20007f3e0ff */
[----:B------:R-:W-:Y:S01]  /*ce10*/  IMAD.U32 R214, RZ, RZ, UR4 ;  /* 0x00000004ffd67e24 */ /* 0x000fe2000f8e00ff */
        /* <DEDUP_REMOVED lines=39> */
[----:B------:R1:W-:Y:S01]  /*d090*/  @!P0 LDGSTS.E.BYPASS.LTC128B.128 [R241+0xc000], desc[UR20][R36.64] ;  /* 0x0c00000024f18fae */ /* 0x0003e2000b901d54 */
        /* <DEDUP_REMOVED lines=22> */
[----:B------:R-:W-:Y:S01]  /*d200*/  LOP3.LUT R214, R214, 0x30, R246, 0xfe, !PT ;  /* 0x00000030d6d67812 */ /* 0x000fe200078efef6 */
        /* <DEDUP_REMOVED lines=45> */
[----:B-1----:R-:W1:Y:S04]  /*d4e0*/  LDSM.16.M88.4 R36, [R237+0x2000] ;  /* 0x00200000ed24783b */ /* 0x002e680000000200 */
[----:B------:R-:W5:Y:S04]  /*d4f0*/  LDSM.16.M88.4 R28, [R237+0x2800] ;  /* 0x00280000ed1c783b */ /* 0x000f680000000200 */
[----:B--2---:R-:W-:Y:S04]  /*d500*/  LDSM.16.M88.4 R12, [R237+0x3800] ;  /* 0x00380000ed0c783b */ /* 0x004fe80000000200 */
[----:B---3--:R-:W2:Y:S04]  /*d510*/  LDSM.16.M88.4 R20, [R237+0x3000] ;  /* 0x00300000ed14783b */ /* 0x008ea80000000200 */
[----:B------:R-:W3:Y:S04]  /*d520*/  LDSM.16.M88.4 R4, [R237+0x4000] ;  /* 0x00400000ed04783b */ /* 0x000ee80000000200 */
[----:B------:R-:W3:Y:S04]  /*d530*/  LDSM.16.M88.4 R124, [R237+0x4800] ;  /* 0x00480000ed7c783b */ /* 0x000ee80000000200 */
[----:B------:R-:W3:Y:S04]  /*d540*/  LDSM.16.M88.4 R116, [R237+0x5000] ;  /* 0x00500000ed74783b */ /* 0x000ee80000000200 */
[----:B------:R-:W3:Y:S04]  /*d550*/  LDSM.16.M88.4 R108, [R237+0x5800] ;  /* 0x00580000ed6c783b */ /* 0x000ee80000000200 */
[----:B------:R-:W3:Y:S04]  /*d560*/  LDSM.16.M88.4 R100, [R237+0x6000] ;  /* 0x00600000ed64783b */ /* 0x000ee80000000200 */
[----:B------:R-:W3:Y:S04]  /*d570*/  LDSM.16.M88.4 R92, [R237+0x6800] ;  /* 0x00680000ed5c783b */ /* 0x000ee80000000200 */
[----:B------:R-:W3:Y:S01]  /*d580*/  LDSM.16.M88.4 R84, [R237+0x7000] ;  /* 0x00700000ed54783b */ /* 0x000ee20000000200 */
[C---:B-1----:R-:W-:Y:S03]  /*d590*/  HMMA.16816.F32 R40, R44.reuse, R36, RZ ;  /* 0x000000242c28723c */ /* 0x042fe600000018ff */
[----:B------:R-:W1:Y:S03]  /*d5a0*/  LDSM.16.M88.4 R76, [R237+0x7800] ;  /* 0x00780000ed4c783b */ /* 0x000e660000000200 */
[C---:B-----5:R-:W-:Y:S01]  /*d5b0*/  HMMA.16816.F32 R32, R44.reuse, R28, RZ ;  /* 0x0000001c2c20723c */ /* 0x060fe200000018ff */
[----:B------:R-:W5:Y:S04]  /*d5c0*/  LDSM.16.M88.4 R68, [R237+0x8000] ;  /* 0x00800000ed44783b */ /* 0x000f680000000200 */
[----:B------:R-:W5:Y:S01]  /*d5d0*/  LDSM.16.M88.4 R60, [R237+0x8800] ;  /* 0x00880000ed3c783b */ /* 0x000f620000000200 */
[C---:B--2---:R-:W-:Y:S03]  /*d5e0*/  HMMA.16816.F32 R24, R44.reuse, R20, RZ ;  /* 0x000000142c18723c */ /* 0x044fe600000018ff */
[----:B------:R-:W2:Y:S03]  /*d5f0*/  LDSM.16.M88.4 R52, [R237+0x9000] ;  /* 0x00900000ed34783b */ /* 0x000ea60000000200 */
[C---:B----4-:R-:W-:Y:S01]  /*d600*/  HMMA.16816.F32 R16, R44.reuse, R12, RZ ;  /* 0x0000000c2c10723c */ /* 0x050fe200000018ff */
[----:B------:R-:W4:Y:S04]  /*d610*/  LDSM.16.M88.4 R168, [R237+0x9800] ;  /* 0x00980000eda8783b */ /* 0x000f280000000200 */
[----:B------:R-:W-:Y:S01]  /*d620*/  LDSM.16.M88.4 R176, [R188] ;  /* 0x00000000bcb0783b */ /* 0x000fe20000000200 */
[C---:B---3--:R-:W-:Y:S03]  /*d630*/  HMMA.16816.F32 R8, R44.reuse, R4, RZ ;  /* 0x000000042c08723c */ /* 0x048fe600000018ff */
[----:B------:R-:W3:Y:S03]  /*d640*/  LDSM.16.M88.4 R192, [R233+0x3800] ;  /* 0x00380000e9c0783b */ /* 0x000ee60000000200 */
[C---:B------:R-:W-:Y:S01]  /*d650*/  HMMA.16816.F32 R128, R44.reuse, R124, RZ ;  /* 0x0000007c2c80723c */ /* 0x040fe200000018ff */
[----:B------:R-:W3:Y:S04]  /*d660*/  LDSM.16.M88.4 R180, [R233+0x2000] ;  /* 0x00200000e9b4783b */ /* 0x000ee80000000200 */
[----:B------:R-:W3:Y:S01]  /*d670*/  LDSM.16.M88.4 R200, [R233+0x2800] ;  /* 0x00280000e9c8783b */ /* 0x000ee20000000200 */
        /* <DEDUP_REMOVED lines=9> */
[C---:B------:R-:W-:Y:S06]  /*d710*/  HMMA.16816.F32 R88, R44.reuse, R84, RZ ;  /* 0x000000542c58723c */ /* 0x040fec00000018ff */
[C---:B-1----:R-:W-:Y:S06]  /*d720*/  HMMA.16816.F32 R80, R44.reuse, R76, RZ ;  /* 0x0000004c2c50723c */ /* 0x042fec00000018ff */
        /* <DEDUP_REMOVED lines=21> */
[C---:B---3--:R-:W-:Y:S06]  /*d880*/  HMMA.16816.F32 R16, R176.reuse, R192, R16 ;  /* 0x000000c0b010723c */ /* 0x048fec0000001810 */
[C---:B------:R-:W-:Y:S01]  /*d890*/  HMMA.16816.F32 R12, R176.reuse, R194, R12 ;  /* 0x000000c2b00c723c */ /* 0x040fe2000000180c */
[----:B------:R-:W2:Y:S05]  /*d8a0*/  LDSM.16.M88.4 R192, [R233+0x7800] ;  /* 0x00780000e9c0783b */ /* 0x000eaa0000000200 */
[C---:B------:R-:W-:Y:S06]  /*d8b0*/  HMMA.16816.F32 R40, R176.reuse, R180, R40 ;  /* 0x000000b4b028723c */ /* 0x040fec0000001828 */
[C---:B------:R-:W-:Y:S01]  /*d8c0*/  HMMA.16816.F32 R36, R176.reuse, R182, R36 ;  /* 0x000000b6b024723c */ /* 0x040fe20000001824 */
[----:B------:R-:W3:Y:S05]  /*d8d0*/  LDSM.16.M88.4 R180, [R233+0x5800] ;  /* 0x00580000e9b4783b */ /* 0x000eea0000000200 */
[C---:B------:R-:W-:Y:S06]  /*d8e0*/  HMMA.16816.F32 R32, R176.reuse, R200, R32 ;  /* 0x000000c8b020723c */ /* 0x040fec0000001820 */
[C---:B------:R-:W-:Y:S01]  /*d8f0*/  HMMA.16816.F32 R28, R176.reuse, R202, R28 ;  /* 0x000000cab01c723c */ /* 0x040fe2000000181c */
[----:B------:R-:W-:Y:S05]  /*d900*/  LDSM.16.M88.4 R200, [R233+0x6800] ;  /* 0x00680000e9c8783b */ /* 0x000fea0000000200 */
[C---:B-1----:R-:W-:Y:S06]  /*d910*/  HMMA.16816.F32 R120, R176.reuse, R168, R120 ;  /* 0x000000a8b078723c */ /* 0x042fec0000001878 */
[C---:B------:R-:W-:Y:S01]  /*d920*/  HMMA.16816.F32 R116, R176.reuse, R170, R116 ;  /* 0x000000aab074723c */ /* 0x040fe20000001874 */
[----:B------:R-:W1:Y:S05]  /*d930*/  LDSM.16.M88.4 R168, [R233+0x8000] ;  /* 0x00800000e9a8783b */ /* 0x000e6a0000000200 */
[C---:B--2---:R-:W-:Y:S06]  /*d940*/  HMMA.16816.F32 R80, R176.reuse, R192, R80 ;  /* 0x000000c0b050723c */ /* 0x044fec0000001850 */
[----:B------:R-:W-:Y:S01]  /*d950*/  HMMA.16816.F32 R24, R176, R196, R24 ;  /* 0x000000c4b018723c */ /* 0x000fe20000001818 */
[----:B------:R-:W-:-:S05]  /*d960*/  IMAD R192, R239, 0x2, R238 ;  /* 0x00000002efc07824 */ /* 0x000fca00078e02ee */
[C---:B---3--:R-:W-:Y:S06]  /*d970*/  HMMA.16816.F32 R112, R176.reuse, R180, R112 ;  /* 0x000000b4b070723c */ /* 0x048fec0000001870 */
[C---:B------:R-:W-:Y:S01]  /*d980*/  HMMA.16816.F32 R108, R176.reuse, R182, R108 ;  /* 0x000000b6b06c723c */ /* 0x040fe2000000186c */
[----:B------:R-:W2:Y:S05]  /*d990*/  LDSM.16.M88.4 R180, [R233+0x9800] ;  /* 0x00980000e9b4783b */ /* 0x000eaa0000000200 */
        /* <DEDUP_REMOVED lines=8> */
[C---:B------:R-:W-:Y:S01]  /*da20*/  HMMA.16816.F32 R76, R176.reuse, R194, R76 ;  /* 0x000000c2b04c723c */ /* 0x040fe2000000184c */
[----:B------:R-:W-:Y:S05]  /*da30*/  LDSM.16.M88.4 R192, [R192] ;  /* 0x00000000c0c0783b */ /* 0x000fea0000000200 */
[C---:B-1----:R-:W-:Y:S06]  /*da40*/  HMMA.16816.F32 R72, R176.reuse, R168, R72 ;  /* 0x000000a8b048723c */ /* 0x042fec0000001848 */
[C---:B------:R-:W-:Y:S01]  /*da50*/  HMMA.16816.F32 R68, R176.reuse, R170, R68 ;  /* 0x000000aab044723c */ /* 0x040fe20000001844 */
[----:B------:R-:W1:Y:S05]  /*da60*/  LDSM.16.M88.4 R168, [R236] ;  /* 0x00000000eca8783b */ /* 0x000e6a0000000200 */
[C---:B------:R-:W-:Y:S06]  /*da70*/  HMMA.16816.F32 R96, R176.reuse, R200, R96 ;  /* 0x000000c8b060723c */ /* 0x040fec0000001860 */
[C---:B------:R-:W-:Y:S01]  /*da80*/  HMMA.16816.F32 R92, R176.reuse, R202, R92 ;  /* 0x000000cab05c723c */ /* 0x040fe2000000185c */
[----:B------:R-:W1:Y:S05]  /*da90*/  LDSM.16.M88.4 R200, [R229] ;  /* 0x00000000e5c8783b */ /* 0x000e6a0000000200 */
[C---:B--2---:R-:W-:Y:S06]  /*daa0*/  HMMA.16816.F32 R48, R176.reuse, R180, R48 ;  /* 0x000000b4b030723c */ /* 0x044fec0000001830 */
[C---:B------:R-:W-:Y:S01]  /*dab0*/  HMMA.16816.F32 R44, R176.reuse, R182, R44 ;  /* 0x000000b6b02c723c */ /* 0x040fe2000000182c */
[----:B------:R-:W2:Y:S05]  /*dac0*/  LDSM.16.M88.4 R180, [R225] ;  /* 0x00000000e1b4783b */ /* 0x000eaa0000000200 */
[C---:B------:R-:W-:Y:S06]  /*dad0*/  HMMA.16816.F32 R104, R176.reuse, R204, R104 ;  /* 0x000000ccb068723c */ /* 0x040fec0000001868 */
[C---:B------:R-:W-:Y:S06]  /*dae0*/  HMMA.16816.F32 R100, R176.reuse, R206, R100 ;  /* 0x000000ceb064723c */ /* 0x040fec0000001864 */
[C---:B---3--:R-:W-:Y:S06]  /*daf0*/  HMMA.16816.F32 R88, R176.reuse, R196, R88 ;  /* 0x000000c4b058723c */ /* 0x048fec0000001858 */
[C---:B------:R-:W-:Y:S01]  /*db00*/  HMMA.16816.F32 R84, R176.reuse, R198, R84 ;  /* 0x000000c6b054723c */ /* 0x040fe20000001854 */
[----:B------:R-:W-:Y:S05]  /*db10*/  LDSM.16.M88.4 R196, [R228] ;  /* 0x00000000e4c4783b */ /* 0x000fea0000000200 */
[C---:B----4-:R-:W-:Y:S06]  /*db20*/  HMMA.16816.F32 R64, R176.reuse, R188, R64 ;  /* 0x000000bcb040723c */ /* 0x050fec0000001840 */
[C---:B------:R-:W-:Y:S01]  /*db30*/  HMMA.16816.F32 R60, R176.reuse, R190, R60 ;  /* 0x000000beb03c723c */ /* 0x040fe2000000183c */
[----:B------:R-:W-:Y:S05]  /*db40*/  LDSM.16.M88.4 R188, [R227] ;  /* 0x00000000e3bc783b */ /* 0x000fea0000000200 */
[C---:B-----5:R-:W-:Y:S06]  /*db50*/  HMMA.16816.F32 R56, R176.reuse, R184, R56 ;  /* 0x000000b8b038723c */ /* 0x060fec0000001838 */
[----:B------:R-:W-:Y:S01]  /*db60*/  HMMA.16816.F32 R52, R176, R186, R52 ;  /* 0x000000bab034723c */ /* 0x000fe20000001834 */
[----:B------:R-:W3:Y:S04]  /*db70*/  LDSM.16.M88.4 R176, [R224] ;  /* 0x00000000e0b0783b */ /* 0x000ee80000000200 */
[----:B------:R-:W-:Y:S01]  /*db80*/  LDSM.16.M88.4 R184, [R226] ;  /* 0x00000000e2b8783b */ /* 0x000fe20000000200 */
[C---:B-1----:R-:W-:Y:S06]  /*db90*/  HMMA.16816.F32 R40, R192.reuse, R168, R40 ;  /* 0x000000a8c028723c */ /* 0x042fec0000001828 */
[C---:B------:R-:W-:Y:S01]  /*dba0*/  HMMA.16816.F32 R36, R192.reuse, R170, R36 ;  /* 0x000000aac024723c */ /* 0x040fe20000001824 */
[----:B------:R-:W1:Y:S05]  /*dbb0*/  LDSM.16.M88.4 R168, [R223] ;  /* 0x00000000dfa8783b */ /* 0x000e6a0000000200 */
[C---:B------:R-:W-:Y:S06]  /*dbc0*/  HMMA.16816.F32 R32, R192.reuse, R200, R32 ;  /* 0x000000c8c020723c */ /* 0x040fec0000001820 */
[C---:B------:R-:W-:Y:S01]  /*dbd0*/  HMMA.16816.F32 R28, R192.reuse, R202, R28 ;  /* 0x000000cac01c723c */ /* 0x040fe2000000181c */
[----:B------:R-:W4:Y:S05]  /*dbe0*/  LDSM.16.M88.4 R200, [R222] ;  /* 0x00000000dec8783b */ /* 0x000f2a0000000200 */
[C---:B--2---:R-:W-:Y:S06]  /*dbf0*/  HMMA.16816.F32 R128, R192.reuse, R180, R128 ;  /* 0x000000b4c080723c */ /* 0x044fec0000001880 */
[C---:B------:R-:W-:Y:S01]  /*dc00*/  HMMA.16816.F32 R124, R192.reuse, R182, R124 ;  /* 0x000000b6c07c723c */ /* 0x040fe2000000187c */
[----:B------:R-:W2:Y:S05]  /*dc10*/  LDSM.16.M88.4 R180, [R218] ;  /* 0x00000000dab4783b */ /* 0x000eaa0000000200 */
[C---:B---3--:R-:W-:Y:S06]  /*dc20*/  HMMA.16816.F32 R120, R192.reuse, R176, R120 ;  /* 0x000000b0c078723c */ /* 0x048fec0000001878 */
[C---:B------:R-:W-:Y:S01]  /*dc30*/  HMMA.16816.F32 R116, R192.reuse, R178, R116 ;  /* 0x000000b2c074723c */ /* 0x040fe20000001874 */
[----:B------:R-:W3:Y:S05]  /*dc40*/  LDSM.16.M88.4 R176, [R217] ;  /* 0x00000000d9b0783b */ /* 0x000eea0000000200 */
[C---:B-1----:R-:W-:Y:S06]  /*dc50*/  HMMA.16816.F32 R112, R192.reuse, R168, R112 ;  /* 0x000000a8c070723c */ /* 0x042fec0000001870 */
[C---:B------:R-:W-:Y:S01]  /*dc60*/  HMMA.16816.F32 R108, R192.reuse, R170, R108 ;  /* 0x000000aac06c723c */ /* 0x040fe2000000186c */
[----:B------:R-:W1:Y:S05]  /*dc70*/  LDSM.16.M88.4 R168, [R216] ;  /* 0x00000000d8a8783b */ /* 0x000e6a0000000200 */
[C---:B------:R-:W-:Y:S06]  /*dc80*/  HMMA.16816.F32 R16, R192.reuse, R188, R16 ;  /* 0x000000bcc010723c */ /* 0x040fec0000001810 */
[C---:B------:R-:W-:Y:S01]  /*dc90*/  HMMA.16816.F32 R12, R192.reuse, R190, R12 ;  /* 0x000000bec00c723c */ /* 0x040fe2000000180c */
[----:B------:R-:W5:Y:S05]  /*dca0*/  LDSM.16.M88.4 R188, [R220] ;  /* 0x00000000dcbc783b */ /* 0x000f6a0000000200 */
[C---:B------:R-:W-:Y:S06]  /*dcb0*/  HMMA.16816.F32 R24, R192.reuse, R196, R24 ;  /* 0x000000c4c018723c */ /* 0x040fec0000001818 */
[C---:B------:R-:W-:Y:S01]  /*dcc0*/  HMMA.16816.F32 R20, R192.reuse, R198, R20 ;  /* 0x000000c6c014723c */ /* 0x040fe20000001814 */
[----:B------:R-:W5:Y:S05]  /*dcd0*/  LDSM.16.M88.4 R196, [R221] ;  /* 0x00000000ddc4783b */ /* 0x000f6a0000000200 */
[C---:B------:R-:W-:Y:S06]  /*dce0*/  HMMA.16816.F32 R8, R192.reuse, R184, R8 ;  /* 0x000000b8c008723c */ /* 0x040fec0000001808 */
[C---:B------:R-:W-:Y:S01]  /*dcf0*/  HMMA.16816.F32 R4, R192.reuse, R186, R4 ;  /* 0x000000bac004723c */ /* 0x040fe20000001804 */
[----:B------:R-:W5:Y:S05]  /*dd00*/  LDSM.16.M88.4 R184, [R219] ;  /* 0x00000000dbb8783b */ /* 0x000f6a0000000200 */
[C---:B----4-:R-:W-:Y:S06]  /*dd10*/  HMMA.16816.F32 R104, R192.reuse, R200, R104 ;  /* 0x000000c8c068723c */ /* 0x050fec0000001868 */
[C---:B------:R-:W-:Y:S01]  /*dd20*/  HMMA.16816.F32 R100, R192.reuse, R202, R100 ;  /* 0x000000cac064723c */ /* 0x040fe20000001864 */
[----:B------:R-:W-:Y:S05]  /*dd30*/  LDSM.16.M88.4 R200, [R235] ;  /* 0x00000000ebc8783b */ /* 0x000fea0000000200 */
[C---:B--2---:R-:W-:Y:S06]  /*dd40*/  HMMA.16816.F32 R72, R192.reuse, R180, R72 ;  /* 0x000000b4c048723c */ /* 0x044fec0000001848 */
[C---:B------:R-:W-:Y:S01]  /*dd50*/  HMMA.16816.F32 R68, R192.reuse, R182, R68 ;  /* 0x000000b6c044723c */ /* 0x040fe20000001844 */
[----:B------:R-:W2:Y:S05]  /*dd60*/  LDSM.16.M88.4 R180, [R166+0x1000] ;  /* 0x00100000a6b4783b */ /* 0x000eaa0000000200 */
[C---:B---3--:R-:W-:Y:S06]  /*dd70*/  HMMA.16816.F32 R64, R192.reuse, R176, R64 ;  /* 0x000000b0c040723c */ /* 0x048fec0000001840 */
[C---:B------:R-:W-:Y:S01]  /*dd80*/  HMMA.16816.F32 R60, R192.reuse, R178, R60 ;  /* 0x000000b2c03c723c */ /* 0x040fe2000000183c */
[----:B------:R-:W3:Y:S05]  /*dd90*/  LDSM.16.M88.4 R176, [R166+0x1800] ;  /* 0x00180000a6b0783b */ /* 0x000eea0000000200 */
[C---:B-1----:R-:W-:Y:S06]  /*dda0*/  HMMA.16816.F32 R56, R192.reuse, R168, R56 ;  /* 0x000000a8c038723c */ /* 0x042fec0000001838 */
[C---:B------:R-:W-:Y:S01]  /*ddb0*/  HMMA.16816.F32 R52, R192.reuse, R170, R52 ;  /* 0x000000aac034723c */ /* 0x040fe20000001834 */
[----:B------:R-:W1:Y:S05]  /*ddc0*/  LDSM.16.M88.4 R168, [R166+0x2000] ;  /* 0x00200000a6a8783b */ /* 0x000e6a0000000200 */
[C---:B-----5:R-:W-:Y:S06]  /*ddd0*/  HMMA.16816.F32 R88, R192.reuse, R188, R88 ;  /* 0x000000bcc058723c */ /* 0x060fec0000001858 */
[C---:B------:R-:W-:Y:S01]  /*dde0*/  HMMA.16816.F32 R84, R192.reuse, R190, R84 ;  /* 0x000000bec054723c */ /* 0x040fe20000001854 */
[----:B------:R-:W4:Y:S05]  /*ddf0*/  LDSM.16.M88.4 R188, [R166] ;  /* 0x00000000a6bc783b */ /* 0x000f2a0000000200 */
[C---:B------:R-:W-:Y:S06]  /*de00*/  HMMA.16816.F32 R96, R192.reuse, R196, R96 ;  /* 0x000000c4c060723c */ /* 0x040fec0000001860 */
[C---:B------:R-:W-:Y:S01]  /*de10*/  HMMA.16816.F32 R92, R192.reuse, R198, R92 ;  /* 0x000000c6c05c723c */ /* 0x040fe2000000185c */
[----:B------:R-:W5:Y:S05]  /*de20*/  LDSM.16.M88.4 R196, [R167] ;  /* 0x00000000a7c4783b */ /* 0x000f6a0000000200 */
[C---:B------:R-:W-:Y:S06]  /*de30*/  HMMA.16816.F32 R80, R192.reuse, R184, R80 ;  /* 0x000000b8c050723c */ /* 0x040fec0000001850 */
[----:B------:R-:W-:Y:S01]  /*de40*/  HMMA.16816.F32 R76, R192, R186, R76 ;  /* 0x000000bac04c723c */ /* 0x000fe2000000184c */
[----:B------:R-:W5:Y:S05]  /*de50*/  LDSM.16.M88.4 R184, [R166+0x800] ;  /* 0x00080000a6b8783b */ /* 0x000f6a0000000200 */
        /* <DEDUP_REMOVED lines=9> */
[----:B----4-:R-:W-:Y:S06]  /*def0*/  HMMA.16816.F32 R40, R200, R188, R40 ;  /* 0x000000bcc828723c */ /* 0x010fec0000001828 */
[C---:B-----5:R-:W-:Y:S06]  /*df00*/  HMMA.16816.F32 R48, R192.reuse, R196, R48 ;  /* 0x000000c4c030723c */ /* 0x060fec0000001830 */
[----:B------:R-:W-:Y:S01]  /*df10*/  HMMA.16816.F32 R44, R192, R198, R44 ;  /* 0x000000c6c02c723c */ /* 0x000fe2000000182c */
[----:B------:R-:W4:Y:S04]  /*df20*/  LDSM.16.M88.4 R192, [R166+0x3000] ;  /* 0x00300000a6c0783b */ /* 0x000f280000000200 */
[----:B------:R-:W5:Y:S01]  /*df30*/  LDSM.16.M88.4 R196, [R166+0x2800] ;  /* 0x00280000a6c4783b */ /* 0x000f620000000200 */
[C---:B------:R-:W-:Y:S03]  /*df40*/  HMMA.16816.F32 R36, R200.reuse, R190, R36 ;  /* 0x000000bec824723c */ /* 0x040fe60000001824 */
[----:B------:R-:W5:Y:S03]  /*df50*/  LDSM.16.M88.4 R188, [R166+0x3800] ;  /* 0x00380000a6bc783b */ /* 0x000f660000000200 */
[C---:B------:R-:W-:Y:S06]  /*df60*/  HMMA.16816.F32 R32, R200.reuse, R184, R32 ;  /* 0x000000b8c820723c */ /* 0x040fec0000001820 */
[C---:B--2---:R-:W-:Y:S06]  /*df70*/  HMMA.16816.F32 R92, R200.reuse, R182, R92 ;  /* 0x000000b6c85c723c */ /* 0x044fec000000185c */
[C---:B------:R-:W-:Y:S01]  /*df80*/  HMMA.16816.F32 R28, R200.reuse, R186, R28 ;  /* 0x000000bac81c723c */ /* 0x040fe2000000181c */
[----:B------:R-:W-:Y:S01]  /*df90*/  LOP3.LUT R183, R246, UR4, RZ, 0xfc, !PT ;  /* 0x00000004f6b77c12 */ /* 0x000fe2000f8efcff */
[----:B------:R-:W2:Y:S04]  /*dfa0*/  LDSM.16.M88.4 R184, [R166+0x4000] ;  /* 0x00400000a6b8783b */ /* 0x000ea80000000200 */
[C---:B---3--:R-:W-:Y:S06]  /*dfb0*/  HMMA.16816.F32 R88, R200.reuse, R176, R88 ;  /* 0x000000b0c858723c */ /* 0x048fec0000001858 */
[----:B-1----:R-:W-:Y:S01]  /*dfc0*/  HMMA.16816.F32 R80, R200, R168, R80 ;  /* 0x000000a8c850723c */ /* 0x002fe20000001850 */
[----:B------:R-:W-:-:S02]  /*dfd0*/  VIADD R176, R183, 0x1 ;  /* 0x00000001b7b07836 */ /* 0x000fc40000000000 */
[----:B------:R-:W-:-:S03]  /*dfe0*/  VIADD R177, R183, 0x21 ;  /* 0x00000021b7b17836 */ /* 0x000fc60000000000 */
[C---:B------:R-:W-:Y:S01]  /*dff0*/  HMMA.16816.F32 R76, R200.reuse, R170, R76 ;  /* 0x000000aac84c723c */ /* 0x040fe2000000184c */
[----:B------:R-:W-:Y:S01]  /*e000*/  VIADD R169, R183, 0x9 ;  /* 0x00000009b7a97836 */ /* 0x000fe20000000000 */
[----:B------:R-:W-:Y:S02]  /*e010*/  I2FP.F32.S32 R168, R176 ;  /* 0x000000b000a87245 */ /* 0x000fe40000201400 */
[-C--:B------:R-:W-:Y:S02]  /*e020*/  ISETP.GE.AND P3, PT, R176, R174.reuse, PT ;  /* 0x000000aeb000720c */ /* 0x080fe40003f66270 */
[----:B------:R-:W-:Y:S01]  /*e030*/  ISETP.GE.AND P2, PT, R169, R175, PT ;  /* 0x000000afa900720c */ /* 0x000fe20003f46270 */
[----:B------:R-:W-:Y:S01]  /*e040*/  VIADD R171, R183, 0x11 ;  /* 0x00000011b7ab7836 */ /* 0x000fe20000000000 */
[----:B------:R-:W-:Y:S01]  /*e050*/  ISETP.GE.AND P1, PT, R169, R174, PT ;  /* 0x000000aea900720c */ /* 0x000fe20003f26270 */
[C---:B------:R-:W-:Y:S01]  /*e060*/  FFMA.FTZ R41, R168.reuse, UR5, R41 ;  /* 0x00000005a8297c23 */ /* 0x040fe20008010029 */
[----:B------:R-:W-:Y:S01]  /*e070*/  I2FP.F32.S32 R170, R169 ;  /* 0x000000a900aa7245 */ /* 0x000fe20000201400 */
[----:B------:R-:W-:Y:S01]  /*e080*/  FFMA.FTZ R43, R168, UR5, R43 ;  /* 0x00000005a82b7c23 */ /* 0x000fe2000801002b */
[----:B------:R-:W-:Y:S01]  /*e090*/  I2FP.F32.S32 R169, R171 ;  /* 0x000000ab00a97245 */ /* 0x000fe20000201400 */
[----:B------:R-:W-:Y:S01]  /*e0a0*/  HMMA.16816.F32 R84, R200, R178, R84 ;  /* 0x000000b2c854723c */ /* 0x000fe20000001854 */
[----:B------:R-:W-:Y:S01]  /*e0b0*/  ISETP.GE.AND P5, PT, R176, R175, PT ;  /* 0x000000afb000720c */ /* 0x000fe20003fa6270 */
[C---:B------:R-:W-:Y:S01]  /*e0c0*/  FFMA.FTZ R37, R170.reuse, UR5, R37 ;  /* 0x00000005aa257c23 */ /* 0x040fe20008010025 */
[----:B------:R-:W-:Y:S01]  /*e0d0*/  FFMA.FTZ R170, R170, UR5, R39 ;  /* 0x00000005aaaa7c23 */ /* 0x000fe20008010027 */
[----:B------:R-:W-:Y:S01]  /*e0e0*/  FFMA.FTZ R168, R169, UR5, R33 ;  /* 0x00000005a9a87c23 */ /* 0x000fe20008010021 */
[----:B------:R-:W-:-:S02]  /*e0f0*/  VIADD R33, R183, 0x19 ;  /* 0x00000019b7217836 */ /* 0x000fc40000000000 */
[----:B------:R-:W-:Y:S01]  /*e100*/  FFMA.FTZ R39, R169, UR5, R35 ;  /* 0x00000005a9277c23 */ /* 0x000fe20008010023 */
[----:B------:R-:W-:Y:S01]  /*e110*/  FSEL R35, R43, -INF , !P3 ;  /* 0xff8000002b237808 */ /* 0x000fe20005800000 */
[----:B------:R-:W-:Y:S01]  /*e120*/  VIADD R176, R183, 0x29 ;  /* 0x00000029b7b07836 */ /* 0x000fe20000000000 */
[----:B------:R-:W-:Y:S01]  /*e130*/  FSEL R43, R37, -INF , !P2 ;  /* 0xff800000252b7808 */ /* 0x000fe20005000000 */
[C---:B----4-:R-:W-:Y:S01]  /*e140*/  HMMA.16816.F32 R120, R200.reuse, R192, R120 ;  /* 0x000000c0c878723c */ /* 0x050fe20000001878 */
[----:B------:R-:W-:Y:S02]  /*e150*/  I2FP.F32.S32 R37, R33 ;  /* 0x0000002100257245 */ /* 0x000fe40000201400 */
[----:B------:R-:W-:Y:S01]  /*e160*/  FSEL R41, R41, -INF , !P5 ;  /* 0xff80000029297808 */ /* 0x000fe20006800000 */
[----:B------:R1:W-:Y:S01]  /*e170*/  STL [R1+0x4], R43 ;  /* 0x0000042b01007387 */ /* 0x0003e20000100800 */
[-C--:B------:R-:W-:Y:S01]  /*e180*/  ISETP.GE.AND P5, PT, R171, R174.reuse, PT ;  /* 0x000000aeab00720c */ /* 0x080fe20003fa6270 */
[----:B------:R-:W-:Y:S01]  /*e190*/  FFMA.FTZ R178, R37, UR5, R29 ;  /* 0x0000000525b27c23 */ /* 0x000fe2000801001d */
[-C--:B------:R-:W-:Y:S01]  /*e1a0*/  ISETP.GE.AND P6, PT, R171, R175.reuse, PT ;  /* 0x000000afab00720c */ /* 0x080fe20003fc6270 */
[C---:B------:R-:W-:Y:S01]  /*e1b0*/  HMMA.16816.F32 R116, R200.reuse, R194, R116 ;  /* 0x000000c2c874723c */ /* 0x040fe20000001874 */
[C---:B------:R-:W-:Y:S01]  /*e1c0*/  ISETP.GE.AND P3, PT, R33.reuse, R175, PT ;  /* 0x000000af2100720c */ /* 0x040fe20003f66270 */
[----:B------:R-:W3:Y:S01]  /*e1d0*/  LDSM.16.M88.4 R192, [R166+0x6000] ;  /* 0x00600000a6c0783b */ /* 0x000ee20000000200 */
[----:B------:R-:W-:Y:S01]  /*e1e0*/  ISETP.GE.AND P2, PT, R33, R174, PT ;  /* 0x000000ae2100720c */ /* 0x000fe20003f46270 */
[----:B------:R-:W-:Y:S01]  /*e1f0*/  FFMA.FTZ R37, R37, UR5, R31 ;  /* 0x0000000525257c23 */ /* 0x000fe2000801001f */
[----:B------:R-:W-:Y:S01]  /*e200*/  FSEL R29, R39, -INF , !P5 ;  /* 0xff800000271d7808 */ /* 0x000fe20006800000 */
[----:B------:R-:W-:Y:S01]  /*e210*/  VIADD R31, R183, 0x39 ;  /* 0x00000039b71f7836 */ /* 0x000fe20000000000 */
[----:B------:R-:W-:Y:S01]  /*e220*/  FSEL R33, R170, -INF , !P1 ;  /* 0xff800000aa217808 */ /* 0x000fe20004800000 */
[----:B-----5:R-:W-:Y:S01]  /*e230*/  HMMA.16816.F32 R128, R200, R196, R128 ;  /* 0x000000c4c880723c */ /* 0x020fe20000001880 */
[----:B------:R-:W-:-:S02]  /*e240*/  FSEL R39, R178, -INF , !P3 ;  /* 0xff800000b2277808 */ /* 0x000fc40005800000 */
[-C--:B------:R-:W-:Y:S02]  /*e250*/  ISETP.GE.AND P1, PT, R177, R175.reuse, PT ;  /* 0x000000afb100720c */ /* 0x080fe40003f26270 */
[C---:B------:R-:W-:Y:S01]  /*e260*/  ISETP.GE.AND P5, PT, R176.reuse, R175, PT ;  /* 0x000000afb000720c */ /* 0x040fe20003fa6270 */
[C---:B------:R-:W-:Y:S01]  /*e270*/  HMMA.16816.F32 R124, R200.reuse, R198, R124 ;  /* 0x000000c6c87c723c */ /* 0x040fe2000000187c */
[----:B------:R-:W-:Y:S02]  /*e280*/  ISETP.GE.AND P3, PT, R176, R174, PT ;  /* 0x000000aeb000720c */ /* 0x000fe40003f66270 */
[----:B------:R-:W-:Y:S02]  /*e290*/  I2FP.F32.S32 R176, R176 ;  /* 0x000000b000b07245 */ /* 0x000fe40000201400 */
[----:B------:R-:W-:Y:S01]  /*e2a0*/  FSEL R37, R37, -INF , !P2 ;  /* 0xff80000025257808 */ /* 0x000fe20005000000 */
[C---:B------:R-:W-:Y:S01]  /*e2b0*/  HMMA.16816.F32 R112, R200.reuse, R188, R112 ;  /* 0x000000bcc870723c */ /* 0x040fe20000001870 */
[----:B-1----:R-:W-:Y:S01]  /*e2c0*/  FSEL R43, R168, -INF , !P6 ;  /* 0xff800000a82b7808 */ /* 0x002fe20007000000 */
[C---:B------:R-:W-:Y:S01]  /*e2d0*/  FFMA.FTZ R21, R176.reuse, UR5, R21 ;  /* 0x00000005b0157c23 */ /* 0x040fe20008010015 */
[-C--:B------:R-:W-:Y:S01]  /*e2e0*/  ISETP.GE.AND P6, PT, R177, R174.reuse, PT ;  /* 0x000000aeb100720c */ /* 0x080fe20003fc6270 */
[----:B------:R-:W-:Y:S01]  /*e2f0*/  FFMA.FTZ R207, R176, UR5, R23 ;  /* 0x00000005b0cf7c23 */ /* 0x000fe20008010017 */
[----:B------:R-:W-:Y:S01]  /*e300*/  I2FP.F32.S32 R177, R177 ;  /* 0x000000b100b17245 */ /* 0x000fe20000201400 */
[----:B------:R-:W-:Y:S01]  /*e310*/  VIADD R176, R183, 0x31 ;  /* 0x00000031b7b07836 */ /* 0x000fe20000000000 */
[----:B------:R-:W-:Y:S01]  /*e320*/  FSEL R21, R21, -INF , !P5 ;  /* 0xff80000015157808 */ /* 0x000fe20006800000 */
[C---:B------:R-:W-:Y:S01]  /*e330*/  HMMA.16816.F32 R108, R200.reuse, R190, R108 ;  /* 0x000000bec86c723c */ /* 0x040fe2000000186c */
[----:B------:R-:W-:Y:S01]  /*e340*/  FSEL R207, R207, -INF , !P3 ;  /* 0xff800000cfcf7808 */ /* 0x000fe20005800000 */
[C---:B------:R-:W-:Y:S01]  /*e350*/  FFMA.FTZ R25, R177.reuse, UR5, R25 ;  /* 0x00000005b1197c23 */ /* 0x040fe20008010019 */
[C---:B------:R-:W-:Y:S01]  /*e360*/  ISETP.GE.AND P2, PT, R176.reuse, R175, PT ;  /* 0x000000afb000720c */ /* 0x040fe20003f46270 */
[----:B------:R-:W-:Y:S01]  /*e370*/  FFMA.FTZ R210, R177, UR5, R27 ;  /* 0x00000005b1d27c23 */ /* 0x000fe2000801001b */
[----:B------:R-:W-:Y:S01]  /*e380*/  VIADD R27, R183, 0x41 ;  /* 0x00000041b71b7836 */ /* 0x000fe20000000000 */
[-C--:B------:R-:W-:Y:S01]  /*e390*/  ISETP.GE.AND P5, PT, R31, R174.reuse, PT ;  /* 0x000000ae1f00720c */ /* 0x080fe20003fa6270 */
[----:B--2---:R-:W-:Y:S01]  /*e3a0*/  HMMA.16816.F32 R104, R200, R184, R104 ;  /* 0x000000b8c868723c */ /* 0x004fe20000001868 */
[----:B------:R-:W-:Y:S01]  /*e3b0*/  FSEL R23, R25, -INF , !P1 ;  /* 0xff80000019177808 */ /* 0x000fe20004800000 */
[----:B------:R-:W1:Y:S01]  /*e3c0*/  LDSM.16.M88.4 R168, [R166+0x6800] ;  /* 0x00680000a6a8783b */ /* 0x000e620000000200 */
[----:B------:R-:W-:-:S02]  /*e3d0*/  ISETP.GE.AND P1, PT, R176, R174, PT ;  /* 0x000000aeb000720c */ /* 0x000fc40003f26270 */
[----:B------:R-:W-:Y:S01]  /*e3e0*/  I2FP.F32.S32 R176, R176 ;  /* 0x000000b000b07245 */ /* 0x000fe20000201400 */
[C---:B------:R-:W-:Y:S01]  /*e3f0*/  HMMA.16816.F32 R100, R200.reuse, R186, R100 ;  /* 0x000000bac864723c */ /* 0x040fe20000001864 */
[----:B------:R-:W-:Y:S02]  /*e400*/  I2FP.F32.S32 R25, R31 ;  /* 0x0000001f00197245 */ /* 0x000fe40000201400 */
[----:B------:R-:W-:Y:S01]  /*e410*/  FSEL R210, R210, -INF , !P6 ;  /* 0xff800000d2d27808 */ /* 0x000fe20007000000 */
[C---:B------:R-:W-:Y:S01]  /*e420*/  FFMA.FTZ R17, R176.reuse, UR5, R17 ;  /* 0x00000005b0117c23 */ /* 0x040fe20008010011 */
[----:B------:R-:W-:Y:S01]  /*e430*/  FFMA.FTZ R205, R176, UR5, R19 ;  /* 0x00000005b0cd7c23 */ /* 0x000fe20008010013 */
[----:B------:R-:W-:Y:S01]  /*e440*/  FFMA.FTZ R13, R25, UR5, R13 ;  /* 0x00000005190d7c23 */ /* 0x000fe2000801000d */
[-C--:B------:R-:W-:Y:S01]  /*e450*/  ISETP.GE.AND P6, PT, R31, R175.reuse, PT ;  /* 0x000000af1f00720c */ /* 0x080fe20003fc6270 */
[----:B------:R-:W-:Y:S01]  /*e460*/  VIADD R19, R183, 0x49 ;  /* 0x00000049b7137836 */ /* 0x000fe20000000000 */
[----:B------:R-:W-:Y:S01]  /*e470*/  FSEL R17, R17, -INF , !P2 ;  /* 0xff80000011117808 */ /* 0x000fe20005000000 */
[----:B------:R-:W-:Y:S01]  /*e480*/  FFMA.FTZ R15, R25, UR5, R15 ;  /* 0x00000005190f7c23 */ /* 0x000fe2000801000f */
[----:B------:R-:W-:Y:S01]  /*e490*/  FSEL R205, R205, -INF , !P1 ;  /* 0xff800000cdcd7808 */ /* 0x000fe20004800000 */
[C---:B---3--:R-:W-:Y:S01]  /*e4a0*/  HMMA.16816.F32 R68, R200.reuse, R194, R68 ;  /* 0x000000c2c844723c */ /* 0x048fe20000001844 */
[----:B------:R-:W-:Y:S01]  /*e4b0*/  FSEL R13, R13, -INF , !P6 ;  /* 0xff8000000d0d7808 */ /* 0x000fe20007000000 */
[----:B------:R-:W2:Y:S01]  /*e4c0*/  LDSM.16.M88.4 R176, [R166+0x7000] ;  /* 0x00700000a6b0783b */ /* 0x000ea20000000200 */
[-C--:B------:R-:W-:Y:S01]  /*e4d0*/  ISETP.GE.AND P3, PT, R27, R175.reuse, PT ;  /* 0x000000af1b00720c */ /* 0x080fe20003f66270 */
[----:B------:R-:W-:Y:S01]  /*e4e0*/  VIADD R25, R183, 0xa1 ;  /* 0x000000a1b7197836 */ /* 0x000fe20000000000 */
[-C--:B------:R-:W-:Y:S01]  /*e4f0*/  ISETP.GE.AND P2, PT, R27, R174.reuse, PT ;  /* 0x000000ae1b00720c */ /* 0x080fe20003f46270 */
[----:B------:R-:W-:Y:S01]  /*e500*/  HMMA.16816.F32 R96, R200, R180, R96 ;  /* 0x000000b4c860723c */ /* 0x000fe20000001860 */
[C---:B------:R-:W-:Y:S01]  /*e510*/  ISETP.GE.AND P1, PT, R19.reuse, R175, PT ;  /* 0x000000af1300720c */ /* 0x040fe20003f26270 */
[----:B------:R-:W-:Y:S01]  /*e520*/  IMAD.U32 R31, RZ, RZ, UR4 ;  /* 0x00000004ff1f7e24 */ /* 0x000fe2000f8e00ff */
        /* <DEDUP_REMOVED lines=8> */
[----:B------:R-:W-:Y:S02]  /*e5b0*/  VIADD R5, R183, 0x51 ;  /* 0x00000051b7057836 */ /* 0x000fe40000000000 */
[----:B------:R-:W-:Y:S01]  /*e5c0*/  FFMA.FTZ R189, R19, UR5, R7 ;  /* 0x0000000513bd7c23 */ /* 0x000fe20008010007 */
[----:B------:R-:W-:Y:S01]  /*e5d0*/  FSEL R9, R9, -INF , !P3 ;  /* 0xff80000009097808 */ /* 0x000fe20005800000 */
[----:B------:R-:W-:Y:S01]  /*e5e0*/  VIADD R11, R183, 0x59 ;  /* 0x00000059b70b7836 */ /* 0x000fe20000000000 */
[----:B------:R-:W-:Y:S01]  /*e5f0*/  FSEL R195, R195, -INF , !P2 ;  /* 0xff800000c3c37808 */ /* 0x000fe20005000000 */
[----:B------:R-:W-:Y:S01]  /*e600*/  VIADD R7, R183, 0x61 ;  /* 0x00000061b7077836 */ /* 0x000fe20000000000 */
[C---:B------:R-:W-:Y:S01]  /*e610*/  ISETP.GE.AND P5, PT, R5.reuse, R175, PT ;  /* 0x000000af0500720c */ /* 0x040fe20003fa6270 */
[----:B-1----:R-:W-:Y:S01]  /*e620*/  HMMA.16816.F32 R64, R200, R168, R64 ;  /* 0x000000a8c840723c */ /* 0x002fe20000001840 */
[----:B------:R-:W-:-:S02]  /*e630*/  ISETP.GE.AND P3, PT, R5, R174, PT ;  /* 0x000000ae0500720c */ /* 0x000fc40003f66270 */
[----:B------:R-:W-:Y:S02]  /*e640*/  I2FP.F32.S32 R5, R5 ;  /* 0x0000000500057245 */ /* 0x000fe40000201400 */
[----:B------:R-:W-:Y:S01]  /*e650*/  FSEL R213, R213, -INF , !P1 ;  /* 0xff800000d5d57808 */ /* 0x000fe20004800000 */
[C---:B------:R-:W-:Y:S01]  /*e660*/  HMMA.16816.F32 R60, R200.reuse, R170, R60 ;  /* 0x000000aac83c723c */ /* 0x040fe2000000183c */
[----:B------:R-:W-:Y:S01]  /*e670*/  FSEL R189, R189, -INF , !P6 ;  /* 0xff800000bdbd7808 */ /* 0x000fe20007000000 */
[----:B------:R-:W-:Y:S01]  /*e680*/  FFMA.FTZ R129, R5, UR5, R129 ;  /* 0x0000000505817c23 */ /* 0x000fe20008010081 */
[-C--:B------:R-:W-:Y:S01]  /*e690*/  ISETP.GE.AND P2, PT, R11, R175.reuse, PT ;  /* 0x000000af0b00720c */ /* 0x080fe20003f46270 */
[----:B------:R-:W-:Y:S01]  /*e6a0*/  FFMA.FTZ R131, R5, UR5, R131 ;  /* 0x0000000505837c23 */ /* 0x000fe20008010083 */
[-C--:B------:R-:W-:Y:S01]  /*e6b0*/  ISETP.GE.AND P1, PT, R11, R174.reuse, PT ;  /* 0x000000ae0b00720c */ /* 0x080fe20003f26270 */
[----:B------:R-:W-:Y:S01]  /*e6c0*/  VIADD R5, R183, 0x71 ;  /* 0x00000071b7057836 */ /* 0x000fe20000000000 */
[----:B------:R-:W-:Y:S01]  /*e6d0*/  FSEL R209, R129, -INF , !P5 ;  /* 0xff80000081d17808 */ /* 0x000fe20006800000 */
[----:B------:R-:W1:Y:S01]  /*e6e0*/  LDSM.16.M88.4 R168, [R166+0x7800] ;  /* 0x00780000a6a8783b */ /* 0x000e620000000200 */
[C---:B------:R-:W-:Y:S01]  /*e6f0*/  ISETP.GE.AND P6, PT, R7.reuse, R175, PT ;  /* 0x000000af0700720c */ /* 0x040fe20003fc6270 */
[----:B--2---:R-:W-:Y:S01]  /*e700*/  HMMA.16816.F32 R56, R200, R176, R56 ;  /* 0x000000b0c838723c */ /* 0x004fe20000001838 */
[----:B------:R-:W-:Y:S01]  /*e710*/  ISETP.GE.AND P5, PT, R7, R174, PT ;  /* 0x000000ae0700720c */ /* 0x000fe20003fa6270 */
[----:B------:R-:W-:-:S04]  /*e720*/  DEPBAR.LE SB0, 0x0 ;  /* 0x000080000000791a */ /* 0x000fc80000000000 */
[----:B------:R-:W-:Y:S01]  /*e730*/  I2FP.F32.S32 R11, R11 ;  /* 0x0000000b000b7245 */ /* 0x000fe20000201400 */
[----:B------:R-:W-:Y:S01]  /*e740*/  HMMA.16816.F32 R52, R200, R178, R52 ;  /* 0x000000b2c834723c */ /* 0x000fe20000001834 */
[----:B------:R-:W-:Y:S02]  /*e750*/  I2FP.F32.S32 R7, R7 ;  /* 0x0000000700077245 */ /* 0x000fe40000201400 */
[----:B------:R-:W-:Y:S01]  /*e760*/  FSEL R184, R131, -INF , !P3 ;  /* 0xff80000083b87808 */ /* 0x000fe20005800000 */
[C---:B------:R-:W-:Y:S01]  /*e770*/  FFMA.FTZ R125, R11.reuse, UR5, R125 ;  /* 0x000000050b7d7c23 */ /* 0x040fe2000801007d */
[----:B------:R-:W-:Y:S01]  /*e780*/  FFMA.FTZ R127, R11, UR5, R127 ;  /* 0x000000050b7f7c23 */ /* 0x000fe2000801007f */
[C---:B------:R-:W-:Y:S01]  /*e790*/  FFMA.FTZ R121, R7.reuse, UR5, R121 ;  /* 0x0000000507797c23 */ /* 0x040fe20008010079 */
[----:B------:R-:W-:Y:S01]  /*e7a0*/  FFMA.FTZ R123, R7, UR5, R123 ;  /* 0x00000005077b7c23 */ /* 0x000fe2000801007b */
[----:B------:R-:W-:Y:S01]  /*e7b0*/  VIADD R7, R183, 0x69 ;  /* 0x00000069b7077836 */ /* 0x000fe20000000000 */
[----:B------:R-:W-:Y:S01]  /*e7c0*/  FSEL R206, R125, -INF , !P2 ;  /* 0xff8000007dce7808 */ /* 0x000fe20005000000 */
[----:B------:R-:W-:Y:S01]  /*e7d0*/  VIADD R11, R183, 0x79 ;  /* 0x00000079b70b7836 */ /* 0x000fe20000000000 */
[----:B------:R-:W-:-:S02]  /*e7e0*/  FSEL R185, R127, -INF , !P1 ;  /* 0xff8000007fb97808 */ /* 0x000fc40004800000 */
[C---:B------:R-:W-:Y:S01]  /*e7f0*/  ISETP.GE.AND P3, PT, R7.reuse, R175, PT ;  /* 0x000000af0700720c */ /* 0x040fe20003f66270 */
[----:B------:R-:W-:Y:S01]  /*e800*/  BAR.SYNC.DEFER_BLOCKING 0x0 ;  /* 0x0000000000007b1d */ /* 0x000fe20000010000 */
[-C--:B------:R-:W-:Y:S02]  /*e810*/  ISETP.GE.AND P2, PT, R7, R174.reuse, PT ;  /* 0x000000ae0700720c */ /* 0x080fe40003f46270 */
[----:B------:R-:W-:Y:S02]  /*e820*/  I2FP.F32.S32 R7, R7 ;  /* 0x0000000700077245 */ /* 0x000fe40000201400 */
[----:B------:R-:W-:Y:S02]  /*e830*/  FSEL R199, R121, -INF , !P6 ;  /* 0xff80000079c77808 */ /* 0x000fe40007000000 */
[----:B------:R-:W-:Y:S01]  /*e840*/  ISETP.GE.AND P1, PT, R5, R175, PT ;  /* 0x000000af0500720c */ /* 0x000fe20003f26270 */
[----:B------:R-:W-:Y:S01]  /*e850*/  FFMA.FTZ R117, R7, UR5, R117 ;  /* 0x0000000507757c23 */ /* 0x000fe20008010075 */
[----:B------:R-:W-:Y:S01]  /*e860*/  ISETP.GE.AND P6, PT, R5, R174, PT ;  /* 0x000000ae0500720c */ /* 0x000fe20003fc6270 */
[----:B------:R-:W-:Y:S01]  /*e870*/  FFMA.FTZ R119, R7, UR5, R119 ;  /* 0x0000000507777c23 */ /* 0x000fe20008010077 */
[----:B------:R-:W-:Y:S01]  /*e880*/  I2FP.F32.S32 R5, R5 ;  /* 0x0000000500057245 */ /* 0x000fe20000201400 */
[----:B------:R-:W-:Y:S01]  /*e890*/  VIADD R7, R183, 0x81 ;  /* 0x00000081b7077836 */ /* 0x000fe20000000000 */
[----:B------:R-:W-:-:S02]  /*e8a0*/  FSEL R182, R123, -INF , !P5 ;  /* 0xff8000007bb67808 */ /* 0x000fc40006800000 */
[----:B------:R-:W-:Y:S01]  /*e8b0*/  FSEL R191, R117, -INF , !P3 ;  /* 0xff80000075bf7808 */ /* 0x000fe20005800000 */
[----:B------:R-:W-:Y:S01]  /*e8c0*/  FFMA.FTZ R113, R5, UR5, R113 ;  /* 0x0000000505717c23 */ /* 0x000fe20008010071 */
[----:B------:R-:W-:Y:S01]  /*e8d0*/  ISETP.GE.AND P5, PT, R11, R175, PT ;  /* 0x000000af0b00720c */ /* 0x000fe20003fa6270 */
[----:B------:R-:W-:Y:S01]  /*e8e0*/  FFMA.FTZ R115, R5, UR5, R115 ;  /* 0x0000000505737c23 */ /* 0x000fe20008010073 */
[-C--:B------:R-:W-:Y:S01]  /*e8f0*/  ISETP.GE.AND P3, PT, R11, R174.reuse, PT ;  /* 0x000000ae0b00720c */ /* 0x080fe20003f66270 */
[----:B------:R-:W-:Y:S01]  /*e900*/  VIADD R5, R183, 0x89 ;  /* 0x00000089b7057836 */ /* 0x000fe20000000000 */
[----:B------:R-:W-:Y:S01]  /*e910*/  I2FP.F32.S32 R11, R11 ;  /* 0x0000000b000b7245 */ /* 0x000fe20000201400 */
[C---:B-1----:R-:W-:Y:S01]  /*e920*/  HMMA.16816.F32 R48, R200.reuse, R168, R48 ;  /* 0x000000a8c830723c */ /* 0x042fe20000001830 */
[----:B------:R-:W-:Y:S02]  /*e930*/  FSEL R180, R119, -INF , !P2 ;  /* 0xff80000077b47808 */ /* 0x000fe40005000000 */
[----:B------:R-:W-:Y:S01]  /*e940*/  FSEL R186, R113, -INF , !P1 ;  /* 0xff80000071ba7808 */ /* 0x000fe20004800000 */
[----:B------:R-:W-:Y:S01]  /*e950*/  FFMA.FTZ R109, R11, UR5, R109 ;  /* 0x000000050b6d7c23 */ /* 0x000fe2000801006d */
[----:B------:R-:W-:Y:S01]  /*e960*/  ISETP.GE.AND P2, PT, R7, R175, PT ;  /* 0x000000af0700720c */ /* 0x000fe20003f46270 */
[----:B------:R-:W-:Y:S01]  /*e970*/  FFMA.FTZ R111, R11, UR5, R111 ;  /* 0x000000050b6f7c23 */ /* 0x000fe2000801006f */
[----:B------:R-:W-:Y:S01]  /*e980*/  ISETP.GE.AND P1, PT, R7, R174, PT ;  /* 0x000000ae0700720c */ /* 0x000fe20003f26270 */
[----:B------:R-:W-:Y:S01]  /*e990*/  VIADD R11, R183, 0x91 ;  /* 0x00000091b70b7836 */ /* 0x000fe20000000000 */
[----:B------:R-:W-:Y:S01]  /*e9a0*/  I2FP.F32.S32 R7, R7 ;  /* 0x0000000700077245 */ /* 0x000fe20000201400 */
[----:B------:R-:W-:Y:S01]  /*e9b0*/  HMMA.16816.F32 R44, R200, R170, R44 ;  /* 0x000000aac82c723c */ /* 0x000fe2000000182c */
[----:B------:R-:W-:-:S02]  /*e9c0*/  FSEL R176, R115, -INF , !P6 ;  /* 0xff80000073b07808 */ /* 0x000fc40007000000 */
[----:B------:R-:W-:Y:S01]  /*e9d0*/  FSEL R187, R109, -INF , !P5 ;  /* 0xff8000006dbb7808 */ /* 0x000fe20006800000 */
[----:B------:R-:W-:Y:S01]  /*e9e0*/  FFMA.FTZ R181, R7, UR5, R105 ;  /* 0x0000000507b57c23 */ /* 0x000fe20008010069 */
[----:B------:R-:W-:Y:S01]  /*e9f0*/  ISETP.GE.AND P6, PT, R5, R175, PT ;  /* 0x000000af0500720c */ /* 0x000fe20003fc6270 */
[----:B------:R-:W-:Y:S01]  /*ea00*/  FFMA.FTZ R107, R7, UR5, R107 ;  /* 0x00000005076b7c23 */ /* 0x000fe2000801006b */
[-C--:B------:R-:W-:Y:S01]  /*ea10*/  ISETP.GE.AND P5, PT, R5, R174.reuse, PT ;  /* 0x000000ae0500720c */ /* 0x080fe20003fa6270 */
[----:B------:R-:W-:Y:S01]  /*ea20*/  VIADD R7, R183, 0x99 ;  /* 0x00000099b7077836 */ /* 0x000fe20000000000 */
        /* <DEDUP_REMOVED lines=15> */
[----:B------:R-:W-:-:S02]  /*eb20*/  I2FP.F32.S32 R7, R7 ;  /* 0x0000000700077245 */ /* 0x000fc40000201400 */
[----:B------:R-:W-:Y:S02]  /*eb30*/  FSEL R99, R97, -INF , !P3 ;  /* 0xff80000061637808 */ /* 0x000fe40005800000 */
[----:B------:R-:W-:Y:S01]  /*eb40*/  ISETP.GE.AND P3, PT, R25, R174, PT ;  /* 0x000000ae1900720c */ /* 0x000fe20003f66270 */
[C---:B------:R-:W-:Y:S01]  /*eb50*/  FFMA.FTZ R15, R7.reuse, UR5, R95 ;  /* 0x00000005070f7c23 */ /* 0x040fe2000801005f */
[----:B------:R-:W-:Y:S01]  /*eb60*/  FFMA.FTZ R19, R7, UR5, R93 ;  /* 0x0000000507137c23 */ /* 0x000fe2000801005d */
[----:B------:R-:W-:Y:S01]  /*eb70*/  FSEL R95, R103, -INF , !P5 ;  /* 0xff800000675f7808 */ /* 0x000fe20006800000 */
[----:B------:R-:W-:Y:S01]  /*eb80*/  VIADD R7, R183, 0xa9 ;  /* 0x000000a9b7077836 */ /* 0x000fe20000000000 */
[----:B------:R-:W-:Y:S02]  /*eb90*/  ISETP.GE.AND P5, PT, R25, R175, PT ;  /* 0x000000af1900720c */ /* 0x000fe40003fa6270 */
[----:B------:R-:W-:Y:S02]  /*eba0*/  I2FP.F32.S32 R25, R25 ;  /* 0x0000001900197245 */ /* 0x000fe40000201400 */
[----:B------:R-:W-:-:S02]  /*ebb0*/  FSEL R93, R5, -INF , !P2 ;  /* 0xff800000055d7808 */ /* 0x000fc40005000000 */
[----:B------:R-:W-:Y:S01]  /*ebc0*/  I2FP.F32.S32 R5, R7 ;  /* 0x0000000700057245 */ /* 0x000fe20000201400 */
[----:B------:R-:W-:Y:S01]  /*ebd0*/  FFMA.FTZ R103, R25, UR5, R89 ;  /* 0x0000000519677c23 */ /* 0x000fe20008010059 */
[----:B------:R-:W-:Y:S01]  /*ebe0*/  FSEL R97, R19, -INF , !P1 ;  /* 0xff80000013617808 */ /* 0x000fe20004800000 */
[----:B------:R-:W-:Y:S01]  /*ebf0*/  FFMA.FTZ R91, R25, UR5, R91 ;  /* 0x00000005195b7c23 */ /* 0x000fe2000801005b */
[----:B------:R-:W-:Y:S01]  /*ec00*/  FSEL R89, R15, -INF , !P6 ;  /* 0xff8000000f597808 */ /* 0x000fe20007000000 */
[----:B------:R-:W-:Y:S01]  /*ec10*/  FFMA.FTZ R15, R5, UR5, R85 ;  /* 0x00000005050f7c23 */ /* 0x000fe20008010055 */
[-C--:B------:R-:W-:Y:S01]  /*ec20*/  ISETP.GE.AND P2, PT, R7, R175.reuse, PT ;  /* 0x000000af0700720c */ /* 0x080fe20003f46270 */
[----:B------:R-:W-:Y:S01]  /*ec30*/  FFMA.FTZ R87, R5, UR5, R87 ;  /* 0x0000000505577c23 */ /* 0x000fe20008010057 */
[----:B------:R-:W-:Y:S01]  /*ec40*/  ISETP.GE.AND P1, PT, R7, R174, PT ;  /* 0x000000ae0700720c */ /* 0x000fe20003f26270 */
[----:B------:R-:W-:Y:S01]  /*ec50*/  VIADD R7, R183, 0xb9 ;  /* 0x000000b9b7077836 */ /* 0x000fe20000000000 */
[----:B------:R-:W-:Y:S01]  /*ec60*/  FSEL R103, R103, -INF , !P5 ;  /* 0xff80000067677808 */ /* 0x000fe20006800000 */
[----:B------:R-:W-:Y:S01]  /*ec70*/  VIADD R25, R183, 0xc1 ;  /* 0x000000c1b7197836 */ /* 0x000fe20000000000 */
[----:B------:R-:W-:-:S02]  /*ec80*/  ISETP.GE.AND P6, PT, R11, R175, PT ;  /* 0x000000af0b00720c */ /* 0x000fc40003fc6270 */
[-C--:B------:R-:W-:Y:S02]  /*ec90*/  ISETP.GE.AND P5, PT, R11, R174.reuse, PT ;  /* 0x000000ae0b00720c */ /* 0x080fe40003fa6270 */
        /* <DEDUP_REMOVED lines=13> */
[----:B------:R-:W-:Y:S01]  /*ed70*/  VIADD R7, R183, 0xc9 ;  /* 0x000000c9b7077836 */ /* 0x000fe20000000000 */
[----:B------:R-:W-:Y:S02]  /*ed80*/  FSEL R79, R87, -INF , !P1 ;  /* 0xff800000574f7808 */ /* 0x000fe40004800000 */
[----:B------:R-:W-:Y:S02]  /*ed90*/  ISETP.GE.AND P1, PT, R25, R175, PT ;  /* 0x000000af1900720c */ /* 0x000fe40003f26270 */
[----:B------:R-:W-:-:S02]  /*eda0*/  I2FP.F32.S32 R25, R25 ;  /* 0x0000001900197245 */ /* 0x000fc40000201400 */
[----:B------:R-:W-:Y:S02]  /*edb0*/  FSEL R77, R5, -INF , !P5 ;  /* 0xff800000054d7808 */ /* 0x000fe40006800000 */
        /* <DEDUP_REMOVED lines=8> */
[-C--:B------:R-:W-:Y:S01]  /*ee40*/  ISETP.GE.AND P3, PT, R7, R174.reuse, PT ;  /* 0x000000ae0700720c */ /* 0x080fe20003f66270 */
[----:B------:R-:W-:Y:S01]  /*ee50*/  VIADD R7, R183, 0xd9 ;  /* 0x000000d9b7077836 */ /* 0x000fe20000000000 */
[----:B------:R-:W-:Y:S01]  /*ee60*/  FSEL R87, R87, -INF , !P1 ;  /* 0xff80000057577808 */ /* 0x000fe20004800000 */
[----:B------:R-:W-:Y:S01]  /*ee70*/  VIADD R25, R183, 0xe1 ;  /* 0x000000e1b7197836 */ /* 0x000fe20000000000 */
[----:B------:R-:W-:Y:S01]  /*ee80*/  ISETP.GE.AND P2, PT, R11, R175, PT ;  /* 0x000000af0b00720c */ /* 0x000fe20003f46270 */
[----:B------:R-:W-:Y:S01]  /*ee90*/  VIADD R19, R183, 0xe9 ;  /* 0x000000e9b7137836 */ /* 0x000fe20000000000 */
[----:B------:R-:W-:Y:S01]  /*eea0*/  ISETP.GE.AND P1, PT, R11, R174, PT ;  /* 0x000000ae0b00720c */ /* 0x000fe20003f26270 */
[----:B------:R-:W-:Y:S01]  /*eeb0*/  VIADD R5, R183, 0xf1 ;  /* 0x000000f1b7057836 */ /* 0x000fe20000000000 */
[----:B------:R-:W-:-:S02]  /*eec0*/  I2FP.F32.S32 R11, R11 ;  /* 0x0000000b000b7245 */ /* 0x000fc40000201400 */
[----:B------:R-:W-:Y:S02]  /*eed0*/  FSEL R69, R75, -INF , !P6 ;  /* 0xff8000004b457808 */ /* 0x000fe40007000000 */
[----:B------:R-:W-:Y:S01]  /*eee0*/  FSEL R75, R15, -INF , !P5 ;  /* 0xff8000000f4b7808 */ /* 0x000fe20006800000 */
[----:B------:R-:W-:Y:S01]  /*eef0*/  FFMA.FTZ R65, R11, UR5, R65 ;  /* 0x000000050b417c23 */ /* 0x000fe20008010041 */
[----:B------:R-:W-:Y:S01]  /*ef00*/  ISETP.GE.AND P6, PT, R7, R175, PT ;  /* 0x000000af0700720c */ /* 0x000fe20003fc6270 */
[----:B------:R-:W-:Y:S01]  /*ef10*/  FFMA.FTZ R11, R11, UR5, R67 ;  /* 0x000000050b0b7c23 */ /* 0x000fe20008010043 */
[----:B------:R-:W-:Y:S02]  /*ef20*/  ISETP.GE.AND P5, PT, R7, R174, PT ;  /* 0x000000ae0700720c */ /* 0x000fe40003fa6270 */
[----:B------:R-:W-:Y:S02]  /*ef30*/  I2FP.F32.S32 R7, R7 ;  /* 0x0000000700077245 */ /* 0x000fe40000201400 */
[----:B------:R-:W-:-:S02]  /*ef40*/  FSEL R67, R65, -INF , !P2 ;  /* 0xff80000041437808 */ /* 0x000fc40005000000 */
[-C--:B------:R-:W-:Y:S01]  /*ef50*/  ISETP.GE.AND P2, PT, R25, R174.reuse, PT ;  /* 0x000000ae1900720c */ /* 0x080fe20003f46270 */
[C---:B------:R-:W-:Y:S01]  /*ef60*/  FFMA.FTZ R15, R7.reuse, UR5, R61 ;  /* 0x00000005070f7c23 */ /* 0x040fe2000801003d */
[----:B------:R-:W-:Y:S01]  /*ef70*/  FFMA.FTZ R7, R7, UR5, R63 ;  /* 0x0000000507077c23 */ /* 0x000fe2000801003f */
[----:B------:R-:W-:Y:S02]  /*ef80*/  FSEL R63, R71, -INF , !P3 ;  /* 0xff800000473f7808 */ /* 0x000fe40005800000 */
[----:B------:R-:W-:Y:S02]  /*ef90*/  ISETP.GE.AND P3, PT, R25, R175, PT ;  /* 0x000000af1900720c */ /* 0x000fe40003f66270 */
[----:B------:R-:W-:Y:S02]  /*efa0*/  I2FP.F32.S32 R25, R25 ;  /* 0x0000001900197245 */ /* 0x000fe40000201400 */
[----:B------:R-:W-:Y:S01]  /*efb0*/  FSEL R61, R11, -INF , !P1 ;  /* 0xff8000000b3d7808 */ /* 0x000fe20004800000 */
[----:B------:R-:W-:Y:S01]  /*efc0*/  IMAD.U32 R11, RZ, RZ, UR4 ;  /* 0x00000004ff0b7e24 */ /* 0x000fe2000f8e00ff */
[----:B------:R-:W-:Y:S01]  /*efd0*/  FSEL R65, R15, -INF , !P6 ;  /* 0xff8000000f417808 */ /* 0x000fe20007000000 */
[----:B------:R-:W-:Y:S01]  /*efe0*/  FFMA.FTZ R71, R25, UR5, R57 ;  /* 0x0000000519477c23 */ /* 0x000fe20008010039 */
[----:B------:R-:W-:Y:S01]  /*eff0*/  ISETP.GE.AND P1, PT, R19, R175, PT ;  /* 0x000000af1300720c */ /* 0x000fe20003f26270 */
[----:B------:R-:W-:Y:S01]  /*f000*/  FFMA.FTZ R59, R25, UR5, R59 ;  /* 0x00000005193b7c23 */ /* 0x000fe2000801003b */
[----:B------:R-:W-:Y:S01]  /*f010*/  ISETP.GE.AND P6, PT, R19, R174, PT ;  /* 0x000000ae1300720c */ /* 0x000fe20003fc6270 */
[----:B------:R-:W-:Y:S01]  /*f020*/  IMAD.U32 R15, RZ, RZ, UR4 ;  /* 0x00000004ff0f7e24 */ /* 0x000fe2000f8e00ff */
[----:B------:R-:W-:-:S02]  /*f030*/  I2FP.F32.S32 R19, R19 ;  /* 0x0000001300137245 */ /* 0x000fc40000201400 */
[----:B------:R-:W-:Y:S02]  /*f040*/  FSEL R57, R7, -INF , !P5 ;  /* 0xff80000007397808 */ /* 0x000fe40006800000 */
[----:B------:R-:W-:Y:S01]  /*f050*/  I2FP.F32.S32 R7, R5 ;  /* 0x0000000500077245 */ /* 0x000fe20000201400 */
[C---:B------:R-:W-:Y:S01]  /*f060*/  FFMA.FTZ R53, R19.reuse, UR5, R53 ;  /* 0x0000000513357c23 */ /* 0x040fe20008010035 */
[----:B------:R-:W-:Y:S01]  /*f070*/  FFMA.FTZ R19, R19, UR5, R55 ;  /* 0x0000000513137c23 */ /* 0x000fe20008010037 */
[----:B------:R-:W-:Y:S02]  /*f080*/  ISETP.GE.AND P5, PT, R5, R175, PT ;  /* 0x000000af0500720c */ /* 0x000fe40003fa6270 */
[C---:B------:R-:W-:Y:S01]  /*f090*/  FFMA.FTZ R49, R7.reuse, UR5, R49 ;  /* 0x0000000507317c23 */ /* 0x040fe20008010031 */
[----:B------:R-:W-:Y:S01]  /*f0a0*/  FFMA.FTZ R51, R7, UR5, R51 ;  /* 0x0000000507337c23 */ /* 0x000fe20008010033 */
[----:B------:R-:W-:Y:S01]  /*f0b0*/  VIADD R7, R183, 0xf9 ;  /* 0x000000f9b7077836 */ /* 0x000fe20000000000 */
[----:B------:R-:W-:-:S02]  /*f0c0*/  FSEL R71, R71, -INF , !P3 ;  /* 0xff80000047477808 */ /* 0x000fc40005800000 */
[----:B------:R-:W-:Y:S02]  /*f0d0*/  FSEL R55, R59, -INF , !P2 ;  /* 0xff8000003b377808 */ /* 0x000fe40005000000 */
[----:B------:R-:W-:Y:S02]  /*f0e0*/  FSEL R107, R53, -INF , !P1 ;  /* 0xff800000356b7808 */ /* 0x000fe40004800000 */
        /* <DEDUP_REMOVED lines=9> */
[----:B------:R-:W-:Y:S02]  /*f180*/  ISETP.GE.AND P2, PT, R183, R175, PT ;  /* 0x000000afb700720c */ /* 0x000fe40003f46270 */
[----:B------:R-:W-:Y:S01]  /*f190*/  FSEL R109, R51, -INF , !P3 ;  /* 0xff800000336d7808 */ /* 0x000fe20005800000 */
[C---:B------:R-:W-:Y:S01]  /*f1a0*/  FFMA.FTZ R45, R7.reuse, UR5, R45 ;  /* 0x00000005072d7c23 */ /* 0x040fe2000801002d */
[----:B------:R-:W-:Y:S01]  /*f1b0*/  FFMA.FTZ R47, R7, UR5, R47 ;  /* 0x00000005072f7c23 */ /* 0x000fe2000801002f */
[----:B------:R-:W-:-:S02]  /*f1c0*/  LOP3.LUT R7, R11, 0x8, R246, 0xfe, !PT ;  /* 0x000000080b077812 */ /* 0x000fc400078efef6 */
[----:B------:R-:W-:Y:S02]  /*f1d0*/  FSEL R25, R25, -INF , !P2 ;  /* 0xff80000019197808 */ /* 0x000fe40005000000 */
[C---:B------:R-:W-:Y:S02]  /*f1e0*/  ISETP.GE.AND P3, PT, R7.reuse, R175, PT ;  /* 0x000000af0700720c */ /* 0x040fe40003f66270 */
[-C--:B------:R-:W-:Y:S02]  /*f1f0*/  ISETP.GE.AND P2, PT, R7, R174.reuse, PT ;  /* 0x000000ae0700720c */ /* 0x080fe40003f46270 */
[----:B------:R-:W-:Y:S02]  /*f200*/  ISETP.GE.AND P1, PT, R183, R174, PT ;  /* 0x000000aeb700720c */ /* 0x000fe40003f26270 */
[----:B------:R-:W-:Y:S02]  /*f210*/  I2FP.F32.S32 R7, R7 ;  /* 0x0000000700077245 */ /* 0x000fe40000201400 */
[----:B------:R-:W-:-:S02]  /*f220*/  LOP3.LUT R15, R15, 0x10, R246, 0xfe, !PT ;  /* 0x000000100f0f7812 */ /* 0x000fc400078efef6 */
[----:B------:R-:W-:Y:S01]  /*f230*/  FSEL R5, R5, -INF , !P1 ;  /* 0xff80000005057808 */ /* 0x000fe20004800000 */
[----:B------:R-:W-:Y:S01]  /*f240*/  FFMA.FTZ R27, R7, UR5, R36 ;  /* 0x00000005071b7c23 */ /* 0x000fe20008010024 */
[----:B------:R-:W-:Y:S01]  /*f250*/  FSEL R111, R45, -INF , !P6 ;  /* 0xff8000002d6f7808 */ /* 0x000fe20007000000 */
[----:B------:R-:W-:Y:S01]  /*f260*/  FFMA.FTZ R7, R7, UR5, R38 ;  /* 0x0000000507077c23 */ /* 0x000fe20008010026 */
[C---:B------:R-:W-:Y:S02]  /*f270*/  ISETP.GE.AND P1, PT, R15.reuse, R175, PT ;  /* 0x000000af0f00720c */ /* 0x040fe40003f26270 */
        /* <DEDUP_REMOVED lines=14> */
[----:B------:R-:W-:Y:S01]  /*f360*/  IMAD.U32 R30, RZ, RZ, UR4 ;  /* 0x00000004ff1e7e24 */ /* 0x000fe2000f8e00ff */
[----:B------:R-:W-:Y:S01]  /*f370*/  ISETP.GE.AND P2, PT, R31, R175, PT ;  /* 0x000000af1f00720c */ /* 0x000fe20003f46270 */
[----:B------:R-:W-:Y:S01]  /*f380*/  FFMA.FTZ R28, R11, UR5, R28 ;  /* 0x000000050b1c7c23 */ /* 0x000fe2000801001c */
[----:B------:R-:W-:Y:S01]  /*f390*/  ISETP.GE.AND P1, PT, R31, R174, PT ;  /* 0x000000ae1f00720c */ /* 0x000fe20003f26270 */
[----:B------:R-:W-:Y:S01]  /*f3a0*/  IMAD.U32 R11, RZ, RZ, UR4 ;  /* 0x00000004ff0b7e24 */ /* 0x000fe2000f8e00ff */
[----:B------:R-:W-:Y:S02]  /*f3b0*/  I2FP.F32.S32 R31, R31 ;  /* 0x0000001f001f7245 */ /* 0x000fe40000201400 */
[----:B------:R-:W-:-:S02]  /*f3c0*/  LOP3.LUT R30, R30, 0x28, R246, 0xfe, !PT ;  /* 0x000000281e1e7812 */ /* 0x000fc400078efef6 */
[----:B------:R-:W-:Y:S01]  /*f3d0*/  FSEL R32, R32, -INF , !P3 ;  /* 0xff80000020207808 */ /* 0x000fe20005800000 */
[C---:B------:R-:W-:Y:S01]  /*f3e0*/  FFMA.FTZ R15, R31.reuse, UR5, R24 ;  /* 0x000000051f0f7c23 */ /* 0x040fe20008010018 */
[----:B------:R-:W-:Y:S01]  /*f3f0*/  FFMA.FTZ R248, R31, UR5, R26 ;  /* 0x000000051ff87c23 */ /* 0x000fe2000801001a */
[----:B------:R-:W-:Y:S02]  /*f400*/  FSEL R24, R34, -INF , !P6 ;  /* 0xff80000022187808 */ /* 0x000fe40007000000 */
[----:B------:R-:W-:Y:S02]  /*f410*/  FSEL R26, R28, -INF , !P5 ;  /* 0xff8000001c1a7808 */ /* 0x000fe40006800000 */
[C---:B------:R-:W-:Y:S02]  /*f420*/  ISETP.GE.AND P6, PT, R30.reuse, R175, PT ;  /* 0x000000af1e00720c */ /* 0x040fe40003fc6270 */
[----:B------:R-:W-:Y:S02]  /*f430*/  ISETP.GE.AND P5, PT, R30, R174, PT ;  /* 0x000000ae1e00720c */ /* 0x000fe40003fa6270 */
[----:B------:R-:W-:-:S02]  /*f440*/  I2FP.F32.S32 R30, R30 ;  /* 0x0000001e001e7245 */ /* 0x000fc40000201400 */
[----:B------:R-:W-:Y:S02]  /*f450*/  FSEL R15, R15, -INF , !P2 ;  /* 0xff8000000f0f7808 */ /* 0x000fe40005000000 */
[----:B------:R-:W-:Y:S01]  /*f460*/  ISETP.GE.AND P3, PT, R214, R175, PT ;  /* 0x000000afd600720c */ /* 0x000fe20003f66270 */
[----:B------:R-:W-:Y:S01]  /*f470*/  FFMA.FTZ R28, R30, UR5, R20 ;  /* 0x000000051e1c7c23 */ /* 0x000fe20008010014 */
[----:B------:R-:W-:Y:S01]  /*f480*/  ISETP.GE.AND P2, PT, R214, R174, PT ;  /* 0x000000aed600720c */ /* 0x000fe20003f46270 */
[----:B------:R-:W-:Y:S01]  /*f490*/  FFMA.FTZ R22, R30, UR5, R22 ;  /* 0x000000051e167c23 */ /* 0x000fe20008010016 */
[----:B------:R-:W-:Y:S01]  /*f4a0*/  I2FP.F32.S32 R214, R214 ;  /* 0x000000d600d67245 */ /* 0x000fe20000201400 */
[----:B------:R-:W-:Y:S01]  /*f4b0*/  IMAD.U32 R30, RZ, RZ, UR4 ;  /* 0x00000004ff1e7e24 */ /* 0x000fe2000f8e00ff */
[----:B------:R-:W-:Y:S02]  /*f4c0*/  LOP3.LUT R11, R11, 0x38, R246, 0xfe, !PT ;  /* 0x000000380b0b7812 */ /* 0x000fe400078efef6 */
[----:B------:R-:W-:Y:S01]  /*f4d0*/  FSEL R248, R248, -INF , !P1 ;  /* 0xff800000f8f87808 */ /* 0x000fe20004800000 */
[C---:B------:R-:W-:Y:S01]  /*f4e0*/  FFMA.FTZ R20, R214.reuse, UR5, R16 ;  /* 0x00000005d6147c23 */ /* 0x040fe20008010010 */
[----:B------:R-:W-:Y:S01]  /*f4f0*/  I2FP.F32.S32 R212, R11 ;  /* 0x0000000b00d47245 */ /* 0x000fe20000201400 */
[----:B------:R-:W-:Y:S01]  /*f500*/  FFMA.FTZ R214, R214, UR5, R18 ;  /* 0x00000005d6d67c23 */ /* 0x000fe20008010012 */
[----:B------:R-:W-:Y:S01]  /*f510*/  FSEL R16, R28, -INF , !P6 ;  /* 0xff8000001c107808 */ /* 0x000fe20007000000 */
[----:B------:R-:W-:Y:S01]  /*f520*/  IMAD.U32 R18, RZ, RZ, UR4 ;  /* 0x00000004ff127e24 */ /* 0x000fe2000f8e00ff */
[----:B------:R-:W-:-:S02]  /*f530*/  LOP3.LUT R30, R30, 0x40, R246, 0xfe, !PT ;  /* 0x000000401e1e7812 */ /* 0x000fc400078efef6 */
[CC--:B------:R-:W-:Y:S02]  /*f540*/  ISETP.GE.AND P1, PT, R11.reuse, R175.reuse, PT ;  /* 0x000000af0b00720c */ /* 0x0c0fe40003f26270 */
[-C--:B------:R-:W-:Y:S02]  /*f550*/  ISETP.GE.AND P6, PT, R11, R174.reuse, PT ;  /* 0x000000ae0b00720c */ /* 0x080fe40003fc6270 */
[----:B------:R-:W-:Y:S01]  /*f560*/  FSEL R11, R20, -INF , !P3 ;  /* 0xff800000140b7808 */ /* 0x000fe20005800000 */
[----:B------:R-:W-:Y:S01]  /*f570*/  FFMA.FTZ R20, R212, UR5, R12 ;  /* 0x00000005d4147c23 */ /* 0x000fe2000801000c */
[----:B------:R-:W-:Y:S01]  /*f580*/  FSEL R247, R22, -INF , !P5 ;  /* 0xff80000016f77808 */ /* 0x000fe20006800000 */
[----:B------:R-:W-:Y:S01]  /*f590*/  FFMA.FTZ R212, R212, UR5, R14 ;  /* 0x00000005d4d47c23 */ /* 0x000fe2000801000e */
[C---:B------:R-:W-:Y:S01]  /*f5a0*/  ISETP.GE.AND P5, PT, R30.reuse, R175, PT ;  /* 0x000000af1e00720c */ /* 0x040fe20003fa6270 */
[----:B------:R-:W-:Y:S01]  /*f5b0*/  IMAD.U32 R14, RZ, RZ, UR4 ;  /* 0x00000004ff0e7e24 */ /* 0x000fe2000f8e00ff */
[----:B------:R-:W-:Y:S01]  /*f5c0*/  ISETP.GE.AND P3, PT, R30, R174, PT ;  /* 0x000000ae1e00720c */ /* 0x000fe20003f66270 */
[----:B------:R-:W-:Y:S01]  /*f5d0*/  IMAD.U32 R12, RZ, RZ, UR4 ;  /* 0x00000004ff0c7e24 */ /* 0x000fe2000f8e00ff */
[----:B------:R-:W-:-:S02]  /*f5e0*/  I2FP.F32.S32 R30, R30 ;  /* 0x0000001e001e7245 */ /* 0x000fc40000201400 */
[--C-:B------:R-:W-:Y:S02]  /*f5f0*/  LOP3.LUT R14, R14, 0x48, R246.reuse, 0xfe, !PT ;  /* 0x000000480e0e7812 */ /* 0x100fe400078efef6 */
[----:B------:R-:W-:Y:S01]  /*f600*/  LOP3.LUT R12, R12, 0x50, R246, 0xfe, !PT ;  /* 0x000000500c0c7812 */ /* 0x000fe200078efef6 */
[C---:B------:R-:W-:Y:S01]  /*f610*/  FFMA.FTZ R8, R30.reuse, UR5, R8 ;  /* 0x000000051e087c23 */ /* 0x040fe20008010008 */
[----:B------:R-:W-:Y:S01]  /*f620*/  FFMA.FTZ R202, R30, UR5, R10 ;  /* 0x000000051eca7c23 */ /* 0x000fe2000801000a */
[----:B------:R-:W-:Y:S02]  /*f630*/  FSEL R214, R214, -INF , !P2 ;  /* 0xff800000d6d67808 */ /* 0x000fe40005000000 */
[----:B------:R-:W-:Y:S02]  /*f640*/  FSEL R10, R20, -INF , !P1 ;  /* 0xff800000140a7808 */ /* 0x000fe40004800000 */
[C---:B------:R-:W-:Y:S02]  /*f650*/  ISETP.GE.AND P2, PT, R14.reuse, R175, PT ;  /* 0x000000af0e00720c */ /* 0x040fe40003f46270 */
        /* <DEDUP_REMOVED lines=8> */
[----:B------:R-:W-:Y:S01]  /*f6e0*/  IMAD.U32 R14, RZ, RZ, UR4 ;  /* 0x00000004ff0e7e24 */ /* 0x000fe2000f8e00ff */
[----:B------:R-:W-:-:S02]  /*f6f0*/  I2FP.F32.S32 R12, R12 ;  /* 0x0000000c000c7245 */ /* 0x000fc40000201400 */
[----:B------:R-:W-:Y:S02]  /*f700*/  LOP3.LUT R4, R18, 0x58, R246, 0xfe, !PT ;  /* 0x0000005812047812 */ /* 0x000fe400078efef6 */
[----:B------:R-:W-:Y:S01]  /*f710*/  FSEL R202, R202, -INF , !P3 ;  /* 0xff800000caca7808 */ /* 0x000fe20005800000 */
[C---:B------:R-:W-:Y:S01]  /*f720*/  FFMA.FTZ R128, R12.reuse, UR5, R128 ;  /* 0x000000050c807c23 */ /* 0x040fe20008010080 */
[----:B------:R-:W-:Y:S01]  /*f730*/  FSEL R45, R45, -INF , !P2 ;  /* 0xff8000002d2d7808 */ /* 0x000fe20005000000 */
[----:B------:R-:W-:Y:S01]  /*f740*/  FFMA.FTZ R130, R12, UR5, R130 ;  /* 0x000000050c827c23 */ /* 0x000fe20008010082 */
[C---:B------:R-:W-:Y:S01]  /*f750*/  ISETP.GE.AND P3, PT, R4.reuse, R175, PT ;  /* 0x000000af0400720c */ /* 0x040fe20003f66270 */
[----:B------:R-:W-:Y:S01]  /*f760*/  IMAD.U32 R12, RZ, RZ, UR4 ;  /* 0x00000004ff0c7e24 */ /* 0x000fe2000f8e00ff */
[----:B------:R-:W-:Y:S02]  /*f770*/  ISETP.GE.AND P2, PT, R4, R174, PT ;  /* 0x000000ae0400720c */ /* 0x000fe40003f46270 */
[----:B------:R-:W-:-:S02]  /*f780*/  LOP3.LUT R14, R14, 0x60, R246, 0xfe, !PT ;  /* 0x000000600e0e7812 */ /* 0x000fc400078efef6 */
[----:B------:R-:W-:Y:S02]  /*f790*/  I2FP.F32.S32 R4, R4 ;  /* 0x0000000400047245 */ /* 0x000fe40000201400 */
[----:B------:R-:W-:Y:S02]  /*f7a0*/  FSEL R201, R6, -INF , !P1 ;  /* 0xff80000006c97808 */ /* 0x000fe40004800000 */
[----:B------:R-:W-:Y:S01]  /*f7b0*/  FSEL R6, R128, -INF , !P6 ;  /* 0xff80000080067808 */ /* 0x000fe20007000000 */
[----:B------:R-:W-:Y:S01]  /*f7c0*/  FFMA.FTZ R124, R4, UR5, R124 ;  /* 0x00000005047c7c23 */ /* 0x000fe2000801007c */
[----:B------:R-:W-:Y:S01]  /*f7d0*/  ISETP.GE.AND P1, PT, R14, R175, PT ;  /* 0x000000af0e00720c */ /* 0x000fe20003f26270 */
[----:B------:R-:W-:Y:S01]  /*f7e0*/  FFMA.FTZ R126, R4, UR5, R126 ;  /* 0x00000005047e7c23 */ /* 0x000fe2000801007e */
[----:B------:R-:W-:Y:S01]  /*f7f0*/  ISETP.GE.AND P6, PT, R14, R174, PT ;  /* 0x000000ae0e00720c */ /* 0x000fe20003fc6270 */
[----:B------:R1:W-:Y:S01]  /*f800*/  STL [R1], R6 ;  /* 0x0000000601007387 */ /* 0x0003e20000100800 */
[----:B------:R-:W-:Y:S01]  /*f810*/  I2FP.F32.S32 R14, R14 ;  /* 0x0000000e000e7245 */ /* 0x000fe20000201400 */
[----:B------:R-:W-:Y:S01]  /*f820*/  IMAD.U32 R4, RZ, RZ, UR4 ;  /* 0x00000004ff047e24 */ /* 0x000fe2000f8e00ff */
        /* <DEDUP_REMOVED lines=8> */
[----:B------:R-:W-:-:S02]  /*f8b0*/  FSEL R198, R126, -INF , !P2 ;  /* 0xff8000007ec67808 */ /* 0x000fc40005000000 */
[----:B------:R-:W-:Y:S01]  /*f8c0*/  FSEL R211, R120, -INF , !P1 ;  /* 0xff80000078d37808 */ /* 0x000fe20004800000 */
[C---:B------:R-:W-:Y:S01]  /*f8d0*/  FFMA.FTZ R116, R12.reuse, UR5, R116 ;  /* 0x000000050c747c23 */ /* 0x040fe20008010074 */
[----:B------:R-:W-:Y:S01]  /*f8e0*/  FFMA.FTZ R118, R12, UR5, R118 ;  /* 0x000000050c767c23 */ /* 0x000fe20008010076 */
[----:B------:R-:W-:Y:S01]  /*f8f0*/  IMAD.U32 R12, RZ, RZ, UR4 ;  /* 0x00000004ff0c7e24 */ /* 0x000fe2000f8e00ff */
[----:B------:R-:W-:Y:S02]  /*f900*/  LOP3.LUT R4, R4, 0x78, R246, 0xfe, !PT ;  /* 0x0000007804047812 */ /* 0x000fe400078efef6 */
[----:B------:R-:W-:Y:S01]  /*f910*/  FSEL R192, R122, -INF , !P6 ;  /* 0xff8000007ac07808 */ /* 0x000fe20007000000 */
[----:B-1----:R-:W-:Y:S01]  /*f920*/  IMAD.U32 R6, RZ, RZ, UR4 ;  /* 0x00000004ff067e24 */ /* 0x002fe2000f8e00ff */
[----:B------:R-:W-:Y:S02]  /*f930*/  FSEL R203, R116, -INF , !P5 ;  /* 0xff80000074cb7808 */ /* 0x000fe40006800000 */
[----:B------:R-:W-:-:S02]  /*f940*/  ISETP.GE.AND P6, PT, R4, R175, PT ;  /* 0x000000af0400720c */ /* 0x000fc40003fc6270 */
[--C-:B------:R-:W-:Y:S02]  /*f950*/  LOP3.LUT R6, R6, 0x70, R246.reuse, 0xfe, !PT ;  /* 0x0000007006067812 */ /* 0x100fe400078efef6 */
[-C--:B------:R-:W-:Y:S02]  /*f960*/  ISETP.GE.AND P5, PT, R4, R174.reuse, PT ;  /* 0x000000ae0400720c */ /* 0x080fe40003fa6270 */
[C---:B------:R-:W-:Y:S02]  /*f970*/  ISETP.GE.AND P2, PT, R6.reuse, R175, PT ;  /* 0x000000af0600720c */ /* 0x040fe40003f46270 */
[----:B------:R-:W-:Y:S02]  /*f980*/  ISETP.GE.AND P1, PT, R6, R174, PT ;  /* 0x000000ae0600720c */ /* 0x000fe40003f26270 */
[----:B------:R-:W-:Y:S02]  /*f990*/  I2FP.F32.S32 R6, R6 ;  /* 0x0000000600067245 */ /* 0x000fe40000201400 */
[----:B------:R-:W-:-:S02]  /*f9a0*/  LOP3.LUT R12, R12, 0x80, R246, 0xfe, !PT ;  /* 0x000000800c0c7812 */ /* 0x000fc400078efef6 */
[----:B------:R-:W-:Y:S01]  /*f9b0*/  I2FP.F32.S32 R4, R4 ;  /* 0x0000000400047245 */ /* 0x000fe20000201400 */
[----:B------:R-:W-:Y:S01]  /*f9c0*/  FFMA.FTZ R112, R6, UR5, R112 ;  /* 0x0000000506707c23 */ /* 0x000fe20008010070 */
[----:B------:R-:W-:Y:S01]  /*f9d0*/  FSEL R194, R118, -INF , !P3 ;  /* 0xff80000076c27808 */ /* 0x000fe20005800000 */
[----:B------:R-:W-:Y:S01]  /*f9e0*/  FFMA.FTZ R114, R6, UR5, R114 ;  /* 0x0000000506727c23 */ /* 0x000fe20008010072 */
[----:B------:R-:W-:Y:S01]  /*f9f0*/  ISETP.GE.AND P3, PT, R12, R175, PT ;  /* 0x000000af0c00720c */ /* 0x000fe20003f66270 */
[----:B------:R-:W-:Y:S01]  /*fa00*/  FFMA.FTZ R108, R4, UR5, R108 ;  /* 0x00000005046c7c23 */ /* 0x000fe2000801006c */
[----:B------:R-:W-:Y:S01]  /*fa10*/  FSEL R200, R112, -INF , !P2 ;  /* 0xff80000070c87808 */ /* 0x000fe20005000000 */
[----:B------:R-:W-:Y:S01]  /*fa20*/  FFMA.FTZ R110, R4, UR5, R110 ;  /* 0x00000005046e7c23 */ /* 0x000fe2000801006e */
[----:B------:R-:W-:Y:S01]  /*fa30*/  ISETP.GE.AND P2, PT, R12, R174, PT ;  /* 0x000000ae0c00720c */ /* 0x000fe20003f46270 */
[----:B------:R-:W-:Y:S01]  /*fa40*/  IMAD.U32 R4, RZ, RZ, UR4 ;  /* 0x00000004ff047e24 */ /* 0x000fe2000f8e00ff */
[----:B------:R-:W-:Y:S01]  /*fa50*/  I2FP.F32.S32 R12, R12 ;  /* 0x0000000c000c7245 */ /* 0x000fe20000201400 */
[----:B------:R-:W-:Y:S01]  /*fa60*/  IMAD.U32 R6, RZ, RZ, UR4 ;  /* 0x00000004ff067e24 */ /* 0x000fe2000f8e00ff */
[----:B------:R-:W-:-:S02]  /*fa70*/  FSEL R190, R114, -INF , !P1 ;  /* 0xff80000072be7808 */ /* 0x000fc40004800000 */
[----:B------:R-:W-:Y:S01]  /*fa80*/  FSEL R197, R108, -INF , !P6 ;  /* 0xff8000006cc57808 */ /* 0x000fe20007000000 */
[C---:B------:R-:W-:Y:S01]  /*fa90*/  FFMA.FTZ R104, R12.reuse, UR5, R104 ;  /* 0x000000050c687c23 */ /* 0x040fe20008010068 */
[----:B------:R-:W-:Y:S01]  /*faa0*/  FFMA.FTZ R106, R12, UR5, R106 ;  /* 0x000000050c6a7c23 */ /* 0x000fe2000801006a */
[--C-:B------:R-:W-:Y:S02]  /*fab0*/  LOP3.LUT R12, R4, 0x88, R246.reuse, 0xfe, !PT ;  /* 0x00000088040c7812 */ /* 0x100fe400078efef6 */
[----:B------:R-:W-:Y:S02]  /*fac0*/  LOP3.LUT R6, R6, 0x90, R246, 0xfe, !PT ;  /* 0x0000009006067812 */ /* 0x000fe400078efef6 */
[C---:B------:R-:W-:Y:S02]  /*fad0*/  ISETP.GE.AND P1, PT, R12.reuse, R175, PT ;  /* 0x000000af0c00720c */ /* 0x040fe40003f26270 */
[----:B------:R-:W-:Y:S02]  /*fae0*/  ISETP.GE.AND P6, PT, R12, R174, PT ;  /* 0x000000ae0c00720c */ /* 0x000fe40003fc6270 */
[----:B------:R-:W-:-:S02]  /*faf0*/  I2FP.F32.S32 R12, R12 ;  /* 0x0000000c000c7245 */ /* 0x000fc40000201400 */
[----:B------:R-:W-:Y:S02]  /*fb00*/  FSEL R188, R110, -INF , !P5 ;  /* 0xff8000006ebc7808 */ /* 0x000fe40006800000 */
[----:B------:R-:W-:Y:S01]  /*fb10*/  FSEL R196, R104, -INF , !P3 ;  /* 0xff80000068c47808 */ /* 0x000fe20005800000 */
[----:B------:R-:W-:Y:S01]  /*fb20*/  FFMA.FTZ R100, R12, UR5, R100 ;  /* 0x000000050c647c23 */ /* 0x000fe20008010064 */
[----:B------:R-:W-:Y:S01]  /*fb30*/  ISETP.GE.AND P5, PT, R6, R175, PT ;  /* 0x000000af0600720c */ /* 0x000fe20003fa6270 */
[----:B------:R-:W-:Y:S01]  /*fb40*/  FFMA.FTZ R102, R12, UR5, R102 ;  /* 0x000000050c667c23 */ /* 0x000fe20008010066 */
[----:B------:R-:W-:Y:S01]  /*fb50*/  ISETP.GE.AND P3, PT, R6, R174, PT ;  /* 0x000000ae0600720c */ /* 0x000fe20003f66270 */
[----:B------:R-:W-:Y:S01]  /*fb60*/  IMAD.U32 R12, RZ, RZ, UR4 ;  /* 0x00000004ff0c7e24 */ /* 0x000fe2000f8e00ff */
[----:B------:R-:W-:Y:S02]  /*fb70*/  I2FP.F32.S32 R6, R6 ;  /* 0x0000000600067245 */ /* 0x000fe40000201400 */
[----:B------:R-:W-:-:S02]  /*fb80*/  LOP3.LUT R4, R4, 0x98, R246, 0xfe, !PT ;  /* 0x0000009804047812 */ /* 0x000fc400078efef6 */
[----:B------:R-:W-:Y:S01]  /*fb90*/  FSEL R171, R106, -INF , !P2 ;  /* 0xff8000006aab7808 */ /* 0x000fe20005000000 */
[----:B------:R-:W-:Y:S01]  /*fba0*/  FFMA.FTZ R96, R6, UR5, R96 ;  /* 0x0000000506607c23 */ /* 0x000fe20008010060 */
[----:B------:R-:W-:Y:S01]  /*fbb0*/  FSEL R193, R100, -INF , !P1 ;  /* 0xff80000064c17808 */ /* 0x000fe20004800000 */
[----:B------:R-:W-:Y:S01]  /*fbc0*/  FFMA.FTZ R98, R6, UR5, R98 ;  /* 0x0000000506627c23 */ /* 0x000fe20008010062 */
[----:B------:R-:W-:Y:S01]  /*fbd0*/  LOP3.LUT R12, R12, 0xa0, R246, 0xfe, !PT ;  /* 0x000000a00c0c7812 */ /* 0x000fe200078efef6 */
[----:B------:R-:W-:Y:S01]  /*fbe0*/  IMAD.U32 R6, RZ, RZ, UR4 ;  /* 0x00000004ff067e24 */ /* 0x000fe2000f8e00ff */
        /* <DEDUP_REMOVED lines=12> */
[----:B------:R-:W-:Y:S01]  /*fcb0*/  LOP3.LUT R4, R4, 0xb0, R246, 0xfe, !PT ;  /* 0x000000b004047812 */ /* 0x000fe200078efef6 */
[----:B------:R-:W-:Y:S01]  /*fcc0*/  FFMA.FTZ R169, R12, UR5, R88 ;  /* 0x000000050ca97c23 */ /* 0x000fe20008010058 */
[----:B------:R-:W-:Y:S01]  /*fcd0*/  FSEL R168, R98, -INF , !P3 ;  /* 0xff80000062a87808 */ /* 0x000fe20005800000 */
[----:B------:R-:W-:Y:S01]  /*fce0*/  FFMA.FTZ R90, R12, UR5, R90 ;  /* 0x000000050c5a7c23 */ /* 0x000fe2000801005a */
[----:B------:R-:W-:Y:S01]  /*fcf0*/  FSEL R178, R92, -INF , !P2 ;  /* 0xff8000005cb27808 */ /* 0x000fe20005000000 */
        /* <DEDUP_REMOVED lines=11> */
[----:B------:R-:W-:-:S02]  /*fdb0*/  LOP3.LUT R12, R12, 0xb8, R246, 0xfe, !PT ;  /* 0x000000b80c0c7812 */ /* 0x000fc400078efef6 */
[----:B------:R-:W-:Y:S01]  /*fdc0*/  FSEL R86, R14, -INF , !P3 ;  /* 0xff8000000e567808 */ /* 0x000fe20005800000 */
[C---:B------:R-:W-:Y:S01]  /*fdd0*/  FFMA.FTZ R84, R4.reuse, UR5, R80 ;  /* 0x0000000504547c23 */ /* 0x040fe20008010050 */
[----:B------:R-:W-:Y:S01]  /*fde0*/  FFMA.FTZ R4, R4, UR5, R82 ;  /* 0x0000000504047c23 */ /* 0x000fe20008010052 */
[----:B------:R-:W-:Y:S01]  /*fdf0*/  FSEL R82, R90, -INF , !P5 ;  /* 0xff8000005a527808 */ /* 0x000fe20006800000 */
[----:B------:R-:W-:Y:S01]  /*fe00*/  IMAD.U32 R14, RZ, RZ, UR4 ;  /* 0x00000004ff0e7e24 */ /* 0x000fe2000f8e00ff */
        /* <DEDUP_REMOVED lines=22> */
[----:B------:R-:W-:-:S02]  /*ff70*/  FSEL R72, R78, -INF , !P3 ;  /* 0xff8000004e487808 */ /* 0x000fc40005800000 */
[----:B------:R-:W-:Y:S01]  /*ff80*/  LOP3.LUT R6, R6, 0xd0, R246, 0xfe, !PT ;  /* 0x000000d006067812 */ /* 0x000fe200078efef6 */
[----:B------:R-:W-:Y:S01]  /*ff90*/  FFMA.FTZ R78, R12, UR5, R68 ;  /* 0x000000050c4e7c23 */ /* 0x000fe20008010044 */
[----:B------:R-:W-:Y:S01]  /*ffa0*/  LOP3.LUT R14, R14, 0xd8, R246, 0xfe, !PT ;  /* 0x000000d80e0e7812 */ /* 0x000fe200078efef6 */
[----:B------:R-:W-:Y:S01]  /*ffb0*/  FFMA.FTZ R70, R12, UR5, R70 ;  /* 0x000000050c467c23 */ /* 0x000fe20008010046 */
[----:B------:R-:W-:Y:S01]  /*ffc0*/  FSEL R90, R90, -INF , !P2 ;  /* 0xff8000005a5a7808 */ /* 0x000fe20005000000 */
[----:B------:R-:W-:Y:S01]  /*ffd0*/  IMAD.U32 R12, RZ, RZ, UR4 ;  /* 0x00000004ff0c7e24 */ /* 0x000fe2000f8e00ff */
[C---:B------:R-:W-:Y:S02]  /*ffe0*/  ISETP.GE.AND P3, PT, R6.reuse, R175, PT ;  /* 0x000000af0600720c */ /* 0x040fe40003f66270 */
[----:B------:R-:W-:Y:S02]  /*fff0*/  ISETP.GE.AND P2, PT, R6, R174, PT ;  /* 0x000000ae0600720c */ /* 0x000fe40003f46270 */
[----:B------:R-:W-:Y:S01]  /*10000*/  FSEL R68, R18, -INF , !P1 ;  /* 0xff80000012447808 */ /* 0x000fe20004800000 */
[----:B------:R-:W-:Y:S01]  /*10010*/  IMAD.U32 R18, RZ, RZ, UR4 ;  /* 0x00000004ff127e24 */ /* 0x000fe2000f8e00ff */
[----:B------:R-:W-:-:S02]  /*10020*/  FSEL R78, R78, -INF , !P6 ;  /* 0xff8000004e4e7808 */ /* 0x000fc40007000000 */
[----:B------:R-:W-:Y:S02]  /*10030*/  I2FP.F32.S32 R6, R6 ;  /* 0x0000000600067245 */ /* 0x000fe40000201400 */
[C---:B------:R-:W-:Y:S02]  /*10040*/  ISETP.GE.AND P1, PT, R14.reuse, R175, PT ;  /* 0x000000af0e00720c */ /* 0x040fe40003f26270 */
[----:B------:R-:W-:Y:S01]  /*10050*/  ISETP.GE.AND P6, PT, R14, R174, PT ;  /* 0x000000ae0e00720c */ /* 0x000fe20003fc6270 */
[C---:B------:R-:W-:Y:S01]  /*10060*/  FFMA.FTZ R64, R6.reuse, UR5, R64 ;  /* 0x0000000506407c23 */ /* 0x040fe20008010040 */
[----:B------:R-:W-:Y:S01]  /*10070*/  I2FP.F32.S32 R14, R14 ;  /* 0x0000000e000e7245 */ /* 0x000fe20000201400 */
[----:B------:R-:W-:Y:S01]  /*10080*/  FFMA.FTZ R66, R6, UR5, R66 ;  /* 0x0000000506427c23 */ /* 0x000fe20008010042 */
[--C-:B------:R-:W-:Y:S02]  /*10090*/  LOP3.LUT R4, R4, 0xe0, R246.reuse, 0xfe, !PT ;  /* 0x000000e004047812 */ /* 0x100fe400078efef6 */
[----:B------:R-:W-:Y:S01]  /*100a0*/  LOP3.LUT R18, R18, 0xe8, R246, 0xfe, !PT ;  /* 0x000000e812127812 */ /* 0x000fe200078efef6 */
[----:B------:R-:W-:Y:S01]  /*100b0*/  FFMA.FTZ R6, R14, UR5, R60 ;  /* 0x000000050e067c23 */ /* 0x000fe2000801003c */
[----:B------:R-:W-:Y:S01]  /*100c0*/  FSEL R60, R70, -INF , !P5 ;  /* 0xff800000463c7808 */ /* 0x000fe20006800000 */
[----:B------:R-:W-:Y:S01]  /*100d0*/  FFMA.FTZ R14, R14, UR5, R62 ;  /* 0x000000050e0e7c23 */ /* 0x000fe2000801003e */
[----:B------:R-:W-:-:S02]  /*100e0*/  I2FP.F32.S32 R70, R4 ;  /* 0x0000000400467245 */ /* 0x000fc40000201400 */
[----:B------:R-:W-:Y:S02]  /*100f0*/  FSEL R62, R64, -INF , !P3 ;  /* 0xff800000403e7808 */ /* 0x000fe40005800000 */
[-C--:B------:R-:W-:Y:S01]  /*10100*/  ISETP.GE.AND P5, PT, R4, R175.reuse, PT ;  /* 0x000000af0400720c */ /* 0x080fe20003fa6270 */
[C---:B------:R-:W-:Y:S01]  /*10110*/  FFMA.FTZ R64, R70.reuse, UR5, R56 ;  /* 0x0000000546407c23 */ /* 0x040fe20008010038 */
[----:B------:R-:W-:Y:S01]  /*10120*/  FFMA.FTZ R70, R70, UR5, R58 ;  /* 0x0000000546467c23 */ /* 0x000fe2000801003a */
[----:B------:R-:W-:Y:S02]  /*10130*/  FSEL R58, R66, -INF , !P2 ;  /* 0xff800000423a7808 */ /* 0x000fe40005000000 */
[----:B------:R-:W-:Y:S02]  /*10140*/  FSEL R66, R6, -INF , !P1 ;  /* 0xff80000006427808 */ /* 0x000fe40004800000 */
[----:B------:R-:W-:Y:S02]  /*10150*/  I2FP.F32.S32 R6, R18 ;  /* 0x0000001200067245 */ /* 0x000fe40000201400 */
[-C--:B------:R-:W-:Y:S01]  /*10160*/  ISETP.GE.AND P3, PT, R4, R174.reuse, PT ;  /* 0x000000ae0400720c */ /* 0x080fe20003f66270 */
[----:B------:R-:W-:Y:S01]  /*10170*/  IMAD.U32 R4, RZ, RZ, UR4 ;  /* 0x00000004ff047e24 */ /* 0x000fe2000f8e00ff */
[----:B------:R-:W-:Y:S01]  /*10180*/  ISETP.GE.AND P1, PT, R18, R174, PT ;  /* 0x000000ae1200720c */ /* 0x000fe20003f26270 */
[C---:B------:R-:W-:Y:S01]  /*10190*/  FFMA.FTZ R54, R6.reuse, UR5, R54 ;  /* 0x0000000506367c23 */ /* 0x040fe20008010036 */
[----:B------:R-:W-:Y:S01]  /*101a0*/  FFMA.FTZ R52, R6, UR5, R52 ;  /* 0x0000000506347c23 */ /* 0x000fe20008010034 */
[----:B------:R-:W-:-:S02]  /*101b0*/  ISETP.GE.AND P2, PT, R18, R175, PT ;  /* 0x000000af1200720c */ /* 0x000fc40003f46270 */
[--C-:B------:R-:W-:Y:S02]  /*101c0*/  LOP3.LUT R12, R12, 0xf0, R246.reuse, 0xfe, !PT ;  /* 0x000000f00c0c7812 */ /* 0x100fe400078efef6 */
[----:B------:R-:W-:Y:S02]  /*101d0*/  FSEL R54, R54, -INF , !P1 ;  /* 0xff80000036367808 */ /* 0x000fe40004800000 */
[----:B------:R-:W-:Y:S02]  /*101e0*/  LOP3.LUT R4, R4, 0xf8, R246, 0xfe, !PT ;  /* 0x000000f804047812 */ /* 0x000fe400078efef6 */
[----:B------:R-:W-:Y:S02]  /*101f0*/  PLOP3.LUT P1, PT, PT, PT, UP1, 0x80, 0x0 ;  /* 0x000000000000781c */ /* 0x000fe40003f2f018 */
[----:B------:R-:W-:Y:S02]  /*10200*/  FSEL R56, R14, -INF , !P6 ;  /* 0xff8000000e387808 */ /* 0x000fe40007000000 */
[----:B------:R-:W-:-:S02]  /*10210*/  FSEL R64, R64, -INF , !P5 ;  /* 0xff80000040407808 */ /* 0x000fc40006800000 */
[----:B------:R-:W-:Y:S02]  /*10220*/  FSEL R70, R70, -INF , !P3 ;  /* 0xff80000046467808 */ /* 0x000fe40005800000 */
[----:B------:R-:W-:Y:S02]  /*10230*/  FSEL R52, R52, -INF , !P2 ;  /* 0xff80000034347808 */ /* 0x000fe40005000000 */
[-C--:B------:R-:W-:Y:S02]  /*10240*/  ISETP.GE.AND P6, PT, R12, R175.reuse, PT ;  /* 0x000000af0c00720c */ /* 0x080fe40003fc6270 */
[----:B------:R-:W-:Y:S02]  /*10250*/  ISETP.GE.AND P5, PT, R4, R175, PT ;  /* 0x000000af0400720c */ /* 0x000fe40003fa6270 */
[-C--:B------:R-:W-:Y:S02]  /*10260*/  ISETP.GE.AND P3, PT, R12, R174.reuse, PT ;  /* 0x000000ae0c00720c */ /* 0x080fe40003f66270 */
[----:B------:R-:W-:-:S02]  /*10270*/  ISETP.GE.AND P2, PT, R4, R174, PT ;  /* 0x000000ae0400720c */ /* 0x000fc40003f46270 */
[----:B------:R-:W-:Y:S02]  /*10280*/  I2FP.F32.S32 R12, R12 ;  /* 0x0000000c000c7245 */ /* 0x000fe40000201400 */
[----:B------:R-:W-:-:S03]  /*10290*/  I2FP.F32.S32 R4, R4 ;  /* 0x0000000400047245 */ /* 0x000fc60000201400 */
[C---:B------:R-:W-:Y:S01]  /*102a0*/  FFMA.FTZ R48, R12.reuse, UR5, R48 ;  /* 0x000000050c307c23 */ /* 0x040fe20008010030 */
[----:B------:R-:W-:Y:S01]  /*102b0*/  FFMA.FTZ R50, R12, UR5, R50 ;  /* 0x000000050c327c23 */ /* 0x000fe20008010032 */
[C---:B------:R-:W-:Y:S01]  /*102c0*/  FFMA.FTZ R44, R4.reuse, UR5, R44 ;  /* 0x00000005042c7c23 */ /* 0x040fe2000801002c */
[----:B------:R-:W-:Y:S02]  /*102d0*/  FFMA.FTZ R46, R4, UR5, R46 ;  /* 0x00000005042e7c23 */ /* 0x000fe4000801002e */
        /* <DEDUP_REMOVED lines=36> */
[----:B------:R-:W-:-:S02]  /*10520*/  LOP3.LUT R4, R6, UR7, RZ, 0x3c, !PT ;  /* 0x0000000706047c12 */ /* 0x000fc4000f8e3cff */
[----:B------:R-:W-:Y:S02]  /*10530*/  ISETP.GE.AND P3, PT, R12, RZ, PT ;  /* 0x000000ff0c00720c */ /* 0x000fe40003f66270 */
        /* <DEDUP_REMOVED lines=24> */
[----:B------:R-:W-:-:S04]  /*106c0*/  IMAD R6, R6, UR10, RZ ;  /* 0x0000000a06067c24 */ /* 0x000fc8000f8e02ff */
[----:B------:R-:W-:-:S05]  /*106d0*/  IMAD R6, R14, UR11, R6 ;  /* 0x0000000b0e067c24 */ /* 0x000fca000f8e0206 */
[----:B------:R-:W-:Y:S01]  /*106e0*/  IADD3 R4, R31, R6, RZ ;  /* 0x000000061f047210 */ /* 0x000fe20007ffe0ff */
[----:B------:R-:W-:Y:S01]  /*106f0*/  IMAD.MOV.U32 R6, RZ, RZ, R30 ;  /* 0x000000ffff067224 */ /* 0x000fe200078e001e */
[----:B------:R-:W-:Y:S06]  /*10700*/  BRA `(.L_x_2445) ;  /* 0x0000000000107947 */ /* 0x000fec0003800000 */
.L_x_2444:
[----:B------:R-:W-:-:S04]  /*10710*/  ULEA UR7, -UR8, URZ, 0x8 ;  /* 0x0000003f08077291 */ /* 0x000fc8000f8e413f */
[----:B------:R-:W-:Y:S02]  /*10720*/  USHF.R.S32.HI UR4, URZ, 0x1f, UR7 ;  /* 0x0000001f3f047899 */ /* 0x000fe40008011407 */
[----:B------:R-:W-:-:S04]  /*10730*/  MOV R6, UR7 ;  /* 0x0000000700067c02 */ /* 0x000fc80008000f00 */
[----:B------:R-:W-:-:S07]  /*10740*/  MOV R4, UR4 ;  /* 0x0000000400047c02 */ /* 0x000fce0008000f00 */
.L_x_2445:
[----:B------:R-:W-:Y:S01]  /*10750*/  ULDC.64 UR10, c[0x0][0x218] ;  /* 0x00008600000a7ab9 */ /* 0x000fe20000000a00 */
[--C-:B------:R-:W-:Y:S01]  /*10760*/  @!P0 IADD3 R22, P3, P2, R6, UR14, R165.reuse ;  /* 0x0000000e06168c10 */ /* 0x100fe2000fa7e0a5 */
[----:B------:R-:W-:Y:S01]  /*10770*/  IMAD.U32 R128, RZ, RZ, UR8 ;  /* 0x00000008ff807e24 */ /* 0x000fe2000f8e00ff */
[C---:B------:R-:W-:Y:S01]  /*10780*/  LEA R250, P1, R165.reuse, UR10, 0x1 ;  /* 0x0000000aa5fa7c11 */ /* 0x040fe2000f8208ff */
[----:B------:R-:W-:Y:S01]  /*10790*/  IMAD.U32 R126, RZ, RZ, UR8 ;  /* 0x00000008ff7e7e24 */ /* 0x000fe2000f8e00ff */
[--C-:B------:R-:W-:Y:S01]  /*107a0*/  @!P0 IADD3.X R20, R4, UR13, R164.reuse, P3, P2 ;  /* 0x0000000d04148c10 */ /* 0x100fe20009fe44a4 */
[----:B------:R-:W-:Y:S01]  /*107b0*/  IMAD.U32 R46, RZ, RZ, UR8 ;  /* 0x00000008ff2e7e24 */ /* 0x000fe2000f8e00ff */
[--C-:B------:R-:W-:Y:S01]  /*107c0*/  LEA.HI.X R249, R165, UR11, R164.reuse, 0x1, P1 ;  /* 0x0000000ba5f97c11 */ /* 0x100fe200088f0ca4 */
[----:B------:R-:W-:Y:S01]  /*107d0*/  @!P0 IMAD.MOV.U32 R30, RZ, RZ, R165 ;  /* 0x000000ffff1e8224 */ /* 0x000fe200078e00a5 */
[C---:B------:R-:W-:Y:S01]  /*107e0*/  @!P0 LEA R116, P3, R22.reuse, UR10, 0x1 ;  /* 0x0000000a16748c11 */ /* 0x040fe2000f8608ff */
[----:B------:R-:W-:Y:S01]  /*107f0*/  @!P0 IMAD.MOV.U32 R31, RZ, RZ, R164 ;  /* 0x000000ffff1f8224 */ /* 0x000fe200078e00a4 */
[----:B------:R-:W-:Y:S01]  /*10800*/  @!UP0 UIMAD UR18, UR9, 0x30, URZ ;  /* 0x00000030091288a4 */ /* 0x000fe2000f8e023f */
[----:B------:R-:W-:Y:S01]  /*10810*/  IMAD.U32 R48, RZ, RZ, UR8 ;  /* 0x00000008ff307e24 */ /* 0x000fe2000f8e00ff */
[----:B------:R-:W-:Y:S01]  /*10820*/  @!P0 LEA.HI.X R117, R22, UR11, R20, 0x1, P3 ;  /* 0x0000000b16758c11 */ /* 0x000fe200098f0c14 */
[----:B------:R-:W-:Y:S01]  /*10830*/  IMAD.U32 R50, RZ, RZ, UR8 ;  /* 0x00000008ff327e24 */ /* 0x000fe2000f8e00ff */
[----:B------:R1:W-:Y:S01]  /*10840*/  @P0 STS.128 [R241+0x2000], RZ ;  /* 0x002000fff1000388 */ /* 0x0003e20000000c00 */
[----:B------:R-:W-:Y:S01]  /*10850*/  IMAD.U32 R124, RZ, RZ, UR8 ;  /* 0x00000008ff7c7e24 */ /* 0x000fe2000f8e00ff */
[----:B------:R-:W-:Y:S01]  /*10860*/  @!UP0 UIMAD UR7, UR9, 0x50, URZ ;  /* 0x00000050090788a4 */ /* 0x000fe2000f8e023f */
[----:B------:R-:W-:Y:S01]  /*10870*/  IMAD.U32 R122, RZ, RZ, UR8 ;  /* 0x00000008ff7a7e24 */ /* 0x000fe2000f8e00ff */
[----:B------:R-:W-:Y:S01]  /*10880*/  @!UP0 UIMAD UR4, UR9, 0x60, URZ ;  /* 0x00000060090488a4 */ /* 0x000fe2000f8e023f */
[----:B------:R-:W-:Y:S01]  /*10890*/  IMAD.U32 R120, RZ, RZ, UR8 ;  /* 0x00000008ff787e24 */ /* 0x000fe2000f8e00ff */
[----:B------:R-:W-:Y:S01]  /*108a0*/  BSSY B0, `(.L_x_2446) ;  /* 0x00000b4000007945 */ /* 0x000fe20003800000 */
[----:B------:R-:W-:-:S02]  /*108b0*/  IMAD.U32 R118, RZ, RZ, UR8 ;  /* 0x00000008ff767e24 */ /* 0x000fc4000f8e00ff */
[----:B------:R-:W-:Y:S02]  /*108c0*/  IMAD.U32 R14, RZ, RZ, UR8 ;  /* 0x00000008ff0e7e24 */ /* 0x000fe4000f8e00ff */
[----:B------:R-:W-:-:S03]  /*108d0*/  @!P0 IMAD.WIDE.U32 R128, R128, 0x30, R30 ;  /* 0x0000003080808825 */ /* 0x000fc600078e001e */
[----:B------:R-:W-:Y:S01]  /*108e0*/  @!P0 LEA R14, P2, R14, R165, 0x5 ;  /* 0x000000a50e0e8211 */ /* 0x000fe200078428ff */
[----:B------:R-:W-:-:S04]  /*108f0*/  @!P0 IMAD.WIDE.U32 R126, R126, 0x50, R30 ;  /* 0x000000507e7e8825 */ /* 0x000fc800078e001e */
[----:B------:R-:W-:-:S04]  /*10900*/  @!P0 IMAD.WIDE.U32 R46, R46, 0x60, R30 ;  /* 0x000000602e2e8825 */ /* 0x000fc800078e001e */
[----:B------:R-:W-:-:S04]  /*10910*/  @!P0 IMAD.WIDE.U32 R48, R48, 0x70, R30 ;  /* 0x0000007030308825 */ /* 0x000fc800078e001e */
[----:B------:R-:W-:-:S04]  /*10920*/  @!P0 IMAD.WIDE.U32 R50, R50, 0x90, R30 ;  /* 0x0000009032328825 */ /* 0x000fc800078e001e */
[----:B------:R-:W-:-:S04]  /*10930*/  @!P0 IMAD.WIDE.U32 R124, R124, 0xa0, R30 ;  /* 0x000000a07c7c8825 */ /* 0x000fc800078e001e */
[----:B------:R-:W-:-:S04]  /*10940*/  @!P0 IMAD.WIDE.U32 R122, R122, 0xb0, R30 ;  /* 0x000000b07a7a8825 */ /* 0x000fc800078e001e */
[----:B------:R-:W-:-:S04]  /*10950*/  @!P0 IMAD.WIDE.U32 R120, R120, 0xc0, R30 ;  /* 0x000000c078788825 */ /* 0x000fc800078e001e */
[----:B------:R-:W-:Y:S01]  /*10960*/  @!P0 IMAD.WIDE.U32 R118, R118, 0xd0, R30 ;  /* 0x000000d076768825 */ /* 0x000fe200078e001e */
[----:B------:R-:W-:-:S03]  /*10970*/  @!P0 LEA R30, P1, R6, R250, 0x1 ;  /* 0x000000fa061e8211 */ /* 0x000fc600078208ff */
[----:B------:R-:W-:Y:S01]  /*10980*/  IMAD.U32 R28, RZ, RZ, UR8 ;  /* 0x00000008ff1c7e24 */ /* 0x000fe2000f8e00ff */
[----:B------:R-:W-:Y:S01]  /*10990*/  @!P0 LEA.HI.X R31, R6, R249, R4, 0x1, P1 ;  /* 0x000000f9061f8211 */ /* 0x000fe200008f0c04 */
[----:B------:R-:W-:Y:S02]  /*109a0*/  IMAD.U32 R18, RZ, RZ, UR8 ;  /* 0x00000008ff127e24 */ /* 0x000fe4000f8e00ff */
[----:B------:R-:W-:Y:S01]  /*109b0*/  IMAD.U32 R12, RZ, RZ, UR9 ;  /* 0x00000009ff0c7e24 */ /* 0x000fe2000f8e00ff */
[-C--:B------:R-:W-:Y:S01]  /*109c0*/  @!P0 LEA R28, P1, R28, R165.reuse, 0x6 ;  /* 0x000000a51c1c8211 */ /* 0x080fe200078230ff */
[----:B------:R-:W-:Y:S01]  /*109d0*/  IMAD.U32 R44, RZ, RZ, UR8 ;  /* 0x00000008ff2c7e24 */ /* 0x000fe2000f8e00ff */
[----:B------:R-:W-:Y:S01]  /*109e0*/  @!PT LDS RZ, [RZ] ;  /* 0x00000000fffff984 */ /* 0x000fe20000000800 */
[----:B------:R-:W-:Y:S01]  /*109f0*/  @!PT LDS RZ, [RZ] ;  /* 0x00000000fffff984 */ /* 0x000fe20000000800 */
[----:B------:R-:W-:Y:S01]  /*10a00*/  @!PT LDS RZ, [RZ] ;  /* 0x00000000fffff984 */ /* 0x000fe20000000800 */
[----:B------:R2:W-:Y:S01]  /*10a10*/  @!P0 LDGSTS.E.BYPASS.LTC128B.128 [R241+0x2000], desc[UR20][R30.64] ;  /* 0x020000001ef18fae */ /* 0x0005e2000b901d54 */
[----:B------:R-:W-:Y:S01]  /*10a20*/  IMAD.U32 R20, RZ, RZ, UR8 ;  /* 0x00000008ff147e24 */ /* 0x000fe2000f8e00ff */
[-C--:B------:R-:W-:Y:S01]  /*10a30*/  @!P0 LEA.HI.X R12, R18, R164.reuse, R12, 0x5, P2 ;  /* 0x000000a4120c8211 */ /* 0x080fe200010f2c0c */
[----:B------:R-:W-:Y:S01]  /*10a40*/  IMAD.U32 R22, RZ, RZ, UR9 ;  /* 0x00000009ff167e24 */ /* 0x000fe2000f8e00ff */
[----:B------:R-:W-:Y:S01]  /*10a50*/  @!P0 LEA R44, P2, R44, R165, 0x7 ;  /* 0x000000a52c2c8211 */ /* 0x000fe200078438ff */
[----:B------:R-:W-:Y:S01]  /*10a60*/  IMAD.U32 R42, RZ, RZ, UR9 ;  /* 0x00000009ff2a7e24 */ /* 0x000fe2000f8e00ff */
[----:B------:R1:W-:Y:S01]  /*10a70*/  @P0 STS.128 [R241+0x2800], RZ ;  /* 0x002800fff1000388 */ /* 0x0003e20000000c00 */
[----:B------:R-:W-:Y:S01]  /*10a80*/  IMAD.U32 R114, RZ, RZ, UR8 ;  /* 0x00000008ff727e24 */ /* 0x000fe2000f8e00ff */
[----:B------:R-:W-:Y:S01]  /*10a90*/  @!P0 LEA.HI.X R22, R20, R164, R22, 0x6, P1 ;  /* 0x000000a414168211 */ /* 0x000fe200008f3416 */
[----:B------:R-:W-:Y:S01]  /*10aa0*/  @!P0 IMAD.MOV.U32 R130, RZ, RZ, R165 ;  /* 0x000000ffff828224 */ /* 0x000fe200078e00a5 */
[----:B------:R-:W-:Y:S01]  /*10ab0*/  @!P0 IADD3 R20, P1, R6, R128, RZ ;  /* 0x0000008006148210 */ /* 0x000fe20007f3e0ff */
[----:B------:R-:W-:Y:S01]  /*10ac0*/  @!P0 IMAD.MOV.U32 R131, RZ, RZ, R164 ;  /* 0x000000ffff838224 */ /* 0x000fe200078e00a4 */
[----:B------:R-:W-:Y:S01]  /*10ad0*/  @!P0 LEA.HI.X R42, R18, R164, R42, 0x7, P2 ;  /* 0x000000a4122a8211 */ /* 0x000fe200010f3c2a */
[----:B------:R-:W-:Y:S01]  /*10ae0*/  @!PT LDS RZ, [RZ] ;  /* 0x00000000fffff984 */ /* 0x000fe20000000800 */
[----:B------:R-:W-:Y:S01]  /*10af0*/  @!PT LDS RZ, [RZ] ;  /* 0x00000000fffff984 */ /* 0x000fe20000000800 */
[----:B------:R-:W-:Y:S01]  /*10b00*/  @!PT LDS RZ, [RZ] ;  /* 0x00000000fffff984 */ /* 0x000fe20000000800 */
[----:B------:R1:W-:Y:S01]  /*10b10*/  @!P0 LDGSTS.E.BYPASS.LTC128B.128 [R241+0x2800], desc[UR20][R116.64] ;  /* 0x0280000074f18fae */ /* 0x0003e2000b901d54 */
[----:B------:R-:W-:Y:S01]  /*10b20*/  @!P0 IADD3.X R18, R4, UR18, R129, P1, !PT ;  /* 0x0000001204128c10 */ /* 0x000fe20008ffe481 */
[----:B------:R-:W-:Y:S01]  /*10b30*/  @!UP0 UIMAD UR18, UR9, 0x70, URZ ;  /* 0x00000070091288a4 */ /* 0x000fe2000f8e023f */
[----:B------:R-:W-:Y:S01]  /*10b40*/  @!P0 IADD3 R36, P1, R6, R46, RZ ;  /* 0x0000002e06248210 */ /* 0x000fe20007f3e0ff */
[----:B------:R-:W-:Y:S01]  /*10b50*/  @!P0 IMAD.WIDE.U32 R114, R114, 0xe0, R130 ;  /* 0x000000e072728825 */ /* 0x000fe200078e0082 */
[----:B------:R1:W-:Y:S02]  /*10b60*/  @P0 STS.128 [R241+0x3000], RZ ;  /* 0x003000fff1000388 */ /* 0x0003e40000000c00 */
[----:B------:R-:W-:Y:S01]  /*10b70*/  @!P0 IADD3.X R34, R4, UR4, R47, P1, !PT ;  /* 0x0000000404228c10 */ /* 0x000fe20008ffe42f */
[----:B------:R-:W-:Y:S01]  /*10b80*/  @!UP0 UIMAD UR4, UR9, 0xa0, URZ ;  /* 0x000000a0090488a4 */ /* 0x000fe2000f8e023f */
[----:B------:R-:W-:-:S02]  /*10b90*/  @!P0 IADD3 R47, P1, R6, R50, RZ ;  /* 0x00000032062f8210 */ /* 0x000fc40007f3e0ff */
[----:B--2---:R-:W-:-:S04]  /*10ba0*/  @!P0 IADD3 R31, P2, R6, R126, RZ ;  /* 0x0000007e061f8210 */ /* 0x004fc80007f5e0ff */
[----:B------:R-:W-:Y:S01]  /*10bb0*/  @!P0 IADD3.X R30, R4, UR7, R127, P2, !PT ;  /* 0x00000007041e8c10 */ /* 0x000fe200097fe47f */
[----:B------:R-:W-:Y:S01]  /*10bc0*/  @!UP0 UIMAD UR7, UR9, 0x90, URZ ;  /* 0x00000090090788a4 */ /* 0x000fe2000f8e023f */
[----:B------:R-:W-:-:S04]  /*10bd0*/  @!P0 IADD3 R40, P2, R6, R48, RZ ;  /* 0x0000003006288210 */ /* 0x000fc80007f5e0ff */
[----:B------:R-:W-:Y:S01]  /*10be0*/  @!P0 IADD3.X R38, R4, UR18, R49, P2, !PT ;  /* 0x0000001204268c10 */ /* 0x000fe200097fe431 */
[----:B------:R-:W-:Y:S01]  /*10bf0*/  @!UP0 UIMAD UR18, UR9, 0xb0, URZ ;  /* 0x000000b0091288a4 */ /* 0x000fe2000f8e023f */
[----:B------:R-:W-:Y:S02]  /*10c00*/  @!P0 IADD3 R49, P2, R6, R124, RZ ;  /* 0x0000007c06318210 */ /* 0x000fe40007f5e0ff */
[C---:B------:R-:W-:Y:S01]  /*10c10*/  @!P0 IADD3.X R46, R4.reuse, UR7, R51, P1, !PT ;  /* 0x00000007042e8c10 */ /* 0x040fe20008ffe433 */
[----:B------:R-:W-:Y:S01]  /*10c20*/  @!UP0 UIMAD UR7, UR9, 0xc0, URZ ;  /* 0x000000c0090788a4 */ /* 0x000fe2000f8e023f */
[----:B------:R-:W-:Y:S01]  /*10c30*/  @!P0 IADD3.X R48, R4, UR4, R125, P2, !PT ;  /* 0x0000000404308c10 */ /* 0x000fe200097fe47d */
[----:B------:R-:W-:Y:S01]  /*10c40*/  @!UP0 UIMAD UR4, UR9, 0xd0, URZ ;  /* 0x000000d0090488a4 */ /* 0x000fe2000f8e023f */
[C---:B------:R-:W-:Y:S02]  /*10c50*/  @!P0 IADD3 R51, P1, R6.reuse, R122, RZ ;  /* 0x0000007a06338210 */ /* 0x040fe40007f3e0ff */
[----:B------:R-:W-:-:S02]  /*10c60*/  @!P0 IADD3 R100, P2, R6, R120, RZ ;  /* 0x0000007806648210 */ /* 0x000fc40007f5e0ff */
[C---:B------:R-:W-:Y:S02]  /*10c70*/  @!P0 IADD3.X R50, R4.reuse, UR18, R123, P1, !PT ;  /* 0x0000001204328c10 */ /* 0x040fe40008ffe47b */
[----:B------:R-:W-:Y:S02]  /*10c80*/  @!P0 IADD3.X R98, R4, UR7, R121, P2, !PT ;  /* 0x0000000704628c10 */ /* 0x000fe400097fe479 */
[C---:B------:R-:W-:Y:S02]  /*10c90*/  @!P0 IADD3 R104, P1, R6.reuse, R118, RZ ;  /* 0x0000007606688210 */ /* 0x040fe40007f3e0ff */
[----:B------:R-:W-:Y:S02]  /*10ca0*/  @!P0 IADD3 R14, P2, R6, R14, RZ ;  /* 0x0000000e060e8210 */ /* 0x000fe40007f5e0ff */
[----:B------:R-:W-:Y:S01]  /*10cb0*/  @!P0 IADD3.X R102, R4, UR4, R119, P1, !PT ;  /* 0x0000000404668c10 */ /* 0x000fe20008ffe477 */
[----:B------:R-:W-:Y:S01]  /*10cc0*/  @!UP0 UIMAD UR4, UR9, 0xe0, URZ ;  /* 0x000000e0090488a4 */ /* 0x000fe2000f8e023f */
[----:B------:R-:W-:Y:S01]  /*10cd0*/  @!P0 IADD3 R108, P1, R6, R114, RZ ;  /* 0x00000072066c8210 */ /* 0x000fe20007f3e0ff */
[----:B------:R-:W-:Y:S01]  /*10ce0*/  @!P0 IMAD.X R12, R4, 0x1, R12, P2 ;  /* 0x00000001040c8824 */ /* 0x000fe200010e060c */
[----:B------:R-:W-:-:S02]  /*10cf0*/  @!P0 IADD3 R28, P2, R6, R28, RZ ;  /* 0x0000001c061c8210 */ /* 0x000fc40007f5e0ff */
[----:B------:R-:W-:Y:S02]  /*10d00*/  @!P0 LEA R114, P3, R14, UR10, 0x1 ;  /* 0x0000000a0e728c11 */ /* 0x000fe4000f8608ff */
[C---:B------:R-:W-:Y:S01]  /*10d10*/  @!P0 IADD3.X R106, R4.reuse, UR4, R115, P1, !PT ;  /* 0x00000004046a8c10 */ /* 0x040fe20008ffe473 */
[----:B------:R-:W-:Y:S01]  /*10d20*/  @!P0 IMAD.X R22, R4, 0x1, R22, P2 ;  /* 0x0000000104168824 */ /* 0x000fe200010e0616 */
[----:B------:R-:W-:Y:S02]  /*10d30*/  @!P0 LEA R118, P1, R28, UR10, 0x1 ;  /* 0x0000000a1c768c11 */ /* 0x000fe4000f8208ff */
[----:B------:R-:W-:Y:S02]  /*10d40*/  @!P0 LEA R120, P2, R20, UR10, 0x1 ;  /* 0x0000000a14788c11 */ /* 0x000fe4000f8408ff */
[----:B------:R-:W-:Y:S02]  /*10d50*/  @!P0 LEA.HI.X R119, R28, UR11, R22, 0x1, P1 ;  /* 0x0000000b1c778c11 */ /* 0x000fe400088f0c16 */
[----:B------:R-:W-:-:S02]  /*10d60*/  @!P0 LEA.HI.X R115, R14, UR11, R12, 0x1, P3 ;  /* 0x0000000b0e738c11 */ /* 0x000fc400098f0c0c */
[----:B------:R-:W-:Y:S02]  /*10d70*/  @!P0 LEA.HI.X R121, R20, UR11, R18, 0x1, P2 ;  /* 0x0000000b14798c11 */ /* 0x000fe400090f0c12 */
[----:B------:R-:W-:Y:S01]  /*10d80*/  @!P0 IADD3 R44, P1, R6, R44, RZ ;  /* 0x0000002c062c8210 */ /* 0x000fe20007f3e0ff */
[----:B------:R-:W-:Y:S01]  /*10d90*/  @!PT LDS RZ, [RZ] ;  /* 0x00000000fffff984 */ /* 0x000fe20000000800 */
[----:B------:R-:W-:Y:S01]  /*10da0*/  @!PT LDS RZ, [RZ] ;  /* 0x00000000fffff984 */ /* 0x000fe20000000800 */
[----:B------:R-:W-:Y:S01]  /*10db0*/  @!PT LDS RZ, [RZ] ;  /* 0x00000000fffff984 */ /* 0x000fe20000000800 */
[----:B------:R1:W-:Y:S01]  /*10dc0*/  @!P0 LDGSTS.E.BYPASS.LTC128B.128 [R241+0x3000], desc[UR20][R114.64] ;  /* 0x0300000072f18fae */ /* 0x0003e2000b901d54 */
[C---:B------:R-:W-:Y:S02]  /*10dd0*/  @!P0 LEA R124, P3, R31.reuse, UR10, 0x1 ;  /* 0x0000000a1f7c8c11 */ /* 0x040fe4000f8608ff */
[----:B------:R-:W-:Y:S01]  /*10de0*/  @!P0 LEA R122, P2, R36, UR10, 0x1 ;  /* 0x0000000a247a8c11 */ /* 0x000fe2000f8408ff */
[----:B------:R-:W-:Y:S01]  /*10df0*/  @!P0 IMAD.X R42, R4, 0x1, R42, P1 ;  /* 0x00000001042a8824 */ /* 0x000fe200008e062a */
        /* <DEDUP_REMOVED lines=26> */
[----:B------:R-:W-:Y:S02]  /*10fa0*/  @!P0 LEA R46, P1, R100, UR10, 0x1 ;  /* 0x0000000a642e8c11 */ /* 0x000fe4000f8208ff */
[----:B------:R-:W-:Y:S01]  /*10fb0*/  @!P0 LEA.HI.X R49, R51, UR11, R50, 0x1, P2 ;  /* 0x0000000b33318c11 */ /* 0x000fe200090f0c32 */
[----:B------:R1:W-:Y:S01]  /*10fc0*/  @P0 STS.128 [R241+0x5000], RZ ;  /* 0x005000fff1000388 */ /* 0x0003e20000000c00 */
[----:B------:R-:W-:-:S02]  /*10fd0*/  @!P0 LEA R174, P2, R104, UR10, 0x1 ;  /* 0x0000000a68ae8c11 */ /* 0x000fc4000f8408ff */
[----:B------:R-:W-:Y:S01]  /*10fe0*/  @!P0 LEA.HI.X R47, R100, UR11, R98, 0x1, P1 ;  /* 0x0000000b642f8c11 */ /* 0x000fe200088f0c62 */
[----:B------:R-:W-:Y:S01]  /*10ff0*/  @!PT LDS RZ, [RZ] ;  /* 0x00000000fffff984 */ /* 0x000fe20000000800 */
[----:B------:R-:W-:Y:S01]  /*11000*/  @!PT LDS RZ, [RZ] ;  /* 0x00000000fffff984 */ /* 0x000fe20000000800 */
[----:B------:R-:W-:Y:S01]  /*11010*/  @!PT LDS RZ, [RZ] ;  /* 0x00000000fffff984 */ /* 0x000fe20000000800 */
[----:B------:R1:W-:Y:S01]  /*11020*/  @!P0 LDGSTS.E.BYPASS.LTC128B.128 [R241+0x5000], desc[UR20][R122.64] ;  /* 0x050000007af18fae */ /* 0x0003e2000b901d54 */
[----:B------:R-:W-:Y:S02]  /*11030*/  @!P0 LEA R50, P1, R108, UR10, 0x1 ;  /* 0x0000000a6c328c11 */ /* 0x000fe4000f8208ff */
[----:B------:R-:W-:Y:S01]  /*11040*/  @!P0 LEA.HI.X R175, R104, UR11, R102, 0x1, P2 ;  /* 0x0000000b68af8c11 */ /* 0x000fe200090f0c66 */
[----:B------:R1:W-:Y:S01]  /*11050*/  @P0 STS.128 [R241+0x5800], RZ ;  /* 0x005800fff1000388 */ /* 0x0003e20000000c00 */
[----:B------:R-:W-:-:S03]  /*11060*/  @!P0 LEA.HI.X R51, R108, UR11, R106, 0x1, P1 ;  /* 0x0000000b6c338c11 */ /* 0x000fc600088f0c6a */
        /* <DEDUP_REMOVED lines=41> */
[-C--:B------:R-:W-:Y:S01]  /*11300*/  LOP3.LUT R165, R165, R164.reuse, RZ, 0x3c, !PT ;  /* 0x000000a4a5a57212 */ /* 0x080fe200078e3cff */
[----:B------:R-:W-:Y:S01]  /*11310*/  IMAD.U32 R12, RZ, RZ, UR8 ;  /* 0x00000008ff0c7e24 */ /* 0x000fe2000f8e00ff */
[----:B------:R-:W-:Y:S02]  /*11320*/  UIMAD UR4, UR9, 0xf0, URZ ;  /* 0x000000f0090478a4 */ /* 0x000fe4000f8e023f */
[----:B------:R-:W-:-:S04]  /*11330*/  LOP3.LUT R164, R165, R164, RZ, 0x3c, !PT ;  /* 0x000000a4a5a47212 */ /* 0x000fc800078e3cff */
[----:B------:R-:W-:-:S03]  /*11340*/  LOP3.LUT R165, R165, R164, RZ, 0x3c, !PT ;  /* 0x000000a4a5a57212 */ /* 0x000fc600078e3cff */
[----:B------:R-:W-:-:S03]  /*11350*/  IMAD.WIDE.U32 R164, R12, 0xf0, R164 ;  /* 0x000000f00ca47825 */ /* 0x000fc600078e00a4 */
[----:B------:R-:W-:-:S04]  /*11360*/  IADD3 R14, P0, R6, R164, RZ ;  /* 0x000000a4060e7210 */ /* 0x000fc80007f1e0ff */
[----:B------:R-:W-:Y:S02]  /*11370*/  IADD3.X R12, R4, UR4, R165, P0, !PT ;  /* 0x00000004040c7c10 */ /* 0x000fe400087fe4a5 */
[----:B-1----:R-:W-:-:S04]  /*11380*/  LEA R30, P0, R14, UR10, 0x1 ;  /* 0x0000000a0e1e7c11 */ /* 0x002fc8000f8008ff */
[----:B------:R-:W-:-:S05]  /*11390*/  LEA.HI.X R31, R14, UR11, R12, 0x1, P0 ;  /* 0x0000000b0e1f7c11 */ /* 0x000fca00080f0c0c */
[----:B------:R-:W-:Y:S01]  /*113a0*/  @!PT LDS RZ, [RZ] ;  /* 0x00000000fffff984 */ /* 0x000fe20000000800 */
[----:B------:R-:W-:Y:S01]  /*113b0*/  @!PT LDS RZ, [RZ] ;  /* 0x00000000fffff984 */ /* 0x000fe20000000800 */
[----:B------:R-:W-:Y:S01]  /*113c0*/  @!PT LDS RZ, [RZ] ;  /* 0x00000000fffff984 */ /* 0x000fe20000000800 */
[----:B------:R2:W-:Y:S04]  /*113d0*/  LDGSTS.E.BYPASS.LTC128B.128 [R241+0x9800], desc[UR20][R30.64] ;  /* 0x098000001ef17fae */ /* 0x0005e8000b901d54 */
.L_x_2447:
[----:B------:R-:W-:Y:S05]  /*113e0*/  BSYNC B0 ;  /* 0x0000000000007941 */ /* 0x000fea0003800000 */
.L_x_2446:
[----:B------:R-:W0:Y:S01]  /*113f0*/  LDGDEPBAR ;  /* 0x00000000000079af */ /* 0x000e220000000000 */
[----:B------:R-:W-:-:S04]  /*11400*/  LEA R250, P0, R6, R250, 0x1 ;  /* 0x000000fa06fa7211 */ /* 0x000fc800078008ff */
[----:B------:R-:W-:-:S09]  /*11410*/  LEA.HI.X R249, R6, R249, R4, 0x1, P0 ;  /* 0x000000f906f97211 */ /* 0x000fd200000f0c04 */
.L_x_2443:
[----:B------:R-:W3:Y:S01]  /*11420*/  LDL.LU R14, [R1+0x4] ;  /* 0x00000400010e7983 */ /* 0x000ee20000300800 */
[----:B------:R-:W-:Y:S01]  /*11430*/  FMNMX.FTZ R12, R2, R25, !PT ;  /* 0x00000019020c7209 */ /* 0x000fe20007810000 */
[----:B------:R-:W-:Y:S02]  /*11440*/  ULDC UR4, c[0x0][0x2ec] ;  /* 0x0000bb0000047ab9 */ /* 0x000fe40000000800 */
[----:B------:R-:W4:Y:S01]  /*11450*/  LDL.LU R164, [R1] ;  /* 0x0000000001a47983 */ /* 0x000f220000300800 */
        /* <DEDUP_REMOVED lines=62> */
[----:B-1----:R-:W-:-:S04]  /*11840*/  FMNMX.FTZ R126, R92, R4, !PT ;  /* 0x000000045c7e7209 */ /* 0x002fc80007810000 */
[----:B------:R-:W-:-:S04]  /*11850*/  FMNMX.FTZ R126, R109, R126, !PT ;  /* 0x0000007e6d7e7209 */ /* 0x000fc80007810000 */
[----:B------:R-:W-:-:S04]  /*11860*/  FMNMX.FTZ R126, R3, R126, !PT ;  /* 0x0000007e037e7209 */ /* 0x000fc80007810000 */
[----:B------:R-:W-:-:S05]  /*11870*/  FMNMX.FTZ R126, R113, R126, !PT ;  /* 0x0000007e717e7209 */ /* 0x000fca0007810000 */
[----:B------:R-:W1:Y:S02]  /*11880*/  SHFL.BFLY PT, R4, R126, 0x2, 0x1f ;  /* 0x0c401f007e047f89 */ /* 0x000e6400000e0000 */
[----:B-1----:R-:W-:-:S05]  /*11890*/  FMNMX.FTZ R126, R126, R4, !PT ;  /* 0x000000047e7e7209 */ /* 0x002fca0007810000 */
[----:B------:R-:W1:Y:S01]  /*118a0*/  SHFL.BFLY PT, R4, R126, 0x1, 0x1f ;  /* 0x0c201f007e047f89 */ /* 0x000e6200000e0000 */
[----:B---3--:R-:W-:-:S04]  /*118b0*/  FMNMX.FTZ R12, R14, R12, !PT ;  /* 0x0000000c0e0c7209 */ /* 0x008fc80007810000 */
[----:B------:R-:W-:-:S04]  /*118c0*/  FMNMX.FTZ R12, R19, R12, !PT ;  /* 0x0000000c130c7209 */ /* 0x000fc80007810000 */
[----:B------:R-:W-:-:S04]  /*118d0*/  FMNMX.FTZ R12, R43, R12, !PT ;  /* 0x0000000c2b0c7209 */ /* 0x000fc80007810000 */
[----:B------:R-:W-:-:S04]  /*118e0*/  FMNMX.FTZ R12, R26, R12, !PT ;  /* 0x0000000c1a0c7209 */ /* 0x000fc80007810000 */
[----:B------:R-:W-:Y:S02]  /*118f0*/  FMNMX.FTZ R12, R39, R12, !PT ;  /* 0x0000000c270c7209 */ /* 0x000fe40007810000 */
[----:B-1----:R-:W-:Y:S02]  /*11900*/  FMNMX.FTZ R126, R126, R4, !PT ;  /* 0x000000047e7e7209 */ /* 0x002fe40007810000 */
[----:B------:R-:W-:Y:S02]  /*11910*/  FMNMX.FTZ R12, R15, R12, !PT ;  /* 0x0000000c0f0c7209 */ /* 0x000fe40007810000 */
[C---:B------:R-:W-:Y:S01]  /*11920*/  FSETP.NEU.FTZ.AND P0, PT, R126.reuse, -INF , PT ;  /* 0xff8000007e00780b */ /* 0x040fe20003f1d000 */
[C---:B------:R-:W-:Y:S01]  /*11930*/  FMUL.FTZ R104, R126.reuse, UR4 ;  /* 0x000000047e687c20 */ /* 0x040fe20008410000 */
[----:B------:R-:W-:Y:S02]  /*11940*/  FMNMX.FTZ R12, R23, R12, !PT ;  /* 0x0000000c170c7209 */ /* 0x000fe40007810000 */
[----:B------:R-:W-:-:S02]  /*11950*/  FSEL R4, R126, RZ, P0 ;  /* 0x000000ff7e047208 */ /* 0x000fc40000000000 */
[----:B------:R-:W-:Y:S02]  /*11960*/  FMNMX.FTZ R12, R16, R12, !PT ;  /* 0x0000000c100c7209 */ /* 0x000fe40007810000 */
[----:B------:R-:W-:Y:S01]  /*11970*/  FSEL R104, R104, RZ, P0 ;  /* 0x000000ff68687208 */ /* 0x000fe20000000000 */
[----:B------:R-:W-:Y:S01]  /*11980*/  FADD.FTZ R0, R0, -R4 ;  /* 0x8000000400007221 */ /* 0x000fe20000010000 */
[----:B------:R-:W-:-:S03]  /*11990*/  FMNMX.FTZ R12, R21, R12, !PT ;  /* 0x0000000c150c7209 */ /* 0x000fc60007810000 */
[--C-:B------:R-:W-:Y:S01]  /*119a0*/  FFMA.FTZ R102, R5, UR4, -R104.reuse ;  /* 0x0000000405667c23 */ /* 0x100fe20008010868 */
[----:B------:R-:W-:Y:S01]  /*119b0*/  FMNMX.FTZ R12, R11, R12, !PT ;  /* 0x0000000c0b0c7209 */ /* 0x000fe20007810000 */
[--C-:B------:R-:W-:Y:S01]  /*119c0*/  FFMA.FTZ R98, R7, UR4, -R104.reuse ;  /* 0x0000000407627c23 */ /* 0x100fe20008010868 */
[--C-:B------:R-:W-:Y:S01]  /*119d0*/  FFMA.FTZ R100, R35, UR4, -R104.reuse ;  /* 0x0000000423647c23 */ /* 0x100fe20008010868 */
[--C-:B------:R-:W-:Y:S01]  /*119e0*/  FFMA.FTZ R33, R33, UR4, -R104.reuse ;  /* 0x0000000421217c23 */ /* 0x100fe20008010868 */
[----:B------:R-:W-:Y:S01]  /*119f0*/  FMNMX.FTZ R12, R17, R12, !PT ;  /* 0x0000000c110c7209 */ /* 0x000fe20007810000 */
[----:B------:R-:W-:Y:S01]  /*11a00*/  FMUL.FTZ R0, R0, UR4 ;  /* 0x0000000400007c20 */ /* 0x000fe20008410000 */
[----:B------:R-:W-:Y:S01]  /*11a10*/  MUFU.EX2 R102, R102 ;  /* 0x0000006600667308 */ /* 0x000fe20000000800 */
[--C-:B------:R-:W-:Y:S01]  /*11a20*/  FFMA.FTZ R40, R37, UR4, -R104.reuse ;  /* 0x0000000425287c23 */ /* 0x100fe20008010868 */
[----:B------:R-:W-:Y:S01]  /*11a30*/  FMNMX.FTZ R12, R10, R12, !PT ;  /* 0x0000000c0a0c7209 */ /* 0x000fe20007810000 */
[--C-:B------:R-:W-:Y:S01]  /*11a40*/  FFMA.FTZ R179, R179, UR4, -R104.reuse ;  /* 0x00000004b3b37c23 */ /* 0x100fe20008010868 */
[--C-:B------:R-:W-:Y:S01]  /*11a50*/  FFMA.FTZ R184, R184, UR4, -R104.reuse ;  /* 0x00000004b8b87c23 */ /* 0x100fe20008010868 */
[--C-:B------:R-:W-:Y:S01]  /*11a60*/  FFMA.FTZ R185, R185, UR4, -R104.reuse ;  /* 0x00000004b9b97c23 */ /* 0x100fe20008010868 */
[----:B------:R-:W-:Y:S01]  /*11a70*/  FMNMX.FTZ R12, R13, R12, !PT ;  /* 0x0000000c0d0c7209 */ /* 0x000fe20007810000 */
[--C-:B------:R-:W-:Y:S01]  /*11a80*/  FFMA.FTZ R192, R192, UR4, -R104.reuse ;  /* 0x00000004c0c07c23 */ /* 0x100fe20008010868 */
        /* <DEDUP_REMOVED lines=16> */
[----:B------:R-:W1:Y:S01]  /*11b90*/  MUFU.EX2 R129, R0 ;  /* 0x0000000000817308 */ /* 0x000e620000000800 */
[--C-:B------:R-:W-:Y:S01]  /*11ba0*/  FFMA.FTZ R95, R95, UR4, -R104.reuse ;  /* 0x000000045f5f7c23 */ /* 0x100fe20008010868 */
[----:B----4-:R-:W-:Y:S01]  /*11bb0*/  FMNMX.FTZ R12, R164, R12, !PT ;  /* 0x0000000ca40c7209 */ /* 0x010fe20007810000 */
        /* <DEDUP_REMOVED lines=14> */
[-C--:B-1----:R-:W-:Y:S01]  /*11ca0*/  FMUL.FTZ R22, R162, R129.reuse ;  /* 0x00000081a2167220 */ /* 0x082fe20000410000 */
[----:B------:R-:W-:Y:S01]  /*11cb0*/  FMNMX.FTZ R12, R211, R12, !PT ;  /* 0x0000000cd30c7209 */ /* 0x000fe20007810000 */
[-C--:B--2---:R-:W-:Y:S01]  /*11cc0*/  FMUL.FTZ R30, R154, R129.reuse ;  /* 0x000000819a1e7220 */ /* 0x084fe20000410000 */
[-C--:B------:R-:W-:Y:S01]  /*11cd0*/  FMUL.FTZ R31, R155, R129.reuse ;  /* 0x000000819b1f7220 */ /* 0x080fe20000410000 */
[-C--:B------:R-:W-:Y:S01]  /*11ce0*/  FMUL.FTZ R38, R146, R129.reuse ;  /* 0x0000008192267220 */ /* 0x080fe20000410000 */
[----:B------:R-:W-:Y:S01]  /*11cf0*/  FMNMX.FTZ R12, R199, R12, !PT ;  /* 0x0000000cc70c7209 */ /* 0x000fe20007810000 */
[-C--:B------:R-:W-:Y:S01]  /*11d00*/  FMUL.FTZ R158, R158, R129.reuse ;  /* 0x000000819e9e7220 */ /* 0x080fe20000410000 */
        /* <DEDUP_REMOVED lines=11> */
[----:B------:R-:W-:Y:S01]  /*11dc0*/  FMUL.FTZ R135, R135, R129 ;  /* 0x0000008187877220 */ /* 0x000fe20000410000 */
[--C-:B------:R-:W-:Y:S01]  /*11dd0*/  FFMA.FTZ R146, R247, UR4, -R104.reuse ;  /* 0x00000004f7927c23 */ /* 0x100fe20008010868 */
[--C-:B------:R-:W-:Y:S01]  /*11de0*/  FFMA.FTZ R154, R205, UR4, -R104.reuse ;  /* 0x00000004cd9a7c23 */ /* 0x100fe20008010868 */
[----:B------:R-:W-:Y:S01]  /*11df0*/  FMNMX.FTZ R12, R186, R12, !PT ;  /* 0x0000000cba0c7209 */ /* 0x000fe20007810000 */
[--C-:B------:R-:W-:Y:S01]  /*11e00*/  FFMA.FTZ R155, R212, UR4, -R104.reuse ;  /* 0x00000004d49b7c23 */ /* 0x100fe20008010868 */
[--C-:B------:R-:W-:Y:S01]  /*11e10*/  FFMA.FTZ R162, R195, UR4, -R104.reuse ;  /* 0x00000004c3a27c23 */ /* 0x100fe20008010868 */
[----:B------:R-:W-:Y:S01]  /*11e20*/  MUFU.EX2 R185, R185 ;  /* 0x000000b900b97308 */ /* 0x000fe20000000800 */
[----:B------:R-:W-:Y:S01]  /*11e30*/  FMNMX.FTZ R12, R197, R12, !PT ;  /* 0x0000000cc50c7209 */ /* 0x000fe20007810000 */
[--C-:B------:R-:W-:Y:S01]  /*11e40*/  FFMA.FTZ R77, R77, UR4, -R104.reuse ;  /* 0x000000044d4d7c23 */ /* 0x100fe20008010868 */
        /* <DEDUP_REMOVED lines=19> */
[----:B------:R-:W-:-:S02]  /*11f80*/  FFMA.FTZ R3, R3, UR4, -R104 ;  /* 0x0000000403037c23 */ /* 0x000fc40008010868 */
[----:B------:R-:W-:Y:S01]  /*11f90*/  MUFU.EX2 R155, R155 ;  /* 0x0000009b009b7308 */ /* 0x000fe20000000800 */
[----:B------:R-:W-:-:S04]  /*11fa0*/  FMNMX.FTZ R12, R183, R12, !PT ;  /* 0x0000000cb70c7209 */ /* 0x000fc80007810000 */
[----:B------:R-:W-:-:S03]  /*11fb0*/  FMNMX.FTZ R12, R99, R12, !PT ;  /* 0x0000000c630c7209 */ /* 0x000fc60007810000 */
        /* <DEDUP_REMOVED lines=39> */
[----:B------:R-:W-:Y:S02]  /*12230*/  MUFU.EX2 R168, R168 ;  /* 0x000000a800a87308 */ /* 0x000fe40000000800 */
[----:B------:R-:W1:Y:S06]  /*12240*/  SHFL.BFLY PT, R6, R12, 0x2, 0x1f ;  /* 0x0c401f000c067f89 */ /* 0x000e6c00000e0000 */
[----:B------:R-:W-:Y:S08]  /*12250*/  MUFU.EX2 R93, R93 ;  /* 0x0000005d005d7308 */ /* 0x000ff00000000800 */
[----:B------:R-:W-:Y:S08]  /*12260*/  MUFU.EX2 R88, R88 ;  /* 0x0000005800587308 */ /* 0x000ff00000000800 */
[----:B------:R-:W-:Y:S01]  /*12270*/  MUFU.EX2 R89, R89 ;  /* 0x0000005900597308 */ /* 0x000fe20000000800 */
[----:B-1----:R-:W-:-:S05]  /*12280*/  FMNMX.FTZ R6, R12, R6, !PT ;  /* 0x000000060c067209 */ /* 0x002fca0007810000 */
[----:B------:R-:W1:Y:S02]  /*12290*/  SHFL.BFLY PT, R127, R6, 0x1, 0x1f ;  /* 0x0c201f00067f7f89 */ /* 0x000e6400000e0000 */
[----:B------:R-:W-:Y:S08]  /*122a0*/  MUFU.EX2 R82, R82 ;  /* 0x0000005200527308 */ /* 0x000ff00000000800 */
[----:B------:R-:W-:Y:S08]  /*122b0*/  MUFU.EX2 R85, R85 ;  /* 0x0000005500557308 */ /* 0x000ff00000000800 */
[----:B------:R-:W-:Y:S01]  /*122c0*/  MUFU.EX2 R80, R80 ;  /* 0x0000005000507308 */ /* 0x000fe20000000800 */
[----:B-1----:R-:W-:-:S07]  /*122d0*/  FMNMX.FTZ R127, R6, R127, !PT ;  /* 0x0000007f067f7209 */ /* 0x002fce0007810000 */
[----:B------:R-:W-:Y:S01]  /*122e0*/  MUFU.EX2 R79, R79 ;  /* 0x0000004f004f7308 */ /* 0x000fe20000000800 */
[----:B------:R-:W-:Y:S01]  /*122f0*/  LDSM.16.MT88.4 R4, [R232+0xa000] ;  /* 0x00a00000e804783b */ /* 0x000fe20000004200 */
[C---:B------:R-:W-:Y:S01]  /*12300*/  FSETP.NEU.FTZ.AND P1, PT, R127.reuse, -INF , PT ;  /* 0xff8000007f00780b */ /* 0x040fe20003f3d000 */
[----:B------:R-:W-:-:S03]  /*12310*/  FMUL.FTZ R125, R127, UR4 ;  /* 0x000000047f7d7c20 */ /* 0x000fc60008410000 */
[----:B------:R-:W-:Y:S02]  /*12320*/  FSEL R130, R127, RZ, P1 ;  /* 0x000000ff7f827208 */ /* 0x000fe40000800000 */
[----:B------:R-:W-:Y:S01]  /*12330*/  MUFU.EX2 R74, R74 ;  /* 0x0000004a004a7308 */ /* 0x000fe20000000800 */
[----:B------:R-:W-:Y:S02]  /*12340*/  FSEL R125, R125, RZ, P1 ;  /* 0x000000ff7d7d7208 */ /* 0x000fe40000800000 */
[----:B------:R-:W-:-:S03]  /*12350*/  FADD.FTZ R130, R2, -R130 ;  /* 0x8000008202827221 */ /* 0x000fc60000010000 */
[--C-:B------:R-:W-:Y:S01]  /*12360*/  FFMA.FTZ R121, R14, UR4, -R125.reuse ;  /* 0x000000040e797c23 */ /* 0x100fe2000801087d */
[--C-:B------:R-:W-:Y:S01]  /*12370*/  FFMA.FTZ R120, R19, UR4, -R125.reuse ;  /* 0x0000000413787c23 */ /* 0x100fe2000801087d */
[----:B------:R-:W-:Y:S01]  /*12380*/  FMUL.FTZ R130, R130, UR4 ;  /* 0x0000000482827c20 */ /* 0x000fe20008410000 */
        /* <DEDUP_REMOVED lines=8> */
[----:B------:R-:W2:Y:S01]  /*12410*/  LDSM.16.MT88.4 R16, [R234+0xa000] ;  /* 0x00a00000ea10783b */ /* 0x000ea20000004200 */
[--C-:B------:R-:W-:Y:S01]  /*12420*/  FFMA.FTZ R123, R41, UR4, -R125.reuse ;  /* 0x00000004297b7c23 */ /* 0x100fe2000801087d */
[--C-:B------:R-:W-:Y:S01]  /*12430*/  FFMA.FTZ R117, R39, UR4, -R125.reuse ;  /* 0x0000000427757c23 */ /* 0x100fe2000801087d */
[--C-:B------:R-:W-:Y:S01]  /*12440*/  FFMA.FTZ R115, R23, UR4, -R125.reuse ;  /* 0x0000000417737c23 */ /* 0x100fe2000801087d */
[----:B------:R-:W3:Y:S01]  /*12450*/  LDSM.16.MT88.4 R12, [R231+0xa000] ;  /* 0x00a00000e70c783b */ /* 0x000ee20000004200 */
[----:B------:R-:W-:Y:S01]  /*12460*/  MUFU.EX2 R124, R124 ;  /* 0x0000007c007c7308 */ /* 0x000fe20000000800 */
[--C-:B------:R-:W-:Y:S01]  /*12470*/  FFMA.FTZ R112, R21, UR4, -R125.reuse ;  /* 0x0000000415707c23 */ /* 0x100fe2000801087d */
[--C-:B------:R-:W-:Y:S01]  /*12480*/  FFMA.FTZ R110, R11, UR4, -R125.reuse ;  /* 0x000000040b6e7c23 */ /* 0x100fe2000801087d */
[--C-:B------:R-:W-:Y:S01]  /*12490*/  FFMA.FTZ R106, R10, UR4, -R125.reuse ;  /* 0x000000040a6a7c23 */ /* 0x100fe2000801087d */
[--C-:B------:R-:W-:Y:S01]  /*124a0*/  FFMA.FTZ R0, R8, UR4, -R125.reuse ;  /* 0x0000000408007c23 */ /* 0x100fe2000801087d */
[--C-:B------:R-:W-:Y:S01]  /*124b0*/  FFMA.FTZ R131, R9, UR4, -R125.reuse ;  /* 0x0000000409837c23 */ /* 0x100fe2000801087d */
[----:B------:R-:W-:Y:S01]  /*124c0*/  F2FP.F16.F32.PACK_AB R9, R100, R102 ;  /* 0x000000666409723e */ /* 0x000fe200000000ff */
[-C--:B------:R-:W-:Y:S01]  /*124d0*/  FMUL.FTZ R23, R163, R129.reuse ;  /* 0x00000081a3177220 */ /* 0x080fe20000410000 */
[----:B------:R-:W4:Y:S01]  /*124e0*/  MUFU.EX2 R123, R123 ;  /* 0x0000007b007b7308 */ /* 0x000f220000000800 */
[-C--:B-1----:R-:W-:Y:S01]  /*124f0*/  FMUL.FTZ R20, R160, R130.reuse ;  /* 0x00000082a0147220 */ /* 0x082fe20000410000 */
[--C-:B------:R-:W-:Y:S01]  /*12500*/  FFMA.FTZ R160, R24, UR4, -R104.reuse ;  /* 0x0000000418a07c23 */ /* 0x100fe20008010868 */
[-C--:B------:R-:W-:Y:S01]  /*12510*/  FMUL.FTZ R21, R161, R130.reuse ;  /* 0x00000082a1157220 */ /* 0x080fe20000410000 */
[----:B------:R-:W1:Y:S01]  /*12520*/  LDSM.16.MT88.4 R24, [R230+0xa000] ;  /* 0x00a00000e618783b */ /* 0x000e620000004200 */
        /* <DEDUP_REMOVED lines=11> */
[----:B------:R-:W5:Y:S01]  /*125e0*/  MUFU.EX2 R121, R121 ;  /* 0x0000007900797308 */ /* 0x000f620000000800 */
[----:B----4-:R-:W-:Y:S01]  /*125f0*/  F2FP.F16.F32.PACK_AB R8, R123, R124 ;  /* 0x0000007c7b08723e */ /* 0x010fe200000000ff */
[-C--:B------:R-:W-:Y:S01]  /*12600*/  FMUL.FTZ R136, R136, R130.reuse ;  /* 0x0000008288887220 */ /* 0x080fe20000410000 */
[-C--:B------:R-:W-:Y:S01]  /*12610*/  FMUL.FTZ R137, R137, R130.reuse ;  /* 0x0000008289897220 */ /* 0x080fe20000410000 */
[-C--:B------:R-:W-:Y:S01]  /*12620*/  FMUL.FTZ R132, R132, R130.reuse ;  /* 0x0000008284847220 */ /* 0x080fe20000410000 */
[----:B------:R-:W-:Y:S01]  /*12630*/  FMUL.FTZ R133, R133, R130 ;  /* 0x0000008285857220 */ /* 0x000fe20000410000 */
[--C-:B------:R-:W-:Y:S01]  /*12640*/  FFMA.FTZ R119, R43, UR4, -R125.reuse ;  /* 0x000000042b777c23 */ /* 0x100fe2000801087d */
[--C-:B------:R-:W-:Y:S01]  /*12650*/  FFMA.FTZ R45, R45, UR4, -R125.reuse ;  /* 0x000000042d2d7c23 */ /* 0x100fe2000801087d */
[----:B------:R4:W2:Y:S01]  /*12660*/  MUFU.EX2 R2, R33 ;  /* 0x0000002100027308 */ /* 0x0008a20000000800 */
[--C-:B------:R-:W-:Y:S01]  /*12670*/  FFMA.FTZ R145, R210, UR4, -R104.reuse ;  /* 0x00000004d2917c23 */ /* 0x100fe20008010868 */
[--C-:B------:R-:W-:Y:S01]  /*12680*/  FFMA.FTZ R147, R207, UR4, -R104.reuse ;  /* 0x00000004cf937c23 */ /* 0x100fe20008010868 */
[--C-:B------:R-:W-:Y:S01]  /*12690*/  FFMA.FTZ R161, R202, UR4, -R104.reuse ;  /* 0x00000004caa17c23 */ /* 0x100fe20008010868 */
[--C-:B------:R-:W-:Y:S01]  /*126a0*/  FFMA.FTZ R163, R201, UR4, -R104.reuse ;  /* 0x00000004c9a37c23 */ /* 0x100fe20008010868 */
[--C-:B------:R-:W-:Y:S01]  /*126b0*/  FFMA.FTZ R175, R186, UR4, -R125.reuse ;  /* 0x00000004baaf7c23 */ /* 0x100fe2000801087d */
[--C-:B------:R-:W-:Y:S01]  /*126c0*/  FFMA.FTZ R186, R198, UR4, -R104.reuse ;  /* 0x00000004c6ba7c23 */ /* 0x100fe20008010868 */
[--C-:B------:R-:W-:Y:S01]  /*126d0*/  FFMA.FTZ R165, R191, UR4, -R125.reuse ;  /* 0x00000004bfa57c23 */ /* 0x100fe2000801087d */
[----:B------:R3:W-:Y:S01]  /*126e0*/  MUFU.EX2 R144, R40 ;  /* 0x0000002800907308 */ /* 0x0007e20000000800 */
[----:B-----5:R-:W-:Y:S01]  /*126f0*/  F2FP.F16.F32.PACK_AB R10, R121, R122 ;  /* 0x0000007a790a723e */ /* 0x020fe200000000ff */
[--C-:B------:R-:W-:Y:S01]  /*12700*/  FFMA.FTZ R174, R200, UR4, -R125.reuse ;  /* 0x00000004c8ae7c23 */ /* 0x100fe2000801087d */
[--C-:B------:R-:W-:Y:S01]  /*12710*/  FFMA.FTZ R187, R187, UR4, -R125.reuse ;  /* 0x00000004bbbb7c23 */ /* 0x100fe2000801087d */
[--C-:B------:R-:W-:Y:S01]  /*12720*/  FFMA.FTZ R191, R196, UR4, -R125.reuse ;  /* 0x00000004c4bf7c23 */ /* 0x100fe2000801087d */
[--C-:B------:R-:W-:Y:S01]  /*12730*/  FFMA.FTZ R181, R181, UR4, -R125.reuse ;  /* 0x00000004b5b57c23 */ /* 0x100fe2000801087d */
[--C-:B------:R-:W-:Y:S01]  /*12740*/  FFMA.FTZ R193, R193, UR4, -R125.reuse ;  /* 0x00000004c1c17c23 */ /* 0x100fe2000801087d */
[--C-:B------:R-:W-:Y:S01]  /*12750*/  FFMA.FTZ R177, R177, UR4, -R125.reuse ;  /* 0x00000004b1b17c23 */ /* 0x100fe2000801087d */
[----:B------:R-:W-:Y:S01]  /*12760*/  MUFU.EX2 R120, R120 ;  /* 0x0000007800787308 */ /* 0x000fe20000000800 */
[--C-:B----4-:R-:W-:Y:S01]  /*12770*/  FFMA.FTZ R33, R29, UR4, -R104.reuse ;  /* 0x000000041d217c23 */ /* 0x110fe20008010868 */
[----:B--2---:R-:W-:Y:S01]  /*12780*/  F2FP.F16.F32.PACK_AB R11, R2, R98 ;  /* 0x00000062020b723e */ /* 0x004fe200000000ff */
[-C--:B------:R-:W-:Y:S01]  /*12790*/  FMUL.FTZ R29, R153, R130.reuse ;  /* 0x00000082991d7220 */ /* 0x080fe20000410000 */
[----:B------:R-:W-:Y:S01]  /*127a0*/  FFMA.FTZ R153, R32, UR4, -R104 ;  /* 0x0000000420997c23 */ /* 0x000fe20008010868 */
[--C-:B------:R-:W-:Y:S01]  /*127b0*/  FFMA.FTZ R183, R183, UR4, -R125.reuse ;  /* 0x00000004b7b77c23 */ /* 0x100fe2000801087d */
[--C-:B------:R-:W-:Y:S01]  /*127c0*/  FFMA.FTZ R99, R99, UR4, -R125.reuse ;  /* 0x0000000463637c23 */ /* 0x100fe2000801087d */
[--C-:B------:R-:W-:Y:S01]  /*127d0*/  FFMA.FTZ R178, R178, UR4, -R125.reuse ;  /* 0x00000004b2b27c23 */ /* 0x100fe2000801087d */
[----:B------:R2:W-:Y:S01]  /*127e0*/  MUFU.EX2 R152, R33 ;  /* 0x0000002100987308 */ /* 0x0005e20000000800 */
[C---:B------:R-:W-:Y:S01]  /*127f0*/  HMMA.16816.F32 R20, R8.reuse, R16, R20 ;  /* 0x000000100814723c */ /* 0x040fe20000001814 */
[----:B---3--:R-:W-:Y:S01]  /*12800*/  LDSM.16.MT88.4 R40, [R232+0xa800] ;  /* 0x00a80000e828783b */ /* 0x008fe20000004200 */
[--C-:B------:R-:W-:Y:S01]  /*12810*/  FFMA.FTZ R97, R97, UR4, -R125.reuse ;  /* 0x0000000461617c23 */ /* 0x100fe2000801087d */
[--C-:B------:R-:W-:Y:S01]  /*12820*/  FFMA.FTZ R169, R169, UR4, -R125.reuse ;  /* 0x00000004a9a97c23 */ /* 0x100fe2000801087d */
[--C-:B------:R-:W-:Y:S01]  /*12830*/  FFMA.FTZ R103, R103, UR4, -R125.reuse ;  /* 0x0000000467677c23 */ /* 0x100fe2000801087d */
[--C-:B------:R-:W-:Y:S01]  /*12840*/  FFMA.FTZ R86, R86, UR4, -R125.reuse ;  /* 0x0000000456567c23 */ /* 0x100fe2000801087d */
[C---:B------:R-:W-:Y:S01]  /*12850*/  HMMA.16816.F32 R28, R8.reuse, R4, R28 ;  /* 0x00000004081c723c */ /* 0x040fe2000000181c */
[----:B------:R-:W3:Y:S01]  /*12860*/  MUFU.EX2 R119, R119 ;  /* 0x0000007700777308 */ /* 0x000ee20000000800 */
[--C-:B------:R-:W-:Y:S01]  /*12870*/  FFMA.FTZ R91, R91, UR4, -R125.reuse ;  /* 0x000000045b5b7c23 */ /* 0x100fe2000801087d */
[----:B------:R-:W-:Y:S01]  /*12880*/  FFMA.FTZ R124, R252, R130, R124 ;  /* 0x00000082fc7c7223 */ /* 0x000fe2000001007c */
[----:B------:R-:W-:Y:S01]  /*12890*/  FFMA.FTZ R102, R251, R129, R102 ;  /* 0x00000081fb667223 */ /* 0x000fe20000010066 */
[--C-:B------:R-:W-:Y:S01]  /*128a0*/  FFMA.FTZ R84, R84, UR4, -R125.reuse ;  /* 0x0000000454547c23 */ /* 0x100fe2000801087d */
[C---:B------:R-:W-:Y:S01]  /*128b0*/  HMMA.16816.F32 R36, R8.reuse, R12, R36 ;  /* 0x0000000c0824723c */ /* 0x040fe20000001824 */
[----:B------:R-:W-:Y:S01]  /*128c0*/  FADD.FTZ R124, R123, R124 ;  /* 0x0000007c7b7c7221 */ /* 0x000fe20000010000 */
[----:B------:R-:W-:Y:S01]  /*128d0*/  FADD.FTZ R102, R100, R102 ;  /* 0x0000006664667221 */ /* 0x000fe20000010000 */
[----:B------:R-:W-:Y:S01]  /*128e0*/  MUFU.EX2 R118, R118 ;  /* 0x0000007600767308 */ /* 0x000fe20000000800 */
[----:B--2---:R-:W2:Y:S01]  /*128f0*/  LDSM.16.MT88.4 R32, [R234+0xa800] ;  /* 0x00a80000ea20783b */ /* 0x004ea20000004200 */
[--C-:B------:R-:W-:Y:S01]  /*12900*/  FFMA.FTZ R83, R83, UR4, -R125.reuse ;  /* 0x0000000453537c23 */ /* 0x100fe2000801087d */
[C---:B------:R-:W-:Y:S01]  /*12910*/  HMMA.16816.F32 R16, R8.reuse, R18, R156 ;  /* 0x000000120810723c */ /* 0x040fe2000000189c */
[--C-:B------:R-:W-:Y:S01]  /*12920*/  FFMA.FTZ R76, R76, UR4, -R125.reuse ;  /* 0x000000044c4c7c23 */ /* 0x100fe2000801087d */
[--C-:B------:R-:W-:Y:S01]  /*12930*/  FFMA.FTZ R81, R81, UR4, -R125.reuse ;  /* 0x0000000451517c23 */ /* 0x100fe2000801087d */
[----:B------:R-:W-:Y:S01]  /*12940*/  FADD.FTZ R124, R122, R124 ;  /* 0x0000007c7a7c7221 */ /* 0x000fe20000010000 */
[----:B------:R-:W-:Y:S01]  /*12950*/  FADD.FTZ R98, R98, R102 ;  /* 0x0000006662627221 */ /* 0x000fe20000010000 */
[----:B------:R-:W4:Y:S01]  /*12960*/  MUFU.EX2 R117, R117 ;  /* 0x0000007500757308 */ /* 0x000f220000000800 */
[C---:B------:R-:W-:Y:S01]  /*12970*/  HMMA.16816.F32 R4, R8.reuse, R6, R148 ;  /* 0x000000060804723c */ /* 0x040fe20000001894 */
[----:B---3--:R-:W-:Y:S01]  /*12980*/  F2FP.F16.F32.PACK_AB R48, R119, R120 ;  /* 0x000000787730723e */ /* 0x008fe200000000ff */
[--C-:B------:R-:W-:Y:S01]  /*12990*/  FFMA.FTZ R156, R204, UR4, -R104.reuse ;  /* 0x00000004cc9c7c23 */ /* 0x100fe20008010868 */
[--C-:B------:R-:W-:Y:S01]  /*129a0*/  FFMA.FTZ R157, R211, UR4, -R125.reuse ;  /* 0x00000004d39d7c23 */ /* 0x100fe2000801087d */
[--C-:B------:R-:W-:Y:S01]  /*129b0*/  FFMA.FTZ R158, R199, UR4, -R125.reuse ;  /* 0x00000004c79e7c23 */ /* 0x100fe2000801087d */
[--C-:B------:R-:W-:Y:S01]  /*129c0*/  FFMA.FTZ R159, R203, UR4, -R125.reuse ;  /* 0x00000004cb9f7c23 */ /* 0x100fe2000801087d */
[C---:B------:R-:W-:Y:S01]  /*129d0*/  HMMA.16816.F32 R12, R8.reuse, R14, R140 ;  /* 0x0000000e080c723c */ /* 0x040fe2000000188c */
[----:B------:R3:W-:Y:S01]  /*129e0*/  MUFU.EX2 R140, R45 ;  /* 0x0000002d008c7308 */ /* 0x0007e20000000800 */
[--C-:B------:R-:W-:Y:S01]  /*129f0*/  FFMA.FTZ R151, R214, UR4, -R104.reuse ;  /* 0x00000004d6977c23 */ /* 0x100fe20008010868 */
[--C-:B------:R-:W-:Y:S01]  /*12a00*/  FFMA.FTZ R148, R209, UR4, -R125.reuse ;  /* 0x00000004d1947c23 */ /* 0x100fe2000801087d */
[--C-:B------:R-:W-:Y:S01]  /*12a10*/  FFMA.FTZ R149, R215, UR4, -R125.reuse ;  /* 0x00000004d7957c23 */ /* 0x100fe2000801087d */
[--C-:B------:R-:W-:Y:S01]  /*12a20*/  FFMA.FTZ R150, R206, UR4, -R125.reuse ;  /* 0x00000004ce967c23 */ /* 0x100fe2000801087d */
[C---:B-1----:R-:W-:Y:S01]  /*12a30*/  HMMA.16816.F32 R136, R8.reuse, R24, R136 ;  /* 0x000000180888723c */ /* 0x042fe20000001888 */
[--C-:B------:R-:W-:Y:S01]  /*12a40*/  FFMA.FTZ R143, R248, UR4, -R104.reuse ;  /* 0x00000004f88f7c23 */ /* 0x100fe20008010868 */
[--C-:B------:R-:W-:Y:S01]  /*12a50*/  FFMA.FTZ R142, R164, UR4, -R125.reuse ;  /* 0x00000004a48e7c23 */ /* 0x100fe2000801087d */
[----:B------:R-:W1:Y:S01]  /*12a60*/  MUFU.EX2 R160, R160 ;  /* 0x000000a000a07308 */ /* 0x000e620000000800 */
[----:B----4-:R-:W-:Y:S01]  /*12a70*/  F2FP.F16.F32.PACK_AB R50, R117, R118 ;  /* 0x000000767532723e */ /* 0x010fe200000000ff */
[--C-:B------:R-:W-:Y:S01]  /*12a80*/  FFMA.FTZ R141, R213, UR4, -R125.reuse ;  /* 0x00000004d58d7c23 */ /* 0x100fe2000801087d */
[----:B------:R-:W-:Y:S01]  /*12a90*/  HMMA.16816.F32 R132, R8, R26, R132 ;  /* 0x0000001a0884723c */ /* 0x000fe20000001884 */
[----:B------:R-:W4:Y:S01]  /*12aa0*/  LDSM.16.MT88.4 R8, [R230+0xa800] ;  /* 0x00a80000e608783b */ /* 0x000f220000004200 */
[----:B------:R-:W-:Y:S01]  /*12ab0*/  FFMA.FTZ R164, R189, UR4, -R104 ;  /* 0x00000004bda47c23 */ /* 0x000fe20008010868 */
[----:B------:R-:W-:Y:S01]  /*12ac0*/  FFMA.FTZ R189, R197, UR4, -R125 ;  /* 0x00000004c5bd7c23 */ /* 0x000fe2000801087d */
[----:B------:R-:W-:Y:S01]  /*12ad0*/  FADD.FTZ R121, R121, R124 ;  /* 0x0000007c79797221 */ /* 0x000fe20000010000 */
[----:B------:R-:W5:Y:S01]  /*12ae0*/  MUFU.EX2 R153, R153 ;  /* 0x0000009900997308 */ /* 0x000f620000000800 */
[----:B---3--:R-:W3:Y:S01]  /*12af0*/  LDSM.16.MT88.4 R44, [R231+0xa800] ;  /* 0x00a80000e72c783b */ /* 0x008ee20000004200 */
[----:B------:R-:W-:Y:S01]  /*12b00*/  FADD.FTZ R98, R2, R98 ;  /* 0x0000006202627221 */ /* 0x000fe20000010000 */
[----:B------:R-:W-:Y:S01]  /*12b10*/  FADD.FTZ R121, R120, R121 ;  /* 0x0000007978797221 */ /* 0x000fe20000010000 */
[--C-:B------:R-:W-:Y:S01]  /*12b20*/  FFMA.FTZ R90, R90, UR4, -R125.reuse ;  /* 0x000000045a5a7c23 */ /* 0x100fe2000801087d */
[----:B------:R-:W3:Y:S01]  /*12b30*/  LDSM.16.MT88.4 R24, [R234+0xb000] ;  /* 0x00b00000ea18783b */ /* 0x000ee20000004200 */
[----:B------:R-:W-:Y:S01]  /*12b40*/  FFMA.FTZ R87, R87, UR4, -R125 ;  /* 0x0000000457577c23 */ /* 0x000fe2000801087d */
[----:B------:R-:W-:Y:S01]  /*12b50*/  FADD.FTZ R121, R119, R121 ;  /* 0x0000007977797221 */ /* 0x000fe20000010000 */
[----:B------:R-:W2:Y:S01]  /*12b60*/  MUFU.EX2 R116, R116 ;  /* 0x0000007400747308 */ /* 0x000ea20000000800 */
[----:B-1----:R-:W-:Y:S01]  /*12b70*/  F2FP.F16.F32.PACK_AB R49, R152, R160 ;  /* 0x000000a09831723e */ /* 0x002fe200000000ff */
[----:B------:R-:W-:Y:S01]  /*12b80*/  FADD.FTZ R160, R160, R98 ;  /* 0x00000062a0a07221 */ /* 0x000fe20000010000 */
[----:B------:R-:W-:Y:S01]  /*12b90*/  FADD.FTZ R121, R118, R121 ;  /* 0x0000007976797221 */ /* 0x000fe20000010000 */
[--C-:B------:R-:W-:Y:S01]  /*12ba0*/  FFMA.FTZ R78, R78, UR4, -R125.reuse ;  /* 0x000000044e4e7c23 */ /* 0x100fe2000801087d */
[----:B------:R-:W-:Y:S01]  /*12bb0*/  FFMA.FTZ R75, R75, UR4, -R125 ;  /* 0x000000044b4b7c23 */ /* 0x000fe2000801087d */
[----:B------:R-:W-:Y:S01]  /*12bc0*/  FADD.FTZ R160, R152, R160 ;  /* 0x000000a098a07221 */ /* 0x000fe20000010000 */
[----:B------:R-:W-:Y:S01]  /*12bd0*/  FADD.FTZ R117, R117, R121 ;  /* 0x0000007975757221 */ /* 0x000fe20000010000 */
[----:B------:R-:W1:Y:S01]  /*12be0*/  MUFU.EX2 R115, R115 ;  /* 0x0000007300737308 */ /* 0x000e620000000800 */
[----:B-----5:R-:W-:Y:S01]  /*12bf0*/  F2FP.F16.F32.PACK_AB R51, R144, R153 ;  /* 0x000000999033723e */ /* 0x020fe200000000ff */
[----:B------:R-:W-:Y:S01]  /*12c00*/  FADD.FTZ R160, R153, R160 ;  /* 0x000000a099a07221 */ /* 0x000fe20000010000 */
[--C-:B------:R-:W-:Y:S01]  /*12c10*/  FFMA.FTZ R62, R62, UR4, -R125.reuse ;  /* 0x000000043e3e7c23 */ /* 0x100fe2000801087d */
[--C-:B------:R-:W-:Y:S01]  /*12c20*/  FFMA.FTZ R65, R65, UR4, -R125.reuse ;  /* 0x0000000441417c23 */ /* 0x100fe2000801087d */
[--C-:B------:R-:W-:Y:S01]  /*12c30*/  FFMA.FTZ R67, R67, UR4, -R125.reuse ;  /* 0x0000000443437c23 */ /* 0x100fe2000801087d */
[----:B------:R-:W-:Y:S01]  /*12c40*/  FADD.FTZ R160, R144, R160 ;  /* 0x000000a090a07221 */ /* 0x000fe20000010000 */
[----:B------:R-:W-:Y:S01]  /*12c50*/  FFMA.FTZ R52, R52, UR4, -R125 ;  /* 0x0000000434347c23 */ /* 0x000fe2000801087d */
[----:B------:R-:W5:Y:S01]  /*12c60*/  MUFU.EX2 R114, R114 ;  /* 0x0000007200727308 */ /* 0x000f620000000800 */
[C---:B--2---:R-:W-:Y:S01]  /*12c70*/  HMMA.16816.F32 R20, R48.reuse, R32, R20 ;  /* 0x000000203014723c */ /* 0x044fe20000001814 */
[----:B------:R-:W-:Y:S01]  /*12c80*/  FADD.FTZ R117, R116, R117 ;  /* 0x0000007574757221 */ /* 0x000fe20000010000 */
[--C-:B------:R-:W-:Y:S01]  /*12c90*/  FFMA.FTZ R59, R59, UR4, -R125.reuse ;  /* 0x000000043b3b7c23 */ /* 0x100fe2000801087d */
[--C-:B------:R-:W-:Y:S01]  /*12ca0*/  FFMA.FTZ R252, R111, UR4, -R125.reuse ;  /* 0x000000046ffc7c23 */ /* 0x100fe2000801087d */
[----:B------:R-:W-:Y:S01]  /*12cb0*/  FFMA.FTZ R251, R113, UR4, -R104 ;  /* 0x0000000471fb7c23 */ /* 0x000fe20008010868 */
[----:B------:R-:W-:Y:S01]  /*12cc0*/  FFMA.FTZ R94, R94, UR4, -R125 ;  /* 0x000000045e5e7c23 */ /* 0x000fe2000801087d */
[----:B------:R-:W-:Y:S01]  /*12cd0*/  HMMA.16816.F32 R16, R48, R34, R16 ;  /* 0x000000223010723c */ /* 0x000fe20000001810 */
[----:B------:R-:W-:Y:S01]  /*12ce0*/  MUFU.EX2 R112, R112 ;  /* 0x0000007000707308 */ /* 0x000fe20000000800 */
[----:B------:R-:W-:Y:S01]  /*12cf0*/  LDSM.16.MT88.4 R32, [R232+0xb000] ;  /* 0x00b00000e820783b */ /* 0x000fe20000004200 */
[----:B-1----:R-:W-:-:S03]  /*12d00*/  FADD.FTZ R117, R115, R117 ;  /* 0x0000007573757221 */ /* 0x002fc60000010000 */
[C---:B----4-:R-:W-:Y:S03]  /*12d10*/  HMMA.16816.F32 R136, R48.reuse, R8, R136 ;  /* 0x000000083088723c */ /* 0x050fe60000001888 */
[----:B------:R-:W-:Y:S01]  /*12d20*/  MUFU.EX2 R143, R143 ;  /* 0x0000008f008f7308 */ /* 0x000fe20000000800 */
[----:B-----5:R-:W-:Y:S02]  /*12d30*/  FADD.FTZ R117, R114, R117 ;  /* 0x0000007572757221 */ /* 0x020fe40000010000 */
[C---:B------:R-:W-:Y:S01]  /*12d40*/  HMMA.16816.F32 R132, R48.reuse, R10, R132 ;  /* 0x0000000a3084723c */ /* 0x040fe20000001884 */
[----:B------:R-:W1:Y:S04]  /*12d50*/  LDSM.16.MT88.4 R8, [R230+0xb000] ;  /* 0x00b00000e608783b */ /* 0x000e680000004200 */
[----:B------:R-:W2:Y:S01]  /*12d60*/  MUFU.EX2 R145, R145 ;  /* 0x0000009100917308 */ /* 0x000ea20000000800 */
[C---:B------:R-:W-:Y:S06]  /*12d70*/  HMMA.16816.F32 R28, R48.reuse, R40, R28 ;  /* 0x00000028301c723c */ /* 0x040fec000000181c */
[C---:B------:R-:W-:Y:S01]  /*12d80*/  HMMA.16816.F32 R4, R48.reuse, R42, R4 ;  /* 0x0000002a3004723c */ /* 0x040fe20000001804 */
[----:B------:R-:W4:Y:S01]  /*12d90*/  MUFU.EX2 R147, R147 ;  /* 0x0000009300937308 */ /* 0x000f220000000800 */
[----:B------:R-:W5:Y:S04]  /*12da0*/  LDSM.16.MT88.4 R40, [R231+0xb000] ;  /* 0x00b00000e728783b */ /* 0x000f680000004200 */
[C---:B---3--:R-:W-:Y:S03]  /*12db0*/  HMMA.16816.F32 R36, R48.reuse, R44, R36 ;  /* 0x0000002c3024723c */ /* 0x048fe60000001824 */
[----:B------:R-:W3:Y:S03]  /*12dc0*/  MUFU.EX2 R110, R110 ;  /* 0x0000006e006e7308 */ /* 0x000ee60000000800 */
[----:B------:R-:W-:Y:S01]  /*12dd0*/  HMMA.16816.F32 R12, R48, R46, R12 ;  /* 0x0000002e300c723c */ /* 0x000fe2000000180c */
[----:B------:R-:W-:-:S02]  /*12de0*/  F2FP.F16.F32.PACK_AB R44, R115, R116 ;  /* 0x00000074732c723e */ /* 0x000fc400000000ff */
[----:B--2---:R-:W-:Y:S01]  /*12df0*/  F2FP.F16.F32.PACK_AB R45, R145, R143 ;  /* 0x0000008f912d723e */ /* 0x004fe200000000ff */
[----:B------:R-:W-:Y:S01]  /*12e00*/  FADD.FTZ R143, R143, R160 ;  /* 0x000000a08f8f7221 */ /* 0x000fe20000010000 */
[----:B------:R-:W2:Y:S02]  /*12e10*/  MUFU.EX2 R108, R108 ;  /* 0x0000006c006c7308 */ /* 0x000ea40000000800 */
[C---:B------:R-:W-:Y:S01]  /*12e20*/  F2FP.F16.F32.PACK_AB R46, R112.reuse, R114 ;  /* 0x00000072702e723e */ /* 0x040fe200000000ff */
[----:B------:R-:W-:Y:S01]  /*12e30*/  FADD.FTZ R143, R145, R143 ;  /* 0x0000008f918f7221 */ /* 0x000fe20000010000 */
[----:B----4-:R-:W-:Y:S01]  /*12e40*/  F2FP.F16.F32.PACK_AB R47, R147, R146 ;  /* 0x00000092932f723e */ /* 0x010fe200000000ff */
[----:B------:R-:W-:Y:S02]  /*12e50*/  FADD.FTZ R112, R112, R117 ;  /* 0x0000007570707221 */ /* 0x000fe40000010000 */
[----:B------:R-:W-:Y:S01]  /*12e60*/  FADD.FTZ R143, R146, R143 ;  /* 0x0000008f928f7221 */ /* 0x000fe20000010000 */
[----:B------:R-:W4:Y:S01]  /*12e70*/  MUFU.EX2 R106, R106 ;  /* 0x0000006a006a7308 */ /* 0x000f220000000800 */
[----:B---3--:R-:W-:-:S02]  /*12e80*/  FADD.FTZ R112, R110, R112 ;  /* 0x000000706e707221 */ /* 0x008fc40000010000 */
[----:B------:R-:W-:Y:S01]  /*12e90*/  HMMA.16816.F32 R20, R44, R24, R20 ;  /* 0x000000182c14723c */ /* 0x000fe20000001814 */
[----:B------:R-:W-:-:S04]  /*12ea0*/  FADD.FTZ R147, R147, R143 ;  /* 0x0000008f93937221 */ /* 0x000fc80000010000 */
[----:B------:R-:W3:Y:S01]  /*12eb0*/  MUFU.EX2 R128, R128 ;  /* 0x0000008000807308 */ /* 0x000ee20000000800 */
[----:B------:R-:W-:Y:S01]  /*12ec0*/  HMMA.16816.F32 R16, R44, R26, R16 ;  /* 0x0000001a2c10723c */ /* 0x000fe20000001810 */
[----:B------:R-:W5:Y:S01]  /*12ed0*/  LDSM.16.MT88.4 R24, [R234+0xb800] ;  /* 0x00b80000ea18783b */ /* 0x000f620000004200 */
[C---:B--2---:R-:W-:Y:S01]  /*12ee0*/  F2FP.F16.F32.PACK_AB R48, R108.reuse, R110 ;  /* 0x0000006e6c30723e */ /* 0x044fe200000000ff */
[----:B------:R-:W-:-:S03]  /*12ef0*/  FADD.FTZ R112, R108, R112 ;  /* 0x000000706c707221 */ /* 0x000fc60000010000 */
[----:B-1----:R-:W-:Y:S01]  /*12f00*/  HMMA.16816.F32 R136, R44, R8, R136 ;  /* 0x000000082c88723c */ /* 0x002fe20000001888 */
[----:B------:R-:W1:Y:S01]  /*12f10*/  MUFU.EX2 R151, R151 ;  /* 0x0000009700977308 */ /* 0x000e620000000800 */
[----:B----4-:R-:W-:-:S04]  /*12f20*/  FADD.FTZ R112, R106, R112 ;  /* 0x000000706a707221 */ /* 0x010fc80000010000 */
[C---:B------:R-:W-:Y:S01]  /*12f30*/  HMMA.16816.F32 R132, R44.reuse, R10, R132 ;  /* 0x0000000a2c84723c */ /* 0x040fe20000001884 */
[----:B------:R-:W2:Y:S02]  /*12f40*/  LDSM.16.MT88.4 R8, [R230+0xb800] ;  /* 0x00b80000e608783b */ /* 0x000ea40000004200 */
[----:B------:R-:W4:Y:S01]  /*12f50*/  MUFU.EX2 R156, R156 ;  /* 0x0000009c009c7308 */ /* 0x000f220000000800 */
[C---:B---3--:R-:W-:Y:S01]  /*12f60*/  F2FP.F16.F32.PACK_AB R50, R128.reuse, R106 ;  /* 0x0000006a8032723e */ /* 0x048fe200000000ff */
[----:B------:R-:W-:Y:S01]  /*12f70*/  FADD.FTZ R112, R128, R112 ;  /* 0x0000007080707221 */ /* 0x000fe20000010000 */
[C---:B------:R-:W-:Y:S05]  /*12f80*/  HMMA.16816.F32 R28, R44.reuse, R32, R28 ;  /* 0x000000202c1c723c */ /* 0x040fea000000181c */
[----:B------:R-:W-:Y:S01]  /*12f90*/  MUFU.EX2 R0, R0 ;  /* 0x0000000000007308 */ /* 0x000fe20000000800 */
[----:B------:R-:W-:Y:S01]  /*12fa0*/  HMMA.16816.F32 R4, R44, R34, R4 ;  /* 0x000000222c04723c */ /* 0x000fe20000001804 */
[----:B------:R-:W3:Y:S01]  /*12fb0*/  LDSM.16.MT88.4 R32, [R232+0xb800] ;  /* 0x00b80000e820783b */ /* 0x000ee20000004200 */
[----:B-1----:R-:W-:Y:S01]  /*12fc0*/  F2FP.F16.F32.PACK_AB R49, R154, R151 ;  /* 0x000000979a31723e */ /* 0x002fe200000000ff */
[----:B------:R-:W-:-:S03]  /*12fd0*/  FADD.FTZ R147, R151, R147 ;  /* 0x0000009397937221 */ /* 0x000fc60000010000 */
[----:B-----5:R-:W-:Y:S01]  /*12fe0*/  HMMA.16816.F32 R36, R44, R40, R36 ;  /* 0x000000282c24723c */ /* 0x020fe20000001824 */
[----:B------:R-:W1:Y:S01]  /*12ff0*/  MUFU.EX2 R131, R131 ;  /* 0x0000008300837308 */ /* 0x000e620000000800 */
[----:B----4-:R-:W-:Y:S01]  /*13000*/  F2FP.F16.F32.PACK_AB R51, R156, R155 ;  /* 0x0000009b9c33723e */ /* 0x010fe200000000ff */
[----:B------:R-:W-:-:S03]  /*13010*/  FADD.FTZ R154, R154, R147 ;  /* 0x000000939a9a7221 */ /* 0x000fc60000010000 */
[----:B------:R-:W-:Y:S01]  /*13020*/  HMMA.16816.F32 R12, R44, R42, R12 ;  /* 0x0000002a2c0c723c */ /* 0x000fe2000000180c */
[----:B------:R-:W4:Y:S01]  /*13030*/  LDSM.16.MT88.4 R40, [R231+0xb800] ;  /* 0x00b80000e728783b */ /* 0x000f220000004200 */
[----:B------:R-:W-:Y:S01]  /*13040*/  FADD.FTZ R154, R155, R154 ;  /* 0x0000009a9b9a7221 */ /* 0x000fe20000010000 */
[----:B------:R-:W5:Y:S03]  /*13050*/  MUFU.EX2 R141, R141 ;  /* 0x0000008d008d7308 */ /* 0x000f660000000800 */
[----:B------:R-:W-:Y:S01]  /*13060*/  HMMA.16816.F32 R20, R48, R24, R20 ;  /* 0x000000183014723c */ /* 0x000fe20000001814 */
[----:B------:R-:W-:-:S04]  /*13070*/  FADD.FTZ R156, R156, R154 ;  /* 0x0000009a9c9c7221 */ /* 0x000fc80000010000 */
[----:B------:R-:W3:Y:S01]  /*13080*/  MUFU.EX2 R161, R161 ;  /* 0x000000a100a17308 */ /* 0x000ee20000000800 */
[----:B------:R-:W-:Y:S01]  /*13090*/  HMMA.16816.F32 R16, R48, R26, R16 ;  /* 0x0000001a3010723c */ /* 0x000fe20000001810 */
[----:B------:R-:W4:Y:S01]  /*130a0*/  LDSM.16.MT88.4 R24, [R234+0xc000] ;  /* 0x00c00000ea18783b */ /* 0x000f220000004200 */
[----:B-1----:R-:W-:Y:S01]  /*130b0*/  F2FP.F16.F32.PACK_AB R44, R131, R0 ;  /* 0x00000000832c723e */ /* 0x002fe200000000ff */
[----:B------:R-:W-:-:S03]  /*130c0*/  FADD.FTZ R0, R0, R112 ;  /* 0x0000007000007221 */ /* 0x000fc60000010000 */
[----:B--2---:R-:W-:Y:S01]  /*130d0*/  HMMA.16816.F32 R136, R48, R8, R136 ;  /* 0x000000083088723c */ /* 0x004fe20000001888 */
[----:B------:R-:W1:Y:S01]  /*130e0*/  MUFU.EX2 R163, R163 ;  /* 0x000000a300a37308 */ /* 0x000e620000000800 */
[----:B-----5:R-:W-:Y:S01]  /*130f0*/  F2FP.F16.F32.PACK_AB R46, R141, R140 ;  /* 0x0000008c8d2e723e */ /* 0x020fe200000000ff */
[----:B------:R-:W-:-:S03]  /*13100*/  FADD.FTZ R131, R131, R0 ;  /* 0x0000000083837221 */ /* 0x000fc60000010000 */
[C---:B------:R-:W-:Y:S01]  /*13110*/  HMMA.16816.F32 R132, R48.reuse, R10, R132 ;  /* 0x0000000a3084723c */ /* 0x040fe20000001884 */
[----:B------:R-:W2:Y:S01]  /*13120*/  LDSM.16.MT88.4 R8, [R230+0xc000] ;  /* 0x00c00000e608783b */ /* 0x000ea20000004200 */
[----:B------:R-:W-:Y:S01]  /*13130*/  FADD.FTZ R140, R140, R131 ;  /* 0x000000838c8c7221 */ /* 0x000fe20000010000 */
[----:B------:R-:W5:Y:S01]  /*13140*/  MUFU.EX2 R164, R164 ;  /* 0x000000a400a47308 */ /* 0x000f620000000800 */
[C---:B---3--:R-:W-:Y:S01]  /*13150*/  F2FP.F16.F32.PACK_AB R45, R162.reuse, R161 ;  /* 0x000000a1a22d723e */ /* 0x048fe200000000ff */
[----:B------:R-:W-:Y:S01]  /*13160*/  FADD.FTZ R156, R161, R156 ;  /* 0x0000009ca19c7221 */ /* 0x000fe20000010000 */
[C---:B------:R-:W-:Y:S01]  /*13170*/  HMMA.16816.F32 R28, R48.reuse, R32, R28 ;  /* 0x00000020301c723c */ /* 0x040fe2000000181c */
[----:B------:R-:W-:Y:S02]  /*13180*/  FADD.FTZ R140, R141, R140 ;  /* 0x0000008c8d8c7221 */ /* 0x000fe40000010000 */
[----:B------:R-:W-:Y:S02]  /*13190*/  FADD.FTZ R162, R162, R156 ;  /* 0x0000009ca2a27221 */ /* 0x000fe40000010000 */
[----:B------:R-:W-:Y:S01]  /*131a0*/  MUFU.EX2 R142, R142 ;  /* 0x0000008e008e7308 */ /* 0x000fe20000000800 */
[----:B------:R-:W-:Y:S01]  /*131b0*/  HMMA.16816.F32 R4, R48, R34, R4 ;  /* 0x000000223004723c */ /* 0x000fe20000001804 */
[----:B------:R-:W3:Y:S01]  /*131c0*/  LDSM.16.MT88.4 R32, [R232+0xc000] ;  /* 0x00c00000e820783b */ /* 0x000ee20000004200 */
[----:B-1----:R-:W-:-:S04]  /*131d0*/  FADD.FTZ R162, R163, R162 ;  /* 0x000000a2a3a27221 */ /* 0x002fc80000010000 */
[----:B----4-:R-:W-:Y:S01]  /*131e0*/  HMMA.16816.F32 R36, R48, R40, R36 ;  /* 0x000000283024723c */ /* 0x010fe20000001824 */
[----:B------:R-:W1:Y:S01]  /*131f0*/  MUFU.EX2 R148, R148 ;  /* 0x0000009400947308 */ /* 0x000e620000000800 */
[C---:B-----5:R-:W-:Y:S01]  /*13200*/  F2FP.F16.F32.PACK_AB R47, R164.reuse, R163 ;  /* 0x000000a3a42f723e */ /* 0x060fe200000000ff */
[----:B------:R-:W-:-:S03]  /*13210*/  FADD.FTZ R164, R164, R162 ;  /* 0x000000a2a4a47221 */ /* 0x000fc60000010000 */
[----:B------:R-:W-:Y:S01]  /*13220*/  HMMA.16816.F32 R12, R48, R42, R12 ;  /* 0x0000002a300c723c */ /* 0x000fe2000000180c */
[----:B------:R-:W4:Y:S01]  /*13230*/  LDSM.16.MT88.4 R40, [R231+0xc000] ;  /* 0x00c00000e728783b */ /* 0x000f220000004200 */
[----:B------:R-:W-:Y:S01]  /*13240*/  FADD.FTZ R164, R179, R164 ;  /* 0x000000a4b3a47221 */ /* 0x000fe20000010000 */
[----:B------:R-:W-:Y:S03]  /*13250*/  MUFU.EX2 R149, R149 ;  /* 0x0000009500957308 */ /* 0x000fe60000000800 */
[----:B------:R-:W-:Y:S01]  /*13260*/  HMMA.16816.F32 R20, R44, R24, R20 ;  /* 0x000000182c14723c */ /* 0x000fe20000001814 */
[C---:B------:R-:W-:Y:S01]  /*13270*/  F2FP.F16.F32.PACK_AB R49, R184.reuse, R179 ;  /* 0x000000b3b831723e */ /* 0x040fe200000000ff */
[----:B------:R-:W-:-:S03]  /*13280*/  FADD.FTZ R184, R184, R164 ;  /* 0x000000a4b8b87221 */ /* 0x000fc60000010000 */
[----:B------:R-:W5:Y:S01]  /*13290*/  MUFU.EX2 R150, R150 ;  /* 0x0000009600967308 */ /* 0x000f620000000800 */
[----:B------:R-:W-:Y:S01]  /*132a0*/  HMMA.16816.F32 R16, R44, R26, R16 ;  /* 0x0000001a2c10723c */ /* 0x000fe20000001810 */
[----:B------:R-:W4:Y:S01]  /*132b0*/  LDSM.16.MT88.4 R24, [R234+0xc800] ;  /* 0x00c80000ea18783b */ /* 0x000f220000004200 */
[----:B-1----:R-:W-:Y:S01]  /*132c0*/  F2FP.F16.F32.PACK_AB R48, R148, R142 ;  /* 0x0000008e9430723e */ /* 0x002fe200000000ff */
[----:B------:R-:W-:-:S03]  /*132d0*/  FADD.FTZ R142, R142, R140 ;  /* 0x0000008c8e8e7221 */ /* 0x000fc60000010000 */
[----:B--2---:R-:W-:Y:S01]  /*132e0*/  HMMA.16816.F32 R136, R44, R8, R136 ;  /* 0x000000082c88723c */ /* 0x004fe20000001888 */
[----:B------:R-:W1:Y:S01]  /*132f0*/  MUFU.EX2 R186, R186 ;  /* 0x000000ba00ba7308 */ /* 0x000e620000000800 */
[----:B------:R-:W-:-:S04]  /*13300*/  FADD.FTZ R142, R148, R142 ;  /* 0x0000008e948e7221 */ /* 0x000fc80000010000 */
[C---:B------:R-:W-:Y:S01]  /*13310*/  HMMA.16816.F32 R132, R44.reuse, R10, R132 ;  /* 0x0000000a2c84723c */ /* 0x040fe20000001884 */
[----:B------:R-:W2:Y:S02]  /*13320*/  LDSM.16.MT88.4 R8, [R230+0xc800] ;  /* 0x00c80000e608783b */ /* 0x000ea40000004200 */
[----:B------:R-:W4:Y:S01]  /*13330*/  MUFU.EX2 R157, R157 ;  /* 0x0000009d009d7308 */ /* 0x000f220000000800 */
[C---:B-----5:R-:W-:Y:S01]  /*13340*/  F2FP.F16.F32.PACK_AB R50, R150.reuse, R149 ;  /* 0x000000959632723e */ /* 0x060fe200000000ff */
[----:B------:R-:W-:Y:S01]  /*13350*/  FADD.FTZ R149, R149, R142 ;  /* 0x0000008e95957221 */ /* 0x000fe20000010000 */
[C---:B---3--:R-:W-:Y:S01]  /*13360*/  HMMA.16816.F32 R28, R44.reuse, R32, R28 ;  /* 0x000000202c1c723c */ /* 0x048fe2000000181c */
[----:B------:R-:W-:Y:S02]  /*13370*/  LDSM.16.MT88.4 R140, [R231+0x11800] ;  /* 0x01180000e78c783b */ /* 0x000fe40000004200 */
[----:B------:R-:W-:Y:S02]  /*13380*/  FADD.FTZ R149, R150, R149 ;  /* 0x0000009596957221 */ /* 0x000fe40000010000 */
[----:B------:R-:W3:Y:S01]  /*13390*/  MUFU.EX2 R158, R158 ;  /* 0x0000009e009e7308 */ /* 0x000ee20000000800 */
[----:B------:R-:W-:Y:S01]  /*133a0*/  HMMA.16816.F32 R4, R44, R34, R4 ;  /* 0x000000222c04723c */ /* 0x000fe20000001804 */
[----:B------:R-:W5:Y:S01]  /*133b0*/  LDSM.16.MT88.4 R32, [R232+0xc800] ;  /* 0x00c80000e820783b */ /* 0x000f620000004200 */
[----:B-1----:R-:W-:Y:S01]  /*133c0*/  F2FP.F16.F32.PACK_AB R51, R185, R186 ;  /* 0x000000bab933723e */ /* 0x002fe200000000ff */
[----:B------:R-:W-:-:S03]  /*133d0*/  FADD.FTZ R186, R186, R184 ;  /* 0x000000b8baba7221 */ /* 0x000fc60000010000 */
[----:B----4-:R-:W-:Y:S01]  /*133e0*/  HMMA.16816.F32 R36, R44, R40, R36 ;  /* 0x000000282c24723c */ /* 0x010fe20000001824 */
[----:B------:R-:W1:Y:S01]  /*133f0*/  MUFU.EX2 R159, R159 ;  /* 0x0000009f009f7308 */ /* 0x000e620000000800 */
[----:B------:R-:W-:Y:S01]  /*13400*/  FADD.FTZ R186, R185, R186 ;  /* 0x000000bab9ba7221 */ /* 0x000fe20000010000 */
[----:B------:R-:W-:-:S03]  /*13410*/  FADD.FTZ R149, R157, R149 ;  /* 0x000000959d957221 */ /* 0x000fc60000010000 */
[----:B------:R-:W-:Y:S01]  /*13420*/  HMMA.16816.F32 R12, R44, R42, R12 ;  /* 0x0000002a2c0c723c */ /* 0x000fe2000000180c */
[----:B------:R-:W4:Y:S02]  /*13430*/  LDSM.16.MT88.4 R40, [R231+0xc800] ;  /* 0x00c80000e728783b */ /* 0x000f240000004200 */
[----:B------:R-:W2:Y:S03]  /*13440*/  MUFU.EX2 R165, R165 ;  /* 0x000000a500a57308 */ /* 0x000ea60000000800 */
[C---:B------:R-:W-:Y:S01]  /*13450*/  HMMA.16816.F32 R20, R48.reuse, R24, R20 ;  /* 0x000000183014723c */ /* 0x040fe20000001814 */
[C---:B---3--:R-:W-:Y:S01]  /*13460*/  F2FP.F16.F32.PACK_AB R44, R158.reuse, R157 ;  /* 0x0000009d9e2c723e */ /* 0x048fe200000000ff */
[----:B------:R-:W-:Y:S01]  /*13470*/  FADD.FTZ R158, R158, R149 ;  /* 0x000000959e9e7221 */ /* 0x000fe20000010000 */
[----:B------:R-:W-:Y:S01]  /*13480*/  F2FP.F16.F32.PACK_AB R45, R182, R192 ;  /* 0x000000c0b62d723e */ /* 0x000fe200000000ff */
[----:B------:R-:W-:Y:S01]  /*13490*/  FADD.FTZ R192, R192, R186 ;  /* 0x000000bac0c07221 */ /* 0x000fe20000010000 */
[----:B------:R-:W-:Y:S01]  /*134a0*/  F2FP.F16.F32.PACK_AB R47, R180, R194 ;  /* 0x000000c2b42f723e */ /* 0x000fe200000000ff */
[C---:B------:R-:W-:Y:S01]  /*134b0*/  HMMA.16816.F32 R16, R48.reuse, R26, R16 ;  /* 0x0000001a3010723c */ /* 0x040fe20000001810 */
[----:B------:R-:W3:Y:S01]  /*134c0*/  LDSM.16.MT88.4 R24, [R234+0xd000] ;  /* 0x00d00000ea18783b */ /* 0x000ee20000004200 */
[----:B------:R-:W5:Y:S01]  /*134d0*/  MUFU.EX2 R174, R174 ;  /* 0x000000ae00ae7308 */ /* 0x000f620000000800 */
[----:B------:R-:W-:Y:S01]  /*134e0*/  FADD.FTZ R192, R182, R192 ;  /* 0x000000c0b6c07221 */ /* 0x000fe20000010000 */
[----:B-1----:R-:W-:Y:S01]  /*134f0*/  FADD.FTZ R158, R159, R158 ;  /* 0x0000009e9f9e7221 */ /* 0x002fe20000010000 */
[----:B------:R-:W-:Y:S01]  /*13500*/  LDSM.16.MT88.4 R148, [R232+0x11800] ;  /* 0x01180000e894783b */ /* 0x000fe20000004200 */
[C---:B--2---:R-:W-:Y:S01]  /*13510*/  HMMA.16816.F32 R136, R48.reuse, R8, R136 ;  /* 0x000000083088723c */ /* 0x044fe20000001888 */
[----:B------:R-:W-:Y:S01]  /*13520*/  FADD.FTZ R194, R194, R192 ;  /* 0x000000c0c2c27221 */ /* 0x000fe20000010000 */
[C---:B------:R-:W-:Y:S01]  /*13530*/  F2FP.F16.F32.PACK_AB R46, R165.reuse, R159 ;  /* 0x0000009fa52e723e */ /* 0x040fe200000000ff */
[----:B------:R-:W-:Y:S01]  /*13540*/  FADD.FTZ R165, R165, R158 ;  /* 0x0000009ea5a57221 */ /* 0x000fe20000010000 */
[----:B------:R-:W1:Y:S01]  /*13550*/  MUFU.EX2 R175, R175 ;  /* 0x000000af00af7308 */ /* 0x000e620000000800 */
[----:B------:R-:W-:Y:S01]  /*13560*/  FADD.FTZ R194, R180, R194 ;  /* 0x000000c2b4c27221 */ /* 0x000fe20000010000 */
[C---:B------:R-:W-:Y:S01]  /*13570*/  HMMA.16816.F32 R132, R48.reuse, R10, R132 ;  /* 0x0000000a3084723c */ /* 0x040fe20000001884 */
[----:B------:R-:W2:Y:S04]  /*13580*/  LDSM.16.MT88.4 R8, [R230+0xd000] ;  /* 0x00d00000e608783b */ /* 0x000ea80000004200 */
[----:B------:R-:W-:Y:S01]  /*13590*/  LDSM.16.MT88.4 R156, [R234+0x11800] ;  /* 0x01180000ea9c783b */ /* 0x000fe20000004200 */
[----:B-----5:R-:W-:Y:S01]  /*135a0*/  HMMA.16816.F32 R28, R48, R32, R28 ;  /* 0x00000020301c723c */ /* 0x020fe2000000181c */
[----:B------:R-:W5:Y:S01]  /*135b0*/  MUFU.EX2 R189, R189 ;  /* 0x000000bd00bd7308 */ /* 0x000f620000000800 */
[----:B------:R-:W-:-:S04]  /*135c0*/  FADD.FTZ R165, R174, R165 ;  /* 0x000000a5aea57221 */ /* 0x000fc80000010000 */
[C---:B------:R-:W-:Y:S01]  /*135d0*/  HMMA.16816.F32 R4, R48.reuse, R34, R4 ;  /* 0x000000223004723c */ /* 0x040fe20000001804 */
[----:B------:R-:W2:Y:S02]  /*135e0*/  LDSM.16.MT88.4 R32, [R232+0xd000] ;  /* 0x00d00000e820783b */ /* 0x000ea40000004200 */
[----:B------:R-:W3:Y:S01]  /*135f0*/  MUFU.EX2 R187, R187 ;  /* 0x000000bb00bb7308 */ /* 0x000ee20000000800 */
[----:B-1----:R-:W-:Y:S02]  /*13600*/  FADD.FTZ R165, R175, R165 ;  /* 0x000000a5afa57221 */ /* 0x002fe40000010000 */
[C---:B----4-:R-:W-:Y:S05]  /*13610*/  HMMA.16816.F32 R36, R48.reuse, R40, R36 ;  /* 0x000000283024723c */ /* 0x050fea0000001824 */
[----:B------:R-:W1:Y:S01]  /*13620*/  MUFU.EX2 R191, R191 ;  /* 0x000000bf00bf7308 */ /* 0x000e620000000800 */
[----:B------:R-:W-:Y:S01]  /*13630*/  HMMA.16816.F32 R12, R48, R42, R12 ;  /* 0x0000002a300c723c */ /* 0x000fe2000000180c */
[----:B------:R-:W4:Y:S01]  /*13640*/  LDSM.16.MT88.4 R40, [R231+0xd000] ;  /* 0x00d00000e728783b */ /* 0x000f220000004200 */
[----:B-----5:R-:W-:-:S04]  /*13650*/  FADD.FTZ R165, R189, R165 ;  /* 0x000000a5bda57221 */ /* 0x020fc80000010000 */
[C---:B---3--:R-:W-:Y:S01]  /*13660*/  HMMA.16816.F32 R20, R44.reuse, R24, R20 ;  /* 0x000000182c14723c */ /* 0x048fe20000001814 */
[----:B------:R-:W-:Y:S01]  /*13670*/  F2FP.F16.F32.PACK_AB R48, R175, R174 ;  /* 0x000000aeaf30723e */ /* 0x000fe200000000ff */
[----:B------:R-:W3:Y:S01]  /*13680*/  MUFU.EX2 R181, R181 ;  /* 0x000000b500b57308 */ /* 0x000ee20000000800 */
[----:B------:R-:W-:Y:S01]  /*13690*/  F2FP.F16.F32.PACK_AB R49, R176, R190 ;  /* 0x000000beb031723e */ /* 0x000fe200000000ff */
[----:B------:R-:W-:Y:S01]  /*136a0*/  FADD.FTZ R190, R190, R194 ;  /* 0x000000c2bebe7221 */ /* 0x000fe20000010000 */
[----:B------:R-:W-:Y:S01]  /*136b0*/  F2FP.F16.F32.PACK_AB R50, R187, R189 ;  /* 0x000000bdbb32723e */ /* 0x000fe200000000ff */
[C---:B------:R-:W-:Y:S01]  /*136c0*/  HMMA.16816.F32 R16, R44.reuse, R26, R16 ;  /* 0x0000001a2c10723c */ /* 0x040fe20000001810 */
[----:B------:R-:W5:Y:S01]  /*136d0*/  LDSM.16.MT88.4 R24, [R234+0xd800] ;  /* 0x00d80000ea18783b */ /* 0x000f620000004200 */
[----:B------:R-:W-:Y:S01]  /*136e0*/  F2FP.F16.F32.PACK_AB R51, R105, R188 ;  /* 0x000000bc6933723e */ /* 0x000fe200000000ff */
[----:B------:R-:W-:Y:S01]  /*136f0*/  FADD.FTZ R190, R176, R190 ;  /* 0x000000beb0be7221 */ /* 0x000fe20000010000 */
[----:B------:R-:W-:Y:S01]  /*13700*/  MUFU.EX2 R193, R193 ;  /* 0x000000c100c17308 */ /* 0x000fe20000000800 */
[----:B------:R-:W-:Y:S01]  /*13710*/  FADD.FTZ R187, R187, R165 ;  /* 0x000000a5bbbb7221 */ /* 0x000fe20000010000 */
[----:B--2---:R-:W-:Y:S01]  /*13720*/  HMMA.16816.F32 R136, R44, R8, R136 ;  /* 0x000000082c88723c */ /* 0x004fe20000001888 */
[----:B------:R-:W-:-:S02]  /*13730*/  FADD.FTZ R188, R188, R190 ;  /* 0x000000bebcbc7221 */ /* 0x000fc40000010000 */
[----:B-1----:R-:W-:Y:S02]  /*13740*/  FADD.FTZ R187, R191, R187 ;  /* 0x000000bbbfbb7221 */ /* 0x002fe40000010000 */
[----:B------:R-:W-:Y:S01]  /*13750*/  FADD.FTZ R105, R105, R188 ;  /* 0x000000bc69697221 */ /* 0x000fe20000010000 */
[C---:B------:R-:W-:Y:S01]  /*13760*/  HMMA.16816.F32 R132, R44.reuse, R10, R132 ;  /* 0x0000000a2c84723c */ /* 0x040fe20000001884 */
[----:B------:R-:W1:Y:S01]  /*13770*/  LDSM.16.MT88.4 R8, [R230+0xd800] ;  /* 0x00d80000e608783b */ /* 0x000e620000004200 */
[----:B------:R-:W2:Y:S01]  /*13780*/  MUFU.EX2 R177, R177 ;  /* 0x000000b100b17308 */ /* 0x000ea20000000800 */
[----:B------:R-:W-:Y:S01]  /*13790*/  FADD.FTZ R105, R171, R105 ;  /* 0x00000069ab697221 */ /* 0x000fe20000010000 */
[C---:B---3--:R-:W-:Y:S02]  /*137a0*/  FADD.FTZ R187, R181.reuse, R187 ;  /* 0x000000bbb5bb7221 */ /* 0x048fe40000010000 */
[C---:B------:R-:W-:Y:S04]  /*137b0*/  HMMA.16816.F32 R28, R44.reuse, R32, R28 ;  /* 0x000000202c1c723c */ /* 0x040fe8000000181c */
[----:B------:R-:W-:Y:S02]  /*137c0*/  MUFU.EX2 R183, R183 ;  /* 0x000000b700b77308 */ /* 0x000fe40000000800 */
[C---:B------:R-:W-:Y:S01]  /*137d0*/  HMMA.16816.F32 R4, R44.reuse, R34, R4 ;  /* 0x000000222c04723c */ /* 0x040fe20000001804 */
[----:B------:R-:W3:Y:S05]  /*137e0*/  LDSM.16.MT88.4 R32, [R232+0xd800] ;  /* 0x00d80000e820783b */ /* 0x000eea0000004200 */
[C---:B----4-:R-:W-:Y:S01]  /*137f0*/  HMMA.16816.F32 R36, R44.reuse, R40, R36 ;  /* 0x000000282c24723c */ /* 0x050fe20000001824 */
[----:B------:R-:W4:Y:S05]  /*13800*/  MUFU.EX2 R99, R99 ;  /* 0x0000006300637308 */ /* 0x000f2a0000000800 */
[----:B------:R-:W-:Y:S01]  /*13810*/  HMMA.16816.F32 R12, R44, R42, R12 ;  /* 0x0000002a2c0c723c */ /* 0x000fe2000000180c */
[----:B------:R-:W4:Y:S02]  /*13820*/  LDSM.16.MT88.4 R40, [R231+0xd800] ;  /* 0x00d80000e728783b */ /* 0x000f240000004200 */
[----:B------:R-:W-:Y:S03]  /*13830*/  MUFU.EX2 R178, R178 ;  /* 0x000000b200b27308 */ /* 0x000fe60000000800 */
[----:B-----5:R-:W-:Y:S01]  /*13840*/  HMMA.16816.F32 R20, R48, R24, R20 ;  /* 0x000000183014723c */ /* 0x020fe20000001814 */
[----:B------:R-:W-:-:S02]  /*13850*/  F2FP.F16.F32.PACK_AB R44, R181, R191 ;  /* 0x000000bfb52c723e */ /* 0x000fc400000000ff */
[C---:B------:R-:W-:Y:S01]  /*13860*/  F2FP.F16.F32.PACK_AB R45, R101.reuse, R171 ;  /* 0x000000ab652d723e */ /* 0x040fe200000000ff */
[----:B------:R-:W-:Y:S01]  /*13870*/  FADD.FTZ R101, R101, R105 ;  /* 0x0000006965657221 */ /* 0x000fe20000010000 */
[----:B--2---:R-:W-:Y:S01]  /*13880*/  F2FP.F16.F32.PACK_AB R46, R177, R193 ;  /* 0x000000c1b12e723e */ /* 0x004fe200000000ff */
[C---:B------:R-:W-:Y:S01]  /*13890*/  HMMA.16816.F32 R16, R48.reuse, R26, R16 ;  /* 0x0000001a3010723c */ /* 0x040fe20000001810 */
[----:B------:R-:W2:Y:S01]  /*138a0*/  LDSM.16.MT88.4 R24, [R234+0xe000] ;  /* 0x00e00000ea18783b */ /* 0x000ea20000004200 */
[----:B------:R-:W-:Y:S01]  /*138b0*/  F2FP.F16.F32.PACK_AB R47, R95, R170 ;  /* 0x000000aa5f2f723e */ /* 0x000fe200000000ff */
[----:B------:R-:W5:Y:S01]  /*138c0*/  MUFU.EX2 R97, R97 ;  /* 0x0000006100617308 */ /* 0x000f620000000800 */
[----:B------:R-:W-:Y:S01]  /*138d0*/  FADD.FTZ R193, R193, R187 ;  /* 0x000000bbc1c17221 */ /* 0x000fe20000010000 */
[----:B------:R-:W-:Y:S01]  /*138e0*/  FADD.FTZ R101, R170, R101 ;  /* 0x00000065aa657221 */ /* 0x000fe20000010000 */
[----:B-1----:R-:W-:Y:S02]  /*138f0*/  HMMA.16816.F32 R136, R48, R8, R136 ;  /* 0x000000083088723c */ /* 0x002fe40000001888 */
[----:B------:R-:W-:Y:S01]  /*13900*/  FADD.FTZ R193, R177, R193 ;  /* 0x000000c1b1c17221 */ /* 0x000fe20000010000 */
[----:B------:R-:W-:-:S02]  /*13910*/  FADD.FTZ R95, R95, R101 ;  /* 0x000000655f5f7221 */ /* 0x000fc40000010000 */
[----:B------:R-:W-:Y:S01]  /*13920*/  MUFU.EX2 R169, R169 ;  /* 0x000000a900a97308 */ /* 0x000fe20000000800 */
[----:B------:R-:W-:Y:S01]  /*13930*/  HMMA.16816.F32 R132, R48, R10, R132 ;  /* 0x0000000a3084723c */ /* 0x000fe20000001884 */
[----:B------:R-:W1:Y:S01]  /*13940*/  LDSM.16.MT88.4 R8, [R230+0xe000] ;  /* 0x00e00000e608783b */ /* 0x000e620000004200 */
[----:B------:R-:W-:-:S04]  /*13950*/  FADD.FTZ R95, R168, R95 ;  /* 0x0000005fa85f7221 */ /* 0x000fc80000010000 */
[C---:B---3--:R-:W-:Y:S01]  /*13960*/  HMMA.16816.F32 R28, R48.reuse, R32, R28 ;  /* 0x00000020301c723c */ /* 0x048fe2000000181c */
[----:B------:R-:W3:Y:S05]  /*13970*/  MUFU.EX2 R103, R103 ;  /* 0x0000006700677308 */ /* 0x000eea0000000800 */
[C---:B------:R-:W-:Y:S01]  /*13980*/  HMMA.16816.F32 R4, R48.reuse, R34, R4 ;  /* 0x000000223004723c */ /* 0x040fe20000001804 */
[----:B------:R-:W3:Y:S02]  /*13990*/  LDSM.16.MT88.4 R32, [R232+0xe000] ;  /* 0x00e00000e820783b */ /* 0x000ee40000004200 */
[----:B------:R-:W-:Y:S03]  /*139a0*/  MUFU.EX2 R86, R86 ;  /* 0x0000005600567308 */ /* 0x000fe60000000800 */
[C---:B----4-:R-:W-:Y:S05]  /*139b0*/  HMMA.16816.F32 R36, R48.reuse, R40, R36 ;  /* 0x000000283024723c */ /* 0x050fea0000001824 */
[----:B------:R-:W4:Y:S01]  /*139c0*/  MUFU.EX2 R91, R91 ;  /* 0x0000005b005b7308 */ /* 0x000f220000000800 */
[----:B------:R-:W-:Y:S01]  /*139d0*/  HMMA.16816.F32 R12, R48, R42, R12 ;  /* 0x0000002a300c723c */ /* 0x000fe2000000180c */
[----:B------:R-:W4:Y:S05]  /*139e0*/  LDSM.16.MT88.4 R40, [R231+0xe000] ;  /* 0x00e00000e728783b */ /* 0x000f2a0000004200 */
[C---:B--2---:R-:W-:Y:S01]  /*139f0*/  HMMA.16816.F32 R20, R44.reuse, R24, R20 ;  /* 0x000000182c14723c */ /* 0x044fe20000001814 */
[----:B------:R-:W-:Y:S01]  /*13a00*/  F2FP.F16.F32.PACK_AB R48, R99, R183 ;  /* 0x000000b76330723e */ /* 0x000fe200000000ff */
[----:B------:R-:W2:Y:S01]  /*13a10*/  MUFU.EX2 R84, R84 ;  /* 0x0000005400547308 */ /* 0x000ea20000000800 */
[----:B------:R-:W-:Y:S01]  /*13a20*/  F2FP.F16.F32.PACK_AB R49, R93, R168 ;  /* 0x000000a85d31723e */ /* 0x000fe200000000ff */
[----:B------:R-:W-:Y:S01]  /*13a30*/  FADD.FTZ R183, R183, R193 ;  /* 0x000000c1b7b77221 */ /* 0x000fe20000010000 */
[----:B-----5:R-:W-:Y:S01]  /*13a40*/  F2FP.F16.F32.PACK_AB R50, R97, R178 ;  /* 0x000000b26132723e */ /* 0x020fe200000000ff */
[C---:B------:R-:W-:Y:S01]  /*13a50*/  HMMA.16816.F32 R16, R44.reuse, R26, R16 ;  /* 0x0000001a2c10723c */ /* 0x040fe20000001810 */
[----:B------:R-:W5:Y:S01]  /*13a60*/  LDSM.16.MT88.4 R24, [R234+0xe800] ;  /* 0x00e80000ea18783b */ /* 0x000f620000004200 */
[----:B------:R-:W-:Y:S01]  /*13a70*/  F2FP.F16.F32.PACK_AB R51, R89, R88 ;  /* 0x000000585933723e */ /* 0x000fe200000000ff */
[----:B------:R-:W-:Y:S01]  /*13a80*/  FADD.FTZ R183, R99, R183 ;  /* 0x000000b763b77221 */ /* 0x000fe20000010000 */
[----:B------:R-:W-:Y:S01]  /*13a90*/  MUFU.EX2 R83, R83 ;  /* 0x0000005300537308 */ /* 0x000fe20000000800 */
[----:B------:R-:W-:Y:S01]  /*13aa0*/  FADD.FTZ R93, R93, R95 ;  /* 0x0000005f5d5d7221 */ /* 0x000fe20000010000 */
[----:B-1----:R-:W-:Y:S01]  /*13ab0*/  HMMA.16816.F32 R136, R44, R8, R136 ;  /* 0x000000082c88723c */ /* 0x002fe20000001888 */
[----:B------:R-:W-:-:S02]  /*13ac0*/  FADD.FTZ R178, R178, R183 ;  /* 0x000000b7b2b27221 */ /* 0x000fc40000010000 */
[----:B------:R-:W-:Y:S02]  /*13ad0*/  FADD.FTZ R93, R88, R93 ;  /* 0x0000005d585d7221 */ /* 0x000fe40000010000 */
[----:B------:R-:W-:Y:S01]  /*13ae0*/  FADD.FTZ R178, R97, R178 ;  /* 0x000000b261b27221 */ /* 0x000fe20000010000 */
[----:B------:R-:W-:Y:S01]  /*13af0*/  HMMA.16816.F32 R132, R44, R10, R132 ;  /* 0x0000000a2c84723c */ /* 0x000fe20000001884 */
[----:B------:R-:W1:Y:S01]  /*13b00*/  LDSM.16.MT88.4 R8, [R230+0xe800] ;  /* 0x00e80000e608783b */ /* 0x000e620000004200 */
[----:B------:R-:W-:Y:S01]  /*13b10*/  MUFU.EX2 R76, R76 ;  /* 0x0000004c004c7308 */ /* 0x000fe20000000800 */
[----:B------:R-:W-:-:S03]  /*13b20*/  FADD.FTZ R89, R89, R93 ;  /* 0x0000005d59597221 */ /* 0x000fc60000010000 */
[----:B---3--:R-:W-:Y:S01]  /*13b30*/  HMMA.16816.F32 R28, R44, R32, R28 ;  /* 0x000000202c1c723c */ /* 0x008fe2000000181c */
[----:B------:R-:W-:-:S03]  /*13b40*/  FADD.FTZ R89, R82, R89 ;  /* 0x0000005952597221 */ /* 0x000fc60000010000 */
[----:B------:R-:W-:Y:S01]  /*13b50*/  MUFU.EX2 R81, R81 ;  /* 0x0000005100517308 */ /* 0x000fe20000000800 */
[----:B------:R-:W-:Y:S01]  /*13b60*/  FADD.FTZ R89, R85, R89 ;  /* 0x0000005955597221 */ /* 0x000fe20000010000 */
[C---:B------:R-:W-:Y:S01]  /*13b70*/  HMMA.16816.F32 R4, R44.reuse, R34, R4 ;  /* 0x000000222c04723c */ /* 0x040fe20000001804 */
[----:B------:R-:W3:Y:S05]  /*13b80*/  LDSM.16.MT88.4 R32, [R232+0xe800] ;  /* 0x00e80000e820783b */ /* 0x000eea0000004200 */
[C---:B----4-:R-:W-:Y:S01]  /*13b90*/  HMMA.16816.F32 R36, R44.reuse, R40, R36 ;  /* 0x000000282c24723c */ /* 0x050fe20000001824 */
[----:B------:R-:W-:Y:S05]  /*13ba0*/  MUFU.EX2 R77, R77 ;  /* 0x0000004d004d7308 */ /* 0x000fea0000000800 */
[----:B------:R-:W-:Y:S01]  /*13bb0*/  HMMA.16816.F32 R12, R44, R42, R12 ;  /* 0x0000002a2c0c723c */ /* 0x000fe2000000180c */
[----:B------:R-:W4:Y:S02]  /*13bc0*/  LDSM.16.MT88.4 R40, [R231+0xe800] ;  /* 0x00e80000e728783b */ /* 0x000f240000004200 */
[----:B------:R-:W-:Y:S03]  /*13bd0*/  MUFU.EX2 R72, R72 ;  /* 0x0000004800487308 */ /* 0x000fe60000000800 */
[----:B-----5:R-:W-:Y:S01]  /*13be0*/  HMMA.16816.F32 R20, R48, R24, R20 ;  /* 0x000000183014723c */ /* 0x020fe20000001814 */
[----:B------:R-:W-:Y:S01]  /*13bf0*/  F2FP.F16.F32.PACK_AB R44, R103, R169 ;  /* 0x000000a9672c723e */ /* 0x000fe200000000ff */
[----:B------:R-:W-:Y:S01]  /*13c00*/  FADD.FTZ R169, R169, R178 ;  /* 0x000000b2a9a97221 */ /* 0x000fe20000010000 */
[----:B------:R-:W-:-:S02]  /*13c10*/  F2FP.F16.F32.PACK_AB R45, R85, R82 ;  /* 0x00000052552d723e */ /* 0x000fc400000000ff */
[----:B------:R-:W-:Y:S01]  /*13c20*/  F2FP.F16.F32.PACK_AB R46, R91, R86 ;  /* 0x000000565b2e723e */ /* 0x000fe200000000ff */
[C---:B------:R-:W-:Y:S01]  /*13c30*/  HMMA.16816.F32 R16, R48.reuse, R26, R16 ;  /* 0x0000001a3010723c */ /* 0x040fe20000001810 */
[----:B------:R-:W5:Y:S01]  /*13c40*/  LDSM.16.MT88.4 R24, [R234+0xf000] ;  /* 0x00f00000ea18783b */ /* 0x000f620000004200 */
[----:B------:R-:W-:Y:S01]  /*13c50*/  F2FP.F16.F32.PACK_AB R47, R79, R80 ;  /* 0x000000504f2f723e */ /* 0x000fe200000000ff */
[----:B------:R-:W-:Y:S01]  /*13c60*/  MUFU.EX2 R73, R73 ;  /* 0x0000004900497308 */ /* 0x000fe20000000800 */
        /* <DEDUP_REMOVED lines=8> */
[----:B------:R-:W-:Y:S01]  /*13cf0*/  FADD.FTZ R91, R91, R169 ;  /* 0x000000a95b5b7221 */ /* 0x000fe20000010000 */
[----:B------:R-:W-:-:S03]  /*13d00*/  FADD.FTZ R80, R74, R80 ;  /* 0x000000504a507221 */ /* 0x000fc60000010000 */
[----:B---3--:R-:W-:Y:S01]  /*13d10*/  HMMA.16816.F32 R28, R48, R32, R28 ;  /* 0x00000020301c723c */ /* 0x008fe2000000181c */
[----:B------:R-:W3:Y:S01]  /*13d20*/  MUFU.EX2 R87, R87 ;  /* 0x0000005700577308 */ /* 0x000ee20000000800 */
[----:B--2---:R-:W-:-:S04]  /*13d30*/  FADD.FTZ R91, R84, R91 ;  /* 0x0000005b545b7221 */ /* 0x004fc80000010000 */
[C---:B------:R-:W-:Y:S01]  /*13d40*/  HMMA.16816.F32 R4, R48.reuse, R34, R4 ;  /* 0x000000223004723c */ /* 0x040fe20000001804 */
[----:B------:R-:W2:Y:S02]  /*13d50*/  LDSM.16.MT88.4 R32, [R232+0xf000] ;  /* 0x00f00000e820783b */ /* 0x000ea40000004200 */
[----:B------:R-:W-:Y:S03]  /*13d60*/  MUFU.EX2 R78, R78 ;  /* 0x0000004e004e7308 */ /* 0x000fe60000000800 */
[C---:B----4-:R-:W-:Y:S05]  /*13d70*/  HMMA.16816.F32 R36, R48.reuse, R40, R36 ;  /* 0x000000283024723c */ /* 0x050fea0000001824 */
[----:B------:R-:W4:Y:S01]  /*13d80*/  MUFU.EX2 R75, R75 ;  /* 0x0000004b004b7308 */ /* 0x000f220000000800 */
[----:B------:R-:W-:Y:S01]  /*13d90*/  HMMA.16816.F32 R12, R48, R42, R12 ;  /* 0x0000002a300c723c */ /* 0x000fe2000000180c */
[----:B------:R-:W2:Y:S05]  /*13da0*/  LDSM.16.MT88.4 R40, [R231+0xf000] ;  /* 0x00f00000e728783b */ /* 0x000eaa0000004200 */
[----:B-----5:R-:W-:Y:S01]  /*13db0*/  HMMA.16816.F32 R20, R44, R24, R20 ;  /* 0x000000182c14723c */ /* 0x020fe20000001814 */
[----:B------:R-:W-:Y:S01]  /*13dc0*/  MUFU.EX2 R68, R68 ;  /* 0x0000004400447308 */ /* 0x000fe20000000800 */
[----:B---3--:R-:W-:-:S04]  /*13dd0*/  F2FP.F16.F32.PACK_AB R48, R87, R90 ;  /* 0x0000005a5730723e */ /* 0x008fc800000000ff */
[C---:B------:R-:W-:Y:S01]  /*13de0*/  HMMA.16816.F32 R16, R44.reuse, R26, R16 ;  /* 0x0000001a2c10723c */ /* 0x040fe20000001810 */
[----:B------:R-:W3:Y:S02]  /*13df0*/  LDSM.16.MT88.4 R24, [R234+0xf800] ;  /* 0x00f80000ea18783b */ /* 0x000ee40000004200 */
[----:B------:R-:W5:Y:S01]  /*13e00*/  MUFU.EX2 R69, R69 ;  /* 0x0000004500457308 */ /* 0x000f620000000800 */
[----:B----4-:R-:W-:Y:S02]  /*13e10*/  F2FP.F16.F32.PACK_AB R50, R75, R78 ;  /* 0x0000004e4b32723e */ /* 0x010fe400000000ff */
[C---:B-1----:R-:W-:Y:S05]  /*13e20*/  HMMA.16816.F32 R136, R44.reuse, R8, R136 ;  /* 0x000000082c88723c */ /* 0x042fea0000001888 */
[----:B------:R-:W-:Y:S01]  /*13e30*/  MUFU.EX2 R60, R60 ;  /* 0x0000003c003c7308 */ /* 0x000fe20000000800 */
[C---:B------:R-:W-:Y:S01]  /*13e40*/  HMMA.16816.F32 R132, R44.reuse, R10, R132 ;  /* 0x0000000a2c84723c */ /* 0x040fe20000001884 */
[----:B------:R-:W1:Y:S05]  /*13e50*/  LDSM.16.MT88.4 R8, [R230+0xf800] ;  /* 0x00f80000e608783b */ /* 0x000e6a0000004200 */
[----:B--2---:R-:W-:Y:S01]  /*13e60*/  HMMA.16816.F32 R28, R44, R32, R28 ;  /* 0x000000202c1c723c */ /* 0x004fe2000000181c */
[----:B------:R-:W2:Y:S01]  /*13e70*/  MUFU.EX2 R63, R63 ;  /* 0x0000003f003f7308 */ /* 0x000ea20000000800 */
[----:B-----5:R-:W-:-:S04]  /*13e80*/  F2FP.F16.F32.PACK_AB R49, R69, R68 ;  /* 0x000000444531723e */ /* 0x020fc800000000ff */
[C---:B------:R-:W-:Y:S01]  /*13e90*/  HMMA.16816.F32 R4, R44.reuse, R34, R4 ;  /* 0x000000222c04723c */ /* 0x040fe20000001804 */
[----:B------:R-:W4:Y:S02]  /*13ea0*/  LDSM.16.MT88.4 R32, [R232+0xf800] ;  /* 0x00f80000e820783b */ /* 0x000f240000004200 */
[----:B------:R-:W5:Y:S03]  /*13eb0*/  MUFU.EX2 R62, R62 ;  /* 0x0000003e003e7308 */ /* 0x000f660000000800 */
[C---:B------:R-:W-:Y:S05]  /*13ec0*/  HMMA.16816.F32 R36, R44.reuse, R40, R36 ;  /* 0x000000282c24723c */ /* 0x040fea0000001824 */
[----:B------:R-:W-:Y:S01]  /*13ed0*/  MUFU.EX2 R65, R65 ;  /* 0x0000004100417308 */ /* 0x000fe20000000800 */
[----:B------:R-:W-:Y:S01]  /*13ee0*/  HMMA.16816.F32 R12, R44, R42, R12 ;  /* 0x0000002a2c0c723c */ /* 0x000fe2000000180c */
[----:B------:R-:W5:Y:S01]  /*13ef0*/  LDSM.16.MT88.4 R40, [R231+0xf800] ;  /* 0x00f80000e728783b */ /* 0x000f620000004200 */
[----:B--2---:R-:W-:-:S05]  /*13f00*/  F2FP.F16.F32.PACK_AB R51, R63, R60 ;  /* 0x0000003c3f33723e */ /* 0x004fca00000000ff */
[----:B------:R-:W-:Y:S01]  /*13f10*/  F2FP.F16.F32.PACK_AB R44, R83, R84 ;  /* 0x00000054532c723e */ /* 0x000fe200000000ff */
[----:B------:R-:W2:Y:S01]  /*13f20*/  MUFU.EX2 R58, R58 ;  /* 0x0000003a003a7308 */ /* 0x000ea20000000800 */
[----:B------:R-:W-:Y:S01]  /*13f30*/  F2FP.F16.F32.PACK_AB R45, R77, R74 ;  /* 0x0000004a4d2d723e */ /* 0x000fe200000000ff */
[----:B------:R-:W-:Y:S01]  /*13f40*/  FADD.FTZ R83, R83, R91 ;  /* 0x0000005b53537221 */ /* 0x000fe20000010000 */
[----:B------:R-:W-:Y:S01]  /*13f50*/  F2FP.F16.F32.PACK_AB R46, R81, R76 ;  /* 0x0000004c512e723e */ /* 0x000fe200000000ff */
[----:B------:R-:W-:Y:S01]  /*13f60*/  FADD.FTZ R77, R77, R80 ;  /* 0x000000504d4d7221 */ /* 0x000fe20000010000 */
[----:B------:R-:W-:Y:S01]  /*13f70*/  F2FP.F16.F32.PACK_AB R47, R73, R72 ;  /* 0x00000048492f723e */ /* 0x000fe200000000ff */
[----:B------:R-:W-:Y:S02]  /*13f80*/  FADD.FTZ R83, R76, R83 ;  /* 0x000000534c537221 */ /* 0x000fe40000010000 */
[----:B------:R-:W-:Y:S01]  /*13f90*/  MUFU.EX2 R61, R61 ;  /* 0x0000003d003d7308 */ /* 0x000fe20000000800 */
[----:B------:R-:W-:Y:S01]  /*13fa0*/  FADD.FTZ R77, R72, R77 ;  /* 0x0000004d484d7221 */ /* 0x000fe20000010000 */
[----:B------:R-:W-:-:S02]  /*13fb0*/  FADD.FTZ R81, R81, R83 ;  /* 0x0000005351517221 */ /* 0x000fc40000010000 */
[C---:B---3--:R-:W-:Y:S01]  /*13fc0*/  HMMA.16816.F32 R20, R44.reuse, R24, R20 ;  /* 0x000000182c14723c */ /* 0x048fe20000001814 */
[----:B------:R-:W-:Y:S01]  /*13fd0*/  FADD.FTZ R73, R73, R77 ;  /* 0x0000004d49497221 */ /* 0x000fe20000010000 */
[----:B------:R-:W-:Y:S02]  /*13fe0*/  FADD.FTZ R81, R90, R81 ;  /* 0x000000515a517221 */ /* 0x000fe40000010000 */
[----:B------:R-:W-:Y:S01]  /*13ff0*/  MUFU.EX2 R56, R56 ;  /* 0x0000003800387308 */ /* 0x000fe20000000800 */
[----:B------:R-:W-:Y:S01]  /*14000*/  FADD.FTZ R73, R68, R73 ;  /* 0x0000004944497221 */ /* 0x000fe20000010000 */
[----:B------:R-:W-:Y:S01]  /*14010*/  HMMA.16816.F32 R16, R44, R26, R16 ;  /* 0x0000001a2c10723c */ /* 0x000fe20000001810 */
[----:B------:R-:W3:Y:S01]  /*14020*/  LDSM.16.MT88.4 R24, [R234+0x10000] ;  /* 0x01000000ea18783b */ /* 0x000ee20000004200 */
[----:B------:R-:W-:Y:S01]  /*14030*/  FADD.FTZ R87, R87, R81 ;  /* 0x0000005157577221 */ /* 0x000fe20000010000 */
[----:B------:R-:W-:-:S03]  /*14040*/  FADD.FTZ R69, R69, R73 ;  /* 0x0000004945457221 */ /* 0x000fc60000010000 */
[----:B-1----:R-:W-:Y:S01]  /*14050*/  HMMA.16816.F32 R136, R44, R8, R136 ;  /* 0x000000082c88723c */ /* 0x002fe20000001888 */
[----:B------:R-:W-:Y:S01]  /*14060*/  MUFU.EX2 R57, R57 ;  /* 0x0000003900397308 */ /* 0x000fe20000000800 */
[----:B------:R-:W-:Y:S01]  /*14070*/  FADD.FTZ R87, R78, R87 ;  /* 0x000000574e577221 */ /* 0x000fe20000010000 */
[----:B------:R-:W-:-:S03]  /*14080*/  FADD.FTZ R69, R60, R69 ;  /* 0x000000453c457221 */ /* 0x000fc60000010000 */
[C---:B------:R-:W-:Y:S01]  /*14090*/  HMMA.16816.F32 R132, R44.reuse, R10, R132 ;  /* 0x0000000a2c84723c */ /* 0x040fe20000001884 */
[----:B------:R-:W-:Y:S01]  /*140a0*/  FFMA.FTZ R8, R66, UR4, -R125 ;  /* 0x0000000442087c23 */ /* 0x000fe2000801087d */
[----:B------:R-:W-:Y:S01]  /*140b0*/  FADD.FTZ R75, R75, R87 ;  /* 0x000000574b4b7221 */ /* 0x000fe20000010000 */
[----:B------:R-:W1:Y:S01]  /*140c0*/  MUFU.EX2 R66, R67 ;  /* 0x0000004300427308 */ /* 0x000e620000000800 */
[----:B------:R-:W-:Y:S02]  /*140d0*/  FADD.FTZ R63, R63, R69 ;  /* 0x000000453f3f7221 */ /* 0x000fe40000010000 */
[----:B----4-:R-:W-:Y:S01]  /*140e0*/  HMMA.16816.F32 R28, R44, R32, R28 ;  /* 0x000000202c1c723c */ /* 0x010fe2000000181c */
[----:B-----5:R-:W-:Y:S01]  /*140f0*/  FADD.FTZ R75, R62, R75 ;  /* 0x0000004b3e4b7221 */ /* 0x020fe20000010000 */
[----:B--2---:R-:W-:-:S03]  /*14100*/  FADD.FTZ R63, R58, R63 ;  /* 0x0000003f3a3f7221 */ /* 0x004fc60000010000 */
[----:B------:R2:W4:Y:S01]  /*14110*/  MUFU.EX2 R2, R8 ;  /* 0x0000000800027308 */ /* 0x0005220000000800 */
[C---:B------:R-:W-:Y:S01]  /*14120*/  HMMA.16816.F32 R4, R44.reuse, R34, R4 ;  /* 0x000000222c04723c */ /* 0x040fe20000001804 */
[----:B------:R-:W5:Y:S05]  /*14130*/  LDSM.16.MT88.4 R32, [R232+0x10000] ;  /* 0x01000000e820783b */ /* 0x000f6a0000004200 */
[C---:B------:R-:W-:Y:S01]  /*14140*/  HMMA.16816.F32 R36, R44.reuse, R40, R36 ;  /* 0x000000282c24723c */ /* 0x040fe20000001824 */
[----:B------:R1:W-:Y:S05]  /*14150*/  MUFU.EX2 R0, R52 ;  /* 0x0000003400007308 */ /* 0x0003ea0000000800 */
[----:B------:R-:W-:Y:S01]  /*14160*/  HMMA.16816.F32 R12, R44, R42, R12 ;  /* 0x0000002a2c0c723c */ /* 0x000fe2000000180c */
[----:B------:R-:W4:Y:S02]  /*14170*/  LDSM.16.MT88.4 R40, [R231+0x10000] ;  /* 0x01000000e728783b */ /* 0x000f240000004200 */
[----:B------:R-:W-:Y:S02]  /*14180*/  MUFU.EX2 R54, R54 ;  /* 0x0000003600367308 */ /* 0x000fe40000000800 */
[----:B--2---:R-:W2:Y:S01]  /*14190*/  LDSM.16.MT88.4 R8, [R230+0x10000] ;  /* 0x01000000e608783b */ /* 0x004ea20000004200 */
[C---:B---3--:R-:W-:Y:S03]  /*141a0*/  HMMA.16816.F32 R20, R48.reuse, R24, R20 ;  /* 0x000000183014723c */ /* 0x048fe60000001814 */
[----:B------:R-:W-:Y:S02]  /*141b0*/  LDSM.16.MT88.4 R44, [R230+0x10800] ;  /* 0x01080000e62c783b */ /* 0x000fe40000004200 */
[----:B------:R-:W-:Y:S01]  /*141c0*/  MUFU.EX2 R53, R53 ;  /* 0x0000003500357308 */ /* 0x000fe20000000800 */
[----:B------:R-:W-:Y:S01]  /*141d0*/  HMMA.16816.F32 R16, R48, R26, R16 ;  /* 0x0000001a3010723c */ /* 0x000fe20000001810 */
[----:B------:R-:W3:Y:S01]  /*141e0*/  LDSM.16.MT88.4 R24, [R234+0x10800] ;  /* 0x01080000ea18783b */ /* 0x000ee20000004200 */
[----:B-1----:R-:W-:Y:S01]  /*141f0*/  FFMA.FTZ R52, R55, UR4, -R104 ;  /* 0x0000000437347c23 */ /* 0x002fe20008010868 */
[----:B------:R-:W-:-:S04]  /*14200*/  FFMA.FTZ R55, R96, UR4, -R125 ;  /* 0x0000000460377c23 */ /* 0x000fc8000801087d */
[----:B------:R-:W-:Y:S08]  /*14210*/  MUFU.EX2 R59, R59 ;  /* 0x0000003b003b7308 */ /* 0x000ff00000000800 */
[----:B------:R-:W-:Y:S01]  /*14220*/  MUFU.EX2 R52, R52 ;  /* 0x0000003400347308 */ /* 0x000fe20000000800 */
[C---:B-----5:R-:W-:Y:S06]  /*14230*/  HMMA.16816.F32 R28, R48.reuse, R32, R28 ;  /* 0x00000020301c723c */ /* 0x060fec000000181c */
[C---:B------:R-:W-:Y:S01]  /*14240*/  HMMA.16816.F32 R4, R48.reuse, R34, R4 ;  /* 0x000000223004723c */ /* 0x040fe20000001804 */
[----:B------:R-:W1:Y:S01]  /*14250*/  LDSM.16.MT88.4 R32, [R232+0x10800] ;  /* 0x01080000e820783b */ /* 0x000e620000004200 */
[----:B------:R-:W-:Y:S04]  /*14260*/  MUFU.EX2 R55, R55 ;  /* 0x0000003700377308 */ /* 0x000fe80000000800 */
[C---:B----4-:R-:W-:Y:S04]  /*14270*/  HMMA.16816.F32 R36, R48.reuse, R40, R36 ;  /* 0x000000283024723c */ /* 0x050fe80000001824 */
[----:B------:R-:W-:Y:S02]  /*14280*/  MUFU.EX2 R252, R252 ;  /* 0x000000fc00fc7308 */ /* 0x000fe40000000800 */
[----:B--2---:R-:W-:Y:S01]  /*14290*/  HMMA.16816.F32 R136, R48, R8, R136 ;  /* 0x000000083088723c */ /* 0x004fe20000001888 */
[C---:B------:R-:W-:Y:S01]  /*142a0*/  F2FP.F16.F32.PACK_AB R40, R66.reuse, R62 ;  /* 0x0000003e4228723e */ /* 0x040fe200000000ff */
[----:B------:R-:W-:Y:S01]  /*142b0*/  FADD.FTZ R66, R66, R75 ;  /* 0x0000004b42427221 */ /* 0x000fe20000010000 */
[C---:B------:R-:W-:Y:S01]  /*142c0*/  F2FP.F16.F32.PACK_AB R41, R61.reuse, R58 ;  /* 0x0000003a3d29723e */ /* 0x040fe200000000ff */
[----:B------:R-:W-:-:S02]  /*142d0*/  FADD.FTZ R61, R61, R63 ;  /* 0x0000003f3d3d7221 */ /* 0x000fc40000010000 */
[C---:B------:R-:W-:Y:S01]  /*142e0*/  HMMA.16816.F32 R132, R48.reuse, R10, R132 ;  /* 0x0000000a3084723c */ /* 0x040fe20000001884 */
[----:B------:R-:W2:Y:S01]  /*142f0*/  LDSM.16.MT88.4 R8, [R231+0x10800] ;  /* 0x01080000e708783b */ /* 0x000ea20000004200 */
[----:B------:R-:W-:Y:S01]  /*14300*/  MUFU.EX2 R3, R3 ;  /* 0x0000000300037308 */ /* 0x000fe20000000800 */
[----:B------:R-:W-:Y:S01]  /*14310*/  FADD.FTZ R66, R2, R66 ;  /* 0x0000004202427221 */ /* 0x000fe20000010000 */
[----:B------:R-:W-:Y:S02]  /*14320*/  FADD.FTZ R61, R56, R61 ;  /* 0x0000003d383d7221 */ /* 0x000fe40000010000 */
[----:B------:R-:W-:Y:S04]  /*14330*/  HMMA.16816.F32 R12, R48, R42, R12 ;  /* 0x0000002a300c723c */ /* 0x000fe8000000180c */
[----:B------:R-:W-:Y:S03]  /*14340*/  MUFU.EX2 R251, R251 ;  /* 0x000000fb00fb7308 */ /* 0x000fe60000000800 */
[----:B------:R-:W-:Y:S01]  /*14350*/  F2FP.F16.F32.PACK_AB R42, R65, R2 ;  /* 0x00000002412a723e */ /* 0x000fe200000000ff */
[--C-:B------:R-:W-:Y:S01]  /*14360*/  FFMA.FTZ R48, R64, UR4, -R125.reuse ;  /* 0x0000000440307c23 */ /* 0x100fe2000801087d */
[----:B------:R-:W-:Y:S01]  /*14370*/  F2FP.F16.F32.PACK_AB R43, R57, R56 ;  /* 0x00000038392b723e */ /* 0x000fe200000000ff */
[--C-:B------:R-:W-:Y:S01]  /*14380*/  FFMA.FTZ R49, R71, UR4, -R125.reuse ;  /* 0x0000000447317c23 */ /* 0x100fe2000801087d */
[----:B------:R-:W-:Y:S01]  /*14390*/  FFMA.FTZ R50, R107, UR4, -R125 ;  /* 0x000000046b327c23 */ /* 0x000fe2000801087d */
[----:B------:R-:W-:Y:S01]  /*143a0*/  FFMA.FTZ R51, R70, UR4, -R104 ;  /* 0x0000000446337c23 */ /* 0x000fe20008010868 */
[----:B------:R-:W-:Y:S01]  /*143b0*/  FADD.FTZ R65, R65, R66 ;  /* 0x0000004241417221 */ /* 0x000fe20000010000 */
[----:B------:R-:W4:Y:S01]  /*143c0*/  MUFU.EX2 R48, R48 ;  /* 0x0000003000307308 */ /* 0x000f220000000800 */
[----:B------:R-:W-:Y:S01]  /*143d0*/  FADD.FTZ R57, R57, R61 ;  /* 0x0000003d39397221 */ /* 0x000fe20000010000 */
[----:B---3--:R-:W-:Y:S01]  /*143e0*/  HMMA.16816.F32 R20, R40, R24, R20 ;  /* 0x000000182814723c */ /* 0x008fe20000001814 */
[----:B------:R-:W-:-:S05]  /*143f0*/  MOV R2, R127 ;  /* 0x0000007f00027202 */ /* 0x000fca0000000f00 */
[C---:B------:R-:W-:Y:S01]  /*14400*/  HMMA.16816.F32 R16, R40.reuse, R26, R16 ;  /* 0x0000001a2810723c */ /* 0x040fe20000001810 */
[----:B------:R-:W3:Y:S01]  /*14410*/  LDSM.16.MT88.4 R24, [R234+0x11000] ;  /* 0x01100000ea18783b */ /* 0x000ee20000004200 */
[----:B------:R-:W-:Y:S04]  /*14420*/  MUFU.EX2 R49, R49 ;  /* 0x0000003100317308 */ /* 0x000fe80000000800 */
[----:B-1----:R-:W-:Y:S01]  /*14430*/  HMMA.16816.F32 R28, R40, R32, R28 ;  /* 0x00000020281c723c */ /* 0x002fe2000000181c */
[----:B----4-:R-:W-:-:S03]  /*14440*/  FADD.FTZ R65, R48, R65 ;  /* 0x0000004130417221 */ /* 0x010fc60000010000 */
[----:B------:R-:W-:Y:S02]  /*14450*/  MUFU.EX2 R50, R50 ;  /* 0x0000003200327308 */ /* 0x000fe40000000800 */
[C---:B------:R-:W-:Y:S01]  /*14460*/  HMMA.16816.F32 R4, R40.reuse, R34, R4 ;  /* 0x000000222804723c */ /* 0x040fe20000001804 */
[----:B------:R-:W-:Y:S05]  /*14470*/  LDSM.16.MT88.4 R32, [R231+0x11000] ;  /* 0x01100000e720783b */ /* 0x000fea0000004200 */
[----:B------:R-:W1:Y:S01]  /*14480*/  MUFU.EX2 R51, R51 ;  /* 0x0000003300337308 */ /* 0x000e620000000800 */
[C---:B--2---:R-:W-:Y:S06]  /*14490*/  HMMA.16816.F32 R36, R40.reuse, R8, R36 ;  /* 0x000000082824723c */ /* 0x044fec0000001824 */
[C---:B------:R-:W-:Y:S01]  /*144a0*/  HMMA.16816.F32 R12, R40.reuse, R10, R12 ;  /* 0x0000000a280c723c */ /* 0x040fe2000000180c */
[----:B------:R-:W2:Y:S05]  /*144b0*/  LDSM.16.MT88.4 R8, [R232+0x11000] ;  /* 0x01100000e808783b */ /* 0x000eaa0000004200 */
[----:B------:R-:W-:Y:S01]  /*144c0*/  HMMA.16816.F32 R136, R40, R44, R136 ;  /* 0x0000002c2888723c */ /* 0x000fe20000001888 */
[----:B-1----:R-:W-:-:S05]  /*144d0*/  FADD.FTZ R57, R51, R57 ;  /* 0x0000003933397221 */ /* 0x002fca0000010000 */
[----:B------:R-:W-:Y:S01]  /*144e0*/  HMMA.16816.F32 R132, R40, R46, R132 ;  /* 0x0000002e2884723c */ /* 0x000fe20000001884 */
[----:B------:R-:W1:Y:S06]  /*144f0*/  LDSM.16.MT88.4 R44, [R230+0x11000] ;  /* 0x01100000e62c783b */ /* 0x000e6c0000004200 */
[C---:B------:R-:W-:Y:S01]  /*14500*/  F2FP.F16.F32.PACK_AB R40, R49.reuse, R48 ;  /* 0x000000303128723e */ /* 0x040fe200000000ff */
[----:B------:R-:W-:Y:S01]  /*14510*/  FADD.FTZ R49, R49, R65 ;  /* 0x0000004131317221 */ /* 0x000fe20000010000 */
[C---:B------:R-:W-:Y:S01]  /*14520*/  F2FP.F16.F32.PACK_AB R41, R52.reuse, R51 ;  /* 0x000000333429723e */ /* 0x040fe200000000ff */
[----:B------:R-:W-:Y:S01]  /*14530*/  FADD.FTZ R52, R52, R57 ;  /* 0x0000003934347221 */ /* 0x000fe20000010000 */
[----:B------:R-:W-:Y:S01]  /*14540*/  F2FP.F16.F32.PACK_AB R42, R50, R0 ;  /* 0x00000000322a723e */ /* 0x000fe200000000ff */
[----:B------:R-:W-:Y:S01]  /*14550*/  FADD.FTZ R49, R0, R49 ;  /* 0x0000003100317221 */ /* 0x000fe20000010000 */
[----:B------:R-:W-:Y:S01]  /*14560*/  F2FP.F16.F32.PACK_AB R43, R53, R54 ;  /* 0x00000036352b723e */ /* 0x000fe200000000ff */
[----:B------:R-:W-:Y:S01]  /*14570*/  FADD.FTZ R52, R54, R52 ;  /* 0x0000003436347221 */ /* 0x000fe20000010000 */
[----:B------:R-:W-:Y:S01]  /*14580*/  MOV R0, R126 ;  /* 0x0000007e00007202 */ /* 0x000fe20000000f00 */
[----:B------:R-:W-:-:S02]  /*14590*/  FADD.FTZ R50, R50, R49 ;  /* 0x0000003132327221 */ /* 0x000fc40000010000 */
[----:B------:R-:W-:Y:S02]  /*145a0*/  FADD.FTZ R53, R53, R52 ;  /* 0x0000003435357221 */ /* 0x000fe40000010000 */
[----:B---3--:R-:W-:Y:S01]  /*145b0*/  HMMA.16816.F32 R20, R40, R24, R20 ;  /* 0x000000182814723c */ /* 0x008fe20000001814 */
[----:B------:R-:W3:Y:S01]  /*145c0*/  MUFU.EX2 R24, R94 ;  /* 0x0000005e00187308 */ /* 0x000ee20000000800 */
[----:B------:R-:W-:-:S04]  /*145d0*/  FADD.FTZ R50, R55, R50 ;  /* 0x0000003237327221 */ /* 0x000fc80000010000 */
[----:B------:R-:W-:Y:S01]  /*145e0*/  HMMA.16816.F32 R16, R40, R26, R16 ;  /* 0x0000001a2810723c */ /* 0x000fe20000001810 */
[----:B------:R-:W-:Y:S01]  /*145f0*/  FFMA.FTZ R25, R92, UR4, -R104 ;  /* 0x000000045c197c23 */ /* 0x000fe20008010868 */
[----:B------:R-:W-:-:S04]  /*14600*/  FADD.FTZ R50, R59, R50 ;  /* 0x000000323b327221 */ /* 0x000fc80000010000 */
[C---:B--2---:R-:W-:Y:S01]  /*14610*/  HMMA.16816.F32 R28, R40.reuse, R8, R28 ;  /* 0x00000008281c723c */ /* 0x044fe2000000181c */
[----:B------:R-:W-:Y:S01]  /*14620*/  FFMA.FTZ R26, R109, UR4, -R104 ;  /* 0x000000046d1a7c23 */ /* 0x000fe20008010868 */
[----:B------:R-:W2:Y:S04]  /*14630*/  MUFU.EX2 R25, R25 ;  /* 0x0000001900197308 */ /* 0x000ea80000000800 */
[C---:B------:R-:W-:Y:S01]  /*14640*/  HMMA.16816.F32 R4, R40.reuse, R10, R4 ;  /* 0x0000000a2804723c */ /* 0x040fe20000001804 */
[----:B------:R-:W-:Y:S01]  /*14650*/  F2FP.F16.F32.PACK_AB R8, R59, R55 ;  /* 0x000000373b08723e */ /* 0x000fe200000000ff */
[----:B---3--:R-:W-:Y:S02]  /*14660*/  FADD.FTZ R50, R24, R50 ;  /* 0x0000003218327221 */ /* 0x008fe40000010000 */
[----:B------:R-:W3:Y:S02]  /*14670*/  MUFU.EX2 R26, R26 ;  /* 0x0000001a001a7308 */ /* 0x000ee40000000800 */
[----:B------:R-:W-:Y:S01]  /*14680*/  HMMA.16816.F32 R36, R40, R32, R36 ;  /* 0x000000202824723c */ /* 0x000fe20000001824 */
[C---:B------:R-:W-:Y:S01]  /*14690*/  F2FP.F16.F32.PACK_AB R10, R252.reuse, R24 ;  /* 0x00000018fc0a723e */ /* 0x040fe200000000ff */
[----:B------:R-:W-:Y:S01]  /*146a0*/  FADD.FTZ R252, R252, R50 ;  /* 0x00000032fcfc7221 */ /* 0x000fe20000010000 */
[----:B------:R-:W-:-:S03]  /*146b0*/  F2FP.F16.F32.PACK_AB R11, R251, R3 ;  /* 0x00000003fb0b723e */ /* 0x000fc600000000ff */
[----:B------:R-:W-:Y:S01]  /*146c0*/  HMMA.16816.F32 R12, R40, R34, R12 ;  /* 0x00000022280c723c */ /* 0x000fe2000000180c */
[----:B--2---:R-:W-:-:S05]  /*146d0*/  FADD.FTZ R53, R25, R53 ;  /* 0x0000003519357221 */ /* 0x004fca0000010000 */
[----:B-1----:R-:W-:Y:S01]  /*146e0*/  HMMA.16816.F32 R136, R40, R44, R136 ;  /* 0x0000002c2888723c */ /* 0x002fe20000001888 */
[C---:B---3--:R-:W-:Y:S01]  /*146f0*/  F2FP.F16.F32.PACK_AB R9, R26.reuse, R25 ;  /* 0x000000191a09723e */ /* 0x048fe200000000ff */
[----:B------:R-:W-:-:S04]  /*14700*/  FADD.FTZ R53, R26, R53 ;  /* 0x000000351a357221 */ /* 0x000fc80000010000 */
[----:B------:R-:W-:Y:S01]  /*14710*/  HMMA.16816.F32 R132, R40, R46, R132 ;  /* 0x0000002e2884723c */ /* 0x000fe20000001884 */
[----:B------:R-:W-:-:S05]  /*14720*/  FADD.FTZ R53, R3, R53 ;  /* 0x0000003503357221 */ /* 0x000fca0000010000 */
[----:B------:R-:W-:Y:S01]  /*14730*/  HMMA.16816.F32 R160, R8, R156, R20 ;  /* 0x0000009c08a0723c */ /* 0x000fe20000001814 */
[----:B------:R-:W-:-:S05]  /*14740*/  FADD.FTZ R251, R251, R53 ;  /* 0x00000035fbfb7221 */ /* 0x000fca0000010000 */
[C---:B------:R-:W-:Y:S01]  /*14750*/  HMMA.16816.F32 R156, R8.reuse, R158, R16 ;  /* 0x0000009e089c723c */ /* 0x040fe20000001810 */
[----:B------:R-:W1:Y:S05]  /*14760*/  LDSM.16.MT88.4 R16, [R230+0x11800] ;  /* 0x01180000e610783b */ /* 0x000e6a0000004200 */
[C---:B------:R-:W-:Y:S06]  /*14770*/  HMMA.16816.F32 R152, R8.reuse, R148, R28 ;  /* 0x000000940898723c */ /* 0x040fec000000181c */
[C---:B------:R-:W-:Y:S06]  /*14780*/  HMMA.16816.F32 R144, R8.reuse, R140, R36 ;  /* 0x0000008c0890723c */ /* 0x040fec0000001824 */
[C---:B------:R-:W-:Y:S06]  /*14790*/  HMMA.16816.F32 R148, R8.reuse, R150, R4 ;  /* 0x000000960894723c */ /* 0x040fec0000001804 */
[C---:B------:R-:W-:Y:S06]  /*147a0*/  HMMA.16816.F32 R140, R8.reuse, R142, R12 ;  /* 0x0000008e088c723c */ /* 0x040fec000000180c */
[C---:B-1----:R-:W-:Y:S06]  /*147b0*/  HMMA.16816.F32 R136, R8.reuse, R16, R136 ;  /* 0x000000100888723c */ /* 0x042fec0000001888 */
[----:B------:R-:W-:-:S15]  /*147c0*/  HMMA.16816.F32 R132, R8, R18, R132 ;  /* 0x000000120884723c */ /* 0x000fde0000001884 */
[----:B------:R-:W-:-:S09]  /*147d0*/  NOP ;  /* 0x0000000000007918 */ /* 0x000fd20000000000 */
.L_x_2440:
        /* <DEDUP_REMOVED lines=14> */
[----:B------:R-:W-:-:S05]  /*148c0*/  UMOV UR10, UR9 ;  /* 0x00000009000a7c82 */ /* 0x000fca0008000000 */
.L_x_2452:
        /* <DEDUP_REMOVED lines=14> */
[----:B------:R-:W-:Y:S04]  /*149b0*/  IMAD.U32 R9, RZ, RZ, UR22 ;  /* 0x00000016ff097e24 */ /* 0x000fe8000f8e00ff */
[----:B------:R-:W-:Y:S02]  /*149c0*/  MOV R5, UR11 ;  /* 0x0000000b00057c02 */ /* 0x000fe40008000f00 */
[----:B------:R-:W-:Y:S02]  /*149d0*/  IABS R9, R9 ;  /* 0x0000000900097213 */ /* 0x000fe40000000000 */
        /* <DEDUP_REMOVED lines=27> */
[C---:B------:R-:W-:Y:S02]  /*14b90*/  LOP3.LUT R2, R0.reuse, UR11, RZ, 0x3c, !PT ;  /* 0x0000000b00027c12 */ /* 0x040fe4000f8e3cff */
        /* <DEDUP_REMOVED lines=17> */
[----:B------:R5:W3:Y:S02]  /*14cb0*/  LDG.E R8, desc[UR20][R8.64] ;  /* 0x0000001408087981 */ /* 0x000ae4000c1e1900 */
[C---:B------:R-:W-:Y:S01]  /*14cc0*/  IMAD R0, R12.reuse, UR10, RZ ;  /* 0x0000000a0c007c24 */ /* 0x040fe2000f8e02ff */
[----:B-----5:R-:W-:Y:S01]  /*14cd0*/  SHF.R.S32.HI R9, RZ, 0x1f, R12 ;  /* 0x0000001fff097819 */ /* 0x020fe2000001140c */
[----:B------:R-:W-:Y:S04]  /*14ce0*/  IMAD.WIDE.U32 R12, R12, UR8, RZ ;  /* 0x000000080c0c7c25 */ /* 0x000fe8000f8e00ff */
[----:B------:R-:W-:Y:S05]  /*14cf0*/  IMAD R0, R9, UR8, R0 ;  /* 0x0000000809007c24 */ /* 0x000fea000f8e0200 */
[----:B------:R-:W-:Y:S01]  /*14d00*/  IADD3 R13, R13, R0, RZ ;  /* 0x000000000d0d7210 */ /* 0x000fe20007ffe0ff */
[----:B---3--:R-:W-:Y:S04]  /*14d10*/  IMAD.IADD R2, R2, 0x1, -R8 ;  /* 0x0000000102027824 */ /* 0x008fe800078e0a08 */
[-C--:B----4-:R-:W-:Y:S01]  /*14d20*/  IMAD.WIDE.U32 R12, R2, R4.reuse, R12 ;  /* 0x00000004020c7225 */ /* 0x090fe200078e000c */
[----:B------:R-:W-:Y:S05]  /*14d30*/  SHF.R.S32.HI R8, RZ, 0x1f, R2 ;  /* 0x0000001fff087819 */ /* 0x000fea0000011402 */
[----:B------:R-:W-:Y:S04]  /*14d40*/  IMAD R8, R8, R4, RZ ;  /* 0x0000000408087224 */ /* 0x000fe800078e02ff */
[----:B------:R-:W-:Y:S02]  /*14d50*/  IMAD R8, R2, R5, R8 ;  /* 0x0000000502087224 */ /* 0x000fe400078e0208 */
[----:B------:R-:W-:Y:S03]  /*14d60*/  IMAD.MOV.U32 R2, RZ, RZ, R12 ;  /* 0x000000ffff027224 */ /* 0x000fe600078e000c */
[----:B------:R-:W-:Y:S07]  /*14d70*/  IADD3 R0, R13, R8, RZ ;  /* 0x000000080d007210 */ /* 0x000fee0007ffe0ff */
.L_x_2449:
[CC--:B------:R-:W-:Y:S01]  /*14d80*/  LEA R212, P2, R2.reuse, R173.reuse, 0x1 ;  /* 0x000000ad02d47211 */ /* 0x0c0fe200078408ff */
[----:B------:R-:W-:Y:S01]  /*14d90*/  @P0 STS.128 [R241+0xa000], RZ ;  /* 0x00a000fff1000388 */ /* 0x000fe20000000c00 */
[C---:B------:R-:W-:Y:S01]  /*14da0*/  @!P0 IADD3 R13, P1, R2.reuse, UR25, RZ ;  /* 0x00000019020d8c10 */ /* 0x040fe2000ff3e0ff */
[----:B------:R-:W3:Y:S01]  /*14db0*/  @!P0 LDC.64 R8, c[0x0][0x250] ;  /* 0x00009400ff088b82 */ /* 0x000ee20000000a00 */
[-C--:B------:R-:W-:Y:S01]  /*14dc0*/  LEA.HI.X R213, R2, R172.reuse, R0, 0x1, P2 ;  /* 0x000000ac02d57211 */ /* 0x080fe200010f0c00 */
[----:B------:R-:W-:Y:S01]  /*14dd0*/  @!P0 IMAD.MOV.U32 R18, RZ, RZ, R2 ;  /* 0x000000ffff128224 */ /* 0x000fe200078e0002 */
[----:B------:R-:W-:Y:S01]  /*14de0*/  @!P0 IADD3.X R12, R0, UR24, RZ, P1, !PT ;  /* 0x00000018000c8c10 */ /* 0x000fe20008ffe4ff */
[----:B------:R-:W-:Y:S01]  /*14df0*/  @!P0 IMAD.MOV.U32 R19, RZ, RZ, R0 ;  /* 0x000000ffff138224 */ /* 0x000fe200078e0000 */
[-C--:B------:R-:W-:Y:S01]  /*14e00*/  @!P0 LEA R16, P1, R13, R173.reuse, 0x1 ;  /* 0x000000ad0d108211 */ /* 0x080fe200078208ff */
[----:B------:R-:W-:Y:S01]  /*14e10*/  @!PT LDS RZ, [RZ] ;  /* 0x00000000fffff984 */ /* 0x000fe20000000800 */
[----:B------:R-:W-:Y:S01]  /*14e20*/  @!PT LDS RZ, [RZ] ;  /* 0x00000000fffff984 */ /* 0x000fe20000000800 */
[----:B------:R-:W-:Y:S01]  /*14e30*/  @!PT LDS RZ, [RZ] ;  /* 0x00000000fffff984 */ /* 0x000fe20000000800 */
[----:B------:R-:W-:Y:S01]  /*14e40*/  @!P0 LDGSTS.E.BYPASS.LTC128B.128 [R241+0xa000], desc[UR20][R212.64] ;  /* 0x0a000000d4f18fae */ /* 0x000fe2000b901d54 */
[----:B--2---:R-:W-:Y:S01]  /*14e50*/  @!P0 IMAD R11, R11, 0x30, RZ ;  /* 0x000000300b0b8824 */ /* 0x004fe200078e02ff */
[----:B------:R-:W2:Y:S01]  /*14e60*/  @!P0 LDC.64 R4, c[0x0][0x250] ;  /* 0x00009400ff048b82 */ /* 0x000ea20000000a00 */
[----:B------:R-:W-:Y:S01]  /*14e70*/  @!P0 LEA.HI.X R17, R13, R172, R12, 0x1, P1 ;  /* 0x000000ac0d118211 */ /* 0x000fe200008f0c0c */
[----:B------:R-:W-:Y:S01]  /*14e80*/  @P0 STS.128 [R241+0xa800], RZ ;  /* 0x00a800fff1000388 */ /* 0x000fe20000000c00 */
[----:B-1----:R-:W-:Y:S01]  /*14e90*/  @!P0 LEA R12, P1, R6, R2, 0x5 ;  /* 0x00000002060c8211 */ /* 0x002fe200078228ff */
[----:B------:R-:W-:Y:S01]  /*14ea0*/  @!P0 IMAD.WIDE.U32 R18, R10, 0x30, R18 ;  /* 0x000000300a128825 */ /* 0x000fe200078e0012 */
[----:B------:R-:W-:Y:S01]  /*14eb0*/  UISETP.GE.AND UP0, UPT, UR15, 0x2, UPT ;  /* 0x000000020f00788c */ /* 0x000fe2000bf06270 */
[----:B------:R-:W-:Y:S01]  /*14ec0*/  @!PT LDS RZ, [RZ] ;  /* 0x00000000fffff984 */ /* 0x000fe20000000800 */
[----:B------:R-:W-:Y:S01]  /*14ed0*/  @!PT LDS RZ, [RZ] ;  /* 0x00000000fffff984 */ /* 0x000fe20000000800 */
[----:B------:R-:W-:Y:S01]  /*14ee0*/  @!PT LDS RZ, [RZ] ;  /* 0x00000000fffff984 */ /* 0x000fe20000000800 */
[----:B------:R1:W-:Y:S01]  /*14ef0*/  @!P0 LDGSTS.E.BYPASS.LTC128B.128 [R241+0xa800], desc[UR20][R16.64] ;  /* 0x0a80000010f18fae */ /* 0x0003e2000b901d54 */
[----:B------:R-:W-:Y:S01]  /*14f00*/  @!P0 LEA.HI.X R7, R6, R0, R7, 0x5, P1 ;  /* 0x0000000006078211 */ /* 0x000fe200008f2c07 */
[----:B------:R-:W-:Y:S01]  /*14f10*/  @!P0 IMAD.IADD R10, R11, 0x1, R19 ;  /* 0x000000010b0a8824 */ /* 0x000fe200078e0213 */
[CC--:B------:R-:W-:Y:S01]  /*14f20*/  @!P0 LEA R14, P1, R12.reuse, R173.reuse, 0x1 ;  /* 0x000000ad0c0e8211 */ /* 0x0c0fe200078208ff */
[----:B------:R-:W-:Y:S03]  /*14f30*/  @P0 STS.128 [R241+0xb000], RZ ;  /* 0x00b000fff1000388 */ /* 0x000fe60000000c00 */
[----:B------:R-:W-:Y:S02]  /*14f40*/  @!P0 LEA.HI.X R15, R12, R172, R7, 0x1, P1 ;  /* 0x000000ac0c0f8211 */ /* 0x000fe400008f0c07 */
[----:B------:R-:W4:Y:S03]  /*14f50*/  @!P0 LDC.64 R6, c[0x0][0x250] ;  /* 0x00009400ff068b82 */ /* 0x000f260000000a00 */
[----:B------:R-:W-:Y:S01]  /*14f60*/  @!PT LDS RZ, [RZ] ;  /* 0x00000000fffff984 */ /* 0x000fe20000000800 */
[----:B------:R-:W-:Y:S01]  /*14f70*/  @!PT LDS RZ, [RZ] ;  /* 0x00000000fffff984 */ /* 0x000fe20000000800 */
[----:B------:R-:W-:Y:S01]  /*14f80*/  @!PT LDS RZ, [RZ] ;  /* 0x00000000fffff984 */ /* 0x000fe20000000800 */
[----:B------:R5:W-:Y:S04]  /*14f90*/  @!P0 LDGSTS.E.BYPASS.LTC128B.128 [R241+0xb000], desc[UR20][R14.64] ;  /* 0x0b0000000ef18fae */ /* 0x000be8000b901d54 */
[----:B------:R-:W-:Y:S01]  /*14fa0*/  @P0 STS.128 [R241+0xb800], RZ ;  /* 0x00b800fff1000388 */ /* 0x000fe20000000c00 */
[----:B-1----:R-:W-:Y:S01]  /*14fb0*/  @!P0 MOV R17, R0 ;  /* 0x0000000000118202 */ /* 0x002fe20000000f00 */
[----:B------:R-:W-:Y:S02]  /*14fc0*/  @!P0 IMAD.MOV.U32 R16, RZ, RZ, R2 ;  /* 0x000000ffff108224 */ /* 0x000fe400078e0002 */
[----:B----4-:R-:W-:Y:S01]  /*14fd0*/  @!P0 IMAD R7, R7, 0x60, RZ ;  /* 0x0000006007078824 */ /* 0x010fe200078e02ff */
[----:B---3--:R-:W-:Y:S01]  /*14fe0*/  @!P0 LEA R13, P1, R8, R2, 0x6 ;  /* 0x00000002080d8211 */ /* 0x008fe200078230ff */
[----:B--2---:R-:W-:Y:S02]  /*14ff0*/  @!P0 IMAD R12, R5, 0x50, RZ ;  /* 0x00000050050c8824 */ /* 0x004fe400078e02ff */
[----:B------:R-:W-:Y:S01]  /*15000*/  @!P0 IMAD.WIDE.U32 R16, R4, 0x50, R16 ;  /* 0x0000005004108825 */ /* 0x000fe200078e0010 */
[----:B------:R-:W-:Y:S01]  /*15010*/  @!P0 LEA.HI.X R9, R8, R0, R9, 0x6, P1 ;  /* 0x0000000008098211 */ /* 0x000fe200008f3409 */
[----:B------:R-:W1:Y:S01]  /*15020*/  @!P0 LDC.64 R4, c[0x0][0x250] ;  /* 0x00009400ff048b82 */ /* 0x000e620000000a00 */
[-C--:B-----5:R-:W-:Y:S01]  /*15030*/  @!P0 LEA R14, P2, R18, R173.reuse, 0x1 ;  /* 0x000000ad120e8211 */ /* 0x0a0fe200078408ff */
[----:B------:R-:W-:Y:S01]  /*15040*/  @!P0 IMAD.IADD R12, R12, 0x1, R17 ;  /* 0x000000010c0c8824 */ /* 0x000fe200078e0211 */
[-C--:B------:R-:W-:Y:S02]  /*15050*/  @!P0 LEA R20, P1, R16, R173.reuse, 0x1 ;  /* 0x000000ad10148211 */ /* 0x080fe400078208ff */
[-C--:B------:R-:W-:Y:S02]  /*15060*/  @!P0 LEA.HI.X R15, R18, R172.reuse, R10, 0x1, P2 ;  /* 0x000000ac120f8211 */ /* 0x080fe400010f0c0a */
[CC--:B------:R-:W-:Y:S01]  /*15070*/  @!P0 LEA R18, P2, R13.reuse, R173.reuse, 0x1 ;  /* 0x000000ad0d128211 */ /* 0x0c0fe200078408ff */
[----:B------:R-:W2:Y:S01]  /*15080*/  @!P0 LDC.64 R10, c[0x0][0x250] ;  /* 0x00009400ff0a8b82 */ /* 0x000ea20000000a00 */
[-C--:B------:R-:W-:Y:S01]  /*15090*/  @!P0 LEA.HI.X R21, R16, R172.reuse, R12, 0x1, P1 ;  /* 0x000000ac10158211 */ /* 0x080fe200008f0c0c */
[----:B------:R-:W-:Y:S01]  /*150a0*/  @!PT LDS RZ, [RZ] ;  /* 0x00000000fffff984 */ /* 0x000fe20000000800 */
[----:B------:R-:W-:Y:S01]  /*150b0*/  @!PT LDS RZ, [RZ] ;  /* 0x00000000fffff984 */ /* 0x000fe20000000800 */
[----:B------:R-:W-:Y:S01]  /*150c0*/  @!PT LDS RZ, [RZ] ;  /* 0x00000000fffff984 */ /* 0x000fe20000000800 */
[----:B------:R-:W-:Y:S01]  /*150d0*/  @!P0 LDGSTS.E.BYPASS.LTC128B.128 [R241+0xb800], desc[UR20][R14.64] ;  /* 0x0b8000000ef18fae */ /* 0x000fe2000b901d54 */
[----:B------:R-:W-:Y:S01]  /*150e0*/  @!P0 LEA.HI.X R19, R13, R172, R9, 0x1, P2 ;  /* 0x000000ac0d138211 */ /* 0x000fe200010f0c09 */
[----:B------:R-:W-:Y:S01]  /*150f0*/  @!P0 IMAD.MOV.U32 R13, RZ, RZ, R0 ;  /* 0x000000ffff0d8224 */ /* 0x000fe200078e0000 */
[----:B------:R-:W-:Y:S01]  /*15100*/  @!P0 MOV R12, R2 ;  /* 0x00000002000c8202 */ /* 0x000fe20000000f00 */
[----:B------:R-:W-:Y:S02]  /*15110*/  @P0 STS.128 [R241+0xc000], RZ ;  /* 0x00c000fff1000388 */ /* 0x000fe40000000c00 */
[----:B------:R-:W3:Y:S02]  /*15120*/  @!P0 LDC.64 R8, c[0x0][0x250] ;  /* 0x00009400ff088b82 */ /* 0x000ee40000000a00 */
[----:B------:R-:W-:Y:S01]  /*15130*/  @!PT LDS RZ, [RZ] ;  /* 0x00000000fffff984 */ /* 0x000fe20000000800 */
[----:B------:R-:W-:Y:S01]  /*15140*/  @!PT LDS RZ, [RZ] ;  /* 0x00000000fffff984 */ /* 0x000fe20000000800 */
[----:B------:R-:W-:Y:S01]  /*15150*/  @!PT LDS RZ, [RZ] ;  /* 0x00000000fffff984 */ /* 0x000fe20000000800 */
[----:B------:R4:W-:Y:S01]  /*15160*/  @!P0 LDGSTS.E.BYPASS.LTC128B.128 [R241+0xc000], desc[UR20][R18.64] ;  /* 0x0c00000012f18fae */ /* 0x0009e2000b901d54 */
[----:B------:R-:W-:Y:S03]  /*15170*/  @!P0 IMAD.WIDE.U32 R12, R6, 0x60, R12 ;  /* 0x00000060060c8825 */ /* 0x000fe600078e000c */
[----:B------:R-:W-:Y:S01]  /*15180*/  @P0 STS.128 [R241+0xc800], RZ ;  /* 0x00c800fff1000388 */ /* 0x000fe20000000c00 */
[----:B------:R-:W-:Y:S01]  /*15190*/  @!P0 IMAD.IADD R7, R7, 0x1, R13 ;  /* 0x0000000107078824 */ /* 0x000fe200078e020d */
[CC--:B------:R-:W-:Y:S01]  /*151a0*/  @!P0 LEA R16, P1, R12.reuse, R173.reuse, 0x1 ;  /* 0x000000ad0c108211 */ /* 0x0c0fe200078208ff */
[----:B-1----:R-:W-:Y:S01]  /*151b0*/  @!P0 IMAD R13, R5, 0x70, RZ ;  /* 0x00000070050d8824 */ /* 0x002fe200078e02ff */
[----:B------:R-:W-:Y:S01]  /*151c0*/  @!PT LDS RZ, [RZ] ;  /* 0x00000000fffff984 */ /* 0x000fe20000000800 */
[----:B------:R-:W-:Y:S01]  /*151d0*/  @!PT LDS RZ, [RZ] ;  /* 0x00000000fffff984 */ /* 0x000fe20000000800 */
[----:B------:R-:W-:Y:S01]  /*151e0*/  @!PT LDS RZ, [RZ] ;  /* 0x00000000fffff984 */ /* 0x000fe20000000800 */
[----:B------:R1:W-:Y:S02]  /*151f0*/  @!P0 LDGSTS.E.BYPASS.LTC128B.128 [R241+0xc800], desc[UR20][R20.64] ;  /* 0x0c80000014f18fae */ /* 0x0003e4000b901d54 */
[----:B------:R-:W-:Y:S02]  /*15200*/  @!P0 LEA.HI.X R17, R12, R172, R7, 0x1, P1 ;  /* 0x000000ac0c118211 */ /* 0x000fe400008f0c07 */
[----:B------:R-:W-:Y:S01]  /*15210*/  @P0 STS.128 [R241+0xd000], RZ ;  /* 0x00d000fff1000388 */ /* 0x000fe20000000c00 */
[----:B------:R-:W5:Y:S01]  /*15220*/  @!P0 LDC.64 R6, c[0x0][0x250] ;  /* 0x00009400ff068b82 */ /* 0x000f620000000a00 */
[-C--:B--2---:R-:W-:Y:S02]  /*15230*/  @!P0 LEA R12, P1, R10, R2.reuse, 0x7 ;  /* 0x000000020a0c8211 */ /* 0x084fe400078238ff */
[----:B------:R-:W-:Y:S01]  /*15240*/  @!PT LDS RZ, [RZ] ;  /* 0x00000000fffff984 */ /* 0x000fe20000000800 */
[----:B------:R-:W-:Y:S01]  /*15250*/  @!PT LDS RZ, [RZ] ;  /* 0x00000000fffff984 */ /* 0x000fe20000000800 */
[----:B------:R-:W-:Y:S01]  /*15260*/  @!PT LDS RZ, [RZ] ;  /* 0x00000000fffff984 */ /* 0x000fe20000000800 */
[----:B------:R2:W-:Y:S04]  /*15270*/  @!P0 LDGSTS.E.BYPASS.LTC128B.128 [R241+0xd000], desc[UR20][R16.64] ;  /* 0x0d00000010f18fae */ /* 0x0005e8000b901d54 */
[----:B------:R-:W-:Y:S01]  /*15280*/  @P0 STS.128 [R241+0xd800], RZ ;  /* 0x00d800fff1000388 */ /* 0x000fe20000000c00 */
[----:B---3--:R-:W-:Y:S01]  /*15290*/  @!P0 IMAD R9, R9, 0x90, RZ ;  /* 0x0000009009098824 */ /* 0x008fe200078e02ff */
[----:B----4-:R-:W-:Y:S01]  /*152a0*/  @!P0 MOV R18, R2 ;  /* 0x0000000200128202 */ /* 0x010fe20000000f00 */
[----:B------:R-:W-:Y:S04]  /*152b0*/  @!P0 IMAD.MOV.U32 R19, RZ, RZ, R0 ;  /* 0x000000ffff138224 */ /* 0x000fe800078e0000 */
[----:B------:R-:W-:Y:S02]  /*152c0*/  @!P0 IMAD.WIDE.U32 R18, R4, 0x70, R18 ;  /* 0x0000007004128825 */ /* 0x000fe400078e0012 */
[----:B------:R-:W3:Y:S02]  /*152d0*/  @!P0 LDC.64 R4, c[0x0][0x250] ;  /* 0x00009400ff048b82 */ /* 0x000ee40000000a00 */
[----:B------:R-:W-:Y:S01]  /*152e0*/  @!P0 IMAD.IADD R13, R13, 0x1, R19 ;  /* 0x000000010d0d8824 */ /* 0x000fe200078e0213 */
[CC--:B------:R-:W-:Y:S01]  /*152f0*/  @!P0 LEA R14, P2, R18.reuse, R173.reuse, 0x1 ;  /* 0x000000ad120e8211 */ /* 0x0c0fe200078408ff */
[----:B------:R-:W-:Y:S02]  /*15300*/  @!P0 IMAD.MOV.U32 R19, RZ, RZ, R0 ;  /* 0x000000ffff138224 */ /* 0x000fe400078e0000 */
[----:B-1----:R-:W-:Y:S01]  /*15310*/  @!P0 IMAD.MOV.U32 R20, RZ, RZ, R2 ;  /* 0x000000ffff148224 */ /* 0x002fe200078e0002 */
[----:B------:R-:W-:Y:S01]  /*15320*/  @!P0 LEA.HI.X R15, R18, R172, R13, 0x1, P2 ;  /* 0x000000ac120f8211 */ /* 0x000fe200010f0c0d */
[----:B------:R-:W-:Y:S01]  /*15330*/  @!P0 IMAD.MOV.U32 R21, RZ, RZ, R0 ;  /* 0x000000ffff158224 */ /* 0x000fe200078e0000 */
[----:B------:R-:W-:Y:S02]  /*15340*/  @!P0 LEA.HI.X R13, R10, R0, R11, 0x7, P1 ;  /* 0x000000000a0d8211 */ /* 0x000fe400008f3c0b */
[CC--:B--2---:R-:W-:Y:S01]  /*15350*/  @!P0 LEA R16, P1, R12.reuse, R173.reuse, 0x1 ;  /* 0x000000ad0c108211 */ /* 0x0c4fe200078208ff */
[----:B------:R-:W-:Y:S01]  /*15360*/  @!PT LDS RZ, [RZ] ;  /* 0x00000000fffff984 */ /* 0x000fe20000000800 */
[----:B------:R-:W-:Y:S01]  /*15370*/  @!PT LDS RZ, [RZ] ;  /* 0x00000000fffff984 */ /* 0x000fe20000000800 */
[----:B------:R-:W-:Y:S01]  /*15380*/  @!PT LDS RZ, [RZ] ;  /* 0x00000000fffff984 */ /* 0x000fe20000000800 */
[----:B------:R1:W-:Y:S01]  /*15390*/  @!P0 LDGSTS.E.BYPASS.LTC128B.128 [R241+0xd800], desc[UR20][R14.64] ;  /* 0x0d8000000ef18fae */ /* 0x0003e2000b901d54 */
[----:B------:R-:W-:Y:S01]  /*153a0*/  @!P0 MOV R18, R2 ;  /* 0x0000000200128202 */ /* 0x000fe20000000f00 */
[----:B------:R-:W2:Y:S01]  /*153b0*/  @!P0 LDC.64 R10, c[0x0][0x250] ;  /* 0x00009400ff0a8b82 */ /* 0x000ea20000000a00 */
[----:B------:R-:W-:Y:S01]  /*153c0*/  @!P0 LEA.HI.X R17, R12, R172, R13, 0x1, P1 ;  /* 0x000000ac0c118211 */ /* 0x000fe200008f0c0d */
[----:B------:R-:W-:Y:S01]  /*153d0*/  @P0 STS.128 [R241+0xe000], RZ ;  /* 0x00e000fff1000388 */ /* 0x000fe20000000c00 */
[----:B-----5:R-:W-:Y:S02]  /*153e0*/  @!P0 IMAD R12, R7, 0xa0, RZ ;  /* 0x000000a0070c8824 */ /* 0x020fe400078e02ff */
[----:B------:R-:W-:Y:S01]  /*153f0*/  @!P0 IMAD.WIDE.U32 R18, R8, 0x90, R18 ;  /* 0x0000009008128825 */ /* 0x000fe200078e0012 */
[----:B------:R-:W-:Y:S01]  /*15400*/  @!PT LDS RZ, [RZ] ;  /* 0x00000000fffff984 */ /* 0x000fe20000000800 */
[----:B------:R-:W-:Y:S01]  /*15410*/  @!PT LDS RZ, [RZ] ;  /* 0x00000000fffff984 */ /* 0x000fe20000000800 */
[----:B------:R-:W-:Y:S01]  /*15420*/  @!PT LDS RZ, [RZ] ;  /* 0x00000000fffff984 */ /* 0x000fe20000000800 */
[----:B------:R4:W-:Y:S03]  /*15430*/  @!P0 LDGSTS.E.BYPASS.LTC128B.128 [R241+0xe000], desc[UR20][R16.64] ;  /* 0x0e00000010f18fae */ /* 0x0009e6000b901d54 */
[----:B------:R-:W-:Y:S01]  /*15440*/  @!P0 IMAD.IADD R9, R9, 0x1, R19 ;  /* 0x0000000109098824 */ /* 0x000fe200078e0213 */
[----:B------:R-:W-:Y:S01]  /*15450*/  @P0 STS.128 [R241+0xe800], RZ ;  /* 0x00e800fff1000388 */ /* 0x000fe20000000c00 */
[----:B------:R-:W-:Y:S01]  /*15460*/  @!P0 MOV R19, R0 ;  /* 0x0000000000138202 */ /* 0x000fe20000000f00 */
[----:B---3--:R-:W-:Y:S02]  /*15470*/  @!P0 IMAD R13, R5, 0xb0, RZ ;  /* 0x000000b0050d8824 */ /* 0x008fe400078e02ff */
[----:B--2---:R-:W-:Y:S01]  /*15480*/  @!P0 IMAD.WIDE.U32 R20, R10, 0xc0, R20 ;  /* 0x000000c00a148825 */ /* 0x004fe200078e0014 */
[CC--:B-1----:R-:W-:Y:S03]  /*15490*/  @!P0 LEA R14, P1, R18.reuse, R173.reuse, 0x1 ;  /* 0x000000ad120e8211 */ /* 0x0c2fe600078208ff */
[----:B------:R-:W-:Y:S01]  /*154a0*/  @!P0 IMAD R11, R11, 0xc0, RZ ;  /* 0x000000c00b0b8824 */ /* 0x000fe200078e02ff */
[----:B------:R-:W-:Y:S01]  /*154b0*/  @!P0 LEA.HI.X R15, R18, R172, R9, 0x1, P1 ;  /* 0x000000ac120f8211 */ /* 0x000fe200008f0c09 */
[----:B------:R-:W-:Y:S01]  /*154c0*/  @!P0 IMAD.MOV.U32 R18, RZ, RZ, R2 ;  /* 0x000000ffff128224 */ /* 0x000fe200078e0002 */
[----:B------:R-:W1:Y:S01]  /*154d0*/  @!P0 LDC.64 R8, c[0x0][0x250] ;  /* 0x00009400ff088b82 */ /* 0x000e620000000a00 */
[----:B------:R-:W-:Y:S01]  /*154e0*/  @!P0 IMAD.IADD R11, R11, 0x1, R21 ;  /* 0x000000010b0b8824 */ /* 0x000fe200078e0215 */
[----:B----4-:R-:W-:Y:S01]  /*154f0*/  @!P0 MOV R16, R2 ;  /* 0x0000000200108202 */ /* 0x010fe20000000f00 */
[----:B------:R-:W-:Y:S01]  /*15500*/  @!PT LDS RZ, [RZ] ;  /* 0x00000000fffff984 */ /* 0x000fe20000000800 */
[----:B------:R-:W-:Y:S01]  /*15510*/  @!PT LDS RZ, [RZ] ;  /* 0x00000000fffff984 */ /* 0x000fe20000000800 */
[----:B------:R-:W-:Y:S01]  /*15520*/  @!PT LDS RZ, [RZ] ;  /* 0x00000000fffff984 */ /* 0x000fe20000000800 */
[----:B------:R2:W-:Y:S01]  /*15530*/  @!P0 LDGSTS.E.BYPASS.LTC128B.128 [R241+0xe800], desc[UR20][R14.64] ;  /* 0x0e8000000ef18fae */ /* 0x0005e2000b901d54 */
[----:B------:R-:W-:Y:S02]  /*15540*/  @!P0 IMAD.MOV.U32 R17, RZ, RZ, R0 ;  /* 0x000000ffff118224 */ /* 0x000fe400078e0000 */
[----:B------:R-:W-:Y:S01]  /*15550*/  @!P0 IMAD.WIDE.U32 R18, R4, 0xb0, R18 ;  /* 0x000000b004128825 */ /* 0x000fe200078e0012 */
[----:B------:R-:W-:Y:S01]  /*15560*/  @P0 STS.128 [R241+0xf000], RZ ;  /* 0x00f000fff1000388 */ /* 0x000fe20000000c00 */
[----:B------:R-:W3:Y:S02]  /*15570*/  @!P0 LDC.64 R4, c[0x0][0x250] ;  /* 0x00009400ff048b82 */ /* 0x000ee40000000a00 */
[----:B------:R-:W-:Y:S04]  /*15580*/  @!P0 IMAD.WIDE.U32 R16, R6, 0xa0, R16 ;  /* 0x000000a006108825 */ /* 0x000fe800078e0010 */
[----:B------:R-:W-:Y:S01]  /*15590*/  @!P0 IMAD.IADD R13, R13, 0x1, R19 ;  /* 0x000000010d0d8824 */ /* 0x000fe200078e0213 */
[----:B------:R-:W-:Y:S01]  /*155a0*/  @!P0 LEA R22, P1, R16, R173, 0x1 ;  /* 0x000000ad10168211 */ /* 0x000fe200078208ff */
[----:B------:R-:W4:Y:S01]  /*155b0*/  @!P0 LDC.64 R6, c[0x0][0x250] ;  /* 0x00009400ff068b82 */ /* 0x000f220000000a00 */
[----:B------:R-:W-:Y:S01]  /*155c0*/  @!P0 IADD3 R12, R12, R17, RZ ;  /* 0x000000110c0c8210 */ /* 0x000fe20007ffe0ff */
[----:B------:R-:W-:Y:S01]  /*155d0*/  @!P0 IMAD.MOV.U32 R19, RZ, RZ, R0 ;  /* 0x000000ffff138224 */ /* 0x000fe200078e0000 */
[----:B------:R-:W-:Y:S02]  /*155e0*/  @!P0 MOV R17, R0 ;  /* 0x0000000000118202 */ /* 0x000fe40000000f00 */
[-C--:B------:R-:W-:Y:S01]  /*155f0*/  @!P0 LEA.HI.X R23, R16, R172.reuse, R12, 0x1, P1 ;  /* 0x000000ac10178211 */ /* 0x080fe200008f0c0c */
[--C-:B------:R-:W-:Y:S01]  /*15600*/  @!P0 IMAD.MOV.U32 R16, RZ, RZ, R2.reuse ;  /* 0x000000ffff108224 */ /* 0x100fe200078e0002 */
[-C--:B------:R-:W-:Y:S01]  /*15610*/  @!P0 LEA R12, P2, R18, R173.reuse, 0x1 ;  /* 0x000000ad120c8211 */ /* 0x080fe200078408ff */
[----:B-1----:R-:W-:Y:S01]  /*15620*/  @!P0 IMAD R9, R9, 0xd0, RZ ;  /* 0x000000d009098824 */ /* 0x002fe200078e02ff */
[-C--:B------:R-:W-:Y:S01]  /*15630*/  @!P0 LEA R10, P1, R20, R173.reuse, 0x1 ;  /* 0x000000ad140a8211 */ /* 0x080fe200078208ff */
[----:B------:R-:W-:Y:S01]  /*15640*/  @!PT LDS RZ, [RZ] ;  /* 0x00000000fffff984 */ /* 0x000fe20000000800 */
[----:B------:R-:W-:Y:S01]  /*15650*/  @!PT LDS RZ, [RZ] ;  /* 0x00000000fffff984 */ /* 0x000fe20000000800 */
[----:B------:R-:W-:Y:S01]  /*15660*/  @!PT LDS RZ, [RZ] ;  /* 0x00000000fffff984 */ /* 0x000fe20000000800 */
[----:B------:R-:W-:Y:S01]  /*15670*/  @!P0 LDGSTS.E.BYPASS.LTC128B.128 [R241+0xf000], desc[UR20][R22.64] ;  /* 0x0f00000016f18fae */ /* 0x000fe2000b901d54 */
[-C--:B------:R-:W-:Y:S01]  /*15680*/  @!P0 LEA.HI.X R13, R18, R172.reuse, R13, 0x1, P2 ;  /* 0x000000ac120d8211 */ /* 0x080fe200010f0c0d */
[----:B------:R-:W-:Y:S01]  /*15690*/  @!P0 IMAD.MOV.U32 R18, RZ, RZ, R2 ;  /* 0x000000ffff128224 */ /* 0x000fe200078e0002 */
[----:B------:R-:W-:Y:S01]  /*156a0*/  @!P0 LEA.HI.X R11, R20, R172, R11, 0x1, P1 ;  /* 0x000000ac140b8211 */ /* 0x000fe200008f0c0b */
[----:B------:R-:W-:Y:S01]  /*156b0*/  @P0 STS.128 [R241+0xf800], RZ ;  /* 0x00f800fff1000388 */ /* 0x000fe20000000c00 */
[----:B--2---:R-:W-:Y:S01]  /*156c0*/  @!P0 MOV R14, R2 ;  /* 0x00000002000e8202 */ /* 0x004fe20000000f00 */
[----:B------:R-:W-:Y:S02]  /*156d0*/  @!P0 IMAD.MOV.U32 R15, RZ, RZ, R0 ;  /* 0x000000ffff0f8224 */ /* 0x000fe400078e0000 */
[----:B------:R-:W-:Y:S01]  /*156e0*/  @!PT LDS RZ, [RZ] ;  /* 0x00000000fffff984 */ /* 0x000fe20000000800 */
[----:B------:R-:W-:Y:S01]  /*156f0*/  @!PT LDS RZ, [RZ] ;  /* 0x00000000fffff984 */ /* 0x000fe20000000800 */
[----:B------:R-:W-:Y:S01]  /*15700*/  @!PT LDS RZ, [RZ] ;  /* 0x00000000fffff984 */ /* 0x000fe20000000800 */
[----:B------:R-:W-:Y:S01]  /*15710*/  @!P0 LDGSTS.E.BYPASS.LTC128B.128 [R241+0xf800], desc[UR20][R12.64] ;  /* 0x0f8000000cf18fae */ /* 0x000fe2000b901d54 */
[----:B---3--:R-:W-:Y:S03]  /*15720*/  @!P0 IMAD.WIDE.U32 R18, R4, 0xf0, R18 ;  /* 0x000000f004128825 */ /* 0x008fe600078e0012 */
[----:B------:R-:W-:Y:S01]  /*15730*/  @P0 STS.128 [R241+0x10000], RZ ;  /* 0x010000fff1000388 */ /* 0x000fe20000000c00 */
[----:B------:R-:W-:Y:S01]  /*15740*/  @!P0 IMAD.WIDE.U32 R14, R8, 0xd0, R14 ;  /* 0x000000d0080e8825 */ /* 0x000fe200078e000e */
[-C--:B------:R-:W-:Y:S02]  /*15750*/  @!P0 LEA R4, P1, R18, R173.reuse, 0x1 ;  /* 0x000000ad12048211 */ /* 0x080fe400078208ff */
[----:B------:R-:W-:Y:S01]  /*15760*/  @!PT LDS RZ, [RZ] ;  /* 0x00000000fffff984 */ /* 0x000fe20000000800 */
[----:B------:R-:W-:Y:S01]  /*15770*/  @!PT LDS RZ, [RZ] ;  /* 0x00000000fffff984 */ /* 0x000fe20000000800 */
[----:B------:R-:W-:Y:S01]  /*15780*/  @!PT LDS RZ, [RZ] ;  /* 0x00000000fffff984 */ /* 0x000fe20000000800 */
[----:B------:R-:W-:Y:S01]  /*15790*/  @!P0 LDGSTS.E.BYPASS.LTC128B.128 [R241+0x10000], desc[UR20][R10.64] ;  /* 0x100000000af18fae */ /* 0x000fe2000b901d54 */
[----:B----4-:R-:W-:Y:S01]  /*157a0*/  @!P0 IMAD.WIDE.U32 R16, R6, 0xe0, R16 ;  /* 0x000000e006108825 */ /* 0x010fe200078e0010 */
[----:B------:R-:W-:Y:S02]  /*157b0*/  @!P0 LEA R8, P3, R14, R173, 0x1 ;  /* 0x000000ad0e088211 */ /* 0x000fe400078608ff */
[----:B------:R-:W-:Y:S01]  /*157c0*/  @!P0 IADD3 R9, R9, R15, RZ ;  /* 0x0000000f09098210 */ /* 0x000fe20007ffe0ff */
[----:B------:R-:W-:Y:S01]  /*157d0*/  @P0 STS.128 [R241+0x10800], RZ ;  /* 0x010800fff1000388 */ /* 0x000fe20000000c00 */
[----:B------:R-:W-:Y:S01]  /*157e0*/  @!P0 IMAD R7, R7, 0xe0, RZ ;  /* 0x000000e007078824 */ /* 0x000fe200078e02ff */
[----:B------:R-:W-:Y:S01]  /*157f0*/  @!P0 LEA R6, P2, R16, R173, 0x1 ;  /* 0x000000ad10068211 */ /* 0x000fe200078408ff */
[----:B------:R-:W-:Y:S01]  /*15800*/  @!P0 IMAD R5, R5, 0xf0, RZ ;  /* 0x000000f005058824 */ /* 0x000fe200078e02ff */
[-C--:B------:R-:W-:Y:S01]  /*15810*/  @!P0 LEA.HI.X R9, R14, R172.reuse, R9, 0x1, P3 ;  /* 0x000000ac0e098211 */ /* 0x080fe200018f0c09 */
[----:B------:R-:W-:Y:S02]  /*15820*/  @!P0 IMAD.IADD R7, R7, 0x1, R17 ;  /* 0x0000000107078824 */ /* 0x000fe400078e0211 */
[----:B------:R-:W-:Y:S02]  /*15830*/  @!P0 IMAD.IADD R5, R5, 0x1, R19 ;  /* 0x0000000105058824 */ /* 0x000fe400078e0213 */
[----:B------:R-:W-:Y:S01]  /*15840*/  @!PT LDS RZ, [RZ] ;  /* 0x00000000fffff984 */ /* 0x000fe20000000800 */
[----:B------:R-:W-:Y:S01]  /*15850*/  @!PT LDS RZ, [RZ] ;  /* 0x00000000fffff984 */ /* 0x000fe20000000800 */
[----:B------:R-:W-:Y:S01]  /*15860*/  @!PT LDS RZ, [RZ] ;  /* 0x00000000fffff984 */ /* 0x000fe20000000800 */
[----:B------:R1:W-:Y:S01]  /*15870*/  @!P0 LDGSTS.E.BYPASS.LTC128B.128 [R241+0x10800], desc[UR20][R8.64] ;  /* 0x1080000008f18fae */ /* 0x0003e2000b901d54 */
[-C--:B------:R-:W-:Y:S02]  /*15880*/  @!P0 LEA.HI.X R7, R16, R172.reuse, R7, 0x1, P2 ;  /* 0x000000ac10078211 */ /* 0x080fe400010f0c07 */
[----:B------:R-:W-:Y:S01]  /*15890*/  @!P0 LEA.HI.X R5, R18, R172, R5, 0x1, P1 ;  /* 0x000000ac12058211 */ /* 0x000fe200008f0c05 */
[----:B------:R-:W-:Y:S01]  /*158a0*/  @P0 STS.128 [R241+0x11000], RZ ;  /* 0x011000fff1000388 */ /* 0x000fe20000000c00 */
[----:B------:R-:W-:Y:S02]  /*158b0*/  LEA R172, R240, R238, 0x1 ;  /* 0x000000eef0ac7211 */ /* 0x000fe400078e08ff */
[----:B------:R-:W-:Y:S01]  /*158c0*/  PLOP3.LUT P1, PT, PT, PT, UP0, 0x80, 0x0 ;  /* 0x000000000000781c */ /* 0x000fe20003f2f008 */
        /* <DEDUP_REMOVED lines=10> */
[----:B------:R-:W-:Y:S04]  /*15970*/  LDSM.16.M88.4 R16, [R237+0x2800] ;  /* 0x00280000ed10783b */ /* 0x000fe80000000200 */
[----:B-1----:R-:W2:Y:S04]  /*15980*/  LDSM.16.M88.4 R8, [R237+0x2000] ;  /* 0x00200000ed08783b */ /* 0x002ea80000000200 */
        /* <DEDUP_REMOVED lines=33> */
[----:B------:R-:W-:Y:S03]  /*15ba0*/  LDSM.16.M88.4 R204, [R227] ;  /* 0x00000000e3cc783b */ /* 0x000fe60000000200 */
[C---:B-----5:R-:W-:Y:S01]  /*15bb0*/  HMMA.16816.F32 R44, R128.reuse, R48, RZ ;  /* 0x00000030802c723c */ /* 0x060fe200000018ff */
        /* <DEDUP_REMOVED lines=37> */
[----:B------:R-:W3:Y:S05]  /*15e10*/  LDSM.16.M88.4 R192, [R233+0x8000] ;  /* 0x00800000e9c0783b */ /* 0x000eea0000000200 */
[C---:B----4-:R-:W-:Y:S06]  /*15e20*/  HMMA.16816.F32 R44, R172.reuse, R196, R44 ;  /* 0x000000c4ac2c723c */ /* 0x050fec000000182c */
[C---:B------:R-:W-:Y:S01]  /*15e30*/  HMMA.16816.F32 R48, R172.reuse, R198, R48 ;  /* 0x000000c6ac30723c */ /* 0x040fe20000001830 */
[----:B------:R-:W-:Y:S05]  /*15e40*/  LDSM.16.M88.4 R196, [R233+0x9800] ;  /* 0x00980000e9c4783b */ /* 0x000fea0000000200 */
[C---:B------:R-:W-:Y:S06]  /*15e50*/  HMMA.16816.F32 R52, R172.reuse, R200, R52 ;  /* 0x000000c8ac34723c */ /* 0x040fec0000001834 */
[C---:B------:R-:W-:Y:S01]  /*15e60*/  HMMA.16816.F32 R56, R172.reuse, R202, R56 ;  /* 0x000000caac38723c */ /* 0x040fe20000001838 */
[----:B------:R-:W-:Y:S05]  /*15e70*/  LDSM.16.M88.4 R200, [R236] ;  /* 0x00000000ecc8783b */ /* 0x000fea0000000200 */
[C---:B--2---:R-:W-:Y:S06]  /*15e80*/  HMMA.16816.F32 R60, R172.reuse, R168, R60 ;  /* 0x000000a8ac3c723c */ /* 0x044fec000000183c */
[C---:B------:R-:W-:Y:S01]  /*15e90*/  HMMA.16816.F32 R64, R172.reuse, R170, R64 ;  /* 0x000000aaac40723c */ /* 0x040fe20000001840 */
[----:B------:R-:W2:Y:S05]  /*15ea0*/  LDSM.16.M88.4 R168, [R233+0x8800] ;  /* 0x00880000e9a8783b */ /* 0x000eaa0000000200 */
[C---:B-1----:R-:W-:Y:S06]  /*15eb0*/  HMMA.16816.F32 R68, R172.reuse, R176, R68 ;  /* 0x000000b0ac44723c */ /* 0x042fec0000001844 */
[C---:B------:R-:W-:Y:S01]  /*15ec0*/  HMMA.16816.F32 R72, R172.reuse, R178, R72 ;  /* 0x000000b2ac48723c */ /* 0x040fe20000001848 */
[----:B------:R-:W1:Y:S05]  /*15ed0*/  LDSM.16.M88.4 R176, [R233+0x9000] ;  /* 0x00900000e9b0783b */ /* 0x000e6a0000000200 */
[C---:B-----5:R-:W-:Y:S06]  /*15ee0*/  HMMA.16816.F32 R76, R172.reuse, R180, R76 ;  /* 0x000000b4ac4c723c */ /* 0x060fec000000184c */
[C---:B------:R-:W-:Y:S05]  /*15ef0*/  HMMA.16816.F32 R80, R172.reuse, R182, R80 ;  /* 0x000000b6ac50723c */ /* 0x040fea0000001850 */
[----:B------:R-:W-:Y:S01]  /*15f00*/  IMAD R180, R239, 0x2, R238 ;  /* 0x00000002efb47824 */ /* 0x000fe200078e02ee */
[C---:B---3--:R-:W-:Y:S05]  /*15f10*/  HMMA.16816.F32 R84, R172.reuse, R184, R84 ;  /* 0x000000b8ac54723c */ /* 0x048fea0000001854 */
[----:B------:R-:W3:Y:S01]  /*15f20*/  LDSM.16.M88.4 R180, [R180] ;  /* 0x00000000b4b4783b */ /* 0x000ee20000000200 */
[C---:B------:R-:W-:Y:S03]  /*15f30*/  HMMA.16816.F32 R88, R172.reuse, R186, R88 ;  /* 0x000000baac58723c */ /* 0x040fe60000001858 */
[----:B------:R-:W4:Y:S03]  /*15f40*/  LDSM.16.M88.4 R184, [R229] ;  /* 0x00000000e5b8783b */ /* 0x000f260000000200 */
[C---:B------:R-:W-:Y:S06]  /*15f50*/  HMMA.16816.F32 R92, R172.reuse, R188, R92 ;  /* 0x000000bcac5c723c */ /* 0x040fec000000185c */
[C---:B------:R-:W-:Y:S01]  /*15f60*/  HMMA.16816.F32 R96, R172.reuse, R190, R96 ;  /* 0x000000beac60723c */ /* 0x040fe20000001860 */
[----:B------:R-:W5:Y:S05]  /*15f70*/  LDSM.16.M88.4 R188, [R228] ;  /* 0x00000000e4bc783b */ /* 0x000f6a0000000200 */
[C---:B------:R-:W-:Y:S06]  /*15f80*/  HMMA.16816.F32 R100, R172.reuse, R192, R100 ;  /* 0x000000c0ac64723c */ /* 0x040fec0000001864 */
[C---:B------:R-:W-:Y:S01]  /*15f90*/  HMMA.16816.F32 R104, R172.reuse, R194, R104 ;  /* 0x000000c2ac68723c */ /* 0x040fe20000001868 */
[----:B------:R-:W5:Y:S05]  /*15fa0*/  LDSM.16.M88.4 R192, [R226] ;  /* 0x00000000e2c0783b */ /* 0x000f6a0000000200 */
[C---:B--2---:R-:W-:Y:S06]  /*15fb0*/  HMMA.16816.F32 R108, R172.reuse, R168, R108 ;  /* 0x000000a8ac6c723c */ /* 0x044fec000000186c */
[C---:B------:R-:W-:Y:S01]  /*15fc0*/  HMMA.16816.F32 R112, R172.reuse, R170, R112 ;  /* 0x000000aaac70723c */ /* 0x040fe20000001870 */
[----:B------:R-:W2:Y:S05]  /*15fd0*/  LDSM.16.M88.4 R168, [R225] ;  /* 0x00000000e1a8783b */ /* 0x000eaa0000000200 */
[C---:B-1----:R-:W-:Y:S06]  /*15fe0*/  HMMA.16816.F32 R116, R172.reuse, R176, R116 ;  /* 0x000000b0ac74723c */ /* 0x042fec0000001874 */
[C---:B------:R-:W-:Y:S01]  /*15ff0*/  HMMA.16816.F32 R120, R172.reuse, R178, R120 ;  /* 0x000000b2ac78723c */ /* 0x040fe20000001878 */
[----:B------:R-:W-:Y:S05]  /*16000*/  LDSM.16.M88.4 R176, [R223] ;  /* 0x00000000dfb0783b */ /* 0x000fea0000000200 */
[C---:B------:R-:W-:Y:S06]  /*16010*/  HMMA.16816.F32 R124, R172.reuse, R196, R124 ;  /* 0x000000c4ac7c723c */ /* 0x040fec000000187c */
[----:B------:R-:W-:Y:S01]  /*16020*/  HMMA.16816.F32 R128, R172, R198, R128 ;  /* 0x000000c6ac80723c */ /* 0x000fe20000001880 */
[----:B------:R-:W1:Y:S04]  /*16030*/  LDSM.16.M88.4 R172, [R224] ;  /* 0x00000000e0ac783b */ /* 0x000e680000000200 */
[----:B------:R-:W1:Y:S01]  /*16040*/  LDSM.16.M88.4 R196, [R222] ;  /* 0x00000000dec4783b */ /* 0x000e620000000200 */
[C---:B---3--:R-:W-:Y:S06]  /*16050*/  HMMA.16816.F32 R4, R180.reuse, R200, R4 ;  /* 0x000000c8b404723c */ /* 0x048fec0000001804 */
[C---:B------:R-:W-:Y:S01]  /*16060*/  HMMA.16816.F32 R8, R180.reuse, R202, R8 ;  /* 0x000000cab408723c */ /* 0x040fe20000001808 */
[----:B------:R-:W-:Y:S05]  /*16070*/  LDSM.16.M88.4 R200, [R235] ;  /* 0x00000000ebc8783b */ /* 0x000fea0000000200 */
        /* <DEDUP_REMOVED lines=8> */
[----:B------:R-:W-:Y:S05]  /*16100*/  LDSM.16.M88.4 R204, [R166] ;  /* 0x00000000a6cc783b */ /* 0x000fea0000000200 */
        /* <DEDUP_REMOVED lines=8> */
[----:B------:R-:W1:Y:S05]  /*16190*/  LDSM.16.M88.4 R172, [R217] ;  /* 0x00000000d9ac783b */ /* 0x000e6a0000000200 */
[C---:B------:R-:W-:Y:S06]  /*161a0*/  HMMA.16816.F32 R60, R180.reuse, R176, R60 ;  /* 0x000000b0b43c723c */ /* 0x040fec000000183c */
[C---:B------:R-:W-:Y:S01]  /*161b0*/  HMMA.16816.F32 R64, R180.reuse, R178, R64 ;  /* 0x000000b2b440723c */ /* 0x040fe20000001840 */
[----:B------:R-:W1:Y:S05]  /*161c0*/  LDSM.16.M88.4 R176, [R216] ;  /* 0x00000000d8b0783b */ /* 0x000e6a0000000200 */
[C---:B------:R-:W-:Y:S06]  /*161d0*/  HMMA.16816.F32 R68, R180.reuse, R196, R68 ;  /* 0x000000c4b444723c */ /* 0x040fec0000001844 */
[C---:B------:R-:W-:Y:S01]  /*161e0*/  HMMA.16816.F32 R72, R180.reuse, R198, R72 ;  /* 0x000000c6b448723c */ /* 0x040fe20000001848 */
[----:B------:R-:W1:Y:S05]  /*161f0*/  LDSM.16.M88.4 R196, [R167] ;  /* 0x00000000a7c4783b */ /* 0x000e6a0000000200 */
[C---:B---3--:R-:W-:Y:S06]  /*16200*/  HMMA.16816.F32 R76, R180.reuse, R184, R76 ;  /* 0x000000b8b44c723c */ /* 0x048fec000000184c */
[C---:B------:R-:W-:Y:S05]  /*16210*/  HMMA.16816.F32 R80, R180.reuse, R186, R80 ;  /* 0x000000bab450723c */ /* 0x040fea0000001850 */
[----:B------:R-:W-:Y:S01]  /*16220*/  MOV R185, R213 ;  /* 0x000000d500b97202 */ /* 0x000fe20000000f00 */
[C---:B----4-:R-:W-:Y:S05]  /*16230*/  HMMA.16816.F32 R84, R180.reuse, R188, R84 ;  /* 0x000000bcb454723c */ /* 0x050fea0000001854 */
[----:B------:R-:W-:Y:S01]  /*16240*/  IMAD.MOV.U32 R184, RZ, RZ, R212 ;  /* 0x000000ffffb87224 */ /* 0x000fe200078e00d4 */
[C---:B------:R-:W-:Y:S01]  /*16250*/  HMMA.16816.F32 R88, R180.reuse, R190, R88 ;  /* 0x000000beb458723c */ /* 0x040fe20000001858 */
[----:B------:R-:W3:Y:S04]  /*16260*/  LDSM.16.M88.4 R212, [R166+0x1000] ;  /* 0x00100000a6d4783b */ /* 0x000ee80000000200 */
[----:B------:R-:W-:Y:S01]  /*16270*/  IMAD.MOV.U32 R188, RZ, RZ, R184 ;  /* 0x000000ffffbc7224 */ /* 0x000fe200078e00b8 */
[C---:B-----5:R-:W-:Y:S05]  /*16280*/  HMMA.16816.F32 R92, R180.reuse, R192, R92 ;  /* 0x000000c0b45c723c */ /* 0x060fea000000185c */
[----:B------:R-:W-:Y:S01]  /*16290*/  IMAD.MOV.U32 R189, RZ, RZ, R185 ;  /* 0x000000ffffbd7224 */ /* 0x000fe200078e00b9 */
[C---:B------:R-:W-:Y:S01]  /*162a0*/  HMMA.16816.F32 R96, R180.reuse, R194, R96 ;  /* 0x000000c2b460723c */ /* 0x040fe20000001860 */
[----:B------:R-:W4:Y:S04]  /*162b0*/  LDSM.16.M88.4 R184, [R166+0x1800] ;  /* 0x00180000a6b8783b */ /* 0x000f280000000200 */
[----:B------:R-:W-:Y:S01]  /*162c0*/  MOV R192, R188 ;  /* 0x000000bc00c07202 */ /* 0x000fe20000000f00 */
[C---:B--2---:R-:W-:Y:S05]  /*162d0*/  HMMA.16816.F32 R100, R180.reuse, R168, R100 ;  /* 0x000000a8b464723c */ /* 0x044fea0000001864 */
[----:B------:R-:W-:Y:S01]  /*162e0*/  IMAD.MOV.U32 R193, RZ, RZ, R189 ;  /* 0x000000ffffc17224 */ /* 0x000fe200078e00bd */
[C---:B------:R-:W-:Y:S01]  /*162f0*/  HMMA.16816.F32 R104, R180.reuse, R170, R104 ;  /* 0x000000aab468723c */ /* 0x040fe20000001868 */
[----:B------:R-:W2:Y:S04]  /*16300*/  LDSM.16.M88.4 R188, [R166+0x2000] ;  /* 0x00200000a6bc783b */ /* 0x000ea80000000200 */
[----:B------:R-:W5:Y:S01]  /*16310*/  LDSM.16.M88.4 R168, [R166+0x2800] ;  /* 0x00280000a6a8783b */ /* 0x000f620000000200 */
[C---:B-1----:R-:W-:Y:S06]  /*16320*/  HMMA.16816.F32 R108, R180.reuse, R172, R108 ;  /* 0x000000acb46c723c */ /* 0x042fec000000186c */
[C---:B------:R-:W-:Y:S01]  /*16330*/  HMMA.16816.F32 R112, R180.reuse, R174, R112 ;  /* 0x000000aeb470723c */ /* 0x040fe20000001870 */
[----:B------:R-:W1:Y:S05]  /*16340*/  LDSM.16.M88.4 R172, [R166+0x3000] ;  /* 0x00300000a6ac783b */ /* 0x000e6a0000000200 */
[C---:B------:R-:W-:Y:S06]  /*16350*/  HMMA.16816.F32 R116, R180.reuse, R176, R116 ;  /* 0x000000b0b474723c */ /* 0x040fec0000001874 */
[C---:B------:R-:W-:Y:S01]  /*16360*/  HMMA.16816.F32 R120, R180.reuse, R178, R120 ;  /* 0x000000b2b478723c */ /* 0x040fe20000001878 */
[----:B------:R-:W1:Y:S05]  /*16370*/  LDSM.16.M88.4 R176, [R166+0x3800] ;  /* 0x00380000a6b0783b */ /* 0x000e6a0000000200 */
[C---:B------:R-:W-:Y:S06]  /*16380*/  HMMA.16816.F32 R124, R180.reuse, R196, R124 ;  /* 0x000000c4b47c723c */ /* 0x040fec000000187c */
[----:B------:R-:W-:Y:S01]  /*16390*/  HMMA.16816.F32 R128, R180, R198, R128 ;  /* 0x000000c6b480723c */ /* 0x000fe20000001880 */
[----:B------:R-:W1:Y:S04]  /*163a0*/  LDSM.16.M88.4 R180, [R166+0x4000] ;  /* 0x00400000a6b4783b */ /* 0x000e680000000200 */
        /* <DEDUP_REMOVED lines=8> */
[C---:B------:R-:W-:Y:S05]  /*16430*/  HMMA.16816.F32 R24, R200.reuse, R214, R24 ;  /* 0x000000d6c818723c */ /* 0x040fea0000001818 */
[----:B------:R-:W-:Y:S01]  /*16440*/  IMAD.MOV.U32 R212, RZ, RZ, R192 ;  /* 0x000000ffffd47224 */ /* 0x000fe200078e00c0 */
[C---:B----4-:R-:W-:Y:S05]  /*16450*/  HMMA.16816.F32 R28, R200.reuse, R184, R28 ;  /* 0x000000b8c81c723c */ /* 0x050fea000000181c */
[----:B------:R-:W-:Y:S01]  /*16460*/  MOV R213, R193 ;  /* 0x000000c100d57202 */ /* 0x000fe20000000f00 */
[C---:B------:R-:W-:Y:S01]  /*16470*/  HMMA.16816.F32 R32, R200.reuse, R186, R32 ;  /* 0x000000bac820723c */ /* 0x040fe20000001820 */
[----:B------:R-:W3:Y:S04]  /*16480*/  LDSM.16.M88.4 R184, [R166+0x4800] ;  /* 0x00480000a6b8783b */ /* 0x000ee80000000200 */
[----:B------:R-:W4:Y:S01]  /*16490*/  LDSM.16.M88.4 R192, [R166+0x5000] ;  /* 0x00500000a6c0783b */ /* 0x000f220000000200 */
[C---:B--2---:R-:W-:Y:S06]  /*164a0*/  HMMA.16816.F32 R36, R200.reuse, R188, R36 ;  /* 0x000000bcc824723c */ /* 0x044fec0000001824 */
[C---:B------:R-:W-:Y:S01]  /*164b0*/  HMMA.16816.F32 R40, R200.reuse, R190, R40 ;  /* 0x000000bec828723c */ /* 0x040fe20000001828 */
[----:B------:R-:W2:Y:S05]  /*164c0*/  LDSM.16.M88.4 R188, [R166+0x6000] ;  /* 0x00600000a6bc783b */ /* 0x000eaa0000000200 */
[C---:B-----5:R-:W-:Y:S06]  /*164d0*/  HMMA.16816.F32 R44, R200.reuse, R168, R44 ;  /* 0x000000a8c82c723c */ /* 0x060fec000000182c */
[C---:B------:R-:W-:Y:S05]  /*164e0*/  HMMA.16816.F32 R48, R200.reuse, R170, R48 ;  /* 0x000000aac830723c */ /* 0x040fea0000001830 */
[----:B------:R-:W-:Y:S01]  /*164f0*/  IMAD.MOV.U32 R168, RZ, RZ, R212 ;  /* 0x000000ffffa87224 */ /* 0x000fe200078e00d4 */
[C---:B-1----:R-:W-:Y:S05]  /*16500*/  HMMA.16816.F32 R52, R200.reuse, R172, R52 ;  /* 0x000000acc834723c */ /* 0x042fea0000001834 */
[----:B------:R-:W-:Y:S01]  /*16510*/  IMAD.MOV.U32 R169, RZ, RZ, R213 ;  /* 0x000000ffffa97224 */ /* 0x000fe200078e00d5 */
[C---:B------:R-:W-:Y:S01]  /*16520*/  HMMA.16816.F32 R56, R200.reuse, R174, R56 ;  /* 0x000000aec838723c */ /* 0x040fe20000001838 */
[----:B------:R-:W1:Y:S01]  /*16530*/  LDSM.16.M88.4 R212, [R166+0x7800] ;  /* 0x00780000a6d4783b */ /* 0x000e620000000200 */
[----:B------:R-:W-:Y:S04]  /*16540*/  DEPBAR.LE SB0, 0x0 ;  /* 0x000080000000791a */ /* 0x000fe80000000000 */
[C---:B------:R-:W-:Y:S01]  /*16550*/  HMMA.16816.F32 R60, R200.reuse, R176, R60 ;  /* 0x000000b0c83c723c */ /* 0x040fe2000000183c */
[----:B------:R-:W-:Y:S04]  /*16560*/  BAR.SYNC.DEFER_BLOCKING 0x0 ;  /* 0x0000000000007b1d */ /* 0x000fe80000010000 */
[----:B------:R-:W-:Y:S01]  /*16570*/  MOV R173, R168 ;  /* 0x000000a800ad7202 */ /* 0x000fe20000000f00 */
[C---:B------:R-:W-:Y:S05]  /*16580*/  HMMA.16816.F32 R64, R200.reuse, R178, R64 ;  /* 0x000000b2c840723c */ /* 0x040fea0000001840 */
[----:B------:R-:W-:Y:S01]  /*16590*/  IMAD.MOV.U32 R172, RZ, RZ, R169 ;  /* 0x000000ffffac7224 */ /* 0x000fe200078e00a9 */
        /* <DEDUP_REMOVED lines=14> */
[C---:B-1----:R-:W-:Y:S06]  /*16680*/  HMMA.16816.F32 R124, R200.reuse, R212, R124 ;  /* 0x000000d4c87c723c */ /* 0x042fec000000187c */
[----:B------:R-:W-:Y:S01]  /*16690*/  HMMA.16816.F32 R128, R200, R214, R128 ;  /* 0x000000d6c880723c */ /* 0x000fe20000001880 */
[----:B------:R-:W-:Y:S11]  /*166a0*/  @!UPT UIADD3 URZ, URZ, URZ, URZ ;  /* 0x0000003f3f3ff290 */ /* 0x000ff6000fffe03f */
        /* <DEDUP_REMOVED lines=62> */
[----:B------:R5:W4:Y:S02]  /*16a90*/  LDG.E R174, desc[UR20][R174.64] ;  /* 0x00000014aeae7981 */ /* 0x000b24000c1e1900 */
[C---:B------:R-:W-:Y:S01]  /*16aa0*/  IMAD R170, R176.reuse, UR7, RZ ;  /* 0x00000007b0aa7c24 */ /* 0x040fe2000f8e02ff */
[----:B-----5:R-:W-:Y:S01]  /*16ab0*/  SHF.R.S32.HI R175, RZ, 0x1f, R176 ;  /* 0x0000001fffaf7819 */ /* 0x020fe200000114b0 */
[----:B------:R-:W-:Y:S04]  /*16ac0*/  IMAD.WIDE.U32 R176, R176, UR6, RZ ;  /* 0x00000006b0b07c25 */ /* 0x000fe8000f8e00ff */
[----:B------:R-:W-:Y:S04]  /*16ad0*/  IMAD R170, R175, UR6, R170 ;  /* 0x00000006afaa7c24 */ /* 0x000fe8000f8e02aa */
[----:B------:R-:W-:Y:S01]  /*16ae0*/  IMAD.IADD R177, R177, 0x1, R170 ;  /* 0x00000001b1b17824 */ /* 0x000fe200078e02aa */
[----:B----4-:R-:W-:Y:S04]  /*16af0*/  IADD3 R171, -R174, R171, RZ ;  /* 0x000000abaeab7210 */ /* 0x010fe80007ffe1ff */
[----:B------:R-:W-:Y:S01]  /*16b00*/  SHF.R.S32.HI R174, RZ, 0x1f, R171 ;  /* 0x0000001fffae7819 */ /* 0x000fe200000114ab */
[CC--:B-1----:R-:W-:Y:S04]  /*16b10*/  IMAD.WIDE.U32 R176, R171.reuse, R168.reuse, R176 ;  /* 0x000000a8abb07225 */ /* 0x0c2fe800078e00b0 */
[----:B------:R-:W-:Y:S04]  /*16b20*/  IMAD R174, R174, R168, RZ ;  /* 0x000000a8aeae7224 */ /* 0x000fe800078e02ff */
[----:B------:R-:W-:Y:S05]  /*16b30*/  IMAD R174, R171, R169, R174 ;  /* 0x000000a9abae7224 */ /* 0x000fea00078e02ae */
[----:B------:R-:W-:Y:S07]  /*16b40*/  IADD3 R171, R177, R174, RZ ;  /* 0x000000aeb1ab7210 */ /* 0x000fee0007ffe0ff */
.L_x_2451:
[----:B------:R1:W-:Y:S01]  /*16b50*/  @P0 STS.128 [R241+0x2000], RZ ;  /* 0x002000fff1000388 */ /* 0x0003e20000000c00 */
[CC--:B------:R-:W-:Y:S01]  /*16b60*/  LEA R188, P2, R176.reuse, R250.reuse, 0x1 ;  /* 0x000000fab0bc7211 */ /* 0x0c0fe200078408ff */
[----:B------:R-:W-:Y:S01]  /*16b70*/  @!P0 IMAD.MOV.U32 R170, RZ, RZ, R176 ;  /* 0x000000ffffaa8224 */ /* 0x000fe200078e00b0 */
[----:B------:R-:W-:Y:S01]  /*16b80*/  @!P0 IADD3 R169, P1, R176, UR14, RZ ;  /* 0x0000000eb0a98c10 */ /* 0x000fe2000ff3e0ff */
[----:B---3--:R-:W-:Y:S01]  /*16b90*/  @!P0 IMAD R2, R2, 0x30, RZ ;  /* 0x0000003002028824 */ /* 0x008fe200078e02ff */
[-CC-:B------:R-:W-:Y:S01]  /*16ba0*/  LEA.HI.X R189, R176, R249.reuse, R171.reuse, 0x1, P2 ;  /* 0x000000f9b0bd7211 */ /* 0x180fe200010f0cab */
[C---:B------:R-:W-:Y:S01]  /*16bb0*/  @!P0 IMAD.WIDE.U32 R180, R0.reuse, 0x30, R170 ;  /* 0x0000003000b48825 */ /* 0x040fe200078e00aa */
[----:B------:R-:W-:Y:S01]  /*16bc0*/  @!P0 IADD3.X R168, R171, UR13, RZ, P1, !PT ;  /* 0x0000000daba88c10 */ /* 0x000fe20008ffe4ff */
[----:B------:R-:W-:Y:S01]  /*16bd0*/  UMOV UR6, UR10 ;  /* 0x0000000a00067c82 */ /* 0x000fe20008000000 */
        /* <DEDUP_REMOVED lines=10> */
[----:B------:R-:W-:Y:S01]  /*16c80*/  @!P0 LEA R178, P1, R174, R250, 0x1 ;  /* 0x000000faaeb28211 */ /* 0x000fe200078208ff */
[----:B------:R-:W-:Y:S01]  /*16c90*/  @!P0 IMAD.MOV.U32 R177, RZ, RZ, R171 ;  /* 0x000000ffffb18224 */ /* 0x000fe200078e00ab */
[----:B------:R-:W-:Y:S01]  /*16ca0*/  @!PT LDS RZ, [RZ] ;  /* 0x00000000fffff984 */ /* 0x000fe20000000800 */
[----:B------:R-:W-:Y:S01]  /*16cb0*/  @!PT LDS RZ, [RZ] ;  /* 0x00000000fffff984 */ /* 0x000fe20000000800 */
[----:B------:R-:W-:Y:S01]  /*16cc0*/  @!PT LDS RZ, [RZ] ;  /* 0x00000000fffff984 */ /* 0x000fe20000000800 */
[----:B------:R4:W-:Y:S01]  /*16cd0*/  @!P0 LDGSTS.E.BYPASS.LTC128B.128 [R241+0x2800], desc[UR20][R182.64] ;  /* 0x02800000b6f18fae */ /* 0x0009e2000b901d54 */
[----:B--2---:R-:W-:Y:S01]  /*16ce0*/  @!P0 LEA.HI.X R170, R0, R171, R165, 0x5, P2 ;  /* 0x000000ab00aa8211 */ /* 0x004fe200010f2ca5 */
[----:B------:R-:W-:Y:S01]  /*16cf0*/  @!P0 IMAD.MOV.U32 R194, RZ, RZ, R176 ;  /* 0x000000ffffc28224 */ /* 0x000fe200078e00b0 */
[----:B------:R-:W-:Y:S01]  /*16d00*/  @!P0 MOV R186, R176 ;  /* 0x000000b000ba8202 */ /* 0x000fe20000000f00 */
[----:B------:R1:W-:Y:S01]  /*16d10*/  @P0 STS.128 [R241+0x3000], RZ ;  /* 0x003000fff1000388 */ /* 0x0003e20000000c00 */
[-C--:B------:R-:W-:Y:S01]  /*16d20*/  @!P0 LEA.HI.X R179, R174, R249.reuse, R170, 0x1, P1 ;  /* 0x000000f9aeb38211 */ /* 0x080fe200008f0caa */
[----:B------:R-:W2:Y:S01]  /*16d30*/  @!P0 LDC R168, c[0x0][0x24c] ;  /* 0x00009300ffa88b82 */ /* 0x000ea20000000800 */
[----:B------:R-:W-:Y:S01]  /*16d40*/  @!P0 LEA R174, P1, R180, R250, 0x1 ;  /* 0x000000fab4ae8211 */ /* 0x000fe200078208ff */
[----:B------:R-:W-:Y:S01]  /*16d50*/  @!P0 IMAD.MOV.U32 R195, RZ, RZ, R171 ;  /* 0x000000ffffc38224 */ /* 0x000fe200078e00ab */
[----:B------:R-:W-:Y:S01]  /*16d60*/  @!P0 LEA R170, P2, R0, R176, 0x6 ;  /* 0x000000b000aa8211 */ /* 0x000fe200078430ff */
[----:B------:R-:W-:Y:S01]  /*16d70*/  @!PT LDS RZ, [RZ] ;  /* 0x00000000fffff984 */ /* 0x000fe20000000800 */
[----:B------:R-:W-:Y:S01]  /*16d80*/  @!PT LDS RZ, [RZ] ;  /* 0x00000000fffff984 */ /* 0x000fe20000000800 */
[----:B------:R-:W-:Y:S01]  /*16d90*/  @!PT LDS RZ, [RZ] ;  /* 0x00000000fffff984 */ /* 0x000fe20000000800 */
[----:B------:R5:W-:Y:S01]  /*16da0*/  @!P0 LDGSTS.E.BYPASS.LTC128B.128 [R241+0x3000], desc[UR20][R178.64] ;  /* 0x03000000b2f18fae */ /* 0x000be2000b901d54 */
[----:B------:R-:W-:Y:S01]  /*16db0*/  @!P0 LEA.HI.X R175, R180, R249, R2, 0x1, P1 ;  /* 0x000000f9b4af8211 */ /* 0x000fe200008f0c02 */
[C---:B------:R-:W-:Y:S01]  /*16dc0*/  @!P0 IMAD.WIDE.U32 R194, R0.reuse, 0x90, R194 ;  /* 0x0000009000c28825 */ /* 0x040fe200078e00c2 */
[----:B------:R-:W-:Y:S01]  /*16dd0*/  UMOV UR7, UR11 ;  /* 0x0000000b00077c82 */ /* 0x000fe20008000000 */
[----:B------:R1:W-:Y:S01]  /*16de0*/  @P0 STS.128 [R241+0x3800], RZ ;  /* 0x003800fff1000388 */ /* 0x0003e20000000c00 */
[----:B------:R-:W1:Y:S01]  /*16df0*/  @!P0 LDC R165, c[0x0][0x24c] ;  /* 0x00009300ffa58b82 */ /* 0x000e620000000800 */
[----:B------:R-:W-:Y:S02]  /*16e00*/  @!P0 IMAD.MOV.U32 R187, RZ, RZ, R171 ;  /* 0x000000ffffbb8224 */ /* 0x000fe400078e00ab */
[----:B------:R-:W-:Y:S01]  /*16e10*/  @!PT LDS RZ, [RZ] ;  /* 0x00000000fffff984 */ /* 0x000fe20000000800 */
[----:B------:R-:W-:Y:S01]  /*16e20*/  @!PT LDS RZ, [RZ] ;  /* 0x00000000fffff984 */ /* 0x000fe20000000800 */
[----:B------:R-:W-:Y:S01]  /*16e30*/  @!PT LDS RZ, [RZ] ;  /* 0x00000000fffff984 */ /* 0x000fe20000000800 */
[----:B------:R1:W-:Y:S01]  /*16e40*/  @!P0 LDGSTS.E.BYPASS.LTC128B.128 [R241+0x3800], desc[UR20][R174.64] ;  /* 0x03800000aef18fae */ /* 0x0003e2000b901d54 */
[----:B------:R-:W-:Y:S03]  /*16e50*/  @!P0 IMAD.WIDE.U32 R186, R0, 0xa0, R186 ;  /* 0x000000a000ba8825 */ /* 0x000fe600078e00ba */
[----:B------:R1:W-:Y:S01]  /*16e60*/  @P0 STS.128 [R241+0x4000], RZ ;  /* 0x004000fff1000388 */ /* 0x0003e20000000c00 */
[----:B------:R-:W3:Y:S01]  /*16e70*/  @!P0 LDC R2, c[0x0][0x24c] ;  /* 0x00009300ff028b82 */ /* 0x000ee20000000800 */
[-C--:B----4-:R-:W-:Y:S01]  /*16e80*/  @!P0 LEA R182, P1, R170, R250.reuse, 0x1 ;  /* 0x000000faaab68211 */ /* 0x090fe200078208ff */
[----:B-----5:R-:W-:Y:S04]  /*16e90*/  @!P0 IMAD.WIDE.U32 R178, R0, 0x60, R176 ;  /* 0x0000006000b28825 */ /* 0x020fe800078e00b0 */
[----:B---3--:R-:W-:Y:S01]  /*16ea0*/  @!P0 IMAD R2, R2, 0x70, RZ ;  /* 0x0000007002028824 */ /* 0x008fe200078e02ff */
[----:B------:R-:W-:Y:S01]  /*16eb0*/  @!P0 LEA.HI.X R169, R0, R171, R169, 0x6, P2 ;  /* 0x000000ab00a98211 */ /* 0x000fe200010f34a9 */
[----:B--2---:R-:W-:Y:S02]  /*16ec0*/  @!P0 IMAD R168, R168, 0x50, RZ ;  /* 0x00000050a8a88824 */ /* 0x004fe400078e02ff */
[----:B-1----:R-:W-:Y:S01]  /*16ed0*/  @!P0 IMAD R165, R165, 0x60, RZ ;  /* 0x00000060a5a58824 */ /* 0x002fe200078e02ff */
[-C--:B------:R-:W-:Y:S01]  /*16ee0*/  @!P0 LEA.HI.X R183, R170, R249.reuse, R169, 0x1, P1 ;  /* 0x000000f9aab78211 */ /* 0x080fe200008f0ca9 */
[----:B------:R-:W-:Y:S01]  /*16ef0*/  @!P0 IMAD.MOV.U32 R170, RZ, RZ, R176 ;  /* 0x000000ffffaa8224 */ /* 0x000fe200078e00b0 */
[----:B------:R-:W1:Y:S01]  /*16f00*/  @!P0 LDC R169, c[0x0][0x24c] ;  /* 0x00009300ffa98b82 */ /* 0x000e620000000800 */
[----:B------:R-:W-:Y:S01]  /*16f10*/  @!P0 IMAD.IADD R165, R165, 0x1, R179 ;  /* 0x00000001a5a58824 */ /* 0x000fe200078e02b3 */
[-C--:B------:R-:W-:Y:S01]  /*16f20*/  @!P0 LEA R174, P1, R178, R250.reuse, 0x1 ;  /* 0x000000fab2ae8211 */ /* 0x080fe200078208ff */
[----:B------:R-:W-:Y:S01]  /*16f30*/  @!PT LDS RZ, [RZ] ;  /* 0x00000000fffff984 */ /* 0x000fe20000000800 */
[----:B------:R-:W-:Y:S01]  /*16f40*/  @!PT LDS RZ, [RZ] ;  /* 0x00000000fffff984 */ /* 0x000fe20000000800 */
[----:B------:R-:W-:Y:S01]  /*16f50*/  @!PT LDS RZ, [RZ] ;  /* 0x00000000fffff984 */ /* 0x000fe20000000800 */
[----:B------:R2:W-:Y:S01]  /*16f60*/  @!P0 LDGSTS.E.BYPASS.LTC128B.128 [R241+0x4000], desc[UR20][R182.64] ;  /* 0x04000000b6f18fae */ /* 0x0005e2000b901d54 */
[----:B------:R-:W-:Y:S03]  /*16f70*/  @!P0 IMAD.WIDE.U32 R180, R0, 0x50, R170 ;  /* 0x0000005000b48825 */ /* 0x000fe600078e00aa */
[----:B------:R3:W-:Y:S01]  /*16f80*/  @P0 STS.128 [R241+0x4800], RZ ;  /* 0x004800fff1000388 */ /* 0x0007e20000000c00 */
[----:B------:R-:W-:Y:S01]  /*16f90*/  @!P0 LEA.HI.X R175, R178, R249, R165, 0x1, P1 ;  /* 0x000000f9b2af8211 */ /* 0x000fe200008f0ca5 */
[----:B------:R-:W-:Y:S01]  /*16fa0*/  @!P0 IMAD.WIDE.U32 R178, R0, 0x70, R170 ;  /* 0x0000007000b28825 */ /* 0x000fe200078e00aa */
[-C--:B------:R-:W-:Y:S01]  /*16fb0*/  @!P0 LEA R184, P2, R180, R250.reuse, 0x1 ;  /* 0x000000fab4b88211 */ /* 0x080fe200078408ff */
[----:B------:R-:W4:Y:S01]  /*16fc0*/  @!P0 LDC R170, c[0x0][0x24c] ;  /* 0x00009300ffaa8b82 */ /* 0x000f220000000800 */
[----:B------:R-:W-:Y:S01]  /*16fd0*/  @!P0 IADD3 R168, R168, R181, RZ ;  /* 0x000000b5a8a88210 */ /* 0x000fe20007ffe0ff */
[----:B------:R-:W-:Y:S01]  /*16fe0*/  @!P0 IMAD.IADD R2, R2, 0x1, R179 ;  /* 0x0000000102028824 */ /* 0x000fe200078e02b3 */
[----:B------:R-:W-:Y:S01]  /*16ff0*/  @!P0 LEA R196, P1, R178, R250, 0x1 ;  /* 0x000000fab2c48211 */ /* 0x000fe200078208ff */
[----:B------:R-:W-:Y:S01]  /*17000*/  @!P0 IMAD.MOV.U32 R181, RZ, RZ, R171 ;  /* 0x000000ffffb58224 */ /* 0x000fe200078e00ab */
[-C--:B------:R-:W-:Y:S01]  /*17010*/  @!P0 LEA.HI.X R185, R180, R249.reuse, R168, 0x1, P2 ;  /* 0x000000f9b4b98211 */ /* 0x080fe200010f0ca8 */
[----:B------:R-:W-:Y:S01]  /*17020*/  @!P0 IMAD.MOV.U32 R180, RZ, RZ, R176 ;  /* 0x000000ffffb48224 */ /* 0x000fe200078e00b0 */
[----:B------:R-:W-:Y:S01]  /*17030*/  @!P0 LEA.HI.X R197, R178, R249, R2, 0x1, P1 ;  /* 0x000000f9b2c58211 */ /* 0x000fe200008f0c02 */
[----:B------:R-:W5:Y:S01]  /*17040*/  @!P0 LDC R168, c[0x0][0x24c] ;  /* 0x00009300ffa88b82 */ /* 0x000f620000000800 */
[-C--:B------:R-:W-:Y:S01]  /*17050*/  @!P0 MOV R178, R176.reuse ;  /* 0x000000b000b28202 */ /* 0x080fe20000000f00 */
[----:B------:R-:W-:Y:S01]  /*17060*/  @!PT LDS RZ, [RZ] ;  /* 0x00000000fffff984 */ /* 0x000fe20000000800 */
[----:B------:R-:W-:Y:S01]  /*17070*/  @!PT LDS RZ, [RZ] ;  /* 0x00000000fffff984 */ /* 0x000fe20000000800 */
[----:B------:R-:W-:Y:S01]  /*17080*/  @!PT LDS RZ, [RZ] ;  /* 0x00000000fffff984 */ /* 0x000fe20000000800 */
[----:B------:R3:W-:Y:S01]  /*17090*/  @!P0 LDGSTS.E.BYPASS.LTC128B.128 [R241+0x4800], desc[UR20][R184.64] ;  /* 0x04800000b8f18fae */ /* 0x0007e2000b901d54 */
[C---:B------:R-:W-:Y:S03]  /*170a0*/  @!P0 IMAD.WIDE.U32 R180, R0.reuse, 0xd0, R180 ;  /* 0x000000d000b48825 */ /* 0x040fe600078e00b4 */
[----:B------:R1:W-:Y:S02]  /*170b0*/  @P0 STS.128 [R241+0x5000], RZ ;  /* 0x005000fff1000388 */ /* 0x0003e40000000c00 */
[----:B-1----:R-:W-:Y:S01]  /*170c0*/  @!P0 IMAD R169, R169, 0x90, RZ ;  /* 0x00000090a9a98824 */ /* 0x002fe200078e02ff */
[----:B------:R-:W1:Y:S01]  /*170d0*/  @!P0 LDC R165, c[0x0][0x24c] ;  /* 0x00009300ffa58b82 */ /* 0x000e620000000800 */
[----:B------:R-:W-:Y:S01]  /*170e0*/  @!P0 IMAD.MOV.U32 R179, RZ, RZ, R171 ;  /* 0x000000ffffb38224 */ /* 0x000fe200078e00ab */
[----:B------:R-:W-:Y:S01]  /*170f0*/  @!PT LDS RZ, [RZ] ;  /* 0x00000000fffff984 */ /* 0x000fe20000000800 */
[----:B------:R-:W-:Y:S01]  /*17100*/  @!PT LDS RZ, [RZ] ;  /* 0x00000000fffff984 */ /* 0x000fe20000000800 */
[----:B------:R-:W-:Y:S01]  /*17110*/  @!PT LDS RZ, [RZ] ;  /* 0x00000000fffff984 */ /* 0x000fe20000000800 */
[----:B------:R4:W-:Y:S01]  /*17120*/  @!P0 LDGSTS.E.BYPASS.LTC128B.128 [R241+0x5000], desc[UR20][R174.64] ;  /* 0x05000000aef18fae */ /* 0x0009e2000b901d54 */
[----:B------:R-:W-:Y:S01]  /*17130*/  @!P0 IMAD.IADD R169, R169, 0x1, R195 ;  /* 0x00000001a9a98824 */ /* 0x000fe200078e02c3 */
[-C--:B--2---:R-:W-:Y:S01]  /*17140*/  @!P0 MOV R182, R176.reuse ;  /* 0x000000b000b68202 */ /* 0x084fe20000000f00 */
[C---:B------:R-:W-:Y:S01]  /*17150*/  @!P0 IMAD.WIDE.U32 R178, R0.reuse, 0xe0, R178 ;  /* 0x000000e000b28825 */ /* 0x040fe200078e00b2 */
[----:B------:R2:W-:Y:S02]  /*17160*/  @P0 STS.128 [R241+0x5800], RZ ;  /* 0x005800fff1000388 */ /* 0x0005e40000000c00 */
[----:B------:R-:W2:Y:S01]  /*17170*/  @!P0 LDC R2, c[0x0][0x24c] ;  /* 0x00009300ff028b82 */ /* 0x000ea20000000800 */
[----:B------:R-:W-:Y:S01]  /*17180*/  @!P0 IMAD.MOV.U32 R183, RZ, RZ, R171 ;  /* 0x000000ffffb78224 */ /* 0x000fe200078e00ab */
[----:B------:R-:W-:Y:S01]  /*17190*/  @!PT LDS RZ, [RZ] ;  /* 0x00000000fffff984 */ /* 0x000fe20000000800 */
[----:B------:R-:W-:Y:S01]  /*171a0*/  @!PT LDS RZ, [RZ] ;  /* 0x00000000fffff984 */ /* 0x000fe20000000800 */
[----:B------:R-:W-:Y:S01]  /*171b0*/  @!PT LDS RZ, [RZ] ;  /* 0x00000000fffff984 */ /* 0x000fe20000000800 */
[----:B------:R-:W-:Y:S01]  /*171c0*/  @!P0 LDGSTS.E.BYPASS.LTC128B.128 [R241+0x5800], desc[UR20][R196.64] ;  /* 0x05800000c4f18fae */ /* 0x000fe2000b901d54 */
[----:B------:R-:W-:Y:S03]  /*171d0*/  @!P0 IMAD.WIDE.U32 R182, R0, 0xc0, R182 ;  /* 0x000000c000b68825 */ /* 0x000fe600078e00b6 */
[----:B------:R1:W-:Y:S01]  /*171e0*/  @P0 STS.128 [R241+0x6000], RZ ;  /* 0x006000fff1000388 */ /* 0x0003e20000000c00 */
[----:B-----5:R-:W-:Y:S04]  /*171f0*/  @!P0 IMAD R168, R168, 0xa0, RZ ;  /* 0x000000a0a8a88824 */ /* 0x020fe800078e02ff */
[----:B------:R-:W-:Y:S02]  /*17200*/  @!P0 IMAD.IADD R168, R168, 0x1, R187 ;  /* 0x00000001a8a88824 */ /* 0x000fe400078e02bb */
[----:B---3--:R-:W-:Y:S02]  /*17210*/  @!P0 IMAD.MOV.U32 R184, RZ, RZ, R176 ;  /* 0x000000ffffb88224 */ /* 0x008fe400078e00b0 */
[----:B------:R-:W-:Y:S02]  /*17220*/  @!P0 IMAD.MOV.U32 R185, RZ, RZ, R171 ;  /* 0x000000ffffb98224 */ /* 0x000fe400078e00ab */
[----:B-1----:R-:W-:Y:S01]  /*17230*/  @!P0 IMAD R165, R165, 0xb0, RZ ;  /* 0x000000b0a5a58824 */ /* 0x002fe200078e02ff */
[C---:B----4-:R-:W-:Y:S01]  /*17240*/  @!P0 LEA R174, P1, R0.reuse, R176, 0x7 ;  /* 0x000000b000ae8211 */ /* 0x050fe200078238ff */
[C---:B------:R-:W-:Y:S03]  /*17250*/  @!P0 IMAD.WIDE.U32 R184, R0.reuse, 0xb0, R184 ;  /* 0x000000b000b88825 */ /* 0x040fe600078e00b8 */
[C---:B------:R-:W-:Y:S01]  /*17260*/  @!P0 LEA.HI.X R170, R0.reuse, R171, R170, 0x7, P1 ;  /* 0x000000ab00aa8211 */ /* 0x040fe200008f3caa */
[----:B------:R-:W-:Y:S01]  /*17270*/  @!P0 IMAD.WIDE.U32 R176, R0, 0xf0, R176 ;  /* 0x000000f000b08825 */ /* 0x000fe200078e00b0 */
[-C--:B------:R-:W-:Y:S01]  /*17280*/  @!P0 LEA R192, P2, R174, R250.reuse, 0x1 ;  /* 0x000000faaec08211 */ /* 0x080fe200078408ff */
[----:B------:R-:W1:Y:S01]  /*17290*/  @!P0 LDC R0, c[0x0][0x24c] ;  /* 0x00009300ff008b82 */ /* 0x000e620000000800 */
[-C--:B------:R-:W-:Y:S01]  /*172a0*/  @!P0 LEA R190, P1, R194, R250.reuse, 0x1 ;  /* 0x000000fac2be8211 */ /* 0x080fe200078208ff */
[----:B--2---:R-:W-:Y:S01]  /*172b0*/  @!P0 IMAD R2, R2, 0xc0, RZ ;  /* 0x000000c002028824 */ /* 0x004fe200078e02ff */
[-C--:B------:R-:W-:Y:S02]  /*172c0*/  @!P0 LEA.HI.X R193, R174, R249.reuse, R170, 0x1, P2 ;  /* 0x000000f9aec18211 */ /* 0x080fe400010f0caa */
[----:B------:R-:W-:Y:S01]  /*172d0*/  @!P0 LEA.HI.X R191, R194, R249, R169, 0x1, P1 ;  /* 0x000000f9c2bf8211 */ /* 0x000fe200008f0ca9 */
[----:B------:R-:W-:Y:S01]  /*172e0*/  @!P0 IMAD.IADD R2, R2, 0x1, R183 ;  /* 0x0000000102028824 */ /* 0x000fe200078e02b7 */
[CC--:B------:R-:W-:Y:S01]  /*172f0*/  @!P0 LEA R174, P1, R186.reuse, R250.reuse, 0x1 ;  /* 0x000000fabaae8211 */ /* 0x0c0fe200078208ff */
[----:B------:R-:W-:Y:S01]  /*17300*/  @!PT LDS RZ, [RZ] ;  /* 0x00000000fffff984 */ /* 0x000fe20000000800 */
[----:B------:R-:W-:Y:S01]  /*17310*/  @!PT LDS RZ, [RZ] ;  /* 0x00000000fffff984 */ /* 0x000fe20000000800 */
[----:B------:R-:W-:Y:S01]  /*17320*/  @!PT LDS RZ, [RZ] ;  /* 0x00000000fffff984 */ /* 0x000fe20000000800 */
[----:B------:R-:W-:Y:S01]  /*17330*/  @!P0 LDGSTS.E.BYPASS.LTC128B.128 [R241+0x6000], desc[UR20][R192.64] ;  /* 0x06000000c0f18fae */ /* 0x000fe2000b901d54 */
[----:B------:R-:W2:Y:S01]  /*17340*/  @!P0 LDC R170, c[0x0][0x24c] ;  /* 0x00009300ffaa8b82 */ /* 0x000ea20000000800 */
[----:B------:R-:W-:Y:S02]  /*17350*/  @!P0 IADD3 R165, R165, R185, RZ ;  /* 0x000000b9a5a58210 */ /* 0x000fe40007ffe0ff */
[----:B------:R3:W-:Y:S01]  /*17360*/  @P0 STS.128 [R241+0x6800], RZ ;  /* 0x006800fff1000388 */ /* 0x0007e20000000c00 */
[-C--:B------:R-:W-:Y:S02]  /*17370*/  @!P0 LEA.HI.X R175, R186, R249.reuse, R168, 0x1, P1 ;  /* 0x000000f9baaf8211 */ /* 0x080fe400008f0ca8 */
[CC--:B------:R-:W-:Y:S01]  /*17380*/  @!P0 LEA R186, P1, R182.reuse, R250.reuse, 0x1 ;  /* 0x000000fab6ba8211 */ /* 0x0c0fe200078208ff */
[----:B------:R-:W-:Y:S01]  /*17390*/  @!PT LDS RZ, [RZ] ;  /* 0x00000000fffff984 */ /* 0x000fe20000000800 */
[----:B------:R-:W-:Y:S01]  /*173a0*/  @!PT LDS RZ, [RZ] ;  /* 0x00000000fffff984 */ /* 0x000fe20000000800 */
[----:B------:R-:W-:Y:S01]  /*173b0*/  @!PT LDS RZ, [RZ] ;  /* 0x00000000fffff984 */ /* 0x000fe20000000800 */
[----:B------:R4:W-:Y:S01]  /*173c0*/  @!P0 LDGSTS.E.BYPASS.LTC128B.128 [R241+0x6800], desc[UR20][R190.64] ;  /* 0x06800000bef18fae */ /* 0x0009e2000b901d54 */
[----:B------:R-:W5:Y:S02]  /*173d0*/  @!P0 LDC R169, c[0x0][0x24c] ;  /* 0x00009300ffa98b82 */ /* 0x000f640000000800 */
[----:B------:R-:W-:Y:S01]  /*173e0*/  @!P0 LEA.HI.X R187, R182, R249, R2, 0x1, P1 ;  /* 0x000000f9b6bb8211 */ /* 0x000fe200008f0c02 */
[----:B------:R3:W-:Y:S01]  /*173f0*/  @P0 STS.128 [R241+0x7000], RZ ;  /* 0x007000fff1000388 */ /* 0x0007e20000000c00 */
[-C--:B------:R-:W-:Y:S03]  /*17400*/  @!P0 LEA R182, P1, R176, R250.reuse, 0x1 ;  /* 0x000000fab0b68211 */ /* 0x080fe600078208ff */
[----:B------:R-:W-:Y:S01]  /*17410*/  @!PT LDS RZ, [RZ] ;  /* 0x00000000fffff984 */ /* 0x000fe20000000800 */
[----:B------:R-:W-:Y:S01]  /*17420*/  @!PT LDS RZ, [RZ] ;  /* 0x00000000fffff984 */ /* 0x000fe20000000800 */
[----:B------:R-:W-:Y:S01]  /*17430*/  @!PT LDS RZ, [RZ] ;  /* 0x00000000fffff984 */ /* 0x000fe20000000800 */
[----:B------:R3:W-:Y:S01]  /*17440*/  @!P0 LDGSTS.E.BYPASS.LTC128B.128 [R241+0x7000], desc[UR20][R174.64] ;  /* 0x07000000aef18fae */ /* 0x0007e2000b901d54 */
[----:B-1----:R-:W-:Y:S03]  /*17450*/  @!P0 IMAD R0, R0, 0xf0, RZ ;  /* 0x000000f000008824 */ /* 0x002fe600078e02ff */
[----:B------:R1:W-:Y:S02]  /*17460*/  @P0 STS.128 [R241+0x7800], RZ ;  /* 0x007800fff1000388 */ /* 0x0003e40000000c00 */
[----:B------:R-:W-:Y:S01]  /*17470*/  @!P0 IADD3 R0, R0, R177, RZ ;  /* 0x000000b100008210 */ /* 0x000fe20007ffe0ff */
[----:B--2---:R-:W-:Y:S03]  /*17480*/  @!P0 IMAD R170, R170, 0xd0, RZ ;  /* 0x000000d0aaaa8824 */ /* 0x004fe600078e02ff */
[-C--:B------:R-:W-:Y:S01]  /*17490*/  @!P0 LEA.HI.X R183, R176, R249.reuse, R0, 0x1, P1 ;  /* 0x000000f9b0b78211 */ /* 0x080fe200008f0c00 */
[----:B------:R-:W-:Y:S02]  /*174a0*/  @!P0 IMAD.IADD R170, R170, 0x1, R181 ;  /* 0x00000001aaaa8824 */ /* 0x000fe400078e02b5 */
[----:B-----5:R-:W-:Y:S01]  /*174b0*/  @!P0 IMAD R169, R169, 0xe0, RZ ;  /* 0x000000e0a9a98824 */ /* 0x020fe200078e02ff */
[CC--:B----4-:R-:W-:Y:S03]  /*174c0*/  @!P0 LEA R190, P2, R184.reuse, R250.reuse, 0x1 ;  /* 0x000000fab8be8211 */ /* 0x0d0fe600078408ff */
[----:B------:R-:W-:Y:S01]  /*174d0*/  @!P0 IMAD.IADD R169, R169, 0x1, R179 ;  /* 0x00000001a9a98824 */ /* 0x000fe200078e02b3 */
[-C--:B------:R-:W-:Y:S02]  /*174e0*/  @!P0 LEA.HI.X R191, R184, R249.reuse, R165, 0x1, P2 ;  /* 0x000000f9b8bf8211 */ /* 0x080fe400010f0ca5 */
[-C--:B------:R-:W-:Y:S02]  /*174f0*/  @!P0 LEA R168, P2, R178, R250.reuse, 0x1 ;  /* 0x000000fab2a88211 */ /* 0x080fe400078408ff */
[----:B---3--:R-:W-:Y:S01]  /*17500*/  @!P0 LEA R174, P3, R180, R250, 0x1 ;  /* 0x000000fab4ae8211 */ /* 0x008fe200078608ff */
[----:B------:R-:W-:Y:S01]  /*17510*/  @!PT LDS RZ, [RZ] ;  /* 0x00000000fffff984 */ /* 0x000fe20000000800 */
[----:B------:R-:W-:Y:S01]  /*17520*/  @!PT LDS RZ, [RZ] ;  /* 0x00000000fffff984 */ /* 0x000fe20000000800 */
[----:B------:R-:W-:Y:S01]  /*17530*/  @!PT LDS RZ, [RZ] ;  /* 0x00000000fffff984 */ /* 0x000fe20000000800 */
[----:B------:R1:W-:Y:S01]  /*17540*/  @!P0 LDGSTS.E.BYPASS.LTC128B.128 [R241+0x7800], desc[UR20][R190.64] ;  /* 0x07800000bef18fae */ /* 0x0003e2000b901d54 */
[-C--:B------:R-:W-:Y:S01]  /*17550*/  @!P0 LEA.HI.X R169, R178, R249.reuse, R169, 0x1, P2 ;  /* 0x000000f9b2a98211 */ /* 0x080fe200010f0ca9 */
[----:B------:R-:W-:Y:S01]  /*17560*/  IMAD.MOV.U32 R250, RZ, RZ, R188 ;  /* 0x000000fffffa7224 */ /* 0x000fe200078e00bc */
        /* <DEDUP_REMOVED lines=23> */
.L_x_2450:
[----:B------:R-:W-:Y:S02]  /*176e0*/  UIADD3 UR11, UR15, -0x1, URZ ;  /* 0xffffffff0f0b7890 */ /* 0x000fe4000fffe03f */
[----:B------:R-:W-:Y:S01]  /*176f0*/  UISETP.GT.AND UP0, UPT, UR15, 0x1, UPT ;  /* 0x000000010f00788c */ /* 0x000fe2000bf04270 */
[----:B------:R-:W-:Y:S01]  /*17700*/  UMOV UR10, UR22 ;  /* 0x00000016000a7c82 */ /* 0x000fe20008000000 */
[----:B------:R-:W-:Y:S02]  /*17710*/  UMOV UR8, UR23 ;  /* 0x0000001700087c82 */ /* 0x000fe40008000000 */
[----:B------:R-:W-:Y:S01]  /*17720*/  MOV R0, UR11 ;  /* 0x0000000b00007c02 */ /* 0x000fe20008000f00 */
[----:B------:R-:W-:Y:S03]  /*17730*/  UMOV UR15, UR11 ;  /* 0x0000000b000f7c82 */ /* 0x000fe60008000000 */
[----:B------:R-:W-:Y:S04]  /*17740*/  LEA R0, R0, R246, 0x8 ;  /* 0x000000f600007211 */ /* 0x000fe800078e40ff */
[C---:B-1----:R-:W-:Y:S02]  /*17750*/  IADD3 R168, R0.reuse, 0x1, RZ ;  /* 0x0000000100a87810 */ /* 0x042fe40007ffe0ff */
[----:B------:R-:W-:Y:S02]  /*17760*/  I2FP.F32.S32 R2, R0 ;  /* 0x0000000000027245 */ /* 0x000fe40000201400 */
[----:B------:R-:W-:Y:S02]  /*17770*/  I2FP.F32.S32 R168, R168 ;  /* 0x000000a800a87245 */ /* 0x000fe40000201400 */
[----:B------:R-:W-:Y:S01]  /*17780*/  IADD3 R165, R0, 0x8, RZ ;  /* 0x0000000800a57810 */ /* 0x000fe20007ffe0ff */
[C---:B------:R-:W-:Y:S01]  /*17790*/  FFMA.FTZ R6, R2.reuse, UR5, R6 ;  /* 0x0000000502067c23 */ /* 0x040fe20008010006 */
[----:B------:R-:W-:Y:S01]  /*177a0*/  FFMA.FTZ R4, R2, UR5, R4 ;  /* 0x0000000502047c23 */ /* 0x000fe20008010004 */
[C---:B------:R-:W-:Y:S01]  /*177b0*/  FFMA.FTZ R7, R168.reuse, UR5, R7 ;  /* 0x00000005a8077c23 */ /* 0x040fe20008010007 */
[----:B------:R-:W-:Y:S01]  /*177c0*/  FFMA.FTZ R5, R168, UR5, R5 ;  /* 0x00000005a8057c23 */ /* 0x000fe20008010005 */
[C---:B------:R-:W-:Y:S02]  /*177d0*/  IADD3 R168, R0.reuse, 0x10, RZ ;  /* 0x0000001000a87810 */ /* 0x040fe40007ffe0ff */
[----:B------:R-:W-:Y:S02]  /*177e0*/  IADD3 R2, R0, 0x9, RZ ;  /* 0x0000000900027810 */ /* 0x000fe40007ffe0ff */
[----:B------:R-:W-:Y:S02]  /*177f0*/  I2FP.F32.S32 R168, R168 ;  /* 0x000000a800a87245 */ /* 0x000fe40000201400 */
[----:B------:R-:W-:Y:S02]  /*17800*/  I2FP.F32.S32 R165, R165 ;  /* 0x000000a500a57245 */ /* 0x000fe40000201400 */
[----:B------:R-:W-:Y:S01]  /*17810*/  FMNMX.FTZ R169, R4, R3, !PT ;  /* 0x0000000304a97209 */ /* 0x000fe20007810000 */
[C---:B------:R-:W-:Y:S01]  /*17820*/  FFMA.FTZ R14, R168.reuse, UR5, R14 ;  /* 0x00000005a80e7c23 */ /* 0x040fe2000801000e */
[----:B------:R-:W-:Y:S01]  /*17830*/  FFMA.FTZ R12, R168, UR5, R12 ;  /* 0x00000005a80c7c23 */ /* 0x000fe2000801000c */
[----:B------:R-:W-:Y:S01]  /*17840*/  IADD3 R168, R0, 0x19, RZ ;  /* 0x0000001900a87810 */ /* 0x000fe20007ffe0ff */
[C---:B------:R-:W-:Y:S01]  /*17850*/  FFMA.FTZ R10, R165.reuse, UR5, R10 ;  /* 0x00000005a50a7c23 */ /* 0x040fe2000801000a */
[----:B------:R-:W-:Y:S01]  /*17860*/  I2FP.F32.S32 R2, R2 ;  /* 0x0000000200027245 */ /* 0x000fe20000201400 */
[----:B------:R-:W-:Y:S01]  /*17870*/  FFMA.FTZ R8, R165, UR5, R8 ;  /* 0x00000005a5087c23 */ /* 0x000fe20008010008 */
[----:B------:R-:W-:Y:S02]  /*17880*/  I2FP.F32.S32 R168, R168 ;  /* 0x000000a800a87245 */ /* 0x000fe40000201400 */
[----:B------:R-:W-:Y:S01]  /*17890*/  FMNMX.FTZ R169, R5, R169, !PT ;  /* 0x000000a905a97209 */ /* 0x000fe20007810000 */
[----:B------:R-:W-:Y:S01]  /*178a0*/  FFMA.FTZ R11, R2, UR5, R11 ;  /* 0x00000005020b7c23 */ /* 0x000fe2000801000b */
[----:B------:R-:W-:Y:S01]  /*178b0*/  IADD3 R165, R0, 0x11, RZ ;  /* 0x0000001100a57810 */ /* 0x000fe20007ffe0ff */
[C---:B------:R-:W-:Y:S01]  /*178c0*/  FFMA.FTZ R19, R168.reuse, UR5, R19 ;  /* 0x00000005a8137c23 */ /* 0x040fe20008010013 */
[----:B------:R-:W-:Y:S01]  /*178d0*/  FFMA.FTZ R17, R168, UR5, R17 ;  /* 0x00000005a8117c23 */ /* 0x000fe20008010011 */
[----:B------:R-:W-:Y:S01]  /*178e0*/  IADD3 R168, R0, 0x28, RZ ;  /* 0x0000002800a87810 */ /* 0x000fe20007ffe0ff */
[----:B------:R-:W-:Y:S01]  /*178f0*/  FFMA.FTZ R9, R2, UR5, R9 ;  /* 0x0000000502097c23 */ /* 0x000fe20008010009 */
[----:B------:R-:W-:Y:S02]  /*17900*/  FMNMX.FTZ R169, R8, R169, !PT ;  /* 0x000000a908a97209 */ /* 0x000fe40007810000 */
[----:B------:R-:W-:Y:S02]  /*17910*/  I2FP.F32.S32 R168, R168 ;  /* 0x000000a800a87245 */ /* 0x000fe40000201400 */
[----:B------:R-:W-:Y:S02]  /*17920*/  IADD3 R2, R0, 0x18, RZ ;  /* 0x0000001800027810 */ /* 0x000fe40007ffe0ff */
[----:B------:R-:W-:Y:S01]  /*17930*/  I2FP.F32.S32 R165, R165 ;  /* 0x000000a500a57245 */ /* 0x000fe20000201400 */
[C---:B------:R-:W-:Y:S01]  /*17940*/  FFMA.FTZ R26, R168.reuse, UR5, R26 ;  /* 0x00000005a81a7c23 */ /* 0x040fe2000801001a */
[----:B------:R-:W-:Y:S01]  /*17950*/  FFMA.FTZ R24, R168, UR5, R24 ;  /* 0x00000005a8187c23 */ /* 0x000fe20008010018 */
[----:B------:R-:W-:Y:S02]  /*17960*/  IADD3 R168, R0, 0x31, RZ ;  /* 0x0000003100a87810 */ /* 0x000fe40007ffe0ff */
[----:B------:R-:W-:Y:S01]  /*17970*/  FMNMX.FTZ R169, R9, R169, !PT ;  /* 0x000000a909a97209 */ /* 0x000fe20007810000 */
[C---:B------:R-:W-:Y:S01]  /*17980*/  FFMA.FTZ R15, R165.reuse, UR5, R15 ;  /* 0x00000005a50f7c23 */ /* 0x040fe2000801000f */
[----:B------:R-:W-:Y:S01]  /*17990*/  I2FP.F32.S32 R168, R168 ;  /* 0x000000a800a87245 */ /* 0x000fe20000201400 */
[----:B------:R-:W-:Y:S01]  /*179a0*/  FFMA.FTZ R13, R165, UR5, R13 ;  /* 0x00000005a50d7c23 */ /* 0x000fe2000801000d */
[----:B------:R-:W-:Y:S02]  /*179b0*/  I2FP.F32.S32 R2, R2 ;  /* 0x0000000200027245 */ /* 0x000fe40000201400 */
[----:B------:R-:W-:Y:S01]  /*179c0*/  FMNMX.FTZ R169, R12, R169, !PT ;  /* 0x000000a90ca97209 */ /* 0x000fe20007810000 */
[C---:B------:R-:W-:Y:S01]  /*179d0*/  FFMA.FTZ R31, R168.reuse, UR5, R31 ;  /* 0x00000005a81f7c23 */ /* 0x040fe2000801001f */
[----:B------:R-:W-:Y:S01]  /*179e0*/  FFMA.FTZ R29, R168, UR5, R29 ;  /* 0x00000005a81d7c23 */ /* 0x000fe2000801001d */
[----:B------:R-:W-:Y:S01]  /*179f0*/  IADD3 R168, R0, 0x40, RZ ;  /* 0x0000004000a87810 */ /* 0x000fe20007ffe0ff */
[----:B------:R-:W-:Y:S01]  /*17a00*/  FFMA.FTZ R18, R2, UR5, R18 ;  /* 0x0000000502127c23 */ /* 0x000fe20008010012 */
[----:B------:R-:W-:Y:S01]  /*17a10*/  IADD3 R165, R0, 0x20, RZ ;  /* 0x0000002000a57810 */ /* 0x000fe20007ffe0ff */
[----:B------:R-:W-:Y:S01]  /*17a20*/  FFMA.FTZ R16, R2, UR5, R16 ;  /* 0x0000000502107c23 */ /* 0x000fe20008010010 */
[----:B------:R-:W-:Y:S02]  /*17a30*/  I2FP.F32.S32 R168, R168 ;  /* 0x000000a800a87245 */ /* 0x000fe40000201400 */
[----:B------:R-:W-:Y:S02]  /*17a40*/  FMNMX.FTZ R169, R13, R169, !PT ;  /* 0x000000a90da97209 */ /* 0x000fe40007810000 */
[----:B------:R-:W-:Y:S01]  /*17a50*/  IADD3 R2, R0, 0x21, RZ ;  /* 0x0000002100027810 */ /* 0x000fe20007ffe0ff */
[C---:B------:R-:W-:Y:S01]  /*17a60*/  FFMA.FTZ R38, R168.reuse, UR5, R38 ;  /* 0x00000005a8267c23 */ /* 0x040fe20008010026 */
[----:B------:R-:W-:Y:S01]  /*17a70*/  FFMA.FTZ R36, R168, UR5, R36 ;  /* 0x00000005a8247c23 */ /* 0x000fe20008010024 */
[----:B------:R-:W-:Y:S02]  /*17a80*/  IADD3 R168, R0, 0x49, RZ ;  /* 0x0000004900a87810 */ /* 0x000fe40007ffe0ff */
[----:B------:R-:W-:Y:S02]  /*17a90*/  I2FP.F32.S32 R165, R165 ;  /* 0x000000a500a57245 */ /* 0x000fe40000201400 */
[----:B------:R-:W-:Y:S02]  /*17aa0*/  I2FP.F32.S32 R168, R168 ;  /* 0x000000a800a87245 */ /* 0x000fe40000201400 */
[----:B------:R-:W-:Y:S01]  /*17ab0*/  FMNMX.FTZ R169, R16, R169, !PT ;  /* 0x000000a910a97209 */ /* 0x000fe20007810000 */
[C---:B------:R-:W-:Y:S01]  /*17ac0*/  FFMA.FTZ R22, R165.reuse, UR5, R22 ;  /* 0x00000005a5167c23 */ /* 0x040fe20008010016 */
[----:B------:R-:W-:Y:S01]  /*17ad0*/  I2FP.F32.S32 R2, R2 ;  /* 0x0000000200027245 */ /* 0x000fe20000201400 */
[C---:B------:R-:W-:Y:S01]  /*17ae0*/  FFMA.FTZ R43, R168.reuse, UR5, R43 ;  /* 0x00000005a82b7c23 */ /* 0x040fe2000801002b */
[----:B------:R-:W-:Y:S01]  /*17af0*/  FFMA.FTZ R41, R168, UR5, R41 ;  /* 0x00000005a8297c23 */ /* 0x000fe20008010029 */
[----:B------:R-:W-:Y:S01]  /*17b00*/  IADD3 R168, R0, 0x58, RZ ;  /* 0x0000005800a87810 */ /* 0x000fe20007ffe0ff */
[----:B------:R-:W-:Y:S01]  /*17b10*/  FFMA.FTZ R20, R165, UR5, R20 ;  /* 0x00000005a5147c23 */ /* 0x000fe20008010014 */
[----:B------:R-:W-:Y:S01]  /*17b20*/  FMNMX.FTZ R169, R17, R169, !PT ;  /* 0x000000a911a97209 */ /* 0x000fe20007810000 */
[C---:B------:R-:W-:Y:S01]  /*17b30*/  FFMA.FTZ R23, R2.reuse, UR5, R23 ;  /* 0x0000000502177c23 */ /* 0x040fe20008010017 */
[----:B------:R-:W-:Y:S01]  /*17b40*/  I2FP.F32.S32 R168, R168 ;  /* 0x000000a800a87245 */ /* 0x000fe20000201400 */
[----:B------:R-:W-:Y:S01]  /*17b50*/  FFMA.FTZ R21, R2, UR5, R21 ;  /* 0x0000000502157c23 */ /* 0x000fe20008010015 */
[----:B------:R-:W-:Y:S02]  /*17b60*/  IADD3 R165, R0, 0x29, RZ ;  /* 0x0000002900a57810 */ /* 0x000fe40007ffe0ff */
[----:B------:R-:W-:Y:S01]  /*17b70*/  FMNMX.FTZ R169, R20, R169, !PT ;  /* 0x000000a914a97209 */ /* 0x000fe20007810000 */
        /* <DEDUP_REMOVED lines=27> */
[----:B------:R-:W-:Y:S02]  /*17d30*/  FMNMX.FTZ R168, R6, R164, !PT ;  /* 0x000000a406a87209 */ /* 0x000fe40007810000 */
[----:B------:R-:W-:Y:S01]  /*17d40*/  FMNMX.FTZ R169, R28, R169, !PT ;  /* 0x000000a91ca97209 */ /* 0x000fe20007810000 */
[----:B------:R-:W-:Y:S01]  /*17d50*/  FFMA.FTZ R34, R165, UR5, R34 ;  /* 0x00000005a5227c23 */ /* 0x000fe20008010022 */
[----:B------:R-:W-:Y:S01]  /*17d60*/  FMNMX.FTZ R168, R7, R168, !PT ;  /* 0x000000a807a87209 */ /* 0x000fe20007810000 */
[----:B------:R-:W-:Y:S01]  /*17d70*/  FFMA.FTZ R32, R165, UR5, R32 ;  /* 0x00000005a5207c23 */ /* 0x000fe20008010020 */
[----:B------:R-:W-:Y:S02]  /*17d80*/  I2FP.F32.S32 R2, R2 ;  /* 0x0000000200027245 */ /* 0x000fe40000201400 */
[----:B------:R-:W-:Y:S02]  /*17d90*/  FMNMX.FTZ R168, R10, R168, !PT ;  /* 0x000000a80aa87209 */ /* 0x000fe40007810000 */
[----:B------:R-:W-:Y:S01]  /*17da0*/  FMNMX.FTZ R169, R29, R169, !PT ;  /* 0x000000a91da97209 */ /* 0x000fe20007810000 */
[C---:B------:R-:W-:Y:S01]  /*17db0*/  FFMA.FTZ R35, R2.reuse, UR5, R35 ;  /* 0x0000000502237c23 */ /* 0x040fe20008010023 */
[----:B------:R-:W-:Y:S01]  /*17dc0*/  FMNMX.FTZ R168, R11, R168, !PT ;  /* 0x000000a80ba87209 */ /* 0x000fe20007810000 */
[----:B------:R-:W-:Y:S01]  /*17dd0*/  FFMA.FTZ R33, R2, UR5, R33 ;  /* 0x0000000502217c23 */ /* 0x000fe20008010021 */
[----:B------:R-:W-:Y:S02]  /*17de0*/  IADD3 R165, R0, 0x41, RZ ;  /* 0x0000004100a57810 */ /* 0x000fe40007ffe0ff */
[----:B------:R-:W-:Y:S02]  /*17df0*/  FMNMX.FTZ R168, R14, R168, !PT ;  /* 0x000000a80ea87209 */ /* 0x000fe40007810000 */
[----:B------:R-:W-:Y:S02]  /*17e00*/  FMNMX.FTZ R169, R32, R169, !PT ;  /* 0x000000a920a97209 */ /* 0x000fe40007810000 */
[----:B------:R-:W-:Y:S02]  /*17e10*/  FMNMX.FTZ R168, R15, R168, !PT ;  /* 0x000000a80fa87209 */ /* 0x000fe40007810000 */
[----:B------:R-:W-:Y:S02]  /*17e20*/  IADD3 R2, R0, 0x48, RZ ;  /* 0x0000004800027810 */ /* 0x000fe40007ffe0ff */
[----:B------:R-:W-:Y:S02]  /*17e30*/  FMNMX.FTZ R168, R18, R168, !PT ;  /* 0x000000a812a87209 */ /* 0x000fe40007810000 */
[----:B------:R-:W-:Y:S02]  /*17e40*/  I2FP.F32.S32 R165, R165 ;  /* 0x000000a500a57245 */ /* 0x000fe40000201400 */
[----:B------:R-:W-:Y:S02]  /*17e50*/  FMNMX.FTZ R168, R19, R168, !PT ;  /* 0x000000a813a87209 */ /* 0x000fe40007810000 */
[----:B------:R-:W-:Y:S01]  /*17e60*/  FMNMX.FTZ R169, R33, R169, !PT ;  /* 0x000000a921a97209 */ /* 0x000fe20007810000 */
[C---:B------:R-:W-:Y:S01]  /*17e70*/  FFMA.FTZ R39, R165.reuse, UR5, R39 ;  /* 0x00000005a5277c23 */ /* 0x040fe20008010027 */
[----:B------:R-:W-:Y:S01]  /*17e80*/  FMNMX.FTZ R168, R22, R168, !PT ;  /* 0x000000a816a87209 */ /* 0x000fe20007810000 */
[----:B------:R-:W-:Y:S01]  /*17e90*/  FFMA.FTZ R37, R165, UR5, R37 ;  /* 0x00000005a5257c23 */ /* 0x000fe20008010025 */
[----:B------:R-:W-:Y:S02]  /*17ea0*/  I2FP.F32.S32 R2, R2 ;  /* 0x0000000200027245 */ /* 0x000fe40000201400 */
[----:B------:R-:W-:Y:S02]  /*17eb0*/  FMNMX.FTZ R168, R23, R168, !PT ;  /* 0x000000a817a87209 */ /* 0x000fe40007810000 */
[----:B------:R-:W-:Y:S01]  /*17ec0*/  FMNMX.FTZ R169, R36, R169, !PT ;  /* 0x000000a924a97209 */ /* 0x000fe20007810000 */
[----:B------:R-:W-:Y:S01]  /*17ed0*/  FFMA.FTZ R42, R2, UR5, R42 ;  /* 0x00000005022a7c23 */ /* 0x000fe2000801002a */
        /* <DEDUP_REMOVED lines=30> */
[----:B------:R-:W-:Y:S01]  /*180c0*/  I2FP.F32.S32 R2, R2 ;  /* 0x0000000200027245 */ /* 0x000fe20000201400 */
[----:B------:R-:W-:Y:S01]  /*180d0*/  FFMA.FTZ R49, R165, UR5, R49 ;  /* 0x00000005a5317c23 */ /* 0x000fe20008010031 */
[----:B------:R-:W-:Y:S02]  /*180e0*/  FMNMX.FTZ R168, R50, R168, !PT ;  /* 0x000000a832a87209 */ /* 0x000fe40007810000 */
[----:B------:R-:W-:Y:S01]  /*180f0*/  FMNMX.FTZ R169, R48, R169, !PT ;  /* 0x000000a930a97209 */ /* 0x000fe20007810000 */
[----:B------:R-:W-:Y:S01]  /*18100*/  FFMA.FTZ R54, R2, UR5, R54 ;  /* 0x0000000502367c23 */ /* 0x000fe20008010036 */
[----:B------:R-:W-:Y:S01]  /*18110*/  IADD3 R165, R0, 0x68, RZ ;  /* 0x0000006800a57810 */ /* 0x000fe20007ffe0ff */
[----:B------:R-:W-:Y:S01]  /*18120*/  FFMA.FTZ R52, R2, UR5, R52 ;  /* 0x0000000502347c23 */ /* 0x000fe20008010034 */
[----:B------:R-:W-:Y:S02]  /*18130*/  FMNMX.FTZ R168, R51, R168, !PT ;  /* 0x000000a833a87209 */ /* 0x000fe40007810000 */
[----:B------:R-:W-:Y:S02]  /*18140*/  FMNMX.FTZ R169, R49, R169, !PT ;  /* 0x000000a931a97209 */ /* 0x000fe40007810000 */
[----:B------:R-:W-:Y:S02]  /*18150*/  IADD3 R2, R0, 0x69, RZ ;  /* 0x0000006900027810 */ /* 0x000fe40007ffe0ff */
        /* <DEDUP_REMOVED lines=32> */
[----:B------:R-:W-:Y:S01]  /*18360*/  IADD3 R170, R0, 0x88, RZ ;  /* 0x0000008800aa7810 */ /* 0x000fe20007ffe0ff */
[----:B------:R-:W-:Y:S01]  /*18370*/  FFMA.FTZ R68, R165, UR5, R68 ;  /* 0x00000005a5447c23 */ /* 0x000fe20008010044 */
[----:B------:R-:W-:Y:S02]  /*18380*/  I2FP.F32.S32 R2, R2 ;  /* 0x0000000200027245 */ /* 0x000fe40000201400 */
[----:B------:R-:W-:Y:S02]  /*18390*/  FMNMX.FTZ R168, R67, R168, !PT ;  /* 0x000000a843a87209 */ /* 0x000fe40007810000 */
[----:B------:R-:W-:Y:S01]  /*183a0*/  FMNMX.FTZ R169, R65, R169, !PT ;  /* 0x000000a941a97209 */ /* 0x000fe20007810000 */
[----:B------:R-:W-:Y:S01]  /*183b0*/  FFMA.FTZ R71, R2, UR5, R71 ;  /* 0x0000000502477c23 */ /* 0x000fe20008010047 */
        /* <DEDUP_REMOVED lines=30> */
[C---:B------:R-:W-:Y:S01]  /*185a0*/  IADD3 R170, R0.reuse, 0xa0, RZ ;  /* 0x000000a000aa7810 */ /* 0x040fe20007ffe0ff */
[----:B------:R-:W-:Y:S01]  /*185b0*/  FFMA.FTZ R80, R165, UR5, R80 ;  /* 0x00000005a5507c23 */ /* 0x000fe20008010050 */
[----:B------:R-:W-:Y:S02]  /*185c0*/  IADD3 R165, R0, 0xa1, RZ ;  /* 0x000000a100a57810 */ /* 0x000fe40007ffe0ff */
[----:B------:R-:W-:Y:S02]  /*185d0*/  I2FP.F32.S32 R2, R2 ;  /* 0x0000000200027245 */ /* 0x000fe40000201400 */
[----:B------:R-:W-:Y:S02]  /*185e0*/  I2FP.F32.S32 R170, R170 ;  /* 0x000000aa00aa7245 */ /* 0x000fe40000201400 */
[----:B------:R-:W-:Y:S01]  /*185f0*/  I2FP.F32.S32 R165, R165 ;  /* 0x000000a500a57245 */ /* 0x000fe20000201400 */
[C---:B------:R-:W-:Y:S01]  /*18600*/  FFMA.FTZ R83, R2.reuse, UR5, R83 ;  /* 0x0000000502537c23 */ /* 0x040fe20008010053 */
[----:B------:R-:W-:Y:S01]  /*18610*/  FFMA.FTZ R81, R2, UR5, R81 ;  /* 0x0000000502517c23 */ /* 0x000fe20008010051 */
[----:B------:R-:W-:Y:S01]  /*18620*/  IADD3 R2, R0, 0xa8, RZ ;  /* 0x000000a800027810 */ /* 0x000fe20007ffe0ff */
[C---:B------:R-:W-:Y:S01]  /*18630*/  FFMA.FTZ R86, R170.reuse, UR5, R86 ;  /* 0x00000005aa567c23 */ /* 0x040fe20008010056 */
[----:B------:R-:W-:Y:S01]  /*18640*/  FFMA.FTZ R84, R170, UR5, R84 ;  /* 0x00000005aa547c23 */ /* 0x000fe20008010054 */
[C---:B------:R-:W-:Y:S01]  /*18650*/  IADD3 R170, R0.reuse, 0xa9, RZ ;  /* 0x000000a900aa7810 */ /* 0x040fe20007ffe0ff */
[C---:B------:R-:W-:Y:S01]  /*18660*/  FFMA.FTZ R87, R165.reuse, UR5, R87 ;  /* 0x00000005a5577c23 */ /* 0x040fe20008010057 */
[----:B------:R-:W-:Y:S01]  /*18670*/  I2FP.F32.S32 R2, R2 ;  /* 0x0000000200027245 */ /* 0x000fe20000201400 */
[----:B------:R-:W-:Y:S01]  /*18680*/  FFMA.FTZ R85, R165, UR5, R85 ;  /* 0x00000005a5557c23 */ /* 0x000fe20008010055 */
[----:B------:R-:W-:Y:S02]  /*18690*/  IADD3 R165, R0, 0xb0, RZ ;  /* 0x000000b000a57810 */ /* 0x000fe40007ffe0ff */
[----:B------:R-:W-:Y:S01]  /*186a0*/  I2FP.F32.S32 R170, R170 ;  /* 0x000000aa00aa7245 */ /* 0x000fe20000201400 */
[C---:B------:R-:W-:Y:S01]  /*186b0*/  FFMA.FTZ R90, R2.reuse, UR5, R90 ;  /* 0x00000005025a7c23 */ /* 0x040fe2000801005a */
[----:B------:R-:W-:Y:S01]  /*186c0*/  FFMA.FTZ R88, R2, UR5, R88 ;  /* 0x0000000502587c23 */ /* 0x000fe20008010058 */
[----:B------:R-:W-:Y:S02]  /*186d0*/  IADD3 R2, R0, 0xb1, RZ ;  /* 0x000000b100027810 */ /* 0x000fe40007ffe0ff */
[----:B------:R-:W-:Y:S01]  /*186e0*/  I2FP.F32.S32 R165, R165 ;  /* 0x000000a500a57245 */ /* 0x000fe20000201400 */
[C---:B------:R-:W-:Y:S01]  /*186f0*/  FFMA.FTZ R91, R170.reuse, UR5, R91 ;  /* 0x00000005aa5b7c23 */ /* 0x040fe2000801005b */
[----:B------:R-:W-:Y:S01]  /*18700*/  FFMA.FTZ R89, R170, UR5, R89 ;  /* 0x00000005aa597c23 */ /* 0x000fe20008010059 */
[C---:B------:R-:W-:Y:S02]  /*18710*/  IADD3 R170, R0.reuse, 0xb8, RZ ;  /* 0x000000b800aa7810 */ /* 0x040fe40007ffe0ff */
[----:B------:R-:W-:Y:S01]  /*18720*/  I2FP.F32.S32 R2, R2 ;  /* 0x0000000200027245 */ /* 0x000fe20000201400 */
[C---:B------:R-:W-:Y:S01]  /*18730*/  FFMA.FTZ R94, R165.reuse, UR5, R94 ;  /* 0x00000005a55e7c23 */ /* 0x040fe2000801005e */
        /* <DEDUP_REMOVED lines=42> */
[C---:B------:R-:W-:Y:S01]  /*189e0*/  FFMA.FTZ R115, R170.reuse, UR5, R115 ;  /* 0x00000005aa737c23 */ /* 0x040fe20008010073 */
[----:B------:R-:W-:Y:S01]  /*189f0*/  FFMA.FTZ R113, R170, UR5, R113 ;  /* 0x00000005aa717c23 */ /* 0x000fe20008010071 */
[C---:B------:R-:W-:Y:S02]  /*18a00*/  IADD3 R170, R0.reuse, 0xe8, RZ ;  /* 0x000000e800aa7810 */ /* 0x040fe40007ffe0ff */
[----:B------:R-:W-:Y:S02]  /*18a10*/  I2FP.F32.S32 R165, R165 ;  /* 0x000000a500a57245 */ /* 0x000fe40000201400 */
[----:B------:R-:W-:Y:S02]  /*18a20*/  I2FP.F32.S32 R2, R2 ;  /* 0x0000000200027245 */ /* 0x000fe40000201400 */
[----:B------:R-:W-:Y:S01]  /*18a30*/  I2FP.F32.S32 R170, R170 ;  /* 0x000000aa00aa7245 */ /* 0x000fe20000201400 */
[C---:B------:R-:W-:Y:S01]  /*18a40*/  FFMA.FTZ R118, R165.reuse, UR5, R118 ;  /* 0x00000005a5767c23 */ /* 0x040fe20008010076 */
[----:B------:R-:W-:Y:S01]  /*18a50*/  FFMA.FTZ R116, R165, UR5, R116 ;  /* 0x00000005a5747c23 */ /* 0x000fe20008010074 */
[----:B------:R-:W-:Y:S01]  /*18a60*/  IADD3 R165, R0, 0xe9, RZ ;  /* 0x000000e900a57810 */ /* 0x000fe20007ffe0ff */
[----:B------:R-:W-:Y:S01]  /*18a70*/  FFMA.FTZ R119, R2, UR5, R119 ;  /* 0x0000000502777c23 */ /* 0x000fe20008010077 */
[----:B------:R-:W-:Y:S01]  /*18a80*/  FFMA.FTZ R122, R170, UR5, R122 ;  /* 0x00000005aa7a7c23 */ /* 0x000fe2000801007a */
[----:B------:R-:W-:Y:S01]  /*18a90*/  FFMA.FTZ R117, R2, UR5, R117 ;  /* 0x0000000502757c23 */ /* 0x000fe20008010075 */
[----:B------:R-:W-:Y:S01]  /*18aa0*/  IADD3 R2, R0, 0xf0, RZ ;  /* 0x000000f000027810 */ /* 0x000fe20007ffe0ff */
[----:B------:R-:W-:Y:S01]  /*18ab0*/  FFMA.FTZ R120, R170, UR5, R120 ;  /* 0x00000005aa787c23 */ /* 0x000fe20008010078 */
[----:B------:R-:W-:Y:S02]  /*18ac0*/  I2FP.F32.S32 R165, R165 ;  /* 0x000000a500a57245 */ /* 0x000fe40000201400 */
[----:B------:R-:W-:Y:S02]  /*18ad0*/  I2FP.F32.S32 R2, R2 ;  /* 0x0000000200027245 */ /* 0x000fe40000201400 */
[----:B------:R-:W-:Y:S01]  /*18ae0*/  FMNMX.FTZ R168, R79, R168, !PT ;  /* 0x000000a84fa87209 */ /* 0x000fe20007810000 */
[C---:B------:R-:W-:Y:S01]  /*18af0*/  FFMA.FTZ R123, R165.reuse, UR5, R123 ;  /* 0x00000005a57b7c23 */ /* 0x040fe2000801007b */
[----:B------:R-:W-:Y:S01]  /*18b00*/  FFMA.FTZ R121, R165, UR5, R121 ;  /* 0x00000005a5797c23 */ /* 0x000fe20008010079 */
[----:B------:R-:W-:Y:S01]  /*18b10*/  IADD3 R165, R0, 0xf8, RZ ;  /* 0x000000f800a57810 */ /* 0x000fe20007ffe0ff */
[C---:B------:R-:W-:Y:S01]  /*18b20*/  FFMA.FTZ R126, R2.reuse, UR5, R126 ;  /* 0x00000005027e7c23 */ /* 0x040fe2000801007e */
[----:B------:R-:W-:Y:S01]  /*18b30*/  FFMA.FTZ R124, R2, UR5, R124 ;  /* 0x00000005027c7c23 */ /* 0x000fe2000801007c */
[----:B------:R-:W-:Y:S02]  /*18b40*/  IADD3 R2, R0, 0xf1, RZ ;  /* 0x000000f100027810 */ /* 0x000fe40007ffe0ff */
[----:B------:R-:W-:Y:S02]  /*18b50*/  FMNMX.FTZ R169, R77, R169, !PT ;  /* 0x000000a94da97209 */ /* 0x000fe40007810000 */
[----:B------:R-:W-:Y:S02]  /*18b60*/  FMNMX.FTZ R168, R82, R168, !PT ;  /* 0x000000a852a87209 */ /* 0x000fe40007810000 */
[----:B------:R-:W-:Y:S02]  /*18b70*/  FMNMX.FTZ R169, R80, R169, !PT ;  /* 0x000000a950a97209 */ /* 0x000fe40007810000 */
[----:B------:R-:W-:Y:S02]  /*18b80*/  I2FP.F32.S32 R165, R165 ;  /* 0x000000a500a57245 */ /* 0x000fe40000201400 */
[----:B------:R-:W-:Y:S02]  /*18b90*/  FMNMX.FTZ R168, R83, R168, !PT ;  /* 0x000000a853a87209 */ /* 0x000fe40007810000 */
[----:B------:R-:W-:Y:S01]  /*18ba0*/  FMNMX.FTZ R169, R81, R169, !PT ;  /* 0x000000a951a97209 */ /* 0x000fe20007810000 */
[C---:B------:R-:W-:Y:S01]  /*18bb0*/  FFMA.FTZ R130, R165.reuse, UR5, R130 ;  /* 0x00000005a5827c23 */ /* 0x040fe20008010082 */
[----:B------:R-:W-:Y:S01]  /*18bc0*/  FFMA.FTZ R128, R165, UR5, R128 ;  /* 0x00000005a5807c23 */ /* 0x000fe20008010080 */
        /* <DEDUP_REMOVED lines=34> */
[----:B------:R-:W-:Y:S02]  /*18df0*/  I2FP.F32.S32 R169, R2 ;  /* 0x0000000200a97245 */ /* 0x000fe40000201400 */
[----:B------:R-:W-:Y:S02]  /*18e00*/  FMNMX.FTZ R170, R119, R170, !PT ;  /* 0x000000aa77aa7209 */ /* 0x000fe40007810000 */
[----:B------:R-:W-:Y:S01]  /*18e10*/  IADD3 R2, R0, 0xf9, RZ ;  /* 0x000000f900027810 */ /* 0x000fe20007ffe0ff */
[C---:B------:R-:W-:Y:S01]  /*18e20*/  FFMA.FTZ R127, R169.reuse, UR5, R127 ;  /* 0x00000005a97f7c23 */ /* 0x040fe2000801007f */
[----:B------:R-:W-:Y:S01]  /*18e30*/  FMNMX.FTZ R170, R122, R170, !PT ;  /* 0x000000aa7aaa7209 */ /* 0x000fe20007810000 */
[----:B------:R-:W-:Y:S01]  /*18e40*/  FFMA.FTZ R125, R169, UR5, R125 ;  /* 0x00000005a97d7c23 */ /* 0x000fe2000801007d */
        /* <DEDUP_REMOVED lines=14> */
[----:B------:R-:W-:Y:S04]  /*18f30*/  FMNMX.FTZ R165, R128, R168, !PT ;  /* 0x000000a880a57209 */ /* 0x000fe80007810000 */
[----:B------:R-:W-:Y:S05]  /*18f40*/  FMNMX.FTZ R165, R129, R165, !PT ;  /* 0x000000a581a57209 */ /* 0x000fea0007810000 */
[----:B------:R-:W1:Y:S02]  /*18f50*/  SHFL.BFLY PT, R168, R165, 0x2, 0x1f ;  /* 0x0c401f00a5a87f89 */ /* 0x000e6400000e0000 */
[----:B-1----:R-:W-:Y:S02]  /*18f60*/  FMNMX.FTZ R168, R165, R168, !PT ;  /* 0x000000a8a5a87209 */ /* 0x002fe40007810000 */
[----:B------:R-:W-:Y:S04]  /*18f70*/  FMNMX.FTZ R2, R0, R2, !PT ;  /* 0x0000000200027209 */ /* 0x000fe80007810000 */
[----:B------:R-:W-:Y:S08]  /*18f80*/  SHFL.BFLY PT, R165, R168, 0x1, 0x1f ;  /* 0x0c201f00a8a57f89 */ /* 0x000ff000000e0000 */
[----:B------:R-:W1:Y:S02]  /*18f90*/  SHFL.BFLY PT, R0, R2, 0x1, 0x1f ;  /* 0x0c201f0002007f89 */ /* 0x000e6400000e0000 */
[----:B-1----:R-:W-:Y:S02]  /*18fa0*/  FMNMX.FTZ R0, R2, R0, !PT ;  /* 0x0000000002007209 */ /* 0x002fe40007810000 */
[----:B------:R-:W-:Y:S04]  /*18fb0*/  FMNMX.FTZ R2, R168, R165, !PT ;  /* 0x000000a5a8027209 */ /* 0x000fe80007810000 */
[----:B------:R-:W-:Y:S01]  /*18fc0*/  LDSM.16.MT88.4 R168, [R231+0xa000] ;  /* 0x00a00000e7a8783b */ /* 0x000fe20000004200 */
[C---:B------:R-:W-:Y:S01]  /*18fd0*/  FMUL.FTZ R174, R0.reuse, UR4 ;  /* 0x0000000400ae7c20 */ /* 0x040fe20008410000 */
[C---:B------:R-:W-:Y:S01]  /*18fe0*/  FSETP.NEU.FTZ.AND P0, PT, R0.reuse, -INF , PT ;  /* 0xff8000000000780b */ /* 0x040fe20003f1d000 */
[----:B------:R-:W-:Y:S01]  /*18ff0*/  FADD.FTZ R164, -R0, R164 ;  /* 0x000000a400a47221 */ /* 0x000fe20000010100 */
[----:B------:R-:W-:Y:S02]  /*19000*/  FADD.FTZ R165, -R2, R3 ;  /* 0x0000000302a57221 */ /* 0x000fe40000010100 */
[----:B------:R-:W-:Y:S01]  /*19010*/  FSEL R174, R174, RZ, P0 ;  /* 0x000000ffaeae7208 */ /* 0x000fe20000000000 */
[----:B------:R-:W-:Y:S01]  /*19020*/  FMUL.FTZ R3, R164, UR4 ;  /* 0x00000004a4037c20 */ /* 0x000fe20008410000 */
[----:B------:R-:W-:Y:S01]  /*19030*/  FMUL.FTZ R164, R165, UR4 ;  /* 0x00000004a5a47c20 */ /* 0x000fe20008410000 */
[C---:B------:R-:W-:Y:S01]  /*19040*/  FMUL.FTZ R165, R2.reuse, UR4 ;  /* 0x0000000402a57c20 */ /* 0x040fe20008410000 */
[----:B------:R-:W-:Y:S01]  /*19050*/  FSETP.NEU.FTZ.AND P0, PT, R2, -INF , PT ;  /* 0xff8000000200780b */ /* 0x000fe20003f1d000 */
[--C-:B------:R-:W-:Y:S01]  /*19060*/  FFMA.FTZ R194, R18, UR4, -R174.reuse ;  /* 0x0000000412c27c23 */ /* 0x100fe200080108ae */
[--C-:B------:R-:W-:Y:S01]  /*19070*/  FFMA.FTZ R191, R19, UR4, -R174.reuse ;  /* 0x0000000413bf7c23 */ /* 0x100fe200080108ae */
        /* <DEDUP_REMOVED lines=8> */
[----:B------:R-:W2:Y:S01]  /*19100*/  MUFU.EX2 R164, R164 ;  /* 0x000000a400a47308 */ /* 0x000ea20000000800 */
[--C-:B------:R-:W-:Y:S01]  /*19110*/  FFMA.FTZ R193, R16, UR4, -R165.reuse ;  /* 0x0000000410c17c23 */ /* 0x100fe200080108a5 */
[--C-:B------:R-:W-:Y:S01]  /*19120*/  FFMA.FTZ R192, R17, UR4, -R165.reuse ;  /* 0x0000000411c07c23 */ /* 0x100fe200080108a5 */
[--C-:B------:R-:W-:Y:S01]  /*19130*/  FFMA.FTZ R186, R24, UR4, -R165.reuse ;  /* 0x0000000418ba7c23 */ /* 0x100fe200080108a5 */
[----:B------:R-:W3:Y:S01]  /*19140*/  LDSM.16.MT88.4 R16, [R234+0xa000] ;  /* 0x00a00000ea10783b */ /* 0x000ee20000004200 */
[--C-:B------:R-:W-:Y:S01]  /*19150*/  FFMA.FTZ R183, R25, UR4, -R165.reuse ;  /* 0x0000000419b77c23 */ /* 0x100fe200080108a5 */
[--C-:B------:R-:W-:Y:S01]  /*19160*/  FFMA.FTZ R36, R36, UR4, -R165.reuse ;  /* 0x0000000424247c23 */ /* 0x100fe200080108a5 */
[--C-:B------:R-:W-:Y:S03]  /*19170*/  FFMA.FTZ R201, R8, UR4, -R165.reuse ;  /* 0x0000000408c97c23 */ /* 0x100fe600080108a5 */
[----:B------:R-:W-:Y:S01]  /*19180*/  MUFU.EX2 R202, R202 ;  /* 0x000000ca00ca7308 */ /* 0x000fe20000000800 */
[C---:B-1----:R-:W-:Y:S01]  /*19190*/  FMUL.FTZ R14, R3.reuse, R154 ;  /* 0x0000009a030e7220 */ /* 0x042fe20000410000 */
[C---:B------:R-:W-:Y:S01]  /*191a0*/  FMUL.FTZ R10, R3.reuse, R158 ;  /* 0x0000009e030a7220 */ /* 0x040fe20000410000 */
[----:B------:R-:W-:Y:S01]  /*191b0*/  FMUL.FTZ R11, R3, R159 ;  /* 0x0000009f030b7220 */ /* 0x000fe20000410000 */
[----:B------:R-:W1:Y:S01]  /*191c0*/  LDSM.16.MT88.4 R24, [R232+0xa000] ;  /* 0x00a00000e818783b */ /* 0x000e620000004200 */
[--C-:B------:R-:W-:Y:S01]  /*191d0*/  FFMA.FTZ R199, R9, UR4, -R165.reuse ;  /* 0x0000000409c77c23 */ /* 0x100fe200080108a5 */
[--C-:B------:R-:W-:Y:S01]  /*191e0*/  FFMA.FTZ R195, R15, UR4, -R174.reuse ;  /* 0x000000040fc37c23 */ /* 0x100fe200080108ae */
[----:B------:R-:W-:Y:S03]  /*191f0*/  FMUL.FTZ R15, R3, R155 ;  /* 0x0000009b030f7220 */ /* 0x000fe60000410000 */
[----:B------:R-:W-:Y:S01]  /*19200*/  MUFU.EX2 R200, R200 ;  /* 0x000000c800c87308 */ /* 0x000fe20000000800 */
[C---:B--2---:R-:W-:Y:S01]  /*19210*/  FMUL.FTZ R8, R164.reuse, R156 ;  /* 0x0000009ca4087220 */ /* 0x044fe20000410000 */
[----:B------:R-:W-:Y:S01]  /*19220*/  FMUL.FTZ R9, R164, R157 ;  /* 0x0000009da4097220 */ /* 0x000fe20000410000 */
[--C-:B------:R-:W-:Y:S01]  /*19230*/  FFMA.FTZ R197, R12, UR4, -R165.reuse ;  /* 0x000000040cc57c23 */ /* 0x100fe200080108a5 */
[----:B------:R-:W-:Y:S01]  /*19240*/  LDSM.16.MT88.4 R156, [R234+0xa800] ;  /* 0x00a80000ea9c783b */ /* 0x000fe20000004200 */
[C---:B------:R-:W-:Y:S01]  /*19250*/  FMUL.FTZ R12, R164.reuse, R152 ;  /* 0x00000098a40c7220 */ /* 0x040fe20000410000 */
[--C-:B------:R-:W-:Y:S01]  /*19260*/  FFMA.FTZ R196, R13, UR4, -R165.reuse ;  /* 0x000000040dc47c23 */ /* 0x100fe200080108a5 */
[----:B------:R-:W-:Y:S03]  /*19270*/  FMUL.FTZ R13, R164, R153 ;  /* 0x00000099a40d7220 */ /* 0x000fe60000410000 */
[----:B------:R-:W-:Y:S01]  /*19280*/  MUFU.EX2 R201, R201 ;  /* 0x000000c900c97308 */ /* 0x000fe20000000800 */
[--C-:B------:R-:W-:Y:S01]  /*19290*/  FFMA.FTZ R190, R22, UR4, -R174.reuse ;  /* 0x0000000416be7c23 */ /* 0x100fe200080108ae */
[----:B------:R-:W-:Y:S01]  /*192a0*/  FMUL.FTZ R22, R3, R146 ;  /* 0x0000009203167220 */ /* 0x000fe20000410000 */
[--C-:B------:R-:W-:Y:S01]  /*192b0*/  FFMA.FTZ R188, R23, UR4, -R174.reuse ;  /* 0x0000000417bc7c23 */ /* 0x100fe200080108ae */
[----:B------:R-:W2:Y:S01]  /*192c0*/  LDSM.16.MT88.4 R152, [R230+0xa000] ;  /* 0x00a00000e698783b */ /* 0x000ea20000004200 */
[----:B------:R-:W-:Y:S01]  /*192d0*/  FMUL.FTZ R23, R3, R147 ;  /* 0x0000009303177220 */ /* 0x000fe20000410000 */
[--C-:B------:R-:W-:Y:S01]  /*192e0*/  FFMA.FTZ R189, R20, UR4, -R165.reuse ;  /* 0x0000000414bd7c23 */ /* 0x100fe200080108a5 */
[C---:B------:R-:W-:Y:S03]  /*192f0*/  FMUL.FTZ R20, R164.reuse, R144 ;  /* 0x00000090a4147220 */ /* 0x040fe60000410000 */
[----:B------:R-:W-:Y:S01]  /*19300*/  MUFU.EX2 R199, R199 ;  /* 0x000000c700c77308 */ /* 0x000fe20000000800 */
[--C-:B------:R-:W-:Y:S01]  /*19310*/  FFMA.FTZ R187, R21, UR4, -R165.reuse ;  /* 0x0000000415bb7c23 */ /* 0x100fe200080108a5 */
[----:B------:R-:W-:Y:S01]  /*19320*/  FMUL.FTZ R21, R164, R145 ;  /* 0x00000091a4157220 */ /* 0x000fe20000410000 */
[--C-:B------:R-:W-:Y:S01]  /*19330*/  FFMA.FTZ R178, R30, UR4, -R174.reuse ;  /* 0x000000041eb27c23 */ /* 0x100fe200080108ae */
[----:B------:R-:W-:Y:S01]  /*19340*/  LDSM.16.MT88.4 R144, [R234+0xb000] ;  /* 0x00b00000ea90783b */ /* 0x000fe20000004200 */
[----:B------:R-:W-:Y:S01]  /*19350*/  FMUL.FTZ R30, R3, R138 ;  /* 0x0000008a031e7220 */ /* 0x000fe20000410000 */
[--C-:B------:R-:W-:Y:S01]  /*19360*/  FFMA.FTZ R177, R31, UR4, -R174.reuse ;  /* 0x000000041fb17c23 */ /* 0x100fe200080108ae */
[----:B------:R-:W-:Y:S03]  /*19370*/  FMUL.FTZ R31, R3, R139 ;  /* 0x0000008b031f7220 */ /* 0x000fe60000410000 */
[----:B------:R-:W-:Y:S01]  /*19380*/  MUFU.EX2 R198, R198 ;  /* 0x000000c600c67308 */ /* 0x000fe20000000800 */
[--C-:B------:R-:W-:Y:S01]  /*19390*/  FFMA.FTZ R179, R28, UR4, -R165.reuse ;  /* 0x000000041cb37c23 */ /* 0x100fe200080108a5 */
[C---:B------:R-:W-:Y:S01]  /*193a0*/  FMUL.FTZ R28, R164.reuse, R136 ;  /* 0x00000088a41c7220 */ /* 0x040fe20000410000 */
[--C-:B------:R-:W-:Y:S01]  /*193b0*/  FFMA.FTZ R182, R29, UR4, -R165.reuse ;  /* 0x000000041db67c23 */ /* 0x100fe200080108a5 */
[----:B------:R-:W-:Y:S01]  /*193c0*/  FMUL.FTZ R29, R164, R137 ;  /* 0x00000089a41d7220 */ /* 0x000fe20000410000 */
[--C-:B------:R-:W-:Y:S01]  /*193d0*/  FFMA.FTZ R176, R34, UR4, -R174.reuse ;  /* 0x0000000422b07c23 */ /* 0x100fe200080108ae */
[----:B------:R-:W-:Y:S01]  /*193e0*/  LDSM.16.MT88.4 R136, [R231+0xa800] ;  /* 0x00a80000e788783b */ /* 0x000fe20000004200 */
[----:B------:R-:W-:Y:S03]  /*193f0*/  FMUL.FTZ R34, R3, R134 ;  /* 0x0000008603227220 */ /* 0x000fe60000410000 */
[----:B------:R-:W4:Y:S01]  /*19400*/  MUFU.EX2 R195, R195 ;  /* 0x000000c300c37308 */ /* 0x000f220000000800 */
[--C-:B------:R-:W-:Y:S01]  /*19410*/  FFMA.FTZ R175, R35, UR4, -R174.reuse ;  /* 0x0000000423af7c23 */ /* 0x100fe200080108ae */
[----:B------:R-:W-:Y:S01]  /*19420*/  FMUL.FTZ R35, R3, R135 ;  /* 0x0000008703237220 */ /* 0x000fe20000410000 */
[--C-:B------:R-:W-:Y:S01]  /*19430*/  FFMA.FTZ R184, R32, UR4, -R165.reuse ;  /* 0x0000000420b87c23 */ /* 0x100fe200080108a5 */
[C---:B------:R-:W-:Y:S01]  /*19440*/  FMUL.FTZ R32, R164.reuse, R132 ;  /* 0x00000084a4207220 */ /* 0x040fe20000410000 */
        /* <DEDUP_REMOVED lines=11> */
[----:B------:R-:W5:Y:S01]  /*19500*/  MUFU.EX2 R191, R191 ;  /* 0x000000bf00bf7308 */ /* 0x000f620000000800 */
[----:B----4-:R-:W-:Y:S01]  /*19510*/  F2FP.F16.F32.PACK_AB R133, R195, R198 ;  /* 0x000000c6c385723e */ /* 0x010fe200000000ff */
[--C-:B------:R-:W-:Y:S01]  /*19520*/  FFMA.FTZ R76, R76, UR4, -R165.reuse ;  /* 0x000000044c4c7c23 */ /* 0x100fe200080108a5 */
[--C-:B------:R-:W-:Y:S01]  /*19530*/  FFMA.FTZ R80, R80, UR4, -R165.reuse ;  /* 0x0000000450507c23 */ /* 0x100fe200080108a5 */
[--C-:B------:R-:W-:Y:S01]  /*19540*/  FFMA.FTZ R205, R6, UR4, -R174.reuse ;  /* 0x0000000406cd7c23 */ /* 0x100fe200080108ae */
[----:B------:R-:W-:Y:S01]  /*19550*/  FMUL.FTZ R6, R3, R162 ;  /* 0x000000a203067220 */ /* 0x000fe20000410000 */
[----:B------:R-:W-:Y:S01]  /*19560*/  F2FP.F16.F32.PACK_AB R162, R199, R201 ;  /* 0x000000c9c7a2723e */ /* 0x000fe200000000ff */
[--C-:B------:R-:W-:Y:S03]  /*19570*/  FFMA.FTZ R203, R7, UR4, -R174.reuse ;  /* 0x0000000407cb7c23 */ /* 0x100fe600080108ae */
[----:B------:R-:W-:Y:S01]  /*19580*/  MUFU.EX2 R197, R197 ;  /* 0x000000c500c57308 */ /* 0x000fe20000000800 */
[----:B------:R-:W-:Y:S01]  /*19590*/  FMUL.FTZ R7, R3, R163 ;  /* 0x000000a303077220 */ /* 0x000fe20000410000 */
[----:B------:R-:W-:Y:S01]  /*195a0*/  F2FP.F16.F32.PACK_AB R163, R200, R202 ;  /* 0x000000cac8a3723e */ /* 0x000fe200000000ff */
[--C-:B------:R-:W-:Y:S01]  /*195b0*/  FFMA.FTZ R206, R4, UR4, -R165.reuse ;  /* 0x0000000404ce7c23 */ /* 0x100fe200080108a5 */
[C---:B------:R-:W-:Y:S01]  /*195c0*/  FMUL.FTZ R4, R164.reuse, R160 ;  /* 0x000000a0a4047220 */ /* 0x040fe20000410000 */
[--C-:B------:R-:W-:Y:S01]  /*195d0*/  FFMA.FTZ R204, R5, UR4, -R165.reuse ;  /* 0x0000000405cc7c23 */ /* 0x100fe200080108a5 */
[----:B------:R-:W-:Y:S01]  /*195e0*/  FMUL.FTZ R5, R164, R161 ;  /* 0x000000a1a4057220 */ /* 0x000fe20000410000 */
[--C-:B------:R-:W-:Y:S03]  /*195f0*/  FFMA.FTZ R84, R84, UR4, -R165.reuse ;  /* 0x0000000454547c23 */ /* 0x100fe600080108a5 */
[----:B------:R-:W-:Y:S01]  /*19600*/  MUFU.EX2 R205, R205 ;  /* 0x000000cd00cd7308 */ /* 0x000fe20000000800 */
[----:B-----5:R-:W-:Y:S01]  /*19610*/  F2FP.F16.F32.PACK_AB R135, R191, R194 ;  /* 0x000000c2bf87723e */ /* 0x020fe200000000ff */
[--C-:B------:R-:W-:Y:S01]  /*19620*/  FFMA.FTZ R85, R85, UR4, -R165.reuse ;  /* 0x0000000455557c23 */ /* 0x100fe200080108a5 */
[--C-:B------:R-:W-:Y:S01]  /*19630*/  FFMA.FTZ R88, R88, UR4, -R165.reuse ;  /* 0x0000000458587c23 */ /* 0x100fe200080108a5 */
[--C-:B------:R-:W-:Y:S01]  /*19640*/  FFMA.FTZ R89, R89, UR4, -R165.reuse ;  /* 0x0000000459597c23 */ /* 0x100fe200080108a5 */
[--C-:B------:R-:W-:Y:S01]  /*19650*/  FFMA.FTZ R92, R92, UR4, -R165.reuse ;  /* 0x000000045c5c7c23 */ /* 0x100fe200080108a5 */
[--C-:B------:R-:W-:Y:S01]  /*19660*/  FFMA.FTZ R96, R96, UR4, -R165.reuse ;  /* 0x0000000460607c23 */ /* 0x100fe200080108a5 */
[--C-:B------:R-:W-:Y:S03]  /*19670*/  FFMA.FTZ R100, R100, UR4, -R165.reuse ;  /* 0x0000000464647c23 */ /* 0x100fe600080108a5 */
[----:B------:R-:W4:Y:S01]  /*19680*/  MUFU.EX2 R203, R203 ;  /* 0x000000cb00cb7308 */ /* 0x000f220000000800 */
[--C-:B------:R-:W-:Y:S01]  /*19690*/  FFMA.FTZ R101, R101, UR4, -R165.reuse ;  /* 0x0000000465657c23 */ /* 0x100fe200080108a5 */
[--C-:B------:R-:W-:Y:S01]  /*196a0*/  FFMA.FTZ R108, R108, UR4, -R165.reuse ;  /* 0x000000046c6c7c23 */ /* 0x100fe200080108a5 */
[--C-:B------:R-:W-:Y:S01]  /*196b0*/  FFMA.FTZ R109, R109, UR4, -R165.reuse ;  /* 0x000000046d6d7c23 */ /* 0x100fe200080108a5 */
[--C-:B------:R-:W-:Y:S01]  /*196c0*/  FFMA.FTZ R123, R123, UR4, -R174.reuse ;  /* 0x000000047b7b7c23 */ /* 0x100fe200080108ae */
[----:B------:R-:W-:Y:S01]  /*196d0*/  FFMA.FTZ R116, R116, UR4, -R165 ;  /* 0x0000000474747c23 */ /* 0x000fe200080108a5 */
[----:B------:R-:W-:Y:S01]  /*196e0*/  FFMA.FTZ R126, R126, UR4, -R174 ;  /* 0x000000047e7e7c23 */ /* 0x000fe200080108ae */
[----:B------:R-:W-:Y:S03]  /*196f0*/  PLOP3.LUT P0, PT, PT, PT, UP0, 0x80, 0x0 ;  /* 0x000000000000781c */ /* 0x000fe60003f0f008 */
[----:B------:R-:W-:Y:S10]  /*19700*/  MUFU.EX2 R206, R206 ;  /* 0x000000ce00ce7308 */ /* 0x000ff40000000800 */
[----:B------:R-:W5:Y:S01]  /*19710*/  MUFU.EX2 R204, R204 ;  /* 0x000000cc00cc7308 */ /* 0x000f620000000800 */
[----:B----4-:R-:W-:Y:S01]  /*19720*/  F2FP.F16.F32.PACK_AB R161, R203, R205 ;  /* 0x000000cdcba1723e */ /* 0x010fe200000000ff */
[----:B------:R-:W-:Y:S04]  /*19730*/  FFMA.FTZ R205, R3, R251, R205 ;  /* 0x000000fb03cd7223 */ /* 0x000fe800000100cd */
[----:B------:R-:W-:Y:S04]  /*19740*/  FADD.FTZ R205, R203, R205 ;  /* 0x000000cdcbcd7221 */ /* 0x000fe80000010000 */
[----:B------:R-:W4:Y:S01]  /*19750*/  MUFU.EX2 R196, R196 ;  /* 0x000000c400c47308 */ /* 0x000f220000000800 */
[----:B------:R-:W-:Y:S04]  /*19760*/  FADD.FTZ R205, R202, R205 ;  /* 0x000000cdcacd7221 */ /* 0x000fe80000010000 */
[----:B------:R-:W-:Y:S05]  /*19770*/  FADD.FTZ R200, R200, R205 ;  /* 0x000000cdc8c87221 */ /* 0x000fea0000010000 */
[----:B------:R-:W-:Y:S01]  /*19780*/  MUFU.EX2 R193, R193 ;  /* 0x000000c100c17308 */ /* 0x000fe20000000800 */
[----:B-----5:R-:W-:Y:S01]  /*19790*/  F2FP.F16.F32.PACK_AB R160, R204, R206 ;  /* 0x000000cecca0723e */ /* 0x020fe200000000ff */
[----:B------:R-:W-:Y:S01]  /*197a0*/  FADD.FTZ R200, R198, R200 ;  /* 0x000000c8c6c87221 */ /* 0x000fe20000010000 */
[----:B------:R-:W-:Y:S03]  /*197b0*/  FFMA.FTZ R206, R164, R252, R206 ;  /* 0x000000fca4ce7223 */ /* 0x000fe600000100ce */
[----:B------:R-:W-:Y:S01]  /*197c0*/  FADD.FTZ R195, R195, R200 ;  /* 0x000000c8c3c37221 */ /* 0x000fe20000010000 */
[----:B------:R-:W-:Y:S03]  /*197d0*/  FADD.FTZ R206, R204, R206 ;  /* 0x000000ceccce7221 */ /* 0x000fe60000010000 */
[----:B------:R-:W5:Y:S01]  /*197e0*/  MUFU.EX2 R192, R192 ;  /* 0x000000c000c07308 */ /* 0x000f620000000800 */
[----:B----4-:R-:W-:Y:S01]  /*197f0*/  F2FP.F16.F32.PACK_AB R132, R196, R197 ;  /* 0x000000c5c484723e */ /* 0x010fe200000000ff */
[C---:B---3--:R-:W-:Y:S05]  /*19800*/  HMMA.16816.F32 R4, R160.reuse, R16, R4 ;  /* 0x00000010a004723c */ /* 0x048fea0000001804 */
[----:B------:R-:W-:Y:S03]  /*19810*/  FADD.FTZ R195, R194, R195 ;  /* 0x000000c3c2c37221 */ /* 0x000fe60000010000 */
[----:B------:R-:W-:Y:S01]  /*19820*/  MUFU.EX2 R190, R190 ;  /* 0x000000be00be7308 */ /* 0x000fe20000000800 */
[C---:B------:R-:W-:Y:S03]  /*19830*/  HMMA.16816.F32 R8, R160.reuse, R18, R8 ;  /* 0x00000012a008723c */ /* 0x040fe60000001808 */
[C---:B------:R-:W-:Y:S01]  /*19840*/  FMUL.FTZ R16, R164.reuse, R148 ;  /* 0x00000094a4107220 */ /* 0x040fe20000410000 */
[----:B------:R-:W-:Y:S01]  /*19850*/  FMUL.FTZ R17, R164, R149 ;  /* 0x00000095a4117220 */ /* 0x000fe20000410000 */
[--C-:B------:R-:W-:Y:S04]  /*19860*/  FFMA.FTZ R149, R39, UR4, -R174.reuse ;  /* 0x0000000427957c23 */ /* 0x100fe800080108ae */
[----:B------:R-:W-:Y:S02]  /*19870*/  MUFU.EX2 R148, R38 ;  /* 0x0000002600947308 */ /* 0x000fe40000000800 */
[----:B-----5:R-:W-:Y:S01]  /*19880*/  F2FP.F16.F32.PACK_AB R134, R192, R193 ;  /* 0x000000c1c086723e */ /* 0x020fe200000000ff */
[C---:B-1----:R-:W-:Y:S03]  /*19890*/  HMMA.16816.F32 R12, R160.reuse, R24, R12 ;  /* 0x00000018a00c723c */ /* 0x042fe6000000180c */
[C---:B------:R-:W-:Y:S01]  /*198a0*/  FMUL.FTZ R18, R3.reuse, R150 ;  /* 0x0000009603127220 */ /* 0x040fe20000410000 */
[--C-:B------:R-:W-:Y:S01]  /*198b0*/  FFMA.FTZ R150, R42, UR4, -R174.reuse ;  /* 0x000000042a967c23 */ /* 0x100fe200080108ae */
[----:B------:R-:W-:Y:S02]  /*198c0*/  FMUL.FTZ R19, R3, R151 ;  /* 0x0000009703137220 */ /* 0x000fe40000410000 */
[----:B------:R-:W-:Y:S01]  /*198d0*/  MUFU.EX2 R188, R188 ;  /* 0x000000bc00bc7308 */ /* 0x000fe20000000800 */
[C---:B------:R-:W-:Y:S03]  /*198e0*/  FMUL.FTZ R24, R164.reuse, R140 ;  /* 0x0000008ca4187220 */ /* 0x040fe60000410000 */
[----:B------:R-:W-:Y:S01]  /*198f0*/  FMUL.FTZ R25, R164, R141 ;  /* 0x0000008da4197220 */ /* 0x000fe20000410000 */
[----:B------:R-:W-:Y:S01]  /*19900*/  FFMA.FTZ R151, R43, UR4, -R174 ;  /* 0x000000042b977c23 */ /* 0x000fe200080108ae */
[C---:B------:R-:W-:Y:S04]  /*19910*/  HMMA.16816.F32 R16, R160.reuse, R26, R16 ;  /* 0x0000001aa010723c */ /* 0x040fe80000001810 */
[----:B------:R-:W-:Y:S01]  /*19920*/  MUFU.EX2 R185, R185 ;  /* 0x000000b900b97308 */ /* 0x000fe20000000800 */
[----:B------:R-:W-:Y:S01]  /*19930*/  FADD.FTZ R195, R191, R195 ;  /* 0x000000c3bfc37221 */ /* 0x000fe20000010000 */
[----:B------:R-:W-:Y:S01]  /*19940*/  FADD.FTZ R206, R201, R206 ;  /* 0x000000cec9ce7221 */ /* 0x000fe20000010000 */
[----:B------:R-:W-:Y:S01]  /*19950*/  MOV R164, R0 ;  /* 0x0000000000a47202 */ /* 0x000fe20000000f00 */
[C---:B------:R-:W-:Y:S06]  /*19960*/  HMMA.16816.F32 R20, R160.reuse, R168, R20 ;  /* 0x000000a8a014723c */ /* 0x040fec0000001814 */
[----:B------:R-:W1:Y:S01]  /*19970*/  MUFU.EX2 R181, R181 ;  /* 0x000000b500b57308 */ /* 0x000e620000000800 */
[C---:B------:R-:W-:Y:S01]  /*19980*/  FMUL.FTZ R26, R3.reuse, R142 ;  /* 0x0000008e031a7220 */ /* 0x040fe20000410000 */
[----:B------:R-:W-:Y:S03]  /*19990*/  FMUL.FTZ R27, R3, R143 ;  /* 0x0000008f031b7220 */ /* 0x000fe60000410000 */
[--C-:B------:R-:W-:Y:S01]  /*199a0*/  FFMA.FTZ R3, R103, UR4, -R174.reuse ;  /* 0x0000000467037c23 */ /* 0x100fe200080108ae */
[----:B------:R-:W3:Y:S01]  /*199b0*/  LDSM.16.MT88.4 R140, [R232+0xa800] ;  /* 0x00a80000e88c783b */ /* 0x000ee20000004200 */
[--C-:B------:R-:W-:Y:S03]  /*199c0*/  FFMA.FTZ R103, R104, UR4, -R165.reuse ;  /* 0x0000000468677c23 */ /* 0x100fe600080108a5 */
[----:B------:R-:W-:Y:S01]  /*199d0*/  MUFU.EX2 R189, R189 ;  /* 0x000000bd00bd7308 */ /* 0x000fe20000000800 */
[C---:B------:R-:W-:Y:S03]  /*199e0*/  HMMA.16816.F32 R24, R160.reuse, R170, R24 ;  /* 0x000000aaa018723c */ /* 0x040fe60000001818 */
[--C-:B------:R-:W-:Y:S01]  /*199f0*/  FFMA.FTZ R104, R105, UR4, -R165.reuse ;  /* 0x0000000469687c23 */ /* 0x100fe200080108a5 */
[--C-:B------:R-:W-:Y:S01]  /*19a00*/  FFMA.FTZ R105, R110, UR4, -R174.reuse ;  /* 0x000000046e697c23 */ /* 0x100fe200080108ae */
[--C-:B------:R-:W-:Y:S01]  /*19a10*/  FFMA.FTZ R110, R115, UR4, -R174.reuse ;  /* 0x00000004736e7c23 */ /* 0x100fe200080108ae */
[C---:B--2---:R-:W-:Y:S03]  /*19a20*/  HMMA.16816.F32 R28, R160.reuse, R152, R28 ;  /* 0x00000098a01c723c */ /* 0x044fe6000000181c */
[----:B------:R2:W-:Y:S02]  /*19a30*/  MUFU.EX2 R152, R36 ;  /* 0x0000002400987308 */ /* 0x0005e40000000800 */
[----:B-1----:R-:W-:Y:S01]  /*19a40*/  F2FP.F16.F32.PACK_AB R43, R181, R185 ;  /* 0x000000b9b52b723e */ /* 0x002fe200000000ff */
[----:B------:R-:W-:Y:S07]  /*19a50*/  HMMA.16816.F32 R32, R160, R154, R32 ;  /* 0x0000009aa020723c */ /* 0x000fee0000001820 */
[----:B------:R-:W1:Y:S01]  /*19a60*/  MUFU.EX2 R187, R187 ;  /* 0x000000bb00bb7308 */ /* 0x000e620000000800 */
[--C-:B------:R-:W-:Y:S01]  /*19a70*/  FFMA.FTZ R153, R41, UR4, -R165.reuse ;  /* 0x0000000429997c23 */ /* 0x100fe200080108a5 */
[C---:B------:R-:W-:Y:S08]  /*19a80*/  HMMA.16816.F32 R4, R132.reuse, R156, R4 ;  /* 0x0000009c8404723c */ /* 0x040ff00000001804 */
[----:B------:R-:W-:Y:S03]  /*19a90*/  MUFU.EX2 R186, R186 ;  /* 0x000000ba00ba7308 */ /* 0x000fe60000000800 */
[--C-:B------:R-:W-:Y:S01]  /*19aa0*/  FFMA.FTZ R154, R37, UR4, -R165.reuse ;  /* 0x00000004259a7c23 */ /* 0x100fe200080108a5 */
[C---:B------:R-:W-:Y:S01]  /*19ab0*/  HMMA.16816.F32 R8, R132.reuse, R158, R8 ;  /* 0x0000009e8408723c */ /* 0x040fe20000001808 */
[----:B--2---:R-:W2:Y:S02]  /*19ac0*/  LDSM.16.MT88.4 R36, [R230+0xa800] ;  /* 0x00a80000e624783b */ /* 0x004ea40000004200 */
[--C-:B------:R-:W-:Y:S01]  /*19ad0*/  FFMA.FTZ R157, R50, UR4, -R174.reuse ;  /* 0x00000004329d7c23 */ /* 0x100fe200080108ae */
[--C-:B------:R-:W-:Y:S02]  /*19ae0*/  FFMA.FTZ R156, R51, UR4, -R174.reuse ;  /* 0x00000004339c7c23 */ /* 0x100fe400080108ae */
[----:B------:R-:W4:Y:S01]  /*19af0*/  MUFU.EX2 R183, R183 ;  /* 0x000000b700b77308 */ /* 0x000f220000000800 */
[----:B------:R-:W-:Y:S01]  /*19b00*/  F2FP.F16.F32.PACK_AB R41, R188, R190 ;  /* 0x000000bebc29723e */ /* 0x000fe200000000ff */
[--C-:B------:R-:W-:Y:S01]  /*19b10*/  FFMA.FTZ R159, R47, UR4, -R174.reuse ;  /* 0x000000042f9f7c23 */ /* 0x100fe200080108ae */
[C---:B---3--:R-:W-:Y:S03]  /*19b20*/  HMMA.16816.F32 R12, R132.reuse, R140, R12 ;  /* 0x0000008c840c723c */ /* 0x048fe6000000180c */
[--C-:B------:R-:W-:Y:S04]  /*19b30*/  FFMA.FTZ R155, R40, UR4, -R165.reuse ;  /* 0x00000004289b7c23 */ /* 0x100fe800080108a5 */
[----:B------:R-:W-:Y:S01]  /*19b40*/  MUFU.EX2 R178, R178 ;  /* 0x000000b200b27308 */ /* 0x000fe20000000800 */
[----:B-1----:R-:W-:Y:S01]  /*19b50*/  F2FP.F16.F32.PACK_AB R40, R187, R189 ;  /* 0x000000bdbb28723e */ /* 0x002fe200000000ff */
[C---:B------:R-:W-:Y:S01]  /*19b60*/  HMMA.16816.F32 R16, R132.reuse, R142, R16 ;  /* 0x0000008e8410723c */ /* 0x040fe20000001810 */
[----:B------:R-:W1:Y:S02]  /*19b70*/  LDSM.16.MT88.4 R140, [R232+0xb000] ;  /* 0x00b00000e88c783b */ /* 0x000e640000004200 */
[--C-:B------:R-:W-:Y:S05]  /*19b80*/  FFMA.FTZ R158, R46, UR4, -R174.reuse ;  /* 0x000000042e9e7c23 */ /* 0x100fea00080108ae */
[----:B------:R-:W-:Y:S01]  /*19b90*/  MUFU.EX2 R177, R177 ;  /* 0x000000b100b17308 */ /* 0x000fe20000000800 */
[C---:B------:R-:W-:Y:S03]  /*19ba0*/  HMMA.16816.F32 R20, R132.reuse, R136, R20 ;  /* 0x000000888414723c */ /* 0x040fe60000001814 */
[----:B----4-:R-:W-:Y:S01]  /*19bb0*/  F2FP.F16.F32.PACK_AB R42, R183, R186 ;  /* 0x000000bab72a723e */ /* 0x010fe200000000ff */
[----:B------:R-:W-:Y:S02]  /*19bc0*/  FFMA.FTZ R160, R44, UR4, -R165 ;  /* 0x000000042ca07c23 */ /* 0x000fe400080108a5 */
[C---:B------:R-:W-:Y:S03]  /*19bd0*/  HMMA.16816.F32 R24, R132.reuse, R138, R24 ;  /* 0x0000008a8418723c */ /* 0x040fe60000001818 */
[----:B------:R-:W-:Y:S01]  /*19be0*/  MUFU.EX2 R176, R176 ;  /* 0x000000b000b07308 */ /* 0x000fe20000000800 */
[----:B------:R-:W3:Y:S01]  /*19bf0*/  LDSM.16.MT88.4 R136, [R231+0xb000] ;  /* 0x00b00000e788783b */ /* 0x000ee20000004200 */
[----:B------:R-:W-:Y:S01]  /*19c00*/  FFMA.FTZ R115, R122, UR4, -R174 ;  /* 0x000000047a737c23 */ /* 0x000fe200080108ae */
[----:B------:R-:W-:Y:S01]  /*19c10*/  FADD.FTZ R190, R190, R195 ;  /* 0x000000c3bebe7221 */ /* 0x000fe20000010000 */
[----:B------:R-:W-:Y:S06]  /*19c20*/  FADD.FTZ R206, R199, R206 ;  /* 0x000000cec7ce7221 */ /* 0x000fec0000010000 */
[----:B------:R-:W4:Y:S01]  /*19c30*/  MUFU.EX2 R175, R175 ;  /* 0x000000af00af7308 */ /* 0x000f220000000800 */
[----:B------:R-:W-:Y:S01]  /*19c40*/  FADD.FTZ R190, R188, R190 ;  /* 0x000000bebcbe7221 */ /* 0x000fe20000010000 */
[C---:B--2---:R-:W-:Y:S03]  /*19c50*/  HMMA.16816.F32 R28, R132.reuse, R36, R28 ;  /* 0x00000024841c723c */ /* 0x044fe6000000181c */
[----:B------:R-:W-:Y:S01]  /*19c60*/  FADD.FTZ R190, R185, R190 ;  /* 0x000000beb9be7221 */ /* 0x000fe20000010000 */
[----:B------:R-:W-:Y:S04]  /*19c70*/  FADD.FTZ R206, R197, R206 ;  /* 0x000000cec5ce7221 */ /* 0x000fe80000010000 */
[----:B------:R-:W-:Y:S01]  /*19c80*/  MUFU.EX2 R179, R179 ;  /* 0x000000b300b37308 */ /* 0x000fe20000000800 */
[----:B------:R-:W-:Y:S01]  /*19c90*/  HMMA.16816.F32 R32, R132, R38, R32 ;  /* 0x000000268420723c */ /* 0x000fe20000001820 */
[----:B------:R-:W2:Y:S02]  /*19ca0*/  LDSM.16.MT88.4 R36, [R230+0xb000] ;  /* 0x00b00000e624783b */ /* 0x000ea40000004200 */
[----:B------:R-:W-:Y:S03]  /*19cb0*/  FADD.FTZ R181, R181, R190 ;  /* 0x000000beb5b57221 */ /* 0x000fe60000010000 */
[C---:B------:R-:W-:Y:S03]  /*19cc0*/  HMMA.16816.F32 R4, R40.reuse, R144, R4 ;  /* 0x000000902804723c */ /* 0x040fe60000001804 */
[----:B------:R-:W5:Y:S01]  /*19cd0*/  MUFU.EX2 R182, R182 ;  /* 0x000000b600b67308 */ /* 0x000f620000000800 */
[----:B------:R-:W2:Y:S01]  /*19ce0*/  LDSM.16.MT88.4 R132, [R234+0xb800] ;  /* 0x00b80000ea84783b */ /* 0x000ea20000004200 */
[----:B----4-:R-:W-:Y:S01]  /*19cf0*/  F2FP.F16.F32.PACK_AB R47, R175, R176 ;  /* 0x000000b0af2f723e */ /* 0x010fe200000000ff */
[C---:B------:R-:W-:Y:S07]  /*19d00*/  HMMA.16816.F32 R8, R40.reuse, R146, R8 ;  /* 0x000000922808723c */ /* 0x040fee0000001808 */
[----:B------:R-:W-:Y:S01]  /*19d10*/  MUFU.EX2 R184, R184 ;  /* 0x000000b800b87308 */ /* 0x000fe20000000800 */
[--C-:B------:R-:W-:Y:S01]  /*19d20*/  FFMA.FTZ R145, R48, UR4, -R165.reuse ;  /* 0x0000000430917c23 */ /* 0x100fe200080108a5 */
[C---:B-1----:R-:W-:Y:S08]  /*19d30*/  HMMA.16816.F32 R12, R40.reuse, R140, R12 ;  /* 0x0000008c280c723c */ /* 0x042ff0000000180c */
[----:B------:R-:W-:Y:S03]  /*19d40*/  MUFU.EX2 R180, R180 ;  /* 0x000000b400b47308 */ /* 0x000fe60000000800 */
[--C-:B------:R-:W-:Y:S01]  /*19d50*/  FFMA.FTZ R146, R59, UR4, -R174.reuse ;  /* 0x000000043b927c23 */ /* 0x100fe200080108ae */
[--C-:B------:R-:W-:Y:S01]  /*19d60*/  FFMA.FTZ R140, R49, UR4, -R165.reuse ;  /* 0x00000004318c7c23 */ /* 0x100fe200080108a5 */
[--C-:B------:R-:W-:Y:S01]  /*19d70*/  FFMA.FTZ R141, R54, UR4, -R174.reuse ;  /* 0x00000004368d7c23 */ /* 0x100fe200080108ae */
[----:B------:R-:W1:Y:S01]  /*19d80*/  LDSM.16.MT88.4 R48, [R232+0xb800] ;  /* 0x00b80000e830783b */ /* 0x000e620000004200 */
[C---:B------:R-:W-:Y:S03]  /*19d90*/  HMMA.16816.F32 R16, R40.reuse, R142, R16 ;  /* 0x0000008e2810723c */ /* 0x040fe60000001810 */
[----:B------:R-:W4:Y:S01]  /*19da0*/  MUFU.EX2 R149, R149 ;  /* 0x0000009500957308 */ /* 0x000f220000000800 */
[----:B-----5:R-:W-:Y:S01]  /*19db0*/  F2FP.F16.F32.PACK_AB R44, R182, R179 ;  /* 0x000000b3b62c723e */ /* 0x020fe200000000ff */
[----:B------:R-:W-:Y:S01]  /*19dc0*/  FFMA.FTZ R144, R45, UR4, -R165 ;  /* 0x000000042d907c23 */ /* 0x000fe200080108a5 */
[C---:B---3--:R-:W-:Y:S07]  /*19dd0*/  HMMA.16816.F32 R20, R40.reuse, R136, R20 ;  /* 0x000000882814723c */ /* 0x048fee0000001814 */
[----:B------:R-:W-:Y:S01]  /*19de0*/  MUFU.EX2 R150, R150 ;  /* 0x0000009600967308 */ /* 0x000fe20000000800 */
[C---:B------:R-:W-:Y:S01]  /*19df0*/  HMMA.16816.F32 R24, R40.reuse, R138, R24 ;  /* 0x0000008a2818723c */ /* 0x040fe20000001818 */
[----:B------:R-:W3:Y:S02]  /*19e00*/  LDSM.16.MT88.4 R136, [R231+0xb800] ;  /* 0x00b80000e788783b */ /* 0x000ee40000004200 */
[--C-:B------:R-:W-:Y:S03]  /*19e10*/  FFMA.FTZ R142, R55, UR4, -R174.reuse ;  /* 0x00000004378e7c23 */ /* 0x100fe600080108ae */
[C---:B--2---:R-:W-:Y:S03]  /*19e20*/  HMMA.16816.F32 R28, R40.reuse, R36, R28 ;  /* 0x00000024281c723c */ /* 0x044fe6000000181c */
[----:B------:R-:W2:Y:S02]  /*19e30*/  MUFU.EX2 R151, R151 ;  /* 0x0000009700977308 */ /* 0x000ea40000000800 */
[----:B------:R-:W-:Y:S01]  /*19e40*/  FFMA.FTZ R143, R58, UR4, -R174 ;  /* 0x000000043a8f7c23 */ /* 0x000fe200080108ae */
[----:B------:R-:W-:Y:S01]  /*19e50*/  HMMA.16816.F32 R32, R40, R38, R32 ;  /* 0x000000262820723c */ /* 0x000fe20000001820 */
[----:B------:R-:W5:Y:S06]  /*19e60*/  LDSM.16.MT88.4 R36, [R230+0xb800] ;  /* 0x00b80000e624783b */ /* 0x000f6c0000004200 */
[----:B------:R-:W1:Y:S01]  /*19e70*/  MUFU.EX2 R154, R154 ;  /* 0x0000009a009a7308 */ /* 0x000e620000000800 */
[----:B------:R-:W-:Y:S03]  /*19e80*/  F2FP.F16.F32.PACK_AB R45, R177, R178 ;  /* 0x000000b2b12d723e */ /* 0x000fe600000000ff */
[----:B------:R-:W-:Y:S01]  /*19e90*/  FADD.FTZ R181, R178, R181 ;  /* 0x000000b5b2b57221 */ /* 0x000fe20000010000 */
[----:B----4-:R-:W-:Y:S01]  /*19ea0*/  F2FP.F16.F32.PACK_AB R41, R149, R148 ;  /* 0x000000949529723e */ /* 0x010fe200000000ff */
[----:B------:R-:W-:Y:S04]  /*19eb0*/  FADD.FTZ R196, R196, R206 ;  /* 0x000000cec4c47221 */ /* 0x000fe80000010000 */
[----:B------:R-:W-:Y:S01]  /*19ec0*/  MUFU.EX2 R155, R155 ;  /* 0x0000009b009b7308 */ /* 0x000fe20000000800 */
[----:B--2---:R-:W-:Y:S01]  /*19ed0*/  F2FP.F16.F32.PACK_AB R43, R151, R150 ;  /* 0x00000096972b723e */ /* 0x004fe200000000ff */
[----:B------:R-:W-:Y:S01]  /*19ee0*/  FADD.FTZ R177, R177, R181 ;  /* 0x000000b5b1b17221 */ /* 0x000fe20000010000 */
[----:B------:R-:W-:Y:S01]  /*19ef0*/  F2FP.F16.F32.PACK_AB R46, R180, R184 ;  /* 0x000000b8b42e723e */ /* 0x000fe200000000ff */
[----:B------:R-:W-:Y:S02]  /*19f00*/  FADD.FTZ R196, R193, R196 ;  /* 0x000000c4c1c47221 */ /* 0x000fe40000010000 */
[----:B------:R-:W-:Y:S04]  /*19f10*/  FADD.FTZ R176, R176, R177 ;  /* 0x000000b1b0b07221 */ /* 0x000fe80000010000 */
[----:B------:R-:W2:Y:S01]  /*19f20*/  MUFU.EX2 R153, R153 ;  /* 0x0000009900997308 */ /* 0x000ea20000000800 */
[----:B-1----:R-:W-:Y:S01]  /*19f30*/  F2FP.F16.F32.PACK_AB R40, R154, R152 ;  /* 0x000000989a28723e */ /* 0x002fe200000000ff */
[C---:B------:R-:W-:Y:S05]  /*19f40*/  HMMA.16816.F32 R4, R44.reuse, R132, R4 ;  /* 0x000000842c04723c */ /* 0x040fea0000001804 */
[----:B------:R-:W-:Y:S03]  /*19f50*/  FADD.FTZ R176, R175, R176 ;  /* 0x000000b0afb07221 */ /* 0x000fe60000010000 */
[----:B------:R-:W-:Y:S03]  /*19f60*/  MUFU.EX2 R158, R158 ;  /* 0x0000009e009e7308 */ /* 0x000fe60000000800 */
[--C-:B------:R-:W-:Y:S01]  /*19f70*/  FFMA.FTZ R133, R52, UR4, -R165.reuse ;  /* 0x0000000434857c23 */ /* 0x100fe200080108a5 */
[--C-:B------:R-:W-:Y:S01]  /*19f80*/  FFMA.FTZ R132, R56, UR4, -R165.reuse ;  /* 0x0000000438847c23 */ /* 0x100fe200080108a5 */
[C---:B------:R-:W-:Y:S03]  /*19f90*/  HMMA.16816.F32 R8, R44.reuse, R134, R8 ;  /* 0x000000862c08723c */ /* 0x040fe60000001808 */
[----:B------:R-:W-:Y:S01]  /*19fa0*/  FADD.FTZ R176, R148, R176 ;  /* 0x000000b094b07221 */ /* 0x000fe20000010000 */
[----:B------:R-:W-:Y:S01]  /*19fb0*/  FADD.FTZ R196, R192, R196 ;  /* 0x000000c4c0c47221 */ /* 0x000fe20000010000 */
[----:B------:R-:W1:Y:S01]  /*19fc0*/  MUFU.EX2 R159, R159 ;  /* 0x0000009f009f7308 */ /* 0x000e620000000800 */
[C---:B------:R-:W-:Y:S05]  /*19fd0*/  HMMA.16816.F32 R12, R44.reuse, R48, R12 ;  /* 0x000000302c0c723c */ /* 0x040fea000000180c */
[--C-:B------:R-:W-:Y:S01]  /*19fe0*/  FFMA.FTZ R134, R53, UR4, -R165.reuse ;  /* 0x0000000435867c23 */ /* 0x100fe200080108a5 */
[C---:B------:R-:W-:Y:S03]  /*19ff0*/  HMMA.16816.F32 R16, R44.reuse, R50, R16 ;  /* 0x000000322c10723c */ /* 0x040fe60000001810 */
[----:B------:R-:W-:Y:S01]  /*1a000*/  MUFU.EX2 R157, R157 ;  /* 0x0000009d009d7308 */ /* 0x000fe20000000800 */
[----:B------:R-:W4:Y:S01]  /*1a010*/  LDSM.16.MT88.4 R52, [R234+0xc000] ;  /* 0x00c00000ea34783b */ /* 0x000f220000004200 */
[--C-:B------:R-:W-:Y:S01]  /*1a020*/  FFMA.FTZ R135, R57, UR4, -R165.reuse ;  /* 0x0000000439877c23 */ /* 0x100fe200080108a5 */
[----:B------:R-:W-:Y:S01]  /*1a030*/  FADD.FTZ R176, R149, R176 ;  /* 0x000000b095b07221 */ /* 0x000fe20000010000 */
[C---:B---3--:R-:W-:Y:S06]  /*1a040*/  HMMA.16816.F32 R20, R44.reuse, R136, R20 ;  /* 0x000000882c14723c */ /* 0x048fec0000001814 */
[----:B------:R-:W3:Y:S01]  /*1a050*/  MUFU.EX2 R156, R156 ;  /* 0x0000009c009c7308 */ /* 0x000ee20000000800 */
[----:B------:R-:W4:Y:S01]  /*1a060*/  LDSM.16.MT88.4 R48, [R232+0xc000] ;  /* 0x00c00000e830783b */ /* 0x000f220000004200 */
[----:B------:R-:W-:Y:S03]  /*1a070*/  FADD.FTZ R176, R150, R176 ;  /* 0x000000b096b07221 */ /* 0x000fe60000010000 */
[----:B--2---:R-:W-:Y:S01]  /*1a080*/  F2FP.F16.F32.PACK_AB R42, R153, R155 ;  /* 0x0000009b992a723e */ /* 0x004fe200000000ff */
[C---:B------:R-:W-:Y:S04]  /*1a090*/  HMMA.16816.F32 R24, R44.reuse, R138, R24 ;  /* 0x0000008a2c18723c */ /* 0x040fe80000001818 */
[----:B------:R-:W-:Y:S01]  /*1a0a0*/  MUFU.EX2 R160, R160 ;  /* 0x000000a000a07308 */ /* 0x000fe20000000800 */
[----:B------:R-:W2:Y:S01]  /*1a0b0*/  LDSM.16.MT88.4 R56, [R231+0xc000] ;  /* 0x00c00000e738783b */ /* 0x000ea20000004200 */
[C---:B-----5:R-:W-:Y:S05]  /*1a0c0*/  HMMA.16816.F32 R28, R44.reuse, R36, R28 ;  /* 0x000000242c1c723c */ /* 0x060fea000000181c */
[----:B------:R-:W-:Y:S03]  /*1a0d0*/  FADD.FTZ R176, R151, R176 ;  /* 0x000000b097b07221 */ /* 0x000fe60000010000 */
[----:B------:R-:W-:Y:S01]  /*1a0e0*/  MUFU.EX2 R144, R144 ;  /* 0x0000009000907308 */ /* 0x000fe20000000800 */
[----:B------:R-:W-:Y:S01]  /*1a0f0*/  LDSM.16.MT88.4 R148, [R232+0x11800] ;  /* 0x01180000e894783b */ /* 0x000fe20000004200 */
[----:B------:R-:W-:Y:S03]  /*1a100*/  HMMA.16816.F32 R32, R44, R38, R32 ;  /* 0x000000262c20723c */ /* 0x000fe60000001820 */
[--C-:B------:R-:W-:Y:S01]  /*1a110*/  FFMA.FTZ R136, R66, UR4, -R174.reuse ;  /* 0x0000000442887c23 */ /* 0x100fe200080108ae */
[----:B------:R-:W-:Y:S01]  /*1a120*/  FFMA.FTZ R66, R67, UR4, -R174 ;  /* 0x0000000443427c23 */ /* 0x000fe200080108ae */
[--C-:B------:R-:W-:Y:S03]  /*1a130*/  FFMA.FTZ R67, R60, UR4, -R165.reuse ;  /* 0x000000043c437c23 */ /* 0x100fe600080108a5 */
[----:B------:R-:W-:Y:S01]  /*1a140*/  MUFU.EX2 R145, R145 ;  /* 0x0000009100917308 */ /* 0x000fe20000000800 */
[----:B------:R-:W5:Y:S02]  /*1a150*/  LDSM.16.MT88.4 R36, [R230+0xc000] ;  /* 0x00c00000e624783b */ /* 0x000f640000004200 */
[----:B-1----:R-:W-:Y:S02]  /*1a160*/  F2FP.F16.F32.PACK_AB R45, R159, R158 ;  /* 0x0000009e9f2d723e */ /* 0x002fe400000000ff */
[----:B---3--:R-:W-:Y:S01]  /*1a170*/  F2FP.F16.F32.PACK_AB R47, R156, R157 ;  /* 0x0000009d9c2f723e */ /* 0x008fe200000000ff */
[----:B------:R-:W-:Y:S01]  /*1a180*/  FADD.FTZ R158, R158, R176 ;  /* 0x000000b09e9e7221 */ /* 0x000fe20000010000 */
[----:B------:R-:W-:Y:S03]  /*1a190*/  FFMA.FTZ R137, R65, UR4, -R165 ;  /* 0x0000000441897c23 */ /* 0x000fe600080108a5 */
[----:B------:R-:W1:Y:S01]  /*1a1a0*/  MUFU.EX2 R140, R140 ;  /* 0x0000008c008c7308 */ /* 0x000e620000000800 */
[C---:B----4-:R-:W-:Y:S05]  /*1a1b0*/  HMMA.16816.F32 R4, R40.reuse, R52, R4 ;  /* 0x000000342804723c */ /* 0x050fea0000001804 */
[----:B------:R-:W-:Y:S01]  /*1a1c0*/  FADD.FTZ R158, R159, R158 ;  /* 0x0000009e9f9e7221 */ /* 0x000fe20000010000 */
[C---:B------:R-:W-:Y:S03]  /*1a1d0*/  HMMA.16816.F32 R8, R40.reuse, R54, R8 ;  /* 0x000000362808723c */ /* 0x040fe60000001808 */
[----:B------:R-:W3:Y:S01]  /*1a1e0*/  MUFU.EX2 R141, R141 ;  /* 0x0000008d008d7308 */ /* 0x000ee20000000800 */
[----:B------:R-:W4:Y:S01]  /*1a1f0*/  LDSM.16.MT88.4 R52, [R234+0xc800] ;  /* 0x00c80000ea34783b */ /* 0x000f220000004200 */
[----:B------:R-:W-:Y:S01]  /*1a200*/  FADD.FTZ R157, R157, R158 ;  /* 0x0000009e9d9d7221 */ /* 0x000fe20000010000 */
[C---:B------:R-:W-:Y:S07]  /*1a210*/  HMMA.16816.F32 R12, R40.reuse, R48, R12 ;  /* 0x00000030280c723c */ /* 0x040fee000000180c */
[----:B------:R-:W4:Y:S01]  /*1a220*/  MUFU.EX2 R142, R142 ;  /* 0x0000008e008e7308 */ /* 0x000f220000000800 */
[----:B-1----:R-:W-:Y:S01]  /*1a230*/  F2FP.F16.F32.PACK_AB R46, R140, R145 ;  /* 0x000000918c2e723e */ /* 0x002fe200000000ff */
[C---:B------:R-:W-:Y:S01]  /*1a240*/  HMMA.16816.F32 R16, R40.reuse, R50, R16 ;  /* 0x000000322810723c */ /* 0x040fe20000001810 */
[----:B------:R-:W1:Y:S07]  /*1a250*/  LDSM.16.MT88.4 R48, [R232+0xc800] ;  /* 0x00c80000e830783b */ /* 0x000e6e0000004200 */
[----:B------:R-:W-:Y:S01]  /*1a260*/  MUFU.EX2 R143, R143 ;  /* 0x0000008f008f7308 */ /* 0x000fe20000000800 */
[C---:B--2---:R-:W-:Y:S03]  /*1a270*/  HMMA.16816.F32 R20, R40.reuse, R56, R20 ;  /* 0x000000382814723c */ /* 0x044fe60000001814 */
[----:B------:R-:W-:Y:S03]  /*1a280*/  FADD.FTZ R157, R156, R157 ;  /* 0x0000009d9c9d7221 */ /* 0x000fe60000010000 */
[C---:B------:R-:W-:Y:S03]  /*1a290*/  HMMA.16816.F32 R24, R40.reuse, R58, R24 ;  /* 0x0000003a2818723c */ /* 0x040fe60000001818 */
[----:B------:R-:W2:Y:S01]  /*1a2a0*/  MUFU.EX2 R146, R146 ;  /* 0x0000009200927308 */ /* 0x000ea20000000800 */
[----:B------:R-:W1:Y:S01]  /*1a2b0*/  LDSM.16.MT88.4 R56, [R231+0xc800] ;  /* 0x00c80000e738783b */ /* 0x000e620000004200 */
[----:B---3--:R-:W-:Y:S01]  /*1a2c0*/  FADD.FTZ R157, R141, R157 ;  /* 0x0000009d8d9d7221 */ /* 0x008fe20000010000 */
[C---:B-----5:R-:W-:Y:S07]  /*1a2d0*/  HMMA.16816.F32 R28, R40.reuse, R36, R28 ;  /* 0x00000024281c723c */ /* 0x060fee000000181c */
[----:B------:R-:W-:Y:S01]  /*1a2e0*/  MUFU.EX2 R133, R133 ;  /* 0x0000008500857308 */ /* 0x000fe20000000800 */
[----:B------:R-:W-:Y:S01]  /*1a2f0*/  F2FP.F16.F32.PACK_AB R44, R144, R160 ;  /* 0x000000a0902c723e */ /* 0x000fe200000000ff */
[----:B------:R-:W-:Y:S01]  /*1a300*/  HMMA.16816.F32 R32, R40, R38, R32 ;  /* 0x000000262820723c */ /* 0x000fe20000001820 */
[----:B------:R-:W3:Y:S07]  /*1a310*/  LDSM.16.MT88.4 R36, [R230+0xc800] ;  /* 0x00c80000e624783b */ /* 0x000eee0000004200 */
[----:B------:R-:W5:Y:S01]  /*1a320*/  MUFU.EX2 R134, R134 ;  /* 0x0000008600867308 */ /* 0x000f620000000800 */
[C---:B----4-:R-:W-:Y:S05]  /*1a330*/  HMMA.16816.F32 R4, R44.reuse, R52, R4 ;  /* 0x000000342c04723c */ /* 0x050fea0000001804 */
[----:B------:R-:W-:Y:S01]  /*1a340*/  F2FP.F16.F32.PACK_AB R41, R142, R141 ;  /* 0x0000008d8e29723e */ /* 0x000fe200000000ff */
[C---:B------:R-:W-:Y:S03]  /*1a350*/  HMMA.16816.F32 R8, R44.reuse, R54, R8 ;  /* 0x000000362c08723c */ /* 0x040fe60000001808 */
[----:B------:R-:W-:Y:S01]  /*1a360*/  MUFU.EX2 R132, R132 ;  /* 0x0000008400847308 */ /* 0x000fe20000000800 */
[----:B------:R-:W4:Y:S01]  /*1a370*/  LDSM.16.MT88.4 R52, [R234+0xd000] ;  /* 0x00d00000ea34783b */ /* 0x000f220000004200 */
[----:B--2---:R-:W-:Y:S01]  /*1a380*/  F2FP.F16.F32.PACK_AB R43, R146, R143 ;  /* 0x0000008f922b723e */ /* 0x004fe200000000ff */
[C---:B-1----:R-:W-:Y:S07]  /*1a390*/  HMMA.16816.F32 R12, R44.reuse, R48, R12 ;  /* 0x000000302c0c723c */ /* 0x042fee000000180c */
[----:B------:R-:W1:Y:S01]  /*1a3a0*/  MUFU.EX2 R135, R135 ;  /* 0x0000008700877308 */ /* 0x000e620000000800 */
[----:B------:R-:W-:Y:S01]  /*1a3b0*/  FADD.FTZ R142, R142, R157 ;  /* 0x0000009d8e8e7221 */ /* 0x000fe20000010000 */
[C---:B------:R-:W-:Y:S01]  /*1a3c0*/  HMMA.16816.F32 R16, R44.reuse, R50, R16 ;  /* 0x000000322c10723c */ /* 0x040fe20000001810 */
[----:B------:R-:W2:Y:S07]  /*1a3d0*/  LDSM.16.MT88.4 R48, [R232+0xd000] ;  /* 0x00d00000e830783b */ /* 0x000eae0000004200 */
[----:B------:R-:W-:Y:S01]  /*1a3e0*/  MUFU.EX2 R62, R62 ;  /* 0x0000003e003e7308 */ /* 0x000fe20000000800 */
[C---:B------:R-:W-:Y:S01]  /*1a3f0*/  HMMA.16816.F32 R20, R44.reuse, R56, R20 ;  /* 0x000000382c14723c */ /* 0x040fe20000001814 */
[----:B------:R-:W-:Y:S02]  /*1a400*/  LDSM.16.MT88.4 R156, [R234+0x11800] ;  /* 0x01180000ea9c783b */ /* 0x000fe40000004200 */
[----:B------:R-:W-:Y:S03]  /*1a410*/  FADD.FTZ R142, R143, R142 ;  /* 0x0000008e8f8e7221 */ /* 0x000fe60000010000 */
[C---:B------:R-:W-:Y:S03]  /*1a420*/  HMMA.16816.F32 R24, R44.reuse, R58, R24 ;  /* 0x0000003a2c18723c */ /* 0x040fe60000001818 */
[----:B------:R-:W4:Y:S01]  /*1a430*/  MUFU.EX2 R63, R63 ;  /* 0x0000003f003f7308 */ /* 0x000f220000000800 */
[----:B------:R-:W2:Y:S02]  /*1a440*/  LDSM.16.MT88.4 R56, [R231+0xd000] ;  /* 0x00d00000e738783b */ /* 0x000ea40000004200 */
[C---:B---3--:R-:W-:Y:S07]  /*1a450*/  HMMA.16816.F32 R28, R44.reuse, R36, R28 ;  /* 0x000000242c1c723c */ /* 0x048fee000000181c */
[----:B------:R-:W-:Y:S01]  /*1a460*/  MUFU.EX2 R136, R136 ;  /* 0x0000008800887308 */ /* 0x000fe20000000800 */
[----:B-----5:R-:W-:Y:S01]  /*1a470*/  F2FP.F16.F32.PACK_AB R40, R134, R133 ;  /* 0x000000858628723e */ /* 0x020fe200000000ff */
[----:B------:R-:W-:Y:S01]  /*1a480*/  HMMA.16816.F32 R32, R44, R38, R32 ;  /* 0x000000262c20723c */ /* 0x000fe20000001820 */
[----:B------:R-:W3:Y:S07]  /*1a490*/  LDSM.16.MT88.4 R36, [R230+0xd000] ;  /* 0x00d00000e624783b */ /* 0x000eee0000004200 */
[----:B------:R-:W5:Y:S03]  /*1a4a0*/  MUFU.EX2 R66, R66 ;  /* 0x0000004200427308 */ /* 0x000f660000000800 */
[----:B-1----:R-:W-:Y:S01]  /*1a4b0*/  F2FP.F16.F32.PACK_AB R42, R135, R132 ;  /* 0x00000084872a723e */ /* 0x002fe200000000ff */
[--C-:B------:R-:W-:Y:S01]  /*1a4c0*/  FFMA.FTZ R65, R74, UR4, -R174.reuse ;  /* 0x000000044a417c23 */ /* 0x100fe200080108ae */
[----:B----4-:R-:W-:Y:S01]  /*1a4d0*/  F2FP.F16.F32.PACK_AB R45, R63, R62 ;  /* 0x0000003e3f2d723e */ /* 0x010fe200000000ff */
[--C-:B------:R-:W-:Y:S01]  /*1a4e0*/  FFMA.FTZ R60, R70, UR4, -R174.reuse ;  /* 0x00000004463c7c23 */ /* 0x100fe200080108ae */
[--C-:B------:R-:W-:Y:S03]  /*1a4f0*/  FFMA.FTZ R74, R68, UR4, -R165.reuse ;  /* 0x00000004444a7c23 */ /* 0x100fe600080108a5 */
[----:B------:R-:W-:Y:S01]  /*1a500*/  MUFU.EX2 R67, R67 ;  /* 0x0000004300437308 */ /* 0x000fe20000000800 */
[C---:B------:R-:W-:Y:S05]  /*1a510*/  HMMA.16816.F32 R4, R40.reuse, R52, R4 ;  /* 0x000000342804723c */ /* 0x040fea0000001804 */
[--C-:B------:R-:W-:Y:S01]  /*1a520*/  FFMA.FTZ R70, R75, UR4, -R174.reuse ;  /* 0x000000044b467c23 */ /* 0x100fe200080108ae */
[C---:B------:R-:W-:Y:S03]  /*1a530*/  HMMA.16816.F32 R8, R40.reuse, R54, R8 ;  /* 0x000000362808723c */ /* 0x040fe60000001808 */
[----:B------:R-:W1:Y:S01]  /*1a540*/  MUFU.EX2 R61, R61 ;  /* 0x0000003d003d7308 */ /* 0x000e620000000800 */
[----:B------:R-:W4:Y:S01]  /*1a550*/  LDSM.16.MT88.4 R52, [R234+0xd800] ;  /* 0x00d80000ea34783b */ /* 0x000f220000004200 */
[----:B-----5:R-:W-:Y:S01]  /*1a560*/  F2FP.F16.F32.PACK_AB R47, R66, R136 ;  /* 0x00000088422f723e */ /* 0x020fe200000000ff */
[C---:B--2---:R-:W-:Y:S07]  /*1a570*/  HMMA.16816.F32 R12, R40.reuse, R48, R12 ;  /* 0x00000030280c723c */ /* 0x044fee000000180c */
[----:B------:R-:W-:Y:S01]  /*1a580*/  MUFU.EX2 R64, R64 ;  /* 0x0000004000407308 */ /* 0x000fe20000000800 */
[--C-:B------:R-:W-:Y:S01]  /*1a590*/  FFMA.FTZ R68, R72, UR4, -R165.reuse ;  /* 0x0000000448447c23 */ /* 0x100fe200080108a5 */
[C---:B------:R-:W-:Y:S01]  /*1a5a0*/  HMMA.16816.F32 R16, R40.reuse, R50, R16 ;  /* 0x000000322810723c */ /* 0x040fe20000001810 */
[----:B------:R-:W2:Y:S07]  /*1a5b0*/  LDSM.16.MT88.4 R48, [R232+0xd800] ;  /* 0x00d80000e830783b */ /* 0x000eae0000004200 */
[----:B------:R-:W5:Y:S01]  /*1a5c0*/  MUFU.EX2 R137, R137 ;  /* 0x0000008900897308 */ /* 0x000f620000000800 */
[C---:B------:R-:W-:Y:S03]  /*1a5d0*/  HMMA.16816.F32 R20, R40.reuse, R56, R20 ;  /* 0x000000382814723c */ /* 0x040fe60000001814 */
[----:B-1----:R-:W-:Y:S03]  /*1a5e0*/  F2FP.F16.F32.PACK_AB R44, R61, R67 ;  /* 0x000000433d2c723e */ /* 0x002fe600000000ff */
[C---:B------:R-:W-:Y:S03]  /*1a5f0*/  HMMA.16816.F32 R24, R40.reuse, R58, R24 ;  /* 0x0000003a2818723c */ /* 0x040fe60000001818 */
[----:B------:R-:W-:Y:S01]  /*1a600*/  MUFU.EX2 R60, R60 ;  /* 0x0000003c003c7308 */ /* 0x000fe20000000800 */
[----:B------:R-:W1:Y:S01]  /*1a610*/  LDSM.16.MT88.4 R56, [R231+0xd800] ;  /* 0x00d80000e738783b */ /* 0x000e620000004200 */
[--C-:B------:R-:W-:Y:S01]  /*1a620*/  FFMA.FTZ R75, R78, UR4, -R174.reuse ;  /* 0x000000044e4b7c23 */ /* 0x100fe200080108ae */
[C---:B---3--:R-:W-:Y:S07]  /*1a630*/  HMMA.16816.F32 R28, R40.reuse, R36, R28 ;  /* 0x00000024281c723c */ /* 0x048fee000000181c */
[----:B------:R-:W3:Y:S01]  /*1a640*/  MUFU.EX2 R71, R71 ;  /* 0x0000004700477308 */ /* 0x000ee20000000800 */
[----:B-----5:R-:W-:Y:S01]  /*1a650*/  F2FP.F16.F32.PACK_AB R46, R137, R64 ;  /* 0x00000040892e723e */ /* 0x020fe200000000ff */
[----:B------:R-:W-:Y:S01]  /*1a660*/  HMMA.16816.F32 R32, R40, R38, R32 ;  /* 0x000000262820723c */ /* 0x000fe20000001820 */
[----:B------:R-:W5:Y:S07]  /*1a670*/  LDSM.16.MT88.4 R36, [R230+0xd800] ;  /* 0x00d80000e624783b */ /* 0x000f6e0000004200 */
[----:B------:R-:W-:Y:S01]  /*1a680*/  MUFU.EX2 R65, R65 ;  /* 0x0000004100417308 */ /* 0x000fe20000000800 */
[C---:B----4-:R-:W-:Y:S05]  /*1a690*/  HMMA.16816.F32 R4, R44.reuse, R52, R4 ;  /* 0x000000342c04723c */ /* 0x050fea0000001804 */
[--C-:B------:R-:W-:Y:S01]  /*1a6a0*/  FFMA.FTZ R78, R82, UR4, -R174.reuse ;  /* 0x00000004524e7c23 */ /* 0x100fe200080108ae */
[C---:B------:R-:W-:Y:S03]  /*1a6b0*/  HMMA.16816.F32 R8, R44.reuse, R54, R8 ;  /* 0x000000362c08723c */ /* 0x040fe60000001808 */
[----:B------:R-:W4:Y:S01]  /*1a6c0*/  MUFU.EX2 R70, R70 ;  /* 0x0000004600467308 */ /* 0x000f220000000800 */
[----:B------:R-:W5:Y:S01]  /*1a6d0*/  LDSM.16.MT88.4 R52, [R234+0xe000] ;  /* 0x00e00000ea34783b */ /* 0x000f620000004200 */
[----:B---3--:R-:W-:Y:S01]  /*1a6e0*/  F2FP.F16.F32.PACK_AB R41, R71, R60 ;  /* 0x0000003c4729723e */ /* 0x008fe200000000ff */
[C---:B--2---:R-:W-:Y:S07]  /*1a6f0*/  HMMA.16816.F32 R12, R44.reuse, R48, R12 ;  /* 0x000000302c0c723c */ /* 0x044fee000000180c */
[----:B------:R-:W-:Y:S01]  /*1a700*/  MUFU.EX2 R74, R74 ;  /* 0x0000004a004a7308 */ /* 0x000fe20000000800 */
[--C-:B------:R-:W-:Y:S01]  /*1a710*/  FFMA.FTZ R82, R77, UR4, -R165.reuse ;  /* 0x000000044d527c23 */ /* 0x100fe200080108a5 */
[C---:B------:R-:W-:Y:S01]  /*1a720*/  HMMA.16816.F32 R16, R44.reuse, R50, R16 ;  /* 0x000000322c10723c */ /* 0x040fe20000001810 */
[----:B------:R-:W2:Y:S07]  /*1a730*/  LDSM.16.MT88.4 R48, [R232+0xe000] ;  /* 0x00e00000e830783b */ /* 0x000eae0000004200 */
[----:B------:R-:W3:Y:S01]  /*1a740*/  MUFU.EX2 R69, R69 ;  /* 0x0000004500457308 */ /* 0x000ee20000000800 */
[C---:B-1----:R-:W-:Y:S03]  /*1a750*/  HMMA.16816.F32 R20, R44.reuse, R56, R20 ;  /* 0x000000382c14723c */ /* 0x042fe60000001814 */
[----:B----4-:R-:W-:Y:S03]  /*1a760*/  F2FP.F16.F32.PACK_AB R43, R70, R65 ;  /* 0x00000041462b723e */ /* 0x010fe600000000ff */
[C---:B------:R-:W-:Y:S03]  /*1a770*/  HMMA.16816.F32 R24, R44.reuse, R58, R24 ;  /* 0x0000003a2c18723c */ /* 0x040fe60000001818 */
[----:B------:R-:W-:Y:S01]  /*1a780*/  MUFU.EX2 R68, R68 ;  /* 0x0000004400447308 */ /* 0x000fe20000000800 */
[----:B------:R-:W1:Y:S01]  /*1a790*/  LDSM.16.MT88.4 R56, [R231+0xe000] ;  /* 0x00e00000e738783b */ /* 0x000e620000004200 */
[--C-:B------:R-:W-:Y:S01]  /*1a7a0*/  FFMA.FTZ R72, R83, UR4, -R174.reuse ;  /* 0x0000000453487c23 */ /* 0x100fe200080108ae */
[C---:B-----5:R-:W-:Y:S07]  /*1a7b0*/  HMMA.16816.F32 R28, R44.reuse, R36, R28 ;  /* 0x000000242c1c723c */ /* 0x060fee000000181c */
[----:B------:R-:W4:Y:S01]  /*1a7c0*/  MUFU.EX2 R73, R73 ;  /* 0x0000004900497308 */ /* 0x000f220000000800 */
[----:B---3--:R-:W-:Y:S01]  /*1a7d0*/  F2FP.F16.F32.PACK_AB R40, R69, R74 ;  /* 0x0000004a4528723e */ /* 0x008fe200000000ff */
[----:B------:R-:W-:Y:S01]  /*1a7e0*/  HMMA.16816.F32 R32, R44, R38, R32 ;  /* 0x000000262c20723c */ /* 0x000fe20000001820 */
[----:B------:R-:W3:Y:S07]  /*1a7f0*/  LDSM.16.MT88.4 R36, [R230+0xe000] ;  /* 0x00e00000e624783b */ /* 0x000eee0000004200 */
        /* <DEDUP_REMOVED lines=8> */
[----:B----4-:R-:W-:Y:S01]  /*1a880*/  F2FP.F16.F32.PACK_AB R42, R73, R68 ;  /* 0x00000044492a723e */ /* 0x010fe200000000ff */
[--C-:B------:R-:W-:Y:S01]  /*1a890*/  FFMA.FTZ R90, R94, UR4, -R174.reuse ;  /* 0x000000045e5a7c23 */ /* 0x100fe200080108ae */
[--C-:B------:R-:W-:Y:S01]  /*1a8a0*/  FFMA.FTZ R94, R98, UR4, -R174.reuse ;  /* 0x00000004625e7c23 */ /* 0x100fe200080108ae */
[--C-:B------:R-:W-:Y:S01]  /*1a8b0*/  FFMA.FTZ R91, R95, UR4, -R174.reuse ;  /* 0x000000045f5b7c23 */ /* 0x100fe200080108ae */
[--C-:B------:R-:W-:Y:S01]  /*1a8c0*/  FFMA.FTZ R98, R93, UR4, -R165.reuse ;  /* 0x000000045d627c23 */ /* 0x100fe200080108a5 */
[--C-:B------:R-:W-:Y:S01]  /*1a8d0*/  FFMA.FTZ R95, R99, UR4, -R174.reuse ;  /* 0x00000004635f7c23 */ /* 0x100fe200080108ae */
[--C-:B------:R-:W-:Y:S03]  /*1a8e0*/  FFMA.FTZ R93, R97, UR4, -R165.reuse ;  /* 0x00000004615d7c23 */ /* 0x100fe600080108a5 */
[----:B------:R-:W-:Y:S01]  /*1a8f0*/  MUFU.EX2 R78, R78 ;  /* 0x0000004e004e7308 */ /* 0x000fe20000000800 */
[C---:B------:R-:W-:Y:S05]  /*1a900*/  HMMA.16816.F32 R4, R40.reuse, R52, R4 ;  /* 0x000000342804723c */ /* 0x040fea0000001804 */
[--C-:B------:R-:W-:Y:S01]  /*1a910*/  FFMA.FTZ R97, R102, UR4, -R174.reuse ;  /* 0x0000000466617c23 */ /* 0x100fe200080108ae */
[C---:B------:R-:W-:Y:S03]  /*1a920*/  HMMA.16816.F32 R8, R40.reuse, R54, R8 ;  /* 0x000000362808723c */ /* 0x040fe60000001808 */
[----:B------:R-:W4:Y:S01]  /*1a930*/  MUFU.EX2 R72, R72 ;  /* 0x0000004800487308 */ /* 0x000f220000000800 */
[----:B------:R-:W-:Y:S01]  /*1a940*/  LDSM.16.MT88.4 R52, [R231+0xe800] ;  /* 0x00e80000e734783b */ /* 0x000fe20000004200 */
[--C-:B------:R-:W-:Y:S01]  /*1a950*/  FFMA.FTZ R99, R106, UR4, -R174.reuse ;  /* 0x000000046a637c23 */ /* 0x100fe200080108ae */
[C---:B--2---:R-:W-:Y:S07]  /*1a960*/  HMMA.16816.F32 R12, R40.reuse, R48, R12 ;  /* 0x00000030280c723c */ /* 0x044fee000000180c */
[----:B------:R-:W-:Y:S01]  /*1a970*/  MUFU.EX2 R76, R76 ;  /* 0x0000004c004c7308 */ /* 0x000fe20000000800 */
[--C-:B------:R-:W-:Y:S01]  /*1a980*/  FFMA.FTZ R102, R107, UR4, -R174.reuse ;  /* 0x000000046b667c23 */ /* 0x100fe200080108ae */
[C---:B------:R-:W-:Y:S01]  /*1a990*/  HMMA.16816.F32 R16, R40.reuse, R50, R16 ;  /* 0x000000322810723c */ /* 0x040fe20000001810 */
[----:B------:R-:W2:Y:S07]  /*1a9a0*/  LDSM.16.MT88.4 R48, [R232+0xe800] ;  /* 0x00e80000e830783b */ /* 0x000eae0000004200 */
[----:B------:R-:W4:Y:S01]  /*1a9b0*/  MUFU.EX2 R82, R82 ;  /* 0x0000005200527308 */ /* 0x000f220000000800 */
[C---:B-1----:R-:W-:Y:S03]  /*1a9c0*/  HMMA.16816.F32 R20, R40.reuse, R56, R20 ;  /* 0x000000382814723c */ /* 0x042fe60000001814 */
[--C-:B------:R-:W-:Y:S03]  /*1a9d0*/  FFMA.FTZ R106, R111, UR4, -R174.reuse ;  /* 0x000000046f6a7c23 */ /* 0x100fe600080108ae */
[C---:B------:R-:W-:Y:S03]  /*1a9e0*/  HMMA.16816.F32 R24, R40.reuse, R58, R24 ;  /* 0x0000003a2818723c */ /* 0x040fe60000001818 */
[----:B------:R-:W-:Y:S01]  /*1a9f0*/  MUFU.EX2 R80, R80 ;  /* 0x0000005000507308 */ /* 0x000fe20000000800 */
[----:B------:R-:W-:Y:S01]  /*1aa00*/  LDSM.16.MT88.4 R56, [R234+0xf000] ;  /* 0x00f00000ea38783b */ /* 0x000fe20000004200 */
[--C-:B------:R-:W-:Y:S01]  /*1aa10*/  FFMA.FTZ R111, R112, UR4, -R165.reuse ;  /* 0x00000004706f7c23 */ /* 0x100fe200080108a5 */
[C---:B---3--:R-:W-:Y:S07]  /*1aa20*/  HMMA.16816.F32 R28, R40.reuse, R36, R28 ;  /* 0x00000024281c723c */ /* 0x048fee000000181c */
[----:B------:R-:W1:Y:S01]  /*1aa30*/  MUFU.EX2 R77, R77 ;  /* 0x0000004d004d7308 */ /* 0x000e620000000800 */
[--C-:B------:R-:W-:Y:S01]  /*1aa40*/  FFMA.FTZ R107, R114, UR4, -R174.reuse ;  /* 0x00000004726b7c23 */ /* 0x100fe200080108ae */
[----:B------:R-:W-:Y:S01]  /*1aa50*/  HMMA.16816.F32 R32, R40, R38, R32 ;  /* 0x000000262820723c */ /* 0x000fe20000001820 */
[----:B------:R-:W3:Y:S07]  /*1aa60*/  LDSM.16.MT88.4 R40, [R230+0xe800] ;  /* 0x00e80000e628783b */ /* 0x000eee0000004200 */
[----:B------:R-:W-:Y:S03]  /*1aa70*/  MUFU.EX2 R81, R81 ;  /* 0x0000005100517308 */ /* 0x000fe60000000800 */
[----:B-----5:R-:W-:Y:S01]  /*1aa80*/  F2FP.F16.F32.PACK_AB R37, R79, R75 ;  /* 0x0000004b4f25723e */ /* 0x020fe200000000ff */
[----:B------:R-:W-:Y:S01]  /*1aa90*/  FFMA.FTZ R112, R113, UR4, -R165 ;  /* 0x0000000471707c23 */ /* 0x000fe200080108a5 */
[----:B----4-:R-:W-:Y:S02]  /*1aaa0*/  F2FP.F16.F32.PACK_AB R39, R72, R78 ;  /* 0x0000004e4827723e */ /* 0x010fe400000000ff */
[----:B------:R-:W-:Y:S01]  /*1aab0*/  F2FP.F16.F32.PACK_AB R36, R82, R76 ;  /* 0x0000004c5224723e */ /* 0x000fe200000000ff */
[--C-:B------:R-:W-:Y:S02]  /*1aac0*/  FFMA.FTZ R113, R118, UR4, -R174.reuse ;  /* 0x0000000476717c23 */ /* 0x100fe400080108ae */
[----:B------:R-:W4:Y:S01]  /*1aad0*/  MUFU.EX2 R86, R86 ;  /* 0x0000005600567308 */ /* 0x000f220000000800 */
[----:B-1----:R-:W-:Y:S01]  /*1aae0*/  F2FP.F16.F32.PACK_AB R38, R77, R80 ;  /* 0x000000504d26723e */ /* 0x002fe200000000ff */
[----:B------:R-:W-:Y:S01]  /*1aaf0*/  FFMA.FTZ R114, R119, UR4, -R174 ;  /* 0x0000000477727c23 */ /* 0x000fe200080108ae */
[----:B------:R-:W-:Y:S04]  /*1ab00*/  FADD.FTZ R196, R189, R196 ;  /* 0x000000c4bdc47221 */ /* 0x000fe80000010000 */
[----:B------:R-:W-:Y:S03]  /*1ab10*/  FADD.FTZ R196, R187, R196 ;  /* 0x000000c4bbc47221 */ /* 0x000fe60000010000 */
[----:B------:R-:W-:Y:S01]  /*1ab20*/  MUFU.EX2 R83, R83 ;  /* 0x0000005300537308 */ /* 0x000fe20000000800 */
[C---:B------:R-:W-:Y:S05]  /*1ab30*/  HMMA.16816.F32 R4, R36.reuse, R44, R4 ;  /* 0x0000002c2404723c */ /* 0x040fea0000001804 */
[----:B------:R-:W-:Y:S01]  /*1ab40*/  FADD.FTZ R186, R186, R196 ;  /* 0x000000c4baba7221 */ /* 0x000fe20000010000 */
[C---:B------:R-:W-:Y:S03]  /*1ab50*/  HMMA.16816.F32 R8, R36.reuse, R46, R8 ;  /* 0x0000002e2408723c */ /* 0x040fe60000001808 */
[----:B------:R-:W1:Y:S02]  /*1ab60*/  MUFU.EX2 R87, R87 ;  /* 0x0000005700577308 */ /* 0x000e640000000800 */
[----:B----4-:R-:W-:Y:S01]  /*1ab70*/  F2FP.F16.F32.PACK_AB R45, R86, R81 ;  /* 0x00000051562d723e */ /* 0x010fe200000000ff */
[C---:B--2---:R-:W-:Y:S07]  /*1ab80*/  HMMA.16816.F32 R12, R36.reuse, R48, R12 ;  /* 0x00000030240c723c */ /* 0x044fee000000180c */
[----:B------:R-:W-:Y:S01]  /*1ab90*/  MUFU.EX2 R84, R84 ;  /* 0x0000005400547308 */ /* 0x000fe20000000800 */
[----:B------:R-:W-:Y:S01]  /*1aba0*/  FADD.FTZ R186, R183, R186 ;  /* 0x000000bab7ba7221 */ /* 0x000fe20000010000 */
[C---:B------:R-:W-:Y:S01]  /*1abb0*/  HMMA.16816.F32 R16, R36.reuse, R50, R16 ;  /* 0x000000322410723c */ /* 0x040fe20000001810 */
[----:B------:R-:W2:Y:S07]  /*1abc0*/  LDSM.16.MT88.4 R48, [R232+0xf000] ;  /* 0x00f00000e830783b */ /* 0x000eae0000004200 */
[----:B------:R-:W4:Y:S01]  /*1abd0*/  MUFU.EX2 R85, R85 ;  /* 0x0000005500557308 */ /* 0x000f220000000800 */
[C---:B------:R-:W-:Y:S03]  /*1abe0*/  HMMA.16816.F32 R20, R36.reuse, R52, R20 ;  /* 0x000000342414723c */ /* 0x040fe60000001814 */
[----:B-1----:R-:W-:Y:S03]  /*1abf0*/  F2FP.F16.F32.PACK_AB R47, R87, R83 ;  /* 0x00000053572f723e */ /* 0x002fe600000000ff */
[C---:B------:R-:W-:Y:S03]  /*1ac00*/  HMMA.16816.F32 R24, R36.reuse, R54, R24 ;  /* 0x000000362418723c */ /* 0x040fe60000001818 */
[----:B------:R-:W-:Y:S01]  /*1ac10*/  MUFU.EX2 R88, R88 ;  /* 0x0000005800587308 */ /* 0x000fe20000000800 */
[----:B------:R-:W1:Y:S01]  /*1ac20*/  LDSM.16.MT88.4 R52, [R231+0xf000] ;  /* 0x00f00000e734783b */ /* 0x000e620000004200 */
[----:B------:R-:W-:Y:S01]  /*1ac30*/  FADD.FTZ R186, R179, R186 ;  /* 0x000000bab3ba7221 */ /* 0x000fe20000010000 */
[C---:B---3--:R-:W-:Y:S07]  /*1ac40*/  HMMA.16816.F32 R28, R36.reuse, R40, R28 ;  /* 0x00000028241c723c */ /* 0x048fee000000181c */
[----:B------:R-:W3:Y:S01]  /*1ac50*/  MUFU.EX2 R89, R89 ;  /* 0x0000005900597308 */ /* 0x000ee20000000800 */
[----:B----4-:R-:W-:Y:S01]  /*1ac60*/  F2FP.F16.F32.PACK_AB R44, R85, R84 ;  /* 0x00000054552c723e */ /* 0x010fe200000000ff */
[----:B------:R-:W-:Y:S01]  /*1ac70*/  HMMA.16816.F32 R32, R36, R42, R32 ;  /* 0x0000002a2420723c */ /* 0x000fe20000001820 */
[----:B------:R-:W4:Y:S07]  /*1ac80*/  LDSM.16.MT88.4 R36, [R230+0xf000] ;  /* 0x00f00000e624783b */ /* 0x000f2e0000004200 */
[----:B------:R-:W-:Y:S03]  /*1ac90*/  MUFU.EX2 R90, R90 ;  /* 0x0000005a005a7308 */ /* 0x000fe60000000800 */
[----:B------:R-:W-:Y:S04]  /*1aca0*/  FADD.FTZ R186, R182, R186 ;  /* 0x000000bab6ba7221 */ /* 0x000fe80000010000 */
[----:B------:R-:W-:Y:S03]  /*1acb0*/  FADD.FTZ R184, R184, R186 ;  /* 0x000000bab8b87221 */ /* 0x000fe60000010000 */
[----:B------:R-:W5:Y:S01]  /*1acc0*/  MUFU.EX2 R91, R91 ;  /* 0x0000005b005b7308 */ /* 0x000f620000000800 */
[----:B---3--:R-:W-:Y:S01]  /*1acd0*/  F2FP.F16.F32.PACK_AB R46, R89, R88 ;  /* 0x00000058592e723e */ /* 0x008fe200000000ff */
[----:B------:R-:W-:Y:S04]  /*1ace0*/  FADD.FTZ R184, R180, R184 ;  /* 0x000000b8b4b87221 */ /* 0x000fe80000010000 */
[----:B------:R-:W-:Y:S04]  /*1acf0*/  FADD.FTZ R184, R152, R184 ;  /* 0x000000b898b87221 */ /* 0x000fe80000010000 */
[----:B------:R-:W-:Y:S01]  /*1ad00*/  MUFU.EX2 R94, R94 ;  /* 0x0000005e005e7308 */ /* 0x000fe20000000800 */
[C---:B------:R-:W-:Y:S05]  /*1ad10*/  HMMA.16816.F32 R4, R44.reuse, R56, R4 ;  /* 0x000000382c04723c */ /* 0x040fea0000001804 */
[----:B------:R-:W-:Y:S01]  /*1ad20*/  FADD.FTZ R184, R154, R184 ;  /* 0x000000b89ab87221 */ /* 0x000fe20000010000 */
[C---:B------:R-:W-:Y:S03]  /*1ad30*/  HMMA.16816.F32 R8, R44.reuse, R58, R8 ;  /* 0x0000003a2c08723c */ /* 0x040fe60000001808 */
[----:B------:R-:W3:Y:S01]  /*1ad40*/  MUFU.EX2 R95, R95 ;  /* 0x0000005f005f7308 */ /* 0x000ee20000000800 */
[----:B------:R-:W4:Y:S01]  /*1ad50*/  LDSM.16.MT88.4 R56, [R234+0xf800] ;  /* 0x00f80000ea38783b */ /* 0x000f220000004200 */
[----:B-----5:R-:W-:Y:S01]  /*1ad60*/  F2FP.F16.F32.PACK_AB R41, R91, R90 ;  /* 0x0000005a5b29723e */ /* 0x020fe200000000ff */
[C---:B--2---:R-:W-:Y:S07]  /*1ad70*/  HMMA.16816.F32 R12, R44.reuse, R48, R12 ;  /* 0x000000302c0c723c */ /* 0x044fee000000180c */
[----:B------:R-:W-:Y:S01]  /*1ad80*/  MUFU.EX2 R92, R92 ;  /* 0x0000005c005c7308 */ /* 0x000fe20000000800 */
[----:B------:R-:W-:Y:S01]  /*1ad90*/  FADD.FTZ R184, R155, R184 ;  /* 0x000000b89bb87221 */ /* 0x000fe20000010000 */
[C---:B------:R-:W-:Y:S01]  /*1ada0*/  HMMA.16816.F32 R16, R44.reuse, R50, R16 ;  /* 0x000000322c10723c */ /* 0x040fe20000001810 */
[----:B------:R-:W2:Y:S07]  /*1adb0*/  LDSM.16.MT88.4 R48, [R232+0xf800] ;  /* 0x00f80000e830783b */ /* 0x000eae0000004200 */
[----:B------:R-:W5:Y:S01]  /*1adc0*/  MUFU.EX2 R98, R98 ;  /* 0x0000006200627308 */ /* 0x000f620000000800 */
[C---:B-1----:R-:W-:Y:S03]  /*1add0*/  HMMA.16816.F32 R20, R44.reuse, R52, R20 ;  /* 0x000000342c14723c */ /* 0x042fe60000001814 */
[----:B---3--:R-:W-:Y:S03]  /*1ade0*/  F2FP.F16.F32.PACK_AB R43, R95, R94 ;  /* 0x0000005e5f2b723e */ /* 0x008fe600000000ff */
[C---:B------:R-:W-:Y:S03]  /*1adf0*/  HMMA.16816.F32 R24, R44.reuse, R54, R24 ;  /* 0x000000362c18723c */ /* 0x040fe60000001818 */
[----:B------:R-:W-:Y:S01]  /*1ae00*/  MUFU.EX2 R96, R96 ;  /* 0x0000006000607308 */ /* 0x000fe20000000800 */
[----:B------:R-:W1:Y:S01]  /*1ae10*/  LDSM.16.MT88.4 R52, [R231+0xf800] ;  /* 0x00f80000e734783b */ /* 0x000e620000004200 */
[----:B------:R-:W-:Y:S01]  /*1ae20*/  FADD.FTZ R184, R153, R184 ;  /* 0x000000b899b87221 */ /* 0x000fe20000010000 */
[C---:B----4-:R-:W-:Y:S07]  /*1ae30*/  HMMA.16816.F32 R28, R44.reuse, R36, R28 ;  /* 0x000000242c1c723c */ /* 0x050fee000000181c */
[----:B------:R-:W3:Y:S01]  /*1ae40*/  MUFU.EX2 R93, R93 ;  /* 0x0000005d005d7308 */ /* 0x000ee20000000800 */
[----:B-----5:R-:W-:Y:S01]  /*1ae50*/  F2FP.F16.F32.PACK_AB R40, R98, R92 ;  /* 0x0000005c6228723e */ /* 0x020fe200000000ff */
        /* <DEDUP_REMOVED lines=35> */
[----:B------:R-:W-:Y:S02]  /*1b090*/  FADD.FTZ R40, R146, R142 ;  /* 0x0000008e92287221 */ /* 0x000fe40000010000 */
[----:B------:R-:W-:Y:S02]  /*1b0a0*/  LDSM.16.MT88.4 R140, [R231+0x11800] ;  /* 0x01180000e78c783b */ /* 0x000fe40000004200 */
[----:B------:R-:W-:Y:S01]  /*1b0b0*/  FADD.FTZ R40, R62, R40 ;  /* 0x000000283e287221 */ /* 0x000fe20000010000 */
[----:B------:R-:W-:Y:S01]  /*1b0c0*/  FADD.FTZ R135, R67, R135 ;  /* 0x0000008743877221 */ /* 0x000fe20000010000 */
[----:B------:R-:W5:Y:S01]  /*1b0d0*/  MUFU.EX2 R106, R106 ;  /* 0x0000006a006a7308 */ /* 0x000f620000000800 */
[----:B---3--:R-:W-:Y:S01]  /*1b0e0*/  F2FP.F16.F32.PACK_AB R46, R104, R103 ;  /* 0x00000067682e723e */ /* 0x008fe200000000ff */
[----:B------:R-:W-:Y:S01]  /*1b0f0*/  FADD.FTZ R40, R63, R40 ;  /* 0x000000283f287221 */ /* 0x000fe20000010000 */
[----:B------:R-:W-:Y:S01]  /*1b100*/  FADD.FTZ R135, R61, R135 ;  /* 0x000000873d877221 */ /* 0x000fe20000010000 */
[----:B------:R-:W-:Y:S01]  /*1b110*/  FFMA.FTZ R63, R117, UR4, -R165 ;  /* 0x00000004753f7c23 */ /* 0x000fe200080108a5 */
[----:B------:R-:W-:Y:S01]  /*1b120*/  FFMA.FTZ R67, R130, UR4, -R174 ;  /* 0x0000000482437c23 */ /* 0x000fe200080108ae */
[----:B------:R-:W-:Y:S01]  /*1b130*/  FADD.FTZ R136, R136, R40 ;  /* 0x0000002888887221 */ /* 0x000fe20000010000 */
[----:B------:R-:W-:Y:S01]  /*1b140*/  FADD.FTZ R135, R64, R135 ;  /* 0x0000008740877221 */ /* 0x000fe20000010000 */
[C---:B------:R-:W-:Y:S02]  /*1b150*/  HMMA.16816.F32 R4, R44.reuse, R56, R4 ;  /* 0x000000382c04723c */ /* 0x040fe40000001804 */
[----:B------:R-:W-:Y:S03]  /*1b160*/  MUFU.EX2 R107, R107 ;  /* 0x0000006b006b7308 */ /* 0x000fe60000000800 */
[--C-:B------:R-:W-:Y:S01]  /*1b170*/  FFMA.FTZ R64, R120, UR4, -R165.reuse ;  /* 0x0000000478407c23 */ /* 0x100fe200080108a5 */
[C---:B------:R-:W-:Y:S01]  /*1b180*/  HMMA.16816.F32 R8, R44.reuse, R58, R8 ;  /* 0x0000003a2c08723c */ /* 0x040fe20000001808 */
[----:B------:R-:W3:Y:S05]  /*1b190*/  LDSM.16.MT88.4 R56, [R234+0x10800] ;  /* 0x01080000ea38783b */ /* 0x000eea0000004200 */
[----:B------:R-:W4:Y:S01]  /*1b1a0*/  MUFU.EX2 R110, R110 ;  /* 0x0000006e006e7308 */ /* 0x000f220000000800 */
[----:B-----5:R-:W-:Y:S01]  /*1b1b0*/  F2FP.F16.F32.PACK_AB R41, R106, R105 ;  /* 0x000000696a29723e */ /* 0x020fe200000000ff */
[C---:B--2---:R-:W-:Y:S08]  /*1b1c0*/  HMMA.16816.F32 R12, R44.reuse, R48, R12 ;  /* 0x000000302c0c723c */ /* 0x044ff0000000180c */
[----:B------:R-:W-:Y:S01]  /*1b1d0*/  MUFU.EX2 R108, R108 ;  /* 0x0000006c006c7308 */ /* 0x000fe20000000800 */
[C---:B------:R-:W-:Y:S01]  /*1b1e0*/  HMMA.16816.F32 R16, R44.reuse, R50, R16 ;  /* 0x000000322c10723c */ /* 0x040fe20000001810 */
[----:B------:R-:W2:Y:S02]  /*1b1f0*/  LDSM.16.MT88.4 R48, [R232+0x10800] ;  /* 0x01080000e830783b */ /* 0x000ea40000004200 */
[----:B------:R-:W-:Y:S03]  /*1b200*/  FADD.FTZ R66, R66, R136 ;  /* 0x0000008842427221 */ /* 0x000fe60000010000 */
[C---:B-1----:R-:W-:Y:S03]  /*1b210*/  HMMA.16816.F32 R20, R44.reuse, R52, R20 ;  /* 0x000000342c14723c */ /* 0x042fe60000001814 */
[----:B------:R-:W1:Y:S02]  /*1b220*/  MUFU.EX2 R109, R109 ;  /* 0x0000006d006d7308 */ /* 0x000e640000000800 */
        /* <DEDUP_REMOVED lines=9> */
[----:B-1----:R-:W-:Y:S01]  /*1b2c0*/  F2FP.F16.F32.PACK_AB R40, R109, R108 ;  /* 0x0000006c6d28723e */ /* 0x002fe200000000ff */
[----:B------:R-:W-:Y:S05]  /*1b2d0*/  FFMA.FTZ R60, R121, UR4, -R165 ;  /* 0x00000004793c7c23 */ /* 0x000fea00080108a5 */
[----:B------:R-:W-:Y:S02]  /*1b2e0*/  MUFU.EX2 R113, R113 ;  /* 0x0000007100717308 */ /* 0x000fe40000000800 */
[----:B------:R-:W-:Y:S01]  /*1b2f0*/  FADD.FTZ R137, R137, R135 ;  /* 0x0000008789897221 */ /* 0x000fe20000010000 */
[----:B------:R-:W-:Y:S03]  /*1b300*/  FADD.FTZ R66, R71, R66 ;  /* 0x0000004247427221 */ /* 0x000fe60000010000 */
[----:B------:R-:W-:Y:S04]  /*1b310*/  FADD.FTZ R137, R74, R137 ;  /* 0x000000894a897221 */ /* 0x000fe80000010000 */
[----:B------:R-:W1:Y:S01]  /*1b320*/  MUFU.EX2 R114, R114 ;  /* 0x0000007200727308 */ /* 0x000e620000000800 */
[----:B-----5:R-:W-:Y:S01]  /*1b330*/  F2FP.F16.F32.PACK_AB R42, R112, R111 ;  /* 0x0000006f702a723e */ /* 0x020fe200000000ff */
[----:B------:R-:W-:Y:S01]  /*1b340*/  FADD.FTZ R137, R69, R137 ;  /* 0x0000008945897221 */ /* 0x000fe20000010000 */
[----:B------:R-:W-:Y:S03]  /*1b350*/  FADD.FTZ R66, R65, R66 ;  /* 0x0000004241427221 */ /* 0x000fe60000010000 */
[----:B------:R-:W-:Y:S01]  /*1b360*/  FADD.FTZ R137, R68, R137 ;  /* 0x0000008944897221 */ /* 0x000fe20000010000 */
[----:B------:R-:W-:Y:S01]  /*1b370*/  FADD.FTZ R70, R70, R66 ;  /* 0x0000004246467221 */ /* 0x000fe20000010000 */
[C---:B---3--:R-:W-:Y:S02]  /*1b380*/  HMMA.16816.F32 R4, R40.reuse, R56, R4 ;  /* 0x000000382804723c */ /* 0x048fe40000001804 */
[----:B------:R-:W-:Y:S03]  /*1b390*/  MUFU.EX2 R115, R115 ;  /* 0x0000007300737308 */ /* 0x000fe60000000800 */
[----:B------:R-:W-:Y:S01]  /*1b3a0*/  FADD.FTZ R137, R73, R137 ;  /* 0x0000008949897221 */ /* 0x000fe20000010000 */
[C---:B------:R-:W-:Y:S01]  /*1b3b0*/  HMMA.16816.F32 R8, R40.reuse, R58, R8 ;  /* 0x0000003a2808723c */ /* 0x040fe20000001808 */
[----:B------:R-:W3:Y:S05]  /*1b3c0*/  LDSM.16.MT88.4 R56, [R234+0x11000] ;  /* 0x01100000ea38783b */ /* 0x000eea0000004200 */
[----:B------:R-:W5:Y:S01]  /*1b3d0*/  MUFU.EX2 R62, R123 ;  /* 0x0000007b003e7308 */ /* 0x000f620000000800 */
[----:B-1----:R-:W-:Y:S01]  /*1b3e0*/  F2FP.F16.F32.PACK_AB R45, R114, R113 ;  /* 0x00000071722d723e */ /* 0x002fe200000000ff */
[C---:B--2---:R-:W-:Y:S08]  /*1b3f0*/  HMMA.16816.F32 R12, R40.reuse, R48, R12 ;  /* 0x00000030280c723c */ /* 0x044ff0000000180c */
[----:B------:R-:W-:Y:S01]  /*1b400*/  MUFU.EX2 R61, R116 ;  /* 0x00000074003d7308 */ /* 0x000fe20000000800 */
[C---:B------:R-:W-:Y:S01]  /*1b410*/  HMMA.16816.F32 R16, R40.reuse, R50, R16 ;  /* 0x000000322810723c */ /* 0x040fe20000001810 */
[----:B------:R-:W1:Y:S02]  /*1b420*/  LDSM.16.MT88.4 R48, [R232+0x11000] ;  /* 0x01100000e830783b */ /* 0x000e640000004200 */
[----:B------:R-:W-:Y:S03]  /*1b430*/  FADD.FTZ R70, R75, R70 ;  /* 0x000000464b467221 */ /* 0x000fe60000010000 */
[C---:B----4-:R-:W-:Y:S03]  /*1b440*/  HMMA.16816.F32 R20, R40.reuse, R52, R20 ;  /* 0x000000342814723c */ /* 0x050fe60000001814 */
[----:B------:R-:W2:Y:S02]  /*1b450*/  MUFU.EX2 R63, R63 ;  /* 0x0000003f003f7308 */ /* 0x000ea40000000800 */
[----:B-----5:R-:W-:Y:S01]  /*1b460*/  F2FP.F16.F32.PACK_AB R47, R62, R115 ;  /* 0x000000733e2f723e */ /* 0x020fe200000000ff */
        /* <DEDUP_REMOVED lines=9> */
[----:B------:R-:W-:Y:S01]  /*1b500*/  FADD.FTZ R70, R79, R70 ;  /* 0x000000464f467221 */ /* 0x000fe20000010000 */
[----:B------:R-:W-:Y:S04]  /*1b510*/  FADD.FTZ R82, R82, R137 ;  /* 0x0000008952527221 */ /* 0x000fe80000010000 */
[----:B------:R-:W-:Y:S02]  /*1b520*/  MUFU.EX2 R65, R126 ;  /* 0x0000007e00417308 */ /* 0x000fe40000000800 */
[----:B------:R-:W-:Y:S01]  /*1b530*/  FADD.FTZ R78, R78, R70 ;  /* 0x000000464e4e7221 */ /* 0x000fe20000010000 */
[----:B------:R-:W-:Y:S01]  /*1b540*/  FADD.FTZ R80, R80, R82 ;  /* 0x0000005250507221 */ /* 0x000fe20000010000 */
[----:B------:R-:W-:Y:S01]  /*1b550*/  FFMA.FTZ R66, R127, UR4, -R174 ;  /* 0x000000047f427c23 */ /* 0x000fe200080108ae */
[--C-:B------:R-:W-:Y:S01]  /*1b560*/  FFMA.FTZ R40, R124, UR4, -R165.reuse ;  /* 0x000000047c287c23 */ /* 0x100fe200080108a5 */
[----:B------:R-:W-:Y:S01]  /*1b570*/  FADD.FTZ R78, R72, R78 ;  /* 0x0000004e484e7221 */ /* 0x000fe20000010000 */
[----:B-----5:R-:W-:Y:S01]  /*1b580*/  F2FP.F16.F32.PACK_AB R46, R60, R64 ;  /* 0x000000403c2e723e */ /* 0x020fe200000000ff */
[----:B------:R-:W-:Y:S01]  /*1b590*/  FADD.FTZ R80, R77, R80 ;  /* 0x000000504d507221 */ /* 0x000fe20000010000 */
[--C-:B------:R-:W-:Y:S01]  /*1b5a0*/  FFMA.FTZ R41, R125, UR4, -R165.reuse ;  /* 0x000000047d297c23 */ /* 0x100fe200080108a5 */
[----:B------:R-:W-:Y:S01]  /*1b5b0*/  FADD.FTZ R81, R81, R78 ;  /* 0x0000004e51517221 */ /* 0x000fe20000010000 */
[--C-:B------:R-:W-:Y:S01]  /*1b5c0*/  FFMA.FTZ R42, R128, UR4, -R165.reuse ;  /* 0x00000004802a7c23 */ /* 0x100fe200080108a5 */
[----:B------:R-:W-:Y:S01]  /*1b5d0*/  FADD.FTZ R80, R84, R80 ;  /* 0x0000005054507221 */ /* 0x000fe20000010000 */
[----:B------:R-:W-:Y:S01]  /*1b5e0*/  FFMA.FTZ R174, R131, UR4, -R174 ;  /* 0x0000000483ae7c23 */ /* 0x000fe200080108ae */
[C---:B---3--:R-:W-:Y:S01]  /*1b5f0*/  HMMA.16816.F32 R4, R44.reuse, R56, R4 ;  /* 0x000000382c04723c */ /* 0x048fe20000001804 */
[----:B------:R-:W2:Y:S04]  /*1b600*/  MUFU.EX2 R66, R66 ;  /* 0x0000004200427308 */ /* 0x000ea80000000800 */
[----:B------:R-:W-:Y:S01]  /*1b610*/  FFMA.FTZ R165, R129, UR4, -R165 ;  /* 0x0000000481a57c23 */ /* 0x000fe200080108a5 */
[C---:B------:R-:W-:Y:S05]  /*1b620*/  HMMA.16816.F32 R8, R44.reuse, R58, R8 ;  /* 0x0000003a2c08723c */ /* 0x040fea0000001808 */
[----:B------:R-:W-:Y:S01]  /*1b630*/  MUFU.EX2 R67, R67 ;  /* 0x0000004300437308 */ /* 0x000fe20000000800 */
[----:B------:R-:W-:Y:S01]  /*1b640*/  FADD.FTZ R81, R86, R81 ;  /* 0x0000005156517221 */ /* 0x000fe20000010000 */
[C---:B-1----:R-:W-:Y:S04]  /*1b650*/  HMMA.16816.F32 R12, R44.reuse, R48, R12 ;  /* 0x000000302c0c723c */ /* 0x042fe8000000180c */
[----:B------:R-:W-:Y:S02]  /*1b660*/  FADD.FTZ R80, R85, R80 ;  /* 0x0000005055507221 */ /* 0x000fe40000010000 */
[C---:B------:R-:W-:Y:S02]  /*1b670*/  HMMA.16816.F32 R16, R44.reuse, R50, R16 ;  /* 0x000000322c10723c */ /* 0x040fe40000001810 */
[----:B------:R-:W1:Y:S03]  /*1b680*/  MUFU.EX2 R174, R174 ;  /* 0x000000ae00ae7308 */ /* 0x000e660000000800 */
[----:B--2---:R-:W-:Y:S01]  /*1b690*/  F2FP.F16.F32.PACK_AB R133, R66, R65 ;  /* 0x000000414285723e */ /* 0x004fe200000000ff */
[C---:B----4-:R-:W-:Y:S06]  /*1b6a0*/  HMMA.16816.F32 R20, R44.reuse, R52, R20 ;  /* 0x000000342c14723c */ /* 0x050fec0000001814 */
[----:B------:R-:W-:Y:S01]  /*1b6b0*/  MUFU.EX2 R40, R40 ;  /* 0x0000002800287308 */ /* 0x000fe20000000800 */
[----:B------:R-:W-:Y:S01]  /*1b6c0*/  FADD.FTZ R81, R83, R81 ;  /* 0x0000005153517221 */ /* 0x000fe20000010000 */
[C---:B------:R-:W-:Y:S08]  /*1b6d0*/  HMMA.16816.F32 R24, R44.reuse, R54, R24 ;  /* 0x000000362c18723c */ /* 0x040ff00000001818 */
[----:B------:R-:W2:Y:S01]  /*1b6e0*/  MUFU.EX2 R41, R41 ;  /* 0x0000002900297308 */ /* 0x000ea20000000800 */
[C---:B------:R-:W-:Y:S03]  /*1b6f0*/  HMMA.16816.F32 R28, R44.reuse, R36, R28 ;  /* 0x000000242c1c723c */ /* 0x040fe6000000181c */
[----:B------:R-:W-:Y:S03]  /*1b700*/  FADD.FTZ R88, R88, R80 ;  /* 0x0000005058587221 */ /* 0x000fe60000010000 */
[----:B------:R-:W-:Y:S03]  /*1b710*/  HMMA.16816.F32 R32, R44, R38, R32 ;  /* 0x000000262c20723c */ /* 0x000fe60000001820 */
[----:B------:R-:W-:Y:S01]  /*1b720*/  MUFU.EX2 R42, R42 ;  /* 0x0000002a002a7308 */ /* 0x000fe20000000800 */
[----:B------:R-:W3:Y:S01]  /*1b730*/  LDSM.16.MT88.4 R36, [R230+0x11800] ;  /* 0x01180000e624783b */ /* 0x000ee20000004200 */
[----:B------:R-:W-:Y:S01]  /*1b740*/  FADD.FTZ R81, R87, R81 ;  /* 0x0000005157517221 */ /* 0x000fe20000010000 */
[----:B------:R-:W-:Y:S01]  /*1b750*/  FADD.FTZ R88, R89, R88 ;  /* 0x0000005859587221 */ /* 0x000fe20000010000 */
[----:B-1----:R-:W-:Y:S06]  /*1b760*/  F2FP.F16.F32.PACK_AB R135, R174, R67 ;  /* 0x00000043ae87723e */ /* 0x002fec00000000ff */
[----:B------:R-:W1:Y:S01]  /*1b770*/  MUFU.EX2 R165, R165 ;  /* 0x000000a500a57308 */ /* 0x000e620000000800 */
[----:B------:R-:W-:Y:S01]  /*1b780*/  FADD.FTZ R81, R90, R81 ;  /* 0x000000515a517221 */ /* 0x000fe20000010000 */
[----:B------:R-:W-:Y:S01]  /*1b790*/  FADD.FTZ R88, R92, R88 ;  /* 0x000000585c587221 */ /* 0x000fe20000010000 */
[----:B--2---:R-:W-:Y:S02]  /*1b7a0*/  F2FP.F16.F32.PACK_AB R132, R41, R40 ;  /* 0x000000282984723e */ /* 0x004fe400000000ff */
[----:B------:R-:W-:Y:S01]  /*1b7b0*/  FADD.FTZ R91, R91, R81 ;  /* 0x000000515b5b7221 */ /* 0x000fe20000010000 */
[----:B------:R-:W-:Y:S03]  /*1b7c0*/  FADD.FTZ R88, R98, R88 ;  /* 0x0000005862587221 */ /* 0x000fe60000010000 */
        /* <DEDUP_REMOVED lines=47> */
.L_x_2448:
[----:B------:R-:W1:Y:S01]  /*1bac0*/  SHFL.BFLY PT, R4, R252, 0x2, 0x1f ;  /* 0x0c401f00fc047f89 */ /* 0x000e6200000e0000 */
[----:B------:R-:W2:Y:S01]  /*1bad0*/  S2UR UR4, SR_CgaCtaId ;  /* 0x00000000000479c3 */ /* 0x000ea20000008800 */
[----:B------:R-:W-:Y:S01]  /*1bae0*/  MOV R7, 0x3f800000 ;  /* 0x3f80000000077802 */ /* 0x000fe20000000f00 */
[----:B------:R-:W-:Y:S01]  /*1baf0*/  IMAD.MOV.U32 R8, RZ, RZ, 0x3f800000 ;  /* 0x3f800000ff087424 */ /* 0x000fe200078e00ff */
[----:B------:R-:W3:Y:S01]  /*1bb00*/  SHFL.BFLY PT, R3, R251, 0x2, 0x1f ;  /* 0x0c401f00fb037f89 */ /* 0x000ee200000e0000 */
[----:B------:R-:W-:Y:S01]  /*1bb10*/  UMOV UR5, 0x400 ;  /* 0x0000040000057882 */ /* 0x000fe20000000000 */
        /* <DEDUP_REMOVED lines=10> */
[----:B------:R-:W-:Y:S02]  /*1bbc0*/  LEA.HI R9, R3, R4, RZ, 0x2 ;  /* 0x0000000403097211 */ /* 0x000fe400078f10ff */
[----:B------:R-:W-:Y:S02]  /*1bbd0*/  FSETP.NE.FTZ.AND P3, PT, R5, RZ, PT ;  /* 0x000000ff0500720b */ /* 0x000fe40003f75000 */
[--C-:B------:R-:W-:Y:S02]  /*1bbe0*/  SHF.R.S32.HI R11, RZ, 0x2, R9.reuse ;  /* 0x00000002ff0b7819 */ /* 0x100fe40000011409 */
[----:B------:R-:W-:Y:S02]  /*1bbf0*/  SHF.R.S32.HI R10, RZ, 0x1f, R9 ;  /* 0x0000001fff0a7819 */ /* 0x000fe40000011409 */
[----:B------:R-:W-:-:S02]  /*1bc00*/  LOP3.LUT R9, R9, 0x3ffffffc, RZ, 0xc0, !PT ;  /* 0x3ffffffc09097812 */ /* 0x000fc400078ec0ff */
[----:B------:R-:W-:Y:S01]  /*1bc10*/  LEA.HI R10, R10, R11, RZ, 0x3 ;  /* 0x0000000b0a0a7211 */ /* 0x000fe200078f18ff */
[----:B------:R-:W1:Y:S01]  /*1bc20*/  @P4 MUFU.RCP R7, R6 ;  /* 0x0000000600074308 */ /* 0x000e620000001000 */
[----:B------:R-:W-:Y:S02]  /*1bc30*/  IADD3 R9, -R9, R4, RZ ;  /* 0x0000000409097210 */ /* 0x000fe40007ffe1ff */
[----:B------:R-:W-:-:S04]  /*1bc40*/  LOP3.LUT R10, R10, 0xfffffff8, RZ, 0xc0, !PT ;  /* 0xfffffff80a0a7812 */ /* 0x000fc800078ec0ff */
[----:B------:R-:W-:Y:S01]  /*1bc50*/  IADD3 R10, R11, -R10, RZ ;  /* 0x8000000a0b0a7210 */ /* 0x000fe20007ffe0ff */
[----:B------:R-:W2:Y:S01]  /*1bc60*/  @P3 MUFU.RCP R8, R5 ;  /* 0x0000000500083308 */ /* 0x000ea20000001000 */
[----:B------:R-:W-:-:S03]  /*1bc70*/  LEA.HI R11, R3, R4, RZ, 0x5 ;  /* 0x00000004030b7211 */ /* 0x000fc600078f28ff */
[----:B------:R-:W-:Y:S01]  /*1bc80*/  IMAD.SHL.U32 R12, R10, 0x40, RZ ;  /* 0x000000400a0c7824 */ /* 0x000fe200078e00ff */
[----:B------:R-:W-:-:S03]  /*1bc90*/  SHF.R.S32.HI R13, RZ, 0x5, R11 ;  /* 0x00000005ff0d7819 */ /* 0x000fc6000001140b */
[----:B------:R-:W3:Y:S01]  /*1bca0*/  @P4 MUFU.LG2 R6, R6 ;  /* 0x0000000600064308 */ /* 0x000ee20000000c00 */
[----:B------:R-:W-:Y:S01]  /*1bcb0*/  LOP3.LUT R14, R12, 0x1c0, RZ, 0xc0, !PT ;  /* 0x000001c00c0e7812 */ /* 0x000fe200078ec0ff */
[----:B------:R-:W-:Y:S01]  /*1bcc0*/  IMAD R9, R13, 0x200, R9 ;  /* 0x000002000d097824 */ /* 0x000fe200078e0209 */
[----:B------:R-:W-:Y:S01]  /*1bcd0*/  LOP3.LUT R12, R10, 0x1, RZ, 0xc0, !PT ;  /* 0x000000010a0c7812 */ /* 0x000fe200078ec0ff */
[C---:B-1----:R-:W-:Y:S01]  /*1bce0*/  FMUL.FTZ R160, R7.reuse, R160 ;  /* 0x000000a007a07220 */ /* 0x042fe20000410000 */
[----:B------:R-:W-:Y:S01]  /*1bcf0*/  LEA.HI R14, R14, R14, RZ, 0x1d ;  /* 0x0000000e0e0e7211 */ /* 0x000fe200078fe8ff */
[C---:B------:R-:W-:Y:S01]  /*1bd00*/  FMUL.FTZ R161, R7.reuse, R161 ;  /* 0x000000a107a17220 */ /* 0x040fe20000410000 */
[----:B------:R-:W-:Y:S01]  /*1bd10*/  ISETP.NE.U32.AND P0, PT, R12, 0x1, PT ;  /* 0x000000010c00780c */ /* 0x000fe20003f05070 */
[----:B------:R-:W-:Y:S01]  /*1bd20*/  FMUL.FTZ R156, R7, R156 ;  /* 0x0000009c079c7220 */ /* 0x000fe20000410000 */
[----:B------:R-:W-:Y:S01]  /*1bd30*/  MOV R12, 0xfffffff0 ;  /* 0xfffffff0000c7802 */ /* 0x000fe20000000f00 */
[----:B------:R-:W-:Y:S01]  /*1bd40*/  IMAD.U32 R9, R9, 0x2, R14 ;  /* 0x0000000209097824 */ /* 0x000fe200078e000e */
[----:B------:R-:W-:Y:S01]  /*1bd50*/  R2P PR, R10, 0x6 ;  /* 0x000000060a007804 */ /* 0x000fe20000000000 */
[C---:B--2---:R-:W-:Y:S01]  /*1bd60*/  FMUL.FTZ R163, R8.reuse, R163 ;  /* 0x000000a308a37220 */ /* 0x044fe20000410000 */
[C---:B------:R-:W-:Y:S01]  /*1bd70*/  FMUL.FTZ R162, R8.reuse, R162 ;  /* 0x000000a208a27220 */ /* 0x040fe20000410000 */
[C---:B------:R-:W-:Y:S01]  /*1bd80*/  FMUL.FTZ R157, R7.reuse, R157 ;  /* 0x0000009d079d7220 */ /* 0x040fe20000410000 */
[C---:B------:R-:W-:Y:S01]  /*1bd90*/  FMUL.FTZ R159, R8.reuse, R159 ;  /* 0x0000009f089f7220 */ /* 0x040fe20000410000 */
[----:B------:R-:W-:Y:S01]  /*1bda0*/  FMUL.FTZ R158, R8, R158 ;  /* 0x0000009e089e7220 */ /* 0x000fe20000410000 */
        /* <DEDUP_REMOVED lines=9> */
[----:B------:R-:W1:Y:S01]  /*1be40*/  @P3 MUFU.LG2 R5, R5 ;  /* 0x0000000500053308 */ /* 0x000e620000000c00 */
[----:B------:R-:W-:Y:S01]  /*1be50*/  F2FP.F16.F32.PACK_AB R156, R157, R156 ;  /* 0x0000009c9d9c723e */ /* 0x000fe200000000ff */
[----:B------:R-:W-:Y:S01]  /*1be60*/  STS [R9], R160 ;  /* 0x000000a009007388 */ /* 0x000fe20000000800 */
[----:B------:R-:W-:Y:S01]  /*1be70*/  F2FP.F16.F32.PACK_AB R158, R159, R158 ;  /* 0x0000009e9f9e723e */ /* 0x000fe200000000ff */
[----:B------:R-:W-:Y:S01]  /*1be80*/  FMUL.FTZ R148, R7, R148 ;  /* 0x0000009407947220 */ /* 0x000fe20000410000 */
[----:B------:R-:W-:Y:S01]  /*1be90*/  SEL R10, R10, 0xffffffe0, !P1 ;  /* 0xffffffe00a0a7807 */ /* 0x000fe20004800000 */
[----:B------:R2:W-:Y:S01]  /*1bea0*/  STS [R9+0x400], R162 ;  /* 0x000400a209007388 */ /* 0x0005e20000000800 */
[----:B------:R-:W-:Y:S01]  /*1beb0*/  IADD3 R14, R9, R12, RZ ;  /* 0x0000000c090e7210 */ /* 0x000fe20007ffe0ff */
[----:B------:R-:W-:Y:S01]  /*1bec0*/  FMUL.FTZ R149, R7, R149 ;  /* 0x0000009507957220 */ /* 0x000fe20000410000 */
[C---:B------:R-:W-:Y:S01]  /*1bed0*/  IADD3 R15, R9.reuse, 0x40, RZ ;  /* 0x00000040090f7810 */ /* 0x040fe20007ffe0ff */
[C---:B------:R-:W-:Y:S01]  /*1bee0*/  IMAD.IADD R16, R9.reuse, 0x1, R10 ;  /* 0x0000000109107824 */ /* 0x040fe200078e020a */
[----:B------:R-:W-:Y:S01]  /*1bef0*/  IADD3 R17, R14, R10, RZ ;  /* 0x0000000a0e117210 */ /* 0x000fe20007ffe0ff */
[----:B------:R-:W-:Y:S01]  /*1bf00*/  STS [R14], R156 ;  /* 0x0000009c0e007388 */ /* 0x000fe20000000800 */
[----:B------:R-:W-:-:S02]  /*1bf10*/  @P2 VIADD R15, R9, 0xffffffc0 ;  /* 0xffffffc0090f2836 */ /* 0x000fc40000000000 */
[C---:B------:R-:W-:Y:S01]  /*1bf20*/  FMUL.FTZ R151, R8.reuse, R151 ;  /* 0x0000009708977220 */ /* 0x040fe20000410000 */
[C---:B------:R-:W-:Y:S01]  /*1bf30*/  FMUL.FTZ R150, R8.reuse, R150 ;  /* 0x0000009608967220 */ /* 0x040fe20000410000 */
[----:B------:R4:W-:Y:S01]  /*1bf40*/  STS [R14+0x400], R158 ;  /* 0x0004009e0e007388 */ /* 0x0009e20000000800 */
[C---:B------:R-:W-:Y:S01]  /*1bf50*/  FMUL.FTZ R144, R7.reuse, R144 ;  /* 0x0000009007907220 */ /* 0x040fe20000410000 */
[----:B------:R-:W-:Y:S01]  /*1bf60*/  FMUL.FTZ R145, R7, R145 ;  /* 0x0000009107917220 */ /* 0x000fe20000410000 */
[C---:B------:R-:W-:Y:S01]  /*1bf70*/  FMUL.FTZ R147, R8.reuse, R147 ;  /* 0x0000009308937220 */ /* 0x040fe20000410000 */
        /* <DEDUP_REMOVED lines=11> */
[----:B--2---:R-:W2:Y:S01]  /*1c030*/  @P4 LDC R9, c[0x0][0x2e8] ;  /* 0x0000ba00ff094b82 */ /* 0x004ea20000000800 */
[----:B------:R-:W-:Y:S01]  /*1c040*/  F2FP.F16.F32.PACK_AB R144, R145, R144 ;  /* 0x000000909190723e */ /* 0x000fe200000000ff */
[----:B------:R-:W-:Y:S01]  /*1c050*/  FMUL.FTZ R136, R7, R136 ;  /* 0x0000008807887220 */ /* 0x000fe20000410000 */
[----:B------:R-:W-:Y:S01]  /*1c060*/  F2FP.F16.F32.PACK_AB R146, R147, R146 ;  /* 0x000000929392723e */ /* 0x000fe200000000ff */
[C---:B------:R-:W-:Y:S01]  /*1c070*/  FMUL.FTZ R137, R7.reuse, R137 ;  /* 0x0000008907897220 */ /* 0x040fe20000410000 */
[C---:B------:R-:W-:Y:S01]  /*1c080*/  FMUL.FTZ R132, R7.reuse, R132 ;  /* 0x0000008407847220 */ /* 0x040fe20000410000 */
[C---:B------:R-:W-:Y:S01]  /*1c090*/  FMUL.FTZ R139, R8.reuse, R139 ;  /* 0x0000008b088b7220 */ /* 0x040fe20000410000 */
[C---:B------:R-:W-:Y:S01]  /*1c0a0*/  FMUL.FTZ R138, R8.reuse, R138 ;  /* 0x0000008a088a7220 */ /* 0x040fe20000410000 */
[C---:B------:R-:W-:Y:S01]  /*1c0b0*/  FMUL.FTZ R135, R8.reuse, R135 ;  /* 0x0000008708877220 */ /* 0x040fe20000410000 */
[----:B------:R-:W-:Y:S01]  /*1c0c0*/  FMUL.FTZ R7, R7, R133 ;  /* 0x0000008507077220 */ /* 0x000fe20000410000 */
[----:B----4-:R-:W4:Y:S01]  /*1c0d0*/  @P3 LDC R14, c[0x0][0x2e8] ;  /* 0x0000ba00ff0e3b82 */ /* 0x010f220000000800 */
[----:B------:R-:W-:Y:S01]  /*1c0e0*/  FMUL.FTZ R8, R8, R134 ;  /* 0x0000008608087220 */ /* 0x000fe20000410000 */
[----:B------:R-:W-:Y:S01]  /*1c0f0*/  IADD3 R12, R12, R15, RZ ;  /* 0x0000000f0c0c7210 */ /* 0x000fe20007ffe0ff */
[----:B------:R-:W-:Y:S01]  /*1c100*/  STS [R16], R152 ;  /* 0x0000009810007388 */ /* 0x000fe20000000800 */
[----:B------:R-:W-:Y:S01]  /*1c110*/  F2FP.F16.F32.PACK_AB R140, R141, R140 ;  /* 0x0000008c8d8c723e */ /* 0x000fe200000000ff */
[----:B---3--:R-:W-:Y:S01]  /*1c120*/  @P4 FMUL.FTZ R6, R6, 0.69314718246459960938 ;  /* 0x3f31721806064820 */ /* 0x008fe20000410000 */
[----:B------:R-:W-:Y:S01]  /*1c130*/  F2FP.F16.F32.PACK_AB R142, R143, R142 ;  /* 0x0000008e8f8e723e */ /* 0x000fe200000000ff */
[----:B------:R-:W-:Y:S01]  /*1c140*/  STS [R16+0x400], R154 ;  /* 0x0004009a10007388 */ /* 0x000fe20000000800 */
[----:B------:R-:W-:Y:S01]  /*1c150*/  F2FP.F16.F32.PACK_AB R136, R137, R136 ;  /* 0x000000888988723e */ /* 0x000fe200000000ff */
[----:B-1----:R-:W-:Y:S01]  /*1c160*/  @P3 FMUL.FTZ R5, R5, 0.69314718246459960938 ;  /* 0x3f31721805053820 */ /* 0x002fe20000410000 */
[----:B------:R-:W-:Y:S01]  /*1c170*/  F2FP.F16.F32.PACK_AB R138, R139, R138 ;  /* 0x0000008a8b8a723e */ /* 0x000fe200000000ff */
[----:B------:R-:W-:Y:S01]  /*1c180*/  STS [R17], R148 ;  /* 0x0000009411007388 */ /* 0x000fe20000000800 */
[----:B------:R-:W-:-:S02]  /*1c190*/  F2FP.F16.F32.PACK_AB R7, R7, R132 ;  /* 0x000000840707723e */ /* 0x000fc400000000ff */
[----:B------:R-:W-:Y:S01]  /*1c1a0*/  F2FP.F16.F32.PACK_AB R8, R135, R8 ;  /* 0x000000088708723e */ /* 0x000fe200000000ff */
[----:B------:R-:W-:Y:S04]  /*1c1b0*/  STS [R17+0x400], R150 ;  /* 0x0004009611007388 */ /* 0x000fe80000000800 */
[----:B------:R-:W-:Y:S04]  /*1c1c0*/  STS [R15], R144 ;  /* 0x000000900f007388 */ /* 0x000fe80000000800 */
[----:B------:R1:W-:Y:S04]  /*1c1d0*/  STS [R15+0x400], R146 ;  /* 0x000400920f007388 */ /* 0x0003e80000000800 */
[----:B------:R-:W-:Y:S04]  /*1c1e0*/  STS [R12], R140 ;  /* 0x0000008c0c007388 */ /* 0x000fe80000000800 */
[----:B------:R-:W-:Y:S01]  /*1c1f0*/  STS [R12+0x400], R142 ;  /* 0x0004008e0c007388 */ /* 0x000fe20000000800 */
[C---:B-1----:R-:W-:Y:S01]  /*1c200*/  IADD3 R15, R10.reuse, R15, RZ ;  /* 0x0000000f0a0f7210 */ /* 0x042fe20007ffe0ff */
[----:B------:R-:W-:-:S04]  /*1c210*/  IMAD.IADD R10, R10, 0x1, R12 ;  /* 0x000000010a0a7824 */ /* 0x000fc800078e020c */
[----:B------:R-:W-:Y:S04]  /*1c220*/  STS [R15], R136 ;  /* 0x000000880f007388 */ /* 0x000fe80000000800 */
[----:B------:R-:W-:Y:S04]  /*1c230*/  STS [R15+0x400], R138 ;  /* 0x0004008a0f007388 */ /* 0x000fe80000000800 */
[----:B------:R1:W-:Y:S04]  /*1c240*/  STS [R10], R7 ;  /* 0x000000070a007388 */ /* 0x0003e80000000800 */
[----:B------:R3:W-:Y:S01]  /*1c250*/  STS [R10+0x400], R8 ;  /* 0x000400080a007388 */ /* 0x0007e20000000800 */
[----:B-1----:R-:W-:Y:S01]  /*1c260*/  MOV R7, 0x7f800000 ;  /* 0x7f80000000077802 */ /* 0x002fe20000000f00 */
[----:B--2---:R-:W-:Y:S01]  /*1c270*/  @P4 FFMA.FTZ R7, R2, R9, R6 ;  /* 0x0000000902074223 */ /* 0x004fe20000010006 */
[----:B---3--:R-:W-:Y:S01]  /*1c280*/  MOV R8, 0x7f800000 ;  /* 0x7f80000000087802 */ /* 0x008fe20000000f00 */
[----:B----4-:R-:W-:Y:S01]  /*1c290*/  @P3 FFMA.FTZ R8, R0, R14, R5 ;  /* 0x0000000e00083223 */ /* 0x010fe20000010005 */
[----:B------:R-:W-:Y:S06]  /*1c2a0*/  @!P0 BRA `(.L_x_2453) ;  /* 0x0000000000248947 */ /* 0x000fec0003800000 */
[----:B------:R-:W1:Y:S01]  /*1c2b0*/  S2UR UR11, SR_CTAID.Y ;  /* 0x00000000000b79c3 */ /* 0x000e620000002600 */
[----:B------:R-:W-:Y:S01]  /*1c2c0*/  ULDC UR4, c[0x0][0x2c4] ;  /* 0x0000b10000047ab9 */ /* 0x000fe20000000800 */
[----:B------:R-:W-:Y:S01]  /*1c2d0*/  UISETP.NE.AND UP0, UPT, UR17, -0x1, UPT ;  /* 0xffffffff1100788c */ /* 0x000fe2000bf05270 */
[----:B------:R-:W-:-:S05]  /*1c2e0*/  ULDC UR9, c[0x0][0x2e4] ;  /* 0x0000b90000097ab9 */ /* 0x000fca0000000800 */
[----:B------:R-:W2:Y:S01]  /*1c2f0*/  S2UR UR8, SR_CTAID.Z ;  /* 0x00000000000879c3 */ /* 0x000ea20000002700 */
[----:B-1----:R-:W-:-:S04]  /*1c300*/  UIMAD UR4, UR11, UR4, URZ ;  /* 0x000000040b0472a4 */ /* 0x002fc8000f8e023f */
[----:B------:R-:W-:-:S04]  /*1c310*/  USEL UR4, UR4, UR17, !UP0 ;  /* 0x0000001104047287 */ /* 0x000fc8000c000000 */
[----:B--2---:R-:W-:Y:S01]  /*1c320*/  UIMAD UR9, UR8, UR9, UR4 ;  /* 0x00000009080972a4 */ /* 0x004fe2000f8e0204 */
[----:B------:R-:W-:Y:S11]  /*1c330*/  BRA `(.L_x_2454) ;  /* 0x0000000000187947 */ /* 0x000ff60003800000 */
.L_x_2453:
[----:B------:R-:W-:Y:S01]  /*1c340*/  S2UR UR8, SR_CTAID.Z ;  /* 0x00000000000879c3 */ /* 0x000fe20000002700 */
[----:B------:R-:W-:Y:S01]  /*1c350*/  ULDC UR4, c[0x0][0x270] ;  /* 0x00009c0000047ab9 */ /* 0x000fe20000000800 */
[----:B------:R-:W-:-:S06]  /*1c360*/  ULDC UR9, c[0x0][0x2c4] ;  /* 0x0000b10000097ab9 */ /* 0x000fcc0000000800 */
[----:B------:R-:W1:Y:S02]  /*1c370*/  S2UR UR11, SR_CTAID.Y ;  /* 0x00000000000b79c3 */ /* 0x000e640000002600 */
[----:B-1----:R-:W-:-:S04]  /*1c380*/  UIMAD UR4, UR11, UR4, UR8 ;  /* 0x000000040b0472a4 */ /* 0x002fc8000f8e0208 */
[----:B------:R-:W-:-:S12]  /*1c390*/  UIMAD UR9, UR4, UR9, URZ ;  /* 0x00000009040972a4 */ /* 0x000fd8000f8e023f */
.L_x_2454:
[----:B------:R-:W-:Y:S01]  /*1c3a0*/  LOP3.LUT R2, R11, 0xffffffe0, RZ, 0xc0, !PT ;  /* 0xffffffe00b027812 */ /* 0x000fe200078ec0ff */
[----:B------:R-:W-:Y:S01]  /*1c3b0*/  USHF.R.S32.HI UR10, URZ, 0x1f, UR11 ;  /* 0x0000001f3f0a7899 */ /* 0x000fe2000801140b */
[----:B------:R-:W-:Y:S01]  /*1c3c0*/  SHF.R.S32.HI R5, RZ, 0x1f, R13 ;  /* 0x0000001fff057819 */ /* 0x000fe2000001140d */
[----:B------:R-:W-:Y:S01]  /*1c3d0*/  UISETP.NE.AND UP0, UPT, UR17, -0x1, UPT ;  /* 0xffffffff1100788c */ /* 0x000fe2000bf05270 */
[----:B------:R-:W-:Y:S01]  /*1c3e0*/  BAR.SYNC.DEFER_BLOCKING 0x0 ;  /* 0x0000000000007b1d */ /* 0x000fe20000010000 */
[----:B------:R-:W-:Y:S01]  /*1c3f0*/  IMAD.IADD R2, R4, 0x1, -R2 ;  /* 0x0000000104027824 */ /* 0x000fe200078e0a02 */
[----:B------:R-:W-:-:S04]  /*1c400*/  LEA.HI R5, R5, R13, RZ, 0x2 ;  /* 0x0000000d05057211 */ /* 0x000fc800078f10ff */
[----:B------:R-:W-:Y:S01]  /*1c410*/  LOP3.LUT P0, RZ, R2, 0x3, RZ, 0xc0, !PT ;  /* 0x0000000302ff7812 */ /* 0x000fe2000780c0ff */
[----:B------:R-:W-:Y:S01]  /*1c420*/  ULDC.64 UR4, c[0x0][0x290] ;  /* 0x0000a40000047ab9 */ /* 0x000fe20000000a00 */
[----:B------:R-:W-:Y:S01]  /*1c430*/  SHF.R.S32.HI R0, RZ, 0x1f, R2 ;  /* 0x0000001fff007819 */ /* 0x000fe20000011402 */
[----:B------:R-:W-:Y:S01]  /*1c440*/  UIMAD UR10, UR10, UR4, URZ ;  /* 0x000000040a0a72a4 */ /* 0x000fe2000f8e023f */
[----:B------:R-:W-:Y:S01]  /*1c450*/  LOP3.LUT R5, R5, 0xffffffc, RZ, 0xc0, !PT ;  /* 0x0ffffffc05057812 */ /* 0x000fe200078ec0ff */
[----:B------:R-:W-:Y:S01]  /*1c460*/  ULDC.64 UR6, c[0x0][0x298] ;  /* 0x0000a60000067ab9 */ /* 0x000fe20000000a00 */
[----:B------:R-:W-:Y:S01]  /*1c470*/  LEA.HI R0, R0, R2, RZ, 0x2 ;  /* 0x0000000200007211 */ /* 0x000fe200078f10ff */
[----:B------:R-:W-:Y:S01]  /*1c480*/  UIMAD.WIDE.U32 UR14, UR17, UR6, URZ ;  /* 0x00000006110e72a5 */ /* 0x000fe2000f8e003f */
[----:B------:R-:W-:Y:S01]  /*1c490*/  BSSY B0, `(.L_x_2455) ;  /* 0x0000017000007945 */ /* 0x000fe20003800000 */
[----:B------:R-:W-:Y:S01]  /*1c4a0*/  UIMAD.WIDE.U32 UR18, UR11, UR4, URZ ;  /* 0x000000040b1272a5 */ /* 0x000fe2000f8e003f */
[----:B------:R-:W-:Y:S01]  /*1c4b0*/  SHF.R.S32.HI R0, RZ, 0x2, R0 ;  /* 0x00000002ff007819 */ /* 0x000fe20000011400 */
[----:B------:R-:W-:Y:S01]  /*1c4c0*/  UIMAD UR5, UR11, UR5, UR10 ;  /* 0x000000050b0572a4 */ /* 0x000fe2000f8e020a */
[----:B------:R-:W-:Y:S01]  /*1c4d0*/  IMAD.IADD R5, R13, 0x1, -R5 ;  /* 0x000000010d057824 */ /* 0x000fe200078e0a05 */
[----:B------:R-:W-:-:S02]  /*1c4e0*/  UIMAD UR17, UR17, UR7, UR15 ;  /* 0x00000007111172a4 */ /* 0x000fc4000f8e020f */
[----:B------:R-:W-:Y:S01]  /*1c4f0*/  USEL UR14, UR18, UR14, !UP0 ;  /* 0x0000000e120e7287 */ /* 0x000fe2000c000000 */
[----:B------:R-:W-:Y:S01]  /*1c500*/  IMAD R5, R5, 0x10, R0 ;  /* 0x0000001005057824 */ /* 0x000fe200078e0200 */
[----:B------:R-:W-:Y:S01]  /*1c510*/  @!UP0 UIADD3 UR17, UR19, UR5, URZ ;  /* 0x0000000513118290 */ /* 0x000fe2000fffe03f */
[----:B------:R-:W-:Y:S11]  /*1c520*/  @P0 BRA `(.L_x_2456) ;  /* 0x0000000000340947 */ /* 0x000ff60003800000 */
        /* <DEDUP_REMOVED lines=13> */
.L_x_2456:
[----:B------:R-:W-:Y:S05]  /*1c600*/  BSYNC B0 ;  /* 0x0000000000007941 */ /* 0x000fea0003800000 */
.L_x_2455:
[----:B------:R-:W2:Y:S01]  /*1c610*/  S2UR UR9, SR_CTAID.X ;  /* 0x00000000000979c3 */ /* 0x000ea20000002500 */
[----:B------:R-:W3:Y:S01]  /*1c620*/  S2R R2, SR_TID.X ;  /* 0x0000000000027919 */ /* 0x000ee20000002100 */
[----:B------:R-:W-:Y:S01]  /*1c630*/  LEA.HI R0, R3, R4, RZ, 0x3 ;  /* 0x0000000403007211 */ /* 0x000fe200078f18ff */
[----:B------:R-:W-:Y:S01]  /*1c640*/  IMAD.U32 R5, RZ, RZ, UR6 ;  /* 0x00000006ff057e24 */ /* 0x000fe2000f8e00ff */
[----:B------:R-:W-:Y:S01]  /*1c650*/  SHF.R.S32.HI R243, RZ, 0x1f, R242 ;  /* 0x0000001ffff37819 */ /* 0x000fe200000114f2 */
[----:B------:R-:W-:Y:S01]  /*1c660*/  ULDC UR5, c[0x0][0x2d0] ;  /* 0x0000b40000057ab9 */ /* 0x000fe20000000800 */
[----:B------:R-:W-:Y:S01]  /*1c670*/  SHF.R.S32.HI R0, RZ, 0x3, R0 ;  /* 0x00000003ff007819 */ /* 0x000fe20000011400 */
[----:B-1----:R1:W4:Y:S01]  /*1c680*/  LDS.128 R8, [R241+0x1800] ;  /* 0x00180000f1087984 */ /* 0x0023220000000c00 */
[----:B------:R-:W5:Y:S01]  /*1c690*/  LDC.64 R6, c[0x0][0x2a0] ;  /* 0x0000a800ff067b82 */ /* 0x000f620000000a00 */
[----:B------:R-:W-:Y:S01]  /*1c6a0*/  ISETP.GE.AND P0, PT, R242, UR5, PT ;  /* 0x00000005f2007c0c */ /* 0x000fe2000bf06270 */
[----:B------:R-:W-:Y:S01]  /*1c6b0*/  USHF.R.S32.HI UR5, URZ, 0x1f, UR8 ;  /* 0x0000001f3f057899 */ /* 0x000fe20008011408 */
[----:B------:R-:W-:Y:S01]  /*1c6c0*/  VIADD R3, R0, 0x10 ;  /* 0x0000001000037836 */ /* 0x000fe20000000000 */
[----:B------:R-:W-:Y:S04]  /*1c6d0*/  BSSY B0, `(.L_x_2457) ;  /* 0x0000023000007945 */ /* 0x000fe80003800000 */
[----:B------:R-:W-:Y:S01]  /*1c6e0*/  ISETP.GE.OR P3, PT, R3, UR12, P0 ;  /* 0x0000000c03007c0c */ /* 0x000fe20008766670 */
[----:B--2---:R-:W-:-:S04]  /*1c6f0*/  USHF.L.U32 UR9, UR9, 0x6, URZ ;  /* 0x0000000609097899 */ /* 0x004fc8000800063f */
[----:B------:R-:W-:Y:S02]  /*1c700*/  USHF.R.S32.HI UR4, URZ, 0x1f, UR9 ;  /* 0x0000001f3f047899 */ /* 0x000fe40008011409 */
[----:B------:R-:W-:Y:S02]  /*1c710*/  IMAD.WIDE.U32 R242, R5, UR9, R242 ;  /* 0x0000000905f27c25 */ /* 0x000fe4000f8e00f2 */
[----:B------:R-:W-:Y:S01]  /*1c720*/  UIMAD UR4, UR4, UR6, URZ ;  /* 0x00000006040472a4 */ /* 0x000fe2000f8e023f */
[----:B---3--:R-:W-:Y:S01]  /*1c730*/  SHF.R.S32.HI R4, RZ, 0x1f, R2 ;  /* 0x0000001fff047819 */ /* 0x008fe20000011402 */
[----:B------:R-:W-:Y:S01]  /*1c740*/  VIADD R5, R0, 0x20 ;  /* 0x0000002000057836 */ /* 0x000fe20000000000 */
[----:B------:R-:W-:Y:S01]  /*1c750*/  IADD3 R14, P1, R242, UR14, RZ ;  /* 0x0000000ef20e7c10 */ /* 0x000fe2000ff3e0ff */
[----:B------:R-:W-:Y:S01]  /*1c760*/  UIMAD UR4, UR9, UR7, UR4 ;  /* 0x00000007090472a4 */ /* 0x000fe2000f8e0204 */
[----:B------:R-:W-:Y:S01]  /*1c770*/  LEA.HI R2, R4, R2, RZ, 0x3 ;  /* 0x0000000204027211 */ /* 0x000fe200078f18ff */
[----:B------:R-:W-:Y:S01]  /*1c780*/  VIADD R4, R0, 0x30 ;  /* 0x0000003000047836 */ /* 0x000fe20000000000 */
[----:B------:R-:W-:Y:S01]  /*1c790*/  ISETP.GE.OR P2, PT, R5, UR12, P0 ;  /* 0x0000000c05007c0c */ /* 0x000fe20008746670 */
[----:B-----5:R-:W-:Y:S01]  /*1c7a0*/  IMAD R16, R6, UR5, RZ ;  /* 0x0000000506107c24 */ /* 0x020fe2000f8e02ff */
[----:B------:R-:W-:Y:S01]  /*1c7b0*/  UIADD3 UR9, -UR9, UR16, URZ ;  /* 0x0000001009097290 */ /* 0x000fe2000fffe13f */
[----:B------:R-:W-:Y:S01]  /*1c7c0*/  IMAD.U32 R3, RZ, RZ, UR4 ;  /* 0x00000004ff037e24 */ /* 0x000fe2000f8e00ff */
[----:B------:R-:W-:Y:S01]  /*1c7d0*/  SHF.R.S32.HI R2, RZ, 0x3, R2 ;  /* 0x00000003ff027819 */ /* 0x000fe20000011402 */
[----:B------:R-:W-:-:S03]  /*1c7e0*/  IMAD R16, R7, UR8, R16 ;  /* 0x0000000807107c24 */ /* 0x000fc6000f8e0210 */
[----:B------:R-:W-:Y:S02]  /*1c7f0*/  IADD3.X R15, R243, UR17, R3, P1, !PT ;  /* 0x00000011f30f7c10 */ /* 0x000fe40008ffe403 */
[----:B------:R-:W-:Y:S02]  /*1c800*/  ISETP.GE.OR P1, PT, R4, UR12, P0 ;  /* 0x0000000c04007c0c */ /* 0x000fe40008726670 */
[----:B------:R-:W-:Y:S01]  /*1c810*/  ISETP.GE.OR P0, PT, R0, UR9, P0 ;  /* 0x0000000900007c0c */ /* 0x000fe20008706670 */
[----:B------:R-:W-:Y:S01]  /*1c820*/  IMAD.WIDE.U32 R14, R6, UR8, R14 ;  /* 0x00000008060e7c25 */ /* 0x000fe2000f8e000e */
[----:B------:R-:W-:Y:S01]  /*1c830*/  SHF.R.S32.HI R2, RZ, 0x1f, R2 ;  /* 0x0000001fff027819 */ /* 0x000fe20000011402 */
[----:B------:R1:W2:Y:S02]  /*1c840*/  LDS.128 R4, [R241] ;  /* 0x00000000f1047984 */ /* 0x0002a40000000c00 */
[----:B------:R-:W-:-:S08]  /*1c850*/  IMAD.IADD R17, R16, 0x1, R15 ;  /* 0x0000000110117824 */ /* 0x000fd000078e020f */
[----:B----4-:R-:W-:Y:S05]  /*1c860*/  @P0 BRA `(.L_x_2458) ;  /* 0x0000000000240947 */ /* 0x010fea0003800000 */
        /* <DEDUP_REMOVED lines=8> */
[----:B--2---:R3:W-:Y:S02]  /*1c8f0*/  STG.E.128 desc[UR20][R18.64], R4 ;  /* 0x0000000412007986 */ /* 0x0047e4000c101d14 */
.L_x_2458:
[----:B------:R-:W-:Y:S05]  /*1c900*/  BSYNC B0 ;  /* 0x0000000000007941 */ /* 0x000fea0003800000 */
.L_x_2457:
        /* <DEDUP_REMOVED lines=14> */
[----:B---3--:R4:W-:Y:S02]  /*1c9f0*/  STG.E.128 desc[UR20][R12.64], R4 ;  /* 0x000000040c007986 */ /* 0x0089e4000c101d14 */
.L_x_2460:
[----:B------:R-:W-:Y:S05]  /*1ca00*/  BSYNC B0 ;  /* 0x0000000000007941 */ /* 0x000fea0003800000 */
.L_x_2459:
[----:B---34-:R3:W4:Y:S01]  /*1ca10*/  LDS.128 R4, [R241+0x1000] ;  /* 0x00100000f1047984 */ /* 0x0187220000000c00 */
        /* <DEDUP_REMOVED lines=13> */
[----:B----4-:R4:W-:Y:S02]  /*1caf0*/  STG.E.128 desc[UR20][R12.64], R4 ;  /* 0x000000040c007986 */ /* 0x0109e4000c101d14 */
.L_x_2462:
[----:B------:R-:W-:Y:S05]  /*1cb00*/  BSYNC B0 ;  /* 0x0000000000007941 */ /* 0x000fea0003800000 */
.L_x_2461:
[----:B------:R-:W-:Y:S05]  /*1cb10*/  @P1 EXIT ;  /* 0x000000000000194d */ /* 0x000fea0003800000 */
[----:B------:R-:W-:Y:S01]  /*1cb20*/  IADD3 R0, P0, R0, 0x30, RZ ;  /* 0x0000003000007810 */ /* 0x000fe20007f1e0ff */
[----:B----4-:R-:W-:Y:S01]  /*1cb30*/  IMAD.MOV.U32 R4, RZ, RZ, R14 ;  /* 0x000000ffff047224 */ /* 0x010fe200078e000e */
        /* <DEDUP_REMOVED lines=9> */
[----:B------:R-:W-:Y:S01]  /*1cbd0*/  STG.E.128 desc[UR20][R6.64], R8 ;  /* 0x0000000806007986 */ /* 0x000fe2000c101d14 */
[----:B------:R-:W-:Y:S05]  /*1cbe0*/  EXIT ;  /* 0x000000000000794d */ /* 0x000fea0003800000 */
.L_x_2463:
        /* <DEDUP_REMOVED lines=9> */
.L_x_7896:


//--------------------- .text._ZN5flash24flash_fwd_splitkv_kernelI23Flash_fwd_kernel_traitsILi64ELi64ELi256ELi4ELb0ELb0EN7cutlass6half_tE19Flash_kernel_traitsILi64ELi64ELi256ELi4ES3_EELb1ELb0ELb1ELb0ELb0ELb1ELb0ELb0EEEvNS_16Flash_fwd_paramsE --------------------------
	.section	.text._ZN5flash24flash_fwd_splitkv_kernelI23Flash_fwd_kernel_traitsILi64ELi64ELi256ELi4ELb0ELb0EN7cutlass6half_tE19Flash_kernel_traitsILi64ELi64ELi256ELi4ES3_EELb1ELb0ELb1ELb0ELb0ELb1ELb0ELb0EEEvNS_16Flash_fwd_paramsE,"ax",@progbits
	.align	128
        .global         _ZN5flash24flash_fwd_splitkv_kernelI23Flash_fwd_kernel_traitsILi64ELi64ELi256ELi4ELb0ELb0EN7cutlass6half_tE19Flash_kernel_traitsILi64ELi64ELi256ELi4ES3_EELb1ELb0ELb1ELb0ELb0ELb1ELb0ELb0EEEvNS_16Flash_fwd_paramsE
        .type           _ZN5flash24flash_fwd_splitkv_kernelI23Flash_fwd_kernel_traitsILi64ELi64ELi256ELi4ELb0ELb0EN7cutlass6half_tE19Flash_kernel_traitsILi64ELi64ELi256ELi4ES3_EELb1ELb0ELb1ELb0ELb0ELb1ELb0ELb0EEEvNS_16Flash_fwd_paramsE,@function
        .size           _ZN5flash24flash_fwd_splitkv_kernelI23Flash_fwd_kernel_traitsILi64ELi64ELi256ELi4ELb0ELb0EN7cutlass6half_tE19Flash_kernel_traitsILi64ELi64ELi256ELi4ES3_EELb1ELb0ELb1ELb0ELb0ELb1ELb0ELb0EEEvNS_16Flash_fwd_paramsE,(.L_x_7897 - _ZN5flash24flash_fwd_splitkv_kernelI23Flash_fwd_kernel_traitsILi64ELi64ELi256ELi4ELb0ELb0EN7cutlass6half_tE19Flash_kernel_traitsILi64ELi64ELi256ELi4ES3_EELb1ELb0ELb1ELb0ELb0ELb1ELb0ELb0EEEvNS_16Flash_fwd_paramsE)
        .other          _ZN5flash24flash_fwd_splitkv_kernelI23Flash_fwd_kernel_traitsILi64ELi64ELi256ELi4ELb0ELb0EN7cutlass6half_tE19Flash_kernel_traitsILi64ELi64ELi256ELi4ES3_EELb1ELb0ELb1ELb0ELb0ELb1ELb0ELb0EEEvNS_16Flash_fwd_paramsE,@"STO_CUDA_ENTRY STV_DEFAULT"
_ZN5flash24flash_fwd_splitkv_kernelI23Flash_fwd_kernel_traitsILi64ELi64ELi256ELi4ELb0ELb0EN7cutlass6half_tE19Flash_kernel_traitsILi64ELi64ELi256ELi4ES3_EELb1ELb0ELb1ELb0ELb0ELb1ELb0ELb0EEEvNS_16Flash_fwd_paramsE:
.text._ZN5flash24flash_fwd_splitkv_kernelI23Flash_fwd_kernel_traitsILi64ELi64ELi256ELi4ELb0ELb0EN7cutlass6half_tE19Flash_kernel_traitsILi64ELi64ELi256ELi4ES3_EELb1ELb0ELb1ELb0ELb0ELb1ELb0ELb0EEEvNS_16Flash_fwd_paramsE:
        /* <DEDUP_REMOVED lines=55> */
.L_x_2464:
[----:B------:R-:W-:Y:S01]  /*0370*/  ULDC UR6, c[0x0][0x2c8] ;  /* 0x0000b20000067ab9 */ /* 0x000fe20000000800 */
.L_x_2465:
        /* <DEDUP_REMOVED lines=104> */
.L_x_2468:
[----:B------:R-:W-:Y:S05]  /*0a00*/  BSYNC B0 ;  /* 0x0000000000007941 */ /* 0x000fea0003800000 */
.L_x_2467:
        /* <DEDUP_REMOVED lines=20> */
.L_x_2470:
[----:B------:R-:W-:Y:S05]  /*0b50*/  BSYNC B0 ;  /* 0x0000000000007941 */ /* 0x000fea0003800000 */
.L_x_2469:
        /* <DEDUP_REMOVED lines=14> */
.L_x_2472:
[----:B------:R-:W-:Y:S05]  /*0c40*/  BSYNC B0 ;  /* 0x0000000000007941 */ /* 0x000fea0003800000 */
.L_x_2471:
        /* <DEDUP_REMOVED lines=13> */
.L_x_2474:
[----:B------:R-:W-:Y:S05]  /*0d20*/  BSYNC B0 ;  /* 0x0000000000007941 */ /* 0x000fea0003800000 */
.L_x_2473:
        /* <DEDUP_REMOVED lines=16> */
.L_x_2466:
        /* <DEDUP_REMOVED lines=28> */
.L_x_2475:
        /* <DEDUP_REMOVED lines=87> */
.L_x_2476:
        /* <DEDUP_REMOVED lines=46> */
.L_x_2478:
        /* <DEDUP_REMOVED lines=35> */
.L_x_2477:
        /* <DEDUP_REMOVED lines=87> */
.L_x_2480:
[----:B------:R-:W-:Y:S05]  /*1fe0*/  BSYNC B0 ;  /* 0x0000000000007941 */ /* 0x000fea0003800000 */
.L_x_2479:
        /* <DEDUP_REMOVED lines=25> */
.L_x_2482:
[----:B------:R-:W-:Y:S05]  /*2180*/  BSYNC B0 ;  /* 0x0000000000007941 */ /* 0x000fea0003800000 */
.L_x_2481:
        /* <DEDUP_REMOVED lines=22> */
.L_x_2484:
[----:B------:R-:W-:Y:S05]  /*22f0*/  BSYNC B0 ;  /* 0x0000000000007941 */ /* 0x000fea0003800000 */
.L_x_2483:
        /* <DEDUP_REMOVED lines=21> */
.L_x_2486:
[----:B------:R-:W-:Y:S05]  /*2450*/  BSYNC B0 ;  /* 0x0000000000007941 */ /* 0x000fea0003800000 */
.L_x_2485:
        /* <DEDUP_REMOVED lines=29> */
.L_x_2488:
[----:B------:R-:W-:Y:S05]  /*2630*/  BSYNC B0 ;  /* 0x0000000000007941 */ /* 0x000fea0003800000 */
.L_x_2487:
        /* <DEDUP_REMOVED lines=19> */
.L_x_2490:
[----:B------:R-:W-:Y:S05]  /*2770*/  BSYNC B0 ;  /* 0x0000000000007941 */ /* 0x000fea0003800000 */
.L_x_2489:
        /* <DEDUP_REMOVED lines=20> */
.L_x_2492:
[----:B------:R-:W-:Y:S05]  /*28c0*/  BSYNC B0 ;  /* 0x0000000000007941 */ /* 0x000fea0003800000 */
.L_x_2491:
        /* <DEDUP_REMOVED lines=21> */
.L_x_2494:
[----:B------:R-:W-:Y:S05]  /*2a20*/  BSYNC B0 ;  /* 0x0000000000007941 */ /* 0x000fea0003800000 */
.L_x_2493:
        /* <DEDUP_REMOVED lines=20> */
.L_x_2496:
[----:B------:R-:W-:Y:S05]  /*2b70*/  BSYNC B0 ;  /* 0x0000000000007941 */ /* 0x000fea0003800000 */
.L_x_2495:
        /* <DEDUP_REMOVED lines=21> */
.L_x_2498:
[----:B------:R-:W-:Y:S05]  /*2cd0*/  BSYNC B0 ;  /* 0x0000000000007941 */ /* 0x000fea0003800000 */
.L_x_2497:
        /* <DEDUP_REMOVED lines=21> */
.L_x_2500:
[----:B------:R-:W-:Y:S05]  /*2e30*/  BSYNC B0 ;  /* 0x0000000000007941 */ /* 0x000fea0003800000 */
.L_x_2499:
        /* <DEDUP_REMOVED lines=21> */
.L_x_2502:
[----:B------:R-:W-:Y:S05]  /*2f90*/  BSYNC B0 ;  /* 0x0000000000007941 */ /* 0x000fea0003800000 */
.L_x_2501:
        /* <DEDUP_REMOVED lines=20> */
.L_x_2504:
[----:B------:R-:W-:Y:S05]  /*30e0*/  BSYNC B0 ;  /* 0x0000000000007941 */ /* 0x000fea0003800000 */
.L_x_2503:
        /* <DEDUP_REMOVED lines=21> */
.L_x_2506:
[----:B------:R-:W-:Y:S05]  /*3240*/  BSYNC B0 ;  /* 0x0000000000007941 */ /* 0x000fea0003800000 */
.L_x_2505:
        /* <DEDUP_REMOVED lines=21> */
.L_x_2508:
[----:B------:R-:W-:Y:S05]  /*33a0*/  BSYNC B0 ;  /* 0x0000000000007941 */ /* 0x000fea0003800000 */
.L_x_2507:
        /* <DEDUP_REMOVED lines=21> */
.L_x_2510:
[----:B------:R-:W-:Y:S05]  /*3500*/  BSYNC B0 ;  /* 0x0000000000007941 */ /* 0x000fea0003800000 */
.L_x_2509:
        /* <DEDUP_REMOVED lines=20> */
.L_x_2512:
[----:B------:R-:W-:Y:S05]  /*3650*/  BSYNC B0 ;  /* 0x0000000000007941 */ /* 0x000fea0003800000 */
.L_x_2511:
        /* <DEDUP_REMOVED lines=19> */
.L_x_2514:
[----:B------:R-:W-:Y:S05]  /*3790*/  BSYNC B0 ;  /* 0x0000000000007941 */ /* 0x000fea0003800000 */
.L_x_2513:
        /* <DEDUP_REMOVED lines=19> */
.L_x_2516:
[----:B------:R-:W-:Y:S05]  /*38d0*/  BSYNC B0 ;  /* 0x0000000000007941 */ /* 0x000fea0003800000 */
.L_x_2515:
        /* <DEDUP_REMOVED lines=19> */
.L_x_2518:
[----:B------:R-:W-:Y:S05]  /*3a10*/  BSYNC B0 ;  /* 0x0000000000007941 */ /* 0x000fea0003800000 */
.L_x_2517:
[----:B------:R-:W-:Y:S01]  /*3a20*/  USHF.R.S32.HI UR28, URZ, 0x1f, UR25 ;  /* 0x0000001f3f1c7899 */ /* 0x000fe20008011419 */
[----:B------:R-:W0:Y:S01]  /*3a30*/  LDGDEPBAR ;  /* 0x00000000000079af */ /* 0x000e220000000000 */
[----:B------:R-:W-:Y:S01]  /*3a40*/  ULDC.64 UR10, c[0x0][0x3d0] ;  /* 0x0000f400000a7ab9 */ /* 0x000fe20000000a00 */
[----:B------:R-:W-:Y:S01]  /*3a50*/  UMOV UR30, UR26 ;  /* 0x0000001a001e7c82 */ /* 0x000fe20008000000 */
[----:B------:R-:W-:Y:S01]  /*3a60*/  UIMAD UR28, UR28, UR10, URZ ;  /* 0x0000000a1c1c72a4 */ /* 0x000fe2000f8e023f */
[----:B------:R-:W-:Y:S01]  /*3a70*/  IMAD.IADD R25, R25, 0x1, R11 ;  /* 0x0000000119197824 */ /* 0x000fe200078e020b */
[----:B------:R-:W-:Y:S01]  /*3a80*/  UMOV UR31, UR5 ;  /* 0x00000005001f7c82 */ /* 0x000fe20008000000 */
[----:B------:R-:W-:Y:S01]  /*3a90*/  ULDC.64 UR6, c[0x0][0x250] ;  /* 0x0000940000067ab9 */ /* 0x000fe20000000a00 */
[----:B------:R-:W-:Y:S01]  /*3aa0*/  UIMAD.WIDE.U32 UR30, UR25, UR10, UR30 ;  /* 0x0000000a191e72a5 */ /* 0x000fe2000f8e001e */
[----:B------:R-:W-:Y:S01]  /*3ab0*/  IMAD R22, R22, UR6, RZ ;  /* 0x0000000616167c24 */ /* 0x000fe2000f8e02ff */
[----:B------:R-:W-:Y:S01]  /*3ac0*/  UIMAD UR28, UR25, UR11, UR28 ;  /* 0x0000000b191c72a4 */ /* 0x000fe2000f8e021c */
[----:B------:R-:W-:-:S02]  /*3ad0*/  LEA.HI R200, R200, R197, RZ, 0x5 ;  /* 0x000000c5c8c87211 */ /* 0x000fc400078f28ff */
[----:B------:R-:W-:Y:S01]  /*3ae0*/  ULDC.64 UR10, c[0x0][0x3c8] ;  /* 0x0000f200000a7ab9 */ /* 0x000fe20000000a00 */
[----:B------:R-:W-:Y:S01]  /*3af0*/  UIADD3 UR28, UR31, UR28, URZ ;  /* 0x0000001c1f1c7290 */ /* 0x000fe2000fffe03f */
[C---:B------:R-:W-:Y:S01]  /*3b00*/  IMAD R201, R198.reuse, UR7, R22 ;  /* 0x00000007c6c97c24 */ /* 0x040fe2000f8e0216 */
[----:B------:R-:W-:Y:S01]  /*3b10*/  ULEA UR5, UP0, UR30, UR10, 0x2 ;  /* 0x0000000a1e057291 */ /* 0x000fe2000f80103f */
[----:B------:R-:W-:Y:S01]  /*3b20*/  IMAD.WIDE.U32 R198, R198, UR6, R24 ;  /* 0x00000006c6c67c25 */ /* 0x000fe2000f8e0018 */
[----:B------:R-:W-:Y:S02]  /*3b30*/  ISETP.GE.AND P5, PT, R5, UR23, PT ;  /* 0x0000001705007c0c */ /* 0x000fe4000bfa6270 */
[----:B------:R-:W-:Y:S01]  /*3b40*/  ULEA.HI.X UR28, UR30, UR11, UR28, 0x2, UP0 ;  /* 0x0000000b1e1c7291 */ /* 0x000fe200080f141c */
[----:B------:R-:W-:Y:S01]  /*3b50*/  IMAD.IADD R201, R199, 0x1, R201 ;  /* 0x00000001c7c97824 */ /* 0x000fe200078e02c9 */
[----:B------:R-:W-:Y:S01]  /*3b60*/  SHF.R.S32.HI R5, RZ, 0x5, R200 ;  /* 0x00000005ff057819 */ /* 0x000fe200000114c8 */
[----:B------:R-:W-:Y:S01]  /*3b70*/  IMAD.U32 R204, RZ, RZ, UR5 ;  /* 0x00000005ffcc7e24 */ /* 0x000fe2000f8e00ff */
[----:B------:R-:W-:Y:S01]  /*3b80*/  ULDC.64 UR10, c[0x0][0x220] ;  /* 0x00008800000a7ab9 */ /* 0x000fe20000000a00 */
[----:B------:R-:W-:-:S04]  /*3b90*/  DEPBAR.LE SB0, 0x0 ;  /* 0x000080000000791a */ /* 0x000fc80000000000 */
[----:B------:R-:W-:Y:S01]  /*3ba0*/  IMAD.U32 R205, RZ, RZ, UR28 ;  /* 0x0000001cffcd7e24 */ /* 0x000fe2000f8e00ff */
[C---:B------:R-:W-:Y:S01]  /*3bb0*/  LEA R65, P1, R198.reuse, UR10, 0x1 ;  /* 0x0000000ac6417c11 */ /* 0x040fe2000f8208ff */
[----:B------:R-:W-:Y:S01]  /*3bc0*/  ULDC UR5, c[0x0][0x2e8] ;  /* 0x0000ba0000057ab9 */ /* 0x000fe20000000800 */
[----:B------:R-:W-:Y:S02]  /*3bd0*/  ISETP.GE.AND P2, PT, R3, UR23, PT ;  /* 0x0000001703007c0c */ /* 0x000fe4000bf46270 */
[----:B------:R1:W5:Y:S01]  /*3be0*/  LDG.E R204, desc[UR20][R204.64] ;  /* 0x00000014cccc7981 */ /* 0x000362000c1e1900 */
[----:B------:R-:W-:Y:S01]  /*3bf0*/  LEA.HI.X R64, R198, UR11, R201, 0x1, P1 ;  /* 0x0000000bc6407c11 */ /* 0x000fe200088f0cc9 */
[----:B------:R-:W-:Y:S01]  /*3c00*/  BAR.SYNC.DEFER_BLOCKING 0x0 ;  /* 0x0000000000007b1d */ /* 0x000fe20000010000 */
[----:B------:R-:W-:Y:S01]  /*3c10*/  ISETP.GE.AND P1, PT, R20, UR23, PT ;  /* 0x0000001714007c0c */ /* 0x000fe2000bf26270 */
[----:B------:R-:W-:Y:S01]  /*3c20*/  IMAD.U32 R3, RZ, RZ, UR24 ;  /* 0x00000018ff037e24 */ /* 0x000fe2000f8e00ff */
[----:B------:R-:W-:-:S03]  /*3c30*/  ISETP.GE.AND P6, PT, R10, UR23, PT ;  /* 0x000000170a007c0c */ /* 0x000fc6000bfc6270 */
[----:B------:R-:W1:Y:S01]  /*3c40*/  MUFU.RCP R202, UR5 ;  /* 0x0000000500ca7d08 */ /* 0x000e620008001000 */
[----:B------:R-:W-:Y:S07]  /*3c50*/  BSSY B0, `(.L_x_2519) ;  /* 0x000000e000007945 */ /* 0x000fee0003800000 */
[----:B------:R1:W-:Y:S01]  /*3c60*/  @P1 STS.128 [R241+0xa000], RZ ;  /* 0x00a000fff1001388 */ /* 0x0003e20000000c00 */
[----:B------:R-:W-:Y:S01]  /*3c70*/  LEA R203, R5, UR27, 0x4 ;  /* 0x0000001b05cb7c11 */ /* 0x000fe2000f8e20ff */
[----:B------:R-:W-:Y:S06]  /*3c80*/  @P1 BRA `(.L_x_2520) ;  /* 0x0000000000281947 */ /* 0x000fec0003800000 */
        /* <DEDUP_REMOVED lines=10> */
.L_x_2520:
[----:B------:R-:W-:Y:S05]  /*3d30*/  BSYNC B0 ;  /* 0x0000000000007941 */ /* 0x000fea0003800000 */
.L_x_2519:
        /* <DEDUP_REMOVED lines=19> */
.L_x_2522:
[----:B------:R-:W-:Y:S05]  /*3e70*/  BSYNC B0 ;  /* 0x0000000000007941 */ /* 0x000fea0003800000 */
.L_x_2521:
        /* <DEDUP_REMOVED lines=17> */
.L_x_2524:
[----:B------:R-:W-:Y:S05]  /*3f90*/  BSYNC B0 ;  /* 0x0000000000007941 */ /* 0x000fea0003800000 */
.L_x_2523:
        /* <DEDUP_REMOVED lines=18> */
.L_x_2526:
[----:B------:R-:W-:Y:S05]  /*40c0*/  BSYNC B0 ;  /* 0x0000000000007941 */ /* 0x000fea0003800000 */
.L_x_2525:
        /* <DEDUP_REMOVED lines=17> */
.L_x_2528:
[----:B------:R-:W-:Y:S05]  /*41e0*/  BSYNC B0 ;  /* 0x0000000000007941 */ /* 0x000fea0003800000 */
.L_x_2527:
        /* <DEDUP_REMOVED lines=18> */
.L_x_2530:
[----:B------:R-:W-:Y:S05]  /*4310*/  BSYNC B0 ;  /* 0x0000000000007941 */ /* 0x000fea0003800000 */
.L_x_2529:
        /* <DEDUP_REMOVED lines=18> */
.L_x_2532:
[----:B------:R-:W-:Y:S05]  /*4440*/  BSYNC B0 ;  /* 0x0000000000007941 */ /* 0x000fea0003800000 */
.L_x_2531:
        /* <DEDUP_REMOVED lines=19> */
.L_x_2534:
[----:B------:R-:W-:Y:S05]  /*4580*/  BSYNC B0 ;  /* 0x0000000000007941 */ /* 0x000fea0003800000 */
.L_x_2533:
        /* <DEDUP_REMOVED lines=19> */
.L_x_2536:
[----:B------:R-:W-:Y:S05]  /*46c0*/  BSYNC B0 ;  /* 0x0000000000007941 */ /* 0x000fea0003800000 */
.L_x_2535:
        /* <DEDUP_REMOVED lines=16> */
[----:B-1----:R-:W-:Y:S02]  /*47d0*/  SHF.R.U32.HI R205, RZ, 0x3, R6 ;  /* 0x00000003ffcd7819 */ /* 0x002fe40000011606 */
[----:B------:R-:W-:Y:S02]  /*47e0*/  LOP3.LUT R8, R20, R8, RZ, 0x3c, !PT ;  /* 0x0000000814087212 */ /* 0x000fe400078e3cff */
        /* <DEDUP_REMOVED lines=16> */
.L_x_2538:
[----:B------:R-:W-:Y:S05]  /*48f0*/  BSYNC B0 ;  /* 0x0000000000007941 */ /* 0x000fea0003800000 */
.L_x_2537:
        /* <DEDUP_REMOVED lines=22> */
.L_x_2540:
[----:B------:R-:W-:Y:S05]  /*4a60*/  BSYNC B0 ;  /* 0x0000000000007941 */ /* 0x000fea0003800000 */
.L_x_2539:
[----:B------:R1:W-:Y:S01]  /*4a70*/  @P2 STS.128 [R241+0xf800], RZ ;  /* 0x00f800fff1002388 */ /* 0x0003e20000000c00 */
[----:B------:R-:W-:Y:S04]  /*4a80*/  BSSY B0, `(.L_x_2541) ;  /* 0x0000010000007945 */ /* 0x000fe80003800000 */
[----:B------:R-:W-:Y:S05]  /*4a90*/  @P2 BRA `(.L_x_2542) ;  /* 0x0000000000382947 */ /* 0x000fea0003800000 */
[----:B------:R-:W-:Y:S02]  /*4aa0*/  ULDC UR5, c[0x0][0x2d0] ;  /* 0x0000b40000057ab9 */ /* 0x000fe40000000800 */
[----:B------:R-:W-:-:S13]  /*4ab0*/  ISETP.GE.AND P2, PT, R242, UR5, PT ;  /* 0x00000005f2007c0c */ /* 0x000fda000bf46270 */
[----:B------:R1:W-:Y:S01]  /*4ac0*/  @P2 STS.128 [R241+0xf800], RZ ;  /* 0x00f800fff1002388 */ /* 0x0003e20000000c00 */
[----:B------:R-:W-:Y:S05]  /*4ad0*/  @P2 BRA `(.L_x_2542) ;  /* 0x0000000000282947 */ /* 0x000fea0003800000 */
[----:B--2---:R-:W-:Y:S01]  /*4ae0*/  MOV R4, UR6 ;  /* 0x0000000600047c02 */ /* 0x004fe20008000f00 */
        /* <DEDUP_REMOVED lines=9> */
.L_x_2542:
[----:B------:R-:W-:Y:S05]  /*4b80*/  BSYNC B0 ;  /* 0x0000000000007941 */ /* 0x000fea0003800000 */
.L_x_2541:
        /* <DEDUP_REMOVED lines=17> */
.L_x_2544:
[----:B------:R-:W-:Y:S05]  /*4ca0*/  BSYNC B0 ;  /* 0x0000000000007941 */ /* 0x000fea0003800000 */
.L_x_2543:
        /* <DEDUP_REMOVED lines=17> */
.L_x_2546:
[----:B------:R-:W-:Y:S05]  /*4dc0*/  BSYNC B0 ;  /* 0x0000000000007941 */ /* 0x000fea0003800000 */
.L_x_2545:
        /* <DEDUP_REMOVED lines=17> */
.L_x_2548:
[----:B------:R-:W-:Y:S05]  /*4ee0*/  BSYNC B0 ;  /* 0x0000000000007941 */ /* 0x000fea0003800000 */
.L_x_2547:
        /* <DEDUP_REMOVED lines=17> */
.L_x_2550:
[----:B------:R-:W-:Y:S05]  /*5000*/  BSYNC B0 ;  /* 0x0000000000007941 */ /* 0x000fea0003800000 */
.L_x_2549:
[----:B------:R-:W-:Y:S01]  /*5010*/  LDSM.16.M88.4 R84, [R238] ;  /* 0x00000000ee54783b */ /* 0x000fe20000000200 */
[----:B------:R-:W-:Y:S01]  /*5020*/  LOP3.LUT P0, RZ, R2, 0x2, RZ, 0xc0, !PT ;  /* 0x0000000202ff7812 */ /* 0x000fe2000780c0ff */
[--C-:B------:R-:W-:Y:S01]  /*5030*/  IMAD R196, R240, 0x2, R238.reuse ;  /* 0x00000002f0c47824 */ /* 0x100fe200078e02ee */
[----:B------:R-:W-:Y:S01]  /*5040*/  ULDC UR23, c[0x0][0x39c] ;  /* 0x0000e70000177ab9 */ /* 0x000fe20000000800 */
[----:B------:R-:W3:Y:S01]  /*5050*/  LDSM.16.M88.4 R68, [R237+0x2800] ;  /* 0x00280000ed44783b */ /* 0x000ee20000000200 */
[----:B------:R-:W-:Y:S01]  /*5060*/  SEL R0, R0, 0xfffffff0, !P0 ;  /* 0xfffffff000007807 */ /* 0x000fe20004000000 */
[----:B------:R-:W-:Y:S01]  /*5070*/  VIADD R236, R237, 0x2040 ;  /* 0x00002040edec7836 */ /* 0x000fe20000000000 */
[----:B------:R-:W-:Y:S01]  /*5080*/  LOP3.LUT P0, RZ, R2, 0x4, RZ, 0xc0, !PT ;  /* 0x0000000402ff7812 */ /* 0x000fe2000780c0ff */
[----:B------:R-:W1:Y:S01]  /*5090*/  LDSM.16.M88.4 R56, [R237+0x3000] ;  /* 0x00300000ed38783b */ /* 0x000e620000000200 */
[----:B------:R-:W-:Y:S02]  /*50a0*/  IMAD R2, R239, 0x2, R238 ;  /* 0x00000002ef027824 */ /* 0x000fe400078e02ee */
[----:B-----5:R-:W-:Y:S01]  /*50b0*/  FMUL.FTZ R202, R204, R202 ;  /* 0x000000caccca7220 */ /* 0x020fe20000410000 */
[----:B------:R-:W-:Y:S01]  /*50c0*/  IMAD R233, R0, 0x2, R237 ;  /* 0x0000000200e97824 */ /* 0x000fe200078e02ed */
[----:B------:R-:W-:Y:S01]  /*50d0*/  LDSM.16.M88.4 R128, [R196] ;  /* 0x00000000c480783b */ /* 0x000fe20000000200 */
[----:B------:R-:W-:Y:S01]  /*50e0*/  IMAD R235, R240, 0x2, R2 ;  /* 0x00000002f0eb7824 */ /* 0x000fe200078e0202 */
[----:B------:R-:W-:Y:S01]  /*50f0*/  UISETP.GE.AND UP0, UPT, UR19, 0x2, UPT ;  /* 0x000000021300788c */ /* 0x000fe2000bf06270 */
[----:B------:R-:W-:Y:S01]  /*5100*/  IMAD.SHL.U32 R246, R197, 0x2, RZ ;  /* 0x00000002c5f67824 */ /* 0x000fe200078e00ff */
[----:B------:R-:W2:Y:S01]  /*5110*/  LDSM.16.M88.4 R124, [R233+0x2800] ;  /* 0x00280000e97c783b */ /* 0x000ea20000000200 */
[----:B------:R-:W-:-:S03]  /*5120*/  R2UR UR5, R202 ;  /* 0x00000000ca0572ca */ /* 0x000fc600000e0000 */
[----:B------:R-:W2:Y:S01]  /*5130*/  LDSM.16.M88.4 R120, [R233+0x3000] ;  /* 0x00300000e978783b */ /* 0x000ea20000000200 */
[----:B------:R-:W-:-:S03]  /*5140*/  LOP3.LUT R246, R246, 0x6, RZ, 0xc0, !PT ;  /* 0x00000006f6f67812 */ /* 0x000fc600078ec0ff */
[----:B------:R-:W2:Y:S04]  /*5150*/  LDSM.16.M88.4 R16, [R237+0x5800] ;  /* 0x00580000ed10783b */ /* 0x000ea80000000200 */
[----:B------:R-:W2:Y:S04]  /*5160*/  LDSM.16.M88.4 R48, [R237+0x3800] ;  /* 0x00380000ed30783b */ /* 0x000ea80000000200 */
[----:B------:R-:W2:Y:S04]  /*5170*/  LDSM.16.M88.4 R40, [R237+0x4000] ;  /* 0x00400000ed28783b */ /* 0x000ea80000000200 */
[----:B----4-:R-:W4:Y:S04]  /*5180*/  LDSM.16.M88.4 R24, [R237+0x5000] ;  /* 0x00500000ed18783b */ /* 0x010f280000000200 */
[----:B------:R-:W4:Y:S01]  /*5190*/  LDSM.16.M88.4 R8, [R237+0x6000] ;  /* 0x00600000ed08783b */ /* 0x000f220000000200 */
[C---:B---3--:R-:W-:Y:S03]  /*51a0*/  HMMA.16816.F32 R72, R84.reuse, R68, RZ ;  /* 0x000000445448723c */ /* 0x048fe600000018ff */
[----:B------:R-:W-:Y:S04]  /*51b0*/  LDSM.16.M88.4 R132, [R233+0x3800] ;  /* 0x00380000e984783b */ /* 0x000fe80000000200 */
[----:B------:R-:W-:Y:S01]  /*51c0*/  LDSM.16.M88.4 R160, [R233+0x4000] ;  /* 0x00400000e9a0783b */ /* 0x000fe20000000200 */
[C---:B------:R-:W-:Y:S03]  /*51d0*/  HMMA.16816.F32 R68, R84.reuse, R70, RZ ;  /* 0x000000465444723c */ /* 0x040fe600000018ff */
[----:B------:R-:W-:Y:S03]  /*51e0*/  LDSM.16.M88.4 R80, [R233+0x5000] ;  /* 0x00500000e950783b */ /* 0x000fe60000000200 */
[C---:B-1----:R-:W-:Y:S01]  /*51f0*/  HMMA.16816.F32 R60, R84.reuse, R56, RZ ;  /* 0x00000038543c723c */ /* 0x042fe200000018ff */
[----:B------:R-:W-:Y:S04]  /*5200*/  LDSM.16.M88.4 R76, [R237+0x2000] ;  /* 0x00200000ed4c783b */ /* 0x000fe80000000200 */
[----:B------:R-:W-:Y:S01]  /*5210*/  LDSM.16.M88.4 R108, [R237+0x8000] ;  /* 0x00800000ed6c783b */ /* 0x000fe20000000200 */
[----:B------:R-:W-:Y:S03]  /*5220*/  HMMA.16816.F32 R56, R84, R58, RZ ;  /* 0x0000003a5438723c */ /* 0x000fe600000018ff */
[----:B------:R-:W-:Y:S03]  /*5230*/  LDSM.16.M88.4 R32, [R237+0x4800] ;  /* 0x00480000ed20783b */ /* 0x000fe60000000200 */
[C---:B--2---:R-:W-:Y:S01]  /*5240*/  HMMA.16816.F32 R72, R128.reuse, R124, R72 ;  /* 0x0000007c8048723c */ /* 0x044fe20000001848 */
[----:B------:R-:W-:Y:S04]  /*5250*/  LDSM.16.M88.4 R156, [R237+0x6800] ;  /* 0x00680000ed9c783b */ /* 0x000fe80000000200 */
[----:B------:R-:W-:Y:S01]  /*5260*/  LDSM.16.M88.4 R148, [R237+0x7000] ;  /* 0x00700000ed94783b */ /* 0x000fe20000000200 */
[C---:B------:R-:W-:Y:S03]  /*5270*/  HMMA.16816.F32 R68, R128.reuse, R126, R68 ;  /* 0x0000007e8044723c */ /* 0x040fe60000001844 */
[----:B------:R-:W1:Y:S03]  /*5280*/  LDSM.16.M88.4 R124, [R233+0x5800] ;  /* 0x00580000e97c783b */ /* 0x000e660000000200 */
[C---:B------:R-:W-:Y:S01]  /*5290*/  HMMA.16816.F32 R60, R128.reuse, R120, R60 ;  /* 0x00000078803c723c */ /* 0x040fe2000000183c */
[----:B------:R-:W-:Y:S04]  /*52a0*/  LDSM.16.M88.4 R100, [R237+0x8800] ;  /* 0x00880000ed64783b */ /* 0x000fe80000000200 */
[----:B------:R-:W-:Y:S01]  /*52b0*/  LDSM.16.M88.4 R116, [R237+0x7800] ;  /* 0x00780000ed74783b */ /* 0x000fe20000000200 */
[----:B------:R-:W-:Y:S03]  /*52c0*/  HMMA.16816.F32 R56, R128, R122, R56 ;  /* 0x0000007a8038723c */ /* 0x000fe60000001838 */
[----:B------:R-:W2:Y:S03]  /*52d0*/  LDSM.16.M88.4 R120, [R233+0x6000] ;  /* 0x00600000e978783b */ /* 0x000ea60000000200 */
[C---:B------:R-:W-:Y:S01]  /*52e0*/  HMMA.16816.F32 R20, R84.reuse, R16, RZ ;  /* 0x000000105414723c */ /* 0x040fe200000018ff */
[----:B------:R-:W3:Y:S04]  /*52f0*/  LDSM.16.M88.4 R92, [R237+0x9000] ;  /* 0x00900000ed5c783b */ /* 0x000ee80000000200 */
[----:B------:R-:W3:Y:S01]  /*5300*/  LDSM.16.M88.4 R168, [R237+0x9800] ;  /* 0x00980000eda8783b */ /* 0x000ee20000000200 */
[C---:B------:R-:W-:Y:S03]  /*5310*/  HMMA.16816.F32 R16, R84.reuse, R18, RZ ;  /* 0x000000125410723c */ /* 0x040fe600000018ff */
[----:B------:R-:W3:Y:S03]  /*5320*/  LDSM.16.M88.4 R164, [R233+0x2000] ;  /* 0x00200000e9a4783b */ /* 0x000ee60000000200 */
[C---:B------:R-:W-:Y:S01]  /*5330*/  HMMA.16816.F32 R52, R84.reuse, R48, RZ ;  /* 0x000000305434723c */ /* 0x040fe200000018ff */
[----:B------:R-:W-:Y:S04]  /*5340*/  LDSM.16.M88.4 R140, [R233+0x4800] ;  /* 0x00480000e98c783b */ /* 0x000fe80000000200 */
[----:B------:R-:W-:Y:S01]  /*5350*/  LDSM.16.M88.4 R188, [R233+0x7800] ;  /* 0x00780000e9bc783b */ /* 0x000fe20000000200 */
[C---:B------:R-:W-:Y:S03]  /*5360*/  HMMA.16816.F32 R44, R84.reuse, R40, RZ ;  /* 0x00000028542c723c */ /* 0x040fe600000018ff */
[----:B------:R-:W-:Y:S03]  /*5370*/  LDSM.16.M88.4 R184, [R233+0x9000] ;  /* 0x00900000e9b8783b */ /* 0x000fe60000000200 */
[C---:B------:R-:W-:Y:S01]  /*5380*/  HMMA.16816.F32 R48, R84.reuse, R50, RZ ;  /* 0x000000325430723c */ /* 0x040fe200000018ff */
[----:B------:R-:W-:Y:S04]  /*5390*/  LDSM.16.M88.4 R180, [R233+0x9800] ;  /* 0x00980000e9b4783b */ /* 0x000fe80000000200 */
[----:B------:R-:W0:Y:S01]  /*53a0*/  LDGDEPBAR ;  /* 0x00000000000079af */ /* 0x000e220000000000 */
[C---:B------:R-:W-:Y:S06]  /*53b0*/  HMMA.16816.F32 R40, R84.reuse, R42, RZ ;  /* 0x0000002a5428723c */ /* 0x040fec00000018ff */
[C---:B----4-:R-:W-:Y:S06]  /*53c0*/  HMMA.16816.F32 R28, R84.reuse, R24, RZ ;  /* 0x00000018541c723c */ /* 0x050fec00000018ff */
[C---:B------:R-:W-:Y:S06]  /*53d0*/  HMMA.16816.F32 R12, R84.reuse, R8, RZ ;  /* 0x00000008540c723c */ /* 0x040fec00000018ff */
[C---:B------:R-:W-:Y:S06]  /*53e0*/  HMMA.16816.F32 R8, R84.reuse, R10, RZ ;  /* 0x0000000a5408723c */ /* 0x040fec00000018ff */
[----:B------:R-:W-:Y:S06]  /*53f0*/  HMMA.16816.F32 R24, R84, R26, RZ ;  /* 0x0000001a5418723c */ /* 0x000fec00000018ff */
        /* <DEDUP_REMOVED lines=9> */
[----:B------:R-:W-:Y:S06]  /*5490*/  HMMA.16816.F32 R28, R128, R80, R28 ;  /* 0x00000050801c723c */ /* 0x000fec000000181c */
[----:B------:R-:W-:Y:S01]  /*54a0*/  HMMA.16816.F32 R136, R84, R76, RZ ;  /* 0x0000004c5488723c */ /* 0x000fe200000018ff */
[----:B------:R-:W-:-:S04]  /*54b0*/  VIADD R80, R237, 0x2000 ;  /* 0x00002000ed507836 */ /* 0x000fc80000000000 */
[----:B------:R-:W-:Y:S01]  /*54c0*/  @P0 VIADD R236, R80, 0xffffffc0 ;  /* 0xffffffc050ec0836 */ /* 0x000fe20000000000 */
[----:B------:R-:W-:Y:S03]  /*54d0*/  HMMA.16816.F32 R76, R84, R78, RZ ;  /* 0x0000004e544c723c */ /* 0x000fe600000018ff */
[C---:B------:R-:W-:Y:S01]  /*54e0*/  VIADD R229, R236.reuse, 0x800 ;  /* 0x00000800ece57836 */ /* 0x040fe20000000000 */
[----:B------:R-:W-:Y:S01]  /*54f0*/  LDSM.16.M88.4 R192, [R236] ;  /* 0x00000000ecc0783b */ /* 0x000fe20000000200 */
[C---:B------:R-:W-:Y:S01]  /*5500*/  VIADD R228, R236.reuse, 0x1000 ;  /* 0x00001000ece47836 */ /* 0x040fe20000000000 */
[C---:B--2---:R-:W-:Y:S01]  /*5510*/  HMMA.16816.F32 R12, R128.reuse, R120, R12 ;  /* 0x00000078800c723c */ /* 0x044fe2000000180c */
[C---:B------:R-:W-:Y:S01]  /*5520*/  VIADD R227, R236.reuse, 0x1800 ;  /* 0x00001800ece37836 */ /* 0x040fe20000000000 */
[----:B------:R-:W-:Y:S01]  /*5530*/  LDSM.16.M88.4 R176, [R236+0x800] ;  /* 0x00080000ecb0783b */ /* 0x000fe20000000200 */
[C---:B------:R-:W-:Y:S01]  /*5540*/  VIADD R226, R236.reuse, 0x2000 ;  /* 0x00002000ece27836 */ /* 0x040fe20000000000 */
[C---:B------:R-:W-:Y:S01]  /*5550*/  IADD3 R222, R236.reuse, 0x4000, RZ ;  /* 0x00004000ecde7810 */ /* 0x040fe20007ffe0ff */
[C---:B------:R-:W-:Y:S01]  /*5560*/  VIADD R225, R236.reuse, 0x2800 ;  /* 0x00002800ece17836 */ /* 0x040fe20000000000 */
[----:B------:R-:W-:Y:S01]  /*5570*/  HMMA.16816.F32 R8, R128, R122, R8 ;  /* 0x0000007a8008723c */ /* 0x000fe20000001808 */
[----:B------:R-:W2:Y:S01]  /*5580*/  LDSM.16.M88.4 R120, [R233+0x8800] ;  /* 0x00880000e978783b */ /* 0x000ea20000000200 */
[----:B------:R-:W-:-:S02]  /*5590*/  VIADD R224, R236, 0x3000 ;  /* 0x00003000ece07836 */ /* 0x000fc40000000000 */
[C---:B------:R-:W-:Y:S01]  /*55a0*/  VIADD R223, R236.reuse, 0x3800 ;  /* 0x00003800ecdf7836 */ /* 0x040fe20000000000 */
[----:B------:R-:W-:Y:S01]  /*55b0*/  LDSM.16.M88.4 R172, [R236+0x1000] ;  /* 0x00100000ecac783b */ /* 0x000fe20000000200 */
[C---:B------:R-:W-:Y:S01]  /*55c0*/  HMMA.16816.F32 R112, R84.reuse, R108, RZ ;  /* 0x0000006c5470723c */ /* 0x040fe200000018ff */
[C---:B------:R-:W-:Y:S02]  /*55d0*/  VIADD R221, R236.reuse, 0x4800 ;  /* 0x00004800ecdd7836 */ /* 0x040fe40000000000 */
[C---:B------:R-:W-:Y:S02]  /*55e0*/  VIADD R220, R236.reuse, 0x5000 ;  /* 0x00005000ecdc7836 */ /* 0x040fe40000000000 */
[C---:B------:R-:W-:Y:S01]  /*55f0*/  VIADD R219, R236.reuse, 0x5800 ;  /* 0x00005800ecdb7836 */ /* 0x040fe20000000000 */
[----:B------:R-:W-:Y:S01]  /*5600*/  HMMA.16816.F32 R108, R84, R110, RZ ;  /* 0x0000006e546c723c */ /* 0x000fe200000018ff */
[C---:B------:R-:W-:Y:S02]  /*5610*/  VIADD R218, R236.reuse, 0x6000 ;  /* 0x00006000ecda7836 */ /* 0x040fe40000000000 */
[----:B------:R-:W-:-:S02]  /*5620*/  VIADD R217, R236, 0x6800 ;  /* 0x00006800ecd97836 */ /* 0x000fc40000000000 */
[----:B------:R-:W-:Y:S01]  /*5630*/  VIADD R216, R236, 0x7000 ;  /* 0x00007000ecd87836 */ /* 0x000fe20000000000 */
[C---:B------:R-:W-:Y:S06]  /*5640*/  HMMA.16816.F32 R36, R84.reuse, R32, RZ ;  /* 0x000000205424723c */ /* 0x040fec00000018ff */
[C---:B------:R-:W-:Y:S06]  /*5650*/  HMMA.16816.F32 R4, R84.reuse, R156, RZ ;  /* 0x0000009c5404723c */ /* 0x040fec00000018ff */
[C---:B------:R-:W-:Y:S06]  /*5660*/  HMMA.16816.F32 R152, R84.reuse, R148, RZ ;  /* 0x000000945498723c */ /* 0x040fec00000018ff */
[C---:B------:R-:W-:Y:S06]  /*5670*/  HMMA.16816.F32 R32, R84.reuse, R34, RZ ;  /* 0x000000225420723c */ /* 0x040fec00000018ff */
[C---:B------:R-:W-:Y:S06]  /*5680*/  HMMA.16816.F32 R156, R84.reuse, R158, RZ ;  /* 0x0000009e549c723c */ /* 0x040fec00000018ff */
[----:B------:R-:W-:Y:S06]  /*5690*/  HMMA.16816.F32 R148, R84, R150, RZ ;  /* 0x000000965494723c */ /* 0x000fec00000018ff */
[----:B------:R-:W-:Y:S01]  /*56a0*/  HMMA.16816.F32 R24, R128, R82, R24 ;  /* 0x000000528018723c */ /* 0x000fe20000001818 */
[----:B------:R-:W2:Y:S05]  /*56b0*/  LDSM.16.M88.4 R80, [R2] ;  /* 0x000000000250783b */ /* 0x000eaa0000000200 */
[C---:B------:R-:W-:Y:S06]  /*56c0*/  HMMA.16816.F32 R104, R84.reuse, R100, RZ ;  /* 0x000000645468723c */ /* 0x040fec00000018ff */
[C---:B------:R-:W-:Y:S06]  /*56d0*/  HMMA.16816.F32 R144, R84.reuse, R116, RZ ;  /* 0x000000745490723c */ /* 0x040fec00000018ff */
[C---:B------:R-:W-:Y:S06]  /*56e0*/  HMMA.16816.F32 R100, R84.reuse, R102, RZ ;  /* 0x000000665464723c */ /* 0x040fec00000018ff */
[C---:B---3--:R-:W-:Y:S06]  /*56f0*/  HMMA.16816.F32 R96, R84.reuse, R92, RZ ;  /* 0x0000005c5460723c */ /* 0x048fec00000018ff */
[C---:B------:R-:W-:Y:S06]  /*5700*/  HMMA.16816.F32 R116, R84.reuse, R118, RZ ;  /* 0x000000765474723c */ /* 0x040fec00000018ff */
[C---:B------:R-:W-:Y:S06]  /*5710*/  HMMA.16816.F32 R92, R84.reuse, R94, RZ ;  /* 0x0000005e545c723c */ /* 0x040fec00000018ff */
[C---:B------:R-:W-:Y:S06]  /*5720*/  HMMA.16816.F32 R88, R84.reuse, R168, RZ ;  /* 0x000000a85458723c */ /* 0x040fec00000018ff */
[----:B------:R-:W-:Y:S01]  /*5730*/  HMMA.16816.F32 R84, R84, R170, RZ ;  /* 0x000000aa5454723c */ /* 0x000fe200000018ff */
[----:B------:R-:W-:Y:S05]  /*5740*/  LDSM.16.M88.4 R168, [R236+0x1800] ;  /* 0x00180000eca8783b */ /* 0x000fea0000000200 */
[C---:B------:R-:W-:Y:S06]  /*5750*/  HMMA.16816.F32 R136, R128.reuse, R164, R136 ;  /* 0x000000a48088723c */ /* 0x040fec0000001888 */
[----:B------:R-:W-:Y:S01]  /*5760*/  HMMA.16816.F32 R76, R128, R166, R76 ;  /* 0x000000a6804c723c */ /* 0x000fe2000000184c */
[----:B------:R-:W-:-:S05]  /*5770*/  IMAD.U32 R165, RZ, RZ, UR16 ;  /* 0x00000010ffa57e24 */ /* 0x000fca000f8e00ff */
[----:B-1----:R-:W-:Y:S01]  /*5780*/  HMMA.16816.F32 R112, R128, R124, R112 ;  /* 0x0000007c8070723c */ /* 0x002fe20000001870 */
[----:B------:R-:W-:-:S05]  /*5790*/  IMAD R166, R0, 0x2, R236 ;  /* 0x0000000200a67824 */ /* 0x000fca00078e02ec */
[C---:B------:R-:W-:Y:S01]  /*57a0*/  HMMA.16816.F32 R108, R128.reuse, R126, R108 ;  /* 0x0000007e806c723c */ /* 0x040fe2000000186c */
[----:B------:R-:W1:Y:S05]  /*57b0*/  LDSM.16.M88.4 R124, [R236+0x2800] ;  /* 0x00280000ec7c783b */ /* 0x000e6a0000000200 */
[C---:B------:R-:W-:Y:S06]  /*57c0*/  HMMA.16816.F32 R36, R128.reuse, R140, R36 ;  /* 0x0000008c8024723c */ /* 0x040fec0000001824 */
[C---:B------:R-:W-:Y:S01]  /*57d0*/  HMMA.16816.F32 R32, R128.reuse, R142, R32 ;  /* 0x0000008e8020723c */ /* 0x040fe20000001820 */
[----:B------:R-:W-:Y:S05]  /*57e0*/  LDSM.16.M88.4 R140, [R166] ;  /* 0x00000000a68c783b */ /* 0x000fea0000000200 */
[C---:B----4-:R-:W-:Y:S06]  /*57f0*/  HMMA.16816.F32 R4, R128.reuse, R132, R4 ;  /* 0x000000848004723c */ /* 0x050fec0000001804 */
[C---:B------:R-:W-:Y:S01]  /*5800*/  HMMA.16816.F32 R156, R128.reuse, R134, R156 ;  /* 0x00000086809c723c */ /* 0x040fe2000000189c */
[----:B------:R-:W3:Y:S05]  /*5810*/  LDSM.16.M88.4 R132, [R235] ;  /* 0x00000000eb84783b */ /* 0x000eea0000000200 */
[C---:B------:R-:W-:Y:S06]  /*5820*/  HMMA.16816.F32 R152, R128.reuse, R160, R152 ;  /* 0x000000a08098723c */ /* 0x040fec0000001898 */
[C---:B------:R-:W-:Y:S01]  /*5830*/  HMMA.16816.F32 R148, R128.reuse, R162, R148 ;  /* 0x000000a28094723c */ /* 0x040fe20000001894 */
[----:B------:R-:W4:Y:S05]  /*5840*/  LDSM.16.M88.4 R160, [R236+0x2000] ;  /* 0x00200000eca0783b */ /* 0x000f2a0000000200 */
[C---:B--2---:R-:W-:Y:S06]  /*5850*/  HMMA.16816.F32 R104, R128.reuse, R120, R104 ;  /* 0x000000788068723c */ /* 0x044fec0000001868 */
[C---:B------:R-:W-:Y:S01]  /*5860*/  HMMA.16816.F32 R100, R128.reuse, R122, R100 ;  /* 0x0000007a8064723c */ /* 0x040fe20000001864 */
[----:B------:R-:W2:Y:S05]  /*5870*/  LDSM.16.M88.4 R120, [R236+0x3000] ;  /* 0x00300000ec78783b */ /* 0x000eaa0000000200 */
[C---:B------:R-:W-:Y:S06]  /*5880*/  HMMA.16816.F32 R144, R128.reuse, R188, R144 ;  /* 0x000000bc8090723c */ /* 0x040fec0000001890 */
[C---:B------:R-:W-:Y:S06]  /*5890*/  HMMA.16816.F32 R116, R128.reuse, R190, R116 ;  /* 0x000000be8074723c */ /* 0x040fec0000001874 */
[C---:B------:R-:W-:Y:S06]  /*58a0*/  HMMA.16816.F32 R96, R128.reuse, R184, R96 ;  /* 0x000000b88060723c */ /* 0x040fec0000001860 */
[C---:B------:R-:W-:Y:S06]  /*58b0*/  HMMA.16816.F32 R92, R128.reuse, R186, R92 ;  /* 0x000000ba805c723c */ /* 0x040fec000000185c */
[C---:B------:R-:W-:Y:S06]  /*58c0*/  HMMA.16816.F32 R88, R128.reuse, R180, R88 ;  /* 0x000000b48058723c */ /* 0x040fec0000001858 */
[----:B------:R-:W-:Y:S01]  /*58d0*/  HMMA.16816.F32 R84, R128, R182, R84 ;  /* 0x000000b68054723c */ /* 0x000fe20000001854 */
[----:B------:R-:W2:Y:S05]  /*58e0*/  LDSM.16.M88.4 R128, [R166+0x800] ;  /* 0x00080000a680783b */ /* 0x000eaa0000000200 */
[C---:B------:R-:W-:Y:S06]  /*58f0*/  HMMA.16816.F32 R136, R80.reuse, R192, R136 ;  /* 0x000000c05088723c */ /* 0x040fec0000001888 */
[C---:B------:R-:W-:Y:S06]  /*5900*/  HMMA.16816.F32 R76, R80.reuse, R194, R76 ;  /* 0x000000c2504c723c */ /* 0x040fec000000184c */
[C---:B------:R-:W-:Y:S06]  /*5910*/  HMMA.16816.F32 R72, R80.reuse, R176, R72 ;  /* 0x000000b05048723c */ /* 0x040fec0000001848 */
[C---:B-1----:R-:W-:Y:S06]  /*5920*/  HMMA.16816.F32 R36, R80.reuse, R124, R36 ;  /* 0x0000007c5024723c */ /* 0x042fec0000001824 */
[----:B------:R-:W-:Y:S01]  /*5930*/  HMMA.16816.F32 R32, R80, R126, R32 ;  /* 0x0000007e5020723c */ /* 0x000fe20000001820 */
[----:B------:R-:W1:Y:S05]  /*5940*/  LDSM.16.M88.4 R124, [R236+0x4800] ;  /* 0x00480000ec7c783b */ /* 0x000e6a0000000200 */
[----:B---3--:R-:W-:Y:S06]  /*5950*/  HMMA.16816.F32 R136, R132, R140, R136 ;  /* 0x0000008c8488723c */ /* 0x008fec0000001888 */
[C---:B----4-:R-:W-:Y:S06]  /*5960*/  HMMA.16816.F32 R44, R80.reuse, R160, R44 ;  /* 0x000000a0502c723c */ /* 0x050fec000000182c */
[----:B------:R-:W-:Y:S01]  /*5970*/  HMMA.16816.F32 R40, R80, R162, R40 ;  /* 0x000000a25028723c */ /* 0x000fe20000001828 */
[----:B------:R-:W3:Y:S05]  /*5980*/  LDSM.16.M88.4 R160, [R236+0x3800] ;  /* 0x00380000eca0783b */ /* 0x000eea0000000200 */
[----:B------:R-:W-:Y:S01]  /*5990*/  HMMA.16816.F32 R76, R132, R142, R76 ;  /* 0x0000008e844c723c */ /* 0x000fe2000000184c */
[----:B------:R-:W4:Y:S05]  /*59a0*/  LDSM.16.M88.4 R140, [R236+0x4000] ;  /* 0x00400000ec8c783b */ /* 0x000f2a0000000200 */
[C---:B--2---:R-:W-:Y:S01]  /*59b0*/  HMMA.16816.F32 R28, R80.reuse, R120, R28 ;  /* 0x00000078501c723c */ /* 0x044fe2000000181c */
[----:B------:R-:W-:Y:S01]  /*59c0*/  FMUL.FTZ R138, R138, UR23 ;  /* 0x000000178a8a7c20 */ /* 0x000fe20008410000 */
[----:B------:R-:W-:Y:S01]  /*59d0*/  FMUL.FTZ R139, R139, UR23 ;  /* 0x000000178b8b7c20 */ /* 0x000fe20008410000 */
[----:B------:R-:W-:Y:S01]  /*59e0*/  FMUL.FTZ R0, R136, UR23 ;  /* 0x0000001788007c20 */ /* 0x000fe20008410000 */
[----:B------:R-:W-:Y:S01]  /*59f0*/  FMUL.FTZ R2, R137, UR23 ;  /* 0x0000001789027c20 */ /* 0x000fe20008410000 */
[----:B------:R-:W-:Y:S01]  /*5a00*/  MUFU.TANH R164, R138 ;  /* 0x0000008a00a47308 */ /* 0x000fe20000002400 */
[----:B------:R-:W-:Y:S01]  /*5a10*/  HMMA.16816.F32 R24, R80, R122, R24 ;  /* 0x0000007a5018723c */ /* 0x000fe20000001818 */
[----:B------:R-:W2:Y:S05]  /*5a20*/  LDSM.16.M88.4 R120, [R166+0x1000] ;  /* 0x00100000a678783b */ /* 0x000eaa0000000200 */
[----:B------:R-:W-:Y:S01]  /*5a30*/  HMMA.16816.F32 R72, R132, R128, R72 ;  /* 0x000000808448723c */ /* 0x000fe20000001848 */
[----:B------:R1:W-:Y:S05]  /*5a40*/  MUFU.TANH R167, R139 ;  /* 0x0000008b00a77308 */ /* 0x0003ea0000002400 */
[C---:B------:R-:W-:Y:S01]  /*5a50*/  HMMA.16816.F32 R68, R80.reuse, R178, R68 ;  /* 0x000000b25044723c */ /* 0x040fe20000001844 */
[----:B------:R-:W-:Y:S01]  /*5a60*/  FMUL.FTZ R76, R76, UR23 ;  /* 0x000000174c4c7c20 */ /* 0x000fe20008410000 */
[----:B------:R-:W-:Y:S01]  /*5a70*/  FMUL.FTZ R77, R77, UR23 ;  /* 0x000000174d4d7c20 */ /* 0x000fe20008410000 */
[----:B------:R-:W-:Y:S01]  /*5a80*/  FMUL.FTZ R78, R78, UR23 ;  /* 0x000000174e4e7c20 */ /* 0x000fe20008410000 */
[----:B------:R-:W-:Y:S01]  /*5a90*/  FMUL.FTZ R79, R79, UR23 ;  /* 0x000000174f4f7c20 */ /* 0x000fe20008410000 */
[----:B------:R-:W2:Y:S01]  /*5aa0*/  MUFU.TANH R0, R0 ;  /* 0x0000000000007308 */ /* 0x000ea20000002400 */
[C---:B------:R-:W-:Y:S01]  /*5ab0*/  HMMA.16816.F32 R60, R80.reuse, R172, R60 ;  /* 0x000000ac503c723c */ /* 0x040fe2000000183c */
[----:B-1----:R-:W1:Y:S05]  /*5ac0*/  LDSM.16.M88.4 R136, [R236+0x5000] ;  /* 0x00500000ec88783b */ /* 0x002e6a0000000200 */
[C---:B------:R-:W-:Y:S01]  /*5ad0*/  HMMA.16816.F32 R4, R80.reuse, R124, R4 ;  /* 0x0000007c5004723c */ /* 0x040fe20000001804 */
[----:B------:R-:W-:Y:S05]  /*5ae0*/  MUFU.TANH R2, R2 ;  /* 0x0000000200027308 */ /* 0x000fea0000002400 */
[----:B------:R-:W-:Y:S01]  /*5af0*/  FMUL.FTZ R72, R72, UR23 ;  /* 0x0000001748487c20 */ /* 0x000fe20008410000 */
[----:B------:R-:W-:Y:S01]  /*5b00*/  FMUL.FTZ R73, R73, UR23 ;  /* 0x0000001749497c20 */ /* 0x000fe20008410000 */
[----:B------:R-:W-:Y:S01]  /*5b10*/  FMUL.FTZ R74, R74, UR23 ;  /* 0x000000174a4a7c20 */ /* 0x000fe20008410000 */
[----:B------:R-:W-:Y:S01]  /*5b20*/  FMUL.FTZ R75, R75, UR23 ;  /* 0x000000174b4b7c20 */ /* 0x000fe20008410000 */
[C---:B------:R-:W-:Y:S01]  /*5b30*/  HMMA.16816.F32 R156, R80.reuse, R126, R156 ;  /* 0x0000007e509c723c */ /* 0x040fe2000000189c */
[----:B------:R-:W1:Y:S05]  /*5b40*/  LDSM.16.M88.4 R124, [R236+0x6000] ;  /* 0x00600000ec7c783b */ /* 0x000e6a0000000200 */
[C---:B------:R-:W-:Y:S01]  /*5b50*/  HMMA.16816.F32 R52, R80.reuse, R168, R52 ;  /* 0x000000a85034723c */ /* 0x040fe20000001834 */
[----:B------:R-:W1:Y:S05]  /*5b60*/  MUFU.TANH R168, R76 ;  /* 0x0000004c00a87308 */ /* 0x000e6a0000002400 */
[C---:B---3--:R-:W-:Y:S03]  /*5b70*/  HMMA.16816.F32 R20, R80.reuse, R160, R20 ;  /* 0x000000a05014723c */ /* 0x048fe60000001814 */
[----:B------:R-:W-:Y:S03]  /*5b80*/  MUFU.TANH R169, R77 ;  /* 0x0000004d00a97308 */ /* 0x000fe60000002400 */
[C---:B----4-:R-:W-:Y:S05]  /*5b90*/  HMMA.16816.F32 R12, R80.reuse, R140, R12 ;  /* 0x0000008c500c723c */ /* 0x050fea000000180c */
[----:B------:R-:W3:Y:S01]  /*5ba0*/  MUFU.TANH R160, R78 ;  /* 0x0000004e00a07308 */ /* 0x000ee20000002400 */
[----:B------:R-:W-:Y:S06]  /*5bb0*/  HMMA.16816.F32 R8, R80, R142, R8 ;  /* 0x0000008e5008723c */ /* 0x000fec0000001808 */
[----:B------:R-:W-:Y:S01]  /*5bc0*/  HMMA.16816.F32 R68, R132, R130, R68 ;  /* 0x000000828444723c */ /* 0x000fe20000001844 */
[----:B------:R4:W3:Y:S01]  /*5bd0*/  MUFU.TANH R140, R79 ;  /* 0x0000004f008c7308 */ /* 0x0008e20000002400 */
[----:B------:R-:W3:Y:S04]  /*5be0*/  LDSM.16.M88.4 R128, [R166+0x1800] ;  /* 0x00180000a680783b */ /* 0x000ee80000000200 */
[----:B------:R-:W-:Y:S03]  /*5bf0*/  HMMA.16816.F32 R56, R80, R174, R56 ;  /* 0x000000ae5038723c */ /* 0x000fe60000001838 */
[----:B------:R-:W3:Y:S03]  /*5c00*/  MUFU.TANH R141, R72 ;  /* 0x00000048008d7308 */ /* 0x000ee60000002400 */
[----:B--2---:R-:W-:Y:S05]  /*5c10*/  HMMA.16816.F32 R60, R132, R120, R60 ;  /* 0x00000078843c723c */ /* 0x004fea000000183c */
[----:B------:R-:W-:Y:S01]  /*5c20*/  MUFU.TANH R142, R73 ;  /* 0x00000049008e7308 */ /* 0x000fe20000002400 */
[----:B----4-:R-:W2:Y:S01]  /*5c30*/  LDSM.16.M88.4 R76, [R236+0x5800] ;  /* 0x00580000ec4c783b */ /* 0x010ea20000000200 */
[C---:B-1----:R-:W-:Y:S05]  /*5c40*/  HMMA.16816.F32 R152, R80.reuse, R136, R152 ;  /* 0x000000885098723c */ /* 0x042fea0000001898 */
[----:B------:R-:W-:Y:S01]  /*5c50*/  FMUL.FTZ R68, R68, UR23 ;  /* 0x0000001744447c20 */ /* 0x000fe20008410000 */
[----:B------:R-:W1:Y:S01]  /*5c60*/  MUFU.TANH R143, R74 ;  /* 0x0000004a008f7308 */ /* 0x000e620000002400 */
[----:B------:R-:W-:Y:S01]  /*5c70*/  FMUL.FTZ R69, R69, UR23 ;  /* 0x0000001745457c20 */ /* 0x000fe20008410000 */
[----:B------:R-:W-:Y:S01]  /*5c80*/  FMUL.FTZ R70, R70, UR23 ;  /* 0x0000001746467c20 */ /* 0x000fe20008410000 */
[----:B------:R-:W-:Y:S01]  /*5c90*/  FMUL.FTZ R71, R71, UR23 ;  /* 0x0000001747477c20 */ /* 0x000fe20008410000 */
[----:B------:R-:W-:Y:S04]  /*5ca0*/  HMMA.16816.F32 R48, R80, R170, R48 ;  /* 0x000000aa5030723c */ /* 0x000fe80000001830 */
[----:B------:R4:W1:Y:S02]  /*5cb0*/  MUFU.TANH R161, R75 ;  /* 0x0000004b00a17308 */ /* 0x0008640000002400 */
[----:B------:R-:W-:Y:S01]  /*5cc0*/  HMMA.16816.F32 R56, R132, R122, R56 ;  /* 0x0000007a8438723c */ /* 0x000fe20000001838 */
[----:B------:R-:W-:Y:S01]  /*5cd0*/  FMUL.FTZ R60, R60, UR23 ;  /* 0x000000173c3c7c20 */ /* 0x000fe20008410000 */
[----:B------:R-:W-:Y:S01]  /*5ce0*/  FMUL.FTZ R61, R61, UR23 ;  /* 0x000000173d3d7c20 */ /* 0x000fe20008410000 */
[----:B------:R-:W-:Y:S01]  /*5cf0*/  FMUL.FTZ R62, R62, UR23 ;  /* 0x000000173e3e7c20 */ /* 0x000fe20008410000 */
[----:B------:R-:W-:-:S02]  /*5d00*/  FMUL.FTZ R63, R63, UR23 ;  /* 0x000000173f3f7c20 */ /* 0x000fc40008410000 */
[----:B------:R-:W1:Y:S01]  /*5d10*/  MUFU.TANH R120, R68 ;  /* 0x0000004400787308 */ /* 0x000e620000002400 */
[----:B------:R-:W-:Y:S06]  /*5d20*/  HMMA.16816.F32 R112, R80, R124, R112 ;  /* 0x0000007c5070723c */ /* 0x000fec0000001870 */
[C---:B---3--:R-:W-:Y:S01]  /*5d30*/  HMMA.16816.F32 R52, R132.reuse, R128, R52 ;  /* 0x000000808434723c */ /* 0x048fe20000001834 */
[----:B------:R-:W-:Y:S01]  /*5d40*/  MUFU.TANH R121, R69 ;  /* 0x0000004500797308 */ /* 0x000fe20000002400 */
[----:B----4-:R-:W3:Y:S04]  /*5d50*/  LDSM.16.M88.4 R72, [R236+0x6800] ;  /* 0x00680000ec48783b */ /* 0x010ee80000000200 */
[----:B------:R-:W-:Y:S03]  /*5d60*/  HMMA.16816.F32 R48, R132, R130, R48 ;  /* 0x000000828430723c */ /* 0x000fe60000001830 */
[----:B------:R-:W4:Y:S02]  /*5d70*/  MUFU.TANH R136, R70 ;  /* 0x0000004600887308 */ /* 0x000f240000002400 */
[----:B------:R-:W-:Y:S01]  /*5d80*/  FMUL.FTZ R56, R56, UR23 ;  /* 0x0000001738387c20 */ /* 0x000fe20008410000 */
[----:B--2---:R-:W-:Y:S01]  /*5d90*/  HMMA.16816.F32 R144, R80, R76, R144 ;  /* 0x0000004c5090723c */ /* 0x004fe20000001890 */
[----:B------:R-:W-:Y:S01]  /*5da0*/  FMUL.FTZ R57, R57, UR23 ;  /* 0x0000001739397c20 */ /* 0x000fe20008410000 */
[----:B------:R-:W-:Y:S01]  /*5db0*/  FMUL.FTZ R58, R58, UR23 ;  /* 0x000000173a3a7c20 */ /* 0x000fe20008410000 */
[----:B------:R-:W-:-:S02]  /*5dc0*/  FMUL.FTZ R59, R59, UR23 ;  /* 0x000000173b3b7c20 */ /* 0x000fc40008410000 */
[----:B------:R2:W4:Y:S01]  /*5dd0*/  MUFU.TANH R137, R71 ;  /* 0x0000004700897308 */ /* 0x0005220000002400 */
[C---:B------:R-:W-:Y:S01]  /*5de0*/  HMMA.16816.F32 R116, R80.reuse, R78, R116 ;  /* 0x0000004e5074723c */ /* 0x040fe20000001874 */
[----:B------:R-:W1:Y:S05]  /*5df0*/  LDSM.16.M88.4 R76, [R236+0x7800] ;  /* 0x00780000ec4c783b */ /* 0x000e6a0000000200 */
[C---:B------:R-:W-:Y:S01]  /*5e00*/  HMMA.16816.F32 R108, R80.reuse, R126, R108 ;  /* 0x0000007e506c723c */ /* 0x040fe2000000186c */
[----:B------:R-:W4:Y:S01]  /*5e10*/  MUFU.TANH R122, R60 ;  /* 0x0000003c007a7308 */ /* 0x000f220000002400 */
[----:B------:R-:W-:Y:S01]  /*5e20*/  FMUL.FTZ R52, R52, UR23 ;  /* 0x0000001734347c20 */ /* 0x000fe20008410000 */
[----:B------:R-:W-:Y:S01]  /*5e30*/  FMUL.FTZ R53, R53, UR23 ;  /* 0x0000001735357c20 */ /* 0x000fe20008410000 */
[----:B------:R-:W-:Y:S01]  /*5e40*/  FMUL.FTZ R54, R54, UR23 ;  /* 0x0000001736367c20 */ /* 0x000fe20008410000 */
[----:B------:R-:W-:Y:S01]  /*5e50*/  FMUL.FTZ R55, R55, UR23 ;  /* 0x0000001737377c20 */ /* 0x000fe20008410000 */
[----:B------:R-:W-:Y:S01]  /*5e60*/  FMUL.FTZ R48, R48, UR23 ;  /* 0x0000001730307c20 */ /* 0x000fe20008410000 */
[----:B------:R-:W-:Y:S01]  /*5e70*/  FMUL.FTZ R49, R49, UR23 ;  /* 0x0000001731317c20 */ /* 0x000fe20008410000 */
[----:B------:R-:W-:Y:S01]  /*5e80*/  FMUL.FTZ R50, R50, UR23 ;  /* 0x0000001732327c20 */ /* 0x000fe20008410000 */
[----:B------:R-:W-:Y:S01]  /*5e90*/  MUFU.TANH R123, R61 ;  /* 0x0000003d007b7308 */ /* 0x000fe20000002400 */
[----:B--2---:R-:W2:Y:S01]  /*5ea0*/  LDSM.16.M88.4 R68, [R236+0x7000] ;  /* 0x00700000ec44783b */ /* 0x004ea20000000200 */
[----:B------:R-:W-:Y:S01]  /*5eb0*/  FMUL.FTZ R51, R51, UR23 ;  /* 0x0000001733337c20 */ /* 0x000fe20008410000 */
[C---:B------:R-:W-:Y:S05]  /*5ec0*/  HMMA.16816.F32 R16, R80.reuse, R162, R16 ;  /* 0x000000a25010723c */ /* 0x040fea0000001810 */
[----:B------:R-:W4:Y:S01]  /*5ed0*/  MUFU.TANH R124, R62 ;  /* 0x0000003e007c7308 */ /* 0x000f220000002400 */
[C---:B---3--:R-:W-:Y:S06]  /*5ee0*/  HMMA.16816.F32 R104, R80.reuse, R72, R104 ;  /* 0x000000485068723c */ /* 0x048fec0000001868 */
[C---:B------:R-:W-:Y:S01]  /*5ef0*/  HMMA.16816.F32 R100, R80.reuse, R74, R100 ;  /* 0x0000004a5064723c */ /* 0x040fe20000001864 */
[----:B------:R3:W4:Y:S01]  /*5f00*/  MUFU.TANH R125, R63 ;  /* 0x0000003f007d7308 */ /* 0x0007220000002400 */
[----:B------:R-:W4:Y:S04]  /*5f10*/  LDSM.16.M88.4 R72, [R166+0x2800] ;  /* 0x00280000a648783b */ /* 0x000f280000000200 */
[C---:B------:R-:W-:Y:S03]  /*5f20*/  HMMA.16816.F32 R148, R80.reuse, R138, R148 ;  /* 0x0000008a5094723c */ /* 0x040fe60000001894 */
[----:B------:R-:W4:Y:S03]  /*5f30*/  MUFU.TANH R126, R56 ;  /* 0x00000038007e7308 */ /* 0x000f260000002400 */
[C---:B-1----:R-:W-:Y:S05]  /*5f40*/  HMMA.16816.F32 R84, R80.reuse, R78, R84 ;  /* 0x0000004e5054723c */ /* 0x042fea0000001854 */
[----:B------:R-:W-:Y:S01]  /*5f50*/  MUFU.TANH R127, R57 ;  /* 0x00000039007f7308 */ /* 0x000fe20000002400 */
[----:B---3--:R-:W1:Y:S01]  /*5f60*/  LDSM.16.M88.4 R60, [R166+0x2000] ;  /* 0x00200000a63c783b */ /* 0x008e620000000200 */
[C---:B------:R-:W-:Y:S06]  /*5f70*/  HMMA.16816.F32 R88, R80.reuse, R76, R88 ;  /* 0x0000004c5058723c */ /* 0x040fec0000001858 */
[----:B------:R-:W3:Y:S01]  /*5f80*/  MUFU.TANH R128, R58 ;  /* 0x0000003a00807308 */ /* 0x000ee20000002400 */
[C---:B--2---:R-:W-:Y:S06]  /*5f90*/  HMMA.16816.F32 R96, R80.reuse, R68, R96 ;  /* 0x000000445060723c */ /* 0x044fec0000001860 */
[----:B------:R-:W-:Y:S01]  /*5fa0*/  HMMA.16816.F32 R92, R80, R70, R92 ;  /* 0x00000046505c723c */ /* 0x000fe2000000185c */
[----:B------:R2:W3:Y:S01]  /*5fb0*/  MUFU.TANH R129, R59 ;  /* 0x0000003b00817308 */ /* 0x0004e20000002400 */
[----:B------:R-:W3:Y:S07]  /*5fc0*/  LDSM.16.M88.4 R68, [R166+0x3800] ;  /* 0x00380000a644783b */ /* 0x000eee0000000200 */
[----:B------:R-:W-:Y:S01]  /*5fd0*/  MUFU.TANH R79, R48 ;  /* 0x00000030004f7308 */ /* 0x000fe20000002400 */
[C---:B----4-:R-:W-:Y:S06]  /*5fe0*/  HMMA.16816.F32 R36, R132.reuse, R72, R36 ;  /* 0x000000488424723c */ /* 0x050fec0000001824 */
[C---:B------:R-:W-:Y:S01]  /*5ff0*/  HMMA.16816.F32 R32, R132.reuse, R74, R32 ;  /* 0x0000004a8420723c */ /* 0x040fe20000001820 */
[----:B------:R-:W-:Y:S01]  /*6000*/  MUFU.TANH R72, R49 ;  /* 0x0000003100487308 */ /* 0x000fe20000002400 */
[----:B--2---:R-:W2:Y:S07]  /*6010*/  LDSM.16.M88.4 R56, [R166+0x3000] ;  /* 0x00300000a638783b */ /* 0x004eae0000000200 */
[----:B------:R-:W-:Y:S01]  /*6020*/  MUFU.TANH R73, R50 ;  /* 0x0000003200497308 */ /* 0x000fe20000002400 */
[C---:B-1----:R-:W-:Y:S06]  /*6030*/  HMMA.16816.F32 R44, R132.reuse, R60, R44 ;  /* 0x0000003c842c723c */ /* 0x042fec000000182c */
[----:B------:R-:W-:Y:S01]  /*6040*/  HMMA.16816.F32 R40, R132, R62, R40 ;  /* 0x0000003e8428723c */ /* 0x000fe20000001828 */
[----:B------:R-:W1:Y:S01]  /*6050*/  LDSM.16.M88.4 R60, [R166+0x4800] ;  /* 0x00480000a63c783b */ /* 0x000e620000000200 */
[----:B------:R4:W-:Y:S01]  /*6060*/  MUFU.TANH R74, R51 ;  /* 0x00000033004a7308 */ /* 0x0009e20000002400 */
[----:B------:R-:W-:Y:S01]  /*6070*/  FMUL.FTZ R36, R36, UR23 ;  /* 0x0000001724247c20 */ /* 0x000fe20008410000 */
[----:B------:R-:W-:Y:S01]  /*6080*/  FMUL.FTZ R37, R37, UR23 ;  /* 0x0000001725257c20 */ /* 0x000fe20008410000 */
[----:B------:R-:W-:Y:S01]  /*6090*/  FMUL.FTZ R39, R39, UR23 ;  /* 0x0000001727277c20 */ /* 0x000fe20008410000 */
[----:B------:R-:W-:-:S02]  /*60a0*/  FMUL.FTZ R38, R38, UR23 ;  /* 0x0000001726267c20 */ /* 0x000fc40008410000 */
[----:B------:R-:W-:Y:S01]  /*60b0*/  FMUL.FTZ R32, R32, UR23 ;  /* 0x0000001720207c20 */ /* 0x000fe20008410000 */
[----:B------:R-:W-:Y:S01]  /*60c0*/  FMUL.FTZ R35, R35, UR23 ;  /* 0x0000001723237c20 */ /* 0x000fe20008410000 */
[----:B------:R-:W1:Y:S01]  /*60d0*/  MUFU.TANH R130, R52 ;  /* 0x0000003400827308 */ /* 0x000e620000002400 */
[----:B---3--:R-:W-:Y:S01]  /*60e0*/  HMMA.16816.F32 R20, R132, R68, R20 ;  /* 0x000000448414723c */ /* 0x008fe20000001814 */
[----:B------:R-:W-:Y:S01]  /*60f0*/  FMUL.FTZ R34, R34, UR23 ;  /* 0x0000001722227c20 */ /* 0x000fe20008410000 */
[----:B------:R-:W-:-:S04]  /*6100*/  FMUL.FTZ R33, R33, UR23 ;  /* 0x0000001721217c20 */ /* 0x000fc80008410000 */
[C---:B------:R-:W-:Y:S01]  /*6110*/  HMMA.16816.F32 R16, R132.reuse, R70, R16 ;  /* 0x000000468410723c */ /* 0x040fe20000001810 */
[----:B------:R-:W-:Y:S01]  /*6120*/  MUFU.TANH R76, R53 ;  /* 0x00000035004c7308 */ /* 0x000fe20000002400 */
[----:B----4-:R-:W3:Y:S01]  /*6130*/  LDSM.16.M88.4 R48, [R166+0x5000] ;  /* 0x00500000a630783b */ /* 0x010ee20000000200 */
[----:B------:R-:W-:Y:S01]  /*6140*/  FMUL.FTZ R44, R44, UR23 ;  /* 0x000000172c2c7c20 */ /* 0x000fe20008410000 */
[----:B------:R-:W-:Y:S01]  /*6150*/  FMUL.FTZ R45, R45, UR23 ;  /* 0x000000172d2d7c20 */ /* 0x000fe20008410000 */
[----:B------:R-:W-:Y:S01]  /*6160*/  FMUL.FTZ R46, R46, UR23 ;  /* 0x000000172e2e7c20 */ /* 0x000fe20008410000 */
[----:B------:R-:W-:Y:S01]  /*6170*/  FMUL.FTZ R47, R47, UR23 ;  /* 0x000000172f2f7c20 */ /* 0x000fe20008410000 */
[----:B------:R-:W-:Y:S01]  /*6180*/  FMUL.FTZ R40, R40, UR23 ;  /* 0x0000001728287c20 */ /* 0x000fe20008410000 */
[----:B------:R-:W-:Y:S01]  /*6190*/  FMUL.FTZ R41, R41, UR23 ;  /* 0x0000001729297c20 */ /* 0x000fe20008410000 */
[----:B------:R-:W4:Y:S01]  /*61a0*/  MUFU.TANH R77, R54 ;  /* 0x00000036004d7308 */ /* 0x000f220000002400 */
[----:B--2---:R-:W-:Y:S01]  /*61b0*/  HMMA.16816.F32 R28, R132, R56, R28 ;  /* 0x00000038841c723c */ /* 0x004fe2000000181c */
[----:B------:R-:W-:Y:S01]  /*61c0*/  FMUL.FTZ R42, R42, UR23 ;  /* 0x000000172a2a7c20 */ /* 0x000fe20008410000 */
[----:B------:R-:W-:-:S04]  /*61d0*/  FMUL.FTZ R43, R43, UR23 ;  /* 0x000000172b2b7c20 */ /* 0x000fc80008410000 */
[C---:B------:R-:W-:Y:S01]  /*61e0*/  HMMA.16816.F32 R24, R132.reuse, R58, R24 ;  /* 0x0000003a8418723c */ /* 0x040fe20000001818 */
[----:B------:R2:W4:Y:S01]  /*61f0*/  MUFU.TANH R78, R55 ;  /* 0x00000037004e7308 */ /* 0x0005220000002400 */
[----:B------:R-:W4:Y:S01]  /*6200*/  LDSM.16.M88.4 R56, [R166+0x5800] ;  /* 0x00580000a638783b */ /* 0x000f220000000200 */
[----:B------:R-:W-:Y:S01]  /*6210*/  FMUL.FTZ R80, R22, UR23 ;  /* 0x0000001716507c20 */ /* 0x000fe20008410000 */
[----:B------:R-:W-:Y:S02]  /*6220*/  FMUL.FTZ R71, R21, UR23 ;  /* 0x0000001715477c20 */ /* 0x000fe40008410000 */
[C---:B-1----:R-:W-:Y:S03]  /*6230*/  HMMA.16816.F32 R4, R132.reuse, R60, R4 ;  /* 0x0000003c8404723c */ /* 0x042fe60000001804 */
[----:B------:R-:W1:Y:S01]  /*6240*/  MUFU.TANH R75, R44 ;  /* 0x0000002c004b7308 */ /* 0x000e620000002400 */
[----:B------:R-:W-:Y:S01]  /*6250*/  FMUL.FTZ R22, R18, UR23 ;  /* 0x0000001712167c20 */ /* 0x000fe20008410000 */
[----:B------:R-:W-:Y:S01]  /*6260*/  FMUL.FTZ R21, R16, UR23 ;  /* 0x0000001710157c20 */ /* 0x000fe20008410000 */
[----:B------:R-:W-:Y:S05]  /*6270*/  HMMA.16816.F32 R156, R132, R62, R156 ;  /* 0x0000003e849c723c */ /* 0x000fea000000189c */
[----:B------:R-:W-:Y:S01]  /*6280*/  MUFU.TANH R68, R45 ;  /* 0x0000002d00447308 */ /* 0x000fe20000002400 */
[----:B--2---:R-:W2:Y:S01]  /*6290*/  LDSM.16.M88.4 R52, [R166+0x4000] ;  /* 0x00400000a634783b */ /* 0x004ea20000000200 */
[----:B------:R-:W-:Y:S01]  /*62a0*/  FMUL.FTZ R28, R28, UR23 ;  /* 0x000000171c1c7c20 */ /* 0x000fe20008410000 */
[----:B------:R-:W-:Y:S01]  /*62b0*/  FMUL.FTZ R31, R31, UR23 ;  /* 0x000000171f1f7c20 */ /* 0x000fe20008410000 */
[----:B------:R-:W-:-:S04]  /*62c0*/  FMUL.FTZ R29, R29, UR23 ;  /* 0x000000171d1d7c20 */ /* 0x000fc80008410000 */
[----:B------:R-:W1:Y:S01]  /*62d0*/  MUFU.TANH R69, R46 ;  /* 0x0000002e00457308 */ /* 0x000e620000002400 */
[C---:B---3--:R-:W-:Y:S06]  /*62e0*/  HMMA.16816.F32 R152, R132.reuse, R48, R152 ;  /* 0x000000308498723c */ /* 0x048fec0000001898 */
[----:B------:R-:W-:Y:S01]  /*62f0*/  HMMA.16816.F32 R148, R132, R50, R148 ;  /* 0x000000328494723c */ /* 0x000fe20000001894 */
[----:B------:R3:W1:Y:S01]  /*6300*/  MUFU.TANH R70, R47 ;  /* 0x0000002f00467308 */ /* 0x0006620000002400 */
[----:B------:R-:W1:Y:S02]  /*6310*/  LDSM.16.M88.4 R48, [R166+0x7000] ;  /* 0x00700000a630783b */ /* 0x000e640000000200 */
[----:B------:R-:W-:Y:S01]  /*6320*/  FMUL.FTZ R159, R159, UR23 ;  /* 0x000000179f9f7c20 */ /* 0x000fe20008410000 */
[----:B------:R-:W-:Y:S01]  /*6330*/  FMUL.FTZ R156, R156, UR23 ;  /* 0x000000179c9c7c20 */ /* 0x000fe20008410000 */
[----:B------:R-:W-:-:S03]  /*6340*/  FMUL.FTZ R158, R158, UR23 ;  /* 0x000000179e9e7c20 */ /* 0x000fc60008410000 */
[----:B------:R-:W1:Y:S01]  /*6350*/  MUFU.TANH R60, R40 ;  /* 0x00000028003c7308 */ /* 0x000e620000002400 */
[----:B----4-:R-:W-:Y:S01]  /*6360*/  HMMA.16816.F32 R144, R132, R56, R144 ;  /* 0x000000388490723c */ /* 0x010fe20000001890 */
[----:B------:R-:W-:-:S05]  /*6370*/  FMUL.FTZ R157, R157, UR23 ;  /* 0x000000179d9d7c20 */ /* 0x000fca0008410000 */
[C---:B------:R-:W-:Y:S01]  /*6380*/  HMMA.16816.F32 R116, R132.reuse, R58, R116 ;  /* 0x0000003a8474723c */ /* 0x040fe20000001874 */
[----:B------:R-:W-:Y:S01]  /*6390*/  MUFU.TANH R61, R41 ;  /* 0x00000029003d7308 */ /* 0x000fe20000002400 */
[----:B---3--:R-:W3:Y:S01]  /*63a0*/  LDSM.16.M88.4 R44, [R166+0x6000] ;  /* 0x00600000a62c783b */ /* 0x008ee20000000200 */
        /* <DEDUP_REMOVED lines=9> */
[----:B------:R-:W-:Y:S01]  /*6440*/  FMUL.FTZ R154, R154, UR23 ;  /* 0x000000179a9a7c20 */ /* 0x000fe20008410000 */
[----:B------:R-:W-:Y:S01]  /*6450*/  FMUL.FTZ R150, R150, UR23 ;  /* 0x0000001796967c20 */ /* 0x000fe20008410000 */
[----:B------:R-:W-:-:S02]  /*6460*/  FMUL.FTZ R155, R155, UR23 ;  /* 0x000000179b9b7c20 */ /* 0x000fc40008410000 */
[----:B------:R-:W-:Y:S01]  /*6470*/  HMMA.16816.F32 R8, R132, R54, R8 ;  /* 0x000000368408723c */ /* 0x000fe20000001808 */
[----:B------:R2:W4:Y:S01]  /*6480*/  MUFU.TANH R63, R43 ;  /* 0x0000002b003f7308 */ /* 0x0005220000002400 */
[----:B------:R-:W4:Y:S01]  /*6490*/  LDSM.16.M88.4 R52, [R166+0x6800] ;  /* 0x00680000a634783b */ /* 0x000f220000000200 */
[----:B------:R-:W-:Y:S01]  /*64a0*/  FMUL.FTZ R145, R145, UR23 ;  /* 0x0000001791917c20 */ /* 0x000fe20008410000 */
[----:B------:R-:W-:Y:S01]  /*64b0*/  FMUL.FTZ R144, R144, UR23 ;  /* 0x0000001790907c20 */ /* 0x000fe20008410000 */
[----:B------:R-:W-:-:S03]  /*64c0*/  FMUL.FTZ R147, R147, UR23 ;  /* 0x0000001793937c20 */ /* 0x000fc60008410000 */
[----:B------:R-:W-:Y:S01]  /*64d0*/  FMUL.FTZ R116, R116, UR23 ;  /* 0x0000001774747c20 */ /* 0x000fe20008410000 */
[----:B------:R3:W-:Y:S01]  /*64e0*/  MUFU.TANH R56, R36 ;  /* 0x0000002400387308 */ /* 0x0007e20000002400 */
[----:B-1----:R-:W-:Y:S01]  /*64f0*/  HMMA.16816.F32 R92, R132, R50, R92 ;  /* 0x00000032845c723c */ /* 0x002fe2000000185c */
[----:B------:R-:W-:Y:S01]  /*6500*/  FMUL.FTZ R118, R118, UR23 ;  /* 0x0000001776767c20 */ /* 0x000fe20008410000 */
[----:B------:R-:W-:Y:S01]  /*6510*/  FMUL.FTZ R117, R117, UR23 ;  /* 0x0000001775757c20 */ /* 0x000fe20008410000 */
[----:B------:R-:W-:-:S03]  /*6520*/  FMUL.FTZ R119, R119, UR23 ;  /* 0x0000001777777c20 */ /* 0x000fc60008410000 */
[----:B------:R-:W-:Y:S01]  /*6530*/  HMMA.16816.F32 R96, R132, R48, R96 ;  /* 0x000000308460723c */ /* 0x000fe20000001860 */
[----:B------:R1:W-:Y:S01]  /*6540*/  MUFU.TANH R51, R28 ;  /* 0x0000001c00337308 */ /* 0x0003e20000002400 */
[----:B--2---:R-:W2:Y:S01]  /*6550*/  LDSM.16.M88.4 R40, [R166+0x7800] ;  /* 0x00780000a628783b */ /* 0x004ea20000000200 */
[----:B------:R-:W-:Y:S01]  /*6560*/  FMUL.FTZ R20, R12, UR23 ;  /* 0x000000170c147c20 */ /* 0x000fe20008410000 */
[----:B------:R-:W-:-:S04]  /*6570*/  DEPBAR.LE SB0, 0x0 ;  /* 0x000080000000791a */ /* 0x000fc80000000000 */
[----:B------:R-:W-:Y:S01]  /*6580*/  FMUL.FTZ R18, R10, UR23 ;  /* 0x000000170a127c20 */ /* 0x000fe20008410000 */
[----:B------:R-:W-:Y:S01]  /*6590*/  MUFU.TANH R83, R21 ;  /* 0x0000001500537308 */ /* 0x000fe20000002400 */
[----:B---3--:R-:W-:Y:S01]  /*65a0*/  LOP3.LUT R36, R200, 0xffffffe0, RZ, 0xc0, !PT ;  /* 0xffffffe0c8247812 */ /* 0x008fe200078ec0ff */
[----:B------:R-:W-:Y:S01]  /*65b0*/  HMMA.16816.F32 R112, R132, R44, R112 ;  /* 0x0000002c8470723c */ /* 0x000fe20000001870 */
[----:B------:R-:W-:-:S03]  /*65c0*/  FMUL.FTZ R19, R8, UR23 ;  /* 0x0000001708137c20 */ /* 0x000fc60008410000 */
[----:B------:R-:W-:Y:S02]  /*65d0*/  IMAD.IADD R36, R197, 0x1, -R36 ;  /* 0x00000001c5247824 */ /* 0x000fe400078e0a24 */
[----:B------:R3:W-:Y:S01]  /*65e0*/  MUFU.TANH R44, R32 ;  /* 0x00000020002c7308 */ /* 0x0007e20000002400 */
[----:B-1----:R-:W-:Y:S01]  /*65f0*/  FMUL.FTZ R28, R23, UR23 ;  /* 0x00000017171c7c20 */ /* 0x002fe20008410000 */
[----:B------:R-:W-:Y:S01]  /*6600*/  FMUL.FTZ R23, R17, UR23 ;  /* 0x0000001711177c20 */ /* 0x000fe20008410000 */
[C---:B------:R-:W-:Y:S01]  /*6610*/  HMMA.16816.F32 R108, R132.reuse, R46, R108 ;  /* 0x0000002e846c723c */ /* 0x040fe2000000186c */
[----:B------:R-:W-:Y:S01]  /*6620*/  FMUL.FTZ R17, R146, UR23 ;  /* 0x0000001792117c20 */ /* 0x000fe20008410000 */
[----:B------:R-:W-:Y:S01]  /*6630*/  FMUL.FTZ R92, R92, UR23 ;  /* 0x000000175c5c7c20 */ /* 0x000fe20008410000 */
[----:B------:R-:W-:Y:S01]  /*6640*/  FMUL.FTZ R94, R94, UR23 ;  /* 0x000000175e5e7c20 */ /* 0x000fe20008410000 */
[----:B------:R-:W-:Y:S01]  /*6650*/  FMUL.FTZ R96, R96, UR23 ;  /* 0x0000001760607c20 */ /* 0x000fe20008410000 */
[----:B------:R1:W-:Y:S01]  /*6660*/  MUFU.TANH R82, R28 ;  /* 0x0000001c00527308 */ /* 0x0003e20000002400 */
[C---:B----4-:R-:W-:Y:S01]  /*6670*/  HMMA.16816.F32 R104, R132.reuse, R52, R104 ;  /* 0x000000348468723c */ /* 0x050fe20000001868 */
[----:B------:R-:W-:Y:S01]  /*6680*/  FMUL.FTZ R98, R98, UR23 ;  /* 0x0000001762627c20 */ /* 0x000fe20008410000 */
[----:B------:R-:W-:Y:S01]  /*6690*/  FMUL.FTZ R97, R97, UR23 ;  /* 0x0000001761617c20 */ /* 0x000fe20008410000 */
[----:B------:R-:W-:Y:S01]  /*66a0*/  FMUL.FTZ R99, R99, UR23 ;  /* 0x0000001763637c20 */ /* 0x000fe20008410000 */
[----:B------:R-:W-:Y:S01]  /*66b0*/  FMUL.FTZ R93, R93, UR23 ;  /* 0x000000175d5d7c20 */ /* 0x000fe20008410000 */
[----:B------:R-:W-:Y:S01]  /*66c0*/  FMUL.FTZ R95, R95, UR23 ;  /* 0x000000175f5f7c20 */ /* 0x000fe20008410000 */
[C---:B------:R-:W-:Y:S01]  /*66d0*/  HMMA.16816.F32 R100, R132.reuse, R54, R100 ;  /* 0x000000368464723c */ /* 0x040fe20000001864 */
[----:B------:R-:W-:Y:S01]  /*66e0*/  FMUL.FTZ R52, R25, UR23 ;  /* 0x0000001719347c20 */ /* 0x000fe20008410000 */
[----:B---3--:R-:W-:Y:S01]  /*66f0*/  SHF.R.S32.HI R32, RZ, 0x1f, R36 ;  /* 0x0000001fff207819 */ /* 0x008fe20000011424 */
[----:B------:R-:W-:Y:S01]  /*6700*/  FMUL.FTZ R25, R13, UR23 ;  /* 0x000000170d197c20 */ /* 0x000fe20008410000 */
[----:B------:R3:W-:Y:S01]  /*6710*/  MUFU.TANH R10, R31 ;  /* 0x0000001f000a7308 */ /* 0x0007e20000002400 */
[----:B------:R-:W-:Y:S01]  /*6720*/  FMUL.FTZ R53, R151, UR23 ;  /* 0x0000001797357c20 */ /* 0x000fe20008410000 */
[----:B------:R-:W-:Y:S01]  /*6730*/  LEA.HI R32, R32, R36, RZ, 0x2 ;  /* 0x0000002420207211 */ /* 0x000fe200078f10ff */
[----:B------:R-:W-:Y:S01]  /*6740*/  FMUL.FTZ R36, R4, UR23 ;  /* 0x0000001704247c20 */ /* 0x000fe20008410000 */
[----:B------:R-:W-:Y:S01]  /*6750*/  FMUL.FTZ R54, R149, UR23 ;  /* 0x0000001795367c20 */ /* 0x000fe20008410000 */
[----:B------:R-:W-:Y:S01]  /*6760*/  FMUL.FTZ R55, R148, UR23 ;  /* 0x0000001794377c20 */ /* 0x000fe20008410000 */
[----:B------:R-:W-:Y:S01]  /*6770*/  LEA.HI.SX32 R203, R32, R203, 0x1e ;  /* 0x000000cb20cb7211 */ /* 0x000fe200078ff2ff */
[C---:B--2---:R-:W-:Y:S01]  /*6780*/  HMMA.16816.F32 R88, R132.reuse, R40, R88 ;  /* 0x000000288458723c */ /* 0x044fe20000001858 */
[----:B------:R-:W-:Y:S01]  /*6790*/  FMUL.FTZ R32, R30, UR23 ;  /* 0x000000171e207c20 */ /* 0x000fe20008410000 */
[----:B------:R-:W-:Y:S01]  /*67a0*/  FMUL.FTZ R30, R24, UR23 ;  /* 0x00000017181e7c20 */ /* 0x000fe20008410000 */
[----:B------:R-:W-:Y:S01]  /*67b0*/  IADD3 R165, -R165, 0x1, R203 ;  /* 0x00000001a5a57810 */ /* 0x000fe20007ffe1cb */
[----:B-1----:R-:W-:Y:S01]  /*67c0*/  IMAD.MOV.U32 R28, RZ, RZ, 0x8 ;  /* 0x00000008ff1c7424 */ /* 0x002fe200078e00ff */
[----:B------:R-:W-:Y:S01]  /*67d0*/  MUFU.TANH R81, R23 ;  /* 0x0000001700517308 */ /* 0x000fe20000002400 */
[----:B------:R-:W-:Y:S01]  /*67e0*/  HMMA.16816.F32 R84, R132, R42, R84 ;  /* 0x0000002a8454723c */ /* 0x000fe20000001854 */
[----:B------:R-:W-:Y:S01]  /*67f0*/  FMUL.FTZ R40, R5, UR23 ;  /* 0x0000001705287c20 */ /* 0x000fe20008410000 */
[----:B------:R-:W-:Y:S01]  /*6800*/  VIADD R5, R246, UR18 ;  /* 0x00000012f6057c36 */ /* 0x000fe20008000000 */
[----:B------:R-:W-:Y:S01]  /*6810*/  IADD3 R165, R165, UR22, R3 ;  /* 0x00000016a5a57c10 */ /* 0x000fe2000fffe003 */
[----:B------:R-:W-:Y:S01]  /*6820*/  FMUL.FTZ R24, R15, UR23 ;  /* 0x000000170f187c20 */ /* 0x000fe20008410000 */
[----:B------:R-:W-:Y:S01]  /*6830*/  FMUL.FTZ R15, R112, UR23 ;  /* 0x00000017700f7c20 */ /* 0x000fe20008410000 */
[C---:B---3--:R-:W-:Y:S01]  /*6840*/  VIADD R31, R5.reuse, 0x1 ;  /* 0x00000001051f7836 */ /* 0x048fe20000000000 */
[----:B------:R1:W-:Y:S01]  /*6850*/  MUFU.TANH R13, R30 ;  /* 0x0000001e000d7308 */ /* 0x0003e20000002400 */
[----:B------:R-:W-:-:S02]  /*6860*/  VIADD R41, R5, 0x18 ;  /* 0x0000001805297836 */ /* 0x000fc40000000000 */
[----:B------:R-:W-:Y:S01]  /*6870*/  FMUL.FTZ R115, R115, UR23 ;  /* 0x0000001773737c20 */ /* 0x000fe20008410000 */
[C---:B------:R-:W-:Y:S02]  /*6880*/  VIADD R112, R5.reuse, 0x21 ;  /* 0x0000002105707836 */ /* 0x040fe40000000000 */
[----:B------:R-:W-:Y:S01]  /*6890*/  FMUL.FTZ R114, R114, UR23 ;  /* 0x0000001772727c20 */ /* 0x000fe20008410000 */
[C---:B------:R-:W-:Y:S02]  /*68a0*/  VIADD R43, R5.reuse, 0x29 ;  /* 0x00000029052b7836 */ /* 0x040fe40000000000 */
[----:B------:R-:W-:Y:S01]  /*68b0*/  FMUL.FTZ R108, R108, UR23 ;  /* 0x000000176c6c7c20 */ /* 0x000fe20008410000 */
[C---:B------:R-:W-:Y:S01]  /*68c0*/  VIADD R135, R5.reuse, 0x30 ;  /* 0x0000003005877836 */ /* 0x040fe20000000000 */
[----:B------:R2:W-:Y:S01]  /*68d0*/  MUFU.TANH R50, R35 ;  /* 0x0000002300327308 */ /* 0x0005e20000002400 */
[C---:B------:R-:W-:Y:S02]  /*68e0*/  VIADD R45, R5.reuse, 0x39 ;  /* 0x00000039052d7836 */ /* 0x040fe40000000000 */
[----:B------:R-:W-:Y:S01]  /*68f0*/  FMUL.FTZ R110, R110, UR23 ;  /* 0x000000176e6e7c20 */ /* 0x000fe20008410000 */
[----:B------:R-:W-:Y:S01]  /*6900*/  FMUL.FTZ R8, R90, UR23 ;  /* 0x000000175a087c20 */ /* 0x000fe20008410000 */
[----:B------:R-:W-:-:S02]  /*6910*/  VIADD R149, R5, 0x48 ;  /* 0x0000004805957836 */ /* 0x000fc40000000000 */
[----:B------:R-:W-:Y:S01]  /*6920*/  FMUL.FTZ R104, R104, UR23 ;  /* 0x0000001768687c20 */ /* 0x000fe20008410000 */
[C---:B------:R-:W-:Y:S02]  /*6930*/  VIADD R48, R5.reuse, 0x49 ;  /* 0x0000004905307836 */ /* 0x040fe40000000000 */
[----:B------:R-:W-:Y:S01]  /*6940*/  FMUL.FTZ R106, R106, UR23 ;  /* 0x000000176a6a7c20 */ /* 0x000fe20008410000 */
[----:B------:R3:W-:Y:S01]  /*6950*/  MUFU.TANH R12, R32 ;  /* 0x00000020000c7308 */ /* 0x0007e20000002400 */
[----:B-1----:R-:W-:Y:S01]  /*6960*/  I2FP.F32.S32 R30, R5 ;  /* 0x00000005001e7245 */ /* 0x002fe20000201400 */
[----:B------:R-:W-:Y:S01]  /*6970*/  FMUL.FTZ R7, R86, UR23 ;  /* 0x0000001756077c20 */ /* 0x000fe20008410000 */
[----:B------:R-:W-:Y:S02]  /*6980*/  VIADD R178, R5, 0x61 ;  /* 0x0000006105b27836 */ /* 0x000fe40000000000 */
[----:B------:R-:W-:Y:S01]  /*6990*/  FMUL.FTZ R109, R109, UR23 ;  /* 0x000000176d6d7c20 */ /* 0x000fe20008410000 */
[----:B------:R-:W-:-:S02]  /*69a0*/  VIADD R191, R5, 0x79 ;  /* 0x0000007905bf7836 */ /* 0x000fc40000000000 */
[C---:B------:R-:W-:Y:S01]  /*69b0*/  FFMA.FTZ R4, R30.reuse, UR5, R0 ;  /* 0x000000051e047c23 */ /* 0x040fe20008010000 */
[----:B------:R-:W-:Y:S01]  /*69c0*/  FFMA.FTZ R30, R30, UR5, R164 ;  /* 0x000000051e1e7c23 */ /* 0x000fe200080100a4 */
[----:B------:R-:W-:Y:S01]  /*69d0*/  VIADDMNMX R164, R165, R28, UR22, PT ;  /* 0x00000016a5a47e46 */ /* 0x000fe2000b80011c */
[----:B------:R-:W-:Y:S01]  /*69e0*/  VIADD R0, R5, 0x8 ;  /* 0x0000000805007836 */ /* 0x000fe20000000000 */
[----:B------:R-:W-:Y:S01]  /*69f0*/  VIMNMX R165, R165, UR22, PT ;  /* 0x00000016a5a57c48 */ /* 0x000fe2000bfe0100 */
[C---:B------:R-:W-:Y:S01]  /*6a00*/  VIADD R28, R5.reuse, 0x9 ;  /* 0x00000009051c7836 */ /* 0x040fe20000000000 */
[CC--:B------:R-:W-:Y:S01]  /*6a10*/  ISETP.GE.AND P3, PT, R5.reuse, R164.reuse, PT ;  /* 0x000000a40500720c */ /* 0x0c0fe20003f66270 */
[----:B--2---:R-:W-:Y:S01]  /*6a20*/  VIADD R35, R5, 0x11 ;  /* 0x0000001105237836 */ /* 0x004fe20000000000 */
[CC--:B------:R-:W-:Y:S01]  /*6a30*/  ISETP.GE.AND P0, PT, R0.reuse, R165.reuse, PT ;  /* 0x000000a50000720c */ /* 0x0c0fe20003f06270 */
[----:B------:R-:W-:Y:S01]  /*6a40*/  MUFU.TANH R86, R20 ;  /* 0x0000001400567308 */ /* 0x000fe20000002400 */
[-C--:B------:R-:W-:Y:S01]  /*6a50*/  ISETP.GE.AND P5, PT, R0, R164.reuse, PT ;  /* 0x000000a40000720c */ /* 0x080fe20003fa6270 */
[----:B---3--:R-:W-:Y:S01]  /*6a60*/  FMUL.FTZ R32, R6, UR23 ;  /* 0x0000001706207c20 */ /* 0x008fe20008410000 */
[----:B------:R-:W-:Y:S01]  /*6a70*/  ISETP.GE.AND P6, PT, R31, R165, PT ;  /* 0x000000a51f00720c */ /* 0x000fe20003fc6270 */
[----:B------:R-:W-:Y:S01]  /*6a80*/  FMUL.FTZ R6, R87, UR23 ;  /* 0x0000001757067c20 */ /* 0x000fe20008410000 */
[----:B------:R-:W-:Y:S01]  /*6a90*/  ISETP.GE.AND P1, PT, R31, R164, PT ;  /* 0x000000a41f00720c */ /* 0x000fe20003f26270 */
[----:B------:R-:W-:Y:S01]  /*6aa0*/  VIADD R132, R5, 0xb1 ;  /* 0x000000b105847836 */ /* 0x000fe20000000000 */
[----:B------:R-:W-:Y:S01]  /*6ab0*/  I2FP.F32.S32 R0, R0 ;  /* 0x0000000000007245 */ /* 0x000fe20000201400 */
[----:B------:R1:W-:Y:S01]  /*6ac0*/  MUFU.TANH R87, R22 ;  /* 0x0000001600577308 */ /* 0x0003e20000002400 */
[----:B------:R-:W-:Y:S01]  /*6ad0*/  FSEL R21, R30, -INF , !P3 ;  /* 0xff8000001e157808 */ /* 0x000fe20005800000 */
[----:B------:R-:W-:Y:S01]  /*6ae0*/  FMUL.FTZ R105, R105, UR23 ;  /* 0x0000001769697c20 */ /* 0x000fe20008410000 */
[----:B------:R-:W-:Y:S01]  /*6af0*/  I2FP.F32.S32 R31, R31 ;  /* 0x0000001f001f7245 */ /* 0x000fe20000201400 */
[C---:B------:R-:W-:Y:S01]  /*6b00*/  FFMA.FTZ R23, R0.reuse, UR5, R168 ;  /* 0x0000000500177c23 */ /* 0x040fe200080100a8 */
[----:B------:R-:W-:Y:S01]  /*6b10*/  I2FP.F32.S32 R30, R28 ;  /* 0x0000001c001e7245 */ /* 0x000fe20000201400 */
[----:B------:R-:W-:Y:S01]  /*6b20*/  FFMA.FTZ R160, R0, UR5, R160 ;  /* 0x0000000500a07c23 */ /* 0x000fe200080100a0 */
[CC--:B------:R-:W-:Y:S01]  /*6b30*/  ISETP.GE.AND P2, PT, R28.reuse, R165.reuse, PT ;  /* 0x000000a51c00720c */ /* 0x0c0fe20003f46270 */
[C---:B------:R-:W-:Y:S01]  /*6b40*/  FFMA.FTZ R167, R31.reuse, UR5, R167 ;  /* 0x000000051fa77c23 */ /* 0x040fe200080100a7 */
[-C--:B------:R-:W-:Y:S01]  /*6b50*/  ISETP.GE.AND P3, PT, R28, R164.reuse, PT ;  /* 0x000000a41c00720c */ /* 0x080fe20003f66270 */
[----:B------:R-:W-:Y:S01]  /*6b60*/  FFMA.FTZ R28, R31, UR5, R2 ;  /* 0x000000051f1c7c23 */ /* 0x000fe20008010002 */
[C---:B------:R-:W-:Y:S01]  /*6b70*/  FFMA.FTZ R0, R30.reuse, UR5, R169 ;  /* 0x000000051e007c23 */ /* 0x040fe200080100a9 */
[----:B------:R-:W-:Y:S01]  /*6b80*/  FFMA.FTZ R140, R30, UR5, R140 ;  /* 0x000000051e8c7c23 */ /* 0x000fe2000801008c */
[----:B------:R-:W-:Y:S01]  /*6b90*/  VIADD R30, R5, 0x10 ;  /* 0x00000010051e7836 */ /* 0x000fe20000000000 */
[----:B------:R2:W-:Y:S01]  /*6ba0*/  MUFU.TANH R2, R26 ;  /* 0x0000001a00027308 */ /* 0x0005e20000002400 */
[----:B------:R-:W-:Y:S01]  /*6bb0*/  FSEL R28, R28, -INF , !P6 ;  /* 0xff8000001c1c7808 */ /* 0x000fe20007000000 */
[----:B------:R-:W-:Y:S01]  /*6bc0*/  FMUL.FTZ R107, R107, UR23 ;  /* 0x000000176b6b7c20 */ /* 0x000fe20008410000 */
[----:B-1----:R-:W-:Y:S01]  /*6bd0*/  FSEL R22, R167, -INF , !P1 ;  /* 0xff800000a7167808 */ /* 0x002fe20004800000 */
[----:B------:R-:W-:Y:S01]  /*6be0*/  FMUL.FTZ R101, R101, UR23 ;  /* 0x0000001765657c20 */ /* 0x000fe20008410000 */
[-C--:B------:R-:W-:Y:S01]  /*6bf0*/  ISETP.GE.AND P6, PT, R30, R165.reuse, PT ;  /* 0x000000a51e00720c */ /* 0x080fe20003fc6270 */
[----:B------:R-:W-:Y:S01]  /*6c00*/  FMUL.FTZ R100, R100, UR23 ;  /* 0x0000001764647c20 */ /* 0x000fe20008410000 */
[----:B------:R-:W-:Y:S01]  /*6c10*/  ISETP.GE.AND P1, PT, R30, R164, PT ;  /* 0x000000a41e00720c */ /* 0x000fe20003f26270 */
[----:B------:R1:W-:Y:S01]  /*6c20*/  MUFU.TANH R90, R25 ;  /* 0x00000019005a7308 */ /* 0x0003e20000002400 */
[----:B------:R-:W-:Y:S01]  /*6c30*/  FSEL R23, R23, -INF , !P0 ;  /* 0xff80000017177808 */ /* 0x000fe20004000000 */
[----:B------:R-:W-:Y:S01]  /*6c40*/  FMUL.FTZ R103, R103, UR23 ;  /* 0x0000001767677c20 */ /* 0x000fe20008410000 */
[----:B------:R-:W-:Y:S01]  /*6c50*/  FSEL R20, R160, -INF , !P5 ;  /* 0xff800000a0147808 */ /* 0x000fe20006800000 */
[----:B------:R-:W-:Y:S01]  /*6c60*/  FMUL.FTZ R102, R102, UR23 ;  /* 0x0000001766667c20 */ /* 0x000fe20008410000 */
[----:B------:R-:W-:Y:S01]  /*6c70*/  I2FP.F32.S32 R30, R30 ;  /* 0x0000001e001e7245 */ /* 0x000fe20000201400 */
[----:B------:R-:W-:Y:S01]  /*6c80*/  FMUL.FTZ R88, R88, UR23 ;  /* 0x0000001758587c20 */ /* 0x000fe20008410000 */
[C---:B------:R-:W-:Y:S01]  /*6c90*/  ISETP.GE.AND P0, PT, R35.reuse, R165, PT ;  /* 0x000000a52300720c */ /* 0x040fe20003f06270 */
[----:B------:R3:W-:Y:S01]  /*6ca0*/  MUFU.TANH R16, R29 ;  /* 0x0000001d00107308 */ /* 0x0007e20000002400 */
[-C--:B------:R-:W-:Y:S01]  /*6cb0*/  ISETP.GE.AND P5, PT, R35, R164.reuse, PT ;  /* 0x000000a42300720c */ /* 0x080fe20003fa6270 */
[----:B------:R-:W-:Y:S01]  /*6cc0*/  FFMA.FTZ R31, R30, UR5, R141 ;  /* 0x000000051e1f7c23 */ /* 0x000fe2000801008d */
[----:B------:R-:W-:Y:S01]  /*6cd0*/  FSEL R0, R0, -INF , !P2 ;  /* 0xff80000000007808 */ /* 0x000fe20005000000 */
[----:B------:R-:W-:Y:S01]  /*6ce0*/  FMUL.FTZ R89, R89, UR23 ;  /* 0x0000001759597c20 */ /* 0x000fe20008410000 */
[----:B--2---:R-:W-:Y:S01]  /*6cf0*/  FSEL R26, R140, -INF , !P3 ;  /* 0xff8000008c1a7808 */ /* 0x004fe20005800000 */
[----:B------:R-:W-:Y:S01]  /*6d00*/  FMUL.FTZ R85, R85, UR23 ;  /* 0x0000001755557c20 */ /* 0x000fe20008410000 */
[----:B------:R-:W-:Y:S01]  /*6d10*/  I2FP.F32.S32 R35, R35 ;  /* 0x0000002300237245 */ /* 0x000fe20000201400 */
[----:B------:R2:W-:Y:S01]  /*6d20*/  MUFU.TANH R49, R34 ;  /* 0x0000002200317308 */ /* 0x0005e20000002400 */
[C---:B------:R-:W-:Y:S01]  /*6d30*/  ISETP.GE.AND P2, PT, R41.reuse, R165, PT ;  /* 0x000000a52900720c */ /* 0x040fe20003f46270 */
[----:B-1----:R-:W-:Y:S01]  /*6d40*/  FFMA.FTZ R25, R30, UR5, R143 ;  /* 0x000000051e197c23 */ /* 0x002fe2000801008f */
[-C--:B------:R-:W-:Y:S01]  /*6d50*/  ISETP.GE.AND P3, PT, R41, R164.reuse, PT ;  /* 0x000000a42900720c */ /* 0x080fe20003f66270 */
[C---:B------:R-:W-:Y:S01]  /*6d60*/  FFMA.FTZ R30, R35.reuse, UR5, R142 ;  /* 0x00000005231e7c23 */ /* 0x040fe2000801008e */
[----:B------:R-:W-:Y:S01]  /*6d70*/  I2FP.F32.S32 R41, R41 ;  /* 0x0000002900297245 */ /* 0x000fe20000201400 */
[----:B------:R-:W-:Y:S01]  /*6d80*/  FFMA.FTZ R161, R35, UR5, R161 ;  /* 0x0000000523a17c23 */ /* 0x000fe200080100a1 */
[----:B------:R-:W-:Y:S01]  /*6d90*/  FSEL R31, R31, -INF , !P6 ;  /* 0xff8000001f1f7808 */ /* 0x000fe20007000000 */
[----:B------:R1:W-:Y:S01]  /*6da0*/  MUFU.TANH R131, R24 ;  /* 0x0000001800837308 */ /* 0x0003e20000002400 */
[----:B---3--:R-:W-:Y:S01]  /*6db0*/  FMUL.FTZ R29, R14, UR23 ;  /* 0x000000170e1d7c20 */ /* 0x008fe20008410000 */
[C---:B------:R-:W-:Y:S01]  /*6dc0*/  FFMA.FTZ R35, R41.reuse, UR5, R120 ;  /* 0x0000000529237c23 */ /* 0x040fe20008010078 */
[----:B------:R-:W-:Y:S01]  /*6dd0*/  FFMA.FTZ R136, R41, UR5, R136 ;  /* 0x0000000529887c23 */ /* 0x000fe20008010088 */
[----:B------:R-:W-:Y:S01]  /*6de0*/  FMUL.FTZ R14, R113, UR23 ;  /* 0x00000017710e7c20 */ /* 0x000fe20008410000 */
[C---:B------:R-:W-:Y:S01]  /*6df0*/  IADD3 R41, R5.reuse, 0x19, RZ ;  /* 0x0000001905297810 */ /* 0x040fe20007ffe0ff */
[----:B------:R-:W-:Y:S01]  /*6e00*/  VIADD R113, R5, 0x20 ;  /* 0x0000002005717836 */ /* 0x000fe20000000000 */
[----:B------:R-:W-:Y:S01]  /*6e10*/  FSEL R25, R25, -INF , !P1 ;  /* 0xff80000019197808 */ /* 0x000fe20004800000 */
[----:B------:R3:W-:Y:S01]  /*6e20*/  MUFU.TANH R120, R29 ;  /* 0x0000001d00787308 */ /* 0x0007e20000002400 */
[----:B------:R-:W-:Y:S01]  /*6e30*/  ISETP.GE.AND P6, PT, R41, R165, PT ;  /* 0x000000a52900720c */ /* 0x000fe20003fc6270 */
[----:B--2---:R-:W-:Y:S01]  /*6e40*/  FMUL.FTZ R34, R9, UR23 ;  /* 0x0000001709227c20 */ /* 0x004fe20008410000 */
[-C--:B------:R-:W-:Y:S01]  /*6e50*/  ISETP.GE.AND P1, PT, R41, R164.reuse, PT ;  /* 0x000000a42900720c */ /* 0x080fe20003f26270 */
[----:B------:R-:W-:Y:S01]  /*6e60*/  FMUL.FTZ R9, R91, UR23 ;  /* 0x000000175b097c20 */ /* 0x000fe20008410000 */
[----:B------:R-:W-:Y:S01]  /*6e70*/  I2FP.F32.S32 R41, R41 ;  /* 0x0000002900297245 */ /* 0x000fe20000201400 */
[----:B------:R-:W-:Y:S01]  /*6e80*/  FMUL.FTZ R84, R84, UR23 ;  /* 0x0000001754547c20 */ /* 0x000fe20008410000 */
[----:B------:R-:W-:Y:S01]  /*6e90*/  FSEL R30, R30, -INF , !P0 ;  /* 0xff8000001e1e7808 */ /* 0x000fe20004000000 */
[----:B------:R2:W-:Y:S01]  /*6ea0*/  MUFU.TANH R91, R19 ;  /* 0x00000013005b7308 */ /* 0x0005e20000002400 */
[----:B-1----:R-:W-:Y:S01]  /*6eb0*/  FSEL R24, R161, -INF , !P5 ;  /* 0xff800000a1187808 */ /* 0x002fe20006800000 */
[----:B------:R-:W-:Y:S01]  /*6ec0*/  FFMA.FTZ R137, R41, UR5, R137 ;  /* 0x0000000529897c23 */ /* 0x000fe20008010089 */
[----:B------:R-:W-:Y:S01]  /*6ed0*/  ISETP.GE.AND P0, PT, R113, R165, PT ;  /* 0x000000a57100720c */ /* 0x000fe20003f06270 */
[----:B------:R-:W-:Y:S01]  /*6ee0*/  VIADD R161, R5, 0x51 ;  /* 0x0000005105a17836 */ /* 0x000fe20000000000 */
[----:B------:R-:W-:Y:S01]  /*6ef0*/  ISETP.GE.AND P5, PT, R113, R164, PT ;  /* 0x000000a47100720c */ /* 0x000fe20003fa6270 */
[----:B------:R-:W-:Y:S01]  /*6f00*/  VIADD R167, R236, 0x7800 ;  /* 0x00007800eca77836 */ /* 0x000fe20000000000 */
[----:B------:R-:W-:Y:S01]  /*6f10*/  I2FP.F32.S32 R113, R113 ;  /* 0x0000007100717245 */ /* 0x000fe20000201400 */
[----:B------:R1:W-:Y:S01]  /*6f20*/  MUFU.TANH R47, R33 ;  /* 0x00000021002f7308 */ /* 0x0003e20000002400 */
[----:B---3--:R-:W-:Y:S01]  /*6f30*/  FSEL R29, R35, -INF , !P2 ;  /* 0xff800000231d7808 */ /* 0x008fe20005000000 */
[----:B------:R-:W-:Y:S01]  /*6f40*/  FFMA.FTZ R35, R41, UR5, R121 ;  /* 0x0000000529237c23 */ /* 0x000fe20008010079 */
[----:B------:R-:W-:Y:S01]  /*6f50*/  ISETP.GE.AND P2, PT, R112, R165, PT ;  /* 0x000000a57000720c */ /* 0x000fe20003f46270 */
[C---:B------:R-:W-:Y:S01]  /*6f60*/  FFMA.FTZ R41, R113.reuse, UR5, R122 ;  /* 0x0000000571297c23 */ /* 0x040fe2000801007a */
[----:B------:R-:W-:Y:S01]  /*6f70*/  FFMA.FTZ R113, R113, UR5, R124 ;  /* 0x0000000571717c23 */ /* 0x000fe2000801007c */
[----:B------:R-:W-:-:S02]  /*6f80*/  IADD3 R3, R206, R205, RZ ;  /* 0x000000cdce037210 */ /* 0x000fc40007ffe0ff */
[----:B------:R3:W-:Y:S01]  /*6f90*/  MUFU.TANH R122, R18 ;  /* 0x00000012007a7308 */ /* 0x0007e20000002400 */
[----:B--2---:R-:W-:Y:S02]  /*6fa0*/  FSEL R19, R136, -INF , !P3 ;  /* 0xff80000088137808 */ /* 0x004fe40005800000 */
[----:B------:R-:W-:Y:S02]  /*6fb0*/  ISETP.GE.AND P3, PT, R112, R164, PT ;  /* 0x000000a47000720c */ /* 0x000fe40003f66270 */
[----:B------:R-:W-:Y:S02]  /*6fc0*/  I2FP.F32.S32 R112, R112 ;  /* 0x0000007000707245 */ /* 0x000fe40000201400 */
[----:B------:R-:W-:Y:S01]  /*6fd0*/  FSEL R35, R35, -INF , !P6 ;  /* 0xff80000023237808 */ /* 0x000fe20007000000 */
[----:B------:R2:W-:Y:S01]  /*6fe0*/  MUFU.TANH R121, R34 ;  /* 0x0000002200797308 */ /* 0x0005e20000002400 */
[----:B-1----:R-:W-:Y:S01]  /*6ff0*/  FMUL.FTZ R33, R11, UR23 ;  /* 0x000000170b217c20 */ /* 0x002fe20008410000 */
[----:B------:R-:W-:Y:S01]  /*7000*/  FMUL.FTZ R11, R111, UR23 ;  /* 0x000000176f0b7c20 */ /* 0x000fe20008410000 */
[----:B------:R-:W-:-:S02]  /*7010*/  VIADD R111, R5, 0x28 ;  /* 0x00000028056f7836 */ /* 0x000fc40000000000 */
[C---:B------:R-:W-:Y:S01]  /*7020*/  FFMA.FTZ R42, R112.reuse, UR5, R123 ;  /* 0x00000005702a7c23 */ /* 0x040fe2000801007b */
[----:B------:R-:W-:Y:S01]  /*7030*/  FFMA.FTZ R112, R112, UR5, R125 ;  /* 0x0000000570707c23 */ /* 0x000fe2000801007d */
[----:B------:R-:W-:Y:S02]  /*7040*/  FSEL R113, R113, -INF , !P5 ;  /* 0xff80000071717808 */ /* 0x000fe40006800000 */
[----:B------:R-:W-:Y:S01]  /*7050*/  ISETP.GE.AND P6, PT, R111, R165, PT ;  /* 0x000000a56f00720c */ /* 0x000fe20003fc6270 */
[----:B------:R1:W-:Y:S01]  /*7060*/  MUFU.TANH R123, R33 ;  /* 0x00000021007b7308 */ /* 0x0003e20000002400 */
[----:B---3--:R-:W-:Y:S02]  /*7070*/  FSEL R18, R137, -INF , !P1 ;  /* 0xff80000089127808 */ /* 0x008fe40004800000 */
[----:B------:R-:W-:Y:S02]  /*7080*/  ISETP.GE.AND P1, PT, R111, R164, PT ;  /* 0x000000a46f00720c */ /* 0x000fe40003f26270 */
[----:B------:R-:W-:-:S02]  /*7090*/  I2FP.F32.S32 R111, R111 ;  /* 0x0000006f006f7245 */ /* 0x000fc40000201400 */
[-C--:B------:R-:W-:Y:S01]  /*70a0*/  ISETP.GE.AND P5, PT, R43, R164.reuse, PT ;  /* 0x000000a42b00720c */ /* 0x080fe20003fa6270 */
[----:B------:R3:W-:Y:S01]  /*70b0*/  MUFU.TANH R124, R36 ;  /* 0x00000024007c7308 */ /* 0x0007e20000002400 */
[----:B--2---:R-:W-:Y:S02]  /*70c0*/  FSEL R34, R41, -INF , !P0 ;  /* 0xff80000029227808 */ /* 0x004fe40004000000 */
[----:B------:R-:W-:Y:S02]  /*70d0*/  I2FP.F32.S32 R41, R43 ;  /* 0x0000002b00297245 */ /* 0x000fe40000201400 */
[-C--:B------:R-:W-:Y:S01]  /*70e0*/  ISETP.GE.AND P0, PT, R43, R165.reuse, PT ;  /* 0x000000a52b00720c */ /* 0x080fe20003f06270 */
[C---:B------:R-:W-:Y:S01]  /*70f0*/  FFMA.FTZ R43, R111.reuse, UR5, R126 ;  /* 0x000000056f2b7c23 */ /* 0x040fe2000801007e */
[----:B------:R-:W-:Y:S01]  /*7100*/  FSEL R112, R112, -INF , !P3 ;  /* 0xff80000070707808 */ /* 0x000fe20005800000 */
[----:B------:R-:W-:Y:S01]  /*7110*/  FFMA.FTZ R111, R111, UR5, R128 ;  /* 0x000000056f6f7c23 */ /* 0x000fe20008010080 */
[----:B-1----:R-:W-:Y:S01]  /*7120*/  FSEL R33, R42, -INF , !P2 ;  /* 0xff8000002a217808 */ /* 0x002fe20005000000 */
[----:B------:R-:W-:Y:S01]  /*7130*/  FFMA.FTZ R42, R41, UR5, R127 ;  /* 0x00000005292a7c23 */ /* 0x000fe2000801007f */
[----:B------:R-:W-:Y:S01]  /*7140*/  ISETP.GE.AND P2, PT, R135, R165, PT ;  /* 0x000000a58700720c */ /* 0x000fe20003f46270 */
[----:B------:R-:W-:Y:S01]  /*7150*/  FFMA.FTZ R129, R41, UR5, R129 ;  /* 0x0000000529817c23 */ /* 0x000fe20008010081 */
[----:B------:R-:W-:Y:S01]  /*7160*/  ISETP.GE.AND P3, PT, R135, R164, PT ;  /* 0x000000a48700720c */ /* 0x000fe20003f66270 */
[C---:B------:R-:W-:Y:S01]  /*7170*/  VIADD R41, R5.reuse, 0x31 ;  /* 0x0000003105297836 */ /* 0x040fe20000000000 */
[----:B------:R-:W-:Y:S01]  /*7180*/  I2FP.F32.S32 R135, R135 ;  /* 0x0000008700877245 */ /* 0x000fe20000201400 */
[----:B------:R1:W-:Y:S01]  /*7190*/  MUFU.TANH R126, R32 ;  /* 0x00000020007e7308 */ /* 0x0003e20000002400 */
[----:B---3--:R-:W-:Y:S01]  /*71a0*/  VIADD R36, R5, 0x38 ;  /* 0x0000003805247836 */ /* 0x008fe20000000000 */
[----:B------:R-:W-:-:S02]  /*71b0*/  FSEL R43, R43, -INF , !P6 ;  /* 0xff8000002b2b7808 */ /* 0x000fc40007000000 */
[----:B------:R-:W-:Y:S01]  /*71c0*/  FFMA.FTZ R130, R135, UR5, R130 ;  /* 0x0000000587827c23 */ /* 0x000fe20008010082 */
[----:B------:R-:W-:Y:S01]  /*71d0*/  FSEL R111, R111, -INF , !P1 ;  /* 0xff8000006f6f7808 */ /* 0x000fe20004800000 */
[----:B------:R-:W-:Y:S01]  /*71e0*/  FFMA.FTZ R135, R135, UR5, R77 ;  /* 0x0000000587877c23 */ /* 0x000fe2000801004d */
[C---:B------:R-:W-:Y:S01]  /*71f0*/  ISETP.GE.AND P6, PT, R41.reuse, R165, PT ;  /* 0x000000a52900720c */ /* 0x040fe20003fc6270 */
[----:B------:R2:W-:Y:S01]  /*7200*/  MUFU.TANH R77, R40 ;  /* 0x00000028004d7308 */ /* 0x0005e20000002400 */
[----:B------:R-:W-:Y:S02]  /*7210*/  ISETP.GE.AND P1, PT, R41, R164, PT ;  /* 0x000000a42900720c */ /* 0x000fe40003f26270 */
[----:B------:R-:W-:Y:S02]  /*7220*/  FSEL R42, R42, -INF , !P0 ;  /* 0xff8000002a2a7808 */ /* 0x000fe40004000000 */
[----:B------:R-:W-:Y:S02]  /*7230*/  FSEL R202, R129, -INF , !P5 ;  /* 0xff80000081ca7808 */ /* 0x000fe40006800000 */
[----:B------:R-:W-:Y:S01]  /*7240*/  I2FP.F32.S32 R41, R41 ;  /* 0x0000002900297245 */ /* 0x000fe20000201400 */
[----:B------:R3:W-:Y:S01]  /*7250*/  MUFU.TANH R125, R27 ;  /* 0x0000001b007d7308 */ /* 0x0007e20000002400 */
[----:B------:R-:W-:-:S02]  /*7260*/  ISETP.GE.AND P0, PT, R36, R165, PT ;  /* 0x000000a52400720c */ /* 0x000fc40003f06270 */
[----:B------:R-:W-:Y:S01]  /*7270*/  ISETP.GE.AND P5, PT, R36, R164, PT ;  /* 0x000000a42400720c */ /* 0x000fe20003fa6270 */
[C---:B------:R-:W-:Y:S01]  /*7280*/  FFMA.FTZ R46, R41.reuse, UR5, R76 ;  /* 0x00000005292e7c23 */ /* 0x040fe2000801004c */
[----:B------:R-:W-:Y:S01]  /*7290*/  I2FP.F32.S32 R36, R36 ;  /* 0x0000002400247245 */ /* 0x000fe20000201400 */
[----:B------:R-:W-:Y:S01]  /*72a0*/  FFMA.FTZ R78, R41, UR5, R78 ;  /* 0x00000005294e7c23 */ /* 0x000fe2000801004e */
[----:B-1----:R-:W-:Y:S01]  /*72b0*/  I2FP.F32.S32 R32, R45 ;  /* 0x0000002d00207245 */ /* 0x002fe20000201400 */
[----:B------:R-:W1:Y:S01]  /*72c0*/  MUFU.TANH R37, R37 ;  /* 0x0000002500257308 */ /* 0x000e620000002400 */
[----:B--2---:R-:W-:Y:S01]  /*72d0*/  FSEL R40, R130, -INF , !P2 ;  /* 0xff80000082287808 */ /* 0x004fe20005000000 */
[----:B------:R-:W-:Y:S01]  /*72e0*/  FFMA.FTZ R73, R36, UR5, R73 ;  /* 0x0000000524497c23 */ /* 0x000fe20008010049 */
[----:B------:R-:W-:Y:S01]  /*72f0*/  FSEL R135, R135, -INF , !P3 ;  /* 0xff80000087877808 */ /* 0x000fe20005800000 */
[C---:B------:R-:W-:Y:S01]  /*7300*/  FFMA.FTZ R41, R32.reuse, UR5, R72 ;  /* 0x0000000520297c23 */ /* 0x040fe20008010048 */
[CC--:B------:R-:W-:Y:S01]  /*7310*/  ISETP.GE.AND P2, PT, R45.reuse, R165.reuse, PT ;  /* 0x000000a52d00720c */ /* 0x0c0fe20003f46270 */
[----:B------:R-:W-:Y:S01]  /*7320*/  FFMA.FTZ R74, R32, UR5, R74 ;  /* 0x00000005204a7c23 */ /* 0x000fe2000801004a */
[----:B------:R-:W-:Y:S01]  /*7330*/  ISETP.GE.AND P3, PT, R45, R164, PT ;  /* 0x000000a42d00720c */ /* 0x000fe20003f66270 */
[----:B------:R-:W-:Y:S01]  /*7340*/  FFMA.FTZ R45, R36, UR5, R79 ;  /* 0x00000005242d7c23 */ /* 0x000fe2000801004f */
[C---:B---3--:R-:W-:Y:S01]  /*7350*/  VIADD R27, R5.reuse, 0x40 ;  /* 0x00000040051b7836 */ /* 0x048fe20000000000 */
[C---:B------:R-:W-:Y:S01]  /*7360*/  IADD3 R36, R5.reuse, 0x41, RZ ;  /* 0x0000004105247810 */ /* 0x040fe20007ffe0ff */
[----:B------:R-:W2:Y:S01]  /*7370*/  MUFU.TANH R39, R39 ;  /* 0x0000002700277308 */ /* 0x000ea20000002400 */
[----:B------:R-:W-:Y:S01]  /*7380*/  FSEL R46, R46, -INF , !P6 ;  /* 0xff8000002e2e7808 */ /* 0x000fe20007000000 */
[C---:B------:R-:W-:Y:S01]  /*7390*/  VIADD R79, R5.reuse, 0xc0 ;  /* 0x000000c0054f7836 */ /* 0x040fe20000000000 */
[----:B------:R-:W-:Y:S01]  /*73a0*/  FSEL R136, R78, -INF , !P1 ;  /* 0xff8000004e887808 */ /* 0x000fe20004800000 */
[----:B------:R-:W-:Y:S01]  /*73b0*/  VIADD R78, R5, 0xc1 ;  /* 0x000000c1054e7836 */ /* 0x000fe20000000000 */
[----:B------:R-:W-:-:S02]  /*73c0*/  ISETP.GE.AND P6, PT, R27, R165, PT ;  /* 0x000000a51b00720c */ /* 0x000fc40003fc6270 */
[-C--:B------:R-:W-:Y:S01]  /*73d0*/  ISETP.GE.AND P1, PT, R27, R164.reuse, PT ;  /* 0x000000a41b00720c */ /* 0x080fe20003f26270 */
[----:B------:R-:W3:Y:S01]  /*73e0*/  MUFU.TANH R38, R38 ;  /* 0x0000002600267308 */ /* 0x000ee20000002400 */
[----:B------:R-:W-:Y:S02]  /*73f0*/  FSEL R45, R45, -INF , !P0 ;  /* 0xff8000002d2d7808 */ /* 0x000fe40004000000 */
[----:B------:R-:W-:Y:S02]  /*7400*/  FSEL R138, R73, -INF , !P5 ;  /* 0xff800000498a7808 */ /* 0x000fe40006800000 */
[----:B------:R-:W-:Y:S02]  /*7410*/  I2FP.F32.S32 R27, R27 ;  /* 0x0000001b001b7245 */ /* 0x000fe40000201400 */
[CC--:B------:R-:W-:Y:S01]  /*7420*/  ISETP.GE.AND P0, PT, R36.reuse, R165.reuse, PT ;  /* 0x000000a52400720c */ /* 0x0c0fe20003f06270 */
[----:B------:R-:W4:Y:S01]  /*7430*/  MUFU.TANH R52, R52 ;  /* 0x0000003400347308 */ /* 0x000f220000002400 */
[----:B------:R-:W-:Y:S01]  /*7440*/  ISETP.GE.AND P5, PT, R36, R164, PT ;  /* 0x000000a42400720c */ /* 0x000fe20003fa6270 */
[----:B------:R-:W-:Y:S01]  /*7450*/  FFMA.FTZ R32, R27, UR5, R75 ;  /* 0x000000051b207c23 */ /* 0x000fe2000801004b */
[----:B------:R-:W-:Y:S01]  /*7460*/  FSEL R41, R41, -INF , !P2 ;  /* 0xff80000029297808 */ /* 0x000fe20005000000 */
[----:B------:R-:W-:Y:S01]  /*7470*/  FFMA.FTZ R69, R27, UR5, R69 ;  /* 0x000000051b457c23 */ /* 0x000fe20008010045 */
[----:B------:R-:W-:Y:S01]  /*7480*/  FSEL R140, R74, -INF , !P3 ;  /* 0xff8000004a8c7808 */ /* 0x000fe20005800000 */
[----:B------:R-:W-:Y:S01]  /*7490*/  VIADD R75, R5, 0xd0 ;  /* 0x000000d0054b7836 */ /* 0x000fe20000000000 */
[----:B------:R-:W-:Y:S01]  /*74a0*/  I2FP.F32.S32 R36, R36 ;  /* 0x0000002400247245 */ /* 0x000fe20000201400 */
[----:B------:R-:W4:Y:S01]  /*74b0*/  MUFU.TANH R58, R58 ;  /* 0x0000003a003a7308 */ /* 0x000f220000002400 */
[----:B------:R-:W-:-:S02]  /*74c0*/  ISETP.GE.AND P2, PT, R149, R165, PT ;  /* 0x000000a59500720c */ /* 0x000fc40003f46270 */
[----:B------:R-:W-:Y:S01]  /*74d0*/  ISETP.GE.AND P3, PT, R149, R164, PT ;  /* 0x000000a49500720c */ /* 0x000fe20003f66270 */
[C---:B------:R-:W-:Y:S01]  /*74e0*/  FFMA.FTZ R27, R36.reuse, UR5, R68 ;  /* 0x00000005241b7c23 */ /* 0x040fe20008010044 */
[----:B------:R-:W-:Y:S01]  /*74f0*/  I2FP.F32.S32 R149, R149 ;  /* 0x0000009500957245 */ /* 0x000fe20000201400 */
[----:B------:R-:W-:Y:S01]  /*7500*/  FFMA.FTZ R70, R36, UR5, R70 ;  /* 0x0000000524467c23 */ /* 0x000fe20008010046 */
[----:B------:R-:W-:Y:S01]  /*7510*/  FSEL R146, R69, -INF , !P1 ;  /* 0xff80000045927808 */ /* 0x000fe20004800000 */
[----:B------:R4:W-:Y:S01]  /*7520*/  MUFU.TANH R68, R159 ;  /* 0x0000009f00447308 */ /* 0x0009e20000002400 */
[----:B------:R-:W-:Y:S01]  /*7530*/  I2FP.F32.S32 R69, R48 ;  /* 0x0000003000457245 */ /* 0x000fe20000201400 */
[C---:B------:R-:W-:Y:S01]  /*7540*/  FFMA.FTZ R36, R149.reuse, UR5, R60 ;  /* 0x0000000595247c23 */ /* 0x040fe2000801003c */
[----:B------:R-:W-:Y:S01]  /*7550*/  FFMA.FTZ R149, R149, UR5, R62 ;  /* 0x0000000595957c23 */ /* 0x000fe2000801003e */
[----:B------:R-:W-:Y:S01]  /*7560*/  VIADD R62, R5, 0x50 ;  /* 0x00000050053e7836 */ /* 0x000fe20000000000 */
[----:B------:R-:W-:Y:S01]  /*7570*/  FSEL R27, R27, -INF , !P0 ;  /* 0xff8000001b1b7808 */ /* 0x000fe20004000000 */
[----:B------:R-:W-:Y:S01]  /*7580*/  FFMA.FTZ R63, R69, UR5, R63 ;  /* 0x00000005453f7c23 */ /* 0x000fe2000801003f */
[----:B------:R-:W-:Y:S01]  /*7590*/  FSEL R36, R36, -INF , !P2 ;  /* 0xff80000024247808 */ /* 0x000fe20005000000 */
[----:B------:R-:W4:Y:S01]  /*75a0*/  MUFU.TANH R57, R57 ;  /* 0x0000003900397308 */ /* 0x000f220000002400 */
[----:B------:R-:W-:-:S02]  /*75b0*/  FSEL R149, R149, -INF , !P3 ;  /* 0xff80000095957808 */ /* 0x000fc40005800000 */
[C---:B------:R-:W-:Y:S02]  /*75c0*/  ISETP.GE.AND P2, PT, R161.reuse, R165, PT ;  /* 0x000000a5a100720c */ /* 0x040fe40003f46270 */
[-C--:B------:R-:W-:Y:S02]  /*75d0*/  ISETP.GE.AND P3, PT, R161, R164.reuse, PT ;  /* 0x000000a4a100720c */ /* 0x080fe40003f66270 */
[----:B------:R-:W-:Y:S01]  /*75e0*/  I2FP.F32.S32 R161, R161 ;  /* 0x000000a100a17245 */ /* 0x000fe20000201400 */
[----:B------:R-:W4:Y:S01]  /*75f0*/  MUFU.TANH R59, R59 ;  /* 0x0000003b003b7308 */ /* 0x000f220000002400 */
[----:B------:R-:W-:Y:S01]  /*7600*/  FSEL R148, R70, -INF , !P5 ;  /* 0xff80000046947808 */ /* 0x000fe20006800000 */
[----:B------:R-:W-:Y:S01]  /*7610*/  VIADD R70, R5, 0xe1 ;  /* 0x000000e105467836 */ /* 0x000fe20000000000 */
[CC--:B------:R-:W-:Y:S01]  /*7620*/  ISETP.GE.AND P0, PT, R62.reuse, R165.reuse, PT ;  /* 0x000000a53e00720c */ /* 0x0c0fe20003f06270 */
[C---:B-1----:R-:W-:Y:S01]  /*7630*/  FFMA.FTZ R127, R161.reuse, UR5, R37 ;  /* 0x00000005a17f7c23 */ /* 0x042fe20008010025 */
[----:B------:R-:W-:Y:S01]  /*7640*/  ISETP.GE.AND P5, PT, R62, R164, PT ;  /* 0x000000a43e00720c */ /* 0x000fe20003fa6270 */
[----:B--2---:R-:W-:Y:S01]  /*7650*/  FFMA.FTZ R161, R161, UR5, R39 ;  /* 0x00000005a1a17c23 */ /* 0x004fe20008010027 */
[----:B------:R-:W-:Y:S01]  /*7660*/  I2FP.F32.S32 R62, R62 ;  /* 0x0000003e003e7245 */ /* 0x000fe20000201400 */
[C---:B------:R-:W-:Y:S01]  /*7670*/  VIADD R39, R5.reuse, 0x58 ;  /* 0x0000005805277836 */ /* 0x040fe20000000000 */
[----:B------:R-:W-:Y:S01]  /*7680*/  FSEL R32, R32, -INF , !P6 ;  /* 0xff80000020207808 */ /* 0x000fe20007000000 */
[----:B------:R-:W-:Y:S01]  /*7690*/  VIADD R37, R5, 0x60 ;  /* 0x0000006005257836 */ /* 0x000fe20000000000 */
[----:B------:R-:W-:Y:S01]  /*76a0*/  ISETP.GE.AND P6, PT, R48, R165, PT ;  /* 0x000000a53000720c */ /* 0x000fe20003fc6270 */
[----:B---3--:R-:W-:Y:S01]  /*76b0*/  FFMA.FTZ R38, R62, UR5, R38 ;  /* 0x000000053e267c23 */ /* 0x008fe20008010026 */
[----:B------:R-:W-:Y:S01]  /*76c0*/  ISETP.GE.AND P1, PT, R48, R164, PT ;  /* 0x000000a43000720c */ /* 0x000fe20003f26270 */
[----:B------:R-:W-:Y:S01]  /*76d0*/  FFMA.FTZ R48, R69, UR5, R61 ;  /* 0x0000000545307c23 */ /* 0x000fe2000801003d */
[----:B------:R-:W-:Y:S01]  /*76e0*/  VIADD R61, R5, 0x59 ;  /* 0x00000059053d7836 */ /* 0x000fe20000000000 */
[----:B------:R-:W-:Y:S01]  /*76f0*/  FSEL R127, R127, -INF , !P2 ;  /* 0xff8000007f7f7808 */ /* 0x000fe20005000000 */
[----:B------:R-:W-:Y:S01]  /*7700*/  FFMA.FTZ R56, R62, UR5, R56 ;  /* 0x000000053e387c23 */ /* 0x000fe20008010038 */
[----:B------:R-:W-:Y:S01]  /*7710*/  FSEL R151, R63, -INF , !P1 ;  /* 0xff8000003f977808 */ /* 0x000fe20004800000 */
[----:B------:R-:W1:Y:S01]  /*7720*/  MUFU.TANH R80, R80 ;  /* 0x0000005000507308 */ /* 0x000e620000002400 */
[----:B------:R-:W-:-:S02]  /*7730*/  FSEL R48, R48, -INF , !P6 ;  /* 0xff80000030307808 */ /* 0x000fc40007000000 */
[C---:B------:R-:W-:Y:S02]  /*7740*/  ISETP.GE.AND P6, PT, R39.reuse, R165, PT ;  /* 0x000000a52700720c */ /* 0x040fe40003fc6270 */
[-C--:B------:R-:W-:Y:S02]  /*7750*/  ISETP.GE.AND P1, PT, R39, R164.reuse, PT ;  /* 0x000000a42700720c */ /* 0x080fe40003f26270 */
[----:B------:R-:W-:Y:S01]  /*7760*/  FSEL R161, R161, -INF , !P3 ;  /* 0xff800000a1a17808 */ /* 0x000fe20005800000 */
[----:B------:R-:W2:Y:S01]  /*7770*/  MUFU.TANH R71, R71 ;  /* 0x0000004700477308 */ /* 0x000ea20000002400 */
[----:B------:R-:W-:Y:S02]  /*7780*/  I2FP.F32.S32 R39, R39 ;  /* 0x0000002700277245 */ /* 0x000fe40000201400 */
[----:B----4-:R-:W-:Y:S02]  /*7790*/  FSEL R159, R38, -INF , !P5 ;  /* 0xff800000269f7808 */ /* 0x010fe40006800000 */
[----:B------:R-:W-:Y:S01]  /*77a0*/  ISETP.GE.AND P2, PT, R37, R165, PT ;  /* 0x000000a52500720c */ /* 0x000fe20003f46270 */
[----:B------:R-:W-:Y:S01]  /*77b0*/  FFMA.FTZ R44, R39, UR5, R44 ;  /* 0x00000005272c7c23 */ /* 0x000fe2000801002c */
[----:B------:R-:W-:Y:S01]  /*77c0*/  ISETP.GE.AND P3, PT, R37, R164, PT ;  /* 0x000000a42500720c */ /* 0x000fe20003f66270 */
[----:B------:R-:W-:Y:S01]  /*77d0*/  FFMA.FTZ R49, R39, UR5, R49 ;  /* 0x0000000527317c23 */ /* 0x000fe20008010031 */
[----:B------:R-:W-:Y:S01]  /*77e0*/  I2FP.F32.S32 R38, R61 ;  /* 0x0000003d00267245 */ /* 0x000fe20000201400 */
[----:B------:R3:W-:Y:S01]  /*77f0*/  MUFU.TANH R60, R152 ;  /* 0x00000098003c7308 */ /* 0x0007e20000002400 */
[----:B------:R-:W-:-:S02]  /*7800*/  I2FP.F32.S32 R37, R37 ;  /* 0x0000002500257245 */ /* 0x000fc40000201400 */
[----:B------:R-:W-:Y:S01]  /*7810*/  FSEL R56, R56, -INF , !P0 ;  /* 0xff80000038387808 */ /* 0x000fe20004000000 */
[C---:B------:R-:W-:Y:S01]  /*7820*/  FFMA.FTZ R47, R38.reuse, UR5, R47 ;  /* 0x00000005262f7c23 */ /* 0x040fe2000801002f */
[----:B------:R-:W-:Y:S01]  /*7830*/  FFMA.FTZ R50, R38, UR5, R50 ;  /* 0x0000000526327c23 */ /* 0x000fe20008010032 */
[----:B------:R-:W-:Y:S01]  /*7840*/  FFMA.FTZ R12, R37, UR5, R12 ;  /* 0x00000005250c7c23 */ /* 0x000fe2000801000c */
[----:B------:R-:W-:Y:S01]  /*7850*/  ISETP.GE.AND P0, PT, R61, R165, PT ;  /* 0x000000a53d00720c */ /* 0x000fe20003f06270 */
[----:B------:R-:W-:Y:S01]  /*7860*/  FFMA.FTZ R51, R37, UR5, R51 ;  /* 0x0000000525337c23 */ /* 0x000fe20008010033 */
[----:B------:R-:W-:Y:S01]  /*7870*/  ISETP.GE.AND P5, PT, R61, R164, PT ;  /* 0x000000a43d00720c */ /* 0x000fe20003fa6270 */
[C---:B------:R-:W-:Y:S01]  /*7880*/  VIADD R38, R5.reuse, 0x69 ;  /* 0x0000006905267836 */ /* 0x040fe20000000000 */
[----:B------:R-:W-:Y:S01]  /*7890*/  IADD3 R37, R5, 0x68, RZ ;  /* 0x0000006805257810 */ /* 0x000fe20007ffe0ff */
[----:B------:R-:W-:Y:S01]  /*78a0*/  MUFU.TANH R72, R156 ;  /* 0x0000009c00487308 */ /* 0x000fe20000002400 */
[----:B------:R-:W-:-:S02]  /*78b0*/  FSEL R133, R44, -INF , !P6 ;  /* 0xff8000002c857808 */ /* 0x000fc40007000000 */
[----:B------:R-:W-:Y:S02]  /*78c0*/  FSEL R162, R49, -INF , !P1 ;  /* 0xff80000031a27808 */ /* 0x000fe40004800000 */
[C---:B------:R-:W-:Y:S02]  /*78d0*/  ISETP.GE.AND P6, PT, R178.reuse, R165, PT ;  /* 0x000000a5b200720c */ /* 0x040fe40003fc6270 */
[----:B------:R-:W-:Y:S01]  /*78e0*/  ISETP.GE.AND P1, PT, R178, R164, PT ;  /* 0x000000a4b200720c */ /* 0x000fe20003f26270 */
[----:B------:R-:W-:Y:S01]  /*78f0*/  MUFU.TANH R73, R158 ;  /* 0x0000009e00497308 */ /* 0x000fe20000002400 */
[----:B------:R-:W-:Y:S02]  /*7900*/  FSEL R134, R47, -INF , !P0 ;  /* 0xff8000002f867808 */ /* 0x000fe40004000000 */
[----:B------:R-:W-:Y:S02]  /*7910*/  FSEL R168, R50, -INF , !P5 ;  /* 0xff80000032a87808 */ /* 0x000fe40006800000 */
[----:B------:R-:W-:-:S02]  /*7920*/  FSEL R176, R12, -INF , !P3 ;  /* 0xff8000000cb07808 */ /* 0x000fc40005800000 */
[----:B------:R-:W-:Y:S01]  /*7930*/  I2FP.F32.S32 R178, R178 ;  /* 0x000000b200b27245 */ /* 0x000fe20000201400 */
[----:B------:R-:W4:Y:S01]  /*7940*/  MUFU.TANH R157, R157 ;  /* 0x0000009d009d7308 */ /* 0x000f220000002400 */
[C---:B------:R-:W-:Y:S02]  /*7950*/  ISETP.GE.AND P0, PT, R37.reuse, R165, PT ;  /* 0x000000a52500720c */ /* 0x040fe40003f06270 */
[----:B------:R-:W-:Y:S01]  /*7960*/  ISETP.GE.AND P5, PT, R37, R164, PT ;  /* 0x000000a42500720c */ /* 0x000fe20003fa6270 */
[C---:B------:R-:W-:Y:S01]  /*7970*/  FFMA.FTZ R16, R178.reuse, UR5, R16 ;  /* 0x00000005b2107c23 */ /* 0x040fe20008010010 */
[----:B------:R-:W-:Y:S01]  /*7980*/  I2FP.F32.S32 R12, R38 ;  /* 0x00000026000c7245 */ /* 0x000fe20000201400 */
[----:B------:R-:W-:Y:S01]  /*7990*/  FFMA.FTZ R178, R178, UR5, R10 ;  /* 0x00000005b2b27c23 */ /* 0x000fe2000801000a */
[----:B------:R-:W-:Y:S01]  /*79a0*/  I2FP.F32.S32 R37, R37 ;  /* 0x0000002500257245 */ /* 0x000fe20000201400 */
[----:B------:R1:W-:Y:S01]  /*79b0*/  MUFU.TANH R10, R145 ;  /* 0x00000091000a7308 */ /* 0x0003e20000002400 */
[----:B------:R-:W-:Y:S01]  /*79c0*/  FSEL R142, R51, -INF , !P2 ;  /* 0xff800000338e7808 */ /* 0x000fe20005000000 */
[----:B------:R-:W-:Y:S01]  /*79d0*/  FFMA.FTZ R52, R12, UR5, R52 ;  /* 0x000000050c347c23 */ /* 0x000fe20008010034 */
[----:B------:R-:W-:Y:S01]  /*79e0*/  ISETP.GE.AND P2, PT, R38, R165, PT ;  /* 0x000000a52600720c */ /* 0x000fe20003f46270 */
[----:B------:R-:W-:Y:S01]  /*79f0*/  FFMA.FTZ R58, R12, UR5, R58 ;  /* 0x000000050c3a7c23 */ /* 0x000fe2000801003a */
[----:B------:R-:W-:Y:S01]  /*7a00*/  ISETP.GE.AND P3, PT, R38, R164, PT ;  /* 0x000000a42600720c */ /* 0x000fe20003f66270 */
[C---:B------:R-:W-:Y:S01]  /*7a10*/  FFMA.FTZ R13, R37.reuse, UR5, R13 ;  /* 0x00000005250d7c23 */ /* 0x040fe2000801000d */
[----:B------:R-:W-:Y:S01]  /*7a20*/  FFMA.FTZ R57, R37, UR5, R57 ;  /* 0x0000000525397c23 */ /* 0x000fe20008010039 */
[C---:B------:R-:W-:Y:S01]  /*7a30*/  VIADD R38, R5.reuse, 0x70 ;  /* 0x0000007005267836 */ /* 0x040fe20000000000 */
[----:B------:R-:W-:Y:S01]  /*7a40*/  FSEL R143, R16, -INF , !P6 ;  /* 0xff800000108f7808 */ /* 0x000fe20007000000 */
[C---:B------:R-:W-:Y:S01]  /*7a50*/  VIADD R12, R5.reuse, 0x78 ;  /* 0x00000078050c7836 */ /* 0x040fe20000000000 */
[----:B---3--:R-:W-:Y:S01]  /*7a60*/  FSEL R152, R52, -INF , !P2 ;  /* 0xff80000034987808 */ /* 0x008fe20005000000 */
[----:B------:R-:W-:Y:S01]  /*7a70*/  VIADD R37, R5, 0x71 ;  /* 0x0000007105257836 */ /* 0x000fe20000000000 */
[----:B------:R-:W-:Y:S01]  /*7a80*/  FSEL R180, R58, -INF , !P3 ;  /* 0xff8000003ab47808 */ /* 0x000fe20005800000 */
[----:B------:R-:W-:Y:S01]  /*7a90*/  MUFU.TANH R153, R153 ;  /* 0x0000009900997308 */ /* 0x000fe20000002400 */
[----:B------:R-:W-:-:S02]  /*7aa0*/  I2FP.F32.S32 R16, R38 ;  /* 0x0000002600107245 */ /* 0x000fc40000201400 */
[----:B-1----:R-:W-:Y:S02]  /*7ab0*/  FSEL R145, R13, -INF , !P0 ;  /* 0xff8000000d917808 */ /* 0x002fe40004000000 */
[----:B------:R-:W-:Y:S01]  /*7ac0*/  ISETP.GE.AND P2, PT, R12, R165, PT ;  /* 0x000000a50c00720c */ /* 0x000fe20003f46270 */
[----:B------:R-:W-:Y:S01]  /*7ad0*/  FFMA.FTZ R59, R16, UR5, R59 ;  /* 0x00000005103b7c23 */ /* 0x000fe2000801003b */
[----:B------:R-:W-:Y:S01]  /*7ae0*/  ISETP.GE.AND P3, PT, R12, R164, PT ;  /* 0x000000a40c00720c */ /* 0x000fe20003f66270 */
[----:B------:R-:W-:Y:S01]  /*7af0*/  FFMA.FTZ R80, R16, UR5, R80 ;  /* 0x0000000510507c23 */ /* 0x000fe20008010050 */
[----:B------:R-:W-:Y:S01]  /*7b00*/  I2FP.F32.S32 R13, R37 ;  /* 0x00000025000d7245 */ /* 0x000fe20000201400 */
[----:B------:R-:W1:Y:S01]  /*7b10*/  MUFU.TANH R154, R154 ;  /* 0x0000009a009a7308 */ /* 0x000e620000002400 */
[----:B------:R-:W-:Y:S02]  /*7b20*/  I2FP.F32.S32 R12, R12 ;  /* 0x0000000c000c7245 */ /* 0x000fe40000201400 */
[----:B------:R-:W-:Y:S01]  /*7b30*/  FSEL R178, R178, -INF , !P1 ;  /* 0xff800000b2b27808 */ /* 0x000fe20004800000 */
[C---:B--2---:R-:W-:Y:S01]  /*7b40*/  FFMA.FTZ R71, R13.reuse, UR5, R71 ;  /* 0x000000050d477c23 */ /* 0x044fe20008010047 */
[CC--:B------:R-:W-:Y:S01]  /*7b50*/  ISETP.GE.AND P6, PT, R38.reuse, R165.reuse, PT ;  /* 0x000000a52600720c */ /* 0x0c0fe20003fc6270 */
[----:B------:R-:W-:Y:S01]  /*7b60*/  FFMA.FTZ R82, R13, UR5, R82 ;  /* 0x000000050d527c23 */ /* 0x000fe20008010052 */
[-C--:B------:R-:W-:Y:S01]  /*7b70*/  ISETP.GE.AND P1, PT, R38, R164.reuse, PT ;  /* 0x000000a42600720c */ /* 0x080fe20003f26270 */
[C---:B------:R-:W-:Y:S01]  /*7b80*/  FFMA.FTZ R83, R12.reuse, UR5, R83 ;  /* 0x000000050c537c23 */ /* 0x040fe20008010053 */
[----:B------:R-:W-:Y:S01]  /*7b90*/  FSEL R179, R57, -INF , !P5 ;  /* 0xff80000039b37808 */ /* 0x000fe20006800000 */
[----:B------:R-:W-:Y:S01]  /*7ba0*/  FFMA.FTZ R87, R12, UR5, R87 ;  /* 0x000000050c577c23 */ /* 0x000fe20008010057 */
[----:B------:R-:W-:Y:S01]  /*7bb0*/  ISETP.GE.AND P0, PT, R37, R165, PT ;  /* 0x000000a52500720c */ /* 0x000fe20003f06270 */
[----:B------:R-:W-:Y:S01]  /*7bc0*/  VIADD R13, R5, 0x80 ;  /* 0x00000080050d7836 */ /* 0x000fe20000000000 */
[----:B------:R-:W-:Y:S01]  /*7bd0*/  ISETP.GE.AND P5, PT, R37, R164, PT ;  /* 0x000000a42500720c */ /* 0x000fe20003fa6270 */
[----:B------:R-:W-:Y:S01]  /*7be0*/  VIADD R12, R5, 0x81 ;  /* 0x00000081050c7836 */ /* 0x000fe20000000000 */
[----:B------:R-:W-:Y:S01]  /*7bf0*/  FSEL R156, R59, -INF , !P6 ;  /* 0xff8000003b9c7808 */ /* 0x000fe20007000000 */
[----:B------:R-:W-:Y:S01]  /*7c00*/  MUFU.TANH R55, R55 ;  /* 0x0000003700377308 */ /* 0x000fe20000002400 */
[----:B------:R-:W-:-:S02]  /*7c10*/  FSEL R187, R80, -INF , !P1 ;  /* 0xff80000050bb7808 */ /* 0x000fc40004800000 */
[C---:B------:R-:W-:Y:S02]  /*7c20*/  ISETP.GE.AND P6, PT, R191.reuse, R165, PT ;  /* 0x000000a5bf00720c */ /* 0x040fe40003fc6270 */
[----:B------:R-:W-:Y:S02]  /*7c30*/  ISETP.GE.AND P1, PT, R191, R164, PT ;  /* 0x000000a4bf00720c */ /* 0x000fe40003f26270 */
[----:B------:R-:W-:Y:S01]  /*7c40*/  FSEL R158, R71, -INF , !P0 ;  /* 0xff800000479e7808 */ /* 0x000fe20004000000 */
[----:B------:R-:W-:Y:S01]  /*7c50*/  MUFU.TANH R150, R150 ;  /* 0x0000009600967308 */ /* 0x000fe20000002400 */
[----:B------:R-:W-:Y:S01]  /*7c60*/  FSEL R189, R82, -INF , !P5 ;  /* 0xff80000052bd7808 */ /* 0x000fe20006800000 */
[----:B------:R-:W-:Y:S01]  /*7c70*/  VIADD R71, R5, 0xe0 ;  /* 0x000000e005477836 */ /* 0x000fe20000000000 */
[----:B------:R-:W-:Y:S02]  /*7c80*/  FSEL R169, R83, -INF , !P2 ;  /* 0xff80000053a97808 */ /* 0x000fe40005000000 */
[----:B------:R-:W-:-:S02]  /*7c90*/  FSEL R190, R87, -INF , !P3 ;  /* 0xff80000057be7808 */ /* 0x000fc40005800000 */
[----:B------:R-:W-:Y:S01]  /*7ca0*/  I2FP.F32.S32 R191, R191 ;  /* 0x000000bf00bf7245 */ /* 0x000fe20000201400 */
[----:B------:R-:W2:Y:S01]  /*7cb0*/  MUFU.TANH R155, R155 ;  /* 0x0000009b009b7308 */ /* 0x000ea20000002400 */
[CC--:B------:R-:W-:Y:S02]  /*7cc0*/  ISETP.GE.AND P0, PT, R13.reuse, R165.reuse, PT ;  /* 0x000000a50d00720c */ /* 0x0c0fe40003f06270 */
[-C--:B------:R-:W-:Y:S01]  /*7cd0*/  ISETP.GE.AND P5, PT, R13, R164.reuse, PT ;  /* 0x000000a40d00720c */ /* 0x080fe20003fa6270 */
[C---:B------:R-:W-:Y:S01]  /*7ce0*/  FFMA.FTZ R81, R191.reuse, UR5, R81 ;  /* 0x00000005bf517c23 */ /* 0x040fe20008010051 */
[C---:B------:R-:W-:Y:S01]  /*7cf0*/  ISETP.GE.AND P2, PT, R12.reuse, R165, PT ;  /* 0x000000a50c00720c */ /* 0x040fe20003f46270 */
[----:B------:R-:W-:Y:S01]  /*7d00*/  FFMA.FTZ R191, R191, UR5, R2 ;  /* 0x00000005bfbf7c23 */ /* 0x000fe20008010002 */
[----:B------:R-:W-:Y:S01]  /*7d10*/  ISETP.GE.AND P3, PT, R12, R164, PT ;  /* 0x000000a40c00720c */ /* 0x000fe20003f66270 */
[----:B------:R-:W-:Y:S01]  /*7d20*/  VIADD R2, R5, 0x90 ;  /* 0x0000009005027836 */ /* 0x000fe20000000000 */
[----:B------:R-:W-:Y:S01]  /*7d30*/  I2FP.F32.S32 R13, R13 ;  /* 0x0000000d000d7245 */ /* 0x000fe20000201400 */
[----:B------:R-:W3:Y:S01]  /*7d40*/  MUFU.TANH R54, R54 ;  /* 0x0000003600367308 */ /* 0x000ee20000002400 */
[----:B------:R-:W-:-:S02]  /*7d50*/  I2FP.F32.S32 R12, R12 ;  /* 0x0000000c000c7245 */ /* 0x000fc40000201400 */
[----:B------:R-:W-:Y:S01]  /*7d60*/  FSEL R172, R81, -INF , !P6 ;  /* 0xff80000051ac7808 */ /* 0x000fe20007000000 */
[C---:B------:R-:W-:Y:S01]  /*7d70*/  FFMA.FTZ R86, R13.reuse, UR5, R86 ;  /* 0x000000050d567c23 */ /* 0x040fe20008010056 */
[----:B------:R-:W-:Y:S01]  /*7d80*/  FFMA.FTZ R120, R13, UR5, R120 ;  /* 0x000000050d787c23 */ /* 0x000fe20008010078 */
[C---:B------:R-:W-:Y:S01]  /*7d90*/  FFMA.FTZ R90, R12.reuse, UR5, R90 ;  /* 0x000000050c5a7c23 */ /* 0x040fe2000801005a */
[----:B------:R-:W-:Y:S01]  /*7da0*/  FFMA.FTZ R131, R12, UR5, R131 ;  /* 0x000000050c837c23 */ /* 0x000fe20008010083 */
[C---:B------:R-:W-:Y:S01]  /*7db0*/  VIADD R13, R5.reuse, 0x88 ;  /* 0x00000088050d7836 */ /* 0x040fe20000000000 */
[----:B------:R-:W-:Y:S01]  /*7dc0*/  IADD3 R12, R5, 0x89, RZ ;  /* 0x00000089050c7810 */ /* 0x000fe20007ffe0ff */
[----:B------:R-:W3:Y:S01]  /*7dd0*/  MUFU.TANH R53, R53 ;  /* 0x0000003500357308 */ /* 0x000ee20000002400 */
[----:B------:R-:W-:Y:S02]  /*7de0*/  FSEL R191, R191, -INF , !P1 ;  /* 0xff800000bfbf7808 */ /* 0x000fe40004800000 */
[----:B------:R-:W-:-:S02]  /*7df0*/  FSEL R181, R90, -INF , !P2 ;  /* 0xff8000005ab57808 */ /* 0x000fc40005000000 */
[----:B------:R-:W-:Y:S02]  /*7e00*/  FSEL R193, R131, -INF , !P3 ;  /* 0xff80000083c17808 */ /* 0x000fe40005800000 */
[CC--:B------:R-:W-:Y:S01]  /*7e10*/  ISETP.GE.AND P6, PT, R13.reuse, R165.reuse, PT ;  /* 0x000000a50d00720c */ /* 0x0c0fe20003fc6270 */
[----:B------:R-:W-:Y:S01]  /*7e20*/  MUFU.TANH R144, R144 ;  /* 0x0000009000907308 */ /* 0x000fe20000002400 */
[-C--:B------:R-:W-:Y:S02]  /*7e30*/  ISETP.GE.AND P1, PT, R13, R164.reuse, PT ;  /* 0x000000a40d00720c */ /* 0x080fe40003f26270 */
[----:B------:R-:W-:Y:S02]  /*7e40*/  FSEL R174, R86, -INF , !P0 ;  /* 0xff80000056ae7808 */ /* 0x000fe40004000000 */
[----:B------:R-:W-:Y:S02]  /*7e50*/  FSEL R194, R120, -INF , !P5 ;  /* 0xff80000078c27808 */ /* 0x000fe40006800000 */
[C---:B------:R-:W-:Y:S01]  /*7e60*/  ISETP.GE.AND P2, PT, R2.reuse, R165, PT ;  /* 0x000000a50200720c */ /* 0x040fe20003f46270 */
[----:B------:R-:W-:Y:S01]  /*7e70*/  MUFU.TANH R17, R17 ;  /* 0x0000001100117308 */ /* 0x000fe20000002400 */
[----:B------:R-:W-:-:S02]  /*7e80*/  ISETP.GE.AND P3, PT, R2, R164, PT ;  /* 0x000000a40200720c */ /* 0x000fc40003f66270 */
[----:B------:R-:W-:Y:S02]  /*7e90*/  I2FP.F32.S32 R13, R13 ;  /* 0x0000000d000d7245 */ /* 0x000fe40000201400 */
[C---:B------:R-:W-:Y:S02]  /*7ea0*/  ISETP.GE.AND P0, PT, R12.reuse, R165, PT ;  /* 0x000000a50c00720c */ /* 0x040fe40003f06270 */
[----:B------:R-:W-:Y:S01]  /*7eb0*/  ISETP.GE.AND P5, PT, R12, R164, PT ;  /* 0x000000a40c00720c */ /* 0x000fe20003fa6270 */
[C---:B------:R-:W-:Y:S01]  /*7ec0*/  FFMA.FTZ R91, R13.reuse, UR5, R91 ;  /* 0x000000050d5b7c23 */ /* 0x040fe2000801005b */
[----:B------:R-:W-:Y:S01]  /*7ed0*/  I2FP.F32.S32 R2, R2 ;  /* 0x0000000200027245 */ /* 0x000fe20000201400 */
[----:B------:R-:W-:Y:S01]  /*7ee0*/  FFMA.FTZ R122, R13, UR5, R122 ;  /* 0x000000050d7a7c23 */ /* 0x000fe2000801007a */
[----:B------:R-:W-:Y:S01]  /*7ef0*/  I2FP.F32.S32 R12, R12 ;  /* 0x0000000c000c7245 */ /* 0x000fe20000201400 */
[----:B------:R-:W-:Y:S01]  /*7f00*/  VIADD R13, R5, 0x91 ;  /* 0x00000091050d7836 */ /* 0x000fe20000000000 */
[----:B------:R-:W-:Y:S01]  /*7f10*/  FSEL R183, R91, -INF , !P6 ;  /* 0xff8000005bb77808 */ /* 0x000fe20007000000 */
[C---:B------:R-:W-:Y:S01]  /*7f20*/  FFMA.FTZ R124, R2.reuse, UR5, R124 ;  /* 0x00000005027c7c23 */ /* 0x040fe2000801007c */
[----:B------:R-:W-:Y:S01]  /*7f30*/  FFMA.FTZ R126, R2, UR5, R126 ;  /* 0x00000005027e7c23 */ /* 0x000fe2000801007e */
[C---:B------:R-:W-:Y:S01]  /*7f40*/  FFMA.FTZ R121, R12.reuse, UR5, R121 ;  /* 0x000000050c797c23 */ /* 0x040fe20008010079 */
[----:B------:R-:W-:Y:S01]  /*7f50*/  FFMA.FTZ R123, R12, UR5, R123 ;  /* 0x000000050c7b7c23 */ /* 0x000fe2000801007b */
[C---:B------:R-:W-:Y:S01]  /*7f60*/  VIADD R2, R5.reuse, 0x99 ;  /* 0x0000009905027836 */ /* 0x040fe20000000000 */
[----:B------:R-:W-:Y:S01]  /*7f70*/  FSEL R188, R122, -INF , !P1 ;  /* 0xff8000007abc7808 */ /* 0x000fe20004800000 */
[----:B------:R-:W-:Y:S01]  /*7f80*/  VIADD R12, R5, 0x98 ;  /* 0x00000098050c7836 */ /* 0x000fe20000000000 */
[----:B------:R-:W-:Y:S01]  /*7f90*/  FSEL R192, R124, -INF , !P2 ;  /* 0xff8000007cc07808 */ /* 0x000fe20005000000 */
[----:B------:R-:W-:Y:S01]  /*7fa0*/  MUFU.TANH R116, R116 ;  /* 0x0000007400747308 */ /* 0x000fe20000002400 */
[----:B------:R-:W-:-:S02]  /*7fb0*/  FSEL R175, R126, -INF , !P3 ;  /* 0xff8000007eaf7808 */ /* 0x000fc40005800000 */
[CC--:B------:R-:W-:Y:S02]  /*7fc0*/  ISETP.GE.AND P6, PT, R13.reuse, R165.reuse, PT ;  /* 0x000000a50d00720c */ /* 0x0c0fe40003fc6270 */
[-C--:B------:R-:W-:Y:S02]  /*7fd0*/  ISETP.GE.AND P1, PT, R13, R164.reuse, PT ;  /* 0x000000a40d00720c */ /* 0x080fe40003f26270 */
[----:B------:R-:W-:Y:S01]  /*7fe0*/  FSEL R185, R121, -INF , !P0 ;  /* 0xff80000079b97808 */ /* 0x000fe20004000000 */
[----:B------:R-:W-:Y:S01]  /*7ff0*/  MUFU.TANH R118, R118 ;  /* 0x0000007600767308 */ /* 0x000fe20000002400 */
[----:B------:R-:W-:Y:S02]  /*8000*/  FSEL R186, R123, -INF , !P5 ;  /* 0xff8000007bba7808 */ /* 0x000fe40006800000 */
[C---:B------:R-:W-:Y:S02]  /*8010*/  ISETP.GE.AND P2, PT, R2.reuse, R165, PT ;  /* 0x000000a50200720c */ /* 0x040fe40003f46270 */
[----:B------:R-:W-:-:S02]  /*8020*/  ISETP.GE.AND P3, PT, R2, R164, PT ;  /* 0x000000a40200720c */ /* 0x000fc40003f66270 */
[----:B------:R-:W-:Y:S01]  /*8030*/  I2FP.F32.S32 R13, R13 ;  /* 0x0000000d000d7245 */ /* 0x000fe20000201400 */
[----:B------:R-:W3:Y:S01]  /*8040*/  MUFU.TANH R147, R147 ;  /* 0x0000009300937308 */ /* 0x000ee20000002400 */
[CC--:B------:R-:W-:Y:S02]  /*8050*/  ISETP.GE.AND P0, PT, R12.reuse, R165.reuse, PT ;  /* 0x000000a50c00720c */ /* 0x0c0fe40003f06270 */
[----:B------:R-:W-:Y:S01]  /*8060*/  ISETP.GE.AND P5, PT, R12, R164, PT ;  /* 0x000000a40c00720c */ /* 0x000fe20003fa6270 */
[C---:B------:R-:W-:Y:S01]  /*8070*/  FFMA.FTZ R77, R13.reuse, UR5, R77 ;  /* 0x000000050d4d7c23 */ /* 0x040fe2000801004d */
[----:B------:R-:W-:Y:S01]  /*8080*/  I2FP.F32.S32 R2, R2 ;  /* 0x0000000200027245 */ /* 0x000fe20000201400 */
[----:B------:R-:W-:Y:S01]  /*8090*/  FFMA.FTZ R125, R13, UR5, R125 ;  /* 0x000000050d7d7c23 */ /* 0x000fe2000801007d */
[----:B------:R-:W-:Y:S01]  /*80a0*/  I2FP.F32.S32 R12, R12 ;  /* 0x0000000c000c7245 */ /* 0x000fe20000201400 */
[----:B------:R-:W-:Y:S01]  /*80b0*/  VIADD R13, R5, 0xa1 ;  /* 0x000000a1050d7836 */ /* 0x000fe20000000000 */
[----:B------:R-:W-:Y:S01]  /*80c0*/  FSEL R195, R77, -INF , !P6 ;  /* 0xff8000004dc37808 */ /* 0x000fe20007000000 */
[C---:B----4-:R-:W-:Y:S01]  /*80d0*/  FFMA.FTZ R157, R2.reuse, UR5, R157 ;  /* 0x00000005029d7c23 */ /* 0x050fe2000801009d */
[----:B------:R-:W-:Y:S01]  /*80e0*/  FFMA.FTZ R68, R2, UR5, R68 ;  /* 0x0000000502447c23 */ /* 0x000fe20008010044 */
[C---:B------:R-:W-:Y:S01]  /*80f0*/  FFMA.FTZ R72, R12.reuse, UR5, R72 ;  /* 0x000000050c487c23 */ /* 0x040fe20008010048 */
[----:B------:R-:W-:Y:S01]  /*8100*/  FFMA.FTZ R73, R12, UR5, R73 ;  /* 0x000000050c497c23 */ /* 0x000fe20008010049 */
[----:B------:R-:W-:Y:S01]  /*8110*/  VIADD R2, R5, 0xa0 ;  /* 0x000000a005027836 */ /* 0x000fe20000000000 */
[----:B------:R-:W-:Y:S01]  /*8120*/  FSEL R173, R125, -INF , !P1 ;  /* 0xff8000007dad7808 */ /* 0x000fe20004800000 */
[C---:B------:R-:W-:Y:S01]  /*8130*/  VIADD R12, R5.reuse, 0xa8 ;  /* 0x000000a8050c7836 */ /* 0x040fe20000000000 */
[----:B------:R-:W-:Y:S01]  /*8140*/  FSEL R197, R72, -INF , !P0 ;  /* 0xff80000048c57808 */ /* 0x000fe20004000000 */
[----:B------:R-:W4:Y:S01]  /*8150*/  MUFU.TANH R117, R117 ;  /* 0x0000007500757308 */ /* 0x000f220000002400 */
[C---:B------:R-:W-:Y:S01]  /*8160*/  ISETP.GE.AND P6, PT, R2.reuse, R165, PT ;  /* 0x000000a50200720c */ /* 0x040fe20003fc6270 */
[C---:B------:R-:W-:Y:S01]  /*8170*/  VIADD R77, R5.reuse, 0xc8 ;  /* 0x000000c8054d7836 */ /* 0x040fe20000000000 */
[----:B------:R-:W-:Y:S01]  /*8180*/  ISETP.GE.AND P1, PT, R2, R164, PT ;  /* 0x000000a40200720c */ /* 0x000fe20003f26270 */
[----:B------:R-:W-:Y:S01]  /*8190*/  VIADD R72, R5, 0xd9 ;  /* 0x000000d905487836 */ /* 0x000fe20000000000 */
[----:B------:R-:W-:Y:S01]  /*81a0*/  FSEL R171, R73, -INF , !P5 ;  /* 0xff80000049ab7808 */ /* 0x000fe20006800000 */
[----:B------:R-:W-:Y:S01]  /*81b0*/  VIADD R73, R5, 0xd8 ;  /* 0x000000d805497836 */ /* 0x000fe20000000000 */
[----:B------:R-:W-:Y:S01]  /*81c0*/  FSEL R184, R157, -INF , !P2 ;  /* 0xff8000009db87808 */ /* 0x000fe20005000000 */
[----:B------:R-:W4:Y:S01]  /*81d0*/  MUFU.TANH R119, R119 ;  /* 0x0000007700777308 */ /* 0x000f220000002400 */
[----:B------:R-:W-:-:S02]  /*81e0*/  FSEL R170, R68, -INF , !P3 ;  /* 0xff80000044aa7808 */ /* 0x000fc40005800000 */
[----:B------:R-:W-:Y:S02]  /*81f0*/  I2FP.F32.S32 R2, R2 ;  /* 0x0000000200027245 */ /* 0x000fe40000201400 */
[CC--:B------:R-:W-:Y:S02]  /*8200*/  ISETP.GE.AND P0, PT, R13.reuse, R165.reuse, PT ;  /* 0x000000a50d00720c */ /* 0x0c0fe40003f06270 */
[-C--:B------:R-:W-:Y:S01]  /*8210*/  ISETP.GE.AND P5, PT, R13, R164.reuse, PT ;  /* 0x000000a40d00720c */ /* 0x080fe20003fa6270 */
[----:B------:R-:W-:Y:S01]  /*8220*/  FFMA.FTZ R60, R2, UR5, R60 ;  /* 0x00000005023c7c23 */ /* 0x000fe2000801003c */
[----:B------:R-:W-:Y:S01]  /*8230*/  ISETP.GE.AND P2, PT, R12, R165, PT ;  /* 0x000000a50c00720c */ /* 0x000fe20003f46270 */
[----:B-1----:R-:W-:Y:S01]  /*8240*/  FFMA.FTZ R2, R2, UR5, R154 ;  /* 0x0000000502027c23 */ /* 0x002fe2000801009a */
[----:B------:R-:W-:Y:S01]  /*8250*/  ISETP.GE.AND P3, PT, R12, R164, PT ;  /* 0x000000a40c00720c */ /* 0x000fe20003f66270 */
[----:B------:R-:W1:Y:S01]  /*8260*/  MUFU.TANH R14, R14 ;  /* 0x0000000e000e7308 */ /* 0x000e620000002400 */
[----:B------:R-:W-:-:S02]  /*8270*/  I2FP.F32.S32 R13, R13 ;  /* 0x0000000d000d7245 */ /* 0x000fc40000201400 */
[----:B------:R-:W-:Y:S02]  /*8280*/  I2FP.F32.S32 R12, R12 ;  /* 0x0000000c000c7245 */ /* 0x000fe40000201400 */
[----:B------:R-:W-:Y:S01]  /*8290*/  FSEL R182, R60, -INF , !P6 ;  /* 0xff8000003cb67808 */ /* 0x000fe20007000000 */
[C---:B------:R-:W-:Y:S01]  /*82a0*/  FFMA.FTZ R153, R13.reuse, UR5, R153 ;  /* 0x000000050d997c23 */ /* 0x040fe20008010099 */
[----:B--2---:R-:W-:Y:S01]  /*82b0*/  FFMA.FTZ R154, R13, UR5, R155 ;  /* 0x000000050d9a7c23 */ /* 0x004fe2000801009b */
[C---:B------:R-:W-:Y:S01]  /*82c0*/  FFMA.FTZ R55, R12.reuse, UR5, R55 ;  /* 0x000000050c377c23 */ /* 0x040fe20008010037 */
[----:B------:R-:W-:Y:S01]  /*82d0*/  FFMA.FTZ R150, R12, UR5, R150 ;  /* 0x000000050c967c23 */ /* 0x000fe20008010096 */
[----:B------:R-:W-:Y:S01]  /*82e0*/  VIADD R12, R5, 0xa9 ;  /* 0x000000a9050c7836 */ /* 0x000fe20000000000 */
[----:B------:R-:W-:Y:S01]  /*82f0*/  FSEL R155, R2, -INF , !P1 ;  /* 0xff800000029b7808 */ /* 0x000fe20004800000 */
[----:B------:R-:W2:Y:S01]  /*8300*/  MUFU.TANH R115, R115 ;  /* 0x0000007300737308 */ /* 0x000ea20000002400 */
[----:B------:R-:W-:-:S02]  /*8310*/  FSEL R177, R153, -INF , !P0 ;  /* 0xff80000099b17808 */ /* 0x000fc40004000000 */
[CC--:B------:R-:W-:Y:S02]  /*8320*/  ISETP.GE.AND P6, PT, R12.reuse, R165.reuse, PT ;  /* 0x000000a50c00720c */ /* 0x0c0fe40003fc6270 */
[----:B------:R-:W-:Y:S02]  /*8330*/  ISETP.GE.AND P1, PT, R12, R164, PT ;  /* 0x000000a40c00720c */ /* 0x000fe40003f26270 */
[----:B------:R-:W-:Y:S01]  /*8340*/  FSEL R163, R55, -INF , !P2 ;  /* 0xff80000037a37808 */ /* 0x000fe20005000000 */
[----:B------:R-:W2:Y:S01]  /*8350*/  MUFU.TANH R15, R15 ;  /* 0x0000000f000f7308 */ /* 0x000ea20000002400 */
[----:B------:R-:W-:Y:S02]  /*8360*/  FSEL R153, R150, -INF , !P3 ;  /* 0xff80000096997808 */ /* 0x000fe40005800000 */
[----:B------:R-:W-:Y:S02]  /*8370*/  I2FP.F32.S32 R12, R12 ;  /* 0x0000000c000c7245 */ /* 0x000fe40000201400 */
[----:B------:R-:W-:-:S02]  /*8380*/  ISETP.GE.AND P2, PT, R132, R165, PT ;  /* 0x000000a58400720c */ /* 0x000fc40003f46270 */
[----:B------:R-:W-:Y:S01]  /*8390*/  ISETP.GE.AND P3, PT, R132, R164, PT ;  /* 0x000000a48400720c */ /* 0x000fe20003f66270 */
[C---:B---3--:R-:W-:Y:S01]  /*83a0*/  FFMA.FTZ R54, R12.reuse, UR5, R54 ;  /* 0x000000050c367c23 */ /* 0x048fe20008010036 */
[----:B------:R-:W-:Y:S01]  /*83b0*/  I2FP.F32.S32 R132, R132 ;  /* 0x0000008400847245 */ /* 0x000fe20000201400 */
[----:B------:R-:W-:Y:S01]  /*83c0*/  FFMA.FTZ R53, R12, UR5, R53 ;  /* 0x000000050c357c23 */ /* 0x000fe20008010035 */
[C---:B------:R-:W-:Y:S01]  /*83d0*/  IADD3 R13, R5.reuse, 0xb0, RZ ;  /* 0x000000b0050d7810 */ /* 0x040fe20007ffe0ff */
[----:B------:R-:W3:Y:S01]  /*83e0*/  MUFU.TANH R114, R114 ;  /* 0x0000007200727308 */ /* 0x000ee20000002400 */
[----:B------:R-:W-:Y:S01]  /*83f0*/  FSEL R160, R54, -INF , !P6 ;  /* 0xff80000036a07808 */ /* 0x000fe20007000000 */
[C---:B------:R-:W-:Y:S01]  /*8400*/  FFMA.FTZ R12, R132.reuse, UR5, R10 ;  /* 0x00000005840c7c23 */ /* 0x040fe2000801000a */
[----:B------:R-:W-:Y:S01]  /*8410*/  I2FP.F32.S32 R2, R13 ;  /* 0x0000000d00027245 */ /* 0x000fe20000201400 */
[----:B------:R-:W-:Y:S01]  /*8420*/  VIADD R10, R5, 0xb8 ;  /* 0x000000b8050a7836 */ /* 0x000fe20000000000 */
[----:B------:R-:W-:Y:S01]  /*8430*/  FSEL R150, R53, -INF , !P1 ;  /* 0xff80000035967808 */ /* 0x000fe20004800000 */
[----:B------:R-:W-:Y:S01]  /*8440*/  FFMA.FTZ R132, R132, UR5, R147 ;  /* 0x0000000584847c23 */ /* 0x000fe20008010093 */
[----:B------:R-:W-:Y:S01]  /*8450*/  FSEL R154, R154, -INF , !P5 ;  /* 0xff8000009a9a7808 */ /* 0x000fe20006800000 */
[C---:B------:R-:W-:Y:S01]  /*8460*/  FFMA.FTZ R144, R2.reuse, UR5, R144 ;  /* 0x0000000502907c23 */ /* 0x040fe20008010090 */
[----:B------:R-:W-:Y:S01]  /*8470*/  FFMA.FTZ R17, R2, UR5, R17 ;  /* 0x0000000502117c23 */ /* 0x000fe20008010011 */
[CC--:B------:R-:W-:Y:S01]  /*8480*/  ISETP.GE.AND P6, PT, R10.reuse, R165.reuse, PT ;  /* 0x000000a50a00720c */ /* 0x0c0fe20003fc6270 */
[----:B------:R-:W-:Y:S01]  /*8490*/  VIADD R2, R5, 0xb9 ;  /* 0x000000b905027836 */ /* 0x000fe20000000000 */
[----:B------:R-:W-:Y:S01]  /*84a0*/  ISETP.GE.AND P1, PT, R10, R164, PT ;  /* 0x000000a40a00720c */ /* 0x000fe20003f26270 */
[----:B------:R-:W3:Y:S01]  /*84b0*/  MUFU.TANH R108, R108 ;  /* 0x0000006c006c7308 */ /* 0x000ee20000002400 */
[----:B------:R-:W-:-:S02]  /*84c0*/  ISETP.GE.AND P0, PT, R13, R165, PT ;  /* 0x000000a50d00720c */ /* 0x000fc40003f06270 */
[----:B------:R-:W-:Y:S01]  /*84d0*/  ISETP.GE.AND P5, PT, R13, R164, PT ;  /* 0x000000a40d00720c */ /* 0x000fe20003fa6270 */
[----:B------:R-:W-:Y:S01]  /*84e0*/  VIADD R13, R5, 0xe8 ;  /* 0x000000e8050d7836 */ /* 0x000fe20000000000 */
[----:B------:R-:W-:Y:S02]  /*84f0*/  I2FP.F32.S32 R10, R10 ;  /* 0x0000000a000a7245 */ /* 0x000fe40000201400 */
[----:B------:R-:W-:Y:S01]  /*8500*/  FSEL R157, R144, -INF , !P0 ;  /* 0xff800000909d7808 */ /* 0x000fe20004000000 */
[----:B------:R-:W3:Y:S01]  /*8510*/  MUFU.TANH R110, R110 ;  /* 0x0000006e006e7308 */ /* 0x000ee20000002400 */
[----:B------:R-:W-:Y:S01]  /*8520*/  FSEL R137, R17, -INF , !P5 ;  /* 0xff80000011897808 */ /* 0x000fe20006800000 */
[----:B------:R-:W-:Y:S01]  /*8530*/  FFMA.FTZ R116, R10, UR5, R116 ;  /* 0x000000050a747c23 */ /* 0x000fe20008010074 */
[----:B------:R-:W-:Y:S01]  /*8540*/  ISETP.GE.AND P0, PT, R2, R165, PT ;  /* 0x000000a50200720c */ /* 0x000fe20003f06270 */
[----:B------:R-:W-:Y:S01]  /*8550*/  FFMA.FTZ R118, R10, UR5, R118 ;  /* 0x000000050a767c23 */ /* 0x000fe20008010076 */
[----:B------:R-:W-:-:S02]  /*8560*/  ISETP.GE.AND P5, PT, R2, R164, PT ;  /* 0x000000a40200720c */ /* 0x000fc40003fa6270 */
[----:B------:R-:W-:Y:S01]  /*8570*/  I2FP.F32.S32 R2, R2 ;  /* 0x0000000200027245 */ /* 0x000fe20000201400 */
[----:B------:R-:W3:Y:S01]  /*8580*/  MUFU.TANH R104, R104 ;  /* 0x0000006800687308 */ /* 0x000ee20000002400 */
[----:B------:R-:W-:Y:S02]  /*8590*/  FSEL R144, R116, -INF , !P6 ;  /* 0xff80000074907808 */ /* 0x000fe40007000000 */
[----:B------:R-:W-:Y:S01]  /*85a0*/  FSEL R131, R118, -INF , !P1 ;  /* 0xff80000076837808 */ /* 0x000fe20004800000 */
[C---:B----4-:R-:W-:Y:S01]  /*85b0*/  FFMA.FTZ R117, R2.reuse, UR5, R117 ;  /* 0x0000000502757c23 */ /* 0x050fe20008010075 */
[----:B------:R-:W-:Y:S01]  /*85c0*/  FFMA.FTZ R119, R2, UR5, R119 ;  /* 0x0000000502777c23 */ /* 0x000fe20008010077 */
[C---:B------:R-:W-:Y:S01]  /*85d0*/  ISETP.GE.AND P6, PT, R78.reuse, R165, PT ;  /* 0x000000a54e00720c */ /* 0x040fe20003fc6270 */
[C---:B------:R-:W-:Y:S01]  /*85e0*/  VIADD R2, R5.reuse, 0xc9 ;  /* 0x000000c905027836 */ /* 0x040fe20000000000 */
[----:B------:R-:W-:Y:S01]  /*85f0*/  ISETP.GE.AND P1, PT, R78, R164, PT ;  /* 0x000000a44e00720c */ /* 0x000fe20003f26270 */
[----:B------:R-:W4:Y:S01]  /*8600*/  MUFU.TANH R106, R106 ;  /* 0x0000006a006a7308 */ /* 0x000f220000002400 */
[----:B------:R-:W-:Y:S01]  /*8610*/  FSEL R147, R12, -INF , !P2 ;  /* 0xff8000000c937808 */ /* 0x000fe20005000000 */
[----:B------:R-:W-:Y:S01]  /*8620*/  VIADD R12, R5, 0xf0 ;  /* 0x000000f0050c7836 */ /* 0x000fe20000000000 */
[----:B------:R-:W-:-:S02]  /*8630*/  FSEL R132, R132, -INF , !P3 ;  /* 0xff80000084847808 */ /* 0x000fc40005800000 */
[----:B------:R-:W-:Y:S02]  /*8640*/  I2FP.F32.S32 R78, R78 ;  /* 0x0000004e004e7245 */ /* 0x000fe40000201400 */
[C---:B------:R-:W-:Y:S01]  /*8650*/  ISETP.GE.AND P2, PT, R79.reuse, R165, PT ;  /* 0x000000a54f00720c */ /* 0x040fe20003f46270 */
[----:B------:R-:W4:Y:S01]  /*8660*/  MUFU.TANH R109, R109 ;  /* 0x0000006d006d7308 */ /* 0x000f220000002400 */
[-C--:B------:R-:W-:Y:S01]  /*8670*/  ISETP.GE.AND P3, PT, R79, R164.reuse, PT ;  /* 0x000000a44f00720c */ /* 0x080fe20003f66270 */
[C---:B-1----:R-:W-:Y:S01]  /*8680*/  FFMA.FTZ R14, R78.reuse, UR5, R14 ;  /* 0x000000054e0e7c23 */ /* 0x042fe2000801000e */
[----:B------:R-:W-:Y:S01]  /*8690*/  I2FP.F32.S32 R79, R79 ;  /* 0x0000004f004f7245 */ /* 0x000fe20000201400 */
[----:B--2---:R-:W-:Y:S01]  /*86a0*/  FFMA.FTZ R78, R78, UR5, R115 ;  /* 0x000000054e4e7c23 */ /* 0x004fe20008010073 */
[----:B------:R-:W-:Y:S02]  /*86b0*/  FSEL R141, R117, -INF , !P0 ;  /* 0xff800000758d7808 */ /* 0x000fe40004000000 */
[----:B------:R-:W-:Y:S01]  /*86c0*/  FSEL R130, R119, -INF , !P5 ;  /* 0xff80000077827808 */ /* 0x000fe20006800000 */
[----:B------:R-:W1:Y:S01]  /*86d0*/  MUFU.TANH R11, R11 ;  /* 0x0000000b000b7308 */ /* 0x000e620000002400 */
[----:B------:R-:W-:Y:S01]  /*86e0*/  ISETP.GE.AND P0, PT, R77, R165, PT ;  /* 0x000000a54d00720c */ /* 0x000fe20003f06270 */
[----:B------:R-:W-:Y:S01]  /*86f0*/  FFMA.FTZ R15, R79, UR5, R15 ;  /* 0x000000054f0f7c23 */ /* 0x000fe2000801000f */
[----:B------:R-:W-:Y:S01]  /*8700*/  ISETP.GE.AND P5, PT, R77, R164, PT ;  /* 0x000000a44d00720c */ /* 0x000fe20003fa6270 */
[----:B---3--:R-:W-:Y:S01]  /*8710*/  FFMA.FTZ R79, R79, UR5, R114 ;  /* 0x000000054f4f7c23 */ /* 0x008fe20008010072 */
[----:B------:R-:W-:-:S02]  /*8720*/  I2FP.F32.S32 R77, R77 ;  /* 0x0000004d004d7245 */ /* 0x000fc40000201400 */
[----:B------:R-:W-:Y:S01]  /*8730*/  FSEL R129, R14, -INF , !P6 ;  /* 0xff8000000e817808 */ /* 0x000fe20007000000 */
[----:B------:R-:W2:Y:S01]  /*8740*/  MUFU.TANH R105, R105 ;  /* 0x0000006900697308 */ /* 0x000ea20000002400 */
[----:B------:R-:W-:Y:S01]  /*8750*/  FSEL R78, R78, -INF , !P1 ;  /* 0xff8000004e4e7808 */ /* 0x000fe20004800000 */
[C---:B------:R-:W-:Y:S01]  /*8760*/  FFMA.FTZ R108, R77.reuse, UR5, R108 ;  /* 0x000000054d6c7c23 */ /* 0x040fe2000801006c */
[----:B------:R-:W-:Y:S01]  /*8770*/  FFMA.FTZ R77, R77, UR5, R110 ;  /* 0x000000054d4d7c23 */ /* 0x000fe2000801006e */
[----:B------:R-:W-:Y:S01]  /*8780*/  ISETP.GE.AND P6, PT, R75, R165, PT ;  /* 0x000000a54b00720c */ /* 0x000fe20003fc6270 */
[----:B------:R-:W-:Y:S01]  /*8790*/  VIADD R14, R5, 0xe9 ;  /* 0x000000e9050e7836 */ /* 0x000fe20000000000 */
[----:B------:R-:W-:Y:S02]  /*87a0*/  ISETP.GE.AND P1, PT, R75, R164, PT ;  /* 0x000000a44b00720c */ /* 0x000fe40003f26270 */
[----:B------:R-:W3:Y:S01]  /*87b0*/  MUFU.TANH R107, R107 ;  /* 0x0000006b006b7308 */ /* 0x000ee20000002400 */
[----:B------:R-:W-:-:S02]  /*87c0*/  FSEL R139, R15, -INF , !P2 ;  /* 0xff8000000f8b7808 */ /* 0x000fc40005000000 */
[----:B------:R-:W-:Y:S02]  /*87d0*/  FSEL R79, R79, -INF , !P3 ;  /* 0xff8000004f4f7808 */ /* 0x000fe40005800000 */
[----:B------:R-:W-:Y:S02]  /*87e0*/  I2FP.F32.S32 R75, R75 ;  /* 0x0000004b004b7245 */ /* 0x000fe40000201400 */
[C---:B------:R-:W-:Y:S01]  /*87f0*/  ISETP.GE.AND P2, PT, R2.reuse, R165, PT ;  /* 0x000000a50200720c */ /* 0x040fe20003f46270 */
[----:B------:R-:W-:Y:S01]  /*8800*/  MUFU.TANH R101, R101 ;  /* 0x0000006500657308 */ /* 0x000fe20000002400 */
[----:B------:R-:W-:Y:S01]  /*8810*/  ISETP.GE.AND P3, PT, R2, R164, PT ;  /* 0x000000a40200720c */ /* 0x000fe20003f66270 */
[----:B------:R-:W-:Y:S01]  /*8820*/  FFMA.FTZ R91, R75, UR5, R104 ;  /* 0x000000054b5b7c23 */ /* 0x000fe20008010068 */
[----:B------:R-:W-:Y:S01]  /*8830*/  IADD3 R74, R5, 0xd1, RZ ;  /* 0x000000d1054a7810 */ /* 0x000fe20007ffe0ff */
[----:B----4-:R-:W-:Y:S01]  /*8840*/  FFMA.FTZ R75, R75, UR5, R106 ;  /* 0x000000054b4b7c23 */ /* 0x010fe2000801006a */
[----:B------:R-:W-:-:S02]  /*8850*/  I2FP.F32.S32 R2, R2 ;  /* 0x0000000200027245 */ /* 0x000fc40000201400 */
[----:B------:R-:W-:Y:S01]  /*8860*/  FSEL R128, R108, -INF , !P0 ;  /* 0xff8000006c807808 */ /* 0x000fe20004000000 */
[----:B------:R-:W-:Y:S01]  /*8870*/  MUFU.TANH R100, R100 ;  /* 0x0000006400647308 */ /* 0x000fe20000002400 */
[----:B------:R-:W-:Y:S01]  /*8880*/  FSEL R77, R77, -INF , !P5 ;  /* 0xff8000004d4d7808 */ /* 0x000fe20006800000 */
[----:B------:R-:W-:Y:S01]  /*8890*/  FFMA.FTZ R109, R2, UR5, R109 ;  /* 0x00000005026d7c23 */ /* 0x000fe2000801006d */
[----:B------:R-:W-:Y:S01]  /*88a0*/  ISETP.GE.AND P0, PT, R74, R165, PT ;  /* 0x000000a54a00720c */ /* 0x000fe20003f06270 */
[----:B-1----:R-:W-:Y:S01]  /*88b0*/  FFMA.FTZ R11, R2, UR5, R11 ;  /* 0x00000005020b7c23 */ /* 0x002fe2000801000b */
[----:B------:R-:W-:Y:S02]  /*88c0*/  ISETP.GE.AND P5, PT, R74, R164, PT ;  /* 0x000000a44a00720c */ /* 0x000fe40003fa6270 */
[----:B------:R-:W-:Y:S01]  /*88d0*/  I2FP.F32.S32 R74, R74 ;  /* 0x0000004a004a7245 */ /* 0x000fe20000201400 */
[----:B------:R-:W-:Y:S01]  /*88e0*/  MUFU.TANH R103, R103 ;  /* 0x0000006700677308 */ /* 0x000fe20000002400 */
[----:B------:R-:W-:-:S02]  /*88f0*/  FSEL R91, R91, -INF , !P6 ;  /* 0xff8000005b5b7808 */ /* 0x000fc40007000000 */
[----:B------:R-:W-:Y:S01]  /*8900*/  FSEL R75, R75, -INF , !P1 ;  /* 0xff8000004b4b7808 */ /* 0x000fe20004800000 */
[C---:B--2---:R-:W-:Y:S01]  /*8910*/  FFMA.FTZ R90, R74.reuse, UR5, R105 ;  /* 0x000000054a5a7c23 */ /* 0x044fe20008010069 */
[----:B------:R-:W-:Y:S01]  /*8920*/  FSEL R76, R11, -INF , !P3 ;  /* 0xff8000000b4c7808 */ /* 0x000fe20005800000 */
[----:B---3--:R-:W-:Y:S01]  /*8930*/  FFMA.FTZ R74, R74, UR5, R107 ;  /* 0x000000054a4a7c23 */ /* 0x008fe2000801006b */
[C---:B------:R-:W-:Y:S01]  /*8940*/  ISETP.GE.AND P6, PT, R72.reuse, R165, PT ;  /* 0x000000a54800720c */ /* 0x040fe20003fc6270 */
[----:B------:R-:W-:Y:S01]  /*8950*/  MUFU.TANH R102, R102 ;  /* 0x0000006600667308 */ /* 0x000fe20000002400 */
[-C--:B------:R-:W-:Y:S02]  /*8960*/  ISETP.GE.AND P1, PT, R72, R164.reuse, PT ;  /* 0x000000a44800720c */ /* 0x080fe40003f26270 */
[----:B------:R-:W-:Y:S02]  /*8970*/  ISETP.GE.AND P3, PT, R73, R164, PT ;  /* 0x000000a44900720c */ /* 0x000fe40003f66270 */
[----:B------:R-:W-:-:S02]  /*8980*/  I2FP.F32.S32 R72, R72 ;  /* 0x0000004800487245 */ /* 0x000fc40000201400 */
[----:B------:R-:W-:Y:S01]  /*8990*/  FSEL R90, R90, -INF , !P0 ;  /* 0xff8000005a5a7808 */ /* 0x000fe20004000000 */
[----:B------:R-:W1:Y:S01]  /*89a0*/  MUFU.TANH R96, R96 ;  /* 0x0000006000607308 */ /* 0x000e620000002400 */
[----:B------:R-:W-:Y:S02]  /*89b0*/  FSEL R74, R74, -INF , !P5 ;  /* 0xff8000004a4a7808 */ /* 0x000fe40006800000 */
[C---:B------:R-:W-:Y:S02]  /*89c0*/  ISETP.GE.AND P0, PT, R71.reuse, R165, PT ;  /* 0x000000a54700720c */ /* 0x040fe40003f06270 */
[----:B------:R-:W-:Y:S02]  /*89d0*/  ISETP.GE.AND P5, PT, R71, R164, PT ;  /* 0x000000a44700720c */ /* 0x000fe40003fa6270 */
[----:B------:R-:W-:Y:S01]  /*89e0*/  I2FP.F32.S32 R71, R71 ;  /* 0x0000004700477245 */ /* 0x000fe20000201400 */
[----:B------:R-:W2:Y:S08]  /*89f0*/  MUFU.TANH R98, R98 ;  /* 0x0000006200627308 */ /* 0x000eb00000002400 */
[----:B------:R3:W4:Y:S01]  /*8a00*/  MUFU.TANH R2, R92 ;  /* 0x0000005c00027308 */ /* 0x0007220000002400 */
[----:B-1----:R-:W-:-:S05]  /*8a10*/  FFMA.FTZ R87, R71, UR5, R96 ;  /* 0x0000000547577c23 */ /* 0x002fca0008010060 */
[----:B------:R-:W-:Y:S02]  /*8a20*/  FSEL R87, R87, -INF , !P0 ;  /* 0xff80000057577808 */ /* 0x000fe40004000000 */
[----:B------:R-:W1:Y:S01]  /*8a30*/  MUFU.TANH R94, R94 ;  /* 0x0000005e005e7308 */ /* 0x000e620000002400 */
[----:B--2---:R-:W-:Y:S01]  /*8a40*/  FFMA.FTZ R71, R71, UR5, R98 ;  /* 0x0000000547477c23 */ /* 0x004fe20008010062 */
[----:B------:R-:W-:-:S04]  /*8a50*/  ISETP.GE.AND P0, PT, R14, R165, PT ;  /* 0x000000a50e00720c */ /* 0x000fc80003f06270 */
[----:B------:R-:W-:Y:S02]  /*8a60*/  FSEL R71, R71, -INF , !P5 ;  /* 0xff80000047477808 */ /* 0x000fe40006800000 */
[----:B------:R-:W2:Y:S01]  /*8a70*/  MUFU.TANH R97, R97 ;  /* 0x0000006100617308 */ /* 0x000ea20000002400 */
[----:B---3--:R-:W-:Y:S02]  /*8a80*/  FSEL R92, R109, -INF , !P2 ;  /* 0xff8000006d5c7808 */ /* 0x008fe40005000000 */
[----:B------:R-:W-:Y:S02]  /*8a90*/  ISETP.GE.AND P2, PT, R73, R165, PT ;  /* 0x000000a54900720c */ /* 0x000fe40003f46270 */
[----:B------:R-:W-:Y:S02]  /*8aa0*/  I2FP.F32.S32 R73, R73 ;  /* 0x0000004900497245 */ /* 0x000fe40000201400 */
[----:B------:R-:W-:Y:S01]  /*8ab0*/  ISETP.GE.AND P5, PT, R14, R164, PT ;  /* 0x000000a40e00720c */ /* 0x000fe20003fa6270 */
[----:B------:R-:W3:Y:S01]  /*8ac0*/  MUFU.TANH R99, R99 ;  /* 0x0000006300637308 */ /* 0x000ee20000002400 */
[----:B------:R-:W-:Y:S01]  /*8ad0*/  I2FP.F32.S32 R14, R14 ;  /* 0x0000000e000e7245 */ /* 0x000fe20000201400 */
[C---:B------:R-:W-:Y:S01]  /*8ae0*/  FFMA.FTZ R100, R73.reuse, UR5, R100 ;  /* 0x0000000549647c23 */ /* 0x040fe20008010064 */
[----:B------:R-:W-:-:S05]  /*8af0*/  FFMA.FTZ R73, R73, UR5, R102 ;  /* 0x0000000549497c23 */ /* 0x000fca0008010066 */
[----:B------:R4:W-:Y:S01]  /*8b00*/  MUFU.TANH R11, R88 ;  /* 0x00000058000b7308 */ /* 0x0009e20000002400 */
[----:B------:R-:W-:Y:S02]  /*8b10*/  FSEL R73, R73, -INF , !P3 ;  /* 0xff80000049497808 */ /* 0x000fe40005800000 */
[----:B------:R-:W-:-:S05]  /*8b20*/  ISETP.GE.AND P3, PT, R70, R164, PT ;  /* 0x000000a44600720c */ /* 0x000fca0003f66270 */
[----:B------:R-:W-:Y:S08]  /*8b30*/  MUFU.TANH R93, R93 ;  /* 0x0000005d005d7308 */ /* 0x000ff00000002400 */
[----:B------:R1:W-:Y:S01]  /*8b40*/  MUFU.TANH R10, R89 ;  /* 0x00000059000a7308 */ /* 0x0003e20000002400 */
[C---:B----4-:R-:W-:Y:S01]  /*8b50*/  FFMA.FTZ R88, R72.reuse, UR5, R101 ;  /* 0x0000000548587c23 */ /* 0x050fe20008010065 */
[----:B------:R-:W-:-:S04]  /*8b60*/  FFMA.FTZ R72, R72, UR5, R103 ;  /* 0x0000000548487c23 */ /* 0x000fc80008010067 */
[----:B------:R-:W-:Y:S02]  /*8b70*/  FSEL R88, R88, -INF , !P6 ;  /* 0xff80000058587808 */ /* 0x000fe40007000000 */
[----:B------:R-:W-:Y:S01]  /*8b80*/  FSEL R72, R72, -INF , !P1 ;  /* 0xff80000048487808 */ /* 0x000fe20004800000 */
[----:B------:R-:W-:Y:S01]  /*8b90*/  MUFU.TANH R9, R9 ;  /* 0x0000000900097308 */ /* 0x000fe20000002400 */
[C---:B------:R-:W-:Y:S02]  /*8ba0*/  ISETP.GE.AND P6, PT, R13.reuse, R165, PT ;  /* 0x000000a50d00720c */ /* 0x040fe40003fc6270 */
[----:B------:R-:W-:Y:S02]  /*8bb0*/  ISETP.GE.AND P1, PT, R13, R164, PT ;  /* 0x000000a40d00720c */ /* 0x000fe40003f26270 */
[----:B------:R-:W-:Y:S02]  /*8bc0*/  I2FP.F32.S32 R13, R13 ;  /* 0x0000000d000d7245 */ /* 0x000fe40000201400 */
[----:B-1----:R-:W-:Y:S01]  /*8bd0*/  FSEL R89, R100, -INF , !P2 ;  /* 0xff80000064597808 */ /* 0x002fe20005000000 */
[----:B------:R-:W-:Y:S01]  /*8be0*/  MUFU.TANH R8, R8 ;  /* 0x0000000800087308 */ /* 0x000fe20000002400 */
[----:B------:R-:W-:Y:S01]  /*8bf0*/  ISETP.GE.AND P2, PT, R70, R165, PT ;  /* 0x000000a54600720c */ /* 0x000fe20003f46270 */
[C---:B------:R-:W-:Y:S01]  /*8c00*/  FFMA.FTZ R2, R13.reuse, UR5, R2 ;  /* 0x000000050d027c23 */ /* 0x040fe20008010002 */
[----:B------:R-:W-:Y:S01]  /*8c10*/  I2FP.F32.S32 R70, R70 ;  /* 0x0000004600467245 */ /* 0x000fe20000201400 */
[----:B------:R-:W-:Y:S01]  /*8c20*/  FFMA.FTZ R69, R13, UR5, R94 ;  /* 0x000000050d457c23 */ /* 0x000fe2000801005e */
[----:B------:R-:W-:-:S03]  /*8c30*/  VIADD R13, R5, 0xf1 ;  /* 0x000000f1050d7836 */ /* 0x000fc60000000000 */
[----:B------:R-:W1:Y:S01]  /*8c40*/  MUFU.TANH R95, R95 ;  /* 0x0000005f005f7308 */ /* 0x000e620000002400 */
[C---:B--2---:R-:W-:Y:S01]  /*8c50*/  FFMA.FTZ R86, R70.reuse, UR5, R97 ;  /* 0x0000000546567c23 */ /* 0x044fe20008010061 */
[----:B---3--:R-:W-:Y:S01]  /*8c60*/  FFMA.FTZ R70, R70, UR5, R99 ;  /* 0x0000000546467c23 */ /* 0x008fe20008010063 */
[----:B------:R-:W-:Y:S02]  /*8c70*/  FSEL R69, R69, -INF , !P1 ;  /* 0xff80000045457808 */ /* 0x000fe40004800000 */
[-C--:B------:R-:W-:Y:S02]  /*8c80*/  ISETP.GE.AND P1, PT, R13, R165.reuse, PT ;  /* 0x000000a50d00720c */ /* 0x080fe40003f26270 */
[----:B------:R-:W-:Y:S01]  /*8c90*/  FSEL R86, R86, -INF , !P2 ;  /* 0xff80000056567808 */ /* 0x000fe20005000000 */
[----:B------:R2:W-:Y:S01]  /*8ca0*/  MUFU.TANH R80, R85 ;  /* 0x0000005500507308 */ /* 0x0005e20000002400 */
[----:B------:R-:W-:Y:S01]  /*8cb0*/  FSEL R70, R70, -INF , !P3 ;  /* 0xff80000046467808 */ /* 0x000fe20005800000 */
[----:B------:R-:W-:Y:S01]  /*8cc0*/  BAR.SYNC.DEFER_BLOCKING 0x0 ;  /* 0x0000000000007b1d */ /* 0x000fe20000010000 */
[----:B------:R-:W-:-:S02]  /*8cd0*/  ISETP.GE.AND P2, PT, R12, R165, PT ;  /* 0x000000a50c00720c */ /* 0x000fc40003f46270 */
[----:B------:R-:W-:Y:S02]  /*8ce0*/  ISETP.GE.AND P3, PT, R12, R164, PT ;  /* 0x000000a40c00720c */ /* 0x000fe40003f66270 */
[----:B------:R-:W-:Y:S01]  /*8cf0*/  I2FP.F32.S32 R12, R12 ;  /* 0x0000000c000c7245 */ /* 0x000fe20000201400 */
[----:B------:R3:W4:Y:S01]  /*8d00*/  MUFU.TANH R81, R84 ;  /* 0x0000005400517308 */ /* 0x0007220000002400 */
[----:B-1----:R-:W-:-:S03]  /*8d10*/  FFMA.FTZ R68, R14, UR5, R95 ;  /* 0x000000050e447c23 */ /* 0x002fc6000801005f */
[C---:B------:R-:W-:Y:S01]  /*8d20*/  FFMA.FTZ R11, R12.reuse, UR5, R11 ;  /* 0x000000050c0b7c23 */ /* 0x040fe2000801000b */
[----:B------:R-:W-:Y:S01]  /*8d30*/  FFMA.FTZ R8, R12, UR5, R8 ;  /* 0x000000050c087c23 */ /* 0x000fe20008010008 */
[C---:B------:R-:W-:Y:S02]  /*8d40*/  IADD3 R12, R5.reuse, 0xf8, RZ ;  /* 0x000000f8050c7810 */ /* 0x040fe40007ffe0ff */
[----:B------:R-:W1:Y:S01]  /*8d50*/  MUFU.TANH R7, R7 ;  /* 0x0000000700077308 */ /* 0x000e620000002400 */
[----:B--2---:R-:W-:Y:S02]  /*8d60*/  FSEL R85, R2, -INF , !P6 ;  /* 0xff80000002557808 */ /* 0x004fe40007000000 */
[----:B------:R-:W-:Y:S02]  /*8d70*/  I2FP.F32.S32 R2, R13 ;  /* 0x0000000d00027245 */ /* 0x000fe40000201400 */
[C---:B------:R-:W-:Y:S01]  /*8d80*/  ISETP.GE.AND P6, PT, R5.reuse, R165, PT ;  /* 0x000000a50500720c */ /* 0x040fe20003fc6270 */
[----:B------:R-:W-:Y:S01]  /*8d90*/  VIADD R5, R5, 0xf9 ;  /* 0x000000f905057836 */ /* 0x000fe20000000000 */
[----:B------:R-:W-:Y:S01]  /*8da0*/  FSEL R68, R68, -INF , !P5 ;  /* 0xff80000044447808 */ /* 0x000fe20006800000 */
[----:B------:R-:W2:Y:S01]  /*8db0*/  MUFU.TANH R6, R6 ;  /* 0x0000000600067308 */ /* 0x000ea20000002400 */
[----:B---3--:R-:W-:Y:S01]  /*8dc0*/  FFMA.FTZ R84, R14, UR5, R93 ;  /* 0x000000050e547c23 */ /* 0x008fe2000801005d */
[C---:B------:R-:W-:Y:S01]  /*8dd0*/  FFMA.FTZ R9, R2.reuse, UR5, R9 ;  /* 0x0000000502097c23 */ /* 0x040fe20008010009 */
[----:B------:R-:W-:Y:S01]  /*8de0*/  FFMA.FTZ R10, R2, UR5, R10 ;  /* 0x00000005020a7c23 */ /* 0x000fe2000801000a */
[----:B------:R-:W-:-:S02]  /*8df0*/  FSEL R83, R11, -INF , !P2 ;  /* 0xff8000000b537808 */ /* 0x000fc40005000000 */
[----:B------:R-:W-:Y:S02]  /*8e00*/  FSEL R84, R84, -INF , !P0 ;  /* 0xff80000054547808 */ /* 0x000fe40004000000 */
[----:B------:R-:W-:Y:S02]  /*8e10*/  ISETP.GE.AND P0, PT, R13, R164, PT ;  /* 0x000000a40d00720c */ /* 0x000fe40003f06270 */
[----:B------:R-:W-:Y:S02]  /*8e20*/  FSEL R63, R8, -INF , !P3 ;  /* 0xff800000083f7808 */ /* 0x000fe40005800000 */
[----:B------:R-:W-:Y:S02]  /*8e30*/  FSEL R62, R9, -INF , !P0 ;  /* 0xff800000093e7808 */ /* 0x000fe40004000000 */
[----:B------:R-:W-:Y:S02]  /*8e40*/  PLOP3.LUT P0, PT, PT, PT, UP0, 0x80, 0x0 ;  /* 0x000000000000781c */ /* 0x000fe40003f0f008 */
[----:B------:R-:W-:-:S02]  /*8e50*/  FSEL R82, R10, -INF , !P1 ;  /* 0xff8000000a527808 */ /* 0x000fc40004800000 */
[CC--:B------:R-:W-:Y:S02]  /*8e60*/  ISETP.GE.AND P5, PT, R12.reuse, R165.reuse, PT ;  /* 0x000000a50c00720c */ /* 0x0c0fe40003fa6270 */
[-C--:B------:R-:W-:Y:S02]  /*8e70*/  ISETP.GE.AND P2, PT, R12, R164.reuse, PT ;  /* 0x000000a40c00720c */ /* 0x080fe40003f46270 */
[C---:B------:R-:W-:Y:S02]  /*8e80*/  ISETP.GE.AND P3, PT, R5.reuse, R165, PT ;  /* 0x000000a50500720c */ /* 0x040fe40003f66270 */
[----:B------:R-:W-:Y:S02]  /*8e90*/  ISETP.GE.AND P1, PT, R5, R164, PT ;  /* 0x000000a40500720c */ /* 0x000fe40003f26270 */
[----:B------:R-:W-:Y:S02]  /*8ea0*/  I2FP.F32.S32 R12, R12 ;  /* 0x0000000c000c7245 */ /* 0x000fe40000201400 */
[----:B------:R-:W-:-:S02]  /*8eb0*/  I2FP.F32.S32 R5, R5 ;  /* 0x0000000500057245 */ /* 0x000fc40000201400 */
[----:B------:R-:W-:Y:S01]  /*8ec0*/  FSEL R37, R4, -INF , !P6 ;  /* 0xff80000004257808 */ /* 0x000fe20007000000 */
[C---:B----4-:R-:W-:Y:S01]  /*8ed0*/  FFMA.FTZ R81, R12.reuse, UR5, R81 ;  /* 0x000000050c517c23 */ /* 0x050fe20008010051 */
[----:B-1----:R-:W-:Y:S01]  /*8ee0*/  FFMA.FTZ R61, R12, UR5, R7 ;  /* 0x000000050c3d7c23 */ /* 0x002fe20008010007 */
[C---:B------:R-:W-:Y:S01]  /*8ef0*/  FFMA.FTZ R80, R5.reuse, UR5, R80 ;  /* 0x0000000505507c23 */ /* 0x040fe20008010050 */
[----:B--2---:R-:W-:Y:S02]  /*8f00*/  FFMA.FTZ R60, R5, UR5, R6 ;  /* 0x00000005053c7c23 */ /* 0x004fe40008010006 */
[----:B------:R-:W-:Y:S02]  /*8f10*/  FSEL R81, R81, -INF , !P5 ;  /* 0xff80000051517808 */ /* 0x000fe40006800000 */
[----:B------:R-:W-:Y:S02]  /*8f20*/  FSEL R61, R61, -INF , !P2 ;  /* 0xff8000003d3d7808 */ /* 0x000fe40005000000 */
[----:B------:R-:W-:-:S02]  /*8f30*/  FSEL R80, R80, -INF , !P3 ;  /* 0xff80000050507808 */ /* 0x000fc40005800000 */
        /* <DEDUP_REMOVED lines=64> */
.L_x_2552:
[----:B------:R-:W-:-:S04]  /*9340*/  ULEA UR18, -UR8, URZ, 0x8 ;  /* 0x0000003f08127291 */ /* 0x000fc8000f8e413f */
[----:B------:R-:W-:Y:S02]  /*9350*/  USHF.R.S32.HI UR22, URZ, 0x1f, UR18 ;  /* 0x0000001f3f167899 */ /* 0x000fe40008011412 */
[----:B------:R-:W-:-:S04]  /*9360*/  MOV R39, UR18 ;  /* 0x0000001200277c02 */ /* 0x000fc80008000f00 */
[----:B------:R-:W-:-:S07]  /*9370*/  MOV R38, UR22 ;  /* 0x0000001600267c02 */ /* 0x000fce0008000f00 */
.L_x_2553:
        /* <DEDUP_REMOVED lines=43> */
[----:B------:R-:W-:-:S04]  /*9630*/  @!P1 IMAD.WIDE.U32 R54, R54, 0x90, R10 ;  /* 0x0000009036369825 */ /* 0x000fc800078e000a */
        /* <DEDUP_REMOVED lines=16> */
[----:B------:R-:W-:Y:S01]  /*9740*/  @!P1 IMAD.MOV.U32 R97, RZ, RZ, R66 ;  /* 0x000000ffff619224 */ /* 0x000fe200078e0042 */
[----:B------:R-:W-:Y:S01]  /*9750*/  @!UP0 UIMAD UR18, UR9, 0x70, URZ ;  /* 0x00000070091288a4 */ /* 0x000fe2000f8e023f */
[C---:B------:R-:W-:Y:S01]  /*9760*/  @!P1 IADD3 R95, P3, R39.reuse, R6, RZ ;  /* 0x00000006275f9210 */ /* 0x040fe20007f7e0ff */
[----:B------:R-:W-:Y:S01]  /*9770*/  @!P1 IMAD.WIDE.U32 R58, R58, 0xe0, R96 ;  /* 0x000000e03a3a9825 */ /* 0x000fe200078e0060 */
[C---:B------:R-:W-:Y:S02]  /*9780*/  @!P1 IADD3 R97, P2, R39.reuse, R4, RZ ;  /* 0x0000000427619210 */ /* 0x040fe40007f5e0ff */
[C---:B------:R-:W-:Y:S01]  /*9790*/  @!P1 IADD3.X R94, R38.reuse, UR22, R7, P3, !PT ;  /* 0x00000016265e9c10 */ /* 0x040fe20009ffe407 */
[----:B------:R-:W-:Y:S01]  /*97a0*/  @!UP0 UIMAD UR22, UR9, 0xb0, URZ ;  /* 0x000000b0091688a4 */ /* 0x000fe2000f8e023f */
[----:B------:R-:W-:Y:S01]  /*97b0*/  @!P1 IADD3.X R96, R38, UR18, R5, P2, !PT ;  /* 0x0000001226609c10 */ /* 0x000fe200097fe405 */
[----:B------:R-:W3:Y:S01]  /*97c0*/  @!P1 LDC.64 R6, c[0x0][0x218] ;  /* 0x00008600ff069b82 */ /* 0x000ee20000000a00 */
[----:B------:R-:W-:Y:S01]  /*97d0*/  @!UP0 UIMAD UR18, UR9, 0xc0, URZ ;  /* 0x000000c0091288a4 */ /* 0x000fe2000f8e023f */
[----:B------:R-:W-:-:S02]  /*97e0*/  @!P1 IADD3 R52, P3, R39, R52, RZ ;  /* 0x0000003427349210 */ /* 0x000fc40007f7e0ff */
[C---:B------:R-:W-:Y:S02]  /*97f0*/  @!P1 IADD3 R54, P2, R39.reuse, R12, RZ ;  /* 0x0000000c27369210 */ /* 0x040fe40007f5e0ff */
[C---:B------:R-:W-:Y:S01]  /*9800*/  @!P1 IADD3.X R51, R38.reuse, UR22, R53, P3, !PT ;  /* 0x0000001626339c10 */ /* 0x040fe20009ffe435 */
[----:B------:R-:W-:Y:S01]  /*9810*/  @!UP0 UIMAD UR22, UR9, 0xd0, URZ ;  /* 0x000000d0091688a4 */ /* 0x000fe2000f8e023f */
[----:B------:R-:W4:Y:S01]  /*9820*/  @!P1 LDC.64 R4, c[0x0][0x218] ;  /* 0x00008600ff049b82 */ /* 0x000f220000000a00 */
[----:B------:R-:W-:Y:S01]  /*9830*/  @!P1 IADD3.X R53, R38, UR18, R13, P2, !PT ;  /* 0x0000001226359c10 */ /* 0x000fe200097fe40d */
[----:B------:R-:W-:Y:S01]  /*9840*/  @!UP0 UIMAD UR18, UR9, 0xe0, URZ ;  /* 0x000000e0091288a4 */ /* 0x000fe2000f8e023f */
[C---:B------:R-:W-:Y:S02]  /*9850*/  @!P1 IADD3 R102, P2, R39.reuse, R67, RZ ;  /* 0x0000004327669210 */ /* 0x040fe40007f5e0ff */
[C---:B------:R-:W-:Y:S02]  /*9860*/  @!P1 IADD3 R55, P3, R39.reuse, R10, RZ ;  /* 0x0000000a27379210 */ /* 0x040fe40007f7e0ff */
[----:B--2---:R-:W-:Y:S01]  /*9870*/  @!P1 LEA R106, P5, R102, R8, 0x1 ;  /* 0x00000008666a9211 */ /* 0x004fe200078a08ff */
[----:B------:R-:W-:Y:S01]  /*9880*/  @!P1 IMAD.X R101, R38, 0x1, R66, P2 ;  /* 0x0000000126659824 */ /* 0x000fe200010e0642 */
[----:B------:R-:W2:Y:S01]  /*9890*/  @!P1 LDC.64 R12, c[0x0][0x218] ;  /* 0x00008600ff0c9b82 */ /* 0x000ea20000000a00 */
[----:B------:R-:W-:-:S02]  /*98a0*/  @!P1 IADD3 R57, P2, R39, R58, RZ ;  /* 0x0000003a27399210 */ /* 0x000fc40007f5e0ff */
[----:B------:R-:W-:Y:S02]  /*98b0*/  @!P1 IADD3.X R58, R38, UR22, R11, P3, !PT ;  /* 0x00000016263a9c10 */ /* 0x000fe40009ffe40b */
        /* <DEDUP_REMOVED lines=9> */
[----:B------:R-:W-:Y:S01]  /*9950*/  @!P1 IADD3.X R101, R38, UR13, R66, P5, P3 ;  /* 0x0000000d26659c10 */ /* 0x000fe2000afe6442 */
        /* <DEDUP_REMOVED lines=91> */
[C---:B-----5:R-:W-:Y:S01]  /*9f10*/  @!P1 LEA R8, P5, R54.reuse, R8, 0x1 ;  /* 0x0000000836089211 */ /* 0x060fe200078a08ff */
        /* <DEDUP_REMOVED lines=37> */
.L_x_2555:
[----:B------:R-:W-:Y:S05]  /*a170*/  BSYNC B0 ;  /* 0x0000000000007941 */ /* 0x000fea0003800000 */
.L_x_2554:
[----:B------:R-:W0:Y:S01]  /*a180*/  LDGDEPBAR ;  /* 0x00000000000079af */ /* 0x000e220000000000 */
[----:B------:R-:W-:-:S04]  /*a190*/  IADD3 R67, P1, R39, R67, RZ ;  /* 0x0000004327437210 */ /* 0x000fc80007f3e0ff */
[----:B------:R-:W-:-:S09]  /*a1a0*/  IADD3.X R66, R38, R66, RZ, P1, !PT ;  /* 0x0000004226427210 */ /* 0x000fd20000ffe4ff */
.L_x_2551:
        /* <DEDUP_REMOVED lines=129> */
[----:B------:R-:W1:Y:S03]  /*a9c0*/  SHFL.BFLY PT, R5, R2, 0x2, 0x1f ;  /* 0x0c401f0002057f89 */ /* 0x000e6600000e0000 */
[-C--:B------:R-:W-:Y:S02]  /*a9d0*/  LEA R231, R239, R234.reuse, 0x1 ;  /* 0x000000eaefe77211 */ /* 0x080fe400078e08ff */
[C---:B------:R-:W-:Y:S02]  /*a9e0*/  LEA R232, R240.reuse, R234, 0x1 ;  /* 0x000000eaf0e87211 */ /* 0x040fe400078e08ff */
[----:B------:R-:W-:Y:S01]  /*a9f0*/  LEA R230, R240, R231, 0x1 ;  /* 0x000000e7f0e67211 */ /* 0x000fe200078e08ff */
        /* <DEDUP_REMOVED lines=15> */
[----:B------:R-:W-:Y:S01]  /*aaf0*/  LDSM.16.MT88.4 R28, [R234+0xa000] ;  /* 0x00a00000ea1c783b */ /* 0x000fe20000004200 */
[--C-:B------:R-:W-:Y:S01]  /*ab00*/  FFMA.FTZ R107, R23, UR18, -R110.reuse ;  /* 0x00000012176b7c23 */ /* 0x100fe2000801086e */
[----:B------:R-:W-:Y:S01]  /*ab10*/  MUFU.EX2 R108, R108 ;  /* 0x0000006c006c7308 */ /* 0x000fe20000000800 */
[--C-:B------:R-:W-:Y:S01]  /*ab20*/  FFMA.FTZ R96, R46, UR18, -R110.reuse ;  /* 0x000000122e607c23 */ /* 0x100fe2000801086e */
[--C-:B------:R-:W-:Y:S01]  /*ab30*/  FFMA.FTZ R95, R45, UR18, -R110.reuse ;  /* 0x000000122d5f7c23 */ /* 0x100fe2000801086e */
[----:B-1----:R-:W-:Y:S01]  /*ab40*/  FMNMX.FTZ R0, R4, R5, !PT ;  /* 0x0000000504007209 */ /* 0x002fe20007810000 */
[----:B------:R-:W-:Y:S01]  /*ab50*/  LDSM.16.MT88.4 R44, [R234+0xa800] ;  /* 0x00a80000ea2c783b */ /* 0x000fe20000004200 */
[--C-:B------:R-:W-:Y:S01]  /*ab60*/  FFMA.FTZ R102, R35, UR18, -R110.reuse ;  /* 0x0000001223667c23 */ /* 0x100fe2000801086e */
[--C-:B------:R-:W-:Y:S01]  /*ab70*/  FFMA.FTZ R101, R34, UR18, -R110.reuse ;  /* 0x0000001222657c23 */ /* 0x100fe2000801086e */
[--C-:B------:R-:W-:Y:S01]  /*ab80*/  FFMA.FTZ R100, R33, UR18, -R110.reuse ;  /* 0x0000001221647c23 */ /* 0x100fe2000801086e */
[----:B------:R-:W1:Y:S01]  /*ab90*/  SHFL.BFLY PT, R4, R0, 0x1, 0x1f ;  /* 0x0c201f0000047f89 */ /* 0x000e6200000e0000 */
        /* <DEDUP_REMOVED lines=9> */
[----:B------:R-:W-:Y:S01]  /*ac30*/  LDSM.16.MT88.4 R40, [R232+0xa800] ;  /* 0x00a80000e828783b */ /* 0x000fe20000004200 */
[--C-:B------:R-:W-:Y:S01]  /*ac40*/  FFMA.FTZ R125, R27, UR18, -R110.reuse ;  /* 0x000000121b7d7c23 */ /* 0x100fe2000801086e */
[--C-:B------:R-:W-:Y:S01]  /*ac50*/  FFMA.FTZ R123, R48, UR18, -R110.reuse ;  /* 0x00000012307b7c23 */ /* 0x100fe2000801086e */
[--C-:B------:R-:W-:Y:S01]  /*ac60*/  FFMA.FTZ R127, R127, UR18, -R110.reuse ;  /* 0x000000127f7f7c23 */ /* 0x100fe2000801086e */
[----:B------:R-:W-:Y:S01]  /*ac70*/  LDSM.16.MT88.4 R36, [R231+0xa800] ;  /* 0x00a80000e724783b */ /* 0x000fe20000004200 */
[--C-:B------:R-:W-:Y:S01]  /*ac80*/  FFMA.FTZ R133, R133, UR18, -R110.reuse ;  /* 0x0000001285857c23 */ /* 0x100fe2000801086e */
[--C-:B------:R-:W-:Y:S01]  /*ac90*/  FFMA.FTZ R134, R134, UR18, -R110.reuse ;  /* 0x0000001286867c23 */ /* 0x100fe2000801086e */
[----:B------:R-:W2:Y:S01]  /*aca0*/  MUFU.EX2 R106, R106 ;  /* 0x0000006a006a7308 */ /* 0x000ea20000000800 */
[----:B------:R-:W-:Y:S01]  /*acb0*/  LDSM.16.MT88.4 R56, [R230+0xa800] ;  /* 0x00a80000e638783b */ /* 0x000fe20000004200 */
[--C-:B------:R-:W-:Y:S01]  /*acc0*/  FFMA.FTZ R142, R142, UR18, -R110.reuse ;  /* 0x000000128e8e7c23 */ /* 0x100fe2000801086e */
[--C-:B------:R-:W-:Y:S01]  /*acd0*/  FFMA.FTZ R143, R143, UR18, -R110.reuse ;  /* 0x000000128f8f7c23 */ /* 0x100fe2000801086e */
[--C-:B------:R-:W-:Y:S01]  /*ace0*/  FFMA.FTZ R145, R145, UR18, -R110.reuse ;  /* 0x0000001291917c23 */ /* 0x100fe2000801086e */
[--C-:B------:R-:W-:Y:S01]  /*acf0*/  FFMA.FTZ R152, R152, UR18, -R110.reuse ;  /* 0x0000001298987c23 */ /* 0x100fe2000801086e */
[--C-:B------:R-:W-:Y:S01]  /*ad00*/  FFMA.FTZ R156, R156, UR18, -R110.reuse ;  /* 0x000000129c9c7c23 */ /* 0x100fe2000801086e */
[----:B-1----:R-:W-:Y:S01]  /*ad10*/  FMNMX.FTZ R0, R0, R4, !PT ;  /* 0x0000000400007209 */ /* 0x002fe20007810000 */
[----:B------:R-:W-:Y:S01]  /*ad20*/  MUFU.EX2 R105, R105 ;  /* 0x0000006900697308 */ /* 0x000fe20000000800 */
[----:B---3--:R-:W-:Y:S01]  /*ad30*/  F2FP.F16.F32.PACK_AB R4, R108, R109 ;  /* 0x0000006d6c04723e */ /* 0x008fe200000000ff */
[--C-:B------:R-:W-:Y:S01]  /*ad40*/  FFMA.FTZ R158, R158, UR18, -R110.reuse ;  /* 0x000000129e9e7c23 */ /* 0x100fe2000801086e */
[C---:B------:R-:W-:Y:S01]  /*ad50*/  FSETP.NEU.FTZ.AND P1, PT, R0.reuse, -INF , PT ;  /* 0xff8000000000780b */ /* 0x040fe20003f3d000 */
[----:B------:R-:W-:Y:S01]  /*ad60*/  FMUL.FTZ R93, R0, UR18 ;  /* 0x00000012005d7c20 */ /* 0x000fe20008410000 */
[--C-:B------:R-:W-:Y:S01]  /*ad70*/  FFMA.FTZ R169, R169, UR18, -R110.reuse ;  /* 0x00000012a9a97c23 */ /* 0x100fe2000801086e */
[--C-:B------:R-:W-:Y:S01]  /*ad80*/  FFMA.FTZ R172, R172, UR18, -R110.reuse ;  /* 0x00000012acac7c23 */ /* 0x100fe2000801086e */
[--C-:B------:R-:W-:Y:S01]  /*ad90*/  FFMA.FTZ R174, R174, UR18, -R110.reuse ;  /* 0x00000012aeae7c23 */ /* 0x100fe2000801086e */
[----:B------:R-:W1:Y:S01]  /*ada0*/  MUFU.EX2 R104, R104 ;  /* 0x0000006800687308 */ /* 0x000e620000000800 */
[----:B------:R-:W-:Y:S01]  /*adb0*/  FSEL R93, R93, RZ, P1 ;  /* 0x000000ff5d5d7208 */ /* 0x000fe20000800000 */
[--C-:B------:R-:W-:Y:S01]  /*adc0*/  FFMA.FTZ R181, R181, UR18, -R110.reuse ;  /* 0x00000012b5b57c23 */ /* 0x100fe2000801086e */
[----:B--2---:R-:W-:Y:S01]  /*add0*/  F2FP.F16.F32.PACK_AB R6, R106, R107 ;  /* 0x0000006b6a06723e */ /* 0x004fe200000000ff */
[--C-:B------:R-:W-:Y:S01]  /*ade0*/  FFMA.FTZ R183, R183, UR18, -R110.reuse ;  /* 0x00000012b7b77c23 */ /* 0x100fe2000801086e */
[--C-:B------:R-:W-:Y:S01]  /*adf0*/  FFMA.FTZ R185, R185, UR18, -R110.reuse ;  /* 0x00000012b9b97c23 */ /* 0x100fe2000801086e */
        /* <DEDUP_REMOVED lines=11> */
[----:B-1----:R-:W-:Y:S01]  /*aeb0*/  F2FP.F16.F32.PACK_AB R48, R104, R105 ;  /* 0x000000696830723e */ /* 0x002fe200000000ff */
        /* <DEDUP_REMOVED lines=51> */
[----:B------:R-:W3:Y:S01]  /*b1f0*/  MUFU.EX2 R116, R116 ;  /* 0x0000007400747308 */ /* 0x000ee20000000800 */
[----:B-1----:R-:W-:Y:S01]  /*b200*/  F2FP.F16.F32.PACK_AB R50, R102, R103 ;  /* 0x000000676632723e */ /* 0x002fe200000000ff */
[--C-:B------:R-:W-:Y:S01]  /*b210*/  FFMA.FTZ R153, R153, UR18, -R93.reuse ;  /* 0x0000001299997c23 */ /* 0x100fe2000801085d */
[C---:B--2---:R-:W-:Y:S01]  /*b220*/  HMMA.16816.F32 R24, R4.reuse, R20, RZ ;  /* 0x000000140418723c */ /* 0x044fe200000018ff */
[--C-:B------:R-:W-:Y:S01]  /*b230*/  FFMA.FTZ R150, R150, UR18, -R93.reuse ;  /* 0x0000001296967c23 */ /* 0x100fe2000801085d */
[--C-:B------:R-:W-:Y:S01]  /*b240*/  FFMA.FTZ R157, R157, UR18, -R110.reuse ;  /* 0x000000129d9d7c23 */ /* 0x100fe2000801086e */
[--C-:B------:R-:W-:Y:S01]  /*b250*/  FFMA.FTZ R147, R147, UR18, -R110.reuse ;  /* 0x0000001293937c23 */ /* 0x100fe2000801086e */
[--C-:B------:R-:W-:Y:S01]  /*b260*/  FFMA.FTZ R144, R144, UR18, -R110.reuse ;  /* 0x0000001290907c23 */ /* 0x100fe2000801086e */
[----:B------:R-:W-:Y:S01]  /*b270*/  MUFU.EX2 R115, R115 ;  /* 0x0000007300737308 */ /* 0x000fe20000000800 */
[C---:B------:R-:W-:Y:S01]  /*b280*/  HMMA.16816.F32 R16, R4.reuse, R12, RZ ;  /* 0x0000000c0410723c */ /* 0x040fe200000018ff */
[----:B------:R-:W-:Y:S01]  /*b290*/  FFMA.FTZ R141, R141, UR18, -R110 ;  /* 0x000000128d8d7c23 */ /* 0x000fe2000801086e */
[--C-:B------:R-:W-:Y:S01]  /*b2a0*/  FFMA.FTZ R137, R137, UR18, -R93.reuse ;  /* 0x0000001289897c23 */ /* 0x100fe2000801085d */
[--C-:B------:R-:W-:Y:S01]  /*b2b0*/  FFMA.FTZ R202, R132, UR18, -R93.reuse ;  /* 0x0000001284ca7c23 */ /* 0x100fe2000801085d */
[--C-:B------:R-:W-:Y:S01]  /*b2c0*/  FFMA.FTZ R131, R131, UR18, -R93.reuse ;  /* 0x0000001283837c23 */ /* 0x100fe2000801085d */
[--C-:B------:R-:W-:Y:S01]  /*b2d0*/  FFMA.FTZ R130, R130, UR18, -R93.reuse ;  /* 0x0000001282827c23 */ /* 0x100fe2000801085d */
[C---:B------:R-:W-:Y:S01]  /*b2e0*/  HMMA.16816.F32 R20, R4.reuse, R22, RZ ;  /* 0x000000160414723c */ /* 0x040fe200000018ff */
[----:B------:R-:W1:Y:S01]  /*b2f0*/  MUFU.EX2 R114, R114 ;  /* 0x0000007200727308 */ /* 0x000e620000000800 */
[----:B---3--:R-:W-:Y:S01]  /*b300*/  F2FP.F16.F32.PACK_AB R49, R116, R117 ;  /* 0x000000757431723e */ /* 0x008fe200000000ff */
[----:B------:R-:W-:Y:S01]  /*b310*/  FADD.FTZ R108, R109, R108 ;  /* 0x0000006c6d6c7221 */ /* 0x000fe20000010000 */
[----:B------:R-:W-:Y:S01]  /*b320*/  FADD.FTZ R120, R121, R120 ;  /* 0x0000007879787221 */ /* 0x000fe20000010000 */
[----:B------:R-:W-:Y:S01]  /*b330*/  FFMA.FTZ R139, R139, UR18, -R110 ;  /* 0x000000128b8b7c23 */ /* 0x000fe2000801086e */
[C---:B------:R-:W-:Y:S01]  /*b340*/  HMMA.16816.F32 R12, R4.reuse, R14, RZ ;  /* 0x0000000e040c723c */ /* 0x040fe200000018ff */
[----:B------:R-:W-:Y:S01]  /*b350*/  FADD.FTZ R108, R107, R108 ;  /* 0x0000006c6b6c7221 */ /* 0x000fe20000010000 */
[----:B------:R-:W-:Y:S01]  /*b360*/  FADD.FTZ R119, R119, R120 ;  /* 0x0000007877777221 */ /* 0x000fe20000010000 */
[----:B------:R-:W-:Y:S01]  /*b370*/  MUFU.EX2 R101, R101 ;  /* 0x0000006500657308 */ /* 0x000fe20000000800 */
[--C-:B------:R-:W-:Y:S01]  /*b380*/  FFMA.FTZ R129, R129, UR18, -R110.reuse ;  /* 0x0000001281817c23 */ /* 0x100fe2000801086e */
[--C-:B------:R-:W-:Y:S01]  /*b390*/  FFMA.FTZ R128, R128, UR18, -R110.reuse ;  /* 0x0000001280807c23 */ /* 0x100fe2000801086e */
[C---:B------:R-:W-:Y:S01]  /*b3a0*/  HMMA.16816.F32 R8, R4.reuse, R52, RZ ;  /* 0x000000340408723c */ /* 0x040fe200000018ff */
[----:B------:R-:W-:Y:S01]  /*b3b0*/  FFMA.FTZ R92, R92, UR18, -R110 ;  /* 0x000000125c5c7c23 */ /* 0x000fe2000801086e */
[--C-:B------:R-:W-:Y:S01]  /*b3c0*/  FFMA.FTZ R79, R79, UR18, -R93.reuse ;  /* 0x000000124f4f7c23 */ /* 0x100fe2000801085d */
[--C-:B------:R-:W-:Y:S01]  /*b3d0*/  FFMA.FTZ R78, R78, UR18, -R93.reuse ;  /* 0x000000124e4e7c23 */ /* 0x100fe2000801085d */
[--C-:B------:R-:W-:Y:S01]  /*b3e0*/  FFMA.FTZ R77, R77, UR18, -R93.reuse ;  /* 0x000000124d4d7c23 */ /* 0x100fe2000801085d */
[----:B------:R-:W2:Y:S01]  /*b3f0*/  MUFU.EX2 R100, R100 ;  /* 0x0000006400647308 */ /* 0x000ea20000000800 */
[----:B------:R-:W-:Y:S01]  /*b400*/  HMMA.16816.F32 R4, R4, R54, RZ ;  /* 0x000000360404723c */ /* 0x000fe200000018ff */
[----:B-1----:R-:W-:Y:S01]  /*b410*/  F2FP.F16.F32.PACK_AB R51, R114, R115 ;  /* 0x000000737233723e */ /* 0x002fe200000000ff */
[----:B------:R-:W-:Y:S01]  /*b420*/  FFMA.FTZ R76, R76, UR18, -R93 ;  /* 0x000000124c4c7c23 */ /* 0x000fe2000801085d */
[----:B------:R-:W-:Y:S01]  /*b430*/  FADD.FTZ R106, R106, R108 ;  /* 0x0000006c6a6a7221 */ /* 0x000fe20000010000 */
[----:B------:R-:W-:Y:S01]  /*b440*/  FADD.FTZ R119, R118, R119 ;  /* 0x0000007776777221 */ /* 0x000fe20000010000 */
[--C-:B------:R-:W-:Y:S01]  /*b450*/  FFMA.FTZ R91, R91, UR18, -R110.reuse ;  /* 0x000000125b5b7c23 */ /* 0x100fe2000801086e */
[----:B------:R-:W-:Y:S01]  /*b460*/  FFMA.FTZ R88, R88, UR18, -R110 ;  /* 0x0000001258587c23 */ /* 0x000fe2000801086e */
[----:B------:R-:W-:Y:S01]  /*b470*/  MUFU.EX2 R99, R99 ;  /* 0x0000006300637308 */ /* 0x000fe20000000800 */
[C---:B------:R-:W-:Y:S01]  /*b480*/  HMMA.16816.F32 R32, R48.reuse, R44, R32 ;  /* 0x0000002c3020723c */ /* 0x040fe20000001820 */
[----:B------:R-:W-:Y:S01]  /*b490*/  FADD.FTZ R106, R105, R106 ;  /* 0x0000006a696a7221 */ /* 0x000fe20000010000 */
[----:B------:R-:W-:Y:S01]  /*b4a0*/  FADD.FTZ R117, R117, R119 ;  /* 0x0000007775757221 */ /* 0x000fe20000010000 */
[--C-:B------:R-:W-:Y:S01]  /*b4b0*/  FFMA.FTZ R75, R75, UR18, -R93.reuse ;  /* 0x000000124b4b7c23 */ /* 0x100fe2000801085d */
[----:B------:R-:W-:Y:S01]  /*b4c0*/  FFMA.FTZ R74, R74, UR18, -R93 ;  /* 0x000000124a4a7c23 */ /* 0x000fe2000801085d */
[----:B------:R-:W-:Y:S01]  /*b4d0*/  FADD.FTZ R106, R104, R106 ;  /* 0x0000006a686a7221 */ /* 0x000fe20000010000 */
[C---:B------:R-:W-:Y:S01]  /*b4e0*/  HMMA.16816.F32 R28, R48.reuse, R46, R28 ;  /* 0x0000002e301c723c */ /* 0x040fe2000000181c */
[----:B------:R-:W1:Y:S01]  /*b4f0*/  LDSM.16.MT88.4 R44, [R234+0xb000] ;  /* 0x00b00000ea2c783b */ /* 0x000e620000004200 */
[----:B------:R-:W3:Y:S01]  /*b500*/  MUFU.EX2 R98, R98 ;  /* 0x0000006200627308 */ /* 0x000ee20000000800 */
[----:B--2---:R-:W-:Y:S01]  /*b510*/  F2FP.F16.F32.PACK_AB R52, R100, R101 ;  /* 0x000000656434723e */ /* 0x004fe200000000ff */
[----:B------:R-:W-:Y:S01]  /*b520*/  FADD.FTZ R117, R116, R117 ;  /* 0x0000007574757221 */ /* 0x000fe20000010000 */
[----:B------:R-:W-:Y:S01]  /*b530*/  FADD.FTZ R106, R103, R106 ;  /* 0x0000006a676a7221 */ /* 0x000fe20000010000 */
[C---:B------:R-:W-:Y:S01]  /*b540*/  HMMA.16816.F32 R24, R48.reuse, R40, R24 ;  /* 0x000000283018723c */ /* 0x040fe20000001818 */
[----:B------:R-:W-:Y:S01]  /*b550*/  FFMA.FTZ R73, R73, UR18, -R93 ;  /* 0x0000001249497c23 */ /* 0x000fe2000801085d */
[----:B------:R-:W-:Y:S01]  /*b560*/  FADD.FTZ R117, R115, R117 ;  /* 0x0000007573757221 */ /* 0x000fe20000010000 */
[----:B------:R-:W-:Y:S01]  /*b570*/  FADD.FTZ R102, R102, R106 ;  /* 0x0000006a66667221 */ /* 0x000fe20000010000 */
[----:B------:R-:W-:Y:S01]  /*b580*/  MUFU.EX2 R113, R113 ;  /* 0x0000007100717308 */ /* 0x000fe20000000800 */
[----:B------:R-:W-:Y:S01]  /*b590*/  FFMA.FTZ R72, R72, UR18, -R93 ;  /* 0x0000001248487c23 */ /* 0x000fe2000801085d */
[C---:B------:R-:W-:Y:S01]  /*b5a0*/  HMMA.16816.F32 R20, R48.reuse, R42, R20 ;  /* 0x0000002a3014723c */ /* 0x040fe20000001814 */
[----:B------:R-:W2:Y:S01]  /*b5b0*/  LDSM.16.MT88.4 R40, [R232+0xb000] ;  /* 0x00b00000e828783b */ /* 0x000ea20000004200 */
[----:B------:R-:W-:Y:S01]  /*b5c0*/  FADD.FTZ R117, R114, R117 ;  /* 0x0000007572757221 */ /* 0x000fe20000010000 */
[----:B------:R-:W-:Y:S01]  /*b5d0*/  FADD.FTZ R102, R101, R102 ;  /* 0x0000006665667221 */ /* 0x000fe20000010000 */
[--C-:B------:R-:W-:Y:S01]  /*b5e0*/  FFMA.FTZ R71, R71, UR18, -R93.reuse ;  /* 0x0000001247477c23 */ /* 0x100fe2000801085d */
[--C-:B------:R-:W-:Y:S01]  /*b5f0*/  FFMA.FTZ R70, R70, UR18, -R93.reuse ;  /* 0x0000001246467c23 */ /* 0x100fe2000801085d */
[C---:B------:R-:W-:Y:S01]  /*b600*/  HMMA.16816.F32 R16, R48.reuse, R36, R16 ;  /* 0x000000243010723c */ /* 0x040fe20000001810 */
[----:B------:R-:W4:Y:S01]  /*b610*/  MUFU.EX2 R112, R112 ;  /* 0x0000007000707308 */ /* 0x000f220000000800 */
[----:B---3--:R-:W-:Y:S01]  /*b620*/  F2FP.F16.F32.PACK_AB R54, R98, R99 ;  /* 0x000000636236723e */ /* 0x008fe200000000ff */
[----:B------:R-:W-:Y:S01]  /*b630*/  FADD.FTZ R102, R100, R102 ;  /* 0x0000006664667221 */ /* 0x000fe20000010000 */
[--C-:B------:R-:W-:Y:S01]  /*b640*/  FFMA.FTZ R69, R69, UR18, -R93.reuse ;  /* 0x0000001245457c23 */ /* 0x100fe2000801085d */
[--C-:B------:R-:W-:Y:S01]  /*b650*/  FFMA.FTZ R68, R68, UR18, -R93.reuse ;  /* 0x0000001244447c23 */ /* 0x100fe2000801085d */
[C---:B------:R-:W-:Y:S01]  /*b660*/  HMMA.16816.F32 R12, R48.reuse, R38, R12 ;  /* 0x00000026300c723c */ /* 0x040fe2000000180c */
[----:B------:R-:W3:Y:S01]  /*b670*/  LDSM.16.MT88.4 R36, [R231+0xb000] ;  /* 0x00b00000e724783b */ /* 0x000ee20000004200 */
        /* <DEDUP_REMOVED lines=9> */
[----:B------:R-:W5:Y:S01]  /*b710*/  MUFU.EX2 R3, R3 ;  /* 0x0000000300037308 */ /* 0x000f620000000800 */
[----:B------:R-:W-:Y:S01]  /*b720*/  HMMA.16816.F32 R4, R48, R58, R4 ;  /* 0x0000003a3004723c */ /* 0x000fe20000001804 */
[----:B------:R-:W3:Y:S01]  /*b730*/  LDSM.16.MT88.4 R56, [R230+0xb000] ;  /* 0x00b00000e638783b */ /* 0x000ee20000004200 */
[----:B----4-:R-:W-:Y:S01]  /*b740*/  F2FP.F16.F32.PACK_AB R53, R112, R113 ;  /* 0x000000717035723e */ /* 0x010fe200000000ff */
[----:B------:R-:W-:Y:S01]  /*b750*/  FADD.FTZ R113, R113, R117 ;  /* 0x0000007571717221 */ /* 0x000fe20000010000 */
[--C-:B------:R-:W-:Y:S01]  /*b760*/  FFMA.FTZ R61, R61, UR18, -R93.reuse ;  /* 0x000000123d3d7c23 */ /* 0x100fe2000801085d */
[----:B------:R-:W-:Y:S01]  /*b770*/  FFMA.FTZ R251, R60, UR18, -R93 ;  /* 0x000000123cfb7c23 */ /* 0x000fe2000801085d */
[----:B------:R-:W-:Y:S01]  /*b780*/  LEA R204, P1, R67, UR22, 0x1 ;  /* 0x0000001643cc7c11 */ /* 0x000fe2000f8208ff */
[----:B------:R-:W4:Y:S01]  /*b790*/  MUFU.EX2 R97, R97 ;  /* 0x0000006100617308 */ /* 0x000f220000000800 */
[----:B------:R-:W-:-:S02]  /*b7a0*/  FADD.FTZ R113, R112, R113 ;  /* 0x0000007170717221 */ /* 0x000fc40000010000 */
[----:B------:R-:W-:-:S05]  /*b7b0*/  MOV R250, R204 ;  /* 0x000000cc00fa7202 */ /* 0x000fca0000000f00 */
[----:B------:R-:W2:Y:S01]  /*b7c0*/  MUFU.EX2 R96, R96 ;  /* 0x0000006000607308 */ /* 0x000ea20000000800 */
[----:B-----5:R-:W-:-:S07]  /*b7d0*/  F2FP.F16.F32.PACK_AB R55, R3, R111 ;  /* 0x0000006f0337723e */ /* 0x020fce00000000ff */
[----:B-1----:R-:W-:Y:S01]  /*b7e0*/  HMMA.16816.F32 R32, R52, R44, R32 ;  /* 0x0000002c3420723c */ /* 0x002fe20000001820 */
[----:B------:R-:W1:Y:S01]  /*b7f0*/  MUFU.EX2 R95, R95 ;  /* 0x0000005f005f7308 */ /* 0x000e620000000800 */
[----:B----4-:R-:W-:-:S04]  /*b800*/  FADD.FTZ R98, R97, R98 ;  /* 0x0000006261627221 */ /* 0x010fc80000010000 */
[C---:B------:R-:W-:Y:S01]  /*b810*/  HMMA.16816.F32 R28, R52.reuse, R46, R28 ;  /* 0x0000002e341c723c */ /* 0x040fe2000000181c */
[----:B------:R-:W4:Y:S02]  /*b820*/  LDSM.16.MT88.4 R44, [R234+0xb800] ;  /* 0x00b80000ea2c783b */ /* 0x000f240000004200 */
        /* <DEDUP_REMOVED lines=8> */
[----:B---3--:R-:W-:Y:S01]  /*b8b0*/  HMMA.16816.F32 R16, R52, R36, R16 ;  /* 0x000000243410723c */ /* 0x008fe20000001810 */
[----:B------:R-:W1:Y:S01]  /*b8c0*/  MUFU.EX2 R136, R136 ;  /* 0x0000008800887308 */ /* 0x000e620000000800 */
        /* <DEDUP_REMOVED lines=9> */
[----:B-1----:R-:W-:-:S05]  /*b960*/  F2FP.F16.F32.PACK_AB R49, R136, R135 ;  /* 0x000000878831723e */ /* 0x002fca00000000ff */
[----:B------:R-:W-:Y:S08]  /*b970*/  MUFU.EX2 R126, R126 ;  /* 0x0000007e007e7308 */ /* 0x000ff00000000800 */
[----:B------:R-:W1:Y:S01]  /*b980*/  MUFU.EX2 R125, R125 ;  /* 0x0000007d007d7308 */ /* 0x000e620000000800 */
[----:B-----5:R-:W-:-:S07]  /*b990*/  F2FP.F16.F32.PACK_AB R51, R140, R138 ;  /* 0x0000008a8c33723e */ /* 0x020fce00000000ff */
[C---:B----4-:R-:W-:Y:S01]  /*b9a0*/  HMMA.16816.F32 R32, R48.reuse, R44, R32 ;  /* 0x0000002c3020723c */ /* 0x050fe20000001820 */
[----:B------:R-:W-:Y:S05]  /*b9b0*/  MUFU.EX2 R124, R124 ;  /* 0x0000007c007c7308 */ /* 0x000fea0000000800 */
[C---:B------:R-:W-:Y:S01]  /*b9c0*/  HMMA.16816.F32 R28, R48.reuse, R46, R28 ;  /* 0x0000002e301c723c */ /* 0x040fe2000000181c */
[----:B------:R-:W4:Y:S02]  /*b9d0*/  LDSM.16.MT88.4 R44, [R234+0xc000] ;  /* 0x00c00000ea2c783b */ /* 0x000f240000004200 */
[----:B------:R-:W5:Y:S01]  /*b9e0*/  MUFU.EX2 R123, R123 ;  /* 0x0000007b007b7308 */ /* 0x000f620000000800 */
[C---:B-1----:R-:W-:Y:S01]  /*b9f0*/  F2FP.F16.F32.PACK_AB R52, R125.reuse, R126 ;  /* 0x0000007e7d34723e */ /* 0x042fe200000000ff */
[----:B------:R-:W-:Y:S01]  /*ba00*/  FADD.FTZ R126, R126, R98 ;  /* 0x000000627e7e7221 */ /* 0x000fe20000010000 */
[----:B--2---:R-:W-:Y:S03]  /*ba10*/  HMMA.16816.F32 R24, R48, R40, R24 ;  /* 0x000000283018723c */ /* 0x004fe60000001818 */
        /* <DEDUP_REMOVED lines=128> */
[----:B----4-:R-:W-:-:S03]  /*c220*/  F2FP.F16.F32.PACK_AB R53, R193, R194 ;  /* 0x000000c2c135723e */ /* 0x010fc600000000ff */
[----:B------:R-:W4:Y:S02]  /*c230*/  LDSM.16.MT88.4 R48, [R234+0xe800] ;  /* 0x00e80000ea30783b */ /* 0x000f240000004200 */
[----:B------:R-:W-:Y:S08]  /*c240*/  MUFU.EX2 R192, R192 ;  /* 0x000000c000c07308 */ /* 0x000ff00000000800 */
[----:B------:R-:W3:Y:S01]  /*c250*/  MUFU.EX2 R195, R195 ;  /* 0x000000c300c37308 */ /* 0x000ee20000000800 */
[----:B-----5:R-:W-:-:S07]  /*c260*/  F2FP.F16.F32.PACK_AB R55, R186, R188 ;  /* 0x000000bcba37723e */ /* 0x020fce00000000ff */
[----:B------:R-:W-:Y:S01]  /*c270*/  MUFU.EX2 R197, R197 ;  /* 0x000000c500c57308 */ /* 0x000fe20000000800 */
[C---:B--2---:R-:W-:Y:S06]  /*c280*/  HMMA.16816.F32 R32, R52.reuse, R44, R32 ;  /* 0x0000002c3420723c */ /* 0x044fec0000001820 */
[C---:B------:R-:W-:Y:S01]  /*c290*/  HMMA.16816.F32 R28, R52.reuse, R46, R28 ;  /* 0x0000002e341c723c */ /* 0x040fe2000000181c */
[----:B------:R-:W2:Y:S01]  /*c2a0*/  MUFU.EX2 R184, R184 ;  /* 0x000000b800b87308 */ /* 0x000ea20000000800 */
[----:B------:R-:W5:Y:S04]  /*c2b0*/  LDSM.16.MT88.4 R44, [R232+0xe800] ;  /* 0x00e80000e82c783b */ /* 0x000f680000004200 */
[C---:B-1----:R-:W-:Y:S03]  /*c2c0*/  HMMA.16816.F32 R24, R52.reuse, R40, R24 ;  /* 0x000000283418723c */ /* 0x042fe60000001818 */
[----:B------:R-:W-:Y:S03]  /*c2d0*/  MUFU.EX2 R175, R175 ;  /* 0x000000af00af7308 */ /* 0x000fe60000000800 */
[C---:B------:R-:W-:Y:S01]  /*c2e0*/  HMMA.16816.F32 R20, R52.reuse, R42, R20 ;  /* 0x0000002a3414723c */ /* 0x040fe20000001814 */
[----:B------:R-:W1:Y:S04]  /*c2f0*/  LDSM.16.MT88.4 R40, [R231+0xe800] ;  /* 0x00e80000e728783b */ /* 0x000e680000004200 */
[----:B------:R-:W4:Y:S01]  /*c300*/  MUFU.EX2 R173, R173 ;  /* 0x000000ad00ad7308 */ /* 0x000f220000000800 */
[C---:B---3--:R-:W-:Y:S06]  /*c310*/  HMMA.16816.F32 R16, R52.reuse, R36, R16 ;  /* 0x000000243410723c */ /* 0x048fec0000001810 */
[----:B------:R-:W-:Y:S01]  /*c320*/  HMMA.16816.F32 R12, R52, R38, R12 ;  /* 0x00000026340c723c */ /* 0x000fe2000000180c */
[----:B------:R-:W-:Y:S01]  /*c330*/  MUFU.EX2 R171, R171 ;  /* 0x000000ab00ab7308 */ /* 0x000fe20000000800 */
[----:B------:R-:W-:Y:S01]  /*c340*/  F2FP.F16.F32.PACK_AB R36, R195, R192 ;  /* 0x000000c0c324723e */ /* 0x000fe200000000ff */
[----:B------:R-:W-:-:S03]  /*c350*/  FADD.FTZ R192, R192, R183 ;  /* 0x000000b7c0c07221 */ /* 0x000fc60000010000 */
[C---:B------:R-:W-:Y:S01]  /*c360*/  HMMA.16816.F32 R8, R52.reuse, R56, R8 ;  /* 0x000000383408723c */ /* 0x040fe20000001808 */
[----:B--2---:R-:W-:Y:S01]  /*c370*/  F2FP.F16.F32.PACK_AB R38, R184, R197 ;  /* 0x000000c5b826723e */ /* 0x004fe200000000ff */
[----:B------:R-:W-:Y:S01]  /*c380*/  FADD.FTZ R192, R195, R192 ;  /* 0x000000c0c3c07221 */ /* 0x000fe20000010000 */
[----:B------:R-:W2:Y:S01]  /*c390*/  MUFU.EX2 R170, R170 ;  /* 0x000000aa00aa7308 */ /* 0x000ea20000000800 */
[----:B----4-:R-:W-:Y:S02]  /*c3a0*/  F2FP.F16.F32.PACK_AB R37, R173, R175 ;  /* 0x000000afad25723e */ /* 0x010fe400000000ff */
[----:B------:R-:W-:Y:S01]  /*c3b0*/  HMMA.16816.F32 R4, R52, R58, R4 ;  /* 0x0000003a3404723c */ /* 0x000fe20000001804 */
[----:B------:R-:W3:Y:S01]  /*c3c0*/  LDSM.16.MT88.4 R56, [R230+0xe800] ;  /* 0x00e80000e638783b */ /* 0x000ee20000004200 */
[----:B------:R-:W-:-:S03]  /*c3d0*/  FADD.FTZ R197, R197, R192 ;  /* 0x000000c0c5c57221 */ /* 0x000fc60000010000 */
[----:B------:R-:W-:Y:S01]  /*c3e0*/  MUFU.EX2 R182, R182 ;  /* 0x000000b600b67308 */ /* 0x000fe20000000800 */
[----:B------:R-:W-:-:S07]  /*c3f0*/  FADD.FTZ R197, R184, R197 ;  /* 0x000000c5b8c57221 */ /* 0x000fce0000010000 */
[----:B------:R-:W4:Y:S01]  /*c400*/  MUFU.EX2 R177, R177 ;  /* 0x000000b100b17308 */ /* 0x000f220000000800 */
[----:B--2---:R-:W-:-:S07]  /*c410*/  F2FP.F16.F32.PACK_AB R39, R170, R171 ;  /* 0x000000abaa27723e */ /* 0x004fce00000000ff */
[C---:B------:R-:W-:Y:S01]  /*c420*/  HMMA.16816.F32 R32, R36.reuse, R48, R32 ;  /* 0x000000302420723c */ /* 0x040fe20000001820 */
[----:B------:R-:W2:Y:S05]  /*c430*/  MUFU.EX2 R163, R163 ;  /* 0x000000a300a37308 */ /* 0x000eaa0000000800 */
[C---:B------:R-:W-:Y:S01]  /*c440*/  HMMA.16816.F32 R28, R36.reuse, R50, R28 ;  /* 0x00000032241c723c */ /* 0x040fe2000000181c */
[----:B------:R-:W3:Y:S02]  /*c450*/  LDSM.16.MT88.4 R48, [R234+0xf000] ;  /* 0x00f00000ea30783b */ /* 0x000ee40000004200 */
[----:B------:R-:W1:Y:S01]  /*c460*/  MUFU.EX2 R160, R160 ;  /* 0x000000a000a07308 */ /* 0x000e620000000800 */
[C---:B----4-:R-:W-:Y:S01]  /*c470*/  F2FP.F16.F32.PACK_AB R52, R177.reuse, R182 ;  /* 0x000000b6b134723e */ /* 0x050fe200000000ff */
[----:B------:R-:W-:Y:S01]  /*c480*/  FADD.FTZ R182, R182, R197 ;  /* 0x000000c5b6b67221 */ /* 0x000fe20000010000 */
[----:B-----5:R-:W-:Y:S03]  /*c490*/  HMMA.16816.F32 R24, R36, R44, R24 ;  /* 0x0000002c2418723c */ /* 0x020fe60000001818 */
[----:B------:R-:W-:-:S02]  /*c4a0*/  FADD.FTZ R182, R177, R182 ;  /* 0x000000b6b1b67221 */ /* 0x000fc40000010000 */
[----:B------:R-:W-:Y:S01]  /*c4b0*/  MUFU.EX2 R155, R155 ;  /* 0x0000009b009b7308 */ /* 0x000fe20000000800 */
[----:B------:R-:W-:Y:S01]  /*c4c0*/  HMMA.16816.F32 R20, R36, R46, R20 ;  /* 0x0000002e2414723c */ /* 0x000fe20000001814 */
[----:B------:R-:W4:Y:S01]  /*c4d0*/  LDSM.16.MT88.4 R44, [R232+0xf000] ;  /* 0x00f00000e82c783b */ /* 0x000f220000004200 */
[----:B--2---:R-:W-:-:S04]  /*c4e0*/  FADD.FTZ R182, R163, R182 ;  /* 0x000000b6a3b67221 */ /* 0x004fc80000010000 */
[----:B-1----:R-:W-:Y:S01]  /*c4f0*/  HMMA.16816.F32 R16, R36, R40, R16 ;  /* 0x000000282410723c */ /* 0x002fe20000001810 */
[----:B------:R-:W1:Y:S01]  /*c500*/  MUFU.EX2 R154, R154 ;  /* 0x0000009a009a7308 */ /* 0x000e620000000800 */
[C---:B------:R-:W-:Y:S01]  /*c510*/  F2FP.F16.F32.PACK_AB R54, R160.reuse, R163 ;  /* 0x000000a3a036723e */ /* 0x040fe200000000ff */
[----:B------:R-:W-:-:S03]  /*c520*/  FADD.FTZ R160, R160, R182 ;  /* 0x000000b6a0a07221 */ /* 0x000fc60000010000 */
[C---:B------:R-:W-:Y:S01]  /*c530*/  HMMA.16816.F32 R12, R36.reuse, R42, R12 ;  /* 0x0000002a240c723c */ /* 0x040fe2000000180c */
[----:B------:R-:W2:Y:S02]  /*c540*/  LDSM.16.MT88.4 R40, [R231+0xf000] ;  /* 0x00f00000e728783b */ /* 0x000ea40000004200 */
[----:B------:R-:W-:Y:S03]  /*c550*/  MUFU.EX2 R153, R153 ;  /* 0x0000009900997308 */ /* 0x000fe60000000800 */
[C---:B---3--:R-:W-:Y:S05]  /*c560*/  HMMA.16816.F32 R8, R36.reuse, R56, R8 ;  /* 0x000000382408723c */ /* 0x048fea0000001808 */
[----:B------:R-:W3:Y:S01]  /*c570*/  MUFU.EX2 R150, R150 ;  /* 0x0000009600967308 */ /* 0x000ee20000000800 */
[----:B------:R-:W-:Y:S01]  /*c580*/  HMMA.16816.F32 R4, R36, R58, R4 ;  /* 0x0000003a2404723c */ /* 0x000fe20000001804 */
[----:B-1----:R-:W-:Y:S01]  /*c590*/  F2FP.F16.F32.PACK_AB R53, R154, R155 ;  /* 0x0000009b9a35723e */ /* 0x002fe200000000ff */
[----:B------:R-:W1:Y:S01]  /*c5a0*/  LDSM.16.MT88.4 R36, [R230+0xf000] ;  /* 0x00f00000e624783b */ /* 0x000e620000004200 */
[--C-:B------:R-:W-:Y:S01]  /*c5b0*/  FFMA.FTZ R56, R90, UR18, -R110.reuse ;  /* 0x000000125a387c23 */ /* 0x100fe2000801086e */
[----:B------:R-:W-:-:S03]  /*c5c0*/  FFMA.FTZ R90, R89, UR18, -R110 ;  /* 0x00000012595a7c23 */ /* 0x000fc6000801086e */
[----:B------:R-:W5:Y:S08]  /*c5d0*/  MUFU.EX2 R157, R157 ;  /* 0x0000009d009d7308 */ /* 0x000f700000000800 */
[----:B------:R-:W1:Y:S01]  /*c5e0*/  MUFU.EX2 R147, R147 ;  /* 0x0000009300937308 */ /* 0x000e620000000800 */
[----:B---3--:R-:W-:-:S07]  /*c5f0*/  F2FP.F16.F32.PACK_AB R55, R150, R153 ;  /* 0x000000999637723e */ /* 0x008fce00000000ff */
[----:B------:R-:W-:Y:S01]  /*c600*/  HMMA.16816.F32 R32, R52, R48, R32 ;  /* 0x000000303420723c */ /* 0x000fe20000001820 */
[----:B------:R-:W-:Y:S01]  /*c610*/  MUFU.EX2 R144, R144 ;  /* 0x0000009000907308 */ /* 0x000fe20000000800 */
[----:B-----5:R-:W-:-:S04]  /*c620*/  FADD.FTZ R160, R157, R160 ;  /* 0x000000a09da07221 */ /* 0x020fc80000010000 */
[C---:B------:R-:W-:Y:S01]  /*c630*/  HMMA.16816.F32 R28, R52.reuse, R50, R28 ;  /* 0x00000032341c723c */ /* 0x040fe2000000181c */
[----:B------:R-:W3:Y:S02]  /*c640*/  LDSM.16.MT88.4 R48, [R234+0xf800] ;  /* 0x00f80000ea30783b */ /* 0x000ee40000004200 */
[----:B------:R-:W-:Y:S03]  /*c650*/  MUFU.EX2 R141, R141 ;  /* 0x0000008d008d7308 */ /* 0x000fe60000000800 */
[C---:B----4-:R-:W-:Y:S05]  /*c660*/  HMMA.16816.F32 R24, R52.reuse, R44, R24 ;  /* 0x0000002c3418723c */ /* 0x050fea0000001818 */
[----:B------:R-:W-:Y:S01]  /*c670*/  MUFU.EX2 R137, R137 ;  /* 0x0000008900897308 */ /* 0x000fe20000000800 */
[C---:B------:R-:W-:Y:S01]  /*c680*/  HMMA.16816.F32 R20, R52.reuse, R46, R20 ;  /* 0x0000002e3414723c */ /* 0x040fe20000001814 */
[----:B------:R-:W-:Y:S05]  /*c690*/  LDSM.16.MT88.4 R44, [R232+0xf800] ;  /* 0x00f80000e82c783b */ /* 0x000fea0000004200 */
[C---:B--2---:R-:W-:Y:S01]  /*c6a0*/  HMMA.16816.F32 R16, R52.reuse, R40, R16 ;  /* 0x000000283410723c */ /* 0x044fe20000001810 */
[----:B------:R-:W2:Y:S05]  /*c6b0*/  MUFU.EX2 R202, R202 ;  /* 0x000000ca00ca7308 */ /* 0x000eaa0000000800 */
[C---:B------:R-:W-:Y:S01]  /*c6c0*/  HMMA.16816.F32 R12, R52.reuse, R42, R12 ;  /* 0x0000002a340c723c */ /* 0x040fe2000000180c */
[----:B------:R-:W4:Y:S02]  /*c6d0*/  LDSM.16.MT88.4 R40, [R231+0xf800] ;  /* 0x00f80000e728783b */ /* 0x000f240000004200 */
[----:B------:R-:W-:Y:S03]  /*c6e0*/  MUFU.EX2 R131, R131 ;  /* 0x0000008300837308 */ /* 0x000fe60000000800 */
[C---:B-1----:R-:W-:Y:S05]  /*c6f0*/  HMMA.16816.F32 R8, R52.reuse, R36, R8 ;  /* 0x000000243408723c */ /* 0x042fea0000001808 */
[----:B------:R-:W1:Y:S01]  /*c700*/  MUFU.EX2 R130, R130 ;  /* 0x0000008200827308 */ /* 0x000e620000000800 */
[----:B------:R-:W-:Y:S01]  /*c710*/  HMMA.16816.F32 R4, R52, R38, R4 ;  /* 0x000000263404723c */ /* 0x000fe20000001804 */
[----:B------:R-:W5:Y:S06]  /*c720*/  LDSM.16.MT88.4 R36, [R230+0xf800] ;  /* 0x00f80000e624783b */ /* 0x000f6c0000004200 */
[C---:B------:R-:W-:Y:S01]  /*c730*/  F2FP.F16.F32.PACK_AB R52, R147.reuse, R157 ;  /* 0x0000009d9334723e */ /* 0x040fe200000000ff */
[----:B------:R-:W3:Y:S01]  /*c740*/  MUFU.EX2 R139, R139 ;  /* 0x0000008b008b7308 */ /* 0x000ee20000000800 */
[----:B--2---:R-:W-:Y:S01]  /*c750*/  F2FP.F16.F32.PACK_AB R53, R202, R137 ;  /* 0x00000089ca35723e */ /* 0x004fe200000000ff */
[----:B------:R-:W-:Y:S01]  /*c760*/  FADD.FTZ R147, R147, R160 ;  /* 0x000000a093937221 */ /* 0x000fe20000010000 */
[----:B------:R-:W-:-:S03]  /*c770*/  F2FP.F16.F32.PACK_AB R54, R141, R144 ;  /* 0x000000908d36723e */ /* 0x000fc600000000ff */
[----:B------:R-:W-:Y:S01]  /*c780*/  FADD.FTZ R147, R144, R147 ;  /* 0x0000009390937221 */ /* 0x000fe20000010000 */
[----:B-1----:R-:W-:Y:S01]  /*c790*/  F2FP.F16.F32.PACK_AB R55, R130, R131 ;  /* 0x000000838237723e */ /* 0x002fe200000000ff */
[----:B------:R-:W-:Y:S02]  /*c7a0*/  MUFU.EX2 R129, R129 ;  /* 0x0000008100817308 */ /* 0x000fe40000000800 */
[----:B------:R-:W-:-:S04]  /*c7b0*/  FADD.FTZ R141, R141, R147 ;  /* 0x000000938d8d7221 */ /* 0x000fc80000010000 */
[----:B---3--:R-:W-:Y:S02]  /*c7c0*/  HMMA.16816.F32 R32, R52, R48, R32 ;  /* 0x000000303420723c */ /* 0x008fe40000001820 */
[----:B------:R-:W-:Y:S01]  /*c7d0*/  MUFU.EX2 R128, R128 ;  /* 0x0000008000807308 */ /* 0x000fe20000000800 */
[----:B------:R-:W-:-:S03]  /*c7e0*/  FADD.FTZ R141, R139, R141 ;  /* 0x0000008d8b8d7221 */ /* 0x000fc60000010000 */
[C---:B------:R-:W-:Y:S01]  /*c7f0*/  HMMA.16816.F32 R28, R52.reuse, R50, R28 ;  /* 0x00000032341c723c */ /* 0x040fe2000000181c */
[----:B------:R-:W1:Y:S03]  /*c800*/  LDSM.16.MT88.4 R48, [R234+0x10000] ;  /* 0x01000000ea30783b */ /* 0x000e660000004200 */
[----:B------:R-:W2:Y:S02]  /*c810*/  MUFU.EX2 R92, R92 ;  /* 0x0000005c005c7308 */ /* 0x000ea40000000800 */
[C---:B----4-:R-:W-:Y:S06]  /*c820*/  HMMA.16816.F32 R16, R52.reuse, R40, R16 ;  /* 0x000000283410723c */ /* 0x050fec0000001810 */
[----:B------:R-:W-:Y:S01]  /*c830*/  MUFU.EX2 R79, R79 ;  /* 0x0000004f004f7308 */ /* 0x000fe20000000800 */
[C---:B-----5:R-:W-:Y:S06]  /*c840*/  HMMA.16816.F32 R8, R52.reuse, R36, R8 ;  /* 0x000000243408723c */ /* 0x060fec0000001808 */
[C---:B------:R-:W-:Y:S01]  /*c850*/  HMMA.16816.F32 R4, R52.reuse, R38, R4 ;  /* 0x000000263404723c */ /* 0x040fe20000001804 */
[----:B------:R-:W3:Y:S01]  /*c860*/  MUFU.EX2 R78, R78 ;  /* 0x0000004e004e7308 */ /* 0x000ee20000000800 */
[----:B--2---:R-:W-:Y:S01]  /*c870*/  F2FP.F16.F32.PACK_AB R58, R92, R128 ;  /* 0x000000805c3a723e */ /* 0x004fe200000000ff */
[----:B------:R-:W2:Y:S03]  /*c880*/  LDSM.16.MT88.4 R36, [R230+0x10000] ;  /* 0x01000000e624783b */ /* 0x000ea60000004200 */
[C---:B------:R-:W-:Y:S01]  /*c890*/  HMMA.16816.F32 R12, R52.reuse, R42, R12 ;  /* 0x0000002a340c723c */ /* 0x040fe2000000180c */
[----:B------:R-:W4:Y:S02]  /*c8a0*/  LDSM.16.MT88.4 R40, [R231+0x10000] ;  /* 0x01000000e728783b */ /* 0x000f240000004200 */
[----:B------:R-:W-:Y:S03]  /*c8b0*/  MUFU.EX2 R77, R77 ;  /* 0x0000004d004d7308 */ /* 0x000fe60000000800 */
[C---:B------:R-:W-:Y:S05]  /*c8c0*/  HMMA.16816.F32 R24, R52.reuse, R44, R24 ;  /* 0x0000002c3418723c */ /* 0x040fea0000001818 */
[----:B------:R-:W5:Y:S01]  /*c8d0*/  MUFU.EX2 R76, R76 ;  /* 0x0000004c004c7308 */ /* 0x000f620000000800 */
[----:B---3--:R-:W-:Y:S01]  /*c8e0*/  F2FP.F16.F32.PACK_AB R57, R78, R79 ;  /* 0x0000004f4e39723e */ /* 0x008fe200000000ff */
[----:B------:R-:W-:Y:S01]  /*c8f0*/  HMMA.16816.F32 R20, R52, R46, R20 ;  /* 0x0000002e3414723c */ /* 0x000fe20000001814 */
[----:B------:R-:W3:Y:S04]  /*c900*/  LDSM.16.MT88.4 R44, [R232+0x10000] ;  /* 0x01000000e82c783b */ /* 0x000ee80000004200 */
[----:B------:R-:W-:Y:S01]  /*c910*/  LDSM.16.MT88.4 R52, [R230+0x10800] ;  /* 0x01080000e634783b */ /* 0x000fe20000004200 */
[----:B------:R1:W-:Y:S08]  /*c920*/  MUFU.EX2 R89, R56 ;  /* 0x0000003800597308 */ /* 0x0003f00000000800 */
[----:B------:R-:W4:Y:S01]  /*c930*/  MUFU.EX2 R91, R91 ;  /* 0x0000005b005b7308 */ /* 0x000f220000000800 */
[----:B-----5:R-:W-:-:S07]  /*c940*/  F2FP.F16.F32.PACK_AB R59, R76, R77 ;  /* 0x0000004d4c3b723e */ /* 0x020fce00000000ff */
[----:B------:R-:W5:Y:S01]  /*c950*/  MUFU.EX2 R90, R90 ;  /* 0x0000005a005a7308 */ /* 0x000f620000000800 */
[C---:B-1----:R-:W-:Y:S01]  /*c960*/  F2FP.F16.F32.PACK_AB R56, R129.reuse, R139 ;  /* 0x0000008b8138723e */ /* 0x042fe200000000ff */
[----:B------:R-:W-:-:S04]  /*c970*/  FADD.FTZ R129, R129, R141 ;  /* 0x0000008d81817221 */ /* 0x000fc80000010000 */
[----:B------:R-:W-:Y:S02]  /*c980*/  FADD.FTZ R129, R128, R129 ;  /* 0x0000008180817221 */ /* 0x000fe40000010000 */
[----:B------:R-:W-:Y:S01]  /*c990*/  HMMA.16816.F32 R32, R56, R48, R32 ;  /* 0x000000303820723c */ /* 0x000fe20000001820 */
[----:B------:R-:W-:Y:S01]  /*c9a0*/  MUFU.EX2 R88, R88 ;  /* 0x0000005800587308 */ /* 0x000fe20000000800 */
[----:B------:R-:W-:-:S04]  /*c9b0*/  FADD.FTZ R92, R92, R129 ;  /* 0x000000815c5c7221 */ /* 0x000fc80000010000 */
[C---:B--2---:R-:W-:Y:S01]  /*c9c0*/  HMMA.16816.F32 R8, R56.reuse, R36, R8 ;  /* 0x000000243808723c */ /* 0x044fe20000001808 */
[----:B------:R-:W-:Y:S01]  /*c9d0*/  FADD.FTZ R48, R111, R113 ;  /* 0x000000716f307221 */ /* 0x000fe20000010000 */
[----:B----4-:R-:W-:Y:S01]  /*c9e0*/  FADD.FTZ R92, R91, R92 ;  /* 0x0000005c5b5c7221 */ /* 0x010fe20000010000 */
[----:B------:R-:W-:Y:S02]  /*c9f0*/  MUFU.EX2 R75, R75 ;  /* 0x0000004b004b7308 */ /* 0x000fe40000000800 */
[----:B------:R-:W-:Y:S01]  /*ca00*/  FADD.FTZ R48, R3, R48 ;  /* 0x0000003003307221 */ /* 0x000fe20000010000 */
[C---:B------:R-:W-:Y:S01]  /*ca10*/  HMMA.16816.F32 R4, R56.reuse, R38, R4 ;  /* 0x000000263804723c */ /* 0x040fe20000001804 */
[----:B------:R-:W1:Y:S02]  /*ca20*/  LDSM.16.MT88.4 R36, [R231+0x10800] ;  /* 0x01080000e724783b */ /* 0x000e640000004200 */
[----:B------:R-:W-:Y:S02]  /*ca30*/  FADD.FTZ R48, R135, R48 ;  /* 0x0000003087307221 */ /* 0x000fe40000010000 */
[----:B------:R-:W2:Y:S01]  /*ca40*/  MUFU.EX2 R74, R74 ;  /* 0x0000004a004a7308 */ /* 0x000ea20000000800 */
[----:B------:R-:W-:Y:S01]  /*ca50*/  HMMA.16816.F32 R16, R56, R40, R16 ;  /* 0x000000283810723c */ /* 0x000fe20000001810 */
[----:B------:R-:W-:Y:S01]  /*ca60*/  FADD.FTZ R136, R136, R48 ;  /* 0x0000003088887221 */ /* 0x000fe20000010000 */
[C---:B------:R-:W-:Y:S01]  /*ca70*/  F2FP.F16.F32.PACK_AB R48, R89.reuse, R91 ;  /* 0x0000005b5930723e */ /* 0x040fe200000000ff */
[----:B------:R-:W-:-:S02]  /*ca80*/  FADD.FTZ R89, R89, R92 ;  /* 0x0000005c59597221 */ /* 0x000fc40000010000 */
[----:B------:R-:W-:Y:S01]  /*ca90*/  FADD.FTZ R136, R138, R136 ;  /* 0x000000888a887221 */ /* 0x000fe20000010000 */
[C---:B------:R-:W-:Y:S01]  /*caa0*/  HMMA.16816.F32 R12, R56.reuse, R42, R12 ;  /* 0x0000002a380c723c */ /* 0x040fe2000000180c */
[----:B------:R-:W-:Y:S01]  /*cab0*/  MUFU.EX2 R73, R73 ;  /* 0x0000004900497308 */ /* 0x000fe20000000800 */
[----:B------:R-:W4:Y:S01]  /*cac0*/  LDSM.16.MT88.4 R40, [R232+0x10800] ;  /* 0x01080000e828783b */ /* 0x000f220000004200 */
[----:B------:R-:W-:Y:S01]  /*cad0*/  FADD.FTZ R140, R140, R136 ;  /* 0x000000888c8c7221 */ /* 0x000fe20000010000 */
[----:B-----5:R-:W-:Y:S02]  /*cae0*/  FADD.FTZ R89, R90, R89 ;  /* 0x000000595a597221 */ /* 0x020fe40000010000 */
[C---:B------:R-:W-:Y:S01]  /*caf0*/  HMMA.16816.F32 R28, R56.reuse, R50, R28 ;  /* 0x00000032381c723c */ /* 0x040fe2000000181c */
[----:B------:R-:W-:Y:S02]  /*cb00*/  FADD.FTZ R140, R146, R140 ;  /* 0x0000008c928c7221 */ /* 0x000fe40000010000 */
[----:B------:R-:W5:Y:S01]  /*cb10*/  MUFU.EX2 R3, R72 ;  /* 0x0000004800037308 */ /* 0x000f620000000800 */
[----:B--2---:R-:W-:Y:S01]  /*cb20*/  F2FP.F16.F32.PACK_AB R49, R74, R75 ;  /* 0x0000004b4a31723e */ /* 0x004fe200000000ff */
[----:B------:R-:W-:Y:S01]  /*cb30*/  FADD.FTZ R148, R148, R140 ;  /* 0x0000008c94947221 */ /* 0x000fe20000010000 */
[----:B---3--:R-:W-:Y:S01]  /*cb40*/  HMMA.16816.F32 R24, R56, R44, R24 ;  /* 0x0000002c3818723c */ /* 0x008fe20000001818 */
[C---:B------:R-:W-:Y:S01]  /*cb50*/  F2FP.F16.F32.PACK_AB R50, R88.reuse, R90 ;  /* 0x0000005a5832723e */ /* 0x040fe200000000ff */
[----:B------:R-:W-:Y:S01]  /*cb60*/  FADD.FTZ R88, R88, R89 ;  /* 0x0000005958587221 */ /* 0x000fe20000010000 */
[----:B------:R-:W-:-:S02]  /*cb70*/  FADD.FTZ R148, R149, R148 ;  /* 0x0000009495947221 */ /* 0x000fc40000010000 */
[----:B------:R-:W-:Y:S01]  /*cb80*/  MUFU.EX2 R71, R71 ;  /* 0x0000004700477308 */ /* 0x000fe20000000800 */
[----:B------:R-:W-:Y:S01]  /*cb90*/  HMMA.16816.F32 R20, R56, R46, R20 ;  /* 0x0000002e3814723c */ /* 0x000fe20000001814 */
[----:B------:R-:W-:Y:S01]  /*cba0*/  FADD.FTZ R151, R151, R148 ;  /* 0x0000009497977221 */ /* 0x000fe20000010000 */
[----:B------:R-:W2:Y:S03]  /*cbb0*/  LDSM.16.MT88.4 R44, [R234+0x10800] ;  /* 0x01080000ea2c783b */ /* 0x000ea60000004200 */
[----:B------:R-:W-:Y:S02]  /*cbc0*/  FADD.FTZ R151, R159, R151 ;  /* 0x000000979f977221 */ /* 0x000fe40000010000 */
[--C-:B------:R-:W-:Y:S01]  /*cbd0*/  FFMA.FTZ R56, R87, UR18, -R110.reuse ;  /* 0x0000001257387c23 */ /* 0x100fe2000801086e */
[----:B-----5:R-:W-:Y:S01]  /*cbe0*/  F2FP.F16.F32.PACK_AB R51, R3, R73 ;  /* 0x000000490333723e */ /* 0x020fe200000000ff */
[----:B------:R-:W-:Y:S01]  /*cbf0*/  FADD.FTZ R161, R161, R151 ;  /* 0x00000097a1a17221 */ /* 0x000fe20000010000 */
[--C-:B------:R-:W-:Y:S01]  /*cc00*/  FFMA.FTZ R57, R86, UR18, -R110.reuse ;  /* 0x0000001256397c23 */ /* 0x100fe2000801086e */
[--C-:B------:R-:W-:Y:S01]  /*cc10*/  FFMA.FTZ R58, R85, UR18, -R110.reuse ;  /* 0x00000012553a7c23 */ /* 0x100fe2000801086e */
[--C-:B------:R-:W-:Y:S01]  /*cc20*/  FFMA.FTZ R59, R84, UR18, -R110.reuse ;  /* 0x00000012543b7c23 */ /* 0x100fe2000801086e */
[----:B------:R-:W-:Y:S01]  /*cc30*/  FADD.FTZ R162, R162, R161 ;  /* 0x000000a1a2a27221 */ /* 0x000fe20000010000 */
[----:B------:R-:W3:Y:S01]  /*cc40*/  MUFU.EX2 R56, R56 ;  /* 0x0000003800387308 */ /* 0x000ee20000000800 */
[----:B-1----:R-:W-:Y:S01]  /*cc50*/  HMMA.16816.F32 R16, R48, R36, R16 ;  /* 0x000000243010723c */ /* 0x002fe20000001810 */
[----:B------:R-:W-:Y:S01]  /*cc60*/  FFMA.FTZ R72, R83, UR18, -R110 ;  /* 0x0000001253487c23 */ /* 0x000fe2000801086e */
[----:B------:R-:W-:-:S04]  /*cc70*/  FADD.FTZ R162, R168, R162 ;  /* 0x000000a2a8a27221 */ /* 0x000fc80000010000 */
[----:B------:R-:W-:Y:S01]  /*cc80*/  FADD.FTZ R176, R176, R162 ;  /* 0x000000a2b0b07221 */ /* 0x000fe20000010000 */
[----:B------:R-:W-:Y:S01]  /*cc90*/  HMMA.16816.F32 R12, R48, R38, R12 ;  /* 0x00000026300c723c */ /* 0x000fe2000000180c */
[----:B------:R-:W1:Y:S01]  /*cca0*/  LDSM.16.MT88.4 R36, [R232+0x11000] ;  /* 0x01100000e824783b */ /* 0x000e620000004200 */
[----:B------:R-:W5:Y:S01]  /*ccb0*/  MUFU.EX2 R57, R57 ;  /* 0x0000003900397308 */ /* 0x000f620000000800 */
[----:B------:R-:W-:-:S03]  /*ccc0*/  FADD.FTZ R176, R178, R176 ;  /* 0x000000b0b2b07221 */ /* 0x000fc60000010000 */
[C---:B----4-:R-:W-:Y:S01]  /*ccd0*/  HMMA.16816.F32 R24, R48.reuse, R40, R24 ;  /* 0x000000283018723c */ /* 0x050fe20000001818 */
[----:B------:R-:W-:Y:S01]  /*cce0*/  FADD.FTZ R179, R179, R176 ;  /* 0x000000b0b3b37221 */ /* 0x000fe20000010000 */
[----:B---3--:R-:W-:Y:S02]  /*ccf0*/  FADD.FTZ R88, R56, R88 ;  /* 0x0000005838587221 */ /* 0x008fe40000010000 */
[----:B------:R-:W-:Y:S01]  /*cd00*/  MUFU.EX2 R58, R58 ;  /* 0x0000003a003a7308 */ /* 0x000fe20000000800 */
[----:B------:R-:W-:Y:S01]  /*cd10*/  FADD.FTZ R179, R180, R179 ;  /* 0x000000b3b4b37221 */ /* 0x000fe20000010000 */
[----:B------:R-:W-:Y:S01]  /*cd20*/  HMMA.16816.F32 R20, R48, R42, R20 ;  /* 0x0000002a3014723c */ /* 0x000fe20000001814 */
[----:B------:R-:W3:Y:S02]  /*cd30*/  LDSM.16.MT88.4 R40, [R234+0x11000] ;  /* 0x01100000ea28783b */ /* 0x000ee40000004200 */
[----:B------:R-:W-:-:S03]  /*cd40*/  FADD.FTZ R187, R187, R179 ;  /* 0x000000b3bbbb7221 */ /* 0x000fc60000010000 */
[----:B------:R-:W-:Y:S01]  /*cd50*/  MUFU.EX2 R59, R59 ;  /* 0x0000003b003b7308 */ /* 0x000fe20000000800 */
[----:B------:R-:W-:Y:S01]  /*cd60*/  FADD.FTZ R187, R189, R187 ;  /* 0x000000bbbdbb7221 */ /* 0x000fe20000010000 */
[----:B--2---:R-:W-:Y:S03]  /*cd70*/  HMMA.16816.F32 R32, R48, R44, R32 ;  /* 0x0000002c3020723c */ /* 0x004fe60000001820 */
[----:B------:R-:W-:-:S03]  /*cd80*/  FADD.FTZ R190, R190, R187 ;  /* 0x000000bbbebe7221 */ /* 0x000fc60000010000 */
[----:B------:R-:W2:Y:S01]  /*cd90*/  MUFU.EX2 R70, R70 ;  /* 0x0000004600467308 */ /* 0x000ea20000000800 */
[----:B------:R-:W-:Y:S01]  /*cda0*/  FADD.FTZ R191, R191, R190 ;  /* 0x000000bebfbf7221 */ /* 0x000fe20000010000 */
[----:B------:R-:W-:Y:S01]  /*cdb0*/  HMMA.16816.F32 R28, R48, R46, R28 ;  /* 0x0000002e301c723c */ /* 0x000fe2000000181c */
[----:B------:R-:W4:Y:S02]  /*cdc0*/  LDSM.16.MT88.4 R44, [R231+0x11000] ;  /* 0x01100000e72c783b */ /* 0x000f240000004200 */
[----:B------:R-:W-:-:S03]  /*cdd0*/  FADD.FTZ R191, R194, R191 ;  /* 0x000000bfc2bf7221 */ /* 0x000fc60000010000 */
[----:B------:R-:W-:Y:S01]  /*cde0*/  MUFU.EX2 R69, R69 ;  /* 0x0000004500457308 */ /* 0x000fe20000000800 */
[----:B------:R-:W-:Y:S01]  /*cdf0*/  FADD.FTZ R193, R193, R191 ;  /* 0x000000bfc1c17221 */ /* 0x000fe20000010000 */
[----:B------:R-:W-:Y:S03]  /*ce00*/  HMMA.16816.F32 R8, R48, R52, R8 ;  /* 0x000000343008723c */ /* 0x000fe60000001808 */
[----:B------:R-:W-:-:S03]  /*ce10*/  FADD.FTZ R193, R188, R193 ;  /* 0x000000c1bcc17221 */ /* 0x000fc60000010000 */
[----:B------:R-:W1:Y:S01]  /*ce20*/  MUFU.EX2 R68, R68 ;  /* 0x0000004400447308 */ /* 0x000e620000000800 */
[----:B------:R-:W-:Y:S01]  /*ce30*/  FADD.FTZ R186, R186, R193 ;  /* 0x000000c1baba7221 */ /* 0x000fe20000010000 */
[----:B------:R-:W-:Y:S01]  /*ce40*/  HMMA.16816.F32 R4, R48, R54, R4 ;  /* 0x000000363004723c */ /* 0x000fe20000001804 */
[----:B------:R-:W4:Y:S02]  /*ce50*/  LDSM.16.MT88.4 R52, [R230+0x11000] ;  /* 0x01100000e634783b */ /* 0x000f240000004200 */
[----:B------:R-:W-:-:S03]  /*ce60*/  FADD.FTZ R186, R175, R186 ;  /* 0x000000baafba7221 */ /* 0x000fc60000010000 */
[----:B------:R-:W3:Y:S01]  /*ce70*/  MUFU.EX2 R72, R72 ;  /* 0x0000004800487308 */ /* 0x000ee20000000800 */
[----:B------:R-:W-:Y:S01]  /*ce80*/  FADD.FTZ R173, R173, R186 ;  /* 0x000000baadad7221 */ /* 0x000fe20000010000 */
[C---:B-----5:R-:W-:Y:S01]  /*ce90*/  F2FP.F16.F32.PACK_AB R48, R57.reuse, R56 ;  /* 0x000000383930723e */ /* 0x060fe200000000ff */
[----:B------:R-:W-:Y:S01]  /*cea0*/  FADD.FTZ R57, R57, R88 ;  /* 0x0000005839397221 */ /* 0x000fe20000010000 */
[----:B--2---:R-:W-:Y:S01]  /*ceb0*/  F2FP.F16.F32.PACK_AB R49, R70, R71 ;  /* 0x000000474631723e */ /* 0x004fe200000000ff */
[----:B------:R-:W-:Y:S01]  /*cec0*/  FADD.FTZ R173, R171, R173 ;  /* 0x000000adabad7221 */ /* 0x000fe20000010000 */
[C---:B------:R-:W-:Y:S01]  /*ced0*/  F2FP.F16.F32.PACK_AB R50, R59.reuse, R58 ;  /* 0x0000003a3b32723e */ /* 0x040fe200000000ff */
[----:B------:R-:W-:Y:S01]  /*cee0*/  FADD.FTZ R57, R58, R57 ;  /* 0x000000393a397221 */ /* 0x000fe20000010000 */
[----:B------:R-:W2:Y:S01]  /*cef0*/  MUFU.EX2 R82, R82 ;  /* 0x0000005200527308 */ /* 0x000ea20000000800 */
[----:B------:R-:W-:Y:S01]  /*cf00*/  FADD.FTZ R170, R170, R173 ;  /* 0x000000adaaaa7221 */ /* 0x000fe20000010000 */
[----:B-1----:R-:W-:Y:S01]  /*cf10*/  F2FP.F16.F32.PACK_AB R51, R68, R69 ;  /* 0x000000454433723e */ /* 0x002fe200000000ff */
[----:B------:R-:W-:-:S02]  /*cf20*/  FADD.FTZ R59, R59, R57 ;  /* 0x000000393b3b7221 */ /* 0x000fc40000010000 */
[----:B------:R-:W-:-:S03]  /*cf30*/  FADD.FTZ R170, R155, R170 ;  /* 0x000000aa9baa7221 */ /* 0x000fc60000010000 */
[----:B------:R-:W1:Y:S01]  /*cf40*/  MUFU.EX2 R81, R81 ;  /* 0x0000005100517308 */ /* 0x000e620000000800 */
[----:B------:R-:W-:Y:S01]  /*cf50*/  FADD.FTZ R170, R154, R170 ;  /* 0x000000aa9aaa7221 */ /* 0x000fe20000010000 */
[----:B------:R-:W-:Y:S01]  /*cf60*/  HMMA.16816.F32 R24, R48, R36, R24 ;  /* 0x000000243018723c */ /* 0x000fe20000001818 */
[----:B---3--:R-:W-:Y:S02]  /*cf70*/  FADD.FTZ R59, R72, R59 ;  /* 0x0000003b483b7221 */ /* 0x008fe40000010000 */
[----:B------:R-:W-:-:S03]  /*cf80*/  FADD.FTZ R153, R153, R170 ;  /* 0x000000aa99997221 */ /* 0x000fc60000010000 */
[C---:B------:R-:W-:Y:S01]  /*cf90*/  HMMA.16816.F32 R20, R48.reuse, R38, R20 ;  /* 0x000000263014723c */ /* 0x040fe20000001814 */
[----:B------:R-:W3:Y:S01]  /*cfa0*/  LDSM.16.MT88.4 R36, [R234+0x11800] ;  /* 0x01180000ea24783b */ /* 0x000ee20000004200 */
[----:B------:R-:W-:Y:S01]  /*cfb0*/  FADD.FTZ R153, R150, R153 ;  /* 0x0000009996997221 */ /* 0x000fe20000010000 */
[----:B------:R-:W5:Y:S01]  /*cfc0*/  MUFU.EX2 R252, R252 ;  /* 0x000000fc00fc7308 */ /* 0x000f620000000800 */
[C---:B--2---:R-:W-:Y:S01]  /*cfd0*/  F2FP.F16.F32.PACK_AB R132, R82.reuse, R72 ;  /* 0x000000485284723e */ /* 0x044fe200000000ff */
[----:B------:R-:W-:Y:S01]  /*cfe0*/  FADD.FTZ R59, R82, R59 ;  /* 0x0000003b523b7221 */ /* 0x000fe20000010000 */
[----:B------:R-:W-:Y:S01]  /*cff0*/  FADD.FTZ R153, R137, R153 ;  /* 0x0000009989997221 */ /* 0x000fe20000010000 */
[C---:B------:R-:W-:Y:S02]  /*d000*/  HMMA.16816.F32 R28, R48.reuse, R42, R28 ;  /* 0x0000002a301c723c */ /* 0x040fe4000000181c */
[----:B-1----:R-:W-:Y:S01]  /*d010*/  FADD.FTZ R59, R81, R59 ;  /* 0x0000003b513b7221 */ /* 0x002fe20000010000 */
[----:B------:R-:W-:Y:S01]  /*d020*/  FADD.FTZ R202, R202, R153 ;  /* 0x00000099caca7221 */ /* 0x000fe20000010000 */
[----:B------:R-:W-:Y:S02]  /*d030*/  MUFU.EX2 R63, R63 ;  /* 0x0000003f003f7308 */ /* 0x000fe40000000800 */
[C---:B------:R-:W-:Y:S01]  /*d040*/  HMMA.16816.F32 R32, R48.reuse, R40, R32 ;  /* 0x000000283020723c */ /* 0x040fe20000001820 */
[----:B------:R-:W-:Y:S01]  /*d050*/  FADD.FTZ R202, R131, R202 ;  /* 0x000000ca83ca7221 */ /* 0x000fe20000010000 */
[----:B------:R-:W1:Y:S03]  /*d060*/  LDSM.16.MT88.4 R40, [R232+0x11800] ;  /* 0x01180000e828783b */ /* 0x000e660000004200 */
[----:B------:R-:W-:Y:S01]  /*d070*/  FADD.FTZ R130, R130, R202 ;  /* 0x000000ca82827221 */ /* 0x000fe20000010000 */
[----:B------:R-:W2:Y:S01]  /*d080*/  MUFU.EX2 R62, R62 ;  /* 0x0000003e003e7308 */ /* 0x000ea20000000800 */
[C---:B-----5:R-:W-:Y:S01]  /*d090*/  F2FP.F16.F32.PACK_AB R134, R252.reuse, R81 ;  /* 0x00000051fc86723e */ /* 0x060fe200000000ff */
[----:B----4-:R-:W-:Y:S01]  /*d0a0*/  HMMA.16816.F32 R16, R48, R44, R16 ;  /* 0x0000002c3010723c */ /* 0x010fe20000001810 */
[----:B------:R-:W-:Y:S01]  /*d0b0*/  FADD.FTZ R130, R79, R130 ;  /* 0x000000824f827221 */ /* 0x000fe20000010000 */
[----:B------:R-:W-:-:S03]  /*d0c0*/  FADD.FTZ R252, R252, R59 ;  /* 0x0000003bfcfc7221 */ /* 0x000fc60000010000 */
[----:B------:R-:W-:Y:S01]  /*d0d0*/  FADD.FTZ R78, R78, R130 ;  /* 0x000000824e4e7221 */ /* 0x000fe20000010000 */
[----:B------:R-:W-:Y:S01]  /*d0e0*/  MUFU.EX2 R61, R61 ;  /* 0x0000003d003d7308 */ /* 0x000fe20000000800 */
[----:B------:R-:W-:Y:S01]  /*d0f0*/  HMMA.16816.F32 R12, R48, R46, R12 ;  /* 0x0000002e300c723c */ /* 0x000fe2000000180c */
[----:B------:R-:W4:Y:S01]  /*d100*/  LDSM.16.MT88.4 R44, [R231+0x11800] ;  /* 0x01180000e72c783b */ /* 0x000f220000004200 */
[----:B------:R-:W-:-:S04]  /*d110*/  FADD.FTZ R78, R77, R78 ;  /* 0x0000004e4d4e7221 */ /* 0x000fc80000010000 */
[----:B------:R-:W-:Y:S01]  /*d120*/  FADD.FTZ R76, R76, R78 ;  /* 0x0000004e4c4c7221 */ /* 0x000fe20000010000 */
[----:B------:R-:W5:Y:S01]  /*d130*/  MUFU.EX2 R251, R251 ;  /* 0x000000fb00fb7308 */ /* 0x000f620000000800 */
[----:B--2---:R-:W-:Y:S01]  /*d140*/  F2FP.F16.F32.PACK_AB R133, R62, R63 ;  /* 0x0000003f3e85723e */ /* 0x004fe200000000ff */
[----:B------:R-:W-:Y:S01]  /*d150*/  HMMA.16816.F32 R8, R48, R52, R8 ;  /* 0x000000343008723c */ /* 0x000fe20000001808 */
[----:B------:R-:W-:-:S04]  /*d160*/  FADD.FTZ R76, R75, R76 ;  /* 0x0000004c4b4c7221 */ /* 0x000fc80000010000 */
[----:B------:R-:W-:Y:S01]  /*d170*/  FADD.FTZ R74, R74, R76 ;  /* 0x0000004c4a4a7221 */ /* 0x000fe20000010000 */
[----:B------:R-:W-:Y:S03]  /*d180*/  HMMA.16816.F32 R4, R48, R54, R4 ;  /* 0x000000363004723c */ /* 0x000fe60000001804 */
[----:B------:R-:W-:-:S04]  /*d190*/  FADD.FTZ R74, R73, R74 ;  /* 0x0000004a494a7221 */ /* 0x000fc80000010000 */
[----:B------:R-:W-:Y:S01]  /*d1a0*/  FADD.FTZ R3, R3, R74 ;  /* 0x0000004a03037221 */ /* 0x000fe20000010000 */
[----:B-----5:R-:W-:-:S03]  /*d1b0*/  F2FP.F16.F32.PACK_AB R135, R251, R61 ;  /* 0x0000003dfb87723e */ /* 0x020fc600000000ff */
[----:B------:R-:W-:-:S04]  /*d1c0*/  FADD.FTZ R3, R71, R3 ;  /* 0x0000000347037221 */ /* 0x000fc80000010000 */
[----:B------:R-:W-:Y:S01]  /*d1d0*/  FADD.FTZ R70, R70, R3 ;  /* 0x0000000346467221 */ /* 0x000fe20000010000 */
[----:B---3--:R-:W-:Y:S01]  /*d1e0*/  HMMA.16816.F32 R156, R132, R38, R28 ;  /* 0x00000026849c723c */ /* 0x008fe2000000181c */
[----:B------:R-:W2:Y:S01]  /*d1f0*/  LDSM.16.MT88.4 R28, [R230+0x11800] ;  /* 0x01180000e61c783b */ /* 0x000ea20000004200 */
[----:B------:R-:W-:Y:S01]  /*d200*/  LEA.HI.X R3, R67, UR23, R66, 0x1, P1 ;  /* 0x0000001743037c11 */ /* 0x000fe200088f0c42 */
[----:B------:R-:W-:-:S03]  /*d210*/  FADD.FTZ R70, R69, R70 ;  /* 0x0000004645467221 */ /* 0x000fc60000010000 */
[----:B------:R-:W-:Y:S01]  /*d220*/  HMMA.16816.F32 R160, R132, R36, R32 ;  /* 0x0000002484a0723c */ /* 0x000fe20000001820 */
[----:B------:R-:W-:Y:S01]  /*d230*/  FADD.FTZ R68, R68, R70 ;  /* 0x0000004644447221 */ /* 0x000fe20000010000 */
[----:B------:R-:W-:-:S03]  /*d240*/  MOV R249, R3 ;  /* 0x0000000300f97202 */ /* 0x000fc60000000f00 */
[----:B------:R-:W-:Y:S01]  /*d250*/  FADD.FTZ R68, R63, R68 ;  /* 0x000000443f447221 */ /* 0x000fe20000010000 */
[----:B-1----:R-:W-:Y:S03]  /*d260*/  HMMA.16816.F32 R152, R132, R40, R24 ;  /* 0x000000288498723c */ /* 0x002fe60000001818 */
[----:B------:R-:W-:-:S03]  /*d270*/  FADD.FTZ R68, R62, R68 ;  /* 0x000000443e447221 */ /* 0x000fc60000010000 */
[----:B------:R-:W-:Y:S01]  /*d280*/  HMMA.16816.F32 R148, R132, R42, R20 ;  /* 0x0000002a8494723c */ /* 0x000fe20000001814 */
[----:B------:R-:W-:-:S04]  /*d290*/  FADD.FTZ R68, R61, R68 ;  /* 0x000000443d447221 */ /* 0x000fc80000010000 */
[----:B------:R-:W-:Y:S01]  /*d2a0*/  FADD.FTZ R251, R251, R68 ;  /* 0x00000044fbfb7221 */ /* 0x000fe20000010000 */
[C---:B----4-:R-:W-:Y:S06]  /*d2b0*/  HMMA.16816.F32 R144, R132.reuse, R44, R16 ;  /* 0x0000002c8490723c */ /* 0x050fec0000001810 */
[C---:B------:R-:W-:Y:S06]  /*d2c0*/  HMMA.16816.F32 R140, R132.reuse, R46, R12 ;  /* 0x0000002e848c723c */ /* 0x040fec000000180c */
[C---:B--2---:R-:W-:Y:S06]  /*d2d0*/  HMMA.16816.F32 R136, R132.reuse, R28, R8 ;  /* 0x0000001c8488723c */ /* 0x044fec0000001808 */
        /* <DEDUP_REMOVED lines=71> */
.L_x_2557:
[----:B------:R-:W-:-:S04]  /*d750*/  ULEA UR4, -UR6, URZ, 0x8 ;  /* 0x0000003f06047291 */ /* 0x000fc8000f8e413f */
[----:B------:R-:W-:Y:S02]  /*d760*/  USHF.R.S32.HI UR18, URZ, 0x1f, UR4 ;  /* 0x0000001f3f127899 */ /* 0x000fe40008011404 */
[----:B------:R-:W-:-:S04]  /*d770*/  MOV R5, UR4 ;  /* 0x0000000400057c02 */ /* 0x000fc80008000f00 */
[----:B------:R-:W-:-:S07]  /*d780*/  MOV R4, UR18 ;  /* 0x0000001200047c02 */ /* 0x000fce0008000f00 */
.L_x_2558:
        /* <DEDUP_REMOVED lines=112> */
[----:B------:R-:W-:Y:S01]  /*de90*/  @!P0 IADD3.X R4, R4, UR7, R33, P1, !PT ;  /* 0x0000000704048c10 */ /* 0x000fe20008ffe421 */
[----:B------:R-:W-:Y:S01]  /*dea0*/  USHF.L.U32 UR7, UR15, 0x8, URZ ;  /* 0x000000080f077899 */ /* 0x000fe2000800063f */
        /* <DEDUP_REMOVED lines=95> */
[----:B--2---:R-:W4:Y:S04]  /*e4a0*/  LDSM.16.M88.4 R12, [R237+0x2800] ;  /* 0x00280000ed0c783b */ /* 0x004f280000000200 */
[----:B------:R-:W1:Y:S04]  /*e4b0*/  LDSM.16.M88.4 R4, [R237+0x3000] ;  /* 0x00300000ed04783b */ /* 0x000e680000000200 */
[----:B------:R-:W-:Y:S04]  /*e4c0*/  LDSM.16.M88.4 R172, [R237+0x3800] ;  /* 0x00380000edac783b */ /* 0x000fe80000000200 */
[----:B---3--:R-:W2:Y:S04]  /*e4d0*/  LDSM.16.M88.4 R20, [R237+0x2000] ;  /* 0x00200000ed14783b */ /* 0x008ea80000000200 */
[----:B------:R-:W3:Y:S04]  /*e4e0*/  LDSM.16.M88.4 R128, [R237+0x4000] ;  /* 0x00400000ed80783b */ /* 0x000ee80000000200 */
[----:B------:R-:W5:Y:S04]  /*e4f0*/  LDSM.16.M88.4 R120, [R237+0x4800] ;  /* 0x00480000ed78783b */ /* 0x000f680000000200 */
[----:B------:R-:W5:Y:S04]  /*e500*/  LDSM.16.M88.4 R112, [R237+0x5000] ;  /* 0x00500000ed70783b */ /* 0x000f680000000200 */
[----:B------:R-:W5:Y:S04]  /*e510*/  LDSM.16.M88.4 R104, [R237+0x5800] ;  /* 0x00580000ed68783b */ /* 0x000f680000000200 */
[----:B------:R-:W5:Y:S04]  /*e520*/  LDSM.16.M88.4 R96, [R237+0x6000] ;  /* 0x00600000ed60783b */ /* 0x000f680000000200 */
[----:B------:R-:W5:Y:S04]  /*e530*/  LDSM.16.M88.4 R88, [R237+0x6800] ;  /* 0x00680000ed58783b */ /* 0x000f680000000200 */
[----:B------:R-:W5:Y:S01]  /*e540*/  LDSM.16.M88.4 R80, [R237+0x7000] ;  /* 0x00700000ed50783b */ /* 0x000f620000000200 */
[C---:B----4-:R-:W-:Y:S03]  /*e550*/  HMMA.16816.F32 R16, R36.reuse, R12, RZ ;  /* 0x0000000c2410723c */ /* 0x050fe600000018ff */
[----:B------:R-:W4:Y:S03]  /*e560*/  LDSM.16.M88.4 R72, [R237+0x7800] ;  /* 0x00780000ed48783b */ /* 0x000f260000000200 */
[C---:B-1----:R-:W-:Y:S01]  /*e570*/  HMMA.16816.F32 R8, R36.reuse, R4, RZ ;  /* 0x000000042408723c */ /* 0x042fe200000018ff */
[----:B------:R-:W1:Y:S04]  /*e580*/  LDSM.16.M88.4 R60, [R237+0x8000] ;  /* 0x00800000ed3c783b */ /* 0x000e680000000200 */
[----:B------:R-:W1:Y:S01]  /*e590*/  LDSM.16.M88.4 R52, [R237+0x8800] ;  /* 0x00880000ed34783b */ /* 0x000e620000000200 */
[C---:B--2---:R-:W-:Y:S03]  /*e5a0*/  HMMA.16816.F32 R24, R36.reuse, R20, RZ ;  /* 0x000000142418723c */ /* 0x044fe600000018ff */
[----:B------:R-:W2:Y:S03]  /*e5b0*/  LDSM.16.M88.4 R44, [R237+0x9000] ;  /* 0x00900000ed2c783b */ /* 0x000ea60000000200 */
[C---:B------:R-:W-:Y:S01]  /*e5c0*/  HMMA.16816.F32 R20, R36.reuse, R22, RZ ;  /* 0x000000162414723c */ /* 0x040fe200000018ff */
[----:B------:R-:W2:Y:S04]  /*e5d0*/  LDSM.16.M88.4 R180, [R237+0x9800] ;  /* 0x00980000edb4783b */ /* 0x000ea80000000200 */
[----:B------:R-:W-:Y:S01]  /*e5e0*/  LDSM.16.M88.4 R32, [R196] ;  /* 0x00000000c420783b */ /* 0x000fe20000000200 */
[C---:B------:R-:W-:Y:S03]  /*e5f0*/  HMMA.16816.F32 R176, R36.reuse, R172, RZ ;  /* 0x000000ac24b0723c */ /* 0x040fe600000018ff */
[----:B------:R-:W2:Y:S03]  /*e600*/  LDSM.16.M88.4 R196, [R233+0x2000] ;  /* 0x00200000e9c4783b */ /* 0x000ea60000000200 */
[C---:B---3--:R-:W-:Y:S01]  /*e610*/  HMMA.16816.F32 R168, R36.reuse, R128, RZ ;  /* 0x0000008024a8723c */ /* 0x048fe200000018ff */
[----:B------:R-:W3:Y:S04]  /*e620*/  LDSM.16.M88.4 R192, [R233+0x2800] ;  /* 0x00280000e9c0783b */ /* 0x000ee80000000200 */
[----:B------:R-:W3:Y:S01]  /*e630*/  LDSM.16.M88.4 R188, [R233+0x3000] ;  /* 0x00300000e9bc783b */ /* 0x000ee20000000200 */
[C---:B-----5:R-:W-:Y:S03]  /*e640*/  HMMA.16816.F32 R124, R36.reuse, R120, RZ ;  /* 0x00000078247c723c */ /* 0x060fe600000018ff */
[----:B------:R-:W5:Y:S03]  /*e650*/  LDSM.16.M88.4 R28, [R233+0x3800] ;  /* 0x00380000e91c783b */ /* 0x000f660000000200 */
[C---:B------:R-:W-:Y:S01]  /*e660*/  HMMA.16816.F32 R116, R36.reuse, R112, RZ ;  /* 0x000000702474723c */ /* 0x040fe200000018ff */
[----:B------:R-:W-:Y:S04]  /*e670*/  LDSM.16.M88.4 R184, [R233+0x4000] ;  /* 0x00400000e9b8783b */ /* 0x000fe80000000200 */
[----:B------:R-:W-:Y:S01]  /*e680*/  LDSM.16.M88.4 R200, [R233+0x5000] ;  /* 0x00500000e9c8783b */ /* 0x000fe20000000200 */
[C---:B------:R-:W-:Y:S03]  /*e690*/  HMMA.16816.F32 R108, R36.reuse, R104, RZ ;  /* 0x00000068246c723c */ /* 0x040fe600000018ff */
[----:B------:R-:W0:Y:S03]  /*e6a0*/  LDGDEPBAR ;  /* 0x00000000000079af */ /* 0x000e260000000000 */
[C---:B------:R-:W-:Y:S06]  /*e6b0*/  HMMA.16816.F32 R100, R36.reuse, R96, RZ ;  /* 0x000000602464723c */ /* 0x040fec00000018ff */
[C---:B------:R-:W-:Y:S06]  /*e6c0*/  HMMA.16816.F32 R92, R36.reuse, R88, RZ ;  /* 0x00000058245c723c */ /* 0x040fec00000018ff */
[C---:B------:R-:W-:Y:S06]  /*e6d0*/  HMMA.16816.F32 R84, R36.reuse, R80, RZ ;  /* 0x000000502454723c */ /* 0x040fec00000018ff */
[C---:B----4-:R-:W-:Y:S06]  /*e6e0*/  HMMA.16816.F32 R76, R36.reuse, R72, RZ ;  /* 0x00000048244c723c */ /* 0x050fec00000018ff */
[C---:B-1----:R-:W-:Y:S06]  /*e6f0*/  HMMA.16816.F32 R68, R36.reuse, R60, RZ ;  /* 0x0000003c2444723c */ /* 0x042fec00000018ff */
        /* <DEDUP_REMOVED lines=27> */
[----:B------:R-:W4:Y:S05]  /*e8b0*/  LDSM.16.M88.4 R188, [R233+0x6800] ;  /* 0x00680000e9bc783b */ /* 0x000f2a0000000200 */
[C---:B-----5:R-:W-:Y:S06]  /*e8c0*/  HMMA.16816.F32 R176, R32.reuse, R28, R176 ;  /* 0x0000001c20b0723c */ /* 0x060fec00000018b0 */
        /* <DEDUP_REMOVED lines=19> */
[----:B------:R-:W-:-:S05]  /*ea00*/  IMAD R200, R239, 0x2, R238 ;  /* 0x00000002efc87824 */ /* 0x000fca00078e02ee */
[C---:B-----5:R-:W-:Y:S01]  /*ea10*/  HMMA.16816.F32 R84, R32.reuse, R28, R84 ;  /* 0x0000001c2054723c */ /* 0x060fe20000001854 */
[----:B------:R-:W-:Y:S05]  /*ea20*/  LDSM.16.M88.4 R200, [R200] ;  /* 0x00000000c8c8783b */ /* 0x000fea0000000200 */
        /* <DEDUP_REMOVED lines=8> */
[C---:B------:R-:W-:Y:S06]  /*eab0*/  HMMA.16816.F32 R76, R32.reuse, R184, R76 ;  /* 0x000000b8204c723c */ /* 0x040fec000000184c */
        /* <DEDUP_REMOVED lines=17> */
[----:B------:R-:W2:Y:S05]  /*ebd0*/  LDSM.16.M88.4 R196, [R166+0x800] ;  /* 0x00080000a6c4783b */ /* 0x000eaa0000000200 */
        /* <DEDUP_REMOVED lines=8> */
[----:B------:R-:W4:Y:S05]  /*ec60*/  LDSM.16.M88.4 R188, [R221] ;  /* 0x00000000ddbc783b */ /* 0x000f2a0000000200 */
[C---:B-----5:R-:W-:Y:S06]  /*ec70*/  HMMA.16816.F32 R24, R32.reuse, R28, R24 ;  /* 0x0000001c2018723c */ /* 0x060fec0000001818 */
[----:B------:R-:W-:Y:S01]  /*ec80*/  HMMA.16816.F32 R20, R32, R30, R20 ;  /* 0x0000001e2014723c */ /* 0x000fe20000001814 */
[----:B------:R-:W5:Y:S05]  /*ec90*/  LDSM.16.M88.4 R28, [R220] ;  /* 0x00000000dc1c783b */ /* 0x000f6a0000000200 */
[C---:B-1----:R-:W-:Y:S06]  /*eca0*/  HMMA.16816.F32 R108, R200.reuse, R180, R108 ;  /* 0x000000b4c86c723c */ /* 0x042fec000000186c */
[----:B------:R-:W-:Y:S01]  /*ecb0*/  HMMA.16816.F32 R104, R200, R182, R104 ;  /* 0x000000b6c868723c */ /* 0x000fe20000001868 */
[----:B------:R-:W1:Y:S05]  /*ecc0*/  LDSM.16.M88.4 R180, [R166+0x1000] ;  /* 0x00100000a6b4783b */ /* 0x000e6a0000000200 */
[----:B--2---:R-:W-:Y:S01]  /*ecd0*/  HMMA.16816.F32 R16, R32, R196, R16 ;  /* 0x000000c42010723c */ /* 0x004fe20000001810 */
[----:B------:R-:W-:Y:S01]  /*ece0*/  FMUL.FTZ R24, R24, UR4 ;  /* 0x0000000418187c20 */ /* 0x000fe20008410000 */
[----:B------:R-:W-:Y:S01]  /*ecf0*/  FMUL.FTZ R25, R25, UR4 ;  /* 0x0000000419197c20 */ /* 0x000fe20008410000 */
[----:B------:R-:W-:-:S02]  /*ed00*/  FMUL.FTZ R26, R26, UR4 ;  /* 0x000000041a1a7c20 */ /* 0x000fc40008410000 */
[----:B------:R-:W-:Y:S01]  /*ed10*/  MUFU.TANH R205, R24 ;  /* 0x0000001800cd7308 */ /* 0x000fe20000002400 */
[----:B------:R-:W-:Y:S01]  /*ed20*/  FMUL.FTZ R20, R20, UR4 ;  /* 0x0000000414147c20 */ /* 0x000fe20008410000 */
[----:B------:R-:W-:Y:S01]  /*ed30*/  FMUL.FTZ R21, R21, UR4 ;  /* 0x0000000415157c20 */ /* 0x000fe20008410000 */
[----:B------:R-:W-:Y:S01]  /*ed40*/  FMUL.FTZ R22, R22, UR4 ;  /* 0x0000000416167c20 */ /* 0x000fe20008410000 */
[----:B------:R-:W-:Y:S01]  /*ed50*/  FMUL.FTZ R23, R23, UR4 ;  /* 0x0000000417177c20 */ /* 0x000fe20008410000 */
[C---:B------:R-:W-:Y:S01]  /*ed60*/  HMMA.16816.F32 R116, R200.reuse, R184, R116 ;  /* 0x000000b8c874723c */ /* 0x040fe20000001874 */
[----:B------:R-:W-:Y:S02]  /*ed70*/  IMAD.U32 R197, RZ, RZ, UR7 ;  /* 0x00000007ffc57e24 */ /* 0x000fe4000f8e00ff */
[----:B------:R-:W-:Y:S03]  /*ed80*/  MUFU.TANH R207, R25 ;  /* 0x0000001900cf7308 */ /* 0x000fe60000002400 */
[----:B------:R-:W-:Y:S01]  /*ed90*/  HMMA.16816.F32 R112, R200, R186, R112 ;  /* 0x000000bac870723c */ /* 0x000fe20000001870 */
[----:B------:R-:W2:Y:S01]  /*eda0*/  LDSM.16.M88.4 R184, [R218] ;  /* 0x00000000dab8783b */ /* 0x000ea20000000200 */
[----:B------:R-:W-:-:S03]  /*edb0*/  LOP3.LUT R197, R197, 0x50, R246, 0xfe, !PT ;  /* 0x00000050c5c57812 */ /* 0x000fc600078efef6 */
[----:B------:R1:W-:Y:S01]  /*edc0*/  MUFU.TANH R206, R26 ;  /* 0x0000001a00ce7308 */ /* 0x0003e20000002400 */
[C---:B---3--:R-:W-:Y:S02]  /*edd0*/  HMMA.16816.F32 R96, R200.reuse, R194, R96 ;  /* 0x000000c2c860723c */ /* 0x048fe40000001860 */
[----:B------:R-:W-:Y:S01]  /*ede0*/  FMUL.FTZ R16, R16, UR4 ;  /* 0x0000000410107c20 */ /* 0x000fe20008410000 */
[----:B------:R-:W-:Y:S01]  /*edf0*/  FMUL.FTZ R17, R17, UR4 ;  /* 0x0000000411117c20 */ /* 0x000fe20008410000 */
[----:B------:R-:W-:Y:S01]  /*ee00*/  FMUL.FTZ R18, R18, UR4 ;  /* 0x0000000412127c20 */ /* 0x000fe20008410000 */
[----:B------:R-:W-:Y:S01]  /*ee10*/  FMUL.FTZ R196, R19, UR4 ;  /* 0x0000000413c47c20 */ /* 0x000fe20008410000 */
[C---:B----4-:R-:W-:Y:S01]  /*ee20*/  HMMA.16816.F32 R92, R200.reuse, R188, R92 ;  /* 0x000000bcc85c723c */ /* 0x050fe2000000185c */
[----:B------:R-:W-:Y:S05]  /*ee30*/  MUFU.TANH R194, R20 ;  /* 0x0000001400c27308 */ /* 0x000fea0000002400 */
[C---:B------:R-:W-:Y:S03]  /*ee40*/  HMMA.16816.F32 R88, R200.reuse, R190, R88 ;  /* 0x000000bec858723c */ /* 0x040fe60000001858 */
[----:B------:R-:W3:Y:S03]  /*ee50*/  MUFU.TANH R189, R21 ;  /* 0x0000001500bd7308 */ /* 0x000ee60000002400 */
[C---:B------:R-:W-:Y:S05]  /*ee60*/  HMMA.16816.F32 R100, R200.reuse, R192, R100 ;  /* 0x000000c0c864723c */ /* 0x040fea0000001864 */
[----:B------:R-:W-:Y:S01]  /*ee70*/  MUFU.TANH R188, R22 ;  /* 0x0000001600bc7308 */ /* 0x000fe20000002400 */
[----:B-----5:R-:W-:Y:S01]  /*ee80*/  HMMA.16816.F32 R84, R200, R28, R84 ;  /* 0x0000001cc854723c */ /* 0x020fe20000001854 */
[----:B------:R-:W-:-:S02]  /*ee90*/  FMUL.FTZ R192, R27, UR4 ;  /* 0x000000041bc07c20 */ /* 0x000fc40008410000 */
[----:B-1----:R-:W1:Y:S03]  /*eea0*/  LDSM.16.M88.4 R24, [R219] ;  /* 0x00000000db18783b */ /* 0x002e660000000200 */
[----:B------:R-:W-:Y:S01]  /*eeb0*/  HMMA.16816.F32 R80, R200, R30, R80 ;  /* 0x0000001ec850723c */ /* 0x000fe20000001850 */
[----:B------:R4:W-:Y:S01]  /*eec0*/  MUFU.TANH R190, R23 ;  /* 0x0000001700be7308 */ /* 0x0009e20000002400 */
[----:B------:R-:W5:Y:S04]  /*eed0*/  LDSM.16.M88.4 R28, [R167] ;  /* 0x00000000a71c783b */ /* 0x000f680000000200 */
[C---:B------:R-:W-:Y:S03]  /*eee0*/  HMMA.16816.F32 R12, R32.reuse, R198, R12 ;  /* 0x000000c6200c723c */ /* 0x040fe6000000180c */
[----:B------:R-:W-:Y:S03]  /*eef0*/  MUFU.TANH R191, R16 ;  /* 0x0000001000bf7308 */ /* 0x000fe60000002400 */
[C---:B------:R-:W-:Y:S05]  /*ef00*/  HMMA.16816.F32 R8, R32.reuse, R180, R8 ;  /* 0x000000b42008723c */ /* 0x040fea0000001808 */
[----:B------:R-:W-:Y:S01]  /*ef10*/  MUFU.TANH R193, R17 ;  /* 0x0000001100c17308 */ /* 0x000fe20000002400 */
[----:B----4-:R-:W4:Y:S01]  /*ef20*/  LDSM.16.M88.4 R20, [R217] ;  /* 0x00000000d914783b */ /* 0x010f220000000200 */
[----:B------:R-:W-:Y:S06]  /*ef30*/  HMMA.16816.F32 R4, R32, R182, R4 ;  /* 0x000000b62004723c */ /* 0x000fec0000001804 */
[----:B------:R3:W-:Y:S01]  /*ef40*/  MUFU.TANH R195, R18 ;  /* 0x0000001200c37308 */ /* 0x0007e20000002400 */
[C---:B--2---:R-:W-:Y:S04]  /*ef50*/  HMMA.16816.F32 R68, R200.reuse, R184, R68 ;  /* 0x000000b8c844723c */ /* 0x044fe80000001844 */
[----:B------:R-:W-:Y:S01]  /*ef60*/  FMUL.FTZ R12, R12, UR4 ;  /* 0x000000040c0c7c20 */ /* 0x000fe20008410000 */
[----:B------:R-:W-:Y:S01]  /*ef70*/  FMUL.FTZ R13, R13, UR4 ;  /* 0x000000040d0d7c20 */ /* 0x000fe20008410000 */
[----:B------:R-:W-:Y:S01]  /*ef80*/  FMUL.FTZ R14, R14, UR4 ;  /* 0x000000040e0e7c20 */ /* 0x000fe20008410000 */
[----:B------:R-:W-:Y:S01]  /*ef90*/  FMUL.FTZ R15, R15, UR4 ;  /* 0x000000040f0f7c20 */ /* 0x000fe20008410000 */
[----:B------:R-:W-:Y:S01]  /*efa0*/  MUFU.TANH R181, R12 ;  /* 0x0000000c00b57308 */ /* 0x000fe20000002400 */
[----:B------:R-:W-:Y:S01]  /*efb0*/  HMMA.16816.F32 R60, R200, R186, R60 ;  /* 0x000000bac83c723c */ /* 0x000fe2000000183c */
[----:B------:R-:W-:Y:S01]  /*efc0*/  FMUL.FTZ R8, R8, UR4 ;  /* 0x0000000408087c20 */ /* 0x000fe20008410000 */
[----:B------:R-:W-:Y:S01]  /*efd0*/  FMUL.FTZ R9, R9, UR4 ;  /* 0x0000000409097c20 */ /* 0x000fe20008410000 */
[----:B------:R-:W-:Y:S01]  /*efe0*/  FMUL.FTZ R10, R10, UR4 ;  /* 0x000000040a0a7c20 */ /* 0x000fe20008410000 */
[----:B------:R-:W-:-:S02]  /*eff0*/  FMUL.FTZ R183, R11, UR4 ;  /* 0x000000040bb77c20 */ /* 0x000fc40008410000 */
[C---:B-1----:R-:W-:Y:S01]  /*f000*/  HMMA.16816.F32 R76, R200.reuse, R24, R76 ;  /* 0x00000018c84c723c */ /* 0x042fe2000000184c */
[----:B---3--:R-:W1:Y:S01]  /*f010*/  LDSM.16.M88.4 R16, [R216] ;  /* 0x00000000d810783b */ /* 0x008e620000000200 */
[----:B------:R-:W-:Y:S01]  /*f020*/  MUFU.TANH R180, R13 ;  /* 0x0000000d00b47308 */ /* 0x000fe20000002400 */
[----:B------:R-:W-:Y:S01]  /*f030*/  FMUL.FTZ R4, R4, UR4 ;  /* 0x0000000404047c20 */ /* 0x000fe20008410000 */
[----:B------:R-:W-:Y:S01]  /*f040*/  FMUL.FTZ R5, R5, UR4 ;  /* 0x0000000405057c20 */ /* 0x000fe20008410000 */
[----:B------:R-:W-:Y:S01]  /*f050*/  FMUL.FTZ R6, R6, UR4 ;  /* 0x0000000406067c20 */ /* 0x000fe20008410000 */
[C---:B-----5:R-:W-:Y:S04]  /*f060*/  HMMA.16816.F32 R40, R200.reuse, R28, R40 ;  /* 0x0000001cc828723c */ /* 0x060fe80000001828 */
[----:B------:R-:W-:Y:S02]  /*f070*/  MUFU.TANH R184, R14 ;  /* 0x0000000e00b87308 */ /* 0x000fe40000002400 */
[C---:B------:R-:W-:Y:S01]  /*f080*/  HMMA.16816.F32 R72, R200.reuse, R26, R72 ;  /* 0x0000001ac848723c */ /* 0x040fe20000001848 */
[----:B------:R-:W-:Y:S01]  /*f090*/  FMUL.FTZ R29, R7, UR4 ;  /* 0x00000004071d7c20 */ /* 0x000fe20008410000 */
[----:B------:R-:W2:Y:S04]  /*f0a0*/  LDSM.16.M88.4 R24, [R166+0x1800] ;  /* 0x00180000a618783b */ /* 0x000ea80000000200 */
[----:B------:R3:W-:Y:S01]  /*f0b0*/  MUFU.TANH R185, R15 ;  /* 0x0000000f00b97308 */ /* 0x0007e20000002400 */
[C---:B----4-:R-:W-:Y:S06]  /*f0c0*/  HMMA.16816.F32 R56, R200.reuse, R20, R56 ;  /* 0x00000014c838723c */ /* 0x050fec0000001838 */
[C---:B------:R-:W-:Y:S01]  /*f0d0*/  HMMA.16816.F32 R52, R200.reuse, R22, R52 ;  /* 0x00000016c834723c */ /* 0x040fe20000001834 */
[----:B------:R-:W-:Y:S05]  /*f0e0*/  MUFU.TANH R20, R8 ;  /* 0x0000000800147308 */ /* 0x000fea0000002400 */
[C---:B------:R-:W-:Y:S03]  /*f0f0*/  HMMA.16816.F32 R36, R200.reuse, R30, R36 ;  /* 0x0000001ec824723c */ /* 0x040fe60000001824 */
[----:B------:R-:W-:Y:S01]  /*f100*/  MUFU.TANH R182, R9 ;  /* 0x0000000900b67308 */ /* 0x000fe20000002400 */
[----:B---3--:R-:W3:Y:S02]  /*f110*/  LDSM.16.M88.4 R12, [R166+0x2000] ;  /* 0x00200000a60c783b */ /* 0x008ee40000000200 */
[C---:B-1----:R-:W-:Y:S05]  /*f120*/  HMMA.16816.F32 R48, R200.reuse, R16, R48 ;  /* 0x00000010c830723c */ /* 0x042fea0000001830 */
[----:B------:R1:W-:Y:S01]  /*f130*/  MUFU.TANH R21, R10 ;  /* 0x0000000a00157308 */ /* 0x0003e20000002400 */
[----:B------:R-:W-:Y:S01]  /*f140*/  HMMA.16816.F32 R44, R200, R18, R44 ;  /* 0x00000012c82c723c */ /* 0x000fe2000000182c */
[----:B------:R-:W4:Y:S06]  /*f150*/  LDSM.16.M88.4 R16, [R166+0x3000] ;  /* 0x00300000a610783b */ /* 0x000f2c0000000200 */
[----:B------:R-:W-:Y:S01]  /*f160*/  MUFU.TANH R22, R4 ;  /* 0x0000000400167308 */ /* 0x000fe20000002400 */
[C---:B--2---:R-:W-:Y:S07]  /*f170*/  HMMA.16816.F32 R176, R32.reuse, R24, R176 ;  /* 0x0000001820b0723c */ /* 0x044fee00000018b0 */
[----:B------:R-:W-:Y:S01]  /*f180*/  MUFU.TANH R28, R5 ;  /* 0x00000005001c7308 */ /* 0x000fe20000002400 */
[----:B-1----:R-:W1:Y:S01]  /*f190*/  LDSM.16.M88.4 R8, [R166+0x2800] ;  /* 0x00280000a608783b */ /* 0x002e620000000200 */
[C---:B------:R-:W-:Y:S06]  /*f1a0*/  HMMA.16816.F32 R172, R32.reuse, R26, R172 ;  /* 0x0000001a20ac723c */ /* 0x040fec00000018ac */
[----:B------:R2:W-:Y:S08]  /*f1b0*/  MUFU.TANH R23, R6 ;  /* 0x0000000600177308 */ /* 0x0005f00000002400 */
[----:B------:R-:W-:Y:S01]  /*f1c0*/  MUFU.TANH R192, R192 ;  /* 0x000000c000c07308 */ /* 0x000fe20000002400 */
[----:B---3--:R-:W-:Y:S01]  /*f1d0*/  HMMA.16816.F32 R168, R32, R12, R168 ;  /* 0x0000000c20a8723c */ /* 0x008fe200000018a8 */
[----:B------:R-:W-:Y:S01]  /*f1e0*/  FMUL.FTZ R31, R177, UR4 ;  /* 0x00000004b11f7c20 */ /* 0x000fe20008410000 */
[----:B------:R-:W-:Y:S01]  /*f1f0*/  FMUL.FTZ R24, R176, UR4 ;  /* 0x00000004b0187c20 */ /* 0x000fe20008410000 */
[----:B------:R-:W-:-:S03]  /*f200*/  FMUL.FTZ R176, R179, UR4 ;  /* 0x00000004b3b07c20 */ /* 0x000fc60008410000 */
[C---:B------:R-:W-:Y:S01]  /*f210*/  HMMA.16816.F32 R128, R32.reuse, R14, R128 ;  /* 0x0000000e2080723c */ /* 0x040fe20000001880 */
[----:B------:R-:W3:Y:S01]  /*f220*/  LDSM.16.M88.4 R12, [R166+0x4000] ;  /* 0x00400000a60c783b */ /* 0x000ee20000000200 */
[----:B------:R-:W5:Y:S01]  /*f230*/  MUFU.TANH R196, R196 ;  /* 0x000000c400c47308 */ /* 0x000f620000002400 */
[----:B------:R-:W-:Y:S01]  /*f240*/  FMUL.FTZ R26, R172, UR4 ;  /* 0x00000004ac1a7c20 */ /* 0x000fe20008410000 */
[----:B------:R-:W-:Y:S01]  /*f250*/  FMUL.FTZ R172, R173, UR4 ;  /* 0x00000004adac7c20 */ /* 0x000fe20008410000 */
[----:B--2---:R-:W2:Y:S01]  /*f260*/  LDSM.16.M88.4 R4, [R166+0x3800] ;  /* 0x00380000a604783b */ /* 0x004ea20000000200 */
[----:B------:R-:W-:Y:S01]  /*f270*/  FMUL.FTZ R173, R175, UR4 ;  /* 0x00000004afad7c20 */ /* 0x000fe20008410000 */
[C---:B----4-:R-:W-:Y:S01]  /*f280*/  HMMA.16816.F32 R116, R32.reuse, R16, R116 ;  /* 0x000000102074723c */ /* 0x050fe20000001874 */
[----:B------:R-:W-:Y:S01]  /*f290*/  FMUL.FTZ R25, R178, UR4 ;  /* 0x00000004b2197c20 */ /* 0x000fe20008410000 */
[----:B------:R-:W-:Y:S01]  /*f2a0*/  FMUL.FTZ R27, R174, UR4 ;  /* 0x00000004ae1b7c20 */ /* 0x000fe20008410000 */
[----:B------:R-:W4:Y:S03]  /*f2b0*/  MUFU.TANH R183, R183 ;  /* 0x000000b700b77308 */ /* 0x000f260000002400 */
[C---:B------:R-:W-:Y:S01]  /*f2c0*/  HMMA.16816.F32 R112, R32.reuse, R18, R112 ;  /* 0x000000122070723c */ /* 0x040fe20000001870 */
[----:B------:R-:W5:Y:S04]  /*f2d0*/  LDSM.16.M88.4 R16, [R166+0x5000] ;  /* 0x00500000a610783b */ /* 0x000f680000000200 */
[----:B------:R-:W4:Y:S01]  /*f2e0*/  MUFU.TANH R29, R29 ;  /* 0x0000001d001d7308 */ /* 0x000f220000002400 */
[C---:B-1----:R-:W-:Y:S01]  /*f2f0*/  HMMA.16816.F32 R124, R32.reuse, R8, R124 ;  /* 0x00000008207c723c */ /* 0x042fe2000000187c */
[----:B------:R-:W-:Y:S01]  /*f300*/  FMUL.FTZ R30, R168, UR4 ;  /* 0x00000004a81e7c20 */ /* 0x000fe20008410000 */
[----:B------:R-:W-:Y:S01]  /*f310*/  FMUL.FTZ R168, R169, UR4 ;  /* 0x00000004a9a87c20 */ /* 0x000fe20008410000 */
[----:B------:R-:W-:Y:S01]  /*f320*/  FMUL.FTZ R169, R170, UR4 ;  /* 0x00000004aaa97c20 */ /* 0x000fe20008410000 */
[----:B------:R-:W-:Y:S01]  /*f330*/  FMUL.FTZ R170, R171, UR4 ;  /* 0x00000004abaa7c20 */ /* 0x000fe20008410000 */
[----:B------:R-:W-:Y:S01]  /*f340*/  FMUL.FTZ R129, R129, UR4 ;  /* 0x0000000481817c20 */ /* 0x000fe20008410000 */
[----:B------:R-:W-:Y:S01]  /*f350*/  HMMA.16816.F32 R120, R32, R10, R120 ;  /* 0x0000000a2078723c */ /* 0x000fe20000001878 */
[----:B------:R-:W1:Y:S01]  /*f360*/  LDSM.16.M88.4 R8, [R166+0x4800] ;  /* 0x00480000a608783b */ /* 0x000e620000000200 */
[----:B------:R-:W4:Y:S01]  /*f370*/  MUFU.TANH R31, R31 ;  /* 0x0000001f001f7308 */ /* 0x000f220000002400 */
[----:B------:R-:W-:-:S03]  /*f380*/  FMUL.FTZ R128, R128, UR4 ;  /* 0x0000000480807c20 */ /* 0x000fc60008410000 */
[----:B------:R-:W-:Y:S01]  /*f390*/  FMUL.FTZ R119, R119, UR4 ;  /* 0x0000000477777c20 */ /* 0x000fe20008410000 */
[----:B------:R-:W-:-:S03]  /*f3a0*/  FMUL.FTZ R118, R118, UR4 ;  /* 0x0000000476767c20 */ /* 0x000fc60008410000 */
[----:B------:R-:W4:Y:S02]  /*f3b0*/  MUFU.TANH R176, R176 ;  /* 0x000000b000b07308 */ /* 0x000f240000002400 */
[----:B------:R-:W-:Y:S01]  /*f3c0*/  FMUL.FTZ R113, R113, UR4 ;  /* 0x0000000471717c20 */ /* 0x000fe20008410000 */
[----:B------:R-:W-:Y:S01]  /*f3d0*/  FMUL.FTZ R112, R112, UR4 ;  /* 0x0000000470707c20 */ /* 0x000fe20008410000 */
[----:B------:R-:W-:Y:S01]  /*f3e0*/  FMUL.FTZ R114, R114, UR4 ;  /* 0x0000000472727c20 */ /* 0x000fe20008410000 */
[C---:B---3--:R-:W-:Y:S03]  /*f3f0*/  HMMA.16816.F32 R100, R32.reuse, R12, R100 ;  /* 0x0000000c2064723c */ /* 0x048fe60000001864 */
[----:B------:R-:W3:Y:S03]  /*f400*/  MUFU.TANH R172, R172 ;  /* 0x000000ac00ac7308 */ /* 0x000ee60000002400 */
[C---:B--2---:R-:W-:Y:S05]  /*f410*/  HMMA.16816.F32 R108, R32.reuse, R4, R108 ;  /* 0x00000004206c723c */ /* 0x044fea000000186c */
[----:B------:R-:W2:Y:S01]  /*f420*/  MUFU.TANH R173, R173 ;  /* 0x000000ad00ad7308 */ /* 0x000ea20000002400 */
[C---:B------:R-:W-:Y:S01]  /*f430*/  HMMA.16816.F32 R104, R32.reuse, R6, R104 ;  /* 0x000000062068723c */ /* 0x040fe20000001868 */
[----:B------:R-:W4:Y:S05]  /*f440*/  LDSM.16.M88.4 R4, [R166+0x5800] ;  /* 0x00580000a604783b */ /* 0x000f2a0000000200 */
[C---:B------:R-:W-:Y:S01]  /*f450*/  HMMA.16816.F32 R96, R32.reuse, R14, R96 ;  /* 0x0000000e2060723c */ /* 0x040fe20000001860 */
[----:B------:R-:W3:Y:S01]  /*f460*/  LDSM.16.M88.4 R12, [R166+0x6000] ;  /* 0x00600000a60c783b */ /* 0x000ee20000000200 */
[----:B------:R2:W-:Y:S04]  /*f470*/  MUFU.TANH R171, R129 ;  /* 0x0000008100ab7308 */ /* 0x0005e80000002400 */
[----:B-----5:R-:W-:Y:S01]  /*f480*/  HMMA.16816.F32 R84, R32, R16, R84 ;  /* 0x000000102054723c */ /* 0x020fe20000001854 */
[----:B------:R-:W-:Y:S01]  /*f490*/  FMUL.FTZ R100, R100, UR4 ;  /* 0x0000000464647c20 */ /* 0x000fe20008410000 */
[----:B------:R-:W-:-:S02]  /*f4a0*/  FMUL.FTZ R102, R102, UR4 ;  /* 0x0000000466667c20 */ /* 0x000fc40008410000 */
[----:B------:R-:W5:Y:S02]  /*f4b0*/  MUFU.TANH R168, R168 ;  /* 0x000000a800a87308 */ /* 0x000f640000002400 */
[----:B-1----:R-:W-:Y:S01]  /*f4c0*/  HMMA.16816.F32 R92, R32, R8, R92 ;  /* 0x00000008205c723c */ /* 0x002fe2000000185c */
[----:B------:R-:W-:Y:S01]  /*f4d0*/  FMUL.FTZ R108, R108, UR4 ;  /* 0x000000046c6c7c20 */ /* 0x000fe20008410000 */
[----:B------:R-:W-:-:S04]  /*f4e0*/  FMUL.FTZ R110, R110, UR4 ;  /* 0x000000046e6e7c20 */ /* 0x000fc80008410000 */
[C---:B------:R-:W-:Y:S01]  /*f4f0*/  HMMA.16816.F32 R88, R32.reuse, R10, R88 ;  /* 0x0000000a2058723c */ /* 0x040fe20000001858 */
[----:B------:R-:W1:Y:S01]  /*f500*/  LDSM.16.M88.4 R8, [R166+0x6800] ;  /* 0x00680000a608783b */ /* 0x000e620000000200 */
[----:B--2---:R-:W-:Y:S01]  /*f510*/  FMUL.FTZ R129, R130, UR4 ;  /* 0x0000000482817c20 */ /* 0x004fe20008410000 */
[----:B------:R-:W-:Y:S01]  /*f520*/  FMUL.FTZ R130, R131, UR4 ;  /* 0x0000000483827c20 */ /* 0x000fe20008410000 */
[----:B------:R-:W2:Y:S01]  /*f530*/  MUFU.TANH R170, R170 ;  /* 0x000000aa00aa7308 */ /* 0x000ea20000002400 */
[----:B------:R-:W-:Y:S01]  /*f540*/  FMUL.FTZ R104, R104, UR4 ;  /* 0x0000000468687c20 */ /* 0x000fe20008410000 */
[----:B------:R-:W-:Y:S01]  /*f550*/  HMMA.16816.F32 R80, R32, R18, R80 ;  /* 0x000000122050723c */ /* 0x000fe20000001850 */
[----:B------:R-:W5:Y:S01]  /*f560*/  LDSM.16.M88.4 R16, [R166+0x7000] ;  /* 0x00700000a610783b */ /* 0x000f620000000200 */
[----:B------:R-:W-:Y:S01]  /*f570*/  FMUL.FTZ R106, R106, UR4 ;  /* 0x000000046a6a7c20 */ /* 0x000fe20008410000 */
[----:B------:R-:W-:Y:S01]  /*f580*/  FMUL.FTZ R96, R96, UR4 ;  /* 0x0000000460607c20 */ /* 0x000fe20008410000 */
[----:B------:R-:W-:-:S02]  /*f590*/  FMUL.FTZ R98, R98, UR4 ;  /* 0x0000000462627c20 */ /* 0x000fc40008410000 */
[----:B------:R-:W-:Y:S01]  /*f5a0*/  MUFU.TANH R130, R130 ;  /* 0x0000008200827308 */ /* 0x000fe20000002400 */
[----:B------:R-:W-:Y:S01]  /*f5b0*/  FMUL.FTZ R86, R86, UR4 ;  /* 0x0000000456567c20 */ /* 0x000fe20008410000 */
[C---:B----4-:R-:W-:Y:S04]  /*f5c0*/  HMMA.16816.F32 R76, R32.reuse, R4, R76 ;  /* 0x00000004204c723c */ /* 0x050fe8000000184c */
[----:B------:R-:W-:Y:S01]  /*f5d0*/  FMUL.FTZ R92, R92, UR4 ;  /* 0x000000045c5c7c20 */ /* 0x000fe20008410000 */
[----:B------:R-:W-:Y:S01]  /*f5e0*/  FMUL.FTZ R94, R94, UR4 ;  /* 0x000000045e5e7c20 */ /* 0x000fe20008410000 */
[----:B------:R-:W-:Y:S01]  /*f5f0*/  MUFU.TANH R24, R24 ;  /* 0x0000001800187308 */ /* 0x000fe20000002400 */
[----:B------:R-:W-:Y:S01]  /*f600*/  HMMA.16816.F32 R72, R32, R6, R72 ;  /* 0x000000062048723c */ /* 0x000fe20000001848 */
[----:B------:R-:W4:Y:S02]  /*f610*/  LDSM.16.M88.4 R4, [R166+0x7800] ;  /* 0x00780000a604783b */ /* 0x000f240000000200 */
[----:B------:R-:W-:Y:S01]  /*f620*/  FMUL.FTZ R88, R88, UR4 ;  /* 0x0000000458587c20 */ /* 0x000fe20008410000 */
[----:B------:R-:W-:Y:S01]  /*f630*/  FMUL.FTZ R90, R90, UR4 ;  /* 0x000000045a5a7c20 */ /* 0x000fe20008410000 */
[----:B------:R-:W-:-:S04]  /*f640*/  DEPBAR.LE SB0, 0x0 ;  /* 0x000080000000791a */ /* 0x000fc80000000000 */
[C---:B---3--:R-:W-:Y:S01]  /*f650*/  HMMA.16816.F32 R68, R32.reuse, R12, R68 ;  /* 0x0000000c2044723c */ /* 0x048fe20000001844 */
[----:B------:R-:W-:Y:S05]  /*f660*/  MUFU.TANH R25, R25 ;  /* 0x0000001900197308 */ /* 0x000fea0000002400 */
[----:B------:R-:W-:Y:S01]  /*f670*/  HMMA.16816.F32 R60, R32, R14, R60 ;  /* 0x0000000e203c723c */ /* 0x000fe2000000183c */
[----:B------:R-:W-:Y:S01]  /*f680*/  FMUL.FTZ R13, R125, UR4 ;  /* 0x000000047d0d7c20 */ /* 0x000fe20008410000 */
[----:B------:R-:W-:Y:S01]  /*f690*/  FMUL.FTZ R12, R124, UR4 ;  /* 0x000000047c0c7c20 */ /* 0x000fe20008410000 */
[----:B------:R-:W-:Y:S01]  /*f6a0*/  MUFU.TANH R26, R26 ;  /* 0x0000001a001a7308 */ /* 0x000fe20000002400 */
[----:B------:R-:W-:-:S02]  /*f6b0*/  FMUL.FTZ R78, R78, UR4 ;  /* 0x000000044e4e7c20 */ /* 0x000fc40008410000 */
[----:B-1----:R-:W-:Y:S01]  /*f6c0*/  HMMA.16816.F32 R56, R32, R8, R56 ;  /* 0x000000082038723c */ /* 0x002fe20000001838 */
[----:B------:R-:W-:Y:S01]  /*f6d0*/  FMUL.FTZ R15, R91, UR4 ;  /* 0x000000045b0f7c20 */ /* 0x000fe20008410000 */
[----:B------:R-:W-:-:S03]  /*f6e0*/  FMUL.FTZ R14, R127, UR4 ;  /* 0x000000047f0e7c20 */ /* 0x000fc60008410000 */
[----:B------:R-:W1:Y:S01]  /*f6f0*/  MUFU.TANH R13, R13 ;  /* 0x0000000d000d7308 */ /* 0x000e620000002400 */
[----:B------:R-:W-:Y:S01]  /*f700*/  HMMA.16816.F32 R52, R32, R10, R52 ;  /* 0x0000000a2034723c */ /* 0x000fe20000001834 */
[----:B------:R-:W-:Y:S01]  /*f710*/  FMUL.FTZ R9, R120, UR4 ;  /* 0x0000000478097c20 */ /* 0x000fe20008410000 */
[----:B------:R-:W-:Y:S01]  /*f720*/  FMUL.FTZ R120, R121, UR4 ;  /* 0x0000000479787c20 */ /* 0x000fe20008410000 */
[----:B------:R-:W-:-:S03]  /*f730*/  FMUL.FTZ R8, R126, UR4 ;  /* 0x000000047e087c20 */ /* 0x000fc60008410000 */
[C---:B-----5:R-:W-:Y:S01]  /*f740*/  HMMA.16816.F32 R48, R32.reuse, R16, R48 ;  /* 0x000000102030723c */ /* 0x060fe20000001830 */
[----:B------:R-:W-:Y:S01]  /*f750*/  FMUL.FTZ R10, R97, UR4 ;  /* 0x00000004610a7c20 */ /* 0x000fe20008410000 */
[----:B------:R-:W-:Y:S01]  /*f760*/  FMUL.FTZ R11, R87, UR4 ;  /* 0x00000004570b7c20 */ /* 0x000fe20008410000 */
[----:B------:R-:W-:Y:S01]  /*f770*/  FMUL.FTZ R87, R76, UR4 ;  /* 0x000000044c577c20 */ /* 0x000fe20008410000 */
[----:B------:R-:W-:Y:S01]  /*f780*/  FMUL.FTZ R76, R74, UR4 ;  /* 0x000000044a4c7c20 */ /* 0x000fe20008410000 */
[----:B------:R-:W3:Y:S01]  /*f790*/  MUFU.TANH R14, R14 ;  /* 0x0000000e000e7308 */ /* 0x000ee20000002400 */
[C---:B------:R-:W-:Y:S01]  /*f7a0*/  HMMA.16816.F32 R44, R32.reuse, R18, R44 ;  /* 0x00000012202c723c */ /* 0x040fe2000000182c */
[----:B------:R-:W-:Y:S01]  /*f7b0*/  FMUL.FTZ R16, R95, UR4 ;  /* 0x000000045f107c20 */ /* 0x000fe20008410000 */
[----:B------:R-:W-:Y:S01]  /*f7c0*/  FMUL.FTZ R97, R62, UR4 ;  /* 0x000000043e617c20 */ /* 0x000fe20008410000 */
[----:B------:R-:W-:Y:S01]  /*f7d0*/  FMUL.FTZ R17, R99, UR4 ;  /* 0x0000000463117c20 */ /* 0x000fe20008410000 */
[----:B------:R-:W-:Y:S01]  /*f7e0*/  FMUL.FTZ R99, R68, UR4 ;  /* 0x0000000444637c20 */ /* 0x000fe20008410000 */
[----:B------:R-:W-:Y:S01]  /*f7f0*/  FMUL.FTZ R69, R69, UR4 ;  /* 0x0000000445457c20 */ /* 0x000fe20008410000 */
[C---:B----4-:R-:W-:Y:S01]  /*f800*/  HMMA.16816.F32 R40, R32.reuse, R4, R40 ;  /* 0x000000042028723c */ /* 0x050fe20000001828 */
[----:B------:R-:W-:Y:S01]  /*f810*/  FMUL.FTZ R95, R56, UR4 ;  /* 0x00000004385f7c20 */ /* 0x000fe20008410000 */
[----:B------:R-:W-:Y:S01]  /*f820*/  FMUL.FTZ R18, R85, UR4 ;  /* 0x0000000455127c20 */ /* 0x000fe20008410000 */
[----:B------:R-:W-:Y:S01]  /*f830*/  FMUL.FTZ R85, R80, UR4 ;  /* 0x0000000450557c20 */ /* 0x000fe20008410000 */
[----:B------:R-:W-:Y:S01]  /*f840*/  FMUL.FTZ R80, R82, UR4 ;  /* 0x0000000452507c20 */ /* 0x000fe20008410000 */
[----:B------:R-:W-:Y:S01]  /*f850*/  FMUL.FTZ R82, R73, UR4 ;  /* 0x0000000449527c20 */ /* 0x000fe20008410000 */
[----:B------:R-:W-:Y:S01]  /*f860*/  HMMA.16816.F32 R36, R32, R6, R36 ;  /* 0x000000062024723c */ /* 0x000fe20000001824 */
[----:B------:R-:W-:Y:S01]  /*f870*/  FMUL.FTZ R91, R54, UR4 ;  /* 0x00000004365b7c20 */ /* 0x000fe20008410000 */
[----:B------:R-:W-:Y:S01]  /*f880*/  FMUL.FTZ R73, R75, UR4 ;  /* 0x000000044b497c20 */ /* 0x000fe20008410000 */
[----:B------:R-:W-:Y:S01]  /*f890*/  FMUL.FTZ R75, R60, UR4 ;  /* 0x000000043c4b7c20 */ /* 0x000fe20008410000 */
[----:B------:R-:W-:Y:S01]  /*f8a0*/  MUFU.TANH R68, R10 ;  /* 0x0000000a00447308 */ /* 0x000fe20000002400 */
[----:B------:R-:W-:Y:S01]  /*f8b0*/  FMUL.FTZ R5, R116, UR4 ;  /* 0x0000000474057c20 */ /* 0x000fe20008410000 */
        /* <DEDUP_REMOVED lines=8> */
[----:B------:R-:W-:Y:S01]  /*f940*/  LOP3.LUT R70, R246, UR7, RZ, 0xfc, !PT ;  /* 0x00000007f6467c12 */ /* 0x000fe2000f8efcff */
[----:B------:R-:W-:Y:S01]  /*f950*/  FMUL.FTZ R34, R107, UR4 ;  /* 0x000000046b227c20 */ /* 0x000fe20008410000 */
[----:B------:R-:W-:Y:S01]  /*f960*/  FMUL.FTZ R7, R101, UR4 ;  /* 0x0000000465077c20 */ /* 0x000fe20008410000 */
[----:B------:R4:W-:Y:S01]  /*f970*/  MUFU.TANH R56, R35 ;  /* 0x0000002300387308 */ /* 0x0009e20000002400 */
[----:B------:R-:W-:Y:S01]  /*f980*/  FMUL.FTZ R32, R93, UR4 ;  /* 0x000000045d207c20 */ /* 0x000fe20008410000 */
[----:B------:R-:W-:Y:S01]  /*f990*/  FMUL.FTZ R93, R52, UR4 ;  /* 0x00000004345d7c20 */ /* 0x000fe20008410000 */
[----:B------:R-:W-:Y:S01]  /*f9a0*/  FMUL.FTZ R52, R49, UR4 ;  /* 0x0000000431347c20 */ /* 0x000fe20008410000 */
[----:B------:R-:W-:Y:S01]  /*f9b0*/  FMUL.FTZ R101, R58, UR4 ;  /* 0x000000043a657c20 */ /* 0x000fe20008410000 */
[----:B------:R-:W-:Y:S01]  /*f9c0*/  FMUL.FTZ R49, R44, UR4 ;  /* 0x000000042c317c20 */ /* 0x000fe20008410000 */
[----:B------:R-:W-:Y:S01]  /*f9d0*/  FMUL.FTZ R44, R45, UR4 ;  /* 0x000000042d2c7c20 */ /* 0x000fe20008410000 */
[----:B------:R-:W-:Y:S01]  /*f9e0*/  FMUL.FTZ R45, R40, UR4 ;  /* 0x00000004282d7c20 */ /* 0x000fe20008410000 */
[----:B------:R5:W-:Y:S01]  /*f9f0*/  MUFU.TANH R54, R34 ;  /* 0x0000002200367308 */ /* 0x000be20000002400 */
[----:B------:R-:W-:Y:S01]  /*fa00*/  FMUL.FTZ R109, R77, UR4 ;  /* 0x000000044d6d7c20 */ /* 0x000fe20008410000 */
[----:B------:R-:W-:-:S02]  /*fa10*/  VIADD R215, R70, 0x29 ;  /* 0x0000002946d77836 */ /* 0x000fc40000000000 */
[----:B------:R-:W-:Y:S01]  /*fa20*/  FMUL.FTZ R77, R72, UR4 ;  /* 0x00000004484d7c20 */ /* 0x000fe20008410000 */
[----:B------:R-:W-:Y:S01]  /*fa30*/  FMUL.FTZ R19, R89, UR4 ;  /* 0x0000000459137c20 */ /* 0x000fe20008410000 */
[----:B------:R-:W-:Y:S01]  /*fa40*/  FMUL.FTZ R89, R84, UR4 ;  /* 0x0000000454597c20 */ /* 0x000fe20008410000 */
[----:B------:R-:W-:Y:S01]  /*fa50*/  FMUL.FTZ R33, R123, UR4 ;  /* 0x000000047b217c20 */ /* 0x000fe20008410000 */
[C---:B------:R-:W-:Y:S01]  /*fa60*/  VIADD R121, R70.reuse, 0x51 ;  /* 0x0000005146797836 */ /* 0x040fe20000000000 */
[----:B------:R2:W-:Y:S01]  /*fa70*/  MUFU.TANH R105, R6 ;  /* 0x0000000600697308 */ /* 0x0005e20000002400 */
[C---:B----4-:R-:W-:Y:S02]  /*fa80*/  VIADD R35, R70.reuse, 0x1 ;  /* 0x0000000146237836 */ /* 0x050fe40000000000 */
[----:B------:R-:W-:Y:S01]  /*fa90*/  FMUL.FTZ R57, R57, UR4 ;  /* 0x0000000439397c20 */ /* 0x000fe20008410000 */
[----:B------:R-:W-:Y:S01]  /*faa0*/  FMUL.FTZ R71, R71, UR4 ;  /* 0x0000000447477c20 */ /* 0x000fe20008410000 */
[----:B------:R-:W-:Y:S01]  /*fab0*/  FMUL.FTZ R61, R61, UR4 ;  /* 0x000000043d3d7c20 */ /* 0x000fe20008410000 */
[----:B------:R-:W-:Y:S01]  /*fac0*/  FMUL.FTZ R55, R55, UR4 ;  /* 0x0000000437377c20 */ /* 0x000fe20008410000 */
[-C--:B------:R-:W-:Y:S01]  /*fad0*/  ISETP.GE.AND P1, PT, R35, R165.reuse, PT ;  /* 0x000000a52300720c */ /* 0x080fe20003f26270 */
[----:B------:R-:W-:Y:S01]  /*fae0*/  FMUL.FTZ R63, R63, UR4 ;  /* 0x000000043f3f7c20 */ /* 0x000fe20008410000 */
[----:B------:R4:W-:Y:S01]  /*faf0*/  MUFU.TANH R58, R7 ;  /* 0x00000007003a7308 */ /* 0x0009e20000002400 */
[----:B-----5:R-:W-:Y:S01]  /*fb00*/  VIADD R34, R70, 0x9 ;  /* 0x0000000946227836 */ /* 0x020fe20000000000 */
[----:B------:R-:W-:Y:S01]  /*fb10*/  ISETP.GE.AND P3, PT, R35, R164, PT ;  /* 0x000000a42300720c */ /* 0x000fe20003f66270 */
[----:B------:R-:W-:Y:S01]  /*fb20*/  FMUL.FTZ R59, R59, UR4 ;  /* 0x000000043b3b7c20 */ /* 0x000fe20008410000 */
[----:B------:R-:W-:Y:S01]  /*fb30*/  FMUL.FTZ R53, R53, UR4 ;  /* 0x0000000435357c20 */ /* 0x000fe20008410000 */
[----:B------:R-:W-:Y:S01]  /*fb40*/  FMUL.FTZ R51, R51, UR4 ;  /* 0x0000000433337c20 */ /* 0x000fe20008410000 */
[----:B------:R-:W-:Y:S01]  /*fb50*/  I2FP.F32.S32 R40, R34 ;  /* 0x0000002200287245 */ /* 0x000fe20000201400 */
[----:B------:R-:W-:Y:S01]  /*fb60*/  FMUL.FTZ R47, R47, UR4 ;  /* 0x000000042f2f7c20 */ /* 0x000fe20008410000 */
[C---:B------:R-:W-:Y:S01]  /*fb70*/  ISETP.GE.AND P2, PT, R34.reuse, R165, PT ;  /* 0x000000a52200720c */ /* 0x040fe20003f46270 */
[----:B--2---:R-:W-:Y:S01]  /*fb80*/  FMUL.FTZ R6, R103, UR4 ;  /* 0x0000000467067c20 */ /* 0x004fe20008410000 */
[----:B------:R-:W-:Y:S01]  /*fb90*/  ISETP.GE.AND P6, PT, R34, R164, PT ;  /* 0x000000a42200720c */ /* 0x000fe20003fc6270 */
[----:B------:R-:W-:Y:S01]  /*fba0*/  FFMA.FTZ R189, R40, UR5, R189 ;  /* 0x0000000528bd7c23 */ /* 0x000fe200080100bd */
[----:B------:R-:W-:Y:S01]  /*fbb0*/  VIADD R34, R70, 0x11 ;  /* 0x0000001146227836 */ /* 0x000fe20000000000 */
[----:B------:R2:W-:Y:S01]  /*fbc0*/  MUFU.TANH R62, R6 ;  /* 0x00000006003e7308 */ /* 0x0005e20000002400 */
[----:B------:R-:W-:Y:S01]  /*fbd0*/  FMUL.FTZ R103, R48, UR4 ;  /* 0x0000000430677c20 */ /* 0x000fe20008410000 */
[----:B------:R-:W-:Y:S01]  /*fbe0*/  FMUL.FTZ R41, R41, UR4 ;  /* 0x0000000429297c20 */ /* 0x000fe20008410000 */
[----:B------:R-:W-:Y:S01]  /*fbf0*/  FMUL.FTZ R43, R43, UR4 ;  /* 0x000000042b2b7c20 */ /* 0x000fe20008410000 */
[----:B----4-:R-:W-:Y:S01]  /*fc00*/  I2FP.F32.S32 R7, R35 ;  /* 0x0000002300077245 */ /* 0x010fe20000201400 */
[----:B------:R-:W-:Y:S01]  /*fc10*/  FMUL.FTZ R4, R122, UR4 ;  /* 0x000000047a047c20 */ /* 0x000fe20008410000 */
[----:B------:R-:W-:Y:S01]  /*fc20*/  I2FP.F32.S32 R10, R34 ;  /* 0x00000022000a7245 */ /* 0x000fe20000201400 */
[----:B------:R-:W-:Y:S01]  /*fc30*/  FMUL.FTZ R46, R46, UR4 ;  /* 0x000000042e2e7c20 */ /* 0x000fe20008410000 */
[----:B------:R-:W-:Y:S01]  /*fc40*/  MUFU.TANH R60, R115 ;  /* 0x00000073003c7308 */ /* 0x000fe20000002400 */
[----:B------:R-:W-:Y:S01]  /*fc50*/  FFMA.FTZ R35, R7, UR5, R207 ;  /* 0x0000000507237c23 */ /* 0x000fe200080100cf */
[-C--:B------:R-:W-:Y:S01]  /*fc60*/  ISETP.GE.AND P5, PT, R34, R165.reuse, PT ;  /* 0x000000a52200720c */ /* 0x080fe20003fa6270 */
[----:B------:R-:W-:Y:S01]  /*fc70*/  FFMA.FTZ R196, R10, UR5, R196 ;  /* 0x000000050ac47c23 */ /* 0x000fe200080100c4 */
[----:B------:R-:W-:Y:S01]  /*fc80*/  FMUL.FTZ R50, R50, UR4 ;  /* 0x0000000432327c20 */ /* 0x000fe20008410000 */
[----:B------:R-:W-:Y:S01]  /*fc90*/  FMUL.FTZ R42, R42, UR4 ;  /* 0x000000042a2a7c20 */ /* 0x000fe20008410000 */
[----:B------:R-:W-:Y:S01]  /*fca0*/  FSEL R35, R35, -INF , !P1 ;  /* 0xff80000023237808 */ /* 0x000fe20004800000 */
[----:B------:R-:W-:Y:S01]  /*fcb0*/  FMUL.FTZ R38, R38, UR4 ;  /* 0x0000000426267c20 */ /* 0x000fe20008410000 */
[----:B------:R4:W-:Y:S01]  /*fcc0*/  MUFU.TANH R115, R17 ;  /* 0x0000001100737308 */ /* 0x0009e20000002400 */
[----:B--2---:R-:W-:Y:S01]  /*fcd0*/  FFMA.FTZ R6, R7, UR5, R192 ;  /* 0x0000000507067c23 */ /* 0x004fe200080100c0 */
[----:B------:R-:W-:Y:S01]  /*fce0*/  FFMA.FTZ R7, R40, UR5, R190 ;  /* 0x0000000528077c23 */ /* 0x000fe200080100be */
[----:B------:R-:W-:Y:S01]  /*fcf0*/  VIADD R40, R70, 0x19 ;  /* 0x0000001946287836 */ /* 0x000fe20000000000 */
[----:B------:R-:W-:Y:S01]  /*fd00*/  ISETP.GE.AND P1, PT, R34, R164, PT ;  /* 0x000000a42200720c */ /* 0x000fe20003f26270 */
[----:B------:R-:W-:Y:S01]  /*fd10*/  FFMA.FTZ R34, R10, UR5, R193 ;  /* 0x000000050a227c23 */ /* 0x000fe200080100c1 */
[----:B------:R-:W-:Y:S01]  /*fd20*/  FSEL R6, R6, -INF , !P3 ;  /* 0xff80000006067808 */ /* 0x000fe20005800000 */
[----:B------:R-:W-:Y:S01]  /*fd30*/  VIADD R10, R70, 0x21 ;  /* 0x00000021460a7836 */ /* 0x000fe20000000000 */
[----:B------:R-:W-:Y:S01]  /*fd40*/  ISETP.GE.AND P3, PT, R40, R165, PT ;  /* 0x000000a52800720c */ /* 0x000fe20003f66270 */
[----:B------:R-:W-:Y:S01]  /*fd50*/  MUFU.TANH R72, R116 ;  /* 0x0000007400487308 */ /* 0x000fe20000002400 */
[----:B------:R-:W-:-:S02]  /*fd60*/  FSEL R7, R7, -INF , !P6 ;  /* 0xff80000007077808 */ /* 0x000fc40007000000 */
[----:B------:R-:W-:Y:S02]  /*fd70*/  FSEL R34, R34, -INF , !P5 ;  /* 0xff80000022227808 */ /* 0x000fe40006800000 */
[C---:B------:R-:W-:Y:S02]  /*fd80*/  ISETP.GE.AND P6, PT, R10.reuse, R165, PT ;  /* 0x000000a50a00720c */ /* 0x040fe40003fc6270 */
[-C--:B------:R-:W-:Y:S01]  /*fd90*/  ISETP.GE.AND P5, PT, R10, R164.reuse, PT ;  /* 0x000000a40a00720c */ /* 0x080fe20003fa6270 */
[----:B------:R2:W-:Y:S01]  /*fda0*/  MUFU.TANH R74, R32 ;  /* 0x00000020004a7308 */ /* 0x0005e20000002400 */
[----:B----4-:R-:W-:Y:S02]  /*fdb0*/  FSEL R17, R189, -INF , !P2 ;  /* 0xff800000bd117808 */ /* 0x010fe40005000000 */
[----:B------:R-:W-:Y:S02]  /*fdc0*/  ISETP.GE.AND P2, PT, R40, R164, PT ;  /* 0x000000a42800720c */ /* 0x000fe40003f46270 */
[----:B------:R-:W-:-:S02]  /*fdd0*/  I2FP.F32.S32 R40, R40 ;  /* 0x0000002800287245 */ /* 0x000fc40000201400 */
[----:B------:R-:W-:Y:S01]  /*fde0*/  I2FP.F32.S32 R10, R10 ;  /* 0x0000000a000a7245 */ /* 0x000fe20000201400 */
[----:B------:R4:W-:Y:S02]  /*fdf0*/  MUFU.TANH R116, R16 ;  /* 0x0000001000747308 */ /* 0x0009e40000002400 */
[C---:B------:R-:W-:Y:S01]  /*fe00*/  FFMA.FTZ R180, R40.reuse, UR5, R180 ;  /* 0x0000000528b47c23 */ /* 0x040fe200080100b4 */
[----:B------:R-:W-:Y:S01]  /*fe10*/  FFMA.FTZ R40, R40, UR5, R185 ;  /* 0x0000000528287c23 */ /* 0x000fe200080100b9 */
[C---:B------:R-:W-:Y:S01]  /*fe20*/  FFMA.FTZ R182, R10.reuse, UR5, R182 ;  /* 0x000000050ab67c23 */ /* 0x040fe200080100b6 */
[----:B------:R-:W-:Y:S01]  /*fe30*/  FFMA.FTZ R183, R10, UR5, R183 ;  /* 0x000000050ab77c23 */ /* 0x000fe200080100b7 */
[----:B------:R-:W-:Y:S02]  /*fe40*/  VIADD R10, R70, 0x39 ;  /* 0x00000039460a7836 */ /* 0x000fe40000000000 */
[----:B------:R5:W-:Y:S01]  /*fe50*/  MUFU.TANH R107, R119 ;  /* 0x00000077006b7308 */ /* 0x000be20000002400 */
[----:B--2---:R-:W-:-:S02]  /*fe60*/  FSEL R32, R196, -INF , !P1 ;  /* 0xff800000c4207808 */ /* 0x004fc40004800000 */
[----:B------:R-:W-:Y:S02]  /*fe70*/  ISETP.GE.AND P1, PT, R215, R165, PT ;  /* 0x000000a5d700720c */ /* 0x000fe40003f26270 */
[----:B------:R-:W-:Y:S02]  /*fe80*/  FSEL R40, R40, -INF , !P2 ;  /* 0xff80000028287808 */ /* 0x000fe40005000000 */
[----:B------:R-:W-:Y:S01]  /*fe90*/  FSEL R248, R183, -INF , !P5 ;  /* 0xff800000b7f87808 */ /* 0x000fe20006800000 */
[----:B------:R2:W-:Y:S01]  /*fea0*/  MUFU.TANH R84, R113 ;  /* 0x0000007100547308 */ /* 0x0005e20000002400 */
[----:B----4-:R-:W-:Y:S02]  /*feb0*/  FSEL R16, R180, -INF , !P3 ;  /* 0xff800000b4107808 */ /* 0x010fe40005800000 */
[----:B------:R-:W-:Y:S02]  /*fec0*/  ISETP.GE.AND P3, PT, R215, R164, PT ;  /* 0x000000a4d700720c */ /* 0x000fe40003f66270 */
[----:B------:R-:W-:-:S02]  /*fed0*/  I2FP.F32.S32 R215, R215 ;  /* 0x000000d700d77245 */ /* 0x000fc40000201400 */
[----:B------:R-:W-:Y:S01]  /*fee0*/  ISETP.GE.AND P5, PT, R10, R165, PT ;  /* 0x000000a50a00720c */ /* 0x000fe20003fa6270 */
[----:B------:R-:W4:Y:S01]  /*fef0*/  MUFU.TANH R120, R120 ;  /* 0x0000007800787308 */ /* 0x000f220000002400 */
[----:B-----5:R-:W-:Y:S02]  /*ff00*/  VIADD R119, R70, 0x31 ;  /* 0x0000003146777836 */ /* 0x020fe40000000000 */
[C---:B------:R-:W-:Y:S01]  /*ff10*/  FFMA.FTZ R48, R215.reuse, UR5, R28 ;  /* 0x00000005d7307c23 */ /* 0x040fe2000801001c */
[----:B------:R-:W-:Y:S02]  /*ff20*/  FFMA.FTZ R215, R215, UR5, R29 ;  /* 0x00000005d7d77c23 */ /* 0x000fe4000801001d */
[----:B------:R-:W-:Y:S02]  /*ff30*/  I2FP.F32.S32 R28, R119 ;  /* 0x00000077001c7245 */ /* 0x000fe40000201400 */
[----:B------:R5:W-:Y:S01]  /*ff40*/  MUFU.TANH R29, R15 ;  /* 0x0000000f001d7308 */ /* 0x000be20000002400 */
[----:B------:R-:W-:Y:S01]  /*ff50*/  ISETP.GE.AND P2, PT, R119, R165, PT ;  /* 0x000000a57700720c */ /* 0x000fe20003f46270 */
[----:B--2---:R-:W-:Y:S01]  /*ff60*/  FMUL.FTZ R113, R81, UR4 ;  /* 0x0000000451717c20 */ /* 0x004fe20008410000 */
[C---:B------:R-:W-:Y:S01]  /*ff70*/  FFMA.FTZ R31, R28.reuse, UR5, R31 ;  /* 0x000000051c1f7c23 */ /* 0x040fe2000801001f */
[----:B------:R-:W-:Y:S01]  /*ff80*/  FFMA.FTZ R176, R28, UR5, R176 ;  /* 0x000000051cb07c23 */ /* 0x000fe200080100b0 */
[----:B------:R-:W-:-:S03]  /*ff90*/  FSEL R215, R215, -INF , !P3 ;  /* 0xff800000d7d77808 */ /* 0x000fc60005800000 */
[----:B------:R-:W-:Y:S08]  /*ffa0*/  MUFU.TANH R81, R117 ;  /* 0x0000007500517308 */ /* 0x000ff00000002400 */
[----:B------:R2:W-:Y:S01]  /*ffb0*/  MUFU.TANH R28, R18 ;  /* 0x00000012001c7308 */ /* 0x0005e20000002400 */
[----:B-----5:R-:W-:Y:S01]  /*ffc0*/  FSEL R15, R48, -INF , !P1 ;  /* 0xff800000300f7808 */ /* 0x020fe20004800000 */
[----:B------:R-:W-:Y:S01]  /*ffd0*/  VIADD R48, R70, 0x41 ;  /* 0x0000004146307836 */ /* 0x000fe20000000000 */
[----:B------:R-:W-:-:S02]  /*ffe0*/  ISETP.GE.AND P1, PT, R10, R164, PT ;  /* 0x000000a40a00720c */ /* 0x000fc40003f26270 */
[----:B------:R-:W-:Y:S02]  /*fff0*/  I2FP.F32.S32 R10, R10 ;  /* 0x0000000a000a7245 */ /* 0x000fe40000201400 */
[----:B------:R-:W-:Y:S01]  /*10000*/  ISETP.GE.AND P3, PT, R48, R165, PT ;  /* 0x000000a53000720c */ /* 0x000fe20003f66270 */
[----:B------:R5:W-:Y:S02]  /*10010*/  MUFU.TANH R117, R19 ;  /* 0x0000001300757308 */ /* 0x000be40000002400 */
[C---:B------:R-:W-:Y:S01]  /*10020*/  FFMA.FTZ R172, R10.reuse, UR5, R172 ;  /* 0x000000050aac7c23 */ /* 0x040fe200080100ac */
[----:B------:R-:W-:-:S05]  /*10030*/  FFMA.FTZ R173, R10, UR5, R173 ;  /* 0x000000050aad7c23 */ /* 0x000fca00080100ad */
[----:B------:R-:W4:Y:S01]  /*10040*/  MUFU.TANH R33, R33 ;  /* 0x0000002100217308 */ /* 0x000f220000002400 */
[----:B--2---:R-:W-:Y:S02]  /*10050*/  FSEL R18, R31, -INF , !P2 ;  /* 0xff8000001f127808 */ /* 0x004fe40005000000 */
[----:B------:R-:W-:Y:S02]  /*10060*/  ISETP.GE.AND P2, PT, R48, R164, PT ;  /* 0x000000a43000720c */ /* 0x000fe40003f46270 */
[----:B------:R-:W-:Y:S02]  /*10070*/  I2FP.F32.S32 R48, R48 ;  /* 0x0000003000307245 */ /* 0x000fe40000201400 */
[----:B------:R-:W-:Y:S01]  /*10080*/  FSEL R208, R173, -INF , !P1 ;  /* 0xff800000add07808 */ /* 0x000fe20004800000 */
[----:B------:R2:W4:Y:S01]  /*10090*/  MUFU.TANH R31, R11 ;  /* 0x0000000b001f7308 */ /* 0x0005220000002400 */
[----:B-----5:R-:W-:Y:S01]  /*100a0*/  FSEL R19, R182, -INF , !P6 ;  /* 0xff800000b6137808 */ /* 0x020fe20007000000 */
[----:B------:R-:W-:Y:S01]  /*100b0*/  FFMA.FTZ R10, R48, UR5, R168 ;  /* 0x00000005300a7c23 */ /* 0x000fe200080100a8 */
[----:B------:R-:W-:Y:S01]  /*100c0*/  ISETP.GE.AND P6, PT, R119, R164, PT ;  /* 0x000000a47700720c */ /* 0x000fe20003fc6270 */
[----:B------:R-:W-:-:S02]  /*100d0*/  VIADD R119, R70, 0x49 ;  /* 0x0000004946777836 */ /* 0x000fc40000000000 */
[----:B------:R-:W-:Y:S01]  /*100e0*/  FFMA.FTZ R170, R48, UR5, R170 ;  /* 0x0000000530aa7c23 */ /* 0x000fe200080100aa */
[-C--:B------:R-:W-:Y:S02]  /*100f0*/  ISETP.GE.AND P1, PT, R121, R165.reuse, PT ;  /* 0x000000a57900720c */ /* 0x080fe40003f26270 */
[----:B------:R-:W-:Y:S01]  /*10100*/  FSEL R210, R176, -INF , !P6 ;  /* 0xff800000b0d27808 */ /* 0x000fe20007000000 */
[----:B------:R-:W5:Y:S01]  /*10110*/  MUFU.TANH R113, R113 ;  /* 0x0000007100717308 */ /* 0x000f620000002400 */
[----:B------:R-:W-:Y:S02]  /*10120*/  ISETP.GE.AND P6, PT, R119, R165, PT ;  /* 0x000000a57700720c */ /* 0x000fe40003fc6270 */
[----:B------:R-:W-:Y:S02]  /*10130*/  FSEL R10, R10, -INF , !P3 ;  /* 0xff8000000a0a7808 */ /* 0x000fe40005800000 */
[----:B------:R-:W-:Y:S02]  /*10140*/  ISETP.GE.AND P3, PT, R121, R164, PT ;  /* 0x000000a47900720c */ /* 0x000fe40003f66270 */
[----:B------:R-:W-:Y:S01]  /*10150*/  I2FP.F32.S32 R121, R121 ;  /* 0x0000007900797245 */ /* 0x000fe20000201400 */
[----:B------:R-:W5:Y:S01]  /*10160*/  MUFU.TANH R111, R111 ;  /* 0x0000006f006f7308 */ /* 0x000f620000002400 */
[----:B--2---:R-:W-:-:S02]  /*10170*/  FSEL R11, R172, -INF , !P5 ;  /* 0xff800000ac0b7808 */ /* 0x004fc40006800000 */
[-C--:B------:R-:W-:Y:S01]  /*10180*/  ISETP.GE.AND P5, PT, R119, R164.reuse, PT ;  /* 0x000000a47700720c */ /* 0x080fe20003fa6270 */
[C---:B-1----:R-:W-:Y:S01]  /*10190*/  FFMA.FTZ R214, R121.reuse, UR5, R13 ;  /* 0x0000000579d67c23 */ /* 0x042fe2000801000d */
[----:B------:R-:W-:Y:S01]  /*101a0*/  I2FP.F32.S32 R119, R119 ;  /* 0x0000007700777245 */ /* 0x000fe20000201400 */
[----:B------:R-:W-:Y:S01]  /*101b0*/  VIADD R13, R70, 0x61 ;  /* 0x00000061460d7836 */ /* 0x000fe20000000000 */
[----:B------:R-:W-:Y:S01]  /*101c0*/  FSEL R202, R170, -INF , !P2 ;  /* 0xff800000aaca7808 */ /* 0x000fe20005000000 */
[----:B---3--:R-:W-:Y:S01]  /*101d0*/  FFMA.FTZ R14, R121, UR5, R14 ;  /* 0x00000005790e7c23 */ /* 0x008fe2000801000e */
[----:B------:R-:W-:Y:S01]  /*101e0*/  FSEL R214, R214, -INF , !P1 ;  /* 0xff800000d6d67808 */ /* 0x000fe20004800000 */
[C---:B------:R-:W-:Y:S01]  /*101f0*/  FFMA.FTZ R48, R119.reuse, UR5, R171 ;  /* 0x0000000577307c23 */ /* 0x040fe200080100ab */
[----:B------:R-:W-:Y:S01]  /*10200*/  FFMA.FTZ R130, R119, UR5, R130 ;  /* 0x0000000577827c23 */ /* 0x000fe20008010082 */
[----:B------:R-:W-:Y:S01]  /*10210*/  VIADD R119, R70, 0x59 ;  /* 0x0000005946777836 */ /* 0x000fe20000000000 */
[----:B------:R-:W-:Y:S01]  /*10220*/  ISETP.GE.AND P1, PT, R13, R164, PT ;  /* 0x000000a40d00720c */ /* 0x000fe20003f26270 */
[----:B------:R-:W1:Y:S01]  /*10230*/  MUFU.TANH R109, R109 ;  /* 0x0000006d006d7308 */ /* 0x000e620000002400 */
[----:B------:R-:W-:-:S02]  /*10240*/  FSEL R48, R48, -INF , !P6 ;  /* 0xff80000030307808 */ /* 0x000fc40007000000 */
[C---:B------:R-:W-:Y:S02]  /*10250*/  ISETP.GE.AND P2, PT, R119.reuse, R165, PT ;  /* 0x000000a57700720c */ /* 0x040fe40003f46270 */
[-C--:B------:R-:W-:Y:S02]  /*10260*/  ISETP.GE.AND P6, PT, R119, R164.reuse, PT ;  /* 0x000000a47700720c */ /* 0x080fe40003fc6270 */
[----:B------:R-:W-:Y:S01]  /*10270*/  I2FP.F32.S32 R119, R119 ;  /* 0x0000007700777245 */ /* 0x000fe20000201400 */
[----:B------:R-:W2:Y:S01]  /*10280*/  MUFU.TANH R83, R83 ;  /* 0x0000005300537308 */ /* 0x000ea20000002400 */
[----:B------:R-:W-:Y:S02]  /*10290*/  FSEL R201, R130, -INF , !P5 ;  /* 0xff80000082c97808 */ /* 0x000fe40006800000 */
[----:B------:R-:W-:Y:S01]  /*102a0*/  ISETP.GE.AND P5, PT, R13, R165, PT ;  /* 0x000000a50d00720c */ /* 0x000fe20003fa6270 */
[C---:B----4-:R-:W-:Y:S01]  /*102b0*/  FFMA.FTZ R120, R119.reuse, UR5, R120 ;  /* 0x0000000577787c23 */ /* 0x050fe20008010078 */
[----:B------:R-:W-:Y:S01]  /*102c0*/  FFMA.FTZ R33, R119, UR5, R33 ;  /* 0x0000000577217c23 */ /* 0x000fe20008010021 */
[----:B------:R-:W-:Y:S01]  /*102d0*/  I2FP.F32.S32 R13, R13 ;  /* 0x0000000d000d7245 */ /* 0x000fe20000201400 */
[----:B------:R-:W-:Y:S01]  /*102e0*/  VIADD R119, R70, 0x69 ;  /* 0x0000006946777836 */ /* 0x000fe20000000000 */
[----:B------:R-:W-:Y:S01]  /*102f0*/  FSEL R196, R14, -INF , !P3 ;  /* 0xff8000000ec47808 */ /* 0x000fe20005800000 */
[----:B------:R-:W3:Y:S01]  /*10300*/  MUFU.TANH R82, R82 ;  /* 0x0000005200527308 */ /* 0x000ee20000002400 */
[----:B------:R-:W-:Y:S01]  /*10310*/  FSEL R178, R33, -INF , !P6 ;  /* 0xff80000021b27808 */ /* 0x000fe20007000000 */
[C---:B------:R-:W-:Y:S01]  /*10320*/  FFMA.FTZ R105, R13.reuse, UR5, R105 ;  /* 0x000000050d697c23 */ /* 0x040fe20008010069 */
[----:B------:R-:W-:Y:S01]  /*10330*/  FFMA.FTZ R107, R13, UR5, R107 ;  /* 0x000000050d6b7c23 */ /* 0x000fe2000801006b */
[----:B------:R-:W-:Y:S01]  /*10340*/  I2FP.F32.S32 R14, R119 ;  /* 0x00000077000e7245 */ /* 0x000fe20000201400 */
[C---:B------:R-:W-:Y:S01]  /*10350*/  VIADD R13, R70.reuse, 0x71 ;  /* 0x00000071460d7836 */ /* 0x040fe20000000000 */
[-C--:B------:R-:W-:Y:S01]  /*10360*/  ISETP.GE.AND P3, PT, R119, R165.reuse, PT ;  /* 0x000000a57700720c */ /* 0x080fe20003f66270 */
[----:B------:R-:W-:Y:S01]  /*10370*/  VIADD R33, R70, 0x99 ;  /* 0x0000009946217836 */ /* 0x000fe20000000000 */
[----:B------:R-:W-:Y:S01]  /*10380*/  FSEL R207, R105, -INF , !P5 ;  /* 0xff80000069cf7808 */ /* 0x000fe20006800000 */
[C---:B------:R-:W-:Y:S01]  /*10390*/  FFMA.FTZ R84, R14.reuse, UR5, R84 ;  /* 0x000000050e547c23 */ /* 0x040fe20008010054 */
[----:B------:R-:W-:Y:S01]  /*103a0*/  FFMA.FTZ R81, R14, UR5, R81 ;  /* 0x000000050e517c23 */ /* 0x000fe20008010051 */
[C---:B------:R-:W-:Y:S01]  /*103b0*/  ISETP.GE.AND P6, PT, R13.reuse, R165, PT ;  /* 0x000000a50d00720c */ /* 0x040fe20003fc6270 */
[----:B------:R-:W-:Y:S01]  /*103c0*/  VIADD R14, R70, 0x79 ;  /* 0x00000079460e7836 */ /* 0x000fe20000000000 */
[----:B------:R-:W-:Y:S01]  /*103d0*/  ISETP.GE.AND P5, PT, R13, R164, PT ;  /* 0x000000a40d00720c */ /* 0x000fe20003fa6270 */
[----:B------:R-:W4:Y:S01]  /*103e0*/  MUFU.TANH R73, R73 ;  /* 0x0000004900497308 */ /* 0x000f220000002400 */
[----:B------:R-:W-:-:S02]  /*103f0*/  I2FP.F32.S32 R13, R13 ;  /* 0x0000000d000d7245 */ /* 0x000fc40000201400 */
[----:B------:R-:W-:Y:S02]  /*10400*/  FSEL R186, R107, -INF , !P1 ;  /* 0xff8000006bba7808 */ /* 0x000fe40004800000 */
[----:B------:R-:W-:Y:S01]  /*10410*/  FSEL R200, R84, -INF , !P3 ;  /* 0xff80000054c87808 */ /* 0x000fe20005800000 */
[C---:B------:R-:W-:Y:S01]  /*10420*/  FFMA.FTZ R72, R13.reuse, UR5, R72 ;  /* 0x000000050d487c23 */ /* 0x040fe20008010048 */
[----:B------:R-:W-:Y:S01]  /*10430*/  FSEL R212, R120, -INF , !P2 ;  /* 0xff80000078d47808 */ /* 0x000fe20005000000 */
[----:B------:R-:W-:Y:S01]  /*10440*/  FFMA.FTZ R60, R13, UR5, R60 ;  /* 0x000000050d3c7c23 */ /* 0x000fe2000801003c */
[----:B------:R-:W-:Y:S01]  /*10450*/  ISETP.GE.AND P1, PT, R14, R165, PT ;  /* 0x000000a50e00720c */ /* 0x000fe20003f26270 */
[----:B------:R-:W-:Y:S01]  /*10460*/  VIADD R13, R70, 0x81 ;  /* 0x00000081460d7836 */ /* 0x000fe20000000000 */
[-C--:B------:R-:W-:Y:S01]  /*10470*/  ISETP.GE.AND P3, PT, R14, R164.reuse, PT ;  /* 0x000000a40e00720c */ /* 0x080fe20003f66270 */
[----:B------:R-:W4:Y:S01]  /*10480*/  MUFU.TANH R69, R69 ;  /* 0x0000004500457308 */ /* 0x000f220000002400 */
[----:B------:R-:W-:-:S02]  /*10490*/  ISETP.GE.AND P2, PT, R119, R164, PT ;  /* 0x000000a47700720c */ /* 0x000fc40003f46270 */
[----:B------:R-:W-:Y:S02]  /*104a0*/  I2FP.F32.S32 R14, R14 ;  /* 0x0000000e000e7245 */ /* 0x000fe40000201400 */
[----:B------:R-:W-:Y:S02]  /*104b0*/  FSEL R190, R81, -INF , !P2 ;  /* 0xff80000051be7808 */ /* 0x000fe40005000000 */
        /* <DEDUP_REMOVED lines=11> */
[CC--:B------:R-:W-:Y:S01]  /*10570*/  ISETP.GE.AND P5, PT, R14.reuse, R165.reuse, PT ;  /* 0x000000a50e00720c */ /* 0x0c0fe20003fa6270 */
[----:B------:R-:W-:Y:S01]  /*10580*/  FFMA.FTZ R62, R13, UR5, R62 ;  /* 0x000000050d3e7c23 */ /* 0x000fe2000801003e */
[----:B------:R-:W-:Y:S01]  /*10590*/  ISETP.GE.AND P1, PT, R14, R164, PT ;  /* 0x000000a40e00720c */ /* 0x000fe20003f26270 */
[C---:B------:R-:W-:Y:S01]  /*105a0*/  VIADD R13, R70.reuse, 0x91 ;  /* 0x00000091460d7836 */ /* 0x040fe20000000000 */
[----:B------:R-:W-:Y:S01]  /*105b0*/  I2FP.F32.S32 R14, R14 ;  /* 0x0000000e000e7245 */ /* 0x000fe20000201400 */
[----:B------:R-:W-:Y:S01]  /*105c0*/  VIADD R56, R70, 0xb1 ;  /* 0x000000b146387836 */ /* 0x000fe20000000000 */
[----:B------:R-:W-:Y:S01]  /*105d0*/  FSEL R183, R54, -INF , !P3 ;  /* 0xff80000036b77808 */ /* 0x000fe20005800000 */
[----:B------:R-:W4:Y:S01]  /*105e0*/  MUFU.TANH R61, R61 ;  /* 0x0000003d003d7308 */ /* 0x000f220000002400 */
[----:B------:R-:W-:Y:S01]  /*105f0*/  FSEL R192, R58, -INF , !P2 ;  /* 0xff8000003ac07808 */ /* 0x000fe20005000000 */
[C---:B------:R-:W-:Y:S01]  /*10600*/  FFMA.FTZ R68, R14.reuse, UR5, R68 ;  /* 0x000000050e447c23 */ /* 0x040fe20008010044 */
[C---:B------:R-:W-:Y:S01]  /*10610*/  ISETP.GE.AND P3, PT, R13.reuse, R165, PT ;  /* 0x000000a50d00720c */ /* 0x040fe20003f66270 */
[----:B------:R-:W-:Y:S01]  /*10620*/  FFMA.FTZ R115, R14, UR5, R115 ;  /* 0x000000050e737c23 */ /* 0x000fe20008010073 */
[----:B------:R-:W-:-:S02]  /*10630*/  ISETP.GE.AND P2, PT, R13, R164, PT ;  /* 0x000000a40d00720c */ /* 0x000fc40003f46270 */
[----:B------:R-:W-:Y:S01]  /*10640*/  I2FP.F32.S32 R13, R13 ;  /* 0x0000000d000d7245 */ /* 0x000fe20000201400 */
[----:B------:R-:W4:Y:S01]  /*10650*/  MUFU.TANH R14, R63 ;  /* 0x0000003f000e7308 */ /* 0x000f220000002400 */
[----:B------:R-:W-:Y:S02]  /*10660*/  FSEL R175, R62, -INF , !P6 ;  /* 0xff8000003eaf7808 */ /* 0x000fe40007000000 */
[----:B------:R-:W-:Y:S01]  /*10670*/  FSEL R193, R68, -INF , !P5 ;  /* 0xff80000044c17808 */ /* 0x000fe20006800000 */
[----:B------:R-:W-:Y:S01]  /*10680*/  FFMA.FTZ R74, R13, UR5, R74 ;  /* 0x000000050d4a7c23 */ /* 0x000fe2000801004a */
[----:B------:R-:W-:Y:S01]  /*10690*/  ISETP.GE.AND P6, PT, R33, R165, PT ;  /* 0x000000a52100720c */ /* 0x000fe20003fc6270 */
[----:B------:R-:W-:Y:S01]  /*106a0*/  FFMA.FTZ R116, R13, UR5, R116 ;  /* 0x000000050d747c23 */ /* 0x000fe20008010074 */
[----:B------:R-:W-:Y:S01]  /*106b0*/  ISETP.GE.AND P5, PT, R33, R164, PT ;  /* 0x000000a42100720c */ /* 0x000fe20003fa6270 */
[----:B------:R5:W-:Y:S01]  /*106c0*/  MUFU.TANH R13, R57 ;  /* 0x00000039000d7308 */ /* 0x000be20000002400 */
[----:B------:R-:W-:Y:S01]  /*106d0*/  I2FP.F32.S32 R54, R33 ;  /* 0x0000002100367245 */ /* 0x000fe20000201400 */
[----:B------:R-:W-:Y:S01]  /*106e0*/  VIADD R33, R70, 0xa1 ;  /* 0x000000a146217836 */ /* 0x000fe20000000000 */
[----:B------:R-:W-:-:S02]  /*106f0*/  FSEL R173, R115, -INF , !P1 ;  /* 0xff80000073ad7808 */ /* 0x000fc40004800000 */
[----:B------:R-:W-:Y:S01]  /*10700*/  FSEL R180, R74, -INF , !P3 ;  /* 0xff8000004ab47808 */ /* 0x000fe20005800000 */
[C---:B------:R-:W-:Y:S01]  /*10710*/  FFMA.FTZ R117, R54.reuse, UR5, R117 ;  /* 0x0000000536757c23 */ /* 0x040fe20008010075 */
[C---:B------:R-:W-:Y:S01]  /*10720*/  ISETP.GE.AND P1, PT, R33.reuse, R165, PT ;  /* 0x000000a52100720c */ /* 0x040fe20003f26270 */
[----:B------:R-:W-:Y:S01]  /*10730*/  FFMA.FTZ R29, R54, UR5, R29 ;  /* 0x00000005361d7c23 */ /* 0x000fe2000801001d */
[-C--:B------:R-:W-:Y:S01]  /*10740*/  ISETP.GE.AND P3, PT, R33, R164.reuse, PT ;  /* 0x000000a42100720c */ /* 0x080fe20003f66270 */
[----:B------:R-:W-:Y:S01]  /*10750*/  VIADD R54, R70, 0xc1 ;  /* 0x000000c146367836 */ /* 0x000fe20000000000 */
[----:B------:R-:W-:Y:S01]  /*10760*/  I2FP.F32.S32 R33, R33 ;  /* 0x0000002100217245 */ /* 0x000fe20000201400 */
[----:B------:R-:W-:Y:S01]  /*10770*/  MUFU.TANH R59, R59 ;  /* 0x0000003b003b7308 */ /* 0x000fe20000002400 */
[----:B------:R-:W-:Y:S02]  /*10780*/  FSEL R168, R116, -INF , !P2 ;  /* 0xff80000074a87808 */ /* 0x000fe40005000000 */
[----:B------:R-:W-:Y:S01]  /*10790*/  FSEL R172, R117, -INF , !P6 ;  /* 0xff80000075ac7808 */ /* 0x000fe20007000000 */
[----:B------:R-:W-:Y:S01]  /*107a0*/  FFMA.FTZ R170, R33, UR5, R28 ;  /* 0x0000000521aa7c23 */ /* 0x000fe2000801001c */
[C---:B-----5:R-:W-:Y:S01]  /*107b0*/  VIADD R57, R70.reuse, 0xa9 ;  /* 0x000000a946397836 */ /* 0x060fe20000000000 */
[----:B------:R-:W-:Y:S01]  /*107c0*/  FSEL R126, R29, -INF , !P5 ;  /* 0xff8000001d7e7808 */ /* 0x000fe20006800000 */
[----:B------:R-:W-:Y:S01]  /*107d0*/  VIADD R28, R70, 0xb9 ;  /* 0x000000b9461c7836 */ /* 0x000fe20000000000 */
[-C--:B------:R-:W-:Y:S01]  /*107e0*/  ISETP.GE.AND P5, PT, R56, R165.reuse, PT ;  /* 0x000000a53800720c */ /* 0x080fe20003fa6270 */
[----:B------:R5:W-:Y:S01]  /*107f0*/  MUFU.TANH R29, R55 ;  /* 0x00000037001d7308 */ /* 0x000be20000002400 */
[----:B------:R-:W-:Y:S01]  /*10800*/  ISETP.GE.AND P2, PT, R57, R165, PT ;  /* 0x000000a53900720c */ /* 0x000fe20003f46270 */
[----:B------:R-:W-:Y:S01]  /*10810*/  FFMA.FTZ R31, R33, UR5, R31 ;  /* 0x00000005211f7c23 */ /* 0x000fe2000801001f */
[----:B------:R-:W-:-:S02]  /*10820*/  ISETP.GE.AND P6, PT, R57, R164, PT ;  /* 0x000000a43900720c */ /* 0x000fc40003fc6270 */
[----:B------:R-:W-:Y:S02]  /*10830*/  FSEL R170, R170, -INF , !P1 ;  /* 0xff800000aaaa7808 */ /* 0x000fe40004800000 */
[----:B------:R-:W-:Y:S01]  /*10840*/  I2FP.F32.S32 R57, R57 ;  /* 0x0000003900397245 */ /* 0x000fe20000201400 */
[----:B------:R-:W4:Y:S01]  /*10850*/  MUFU.TANH R53, R53 ;  /* 0x0000003500357308 */ /* 0x000f220000002400 */
[----:B------:R-:W-:Y:S02]  /*10860*/  ISETP.GE.AND P1, PT, R56, R164, PT ;  /* 0x000000a43800720c */ /* 0x000fe40003f26270 */
[----:B------:R-:W-:Y:S01]  /*10870*/  I2FP.F32.S32 R56, R56 ;  /* 0x0000003800387245 */ /* 0x000fe20000201400 */
[C---:B------:R-:W-:Y:S01]  /*10880*/  FFMA.FTZ R68, R57.reuse, UR5, R113 ;  /* 0x0000000539447c23 */ /* 0x040fe20008010071 */
[----:B------:R-:W-:Y:S01]  /*10890*/  FFMA.FTZ R57, R57, UR5, R111 ;  /* 0x0000000539397c23 */ /* 0x000fe2000801006f */
[----:B------:R-:W-:Y:S01]  /*108a0*/  FSEL R58, R31, -INF , !P3 ;  /* 0xff8000001f3a7808 */ /* 0x000fe20005800000 */
[----:B------:R-:W-:-:S02]  /*108b0*/  VIADD R31, R70, 0xc9 ;  /* 0x000000c9461f7836 */ /* 0x000fc40000000000 */
[C---:B-1----:R-:W-:Y:S01]  /*108c0*/  FFMA.FTZ R63, R56.reuse, UR5, R109 ;  /* 0x00000005383f7c23 */ /* 0x042fe2000801006d */
[----:B-----5:R-:W-:Y:S01]  /*108d0*/  I2FP.F32.S32 R55, R28 ;  /* 0x0000001c00377245 */ /* 0x020fe20000201400 */
[----:B--2---:R-:W-:Y:S01]  /*108e0*/  FFMA.FTZ R56, R56, UR5, R83 ;  /* 0x0000000538387c23 */ /* 0x004fe20008010053 */
[-C--:B------:R-:W-:Y:S01]  /*108f0*/  ISETP.GE.AND P3, PT, R28, R165.reuse, PT ;  /* 0x000000a51c00720c */ /* 0x080fe20003f66270 */
[----:B------:R-:W-:Y:S01]  /*10900*/  MUFU.TANH R51, R51 ;  /* 0x0000003300337308 */ /* 0x000fe20000002400 */
[----:B------:R-:W-:Y:S01]  /*10910*/  FSEL R57, R57, -INF , !P6 ;  /* 0xff80000039397808 */ /* 0x000fe20007000000 */
[----:B---3--:R-:W-:Y:S01]  /*10920*/  FFMA.FTZ R62, R55, UR5, R82 ;  /* 0x00000005373e7c23 */ /* 0x008fe20008010052 */
[----:B------:R-:W-:Y:S01]  /*10930*/  FSEL R63, R63, -INF , !P5 ;  /* 0xff8000003f3f7808 */ /* 0x000fe20006800000 */
[----:B----4-:R-:W-:Y:S01]  /*10940*/  FFMA.FTZ R55, R55, UR5, R73 ;  /* 0x0000000537377c23 */ /* 0x010fe20008010049 */
[C---:B------:R-:W-:Y:S02]  /*10950*/  ISETP.GE.AND P6, PT, R54.reuse, R165, PT ;  /* 0x000000a53600720c */ /* 0x040fe40003fc6270 */
[----:B------:R-:W-:Y:S01]  /*10960*/  ISETP.GE.AND P5, PT, R54, R164, PT ;  /* 0x000000a43600720c */ /* 0x000fe20003fa6270 */
[----:B------:R-:W-:Y:S01]  /*10970*/  MUFU.TANH R44, R44 ;  /* 0x0000002c002c7308 */ /* 0x000fe20000002400 */
[----:B------:R-:W-:-:S02]  /*10980*/  FSEL R56, R56, -INF , !P1 ;  /* 0xff80000038387808 */ /* 0x000fc40004800000 */
[----:B------:R-:W-:Y:S02]  /*10990*/  FSEL R62, R62, -INF , !P3 ;  /* 0xff8000003e3e7808 */ /* 0x000fe40005800000 */
[----:B------:R-:W-:Y:S02]  /*109a0*/  I2FP.F32.S32 R54, R54 ;  /* 0x0000003600367245 */ /* 0x000fe40000201400 */
[C---:B------:R-:W-:Y:S01]  /*109b0*/  ISETP.GE.AND P1, PT, R31.reuse, R165, PT ;  /* 0x000000a51f00720c */ /* 0x040fe20003f26270 */
[----:B------:R-:W-:Y:S01]  /*109c0*/  MUFU.TANH R47, R47 ;  /* 0x0000002f002f7308 */ /* 0x000fe20000002400 */
[----:B------:R-:W-:Y:S01]  /*109d0*/  ISETP.GE.AND P3, PT, R31, R164, PT ;  /* 0x000000a41f00720c */ /* 0x000fe20003f66270 */
[C---:B------:R-:W-:Y:S01]  /*109e0*/  FFMA.FTZ R69, R54.reuse, UR5, R69 ;  /* 0x0000000536457c23 */ /* 0x040fe20008010045 */
[----:B------:R-:W-:Y:S01]  /*109f0*/  I2FP.F32.S32 R31, R31 ;  /* 0x0000001f001f7245 */ /* 0x000fe20000201400 */
[----:B------:R-:W-:Y:S01]  /*10a00*/  FFMA.FTZ R54, R54, UR5, R71 ;  /* 0x0000000536367c23 */ /* 0x000fe20008010047 */
[----:B------:R-:W-:-:S02]  /*10a10*/  FSEL R68, R68, -INF , !P2 ;  /* 0xff80000044447808 */ /* 0x000fc40005000000 */
[----:B------:R-:W-:Y:S01]  /*10a20*/  ISETP.GE.AND P2, PT, R28, R164, PT ;  /* 0x000000a41c00720c */ /* 0x000fe20003f46270 */
[C---:B------:R-:W-:Y:S01]  /*10a30*/  FFMA.FTZ R60, R31.reuse, UR5, R61 ;  /* 0x000000051f3c7c23 */ /* 0x040fe2000801003d */
[----:B------:R1:W2:Y:S01]  /*10a40*/  MUFU.TANH R28, R52 ;  /* 0x00000034001c7308 */ /* 0x0002a20000002400 */
[----:B------:R-:W-:Y:S01]  /*10a50*/  FFMA.FTZ R14, R31, UR5, R14 ;  /* 0x000000051f0e7c23 */ /* 0x000fe2000801000e */
[----:B------:R-:W-:Y:S01]  /*10a60*/  VIADD R31, R70, 0xd9 ;  /* 0x000000d9461f7836 */ /* 0x000fe20000000000 */
[----:B------:R-:W-:Y:S02]  /*10a70*/  FSEL R55, R55, -INF , !P2 ;  /* 0xff80000037377808 */ /* 0x000fe40005000000 */
[----:B------:R-:W-:Y:S02]  /*10a80*/  FSEL R61, R69, -INF , !P6 ;  /* 0xff800000453d7808 */ /* 0x000fe40007000000 */
[----:B------:R-:W-:Y:S01]  /*10a90*/  FSEL R54, R54, -INF , !P5 ;  /* 0xff80000036367808 */ /* 0x000fe20006800000 */
[----:B------:R-:W3:Y:S01]  /*10aa0*/  MUFU.TANH R41, R41 ;  /* 0x0000002900297308 */ /* 0x000ee20000002400 */
[----:B------:R-:W-:-:S02]  /*10ab0*/  FSEL R60, R60, -INF , !P1 ;  /* 0xff8000003c3c7808 */ /* 0x000fc40004800000 */
[C---:B------:R-:W-:Y:S02]  /*10ac0*/  ISETP.GE.AND P5, PT, R31.reuse, R165, PT ;  /* 0x000000a51f00720c */ /* 0x040fe40003fa6270 */
[----:B------:R-:W-:Y:S02]  /*10ad0*/  ISETP.GE.AND P1, PT, R31, R164, PT ;  /* 0x000000a41f00720c */ /* 0x000fe40003f26270 */
[----:B------:R-:W-:Y:S01]  /*10ae0*/  I2FP.F32.S32 R31, R31 ;  /* 0x0000001f001f7245 */ /* 0x000fe20000201400 */
[----:B------:R-:W4:Y:S01]  /*10af0*/  MUFU.TANH R43, R43 ;  /* 0x0000002b002b7308 */ /* 0x000f220000002400 */
[----:B-1----:R-:W-:-:S03]  /*10b00*/  VIADD R52, R70, 0xd1 ;  /* 0x000000d146347836 */ /* 0x002fc60000000000 */
[C---:B------:R-:W-:Y:S01]  /*10b10*/  FFMA.FTZ R69, R31.reuse, UR5, R53 ;  /* 0x000000051f457c23 */ /* 0x040fe20008010035 */
[----:B------:R-:W-:Y:S01]  /*10b20*/  FFMA.FTZ R29, R31, UR5, R29 ;  /* 0x000000051f1d7c23 */ /* 0x000fe2000801001d */
[----:B------:R-:W-:Y:S01]  /*10b30*/  ISETP.GE.AND P2, PT, R52, R165, PT ;  /* 0x000000a53400720c */ /* 0x000fe20003f46270 */
[----:B------:R-:W-:Y:S01]  /*10b40*/  VIADD R31, R70, 0xe9 ;  /* 0x000000e9461f7836 */ /* 0x000fe20000000000 */
[----:B------:R-:W-:Y:S01]  /*10b50*/  ISETP.GE.AND P6, PT, R52, R164, PT ;  /* 0x000000a43400720c */ /* 0x000fe20003fc6270 */
[----:B------:R-:W-:Y:S01]  /*10b60*/  MUFU.TANH R27, R27 ;  /* 0x0000001b001b7308 */ /* 0x000fe20000002400 */
[----:B------:R-:W-:Y:S02]  /*10b70*/  I2FP.F32.S32 R52, R52 ;  /* 0x0000003400347245 */ /* 0x000fe40000201400 */
[----:B------:R-:W-:Y:S02]  /*10b80*/  FSEL R69, R69, -INF , !P5 ;  /* 0xff80000045457808 */ /* 0x000fe40006800000 */
[----:B------:R-:W-:Y:S01]  /*10b90*/  FSEL R53, R14, -INF , !P3 ;  /* 0xff8000000e357808 */ /* 0x000fe20005800000 */
[C---:B------:R-:W-:Y:S01]  /*10ba0*/  FFMA.FTZ R33, R52.reuse, UR5, R13 ;  /* 0x0000000534217c23 */ /* 0x040fe2000801000d */
[----:B------:R-:W-:Y:S01]  /*10bb0*/  FFMA.FTZ R52, R52, UR5, R59 ;  /* 0x0000000534347c23 */ /* 0x000fe2000801003b */
[----:B------:R-:W-:Y:S01]  /*10bc0*/  VIADD R13, R70, 0xe1 ;  /* 0x000000e1460d7836 */ /* 0x000fe20000000000 */
[----:B------:R-:W-:Y:S01]  /*10bd0*/  ISETP.GE.AND P5, PT, R31, R164, PT ;  /* 0x000000a41f00720c */ /* 0x000fe20003fa6270 */
[----:B------:R-:W-:Y:S01]  /*10be0*/  MUFU.TANH R30, R30 ;  /* 0x0000001e001e7308 */ /* 0x000fe20000002400 */
[----:B------:R-:W-:Y:S01]  /*10bf0*/  FSEL R59, R33, -INF , !P2 ;  /* 0xff800000213b7808 */ /* 0x000fe20005000000 */
[----:B------:R-:W-:Y:S01]  /*10c00*/  IMAD.U32 R33, RZ, RZ, UR7 ;  /* 0x00000007ff217e24 */ /* 0x000fe2000f8e00ff */
[----:B------:R-:W-:-:S02]  /*10c10*/  FSEL R52, R52, -INF , !P6 ;  /* 0xff80000034347808 */ /* 0x000fc40007000000 */
[----:B------:R-:W-:Y:S02]  /*10c20*/  ISETP.GE.AND P6, PT, R31, R165, PT ;  /* 0x000000a51f00720c */ /* 0x000fe40003fc6270 */
[----:B------:R-:W-:Y:S01]  /*10c30*/  I2FP.F32.S32 R14, R13 ;  /* 0x0000000d000e7245 */ /* 0x000fe20000201400 */
[----:B------:R-:W-:Y:S01]  /*10c40*/  MUFU.TANH R12, R12 ;  /* 0x0000000c000c7308 */ /* 0x000fe20000002400 */
[----:B------:R-:W-:Y:S02]  /*10c50*/  I2FP.F32.S32 R31, R31 ;  /* 0x0000001f001f7245 */ /* 0x000fe40000201400 */
[CC--:B------:R-:W-:Y:S01]  /*10c60*/  ISETP.GE.AND P3, PT, R13.reuse, R165.reuse, PT ;  /* 0x000000a50d00720c */ /* 0x0c0fe20003f66270 */
[C---:B--2---:R-:W-:Y:S01]  /*10c70*/  FFMA.FTZ R84, R14.reuse, UR5, R28 ;  /* 0x000000050e547c23 */ /* 0x044fe2000801001c */
[-C--:B------:R-:W-:Y:S01]  /*10c80*/  ISETP.GE.AND P2, PT, R13, R164.reuse, PT ;  /* 0x000000a40d00720c */ /* 0x080fe20003f46270 */
[----:B------:R-:W-:Y:S01]  /*10c90*/  FFMA.FTZ R51, R14, UR5, R51 ;  /* 0x000000050e337c23 */ /* 0x000fe20008010033 */
[C---:B------:R-:W-:Y:S01]  /*10ca0*/  FFMA.FTZ R44, R31.reuse, UR5, R44 ;  /* 0x000000051f2c7c23 */ /* 0x040fe2000801002c */
[----:B------:R-:W-:Y:S01]  /*10cb0*/  FFMA.FTZ R47, R31, UR5, R47 ;  /* 0x000000051f2f7c23 */ /* 0x000fe2000801002f */
[----:B------:R-:W-:Y:S01]  /*10cc0*/  FMUL.FTZ R13, R37, UR4 ;  /* 0x00000004250d7c20 */ /* 0x000fe20008410000 */
[----:B------:R-:W-:Y:S01]  /*10cd0*/  FMUL.FTZ R14, R39, UR4 ;  /* 0x00000004270e7c20 */ /* 0x000fe20008410000 */
[C---:B------:R-:W-:Y:S01]  /*10ce0*/  VIADD R31, R70.reuse, 0xf1 ;  /* 0x000000f1461f7836 */ /* 0x040fe20000000000 */
[----:B------:R-:W-:Y:S01]  /*10cf0*/  FSEL R74, R29, -INF , !P1 ;  /* 0xff8000001d4a7808 */ /* 0x000fe20004800000 */
[----:B------:R-:W-:Y:S01]  /*10d00*/  VIADD R29, R70, 0xf9 ;  /* 0x000000f9461d7836 */ /* 0x000fe20000000000 */
[----:B------:R-:W-:Y:S01]  /*10d10*/  FSEL R84, R84, -INF , !P3 ;  /* 0xff80000054547808 */ /* 0x000fe20005800000 */
[----:B------:R-:W1:Y:S01]  /*10d20*/  MUFU.TANH R13, R13 ;  /* 0x0000000d000d7308 */ /* 0x000e620000002400 */
[C---:B------:R-:W-:Y:S01]  /*10d30*/  ISETP.GE.AND P1, PT, R31.reuse, R165, PT ;  /* 0x000000a51f00720c */ /* 0x040fe20003f26270 */
[----:B------:R-:W-:Y:S01]  /*10d40*/  IMAD.U32 R28, RZ, RZ, UR7 ;  /* 0x00000007ff1c7e24 */ /* 0x000fe2000f8e00ff */
[----:B------:R-:W-:-:S02]  /*10d50*/  ISETP.GE.AND P3, PT, R31, R164, PT ;  /* 0x000000a41f00720c */ /* 0x000fc40003f66270 */
[----:B------:R-:W-:Y:S02]  /*10d60*/  I2FP.F32.S32 R31, R31 ;  /* 0x0000001f001f7245 */ /* 0x000fe40000201400 */
[----:B------:R-:W-:Y:S01]  /*10d70*/  FSEL R73, R51, -INF , !P2 ;  /* 0xff80000033497808 */ /* 0x000fe20005000000 */
[----:B------:R-:W2:Y:S01]  /*10d80*/  MUFU.TANH R14, R14 ;  /* 0x0000000e000e7308 */ /* 0x000ea20000002400 */
[----:B------:R-:W-:Y:S01]  /*10d90*/  FSEL R83, R44, -INF , !P6 ;  /* 0xff8000002c537808 */ /* 0x000fe20007000000 */
[C---:B---3--:R-:W-:Y:S01]  /*10da0*/  FFMA.FTZ R41, R31.reuse, UR5, R41 ;  /* 0x000000051f297c23 */ /* 0x048fe20008010029 */
[C---:B------:R-:W-:Y:S01]  /*10db0*/  ISETP.GE.AND P2, PT, R70.reuse, R165, PT ;  /* 0x000000a54600720c */ /* 0x040fe20003f46270 */
[----:B----4-:R-:W-:Y:S01]  /*10dc0*/  FFMA.FTZ R43, R31, UR5, R43 ;  /* 0x000000051f2b7c23 */ /* 0x010fe2000801002b */
[----:B------:R-:W-:Y:S01]  /*10dd0*/  ISETP.GE.AND P6, PT, R70, R164, PT ;  /* 0x000000a44600720c */ /* 0x000fe20003fc6270 */
[----:B------:R-:W-:Y:S01]  /*10de0*/  IMAD.U32 R44, RZ, RZ, UR7 ;  /* 0x00000007ff2c7e24 */ /* 0x000fe2000f8e00ff */
[----:B------:R-:W-:Y:S01]  /*10df0*/  I2FP.F32.S32 R70, R70 ;  /* 0x0000004600467245 */ /* 0x000fe20000201400 */
[----:B------:R-:W-:Y:S01]  /*10e00*/  MUFU.TANH R8, R8 ;  /* 0x0000000800087308 */ /* 0x000fe20000002400 */
[----:B------:R-:W-:-:S02]  /*10e10*/  FSEL R72, R47, -INF , !P5 ;  /* 0xff8000002f487808 */ /* 0x000fc40006800000 */
[----:B------:R-:W-:Y:S01]  /*10e20*/  FSEL R82, R41, -INF , !P1 ;  /* 0xff80000029527808 */ /* 0x000fe20004800000 */
[C---:B------:R-:W-:Y:S01]  /*10e30*/  FFMA.FTZ R205, R70.reuse, UR5, R205 ;  /* 0x0000000546cd7c23 */ /* 0x040fe200080100cd */
[C---:B------:R-:W-:Y:S01]  /*10e40*/  ISETP.GE.AND P5, PT, R29.reuse, R165, PT ;  /* 0x000000a51d00720c */ /* 0x040fe20003fa6270 */
[----:B------:R-:W-:Y:S01]  /*10e50*/  FFMA.FTZ R206, R70, UR5, R206 ;  /* 0x0000000546ce7c23 */ /* 0x000fe200080100ce */
[-C--:B------:R-:W-:Y:S01]  /*10e60*/  ISETP.GE.AND P1, PT, R29, R164.reuse, PT ;  /* 0x000000a41d00720c */ /* 0x080fe20003f26270 */
[----:B------:R-:W-:Y:S01]  /*10e70*/  MUFU.TANH R129, R129 ;  /* 0x0000008100817308 */ /* 0x000fe20000002400 */
[----:B------:R-:W-:Y:S02]  /*10e80*/  I2FP.F32.S32 R29, R29 ;  /* 0x0000001d001d7245 */ /* 0x000fe40000201400 */
[----:B------:R-:W-:Y:S02]  /*10e90*/  LOP3.LUT R28, R28, 0x8, R246, 0xfe, !PT ;  /* 0x000000081c1c7812 */ /* 0x000fe400078efef6 */
[----:B------:R-:W-:Y:S01]  /*10ea0*/  FSEL R71, R43, -INF , !P3 ;  /* 0xff8000002b477808 */ /* 0x000fe20005800000 */
[C---:B-1----:R-:W-:Y:S01]  /*10eb0*/  FFMA.FTZ R81, R29.reuse, UR5, R13 ;  /* 0x000000051d517c23 */ /* 0x042fe2000801000d */
[----:B--2---:R-:W-:Y:S01]  /*10ec0*/  FFMA.FTZ R70, R29, UR5, R14 ;  /* 0x000000051d467c23 */ /* 0x004fe2000801000e */
[----:B------:R-:W-:Y:S01]  /*10ed0*/  FSEL R29, R205, -INF , !P2 ;  /* 0xff800000cd1d7808 */ /* 0x000fe20005000000 */
[----:B------:R-:W-:Y:S01]  /*10ee0*/  IMAD.U32 R43, RZ, RZ, UR7 ;  /* 0x00000007ff2b7e24 */ /* 0x000fe2000f8e00ff */
[C---:B------:R-:W-:Y:S01]  /*10ef0*/  ISETP.GE.AND P3, PT, R28.reuse, R165, PT ;  /* 0x000000a51c00720c */ /* 0x040fe20003f66270 */
[----:B------:R-:W1:Y:S01]  /*10f00*/  MUFU.TANH R169, R169 ;  /* 0x000000a900a97308 */ /* 0x000e620000002400 */
[----:B------:R-:W-:-:S02]  /*10f10*/  ISETP.GE.AND P2, PT, R28, R164, PT ;  /* 0x000000a41c00720c */ /* 0x000fc40003f46270 */
[----:B------:R-:W-:Y:S01]  /*10f20*/  I2FP.F32.S32 R14, R28 ;  /* 0x0000001c000e7245 */ /* 0x000fe20000201400 */
[----:B------:R-:W-:Y:S01]  /*10f30*/  IMAD.U32 R28, RZ, RZ, UR7 ;  /* 0x00000007ff1c7e24 */ /* 0x000fe2000f8e00ff */
[----:B------:R-:W-:Y:S02]  /*10f40*/  FSEL R13, R206, -INF , !P6 ;  /* 0xff800000ce0d7808 */ /* 0x000fe40007000000 */
[----:B------:R-:W-:Y:S01]  /*10f50*/  FSEL R81, R81, -INF , !P5 ;  /* 0xff80000051517808 */ /* 0x000fe20006800000 */
[----:B------:R-:W-:Y:S01]  /*10f60*/  FFMA.FTZ R37, R14, UR5, R194 ;  /* 0x000000050e257c23 */ /* 0x000fe200080100c2 */
[----:B------:R-:W-:Y:S01]  /*10f70*/  LOP3.LUT R28, R28, 0x10, R246, 0xfe, !PT ;  /* 0x000000101c1c7812 */ /* 0x000fe200078efef6 */
[----:B------:R-:W-:Y:S01]  /*10f80*/  FFMA.FTZ R14, R14, UR5, R188 ;  /* 0x000000050e0e7c23 */ /* 0x000fe200080100bc */
[----:B------:R-:W-:Y:S01]  /*10f90*/  LOP3.LUT R43, R43, 0x20, R246, 0xfe, !PT ;  /* 0x000000202b2b7812 */ /* 0x000fe200078efef6 */
[----:B------:R-:W2:Y:S01]  /*10fa0*/  MUFU.TANH R128, R128 ;  /* 0x0000008000807308 */ /* 0x000ea20000002400 */
[----:B------:R-:W-:-:S02]  /*10fb0*/  ISETP.GE.AND P6, PT, R28, R165, PT ;  /* 0x000000a51c00720c */ /* 0x000fc40003fc6270 */
[----:B------:R-:W-:Y:S02]  /*10fc0*/  ISETP.GE.AND P5, PT, R28, R164, PT ;  /* 0x000000a41c00720c */ /* 0x000fe40003fa6270 */
[----:B------:R-:W-:Y:S02]  /*10fd0*/  I2FP.F32.S32 R28, R28 ;  /* 0x0000001c001c7245 */ /* 0x000fe40000201400 */
[----:B------:R-:W-:Y:S01]  /*10fe0*/  FSEL R14, R14, -INF , !P2 ;  /* 0xff8000000e0e7808 */ /* 0x000fe20005000000 */
[----:B------:R-:W3:Y:S01]  /*10ff0*/  MUFU.TANH R9, R9 ;  /* 0x0000000900097308 */ /* 0x000ee20000002400 */
[----:B------:R-:W-:Y:S01]  /*11000*/  LOP3.LUT R33, R33, 0x18, R246, 0xfe, !PT ;  /* 0x0000001821217812 */ /* 0x000fe200078efef6 */
[C---:B------:R-:W-:Y:S01]  /*11010*/  FFMA.FTZ R31, R28.reuse, UR5, R191 ;  /* 0x000000051c1f7c23 */ /* 0x040fe200080100bf */
[----:B------:R-:W-:Y:S01]  /*11020*/  ISETP.GE.AND P2, PT, R43, R165, PT ;  /* 0x000000a52b00720c */ /* 0x000fe20003f46270 */
[----:B------:R-:W-:Y:S01]  /*11030*/  FFMA.FTZ R28, R28, UR5, R195 ;  /* 0x000000051c1c7c23 */ /* 0x000fe200080100c3 */
[----:B------:R-:W-:-:S02]  /*11040*/  FSEL R70, R70, -INF , !P1 ;  /* 0xff80000046467808 */ /* 0x000fc40004800000 */
[----:B------:R-:W-:Y:S01]  /*11050*/  FSEL R31, R31, -INF , !P6 ;  /* 0xff8000001f1f7808 */ /* 0x000fe20007000000 */
[----:B------:R-:W4:Y:S01]  /*11060*/  MUFU.TANH R4, R4 ;  /* 0x0000000400047308 */ /* 0x000f220000002400 */
        /* <DEDUP_REMOVED lines=8> */
[----:B------:R-:W-:Y:S01]  /*110f0*/  IMAD.U32 R43, RZ, RZ, UR7 ;  /* 0x00000007ff2b7e24 */ /* 0x000fe2000f8e00ff */
[----:B------:R-:W-:Y:S01]  /*11100*/  FSEL R28, R28, -INF , !P5 ;  /* 0xff8000001c1c7808 */ /* 0x000fe20006800000 */
[----:B------:R-:W-:Y:S01]  /*11110*/  IMAD.U32 R20, RZ, RZ, UR7 ;  /* 0x00000007ff147e24 */ /* 0x000fe2000f8e00ff */
[--C-:B------:R-:W-:Y:S01]  /*11120*/  LOP3.LUT R44, R44, 0x30, R246.reuse, 0xfe, !PT ;  /* 0x000000302c2c7812 */ /* 0x100fe200078efef6 */
[----:B------:R-:W-:Y:S01]  /*11130*/  FFMA.FTZ R41, R33, UR5, R181 ;  /* 0x0000000521297c23 */ /* 0x000fe200080100b5 */
[----:B------:R-:W-:Y:S01]  /*11140*/  LOP3.LUT R43, R43, 0x28, R246, 0xfe, !PT ;  /* 0x000000282b2b7812 */ /* 0x000fe200078efef6 */
[----:B------:R-:W-:Y:S01]  /*11150*/  FFMA.FTZ R33, R33, UR5, R184 ;  /* 0x0000000521217c23 */ /* 0x000fe200080100b8 */
[----:B------:R-:W-:Y:S01]  /*11160*/  LOP3.LUT R20, R20, 0x38, R246, 0xfe, !PT ;  /* 0x0000003814147812 */ /* 0x000fe200078efef6 */
[----:B------:R-:W5:Y:S01]  /*11170*/  MUFU.TANH R5, R5 ;  /* 0x0000000500057308 */ /* 0x000f620000002400 */
[----:B------:R-:W-:-:S02]  /*11180*/  FSEL R41, R41, -INF , !P1 ;  /* 0xff80000029297808 */ /* 0x000fc40004800000 */
[C---:B------:R-:W-:Y:S02]  /*11190*/  ISETP.GE.AND P5, PT, R43.reuse, R165, PT ;  /* 0x000000a52b00720c */ /* 0x040fe40003fa6270 */
[----:B------:R-:W-:Y:S02]  /*111a0*/  ISETP.GE.AND P1, PT, R43, R164, PT ;  /* 0x000000a42b00720c */ /* 0x000fe40003f26270 */
[----:B------:R-:W-:Y:S01]  /*111b0*/  I2FP.F32.S32 R43, R43 ;  /* 0x0000002b002b7245 */ /* 0x000fe20000201400 */
[----:B------:R-:W5:Y:S01]  /*111c0*/  MUFU.TANH R118, R118 ;  /* 0x0000007600767308 */ /* 0x000f620000002400 */
[----:B------:R-:W-:Y:S02]  /*111d0*/  FSEL R125, R21, -INF , !P6 ;  /* 0xff800000157d7808 */ /* 0x000fe40007000000 */
[-C--:B------:R-:W-:Y:S01]  /*111e0*/  ISETP.GE.AND P6, PT, R20, R165.reuse, PT ;  /* 0x000000a51400720c */ /* 0x080fe20003fc6270 */
[C---:B------:R-:W-:Y:S01]  /*111f0*/  FFMA.FTZ R47, R43.reuse, UR5, R22 ;  /* 0x000000052b2f7c23 */ /* 0x040fe20008010016 */
[----:B------:R-:W-:Y:S01]  /*11200*/  I2FP.F32.S32 R22, R44 ;  /* 0x0000002c00167245 */ /* 0x000fe20000201400 */
[----:B------:R-:W-:Y:S01]  /*11210*/  FFMA.FTZ R23, R43, UR5, R23 ;  /* 0x000000052b177c23 */ /* 0x000fe20008010017 */
[----:B------:R-:W-:Y:S01]  /*11220*/  FSEL R33, R33, -INF , !P3 ;  /* 0xff80000021217808 */ /* 0x000fe20005800000 */
[----:B------:R-:W5:Y:S01]  /*11230*/  MUFU.TANH R112, R112 ;  /* 0x0000007000707308 */ /* 0x000f620000002400 */
[----:B------:R-:W-:Y:S01]  /*11240*/  FSEL R21, R47, -INF , !P5 ;  /* 0xff8000002f157808 */ /* 0x000fe20006800000 */
[----:B------:R-:W-:Y:S01]  /*11250*/  FFMA.FTZ R43, R22, UR5, R24 ;  /* 0x00000005162b7c23 */ /* 0x000fe20008010018 */
[----:B------:R-:W-:Y:S01]  /*11260*/  ISETP.GE.AND P5, PT, R20, R164, PT ;  /* 0x000000a41400720c */ /* 0x000fe20003fa6270 */
[----:B------:R-:W-:Y:S01]  /*11270*/  FFMA.FTZ R25, R22, UR5, R25 ;  /* 0x0000000516197c23 */ /* 0x000fe20008010019 */
[----:B------:R-:W-:Y:S01]  /*11280*/  I2FP.F32.S32 R20, R20 ;  /* 0x0000001400147245 */ /* 0x000fe20000201400 */
[----:B------:R-:W-:Y:S01]  /*11290*/  IMAD.U32 R24, RZ, RZ, UR7 ;  /* 0x00000007ff187e24 */ /* 0x000fe2000f8e00ff */
[----:B------:R-:W-:Y:S01]  /*112a0*/  ISETP.GE.AND P3, PT, R44, R165, PT ;  /* 0x000000a52c00720c */ /* 0x000fe20003f66270 */
[----:B------:R-:W5:Y:S01]  /*112b0*/  MUFU.TANH R114, R114 ;  /* 0x0000007200727308 */ /* 0x000f620000002400 */
[----:B------:R-:W-:Y:S01]  /*112c0*/  FSEL R127, R23, -INF , !P1 ;  /* 0xff800000177f7808 */ /* 0x000fe20004800000 */
[C---:B------:R-:W-:Y:S01]  /*112d0*/  FFMA.FTZ R22, R20.reuse, UR5, R26 ;  /* 0x0000000514167c23 */ /* 0x040fe2000801001a */
[----:B------:R-:W-:Y:S01]  /*112e0*/  IMAD.U32 R26, RZ, RZ, UR7 ;  /* 0x00000007ff1a7e24 */ /* 0x000fe2000f8e00ff */
[----:B------:R-:W-:Y:S01]  /*112f0*/  FSEL R23, R43, -INF , !P3 ;  /* 0xff8000002b177808 */ /* 0x000fe20005800000 */
[----:B------:R-:W-:Y:S01]  /*11300*/  FFMA.FTZ R27, R20, UR5, R27 ;  /* 0x00000005141b7c23 */ /* 0x000fe2000801001b */
[----:B------:R-:W-:Y:S01]  /*11310*/  IMAD.U32 R20, RZ, RZ, UR7 ;  /* 0x00000007ff147e24 */ /* 0x000fe2000f8e00ff */
[----:B------:R-:W-:Y:S01]  /*11320*/  FSEL R39, R39, -INF , !P2 ;  /* 0xff80000027277808 */ /* 0x000fe20005000000 */
[----:B------:R-:W5:Y:S01]  /*11330*/  MUFU.TANH R108, R108 ;  /* 0x0000006c006c7308 */ /* 0x000f620000002400 */
[----:B------:R-:W-:-:S02]  /*11340*/  LOP3.LUT R26, R26, 0x40, R246, 0xfe, !PT ;  /* 0x000000401a1a7812 */ /* 0x000fc400078efef6 */
[-C--:B------:R-:W-:Y:S02]  /*11350*/  ISETP.GE.AND P2, PT, R44, R164.reuse, PT ;  /* 0x000000a42c00720c */ /* 0x080fe40003f46270 */
[CC--:B------:R-:W-:Y:S02]  /*11360*/  ISETP.GE.AND P1, PT, R26.reuse, R165.reuse, PT ;  /* 0x000000a51a00720c */ /* 0x0c0fe40003f26270 */
[----:B------:R-:W-:Y:S01]  /*11370*/  ISETP.GE.AND P3, PT, R26, R164, PT ;  /* 0x000000a41a00720c */ /* 0x000fe20003f66270 */
[----:B------:R-:W5:Y:S01]  /*11380*/  MUFU.TANH R110, R110 ;  /* 0x0000006e006e7308 */ /* 0x000f620000002400 */
[----:B------:R-:W-:Y:S02]  /*11390*/  I2FP.F32.S32 R26, R26 ;  /* 0x0000001a001a7245 */ /* 0x000fe40000201400 */
[----:B------:R-:W-:Y:S02]  /*113a0*/  LOP3.LUT R20, R20, 0x48, R246, 0xfe, !PT ;  /* 0x0000004814147812 */ /* 0x000fe400078efef6 */
[----:B------:R-:W-:Y:S01]  /*113b0*/  FSEL R213, R25, -INF , !P2 ;  /* 0xff80000019d57808 */ /* 0x000fe20005000000 */
[----:B------:R-:W-:Y:S01]  /*113c0*/  FFMA.FTZ R30, R26, UR5, R30 ;  /* 0x000000051a1e7c23 */ /* 0x000fe2000801001e */
[----:B------:R-:W-:Y:S01]  /*113d0*/  FSEL R22, R22, -INF , !P6 ;  /* 0xff80000016167808 */ /* 0x000fe20007000000 */
[----:B-1----:R-:W-:Y:S01]  /*113e0*/  FFMA.FTZ R169, R26, UR5, R169 ;  /* 0x000000051aa97c23 */ /* 0x002fe200080100a9 */
[C---:B------:R-:W-:Y:S01]  /*113f0*/  ISETP.GE.AND P2, PT, R20.reuse, R165, PT ;  /* 0x000000a51400720c */ /* 0x040fe20003f46270 */
[----:B------:R-:W1:Y:S01]  /*11400*/  MUFU.TANH R104, R104 ;  /* 0x0000006800687308 */ /* 0x000e620000002400 */
[----:B------:R-:W-:-:S02]  /*11410*/  ISETP.GE.AND P6, PT, R20, R164, PT ;  /* 0x000000a41400720c */ /* 0x000fc40003fc6270 */
[----:B------:R-:W-:Y:S02]  /*11420*/  I2FP.F32.S32 R25, R20 ;  /* 0x0000001400197245 */ /* 0x000fe40000201400 */
[----:B------:R-:W-:Y:S02]  /*11430*/  FSEL R211, R27, -INF , !P5 ;  /* 0xff8000001bd37808 */ /* 0x000fe40006800000 */
[----:B------:R-:W-:Y:S01]  /*11440*/  FSEL R20, R30, -INF , !P1 ;  /* 0xff8000001e147808 */ /* 0x000fe20004800000 */
[----:B------:R-:W-:Y:S01]  /*11450*/  FFMA.FTZ R129, R25, UR5, R129 ;  /* 0x0000000519817c23 */ /* 0x000fe20008010081 */
[----:B------:R-:W-:Y:S01]  /*11460*/  ISETP.GE.AND P5, PT, R197, R165, PT ;  /* 0x000000a5c500720c */ /* 0x000fe20003fa6270 */
[----:B--2---:R-:W-:Y:S01]  /*11470*/  FFMA.FTZ R44, R25, UR5, R128 ;  /* 0x00000005192c7c23 */ /* 0x004fe20008010080 */
[----:B------:R-:W-:Y:S01]  /*11480*/  ISETP.GE.AND P1, PT, R197, R164, PT ;  /* 0x000000a4c500720c */ /* 0x000fe20003f26270 */
[----:B------:R-:W-:Y:S01]  /*11490*/  IMAD.U32 R25, RZ, RZ, UR7 ;  /* 0x00000007ff197e24 */ /* 0x000fe2000f8e00ff */
[----:B------:R-:W-:Y:S01]  /*114a0*/  I2FP.F32.S32 R197, R197 ;  /* 0x000000c500c57245 */ /* 0x000fe20000201400 */
[----:B------:R-:W2:Y:S01]  /*114b0*/  MUFU.TANH R106, R106 ;  /* 0x0000006a006a7308 */ /* 0x000ea20000002400 */
[----:B------:R-:W-:-:S02]  /*114c0*/  LOP3.LUT R24, R24, 0x58, R246, 0xfe, !PT ;  /* 0x0000005818187812 */ /* 0x000fc400078efef6 */
[----:B------:R-:W-:Y:S01]  /*114d0*/  FSEL R203, R129, -INF , !P6 ;  /* 0xff80000081cb7808 */ /* 0x000fe20007000000 */
[C---:B------:R-:W-:Y:S01]  /*114e0*/  FFMA.FTZ R12, R197.reuse, UR5, R12 ;  /* 0x00000005c50c7c23 */ /* 0x040fe2000801000c */
[----:B------:R-:W-:Y:S01]  /*114f0*/  FFMA.FTZ R197, R197, UR5, R8 ;  /* 0x00000005c5c57c23 */ /* 0x000fe20008010008 */
[----:B------:R-:W-:Y:S01]  /*11500*/  IMAD.U32 R8, RZ, RZ, UR7 ;  /* 0x00000007ff087e24 */ /* 0x000fe2000f8e00ff */
[----:B------:R-:W-:Y:S01]  /*11510*/  I2FP.F32.S32 R195, R24 ;  /* 0x0000001800c37245 */ /* 0x000fe20000201400 */
[----:B------:R-:W2:Y:S01]  /*11520*/  MUFU.TANH R100, R100 ;  /* 0x0000006400647308 */ /* 0x000ea20000002400 */
[----:B------:R-:W-:Y:S01]  /*11530*/  FSEL R122, R12, -INF , !P5 ;  /* 0xff8000000c7a7808 */ /* 0x000fe20006800000 */
[----:B------:R-:W-:Y:S01]  /*11540*/  IMAD.U32 R12, RZ, RZ, UR7 ;  /* 0x00000007ff0c7e24 */ /* 0x000fe2000f8e00ff */
[----:B------:R-:W-:Y:S01]  /*11550*/  LOP3.LUT R8, R8, 0x60, R246, 0xfe, !PT ;  /* 0x0000006008087812 */ /* 0x000fe200078efef6 */
[----:B---3--:R-:W-:Y:S01]  /*11560*/  FFMA.FTZ R247, R195, UR5, R9 ;  /* 0x00000005c3f77c23 */ /* 0x008fe20008010009 */
[----:B------:R-:W-:Y:S01]  /*11570*/  FSEL R205, R169, -INF , !P3 ;  /* 0xff800000a9cd7808 */ /* 0x000fe20005800000 */
[----:B----4-:R-:W-:Y:S01]  /*11580*/  FFMA.FTZ R195, R195, UR5, R4 ;  /* 0x00000005c3c37c23 */ /* 0x010fe20008010004 */
[C---:B------:R-:W-:Y:S01]  /*11590*/  ISETP.GE.AND P6, PT, R8.reuse, R165, PT ;  /* 0x000000a50800720c */ /* 0x040fe20003fc6270 */
[----:B------:R-:W3:Y:S01]  /*115a0*/  MUFU.TANH R102, R102 ;  /* 0x0000006600667308 */ /* 0x000ee20000002400 */
[----:B------:R-:W-:-:S02]  /*115b0*/  ISETP.GE.AND P5, PT, R8, R164, PT ;  /* 0x000000a40800720c */ /* 0x000fc40003fa6270 */
[----:B------:R-:W-:Y:S02]  /*115c0*/  FSEL R44, R44, -INF , !P2 ;  /* 0xff8000002c2c7808 */ /* 0x000fe40005000000 */
[----:B------:R-:W-:Y:S02]  /*115d0*/  I2FP.F32.S32 R8, R8 ;  /* 0x0000000800087245 */ /* 0x000fe40000201400 */
[C---:B------:R-:W-:Y:S01]  /*115e0*/  ISETP.GE.AND P3, PT, R24.reuse, R165, PT ;  /* 0x000000a51800720c */ /* 0x040fe20003f66270 */
[----:B------:R-:W4:Y:S01]  /*115f0*/  MUFU.TANH R96, R96 ;  /* 0x0000006000607308 */ /* 0x000f220000002400 */
[----:B------:R-:W-:Y:S01]  /*11600*/  ISETP.GE.AND P2, PT, R24, R164, PT ;  /* 0x000000a41800720c */ /* 0x000fe20003f46270 */
[----:B------:R-:W-:Y:S01]  /*11610*/  IMAD.U32 R24, RZ, RZ, UR7 ;  /* 0x00000007ff187e24 */ /* 0x000fe2000f8e00ff */
[----:B------:R-:W-:Y:S01]  /*11620*/  LOP3.LUT R9, R25, 0x68, R246, 0xfe, !PT ;  /* 0x0000006819097812 */ /* 0x000fe200078efef6 */
[C---:B-----5:R-:W-:Y:S01]  /*11630*/  FFMA.FTZ R209, R8.reuse, UR5, R5 ;  /* 0x0000000508d17c23 */ /* 0x060fe20008010005 */
[----:B------:R-:W-:Y:S01]  /*11640*/  FFMA.FTZ R118, R8, UR5, R118 ;  /* 0x0000000508767c23 */ /* 0x000fe20008010076 */
[----:B------:R-:W-:Y:S01]  /*11650*/  FSEL R195, R195, -INF , !P2 ;  /* 0xff800000c3c37808 */ /* 0x000fe20005000000 */
[----:B------:R-:W-:Y:S01]  /*11660*/  IMAD.U32 R8, RZ, RZ, UR7 ;  /* 0x00000007ff087e24 */ /* 0x000fe2000f8e00ff */
[----:B------:R-:W-:Y:S01]  /*11670*/  LOP3.LUT R4, R24, 0x70, R246, 0xfe, !PT ;  /* 0x0000007018047812 */ /* 0x000fe200078efef6 */
[----:B------:R-:W5:Y:S01]  /*11680*/  MUFU.TANH R98, R98 ;  /* 0x0000006200627308 */ /* 0x000f620000002400 */
[----:B------:R-:W-:-:S02]  /*11690*/  I2FP.F32.S32 R5, R9 ;  /* 0x0000000900057245 */ /* 0x000fc40000201400 */
[----:B------:R-:W-:Y:S02]  /*116a0*/  FSEL R209, R209, -INF , !P6 ;  /* 0xff800000d1d17808 */ /* 0x000fe40007000000 */
[CC--:B------:R-:W-:Y:S01]  /*116b0*/  ISETP.GE.AND P2, PT, R4.reuse, R165.reuse, PT ;  /* 0x000000a50400720c */ /* 0x0c0fe20003f46270 */
[C---:B------:R-:W-:Y:S01]  /*116c0*/  FFMA.FTZ R112, R5.reuse, UR5, R112 ;  /* 0x0000000505707c23 */ /* 0x040fe20008010070 */
[----:B------:R-:W-:Y:S01]  /*116d0*/  ISETP.GE.AND P6, PT, R4, R164, PT ;  /* 0x000000a40400720c */ /* 0x000fe20003fc6270 */
[----:B------:R-:W-:Y:S01]  /*116e0*/  FFMA.FTZ R114, R5, UR5, R114 ;  /* 0x0000000505727c23 */ /* 0x000fe20008010072 */
[----:B------:R-:W-:Y:S01]  /*116f0*/  I2FP.F32.S32 R4, R4 ;  /* 0x0000000400047245 */ /* 0x000fe20000201400 */
[----:B------:R-:W-:Y:S01]  /*11700*/  IMAD.U32 R5, RZ, RZ, UR7 ;  /* 0x00000007ff057e24 */ /* 0x000fe2000f8e00ff */
[----:B------:R-:W-:Y:S01]  /*11710*/  FSEL R197, R197, -INF , !P1 ;  /* 0xff800000c5c57808 */ /* 0x000fe20004800000 */
[----:B------:R-:W5:Y:S01]  /*11720*/  MUFU.TANH R92, R92 ;  /* 0x0000005c005c7308 */ /* 0x000f620000002400 */
[----:B------:R-:W-:Y:S01]  /*11730*/  ISETP.GE.AND P1, PT, R9, R165, PT ;  /* 0x000000a50900720c */ /* 0x000fe20003f26270 */
[----:B------:R-:W-:Y:S01]  /*11740*/  FFMA.FTZ R108, R4, UR5, R108 ;  /* 0x00000005046c7c23 */ /* 0x000fe2000801006c */
[----:B------:R-:W-:Y:S01]  /*11750*/  LOP3.LUT R8, R8, 0x78, R246, 0xfe, !PT ;  /* 0x0000007808087812 */ /* 0x000fe200078efef6 */
[----:B------:R-:W-:Y:S01]  /*11760*/  FFMA.FTZ R110, R4, UR5, R110 ;  /* 0x00000005046e7c23 */ /* 0x000fe2000801006e */
[----:B------:R-:W-:Y:S01]  /*11770*/  FSEL R247, R247, -INF , !P3 ;  /* 0xff800000f7f77808 */ /* 0x000fe20005800000 */
[----:B------:R-:W-:Y:S01]  /*11780*/  IMAD.U32 R4, RZ, RZ, UR7 ;  /* 0x00000007ff047e24 */ /* 0x000fe2000f8e00ff */
[----:B------:R-:W-:Y:S01]  /*11790*/  ISETP.GE.AND P3, PT, R9, R164, PT ;  /* 0x000000a40900720c */ /* 0x000fe20003f66270 */
[----:B------:R-:W-:Y:S01]  /*117a0*/  MUFU.TANH R88, R88 ;  /* 0x0000005800587308 */ /* 0x000fe20000002400 */
[----:B------:R-:W-:Y:S01]  /*117b0*/  FSEL R185, R118, -INF , !P5 ;  /* 0xff80000076b97808 */ /* 0x000fe20006800000 */
[----:B------:R-:W-:Y:S01]  /*117c0*/  IMAD.U32 R9, RZ, RZ, UR7 ;  /* 0x00000007ff097e24 */ /* 0x000fe2000f8e00ff */
[----:B------:R-:W-:-:S02]  /*117d0*/  FSEL R206, R112, -INF , !P1 ;  /* 0xff80000070ce7808 */ /* 0x000fc40004800000 */
[----:B------:R-:W-:Y:S02]  /*117e0*/  LOP3.LUT R5, R5, 0x80, R246, 0xfe, !PT ;  /* 0x0000008005057812 */ /* 0x000fe400078efef6 */
[CC--:B------:R-:W-:Y:S01]  /*117f0*/  ISETP.GE.AND P5, PT, R8.reuse, R165.reuse, PT ;  /* 0x000000a50800720c */ /* 0x0c0fe20003fa6270 */
[----:B------:R-:W-:Y:S01]  /*11800*/  MUFU.TANH R90, R90 ;  /* 0x0000005a005a7308 */ /* 0x000fe20000002400 */
[----:B------:R-:W-:Y:S02]  /*11810*/  ISETP.GE.AND P1, PT, R8, R164, PT ;  /* 0x000000a40800720c */ /* 0x000fe40003f26270 */
[----:B------:R-:W-:Y:S02]  /*11820*/  I2FP.F32.S32 R8, R8 ;  /* 0x0000000800087245 */ /* 0x000fe40000201400 */
[----:B------:R-:W-:Y:S02]  /*11830*/  FSEL R188, R114, -INF , !P3 ;  /* 0xff80000072bc7808 */ /* 0x000fe40005800000 */
[----:B------:R-:W-:Y:S01]  /*11840*/  FSEL R199, R108, -INF , !P2 ;  /* 0xff8000006cc77808 */ /* 0x000fe20005000000 */
[C---:B-1----:R-:W-:Y:S01]  /*11850*/  FFMA.FTZ R104, R8.reuse, UR5, R104 ;  /* 0x0000000508687c23 */ /* 0x042fe20008010068 */
[C---:B------:R-:W-:Y:S01]  /*11860*/  ISETP.GE.AND P3, PT, R5.reuse, R165, PT ;  /* 0x000000a50500720c */ /* 0x040fe20003f66270 */
[----:B--2---:R-:W-:Y:S01]  /*11870*/  FFMA.FTZ R106, R8, UR5, R106 ;  /* 0x00000005086a7c23 */ /* 0x004fe2000801006a */
[----:B------:R-:W-:Y:S01]  /*11880*/  ISETP.GE.AND P2, PT, R5, R164, PT ;  /* 0x000000a40500720c */ /* 0x000fe20003f46270 */
[----:B------:R-:W-:Y:S01]  /*11890*/  MUFU.TANH R89, R89 ;  /* 0x0000005900597308 */ /* 0x000fe20000002400 */
[----:B------:R-:W-:Y:S01]  /*118a0*/  I2FP.F32.S32 R5, R5 ;  /* 0x0000000500057245 */ /* 0x000fe20000201400 */
[----:B------:R-:W-:Y:S01]  /*118b0*/  IMAD.U32 R8, RZ, RZ, UR7 ;  /* 0x00000007ff087e24 */ /* 0x000fe2000f8e00ff */
[----:B------:R-:W-:-:S02]  /*118c0*/  LOP3.LUT R4, R4, 0x88, R246, 0xfe, !PT ;  /* 0x0000008804047812 */ /* 0x000fc400078efef6 */
[----:B------:R-:W-:Y:S01]  /*118d0*/  FSEL R191, R110, -INF , !P6 ;  /* 0xff8000006ebf7808 */ /* 0x000fe20007000000 */
[C---:B------:R-:W-:Y:S01]  /*118e0*/  FFMA.FTZ R100, R5.reuse, UR5, R100 ;  /* 0x0000000505647c23 */ /* 0x040fe20008010064 */
[----:B------:R-:W-:Y:S01]  /*118f0*/  FSEL R179, R104, -INF , !P5 ;  /* 0xff80000068b37808 */ /* 0x000fe20006800000 */
[----:B---3--:R-:W-:Y:S01]  /*11900*/  FFMA.FTZ R102, R5, UR5, R102 ;  /* 0x0000000505667c23 */ /* 0x008fe20008010066 */
[C---:B------:R-:W-:Y:S01]  /*11910*/  ISETP.GE.AND P6, PT, R4.reuse, R165, PT ;  /* 0x000000a50400720c */ /* 0x040fe20003fc6270 */
[----:B------:R-:W1:Y:S01]  /*11920*/  MUFU.TANH R94, R94 ;  /* 0x0000005e005e7308 */ /* 0x000e620000002400 */
[----:B------:R-:W-:Y:S01]  /*11930*/  ISETP.GE.AND P5, PT, R4, R164, PT ;  /* 0x000000a40400720c */ /* 0x000fe20003fa6270 */
[----:B------:R-:W-:Y:S01]  /*11940*/  IMAD.U32 R5, RZ, RZ, UR7 ;  /* 0x00000007ff057e24 */ /* 0x000fe2000f8e00ff */
[----:B------:R-:W-:Y:S02]  /*11950*/  LOP3.LUT R12, R12, 0x90, R246, 0xfe, !PT ;  /* 0x000000900c0c7812 */ /* 0x000fe400078efef6 */
[----:B------:R-:W-:-:S02]  /*11960*/  I2FP.F32.S32 R4, R4 ;  /* 0x0000000400047245 */ /* 0x000fc40000201400 */
[----:B------:R-:W-:Y:S01]  /*11970*/  FSEL R187, R106, -INF , !P1 ;  /* 0xff8000006abb7808 */ /* 0x000fe20004800000 */
[----:B------:R-:W2:Y:S01]  /*11980*/  MUFU.TANH R86, R86 ;  /* 0x0000005600567308 */ /* 0x000ea20000002400 */
[----:B------:R-:W-:Y:S01]  /*11990*/  FSEL R184, R100, -INF , !P3 ;  /* 0xff80000064b87808 */ /* 0x000fe20005800000 */
[----:B----4-:R-:W-:Y:S01]  /*119a0*/  FFMA.FTZ R96, R4, UR5, R96 ;  /* 0x0000000504607c23 */ /* 0x010fe20008010060 */
[----:B------:R-:W-:Y:S01]  /*119b0*/  ISETP.GE.AND P1, PT, R12, R165, PT ;  /* 0x000000a50c00720c */ /* 0x000fe20003f26270 */
[----:B-----5:R-:W-:Y:S01]  /*119c0*/  FFMA.FTZ R98, R4, UR5, R98 ;  /* 0x0000000504627c23 */ /* 0x020fe20008010062 */
[----:B------:R-:W-:Y:S02]  /*119d0*/  ISETP.GE.AND P3, PT, R12, R164, PT ;  /* 0x000000a40c00720c */ /* 0x000fe40003f66270 */
[----:B------:R-:W-:Y:S01]  /*119e0*/  I2FP.F32.S32 R12, R12 ;  /* 0x0000000c000c7245 */ /* 0x000fe20000201400 */
[----:B------:R-:W3:Y:S01]  /*119f0*/  MUFU.TANH R85, R85 ;  /* 0x0000005500557308 */ /* 0x000ee20000002400 */
[----:B------:R-:W-:-:S02]  /*11a00*/  LOP3.LUT R9, R9, 0x98, R246, 0xfe, !PT ;  /* 0x0000009809097812 */ /* 0x000fc400078efef6 */
[----:B------:R-:W-:Y:S01]  /*11a10*/  FSEL R176, R102, -INF , !P2 ;  /* 0xff80000066b07808 */ /* 0x000fe20005000000 */
[----:B------:R-:W-:Y:S01]  /*11a20*/  FFMA.FTZ R92, R12, UR5, R92 ;  /* 0x000000050c5c7c23 */ /* 0x000fe2000801005c */
[----:B------:R-:W-:Y:S01]  /*11a30*/  FSEL R194, R96, -INF , !P6 ;  /* 0xff80000060c27808 */ /* 0x000fe20007000000 */
[----:B-1----:R-:W-:Y:S01]  /*11a40*/  FFMA.FTZ R94, R12, UR5, R94 ;  /* 0x000000050c5e7c23 */ /* 0x002fe2000801005e */
[----:B------:R-:W-:Y:S01]  /*11a50*/  LOP3.LUT R8, R8, 0xa0, R246, 0xfe, !PT ;  /* 0x000000a008087812 */ /* 0x000fe200078efef6 */
[----:B------:R-:W1:Y:S01]  /*11a60*/  MUFU.TANH R80, R80 ;  /* 0x0000005000507308 */ /* 0x000e620000002400 */
[C---:B------:R-:W-:Y:S01]  /*11a70*/  ISETP.GE.AND P2, PT, R9.reuse, R165, PT ;  /* 0x000000a50900720c */ /* 0x040fe20003f46270 */
[----:B------:R-:W-:Y:S01]  /*11a80*/  FMUL.FTZ R12, R36, UR4 ;  /* 0x00000004240c7c20 */ /* 0x000fe20008410000 */
[----:B------:R-:W-:Y:S02]  /*11a90*/  ISETP.GE.AND P6, PT, R9, R164, PT ;  /* 0x000000a40900720c */ /* 0x000fe40003fc6270 */
[----:B------:R-:W-:-:S02]  /*11aa0*/  I2FP.F32.S32 R9, R9 ;  /* 0x0000000900097245 */ /* 0x000fc40000201400 */
[----:B------:R-:W-:Y:S01]  /*11ab0*/  FSEL R174, R98, -INF , !P5 ;  /* 0xff80000062ae7808 */ /* 0x000fe20006800000 */
[----:B------:R-:W4:Y:S01]  /*11ac0*/  MUFU.TANH R87, R87 ;  /* 0x0000005700577308 */ /* 0x000f220000002400 */
[----:B------:R-:W-:Y:S01]  /*11ad0*/  FSEL R181, R92, -INF , !P1 ;  /* 0xff8000005cb57808 */ /* 0x000fe20004800000 */
[C---:B------:R-:W-:Y:S01]  /*11ae0*/  FFMA.FTZ R88, R9.reuse, UR5, R88 ;  /* 0x0000000509587c23 */ /* 0x040fe20008010058 */
[C---:B------:R-:W-:Y:S01]  /*11af0*/  ISETP.GE.AND P5, PT, R8.reuse, R165, PT ;  /* 0x000000a50800720c */ /* 0x040fe20003fa6270 */
[----:B------:R-:W-:Y:S01]  /*11b00*/  FFMA.FTZ R90, R9, UR5, R90 ;  /* 0x00000005095a7c23 */ /* 0x000fe2000801005a */
[----:B------:R-:W-:Y:S01]  /*11b10*/  ISETP.GE.AND P1, PT, R8, R164, PT ;  /* 0x000000a40800720c */ /* 0x000fe20003f26270 */
[----:B------:R-:W-:Y:S01]  /*11b20*/  IMAD.U32 R9, RZ, RZ, UR7 ;  /* 0x00000007ff097e24 */ /* 0x000fe2000f8e00ff */
[----:B------:R-:W-:Y:S01]  /*11b30*/  I2FP.F32.S32 R8, R8 ;  /* 0x0000000800087245 */ /* 0x000fe20000201400 */
[----:B------:R5:W-:Y:S01]  /*11b40*/  MUFU.TANH R4, R79 ;  /* 0x0000004f00047308 */ /* 0x000be20000002400 */
[----:B------:R-:W-:-:S02]  /*11b50*/  LOP3.LUT R5, R5, 0xa8, R246, 0xfe, !PT ;  /* 0x000000a805057812 */ /* 0x000fc400078efef6 */
[----:B------:R-:W-:Y:S01]  /*11b60*/  LOP3.LUT R9, R9, 0xb0, R246, 0xfe, !PT ;  /* 0x000000b009097812 */ /* 0x000fe200078efef6 */
[----:B------:R-:W-:Y:S01]  /*11b70*/  FFMA.FTZ R89, R8, UR5, R89 ;  /* 0x0000000508597c23 */ /* 0x000fe20008010059 */
[----:B------:R-:W-:Y:S01]  /*11b80*/  FSEL R131, R90, -INF , !P6 ;  /* 0xff8000005a837808 */ /* 0x000fe20007000000 */
[----:B--2---:R-:W-:Y:S01]  /*11b90*/  FFMA.FTZ R86, R8, UR5, R86 ;  /* 0x0000000508567c23 */ /* 0x004fe20008010056 */
[----:B------:R-:W-:Y:S01]  /*11ba0*/  ISETP.GE.AND P6, PT, R9, R165, PT ;  /* 0x000000a50900720c */ /* 0x000fe20003fc6270 */
[----:B------:R-:W2:Y:S01]  /*11bb0*/  MUFU.TANH R77, R77 ;  /* 0x0000004d004d7308 */ /* 0x000ea20000002400 */
[----:B------:R-:W-:Y:S01]  /*11bc0*/  FSEL R171, R89, -INF , !P5 ;  /* 0xff80000059ab7808 */ /* 0x000fe20006800000 */
[----:B------:R-:W-:Y:S01]  /*11bd0*/  IMAD.U32 R8, RZ, RZ, UR7 ;  /* 0x00000007ff087e24 */ /* 0x000fe2000f8e00ff */
[----:B------:R-:W-:Y:S01]  /*11be0*/  ISETP.GE.AND P5, PT, R9, R164, PT ;  /* 0x000000a40900720c */ /* 0x000fe20003fa6270 */
[----:B------:R-:W-:Y:S01]  /*11bf0*/  IMAD.U32 R90, RZ, RZ, UR7 ;  /* 0x00000007ff5a7e24 */ /* 0x000fe2000f8e00ff */
[----:B------:R-:W-:-:S02]  /*11c00*/  FSEL R169, R94, -INF , !P3 ;  /* 0xff8000005ea97808 */ /* 0x000fc40005800000 */
[----:B------:R-:W-:Y:S01]  /*11c10*/  FSEL R177, R88, -INF , !P2 ;  /* 0xff80000058b17808 */ /* 0x000fe20005000000 */
[----:B------:R-:W2:Y:S01]  /*11c20*/  MUFU.TANH R76, R76 ;  /* 0x0000004c004c7308 */ /* 0x000ea20000002400 */
[----:B-----5:R-:W-:Y:S02]  /*11c30*/  I2FP.F32.S32 R79, R5 ;  /* 0x00000005004f7245 */ /* 0x020fe40000201400 */
[----:B------:R-:W-:Y:S02]  /*11c40*/  I2FP.F32.S32 R9, R9 ;  /* 0x0000000900097245 */ /* 0x000fe40000201400 */
[----:B------:R-:W-:Y:S01]  /*11c50*/  ISETP.GE.AND P3, PT, R5, R165, PT ;  /* 0x000000a50500720c */ /* 0x000fe20003f66270 */
[----:B---3--:R-:W-:Y:S01]  /*11c60*/  FFMA.FTZ R85, R79, UR5, R85 ;  /* 0x000000054f557c23 */ /* 0x008fe20008010055 */
[----:B------:R-:W-:Y:S01]  /*11c70*/  ISETP.GE.AND P2, PT, R5, R164, PT ;  /* 0x000000a40500720c */ /* 0x000fe20003f46270 */
[----:B------:R-:W-:Y:S01]  /*11c80*/  MUFU.TANH R99, R99 ;  /* 0x0000006300637308 */ /* 0x000fe20000002400 */
[----:B------:R-:W-:-:S02]  /*11c90*/  IMAD.U32 R5, RZ, RZ, UR7 ;  /* 0x00000007ff057e24 */ /* 0x000fc4000f8e00ff */
[----:B-1----:R-:W-:Y:S01]  /*11ca0*/  FFMA.FTZ R79, R79, UR5, R80 ;  /* 0x000000054f4f7c23 */ /* 0x002fe20008010050 */
[--C-:B------:R-:W-:Y:S01]  /*11cb0*/  LOP3.LUT R8, R8, 0xb8, R246.reuse, 0xfe, !PT ;  /* 0x000000b808087812 */ /* 0x100fe200078efef6 */
[----:B----4-:R-:W-:Y:S01]  /*11cc0*/  FFMA.FTZ R87, R9, UR5, R87 ;  /* 0x0000000509577c23 */ /* 0x010fe20008010057 */
[----:B------:R-:W-:Y:S02]  /*11cd0*/  FSEL R80, R86, -INF , !P1 ;  /* 0xff80000056507808 */ /* 0x000fe40004800000 */
[----:B------:R-:W-:Y:S01]  /*11ce0*/  LOP3.LUT R5, R5, 0xc0, R246, 0xfe, !PT ;  /* 0x000000c005057812 */ /* 0x000fe200078efef6 */
[----:B------:R-:W1:Y:S01]  /*11cf0*/  MUFU.TANH R78, R78 ;  /* 0x0000004e004e7308 */ /* 0x000e620000002400 */
[----:B------:R-:W-:Y:S02]  /*11d00*/  FSEL R124, R85, -INF , !P3 ;  /* 0xff800000557c7808 */ /* 0x000fe40005800000 */
[C---:B------:R-:W-:Y:S02]  /*11d10*/  ISETP.GE.AND P1, PT, R8.reuse, R165, PT ;  /* 0x000000a50800720c */ /* 0x040fe40003f26270 */
[----:B------:R-:W-:-:S02]  /*11d20*/  ISETP.GE.AND P3, PT, R8, R164, PT ;  /* 0x000000a40800720c */ /* 0x000fc40003f66270 */
[----:B------:R-:W-:Y:S01]  /*11d30*/  I2FP.F32.S32 R8, R8 ;  /* 0x0000000800087245 */ /* 0x000fe20000201400 */
[----:B------:R-:W3:Y:S01]  /*11d40*/  MUFU.TANH R75, R75 ;  /* 0x0000004b004b7308 */ /* 0x000ee20000002400 */
[----:B------:R-:W-:Y:S02]  /*11d50*/  FSEL R79, R79, -INF , !P2 ;  /* 0xff8000004f4f7808 */ /* 0x000fe40005000000 */
[----:B------:R-:W-:Y:S01]  /*11d60*/  FSEL R89, R87, -INF , !P6 ;  /* 0xff80000057597808 */ /* 0x000fe20007000000 */
[C---:B--2---:R-:W-:Y:S01]  /*11d70*/  FFMA.FTZ R88, R8.reuse, UR5, R77 ;  /* 0x0000000508587c23 */ /* 0x044fe2000801004d */
[C---:B------:R-:W-:Y:S01]  /*11d80*/  ISETP.GE.AND P2, PT, R5.reuse, R165, PT ;  /* 0x000000a50500720c */ /* 0x040fe20003f46270 */
[----:B------:R-:W-:Y:S01]  /*11d90*/  FFMA.FTZ R77, R8, UR5, R76 ;  /* 0x00000005084d7c23 */ /* 0x000fe2000801004c */
[----:B------:R-:W-:Y:S01]  /*11da0*/  ISETP.GE.AND P6, PT, R5, R164, PT ;  /* 0x000000a40500720c */ /* 0x000fe20003fc6270 */
[----:B------:R-:W2:Y:S01]  /*11db0*/  MUFU.TANH R97, R97 ;  /* 0x0000006100617308 */ /* 0x000ea20000002400 */
[----:B------:R-:W-:Y:S01]  /*11dc0*/  I2FP.F32.S32 R5, R5 ;  /* 0x0000000500057245 */ /* 0x000fe20000201400 */
[----:B-1----:R-:W-:Y:S01]  /*11dd0*/  FFMA.FTZ R78, R9, UR5, R78 ;  /* 0x00000005094e7c23 */ /* 0x002fe2000801004e */
[----:B------:R-:W-:Y:S01]  /*11de0*/  FSEL R88, R88, -INF , !P1 ;  /* 0xff80000058587808 */ /* 0x000fe20004800000 */
[----:B------:R-:W-:Y:S01]  /*11df0*/  IMAD.U32 R9, RZ, RZ, UR7 ;  /* 0x00000007ff097e24 */ /* 0x000fe2000f8e00ff */
[----:B------:R-:W-:Y:S01]  /*11e00*/  FSEL R77, R77, -INF , !P3 ;  /* 0xff8000004d4d7808 */ /* 0x000fe20005800000 */
[C---:B------:R-:W-:Y:S01]  /*11e10*/  FFMA.FTZ R87, R5.reuse, UR5, R99 ;  /* 0x0000000505577c23 */ /* 0x040fe20008010063 */
[----:B------:R-:W-:Y:S01]  /*11e20*/  FFMA.FTZ R76, R5, UR5, R4 ;  /* 0x00000005054c7c23 */ /* 0x000fe20008010004 */
[----:B------:R-:W-:Y:S01]  /*11e30*/  IMAD.U32 R5, RZ, RZ, UR7 ;  /* 0x00000007ff057e24 */ /* 0x000fe2000f8e00ff */
[----:B------:R-:W1:Y:S01]  /*11e40*/  MUFU.TANH R95, R95 ;  /* 0x0000005f005f7308 */ /* 0x000e620000002400 */
[----:B------:R-:W-:Y:S01]  /*11e50*/  IMAD.U32 R4, RZ, RZ, UR7 ;  /* 0x00000007ff047e24 */ /* 0x000fe2000f8e00ff */
[----:B------:R-:W-:Y:S01]  /*11e60*/  FSEL R78, R78, -INF , !P5 ;  /* 0xff8000004e4e7808 */ /* 0x000fe20006800000 */
[----:B------:R-:W-:Y:S01]  /*11e70*/  IMAD.U32 R8, RZ, RZ, UR7 ;  /* 0x00000007ff087e24 */ /* 0x000fe2000f8e00ff */
[----:B------:R-:W-:-:S02]  /*11e80*/  LOP3.LUT R5, R5, 0xc8, R246, 0xfe, !PT ;  /* 0x000000c805057812 */ /* 0x000fc400078efef6 */
[----:B------:R-:W-:Y:S02]  /*11e90*/  LOP3.LUT R4, R4, 0xd0, R246, 0xfe, !PT ;  /* 0x000000d004047812 */ /* 0x000fe400078efef6 */
[C---:B------:R-:W-:Y:S01]  /*11ea0*/  ISETP.GE.AND P5, PT, R5.reuse, R165, PT ;  /* 0x000000a50500720c */ /* 0x040fe20003fa6270 */
[----:B------:R-:W4:Y:S01]  /*11eb0*/  MUFU.TANH R101, R101 ;  /* 0x0000006500657308 */ /* 0x000f220000002400 */
[-C--:B------:R-:W-:Y:S02]  /*11ec0*/  ISETP.GE.AND P1, PT, R5, R164.reuse, PT ;  /* 0x000000a40500720c */ /* 0x080fe40003f26270 */
[----:B------:R-:W-:Y:S02]  /*11ed0*/  I2FP.F32.S32 R5, R5 ;  /* 0x0000000500057245 */ /* 0x000fe40000201400 */
[----:B------:R-:W-:Y:S02]  /*11ee0*/  FSEL R87, R87, -INF , !P2 ;  /* 0xff80000057577808 */ /* 0x000fe40005000000 */
[C---:B------:R-:W-:Y:S01]  /*11ef0*/  ISETP.GE.AND P3, PT, R4.reuse, R165, PT ;  /* 0x000000a50400720c */ /* 0x040fe20003f66270 */
[----:B---3--:R-:W-:Y:S01]  /*11f00*/  FFMA.FTZ R75, R5, UR5, R75 ;  /* 0x00000005054b7c23 */ /* 0x008fe2000801004b */
[----:B------:R-:W-:Y:S01]  /*11f10*/  ISETP.GE.AND P2, PT, R4, R164, PT ;  /* 0x000000a40400720c */ /* 0x000fe20003f46270 */
[----:B------:R-:W3:Y:S01]  /*11f20*/  MUFU.TANH R103, R103 ;  /* 0x0000006700677308 */ /* 0x000ee20000002400 */
[----:B------:R-:W-:-:S02]  /*11f30*/  I2FP.F32.S32 R4, R4 ;  /* 0x0000000400047245 */ /* 0x000fc40000201400 */
[----:B------:R-:W-:Y:S01]  /*11f40*/  FSEL R86, R75, -INF , !P5 ;  /* 0xff8000004b567808 */ /* 0x000fe20006800000 */
[----:B--2---:R-:W-:Y:S01]  /*11f50*/  FFMA.FTZ R75, R5, UR5, R97 ;  /* 0x00000005054b7c23 */ /* 0x004fe20008010061 */
[--C-:B------:R-:W-:Y:S01]  /*11f60*/  LOP3.LUT R9, R9, 0xe0, R246.reuse, 0xfe, !PT ;  /* 0x000000e009097812 */ /* 0x100fe200078efef6 */
[----:B-1----:R-:W-:Y:S01]  /*11f70*/  FFMA.FTZ R85, R4, UR5, R95 ;  /* 0x0000000504557c23 */ /* 0x002fe2000801005f */
[----:B------:R-:W-:Y:S01]  /*11f80*/  LOP3.LUT R90, R90, 0xd8, R246, 0xfe, !PT ;  /* 0x000000d85a5a7812 */ /* 0x000fe200078efef6 */
[----:B------:R-:W1:Y:S01]  /*11f90*/  MUFU.TANH R93, R93 ;  /* 0x0000005d005d7308 */ /* 0x000e620000002400 */
[----:B------:R-:W-:Y:S01]  /*11fa0*/  FSEL R75, R75, -INF , !P1 ;  /* 0xff8000004b4b7808 */ /* 0x000fe20004800000 */
[----:B----4-:R-:W-:Y:S01]  /*11fb0*/  FFMA.FTZ R101, R4, UR5, R101 ;  /* 0x0000000504657c23 */ /* 0x010fe20008010065 */
[----:B------:R-:W-:Y:S01]  /*11fc0*/  FSEL R85, R85, -INF , !P3 ;  /* 0xff80000055557808 */ /* 0x000fe20005800000 */
[----:B------:R-:W-:Y:S01]  /*11fd0*/  IMAD.U32 R5, RZ, RZ, UR7 ;  /* 0x00000007ff057e24 */ /* 0x000fe2000f8e00ff */
[C---:B------:R-:W-:Y:S01]  /*11fe0*/  ISETP.GE.AND P1, PT, R9.reuse, R165, PT ;  /* 0x000000a50900720c */ /* 0x040fe20003f26270 */
[----:B------:R-:W-:Y:S01]  /*11ff0*/  IMAD.U32 R4, RZ, RZ, UR7 ;  /* 0x00000007ff047e24 */ /* 0x000fe2000f8e00ff */
[----:B------:R-:W-:Y:S01]  /*12000*/  ISETP.GE.AND P3, PT, R9, R164, PT ;  /* 0x000000a40900720c */ /* 0x000fe20003f66270 */
[----:B------:R-:W2:Y:S01]  /*12010*/  MUFU.TANH R91, R91 ;  /* 0x0000005b005b7308 */ /* 0x000ea20000002400 */
[----:B------:R-:W-:-:S02]  /*12020*/  I2FP.F32.S32 R9, R9 ;  /* 0x0000000900097245 */ /* 0x000fc40000201400 */
[----:B------:R-:W-:Y:S02]  /*12030*/  FSEL R76, R76, -INF , !P6 ;  /* 0xff8000004c4c7808 */ /* 0x000fe40007000000 */
[C---:B------:R-:W-:Y:S01]  /*12040*/  ISETP.GE.AND P6, PT, R90.reuse, R165, PT ;  /* 0x000000a55a00720c */ /* 0x040fe20003fc6270 */
[----:B---3--:R-:W-:Y:S01]  /*12050*/  FFMA.FTZ R95, R9, UR5, R103 ;  /* 0x00000005095f7c23 */ /* 0x008fe20008010067 */
[----:B------:R-:W-:Y:S01]  /*12060*/  ISETP.GE.AND P5, PT, R90, R164, PT ;  /* 0x000000a45a00720c */ /* 0x000fe20003fa6270 */
[----:B------:R-:W3:Y:S01]  /*12070*/  MUFU.TANH R46, R46 ;  /* 0x0000002e002e7308 */ /* 0x000ee20000002400 */
[----:B------:R-:W-:Y:S02]  /*12080*/  I2FP.F32.S32 R90, R90 ;  /* 0x0000005a005a7245 */ /* 0x000fe40000201400 */
[----:B------:R-:W-:Y:S02]  /*12090*/  LOP3.LUT R8, R8, 0xe8, R246, 0xfe, !PT ;  /* 0x000000e808087812 */ /* 0x000fe400078efef6 */
[----:B------:R-:W-:Y:S01]  /*120a0*/  FSEL R95, R95, -INF , !P1 ;  /* 0xff8000005f5f7808 */ /* 0x000fe20004800000 */
[----:B-1----:R-:W-:Y:S01]  /*120b0*/  FFMA.FTZ R92, R90, UR5, R93 ;  /* 0x000000055a5c7c23 */ /* 0x002fe2000801005d */
[----:B------:R-:W-:Y:S01]  /*120c0*/  ISETP.GE.AND P1, PT, R8, R164, PT ;  /* 0x000000a40800720c */ /* 0x000fe20003f26270 */
[----:B------:R-:W1:Y:S01]  /*120d0*/  MUFU.TANH R50, R50 ;  /* 0x0000003200327308 */ /* 0x000e620000002400 */
[----:B--2---:R-:W-:Y:S01]  /*120e0*/  FFMA.FTZ R90, R90, UR5, R91 ;  /* 0x000000055a5a7c23 */ /* 0x004fe2000801005b */
[----:B------:R-:W-:-:S02]  /*120f0*/  FSEL R91, R101, -INF , !P2 ;  /* 0xff800000655b7808 */ /* 0x000fc40005000000 */
[----:B------:R-:W-:Y:S02]  /*12100*/  ISETP.GE.AND P2, PT, R8, R165, PT ;  /* 0x000000a50800720c */ /* 0x000fe40003f46270 */
[----:B------:R-:W-:Y:S02]  /*12110*/  I2FP.F32.S32 R8, R8 ;  /* 0x0000000800087245 */ /* 0x000fe40000201400 */
[----:B------:R-:W2:Y:S01]  /*12120*/  MUFU.TANH R49, R49 ;  /* 0x0000003100317308 */ /* 0x000ea20000002400 */
[----:B------:R-:W-:Y:S02]  /*12130*/  LOP3.LUT R5, R5, 0xf0, R246, 0xfe, !PT ;  /* 0x000000f005057812 */ /* 0x000fe400078efef6 */
[----:B---3--:R-:W-:Y:S01]  /*12140*/  FFMA.FTZ R46, R8, UR5, R46 ;  /* 0x00000005082e7c23 */ /* 0x008fe2000801002e */
[----:B------:R-:W-:Y:S02]  /*12150*/  LOP3.LUT R4, R4, 0xf8, R246, 0xfe, !PT ;  /* 0x000000f804047812 */ /* 0x000fe400078efef6 */
[----:B------:R-:W-:-:S02]  /*12160*/  FSEL R92, R92, -INF , !P6 ;  /* 0xff8000005c5c7808 */ /* 0x000fc40007000000 */
[----:B------:R-:W3:Y:S01]  /*12170*/  MUFU.TANH R45, R45 ;  /* 0x0000002d002d7308 */ /* 0x000ee20000002400 */
[----:B-1----:R-:W-:Y:S01]  /*12180*/  FFMA.FTZ R50, R9, UR5, R50 ;  /* 0x0000000509327c23 */ /* 0x002fe20008010032 */
[----:B------:R-:W-:Y:S02]  /*12190*/  FSEL R96, R46, -INF , !P1 ;  /* 0xff8000002e607808 */ /* 0x000fe40004800000 */
[----:B------:R-:W-:Y:S02]  /*121a0*/  PLOP3.LUT P1, PT, PT, PT, UP1, 0x80, 0x0 ;  /* 0x000000000000781c */ /* 0x000fe40003f2f018 */
[----:B------:R-:W-:Y:S02]  /*121b0*/  FSEL R90, R90, -INF , !P5 ;  /* 0xff8000005a5a7808 */ /* 0x000fe40006800000 */
[----:B------:R-:W1:Y:S01]  /*121c0*/  MUFU.TANH R42, R42 ;  /* 0x0000002a002a7308 */ /* 0x000e620000002400 */
[----:B--2---:R-:W-:Y:S01]  /*121d0*/  FFMA.FTZ R49, R8, UR5, R49 ;  /* 0x0000000508317c23 */ /* 0x004fe20008010031 */
[----:B------:R-:W-:Y:S01]  /*121e0*/  FSEL R93, R50, -INF , !P3 ;  /* 0xff800000325d7808 */ /* 0x000fe20005800000 */
[----:B------:R-:W-:Y:S01]  /*121f0*/  BAR.SYNC.DEFER_BLOCKING 0x0 ;  /* 0x0000000000007b1d */ /* 0x000fe20000010000 */
[----:B------:R-:W-:-:S02]  /*12200*/  ISETP.GE.AND P6, PT, R5, R165, PT ;  /* 0x000000a50500720c */ /* 0x000fc40003fc6270 */
[----:B------:R-:W-:Y:S02]  /*12210*/  FSEL R94, R49, -INF , !P2 ;  /* 0xff800000315e7808 */ /* 0x000fe40005000000 */
[C---:B------:R-:W-:Y:S01]  /*12220*/  ISETP.GE.AND P5, PT, R4.reuse, R165, PT ;  /* 0x000000a50400720c */ /* 0x040fe20003fa6270 */
[----:B------:R-:W2:Y:S01]  /*12230*/  MUFU.TANH R12, R12 ;  /* 0x0000000c000c7308 */ /* 0x000ea20000002400 */
[-C--:B------:R-:W-:Y:S02]  /*12240*/  ISETP.GE.AND P3, PT, R5, R164.reuse, PT ;  /* 0x000000a40500720c */ /* 0x080fe40003f66270 */
[----:B------:R-:W-:Y:S02]  /*12250*/  ISETP.GE.AND P2, PT, R4, R164, PT ;  /* 0x000000a40400720c */ /* 0x000fe40003f46270 */
[----:B------:R-:W-:Y:S02]  /*12260*/  I2FP.F32.S32 R5, R5 ;  /* 0x0000000500057245 */ /* 0x000fe40000201400 */
[----:B------:R-:W-:Y:S01]  /*12270*/  I2FP.F32.S32 R4, R4 ;  /* 0x0000000400047245 */ /* 0x000fe20000201400 */
[----:B------:R-:W4:Y:S02]  /*12280*/  MUFU.TANH R38, R38 ;  /* 0x0000002600267308 */ /* 0x000f240000002400 */
[C---:B---3--:R-:W-:Y:S01]  /*12290*/  FFMA.FTZ R45, R5.reuse, UR5, R45 ;  /* 0x00000005052d7c23 */ /* 0x048fe2000801002d */
[----:B-1----:R-:W-:-:S04]  /*122a0*/  FFMA.FTZ R42, R5, UR5, R42 ;  /* 0x00000005052a7c23 */ /* 0x002fc8000801002a */
[----:B------:R-:W-:Y:S01]  /*122b0*/  FSEL R99, R45, -INF , !P6 ;  /* 0xff8000002d637808 */ /* 0x000fe20007000000 */
[----:B--2---:R-:W-:Y:S01]  /*122c0*/  FFMA.FTZ R12, R4, UR5, R12 ;  /* 0x00000005040c7c23 */ /* 0x004fe2000801000c */
[----:B------:R-:W-:-:S04]  /*122d0*/  FSEL R97, R42, -INF , !P3 ;  /* 0xff8000002a617808 */ /* 0x000fc80005800000 */
[----:B------:R-:W-:Y:S01]  /*122e0*/  FSEL R98, R12, -INF , !P5 ;  /* 0xff8000000c627808 */ /* 0x000fe20006800000 */
[----:B----4-:R-:W-:-:S05]  /*122f0*/  FFMA.FTZ R38, R4, UR5, R38 ;  /* 0x0000000504267c23 */ /* 0x010fca0008010026 */
        /* <DEDUP_REMOVED lines=64> */
.L_x_2560:
[----:B------:R-:W-:-:S04]  /*12700*/  ULEA UR7, -UR8, URZ, 0x8 ;  /* 0x0000003f08077291 */ /* 0x000fc8000f8e413f */
[----:B------:R-:W-:Y:S02]  /*12710*/  USHF.R.S32.HI UR4, URZ, 0x1f, UR7 ;  /* 0x0000001f3f047899 */ /* 0x000fe40008011407 */
[----:B------:R-:W-:-:S04]  /*12720*/  MOV R5, UR7 ;  /* 0x0000000700057c02 */ /* 0x000fc80008000f00 */
[----:B------:R-:W-:-:S07]  /*12730*/  MOV R4, UR4 ;  /* 0x0000000400047c02 */ /* 0x000fce0008000f00 */
.L_x_2561:
[----:B------:R-:W-:Y:S01]  /*12740*/  ULDC.64 UR10, c[0x0][0x218] ;  /* 0x00008600000a7ab9 */ /* 0x000fe20000000a00 */
[----:B------:R-:W-:Y:S01]  /*12750*/  IMAD.U32 R116, RZ, RZ, UR8 ;  /* 0x00000008ff747e24 */ /* 0x000fe2000f8e00ff */
[----:B------:R-:W-:Y:S01]  /*12760*/  LEA R250, P1, R67, UR10, 0x1 ;  /* 0x0000000a43fa7c11 */ /* 0x000fe2000f8208ff */
[----:B------:R-:W-:Y:S01]  /*12770*/  IMAD.U32 R42, RZ, RZ, UR8 ;  /* 0x00000008ff2a7e24 */ /* 0x000fe2000f8e00ff */
[--C-:B------:R-:W-:Y:S01]  /*12780*/  @!P0 IADD3 R25, P3, P2, R5, UR14, R67.reuse ;  /* 0x0000000e05198c10 */ /* 0x100fe2000fa7e043 */
[----:B------:R-:W-:Y:S01]  /*12790*/  IMAD.U32 R114, RZ, RZ, UR8 ;  /* 0x00000008ff727e24 */ /* 0x000fe2000f8e00ff */
[--C-:B------:R-:W-:Y:S01]  /*127a0*/  LEA.HI.X R249, R67, UR11, R66.reuse, 0x1, P1 ;  /* 0x0000000b43f97c11 */ /* 0x100fe200088f0c42 */
[----:B------:R-:W-:Y:S01]  /*127b0*/  @!P0 IMAD.MOV.U32 R8, RZ, RZ, R67 ;  /* 0x000000ffff088224 */ /* 0x000fe200078e0043 */
[C---:B------:R-:W-:Y:S01]  /*127c0*/  @!P0 LEA R26, P1, R5.reuse, R250, 0x1 ;  /* 0x000000fa051a8211 */ /* 0x040fe200078208ff */
[--C-:B------:R-:W-:Y:S01]  /*127d0*/  @!P0 IMAD.MOV.U32 R9, RZ, RZ, R66.reuse ;  /* 0x000000ffff098224 */ /* 0x100fe200078e0042 */
[----:B------:R-:W-:Y:S01]  /*127e0*/  @!P0 IADD3.X R24, R4, UR13, R66, P3, P2 ;  /* 0x0000000d04188c10 */ /* 0x000fe20009fe4442 */
[----:B------:R-:W-:Y:S01]  /*127f0*/  IMAD.U32 R50, RZ, RZ, UR8 ;  /* 0x00000008ff327e24 */ /* 0x000fe2000f8e00ff */
[----:B------:R-:W-:Y:S01]  /*12800*/  @!P0 LEA.HI.X R27, R5, R249, R4, 0x1, P1 ;  /* 0x000000f9051b8211 */ /* 0x000fe200008f0c04 */
[----:B------:R-:W-:Y:S01]  /*12810*/  IMAD.U32 R100, RZ, RZ, UR8 ;  /* 0x00000008ff647e24 */ /* 0x000fe2000f8e00ff */
[----:B------:R1:W-:Y:S01]  /*12820*/  @P0 STS.128 [R241+0x2000], RZ ;  /* 0x002000fff1000388 */ /* 0x0003e20000000c00 */
[----:B------:R-:W-:Y:S01]  /*12830*/  IMAD.U32 R102, RZ, RZ, UR8 ;  /* 0x00000008ff667e24 */ /* 0x000fe2000f8e00ff */
[C---:B------:R-:W-:Y:S01]  /*12840*/  @!P0 LEA R110, P3, R25.reuse, UR10, 0x1 ;  /* 0x0000000a196e8c11 */ /* 0x040fe2000f8608ff */
[----:B------:R-:W-:Y:S01]  /*12850*/  IMAD.U32 R104, RZ, RZ, UR8 ;  /* 0x00000008ff687e24 */ /* 0x000fe2000f8e00ff */
[----:B------:R-:W-:Y:S01]  /*12860*/  @!PT LDS RZ, [RZ] ;  /* 0x00000000fffff984 */ /* 0x000fe20000000800 */
[----:B------:R-:W-:Y:S01]  /*12870*/  @!PT LDS RZ, [RZ] ;  /* 0x00000000fffff984 */ /* 0x000fe20000000800 */
[----:B------:R-:W-:Y:S01]  /*12880*/  @!PT LDS RZ, [RZ] ;  /* 0x00000000fffff984 */ /* 0x000fe20000000800 */
[----:B------:R2:W-:Y:S01]  /*12890*/  @!P0 LDGSTS.E.BYPASS.LTC128B.128 [R241+0x2000], desc[UR20][R26.64] ;  /* 0x020000001af18fae */ /* 0x0005e2000b901d54 */
[----:B------:R-:W-:Y:S01]  /*128a0*/  IMAD.U32 R112, RZ, RZ, UR8 ;  /* 0x00000008ff707e24 */ /* 0x000fe2000f8e00ff */
[----:B------:R-:W-:Y:S01]  /*128b0*/  @!P0 LEA.HI.X R111, R25, UR11, R24, 0x1, P3 ;  /* 0x0000000b196f8c11 */ /* 0x000fe200098f0c18 */
[----:B------:R-:W-:Y:S01]  /*128c0*/  IMAD.U32 R106, RZ, RZ, UR8 ;  /* 0x00000008ff6a7e24 */ /* 0x000fe2000f8e00ff */
[----:B------:R-:W-:Y:S01]  /*128d0*/  @!UP0 UIMAD UR18, UR9, 0x30, URZ ;  /* 0x00000030091288a4 */ /* 0x000fe2000f8e023f */
[--C-:B------:R-:W-:Y:S01]  /*128e0*/  @!P0 IMAD.WIDE.U32 R116, R116, 0x30, R8.reuse ;  /* 0x0000003074748825 */ /* 0x100fe200078e0008 */
[----:B------:R-:W-:Y:S01]  /*128f0*/  @!UP0 UIMAD UR7, UR9, 0x50, URZ ;  /* 0x00000050090788a4 */ /* 0x000fe2000f8e023f */
[----:B------:R1:W-:Y:S01]  /*12900*/  @P0 STS.128 [R241+0x2800], RZ ;  /* 0x002800fff1000388 */ /* 0x0003e20000000c00 */
[----:B------:R-:W-:Y:S01]  /*12910*/  @!UP0 UIMAD UR4, UR9, 0x60, URZ ;  /* 0x00000060090488a4 */ /* 0x000fe2000f8e023f */
[--C-:B------:R-:W-:Y:S01]  /*12920*/  @!P0 IMAD.WIDE.U32 R42, R42, 0x50, R8.reuse ;  /* 0x000000502a2a8825 */ /* 0x100fe200078e0008 */
[----:B------:R-:W-:Y:S01]  /*12930*/  BSSY B0, `(.L_x_2562) ;  /* 0x00000aa000007945 */ /* 0x000fe20003800000 */
[----:B------:R-:W-:Y:S01]  /*12940*/  @!PT LDS RZ, [RZ] ;  /* 0x00000000fffff984 */ /* 0x000fe20000000800 */
[----:B------:R-:W-:Y:S01]  /*12950*/  @!PT LDS RZ, [RZ] ;  /* 0x00000000fffff984 */ /* 0x000fe20000000800 */
[----:B------:R-:W-:Y:S01]  /*12960*/  @!PT LDS RZ, [RZ] ;  /* 0x00000000fffff984 */ /* 0x000fe20000000800 */
[----:B------:R1:W-:Y:S02]  /*12970*/  @!P0 LDGSTS.E.BYPASS.LTC128B.128 [R241+0x2800], desc[UR20][R110.64] ;  /* 0x028000006ef18fae */ /* 0x0003e4000b901d54 */
[----:B------:R-:W-:-:S02]  /*12980*/  @!P0 IMAD.WIDE.U32 R114, R114, 0x60, R8 ;  /* 0x0000006072728825 */ /* 0x000fc400078e0008 */
[----:B------:R1:W-:Y:S02]  /*12990*/  @P0 STS.128 [R241+0x3000], RZ ;  /* 0x003000fff1000388 */ /* 0x0003e40000000c00 */
[----:B------:R-:W-:-:S04]  /*129a0*/  @!P0 IMAD.WIDE.U32 R50, R50, 0x70, R8 ;  /* 0x0000007032328825 */ /* 0x000fc800078e0008 */
[----:B------:R-:W-:-:S04]  /*129b0*/  @!P0 IMAD.WIDE.U32 R100, R100, 0x90, R8 ;  /* 0x0000009064648825 */ /* 0x000fc800078e0008 */
[----:B------:R-:W-:-:S04]  /*129c0*/  @!P0 IMAD.WIDE.U32 R102, R102, 0xa0, R8 ;  /* 0x000000a066668825 */ /* 0x000fc800078e0008 */
[----:B------:R-:W-:-:S04]  /*129d0*/  @!P0 IMAD.WIDE.U32 R104, R104, 0xb0, R8 ;  /* 0x000000b068688825 */ /* 0x000fc800078e0008 */
[----:B------:R-:W-:-:S04]  /*129e0*/  @!P0 IMAD.WIDE.U32 R112, R112, 0xc0, R8 ;  /* 0x000000c070708825 */ /* 0x000fc800078e0008 */
[----:B------:R-:W-:-:S04]  /*129f0*/  @!P0 IMAD.WIDE.U32 R106, R106, 0xd0, R8 ;  /* 0x000000d06a6a8825 */ /* 0x000fc800078e0008 */
[----:B------:R-:W-:Y:S02]  /*12a00*/  IMAD.U32 R9, RZ, RZ, UR8 ;  /* 0x00000008ff097e24 */ /* 0x000fe4000f8e00ff */
[----:B------:R-:W-:Y:S02]  /*12a10*/  IMAD.U32 R108, RZ, RZ, UR8 ;  /* 0x00000008ff6c7e24 */ /* 0x000fe4000f8e00ff */
[----:B------:R-:W-:Y:S01]  /*12a20*/  @!P0 IMAD.MOV.U32 R46, RZ, RZ, R67 ;  /* 0x000000ffff2e8224 */ /* 0x000fe200078e0043 */
[----:B------:R-:W-:Y:S01]  /*12a30*/  @!P0 LEA R9, P2, R9, R67, 0x5 ;  /* 0x0000004309098211 */ /* 0x000fe200078428ff */
[----:B------:R-:W-:Y:S02]  /*12a40*/  @!P0 IMAD.MOV.U32 R47, RZ, RZ, R66 ;  /* 0x000000ffff2f8224 */ /* 0x000fe400078e0042 */
[----:B--2---:R-:W-:Y:S02]  /*12a50*/  IMAD.U32 R26, RZ, RZ, UR8 ;  /* 0x00000008ff1a7e24 */ /* 0x004fe4000f8e00ff */
[----:B------:R-:W-:-:S02]  /*12a60*/  IMAD.U32 R12, RZ, RZ, UR8 ;  /* 0x00000008ff0c7e24 */ /* 0x000fc4000f8e00ff */
[----:B------:R-:W-:Y:S01]  /*12a70*/  IMAD.U32 R8, RZ, RZ, UR9 ;  /* 0x00000009ff087e24 */ /* 0x000fe2000f8e00ff */
[----:B------:R-:W-:Y:S01]  /*12a80*/  @!P0 LEA R26, P1, R26, R67, 0x6 ;  /* 0x000000431a1a8211 */ /* 0x000fe200078230ff */
[----:B------:R-:W-:-:S03]  /*12a90*/  @!P0 IMAD.WIDE.U32 R108, R108, 0xe0, R46 ;  /* 0x000000e06c6c8825 */ /* 0x000fc600078e002e */
[----:B------:R-:W-:Y:S01]  /*12aa0*/  @!P0 LEA.HI.X R8, R12, R66, R8, 0x5, P2 ;  /* 0x000000420c088211 */ /* 0x000fe200010f2c08 */
[----:B------:R-:W-:Y:S02]  /*12ab0*/  IMAD.U32 R46, RZ, RZ, UR8 ;  /* 0x00000008ff2e7e24 */ /* 0x000fe4000f8e00ff */
[----:B------:R-:W-:Y:S02]  /*12ac0*/  IMAD.U32 R24, RZ, RZ, UR8 ;  /* 0x00000008ff187e24 */ /* 0x000fe4000f8e00ff */
[----:B------:R-:W-:Y:S01]  /*12ad0*/  IMAD.U32 R25, RZ, RZ, UR9 ;  /* 0x00000009ff197e24 */ /* 0x000fe2000f8e00ff */
[----:B------:R-:W-:Y:S01]  /*12ae0*/  @!P0 LEA R46, P2, R46, R67, 0x7 ;  /* 0x000000432e2e8211 */ /* 0x000fe200078438ff */
[----:B------:R-:W-:-:S03]  /*12af0*/  IMAD.U32 R45, RZ, RZ, UR9 ;  /* 0x00000009ff2d7e24 */ /* 0x000fc6000f8e00ff */
[----:B------:R-:W-:Y:S02]  /*12b00*/  @!P0 LEA.HI.X R25, R24, R66, R25, 0x6, P1 ;  /* 0x0000004218198211 */ /* 0x000fe400008f3419 */
[C---:B------:R-:W-:Y:S02]  /*12b10*/  @!P0 IADD3 R24, P1, R5.reuse, R116, RZ ;  /* 0x0000007405188210 */ /* 0x040fe40007f3e0ff */
[----:B------:R-:W-:Y:S02]  /*12b20*/  @!P0 LEA.HI.X R45, R12, R66, R45, 0x7, P2 ;  /* 0x000000420c2d8211 */ /* 0x000fe400010f3c2d */
[C---:B------:R-:W-:Y:S02]  /*12b30*/  @!P0 IADD3 R30, P2, R5.reuse, R42, RZ ;  /* 0x0000002a051e8210 */ /* 0x040fe40007f5e0ff */
[----:B------:R-:W-:Y:S01]  /*12b40*/  @!P0 IADD3.X R12, R4, UR18, R117, P1, !PT ;  /* 0x00000012040c8c10 */ /* 0x000fe20008ffe475 */
[----:B------:R-:W-:Y:S01]  /*12b50*/  @!UP0 UIMAD UR18, UR9, 0x70, URZ ;  /* 0x00000070091288a4 */ /* 0x000fe2000f8e023f */
[----:B------:R-:W-:-:S02]  /*12b60*/  @!P0 IADD3 R38, P1, R5, R114, RZ ;  /* 0x0000007205268210 */ /* 0x000fc40007f3e0ff */
[C---:B------:R-:W-:Y:S01]  /*12b70*/  @!P0 IADD3.X R27, R4.reuse, UR7, R43, P2, !PT ;  /* 0x00000007041b8c10 */ /* 0x040fe200097fe42b */
[----:B------:R-:W-:Y:S01]  /*12b80*/  @!UP0 UIMAD UR7, UR9, 0x90, URZ ;  /* 0x00000090090788a4 */ /* 0x000fe2000f8e023f */
[C---:B------:R-:W-:Y:S02]  /*12b90*/  @!P0 IADD3 R43, P2, R5.reuse, R50, RZ ;  /* 0x00000032052b8210 */ /* 0x040fe40007f5e0ff */
[C---:B------:R-:W-:Y:S01]  /*12ba0*/  @!P0 IADD3.X R36, R4.reuse, UR4, R115, P1, !PT ;  /* 0x0000000404248c10 */ /* 0x040fe20008ffe473 */
[----:B------:R-:W-:Y:S01]  /*12bb0*/  @!UP0 UIMAD UR4, UR9, 0xa0, URZ ;  /* 0x000000a0090488a4 */ /* 0x000fe2000f8e023f */
        /* <DEDUP_REMOVED lines=10> */
[----:B------:R-:W-:Y:S02]  /*12c60*/  @!P0 IADD3.X R100, R4, UR18, R105, P1, !PT ;  /* 0x0000001204648c10 */ /* 0x000fe40008ffe469 */
[----:B------:R-:W-:-:S02]  /*12c70*/  @!P0 IADD3 R105, P1, R5, R106, RZ ;  /* 0x0000006a05698210 */ /* 0x000fc40007f3e0ff */
[C---:B------:R-:W-:Y:S02]  /*12c80*/  @!P0 IADD3.X R102, R4.reuse, UR7, R113, P2, !PT ;  /* 0x0000000704668c10 */ /* 0x040fe400097fe471 */
[C---:B------:R-:W-:Y:S02]  /*12c90*/  @!P0 IADD3 R9, P2, R5.reuse, R9, RZ ;  /* 0x0000000905098210 */ /* 0x040fe40007f5e0ff */
[C---:B------:R-:W-:Y:S01]  /*12ca0*/  @!P0 IADD3.X R104, R4.reuse, UR4, R107, P1, !PT ;  /* 0x0000000404688c10 */ /* 0x040fe20008ffe46b */
[----:B------:R-:W-:Y:S01]  /*12cb0*/  @!UP0 UIMAD UR4, UR9, 0xe0, URZ ;  /* 0x000000e0090488a4 */ /* 0x000fe2000f8e023f */
[C---:B------:R-:W-:Y:S01]  /*12cc0*/  @!P0 IADD3 R107, P1, R5.reuse, R108, RZ ;  /* 0x0000006c056b8210 */ /* 0x040fe20007f3e0ff */
[----:B------:R-:W-:Y:S01]  /*12cd0*/  @!P0 IMAD.X R8, R4, 0x1, R8, P2 ;  /* 0x0000000104088824 */ /* 0x000fe200010e0608 */
[----:B------:R-:W-:Y:S02]  /*12ce0*/  @!P0 IADD3 R26, P2, R5, R26, RZ ;  /* 0x0000001a051a8210 */ /* 0x000fe40007f5e0ff */
[----:B------:R-:W-:-:S02]  /*12cf0*/  @!P0 LEA R108, P3, R9, UR10, 0x1 ;  /* 0x0000000a096c8c11 */ /* 0x000fc4000f8608ff */
[C---:B------:R-:W-:Y:S01]  /*12d00*/  @!P0 IADD3.X R106, R4.reuse, UR4, R109, P1, !PT ;  /* 0x00000004046a8c10 */ /* 0x040fe20008ffe46d */
[----:B------:R-:W-:Y:S01]  /*12d10*/  @!P0 IMAD.X R25, R4, 0x1, R25, P2 ;  /* 0x0000000104198824 */ /* 0x000fe200010e0619 */
[----:B------:R-:W-:Y:S02]  /*12d20*/  @!P0 LEA.HI.X R109, R9, UR11, R8, 0x1, P3 ;  /* 0x0000000b096d8c11 */ /* 0x000fe400098f0c08 */
[----:B------:R-:W-:Y:S02]  /*12d30*/  @!P0 LEA R8, P1, R26, UR10, 0x1 ;  /* 0x0000000a1a088c11 */ /* 0x000fe4000f8208ff */
[----:B------:R-:W-:Y:S01]  /*12d40*/  @!P0 LEA R112, P2, R24, UR10, 0x1 ;  /* 0x0000000a18708c11 */ /* 0x000fe2000f8408ff */
[----:B------:R-:W-:Y:S01]  /*12d50*/  @!PT LDS RZ, [RZ] ;  /* 0x00000000fffff984 */ /* 0x000fe20000000800 */
[----:B------:R-:W-:Y:S01]  /*12d60*/  @!PT LDS RZ, [RZ] ;  /* 0x00000000fffff984 */ /* 0x000fe20000000800 */
[----:B------:R-:W-:Y:S01]  /*12d70*/  @!PT LDS RZ, [RZ] ;  /* 0x00000000fffff984 */ /* 0x000fe20000000800 */
[----:B------:R1:W-:Y:S01]  /*12d80*/  @!P0 LDGSTS.E.BYPASS.LTC128B.128 [R241+0x3000], desc[UR20][R108.64] ;  /* 0x030000006cf18fae */ /* 0x0003e2000b901d54 */
[----:B------:R-:W-:Y:S02]  /*12d90*/  @!P0 LEA.HI.X R9, R26, UR11, R25, 0x1, P1 ;  /* 0x0000000b1a098c11 */ /* 0x000fe400088f0c19 */
[----:B------:R-:W-:Y:S01]  /*12da0*/  @!P0 LEA.HI.X R113, R24, UR11, R12, 0x1, P2 ;  /* 0x0000000b18718c11 */ /* 0x000fe200090f0c0c */
[----:B------:R1:W-:Y:S01]  /*12db0*/  @P0 STS.128 [R241+0x3800], RZ ;  /* 0x003800fff1000388 */ /* 0x0003e20000000c00 */
[----:B------:R-:W-:-:S02]  /*12dc0*/  @!P0 IADD3 R46, P1, R5, R46, RZ ;  /* 0x0000002e052e8210 */ /* 0x000fc40007f3e0ff */
[----:B------:R-:W-:Y:S01]  /*12dd0*/  @!P0 LEA R24, P2, R38, UR10, 0x1 ;  /* 0x0000000a26188c11 */ /* 0x000fe2000f8408ff */
[----:B------:R-:W-:Y:S01]  /*12de0*/  @!PT LDS RZ, [RZ] ;  /* 0x00000000fffff984 */ /* 0x000fe20000000800 */
[----:B------:R-:W-:Y:S01]  /*12df0*/  @!PT LDS RZ, [RZ] ;  /* 0x00000000fffff984 */ /* 0x000fe20000000800 */
[----:B------:R-:W-:Y:S01]  /*12e00*/  @!PT LDS RZ, [RZ] ;  /* 0x00000000fffff984 */ /* 0x000fe20000000800 */
[----:B------:R1:W-:Y:S01]  /*12e10*/  @!P0 LDGSTS.E.BYPASS.LTC128B.128 [R241+0x3800], desc[UR20][R112.64] ;  /* 0x0380000070f18fae */ /* 0x0003e2000b901d54 */
[----:B------:R-:W-:Y:S01]  /*12e20*/  @!P0 LEA R26, P3, R30, UR10, 0x1 ;  /* 0x0000000a1e1a8c11 */ /* 0x000fe2000f8608ff */
[----:B------:R-:W-:Y:S01]  /*12e30*/  @!P0 IMAD.X R45, R4, 0x1, R45, P1 ;  /* 0x00000001042d8824 */ /* 0x000fe200008e062d */
[----:B------:R-:W-:Y:S01]  /*12e40*/  @!P0 LEA.HI.X R25, R38, UR11, R36, 0x1, P2 ;  /* 0x0000000b26198c11 */ /* 0x000fe200090f0c24 */
[----:B------:R1:W-:Y:S01]  /*12e50*/  @P0 STS.128 [R241+0x4000], RZ ;  /* 0x004000fff1000388 */ /* 0x0003e20000000c00 */
        /* <DEDUP_REMOVED lines=74> */
[----:B-1----:R-:W-:Y:S01]  /*13300*/  IMAD.U32 R8, RZ, RZ, UR8 ;  /* 0x00000008ff087e24 */ /* 0x002fe2000f8e00ff */
[----:B------:R-:W-:Y:S02]  /*13310*/  UIMAD UR4, UR9, 0xf0, URZ ;  /* 0x000000f0090478a4 */ /* 0x000fe4000f8e023f */
[----:B------:R-:W-:-:S04]  /*13320*/  LOP3.LUT R66, R67, R66, RZ, 0x3c, !PT ;  /* 0x0000004243427212 */ /* 0x000fc800078e3cff */
[----:B------:R-:W-:-:S03]  /*13330*/  LOP3.LUT R67, R67, R66, RZ, 0x3c, !PT ;  /* 0x0000004243437212 */ /* 0x000fc600078e3cff */
        /* <DEDUP_REMOVED lines=9> */
.L_x_2563:
[----:B------:R-:W-:Y:S05]  /*133d0*/  BSYNC B0 ;  /* 0x0000000000007941 */ /* 0x000fea0003800000 */
.L_x_2562:
[----:B------:R-:W0:Y:S01]  /*133e0*/  LDGDEPBAR ;  /* 0x00000000000079af */ /* 0x000e220000000000 */
[----:B------:R-:W-:-:S04]  /*133f0*/  LEA R250, P0, R5, R250, 0x1 ;  /* 0x000000fa05fa7211 */ /* 0x000fc800078008ff */
[----:B------:R-:W-:-:S09]  /*13400*/  LEA.HI.X R249, R5, R249, R4, 0x1, P0 ;  /* 0x000000f905f97211 */ /* 0x000fd200000f0c04 */
.L_x_2559:
[----:B------:R-:W-:Y:S01]  /*13410*/  FMNMX.FTZ R4, R0, R13, !PT ;  /* 0x0000000d00047209 */ /* 0x000fe20007810000 */
[----:B------:R-:W-:Y:S01]  /*13420*/  ULDC UR4, c[0x0][0x2ec] ;  /* 0x0000bb0000047ab9 */ /* 0x000fe20000000800 */
[----:B-1----:R-:W-:Y:S01]  /*13430*/  FMNMX.FTZ R8, R2, R29, !PT ;  /* 0x0000001d02087209 */ /* 0x002fe20007810000 */
[----:B--2---:R-:W-:Y:S01]  /*13440*/  LDSM.16.MT88.4 R24, [R230+0xa000] ;  /* 0x00a00000e618783b */ /* 0x004fe20000004200 */
        /* <DEDUP_REMOVED lines=16> */
[----:B------:R-:W-:Y:S02]  /*13550*/  MOV R164, R127 ;  /* 0x0000007f00a47202 */ /* 0x000fe40000000f00 */
        /* <DEDUP_REMOVED lines=120> */
[C---:B------:R-:W-:Y:S01]  /*13ce0*/  FMUL.FTZ R101, R118.reuse, UR4 ;  /* 0x0000000476657c20 */ /* 0x040fe20008410000 */
[----:B--2---:R-:W-:Y:S02]  /*13cf0*/  FMNMX.FTZ R119, R5, R119, !PT ;  /* 0x0000007705777209 */ /* 0x004fe40007810000 */
[----:B------:R-:W-:Y:S02]  /*13d00*/  FSEL R4, R118, RZ, P0 ;  /* 0x000000ff76047208 */ /* 0x000fe40000000000 */
[C---:B------:R-:W-:Y:S01]  /*13d10*/  FSETP.NEU.FTZ.AND P1, PT, R119.reuse, -INF , PT ;  /* 0xff8000007700780b */ /* 0x040fe20003f3d000 */
[----:B------:R-:W-:Y:S01]  /*13d20*/  FMUL.FTZ R117, R119, UR4 ;  /* 0x0000000477757c20 */ /* 0x000fe20008410000 */
[----:B------:R-:W-:Y:S01]  /*13d30*/  FSEL R101, R101, RZ, P0 ;  /* 0x000000ff65657208 */ /* 0x000fe20000000000 */
[----:B------:R-:W-:Y:S01]  /*13d40*/  FADD.FTZ R0, R0, -R4 ;  /* 0x8000000400007221 */ /* 0x000fe20000010000 */
[----:B------:R-:W-:-:S02]  /*13d50*/  FSEL R122, R119, RZ, P1 ;  /* 0x000000ff777a7208 */ /* 0x000fc40000800000 */
[----:B------:R-:W-:Y:S01]  /*13d60*/  FSEL R117, R117, RZ, P1 ;  /* 0x000000ff75757208 */ /* 0x000fe20000800000 */
[--C-:B------:R-:W-:Y:S01]  /*13d70*/  FFMA.FTZ R7, R7, UR4, -R101.reuse ;  /* 0x0000000407077c23 */ /* 0x100fe20008010865 */
[--C-:B------:R-:W-:Y:S01]  /*13d80*/  FFMA.FTZ R100, R13, UR4, -R101.reuse ;  /* 0x000000040d647c23 */ /* 0x100fe20008010865 */
[----:B------:R-:W-:Y:S01]  /*13d90*/  FADD.FTZ R122, R2, -R122 ;  /* 0x8000007a027a7221 */ /* 0x000fe20000010000 */
[----:B------:R-:W-:Y:S01]  /*13da0*/  FFMA.FTZ R67, R6, UR4, -R101 ;  /* 0x0000000406437c23 */ /* 0x000fe20008010865 */
[--C-:B------:R-:W-:Y:S01]  /*13db0*/  FFMA.FTZ R113, R17, UR4, -R117.reuse ;  /* 0x0000000411717c23 */ /* 0x100fe20008010875 */
[--C-:B------:R-:W-:Y:S01]  /*13dc0*/  FFMA.FTZ R109, R16, UR4, -R117.reuse ;  /* 0x00000004106d7c23 */ /* 0x100fe20008010875 */
[--C-:B------:R-:W-:Y:S01]  /*13dd0*/  FFMA.FTZ R107, R19, UR4, -R117.reuse ;  /* 0x00000004136b7c23 */ /* 0x100fe20008010875 */
[--C-:B------:R-:W-:Y:S01]  /*13de0*/  FFMA.FTZ R105, R15, UR4, -R117.reuse ;  /* 0x000000040f697c23 */ /* 0x100fe20008010875 */
[----:B------:R-:W-:Y:S01]  /*13df0*/  FFMA.FTZ R103, R18, UR4, -R117 ;  /* 0x0000000412677c23 */ /* 0x000fe20008010875 */
[----:B------:R-:W-:Y:S01]  /*13e00*/  FFMA.FTZ R66, R14, UR4, -R101 ;  /* 0x000000040e427c23 */ /* 0x000fe20008010865 */
[----:B------:R1:W-:Y:S01]  /*13e10*/  MUFU.EX2 R2, R7 ;  /* 0x0000000700027308 */ /* 0x0003e20000000800 */
[----:B------:R-:W2:Y:S01]  /*13e20*/  LDSM.16.MT88.4 R16, [R234+0xa000] ;  /* 0x00a00000ea10783b */ /* 0x000ea20000004200 */
[--C-:B------:R-:W-:Y:S01]  /*13e30*/  FFMA.FTZ R116, R29, UR4, -R117.reuse ;  /* 0x000000041d747c23 */ /* 0x100fe20008010875 */
[--C-:B------:R-:W-:Y:S01]  /*13e40*/  FFMA.FTZ R115, R35, UR4, -R117.reuse ;  /* 0x0000000423737c23 */ /* 0x100fe20008010875 */
[--C-:B------:R-:W-:Y:S01]  /*13e50*/  FFMA.FTZ R114, R37, UR4, -R117.reuse ;  /* 0x0000000425727c23 */ /* 0x100fe20008010875 */
[----:B------:R-:W-:Y:S01]  /*13e60*/  LDSM.16.MT88.4 R12, [R231+0xa000] ;  /* 0x00a00000e70c783b */ /* 0x000fe20000004200 */
[----:B------:R-:W-:Y:S01]  /*13e70*/  FMUL.FTZ R122, R122, UR4 ;  /* 0x000000047a7a7c20 */ /* 0x000fe20008410000 */
[----:B------:R-:W-:Y:S01]  /*13e80*/  FMUL.FTZ R0, R0, UR4 ;  /* 0x0000000400007c20 */ /* 0x000fe20008410000 */
        /* <DEDUP_REMOVED lines=9> */
[----:B-1----:R-:W1:Y:S01]  /*13f20*/  LDSM.16.MT88.4 R4, [R232+0xa000] ;  /* 0x00a00000e804783b */ /* 0x002e620000004200 */
[----:B------:R-:W-:Y:S01]  /*13f30*/  FFMA.FTZ R125, R28, UR4, -R101 ;  /* 0x000000041c7d7c23 */ /* 0x000fe20008010865 */
[----:B------:R-:W-:Y:S01]  /*13f40*/  FFMA.FTZ R111, R34, UR4, -R117 ;  /* 0x00000004226f7c23 */ /* 0x000fe20008010875 */
[--C-:B------:R-:W-:Y:S01]  /*13f50*/  FFMA.FTZ R127, R32, UR4, -R101.reuse ;  /* 0x00000004207f7c23 */ /* 0x100fe20008010865 */
[----:B------:R-:W-:Y:S01]  /*13f60*/  FFMA.FTZ R128, R33, UR4, -R101 ;  /* 0x0000000421807c23 */ /* 0x000fe20008010865 */
[----:B------:R-:W-:Y:S01]  /*13f70*/  FFMA.FTZ R110, R41, UR4, -R117 ;  /* 0x00000004296e7c23 */ /* 0x000fe20008010875 */
[----:B------:R-:W4:Y:S01]  /*13f80*/  LDSM.16.MT88.4 R32, [R234+0xa800] ;  /* 0x00a80000ea20783b */ /* 0x000f220000004200 */
[----:B------:R-:W-:Y:S01]  /*13f90*/  MUFU.EX2 R114, R114 ;  /* 0x0000007200727308 */ /* 0x000fe20000000800 */
[----:B------:R-:W-:Y:S01]  /*13fa0*/  FFMA.FTZ R129, R40, UR4, -R101 ;  /* 0x0000000428817c23 */ /* 0x000fe20008010865 */
[----:B------:R-:W-:Y:S01]  /*13fb0*/  FFMA.FTZ R130, R44, UR4, -R117 ;  /* 0x000000042c827c23 */ /* 0x000fe20008010875 */
[----:B------:R-:W-:Y:S01]  /*13fc0*/  LDSM.16.MT88.4 R40, [R232+0xa800] ;  /* 0x00a80000e828783b */ /* 0x000fe20000004200 */
[--C-:B------:R-:W-:Y:S01]  /*13fd0*/  FFMA.FTZ R178, R178, UR4, -R101.reuse ;  /* 0x00000004b2b27c23 */ /* 0x100fe20008010865 */
[--C-:B------:R-:W-:Y:S01]  /*13fe0*/  FFMA.FTZ R185, R185, UR4, -R101.reuse ;  /* 0x00000004b9b97c23 */ /* 0x100fe20008010865 */
[--C-:B------:R-:W-:Y:S01]  /*13ff0*/  FFMA.FTZ R186, R186, UR4, -R101.reuse ;  /* 0x00000004baba7c23 */ /* 0x100fe20008010865 */
[----:B------:R-:W-:Y:S01]  /*14000*/  LDSM.16.MT88.4 R44, [R231+0xa800] ;  /* 0x00a80000e72c783b */ /* 0x000fe20000004200 */
[----:B------:R-:W5:Y:S01]  /*14010*/  MUFU.EX2 R113, R113 ;  /* 0x0000007100717308 */ /* 0x000f620000000800 */
[----:B---3--:R-:W-:Y:S01]  /*14020*/  F2FP.F16.F32.PACK_AB R8, R115, R116 ;  /* 0x000000747308723e */ /* 0x008fe200000000ff */
[--C-:B------:R-:W-:Y:S01]  /*14030*/  FFMA.FTZ R188, R188, UR4, -R101.reuse ;  /* 0x00000004bcbc7c23 */ /* 0x100fe20008010865 */
[----:B------:R-:W-:Y:S01]  /*14040*/  FFMA.FTZ R190, R190, UR4, -R101 ;  /* 0x00000004bebe7c23 */ /* 0x000fe20008010865 */
[--C-:B------:R-:W-:Y:S01]  /*14050*/  FFMA.FTZ R179, R179, UR4, -R117.reuse ;  /* 0x00000004b3b37c23 */ /* 0x100fe20008010875 */
[----:B------:R-:W-:Y:S01]  /*14060*/  FFMA.FTZ R182, R182, UR4, -R117 ;  /* 0x00000004b6b67c23 */ /* 0x000fe20008010875 */
[--C-:B------:R-:W-:Y:S01]  /*14070*/  FFMA.FTZ R191, R191, UR4, -R101.reuse ;  /* 0x00000004bfbf7c23 */ /* 0x100fe20008010865 */
[--C-:B------:R-:W-:Y:S01]  /*14080*/  FFMA.FTZ R189, R189, UR4, -R101.reuse ;  /* 0x00000004bdbd7c23 */ /* 0x100fe20008010865 */
[----:B------:R-:W-:Y:S01]  /*14090*/  MUFU.EX2 R100, R100 ;  /* 0x0000006400647308 */ /* 0x000fe20000000800 */
[--C-:B------:R-:W-:Y:S01]  /*140a0*/  FFMA.FTZ R187, R187, UR4, -R101.reuse ;  /* 0x00000004bbbb7c23 */ /* 0x100fe20008010865 */
[----:B------:R-:W-:Y:S01]  /*140b0*/  FFMA.FTZ R183, R183, UR4, -R101 ;  /* 0x00000004b7b77c23 */ /* 0x000fe20008010865 */
[--C-:B------:R-:W-:Y:S01]  /*140c0*/  FFMA.FTZ R184, R184, UR4, -R117.reuse ;  /* 0x00000004b8b87c23 */ /* 0x100fe20008010875 */
[--C-:B------:R-:W-:Y:S01]  /*140d0*/  FFMA.FTZ R192, R192, UR4, -R117.reuse ;  /* 0x00000004c0c07c23 */ /* 0x100fe20008010875 */
[--C-:B------:R-:W-:Y:S01]  /*140e0*/  FFMA.FTZ R194, R194, UR4, -R117.reuse ;  /* 0x00000004c2c27c23 */ /* 0x100fe20008010875 */
[----:B------:R-:W-:Y:S01]  /*140f0*/  FFMA.FTZ R193, R193, UR4, -R117 ;  /* 0x00000004c1c17c23 */ /* 0x000fe20008010875 */
[--C-:B------:R-:W-:Y:S01]  /*14100*/  FFMA.FTZ R176, R176, UR4, -R101.reuse ;  /* 0x00000004b0b07c23 */ /* 0x100fe20008010865 */
[----:B------:R-:W3:Y:S01]  /*14110*/  MUFU.EX2 R67, R67 ;  /* 0x0000004300437308 */ /* 0x000ee20000000800 */
[----:B-----5:R-:W-:Y:S01]  /*14120*/  F2FP.F16.F32.PACK_AB R10, R113, R114 ;  /* 0x00000072710a723e */ /* 0x020fe200000000ff */
[--C-:B------:R-:W-:Y:S01]  /*14130*/  FFMA.FTZ R175, R175, UR4, -R101.reuse ;  /* 0x00000004afaf7c23 */ /* 0x100fe20008010865 */
[--C-:B------:R-:W-:Y:S01]  /*14140*/  FFMA.FTZ R174, R174, UR4, -R101.reuse ;  /* 0x00000004aeae7c23 */ /* 0x100fe20008010865 */
[----:B------:R-:W-:Y:S01]  /*14150*/  FFMA.FTZ R173, R173, UR4, -R101 ;  /* 0x00000004adad7c23 */ /* 0x000fe20008010865 */
[--C-:B------:R-:W-:Y:S01]  /*14160*/  FFMA.FTZ R181, R181, UR4, -R117.reuse ;  /* 0x00000004b5b57c23 */ /* 0x100fe20008010875 */
[--C-:B------:R-:W-:Y:S01]  /*14170*/  FFMA.FTZ R180, R180, UR4, -R117.reuse ;  /* 0x00000004b4b47c23 */ /* 0x100fe20008010875 */
[--C-:B------:R-:W-:Y:S01]  /*14180*/  FFMA.FTZ R177, R177, UR4, -R117.reuse ;  /* 0x00000004b1b17c23 */ /* 0x100fe20008010875 */
[----:B------:R-:W5:Y:S01]  /*14190*/  MUFU.EX2 R66, R66 ;  /* 0x0000004200427308 */ /* 0x000f620000000800 */
[----:B------:R-:W-:Y:S01]  /*141a0*/  FFMA.FTZ R172, R172, UR4, -R117 ;  /* 0x00000004acac7c23 */ /* 0x000fe20008010875 */
[--C-:B------:R-:W-:Y:S01]  /*141b0*/  FFMA.FTZ R169, R169, UR4, -R101.reuse ;  /* 0x00000004a9a97c23 */ /* 0x100fe20008010865 */
[--C-:B------:R-:W-:Y:S01]  /*141c0*/  FFMA.FTZ R168, R168, UR4, -R101.reuse ;  /* 0x00000004a8a87c23 */ /* 0x100fe20008010865 */
[--C-:B------:R-:W-:Y:S01]  /*141d0*/  FFMA.FTZ R131, R131, UR4, -R101.reuse ;  /* 0x0000000483837c23 */ /* 0x100fe20008010865 */
[----:B------:R-:W-:Y:S01]  /*141e0*/  FFMA.FTZ R126, R126, UR4, -R101 ;  /* 0x000000047e7e7c23 */ /* 0x000fe20008010865 */
[--C-:B------:R-:W-:Y:S01]  /*141f0*/  FFMA.FTZ R171, R171, UR4, -R117.reuse ;  /* 0x00000004abab7c23 */ /* 0x100fe20008010875 */
[--C-:B------:R-:W-:Y:S01]  /*14200*/  FFMA.FTZ R170, R170, UR4, -R117.reuse ;  /* 0x00000004aaaa7c23 */ /* 0x100fe20008010875 */
[----:B------:R-:W2:Y:S01]  /*14210*/  MUFU.EX2 R122, R122 ;  /* 0x0000007a007a7308 */ /* 0x000ea20000000800 */
[----:B---3--:R-:W-:Y:S01]  /*14220*/  F2FP.F16.F32.PACK_AB R9, R67, R100 ;  /* 0x000000644309723e */ /* 0x008fe200000000ff */
[--C-:B------:R-:W-:Y:S01]  /*14230*/  FFMA.FTZ R124, R124, UR4, -R117.reuse ;  /* 0x000000047c7c7c23 */ /* 0x100fe20008010875 */
[----:B------:R-:W-:Y:S01]  /*14240*/  FFMA.FTZ R68, R68, UR4, -R117 ;  /* 0x0000000444447c23 */ /* 0x000fe20008010875 */
[--C-:B------:R-:W-:Y:S01]  /*14250*/  FFMA.FTZ R80, R80, UR4, -R101.reuse ;  /* 0x0000000450507c23 */ /* 0x100fe20008010865 */
[--C-:B------:R-:W-:Y:S01]  /*14260*/  FFMA.FTZ R58, R58, UR4, -R101.reuse ;  /* 0x000000043a3a7c23 */ /* 0x100fe20008010865 */
[--C-:B------:R-:W-:Y:S01]  /*14270*/  FFMA.FTZ R79, R79, UR4, -R101.reuse ;  /* 0x000000044f4f7c23 */ /* 0x100fe20008010865 */
[----:B------:R-:W-:Y:S01]  /*14280*/  FFMA.FTZ R57, R57, UR4, -R101 ;  /* 0x0000000439397c23 */ /* 0x000fe20008010865 */
[----:B------:R3:W1:Y:S01]  /*14290*/  MUFU.EX2 R121, R0 ;  /* 0x0000000000797308 */ /* 0x0006620000000800 */
[----:B-----5:R-:W-:Y:S01]  /*142a0*/  F2FP.F16.F32.PACK_AB R11, R2, R66 ;  /* 0x00000042020b723e */ /* 0x020fe200000000ff */
[--C-:B------:R-:W-:Y:S01]  /*142b0*/  FFMA.FTZ R89, R89, UR4, -R117.reuse ;  /* 0x0000000459597c23 */ /* 0x100fe20008010875 */
[--C-:B------:R-:W-:Y:S01]  /*142c0*/  FFMA.FTZ R63, R63, UR4, -R117.reuse ;  /* 0x000000043f3f7c23 */ /* 0x100fe20008010875 */
[--C-:B------:R-:W-:Y:S01]  /*142d0*/  FFMA.FTZ R88, R88, UR4, -R117.reuse ;  /* 0x0000000458587c23 */ /* 0x100fe20008010875 */
[----:B------:R-:W-:Y:S01]  /*142e0*/  FFMA.FTZ R62, R62, UR4, -R117 ;  /* 0x000000043e3e7c23 */ /* 0x000fe20008010875 */
[--C-:B------:R-:W-:Y:S01]  /*142f0*/  FFMA.FTZ R78, R78, UR4, -R101.reuse ;  /* 0x000000044e4e7c23 */ /* 0x100fe20008010865 */
[----:B------:R-:W-:Y:S01]  /*14300*/  FFMA.FTZ R56, R56, UR4, -R101 ;  /* 0x0000000438387c23 */ /* 0x000fe20008010865 */
[----:B------:R-:W-:Y:S01]  /*14310*/  MUFU.EX2 R112, R112 ;  /* 0x0000007000707308 */ /* 0x000fe20000000800 */
[-C--:B--2---:R-:W-:Y:S01]  /*14320*/  FMUL.FTZ R21, R161, R122.reuse ;  /* 0x0000007aa1157220 */ /* 0x084fe20000410000 */
[-C--:B------:R-:W-:Y:S01]  /*14330*/  FMUL.FTZ R28, R152, R122.reuse ;  /* 0x0000007a981c7220 */ /* 0x080fe20000410000 */
[-C--:B------:R-:W-:Y:S01]  /*14340*/  FMUL.FTZ R29, R153, R122.reuse ;  /* 0x0000007a991d7220 */ /* 0x080fe20000410000 */
[-C--:B------:R-:W-:Y:S01]  /*14350*/  FMUL.FTZ R36, R144, R122.reuse ;  /* 0x0000007a90247220 */ /* 0x080fe20000410000 */
[-C--:B------:R-:W-:Y:S01]  /*14360*/  FMUL.FTZ R37, R145, R122.reuse ;  /* 0x0000007a91257220 */ /* 0x080fe20000410000 */
[-C--:B------:R-:W-:Y:S01]  /*14370*/  FMUL.FTZ R156, R156, R122.reuse ;  /* 0x0000007a9c9c7220 */ /* 0x080fe20000410000 */
[-C--:B------:R-:W-:Y:S01]  /*14380*/  FMUL.FTZ R157, R157, R122.reuse ;  /* 0x0000007a9d9d7220 */ /* 0x080fe20000410000 */
[-C--:B------:R-:W-:Y:S01]  /*14390*/  FMUL.FTZ R148, R148, R122.reuse ;  /* 0x0000007a94947220 */ /* 0x080fe20000410000 */
[----:B---3--:R-:W-:Y:S01]  /*143a0*/  FFMA.FTZ R0, R20, UR4, -R117 ;  /* 0x0000000414007c23 */ /* 0x008fe20008010875 */
[-C--:B------:R-:W-:Y:S01]  /*143b0*/  FMUL.FTZ R20, R160, R122.reuse ;  /* 0x0000007aa0147220 */ /* 0x080fe20000410000 */
[-C--:B-1----:R-:W-:Y:S01]  /*143c0*/  FMUL.FTZ R22, R162, R121.reuse ;  /* 0x00000079a2167220 */ /* 0x082fe20000410000 */
        /* <DEDUP_REMOVED lines=23> */
[----:B------:R-:W-:Y:S01]  /*14540*/  MUFU.EX2 R111, R111 ;  /* 0x0000006f006f7308 */ /* 0x000fe20000000800 */
[--C-:B------:R-:W-:Y:S01]  /*14550*/  FFMA.FTZ R144, R164, UR4, -R101.reuse ;  /* 0x00000004a4907c23 */ /* 0x100fe20008010865 */
[--C-:B------:R-:W-:Y:S01]  /*14560*/  FFMA.FTZ R145, R215, UR4, -R101.reuse ;  /* 0x00000004d7917c23 */ /* 0x100fe20008010865 */
[----:B------:R-:W-:Y:S01]  /*14570*/  FFMA.FTZ R152, R208, UR4, -R101 ;  /* 0x00000004d0987c23 */ /* 0x000fe20008010865 */
[--C-:B------:R-:W-:Y:S01]  /*14580*/  FFMA.FTZ R146, R214, UR4, -R117.reuse ;  /* 0x00000004d6927c23 */ /* 0x100fe20008010875 */
[C---:B------:R-:W-:Y:S01]  /*14590*/  HMMA.16816.F32 R28, R8.reuse, R4, R28 ;  /* 0x00000004081c723c */ /* 0x040fe2000000181c */
[----:B------:R-:W-:Y:S01]  /*145a0*/  FFMA.FTZ R147, R247, UR4, -R117 ;  /* 0x00000004f7937c23 */ /* 0x000fe20008010875 */
[--C-:B------:R-:W-:Y:S01]  /*145b0*/  FFMA.FTZ R163, R197, UR4, -R101.reuse ;  /* 0x00000004c5a37c23 */ /* 0x100fe20008010865 */
[----:B------:R-:W-:Y:S01]  /*145c0*/  MUFU.EX2 R110, R110 ;  /* 0x0000006e006e7308 */ /* 0x000fe20000000800 */
[----:B------:R-:W-:Y:S01]  /*145d0*/  FFMA.FTZ R164, R196, UR4, -R101 ;  /* 0x00000004c4a47c23 */ /* 0x000fe20008010865 */
[--C-:B------:R-:W-:Y:S01]  /*145e0*/  FFMA.FTZ R153, R209, UR4, -R117.reuse ;  /* 0x00000004d1997c23 */ /* 0x100fe20008010875 */
[C---:B------:R-:W-:Y:S01]  /*145f0*/  HMMA.16816.F32 R36, R8.reuse, R12, R36 ;  /* 0x0000000c0824723c */ /* 0x040fe20000001824 */
[--C-:B------:R-:W-:Y:S01]  /*14600*/  FFMA.FTZ R154, R207, UR4, -R117.reuse ;  /* 0x00000004cf9a7c23 */ /* 0x100fe20008010875 */
[--C-:B------:R-:W-:Y:S01]  /*14610*/  FFMA.FTZ R155, R206, UR4, -R117.reuse ;  /* 0x00000004ce9b7c23 */ /* 0x100fe20008010875 */
[--C-:B------:R-:W-:Y:S01]  /*14620*/  FFMA.FTZ R160, R200, UR4, -R117.reuse ;  /* 0x00000004c8a07c23 */ /* 0x100fe20008010875 */
[--C-:B------:R-:W-:Y:S01]  /*14630*/  FFMA.FTZ R161, R199, UR4, -R117.reuse ;  /* 0x00000004c7a17c23 */ /* 0x100fe20008010875 */
[----:B------:R-:W1:Y:S01]  /*14640*/  MUFU.EX2 R109, R109 ;  /* 0x0000006d006d7308 */ /* 0x000e620000000800 */
[C---:B------:R-:W-:Y:S01]  /*14650*/  HMMA.16816.F32 R16, R8.reuse, R18, R156 ;  /* 0x000000120810723c */ /* 0x040fe2000000189c */
[----:B------:R-:W-:Y:S01]  /*14660*/  FFMA.FTZ R162, R198, UR4, -R117 ;  /* 0x00000004c6a27c23 */ /* 0x000fe20008010875 */
[----:B------:R-:W-:Y:S01]  /*14670*/  FFMA.FTZ R116, R252, R122, R116 ;  /* 0x0000007afc747223 */ /* 0x000fe20000010074 */
[----:B------:R-:W-:Y:S01]  /*14680*/  FFMA.FTZ R100, R251, R121, R100 ;  /* 0x00000079fb647223 */ /* 0x000fe20000010064 */
[--C-:B------:R-:W-:Y:S01]  /*14690*/  FFMA.FTZ R77, R77, UR4, -R101.reuse ;  /* 0x000000044d4d7c23 */ /* 0x100fe20008010865 */
[--C-:B------:R-:W-:Y:S01]  /*146a0*/  FFMA.FTZ R55, R55, UR4, -R101.reuse ;  /* 0x0000000437377c23 */ /* 0x100fe20008010865 */
[C---:B------:R-:W-:Y:S01]  /*146b0*/  HMMA.16816.F32 R4, R8.reuse, R6, R148 ;  /* 0x000000060804723c */ /* 0x040fe20000001894 */
[----:B------:R-:W-:Y:S01]  /*146c0*/  MUFU.EX2 R125, R125 ;  /* 0x0000007d007d7308 */ /* 0x000fe20000000800 */
[--C-:B------:R-:W-:Y:S01]  /*146d0*/  FFMA.FTZ R156, R205, UR4, -R101.reuse ;  /* 0x00000004cd9c7c23 */ /* 0x100fe20008010865 */
[--C-:B------:R-:W-:Y:S01]  /*146e0*/  FFMA.FTZ R157, R202, UR4, -R101.reuse ;  /* 0x00000004ca9d7c23 */ /* 0x100fe20008010865 */
[--C-:B------:R-:W-:Y:S01]  /*146f0*/  FFMA.FTZ R158, R203, UR4, -R101.reuse ;  /* 0x00000004cb9e7c23 */ /* 0x100fe20008010865 */
[--C-:B------:R-:W-:Y:S01]  /*14700*/  FFMA.FTZ R159, R201, UR4, -R101.reuse ;  /* 0x00000004c99f7c23 */ /* 0x100fe20008010865 */
[C---:B------:R-:W-:Y:S01]  /*14710*/  HMMA.16816.F32 R12, R8.reuse, R14, R140 ;  /* 0x0000000e080c723c */ /* 0x040fe2000000188c */
[--C-:B------:R-:W-:Y:S01]  /*14720*/  FFMA.FTZ R149, R213, UR4, -R101.reuse ;  /* 0x00000004d5957c23 */ /* 0x100fe20008010865 */
[--C-:B------:R-:W-:Y:S01]  /*14730*/  FFMA.FTZ R150, R210, UR4, -R101.reuse ;  /* 0x00000004d2967c23 */ /* 0x100fe20008010865 */
[----:B------:R-:W2:Y:S01]  /*14740*/  MUFU.EX2 R127, R127 ;  /* 0x0000007f007f7308 */ /* 0x000ea20000000800 */
[----:B-1----:R-:W-:Y:S01]  /*14750*/  F2FP.F16.F32.PACK_AB R50, R109, R110 ;  /* 0x0000006e6d32723e */ /* 0x002fe200000000ff */
[----:B------:R-:W-:Y:S01]  /*14760*/  FFMA.FTZ R151, R211, UR4, -R101 ;  /* 0x00000004d3977c23 */ /* 0x000fe20008010865 */
[C---:B------:R-:W-:Y:S01]  /*14770*/  HMMA.16816.F32 R136, R8.reuse, R24, R136 ;  /* 0x000000180888723c */ /* 0x040fe20000001888 */
[----:B------:R-:W-:Y:S01]  /*14780*/  FFMA.FTZ R140, R48, UR4, -R117 ;  /* 0x00000004308c7c23 */ /* 0x000fe20008010875 */
[----:B------:R-:W-:Y:S01]  /*14790*/  F2FP.F16.F32.PACK_AB R48, R111, R112 ;  /* 0x000000706f30723e */ /* 0x000fe200000000ff */
[--C-:B------:R-:W-:Y:S01]  /*147a0*/  FFMA.FTZ R142, R165, UR4, -R101.reuse ;  /* 0x00000004a58e7c23 */ /* 0x100fe20008010865 */
[----:B------:R-:W-:Y:S01]  /*147b0*/  FFMA.FTZ R143, R248, UR4, -R101 ;  /* 0x00000004f88f7c23 */ /* 0x000fe20008010865 */
[----:B------:R-:W-:Y:S01]  /*147c0*/  MUFU.EX2 R128, R128 ;  /* 0x0000008000807308 */ /* 0x000fe20000000800 */
[----:B------:R-:W-:Y:S01]  /*147d0*/  HMMA.16816.F32 R132, R8, R26, R132 ;  /* 0x0000001a0884723c */ /* 0x000fe20000001884 */
[----:B------:R-:W1:Y:S01]  /*147e0*/  LDSM.16.MT88.4 R8, [R230+0xa800] ;  /* 0x00a80000e608783b */ /* 0x000e620000004200 */
[--C-:B------:R-:W-:Y:S01]  /*147f0*/  FFMA.FTZ R141, R204, UR4, -R117.reuse ;  /* 0x00000004cc8d7c23 */ /* 0x100fe20008010875 */
[----:B------:R-:W-:Y:S01]  /*14800*/  FFMA.FTZ R148, R212, UR4, -R117 ;  /* 0x00000004d4947c23 */ /* 0x000fe20008010875 */
[----:B------:R-:W-:Y:S01]  /*14810*/  FFMA.FTZ R165, R195, UR4, -R101 ;  /* 0x00000004c3a57c23 */ /* 0x000fe20008010865 */
[----:B------:R-:W3:Y:S01]  /*14820*/  LDSM.16.MT88.4 R24, [R234+0xb000] ;  /* 0x00b00000ea18783b */ /* 0x000ee20000004200 */
[----:B------:R-:W-:Y:S01]  /*14830*/  FADD.FTZ R116, R115, R116 ;  /* 0x0000007473747221 */ /* 0x000fe20000010000 */
[----:B------:R-:W5:Y:S01]  /*14840*/  MUFU.EX2 R129, R129 ;  /* 0x0000008100817308 */ /* 0x000f620000000800 */
[----:B--2---:R-:W-:Y:S01]  /*14850*/  F2FP.F16.F32.PACK_AB R49, R127, R125 ;  /* 0x0000007d7f31723e */ /* 0x004fe200000000ff */
[----:B------:R-:W-:Y:S01]  /*14860*/  FADD.FTZ R100, R67, R100 ;  /* 0x0000006443647221 */ /* 0x000fe20000010000 */
[----:B------:R-:W-:Y:S01]  /*14870*/  FADD.FTZ R116, R114, R116 ;  /* 0x0000007472747221 */ /* 0x000fe20000010000 */
[--C-:B------:R-:W-:Y:S01]  /*14880*/  FFMA.FTZ R87, R87, UR4, -R117.reuse ;  /* 0x0000000457577c23 */ /* 0x100fe20008010875 */
[--C-:B------:R-:W-:Y:S01]  /*14890*/  FFMA.FTZ R61, R61, UR4, -R117.reuse ;  /* 0x000000043d3d7c23 */ /* 0x100fe20008010875 */
[----:B------:R-:W-:Y:S01]  /*148a0*/  FADD.FTZ R66, R66, R100 ;  /* 0x0000006442427221 */ /* 0x000fe20000010000 */
[----:B------:R-:W-:Y:S01]  /*148b0*/  FADD.FTZ R113, R113, R116 ;  /* 0x0000007471717221 */ /* 0x000fe20000010000 */
[----:B------:R-:W2:Y:S01]  /*148c0*/  MUFU.EX2 R108, R108 ;  /* 0x0000006c006c7308 */ /* 0x000ea20000000800 */
[----:B------:R-:W-:Y:S01]  /*148d0*/  FFMA.FTZ R86, R86, UR4, -R117 ;  /* 0x0000000456567c23 */ /* 0x000fe20008010875 */
[----:B------:R-:W-:Y:S01]  /*148e0*/  FADD.FTZ R66, R2, R66 ;  /* 0x0000004202427221 */ /* 0x000fe20000010000 */
[----:B------:R-:W-:Y:S01]  /*148f0*/  FADD.FTZ R113, R112, R113 ;  /* 0x0000007170717221 */ /* 0x000fe20000010000 */
[----:B------:R-:W-:Y:S01]  /*14900*/  FFMA.FTZ R60, R60, UR4, -R117 ;  /* 0x000000043c3c7c23 */ /* 0x000fe20008010875 */
[----:B------:R-:W-:Y:S01]  /*14910*/  FFMA.FTZ R76, R76, UR4, -R101 ;  /* 0x000000044c4c7c23 */ /* 0x000fe20008010865 */
[----:B------:R-:W-:Y:S01]  /*14920*/  FADD.FTZ R125, R125, R66 ;  /* 0x000000427d7d7221 */ /* 0x000fe20000010000 */
[----:B------:R-:W-:Y:S01]  /*14930*/  FADD.FTZ R113, R111, R113 ;  /* 0x000000716f717221 */ /* 0x000fe20000010000 */
[----:B------:R-:W1:Y:S01]  /*14940*/  MUFU.EX2 R107, R107 ;  /* 0x0000006b006b7308 */ /* 0x000e620000000800 */
[----:B-----5:R-:W-:Y:S01]  /*14950*/  F2FP.F16.F32.PACK_AB R51, R129, R128 ;  /* 0x000000808133723e */ /* 0x020fe200000000ff */
[----:B------:R-:W-:Y:S01]  /*14960*/  FADD.FTZ R125, R127, R125 ;  /* 0x0000007d7f7d7221 */ /* 0x000fe20000010000 */
[----:B------:R-:W-:Y:S01]  /*14970*/  FADD.FTZ R113, R110, R113 ;  /* 0x000000716e717221 */ /* 0x000fe20000010000 */
[--C-:B------:R-:W-:Y:S01]  /*14980*/  FFMA.FTZ R54, R54, UR4, -R101.reuse ;  /* 0x0000000436367c23 */ /* 0x100fe20008010865 */
[----:B------:R-:W-:Y:S01]  /*14990*/  FFMA.FTZ R75, R75, UR4, -R101 ;  /* 0x000000044b4b7c23 */ /* 0x000fe20008010865 */
[----:B------:R-:W-:Y:S01]  /*149a0*/  FADD.FTZ R125, R128, R125 ;  /* 0x0000007d807d7221 */ /* 0x000fe20000010000 */
[----:B------:R-:W-:Y:S01]  /*149b0*/  FADD.FTZ R109, R109, R113 ;  /* 0x000000716d6d7221 */ /* 0x000fe20000010000 */
[----:B------:R-:W5:Y:S01]  /*149c0*/  MUFU.EX2 R106, R106 ;  /* 0x0000006a006a7308 */ /* 0x000f620000000800 */
[C---:B----4-:R-:W-:Y:S01]  /*149d0*/  HMMA.16816.F32 R20, R48.reuse, R32, R20 ;  /* 0x000000203014723c */ /* 0x050fe20000001814 */
[----:B------:R-:W-:Y:S01]  /*149e0*/  FADD.FTZ R125, R129, R125 ;  /* 0x0000007d817d7221 */ /* 0x000fe20000010000 */
[----:B--2---:R-:W-:Y:S01]  /*149f0*/  FADD.FTZ R109, R108, R109 ;  /* 0x0000006d6c6d7221 */ /* 0x004fe20000010000 */
[----:B------:R-:W-:Y:S01]  /*14a00*/  FFMA.FTZ R53, R53, UR4, -R101 ;  /* 0x0000000435357c23 */ /* 0x000fe20008010865 */
[--C-:B------:R-:W-:Y:S01]  /*14a10*/  FFMA.FTZ R85, R85, UR4, -R117.reuse ;  /* 0x0000000455557c23 */ /* 0x100fe20008010875 */
[----:B------:R-:W-:Y:S01]  /*14a20*/  FFMA.FTZ R66, R69, UR4, -R117 ;  /* 0x0000000445427c23 */ /* 0x000fe20008010875 */
[C---:B------:R-:W-:Y:S01]  /*14a30*/  HMMA.16816.F32 R16, R48.reuse, R34, R16 ;  /* 0x000000223010723c */ /* 0x040fe20000001810 */
[----:B------:R-:W-:Y:S01]  /*14a40*/  MUFU.EX2 R105, R105 ;  /* 0x0000006900697308 */ /* 0x000fe20000000800 */
[----:B------:R-:W-:Y:S01]  /*14a50*/  LDSM.16.MT88.4 R32, [R232+0xb000] ;  /* 0x00b00000e820783b */ /* 0x000fe20000004200 */
[----:B-1----:R-:W-:Y:S01]  /*14a60*/  FADD.FTZ R109, R107, R109 ;  /* 0x0000006d6b6d7221 */ /* 0x002fe20000010000 */
[----:B------:R-:W-:Y:S01]  /*14a70*/  FFMA.FTZ R59, R59, UR4, -R117 ;  /* 0x000000043b3b7c23 */ /* 0x000fe20008010875 */
[--C-:B------:R-:W-:Y:S01]  /*14a80*/  FFMA.FTZ R69, R91, UR4, -R101.reuse ;  /* 0x000000045b457c23 */ /* 0x100fe20008010865 */
[C---:B------:R-:W-:Y:S01]  /*14a90*/  HMMA.16816.F32 R136, R48.reuse, R8, R136 ;  /* 0x000000083088723c */ /* 0x040fe20000001888 */
[--C-:B------:R-:W-:Y:S01]  /*14aa0*/  FFMA.FTZ R52, R52, UR4, -R101.reuse ;  /* 0x0000000434347c23 */ /* 0x100fe20008010865 */
[----:B------:R-:W-:Y:S01]  /*14ab0*/  FFMA.FTZ R74, R74, UR4, -R101 ;  /* 0x000000044a4a7c23 */ /* 0x000fe20008010865 */
[----:B------:R-:W-:Y:S01]  /*14ac0*/  MUFU.EX2 R142, R142 ;  /* 0x0000008e008e7308 */ /* 0x000fe20000000800 */
[----:B-----5:R-:W-:Y:S01]  /*14ad0*/  FADD.FTZ R109, R106, R109 ;  /* 0x0000006d6a6d7221 */ /* 0x020fe20000010000 */
[----:B------:R-:W-:Y:S01]  /*14ae0*/  FFMA.FTZ R92, R92, UR4, -R117 ;  /* 0x000000045c5c7c23 */ /* 0x000fe20008010875 */
[C---:B------:R-:W-:Y:S01]  /*14af0*/  HMMA.16816.F32 R132, R48.reuse, R10, R132 ;  /* 0x0000000a3084723c */ /* 0x040fe20000001884 */
[----:B------:R-:W1:Y:S01]  /*14b00*/  LDSM.16.MT88.4 R8, [R230+0xb000] ;  /* 0x00b00000e608783b */ /* 0x000e620000004200 */
[--C-:B------:R-:W-:Y:S01]  /*14b10*/  FFMA.FTZ R73, R73, UR4, -R101.reuse ;  /* 0x0000000449497c23 */ /* 0x100fe20008010865 */
[----:B------:R-:W-:Y:S01]  /*14b20*/  FFMA.FTZ R72, R72, UR4, -R101 ;  /* 0x0000000448487c23 */ /* 0x000fe20008010865 */
[--C-:B------:R-:W-:Y:S01]  /*14b30*/  FFMA.FTZ R94, R94, UR4, -R117.reuse ;  /* 0x000000045e5e7c23 */ /* 0x100fe20008010875 */
[----:B------:R-:W2:Y:S01]  /*14b40*/  MUFU.EX2 R143, R143 ;  /* 0x0000008f008f7308 */ /* 0x000ea20000000800 */
[C---:B------:R-:W-:Y:S01]  /*14b50*/  HMMA.16816.F32 R28, R48.reuse, R40, R28 ;  /* 0x00000028301c723c */ /* 0x040fe2000000181c */
[--C-:B------:R-:W-:Y:S01]  /*14b60*/  FFMA.FTZ R82, R82, UR4, -R117.reuse ;  /* 0x0000000452527c23 */ /* 0x100fe20008010875 */
[----:B------:R-:W-:Y:S01]  /*14b70*/  FFMA.FTZ R252, R81, UR4, -R117 ;  /* 0x0000000451fc7c23 */ /* 0x000fe20008010875 */
[--C-:B------:R-:W-:Y:S01]  /*14b80*/  FFMA.FTZ R3, R3, UR4, -R101.reuse ;  /* 0x0000000403037c23 */ /* 0x100fe20008010865 */
[----:B------:R-:W-:Y:S01]  /*14b90*/  FFMA.FTZ R251, R70, UR4, -R101 ;  /* 0x0000000446fb7c23 */ /* 0x000fe20008010865 */
[----:B------:R-:W-:Y:S01]  /*14ba0*/  FFMA.FTZ R98, R98, UR4, -R117 ;  /* 0x0000000462627c23 */ /* 0x000fe20008010875 */
[C---:B------:R-:W-:Y:S01]  /*14bb0*/  HMMA.16816.F32 R4, R48.reuse, R42, R4 ;  /* 0x0000002a3004723c */ /* 0x040fe20000001804 */
[----:B------:R-:W4:Y:S01]  /*14bc0*/  MUFU.EX2 R144, R144 ;  /* 0x0000009000907308 */ /* 0x000f220000000800 */
[----:B------:R-:W5:Y:S04]  /*14bd0*/  LDSM.16.MT88.4 R40, [R231+0xb000] ;  /* 0x00b00000e728783b */ /* 0x000f680000004200 */
[C---:B------:R-:W-:Y:S03]  /*14be0*/  HMMA.16816.F32 R36, R48.reuse, R44, R36 ;  /* 0x0000002c3024723c */ /* 0x040fe60000001824 */
[----:B------:R-:W3:Y:S03]  /*14bf0*/  MUFU.EX2 R145, R145 ;  /* 0x0000009100917308 */ /* 0x000ee60000000800 */
[----:B------:R-:W-:Y:S01]  /*14c00*/  HMMA.16816.F32 R12, R48, R46, R12 ;  /* 0x0000002e300c723c */ /* 0x000fe2000000180c */
[----:B------:R-:W-:-:S02]  /*14c10*/  F2FP.F16.F32.PACK_AB R44, R107, R108 ;  /* 0x0000006c6b2c723e */ /* 0x000fc400000000ff */
[----:B--2---:R-:W-:Y:S01]  /*14c20*/  F2FP.F16.F32.PACK_AB R45, R143, R142 ;  /* 0x0000008e8f2d723e */ /* 0x004fe200000000ff */
[----:B------:R-:W-:Y:S01]  /*14c30*/  FADD.FTZ R142, R142, R125 ;  /* 0x0000007d8e8e7221 */ /* 0x000fe20000010000 */
[----:B------:R-:W2:Y:S02]  /*14c40*/  MUFU.EX2 R104, R104 ;  /* 0x0000006800687308 */ /* 0x000ea40000000800 */
[----:B------:R-:W-:Y:S01]  /*14c50*/  F2FP.F16.F32.PACK_AB R46, R105, R106 ;  /* 0x0000006a692e723e */ /* 0x000fe200000000ff */
[----:B------:R-:W-:Y:S01]  /*14c60*/  FADD.FTZ R142, R143, R142 ;  /* 0x0000008e8f8e7221 */ /* 0x000fe20000010000 */
[----:B------:R-:W-:-:S03]  /*14c70*/  FADD.FTZ R105, R105, R109 ;  /* 0x0000006d69697221 */ /* 0x000fc60000010000 */
[----:B----4-:R-:W-:Y:S01]  /*14c80*/  FADD.FTZ R142, R144, R142 ;  /* 0x0000008e908e7221 */ /* 0x010fe20000010000 */
[----:B------:R-:W4:Y:S01]  /*14c90*/  MUFU.EX2 R103, R103 ;  /* 0x0000006700677308 */ /* 0x000f220000000800 */
[C---:B---3--:R-:W-:Y:S02]  /*14ca0*/  F2FP.F16.F32.PACK_AB R47, R145.reuse, R144 ;  /* 0x00000090912f723e */ /* 0x048fe400000000ff */
[----:B------:R-:W-:-:S05]  /*14cb0*/  FADD.FTZ R145, R145, R142 ;  /* 0x0000008e91917221 */ /* 0x000fca0000010000 */
[----:B------:R-:W-:Y:S01]  /*14cc0*/  HMMA.16816.F32 R20, R44, R24, R20 ;  /* 0x000000182c14723c */ /* 0x000fe20000001814 */
[----:B------:R-:W3:Y:S01]  /*14cd0*/  MUFU.EX2 R102, R102 ;  /* 0x0000006600667308 */ /* 0x000ee20000000800 */
[----:B--2---:R-:W-:-:S04]  /*14ce0*/  FADD.FTZ R105, R104, R105 ;  /* 0x0000006968697221 */ /* 0x004fc80000010000 */
[C---:B------:R-:W-:Y:S01]  /*14cf0*/  HMMA.16816.F32 R16, R44.reuse, R26, R16 ;  /* 0x0000001a2c10723c */ /* 0x040fe20000001810 */
[----:B------:R-:W2:Y:S02]  /*14d00*/  LDSM.16.MT88.4 R24, [R234+0xb800] ;  /* 0x00b80000ea18783b */ /* 0x000ea40000004200 */
[----:B------:R-:W5:Y:S01]  /*14d10*/  MUFU.EX2 R120, R120 ;  /* 0x0000007800787308 */ /* 0x000f620000000800 */
[C---:B----4-:R-:W-:Y:S01]  /*14d20*/  F2FP.F16.F32.PACK_AB R48, R103.reuse, R104 ;  /* 0x000000686730723e */ /* 0x050fe200000000ff */
[----:B------:R-:W-:Y:S01]  /*14d30*/  FADD.FTZ R105, R103, R105 ;  /* 0x0000006967697221 */ /* 0x000fe20000010000 */
[C---:B-1----:R-:W-:Y:S05]  /*14d40*/  HMMA.16816.F32 R136, R44.reuse, R8, R136 ;  /* 0x000000082c88723c */ /* 0x042fea0000001888 */
[----:B------:R-:W1:Y:S01]  /*14d50*/  MUFU.EX2 R149, R149 ;  /* 0x0000009500957308 */ /* 0x000e620000000800 */
[----:B------:R-:W-:Y:S01]  /*14d60*/  HMMA.16816.F32 R132, R44, R10, R132 ;  /* 0x0000000a2c84723c */ /* 0x000fe20000001884 */
[----:B------:R-:W4:Y:S01]  /*14d70*/  LDSM.16.MT88.4 R8, [R230+0xb800] ;  /* 0x00b80000e608783b */ /* 0x000f220000004200 */
[----:B---3--:R-:W-:-:S04]  /*14d80*/  FADD.FTZ R105, R102, R105 ;  /* 0x0000006966697221 */ /* 0x008fc80000010000 */
[----:B------:R-:W-:Y:S01]  /*14d90*/  HMMA.16816.F32 R28, R44, R32, R28 ;  /* 0x000000202c1c723c */ /* 0x000fe2000000181c */
[----:B------:R-:W3:Y:S01]  /*14da0*/  MUFU.EX2 R150, R150 ;  /* 0x0000009600967308 */ /* 0x000ee20000000800 */
[C---:B-----5:R-:W-:Y:S01]  /*14db0*/  F2FP.F16.F32.PACK_AB R50, R120.reuse, R102 ;  /* 0x000000667832723e */ /* 0x060fe200000000ff */
        /* <DEDUP_REMOVED lines=11> */
[----:B------:R-:W-:Y:S01]  /*14e70*/  MUFU.EX2 R0, R0 ;  /* 0x0000000000007308 */ /* 0x000fe20000000800 */
[----:B--2---:R-:W-:-:S07]  /*14e80*/  FADD.FTZ R150, R151, R150 ;  /* 0x0000009697967221 */ /* 0x004fce0000010000 */
[----:B------:R-:W2:Y:S01]  /*14e90*/  MUFU.EX2 R123, R123 ;  /* 0x0000007b007b7308 */ /* 0x000ea20000000800 */
[C---:B-1----:R-:W-:Y:S01]  /*14ea0*/  F2FP.F16.F32.PACK_AB R51, R152.reuse, R151 ;  /* 0x000000979833723e */ /* 0x042fe200000000ff */
[----:B------:R-:W-:-:S06]  /*14eb0*/  FADD.FTZ R152, R152, R150 ;  /* 0x0000009698987221 */ /* 0x000fcc0000010000 */
[C---:B------:R-:W-:Y:S01]  /*14ec0*/  HMMA.16816.F32 R20, R48.reuse, R24, R20 ;  /* 0x000000183014723c */ /* 0x040fe20000001814 */
[----:B------:R-:W-:Y:S05]  /*14ed0*/  MUFU.EX2 R130, R130 ;  /* 0x0000008200827308 */ /* 0x000fea0000000800 */
[C---:B------:R-:W-:Y:S01]  /*14ee0*/  HMMA.16816.F32 R16, R48.reuse, R26, R16 ;  /* 0x0000001a3010723c */ /* 0x040fe20000001810 */
[----:B------:R-:W1:Y:S02]  /*14ef0*/  LDSM.16.MT88.4 R24, [R234+0xc000] ;  /* 0x00c00000ea18783b */ /* 0x000e640000004200 */
[----:B------:R-:W3:Y:S01]  /*14f00*/  MUFU.EX2 R140, R140 ;  /* 0x0000008c008c7308 */ /* 0x000ee20000000800 */
[C---:B--2---:R-:W-:Y:S01]  /*14f10*/  F2FP.F16.F32.PACK_AB R44, R123.reuse, R0 ;  /* 0x000000007b2c723e */ /* 0x044fe200000000ff */
[----:B------:R-:W-:Y:S01]  /*14f20*/  FADD.FTZ R0, R0, R105 ;  /* 0x0000006900007221 */ /* 0x000fe20000010000 */
[----:B----4-:R-:W-:Y:S03]  /*14f30*/  HMMA.16816.F32 R136, R48, R8, R136 ;  /* 0x000000083088723c */ /* 0x010fe60000001888 */
[----:B------:R-:W-:-:S02]  /*14f40*/  FADD.FTZ R123, R123, R0 ;  /* 0x000000007b7b7221 */ /* 0x000fc40000010000 */
        /* <DEDUP_REMOVED lines=16> */
[C---:B-----5:R-:W-:Y:S01]  /*15050*/  F2FP.F16.F32.PACK_AB R45, R157.reuse, R156 ;  /* 0x0000009c9d2d723e */ /* 0x060fe200000000ff */
[----:B------:R-:W-:-:S04]  /*15060*/  FADD.FTZ R157, R157, R152 ;  /* 0x000000989d9d7221 */ /* 0x000fc80000010000 */
        /* <DEDUP_REMOVED lines=20> */
[----:B------:R-:W-:-:S02]  /*151b0*/  FADD.FTZ R147, R147, R141 ;  /* 0x0000008d93937221 */ /* 0x000fc40000010000 */
[----:B------:R-:W-:Y:S01]  /*151c0*/  LDSM.16.MT88.4 R140, [R231+0x11800] ;  /* 0x01180000e78c783b */ /* 0x000fe20000004200 */
[C---:B------:R-:W-:Y:S01]  /*151d0*/  HMMA.16816.F32 R4, R44.reuse, R34, R4 ;  /* 0x000000222c04723c */ /* 0x040fe20000001804 */
[----:B------:R-:W-:Y:S02]  /*151e0*/  FADD.FTZ R147, R148, R147 ;  /* 0x0000009394937221 */ /* 0x000fe40000010000 */
[----:B------:R-:W-:Y:S01]  /*151f0*/  MUFU.EX2 R165, R165 ;  /* 0x000000a500a57308 */ /* 0x000fe20000000800 */
[----:B------:R-:W5:Y:S01]  /*15200*/  LDSM.16.MT88.4 R32, [R232+0xc800] ;  /* 0x00c80000e820783b */ /* 0x000f620000004200 */
[----:B-1----:R-:W-:Y:S01]  /*15210*/  FADD.FTZ R159, R163, R159 ;  /* 0x0000009fa39f7221 */ /* 0x002fe20000010000 */
[C---:B------:R-:W-:Y:S02]  /*15220*/  HMMA.16816.F32 R36, R44.reuse, R40, R36 ;  /* 0x000000282c24723c */ /* 0x040fe40000001824 */
[----:B------:R-:W-:Y:S03]  /*15230*/  LDSM.16.MT88.4 R148, [R232+0x11800] ;  /* 0x01180000e894783b */ /* 0x000fe60000004200 */
[----:B------:R-:W1:Y:S01]  /*15240*/  MUFU.EX2 R178, R178 ;  /* 0x000000b200b27308 */ /* 0x000e620000000800 */
[----:B------:R-:W-:Y:S01]  /*15250*/  HMMA.16816.F32 R12, R44, R42, R12 ;  /* 0x0000002a2c0c723c */ /* 0x000fe2000000180c */
[----:B------:R-:W5:Y:S01]  /*15260*/  LDSM.16.MT88.4 R40, [R231+0xc800] ;  /* 0x00c80000e728783b */ /* 0x000f620000004200 */
[C---:B---3--:R-:W-:Y:S01]  /*15270*/  F2FP.F16.F32.PACK_AB R49, R164.reuse, R163 ;  /* 0x000000a3a431723e */ /* 0x048fe200000000ff */
[----:B------:R-:W-:-:S02]  /*15280*/  FADD.FTZ R164, R164, R159 ;  /* 0x0000009fa4a47221 */ /* 0x000fc40000010000 */
[----:B------:R-:W-:Y:S02]  /*15290*/  LDSM.16.MT88.4 R156, [R234+0x11800] ;  /* 0x01180000ea9c783b */ /* 0x000fe40000004200 */
[----:B------:R-:W3:Y:S08]  /*152a0*/  MUFU.EX2 R153, R153 ;  /* 0x0000009900997308 */ /* 0x000ef00000000800 */
[----:B------:R-:W4:Y:S01]  /*152b0*/  MUFU.EX2 R154, R154 ;  /* 0x0000009a009a7308 */ /* 0x000f220000000800 */
[----:B-1----:R-:W-:Y:S01]  /*152c0*/  F2FP.F16.F32.PACK_AB R51, R178, R165 ;  /* 0x000000a5b233723e */ /* 0x002fe200000000ff */
[----:B------:R-:W-:-:S04]  /*152d0*/  FADD.FTZ R165, R165, R164 ;  /* 0x000000a4a5a57221 */ /* 0x000fc80000010000 */
[----:B------:R-:W-:Y:S02]  /*152e0*/  FADD.FTZ R165, R178, R165 ;  /* 0x000000a5b2a57221 */ /* 0x000fe40000010000 */
[----:B--2---:R-:W-:Y:S01]  /*152f0*/  HMMA.16816.F32 R20, R48, R24, R20 ;  /* 0x000000183014723c */ /* 0x004fe20000001814 */
[----:B------:R-:W1:Y:S01]  /*15300*/  MUFU.EX2 R155, R155 ;  /* 0x0000009b009b7308 */ /* 0x000e620000000800 */
[----:B---3--:R-:W-:-:S04]  /*15310*/  FADD.FTZ R147, R153, R147 ;  /* 0x0000009399937221 */ /* 0x008fc80000010000 */
[C---:B------:R-:W-:Y:S01]  /*15320*/  HMMA.16816.F32 R16, R48.reuse, R26, R16 ;  /* 0x0000001a3010723c */ /* 0x040fe20000001810 */
[----:B------:R-:W2:Y:S02]  /*15330*/  LDSM.16.MT88.4 R24, [R234+0xd000] ;  /* 0x00d00000ea18783b */ /* 0x000ea40000004200 */
[----:B------:R-:W3:Y:S01]  /*15340*/  MUFU.EX2 R160, R160 ;  /* 0x000000a000a07308 */ /* 0x000ee20000000800 */
[C---:B----4-:R-:W-:Y:S01]  /*15350*/  F2FP.F16.F32.PACK_AB R44, R154.reuse, R153 ;  /* 0x000000999a2c723e */ /* 0x050fe200000000ff */
[----:B------:R-:W-:Y:S01]  /*15360*/  FADD.FTZ R154, R154, R147 ;  /* 0x000000939a9a7221 */ /* 0x000fe20000010000 */
[C---:B------:R-:W-:Y:S05]  /*15370*/  HMMA.16816.F32 R136, R48.reuse, R8, R136 ;  /* 0x000000083088723c */ /* 0x040fea0000001888 */
[----:B------:R-:W-:Y:S01]  /*15380*/  MUFU.EX2 R185, R185 ;  /* 0x000000b900b97308 */ /* 0x000fe20000000800 */
[----:B------:R-:W-:Y:S01]  /*15390*/  HMMA.16816.F32 R132, R48, R10, R132 ;  /* 0x0000000a3084723c */ /* 0x000fe20000001884 */
[----:B------:R-:W4:Y:S01]  /*153a0*/  LDSM.16.MT88.4 R8, [R230+0xd000] ;  /* 0x00d00000e608783b */ /* 0x000f220000004200 */
[----:B-1----:R-:W-:-:S04]  /*153b0*/  FADD.FTZ R154, R155, R154 ;  /* 0x0000009a9b9a7221 */ /* 0x002fc80000010000 */
[----:B-----5:R-:W-:Y:S01]  /*153c0*/  HMMA.16816.F32 R28, R48, R32, R28 ;  /* 0x00000020301c723c */ /* 0x020fe2000000181c */
[----:B------:R-:W1:Y:S01]  /*153d0*/  MUFU.EX2 R186, R186 ;  /* 0x000000ba00ba7308 */ /* 0x000e620000000800 */
[C---:B---3--:R-:W-:Y:S01]  /*153e0*/  F2FP.F16.F32.PACK_AB R46, R160.reuse, R155 ;  /* 0x0000009ba02e723e */ /* 0x048fe200000000ff */
        /* <DEDUP_REMOVED lines=8> */
[----:B-1----:R-:W-:Y:S01]  /*15470*/  F2FP.F16.F32.PACK_AB R45, R186, R185 ;  /* 0x000000b9ba2d723e */ /* 0x002fe200000000ff */
[----:B------:R-:W-:-:S04]  /*15480*/  FADD.FTZ R185, R185, R165 ;  /* 0x000000a5b9b97221 */ /* 0x000fc80000010000 */
[----:B------:R-:W1:Y:S01]  /*15490*/  MUFU.EX2 R161, R161 ;  /* 0x000000a100a17308 */ /* 0x000e620000000800 */
[----:B------:R-:W-:-:S07]  /*154a0*/  FADD.FTZ R185, R186, R185 ;  /* 0x000000b9bab97221 */ /* 0x000fce0000010000 */
[----:B------:R-:W4:Y:S01]  /*154b0*/  MUFU.EX2 R162, R162 ;  /* 0x000000a200a27308 */ /* 0x000f220000000800 */
[----:B-----5:R-:W-:Y:S01]  /*154c0*/  F2FP.F16.F32.PACK_AB R47, R190, R188 ;  /* 0x000000bcbe2f723e */ /* 0x020fe200000000ff */
[----:B------:R-:W-:-:S04]  /*154d0*/  FADD.FTZ R188, R188, R185 ;  /* 0x000000b9bcbc7221 */ /* 0x000fc80000010000 */
[----:B------:R-:W-:Y:S02]  /*154e0*/  FADD.FTZ R188, R190, R188 ;  /* 0x000000bcbebc7221 */ /* 0x000fe40000010000 */
[----:B--2---:R-:W-:Y:S01]  /*154f0*/  HMMA.16816.F32 R20, R44, R24, R20 ;  /* 0x000000182c14723c */ /* 0x004fe20000001814 */
[----:B------:R-:W2:Y:S01]  /*15500*/  MUFU.EX2 R179, R179 ;  /* 0x000000b300b37308 */ /* 0x000ea20000000800 */
[----:B-1----:R-:W-:-:S04]  /*15510*/  FADD.FTZ R160, R161, R160 ;  /* 0x000000a0a1a07221 */ /* 0x002fc80000010000 */
[C---:B------:R-:W-:Y:S01]  /*15520*/  HMMA.16816.F32 R16, R44.reuse, R26, R16 ;  /* 0x0000001a2c10723c */ /* 0x040fe20000001810 */
[----:B------:R-:W1:Y:S02]  /*15530*/  LDSM.16.MT88.4 R24, [R234+0xd800] ;  /* 0x00d80000ea18783b */ /* 0x000e640000004200 */
[----:B------:R-:W5:Y:S01]  /*15540*/  MUFU.EX2 R182, R182 ;  /* 0x000000b600b67308 */ /* 0x000f620000000800 */
[C---:B----4-:R-:W-:Y:S01]  /*15550*/  F2FP.F16.F32.PACK_AB R48, R162.reuse, R161 ;  /* 0x000000a1a230723e */ /* 0x050fe200000000ff */
[----:B------:R-:W-:Y:S01]  /*15560*/  FADD.FTZ R160, R162, R160 ;  /* 0x000000a0a2a07221 */ /* 0x000fe20000010000 */
[C---:B------:R-:W-:Y:S05]  /*15570*/  HMMA.16816.F32 R136, R44.reuse, R8, R136 ;  /* 0x000000082c88723c */ /* 0x040fea0000001888 */
[----:B------:R-:W-:Y:S01]  /*15580*/  MUFU.EX2 R191, R191 ;  /* 0x000000bf00bf7308 */ /* 0x000fe20000000800 */
[----:B------:R-:W-:Y:S01]  /*15590*/  HMMA.16816.F32 R132, R44, R10, R132 ;  /* 0x0000000a2c84723c */ /* 0x000fe20000001884 */
[----:B------:R-:W4:Y:S01]  /*155a0*/  LDSM.16.MT88.4 R8, [R230+0xd800] ;  /* 0x00d80000e608783b */ /* 0x000f220000004200 */
        /* <DEDUP_REMOVED lines=14> */
[----:B------:R-:W2:Y:S01]  /*15690*/  MUFU.EX2 R184, R184 ;  /* 0x000000b800b87308 */ /* 0x000ea20000000800 */
[----:B------:R-:W-:-:S07]  /*156a0*/  FADD.FTZ R191, R189, R191 ;  /* 0x000000bfbdbf7221 */ /* 0x000fce0000010000 */
[----:B------:R-:W4:Y:S01]  /*156b0*/  MUFU.EX2 R192, R192 ;  /* 0x000000c000c07308 */ /* 0x000f220000000800 */
[----:B-----5:R-:W-:Y:S01]  /*156c0*/  F2FP.F16.F32.PACK_AB R51, R183, R187 ;  /* 0x000000bbb733723e */ /* 0x020fe200000000ff */
[----:B------:R-:W-:-:S04]  /*156d0*/  FADD.FTZ R187, R187, R191 ;  /* 0x000000bfbbbb7221 */ /* 0x000fc80000010000 */
[----:B------:R-:W-:Y:S02]  /*156e0*/  FADD.FTZ R183, R183, R187 ;  /* 0x000000bbb7b77221 */ /* 0x000fe40000010000 */
[----:B-1----:R-:W-:Y:S01]  /*156f0*/  HMMA.16816.F32 R20, R48, R24, R20 ;  /* 0x000000183014723c */ /* 0x002fe20000001814 */
[----:B------:R-:W-:Y:S01]  /*15700*/  MUFU.EX2 R194, R194 ;  /* 0x000000c200c27308 */ /* 0x000fe20000000800 */
[----:B--2---:R-:W-:-:S04]  /*15710*/  FADD.FTZ R182, R184, R182 ;  /* 0x000000b6b8b67221 */ /* 0x004fc80000010000 */
[C---:B------:R-:W-:Y:S01]  /*15720*/  HMMA.16816.F32 R16, R48.reuse, R26, R16 ;  /* 0x0000001a3010723c */ /* 0x040fe20000001810 */
[----:B------:R-:W1:Y:S02]  /*15730*/  LDSM.16.MT88.4 R24, [R234+0xe000] ;  /* 0x00e00000ea18783b */ /* 0x000e640000004200 */
[----:B------:R-:W2:Y:S01]  /*15740*/  MUFU.EX2 R193, R193 ;  /* 0x000000c100c17308 */ /* 0x000ea20000000800 */
[C---:B----4-:R-:W-:Y:S01]  /*15750*/  F2FP.F16.F32.PACK_AB R44, R192.reuse, R184 ;  /* 0x000000b8c02c723e */ /* 0x050fe200000000ff */
[----:B------:R-:W-:Y:S01]  /*15760*/  FADD.FTZ R182, R192, R182 ;  /* 0x000000b6c0b67221 */ /* 0x000fe20000010000 */
[C---:B------:R-:W-:Y:S05]  /*15770*/  HMMA.16816.F32 R136, R48.reuse, R8, R136 ;  /* 0x000000083088723c */ /* 0x040fea0000001888 */
[----:B------:R-:W4:Y:S01]  /*15780*/  MUFU.EX2 R176, R176 ;  /* 0x000000b000b07308 */ /* 0x000f220000000800 */
[C---:B------:R-:W-:Y:S01]  /*15790*/  HMMA.16816.F32 R132, R48.reuse, R10, R132 ;  /* 0x0000000a3084723c */ /* 0x040fe20000001884 */
[----:B------:R-:W5:Y:S05]  /*157a0*/  LDSM.16.MT88.4 R8, [R230+0xe000] ;  /* 0x00e00000e608783b */ /* 0x000f6a0000004200 */
[----:B---3--:R-:W-:Y:S01]  /*157b0*/  HMMA.16816.F32 R28, R48, R32, R28 ;  /* 0x00000020301c723c */ /* 0x008fe2000000181c */
[----:B------:R-:W3:Y:S01]  /*157c0*/  MUFU.EX2 R175, R175 ;  /* 0x000000af00af7308 */ /* 0x000ee20000000800 */
[----:B--2---:R-:W-:Y:S01]  /*157d0*/  F2FP.F16.F32.PACK_AB R46, R193, R194 ;  /* 0x000000c2c12e723e */ /* 0x004fe200000000ff */
[----:B------:R-:W-:-:S03]  /*157e0*/  FADD.FTZ R194, R194, R182 ;  /* 0x000000b6c2c27221 */ /* 0x000fc60000010000 */
[C---:B------:R-:W-:Y:S01]  /*157f0*/  HMMA.16816.F32 R4, R48.reuse, R34, R4 ;  /* 0x000000223004723c */ /* 0x040fe20000001804 */
[----:B------:R-:W2:Y:S01]  /*15800*/  LDSM.16.MT88.4 R32, [R232+0xe000] ;  /* 0x00e00000e820783b */ /* 0x000ea20000004200 */
[----:B------:R-:W-:Y:S01]  /*15810*/  FADD.FTZ R194, R193, R194 ;  /* 0x000000c2c1c27221 */ /* 0x000fe20000010000 */
[----:B------:R-:W1:Y:S01]  /*15820*/  MUFU.EX2 R174, R174 ;  /* 0x000000ae00ae7308 */ /* 0x000e620000000800 */
[----:B----4-:R-:W-:Y:S02]  /*15830*/  FADD.FTZ R183, R176, R183 ;  /* 0x000000b7b0b77221 */ /* 0x010fe40000010000 */
[C---:B------:R-:W-:Y:S05]  /*15840*/  HMMA.16816.F32 R36, R48.reuse, R40, R36 ;  /* 0x000000283024723c */ /* 0x040fea0000001824 */
[----:B------:R-:W4:Y:S01]  /*15850*/  MUFU.EX2 R173, R173 ;  /* 0x000000ad00ad7308 */ /* 0x000f220000000800 */
[----:B------:R-:W-:Y:S01]  /*15860*/  HMMA.16816.F32 R12, R48, R42, R12 ;  /* 0x0000002a300c723c */ /* 0x000fe2000000180c */
[----:B------:R-:W2:Y:S01]  /*15870*/  LDSM.16.MT88.4 R40, [R231+0xe000] ;  /* 0x00e00000e728783b */ /* 0x000ea20000004200 */
[C---:B---3--:R-:W-:Y:S01]  /*15880*/  F2FP.F16.F32.PACK_AB R45, R175.reuse, R176 ;  /* 0x000000b0af2d723e */ /* 0x048fe200000000ff */
[----:B------:R-:W-:-:S04]  /*15890*/  FADD.FTZ R175, R175, R183 ;  /* 0x000000b7afaf7221 */ /* 0x000fc80000010000 */
[----:B------:R-:W-:Y:S01]  /*158a0*/  MUFU.EX2 R181, R181 ;  /* 0x000000b500b57308 */ /* 0x000fe20000000800 */
[----:B-1----:R-:W-:-:S07]  /*158b0*/  FADD.FTZ R175, R174, R175 ;  /* 0x000000afaeaf7221 */ /* 0x002fce0000010000 */
[----:B------:R-:W1:Y:S01]  /*158c0*/  MUFU.EX2 R180, R180 ;  /* 0x000000b400b47308 */ /* 0x000e620000000800 */
[C---:B----4-:R-:W-:Y:S01]  /*158d0*/  F2FP.F16.F32.PACK_AB R47, R173.reuse, R174 ;  /* 0x000000aead2f723e */ /* 0x050fe200000000ff */
[----:B------:R-:W-:-:S06]  /*158e0*/  FADD.FTZ R173, R173, R175 ;  /* 0x000000afadad7221 */ /* 0x000fcc0000010000 */
[C---:B------:R-:W-:Y:S01]  /*158f0*/  HMMA.16816.F32 R20, R44.reuse, R24, R20 ;  /* 0x000000182c14723c */ /* 0x040fe20000001814 */
[----:B------:R-:W-:Y:S05]  /*15900*/  MUFU.EX2 R177, R177 ;  /* 0x000000b100b17308 */ /* 0x000fea0000000800 */
[C---:B------:R-:W-:Y:S01]  /*15910*/  HMMA.16816.F32 R16, R44.reuse, R26, R16 ;  /* 0x0000001a2c10723c */ /* 0x040fe20000001810 */
[----:B------:R-:W3:Y:S02]  /*15920*/  LDSM.16.MT88.4 R24, [R234+0xe800] ;  /* 0x00e80000ea18783b */ /* 0x000ee40000004200 */
[----:B------:R-:W4:Y:S01]  /*15930*/  MUFU.EX2 R172, R172 ;  /* 0x000000ac00ac7308 */ /* 0x000f220000000800 */
[C---:B-1----:R-:W-:Y:S01]  /*15940*/  F2FP.F16.F32.PACK_AB R48, R180.reuse, R181 ;  /* 0x000000b5b430723e */ /* 0x042fe200000000ff */
[----:B------:R-:W-:Y:S01]  /*15950*/  FADD.FTZ R181, R181, R194 ;  /* 0x000000c2b5b57221 */ /* 0x000fe20000010000 */
[----:B-----5:R-:W-:Y:S03]  /*15960*/  HMMA.16816.F32 R136, R44, R8, R136 ;  /* 0x000000082c88723c */ /* 0x020fe60000001888 */
[----:B------:R-:W-:-:S02]  /*15970*/  FADD.FTZ R181, R180, R181 ;  /* 0x000000b5b4b57221 */ /* 0x000fc40000010000 */
[----:B------:R-:W1:Y:S01]  /*15980*/  MUFU.EX2 R169, R169 ;  /* 0x000000a900a97308 */ /* 0x000e620000000800 */
[C---:B------:R-:W-:Y:S01]  /*15990*/  HMMA.16816.F32 R132, R44.reuse, R10, R132 ;  /* 0x0000000a2c84723c */ /* 0x040fe20000001884 */
[----:B------:R-:W5:Y:S05]  /*159a0*/  LDSM.16.MT88.4 R8, [R230+0xe800] ;  /* 0x00e80000e608783b */ /* 0x000f6a0000004200 */
[----:B--2---:R-:W-:Y:S01]  /*159b0*/  HMMA.16816.F32 R28, R44, R32, R28 ;  /* 0x000000202c1c723c */ /* 0x004fe2000000181c */
[----:B------:R-:W2:Y:S01]  /*159c0*/  MUFU.EX2 R168, R168 ;  /* 0x000000a800a87308 */ /* 0x000ea20000000800 */
[----:B----4-:R-:W-:Y:S01]  /*159d0*/  F2FP.F16.F32.PACK_AB R50, R172, R177 ;  /* 0x000000b1ac32723e */ /* 0x010fe200000000ff */
[----:B------:R-:W-:-:S03]  /*159e0*/  FADD.FTZ R177, R177, R181 ;  /* 0x000000b5b1b17221 */ /* 0x000fc60000010000 */
[C---:B------:R-:W-:Y:S01]  /*159f0*/  HMMA.16816.F32 R4, R44.reuse, R34, R4 ;  /* 0x000000222c04723c */ /* 0x040fe20000001804 */
[----:B------:R-:W4:Y:S01]  /*15a00*/  LDSM.16.MT88.4 R32, [R232+0xe800] ;  /* 0x00e80000e820783b */ /* 0x000f220000004200 */
[----:B------:R-:W-:Y:S01]  /*15a10*/  FADD.FTZ R177, R172, R177 ;  /* 0x000000b1acb17221 */ /* 0x000fe20000010000 */
[----:B------:R-:W3:Y:S01]  /*15a20*/  MUFU.EX2 R131, R131 ;  /* 0x0000008300837308 */ /* 0x000ee20000000800 */
[----:B-1----:R-:W-:Y:S02]  /*15a30*/  FADD.FTZ R173, R169, R173 ;  /* 0x000000ada9ad7221 */ /* 0x002fe40000010000 */
[C---:B------:R-:W-:Y:S05]  /*15a40*/  HMMA.16816.F32 R36, R44.reuse, R40, R36 ;  /* 0x000000282c24723c */ /* 0x040fea0000001824 */
[----:B------:R-:W1:Y:S01]  /*15a50*/  MUFU.EX2 R126, R126 ;  /* 0x0000007e007e7308 */ /* 0x000e620000000800 */
[----:B------:R-:W-:Y:S01]  /*15a60*/  HMMA.16816.F32 R12, R44, R42, R12 ;  /* 0x0000002a2c0c723c */ /* 0x000fe2000000180c */
[----:B------:R-:W4:Y:S01]  /*15a70*/  LDSM.16.MT88.4 R40, [R231+0xe800] ;  /* 0x00e80000e728783b */ /* 0x000f220000004200 */
[C---:B--2---:R-:W-:Y:S01]  /*15a80*/  F2FP.F16.F32.PACK_AB R49, R168.reuse, R169 ;  /* 0x000000a9a831723e */ /* 0x044fe200000000ff */
[----:B------:R-:W-:-:S04]  /*15a90*/  FADD.FTZ R168, R168, R173 ;  /* 0x000000ada8a87221 */ /* 0x000fc80000010000 */
[----:B------:R-:W-:Y:S01]  /*15aa0*/  MUFU.EX2 R171, R171 ;  /* 0x000000ab00ab7308 */ /* 0x000fe20000000800 */
[----:B---3--:R-:W-:-:S07]  /*15ab0*/  FADD.FTZ R168, R131, R168 ;  /* 0x000000a883a87221 */ /* 0x008fce0000010000 */
[----:B------:R-:W2:Y:S01]  /*15ac0*/  MUFU.EX2 R170, R170 ;  /* 0x000000aa00aa7308 */ /* 0x000ea20000000800 */
[C---:B-1----:R-:W-:Y:S01]  /*15ad0*/  F2FP.F16.F32.PACK_AB R51, R126.reuse, R131 ;  /* 0x000000837e33723e */ /* 0x042fe200000000ff */
[----:B------:R-:W-:-:S06]  /*15ae0*/  FADD.FTZ R126, R126, R168 ;  /* 0x000000a87e7e7221 */ /* 0x000fcc0000010000 */
[C---:B------:R-:W-:Y:S01]  /*15af0*/  HMMA.16816.F32 R20, R48.reuse, R24, R20 ;  /* 0x000000183014723c */ /* 0x040fe20000001814 */
[----:B------:R-:W1:Y:S05]  /*15b00*/  MUFU.EX2 R124, R124 ;  /* 0x0000007c007c7308 */ /* 0x000e6a0000000800 */
[C---:B------:R-:W-:Y:S01]  /*15b10*/  HMMA.16816.F32 R16, R48.reuse, R26, R16 ;  /* 0x0000001a3010723c */ /* 0x040fe20000001810 */
[----:B------:R-:W3:Y:S02]  /*15b20*/  LDSM.16.MT88.4 R24, [R234+0xf000] ;  /* 0x00f00000ea18783b */ /* 0x000ee40000004200 */
[----:B------:R-:W4:Y:S01]  /*15b30*/  MUFU.EX2 R68, R68 ;  /* 0x0000004400447308 */ /* 0x000f220000000800 */
[C---:B--2---:R-:W-:Y:S01]  /*15b40*/  F2FP.F16.F32.PACK_AB R44, R170.reuse, R171 ;  /* 0x000000abaa2c723e */ /* 0x044fe200000000ff */
[----:B------:R-:W-:Y:S01]  /*15b50*/  FADD.FTZ R171, R171, R177 ;  /* 0x000000b1abab7221 */ /* 0x000fe20000010000 */
[----:B-----5:R-:W-:Y:S03]  /*15b60*/  HMMA.16816.F32 R136, R48, R8, R136 ;  /* 0x000000083088723c */ /* 0x020fe60000001888 */
[----:B------:R-:W-:-:S02]  /*15b70*/  FADD.FTZ R171, R170, R171 ;  /* 0x000000abaaab7221 */ /* 0x000fc40000010000 */
[----:B------:R-:W2:Y:S01]  /*15b80*/  MUFU.EX2 R80, R80 ;  /* 0x0000005000507308 */ /* 0x000ea20000000800 */
[----:B------:R-:W-:Y:S01]  /*15b90*/  HMMA.16816.F32 R132, R48, R10, R132 ;  /* 0x0000000a3084723c */ /* 0x000fe20000001884 */
[----:B------:R-:W5:Y:S01]  /*15ba0*/  LDSM.16.MT88.4 R8, [R230+0xf000] ;  /* 0x00f00000e608783b */ /* 0x000f620000004200 */
[----:B-1----:R-:W-:-:S04]  /*15bb0*/  FADD.FTZ R171, R124, R171 ;  /* 0x000000ab7cab7221 */ /* 0x002fc80000010000 */
[----:B----4-:R-:W-:Y:S01]  /*15bc0*/  HMMA.16816.F32 R28, R48, R32, R28 ;  /* 0x00000020301c723c */ /* 0x010fe2000000181c */
[----:B------:R-:W1:Y:S01]  /*15bd0*/  MUFU.EX2 R58, R58 ;  /* 0x0000003a003a7308 */ /* 0x000e620000000800 */
[C---:B------:R-:W-:Y:S01]  /*15be0*/  F2FP.F16.F32.PACK_AB R46, R68.reuse, R124 ;  /* 0x0000007c442e723e */ /* 0x040fe200000000ff */
[----:B------:R-:W-:-:S03]  /*15bf0*/  FADD.FTZ R68, R68, R171 ;  /* 0x000000ab44447221 */ /* 0x000fc60000010000 */
[C---:B------:R-:W-:Y:S01]  /*15c00*/  HMMA.16816.F32 R4, R48.reuse, R34, R4 ;  /* 0x000000223004723c */ /* 0x040fe20000001804 */
[----:B------:R-:W4:Y:S02]  /*15c10*/  LDSM.16.MT88.4 R32, [R232+0xf000] ;  /* 0x00f00000e820783b */ /* 0x000f240000004200 */
[----:B------:R-:W-:Y:S01]  /*15c20*/  MUFU.EX2 R79, R79 ;  /* 0x0000004f004f7308 */ /* 0x000fe20000000800 */
[----:B--2---:R-:W-:Y:S02]  /*15c30*/  FADD.FTZ R126, R80, R126 ;  /* 0x0000007e507e7221 */ /* 0x004fe40000010000 */
[C---:B------:R-:W-:Y:S05]  /*15c40*/  HMMA.16816.F32 R36, R48.reuse, R40, R36 ;  /* 0x000000283024723c */ /* 0x040fea0000001824 */
[----:B------:R-:W2:Y:S01]  /*15c50*/  MUFU.EX2 R57, R57 ;  /* 0x0000003900397308 */ /* 0x000ea20000000800 */
[----:B------:R-:W-:Y:S01]  /*15c60*/  HMMA.16816.F32 R12, R48, R42, R12 ;  /* 0x0000002a300c723c */ /* 0x000fe2000000180c */
[----:B------:R-:W4:Y:S01]  /*15c70*/  LDSM.16.MT88.4 R40, [R231+0xf000] ;  /* 0x00f00000e728783b */ /* 0x000f220000004200 */
[C---:B-1----:R-:W-:Y:S01]  /*15c80*/  F2FP.F16.F32.PACK_AB R45, R58.reuse, R80 ;  /* 0x000000503a2d723e */ /* 0x042fe200000000ff */
[----:B------:R-:W-:-:S04]  /*15c90*/  FADD.FTZ R126, R58, R126 ;  /* 0x0000007e3a7e7221 */ /* 0x000fc80000010000 */
[----:B------:R-:W1:Y:S08]  /*15ca0*/  MUFU.EX2 R89, R89 ;  /* 0x0000005900597308 */ /* 0x000e700000000800 */
[----:B------:R-:W-:Y:S01]  /*15cb0*/  MUFU.EX2 R63, R63 ;  /* 0x0000003f003f7308 */ /* 0x000fe20000000800 */
[----:B--2---:R-:W-:Y:S01]  /*15cc0*/  F2FP.F16.F32.PACK_AB R47, R57, R79 ;  /* 0x0000004f392f723e */ /* 0x004fe200000000ff */
[----:B------:R-:W-:-:S04]  /*15cd0*/  FADD.FTZ R79, R79, R126 ;  /* 0x0000007e4f4f7221 */ /* 0x000fc80000010000 */
[----:B------:R-:W-:Y:S02]  /*15ce0*/  FADD.FTZ R79, R57, R79 ;  /* 0x0000004f394f7221 */ /* 0x000fe40000010000 */
[----:B---3--:R-:W-:Y:S01]  /*15cf0*/  HMMA.16816.F32 R20, R44, R24, R20 ;  /* 0x000000182c14723c */ /* 0x008fe20000001814 */
[----:B------:R-:W-:Y:S01]  /*15d00*/  MUFU.EX2 R88, R88 ;  /* 0x0000005800587308 */ /* 0x000fe20000000800 */
[----:B-1----:R-:W-:-:S04]  /*15d10*/  FADD.FTZ R68, R89, R68 ;  /* 0x0000004459447221 */ /* 0x002fc80000010000 */
[C---:B------:R-:W-:Y:S01]  /*15d20*/  HMMA.16816.F32 R16, R44.reuse, R26, R16 ;  /* 0x0000001a2c10723c */ /* 0x040fe20000001810 */
[----:B------:R-:W1:Y:S02]  /*15d30*/  LDSM.16.MT88.4 R24, [R234+0xf800] ;  /* 0x00f80000ea18783b */ /* 0x000e640000004200 */
[----:B------:R-:W-:Y:S03]  /*15d40*/  MUFU.EX2 R62, R62 ;  /* 0x0000003e003e7308 */ /* 0x000fe60000000800 */
[C---:B-----5:R-:W-:Y:S05]  /*15d50*/  HMMA.16816.F32 R136, R44.reuse, R8, R136 ;  /* 0x000000082c88723c */ /* 0x060fea0000001888 */
[----:B------:R-:W2:Y:S01]  /*15d60*/  MUFU.EX2 R78, R78 ;  /* 0x0000004e004e7308 */ /* 0x000ea20000000800 */
[C---:B------:R-:W-:Y:S01]  /*15d70*/  HMMA.16816.F32 R132, R44.reuse, R10, R132 ;  /* 0x0000000a2c84723c */ /* 0x040fe20000001884 */
[----:B------:R-:W3:Y:S05]  /*15d80*/  LDSM.16.MT88.4 R8, [R230+0xf800] ;  /* 0x00f80000e608783b */ /* 0x000eea0000004200 */
[C---:B----4-:R-:W-:Y:S01]  /*15d90*/  HMMA.16816.F32 R28, R44.reuse, R32, R28 ;  /* 0x000000202c1c723c */ /* 0x050fe2000000181c */
[----:B------:R-:W4:Y:S05]  /*15da0*/  MUFU.EX2 R56, R56 ;  /* 0x0000003800387308 */ /* 0x000f2a0000000800 */
[----:B------:R-:W-:Y:S01]  /*15db0*/  HMMA.16816.F32 R4, R44, R34, R4 ;  /* 0x000000222c04723c */ /* 0x000fe20000001804 */
[----:B------:R-:W5:Y:S02]  /*15dc0*/  LDSM.16.MT88.4 R32, [R232+0xf800] ;  /* 0x00f80000e820783b */ /* 0x000f640000004200 */
[----:B------:R-:W-:Y:S01]  /*15dd0*/  MUFU.EX2 R77, R77 ;  /* 0x0000004d004d7308 */ /* 0x000fe20000000800 */
[----:B--2---:R-:W-:-:S02]  /*15de0*/  FADD.FTZ R79, R78, R79 ;  /* 0x0000004f4e4f7221 */ /* 0x004fc40000010000 */
[C---:B------:R-:W-:Y:S05]  /*15df0*/  HMMA.16816.F32 R36, R44.reuse, R40, R36 ;  /* 0x000000282c24723c */ /* 0x040fea0000001824 */
[----:B------:R-:W2:Y:S01]  /*15e00*/  MUFU.EX2 R55, R55 ;  /* 0x0000003700377308 */ /* 0x000ea20000000800 */
[----:B------:R-:W-:Y:S01]  /*15e10*/  HMMA.16816.F32 R12, R44, R42, R12 ;  /* 0x0000002a2c0c723c */ /* 0x000fe2000000180c */
[----:B------:R-:W5:Y:S06]  /*15e20*/  LDSM.16.MT88.4 R40, [R231+0xf800] ;  /* 0x00f80000e728783b */ /* 0x000f6c0000004200 */
[C---:B------:R-:W-:Y:S01]  /*15e30*/  F2FP.F16.F32.PACK_AB R44, R63.reuse, R89 ;  /* 0x000000593f2c723e */ /* 0x040fe200000000ff */
[----:B------:R-:W3:Y:S01]  /*15e40*/  MUFU.EX2 R87, R87 ;  /* 0x0000005700577308 */ /* 0x000ee20000000800 */
[----:B----4-:R-:W-:Y:S01]  /*15e50*/  F2FP.F16.F32.PACK_AB R45, R56, R78 ;  /* 0x0000004e382d723e */ /* 0x010fe200000000ff */
[----:B------:R-:W-:Y:S01]  /*15e60*/  FADD.FTZ R63, R63, R68 ;  /* 0x000000443f3f7221 */ /* 0x000fe20000010000 */
[----:B------:R-:W-:Y:S01]  /*15e70*/  F2FP.F16.F32.PACK_AB R46, R62, R88 ;  /* 0x000000583e2e723e */ /* 0x000fe200000000ff */
[----:B------:R-:W-:-:S02]  /*15e80*/  FADD.FTZ R56, R56, R79 ;  /* 0x0000004f38387221 */ /* 0x000fc40000010000 */
[----:B------:R-:W-:Y:S01]  /*15e90*/  FADD.FTZ R63, R88, R63 ;  /* 0x0000003f583f7221 */ /* 0x000fe20000010000 */
[----:B--2---:R-:W-:Y:S01]  /*15ea0*/  F2FP.F16.F32.PACK_AB R47, R55, R77 ;  /* 0x0000004d372f723e */ /* 0x004fe200000000ff */
[----:B------:R-:W2:Y:S01]  /*15eb0*/  MUFU.EX2 R61, R61 ;  /* 0x0000003d003d7308 */ /* 0x000ea20000000800 */
[----:B------:R-:W-:Y:S01]  /*15ec0*/  FADD.FTZ R56, R77, R56 ;  /* 0x000000384d387221 */ /* 0x000fe20000010000 */
[----:B------:R-:W-:-:S03]  /*15ed0*/  FADD.FTZ R62, R62, R63 ;  /* 0x0000003f3e3e7221 */ /* 0x000fc60000010000 */
[----:B------:R-:W-:Y:S01]  /*15ee0*/  FADD.FTZ R55, R55, R56 ;  /* 0x0000003837377221 */ /* 0x000fe20000010000 */
[----:B-1----:R-:W-:Y:S02]  /*15ef0*/  HMMA.16816.F32 R20, R44, R24, R20 ;  /* 0x000000182c14723c */ /* 0x002fe40000001814 */
[----:B------:R-:W1:Y:S01]  /*15f00*/  MUFU.EX2 R86, R86 ;  /* 0x0000005600567308 */ /* 0x000e620000000800 */
[----:B---3--:R-:W-:-:S03]  /*15f10*/  FADD.FTZ R62, R87, R62 ;  /* 0x0000003e573e7221 */ /* 0x008fc60000010000 */
[C---:B------:R-:W-:Y:S01]  /*15f20*/  HMMA.16816.F32 R16, R44.reuse, R26, R16 ;  /* 0x0000001a2c10723c */ /* 0x040fe20000001810 */
[----:B------:R-:W3:Y:S03]  /*15f30*/  LDSM.16.MT88.4 R24, [R234+0x10000] ;  /* 0x01000000ea18783b */ /* 0x000ee60000004200 */
[----:B------:R-:W4:Y:S01]  /*15f40*/  MUFU.EX2 R60, R60 ;  /* 0x0000003c003c7308 */ /* 0x000f220000000800 */
[C---:B--2---:R-:W-:Y:S01]  /*15f50*/  F2FP.F16.F32.PACK_AB R48, R61.reuse, R87 ;  /* 0x000000573d30723e */ /* 0x044fe200000000ff */
[----:B------:R-:W-:Y:S01]  /*15f60*/  HMMA.16816.F32 R136, R44, R8, R136 ;  /* 0x000000082c88723c */ /* 0x000fe20000001888 */
[----:B------:R-:W-:-:S05]  /*15f70*/  FADD.FTZ R61, R61, R62 ;  /* 0x0000003e3d3d7221 */ /* 0x000fca0000010000 */
[----:B------:R-:W2:Y:S01]  /*15f80*/  MUFU.EX2 R76, R76 ;  /* 0x0000004c004c7308 */ /* 0x000ea20000000800 */
[----:B------:R-:W-:Y:S01]  /*15f90*/  HMMA.16816.F32 R132, R44, R10, R132 ;  /* 0x0000000a2c84723c */ /* 0x000fe20000001884 */
[----:B------:R-:W3:Y:S01]  /*15fa0*/  LDSM.16.MT88.4 R8, [R230+0x10000] ;  /* 0x01000000e608783b */ /* 0x000ee20000004200 */
[----:B-1----:R-:W-:-:S04]  /*15fb0*/  FADD.FTZ R61, R86, R61 ;  /* 0x0000003d563d7221 */ /* 0x002fc80000010000 */
[----:B-----5:R-:W-:Y:S01]  /*15fc0*/  HMMA.16816.F32 R28, R44, R32, R28 ;  /* 0x000000202c1c723c */ /* 0x020fe2000000181c */
[----:B------:R-:W1:Y:S01]  /*15fd0*/  MUFU.EX2 R54, R54 ;  /* 0x0000003600367308 */ /* 0x000e620000000800 */
[C---:B----4-:R-:W-:Y:S01]  /*15fe0*/  F2FP.F16.F32.PACK_AB R50, R60.reuse, R86 ;  /* 0x000000563c32723e */ /* 0x050fe200000000ff */
[----:B------:R-:W-:-:S03]  /*15ff0*/  FADD.FTZ R60, R60, R61 ;  /* 0x0000003d3c3c7221 */ /* 0x000fc60000010000 */
[C---:B------:R-:W-:Y:S01]  /*16000*/  HMMA.16816.F32 R4, R44.reuse, R34, R4 ;  /* 0x000000222c04723c */ /* 0x040fe20000001804 */
[----:B------:R-:W4:Y:S02]  /*16010*/  LDSM.16.MT88.4 R32, [R232+0x10000] ;  /* 0x01000000e820783b */ /* 0x000f240000004200 */
[----:B------:R-:W5:Y:S01]  /*16020*/  MUFU.EX2 R75, R75 ;  /* 0x0000004b004b7308 */ /* 0x000f620000000800 */
[----:B--2---:R-:W-:Y:S02]  /*16030*/  FADD.FTZ R55, R76, R55 ;  /* 0x000000374c377221 */ /* 0x004fe40000010000 */
[C---:B------:R-:W-:Y:S05]  /*16040*/  HMMA.16816.F32 R36, R44.reuse, R40, R36 ;  /* 0x000000282c24723c */ /* 0x040fea0000001824 */
[----:B------:R-:W2:Y:S01]  /*16050*/  MUFU.EX2 R53, R53 ;  /* 0x0000003500357308 */ /* 0x000ea20000000800 */
[----:B------:R-:W-:Y:S01]  /*16060*/  HMMA.16816.F32 R12, R44, R42, R12 ;  /* 0x0000002a2c0c723c */ /* 0x000fe2000000180c */
[----:B------:R-:W4:Y:S01]  /*16070*/  LDSM.16.MT88.4 R40, [R231+0x10000] ;  /* 0x01000000e728783b */ /* 0x000f220000004200 */
[C---:B-1----:R-:W-:Y:S01]  /*16080*/  F2FP.F16.F32.PACK_AB R49, R54.reuse, R76 ;  /* 0x0000004c3631723e */ /* 0x042fe200000000ff */
[----:B------:R-:W-:-:S02]  /*16090*/  FADD.FTZ R54, R54, R55 ;  /* 0x0000003736367221 */ /* 0x000fc40000010000 */
[----:B------:R-:W-:Y:S02]  /*160a0*/  LDSM.16.MT88.4 R44, [R230+0x10800] ;  /* 0x01080000e62c783b */ /* 0x000fe40000004200 */
[----:B------:R1:W1:Y:S01]  /*160b0*/  MUFU.EX2 R67, R85 ;  /* 0x0000005500437308 */ /* 0x0002620000000800 */
[----:B-----5:R-:W-:-:S07]  /*160c0*/  FADD.FTZ R54, R75, R54 ;  /* 0x000000364b367221 */ /* 0x020fce0000010000 */
[----:B------:R-:W-:Y:S01]  /*160d0*/  MUFU.EX2 R59, R59 ;  /* 0x0000003b003b7308 */ /* 0x000fe20000000800 */
[C---:B--2---:R-:W-:Y:S01]  /*160e0*/  F2FP.F16.F32.PACK_AB R51, R53.reuse, R75 ;  /* 0x0000004b3533723e */ /* 0x044fe200000000ff */
[----:B------:R-:W-:-:S06]  /*160f0*/  FADD.FTZ R53, R53, R54 ;  /* 0x0000003635357221 */ /* 0x000fcc0000010000 */
[----:B---3--:R-:W-:Y:S01]  /*16100*/  HMMA.16816.F32 R20, R48, R24, R20 ;  /* 0x000000183014723c */ /* 0x008fe20000001814 */
[----:B-1----:R-:W-:Y:S01]  /*16110*/  FFMA.FTZ R85, R90, UR4, -R101 ;  /* 0x000000045a557c23 */ /* 0x002fe20008010865 */
[----:B------:R-:W-:Y:S01]  /*16120*/  MUFU.EX2 R2, R92 ;  /* 0x0000005c00027308 */ /* 0x000fe20000000800 */
[----:B------:R-:W-:-:S03]  /*16130*/  FADD.FTZ R60, R67, R60 ;  /* 0x0000003c433c7221 */ /* 0x000fc60000010000 */
[C---:B------:R-:W-:Y:S01]  /*16140*/  HMMA.16816.F32 R16, R48.reuse, R26, R16 ;  /* 0x0000001a3010723c */ /* 0x040fe20000001810 */
[----:B------:R-:W1:Y:S03]  /*16150*/  LDSM.16.MT88.4 R24, [R234+0x10800] ;  /* 0x01080000ea18783b */ /* 0x000e660000004200 */
[----:B------:R-:W-:Y:S02]  /*16160*/  MUFU.EX2 R66, R66 ;  /* 0x0000004200427308 */ /* 0x000fe40000000800 */
[C---:B------:R-:W-:Y:S06]  /*16170*/  HMMA.16816.F32 R136, R48.reuse, R8, R136 ;  /* 0x000000083088723c */ /* 0x040fec0000001888 */
[----:B------:R-:W2:Y:S01]  /*16180*/  MUFU.EX2 R69, R69 ;  /* 0x0000004500457308 */ /* 0x000ea20000000800 */
[C---:B------:R-:W-:Y:S01]  /*16190*/  HMMA.16816.F32 R132, R48.reuse, R10, R132 ;  /* 0x0000000a3084723c */ /* 0x040fe20000001884 */
[----:B------:R-:W3:Y:S05]  /*161a0*/  LDSM.16.MT88.4 R8, [R231+0x10800] ;  /* 0x01080000e708783b */ /* 0x000eea0000004200 */
[C---:B----4-:R-:W-:Y:S01]  /*161b0*/  HMMA.16816.F32 R28, R48.reuse, R32, R28 ;  /* 0x00000020301c723c */ /* 0x050fe2000000181c */
[----:B------:R-:W4:Y:S05]  /*161c0*/  MUFU.EX2 R52, R52 ;  /* 0x0000003400347308 */ /* 0x000f2a0000000800 */
[----:B------:R-:W-:Y:S01]  /*161d0*/  HMMA.16816.F32 R4, R48, R34, R4 ;  /* 0x000000223004723c */ /* 0x000fe20000001804 */
[----:B------:R-:W5:Y:S02]  /*161e0*/  LDSM.16.MT88.4 R32, [R232+0x10800] ;  /* 0x01080000e820783b */ /* 0x000f640000004200 */
[----:B------:R-:W1:Y:S01]  /*161f0*/  MUFU.EX2 R85, R85 ;  /* 0x0000005500557308 */ /* 0x000e620000000800 */
[----:B--2---:R-:W-:-:S02]  /*16200*/  FADD.FTZ R53, R69, R53 ;  /* 0x0000003545357221 */ /* 0x004fc40000010000 */
[C---:B------:R-:W-:Y:S05]  /*16210*/  HMMA.16816.F32 R36, R48.reuse, R40, R36 ;  /* 0x000000283024723c */ /* 0x040fea0000001824 */
[----:B------:R-:W2:Y:S01]  /*16220*/  MUFU.EX2 R74, R74 ;  /* 0x0000004a004a7308 */ /* 0x000ea20000000800 */
[----:B------:R-:W-:Y:S01]  /*16230*/  HMMA.16816.F32 R12, R48, R42, R12 ;  /* 0x0000002a300c723c */ /* 0x000fe2000000180c */
[C---:B------:R-:W-:Y:S01]  /*16240*/  F2FP.F16.F32.PACK_AB R40, R59.reuse, R67 ;  /* 0x000000433b28723e */ /* 0x040fe200000000ff */
[----:B------:R-:W-:Y:S01]  /*16250*/  FADD.FTZ R59, R59, R60 ;  /* 0x0000003c3b3b7221 */ /* 0x000fe20000010000 */
[C---:B----4-:R-:W-:Y:S01]  /*16260*/  F2FP.F16.F32.PACK_AB R41, R52.reuse, R69 ;  /* 0x000000453429723e */ /* 0x050fe200000000ff */
[----:B------:R-:W-:-:S02]  /*16270*/  FADD.FTZ R52, R52, R53 ;  /* 0x0000003534347221 */ /* 0x000fc40000010000 */
[----:B------:R-:W-:Y:S01]  /*16280*/  FADD.FTZ R59, R2, R59 ;  /* 0x0000003b023b7221 */ /* 0x000fe20000010000 */
[----:B------:R-:W-:Y:S01]  /*16290*/  F2FP.F16.F32.PACK_AB R42, R66, R2 ;  /* 0x00000002422a723e */ /* 0x000fe200000000ff */
[--C-:B------:R-:W-:Y:S01]  /*162a0*/  FFMA.FTZ R50, R83, UR4, -R117.reuse ;  /* 0x0000000453327c23 */ /* 0x100fe20008010875 */
[--C-:B------:R-:W-:Y:S01]  /*162b0*/  FFMA.FTZ R48, R95, UR4, -R117.reuse ;  /* 0x000000045f307c23 */ /* 0x100fe20008010875 */
[----:B------:R-:W-:Y:S01]  /*162c0*/  FFMA.FTZ R49, R84, UR4, -R117 ;  /* 0x0000000454317c23 */ /* 0x000fe20008010875 */
[--C-:B------:R-:W-:Y:S01]  /*162d0*/  FFMA.FTZ R51, R93, UR4, -R101.reuse ;  /* 0x000000045d337c23 */ /* 0x100fe20008010865 */
[----:B------:R-:W-:Y:S01]  /*162e0*/  FFMA.FTZ R83, R96, UR4, -R101 ;  /* 0x0000000460537c23 */ /* 0x000fe20008010865 */
[----:B------:R-:W-:Y:S01]  /*162f0*/  MUFU.EX2 R0, R94 ;  /* 0x0000005e00007308 */ /* 0x000fe20000000800 */
[----:B------:R-:W-:Y:S01]  /*16300*/  FFMA.FTZ R84, R99, UR4, -R117 ;  /* 0x0000000463547c23 */ /* 0x000fe20008010875 */
[----:B-1----:R-:W-:Y:S01]  /*16310*/  FADD.FTZ R52, R85, R52 ;  /* 0x0000003455347221 */ /* 0x002fe20000010000 */
[----:B--2---:R-:W-:Y:S01]  /*16320*/  F2FP.F16.F32.PACK_AB R43, R74, R85 ;  /* 0x000000554a2b723e */ /* 0x004fe200000000ff */
[----:B------:R-:W-:Y:S01]  /*16330*/  FADD.FTZ R66, R66, R59 ;  /* 0x0000003b42427221 */ /* 0x000fe20000010000 */
[----:B------:R-:W-:Y:S01]  /*16340*/  MOV R2, R119 ;  /* 0x0000007700027202 */ /* 0x000fe20000000f00 */
[----:B------:R-:W-:-:S02]  /*16350*/  FADD.FTZ R74, R74, R52 ;  /* 0x000000344a4a7221 */ /* 0x000fc40000010000 */
[----:B------:R-:W1:Y:S02]  /*16360*/  MUFU.EX2 R48, R48 ;  /* 0x0000003000307308 */ /* 0x000e640000000800 */
[C---:B------:R-:W-:Y:S06]  /*16370*/  HMMA.16816.F32 R20, R40.reuse, R24, R20 ;  /* 0x000000182814723c */ /* 0x040fec0000001814 */
[C---:B------:R-:W-:Y:S01]  /*16380*/  HMMA.16816.F32 R16, R40.reuse, R26, R16 ;  /* 0x0000001a2810723c */ /* 0x040fe20000001810 */
[----:B------:R-:W2:Y:S01]  /*16390*/  LDSM.16.MT88.4 R24, [R234+0x11000] ;  /* 0x01100000ea18783b */ /* 0x000ea20000004200 */
[----:B------:R-:W-:Y:S04]  /*163a0*/  MUFU.EX2 R49, R49 ;  /* 0x0000003100317308 */ /* 0x000fe80000000800 */
[----:B---3--:R-:W-:Y:S01]  /*163b0*/  HMMA.16816.F32 R36, R40, R8, R36 ;  /* 0x000000082824723c */ /* 0x008fe20000001824 */
[----:B-1----:R-:W-:-:S03]  /*163c0*/  FADD.FTZ R66, R48, R66 ;  /* 0x0000004230427221 */ /* 0x002fc60000010000 */
[----:B------:R-:W-:Y:S02]  /*163d0*/  MUFU.EX2 R50, R50 ;  /* 0x0000003200327308 */ /* 0x000fe40000000800 */
[C---:B------:R-:W-:Y:S01]  /*163e0*/  HMMA.16816.F32 R12, R40.reuse, R10, R12 ;  /* 0x0000000a280c723c */ /* 0x040fe2000000180c */
[----:B------:R-:W1:Y:S05]  /*163f0*/  LDSM.16.MT88.4 R8, [R232+0x11000] ;  /* 0x01100000e808783b */ /* 0x000e6a0000004200 */
[----:B------:R-:W3:Y:S01]  /*16400*/  MUFU.EX2 R51, R51 ;  /* 0x0000003300337308 */ /* 0x000ee20000000800 */
[C---:B-----5:R-:W-:Y:S06]  /*16410*/  HMMA.16816.F32 R28, R40.reuse, R32, R28 ;  /* 0x00000020281c723c */ /* 0x060fec000000181c */
[C---:B------:R-:W-:Y:S01]  /*16420*/  HMMA.16816.F32 R4, R40.reuse, R34, R4 ;  /* 0x000000222804723c */ /* 0x040fe20000001804 */
[----:B------:R-:W4:Y:S01]  /*16430*/  MUFU.EX2 R73, R73 ;  /* 0x0000004900497308 */ /* 0x000f220000000800 */
[----:B------:R-:W5:Y:S04]  /*16440*/  LDSM.16.MT88.4 R32, [R231+0x11000] ;  /* 0x01100000e720783b */ /* 0x000f680000004200 */
[----:B------:R-:W-:Y:S03]  /*16450*/  HMMA.16816.F32 R136, R40, R44, R136 ;  /* 0x0000002c2888723c */ /* 0x000fe60000001888 */
[----:B------:R-:W2:Y:S01]  /*16460*/  MUFU.EX2 R83, R83 ;  /* 0x0000005300537308 */ /* 0x000ea20000000800 */
[----:B---3--:R-:W-:-:S02]  /*16470*/  FADD.FTZ R74, R51, R74 ;  /* 0x0000004a334a7221 */ /* 0x008fc40000010000 */
[----:B------:R-:W-:Y:S01]  /*16480*/  HMMA.16816.F32 R132, R40, R46, R132 ;  /* 0x0000002e2884723c */ /* 0x000fe20000001884 */
[----:B------:R-:W3:Y:S04]  /*16490*/  LDSM.16.MT88.4 R44, [R230+0x11000] ;  /* 0x01100000e62c783b */ /* 0x000ee80000004200 */
[----:B------:R-:W1:Y:S02]  /*164a0*/  MUFU.EX2 R72, R72 ;  /* 0x0000004800487308 */ /* 0x000e640000000800 */
[C---:B------:R-:W-:Y:S01]  /*164b0*/  F2FP.F16.F32.PACK_AB R40, R49.reuse, R48 ;  /* 0x000000303128723e */ /* 0x040fe200000000ff */
[----:B------:R-:W-:Y:S01]  /*164c0*/  FADD.FTZ R49, R49, R66 ;  /* 0x0000004231317221 */ /* 0x000fe20000010000 */
[C---:B----4-:R-:W-:Y:S01]  /*164d0*/  F2FP.F16.F32.PACK_AB R41, R73.reuse, R51 ;  /* 0x000000334929723e */ /* 0x050fe200000000ff */
[----:B------:R-:W-:Y:S01]  /*164e0*/  FADD.FTZ R73, R73, R74 ;  /* 0x0000004a49497221 */ /* 0x000fe20000010000 */
[----:B------:R-:W-:Y:S01]  /*164f0*/  F2FP.F16.F32.PACK_AB R42, R50, R0 ;  /* 0x00000000322a723e */ /* 0x000fe200000000ff */
[----:B------:R-:W-:Y:S01]  /*16500*/  FADD.FTZ R49, R0, R49 ;  /* 0x0000003100317221 */ /* 0x000fe20000010000 */
[----:B------:R-:W4:Y:S01]  /*16510*/  MUFU.EX2 R84, R84 ;  /* 0x0000005400547308 */ /* 0x000f220000000800 */
[----:B--2---:R-:W-:Y:S01]  /*16520*/  FADD.FTZ R73, R83, R73 ;  /* 0x0000004953497221 */ /* 0x004fe20000010000 */
[----:B------:R-:W-:Y:S01]  /*16530*/  MOV R0, R118 ;  /* 0x0000007600007202 */ /* 0x000fe20000000f00 */
[----:B------:R-:W-:-:S05]  /*16540*/  FADD.FTZ R50, R50, R49 ;  /* 0x0000003132327221 */ /* 0x000fca0000010000 */
[----:B------:R-:W2:Y:S01]  /*16550*/  MUFU.EX2 R82, R82 ;  /* 0x0000005200527308 */ /* 0x000ea20000000800 */
[C---:B-1----:R-:W-:Y:S01]  /*16560*/  F2FP.F16.F32.PACK_AB R43, R72.reuse, R83 ;  /* 0x00000053482b723e */ /* 0x042fe200000000ff */
[----:B------:R-:W-:-:S06]  /*16570*/  FADD.FTZ R72, R72, R73 ;  /* 0x0000004948487221 */ /* 0x000fcc0000010000 */
[----:B------:R-:W-:Y:S01]  /*16580*/  HMMA.16816.F32 R20, R40, R24, R20 ;  /* 0x000000182814723c */ /* 0x000fe20000001814 */
[----:B------:R-:W1:Y:S01]  /*16590*/  MUFU.EX2 R24, R98 ;  /* 0x0000006200187308 */ /* 0x000e620000000800 */
[----:B----4-:R-:W-:-:S04]  /*165a0*/  FADD.FTZ R50, R84, R50 ;  /* 0x0000003254327221 */ /* 0x010fc80000010000 */
[C---:B------:R-:W-:Y:S01]  /*165b0*/  HMMA.16816.F32 R16, R40.reuse, R26, R16 ;  /* 0x0000001a2810723c */ /* 0x040fe20000001810 */
[--C-:B------:R-:W-:Y:S02]  /*165c0*/  FFMA.FTZ R25, R97, UR4, -R101.reuse ;  /* 0x0000000461197c23 */ /* 0x100fe40008010865 */
[----:B------:R-:W4:Y:S01]  /*165d0*/  MUFU.EX2 R252, R252 ;  /* 0x000000fc00fc7308 */ /* 0x000f220000000800 */
[----:B--2---:R-:W-:Y:S02]  /*165e0*/  FADD.FTZ R50, R82, R50 ;  /* 0x0000003252327221 */ /* 0x004fe40000010000 */
[----:B------:R-:W-:Y:S01]  /*165f0*/  HMMA.16816.F32 R28, R40, R8, R28 ;  /* 0x00000008281c723c */ /* 0x000fe2000000181c */
[----:B------:R-:W-:-:S04]  /*16600*/  FFMA.FTZ R26, R71, UR4, -R101 ;  /* 0x00000004471a7c23 */ /* 0x000fc80008010865 */
[----:B------:R-:W2:Y:S01]  /*16610*/  MUFU.EX2 R25, R25 ;  /* 0x0000001900197308 */ /* 0x000ea20000000800 */
[----:B------:R-:W-:Y:S01]  /*16620*/  HMMA.16816.F32 R4, R40, R10, R4 ;  /* 0x0000000a2804723c */ /* 0x000fe20000001804 */
[----:B------:R-:W-:Y:S01]  /*16630*/  F2FP.F16.F32.PACK_AB R8, R82, R84 ;  /* 0x000000545208723e */ /* 0x000fe200000000ff */
[----:B-1----:R-:W-:-:S04]  /*16640*/  FADD.FTZ R50, R24, R50 ;  /* 0x0000003218327221 */ /* 0x002fc80000010000 */
[----:B-----5:R-:W-:Y:S01]  /*16650*/  HMMA.16816.F32 R36, R40, R32, R36 ;  /* 0x000000202824723c */ /* 0x020fe20000001824 */
[----:B------:R-:W1:Y:S01]  /*16660*/  MUFU.EX2 R26, R26 ;  /* 0x0000001a001a7308 */ /* 0x000e620000000800 */
[C---:B----4-:R-:W-:Y:S01]  /*16670*/  F2FP.F16.F32.PACK_AB R10, R252.reuse, R24 ;  /* 0x00000018fc0a723e */ /* 0x050fe200000000ff */
[----:B------:R-:W-:-:S03]  /*16680*/  FADD.FTZ R252, R252, R50 ;  /* 0x00000032fcfc7221 */ /* 0x000fc60000010000 */
[C---:B------:R-:W-:Y:S03]  /*16690*/  HMMA.16816.F32 R12, R40.reuse, R34, R12 ;  /* 0x00000022280c723c */ /* 0x040fe6000000180c */
[----:B------:R-:W4:Y:S01]  /*166a0*/  MUFU.EX2 R3, R3 ;  /* 0x0000000300037308 */ /* 0x000f220000000800 */
[----:B--2---:R-:W-:Y:S02]  /*166b0*/  FADD.FTZ R72, R25, R72 ;  /* 0x0000004819487221 */ /* 0x004fe40000010000 */
[C---:B---3--:R-:W-:Y:S05]  /*166c0*/  HMMA.16816.F32 R136, R40.reuse, R44, R136 ;  /* 0x0000002c2888723c */ /* 0x048fea0000001888 */
[----:B------:R-:W2:Y:S01]  /*166d0*/  MUFU.EX2 R251, R251 ;  /* 0x000000fb00fb7308 */ /* 0x000ea20000000800 */
[C---:B-1----:R-:W-:Y:S01]  /*166e0*/  F2FP.F16.F32.PACK_AB R9, R26.reuse, R25 ;  /* 0x000000191a09723e */ /* 0x042fe200000000ff */
[----:B------:R-:W-:Y:S01]  /*166f0*/  HMMA.16816.F32 R132, R40, R46, R132 ;  /* 0x0000002e2884723c */ /* 0x000fe20000001884 */
[----:B------:R-:W-:-:S04]  /*16700*/  FADD.FTZ R72, R26, R72 ;  /* 0x000000481a487221 */ /* 0x000fc80000010000 */
[----:B----4-:R-:W-:Y:S01]  /*16710*/  FADD.FTZ R72, R3, R72 ;  /* 0x0000004803487221 */ /* 0x010fe20000010000 */
[----:B--2---:R-:W-:-:S03]  /*16720*/  F2FP.F16.F32.PACK_AB R11, R251, R3 ;  /* 0x00000003fb0b723e */ /* 0x004fc600000000ff */
        /* <DEDUP_REMOVED lines=11> */
.L_x_2556:
        /* <DEDUP_REMOVED lines=13> */
[----:B------:R-:W-:Y:S01]  /*168b0*/  ULDC UR18, c[0x0][0x250] ;  /* 0x0000940000127ab9 */ /* 0x000fe20000000800 */
[----:B------:R-:W-:Y:S01]  /*168c0*/  ULDC.64 UR6, c[0x0][0x248] ;  /* 0x0000920000067ab9 */ /* 0x000fe20000000a00 */
[----:B------:R-:W-:-:S05]  /*168d0*/  UMOV UR10, UR9 ;  /* 0x00000009000a7c82 */ /* 0x000fca0008000000 */
.L_x_2568:
        /* <DEDUP_REMOVED lines=74> */
.L_x_2565:
[CC--:B------:R-:W-:Y:S01]  /*16d80*/  LEA R24, P2, R10.reuse, R65.reuse, 0x1 ;  /* 0x000000410a187211 */ /* 0x0c0fe200078408ff */
[----:B------:R-:W-:Y:S01]  /*16d90*/  @P0 STS.128 [R241+0xa000], RZ ;  /* 0x00a000fff1000388 */ /* 0x000fe20000000c00 */
[C---:B------:R-:W-:Y:S01]  /*16da0*/  @!P0 IADD3 R12, P1, R10.reuse, UR25, RZ ;  /* 0x000000190a0c8c10 */ /* 0x040fe2000ff3e0ff */
[----:B------:R-:W3:Y:S01]  /*16db0*/  @!P0 LDC.64 R6, c[0x0][0x250] ;  /* 0x00009400ff068b82 */ /* 0x000ee20000000a00 */
[----:B------:R-:W-:Y:S01]  /*16dc0*/  LEA.HI.X R25, R10, R64, R0, 0x1, P2 ;  /* 0x000000400a197211 */ /* 0x000fe200010f0c00 */
[----:B--2---:R-:W-:Y:S01]  /*16dd0*/  @!P0 IMAD R9, R9, 0x30, RZ ;  /* 0x0000003009098824 */ /* 0x004fe200078e02ff */
[----:B------:R-:W-:Y:S01]  /*16de0*/  @!P0 IADD3.X R11, R0, UR24, RZ, P1, !PT ;  /* 0x00000018000b8c10 */ /* 0x000fe20008ffe4ff */
[----:B------:R-:W-:Y:S01]  /*16df0*/  UISETP.GE.AND UP0, UPT, UR15, 0x2, UPT ;  /* 0x000000020f00788c */ /* 0x000fe2000bf06270 */
[-C--:B------:R-:W-:Y:S01]  /*16e00*/  @!P0 LEA R14, P1, R12, R65.reuse, 0x1 ;  /* 0x000000410c0e8211 */ /* 0x080fe200078208ff */
[----:B------:R-:W-:Y:S01]  /*16e10*/  @!PT LDS RZ, [RZ] ;  /* 0x00000000fffff984 */ /* 0x000fe20000000800 */
[----:B------:R-:W-:Y:S01]  /*16e20*/  @!PT LDS RZ, [RZ] ;  /* 0x00000000fffff984 */ /* 0x000fe20000000800 */
[----:B------:R-:W-:Y:S01]  /*16e30*/  @!PT LDS RZ, [RZ] ;  /* 0x00000000fffff984 */ /* 0x000fe20000000800 */
[----:B------:R-:W-:Y:S02]  /*16e40*/  @!P0 LDGSTS.E.BYPASS.LTC128B.128 [R241+0xa000], desc[UR20][R24.64] ;  /* 0x0a00000018f18fae */ /* 0x000fe4000b901d54 */
[----:B------:R-:W2:Y:S01]  /*16e50*/  @!P0 LDC.64 R2, c[0x0][0x250] ;  /* 0x00009400ff028b82 */ /* 0x000ea20000000a00 */
[----:B------:R-:W-:Y:S02]  /*16e60*/  LEA R172, R240, R238, 0x1 ;  /* 0x000000eef0ac7211 */ /* 0x000fe400078e08ff */
[----:B------:R-:W-:Y:S02]  /*16e70*/  @!P0 LEA.HI.X R15, R12, R64, R11, 0x1, P1 ;  /* 0x000000400c0f8211 */ /* 0x000fe400008f0c0b */
[C---:B-1----:R-:W-:Y:S01]  /*16e80*/  @!P0 LEA R11, P1, R4.reuse, R10, 0x5 ;  /* 0x0000000a040b8211 */ /* 0x042fe200078228ff */
[----:B------:R-:W-:Y:S03]  /*16e90*/  @P0 STS.128 [R241+0xa800], RZ ;  /* 0x00a800fff1000388 */ /* 0x000fe60000000c00 */
[----:B------:R-:W-:Y:S02]  /*16ea0*/  @!P0 LEA.HI.X R5, R4, R0, R5, 0x5, P1 ;  /* 0x0000000004058211 */ /* 0x000fe400008f2c05 */
[C---:B------:R-:W-:Y:S03]  /*16eb0*/  @!P0 LEA R12, P1, R11.reuse, R65, 0x1 ;  /* 0x000000410b0c8211 */ /* 0x040fe600078208ff */
[----:B------:R-:W-:Y:S01]  /*16ec0*/  @!PT LDS RZ, [RZ] ;  /* 0x00000000fffff984 */ /* 0x000fe20000000800 */
[----:B------:R-:W-:Y:S01]  /*16ed0*/  @!PT LDS RZ, [RZ] ;  /* 0x00000000fffff984 */ /* 0x000fe20000000800 */
[----:B------:R-:W-:Y:S01]  /*16ee0*/  @!PT LDS RZ, [RZ] ;  /* 0x00000000fffff984 */ /* 0x000fe20000000800 */
[----:B------:R1:W-:Y:S01]  /*16ef0*/  @!P0 LDGSTS.E.BYPASS.LTC128B.128 [R241+0xa800], desc[UR20][R14.64] ;  /* 0x0a8000000ef18fae */ /* 0x0003e2000b901d54 */
[----:B------:R-:W-:Y:S02]  /*16f00*/  @!P0 LEA.HI.X R13, R11, R64, R5, 0x1, P1 ;  /* 0x000000400b0d8211 */ /* 0x000fe400008f0c05 */
[----:B------:R-:W-:Y:S01]  /*16f10*/  @!P0 MOV R11, R0 ;  /* 0x00000000000b8202 */ /* 0x000fe20000000f00 */
[----:B------:R-:W4:Y:S04]  /*16f20*/  @!P0 LDC.64 R4, c[0x0][0x250] ;  /* 0x00009400ff048b82 */ /* 0x000f280000000a00 */
[----:B------:R-:W-:Y:S01]  /*16f30*/  @P0 STS.128 [R241+0xb000], RZ ;  /* 0x00b000fff1000388 */ /* 0x000fe20000000c00 */
[--C-:B------:R-:W-:Y:S05]  /*16f40*/  @!P0 IMAD.WIDE.U32 R18, R8, 0x30, R10.reuse ;  /* 0x0000003008128825 */ /* 0x100fea00078e000a */
[----:B------:R-:W-:Y:S02]  /*16f50*/  @!P0 IADD3 R8, R9, R19, RZ ;  /* 0x0000001309088210 */ /* 0x000fe40007ffe0ff */
[----:B------:R-:W-:Y:S01]  /*16f60*/  @!PT LDS RZ, [RZ] ;  /* 0x00000000fffff984 */ /* 0x000fe20000000800 */
[----:B------:R-:W-:Y:S01]  /*16f70*/  @!PT LDS RZ, [RZ] ;  /* 0x00000000fffff984 */ /* 0x000fe20000000800 */
[----:B------:R-:W-:Y:S01]  /*16f80*/  @!PT LDS RZ, [RZ] ;  /* 0x00000000fffff984 */ /* 0x000fe20000000800 */
[----:B------:R3:W-:Y:S08]  /*16f90*/  @!P0 LDGSTS.E.BYPASS.LTC128B.128 [R241+0xb000], desc[UR20][R12.64] ;  /* 0x0b0000000cf18fae */ /* 0x0007f0000b901d54 */
[----:B------:R-:W-:Y:S01]  /*16fa0*/  @P0 STS.128 [R241+0xb800], RZ ;  /* 0x00b800fff1000388 */ /* 0x000fe20000000c00 */
[-C--:B-1----:R-:W-:Y:S01]  /*16fb0*/  @!P0 LEA R14, P2, R18, R65.reuse, 0x1 ;  /* 0x00000041120e8211 */ /* 0x082fe200078408ff */
[----:B--2---:R-:W-:Y:S03]  /*16fc0*/  @!P0 IMAD.WIDE.U32 R16, R2, 0x50, R10 ;  /* 0x0000005002108825 */ /* 0x004fe600078e000a */
[----:B------:R-:W-:Y:S01]  /*16fd0*/  @!P0 LEA.HI.X R15, R18, R64, R8, 0x1, P2 ;  /* 0x00000040120f8211 */ /* 0x000fe200010f0c08 */
[----:B----4-:R-:W-:Y:S01]  /*16fe0*/  @!P0 IMAD R5, R5, 0x60, RZ ;  /* 0x0000006005058824 */ /* 0x010fe200078e02ff */
[----:B------:R-:W1:Y:S03]  /*16ff0*/  @!P0 LDC.64 R8, c[0x0][0x250] ;  /* 0x00009400ff088b82 */ /* 0x000e660000000a00 */
[----:B------:R-:W-:Y:S01]  /*17000*/  @!PT LDS RZ, [RZ] ;  /* 0x00000000fffff984 */ /* 0x000fe20000000800 */
[----:B------:R-:W-:Y:S01]  /*17010*/  @!PT LDS RZ, [RZ] ;  /* 0x00000000fffff984 */ /* 0x000fe20000000800 */
[----:B------:R-:W-:Y:S01]  /*17020*/  @!PT LDS RZ, [RZ] ;  /* 0x00000000fffff984 */ /* 0x000fe20000000800 */
[----:B------:R-:W-:Y:S01]  /*17030*/  @!P0 LDGSTS.E.BYPASS.LTC128B.128 [R241+0xb800], desc[UR20][R14.64] ;  /* 0x0b8000000ef18fae */ /* 0x000fe2000b901d54 */
[C---:B---3--:R-:W-:Y:S07]  /*17040*/  @!P0 LEA R13, P1, R6.reuse, R10, 0x6 ;  /* 0x0000000a060d8211 */ /* 0x048fee00078230ff */
[----:B------:R-:W-:Y:S01]  /*17050*/  @P0 STS.128 [R241+0xc000], RZ ;  /* 0x00c000fff1000388 */ /* 0x000fe20000000c00 */
[----:B------:R-:W-:Y:S01]  /*17060*/  @!P0 IMAD R12, R3, 0x50, RZ ;  /* 0x00000050030c8824 */ /* 0x000fe200078e02ff */
[----:B------:R-:W-:Y:S01]  /*17070*/  @!P0 LEA.HI.X R7, R6, R0, R7, 0x6, P1 ;  /* 0x0000000006078211 */ /* 0x000fe200008f3407 */
[----:B------:R-:W2:Y:S01]  /*17080*/  @!P0 LDC.64 R2, c[0x0][0x250] ;  /* 0x00009400ff028b82 */ /* 0x000ea20000000a00 */
[CC--:B------:R-:W-:Y:S02]  /*17090*/  @!P0 LEA R18, P2, R13.reuse, R65.reuse, 0x1 ;  /* 0x000000410d128211 */ /* 0x0c0fe400078408ff */
[----:B------:R-:W-:Y:S02]  /*170a0*/  @!P0 LEA R20, P1, R16, R65, 0x1 ;  /* 0x0000004110148211 */ /* 0x000fe400078208ff */
[-C--:B------:R-:W-:Y:S02]  /*170b0*/  @!P0 LEA.HI.X R19, R13, R64.reuse, R7, 0x1, P2 ;  /* 0x000000400d138211 */ /* 0x080fe400010f0c07 */
[----:B------:R-:W-:Y:S01]  /*170c0*/  @!P0 IADD3 R12, R12, R17, RZ ;  /* 0x000000110c0c8210 */ /* 0x000fe20007ffe0ff */
[----:B------:R-:W3:Y:S02]  /*170d0*/  @!P0 LDC.64 R6, c[0x0][0x250] ;  /* 0x00009400ff068b82 */ /* 0x000ee40000000a00 */
        /* <DEDUP_REMOVED lines=8> */
[CC--:B------:R-:W-:Y:S04]  /*17160*/  @!P0 LEA R16, P1, R12.reuse, R65.reuse, 0x1 ;  /* 0x000000410c108211 */ /* 0x0c0fe800078208ff */
[----:B------:R-:W-:Y:S01]  /*17170*/  @!P0 LEA.HI.X R17, R12, R64, R5, 0x1, P1 ;  /* 0x000000400c118211 */ /* 0x000fe200008f0c05 */
[----:B--2---:R-:W-:Y:S01]  /*17180*/  @!P0 IMAD R13, R3, 0x70, RZ ;  /* 0x00000070030d8824 */ /* 0x004fe200078e02ff */
[----:B-1----:R-:W-:Y:S01]  /*17190*/  @!P0 LEA R12, P1, R8, R10, 0x7 ;  /* 0x0000000a080c8211 */ /* 0x002fe200078238ff */
[----:B------:R-:W-:Y:S01]  /*171a0*/  @!PT LDS RZ, [RZ] ;  /* 0x00000000fffff984 */ /* 0x000fe20000000800 */
[----:B------:R-:W-:Y:S01]  /*171b0*/  @!PT LDS RZ, [RZ] ;  /* 0x00000000fffff984 */ /* 0x000fe20000000800 */
[----:B------:R-:W-:Y:S01]  /*171c0*/  @!PT LDS RZ, [RZ] ;  /* 0x00000000fffff984 */ /* 0x000fe20000000800 */
[----:B------:R-:W-:Y:S01]  /*171d0*/  @!P0 LDGSTS.E.BYPASS.LTC128B.128 [R241+0xc800], desc[UR20][R20.64] ;  /* 0x0c80000014f18fae */ /* 0x000fe2000b901d54 */
[----:B------:R-:W1:Y:S01]  /*171e0*/  @!P0 LDC.64 R4, c[0x0][0x250] ;  /* 0x00009400ff048b82 */ /* 0x000e620000000a00 */
[----:B---3--:R-:W-:Y:S06]  /*171f0*/  @!P0 IMAD R7, R7, 0x90, RZ ;  /* 0x0000009007078824 */ /* 0x008fec00078e02ff */
[----:B------:R-:W-:Y:S01]  /*17200*/  @P0 STS.128 [R241+0xd000], RZ ;  /* 0x00d000fff1000388 */ /* 0x000fe20000000c00 */
[----:B----4-:R-:W-:Y:S02]  /*17210*/  @!P0 IMAD.WIDE.U32 R18, R2, 0x70, R10 ;  /* 0x0000007002128825 */ /* 0x010fe400078e000a */
[----:B------:R-:W2:Y:S05]  /*17220*/  @!P0 LDC.64 R2, c[0x0][0x250] ;  /* 0x00009400ff028b82 */ /* 0x000eaa0000000a00 */
[----:B------:R-:W-:Y:S01]  /*17230*/  @!PT LDS RZ, [RZ] ;  /* 0x00000000fffff984 */ /* 0x000fe20000000800 */
[----:B------:R-:W-:Y:S01]  /*17240*/  @!PT LDS RZ, [RZ] ;  /* 0x00000000fffff984 */ /* 0x000fe20000000800 */
[----:B------:R-:W-:Y:S01]  /*17250*/  @!PT LDS RZ, [RZ] ;  /* 0x00000000fffff984 */ /* 0x000fe20000000800 */
[----:B------:R3:W-:Y:S01]  /*17260*/  @!P0 LDGSTS.E.BYPASS.LTC128B.128 [R241+0xd000], desc[UR20][R16.64] ;  /* 0x0d00000010f18fae */ /* 0x0007e2000b901d54 */
[----:B------:R-:W-:Y:S02]  /*17270*/  @!P0 LEA R14, P2, R18, R65, 0x1 ;  /* 0x00000041120e8211 */ /* 0x000fe400078408ff */
[----:B------:R-:W-:Y:S02]  /*17280*/  @!P0 IADD3 R11, R13, R19, RZ ;  /* 0x000000130d0b8210 */ /* 0x000fe40007ffe0ff */
[----:B------:R-:W-:Y:S02]  /*17290*/  @!P0 LEA.HI.X R13, R8, R0, R9, 0x7, P1 ;  /* 0x00000000080d8211 */ /* 0x000fe400008f3c09 */
[----:B------:R-:W-:Y:S01]  /*172a0*/  @!P0 LEA.HI.X R15, R18, R64, R11, 0x1, P2 ;  /* 0x00000040120f8211 */ /* 0x000fe200010f0c0b */
[----:B------:R-:W-:Y:S01]  /*172b0*/  @P0 STS.128 [R241+0xd800], RZ ;  /* 0x00d800fff1000388 */ /* 0x000fe20000000c00 */
[----:B------:R-:W-:Y:S01]  /*172c0*/  @!P0 MOV R11, R0 ;  /* 0x00000000000b8202 */ /* 0x000fe20000000f00 */
[----:B------:R-:W4:Y:S02]  /*172d0*/  @!P0 LDC.64 R8, c[0x0][0x250] ;  /* 0x00009400ff088b82 */ /* 0x000f240000000a00 */
[----:B------:R-:W-:Y:S04]  /*172e0*/  @!P0 IMAD.WIDE.U32 R18, R6, 0x90, R10 ;  /* 0x0000009006128825 */ /* 0x000fe800078e000a */
[----:B------:R-:W-:Y:S01]  /*172f0*/  @!PT LDS RZ, [RZ] ;  /* 0x00000000fffff984 */ /* 0x000fe20000000800 */
[----:B------:R-:W-:Y:S01]  /*17300*/  @!PT LDS RZ, [RZ] ;  /* 0x00000000fffff984 */ /* 0x000fe20000000800 */
[----:B------:R-:W-:Y:S01]  /*17310*/  @!PT LDS RZ, [RZ] ;  /* 0x00000000fffff984 */ /* 0x000fe20000000800 */
[----:B------:R5:W-:Y:S01]  /*17320*/  @!P0 LDGSTS.E.BYPASS.LTC128B.128 [R241+0xd800], desc[UR20][R14.64] ;  /* 0x0d8000000ef18fae */ /* 0x000be2000b901d54 */
[----:B------:R-:W-:Y:S07]  /*17330*/  @!P0 IADD3 R7, R7, R19, RZ ;  /* 0x0000001307078210 */ /* 0x000fee0007ffe0ff */
[----:B------:R-:W-:Y:S01]  /*17340*/  @P0 STS.128 [R241+0xe000], RZ ;  /* 0x00e000fff1000388 */ /* 0x000fe20000000c00 */
[CC--:B---3--:R-:W-:Y:S04]  /*17350*/  @!P0 LEA R16, P1, R12.reuse, R65.reuse, 0x1 ;  /* 0x000000410c108211 */ /* 0x0c8fe800078208ff */
[-C--:B------:R-:W-:Y:S01]  /*17360*/  @!P0 LEA.HI.X R17, R12, R64.reuse, R13, 0x1, P1 ;  /* 0x000000400c118211 */ /* 0x080fe200008f0c0d */
[----:B-1----:R-:W-:Y:S02]  /*17370*/  @!P0 IMAD R12, R5, 0xa0, RZ ;  /* 0x000000a0050c8824 */ /* 0x002fe400078e02ff */
[----:B--2---:R-:W-:Y:S02]  /*17380*/  @!P0 IMAD R13, R3, 0xb0, RZ ;  /* 0x000000b0030d8824 */ /* 0x004fe400078e02ff */
[----:B------:R-:W-:Y:S01]  /*17390*/  @!PT LDS RZ, [RZ] ;  /* 0x00000000fffff984 */ /* 0x000fe20000000800 */
[----:B------:R-:W-:Y:S01]  /*173a0*/  @!PT LDS RZ, [RZ] ;  /* 0x00000000fffff984 */ /* 0x000fe20000000800 */
[----:B------:R-:W-:Y:S01]  /*173b0*/  @!PT LDS RZ, [RZ] ;  /* 0x00000000fffff984 */ /* 0x000fe20000000800 */
[----:B------:R1:W-:Y:S01]  /*173c0*/  @!P0 LDGSTS.E.BYPASS.LTC128B.128 [R241+0xe000], desc[UR20][R16.64] ;  /* 0x0e00000010f18fae */ /* 0x0003e2000b901d54 */
[----:B----4-:R-:W-:Y:S04]  /*173d0*/  @!P0 IMAD.WIDE.U32 R20, R8, 0xc0, R10 ;  /* 0x000000c008148825 */ /* 0x010fe800078e000a */
[----:B------:R-:W-:Y:S01]  /*173e0*/  @!P0 IMAD R9, R9, 0xc0, RZ ;  /* 0x000000c009098824 */ /* 0x000fe200078e02ff */
[C---:B-----5:R-:W-:Y:S02]  /*173f0*/  @!P0 LEA R14, P1, R18.reuse, R65, 0x1 ;  /* 0x00000041120e8211 */ /* 0x060fe400078208ff */
[----:B------:R-:W-:Y:S02]  /*17400*/  @P0 STS.128 [R241+0xe800], RZ ;  /* 0x00e800fff1000388 */ /* 0x000fe40000000c00 */
[----:B------:R-:W-:Y:S02]  /*17410*/  @!P0 IADD3 R9, R9, R21, RZ ;  /* 0x0000001509098210 */ /* 0x000fe40007ffe0ff */
[-C--:B------:R-:W-:Y:S01]  /*17420*/  @!P0 LEA.HI.X R15, R18, R64.reuse, R7, 0x1, P1 ;  /* 0x00000040120f8211 */ /* 0x080fe200008f0c07 */
[--C-:B------:R-:W-:Y:S01]  /*17430*/  @!P0 IMAD.WIDE.U32 R18, R2, 0xb0, R10.reuse ;  /* 0x000000b002128825 */ /* 0x100fe200078e000a */
[----:B------:R-:W2:Y:S03]  /*17440*/  @!P0 LDC.64 R6, c[0x0][0x250] ;  /* 0x00009400ff068b82 */ /* 0x000ea60000000a00 */
[----:B------:R-:W-:Y:S01]  /*17450*/  @!PT LDS RZ, [RZ] ;  /* 0x00000000fffff984 */ /* 0x000fe20000000800 */
[----:B------:R-:W-:Y:S01]  /*17460*/  @!PT LDS RZ, [RZ] ;  /* 0x00000000fffff984 */ /* 0x000fe20000000800 */
[----:B------:R-:W-:Y:S01]  /*17470*/  @!PT LDS RZ, [RZ] ;  /* 0x00000000fffff984 */ /* 0x000fe20000000800 */
[----:B------:R3:W-:Y:S01]  /*17480*/  @!P0 LDGSTS.E.BYPASS.LTC128B.128 [R241+0xe800], desc[UR20][R14.64] ;  /* 0x0e8000000ef18fae */ /* 0x0007e2000b901d54 */
[----:B------:R-:W-:Y:S04]  /*17490*/  @!P0 IADD3 R13, R13, R19, RZ ;  /* 0x000000130d0d8210 */ /* 0x000fe80007ffe0ff */
[----:B------:R-:W4:Y:S03]  /*174a0*/  @!P0 LDC.64 R2, c[0x0][0x250] ;  /* 0x00009400ff028b82 */ /* 0x000f260000000a00 */
[----:B------:R-:W-:Y:S01]  /*174b0*/  @P0 STS.128 [R241+0xf000], RZ ;  /* 0x00f000fff1000388 */ /* 0x000fe20000000c00 */
[----:B-1----:R-:W-:Y:S04]  /*174c0*/  @!P0 IMAD.WIDE.U32 R16, R4, 0xa0, R10 ;  /* 0x000000a004108825 */ /* 0x002fe800078e000a */
[----:B------:R-:W1:Y:S01]  /*174d0*/  @!P0 LDC.64 R4, c[0x0][0x250] ;  /* 0x00009400ff048b82 */ /* 0x000e620000000a00 */
[----:B------:R-:W-:Y:S02]  /*174e0*/  @!P0 LEA R22, P1, R16, R65, 0x1 ;  /* 0x0000004110168211 */ /* 0x000fe400078208ff */
[----:B------:R-:W-:Y:S04]  /*174f0*/  @!P0 IADD3 R12, R12, R17, RZ ;  /* 0x000000110c0c8210 */ /* 0x000fe80007ffe0ff */
[-C--:B------:R-:W-:Y:S01]  /*17500*/  @!P0 LEA.HI.X R23, R16, R64.reuse, R12, 0x1, P1 ;  /* 0x0000004010178211 */ /* 0x080fe200008f0c0c */
[----:B--2---:R-:W-:Y:S01]  /*17510*/  @!P0 IMAD R7, R7, 0xd0, RZ ;  /* 0x000000d007078824 */ /* 0x004fe200078e02ff */
[-C--:B------:R-:W-:Y:S02]  /*17520*/  @!P0 LEA R12, P2, R18, R65.reuse, 0x1 ;  /* 0x00000041120c8211 */ /* 0x080fe400078408ff */
[-C--:B------:R-:W-:Y:S01]  /*17530*/  @!P0 LEA R8, P1, R20, R65.reuse, 0x1 ;  /* 0x0000004114088211 */ /* 0x080fe200078208ff */
[----:B------:R-:W-:Y:S01]  /*17540*/  @!PT LDS RZ, [RZ] ;  /* 0x00000000fffff984 */ /* 0x000fe20000000800 */
[----:B------:R-:W-:Y:S01]  /*17550*/  @!PT LDS RZ, [RZ] ;  /* 0x00000000fffff984 */ /* 0x000fe20000000800 */
[----:B------:R-:W-:Y:S01]  /*17560*/  @!PT LDS RZ, [RZ] ;  /* 0x00000000fffff984 */ /* 0x000fe20000000800 */
[----:B------:R-:W-:Y:S01]  /*17570*/  @!P0 LDGSTS.E.BYPASS.LTC128B.128 [R241+0xf000], desc[UR20][R22.64] ;  /* 0x0f00000016f18fae */ /* 0x000fe2000b901d54 */
[-C--:B------:R-:W-:Y:S01]  /*17580*/  @!P0 LEA.HI.X R13, R18, R64.reuse, R13, 0x1, P2 ;  /* 0x00000040120d8211 */ /* 0x080fe200010f0c0d */
[----:B---3--:R-:W-:Y:S01]  /*17590*/  @!P0 IMAD.WIDE.U32 R14, R6, 0xd0, R10 ;  /* 0x000000d0060e8825 */ /* 0x008fe200078e000a */
[-C--:B------:R-:W-:Y:S03]  /*175a0*/  @!P0 LEA.HI.X R9, R20, R64.reuse, R9, 0x1, P1 ;  /* 0x0000004014098211 */ /* 0x080fe600008f0c09 */
[----:B----4-:R-:W-:Y:S01]  /*175b0*/  @!P0 IMAD R3, R3, 0xf0, RZ ;  /* 0x000000f003038824 */ /* 0x010fe200078e02ff */
[----:B------:R-:W-:Y:S01]  /*175c0*/  @!P0 LEA R6, P3, R14, R65, 0x1 ;  /* 0x000000410e068211 */ /* 0x000fe200078608ff */
[----:B------:R-:W-:Y:S01]  /*175d0*/  @P0 STS.128 [R241+0xf800], RZ ;  /* 0x00f800fff1000388 */ /* 0x000fe20000000c00 */
[----:B------:R-:W-:Y:S01]  /*175e0*/  @!P0 IADD3 R7, R7, R15, RZ ;  /* 0x0000000f07078210 */ /* 0x000fe20007ffe0ff */
[----:B-1----:R-:W-:Y:S03]  /*175f0*/  @!P0 IMAD.WIDE.U32 R16, R4, 0xe0, R10 ;  /* 0x000000e004108825 */ /* 0x002fe600078e000a */
[-C--:B------:R-:W-:Y:S01]  /*17600*/  @!P0 LEA.HI.X R7, R14, R64.reuse, R7, 0x1, P3 ;  /* 0x000000400e078211 */ /* 0x080fe200018f0c07 */
[----:B------:R-:W-:Y:S01]  /*17610*/  @!P0 IMAD R5, R5, 0xe0, RZ ;  /* 0x000000e005058824 */ /* 0x000fe200078e02ff */
[----:B------:R-:W-:Y:S01]  /*17620*/  @!P0 LEA R4, P2, R16, R65, 0x1 ;  /* 0x0000004110048211 */ /* 0x000fe200078408ff */
[----:B------:R-:W-:Y:S01]  /*17630*/  @!PT LDS RZ, [RZ] ;  /* 0x00000000fffff984 */ /* 0x000fe20000000800 */
[----:B------:R-:W-:Y:S01]  /*17640*/  @!PT LDS RZ, [RZ] ;  /* 0x00000000fffff984 */ /* 0x000fe20000000800 */
[----:B------:R-:W-:Y:S01]  /*17650*/  @!PT LDS RZ, [RZ] ;  /* 0x00000000fffff984 */ /* 0x000fe20000000800 */
[----:B------:R-:W-:Y:S01]  /*17660*/  @!P0 LDGSTS.E.BYPASS.LTC128B.128 [R241+0xf800], desc[UR20][R12.64] ;  /* 0x0f8000000cf18fae */ /* 0x000fe2000b901d54 */
[----:B------:R-:W-:Y:S03]  /*17670*/  @!P0 IMAD.WIDE.U32 R10, R2, 0xf0, R10 ;  /* 0x000000f0020a8825 */ /* 0x000fe600078e000a */
[----:B------:R-:W-:Y:S02]  /*17680*/  @!P0 IADD3 R5, R5, R17, RZ ;  /* 0x0000001105058210 */ /* 0x000fe40007ffe0ff */
[----:B------:R-:W-:Y:S02]  /*17690*/  @!P0 LEA R2, P1, R10, R65, 0x1 ;  /* 0x000000410a028211 */ /* 0x000fe400078208ff */
[----:B------:R-:W-:Y:S01]  /*176a0*/  @P0 STS.128 [R241+0x10000], RZ ;  /* 0x010000fff1000388 */ /* 0x000fe20000000c00 */
[-C--:B------:R-:W-:Y:S02]  /*176b0*/  @!P0 LEA.HI.X R5, R16, R64.reuse, R5, 0x1, P2 ;  /* 0x0000004010058211 */ /* 0x080fe400010f0c05 */
[----:B------:R-:W-:Y:S04]  /*176c0*/  @!P0 IADD3 R3, R3, R11, RZ ;  /* 0x0000000b03038210 */ /* 0x000fe80007ffe0ff */
[----:B------:R-:W-:Y:S01]  /*176d0*/  @!P0 LEA.HI.X R3, R10, R64, R3, 0x1, P1 ;  /* 0x000000400a038211 */ /* 0x000fe200008f0c03 */
[----:B------:R-:W-:Y:S01]  /*176e0*/  @!PT LDS RZ, [RZ] ;  /* 0x00000000fffff984 */ /* 0x000fe20000000800 */
[----:B------:R-:W-:Y:S01]  /*176f0*/  @!PT LDS RZ, [RZ] ;  /* 0x00000000fffff984 */ /* 0x000fe20000000800 */
[----:B------:R-:W-:Y:S01]  /*17700*/  @!PT LDS RZ, [RZ] ;  /* 0x00000000fffff984 */ /* 0x000fe20000000800 */
[----:B------:R1:W-:Y:S01]  /*17710*/  @!P0 LDGSTS.E.BYPASS.LTC128B.128 [R241+0x10000], desc[UR20][R8.64] ;  /* 0x1000000008f18fae */ /* 0x0003e2000b901d54 */
[----:B------:R-:W-:Y:S07]  /*17720*/  PLOP3.LUT P1, PT, PT, PT, UP0, 0x80, 0x0 ;  /* 0x000000000000781c */ /* 0x000fee0003f2f008 */
        /* <DEDUP_REMOVED lines=15> */
[----:B------:R-:W-:Y:S08]  /*17820*/  LDSM.16.M88.4 R128, [R238] ;  /* 0x00000000ee80783b */ /* 0x000ff00000000200 */
[----:B-1----:R-:W1:Y:S08]  /*17830*/  LDSM.16.M88.4 R8, [R237+0x2000] ;  /* 0x00200000ed08783b */ /* 0x002e700000000200 */
[----:B------:R-:W3:Y:S01]  /*17840*/  LDSM.16.M88.4 R16, [R237+0x2800] ;  /* 0x00280000ed10783b */ /* 0x000ee20000000200 */
[----:B--2---:R-:W-:Y:S02]  /*17850*/  MOV R2, R24 ;  /* 0x0000001800027202 */ /* 0x004fe40000000f00 */
[----:B------:R-:W-:Y:S05]  /*17860*/  MOV R3, R25 ;  /* 0x0000001900037202 */ /* 0x000fea0000000f00 */
[----:B------:R-:W2:Y:S08]  /*17870*/  LDSM.16.M88.4 R24, [R237+0x3000] ;  /* 0x00300000ed18783b */ /* 0x000eb00000000200 */
[----:B------:R-:W0:Y:S08]  /*17880*/  LDGDEPBAR ;  /* 0x00000000000079af */ /* 0x000e300000000000 */
[----:B------:R-:W4:Y:S08]  /*17890*/  LDSM.16.M88.4 R32, [R237+0x3800] ;  /* 0x00380000ed20783b */ /* 0x000f300000000200 */
[----:B------:R-:W5:Y:S01]  /*178a0*/  LDSM.16.M88.4 R40, [R237+0x4000] ;  /* 0x00400000ed28783b */ /* 0x000f620000000200 */
[C---:B-1----:R-:W-:Y:S07]  /*178b0*/  HMMA.16816.F32 R4, R128.reuse, R8, RZ ;  /* 0x000000088004723c */ /* 0x042fee00000018ff */
[----:B------:R-:W1:Y:S01]  /*178c0*/  LDSM.16.M88.4 R48, [R237+0x4800] ;  /* 0x00480000ed30783b */ /* 0x000e620000000200 */
[C---:B------:R-:W-:Y:S07]  /*178d0*/  HMMA.16816.F32 R8, R128.reuse, R10, RZ ;  /* 0x0000000a8008723c */ /* 0x040fee00000018ff */
[----:B------:R-:W1:Y:S01]  /*178e0*/  LDSM.16.M88.4 R56, [R237+0x5000] ;  /* 0x00500000ed38783b */ /* 0x000e620000000200 */
[C---:B---3--:R-:W-:Y:S06]  /*178f0*/  HMMA.16816.F32 R12, R128.reuse, R16, RZ ;  /* 0x00000010800c723c */ /* 0x048fec00000018ff */
[C---:B------:R-:W-:Y:S01]  /*17900*/  HMMA.16816.F32 R16, R128.reuse, R18, RZ ;  /* 0x000000128010723c */ /* 0x040fe200000018ff */
[----:B------:R-:W3:Y:S05]  /*17910*/  LDSM.16.M88.4 R64, [R237+0x5800] ;  /* 0x00580000ed40783b */ /* 0x000eea0000000200 */
[C---:B--2---:R-:W-:Y:S03]  /*17920*/  HMMA.16816.F32 R20, R128.reuse, R24, RZ ;  /* 0x000000188014723c */ /* 0x044fe600000018ff */
[----:B------:R-:W2:Y:S03]  /*17930*/  LDSM.16.M88.4 R72, [R237+0x6000] ;  /* 0x00600000ed48783b */ /* 0x000ea60000000200 */
[C---:B------:R-:W-:Y:S05]  /*17940*/  HMMA.16816.F32 R24, R128.reuse, R26, RZ ;  /* 0x0000001a8018723c */ /* 0x040fea00000018ff */
[----:B------:R-:W2:Y:S01]  /*17950*/  LDSM.16.M88.4 R80, [R237+0x6800] ;  /* 0x00680000ed50783b */ /* 0x000ea20000000200 */
[C---:B----4-:R-:W-:Y:S06]  /*17960*/  HMMA.16816.F32 R28, R128.reuse, R32, RZ ;  /* 0x00000020801c723c */ /* 0x050fec00000018ff */
[C---:B------:R-:W-:Y:S01]  /*17970*/  HMMA.16816.F32 R32, R128.reuse, R34, RZ ;  /* 0x000000228020723c */ /* 0x040fe200000018ff */
[----:B------:R-:W4:Y:S05]  /*17980*/  LDSM.16.M88.4 R88, [R237+0x7000] ;  /* 0x00700000ed58783b */ /* 0x000f2a0000000200 */
[C---:B-----5:R-:W-:Y:S03]  /*17990*/  HMMA.16816.F32 R36, R128.reuse, R40, RZ ;  /* 0x000000288024723c */ /* 0x060fe600000018ff */
[----:B------:R-:W5:Y:S03]  /*179a0*/  LDSM.16.M88.4 R96, [R237+0x7800] ;  /* 0x00780000ed60783b */ /* 0x000f660000000200 */
[C---:B------:R-:W-:Y:S05]  /*179b0*/  HMMA.16816.F32 R40, R128.reuse, R42, RZ ;  /* 0x0000002a8028723c */ /* 0x040fea00000018ff */
[----:B------:R-:W5:Y:S01]  /*179c0*/  LDSM.16.M88.4 R104, [R237+0x8000] ;  /* 0x00800000ed68783b */ /* 0x000f620000000200 */
        /* <DEDUP_REMOVED lines=10> */
[C---:B--2---:R-:W-:Y:S03]  /*17a70*/  HMMA.16816.F32 R68, R128.reuse, R72, RZ ;  /* 0x000000488044723c */ /* 0x044fe600000018ff */
[----:B------:R-:W2:Y:S03]  /*17a80*/  LDSM.16.M88.4 R176, [R233+0x2000] ;  /* 0x00200000e9b0783b */ /* 0x000ea60000000200 */
[C---:B------:R-:W-:Y:S05]  /*17a90*/  HMMA.16816.F32 R72, R128.reuse, R74, RZ ;  /* 0x0000004a8048723c */ /* 0x040fea00000018ff */
[----:B------:R-:W3:Y:S01]  /*17aa0*/  LDSM.16.M88.4 R180, [R233+0x2800] ;  /* 0x00280000e9b4783b */ /* 0x000ee20000000200 */
[C---:B------:R-:W-:Y:S06]  /*17ab0*/  HMMA.16816.F32 R76, R128.reuse, R80, RZ ;  /* 0x00000050804c723c */ /* 0x040fec00000018ff */
[C---:B------:R-:W-:Y:S01]  /*17ac0*/  HMMA.16816.F32 R80, R128.reuse, R82, RZ ;  /* 0x000000528050723c */ /* 0x040fe200000018ff */
[----:B------:R-:W3:Y:S05]  /*17ad0*/  LDSM.16.M88.4 R184, [R233+0x3000] ;  /* 0x00300000e9b8783b */ /* 0x000eea0000000200 */
[C---:B----4-:R-:W-:Y:S03]  /*17ae0*/  HMMA.16816.F32 R84, R128.reuse, R88, RZ ;  /* 0x000000588054723c */ /* 0x050fe600000018ff */
[----:B------:R-:W4:Y:S03]  /*17af0*/  LDSM.16.M88.4 R188, [R233+0x3800] ;  /* 0x00380000e9bc783b */ /* 0x000f260000000200 */
[C---:B------:R-:W-:Y:S05]  /*17b00*/  HMMA.16816.F32 R88, R128.reuse, R90, RZ ;  /* 0x0000005a8058723c */ /* 0x040fea00000018ff */
[----:B------:R-:W-:Y:S01]  /*17b10*/  LDSM.16.M88.4 R192, [R233+0x4800] ;  /* 0x00480000e9c0783b */ /* 0x000fe20000000200 */
[C---:B-----5:R-:W-:Y:S06]  /*17b20*/  HMMA.16816.F32 R92, R128.reuse, R96, RZ ;  /* 0x00000060805c723c */ /* 0x060fec00000018ff */
[C---:B------:R-:W-:Y:S01]  /*17b30*/  HMMA.16816.F32 R96, R128.reuse, R98, RZ ;  /* 0x000000628060723c */ /* 0x040fe200000018ff */
[----:B------:R-:W-:Y:S05]  /*17b40*/  LDSM.16.M88.4 R196, [R233+0x5000] ;  /* 0x00500000e9c4783b */ /* 0x000fea0000000200 */
[C---:B------:R-:W-:Y:S03]  /*17b50*/  HMMA.16816.F32 R100, R128.reuse, R104, RZ ;  /* 0x000000688064723c */ /* 0x040fe600000018ff */
[----:B------:R-:W-:Y:S03]  /*17b60*/  LDSM.16.M88.4 R200, [R233+0x5800] ;  /* 0x00580000e9c8783b */ /* 0x000fe60000000200 */
[C---:B------:R-:W-:Y:S05]  /*17b70*/  HMMA.16816.F32 R104, R128.reuse, R106, RZ ;  /* 0x0000006a8068723c */ /* 0x040fea00000018ff */
[----:B------:R-:W-:Y:S01]  /*17b80*/  LDSM.16.M88.4 R204, [R233+0x6800] ;  /* 0x00680000e9cc783b */ /* 0x000fe20000000200 */
[C---:B-1----:R-:W-:Y:S06]  /*17b90*/  HMMA.16816.F32 R108, R128.reuse, R112, RZ ;  /* 0x00000070806c723c */ /* 0x042fec00000018ff */
[C---:B------:R-:W-:Y:S01]  /*17ba0*/  HMMA.16816.F32 R112, R128.reuse, R114, RZ ;  /* 0x000000728070723c */ /* 0x040fe200000018ff */
[----:B------:R-:W-:Y:S05]  /*17bb0*/  LDSM.16.M88.4 R208, [R225] ;  /* 0x00000000e1d0783b */ /* 0x000fea0000000200 */
[C---:B------:R-:W-:Y:S03]  /*17bc0*/  HMMA.16816.F32 R116, R128.reuse, R120, RZ ;  /* 0x000000788074723c */ /* 0x040fe600000018ff */
[----:B------:R-:W-:Y:S03]  /*17bd0*/  LDSM.16.M88.4 R212, [R224] ;  /* 0x00000000e0d4783b */ /* 0x000fe60000000200 */
        /* <DEDUP_REMOVED lines=30> */
[----:B------:R-:W2:Y:S05]  /*17dc0*/  LDSM.16.M88.4 R176, [R233+0x9000] ;  /* 0x00900000e9b0783b */ /* 0x000eaa0000000200 */
[C---:B------:R-:W-:Y:S06]  /*17dd0*/  HMMA.16816.F32 R76, R172.reuse, R204, R76 ;  /* 0x000000ccac4c723c */ /* 0x040fec000000184c */
[C---:B------:R-:W-:Y:S01]  /*17de0*/  HMMA.16816.F32 R80, R172.reuse, R206, R80 ;  /* 0x000000ceac50723c */ /* 0x040fe20000001850 */
[----:B------:R-:W-:Y:S05]  /*17df0*/  LDSM.16.M88.4 R204, [R227] ;  /* 0x00000000e3cc783b */ /* 0x000fea0000000200 */
[C---:B---3--:R-:W-:Y:S06]  /*17e00*/  HMMA.16816.F32 R84, R172.reuse, R180, R84 ;  /* 0x000000b4ac54723c */ /* 0x048fec0000001854 */
[C---:B------:R-:W-:Y:S01]  /*17e10*/  HMMA.16816.F32 R88, R172.reuse, R182, R88 ;  /* 0x000000b6ac58723c */ /* 0x040fe20000001858 */
[----:B------:R-:W3:Y:S05]  /*17e20*/  LDSM.16.M88.4 R180, [R233+0x9800] ;  /* 0x00980000e9b4783b */ /* 0x000eea0000000200 */
[C---:B-----5:R-:W-:Y:S06]  /*17e30*/  HMMA.16816.F32 R92, R172.reuse, R184, R92 ;  /* 0x000000b8ac5c723c */ /* 0x060fec000000185c */
[C---:B------:R-:W-:Y:S05]  /*17e40*/  HMMA.16816.F32 R96, R172.reuse, R186, R96 ;  /* 0x000000baac60723c */ /* 0x040fea0000001860 */
[----:B------:R-:W-:Y:S01]  /*17e50*/  LEA R184, R239, R238, 0x1 ;  /* 0x000000eeefb87211 */ /* 0x000fe200078e08ff */
[C---:B----4-:R-:W-:Y:S05]  /*17e60*/  HMMA.16816.F32 R100, R172.reuse, R188, R100 ;  /* 0x000000bcac64723c */ /* 0x050fea0000001864 */
[----:B------:R-:W4:Y:S01]  /*17e70*/  LDSM.16.M88.4 R184, [R184] ;  /* 0x00000000b8b8783b */ /* 0x000f220000000200 */
[C---:B------:R-:W-:Y:S06]  /*17e80*/  HMMA.16816.F32 R104, R172.reuse, R190, R104 ;  /* 0x000000beac68723c */ /* 0x040fec0000001868 */
[C---:B-1----:R-:W-:Y:S01]  /*17e90*/  HMMA.16816.F32 R108, R172.reuse, R168, R108 ;  /* 0x000000a8ac6c723c */ /* 0x042fe2000000186c */
[----:B------:R-:W1:Y:S05]  /*17ea0*/  LDSM.16.M88.4 R188, [R226] ;  /* 0x00000000e2bc783b */ /* 0x000e6a0000000200 */
[C---:B------:R-:W-:Y:S03]  /*17eb0*/  HMMA.16816.F32 R112, R172.reuse, R170, R112 ;  /* 0x000000aaac70723c */ /* 0x040fe60000001870 */
[----:B------:R-:W5:Y:S03]  /*17ec0*/  LDSM.16.M88.4 R168, [R223] ;  /* 0x00000000dfa8783b */ /* 0x000f660000000200 */
[C---:B--2---:R-:W-:Y:S06]  /*17ed0*/  HMMA.16816.F32 R116, R172.reuse, R176, R116 ;  /* 0x000000b0ac74723c */ /* 0x044fec0000001874 */
[C---:B------:R-:W-:Y:S01]  /*17ee0*/  HMMA.16816.F32 R120, R172.reuse, R178, R120 ;  /* 0x000000b2ac78723c */ /* 0x040fe20000001878 */
[----:B------:R-:W-:Y:S05]  /*17ef0*/  LDSM.16.M88.4 R176, [R221] ;  /* 0x00000000ddb0783b */ /* 0x000fea0000000200 */
[C---:B---3--:R-:W-:Y:S06]  /*17f00*/  HMMA.16816.F32 R124, R172.reuse, R180, R124 ;  /* 0x000000b4ac7c723c */ /* 0x048fec000000187c */
[----:B------:R-:W-:Y:S01]  /*17f10*/  HMMA.16816.F32 R128, R172, R182, R128 ;  /* 0x000000b6ac80723c */ /* 0x000fe20000001880 */
[----:B------:R-:W2:Y:S05]  /*17f20*/  LDSM.16.M88.4 R172, [R222] ;  /* 0x00000000deac783b */ /* 0x000eaa0000000200 */
[C---:B----4-:R-:W-:Y:S03]  /*17f30*/  HMMA.16816.F32 R4, R184.reuse, R192, R4 ;  /* 0x000000c0b804723c */ /* 0x050fe60000001804 */
        /* <DEDUP_REMOVED lines=15> */
[C---:B------:R-:W-:Y:S06]  /*18030*/  HMMA.16816.F32 R44, R184.reuse, R208, R44 ;  /* 0x000000d0b82c723c */ /* 0x040fec000000182c */
[C---:B------:R-:W-:Y:S01]  /*18040*/  HMMA.16816.F32 R48, R184.reuse, R210, R48 ;  /* 0x000000d2b830723c */ /* 0x040fe20000001830 */
[----:B------:R-:W-:Y:S05]  /*18050*/  LDSM.16.M88.4 R208, [R235] ;  /* 0x00000000ebd0783b */ /* 0x000fea0000000200 */
[C---:B------:R-:W-:Y:S06]  /*18060*/  HMMA.16816.F32 R52, R184.reuse, R212, R52 ;  /* 0x000000d4b834723c */ /* 0x040fec0000001834 */
[C---:B------:R-:W-:Y:S01]  /*18070*/  HMMA.16816.F32 R56, R184.reuse, R214, R56 ;  /* 0x000000d6b838723c */ /* 0x040fe20000001838 */
[----:B------:R-:W4:Y:S05]  /*18080*/  LDSM.16.M88.4 R212, [R166] ;  /* 0x00000000a6d4783b */ /* 0x000f2a0000000200 */
[C---:B-----5:R-:W-:Y:S06]  /*18090*/  HMMA.16816.F32 R60, R184.reuse, R168, R60 ;  /* 0x000000a8b83c723c */ /* 0x060fec000000183c */
[C---:B------:R-:W-:Y:S01]  /*180a0*/  HMMA.16816.F32 R64, R184.reuse, R170, R64 ;  /* 0x000000aab840723c */ /* 0x040fe20000001840 */
[----:B------:R-:W5:Y:S05]  /*180b0*/  LDSM.16.M88.4 R168, [R166+0x800] ;  /* 0x00080000a6a8783b */ /* 0x000f6a0000000200 */
[C---:B--2---:R-:W-:Y:S06]  /*180c0*/  HMMA.16816.F32 R68, R184.reuse, R172, R68 ;  /* 0x000000acb844723c */ /* 0x044fec0000001844 */
[C---:B------:R-:W-:Y:S06]  /*180d0*/  HMMA.16816.F32 R72, R184.reuse, R174, R72 ;  /* 0x000000aeb848723c */ /* 0x040fec0000001848 */
[C---:B------:R-:W-:Y:S06]  /*180e0*/  HMMA.16816.F32 R76, R184.reuse, R176, R76 ;  /* 0x000000b0b84c723c */ /* 0x040fec000000184c */
[C---:B------:R-:W-:Y:S05]  /*180f0*/  HMMA.16816.F32 R80, R184.reuse, R178, R80 ;  /* 0x000000b2b850723c */ /* 0x040fea0000001850 */
[----:B------:R-:W-:Y:S01]  /*18100*/  MOV R177, R3 ;  /* 0x0000000300b17202 */ /* 0x000fe20000000f00 */
[C---:B---3--:R-:W-:Y:S05]  /*18110*/  HMMA.16816.F32 R84, R184.reuse, R180, R84 ;  /* 0x000000b4b854723c */ /* 0x048fea0000001854 */
[----:B------:R-:W-:Y:S01]  /*18120*/  MOV R176, R2 ;  /* 0x0000000200b07202 */ /* 0x000fe20000000f00 */
        /* <DEDUP_REMOVED lines=13> */
[C---:B-----5:R-:W-:Y:S06]  /*18200*/  HMMA.16816.F32 R12, R208.reuse, R168, R12 ;  /* 0x000000a8d00c723c */ /* 0x060fec000000180c */
[C---:B------:R-:W-:Y:S06]  /*18210*/  HMMA.16816.F32 R16, R208.reuse, R170, R16 ;  /* 0x000000aad010723c */ /* 0x040fec0000001810 */
[----:B------:R-:W-:Y:S01]  /*18220*/  FMUL.FTZ R6, R6, UR19 ;  /* 0x0000001306067c20 */ /* 0x000fe20008410000 */
        /* <DEDUP_REMOVED lines=8> */
[----:B------:R1:W-:Y:S01]  /*182b0*/  MUFU.TANH R169, R7 ;  /* 0x0000000700a97308 */ /* 0x0003e20000002400 */
[----:B------:R-:W-:Y:S01]  /*182c0*/  FMUL.FTZ R12, R12, UR19 ;  /* 0x000000130c0c7c20 */ /* 0x000fe20008410000 */
[----:B------:R-:W-:Y:S01]  /*182d0*/  FMUL.FTZ R13, R13, UR19 ;  /* 0x000000130d0d7c20 */ /* 0x000fe20008410000 */
[----:B------:R-:W-:Y:S01]  /*182e0*/  FMUL.FTZ R14, R14, UR19 ;  /* 0x000000130e0e7c20 */ /* 0x000fe20008410000 */
[----:B------:R-:W-:Y:S01]  /*182f0*/  FMUL.FTZ R15, R15, UR19 ;  /* 0x000000130f0f7c20 */ /* 0x000fe20008410000 */
[----:B------:R-:W-:Y:S01]  /*18300*/  FMUL.FTZ R16, R16, UR19 ;  /* 0x0000001310107c20 */ /* 0x000fe20008410000 */
[----:B------:R-:W-:Y:S04]  /*18310*/  FMUL.FTZ R17, R17, UR19 ;  /* 0x0000001311117c20 */ /* 0x000fe80008410000 */
[----:B------:R-:W-:Y:S01]  /*18320*/  MUFU.TANH R174, R8 ;  /* 0x0000000800ae7308 */ /* 0x000fe20000002400 */
[----:B------:R-:W-:Y:S01]  /*18330*/  FMUL.FTZ R18, R18, UR19 ;  /* 0x0000001312127c20 */ /* 0x000fe20008410000 */
[----:B------:R-:W-:Y:S08]  /*18340*/  FMUL.FTZ R19, R19, UR19 ;  /* 0x0000001313137c20 */ /* 0x000ff00008410000 */
[----:B------:R-:W-:Y:S01]  /*18350*/  MUFU.TANH R175, R9 ;  /* 0x0000000900af7308 */ /* 0x000fe20000002400 */
[----:B-1----:R-:W1:Y:S09]  /*18360*/  LDSM.16.M88.4 R4, [R166+0x1000] ;  /* 0x00100000a604783b */ /* 0x002e720000000200 */
[----:B------:R-:W2:Y:S10]  /*18370*/  MUFU.TANH R3, R10 ;  /* 0x0000000a00037308 */ /* 0x000eb40000002400 */
[----:B------:R3:W-:Y:S10]  /*18380*/  MUFU.TANH R171, R11 ;  /* 0x0000000b00ab7308 */ /* 0x0007f40000002400 */
[----:B------:R-:W-:Y:S01]  /*18390*/  MUFU.TANH R0, R0 ;  /* 0x0000000000007308 */ /* 0x000fe20000002400 */
[----:B--2---:R-:W-:Y:S09]  /*183a0*/  STL [R1], R3 ;  /* 0x0000000301007387 */ /* 0x004ff20000100800 */
[----:B------:R-:W-:Y:S01]  /*183b0*/  MUFU.TANH R2, R2 ;  /* 0x0000000200027308 */ /* 0x000fe20000002400 */
[----:B---3--:R-:W2:Y:S09]  /*183c0*/  LDSM.16.M88.4 R8, [R166+0x1800] ;  /* 0x00180000a608783b */ /* 0x008eb20000000200 */
[----:B------:R-:W-:Y:S01]  /*183d0*/  MUFU.TANH R12, R12 ;  /* 0x0000000c000c7308 */ /* 0x000fe20000002400 */
[C---:B-1----:R-:W-:Y:S06]  /*183e0*/  HMMA.16816.F32 R20, R208.reuse, R4, R20 ;  /* 0x00000004d014723c */ /* 0x042fec0000001814 */
[C---:B------:R-:W-:Y:S03]  /*183f0*/  HMMA.16816.F32 R24, R208.reuse, R6, R24 ;  /* 0x00000006d018723c */ /* 0x040fe60000001818 */
[----:B------:R-:W-:Y:S01]  /*18400*/  MUFU.TANH R13, R13 ;  /* 0x0000000d000d7308 */ /* 0x000fe20000002400 */
[----:B------:R-:W1:Y:S09]  /*18410*/  LDSM.16.M88.4 R4, [R166+0x2000] ;  /* 0x00200000a604783b */ /* 0x000e720000000200 */
[----:B------:R-:W-:Y:S10]  /*18420*/  MUFU.TANH R14, R14 ;  /* 0x0000000e000e7308 */ /* 0x000ff40000002400 */
[----:B------:R-:W-:Y:S01]  /*18430*/  MUFU.TANH R15, R15 ;  /* 0x0000000f000f7308 */ /* 0x000fe20000002400 */
[----:B------:R-:W-:Y:S01]  /*18440*/  FMUL.FTZ R20, R20, UR19 ;  /* 0x0000001314147c20 */ /* 0x000fe20008410000 */
[----:B------:R-:W-:Y:S01]  /*18450*/  FMUL.FTZ R21, R21, UR19 ;  /* 0x0000001315157c20 */ /* 0x000fe20008410000 */
[----:B------:R-:W-:Y:S01]  /*18460*/  FMUL.FTZ R22, R22, UR19 ;  /* 0x0000001316167c20 */ /* 0x000fe20008410000 */
[----:B------:R-:W-:Y:S01]  /*18470*/  FMUL.FTZ R23, R23, UR19 ;  /* 0x0000001317177c20 */ /* 0x000fe20008410000 */
[----:B------:R-:W-:Y:S05]  /*18480*/  FMUL.FTZ R24, R24, UR19 ;  /* 0x0000001318187c20 */ /* 0x000fea0008410000 */
[----:B------:R-:W-:Y:S01]  /*18490*/  MUFU.TANH R16, R16 ;  /* 0x0000001000107308 */ /* 0x000fe20000002400 */
[C---:B--2---:R-:W-:Y:S03]  /*184a0*/  HMMA.16816.F32 R28, R208.reuse, R8, R28 ;  /* 0x00000008d01c723c */ /* 0x044fe6000000181c */
[----:B------:R-:W-:Y:S01]  /*184b0*/  FMUL.FTZ R25, R25, UR19 ;  /* 0x0000001319197c20 */ /* 0x000fe20008410000 */
[----:B------:R-:W-:Y:S01]  /*184c0*/  FMUL.FTZ R26, R26, UR19 ;  /* 0x000000131a1a7c20 */ /* 0x000fe20008410000 */
[----:B------:R-:W-:Y:S01]  /*184d0*/  FMUL.FTZ R27, R27, UR19 ;  /* 0x000000131b1b7c20 */ /* 0x000fe20008410000 */
[C---:B------:R-:W-:Y:S03]  /*184e0*/  HMMA.16816.F32 R32, R208.reuse, R10, R32 ;  /* 0x0000000ad020723c */ /* 0x040fe60000001820 */
[----:B------:R-:W-:Y:S01]  /*184f0*/  MUFU.TANH R17, R17 ;  /* 0x0000001100117308 */ /* 0x000fe20000002400 */
[----:B------:R-:W2:Y:S09]  /*18500*/  LDSM.16.M88.4 R8, [R166+0x2800] ;  /* 0x00280000a608783b */ /* 0x000eb20000000200 */
[----:B------:R-:W-:Y:S01]  /*18510*/  MUFU.TANH R18, R18 ;  /* 0x0000001200127308 */ /* 0x000fe20000002400 */
[C---:B-1----:R-:W-:Y:S06]  /*18520*/  HMMA.16816.F32 R36, R208.reuse, R4, R36 ;  /* 0x00000004d024723c */ /* 0x042fec0000001824 */
[C---:B------:R-:W-:Y:S03]  /*18530*/  HMMA.16816.F32 R40, R208.reuse, R6, R40 ;  /* 0x00000006d028723c */ /* 0x040fe60000001828 */
[----:B------:R-:W-:Y:S01]  /*18540*/  MUFU.TANH R19, R19 ;  /* 0x0000001300137308 */ /* 0x000fe20000002400 */
[----:B------:R-:W1:Y:S01]  /*18550*/  LDSM.16.M88.4 R4, [R166+0x3000] ;  /* 0x00300000a604783b */ /* 0x000e620000000200 */
[----:B------:R-:W-:Y:S01]  /*18560*/  FMUL.FTZ R28, R28, UR19 ;  /* 0x000000131c1c7c20 */ /* 0x000fe20008410000 */
[----:B------:R-:W-:Y:S01]  /*18570*/  FMUL.FTZ R29, R29, UR19 ;  /* 0x000000131d1d7c20 */ /* 0x000fe20008410000 */
[----:B------:R-:W-:Y:S01]  /*18580*/  FMUL.FTZ R30, R30, UR19 ;  /* 0x000000131e1e7c20 */ /* 0x000fe20008410000 */
[----:B------:R-:W-:Y:S05]  /*18590*/  FMUL.FTZ R31, R31, UR19 ;  /* 0x000000131f1f7c20 */ /* 0x000fea0008410000 */
[----:B------:R-:W-:Y:S01]  /*185a0*/  MUFU.TANH R20, R20 ;  /* 0x0000001400147308 */ /* 0x000fe20000002400 */
[----:B------:R-:W-:Y:S01]  /*185b0*/  FMUL.FTZ R32, R32, UR19 ;  /* 0x0000001320207c20 */ /* 0x000fe20008410000 */
[----:B------:R-:W-:Y:S01]  /*185c0*/  FMUL.FTZ R33, R33, UR19 ;  /* 0x0000001321217c20 */ /* 0x000fe20008410000 */
[----:B------:R-:W-:Y:S01]  /*185d0*/  FMUL.FTZ R34, R34, UR19 ;  /* 0x0000001322227c20 */ /* 0x000fe20008410000 */
[----:B------:R-:W-:Y:S06]  /*185e0*/  FMUL.FTZ R35, R35, UR19 ;  /* 0x0000001323237c20 */ /* 0x000fec0008410000 */
[----:B------:R-:W-:Y:S01]  /*185f0*/  MUFU.TANH R21, R21 ;  /* 0x0000001500157308 */ /* 0x000fe20000002400 */
[----:B------:R-:W-:Y:S01]  /*18600*/  FMUL.FTZ R36, R36, UR19 ;  /* 0x0000001324247c20 */ /* 0x000fe20008410000 */
[----:B------:R-:W-:Y:S01]  /*18610*/  FMUL.FTZ R37, R37, UR19 ;  /* 0x0000001325257c20 */ /* 0x000fe20008410000 */
[----:B------:R-:W-:Y:S01]  /*18620*/  FMUL.FTZ R38, R38, UR19 ;  /* 0x0000001326267c20 */ /* 0x000fe20008410000 */
[----:B------:R-:W-:Y:S01]  /*18630*/  FMUL.FTZ R39, R39, UR19 ;  /* 0x0000001327277c20 */ /* 0x000fe20008410000 */
[----:B------:R-:W-:Y:S05]  /*18640*/  FMUL.FTZ R43, R43, UR19 ;  /* 0x000000132b2b7c20 */ /* 0x000fea0008410000 */
[----:B------:R-:W3:Y:S01]  /*18650*/  MUFU.TANH R3, R36 ;  /* 0x0000002400037308 */ /* 0x000ee20000002400 */
        /* <DEDUP_REMOVED lines=8> */
[----:B---3--:R3:W-:Y:S01]  /*186e0*/  STL [R1+0x4], R3 ;  /* 0x0000040301007387 */ /* 0x0087e20000100800 */
[C---:B-1----:R-:W-:Y:S08]  /*186f0*/  HMMA.16816.F32 R52, R208.reuse, R4, R52 ;  /* 0x00000004d034723c */ /* 0x042ff00000001834 */
[----:B------:R-:W-:Y:S01]  /*18700*/  MUFU.TANH R24, R24 ;  /* 0x0000001800187308 */ /* 0x000fe20000002400 */
[C---:B------:R-:W-:Y:S01]  /*18710*/  HMMA.16816.F32 R56, R208.reuse, R6, R56 ;  /* 0x00000006d038723c */ /* 0x040fe20000001838 */
[----:B------:R-:W1:Y:S02]  /*18720*/  LDSM.16.M88.4 R4, [R166+0x4000] ;  /* 0x00400000a604783b */ /* 0x000e640000000200 */
[----:B------:R-:W-:Y:S01]  /*18730*/  FMUL.FTZ R44, R44, UR19 ;  /* 0x000000132c2c7c20 */ /* 0x000fe20008410000 */
[----:B------:R-:W-:Y:S01]  /*18740*/  FMUL.FTZ R46, R46, UR19 ;  /* 0x000000132e2e7c20 */ /* 0x000fe20008410000 */
[----:B------:R-:W-:Y:S04]  /*18750*/  FMUL.FTZ R48, R48, UR19 ;  /* 0x0000001330307c20 */ /* 0x000fe80008410000 */
[----:B------:R-:W-:Y:S02]  /*18760*/  MUFU.TANH R25, R25 ;  /* 0x0000001900197308 */ /* 0x000fe40000002400 */
[----:B------:R-:W-:Y:S08]  /*18770*/  FMUL.FTZ R50, R50, UR19 ;  /* 0x0000001332327c20 */ /* 0x000ff00008410000 */
[----:B------:R-:W-:Y:S01]  /*18780*/  MUFU.TANH R26, R26 ;  /* 0x0000001a001a7308 */ /* 0x000fe20000002400 */
[----:B------:R-:W-:Y:S01]  /*18790*/  FMUL.FTZ R52, R52, UR19 ;  /* 0x0000001334347c20 */ /* 0x000fe20008410000 */
[----:B------:R-:W-:Y:S08]  /*187a0*/  FMUL.FTZ R54, R54, UR19 ;  /* 0x0000001336367c20 */ /* 0x000ff00008410000 */
[----:B---3--:R-:W3:Y:S01]  /*187b0*/  MUFU.TANH R3, R43 ;  /* 0x0000002b00037308 */ /* 0x008ee20000002400 */
[C---:B--2---:R-:W-:Y:S03]  /*187c0*/  HMMA.16816.F32 R60, R208.reuse, R8, R60 ;  /* 0x00000008d03c723c */ /* 0x044fe6000000183c */
[----:B------:R-:W-:Y:S01]  /*187d0*/  FMUL.FTZ R57, R57, UR19 ;  /* 0x0000001339397c20 */ /* 0x000fe20008410000 */
[----:B------:R-:W-:Y:S02]  /*187e0*/  FMUL.FTZ R56, R56, UR19 ;  /* 0x0000001338387c20 */ /* 0x000fe40008410000 */
[C---:B------:R-:W-:Y:S03]  /*187f0*/  HMMA.16816.F32 R64, R208.reuse, R10, R64 ;  /* 0x0000000ad040723c */ /* 0x040fe60000001840 */
[----:B------:R2:W4:Y:S01]  /*18800*/  MUFU.TANH R214, R57 ;  /* 0x0000003900d67308 */ /* 0x0005220000002400 */
[----:B------:R-:W5:Y:S09]  /*18810*/  LDSM.16.M88.4 R8, [R166+0x4800] ;  /* 0x00480000a608783b */ /* 0x000f720000000200 */
[----:B------:R4:W2:Y:S01]  /*18820*/  MUFU.TANH R215, R56 ;  /* 0x0000003800d77308 */ /* 0x0008a20000002400 */
[----:B---3--:R-:W-:Y:S01]  /*18830*/  STL [R1+0x8], R3 ;  /* 0x0000080301007387 */ /* 0x008fe20000100800 */
[C---:B-1----:R-:W-:Y:S03]  /*18840*/  HMMA.16816.F32 R68, R208.reuse, R4, R68 ;  /* 0x00000004d044723c */ /* 0x042fe60000001844 */
[----:B------:R-:W-:Y:S01]  /*18850*/  FMUL.FTZ R43, R45, UR19 ;  /* 0x000000132d2b7c20 */ /* 0x000fe20008410000 */
[----:B------:R-:W-:Y:S01]  /*18860*/  FMUL.FTZ R45, R47, UR19 ;  /* 0x000000132f2d7c20 */ /* 0x000fe20008410000 */
[----:B------:R-:W-:Y:S03]  /*18870*/  FMUL.FTZ R47, R49, UR19 ;  /* 0x00000013312f7c20 */ /* 0x000fe60008410000 */
[----:B------:R-:W1:Y:S01]  /*18880*/  MUFU.TANH R27, R27 ;  /* 0x0000001b001b7308 */ /* 0x000e620000002400 */
[C---:B------:R-:W-:Y:S01]  /*18890*/  HMMA.16816.F32 R72, R208.reuse, R6, R72 ;  /* 0x00000006d048723c */ /* 0x040fe20000001848 */
[----:B------:R-:W3:Y:S02]  /*188a0*/  LDSM.16.M88.4 R4, [R166+0x5000] ;  /* 0x00500000a604783b */ /* 0x000ee40000000200 */
[----:B------:R-:W-:Y:S01]  /*188b0*/  FMUL.FTZ R62, R62, UR19 ;  /* 0x000000133e3e7c20 */ /* 0x000fe20008410000 */
[----:B------:R-:W-:Y:S01]  /*188c0*/  FMUL.FTZ R63, R63, UR19 ;  /* 0x000000133f3f7c20 */ /* 0x000fe20008410000 */
[----:B------:R-:W-:Y:S04]  /*188d0*/  FMUL.FTZ R49, R51, UR19 ;  /* 0x0000001333317c20 */ /* 0x000fe80008410000 */
[----:B------:R-:W1:Y:S02]  /*188e0*/  MUFU.TANH R28, R28 ;  /* 0x0000001c001c7308 */ /* 0x000e640000002400 */
[----:B------:R-:W-:Y:S01]  /*188f0*/  FMUL.FTZ R51, R53, UR19 ;  /* 0x0000001335337c20 */ /* 0x000fe20008410000 */
[----:B------:R-:W-:Y:S01]  /*18900*/  FMUL.FTZ R53, R55, UR19 ;  /* 0x0000001337357c20 */ /* 0x000fe20008410000 */
[----:B------:R-:W-:Y:S01]  /*18910*/  FMUL.FTZ R55, R59, UR19 ;  /* 0x000000133b377c20 */ /* 0x000fe20008410000 */
[----:B--2---:R-:W-:Y:S01]  /*18920*/  FMUL.FTZ R57, R61, UR19 ;  /* 0x000000133d397c20 */ /* 0x004fe20008410000 */
[----:B----4-:R-:W-:Y:S04]  /*18930*/  FMUL.FTZ R56, R58, UR19 ;  /* 0x000000133a387c20 */ /* 0x010fe80008410000 */
[----:B------:R2:W4:Y:S01]  /*18940*/  MUFU.TANH R213, R62 ;  /* 0x0000003e00d57308 */ /* 0x0005220000002400 */
[----:B------:R-:W-:Y:S01]  /*18950*/  FMUL.FTZ R59, R66, UR19 ;  /* 0x00000013423b7c20 */ /* 0x000fe20008410000 */
[----:B------:R-:W-:Y:S01]  /*18960*/  FMUL.FTZ R68, R68, UR19 ;  /* 0x0000001344447c20 */ /* 0x000fe20008410000 */
[----:B------:R-:W-:Y:S01]  /*18970*/  FMUL.FTZ R69, R69, UR19 ;  /* 0x0000001345457c20 */ /* 0x000fe20008410000 */
[----:B------:R-:W-:Y:S01]  /*18980*/  FMUL.FTZ R70, R70, UR19 ;  /* 0x0000001346467c20 */ /* 0x000fe20008410000 */
[----:B------:R-:W-:Y:S01]  /*18990*/  FMUL.FTZ R71, R71, UR19 ;  /* 0x0000001347477c20 */ /* 0x000fe20008410000 */
[----:B------:R-:W-:Y:S01]  /*189a0*/  FMUL.FTZ R61, R67, UR19 ;  /* 0x00000013433d7c20 */ /* 0x000fe20008410000 */
[----:B------:R-:W-:Y:S03]  /*189b0*/  FMUL.FTZ R58, R60, UR19 ;  /* 0x000000133c3a7c20 */ /* 0x000fe60008410000 */
[----:B------:R1:W1:Y:S01]  /*189c0*/  MUFU.TANH R212, R63 ;  /* 0x0000003f00d47308 */ /* 0x0002620000002400 */
[C---:B-----5:R-:W-:Y:S03]  /*189d0*/  HMMA.16816.F32 R76, R208.reuse, R8, R76 ;  /* 0x00000008d04c723c */ /* 0x060fe6000000184c */
[----:B------:R-:W-:Y:S01]  /*189e0*/  FMUL.FTZ R72, R72, UR19 ;  /* 0x0000001348487c20 */ /* 0x000fe20008410000 */
[----:B------:R-:W-:Y:S01]  /*189f0*/  FMUL.FTZ R73, R73, UR19 ;  /* 0x0000001349497c20 */ /* 0x000fe20008410000 */
[----:B------:R-:W-:Y:S01]  /*18a00*/  FMUL.FTZ R74, R74, UR19 ;  /* 0x000000134a4a7c20 */ /* 0x000fe20008410000 */
[C---:B------:R-:W-:Y:S03]  /*18a10*/  HMMA.16816.F32 R80, R208.reuse, R10, R80 ;  /* 0x0000000ad050723c */ /* 0x040fe60000001850 */
[----:B------:R5:W4:Y:S01]  /*18a20*/  MUFU.TANH R201, R68 ;  /* 0x0000004400c97308 */ /* 0x000b220000002400 */
[----:B------:R-:W4:Y:S01]  /*18a30*/  LDSM.16.M88.4 R8, [R166+0x5800] ;  /* 0x00580000a608783b */ /* 0x000f220000000200 */
[----:B--2---:R-:W-:Y:S01]  /*18a40*/  MOV R62, R176 ;  /* 0x000000b0003e7202 */ /* 0x004fe20000000f00 */
[----:B------:R-:W-:Y:S01]  /*18a50*/  FMUL.FTZ R75, R75, UR19 ;  /* 0x000000134b4b7c20 */ /* 0x000fe20008410000 */
[----:B------:R-:W-:Y:S01]  /*18a60*/  FMUL.FTZ R64, R64, UR19 ;  /* 0x0000001340407c20 */ /* 0x000fe20008410000 */
[----:B------:R-:W-:Y:S05]  /*18a70*/  FMUL.FTZ R65, R65, UR19 ;  /* 0x0000001341417c20 */ /* 0x000fea0008410000 */
[----:B------:R-:W2:Y:S01]  /*18a80*/  MUFU.TANH R200, R69 ;  /* 0x0000004500c87308 */ /* 0x000ea20000002400 */
[C---:B---3--:R-:W-:Y:S03]  /*18a90*/  HMMA.16816.F32 R84, R208.reuse, R4, R84 ;  /* 0x00000004d054723c */ /* 0x048fe60000001854 */
[----:B-1----:R-:W-:Y:S06]  /*18aa0*/  MOV R63, R177 ;  /* 0x000000b1003f7202 */ /* 0x002fec0000000f00 */
        /* <DEDUP_REMOVED lines=22> */
[C---:B------:R-:W-:Y:S03]  /*18c10*/  HMMA.16816.F32 R96, R208.reuse, R10, R96 ;  /* 0x0000000ad060723c */ /* 0x040fe60000001860 */
[----:B------:R-:W4:Y:S01]  /*18c20*/  MUFU.TANH R203, R74 ;  /* 0x0000004a00cb7308 */ /* 0x000f220000002400 */
[----:B------:R-:W2:Y:S01]  /*18c30*/  LDSM.16.M88.4 R8, [R166+0x6800] ;  /* 0x00680000a608783b */ /* 0x000ea20000000200 */
[----:B------:R-:W-:Y:S08]  /*18c40*/  FMUL.FTZ R91, R91, UR19 ;  /* 0x000000135b5b7c20 */ /* 0x000ff00008410000 */
[----:B------:R-:W1:Y:S01]  /*18c50*/  MUFU.TANH R202, R75 ;  /* 0x0000004b00ca7308 */ /* 0x000e620000002400 */
[C---:B---3--:R-:W-:Y:S09]  /*18c60*/  HMMA.16816.F32 R100, R208.reuse, R4, R100 ;  /* 0x00000004d064723c */ /* 0x048ff20000001864 */
[----:B------:R-:W3:Y:S01]  /*18c70*/  MUFU.TANH R194, R76 ;  /* 0x0000004c00c27308 */ /* 0x000ee20000002400 */
[C---:B------:R-:W-:Y:S01]  /*18c80*/  HMMA.16816.F32 R104, R208.reuse, R6, R104 ;  /* 0x00000006d068723c */ /* 0x040fe20000001868 */
[----:B------:R-:W4:Y:S02]  /*18c90*/  LDSM.16.M88.4 R4, [R166+0x7000] ;  /* 0x00700000a604783b */ /* 0x000f240000000200 */
        /* <DEDUP_REMOVED lines=10> */
[----:B-----5:R-:W-:Y:S01]  /*18d40*/  FMUL.FTZ R68, R101, UR19 ;  /* 0x0000001365447c20 */ /* 0x020fe20008410000 */
[----:B------:R-:W-:Y:S08]  /*18d50*/  FMUL.FTZ R102, R102, UR19 ;  /* 0x0000001366667c20 */ /* 0x000ff00008410000 */
[----:B------:R-:W1:Y:S01]  /*18d60*/  MUFU.TANH R192, R79 ;  /* 0x0000004f00c07308 */ /* 0x000e620000002400 */
[C---:B--2---:R-:W-:Y:S06]  /*18d70*/  HMMA.16816.F32 R108, R208.reuse, R8, R108 ;  /* 0x00000008d06c723c */ /* 0x044fec000000186c */
[C---:B------:R-:W-:Y:S03]  /*18d80*/  HMMA.16816.F32 R112, R208.reuse, R10, R112 ;  /* 0x0000000ad070723c */ /* 0x040fe60000001870 */
[----:B------:R-:W2:Y:S01]  /*18d90*/  MUFU.TANH R191, R80 ;  /* 0x0000005000bf7308 */ /* 0x000ea20000002400 */
[----:B------:R-:W5:Y:S02]  /*18da0*/  LDSM.16.M88.4 R8, [R166+0x7800] ;  /* 0x00780000a608783b */ /* 0x000f640000000200 */
[----:B------:R-:W-:Y:S07]  /*18db0*/  DEPBAR.LE SB0, 0x0 ;  /* 0x000080000000791a */ /* 0x000fee0000000000 */
[----:B------:R3:W1:Y:S01]  /*18dc0*/  MUFU.TANH R190, R81 ;  /* 0x0000005100be7308 */ /* 0x0006620000002400 */
[----:B------:R-:W-:Y:S01]  /*18dd0*/  BAR.SYNC.DEFER_BLOCKING 0x0 ;  /* 0x0000000000007b1d */ /* 0x000fe20000010000 */
[C---:B----4-:R-:W-:Y:S08]  /*18de0*/  HMMA.16816.F32 R116, R208.reuse, R4, R116 ;  /* 0x00000004d074723c */ /* 0x050ff00000001874 */
[----:B------:R4:W1:Y:S01]  /*18df0*/  MUFU.TANH R196, R82 ;  /* 0x0000005200c47308 */ /* 0x0008620000002400 */
[C---:B------:R-:W-:Y:S09]  /*18e00*/  HMMA.16816.F32 R120, R208.reuse, R6, R120 ;  /* 0x00000006d078723c */ /* 0x040ff20000001878 */
[----:B------:R2:W1:Y:S02]  /*18e10*/  MUFU.TANH R195, R83 ;  /* 0x0000005300c37308 */ /* 0x0004640000002400 */
[----:B---3--:R-:W-:Y:S08]  /*18e20*/  FMUL.FTZ R81, R113, UR19 ;  /* 0x0000001371517c20 */ /* 0x008ff00008410000 */
[----:B------:R3:W1:Y:S01]  /*18e30*/  MUFU.TANH R185, R84 ;  /* 0x0000005400b97308 */ /* 0x0006620000002400 */
[----:B----4-:R-:W-:Y:S01]  /*18e40*/  FMUL.FTZ R82, R112, UR19 ;  /* 0x0000001370527c20 */ /* 0x010fe20008410000 */
[----:B------:R-:W-:Y:S01]  /*18e50*/  FMUL.FTZ R76, R116, UR19 ;  /* 0x00000013744c7c20 */ /* 0x000fe20008410000 */
[----:B------:R-:W-:Y:S01]  /*18e60*/  FMUL.FTZ R75, R117, UR19 ;  /* 0x00000013754b7c20 */ /* 0x000fe20008410000 */
[----:B------:R-:W-:Y:S01]  /*18e70*/  FMUL.FTZ R80, R118, UR19 ;  /* 0x0000001376507c20 */ /* 0x000fe20008410000 */
[----:B------:R-:W-:Y:S05]  /*18e80*/  FMUL.FTZ R79, R119, UR19 ;  /* 0x00000013774f7c20 */ /* 0x000fea0008410000 */
[----:B------:R4:W1:Y:S01]  /*18e90*/  MUFU.TANH R184, R85 ;  /* 0x0000005500b87308 */ /* 0x0008620000002400 */
[C---:B-----5:R-:W-:Y:S03]  /*18ea0*/  HMMA.16816.F32 R124, R208.reuse, R8, R124 ;  /* 0x00000008d07c723c */ /* 0x060fe6000000187c */
[----:B--2---:R-:W-:Y:S01]  /*18eb0*/  FMUL.FTZ R83, R109, UR19 ;  /* 0x000000136d537c20 */ /* 0x004fe20008410000 */
[----:B------:R-:W-:Y:S01]  /*18ec0*/  FMUL.FTZ R74, R120, UR19 ;  /* 0x00000013784a7c20 */ /* 0x000fe20008410000 */
[----:B------:R-:W-:Y:S01]  /*18ed0*/  FMUL.FTZ R73, R121, UR19 ;  /* 0x0000001379497c20 */ /* 0x000fe20008410000 */
[----:B------:R-:W-:Y:S03]  /*18ee0*/  HMMA.16816.F32 R128, R208, R10, R128 ;  /* 0x0000000ad080723c */ /* 0x000fe60000001880 */
[----:B------:R2:W1:Y:S02]  /*18ef0*/  MUFU.TANH R189, R86 ;  /* 0x0000005600bd7308 */ /* 0x0004640000002400 */
[----:B---3--:R-:W-:Y:S01]  /*18f00*/  FMUL.FTZ R84, R108, UR19 ;  /* 0x000000136c547c20 */ /* 0x008fe20008410000 */
[----:B------:R-:W-:Y:S01]  /*18f10*/  FMUL.FTZ R78, R122, UR19 ;  /* 0x000000137a4e7c20 */ /* 0x000fe20008410000 */
[----:B------:R-:W-:Y:S06]  /*18f20*/  FMUL.FTZ R77, R123, UR19 ;  /* 0x000000137b4d7c20 */ /* 0x000fec0008410000 */
[----:B------:R3:W1:Y:S01]  /*18f30*/  MUFU.TANH R188, R87 ;  /* 0x0000005700bc7308 */ /* 0x0006620000002400 */
[----:B----4-:R-:W-:Y:S09]  /*18f40*/  FMUL.FTZ R85, R115, UR19 ;  /* 0x0000001373557c20 */ /* 0x010ff20008410000 */
[----:B------:R4:W1:Y:S01]  /*18f50*/  MUFU.TANH R183, R88 ;  /* 0x0000005800b77308 */ /* 0x0008620000002400 */
[----:B--2---:R-:W-:Y:S01]  /*18f60*/  FMUL.FTZ R86, R114, UR19 ;  /* 0x0000001372567c20 */ /* 0x004fe20008410000 */
[----:B------:R-:W-:Y:S01]  /*18f70*/  FMUL.FTZ R70, R124, UR19 ;  /* 0x000000137c467c20 */ /* 0x000fe20008410000 */
[----:B------:R-:W-:Y:S01]  /*18f80*/  FMUL.FTZ R69, R125, UR19 ;  /* 0x000000137d457c20 */ /* 0x000fe20008410000 */
[----:B------:R-:W-:Y:S01]  /*18f90*/  FMUL.FTZ R72, R126, UR19 ;  /* 0x000000137e487c20 */ /* 0x000fe20008410000 */
[----:B------:R-:W-:Y:S01]  /*18fa0*/  FMUL.FTZ R71, R127, UR19 ;  /* 0x000000137f477c20 */ /* 0x000fe20008410000 */
[----:B------:R-:W-:Y:S04]  /*18fb0*/  FMUL.FTZ R67, R128, UR19 ;  /* 0x0000001380437c20 */ /* 0x000fe80008410000 */
[----:B------:R2:W1:Y:S01]  /*18fc0*/  MUFU.TANH R182, R89 ;  /* 0x0000005900b67308 */ /* 0x0004620000002400 */
[----:B---3--:R-:W-:Y:S01]  /*18fd0*/  FMUL.FTZ R87, R111, UR19 ;  /* 0x000000136f577c20 */ /* 0x008fe20008410000 */
[----:B------:R-:W-:Y:S01]  /*18fe0*/  FMUL.FTZ R66, R129, UR19 ;  /* 0x0000001381427c20 */ /* 0x000fe20008410000 */
[----:B------:R-:W-:Y:S01]  /*18ff0*/  FMUL.FTZ R36, R130, UR19 ;  /* 0x0000001382247c20 */ /* 0x000fe20008410000 */
[----:B------:R-:W-:Y:S06]  /*19000*/  FMUL.FTZ R3, R131, UR19 ;  /* 0x0000001383037c20 */ /* 0x000fec0008410000 */
[----:B------:R3:W1:Y:S01]  /*19010*/  MUFU.TANH R187, R90 ;  /* 0x0000005a00bb7308 */ /* 0x0006620000002400 */
[----:B----4-:R-:W-:Y:S09]  /*19020*/  FMUL.FTZ R88, R100, UR19 ;  /* 0x0000001364587c20 */ /* 0x010ff20008410000 */
[----:B------:R4:W1:Y:S01]  /*19030*/  MUFU.TANH R186, R91 ;  /* 0x0000005b00ba7308 */ /* 0x0008620000002400 */
[----:B--2---:R-:W-:Y:S09]  /*19040*/  FMUL.FTZ R89, R110, UR19 ;  /* 0x000000136e597c20 */ /* 0x004ff20008410000 */
[----:B------:R2:W1:Y:S01]  /*19050*/  MUFU.TANH R177, R92 ;  /* 0x0000005c00b17308 */ /* 0x0004620000002400 */
[----:B---3--:R-:W-:Y:S09]  /*19060*/  FMUL.FTZ R90, R103, UR19 ;  /* 0x00000013675a7c20 */ /* 0x008ff20008410000 */
[----:B------:R3:W1:Y:S01]  /*19070*/  MUFU.TANH R176, R93 ;  /* 0x0000005d00b07308 */ /* 0x0006620000002400 */
[----:B----4-:R-:W-:Y:S09]  /*19080*/  FMUL.FTZ R91, R105, UR19 ;  /* 0x00000013695b7c20 */ /* 0x010ff20008410000 */
[----:B------:R4:W1:Y:S01]  /*19090*/  MUFU.TANH R181, R94 ;  /* 0x0000005e00b57308 */ /* 0x0008620000002400 */
[----:B--2---:R-:W-:Y:S09]  /*190a0*/  FMUL.FTZ R92, R106, UR19 ;  /* 0x000000136a5c7c20 */ /* 0x004ff20008410000 */
[----:B------:R-:W2:Y:S01]  /*190b0*/  MUFU.TANH R29, R29 ;  /* 0x0000001d001d7308 */ /* 0x000ea20000002400 */
[----:B---3--:R-:W-:Y:S09]  /*190c0*/  FMUL.FTZ R93, R107, UR19 ;  /* 0x000000136b5d7c20 */ /* 0x008ff20008410000 */
[----:B------:R-:W3:Y:S01]  /*190d0*/  MUFU.TANH R30, R30 ;  /* 0x0000001e001e7308 */ /* 0x000ee20000002400 */
[----:B----4-:R-:W-:Y:S09]  /*190e0*/  FMUL.FTZ R94, R104, UR19 ;  /* 0x00000013685e7c20 */ /* 0x010ff20008410000 */
        /* <DEDUP_REMOVED lines=30> */
[----:B-----5:R-:W-:Y:S09]  /*192d0*/  MOV R64, R63 ;  /* 0x0000003f00407202 */ /* 0x020ff20000000f00 */
[----:B------:R-:W1:Y:S01]  /*192e0*/  MUFU.TANH R61, R61 ;  /* 0x0000003d003d7308 */ /* 0x000e620000002400 */
[----:B--2---:R-:W-:Y:S09]  /*192f0*/  MOV R65, R62 ;  /* 0x0000003e00417202 */ /* 0x004ff20000000f00 */
[----:B------:R2:W1:Y:S10]  /*19300*/  MUFU.TANH R180, R95 ;  /* 0x0000005f00b47308 */ /* 0x0004740000002400 */
[----:B------:R2:W1:Y:S10]  /*19310*/  MUFU.TANH R173, R96 ;  /* 0x0000006000ad7308 */ /* 0x0004740000002400 */
[----:B------:R2:W1:Y:S10]  /*19320*/  MUFU.TANH R170, R97 ;  /* 0x0000006100aa7308 */ /* 0x0004740000002400 */
[----:B------:R2:W1:Y:S10]  /*19330*/  MUFU.TANH R179, R98 ;  /* 0x0000006200b37308 */ /* 0x0004740000002400 */
[----:B------:R2:W1:Y:S10]  /*19340*/  MUFU.TANH R178, R99 ;  /* 0x0000006300b27308 */ /* 0x0004740000002400 */
        /* <DEDUP_REMOVED lines=90> */
[----:B------:R-:W2:Y:S01]  /*198f0*/  LDG.E R10, desc[UR20][R10.64] ;  /* 0x000000140a0a7981 */ /* 0x000ea2000c1e1900 */
[----:B------:R-:W5:Y:S01]  /*19900*/  LDC.64 R4, c[0x0][0x230] ;  /* 0x00008c00ff047b82 */ /* 0x000f620000000a00 */
[----:B------:R-:W-:Y:S04]  /*19910*/  IMAD R62, R62, R8, -0x100 ;  /* 0xffffff003e3e7424 */ /* 0x000fe800078e0208 */
[C---:B------:R-:W-:Y:S01]  /*19920*/  IMAD R8, R62.reuse, UR7, RZ ;  /* 0x000000073e087c24 */ /* 0x040fe2000f8e02ff */
[----:B------:R-:W-:Y:S01]  /*19930*/  SHF.R.S32.HI R60, RZ, 0x1f, R62 ;  /* 0x0000001fff3c7819 */ /* 0x000fe2000001143e */
[----:B------:R-:W-:Y:S04]  /*19940*/  IMAD.WIDE.U32 R62, R62, UR6, RZ ;  /* 0x000000063e3e7c25 */ /* 0x000fe8000f8e00ff */
[----:B------:R-:W-:Y:S04]  /*19950*/  IMAD R8, R60, UR6, R8 ;  /* 0x000000063c087c24 */ /* 0x000fe8000f8e0208 */
[----:B------:R-:W-:Y:S01]  /*19960*/  IMAD.IADD R63, R63, 0x1, R8 ;  /* 0x000000013f3f7824 */ /* 0x000fe200078e0208 */
[----:B------:R-:W2:Y:S02]  /*19970*/  LDG.E R11, desc[UR20][R96.64] ;  /* 0x00000014600b7981 */ /* 0x000ea4000c1e1900 */
[----:B--2---:R-:W-:Y:S04]  /*19980*/  IADD3 R10, -R11, R10, RZ ;  /* 0x0000000a0b0a7210 */ /* 0x004fe80007ffe1ff */
[----:B------:R-:W-:Y:S01]  /*19990*/  SHF.R.S32.HI R11, RZ, 0x1f, R10 ;  /* 0x0000001fff0b7819 */ /* 0x000fe2000001140a */
[CC--:B-----5:R-:W-:Y:S04]  /*199a0*/  IMAD.WIDE.U32 R62, R10.reuse, R4.reuse, R62 ;  /* 0x000000040a3e7225 */ /* 0x0e0fe800078e003e */
[----:B------:R-:W-:Y:S04]  /*199b0*/  IMAD R11, R11, R4, RZ ;  /* 0x000000040b0b7224 */ /* 0x000fe800078e02ff */
[----:B------:R-:W-:Y:S05]  /*199c0*/  IMAD R11, R10, R5, R11 ;  /* 0x000000050a0b7224 */ /* 0x000fea00078e020b */
[----:B------:R-:W-:Y:S07]  /*199d0*/  IADD3 R10, R63, R11, RZ ;  /* 0x0000000b3f0a7210 */ /* 0x000fee0007ffe0ff */
.L_x_2567:
[----:B------:R2:W-:Y:S01]  /*199e0*/  @P0 STS.128 [R241+0x2000], RZ ;  /* 0x002000fff1000388 */ /* 0x0005e20000000c00 */
[CC--:B------:R-:W-:Y:S01]  /*199f0*/  LEA R106, P2, R62.reuse, R250.reuse, 0x1 ;  /* 0x000000fa3e6a7211 */ /* 0x0c0fe200078408ff */
[--C-:B------:R-:W-:Y:S01]  /*19a00*/  @!P0 IMAD.MOV.U32 R63, RZ, RZ, R10.reuse ;  /* 0x000000ffff3f8224 */ /* 0x100fe200078e000a */
[C---:B------:R-:W-:Y:S01]  /*19a10*/  @!P0 IADD3 R5, P1, R62.reuse, UR14, RZ ;  /* 0x0000000e3e058c10 */ /* 0x040fe2000ff3e0ff */
[----:B------:R-:W5:Y:S01]  /*19a20*/  @!P0 LDC R8, c[0x0][0x24c] ;  /* 0x00009300ff088b82 */ /* 0x000f620000000800 */
[-C--:B------:R-:W-:Y:S01]  /*19a30*/  LEA.HI.X R107, R62, R249.reuse, R10, 0x1, P2 ;  /* 0x000000f93e6b7211 */ /* 0x080fe200010f0c0a */
[----:B------:R-:W-:Y:S01]  /*19a40*/  @!P0 IMAD.WIDE.U32 R98, R6, 0x30, R62 ;  /* 0x0000003006628825 */ /* 0x000fe200078e003e */
[----:B------:R-:W-:Y:S01]  /*19a50*/  @!P0 IADD3.X R4, R10, UR13, RZ, P1, !PT ;  /* 0x0000000d0a048c10 */ /* 0x000fe20008ffe4ff */
[----:B------:R-:W-:Y:S01]  /*19a60*/  UMOV UR6, UR10 ;  /* 0x0000000a00067c82 */ /* 0x000fe20008000000 */
[C---:B------:R-:W-:Y:S01]  /*19a70*/  @!P0 LEA R100, P1, R5.reuse, R250, 0x1 ;  /* 0x000000fa05648211 */ /* 0x040fe200078208ff */
[----:B------:R-:W-:Y:S01]  /*19a80*/  @!PT LDS RZ, [RZ] ;  /* 0x00000000fffff984 */ /* 0x000fe20000000800 */
[----:B------:R-:W-:Y:S01]  /*19a90*/  @!PT LDS RZ, [RZ] ;  /* 0x00000000fffff984 */ /* 0x000fe20000000800 */
[----:B------:R-:W-:Y:S01]  /*19aa0*/  @!PT LDS RZ, [RZ] ;  /* 0x00000000fffff984 */ /* 0x000fe20000000800 */
[----:B------:R-:W-:Y:S01]  /*19ab0*/  @!P0 LDGSTS.E.BYPASS.LTC128B.128 [R241+0x2000], desc[UR20][R106.64] ;  /* 0x020000006af18fae */ /* 0x000fe2000b901d54 */
[C---:B------:R-:W-:Y:S01]  /*19ac0*/  @!P0 LEA R11, P2, R6.reuse, R62, 0x5 ;  /* 0x0000003e060b8211 */ /* 0x040fe200078428ff */
[----:B------:R-:W-:Y:S01]  /*19ad0*/  @!P0 IMAD.MOV.U32 R110, RZ, RZ, R62 ;  /* 0x000000ffff6e8224 */ /* 0x000fe200078e003e */
[-C--:B------:R-:W-:Y:S01]  /*19ae0*/  @!P0 LEA.HI.X R101, R5, R249.reuse, R4, 0x1, P1 ;  /* 0x000000f905658211 */ /* 0x080fe200008f0c04 */
[----:B------:R2:W-:Y:S01]  /*19af0*/  @P0 STS.128 [R241+0x2800], RZ ;  /* 0x002800fff1000388 */ /* 0x0005e20000000c00 */
[----:B------:R-:W-:Y:S01]  /*19b00*/  @!P0 LEA R96, P1, R11, R250, 0x1 ;  /* 0x000000fa0b608211 */ /* 0x000fe200078208ff */
[----:B------:R-:W1:Y:S01]  /*19b10*/  @!P0 LDC R5, c[0x0][0x24c] ;  /* 0x00009300ff058b82 */ /* 0x000e620000000800 */
[----:B---3--:R-:W-:Y:S01]  /*19b20*/  @!P0 LEA.HI.X R9, R6, R10, R9, 0x5, P2 ;  /* 0x0000000a06098211 */ /* 0x008fe200010f2c09 */
[----:B------:R-:W-:Y:S01]  /*19b30*/  @!PT LDS RZ, [RZ] ;  /* 0x00000000fffff984 */ /* 0x000fe20000000800 */
[----:B------:R-:W-:Y:S01]  /*19b40*/  @!PT LDS RZ, [RZ] ;  /* 0x00000000fffff984 */ /* 0x000fe20000000800 */
[----:B------:R-:W-:Y:S01]  /*19b50*/  @!PT LDS RZ, [RZ] ;  /* 0x00000000fffff984 */ /* 0x000fe20000000800 */
[----:B------:R3:W-:Y:S01]  /*19b60*/  @!P0 LDGSTS.E.BYPASS.LTC128B.128 [R241+0x2800], desc[UR20][R100.64] ;  /* 0x0280000064f18fae */ /* 0x0007e2000b901d54 */
[----:B----4-:R-:W-:Y:S01]  /*19b70*/  @!P0 IMAD R4, R7, 0x30, RZ ;  /* 0x0000003007048824 */ /* 0x010fe200078e02ff */
[----:B------:R-:W-:Y:S01]  /*19b80*/  UMOV UR7, UR11 ;  /* 0x0000000b00077c82 */ /* 0x000fe20008000000 */
[-C--:B------:R-:W-:Y:S01]  /*19b90*/  @!P0 LEA.HI.X R97, R11, R249.reuse, R9, 0x1, P1 ;  /* 0x000000f90b618211 */ /* 0x080fe200008f0c09 */
[----:B------:R2:W-:Y:S01]  /*19ba0*/  @P0 STS.128 [R241+0x3000], RZ ;  /* 0x003000fff1000388 */ /* 0x0005e20000000c00 */
[----:B------:R-:W-:Y:S01]  /*19bb0*/  @!P0 IMAD.IADD R4, R4, 0x1, R99 ;  /* 0x0000000104048824 */ /* 0x000fe200078e0263 */
[----:B------:R-:W-:Y:S01]  /*19bc0*/  @!P0 LEA R104, P1, R98, R250, 0x1 ;  /* 0x000000fa62688211 */ /* 0x000fe200078208ff */
[----:B------:R-:W4:Y:S01]  /*19bd0*/  @!P0 LDC R7, c[0x0][0x24c] ;  /* 0x00009300ff078b82 */ /* 0x000f220000000800 */
[----:B------:R-:W-:Y:S01]  /*19be0*/  @!PT LDS RZ, [RZ] ;  /* 0x00000000fffff984 */ /* 0x000fe20000000800 */
[----:B------:R-:W-:Y:S01]  /*19bf0*/  @!PT LDS RZ, [RZ] ;  /* 0x00000000fffff984 */ /* 0x000fe20000000800 */
[----:B------:R-:W-:Y:S01]  /*19c00*/  @!PT LDS RZ, [RZ] ;  /* 0x00000000fffff984 */ /* 0x000fe20000000800 */
[----:B------:R-:W-:Y:S01]  /*19c10*/  @!P0 LDGSTS.E.BYPASS.LTC128B.128 [R241+0x3000], desc[UR20][R96.64] ;  /* 0x0300000060f18fae */ /* 0x000fe2000b901d54 */
[----:B------:R-:W-:Y:S01]  /*19c20*/  @!P0 LEA R9, P2, R6, R62, 0x6 ;  /* 0x0000003e06098211 */ /* 0x000fe200078430ff */
[----:B------:R-:W-:Y:S01]  /*19c30*/  @!P0 IMAD.MOV.U32 R99, RZ, RZ, R10 ;  /* 0x000000ffff638224 */ /* 0x000fe200078e000a */
[-C--:B------:R-:W-:Y:S01]  /*19c40*/  @!P0 LEA.HI.X R105, R98, R249.reuse, R4, 0x1, P1 ;  /* 0x000000f962698211 */ /* 0x080fe200008f0c04 */
[----:B------:R2:W-:Y:S01]  /*19c50*/  @P0 STS.128 [R241+0x3800], RZ ;  /* 0x003800fff1000388 */ /* 0x0005e20000000c00 */
[----:B------:R-:W-:Y:S01]  /*19c60*/  @!P0 LEA R102, P1, R9, R250, 0x1 ;  /* 0x000000fa09668211 */ /* 0x000fe200078208ff */
[----:B------:R-:W-:Y:S01]  /*19c70*/  @!P0 IMAD.MOV.U32 R98, RZ, RZ, R62 ;  /* 0x000000ffff628224 */ /* 0x000fe200078e003e */
[----:B------:R-:W5:Y:S01]  /*19c80*/  @!P0 LDC R4, c[0x0][0x24c] ;  /* 0x00009300ff048b82 */ /* 0x000f620000000800 */
[----:B------:R-:W-:Y:S01]  /*19c90*/  @!PT LDS RZ, [RZ] ;  /* 0x00000000fffff984 */ /* 0x000fe20000000800 */
[----:B------:R-:W-:Y:S01]  /*19ca0*/  @!PT LDS RZ, [RZ] ;  /* 0x00000000fffff984 */ /* 0x000fe20000000800 */
[----:B------:R-:W-:Y:S01]  /*19cb0*/  @!PT LDS RZ, [RZ] ;  /* 0x00000000fffff984 */ /* 0x000fe20000000800 */
[----:B------:R2:W-:Y:S01]  /*19cc0*/  @!P0 LDGSTS.E.BYPASS.LTC128B.128 [R241+0x3800], desc[UR20][R104.64] ;  /* 0x0380000068f18fae */ /* 0x0005e2000b901d54 */
[----:B------:R-:W-:Y:S02]  /*19cd0*/  @!P0 IMAD.MOV.U32 R111, RZ, RZ, R10 ;  /* 0x000000ffff6f8224 */ /* 0x000fe400078e000a */
[C---:B------:R-:W-:Y:S01]  /*19ce0*/  @!P0 IMAD.WIDE.U32 R98, R6.reuse, 0x60, R98 ;  /* 0x0000006006628825 */ /* 0x040fe200078e0062 */
[----:B------:R1:W-:Y:S03]  /*19cf0*/  @P0 STS.128 [R241+0x4000], RZ ;  /* 0x004000fff1000388 */ /* 0x0003e60000000c00 */
[C---:B------:R-:W-:Y:S04]  /*19d00*/  @!P0 IMAD.WIDE.U32 R110, R6.reuse, 0x90, R110 ;  /* 0x00000090066e8825 */ /* 0x040fe800078e006e */
[----:B---3--:R-:W-:Y:S04]  /*19d10*/  @!P0 IMAD.WIDE.U32 R100, R6, 0x50, R62 ;  /* 0x0000005006648825 */ /* 0x008fe800078e003e */
[----:B-----5:R-:W-:Y:S01]  /*19d20*/  @!P0 IMAD R4, R4, 0x70, RZ ;  /* 0x0000007004048824 */ /* 0x020fe200078e02ff */
[----:B------:R-:W-:Y:S01]  /*19d30*/  @!P0 LEA.HI.X R8, R6, R10, R8, 0x6, P2 ;  /* 0x0000000a06088211 */ /* 0x000fe200010f3408 */
[----:B----4-:R-:W-:Y:S01]  /*19d40*/  @!P0 IMAD R7, R7, 0x50, RZ ;  /* 0x0000005007078824 */ /* 0x010fe200078e02ff */
[CC--:B--2---:R-:W-:Y:S01]  /*19d50*/  @!P0 LEA R104, P2, R100.reuse, R250.reuse, 0x1 ;  /* 0x000000fa64688211 */ /* 0x0c4fe200078408ff */
[----:B-1----:R-:W-:Y:S01]  /*19d60*/  @!P0 IMAD R5, R5, 0x60, RZ ;  /* 0x0000006005058824 */ /* 0x002fe200078e02ff */
[----:B------:R-:W-:Y:S02]  /*19d70*/  @!P0 LEA.HI.X R103, R9, R249, R8, 0x1, P1 ;  /* 0x000000f909678211 */ /* 0x000fe400008f0c08 */
[----:B------:R-:W-:Y:S01]  /*19d80*/  @!P0 IADD3 R7, R7, R101, RZ ;  /* 0x0000006507078210 */ /* 0x000fe20007ffe0ff */
[----:B------:R-:W1:Y:S01]  /*19d90*/  @!P0 LDC R9, c[0x0][0x24c] ;  /* 0x00009300ff098b82 */ /* 0x000e620000000800 */
[----:B------:R-:W-:Y:S01]  /*19da0*/  @!P0 IMAD.IADD R5, R5, 0x1, R99 ;  /* 0x0000000105058824 */ /* 0x000fe200078e0263 */
[----:B------:R-:W-:Y:S01]  /*19db0*/  @!PT LDS RZ, [RZ] ;  /* 0x00000000fffff984 */ /* 0x000fe20000000800 */
[----:B------:R-:W-:Y:S01]  /*19dc0*/  @!PT LDS RZ, [RZ] ;  /* 0x00000000fffff984 */ /* 0x000fe20000000800 */
[----:B------:R-:W-:Y:S01]  /*19dd0*/  @!PT LDS RZ, [RZ] ;  /* 0x00000000fffff984 */ /* 0x000fe20000000800 */
[----:B------:R2:W-:Y:S01]  /*19de0*/  @!P0 LDGSTS.E.BYPASS.LTC128B.128 [R241+0x4000], desc[UR20][R102.64] ;  /* 0x0400000066f18fae */ /* 0x0005e2000b901d54 */
[-C--:B------:R-:W-:Y:S01]  /*19df0*/  @!P0 LEA.HI.X R105, R100, R249.reuse, R7, 0x1, P2 ;  /* 0x000000f964698211 */ /* 0x080fe200010f0c07 */
[----:B------:R-:W-:Y:S01]  /*19e00*/  @!P0 IMAD.MOV.U32 R101, RZ, RZ, R10 ;  /* 0x000000ffff658224 */ /* 0x000fe200078e000a */
[C---:B------:R-:W-:Y:S01]  /*19e10*/  @!P0 LEA R96, P1, R98.reuse, R250, 0x1 ;  /* 0x000000fa62608211 */ /* 0x040fe200078208ff */
[----:B------:R3:W-:Y:S01]  /*19e20*/  @P0 STS.128 [R241+0x4800], RZ ;  /* 0x004800fff1000388 */ /* 0x0007e20000000c00 */
[----:B------:R-:W-:Y:S01]  /*19e30*/  @!P0 MOV R100, R62 ;  /* 0x0000003e00648202 */ /* 0x000fe20000000f00 */
[----:B------:R-:W4:Y:S01]  /*19e40*/  @!P0 LDC R8, c[0x0][0x24c] ;  /* 0x00009300ff088b82 */ /* 0x000f220000000800 */
[-C--:B------:R-:W-:Y:S01]  /*19e50*/  @!P0 LEA.HI.X R97, R98, R249.reuse, R5, 0x1, P1 ;  /* 0x000000f962618211 */ /* 0x080fe200008f0c05 */
[----:B------:R-:W-:Y:S01]  /*19e60*/  @!PT LDS RZ, [RZ] ;  /* 0x00000000fffff984 */ /* 0x000fe20000000800 */
[----:B------:R-:W-:Y:S01]  /*19e70*/  @!PT LDS RZ, [RZ] ;  /* 0x00000000fffff984 */ /* 0x000fe20000000800 */
[----:B------:R-:W-:Y:S01]  /*19e80*/  @!PT LDS RZ, [RZ] ;  /* 0x00000000fffff984 */ /* 0x000fe20000000800 */
[----:B------:R5:W-:Y:S01]  /*19e90*/  @!P0 LDGSTS.E.BYPASS.LTC128B.128 [R241+0x4800], desc[UR20][R104.64] ;  /* 0x0480000068f18fae */ /* 0x000be2000b901d54 */
[----:B------:R-:W-:Y:S03]  /*19ea0*/  @!P0 IMAD.WIDE.U32 R98, R6, 0x70, R62 ;  /* 0x0000007006628825 */ /* 0x000fe600078e003e */
[----:B------:R3:W-:Y:S01]  /*19eb0*/  @P0 STS.128 [R241+0x5000], RZ ;  /* 0x005000fff1000388 */ /* 0x0007e20000000c00 */
[----:B------:R-:W-:Y:S01]  /*19ec0*/  @!P0 IMAD.IADD R4, R4, 0x1, R99 ;  /* 0x0000000104048824 */ /* 0x000fe200078e0263 */
[----:B------:R-:W3:Y:S01]  /*19ed0*/  @!P0 LDC R7, c[0x0][0x24c] ;  /* 0x00009300ff078b82 */ /* 0x000ee20000000800 */
[----:B------:R-:W-:Y:S01]  /*19ee0*/  @!P0 LEA R112, P1, R98, R250, 0x1 ;  /* 0x000000fa62708211 */ /* 0x000fe200078208ff */
[----:B------:R-:W-:Y:S01]  /*19ef0*/  @!PT LDS RZ, [RZ] ;  /* 0x00000000fffff984 */ /* 0x000fe20000000800 */
[----:B------:R-:W-:Y:S01]  /*19f00*/  @!PT LDS RZ, [RZ] ;  /* 0x00000000fffff984 */ /* 0x000fe20000000800 */
[----:B------:R-:W-:Y:S01]  /*19f10*/  @!PT LDS RZ, [RZ] ;  /* 0x00000000fffff984 */ /* 0x000fe20000000800 */
[----:B------:R5:W-:Y:S01]  /*19f20*/  @!P0 LDGSTS.E.BYPASS.LTC128B.128 [R241+0x5000], desc[UR20][R96.64] ;  /* 0x0500000060f18fae */ /* 0x000be2000b901d54 */
[----:B------:R-:W-:Y:S03]  /*19f30*/  @!P0 IMAD.WIDE.U32 R100, R6, 0xc0, R100 ;  /* 0x000000c006648825 */ /* 0x000fe600078e0064 */
        /* <DEDUP_REMOVED lines=8> */
[----:B------:R-:W-:Y:S01]  /*19fc0*/  @!P0 LDGSTS.E.BYPASS.LTC128B.128 [R241+0x5800], desc[UR20][R112.64] ;  /* 0x0580000070f18fae */ /* 0x000fe2000b901d54 */
[----:B-1----:R-:W-:Y:S01]  /*19fd0*/  @!P0 LEA.HI.X R9, R6, R10, R9, 0x7, P1 ;  /* 0x0000000a06098211 */ /* 0x002fe200008f3c09 */
[----:B--2---:R-:W-:Y:S01]  /*19fe0*/  @!P0 IMAD.MOV.U32 R103, RZ, RZ, R10 ;  /* 0x000000ffff678224 */ /* 0x004fe200078e000a */
[C---:B------:R-:W-:Y:S01]  /*19ff0*/  @!P0 LEA R108, P2, R11.reuse, R250, 0x1 ;  /* 0x000000fa0b6c8211 */ /* 0x040fe200078408ff */
[----:B------:R2:W-:Y:S01]  /*1a000*/  @P0 STS.128 [R241+0x6000], RZ ;  /* 0x006000fff1000388 */ /* 0x0005e20000000c00 */
[----:B----4-:R-:W-:Y:S01]  /*1a010*/  @!P0 IMAD R8, R8, 0x90, RZ ;  /* 0x0000009008088824 */ /* 0x010fe200078e02ff */
[----:B------:R-:W1:Y:S01]  /*1a020*/  @!P0 LDC R4, c[0x0][0x24c] ;  /* 0x00009300ff048b82 */ /* 0x000e620000000800 */
[-C--:B------:R-:W-:Y:S01]  /*1a030*/  @!P0 LEA.HI.X R109, R11, R249.reuse, R9, 0x1, P2 ;  /* 0x000000f90b6d8211 */ /* 0x080fe200010f0c09 */
[----:B------:R-:W-:Y:S01]  /*1a040*/  @!P0 IMAD.MOV.U32 R102, RZ, RZ, R62 ;  /* 0x000000ffff668224 */ /* 0x000fe200078e003e */
[-C--:B-----5:R-:W-:Y:S01]  /*1a050*/  @!P0 MOV R104, R62.reuse ;  /* 0x0000003e00688202 */ /* 0x0a0fe20000000f00 */
[----:B------:R-:W-:Y:S02]  /*1a060*/  @!P0 IMAD.IADD R8, R8, 0x1, R111 ;  /* 0x0000000108088824 */ /* 0x000fe400078e026f */
[----:B------:R-:W-:Y:S01]  /*1a070*/  @!PT LDS RZ, [RZ] ;  /* 0x00000000fffff984 */ /* 0x000fe20000000800 */
[----:B------:R-:W-:Y:S01]  /*1a080*/  @!PT LDS RZ, [RZ] ;  /* 0x00000000fffff984 */ /* 0x000fe20000000800 */
[----:B------:R-:W-:Y:S01]  /*1a090*/  @!PT LDS RZ, [RZ] ;  /* 0x00000000fffff984 */ /* 0x000fe20000000800 */
[----:B------:R4:W-:Y:S01]  /*1a0a0*/  @!P0 LDGSTS.E.BYPASS.LTC128B.128 [R241+0x6000], desc[UR20][R108.64] ;  /* 0x060000006cf18fae */ /* 0x0009e2000b901d54 */
[----:B------:R-:W-:Y:S01]  /*1a0b0*/  @!P0 IMAD.MOV.U32 R105, RZ, RZ, R10 ;  /* 0x000000ffff698224 */ /* 0x000fe200078e000a */
[----:B------:R-:W5:Y:S01]  /*1a0c0*/  @!P0 LDC R9, c[0x0][0x24c] ;  /* 0x00009300ff098b82 */ /* 0x000f620000000800 */
[----:B------:R-:W-:Y:S01]  /*1a0d0*/  @!P0 IMAD.WIDE.U32 R102, R6, 0xb0, R102 ;  /* 0x000000b006668825 */ /* 0x000fe200078e0066 */
[----:B------:R2:W-:Y:S02]  /*1a0e0*/  @P0 STS.128 [R241+0x6800], RZ ;  /* 0x006800fff1000388 */ /* 0x0005e40000000c00 */
[----:B------:R-:W-:Y:S01]  /*1a0f0*/  @!P0 MOV R96, R62 ;  /* 0x0000003e00608202 */ /* 0x000fe20000000f00 */
[----:B------:R-:W-:Y:S01]  /*1a100*/  @!P0 IMAD.MOV.U32 R97, RZ, RZ, R10 ;  /* 0x000000ffff618224 */ /* 0x000fe200078e000a */
[-C--:B------:R-:W-:Y:S01]  /*1a110*/  @!P0 LEA R10, P1, R110, R250.reuse, 0x1 ;  /* 0x000000fa6e0a8211 */ /* 0x080fe200078208ff */
[----:B------:R-:W-:Y:S03]  /*1a120*/  @!P0 IMAD.WIDE.U32 R104, R6, 0xa0, R104 ;  /* 0x000000a006688825 */ /* 0x000fe600078e0068 */
[----:B------:R-:W-:Y:S01]  /*1a130*/  @!P0 LEA.HI.X R11, R110, R249, R8, 0x1, P1 ;  /* 0x000000f96e0b8211 */ /* 0x000fe200008f0c08 */
[C---:B------:R-:W-:Y:S01]  /*1a140*/  @!P0 IMAD.WIDE.U32 R96, R6.reuse, 0xe0, R96 ;  /* 0x000000e006608825 */ /* 0x040fe200078e0060 */
[----:B------:R-:W2:Y:S03]  /*1a150*/  @!P0 LDC R8, c[0x0][0x24c] ;  /* 0x00009300ff088b82 */ /* 0x000ea60000000800 */
[----:B------:R-:W-:Y:S01]  /*1a160*/  @!PT LDS RZ, [RZ] ;  /* 0x00000000fffff984 */ /* 0x000fe20000000800 */
[----:B------:R-:W-:Y:S01]  /*1a170*/  @!PT LDS RZ, [RZ] ;  /* 0x00000000fffff984 */ /* 0x000fe20000000800 */
[----:B------:R-:W-:Y:S01]  /*1a180*/  @!PT LDS RZ, [RZ] ;  /* 0x00000000fffff984 */ /* 0x000fe20000000800 */
[----:B------:R2:W-:Y:S01]  /*1a190*/  @!P0 LDGSTS.E.BYPASS.LTC128B.128 [R241+0x6800], desc[UR20][R10.64] ;  /* 0x068000000af18fae */ /* 0x0005e2000b901d54 */
[----:B---3--:R-:W-:Y:S02]  /*1a1a0*/  @!P0 IMAD R7, R7, 0xa0, RZ ;  /* 0x000000a007078824 */ /* 0x008fe400078e02ff */
[----:B------:R-:W-:Y:S01]  /*1a1b0*/  @!P0 IMAD R5, R5, 0xb0, RZ ;  /* 0x000000b005058824 */ /* 0x000fe200078e02ff */
[----:B------:R3:W-:Y:S01]  /*1a1c0*/  @P0 STS.128 [R241+0x7000], RZ ;  /* 0x007000fff1000388 */ /* 0x0007e20000000c00 */
[----:B------:R-:W-:Y:S02]  /*1a1d0*/  @!P0 IMAD.IADD R7, R7, 0x1, R105 ;  /* 0x0000000107078824 */ /* 0x000fe400078e0269 */
[--C-:B------:R-:W-:Y:S01]  /*1a1e0*/  @!P0 IMAD.MOV.U32 R98, RZ, RZ, R62.reuse ;  /* 0x000000ffff628224 */ /* 0x100fe200078e003e */
[----:B------:R-:W-:Y:S01]  /*1a1f0*/  @!P0 IADD3 R5, R5, R103, RZ ;  /* 0x0000006705058210 */ /* 0x000fe20007ffe0ff */
[----:B------:R-:W-:Y:S01]  /*1a200*/  @!P0 IMAD.WIDE.U32 R62, R6, 0xf0, R62 ;  /* 0x000000f0063e8825 */ /* 0x000fe200078e003e */
[-C--:B----4-:R-:W-:Y:S03]  /*1a210*/  @!P0 LEA R108, P1, R104, R250.reuse, 0x1 ;  /* 0x000000fa686c8211 */ /* 0x090fe600078208ff */
[----:B------:R-:W-:Y:S01]  /*1a220*/  @!P0 IMAD.WIDE.U32 R98, R6, 0xd0, R98 ;  /* 0x000000d006628825 */ /* 0x000fe200078e0062 */
[-C--:B------:R-:W-:Y:S01]  /*1a230*/  @!P0 LEA.HI.X R109, R104, R249.reuse, R7, 0x1, P1 ;  /* 0x000000f9686d8211 */ /* 0x080fe200008f0c07 */
[----:B------:R-:W4:Y:S01]  /*1a240*/  @!P0 LDC R6, c[0x0][0x24c] ;  /* 0x00009300ff068b82 */ /* 0x000f220000000800 */
[-C--:B------:R-:W-:Y:S01]  /*1a250*/  @!P0 LEA R104, P2, R102, R250.reuse, 0x1 ;  /* 0x000000fa66688211 */ /* 0x080fe200078408ff */
[----:B-1----:R-:W-:Y:S02]  /*1a260*/  @!P0 IMAD R4, R4, 0xc0, RZ ;  /* 0x000000c004048824 */ /* 0x002fe400078e02ff */
[----:B------:R-:W-:Y:S01]  /*1a270*/  @!PT LDS RZ, [RZ] ;  /* 0x00000000fffff984 */ /* 0x000fe20000000800 */
[----:B------:R-:W-:Y:S01]  /*1a280*/  @!PT LDS RZ, [RZ] ;  /* 0x00000000fffff984 */ /* 0x000fe20000000800 */
[----:B------:R-:W-:Y:S01]  /*1a290*/  @!PT LDS RZ, [RZ] ;  /* 0x00000000fffff984 */ /* 0x000fe20000000800 */
[----:B------:R3:W-:Y:S01]  /*1a2a0*/  @!P0 LDGSTS.E.BYPASS.LTC128B.128 [R241+0x7000], desc[UR20][R108.64] ;  /* 0x070000006cf18fae */ /* 0x0007e2000b901d54 */
[-C--:B------:R-:W-:Y:S01]  /*1a2b0*/  @!P0 LEA.HI.X R105, R102, R249.reuse, R5, 0x1, P2 ;  /* 0x000000f966698211 */ /* 0x080fe200010f0c05 */
[----:B------:R-:W-:Y:S02]  /*1a2c0*/  @!P0 IMAD.IADD R4, R4, 0x1, R101 ;  /* 0x0000000104048824 */ /* 0x000fe400078e0265 */
[----:B------:R3:W-:Y:S01]  /*1a2d0*/  @P0 STS.128 [R241+0x7800], RZ ;  /* 0x007800fff1000388 */ /* 0x0007e20000000c00 */
[----:B-----5:R-:W-:Y:S02]  /*1a2e0*/  @!P0 IMAD R9, R9, 0xd0, RZ ;  /* 0x000000d009098824 */ /* 0x020fe400078e02ff */
[----:B--2---:R-:W-:Y:S01]  /*1a2f0*/  @!P0 IMAD R8, R8, 0xe0, RZ ;  /* 0x000000e008088824 */ /* 0x004fe200078e02ff */
[----:B------:R-:W-:Y:S01]  /*1a300*/  @!PT LDS RZ, [RZ] ;  /* 0x00000000fffff984 */ /* 0x000fe20000000800 */
[----:B------:R-:W-:Y:S01]  /*1a310*/  @!PT LDS RZ, [RZ] ;  /* 0x00000000fffff984 */ /* 0x000fe20000000800 */
[----:B------:R-:W-:Y:S01]  /*1a320*/  @!PT LDS RZ, [RZ] ;  /* 0x00000000fffff984 */ /* 0x000fe20000000800 */
[----:B------:R3:W-:Y:S01]  /*1a330*/  @!P0 LDGSTS.E.BYPASS.LTC128B.128 [R241+0x7800], desc[UR20][R104.64] ;  /* 0x0780000068f18fae */ /* 0x0007e2000b901d54 */
[CC--:B------:R-:W-:Y:S01]  /*1a340*/  @!P0 LEA R10, P1, R100.reuse, R250.reuse, 0x1 ;  /* 0x000000fa640a8211 */ /* 0x0c0fe200078208ff */
[----:B------:R-:W-:Y:S02]  /*1a350*/  @!P0 IMAD.IADD R9, R9, 0x1, R99 ;  /* 0x0000000109098824 */ /* 0x000fe400078e0263 */
[----:B------:R3:W-:Y:S01]  /*1a360*/  @P0 STS.128 [R241+0x8000], RZ ;  /* 0x008000fff1000388 */ /* 0x0007e20000000c00 */
[-C--:B------:R-:W-:Y:S01]  /*1a370*/  @!P0 LEA.HI.X R11, R100, R249.reuse, R4, 0x1, P1 ;  /* 0x000000f9640b8211 */ /* 0x080fe200008f0c04 */
[----:B------:R-:W-:Y:S01]  /*1a380*/  @!P0 IMAD.IADD R8, R8, 0x1, R97 ;  /* 0x0000000108088824 */ /* 0x000fe200078e0261 */
[-C--:B------:R-:W-:Y:S02]  /*1a390*/  @!P0 LEA R100, P3, R98, R250.reuse, 0x1 ;  /* 0x000000fa62648211 */ /* 0x080fe400078608ff */
[-C--:B------:R-:W-:Y:S01]  /*1a3a0*/  @!P0 LEA R4, P2, R96, R250.reuse, 0x1 ;  /* 0x000000fa60048211 */ /* 0x080fe200078408ff */
[----:B------:R-:W-:Y:S01]  /*1a3b0*/  @!PT LDS RZ, [RZ] ;  /* 0x00000000fffff984 */ /* 0x000fe20000000800 */
[----:B------:R-:W-:Y:S01]  /*1a3c0*/  @!PT LDS RZ, [RZ] ;  /* 0x00000000fffff984 */ /* 0x000fe20000000800 */
[----:B------:R-:W-:Y:S01]  /*1a3d0*/  @!PT LDS RZ, [RZ] ;  /* 0x00000000fffff984 */ /* 0x000fe20000000800 */
[----:B------:R3:W-:Y:S01]  /*1a3e0*/  @!P0 LDGSTS.E.BYPASS.LTC128B.128 [R241+0x8000], desc[UR20][R10.64] ;  /* 0x080000000af18fae */ /* 0x0007e2000b901d54 */
[-C--:B------:R-:W-:Y:S01]  /*1a3f0*/  @!P0 LEA.HI.X R101, R98, R249.reuse, R9, 0x1, P3 ;  /* 0x000000f962658211 */ /* 0x080fe200018f0c09 */
[----:B----4-:R-:W-:Y:S01]  /*1a400*/  @!P0 IMAD R6, R6, 0xf0, RZ ;  /* 0x000000f006068824 */ /* 0x010fe200078e02ff */
[----:B------:R-:W-:Y:S01]  /*1a410*/  @!P0 LEA.HI.X R5, R96, R249, R8, 0x1, P2 ;  /* 0x000000f960058211 */ /* 0x000fe200010f0c08 */
[----:B------:R3:W-:Y:S01]  /*1a420*/  @P0 STS.128 [R241+0x8800], RZ ;  /* 0x008800fff1000388 */ /* 0x0007e20000000c00 */
[----:B------:R-:W-:Y:S01]  /*1a430*/  @!P0 LEA R102, P1, R62, R250, 0x1 ;  /* 0x000000fa3e668211 */ /* 0x000fe200078208ff */
[----:B------:R-:W-:Y:S01]  /*1a440*/  IMAD.MOV.U32 R250, RZ, RZ, R106 ;  /* 0x000000fffffa7224 */ /* 0x000fe200078e006a */
        /* <DEDUP_REMOVED lines=18> */
.L_x_2566:
[----:B------:R-:W2:Y:S01]  /*1a570*/  LDL.LU R60, [R1] ;  /* 0x00000000013c7983 */ /* 0x000ea20000300800 */
[----:B------:R-:W-:Y:S02]  /*1a580*/  UIADD3 UR11, UR15, -0x1, URZ ;  /* 0xffffffff0f0b7890 */ /* 0x000fe4000fffe03f */
[----:B------:R-:W-:Y:S01]  /*1a590*/  UISETP.GT.AND UP0, UPT, UR15, 0x1, UPT ;  /* 0x000000010f00788c */ /* 0x000fe2000bf04270 */
[----:B---3--:R-:W3:Y:S01]  /*1a5a0*/  LDL.LU R11, [R1+0x8] ;  /* 0x00000800010b7983 */ /* 0x008ee20000300800 */
[----:B------:R-:W-:Y:S01]  /*1a5b0*/  UMOV UR10, UR23 ;  /* 0x00000017000a7c82 */ /* 0x000fe20008000000 */
[----:B------:R-:W-:Y:S01]  /*1a5c0*/  UMOV UR8, UR26 ;  /* 0x0000001a00087c82 */ /* 0x000fe20008000000 */
[----:B------:R-:W-:Y:S01]  /*1a5d0*/  MOV R4, UR11 ;  /* 0x0000000b00047c02 */ /* 0x000fe20008000f00 */
[----:B------:R-:W4:Y:S01]  /*1a5e0*/  LDL.LU R8, [R1+0x4] ;  /* 0x0000040001087983 */ /* 0x000f220000300800 */
[----:B------:R-:W-:Y:S02]  /*1a5f0*/  UMOV UR15, UR11 ;  /* 0x0000000b000f7c82 */ /* 0x000fe40008000000 */
[----:B------:R-:W-:Y:S04]  /*1a600*/  LEA R4, R4, R246, 0x8 ;  /* 0x000000f604047211 */ /* 0x000fe800078e40ff */
[C---:B------:R-:W-:Y:S02]  /*1a610*/  IADD3 R5, R4.reuse, 0x10, RZ ;  /* 0x0000001004057810 */ /* 0x040fe40007ffe0ff */
[C---:B------:R-:W-:Y:S02]  /*1a620*/  IADD3 R7, R4.reuse, 0x1, RZ ;  /* 0x0000000104077810 */ /* 0x040fe40007ffe0ff */
[----:B------:R-:W-:Y:S02]  /*1a630*/  I2FP.F32.S32 R5, R5 ;  /* 0x0000000500057245 */ /* 0x000fe40000201400 */
[----:B------:R-:W-:Y:S02]  /*1a640*/  I2FP.F32.S32 R7, R7 ;  /* 0x0000000700077245 */ /* 0x000fe40000201400 */
[----:B------:R-:W-:Y:S01]  /*1a650*/  I2FP.F32.S32 R6, R4 ;  /* 0x0000000400067245 */ /* 0x000fe20000201400 */
[C---:B------:R-:W-:Y:S01]  /*1a660*/  FFMA.FTZ R14, R5.reuse, UR5, R14 ;  /* 0x00000005050e7c23 */ /* 0x040fe2000801000e */
[----:B------:R-:W-:Y:S01]  /*1a670*/  FFMA.FTZ R12, R5, UR5, R12 ;  /* 0x00000005050c7c23 */ /* 0x000fe2000801000c */
[C---:B------:R-:W-:Y:S01]  /*1a680*/  IADD3 R5, R4.reuse, 0x19, RZ ;  /* 0x0000001904057810 */ /* 0x040fe20007ffe0ff */
[C---:B------:R-:W-:Y:S01]  /*1a690*/  FFMA.FTZ R169, R7.reuse, UR5, R169 ;  /* 0x0000000507a97c23 */ /* 0x040fe200080100a9 */
[----:B------:R-:W-:Y:S01]  /*1a6a0*/  FFMA.FTZ R7, R7, UR5, R2 ;  /* 0x0000000507077c23 */ /* 0x000fe20008010002 */
[----:B------:R-:W-:Y:S01]  /*1a6b0*/  IADD3 R2, R4, 0x11, RZ ;  /* 0x0000001104027810 */ /* 0x000fe20007ffe0ff */
[C---:B------:R-:W-:Y:S01]  /*1a6c0*/  FFMA.FTZ R172, R6.reuse, UR5, R172 ;  /* 0x0000000506ac7c23 */ /* 0x040fe200080100ac */
[----:B------:R-:W-:Y:S01]  /*1a6d0*/  I2FP.F32.S32 R5, R5 ;  /* 0x0000000500057245 */ /* 0x000fe20000201400 */
[----:B------:R-:W-:Y:S01]  /*1a6e0*/  FFMA.FTZ R6, R6, UR5, R0 ;  /* 0x0000000506067c23 */ /* 0x000fe20008010000 */
[----:B------:R-:W-:Y:S02]  /*1a6f0*/  I2FP.F32.S32 R2, R2 ;  /* 0x0000000200027245 */ /* 0x000fe40000201400 */
[C---:B------:R-:W-:Y:S01]  /*1a700*/  IADD3 R9, R4.reuse, 0x8, RZ ;  /* 0x0000000804097810 */ /* 0x040fe20007ffe0ff */
[C---:B------:R-:W-:Y:S01]  /*1a710*/  FFMA.FTZ R19, R5.reuse, UR5, R19 ;  /* 0x0000000505137c23 */ /* 0x040fe20008010013 */
[----:B------:R-:W-:Y:S01]  /*1a720*/  FFMA.FTZ R17, R5, UR5, R17 ;  /* 0x0000000505117c23 */ /* 0x000fe20008010011 */
[----:B------:R-:W-:Y:S01]  /*1a730*/  IADD3 R5, R4, 0x28, RZ ;  /* 0x0000002804057810 */ /* 0x000fe20007ffe0ff */
[C---:B------:R-:W-:Y:S01]  /*1a740*/  FFMA.FTZ R15, R2.reuse, UR5, R15 ;  /* 0x00000005020f7c23 */ /* 0x040fe2000801000f */
[----:B------:R-:W-:Y:S01]  /*1a750*/  FFMA.FTZ R13, R2, UR5, R13 ;  /* 0x00000005020d7c23 */ /* 0x000fe2000801000d */
[C---:B------:R-:W-:Y:S02]  /*1a760*/  IADD3 R2, R4.reuse, 0x20, RZ ;  /* 0x0000002004027810 */ /* 0x040fe40007ffe0ff */
[----:B------:R-:W-:Y:S02]  /*1a770*/  I2FP.F32.S32 R5, R5 ;  /* 0x0000000500057245 */ /* 0x000fe40000201400 */
[----:B------:R-:W-:Y:S02]  /*1a780*/  I2FP.F32.S32 R9, R9 ;  /* 0x0000000900097245 */ /* 0x000fe40000201400 */
[C---:B------:R-:W-:Y:S01]  /*1a790*/  IADD3 R10, R4.reuse, 0x9, RZ ;  /* 0x00000009040a7810 */ /* 0x040fe20007ffe0ff */
[C---:B------:R-:W-:Y:S01]  /*1a7a0*/  FFMA.FTZ R26, R5.reuse, UR5, R26 ;  /* 0x00000005051a7c23 */ /* 0x040fe2000801001a */
[----:B------:R-:W-:Y:S01]  /*1a7b0*/  FFMA.FTZ R24, R5, UR5, R24 ;  /* 0x0000000505187c23 */ /* 0x000fe20008010018 */
[----:B------:R-:W-:Y:S02]  /*1a7c0*/  IADD3 R5, R4, 0x58, RZ ;  /* 0x0000005804057810 */ /* 0x000fe40007ffe0ff */
[----:B------:R-:W-:Y:S02]  /*1a7d0*/  I2FP.F32.S32 R2, R2 ;  /* 0x0000000200027245 */ /* 0x000fe40000201400 */
[----:B------:R-:W-:Y:S02]  /*1a7e0*/  I2FP.F32.S32 R5, R5 ;  /* 0x0000000500057245 */ /* 0x000fe40000201400 */
[----:B------:R-:W-:Y:S01]  /*1a7f0*/  I2FP.F32.S32 R10, R10 ;  /* 0x0000000a000a7245 */ /* 0x000fe20000201400 */
[C---:B------:R-:W-:Y:S01]  /*1a800*/  FFMA.FTZ R22, R2.reuse, UR5, R22 ;  /* 0x0000000502167c23 */ /* 0x040fe20008010016 */
[----:B------:R-:W-:Y:S01]  /*1a810*/  FFMA.FTZ R20, R2, UR5, R20 ;  /* 0x0000000502147c23 */ /* 0x000fe20008010014 */
[C---:B-1----:R-:W-:Y:S01]  /*1a820*/  FFMA.FTZ R130, R5.reuse, UR5, R50 ;  /* 0x0000000505827c23 */ /* 0x042fe20008010032 */
[----:B------:R-:W-:Y:S01]  /*1a830*/  FFMA.FTZ R48, R5, UR5, R48 ;  /* 0x0000000505307c23 */ /* 0x000fe20008010030 */
[C---:B------:R-:W-:Y:S02]  /*1a840*/  IADD3 R5, R4.reuse, 0x61, RZ ;  /* 0x0000006104057810 */ /* 0x040fe40007ffe0ff */
[C---:B------:R-:W-:Y:S02]  /*1a850*/  IADD3 R2, R4.reuse, 0x29, RZ ;  /* 0x0000002904027810 */ /* 0x040fe40007ffe0ff */
[----:B------:R-:W-:Y:S02]  /*1a860*/  I2FP.F32.S32 R5, R5 ;  /* 0x0000000500057245 */ /* 0x000fe40000201400 */
[----:B------:R-:W-:Y:S02]  /*1a870*/  I2FP.F32.S32 R2, R2 ;  /* 0x0000000200027245 */ /* 0x000fe40000201400 */
[C---:B------:R-:W-:Y:S01]  /*1a880*/  IADD3 R0, R4.reuse, 0x18, RZ ;  /* 0x0000001804007810 */ /* 0x040fe20007ffe0ff */
[C---:B------:R-:W-:Y:S01]  /*1a890*/  FFMA.FTZ R53, R5.reuse, UR5, R53 ;  /* 0x0000000505357c23 */ /* 0x040fe20008010035 */
[----:B------:R-:W-:Y:S01]  /*1a8a0*/  FFMA.FTZ R51, R5, UR5, R51 ;  /* 0x0000000505337c23 */ /* 0x000fe20008010033 */
[----:B------:R-:W-:Y:S01]  /*1a8b0*/  IADD3 R5, R4, 0x79, RZ ;  /* 0x0000007904057810 */ /* 0x000fe20007ffe0ff */
[C---:B------:R-:W-:Y:S01]  /*1a8c0*/  FFMA.FTZ R27, R2.reuse, UR5, R27 ;  /* 0x00000005021b7c23 */ /* 0x040fe2000801001b */
[----:B------:R-:W-:Y:S01]  /*1a8d0*/  FFMA.FTZ R25, R2, UR5, R25 ;  /* 0x0000000502197c23 */ /* 0x000fe20008010019 */
[----:B------:R-:W-:Y:S02]  /*1a8e0*/  I2FP.F32.S32 R0, R0 ;  /* 0x0000000000007245 */ /* 0x000fe40000201400 */
[----:B------:R-:W-:Y:S02]  /*1a8f0*/  I2FP.F32.S32 R5, R5 ;  /* 0x0000000500057245 */ /* 0x000fe40000201400 */
[----:B------:R-:W-:Y:S01]  /*1a900*/  IADD3 R2, R4, 0x38, RZ ;  /* 0x0000003804027810 */ /* 0x000fe20007ffe0ff */
[C---:B------:R-:W-:Y:S01]  /*1a910*/  FFMA.FTZ R18, R0.reuse, UR5, R18 ;  /* 0x0000000500127c23 */ /* 0x040fe20008010012 */
[----:B------:R-:W-:Y:S01]  /*1a920*/  FFMA.FTZ R16, R0, UR5, R16 ;  /* 0x0000000500107c23 */ /* 0x000fe20008010010 */
[C---:B------:R-:W-:Y:S01]  /*1a930*/  FFMA.FTZ R210, R5.reuse, UR5, R61 ;  /* 0x0000000505d27c23 */ /* 0x040fe2000801003d */
[----:B------:R-:W-:Y:S01]  /*1a940*/  FFMA.FTZ R206, R5, UR5, R206 ;  /* 0x0000000505ce7c23 */ /* 0x000fe200080100ce */
[----:B------:R-:W-:Y:S02]  /*1a950*/  FMNMX.FTZ R5, R172, R165, !PT ;  /* 0x000000a5ac057209 */ /* 0x000fe40007810000 */
[----:B------:R-:W-:Y:S02]  /*1a960*/  I2FP.F32.S32 R2, R2 ;  /* 0x0000000200027245 */ /* 0x000fe40000201400 */
[----:B------:R-:W-:Y:S02]  /*1a970*/  FMNMX.FTZ R5, R169, R5, !PT ;  /* 0x00000005a9057209 */ /* 0x000fe40007810000 */
[----:B------:R-:W-:Y:S01]  /*1a980*/  IADD3 R0, R4, 0x21, RZ ;  /* 0x0000002104007810 */ /* 0x000fe20007ffe0ff */
[C---:B------:R-:W-:Y:S01]  /*1a990*/  FFMA.FTZ R34, R2.reuse, UR5, R34 ;  /* 0x0000000502227c23 */ /* 0x040fe20008010022 */
[----:B------:R-:W-:Y:S01]  /*1a9a0*/  FFMA.FTZ R32, R2, UR5, R32 ;  /* 0x0000000502207c23 */ /* 0x000fe20008010020 */
[C---:B------:R-:W-:Y:S02]  /*1a9b0*/  IADD3 R2, R4.reuse, 0x50, RZ ;  /* 0x0000005004027810 */ /* 0x040fe40007ffe0ff */
        /* <DEDUP_REMOVED lines=25> */
[----:B------:R-:W-:Y:S01]  /*1ab50*/  I2FP.F32.S32 R123, R123 ;  /* 0x0000007b007b7245 */ /* 0x000fe20000201400 */
[----:B------:R-:W-:Y:S01]  /*1ab60*/  FFMA.FTZ R33, R0, UR5, R33 ;  /* 0x0000000500217c23 */ /* 0x000fe20008010021 */
[C---:B------:R-:W-:Y:S01]  /*1ab70*/  IADD3 R125, R4.reuse, 0x48, RZ ;  /* 0x00000048047d7810 */ /* 0x040fe20007ffe0ff */
[----:B------:R-:W-:Y:S01]  /*1ab80*/  FFMA.FTZ R96, R121, UR5, R38 ;  /* 0x0000000579607c23 */ /* 0x000fe20008010026 */
[----:B------:R-:W-:Y:S01]  /*1ab90*/  I2FP.F32.S32 R2, R2 ;  /* 0x0000000200027245 */ /* 0x000fe20000201400 */
[C---:B------:R-:W-:Y:S01]  /*1aba0*/  FFMA.FTZ R63, R123.reuse, UR5, R39 ;  /* 0x000000057b3f7c23 */ /* 0x040fe20008010027 */
[----:B------:R-:W-:Y:S01]  /*1abb0*/  I2FP.F32.S32 R125, R125 ;  /* 0x0000007d007d7245 */ /* 0x000fe20000201400 */
[----:B------:R-:W-:Y:S01]  /*1abc0*/  FFMA.FTZ R123, R123, UR5, R37 ;  /* 0x000000057b7b7c23 */ /* 0x000fe20008010025 */
[----:B------:R-:W-:Y:S01]  /*1abd0*/  IADD3 R122, R4, 0x49, RZ ;  /* 0x00000049047a7810 */ /* 0x000fe20007ffe0ff */
[C---:B------:R-:W-:Y:S01]  /*1abe0*/  FFMA.FTZ R205, R2.reuse, UR5, R205 ;  /* 0x0000000502cd7c23 */ /* 0x040fe200080100cd */
[----:B------:R-:W-:Y:S01]  /*1abf0*/  FFMA.FTZ R201, R2, UR5, R201 ;  /* 0x0000000502c97c23 */ /* 0x000fe200080100c9 */
[C---:B------:R-:W-:Y:S02]  /*1ac00*/  IADD3 R2, R4.reuse, 0x89, RZ ;  /* 0x0000008904027810 */ /* 0x040fe40007ffe0ff */
[----:B------:R-:W-:Y:S02]  /*1ac10*/  I2FP.F32.S32 R122, R122 ;  /* 0x0000007a007a7245 */ /* 0x000fe40000201400 */
[----:B------:R-:W-:Y:S02]  /*1ac20*/  I2FP.F32.S32 R2, R2 ;  /* 0x0000000200027245 */ /* 0x000fe40000201400 */
[C---:B------:R-:W-:Y:S02]  /*1ac30*/  IADD3 R0, R4.reuse, 0x51, RZ ;  /* 0x0000005104007810 */ /* 0x040fe40007ffe0ff */
[----:B------:R-:W-:Y:S01]  /*1ac40*/  IADD3 R37, R4, 0x88, RZ ;  /* 0x0000008804257810 */ /* 0x000fe20007ffe0ff */
[C---:B------:R-:W-:Y:S01]  /*1ac50*/  FFMA.FTZ R202, R2.reuse, UR5, R202 ;  /* 0x0000000502ca7c23 */ /* 0x040fe200080100ca */
[----:B------:R-:W-:Y:S01]  /*1ac60*/  FFMA.FTZ R198, R2, UR5, R198 ;  /* 0x0000000502c67c23 */ /* 0x000fe200080100c6 */
[----:B------:R-:W-:Y:S02]  /*1ac70*/  I2FP.F32.S32 R0, R0 ;  /* 0x0000000000007245 */ /* 0x000fe40000201400 */
[----:B------:R-:W-:Y:S02]  /*1ac80*/  IADD3 R2, R4, 0x98, RZ ;  /* 0x0000009804027810 */ /* 0x000fe40007ffe0ff */
[----:B------:R-:W-:Y:S01]  /*1ac90*/  I2FP.F32.S32 R37, R37 ;  /* 0x0000002500257245 */ /* 0x000fe20000201400 */
[C---:B------:R-:W-:Y:S01]  /*1aca0*/  FFMA.FTZ R45, R0.reuse, UR5, R45 ;  /* 0x00000005002d7c23 */ /* 0x040fe2000801002d */
[----:B------:R-:W-:Y:S01]  /*1acb0*/  I2FP.F32.S32 R2, R2 ;  /* 0x0000000200027245 */ /* 0x000fe20000201400 */
[----:B------:R-:W-:Y:S01]  /*1acc0*/  FFMA.FTZ R97, R0, UR5, R43 ;  /* 0x0000000500617c23 */ /* 0x000fe2000801002b */
[----:B------:R-:W-:Y:S01]  /*1acd0*/  IADD3 R0, R4, 0x60, RZ ;  /* 0x0000006004007810 */ /* 0x000fe20007ffe0ff */
[C---:B------:R-:W-:Y:S01]  /*1ace0*/  FFMA.FTZ R199, R37.reuse, UR5, R199 ;  /* 0x0000000525c77c23 */ /* 0x040fe200080100c7 */
[----:B------:R-:W-:Y:S01]  /*1acf0*/  FFMA.FTZ R203, R37, UR5, R203 ;  /* 0x0000000525cb7c23 */ /* 0x000fe200080100cb */
        /* <DEDUP_REMOVED lines=14> */
[----:B------:R-:W-:Y:S01]  /*1ade0*/  I2FP.F32.S32 R2, R2 ;  /* 0x0000000200027245 */ /* 0x000fe20000201400 */
[C---:B------:R-:W-:Y:S01]  /*1adf0*/  FFMA.FTZ R192, R37.reuse, UR5, R192 ;  /* 0x0000000525c07c23 */ /* 0x040fe200080100c0 */
[C---:B------:R-:W-:Y:S01]  /*1ae00*/  IADD3 R209, R4.reuse, 0x70, RZ ;  /* 0x0000007004d17810 */ /* 0x040fe20007ffe0ff */
[----:B------:R-:W-:Y:S01]  /*1ae10*/  FFMA.FTZ R193, R37, UR5, R193 ;  /* 0x0000000525c17c23 */ /* 0x000fe200080100c1 */
[----:B------:R-:W-:Y:S01]  /*1ae20*/  IADD3 R37, R4, 0xa0, RZ ;  /* 0x000000a004257810 */ /* 0x000fe20007ffe0ff */
[----:B------:R-:W-:Y:S01]  /*1ae30*/  FFMA.FTZ R55, R0, UR5, R55 ;  /* 0x0000000500377c23 */ /* 0x000fe20008010037 */
[----:B------:R-:W-:Y:S01]  /*1ae40*/  I2FP.F32.S32 R209, R209 ;  /* 0x000000d100d17245 */ /* 0x000fe20000201400 */
[----:B------:R-:W-:Y:S01]  /*1ae50*/  FFMA.FTZ R181, R2, UR5, R181 ;  /* 0x0000000502b57c23 */ /* 0x000fe200080100b5 */
[----:B------:R-:W-:Y:S01]  /*1ae60*/  IADD3 R208, R4, 0x71, RZ ;  /* 0x0000007104d07810 */ /* 0x000fe20007ffe0ff */
[----:B------:R-:W-:Y:S01]  /*1ae70*/  FFMA.FTZ R177, R2, UR5, R177 ;  /* 0x0000000502b17c23 */ /* 0x000fe200080100b1 */
        /* <DEDUP_REMOVED lines=9> */
[----:B------:R-:W-:Y:S01]  /*1af10*/  I2FP.F32.S32 R0, R0 ;  /* 0x0000000000007245 */ /* 0x000fe20000201400 */
[----:B------:R-:W-:Y:S01]  /*1af20*/  FFMA.FTZ R208, R208, UR5, R57 ;  /* 0x00000005d0d07c23 */ /* 0x000fe20008010039 */
[C---:B------:R-:W-:Y:S02]  /*1af30*/  IADD3 R37, R4.reuse, 0xa9, RZ ;  /* 0x000000a904257810 */ /* 0x040fe40007ffe0ff */
[----:B------:R-:W-:Y:S01]  /*1af40*/  IADD3 R38, R4, 0xf1, RZ ;  /* 0x000000f104267810 */ /* 0x000fe20007ffe0ff */
[C---:B------:R-:W-:Y:S01]  /*1af50*/  FFMA.FTZ R211, R0.reuse, UR5, R59 ;  /* 0x0000000500d37c23 */ /* 0x040fe2000801003b */
[----:B------:R-:W-:Y:S01]  /*1af60*/  I2FP.F32.S32 R37, R37 ;  /* 0x0000002500257245 */ /* 0x000fe20000201400 */
[----:B------:R-:W-:Y:S01]  /*1af70*/  FFMA.FTZ R207, R0, UR5, R207 ;  /* 0x0000000500cf7c23 */ /* 0x000fe200080100cf */
[C---:B------:R-:W-:Y:S02]  /*1af80*/  IADD3 R0, R4.reuse, 0x81, RZ ;  /* 0x0000008104007810 */ /* 0x040fe40007ffe0ff */
[C---:B------:R-:W-:Y:S01]  /*1af90*/  IADD3 R108, R4.reuse, 0xc0, RZ ;  /* 0x000000c0046c7810 */ /* 0x040fe20007ffe0ff */
[C---:B------:R-:W-:Y:S01]  /*1afa0*/  FFMA.FTZ R186, R37.reuse, UR5, R186 ;  /* 0x0000000525ba7c23 */ /* 0x040fe200080100ba */
[----:B------:R-:W-:Y:S01]  /*1afb0*/  FFMA.FTZ R182, R37, UR5, R182 ;  /* 0x0000000525b67c23 */ /* 0x000fe200080100b6 */
[C---:B------:R-:W-:Y:S02]  /*1afc0*/  IADD3 R37, R4.reuse, 0xb8, RZ ;  /* 0x000000b804257810 */ /* 0x040fe40007ffe0ff */
[----:B------:R-:W-:Y:S02]  /*1afd0*/  I2FP.F32.S32 R0, R0 ;  /* 0x0000000000007245 */ /* 0x000fe40000201400 */
[----:B------:R-:W-:Y:S02]  /*1afe0*/  IADD3 R103, R4, 0xc1, RZ ;  /* 0x000000c104677810 */ /* 0x000fe40007ffe0ff */
[----:B------:R-:W-:Y:S01]  /*1aff0*/  I2FP.F32.S32 R108, R108 ;  /* 0x0000006c006c7245 */ /* 0x000fe20000201400 */
[C---:B------:R-:W-:Y:S01]  /*1b000*/  FFMA.FTZ R204, R0.reuse, UR5, R204 ;  /* 0x0000000500cc7c23 */ /* 0x040fe200080100cc */
[----:B------:R-:W-:Y:S01]  /*1b010*/  FFMA.FTZ R200, R0, UR5, R200 ;  /* 0x0000000500c87c23 */ /* 0x000fe200080100c8 */
[----:B------:R-:W-:Y:S02]  /*1b020*/  IADD3 R0, R4, 0x90, RZ ;  /* 0x0000009004007810 */ /* 0x000fe40007ffe0ff */
[C---:B------:R-:W-:Y:S01]  /*1b030*/  FFMA.FTZ R168, R108.reuse, UR5, R168 ;  /* 0x000000056ca87c23 */ /* 0x040fe200080100a8 */
[----:B------:R-:W-:Y:S01]  /*1b040*/  FFMA.FTZ R108, R108, UR5, R88 ;  /* 0x000000056c6c7c23 */ /* 0x000fe20008010058 */
[----:B------:R-:W-:Y:S02]  /*1b050*/  I2FP.F32.S32 R0, R0 ;  /* 0x0000000000007245 */ /* 0x000fe40000201400 */
[----:B------:R-:W-:Y:S03]  /*1b060*/  I2FP.F32.S32 R103, R103 ;  /* 0x0000006700677245 */ /* 0x000fe60000201400 */
[C---:B------:R-:W-:Y:S01]  /*1b070*/  FFMA.FTZ R197, R0.reuse, UR5, R197 ;  /* 0x0000000500c57c23 */ /* 0x040fe200080100c5 */
[----:B------:R-:W-:Y:S01]  /*1b080*/  FFMA.FTZ R194, R0, UR5, R194 ;  /* 0x0000000500c27c23 */ /* 0x000fe200080100c2 */
[----:B------:R-:W-:Y:S01]  /*1b090*/  IADD3 R0, R4, 0x99, RZ ;  /* 0x0000009904007810 */ /* 0x000fe20007ffe0ff */
[C---:B------:R-:W-:Y:S01]  /*1b0a0*/  FFMA.FTZ R126, R103.reuse, UR5, R90 ;  /* 0x00000005677e7c23 */ /* 0x040fe2000801005a */
[----:B------:R-:W-:Y:S02]  /*1b0b0*/  FFMA.FTZ R103, R103, UR5, R68 ;  /* 0x0000000567677c23 */ /* 0x000fe40008010044 */
[----:B------:R-:W-:Y:S05]  /*1b0c0*/  I2FP.F32.S32 R0, R0 ;  /* 0x0000000000007245 */ /* 0x000fea0000201400 */
[C---:B------:R-:W-:Y:S01]  /*1b0d0*/  FFMA.FTZ R195, R0.reuse, UR5, R195 ;  /* 0x0000000500c37c23 */ /* 0x040fe200080100c3 */
[----:B------:R-:W-:Y:S01]  /*1b0e0*/  FFMA.FTZ R190, R0, UR5, R190 ;  /* 0x0000000500be7c23 */ /* 0x000fe200080100be */
[----:B------:R-:W-:Y:S04]  /*1b0f0*/  IADD3 R0, R4, 0xa8, RZ ;  /* 0x000000a804007810 */ /* 0x000fe80007ffe0ff */
        /* <DEDUP_REMOVED lines=19> */
[C---:B------:R-:W-:Y:S04]  /*1b230*/  IADD3 R0, R4.reuse, 0xe1, RZ ;  /* 0x000000e104007810 */ /* 0x040fe80007ffe0ff */
[----:B------:R-:W-:Y:S02]  /*1b240*/  I2FP.F32.S32 R0, R0 ;  /* 0x0000000000007245 */ /* 0x000fe40000201400 */
[----:B----4-:R-:W-:Y:S01]  /*1b250*/  MOV R62, R8 ;  /* 0x00000008003e7202 */ /* 0x010fe20000000f00 */
[C---:B--2---:R-:W-:Y:S01]  /*1b260*/  FFMA.FTZ R95, R9.reuse, UR5, R60 ;  /* 0x00000005095f7c23 */ /* 0x044fe2000801003c */
[----:B------:R-:W-:Y:S01]  /*1b270*/  IADD3 R8, R4, 0x31, RZ ;  /* 0x0000003104087810 */ /* 0x000fe20007ffe0ff */
[----:B------:R-:W-:Y:S01]  /*1b280*/  FFMA.FTZ R9, R9, UR5, R174 ;  /* 0x0000000509097c23 */ /* 0x000fe200080100ae */
[----:B---3--:R-:W-:Y:S01]  /*1b290*/  MOV R60, R11 ;  /* 0x0000000b003c7202 */ /* 0x008fe20000000f00 */
[C---:B------:R-:W-:Y:S01]  /*1b2a0*/  FFMA.FTZ R11, R10.reuse, UR5, R171 ;  /* 0x000000050a0b7c23 */ /* 0x040fe200080100ab */
[----:B------:R-:W-:Y:S01]  /*1b2b0*/  I2FP.F32.S32 R8, R8 ;  /* 0x0000000800087245 */ /* 0x000fe20000201400 */
[----:B------:R-:W-:Y:S01]  /*1b2c0*/  FFMA.FTZ R10, R10, UR5, R175 ;  /* 0x000000050a0a7c23 */ /* 0x000fe200080100af */
[----:B------:R-:W-:Y:S01]  /*1b2d0*/  FMNMX.FTZ R5, R95, R5, !PT ;  /* 0x000000055f057209 */ /* 0x000fe20007810000 */
[----:B------:R-:W-:Y:S01]  /*1b2e0*/  FFMA.FTZ R121, R121, UR5, R62 ;  /* 0x0000000579797c23 */ /* 0x000fe2000801003e */
[C---:B------:R-:W-:Y:S01]  /*1b2f0*/  FFMA.FTZ R62, R125.reuse, UR5, R42 ;  /* 0x000000057d3e7c23 */ /* 0x040fe2000801002a */
[C---:B------:R-:W-:Y:S01]  /*1b300*/  FFMA.FTZ R31, R8.reuse, UR5, R31 ;  /* 0x00000005081f7c23 */ /* 0x040fe2000801001f */
[----:B------:R-:W-:Y:S01]  /*1b310*/  FFMA.FTZ R8, R8, UR5, R29 ;  /* 0x0000000508087c23 */ /* 0x000fe2000801001d */
[----:B------:R-:W-:Y:S01]  /*1b320*/  FMNMX.FTZ R29, R6, R164, !PT ;  /* 0x000000a4061d7209 */ /* 0x000fe20007810000 */
[----:B------:R-:W-:Y:S01]  /*1b330*/  FFMA.FTZ R125, R125, UR5, R40 ;  /* 0x000000057d7d7c23 */ /* 0x000fe20008010028 */
[----:B------:R-:W-:Y:S01]  /*1b340*/  FMNMX.FTZ R5, R11, R5, !PT ;  /* 0x000000050b057209 */ /* 0x000fe20007810000 */
[C---:B------:R-:W-:Y:S01]  /*1b350*/  FFMA.FTZ R60, R122.reuse, UR5, R60 ;  /* 0x000000057a3c7c23 */ /* 0x040fe2000801003c */
[----:B------:R-:W-:Y:S01]  /*1b360*/  FMNMX.FTZ R29, R7, R29, !PT ;  /* 0x0000001d071d7209 */ /* 0x000fe20007810000 */
[----:B------:R-:W-:Y:S01]  /*1b370*/  FFMA.FTZ R122, R122, UR5, R41 ;  /* 0x000000057a7a7c23 */ /* 0x000fe20008010029 */
[----:B------:R-:W-:Y:S01]  /*1b380*/  FMNMX.FTZ R5, R14, R5, !PT ;  /* 0x000000050e057209 */ /* 0x000fe20007810000 */
[C---:B------:R-:W-:Y:S01]  /*1b390*/  FFMA.FTZ R75, R0.reuse, UR5, R75 ;  /* 0x00000005004b7c23 */ /* 0x040fe2000801004b */
[----:B------:R-:W-:Y:S01]  /*1b3a0*/  FMNMX.FTZ R29, R9, R29, !PT ;  /* 0x0000001d091d7209 */ /* 0x000fe20007810000 */
        /* <DEDUP_REMOVED lines=82> */
[C---:B------:R-:W-:Y:S01]  /*1b8d0*/  FFMA.FTZ R81, R37.reuse, UR5, R81 ;  /* 0x0000000525517c23 */ /* 0x040fe20008010051 */
[C---:B------:R-:W-:Y:S01]  /*1b8e0*/  IADD3 R2, R4.reuse, 0xe0, RZ ;  /* 0x000000e004027810 */ /* 0x040fe20007ffe0ff */
[----:B------:R-:W-:Y:S01]  /*1b8f0*/  FFMA.FTZ R85, R37, UR5, R85 ;  /* 0x0000000525557c23 */ /* 0x000fe20008010055 */
[----:B------:R-:W-:Y:S02]  /*1b900*/  IADD3 R37, R4, 0xe8, RZ ;  /* 0x000000e804257810 */ /* 0x000fe40007ffe0ff */
        /* <DEDUP_REMOVED lines=10> */
[----:B------:R-:W-:Y:S02]  /*1b9b0*/  FMNMX.FTZ R5, R197, R5, !PT ;  /* 0x00000005c5057209 */ /* 0x000fe40007810000 */
[----:B------:R-:W-:Y:S01]  /*1b9c0*/  FMNMX.FTZ R29, R200, R29, !PT ;  /* 0x0000001dc81d7209 */ /* 0x000fe20007810000 */
[----:B------:R-:W-:Y:S01]  /*1b9d0*/  FFMA.FTZ R77, R2, UR5, R77 ;  /* 0x00000005024d7c23 */ /* 0x000fe2000801004d */
        /* <DEDUP_REMOVED lines=51> */
[----:B------:R-:W-:Y:S01]  /*1bd10*/  FFMA.FTZ R69, R29, UR5, R69 ;  /* 0x000000051d457c23 */ /* 0x000fe20008010045 */
[----:B------:R-:W-:Y:S02]  /*1bd20*/  FMNMX.FTZ R5, R74, R5, !PT ;  /* 0x000000054a057209 */ /* 0x000fe40007810000 */
[----:B------:R-:W-:Y:S02]  /*1bd30*/  I2FP.F32.S32 R4, R37 ;  /* 0x0000002500047245 */ /* 0x000fe40000201400 */
[----:B------:R-:W-:Y:S02]  /*1bd40*/  FMNMX.FTZ R0, R72, R0, !PT ;  /* 0x0000000048007209 */ /* 0x000fe40007810000 */
[----:B------:R-:W-:Y:S01]  /*1bd50*/  I2FP.F32.S32 R2, R2 ;  /* 0x0000000200027245 */ /* 0x000fe20000201400 */
[C---:B------:R-:W-:Y:S01]  /*1bd60*/  FFMA.FTZ R36, R4.reuse, UR5, R36 ;  /* 0x0000000504247c23 */ /* 0x040fe20008010024 */
[----:B------:R-:W-:Y:S01]  /*1bd70*/  FMNMX.FTZ R0, R71, R0, !PT ;  /* 0x0000000047007209 */ /* 0x000fe20007810000 */
[----:B------:R-:W-:Y:S01]  /*1bd80*/  FFMA.FTZ R67, R4, UR5, R67 ;  /* 0x0000000504437c23 */ /* 0x000fe20008010043 */
[----:B------:R-:W-:Y:S01]  /*1bd90*/  FMNMX.FTZ R5, R73, R5, !PT ;  /* 0x0000000549057209 */ /* 0x000fe20007810000 */
[----:B------:R-:W-:Y:S01]  /*1bda0*/  FFMA.FTZ R3, R2, UR5, R3 ;  /* 0x0000000502037c23 */ /* 0x000fe20008010003 */
[----:B------:R-:W-:Y:S01]  /*1bdb0*/  FMNMX.FTZ R0, R36, R0, !PT ;  /* 0x0000000024007209 */ /* 0x000fe20007810000 */
[----:B------:R-:W-:Y:S01]  /*1bdc0*/  FFMA.FTZ R66, R2, UR5, R66 ;  /* 0x0000000502427c23 */ /* 0x000fe20008010042 */
[----:B------:R-:W-:Y:S02]  /*1bdd0*/  FMNMX.FTZ R5, R70, R5, !PT ;  /* 0x0000000546057209 */ /* 0x000fe40007810000 */
[----:B------:R-:W-:Y:S02]  /*1bde0*/  FMNMX.FTZ R0, R3, R0, !PT ;  /* 0x0000000003007209 */ /* 0x000fe40007810000 */
[----:B------:R-:W-:Y:S03]  /*1bdf0*/  FMNMX.FTZ R5, R69, R5, !PT ;  /* 0x0000000545057209 */ /* 0x000fe60007810000 */
[----:B------:R-:W1:Y:S01]  /*1be00*/  SHFL.BFLY PT, R2, R0, 0x2, 0x1f ;  /* 0x0c401f0000027f89 */ /* 0x000e6200000e0000 */
[----:B------:R-:W-:Y:S04]  /*1be10*/  FMNMX.FTZ R4, R67, R5, !PT ;  /* 0x0000000543047209 */ /* 0x000fe80007810000 */
[----:B------:R-:W-:Y:S05]  /*1be20*/  FMNMX.FTZ R4, R66, R4, !PT ;  /* 0x0000000442047209 */ /* 0x000fea0007810000 */
[----:B------:R-:W2:Y:S01]  /*1be30*/  SHFL.BFLY PT, R5, R4, 0x2, 0x1f ;  /* 0x0c401f0004057f89 */ /* 0x000ea200000e0000 */
[----:B-1----:R-:W-:Y:S07]  /*1be40*/  FMNMX.FTZ R2, R0, R2, !PT ;  /* 0x0000000200027209 */ /* 0x002fee0007810000 */
[----:B------:R-:W1:Y:S01]  /*1be50*/  SHFL.BFLY PT, R0, R2, 0x1, 0x1f ;  /* 0x0c201f0002007f89 */ /* 0x000e6200000e0000 */
[----:B--2---:R-:W-:Y:S07]  /*1be60*/  FMNMX.FTZ R5, R4, R5, !PT ;  /* 0x0000000504057209 */ /* 0x004fee0007810000 */
[----:B------:R-:W2:Y:S01]  /*1be70*/  SHFL.BFLY PT, R4, R5, 0x1, 0x1f ;  /* 0x0c201f0005047f89 */ /* 0x000ea200000e0000 */
[----:B-1----:R-:W-:Y:S04]  /*1be80*/  FMNMX.FTZ R0, R2, R0, !PT ;  /* 0x0000000002007209 */ /* 0x002fe80007810000 */
[C---:B------:R-:W-:Y:S01]  /*1be90*/  FSETP.NEU.FTZ.AND P0, PT, R0.reuse, -INF , PT ;  /* 0xff8000000000780b */ /* 0x040fe20003f1d000 */
[C---:B------:R-:W-:Y:S05]  /*1bea0*/  FMUL.FTZ R39, R0.reuse, UR4 ;  /* 0x0000000400277c20 */ /* 0x040fea0008410000 */
[----:B------:R-:W-:Y:S02]  /*1beb0*/  FSEL R39, R39, RZ, P0 ;  /* 0x000000ff27277208 */ /* 0x000fe40000000000 */
[----:B--2---:R-:W-:Y:S01]  /*1bec0*/  FMNMX.FTZ R2, R5, R4, !PT ;  /* 0x0000000405027209 */ /* 0x004fe20007810000 */
[----:B------:R-:W-:Y:S02]  /*1bed0*/  FADD.FTZ R4, -R0, R165 ;  /* 0x000000a500047221 */ /* 0x000fe40000010100 */
        /* <DEDUP_REMOVED lines=10> */
[C---:B------:R-:W-:Y:S01]  /*1bf80*/  FMUL.FTZ R68, R2.reuse, UR4 ;  /* 0x0000000402447c20 */ /* 0x040fe20008410000 */
[----:B------:R-:W-:Y:S01]  /*1bf90*/  LDSM.16.MT88.4 R60, [R231+0xa800] ;  /* 0x00a80000e73c783b */ /* 0x000fe20000004200 */
[----:B------:R-:W-:Y:S01]  /*1bfa0*/  FSETP.NEU.FTZ.AND P0, PT, R2, -INF , PT ;  /* 0xff8000000200780b */ /* 0x000fe20003f1d000 */
[--C-:B------:R-:W-:Y:S03]  /*1bfb0*/  FFMA.FTZ R174, R172, UR4, -R39.reuse ;  /* 0x00000004acae7c23 */ /* 0x100fe60008010827 */
[----:B------:R-:W-:Y:S01]  /*1bfc0*/  MUFU.EX2 R113, R113 ;  /* 0x0000007100717308 */ /* 0x000fe20000000800 */
[--C-:B------:R-:W-:Y:S01]  /*1bfd0*/  FFMA.FTZ R171, R169, UR4, -R39.reuse ;  /* 0x00000004a9ab7c23 */ /* 0x100fe20008010827 */
[----:B------:R-:W-:Y:S01]  /*1bfe0*/  FSEL R68, R68, RZ, P0 ;  /* 0x000000ff44447208 */ /* 0x000fe20000000000 */
[--C-:B------:R-:W-:Y:S01]  /*1bff0*/  FFMA.FTZ R169, R95, UR4, -R39.reuse ;  /* 0x000000045fa97c23 */ /* 0x100fe20008010827 */
[----:B------:R-:W-:Y:S01]  /*1c000*/  FMUL.FTZ R4, R4, UR4 ;  /* 0x0000000404047c20 */ /* 0x000fe20008410000 */
[--C-:B------:R-:W-:Y:S01]  /*1c010*/  FFMA.FTZ R119, R15, UR4, -R39.reuse ;  /* 0x000000040f777c23 */ /* 0x100fe20008010827 */
[--C-:B------:R-:W-:Y:S01]  /*1c020*/  FFMA.FTZ R127, R14, UR4, -R39.reuse ;  /* 0x000000040e7f7c23 */ /* 0x100fe20008010827 */
[--C-:B------:R-:W-:Y:S03]  /*1c030*/  FFMA.FTZ R115, R16, UR4, -R68.reuse ;  /* 0x0000000410737c23 */ /* 0x100fe60008010844 */
[----:B------:R-:W1:Y:S01]  /*1c040*/  MUFU.EX2 R37, R4 ;  /* 0x0000000400257308 */ /* 0x000e620000000800 */
[--C-:B------:R-:W-:Y:S01]  /*1c050*/  FFMA.FTZ R114, R17, UR4, -R68.reuse ;  /* 0x0000000411727c23 */ /* 0x100fe20008010844 */
[--C-:B------:R-:W-:Y:S01]  /*1c060*/  FFMA.FTZ R105, R24, UR4, -R68.reuse ;  /* 0x0000000418697c23 */ /* 0x100fe20008010844 */
[----:B------:R-:W2:Y:S01]  /*1c070*/  LDSM.16.MT88.4 R16, [R234+0xa000] ;  /* 0x00a00000ea10783b */ /* 0x000ea20000004200 */
[--C-:B------:R-:W-:Y:S01]  /*1c080*/  FFMA.FTZ R100, R25, UR4, -R68.reuse ;  /* 0x0000000419647c23 */ /* 0x100fe20008010844 */
[--C-:B------:R-:W-:Y:S01]  /*1c090*/  FFMA.FTZ R95, R28, UR4, -R68.reuse ;  /* 0x000000041c5f7c23 */ /* 0x100fe20008010844 */
[--C-:B------:R-:W-:Y:S01]  /*1c0a0*/  FFMA.FTZ R175, R6, UR4, -R68.reuse ;  /* 0x0000000406af7c23 */ /* 0x100fe20008010844 */
[--C-:B------:R-:W-:Y:S03]  /*1c0b0*/  FFMA.FTZ R172, R7, UR4, -R68.reuse ;  /* 0x0000000407ac7c23 */ /* 0x100fe60008010844 */
[----:B------:R-:W-:Y:S01]  /*1c0c0*/  MUFU.EX2 R174, R174 ;  /* 0x000000ae00ae7308 */ /* 0x000fe20000000800 */
[--C-:B------:R-:W-:Y:S01]  /*1c0d0*/  FFMA.FTZ R165, R9, UR4, -R68.reuse ;  /* 0x0000000409a57c23 */ /* 0x100fe20008010844 */
[--C-:B------:R-:W-:Y:S01]  /*1c0e0*/  FFMA.FTZ R128, R10, UR4, -R68.reuse ;  /* 0x000000040a807c23 */ /* 0x100fe20008010844 */
[----:B------:R-:W3:Y:S01]  /*1c0f0*/  LDSM.16.MT88.4 R24, [R232+0xa000] ;  /* 0x00a00000e818783b */ /* 0x000ee20000004200 */
[--C-:B------:R-:W-:Y:S01]  /*1c100*/  FFMA.FTZ R99, R8, UR4, -R68.reuse ;  /* 0x0000000408637c23 */ /* 0x100fe20008010844 */
[--C-:B------:R-:W-:Y:S01]  /*1c110*/  FFMA.FTZ R124, R12, UR4, -R68.reuse ;  /* 0x000000040c7c7c23 */ /* 0x100fe20008010844 */
[--C-:B------:R-:W-:Y:S01]  /*1c120*/  FFMA.FTZ R120, R13, UR4, -R68.reuse ;  /* 0x000000040d787c23 */ /* 0x100fe20008010844 */
[--C-:B------:R-:W-:Y:S03]  /*1c130*/  FFMA.FTZ R112, R22, UR4, -R39.reuse ;  /* 0x0000000416707c23 */ /* 0x100fe60008010827 */
[----:B------:R-:W4:Y:S01]  /*1c140*/  MUFU.EX2 R171, R171 ;  /* 0x000000ab00ab7308 */ /* 0x000f220000000800 */
[C---:B-1----:R-:W-:Y:S01]  /*1c150*/  FMUL.FTZ R6, R37.reuse, R162 ;  /* 0x000000a225067220 */ /* 0x042fe20000410000 */
[C---:B------:R-:W-:Y:S01]  /*1c160*/  FMUL.FTZ R7, R37.reuse, R163 ;  /* 0x000000a325077220 */ /* 0x040fe20000410000 */
[----:B------:R-:W1:Y:S01]  /*1c170*/  LDSM.16.MT88.4 R28, [R231+0xa000] ;  /* 0x00a00000e71c783b */ /* 0x000e620000004200 */
[----:B------:R-:W-:Y:S01]  /*1c180*/  MOV R163, R52 ;  /* 0x0000003400a37202 */ /* 0x000fe20000000f00 */
[C---:B------:R-:W-:Y:S01]  /*1c190*/  FMUL.FTZ R10, R37.reuse, R158 ;  /* 0x0000009e250a7220 */ /* 0x040fe20000410000 */
[----:B------:R-:W-:Y:S01]  /*1c1a0*/  MOV R158, R53 ;  /* 0x00000035009e7202 */ /* 0x000fe20000000f00 */
[C---:B------:R-:W-:Y:S03]  /*1c1b0*/  FMUL.FTZ R15, R37.reuse, R155 ;  /* 0x0000009b250f7220 */ /* 0x040fe60000410000 */
[----:B------:R-:W-:Y:S01]  /*1c1c0*/  MUFU.EX2 R169, R169 ;  /* 0x000000a900a97308 */ /* 0x000fe20000000800 */
[----:B------:R-:W-:Y:S01]  /*1c1d0*/  MOV R155, R44 ;  /* 0x0000002c009b7202 */ /* 0x000fe20000000f00 */
[C---:B------:R-:W-:Y:S01]  /*1c1e0*/  FMUL.FTZ R14, R37.reuse, R154 ;  /* 0x0000009a250e7220 */ /* 0x040fe20000410000 */
[----:B------:R-:W-:Y:S01]  /*1c1f0*/  FMUL.FTZ R22, R37, R146 ;  /* 0x0000009225167220 */ /* 0x000fe20000410000 */
[--C-:B------:R-:W-:Y:S01]  /*1c200*/  FFMA.FTZ R110, R23, UR4, -R39.reuse ;  /* 0x00000004176e7c23 */ /* 0x100fe20008010827 */
[----:B------:R-:W-:Y:S01]  /*1c210*/  FMUL.FTZ R23, R37, R147 ;  /* 0x0000009325177220 */ /* 0x000fe20000410000 */
[--C-:B------:R-:W-:Y:S01]  /*1c220*/  FFMA.FTZ R111, R20, UR4, -R68.reuse ;  /* 0x00000004146f7c23 */ /* 0x100fe20008010844 */
[--C-:B------:R-:W-:Y:S03]  /*1c230*/  FFMA.FTZ R106, R21, UR4, -R68.reuse ;  /* 0x00000004156a7c23 */ /* 0x100fe60008010844 */
[----:B------:R-:W-:Y:S01]  /*1c240*/  MUFU.EX2 R175, R175 ;  /* 0x000000af00af7308 */ /* 0x000fe20000000800 */
[----:B----4-:R-:W-:Y:S01]  /*1c250*/  F2FP.F16.F32.PACK_AB R41, R171, R174 ;  /* 0x000000aeab29723e */ /* 0x010fe200000000ff */
[--C-:B------:R-:W-:Y:S01]  /*1c260*/  FFMA.FTZ R90, R34, UR4, -R39.reuse ;  /* 0x00000004225a7c23 */ /* 0x100fe20008010827 */
[----:B------:R-:W-:Y:S01]  /*1c270*/  FMUL.FTZ R34, R37, R134 ;  /* 0x0000008625227220 */ /* 0x000fe20000410000 */
[--C-:B------:R-:W-:Y:S01]  /*1c280*/  FFMA.FTZ R88, R35, UR4, -R39.reuse ;  /* 0x0000000423587c23 */ /* 0x100fe20008010827 */
[----:B------:R-:W-:Y:S01]  /*1c290*/  FMUL.FTZ R35, R37, R135 ;  /* 0x0000008725237220 */ /* 0x000fe20000410000 */
[--C-:B------:R-:W-:Y:S01]  /*1c2a0*/  FFMA.FTZ R102, R32, UR4, -R68.reuse ;  /* 0x0000000420667c23 */ /* 0x100fe20008010844 */
[----:B------:R-:W-:Y:S03]  /*1c2b0*/  MOV R162, R51 ;  /* 0x0000003300a27202 */ /* 0x000fe60000000f00 */
[----:B------:R-:W4:Y:S01]  /*1c2c0*/  MUFU.EX2 R172, R172 ;  /* 0x000000ac00ac7308 */ /* 0x000f220000000800 */
[----:B------:R-:W-:Y:S01]  /*1c2d0*/  F2FP.F16.F32.PACK_AB R51, R113, R117 ;  /* 0x000000757133723e */ /* 0x000fe200000000ff */
        /* <DEDUP_REMOVED lines=11> */
[----:B------:R-:W-:Y:S01]  /*1c390*/  FFMA.FTZ R190, R190, UR4, -R68 ;  /* 0x00000004bebe7c23 */ /* 0x000fe20008010844 */
[--C-:B------:R-:W-:Y:S01]  /*1c3a0*/  FFMA.FTZ R189, R189, UR4, -R39.reuse ;  /* 0x00000004bdbd7c23 */ /* 0x100fe20008010827 */
[--C-:B------:R-:W-:Y:S03]  /*1c3b0*/  FFMA.FTZ R188, R188, UR4, -R39.reuse ;  /* 0x00000004bcbc7c23 */ /* 0x100fe60008010827 */
        /* <DEDUP_REMOVED lines=9> */
[----:B------:R-:W-:Y:S01]  /*1c450*/  FFMA.FTZ R174, R37, R251, R174 ;  /* 0x000000fb25ae7223 */ /* 0x000fe200000100ae */
[--C-:B------:R-:W-:Y:S01]  /*1c460*/  FFMA.FTZ R168, R168, UR4, -R39.reuse ;  /* 0x00000004a8a87c23 */ /* 0x100fe20008010827 */
[--C-:B------:R-:W-:Y:S01]  /*1c470*/  FFMA.FTZ R126, R126, UR4, -R39.reuse ;  /* 0x000000047e7e7c23 */ /* 0x100fe20008010827 */
[--C-:B------:R-:W-:Y:S01]  /*1c480*/  FFMA.FTZ R118, R118, UR4, -R39.reuse ;  /* 0x0000000476767c23 */ /* 0x100fe20008010827 */
[--C-:B------:R-:W-:Y:S01]  /*1c490*/  FFMA.FTZ R116, R116, UR4, -R39.reuse ;  /* 0x0000000474747c23 */ /* 0x100fe20008010827 */
[--C-:B------:R-:W-:Y:S01]  /*1c4a0*/  FFMA.FTZ R108, R108, UR4, -R68.reuse ;  /* 0x000000046c6c7c23 */ /* 0x100fe20008010844 */
[--C-:B------:R-:W-:Y:S03]  /*1c4b0*/  FFMA.FTZ R103, R103, UR4, -R68.reuse ;  /* 0x0000000467677c23 */ /* 0x100fe60008010844 */
[----:B------:R-:W4:Y:S01]  /*1c4c0*/  MUFU.EX2 R119, R119 ;  /* 0x0000007700777308 */ /* 0x000f220000000800 */
[----:B-----5:R-:W-:Y:S01]  /*1c4d0*/  F2FP.F16.F32.PACK_AB R42, R128, R165 ;  /* 0x000000a5802a723e */ /* 0x020fe200000000ff */
        /* <DEDUP_REMOVED lines=9> */
[----:B------:R-:W-:Y:S01]  /*1c570*/  FFMA.FTZ R76, R76, UR4, -R68 ;  /* 0x000000044c4c7c23 */ /* 0x000fe20008010844 */
[----:B------:R-:W-:Y:S01]  /*1c580*/  FADD.FTZ R5, -R2, R164 ;  /* 0x000000a402057221 */ /* 0x000fe20000010100 */
[--C-:B------:R-:W-:Y:S01]  /*1c590*/  FFMA.FTZ R164, R11, UR4, -R39.reuse ;  /* 0x000000040ba47c23 */ /* 0x100fe20008010827 */
[----:B------:R-:W-:Y:S01]  /*1c5a0*/  FMUL.FTZ R11, R37, R159 ;  /* 0x0000009f250b7220 */ /* 0x000fe20000410000 */
[----:B------:R-:W-:Y:S03]  /*1c5b0*/  MOV R159, R54 ;  /* 0x00000036009f7202 */ /* 0x000fe60000000f00 */
[----:B------:R-:W-:Y:S01]  /*1c5c0*/  MUFU.EX2 R120, R120 ;  /* 0x0000007800787308 */ /* 0x000fe20000000800 */
[----:B----4-:R-:W-:Y:S01]  /*1c5d0*/  F2FP.F16.F32.PACK_AB R49, R119, R127 ;  /* 0x0000007f7731723e */ /* 0x010fe200000000ff */
[----:B------:R-:W-:Y:S01]  /*1c5e0*/  FMUL.FTZ R5, R5, UR4 ;  /* 0x0000000405057c20 */ /* 0x000fe20008410000 */
[----:B------:R-:W-:Y:S01]  /*1c5f0*/  MOV R154, R97 ;  /* 0x00000061009a7202 */ /* 0x000fe20000000f00 */
        /* <DEDUP_REMOVED lines=21> */
[C---:B----4-:R-:W-:Y:S01]  /*1c750*/  FMUL.FTZ R4, R38.reuse, R160 ;  /* 0x000000a026047220 */ /* 0x050fe20000410000 */
[----:B------:R-:W-:Y:S01]  /*1c760*/  MOV R160, R55 ;  /* 0x0000003700a07202 */ /* 0x000fe20000000f00 */
[C---:B------:R-:W-:Y:S01]  /*1c770*/  FMUL.FTZ R5, R38.reuse, R161 ;  /* 0x000000a126057220 */ /* 0x040fe20000410000 */
[----:B------:R-:W-:Y:S01]  /*1c780*/  LDSM.16.MT88.4 R52, [R234+0xa800] ;  /* 0x00a80000ea34783b */ /* 0x000fe20000004200 */
[----:B------:R-:W-:Y:S01]  /*1c790*/  MOV R161, R56 ;  /* 0x0000003800a17202 */ /* 0x000fe20000000f00 */
[----:B------:R-:W-:Y:S01]  /*1c7a0*/  FMUL.FTZ R8, R38, R156 ;  /* 0x0000009c26087220 */ /* 0x000fe20000410000 */
[----:B------:R-:W-:Y:S03]  /*1c7b0*/  MOV R156, R47 ;  /* 0x0000002f009c7202 */ /* 0x000fe60000000f00 */
[----:B------:R-:W4:Y:S01]  /*1c7c0*/  MUFU.EX2 R114, R114 ;  /* 0x0000007200727308 */ /* 0x000f220000000800 */
[----:B-----5:R-:W-:Y:S01]  /*1c7d0*/  F2FP.F16.F32.PACK_AB R43, R164, R169 ;  /* 0x000000a9a42b723e */ /* 0x020fe200000000ff */
[C---:B------:R-:W-:Y:S01]  /*1c7e0*/  FMUL.FTZ R9, R38.reuse, R157 ;  /* 0x0000009d26097220 */ /* 0x040fe20000410000 */
[C---:B------:R-:W-:Y:S01]  /*1c7f0*/  FMUL.FTZ R12, R38.reuse, R152 ;  /* 0x00000098260c7220 */ /* 0x040fe20000410000 */
[----:B------:R-:W-:Y:S01]  /*1c800*/  LDSM.16.MT88.4 R56, [R232+0xa800] ;  /* 0x00a80000e838783b */ /* 0x000fe20000004200 */
[----:B------:R-:W-:Y:S01]  /*1c810*/  MOV R152, R45 ;  /* 0x0000002d00987202 */ /* 0x000fe20000000f00 */
[C---:B------:R-:W-:Y:S01]  /*1c820*/  FMUL.FTZ R13, R38.reuse, R153 ;  /* 0x00000099260d7220 */ /* 0x040fe20000410000 */
[C---:B------:R-:W-:Y:S03]  /*1c830*/  FMUL.FTZ R20, R38.reuse, R144 ;  /* 0x0000009026147220 */ /* 0x040fe60000410000 */
[----:B------:R-:W-:Y:S01]  /*1c840*/  MUFU.EX2 R112, R112 ;  /* 0x0000007000707308 */ /* 0x000fe20000000800 */
[C---:B--2---:R-:W-:Y:S01]  /*1c850*/  HMMA.16816.F32 R4, R40.reuse, R16, R4 ;  /* 0x000000102804723c */ /* 0x044fe20000001804 */
[----:B------:R-:W-:Y:S01]  /*1c860*/  PLOP3.LUT P0, PT, PT, PT, UP0, 0x80, 0x0 ;  /* 0x000000000000781c */ /* 0x000fe20003f0f008 */
[----:B------:R-:W2:Y:S03]  /*1c870*/  LDSM.16.MT88.4 R44, [R230+0xa000] ;  /* 0x00a00000e62c783b */ /* 0x000ea60000004200 */
[----:B------:R-:W-:Y:S01]  /*1c880*/  FMUL.FTZ R21, R38, R145 ;  /* 0x0000009126157220 */ /* 0x000fe20000410000 */
[C---:B------:R-:W-:Y:S03]  /*1c890*/  HMMA.16816.F32 R8, R40.reuse, R18, R8 ;  /* 0x000000122808723c */ /* 0x040fe60000001808 */
[----:B------:R-:W5:Y:S02]  /*1c8a0*/  MUFU.EX2 R110, R110 ;  /* 0x0000006e006e7308 */ /* 0x000f640000000800 */
[----:B----4-:R-:W-:Y:S01]  /*1c8b0*/  F2FP.F16.F32.PACK_AB R50, R114, R115 ;  /* 0x000000737232723e */ /* 0x010fe200000000ff */
[C---:B---3--:R-:W-:Y:S07]  /*1c8c0*/  HMMA.16816.F32 R12, R40.reuse, R24, R12 ;  /* 0x00000018280c723c */ /* 0x048fee000000180c */
[----:B------:R-:W-:Y:S01]  /*1c8d0*/  MUFU.EX2 R104, R104 ;  /* 0x0000006800687308 */ /* 0x000fe20000000800 */
[C---:B------:R-:W-:Y:S03]  /*1c8e0*/  FMUL.FTZ R18, R37.reuse, R150 ;  /* 0x0000009625127220 */ /* 0x040fe60000410000 */
[C---:B------:R-:W-:Y:S01]  /*1c8f0*/  FMUL.FTZ R19, R37.reuse, R151 ;  /* 0x0000009725137220 */ /* 0x040fe20000410000 */
[C---:B------:R-:W-:Y:S01]  /*1c900*/  FMUL.FTZ R16, R38.reuse, R148 ;  /* 0x0000009426107220 */ /* 0x040fe20000410000 */
[C---:B------:R-:W-:Y:S04]  /*1c910*/  FMUL.FTZ R17, R38.reuse, R149 ;  /* 0x0000009526117220 */ /* 0x040fe80000410000 */
[----:B------:R-:W3:Y:S01]  /*1c920*/  MUFU.EX2 R98, R98 ;  /* 0x0000006200627308 */ /* 0x000ee20000000800 */
[C---:B------:R-:W-:Y:S01]  /*1c930*/  FMUL.FTZ R24, R38.reuse, R140 ;  /* 0x0000008c26187220 */ /* 0x040fe20000410000 */
[C---:B------:R-:W-:Y:S01]  /*1c940*/  FMUL.FTZ R25, R38.reuse, R141 ;  /* 0x0000008d26197220 */ /* 0x040fe20000410000 */
[C---:B------:R-:W-:Y:S01]  /*1c950*/  FMUL.FTZ R32, R38.reuse, R132 ;  /* 0x0000008426207220 */ /* 0x040fe20000410000 */
[C---:B------:R-:W-:Y:S03]  /*1c960*/  HMMA.16816.F32 R16, R40.reuse, R26, R16 ;  /* 0x0000001a2810723c */ /* 0x040fe60000001810 */
[----:B------:R-:W-:Y:S03]  /*1c970*/  FMUL.FTZ R33, R38, R133 ;  /* 0x0000008526217220 */ /* 0x000fe60000410000 */
[----:B------:R-:W-:Y:S01]  /*1c980*/  MUFU.EX2 R111, R111 ;  /* 0x0000006f006f7308 */ /* 0x000fe20000000800 */
[--C-:B------:R-:W-:Y:S01]  /*1c990*/  FFMA.FTZ R140, R160, UR4, -R39.reuse ;  /* 0x00000004a08c7c23 */ /* 0x100fe20008010827 */
[C---:B-1----:R-:W-:Y:S03]  /*1c9a0*/  HMMA.16816.F32 R20, R40.reuse, R28, R20 ;  /* 0x0000001c2814723c */ /* 0x042fe60000001814 */
[C---:B------:R-:W-:Y:S05]  /*1c9b0*/  FMUL.FTZ R26, R37.reuse, R142 ;  /* 0x0000008e251a7220 */ /* 0x040fea0000410000 */
[----:B------:R-:W1:Y:S03]  /*1c9c0*/  MUFU.EX2 R106, R106 ;  /* 0x0000006a006a7308 */ /* 0x000e660000000800 */
[----:B------:R-:W-:Y:S01]  /*1c9d0*/  FMUL.FTZ R27, R37, R143 ;  /* 0x0000008f251b7220 */ /* 0x000fe20000410000 */
[C---:B------:R-:W-:Y:S01]  /*1c9e0*/  FMUL.FTZ R28, R38.reuse, R136 ;  /* 0x00000088261c7220 */ /* 0x040fe20000410000 */
[----:B------:R-:W-:Y:S01]  /*1c9f0*/  FMUL.FTZ R29, R38, R137 ;  /* 0x00000089261d7220 */ /* 0x000fe20000410000 */
[--C-:B------:R-:W-:Y:S01]  /*1ca00*/  FFMA.FTZ R142, R163, UR4, -R68.reuse ;  /* 0x00000004a38e7c23 */ /* 0x100fe20008010844 */
[--C-:B------:R-:W-:Y:S03]  /*1ca10*/  FFMA.FTZ R143, R162, UR4, -R68.reuse ;  /* 0x00000004a28f7c23 */ /* 0x100fe60008010844 */
[----:B------:R-:W-:Y:S01]  /*1ca20*/  MUFU.EX2 R105, R105 ;  /* 0x0000006900697308 */ /* 0x000fe20000000800 */
[C---:B------:R-:W-:Y:S03]  /*1ca30*/  HMMA.16816.F32 R24, R40.reuse, R30, R24 ;  /* 0x0000001e2818723c */ /* 0x040fe60000001818 */
[--C-:B------:R-:W-:Y:S01]  /*1ca40*/  FFMA.FTZ R141, R215, UR4, -R68.reuse ;  /* 0x00000004d78d7c23 */ /* 0x100fe20008010844 */
[--C-:B------:R-:W-:Y:S01]  /*1ca50*/  FFMA.FTZ R150, R208, UR4, -R68.reuse ;  /* 0x00000004d0967c23 */ /* 0x100fe20008010844 */
[--C-:B------:R-:W-:Y:S01]  /*1ca60*/  FFMA.FTZ R151, R207, UR4, -R68.reuse ;  /* 0x00000004cf977c23 */ /* 0x100fe20008010844 */
[----:B------:R-:W-:Y:S03]  /*1ca70*/  FFMA.FTZ R149, R205, UR4, -R39 ;  /* 0x00000004cd957c23 */ /* 0x000fe60008010827 */
[----:B------:R-:W4:Y:S02]  /*1ca80*/  MUFU.EX2 R100, R100 ;  /* 0x0000006400647308 */ /* 0x000f240000000800 */
[C---:B------:R-:W-:Y:S01]  /*1ca90*/  FMUL.FTZ R30, R37.reuse, R138 ;  /* 0x0000008a251e7220 */ /* 0x040fe20000410000 */
[----:B------:R-:W-:Y:S01]  /*1caa0*/  FMUL.FTZ R31, R37, R139 ;  /* 0x0000008b251f7220 */ /* 0x000fe20000410000 */
[----:B------:R-:W-:Y:S01]  /*1cab0*/  FFMA.FTZ R175, R38, R252, R175 ;  /* 0x000000fc26af7223 */ /* 0x000fe200000100af */
[----:B------:R-:W-:Y:S01]  /*1cac0*/  MOV R157, R48 ;  /* 0x00000030009d7202 */ /* 0x000fe20000000f00 */
[--C-:B------:R-:W-:Y:S04]  /*1cad0*/  FFMA.FTZ R132, R152, UR4, -R39.reuse ;  /* 0x0000000498847c23 */ /* 0x100fe80008010827 */
[----:B------:R-:W-:Y:S01]  /*1cae0*/  MUFU.EX2 R93, R93 ;  /* 0x0000005d005d7308 */ /* 0x000fe20000000800 */
[----:B------:R-:W-:Y:S01]  /*1caf0*/  F2FP.F16.F32.PACK_AB R48, R120, R124 ;  /* 0x0000007c7830723e */ /* 0x000fe200000000ff */
[--C-:B------:R-:W-:Y:S01]  /*1cb00*/  FFMA.FTZ R133, R156, UR4, -R68.reuse ;  /* 0x000000049c857c23 */ /* 0x100fe20008010844 */
[C---:B--2---:R-:W-:Y:S03]  /*1cb10*/  HMMA.16816.F32 R28, R40.reuse, R44, R28 ;  /* 0x0000002c281c723c */ /* 0x044fe6000000181c */
[--C-:B------:R-:W-:Y:S01]  /*1cb20*/  FFMA.FTZ R156, R204, UR4, -R39.reuse ;  /* 0x00000004cc9c7c23 */ /* 0x100fe20008010827 */
[--C-:B------:R-:W-:Y:S03]  /*1cb30*/  FFMA.FTZ R138, R157, UR4, -R68.reuse ;  /* 0x000000049d8a7c23 */ /* 0x100fe60008010844 */
[----:B------:R-:W2:Y:S01]  /*1cb40*/  MUFU.EX2 R92, R92 ;  /* 0x0000005c005c7308 */ /* 0x000ea20000000800 */
[----:B------:R-:W-:Y:S01]  /*1cb50*/  HMMA.16816.F32 R32, R40, R46, R32 ;  /* 0x0000002e2820723c */ /* 0x000fe20000001820 */
[----:B------:R-:W2:Y:S02]  /*1cb60*/  LDSM.16.MT88.4 R40, [R230+0xa800] ;  /* 0x00a80000e628783b */ /* 0x000ea40000004200 */
[----:B-----5:R-:W-:Y:S03]  /*1cb70*/  F2FP.F16.F32.PACK_AB R45, R110, R112 ;  /* 0x000000706e2d723e */ /* 0x020fe600000000ff */
[C---:B------:R-:W-:Y:S03]  /*1cb80*/  HMMA.16816.F32 R4, R48.reuse, R52, R4 ;  /* 0x000000343004723c */ /* 0x040fe60000001804 */
[----:B------:R-:W-:Y:S02]  /*1cb90*/  MUFU.EX2 R90, R90 ;  /* 0x0000005a005a7308 */ /* 0x000fe40000000800 */
[----:B---3--:R-:W-:Y:S01]  /*1cba0*/  F2FP.F16.F32.PACK_AB R47, R98, R104 ;  /* 0x00000068622f723e */ /* 0x008fe200000000ff */
[C---:B------:R-:W-:Y:S01]  /*1cbb0*/  HMMA.16816.F32 R8, R48.reuse, R54, R8 ;  /* 0x000000363008723c */ /* 0x040fe20000001808 */
[----:B------:R-:W3:Y:S06]  /*1cbc0*/  LDSM.16.MT88.4 R52, [R234+0xb000] ;  /* 0x00b00000ea34783b */ /* 0x000eec0000004200 */
[----:B------:R-:W5:Y:S01]  /*1cbd0*/  MUFU.EX2 R88, R88 ;  /* 0x0000005800587308 */ /* 0x000f620000000800 */
[----:B-1----:R-:W-:Y:S01]  /*1cbe0*/  F2FP.F16.F32.PACK_AB R44, R106, R111 ;  /* 0x0000006f6a2c723e */ /* 0x002fe200000000ff */
[C---:B------:R-:W-:Y:S08]  /*1cbf0*/  HMMA.16816.F32 R12, R48.reuse, R56, R12 ;  /* 0x00000038300c723c */ /* 0x040ff0000000180c */
[----:B------:R-:W-:Y:S01]  /*1cc00*/  MUFU.EX2 R95, R95 ;  /* 0x0000005f005f7308 */ /* 0x000fe20000000800 */
[C---:B------:R-:W-:Y:S01]  /*1cc10*/  HMMA.16816.F32 R16, R48.reuse, R58, R16 ;  /* 0x0000003a3010723c */ /* 0x040fe20000001810 */
[----:B------:R-:W1:Y:S02]  /*1cc20*/  LDSM.16.MT88.4 R56, [R232+0xb000] ;  /* 0x00b00000e838783b */ /* 0x000e640000004200 */
[----:B----4-:R-:W-:Y:S03]  /*1cc30*/  F2FP.F16.F32.PACK_AB R46, R100, R105 ;  /* 0x00000069642e723e */ /* 0x010fe600000000ff */
[C---:B------:R-:W-:Y:S03]  /*1cc40*/  HMMA.16816.F32 R20, R48.reuse, R60, R20 ;  /* 0x0000003c3014723c */ /* 0x040fe60000001814 */
[----:B------:R-:W4:Y:S02]  /*1cc50*/  MUFU.EX2 R99, R99 ;  /* 0x0000006300637308 */ /* 0x000f240000000800 */
[--C-:B------:R-:W-:Y:S01]  /*1cc60*/  FFMA.FTZ R157, R199, UR4, -R68.reuse ;  /* 0x00000004c79d7c23 */ /* 0x100fe20008010844 */
[C---:B------:R-:W-:Y:S01]  /*1cc70*/  HMMA.16816.F32 R24, R48.reuse, R62, R24 ;  /* 0x0000003e3018723c */ /* 0x040fe20000001818 */
[----:B------:R-:W4:Y:S06]  /*1cc80*/  LDSM.16.MT88.4 R60, [R231+0xb000] ;  /* 0x00b00000e73c783b */ /* 0x000f2c0000004200 */
[----:B------:R-:W-:Y:S01]  /*1cc90*/  MUFU.EX2 R102, R102 ;  /* 0x0000006600667308 */ /* 0x000fe20000000800 */
[--C-:B------:R-:W-:Y:S01]  /*1cca0*/  FFMA.FTZ R136, R158, UR4, -R39.reuse ;  /* 0x000000049e887c23 */ /* 0x100fe20008010827 */
[C---:B--2---:R-:W-:Y:S08]  /*1ccb0*/  HMMA.16816.F32 R28, R48.reuse, R40, R28 ;  /* 0x00000028301c723c */ /* 0x044ff0000000181c */
[----:B------:R-:W2:Y:S01]  /*1ccc0*/  MUFU.EX2 R97, R97 ;  /* 0x0000006100617308 */ /* 0x000ea20000000800 */
[----:B------:R-:W-:Y:S01]  /*1ccd0*/  HMMA.16816.F32 R32, R48, R42, R32 ;  /* 0x0000002a3020723c */ /* 0x000fe20000001820 */
[----:B------:R-:W2:Y:S02]  /*1cce0*/  LDSM.16.MT88.4 R40, [R230+0xb000] ;  /* 0x00b00000e628783b */ /* 0x000ea40000004200 */
[--C-:B------:R-:W-:Y:S03]  /*1ccf0*/  FFMA.FTZ R158, R201, UR4, -R68.reuse ;  /* 0x00000004c99e7c23 */ /* 0x100fe60008010844 */
[C---:B---3--:R-:W-:Y:S03]  /*1cd00*/  HMMA.16816.F32 R4, R44.reuse, R52, R4 ;  /* 0x000000342c04723c */ /* 0x048fe60000001804 */
[----:B------:R-:W-:Y:S02]  /*1cd10*/  MUFU.EX2 R96, R96 ;  /* 0x0000006000607308 */ /* 0x000fe40000000800 */
[----:B------:R-:W-:Y:S01]  /*1cd20*/  F2FP.F16.F32.PACK_AB R49, R92, R93 ;  /* 0x0000005d5c31723e */ /* 0x000fe200000000ff */
[C---:B------:R-:W-:Y:S01]  /*1cd30*/  HMMA.16816.F32 R8, R44.reuse, R54, R8 ;  /* 0x000000362c08723c */ /* 0x040fe20000001808 */
[----:B------:R-:W3:Y:S06]  /*1cd40*/  LDSM.16.MT88.4 R52, [R234+0xb800] ;  /* 0x00b80000ea34783b */ /* 0x000eec0000004200 */
[----:B------:R-:W3:Y:S01]  /*1cd50*/  MUFU.EX2 R101, R101 ;  /* 0x0000006500657308 */ /* 0x000ee20000000800 */
[----:B-----5:R-:W-:Y:S01]  /*1cd60*/  F2FP.F16.F32.PACK_AB R51, R88, R90 ;  /* 0x0000005a5833723e */ /* 0x020fe200000000ff */
[C---:B-1----:R-:W-:Y:S08]  /*1cd70*/  HMMA.16816.F32 R12, R44.reuse, R56, R12 ;  /* 0x000000382c0c723c */ /* 0x042ff0000000180c */
[----:B------:R-:W-:Y:S01]  /*1cd80*/  MUFU.EX2 R107, R107 ;  /* 0x0000006b006b7308 */ /* 0x000fe20000000800 */
[C---:B------:R-:W-:Y:S01]  /*1cd90*/  HMMA.16816.F32 R16, R44.reuse, R58, R16 ;  /* 0x0000003a2c10723c */ /* 0x040fe20000001810 */
[----:B------:R-:W1:Y:S02]  /*1cda0*/  LDSM.16.MT88.4 R56, [R232+0xb800] ;  /* 0x00b80000e838783b */ /* 0x000e640000004200 */
[----:B----4-:R-:W-:Y:S03]  /*1cdb0*/  F2FP.F16.F32.PACK_AB R48, R99, R95 ;  /* 0x0000005f6330723e */ /* 0x010fe600000000ff */
[C---:B------:R-:W-:Y:S03]  /*1cdc0*/  HMMA.16816.F32 R20, R44.reuse, R60, R20 ;  /* 0x0000003c2c14723c */ /* 0x040fe60000001814 */
[----:B------:R-:W4:Y:S02]  /*1cdd0*/  MUFU.EX2 R109, R109 ;  /* 0x0000006d006d7308 */ /* 0x000f240000000800 */
[----:B--2---:R-:W-:Y:S01]  /*1cde0*/  F2FP.F16.F32.PACK_AB R50, R97, R102 ;  /* 0x000000666132723e */ /* 0x004fe200000000ff */
[C---:B------:R-:W-:Y:S01]  /*1cdf0*/  HMMA.16816.F32 R24, R44.reuse, R62, R24 ;  /* 0x0000003e2c18723c */ /* 0x040fe20000001818 */
[----:B------:R-:W2:Y:S06]  /*1ce00*/  LDSM.16.MT88.4 R60, [R231+0xb800] ;  /* 0x00b80000e73c783b */ /* 0x000eac0000004200 */
[----:B------:R-:W-:Y:S01]  /*1ce10*/  MUFU.EX2 R121, R121 ;  /* 0x0000007900797308 */ /* 0x000fe20000000800 */
[--C-:B------:R-:W-:Y:S01]  /*1ce20*/  FFMA.FTZ R139, R161, UR4, -R39.reuse ;  /* 0x00000004a18b7c23 */ /* 0x100fe20008010827 */
[C---:B------:R-:W-:Y:S08]  /*1ce30*/  HMMA.16816.F32 R28, R44.reuse, R40, R28 ;  /* 0x000000282c1c723c */ /* 0x040ff0000000181c */
[----:B------:R-:W5:Y:S01]  /*1ce40*/  MUFU.EX2 R123, R123 ;  /* 0x0000007b007b7308 */ /* 0x000f620000000800 */
        /* <DEDUP_REMOVED lines=8> */
[----:B------:R-:W2:Y:S01]  /*1ced0*/  MUFU.EX2 R122, R122 ;  /* 0x0000007a007a7308 */ /* 0x000ea20000000800 */
[----:B----4-:R-:W-:Y:S01]  /*1cee0*/  F2FP.F16.F32.PACK_AB R47, R109, R107 ;  /* 0x0000006b6d2f723e */ /* 0x010fe200000000ff */
[C---:B-1----:R-:W-:Y:S08]  /*1cef0*/  HMMA.16816.F32 R12, R48.reuse, R56, R12 ;  /* 0x00000038300c723c */ /* 0x042ff0000000180c */
[----:B------:R-:W-:Y:S01]  /*1cf00*/  MUFU.EX2 R131, R131 ;  /* 0x0000008300837308 */ /* 0x000fe20000000800 */
[C---:B------:R-:W-:Y:S01]  /*1cf10*/  HMMA.16816.F32 R16, R48.reuse, R58, R16 ;  /* 0x0000003a3010723c */ /* 0x040fe20000001810 */
[----:B------:R-:W1:Y:S02]  /*1cf20*/  LDSM.16.MT88.4 R56, [R232+0xc000] ;  /* 0x00c00000e838783b */ /* 0x000e640000004200 */
[----:B-----5:R-:W-:Y:S03]  /*1cf30*/  F2FP.F16.F32.PACK_AB R44, R123, R121 ;  /* 0x000000797b2c723e */ /* 0x020fe600000000ff */
[C---:B--2---:R-:W-:Y:S03]  /*1cf40*/  HMMA.16816.F32 R20, R48.reuse, R60, R20 ;  /* 0x0000003c3014723c */ /* 0x044fe60000001814 */
[----:B------:R-:W2:Y:S02]  /*1cf50*/  MUFU.EX2 R132, R132 ;  /* 0x0000008400847308 */ /* 0x000ea40000000800 */
[----:B------:R-:W-:Y:S01]  /*1cf60*/  F2FP.F16.F32.PACK_AB R46, R122, R125 ;  /* 0x0000007d7a2e723e */ /* 0x000fe200000000ff */
[C---:B------:R-:W-:Y:S01]  /*1cf70*/  HMMA.16816.F32 R24, R48.reuse, R62, R24 ;  /* 0x0000003e3018723c */ /* 0x040fe20000001818 */
[----:B------:R-:W4:Y:S06]  /*1cf80*/  LDSM.16.MT88.4 R60, [R231+0xc000] ;  /* 0x00c00000e73c783b */ /* 0x000f2c0000004200 */
[----:B------:R-:W-:Y:S01]  /*1cf90*/  MUFU.EX2 R130, R130 ;  /* 0x0000008200827308 */ /* 0x000fe20000000800 */
[--C-:B------:R-:W-:Y:S01]  /*1cfa0*/  FFMA.FTZ R145, R213, UR4, -R39.reuse ;  /* 0x00000004d5917c23 */ /* 0x100fe20008010827 */
[C---:B------:R-:W-:Y:S08]  /*1cfb0*/  HMMA.16816.F32 R28, R48.reuse, R40, R28 ;  /* 0x00000028301c723c */ /* 0x040ff0000000181c */
[----:B------:R-:W5:Y:S01]  /*1cfc0*/  MUFU.EX2 R129, R129 ;  /* 0x0000008100817308 */ /* 0x000f620000000800 */
[----:B------:R-:W-:Y:S01]  /*1cfd0*/  HMMA.16816.F32 R32, R48, R42, R32 ;  /* 0x0000002a3020723c */ /* 0x000fe20000001820 */
[----:B------:R-:W4:Y:S02]  /*1cfe0*/  LDSM.16.MT88.4 R40, [R230+0xc000] ;  /* 0x00c00000e628783b */ /* 0x000f240000004200 */
[--C-:B------:R-:W-:Y:S03]  /*1cff0*/  FFMA.FTZ R148, R211, UR4, -R39.reuse ;  /* 0x00000004d3947c23 */ /* 0x100fe60008010827 */
[C---:B---3--:R-:W-:Y:S03]  /*1d000*/  HMMA.16816.F32 R4, R44.reuse, R52, R4 ;  /* 0x000000342c04723c */ /* 0x048fe60000001804 */
[----:B------:R-:W-:Y:S02]  /*1d010*/  MUFU.EX2 R135, R135 ;  /* 0x0000008700877308 */ /* 0x000fe40000000800 */
[----:B--2---:R-:W-:Y:S01]  /*1d020*/  F2FP.F16.F32.PACK_AB R49, R132, R131 ;  /* 0x000000838431723e */ /* 0x004fe200000000ff */
[C---:B------:R-:W-:Y:S01]  /*1d030*/  HMMA.16816.F32 R8, R44.reuse, R54, R8 ;  /* 0x000000362c08723c */ /* 0x040fe20000001808 */
[----:B------:R-:W2:Y:S06]  /*1d040*/  LDSM.16.MT88.4 R52, [R234+0xc800] ;  /* 0x00c80000ea34783b */ /* 0x000eac0000004200 */
[----:B------:R-:W-:Y:S01]  /*1d050*/  MUFU.EX2 R138, R138 ;  /* 0x0000008a008a7308 */ /* 0x000fe20000000800 */
[----:B-----5:R-:W-:Y:S01]  /*1d060*/  F2FP.F16.F32.PACK_AB R51, R129, R130 ;  /* 0x000000828133723e */ /* 0x020fe200000000ff */
        /* <DEDUP_REMOVED lines=8> */
[C---:B------:R-:W-:Y:S01]  /*1d0f0*/  HMMA.16816.F32 R24, R44.reuse, R62, R24 ;  /* 0x0000003e2c18723c */ /* 0x040fe20000001818 */
[----:B------:R-:W4:Y:S06]  /*1d100*/  LDSM.16.MT88.4 R60, [R231+0xc800] ;  /* 0x00c80000e73c783b */ /* 0x000f2c0000004200 */
[----:B------:R-:W5:Y:S01]  /*1d110*/  MUFU.EX2 R136, R136 ;  /* 0x0000008800887308 */ /* 0x000f620000000800 */
[----:B-1----:R-:W-:Y:S01]  /*1d120*/  F2FP.F16.F32.PACK_AB R50, R133, R138 ;  /* 0x0000008a8532723e */ /* 0x002fe200000000ff */
[C---:B------:R-:W-:Y:S08]  /*1d130*/  HMMA.16816.F32 R28, R44.reuse, R40, R28 ;  /* 0x000000282c1c723c */ /* 0x040ff0000000181c */
[----:B------:R-:W-:Y:S01]  /*1d140*/  MUFU.EX2 R139, R139 ;  /* 0x0000008b008b7308 */ /* 0x000fe20000000800 */
[----:B------:R-:W-:Y:S01]  /*1d150*/  HMMA.16816.F32 R32, R44, R42, R32 ;  /* 0x0000002a2c20723c */ /* 0x000fe20000001820 */
[----:B------:R-:W1:Y:S02]  /*1d160*/  LDSM.16.MT88.4 R40, [R230+0xc800] ;  /* 0x00c80000e628783b */ /* 0x000e640000004200 */
[--C-:B------:R-:W-:Y:S01]  /*1d170*/  FFMA.FTZ R161, R198, UR4, -R68.reuse ;  /* 0x00000004c6a17c23 */ /* 0x100fe20008010844 */
[--C-:B------:R-:W-:Y:S05]  /*1d180*/  FFMA.FTZ R163, R197, UR4, -R39.reuse ;  /* 0x00000004c5a37c23 */ /* 0x100fea0008010827 */
[----:B------:R-:W2:Y:S02]  /*1d190*/  MUFU.EX2 R140, R140 ;  /* 0x0000008c008c7308 */ /* 0x000ea40000000800 */
[----:B-----5:R-:W-:Y:S01]  /*1d1a0*/  F2FP.F16.F32.PACK_AB R45, R136, R134 ;  /* 0x00000086882d723e */ /* 0x020fe200000000ff */
[--C-:B------:R-:W-:Y:S01]  /*1d1b0*/  FFMA.FTZ R162, R196, UR4, -R39.reuse ;  /* 0x00000004c4a27c23 */ /* 0x100fe20008010827 */
[--C-:B------:R-:W-:Y:S01]  /*1d1c0*/  FFMA.FTZ R160, R195, UR4, -R39.reuse ;  /* 0x00000004c3a07c23 */ /* 0x100fe20008010827 */
[--C-:B------:R-:W-:Y:S01]  /*1d1d0*/  FFMA.FTZ R37, R87, UR4, -R39.reuse ;  /* 0x0000000457257c23 */ /* 0x100fe20008010827 */
[----:B------:R-:W-:Y:S04]  /*1d1e0*/  FFMA.FTZ R87, R86, UR4, -R39 ;  /* 0x0000000456577c23 */ /* 0x000fe80008010827 */
[----:B------:R-:W-:Y:S01]  /*1d1f0*/  MUFU.EX2 R142, R142 ;  /* 0x0000008e008e7308 */ /* 0x000fe20000000800 */
[--C-:B------:R-:W-:Y:S01]  /*1d200*/  FFMA.FTZ R137, R154, UR4, -R68.reuse ;  /* 0x000000049a897c23 */ /* 0x100fe20008010844 */
[--C-:B------:R-:W-:Y:S01]  /*1d210*/  FFMA.FTZ R154, R206, UR4, -R68.reuse ;  /* 0x00000004ce9a7c23 */ /* 0x100fe20008010844 */
[--C-:B------:R-:W-:Y:S01]  /*1d220*/  FFMA.FTZ R83, R83, UR4, -R68.reuse ;  /* 0x0000000453537c23 */ /* 0x100fe20008010844 */
[--C-:B------:R-:W-:Y:S01]  /*1d230*/  FFMA.FTZ R82, R82, UR4, -R68.reuse ;  /* 0x0000000452527c23 */ /* 0x100fe20008010844 */
[----:B------:R-:W-:Y:S01]  /*1d240*/  FFMA.FTZ R81, R81, UR4, -R68 ;  /* 0x0000000451517c23 */ /* 0x000fe20008010844 */
[----:B------:R-:W-:Y:S01]  /*1d250*/  FADD.FTZ R175, R172, R175 ;  /* 0x000000afacaf7221 */ /* 0x000fe20000010000 */
[----:B------:R-:W-:Y:S03]  /*1d260*/  FADD.FTZ R174, R171, R174 ;  /* 0x000000aeabae7221 */ /* 0x000fe60000010000 */
[----:B------:R-:W5:Y:S01]  /*1d270*/  MUFU.EX2 R137, R137 ;  /* 0x0000008900897308 */ /* 0x000f620000000800 */
[----:B--2---:R-:W-:Y:S01]  /*1d280*/  F2FP.F16.F32.PACK_AB R47, R140, R139 ;  /* 0x0000008b8c2f723e */ /* 0x004fe200000000ff */
[----:B------:R-:W-:Y:S01]  /*1d290*/  FADD.FTZ R175, R165, R175 ;  /* 0x000000afa5af7221 */ /* 0x000fe20000010000 */
[----:B------:R-:W-:Y:S01]  /*1d2a0*/  FADD.FTZ R174, R169, R174 ;  /* 0x000000aea9ae7221 */ /* 0x000fe20000010000 */
[----:B------:R-:W-:Y:S02]  /*1d2b0*/  MOV R165, R0 ;  /* 0x0000000000a57202 */ /* 0x000fe40000000f00 */
        /* <DEDUP_REMOVED lines=8> */
[----:B-----5:R-:W-:Y:S01]  /*1d340*/  F2FP.F16.F32.PACK_AB R48, R137, R135 ;  /* 0x000000878930723e */ /* 0x020fe200000000ff */
[----:B------:R-:W-:Y:S01]  /*1d350*/  FADD.FTZ R120, R115, R120 ;  /* 0x0000007873787221 */ /* 0x000fe20000010000 */
[----:B------:R-:W-:Y:S01]  /*1d360*/  FADD.FTZ R119, R117, R119 ;  /* 0x0000007775777221 */ /* 0x000fe20000010000 */
[----:B------:R-:W-:Y:S02]  /*1d370*/  MOV R164, R2 ;  /* 0x0000000200a47202 */ /* 0x000fe40000000f00 */
[----:B------:R-:W-:Y:S01]  /*1d380*/  FADD.FTZ R120, R114, R120 ;  /* 0x0000007872787221 */ /* 0x000fe20000010000 */
[----:B------:R-:W-:Y:S03]  /*1d390*/  FADD.FTZ R119, R113, R119 ;  /* 0x0000007771777221 */ /* 0x000fe60000010000 */
[----:B------:R-:W5:Y:S01]  /*1d3a0*/  MUFU.EX2 R144, R144 ;  /* 0x0000009000907308 */ /* 0x000f620000000800 */
[----:B--2---:R-:W-:Y:S01]  /*1d3b0*/  F2FP.F16.F32.PACK_AB R44, R143, R142 ;  /* 0x0000008e8f2c723e */ /* 0x004fe200000000ff */
[C---:B------:R-:W-:Y:S05]  /*1d3c0*/  HMMA.16816.F32 R4, R48.reuse, R52, R4 ;  /* 0x000000343004723c */ /* 0x040fea0000001804 */
[----:B------:R-:W-:Y:S03]  /*1d3d0*/  FADD.FTZ R120, R111, R120 ;  /* 0x000000786f787221 */ /* 0x000fe60000010000 */
[----:B------:R-:W-:Y:S01]  /*1d3e0*/  MUFU.EX2 R145, R145 ;  /* 0x0000009100917308 */ /* 0x000fe20000000800 */
[C---:B------:R-:W-:Y:S01]  /*1d3f0*/  HMMA.16816.F32 R8, R48.reuse, R54, R8 ;  /* 0x000000363008723c */ /* 0x040fe20000001808 */
[----:B------:R-:W2:Y:S02]  /*1d400*/  LDSM.16.MT88.4 R52, [R234+0xd000] ;  /* 0x00d00000ea34783b */ /* 0x000ea40000004200 */
[----:B------:R-:W-:Y:S01]  /*1d410*/  FADD.FTZ R120, R106, R120 ;  /* 0x000000786a787221 */ /* 0x000fe20000010000 */
[----:B------:R-:W-:Y:S02]  /*1d420*/  FADD.FTZ R112, R112, R119 ;  /* 0x0000007770707221 */ /* 0x000fe40000010000 */
[C---:B---3--:R-:W-:Y:S03]  /*1d430*/  HMMA.16816.F32 R12, R48.reuse, R56, R12 ;  /* 0x00000038300c723c */ /* 0x048fe6000000180c */
[----:B------:R-:W3:Y:S02]  /*1d440*/  MUFU.EX2 R146, R146 ;  /* 0x0000009200927308 */ /* 0x000ee40000000800 */
[----:B-----5:R-:W-:Y:S01]  /*1d450*/  F2FP.F16.F32.PACK_AB R46, R144, R141 ;  /* 0x0000008d902e723e */ /* 0x020fe200000000ff */
[C---:B------:R-:W-:Y:S01]  /*1d460*/  HMMA.16816.F32 R16, R48.reuse, R58, R16 ;  /* 0x0000003a3010723c */ /* 0x040fe20000001810 */
[----:B------:R-:W5:Y:S06]  /*1d470*/  LDSM.16.MT88.4 R56, [R232+0xd000] ;  /* 0x00d00000e838783b */ /* 0x000f6c0000004200 */
[----:B------:R-:W-:Y:S01]  /*1d480*/  MUFU.EX2 R148, R148 ;  /* 0x0000009400947308 */ /* 0x000fe20000000800 */
[----:B------:R-:W-:Y:S01]  /*1d490*/  FADD.FTZ R105, R105, R120 ;  /* 0x0000007869697221 */ /* 0x000fe20000010000 */
[C---:B----4-:R-:W-:Y:S08]  /*1d4a0*/  HMMA.16816.F32 R20, R48.reuse, R60, R20 ;  /* 0x0000003c3014723c */ /* 0x050ff00000001814 */
[----:B------:R-:W4:Y:S01]  /*1d4b0*/  MUFU.EX2 R147, R147 ;  /* 0x0000009300937308 */ /* 0x000f220000000800 */
[C---:B------:R-:W-:Y:S01]  /*1d4c0*/  HMMA.16816.F32 R24, R48.reuse, R62, R24 ;  /* 0x0000003e3018723c */ /* 0x040fe20000001818 */
[----:B------:R-:W4:Y:S02]  /*1d4d0*/  LDSM.16.MT88.4 R60, [R231+0xd000] ;  /* 0x00d00000e73c783b */ /* 0x000f240000004200 */
[----:B------:R-:W-:Y:S03]  /*1d4e0*/  FADD.FTZ R105, R100, R105 ;  /* 0x0000006964697221 */ /* 0x000fe60000010000 */
[C---:B-1----:R-:W-:Y:S03]  /*1d4f0*/  HMMA.16816.F32 R28, R48.reuse, R40, R28 ;  /* 0x00000028301c723c */ /* 0x042fe6000000181c */
[----:B------:R-:W-:Y:S02]  /*1d500*/  MUFU.EX2 R152, R152 ;  /* 0x0000009800987308 */ /* 0x000fe40000000800 */
[----:B------:R-:W-:Y:S01]  /*1d510*/  FADD.FTZ R105, R95, R105 ;  /* 0x000000695f697221 */ /* 0x000fe20000010000 */
[----:B------:R-:W-:Y:S01]  /*1d520*/  HMMA.16816.F32 R32, R48, R42, R32 ;  /* 0x0000002a3020723c */ /* 0x000fe20000001820 */
[----:B------:R-:W1:Y:S06]  /*1d530*/  LDSM.16.MT88.4 R40, [R230+0xd000] ;  /* 0x00d00000e628783b */ /* 0x000e6c0000004200 */
[----:B------:R-:W4:Y:S01]  /*1d540*/  MUFU.EX2 R150, R150 ;  /* 0x0000009600967308 */ /* 0x000f220000000800 */
[----:B------:R-:W-:Y:S01]  /*1d550*/  FADD.FTZ R105, R99, R105 ;  /* 0x0000006963697221 */ /* 0x000fe20000010000 */
[C---:B--2---:R-:W-:Y:S08]  /*1d560*/  HMMA.16816.F32 R4, R44.reuse, R52, R4 ;  /* 0x000000342c04723c */ /* 0x044ff00000001804 */
[----:B------:R-:W-:Y:S01]  /*1d570*/  MUFU.EX2 R151, R151 ;  /* 0x0000009700977308 */ /* 0x000fe20000000800 */
[C---:B------:R-:W-:Y:S01]  /*1d580*/  HMMA.16816.F32 R8, R44.reuse, R54, R8 ;  /* 0x000000362c08723c */ /* 0x040fe20000001808 */
[----:B------:R-:W2:Y:S02]  /*1d590*/  LDSM.16.MT88.4 R52, [R234+0xd800] ;  /* 0x00d80000ea34783b */ /* 0x000ea40000004200 */
[----:B---3--:R-:W-:Y:S03]  /*1d5a0*/  F2FP.F16.F32.PACK_AB R49, R146, R145 ;  /* 0x000000919231723e */ /* 0x008fe600000000ff */
[C---:B-----5:R-:W-:Y:S03]  /*1d5b0*/  HMMA.16816.F32 R12, R44.reuse, R56, R12 ;  /* 0x000000382c0c723c */ /* 0x060fe6000000180c */
[----:B------:R-:W3:Y:S02]  /*1d5c0*/  MUFU.EX2 R154, R154 ;  /* 0x0000009a009a7308 */ /* 0x000ee40000000800 */
[----:B----4-:R-:W-:Y:S01]  /*1d5d0*/  F2FP.F16.F32.PACK_AB R51, R147, R148 ;  /* 0x000000949333723e */ /* 0x010fe200000000ff */
[C---:B------:R-:W-:Y:S01]  /*1d5e0*/  HMMA.16816.F32 R16, R44.reuse, R58, R16 ;  /* 0x0000003a2c10723c */ /* 0x040fe20000001810 */
[----:B------:R-:W4:Y:S06]  /*1d5f0*/  LDSM.16.MT88.4 R56, [R232+0xd800] ;  /* 0x00d80000e838783b */ /* 0x000f2c0000004200 */
[----:B------:R-:W-:Y:S01]  /*1d600*/  MUFU.EX2 R149, R149 ;  /* 0x0000009500957308 */ /* 0x000fe20000000800 */
[----:B------:R-:W-:Y:S01]  /*1d610*/  F2FP.F16.F32.PACK_AB R48, R150, R152 ;  /* 0x000000989630723e */ /* 0x000fe200000000ff */
[C---:B------:R-:W-:Y:S08]  /*1d620*/  HMMA.16816.F32 R20, R44.reuse, R60, R20 ;  /* 0x0000003c2c14723c */ /* 0x040ff00000001814 */
[----:B------:R-:W5:Y:S01]  /*1d630*/  MUFU.EX2 R156, R156 ;  /* 0x0000009c009c7308 */ /* 0x000f620000000800 */
[C---:B------:R-:W-:Y:S01]  /*1d640*/  HMMA.16816.F32 R24, R44.reuse, R62, R24 ;  /* 0x0000003e2c18723c */ /* 0x040fe20000001818 */
[----:B------:R-:W4:Y:S02]  /*1d650*/  LDSM.16.MT88.4 R60, [R231+0xd800] ;  /* 0x00d80000e73c783b */ /* 0x000f240000004200 */
[----:B---3--:R-:W-:Y:S03]  /*1d660*/  F2FP.F16.F32.PACK_AB R50, R154, R151 ;  /* 0x000000979a32723e */ /* 0x008fe600000000ff */
[C---:B-1----:R-:W-:Y:S03]  /*1d670*/  HMMA.16816.F32 R28, R44.reuse, R40, R28 ;  /* 0x000000282c1c723c */ /* 0x042fe6000000181c */
[----:B------:R-:W-:Y:S02]  /*1d680*/  MUFU.EX2 R153, R153 ;  /* 0x0000009900997308 */ /* 0x000fe40000000800 */
[----:B------:R-:W-:Y:S01]  /*1d690*/  FADD.FTZ R102, R102, R105 ;  /* 0x0000006966667221 */ /* 0x000fe20000010000 */
[----:B------:R-:W-:Y:S01]  /*1d6a0*/  HMMA.16816.F32 R32, R44, R42, R32 ;  /* 0x0000002a2c20723c */ /* 0x000fe20000001820 */
[----:B------:R-:W1:Y:S06]  /*1d6b0*/  LDSM.16.MT88.4 R40, [R230+0xd800] ;  /* 0x00d80000e628783b */ /* 0x000e6c0000004200 */
[----:B------:R-:W3:Y:S01]  /*1d6c0*/  MUFU.EX2 R155, R155 ;  /* 0x0000009b009b7308 */ /* 0x000ee20000000800 */
[----:B------:R-:W-:Y:S01]  /*1d6d0*/  FADD.FTZ R102, R97, R102 ;  /* 0x0000006661667221 */ /* 0x000fe20000010000 */
[C---:B--2---:R-:W-:Y:S08]  /*1d6e0*/  HMMA.16816.F32 R4, R48.reuse, R52, R4 ;  /* 0x000000343004723c */ /* 0x044ff00000001804 */
[----:B------:R-:W-:Y:S01]  /*1d6f0*/  MUFU.EX2 R158, R158 ;  /* 0x0000009e009e7308 */ /* 0x000fe20000000800 */
[C---:B------:R-:W-:Y:S01]  /*1d700*/  HMMA.16816.F32 R8, R48.reuse, R54, R8 ;  /* 0x000000363008723c */ /* 0x040fe20000001808 */
[----:B------:R-:W2:Y:S02]  /*1d710*/  LDSM.16.MT88.4 R52, [R234+0xe000] ;  /* 0x00e00000ea34783b */ /* 0x000ea40000004200 */
[----:B-----5:R-:W-:Y:S03]  /*1d720*/  F2FP.F16.F32.PACK_AB R45, R156, R149 ;  /* 0x000000959c2d723e */ /* 0x020fe600000000ff */
[C---:B----4-:R-:W-:Y:S03]  /*1d730*/  HMMA.16816.F32 R12, R48.reuse, R56, R12 ;  /* 0x00000038300c723c */ /* 0x050fe6000000180c */
[----:B------:R-:W4:Y:S02]  /*1d740*/  MUFU.EX2 R159, R159 ;  /* 0x0000009f009f7308 */ /* 0x000f240000000800 */
[----:B---3--:R-:W-:Y:S01]  /*1d750*/  F2FP.F16.F32.PACK_AB R47, R155, R153 ;  /* 0x000000999b2f723e */ /* 0x008fe200000000ff */
[C---:B------:R-:W-:Y:S01]  /*1d760*/  HMMA.16816.F32 R16, R48.reuse, R58, R16 ;  /* 0x0000003a3010723c */ /* 0x040fe20000001810 */
[----:B------:R-:W3:Y:S06]  /*1d770*/  LDSM.16.MT88.4 R56, [R232+0xe000] ;  /* 0x00e00000e838783b */ /* 0x000eec0000004200 */
[----:B------:R-:W-:Y:S01]  /*1d780*/  MUFU.EX2 R157, R157 ;  /* 0x0000009d009d7308 */ /* 0x000fe20000000800 */
[----:B------:R-:W-:Y:S01]  /*1d790*/  FADD.FTZ R102, R121, R102 ;  /* 0x0000006679667221 */ /* 0x000fe20000010000 */
[C---:B------:R-:W-:Y:S08]  /*1d7a0*/  HMMA.16816.F32 R20, R48.reuse, R60, R20 ;  /* 0x0000003c3014723c */ /* 0x040ff00000001814 */
[----:B------:R-:W5:Y:S01]  /*1d7b0*/  MUFU.EX2 R161, R161 ;  /* 0x000000a100a17308 */ /* 0x000f620000000800 */
[C---:B------:R-:W-:Y:S01]  /*1d7c0*/  HMMA.16816.F32 R24, R48.reuse, R62, R24 ;  /* 0x0000003e3018723c */ /* 0x040fe20000001818 */
[----:B------:R-:W3:Y:S02]  /*1d7d0*/  LDSM.16.MT88.4 R60, [R231+0xe000] ;  /* 0x00e00000e73c783b */ /* 0x000ee40000004200 */
[----:B----4-:R-:W-:Y:S03]  /*1d7e0*/  F2FP.F16.F32.PACK_AB R44, R159, R158 ;  /* 0x0000009e9f2c723e */ /* 0x010fe600000000ff */
[C---:B-1----:R-:W-:Y:S03]  /*1d7f0*/  HMMA.16816.F32 R28, R48.reuse, R40, R28 ;  /* 0x00000028301c723c */ /* 0x042fe6000000181c */
[----:B------:R-:W-:Y:S02]  /*1d800*/  MUFU.EX2 R163, R163 ;  /* 0x000000a300a37308 */ /* 0x000fe40000000800 */
[----:B------:R-:W-:Y:S01]  /*1d810*/  FADD.FTZ R102, R123, R102 ;  /* 0x000000667b667221 */ /* 0x000fe20000010000 */
[----:B------:R-:W-:Y:S01]  /*1d820*/  HMMA.16816.F32 R32, R48, R42, R32 ;  /* 0x0000002a3020723c */ /* 0x000fe20000001820 */
[----:B------:R-:W1:Y:S06]  /*1d830*/  LDSM.16.MT88.4 R40, [R230+0xe000] ;  /* 0x00e00000e628783b */ /* 0x000e6c0000004200 */
[----:B------:R-:W4:Y:S01]  /*1d840*/  MUFU.EX2 R192, R192 ;  /* 0x000000c000c07308 */ /* 0x000f220000000800 */
[----:B-----5:R-:W-:Y:S03]  /*1d850*/  F2FP.F16.F32.PACK_AB R46, R161, R157 ;  /* 0x0000009da12e723e */ /* 0x020fe600000000ff */
[----:B------:R-:W-:Y:S01]  /*1d860*/  FADD.FTZ R102, R125, R102 ;  /* 0x000000667d667221 */ /* 0x000fe20000010000 */
[----:B------:R-:W-:Y:S01]  /*1d870*/  FADD.FTZ R112, R110, R112 ;  /* 0x000000706e707221 */ /* 0x000fe20000010000 */
[----:B------:R-:W5:Y:S04]  /*1d880*/  LDSM.16.MT88.4 R48, [R234+0xe800] ;  /* 0x00e80000ea30783b */ /* 0x000f680000004200 */
[----:B------:R-:W-:Y:S01]  /*1d890*/  MUFU.EX2 R162, R162 ;  /* 0x000000a200a27308 */ /* 0x000fe20000000800 */
[C---:B--2---:R-:W-:Y:S05]  /*1d8a0*/  HMMA.16816.F32 R4, R44.reuse, R52, R4 ;  /* 0x000000342c04723c */ /* 0x044fea0000001804 */
[----:B------:R-:W-:Y:S01]  /*1d8b0*/  FADD.FTZ R102, R122, R102 ;  /* 0x000000667a667221 */ /* 0x000fe20000010000 */
[C---:B------:R-:W-:Y:S03]  /*1d8c0*/  HMMA.16816.F32 R8, R44.reuse, R54, R8 ;  /* 0x000000362c08723c */ /* 0x040fe60000001808 */
[----:B------:R-:W2:Y:S01]  /*1d8d0*/  MUFU.EX2 R160, R160 ;  /* 0x000000a000a07308 */ /* 0x000ea20000000800 */
[----:B------:R-:W5:Y:S01]  /*1d8e0*/  LDSM.16.MT88.4 R52, [R232+0xe800] ;  /* 0x00e80000e834783b */ /* 0x000f620000004200 */
[----:B------:R-:W-:Y:S01]  /*1d8f0*/  FADD.FTZ R102, R135, R102 ;  /* 0x0000006687667221 */ /* 0x000fe20000010000 */
[C---:B---3--:R-:W-:Y:S07]  /*1d900*/  HMMA.16816.F32 R12, R44.reuse, R56, R12 ;  /* 0x000000382c0c723c */ /* 0x048fee000000180c */
[----:B------:R-:W-:Y:S01]  /*1d910*/  MUFU.EX2 R194, R194 ;  /* 0x000000c200c27308 */ /* 0x000fe20000000800 */
[----:B------:R-:W-:Y:S01]  /*1d920*/  FADD.FTZ R102, R137, R102 ;  /* 0x0000006689667221 */ /* 0x000fe20000010000 */
[C---:B------:R-:W-:Y:S01]  /*1d930*/  HMMA.16816.F32 R16, R44.reuse, R58, R16 ;  /* 0x0000003a2c10723c */ /* 0x040fe20000001810 */
[----:B------:R-:W3:Y:S07]  /*1d940*/  LDSM.16.MT88.4 R56, [R231+0xe800] ;  /* 0x00e80000e738783b */ /* 0x000eee0000004200 */
[----:B------:R-:W2:Y:S01]  /*1d950*/  MUFU.EX2 R193, R193 ;  /* 0x000000c100c17308 */ /* 0x000ea20000000800 */
[C---:B------:R-:W-:Y:S03]  /*1d960*/  HMMA.16816.F32 R20, R44.reuse, R60, R20 ;  /* 0x0000003c2c14723c */ /* 0x040fe60000001814 */
[----:B------:R-:W-:Y:S03]  /*1d970*/  FADD.FTZ R138, R138, R102 ;  /* 0x000000668a8a7221 */ /* 0x000fe60000010000 */
[C---:B------:R-:W-:Y:S03]  /*1d980*/  HMMA.16816.F32 R24, R44.reuse, R62, R24 ;  /* 0x0000003e2c18723c */ /* 0x040fe60000001818 */
[----:B------:R-:W-:Y:S01]  /*1d990*/  MUFU.EX2 R191, R191 ;  /* 0x000000bf00bf7308 */ /* 0x000fe20000000800 */
[----:B------:R-:W-:Y:S01]  /*1d9a0*/  LDSM.16.MT88.4 R60, [R234+0xf000] ;  /* 0x00f00000ea3c783b */ /* 0x000fe20000004200 */
[----:B------:R-:W-:Y:S01]  /*1d9b0*/  FADD.FTZ R138, R133, R138 ;  /* 0x0000008a858a7221 */ /* 0x000fe20000010000 */
[C---:B-1----:R-:W-:Y:S07]  /*1d9c0*/  HMMA.16816.F32 R28, R44.reuse, R40, R28 ;  /* 0x000000282c1c723c */ /* 0x042fee000000181c */
[----:B------:R-:W1:Y:S01]  /*1d9d0*/  MUFU.EX2 R190, R190 ;  /* 0x000000be00be7308 */ /* 0x000e620000000800 */
[----:B------:R-:W-:Y:S01]  /*1d9e0*/  FADD.FTZ R138, R142, R138 ;  /* 0x0000008a8e8a7221 */ /* 0x000fe20000010000 */
[----:B------:R-:W-:Y:S01]  /*1d9f0*/  HMMA.16816.F32 R32, R44, R42, R32 ;  /* 0x0000002a2c20723c */ /* 0x000fe20000001820 */
[----:B------:R-:W3:Y:S07]  /*1da00*/  LDSM.16.MT88.4 R44, [R230+0xe800] ;  /* 0x00e80000e62c783b */ /* 0x000eee0000004200 */
[----:B------:R-:W-:Y:S03]  /*1da10*/  MUFU.EX2 R189, R189 ;  /* 0x000000bd00bd7308 */ /* 0x000fe60000000800 */
[----:B----4-:R-:W-:Y:S01]  /*1da20*/  F2FP.F16.F32.PACK_AB R41, R192, R163 ;  /* 0x000000a3c029723e */ /* 0x010fe200000000ff */
[----:B------:R-:W-:Y:S01]  /*1da30*/  FADD.FTZ R138, R143, R138 ;  /* 0x0000008a8f8a7221 */ /* 0x000fe20000010000 */
[----:B--2---:R-:W-:Y:S02]  /*1da40*/  F2FP.F16.F32.PACK_AB R43, R160, R162 ;  /* 0x000000a2a02b723e */ /* 0x004fe400000000ff */
[----:B------:R-:W-:Y:S01]  /*1da50*/  F2FP.F16.F32.PACK_AB R40, R193, R194 ;  /* 0x000000c2c128723e */ /* 0x000fe200000000ff */
[----:B------:R-:W-:Y:S02]  /*1da60*/  FADD.FTZ R138, R141, R138 ;  /* 0x0000008a8d8a7221 */ /* 0x000fe40000010000 */
[----:B------:R-:W2:Y:S01]  /*1da70*/  MUFU.EX2 R188, R188 ;  /* 0x000000bc00bc7308 */ /* 0x000ea20000000800 */
        /* <DEDUP_REMOVED lines=9> */
[----:B------:R-:W1:Y:S02]  /*1db10*/  MUFU.EX2 R186, R186 ;  /* 0x000000ba00ba7308 */ /* 0x000e640000000800 */
[----:B------:R-:W-:Y:S01]  /*1db20*/  FADD.FTZ R144, R151, R144 ;  /* 0x0000009097907221 */ /* 0x000fe20000010000 */
[C---:B------:R-:W-:Y:S07]  /*1db30*/  HMMA.16816.F32 R12, R40.reuse, R52, R12 ;  /* 0x00000034280c723c */ /* 0x040fee000000180c */
[----:B------:R-:W-:Y:S01]  /*1db40*/  MUFU.EX2 R185, R185 ;  /* 0x000000b900b97308 */ /* 0x000fe20000000800 */
[----:B--2---:R-:W-:Y:S01]  /*1db50*/  F2FP.F16.F32.PACK_AB R49, R188, R189 ;  /* 0x000000bdbc31723e */ /* 0x004fe200000000ff */
[C---:B------:R-:W-:Y:S01]  /*1db60*/  HMMA.16816.F32 R16, R40.reuse, R54, R16 ;  /* 0x000000362810723c */ /* 0x040fe20000001810 */
[----:B------:R-:W2:Y:S07]  /*1db70*/  LDSM.16.MT88.4 R52, [R232+0xf000] ;  /* 0x00f00000e834783b */ /* 0x000eae0000004200 */
[----:B------:R-:W4:Y:S01]  /*1db80*/  MUFU.EX2 R184, R184 ;  /* 0x000000b800b87308 */ /* 0x000f220000000800 */
[C---:B---3--:R-:W-:Y:S03]  /*1db90*/  HMMA.16816.F32 R20, R40.reuse, R56, R20 ;  /* 0x000000382814723c */ /* 0x048fe60000001814 */
[----:B-1----:R-:W-:Y:S03]  /*1dba0*/  F2FP.F16.F32.PACK_AB R51, R186, R187 ;  /* 0x000000bbba33723e */ /* 0x002fe600000000ff */
[C---:B------:R-:W-:Y:S03]  /*1dbb0*/  HMMA.16816.F32 R24, R40.reuse, R58, R24 ;  /* 0x0000003a2818723c */ /* 0x040fe60000001818 */
[----:B------:R-:W-:Y:S01]  /*1dbc0*/  MUFU.EX2 R183, R183 ;  /* 0x000000b700b77308 */ /* 0x000fe20000000800 */
[----:B------:R-:W1:Y:S01]  /*1dbd0*/  LDSM.16.MT88.4 R56, [R231+0xf000] ;  /* 0x00f00000e738783b */ /* 0x000e620000004200 */
[----:B------:R-:W-:Y:S01]  /*1dbe0*/  FADD.FTZ R154, R154, R144 ;  /* 0x000000909a9a7221 */ /* 0x000fe20000010000 */
[C---:B------:R-:W-:Y:S07]  /*1dbf0*/  HMMA.16816.F32 R28, R40.reuse, R44, R28 ;  /* 0x0000002c281c723c */ /* 0x040fee000000181c */
[----:B------:R-:W3:Y:S01]  /*1dc00*/  MUFU.EX2 R182, R182 ;  /* 0x000000b600b67308 */ /* 0x000ee20000000800 */
[----:B------:R-:W-:Y:S01]  /*1dc10*/  FADD.FTZ R154, R158, R154 ;  /* 0x0000009a9e9a7221 */ /* 0x000fe20000010000 */
[----:B------:R-:W-:Y:S01]  /*1dc20*/  HMMA.16816.F32 R32, R40, R46, R32 ;  /* 0x0000002e2820723c */ /* 0x000fe20000001820 */
[----:B------:R-:W5:Y:S07]  /*1dc30*/  LDSM.16.MT88.4 R40, [R230+0xf000] ;  /* 0x00f00000e628783b */ /* 0x000f6e0000004200 */
[----:B------:R-:W-:Y:S03]  /*1dc40*/  MUFU.EX2 R181, R181 ;  /* 0x000000b500b57308 */ /* 0x000fe60000000800 */
[----:B------:R-:W-:Y:S01]  /*1dc50*/  FADD.FTZ R154, R159, R154 ;  /* 0x0000009a9f9a7221 */ /* 0x000fe20000010000 */
[----:B----4-:R-:W-:Y:S01]  /*1dc60*/  F2FP.F16.F32.PACK_AB R48, R184, R185 ;  /* 0x000000b9b830723e */ /* 0x010fe200000000ff */
[----:B------:R-:W-:Y:S02]  /*1dc70*/  FADD.FTZ R98, R93, R98 ;  /* 0x000000625d627221 */ /* 0x000fe40000010000 */
[----:B------:R-:W-:Y:S02]  /*1dc80*/  FADD.FTZ R154, R157, R154 ;  /* 0x0000009a9d9a7221 */ /* 0x000fe40000010000 */
[----:B------:R-:W-:Y:S01]  /*1dc90*/  FADD.FTZ R92, R92, R98 ;  /* 0x000000625c5c7221 */ /* 0x000fe20000010000 */
[----:B------:R-:W4:Y:S01]  /*1dca0*/  MUFU.EX2 R180, R180 ;  /* 0x000000b400b47308 */ /* 0x000f220000000800 */
        /* <DEDUP_REMOVED lines=10> */
[----:B------:R-:W5:Y:S01]  /*1dd50*/  LDSM.16.MT88.4 R60, [R234+0xf800] ;  /* 0x00f80000ea3c783b */ /* 0x000f620000004200 */
[----:B----4-:R-:W-:Y:S01]  /*1dd60*/  F2FP.F16.F32.PACK_AB R45, R180, R181 ;  /* 0x000000b5b42d723e */ /* 0x010fe200000000ff */
[C---:B--2---:R-:W-:Y:S07]  /*1dd70*/  HMMA.16816.F32 R12, R48.reuse, R52, R12 ;  /* 0x00000034300c723c */ /* 0x044fee000000180c */
[----:B------:R-:W-:Y:S01]  /*1dd80*/  MUFU.EX2 R177, R177 ;  /* 0x000000b100b17308 */ /* 0x000fe20000000800 */
[----:B------:R-:W-:Y:S01]  /*1dd90*/  FADD.FTZ R90, R101, R90 ;  /* 0x0000005a655a7221 */ /* 0x000fe20000010000 */
[C---:B------:R-:W-:Y:S01]  /*1dda0*/  HMMA.16816.F32 R16, R48.reuse, R54, R16 ;  /* 0x000000363010723c */ /* 0x040fe20000001810 */
[----:B------:R-:W2:Y:S07]  /*1ddb0*/  LDSM.16.MT88.4 R52, [R232+0xf800] ;  /* 0x00f80000e834783b */ /* 0x000eae0000004200 */
[----:B------:R-:W4:Y:S01]  /*1ddc0*/  MUFU.EX2 R176, R176 ;  /* 0x000000b000b07308 */ /* 0x000f220000000800 */
[C---:B-1----:R-:W-:Y:S03]  /*1ddd0*/  HMMA.16816.F32 R20, R48.reuse, R56, R20 ;  /* 0x000000383014723c */ /* 0x042fe60000001814 */
[----:B---3--:R-:W-:Y:S03]  /*1dde0*/  F2FP.F16.F32.PACK_AB R47, R178, R179 ;  /* 0x000000b3b22f723e */ /* 0x008fe600000000ff */
[C---:B------:R-:W-:Y:S03]  /*1ddf0*/  HMMA.16816.F32 R24, R48.reuse, R58, R24 ;  /* 0x0000003a3018723c */ /* 0x040fe60000001818 */
[----:B------:R-:W-:Y:S01]  /*1de00*/  MUFU.EX2 R173, R173 ;  /* 0x000000ad00ad7308 */ /* 0x000fe20000000800 */
[----:B------:R-:W1:Y:S01]  /*1de10*/  LDSM.16.MT88.4 R56, [R231+0xf800] ;  /* 0x00f80000e738783b */ /* 0x000e620000004200 */
[----:B------:R-:W-:Y:S01]  /*1de20*/  FADD.FTZ R90, R107, R90 ;  /* 0x0000005a6b5a7221 */ /* 0x000fe20000010000 */
[C---:B-----5:R-:W-:Y:S07]  /*1de30*/  HMMA.16816.F32 R28, R48.reuse, R40, R28 ;  /* 0x00000028301c723c */ /* 0x060fee000000181c */
        /* <DEDUP_REMOVED lines=43> */
[----:B------:R-:W-:Y:S01]  /*1e0f0*/  FADD.FTZ R183, R183, R191 ;  /* 0x000000bfb7b77221 */ /* 0x000fe20000010000 */
[----:B------:R-:W-:Y:S01]  /*1e100*/  LDSM.16.MT88.4 R140, [R231+0x11800] ;  /* 0x01180000e78c783b */ /* 0x000fe20000004200 */
[----:B---3--:R-:W-:Y:S01]  /*1e110*/  F2FP.F16.F32.PACK_AB R50, R91, R94 ;  /* 0x0000005e5b32723e */ /* 0x008fe200000000ff */
[----:B------:R-:W-:Y:S01]  /*1e120*/  MUFU.EX2 R80, R80 ;  /* 0x0000005000507308 */ /* 0x000fe20000000800 */
[----:B------:R-:W-:Y:S01]  /*1e130*/  FADD.FTZ R145, R145, R136 ;  /* 0x0000008891917221 */ /* 0x000fe20000010000 */
[----:B------:R-:W-:Y:S03]  /*1e140*/  FADD.FTZ R183, R182, R183 ;  /* 0x000000b7b6b77221 */ /* 0x000fe60000010000 */
[----:B------:R-:W-:Y:S01]  /*1e150*/  FADD.FTZ R145, R146, R145 ;  /* 0x0000009192917221 */ /* 0x000fe20000010000 */
[C---:B------:R-:W-:Y:S04]  /*1e160*/  HMMA.16816.F32 R4, R48.reuse, R60, R4 ;  /* 0x0000003c3004723c */ /* 0x040fe80000001804 */
[----:B------:R-:W-:Y:S01]  /*1e170*/  MUFU.EX2 R79, R79 ;  /* 0x0000004f004f7308 */ /* 0x000fe20000000800 */
[----:B------:R-:W-:Y:S01]  /*1e180*/  FADD.FTZ R148, R148, R145 ;  /* 0x0000009194947221 */ /* 0x000fe20000010000 */
[C---:B------:R-:W-:Y:S01]  /*1e190*/  HMMA.16816.F32 R8, R48.reuse, R62, R8 ;  /* 0x0000003e3008723c */ /* 0x040fe20000001808 */
[----:B------:R-:W3:Y:S07]  /*1e1a0*/  LDSM.16.MT88.4 R60, [R234+0x10800] ;  /* 0x01080000ea3c783b */ /* 0x000eee0000004200 */
[----:B------:R-:W-:Y:S03]  /*1e1b0*/  MUFU.EX2 R78, R78 ;  /* 0x0000004e004e7308 */ /* 0x000fe60000000800 */
[----:B------:R-:W-:Y:S01]  /*1e1c0*/  FADD.FTZ R147, R147, R148 ;  /* 0x0000009493937221 */ /* 0x000fe20000010000 */
[C---:B--2---:R-:W-:Y:S03]  /*1e1d0*/  HMMA.16816.F32 R12, R48.reuse, R52, R12 ;  /* 0x00000034300c723c */ /* 0x044fe6000000180c */
[----:B------:R-:W-:Y:S03]  /*1e1e0*/  FADD.FTZ R147, R149, R147 ;  /* 0x0000009395937221 */ /* 0x000fe60000010000 */
[C---:B------:R-:W-:Y:S01]  /*1e1f0*/  HMMA.16816.F32 R16, R48.reuse, R54, R16 ;  /* 0x000000363010723c */ /* 0x040fe20000001810 */
[----:B------:R-:W2:Y:S01]  /*1e200*/  LDSM.16.MT88.4 R52, [R232+0x10800] ;  /* 0x01080000e834783b */ /* 0x000ea20000004200 */
[----:B------:R-:W-:Y:S03]  /*1e210*/  MUFU.EX2 R77, R77 ;  /* 0x0000004d004d7308 */ /* 0x000fe60000000800 */
[----:B------:R-:W-:Y:S01]  /*1e220*/  FADD.FTZ R147, R156, R147 ;  /* 0x000000939c937221 */ /* 0x000fe20000010000 */
[C---:B-1----:R-:W-:Y:S03]  /*1e230*/  HMMA.16816.F32 R20, R48.reuse, R56, R20 ;  /* 0x000000383014723c */ /* 0x042fe60000001814 */
[----:B------:R-:W-:Y:S03]  /*1e240*/  LDSM.16.MT88.4 R156, [R234+0x11800] ;  /* 0x01180000ea9c783b */ /* 0x000fe60000004200 */
[----:B------:R-:W1:Y:S01]  /*1e250*/  MUFU.EX2 R86, R37 ;  /* 0x0000002500567308 */ /* 0x000e620000000800 */
[----:B------:R-:W-:Y:S01]  /*1e260*/  FADD.FTZ R147, R153, R147 ;  /* 0x0000009399937221 */ /* 0x000fe20000010000 */
[C---:B------:R-:W-:Y:S03]  /*1e270*/  HMMA.16816.F32 R24, R48.reuse, R58, R24 ;  /* 0x0000003a3018723c */ /* 0x040fe60000001818 */
[----:B------:R-:W5:Y:S03]  /*1e280*/  LDSM.16.MT88.4 R56, [R231+0x10800] ;  /* 0x01080000e738783b */ /* 0x000f660000004200 */
[C---:B----4-:R-:W-:Y:S02]  /*1e290*/  HMMA.16816.F32 R28, R48.reuse, R40, R28 ;  /* 0x00000028301c723c */ /* 0x050fe4000000181c */
[----:B------:R-:W-:Y:S03]  /*1e2a0*/  MUFU.EX2 R87, R87 ;  /* 0x0000005700577308 */ /* 0x000fe60000000800 */
[----:B------:R-:W-:Y:S01]  /*1e2b0*/  FADD.FTZ R147, R155, R147 ;  /* 0x000000939b937221 */ /* 0x000fe20000010000 */
[----:B------:R-:W-:Y:S01]  /*1e2c0*/  HMMA.16816.F32 R32, R48, R42, R32 ;  /* 0x0000002a3020723c */ /* 0x000fe20000001820 */
[----:B------:R-:W4:Y:S05]  /*1e2d0*/  LDSM.16.MT88.4 R40, [R230+0x10800] ;  /* 0x01080000e628783b */ /* 0x000f2a0000004200 */
[----:B------:R-:W3:Y:S01]  /*1e2e0*/  MUFU.EX2 R85, R85 ;  /* 0x0000005500557308 */ /* 0x000ee20000000800 */
[----:B-1----:R-:W-:Y:S01]  /*1e2f0*/  F2FP.F16.F32.PACK_AB R45, R86, R89 ;  /* 0x00000059562d723e */ /* 0x002fe200000000ff */
[--C-:B------:R-:W-:Y:S03]  /*1e300*/  FFMA.FTZ R37, R75, UR4, -R68.reuse ;  /* 0x000000044b257c23 */ /* 0x100fe60008010844 */
[----:B------:R-:W-:Y:S01]  /*1e310*/  FFMA.FTZ R75, R74, UR4, -R68 ;  /* 0x000000044a4b7c23 */ /* 0x000fe20008010844 */
[----:B------:R-:W-:Y:S01]  /*1e320*/  FADD.FTZ R147, R163, R147 ;  /* 0x00000093a3937221 */ /* 0x000fe20000010000 */
[----:B------:R-:W1:Y:S03]  /*1e330*/  LDSM.16.MT88.4 R48, [R234+0x11000] ;  /* 0x01100000ea30783b */ /* 0x000e660000004200 */
[----:B------:R-:W-:Y:S01]  /*1e340*/  MUFU.EX2 R84, R84 ;  /* 0x0000005400547308 */ /* 0x000fe20000000800 */
[----:B------:R-:W-:Y:S01]  /*1e350*/  FADD.FTZ R147, R192, R147 ;  /* 0x00000093c0937221 */ /* 0x000fe20000010000 */
[----:B------:R-:W-:Y:S03]  /*1e360*/  FADD.FTZ R183, R177, R183 ;  /* 0x000000b7b1b77221 */ /* 0x000fe60000010000 */
[----:B------:R-:W-:Y:S01]  /*1e370*/  FADD.FTZ R162, R162, R147 ;  /* 0x00000093a2a27221 */ /* 0x000fe20000010000 */
[----:B------:R-:W-:Y:S01]  /*1e380*/  LDSM.16.MT88.4 R148, [R232+0x11800] ;  /* 0x01180000e894783b */ /* 0x000fe20000004200 */
[----:B------:R-:W-:Y:S03]  /*1e390*/  FADD.FTZ R183, R176, R183 ;  /* 0x000000b7b0b77221 */ /* 0x000fe60000010000 */
[----:B------:R-:W2:Y:S01]  /*1e3a0*/  MUFU.EX2 R83, R83 ;  /* 0x0000005300537308 */ /* 0x000ea20000000800 */
[----:B---3--:R-:W-:Y:S01]  /*1e3b0*/  F2FP.F16.F32.PACK_AB R47, R85, R87 ;  /* 0x00000057552f723e */ /* 0x008fe200000000ff */
[----:B------:R-:W-:Y:S01]  /*1e3c0*/  FADD.FTZ R162, R160, R162 ;  /* 0x000000a2a0a27221 */ /* 0x000fe20000010000 */
[----:B------:R-:W-:Y:S03]  /*1e3d0*/  FADD.FTZ R173, R173, R183 ;  /* 0x000000b7adad7221 */ /* 0x000fe60000010000 */
[----:B------:R-:W-:Y:S01]  /*1e3e0*/  FADD.FTZ R189, R189, R162 ;  /* 0x000000a2bdbd7221 */ /* 0x000fe20000010000 */
[----:B------:R-:W-:Y:S03]  /*1e3f0*/  FADD.FTZ R173, R170, R173 ;  /* 0x000000adaaad7221 */ /* 0x000fe60000010000 */
[----:B------:R-:W-:Y:S01]  /*1e400*/  MUFU.EX2 R82, R82 ;  /* 0x0000005200527308 */ /* 0x000fe20000000800 */
[----:B------:R-:W-:Y:S01]  /*1e410*/  FADD.FTZ R189, R188, R189 ;  /* 0x000000bdbcbd7221 */ /* 0x000fe20000010000 */
[----:B------:R-:W-:Y:S03]  /*1e420*/  FADD.FTZ R108, R108, R173 ;  /* 0x000000ad6c6c7221 */ /* 0x000fe60000010000 */
[----:B------:R-:W-:Y:S01]  /*1e430*/  FADD.FTZ R189, R187, R189 ;  /* 0x000000bdbbbd7221 */ /* 0x000fe20000010000 */
[----:B------:R-:W-:Y:S04]  /*1e440*/  FADD.FTZ R108, R103, R108 ;  /* 0x0000006c676c7221 */ /* 0x000fe80000010000 */
[----:B------:R-:W3:Y:S01]  /*1e450*/  MUFU.EX2 R81, R81 ;  /* 0x0000005100517308 */ /* 0x000ee20000000800 */
[----:B--2---:R-:W-:Y:S01]  /*1e460*/  F2FP.F16.F32.PACK_AB R44, R83, R84 ;  /* 0x00000054532c723e */ /* 0x004fe200000000ff */
        /* <DEDUP_REMOVED lines=9> */
[----:B------:R2:W1:Y:S01]  /*1e500*/  MUFU.EX2 R74, R37 ;  /* 0x00000025004a7308 */ /* 0x0004620000000800 */
[C---:B---3--:R-:W-:Y:S01]  /*1e510*/  F2FP.F16.F32.PACK_AB R46, R81.reuse, R82 ;  /* 0x00000052512e723e */ /* 0x048fe200000000ff */
[----:B------:R-:W-:Y:S01]  /*1e520*/  FADD.FTZ R180, R178, R180 ;  /* 0x000000b4b2b47221 */ /* 0x000fe20000010000 */
[----:B------:R-:W-:Y:S03]  /*1e530*/  FADD.FTZ R82, R82, R91 ;  /* 0x0000005b52527221 */ /* 0x000fe60000010000 */
[----:B------:R-:W-:Y:S01]  /*1e540*/  FADD.FTZ R168, R168, R180 ;  /* 0x000000b4a8a87221 */ /* 0x000fe20000010000 */
[----:B------:R-:W-:Y:S01]  /*1e550*/  FADD.FTZ R82, R81, R82 ;  /* 0x0000005251527221 */ /* 0x000fe20000010000 */
[C---:B------:R-:W-:Y:S02]  /*1e560*/  HMMA.16816.F32 R4, R44.reuse, R60, R4 ;  /* 0x0000003c2c04723c */ /* 0x040fe40000001804 */
[----:B------:R-:W-:Y:S03]  /*1e570*/  MUFU.EX2 R75, R75 ;  /* 0x0000004b004b7308 */ /* 0x000fe60000000800 */
[----:B------:R-:W-:Y:S01]  /*1e580*/  FADD.FTZ R168, R126, R168 ;  /* 0x000000a87ea87221 */ /* 0x000fe20000010000 */
[C---:B------:R-:W-:Y:S05]  /*1e590*/  HMMA.16816.F32 R8, R44.reuse, R62, R8 ;  /* 0x0000003e2c08723c */ /* 0x040fea0000001808 */
[----:B--2---:R-:W-:Y:S01]  /*1e5a0*/  F2FP.F16.F32.PACK_AB R37, R79, R80 ;  /* 0x000000504f25723e */ /* 0x004fe200000000ff */
[C---:B------:R-:W-:Y:S05]  /*1e5b0*/  HMMA.16816.F32 R12, R44.reuse, R52, R12 ;  /* 0x000000342c0c723c */ /* 0x040fea000000180c */
[--C-:B------:R-:W-:Y:S01]  /*1e5c0*/  FFMA.FTZ R63, R36, UR4, -R39.reuse ;  /* 0x00000004243f7c23 */ /* 0x100fe20008010827 */
[C---:B------:R-:W-:Y:S01]  /*1e5d0*/  HMMA.16816.F32 R16, R44.reuse, R54, R16 ;  /* 0x000000362c10723c */ /* 0x040fe20000001810 */
[----:B------:R-:W2:Y:S04]  /*1e5e0*/  LDSM.16.MT88.4 R52, [R232+0x11000] ;  /* 0x01100000e834783b */ /* 0x000ea80000004200 */
[--C-:B------:R-:W-:Y:S01]  /*1e5f0*/  FFMA.FTZ R60, R73, UR4, -R68.reuse ;  /* 0x00000004493c7c23 */ /* 0x100fe20008010844 */
[C---:B-----5:R-:W-:Y:S01]  /*1e600*/  HMMA.16816.F32 R20, R44.reuse, R56, R20 ;  /* 0x000000382c14723c */ /* 0x060fe20000001814 */
[----:B------:R-:W-:Y:S04]  /*1e610*/  MUFU.EX2 R63, R63 ;  /* 0x0000003f003f7308 */ /* 0x000fe80000000800 */
[--C-:B------:R-:W-:Y:S01]  /*1e620*/  FFMA.FTZ R61, R72, UR4, -R39.reuse ;  /* 0x00000004483d7c23 */ /* 0x100fe20008010827 */
[C---:B------:R-:W-:Y:S01]  /*1e630*/  HMMA.16816.F32 R24, R44.reuse, R58, R24 ;  /* 0x0000003a2c18723c */ /* 0x040fe20000001818 */
[----:B------:R-:W3:Y:S04]  /*1e640*/  LDSM.16.MT88.4 R56, [R231+0x11000] ;  /* 0x01100000e738783b */ /* 0x000ee80000004200 */
[----:B------:R-:W5:Y:S01]  /*1e650*/  MUFU.EX2 R60, R60 ;  /* 0x0000003c003c7308 */ /* 0x000f620000000800 */
[--C-:B------:R-:W-:Y:S01]  /*1e660*/  FFMA.FTZ R62, R71, UR4, -R39.reuse ;  /* 0x00000004473e7c23 */ /* 0x100fe20008010827 */
[C---:B----4-:R-:W-:Y:S04]  /*1e670*/  HMMA.16816.F32 R28, R44.reuse, R40, R28 ;  /* 0x000000282c1c723c */ /* 0x050fe8000000181c */
[----:B------:R-:W-:Y:S02]  /*1e680*/  FFMA.FTZ R39, R3, UR4, -R39 ;  /* 0x0000000403277c23 */ /* 0x000fe40008010827 */
[----:B------:R-:W-:Y:S01]  /*1e690*/  HMMA.16816.F32 R32, R44, R42, R32 ;  /* 0x0000002a2c20723c */ /* 0x000fe20000001820 */
[----:B------:R-:W4:Y:S01]  /*1e6a0*/  LDSM.16.MT88.4 R40, [R230+0x11000] ;  /* 0x01100000e628783b */ /* 0x000f220000004200 */
[----:B------:R-:W-:Y:S03]  /*1e6b0*/  MUFU.EX2 R61, R61 ;  /* 0x0000003d003d7308 */ /* 0x000fe60000000800 */
[----:B-1----:R-:W-:Y:S01]  /*1e6c0*/  F2FP.F16.F32.PACK_AB R36, R74, R76 ;  /* 0x0000004c4a24723e */ /* 0x002fe200000000ff */
[--C-:B------:R-:W-:Y:S01]  /*1e6d0*/  FFMA.FTZ R3, R70, UR4, -R68.reuse ;  /* 0x0000000446037c23 */ /* 0x100fe20008010844 */
[--C-:B------:R-:W-:Y:S01]  /*1e6e0*/  FFMA.FTZ R44, R69, UR4, -R68.reuse ;  /* 0x00000004452c7c23 */ /* 0x100fe20008010844 */
[----:B-----5:R-:W-:Y:S04]  /*1e6f0*/  F2FP.F16.F32.PACK_AB R38, R60, R75 ;  /* 0x0000004b3c26723e */ /* 0x020fe800000000ff */
[----:B------:R1:W5:Y:S01]  /*1e700*/  MUFU.EX2 R251, R39 ;  /* 0x0000002700fb7308 */ /* 0x0003620000000800 */
[--C-:B------:R-:W-:Y:S01]  /*1e710*/  FFMA.FTZ R45, R67, UR4, -R68.reuse ;  /* 0x00000004432d7c23 */ /* 0x100fe20008010844 */
[----:B------:R-:W-:Y:S01]  /*1e720*/  FFMA.FTZ R68, R66, UR4, -R68 ;  /* 0x0000000442447c23 */ /* 0x000fe20008010844 */
[----:B------:R-:W-:Y:S01]  /*1e730*/  FADD.FTZ R118, R118, R168 ;  /* 0x000000a876767221 */ /* 0x000fe20000010000 */
[----:B------:R-:W-:Y:S03]  /*1e740*/  FADD.FTZ R82, R76, R82 ;  /* 0x000000524c527221 */ /* 0x000fe60000010000 */
        /* <DEDUP_REMOVED lines=9> */
[----:B-----5:R-:W-:Y:S01]  /*1e7e0*/  F2FP.F16.F32.PACK_AB R135, R251, R63 ;  /* 0x0000003ffb87723e */ /* 0x020fe200000000ff */
[----:B------:R-:W-:Y:S04]  /*1e7f0*/  FADD.FTZ R86, R87, R86 ;  /* 0x0000005657567221 */ /* 0x000fe80000010000 */
[C---:B------:R-:W-:Y:S02]  /*1e800*/  HMMA.16816.F32 R4, R36.reuse, R48, R4 ;  /* 0x000000302404723c */ /* 0x040fe40000001804 */
[----:B------:R-:W1:Y:S03]  /*1e810*/  MUFU.EX2 R44, R44 ;  /* 0x0000002c002c7308 */ /* 0x000e660000000800 */
[----:B--2---:R-:W-:Y:S01]  /*1e820*/  F2FP.F16.F32.PACK_AB R133, R62, R61 ;  /* 0x0000003d3e85723e */ /* 0x004fe200000000ff */
[C---:B------:R-:W-:Y:S06]  /*1e830*/  HMMA.16816.F32 R8, R36.reuse, R50, R8 ;  /* 0x000000322408723c */ /* 0x040fec0000001808 */
[----:B------:R-:W-:Y:S01]  /*1e840*/  MUFU.EX2 R45, R45 ;  /* 0x0000002d002d7308 */ /* 0x000fe20000000800 */
[----:B------:R-:W-:Y:S01]  /*1e850*/  FADD.FTZ R86, R85, R86 ;  /* 0x0000005655567221 */ /* 0x000fe20000010000 */
[C---:B------:R-:W-:Y:S08]  /*1e860*/  HMMA.16816.F32 R12, R36.reuse, R52, R12 ;  /* 0x00000034240c723c */ /* 0x040ff0000000180c */
[----:B------:R-:W2:Y:S01]  /*1e870*/  MUFU.EX2 R68, R68 ;  /* 0x0000004400447308 */ /* 0x000ea20000000800 */
[C---:B------:R-:W-:Y:S03]  /*1e880*/  HMMA.16816.F32 R16, R36.reuse, R54, R16 ;  /* 0x000000362410723c */ /* 0x040fe60000001810 */
[----:B-1----:R-:W-:Y:S03]  /*1e890*/  F2FP.F16.F32.PACK_AB R132, R44, R3 ;  /* 0x000000032c84723e */ /* 0x002fe600000000ff */
[C---:B---3--:R-:W-:Y:S05]  /*1e8a0*/  HMMA.16816.F32 R20, R36.reuse, R56, R20 ;  /* 0x000000382414723c */ /* 0x048fea0000001814 */
[----:B------:R-:W-:Y:S01]  /*1e8b0*/  FADD.FTZ R80, R80, R86 ;  /* 0x0000005650507221 */ /* 0x000fe20000010000 */
[C---:B------:R-:W-:Y:S05]  /*1e8c0*/  HMMA.16816.F32 R24, R36.reuse, R58, R24 ;  /* 0x0000003a2418723c */ /* 0x040fea0000001818 */
[----:B--2---:R-:W-:Y:S01]  /*1e8d0*/  F2FP.F16.F32.PACK_AB R134, R68, R45 ;  /* 0x0000002d4486723e */ /* 0x004fe200000000ff */
[C---:B----4-:R-:W-:Y:S05]  /*1e8e0*/  HMMA.16816.F32 R28, R36.reuse, R40, R28 ;  /* 0x00000028241c723c */ /* 0x050fea000000181c */
[----:B------:R-:W-:Y:S01]  /*1e8f0*/  FADD.FTZ R80, R79, R80 ;  /* 0x000000504f507221 */ /* 0x000fe20000010000 */
[----:B------:R-:W-:Y:S01]  /*1e900*/  HMMA.16816.F32 R32, R36, R42, R32 ;  /* 0x0000002a2420723c */ /* 0x000fe20000001820 */
[----:B------:R-:W1:Y:S04]  /*1e910*/  LDSM.16.MT88.4 R36, [R230+0x11800] ;  /* 0x01180000e624783b */ /* 0x000e680000004200 */
        /* <DEDUP_REMOVED lines=13> */
[C---:B-1----:R-:W-:Y:S05]  /*1e9f0*/  HMMA.16816.F32 R136, R132.reuse, R36, R28 ;  /* 0x000000248488723c */ /* 0x042fea000000181c */
[----:B------:R-:W-:Y:S01]  /*1ea00*/  FADD.FTZ R3, R45, R3 ;  /* 0x000000032d037221 */ /* 0x000fe20000010000 */
[----:B------:R-:W-:Y:S05]  /*1ea10*/  HMMA.16816.F32 R132, R132, R38, R32 ;  /* 0x000000268484723c */ /* 0x000fea0000001820 */
[----:B------:R-:W-:Y:S01]  /*1ea20*/  FADD.FTZ R251, R251, R77 ;  /* 0x0000004dfbfb7221 */ /* 0x000fe20000010000 */
[----:B------:R-:W-:Y:S01]  /*1ea30*/  FADD.FTZ R252, R68, R3 ;  /* 0x0000000344fc7221 */ /* 0x000fe20000010000 */
[----:B------:R-:W-:Y:S06]  /*1ea40*/  @!UPT UIADD3 URZ, URZ, URZ, URZ ;  /* 0x0000003f3f3ff290 */ /* 0x000fec000fffe03f */
[----:B------:R-:W-:Y:S11]  /*1ea50*/  @P0 BRA `(.L_x_2568) ;  /* 0xffffff7c00a00947 */ /* 0x000ff6000383ffff */
.L_x_2564:
        /* <DEDUP_REMOVED lines=136> */
.L_x_2569:
[----:B------:R-:W-:Y:S01]  /*1f2e0*/  S2UR UR8, SR_CTAID.Z ;  /* 0x00000000000879c3 */ /* 0x000fe20000002700 */
[----:B------:R-:W-:Y:S01]  /*1f2f0*/  ULDC UR4, c[0x0][0x270] ;  /* 0x00009c0000047ab9 */ /* 0x000fe20000000800 */
[----:B------:R-:W-:-:S06]  /*1f300*/  ULDC UR9, c[0x0][0x2c4] ;  /* 0x0000b10000097ab9 */ /* 0x000fcc0000000800 */
[----:B------:R-:W1:Y:S02]  /*1f310*/  S2UR UR11, SR_CTAID.Y ;  /* 0x00000000000b79c3 */ /* 0x000e640000002600 */
[----:B-1----:R-:W-:-:S04]  /*1f320*/  UIMAD UR4, UR11, UR4, UR8 ;  /* 0x000000040b0472a4 */ /* 0x002fc8000f8e0208 */
[----:B------:R-:W-:-:S12]  /*1f330*/  UIMAD UR9, UR4, UR9, URZ ;  /* 0x00000009040972a4 */ /* 0x000fd8000f8e023f */
.L_x_2570:
        /* <DEDUP_REMOVED lines=38> */
.L_x_2572:
[----:B------:R-:W-:Y:S05]  /*1f5a0*/  BSYNC B0 ;  /* 0x0000000000007941 */ /* 0x000fea0003800000 */
.L_x_2571:
        /* <DEDUP_REMOVED lines=47> */
.L_x_2574:
[----:B------:R-:W-:Y:S05]  /*1f8a0*/  BSYNC B0 ;  /* 0x0000000000007941 */ /* 0x000fea0003800000 */
.L_x_2573:
        /* <DEDUP_REMOVED lines=15> */
.L_x_2576:
[----:B------:R-:W-:Y:S05]  /*1f9a0*/  BSYNC B0 ;  /* 0x0000000000007941 */ /* 0x000fea0003800000 */
.L_x_2575:
        /* <DEDUP_REMOVED lines=15> */
.L_x_2578:
[----:B------:R-:W-:Y:S05]  /*1faa0*/  BSYNC B0 ;  /* 0x0000000000007941 */ /* 0x000fea0003800000 */
.L_x_2577:
        /* <DEDUP_REMOVED lines=14> */
.L_x_2579:
        /* <DEDUP_REMOVED lines=15> */
.L_x_7897:


//--------------------- .text._ZN5flash24flash_fwd_splitkv_kernelI23Flash_fwd_kernel_traitsILi64ELi64ELi256ELi4ELb0ELb0EN7cutlass6half_tE19Flash_kernel_traitsILi64ELi64ELi256ELi4ES3_EELb1ELb0ELb0ELb0ELb1ELb0ELb0ELb1EEEvNS_16Flash_fwd_paramsE --------------------------
	.section	.text._ZN5flash24flash_fwd_splitkv_kernelI23Flash_fwd_kernel_traitsILi64ELi64ELi256ELi4ELb0ELb0EN7cutlass6half_tE19Flash_kernel_traitsILi64ELi64ELi256ELi4ES3_EELb1ELb0ELb0ELb0ELb1ELb0ELb0ELb1EEEvNS_16Flash_fwd_paramsE,"ax",@progbits
	.align	128
        .global         _ZN5flash24flash_fwd_splitkv_kernelI23Flash_fwd_kernel_traitsILi64ELi64ELi256ELi4ELb0ELb0EN7cutlass6half_tE19Flash_kernel_traitsILi64ELi64ELi256ELi4ES3_EELb1ELb0ELb0ELb0ELb1ELb0ELb0ELb1EEEvNS_16Flash_fwd_paramsE
        .type           _ZN5flash24flash_fwd_splitkv_kernelI23Flash_fwd_kernel_traitsILi64ELi64ELi256ELi4ELb0ELb0EN7cutlass6half_tE19Flash_kernel_traitsILi64ELi64ELi256ELi4ES3_EELb1ELb0ELb0ELb0ELb1ELb0ELb0ELb1EEEvNS_16Flash_fwd_paramsE,@function
        .size           _ZN5flash24flash_fwd_splitkv_kernelI23Flash_fwd_kernel_traitsILi64ELi64ELi256ELi4ELb0ELb0EN7cutlass6half_tE19Flash_kernel_traitsILi64ELi64ELi256ELi4ES3_EELb1ELb0ELb0ELb0ELb1ELb0ELb0ELb1EEEvNS_16Flash_fwd_paramsE,(.L_x_7898 - _ZN5flash24flash_fwd_splitkv_kernelI23Flash_fwd_kernel_traitsILi64ELi64ELi256ELi4ELb0ELb0EN7cutlass6half_tE19Flash_kernel_traitsILi64ELi64ELi256ELi4ES3_EELb1ELb0ELb0ELb0ELb1ELb0ELb0ELb1EEEvNS_16Flash_fwd_paramsE)
        .other          _ZN5flash24flash_fwd_splitkv_kernelI23Flash_fwd_kernel_traitsILi64ELi64ELi256ELi4ELb0ELb0EN7cutlass6half_tE19Flash_kernel_traitsILi64ELi64ELi256ELi4ES3_EELb1ELb0ELb0ELb0ELb1ELb0ELb0ELb1EEEvNS_16Flash_fwd_paramsE,@"STO_CUDA_ENTRY STV_DEFAULT"
_ZN5flash24flash_fwd_splitkv_kernelI23Flash_fwd_kernel_traitsILi64ELi64ELi256ELi4ELb0ELb0EN7cutlass6half_tE19Flash_kernel_traitsILi64ELi64ELi256ELi4ES3_EELb1ELb0ELb0ELb0ELb1ELb0ELb0ELb1EEEvNS_16Flash_fwd_paramsE:
.text._ZN5flash24flash_fwd_splitkv_kernelI23Flash_fwd_kernel_traitsILi64ELi64ELi256ELi4ELb0ELb0EN7cutlass6half_tE19Flash_kernel_traitsILi64ELi64ELi256ELi4ES3_EELb1ELb0ELb0ELb0ELb1ELb0ELb0ELb1EEEvNS_16Flash_fwd_paramsE:
[----:B------:R-:W1:Y:S08]  /*0000*/  LDC R1, c[0x0][0x28] ;  /* 0x00000a00ff017b82 */ /* 0x000e700000000800 */
[----:B------:R-:W2:Y:S01]  /*0010*/  LDC.64 R2, c[0x0][0x2f0] ;  /* 0x0000bc00ff027b82 */ /* 0x000ea20000000a00 */
[----:B------:R-:W3:Y:S01]  /*0020*/  S2R R4, SR_CTAID.Y ;  /* 0x0000000000047919 */ /* 0x000ee20000002600 */
[----:B------:R-:W-:Y:S01]  /*0030*/  IMAD.MOV.U32 R243, RZ, RZ, -0x1 ;  /* 0xfffffffffff37424 */ /* 0x000fe200078e00ff */
[----:B------:R-:W-:Y:S01]  /*0040*/  ULDC.64 UR6, c[0x0][0x208] ;  /* 0x0000820000067ab9 */ /* 0x000fe20000000a00 */
[----:B------:R-:W-:Y:S01]  /*0050*/  ULDC.64 UR8, c[0x0][0x300] ;  /* 0x0000c00000087ab9 */ /* 0x000fe20000000a00 */
[----:B-1----:R-:W-:-:S03]  /*0060*/  VIADD R1, R1, 0xfffffff8 ;  /* 0xfffffff801017836 */ /* 0x002fc60000000000 */
[----:B------:R-:W3:Y:S08]  /*0070*/  LDC.64 R6, c[0x0][0x2f0] ;  /* 0x0000bc00ff067b82 */ /* 0x000ef00000000a00 */
[----:B------:R-:W1:Y:S01]  /*0080*/  LDC.U8 R0, c[0x0][0x3c2] ;  /* 0x0000f080ff007b82 */ /* 0x000e620000000000 */
[----:B--2---:R-:W-:-:S07]  /*0090*/  ISETP.NE.U32.AND P0, PT, R2, RZ, PT ;  /* 0x000000ff0200720c */ /* 0x004fce0003f05070 */
[----:B------:R-:W2:Y:S01]  /*00a0*/  LDC.64 R150, c[0x0][0x300] ;  /* 0x0000c000ff967b82 */ /* 0x000ea20000000a00 */
[----:B------:R-:W-:-:S07]  /*00b0*/  ISETP.NE.AND.EX P0, PT, R3, RZ, PT, P0 ;  /* 0x000000ff0300720c */ /* 0x000fce0003f05300 */
[----:B------:R-:W4:Y:S01]  /*00c0*/  LDC.64 R2, c[0x0][0x2f8] ;  /* 0x0000be00ff027b82 */ /* 0x000f220000000a00 */
[----:B---3--:R-:W-:-:S05]  /*00d0*/  IMAD.WIDE R8, R4, 0x4, R6 ;  /* 0x0000000404087825 */ /* 0x008fca00078e0206 */
[----:B------:R-:W3:Y:S02]  /*00e0*/  @P0 LDG.E R243, desc[UR6][R8.64] ;  /* 0x0000000608f30981 */ /* 0x000ee4000c1e1900 */
[----:B------:R-:W2:Y:S02]  /*00f0*/  LDC.64 R6, c[0x0][0x2f8] ;  /* 0x0000be00ff067b82 */ /* 0x000ea40000000a00 */
[----:B------:R2:W3:Y:S01]  /*0100*/  @P0 LDG.E R242, desc[UR6][R8.64+0x4] ;  /* 0x0000040608f20981 */ /* 0x0004e2000c1e1900 */
[----:B------:R-:W-:Y:S01]  /*0110*/  UMOV UR5, UR8 ;  /* 0x0000000800057c82 */ /* 0x000fe20008000000 */
[----:B-1----:R-:W-:Y:S02]  /*0120*/  ISETP.NE.AND P1, PT, R0, RZ, PT ;  /* 0x000000ff0000720c */ /* 0x002fe40003f25270 */
[----:B------:R-:W-:Y:S01]  /*0130*/  ISETP.NE.U32.AND P4, PT, RZ, UR5, PT ;  /* 0x00000005ff007c0c */ /* 0x000fe2000bf85070 */
[----:B------:R-:W-:-:S03]  /*0140*/  UMOV UR4, UR9 ;  /* 0x0000000900047c82 */ /* 0x000fc60008000000 */
[----:B------:R-:W-:Y:S02]  /*0150*/  ISETP.NE.AND.EX P4, PT, RZ, UR4, PT, P4 ;  /* 0x00000004ff007c0c */ /* 0x000fe4000bf85340 */
[----:B----4-:R-:W-:-:S04]  /*0160*/  ISETP.EQ.U32.AND P2, PT, R2, RZ, PT ;  /* 0x000000ff0200720c */ /* 0x010fc80003f42070 */
[----:B------:R-:W-:Y:S01]  /*0170*/  ISETP.EQ.OR.EX P2, PT, R3, RZ, !P1, P2 ;  /* 0x000000ff0300720c */ /* 0x000fe20004f42720 */
[----:B------:R-:W-:Y:S01]  /*0180*/  IMAD.MOV.U32 R14, RZ, RZ, RZ ;  /* 0x000000ffff0e7224 */ /* 0x000fe200078e00ff */
[----:B------:R-:W-:Y:S01]  /*0190*/  MOV R12, 0xffffffff ;  /* 0xffffffff000c7802 */ /* 0x000fe20000000f00 */
[----:B--2---:R-:W-:-:S04]  /*01a0*/  IMAD.WIDE R150, R4, 0x4, R150 ;  /* 0x0000000404967825 */ /* 0x004fc800078e0296 */
[----:B------:R-:W-:Y:S01]  /*01b0*/  IMAD.WIDE R6, R4, 0x4, R6 ;  /* 0x0000000404067825 */ /* 0x000fe200078e0206 */
[----:B------:R1:W5:Y:S05]  /*01c0*/  @P4 LDG.E R14, desc[UR6][R150.64] ;  /* 0x00000006960e4981 */ /* 0x00036a000c1e1900 */
[----:B------:R1:W5:Y:S01]  /*01d0*/  @!P2 LDG.E R12, desc[UR6][R6.64] ;  /* 0x00000006060ca981 */ /* 0x000362000c1e1900 */
[----:B------:R-:W2:Y:S01]  /*01e0*/  S2R R0, SR_CTAID.X ;  /* 0x0000000000007919 */ /* 0x000ea20000002500 */
[----:B------:R-:W4:Y:S01]  /*01f0*/  S2R R146, SR_CTAID.Z ;  /* 0x0000000000927919 */ /* 0x000f220000002700 */
[----:B------:R-:W-:Y:S01]  /*0200*/  MOV R16, R4 ;  /* 0x0000000400107202 */ /* 0x000fe20000000f00 */
[----:B------:R-:W-:-:S02]  /*0210*/  IMAD.U32 R59, RZ, RZ, UR8 ;  /* 0x00000008ff3b7e24 */ /* 0x000fc4000f8e00ff */
[----:B------:R-:W-:Y:S01]  /*0220*/  IMAD.U32 R58, RZ, RZ, UR9 ;  /* 0x00000009ff3a7e24 */ /* 0x000fe2000f8e00ff */
[--C-:B------:R-:W-:Y:S01]  /*0230*/  SHF.R.S32.HI R9, RZ, 0x1f, R16.reuse ;  /* 0x0000001fff097819 */ /* 0x100fe20000011410 */
[----:B------:R-:W-:Y:S02]  /*0240*/  IMAD.MOV.U32 R10, RZ, RZ, R16 ;  /* 0x000000ffff0a7224 */ /* 0x000fe400078e0010 */
[----:B---3--:R-:W-:-:S06]  /*0250*/  @P0 IMAD.IADD R242, R242, 0x1, -R243 ;  /* 0x00000001f2f20824 */ /* 0x008fcc00078e0af3 */
[----:B------:R-:W3:Y:S01]  /*0260*/  @!P0 LDC R242, c[0x0][0x2c4] ;  /* 0x0000b100fff28b82 */ /* 0x000ee20000000800 */
[----:B------:R-:W-:-:S04]  /*0270*/  ISETP.NE.U32.AND P0, PT, R2, RZ, PT ;  /* 0x000000ff0200720c */ /* 0x000fc80003f05070 */
[----:B------:R-:W-:-:S13]  /*0280*/  ISETP.NE.AND.EX P0, PT, R3, RZ, PT, P0 ;  /* 0x000000ff0300720c */ /* 0x000fda0003f05300 */
[----:B-12-4-:R-:W-:Y:S05]  /*0290*/  @!P0 BRA `(.L_x_2580) ;  /* 0x0000000000108947 */ /* 0x016fea0003800000 */
[----:B------:R-:W2:Y:S02]  /*02a0*/  @P1 LDG.E R44, desc[UR6][R6.64+0x4] ;  /* 0x00000406062c1981 */ /* 0x000ea4000c1e1900 */
[----:B--2--5:R-:W-:-:S06]  /*02b0*/  @P1 IADD3 R44, R44, -R12, RZ ;  /* 0x8000000c2c2c1210 */ /* 0x024fcc0007ffe0ff */
[----:B------:R2:W5:Y:S01]  /*02c0*/  @!P1 LDG.E R44, desc[UR6][R6.64] ;  /* 0x00000006062c9981 */ /* 0x000562000c1e1900 */
[----:B------:R-:W-:Y:S05]  /*02d0*/  BRA `(.L_x_2581) ;  /* 0x0000000000047947 */ /* 0x000fea0003800000 */
.L_x_2580:
[----:B------:R-:W1:Y:S02]  /*02e0*/  LDC R44, c[0x0][0x2c8] ;  /* 0x0000b200ff2c7b82 */ /* 0x000e640000000800 */
.L_x_2581:
[----:B------:R-:W4:Y:S02]  /*02f0*/  LDC.64 R2, c[0x0][0x308] ;  /* 0x0000c200ff027b82 */ /* 0x000f240000000a00 */
[----:B----4-:R-:W-:-:S04]  /*0300*/  ISETP.NE.U32.AND P1, PT, R2, RZ, PT ;  /* 0x000000ff0200720c */ /* 0x010fc80003f25070 */
[----:B------:R-:W-:-:S13]  /*0310*/  ISETP.NE.AND.EX P1, PT, R3, RZ, PT, P1 ;  /* 0x000000ff0300720c */ /* 0x000fda0003f25310 */
[----:B------:R-:W4:Y:S01]  /*0320*/  @P1 LDC.64 R2, c[0x0][0x308] ;  /* 0x0000c200ff021b82 */ /* 0x000f220000000a00 */
[----:B------:R-:W-:-:S07]  /*0330*/  IMAD.SHL.U32 R39, R0, 0x40, RZ ;  /* 0x0000004000277824 */ /* 0x000fce00078e00ff */
[----:B--2---:R-:W2:Y:S01]  /*0340*/  @!P1 LDC R6, c[0x0][0x2cc] ;  /* 0x0000b300ff069b82 */ /* 0x004ea20000000800 */
[----:B---3--:R-:W-:Y:S01]  /*0350*/  ISETP.GT.AND P0, PT, R242, R39, PT ;  /* 0x00000027f200720c */ /* 0x008fe20003f04270 */
[----:B----4-:R-:W-:-:S05]  /*0360*/  @P1 IMAD.WIDE R2, R4, 0x4, R2 ;  /* 0x0000000404021825 */ /* 0x010fca00078e0202 */
[----:B------:R3:W5:Y:S01]  /*0370*/  @P1 LDG.E R40, desc[UR6][R2.64] ;  /* 0x0000000602281981 */ /* 0x000762000c1e1900 */
[----:B------:R-:W4:Y:S06]  /*0380*/  @!P1 LDC.64 R2, c[0x0][0x318] ;  /* 0x0000c600ff029b82 */ /* 0x000f2c0000000a00 */
[----:B--23--:R-:W-:Y:S05]  /*0390*/  @!P0 EXIT ;  /* 0x000000000000894d */ /* 0x00cfea0003800000 */
[----:B------:R-:W2:Y:S01]  /*03a0*/  LDC R5, c[0x0][0x398] ;  /* 0x0000e600ff057b82 */ /* 0x000ea20000000800 */
[----:B----4-:R-:W-:Y:S01]  /*03b0*/  @!P1 ISETP.NE.U32.AND P0, PT, R2, RZ, PT ;  /* 0x000000ff0200920c */ /* 0x010fe20003f05070 */
[--C-:B-1---5:R-:W-:Y:S01]  /*03c0*/  IMAD.IADD R44, R44, 0x1, -R14.reuse ;  /* 0x000000012c2c7824 */ /* 0x122fe200078e0a0e */
[----:B------:R-:W-:Y:S01]  /*03d0*/  ULDC UR5, c[0x0][0x2c8] ;  /* 0x0000b20000057ab9 */ /* 0x000fe20000000800 */
[----:B------:R-:W-:Y:S01]  /*03e0*/  @P1 IMAD.IADD R40, R40, 0x1, -R14 ;  /* 0x0000000128281824 */ /* 0x000fe200078e0a0e */
[----:B------:R-:W-:Y:S01]  /*03f0*/  @!P1 ISETP.NE.AND.EX P0, PT, R3, RZ, PT, P0 ;  /* 0x000000ff0300920c */ /* 0x000fe20003f05300 */
[----:B------:R-:W-:Y:S01]  /*0400*/  UIADD3 UR5, UR5, 0xff, URZ ;  /* 0x000000ff05057890 */ /* 0x000fe2000fffe03f */
[----:B------:R-:W-:Y:S01]  /*0410*/  IADD3 R3, -R242, 0x13f, R39 ;  /* 0x0000013ff2037810 */ /* 0x000fe20007ffe127 */
[----:B------:R-:W1:Y:S01]  /*0420*/  S2R R36, SR_TID.X ;  /* 0x0000000000247919 */ /* 0x000e620000002100 */
[----:B------:R-:W-:Y:S01]  /*0430*/  @!P1 SEL R6, R6, RZ, P0 ;  /* 0x000000ff06069207 */ /* 0x000fe20000000000 */
[----:B------:R-:W-:-:S04]  /*0440*/  USHF.R.S32.HI UR4, URZ, 0x1f, UR5 ;  /* 0x0000001f3f047899 */ /* 0x000fc80008011405 */
[----:B------:R-:W-:Y:S01]  /*0450*/  @!P1 IMAD.IADD R40, R44, 0x1, R6 ;  /* 0x000000012c289824 */ /* 0x000fe200078e0206 */
[----:B------:R-:W-:-:S03]  /*0460*/  ULEA.HI UR4, UR4, UR5, URZ, 0x8 ;  /* 0x0000000504047291 */ /* 0x000fc6000f8f403f */
[----:B------:R-:W-:Y:S01]  /*0470*/  VIADD R2, R40, 0xff ;  /* 0x000000ff28027836 */ /* 0x000fe20000000000 */
[----:B------:R-:W-:-:S04]  /*0480*/  USHF.R.S32.HI UR4, URZ, 0x8, UR4 ;  /* 0x000000083f047899 */ /* 0x000fc80008011404 */
[----:B------:R-:W-:Y:S02]  /*0490*/  SHF.R.S32.HI R6, RZ, 0x1f, R2 ;  /* 0x0000001fff067819 */ /* 0x000fe40000011402 */
[----:B--2---:R-:W-:Y:S02]  /*04a0*/  IADD3 R5, R3, R5, R40 ;  /* 0x0000000503057210 */ /* 0x004fe40007ffe028 */
[----:B------:R-:W-:Y:S02]  /*04b0*/  LEA.HI R6, R6, R2, RZ, 0x8 ;  /* 0x0000000206067211 */ /* 0x000fe400078f40ff */
[----:B------:R-:W-:-:S04]  /*04c0*/  SHF.R.S32.HI R3, RZ, 0x1f, R5 ;  /* 0x0000001fff037819 */ /* 0x000fc80000011405 */
[----:B------:R-:W-:Y:S02]  /*04d0*/  LEA.HI R2, R3, R5, RZ, 0x8 ;  /* 0x0000000503027211 */ /* 0x000fe400078f40ff */
[----:B------:R-:W-:Y:S02]  /*04e0*/  SHF.R.S32.HI R3, RZ, 0x8, R6 ;  /* 0x00000008ff037819 */ /* 0x000fe40000011406 */
[----:B------:R-:W-:-:S04]  /*04f0*/  SHF.R.S32.HI R2, RZ, 0x8, R2 ;  /* 0x00000008ff027819 */ /* 0x000fc80000011402 */
[----:B------:R-:W-:-:S04]  /*0500*/  VIMNMX3 R2, R3, UR4, R2, PT ;  /* 0x0000000403027c0f */ /* 0x000fc8000b800102 */
[----:B------:R-:W-:-:S13]  /*0510*/  R2UR UR58, R2 ;  /* 0x00000000023a72ca */ /* 0x000fda00000e0000 */
[----:B------:R-:W-:-:S13]  /*0520*/  ISETP.LT.AND P0, PT, RZ, UR58, PT ;  /* 0x0000003aff007c0c */ /* 0x000fda000bf01270 */
[----:B-1----:R-:W-:Y:S05]  /*0530*/  @P0 BRA `(.L_x_2582) ;  /* 0x0000000400d80947 */ /* 0x002fea0003800000 */
[----:B------:R-:W-:Y:S01]  /*0540*/  ISETP.NE.AND P0, PT, R243, -0x1, PT ;  /* 0xfffffffff300780c */ /* 0x000fe20003f05270 */
[----:B------:R-:W1:Y:S01]  /*0550*/  LDC.64 R4, c[0x0][0x298] ;  /* 0x0000a600ff047b82 */ /* 0x000e620000000a00 */
[----:B------:R-:W-:Y:S01]  /*0560*/  SHF.R.S32.HI R6, RZ, 0x1f, R36 ;  /* 0x0000001fff067819 */ /* 0x000fe20000011424 */
[----:B------:R-:W-:Y:S01]  /*0570*/  IMAD.IADD R242, R242, 0x1, -R39 ;  /* 0x00000001f2f27824 */ /* 0x000fe200078e0a27 */
[----:B------:R-:W-:Y:S01]  /*0580*/  ULDC.64 UR4, c[0x0][0x2a0] ;  /* 0x0000a80000047ab9 */ /* 0x000fe20000000a00 */
[----:B------:R-:W-:Y:S01]  /*0590*/  ULDC UR8, c[0x0][0x270] ;  /* 0x00009c0000087ab9 */ /* 0x000fe20000000800 */
[----:B------:R-:W-:Y:S01]  /*05a0*/  LEA.HI R6, R6, R36, RZ, 0x3 ;  /* 0x0000002406067211 */ /* 0x000fe200078f18ff */
[----:B------:R-:W-:Y:S01]  /*05b0*/  BSSY B0, `(.L_x_2583) ;  /* 0x0000030000007945 */ /* 0x000fe20003800000 */
[----:B------:R-:W-:Y:S02]  /*05c0*/  LOP3.LUT P6, RZ, R36, 0x7, RZ, 0xc0, !PT ;  /* 0x0000000724ff7812 */ /* 0x000fe400078cc0ff */
[----:B------:R-:W-:-:S02]  /*05d0*/  LOP3.LUT R0, R6, 0x1ffffff8, RZ, 0xc0, !PT ;  /* 0x1ffffff806007812 */ /* 0x000fc400078ec0ff */
[----:B------:R-:W-:Y:S01]  /*05e0*/  SHF.R.S32.HI R6, RZ, 0x3, R6 ;  /* 0x00000003ff067819 */ /* 0x000fe20000011406 */
[----:B------:R-:W2:Y:S02]  /*05f0*/  @!P0 LDC.64 R2, c[0x0][0x290] ;  /* 0x0000a400ff028b82 */ /* 0x000ea40000000a00 */
[----:B------:R-:W-:Y:S01]  /*0600*/  IMAD.IADD R0, R36, 0x1, -R0 ;  /* 0x0000000124007824 */ /* 0x000fe200078e0a00 */
[C---:B------:R-:W-:Y:S02]  /*0610*/  IADD3 R7, R6.reuse, 0x10, RZ ;  /* 0x0000001006077810 */ /* 0x040fe40007ffe0ff */
[-C--:B------:R-:W-:Y:S01]  /*0620*/  ISETP.GE.OR P5, PT, R6, R242.reuse, P6 ;  /* 0x000000f20600720c */ /* 0x080fe200037a6670 */
[----:B------:R-:W-:Y:S01]  /*0630*/  IMAD.SHL.U32 R12, R0, 0x8, RZ ;  /* 0x00000008000c7824 */ /* 0x000fe200078e00ff */
[----:B------:R-:W-:Y:S02]  /*0640*/  SHF.R.S32.HI R0, RZ, 0x1f, R39 ;  /* 0x0000001fff007819 */ /* 0x000fe40000011427 */
[----:B------:R-:W-:-:S02]  /*0650*/  ISETP.GE.AND P2, PT, R7, R242, PT ;  /* 0x000000f20700720c */ /* 0x000fc40003f46270 */
[----:B------:R-:W-:Y:S01]  /*0660*/  SHF.R.S32.HI R13, RZ, 0x1f, R12 ;  /* 0x0000001fff0d7819 */ /* 0x000fe2000001140c */
[----:B-1----:R-:W-:Y:S01]  /*0670*/  @P0 IMAD.WIDE.U32 R10, R243, R4, RZ ;  /* 0x00000004f30a0225 */ /* 0x002fe200078e00ff */
[----:B------:R-:W-:Y:S02]  /*0680*/  ISETP.GE.OR P4, PT, R7, R242, P6 ;  /* 0x000000f20700720c */ /* 0x000fe40003786670 */
[----:B------:R-:W-:Y:S01]  /*0690*/  SHF.R.S32.HI R7, RZ, 0x1f, R6 ;  /* 0x0000001fff077819 */ /* 0x000fe20000011406 */
[-C--:B------:R-:W-:Y:S02]  /*06a0*/  IMAD R0, R0, R4.reuse, RZ ;  /* 0x0000000400007224 */ /* 0x080fe400078e02ff */
[----:B------:R-:W-:-:S04]  /*06b0*/  IMAD.WIDE.U32 R12, R39, R4, R12 ;  /* 0x00000004270c7225 */ /* 0x000fc800078e000c */
[-C--:B------:R-:W-:Y:S02]  /*06c0*/  @P0 IMAD R243, R243, R5.reuse, R11 ;  /* 0x00000005f3f30224 */ /* 0x080fe400078e020b */
[-C--:B--2---:R-:W-:Y:S02]  /*06d0*/  @!P0 IMAD R9, R9, R2.reuse, RZ ;  /* 0x0000000209098224 */ /* 0x084fe400078e02ff */
[----:B------:R-:W-:Y:S02]  /*06e0*/  IMAD R0, R39, R5, R0 ;  /* 0x0000000527007224 */ /* 0x000fe400078e0200 */
[C---:B------:R-:W-:Y:S02]  /*06f0*/  @!P0 IMAD R3, R16.reuse, R3, R9 ;  /* 0x0000000310038224 */ /* 0x040fe400078e0209 */
[----:B------:R-:W-:-:S04]  /*0700*/  @!P0 IMAD.WIDE.U32 R8, R16, R2, RZ ;  /* 0x0000000210088225 */ /* 0x000fc800078e00ff */
[----:B------:R-:W-:Y:S01]  /*0710*/  @!P0 IMAD.MOV.U32 R10, RZ, RZ, R8 ;  /* 0x000000ffff0a8224 */ /* 0x000fe200078e0008 */
[----:B------:R-:W-:Y:S01]  /*0720*/  @!P0 IADD3 R243, R9, R3, RZ ;  /* 0x0000000309f38210 */ /* 0x000fe20007ffe0ff */
[--C-:B------:R-:W-:Y:S01]  /*0730*/  IMAD R16, R16, UR8, R146.reuse ;  /* 0x0000000810107c24 */ /* 0x100fe2000f8e0292 */
[----:B------:R-:W-:Y:S01]  /*0740*/  SHF.R.S32.HI R3, RZ, 0x1f, R146 ;  /* 0x0000001fff037819 */ /* 0x000fe20000011492 */
[----:B------:R-:W-:Y:S01]  /*0750*/  VIADD R2, R6, 0x20 ;  /* 0x0000002006027836 */ /* 0x000fe20000000000 */
[----:B------:R-:W-:-:S03]  /*0760*/  IADD3 R10, P0, R10, R12, RZ ;  /* 0x0000000c0a0a7210 */ /* 0x000fc60007f1e0ff */
[----:B------:R-:W-:Y:S01]  /*0770*/  IMAD R3, R3, UR4, RZ ;  /* 0x0000000403037c24 */ /* 0x000fe2000f8e02ff */
[----:B------:R-:W-:Y:S02]  /*0780*/  IADD3.X R11, R243, R13, R0, P0, !PT ;  /* 0x0000000df30b7210 */ /* 0x000fe400007fe400 */
[-C--:B------:R-:W-:Y:S01]  /*0790*/  ISETP.GE.AND P0, PT, R6, R242.reuse, PT ;  /* 0x000000f20600720c */ /* 0x080fe20003f06270 */
[----:B------:R-:W-:Y:S01]  /*07a0*/  IMAD R3, R146, UR5, R3 ;  /* 0x0000000592037c24 */ /* 0x000fe2000f8e0203 */
[-C--:B------:R-:W-:Y:S01]  /*07b0*/  ISETP.GE.AND P1, PT, R2, R242.reuse, PT ;  /* 0x000000f20200720c */ /* 0x080fe20003f26270 */
[----:B------:R-:W-:Y:S01]  /*07c0*/  IMAD.WIDE.U32 R146, R146, UR4, R10 ;  /* 0x0000000492927c25 */ /* 0x000fe2000f8e000a */
[----:B------:R-:W-:Y:S01]  /*07d0*/  ULDC UR4, c[0x0][0x2c4] ;  /* 0x0000b10000047ab9 */ /* 0x000fe20000000800 */
[----:B------:R-:W-:Y:S02]  /*07e0*/  ISETP.GE.OR P3, PT, R2, R242, P6 ;  /* 0x000000f20200720c */ /* 0x000fe40003766670 */
[----:B------:R-:W-:Y:S01]  /*07f0*/  IMAD R39, R16, UR4, R39 ;  /* 0x0000000410277c24 */ /* 0x000fe2000f8e0227 */
[----:B------:R-:W-:-:S05]  /*0800*/  IADD3 R13, R147, R3, RZ ;  /* 0x00000003930d7210 */ /* 0x000fca0007ffe0ff */
[----:B------:R-:W-:Y:S05]  /*0810*/  @P0 BRA `(.L_x_2584) ;  /* 0x0000000000240947 */ /* 0x000fea0003800000 */
        /* <DEDUP_REMOVED lines=8> */
[----:B------:R1:W-:Y:S02]  /*08a0*/  STG.E.128 desc[UR6][R8.64], RZ ;  /* 0x000000ff08007986 */ /* 0x0003e4000c101d06 */
.L_x_2584:
[----:B------:R-:W-:Y:S05]  /*08b0*/  BSYNC B0 ;  /* 0x0000000000007941 */ /* 0x000fea0003800000 */
.L_x_2583:
[----:B------:R-:W-:Y:S01]  /*08c0*/  BSSY B0, `(.L_x_2585) ;  /* 0x0000010000007945 */ /* 0x000fe20003800000 */
[----:B------:R-:W-:Y:S02]  /*08d0*/  IADD3 R3, P0, R39, R6, RZ ;  /* 0x0000000627037210 */ /* 0x000fe40007f1e0ff */
[----:B-1----:R-:W-:Y:S01]  /*08e0*/  IADD3 R8, R6, 0x30, RZ ;  /* 0x0000003006087810 */ /* 0x002fe20007ffe0ff */
[----:B------:R-:W-:Y:S05]  /*08f0*/  @P2 BRA `(.L_x_2586) ;  /* 0x0000000000302947 */ /* 0x000fea0003800000 */
        /* <DEDUP_REMOVED lines=11> */
[----:B------:R1:W-:Y:S02]  /*09b0*/  STG.E.128 desc[UR6][R14.64], RZ ;  /* 0x000000ff0e007986 */ /* 0x0003e4000c101d06 */
.L_x_2586:
[----:B------:R-:W-:Y:S05]  /*09c0*/  BSYNC B0 ;  /* 0x0000000000007941 */ /* 0x000fea0003800000 */
.L_x_2585:
[----:B------:R-:W-:Y:S01]  /*09d0*/  BSSY B0, `(.L_x_2587) ;  /* 0x000000f000007945 */ /* 0x000fe20003800000 */
[----:B------:R-:W-:-:S03]  /*09e0*/  ISETP.GE.AND P2, PT, R8, R242, PT ;  /* 0x000000f20800720c */ /* 0x000fc60003f46270 */
[----:B------:R-:W-:Y:S10]  /*09f0*/  @P1 BRA `(.L_x_2588) ;  /* 0x0000000000301947 */ /* 0x000ff40003800000 */
[----:B------:R-:W-:Y:S01]  /*0a00*/  IADD3 R2, P1, R6, 0x20, RZ ;  /* 0x0000002006027810 */ /* 0x000fe20007f3e0ff */
[----:B------:R-:W-:Y:S01]  /*0a10*/  IMAD.MOV.U32 R10, RZ, RZ, R146 ;  /* 0x000000ffff0a7224 */ /* 0x000fe200078e0092 */
[----:B------:R-:W-:Y:S01]  /*0a20*/  MOV R11, R13 ;  /* 0x0000000d000b7202 */ /* 0x000fe20000000f00 */
[----:B------:R-:W-:Y:S02]  /*0a30*/  ULDC.64 UR4, c[0x0][0x280] ;  /* 0x0000a00000047ab9 */ /* 0x000fe40000000a00 */
[----:B------:R-:W-:Y:S02]  /*0a40*/  IMAD.X R0, RZ, RZ, R7, P1 ;  /* 0x000000ffff007224 */ /* 0x000fe400008e0607 */
[----:B------:R-:W-:-:S04]  /*0a50*/  IMAD.WIDE.U32 R10, R2, R4, R10 ;  /* 0x00000004020a7225 */ /* 0x000fc800078e000a */
[----:B------:R-:W-:Y:S01]  /*0a60*/  IMAD R0, R0, R4, RZ ;  /* 0x0000000400007224 */ /* 0x000fe200078e02ff */
[----:B-1----:R-:W-:-:S03]  /*0a70*/  LEA R14, P1, R10, UR4, 0x1 ;  /* 0x000000040a0e7c11 */ /* 0x002fc6000f8208ff */
[----:B------:R-:W-:-:S05]  /*0a80*/  IMAD R0, R2, R5, R0 ;  /* 0x0000000502007224 */ /* 0x000fca00078e0200 */
[----:B------:R-:W-:-:S04]  /*0a90*/  IADD3 R0, R11, R0, RZ ;  /* 0x000000000b007210 */ /* 0x000fc80007ffe0ff */
[----:B------:R-:W-:-:S05]  /*0aa0*/  LEA.HI.X R15, R10, UR5, R0, 0x1, P1 ;  /* 0x000000050a0f7c11 */ /* 0x000fca00088f0c00 */
[----:B------:R2:W-:Y:S02]  /*0ab0*/  STG.E.128 desc[UR6][R14.64], RZ ;  /* 0x000000ff0e007986 */ /* 0x0005e4000c101d06 */
.L_x_2588:
[----:B------:R-:W-:Y:S05]  /*0ac0*/  BSYNC B0 ;  /* 0x0000000000007941 */ /* 0x000fea0003800000 */
.L_x_2587:
[----:B------:R-:W-:Y:S04]  /*0ad0*/  BSSY B0, `(.L_x_2589) ;  /* 0x000000d000007945 */ /* 0x000fe80003800000 */
[----:B------:R-:W-:Y:S05]  /*0ae0*/  @P2 BRA `(.L_x_2590) ;  /* 0x00000000002c2947 */ /* 0x000fea0003800000 */
[----:B------:R-:W-:Y:S01]  /*0af0*/  IADD3 R6, P1, R6, 0x30, RZ ;  /* 0x0000003006067810 */ /* 0x000fe20007f3e0ff */
[----:B------:R-:W-:Y:S01]  /*0b00*/  ULDC.64 UR4, c[0x0][0x280] ;  /* 0x0000a00000047ab9 */ /* 0x000fe20000000a00 */
[----:B------:R-:W-:Y:S02]  /*0b10*/  MOV R12, R146 ;  /* 0x00000092000c7202 */ /* 0x000fe40000000f00 */
[----:B------:R-:W-:-:S03]  /*0b20*/  IADD3.X R0, RZ, R7, RZ, P1, !PT ;  /* 0x00000007ff007210 */ /* 0x000fc60000ffe4ff */
[----:B------:R-:W-:-:S04]  /*0b30*/  IMAD.WIDE.U32 R12, R6, R4, R12 ;  /* 0x00000004060c7225 */ /* 0x000fc800078e000c */
[----:B------:R-:W-:Y:S01]  /*0b40*/  IMAD R0, R0, R4, RZ ;  /* 0x0000000400007224 */ /* 0x000fe200078e02ff */
[----:B------:R-:W-:-:S03]  /*0b50*/  LEA R4, P1, R12, UR4, 0x1 ;  /* 0x000000040c047c11 */ /* 0x000fc6000f8208ff */
[----:B------:R-:W-:-:S05]  /*0b60*/  IMAD R0, R6, R5, R0 ;  /* 0x0000000506007224 */ /* 0x000fca00078e0200 */
[----:B------:R-:W-:-:S04]  /*0b70*/  IADD3 R0, R13, R0, RZ ;  /* 0x000000000d007210 */ /* 0x000fc80007ffe0ff */
[----:B------:R-:W-:-:S05]  /*0b80*/  LEA.HI.X R5, R12, UR5, R0, 0x1, P1 ;  /* 0x000000050c057c11 */ /* 0x000fca00088f0c00 */
[----:B------:R3:W-:Y:S02]  /*0b90*/  STG.E.128 desc[UR6][R4.64], RZ ;  /* 0x000000ff04007986 */ /* 0x0007e4000c101d06 */
.L_x_2590:
[----:B------:R-:W-:Y:S05]  /*0ba0*/  BSYNC B0 ;  /* 0x0000000000007941 */ /* 0x000fea0003800000 */
.L_x_2589:
[----:B------:R-:W-:Y:S01]  /*0bb0*/  ISETP.GE.OR P6, PT, R8, R242, P6 ;  /* 0x000000f20800720c */ /* 0x000fe200037c6670 */
[----:B------:R-:W-:Y:S01]  /*0bc0*/  ULDC.64 UR4, c[0x0][0x2b0] ;  /* 0x0000ac0000047ab9 */ /* 0x000fe20000000a00 */
[----:B------:R-:W-:Y:S01]  /*0bd0*/  LEA.HI.X.SX32 R7, R39, R7, 0x1, P0 ;  /* 0x0000000727077211 */ /* 0x000fe200000f0eff */
[----:B---3--:R-:W-:Y:S01]  /*0be0*/  @!P5 IMAD.MOV.U32 R5, RZ, RZ, 0x7f800000 ;  /* 0x7f800000ff05d424 */ /* 0x008fe200078e00ff */
[C---:B------:R-:W-:Y:S01]  /*0bf0*/  LEA R2, P0, R3.reuse, UR4, 0x2 ;  /* 0x0000000403027c11 */ /* 0x040fe2000f8010ff */
[----:B------:R-:W-:Y:S02]  /*0c00*/  @!P4 IMAD.MOV.U32 R4, RZ, RZ, 0x7f800000 ;  /* 0x7f800000ff04c424 */ /* 0x000fe400078e00ff */
[----:B------:R-:W-:Y:S01]  /*0c10*/  @!P3 IMAD.MOV.U32 R0, RZ, RZ, 0x7f800000 ;  /* 0x7f800000ff00b424 */ /* 0x000fe200078e00ff */
[----:B------:R-:W-:-:S05]  /*0c20*/  LEA.HI.X R3, R3, UR5, R7, 0x2, P0 ;  /* 0x0000000503037c11 */ /* 0x000fca00080f1407 */
[----:B------:R3:W-:Y:S04]  /*0c30*/  @!P5 STG.E desc[UR6][R2.64], R5 ;  /* 0x000000050200d986 */ /* 0x0007e8000c101906 */
[----:B------:R3:W-:Y:S04]  /*0c40*/  @!P4 STG.E desc[UR6][R2.64+0x40], R4 ;  /* 0x000040040200c986 */ /* 0x0007e8000c101906 */
[----:B------:R3:W-:Y:S01]  /*0c50*/  @!P3 STG.E desc[UR6][R2.64+0x80], R0 ;  /* 0x000080000200b986 */ /* 0x0007e2000c101906 */
[----:B------:R-:W-:Y:S05]  /*0c60*/  @P6 EXIT ;  /* 0x000000000000694d */ /* 0x000fea0003800000 */
[----:B---3--:R-:W-:-:S05]  /*0c70*/  MOV R0, 0x7f800000 ;  /* 0x7f80000000007802 */ /* 0x008fca0000000f00 */
[----:B------:R-:W-:Y:S01]  /*0c80*/  STG.E desc[UR6][R2.64+0xc0], R0 ;  /* 0x0000c00002007986 */ /* 0x000fe2000c101906 */
[----:B------:R-:W-:Y:S05]  /*0c90*/  EXIT ;  /* 0x000000000000794d */ /* 0x000fea0003800000 */
.L_x_2582:
[----:B------:R-:W1:Y:S01]  /*0ca0*/  LDC.64 R2, c[0x0][0x368] ;  /* 0x0000da00ff027b82 */ /* 0x000e620000000a00 */
[----:B------:R-:W-:Y:S01]  /*0cb0*/  ULDC.64 UR10, c[0x0][0x370] ;  /* 0x0000dc00000a7ab9 */ /* 0x000fe20000000a00 */
[----:B-1----:R-:W-:-:S04]  /*0cc0*/  ISETP.NE.U32.AND P0, PT, R2, RZ, PT ;  /* 0x000000ff0200720c */ /* 0x002fc80003f05070 */
[----:B------:R-:W-:-:S13]  /*0cd0*/  ISETP.NE.AND.EX P0, PT, R3, RZ, PT, P0 ;  /* 0x000000ff0300720c */ /* 0x000fda0003f05300 */
[----:B------:R-:W1:Y:S01]  /*0ce0*/  @P0 LDC.64 R2, c[0x0][0x368] ;  /* 0x0000da00ff020b82 */ /* 0x000e620000000a00 */
[----:B------:R-:W-:Y:S01]  /*0cf0*/  UPLOP3.LUT UP1, UPT, UPT, UPT, UPT, 0x40, 0x0 ;  /* 0x000000000000789c */ /* 0x000fe20003f2e870 */
[----:B-1----:R-:W-:-:S05]  /*0d00*/  @P0 IMAD.WIDE R2, R4, 0x4, R2 ;  /* 0x0000000404020825 */ /* 0x002fca00078e0202 */
[----:B------:R1:W5:Y:S01]  /*0d10*/  @P0 LDG.E R16, desc[UR6][R2.64] ;  /* 0x0000000602100981 */ /* 0x000362000c1e1900 */
[----:B------:R-:W-:Y:S02]  /*0d20*/  ISETP.NE.U32.AND P0, PT, RZ, UR10, PT ;  /* 0x0000000aff007c0c */ /* 0x000fe4000bf05070 */
[----:B------:R-:W-:Y:S02]  /*0d30*/  CS2R R248, SRZ ;  /* 0x0000000000f87805 */ /* 0x000fe4000001ff00 */
[----:B------:R-:W-:-:S13]  /*0d40*/  ISETP.NE.AND.EX P0, PT, RZ, UR11, PT, P0 ;  /* 0x0000000bff007c0c */ /* 0x000fda000bf05300 */
[----:B------:R-:W-:Y:S05]  /*0d50*/  @!P0 BRA `(.L_x_2591) ;  /* 0x00000000003c8947 */ /* 0x000fea0003800000 */
[----:B------:R-:W-:Y:S01]  /*0d60*/  R2UR UR4, R9 ;  /* 0x00000000090472ca */ /* 0x000fe200000e0000 */
[----:B------:R-:W-:Y:S01]  /*0d70*/  ULDC.64 UR8, c[0x0][0x378] ;  /* 0x0000de0000087ab9 */ /* 0x000fe20000000a00 */
[C---:B------:R-:W-:Y:S02]  /*0d80*/  R2UR UR5, R10.reuse ;  /* 0x000000000a0572ca */ /* 0x040fe400000e0000 */
[----:B------:R-:W-:-:S09]  /*0d90*/  R2UR UR13, R10 ;  /* 0x000000000a0d72ca */ /* 0x000fd200000e0000 */
[----:B------:R-:W-:Y:S02]  /*0da0*/  UIMAD UR12, UR4, UR8, URZ ;  /* 0x00000008040c72a4 */ /* 0x000fe4000f8e023f */
[----:B------:R-:W-:Y:S02]  /*0db0*/  UIMAD.WIDE.U32 UR4, UR5, UR8, URZ ;  /* 0x00000008050472a5 */ /* 0x000fe4000f8e003f */
[----:B------:R-:W-:-:S04]  /*0dc0*/  UIMAD UR9, UR13, UR9, UR12 ;  /* 0x000000090d0972a4 */ /* 0x000fc8000f8e020c */
[----:B------:R-:W-:Y:S02]  /*0dd0*/  UIADD3 UR9, UR5, UR9, URZ ;  /* 0x0000000905097290 */ /* 0x000fe4000fffe03f */
[----:B------:R-:W-:Y:S02]  /*0de0*/  ULEA UR5, UP1, UR4, UR10, 0x2 ;  /* 0x0000000a04057291 */ /* 0x000fe4000f82103f */
[----:B------:R-:W-:Y:S02]  /*0df0*/  USHF.L.U64.HI UR4, UR4, 0x2, UR9 ;  /* 0x0000000204047899 */ /* 0x000fe40008010209 */
[----:B------:R-:W-:Y:S02]  /*0e00*/  UISETP.NE.U32.AND UP0, UPT, UR5, URZ, UPT ;  /* 0x0000003f0500728c */ /* 0x000fe4000bf05070 */
[----:B------:R-:W-:Y:S01]  /*0e10*/  UIADD3.X UR4, UR4, UR11, URZ, UP1, !UPT ;  /* 0x0000000b04047290 */ /* 0x000fe20008ffe43f */
[----:B------:R-:W-:-:S03]  /*0e20*/  IMAD.U32 R249, RZ, RZ, UR5 ;  /* 0x00000005fff97e24 */ /* 0x000fc6000f8e00ff */
[----:B------:R-:W-:Y:S02]  /*0e30*/  UISETP.NE.AND.EX UP1, UPT, UR4, URZ, UPT, UP0 ;  /* 0x0000003f0400728c */ /* 0x000fe4000bf25300 */
[----:B------:R-:W-:-:S09]  /*0e40*/  IMAD.U32 R248, RZ, RZ, UR4 ;  /* 0x00000004fff87e24 */ /* 0x000fd2000f8e00ff */
.L_x_2591:
[----:B------:R-:W-:Y:S02]  /*0e50*/  PLOP3.LUT P0, PT, PT, PT, UP1, 0x40, 0x0 ;  /* 0x000000000000781c */ /* 0x000fe40003f0e818 */
[----:B------:R-:W-:-:S04]  /*0e60*/  LOP3.LUT R249, R249, R248, RZ, 0x3c, !PT ;  /* 0x000000f8f9f97212 */ /* 0x000fc800078e3cff */
[----:B------:R-:W-:-:S04]  /*0e70*/  LOP3.LUT R248, R249, R248, RZ, 0x3c, !PT ;  /* 0x000000f8f9f87212 */ /* 0x000fc800078e3cff */
[----:B------:R-:W-:-:S03]  /*0e80*/  LOP3.LUT R249, R249, R248, RZ, 0x3c, !PT ;  /* 0x000000f8f9f97212 */ /* 0x000fc600078e3cff */
[----:B------:R-:W-:Y:S05]  /*0e90*/  @P0 BRA `(.L_x_2592) ;  /* 0x0000000400440947 */ /* 0x000fea0003800000 */
[----:B------:R-:W2:Y:S01]  /*0ea0*/  LDC R11, c[0x0][0x380] ;  /* 0x0000e000ff0b7b82 */ /* 0x000ea20000000800 */
[----:B------:R-:W-:-:S06]  /*0eb0*/  ULEA UR4, UR58, 0xffffff00, 0x8 ;  /* 0xffffff003a047891 */ /* 0x000fcc000f8e403f */
[----:B------:R-:W-:Y:S01]  /*0ec0*/  MOV R28, UR4 ;  /* 0x00000004001c7c02 */ /* 0x000fe20008000f00 */
[----:B------:R-:W3:Y:S01]  /*0ed0*/  LDC R7, c[0x0][0x278] ;  /* 0x00009e00ff077b82 */ /* 0x000ee20000000800 */
[----:B------:R-:W-:Y:S02]  /*0ee0*/  ULDC.64 UR4, c[0x0][0x230] ;  /* 0x00008c0000047ab9 */ /* 0x000fe40000000a00 */
[----:B-1----:R-:W-:-:S05]  /*0ef0*/  IABS R3, R28 ;  /* 0x0000001c00037213 */ /* 0x002fca0000000000 */
[----:B------:R-:W1:Y:S01]  /*0f00*/  LDC.64 R178, c[0x0][0x248] ;  /* 0x00009200ffb27b82 */ /* 0x000e620000000a00 */
[----:B--2---:R-:W-:-:S04]  /*0f10*/  IABS R4, R11 ;  /* 0x0000000b00047213 */ /* 0x004fc80000000000 */
[----:B------:R-:W2:Y:S08]  /*0f20*/  I2F.RP R12, R4 ;  /* 0x00000004000c7306 */ /* 0x000eb00000209400 */
[----:B--2---:R-:W2:Y:S02]  /*0f30*/  MUFU.RCP R12, R12 ;  /* 0x0000000c000c7308 */ /* 0x004ea40000001000 */
[----:B--2---:R-:W-:-:S06]  /*0f40*/  IADD3 R12, R12, 0xffffffe, RZ ;  /* 0x0ffffffe0c0c7810 */ /* 0x004fcc0007ffe0ff */
[----:B------:R-:W2:Y:S02]  /*0f50*/  F2I.FTZ.U32.TRUNC.NTZ R13, R12 ;  /* 0x0000000c000d7305 */ /* 0x000ea4000021f000 */
[----:B--2---:R-:W-:Y:S02]  /*0f60*/  IMAD.MOV R6, RZ, RZ, -R13 ;  /* 0x000000ffff067224 */ /* 0x004fe400078e0a0d */
[----:B------:R-:W-:Y:S02]  /*0f70*/  IMAD.MOV.U32 R12, RZ, RZ, RZ ;  /* 0x000000ffff0c7224 */ /* 0x000fe400078e00ff */
[----:B------:R-:W-:-:S04]  /*0f80*/  IMAD R6, R6, R4, RZ ;  /* 0x0000000406067224 */ /* 0x000fc800078e02ff */
[----:B------:R-:W-:-:S06]  /*0f90*/  IMAD.HI.U32 R6, R13, R6, R12 ;  /* 0x000000060d067227 */ /* 0x000fcc00078e000c */
        /* <DEDUP_REMOVED lines=10> */
[----:B------:R-:W-:-:S06]  /*1040*/  @P2 VIADD R6, R6, 0x1 ;  /* 0x0000000106062836 */ /* 0x000fcc0000000000 */
[----:B------:R-:W-:Y:S02]  /*1050*/  @!P0 IADD3 R6, -R6, RZ, RZ ;  /* 0x000000ff06068210 */ /* 0x000fe40007ffe1ff */
[----:B------:R-:W-:-:S05]  /*1060*/  @!P1 LOP3.LUT R6, RZ, R11, RZ, 0x33, !PT ;  /* 0x0000000bff069212 */ /* 0x000fca00078e33ff */
[----:B------:R-:W-:-:S05]  /*1070*/  IMAD.WIDE R2, R6, 0x4, R248 ;  /* 0x0000000406027825 */ /* 0x000fca00078e02f8 */
[----:B------:R3:W2:Y:S01]  /*1080*/  LDG.E R5, desc[UR6][R2.64] ;  /* 0x0000000602057981 */ /* 0x0006a2000c1e1900 */
[----:B------:R-:W-:-:S05]  /*1090*/  IADD3 R6, -R6, RZ, RZ ;  /* 0x000000ff06067210 */ /* 0x000fca0007ffe1ff */
[----:B------:R-:W-:-:S05]  /*10a0*/  IMAD R6, R11, R6, R28 ;  /* 0x000000060b067224 */ /* 0x000fca00078e021c */
[----:B------:R-:W-:Y:S02]  /*10b0*/  SHF.R.S32.HI R11, RZ, 0x1f, R6 ;  /* 0x0000001fff0b7819 */ /* 0x000fe40000011406 */
[----:B---3--:R-:W-:-:S04]  /*10c0*/  IABS R2, R7 ;  /* 0x0000000700027213 */ /* 0x008fc80000000000 */
[----:B------:R-:W3:Y:S08]  /*10d0*/  I2F.RP R12, R2 ;  /* 0x00000002000c7306 */ /* 0x000ef00000209400 */
[----:B---3--:R-:W3:Y:S02]  /*10e0*/  MUFU.RCP R12, R12 ;  /* 0x0000000c000c7308 */ /* 0x008ee40000001000 */
[----:B---3--:R-:W-:-:S06]  /*10f0*/  VIADD R12, R12, 0xffffffe ;  /* 0x0ffffffe0c0c7836 */ /* 0x008fcc0000000000 */
[----:B------:R-:W3:Y:S02]  /*1100*/  F2I.FTZ.U32.TRUNC.NTZ R13, R12 ;  /* 0x0000000c000d7305 */ /* 0x000ee4000021f000 */
[----:B---3--:R-:W-:Y:S01]  /*1110*/  IADD3 R3, RZ, -R13, RZ ;  /* 0x8000000dff037210 */ /* 0x008fe20007ffe0ff */
[----:B------:R-:W-:-:S04]  /*1120*/  IMAD.MOV.U32 R12, RZ, RZ, RZ ;  /* 0x000000ffff0c7224 */ /* 0x000fc800078e00ff */
[----:B------:R-:W-:Y:S01]  /*1130*/  IMAD R4, R3, R2, RZ ;  /* 0x0000000203047224 */ /* 0x000fe200078e02ff */
[----:B------:R-:W-:-:S03]  /*1140*/  IABS R3, R146 ;  /* 0x0000009200037213 */ /* 0x000fc60000000000 */
        /* <DEDUP_REMOVED lines=10> */
[----:B------:R-:W-:-:S04]  /*11f0*/  LOP3.LUT R2, R146, R7, RZ, 0x3c, !PT ;  /* 0x0000000792027212 */ /* 0x000fc800078e3cff */
[----:B------:R-:W-:Y:S02]  /*1200*/  ISETP.GE.AND P0, PT, R2, RZ, PT ;  /* 0x000000ff0200720c */ /* 0x000fe40003f06270 */
[----:B------:R-:W3:Y:S05]  /*1210*/  LDC.64 R2, c[0x0][0x238] ;  /* 0x00008e00ff027b82 */ /* 0x000eea0000000a00 */
[----:B------:R-:W-:-:S06]  /*1220*/  @P2 VIADD R8, R8, 0x1 ;  /* 0x0000000108082836 */ /* 0x000fcc0000000000 */
[----:B------:R-:W-:Y:S02]  /*1230*/  @!P0 IADD3 R8, -R8, RZ, RZ ;  /* 0x000000ff08088210 */ /* 0x000fe40007ffe1ff */
[----:B------:R-:W-:-:S04]  /*1240*/  @!P1 LOP3.LUT R8, RZ, R7, RZ, 0x33, !PT ;  /* 0x00000007ff089212 */ /* 0x000fc800078e33ff */
[----:B------:R-:W-:Y:S02]  /*1250*/  SHF.R.S32.HI R96, RZ, 0x1f, R8 ;  /* 0x0000001fff607819 */ /* 0x000fe40000011408 */
[----:B--2---:R-:W-:Y:S01]  /*1260*/  SHF.R.S32.HI R4, RZ, 0x1f, R5 ;  /* 0x0000001fff047819 */ /* 0x004fe20000011405 */
[----:B------:R-:W-:-:S04]  /*1270*/  IMAD.WIDE.U32 R14, R5, UR4, RZ ;  /* 0x00000004050e7c25 */ /* 0x000fc8000f8e00ff */
[C---:B------:R-:W-:Y:S02]  /*1280*/  IMAD R12, R4.reuse, UR4, RZ ;  /* 0x00000004040c7c24 */ /* 0x040fe4000f8e02ff */
[----:B---3--:R-:W-:Y:S02]  /*1290*/  IMAD R4, R4, R2, RZ ;  /* 0x0000000204047224 */ /* 0x008fe400078e02ff */
[C---:B------:R-:W-:Y:S01]  /*12a0*/  IMAD R12, R5.reuse, UR5, R12 ;  /* 0x00000005050c7c24 */ /* 0x040fe2000f8e020c */
[----:B------:R-:W-:Y:S01]  /*12b0*/  ULDC.64 UR4, c[0x0][0x260] ;  /* 0x0000980000047ab9 */ /* 0x000fe20000000a00 */
[----:B------:R-:W-:Y:S02]  /*12c0*/  IMAD R3, R5, R3, R4 ;  /* 0x0000000305037224 */ /* 0x000fe400078e0204 */
[----:B------:R-:W-:Y:S02]  /*12d0*/  IMAD.IADD R15, R15, 0x1, R12 ;  /* 0x000000010f0f7824 */ /* 0x000fe400078e020c */
[----:B-1----:R-:W-:-:S02]  /*12e0*/  IMAD R12, R11, R178, RZ ;  /* 0x000000b20b0c7224 */ /* 0x002fc400078e02ff */
[----:B------:R-:W-:-:S04]  /*12f0*/  IMAD.WIDE.U32 R4, R5, R2, RZ ;  /* 0x0000000205047225 */ /* 0x000fc800078e00ff */
[C---:B------:R-:W-:Y:S01]  /*1300*/  IMAD R7, R6.reuse, R179, R12 ;  /* 0x000000b306077224 */ /* 0x040fe200078e020c */
[----:B------:R-:W-:Y:S01]  /*1310*/  MOV R17, R4 ;  /* 0x0000000400117202 */ /* 0x000fe20000000f00 */
[----:B------:R-:W-:-:S05]  /*1320*/  IMAD.WIDE.U32 R12, R6, R178, R14 ;  /* 0x000000b2060c7225 */ /* 0x000fca00078e000e */
[----:B------:R-:W-:Y:S01]  /*1330*/  IADD3 R13, R13, R7, RZ ;  /* 0x000000070d0d7210 */ /* 0x000fe20007ffe0ff */
[----:B------:R-:W-:-:S04]  /*1340*/  IMAD R7, R96, UR4, RZ ;  /* 0x0000000460077c24 */ /* 0x000fc8000f8e02ff */
[C---:B------:R-:W-:Y:S02]  /*1350*/  IMAD R7, R8.reuse, UR5, R7 ;  /* 0x0000000508077c24 */ /* 0x040fe4000f8e0207 */
[----:B------:R-:W-:-:S04]  /*1360*/  IMAD.WIDE.U32 R14, R8, UR4, R12 ;  /* 0x00000004080e7c25 */ /* 0x000fc8000f8e000c */
[----:B------:R-:W-:Y:S01]  /*1370*/  IMAD.IADD R12, R5, 0x1, R3 ;  /* 0x00000001050c7824 */ /* 0x000fe200078e0203 */
[----:B------:R-:W-:Y:S02]  /*1380*/  IADD3 R13, R15, R7, RZ ;  /* 0x000000070f0d7210 */ /* 0x000fe40007ffe0ff */
[----:B------:R-:W-:Y:S01]  /*1390*/  MOV R15, R14 ;  /* 0x0000000e000f7202 */ /* 0x000fe20000000f00 */
[----:B------:R-:W-:Y:S06]  /*13a0*/  BRA `(.L_x_2593) ;  /* 0x0000000400487947 */ /* 0x000fec0003800000 */
.L_x_2592:
[----:B------:R-:W1:Y:S01]  /*13b0*/  LDC R13, c[0x0][0x278] ;  /* 0x00009e00ff0d7b82 */ /* 0x000e620000000800 */
[----:B------:R-:W-:Y:S01]  /*13c0*/  ISETP.NE.AND P3, PT, R12, -0x1, PT ;  /* 0xffffffff0c00780c */ /* 0x000fe20003f65270 */
[----:B------:R-:W-:-:S06]  /*13d0*/  ULEA UR4, UR58, 0xffffff00, 0x8 ;  /* 0xffffff003a047891 */ /* 0x000fcc000f8e403f */
[----:B------:R-:W-:-:S04]  /*13e0*/  MOV R28, UR4 ;  /* 0x00000004001c7c02 */ /* 0x000fc80008000f00 */
[----:B------:R-:W-:Y:S02]  /*13f0*/  SHF.R.S32.HI R11, RZ, 0x1f, R28 ;  /* 0x0000001fff0b7819 */ /* 0x000fe4000001141c */
[----:B------:R-:W2:Y:S01]  /*1400*/  @P3 LDC.64 R178, c[0x0][0x248] ;  /* 0x00009200ffb23b82 */ /* 0x000ea20000000a00 */
[----:B------:R-:W-:Y:S02]  /*1410*/  @P3 IADD3 R18, R14, R12, RZ ;  /* 0x0000000c0e123210 */ /* 0x000fe40007ffe0ff */
[----:B-1----:R-:W-:-:S04]  /*1420*/  IABS R3, R13 ;  /* 0x0000000d00037213 */ /* 0x002fc80000000000 */
[----:B------:R-:W1:Y:S08]  /*1430*/  I2F.RP R6, R3 ;  /* 0x0000000300067306 */ /* 0x000e700000209400 */
[----:B-1----:R-:W1:Y:S02]  /*1440*/  MUFU.RCP R6, R6 ;  /* 0x0000000600067308 */ /* 0x002e640000001000 */
[----:B-1----:R-:W-:-:S06]  /*1450*/  VIADD R6, R6, 0xffffffe ;  /* 0x0ffffffe06067836 */ /* 0x002fcc0000000000 */
[----:B------:R-:W1:Y:S02]  /*1460*/  F2I.FTZ.U32.TRUNC.NTZ R7, R6 ;  /* 0x0000000600077305 */ /* 0x000e64000021f000 */
[----:B-1----:R-:W-:Y:S01]  /*1470*/  IMAD.MOV R2, RZ, RZ, -R7 ;  /* 0x000000ffff027224 */ /* 0x002fe200078e0a07 */
[----:B------:R-:W-:-:S03]  /*1480*/  MOV R6, RZ ;  /* 0x000000ff00067202 */ /* 0x000fc60000000f00 */
[----:B------:R-:W-:Y:S01]  /*1490*/  IMAD R4, R2, R3, RZ ;  /* 0x0000000302047224 */ /* 0x000fe200078e02ff */
[----:B------:R-:W-:-:S03]  /*14a0*/  IABS R2, R146 ;  /* 0x0000009200027213 */ /* 0x000fc60000000000 */
[----:B------:R-:W-:-:S04]  /*14b0*/  IMAD.HI.U32 R6, R7, R4, R6 ;  /* 0x0000000407067227 */ /* 0x000fc800078e0006 */
[----:B------:R-:W-:Y:S02]  /*14c0*/  IMAD.MOV.U32 R4, RZ, RZ, R2 ;  /* 0x000000ffff047224 */ /* 0x000fe400078e0002 */
[----:B--2---:R-:W-:Y:S02]  /*14d0*/  @P3 IMAD R7, R18, R179, RZ ;  /* 0x000000b312073224 */ /* 0x004fe400078e02ff */
[----:B------:R-:W-:Y:S01]  /*14e0*/  IMAD.HI.U32 R8, R6, R4, RZ ;  /* 0x0000000406087227 */ /* 0x000fe200078e00ff */
[----:B------:R-:W-:-:S03]  /*14f0*/  LOP3.LUT R6, R146, R13, RZ, 0x3c, !PT ;  /* 0x0000000d92067212 */ /* 0x000fc600078e3cff */
[----:B------:R-:W-:Y:S01]  /*1500*/  @P3 IMAD.WIDE.U32 R18, R18, R178, RZ ;  /* 0x000000b212123225 */ /* 0x000fe200078e00ff */
[----:B------:R-:W-:Y:S02]  /*1510*/  IADD3 R2, -R8, RZ, RZ ;  /* 0x000000ff08027210 */ /* 0x000fe40007ffe1ff */
[----:B------:R-:W-:Y:S02]  /*1520*/  ISETP.GE.AND P1, PT, R6, RZ, PT ;  /* 0x000000ff0600720c */ /* 0x000fe40003f26270 */
[----:B------:R-:W-:Y:S01]  /*1530*/  @P3 IADD3 R7, R19, R7, RZ ;  /* 0x0000000713073210 */ /* 0x000fe20007ffe0ff */
[C---:B------:R-:W-:Y:S01]  /*1540*/  IMAD R2, R3.reuse, R2, R4 ;  /* 0x0000000203027224 */ /* 0x040fe200078e0204 */
[----:B------:R-:W-:Y:S01]  /*1550*/  @P3 MOV R15, R18 ;  /* 0x00000012000f3202 */ /* 0x000fe20000000f00 */
[----:B------:R-:W1:Y:S03]  /*1560*/  @P3 LDC.64 R4, c[0x0][0x250] ;  /* 0x00009400ff043b82 */ /* 0x000e660000000a00 */
[----:B------:R-:W-:-:S13]  /*1570*/  ISETP.GT.U32.AND P0, PT, R3, R2, PT ;  /* 0x000000020300720c */ /* 0x000fda0003f04070 */
[----:B------:R-:W-:Y:S02]  /*1580*/  @!P0 IMAD.IADD R2, R2, 0x1, -R3 ;  /* 0x0000000102028824 */ /* 0x000fe400078e0a03 */
[----:B------:R-:W-:Y:S01]  /*1590*/  @!P0 VIADD R8, R8, 0x1 ;  /* 0x0000000108088836 */ /* 0x000fe20000000000 */
[----:B------:R-:W-:Y:S02]  /*15a0*/  ISETP.NE.AND P0, PT, R13, RZ, PT ;  /* 0x000000ff0d00720c */ /* 0x000fe40003f05270 */
[----:B------:R-:W-:Y:S02]  /*15b0*/  ISETP.GE.U32.AND P2, PT, R2, R3, PT ;  /* 0x000000030200720c */ /* 0x000fe40003f46070 */
[----:B------:R-:W2:Y:S11]  /*15c0*/  LDC.64 R2, c[0x0][0x260] ;  /* 0x00009800ff027b82 */ /* 0x000eb60000000a00 */
[----:B------:R-:W-:-:S04]  /*15d0*/  @P2 VIADD R8, R8, 0x1 ;  /* 0x0000000108082836 */ /* 0x000fc80000000000 */
[----:B------:R-:W-:Y:S01]  /*15e0*/  @!P1 IMAD.MOV R8, RZ, RZ, -R8 ;  /* 0x000000ffff089224 */ /* 0x000fe200078e0a08 */
[----:B------:R-:W-:Y:S06]  /*15f0*/  @P3 BRA `(.L_x_2594) ;  /* 0x0000000000343947 */ /* 0x000fec0003800000 */
[----:B------:R-:W3:Y:S01]  /*1600*/  LDC.64 R178, c[0x0][0x248] ;  /* 0x00009200ffb27b82 */ /* 0x000ee20000000a00 */
[----:B------:R-:W-:Y:S02]  /*1610*/  SHF.R.S32.HI R17, RZ, 0x1f, R14 ;  /* 0x0000001fff117819 */ /* 0x000fe4000001140e */
[----:B-----5:R-:W-:-:S05]  /*1620*/  SHF.R.S32.HI R15, RZ, 0x1f, R16 ;  /* 0x0000001fff0f7819 */ /* 0x020fca0000011410 */
[----:B------:R-:W4:Y:S01]  /*1630*/  LDC.64 R6, c[0x0][0x230] ;  /* 0x00008c00ff067b82 */ /* 0x000f220000000a00 */
[-C--:B---3--:R-:W-:Y:S02]  /*1640*/  IMAD R17, R17, R178.reuse, RZ ;  /* 0x000000b211117224 */ /* 0x088fe400078e02ff */
[----:B------:R-:W-:-:S04]  /*1650*/  IMAD.WIDE.U32 R18, R14, R178, RZ ;  /* 0x000000b20e127225 */ /* 0x000fc800078e00ff */
[----:B------:R-:W-:Y:S02]  /*1660*/  IMAD R17, R14, R179, R17 ;  /* 0x000000b30e117224 */ /* 0x000fe400078e0211 */
[----:B----4-:R-:W-:-:S03]  /*1670*/  IMAD R15, R15, R6, RZ ;  /* 0x000000060f0f7224 */ /* 0x010fc600078e02ff */
[----:B------:R-:W-:Y:S01]  /*1680*/  IADD3 R19, R19, R17, RZ ;  /* 0x0000001113137210 */ /* 0x000fe20007ffe0ff */
[C---:B------:R-:W-:Y:S02]  /*1690*/  IMAD R7, R16.reuse, R7, R15 ;  /* 0x0000000710077224 */ /* 0x040fe400078e020f */
[----:B------:R-:W-:-:S05]  /*16a0*/  IMAD.WIDE.U32 R18, R16, R6, R18 ;  /* 0x0000000610127225 */ /* 0x000fca00078e0012 */
[----:B------:R-:W-:Y:S02]  /*16b0*/  IADD3 R7, R19, R7, RZ ;  /* 0x0000000713077210 */ /* 0x000fe40007ffe0ff */
[----:B------:R-:W-:-:S07]  /*16c0*/  MOV R15, R18 ;  /* 0x00000012000f7202 */ /* 0x000fce0000000f00 */
.L_x_2594:
[----:B------:R-:W-:Y:S01]  /*16d0*/  MOV R18, R15 ;  /* 0x0000000f00127202 */ /* 0x000fe20000000f00 */
[----:B------:R-:W-:Y:S01]  /*16e0*/  IMAD R6, R11, R178, RZ ;  /* 0x000000b20b067224 */ /* 0x000fe200078e02ff */
[----:B------:R-:W-:Y:S02]  /*16f0*/  MOV R19, R7 ;  /* 0x0000000700137202 */ /* 0x000fe40000000f00 */
[----:B------:R-:W-:Y:S01]  /*1700*/  @!P0 LOP3.LUT R8, RZ, R13, RZ, 0x33, !PT ;  /* 0x0000000dff088212 */ /* 0x000fe200078e33ff */
[----:B------:R-:W-:Y:S01]  /*1710*/  IMAD R6, R179, R28, R6 ;  /* 0x0000001cb3067224 */ /* 0x000fe200078e0206 */
[----:B------:R-:W-:Y:S01]  /*1720*/  @P3 IADD3 R12, R14, R12, RZ ;  /* 0x0000000c0e0c3210 */ /* 0x000fe20007ffe0ff */
[----:B------:R-:W-:Y:S01]  /*1730*/  IMAD.WIDE.U32 R18, R178, R28, R18 ;  /* 0x0000001cb2127225 */ /* 0x000fe200078e0012 */
[----:B------:R-:W-:-:S03]  /*1740*/  SHF.R.S32.HI R96, RZ, 0x1f, R8 ;  /* 0x0000001fff607819 */ /* 0x000fc60000011408 */
[----:B-1----:R-:W-:Y:S01]  /*1750*/  @P3 IMAD.WIDE.U32 R20, R12, R4, RZ ;  /* 0x000000040c143225 */ /* 0x002fe200078e00ff */
[----:B------:R-:W-:-:S03]  /*1760*/  IADD3 R19, R19, R6, RZ ;  /* 0x0000000613137210 */ /* 0x000fc60007ffe0ff */
[----:B--2---:R-:W-:Y:S01]  /*1770*/  IMAD R6, R96, R2, RZ ;  /* 0x0000000260067224 */ /* 0x004fe200078e02ff */
[----:B------:R-:W-:Y:S01]  /*1780*/  @P3 MOV R17, R20 ;  /* 0x0000001400113202 */ /* 0x000fe20000000f00 */
[----:B------:R-:W-:-:S04]  /*1790*/  IMAD.WIDE.U32 R18, R8, R2, R18 ;  /* 0x0000000208127225 */ /* 0x000fc800078e0012 */
[----:B------:R-:W-:Y:S01]  /*17a0*/  IMAD R3, R8, R3, R6 ;  /* 0x0000000308037224 */ /* 0x000fe200078e0206 */
[----:B------:R-:W-:Y:S01]  /*17b0*/  MOV R15, R18 ;  /* 0x00000012000f7202 */ /* 0x000fe20000000f00 */
[----:B------:R-:W-:Y:S01]  /*17c0*/  @P3 IMAD R12, R12, R5, R21 ;  /* 0x000000050c0c3224 */ /* 0x000fe200078e0215 */
[----:B------:R-:W-:Y:S02]  /*17d0*/  MOV R6, R28 ;  /* 0x0000001c00067202 */ /* 0x000fe40000000f00 */
[----:B------:R-:W-:Y:S01]  /*17e0*/  IADD3 R13, R19, R3, RZ ;  /* 0x00000003130d7210 */ /* 0x000fe20007ffe0ff */
[----:B------:R-:W-:Y:S06]  /*17f0*/  @P3 BRA `(.L_x_2593) ;  /* 0x0000000000343947 */ /* 0x000fec0003800000 */
[----:B------:R-:W1:Y:S01]  /*1800*/  LDC.64 R4, c[0x0][0x250] ;  /* 0x00009400ff047b82 */ /* 0x000e620000000a00 */
[----:B------:R-:W-:Y:S02]  /*1810*/  SHF.R.S32.HI R12, RZ, 0x1f, R14 ;  /* 0x0000001fff0c7819 */ /* 0x000fe4000001140e */
[----:B-----5:R-:W-:-:S05]  /*1820*/  SHF.R.S32.HI R7, RZ, 0x1f, R16 ;  /* 0x0000001fff077819 */ /* 0x020fca0000011410 */
[----:B------:R-:W2:Y:S01]  /*1830*/  LDC.64 R2, c[0x0][0x238] ;  /* 0x00008e00ff027b82 */ /* 0x000ea20000000a00 */
[-C--:B-1----:R-:W-:Y:S02]  /*1840*/  IMAD R12, R12, R4.reuse, RZ ;  /* 0x000000040c0c7224 */ /* 0x082fe400078e02ff */
[----:B------:R-:W-:-:S04]  /*1850*/  IMAD.WIDE.U32 R18, R14, R4, RZ ;  /* 0x000000040e127225 */ /* 0x000fc800078e00ff */
[----:B------:R-:W-:Y:S02]  /*1860*/  IMAD R5, R14, R5, R12 ;  /* 0x000000050e057224 */ /* 0x000fe400078e020c */
[----:B--2---:R-:W-:-:S03]  /*1870*/  IMAD R7, R7, R2, RZ ;  /* 0x0000000207077224 */ /* 0x004fc600078e02ff */
[----:B------:R-:W-:Y:S01]  /*1880*/  IADD3 R19, R19, R5, RZ ;  /* 0x0000000513137210 */ /* 0x000fe20007ffe0ff */
[C---:B------:R-:W-:Y:S02]  /*1890*/  IMAD R3, R16.reuse, R3, R7 ;  /* 0x0000000310037224 */ /* 0x040fe400078e0207 */
[----:B------:R-:W-:-:S05]  /*18a0*/  IMAD.WIDE.U32 R18, R16, R2, R18 ;  /* 0x0000000210127225 */ /* 0x000fca00078e0012 */
[----:B------:R-:W-:Y:S02]  /*18b0*/  IADD3 R12, R19, R3, RZ ;  /* 0x00000003130c7210 */ /* 0x000fe40007ffe0ff */
[----:B------:R-:W-:-:S07]  /*18c0*/  MOV R17, R18 ;  /* 0x0000001200117202 */ /* 0x000fce0000000f00 */
.L_x_2593:
[----:B------:R1:W5:Y:S01]  /*18d0*/  @P4 LDG.E R7, desc[UR6][R150.64] ;  /* 0x0000000696074981 */ /* 0x000362000c1e1900 */
[----:B------:R-:W-:Y:S01]  /*18e0*/  ISETP.NE.AND P0, PT, R243, -0x1, PT ;  /* 0xfffffffff300780c */ /* 0x000fe20003f05270 */
[----:B------:R-:W2:Y:S01]  /*18f0*/  LDC.64 R2, c[0x0][0x240] ;  /* 0x00009000ff027b82 */ /* 0x000ea20000000a00 */
[----:B------:R-:W-:Y:S01]  /*1900*/  SHF.R.S32.HI R37, RZ, 0x1f, R36 ;  /* 0x0000001fff257819 */ /* 0x000fe20000011424 */
[----:B------:R-:W-:Y:S01]  /*1910*/  ULDC.64 UR4, c[0x0][0x268] ;  /* 0x00009a0000047ab9 */ /* 0x000fe20000000a00 */
[----:B------:R-:W-:Y:S01]  /*1920*/  SHF.R.S32.HI R43, RZ, 0x1f, R44 ;  /* 0x0000001fff2b7819 */ /* 0x000fe2000001142c */
[----:B------:R-:W-:Y:S01]  /*1930*/  ULDC.64 UR10, c[0x0][0x218] ;  /* 0x00008600000a7ab9 */ /* 0x000fe20000000a00 */
[CC--:B------:R-:W-:Y:S01]  /*1940*/  LEA.HI R41, R37.reuse, R36.reuse, RZ, 0x3 ;  /* 0x0000002425297211 */ /* 0x0c0fe200078f18ff */
[----:B------:R-:W-:Y:S01]  /*1950*/  ULDC.64 UR8, c[0x0][0x220] ;  /* 0x0000880000087ab9 */ /* 0x000fe20000000a00 */
[-C--:B-----5:R-:W-:Y:S01]  /*1960*/  LEA.HI R16, R37, R36.reuse, RZ, 0x6 ;  /* 0x0000002425107211 */ /* 0x0a0fe200078f30ff */
[----:B------:R-:W3:Y:S01]  /*1970*/  LDC.64 R154, c[0x0][0x250] ;  /* 0x00009400ff9a7b82 */ /* 0x000ee20000000a00 */
[----:B------:R-:W-:Y:S01]  /*1980*/  SHF.R.S32.HI R148, RZ, 0x3, R41 ;  /* 0x00000003ff947819 */ /* 0x000fe20000011429 */
[----:B------:R-:W-:Y:S01]  /*1990*/  IMAD.MOV.U32 R167, RZ, RZ, 0x10 ;  /* 0x00000010ffa77424 */ /* 0x000fe200078e00ff */
[----:B------:R-:W-:Y:S01]  /*19a0*/  LOP3.LUT R41, R41, 0xfffffff8, RZ, 0xc0, !PT ;  /* 0xfffffff829297812 */ /* 0x000fe200078ec0ff */
[----:B------:R-:W-:Y:S01]  /*19b0*/  IMAD.SHL.U32 R16, R16, 0x8, RZ ;  /* 0x0000000810107824 */ /* 0x000fe200078e00ff */
[----:B------:R-:W-:Y:S01]  /*19c0*/  LEA.HI R56, R37, R36, RZ, 0x4 ;  /* 0x0000002425387211 */ /* 0x000fe200078f20ff */
[----:B------:R-:W-:Y:S01]  /*19d0*/  IMAD.SHL.U32 R57, R148, 0x40, RZ ;  /* 0x0000004094397824 */ /* 0x000fe200078e00ff */
[--C-:B------:R-:W-:Y:S01]  /*19e0*/  SHF.R.S32.HI R149, RZ, 0x1f, R148.reuse ;  /* 0x0000001fff957819 */ /* 0x100fe20000011494 */
[----:B------:R-:W4:Y:S01]  /*19f0*/  @!P0 LDC.64 R4, c[0x0][0x228] ;  /* 0x00008a00ff048b82 */ /* 0x000f220000000a00 */
[----:B------:R-:W-:Y:S01]  /*1a00*/  IMAD.IADD R41, R36, 0x1, -R41 ;  /* 0x0000000124297824 */ /* 0x000fe200078e0a29 */
[----:B------:R-:W-:Y:S01]  /*1a10*/  LOP3.LUT R55, R56, 0xfffffff0, RZ, 0xc0, !PT ;  /* 0xfffffff038377812 */ /* 0x000fe200078ec0ff */
[----:B------:R-:W-:Y:S01]  /*1a20*/  IMAD.MOV.U32 R166, RZ, RZ, 0x20 ;  /* 0x00000020ffa67424 */ /* 0x000fe200078e00ff */
[----:B------:R-:W-:Y:S01]  /*1a30*/  LOP3.LUT R57, R57, 0x1c0, RZ, 0xc0, !PT ;  /* 0x000001c039397812 */ /* 0x000fe200078ec0ff */
[----:B------:R-:W-:Y:S01]  /*1a40*/  IMAD.SHL.U32 R14, R41, 0x8, RZ ;  /* 0x00000008290e7824 */ /* 0x000fe200078e00ff */
[----:B------:R-:W-:Y:S01]  /*1a50*/  LEA.HI R43, R43, R44, RZ, 0x8 ;  /* 0x0000002c2b2b7211 */ /* 0x000fe200078f40ff */
[----:B------:R-:W-:Y:S01]  /*1a60*/  IMAD.IADD R55, R36, 0x1, -R55 ;  /* 0x0000000124377824 */ /* 0x000fe200078e0a37 */
[----:B------:R-:W1:Y:S01]  /*1a70*/  LDC R54, c[0x0][0x2e0] ;  /* 0x0000b800ff367b82 */ /* 0x000e620000000800 */
[----:B------:R-:W-:Y:S01]  /*1a80*/  IMAD.WIDE R20, R0, 0x40, R148 ;  /* 0x0000004000147825 */ /* 0x000fe200078e0294 */
[----:B------:R-:W-:-:S02]  /*1a90*/  LOP3.LUT R18, R57, 0x38, R14, 0xf8, !PT ;  /* 0x0000003839127812 */ /* 0x000fc400078ef80e */
[----:B------:R-:W-:Y:S01]  /*1aa0*/  SHF.R.U32.HI R57, RZ, 0x3, R57 ;  /* 0x00000003ff397819 */ /* 0x000fe20000011639 */
[----:B------:R-:W-:Y:S01]  /*1ab0*/  IMAD.SHL.U32 R51, R41, 0x4, RZ ;  /* 0x0000000429337824 */ /* 0x000fe200078e00ff */
[----:B------:R-:W-:Y:S02]  /*1ac0*/  IADD3 R22, P1, R14, R15, RZ ;  /* 0x0000000f0e167210 */ /* 0x000fe40007f3e0ff */
[----:B------:R-:W-:Y:S01]  /*1ad0*/  LOP3.LUT R57, R18, R57, RZ, 0x3c, !PT ;  /* 0x0000003912397212 */ /* 0x000fe200078e3cff */
[----:B--2---:R-:W-:Y:S01]  /*1ae0*/  @P0 IMAD.WIDE.U32 R18, R243, R2, RZ ;  /* 0x00000002f3120225 */ /* 0x004fe200078e00ff */
[----:B------:R-:W-:Y:S02]  /*1af0*/  SHF.R.S32.HI R15, RZ, 0x1f, R14 ;  /* 0x0000001fff0f7819 */ /* 0x000fe4000001140e */
[----:B------:R-:W-:Y:S01]  /*1b00*/  LOP3.LUT R57, R57, 0xfffffe00, R16, 0xf8, !PT ;  /* 0xfffffe0039397812 */ /* 0x000fe200078ef810 */
[----:B---3--:R-:W-:Y:S01]  /*1b10*/  IMAD.SHL.U32 R48, R154, 0x10, RZ ;  /* 0x000000109a307824 */ /* 0x008fe200078e00ff */
[----:B------:R-:W-:Y:S01]  /*1b20*/  @P0 MOV R16, R18 ;  /* 0x0000001200100202 */ /* 0x000fe20000000f00 */
[----:B------:R-:W-:Y:S01]  /*1b30*/  IMAD.X R23, R15, 0x1, R13, P1 ;  /* 0x000000010f177824 */ /* 0x000fe200008e060d */
[----:B------:R-:W-:Y:S01]  /*1b40*/  SHF.R.S32.HI R42, RZ, 0x1f, R55 ;  /* 0x0000001fff2a7819 */ /* 0x000fe20000011437 */
[-C--:B----4-:R-:W-:Y:S01]  /*1b50*/  @!P0 IMAD R18, R9, R4.reuse, RZ ;  /* 0x0000000409128224 */ /* 0x090fe200078e02ff */
[----:B------:R-:W-:Y:S01]  /*1b60*/  IADD3 R24, P1, R14, R17, RZ ;  /* 0x000000110e187210 */ /* 0x000fe20007f3e0ff */
[----:B------:R-:W-:Y:S01]  /*1b70*/  @P0 IMAD R13, R243, R3, R19 ;  /* 0x00000003f30d0224 */ /* 0x000fe200078e0213 */
[----:B------:R-:W-:Y:S01]  /*1b80*/  LEA.HI R42, R42, R55, RZ, 0x3 ;  /* 0x000000372a2a7211 */ /* 0x000fe200078f18ff */
[C---:B------:R-:W-:Y:S01]  /*1b90*/  @!P0 IMAD R5, R10.reuse, R5, R18 ;  /* 0x000000050a058224 */ /* 0x040fe200078e0212 */
[----:B------:R-:W-:Y:S01]  /*1ba0*/  SHF.R.S32.HI R43, RZ, 0x8, R43 ;  /* 0x00000008ff2b7819 */ /* 0x000fe2000001142b */
[----:B------:R-:W-:Y:S01]  /*1bb0*/  @!P0 IMAD.WIDE.U32 R18, R10, R4, RZ ;  /* 0x000000040a128225 */ /* 0x000fe200078e00ff */
[----:B------:R-:W-:-:S02]  /*1bc0*/  LOP3.LUT R0, R42, 0xfffffff8, RZ, 0xc0, !PT ;  /* 0xfffffff82a007812 */ /* 0x000fc400078ec0ff */
[----:B------:R-:W-:Y:S01]  /*1bd0*/  VIMNMX R43, RZ, R43, !PT ;  /* 0x0000002bff2b7248 */ /* 0x000fe20007fe0100 */
[----:B------:R-:W-:Y:S01]  /*1be0*/  @!P0 IMAD.MOV.U32 R16, RZ, RZ, R18 ;  /* 0x000000ffff108224 */ /* 0x000fe200078e0012 */
[----:B-1----:R-:W-:Y:S01]  /*1bf0*/  LEA.HI R54, R54, R54, RZ, 0x1 ;  /* 0x0000003636367211 */ /* 0x002fe200078f08ff */
[----:B------:R-:W-:Y:S01]  /*1c00*/  @!P0 IMAD.IADD R13, R19, 0x1, R5 ;  /* 0x00000001130d8824 */ /* 0x000fe200078e0205 */
[----:B------:R-:W-:Y:S01]  /*1c10*/  IADD3 R5, P0, R148, R6, RZ ;  /* 0x0000000694057210 */ /* 0x000fe20007f1e0ff */
[----:B------:R-:W-:Y:S01]  /*1c20*/  IMAD R17, R96, UR4, RZ ;  /* 0x0000000460117c24 */ /* 0x000fe2000f8e02ff */
[----:B------:R-:W-:Y:S01]  /*1c30*/  SHF.R.S32.HI R53, RZ, 0x1, R54 ;  /* 0x00000001ff357819 */ /* 0x000fe20000011436 */
[----:B------:R-:W-:Y:S01]  /*1c40*/  IMAD.X R25, R15, 0x1, R12, P1 ;  /* 0x000000010f197824 */ /* 0x000fe200008e060c */
[----:B------:R-:W-:Y:S01]  /*1c50*/  IADD3 R12, P1, R14, R16, RZ ;  /* 0x000000100e0c7210 */ /* 0x000fe20007f3e0ff */
[C---:B------:R-:W-:Y:S01]  /*1c60*/  IMAD R17, R8.reuse, UR5, R17 ;  /* 0x0000000508117c24 */ /* 0x040fe2000f8e0211 */
[----:B------:R-:W-:Y:S01]  /*1c70*/  LEA.HI R37, R37, R36, RZ, 0x5 ;  /* 0x0000002425257211 */ /* 0x000fe200078f28ff */
[----:B------:R-:W-:Y:S01]  /*1c80*/  IMAD.WIDE.U32 R24, R8, UR4, R24 ;  /* 0x0000000408187c25 */ /* 0x000fe2000f8e0018 */
[----:B------:R-:W-:Y:S01]  /*1c90*/  IADD3.X R13, R15, R13, RZ, P1, !PT ;  /* 0x0000000d0f0d7210 */ /* 0x000fe20000ffe4ff */
[----:B------:R-:W-:Y:S01]  /*1ca0*/  ULDC.64 UR4, c[0x0][0x258] ;  /* 0x0000960000047ab9 */ /* 0x000fe20000000a00 */
[----:B------:R-:W-:Y:S01]  /*1cb0*/  LOP3.LUT R38, R37, 0xffffffe0, RZ, 0xc0, !PT ;  /* 0xffffffe025267812 */ /* 0x000fe200078ec0ff */
[----:B------:R-:W-:Y:S01]  /*1cc0*/  IMAD.X R11, R149, 0x1, R11, P0 ;  /* 0x00000001950b7824 */ /* 0x000fe200000e060b */
[C---:B------:R-:W-:Y:S01]  /*1cd0*/  SHF.L.U64.HI R45, R178.reuse, 0x4, R179 ;  /* 0x00000004b22d7819 */ /* 0x040fe200000102b3 */
[----:B------:R-:W-:Y:S01]  /*1ce0*/  IMAD.IADD R55, R55, 0x1, -R0 ;  /* 0x0000000137377824 */ /* 0x000fe200078e0a00 */
[----:B------:R-:W-:Y:S01]  /*1cf0*/  SHF.L.U32 R46, R178, 0x4, RZ ;  /* 0x00000004b22e7819 */ /* 0x000fe200000006ff */
[----:B------:R-:W-:Y:S01]  /*1d00*/  IMAD R0, R149, R178, RZ ;  /* 0x000000b295007224 */ /* 0x000fe200078e02ff */
[----:B------:R-:W-:Y:S01]  /*1d10*/  SHF.L.U64.HI R47, R154, 0x4, R155 ;  /* 0x000000049a2f7819 */ /* 0x000fe2000001029b */
[----:B------:R-:W-:Y:S01]  /*1d20*/  IMAD.IADD R25, R25, 0x1, R17 ;  /* 0x0000000119197824 */ /* 0x000fe200078e0211 */
[----:B------:R-:W-:Y:S01]  /*1d30*/  SHF.R.S32.HI R37, RZ, 0x5, R37 ;  /* 0x00000005ff257819 */ /* 0x000fe20000011425 */
[----:B------:R-:W-:-:S02]  /*1d40*/  IMAD R11, R11, R154, RZ ;  /* 0x0000009a0b0b7224 */ /* 0x000fc400078e02ff */
[C---:B------:R-:W-:Y:S02]  /*1d50*/  IMAD R0, R148.reuse, R179, R0 ;  /* 0x000000b394007224 */ /* 0x040fe400078e0200 */
[----:B------:R-:W-:-:S04]  /*1d60*/  IMAD.WIDE.U32 R22, R148, R178, R22 ;  /* 0x000000b294167225 */ /* 0x000fc800078e0016 */
[C---:B------:R-:W-:Y:S02]  /*1d70*/  IMAD R11, R5.reuse, R155, R11 ;  /* 0x0000009b050b7224 */ /* 0x040fe400078e020b */
[----:B------:R-:W-:-:S04]  /*1d80*/  IMAD.WIDE.U32 R24, R5, R154, R24 ;  /* 0x0000009a05187225 */ /* 0x000fc800078e0018 */
[-C--:B------:R-:W-:Y:S01]  /*1d90*/  IMAD R6, R21, R2.reuse, RZ ;  /* 0x0000000215067224 */ /* 0x080fe200078e02ff */
[----:B------:R-:W-:Y:S01]  /*1da0*/  LEA R5, P0, R24, UR8, 0x1 ;  /* 0x0000000818057c11 */ /* 0x000fe2000f8008ff */
[----:B------:R-:W-:Y:S01]  /*1db0*/  IMAD.WIDE.U32 R12, R20, R2, R12 ;  /* 0x00000002140c7225 */ /* 0x000fe200078e000c */
[----:B------:R-:W-:-:S03]  /*1dc0*/  SHF.R.S32.HI R2, RZ, 0x1f, R146 ;  /* 0x0000001fff027819 */ /* 0x000fc60000011492 */
[----:B------:R-:W-:Y:S01]  /*1dd0*/  IMAD.IADD R4, R23, 0x1, R0 ;  /* 0x0000000117047824 */ /* 0x000fe200078e0200 */
[----:B------:R-:W-:Y:S01]  /*1de0*/  LEA R0, P2, R22, UR10, 0x1 ;  /* 0x0000000a16007c11 */ /* 0x000fe2000f8408ff */
[----:B------:R-:W-:Y:S02]  /*1df0*/  IMAD.IADD R11, R25, 0x1, R11 ;  /* 0x00000001190b7824 */ /* 0x000fe400078e020b */
[----:B------:R-:W-:Y:S01]  /*1e00*/  IMAD R6, R20, R3, R6 ;  /* 0x0000000314067224 */ /* 0x000fe200078e0206 */
[----:B------:R-:W-:Y:S01]  /*1e10*/  SHF.L.U64.HI R4, R22, 0x1, R4 ;  /* 0x0000000116047819 */ /* 0x000fe20000010204 */
[----:B------:R-:W-:Y:S01]  /*1e20*/  IMAD R152, R2, UR4, RZ ;  /* 0x0000000402987c24 */ /* 0x000fe2000f8e02ff */
[----:B------:R-:W-:Y:S01]  /*1e30*/  SHF.L.U64.HI R2, R24, 0x1, R11 ;  /* 0x0000000118027819 */ /* 0x000fe2000001020b */
[----:B------:R-:W-:Y:S01]  /*1e40*/  IMAD.IADD R13, R13, 0x1, R6 ;  /* 0x000000010d0d7824 */ /* 0x000fe200078e0206 */
[----:B------:R-:W-:Y:S01]  /*1e50*/  IADD3.X R6, R4, UR11, RZ, P2, !PT ;  /* 0x0000000b04067c10 */ /* 0x000fe200097fe4ff */
[----:B------:R-:W-:Y:S01]  /*1e60*/  IMAD R52, R148, R53, R51 ;  /* 0x0000003594347224 */ /* 0x000fe200078e0233 */
[----:B------:R-:W-:Y:S01]  /*1e70*/  IADD3.X R4, R2, UR9, RZ, P0, !PT ;  /* 0x0000000902047c10 */ /* 0x000fe200087fe4ff */
[C---:B------:R-:W-:Y:S01]  /*1e80*/  IMAD R152, R146.reuse, UR5, R152 ;  /* 0x0000000592987c24 */ /* 0x040fe2000f8e0298 */
[----:B------:R-:W-:Y:S01]  /*1e90*/  R2P PR, R55, 0x6 ;  /* 0x0000000637007804 */ /* 0x000fe20000000000 */
[----:B------:R-:W-:Y:S01]  /*1ea0*/  IMAD.IADD R51, R51, 0x1, R52 ;  /* 0x0000000133337824 */ /* 0x000fe200078e0234 */
[----:B------:R-:W-:Y:S01]  /*1eb0*/  ISETP.LT.AND P0, PT, R43, UR58, PT ;  /* 0x0000003a2b007c0c */ /* 0x000fe2000bf01270 */
[----:B------:R-:W-:Y:S01]  /*1ec0*/  IMAD.WIDE.U32 R146, R146, UR4, R12 ;  /* 0x0000000492927c25 */ /* 0x000fe2000f8e000c */
[----:B------:R-:W-:-:S02]  /*1ed0*/  SHF.R.S32.HI R50, RZ, 0x1f, R52 ;  /* 0x0000001fff327819 */ /* 0x000fc40000011434 */
[----:B------:R-:W-:Y:S01]  /*1ee0*/  SHF.R.S32.HI R49, RZ, 0x1f, R51 ;  /* 0x0000001fff317819 */ /* 0x000fe20000011433 */
[----:B------:R-:W-:Y:S01]  /*1ef0*/  IMAD.IADD R38, R36, 0x1, -R38 ;  /* 0x0000000124267824 */ /* 0x000fe200078e0a26 */
[----:B------:R-:W-:Y:S01]  /*1f00*/  SEL R167, R167, 0xfffffff0, !P1 ;  /* 0xfffffff0a7a77807 */ /* 0x000fe20004800000 */
[----:B------:R-:W-:Y:S01]  /*1f10*/  IMAD.MOV.U32 R244, RZ, RZ, R6 ;  /* 0x000000fffff47224 */ /* 0x000fe200078e0006 */
[----:B------:R-:W-:Y:S01]  /*1f20*/  SEL R166, R166, 0xffffffe0, !P2 ;  /* 0xffffffe0a6a67807 */ /* 0x000fe20005000000 */
[----:B------:R-:W-:Y:S01]  /*1f30*/  IMAD.IADD R153, R147, 0x1, R152 ;  /* 0x0000000193997824 */ /* 0x000fe200078e0298 */
[----:B------:R-:W-:Y:S01]  /*1f40*/  MOV R245, R0 ;  /* 0x0000000000f57202 */ /* 0x000fe20000000f00 */
[----:B------:R-:W-:Y:S02]  /*1f50*/  IMAD.MOV.U32 R247, RZ, RZ, R5 ;  /* 0x000000fffff77224 */ /* 0x000fe400078e0005 */
[----:B------:R-:W-:Y:S02]  /*1f60*/  IMAD.MOV.U32 R246, RZ, RZ, R4 ;  /* 0x000000fffff67224 */ /* 0x000fe400078e0004 */
[----:B------:R-:W-:Y:S01]  /*1f70*/  @!P4 IMAD.MOV.U32 R7, RZ, RZ, RZ ;  /* 0x000000ffff07c224 */ /* 0x000fe200078e00ff */
[----:B------:R-:W-:Y:S06]  /*1f80*/  @!P0 BRA `(.L_x_2595) ;  /* 0x000000e000088947 */ /* 0x000fec0003800000 */
[----:B------:R-:W1:Y:S01]  /*1f90*/  LDC.64 R2, c[0x0][0x338] ;  /* 0x0000ce00ff027b82 */ /* 0x000e620000000a00 */
[----:B------:R-:W-:Y:S01]  /*1fa0*/  ULDC.64 UR8, c[0x0][0x330] ;  /* 0x0000cc0000087ab9 */ /* 0x000fe20000000a00 */
[----:B------:R-:W-:Y:S01]  /*1fb0*/  ULDC.64 UR4, c[0x0][0x328] ;  /* 0x0000ca0000047ab9 */ /* 0x000fe20000000a00 */
[C---:B------:R-:W-:Y:S01]  /*1fc0*/  IMAD R18, R9.reuse, UR8, RZ ;  /* 0x0000000809127c24 */ /* 0x040fe2000f8e02ff */
[----:B------:R-:W-:Y:S01]  /*1fd0*/  SHF.R.S32.HI R11, RZ, 0x1f, R44 ;  /* 0x0000001fff0b7819 */ /* 0x000fe2000001142c */
[----:B------:R-:W-:Y:S01]  /*1fe0*/  IMAD R16, R9, UR4, RZ ;  /* 0x0000000409107c24 */ /* 0x000fe2000f8e02ff */
[----:B------:R-:W-:Y:S01]  /*1ff0*/  SHF.R.S32.HI R9, RZ, 0x1f, R28 ;  /* 0x0000001fff097819 */ /* 0x000fe2000001141c */
[C---:B------:R-:W-:Y:S01]  /*2000*/  IMAD.WIDE.U32 R20, R10.reuse, UR8, R14 ;  /* 0x000000080a147c25 */ /* 0x040fe2000f8e000e */
[----:B------:R-:W-:Y:S01]  /*2010*/  ULDC.64 UR10, c[0x0][0x350] ;  /* 0x0000d400000a7ab9 */ /* 0x000fe20000000a00 */
[----:B------:R-:W2:Y:S01]  /*2020*/  LDC R63, c[0x0][0x340] ;  /* 0x0000d000ff3f7b82 */ /* 0x000ea20000000800 */
[C---:B------:R-:W-:Y:S01]  /*2030*/  SHF.L.U32 R85, R155.reuse, 0x7, RZ ;  /* 0x000000079b557819 */ /* 0x040fe200000006ff */
[C---:B------:R-:W-:Y:S01]  /*2040*/  IMAD R18, R10.reuse, UR9, R18 ;  /* 0x000000090a127c24 */ /* 0x040fe2000f8e0212 */
[----:B------:R-:W-:Y:S01]  /*2050*/  ULDC.64 UR8, c[0x0][0x340] ;  /* 0x0000d00000087ab9 */ /* 0x000fe20000000a00 */
[C---:B------:R-:W-:Y:S01]  /*2060*/  IMAD.WIDE.U32 R12, R10.reuse, UR4, R14 ;  /* 0x000000040a0c7c25 */ /* 0x040fe2000f8e000e */
[----:B------:R-:W-:Y:S01]  /*2070*/  SHF.L.U32 R77, R155, 0x5, RZ ;  /* 0x000000059b4d7819 */ /* 0x000fe200000006ff */
[----:B------:R-:W-:Y:S01]  /*2080*/  ULDC.64 UR30, c[0x0][0x360] ;  /* 0x0000d800001e7ab9 */ /* 0x000fe20000000a00 */
[----:B------:R-:W-:Y:S01]  /*2090*/  IADD3 R19, R21, R18, RZ ;  /* 0x0000001215137210 */ /* 0x000fe20007ffe0ff */
[----:B------:R-:W-:Y:S01]  /*20a0*/  IMAD R16, R10, UR5, R16 ;  /* 0x000000050a107c24 */ /* 0x000fe2000f8e0210 */
[----:B------:R-:W-:Y:S01]  /*20b0*/  IADD3 R10, P1, P0, R28, R148, -R44 ;  /* 0x000000941c0a7210 */ /* 0x000fe2000783e82c */
[----:B------:R-:W-:Y:S01]  /*20c0*/  IMAD.MOV.U32 R18, RZ, RZ, R20 ;  /* 0x000000ffff127224 */ /* 0x000fe200078e0014 */
[----:B------:R-:W-:Y:S01]  /*20d0*/  IADD3 R28, R7, R28, RZ ;  /* 0x0000001c071c7210 */ /* 0x000fe20007ffe0ff */
[----:B------:R-:W-:Y:S01]  /*20e0*/  IMAD.IADD R17, R13, 0x1, R16 ;  /* 0x000000010d117824 */ /* 0x000fe200078e0210 */
[----:B------:R-:W-:Y:S01]  /*20f0*/  IADD3.X R7, R9, R149, ~R11, P1, P0 ;  /* 0x0000009509077210 */ /* 0x000fe20000fe0c0b */
[C---:B------:R-:W-:Y:S01]  /*2100*/  IMAD.WIDE.U32 R18, R10.reuse, UR8, R18 ;  /* 0x000000080a127c25 */ /* 0x040fe2000f8e0012 */
[----:B------:R-:W-:Y:S01]  /*2110*/  MOV R16, R12 ;  /* 0x0000000c00107202 */ /* 0x000fe20000000f00 */
[----:B------:R-:W-:Y:S01]  /*2120*/  ULDC.64 UR4, c[0x0][0x348] ;  /* 0x0000d20000047ab9 */ /* 0x000fe20000000a00 */
[----:B------:R-:W-:Y:S01]  /*2130*/  SHF.L.U32 R76, R179, 0x7, RZ ;  /* 0x00000007b34c7819 */ /* 0x000fe200000006ff */
[----:B------:R-:W-:Y:S01]  /*2140*/  IMAD R9, R7, UR8, RZ ;  /* 0x0000000807097c24 */ /* 0x000fe2000f8e02ff */
[----:B------:R-:W-:Y:S01]  /*2150*/  SHF.L.U32 R133, R53, 0x4, RZ ;  /* 0x0000000435857819 */ /* 0x000fe200000006ff */
[-C--:B-1----:R-:W-:Y:S01]  /*2160*/  IMAD R7, R7, R2.reuse, RZ ;  /* 0x0000000207077224 */ /* 0x082fe200078e02ff */
[C---:B------:R-:W-:Y:S01]  /*2170*/  SHF.L.U32 R132, R53.reuse, 0x5, RZ ;  /* 0x0000000535847819 */ /* 0x040fe200000006ff */
[C---:B------:R-:W-:Y:S01]  /*2180*/  IMAD R9, R10.reuse, UR9, R9 ;  /* 0x000000090a097c24 */ /* 0x040fe2000f8e0209 */
[----:B------:R-:W-:Y:S01]  /*2190*/  SHF.L.U32 R126, R53, 0x7, RZ ;  /* 0x00000007357e7819 */ /* 0x000fe200000006ff */
[C---:B------:R-:W-:Y:S01]  /*21a0*/  IMAD R7, R10.reuse, R3, R7 ;  /* 0x000000030a077224 */ /* 0x040fe200078e0207 */
[----:B------:R-:W-:Y:S01]  /*21b0*/  USHF.L.U64.HI UR38, UR8, 0x4, UR9 ;  /* 0x0000000408267899 */ /* 0x000fe20008010209 */
[----:B------:R-:W-:Y:S01]  /*21c0*/  IMAD.WIDE.U32 R10, R10, R2, R16 ;  /* 0x000000020a0a7225 */ /* 0x000fe200078e0010 */
[----:B------:R-:W-:Y:S01]  /*21d0*/  IADD3 R19, R19, R9, RZ ;  /* 0x0000000913137210 */ /* 0x000fe20007ffe0ff */
[----:B------:R-:W-:Y:S01]  /*21e0*/  USHF.L.U32 UR39, UR8, 0x4, URZ ;  /* 0x0000000408277899 */ /* 0x000fe2000800063f */
[----:B------:R-:W-:Y:S01]  /*21f0*/  SHF.L.U64.HI R68, R2, 0x5, R3 ;  /* 0x0000000502447819 */ /* 0x000fe20000010203 */
[C---:B------:R-:W-:Y:S01]  /*2200*/  IMAD R94, R96.reuse, UR10, RZ ;  /* 0x0000000a605e7c24 */ /* 0x040fe2000f8e02ff */
[----:B------:R-:W-:Y:S01]  /*2210*/  IADD3 R17, R11, R7, RZ ;  /* 0x000000070b117210 */ /* 0x000fe20007ffe0ff */
[----:B------:R-:W-:Y:S01]  /*2220*/  IMAD R96, R96, UR4, RZ ;  /* 0x0000000460607c24 */ /* 0x000fe2000f8e02ff */
[----:B------:R-:W-:Y:S01]  /*2230*/  USHF.L.U64.HI UR40, UR8, 0x5, UR9 ;  /* 0x0000000508287899 */ /* 0x000fe20008010209 */
[----:B------:R-:W-:Y:S01]  /*2240*/  IMAD.MOV.U32 R16, RZ, RZ, R10 ;  /* 0x000000ffff107224 */ /* 0x000fe200078e000a */
[----:B------:R-:W-:Y:S01]  /*2250*/  USHF.L.U32 UR41, UR8, 0x5, URZ ;  /* 0x0000000508297899 */ /* 0x000fe2000800063f */
[C---:B------:R-:W-:Y:S01]  /*2260*/  IMAD R94, R8.reuse, UR11, R94 ;  /* 0x0000000b085e7c24 */ /* 0x040fe2000f8e025e */
[----:B------:R-:W-:Y:S01]  /*2270*/  UIMAD.WIDE.U32 UR28, UR8, 0x60, URZ ;  /* 0x00000060081c78a5 */ /* 0x000fe2000f8e003f */
[----:B------:R-:W-:Y:S01]  /*2280*/  IMAD.WIDE.U32 R10, R8, UR10, R18 ;  /* 0x0000000a080a7c25 */ /* 0x000fe2000f8e0012 */
[----:B------:R-:W-:Y:S01]  /*2290*/  ULDC.64 UR10, c[0x0][0x320] ;  /* 0x0000c800000a7ab9 */ /* 0x000fe20000000a00 */
[----:B------:R-:W-:Y:S01]  /*22a0*/  UIMAD UR42, UR9, 0x60, URZ ;  /* 0x00000060092a78a4 */ /* 0x000fe2000f8e023f */
[----:B------:R-:W-:Y:S01]  /*22b0*/  SHF.L.U64.HI R71, R2, 0x6, R3 ;  /* 0x0000000602477819 */ /* 0x000fe20000010203 */
[C---:B------:R-:W-:Y:S01]  /*22c0*/  IMAD R96, R8.reuse, UR5, R96 ;  /* 0x0000000508607c24 */ /* 0x040fe2000f8e0260 */
[----:B------:R-:W-:Y:S01]  /*22d0*/  IADD3 R94, R11, R94, RZ ;  /* 0x0000005e0b5e7210 */ /* 0x000fe20007ffe0ff */
[----:B------:R-:W-:Y:S01]  /*22e0*/  IMAD.WIDE.U32 R8, R8, UR4, R16 ;  /* 0x0000000408087c25 */ /* 0x000fe2000f8e0010 */
[----:B------:R-:W-:Y:S01]  /*22f0*/  ULDC.64 UR4, c[0x0][0x318] ;  /* 0x0000c60000047ab9 */ /* 0x000fe20000000a00 */
[----:B------:R-:W-:Y:S01]  /*2300*/  LEA R95, P1, R10, UR10, 0x1 ;  /* 0x0000000a0a5f7c11 */ /* 0x000fe2000f8208ff */
[----:B------:R-:W-:Y:S01]  /*2310*/  USHF.L.U64.HI UR43, UR8, 0x6, UR9 ;  /* 0x00000006082b7899 */ /* 0x000fe20008010209 */
[----:B------:R-:W-:Y:S01]  /*2320*/  IMAD.IADD R96, R9, 0x1, R96 ;  /* 0x0000000109607824 */ /* 0x000fe200078e0260 */
[----:B------:R-:W-:Y:S01]  /*2330*/  LEA R97, P0, R8, UR4, 0x1 ;  /* 0x0000000408617c11 */ /* 0x000fe2000f8008ff */
[----:B------:R-:W-:Y:S01]  /*2340*/  IMAD R28, R53, R28, RZ ;  /* 0x0000001c351c7224 */ /* 0x000fe200078e02ff */
[----:B------:R-:W-:Y:S01]  /*2350*/  LEA.HI.X R94, R10, UR11, R94, 0x1, P1 ;  /* 0x0000000b0a5e7c11 */ /* 0x000fe200088f0c5e */
[----:B------:R-:W-:Y:S01]  /*2360*/  IMAD.WIDE.U32 R12, R154, 0x80, RZ ;  /* 0x000000809a0c7825 */ /* 0x000fe200078e00ff */
[----:B------:R-:W-:Y:S01]  /*2370*/  LEA.HI.X R96, R8, UR5, R96, 0x1, P0 ;  /* 0x0000000508607c11 */ /* 0x000fe200080f0c60 */
[----:B------:R-:W-:Y:S01]  /*2380*/  ULDC.64 UR4, c[0x0][0x358] ;  /* 0x0000d60000047ab9 */ /* 0x000fe20000000a00 */
[----:B------:R-:W-:Y:S01]  /*2390*/  SHF.R.S32.HI R27, RZ, 0x1f, R28 ;  /* 0x0000001fff1b7819 */ /* 0x000fe2000001141c */
[----:B------:R-:W-:Y:S01]  /*23a0*/  IMAD.SHL.U32 R86, R12, 0x2, RZ ;  /* 0x000000020c567824 */ /* 0x000fe200078e00ff */
[-C--:B------:R-:W-:Y:S01]  /*23b0*/  IADD3 R101, P0, R51, R28.reuse, RZ ;  /* 0x0000001c33657210 */ /* 0x080fe20007f1e0ff */
[----:B------:R-:W-:Y:S01]  /*23c0*/  IMAD.SHL.U32 R80, R155, 0x40, RZ ;  /* 0x000000409b507824 */ /* 0x000fe200078e00ff */
[----:B------:R-:W-:Y:S01]  /*23d0*/  IADD3 R28, P1, R52, R28, RZ ;  /* 0x0000001c341c7210 */ /* 0x000fe20007f3e0ff */
[----:B------:R-:W-:Y:S01]  /*23e0*/  IMAD.WIDE.U32 R20, R154, 0x40, RZ ;  /* 0x000000409a147825 */ /* 0x000fe200078e00ff */
[----:B------:R-:W-:Y:S01]  /*23f0*/  IADD3.X R100, R49, R27, RZ, P0, !PT ;  /* 0x0000001b31647210 */ /* 0x000fe200007fe4ff */
[----:B------:R-:W-:Y:S01]  /*2400*/  USHF.L.U32 UR44, UR8, 0x6, URZ ;  /* 0x00000006082c7899 */ /* 0x000fe2000800063f */
[----:B------:R-:W-:Y:S01]  /*2410*/  IADD3 R85, R13, R85, RZ ;  /* 0x000000550d557210 */ /* 0x000fe20007ffe0ff */
[----:B------:R-:W-:Y:S01]  /*2420*/  IMAD.X R27, R50, 0x1, R27, P1 ;  /* 0x00000001321b7824 */ /* 0x000fe200008e061b */
[----:B------:R-:W-:Y:S01]  /*2430*/  SHF.L.U64.HI R100, R101, 0x1, R100 ;  /* 0x0000000165647819 */ /* 0x000fe20000010264 */
[----:B------:R-:W-:Y:S01]  /*2440*/  IMAD.SHL.U32 R73, R179, 0x40, RZ ;  /* 0x00000040b3497824 */ /* 0x000fe200078e00ff */
[----:B------:R-:W-:Y:S01]  /*2450*/  SHF.L.U64.HI R85, R12, 0x1, R85 ;  /* 0x000000010c557819 */ /* 0x000fe20000010255 */
[----:B------:R-:W-:Y:S01]  /*2460*/  IMAD.WIDE.U32 R12, R154, 0x20, RZ ;  /* 0x000000209a0c7825 */ /* 0x000fe200078e00ff */
[C---:B------:R-:W-:Y:S01]  /*2470*/  SHF.L.U64.HI R27, R28.reuse, 0x1, R27 ;  /* 0x000000011c1b7819 */ /* 0x040fe2000001021b */
[----:B------:R-:W-:Y:S01]  /*2480*/  UIMAD.WIDE.U32 UR26, UR8, 0xa0, URZ ;  /* 0x000000a0081a78a5 */ /* 0x000fe2000f8e003f */
[----:B------:R-:W-:Y:S01]  /*2490*/  SHF.L.U32 R101, R101, 0x1, RZ ;  /* 0x0000000165657819 */ /* 0x000fe200000006ff */
[----:B------:R-:W-:Y:S01]  /*24a0*/  IMAD.SHL.U32 R28, R28, 0x2, RZ ;  /* 0x000000021c1c7824 */ /* 0x000fe200078e00ff */
[----:B------:R-:W-:Y:S01]  /*24b0*/  UIMAD UR45, UR9, 0xa0, URZ ;  /* 0x000000a0092d78a4 */ /* 0x000fe2000f8e023f */
[----:B------:R-:W-:Y:S01]  /*24c0*/  IMAD.SHL.U32 R70, R179, 0x20, RZ ;  /* 0x00000020b3467824 */ /* 0x000fe200078e00ff */
[C---:B------:R-:W-:Y:S01]  /*24d0*/  IADD3 R99, P3, R101.reuse, UR30, RZ ;  /* 0x0000001e65637c10 */ /* 0x040fe2000ff7e0ff */
[----:B------:R-:W-:Y:S01]  /*24e0*/  IMAD.WIDE.U32 R182, R178, 0x40, RZ ;  /* 0x00000040b2b67825 */ /* 0x000fe200078e00ff */
[----:B------:R-:W-:Y:S01]  /*24f0*/  IADD3 R10, P1, R28, UR30, RZ ;  /* 0x0000001e1c0a7c10 */ /* 0x000fe2000ff3e0ff */
[----:B------:R-:W-:Y:S01]  /*2500*/  UIMAD.WIDE.U32 UR24, UR8, 0xc0, URZ ;  /* 0x000000c0081878a5 */ /* 0x000fe2000f8e003f */
[----:B------:R-:W-:Y:S01]  /*2510*/  IADD3 R101, P2, R101, UR4, RZ ;  /* 0x0000000465657c10 */ /* 0x000fe2000ff5e0ff */
[----:B------:R-:W-:Y:S01]  /*2520*/  IMAD.WIDE.U32 R180, R178, 0x80, RZ ;  /* 0x00000080b2b47825 */ /* 0x000fe200078e00ff */
[----:B------:R-:W-:Y:S01]  /*2530*/  IADD3 R28, P0, R28, UR4, RZ ;  /* 0x000000041c1c7c10 */ /* 0x000fe2000ff1e0ff */
[----:B------:R-:W-:Y:S01]  /*2540*/  UIMAD UR46, UR9, 0xc0, URZ ;  /* 0x000000c0092e78a4 */ /* 0x000fe2000f8e023f */
[----:B------:R-:W-:Y:S01]  /*2550*/  IADD3.X R98, R100, UR31, RZ, P3, !PT ;  /* 0x0000001f64627c10 */ /* 0x000fe20009ffe4ff */
[C---:B------:R-:W-:Y:S01]  /*2560*/  IMAD R79, R155.reuse, 0x60, RZ ;  /* 0x000000609b4f7824 */ /* 0x040fe200078e02ff */
[----:B------:R-:W-:Y:S01]  /*2570*/  UIMAD.WIDE.U32 UR22, UR8, 0xe0, URZ ;  /* 0x000000e0081678a5 */ /* 0x000fe2000f8e003f */
[C---:B------:R-:W-:Y:S01]  /*2580*/  IMAD R82, R155.reuse, 0xa0, RZ ;  /* 0x000000a09b527824 */ /* 0x040fe200078e02ff */
[----:B------:R-:W-:Y:S01]  /*2590*/  UIMAD UR47, UR9, 0xe0, URZ ;  /* 0x000000e0092f78a4 */ /* 0x000fe2000f8e023f */
[C---:B------:R-:W-:Y:S01]  /*25a0*/  IMAD R83, R155.reuse, 0xc0, RZ ;  /* 0x000000c09b537824 */ /* 0x040fe200078e02ff */
[----:B------:R-:W-:Y:S01]  /*25b0*/  USHF.L.U64.HI UR48, UR8, 0x7, UR9 ;  /* 0x0000000708307899 */ /* 0x000fe20008010209 */
[C---:B------:R-:W-:Y:S01]  /*25c0*/  IMAD R84, R155.reuse, 0xe0, RZ ;  /* 0x000000e09b547824 */ /* 0x040fe200078e02ff */
[----:B------:R-:W-:Y:S01]  /*25d0*/  USHF.L.U32 UR49, UR8, 0x7, URZ ;  /* 0x0000000708317899 */ /* 0x000fe2000800063f */
[C---:B------:R-:W-:Y:S01]  /*25e0*/  IMAD R87, R155.reuse, 0x120, RZ ;  /* 0x000001209b577824 */ /* 0x040fe200078e02ff */
[----:B------:R-:W-:Y:S01]  /*25f0*/  UIMAD.WIDE.U32 UR20, UR8, 0x120, URZ ;  /* 0x00000120081478a5 */ /* 0x000fe2000f8e003f */
[C---:B------:R-:W-:Y:S01]  /*2600*/  IMAD R88, R155.reuse, 0x140, RZ ;  /* 0x000001409b587824 */ /* 0x040fe200078e02ff */
[----:B------:R-:W-:Y:S01]  /*2610*/  UIMAD UR50, UR9, 0x120, URZ ;  /* 0x00000120093278a4 */ /* 0x000fe2000f8e023f */
        /* <DEDUP_REMOVED lines=8> */
[----:B------:R-:W-:Y:S01]  /*26a0*/  IMAD R93, R155, 0x1e0, RZ ;  /* 0x000001e09b5d7824 */ /* 0x000fe200078e02ff */
[----:B------:R-:W-:Y:S01]  /*26b0*/  UIMAD.WIDE.U32 UR14, UR8, 0x180, URZ ;  /* 0x00000180080e78a5 */ /* 0x000fe2000f8e003f */
[C---:B------:R-:W-:Y:S01]  /*26c0*/  IMAD.WIDE.U32 R176, R154.reuse, 0x60, RZ ;  /* 0x000000609ab07825 */ /* 0x040fe200078e00ff */
[----:B------:R-:W-:Y:S01]  /*26d0*/  UIMAD UR53, UR9, 0x180, URZ ;  /* 0x00000180093578a4 */ /* 0x000fe2000f8e023f */
[C---:B------:R-:W-:Y:S01]  /*26e0*/  IADD3.X R9, R27.reuse, UR31, RZ, P1, !PT ;  /* 0x0000001f1b097c10 */ /* 0x040fe20008ffe4ff */
[----:B------:R-:W-:Y:S01]  /*26f0*/  UIMAD.WIDE.U32 UR12, UR8, 0x1a0, URZ ;  /* 0x000001a0080c78a5 */ /* 0x000fe2000f8e003f */
[----:B------:R-:W-:Y:S01]  /*2700*/  IMAD.WIDE.U32 R174, R154, 0xa0, RZ ;  /* 0x000000a09aae7825 */ /* 0x000fe200078e00ff */
[----:B------:R-:W-:Y:S01]  /*2710*/  UIMAD UR54, UR9, 0x1a0, URZ ;  /* 0x000001a0093678a4 */ /* 0x000fe2000f8e023f */
[----:B------:R-:W-:Y:S01]  /*2720*/  SHF.L.U32 R78, R12, 0x1, RZ ;  /* 0x000000010c4e7819 */ /* 0x000fe200000006ff */
[----:B------:R-:W-:Y:S01]  /*2730*/  UIMAD.WIDE.U32 UR10, UR8, 0x1c0, URZ ;  /* 0x000001c0080a78a5 */ /* 0x000fe2000f8e003f */
[----:B------:R-:W-:Y:S01]  /*2740*/  IMAD.WIDE.U32 R172, R154, 0xc0, RZ ;  /* 0x000000c09aac7825 */ /* 0x000fe200078e00ff */
[----:B------:R-:W-:Y:S01]  /*2750*/  UIMAD UR55, UR9, 0x1c0, URZ ;  /* 0x000001c0093778a4 */ /* 0x000fe2000f8e023f */
[----:B------:R-:W-:Y:S01]  /*2760*/  IADD3.X R100, R100, UR5, RZ, P2, !PT ;  /* 0x0000000564647c10 */ /* 0x000fe200097fe4ff */
[----:B------:R-:W-:Y:S01]  /*2770*/  UIMAD UR56, UR9, 0x1e0, URZ ;  /* 0x000001e0093878a4 */ /* 0x000fe2000f8e023f */
[C---:B------:R-:W-:Y:S01]  /*2780*/  IMAD.WIDE.U32 R170, R154.reuse, 0xe0, RZ ;  /* 0x000000e09aaa7825 */ /* 0x040fe200078e00ff */
[----:B------:R-:W-:Y:S01]  /*2790*/  UIMAD.WIDE.U32 UR8, UR8, 0x1e0, URZ ;  /* 0x000001e0080878a5 */ /* 0x000fe2000f8e003f */
[----:B------:R-:W-:Y:S01]  /*27a0*/  IADD3.X R27, R27, UR5, RZ, P0, !PT ;  /* 0x000000051b1b7c10 */ /* 0x000fe200087fe4ff */
[----:B------:R-:W-:Y:S01]  /*27b0*/  USHF.L.U64.HI UR38, UR39, 0x1, UR38 ;  /* 0x0000000127267899 */ /* 0x000fe20008010226 */
[----:B------:R-:W-:Y:S01]  /*27c0*/  IMAD.WIDE.U32 R168, R154, 0x120, RZ ;  /* 0x000001209aa87825 */ /* 0x000fe200078e00ff */
[C-C-:B------:R-:W-:Y:S01]  /*27d0*/  SHF.L.U64.HI R74, R2.reuse, 0x7, R3.reuse ;  /* 0x00000007024a7819 */ /* 0x140fe20000010203 */
[----:B------:R-:W-:Y:S01]  /*27e0*/  USHF.L.U64.HI UR40, UR41, 0x1, UR40 ;  /* 0x0000000129287899 */ /* 0x000fe20008010228 */
[----:B------:R-:W-:Y:S01]  /*27f0*/  SHF.L.U64.HI R102, R2, 0x4, R3 ;  /* 0x0000000402667819 */ /* 0x000fe20000010203 */
[----:B------:R-:W-:Y:S01]  /*2800*/  IMAD.WIDE.U32 R164, R154, 0x140, RZ ;  /* 0x000001409aa47825 */ /* 0x000fe200078e00ff */
[C---:B------:R-:W-:Y:S01]  /*2810*/  SHF.L.U32 R69, R2.reuse, 0x5, RZ ;  /* 0x0000000502457819 */ /* 0x040fe200000006ff */
[----:B------:R-:W-:Y:S01]  /*2820*/  USHF.L.U64.HI UR43, UR44, 0x1, UR43 ;  /* 0x000000012c2b7899 */ /* 0x000fe2000801022b */
[----:B------:R-:W-:Y:S01]  /*2830*/  SHF.L.U32 R75, R2, 0x7, RZ ;  /* 0x00000007024b7819 */ /* 0x000fe200000006ff */
[----:B------:R-:W-:Y:S01]  /*2840*/  IMAD.WIDE.U32 R162, R154, 0x160, RZ ;  /* 0x000001609aa27825 */ /* 0x000fe200078e00ff */
[----:B------:R-:W-:Y:S01]  /*2850*/  SHF.L.U32 R103, R2, 0x4, RZ ;  /* 0x0000000402677819 */ /* 0x000fe200000006ff */
[----:B------:R-:W-:Y:S01]  /*2860*/  USHF.L.U64.HI UR48, UR49, 0x1, UR48 ;  /* 0x0000000131307899 */ /* 0x000fe20008010230 */
[----:B------:R-:W-:Y:S01]  /*2870*/  MOV R67, R5 ;  /* 0x0000000500437202 */ /* 0x000fe20000000f00 */
[----:B------:R-:W-:Y:S01]  /*2880*/  IMAD.WIDE.U32 R160, R154, 0x180, RZ ;  /* 0x000001809aa07825 */ /* 0x000fe200078e00ff */
[----:B------:R-:W-:Y:S01]  /*2890*/  MOV R66, R4 ;  /* 0x0000000400427202 */ /* 0x000fe20000000f00 */
[----:B------:R-:W-:Y:S01]  /*28a0*/  ULDC UR4, c[0x0][0x2e0] ;  /* 0x0000b80000047ab9 */ /* 0x000fe20000000800 */
[----:B------:R-:W-:Y:S01]  /*28b0*/  IADD3 R62, R148, 0x10, RZ ;  /* 0x00000010943e7810 */ /* 0x000fe20007ffe0ff */
[----:B------:R-:W-:Y:S01]  /*28c0*/  IMAD.WIDE.U32 R158, R154, 0x1a0, RZ ;  /* 0x000001a09a9e7825 */ /* 0x000fe200078e00ff */
[C---:B------:R-:W-:Y:S01]  /*28d0*/  IADD3 R61, R148.reuse, 0x20, RZ ;  /* 0x00000020943d7810 */ /* 0x040fe20007ffe0ff */
[----:B------:R-:W-:Y:S01]  /*28e0*/  ULDC.U8 UR57, c[0x0][0x3c3] ;  /* 0x0000f0c000397ab9 */ /* 0x000fe20000000000 */
[----:B------:R-:W-:Y:S01]  /*28f0*/  IADD3 R145, R148, 0x40, RZ ;  /* 0x0000004094917810 */ /* 0x000fe20007ffe0ff */
[----:B------:R-:W-:Y:S01]  /*2900*/  IMAD.WIDE.U32 R156, R154, 0x1c0, RZ ;  /* 0x000001c09a9c7825 */ /* 0x000fe200078e00ff */
[C---:B------:R-:W-:Y:S01]  /*2910*/  IADD3 R144, R148.reuse, 0x50, RZ ;  /* 0x0000005094907810 */ /* 0x040fe20007ffe0ff */
[----:B------:R-:W-:Y:S01]  /*2920*/  ULDC UR60, c[0x0][0x2e0] ;  /* 0x0000b800003c7ab9 */ /* 0x000fe20000000800 */
[C---:B------:R-:W-:Y:S01]  /*2930*/  IADD3 R142, R148.reuse, 0x70, RZ ;  /* 0x00000070948e7810 */ /* 0x040fe20007ffe0ff */
[----:B------:R-:W-:Y:S01]  /*2940*/  IMAD.IADD R80, R21, 0x1, R80 ;  /* 0x0000000115507824 */ /* 0x000fe200078e0250 */
[C---:B------:R-:W-:Y:S01]  /*2950*/  IADD3 R141, R148.reuse, 0x80, RZ ;  /* 0x00000080948d7810 */ /* 0x040fe20007ffe0ff */
[----:B------:R-:W-:Y:S01]  /*2960*/  IMAD.IADD R77, R13, 0x1, R77 ;  /* 0x000000010d4d7824 */ /* 0x000fe200078e024d */
[----:B------:R-:W-:Y:S01]  /*2970*/  IADD3 R139, R148, 0xa0, RZ ;  /* 0x000000a0948b7810 */ /* 0x000fe20007ffe0ff */
[----:B------:R-:W-:Y:S01]  /*2980*/  IMAD.WIDE.U32 R178, R178, 0x20, RZ ;  /* 0x00000020b2b27825 */ /* 0x000fe200078e00ff */
[----:B------:R-:W-:Y:S01]  /*2990*/  SHF.L.U64.HI R80, R20, 0x1, R80 ;  /* 0x0000000114507819 */ /* 0x000fe20000010250 */
[----:B------:R-:W-:Y:S01]  /*29a0*/  ULDC UR59, c[0x0][0x2e0] ;  /* 0x0000b800003b7ab9 */ /* 0x000fe20000000800 */
[----:B------:R-:W-:Y:S01]  /*29b0*/  SHF.L.U64.HI R77, R12, 0x1, R77 ;  /* 0x000000010c4d7819 */ /* 0x000fe2000001024d */
[----:B------:R-:W-:Y:S01]  /*29c0*/  IMAD.WIDE.U32 R154, R154, 0x1e0, RZ ;  /* 0x000001e09a9a7825 */ /* 0x000fe200078e00ff */
[C---:B------:R-:W-:Y:S01]  /*29d0*/  IADD3 R138, R148.reuse, 0xb0, RZ ;  /* 0x000000b0948a7810 */ /* 0x040fe20007ffe0ff */
[----:B------:R-:W-:Y:S01]  /*29e0*/  ULDC.64 UR30, c[0x0][0x248] ;  /* 0x00009200001e7ab9 */ /* 0x000fe20000000a00 */
[C---:B------:R-:W-:Y:S01]  /*29f0*/  IADD3 R136, R148.reuse, 0xd0, RZ ;  /* 0x000000d094887810 */ /* 0x040fe20007ffe0ff */
[C---:B------:R-:W-:Y:S01]  /*2a00*/  IMAD R131, R53.reuse, 0x30, RZ ;  /* 0x0000003035837824 */ /* 0x040fe200078e02ff */
[----:B------:R-:W-:Y:S01]  /*2a10*/  IADD3 R135, R148, 0xe0, RZ ;  /* 0x000000e094877810 */ /* 0x000fe20007ffe0ff */
[C---:B------:R-:W-:Y:S01]  /*2a20*/  IMAD.SHL.U32 R130, R53.reuse, 0x40, RZ ;  /* 0x0000004035827824 */ /* 0x040fe200078e00ff */
[----:B------:R-:W-:Y:S01]  /*2a30*/  MOV R11, UR58 ;  /* 0x0000003a000b7c02 */ /* 0x000fe20008000f00 */
        /* <DEDUP_REMOVED lines=19> */
[----:B------:R-:W-:Y:S01]  /*2b70*/  SHF.R.S32.HI R118, RZ, 0x1f, R133 ;  /* 0x0000001fff767819 */ /* 0x000fe20000011485 */
[----:B------:R-:W-:Y:S01]  /*2b80*/  IMAD.SHL.U32 R81, R20, 0x2, RZ ;  /* 0x0000000214517824 */ /* 0x000fe200078e00ff */
[----:B------:R-:W-:Y:S01]  /*2b90*/  SHF.R.S32.HI R117, RZ, 0x1f, R132 ;  /* 0x0000001fff757819 */ /* 0x000fe20000011484 */
[----:B------:R-:W-:Y:S01]  /*2ba0*/  IMAD.SHL.U32 R72, R2, 0x40, RZ ;  /* 0x0000004002487824 */ /* 0x000fe200078e00ff */
[----:B------:R-:W-:Y:S01]  /*2bb0*/  SHF.R.S32.HI R116, RZ, 0x1f, R131 ;  /* 0x0000001fff747819 */ /* 0x000fe20000011483 */
[----:B------:R-:W-:Y:S01]  /*2bc0*/  IMAD.MOV.U32 R64, RZ, RZ, R6 ;  /* 0x000000ffff407224 */ /* 0x000fe200078e0006 */
[----:B------:R-:W-:Y:S01]  /*2bd0*/  SHF.R.S32.HI R115, RZ, 0x1f, R130 ;  /* 0x0000001fff737819 */ /* 0x000fe20000011482 */
[----:B------:R-:W-:Y:S01]  /*2be0*/  IMAD.MOV.U32 R65, RZ, RZ, R0 ;  /* 0x000000ffff417224 */ /* 0x000fe200078e0000 */
[----:B------:R-:W-:Y:S01]  /*2bf0*/  SHF.R.S32.HI R114, RZ, 0x1f, R129 ;  /* 0x0000001fff727819 */ /* 0x000fe20000011481 */
[C---:B------:R-:W-:Y:S01]  /*2c00*/  VIADD R60, R148.reuse, 0x30 ;  /* 0x00000030943c7836 */ /* 0x040fe20000000000 */
[----:B------:R-:W-:Y:S01]  /*2c10*/  SHF.R.S32.HI R113, RZ, 0x1f, R128 ;  /* 0x0000001fff717819 */ /* 0x000fe20000011480 */
[C---:B------:R-:W-:Y:S01]  /*2c20*/  VIADD R143, R148.reuse, 0x60 ;  /* 0x00000060948f7836 */ /* 0x040fe20000000000 */
[----:B------:R-:W-:Y:S01]  /*2c30*/  SHF.R.S32.HI R112, RZ, 0x1f, R127 ;  /* 0x0000001fff707819 */ /* 0x000fe2000001147f */
[C---:B------:R-:W-:Y:S01]  /*2c40*/  VIADD R140, R148.reuse, 0x90 ;  /* 0x00000090948c7836 */ /* 0x040fe20000000000 */
[----:B------:R-:W-:Y:S01]  /*2c50*/  SHF.R.S32.HI R111, RZ, 0x1f, R126 ;  /* 0x0000001fff6f7819 */ /* 0x000fe2000001147e */
[C---:B------:R-:W-:Y:S01]  /*2c60*/  VIADD R137, R148.reuse, 0xc0 ;  /* 0x000000c094897836 */ /* 0x040fe20000000000 */
[----:B------:R-:W-:Y:S01]  /*2c70*/  SHF.R.S32.HI R110, RZ, 0x1f, R125 ;  /* 0x0000001fff6e7819 */ /* 0x000fe2000001147d */
[----:B------:R-:W-:Y:S01]  /*2c80*/  VIADD R134, R148, 0xf0 ;  /* 0x000000f094867836 */ /* 0x000fe20000000000 */
[----:B------:R-:W-:Y:S01]  /*2c90*/  SHF.R.S32.HI R109, RZ, 0x1f, R124 ;  /* 0x0000001fff6d7819 */ /* 0x000fe2000001147c */
[----:B------:R-:W-:Y:S01]  /*2ca0*/  IMAD.IADD R73, R183, 0x1, R73 ;  /* 0x00000001b7497824 */ /* 0x000fe200078e0249 */
        /* <DEDUP_REMOVED lines=9> */
[----:B------:R-:W-:Y:S01]  /*2d40*/  ULDC.64 UR36, c[0x0][0x250] ;  /* 0x0000940000247ab9 */ /* 0x000fe20000000a00 */
[----:B--2---:R-:W-:Y:S01]  /*2d50*/  LEA R63, -R63, RZ, 0x8 ;  /* 0x000000ff3f3f7211 */ /* 0x004fe200078e41ff */
[----:B------:R-:W-:-:S02]  /*2d60*/  USHF.L.U32 UR39, UR39, 0x1, URZ ;  /* 0x0000000127277899 */ /* 0x000fc4000800063f */
[----:B------:R-:W-:Y:S02]  /*2d70*/  USHF.L.U32 UR41, UR41, 0x1, URZ ;  /* 0x0000000129297899 */ /* 0x000fe4000800063f */
[----:B------:R-:W-:Y:S02]  /*2d80*/  UIADD3 UR42, UR29, UR42, URZ ;  /* 0x0000002a1d2a7290 */ /* 0x000fe4000fffe03f */
[----:B------:R-:W-:Y:S02]  /*2d90*/  USHF.L.U32 UR44, UR44, 0x1, URZ ;  /* 0x000000012c2c7899 */ /* 0x000fe4000800063f */
[----:B------:R-:W-:Y:S02]  /*2da0*/  UIADD3 UR45, UR27, UR45, URZ ;  /* 0x0000002d1b2d7290 */ /* 0x000fe4000fffe03f */
[----:B------:R-:W-:Y:S02]  /*2db0*/  UIADD3 UR46, UR25, UR46, URZ ;  /* 0x0000002e192e7290 */ /* 0x000fe4000fffe03f */
[----:B------:R-:W-:-:S02]  /*2dc0*/  UIADD3 UR47, UR23, UR47, URZ ;  /* 0x0000002f172f7290 */ /* 0x000fc4000fffe03f */
[----:B------:R-:W-:Y:S02]  /*2dd0*/  USHF.L.U32 UR49, UR49, 0x1, URZ ;  /* 0x0000000131317899 */ /* 0x000fe4000800063f */
[----:B------:R-:W-:Y:S02]  /*2de0*/  UIADD3 UR50, UR21, UR50, URZ ;  /* 0x0000003215327290 */ /* 0x000fe4000fffe03f */
[----:B------:R-:W-:Y:S02]  /*2df0*/  UIADD3 UR51, UR19, UR51, URZ ;  /* 0x0000003313337290 */ /* 0x000fe4000fffe03f */
[----:B------:R-:W-:Y:S02]  /*2e00*/  UIADD3 UR52, UR17, UR52, URZ ;  /* 0x0000003411347290 */ /* 0x000fe4000fffe03f */
[----:B------:R-:W-:Y:S02]  /*2e10*/  UIADD3 UR53, UR15, UR53, URZ ;  /* 0x000000350f357290 */ /* 0x000fe4000fffe03f */
[----:B------:R-:W-:-:S02]  /*2e20*/  UIADD3 UR54, UR13, UR54, URZ ;  /* 0x000000360d367290 */ /* 0x000fc4000fffe03f */
[----:B------:R-:W-:Y:S02]  /*2e30*/  UIADD3 UR55, UR11, UR55, URZ ;  /* 0x000000370b377290 */ /* 0x000fe4000fffe03f */
[----:B------:R-:W-:Y:S01]  /*2e40*/  UIADD3 UR56, UR9, UR56, URZ ;  /* 0x0000003809387290 */ /* 0x000fe2000fffe03f */
[----:B------:R-:W-:Y:S01]  /*2e50*/  ULDC.64 UR32, c[0x0][0x230] ;  /* 0x00008c0000207ab9 */ /* 0x000fe20000000a00 */
[----:B------:R-:W-:-:S10]  /*2e60*/  ULDC.64 UR34, c[0x0][0x238] ;  /* 0x00008e0000227ab9 */ /* 0x000fd40000000a00 */
.L_x_2697:
[----:B------:R-:W-:Y:S02]  /*2e70*/  IMAD.SHL.U32 R13, R11, 0x100, RZ ;  /* 0x000001000b0d7824 */ /* 0x000fe400078e00ff */
[----:B------:R-:W-:Y:S02]  /*2e80*/  IMAD.MOV.U32 R2, RZ, RZ, R95 ;  /* 0x000000ffff027224 */ /* 0x000fe400078e005f */
[----:B------:R-:W-:Y:S02]  /*2e90*/  VIADD R12, R13, 0xffffff00 ;  /* 0xffffff000d0c7836 */ /* 0x000fe40000000000 */
[----:B------:R-:W-:Y:S02]  /*2ea0*/  IMAD.MOV.U32 R3, RZ, RZ, R94 ;  /* 0x000000ffff037224 */ /* 0x000fe400078e005e */
[--C-:B------:R-:W-:Y:S02]  /*2eb0*/  IMAD.IADD R185, R40, 0x1, -R12.reuse ;  /* 0x0000000128b97824 */ /* 0x100fe400078e0a0c */
[----:B------:R-:W-:Y:S03]  /*2ec0*/  IMAD.IADD R184, R44, 0x1, -R12 ;  /* 0x000000012cb87824 */ /* 0x000fe600078e0a0c */
[-C--:B------:R-:W-:Y:S02]  /*2ed0*/  ISETP.GE.AND P0, PT, R148, R185.reuse, PT ;  /* 0x000000b99400720c */ /* 0x080fe40003f06270 */
[-C--:B------:R-:W-:Y:S02]  /*2ee0*/  ISETP.GE.AND P1, PT, R62, R185.reuse, PT ;  /* 0x000000b93e00720c */ /* 0x080fe40003f26270 */
[-C--:B------:R-:W-:Y:S02]  /*2ef0*/  ISETP.GE.AND P0, PT, R148, R184.reuse, !P0 ;  /* 0x000000b89400720c */ /* 0x080fe40004706270 */
[-C--:B------:R-:W-:Y:S11]  /*2f00*/  ISETP.GE.AND P1, PT, R62, R184.reuse, !P1 ;  /* 0x000000b83e00720c */ /* 0x080ff60004f26270 */
[----:B-1234-:R-:W2:Y:S01]  /*2f10*/  @P0 LDG.E.128 R4, desc[UR6][R2.64] ;  /* 0x0000000602040981 */ /* 0x01eea2000c1e1d00 */
[----:B------:R-:W-:Y:S01]  /*2f20*/  @P0 IMAD.MOV.U32 R18, RZ, RZ, R67 ;  /* 0x000000ffff120224 */ /* 0x000fe200078e0043 */
[----:B------:R-:W-:Y:S01]  /*2f30*/  @P1 IADD3 R16, P2, R95, UR39, RZ ;  /* 0x000000275f101c10 */ /* 0x000fe2000ff5e0ff */
[--C-:B------:R-:W-:Y:S03]  /*2f40*/  @P0 IMAD.MOV.U32 R19, RZ, RZ, R66.reuse ;  /* 0x000000ffff130224 */ /* 0x100fe600078e0042 */
[----:B------:R-:W-:Y:S02]  /*2f50*/  @P1 IADD3.X R17, R94, UR38, RZ, P2, !PT ;  /* 0x000000265e111c10 */ /* 0x000fe400097fe4ff */
[C---:B------:R-:W-:Y:S04]  /*2f60*/  ISETP.GE.AND P2, PT, R61.reuse, R185, PT ;  /* 0x000000b93d00720c */ /* 0x040fe80003f46270 */
[----:B------:R-:W-:Y:S01]  /*2f70*/  ISETP.GE.AND P2, PT, R61, R184, !P2 ;  /* 0x000000b83d00720c */ /* 0x000fe20005746270 */
[----:B--2---:R1:W-:Y:S02]  /*2f80*/  @P0 STG.E.128 desc[UR6][R18.64], R4 ;  /* 0x0000000412000986 */ /* 0x0043e4000c101d06 */
[C---:B-1----:R-:W-:Y:S02]  /*2f90*/  @P1 LEA R18, P4, R48.reuse, R67, 0x1 ;  /* 0x0000004330121211 */ /* 0x042fe400078808ff */
[----:B------:R1:W2:Y:S02]  /*2fa0*/  @P1 LDG.E.128 R4, desc[UR6][R16.64] ;  /* 0x0000000610041981 */ /* 0x0002a4000c1e1d00 */
[----:B------:R-:W-:Y:S06]  /*2fb0*/  @P1 LEA.HI.X R19, R48, R66, R47, 0x1, P4 ;  /* 0x0000004230131211 */ /* 0x000fec00020f0c2f */
[----:B-1----:R-:W-:Y:S04]  /*2fc0*/  @P2 IADD3 R16, P3, R95, UR41, RZ ;  /* 0x000000295f102c10 */ /* 0x002fe8000ff7e0ff */
[----:B------:R-:W-:Y:S01]  /*2fd0*/  @P2 IADD3.X R17, R94, UR40, RZ, P3, !PT ;  /* 0x000000285e112c10 */ /* 0x000fe20009ffe4ff */
[----:B--2---:R1:W-:Y:S01]  /*2fe0*/  @P1 STG.E.128 desc[UR6][R18.64], R4 ;  /* 0x0000000412001986 */ /* 0x0043e2000c101d06 */
[C---:B------:R-:W-:Y:S04]  /*2ff0*/  ISETP.GE.AND P1, PT, R60.reuse, R185, PT ;  /* 0x000000b93c00720c */ /* 0x040fe80003f26270 */
[-C--:B------:R-:W-:Y:S02]  /*3000*/  ISETP.GE.AND P1, PT, R60, R184.reuse, !P1 ;  /* 0x000000b83c00720c */ /* 0x080fe40004f26270 */
[----:B-1----:R-:W-:Y:S01]  /*3010*/  @P2 IADD3 R18, P4, R78, R67, RZ ;  /* 0x000000434e122210 */ /* 0x002fe20007f9e0ff */
[----:B------:R1:W2:Y:S04]  /*3020*/  @P2 LDG.E.128 R4, desc[UR6][R16.64] ;  /* 0x0000000610042981 */ /* 0x0002a8000c1e1d00 */
[--C-:B------:R-:W-:Y:S06]  /*3030*/  @P2 IMAD.X R19, R77, 0x1, R66.reuse, P4 ;  /* 0x000000014d132824 */ /* 0x100fec00020e0642 */
[----:B-1----:R-:W-:Y:S04]  /*3040*/  @P1 IADD3 R16, P3, R95, UR28, RZ ;  /* 0x0000001c5f101c10 */ /* 0x002fe8000ff7e0ff */
[C---:B------:R-:W-:Y:S01]  /*3050*/  @P1 IADD3.X R17, R94.reuse, UR42, RZ, P3, !PT ;  /* 0x0000002a5e111c10 */ /* 0x040fe20009ffe4ff */
[----:B--2---:R1:W-:Y:S01]  /*3060*/  @P2 STG.E.128 desc[UR6][R18.64], R4 ;  /* 0x0000000412002986 */ /* 0x0043e2000c101d06 */
[CC--:B------:R-:W-:Y:S04]  /*3070*/  ISETP.GE.AND P2, PT, R145.reuse, R185.reuse, PT ;  /* 0x000000b99100720c */ /* 0x0c0fe80003f46270 */
[----:B------:R-:W-:Y:S02]  /*3080*/  ISETP.GE.AND P2, PT, R145, R184, !P2 ;  /* 0x000000b89100720c */ /* 0x000fe40005746270 */
[----:B-1----:R-:W-:Y:S01]  /*3090*/  @P1 IADD3 R18, P4, R67, R176, RZ ;  /* 0x000000b043121210 */ /* 0x002fe20007f9e0ff */
[----:B------:R1:W2:Y:S04]  /*30a0*/  @P1 LDG.E.128 R4, desc[UR6][R16.64] ;  /* 0x0000000610041981 */ /* 0x0002a8000c1e1d00 */
[--C-:B------:R-:W-:Y:S06]  /*30b0*/  @P1 IMAD.X R19, R79, 0x1, R66.reuse, P4 ;  /* 0x000000014f131824 */ /* 0x100fec00020e0642 */
        /* <DEDUP_REMOVED lines=9> */
[----:B------:R-:W-:Y:S01]  /*3150*/  @P1 IADD3.X R17, R94, UR45, RZ, P3, !PT ;  /* 0x0000002d5e111c10 */ /* 0x000fe20009ffe4ff */
        /* <DEDUP_REMOVED lines=66> */
[----:B------:R-:W-:Y:S01]  /*3580*/  ISETP.GE.AND P2, PT, R135, R184, !P2 ;  /* 0x000000b88700720c */ /* 0x000fe20005746270 */
[----:B-1----:R1:W2:Y:S01]  /*3590*/  @P1 LDG.E.128 R4, desc[UR6][R16.64] ;  /* 0x0000000610041981 */ /* 0x0022a2000c1e1d00 */
[----:B------:R-:W-:Y:S05]  /*35a0*/  @P1 IADD3 R18, P4, R67, R158, RZ ;  /* 0x0000009e43121210 */ /* 0x000fea0007f9e0ff */
[--C-:B------:R-:W-:Y:S06]  /*35b0*/  @P1 IMAD.X R19, R91, 0x1, R66.reuse, P4 ;  /* 0x000000015b131824 */ /* 0x100fec00020e0642 */
[C---:B-1----:R-:W-:Y:S04]  /*35c0*/  @P2 IADD3 R16, P3, R95.reuse, UR10, RZ ;  /* 0x0000000a5f102c10 */ /* 0x042fe8000ff7e0ff */
[----:B------:R-:W-:Y:S01]  /*35d0*/  @P2 IADD3.X R17, R94, UR55, RZ, P3, !PT ;  /* 0x000000375e112c10 */ /* 0x000fe20009ffe4ff */
[----:B--2---:R1:W-:Y:S01]  /*35e0*/  @P1 STG.E.128 desc[UR6][R18.64], R4 ;  /* 0x0000000412001986 */ /* 0x0043e2000c101d06 */
[C---:B------:R-:W-:Y:S04]  /*35f0*/  ISETP.GE.AND P1, PT, R134.reuse, R185, PT ;  /* 0x000000b98600720c */ /* 0x040fe80003f26270 */
[----:B------:R-:W-:Y:S01]  /*3600*/  ISETP.GE.AND P1, PT, R134, R184, !P1 ;  /* 0x000000b88600720c */ /* 0x000fe20004f26270 */
[----:B-1----:R1:W2:Y:S11]  /*3610*/  @P2 LDG.E.128 R4, desc[UR6][R16.64] ;  /* 0x0000000610042981 */ /* 0x0022b6000c1e1d00 */
[----:B------:R-:W-:Y:S01]  /*3620*/  @!UPT UIADD3 URZ, URZ, URZ, URZ ;  /* 0x0000003f3f3ff290 */ /* 0x000fe2000fffe03f */
[----:B------:R-:W-:Y:S04]  /*3630*/  @P1 IADD3 R18, P3, R95, UR8, RZ ;  /* 0x000000085f121c10 */ /* 0x000fe8000ff7e0ff */
[----:B------:R-:W-:Y:S02]  /*3640*/  @P1 IADD3.X R19, R94, UR56, RZ, P3, !PT ;  /* 0x000000385e131c10 */ /* 0x000fe40009ffe4ff */
[C---:B-1----:R-:W-:Y:S05]  /*3650*/  @P2 IADD3 R16, P4, R67.reuse, R156, RZ ;  /* 0x0000009c43102210 */ /* 0x042fea0007f9e0ff */
[--C-:B------:R-:W-:Y:S05]  /*3660*/  @P2 IMAD.X R17, R92, 0x1, R66.reuse, P4 ;  /* 0x000000015c112824 */ /* 0x100fea00020e0642 */
[----:B--2---:R1:W-:Y:S04]  /*3670*/  @P2 STG.E.128 desc[UR6][R16.64], R4 ;  /* 0x0000000410002986 */ /* 0x0043e8000c101d06 */
[----:B-1----:R-:W2:Y:S01]  /*3680*/  @P1 LDG.E.128 R4, desc[UR6][R18.64] ;  /* 0x0000000612041981 */ /* 0x002ea2000c1e1d00 */
[----:B------:R-:W-:Y:S05]  /*3690*/  @P1 IADD3 R16, P2, R67, R154, RZ ;  /* 0x0000009a43101210 */ /* 0x000fea0007f5e0ff */
[----:B------:R-:W-:Y:S01]  /*36a0*/  @P1 IMAD.X R17, R93, 0x1, R66, P2 ;  /* 0x000000015d111824 */ /* 0x000fe200010e0642 */
[----:B------:R-:W-:Y:S04]  /*36b0*/  ISETP.NE.AND P2, PT, RZ, UR4, PT ;  /* 0x00000004ff007c0c */ /* 0x000fe8000bf45270 */
[----:B--2---:R1:W-:Y:S01]  /*36c0*/  @P1 STG.E.128 desc[UR6][R16.64], R4 ;  /* 0x0000000410001986 */ /* 0x0043e2000c101d06 */
[C---:B------:R-:W-:Y:S04]  /*36d0*/  LEA R95, P1, R63.reuse, R2, 0x1 ;  /* 0x000000023f5f7211 */ /* 0x040fe800078208ff */
[----:B------:R-:W-:Y:S04]  /*36e0*/  LEA.HI.X.SX32 R94, R63, R3, 0x1, P1 ;  /* 0x000000033f5e7211 */ /* 0x000fe800008f0eff */
[----:B------:R-:W-:Y:S05]  /*36f0*/  @!P2 BRA `(.L_x_2596) ;  /* 0x000000b4000ca947 */ /* 0x000fea0003800000 */
[----:B------:R-:W-:Y:S11]  /*3700*/  ISETP.NE.AND P1, PT, RZ, UR57, PT ;  /* 0x00000039ff007c0c */ /* 0x000ff6000bf25270 */
[----:B------:R-:W-:Y:S02]  /*3710*/  @!UPT UIADD3 URZ, URZ, URZ, URZ ;  /* 0x0000003f3f3ff290 */ /* 0x000fe4000fffe03f */
[----:B------:R-:W-:Y:S05]  /*3720*/  @!P1 BRA `(.L_x_2597) ;  /* 0x0000004400749947 */ /* 0x000fea0003800000 */
[-C--:B------:R-:W-:Y:S01]  /*3730*/  ISETP.GE.AND P5, PT, R62, R185.reuse, PT ;  /* 0x000000b93e00720c */ /* 0x080fe20003fa6270 */
[----:B------:R-:W2:Y:S01]  /*3740*/  LDC R25, c[0x0][0x2e0] ;  /* 0x0000b800ff197b82 */ /* 0x000ea20000000800 */
[-C--:B------:R-:W-:Y:S01]  /*3750*/  ISETP.GE.AND P3, PT, R61, R185.reuse, PT ;  /* 0x000000b93d00720c */ /* 0x080fe20003f66270 */
[----:B------:R-:W-:Y:S01]  /*3760*/  BSSY B0, `(.L_x_2598) ;  /* 0x000003f000007945 */ /* 0x000fe20003800000 */
[-C--:B------:R-:W-:Y:S02]  /*3770*/  ISETP.GE.AND P4, PT, R60, R185.reuse, PT ;  /* 0x000000b93c00720c */ /* 0x080fe40003f86270 */
[-C--:B------:R-:W-:Y:S02]  /*3780*/  ISETP.GE.AND P1, PT, R145, R185.reuse, PT ;  /* 0x000000b99100720c */ /* 0x080fe40003f26270 */
[----:B------:R-:W-:Y:S02]  /*3790*/  ISETP.GE.AND P2, PT, R144, R185, PT ;  /* 0x000000b99000720c */ /* 0x000fe40003f46270 */
[-C--:B------:R-:W-:Y:S02]  /*37a0*/  ISETP.GE.AND P5, PT, R62, R184.reuse, !P5 ;  /* 0x000000b83e00720c */ /* 0x080fe40006fa6270 */
[----:B------:R-:W-:Y:S01]  /*37b0*/  ISETP.GE.AND P3, PT, R61, R184, !P3 ;  /* 0x000000b83d00720c */ /* 0x000fe20005f66270 */
[----:B------:R-:W-:Y:S01]  /*37c0*/  @!UPT UIADD3 URZ, URZ, URZ, URZ ;  /* 0x0000003f3f3ff290 */ /* 0x000fe2000fffe03f */
[----:B------:R-:W-:Y:S11]  /*37d0*/  @!P0 BRA `(.L_x_2599) ;  /* 0x0000000000dc8947 */ /* 0x000ff60003800000 */
[----:B------:R-:W-:Y:S02]  /*37e0*/  MOV R2, R97 ;  /* 0x0000006100027202 */ /* 0x000fe40000000f00 */
[----:B------:R-:W-:Y:S02]  /*37f0*/  MOV R3, R96 ;  /* 0x0000006000037202 */ /* 0x000fe40000000f00 */
[----:B------:R-:W-:Y:S03]  /*3800*/  ISETP.GE.AND P0, PT, R14, UR4, PT ;  /* 0x000000040e007c0c */ /* 0x000fe6000bf06270 */
[----:B-1----:R-:W3:Y:S10]  /*3810*/  LDG.E.128 R16, desc[UR6][R2.64] ;  /* 0x0000000602107981 */ /* 0x002ef4000c1e1d00 */
[----:B------:R-:W-:Y:S02]  /*3820*/  @!P0 MOV R26, R28 ;  /* 0x0000001c001a8202 */ /* 0x000fe40000000f00 */
[----:B------:R-:W-:Y:S03]  /*3830*/  @!P0 MOV R8, R10 ;  /* 0x0000000a00088202 */ /* 0x000fe60000000f00 */
[----:B------:R-:W4:Y:S06]  /*3840*/  @!P0 LDG.E.64 R6, desc[UR6][R26.64] ;  /* 0x000000061a068981 */ /* 0x000f2c000c1e1b00 */
[----:B------:R1:W5:Y:S01]  /*3850*/  @!P0 LDG.E.64 R2, desc[UR6][R8.64] ;  /* 0x0000000608028981 */ /* 0x000362000c1e1b00 */
[--C-:B----4-:R-:W-:Y:S01]  /*3860*/  @!P0 HADD2.F32 R20, -RZ, R6.reuse.H0_H0 ;  /* 0x20000006ff148230 */ /* 0x110fe20000004100 */
[----:B---3--:R-:W-:Y:S01]  /*3870*/  @!P0 MOV R4, R16 ;  /* 0x0000001000048202 */ /* 0x008fe20000000f00 */
[----:B------:R-:W-:Y:S02]  /*3880*/  @!P0 HADD2.F32 R21, -RZ, R6.H1_H1 ;  /* 0x30000006ff158230 */ /* 0x000fe40000004100 */
[----:B------:R-:W-:Y:S02]  /*3890*/  @!P0 HADD2.F32 R22, -RZ, R7.H0_H0 ;  /* 0x20000007ff168230 */ /* 0x000fe40000004100 */
[--C-:B-1----:R-:W-:Y:S02]  /*38a0*/  @!P0 HADD2.F32 R8, -RZ, R4.reuse.H1_H1 ;  /* 0x30000004ff088230 */ /* 0x102fe40000004100 */
[----:B------:R-:W-:Y:S02]  /*38b0*/  @!P0 HADD2.F32 R6, -RZ, R4.H0_H0 ;  /* 0x20000004ff068230 */ /* 0x000fe40000004100 */
[--C-:B-----5:R-:W-:Y:S02]  /*38c0*/  @!P0 HADD2.F32 R0, -RZ, R2.reuse.H0_H0 ;  /* 0x20000002ff008230 */ /* 0x120fe40000004100 */
[--C-:B------:R-:W-:Y:S02]  /*38d0*/  @!P0 HADD2.F32 R5, -RZ, R3.reuse.H0_H0 ;  /* 0x20000003ff058230 */ /* 0x100fe40000004100 */
[----:B------:R-:W-:Y:S01]  /*38e0*/  @!P0 HADD2.F32 R4, -RZ, R3.H1_H1 ;  /* 0x30000003ff048230 */ /* 0x000fe20000004100 */
[----:B------:R-:W-:Y:S01]  /*38f0*/  @!P0 MOV R3, R17 ;  /* 0x0000001100038202 */ /* 0x000fe20000000f00 */
[-C--:B------:R-:W-:Y:S01]  /*3900*/  @!P0 FMUL.FTZ R26, R8, R0.reuse ;  /* 0x00000000081a8220 */ /* 0x080fe20000410000 */
[C---:B------:R-:W-:Y:S01]  /*3910*/  @!P0 FMUL.FTZ R0, R6.reuse, R0 ;  /* 0x0000000006008220 */ /* 0x040fe20000410000 */
[----:B------:R-:W-:Y:S01]  /*3920*/  @!P0 HADD2.F32 R24, -RZ, R7.H1_H1 ;  /* 0x30000007ff188230 */ /* 0x000fe20000004100 */
[----:B------:R-:W-:Y:S01]  /*3930*/  @!P0 MOV R7, R18 ;  /* 0x0000001200078202 */ /* 0x000fe20000000f00 */
[-C--:B------:R-:W-:Y:S01]  /*3940*/  @!P0 FFMA.FTZ R26, R6, R20.reuse, -R26 ;  /* 0x00000014061a8223 */ /* 0x080fe2000001081a */
[----:B------:R-:W-:Y:S01]  /*3950*/  @!P0 MOV R6, R19 ;  /* 0x0000001300068202 */ /* 0x000fe20000000f00 */
[----:B------:R-:W-:Y:S01]  /*3960*/  @!P0 FFMA.FTZ R0, R8, R20, R0 ;  /* 0x0000001408008223 */ /* 0x000fe20000010000 */
[--C-:B------:R-:W-:Y:S02]  /*3970*/  @!P0 HADD2.F32 R8, -RZ, R3.reuse.H1_H1 ;  /* 0x30000003ff088230 */ /* 0x100fe40000004100 */
[----:B------:R-:W-:Y:S02]  /*3980*/  @!P0 HADD2.F32 R2, -RZ, R2.H1_H1 ;  /* 0x30000002ff028230 */ /* 0x000fe40000004100 */
[----:B------:R-:W-:Y:S01]  /*3990*/  @!P0 F2FP.F16.F32.PACK_AB R0, R0, R26 ;  /* 0x0000001a0000823e */ /* 0x000fe200000000ff */
[----:B------:R-:W-:Y:S02]  /*39a0*/  @!P0 HADD2.F32 R3, -RZ, R3.H0_H0 ;  /* 0x20000003ff038230 */ /* 0x000fe40000004100 */
[--C-:B------:R-:W-:Y:S01]  /*39b0*/  @!P0 HADD2.F32 R20, -RZ, R7.reuse.H1_H1 ;  /* 0x30000007ff148230 */ /* 0x100fe20000004100 */
[----:B------:R-:W-:Y:S01]  /*39c0*/  @!P0 MOV R16, R0 ;  /* 0x0000000000108202 */ /* 0x000fe20000000f00 */
[----:B------:R-:W-:Y:S02]  /*39d0*/  @!P0 HADD2.F32 R7, -RZ, R7.H0_H0 ;  /* 0x20000007ff078230 */ /* 0x000fe40000004100 */
[-C--:B------:R-:W-:Y:S01]  /*39e0*/  @!P0 FMUL.FTZ R29, R8, R2.reuse ;  /* 0x00000002081d8220 */ /* 0x080fe20000410000 */
[--C-:B------:R-:W-:Y:S02]  /*39f0*/  @!P0 HADD2.F32 R23, -RZ, R6.reuse.H1_H1 ;  /* 0x30000006ff178230 */ /* 0x100fe40000004100 */
[C---:B------:R-:W-:Y:S01]  /*3a00*/  @!P0 FMUL.FTZ R2, R3.reuse, R2 ;  /* 0x0000000203028220 */ /* 0x040fe20000410000 */
[----:B------:R-:W-:Y:S02]  /*3a10*/  @!P0 HADD2.F32 R6, -RZ, R6.H0_H0 ;  /* 0x20000006ff068230 */ /* 0x000fe40000004100 */
[----:B------:R-:W-:Y:S01]  /*3a20*/  @!P0 FFMA.FTZ R29, R3, R21, -R29 ;  /* 0x00000015031d8223 */ /* 0x000fe2000001081d */
[-C--:B------:R-:W-:Y:S01]  /*3a30*/  @!P0 FMUL.FTZ R3, R7, R5.reuse ;  /* 0x0000000507038220 */ /* 0x080fe20000410000 */
[-C--:B------:R-:W-:Y:S01]  /*3a40*/  @!P0 FMUL.FTZ R30, R23, R4.reuse ;  /* 0x00000004171e8220 */ /* 0x080fe20000410000 */
[----:B------:R-:W-:Y:S01]  /*3a50*/  @!P0 FMUL.FTZ R31, R20, R5 ;  /* 0x00000005141f8220 */ /* 0x000fe20000410000 */
[----:B------:R-:W-:Y:S01]  /*3a60*/  @!P0 FMUL.FTZ R4, R6, R4 ;  /* 0x0000000406048220 */ /* 0x000fe20000410000 */
[----:B------:R-:W-:Y:S01]  /*3a70*/  @!P0 FFMA.FTZ R2, R8, R21, R2 ;  /* 0x0000001508028223 */ /* 0x000fe20000010002 */
[-C--:B------:R-:W-:Y:S01]  /*3a80*/  @!P0 FFMA.FTZ R3, R20, R22.reuse, R3 ;  /* 0x0000001614038223 */ /* 0x080fe20000010003 */
[----:B------:R-:W-:Y:S01]  /*3a90*/  @!P0 FFMA.FTZ R7, R7, R22, -R31 ;  /* 0x0000001607078223 */ /* 0x000fe2000001081f */
[-C--:B------:R-:W-:Y:S01]  /*3aa0*/  @!P0 FFMA.FTZ R30, R6, R24.reuse, -R30 ;  /* 0x00000018061e8223 */ /* 0x080fe2000001081e */
[----:B------:R-:W-:Y:S01]  /*3ab0*/  MOV R6, R65 ;  /* 0x0000004100067202 */ /* 0x000fe20000000f00 */
[----:B------:R-:W-:Y:S01]  /*3ac0*/  @!P0 FFMA.FTZ R4, R23, R24, R4 ;  /* 0x0000001817048223 */ /* 0x000fe20000010004 */
[----:B------:R-:W-:Y:S02]  /*3ad0*/  @!P0 F2FP.F16.F32.PACK_AB R2, R2, R29 ;  /* 0x0000001d0202823e */ /* 0x000fe400000000ff */
[----:B------:R-:W-:Y:S02]  /*3ae0*/  @!P0 F2FP.F16.F32.PACK_AB R3, R3, R7 ;  /* 0x000000070303823e */ /* 0x000fe400000000ff */
[----:B------:R-:W-:Y:S02]  /*3af0*/  @!P0 F2FP.F16.F32.PACK_AB R4, R4, R30 ;  /* 0x0000001e0404823e */ /* 0x000fe400000000ff */
[----:B------:R-:W-:Y:S02]  /*3b00*/  @!P0 MOV R17, R2 ;  /* 0x0000000200118202 */ /* 0x000fe40000000f00 */
[----:B------:R-:W-:Y:S02]  /*3b10*/  MOV R7, R64 ;  /* 0x0000004000077202 */ /* 0x000fe40000000f00 */
[----:B------:R-:W-:Y:S02]  /*3b20*/  @!P0 MOV R18, R3 ;  /* 0x0000000300128202 */ /* 0x000fe40000000f00 */
[----:B------:R-:W-:Y:S05]  /*3b30*/  @!P0 MOV R19, R4 ;  /* 0x0000000400138202 */ /* 0x000fea0000000f00 */
[----:B------:R3:W-:Y:S02]  /*3b40*/  STG.E.128 desc[UR6][R6.64], R16 ;  /* 0x0000001006007986 */ /* 0x0007e4000c101d06 */
.L_x_2599:
[----:B------:R-:W-:Y:S05]  /*3b50*/  BSYNC B0 ;  /* 0x0000000000007941 */ /* 0x000fea0003800000 */
.L_x_2598:
[----:B------:R-:W-:Y:S04]  /*3b60*/  BSSY B0, `(.L_x_2600) ;  /* 0x000003d000007945 */ /* 0x000fe80003800000 */
[----:B------:R-:W-:Y:S05]  /*3b70*/  @!P5 BRA `(.L_x_2601) ;  /* 0x0000000000ecd947 */ /* 0x000fea0003800000 */
[----:B------:R-:W-:Y:S02]  /*3b80*/  ISETP.GE.AND P0, PT, R14, UR4, PT ;  /* 0x000000040e007c0c */ /* 0x000fe4000bf06270 */
[C---:B-1-3--:R-:W-:Y:S04]  /*3b90*/  LEA R16, P5, R103.reuse, R97, 0x1 ;  /* 0x0000006167107211 */ /* 0x04afe800078a08ff */
[----:B------:R-:W-:Y:S06]  /*3ba0*/  LEA.HI.X R17, R103, R96, R102, 0x1, P5 ;  /* 0x0000006067117211 */ /* 0x000fec00028f0c66 */
[----:B------:R-:W3:Y:S01]  /*3bb0*/  LDG.E.128 R16, desc[UR6][R16.64] ;  /* 0x0000000610107981 */ /* 0x000ee2000c1e1d00 */
[C---:B------:R-:W-:Y:S02]  /*3bc0*/  @!P0 SHF.L.U32 R2, R133.reuse, 0x1, RZ ;  /* 0x0000000185028819 */ /* 0x040fe400000006ff */
[----:B------:R-:W-:Y:S02]  /*3bd0*/  @!P0 SHF.L.U64.HI R0, R133, 0x1, R118 ;  /* 0x0000000185008819 */ /* 0x000fe40000010276 */
[C---:B------:R-:W-:Y:S02]  /*3be0*/  @!P0 IADD3 R6, P6, R2.reuse, R28, RZ ;  /* 0x0000001c02068210 */ /* 0x040fe40007fde0ff */
[----:B------:R-:W-:Y:S02]  /*3bf0*/  @!P0 IADD3 R2, P5, R2, R10, RZ ;  /* 0x0000000a02028210 */ /* 0x000fe40007fbe0ff */
[C---:B------:R-:W-:Y:S02]  /*3c00*/  @!P0 IADD3.X R7, R0.reuse, R27, RZ, P6, !PT ;  /* 0x0000001b00078210 */ /* 0x040fe400037fe4ff */
[----:B------:R-:W-:Y:S04]  /*3c10*/  @!P0 IADD3.X R3, R0, R9, RZ, P5, !PT ;  /* 0x0000000900038210 */ /* 0x000fe80002ffe4ff */
[----:B------:R-:W4:Y:S06]  /*3c20*/  @!P0 LDG.E.64 R6, desc[UR6][R6.64] ;  /* 0x0000000606068981 */ /* 0x000f2c000c1e1b00 */
[----:B------:R-:W5:Y:S01]  /*3c30*/  @!P0 LDG.E.64 R2, desc[UR6][R2.64] ;  /* 0x0000000602028981 */ /* 0x000f62000c1e1b00 */
[--C-:B----4-:R-:W-:Y:S01]  /*3c40*/  @!P0 HADD2.F32 R20, -RZ, R6.reuse.H0_H0 ;  /* 0x20000006ff148230 */ /* 0x110fe20000004100 */
[----:B---3--:R-:W-:Y:S01]  /*3c50*/  @!P0 MOV R4, R16 ;  /* 0x0000001000048202 */ /* 0x008fe20000000f00 */
[----:B------:R-:W-:Y:S02]  /*3c60*/  @!P0 HADD2.F32 R21, -RZ, R6.H1_H1 ;  /* 0x30000006ff158230 */ /* 0x000fe40000004100 */
[----:B------:R-:W-:Y:S02]  /*3c70*/  @!P0 HADD2.F32 R22, -RZ, R7.H0_H0 ;  /* 0x20000007ff168230 */ /* 0x000fe40000004100 */
[----:B------:R-:W-:Y:S02]  /*3c80*/  @!P0 HADD2.F32 R8, -RZ, R4.H1_H1 ;  /* 0x30000004ff088230 */ /* 0x000fe40000004100 */
[----:B-----5:R-:W-:Y:S02]  /*3c90*/  @!P0 HADD2.F32 R0, -RZ, R2.H0_H0 ;  /* 0x20000002ff008230 */ /* 0x020fe40000004100 */
[----:B------:R-:W-:Y:S02]  /*3ca0*/  @!P0 HADD2.F32 R6, -RZ, R4.H0_H0 ;  /* 0x20000004ff068230 */ /* 0x000fe40000004100 */
[--C-:B------:R-:W-:Y:S02]  /*3cb0*/  @!P0 HADD2.F32 R5, -RZ, R3.reuse.H0_H0 ;  /* 0x20000003ff058230 */ /* 0x100fe40000004100 */
[-C--:B------:R-:W-:Y:S01]  /*3cc0*/  @!P0 FMUL.FTZ R26, R8, R0.reuse ;  /* 0x00000000081a8220 */ /* 0x080fe20000410000 */
[----:B------:R-:W-:Y:S01]  /*3cd0*/  @!P0 HADD2.F32 R4, -RZ, R3.H1_H1 ;  /* 0x30000003ff048230 */ /* 0x000fe20000004100 */
[----:B------:R-:W-:Y:S01]  /*3ce0*/  @!P0 MOV R3, R17 ;  /* 0x0000001100038202 */ /* 0x000fe20000000f00 */
        /* <DEDUP_REMOVED lines=26> */
[----:B------:R-:W-:Y:S01]  /*3e90*/  LEA R6, P5, R46, R65, 0x1 ;  /* 0x000000412e067211 */ /* 0x000fe200078a08ff */
[----:B------:R-:W-:Y:S01]  /*3ea0*/  @!P0 FFMA.FTZ R4, R23, R24, R4 ;  /* 0x0000001817048223 */ /* 0x000fe20000010004 */
[----:B------:R-:W-:Y:S02]  /*3eb0*/  @!P0 F2FP.F16.F32.PACK_AB R2, R2, R29 ;  /* 0x0000001d0202823e */ /* 0x000fe400000000ff */
[----:B------:R-:W-:Y:S02]  /*3ec0*/  @!P0 F2FP.F16.F32.PACK_AB R3, R3, R7 ;  /* 0x000000070303823e */ /* 0x000fe400000000ff */
[----:B------:R-:W-:Y:S02]  /*3ed0*/  @!P0 F2FP.F16.F32.PACK_AB R4, R4, R30 ;  /* 0x0000001e0404823e */ /* 0x000fe400000000ff */
[----:B------:R-:W-:Y:S02]  /*3ee0*/  LEA.HI.X R7, R46, R64, R45, 0x1, P5 ;  /* 0x000000402e077211 */ /* 0x000fe400028f0c2d */
[----:B------:R-:W-:Y:S02]  /*3ef0*/  @!P0 MOV R17, R2 ;  /* 0x0000000200118202 */ /* 0x000fe40000000f00 */
[----:B------:R-:W-:Y:S02]  /*3f00*/  @!P0 MOV R18, R3 ;  /* 0x0000000300128202 */ /* 0x000fe40000000f00 */
[----:B------:R-:W-:Y:S05]  /*3f10*/  @!P0 MOV R19, R4 ;  /* 0x0000000400138202 */ /* 0x000fea0000000f00 */
[----:B------:R4:W-:Y:S02]  /*3f20*/  STG.E.128 desc[UR6][R6.64], R16 ;  /* 0x0000001006007986 */ /* 0x0009e4000c101d06 */
.L_x_2601:
[----:B------:R-:W-:Y:S05]  /*3f30*/  BSYNC B0 ;  /* 0x0000000000007941 */ /* 0x000fea0003800000 */
.L_x_2600:
[----:B------:R-:W-:Y:S01]  /*3f40*/  ISETP.GE.AND P5, PT, R143, R185, PT ;  /* 0x000000b98f00720c */ /* 0x000fe20003fa6270 */
[----:B------:R-:W-:Y:S04]  /*3f50*/  BSSY B0, `(.L_x_2602) ;  /* 0x000003d000007945 */ /* 0x000fe80003800000 */
[----:B------:R-:W-:Y:S08]  /*3f60*/  @!P3 BRA `(.L_x_2603) ;  /* 0x0000000000ecb947 */ /* 0x000ff00003800000 */
[----:B------:R-:W-:Y:S02]  /*3f70*/  ISETP.GE.AND P0, PT, R14, UR4, PT ;  /* 0x000000040e007c0c */ /* 0x000fe4000bf06270 */
[C---:B-1-34-:R-:W-:Y:S04]  /*3f80*/  LEA R16, P3, R69.reuse, R97, 0x1 ;  /* 0x0000006145107211 */ /* 0x05afe800078608ff */
        /* <DEDUP_REMOVED lines=57> */
.L_x_2603:
[----:B------:R-:W-:Y:S05]  /*4320*/  BSYNC B0 ;  /* 0x0000000000007941 */ /* 0x000fea0003800000 */
.L_x_2602:
[-C--:B------:R-:W-:Y:S01]  /*4330*/  ISETP.GE.AND P4, PT, R60, R184.reuse, !P4 ;  /* 0x000000b83c00720c */ /* 0x080fe20006786270 */
[----:B------:R-:W-:Y:S01]  /*4340*/  BSSY B0, `(.L_x_2604) ;  /* 0x0000047000007945 */ /* 0x000fe20003800000 */
[----:B------:R-:W-:Y:S02]  /*4350*/  ISETP.GE.AND P3, PT, R142, R185, PT ;  /* 0x000000b98e00720c */ /* 0x000fe40003f66270 */
[----:B------:R-:W-:Y:S09]  /*4360*/  ISETP.GE.AND P1, PT, R145, R184, !P1 ;  /* 0x000000b89100720c */ /* 0x000ff20004f26270 */
[----:B------:R-:W-:Y:S05]  /*4370*/  @!P4 BRA `(.L_x_2605) ;  /* 0x00000004000cc947 */ /* 0x000fea0003800000 */
[----:B------:R-:W-:Y:S01]  /*4380*/  ISETP.GE.AND P0, PT, R14, UR4, PT ;  /* 0x000000040e007c0c */ /* 0x000fe2000bf06270 */
[----:B------:R-:W5:Y:S01]  /*4390*/  LDC.64 R2, c[0x0][0x338] ;  /* 0x0000ce00ff027b82 */ /* 0x000f620000000a00 */
[----:B-1----:R-:W-:Y:S02]  /*43a0*/  MOV R4, R97 ;  /* 0x0000006100047202 */ /* 0x002fe40000000f00 */
[----:B------:R-:W-:Y:S05]  /*43b0*/  MOV R5, R96 ;  /* 0x0000006000057202 */ /* 0x000fea0000000f00 */
[----:B------:R-:W1:Y:S04]  /*43c0*/  LDC.64 R30, c[0x0][0x248] ;  /* 0x00009200ff1e7b82 */ /* 0x000e680000000a00 */
[C---:B------:R-:W-:Y:S01]  /*43d0*/  @!P0 SHF.L.U64.HI R0, R131.reuse, 0x1, R116 ;  /* 0x0000000183008819 */ /* 0x040fe20000010274 */
[----:B-----5:R-:W-:Y:S01]  /*43e0*/  IMAD.WIDE.U32 R4, R2, 0x60, R4 ;  /* 0x0000006002047825 */ /* 0x020fe200078e0004 */
[----:B------:R-:W-:Y:S03]  /*43f0*/  @!P0 SHF.L.U32 R2, R131, 0x1, RZ ;  /* 0x0000000183028819 */ /* 0x000fe600000006ff */
[----:B------:R-:W-:Y:S01]  /*4400*/  IMAD R3, R3, 0x60, RZ ;  /* 0x0000006003037824 */ /* 0x000fe200078e02ff */
[C---:B---34-:R-:W-:Y:S01]  /*4410*/  @!P0 IADD3 R6, P6, R2.reuse, R28, RZ ;  /* 0x0000001c02068210 */ /* 0x058fe20007fde0ff */
[----:B-1----:R-:W-:Y:S01]  /*4420*/  IMAD R31, R31, 0x60, RZ ;  /* 0x000000601f1f7824 */ /* 0x002fe200078e02ff */
[----:B------:R-:W-:Y:S02]  /*4430*/  @!P0 IADD3 R2, P4, R2, R10, RZ ;  /* 0x0000000a02028210 */ /* 0x000fe40007f9e0ff */
[----:B------:R-:W-:Y:S02]  /*4440*/  IADD3 R5, R5, R3, RZ ;  /* 0x0000000305057210 */ /* 0x000fe40007ffe0ff */
[C---:B------:R-:W-:Y:S02]  /*4450*/  @!P0 IADD3.X R7, R0.reuse, R27, RZ, P6, !PT ;  /* 0x0000001b00078210 */ /* 0x040fe400037fe4ff */
[----:B------:R-:W-:Y:S01]  /*4460*/  @!P0 IADD3.X R3, R0, R9, RZ, P4, !PT ;  /* 0x0000000900038210 */ /* 0x000fe200027fe4ff */
[----:B------:R-:W3:Y:S08]  /*4470*/  LDG.E.128 R16, desc[UR6][R4.64] ;  /* 0x0000000604107981 */ /* 0x000ef0000c1e1d00 */
[----:B------:R-:W4:Y:S06]  /*4480*/  @!P0 LDG.E.64 R6, desc[UR6][R6.64] ;  /* 0x0000000606068981 */ /* 0x000f2c000c1e1b00 */
[----:B------:R-:W5:Y:S01]  /*4490*/  @!P0 LDG.E.64 R2, desc[UR6][R2.64] ;  /* 0x0000000602028981 */ /* 0x000f62000c1e1b00 */
[----:B---3--:R-:W-:Y:S05]  /*44a0*/  @!P0 MOV R4, R16 ;  /* 0x0000001000048202 */ /* 0x008fea0000000f00 */
[----:B------:R-:W-:Y:S02]  /*44b0*/  @!P0 HADD2.F32 R8, -RZ, R4.H1_H1 ;  /* 0x30000004ff088230 */ /* 0x000fe40000004100 */
[--C-:B----4-:R-:W-:Y:S02]  /*44c0*/  @!P0 HADD2.F32 R20, -RZ, R6.reuse.H0_H0 ;  /* 0x20000006ff148230 */ /* 0x110fe40000004100 */
[----:B------:R-:W-:Y:S02]  /*44d0*/  @!P0 HADD2.F32 R21, -RZ, R6.H1_H1 ;  /* 0x30000006ff158230 */ /* 0x000fe40000004100 */
[----:B------:R-:W-:Y:S02]  /*44e0*/  @!P0 HADD2.F32 R6, -RZ, R4.H0_H0 ;  /* 0x20000004ff068230 */ /* 0x000fe40000004100 */
[--C-:B-----5:R-:W-:Y:S02]  /*44f0*/  @!P0 HADD2.F32 R0, -RZ, R2.reuse.H0_H0 ;  /* 0x20000002ff008230 */ /* 0x120fe40000004100 */
[--C-:B------:R-:W-:Y:S02]  /*4500*/  @!P0 HADD2.F32 R5, -RZ, R3.reuse.H0_H0 ;  /* 0x20000003ff058230 */ /* 0x100fe40000004100 */
[----:B------:R-:W-:Y:S01]  /*4510*/  @!P0 HADD2.F32 R4, -RZ, R3.H1_H1 ;  /* 0x30000003ff048230 */ /* 0x000fe20000004100 */
[----:B------:R-:W-:Y:S01]  /*4520*/  @!P0 MOV R3, R17 ;  /* 0x0000001100038202 */ /* 0x000fe20000000f00 */
[-C--:B------:R-:W-:Y:S01]  /*4530*/  @!P0 FMUL.FTZ R26, R8, R0.reuse ;  /* 0x00000000081a8220 */ /* 0x080fe20000410000 */
[----:B------:R-:W-:Y:S01]  /*4540*/  @!P0 FMUL.FTZ R0, R6, R0 ;  /* 0x0000000006008220 */ /* 0x000fe20000410000 */
[--C-:B------:R-:W-:Y:S02]  /*4550*/  @!P0 HADD2.F32 R22, -RZ, R7.reuse.H0_H0 ;  /* 0x20000007ff168230 */ /* 0x100fe40000004100 */
[----:B------:R-:W-:Y:S01]  /*4560*/  @!P0 HADD2.F32 R24, -RZ, R7.H1_H1 ;  /* 0x30000007ff188230 */ /* 0x000fe20000004100 */
[----:B------:R-:W-:Y:S01]  /*4570*/  @!P0 MOV R7, R18 ;  /* 0x0000001200078202 */ /* 0x000fe20000000f00 */
[-C--:B------:R-:W-:Y:S01]  /*4580*/  @!P0 FFMA.FTZ R0, R8, R20.reuse, R0 ;  /* 0x0000001408008223 */ /* 0x080fe20000010000 */
[----:B------:R-:W-:Y:S01]  /*4590*/  @!P0 FFMA.FTZ R26, R6, R20, -R26 ;  /* 0x00000014061a8223 */ /* 0x000fe2000001081a */
[----:B------:R-:W-:Y:S01]  /*45a0*/  @!P0 MOV R6, R19 ;  /* 0x0000001300068202 */ /* 0x000fe20000000f00 */
[----:B------:R-:W-:Y:S02]  /*45b0*/  @!P0 HADD2.F32 R8, -RZ, R3.H1_H1 ;  /* 0x30000003ff088230 */ /* 0x000fe40000004100 */
[----:B------:R-:W-:Y:S01]  /*45c0*/  @!P0 HADD2.F32 R2, -RZ, R2.H1_H1 ;  /* 0x30000002ff028230 */ /* 0x000fe20000004100 */
[----:B------:R-:W-:Y:S01]  /*45d0*/  @!P0 F2FP.F16.F32.PACK_AB R0, R0, R26 ;  /* 0x0000001a0000823e */ /* 0x000fe200000000ff */
[----:B------:R-:W-:Y:S02]  /*45e0*/  @!P0 HADD2.F32 R20, -RZ, R7.H1_H1 ;  /* 0x30000007ff148230 */ /* 0x000fe40000004100 */
[----:B------:R-:W-:Y:S01]  /*45f0*/  @!P0 HADD2.F32 R3, -RZ, R3.H0_H0 ;  /* 0x20000003ff038230 */ /* 0x000fe20000004100 */
        /* <DEDUP_REMOVED lines=12> */
[----:B------:R-:W-:Y:S01]  /*46c0*/  MOV R21, R64 ;  /* 0x0000004000157202 */ /* 0x000fe20000000f00 */
[-C--:B------:R-:W-:Y:S01]  /*46d0*/  @!P0 FFMA.FTZ R3, R20, R22.reuse, R3 ;  /* 0x0000001614038223 */ /* 0x080fe20000010003 */
[----:B------:R-:W-:Y:S01]  /*46e0*/  MOV R20, R65 ;  /* 0x0000004100147202 */ /* 0x000fe20000000f00 */
[----:B------:R-:W-:Y:S01]  /*46f0*/  @!P0 FFMA.FTZ R7, R7, R22, -R33 ;  /* 0x0000001607078223 */ /* 0x000fe20000010821 */
[----:B------:R-:W-:Y:S01]  /*4700*/  @!P0 F2FP.F16.F32.PACK_AB R2, R2, R29 ;  /* 0x0000001d0202823e */ /* 0x000fe200000000ff */
[-C--:B------:R-:W-:Y:S01]  /*4710*/  @!P0 FFMA.FTZ R32, R6, R24.reuse, -R32 ;  /* 0x0000001806208223 */ /* 0x080fe20000010820 */
[----:B------:R-:W-:Y:S01]  /*4720*/  @!P0 FFMA.FTZ R4, R23, R24, R4 ;  /* 0x0000001817048223 */ /* 0x000fe20000010004 */
[----:B------:R-:W-:Y:S01]  /*4730*/  IMAD.WIDE.U32 R20, R30, 0x60, R20 ;  /* 0x000000601e147825 */ /* 0x000fe200078e0014 */
[----:B------:R-:W-:Y:S02]  /*4740*/  @!P0 F2FP.F16.F32.PACK_AB R3, R3, R7 ;  /* 0x000000070303823e */ /* 0x000fe400000000ff */
[----:B------:R-:W-:Y:S02]  /*4750*/  @!P0 MOV R17, R2 ;  /* 0x0000000200118202 */ /* 0x000fe40000000f00 */
[----:B------:R-:W-:Y:S02]  /*4760*/  @!P0 F2FP.F16.F32.PACK_AB R4, R4, R32 ;  /* 0x000000200404823e */ /* 0x000fe400000000ff */
[----:B------:R-:W-:Y:S02]  /*4770*/  IADD3 R21, R21, R31, RZ ;  /* 0x0000001f15157210 */ /* 0x000fe40007ffe0ff */
[----:B------:R-:W-:Y:S02]  /*4780*/  @!P0 MOV R18, R3 ;  /* 0x0000000300128202 */ /* 0x000fe40000000f00 */
[----:B------:R-:W-:Y:S05]  /*4790*/  @!P0 MOV R19, R4 ;  /* 0x0000000400138202 */ /* 0x000fea0000000f00 */
[----:B------:R1:W-:Y:S02]  /*47a0*/  STG.E.128 desc[UR6][R20.64], R16 ;  /* 0x0000001014007986 */ /* 0x0003e4000c101d06 */
.L_x_2605:
[----:B------:R-:W-:Y:S05]  /*47b0*/  BSYNC B0 ;  /* 0x0000000000007941 */ /* 0x000fea0003800000 */
.L_x_2604:
        /* <DEDUP_REMOVED lines=62> */
.L_x_2607:
[----:B------:R-:W-:Y:S05]  /*4ba0*/  BSYNC B0 ;  /* 0x0000000000007941 */ /* 0x000fea0003800000 */
.L_x_2606:
        /* <DEDUP_REMOVED lines=72> */
.L_x_2609:
[----:B------:R-:W-:Y:S05]  /*5030*/  BSYNC B0 ;  /* 0x0000000000007941 */ /* 0x000fea0003800000 */
.L_x_2608:
[----:B------:R-:W-:Y:S01]  /*5040*/  ISETP.GE.AND P2, PT, R139, R185, PT ;  /* 0x000000b98b00720c */ /* 0x000fe20003f46270 */
[----:B------:R-:W-:Y:S04]  /*5050*/  BSSY B0, `(.L_x_2610) ;  /* 0x0000045000007945 */ /* 0x000fe80003800000 */
[----:B------:R-:W-:Y:S08]  /*5060*/  @!P5 BRA `(.L_x_2611) ;  /* 0x00000004000cd947 */ /* 0x000ff00003800000 */
[----:B------:R-:W-:Y:S01]  /*5070*/  ISETP.GE.AND P0, PT, R14, UR4, PT ;  /* 0x000000040e007c0c */ /* 0x000fe2000bf06270 */
[----:B------:R-:W5:Y:S01]  /*5080*/  LDC.64 R2, c[0x0][0x338] ;  /* 0x0000ce00ff027b82 */ /* 0x000f620000000a00 */
[----:B-1----:R-:W-:Y:S02]  /*5090*/  MOV R4, R97 ;  /* 0x0000006100047202 */ /* 0x002fe40000000f00 */
[----:B------:R-:W-:Y:S05]  /*50a0*/  MOV R5, R96 ;  /* 0x0000006000057202 */ /* 0x000fea0000000f00 */
[----:B------:R-:W1:Y:S04]  /*50b0*/  LDC.64 R30, c[0x0][0x248] ;  /* 0x00009200ff1e7b82 */ /* 0x000e680000000a00 */
[----:B------:R-:W-:Y:S01]  /*50c0*/  @!P0 SHF.L.U64.HI R0, R128, 0x1, R113 ;  /* 0x0000000180008819 */ /* 0x000fe20000010271 */
        /* <DEDUP_REMOVED lines=61> */
.L_x_2611:
[----:B------:R-:W-:Y:S05]  /*54a0*/  BSYNC B0 ;  /* 0x0000000000007941 */ /* 0x000fea0003800000 */
.L_x_2610:
        /* <DEDUP_REMOVED lines=72> */
.L_x_2613:
[----:B------:R-:W-:Y:S05]  /*5930*/  BSYNC B0 ;  /* 0x0000000000007941 */ /* 0x000fea0003800000 */
.L_x_2612:
        /* <DEDUP_REMOVED lines=62> */
.L_x_2615:
[----:B------:R-:W-:Y:S05]  /*5d20*/  BSYNC B0 ;  /* 0x0000000000007941 */ /* 0x000fea0003800000 */
.L_x_2614:
        /* <DEDUP_REMOVED lines=72> */
.L_x_2617:
[----:B------:R-:W-:Y:S05]  /*61b0*/  BSYNC B0 ;  /* 0x0000000000007941 */ /* 0x000fea0003800000 */
.L_x_2616:
        /* <DEDUP_REMOVED lines=70> */
.L_x_2619:
[----:B------:R-:W-:Y:S05]  /*6620*/  BSYNC B0 ;  /* 0x0000000000007941 */ /* 0x000fea0003800000 */
.L_x_2618:
[-C--:B------:R-:W-:Y:S01]  /*6630*/  ISETP.GE.AND P0, PT, R138, R184.reuse, !P5 ;  /* 0x000000b88a00720c */ /* 0x080fe20006f06270 */
[----:B------:R-:W-:Y:S01]  /*6640*/  BSSY B0, `(.L_x_2620) ;  /* 0x000004c000007945 */ /* 0x000fe20003800000 */
[----:B------:R-:W-:Y:S01]  /*6650*/  ISETP.GE.AND P1, PT, R134, R185, PT ;  /* 0x000000b98600720c */ /* 0x000fe20003f26270 */
[----:B--2---:R-:W-:Y:S01]  /*6660*/  IMAD.U32 R25, R25, -0x80, RZ ;  /* 0xffffff8019197824 */ /* 0x004fe200078e00ff */
[-C--:B------:R-:W-:Y:S01]  /*6670*/  ISETP.GE.AND P4, PT, R137, R184.reuse, !P4 ;  /* 0x000000b88900720c */ /* 0x080fe20006786270 */
[----:B------:R-:W-:Y:S01]  /*6680*/  IMAD.MOV.U32 R26, RZ, RZ, R28 ;  /* 0x000000ffff1a7224 */ /* 0x000fe200078e001c */
[-C--:B------:R-:W-:Y:S02]  /*6690*/  ISETP.GE.AND P3, PT, R136, R184.reuse, !P3 ;  /* 0x000000b88800720c */ /* 0x080fe40005f66270 */
[-C--:B------:R-:W-:Y:S02]  /*66a0*/  ISETP.GE.AND P2, PT, R135, R184.reuse, !P2 ;  /* 0x000000b88700720c */ /* 0x080fe40005746270 */
[----:B------:R-:W-:Y:S03]  /*66b0*/  ISETP.GE.AND P1, PT, R134, R184, !P1 ;  /* 0x000000b88600720c */ /* 0x000fe60004f26270 */
[----:B------:R-:W-:Y:S10]  /*66c0*/  @!P0 BRA `(.L_x_2621) ;  /* 0x00000004000c8947 */ /* 0x000ff40003800000 */
[----:B------:R-:W-:Y:S01]  /*66d0*/  ISETP.GE.AND P0, PT, R14, UR4, PT ;  /* 0x000000040e007c0c */ /* 0x000fe2000bf06270 */
[----:B------:R-:W2:Y:S01]  /*66e0*/  LDC.64 R2, c[0x0][0x338] ;  /* 0x0000ce00ff027b82 */ /* 0x000ea20000000a00 */
[----:B-1----:R-:W-:Y:S02]  /*66f0*/  MOV R4, R97 ;  /* 0x0000006100047202 */ /* 0x002fe40000000f00 */
[----:B------:R-:W-:Y:S05]  /*6700*/  MOV R5, R96 ;  /* 0x0000006000057202 */ /* 0x000fea0000000f00 */
[----:B------:R-:W1:Y:S04]  /*6710*/  LDC.64 R30, c[0x0][0x248] ;  /* 0x00009200ff1e7b82 */ /* 0x000e680000000a00 */
[C---:B------:R-:W-:Y:S01]  /*6720*/  @!P0 SHF.L.U64.HI R0, R123.reuse, 0x1, R108 ;  /* 0x000000017b008819 */ /* 0x040fe2000001026c */
[----:B--2---:R-:W-:Y:S01]  /*6730*/  IMAD.WIDE.U32 R4, R2, 0x160, R4 ;  /* 0x0000016002047825 */ /* 0x004fe200078e0004 */
        /* <DEDUP_REMOVED lines=8> */
[----:B------:R-:W2:Y:S08]  /*67c0*/  LDG.E.128 R16, desc[UR6][R4.64] ;  /* 0x0000000604107981 */ /* 0x000eb0000c1e1d00 */
[----:B------:R-:W3:Y:S06]  /*67d0*/  @!P0 LDG.E.64 R6, desc[UR6][R6.64] ;  /* 0x0000000606068981 */ /* 0x000eec000c1e1b00 */
[----:B------:R-:W4:Y:S01]  /*67e0*/  @!P0 LDG.E.64 R2, desc[UR6][R2.64] ;  /* 0x0000000602028981 */ /* 0x000f22000c1e1b00 */
[----:B--2---:R-:W-:Y:S05]  /*67f0*/  @!P0 MOV R4, R16 ;  /* 0x0000001000048202 */ /* 0x004fea0000000f00 */
[----:B------:R-:W-:Y:S02]  /*6800*/  @!P0 HADD2.F32 R8, -RZ, R4.H1_H1 ;  /* 0x30000004ff088230 */ /* 0x000fe40000004100 */
[--C-:B---3--:R-:W-:Y:S02]  /*6810*/  @!P0 HADD2.F32 R20, -RZ, R6.reuse.H0_H0 ;  /* 0x20000006ff148230 */ /* 0x108fe40000004100 */
[----:B------:R-:W-:Y:S02]  /*6820*/  @!P0 HADD2.F32 R21, -RZ, R6.H1_H1 ;  /* 0x30000006ff158230 */ /* 0x000fe40000004100 */
[----:B------:R-:W-:Y:S02]  /*6830*/  @!P0 HADD2.F32 R6, -RZ, R4.H0_H0 ;  /* 0x20000004ff068230 */ /* 0x000fe40000004100 */
[--C-:B----4-:R-:W-:Y:S02]  /*6840*/  @!P0 HADD2.F32 R0, -RZ, R2.reuse.H0_H0 ;  /* 0x20000002ff008230 */ /* 0x110fe40000004100 */
        /* <DEDUP_REMOVED lines=43> */
.L_x_2621:
[----:B------:R-:W-:Y:S05]  /*6b00*/  BSYNC B0 ;  /* 0x0000000000007941 */ /* 0x000fea0003800000 */
.L_x_2620:
[----:B------:R-:W-:Y:S04]  /*6b10*/  BSSY B0, `(.L_x_2622) ;  /* 0x0000045000007945 */ /* 0x000fe80003800000 */
[----:B------:R-:W-:Y:S05]  /*6b20*/  @!P4 BRA `(.L_x_2623) ;  /* 0x00000004000cc947 */ /* 0x000fea0003800000 */
        /* <DEDUP_REMOVED lines=15> */
[----:B--2---:R-:W2:Y:S08]  /*6c20*/  LDG.E.128 R16, desc[UR6][R4.64] ;  /* 0x0000000604107981 */ /* 0x004eb0000c1e1d00 */
        /* <DEDUP_REMOVED lines=51> */
.L_x_2623:
[----:B------:R-:W-:Y:S05]  /*6f60*/  BSYNC B0 ;  /* 0x0000000000007941 */ /* 0x000fea0003800000 */
.L_x_2622:
[----:B------:R-:W-:Y:S04]  /*6f70*/  BSSY B0, `(.L_x_2624) ;  /* 0x0000045000007945 */ /* 0x000fe80003800000 */
        /* <DEDUP_REMOVED lines=68> */
.L_x_2625:
[----:B------:R-:W-:Y:S05]  /*73c0*/  BSYNC B0 ;  /* 0x0000000000007941 */ /* 0x000fea0003800000 */
.L_x_2624:
        /* <DEDUP_REMOVED lines=69> */
.L_x_2627:
[----:B------:R-:W-:Y:S05]  /*7820*/  BSYNC B0 ;  /* 0x0000000000007941 */ /* 0x000fea0003800000 */
.L_x_2626:
[----:B------:R-:W-:Y:S04]  /*7830*/  BSSY B0, `(.L_x_2628) ;  /* 0x0000045000007945 */ /* 0x000fe80003800000 */
[----:B------:R-:W-:Y:S05]  /*7840*/  @!P1 BRA `(.L_x_2629) ;  /* 0x00000004000c9947 */ /* 0x000fea0003800000 */
[----:B------:R-:W-:Y:S01]  /*7850*/  ISETP.GE.AND P0, PT, R14, UR4, PT ;  /* 0x000000040e007c0c */ /* 0x000fe2000bf06270 */
[----:B------:R-:W5:Y:S01]  /*7860*/  LDC.64 R2, c[0x0][0x338] ;  /* 0x0000ce00ff027b82 */ /* 0x000f620000000a00 */
[----:B-1----:R-:W-:Y:S02]  /*7870*/  MOV R4, R97 ;  /* 0x0000006100047202 */ /* 0x002fe40000000f00 */
[----:B------:R-:W-:Y:S09]  /*7880*/  MOV R5, R96 ;  /* 0x0000006000057202 */ /* 0x000ff20000000f00 */
[C---:B------:R-:W-:Y:S01]  /*7890*/  @!P0 SHF.L.U64.HI R0, R119.reuse, 0x1, R104 ;  /* 0x0000000177008819 */ /* 0x040fe20000010268 */
[----:B-----5:R-:W-:Y:S01]  /*78a0*/  IMAD.WIDE.U32 R4, R2, 0x1e0, R4 ;  /* 0x000001e002047825 */ /* 0x020fe200078e0004 */
[----:B------:R-:W-:Y:S03]  /*78b0*/  @!P0 SHF.L.U32 R2, R119, 0x1, RZ ;  /* 0x0000000177028819 */ /* 0x000fe600000006ff */
[----:B------:R-:W-:Y:S01]  /*78c0*/  IMAD R3, R3, 0x1e0, RZ ;  /* 0x000001e003037824 */ /* 0x000fe200078e02ff */
[C---:B---34-:R-:W-:Y:S02]  /*78d0*/  @!P0 IADD3 R6, P2, R2.reuse, R28, RZ ;  /* 0x0000001c02068210 */ /* 0x058fe40007f5e0ff */
[----:B------:R-:W-:Y:S01]  /*78e0*/  @!P0 IADD3 R2, P1, R2, R10, RZ ;  /* 0x0000000a02028210 */ /* 0x000fe20007f3e0ff */
[----:B------:R-:W1:Y:S01]  /*78f0*/  LDC.64 R28, c[0x0][0x248] ;  /* 0x00009200ff1c7b82 */ /* 0x000e620000000a00 */
[----:B------:R-:W-:Y:S02]  /*7900*/  IADD3 R5, R5, R3, RZ ;  /* 0x0000000305057210 */ /* 0x000fe40007ffe0ff */
[C---:B------:R-:W-:Y:S02]  /*7910*/  @!P0 IADD3.X R7, R0.reuse, R27, RZ, P2, !PT ;  /* 0x0000001b00078210 */ /* 0x040fe400017fe4ff */
[----:B------:R-:W-:Y:S01]  /*7920*/  @!P0 IADD3.X R3, R0, R9, RZ, P1, !PT ;  /* 0x0000000900038210 */ /* 0x000fe20000ffe4ff */
[----:B--2---:R-:W2:Y:S08]  /*7930*/  LDG.E.128 R16, desc[UR6][R4.64] ;  /* 0x0000000604107981 */ /* 0x004eb0000c1e1d00 */
[----:B------:R-:W3:Y:S06]  /*7940*/  @!P0 LDG.E.64 R6, desc[UR6][R6.64] ;  /* 0x0000000606068981 */ /* 0x000eec000c1e1b00 */
[----:B------:R-:W4:Y:S01]  /*7950*/  @!P0 LDG.E.64 R2, desc[UR6][R2.64] ;  /* 0x0000000602028981 */ /* 0x000f22000c1e1b00 */
[----:B-1----:R-:W-:Y:S01]  /*7960*/  IMAD R29, R29, 0x1e0, RZ ;  /* 0x000001e01d1d7824 */ /* 0x002fe200078e02ff */
        /* <DEDUP_REMOVED lines=49> */
.L_x_2629:
[----:B------:R-:W-:Y:S05]  /*7c80*/  BSYNC B0 ;  /* 0x0000000000007941 */ /* 0x000fea0003800000 */
.L_x_2628:
[C---:B------:R-:W-:Y:S01]  /*7c90*/  LEA R28, P1, R25.reuse, R26, 0x1 ;  /* 0x0000001a191c7211 */ /* 0x040fe200078208ff */
[----:B------:R-:W-:Y:S01]  /*7ca0*/  IMAD.MOV.U32 R8, RZ, RZ, R10 ;  /* 0x000000ffff087224 */ /* 0x000fe200078e000a */
[----:B------:R-:W-:Y:S02]  /*7cb0*/  UMOV UR4, UR60 ;  /* 0x0000003c00047c82 */ /* 0x000fe40008000000 */
[C---:B------:R-:W-:Y:S02]  /*7cc0*/  LEA.HI.X.SX32 R27, R25.reuse, R27, 0x1, P1 ;  /* 0x0000001b191b7211 */ /* 0x040fe400008f0eff */
[C---:B------:R-:W-:Y:S04]  /*7cd0*/  LEA R10, P0, R25.reuse, R8, 0x1 ;  /* 0x00000008190a7211 */ /* 0x040fe800078008ff */
[----:B------:R-:W-:Y:S01]  /*7ce0*/  LEA.HI.X.SX32 R9, R25, R9, 0x1, P0 ;  /* 0x0000000919097211 */ /* 0x000fe200000f0eff */
[----:B------:R-:W-:Y:S08]  /*7cf0*/  BRA `(.L_x_2630) ;  /* 0x0000007c00187947 */ /* 0x000ff00003800000 */
.L_x_2597:
[----:B------:R-:W-:Y:S01]  /*7d00*/  ULEA.HI UR5, UR4, UR4, URZ, 0x1 ;  /* 0x0000000404057291 */ /* 0x000fe2000f8f083f */
[----:B------:R-:W-:Y:S03]  /*7d10*/  BSSY B1, `(.L_x_2631) ;  /* 0x0000066000017945 */ /* 0x000fe60003800000 */
[----:B------:R-:W-:Y:S06]  /*7d20*/  USHF.R.S32.HI UR5, URZ, 0x1, UR5 ;  /* 0x000000013f057899 */ /* 0x000fec0008011405 */
[----:B------:R-:W-:Y:S01]  /*7d30*/  MOV R186, UR5 ;  /* 0x0000000500ba7c02 */ /* 0x000fe20008000f00 */
[----:B------:R-:W-:Y:S05]  /*7d40*/  @!P0 BRA `(.L_x_2632) ;  /* 0x0000000400888947 */ /* 0x000fea0003800000 */
[----:B------:R-:W-:Y:S01]  /*7d50*/  ISETP.GE.AND P0, PT, R14, UR4, PT ;  /* 0x000000040e007c0c */ /* 0x000fe2000bf06270 */
[----:B------:R-:W-:Y:S01]  /*7d60*/  IMAD.MOV.U32 R18, RZ, RZ, R97 ;  /* 0x000000ffff127224 */ /* 0x000fe200078e0061 */
[----:B------:R-:W-:Y:S01]  /*7d70*/  BSSY B0, `(.L_x_2633) ;  /* 0x000005e000007945 */ /* 0x000fe20003800000 */
[----:B------:R-:W-:Y:S01]  /*7d80*/  IMAD.MOV.U32 R19, RZ, RZ, R96 ;  /* 0x000000ffff137224 */ /* 0x000fe200078e0060 */
[----:B------:R-:W-:Y:S02]  /*7d90*/  MOV R192, R65 ;  /* 0x0000004100c07202 */ /* 0x000fe40000000f00 */
[----:B------:R-:W-:Y:S02]  /*7da0*/  MOV R193, R64 ;  /* 0x0000004000c17202 */ /* 0x000fe40000000f00 */
[----:B-1----:R1:W5:Y:S05]  /*7db0*/  LDG.E.128 R4, desc[UR6][R18.64] ;  /* 0x0000000612047981 */ /* 0x00236a000c1e1d00 */
        /* <DEDUP_REMOVED lines=8> */
[----:B------:R-:W-:Y:S02]  /*7e40*/  @P2 IADD3 R3, RZ, -UR5, RZ ;  /* 0x80000005ff032c10 */ /* 0x000fe4000fffe0ff */
[----:B------:R-:W-:Y:S02]  /*7e50*/  @P2 IADD3 R0, RZ, -UR5, RZ ;  /* 0x80000005ff002c10 */ /* 0x000fe4000fffe0ff */
[C---:B------:R-:W-:Y:S02]  /*7e60*/  LEA R2, P1, R3.reuse, R18, 0x1 ;  /* 0x0000001203027211 */ /* 0x040fe400078208ff */
[C---:B------:R-:W-:Y:S02]  /*7e70*/  LEA R188, P0, R0.reuse, R16, 0x1 ;  /* 0x0000001000bc7211 */ /* 0x040fe400078008ff */
[----:B------:R-:W-:Y:S02]  /*7e80*/  LEA.HI.X.SX32 R3, R3, R19, 0x1, P1 ;  /* 0x0000001303037211 */ /* 0x000fe400008f0eff */
[----:B------:R-:W-:Y:S02]  /*7e90*/  LEA.HI.X.SX32 R189, R0, R17, 0x1, P0 ;  /* 0x0000001100bd7211 */ /* 0x000fe400000f0eff */
[----:B------:R-:W-:Y:S01]  /*7ea0*/  MOV R0, RZ ;  /* 0x000000ff00007202 */ /* 0x000fe20000000f00 */
[----:B-1----:R1:W2:Y:S01]  /*7eb0*/  LDG.E.128 R16, desc[UR6][R2.64] ;  /* 0x0000000602107981 */ /* 0x0022a2000c1e1d00 */
[----:B------:R-:W-:Y:S02]  /*7ec0*/  @P2 IADD3 R0, RZ, -UR5, RZ ;  /* 0x80000005ff002c10 */ /* 0x000fe4000fffe0ff */
[----:B------:R-:W-:Y:S02]  /*7ed0*/  MOV R31, R5 ;  /* 0x00000005001f7202 */ /* 0x000fe40000000f00 */
[----:B------:R-:W-:Y:S03]  /*7ee0*/  MOV R30, R6 ;  /* 0x00000006001e7202 */ /* 0x000fe60000000f00 */
[----:B------:R-:W3:Y:S01]  /*7ef0*/  LDG.E.128 R188, desc[UR6][R188.64] ;  /* 0x00000006bcbc7981 */ /* 0x000ee2000c1e1d00 */
[----:B-1----:R-:W-:Y:S02]  /*7f00*/  MOV R2, R101 ;  /* 0x0000006500027202 */ /* 0x002fe40000000f00 */
[----:B------:R-:W-:Y:S02]  /*7f10*/  MOV R3, R100 ;  /* 0x0000006400037202 */ /* 0x000fe40000000f00 */
[C---:B------:R-:W-:Y:S04]  /*7f20*/  LEA R2, P0, R0.reuse, R2, 0x1 ;  /* 0x0000000200027211 */ /* 0x040fe800078008ff */
[----:B------:R-:W-:Y:S05]  /*7f30*/  LEA.HI.X.SX32 R3, R0, R3, 0x1, P0 ;  /* 0x0000000300037211 */ /* 0x000fea00000f0eff */
[----:B------:R1:W4:Y:S01]  /*7f40*/  LDG.E.128 R32, desc[UR6][R2.64] ;  /* 0x0000000602207981 */ /* 0x000322000c1e1d00 */
[--C-:B---3--:R-:W-:Y:S01]  /*7f50*/  HADD2.F32 R4, -RZ, R189.reuse.H1_H1 ;  /* 0x300000bdff047230 */ /* 0x108fe20000004100 */
[----:B--2---:R-:W-:Y:S01]  /*7f60*/  MOV R20, R16 ;  /* 0x0000001000147202 */ /* 0x004fe20000000f00 */
[----:B-1----:R-:W-:Y:S01]  /*7f70*/  HADD2.F32 R3, -RZ, R189.H0_H0 ;  /* 0x200000bdff037230 */ /* 0x002fe20000004100 */
[----:B------:R-:W-:Y:S01]  /*7f80*/  MOV R16, R19 ;  /* 0x0000001300107202 */ /* 0x000fe20000000f00 */
[--C-:B------:R-:W-:Y:S02]  /*7f90*/  HADD2.F32 R19, -RZ, R17.reuse.H0_H0 ;  /* 0x20000011ff137230 */ /* 0x100fe40000004100 */
[----:B------:R-:W-:Y:S01]  /*7fa0*/  @!P2 FADD.FTZ R4, -R4, -RZ ;  /* 0x800000ff0404a221 */ /* 0x000fe20000010100 */
[----:B------:R-:W-:Y:S02]  /*7fb0*/  HADD2.F32 R17, -RZ, R17.H1_H1 ;  /* 0x30000011ff117230 */ /* 0x000fe40000004100 */
[----:B------:R-:W-:Y:S01]  /*7fc0*/  @!P2 FADD.FTZ R3, -R3, -RZ ;  /* 0x800000ff0303a221 */ /* 0x000fe20000010100 */
[--C-:B------:R-:W-:Y:S02]  /*7fd0*/  HADD2.F32 R7, -RZ, R191.reuse.H0_H0 ;  /* 0x200000bfff077230 */ /* 0x100fe40000004100 */
[----:B------:R-:W-:Y:S02]  /*7fe0*/  HADD2.F32 R8, -RZ, R191.H1_H1 ;  /* 0x300000bfff087230 */ /* 0x000fe40000004100 */
[----:B------:R-:W-:Y:S01]  /*7ff0*/  FMUL.FTZ R4, R17, R4 ;  /* 0x0000000411047220 */ /* 0x000fe20000410000 */
[----:B------:R-:W-:Y:S02]  /*8000*/  HADD2.F32 R0, -RZ, R188.H0_H0 ;  /* 0x200000bcff007230 */ /* 0x000fe40000004100 */
[----:B------:R-:W-:Y:S01]  /*8010*/  FMUL.FTZ R3, R19, R3 ;  /* 0x0000000313037220 */ /* 0x000fe20000410000 */
[--C-:B------:R-:W-:Y:S02]  /*8020*/  HADD2.F32 R5, -RZ, R190.reuse.H0_H0 ;  /* 0x200000beff057230 */ /* 0x100fe40000004100 */
[----:B------:R-:W-:Y:S01]  /*8030*/  @!P2 FADD.FTZ R7, -R7, -RZ ;  /* 0x800000ff0707a221 */ /* 0x000fe20000010100 */
[----:B------:R-:W-:Y:S02]  /*8040*/  HADD2.F32 R6, -RZ, R190.H1_H1 ;  /* 0x300000beff067230 */ /* 0x000fe40000004100 */
[----:B------:R-:W-:Y:S01]  /*8050*/  @!P2 FADD.FTZ R8, -R8, -RZ ;  /* 0x800000ff0808a221 */ /* 0x000fe20000010100 */
[--C-:B------:R-:W-:Y:S02]  /*8060*/  HADD2.F32 R17, -RZ, R16.reuse.H0_H0 ;  /* 0x20000010ff117230 */ /* 0x100fe40000004100 */
[----:B------:R-:W-:Y:S01]  /*8070*/  @!P2 FADD.FTZ R0, -R0, -RZ ;  /* 0x800000ff0000a221 */ /* 0x000fe20000010100 */
[----:B------:R-:W-:Y:S02]  /*8080*/  HADD2.F32 R16, -RZ, R16.H1_H1 ;  /* 0x30000010ff107230 */ /* 0x000fe40000004100 */
[----:B------:R-:W-:Y:S01]  /*8090*/  @!P2 FADD.FTZ R5, -R5, -RZ ;  /* 0x800000ff0505a221 */ /* 0x000fe20000010100 */
[----:B------:R-:W-:Y:S02]  /*80a0*/  HADD2.F32 R2, -RZ, R188.H1_H1 ;  /* 0x300000bcff027230 */ /* 0x000fe40000004100 */
[----:B------:R-:W-:Y:S01]  /*80b0*/  @!P2 FADD.FTZ R6, -R6, -RZ ;  /* 0x800000ff0606a221 */ /* 0x000fe20000010100 */
[----:B------:R-:W-:Y:S02]  /*80c0*/  HADD2.F32 R21, -RZ, R20.H0_H0 ;  /* 0x20000014ff157230 */ /* 0x000fe40000004100 */
[----:B------:R-:W-:Y:S01]  /*80d0*/  FMUL.FTZ R7, R17, R7 ;  /* 0x0000000711077220 */ /* 0x000fe20000410000 */
[--C-:B------:R-:W-:Y:S02]  /*80e0*/  HADD2.F32 R19, -RZ, R18.reuse.H0_H0 ;  /* 0x20000012ff137230 */ /* 0x100fe40000004100 */
[----:B------:R-:W-:Y:S01]  /*80f0*/  FMUL.FTZ R8, R16, R8 ;  /* 0x0000000810087220 */ /* 0x000fe20000410000 */
[----:B------:R-:W-:Y:S02]  /*8100*/  HADD2.F32 R18, -RZ, R18.H1_H1 ;  /* 0x30000012ff127230 */ /* 0x000fe40000004100 */
[----:B------:R-:W-:Y:S01]  /*8110*/  @!P2 FADD.FTZ R2, -R2, -RZ ;  /* 0x800000ff0202a221 */ /* 0x000fe20000010100 */
[----:B------:R-:W-:Y:S02]  /*8120*/  HADD2.F32 R20, -RZ, R20.H1_H1 ;  /* 0x30000014ff147230 */ /* 0x000fe40000004100 */
[----:B------:R-:W-:Y:S01]  /*8130*/  FMUL.FTZ R0, R21, R0 ;  /* 0x0000000015007220 */ /* 0x000fe20000410000 */
[----:B------:R-:W-:Y:S02]  /*8140*/  HADD2.F32 R16, -RZ, R22.H0_H0 ;  /* 0x20000016ff107230 */ /* 0x000fe40000004100 */
[----:B------:R-:W-:Y:S01]  /*8150*/  FMUL.FTZ R5, R19, R5 ;  /* 0x0000000513057220 */ /* 0x000fe20000410000 */
[----:B----4-:R-:W-:Y:S02]  /*8160*/  HADD2.F32 R17, -RZ, R32.H0_H0 ;  /* 0x20000020ff117230 */ /* 0x010fe40000004100 */
[----:B------:R-:W-:Y:S01]  /*8170*/  FMUL.FTZ R6, R18, R6 ;  /* 0x0000000612067220 */ /* 0x000fe20000410000 */
[----:B------:R-:W-:Y:S02]  /*8180*/  HADD2.F32 R18, -RZ, R22.H1_H1 ;  /* 0x30000016ff127230 */ /* 0x000fe40000004100 */
[----:B------:R-:W-:Y:S01]  /*8190*/  FMUL.FTZ R2, R20, R2 ;  /* 0x0000000214027220 */ /* 0x000fe20000410000 */
[----:B------:R-:W-:Y:S02]  /*81a0*/  HADD2.F32 R19, -RZ, R32.H1_H1 ;  /* 0x30000020ff137230 */ /* 0x000fe40000004100 */
[----:B------:R-:W-:Y:S01]  /*81b0*/  FFMA.FTZ R0, R16, R17, R0 ;  /* 0x0000001110007223 */ /* 0x000fe20000010000 */
[----:B------:R-:W-:Y:S02]  /*81c0*/  HADD2.F32 R20, -RZ, R31.H0_H0 ;  /* 0x2000001fff147230 */ /* 0x000fe40000004100 */
        /* <DEDUP_REMOVED lines=20> */
[----:B------:R-:W-:Y:S01]  /*8310*/  MOV R5, R4 ;  /* 0x0000000400057202 */ /* 0x000fe20000000f00 */
[----:B------:R-:W-:Y:S01]  /*8320*/  FFMA.FTZ R8, R20, R26, R8 ;  /* 0x0000001a14087223 */ /* 0x000fe20000010008 */
[----:B------:R-:W-:Y:S04]  /*8330*/  MOV R4, R0 ;  /* 0x0000000000047202 */ /* 0x000fe80000000f00 */
[----:B------:R-:W-:Y:S02]  /*8340*/  F2FP.F16.F32.PACK_AB R7, R8, R7 ;  /* 0x000000070807723e */ /* 0x000fe400000000ff */
.L_x_2634:
[----:B------:R-:W-:Y:S05]  /*8350*/  BSYNC B0 ;  /* 0x0000000000007941 */ /* 0x000fea0003800000 */
.L_x_2633:
[----:B-----5:R2:W-:Y:S02]  /*8360*/  STG.E.128 desc[UR6][R192.64], R4 ;  /* 0x00000004c0007986 */ /* 0x0205e4000c101d06 */
.L_x_2632:
[----:B------:R-:W-:Y:S05]  /*8370*/  BSYNC B1 ;  /* 0x0000000000017941 */ /* 0x000fea0003800000 */
.L_x_2631:
[C---:B------:R-:W-:Y:S01]  /*8380*/  ISETP.GE.AND P0, PT, R62.reuse, R185, PT ;  /* 0x000000b93e00720c */ /* 0x040fe20003f06270 */
[----:B------:R-:W-:Y:S03]  /*8390*/  BSSY B1, `(.L_x_2635) ;  /* 0x0000066000017945 */ /* 0x000fe60003800000 */
[----:B------:R-:W-:Y:S11]  /*83a0*/  ISETP.GE.AND P0, PT, R62, R184, !P0 ;  /* 0x000000b83e00720c */ /* 0x000ff60004706270 */
[----:B------:R-:W-:Y:S02]  /*83b0*/  @!UPT UIADD3 URZ, URZ, URZ, URZ ;  /* 0x0000003f3f3ff290 */ /* 0x000fe4000fffe03f */
[----:B------:R-:W-:Y:S05]  /*83c0*/  @!P0 BRA `(.L_x_2636) ;  /* 0x0000000400888947 */ /* 0x000fea0003800000 */
[C---:B-1----:R-:W-:Y:S01]  /*83d0*/  LEA R16, P0, R103.reuse, R97, 0x1 ;  /* 0x0000006167107211 */ /* 0x042fe200078008ff */
[----:B------:R-:W-:Y:S01]  /*83e0*/  BSSY B0, `(.L_x_2637) ;  /* 0x000005f000007945 */ /* 0x000fe20003800000 */
[----:B------:R-:W-:Y:S02]  /*83f0*/  ISETP.GE.AND P1, PT, R14, UR4, PT ;  /* 0x000000040e007c0c */ /* 0x000fe4000bf26270 */
[----:B------:R-:W-:Y:S02]  /*8400*/  LEA.HI.X R17, R103, R96, R102, 0x1, P0 ;  /* 0x0000006067117211 */ /* 0x000fe400000f0c66 */
[C---:B--2---:R-:W-:Y:S03]  /*8410*/  LEA R192, P0, R46.reuse, R65, 0x1 ;  /* 0x000000412ec07211 */ /* 0x044fe600078008ff */
[----:B------:R1:W5:Y:S01]  /*8420*/  LDG.E.128 R4, desc[UR6][R16.64] ;  /* 0x0000000610047981 */ /* 0x000362000c1e1d00 */
        /* <DEDUP_REMOVED lines=9> */
[----:B------:R-:W-:Y:S02]  /*84c0*/  @P1 IADD3 R3, RZ, -UR5, RZ ;  /* 0x80000005ff031c10 */ /* 0x000fe4000fffe0ff */
[----:B------:R-:W-:Y:S02]  /*84d0*/  @P1 IADD3 R8, RZ, -UR5, RZ ;  /* 0x80000005ff081c10 */ /* 0x000fe4000fffe0ff */
[----:B------:R-:W-:Y:S02]  /*84e0*/  LEA R2, P0, R3, R16, 0x1 ;  /* 0x0000001003027211 */ /* 0x000fe400078008ff */
[----:B------:R-:W-:Y:S02]  /*84f0*/  IADD3 R0, P2, R133, R8, RZ ;  /* 0x0000000885007210 */ /* 0x000fe40007f5e0ff */
[----:B------:R-:W-:Y:S02]  /*8500*/  LEA.HI.X.SX32 R3, R3, R17, 0x1, P0 ;  /* 0x0000001103037211 */ /* 0x000fe400000f0eff */
[----:B------:R-:W-:Y:S02]  /*8510*/  LEA R188, P0, R0, R99, 0x1 ;  /* 0x0000006300bc7211 */ /* 0x000fe400078008ff */
[----:B------:R-:W-:Y:S01]  /*8520*/  LEA.HI.X.SX32 R8, R8, R118, 0x1, P2 ;  /* 0x0000007608087211 */ /* 0x000fe200010f0eff */
[----:B-1----:R1:W2:Y:S03]  /*8530*/  LDG.E.128 R16, desc[UR6][R2.64] ;  /* 0x0000000602107981 */ /* 0x0022a6000c1e1d00 */
[----:B------:R-:W-:Y:S02]  /*8540*/  LEA.HI.X R189, R0, R98, R8, 0x1, P0 ;  /* 0x0000006200bd7211 */ /* 0x000fe400000f0c08 */
[----:B------:R-:W-:Y:S02]  /*8550*/  MOV R0, RZ ;  /* 0x000000ff00007202 */ /* 0x000fe40000000f00 */
[----:B------:R-:W-:Y:S02]  /*8560*/  @P1 IADD3 R0, RZ, -UR5, RZ ;  /* 0x80000005ff001c10 */ /* 0x000fe4000fffe0ff */
[----:B------:R-:W3:Y:S02]  /*8570*/  LDG.E.128 R188, desc[UR6][R188.64] ;  /* 0x00000006bcbc7981 */ /* 0x000ee4000c1e1d00 */
[----:B-1----:R-:W-:Y:S04]  /*8580*/  IADD3 R3, P0, R133, R0, RZ ;  /* 0x0000000085037210 */ /* 0x002fe80007f1e0ff */
[----:B------:R-:W-:Y:S02]  /*8590*/  LEA.HI.X.SX32 R0, R0, R118, 0x1, P0 ;  /* 0x0000007600007211 */ /* 0x000fe400000f0eff */
[C---:B------:R-:W-:Y:S04]  /*85a0*/  LEA R2, P0, R3.reuse, R101, 0x1 ;  /* 0x0000006503027211 */ /* 0x040fe800078008ff */
[----:B------:R-:W-:Y:S05]  /*85b0*/  LEA.HI.X R3, R3, R100, R0, 0x1, P0 ;  /* 0x0000006403037211 */ /* 0x000fea00000f0c00 */
        /* <DEDUP_REMOVED lines=65> */
.L_x_2638:
[----:B------:R-:W-:Y:S05]  /*89d0*/  BSYNC B0 ;  /* 0x0000000000007941 */ /* 0x000fea0003800000 */
.L_x_2637:
[----:B-----5:R3:W-:Y:S02]  /*89e0*/  STG.E.128 desc[UR6][R192.64], R4 ;  /* 0x00000004c0007986 */ /* 0x0207e4000c101d06 */
.L_x_2636:
[----:B------:R-:W-:Y:S05]  /*89f0*/  BSYNC B1 ;  /* 0x0000000000017941 */ /* 0x000fea0003800000 */
.L_x_2635:
        /* <DEDUP_REMOVED lines=9> */
[C---:B--23--:R-:W-:Y:S03]  /*8a90*/  LEA R192, P0, R178.reuse, R65, 0x1 ;  /* 0x00000041b2c07211 */ /* 0x04cfe600078008ff */
        /* <DEDUP_REMOVED lines=12> */
[C---:B------:R-:W-:Y:S02]  /*8b60*/  LEA R2, P0, R3.reuse, R16, 0x1 ;  /* 0x0000001003027211 */ /* 0x040fe400078008ff */
[----:B------:R-:W-:Y:S02]  /*8b70*/  IADD3 R0, P2, R132, R8, RZ ;  /* 0x0000000884007210 */ /* 0x000fe40007f5e0ff */
[----:B------:R-:W-:Y:S02]  /*8b80*/  LEA.HI.X.SX32 R3, R3, R17, 0x1, P0 ;  /* 0x0000001103037211 */ /* 0x000fe400000f0eff */
[----:B------:R-:W-:Y:S02]  /*8b90*/  LEA R188, P0, R0, R99, 0x1 ;  /* 0x0000006300bc7211 */ /* 0x000fe400078008ff */
[-C--:B------:R-:W-:Y:S01]  /*8ba0*/  LEA.HI.X.SX32 R8, R8, R117.reuse, 0x1, P2 ;  /* 0x0000007508087211 */ /* 0x080fe200010f0eff */
        /* <DEDUP_REMOVED lines=74> */
.L_x_2642:
[----:B------:R-:W-:Y:S05]  /*9050*/  BSYNC B0 ;  /* 0x0000000000007941 */ /* 0x000fea0003800000 */
.L_x_2641:
[----:B-----5:R4:W-:Y:S02]  /*9060*/  STG.E.128 desc[UR6][R192.64], R4 ;  /* 0x00000004c0007986 */ /* 0x0209e4000c101d06 */
.L_x_2640:
[----:B------:R-:W-:Y:S05]  /*9070*/  BSYNC B1 ;  /* 0x0000000000017941 */ /* 0x000fea0003800000 */
.L_x_2639:
[C---:B------:R-:W-:Y:S01]  /*9080*/  ISETP.GE.AND P0, PT, R60.reuse, R185, PT ;  /* 0x000000b93c00720c */ /* 0x040fe20003f06270 */
[----:B------:R-:W-:Y:S03]  /*9090*/  BSSY B1, `(.L_x_2643) ;  /* 0x000006e000017945 */ /* 0x000fe60003800000 */
[----:B------:R-:W-:Y:S11]  /*90a0*/  ISETP.GE.AND P0, PT, R60, R184, !P0 ;  /* 0x000000b83c00720c */ /* 0x000ff60004706270 */
[----:B------:R-:W-:Y:S02]  /*90b0*/  @!UPT UIADD3 URZ, URZ, URZ, URZ ;  /* 0x0000003f3f3ff290 */ /* 0x000fe4000fffe03f */
[----:B------:R-:W-:Y:S05]  /*90c0*/  @!P0 BRA `(.L_x_2644) ;  /* 0x0000000400a88947 */ /* 0x000fea0003800000 */
[----:B-1----:R-:W-:Y:S01]  /*90d0*/  MOV R16, R97 ;  /* 0x0000006100107202 */ /* 0x002fe20000000f00 */
[----:B------:R-:W1:Y:S01]  /*90e0*/  LDC.64 R2, c[0x0][0x338] ;  /* 0x0000ce00ff027b82 */ /* 0x000e620000000a00 */
[----:B------:R-:W-:Y:S01]  /*90f0*/  MOV R17, R96 ;  /* 0x0000006000117202 */ /* 0x000fe20000000f00 */
[----:B------:R-:W-:Y:S01]  /*9100*/  BSSY B0, `(.L_x_2645) ;  /* 0x0000065000007945 */ /* 0x000fe20003800000 */
[----:B------:R-:W-:Y:S02]  /*9110*/  ISETP.GE.AND P0, PT, R14, UR4, PT ;  /* 0x000000040e007c0c */ /* 0x000fe4000bf06270 */
[----:B--234-:R-:W-:Y:S02]  /*9120*/  MOV R192, R65 ;  /* 0x0000004100c07202 */ /* 0x01cfe40000000f00 */
[----:B------:R-:W-:Y:S01]  /*9130*/  MOV R193, R64 ;  /* 0x0000004000c17202 */ /* 0x000fe20000000f00 */
[----:B-1----:R-:W-:Y:S04]  /*9140*/  IMAD.WIDE.U32 R16, R2, 0x60, R16 ;  /* 0x0000006002107825 */ /* 0x002fe800078e0010 */
[----:B------:R-:W-:Y:S05]  /*9150*/  IMAD R3, R3, 0x60, RZ ;  /* 0x0000006003037824 */ /* 0x000fea00078e02ff */
[----:B------:R-:W-:Y:S02]  /*9160*/  IADD3 R17, R17, R3, RZ ;  /* 0x0000000311117210 */ /* 0x000fe40007ffe0ff */
[----:B------:R-:W1:Y:S03]  /*9170*/  LDC.64 R2, c[0x0][0x248] ;  /* 0x00009200ff027b82 */ /* 0x000e660000000a00 */
[----:B------:R2:W5:Y:S01]  /*9180*/  LDG.E.128 R4, desc[UR6][R16.64] ;  /* 0x0000000610047981 */ /* 0x000562000c1e1d00 */
[----:B-1----:R-:W-:Y:S04]  /*9190*/  IMAD.WIDE.U32 R192, R2, 0x60, R192 ;  /* 0x0000006002c07825 */ /* 0x002fe800078e00c0 */
[----:B------:R-:W-:Y:S05]  /*91a0*/  IMAD R3, R3, 0x60, RZ ;  /* 0x0000006003037824 */ /* 0x000fea00078e02ff */
[----:B------:R-:W-:Y:S01]  /*91b0*/  IADD3 R193, R193, R3, RZ ;  /* 0x00000003c1c17210 */ /* 0x000fe20007ffe0ff */
[----:B--2---:R-:W-:Y:S06]  /*91c0*/  @P0 BRA `(.L_x_2646) ;  /* 0x0000000400600947 */ /* 0x004fec0003800000 */
        /* <DEDUP_REMOVED lines=14> */
[----:B------:R1:W2:Y:S03]  /*92b0*/  LDG.E.128 R16, desc[UR6][R2.64] ;  /* 0x0000000602107981 */ /* 0x0002a6000c1e1d00 */
        /* <DEDUP_REMOVED lines=73> */
.L_x_2646:
[----:B------:R-:W-:Y:S05]  /*9750*/  BSYNC B0 ;  /* 0x0000000000007941 */ /* 0x000fea0003800000 */
.L_x_2645:
[----:B-----5:R1:W-:Y:S02]  /*9760*/  STG.E.128 desc[UR6][R192.64], R4 ;  /* 0x00000004c0007986 */ /* 0x0203e4000c101d06 */
.L_x_2644:
[----:B------:R-:W-:Y:S05]  /*9770*/  BSYNC B1 ;  /* 0x0000000000017941 */ /* 0x000fea0003800000 */
.L_x_2643:
[C---:B------:R-:W-:Y:S01]  /*9780*/  ISETP.GE.AND P0, PT, R145.reuse, R185, PT ;  /* 0x000000b99100720c */ /* 0x040fe20003f06270 */
[----:B------:R-:W-:Y:S03]  /*9790*/  BSSY B1, `(.L_x_2647) ;  /* 0x0000066000017945 */ /* 0x000fe60003800000 */
[----:B------:R-:W-:Y:S11]  /*97a0*/  ISETP.GE.AND P0, PT, R145, R184, !P0 ;  /* 0x000000b89100720c */ /* 0x000ff60004706270 */
[----:B------:R-:W-:Y:S02]  /*97b0*/  @!UPT UIADD3 URZ, URZ, URZ, URZ ;  /* 0x0000003f3f3ff290 */ /* 0x000fe4000fffe03f */
[----:B------:R-:W-:Y:S05]  /*97c0*/  @!P0 BRA `(.L_x_2648) ;  /* 0x0000000400888947 */ /* 0x000fea0003800000 */
[----:B-1----:R-:W-:Y:S01]  /*97d0*/  LEA R16, P0, R72, R97, 0x1 ;  /* 0x0000006148107211 */ /* 0x002fe200078008ff */
[----:B------:R-:W-:Y:S01]  /*97e0*/  BSSY B0, `(.L_x_2649) ;  /* 0x000005f000007945 */ /* 0x000fe20003800000 */
[----:B------:R-:W-:Y:S02]  /*97f0*/  ISETP.GE.AND P1, PT, R14, UR4, PT ;  /* 0x000000040e007c0c */ /* 0x000fe4000bf26270 */
[----:B------:R-:W-:Y:S02]  /*9800*/  LEA.HI.X R17, R72, R96, R71, 0x1, P0 ;  /* 0x0000006048117211 */ /* 0x000fe400000f0c47 */
[C---:B--234-:R-:W-:Y:S03]  /*9810*/  LEA R192, P0, R182.reuse, R65, 0x1 ;  /* 0x00000041b6c07211 */ /* 0x05cfe600078008ff */
        /* <DEDUP_REMOVED lines=91> */
.L_x_2650:
[----:B------:R-:W-:Y:S05]  /*9dd0*/  BSYNC B0 ;  /* 0x0000000000007941 */ /* 0x000fea0003800000 */
.L_x_2649:
[----:B-----5:R2:W-:Y:S02]  /*9de0*/  STG.E.128 desc[UR6][R192.64], R4 ;  /* 0x00000004c0007986 */ /* 0x0205e4000c101d06 */
.L_x_2648:
[----:B------:R-:W-:Y:S05]  /*9df0*/  BSYNC B1 ;  /* 0x0000000000017941 */ /* 0x000fea0003800000 */
.L_x_2647:
        /* <DEDUP_REMOVED lines=109> */
.L_x_2654:
[----:B------:R-:W-:Y:S05]  /*a4d0*/  BSYNC B0 ;  /* 0x0000000000007941 */ /* 0x000fea0003800000 */
.L_x_2653:
[----:B-----5:R1:W-:Y:S02]  /*a4e0*/  STG.E.128 desc[UR6][R192.64], R4 ;  /* 0x00000004c0007986 */ /* 0x0203e4000c101d06 */
.L_x_2652:
[----:B------:R-:W-:Y:S05]  /*a4f0*/  BSYNC B1 ;  /* 0x0000000000017941 */ /* 0x000fea0003800000 */
.L_x_2651:
        /* <DEDUP_REMOVED lines=109> */
.L_x_2658:
[----:B------:R-:W-:Y:S05]  /*abd0*/  BSYNC B0 ;  /* 0x0000000000007941 */ /* 0x000fea0003800000 */
.L_x_2657:
[----:B-----5:R1:W-:Y:S02]  /*abe0*/  STG.E.128 desc[UR6][R192.64], R4 ;  /* 0x00000004c0007986 */ /* 0x0203e4000c101d06 */
.L_x_2656:
[----:B------:R-:W-:Y:S05]  /*abf0*/  BSYNC B1 ;  /* 0x0000000000017941 */ /* 0x000fea0003800000 */
.L_x_2655:
        /* <DEDUP_REMOVED lines=109> */
.L_x_2662:
[----:B------:R-:W-:Y:S05]  /*b2d0*/  BSYNC B0 ;  /* 0x0000000000007941 */ /* 0x000fea0003800000 */
.L_x_2661:
[----:B-----5:R1:W-:Y:S02]  /*b2e0*/  STG.E.128 desc[UR6][R192.64], R4 ;  /* 0x00000004c0007986 */ /* 0x0203e4000c101d06 */
.L_x_2660:
[----:B------:R-:W-:Y:S05]  /*b2f0*/  BSYNC B1 ;  /* 0x0000000000017941 */ /* 0x000fea0003800000 */
.L_x_2659:
        /* <DEDUP_REMOVED lines=101> */
.L_x_2666:
[----:B------:R-:W-:Y:S05]  /*b950*/  BSYNC B0 ;  /* 0x0000000000007941 */ /* 0x000fea0003800000 */
.L_x_2665:
[----:B-----5:R2:W-:Y:S02]  /*b960*/  STG.E.128 desc[UR6][R192.64], R4 ;  /* 0x00000004c0007986 */ /* 0x0205e4000c101d06 */
.L_x_2664:
[----:B------:R-:W-:Y:S05]  /*b970*/  BSYNC B1 ;  /* 0x0000000000017941 */ /* 0x000fea0003800000 */
.L_x_2663:
        /* <DEDUP_REMOVED lines=109> */
.L_x_2670:
[----:B------:R-:W-:Y:S05]  /*c050*/  BSYNC B0 ;  /* 0x0000000000007941 */ /* 0x000fea0003800000 */
.L_x_2669:
[----:B-----5:R1:W-:Y:S02]  /*c060*/  STG.E.128 desc[UR6][R192.64], R4 ;  /* 0x00000004c0007986 */ /* 0x0203e4000c101d06 */
.L_x_2668:
[----:B------:R-:W-:Y:S05]  /*c070*/  BSYNC B1 ;  /* 0x0000000000017941 */ /* 0x000fea0003800000 */
.L_x_2667:
        /* <DEDUP_REMOVED lines=109> */
.L_x_2674:
[----:B------:R-:W-:Y:S05]  /*c750*/  BSYNC B0 ;  /* 0x0000000000007941 */ /* 0x000fea0003800000 */
.L_x_2673:
[----:B-----5:R1:W-:Y:S02]  /*c760*/  STG.E.128 desc[UR6][R192.64], R4 ;  /* 0x00000004c0007986 */ /* 0x0203e4000c101d06 */
.L_x_2672:
[----:B------:R-:W-:Y:S05]  /*c770*/  BSYNC B1 ;  /* 0x0000000000017941 */ /* 0x000fea0003800000 */
.L_x_2671:
        /* <DEDUP_REMOVED lines=109> */
.L_x_2678:
[----:B------:R-:W-:Y:S05]  /*ce50*/  BSYNC B0 ;  /* 0x0000000000007941 */ /* 0x000fea0003800000 */
.L_x_2677:
[----:B-----5:R1:W-:Y:S02]  /*ce60*/  STG.E.128 desc[UR6][R192.64], R4 ;  /* 0x00000004c0007986 */ /* 0x0203e4000c101d06 */
.L_x_2676:
[----:B------:R-:W-:Y:S05]  /*ce70*/  BSYNC B1 ;  /* 0x0000000000017941 */ /* 0x000fea0003800000 */
.L_x_2675:
        /* <DEDUP_REMOVED lines=109> */
.L_x_2682:
[----:B------:R-:W-:Y:S05]  /*d550*/  BSYNC B0 ;  /* 0x0000000000007941 */ /* 0x000fea0003800000 */
.L_x_2681:
[----:B-----5:R1:W-:Y:S02]  /*d560*/  STG.E.128 desc[UR6][R192.64], R4 ;  /* 0x00000004c0007986 */ /* 0x0203e4000c101d06 */
.L_x_2680:
[----:B------:R-:W-:Y:S05]  /*d570*/  BSYNC B1 ;  /* 0x0000000000017941 */ /* 0x000fea0003800000 */
.L_x_2679:
        /* <DEDUP_REMOVED lines=109> */
.L_x_2686:
[----:B------:R-:W-:Y:S05]  /*dc50*/  BSYNC B0 ;  /* 0x0000000000007941 */ /* 0x000fea0003800000 */
.L_x_2685:
[----:B-----5:R1:W-:Y:S02]  /*dc60*/  STG.E.128 desc[UR6][R192.64], R4 ;  /* 0x00000004c0007986 */ /* 0x0203e4000c101d06 */
.L_x_2684:
[----:B------:R-:W-:Y:S05]  /*dc70*/  BSYNC B1 ;  /* 0x0000000000017941 */ /* 0x000fea0003800000 */
.L_x_2683:
        /* <DEDUP_REMOVED lines=109> */
.L_x_2690:
[----:B------:R-:W-:Y:S05]  /*e350*/  BSYNC B0 ;  /* 0x0000000000007941 */ /* 0x000fea0003800000 */
.L_x_2689:
[----:B-----5:R1:W-:Y:S02]  /*e360*/  STG.E.128 desc[UR6][R192.64], R4 ;  /* 0x00000004c0007986 */ /* 0x0203e4000c101d06 */
.L_x_2688:
[----:B------:R-:W-:Y:S05]  /*e370*/  BSYNC B1 ;  /* 0x0000000000017941 */ /* 0x000fea0003800000 */
.L_x_2687:
        /* <DEDUP_REMOVED lines=10> */
[----:B------:R-:W-:Y:S02]  /*e420*/  MOV R188, R65 ;  /* 0x0000004100bc7202 */ /* 0x000fe40000000f00 */
[----:B------:R-:W-:Y:S01]  /*e430*/  MOV R189, R64 ;  /* 0x0000004000bd7202 */ /* 0x000fe20000000f00 */
[----:B-1----:R-:W-:Y:S04]  /*e440*/  IMAD.WIDE.U32 R16, R2, 0x1e0, R16 ;  /* 0x000001e002107825 */ /* 0x002fe800078e0010 */
[----:B------:R-:W-:Y:S05]  /*e450*/  IMAD R3, R3, 0x1e0, RZ ;  /* 0x000001e003037824 */ /* 0x000fea00078e02ff */
[----:B------:R-:W-:Y:S02]  /*e460*/  IADD3 R17, R17, R3, RZ ;  /* 0x0000000311117210 */ /* 0x000fe40007ffe0ff */
[----:B------:R-:W1:Y:S03]  /*e470*/  LDC.64 R2, c[0x0][0x248] ;  /* 0x00009200ff027b82 */ /* 0x000e660000000a00 */
[----:B--234-:R2:W5:Y:S01]  /*e480*/  LDG.E.128 R4, desc[UR6][R16.64] ;  /* 0x0000000610047981 */ /* 0x01c562000c1e1d00 */
[----:B-1----:R-:W-:Y:S04]  /*e490*/  IMAD.WIDE.U32 R188, R2, 0x1e0, R188 ;  /* 0x000001e002bc7825 */ /* 0x002fe800078e00bc */
[----:B------:R-:W-:Y:S05]  /*e4a0*/  IMAD R3, R3, 0x1e0, RZ ;  /* 0x000001e003037824 */ /* 0x000fea00078e02ff */
[----:B------:R-:W-:Y:S01]  /*e4b0*/  IADD3 R189, R189, R3, RZ ;  /* 0x00000003bdbd7210 */ /* 0x000fe20007ffe0ff */
[----:B--2---:R-:W-:Y:S06]  /*e4c0*/  @P0 BRA `(.L_x_2694) ;  /* 0x00000004005c0947 */ /* 0x004fec0003800000 */
[----:B------:R-:W-:Y:S02]  /*e4d0*/  ISETP.GE.AND P1, PT, R14, R186, PT ;  /* 0x000000ba0e00720c */ /* 0x000fe40003f26270 */
[----:B------:R-:W-:Y:S02]  /*e4e0*/  MOV R8, RZ ;  /* 0x000000ff00087202 */ /* 0x000fe40000000f00 */
[----:B-----5:R-:W-:Y:S02]  /*e4f0*/  MOV R22, R4 ;  /* 0x0000000400167202 */ /* 0x020fe40000000f00 */
[----:B------:R-:W-:Y:S02]  /*e500*/  MOV R29, R7 ;  /* 0x00000007001d7202 */ /* 0x000fe40000000f00 */
[----:B------:R-:W-:Y:S02]  /*e510*/  MOV R31, R5 ;  /* 0x00000005001f7202 */ /* 0x000fe40000000f00 */
[----:B------:R-:W-:Y:S03]  /*e520*/  MOV R30, R6 ;  /* 0x00000006001e7202 */ /* 0x000fe60000000f00 */
[----:B------:R-:W-:Y:S02]  /*e530*/  @P1 IADD3 R186, RZ, -UR5, RZ ;  /* 0x80000005ffba1c10 */ /* 0x000fe4000fffe0ff */
[----:B------:R-:W-:Y:S02]  /*e540*/  @P1 IADD3 R8, RZ, -UR5, RZ ;  /* 0x80000005ff081c10 */ /* 0x000fe4000fffe0ff */
[C---:B------:R-:W-:Y:S02]  /*e550*/  LEA R2, P0, R186.reuse, R16, 0x1 ;  /* 0x00000010ba027211 */ /* 0x040fe400078008ff */
[C---:B------:R-:W-:Y:S02]  /*e560*/  IADD3 R0, P2, R119.reuse, R8, RZ ;  /* 0x0000000877007210 */ /* 0x040fe40007f5e0ff */
        /* <DEDUP_REMOVED lines=77> */
.L_x_2694:
[----:B------:R-:W-:Y:S05]  /*ea40*/  BSYNC B0 ;  /* 0x0000000000007941 */ /* 0x000fea0003800000 */
.L_x_2693:
[----:B-----5:R1:W-:Y:S02]  /*ea50*/  STG.E.128 desc[UR6][R188.64], R4 ;  /* 0x00000004bc007986 */ /* 0x0203e4000c101d06 */
.L_x_2692:
[----:B------:R-:W-:Y:S05]  /*ea60*/  BSYNC B1 ;  /* 0x0000000000017941 */ /* 0x000fea0003800000 */
.L_x_2691:
[----:B-1234-:R-:W-:Y:S01]  /*ea70*/  MOV R5, R100 ;  /* 0x0000006400057202 */ /* 0x01efe20000000f00 */
[----:B------:R-:W1:Y:S01]  /*ea80*/  LDC R0, c[0x0][0x2e0] ;  /* 0x0000b800ff007b82 */ /* 0x000e620000000800 */
[----:B------:R-:W-:Y:S01]  /*ea90*/  MOV R3, R98 ;  /* 0x0000006200037202 */ /* 0x000fe20000000f00 */
[----:B------:R-:W-:Y:S01]  /*eaa0*/  IMAD.MOV.U32 R4, RZ, RZ, R101 ;  /* 0x000000ffff047224 */ /* 0x000fe200078e0065 */
[----:B------:R-:W-:Y:S01]  /*eab0*/  UMOV UR4, UR59 ;  /* 0x0000003b00047c82 */ /* 0x000fe20008000000 */
[----:B------:R-:W-:Y:S02]  /*eac0*/  IMAD.MOV.U32 R2, RZ, RZ, R99 ;  /* 0x000000ffff027224 */ /* 0x000fe400078e0063 */
[----:B-1----:R-:W-:Y:S05]  /*ead0*/  IMAD.U32 R0, R0, -0x80, RZ ;  /* 0xffffff8000007824 */ /* 0x002fea00078e00ff */
[C---:B------:R-:W-:Y:S02]  /*eae0*/  LEA R101, P1, R0.reuse, R4, 0x1 ;  /* 0x0000000400657211 */ /* 0x040fe400078208ff */
[C---:B------:R-:W-:Y:S02]  /*eaf0*/  LEA R99, P0, R0.reuse, R2, 0x1 ;  /* 0x0000000200637211 */ /* 0x040fe400078008ff */
[C---:B------:R-:W-:Y:S02]  /*eb00*/  LEA.HI.X.SX32 R100, R0.reuse, R5, 0x1, P1 ;  /* 0x0000000500647211 */ /* 0x040fe400008f0eff */
[----:B------:R-:W-:Y:S01]  /*eb10*/  LEA.HI.X.SX32 R98, R0, R3, 0x1, P0 ;  /* 0x0000000300627211 */ /* 0x000fe200000f0eff */
[----:B------:R-:W-:Y:S08]  /*eb20*/  BRA `(.L_x_2630) ;  /* 0x0000000c008c7947 */ /* 0x000ff00003800000 */
.L_x_2596:
[----:B------:R-:W-:Y:S01]  /*eb30*/  @P0 IMAD.MOV.U32 R2, RZ, RZ, R97 ;  /* 0x000000ffff020224 */ /* 0x000fe200078e0061 */
[----:B-1----:R-:W-:Y:S01]  /*eb40*/  @P0 MOV R16, R65 ;  /* 0x0000004100100202 */ /* 0x002fe20000000f00 */
[----:B------:R-:W-:Y:S01]  /*eb50*/  @P0 IMAD.MOV.U32 R3, RZ, RZ, R96 ;  /* 0x000000ffff030224 */ /* 0x000fe200078e0060 */
[C---:B------:R-:W-:Y:S01]  /*eb60*/  ISETP.GE.AND P1, PT, R62.reuse, R185, PT ;  /* 0x000000b93e00720c */ /* 0x040fe20003f26270 */
[----:B------:R-:W-:Y:S01]  /*eb70*/  @P0 IMAD.MOV.U32 R17, RZ, RZ, R64 ;  /* 0x000000ffff110224 */ /* 0x000fe200078e0040 */
[----:B------:R-:W-:Y:S02]  /*eb80*/  UMOV UR4, URZ ;  /* 0x0000003f00047c82 */ /* 0x000fe40008000000 */
[----:B------:R1:W2:Y:S01]  /*eb90*/  @P0 LDG.E.128 R4, desc[UR6][R2.64] ;  /* 0x0000000602040981 */ /* 0x0002a2000c1e1d00 */
[----:B------:R-:W-:Y:S11]  /*eba0*/  ISETP.GE.AND P1, PT, R62, R184, !P1 ;  /* 0x000000b83e00720c */ /* 0x000ff60004f26270 */
[----:B------:R-:W-:Y:S02]  /*ebb0*/  @!UPT UIADD3 URZ, URZ, URZ, URZ ;  /* 0x0000003f3f3ff290 */ /* 0x000fe4000fffe03f */
[C---:B-1----:R-:W-:Y:S04]  /*ebc0*/  @P1 LEA R2, P2, R103.reuse, R97, 0x1 ;  /* 0x0000006167021211 */ /* 0x042fe800078408ff */
[----:B------:R-:W-:Y:S01]  /*ebd0*/  @P1 LEA.HI.X R3, R103, R96, R102, 0x1, P2 ;  /* 0x0000006067031211 */ /* 0x000fe200010f0c66 */
[----:B--2---:R1:W-:Y:S01]  /*ebe0*/  @P0 STG.E.128 desc[UR6][R16.64], R4 ;  /* 0x0000000410000986 */ /* 0x0043e2000c101d06 */
[C---:B------:R-:W-:Y:S04]  /*ebf0*/  ISETP.GE.AND P0, PT, R61.reuse, R185, PT ;  /* 0x000000b93d00720c */ /* 0x040fe80003f06270 */
[----:B------:R-:W-:Y:S02]  /*ec00*/  ISETP.GE.AND P0, PT, R61, R184, !P0 ;  /* 0x000000b83d00720c */ /* 0x000fe40004706270 */
[----:B-1----:R1:W2:Y:S01]  /*ec10*/  @P1 LDG.E.128 R4, desc[UR6][R2.64] ;  /* 0x0000000602041981 */ /* 0x0022a2000c1e1d00 */
[C---:B------:R-:W-:Y:S04]  /*ec20*/  @P1 LEA R16, P3, R46.reuse, R65, 0x1 ;  /* 0x000000412e101211 */ /* 0x040fe800078608ff */
[----:B------:R-:W-:Y:S06]  /*ec30*/  @P1 LEA.HI.X R17, R46, R64, R45, 0x1, P3 ;  /* 0x000000402e111211 */ /* 0x000fec00018f0c2d */
[C---:B-1----:R-:W-:Y:S04]  /*ec40*/  @P0 LEA R2, P2, R69.reuse, R97, 0x1 ;  /* 0x0000006145020211 */ /* 0x042fe800078408ff */
[----:B------:R-:W-:Y:S02]  /*ec50*/  @P0 LEA.HI.X R3, R69, R96, R68, 0x1, P2 ;  /* 0x0000006045030211 */ /* 0x000fe400010f0c44 */
[C---:B------:R-:W-:Y:S04]  /*ec60*/  @P0 LEA R18, P2, R178.reuse, R65, 0x1 ;  /* 0x00000041b2120211 */ /* 0x040fe800078408ff */
[----:B------:R-:W-:Y:S01]  /*ec70*/  @P0 LEA.HI.X R19, R178, R64, R70, 0x1, P2 ;  /* 0x00000040b2130211 */ /* 0x000fe200010f0c46 */
[----:B--2---:R1:W-:Y:S01]  /*ec80*/  @P1 STG.E.128 desc[UR6][R16.64], R4 ;  /* 0x0000000410001986 */ /* 0x0043e2000c101d06 */
[C---:B------:R-:W-:Y:S04]  /*ec90*/  ISETP.GE.AND P1, PT, R60.reuse, R185, PT ;  /* 0x000000b93c00720c */ /* 0x040fe80003f26270 */
[-C--:B------:R-:W-:Y:S11]  /*eca0*/  ISETP.GE.AND P1, PT, R60, R184.reuse, !P1 ;  /* 0x000000b83c00720c */ /* 0x080ff60004f26270 */
[----:B------:R-:W-:Y:S02]  /*ecb0*/  @!UPT UIADD3 URZ, URZ, URZ, URZ ;  /* 0x0000003f3f3ff290 */ /* 0x000fe4000fffe03f */
[----:B-1----:R-:W-:Y:S01]  /*ecc0*/  @P1 IMAD.MOV.U32 R17, RZ, RZ, R96 ;  /* 0x000000ffff111224 */ /* 0x002fe200078e0060 */
[----:B------:R1:W2:Y:S01]  /*ecd0*/  @P0 LDG.E.128 R4, desc[UR6][R2.64] ;  /* 0x0000000602040981 */ /* 0x0002a2000c1e1d00 */
[----:B------:R-:W-:Y:S01]  /*ece0*/  @P1 MOV R16, R97 ;  /* 0x0000006100101202 */ /* 0x000fe20000000f00 */
[----:B-1----:R-:W1:Y:S04]  /*ecf0*/  @P1 LDC.64 R2, c[0x0][0x338] ;  /* 0x0000ce00ff021b82 */ /* 0x002e680000000a00 */
[----:B-1----:R-:W-:Y:S04]  /*ed00*/  @P1 IMAD.WIDE.U32 R16, R2, 0x60, R16 ;  /* 0x0000006002101825 */ /* 0x002fe800078e0010 */
[----:B------:R-:W-:Y:S05]  /*ed10*/  @P1 IMAD R3, R3, 0x60, RZ ;  /* 0x0000006003031824 */ /* 0x000fea00078e02ff */
[----:B------:R-:W-:Y:S02]  /*ed20*/  @P1 IADD3 R17, R17, R3, RZ ;  /* 0x0000000311111210 */ /* 0x000fe40007ffe0ff */
[----:B------:R-:W1:Y:S02]  /*ed30*/  @P1 LDC.64 R2, c[0x0][0x248] ;  /* 0x00009200ff021b82 */ /* 0x000e640000000a00 */
[----:B-1----:R-:W-:Y:S01]  /*ed40*/  @P1 IMAD R3, R3, 0x60, RZ ;  /* 0x0000006003031824 */ /* 0x002fe200078e02ff */
[----:B--2---:R1:W-:Y:S01]  /*ed50*/  @P0 STG.E.128 desc[UR6][R18.64], R4 ;  /* 0x0000000412000986 */ /* 0x0043e2000c101d06 */
[C---:B------:R-:W-:Y:S04]  /*ed60*/  ISETP.GE.AND P0, PT, R145.reuse, R185, PT ;  /* 0x000000b99100720c */ /* 0x040fe80003f06270 */
[----:B------:R-:W-:Y:S02]  /*ed70*/  ISETP.GE.AND P0, PT, R145, R184, !P0 ;  /* 0x000000b89100720c */ /* 0x000fe40004706270 */
[----:B-1----:R1:W2:Y:S11]  /*ed80*/  @P1 LDG.E.128 R4, desc[UR6][R16.64] ;  /* 0x0000000610041981 */ /* 0x0022b6000c1e1d00 */
[C---:B------:R-:W-:Y:S04]  /*ed90*/  @P0 LEA R18, P2, R72.reuse, R97, 0x1 ;  /* 0x0000006148120211 */ /* 0x040fe800078408ff */
[----:B------:R-:W-:Y:S01]  /*eda0*/  @P0 LEA.HI.X R19, R72, R96, R71, 0x1, P2 ;  /* 0x0000006048130211 */ /* 0x000fe200010f0c47 */
[----:B-1----:R-:W-:Y:S01]  /*edb0*/  @P1 IMAD.MOV.U32 R16, RZ, RZ, R65 ;  /* 0x000000ffff101224 */ /* 0x002fe200078e0041 */
[----:B------:R-:W-:Y:S03]  /*edc0*/  @P1 MOV R17, R64 ;  /* 0x0000004000111202 */ /* 0x000fe60000000f00 */
[----:B------:R-:W-:Y:S04]  /*edd0*/  @P1 IMAD.WIDE.U32 R16, R2, 0x60, R16 ;  /* 0x0000006002101825 */ /* 0x000fe800078e0010 */
[----:B------:R-:W-:Y:S05]  /*ede0*/  @P1 IMAD.IADD R17, R17, 0x1, R3 ;  /* 0x0000000111111824 */ /* 0x000fea00078e0203 */
[----:B--2---:R1:W-:Y:S01]  /*edf0*/  @P1 STG.E.128 desc[UR6][R16.64], R4 ;  /* 0x0000000410001986 */ /* 0x0043e2000c101d06 */
[C---:B------:R-:W-:Y:S04]  /*ee00*/  ISETP.GE.AND P1, PT, R144.reuse, R185, PT ;  /* 0x000000b99000720c */ /* 0x040fe80003f26270 */
[----:B------:R-:W-:Y:S11]  /*ee10*/  ISETP.GE.AND P1, PT, R144, R184, !P1 ;  /* 0x000000b89000720c */ /* 0x000ff60004f26270 */
[----:B------:R-:W-:Y:S02]  /*ee20*/  @!UPT UIADD3 URZ, URZ, URZ, URZ ;  /* 0x0000003f3f3ff290 */ /* 0x000fe4000fffe03f */
[----:B------:R-:W2:Y:S01]  /*ee30*/  @P1 LDC.64 R2, c[0x0][0x338] ;  /* 0x0000ce00ff021b82 */ /* 0x000ea20000000a00 */
[----:B-1----:R-:W-:Y:S01]  /*ee40*/  @P1 IMAD.MOV.U32 R17, RZ, RZ, R96 ;  /* 0x000000ffff111224 */ /* 0x002fe200078e0060 */
[----:B------:R1:W3:Y:S01]  /*ee50*/  @P0 LDG.E.128 R4, desc[UR6][R18.64] ;  /* 0x0000000612040981 */ /* 0x0002e2000c1e1d00 */
[----:B------:R-:W-:Y:S05]  /*ee60*/  @P1 MOV R16, R97 ;  /* 0x0000006100101202 */ /* 0x000fea0000000f00 */
[----:B--2---:R-:W-:Y:S04]  /*ee70*/  @P1 IMAD.WIDE.U32 R16, R2, 0xa0, R16 ;  /* 0x000000a002101825 */ /* 0x004fe800078e0010 */
[----:B------:R-:W-:Y:S05]  /*ee80*/  @P1 IMAD R3, R3, 0xa0, RZ ;  /* 0x000000a003031824 */ /* 0x000fea00078e02ff */
[----:B------:R-:W-:Y:S02]  /*ee90*/  @P1 IADD3 R17, R17, R3, RZ ;  /* 0x0000000311111210 */ /* 0x000fe40007ffe0ff */
[C---:B-1----:R-:W-:Y:S04]  /*eea0*/  @P0 LEA R18, P2, R182.reuse, R65, 0x1 ;  /* 0x00000041b6120211 */ /* 0x042fe800078408ff */
[----:B------:R-:W-:Y:S05]  /*eeb0*/  @P0 LEA.HI.X R19, R182, R64, R73, 0x1, P2 ;  /* 0x00000040b6130211 */ /* 0x000fea00010f0c49 */
[----:B---3--:R1:W-:Y:S01]  /*eec0*/  @P0 STG.E.128 desc[UR6][R18.64], R4 ;  /* 0x0000000412000986 */ /* 0x0083e2000c101d06 */
[C---:B------:R-:W-:Y:S04]  /*eed0*/  ISETP.GE.AND P0, PT, R143.reuse, R185, PT ;  /* 0x000000b98f00720c */ /* 0x040fe80003f06270 */
[----:B------:R-:W-:Y:S11]  /*eee0*/  ISETP.GE.AND P0, PT, R143, R184, !P0 ;  /* 0x000000b88f00720c */ /* 0x000ff60004706270 */
[----:B------:R-:W-:Y:S02]  /*eef0*/  @!UPT UIADD3 URZ, URZ, URZ, URZ ;  /* 0x0000003f3f3ff290 */ /* 0x000fe4000fffe03f */
[----:B------:R-:W-:Y:S01]  /*ef00*/  @P0 IMAD.MOV.U32 R20, RZ, RZ, R97 ;  /* 0x000000ffff140224 */ /* 0x000fe200078e0061 */
[----:B------:R-:W2:Y:S01]  /*ef10*/  @P0 LDC.64 R2, c[0x0][0x338] ;  /* 0x0000ce00ff020b82 */ /* 0x000ea20000000a00 */
[----:B------:R-:W-:Y:S01]  /*ef20*/  @P0 MOV R21, R96 ;  /* 0x0000006000150202 */ /* 0x000fe20000000f00 */
[----:B-1----:R-:W-:Y:S01]  /*ef30*/  @P1 IMAD.MOV.U32 R6, RZ, RZ, R65 ;  /* 0x000000ffff061224 */ /* 0x002fe200078e0041 */
[----:B------:R-:W3:Y:S05]  /*ef40*/  @P1 LDG.E.128 R16, desc[UR6][R16.64] ;  /* 0x0000000610101981 */ /* 0x000eea000c1e1d00 */
[----:B------:R-:W1:Y:S01]  /*ef50*/  @P1 LDC.64 R4, c[0x0][0x248] ;  /* 0x00009200ff041b82 */ /* 0x000e620000000a00 */
[----:B------:R-:W-:Y:S01]  /*ef60*/  @P1 MOV R7, R64 ;  /* 0x0000004000071202 */ /* 0x000fe20000000f00 */
[----:B--2---:R-:W-:Y:S04]  /*ef70*/  @P0 IMAD.WIDE.U32 R20, R2, 0xc0, R20 ;  /* 0x000000c002140825 */ /* 0x004fe800078e0014 */
[----:B------:R-:W-:Y:S05]  /*ef80*/  @P0 IMAD R3, R3, 0xc0, RZ ;  /* 0x000000c003030824 */ /* 0x000fea00078e02ff */
[----:B------:R-:W-:Y:S01]  /*ef90*/  @P0 IADD3 R21, R21, R3, RZ ;  /* 0x0000000315150210 */ /* 0x000fe20007ffe0ff */
[----:B-1----:R-:W-:Y:S04]  /*efa0*/  @P1 IMAD.WIDE.U32 R6, R4, 0xa0, R6 ;  /* 0x000000a004061825 */ /* 0x002fe800078e0006 */
[----:B------:R-:W-:Y:S04]  /*efb0*/  @P1 IMAD R5, R5, 0xa0, RZ ;  /* 0x000000a005051824 */ /* 0x000fe800078e02ff */
[----:B------:R-:W-:Y:S02]  /*efc0*/  @P1 IMAD.IADD R7, R7, 0x1, R5 ;  /* 0x0000000107071824 */ /* 0x000fe400078e0205 */
[----:B------:R-:W1:Y:S02]  /*efd0*/  @P0 LDC.64 R4, c[0x0][0x248] ;  /* 0x00009200ff040b82 */ /* 0x000e640000000a00 */
[----:B-1----:R-:W-:Y:S01]  /*efe0*/  @P0 IMAD R5, R5, 0xc0, RZ ;  /* 0x000000c005050824 */ /* 0x002fe200078e02ff */
[----:B---3--:R1:W-:Y:S01]  /*eff0*/  @P1 STG.E.128 desc[UR6][R6.64], R16 ;  /* 0x0000001006001986 */ /* 0x0083e2000c101d06 */
[C---:B------:R-:W-:Y:S04]  /*f000*/  ISETP.GE.AND P1, PT, R142.reuse, R185, PT ;  /* 0x000000b98e00720c */ /* 0x040fe80003f26270 */
[----:B------:R-:W-:Y:S11]  /*f010*/  ISETP.GE.AND P1, PT, R142, R184, !P1 ;  /* 0x000000b88e00720c */ /* 0x000ff60004f26270 */
[----:B------:R-:W-:Y:S02]  /*f020*/  @!UPT UIADD3 URZ, URZ, URZ, URZ ;  /* 0x0000003f3f3ff290 */ /* 0x000fe4000fffe03f */
[----:B------:R-:W2:Y:S01]  /*f030*/  @P1 LDC.64 R2, c[0x0][0x338] ;  /* 0x0000ce00ff021b82 */ /* 0x000ea20000000a00 */
[----:B-1----:R-:W-:Y:S01]  /*f040*/  @P0 IMAD.MOV.U32 R6, RZ, RZ, R65 ;  /* 0x000000ffff060224 */ /* 0x002fe200078e0041 */
[----:B------:R1:W3:Y:S01]  /*f050*/  @P0 LDG.E.128 R16, desc[UR6][R20.64] ;  /* 0x0000000614100981 */ /* 0x0002e2000c1e1d00 */
[----:B------:R-:W-:Y:S03]  /*f060*/  @P0 MOV R7, R64 ;  /* 0x0000004000070202 */ /* 0x000fe60000000f00 */
[----:B------:R-:W-:Y:S04]  /*f070*/  @P0 IMAD.WIDE.U32 R6, R4, 0xc0, R6 ;  /* 0x000000c004060825 */ /* 0x000fe800078e0006 */
[----:B------:R-:W-:Y:S02]  /*f080*/  @P0 IMAD.IADD R7, R7, 0x1, R5 ;  /* 0x0000000107070824 */ /* 0x000fe400078e0205 */
[----:B--2---:R-:W-:Y:S02]  /*f090*/  @P1 IMAD R3, R3, 0xe0, RZ ;  /* 0x000000e003031824 */ /* 0x004fe400078e02ff */
[----:B-1----:R-:W-:Y:S01]  /*f0a0*/  @P1 IMAD.MOV.U32 R20, RZ, RZ, R97 ;  /* 0x000000ffff141224 */ /* 0x002fe200078e0061 */
[----:B------:R-:W-:Y:S03]  /*f0b0*/  @P1 MOV R21, R96 ;  /* 0x0000006000151202 */ /* 0x000fe60000000f00 */
[----:B------:R-:W-:Y:S05]  /*f0c0*/  @P1 IMAD.WIDE.U32 R20, R2, 0xe0, R20 ;  /* 0x000000e002141825 */ /* 0x000fea00078e0014 */
[----:B------:R-:W-:Y:S02]  /*f0d0*/  @P1 IADD3 R21, R21, R3, RZ ;  /* 0x0000000315151210 */ /* 0x000fe40007ffe0ff */
[----:B------:R-:W1:Y:S02]  /*f0e0*/  @P1 LDC.64 R2, c[0x0][0x248] ;  /* 0x00009200ff021b82 */ /* 0x000e640000000a00 */
[----:B-1----:R-:W-:Y:S01]  /*f0f0*/  @P1 IMAD R3, R3, 0xe0, RZ ;  /* 0x000000e003031824 */ /* 0x002fe200078e02ff */
[----:B---3--:R1:W-:Y:S01]  /*f100*/  @P0 STG.E.128 desc[UR6][R6.64], R16 ;  /* 0x0000001006000986 */ /* 0x0083e2000c101d06 */
[C---:B------:R-:W-:Y:S04]  /*f110*/  ISETP.GE.AND P0, PT, R141.reuse, R185, PT ;  /* 0x000000b98d00720c */ /* 0x040fe80003f06270 */
[----:B------:R-:W-:Y:S01]  /*f120*/  ISETP.GE.AND P0, PT, R141, R184, !P0 ;  /* 0x000000b88d00720c */ /* 0x000fe20004706270 */
[----:B-1----:R-:W-:Y:S01]  /*f130*/  @P1 IMAD.MOV.U32 R16, RZ, RZ, R65 ;  /* 0x000000ffff101224 */ /* 0x002fe200078e0041 */
[----:B------:R-:W2:Y:S01]  /*f140*/  @P1 LDG.E.128 R4, desc[UR6][R20.64] ;  /* 0x0000000614041981 */ /* 0x000ea2000c1e1d00 */
[----:B------:R-:W-:Y:S10]  /*f150*/  @P1 MOV R17, R64 ;  /* 0x0000004000111202 */ /* 0x000ff40000000f00 */
[C---:B------:R-:W-:Y:S01]  /*f160*/  @P0 LEA R18, P2, R75.reuse, R97, 0x1 ;  /* 0x000000614b120211 */ /* 0x040fe200078408ff */
[----:B------:R-:W-:Y:S03]  /*f170*/  @P1 IMAD.WIDE.U32 R16, R2, 0xe0, R16 ;  /* 0x000000e002101825 */ /* 0x000fe600078e0010 */
[----:B------:R-:W-:Y:S01]  /*f180*/  @P0 LEA.HI.X R19, R75, R96, R74, 0x1, P2 ;  /* 0x000000604b130211 */ /* 0x000fe200010f0c4a */
        /* <DEDUP_REMOVED lines=43> */
[----:B--2---:R-:W-:Y:S01]  /*f440*/  @P1 IMAD R3, R3, 0x160, RZ ;  /* 0x0000016003031824 */ /* 0x004fe200078e02ff */
[----:B------:R-:W2:Y:S01]  /*f450*/  @P1 LDC.64 R4, c[0x0][0x248] ;  /* 0x00009200ff041b82 */ /* 0x000ea20000000a00 */
[----:B-1----:R-:W-:Y:S01]  /*f460*/  @P1 IMAD.MOV.U32 R20, RZ, RZ, R97 ;  /* 0x000000ffff141224 */ /* 0x002fe200078e0061 */
[----:B------:R-:W-:Y:S03]  /*f470*/  @P1 MOV R21, R96 ;  /* 0x0000006000151202 */ /* 0x000fe60000000f00 */
[----:B------:R-:W-:Y:S05]  /*f480*/  @P1 IMAD.WIDE.U32 R20, R2, 0x160, R20 ;  /* 0x0000016002141825 */ /* 0x000fea00078e0014 */
[----:B------:R-:W-:Y:S01]  /*f490*/  @P1 IADD3 R21, R21, R3, RZ ;  /* 0x0000000315151210 */ /* 0x000fe20007ffe0ff */
[----:B--2---:R-:W-:Y:S01]  /*f4a0*/  @P1 IMAD R5, R5, 0x160, RZ ;  /* 0x0000016005051824 */ /* 0x004fe200078e02ff */
        /* <DEDUP_REMOVED lines=68> */
[----:B---3--:R1:W-:Y:S07]  /*f8f0*/  @P0 STG.E.128 desc[UR6][R6.64], R16 ;  /* 0x0000001006000986 */ /* 0x0083ee000c101d06 */
[----:B-1----:R-:W2:Y:S01]  /*f900*/  @P1 LDG.E.128 R4, desc[UR6][R20.64] ;  /* 0x0000000614041981 */ /* 0x002ea2000c1e1d00 */
[----:B------:R-:W-:Y:S01]  /*f910*/  @P1 IMAD.MOV.U32 R16, RZ, RZ, R65 ;  /* 0x000000ffff101224 */ /* 0x000fe200078e0041 */
[----:B------:R-:W-:Y:S03]  /*f920*/  @P1 MOV R17, R64 ;  /* 0x0000004000111202 */ /* 0x000fe60000000f00 */
[----:B------:R-:W-:Y:S04]  /*f930*/  @P1 IMAD.WIDE.U32 R16, R2, 0x1e0, R16 ;  /* 0x000001e002101825 */ /* 0x000fe800078e0010 */
[----:B------:R-:W-:Y:S05]  /*f940*/  @P1 IMAD.IADD R17, R17, 0x1, R3 ;  /* 0x0000000111111824 */ /* 0x000fea00078e0203 */
[----:B--2---:R1:W-:Y:S02]  /*f950*/  @P1 STG.E.128 desc[UR6][R16.64], R4 ;  /* 0x0000000410001986 */ /* 0x0043e4000c101d06 */
.L_x_2630:
[----:B------:R-:W-:Y:S01]  /*f960*/  PLOP3.LUT P0, PT, PT, PT, UP1, 0x40, 0x0 ;  /* 0x000000000000781c */ /* 0x000fe20003f0e818 */
[----:B------:R-:W-:Y:S01]  /*f970*/  IMAD.MOV.U32 R2, RZ, RZ, R97 ;  /* 0x000000ffff027224 */ /* 0x000fe200078e0061 */
[----:B------:R-:W5:Y:S01]  /*f980*/  LDC R0, c[0x0][0x338] ;  /* 0x0000ce00ff007b82 */ /* 0x000f620000000800 */
[----:B------:R-:W-:Y:S02]  /*f990*/  IMAD.MOV.U32 R3, RZ, RZ, R96 ;  /* 0x000000ffff037224 */ /* 0x000fe400078e0060 */
[----:B-----5:R-:W-:Y:S05]  /*f9a0*/  IMAD.U32 R0, R0, -0x100, RZ ;  /* 0xffffff0000007824 */ /* 0x020fea00078e00ff */
[C---:B------:R-:W-:Y:S04]  /*f9b0*/  LEA R97, P1, R0.reuse, R2, 0x1 ;  /* 0x0000000200617211 */ /* 0x040fe800078208ff */
[----:B------:R-:W-:Y:S01]  /*f9c0*/  LEA.HI.X.SX32 R96, R0, R3, 0x1, P1 ;  /* 0x0000000300607211 */ /* 0x000fe200008f0eff */
[----:B------:R-:W-:Y:S08]  /*f9d0*/  @P0 BRA `(.L_x_2695) ;  /* 0x0000000400340947 */ /* 0x000ff00003800000 */
[----:B------:R-:W-:Y:S04]  /*f9e0*/  IADD3 R0, R11, -0x1, RZ ;  /* 0xffffffff0b007810 */ /* 0x000fe80007ffe0ff */
[----:B------:R-:W-:Y:S11]  /*f9f0*/  ISETP.GT.AND P0, PT, R0, R43, PT ;  /* 0x0000002b0000720c */ /* 0x000ff60003f04270 */
[----:B------:R-:W-:Y:S02]  /*fa00*/  @!UPT UIADD3 URZ, URZ, URZ, URZ ;  /* 0x0000003f3f3ff290 */ /* 0x000fe4000fffe03f */
[----:B------:R-:W-:Y:S05]  /*fa10*/  @!P0 BRA `(.L_x_2696) ;  /* 0x0000000400548947 */ /* 0x000fea0003800000 */
[----:B------:R-:W5:Y:S01]  /*fa20*/  LDC R3, c[0x0][0x380] ;  /* 0x0000e000ff037b82 */ /* 0x000f620000000800 */
[----:B------:R-:W-:Y:S02]  /*fa30*/  IADD3 R0, R13, -0x200, RZ ;  /* 0xfffffe000d007810 */ /* 0x000fe40007ffe0ff */
[----:B------:R-:W-:Y:S02]  /*fa40*/  IABS R13, R12 ;  /* 0x0000000c000d7213 */ /* 0x000fe40000000000 */
[----:B-1-34-:R-:W-:Y:S02]  /*fa50*/  IABS R7, R0 ;  /* 0x0000000000077213 */ /* 0x01afe40000000000 */
[----:B-----5:R-:W-:Y:S04]  /*fa60*/  IABS R2, R3 ;  /* 0x0000000300027213 */ /* 0x020fe80000000000 */
        /* <DEDUP_REMOVED lines=10> */
[----:B------:R-:W-:Y:S01]  /*fb10*/  IMAD.MOV R6, RZ, RZ, -R4 ;  /* 0x000000ffff067224 */ /* 0x000fe200078e0a04 */
[----:B------:R-:W-:Y:S03]  /*fb20*/  IADD3 R8, -R5, RZ, RZ ;  /* 0x000000ff05087210 */ /* 0x000fe60007ffe1ff */
[----:B------:R-:W-:Y:S01]  /*fb30*/  IMAD R7, R2, R6, R7 ;  /* 0x0000000602077224 */ /* 0x000fe200078e0207 */
[----:B------:R-:W-:Y:S01]  /*fb40*/  LOP3.LUT R6, R12, R3, RZ, 0x3c, !PT ;  /* 0x000000030c067212 */ /* 0x000fe200078e3cff */
[C---:B------:R-:W-:Y:S03]  /*fb50*/  IMAD R13, R2.reuse, R8, R13 ;  /* 0x00000008020d7224 */ /* 0x040fe600078e020d */
[C---:B------:R-:W-:Y:S02]  /*fb60*/  ISETP.GT.U32.AND P0, PT, R2.reuse, R7, PT ;  /* 0x000000070200720c */ /* 0x040fe40003f04070 */
[----:B------:R-:W-:Y:S02]  /*fb70*/  ISETP.GT.U32.AND P3, PT, R2, R13, PT ;  /* 0x0000000d0200720c */ /* 0x000fe40003f64070 */
[----:B------:R-:W-:Y:S09]  /*fb80*/  ISETP.GE.AND P2, PT, R6, RZ, PT ;  /* 0x000000ff0600720c */ /* 0x000ff20003f46270 */
[--C-:B------:R-:W-:Y:S01]  /*fb90*/  @!P0 IMAD.IADD R7, R7, 0x1, -R2.reuse ;  /* 0x0000000107078824 */ /* 0x100fe200078e0a02 */
[----:B------:R-:W-:Y:S01]  /*fba0*/  @!P0 IADD3 R4, R4, 0x1, RZ ;  /* 0x0000000104048810 */ /* 0x000fe20007ffe0ff */
[----:B------:R-:W-:Y:S01]  /*fbb0*/  @!P3 IMAD.IADD R13, R13, 0x1, -R2 ;  /* 0x000000010d0db824 */ /* 0x000fe200078e0a02 */
[----:B------:R-:W-:Y:S01]  /*fbc0*/  ISETP.NE.AND P0, PT, R3, RZ, PT ;  /* 0x000000ff0300720c */ /* 0x000fe20003f05270 */
[----:B------:R-:W-:Y:S01]  /*fbd0*/  @!P3 VIADD R5, R5, 0x1 ;  /* 0x000000010505b836 */ /* 0x000fe20000000000 */
[-C--:B------:R-:W-:Y:S02]  /*fbe0*/  ISETP.GE.U32.AND P4, PT, R7, R2.reuse, PT ;  /* 0x000000020700720c */ /* 0x080fe40003f86070 */
[----:B------:R-:W-:Y:S02]  /*fbf0*/  ISETP.GE.U32.AND P5, PT, R13, R2, PT ;  /* 0x000000020d00720c */ /* 0x000fe40003fa6070 */
[CC--:B------:R-:W-:Y:S01]  /*fc00*/  LOP3.LUT R2, R0.reuse, R3.reuse, RZ, 0x3c, !PT ;  /* 0x0000000300027212 */ /* 0x0c0fe200078e3cff */
[----:B------:R-:W-:Y:S03]  /*fc10*/  IMAD.IADD R0, R0, 0x1, -R12 ;  /* 0x0000000100007824 */ /* 0x000fe600078e0a0c */
[----:B------:R-:W-:Y:S02]  /*fc20*/  ISETP.GE.AND P1, PT, R2, RZ, PT ;  /* 0x000000ff0200720c */ /* 0x000fe40003f26270 */
[----:B------:R-:W-:Y:S03]  /*fc30*/  LOP3.LUT R2, RZ, R3, RZ, 0x33, !PT ;  /* 0x00000003ff027212 */ /* 0x000fe600078e33ff */
[----:B------:R-:W-:Y:S02]  /*fc40*/  @P4 VIADD R4, R4, 0x1 ;  /* 0x0000000104044836 */ /* 0x000fe40000000000 */
[----:B------:R-:W-:Y:S04]  /*fc50*/  @P5 IADD3 R5, R5, 0x1, RZ ;  /* 0x0000000105055810 */ /* 0x000fe80007ffe0ff */
[----:B------:R-:W-:Y:S02]  /*fc60*/  @!P2 IADD3 R5, -R5, RZ, RZ ;  /* 0x000000ff0505a210 */ /* 0x000fe40007ffe1ff */
[----:B------:R-:W-:Y:S05]  /*fc70*/  @!P1 IMAD.MOV R4, RZ, RZ, -R4 ;  /* 0x000000ffff049224 */ /* 0x000fea00078e0a04 */
[C---:B------:R-:W-:Y:S02]  /*fc80*/  SEL R4, R2.reuse, R4, !P0 ;  /* 0x0000000402047207 */ /* 0x040fe40004000000 */
[----:B------:R-:W-:Y:S02]  /*fc90*/  SEL R2, R2, R5, !P0 ;  /* 0x0000000502027207 */ /* 0x000fe40004000000 */
[-C--:B--2---:R-:W-:Y:S02]  /*fca0*/  LEA R16, P1, R4, R248.reuse, 0x2 ;  /* 0x000000f804107211 */ /* 0x084fe400078210ff */
[----:B------:R-:W-:Y:S02]  /*fcb0*/  LEA R6, P0, R2, R248, 0x2 ;  /* 0x000000f802067211 */ /* 0x000fe400078010ff */
[-C--:B------:R-:W-:Y:S02]  /*fcc0*/  LEA.HI.X.SX32 R17, R4, R249.reuse, 0x2, P1 ;  /* 0x000000f904117211 */ /* 0x080fe400008f16ff */
[C---:B------:R-:W-:Y:S02]  /*fcd0*/  LEA.HI.X.SX32 R7, R2.reuse, R249, 0x2, P0 ;  /* 0x000000f902077211 */ /* 0x040fe400000f16ff */
[----:B------:R-:W-:Y:S01]  /*fce0*/  IADD3 R2, R2, -R4, RZ ;  /* 0x8000000402027210 */ /* 0x000fe20007ffe0ff */
[----:B------:R-:W2:Y:S04]  /*fcf0*/  LDG.E R5, desc[UR6][R16.64] ;  /* 0x0000000610057981 */ /* 0x000ea8000c1e1900 */
[----:B------:R-:W-:Y:S01]  /*fd00*/  IMAD R0, R2, R3, R0 ;  /* 0x0000000302007224 */ /* 0x000fe200078e0200 */
[----:B------:R-:W2:Y:S03]  /*fd10*/  LDG.E R6, desc[UR6][R6.64] ;  /* 0x0000000606067981 */ /* 0x000ea6000c1e1900 */
[----:B------:R-:W-:Y:S01]  /*fd20*/  IMAD.WIDE.U32 R12, R0, UR36, RZ ;  /* 0x00000024000c7c25 */ /* 0x000fe2000f8e00ff */
[----:B------:R-:W-:Y:S05]  /*fd30*/  SHF.R.S32.HI R4, RZ, 0x1f, R0 ;  /* 0x0000001fff047819 */ /* 0x000fea0000011400 */
[C---:B------:R-:W-:Y:S02]  /*fd40*/  IMAD R3, R4.reuse, UR36, RZ ;  /* 0x0000002404037c24 */ /* 0x040fe4000f8e02ff */
[----:B------:R-:W-:Y:S02]  /*fd50*/  IMAD R4, R4, UR30, RZ ;  /* 0x0000001e04047c24 */ /* 0x000fe4000f8e02ff */
[C---:B------:R-:W-:Y:S02]  /*fd60*/  IMAD R3, R0.reuse, UR37, R3 ;  /* 0x0000002500037c24 */ /* 0x040fe4000f8e0203 */
[----:B------:R-:W-:Y:S03]  /*fd70*/  IMAD R4, R0, UR31, R4 ;  /* 0x0000001f00047c24 */ /* 0x000fe6000f8e0204 */
[----:B------:R-:W-:Y:S01]  /*fd80*/  IADD3 R13, R13, R3, RZ ;  /* 0x000000030d0d7210 */ /* 0x000fe20007ffe0ff */
[----:B--2---:R-:W-:Y:S04]  /*fd90*/  IMAD.IADD R6, R5, 0x1, -R6 ;  /* 0x0000000105067824 */ /* 0x004fe800078e0a06 */
[C---:B------:R-:W-:Y:S01]  /*fda0*/  IMAD.WIDE.U32 R16, R6.reuse, UR32, RZ ;  /* 0x0000002006107c25 */ /* 0x040fe2000f8e00ff */
[----:B------:R-:W-:Y:S03]  /*fdb0*/  SHF.R.S32.HI R5, RZ, 0x1f, R6 ;  /* 0x0000001fff057819 */ /* 0x000fe60000011406 */
[----:B------:R-:W-:Y:S04]  /*fdc0*/  IMAD.WIDE.U32 R12, R6, UR34, R12 ;  /* 0x00000022060c7c25 */ /* 0x000fe8000f8e000c */
[C---:B------:R-:W-:Y:S01]  /*fdd0*/  IMAD R2, R5.reuse, UR32, RZ ;  /* 0x0000002005027c24 */ /* 0x040fe2000f8e02ff */
[----:B------:R-:W-:Y:S01]  /*fde0*/  LEA R67, P1, R12, R67, 0x1 ;  /* 0x000000430c437211 */ /* 0x000fe200078208ff */
[----:B------:R-:W-:Y:S02]  /*fdf0*/  IMAD R5, R5, UR34, RZ ;  /* 0x0000002205057c24 */ /* 0x000fe4000f8e02ff */
[C---:B------:R-:W-:Y:S02]  /*fe00*/  IMAD R2, R6.reuse, UR33, R2 ;  /* 0x0000002106027c24 */ /* 0x040fe4000f8e0202 */
[----:B------:R-:W-:Y:S02]  /*fe10*/  IMAD R5, R6, UR35, R5 ;  /* 0x0000002306057c24 */ /* 0x000fe4000f8e0205 */
[----:B------:R-:W-:Y:S01]  /*fe20*/  IMAD.IADD R3, R17, 0x1, R2 ;  /* 0x0000000111037824 */ /* 0x000fe200078e0202 */
[----:B------:R-:W-:Y:S01]  /*fe30*/  MOV R2, R16 ;  /* 0x0000001000027202 */ /* 0x000fe20000000f00 */
[----:B------:R-:W-:Y:S04]  /*fe40*/  IMAD.IADD R5, R13, 0x1, R5 ;  /* 0x000000010d057824 */ /* 0x000fe800078e0205 */
[----:B------:R-:W-:Y:S01]  /*fe50*/  IMAD.WIDE.U32 R2, R0, UR30, R2 ;  /* 0x0000001e00027c25 */ /* 0x000fe2000f8e0002 */
[----:B------:R-:W-:Y:S02]  /*fe60*/  LEA.HI.X R66, R12, R66, R5, 0x1, P1 ;  /* 0x000000420c427211 */ /* 0x000fe400008f0c05 */
[C---:B------:R-:W-:Y:S02]  /*fe70*/  LEA R65, P0, R2.reuse, R65, 0x1 ;  /* 0x0000004102417211 */ /* 0x040fe400078008ff */
[----:B------:R-:W-:Y:S04]  /*fe80*/  IADD3 R4, R3, R4, RZ ;  /* 0x0000000403047210 */ /* 0x000fe80007ffe0ff */
[----:B------:R-:W-:Y:S01]  /*fe90*/  LEA.HI.X R64, R2, R64, R4, 0x1, P0 ;  /* 0x0000004002407211 */ /* 0x000fe200000f0c04 */
[----:B------:R-:W-:Y:S06]  /*fea0*/  BRA `(.L_x_2696) ;  /* 0x0000000000307947 */ /* 0x000fec0003800000 */
.L_x_2695:
[----:B-1-34-:R-:W-:Y:S01]  /*feb0*/  MOV R7, R66 ;  /* 0x0000004200077202 */ /* 0x01afe20000000f00 */
[----:B------:R-:W1:Y:S01]  /*fec0*/  LDC R2, c[0x0][0x250] ;  /* 0x00009400ff027b82 */ /* 0x000e620000000800 */
[----:B------:R-:W-:Y:S01]  /*fed0*/  MOV R5, R64 ;  /* 0x0000004000057202 */ /* 0x000fe20000000f00 */
[----:B------:R-:W-:Y:S06]  /*fee0*/  IMAD.MOV.U32 R6, RZ, RZ, R67 ;  /* 0x000000ffff067224 */ /* 0x000fec00078e0043 */
[----:B------:R-:W3:Y:S01]  /*fef0*/  LDC R0, c[0x0][0x248] ;  /* 0x00009200ff007b82 */ /* 0x000ee20000000800 */
[----:B------:R-:W-:Y:S02]  /*ff00*/  IMAD.MOV.U32 R4, RZ, RZ, R65 ;  /* 0x000000ffff047224 */ /* 0x000fe400078e0041 */
[----:B---3--:R-:W-:Y:S02]  /*ff10*/  IMAD.U32 R0, R0, -0x100, RZ ;  /* 0xffffff0000007824 */ /* 0x008fe400078e00ff */
[----:B-1----:R-:W-:Y:S03]  /*ff20*/  IMAD.U32 R2, R2, -0x100, RZ ;  /* 0xffffff0002027824 */ /* 0x002fe600078e00ff */
[----:B------:R-:W-:Y:S02]  /*ff30*/  LEA R65, P0, R0, R4, 0x1 ;  /* 0x0000000400417211 */ /* 0x000fe400078008ff */
[----:B------:R-:W-:Y:S02]  /*ff40*/  LEA R67, P1, R2, R6, 0x1 ;  /* 0x0000000602437211 */ /* 0x000fe400078208ff */
[----:B------:R-:W-:Y:S02]  /*ff50*/  LEA.HI.X.SX32 R64, R0, R5, 0x1, P0 ;  /* 0x0000000500407211 */ /* 0x000fe400000f0eff */
[----:B------:R-:W-:Y:S09]  /*ff60*/  LEA.HI.X.SX32 R66, R2, R7, 0x1, P1 ;  /* 0x0000000702427211 */ /* 0x000ff200008f0eff */
.L_x_2696:
[----:B------:R-:W-:Y:S04]  /*ff70*/  IADD3 R11, R11, -0x1, RZ ;  /* 0xffffffff0b0b7810 */ /* 0x000fe80007ffe0ff */
[----:B------:R-:W-:Y:S11]  /*ff80*/  ISETP.GT.AND P0, PT, R11, R43, PT ;  /* 0x0000002b0b00720c */ /* 0x000ff60003f04270 */
[----:B------:R-:W-:Y:S02]  /*ff90*/  @!UPT UIADD3 URZ, URZ, URZ, URZ ;  /* 0x0000003f3f3ff290 */ /* 0x000fe4000fffe03f */
[----:B------:R-:W-:Y:S05]  /*ffa0*/  @P0 BRA `(.L_x_2697) ;  /* 0xffffff2c00b00947 */ /* 0x000fea000383ffff */
.L_x_2595:
[----:B------:R-:W5:Y:S01]  /*ffb0*/  S2UR UR4, SR_CgaCtaId ;  /* 0x00000000000479c3 */ /* 0x000f620000008800 */
[----:B------:R-:W-:Y:S01]  /*ffc0*/  ULDC UR5, c[0x0][0x2e0] ;  /* 0x0000b80000057ab9 */ /* 0x000fe20000000800 */
[----:B------:R-:W-:-:S06]  /*ffd0*/  UMOV UR8, 0x400 ;  /* 0x0000040000087882 */ /* 0x000fcc0000000000 */
[----:B------:R-:W-:Y:S01]  /*ffe0*/  BAR.SYNC.DEFER_BLOCKING 0x0 ;  /* 0x0000000000007b1d */ /* 0x000fe20000010000 */
[----:B------:R-:W-:-:S07]  /*fff0*/  ISETP.NE.AND P0, PT, RZ, UR5, PT ;  /* 0x00000005ff007c0c */ /* 0x000fce000bf05270 */
[----:B------:R-:W1:Y:S01]  /*10000*/  LDC.64 R2, c[0x0][0x240] ;  /* 0x00009000ff027b82 */ /* 0x000e620000000a00 */
[----:B------:R-:W-:Y:S01]  /*10010*/  BSSY B2, `(.L_x_2698) ;  /* 0x00002fb000027945 */ /* 0x000fe20003800000 */
[----:B-----5:R-:W-:-:S06]  /*10020*/  ULEA UR4, UR4, UR8, 0x18 ;  /* 0x0000000804047291 */ /* 0x020fcc000f8ec03f */
[----:B------:R-:W-:Y:S02]  /*10030*/  LEA R250, R57, UR4, 0x1 ;  /* 0x0000000439fa7c11 */ /* 0x000fe4000f8e08ff */
[C---:B-1----:R-:W-:Y:S01]  /*10040*/  SHF.L.U64.HI R12, R2.reuse, 0x4, R3 ;  /* 0x00000004020c7819 */ /* 0x042fe20000010203 */
[----:B--234-:R-:W-:Y:S01]  /*10050*/  IMAD.SHL.U32 R16, R2, 0x10, RZ ;  /* 0x0000001002107824 */ /* 0x01cfe200078e00ff */
[----:B------:R-:W-:Y:S06]  /*10060*/  @!P0 BRA `(.L_x_2699) ;  /* 0x0000002c00448947 */ /* 0x000fec0003800000 */
[----:B------:R-:W-:Y:S01]  /*10070*/  R2UR UR9, R59 ;  /* 0x000000003b0972ca */ /* 0x000fe200000e0000 */
[----:B------:R-:W-:Y:S01]  /*10080*/  IMAD.MOV.U32 R4, RZ, RZ, RZ ;  /* 0x000000ffff047224 */ /* 0x000fe200078e00ff */
[----:B------:R-:W-:-:S11]  /*10090*/  R2UR UR8, R58 ;  /* 0x000000003a0872ca */ /* 0x000fd600000e0000 */
[----:B------:R-:W-:-:S04]  /*100a0*/  ISETP.NE.U32.AND P0, PT, RZ, UR9, PT ;  /* 0x00000009ff007c0c */ /* 0x000fc8000bf05070 */
[----:B------:R-:W-:Y:S01]  /*100b0*/  ISETP.NE.AND.EX P0, PT, RZ, UR8, PT, P0 ;  /* 0x00000008ff007c0c */ /* 0x000fe2000bf05300 */
[----:B------:R-:W-:Y:S01]  /*100c0*/  IMAD.MOV.U32 R152, RZ, RZ, R146 ;  /* 0x000000ffff987224 */ /* 0x000fe200078e0092 */
[----:B------:R-:W-:Y:S01]  /*100d0*/  LEA R0, P1, R2, R146, 0x5 ;  /* 0x0000009202007211 */ /* 0x000fe200078228ff */
[----:B------:R-:W-:-:S10]  /*100e0*/  ULDC.64 UR8, c[0x0][0x210] ;  /* 0x0000840000087ab9 */ /* 0x000fd40000000a00 */
[----:B------:R-:W2:Y:S01]  /*100f0*/  @P0 LDG.E R4, desc[UR6][R150.64] ;  /* 0x0000000696040981 */ /* 0x000ea2000c1e1900 */
[----:B------:R-:W-:Y:S01]  /*10100*/  IADD3 R16, P0, R16, R146, RZ ;  /* 0x0000009210107210 */ /* 0x000fe20007f1e0ff */
[----:B------:R-:W-:Y:S01]  /*10110*/  IMAD.SHL.U32 R13, R53, 0x10, RZ ;  /* 0x00000010350d7824 */ /* 0x000fe200078e00ff */
[----:B------:R-:W-:-:S03]  /*10120*/  LEA R8, P2, R146, UR8, 0x1 ;  /* 0x0000000892087c11 */ /* 0x000fc6000f8408ff */
[--C-:B------:R-:W-:Y:S01]  /*10130*/  IMAD.X R12, R12, 0x1, R153.reuse, P0 ;  /* 0x000000010c0c7824 */ /* 0x100fe200000e0699 */
[----:B------:R-:W-:Y:S02]  /*10140*/  LEA R24, P0, R0, UR8, 0x1 ;  /* 0x0000000800187c11 */ /* 0x000fe4000f8008ff */
[----:B------:R-:W-:Y:S02]  /*10150*/  LEA.HI.X R9, R146, UR9, R153, 0x1, P2 ;  /* 0x0000000992097c11 */ /* 0x000fe400090f0c99 */
[----:B--2---:R-:W-:Y:S01]  /*10160*/  IADD3 R44, R4, R44, R39 ;  /* 0x0000002c042c7210 */ /* 0x004fe20007ffe027 */
[C---:B------:R-:W-:Y:S01]  /*10170*/  IMAD.WIDE.U32 R4, R2.reuse, 0x30, R152 ;  /* 0x0000003002047825 */ /* 0x040fe200078e0098 */
[----:B------:R-:W-:Y:S02]  /*10180*/  LEA.HI.X R2, R2, R153, R3, 0x5, P1 ;  /* 0x0000009902027211 */ /* 0x000fe400008f2c03 */
[----:B------:R-:W-:Y:S01]  /*10190*/  LEA R28, P1, R16, UR8, 0x1 ;  /* 0x00000008101c7c11 */ /* 0x000fe2000f8208ff */
[----:B------:R-:W-:Y:S01]  /*101a0*/  IMAD R3, R3, 0x30, RZ ;  /* 0x0000003003037824 */ /* 0x000fe200078e02ff */
[----:B------:R-:W-:Y:S01]  /*101b0*/  LEA.HI.X R25, R0, UR9, R2, 0x1, P0 ;  /* 0x0000000900197c11 */ /* 0x000fe200080f0c02 */
[----:B------:R-:W-:Y:S01]  /*101c0*/  IMAD R44, R53, R44, RZ ;  /* 0x0000002c352c7224 */ /* 0x000fe200078e02ff */
[----:B------:R-:W-:Y:S01]  /*101d0*/  LEA R26, P0, R4, UR8, 0x1 ;  /* 0x00000008041a7c11 */ /* 0x000fe2000f8008ff */
[----:B------:R-:W-:Y:S01]  /*101e0*/  IMAD.IADD R3, R5, 0x1, R3 ;  /* 0x0000000105037824 */ /* 0x000fe200078e0203 */
[----:B------:R-:W-:Y:S01]  /*101f0*/  ULDC.U8 UR8, c[0x0][0x3c3] ;  /* 0x0000f0c000087ab9 */ /* 0x000fe20000000000 */
[----:B------:R-:W-:-:S02]  /*10200*/  LEA.HI.X R29, R16, UR9, R12, 0x1, P1 ;  /* 0x00000009101d7c11 */ /* 0x000fc400088f0c0c */
[-C--:B------:R-:W-:Y:S02]  /*10210*/  IADD3 R16, P2, R52, R44.reuse, RZ ;  /* 0x0000002c34107210 */ /* 0x080fe40007f5e0ff */
[----:B------:R-:W-:Y:S01]  /*10220*/  LEA.HI.X R27, R4, UR9, R3, 0x1, P0 ;  /* 0x00000009041b7c11 */ /* 0x000fe200080f0c03 */
[----:B------:R-:W-:Y:S01]  /*10230*/  IMAD.IADD R3, R242, 0x1, -R39 ;  /* 0x00000001f2037824 */ /* 0x000fe200078e0a27 */
[----:B------:R-:W-:Y:S02]  /*10240*/  ISETP.NE.AND P0, PT, RZ, UR8, PT ;  /* 0x00000008ff007c0c */ /* 0x000fe4000bf05270 */
[----:B------:R-:W-:Y:S02]  /*10250*/  SHF.R.S32.HI R12, RZ, 0x1f, R44 ;  /* 0x0000001fff0c7819 */ /* 0x000fe4000001142c */
[----:B------:R-:W-:-:S03]  /*10260*/  IADD3 R2, P1, R51, R44, RZ ;  /* 0x0000002c33027210 */ /* 0x000fc60007f3e0ff */
[--C-:B------:R-:W-:Y:S02]  /*10270*/  IMAD.X R50, R50, 0x1, R12.reuse, P2 ;  /* 0x0000000132327824 */ /* 0x100fe400010e060c */
[----:B------:R-:W-:-:S04]  /*10280*/  IMAD.X R12, R49, 0x1, R12, P1 ;  /* 0x00000001310c7824 */ /* 0x000fc800008e060c */
[----:B------:R-:W-:Y:S05]  /*10290*/  @!P0 BRA `(.L_x_2700) ;  /* 0x0000001000308947 */ /* 0x000fea0003800000 */
[----:B------:R-:W-:Y:S01]  /*102a0*/  ISETP.GE.AND P0, PT, R148, R3, PT ;  /* 0x000000039400720c */ /* 0x000fe20003f06270 */
[----:B------:R-:W-:Y:S03]  /*102b0*/  BSSY B1, `(.L_x_2701) ;  /* 0x000003e000017945 */ /* 0x000fe60003800000 */
[----:B------:R-:W-:-:S13]  /*102c0*/  ISETP.LT.OR P0, PT, R36, -0x7, P0 ;  /* 0xfffffff92400780c */ /* 0x000fda0000701670 */
[----:B------:R-:W-:Y:S05]  /*102d0*/  @P0 BRA `(.L_x_2702) ;  /* 0x0000000000ec0947 */ /* 0x000fea0003800000 */
[----:B------:R-:W5:Y:S01]  /*102e0*/  LDG.E.128 R8, desc[UR6][R8.64] ;  /* 0x0000000608087981 */ /* 0x000f62000c1e1d00 */
[----:B------:R-:W-:Y:S01]  /*102f0*/  ISETP.GE.AND P0, PT, R14, UR5, PT ;  /* 0x000000050e007c0c */ /* 0x000fe2000bf06270 */
[----:B------:R-:W-:-:S12]  /*10300*/  BSSY B0, `(.L_x_2703) ;  /* 0x0000037000007945 */ /* 0x000fd80003800000 */
[----:B------:R-:W-:Y:S05]  /*10310*/  @P0 BRA `(.L_x_2704) ;  /* 0x0000000000d40947 */ /* 0x000fea0003800000 */
[C---:B------:R-:W-:Y:S01]  /*10320*/  SHF.L.U32 R2, R16.reuse, 0x1, RZ ;  /* 0x0000000110027819 */ /* 0x040fe200000006ff */
[----:B------:R-:W-:Y:S01]  /*10330*/  ULDC.64 UR8, c[0x0][0x360] ;  /* 0x0000d80000087ab9 */ /* 0x000fe20000000a00 */
[----:B------:R-:W-:Y:S01]  /*10340*/  SHF.L.U64.HI R0, R16, 0x1, R50 ;  /* 0x0000000110007819 */ /* 0x000fe20000010232 */
[----:B------:R-:W-:Y:S01]  /*10350*/  ULDC.64 UR10, c[0x0][0x358] ;  /* 0x0000d600000a7ab9 */ /* 0x000fe20000000a00 */
[C---:B------:R-:W-:Y:S02]  /*10360*/  IADD3 R4, P0, R2.reuse, UR8, RZ ;  /* 0x0000000802047c10 */ /* 0x040fe4000ff1e0ff */
[----:B------:R-:W-:Y:S02]  /*10370*/  IADD3 R6, P1, R2, UR10, RZ ;  /* 0x0000000a02067c10 */ /* 0x000fe4000ff3e0ff */
[C---:B------:R-:W-:Y:S02]  /*10380*/  IADD3.X R5, R0.reuse, UR9, RZ, P0, !PT ;  /* 0x0000000900057c10 */ /* 0x040fe400087fe4ff */
[----:B------:R-:W-:-:S04]  /*10390*/  IADD3.X R7, R0, UR11, RZ, P1, !PT ;  /* 0x0000000b00077c10 */ /* 0x000fc80008ffe4ff */
[----:B------:R-:W2:Y:S04]  /*103a0*/  LDG.E.64 R4, desc[UR6][R4.64] ;  /* 0x0000000604047981 */ /* 0x000ea8000c1e1b00 */
[----:B------:R-:W3:Y:S01]  /*103b0*/  LDG.E.64 R6, desc[UR6][R6.64] ;  /* 0x0000000606067981 */ /* 0x000ee2000c1e1b00 */
[----:B-----5:R-:W-:Y:S02]  /*103c0*/  MOV R20, R9 ;  /* 0x0000000900147202 */ /* 0x020fe40000000f00 */
[----:B------:R-:W-:Y:S02]  /*103d0*/  MOV R17, R11 ;  /* 0x0000000b00117202 */ /* 0x000fe40000000f00 */
[----:B------:R-:W-:Y:S01]  /*103e0*/  MOV R0, R8 ;  /* 0x0000000800007202 */ /* 0x000fe20000000f00 */
[----:B------:R-:W-:Y:S01]  /*103f0*/  HADD2.F32 R21, -RZ, R20.H0_H0 ;  /* 0x20000014ff157230 */ /* 0x000fe20000004100 */
[----:B------:R-:W-:Y:S01]  /*10400*/  MOV R19, R10 ;  /* 0x0000000a00137202 */ /* 0x000fe20000000f00 */
[----:B------:R-:W-:-:S02]  /*10410*/  HADD2.F32 R18, -RZ, R17.H0_H0 ;  /* 0x20000011ff127230 */ /* 0x000fc40000004100 */
[----:B------:R-:W-:Y:S02]  /*10420*/  HADD2.F32 R20, -RZ, R20.H1_H1 ;  /* 0x30000014ff147230 */ /* 0x000fe40000004100 */
[----:B------:R-:W-:Y:S02]  /*10430*/  HADD2.F32 R17, -RZ, R17.H1_H1 ;  /* 0x30000011ff117230 */ /* 0x000fe40000004100 */
[----:B--2---:R-:W-:Y:S02]  /*10440*/  HADD2.F32 R9, -RZ, R4.H1_H1 ;  /* 0x30000004ff097230 */ /* 0x004fe40000004100 */
[----:B------:R-:W-:Y:S02]  /*10450*/  HADD2.F32 R2, -RZ, R5.H1_H1 ;  /* 0x30000005ff027230 */ /* 0x000fe40000004100 */
[----:B---3--:R-:W-:Y:S02]  /*10460*/  HADD2.F32 R12, -RZ, R6.H1_H1 ;  /* 0x30000006ff0c7230 */ /* 0x008fe40000004100 */
[----:B------:R-:W-:Y:S01]  /*10470*/  FMUL.FTZ R10, R20, R9 ;  /* 0x00000009140a7220 */ /* 0x000fe20000410000 */
[----:B------:R-:W-:-:S02]  /*10480*/  HADD2.F32 R11, -RZ, R7.H1_H1 ;  /* 0x30000007ff0b7230 */ /* 0x000fc40000004100 */
[-C--:B------:R-:W-:Y:S01]  /*10490*/  FMUL.FTZ R8, R17, R2.reuse ;  /* 0x0000000211087220 */ /* 0x080fe20000410000 */
[C---:B------:R-:W-:Y:S01]  /*104a0*/  FMUL.FTZ R9, R21.reuse, R9 ;  /* 0x0000000915097220 */ /* 0x040fe20000410000 */
[C---:B------:R-:W-:Y:S01]  /*104b0*/  FMUL.FTZ R2, R18.reuse, R2 ;  /* 0x0000000212027220 */ /* 0x040fe20000410000 */
[-C--:B------:R-:W-:Y:S01]  /*104c0*/  FFMA.FTZ R10, R21, R12.reuse, -R10 ;  /* 0x0000000c150a7223 */ /* 0x080fe2000001080a */
[-C--:B------:R-:W-:Y:S01]  /*104d0*/  FFMA.FTZ R8, R18, R11.reuse, -R8 ;  /* 0x0000000b12087223 */ /* 0x080fe20000010808 */
[----:B------:R-:W-:Y:S01]  /*104e0*/  FFMA.FTZ R9, R20, R12, R9 ;  /* 0x0000000c14097223 */ /* 0x000fe20000010009 */
[----:B------:R-:W-:Y:S01]  /*104f0*/  FFMA.FTZ R2, R17, R11, R2 ;  /* 0x0000000b11027223 */ /* 0x000fe20000010002 */
[--C-:B------:R-:W-:Y:S02]  /*10500*/  HADD2.F32 R11, -RZ, R0.reuse.H0_H0 ;  /* 0x20000000ff0b7230 */ /* 0x100fe40000004100 */
[----:B------:R-:W-:Y:S01]  /*10510*/  HADD2.F32 R12, -RZ, R0.H1_H1 ;  /* 0x30000000ff0c7230 */ /* 0x000fe20000004100 */
[----:B------:R-:W-:Y:S01]  /*10520*/  F2FP.F16.F32.PACK_AB R9, R9, R10 ;  /* 0x0000000a0909723e */ /* 0x000fe200000000ff */
[----:B------:R-:W-:Y:S01]  /*10530*/  HADD2.F32 R4, -RZ, R4.H0_H0 ;  /* 0x20000004ff047230 */ /* 0x000fe20000004100 */
[----:B------:R-:W-:Y:S01]  /*10540*/  F2FP.F16.F32.PACK_AB R2, R2, R8 ;  /* 0x000000080202723e */ /* 0x000fe200000000ff */
[----:B------:R-:W-:-:S02]  /*10550*/  HADD2.F32 R0, -RZ, R19.H0_H0 ;  /* 0x20000013ff007230 */ /* 0x000fc40000004100 */
[----:B------:R-:W-:Y:S02]  /*10560*/  HADD2.F32 R5, -RZ, R5.H0_H0 ;  /* 0x20000005ff057230 */ /* 0x000fe40000004100 */
[-C--:B------:R-:W-:Y:S01]  /*10570*/  FMUL.FTZ R18, R11, R4.reuse ;  /* 0x000000040b127220 */ /* 0x080fe20000410000 */
[----:B------:R-:W-:Y:S02]  /*10580*/  HADD2.F32 R19, -RZ, R19.H1_H1 ;  /* 0x30000013ff137230 */ /* 0x000fe40000004100 */
[----:B------:R-:W-:Y:S02]  /*10590*/  HADD2.F32 R17, -RZ, R7.H0_H0 ;  /* 0x20000007ff117230 */ /* 0x000fe40000004100 */
[----:B------:R-:W-:Y:S01]  /*105a0*/  FMUL.FTZ R7, R12, R4 ;  /* 0x000000040c077220 */ /* 0x000fe20000410000 */
[----:B------:R-:W-:Y:S02]  /*105b0*/  HADD2.F32 R6, -RZ, R6.H0_H0 ;  /* 0x20000006ff067230 */ /* 0x000fe40000004100 */
[-C--:B------:R-:W-:Y:S01]  /*105c0*/  FMUL.FTZ R4, R19, R5.reuse ;  /* 0x0000000513047220 */ /* 0x080fe20000410000 */
[----:B------:R-:W-:-:S02]  /*105d0*/  FMUL.FTZ R5, R0, R5 ;  /* 0x0000000500057220 */ /* 0x000fc40000410000 */
[-C--:B------:R-:W-:Y:S01]  /*105e0*/  FFMA.FTZ R7, R11, R6.reuse, -R7 ;  /* 0x000000060b077223 */ /* 0x080fe20000010807 */
[----:B------:R-:W-:Y:S01]  /*105f0*/  FFMA.FTZ R18, R12, R6, R18 ;  /* 0x000000060c127223 */ /* 0x000fe20000010012 */
[-C--:B------:R-:W-:Y:S01]  /*10600*/  FFMA.FTZ R4, R0, R17.reuse, -R4 ;  /* 0x0000001100047223 */ /* 0x080fe20000010804 */
[----:B------:R-:W-:Y:S01]  /*10610*/  FFMA.FTZ R5, R19, R17, R5 ;  /* 0x0000001113057223 */ /* 0x000fe20000010005 */
[----:B------:R-:W-:Y:S02]  /*10620*/  MOV R11, R2 ;  /* 0x00000002000b7202 */ /* 0x000fe40000000f00 */
[----:B------:R-:W-:Y:S02]  /*10630*/  F2FP.F16.F32.PACK_AB R7, R18, R7 ;  /* 0x000000071207723e */ /* 0x000fe400000000ff */
[----:B------:R-:W-:Y:S02]  /*10640*/  F2FP.F16.F32.PACK_AB R4, R5, R4 ;  /* 0x000000040504723e */ /* 0x000fe400000000ff */
[----:B------:R-:W-:-:S02]  /*10650*/  MOV R8, R7 ;  /* 0x0000000700087202 */ /* 0x000fc40000000f00 */
[----:B------:R-:W-:Y:S02]  /*10660*/  MOV R10, R4 ;  /* 0x00000004000a7202 */ /* 0x000fe40000000f00 */
.L_x_2704:
[----:B------:R-:W-:Y:S05]  /*10670*/  BSYNC B0 ;  /* 0x0000000000007941 */ /* 0x000fea0003800000 */
.L_x_2703:
[----:B-----5:R1:W-:Y:S02]  /*10680*/  STS.128 [R250], R8 ;  /* 0x00000008fa007388 */ /* 0x0203e40000000c00 */
.L_x_2702:
[----:B------:R-:W-:Y:S05]  /*10690*/  BSYNC B1 ;  /* 0x0000000000017941 */ /* 0x000fea0003800000 */
.L_x_2701:
[----:B------:R-:W-:Y:S01]  /*106a0*/  VIADD R0, R148, 0x10 ;  /* 0x0000001094007836 */ /* 0x000fe20000000000 */
[----:B------:R-:W-:Y:S04]  /*106b0*/  BSSY B1, `(.L_x_2705) ;  /* 0x0000042000017945 */ /* 0x000fe80003800000 */
[----:B------:R-:W-:-:S04]  /*106c0*/  ISETP.GE.AND P0, PT, R0, R3, PT ;  /* 0x000000030000720c */ /* 0x000fc80003f06270 */
[----:B------:R-:W-:-:S13]  /*106d0*/  ISETP.LT.OR P0, PT, R36, -0x87, P0 ;  /* 0xffffff792400780c */ /* 0x000fda0000701670 */
[----:B------:R-:W-:Y:S05]  /*106e0*/  @P0 BRA `(.L_x_2706) ;  /* 0x0000000000f80947 */ /* 0x000fea0003800000 */
[----:B-1----:R1:W5:Y:S01]  /*106f0*/  LDG.E.128 R8, desc[UR6][R28.64] ;  /* 0x000000061c087981 */ /* 0x002362000c1e1d00 */
[----:B------:R-:W-:Y:S01]  /*10700*/  ISETP.GE.AND P0, PT, R14, UR5, PT ;  /* 0x000000050e007c0c */ /* 0x000fe2000bf06270 */
[----:B------:R-:W-:-:S12]  /*10710*/  BSSY B0, `(.L_x_2707) ;  /* 0x000003a000007945 */ /* 0x000fd80003800000 */
[----:B------:R-:W-:Y:S05]  /*10720*/  @P0 BRA `(.L_x_2708) ;  /* 0x0000000000e00947 */ /* 0x000fea0003800000 */
[C---:B------:R-:W-:Y:S01]  /*10730*/  IADD3 R2, P0, R13.reuse, R16, RZ ;  /* 0x000000100d027210 */ /* 0x040fe20007f1e0ff */
[----:B------:R-:W-:Y:S01]  /*10740*/  ULDC.64 UR8, c[0x0][0x360] ;  /* 0x0000d80000087ab9 */ /* 0x000fe20000000a00 */
[----:B------:R-:W-:Y:S02]  /*10750*/  ULDC.64 UR10, c[0x0][0x358] ;  /* 0x0000d600000a7ab9 */ /* 0x000fe40000000a00 */
[----:B------:R-:W-:Y:S02]  /*10760*/  LEA.HI.X.SX32 R13, R13, R50, 0x1, P0 ;  /* 0x000000320d0d7211 */ /* 0x000fe400000f0eff */
[C---:B------:R-:W-:Y:S02]  /*10770*/  SHF.L.U32 R4, R2.reuse, 0x1, RZ ;  /* 0x0000000102047819 */ /* 0x040fe400000006ff */
[----:B------:R-:W-:Y:S02]  /*10780*/  SHF.L.U64.HI R13, R2, 0x1, R13 ;  /* 0x00000001020d7819 */ /* 0x000fe4000001020d */
[----:B------:R-:W-:-:S02]  /*10790*/  IADD3 R18, P0, R4, UR8, RZ ;  /* 0x0000000804127c10 */ /* 0x000fc4000ff1e0ff */
[----:B------:R-:W-:Y:S02]  /*107a0*/  IADD3 R6, P1, R4, UR10, RZ ;  /* 0x0000000a04067c10 */ /* 0x000fe4000ff3e0ff */
[C---:B------:R-:W-:Y:S02]  /*107b0*/  IADD3.X R19, R13.reuse, UR9, RZ, P0, !PT ;  /* 0x000000090d137c10 */ /* 0x040fe400087fe4ff */
[----:B------:R-:W-:-:S03]  /*107c0*/  IADD3.X R7, R13, UR11, RZ, P1, !PT ;  /* 0x0000000b0d077c10 */ /* 0x000fc60008ffe4ff */
[----:B------:R2:W3:Y:S04]  /*107d0*/  LDG.E.64 R4, desc[UR6][R18.64] ;  /* 0x0000000612047981 */ /* 0x0004e8000c1e1b00 */
[----:B------:R-:W4:Y:S01]  /*107e0*/  LDG.E.64 R6, desc[UR6][R6.64] ;  /* 0x0000000606067981 */ /* 0x000f22000c1e1b00 */
[----:B-----5:R-:W-:Y:S02]  /*107f0*/  MOV R20, R9 ;  /* 0x0000000900147202 */ /* 0x020fe40000000f00 */
[----:B------:R-:W-:Y:S02]  /*10800*/  MOV R17, R11 ;  /* 0x0000000b00117202 */ /* 0x000fe40000000f00 */
[----:B------:R-:W-:Y:S01]  /*10810*/  MOV R2, R8 ;  /* 0x0000000800027202 */ /* 0x000fe20000000f00 */
[----:B------:R-:W-:-:S02]  /*10820*/  HADD2.F32 R21, -RZ, R20.H0_H0 ;  /* 0x20000014ff157230 */ /* 0x000fc40000004100 */
[----:B------:R-:W-:Y:S01]  /*10830*/  HADD2.F32 R20, -RZ, R20.H1_H1 ;  /* 0x30000014ff147230 */ /* 0x000fe20000004100 */
[----:B--2---:R-:W-:Y:S01]  /*10840*/  MOV R19, R10 ;  /* 0x0000000a00137202 */ /* 0x004fe20000000f00 */
[--C-:B------:R-:W-:Y:S02]  /*10850*/  HADD2.F32 R18, -RZ, R17.reuse.H0_H0 ;  /* 0x20000011ff127230 */ /* 0x100fe40000004100 */
[----:B------:R-:W-:Y:S02]  /*10860*/  HADD2.F32 R17, -RZ, R17.H1_H1 ;  /* 0x30000011ff117230 */ /* 0x000fe40000004100 */
[----:B---3--:R-:W-:Y:S02]  /*10870*/  HADD2.F32 R10, -RZ, R4.H1_H1 ;  /* 0x30000004ff0a7230 */ /* 0x008fe40000004100 */
[----:B------:R-:W-:Y:S02]  /*10880*/  HADD2.F32 R8, -RZ, R5.H1_H1 ;  /* 0x30000005ff087230 */ /* 0x000fe40000004100 */
[----:B----4-:R-:W-:-:S02]  /*10890*/  HADD2.F32 R13, -RZ, R6.H1_H1 ;  /* 0x30000006ff0d7230 */ /* 0x010fc40000004100 */
[----:B------:R-:W-:Y:S01]  /*108a0*/  FMUL.FTZ R11, R20, R10 ;  /* 0x0000000a140b7220 */ /* 0x000fe20000410000 */
[----:B------:R-:W-:Y:S02]  /*108b0*/  HADD2.F32 R12, -RZ, R7.H1_H1 ;  /* 0x30000007ff0c7230 */ /* 0x000fe40000004100 */
[----:B------:R-:W-:Y:S01]  /*108c0*/  FMUL.FTZ R9, R17, R8 ;  /* 0x0000000811097220 */ /* 0x000fe20000410000 */
[C---:B------:R-:W-:Y:S01]  /*108d0*/  FMUL.FTZ R10, R21.reuse, R10 ;  /* 0x0000000a150a7220 */ /* 0x040fe20000410000 */
[C---:B------:R-:W-:Y:S01]  /*108e0*/  FMUL.FTZ R8, R18.reuse, R8 ;  /* 0x0000000812087220 */ /* 0x040fe20000410000 */
[-C--:B------:R-:W-:Y:S01]  /*108f0*/  FFMA.FTZ R11, R21, R13.reuse, -R11 ;  /* 0x0000000d150b7223 */ /* 0x080fe2000001080b */
[-C--:B------:R-:W-:Y:S01]  /*10900*/  FFMA.FTZ R9, R18, R12.reuse, -R9 ;  /* 0x0000000c12097223 */ /* 0x080fe20000010809 */
[----:B------:R-:W-:Y:S01]  /*10910*/  FFMA.FTZ R10, R20, R13, R10 ;  /* 0x0000000d140a7223 */ /* 0x000fe2000001000a */
[----:B------:R-:W-:Y:S01]  /*10920*/  FFMA.FTZ R8, R17, R12, R8 ;  /* 0x0000000c11087223 */ /* 0x000fe20000010008 */
[----:B------:R-:W-:-:S02]  /*10930*/  HADD2.F32 R12, -RZ, R2.H0_H0 ;  /* 0x20000002ff0c7230 */ /* 0x000fc40000004100 */
[----:B------:R-:W-:Y:S01]  /*10940*/  HADD2.F32 R13, -RZ, R2.H1_H1 ;  /* 0x30000002ff0d7230 */ /* 0x000fe20000004100 */
[----:B------:R-:W-:Y:S01]  /*10950*/  F2FP.F16.F32.PACK_AB R11, R10, R11 ;  /* 0x0000000b0a0b723e */ /* 0x000fe200000000ff */
[----:B------:R-:W-:Y:S01]  /*10960*/  HADD2.F32 R4, -RZ, R4.H0_H0 ;  /* 0x20000004ff047230 */ /* 0x000fe20000004100 */
[----:B------:R-:W-:Y:S01]  /*10970*/  F2FP.F16.F32.PACK_AB R10, R8, R9 ;  /* 0x00000009080a723e */ /* 0x000fe200000000ff */
[----:B------:R-:W-:Y:S01]  /*10980*/  HADD2.F32 R2, -RZ, R19.H0_H0 ;  /* 0x20000013ff027230 */ /* 0x000fe20000004100 */
[----:B------:R-:W-:Y:S01]  /*10990*/  MOV R9, R11 ;  /* 0x0000000b00097202 */ /* 0x000fe20000000f00 */
[----:B------:R-:W-:Y:S02]  /*109a0*/  HADD2.F32 R5, -RZ, R5.H0_H0 ;  /* 0x20000005ff057230 */ /* 0x000fe40000004100 */
[----:B------:R-:W-:Y:S01]  /*109b0*/  FMUL.FTZ R18, R12, R4 ;  /* 0x000000040c127220 */ /* 0x000fe20000410000 */
[----:B------:R-:W-:Y:S01]  /*109c0*/  HADD2.F32 R19, -RZ, R19.H1_H1 ;  /* 0x30000013ff137230 */ /* 0x000fe20000004100 */
[----:B------:R-:W-:Y:S01]  /*109d0*/  MOV R11, R10 ;  /* 0x0000000a000b7202 */ /* 0x000fe20000000f00 */
[----:B------:R-:W-:-:S02]  /*109e0*/  HADD2.F32 R17, -RZ, R7.H0_H0 ;  /* 0x20000007ff117230 */ /* 0x000fc40000004100 */
[----:B------:R-:W-:Y:S01]  /*109f0*/  FMUL.FTZ R7, R13, R4 ;  /* 0x000000040d077220 */ /* 0x000fe20000410000 */
[----:B------:R-:W-:Y:S02]  /*10a00*/  HADD2.F32 R6, -RZ, R6.H0_H0 ;  /* 0x20000006ff067230 */ /* 0x000fe40000004100 */
[-C--:B------:R-:W-:Y:S01]  /*10a10*/  FMUL.FTZ R4, R19, R5.reuse ;  /* 0x0000000513047220 */ /* 0x080fe20000410000 */
[----:B------:R-:W-:Y:S02]  /*10a20*/  FMUL.FTZ R5, R2, R5 ;  /* 0x0000000502057220 */ /* 0x000fe40000410000 */
[-C--:B------:R-:W-:Y:S01]  /*10a30*/  FFMA.FTZ R7, R12, R6.reuse, -R7 ;  /* 0x000000060c077223 */ /* 0x080fe20000010807 */
[----:B------:R-:W-:Y:S01]  /*10a40*/  FFMA.FTZ R18, R13, R6, R18 ;  /* 0x000000060d127223 */ /* 0x000fe20000010012 */
[-C--:B------:R-:W-:Y:S01]  /*10a50*/  FFMA.FTZ R4, R2, R17.reuse, -R4 ;  /* 0x0000001102047223 */ /* 0x080fe20000010804 */
[----:B------:R-:W-:-:S03]  /*10a60*/  FFMA.FTZ R5, R19, R17, R5 ;  /* 0x0000001113057223 */ /* 0x000fc60000010005 */
[----:B------:R-:W-:Y:S02]  /*10a70*/  F2FP.F16.F32.PACK_AB R7, R18, R7 ;  /* 0x000000071207723e */ /* 0x000fe400000000ff */
[----:B------:R-:W-:Y:S02]  /*10a80*/  F2FP.F16.F32.PACK_AB R4, R5, R4 ;  /* 0x000000040504723e */ /* 0x000fe400000000ff */
[----:B------:R-:W-:Y:S02]  /*10a90*/  MOV R8, R7 ;  /* 0x0000000700087202 */ /* 0x000fe40000000f00 */
[----:B------:R-:W-:Y:S02]  /*10aa0*/  MOV R10, R4 ;  /* 0x00000004000a7202 */ /* 0x000fe40000000f00 */
.L_x_2708:
[----:B------:R-:W-:Y:S05]  /*10ab0*/  BSYNC B0 ;  /* 0x0000000000007941 */ /* 0x000fea0003800000 */
.L_x_2707:
[----:B-----5:R2:W-:Y:S02]  /*10ac0*/  STS.128 [R250+0x800], R8 ;  /* 0x00080008fa007388 */ /* 0x0205e40000000c00 */
.L_x_2706:
[----:B------:R-:W-:Y:S05]  /*10ad0*/  BSYNC B1 ;  /* 0x0000000000017941 */ /* 0x000fea0003800000 */
.L_x_2705:
[----:B------:R-:W-:Y:S01]  /*10ae0*/  VIADD R13, R148, 0x20 ;  /* 0x00000020940d7836 */ /* 0x000fe20000000000 */
[----:B------:R-:W-:Y:S04]  /*10af0*/  BSSY B1, `(.L_x_2709) ;  /* 0x0000043000017945 */ /* 0x000fe80003800000 */
[----:B------:R-:W-:-:S04]  /*10b00*/  ISETP.GE.AND P0, PT, R13, R3, PT ;  /* 0x000000030d00720c */ /* 0x000fc80003f06270 */
[----:B------:R-:W-:-:S13]  /*10b10*/  ISETP.LT.OR P0, PT, R36, -0x107, P0 ;  /* 0xfffffef92400780c */ /* 0x000fda0000701670 */
[----:B------:R-:W-:Y:S05]  /*10b20*/  @P0 BRA `(.L_x_2710) ;  /* 0x0000000000fc0947 */ /* 0x000fea0003800000 */
[----:B-12---:R1:W5:Y:S01]  /*10b30*/  LDG.E.128 R8, desc[UR6][R24.64] ;  /* 0x0000000618087981 */ /* 0x006362000c1e1d00 */
[----:B------:R-:W-:Y:S01]  /*10b40*/  ISETP.GE.AND P0, PT, R14, UR5, PT ;  /* 0x000000050e007c0c */ /* 0x000fe2000bf06270 */
[----:B------:R-:W-:-:S12]  /*10b50*/  BSSY B0, `(.L_x_2711) ;  /* 0x000003b000007945 */ /* 0x000fd80003800000 */
[----:B------:R-:W-:Y:S05]  /*10b60*/  @P0 BRA `(.L_x_2712) ;  /* 0x0000000000e40947 */ /* 0x000fea0003800000 */
[----:B------:R-:W-:Y:S01]  /*10b70*/  SHF.L.U32 R2, R53, 0x5, RZ ;  /* 0x0000000535027819 */ /* 0x000fe200000006ff */
[----:B------:R-:W-:Y:S01]  /*10b80*/  ULDC.64 UR8, c[0x0][0x360] ;  /* 0x0000d80000087ab9 */ /* 0x000fe20000000a00 */
[----:B------:R-:W-:Y:S02]  /*10b90*/  ULDC.64 UR10, c[0x0][0x358] ;  /* 0x0000d600000a7ab9 */ /* 0x000fe40000000a00 */
[----:B------:R-:W-:-:S04]  /*10ba0*/  IADD3 R4, P0, R2, R16, RZ ;  /* 0x0000001002047210 */ /* 0x000fc80007f1e0ff */
[----:B------:R-:W-:Y:S02]  /*10bb0*/  LEA.HI.X.SX32 R2, R2, R50, 0x1, P0 ;  /* 0x0000003202027211 */ /* 0x000fe400000f0eff */
[C---:B------:R-:W-:Y:S02]  /*10bc0*/  SHF.L.U32 R5, R4.reuse, 0x1, RZ ;  /* 0x0000000104057819 */ /* 0x040fe400000006ff */
[----:B------:R-:W-:Y:S02]  /*10bd0*/  SHF.L.U64.HI R2, R4, 0x1, R2 ;  /* 0x0000000104027819 */ /* 0x000fe40000010202 */
[C---:B------:R-:W-:Y:S02]  /*10be0*/  IADD3 R4, P0, R5.reuse, UR8, RZ ;  /* 0x0000000805047c10 */ /* 0x040fe4000ff1e0ff */
[----:B------:R-:W-:Y:S02]  /*10bf0*/  IADD3 R6, P1, R5, UR10, RZ ;  /* 0x0000000a05067c10 */ /* 0x000fe4000ff3e0ff */
[----:B------:R-:W-:-:S02]  /*10c00*/  IADD3.X R5, R2, UR9, RZ, P0, !PT ;  /* 0x0000000902057c10 */ /* 0x000fc400087fe4ff */
        /* <DEDUP_REMOVED lines=16> */
[----:B------:R-:W-:Y:S01]  /*10d10*/  FMUL.FTZ R9, R18, R8 ;  /* 0x0000000812097220 */ /* 0x000fe20000410000 */
        /* <DEDUP_REMOVED lines=11> */
[----:B------:R-:W-:Y:S01]  /*10dd0*/  HADD2.F32 R2, -RZ, R20.H0_H0 ;  /* 0x20000014ff027230 */ /* 0x000fe20000004100 */
[----:B------:R-:W-:Y:S01]  /*10de0*/  MOV R9, R11 ;  /* 0x0000000b00097202 */ /* 0x000fe20000000f00 */
[----:B------:R-:W-:-:S02]  /*10df0*/  HADD2.F32 R5, -RZ, R5.H0_H0 ;  /* 0x20000005ff057230 */ /* 0x000fc40000004100 */
[----:B------:R-:W-:Y:S01]  /*10e00*/  FMUL.FTZ R19, R12, R4 ;  /* 0x000000040c137220 */ /* 0x000fe20000410000 */
[----:B------:R-:W-:Y:S01]  /*10e10*/  HADD2.F32 R20, -RZ, R20.H1_H1 ;  /* 0x30000014ff147230 */ /* 0x000fe20000004100 */
[----:B------:R-:W-:Y:S01]  /*10e20*/  MOV R11, R10 ;  /* 0x0000000a000b7202 */ /* 0x000fe20000000f00 */
[----:B------:R-:W-:Y:S02]  /*10e30*/  HADD2.F32 R18, -RZ, R7.H0_H0 ;  /* 0x20000007ff127230 */ /* 0x000fe40000004100 */
[C---:B------:R-:W-:Y:S01]  /*10e40*/  FMUL.FTZ R7, R17.reuse, R4 ;  /* 0x0000000411077220 */ /* 0x040fe20000410000 */
        /* <DEDUP_REMOVED lines=11> */
.L_x_2712:
[----:B------:R-:W-:Y:S05]  /*10f00*/  BSYNC B0 ;  /* 0x0000000000007941 */ /* 0x000fea0003800000 */
.L_x_2711:
[----:B-----5:R3:W-:Y:S02]  /*10f10*/  STS.128 [R250+0x1000], R8 ;  /* 0x00100008fa007388 */ /* 0x0207e40000000c00 */
.L_x_2710:
[----:B------:R-:W-:Y:S05]  /*10f20*/  BSYNC B1 ;  /* 0x0000000000017941 */ /* 0x000fea0003800000 */
.L_x_2709:
[----:B-1----:R-:W-:-:S05]  /*10f30*/  VIADD R24, R148, 0x30 ;  /* 0x0000003094187836 */ /* 0x002fca0000000000 */
[----:B------:R-:W-:-:S04]  /*10f40*/  ISETP.GE.AND P0, PT, R24, R3, PT ;  /* 0x000000031800720c */ /* 0x000fc80003f06270 */
[----:B------:R-:W-:-:S13]  /*10f50*/  ISETP.LT.OR P0, PT, R36, -0x187, P0 ;  /* 0xfffffe792400780c */ /* 0x000fda0000701670 */
[----:B------:R-:W-:Y:S05]  /*10f60*/  @P0 BRA `(.L_x_2713) ;  /* 0x0000002000140947 */ /* 0x000fea0003800000 */
[----:B--23--:R1:W5:Y:S01]  /*10f70*/  LDG.E.128 R8, desc[UR6][R26.64] ;  /* 0x000000061a087981 */ /* 0x00c362000c1e1d00 */
[----:B------:R-:W-:Y:S01]  /*10f80*/  ISETP.GE.AND P0, PT, R14, UR5, PT ;  /* 0x000000050e007c0c */ /* 0x000fe2000bf06270 */
[----:B------:R-:W-:-:S12]  /*10f90*/  BSSY B0, `(.L_x_2714) ;  /* 0x000003a000007945 */ /* 0x000fd80003800000 */
[----:B------:R-:W-:Y:S05]  /*10fa0*/  @P0 BRA `(.L_x_2715) ;  /* 0x0000000000e00947 */ /* 0x000fea0003800000 */
[----:B------:R-:W-:Y:S01]  /*10fb0*/  IMAD R53, R53, 0x30, RZ ;  /* 0x0000003035357824 */ /* 0x000fe200078e02ff */
[----:B------:R-:W-:Y:S01]  /*10fc0*/  ULDC.64 UR8, c[0x0][0x360] ;  /* 0x0000d80000087ab9 */ /* 0x000fe20000000a00 */
[----:B------:R-:W-:-:S03]  /*10fd0*/  ULDC.64 UR10, c[0x0][0x358] ;  /* 0x0000d600000a7ab9 */ /* 0x000fc60000000a00 */
[----:B------:R-:W-:-:S04]  /*10fe0*/  IADD3 R16, P0, R53, R16, RZ ;  /* 0x0000001035107210 */ /* 0x000fc80007f1e0ff */
[----:B------:R-:W-:Y:S02]  /*10ff0*/  LEA.HI.X.SX32 R50, R53, R50, 0x1, P0 ;  /* 0x0000003235327211 */ /* 0x000fe400000f0eff */
[C---:B------:R-:W-:Y:S02]  /*11000*/  SHF.L.U32 R2, R16.reuse, 0x1, RZ ;  /* 0x0000000110027819 */ /* 0x040fe400000006ff */
[----:B------:R-:W-:Y:S02]  /*11010*/  SHF.L.U64.HI R50, R16, 0x1, R50 ;  /* 0x0000000110327819 */ /* 0x000fe40000010232 */
[C---:B------:R-:W-:Y:S02]  /*11020*/  IADD3 R6, P0, R2.reuse, UR8, RZ ;  /* 0x0000000802067c10 */ /* 0x040fe4000ff1e0ff */
[----:B------:R-:W-:Y:S02]  /*11030*/  IADD3 R4, P1, R2, UR10, RZ ;  /* 0x0000000a02047c10 */ /* 0x000fe4000ff3e0ff */
[----:B------:R-:W-:-:S02]  /*11040*/  IADD3.X R7, R50, UR9, RZ, P0, !PT ;  /* 0x0000000932077c10 */ /* 0x000fc400087fe4ff */
[----:B------:R-:W-:-:S03]  /*11050*/  IADD3.X R5, R50, UR11, RZ, P1, !PT ;  /* 0x0000000b32057c10 */ /* 0x000fc60008ffe4ff */
[----:B------:R2:W3:Y:S04]  /*11060*/  LDG.E.64 R2, desc[UR6][R6.64] ;  /* 0x0000000606027981 */ /* 0x0004e8000c1e1b00 */
[----:B------:R-:W4:Y:S01]  /*11070*/  LDG.E.64 R4, desc[UR6][R4.64] ;  /* 0x0000000604047981 */ /* 0x000f22000c1e1b00 */
[----:B-----5:R-:W-:Y:S02]  /*11080*/  MOV R17, R9 ;  /* 0x0000000900117202 */ /* 0x020fe40000000f00 */
[----:B------:R-:W-:Y:S02]  /*11090*/  MOV R14, R11 ;  /* 0x0000000b000e7202 */ /* 0x000fe40000000f00 */
[----:B------:R-:W-:Y:S01]  /*110a0*/  MOV R16, R10 ;  /* 0x0000000a00107202 */ /* 0x000fe20000000f00 */
[----:B------:R-:W-:-:S02]  /*110b0*/  HADD2.F32 R18, -RZ, R17.H0_H0 ;  /* 0x20000011ff127230 */ /* 0x000fc40000004100 */
[--C-:B------:R-:W-:Y:S02]  /*110c0*/  HADD2.F32 R15, -RZ, R14.reuse.H0_H0 ;  /* 0x2000000eff0f7230 */ /* 0x100fe40000004100 */
[----:B------:R-:W-:Y:S02]  /*110d0*/  HADD2.F32 R17, -RZ, R17.H1_H1 ;  /* 0x30000011ff117230 */ /* 0x000fe40000004100 */
[----:B------:R-:W-:Y:S01]  /*110e0*/  HADD2.F32 R14, -RZ, R14.H1_H1 ;  /* 0x3000000eff0e7230 */ /* 0x000fe20000004100 */
[----:B--2---:R-:W-:Y:S01]  /*110f0*/  MOV R6, R8 ;  /* 0x0000000800067202 */ /* 0x004fe20000000f00 */
        /* <DEDUP_REMOVED lines=17> */
[--C-:B------:R-:W-:Y:S02]  /*11210*/  HADD2.F32 R6, -RZ, R16.reuse.H0_H0 ;  /* 0x20000010ff067230 */ /* 0x100fe40000004100 */
[----:B------:R-:W-:Y:S02]  /*11220*/  HADD2.F32 R3, -RZ, R3.H0_H0 ;  /* 0x20000003ff037230 */ /* 0x000fe40000004100 */
[----:B------:R-:W-:Y:S01]  /*11230*/  FMUL.FTZ R15, R11, R2 ;  /* 0x000000020b0f7220 */ /* 0x000fe20000410000 */
[----:B------:R-:W-:Y:S02]  /*11240*/  HADD2.F32 R16, -RZ, R16.H1_H1 ;  /* 0x30000010ff107230 */ /* 0x000fe40000004100 */
        /* <DEDUP_REMOVED lines=8> */
[----:B------:R-:W-:Y:S01]  /*112d0*/  FFMA.FTZ R3, R16, R14, R3 ;  /* 0x0000000e10037223 */ /* 0x000fe20000010003 */
[----:B------:R-:W-:-:S02]  /*112e0*/  MOV R11, R7 ;  /* 0x00000007000b7202 */ /* 0x000fc40000000f00 */
[----:B------:R-:W-:Y:S02]  /*112f0*/  F2FP.F16.F32.PACK_AB R5, R15, R5 ;  /* 0x000000050f05723e */ /* 0x000fe400000000ff */
[----:B------:R-:W-:Y:S02]  /*11300*/  F2FP.F16.F32.PACK_AB R2, R3, R2 ;  /* 0x000000020302723e */ /* 0x000fe400000000ff */
[----:B------:R-:W-:Y:S02]  /*11310*/  MOV R8, R5 ;  /* 0x0000000500087202 */ /* 0x000fe40000000f00 */
[----:B------:R-:W-:Y:S02]  /*11320*/  MOV R10, R2 ;  /* 0x00000002000a7202 */ /* 0x000fe40000000f00 */
.L_x_2715:
[----:B------:R-:W-:Y:S05]  /*11330*/  BSYNC B0 ;  /* 0x0000000000007941 */ /* 0x000fea0003800000 */
.L_x_2714:
[----:B-----5:R2:W-:Y:S01]  /*11340*/  STS.128 [R250+0x1800], R8 ;  /* 0x00180008fa007388 */ /* 0x0205e20000000c00 */
[----:B------:R-:W-:Y:S05]  /*11350*/  BRA `(.L_x_2713) ;  /* 0x0000001c00187947 */ /* 0x000fea0003800000 */
.L_x_2700:
[----:B------:R-:W-:Y:S01]  /*11360*/  ISETP.GE.AND P0, PT, R148, R3, PT ;  /* 0x000000039400720c */ /* 0x000fe20003f06270 */
[----:B------:R-:W-:Y:S03]  /*11370*/  BSSY B1, `(.L_x_2716) ;  /* 0x0000063000017945 */ /* 0x000fe60003800000 */
[----:B------:R-:W-:-:S13]  /*11380*/  ISETP.LT.OR P0, PT, R36, -0x7, P0 ;  /* 0xfffffff92400780c */ /* 0x000fda0000701670 */
[----:B------:R-:W-:Y:S05]  /*11390*/  @P0 BRA `(.L_x_2717) ;  /* 0x0000000400800947 */ /* 0x000fea0003800000 */
[----:B------:R1:W5:Y:S01]  /*113a0*/  LDG.E.128 R20, desc[UR6][R8.64] ;  /* 0x0000000608147981 */ /* 0x000362000c1e1d00 */
[----:B------:R-:W-:Y:S01]  /*113b0*/  ISETP.GE.AND P0, PT, R14, UR5, PT ;  /* 0x000000050e007c0c */ /* 0x000fe2000bf06270 */
[----:B------:R-:W-:-:S12]  /*113c0*/  BSSY B0, `(.L_x_2718) ;  /* 0x000005c000007945 */ /* 0x000fd80003800000 */
[----:B------:R-:W-:Y:S05]  /*113d0*/  @P0 BRA `(.L_x_2719) ;  /* 0x0000000400680947 */ /* 0x000fea0003800000 */
[-C--:B------:R-:W-:Y:S01]  /*113e0*/  ISETP.GE.AND P1, PT, R14, R53.reuse, PT ;  /* 0x000000350e00720c */ /* 0x080fe20003f26270 */
[----:B------:R-:W-:Y:S01]  /*113f0*/  ULDC.64 UR8, c[0x0][0x360] ;  /* 0x0000d80000087ab9 */ /* 0x000fe20000000a00 */
[----:B------:R-:W-:Y:S02]  /*11400*/  MOV R6, R53 ;  /* 0x0000003500067202 */ /* 0x000fe40000000f00 */
[----:B------:R-:W-:Y:S02]  /*11410*/  MOV R4, RZ ;  /* 0x000000ff00047202 */ /* 0x000fe40000000f00 */
[----:B------:R-:W-:-:S07]  /*11420*/  MOV R0, RZ ;  /* 0x000000ff00007202 */ /* 0x000fce0000000f00 */
[----:B------:R-:W-:-:S04]  /*11430*/  @P1 SHF.R.S32.HI R53, RZ, 0x1, R54 ;  /* 0x00000001ff351819 */ /* 0x000fc80000011436 */
[C---:B------:R-:W-:Y:S02]  /*11440*/  @P1 IADD3 R4, -R53.reuse, RZ, RZ ;  /* 0x000000ff35041210 */ /* 0x040fe40007ffe1ff */
[C---:B------:R-:W-:Y:S02]  /*11450*/  @P1 IADD3 R6, -R53.reuse, RZ, RZ ;  /* 0x000000ff35061210 */ /* 0x040fe40007ffe1ff */
[----:B------:R-:W-:Y:S02]  /*11460*/  IADD3 R5, P0, R4, R2, RZ ;  /* 0x0000000204057210 */ /* 0x000fe40007f1e0ff */
[----:B------:R-:W-:Y:S01]  /*11470*/  @P1 IADD3 R0, -R53, RZ, RZ ;  /* 0x000000ff35001210 */ /* 0x000fe20007ffe1ff */
[----:B------:R-:W-:Y:S01]  /*11480*/  IMAD.WIDE R16, R6, 0x2, R8 ;  /* 0x0000000206107825 */ /* 0x000fe200078e0208 */
[----:B------:R-:W-:Y:S02]  /*11490*/  LEA.HI.X.SX32 R4, R4, R12, 0x1, P0 ;  /* 0x0000000c04047211 */ /* 0x000fe400000f0eff */
[----:B------:R-:W-:-:S03]  /*114a0*/  LEA R10, P0, R5, UR8, 0x1 ;  /* 0x00000008050a7c11 */ /* 0x000fc6000f8008ff */
[----:B------:R-:W2:Y:S01]  /*114b0*/  LDG.E.128 R16, desc[UR6][R16.64] ;  /* 0x0000000610107981 */ /* 0x000ea2000c1e1d00 */
[----:B------:R-:W-:Y:S01]  /*114c0*/  LEA.HI.X R11, R5, UR9, R4, 0x1, P0 ;  /* 0x00000009050b7c11 */ /* 0x000fe200080f0c04 */
[----:B------:R-:W-:Y:S01]  /*114d0*/  ULDC.64 UR8, c[0x0][0x358] ;  /* 0x0000d60000087ab9 */ /* 0x000fe20000000a00 */
[----:B-1----:R-:W-:-:S03]  /*114e0*/  IADD3 R8, P0, R0, R2, RZ ;  /* 0x0000000200087210 */ /* 0x002fc60007f1e0ff */
[----:B------:R1:W3:Y:S01]  /*114f0*/  LDG.E.128 R4, desc[UR6][R10.64] ;  /* 0x000000060a047981 */ /* 0x0002e2000c1e1d00 */
[----:B------:R-:W-:Y:S02]  /*11500*/  LEA.HI.X.SX32 R0, R0, R12, 0x1, P0 ;  /* 0x0000000c00007211 */ /* 0x000fe400000f0eff */
[----:B-1----:R-:W-:-:S04]  /*11510*/  LEA R10, P0, R8, UR8, 0x1 ;  /* 0x00000008080a7c11 */ /* 0x002fc8000f8008ff */
[----:B------:R-:W-:-:S06]  /*11520*/  LEA.HI.X R11, R8, UR9, R0, 0x1, P0 ;  /* 0x00000009080b7c11 */ /* 0x000fcc00080f0c00 */
[----:B------:R-:W4:Y:S01]  /*11530*/  LDG.E.128 R8, desc[UR6][R10.64] ;  /* 0x000000060a087981 */ /* 0x000f22000c1e1d00 */
[----:B-----5:R-:W-:Y:S02]  /*11540*/  MOV R0, R21 ;  /* 0x0000001500007202 */ /* 0x020fe40000000f00 */
[----:B------:R-:W-:Y:S02]  /*11550*/  MOV R21, R20 ;  /* 0x0000001400157202 */ /* 0x000fe40000000f00 */
[----:B------:R-:W-:Y:S02]  /*11560*/  MOV R20, R23 ;  /* 0x0000001700147202 */ /* 0x000fe40000000f00 */
[----:B--2---:R-:W-:Y:S02]  /*11570*/  MOV R23, R17 ;  /* 0x0000001100177202 */ /* 0x004fe40000000f00 */
[----:B------:R-:W-:Y:S01]  /*11580*/  MOV R17, R18 ;  /* 0x0000001200117202 */ /* 0x000fe20000000f00 */
[----:B---3--:R-:W-:-:S02]  /*11590*/  HADD2.F32 R18, -RZ, R4.H0_H0 ;  /* 0x20000004ff127230 */ /* 0x008fc40000004100 */
[----:B------:R-:W-:Y:S02]  /*115a0*/  HADD2.F32 R30, -RZ, R4.H1_H1 ;  /* 0x30000004ff1e7230 */ /* 0x000fe40000004100 */
[--C-:B------:R-:W-:Y:S02]  /*115b0*/  HADD2.F32 R4, -RZ, R5.reuse.H0_H0 ;  /* 0x20000005ff047230 */ /* 0x100fe40000004100 */
[--C-:B------:R-:W-:Y:S02]  /*115c0*/  HADD2.F32 R33, -RZ, R16.reuse.H0_H0 ;  /* 0x20000010ff217230 */ /* 0x100fe40000004100 */
[----:B------:R-:W-:Y:S02]  /*115d0*/  HADD2.F32 R34, -RZ, R16.H1_H1 ;  /* 0x30000010ff227230 */ /* 0x000fe40000004100 */
[----:B------:R-:W-:Y:S01]  /*115e0*/  @!P1 FADD.FTZ R18, -R18, -RZ ;  /* 0x800000ff12129221 */ /* 0x000fe20000010100 */
[----:B------:R-:W-:Y:S02]  /*115f0*/  HADD2.F32 R31, -RZ, R5.H1_H1 ;  /* 0x30000005ff1f7230 */ /* 0x000fe40000004100 */
[----:B------:R-:W-:Y:S01]  /*11600*/  @!P1 FADD.FTZ R4, -R4, -RZ ;  /* 0x800000ff04049221 */ /* 0x000fe20000010100 */
[----:B------:R-:W-:-:S02]  /*11610*/  HADD2.F32 R16, -RZ, R23.H0_H0 ;  /* 0x20000017ff107230 */ /* 0x000fc40000004100 */
[--C-:B------:R-:W-:Y:S02]  /*11620*/  HADD2.F32 R5, -RZ, R6.reuse.H0_H0 ;  /* 0x20000006ff057230 */ /* 0x100fe40000004100 */
[----:B------:R-:W-:Y:S02]  /*11630*/  HADD2.F32 R32, -RZ, R6.H1_H1 ;  /* 0x30000006ff207230 */ /* 0x000fe40000004100 */
[--C-:B------:R-:W-:Y:S02]  /*11640*/  HADD2.F32 R6, -RZ, R7.reuse.H0_H0 ;  /* 0x20000007ff067230 */ /* 0x100fe40000004100 */
[----:B------:R-:W-:Y:S02]  /*11650*/  HADD2.F32 R7, -RZ, R7.H1_H1 ;  /* 0x30000007ff077230 */ /* 0x000fe40000004100 */
[----:B------:R-:W-:Y:S01]  /*11660*/  FMUL.FTZ R33, R33, R18 ;  /* 0x0000001221217220 */ /* 0x000fe20000410000 */
[----:B------:R-:W-:Y:S01]  /*11670*/  FMUL.FTZ R16, R16, R4 ;  /* 0x0000000410107220 */ /* 0x000fe20000410000 */
[----:B------:R-:W-:-:S02]  /*11680*/  HADD2.F32 R18, -RZ, R17.H0_H0 ;  /* 0x20000011ff127230 */ /* 0x000fc40000004100 */
[----:B------:R-:W-:Y:S02]  /*11690*/  HADD2.F32 R4, -RZ, R19.H0_H0 ;  /* 0x20000013ff047230 */ /* 0x000fe40000004100 */
[----:B------:R-:W-:Y:S01]  /*116a0*/  @!P1 FADD.FTZ R32, -R32, -RZ ;  /* 0x800000ff20209221 */ /* 0x000fe20000010100 */
[----:B------:R-:W-:Y:S02]  /*116b0*/  HADD2.F32 R17, -RZ, R17.H1_H1 ;  /* 0x30000011ff117230 */ /* 0x000fe40000004100 */
[----:B------:R-:W-:Y:S01]  /*116c0*/  @!P1 FADD.FTZ R6, -R6, -RZ ;  /* 0x800000ff06069221 */ /* 0x000fe20000010100 */
[----:B------:R-:W-:Y:S02]  /*116d0*/  HADD2.F32 R19, -RZ, R19.H1_H1 ;  /* 0x30000013ff137230 */ /* 0x000fe40000004100 */
[----:B------:R-:W-:Y:S01]  /*116e0*/  @!P1 FADD.FTZ R7, -R7, -RZ ;  /* 0x800000ff07079221 */ /* 0x000fe20000010100 */
[----:B------:R-:W-:Y:S01]  /*116f0*/  @!P1 FADD.FTZ R5, -R5, -RZ ;  /* 0x800000ff05059221 */ /* 0x000fe20000010100 */
[----:B------:R-:W-:-:S02]  /*11700*/  HADD2.F32 R23, -RZ, R23.H1_H1 ;  /* 0x30000017ff177230 */ /* 0x000fc40000004100 */
[----:B------:R-:W-:Y:S01]  /*11710*/  @!P1 FADD.FTZ R30, -R30, -RZ ;  /* 0x800000ff1e1e9221 */ /* 0x000fe20000010100 */
[----:B------:R-:W-:Y:S01]  /*11720*/  FMUL.FTZ R32, R17, R32 ;  /* 0x0000002011207220 */ /* 0x000fe20000410000 */
[----:B------:R-:W-:Y:S01]  /*11730*/  FMUL.FTZ R6, R4, R6 ;  /* 0x0000000604067220 */ /* 0x000fe20000410000 */
[----:B------:R-:W-:Y:S01]  /*11740*/  FMUL.FTZ R7, R19, R7 ;  /* 0x0000000713077220 */ /* 0x000fe20000410000 */
[----:B------:R-:W-:Y:S01]  /*11750*/  @!P1 FADD.FTZ R31, -R31, -RZ ;  /* 0x800000ff1f1f9221 */ /* 0x000fe20000010100 */
[----:B------:R-:W-:Y:S01]  /*11760*/  FMUL.FTZ R5, R18, R5 ;  /* 0x0000000512057220 */ /* 0x000fe20000410000 */
[----:B------:R-:W-:Y:S02]  /*11770*/  HADD2.F32 R4, -RZ, R21.H0_H0 ;  /* 0x20000015ff047230 */ /* 0x000fe40000004100 */
[--C-:B----4-:R-:W-:Y:S02]  /*11780*/  HADD2.F32 R17, -RZ, R8.reuse.H0_H0 ;  /* 0x20000008ff117230 */ /* 0x110fe40000004100 */
[----:B------:R-:W-:-:S02]  /*11790*/  HADD2.F32 R19, -RZ, R8.H1_H1 ;  /* 0x30000008ff137230 */ /* 0x000fc40000004100 */
[----:B------:R-:W-:Y:S02]  /*117a0*/  HADD2.F32 R18, -RZ, R0.H0_H0 ;  /* 0x20000000ff127230 */ /* 0x000fe40000004100 */
[--C-:B------:R-:W-:Y:S02]  /*117b0*/  HADD2.F32 R8, -RZ, R9.reuse.H0_H0 ;  /* 0x20000009ff087230 */ /* 0x100fe40000004100 */
[----:B------:R-:W-:Y:S01]  /*117c0*/  FMUL.FTZ R34, R34, R30 ;  /* 0x0000001e22227220 */ /* 0x000fe20000410000 */
[----:B------:R-:W-:Y:S01]  /*117d0*/  FMUL.FTZ R23, R23, R31 ;  /* 0x0000001f17177220 */ /* 0x000fe20000410000 */
[----:B------:R-:W-:Y:S02]  /*117e0*/  HADD2.F32 R30, -RZ, R9.H1_H1 ;  /* 0x30000009ff1e7230 */ /* 0x000fe40000004100 */
[----:B------:R-:W-:Y:S01]  /*117f0*/  FFMA.FTZ R4, R4, R17, R33 ;  /* 0x0000001104047223 */ /* 0x000fe20000010021 */
[--C-:B------:R-:W-:Y:S02]  /*11800*/  HADD2.F32 R9, -RZ, R10.reuse.H0_H0 ;  /* 0x2000000aff097230 */ /* 0x100fe40000004100 */
[----:B------:R-:W-:Y:S01]  /*11810*/  FFMA.FTZ R8, R18, R8, R16 ;  /* 0x0000000812087223 */ /* 0x000fe20000010010 */
[----:B------:R-:W-:-:S02]  /*11820*/  HADD2.F32 R31, -RZ, R10.H1_H1 ;  /* 0x3000000aff1f7230 */ /* 0x000fc40000004100 */
[----:B------:R-:W-:Y:S02]  /*11830*/  HADD2.F32 R10, -RZ, R11.H0_H0 ;  /* 0x2000000bff0a7230 */ /* 0x000fe40000004100 */
[----:B------:R-:W-:Y:S02]  /*11840*/  HADD2.F32 R17, -RZ, R20.H0_H0 ;  /* 0x20000014ff117230 */ /* 0x000fe40000004100 */
[----:B------:R-:W-:Y:S02]  /*11850*/  HADD2.F32 R21, -RZ, R21.H1_H1 ;  /* 0x30000015ff157230 */ /* 0x000fe40000004100 */
[----:B------:R-:W-:Y:S02]  /*11860*/  HADD2.F32 R11, -RZ, R11.H1_H1 ;  /* 0x3000000bff0b7230 */ /* 0x000fe40000004100 */
[----:B------:R-:W-:Y:S02]  /*11870*/  HADD2.F32 R16, -RZ, R0.H1_H1 ;  /* 0x30000000ff107230 */ /* 0x000fe40000004100 */
[----:B------:R-:W-:-:S02]  /*11880*/  HADD2.F32 R20, -RZ, R20.H1_H1 ;  /* 0x30000014ff147230 */ /* 0x000fc40000004100 */
[--C-:B------:R-:W-:Y:S02]  /*11890*/  HADD2.F32 R0, -RZ, R22.reuse.H0_H0 ;  /* 0x20000016ff007230 */ /* 0x100fe40000004100 */
[----:B------:R-:W-:Y:S01]  /*118a0*/  FFMA.FTZ R19, R21, R19, R34 ;  /* 0x0000001315137223 */ /* 0x000fe20000010022 */
[----:B------:R-:W-:Y:S02]  /*118b0*/  HADD2.F32 R22, -RZ, R22.H1_H1 ;  /* 0x30000016ff167230 */ /* 0x000fe40000004100 */
[----:B------:R-:W-:Y:S01]  /*118c0*/  FFMA.FTZ R16, R16, R30, R23 ;  /* 0x0000001e10107223 */ /* 0x000fe20000010017 */
[----:B------:R-:W-:Y:S01]  /*118d0*/  FFMA.FTZ R6, R17, R10, R6 ;  /* 0x0000000a11067223 */ /* 0x000fe20000010006 */
[----:B------:R-:W-:Y:S01]  /*118e0*/  FFMA.FTZ R7, R20, R11, R7 ;  /* 0x0000000b14077223 */ /* 0x000fe20000010007 */
[----:B------:R-:W-:Y:S01]  /*118f0*/  FFMA.FTZ R0, R0, R9, R5 ;  /* 0x0000000900007223 */ /* 0x000fe20000010005 */
[----:B------:R-:W-:Y:S01]  /*11900*/  FFMA.FTZ R22, R22, R31, R32 ;  /* 0x0000001f16167223 */ /* 0x000fe20000010020 */
[----:B------:R-:W-:-:S02]  /*11910*/  F2FP.F16.F32.PACK_AB R4, R19, R4 ;  /* 0x000000041304723e */ /* 0x000fc400000000ff */
[----:B------:R-:W-:Y:S02]  /*11920*/  F2FP.F16.F32.PACK_AB R8, R16, R8 ;  /* 0x000000081008723e */ /* 0x000fe400000000ff */
[----:B------:R-:W-:Y:S02]  /*11930*/  F2FP.F16.F32.PACK_AB R6, R7, R6 ;  /* 0x000000060706723e */ /* 0x000fe400000000ff */
[----:B------:R-:W-:Y:S02]  /*11940*/  F2FP.F16.F32.PACK_AB R22, R22, R0 ;  /* 0x000000001616723e */ /* 0x000fe400000000ff */
[----:B------:R-:W-:Y:S02]  /*11950*/  MOV R20, R4 ;  /* 0x0000000400147202 */ /* 0x000fe40000000f00 */
[----:B------:R-:W-:Y:S02]  /*11960*/  MOV R21, R8 ;  /* 0x0000000800157202 */ /* 0x000fe40000000f00 */
[----:B------:R-:W-:-:S02]  /*11970*/  MOV R23, R6 ;  /* 0x0000000600177202 */ /* 0x000fc40000000f00 */
.L_x_2719:
[----:B------:R-:W-:Y:S05]  /*11980*/  BSYNC B0 ;  /* 0x0000000000007941 */ /* 0x000fea0003800000 */
.L_x_2718:
[----:B-----5:R2:W-:Y:S02]  /*11990*/  STS.128 [R250], R20 ;  /* 0x00000014fa007388 */ /* 0x0205e40000000c00 */
.L_x_2717:
[----:B------:R-:W-:Y:S05]  /*119a0*/  BSYNC B1 ;  /* 0x0000000000017941 */ /* 0x000fea0003800000 */
.L_x_2716:
[----:B------:R-:W-:Y:S01]  /*119b0*/  VIADD R0, R148, 0x10 ;  /* 0x0000001094007836 */ /* 0x000fe20000000000 */
[----:B------:R-:W-:Y:S04]  /*119c0*/  BSSY B1, `(.L_x_2720) ;  /* 0x0000066000017945 */ /* 0x000fe80003800000 */
[----:B------:R-:W-:-:S04]  /*119d0*/  ISETP.GE.AND P0, PT, R0, R3, PT ;  /* 0x000000030000720c */ /* 0x000fc80003f06270 */
[----:B------:R-:W-:-:S13]  /*119e0*/  ISETP.LT.OR P0, PT, R36, -0x87, P0 ;  /* 0xffffff792400780c */ /* 0x000fda0000701670 */
[----:B------:R-:W-:Y:S05]  /*119f0*/  @P0 BRA `(.L_x_2721) ;  /* 0x0000000400880947 */ /* 0x000fea0003800000 */
[----:B--2---:R2:W5:Y:S01]  /*11a00*/  LDG.E.128 R20, desc[UR6][R28.64] ;  /* 0x000000061c147981 */ /* 0x004562000c1e1d00 */
[----:B------:R-:W-:Y:S01]  /*11a10*/  ISETP.GE.AND P0, PT, R14, UR5, PT ;  /* 0x000000050e007c0c */ /* 0x000fe2000bf06270 */
[----:B------:R-:W-:-:S12]  /*11a20*/  BSSY B0, `(.L_x_2722) ;  /* 0x000005e000007945 */ /* 0x000fd80003800000 */
[----:B------:R-:W-:Y:S05]  /*11a30*/  @P0 BRA `(.L_x_2723) ;  /* 0x0000000400700947 */ /* 0x000fea0003800000 */
[-C--:B------:R-:W-:Y:S01]  /*11a40*/  ISETP.GE.AND P0, PT, R14, R53.reuse, PT ;  /* 0x000000350e00720c */ /* 0x080fe20003f06270 */
[----:B------:R-:W-:Y:S01]  /*11a50*/  ULDC.64 UR8, c[0x0][0x360] ;  /* 0x0000d80000087ab9 */ /* 0x000fe20000000a00 */
[----:B------:R-:W-:Y:S02]  /*11a60*/  MOV R5, R53 ;  /* 0x0000003500057202 */ /* 0x000fe40000000f00 */
[----:B------:R-:W-:Y:S02]  /*11a70*/  MOV R4, RZ ;  /* 0x000000ff00047202 */ /* 0x000fe40000000f00 */
[C---:B-1----:R-:W-:Y:S02]  /*11a80*/  IADD3 R8, P1, R13.reuse, R2, RZ ;  /* 0x000000020d087210 */ /* 0x042fe40007f3e0ff */
[----:B------:R-:W-:Y:S02]  /*11a90*/  MOV R9, RZ ;  /* 0x000000ff00097202 */ /* 0x000fe40000000f00 */
[----:B------:R-:W-:-:S03]  /*11aa0*/  LEA.HI.X.SX32 R13, R13, R12, 0x1, P1 ;  /* 0x0000000c0d0d7211 */ /* 0x000fc600008f0eff */
[----:B------:R-:W-:-:S04]  /*11ab0*/  @P0 SHF.R.S32.HI R53, RZ, 0x1, R54 ;  /* 0x00000001ff350819 */ /* 0x000fc80000011436 */
[C---:B------:R-:W-:Y:S02]  /*11ac0*/  @P0 IADD3 R4, -R53.reuse, RZ, RZ ;  /* 0x000000ff35040210 */ /* 0x040fe40007ffe1ff */
[C---:B------:R-:W-:Y:S02]  /*11ad0*/  @P0 IADD3 R5, -R53.reuse, RZ, RZ ;  /* 0x000000ff35050210 */ /* 0x040fe40007ffe1ff */
[C---:B------:R-:W-:Y:S02]  /*11ae0*/  IADD3 R6, P1, R4.reuse, R8, RZ ;  /* 0x0000000804067210 */ /* 0x040fe40007f3e0ff */
[----:B------:R-:W-:Y:S01]  /*11af0*/  @P0 IADD3 R9, -R53, RZ, RZ ;  /* 0x000000ff35090210 */ /* 0x000fe20007ffe1ff */
[----:B------:R-:W-:Y:S01]  /*11b00*/  IMAD.WIDE R16, R5, 0x2, R28 ;  /* 0x0000000205107825 */ /* 0x000fe200078e021c */
[----:B------:R-:W-:Y:S02]  /*11b10*/  LEA.HI.X.SX32 R4, R4, R13, 0x1, P1 ;  /* 0x0000000d04047211 */ /* 0x000fe400008f0eff */
[----:B------:R-:W-:-:S03]  /*11b20*/  LEA R10, P1, R6, UR8, 0x1 ;  /* 0x00000008060a7c11 */ /* 0x000fc6000f8208ff */
[----:B------:R-:W3:Y:S01]  /*11b30*/  LDG.E.128 R16, desc[UR6][R16.64] ;  /* 0x0000000610107981 */ /* 0x000ee2000c1e1d00 */
[----:B------:R-:W-:Y:S01]  /*11b40*/  LEA.HI.X R11, R6, UR9, R4, 0x1, P1 ;  /* 0x00000009060b7c11 */ /* 0x000fe200088f0c04 */
[----:B------:R-:W-:Y:S01]  /*11b50*/  ULDC.64 UR8, c[0x0][0x358] ;  /* 0x0000d60000087ab9 */ /* 0x000fe20000000a00 */
[----:B------:R-:W-:-:S03]  /*11b60*/  IADD3 R8, P1, R9, R8, RZ ;  /* 0x0000000809087210 */ /* 0x000fc60007f3e0ff */
[----:B------:R1:W4:Y:S01]  /*11b70*/  LDG.E.128 R4, desc[UR6][R10.64] ;  /* 0x000000060a047981 */ /* 0x000322000c1e1d00 */
[----:B------:R-:W-:Y:S02]  /*11b80*/  LEA.HI.X.SX32 R9, R9, R13, 0x1, P1 ;  /* 0x0000000d09097211 */ /* 0x000fe400008f0eff */
[----:B-1----:R-:W-:-:S04]  /*11b90*/  LEA R10, P1, R8, UR8, 0x1 ;  /* 0x00000008080a7c11 */ /* 0x002fc8000f8208ff */
[----:B------:R-:W-:-:S06]  /*11ba0*/  LEA.HI.X R11, R8, UR9, R9, 0x1, P1 ;  /* 0x00000009080b7c11 */ /* 0x000fcc00088f0c09 */
[----:B------:R-:W2:Y:S01]  /*11bb0*/  LDG.E.128 R8, desc[UR6][R10.64] ;  /* 0x000000060a087981 */ /* 0x000ea2000c1e1d00 */
[----:B-----5:R-:W-:Y:S02]  /*11bc0*/  MOV R13, R21 ;  /* 0x00000015000d7202 */ /* 0x020fe40000000f00 */
[----:B------:R-:W-:Y:S02]  /*11bd0*/  MOV R21, R20 ;  /* 0x0000001400157202 */ /* 0x000fe40000000f00 */
[----:B------:R-:W-:Y:S02]  /*11be0*/  MOV R20, R23 ;  /* 0x0000001700147202 */ /* 0x000fe40000000f00 */
[----:B---3--:R-:W-:Y:S02]  /*11bf0*/  MOV R23, R17 ;  /* 0x0000001100177202 */ /* 0x008fe40000000f00 */
[----:B------:R-:W-:Y:S01]  /*11c00*/  MOV R17, R18 ;  /* 0x0000001200117202 */ /* 0x000fe20000000f00 */
[----:B----4-:R-:W-:-:S02]  /*11c10*/  HADD2.F32 R18, -RZ, R4.H0_H0 ;  /* 0x20000004ff127230 */ /* 0x010fc40000004100 */
[----:B--2---:R-:W-:Y:S02]  /*11c20*/  HADD2.F32 R28, -RZ, R4.H1_H1 ;  /* 0x30000004ff1c7230 */ /* 0x004fe40000004100 */
        /* <DEDUP_REMOVED lines=29> */
[--C-:B------:R-:W-:Y:S02]  /*11e00*/  HADD2.F32 R17, -RZ, R8.reuse.H0_H0 ;  /* 0x20000008ff117230 */ /* 0x100fe40000004100 */
        /* <DEDUP_REMOVED lines=11> */
[--C-:B------:R-:W-:Y:S02]  /*11ec0*/  HADD2.F32 R17, -RZ, R20.reuse.H0_H0 ;  /* 0x20000014ff117230 */ /* 0x100fe40000004100 */
        /* <DEDUP_REMOVED lines=19> */
.L_x_2723:
[----:B------:R-:W-:Y:S05]  /*12000*/  BSYNC B0 ;  /* 0x0000000000007941 */ /* 0x000fea0003800000 */
.L_x_2722:
[----:B-----5:R3:W-:Y:S02]  /*12010*/  STS.128 [R250+0x800], R20 ;  /* 0x00080014fa007388 */ /* 0x0207e40000000c00 */
.L_x_2721:
[----:B------:R-:W-:Y:S05]  /*12020*/  BSYNC B1 ;  /* 0x0000000000017941 */ /* 0x000fea0003800000 */
.L_x_2720:
[----:B------:R-:W-:Y:S01]  /*12030*/  VIADD R13, R148, 0x20 ;  /* 0x00000020940d7836 */ /* 0x000fe20000000000 */
[----:B------:R-:W-:Y:S04]  /*12040*/  BSSY B1, `(.L_x_2724) ;  /* 0x0000065000017945 */ /* 0x000fe80003800000 */
[----:B------:R-:W-:-:S04]  /*12050*/  ISETP.GE.AND P0, PT, R13, R3, PT ;  /* 0x000000030d00720c */ /* 0x000fc80003f06270 */
[----:B------:R-:W-:-:S13]  /*12060*/  ISETP.LT.OR P0, PT, R36, -0x107, P0 ;  /* 0xfffffef92400780c */ /* 0x000fda0000701670 */
[----:B------:R-:W-:Y:S05]  /*12070*/  @P0 BRA `(.L_x_2725) ;  /* 0x0000000400840947 */ /* 0x000fea0003800000 */
[----:B--23--:R2:W5:Y:S01]  /*12080*/  LDG.E.128 R20, desc[UR6][R24.64] ;  /* 0x0000000618147981 */ /* 0x00c562000c1e1d00 */
        /* <DEDUP_REMOVED lines=9> */
[C---:B-1----:R-:W-:Y:S02]  /*12120*/  SHF.L.U32 R8, R53.reuse, 0x5, RZ ;  /* 0x0000000535087819 */ /* 0x042fe400000006ff */
[C---:B------:R-:W-:Y:S02]  /*12130*/  @P0 IADD3 R4, -R53.reuse, RZ, RZ ;  /* 0x000000ff35040210 */ /* 0x040fe40007ffe1ff */
[C---:B------:R-:W-:Y:S02]  /*12140*/  IADD3 R9, P1, R8.reuse, R2, RZ ;  /* 0x0000000208097210 */ /* 0x040fe40007f3e0ff */
[C---:B------:R-:W-:Y:S02]  /*12150*/  @P0 IADD3 R6, -R53.reuse, RZ, RZ ;  /* 0x000000ff35060210 */ /* 0x040fe40007ffe1ff */
[----:B------:R-:W-:Y:S02]  /*12160*/  LEA.HI.X.SX32 R8, R8, R12, 0x1, P1 ;  /* 0x0000000c08087211 */ /* 0x000fe400008f0eff */
[----:B------:R-:W-:Y:S01]  /*12170*/  IADD3 R5, P1, R4, R9, RZ ;  /* 0x0000000904057210 */ /* 0x000fe20007f3e0ff */
[----:B------:R-:W-:Y:S01]  /*12180*/  IMAD.WIDE R16, R6, 0x2, R24 ;  /* 0x0000000206107825 */ /* 0x000fe200078e0218 */
[----:B------:R-:W-:-:S02]  /*12190*/  @P0 IADD3 R10, -R53, RZ, RZ ;  /* 0x000000ff350a0210 */ /* 0x000fc40007ffe1ff */
[----:B------:R-:W-:Y:S02]  /*121a0*/  LEA.HI.X.SX32 R4, R4, R8, 0x1, P1 ;  /* 0x0000000804047211 */ /* 0x000fe400008f0eff */
[C---:B------:R-:W-:Y:S01]  /*121b0*/  LEA R28, P1, R5.reuse, UR8, 0x1 ;  /* 0x00000008051c7c11 */ /* 0x040fe2000f8208ff */
[----:B------:R-:W3:Y:S03]  /*121c0*/  LDG.E.128 R16, desc[UR6][R16.64] ;  /* 0x0000000610107981 */ /* 0x000ee6000c1e1d00 */
[----:B------:R-:W-:Y:S01]  /*121d0*/  LEA.HI.X R29, R5, UR9, R4, 0x1, P1 ;  /* 0x00000009051d7c11 */ /* 0x000fe200088f0c04 */
[----:B------:R-:W-:Y:S01]  /*121e0*/  ULDC.64 UR8, c[0x0][0x358] ;  /* 0x0000d60000087ab9 */ /* 0x000fe20000000a00 */
[----:B------:R-:W-:-:S03]  /*121f0*/  IADD3 R9, P1, R10, R9, RZ ;  /* 0x000000090a097210 */ /* 0x000fc60007f3e0ff */
[----:B------:R-:W4:Y:S01]  /*12200*/  LDG.E.128 R4, desc[UR6][R28.64] ;  /* 0x000000061c047981 */ /* 0x000f22000c1e1d00 */
[----:B------:R-:W-:Y:S02]  /*12210*/  LEA.HI.X.SX32 R8, R10, R8, 0x1, P1 ;  /* 0x000000080a087211 */ /* 0x000fe400008f0eff */
[----:B------:R-:W-:-:S04]  /*12220*/  LEA R10, P1, R9, UR8, 0x1 ;  /* 0x00000008090a7c11 */ /* 0x000fc8000f8208ff */
[----:B------:R-:W-:-:S06]  /*12230*/  LEA.HI.X R11, R9, UR9, R8, 0x1, P1 ;  /* 0x00000009090b7c11 */ /* 0x000fcc00088f0c08 */
[----:B------:R-:W4:Y:S01]  /*12240*/  LDG.E.128 R8, desc[UR6][R10.64] ;  /* 0x000000060a087981 */ /* 0x000f22000c1e1d00 */
[----:B--2--5:R-:W-:Y:S02]  /*12250*/  MOV R24, R20 ;  /* 0x0000001400187202 */ /* 0x024fe40000000f00 */
[----:B------:R-:W-:Y:S02]  /*12260*/  MOV R20, R23 ;  /* 0x0000001700147202 */ /* 0x000fe40000000f00 */
[----:B---3--:R-:W-:Y:S02]  /*12270*/  MOV R23, R17 ;  /* 0x0000001100177202 */ /* 0x008fe40000000f00 */
[----:B------:R-:W-:Y:S01]  /*12280*/  MOV R17, R18 ;  /* 0x0000001200117202 */ /* 0x000fe20000000f00 */
[----:B------:R-:W-:Y:S02]  /*12290*/  HADD2.F32 R30, -RZ, R16.H0_H0 ;  /* 0x20000010ff1e7230 */ /* 0x000fe40000004100 */
[----:B----4-:R-:W-:-:S02]  /*122a0*/  HADD2.F32 R18, -RZ, R4.H0_H0 ;  /* 0x20000004ff127230 */ /* 0x010fc40000004100 */
[----:B------:R-:W-:Y:S02]  /*122b0*/  HADD2.F32 R25, -RZ, R4.H1_H1 ;  /* 0x30000004ff197230 */ /* 0x000fe40000004100 */
[--C-:B------:R-:W-:Y:S02]  /*122c0*/  HADD2.F32 R4, -RZ, R5.reuse.H0_H0 ;  /* 0x20000005ff047230 */ /* 0x100fe40000004100 */
[----:B------:R-:W-:Y:S01]  /*122d0*/  @!P0 FADD.FTZ R18, -R18, -RZ ;  /* 0x800000ff12128221 */ /* 0x000fe20000010100 */
[----:B------:R-:W-:Y:S02]  /*122e0*/  HADD2.F32 R31, -RZ, R16.H1_H1 ;  /* 0x30000010ff1f7230 */ /* 0x000fe40000004100 */
[----:B------:R-:W-:Y:S02]  /*122f0*/  HADD2.F32 R28, -RZ, R5.H1_H1 ;  /* 0x30000005ff1c7230 */ /* 0x000fe40000004100 */
[----:B------:R-:W-:Y:S01]  /*12300*/  @!P0 FADD.FTZ R4, -R4, -RZ ;  /* 0x800000ff04048221 */ /* 0x000fe20000010100 */
[----:B------:R-:W-:-:S02]  /*12310*/  HADD2.F32 R16, -RZ, R23.H0_H0 ;  /* 0x20000017ff107230 */ /* 0x000fc40000004100 */
[--C-:B------:R-:W-:Y:S02]  /*12320*/  HADD2.F32 R5, -RZ, R6.reuse.H0_H0 ;  /* 0x20000006ff057230 */ /* 0x100fe40000004100 */
[----:B------:R-:W-:Y:S02]  /*12330*/  HADD2.F32 R29, -RZ, R6.H1_H1 ;  /* 0x30000006ff1d7230 */ /* 0x000fe40000004100 */
[--C-:B------:R-:W-:Y:S02]  /*12340*/  HADD2.F32 R6, -RZ, R7.reuse.H0_H0 ;  /* 0x20000007ff067230 */ /* 0x100fe40000004100 */
[----:B------:R-:W-:Y:S01]  /*12350*/  FMUL.FTZ R30, R30, R18 ;  /* 0x000000121e1e7220 */ /* 0x000fe20000410000 */
[----:B------:R-:W-:Y:S02]  /*12360*/  HADD2.F32 R7, -RZ, R7.H1_H1 ;  /* 0x30000007ff077230 */ /* 0x000fe40000004100 */
[----:B------:R-:W-:Y:S01]  /*12370*/  FMUL.FTZ R16, R16, R4 ;  /* 0x0000000410107220 */ /* 0x000fe20000410000 */
[----:B------:R-:W-:-:S02]  /*12380*/  HADD2.F32 R18, -RZ, R17.H0_H0 ;  /* 0x20000011ff127230 */ /* 0x000fc40000004100 */
[----:B------:R-:W-:Y:S01]  /*12390*/  @!P0 FADD.FTZ R29, -R29, -RZ ;  /* 0x800000ff1d1d8221 */ /* 0x000fe20000010100 */
[----:B------:R-:W-:Y:S02]  /*123a0*/  HADD2.F32 R17, -RZ, R17.H1_H1 ;  /* 0x30000011ff117230 */ /* 0x000fe40000004100 */
[----:B------:R-:W-:Y:S01]  /*123b0*/  @!P0 FADD.FTZ R6, -R6, -RZ ;  /* 0x800000ff06068221 */ /* 0x000fe20000010100 */
[--C-:B------:R-:W-:Y:S02]  /*123c0*/  HADD2.F32 R4, -RZ, R19.reuse.H0_H0 ;  /* 0x20000013ff047230 */ /* 0x100fe40000004100 */
[----:B------:R-:W-:Y:S01]  /*123d0*/  @!P0 FADD.FTZ R7, -R7, -RZ ;  /* 0x800000ff07078221 */ /* 0x000fe20000010100 */
[----:B------:R-:W-:Y:S02]  /*123e0*/  HADD2.F32 R19, -RZ, R19.H1_H1 ;  /* 0x30000013ff137230 */ /* 0x000fe40000004100 */
[----:B------:R-:W-:Y:S01]  /*123f0*/  @!P0 FADD.FTZ R25, -R25, -RZ ;  /* 0x800000ff19198221 */ /* 0x000fe20000010100 */
[----:B------:R-:W-:-:S02]  /*12400*/  HADD2.F32 R23, -RZ, R23.H1_H1 ;  /* 0x30000017ff177230 */ /* 0x000fc40000004100 */
[----:B------:R-:W-:Y:S01]  /*12410*/  @!P0 FADD.FTZ R5, -R5, -RZ ;  /* 0x800000ff05058221 */ /* 0x000fe20000010100 */
[----:B------:R-:W-:Y:S01]  /*12420*/  FMUL.FTZ R29, R17, R29 ;  /* 0x0000001d111d7220 */ /* 0x000fe20000410000 */
[----:B------:R-:W-:Y:S01]  /*12430*/  FMUL.FTZ R6, R4, R6 ;  /* 0x0000000604067220 */ /* 0x000fe20000410000 */
[----:B------:R-:W-:Y:S01]  /*12440*/  @!P0 FADD.FTZ R28, -R28, -RZ ;  /* 0x800000ff1c1c8221 */ /* 0x000fe20000010100 */
[----:B------:R-:W-:Y:S02]  /*12450*/  HADD2.F32 R4, -RZ, R24.H0_H0 ;  /* 0x20000018ff047230 */ /* 0x000fe40000004100 */
[--C-:B------:R-:W-:Y:S02]  /*12460*/  HADD2.F32 R17, -RZ, R8.reuse.H0_H0 ;  /* 0x20000008ff117230 */ /* 0x100fe40000004100 */
[----:B------:R-:W-:Y:S01]  /*12470*/  FMUL.FTZ R7, R19, R7 ;  /* 0x0000000713077220 */ /* 0x000fe20000410000 */
[----:B------:R-:W-:Y:S01]  /*12480*/  FMUL.FTZ R31, R31, R25 ;  /* 0x000000191f1f7220 */ /* 0x000fe20000410000 */
[----:B------:R-:W-:Y:S01]  /*12490*/  FMUL.FTZ R5, R18, R5 ;  /* 0x0000000512057220 */ /* 0x000fe20000410000 */
[----:B------:R-:W-:-:S02]  /*124a0*/  HADD2.F32 R19, -RZ, R8.H1_H1 ;  /* 0x30000008ff137230 */ /* 0x000fc40000004100 */
[----:B------:R-:W-:Y:S01]  /*124b0*/  FMUL.FTZ R23, R23, R28 ;  /* 0x0000001c17177220 */ /* 0x000fe20000410000 */
[----:B------:R-:W-:Y:S02]  /*124c0*/  HADD2.F32 R18, -RZ, R21.H0_H0 ;  /* 0x20000015ff127230 */ /* 0x000fe40000004100 */
[----:B------:R-:W-:Y:S01]  /*124d0*/  FFMA.FTZ R4, R4, R17, R30 ;  /* 0x0000001104047223 */ /* 0x000fe2000001001e */
[--C-:B------:R-:W-:Y:S02]  /*124e0*/  HADD2.F32 R8, -RZ, R9.reuse.H0_H0 ;  /* 0x20000009ff087230 */ /* 0x100fe40000004100 */
[----:B------:R-:W-:Y:S02]  /*124f0*/  HADD2.F32 R25, -RZ, R9.H1_H1 ;  /* 0x30000009ff197230 */ /* 0x000fe40000004100 */
[--C-:B------:R-:W-:Y:S02]  /*12500*/  HADD2.F32 R9, -RZ, R10.reuse.H0_H0 ;  /* 0x2000000aff097230 */ /* 0x100fe40000004100 */
[----:B------:R-:W-:-:S02]  /*12510*/  HADD2.F32 R28, -RZ, R10.H1_H1 ;  /* 0x3000000aff1c7230 */ /* 0x000fc40000004100 */
[--C-:B------:R-:W-:Y:S02]  /*12520*/  HADD2.F32 R10, -RZ, R11.reuse.H0_H0 ;  /* 0x2000000bff0a7230 */ /* 0x100fe40000004100 */
[----:B------:R-:W-:Y:S02]  /*12530*/  HADD2.F32 R17, -RZ, R20.H0_H0 ;  /* 0x20000014ff117230 */ /* 0x000fe40000004100 */
[----:B------:R-:W-:Y:S02]  /*12540*/  HADD2.F32 R24, -RZ, R24.H1_H1 ;  /* 0x30000018ff187230 */ /* 0x000fe40000004100 */
[----:B------:R-:W-:Y:S02]  /*12550*/  HADD2.F32 R11, -RZ, R11.H1_H1 ;  /* 0x3000000bff0b7230 */ /* 0x000fe40000004100 */
[----:B------:R-:W-:Y:S02]  /*12560*/  HADD2.F32 R20, -RZ, R20.H1_H1 ;  /* 0x30000014ff147230 */ /* 0x000fe40000004100 */
[----:B------:R-:W-:Y:S01]  /*12570*/  FFMA.FTZ R8, R18, R8, R16 ;  /* 0x0000000812087223 */ /* 0x000fe20000010010 */
[----:B------:R-:W-:-:S02]  /*12580*/  HADD2.F32 R16, -RZ, R22.H0_H0 ;  /* 0x20000016ff107230 */ /* 0x000fc40000004100 */
[----:B------:R-:W-:Y:S01]  /*12590*/  FFMA.FTZ R19, R24, R19, R31 ;  /* 0x0000001318137223 */ /* 0x000fe2000001001f */
[----:B------:R-:W-:Y:S02]  /*125a0*/  HADD2.F32 R21, -RZ, R21.H1_H1 ;  /* 0x30000015ff157230 */ /* 0x000fe40000004100 */
[----:B------:R-:W-:Y:S01]  /*125b0*/  FFMA.FTZ R6, R17, R10, R6 ;  /* 0x0000000a11067223 */ /* 0x000fe20000010006 */
[----:B------:R-:W-:Y:S02]  /*125c0*/  HADD2.F32 R22, -RZ, R22.H1_H1 ;  /* 0x30000016ff167230 */ /* 0x000fe40000004100 */
[----:B------:R-:W-:Y:S01]  /*125d0*/  FFMA.FTZ R7, R20, R11, R7 ;  /* 0x0000000b14077223 */ /* 0x000fe20000010007 */
[----:B------:R-:W-:Y:S01]  /*125e0*/  FFMA.FTZ R5, R16, R9, R5 ;  /* 0x0000000910057223 */ /* 0x000fe20000010005 */
[----:B------:R-:W-:Y:S01]  /*125f0*/  FFMA.FTZ R21, R21, R25, R23 ;  /* 0x0000001915157223 */ /* 0x000fe20000010017 */
[----:B------:R-:W-:Y:S01]  /*12600*/  F2FP.F16.F32.PACK_AB R4, R19, R4 ;  /* 0x000000041304723e */ /* 0x000fe200000000ff */
[----:B------:R-:W-:Y:S01]  /*12610*/  FFMA.FTZ R22, R22, R28, R29 ;  /* 0x0000001c16167223 */ /* 0x000fe2000001001d */
[----:B------:R-:W-:-:S02]  /*12620*/  F2FP.F16.F32.PACK_AB R6, R7, R6 ;  /* 0x000000060706723e */ /* 0x000fc400000000ff */
[----:B------:R-:W-:Y:S02]  /*12630*/  F2FP.F16.F32.PACK_AB R21, R21, R8 ;  /* 0x000000081515723e */ /* 0x000fe400000000ff */
[----:B------:R-:W-:Y:S02]  /*12640*/  F2FP.F16.F32.PACK_AB R22, R22, R5 ;  /* 0x000000051616723e */ /* 0x000fe400000000ff */
[----:B------:R-:W-:Y:S02]  /*12650*/  MOV R20, R4 ;  /* 0x0000000400147202 */ /* 0x000fe40000000f00 */
[----:B------:R-:W-:Y:S02]  /*12660*/  MOV R23, R6 ;  /* 0x0000000600177202 */ /* 0x000fe40000000f00 */
.L_x_2727:
[----:B------:R-:W-:Y:S05]  /*12670*/  BSYNC B0 ;  /* 0x0000000000007941 */ /* 0x000fea0003800000 */
.L_x_2726:
[----:B-----5:R4:W-:Y:S02]  /*12680*/  STS.128 [R250+0x1000], R20 ;  /* 0x00100014fa007388 */ /* 0x0209e40000000c00 */
.L_x_2725:
[----:B------:R-:W-:Y:S05]  /*12690*/  BSYNC B1 ;  /* 0x0000000000017941 */ /* 0x000fea0003800000 */
.L_x_2724:
[----:B--2---:R-:W-:-:S05]  /*126a0*/  VIADD R24, R148, 0x30 ;  /* 0x0000003094187836 */ /* 0x004fca0000000000 */
[----:B------:R-:W-:-:S04]  /*126b0*/  ISETP.GE.AND P0, PT, R24, R3, PT ;  /* 0x000000031800720c */ /* 0x000fc80003f06270 */
        /* <DEDUP_REMOVED lines=9> */
[----:B------:R-:W-:-:S09]  /*12750*/  MOV R3, RZ ;  /* 0x000000ff00037202 */ /* 0x000fd20000000f00 */
[--C-:B------:R-:W-:Y:S02]  /*12760*/  @P0 SHF.R.S32.HI R53, RZ, 0x1, R54.reuse ;  /* 0x00000001ff350819 */ /* 0x100fe40000011436 */
[----:B------:R-:W-:Y:S02]  /*12770*/  @P0 SHF.R.S32.HI R5, RZ, 0x1, R54 ;  /* 0x00000001ff050819 */ /* 0x000fe40000011436 */
[C---:B------:R-:W-:Y:S01]  /*12780*/  @P0 IADD3 R4, -R53.reuse, RZ, RZ ;  /* 0x000000ff35040210 */ /* 0x040fe20007ffe1ff */
[----:B------:R-:W-:Y:S01]  /*12790*/  IMAD R6, R53, 0x30, RZ ;  /* 0x0000003035067824 */ /* 0x000fe200078e02ff */
[----:B------:R-:W-:-:S03]  /*127a0*/  @P0 IADD3 R3, -R5, RZ, RZ ;  /* 0x000000ff05030210 */ /* 0x000fc60007ffe1ff */
[----:B---34-:R-:W-:Y:S01]  /*127b0*/  IMAD.WIDE R20, R4, 0x2, R26 ;  /* 0x0000000204147825 */ /* 0x018fe200078e021a */
[----:B------:R-:W-:-:S04]  /*127c0*/  IADD3 R2, P1, R6, R2, RZ ;  /* 0x0000000206027210 */ /* 0x000fc80007f3e0ff */
[----:B------:R-:W-:Y:S01]  /*127d0*/  LEA.HI.X.SX32 R12, R6, R12, 0x1, P1 ;  /* 0x0000000c060c7211 */ /* 0x000fe200008f0eff */
[----:B------:R-:W3:Y:S01]  /*127e0*/  LDG.E.128 R20, desc[UR6][R20.64] ;  /* 0x0000000614147981 */ /* 0x000ee2000c1e1d00 */
[----:B------:R-:W-:-:S04]  /*127f0*/  IADD3 R5, P1, R3, R2, RZ ;  /* 0x0000000203057210 */ /* 0x000fc80007f3e0ff */
[----:B------:R-:W-:Y:S02]  /*12800*/  LEA.HI.X.SX32 R3, R3, R12, 0x1, P1 ;  /* 0x0000000c03037211 */ /* 0x000fe400008f0eff */
[C---:B------:R-:W-:Y:S02]  /*12810*/  LEA R6, P1, R5.reuse, UR8, 0x1 ;  /* 0x0000000805067c11 */ /* 0x040fe4000f8208ff */
[----:B------:R-:W-:Y:S02]  /*12820*/  @P0 SHF.R.S32.HI R54, RZ, 0x1, R54 ;  /* 0x00000001ff360819 */ /* 0x000fe40000011436 */
[----:B------:R-:W-:Y:S01]  /*12830*/  LEA.HI.X R7, R5, UR9, R3, 0x1, P1 ;  /* 0x0000000905077c11 */ /* 0x000fe200088f0c03 */
[----:B------:R-:W-:Y:S01]  /*12840*/  ULDC.64 UR8, c[0x0][0x358] ;  /* 0x0000d60000087ab9 */ /* 0x000fe20000000a00 */
[----:B------:R-:W-:Y:S02]  /*12850*/  MOV R3, RZ ;  /* 0x000000ff00037202 */ /* 0x000fe40000000f00 */
[----:B------:R-:W-:-:S02]  /*12860*/  @P0 IADD3 R3, -R54, RZ, RZ ;  /* 0x000000ff36030210 */ /* 0x000fc40007ffe1ff */
[----:B------:R-:W4:Y:S02]  /*12870*/  LDG.E.128 R4, desc[UR6][R6.64] ;  /* 0x0000000606047981 */ /* 0x000f24000c1e1d00 */
[----:B------:R-:W-:-:S04]  /*12880*/  IADD3 R2, P1, R3, R2, RZ ;  /* 0x0000000203027210 */ /* 0x000fc80007f3e0ff */
[----:B------:R-:W-:Y:S02]  /*12890*/  LEA.HI.X.SX32 R3, R3, R12, 0x1, P1 ;  /* 0x0000000c03037211 */ /* 0x000fe400008f0eff */
[----:B-1----:R-:W-:-:S04]  /*128a0*/  LEA R8, P1, R2, UR8, 0x1 ;  /* 0x0000000802087c11 */ /* 0x002fc8000f8208ff */
[----:B------:R-:W-:-:S06]  /*128b0*/  LEA.HI.X R9, R2, UR9, R3, 0x1, P1 ;  /* 0x0000000902097c11 */ /* 0x000fcc00088f0c03 */
[----:B------:R-:W2:Y:S01]  /*128c0*/  LDG.E.128 R8, desc[UR6][R8.64] ;  /* 0x0000000608087981 */ /* 0x000ea2000c1e1d00 */
[----:B-----5:R-:W-:Y:S02]  /*128d0*/  MOV R2, R17 ;  /* 0x0000001100027202 */ /* 0x020fe40000000f00 */
[----:B------:R-:W-:Y:S02]  /*128e0*/  MOV R15, R18 ;  /* 0x00000012000f7202 */ /* 0x000fe40000000f00 */
[----:B------:R-:W-:Y:S02]  /*128f0*/  MOV R3, R19 ;  /* 0x0000001300037202 */ /* 0x000fe40000000f00 */
[----:B------:R-:W-:Y:S02]  /*12900*/  MOV R12, R16 ;  /* 0x00000010000c7202 */ /* 0x000fe40000000f00 */
[----:B---3--:R-:W-:Y:S02]  /*12910*/  MOV R17, R21 ;  /* 0x0000001500117202 */ /* 0x008fe40000000f00 */
[----:B------:R-:W-:-:S02]  /*12920*/  MOV R19, R23 ;  /* 0x0000001700137202 */ /* 0x000fc40000000f00 */
[----:B------:R-:W-:Y:S01]  /*12930*/  MOV R14, R20 ;  /* 0x00000014000e7202 */ /* 0x000fe20000000f00 */
[--C-:B------:R-:W-:Y:S01]  /*12940*/  HADD2.F32 R23, -RZ, R17.reuse.H0_H0 ;  /* 0x20000011ff177230 */ /* 0x100fe20000004100 */
[----:B------:R-:W-:Y:S01]  /*12950*/  MOV R16, R22 ;  /* 0x0000001600107202 */ /* 0x000fe20000000f00 */
[----:B------:R-:W-:Y:S02]  /*12960*/  HADD2.F32 R17, -RZ, R17.H1_H1 ;  /* 0x30000011ff117230 */ /* 0x000fe40000004100 */
[--C-:B----4-:R-:W-:Y:S02]  /*12970*/  HADD2.F32 R18, -RZ, R5.reuse.H0_H0 ;  /* 0x20000005ff127230 */ /* 0x110fe40000004100 */
[----:B------:R-:W-:Y:S02]  /*12980*/  HADD2.F32 R5, -RZ, R5.H1_H1 ;  /* 0x30000005ff057230 */ /* 0x000fe40000004100 */
[--C-:B------:R-:W-:Y:S02]  /*12990*/  HADD2.F32 R20, -RZ, R4.reuse.H0_H0 ;  /* 0x20000004ff147230 */ /* 0x100fe40000004100 */
[----:B------:R-:W-:Y:S01]  /*129a0*/  @!P0 FADD.FTZ R18, -R18, -RZ ;  /* 0x800000ff12128221 */ /* 0x000fe20000010100 */
[----:B------:R-:W-:-:S02]  /*129b0*/  HADD2.F32 R21, -RZ, R4.H1_H1 ;  /* 0x30000004ff157230 */ /* 0x000fc40000004100 */
[----:B------:R-:W-:Y:S01]  /*129c0*/  @!P0 FADD.FTZ R5, -R5, -RZ ;  /* 0x800000ff05058221 */ /* 0x000fe20000010100 */
[--C-:B------:R-:W-:Y:S02]  /*129d0*/  HADD2.F32 R4, -RZ, R6.reuse.H0_H0 ;  /* 0x20000006ff047230 */ /* 0x100fe40000004100 */
[----:B------:R-:W-:Y:S02]  /*129e0*/  HADD2.F32 R22, -RZ, R6.H1_H1 ;  /* 0x30000006ff167230 */ /* 0x000fe40000004100 */
[----:B------:R-:W-:Y:S02]  /*129f0*/  HADD2.F32 R6, -RZ, R7.H0_H0 ;  /* 0x20000007ff067230 */ /* 0x000fe40000004100 */
[----:B------:R-:W-:Y:S01]  /*12a00*/  FMUL.FTZ R23, R23, R18 ;  /* 0x0000001217177220 */ /* 0x000fe20000410000 */
[----:B------:R-:W-:Y:S01]  /*12a10*/  FMUL.FTZ R17, R17, R5 ;  /* 0x0000000511117220 */ /* 0x000fe20000410000 */
[--C-:B------:R-:W-:Y:S02]  /*12a20*/  HADD2.F32 R18, -RZ, R16.reuse.H0_H0 ;  /* 0x20000010ff127230 */ /* 0x100fe40000004100 */
[----:B------:R-:W-:Y:S01]  /*12a30*/  @!P0 FADD.FTZ R22, -R22, -RZ ;  /* 0x800000ff16168221 */ /* 0x000fe20000010100 */
[----:B------:R-:W-:-:S02]  /*12a40*/  HADD2.F32 R16, -RZ, R16.H1_H1 ;  /* 0x30000010ff107230 */ /* 0x000fc40000004100 */
[----:B------:R-:W-:Y:S01]  /*12a50*/  @!P0 FADD.FTZ R6, -R6, -RZ ;  /* 0x800000ff06068221 */ /* 0x000fe20000010100 */
[----:B------:R-:W-:Y:S02]  /*12a60*/  HADD2.F32 R5, -RZ, R19.H0_H0 ;  /* 0x20000013ff057230 */ /* 0x000fe40000004100 */
[----:B------:R-:W-:Y:S02]  /*12a70*/  HADD2.F32 R7, -RZ, R7.H1_H1 ;  /* 0x30000007ff077230 */ /* 0x000fe40000004100 */
[----:B------:R-:W-:Y:S01]  /*12a80*/  FMUL.FTZ R22, R16, R22 ;  /* 0x0000001610167220 */ /* 0x000fe20000410000 */
[--C-:B------:R-:W-:Y:S02]  /*12a90*/  HADD2.F32 R16, -RZ, R2.reuse.H1_H1 ;  /* 0x30000002ff107230 */ /* 0x100fe40000004100 */
[----:B------:R-:W-:Y:S01]  /*12aa0*/  FMUL.FTZ R6, R5, R6 ;  /* 0x0000000605067220 */ /* 0x000fe20000410000 */
[----:B------:R-:W-:Y:S02]  /*12ab0*/  HADD2.F32 R5, -RZ, R2.H0_H0 ;  /* 0x20000002ff057230 */ /* 0x000fe40000004100 */
[----:B------:R-:W-:Y:S01]  /*12ac0*/  @!P0 FADD.FTZ R20, -R20, -RZ ;  /* 0x800000ff14148221 */ /* 0x000fe20000010100 */
[----:B------:R-:W-:-:S02]  /*12ad0*/  HADD2.F32 R25, -RZ, R14.H0_H0 ;  /* 0x2000000eff197230 */ /* 0x000fc40000004100 */
[----:B------:R-:W-:Y:S01]  /*12ae0*/  @!P0 FADD.FTZ R7, -R7, -RZ ;  /* 0x800000ff07078221 */ /* 0x000fe20000010100 */
[----:B------:R-:W-:Y:S02]  /*12af0*/  HADD2.F32 R19, -RZ, R19.H1_H1 ;  /* 0x30000013ff137230 */ /* 0x000fe40000004100 */
[--C-:B--2---:R-:W-:Y:S02]  /*12b00*/  HADD2.F32 R2, -RZ, R9.reuse.H0_H0 ;  /* 0x20000009ff027230 */ /* 0x104fe40000004100 */
[----:B------:R-:W-:Y:S01]  /*12b10*/  @!P0 FADD.FTZ R21, -R21, -RZ ;  /* 0x800000ff15158221 */ /* 0x000fe20000010100 */
[----:B------:R-:W-:Y:S02]  /*12b20*/  HADD2.F32 R14, -RZ, R14.H1_H1 ;  /* 0x3000000eff0e7230 */ /* 0x000fe40000004100 */
[----:B------:R-:W-:Y:S01]  /*12b30*/  @!P0 FADD.FTZ R4, -R4, -RZ ;  /* 0x800000ff04048221 */ /* 0x000fe20000010100 */
[----:B------:R-:W-:Y:S02]  /*12b40*/  HADD2.F32 R9, -RZ, R9.H1_H1 ;  /* 0x30000009ff097230 */ /* 0x000fe40000004100 */
[----:B------:R-:W-:Y:S01]  /*12b50*/  FMUL.FTZ R25, R25, R20 ;  /* 0x0000001419197220 */ /* 0x000fe20000410000 */
[----:B------:R-:W-:Y:S01]  /*12b60*/  FMUL.FTZ R7, R19, R7 ;  /* 0x0000000713077220 */ /* 0x000fe20000410000 */
[----:B------:R-:W-:Y:S01]  /*12b70*/  FMUL.FTZ R14, R14, R21 ;  /* 0x000000150e0e7220 */ /* 0x000fe20000410000 */
[----:B------:R-:W-:Y:S01]  /*12b80*/  FMUL.FTZ R4, R18, R4 ;  /* 0x0000000412047220 */ /* 0x000fe20000410000 */
[----:B------:R-:W-:-:S02]  /*12b90*/  HADD2.F32 R19, -RZ, R8.H0_H0 ;  /* 0x20000008ff137230 */ /* 0x000fc40000004100 */
[----:B------:R-:W-:Y:S01]  /*12ba0*/  FFMA.FTZ R2, R5, R2, R23 ;  /* 0x0000000205027223 */ /* 0x000fe20000010017 */
[----:B------:R-:W-:Y:S02]  /*12bb0*/  HADD2.F32 R20, -RZ, R8.H1_H1 ;  /* 0x30000008ff147230 */ /* 0x000fe40000004100 */
[----:B------:R-:W-:Y:S01]  /*12bc0*/  FFMA.FTZ R9, R16, R9, R17 ;  /* 0x0000000910097223 */ /* 0x000fe20000010011 */
[----:B------:R-:W-:Y:S02]  /*12bd0*/  HADD2.F32 R18, -RZ, R12.H0_H0 ;  /* 0x2000000cff127230 */ /* 0x000fe40000004100 */
[----:B------:R-:W-:Y:S02]  /*12be0*/  HADD2.F32 R8, -RZ, R11.H0_H0 ;  /* 0x2000000bff087230 */ /* 0x000fe40000004100 */
[----:B------:R-:W-:Y:S02]  /*12bf0*/  HADD2.F32 R21, -RZ, R10.H0_H0 ;  /* 0x2000000aff157230 */ /* 0x000fe40000004100 */
[----:B------:R-:W-:-:S02]  /*12c00*/  HADD2.F32 R5, -RZ, R3.H0_H0 ;  /* 0x20000003ff057230 */ /* 0x000fc40000004100 */
[----:B------:R-:W-:Y:S02]  /*12c10*/  HADD2.F32 R16, -RZ, R15.H0_H0 ;  /* 0x2000000fff107230 */ /* 0x000fe40000004100 */
[----:B------:R-:W-:Y:S02]  /*12c20*/  HADD2.F32 R11, -RZ, R11.H1_H1 ;  /* 0x3000000bff0b7230 */ /* 0x000fe40000004100 */
[----:B------:R-:W-:Y:S02]  /*12c30*/  HADD2.F32 R10, -RZ, R10.H1_H1 ;  /* 0x3000000aff0a7230 */ /* 0x000fe40000004100 */
[----:B------:R-:W-:Y:S02]  /*12c40*/  HADD2.F32 R12, -RZ, R12.H1_H1 ;  /* 0x3000000cff0c7230 */ /* 0x000fe40000004100 */
[----:B------:R-:W-:Y:S02]  /*12c50*/  HADD2.F32 R3, -RZ, R3.H1_H1 ;  /* 0x30000003ff037230 */ /* 0x000fe40000004100 */
[----:B------:R-:W-:-:S02]  /*12c60*/  HADD2.F32 R15, -RZ, R15.H1_H1 ;  /* 0x3000000fff0f7230 */ /* 0x000fc40000004100 */
[----:B------:R-:W-:Y:S01]  /*12c70*/  FFMA.FTZ R18, R18, R19, R25 ;  /* 0x0000001312127223 */ /* 0x000fe20000010019 */
[----:B------:R-:W-:Y:S01]  /*12c80*/  FFMA.FTZ R12, R12, R20, R14 ;  /* 0x000000140c0c7223 */ /* 0x000fe2000001000e */
[----:B------:R-:W-:Y:S01]  /*12c90*/  FFMA.FTZ R5, R5, R8, R6 ;  /* 0x0000000805057223 */ /* 0x000fe20000010006 */
[----:B------:R-:W-:Y:S01]  /*12ca0*/  FFMA.FTZ R3, R3, R11, R7 ;  /* 0x0000000b03037223 */ /* 0x000fe20000010007 */
[----:B------:R-:W-:Y:S01]  /*12cb0*/  FFMA.FTZ R4, R16, R21, R4 ;  /* 0x0000001510047223 */ /* 0x000fe20000010004 */
[----:B------:R-:W-:Y:S01]  /*12cc0*/  FFMA.FTZ R10, R15, R10, R22 ;  /* 0x0000000a0f0a7223 */ /* 0x000fe20000010016 */
[----:B------:R-:W-:Y:S02]  /*12cd0*/  F2FP.F16.F32.PACK_AB R2, R9, R2 ;  /* 0x000000020902723e */ /* 0x000fe400000000ff */
[----:B------:R-:W-:Y:S02]  /*12ce0*/  F2FP.F16.F32.PACK_AB R12, R12, R18 ;  /* 0x000000120c0c723e */ /* 0x000fe400000000ff */
[----:B------:R-:W-:-:S02]  /*12cf0*/  F2FP.F16.F32.PACK_AB R3, R3, R5 ;  /* 0x000000050303723e */ /* 0x000fc400000000ff */
[----:B------:R-:W-:Y:S02]  /*12d00*/  F2FP.F16.F32.PACK_AB R4, R10, R4 ;  /* 0x000000040a04723e */ /* 0x000fe400000000ff */
[----:B------:R-:W-:Y:S02]  /*12d10*/  MOV R16, R12 ;  /* 0x0000000c00107202 */ /* 0x000fe40000000f00 */
[----:B------:R-:W-:Y:S02]  /*12d20*/  MOV R17, R2 ;  /* 0x0000000200117202 */ /* 0x000fe40000000f00 */
[----:B------:R-:W-:Y:S02]  /*12d30*/  MOV R18, R4 ;  /* 0x0000000400127202 */ /* 0x000fe40000000f00 */
[----:B------:R-:W-:Y:S02]  /*12d40*/  MOV R19, R3 ;  /* 0x0000000300137202 */ /* 0x000fe40000000f00 */
.L_x_2729:
[----:B------:R-:W-:Y:S05]  /*12d50*/  BSYNC B0 ;  /* 0x0000000000007941 */ /* 0x000fea0003800000 */
.L_x_2728:
[----:B-----5:R1:W-:Y:S01]  /*12d60*/  STS.128 [R250+0x1800], R16 ;  /* 0x00180010fa007388 */ /* 0x0203e20000000c00 */
[----:B------:R-:W-:Y:S05]  /*12d70*/  BRA `(.L_x_2713) ;  /* 0x0000000000907947 */ /* 0x000fea0003800000 */
.L_x_2699:
[----:B------:R-:W-:Y:S02]  /*12d80*/  IMAD.IADD R4, R242, 0x1, -R39 ;  /* 0x00000001f2047824 */ /* 0x000fe400078e0a27 */
[C---:B------:R-:W-:Y:S02]  /*12d90*/  VIADD R0, R148.reuse, 0x10 ;  /* 0x0000001094007836 */ /* 0x040fe40000000000 */
[C---:B------:R-:W-:Y:S01]  /*12da0*/  VIADD R13, R148.reuse, 0x20 ;  /* 0x00000020940d7836 */ /* 0x040fe20000000000 */
[CC--:B------:R-:W-:Y:S01]  /*12db0*/  ISETP.GE.AND P6, PT, R148.reuse, R4.reuse, PT ;  /* 0x000000049400720c */ /* 0x0c0fe20003fc6270 */
[----:B------:R-:W-:Y:S01]  /*12dc0*/  VIADD R24, R148, 0x30 ;  /* 0x0000003094187836 */ /* 0x000fe20000000000 */
[-C--:B------:R-:W-:Y:S02]  /*12dd0*/  ISETP.GE.AND P5, PT, R0, R4.reuse, PT ;  /* 0x000000040000720c */ /* 0x080fe40003fa6270 */
[-C--:B------:R-:W-:Y:S02]  /*12de0*/  ISETP.GE.AND P4, PT, R13, R4.reuse, PT ;  /* 0x000000040d00720c */ /* 0x080fe40003f86270 */
[----:B------:R-:W-:-:S07]  /*12df0*/  ISETP.GE.AND P3, PT, R24, R4, PT ;  /* 0x000000041800720c */ /* 0x000fce0003f66270 */
[----:B------:R-:W1:Y:S02]  /*12e00*/  @!P6 LDC.64 R10, c[0x0][0x210] ;  /* 0x00008400ff0aeb82 */ /* 0x000e640000000a00 */
[-C--:B------:R-:W-:Y:S02]  /*12e10*/  @!P5 IADD3 R16, P1, R16, R146.reuse, RZ ;  /* 0x000000921010d210 */ /* 0x080fe40007f3e0ff */
[----:B------:R-:W-:Y:S02]  /*12e20*/  @!P4 LEA R15, P0, R2, R146, 0x5 ;  /* 0x00000092020fc211 */ /* 0x000fe400078028ff */
[----:B------:R-:W-:Y:S02]  /*12e30*/  @!P3 IMAD.MOV.U32 R18, RZ, RZ, R146 ;  /* 0x000000ffff12b224 */ /* 0x000fe400078e0092 */
[----:B------:R-:W2:Y:S01]  /*12e40*/  @!P5 LDC.64 R8, c[0x0][0x210] ;  /* 0x00008400ff08db82 */ /* 0x000ea20000000a00 */
[--C-:B------:R-:W-:Y:S02]  /*12e50*/  @!P3 IMAD.MOV.U32 R19, RZ, RZ, R153.reuse ;  /* 0x000000ffff13b224 */ /* 0x100fe400078e0099 */
[----:B------:R-:W-:-:S02]  /*12e60*/  @!P5 IMAD.X R12, R12, 0x1, R153, P1 ;  /* 0x000000010c0cd824 */ /* 0x000fc400008e0699 */
[----:B------:R-:W-:Y:S02]  /*12e70*/  @!P3 IMAD R14, R3, 0x30, RZ ;  /* 0x00000030030eb824 */ /* 0x000fe400078e02ff */
[C---:B------:R-:W-:Y:S01]  /*12e80*/  @!P3 IMAD.WIDE.U32 R18, R2.reuse, 0x30, R18 ;  /* 0x000000300212b825 */ /* 0x040fe200078e0012 */
[----:B------:R-:W3:Y:S01]  /*12e90*/  @!P4 LDC.64 R6, c[0x0][0x210] ;  /* 0x00008400ff06cb82 */ /* 0x000ee20000000a00 */
[----:B------:R-:W-:Y:S02]  /*12ea0*/  @!P4 LEA.HI.X R2, R2, R153, R3, 0x5, P0 ;  /* 0x000000990202c211 */ /* 0x000fe400000f2c03 */
[----:B------:R-:W-:-:S05]  /*12eb0*/  @!P3 IMAD.IADD R14, R19, 0x1, R14 ;  /* 0x00000001130eb824 */ /* 0x000fca00078e020e */
[----:B------:R-:W4:Y:S01]  /*12ec0*/  @!P3 LDC.64 R4, c[0x0][0x210] ;  /* 0x00008400ff04bb82 */ /* 0x000f220000000a00 */
[----:B-1----:R-:W-:-:S04]  /*12ed0*/  @!P6 LEA R10, P2, R146, R10, 0x1 ;  /* 0x0000000a920ae211 */ /* 0x002fc800078408ff */
[----:B------:R-:W-:Y:S02]  /*12ee0*/  @!P6 LEA.HI.X R11, R146, R11, R153, 0x1, P2 ;  /* 0x0000000b920be211 */ /* 0x000fe400010f0c99 */
[----:B--2---:R-:W-:-:S03]  /*12ef0*/  @!P5 LEA R8, P1, R16, R8, 0x1 ;  /* 0x000000081008d211 */ /* 0x004fc600078208ff */
[----:B------:R-:W-:Y:S01]  /*12f00*/  @!PT LDS RZ, [RZ] ;  /* 0x00000000fffff984 */ /* 0x000fe20000000800 */
[----:B------:R-:W-:Y:S01]  /*12f10*/  @!PT LDS RZ, [RZ] ;  /* 0x00000000fffff984 */ /* 0x000fe20000000800 */
[----:B------:R-:W-:Y:S01]  /*12f20*/  @!PT LDS RZ, [RZ] ;  /* 0x00000000fffff984 */ /* 0x000fe20000000800 */
[----:B------:R1:W-:Y:S01]  /*12f30*/  @!P6 LDGSTS.E.BYPASS.LTC128B.128 [R250], desc[UR6][R10.64] ;  /* 0x000000000afaefae */ /* 0x0003e2000b901d46 */
[----:B------:R-:W-:Y:S02]  /*12f40*/  @!P5 LEA.HI.X R9, R16, R9, R12, 0x1, P1 ;  /* 0x000000091009d211 */ /* 0x000fe400008f0c0c */
[----:B---3--:R-:W-:-:S03]  /*12f50*/  @!P4 LEA R6, P1, R15, R6, 0x1 ;  /* 0x000000060f06c211 */ /* 0x008fc600078208ff */
[----:B------:R1:W-:Y:S01]  /*12f60*/  @!P5 LDGSTS.E.BYPASS.LTC128B.128 [R250+0x800], desc[UR6][R8.64] ;  /* 0x0080000008fadfae */ /* 0x0003e2000b901d46 */
[----:B------:R-:W-:Y:S02]  /*12f70*/  @!P4 LEA.HI.X R7, R15, R7, R2, 0x1, P1 ;  /* 0x000000070f07c211 */ /* 0x000fe400008f0c02 */
[----:B----4-:R-:W-:-:S03]  /*12f80*/  @!P3 LEA R4, P0, R18, R4, 0x1 ;  /* 0x000000041204b211 */ /* 0x010fc600078008ff */
[----:B------:R1:W-:Y:S01]  /*12f90*/  @!P4 LDGSTS.E.BYPASS.LTC128B.128 [R250+0x1000], desc[UR6][R6.64] ;  /* 0x0100000006facfae */ /* 0x0003e2000b901d46 */
[----:B------:R-:W-:-:S05]  /*12fa0*/  @!P3 LEA.HI.X R5, R18, R5, R14, 0x1, P0 ;  /* 0x000000051205b211 */ /* 0x000fca00000f0c0e */
[----:B------:R1:W-:Y:S04]  /*12fb0*/  @!P3 LDGSTS.E.BYPASS.LTC128B.128 [R250+0x1800], desc[UR6][R4.64] ;  /* 0x0180000004fabfae */ /* 0x0003e8000b901d46 */
.L_x_2713:
[----:B------:R-:W-:Y:S05]  /*12fc0*/  BSYNC B2 ;  /* 0x0000000000027941 */ /* 0x000fea0003800000 */
.L_x_2698:
[----:B------:R-:W-:Y:S01]  /*12fd0*/  UIADD3 UR11, UR58, -0x1, URZ ;  /* 0xffffffff3a0b7890 */ /* 0x000fe2000fffe03f */
[C---:B---34-:R-:W-:Y:S01]  /*12fe0*/  VIADD R22, R148.reuse, 0x40 ;  /* 0x0000004094167836 */ /* 0x058fe20000000000 */
[----:B------:R-:W-:Y:S01]  /*12ff0*/  ULDC UR8, c[0x0][0x398] ;  /* 0x0000e60000087ab9 */ /* 0x000fe20000000800 */
[C---:B------:R-:W-:Y:S01]  /*13000*/  VIADD R20, R148.reuse, 0x50 ;  /* 0x0000005094147836 */ /* 0x040fe20000000000 */
[----:B------:R-:W-:Y:S01]  /*13010*/  USHF.L.U32 UR5, UR11, 0x8, URZ ;  /* 0x000000080b057899 */ /* 0x000fe2000800063f */
[C---:B-1----:R-:W-:Y:S01]  /*13020*/  VIADD R18, R148.reuse, 0x60 ;  /* 0x0000006094127836 */ /* 0x042fe20000000000 */
[----:B------:R-:W-:Y:S01]  /*13030*/  UISETP.GE.AND UP0, UPT, UR58, 0x2, UPT ;  /* 0x000000023a00788c */ /* 0x000fe2000bf06270 */
[C---:B------:R-:W-:Y:S02]  /*13040*/  VIADD R12, R148.reuse, 0x70 ;  /* 0x00000070940c7836 */ /* 0x040fe40000000000 */
[----:B------:R-:W-:Y:S02]  /*13050*/  VIADD R21, R148, 0x80 ;  /* 0x0000008094157836 */ /* 0x000fe40000000000 */
[----:B------:R-:W-:-:S02]  /*13060*/  VIADD R19, R40, -UR5 ;  /* 0x8000000528137c36 */ /* 0x000fc40008000000 */
[C---:B------:R-:W-:Y:S02]  /*13070*/  VIADD R23, R148.reuse, 0x90 ;  /* 0x0000009094177836 */ /* 0x040fe40000000000 */
[C---:B------:R-:W-:Y:S01]  /*13080*/  VIADD R25, R148.reuse, 0xa0 ;  /* 0x000000a094197836 */ /* 0x040fe20000000000 */
[-C--:B------:R-:W-:Y:S01]  /*13090*/  ISETP.GE.AND P0, PT, R13, R19.reuse, PT ;  /* 0x000000130d00720c */ /* 0x080fe20003f06270 */
[C---:B--2---:R-:W-:Y:S01]  /*130a0*/  VIADD R27, R148.reuse, 0xb0 ;  /* 0x000000b0941b7836 */ /* 0x044fe20000000000 */
[CC--:B------:R-:W-:Y:S01]  /*130b0*/  ISETP.GE.AND P2, PT, R148.reuse, R19.reuse, PT ;  /* 0x000000139400720c */ /* 0x0c0fe20003f46270 */
[----:B------:R-:W-:Y:S01]  /*130c0*/  VIADD R26, R148, 0xc0 ;  /* 0x000000c0941a7836 */ /* 0x000fe20000000000 */
[-C--:B------:R-:W-:Y:S01]  /*130d0*/  ISETP.GE.AND P6, PT, R24, R19.reuse, PT ;  /* 0x000000131800720c */ /* 0x080fe20003fc6270 */
[----:B------:R-:W-:Y:S01]  /*130e0*/  VIADD R30, R148, 0xd0 ;  /* 0x000000d0941e7836 */ /* 0x000fe20000000000 */
[-C--:B------:R-:W-:Y:S01]  /*130f0*/  ISETP.GE.AND P5, PT, R22, R19.reuse, PT ;  /* 0x000000131600720c */ /* 0x080fe20003fa6270 */
[----:B------:R-:W-:Y:S01]  /*13100*/  VIADD R29, R148, 0xe0 ;  /* 0x000000e0941d7836 */ /* 0x000fe20000000000 */
[-C--:B------:R-:W-:Y:S01]  /*13110*/  ISETP.GE.AND P1, PT, R0, R19.reuse, PT ;  /* 0x000000130000720c */ /* 0x080fe20003f26270 */
[----:B------:R-:W-:Y:S01]  /*13120*/  VIADD R28, R148, 0xf0 ;  /* 0x000000f0941c7836 */ /* 0x000fe20000000000 */
[-C--:B------:R-:W-:Y:S01]  /*13130*/  ISETP.GE.AND P4, PT, R20, R19.reuse, PT ;  /* 0x000000131400720c */ /* 0x080fe20003f86270 */
[----:B------:R-:W-:Y:S01]  /*13140*/  IMAD.SHL.U32 R55, R55, 0x40, RZ ;  /* 0x0000004037377824 */ /* 0x000fe200078e00ff */
[----:B------:R-:W-:Y:S01]  /*13150*/  ISETP.GE.AND P3, PT, R18, R19, PT ;  /* 0x000000131200720c */ /* 0x000fe20003f66270 */
[----:B------:R-:W1:Y:S01]  /*13160*/  @!P0 LDC.64 R4, c[0x0][0x248] ;  /* 0x00009200ff048b82 */ /* 0x000e620000000a00 */
[----:B------:R-:W-:-:S02]  /*13170*/  IMAD.SHL.U32 R36, R36, 0x2, RZ ;  /* 0x0000000224247824 */ /* 0x000fc400078e00ff */
[----:B------:R-:W-:Y:S02]  /*13180*/  @!P2 IMAD.MOV.U32 R2, RZ, RZ, R245 ;  /* 0x000000ffff02a224 */ /* 0x000fe400078e00f5 */
[----:B------:R-:W-:Y:S01]  /*13190*/  @!P2 IMAD.MOV.U32 R3, RZ, RZ, R244 ;  /* 0x000000ffff03a224 */ /* 0x000fe200078e00f4 */
[----:B------:R-:W-:Y:S02]  /*131a0*/  LOP3.LUT R36, R36, 0x6, RZ, 0xc0, !PT ;  /* 0x0000000624247812 */ /* 0x000fe400078ec0ff */
[----:B------:R-:W2:Y:S02]  /*131b0*/  @!P6 LDC.64 R10, c[0x0][0x248] ;  /* 0x00009200ff0aeb82 */ /* 0x000ea40000000a00 */
[----:B------:R-:W-:Y:S01]  /*131c0*/  @!PT LDS RZ, [RZ] ;  /* 0x00000000fffff984 */ /* 0x000fe20000000800 */
[----:B------:R-:W-:Y:S01]  /*131d0*/  @!PT LDS RZ, [RZ] ;  /* 0x00000000fffff984 */ /* 0x000fe20000000800 */
[----:B------:R-:W-:Y:S01]  /*131e0*/  @!PT LDS RZ, [RZ] ;  /* 0x00000000fffff984 */ /* 0x000fe20000000800 */
[----:B------:R3:W-:Y:S01]  /*131f0*/  @!P2 LDGSTS.E.BYPASS.LTC128B.128 [R250+0x2000], desc[UR6][R2.64] ;  /* 0x0200000002faafae */ /* 0x0007e2000b901d46 */
[----:B------:R-:W-:-:S04]  /*13200*/  @!P1 LEA R6, P2, R46, R245, 0x1 ;  /* 0x000000f52e069211 */ /* 0x000fc800078408ff */
[----:B------:R-:W-:Y:S01]  /*13210*/  @!P1 LEA.HI.X R7, R46, R244, R45, 0x1, P2 ;  /* 0x000000f42e079211 */ /* 0x000fe200010f0c2d */
[----:B------:R-:W4:Y:S01]  /*13220*/  @!P4 LDC.64 R8, c[0x0][0x248] ;  /* 0x00009200ff08cb82 */ /* 0x000f220000000a00 */
[----:B------:R-:W-:-:S03]  /*13230*/  ISETP.GE.AND P2, PT, R12, R19, PT ;  /* 0x000000130c00720c */ /* 0x000fc60003f46270 */
[----:B------:R5:W-:Y:S01]  /*13240*/  @!P1 LDGSTS.E.BYPASS.LTC128B.128 [R250+0x2800], desc[UR6][R6.64] ;  /* 0x0280000006fa9fae */ /* 0x000be2000b901d46 */
[----:B-1----:R-:W-:-:S04]  /*13250*/  @!P0 LEA R14, P1, R4, R245, 0x6 ;  /* 0x000000f5040e8211 */ /* 0x002fc800078230ff */
[----:B------:R-:W-:Y:S01]  /*13260*/  @!P0 LEA.HI.X R15, R4, R244, R5, 0x6, P1 ;  /* 0x000000f4040f8211 */ /* 0x000fe200008f3405 */
[----:B------:R-:W-:Y:S01]  /*13270*/  @!P6 IMAD.MOV.U32 R4, RZ, RZ, R245 ;  /* 0x000000ffff04e224 */ /* 0x000fe200078e00f5 */
[----:B------:R-:W-:Y:S01]  /*13280*/  ISETP.GE.AND P1, PT, R21, R19, PT ;  /* 0x000000131500720c */ /* 0x000fe20003f26270 */
[----:B------:R-:W-:Y:S02]  /*13290*/  @!P6 IMAD.MOV.U32 R5, RZ, RZ, R244 ;  /* 0x000000ffff05e224 */ /* 0x000fe400078e00f4 */
[----:B--2---:R-:W-:Y:S01]  /*132a0*/  @!P6 IMAD R11, R11, 0x60, RZ ;  /* 0x000000600b0be824 */ /* 0x004fe200078e02ff */
[----:B------:R-:W-:Y:S01]  /*132b0*/  @!P0 LDGSTS.E.BYPASS.LTC128B.128 [R250+0x3000], desc[UR6][R14.64] ;  /* 0x030000000efa8fae */ /* 0x000fe2000b901d46 */
[----:B------:R-:W-:Y:S01]  /*132c0*/  @!P6 IMAD.WIDE.U32 R16, R10, 0x60, R4 ;  /* 0x000000600a10e825 */ /* 0x000fe200078e0004 */
[----:B---3--:R-:W1:Y:S03]  /*132d0*/  @!P5 LDC.64 R2, c[0x0][0x248] ;  /* 0x00009200ff02db82 */ /* 0x008e660000000a00 */
[----:B------:R-:W-:-:S02]  /*132e0*/  @!P6 IMAD.IADD R17, R11, 0x1, R17 ;  /* 0x000000010b11e824 */ /* 0x000fc400078e0211 */
[----:B----4-:R-:W-:-:S03]  /*132f0*/  @!P4 IMAD R9, R9, 0xa0, RZ ;  /* 0x000000a00909c824 */ /* 0x010fc600078e02ff */
[----:B------:R-:W-:Y:S01]  /*13300*/  @!P6 LDGSTS.E.BYPASS.LTC128B.128 [R250+0x3800], desc[UR6][R16.64] ;  /* 0x0380000010faefae */ /* 0x000fe2000b901d46 */
[----:B------:R-:W2:Y:S01]  /*13310*/  @!P2 LDC.64 R4, c[0x0][0x248] ;  /* 0x00009200ff04ab82 */ /* 0x000ea20000000a00 */
[----:B------:R-:W-:-:S07]  /*13320*/  ISETP.GE.AND P6, PT, R30, R19, PT ;  /* 0x000000131e00720c */ /* 0x000fce0003fc6270 */
[----:B-----5:R-:W3:Y:S01]  /*13330*/  @!P3 LDC.64 R6, c[0x0][0x248] ;  /* 0x00009200ff06bb82 */ /* 0x020ee20000000a00 */
[----:B-1----:R-:W-:-:S04]  /*13340*/  @!P5 LEA R10, P0, R2, R245, 0x7 ;  /* 0x000000f5020ad211 */ /* 0x002fc800078038ff */
[----:B------:R-:W-:-:S03]  /*13350*/  @!P5 LEA.HI.X R11, R2, R244, R3, 0x7, P0 ;  /* 0x000000f4020bd211 */ /* 0x000fc600000f3c03 */
[----:B------:R-:W1:Y:S01]  /*13360*/  @!P1 LDC.64 R2, c[0x0][0x248] ;  /* 0x00009200ff029b82 */ /* 0x000e620000000a00 */
[-C--:B------:R-:W-:Y:S01]  /*13370*/  ISETP.GE.AND P0, PT, R25, R19.reuse, PT ;  /* 0x000000131900720c */ /* 0x080fe20003f06270 */
[----:B--2---:R-:W-:Y:S01]  /*13380*/  @!P2 IMAD R5, R5, 0xe0, RZ ;  /* 0x000000e00505a824 */ /* 0x004fe200078e02ff */
[----:B------:R2:W-:Y:S01]  /*13390*/  @!P5 LDGSTS.E.BYPASS.LTC128B.128 [R250+0x4000], desc[UR6][R10.64] ;  /* 0x040000000afadfae */ /* 0x0005e2000b901d46 */
[----:B------:R-:W-:Y:S01]  /*133a0*/  ISETP.GE.AND P5, PT, R23, R19, PT ;  /* 0x000000131700720c */ /* 0x000fe20003fa6270 */
[----:B---3--:R-:W-:Y:S02]  /*133b0*/  @!P3 IMAD R7, R7, 0xc0, RZ ;  /* 0x000000c00707b824 */ /* 0x008fe400078e02ff */
[----:B--2---:R-:W-:Y:S02]  /*133c0*/  @!P4 IMAD.MOV.U32 R10, RZ, RZ, R245 ;  /* 0x000000ffff0ac224 */ /* 0x004fe400078e00f5 */
[----:B------:R-:W-:Y:S02]  /*133d0*/  @!P4 IMAD.MOV.U32 R11, RZ, RZ, R244 ;  /* 0x000000ffff0bc224 */ /* 0x000fe400078e00f4 */
[----:B------:R-:W-:-:S04]  /*133e0*/  @!P4 IMAD.WIDE.U32 R14, R8, 0xa0, R10 ;  /* 0x000000a0080ec825 */ /* 0x000fc800078e000a */
[----:B------:R-:W-:Y:S02]  /*133f0*/  @!P3 IMAD.MOV.U32 R10, RZ, RZ, R245 ;  /* 0x000000ffff0ab224 */ /* 0x000fe400078e00f5 */
[----:B------:R-:W-:Y:S02]  /*13400*/  @!P3 IMAD.MOV.U32 R11, RZ, RZ, R244 ;  /* 0x000000ffff0bb224 */ /* 0x000fe400078e00f4 */
[----:B------:R-:W-:Y:S02]  /*13410*/  @!P4 IMAD.IADD R15, R9, 0x1, R15 ;  /* 0x00000001090fc824 */ /* 0x000fe400078e020f */
[----:B------:R-:W-:-:S03]  /*13420*/  @!P3 IMAD.WIDE.U32 R16, R6, 0xc0, R10 ;  /* 0x000000c00610b825 */ /* 0x000fc600078e000a */
[----:B------:R2:W-:Y:S01]  /*13430*/  @!P4 LDGSTS.E.BYPASS.LTC128B.128 [R250+0x4800], desc[UR6][R14.64] ;  /* 0x048000000efacfae */ /* 0x0005e2000b901d46 */
[----:B------:R-:W-:Y:S01]  /*13440*/  @!P3 IMAD.IADD R17, R7, 0x1, R17 ;  /* 0x000000010711b824 */ /* 0x000fe200078e0211 */
[----:B------:R-:W-:Y:S01]  /*13450*/  ISETP.GE.AND P4, PT, R27, R19, PT ;  /* 0x000000131b00720c */ /* 0x000fe20003f86270 */
[----:B------:R-:W-:Y:S02]  /*13460*/  @!P2 IMAD.MOV.U32 R10, RZ, RZ, R245 ;  /* 0x000000ffff0aa224 */ /* 0x000fe400078e00f5 */
[----:B------:R-:W-:Y:S01]  /*13470*/  @!P2 IMAD.MOV.U32 R11, RZ, RZ, R244 ;  /* 0x000000ffff0ba224 */ /* 0x000fe200078e00f4 */
[----:B------:R3:W-:Y:S01]  /*13480*/  @!P3 LDGSTS.E.BYPASS.LTC128B.128 [R250+0x5000], desc[UR6][R16.64] ;  /* 0x0500000010fabfae */ /* 0x0007e2000b901d46 */
[----:B------:R-:W-:Y:S01]  /*13490*/  @!P2 IMAD.WIDE.U32 R10, R4, 0xe0, R10 ;  /* 0x000000e0040aa825 */ /* 0x000fe200078e000a */
[----:B-1----:R-:W-:-:S03]  /*134a0*/  @!P1 LEA R4, P3, R2, R245, 0x8 ;  /* 0x000000f502049211 */ /* 0x002fc600078640ff */
[----:B------:R-:W-:Y:S01]  /*134b0*/  @!P2 IMAD.IADD R7, R5, 0x1, R11 ;  /* 0x000000010507a824 */ /* 0x000fe200078e020b */
[----:B------:R-:W-:Y:S01]  /*134c0*/  @!P1 LEA.HI.X R5, R2, R244, R3, 0x8, P3 ;  /* 0x000000f402059211 */ /* 0x000fe200018f4403 */
[----:B------:R-:W-:Y:S01]  /*134d0*/  @!P2 IMAD.MOV.U32 R6, RZ, RZ, R10 ;  /* 0x000000ffff06a224 */ /* 0x000fe200078e000a */
[-C--:B------:R-:W-:Y:S01]  /*134e0*/  ISETP.GE.AND P3, PT, R26, R19.reuse, PT ;  /* 0x000000131a00720c */ /* 0x080fe20003f66270 */
[----:B------:R-:W1:Y:S01]  /*134f0*/  @!P4 LDC.64 R10, c[0x0][0x248] ;  /* 0x00009200ff0acb82 */ /* 0x000e620000000a00 */
[--C-:B------:R-:W-:Y:S02]  /*13500*/  @!P5 IMAD.MOV.U32 R2, RZ, RZ, R245.reuse ;  /* 0x000000ffff02d224 */ /* 0x100fe400078e00f5 */
[----:B------:R4:W-:Y:S01]  /*13510*/  @!P2 LDGSTS.E.BYPASS.LTC128B.128 [R250+0x5800], desc[UR6][R6.64] ;  /* 0x0580000006faafae */ /* 0x0009e2000b901d46 */
[-C--:B------:R-:W-:Y:S01]  /*13520*/  ISETP.GE.AND P2, PT, R29, R19.reuse, PT ;  /* 0x000000131d00720c */ /* 0x080fe20003f46270 */
[--C-:B------:R-:W-:Y:S02]  /*13530*/  @!P5 IMAD.MOV.U32 R3, RZ, RZ, R244.reuse ;  /* 0x000000ffff03d224 */ /* 0x100fe400078e00f4 */
[----:B------:R5:W-:Y:S01]  /*13540*/  @!P1 LDGSTS.E.BYPASS.LTC128B.128 [R250+0x6000], desc[UR6][R4.64] ;  /* 0x0600000004fa9fae */ /* 0x000be2000b901d46 */
[----:B------:R-:W-:Y:S01]  /*13550*/  ISETP.GE.AND P1, PT, R28, R19, PT ;  /* 0x000000131c00720c */ /* 0x000fe20003f26270 */
[----:B------:R-:W-:Y:S01]  /*13560*/  @!P4 IMAD.MOV.U32 R44, RZ, RZ, R245 ;  /* 0x000000ffff2cc224 */ /* 0x000fe200078e00f5 */
[----:B--2---:R-:W2:Y:S01]  /*13570*/  @!P0 LDC.64 R14, c[0x0][0x248] ;  /* 0x00009200ff0e8b82 */ /* 0x004ea20000000a00 */
[----:B------:R-:W-:-:S07]  /*13580*/  @!P4 IMAD.MOV.U32 R45, RZ, RZ, R244 ;  /* 0x000000ffff2dc224 */ /* 0x000fce00078e00f4 */
[----:B---3--:R-:W3:Y:S01]  /*13590*/  @!P5 LDC.64 R16, c[0x0][0x248] ;  /* 0x00009200ff10db82 */ /* 0x008ee20000000a00 */
[----:B-1----:R-:W-:-:S07]  /*135a0*/  @!P4 IMAD.WIDE.U32 R44, R10, 0x160, R44 ;  /* 0x000001600a2cc825 */ /* 0x002fce00078e002c */
[----:B------:R-:W1:Y:S01]  /*135b0*/  @!P3 LDC.64 R8, c[0x0][0x248] ;  /* 0x00009200ff08bb82 */ /* 0x000e620000000a00 */
[----:B------:R-:W-:Y:S02]  /*135c0*/  @!P4 IMAD R11, R11, 0x160, RZ ;  /* 0x000001600b0bc824 */ /* 0x000fe400078e02ff */
[----:B------:R-:W-:Y:S02]  /*135d0*/  @!P3 IMAD.MOV.U32 R10, RZ, RZ, R245 ;  /* 0x000000ffff0ab224 */ /* 0x000fe400078e00f5 */
[----:B------:R-:W-:-:S03]  /*135e0*/  @!P4 IMAD.IADD R45, R11, 0x1, R45 ;  /* 0x000000010b2dc824 */ /* 0x000fc600078e022d */
[----:B----4-:R-:W4:Y:S01]  /*135f0*/  @!P6 LDC.64 R6, c[0x0][0x248] ;  /* 0x00009200ff06eb82 */ /* 0x010f220000000a00 */
[----:B--2---:R-:W-:Y:S02]  /*13600*/  @!P0 IMAD R15, R15, 0x140, RZ ;  /* 0x000001400f0f8824 */ /* 0x004fe400078e02ff */
[----:B------:R-:W-:Y:S02]  /*13610*/  @!P3 IMAD.MOV.U32 R11, RZ, RZ, R244 ;  /* 0x000000ffff0bb224 */ /* 0x000fe400078e00f4 */
[----:B---3--:R-:W-:-:S03]  /*13620*/  @!P5 IMAD.WIDE.U32 R32, R16, 0x120, R2 ;  /* 0x000001201020d825 */ /* 0x008fc600078e0002 */
[----:B-----5:R-:W2:Y:S01]  /*13630*/  @!P2 LDC.64 R4, c[0x0][0x248] ;  /* 0x00009200ff04ab82 */ /* 0x020ea20000000a00 */
[----:B------:R-:W-:Y:S02]  /*13640*/  @!P0 IMAD.MOV.U32 R2, RZ, RZ, R245 ;  /* 0x000000ffff028224 */ /* 0x000fe400078e00f5 */
[----:B------:R-:W-:Y:S02]  /*13650*/  @!P0 IMAD.MOV.U32 R3, RZ, RZ, R244 ;  /* 0x000000ffff038224 */ /* 0x000fe400078e00f4 */
[----:B------:R-:W-:Y:S02]  /*13660*/  @!P5 IMAD R17, R17, 0x120, RZ ;  /* 0x000001201111d824 */ /* 0x000fe400078e02ff */
[----:B------:R-:W-:Y:S02]  /*13670*/  @!P0 IMAD.WIDE.U32 R34, R14, 0x140, R2 ;  /* 0x000001400e228825 */ /* 0x000fe400078e0002 */
[----:B------:R-:W3:Y:S02]  /*13680*/  @!P1 LDC.64 R2, c[0x0][0x248] ;  /* 0x00009200ff029b82 */ /* 0x000ee40000000a00 */
[----:B------:R-:W-:-:S02]  /*13690*/  @!P5 IMAD.IADD R33, R17, 0x1, R33 ;  /* 0x000000011121d824 */ /* 0x000fc400078e0221 */
[----:B------:R-:W-:Y:S02]  /*136a0*/  @!P0 IMAD.IADD R35, R15, 0x1, R35 ;  /* 0x000000010f238824 */ /* 0x000fe400078e0223 */
[--C-:B------:R-:W-:Y:S01]  /*136b0*/  @!P6 IMAD.MOV.U32 R14, RZ, RZ, R245.reuse ;  /* 0x000000ffff0ee224 */ /* 0x100fe200078e00f5 */
[----:B------:R5:W-:Y:S01]  /*136c0*/  @!P5 LDGSTS.E.BYPASS.LTC128B.128 [R250+0x6800], desc[UR6][R32.64] ;  /* 0x0680000020fadfae */ /* 0x000be2000b901d46 */
[--C-:B------:R-:W-:Y:S01]  /*136d0*/  @!P6 IMAD.MOV.U32 R15, RZ, RZ, R244.reuse ;  /* 0x000000ffff0fe224 */ /* 0x100fe200078e00f4 */
[-C--:B------:R-:W-:Y:S01]  /*136e0*/  ISETP.GE.AND P5, PT, R22, R19.reuse, PT ;  /* 0x000000131600720c */ /* 0x080fe20003fa6270 */
[----:B------:R-:W-:Y:S01]  /*136f0*/  @!P2 IMAD.MOV.U32 R16, RZ, RZ, R245 ;  /* 0x000000ffff10a224 */ /* 0x000fe200078e00f5 */
[----:B------:R-:W-:Y:S01]  /*13700*/  @!P0 LDGSTS.E.BYPASS.LTC128B.128 [R250+0x7000], desc[UR6][R34.64] ;  /* 0x0700000022fa8fae */ /* 0x000fe2000b901d46 */
[----:B------:R-:W-:Y:S01]  /*13710*/  @!P2 IMAD.MOV.U32 R17, RZ, RZ, R244 ;  /* 0x000000ffff11a224 */ /* 0x000fe200078e00f4 */
[-C--:B------:R-:W-:Y:S01]  /*13720*/  ISETP.GE.AND P0, PT, R13, R19.reuse, PT ;  /* 0x000000130d00720c */ /* 0x080fe20003f06270 */
[----:B-1----:R-:W-:Y:S01]  /*13730*/  @!P3 IMAD.WIDE.U32 R10, R8, 0x180, R10 ;  /* 0x00000180080ab825 */ /* 0x002fe200078e000a */
[----:B------:R-:W-:Y:S01]  /*13740*/  @!P4 LDGSTS.E.BYPASS.LTC128B.128 [R250+0x7800], desc[UR6][R44.64] ;  /* 0x078000002cfacfae */ /* 0x000fe2000b901d46 */
[----:B------:R-:W-:-:S02]  /*13750*/  ISETP.GE.AND P4, PT, R20, R19, PT ;  /* 0x000000131400720c */ /* 0x000fc40003f86270 */
[----:B------:R-:W-:Y:S02]  /*13760*/  @!P3 IMAD R9, R9, 0x180, RZ ;  /* 0x000001800909b824 */ /* 0x000fe400078e02ff */
[----:B----4-:R-:W-:-:S04]  /*13770*/  @!P6 IMAD.WIDE.U32 R14, R6, 0x1a0, R14 ;  /* 0x000001a0060ee825 */ /* 0x010fc800078e000e */
[----:B------:R-:W-:Y:S02]  /*13780*/  @!P6 IMAD R7, R7, 0x1a0, RZ ;  /* 0x000001a00707e824 */ /* 0x000fe400078e02ff */
[----:B--2---:R-:W-:-:S04]  /*13790*/  @!P2 IMAD.WIDE.U32 R16, R4, 0x1c0, R16 ;  /* 0x000001c00410a825 */ /* 0x004fc800078e0010 */
[----:B------:R-:W-:Y:S02]  /*137a0*/  @!P2 IMAD R5, R5, 0x1c0, RZ ;  /* 0x000001c00505a824 */ /* 0x000fe400078e02ff */
[----:B---3--:R-:W-:Y:S02]  /*137b0*/  @!P1 IMAD R3, R3, 0x1e0, RZ ;  /* 0x000001e003039824 */ /* 0x008fe400078e02ff */
[----:B-----5:R-:W-:Y:S02]  /*137c0*/  @!P1 IMAD.MOV.U32 R32, RZ, RZ, R245 ;  /* 0x000000ffff209224 */ /* 0x020fe400078e00f5 */
[----:B------:R-:W-:Y:S02]  /*137d0*/  @!P1 IMAD.MOV.U32 R33, RZ, RZ, R244 ;  /* 0x000000ffff219224 */ /* 0x000fe400078e00f4 */
[----:B------:R-:W-:Y:S02]  /*137e0*/  @!P3 IMAD.IADD R11, R9, 0x1, R11 ;  /* 0x00000001090bb824 */ /* 0x000fe400078e020b */
[----:B------:R-:W-:Y:S01]  /*137f0*/  @!P1 IMAD.WIDE.U32 R32, R2, 0x1e0, R32 ;  /* 0x000001e002209825 */ /* 0x000fe200078e0020 */
[----:B------:R-:W1:Y:S02]  /*13800*/  @!P4 LDC.64 R8, c[0x0][0x250] ;  /* 0x00009400ff08cb82 */ /* 0x000e640000000a00 */
[----:B------:R2:W-:Y:S01]  /*13810*/  @!P3 LDGSTS.E.BYPASS.LTC128B.128 [R250+0x8000], desc[UR6][R10.64] ;  /* 0x080000000afabfae */ /* 0x0005e2000b901d46 */
[----:B------:R-:W-:Y:S01]  /*13820*/  @!P6 IMAD.IADD R15, R7, 0x1, R15 ;  /* 0x00000001070fe824 */ /* 0x000fe200078e020f */
[----:B------:R-:W-:Y:S01]  /*13830*/  ISETP.GE.AND P3, PT, R148, R19, PT ;  /* 0x000000139400720c */ /* 0x000fe20003f66270 */
[----:B------:R-:W-:-:S02]  /*13840*/  @!P2 IMAD.IADD R17, R5, 0x1, R17 ;  /* 0x000000010511a824 */ /* 0x000fc400078e0211 */
[----:B------:R-:W-:Y:S01]  /*13850*/  @!P1 IMAD.IADD R33, R3, 0x1, R33 ;  /* 0x0000000103219824 */ /* 0x000fe200078e0221 */
[----:B------:R3:W-:Y:S01]  /*13860*/  @!P6 LDGSTS.E.BYPASS.LTC128B.128 [R250+0x8800], desc[UR6][R14.64] ;  /* 0x088000000efaefae */ /* 0x0007e2000b901d46 */
[-C--:B------:R-:W-:Y:S01]  /*13870*/  ISETP.GE.AND P6, PT, R24, R19.reuse, PT ;  /* 0x000000131800720c */ /* 0x080fe20003fc6270 */
[----:B------:R-:W4:Y:S01]  /*13880*/  @!P0 LDC.64 R6, c[0x0][0x250] ;  /* 0x00009400ff068b82 */ /* 0x000f220000000a00 */
[----:B------:R-:W-:Y:S01]  /*13890*/  IMAD.SHL.U32 R148, R148, 0x8, RZ ;  /* 0x0000000894947824 */ /* 0x000fe200078e00ff */
[----:B------:R-:W-:Y:S04]  /*138a0*/  @!P2 LDGSTS.E.BYPASS.LTC128B.128 [R250+0x9000], desc[UR6][R16.64] ;  /* 0x0900000010faafae */ /* 0x000fe8000b901d46 */
[----:B------:R-:W-:Y:S01]  /*138b0*/  @!P1 LDGSTS.E.BYPASS.LTC128B.128 [R250+0x9800], desc[UR6][R32.64] ;  /* 0x0980000020fa9fae */ /* 0x000fe2000b901d46 */
[----:B------:R-:W-:Y:S01]  /*138c0*/  ISETP.GE.AND P1, PT, R0, R19, PT ;  /* 0x000000130000720c */ /* 0x000fe20003f26270 */
[----:B------:R-:W-:-:S02]  /*138d0*/  @!P3 IMAD.MOV.U32 R2, RZ, RZ, R247 ;  /* 0x000000ffff02b224 */ /* 0x000fc400078e00f7 */
[----:B------:R-:W0:Y:S01]  /*138e0*/  LDGDEPBAR ;  /* 0x00000000000079af */ /* 0x000e220000000000 */
[--C-:B------:R-:W-:Y:S01]  /*138f0*/  @!P3 IMAD.MOV.U32 R3, RZ, RZ, R246.reuse ;  /* 0x000000ffff03b224 */ /* 0x100fe200078e00f6 */
[----:B------:R-:W5:Y:S01]  /*13900*/  @!P6 LDC.64 R4, c[0x0][0x250] ;  /* 0x00009400ff04eb82 */ /* 0x000f620000000a00 */
[----:B------:R-:W-:Y:S02]  /*13910*/  @!P6 IMAD.MOV.U32 R13, RZ, RZ, R246 ;  /* 0x000000ffff0de224 */ /* 0x000fe400078e00f6 */
[----:B-1----:R-:W-:-:S05]  /*13920*/  @!P4 IMAD R9, R9, 0xa0, RZ ;  /* 0x000000a00909c824 */ /* 0x002fca00078e02ff */
[----:B--2---:R-:W-:-:S04]  /*13930*/  @!P1 LEA R10, P2, R48, R247, 0x1 ;  /* 0x000000f7300a9211 */ /* 0x004fc800078408ff */
[----:B------:R-:W-:Y:S02]  /*13940*/  @!P1 LEA.HI.X R11, R48, R246, R47, 0x1, P2 ;  /* 0x000000f6300b9211 */ /* 0x000fe400010f0c2f */
[----:B------:R-:W-:Y:S01]  /*13950*/  ISETP.GE.AND P2, PT, R12, R19, PT ;  /* 0x000000130c00720c */ /* 0x000fe20003f46270 */
[----:B------:R-:W-:Y:S01]  /*13960*/  @!P6 IMAD.MOV.U32 R12, RZ, RZ, R247 ;  /* 0x000000ffff0ce224 */ /* 0x000fe200078e00f7 */
[----:B------:R-:W-:-:S04]  /*13970*/  DEPBAR.LE SB0, 0x0 ;  /* 0x000080000000791a */ /* 0x000fc80000000000 */
[----:B------:R-:W-:Y:S01]  /*13980*/  BAR.SYNC.DEFER_BLOCKING 0x0 ;  /* 0x0000000000007b1d */ /* 0x000fe20000010000 */
[----:B-----5:R-:W-:-:S04]  /*13990*/  @!P6 IMAD.WIDE.U32 R12, R4, 0x60, R12 ;  /* 0x00000060040ce825 */ /* 0x020fc800078e000c */
[----:B------:R-:W-:-:S04]  /*139a0*/  @!P6 IMAD R0, R5, 0x60, RZ ;  /* 0x000000600500e824 */ /* 0x000fc800078e02ff */
[----:B------:R-:W-:Y:S01]  /*139b0*/  @!P6 IMAD.IADD R13, R0, 0x1, R13 ;  /* 0x00000001000de824 */ /* 0x000fe200078e020d */
[----:B------:R-:W-:-:S04]  /*139c0*/  SHF.R.S32.HI R0, RZ, 0x4, R56 ;  /* 0x00000004ff007819 */ /* 0x000fc80000011438 */
[----:B------:R-:W-:-:S04]  /*139d0*/  LEA.HI R56, R56, R0, RZ, 0x1 ;  /* 0x0000000038387211 */ /* 0x000fc800078f08ff */
[----:B------:R-:W-:-:S05]  /*139e0*/  LOP3.LUT R56, R56, 0xfffffffe, RZ, 0xc0, !PT ;  /* 0xfffffffe38387812 */ /* 0x000fca00078ec0ff */
[----:B------:R-:W-:Y:S01]  /*139f0*/  IMAD.IADD R0, R0, 0x1, -R56 ;  /* 0x0000000100007824 */ /* 0x000fe200078e0a38 */
[----:B------:R-:W-:Y:S03]  /*13a00*/  @P3 STS.128 [R250+0xa000], RZ ;  /* 0x00a000fffa003388 */ /* 0x000fe60000000c00 */
[----:B---3--:R-:W-:Y:S01]  /*13a10*/  IMAD.SHL.U32 R14, R0, 0x8, RZ ;  /* 0x00000008000e7824 */ /* 0x008fe200078e00ff */
[----:B------:R-:W-:Y:S01]  /*13a20*/  @!PT LDS RZ, [RZ] ;  /* 0x00000000fffff984 */ /* 0x000fe20000000800 */
[----:B------:R-:W-:Y:S01]  /*13a30*/  @!PT LDS RZ, [RZ] ;  /* 0x00000000fffff984 */ /* 0x000fe20000000800 */
[----:B------:R-:W-:Y:S01]  /*13a40*/  @!PT LDS RZ, [RZ] ;  /* 0x00000000fffff984 */ /* 0x000fe20000000800 */
[----:B------:R1:W-:Y:S01]  /*13a50*/  @!P3 LDGSTS.E.BYPASS.LTC128B.128 [R250+0xa000], desc[UR6][R2.64] ;  /* 0x0a00000002fabfae */ /* 0x0003e2000b901d46 */
[----:B------:R-:W-:-:S03]  /*13a60*/  ISETP.GE.AND P3, PT, R18, R19, PT ;  /* 0x000000131200720c */ /* 0x000fc60003f66270 */
[----:B------:R-:W-:Y:S04]  /*13a70*/  @P1 STS.128 [R250+0xa800], RZ ;  /* 0x00a800fffa001388 */ /* 0x000fe80000000c00 */
[----:B------:R-:W-:Y:S01]  /*13a80*/  @!PT LDS RZ, [RZ] ;  /* 0x00000000fffff984 */ /* 0x000fe20000000800 */
[----:B------:R-:W-:Y:S01]  /*13a90*/  @!PT LDS RZ, [RZ] ;  /* 0x00000000fffff984 */ /* 0x000fe20000000800 */
[----:B------:R-:W-:Y:S01]  /*13aa0*/  @!PT LDS RZ, [RZ] ;  /* 0x00000000fffff984 */ /* 0x000fe20000000800 */
[----:B------:R4:W-:Y:S04]  /*13ab0*/  @!P1 LDGSTS.E.BYPASS.LTC128B.128 [R250+0xa800], desc[UR6][R10.64] ;  /* 0x0a8000000afa9fae */ /* 0x0009e8000b901d46 */
[----:B------:R-:W-:Y:S02]  /*13ac0*/  @P0 STS.128 [R250+0xb000], RZ ;  /* 0x00b000fffa000388 */ /* 0x000fe40000000c00 */
[----:B------:R-:W2:Y:S08]  /*13ad0*/  @!P3 LDC.64 R4, c[0x0][0x250] ;  /* 0x00009400ff04bb82 */ /* 0x000eb00000000a00 */
[----:B-1----:R-:W1:Y:S01]  /*13ae0*/  @!P5 LDC.64 R2, c[0x0][0x250] ;  /* 0x00009400ff02db82 */ /* 0x002e620000000a00 */
[----:B----4-:R-:W-:Y:S01]  /*13af0*/  @!P0 LEA R10, P1, R6, R247, 0x6 ;  /* 0x000000f7060a8211 */ /* 0x010fe200078230ff */
[----:B--2---:R-:W-:-:S03]  /*13b00*/  @!P3 IMAD R5, R5, 0xc0, RZ ;  /* 0x000000c00505b824 */ /* 0x004fc600078e02ff */
[----:B------:R-:W-:Y:S02]  /*13b10*/  @!P0 LEA.HI.X R11, R6, R246, R7, 0x6, P1 ;  /* 0x000000f6060b8211 */ /* 0x000fe400008f3407 */
[-C--:B------:R-:W-:Y:S01]  /*13b20*/  ISETP.GE.AND P1, PT, R21, R19.reuse, PT ;  /* 0x000000131500720c */ /* 0x080fe20003f26270 */
[----:B------:R-:W2:Y:S02]  /*13b30*/  @!P2 LDC.64 R6, c[0x0][0x250] ;  /* 0x00009400ff06ab82 */ /* 0x000ea40000000a00 */
        /* <DEDUP_REMOVED lines=9> */
[----:B------:R-:W-:-:S03]  /*13bd0*/  ISETP.GE.AND P6, PT, R23, R19, PT ;  /* 0x000000131700720c */ /* 0x000fc60003fc6270 */
[----:B------:R-:W-:Y:S01]  /*13be0*/  @P5 STS.128 [R250+0xc000], RZ ;  /* 0x00c000fffa005388 */ /* 0x000fe20000000c00 */
[----:B--2---:R-:W-:Y:S01]  /*13bf0*/  @!P2 IMAD R7, R7, 0xe0, RZ ;  /* 0x000000e00707a824 */ /* 0x004fe200078e02ff */
[----:B-1----:R-:W-:-:S04]  /*13c00*/  @!P5 LEA R10, P0, R2, R247, 0x7 ;  /* 0x000000f7020ad211 */ /* 0x002fc800078038ff */
[----:B------:R-:W-:Y:S01]  /*13c10*/  @!P5 LEA.HI.X R11, R2, R246, R3, 0x7, P0 ;  /* 0x000000f6020bd211 */ /* 0x000fe200000f3c03 */
[----:B------:R-:W-:Y:S01]  /*13c20*/  @!P4 IMAD.MOV.U32 R2, RZ, RZ, R247 ;  /* 0x000000ffff02c224 */ /* 0x000fe200078e00f7 */
[-C--:B------:R-:W-:Y:S01]  /*13c30*/  ISETP.GE.AND P0, PT, R25, R19.reuse, PT ;  /* 0x000000131900720c */ /* 0x080fe20003f06270 */
[----:B------:R-:W-:Y:S02]  /*13c40*/  @!P4 IMAD.MOV.U32 R3, RZ, RZ, R246 ;  /* 0x000000ffff03c224 */ /* 0x000fe400078e00f6 */
[----:B------:R-:W-:Y:S01]  /*13c50*/  @!PT LDS RZ, [RZ] ;  /* 0x00000000fffff984 */ /* 0x000fe20000000800 */
[----:B------:R-:W-:Y:S01]  /*13c60*/  @!PT LDS RZ, [RZ] ;  /* 0x00000000fffff984 */ /* 0x000fe20000000800 */
[----:B------:R-:W-:Y:S01]  /*13c70*/  @!PT LDS RZ, [RZ] ;  /* 0x00000000fffff984 */ /* 0x000fe20000000800 */
[----:B------:R1:W-:Y:S01]  /*13c80*/  @!P5 LDGSTS.E.BYPASS.LTC128B.128 [R250+0xc000], desc[UR6][R10.64] ;  /* 0x0c0000000afadfae */ /* 0x0003e2000b901d46 */
[----:B------:R-:W-:Y:S01]  /*13c90*/  ISETP.GE.AND P5, PT, R27, R19, PT ;  /* 0x000000131b00720c */ /* 0x000fe20003fa6270 */
[----:B---3--:R-:W-:Y:S02]  /*13ca0*/  @!P4 IMAD.WIDE.U32 R12, R8, 0xa0, R2 ;  /* 0x000000a0080cc825 */ /* 0x008fe400078e0002 */
[----:B------:R-:W2:Y:S01]  /*13cb0*/  @!P1 LDC.64 R2, c[0x0][0x250] ;  /* 0x00009400ff029b82 */ /* 0x000ea20000000a00 */
[----:B------:R-:W-:Y:S01]  /*13cc0*/  @P4 STS.128 [R250+0xc800], RZ ;  /* 0x00c800fffa004388 */ /* 0x000fe20000000c00 */
[----:B------:R-:W-:-:S02]  /*13cd0*/  @!P4 IMAD.IADD R13, R9, 0x1, R13 ;  /* 0x00000001090dc824 */ /* 0x000fc400078e020d */
[----:B------:R-:W-:Y:S02]  /*13ce0*/  @!P2 IMAD.MOV.U32 R8, RZ, RZ, R247 ;  /* 0x000000ffff08a224 */ /* 0x000fe400078e00f7 */
[--C-:B------:R-:W-:Y:S01]  /*13cf0*/  @!P2 IMAD.MOV.U32 R9, RZ, RZ, R246.reuse ;  /* 0x000000ffff09a224 */ /* 0x100fe200078e00f6 */
[----:B------:R-:W-:Y:S01]  /*13d00*/  @!PT LDS RZ, [RZ] ;  /* 0x00000000fffff984 */ /* 0x000fe20000000800 */
[----:B------:R-:W-:Y:S01]  /*13d10*/  @!PT LDS RZ, [RZ] ;  /* 0x00000000fffff984 */ /* 0x000fe20000000800 */
[----:B------:R-:W-:Y:S01]  /*13d20*/  @!PT LDS RZ, [RZ] ;  /* 0x00000000fffff984 */ /* 0x000fe20000000800 */
[----:B------:R3:W-:Y:S01]  /*13d30*/  @!P4 LDGSTS.E.BYPASS.LTC128B.128 [R250+0xc800], desc[UR6][R12.64] ;  /* 0x0c8000000cfacfae */ /* 0x0007e2000b901d46 */
[----:B------:R-:W-:Y:S01]  /*13d40*/  ISETP.GE.AND P4, PT, R26, R19, PT ;  /* 0x000000131a00720c */ /* 0x000fe20003f86270 */
[----:B------:R-:W-:Y:S02]  /*13d50*/  @!P0 IMAD.MOV.U32 R15, RZ, RZ, R246 ;  /* 0x000000ffff0f8224 */ /* 0x000fe400078e00f6 */
[----:B------:R-:W-:Y:S01]  /*13d60*/  @!P2 IMAD.WIDE.U32 R8, R6, 0xe0, R8 ;  /* 0x000000e00608a825 */ /* 0x000fe200078e0008 */
[----:B------:R-:W-:Y:S03]  /*13d70*/  @P3 STS.128 [R250+0xd000], RZ ;  /* 0x00d000fffa003388 */ /* 0x000fe60000000c00 */
[----:B------:R-:W-:-:S02]  /*13d80*/  @!P2 IMAD.IADD R9, R7, 0x1, R9 ;  /* 0x000000010709a824 */ /* 0x000fc400078e0209 */
[----:B------:R-:W4:Y:S01]  /*13d90*/  @!P5 LDC.64 R6, c[0x0][0x250] ;  /* 0x00009400ff06db82 */ /* 0x000f220000000a00 */
[----:B-1----:R-:W-:Y:S02]  /*13da0*/  @!P3 IMAD.MOV.U32 R10, RZ, RZ, R247 ;  /* 0x000000ffff0ab224 */ /* 0x002fe400078e00f7 */
[----:B------:R-:W-:Y:S02]  /*13db0*/  @!P3 IMAD.MOV.U32 R11, RZ, RZ, R246 ;  /* 0x000000ffff0bb224 */ /* 0x000fe400078e00f6 */
[----:B------:R-:W-:-:S04]  /*13dc0*/  @!P3 IMAD.WIDE.U32 R10, R4, 0xc0, R10 ;  /* 0x000000c0040ab825 */ /* 0x000fc800078e000a */
[----:B------:R-:W-:Y:S02]  /*13dd0*/  @!P3 IMAD.IADD R11, R5, 0x1, R11 ;  /* 0x00000001050bb824 */ /* 0x000fe400078e020b */
[----:B------:R-:W1:Y:S01]  /*13de0*/  @!P6 LDC.64 R4, c[0x0][0x250] ;  /* 0x00009400ff04eb82 */ /* 0x000e620000000a00 */
[----:B---3--:R-:W-:Y:S02]  /*13df0*/  @!P6 IMAD.MOV.U32 R12, RZ, RZ, R247 ;  /* 0x000000ffff0ce224 */ /* 0x008fe400078e00f7 */
[----:B------:R-:W-:Y:S01]  /*13e00*/  @!PT LDS RZ, [RZ] ;  /* 0x00000000fffff984 */ /* 0x000fe20000000800 */
[----:B------:R-:W-:Y:S01]  /*13e10*/  @!PT LDS RZ, [RZ] ;  /* 0x00000000fffff984 */ /* 0x000fe20000000800 */
[----:B------:R-:W-:Y:S01]  /*13e20*/  @!PT LDS RZ, [RZ] ;  /* 0x00000000fffff984 */ /* 0x000fe20000000800 */
[----:B------:R3:W-:Y:S01]  /*13e30*/  @!P3 LDGSTS.E.BYPASS.LTC128B.128 [R250+0xd000], desc[UR6][R10.64] ;  /* 0x0d0000000afabfae */ /* 0x0007e2000b901d46 */
[----:B------:R-:W-:Y:S01]  /*13e40*/  ISETP.GE.AND P3, PT, R30, R19, PT ;  /* 0x000000131e00720c */ /* 0x000fe20003f66270 */
[----:B------:R-:W-:Y:S02]  /*13e50*/  @!P6 IMAD.MOV.U32 R13, RZ, RZ, R246 ;  /* 0x000000ffff0de224 */ /* 0x000fe400078e00f6 */
[----:B------:R-:W-:Y:S04]  /*13e60*/  @P2 STS.128 [R250+0xd800], RZ ;  /* 0x00d800fffa002388 */ /* 0x000fe80000000c00 */
[----:B------:R-:W-:Y:S01]  /*13e70*/  @!PT LDS RZ, [RZ] ;  /* 0x00000000fffff984 */ /* 0x000fe20000000800 */
[----:B------:R-:W-:Y:S01]  /*13e80*/  @!PT LDS RZ, [RZ] ;  /* 0x00000000fffff984 */ /* 0x000fe20000000800 */
[----:B------:R-:W-:Y:S01]  /*13e90*/  @!PT LDS RZ, [RZ] ;  /* 0x00000000fffff984 */ /* 0x000fe20000000800 */
[----:B------:R2:W-:Y:S04]  /*13ea0*/  @!P2 LDGSTS.E.BYPASS.LTC128B.128 [R250+0xd800], desc[UR6][R8.64] ;  /* 0x0d80000008faafae */ /* 0x0005e8000b901d46 */
[----:B------:R-:W-:Y:S01]  /*13eb0*/  @P1 STS.128 [R250+0xe000], RZ ;  /* 0x00e000fffa001388 */ /* 0x000fe20000000c00 */
[----:B-1----:R-:W-:-:S04]  /*13ec0*/  @!P6 IMAD.WIDE.U32 R12, R4, 0x120, R12 ;  /* 0x00000120040ce825 */ /* 0x002fc800078e000c */
[----:B---3--:R-:W-:Y:S02]  /*13ed0*/  IMAD.SHL.U32 R10, R41, 0x40, RZ ;  /* 0x00000040290a7824 */ /* 0x008fe400078e00ff */
[----:B------:R-:W-:Y:S02]  /*13ee0*/  @!P6 IMAD R11, R5, 0x120, RZ ;  /* 0x00000120050be824 */ /* 0x000fe400078e02ff */
[----:B------:R-:W1:Y:S01]  /*13ef0*/  @!P3 LDC.64 R4, c[0x0][0x250] ;  /* 0x00009400ff04bb82 */ /* 0x000e620000000a00 */
[----:B------:R-:W-:Y:S01]  /*13f00*/  LOP3.LUT R10, R10, 0x1c0, RZ, 0xc0, !PT ;  /* 0x000001c00a0a7812 */ /* 0x000fe200078ec0ff */
[----:B------:R-:W-:Y:S01]  /*13f10*/  @!P6 IMAD.IADD R13, R11, 0x1, R13 ;  /* 0x000000010b0de824 */ /* 0x000fe200078e020d */
[----:B--2---:R-:W-:Y:S01]  /*13f20*/  @!P1 LEA R8, P2, R2, R247, 0x8 ;  /* 0x000000f702089211 */ /* 0x004fe200078440ff */
[----:B------:R-:W-:Y:S01]  /*13f30*/  @!P5 IMAD.MOV.U32 R11, RZ, RZ, R246 ;  /* 0x000000ffff0bd224 */ /* 0x000fe200078e00f6 */
[----:B------:R-:W-:Y:S02]  /*13f40*/  LOP3.LUT R148, R10, 0x8, R148, 0xf8, !PT ;  /* 0x000000080a947812 */ /* 0x000fe400078ef894 */
[----:B------:R-:W-:-:S02]  /*13f50*/  @!P1 LEA.HI.X R9, R2, R246, R3, 0x8, P2 ;  /* 0x000000f602099211 */ /* 0x000fc400010f4403 */
[----:B------:R-:W2:Y:S01]  /*13f60*/  @!P0 LDC.64 R2, c[0x0][0x250] ;  /* 0x00009400ff028b82 */ /* 0x000ea20000000a00 */
[----:B------:R-:W-:Y:S02]  /*13f70*/  SHF.R.U32.HI R240, RZ, 0x3, R10 ;  /* 0x00000003fff07819 */ /* 0x000fe4000001160a */
[----:B------:R-:W-:Y:S01]  /*13f80*/  LOP3.LUT R10, R55, 0x1c0, RZ, 0xc0, !PT ;  /* 0x000001c0370a7812 */ /* 0x000fe200078ec0ff */
[----:B------:R-:W-:Y:S01]  /*13f90*/  @!PT LDS RZ, [RZ] ;  /* 0x00000000fffff984 */ /* 0x000fe20000000800 */
[----:B------:R-:W-:Y:S01]  /*13fa0*/  @!PT LDS RZ, [RZ] ;  /* 0x00000000fffff984 */ /* 0x000fe20000000800 */
[----:B------:R-:W-:Y:S01]  /*13fb0*/  @!PT LDS RZ, [RZ] ;  /* 0x00000000fffff984 */ /* 0x000fe20000000800 */
[----:B------:R3:W-:Y:S01]  /*13fc0*/  @!P1 LDGSTS.E.BYPASS.LTC128B.128 [R250+0xe000], desc[UR6][R8.64] ;  /* 0x0e00000008fa9fae */ /* 0x0007e2000b901d46 */
[----:B------:R-:W-:Y:S02]  /*13fd0*/  LOP3.LUT R240, R148, R240, RZ, 0x3c, !PT ;  /* 0x000000f094f07212 */ /* 0x000fe400078e3cff */
[-C--:B------:R-:W-:Y:S01]  /*13fe0*/  ISETP.GE.AND P2, PT, R29, R19.reuse, PT ;  /* 0x000000131d00720c */ /* 0x080fe20003f46270 */
[----:B------:R-:W-:Y:S01]  /*13ff0*/  @P6 STS.128 [R250+0xe800], RZ ;  /* 0x00e800fffa006388 */ /* 0x000fe20000000c00 */
[----:B------:R-:W-:Y:S01]  /*14000*/  ISETP.GE.AND P1, PT, R28, R19, PT ;  /* 0x000000131c00720c */ /* 0x000fe20003f26270 */
[----:B------:R-:W-:Y:S01]  /*14010*/  IMAD R240, R0, 0x200, R240 ;  /* 0x0000020000f07824 */ /* 0x000fe200078e02f0 */
[----:B------:R-:W-:Y:S01]  /*14020*/  LOP3.LUT R0, R10, 0x8, R14, 0xf8, !PT ;  /* 0x000000080a007812 */ /* 0x000fe200078ef80e */
[----:B------:R-:W-:Y:S01]  /*14030*/  @!P0 IMAD.MOV.U32 R14, RZ, RZ, R247 ;  /* 0x000000ffff0e8224 */ /* 0x000fe200078e00f7 */
[----:B------:R-:W-:Y:S01]  /*14040*/  SHF.R.U32.HI R10, RZ, 0x3, R10 ;  /* 0x00000003ff0a7819 */ /* 0x000fe2000001160a */
[----:B------:R-:W-:Y:S01]  /*14050*/  @!PT LDS RZ, [RZ] ;  /* 0x00000000fffff984 */ /* 0x000fe20000000800 */
[----:B------:R-:W-:Y:S01]  /*14060*/  @!PT LDS RZ, [RZ] ;  /* 0x00000000fffff984 */ /* 0x000fe20000000800 */
[----:B------:R-:W-:Y:S01]  /*14070*/  @!PT LDS RZ, [RZ] ;  /* 0x00000000fffff984 */ /* 0x000fe20000000800 */
[----:B------:R5:W-:Y:S01]  /*14080*/  @!P6 LDGSTS.E.BYPASS.LTC128B.128 [R250+0xe800], desc[UR6][R12.64] ;  /* 0x0e8000000cfaefae */ /* 0x000be2000b901d46 */
[----:B-1----:R-:W-:Y:S01]  /*14090*/  @!P3 IMAD R5, R5, 0x1a0, RZ ;  /* 0x000001a00505b824 */ /* 0x002fe200078e02ff */
[----:B------:R-:W-:-:S02]  /*140a0*/  LEA R240, R240, UR4, 0x1 ;  /* 0x00000004f0f07c11 */ /* 0x000fc4000f8e08ff */
[----:B------:R-:W-:Y:S03]  /*140b0*/  @P0 STS.128 [R250+0xf000], RZ ;  /* 0x00f000fffa000388 */ /* 0x000fe60000000c00 */
[----:B------:R-:W-:Y:S02]  /*140c0*/  VIADD R238, R240, 0x2040 ;  /* 0x00002040f0ee7836 */ /* 0x000fe40000000000 */
[----:B--2---:R-:W-:-:S04]  /*140d0*/  @!P0 IMAD.WIDE.U32 R14, R2, 0x140, R14 ;  /* 0x00000140020e8825 */ /* 0x004fc800078e000e */
[----:B------:R-:W-:Y:S01]  /*140e0*/  @!P0 IMAD R2, R3, 0x140, RZ ;  /* 0x0000014003028824 */ /* 0x000fe200078e02ff */
[----:B------:R-:W-:Y:S01]  /*140f0*/  LOP3.LUT R3, R0, R10, RZ, 0x3c, !PT ;  /* 0x0000000a00037212 */ /* 0x000fe200078e3cff */
[----:B------:R-:W-:Y:S01]  /*14100*/  @!P5 IMAD.MOV.U32 R10, RZ, RZ, R247 ;  /* 0x000000ffff0ad224 */ /* 0x000fe200078e00f7 */
[----:B---3--:R-:W1:Y:S01]  /*14110*/  @!P4 LDC.64 R8, c[0x0][0x250] ;  /* 0x00009400ff08cb82 */ /* 0x008e620000000a00 */
[----:B----4-:R-:W-:Y:S02]  /*14120*/  @!P5 IMAD R0, R7, 0x160, RZ ;  /* 0x000001600700d824 */ /* 0x010fe400078e02ff */
[----:B------:R-:W-:-:S04]  /*14130*/  @!P5 IMAD.WIDE.U32 R16, R6, 0x160, R10 ;  /* 0x000001600610d825 */ /* 0x000fc800078e000a */
[----:B------:R-:W-:Y:S01]  /*14140*/  @!P0 IMAD.IADD R15, R2, 0x1, R15 ;  /* 0x00000001020f8824 */ /* 0x000fe200078e020f */
[----:B------:R-:W2:Y:S01]  /*14150*/  @!P2 LDC.64 R10, c[0x0][0x250] ;  /* 0x00009400ff0aab82 */ /* 0x000ea20000000a00 */
[----:B------:R-:W-:Y:S02]  /*14160*/  IMAD.SHL.U32 R2, R42, 0x40, RZ ;  /* 0x000000402a027824 */ /* 0x000fe400078e00ff */
[----:B-----5:R-:W-:Y:S01]  /*14170*/  @!P4 IMAD.MOV.U32 R12, RZ, RZ, R247 ;  /* 0x000000ffff0cc224 */ /* 0x020fe200078e00f7 */
[----:B------:R-:W-:Y:S01]  /*14180*/  @!PT LDS RZ, [RZ] ;  /* 0x00000000fffff984 */ /* 0x000fe20000000800 */
[----:B------:R-:W-:Y:S01]  /*14190*/  @!PT LDS RZ, [RZ] ;  /* 0x00000000fffff984 */ /* 0x000fe20000000800 */
[----:B------:R-:W-:Y:S01]  /*141a0*/  @!PT LDS RZ, [RZ] ;  /* 0x00000000fffff984 */ /* 0x000fe20000000800 */
[----:B------:R3:W-:Y:S01]  /*141b0*/  @!P0 LDGSTS.E.BYPASS.LTC128B.128 [R250+0xf000], desc[UR6][R14.64] ;  /* 0x0f0000000efa8fae */ /* 0x0007e2000b901d46 */
[----:B------:R-:W-:Y:S01]  /*141c0*/  @!P4 IMAD.MOV.U32 R13, RZ, RZ, R246 ;  /* 0x000000ffff0dc224 */ /* 0x000fe200078e00f6 */
[----:B------:R-:W-:Y:S01]  /*141d0*/  LOP3.LUT R2, R2, 0xfffffe00, RZ, 0xc0, !PT ;  /* 0xfffffe0002027812 */ /* 0x000fe200078ec0ff */
[----:B------:R-:W-:Y:S01]  /*141e0*/  @!P5 IMAD.IADD R17, R0, 0x1, R17 ;  /* 0x000000010011d824 */ /* 0x000fe200078e0211 */
[----:B------:R-:W4:Y:S01]  /*141f0*/  @!P1 LDC.64 R6, c[0x0][0x250] ;  /* 0x00009400ff069b82 */ /* 0x000f220000000a00 */
[----:B------:R-:W-:Y:S01]  /*14200*/  @P5 STS.128 [R250+0xf800], RZ ;  /* 0x00f800fffa005388 */ /* 0x000fe20000000c00 */
[----:B------:R-:W-:-:S02]  /*14210*/  IMAD.MOV.U32 R0, RZ, RZ, 0x20 ;  /* 0x00000020ff007424 */ /* 0x000fc400078e00ff */
[C---:B------:R-:W-:Y:S01]  /*14220*/  IMAD R241, R37.reuse, 0x400, R2 ;  /* 0x0000040025f17824 */ /* 0x040fe200078e0202 */
[----:B------:R-:W-:Y:S01]  /*14230*/  @!PT LDS RZ, [RZ] ;  /* 0x00000000fffff984 */ /* 0x000fe20000000800 */
[----:B------:R-:W-:Y:S01]  /*14240*/  @!PT LDS RZ, [RZ] ;  /* 0x00000000fffff984 */ /* 0x000fe20000000800 */
[----:B------:R-:W-:Y:S01]  /*14250*/  @!PT LDS RZ, [RZ] ;  /* 0x00000000fffff984 */ /* 0x000fe20000000800 */
[----:B------:R-:W-:Y:S01]  /*14260*/  @!P5 LDGSTS.E.BYPASS.LTC128B.128 [R250+0xf800], desc[UR6][R16.64] ;  /* 0x0f80000010fadfae */ /* 0x000fe2000b901d46 */
[----:B------:R-:W-:Y:S02]  /*14270*/  IMAD R37, R37, 0x10, R39 ;  /* 0x0000001025257824 */ /* 0x000fe400078e0227 */
[----:B-1----:R-:W-:Y:S01]  /*14280*/  @!P4 IMAD.WIDE.U32 R12, R8, 0x180, R12 ;  /* 0x00000180080cc825 */ /* 0x002fe200078e000c */
[----:B------:R-:W-:Y:S03]  /*14290*/  @P4 STS.128 [R250+0x10000], RZ ;  /* 0x010000fffa004388 */ /* 0x000fe60000000c00 */
[----:B------:R-:W-:Y:S02]  /*142a0*/  @!P4 IMAD R9, R9, 0x180, RZ ;  /* 0x000001800909c824 */ /* 0x000fe400078e02ff */
[C---:B------:R-:W-:Y:S01]  /*142b0*/  IMAD.IADD R241, R3.reuse, 0x1, R241 ;  /* 0x0000000103f17824 */ /* 0x040fe200078e02f1 */
[----:B------:R-:W-:Y:S01]  /*142c0*/  LOP3.LUT R3, R3, R2, RZ, 0xfc, !PT ;  /* 0x0000000203037212 */ /* 0x000fe200078efcff */
[----:B------:R-:W-:-:S02]  /*142d0*/  @!P4 IMAD.IADD R13, R9, 0x1, R13 ;  /* 0x00000001090dc824 */ /* 0x000fc400078e020d */
[----:B--2---:R-:W-:Y:S01]  /*142e0*/  @!P2 IMAD R11, R11, 0x1c0, RZ ;  /* 0x000001c00b0ba824 */ /* 0x004fe200078e02ff */
[----:B------:R-:W-:Y:S02]  /*142f0*/  LEA R241, R241, UR4, 0x1 ;  /* 0x00000004f1f17c11 */ /* 0x000fe4000f8e08ff */
[----:B------:R-:W-:Y:S01]  /*14300*/  @!PT LDS RZ, [RZ] ;  /* 0x00000000fffff984 */ /* 0x000fe20000000800 */
[----:B------:R-:W-:Y:S01]  /*14310*/  @!PT LDS RZ, [RZ] ;  /* 0x00000000fffff984 */ /* 0x000fe20000000800 */
[----:B------:R-:W-:Y:S01]  /*14320*/  @!PT LDS RZ, [RZ] ;  /* 0x00000000fffff984 */ /* 0x000fe20000000800 */
[----:B------:R1:W-:Y:S01]  /*14330*/  @!P4 LDGSTS.E.BYPASS.LTC128B.128 [R250+0x10000], desc[UR6][R12.64] ;  /* 0x100000000cfacfae */ /* 0x0003e2000b901d46 */
[----:B---3--:R-:W-:Y:S02]  /*14340*/  @!P3 IMAD.MOV.U32 R14, RZ, RZ, R247 ;  /* 0x000000ffff0eb224 */ /* 0x008fe400078e00f7 */
[----:B------:R-:W-:Y:S01]  /*14350*/  @!P3 IMAD.MOV.U32 R15, RZ, RZ, R246 ;  /* 0x000000ffff0fb224 */ /* 0x000fe200078e00f6 */
[----:B------:R-:W-:Y:S01]  /*14360*/  @P3 STS.128 [R250+0x10800], RZ ;  /* 0x010800fffa003388 */ /* 0x000fe20000000c00 */
[----:B----4-:R-:W-:Y:S02]  /*14370*/  @!P1 IMAD R7, R7, 0x1e0, RZ ;  /* 0x000001e007079824 */ /* 0x010fe400078e02ff */
[----:B------:R-:W-:-:S04]  /*14380*/  @!P3 IMAD.WIDE.U32 R8, R4, 0x1a0, R14 ;  /* 0x000001a00408b825 */ /* 0x000fc800078e000e */
[----:B------:R-:W-:Y:S02]  /*14390*/  @!P3 IMAD.IADD R9, R5, 0x1, R9 ;  /* 0x000000010509b824 */ /* 0x000fe400078e0209 */
[----:B------:R-:W-:Y:S02]  /*143a0*/  @!P2 IMAD.MOV.U32 R4, RZ, RZ, R247 ;  /* 0x000000ffff04a224 */ /* 0x000fe400078e00f7 */
[----:B------:R-:W-:Y:S01]  /*143b0*/  @!P2 IMAD.MOV.U32 R5, RZ, RZ, R246 ;  /* 0x000000ffff05a224 */ /* 0x000fe200078e00f6 */
[----:B------:R-:W-:Y:S01]  /*143c0*/  @!PT LDS RZ, [RZ] ;  /* 0x00000000fffff984 */ /* 0x000fe20000000800 */
[----:B------:R-:W-:Y:S01]  /*143d0*/  @!PT LDS RZ, [RZ] ;  /* 0x00000000fffff984 */ /* 0x000fe20000000800 */
[----:B------:R-:W-:Y:S01]  /*143e0*/  @!PT LDS RZ, [RZ] ;  /* 0x00000000fffff984 */ /* 0x000fe20000000800 */
[----:B------:R2:W-:Y:S01]  /*143f0*/  @!P3 LDGSTS.E.BYPASS.LTC128B.128 [R250+0x10800], desc[UR6][R8.64] ;  /* 0x1080000008fabfae */ /* 0x0005e2000b901d46 */
[----:B------:R-:W-:Y:S02]  /*14400*/  IMAD R189, R167, 0x2, R241 ;  /* 0x00000002a7bd7824 */ /* 0x000fe400078e02f1 */
[----:B------:R-:W-:Y:S01]  /*14410*/  @!P2 IMAD.WIDE.U32 R4, R10, 0x1c0, R4 ;  /* 0x000001c00a04a825 */ /* 0x000fe200078e0004 */
[----:B------:R-:W-:Y:S03]  /*14420*/  @P2 STS.128 [R250+0x11000], RZ ;  /* 0x011000fffa002388 */ /* 0x000fe60000000c00 */
[----:B------:R-:W-:-:S02]  /*14430*/  @!P2 IMAD.IADD R5, R11, 0x1, R5 ;  /* 0x000000010b05a824 */ /* 0x000fc400078e0205 */
[----:B-1----:R-:W-:Y:S02]  /*14440*/  @!P1 IMAD.MOV.U32 R12, RZ, RZ, R247 ;  /* 0x000000ffff0c9224 */ /* 0x002fe400078e00f7 */
[----:B------:R-:W-:Y:S01]  /*14450*/  @!P1 IMAD.MOV.U32 R13, RZ, RZ, R246 ;  /* 0x000000ffff0d9224 */ /* 0x000fe200078e00f6 */
[----:B------:R-:W-:Y:S01]  /*14460*/  @!PT LDS RZ, [RZ] ;  /* 0x00000000fffff984 */ /* 0x000fe20000000800 */
[----:B------:R-:W-:Y:S01]  /*14470*/  @!PT LDS RZ, [RZ] ;  /* 0x00000000fffff984 */ /* 0x000fe20000000800 */
[----:B------:R-:W-:Y:S01]  /*14480*/  @!PT LDS RZ, [RZ] ;  /* 0x00000000fffff984 */ /* 0x000fe20000000800 */
[----:B------:R-:W-:Y:S01]  /*14490*/  @!P2 LDGSTS.E.BYPASS.LTC128B.128 [R250+0x11000], desc[UR6][R4.64] ;  /* 0x1100000004faafae */ /* 0x000fe2000b901d46 */
[----:B------:R-:W-:-:S03]  /*144a0*/  @!P1 IMAD.WIDE.U32 R12, R6, 0x1e0, R12 ;  /* 0x000001e0060c9825 */ /* 0x000fc600078e000c */
[----:B------:R-:W-:Y:S01]  /*144b0*/  @P1 STS.128 [R250+0x11800], RZ ;  /* 0x011800fffa001388 */ /* 0x000fe20000000c00 */
[----:B------:R-:W-:-:S05]  /*144c0*/  @!P1 IMAD.IADD R13, R7, 0x1, R13 ;  /* 0x00000001070d9824 */ /* 0x000fca00078e020d */
[----:B------:R-:W-:Y:S01]  /*144d0*/  @!PT LDS RZ, [RZ] ;  /* 0x00000000fffff984 */ /* 0x000fe20000000800 */
[----:B------:R-:W-:Y:S01]  /*144e0*/  @!PT LDS RZ, [RZ] ;  /* 0x00000000fffff984 */ /* 0x000fe20000000800 */
[----:B------:R-:W-:Y:S01]  /*144f0*/  @!PT LDS RZ, [RZ] ;  /* 0x00000000fffff984 */ /* 0x000fe20000000800 */
[----:B------:R1:W-:Y:S01]  /*14500*/  @!P1 LDGSTS.E.BYPASS.LTC128B.128 [R250+0x11800], desc[UR6][R12.64] ;  /* 0x118000000cfa9fae */ /* 0x0003e2000b901d46 */
[----:B------:R-:W-:Y:S01]  /*14510*/  R2P PR, R41, 0x6 ;  /* 0x0000000629007804 */ /* 0x000fe20000000000 */
[----:B------:R-:W-:Y:S02]  /*14520*/  VIADD R41, R240, 0x2000 ;  /* 0x00002000f0297836 */ /* 0x000fe40000000000 */
[----:B------:R-:W-:Y:S02]  /*14530*/  LDSM.16.M88.4 R128, [R241] ;  /* 0x00000000f180783b */ /* 0x000fe40000000200 */
[----:B------:R-:W-:Y:S01]  /*14540*/  SEL R239, R0, 0xffffffe0, !P1 ;  /* 0xffffffe000ef7807 */ /* 0x000fe20004800000 */
[----:B------:R-:W-:Y:S01]  /*14550*/  IMAD R0, R166, 0x2, R241 ;  /* 0x00000002a6007824 */ /* 0x000fe200078e02f1 */
[----:B------:R-:W3:Y:S03]  /*14560*/  LDSM.16.M88.4 R108, [R240+0x2000] ;  /* 0x00200000f06c783b */ /* 0x000ee60000000200 */
[----:B------:R-:W-:Y:S01]  /*14570*/  IMAD.IADD R188, R240, 0x1, R239 ;  /* 0x00000001f0bc7824 */ /* 0x000fe200078e02ef */
[----:B------:R-:W4:Y:S01]  /*14580*/  LDSM.16.M88.4 R100, [R240+0x2800] ;  /* 0x00280000f064783b */ /* 0x000f220000000200 */
[----:B------:R-:W-:-:S02]  /*14590*/  IMAD R237, R167, 0x2, R0 ;  /* 0x00000002a7ed7824 */ /* 0x000fc400078e0200 */
[----:B------:R-:W-:Y:S01]  /*145a0*/  @P2 VIADD R238, R41, 0xffffffc0 ;  /* 0xffffffc029ee2836 */ /* 0x000fe20000000000 */
[----:B------:R-:W5:Y:S03]  /*145b0*/  LDSM.16.M88.4 R92, [R240+0x3000] ;  /* 0x00300000f05c783b */ /* 0x000f660000000200 */
[----:B------:R-:W-:Y:S01]  /*145c0*/  IMAD.IADD R232, R239, 0x1, R238 ;  /* 0x00000001efe87824 */ /* 0x000fe200078e02ee */
[----:B------:R-:W1:Y:S04]  /*145d0*/  LDSM.16.M88.4 R72, [R240+0x3800] ;  /* 0x00380000f048783b */ /* 0x000e680000000200 */
[----:B------:R-:W1:Y:S04]  /*145e0*/  LDSM.16.M88.4 R64, [R240+0x4000] ;  /* 0x00400000f040783b */ /* 0x000e680000000200 */
[----:B------:R-:W1:Y:S04]  /*145f0*/  LDSM.16.M88.4 R56, [R240+0x4800] ;  /* 0x00480000f038783b */ /* 0x000e680000000200 */
[----:B------:R-:W1:Y:S04]  /*14600*/  LDSM.16.M88.4 R48, [R240+0x5000] ;  /* 0x00500000f030783b */ /* 0x000e680000000200 */
[----:B------:R-:W1:Y:S04]  /*14610*/  LDSM.16.M88.4 R32, [R240+0x5800] ;  /* 0x00580000f020783b */ /* 0x000e680000000200 */
[----:B------:R-:W1:Y:S04]  /*14620*/  LDSM.16.M88.4 R24, [R240+0x6000] ;  /* 0x00600000f018783b */ /* 0x000e680000000200 */
[----:B------:R-:W1:Y:S04]  /*14630*/  LDSM.16.M88.4 R16, [R240+0x6800] ;  /* 0x00680000f010783b */ /* 0x000e680000000200 */
[----:B--2---:R-:W2:Y:S01]  /*14640*/  LDSM.16.M88.4 R8, [R240+0x7000] ;  /* 0x00700000f008783b */ /* 0x004ea20000000200 */
[C---:B---3--:R-:W-:Y:S03]  /*14650*/  HMMA.16816.F32 R112, R128.reuse, R108, RZ ;  /* 0x0000006c8070723c */ /* 0x048fe600000018ff */
[----:B------:R-:W3:Y:S03]  /*14660*/  LDSM.16.M88.4 R88, [R240+0x7800] ;  /* 0x00780000f058783b */ /* 0x000ee60000000200 */
[C---:B------:R-:W-:Y:S01]  /*14670*/  HMMA.16816.F32 R108, R128.reuse, R110, RZ ;  /* 0x0000006e806c723c */ /* 0x040fe200000018ff */
[----:B------:R-:W3:Y:S04]  /*14680*/  LDSM.16.M88.4 R152, [R240+0x8000] ;  /* 0x00800000f098783b */ /* 0x000ee80000000200 */
[----:B------:R-:W3:Y:S01]  /*14690*/  LDSM.16.M88.4 R144, [R240+0x8800] ;  /* 0x00880000f090783b */ /* 0x000ee20000000200 */
[C---:B----4-:R-:W-:Y:S03]  /*146a0*/  HMMA.16816.F32 R104, R128.reuse, R100, RZ ;  /* 0x000000648068723c */ /* 0x050fe600000018ff */
[----:B------:R-:W4:Y:S03]  /*146b0*/  LDSM.16.M88.4 R136, [R240+0x9000] ;  /* 0x00900000f088783b */ /* 0x000f260000000200 */
[C---:B-----5:R-:W-:Y:S01]  /*146c0*/  HMMA.16816.F32 R96, R128.reuse, R92, RZ ;  /* 0x0000005c8060723c */ /* 0x060fe200000018ff */
[----:B------:R-:W5:Y:S04]  /*146d0*/  LDSM.16.M88.4 R80, [R240+0x9800] ;  /* 0x00980000f050783b */ /* 0x000f680000000200 */
[----:B------:R-:W-:Y:S01]  /*146e0*/  LDSM.16.M88.4 R180, [R189] ;  /* 0x00000000bdb4783b */ /* 0x000fe20000000200 */
[C---:B-1----:R-:W-:Y:S03]  /*146f0*/  HMMA.16816.F32 R76, R128.reuse, R72, RZ ;  /* 0x00000048804c723c */ /* 0x042fe600000018ff */
[----:B------:R-:W1:Y:S03]  /*14700*/  LDSM.16.M88.4 R120, [R188+0x2000] ;  /* 0x00200000bc78783b */ /* 0x000e660000000200 */
[C---:B------:R-:W-:Y:S01]  /*14710*/  HMMA.16816.F32 R68, R128.reuse, R64, RZ ;  /* 0x000000408044723c */ /* 0x040fe200000018ff */
        /* <DEDUP_REMOVED lines=10> */
[----:B------:R-:W-:Y:S04]  /*147c0*/  LDSM.16.M88.4 R184, [R232] ;  /* 0x00000000e8b8783b */ /* 0x000fe80000000200 */
[----:B------:R-:W-:Y:S01]  /*147d0*/  LDSM.16.M88.4 R160, [R188+0x5000] ;  /* 0x00500000bca0783b */ /* 0x000fe20000000200 */
[C---:B------:R-:W-:Y:S03]  /*147e0*/  HMMA.16816.F32 R20, R128.reuse, R16, RZ ;  /* 0x000000108014723c */ /* 0x040fe600000018ff */
[----:B------:R-:W0:Y:S03]  /*147f0*/  LDGDEPBAR ;  /* 0x00000000000079af */ /* 0x000e260000000000 */
[C---:B--2---:R-:W-:Y:S06]  /*14800*/  HMMA.16816.F32 R12, R128.reuse, R8, RZ ;  /* 0x00000008800c723c */ /* 0x044fec00000018ff */
[C---:B---3--:R-:W-:Y:S06]  /*14810*/  HMMA.16816.F32 R4, R128.reuse, R88, RZ ;  /* 0x000000588004723c */ /* 0x048fec00000018ff */
[C---:B------:R-:W-:Y:S06]  /*14820*/  HMMA.16816.F32 R156, R128.reuse, R152, RZ ;  /* 0x00000098809c723c */ /* 0x040fec00000018ff */
        /* <DEDUP_REMOVED lines=16> */
[C---:B-----5:R-:W-:Y:S06]  /*14930*/  HMMA.16816.F32 R132, R128.reuse, R80, RZ ;  /* 0x000000508084723c */ /* 0x060fec00000018ff */
[----:B------:R-:W-:Y:S01]  /*14940*/  HMMA.16816.F32 R128, R128, R82, RZ ;  /* 0x000000528080723c */ /* 0x000fe200000018ff */
[----:B------:R-:W2:Y:S05]  /*14950*/  LDSM.16.M88.4 R80, [R188+0x6000] ;  /* 0x00600000bc50783b */ /* 0x000eaa0000000200 */
        /* <DEDUP_REMOVED lines=8> */
[----:B------:R-:W4:Y:S05]  /*149e0*/  LDSM.16.M88.4 R84, [R188+0x7800] ;  /* 0x00780000bc54783b */ /* 0x000f2a0000000200 */
[C---:B--2---:R-:W-:Y:S06]  /*149f0*/  HMMA.16816.F32 R28, R180.reuse, R80, R28 ;  /* 0x00000050b41c723c */ /* 0x044fec000000181c */
[C---:B------:R-:W-:Y:S01]  /*14a00*/  HMMA.16816.F32 R24, R180.reuse, R82, R24 ;  /* 0x00000052b418723c */ /* 0x040fe20000001818 */
[----:B------:R2:W-:Y:S05]  /*14a10*/  LDSM.16.M88.4 R80, [R0] ;  /* 0x000000000050783b */ /* 0x0005ea0000000200 */
[C---:B-1----:R-:W-:Y:S06]  /*14a20*/  HMMA.16816.F32 R20, R180.reuse, R120, R20 ;  /* 0x00000078b414723c */ /* 0x042fec0000001814 */
[C---:B------:R-:W-:Y:S01]  /*14a30*/  HMMA.16816.F32 R16, R180.reuse, R122, R16 ;  /* 0x0000007ab410723c */ /* 0x040fe20000001810 */
[----:B------:R-:W1:Y:S05]  /*14a40*/  LDSM.16.M88.4 R120, [R238+0x800] ;  /* 0x00080000ee78783b */ /* 0x000e6a0000000200 */
[C---:B------:R-:W-:Y:S06]  /*14a50*/  HMMA.16816.F32 R44, R180.reuse, R124, R44 ;  /* 0x0000007cb42c723c */ /* 0x040fec000000182c */
[----:B------:R-:W-:Y:S01]  /*14a60*/  HMMA.16816.F32 R32, R180, R126, R32 ;  /* 0x0000007eb420723c */ /* 0x000fe20000001820 */
[----:B------:R-:W5:Y:S01]  /*14a70*/  LDSM.16.M88.4 R124, [R238] ;  /* 0x00000000ee7c783b */ /* 0x000f620000000200 */
[----:B--2---:R-:W-:-:S04]  /*14a80*/  SHF.R.S32.HI R0, RZ, 0x1f, R38 ;  /* 0x0000001fff007819 */ /* 0x004fc80000011426 */
[----:B------:R-:W-:Y:S01]  /*14a90*/  HMMA.16816.F32 R104, R180, R176, R104 ;  /* 0x000000b0b468723c */ /* 0x000fe20000001868 */
[----:B------:R-:W-:-:S04]  /*14aa0*/  LEA.HI R0, R0, R38, RZ, 0x2 ;  /* 0x0000002600007211 */ /* 0x000fc800078f10ff */
[----:B------:R-:W-:Y:S01]  /*14ab0*/  SHF.R.S32.HI R0, RZ, 0x2, R0 ;  /* 0x00000002ff007819 */ /* 0x000fe20000011400 */
[----:B------:R-:W-:Y:S01]  /*14ac0*/  HMMA.16816.F32 R100, R180, R178, R100 ;  /* 0x000000b2b464723c */ /* 0x000fe20000001864 */
[----:B------:R-:W-:Y:S02]  /*14ad0*/  LDSM.16.M88.4 R176, [R188+0x8000] ;  /* 0x00800000bcb0783b */ /* 0x000fe40000000200 */
[----:B------:R-:W-:-:S03]  /*14ae0*/  IADD3 R0, R37, 0x1, R0 ;  /* 0x0000000125007810 */ /* 0x000fc60007ffe000 */
[C---:B---3--:R-:W-:Y:S01]  /*14af0*/  HMMA.16816.F32 R12, R180.reuse, R116, R12 ;  /* 0x00000074b40c723c */ /* 0x048fe2000000180c */
[----:B------:R-:W-:Y:S01]  /*14b00*/  IADD3 R165, R40, R0, -R242 ;  /* 0x0000000028a57210 */ /* 0x000fe20007ffe8f2 */
[----:B------:R-:W-:Y:S02]  /*14b10*/  VIADD R0, R36, UR5 ;  /* 0x0000000524007c36 */ /* 0x000fe40008000000 */
[----:B------:R-:W-:Y:S02]  /*14b20*/  LDSM.16.M88.4 R36, [R238+0x2000] ;  /* 0x00200000ee24783b */ /* 0x000fe40000000200 */
[C---:B------:R-:W-:Y:S01]  /*14b30*/  HMMA.16816.F32 R8, R180.reuse, R118, R8 ;  /* 0x00000076b408723c */ /* 0x040fe20000001808 */
[----:B------:R-:W-:Y:S01]  /*14b40*/  VIADD R165, R165, UR8 ;  /* 0x00000008a5a57c36 */ /* 0x000fe20008000000 */
[----:B------:R-:W2:Y:S01]  /*14b50*/  LDSM.16.M88.4 R116, [R238+0x1000] ;  /* 0x00100000ee74783b */ /* 0x000ea20000000200 */
[C---:B------:R-:W-:Y:S02]  /*14b60*/  VIADD R41, R0.reuse, 0x1 ;  /* 0x0000000100297836 */ /* 0x040fe40000000000 */
[----:B------:R-:W-:Y:S01]  /*14b70*/  VIADD R2, R0, 0x8 ;  /* 0x0000000800027836 */ /* 0x000fe20000000000 */
[----:B----4-:R-:W-:Y:S01]  /*14b80*/  HMMA.16816.F32 R4, R180, R84, R4 ;  /* 0x00000054b404723c */ /* 0x010fe20000001804 */
[----:B------:R-:W-:-:S02]  /*14b90*/  VIMNMX R164, R165, R40, PT ;  /* 0x00000028a5a47248 */ /* 0x000fc40003fe0100 */
[----:B------:R-:W-:Y:S01]  /*14ba0*/  VIADDMNMX R165, R165, 0x8, R40, PT ;  /* 0x00000008a5a57846 */ /* 0x000fe20003800128 */
[----:B------:R-:W-:Y:S01]  /*14bb0*/  VIADD R40, R0, 0x9 ;  /* 0x0000000900287836 */ /* 0x000fe20000000000 */
[CC--:B------:R-:W-:Y:S01]  /*14bc0*/  ISETP.GE.AND P1, PT, R41.reuse, R164.reuse, PT ;  /* 0x000000a42900720c */ /* 0x0c0fe20003f26270 */
[----:B------:R-:W-:Y:S01]  /*14bd0*/  HMMA.16816.F32 R88, R180, R86, R88 ;  /* 0x00000056b458723c */ /* 0x000fe20000001858 */
[----:B------:R-:W3:Y:S01]  /*14be0*/  LDSM.16.M88.4 R84, [R237] ;  /* 0x00000000ed54783b */ /* 0x000ee20000000200 */
[-C--:B------:R-:W-:Y:S02]  /*14bf0*/  ISETP.GE.AND P0, PT, R41, R165.reuse, PT ;  /* 0x000000a52900720c */ /* 0x080fe40003f06270 */
[C---:B------:R-:W-:Y:S02]  /*14c00*/  ISETP.GE.AND P2, PT, R40.reuse, R164, PT ;  /* 0x000000a42800720c */ /* 0x040fe40003f46270 */
[----:B-1----:R-:W-:Y:S01]  /*14c10*/  HMMA.16816.F32 R104, R80, R120, R104 ;  /* 0x000000785068723c */ /* 0x002fe20000001868 */
[----:B------:R-:W-:-:S02]  /*14c20*/  ISETP.GE.AND P6, PT, R40, R165, PT ;  /* 0x000000a52800720c */ /* 0x000fc40003fc6270 */
[----:B------:R-:W-:Y:S01]  /*14c30*/  LDSM.16.M88.4 R40, [R238+0x2800] ;  /* 0x00280000ee28783b */ /* 0x000fe20000000200 */
[C---:B------:R-:W-:Y:S02]  /*14c40*/  ISETP.GE.AND P3, PT, R2.reuse, R164, PT ;  /* 0x000000a40200720c */ /* 0x040fe40003f66270 */
[C---:B------:R-:W-:Y:S01]  /*14c50*/  HMMA.16816.F32 R100, R80.reuse, R122, R100 ;  /* 0x0000007a5064723c */ /* 0x040fe20000001864 */
[----:B------:R-:W1:Y:S01]  /*14c60*/  LDSM.16.M88.4 R120, [R232+0x800] ;  /* 0x00080000e878783b */ /* 0x000e620000000200 */
[-C--:B------:R-:W-:Y:S01]  /*14c70*/  ISETP.GE.AND P5, PT, R2, R165.reuse, PT ;  /* 0x000000a50200720c */ /* 0x080fe20003fa6270 */
[C---:B------:R-:W-:Y:S01]  /*14c80*/  VIADD R2, R0.reuse, 0x10 ;  /* 0x0000001000027836 */ /* 0x040fe20000000000 */
[C---:B------:R-:W-:Y:S02]  /*14c90*/  ISETP.GE.AND P4, PT, R0.reuse, R165, PT ;  /* 0x000000a50000720c */ /* 0x040fe40003f86270 */
[C---:B-----5:R-:W-:Y:S06]  /*14ca0*/  HMMA.16816.F32 R112, R80.reuse, R124, R112 ;  /* 0x0000007c5070723c */ /* 0x060fec0000001870 */
[----:B------:R-:W-:Y:S01]  /*14cb0*/  HMMA.16816.F32 R124, R80, R126, R108 ;  /* 0x0000007e507c723c */ /* 0x000fe2000000186c */
[----:B------:R-:W4:Y:S05]  /*14cc0*/  LDSM.16.M88.4 R108, [R238+0x1800] ;  /* 0x00180000ee6c783b */ /* 0x000f2a0000000200 */
[C---:B------:R-:W-:Y:S06]  /*14cd0*/  HMMA.16816.F32 R76, R180.reuse, R172, R76 ;  /* 0x000000acb44c723c */ /* 0x040fec000000184c */
[----:B------:R-:W-:Y:S01]  /*14ce0*/  HMMA.16816.F32 R72, R180, R174, R72 ;  /* 0x000000aeb448723c */ /* 0x000fe20000001848 */
[----:B------:R-:W-:Y:S05]  /*14cf0*/  LDSM.16.M88.4 R172, [R188+0x8800] ;  /* 0x00880000bcac783b */ /* 0x000fea0000000200 */
[C---:B--2---:R-:W-:Y:S06]  /*14d00*/  HMMA.16816.F32 R96, R80.reuse, R116, R96 ;  /* 0x000000745060723c */ /* 0x044fec0000001860 */
[----:B------:R-:W-:Y:S01]  /*14d10*/  HMMA.16816.F32 R92, R80, R118, R92 ;  /* 0x00000076505c723c */ /* 0x000fe2000000185c */
[----:B------:R-:W2:Y:S05]  /*14d20*/  LDSM.16.M88.4 R116, [R232+0x1000] ;  /* 0x00100000e874783b */ /* 0x000eaa0000000200 */
[----:B------:R-:W-:Y:S06]  /*14d30*/  HMMA.16816.F32 R68, R180, R168, R68 ;  /* 0x000000a8b444723c */ /* 0x000fec0000001844 */
[C---:B---3--:R-:W-:Y:S06]  /*14d40*/  HMMA.16816.F32 R112, R84.reuse, R184, R112 ;  /* 0x000000b85470723c */ /* 0x048fec0000001870 */
[----:B-1----:R-:W-:Y:S06]  /*14d50*/  HMMA.16816.F32 R104, R84, R120, R104 ;  /* 0x000000785468723c */ /* 0x002fec0000001868 */
[----:B------:R-:W-:Y:S01]  /*14d60*/  HMMA.16816.F32 R64, R180, R170, R64 ;  /* 0x000000aab440723c */ /* 0x000fe20000001840 */
[----:B------:R-:W-:Y:S01]  /*14d70*/  VIADD R120, R0, 0x11 ;  /* 0x0000001100787836 */ /* 0x000fe20000000000 */
[----:B------:R-:W-:Y:S04]  /*14d80*/  LDSM.16.M88.4 R168, [R188+0x9000] ;  /* 0x00900000bca8783b */ /* 0x000fe80000000200 */
[----:B------:R-:W-:Y:S06]  /*14d90*/  HMMA.16816.F32 R124, R84, R186, R124 ;  /* 0x000000ba547c723c */ /* 0x000fec000000187c */
[----:B----4-:R-:W-:Y:S01]  /*14da0*/  HMMA.16816.F32 R76, R80, R108, R76 ;  /* 0x0000006c504c723c */ /* 0x010fe2000000184c */
[----:B------:R-:W-:-:S02]  /*14db0*/  FSEL R113, R113, -INF , !P1 ;  /* 0xff80000071717808 */ /* 0x000fc40004800000 */
[----:B------:R-:W-:Y:S02]  /*14dc0*/  FSEL R214, R115, -INF , !P0 ;  /* 0xff80000073d67808 */ /* 0x000fe40004000000 */
[----:B------:R-:W-:Y:S01]  /*14dd0*/  ISETP.GE.AND P1, PT, R2, R165, PT ;  /* 0x000000a50200720c */ /* 0x000fe20003f26270 */
[C---:B------:R-:W-:Y:S01]  /*14de0*/  HMMA.16816.F32 R72, R80.reuse, R110, R72 ;  /* 0x0000006e5048723c */ /* 0x040fe20000001848 */
[----:B------:R-:W1:Y:S01]  /*14df0*/  LDSM.16.M88.4 R108, [R232+0x1800] ;  /* 0x00180000e86c783b */ /* 0x000e620000000200 */
[----:B------:R-:W-:Y:S02]  /*14e00*/  ISETP.GE.AND P0, PT, R120, R164, PT ;  /* 0x000000a47800720c */ /* 0x000fe40003f06270 */
[----:B------:R-:W-:Y:S02]  /*14e10*/  FSEL R211, R106, -INF , !P1 ;  /* 0xff8000006ad37808 */ /* 0x000fe40004800000 */
[----:B------:R-:W-:Y:S01]  /*14e20*/  HMMA.16816.F32 R68, R80, R36, R68 ;  /* 0x000000245044723c */ /* 0x000fe20000001844 */
[----:B------:R-:W-:-:S02]  /*14e30*/  FSEL R105, R105, -INF , !P0 ;  /* 0xff80000069697808 */ /* 0x000fc40004000000 */
[----:B------:R-:W-:Y:S02]  /*14e40*/  FSEL R210, R114, -INF , !P4 ;  /* 0xff80000072d27808 */ /* 0x000fe40006000000 */
[-C--:B------:R-:W-:Y:S01]  /*14e50*/  ISETP.GE.AND P4, PT, R2, R164.reuse, PT ;  /* 0x000000a40200720c */ /* 0x080fe20003f86270 */
[----:B--2---:R-:W-:Y:S01]  /*14e60*/  HMMA.16816.F32 R96, R84, R116, R96 ;  /* 0x000000745460723c */ /* 0x004fe20000001860 */
[----:B------:R-:W-:Y:S01]  /*14e70*/  VIADD R36, R0, 0x20 ;  /* 0x0000002000247836 */ /* 0x000fe20000000000 */
[----:B------:R-:W-:Y:S01]  /*14e80*/  FSEL R114, R124, -INF , !P3 ;  /* 0xff8000007c727808 */ /* 0x000fe20005800000 */
[----:B------:R-:W-:Y:S01]  /*14e90*/  VIADD R2, R0, 0x18 ;  /* 0x0000001800027836 */ /* 0x000fe20000000000 */
[-C--:B------:R-:W-:Y:S02]  /*14ea0*/  ISETP.GE.AND P3, PT, R120, R165.reuse, PT ;  /* 0x000000a57800720c */ /* 0x080fe40003f66270 */
[C---:B------:R-:W-:Y:S01]  /*14eb0*/  ISETP.GE.AND P1, PT, R36.reuse, R164, PT ;  /* 0x000000a42400720c */ /* 0x040fe20003f26270 */
[----:B------:R-:W-:Y:S01]  /*14ec0*/  HMMA.16816.F32 R64, R80, R38, R64 ;  /* 0x000000265040723c */ /* 0x000fe20000001840 */
[----:B------:R-:W-:Y:S01]  /*14ed0*/  ISETP.GE.AND P0, PT, R36, R165, PT ;  /* 0x000000a52400720c */ /* 0x000fe20003f06270 */
[----:B------:R-:W-:Y:S01]  /*14ee0*/  VIADD R116, R0, 0x28 ;  /* 0x0000002800747836 */ /* 0x000fe20000000000 */
[----:B------:R-:W2:Y:S01]  /*14ef0*/  LDSM.16.M88.4 R36, [R232+0x2000] ;  /* 0x00200000e824783b */ /* 0x000ea20000000200 */
[----:B------:R-:W-:-:S02]  /*14f00*/  FSEL R124, R126, -INF , !P5 ;  /* 0xff8000007e7c7808 */ /* 0x000fc40006800000 */
[C---:B------:R-:W-:Y:S01]  /*14f10*/  HMMA.16816.F32 R100, R84.reuse, R122, R100 ;  /* 0x0000007a5464723c */ /* 0x040fe20000001864 */
[----:B------:R-:W-:Y:S01]  /*14f20*/  FSEL R115, R125, -INF , !P2 ;  /* 0xff8000007d737808 */ /* 0x000fe20005000000 */
[----:B------:R-:W3:Y:S01]  /*14f30*/  LDSM.16.M88.4 R120, [R238+0x3000] ;  /* 0x00300000ee78783b */ /* 0x000ee20000000200 */
[CC--:B------:R-:W-:Y:S02]  /*14f40*/  ISETP.GE.AND P5, PT, R2.reuse, R164.reuse, PT ;  /* 0x000000a40200720c */ /* 0x0c0fe40003fa6270 */
[----:B------:R-:W-:Y:S01]  /*14f50*/  ISETP.GE.AND P2, PT, R2, R165, PT ;  /* 0x000000a50200720c */ /* 0x000fe20003f46270 */
[----:B------:R-:W-:Y:S01]  /*14f60*/  VIADD R2, R0, 0x19 ;  /* 0x0000001900027836 */ /* 0x000fe20000000000 */
[----:B------:R-:W-:Y:S01]  /*14f70*/  FSEL R216, R127, -INF , !P6 ;  /* 0xff8000007fd87808 */ /* 0x000fe20007000000 */
[----:B------:R-:W-:Y:S01]  /*14f80*/  HMMA.16816.F32 R92, R84, R118, R92 ;  /* 0x00000076545c723c */ /* 0x000fe2000000185c */
[----:B------:R-:W-:Y:S02]  /*14f90*/  FSEL R104, R104, -INF , !P4 ;  /* 0xff80000068687808 */ /* 0x000fe40006000000 */
[----:B------:R-:W-:-:S02]  /*14fa0*/  ISETP.GE.AND P6, PT, R2, R164, PT ;  /* 0x000000a40200720c */ /* 0x000fc40003fc6270 */
[-C--:B------:R-:W-:Y:S01]  /*14fb0*/  ISETP.GE.AND P4, PT, R2, R165.reuse, PT ;  /* 0x000000a50200720c */ /* 0x080fe20003f86270 */
[----:B------:R-:W-:Y:S01]  /*14fc0*/  VIADD R2, R0, 0x21 ;  /* 0x0000002100027836 */ /* 0x000fe20000000000 */
[----:B------:R-:W-:Y:S01]  /*14fd0*/  FSEL R213, R107, -INF , !P3 ;  /* 0xff8000006bd57808 */ /* 0x000fe20005800000 */
[----:B------:R-:W-:Y:S01]  /*14fe0*/  HMMA.16816.F32 R60, R80, R40, R60 ;  /* 0x00000028503c723c */ /* 0x000fe2000000183c */
[----:B------:R-:W-:Y:S02]  /*14ff0*/  FSEL R202, R98, -INF , !P0 ;  /* 0xff80000062ca7808 */ /* 0x000fe40004000000 */
[-C--:B------:R-:W-:Y:S02]  /*15000*/  ISETP.GE.AND P3, PT, R2, R164.reuse, PT ;  /* 0x000000a40200720c */ /* 0x080fe40003f66270 */
[----:B------:R-:W-:Y:S01]  /*15010*/  FSEL R125, R96, -INF , !P1 ;  /* 0xff800000607d7808 */ /* 0x000fe20004800000 */
[----:B------:R-:W-:Y:S01]  /*15020*/  HMMA.16816.F32 R52, R180, R160, R52 ;  /* 0x000000a0b434723c */ /* 0x000fe20000001834 */
[----:B------:R-:W-:Y:S01]  /*15030*/  VIADD R40, R0, 0x30 ;  /* 0x0000003000287836 */ /* 0x000fe20000000000 */
[----:B------:R-:W-:Y:S01]  /*15040*/  FSEL R106, R100, -INF , !P5 ;  /* 0xff800000646a7808 */ /* 0x000fe20006800000 */
[----:B------:R-:W-:Y:S01]  /*15050*/  VIADD R96, R0, 0x38 ;  /* 0x0000003800607836 */ /* 0x000fe20000000000 */
[----:B------:R-:W-:Y:S01]  /*15060*/  ISETP.GE.AND P5, PT, R2, R165, PT ;  /* 0x000000a50200720c */ /* 0x000fe20003fa6270 */
[----:B------:R-:W-:Y:S01]  /*15070*/  VIADD R2, R0, 0x29 ;  /* 0x0000002900027836 */ /* 0x000fe20000000000 */
[----:B-1----:R-:W-:Y:S01]  /*15080*/  HMMA.16816.F32 R76, R84, R108, R76 ;  /* 0x0000006c544c723c */ /* 0x002fe2000000184c */
[----:B------:R-:W-:-:S02]  /*15090*/  ISETP.GE.AND P0, PT, R40, R164, PT ;  /* 0x000000a42800720c */ /* 0x000fc40003f06270 */
[----:B------:R-:W-:Y:S02]  /*150a0*/  FSEL R209, R103, -INF , !P4 ;  /* 0xff80000067d17808 */ /* 0x000fe40006000000 */
[----:B------:R-:W-:Y:S01]  /*150b0*/  FSEL R212, R102, -INF , !P2 ;  /* 0xff80000066d47808 */ /* 0x000fe20005000000 */
[----:B------:R-:W-:Y:S01]  /*150c0*/  HMMA.16816.F32 R48, R180, R162, R48 ;  /* 0x000000a2b430723c */ /* 0x000fe20000001830 */
[----:B------:R-:W-:Y:S01]  /*150d0*/  FSEL R108, R97, -INF , !P3 ;  /* 0xff800000616c7808 */ /* 0x000fe20005800000 */
[----:B------:R-:W1:Y:S01]  /*150e0*/  LDSM.16.M88.4 R160, [R188+0x9800] ;  /* 0x00980000bca0783b */ /* 0x000e620000000200 */
[-C--:B------:R-:W-:Y:S02]  /*150f0*/  ISETP.GE.AND P3, PT, R40, R165.reuse, PT ;  /* 0x000000a52800720c */ /* 0x080fe40003f66270 */
[CC--:B------:R-:W-:Y:S01]  /*15100*/  ISETP.GE.AND P4, PT, R2.reuse, R164.reuse, PT ;  /* 0x000000a40200720c */ /* 0x0c0fe20003f86270 */
[----:B------:R-:W-:Y:S01]  /*15110*/  HMMA.16816.F32 R56, R80, R42, R56 ;  /* 0x0000002a5038723c */ /* 0x000fe20000001838 */
[----:B------:R-:W4:Y:S01]  /*15120*/  LDSM.16.M88.4 R40, [R232+0x2800] ;  /* 0x00280000e828783b */ /* 0x000f220000000200 */
[----:B------:R-:W-:Y:S01]  /*15130*/  ISETP.GE.AND P1, PT, R2, R165, PT ;  /* 0x000000a50200720c */ /* 0x000fe20003f26270 */
[----:B------:R-:W-:Y:S01]  /*15140*/  VIADD R2, R0, 0x31 ;  /* 0x0000003100027836 */ /* 0x000fe20000000000 */
[----:B------:R-:W-:-:S02]  /*15150*/  ISETP.GE.AND P2, PT, R116, R164, PT ;  /* 0x000000a47400720c */ /* 0x000fc40003f46270 */
[C---:B------:R-:W-:Y:S01]  /*15160*/  HMMA.16816.F32 R72, R84.reuse, R110, R72 ;  /* 0x0000006e5448723c */ /* 0x040fe20000001848 */
[----:B------:R-:W-:Y:S02]  /*15170*/  FSEL R206, R99, -INF , !P5 ;  /* 0xff80000063ce7808 */ /* 0x000fe40006800000 */
[----:B------:R-:W-:Y:S01]  /*15180*/  FSEL R109, R92, -INF , !P2 ;  /* 0xff8000005c6d7808 */ /* 0x000fe20005000000 */
[----:B------:R-:W-:Y:S01]  /*15190*/  VIADD R92, R0, 0x40 ;  /* 0x00000040005c7836 */ /* 0x000fe20000000000 */
[C---:B------:R-:W-:Y:S01]  /*151a0*/  ISETP.GE.AND P5, PT, R2.reuse, R164, PT ;  /* 0x000000a40200720c */ /* 0x040fe20003fa6270 */
[----:B--2---:R-:W-:Y:S01]  /*151b0*/  HMMA.16816.F32 R68, R84, R36, R68 ;  /* 0x000000245444723c */ /* 0x004fe20000001844 */
[----:B------:R-:W-:Y:S01]  /*151c0*/  ISETP.GE.AND P2, PT, R2, R165, PT ;  /* 0x000000a50200720c */ /* 0x000fe20003f46270 */
[----:B------:R-:W-:Y:S01]  /*151d0*/  VIADD R2, R0, 0x39 ;  /* 0x0000003900027836 */ /* 0x000fe20000000000 */
[----:B------:R-:W-:Y:S02]  /*151e0*/  FSEL R107, R101, -INF , !P6 ;  /* 0xff800000656b7808 */ /* 0x000fe40007000000 */
[----:B------:R-:W-:Y:S01]  /*151f0*/  FSEL R198, R78, -INF , !P3 ;  /* 0xff8000004ec67808 */ /* 0x000fe20005800000 */
[----:B---3--:R-:W-:Y:S01]  /*15200*/  HMMA.16816.F32 R52, R80, R120, R52 ;  /* 0x000000785034723c */ /* 0x008fe20000001834 */
[----:B------:R-:W-:Y:S01]  /*15210*/  FSEL R127, R77, -INF , !P5 ;  /* 0xff8000004d7f7808 */ /* 0x000fe20006800000 */
[----:B------:R-:W2:Y:S01]  /*15220*/  LDSM.16.M88.4 R100, [R238+0x3800] ;  /* 0x00380000ee64783b */ /* 0x000ea20000000200 */
[----:B------:R-:W-:Y:S01]  /*15230*/  FSEL R201, R79, -INF , !P2 ;  /* 0xff8000004fc97808 */ /* 0x000fe20005000000 */
[----:B------:R-:W-:Y:S01]  /*15240*/  VIADD R36, R0, 0x48 ;  /* 0x0000004800247836 */ /* 0x000fe20000000000 */
[----:B------:R-:W-:Y:S01]  /*15250*/  FSEL R126, R93, -INF , !P4 ;  /* 0xff8000005d7e7808 */ /* 0x000fe20006000000 */
[----:B------:R-:W-:Y:S01]  /*15260*/  HMMA.16816.F32 R64, R84, R38, R64 ;  /* 0x000000265440723c */ /* 0x000fe20000001840 */
[----:B------:R-:W-:-:S02]  /*15270*/  FSEL R121, R76, -INF , !P0 ;  /* 0xff8000004c797808 */ /* 0x000fc40004000000 */
[----:B------:R-:W3:Y:S01]  /*15280*/  LDSM.16.M88.4 R76, [R232+0x3000] ;  /* 0x00300000e84c783b */ /* 0x000ee20000000200 */
[----:B------:R-:W-:Y:S02]  /*15290*/  FSEL R203, R95, -INF , !P1 ;  /* 0xff8000005fcb7808 */ /* 0x000fe40004800000 */
[-C--:B------:R-:W-:Y:S01]  /*152a0*/  ISETP.GE.AND P4, PT, R96, R165.reuse, PT ;  /* 0x000000a56000720c */ /* 0x080fe20003f86270 */
[----:B------:R-:W-:Y:S01]  /*152b0*/  HMMA.16816.F32 R48, R80, R122, R48 ;  /* 0x0000007a5030723c */ /* 0x000fe20000001830 */
[C---:B------:R-:W-:Y:S02]  /*152c0*/  ISETP.GE.AND P1, PT, R2.reuse, R164, PT ;  /* 0x000000a40200720c */ /* 0x040fe40003f26270 */
[-C--:B------:R-:W-:Y:S01]  /*152d0*/  ISETP.GE.AND P0, PT, R2, R165.reuse, PT ;  /* 0x000000a50200720c */ /* 0x080fe20003f06270 */
[----:B------:R-:W-:Y:S01]  /*152e0*/  VIADD R2, R0, 0x41 ;  /* 0x0000004100027836 */ /* 0x000fe20000000000 */
[----:B------:R-:W-:Y:S01]  /*152f0*/  ISETP.GE.AND P6, PT, R116, R165, PT ;  /* 0x000000a57400720c */ /* 0x000fe20003fc6270 */
[----:B-1----:R-:W-:Y:S01]  /*15300*/  HMMA.16816.F32 R132, R180, R160, R132 ;  /* 0x000000a0b484723c */ /* 0x002fe20000001884 */
[----:B------:R-:W-:-:S02]  /*15310*/  FSEL R200, R74, -INF , !P4 ;  /* 0xff8000004ac87808 */ /* 0x000fc40006000000 */
[----:B------:R-:W-:Y:S02]  /*15320*/  FSEL R226, R73, -INF , !P1 ;  /* 0xff80000049e27808 */ /* 0x000fe40004800000 */
[CC--:B------:R-:W-:Y:S01]  /*15330*/  ISETP.GE.AND P4, PT, R36.reuse, R164.reuse, PT ;  /* 0x000000a42400720c */ /* 0x0c0fe20003f86270 */
[----:B----4-:R-:W-:Y:S01]  /*15340*/  HMMA.16816.F32 R60, R84, R40, R60 ;  /* 0x00000028543c723c */ /* 0x010fe2000000183c */
[-C--:B------:R-:W-:Y:S01]  /*15350*/  ISETP.GE.AND P1, PT, R36, R165.reuse, PT ;  /* 0x000000a52400720c */ /* 0x080fe20003f26270 */
[----:B------:R-:W-:Y:S01]  /*15360*/  VIADD R36, R0, 0x50 ;  /* 0x0000005000247836 */ /* 0x000fe20000000000 */
[----:B------:R-:W-:Y:S02]  /*15370*/  FSEL R205, R94, -INF , !P6 ;  /* 0xff8000005ecd7808 */ /* 0x000fe40007000000 */
[----:B------:R-:W-:Y:S01]  /*15380*/  ISETP.GE.AND P5, PT, R92, R165, PT ;  /* 0x000000a55c00720c */ /* 0x000fe20003fa6270 */
[----:B------:R-:W-:Y:S01]  /*15390*/  HMMA.16816.F32 R144, R180, R174, R144 ;  /* 0x000000aeb490723c */ /* 0x000fe20000001890 */
[-C--:B------:R-:W-:Y:S01]  /*153a0*/  ISETP.GE.AND P2, PT, R2, R164.reuse, PT ;  /* 0x000000a40200720c */ /* 0x080fe20003f46270 */
[----:B------:R-:W-:Y:S01]  /*153b0*/  VIADD R40, R0, 0x58 ;  /* 0x0000005800287836 */ /* 0x000fe20000000000 */
[----:B------:R-:W-:-:S02]  /*153c0*/  ISETP.GE.AND P6, PT, R96, R164, PT ;  /* 0x000000a46000720c */ /* 0x000fc40003fc6270 */
[----:B------:R-:W-:Y:S01]  /*153d0*/  FSEL R160, R70, -INF , !P5 ;  /* 0xff80000046a07808 */ /* 0x000fe20006800000 */
[----:B------:R-:W-:Y:S01]  /*153e0*/  HMMA.16816.F32 R128, R180, R162, R128 ;  /* 0x000000a2b480723c */ /* 0x000fe20000001880 */
[----:B------:R-:W-:Y:S02]  /*153f0*/  FSEL R123, R69, -INF , !P2 ;  /* 0xff800000457b7808 */ /* 0x000fe40005000000 */
[-C--:B------:R-:W-:Y:S02]  /*15400*/  ISETP.GE.AND P3, PT, R92, R164.reuse, PT ;  /* 0x000000a45c00720c */ /* 0x080fe40003f66270 */
[----:B------:R-:W-:Y:S01]  /*15410*/  FSEL R122, R72, -INF , !P6 ;  /* 0xff800000487a7808 */ /* 0x000fe20007000000 */
[----:B------:R-:W1:Y:S01]  /*15420*/  LDSM.16.M88.4 R92, [R238+0x4000] ;  /* 0x00400000ee5c783b */ /* 0x000e620000000200 */
[C---:B------:R-:W-:Y:S01]  /*15430*/  ISETP.GE.AND P5, PT, R36.reuse, R164, PT ;  /* 0x000000a42400720c */ /* 0x040fe20003fa6270 */
[----:B--2---:R-:W-:Y:S01]  /*15440*/  HMMA.16816.F32 R44, R80, R100, R44 ;  /* 0x00000064502c723c */ /* 0x004fe2000000182c */
[----:B------:R-:W-:-:S02]  /*15450*/  ISETP.GE.AND P2, PT, R36, R165, PT ;  /* 0x000000a52400720c */ /* 0x000fc40003f46270 */
[-C--:B------:R-:W-:Y:S01]  /*15460*/  ISETP.GE.AND P6, PT, R2, R165.reuse, PT ;  /* 0x000000a50200720c */ /* 0x080fe20003fc6270 */
[----:B------:R-:W2:Y:S01]  /*15470*/  LDSM.16.M88.4 R36, [R238+0x4800] ;  /* 0x00480000ee24783b */ /* 0x000ea20000000200 */
[----:B------:R-:W-:Y:S01]  /*15480*/  FSEL R227, R68, -INF , !P3 ;  /* 0xff80000044e37808 */ /* 0x000fe20005800000 */
[----:B------:R-:W-:Y:S01]  /*15490*/  VIADD R2, R0, 0x49 ;  /* 0x0000004900027836 */ /* 0x000fe20000000000 */
[----:B------:R-:W-:Y:S01]  /*154a0*/  FSEL R194, R71, -INF , !P6 ;  /* 0xff80000047c27808 */ /* 0x000fe20007000000 */
[C---:B---3--:R-:W-:Y:S01]  /*154b0*/  HMMA.16816.F32 R52, R84.reuse, R76, R52 ;  /* 0x0000004c5434723c */ /* 0x048fe20000001834 */
[----:B------:R-:W3:Y:S01]  /*154c0*/  LDSM.16.M88.4 R68, [R232+0x3800] ;  /* 0x00380000e844783b */ /* 0x000ee20000000200 */
[----:B------:R-:W-:Y:S02]  /*154d0*/  FSEL R199, R75, -INF , !P0 ;  /* 0xff8000004bc77808 */ /* 0x000fe40004000000 */
[C---:B------:R-:W-:Y:S02]  /*154e0*/  ISETP.GE.AND P0, PT, R2.reuse, R164, PT ;  /* 0x000000a40200720c */ /* 0x040fe40003f06270 */
[----:B------:R-:W-:Y:S01]  /*154f0*/  ISETP.GE.AND P3, PT, R2, R165, PT ;  /* 0x000000a50200720c */ /* 0x000fe20003f66270 */
[----:B------:R-:W-:Y:S01]  /*15500*/  VIADD R2, R0, 0x51 ;  /* 0x0000005100027836 */ /* 0x000fe20000000000 */
[----:B------:R-:W-:Y:S01]  /*15510*/  FSEL R175, R66, -INF , !P1 ;  /* 0xff80000042af7808 */ /* 0x000fe20004800000 */
[----:B------:R-:W-:Y:S01]  /*15520*/  HMMA.16816.F32 R56, R84, R42, R56 ;  /* 0x0000002a5438723c */ /* 0x000fe20000001838 */
[----:B------:R-:W-:-:S02]  /*15530*/  FSEL R224, R65, -INF , !P0 ;  /* 0xff80000041e07808 */ /* 0x000fc40004000000 */
[CC--:B------:R-:W-:Y:S02]  /*15540*/  ISETP.GE.AND P1, PT, R40.reuse, R164.reuse, PT ;  /* 0x000000a42800720c */ /* 0x0c0fe40003f26270 */
[-C--:B------:R-:W-:Y:S01]  /*15550*/  ISETP.GE.AND P0, PT, R40, R165.reuse, PT ;  /* 0x000000a52800720c */ /* 0x080fe20003f06270 */
[----:B------:R-:W-:Y:S01]  /*15560*/  VIADD R40, R0, 0x60 ;  /* 0x0000006000287836 */ /* 0x000fe20000000000 */
[----:B------:R-:W-:Y:S01]  /*15570*/  ISETP.GE.AND P6, PT, R2, R164, PT ;  /* 0x000000a40200720c */ /* 0x000fe20003fc6270 */
[----:B------:R-:W-:Y:S01]  /*15580*/  HMMA.16816.F32 R136, R180, R170, R136 ;  /* 0x000000aab488723c */ /* 0x000fe20000001888 */
[----:B------:R-:W-:Y:S01]  /*15590*/  FSEL R225, R64, -INF , !P4 ;  /* 0xff80000040e17808 */ /* 0x000fe20006000000 */
[----:B------:R-:W-:Y:S01]  /*155a0*/  VIADD R64, R0, 0x68 ;  /* 0x0000006800407836 */ /* 0x000fe20000000000 */
[----:B------:R-:W-:Y:S01]  /*155b0*/  ISETP.GE.AND P4, PT, R2, R165, PT ;  /* 0x000000a50200720c */ /* 0x000fe20003f86270 */
[----:B------:R-:W-:Y:S01]  /*155c0*/  VIADD R2, R0, 0x59 ;  /* 0x0000005900027836 */ /* 0x000fe20000000000 */
[----:B------:R-:W-:Y:S01]  /*155d0*/  FSEL R161, R62, -INF , !P2 ;  /* 0xff8000003ea17808 */ /* 0x000fe20005000000 */
[----:B------:R-:W-:Y:S01]  /*155e0*/  HMMA.16816.F32 R32, R80, R102, R32 ;  /* 0x000000665020723c */ /* 0x000fe20000001820 */
[----:B------:R-:W-:-:S02]  /*155f0*/  FSEL R222, R61, -INF , !P6 ;  /* 0xff8000003dde7808 */ /* 0x000fc40007000000 */
[----:B------:R-:W-:Y:S02]  /*15600*/  FSEL R223, R60, -INF , !P5 ;  /* 0xff8000003cdf7808 */ /* 0x000fe40006800000 */
[CC--:B------:R-:W-:Y:S01]  /*15610*/  ISETP.GE.AND P2, PT, R40.reuse, R164.reuse, PT ;  /* 0x000000a42800720c */ /* 0x0c0fe20003f46270 */
[----:B------:R-:W-:Y:S01]  /*15620*/  HMMA.16816.F32 R48, R84, R78, R48 ;  /* 0x0000004e5430723c */ /* 0x000fe20000001830 */
[-C--:B------:R-:W-:Y:S02]  /*15630*/  ISETP.GE.AND P6, PT, R40, R165.reuse, PT ;  /* 0x000000a52800720c */ /* 0x080fe40003fc6270 */
[----:B------:R-:W-:Y:S01]  /*15640*/  FSEL R162, R63, -INF , !P4 ;  /* 0xff8000003fa27808 */ /* 0x000fe20006000000 */
[----:B------:R-:W4:Y:S01]  /*15650*/  LDSM.16.M88.4 R40, [R238+0x5000] ;  /* 0x00500000ee28783b */ /* 0x000f220000000200 */
[----:B------:R-:W-:Y:S01]  /*15660*/  FSEL R171, R67, -INF , !P3 ;  /* 0xff80000043ab7808 */ /* 0x000fe20005800000 */
[C---:B-1----:R-:W-:Y:S01]  /*15670*/  HMMA.16816.F32 R28, R80.reuse, R92, R28 ;  /* 0x0000005c501c723c */ /* 0x042fe2000000181c */
[C---:B------:R-:W-:Y:S01]  /*15680*/  ISETP.GE.AND P3, PT, R2.reuse, R164, PT ;  /* 0x000000a40200720c */ /* 0x040fe20003f66270 */
[----:B------:R-:W1:Y:S01]  /*15690*/  LDSM.16.M88.4 R60, [R232+0x4000] ;  /* 0x00400000e83c783b */ /* 0x000e620000000200 */
[----:B------:R-:W-:Y:S01]  /*156a0*/  ISETP.GE.AND P5, PT, R2, R165, PT ;  /* 0x000000a50200720c */ /* 0x000fe20003fa6270 */
[----:B------:R-:W-:Y:S01]  /*156b0*/  VIADD R2, R0, 0x61 ;  /* 0x0000006100027836 */ /* 0x000fe20000000000 */
[----:B------:R-:W-:Y:S01]  /*156c0*/  FSEL R185, R54, -INF , !P6 ;  /* 0xff80000036b97808 */ /* 0x000fe20007000000 */
[----:B--2---:R-:W-:Y:S01]  /*156d0*/  HMMA.16816.F32 R20, R80, R36, R20 ;  /* 0x000000245014723c */ /* 0x004fe20000001814 */
[----:B------:R-:W-:-:S02]  /*156e0*/  FSEL R221, R56, -INF , !P1 ;  /* 0xff80000038dd7808 */ /* 0x000fc40004800000 */
[CC--:B------:R-:W-:Y:S02]  /*156f0*/  ISETP.GE.AND P4, PT, R2.reuse, R164.reuse, PT ;  /* 0x000000a40200720c */ /* 0x0c0fe40003f86270 */
[----:B------:R-:W-:Y:S01]  /*15700*/  ISETP.GE.AND P1, PT, R2, R165, PT ;  /* 0x000000a50200720c */ /* 0x000fe20003f26270 */
[C---:B------:R-:W-:Y:S01]  /*15710*/  HMMA.16816.F32 R156, R180.reuse, R176, R156 ;  /* 0x000000b0b49c723c */ /* 0x040fe2000000189c */
[C---:B------:R-:W-:Y:S01]  /*15720*/  VIADD R36, R0.reuse, 0x70 ;  /* 0x0000007000247836 */ /* 0x040fe20000000000 */
[----:B------:R-:W-:Y:S01]  /*15730*/  FSEL R218, R53, -INF , !P4 ;  /* 0xff80000035da7808 */ /* 0x000fe20006000000 */
[----:B------:R-:W-:Y:S01]  /*15740*/  VIADD R2, R0, 0x69 ;  /* 0x0000006900027836 */ /* 0x000fe20000000000 */
[----:B------:R-:W-:Y:S02]  /*15750*/  FSEL R163, R58, -INF , !P0 ;  /* 0xff8000003aa37808 */ /* 0x000fe40004000000 */
[----:B------:R-:W-:Y:S01]  /*15760*/  HMMA.16816.F32 R152, R180, R178, R152 ;  /* 0x000000b2b498723c */ /* 0x000fe20000001898 */
[----:B------:R-:W-:-:S02]  /*15770*/  ISETP.GE.AND P6, PT, R36, R164, PT ;  /* 0x000000a42400720c */ /* 0x000fc40003fc6270 */
[-C--:B------:R-:W-:Y:S02]  /*15780*/  ISETP.GE.AND P4, PT, R36, R165.reuse, PT ;  /* 0x000000a52400720c */ /* 0x080fe40003f86270 */
[----:B------:R-:W-:Y:S01]  /*15790*/  FSEL R220, R57, -INF , !P3 ;  /* 0xff80000039dc7808 */ /* 0x000fe20005800000 */
[C---:B------:R-:W-:Y:S01]  /*157a0*/  HMMA.16816.F32 R148, R180.reuse, R172, R148 ;  /* 0x000000acb494723c */ /* 0x040fe20000001894 */
[----:B------:R-:W-:Y:S01]  /*157b0*/  FSEL R219, R52, -INF , !P2 ;  /* 0xff80000034db7808 */ /* 0x000fe20005000000 */
[----:B------:R-:W-:Y:S01]  /*157c0*/  VIADD R52, R0, 0x78 ;  /* 0x0000007800347836 */ /* 0x000fe20000000000 */
[C---:B------:R-:W-:Y:S02]  /*157d0*/  ISETP.GE.AND P0, PT, R64.reuse, R164, PT ;  /* 0x000000a44000720c */ /* 0x040fe40003f06270 */
[-C--:B------:R-:W-:Y:S01]  /*157e0*/  ISETP.GE.AND P3, PT, R64, R165.reuse, PT ;  /* 0x000000a54000720c */ /* 0x080fe20003f66270 */
[----:B------:R-:W-:Y:S01]  /*157f0*/  HMMA.16816.F32 R140, R180, R168, R140 ;  /* 0x000000a8b48c723c */ /* 0x000fe2000000188c */
[----:B------:R-:W-:-:S02]  /*15800*/  ISETP.GE.AND P2, PT, R2, R165, PT ;  /* 0x000000a50200720c */ /* 0x000fc40003f46270 */
[----:B------:R-:W-:Y:S02]  /*15810*/  FSEL R217, R48, -INF , !P0 ;  /* 0xff80000030d97808 */ /* 0x000fe40004000000 */
[----:B------:R-:W-:Y:S01]  /*15820*/  FSEL R187, R50, -INF , !P3 ;  /* 0xff80000032bb7808 */ /* 0x000fe20005800000 */
[----:B---3--:R-:W-:Y:S01]  /*15830*/  HMMA.16816.F32 R180, R84, R68, R44 ;  /* 0x0000004454b4723c */ /* 0x008fe2000000182c */
[----:B------:R-:W-:Y:S01]  /*15840*/  FSEL R169, R59, -INF , !P5 ;  /* 0xff8000003ba97808 */ /* 0x000fe20006800000 */
[----:B------:R-:W2:Y:S01]  /*15850*/  LDSM.16.M88.4 R44, [R238+0x5800] ;  /* 0x00580000ee2c783b */ /* 0x000ea20000000200 */
[----:B------:R-:W-:Y:S01]  /*15860*/  ISETP.GE.AND P5, PT, R2, R164, PT ;  /* 0x000000a40200720c */ /* 0x000fe20003fa6270 */
[----:B------:R-:W-:Y:S01]  /*15870*/  VIADD R2, R0, 0x71 ;  /* 0x0000007100027836 */ /* 0x000fe20000000000 */
[----:B------:R-:W-:Y:S01]  /*15880*/  FSEL R186, R51, -INF , !P2 ;  /* 0xff80000033ba7808 */ /* 0x000fe20005000000 */
[----:B------:R-:W-:Y:S01]  /*15890*/  HMMA.16816.F32 R16, R80, R38, R16 ;  /* 0x000000265010723c */ /* 0x000fe20000001810 */
[----:B------:R-:W3:Y:S01]  /*158a0*/  LDSM.16.M88.4 R36, [R232+0x4800] ;  /* 0x00480000e824783b */ /* 0x000ee20000000200 */
[----:B------:R-:W-:-:S02]  /*158b0*/  FSEL R215, R49, -INF , !P5 ;  /* 0xff80000031d77808 */ /* 0x000fc40006800000 */
[----:B------:R-:W-:Y:S02]  /*158c0*/  FSEL R190, R55, -INF , !P1 ;  /* 0xff80000037be7808 */ /* 0x000fe40004800000 */
[----:B------:R-:W-:Y:S01]  /*158d0*/  HMMA.16816.F32 R32, R84, R70, R32 ;  /* 0x000000465420723c */ /* 0x000fe20000001820 */
[CC--:B------:R-:W-:Y:S02]  /*158e0*/  ISETP.GE.AND P1, PT, R2.reuse, R164.reuse, PT ;  /* 0x000000a40200720c */ /* 0x0c0fe40003f26270 */
[-C--:B------:R-:W-:Y:S01]  /*158f0*/  ISETP.GE.AND P0, PT, R2, R165.reuse, PT ;  /* 0x000000a50200720c */ /* 0x080fe20003f06270 */
[----:B------:R-:W-:Y:S01]  /*15900*/  VIADD R2, R0, 0x79 ;  /* 0x0000007900027836 */ /* 0x000fe20000000000 */
[CC--:B------:R-:W-:Y:S01]  /*15910*/  ISETP.GE.AND P3, PT, R52.reuse, R164.reuse, PT ;  /* 0x000000a43400720c */ /* 0x0c0fe20003f66270 */
[----:B----4-:R-:W-:Y:S01]  /*15920*/  HMMA.16816.F32 R12, R80, R40, R12 ;  /* 0x00000028500c723c */ /* 0x010fe2000000180c */
[----:B------:R-:W-:Y:S01]  /*15930*/  ISETP.GE.AND P5, PT, R52, R165, PT ;  /* 0x000000a53400720c */ /* 0x000fe20003fa6270 */
[----:B------:R-:W-:Y:S01]  /*15940*/  VIADD R52, R0, 0x88 ;  /* 0x0000008800347836 */ /* 0x000fe20000000000 */
[----:B------:R-:W-:-:S03]  /*15950*/  ISETP.GE.AND P2, PT, R2, R164, PT ;  /* 0x000000a40200720c */ /* 0x000fc60003f46270 */
[----:B-1----:R-:W-:Y:S01]  /*15960*/  HMMA.16816.F32 R48, R84, R60, R28 ;  /* 0x0000003c5430723c */ /* 0x002fe2000000181c */
[----:B------:R-:W-:Y:S01]  /*15970*/  VIADD R40, R0, 0x80 ;  /* 0x0000008000287836 */ /* 0x000fe20000000000 */
[----:B------:R-:W-:Y:S01]  /*15980*/  FSEL R184, R182, -INF , !P4 ;  /* 0xff800000b6b87808 */ /* 0x000fe20006000000 */
[----:B------:R-:W-:Y:S01]  /*15990*/  LDSM.16.M88.4 R28, [R238+0x6000] ;  /* 0x00600000ee1c783b */ /* 0x000fe20000000200 */
[----:B------:R-:W-:Y:S02]  /*159a0*/  FSEL R207, R181, -INF , !P1 ;  /* 0xff800000b5cf7808 */ /* 0x000fe40004800000 */
[C---:B------:R-:W-:Y:S01]  /*159b0*/  HMMA.16816.F32 R24, R80.reuse, R94, R24 ;  /* 0x0000005e5018723c */ /* 0x040fe20000001818 */
[C---:B------:R-:W-:Y:S02]  /*159c0*/  ISETP.GE.AND P4, PT, R40.reuse, R164, PT ;  /* 0x000000a42800720c */ /* 0x040fe40003f86270 */
[-C--:B------:R-:W-:Y:S02]  /*159d0*/  ISETP.GE.AND P1, PT, R40, R165.reuse, PT ;  /* 0x000000a52800720c */ /* 0x080fe40003f26270 */
[----:B------:R-:W-:Y:S01]  /*159e0*/  FSEL R208, R180, -INF , !P6 ;  /* 0xff800000b4d07808 */ /* 0x000fe20007000000 */
[----:B------:R-:W-:Y:S01]  /*159f0*/  HMMA.16816.F32 R8, R80, R42, R8 ;  /* 0x0000002a5008723c */ /* 0x000fe20000001808 */
[----:B------:R-:W1:Y:S01]  /*15a00*/  LDSM.16.M88.4 R40, [R232+0x5000] ;  /* 0x00500000e828783b */ /* 0x000e620000000200 */
[----:B------:R-:W-:Y:S01]  /*15a10*/  ISETP.GE.AND P6, PT, R2, R165, PT ;  /* 0x000000a50200720c */ /* 0x000fe20003fc6270 */
[----:B------:R-:W-:Y:S01]  /*15a20*/  VIADD R2, R0, 0x81 ;  /* 0x0000008100027836 */ /* 0x000fe20000000000 */
[----:B------:R-:W-:-:S02]  /*15a30*/  FSEL R183, R183, -INF , !P0 ;  /* 0xff800000b7b77808 */ /* 0x000fc40004000000 */
[----:B------:R-:W-:Y:S01]  /*15a40*/  FSEL R204, R32, -INF , !P3 ;  /* 0xff80000020cc7808 */ /* 0x000fe20005800000 */
[----:B------:R-:W-:Y:S01]  /*15a50*/  VIADD R32, R0, 0x90 ;  /* 0x0000009000207836 */ /* 0x000fe20000000000 */
[-C--:B------:R-:W-:Y:S01]  /*15a60*/  ISETP.GE.AND P0, PT, R2, R164.reuse, PT ;  /* 0x000000a40200720c */ /* 0x080fe20003f06270 */
[C---:B--2---:R-:W-:Y:S01]  /*15a70*/  HMMA.16816.F32 R4, R80.reuse, R44, R4 ;  /* 0x0000002c5004723c */ /* 0x044fe20000001804 */
[----:B------:R-:W-:Y:S02]  /*15a80*/  FSEL R181, R34, -INF , !P5 ;  /* 0xff80000022b57808 */ /* 0x000fe40006800000 */
[----:B------:R-:W-:Y:S02]  /*15a90*/  FSEL R197, R33, -INF , !P2 ;  /* 0xff80000021c57808 */ /* 0x000fe40005000000 */
[C---:B------:R-:W-:Y:S01]  /*15aa0*/  ISETP.GE.AND P5, PT, R52.reuse, R164, PT ;  /* 0x000000a43400720c */ /* 0x040fe20003fa6270 */
[----:B------:R-:W-:Y:S01]  /*15ab0*/  HMMA.16816.F32 R88, R80, R46, R88 ;  /* 0x0000002e5058723c */ /* 0x000fe20000001858 */
[----:B------:R-:W-:Y:S01]  /*15ac0*/  ISETP.GE.AND P2, PT, R52, R165, PT ;  /* 0x000000a53400720c */ /* 0x000fe20003f46270 */
[----:B------:R-:W-:Y:S01]  /*15ad0*/  VIADD R44, R0, 0x98 ;  /* 0x00000098002c7836 */ /* 0x000fe20000000000 */
[----:B------:R-:W-:-:S02]  /*15ae0*/  FSEL R177, R50, -INF , !P1 ;  /* 0xff80000032b17808 */ /* 0x000fc40004800000 */
[----:B------:R-:W-:Y:S01]  /*15af0*/  FSEL R195, R49, -INF , !P0 ;  /* 0xff80000031c37808 */ /* 0x000fe20004000000 */
[C---:B---3--:R-:W-:Y:S01]  /*15b00*/  HMMA.16816.F32 R52, R84.reuse, R36, R20 ;  /* 0x000000245434723c */ /* 0x048fe20000001814 */
[----:B------:R-:W-:Y:S01]  /*15b10*/  LDSM.16.M88.4 R20, [R238+0x6800] ;  /* 0x00680000ee14783b */ /* 0x000fe20000000200 */
[----:B------:R-:W-:Y:S02]  /*15b20*/  FSEL R180, R35, -INF , !P6 ;  /* 0xff80000023b47808 */ /* 0x000fe40007000000 */
[C---:B------:R-:W-:Y:S02]  /*15b30*/  ISETP.GE.AND P1, PT, R32.reuse, R164, PT ;  /* 0x000000a42000720c */ /* 0x040fe40003f26270 */
[-C--:B------:R-:W-:Y:S01]  /*15b40*/  ISETP.GE.AND P0, PT, R32, R165.reuse, PT ;  /* 0x000000a52000720c */ /* 0x080fe20003f06270 */
[----:B------:R-:W-:Y:S01]  /*15b50*/  HMMA.16816.F32 R24, R84, R62, R24 ;  /* 0x0000003e5418723c */ /* 0x000fe20000001818 */
[----:B------:R-:W2:Y:S01]  /*15b60*/  LDSM.16.M88.4 R32, [R232+0x5800] ;  /* 0x00580000e820783b */ /* 0x000ea20000000200 */
[----:B------:R-:W-:Y:S01]  /*15b70*/  ISETP.GE.AND P3, PT, R2, R165, PT ;  /* 0x000000a50200720c */ /* 0x000fe20003f66270 */
[----:B------:R-:W-:Y:S01]  /*15b80*/  VIADD R2, R0, 0x89 ;  /* 0x0000008900027836 */ /* 0x000fe20000000000 */
[----:B------:R-:W-:-:S02]  /*15b90*/  FSEL R196, R48, -INF , !P4 ;  /* 0xff80000030c47808 */ /* 0x000fc40006000000 */
[C---:B------:R-:W-:Y:S01]  /*15ba0*/  HMMA.16816.F32 R36, R84.reuse, R38, R16 ;  /* 0x000000265424723c */ /* 0x040fe20000001810 */
[----:B------:R-:W-:Y:S02]  /*15bb0*/  FSEL R176, R51, -INF , !P3 ;  /* 0xff80000033b07808 */ /* 0x000fe40005800000 */
[CC--:B------:R-:W-:Y:S02]  /*15bc0*/  ISETP.GE.AND P6, PT, R2.reuse, R164.reuse, PT ;  /* 0x000000a40200720c */ /* 0x0c0fe40003fc6270 */
[----:B------:R-:W-:Y:S01]  /*15bd0*/  ISETP.GE.AND P4, PT, R2, R165, PT ;  /* 0x000000a50200720c */ /* 0x000fe20003f86270 */
[----:B------:R-:W-:Y:S01]  /*15be0*/  VIADD R2, R0, 0x91 ;  /* 0x0000009100027836 */ /* 0x000fe20000000000 */
[----:B-1----:R-:W-:Y:S01]  /*15bf0*/  HMMA.16816.F32 R60, R84, R40, R12 ;  /* 0x00000028543c723c */ /* 0x002fe2000000180c */
[----:B------:R-:W1:Y:S03]  /*15c00*/  LDSM.16.M88.4 R12, [R232+0x6000] ;  /* 0x00600000e80c783b */ /* 0x000e660000000200 */
[----:B------:R-:W-:-:S02]  /*15c10*/  ISETP.GE.AND P3, PT, R2, R164, PT ;  /* 0x000000a40200720c */ /* 0x000fc40003f66270 */
[C---:B------:R-:W-:Y:S01]  /*15c20*/  HMMA.16816.F32 R16, R80.reuse, R28, R156 ;  /* 0x0000001c5010723c */ /* 0x040fe2000000189c */
[----:B------:R-:W-:Y:S02]  /*15c30*/  FSEL R191, R52, -INF , !P1 ;  /* 0xff80000034bf7808 */ /* 0x000fe40004800000 */
[----:B------:R-:W-:Y:S02]  /*15c40*/  FSEL R182, R53, -INF , !P3 ;  /* 0xff80000035b67808 */ /* 0x000fe40005800000 */
        /* <DEDUP_REMOVED lines=9> */
[C---:B------:R-:W-:Y:S01]  /*15ce0*/  HMMA.16816.F32 R40, R84.reuse, R42, R8 ;  /* 0x0000002a5428723c */ /* 0x040fe20000001808 */
[-C--:B------:R-:W-:Y:S01]  /*15cf0*/  ISETP.GE.AND P3, PT, R24, R165.reuse, PT ;  /* 0x000000a51800720c */ /* 0x080fe20003f66270 */
[----:B------:R-:W-:Y:S01]  /*15d00*/  VIADD R24, R0, 0xa8 ;  /* 0x000000a800187836 */ /* 0x000fe20000000000 */
[----:B------:R-:W-:Y:S01]  /*15d10*/  ISETP.GE.AND P6, PT, R44, R165, PT ;  /* 0x000000a52c00720c */ /* 0x000fe20003fc6270 */
[----:B------:R-:W3:Y:S01]  /*15d20*/  LDSM.16.M88.4 R8, [R238+0x7000] ;  /* 0x00700000ee08783b */ /* 0x000ee20000000200 */
[----:B------:R-:W-:Y:S01]  /*15d30*/  ISETP.GE.AND P4, PT, R2, R164, PT ;  /* 0x000000a40200720c */ /* 0x000fe20003f86270 */
[----:B--2---:R-:W-:Y:S01]  /*15d40*/  HMMA.16816.F32 R88, R84, R34, R88 ;  /* 0x000000225458723c */ /* 0x004fe20000001858 */
[----:B------:R-:W-:-:S02]  /*15d50*/  FSEL R173, R26, -INF , !P2 ;  /* 0xff8000001aad7808 */ /* 0x000fc40005000000 */
[-C--:B------:R-:W-:Y:S02]  /*15d60*/  ISETP.GE.AND P2, PT, R44, R164.reuse, PT ;  /* 0x000000a42c00720c */ /* 0x080fe40003f46270 */
[-C--:B------:R-:W-:Y:S01]  /*15d70*/  ISETP.GE.AND P1, PT, R2, R165.reuse, PT ;  /* 0x000000a50200720c */ /* 0x080fe20003f26270 */
[----:B------:R-:W-:Y:S01]  /*15d80*/  VIADD R2, R0, 0xa1 ;  /* 0x000000a100027836 */ /* 0x000fe20000000000 */
[----:B------:R-:W-:Y:S02]  /*15d90*/  FSEL R152, R38, -INF , !P6 ;  /* 0xff80000026987808 */ /* 0x000fe40007000000 */
[----:B------:R-:W-:Y:S02]  /*15da0*/  FSEL R178, R37, -INF , !P4 ;  /* 0xff80000025b27808 */ /* 0x000fe40006000000 */
[C---:B------:R-:W-:Y:S02]  /*15db0*/  ISETP.GE.AND P6, PT, R24.reuse, R164, PT ;  /* 0x000000a41800720c */ /* 0x040fe40003fc6270 */
[----:B------:R-:W-:Y:S01]  /*15dc0*/  ISETP.GE.AND P4, PT, R24, R165, PT ;  /* 0x000000a51800720c */ /* 0x000fe20003f86270 */
[----:B-1----:R-:W-:Y:S01]  /*15dd0*/  HMMA.16816.F32 R28, R84, R14, R28 ;  /* 0x0000000e541c723c */ /* 0x002fe2000000181c */
[----:B------:R-:W-:-:S02]  /*15de0*/  FSEL R179, R36, -INF , !P2 ;  /* 0xff80000024b37808 */ /* 0x000fc40005000000 */
[----:B------:R-:W-:Y:S02]  /*15df0*/  FSEL R156, R55, -INF , !P5 ;  /* 0xff800000379c7808 */ /* 0x000fe40006800000 */
[CC--:B------:R-:W-:Y:S01]  /*15e00*/  ISETP.GE.AND P5, PT, R2.reuse, R164.reuse, PT ;  /* 0x000000a40200720c */ /* 0x0c0fe20003fa6270 */
[----:B------:R-:W-:Y:S01]  /*15e10*/  HMMA.16816.F32 R24, R80, R20, R148 ;  /* 0x000000145018723c */ /* 0x000fe20000001894 */
[----:B------:R-:W-:Y:S01]  /*15e20*/  ISETP.GE.AND P2, PT, R2, R165, PT ;  /* 0x000000a50200720c */ /* 0x000fe20003f46270 */
[----:B------:R-:W-:Y:S01]  /*15e30*/  VIADD R2, R0, 0xa9 ;  /* 0x000000a900027836 */ /* 0x000fe20000000000 */
[----:B------:R-:W-:Y:S02]  /*15e40*/  FSEL R174, R60, -INF , !P0 ;  /* 0xff8000003cae7808 */ /* 0x000fe40004000000 */
[----:B------:R-:W-:Y:S02]  /*15e50*/  FSEL R60, R62, -INF , !P3 ;  /* 0xff8000003e3c7808 */ /* 0x000fe40005800000 */
[----:B------:R-:W-:Y:S01]  /*15e60*/  FSEL R148, R39, -INF , !P1 ;  /* 0xff80000027947808 */ /* 0x000fe20004800000 */
[----:B------:R-:W-:Y:S01]  /*15e70*/  VIADD R20, R0, 0xb0 ;  /* 0x000000b000147836 */ /* 0x000fe20000000000 */
[----:B------:R-:W-:Y:S01]  /*15e80*/  HMMA.16816.F32 R36, R84, R32, R4 ;  /* 0x000000205424723c */ /* 0x000fe20000001804 */
[----:B------:R-:W1:Y:S01]  /*15e90*/  LDSM.16.M88.4 R4, [R232+0x6800] ;  /* 0x00680000e804783b */ /* 0x000e620000000200 */
[----:B------:R-:W-:-:S02]  /*15ea0*/  ISETP.GE.AND P1, PT, R2, R164, PT ;  /* 0x000000a40200720c */ /* 0x000fc40003f26270 */
[----:B------:R-:W-:Y:S02]  /*15eb0*/  FSEL R62, R42, -INF , !P4 ;  /* 0xff8000002a3e7808 */ /* 0x000fe40006000000 */
[----:B------:R-:W-:Y:S01]  /*15ec0*/  FSEL R149, R41, -INF , !P1 ;  /* 0xff80000029957808 */ /* 0x000fe20004800000 */
[----:B------:R-:W-:Y:S01]  /*15ed0*/  VIADD R32, R0, 0xb8 ;  /* 0x000000b800207836 */ /* 0x000fe20000000000 */
[----:B------:R-:W-:Y:S01]  /*15ee0*/  FSEL R170, R61, -INF , !P5 ;  /* 0xff8000003daa7808 */ /* 0x000fe20006800000 */
[C---:B---3--:R-:W-:Y:S01]  /*15ef0*/  HMMA.16816.F32 R140, R80.reuse, R8, R140 ;  /* 0x00000008508c723c */ /* 0x048fe2000000188c */
[-C--:B------:R-:W-:Y:S02]  /*15f00*/  ISETP.GE.AND P3, PT, R20, R164.reuse, PT ;  /* 0x000000a41400720c */ /* 0x080fe40003f66270 */
[CC--:B------:R-:W-:Y:S02]  /*15f10*/  ISETP.GE.AND P4, PT, R32.reuse, R164.reuse, PT ;  /* 0x000000a42000720c */ /* 0x0c0fe40003f86270 */
[-C--:B------:R-:W-:Y:S01]  /*15f20*/  ISETP.GE.AND P1, PT, R32, R165.reuse, PT ;  /* 0x000000a52000720c */ /* 0x080fe20003f26270 */
[----:B------:R-:W-:Y:S01]  /*15f30*/  HMMA.16816.F32 R136, R80, R10, R136 ;  /* 0x0000000a5088723c */ /* 0x000fe20000001888 */
[-C--:B------:R-:W-:Y:S01]  /*15f40*/  ISETP.GE.AND P5, PT, R20, R165.reuse, PT ;  /* 0x000000a51400720c */ /* 0x080fe20003fa6270 */
[----:B------:R-:W-:Y:S01]  /*15f50*/  VIADD R8, R0, 0xc8 ;  /* 0x000000c800087836 */ /* 0x000fe20000000000 */
[-C--:B------:R-:W-:Y:S01]  /*15f60*/  ISETP.GE.AND P0, PT, R2, R165.reuse, PT ;  /* 0x000000a50200720c */ /* 0x080fe20003f06270 */
[----:B------:R-:W-:Y:S01]  /*15f70*/  VIADD R2, R0, 0xb1 ;  /* 0x000000b100027836 */ /* 0x000fe20000000000 */
[----:B------:R-:W-:Y:S01]  /*15f80*/  FSEL R63, R63, -INF , !P2 ;  /* 0xff8000003f3f7808 */ /* 0x000fe20005000000 */
[----:B------:R-:W-:Y:S01]  /*15f90*/  HMMA.16816.F32 R32, R84, R12, R16 ;  /* 0x0000000c5420723c */ /* 0x000fe20000001810 */
[----:B------:R-:W2:Y:S01]  /*15fa0*/  LDSM.16.M88.4 R16, [R238+0x7800] ;  /* 0x00780000ee10783b */ /* 0x000ea20000000200 */
[----:B------:R-:W-:Y:S01]  /*15fb0*/  FSEL R168, R40, -INF , !P6 ;  /* 0xff80000028a87808 */ /* 0x000fe20007000000 */
[----:B------:R-:W-:Y:S01]  /*15fc0*/  VIADD R40, R0, 0xb9 ;  /* 0x000000b900287836 */ /* 0x000fe20000000000 */
[----:B------:R-:W-:Y:S01]  /*15fd0*/  ISETP.GE.AND P2, PT, R2, R164, PT ;  /* 0x000000a40200720c */ /* 0x000fe20003f46270 */
[----:B------:R-:W-:Y:S01]  /*15fe0*/  VIADD R9, R0, 0xe8 ;  /* 0x000000e800097836 */ /* 0x000fe20000000000 */
[----:B------:R-:W-:Y:S01]  /*15ff0*/  HMMA.16816.F32 R20, R80, R22, R144 ;  /* 0x000000165014723c */ /* 0x000fe20000001890 */
[----:B------:R-:W-:Y:S01]  /*16000*/  ISETP.GE.AND P6, PT, R2, R165, PT ;  /* 0x000000a50200720c */ /* 0x000fe20003fc6270 */
[----:B------:R-:W-:Y:S01]  /*16010*/  VIADD R2, R0, 0xc0 ;  /* 0x000000c000027836 */ /* 0x000fe20000000000 */
[----:B------:R-:W-:-:S02]  /*16020*/  FSEL R61, R43, -INF , !P0 ;  /* 0xff8000002b3d7808 */ /* 0x000fc40004000000 */
[----:B------:R-:W-:Y:S02]  /*16030*/  FSEL R65, R38, -INF , !P5 ;  /* 0xff80000026417808 */ /* 0x000fe40006800000 */
[----:B------:R-:W-:Y:S02]  /*16040*/  FSEL R146, R36, -INF , !P3 ;  /* 0xff80000024927808 */ /* 0x000fe40005800000 */
[----:B------:R-:W-:Y:S02]  /*16050*/  FSEL R145, R37, -INF , !P2 ;  /* 0xff80000025917808 */ /* 0x000fe40005000000 */
[CC--:B------:R-:W-:Y:S02]  /*16060*/  ISETP.GE.AND P0, PT, R40.reuse, R164.reuse, PT ;  /* 0x000000a42800720c */ /* 0x0c0fe40003f06270 */
[-C--:B------:R-:W-:Y:S01]  /*16070*/  ISETP.GE.AND P3, PT, R40, R165.reuse, PT ;  /* 0x000000a52800720c */ /* 0x080fe20003f66270 */
[----:B-1----:R-:W-:Y:S01]  /*16080*/  HMMA.16816.F32 R24, R84, R4, R24 ;  /* 0x000000045418723c */ /* 0x002fe20000001818 */
[C---:B------:R-:W-:Y:S01]  /*16090*/  ISETP.GE.AND P5, PT, R2.reuse, R164, PT ;  /* 0x000000a40200720c */ /* 0x040fe20003fa6270 */
[----:B------:R-:W1:Y:S01]  /*160a0*/  LDSM.16.M88.4 R40, [R232+0x7000] ;  /* 0x00700000e828783b */ /* 0x000e620000000200 */
[----:B------:R-:W-:Y:S01]  /*160b0*/  ISETP.GE.AND P2, PT, R2, R165, PT ;  /* 0x000000a50200720c */ /* 0x000fe20003f46270 */
[----:B------:R-:W-:Y:S01]  /*160c0*/  VIADD R2, R0, 0xc1 ;  /* 0x000000c100027836 */ /* 0x000fe20000000000 */
[----:B------:R-:W-:-:S02]  /*160d0*/  FSEL R64, R39, -INF , !P6 ;  /* 0xff80000027407808 */ /* 0x000fc40007000000 */
[----:B------:R-:W-:Y:S01]  /*160e0*/  VIADD R4, R0, 0xd0 ;  /* 0x000000d000047836 */ /* 0x000fe20000000000 */
[----:B------:R-:W-:Y:S02]  /*160f0*/  FSEL R68, R34, -INF , !P2 ;  /* 0xff80000022447808 */ /* 0x000fe40005000000 */
[-C--:B------:R-:W-:Y:S01]  /*16100*/  ISETP.GE.AND P6, PT, R2, R164.reuse, PT ;  /* 0x000000a40200720c */ /* 0x080fe20003fc6270 */
[----:B------:R-:W-:Y:S01]  /*16110*/  HMMA.16816.F32 R20, R84, R6, R20 ;  /* 0x000000065414723c */ /* 0x000fe20000001814 */
[C---:B------:R-:W-:Y:S02]  /*16120*/  ISETP.GE.AND P2, PT, R4.reuse, R164, PT ;  /* 0x000000a40400720c */ /* 0x040fe40003f46270 */
[----:B------:R-:W-:Y:S02]  /*16130*/  FSEL R72, R33, -INF , !P6 ;  /* 0xff80000021487808 */ /* 0x000fe40007000000 */
[----:B------:R-:W-:Y:S02]  /*16140*/  ISETP.GE.AND P6, PT, R4, R165, PT ;  /* 0x000000a50400720c */ /* 0x000fe40003fc6270 */
[----:B------:R-:W3:Y:S01]  /*16150*/  LDSM.16.M88.4 R4, [R232+0x7800] ;  /* 0x00780000e804783b */ /* 0x000ee20000000200 */
[----:B------:R-:W-:Y:S01]  /*16160*/  FSEL R66, R88, -INF , !P4 ;  /* 0xff80000058427808 */ /* 0x000fe20006000000 */
[----:B------:R-:W-:-:S04]  /*16170*/  DEPBAR.LE SB0, 0x0 ;  /* 0x000080000000791a */ /* 0x000fc80000000000 */
[C---:B--2---:R-:W-:Y:S01]  /*16180*/  HMMA.16816.F32 R132, R80.reuse, R16, R132 ;  /* 0x000000105084723c */ /* 0x044fe20000001884 */
[-C--:B------:R-:W-:Y:S01]  /*16190*/  ISETP.GE.AND P4, PT, R2, R165.reuse, PT ;  /* 0x000000a50200720c */ /* 0x080fe20003f86270 */
[----:B------:R-:W-:Y:S01]  /*161a0*/  VIADD R2, R0, 0xc9 ;  /* 0x000000c900027836 */ /* 0x000fe20000000000 */
[----:B------:R-:W-:Y:S02]  /*161b0*/  FSEL R69, R91, -INF , !P3 ;  /* 0xff8000005b457808 */ /* 0x000fe40005800000 */
[----:B------:R-:W-:Y:S01]  /*161c0*/  FSEL R73, R32, -INF , !P5 ;  /* 0xff80000020497808 */ /* 0x000fe20006800000 */
[----:B------:R-:W-:Y:S01]  /*161d0*/  HMMA.16816.F32 R128, R80, R18, R128 ;  /* 0x000000125080723c */ /* 0x000fe20000001880 */
[----:B------:R-:W-:Y:S02]  /*161e0*/  FSEL R74, R89, -INF , !P0 ;  /* 0xff800000594a7808 */ /* 0x000fe40004000000 */
[C---:B------:R-:W-:Y:S02]  /*161f0*/  ISETP.GE.AND P3, PT, R2.reuse, R164, PT ;  /* 0x000000a40200720c */ /* 0x040fe40003f66270 */
[-C--:B------:R-:W-:Y:S01]  /*16200*/  ISETP.GE.AND P5, PT, R2, R165.reuse, PT ;  /* 0x000000a50200720c */ /* 0x080fe20003fa6270 */
[----:B------:R-:W-:Y:S01]  /*16210*/  VIADD R2, R0, 0xd8 ;  /* 0x000000d800027836 */ /* 0x000fe20000000000 */
[----:B------:R-:W-:-:S02]  /*16220*/  ISETP.GE.AND P0, PT, R8, R165, PT ;  /* 0x000000a50800720c */ /* 0x000fc40003f06270 */
[----:B------:R-:W-:Y:S02]  /*16230*/  FSEL R78, R29, -INF , !P3 ;  /* 0xff8000001d4e7808 */ /* 0x000fe40005800000 */
[----:B------:R-:W-:Y:S01]  /*16240*/  FSEL R76, R30, -INF , !P0 ;  /* 0xff8000001e4c7808 */ /* 0x000fe20004000000 */
[C---:B-1----:R-:W-:Y:S01]  /*16250*/  HMMA.16816.F32 R140, R84.reuse, R40, R140 ;  /* 0x00000028548c723c */ /* 0x042fe2000000188c */
[----:B------:R-:W-:Y:S02]  /*16260*/  FSEL R70, R90, -INF , !P1 ;  /* 0xff8000005a467808 */ /* 0x000fe40004800000 */
[CC--:B------:R-:W-:Y:S02]  /*16270*/  ISETP.GE.AND P0, PT, R2.reuse, R164.reuse, PT ;  /* 0x000000a40200720c */ /* 0x0c0fe40003f06270 */
[----:B------:R-:W-:Y:S01]  /*16280*/  ISETP.GE.AND P3, PT, R2, R165, PT ;  /* 0x000000a50200720c */ /* 0x000fe20003f66270 */
[----:B------:R-:W-:Y:S01]  /*16290*/  VIADD R2, R0, 0xd9 ;  /* 0x000000d900027836 */ /* 0x000fe20000000000 */
[----:B------:R-:W-:Y:S01]  /*162a0*/  ISETP.GE.AND P1, PT, R8, R164, PT ;  /* 0x000000a40800720c */ /* 0x000fe20003f26270 */
[----:B------:R-:W-:Y:S01]  /*162b0*/  VIADD R8, R0, 0xd1 ;  /* 0x000000d100087836 */ /* 0x000fe20000000000 */
[----:B------:R-:W-:Y:S01]  /*162c0*/  FSEL R75, R31, -INF , !P5 ;  /* 0xff8000001f4b7808 */ /* 0x000fe20006800000 */
[----:B------:R-:W-:Y:S01]  /*162d0*/  HMMA.16816.F32 R136, R84, R42, R136 ;  /* 0x0000002a5488723c */ /* 0x000fe20000001888 */
[----:B------:R-:W-:-:S02]  /*162e0*/  FSEL R77, R24, -INF , !P2 ;  /* 0xff800000184d7808 */ /* 0x000fc40005000000 */
[----:B------:R-:W-:Y:S02]  /*162f0*/  FSEL R67, R35, -INF , !P4 ;  /* 0xff80000023437808 */ /* 0x000fe40006000000 */
[----:B------:R-:W-:Y:S01]  /*16300*/  FSEL R71, R28, -INF , !P1 ;  /* 0xff8000001c477808 */ /* 0x000fe20004800000 */
[C---:B---3--:R-:W-:Y:S01]  /*16310*/  HMMA.16816.F32 R132, R84.reuse, R4, R132 ;  /* 0x000000045484723c */ /* 0x048fe20000001884 */
[CC--:B------:R-:W-:Y:S02]  /*16320*/  ISETP.GE.AND P5, PT, R2.reuse, R164.reuse, PT ;  /* 0x000000a40200720c */ /* 0x0c0fe40003fa6270 */
[-C--:B------:R-:W-:Y:S01]  /*16330*/  ISETP.GE.AND P2, PT, R2, R165.reuse, PT ;  /* 0x000000a50200720c */ /* 0x080fe20003f46270 */
[----:B------:R-:W-:Y:S01]  /*16340*/  VIADD R2, R0, 0xe1 ;  /* 0x000000e100027836 */ /* 0x000fe20000000000 */
[C---:B------:R-:W-:Y:S01]  /*16350*/  ISETP.GE.AND P4, PT, R8.reuse, R164, PT ;  /* 0x000000a40800720c */ /* 0x040fe20003f86270 */
[----:B------:R-:W-:Y:S01]  /*16360*/  HMMA.16816.F32 R128, R84, R6, R128 ;  /* 0x000000065480723c */ /* 0x000fe20000001880 */
[----:B------:R-:W-:Y:S01]  /*16370*/  ISETP.GE.AND P1, PT, R8, R165, PT ;  /* 0x000000a50800720c */ /* 0x000fe20003f26270 */
[----:B------:R-:W-:Y:S01]  /*16380*/  VIADD R8, R0, 0xe0 ;  /* 0x000000e000087836 */ /* 0x000fe20000000000 */
[----:B------:R-:W-:Y:S01]  /*16390*/  FSEL R91, R20, -INF , !P0 ;  /* 0xff800000145b7808 */ /* 0x000fe20004000000 */
[----:B------:R-:W-:Y:S01]  /*163a0*/  VIADD R4, R0, 0xf8 ;  /* 0x000000f800047836 */ /* 0x000fe20000000000 */
[----:B------:R-:W-:-:S02]  /*163b0*/  FSEL R82, R27, -INF , !P1 ;  /* 0xff8000001b527808 */ /* 0x000fc40004800000 */
[----:B------:R-:W-:Y:S01]  /*163c0*/  FSEL R92, R25, -INF , !P4 ;  /* 0xff800000195c7808 */ /* 0x000fe20006000000 */
[----:B------:R-:W-:Y:S01]  /*163d0*/  BAR.SYNC.DEFER_BLOCKING 0x0 ;  /* 0x0000000000007b1d */ /* 0x000fe20000010000 */
[C---:B------:R-:W-:Y:S02]  /*163e0*/  ISETP.GE.AND P1, PT, R2.reuse, R164, PT ;  /* 0x000000a40200720c */ /* 0x040fe40003f26270 */
[-C--:B------:R-:W-:Y:S01]  /*163f0*/  ISETP.GE.AND P0, PT, R2, R165.reuse, PT ;  /* 0x000000a50200720c */ /* 0x080fe20003f06270 */
[----:B------:R-:W-:Y:S01]  /*16400*/  VIADD R2, R0, 0xf0 ;  /* 0x000000f000027836 */ /* 0x000fe20000000000 */
[----:B------:R-:W-:Y:S02]  /*16410*/  ISETP.GE.AND P4, PT, R8, R165, PT ;  /* 0x000000a50800720c */ /* 0x000fe40003f86270 */
[----:B------:R-:W-:Y:S02]  /*16420*/  FSEL R88, R141, -INF , !P1 ;  /* 0xff8000008d587808 */ /* 0x000fe40004800000 */
[----:B------:R-:W-:-:S02]  /*16430*/  FSEL R79, R142, -INF , !P4 ;  /* 0xff8000008e4f7808 */ /* 0x000fc40006000000 */
[CC--:B------:R-:W-:Y:S02]  /*16440*/  ISETP.GE.AND P4, PT, R2.reuse, R164.reuse, PT ;  /* 0x000000a40200720c */ /* 0x0c0fe40003f86270 */
[----:B------:R-:W-:Y:S01]  /*16450*/  ISETP.GE.AND P1, PT, R2, R165, PT ;  /* 0x000000a50200720c */ /* 0x000fe20003f26270 */
[----:B------:R-:W-:Y:S01]  /*16460*/  VIADD R2, R0, 0xf1 ;  /* 0x000000f100027836 */ /* 0x000fe20000000000 */
[----:B------:R-:W-:Y:S02]  /*16470*/  FSEL R87, R143, -INF , !P0 ;  /* 0xff8000008f577808 */ /* 0x000fe40004000000 */
[----:B------:R-:W-:Y:S02]  /*16480*/  FSEL R83, R26, -INF , !P6 ;  /* 0xff8000001a537808 */ /* 0x000fe40007000000 */
[----:B------:R-:W-:Y:S02]  /*16490*/  ISETP.GE.AND P0, PT, R2, R164, PT ;  /* 0x000000a40200720c */ /* 0x000fe40003f06270 */
[----:B------:R-:W-:-:S02]  /*164a0*/  FSEL R81, R22, -INF , !P3 ;  /* 0xff80000016517808 */ /* 0x000fc40005800000 */
[----:B------:R-:W-:Y:S02]  /*164b0*/  FSEL R93, R133, -INF , !P0 ;  /* 0xff800000855d7808 */ /* 0x000fe40004000000 */
[-C--:B------:R-:W-:Y:S01]  /*164c0*/  ISETP.GE.AND P6, PT, R8, R164.reuse, PT ;  /* 0x000000a40800720c */ /* 0x080fe20003fc6270 */
[----:B------:R-:W-:Y:S01]  /*164d0*/  VIADD R8, R0, 0xe9 ;  /* 0x000000e900087836 */ /* 0x000fe20000000000 */
[----:B------:R-:W-:Y:S02]  /*164e0*/  ISETP.GE.AND P3, PT, R9, R164, PT ;  /* 0x000000a40900720c */ /* 0x000fe40003f66270 */
[----:B------:R-:W-:Y:S02]  /*164f0*/  PLOP3.LUT P0, PT, PT, PT, UP0, 0x80, 0x0 ;  /* 0x000000000000781c */ /* 0x000fe40003f0f008 */
[----:B------:R-:W-:Y:S02]  /*16500*/  FSEL R96, R136, -INF , !P3 ;  /* 0xff80000088607808 */ /* 0x000fe40005800000 */
[----:B------:R-:W-:-:S02]  /*16510*/  FSEL R90, R21, -INF , !P5 ;  /* 0xff800000155a7808 */ /* 0x000fc40006800000 */
[----:B------:R-:W-:Y:S02]  /*16520*/  FSEL R80, R23, -INF , !P2 ;  /* 0xff80000017507808 */ /* 0x000fe40005000000 */
[----:B------:R-:W-:Y:S02]  /*16530*/  FSEL R89, R140, -INF , !P6 ;  /* 0xff8000008c597808 */ /* 0x000fe40007000000 */
[-C--:B------:R-:W-:Y:S01]  /*16540*/  ISETP.GE.AND P3, PT, R2, R165.reuse, PT ;  /* 0x000000a50200720c */ /* 0x080fe20003f66270 */
[----:B------:R-:W-:Y:S01]  /*16550*/  VIADD R2, R0, 0xf9 ;  /* 0x000000f900027836 */ /* 0x000fe20000000000 */
        /* <DEDUP_REMOVED lines=8> */
[----:B------:R-:W-:-:S02]  /*165e0*/  ISETP.GE.AND P5, PT, R4, R164, PT ;  /* 0x000000a40400720c */ /* 0x000fc40003fa6270 */
[-C--:B------:R-:W-:Y:S02]  /*165f0*/  ISETP.GE.AND P2, PT, R4, R165.reuse, PT ;  /* 0x000000a50400720c */ /* 0x080fe40003f46270 */
        /* <DEDUP_REMOVED lines=8> */
[----:B------:R-:W-:Y:S01]  /*16680*/  FSEL R97, R131, -INF , !P1 ;  /* 0xff80000083617808 */ /* 0x000fe20004800000 */
[----:B------:R-:W-:Y:S06]  /*16690*/  @!P0 BRA `(.L_x_2730) ;  /* 0x0000000400f08947 */ /* 0x000fec0003800000 */
[----:B------:R-:W-:-:S13]  /*166a0*/  PLOP3.LUT P1, PT, PT, PT, UP1, 0x40, 0x0 ;  /* 0x000000000000781c */ /* 0x000fda0003f2e818 */
[----:B------:R-:W-:Y:S05]  /*166b0*/  @P1 BRA `(.L_x_2731) ;  /* 0x0000000000f41947 */ /* 0x000fea0003800000 */
        /* <DEDUP_REMOVED lines=61> */
.L_x_2731:
[----:B------:R-:W-:Y:S02]  /*16a90*/  ULDC UR12, c[0x0][0x248] ;  /* 0x00009200000c7ab9 */ /* 0x000fe40000000800 */
[----:B------:R-:W-:-:S06]  /*16aa0*/  USHF.L.U32 UR5, UR12, 0x8, URZ ;  /* 0x000000080c057899 */ /* 0x000fcc000800063f */
[----:B------:R-:W-:-:S04]  /*16ab0*/  IADD3 R6, RZ, -UR5, RZ ;  /* 0x80000005ff067c10 */ /* 0x000fc8000fffe0ff */
[----:B------:R-:W-:-:S07]  /*16ac0*/  SHF.R.S32.HI R2, RZ, 0x1f, R6 ;  /* 0x0000001fff027819 */ /* 0x000fce0000011406 */
.L_x_2732:
[----:B------:R-:W-:Y:S01]  /*16ad0*/  USHF.L.U32 UR8, UR12, 0x5, URZ ;  /* 0x000000050c087899 */ /* 0x000fe2000800063f */
[C---:B------:R-:W-:Y:S01]  /*16ae0*/  LEA R245, P1, R6.reuse, R245, 0x1 ;  /* 0x000000f506f57211 */ /* 0x040fe200078208ff */
[----:B------:R-:W-:Y:S02]  /*16af0*/  ULDC UR5, c[0x0][0x24c] ;  /* 0x0000930000057ab9 */ /* 0x000fe40000000800 */
[----:B------:R-:W-:Y:S01]  /*16b00*/  USHF.L.U64.HI UR5, UR12, 0x5, UR5 ;  /* 0x000000050c057899 */ /* 0x000fe20008010205 */
        /* <DEDUP_REMOVED lines=53> */
.L_x_2730:
        /* <DEDUP_REMOVED lines=129> */
[-C--:B------:R-:W-:Y:S01]  /*17670*/  LEA R234, R166, R236.reuse, 0x1 ;  /* 0x000000eca6ea7211 */ /* 0x080fe200078e08ff */
[----:B------:R-:W-:Y:S01]  /*17680*/  LDSM.16.MT88.4 R28, [R236+0xa000] ;  /* 0x00a00000ec1c783b */ /* 0x000fe20000004200 */
[C---:B------:R-:W-:Y:S02]  /*17690*/  LEA R235, R167.reuse, R236, 0x1 ;  /* 0x000000eca7eb7211 */ /* 0x040fe400078e08ff */
[----:B------:R-:W-:Y:S01]  /*176a0*/  LEA R233, R167, R234, 0x1 ;  /* 0x000000eaa7e97211 */ /* 0x000fe200078e08ff */
[----:B------:R-:W-:Y:S04]  /*176b0*/  LDSM.16.MT88.4 R12, [R234+0xa000] ;  /* 0x00a00000ea0c783b */ /* 0x000fe80000004200 */
[----:B------:R-:W-:Y:S04]  /*176c0*/  LDSM.16.MT88.4 R20, [R235+0xa000] ;  /* 0x00a00000eb14783b */ /* 0x000fe80000004200 */
[----:B------:R-:W-:Y:S04]  /*176d0*/  LDSM.16.MT88.4 R48, [R233+0xa000] ;  /* 0x00a00000e930783b */ /* 0x000fe80000004200 */
[----:B------:R-:W-:Y:S01]  /*176e0*/  LDSM.16.MT88.4 R44, [R236+0xa800] ;  /* 0x00a80000ec2c783b */ /* 0x000fe20000004200 */
[----:B-1----:R-:W-:-:S03]  /*176f0*/  FMNMX.FTZ R4, R2, R4, !PT ;  /* 0x0000000402047209 */ /* 0x002fc60007810000 */
[----:B------:R-:W-:Y:S04]  /*17700*/  LDSM.16.MT88.4 R40, [R235+0xa800] ;  /* 0x00a80000eb28783b */ /* 0x000fe80000004200 */
[----:B------:R-:W1:Y:S04]  /*17710*/  SHFL.BFLY PT, R2, R4, 0x1, 0x1f ;  /* 0x0c201f0004027f89 */ /* 0x000e6800000e0000 */
[----:B------:R-:W-:Y:S04]  /*17720*/  LDSM.16.MT88.4 R56, [R233+0xa800] ;  /* 0x00a80000e938783b */ /* 0x000fe80000004200 */
[----:B------:R-:W-:Y:S01]  /*17730*/  LDSM.16.MT88.4 R36, [R234+0xa800] ;  /* 0x00a80000ea24783b */ /* 0x000fe20000004200 */
[----:B-1----:R-:W-:-:S03]  /*17740*/  FMNMX.FTZ R2, R4, R2, !PT ;  /* 0x0000000204027209 */ /* 0x002fc60007810000 */
[----:B------:R-:W1:Y:S01]  /*17750*/  SHFL.BFLY PT, R4, R0, 0x2, 0x1f ;  /* 0x0c401f0000047f89 */ /* 0x000e6200000e0000 */
        /* <DEDUP_REMOVED lines=14> */
[----:B-1----:R-:W-:Y:S01]  /*17840*/  FMNMX.FTZ R0, R0, R4, !PT ;  /* 0x0000000400007209 */ /* 0x002fe20007810000 */
[--C-:B------:R-:W-:Y:S01]  /*17850*/  FFMA.FTZ R112, R107, UR5, -R120.reuse ;  /* 0x000000056b707c23 */ /* 0x100fe20008010878 */
[--C-:B------:R-:W-:Y:S01]  /*17860*/  FFMA.FTZ R107, R121, UR5, -R120.reuse ;  /* 0x00000005796b7c23 */ /* 0x100fe20008010878 */
[--C-:B------:R-:W-:Y:S01]  /*17870*/  FFMA.FTZ R105, R122, UR5, -R120.reuse ;  /* 0x000000057a697c23 */ /* 0x100fe20008010878 */
[--C-:B------:R-:W-:Y:S01]  /*17880*/  FFMA.FTZ R132, R123, UR5, -R120.reuse ;  /* 0x000000057b847c23 */ /* 0x100fe20008010878 */
[----:B------:R-:W1:Y:S01]  /*17890*/  SHFL.BFLY PT, R4, R0, 0x1, 0x1f ;  /* 0x0c201f0000047f89 */ /* 0x000e6200000e0000 */
        /* <DEDUP_REMOVED lines=23> */
[----:B-1----:R-:W-:Y:S01]  /*17a10*/  FMNMX.FTZ R0, R0, R4, !PT ;  /* 0x0000000400007209 */ /* 0x002fe20007810000 */
[----:B------:R-:W-:Y:S01]  /*17a20*/  MUFU.EX2 R115, R115 ;  /* 0x0000007300737308 */ /* 0x000fe20000000800 */
[----:B--2---:R-:W-:Y:S01]  /*17a30*/  F2FP.F16.F32.PACK_AB R4, R118, R119 ;  /* 0x000000777604723e */ /* 0x004fe200000000ff */
        /* <DEDUP_REMOVED lines=9> */
[----:B---3--:R-:W-:Y:S01]  /*17ad0*/  F2FP.F16.F32.PACK_AB R6, R116, R117 ;  /* 0x000000757406723e */ /* 0x008fe200000000ff */
[----:B------:R-:W-:Y:S01]  /*17ae0*/  FFMA.FTZ R149, R149, UR5, -R120 ;  /* 0x0000000595957c23 */ /* 0x000fe20008010878 */
[----:B------:R-:W-:Y:S01]  /*17af0*/  FADD.FTZ R118, R119, R118 ;  /* 0x0000007677767221 */ /* 0x000fe20000010000 */
        /* <DEDUP_REMOVED lines=32> */
[----:B------:R-:W-:Y:S01]  /*17d00*/  FFMA.FTZ R186, R186, UR5, -R102 ;  /* 0x00000005baba7c23 */ /* 0x000fe20008010866 */
[--C-:B------:R-:W-:Y:S01]  /*17d10*/  FFMA.FTZ R160, R204, UR5, -R120.reuse ;  /* 0x00000005cca07c23 */ /* 0x100fe20008010878 */
[----:B------:R-:W-:Y:S01]  /*17d20*/  FFMA.FTZ R171, R197, UR5, -R120 ;  /* 0x00000005c5ab7c23 */ /* 0x000fe20008010878 */
[--C-:B------:R-:W-:Y:S01]  /*17d30*/  FFMA.FTZ R184, R184, UR5, -R102.reuse ;  /* 0x00000005b8b87c23 */ /* 0x100fe20008010866 */
[--C-:B------:R-:W-:Y:S01]  /*17d40*/  FFMA.FTZ R183, R183, UR5, -R102.reuse ;  /* 0x00000005b7b77c23 */ /* 0x100fe20008010866 */
[--C-:B------:R-:W-:Y:S01]  /*17d50*/  FFMA.FTZ R181, R181, UR5, -R102.reuse ;  /* 0x00000005b5b57c23 */ /* 0x100fe20008010866 */
[----:B------:R-:W-:Y:S01]  /*17d60*/  MUFU.EX2 R113, R113 ;  /* 0x0000007100717308 */ /* 0x000fe20000000800 */
[----:B-1----:R-:W-:Y:S01]  /*17d70*/  F2FP.F16.F32.PACK_AB R5, R126, R127 ;  /* 0x0000007f7e05723e */ /* 0x002fe200000000ff */
[----:B------:R-:W-:Y:S01]  /*17d80*/  FFMA.FTZ R180, R180, UR5, -R102 ;  /* 0x00000005b4b47c23 */ /* 0x000fe20008010866 */
[--C-:B------:R-:W-:Y:S01]  /*17d90*/  FFMA.FTZ R175, R196, UR5, -R120.reuse ;  /* 0x00000005c4af7c23 */ /* 0x100fe20008010878 */
[----:B------:R-:W-:Y:S01]  /*17da0*/  FFMA.FTZ R194, R195, UR5, -R120 ;  /* 0x00000005c3c27c23 */ /* 0x000fe20008010878 */
[--C-:B------:R-:W-:Y:S01]  /*17db0*/  FFMA.FTZ R177, R177, UR5, -R102.reuse ;  /* 0x00000005b1b17c23 */ /* 0x100fe20008010866 */
[--C-:B------:R-:W-:Y:S01]  /*17dc0*/  FFMA.FTZ R176, R176, UR5, -R102.reuse ;  /* 0x00000005b0b07c23 */ /* 0x100fe20008010866 */
[--C-:B------:R-:W-:Y:S01]  /*17dd0*/  FFMA.FTZ R173, R173, UR5, -R102.reuse ;  /* 0x00000005adad7c23 */ /* 0x100fe20008010866 */
[----:B------:R-:W1:Y:S01]  /*17de0*/  MUFU.EX2 R112, R112 ;  /* 0x0000007000707308 */ /* 0x000e620000000800 */
[----:B--2---:R-:W-:Y:S01]  /*17df0*/  F2FP.F16.F32.PACK_AB R7, R124, R125 ;  /* 0x0000007d7c07723e */ /* 0x004fe200000000ff */
[--C-:B------:R-:W-:Y:S01]  /*17e00*/  FFMA.FTZ R172, R172, UR5, -R102.reuse ;  /* 0x00000005acac7c23 */ /* 0x100fe20008010866 */
[--C-:B------:R-:W-:Y:S01]  /*17e10*/  FFMA.FTZ R157, R157, UR5, -R102.reuse ;  /* 0x000000059d9d7c23 */ /* 0x100fe20008010866 */
[--C-:B------:R-:W-:Y:S01]  /*17e20*/  FFMA.FTZ R156, R156, UR5, -R102.reuse ;  /* 0x000000059c9c7c23 */ /* 0x100fe20008010866 */
[--C-:B------:R-:W-:Y:S01]  /*17e30*/  FFMA.FTZ R152, R152, UR5, -R102.reuse ;  /* 0x0000000598987c23 */ /* 0x100fe20008010866 */
[--C-:B------:R-:W-:Y:S01]  /*17e40*/  FFMA.FTZ R148, R148, UR5, -R102.reuse ;  /* 0x0000000594947c23 */ /* 0x100fe20008010866 */
[--C-:B------:R-:W-:Y:S01]  /*17e50*/  FFMA.FTZ R60, R60, UR5, -R102.reuse ;  /* 0x000000053c3c7c23 */ /* 0x100fe20008010866 */
[C---:B------:R-:W-:Y:S01]  /*17e60*/  HMMA.16816.F32 R32, R4.reuse, R28, RZ ;  /* 0x0000001c0420723c */ /* 0x040fe200000018ff */
[----:B------:R-:W2:Y:S01]  /*17e70*/  MUFU.EX2 R123, R123 ;  /* 0x0000007b007b7308 */ /* 0x000ea20000000800 */
[--C-:B------:R-:W-:Y:S01]  /*17e80*/  FFMA.FTZ R63, R63, UR5, -R102.reuse ;  /* 0x000000053f3f7c23 */ /* 0x100fe20008010866 */
[--C-:B------:R-:W-:Y:S01]  /*17e90*/  FFMA.FTZ R62, R62, UR5, -R102.reuse ;  /* 0x000000053e3e7c23 */ /* 0x100fe20008010866 */
[----:B------:R-:W-:Y:S01]  /*17ea0*/  FFMA.FTZ R61, R61, UR5, -R102 ;  /* 0x000000053d3d7c23 */ /* 0x000fe20008010866 */
[----:B------:R-:W-:Y:S01]  /*17eb0*/  FADD.FTZ R126, R127, R126 ;  /* 0x0000007e7f7e7221 */ /* 0x000fe20000010000 */
[C---:B------:R-:W-:Y:S01]  /*17ec0*/  HMMA.16816.F32 R24, R4.reuse, R20, RZ ;  /* 0x000000140418723c */ /* 0x040fe200000018ff */
[----:B------:R-:W-:Y:S01]  /*17ed0*/  FADD.FTZ R117, R117, R118 ;  /* 0x0000007675757221 */ /* 0x000fe20000010000 */
[----:B------:R-:W-:Y:S01]  /*17ee0*/  FFMA.FTZ R146, R146, UR5, -R120 ;  /* 0x0000000592927c23 */ /* 0x000fe20008010878 */
[----:B------:R-:W3:Y:S01]  /*17ef0*/  MUFU.EX2 R122, R122 ;  /* 0x0000007a007a7308 */ /* 0x000ee20000000800 */
[----:B-1----:R-:W-:Y:S01]  /*17f00*/  F2FP.F16.F32.PACK_AB R54, R112, R113 ;  /* 0x000000717036723e */ /* 0x002fe200000000ff */
[----:B------:R-:W-:Y:S01]  /*17f10*/  FADD.FTZ R125, R125, R126 ;  /* 0x0000007e7d7d7221 */ /* 0x000fe20000010000 */
[C---:B------:R-:W-:Y:S01]  /*17f20*/  HMMA.16816.F32 R16, R4.reuse, R12, RZ ;  /* 0x0000000c0410723c */ /* 0x040fe200000018ff */
[----:B------:R-:W-:Y:S01]  /*17f30*/  FADD.FTZ R116, R116, R117 ;  /* 0x0000007574747221 */ /* 0x000fe20000010000 */
[--C-:B------:R-:W-:Y:S01]  /*17f40*/  FFMA.FTZ R145, R145, UR5, -R120.reuse ;  /* 0x0000000591917c23 */ /* 0x100fe20008010878 */
[----:B------:R-:W-:Y:S01]  /*17f50*/  FADD.FTZ R124, R124, R125 ;  /* 0x0000007d7c7c7221 */ /* 0x000fe20000010000 */
[----:B------:R-:W-:Y:S01]  /*17f60*/  FFMA.FTZ R66, R66, UR5, -R120 ;  /* 0x0000000542427c23 */ /* 0x000fe20008010878 */
[----:B------:R-:W1:Y:S01]  /*17f70*/  MUFU.EX2 R121, R121 ;  /* 0x0000007900797308 */ /* 0x000e620000000800 */
[C---:B------:R-:W-:Y:S01]  /*17f80*/  HMMA.16816.F32 R28, R4.reuse, R30, RZ ;  /* 0x0000001e041c723c */ /* 0x040fe200000018ff */
[----:B--2---:R-:W-:Y:S01]  /*17f90*/  FADD.FTZ R124, R123, R124 ;  /* 0x0000007c7b7c7221 */ /* 0x004fe20000010000 */
[----:B------:R-:W-:Y:S01]  /*17fa0*/  FADD.FTZ R116, R115, R116 ;  /* 0x0000007473747221 */ /* 0x000fe20000010000 */
[----:B------:R-:W-:Y:S01]  /*17fb0*/  FFMA.FTZ R74, R74, UR5, -R120 ;  /* 0x000000054a4a7c23 */ /* 0x000fe20008010878 */
[--C-:B------:R-:W-:Y:S01]  /*17fc0*/  FFMA.FTZ R65, R65, UR5, -R102.reuse ;  /* 0x0000000541417c23 */ /* 0x100fe20008010866 */
[----:B------:R-:W-:Y:S01]  /*17fd0*/  FFMA.FTZ R64, R64, UR5, -R102 ;  /* 0x0000000540407c23 */ /* 0x000fe20008010866 */
[C---:B------:R-:W-:Y:S01]  /*17fe0*/  HMMA.16816.F32 R20, R4.reuse, R22, RZ ;  /* 0x000000160414723c */ /* 0x040fe200000018ff */
[----:B------:R-:W2:Y:S01]  /*17ff0*/  MUFU.EX2 R3, R3 ;  /* 0x0000000300037308 */ /* 0x000ea20000000800 */
[C---:B---3--:R-:W-:Y:S01]  /*18000*/  F2FP.F16.F32.PACK_AB R53, R122.reuse, R123 ;  /* 0x0000007b7a35723e */ /* 0x048fe200000000ff */
[----:B------:R-:W-:Y:S01]  /*18010*/  FADD.FTZ R124, R122, R124 ;  /* 0x0000007c7a7c7221 */ /* 0x000fe20000010000 */
[----:B------:R-:W-:Y:S01]  /*18020*/  FADD.FTZ R116, R114, R116 ;  /* 0x0000007472747221 */ /* 0x000fe20000010000 */
[--C-:B------:R-:W-:Y:S01]  /*18030*/  FFMA.FTZ R70, R70, UR5, -R102.reuse ;  /* 0x0000000546467c23 */ /* 0x100fe20008010866 */
[C---:B------:R-:W-:Y:S01]  /*18040*/  HMMA.16816.F32 R12, R4.reuse, R14, RZ ;  /* 0x0000000e040c723c */ /* 0x040fe200000018ff */
[----:B------:R-:W-:Y:S01]  /*18050*/  FFMA.FTZ R69, R69, UR5, -R102 ;  /* 0x0000000545457c23 */ /* 0x000fe20008010866 */
[----:B------:R-:W-:Y:S01]  /*18060*/  FADD.FTZ R113, R113, R116 ;  /* 0x0000007471717221 */ /* 0x000fe20000010000 */
[----:B------:R-:W3:Y:S01]  /*18070*/  MUFU.EX2 R111, R111 ;  /* 0x0000006f006f7308 */ /* 0x000ee20000000800 */
[----:B-1----:R-:W-:Y:S01]  /*18080*/  FADD.FTZ R124, R121, R124 ;  /* 0x0000007c797c7221 */ /* 0x002fe20000010000 */
[--C-:B------:R-:W-:Y:S01]  /*18090*/  FFMA.FTZ R73, R73, UR5, -R120.reuse ;  /* 0x0000000549497c23 */ /* 0x100fe20008010878 */
[C---:B------:R-:W-:Y:S01]  /*180a0*/  HMMA.16816.F32 R8, R4.reuse, R48, RZ ;  /* 0x000000300408723c */ /* 0x040fe200000018ff */
[----:B------:R-:W-:Y:S01]  /*180b0*/  FADD.FTZ R113, R112, R113 ;  /* 0x0000007170717221 */ /* 0x000fe20000010000 */
[--C-:B------:R-:W-:Y:S01]  /*180c0*/  FFMA.FTZ R72, R72, UR5, -R120.reuse ;  /* 0x0000000548487c23 */ /* 0x100fe20008010878 */
[----:B------:R-:W-:Y:S01]  /*180d0*/  FFMA.FTZ R71, R71, UR5, -R120 ;  /* 0x0000000547477c23 */ /* 0x000fe20008010878 */
[----:B------:R-:W-:Y:S01]  /*180e0*/  FFMA.FTZ R81, R81, UR5, -R102 ;  /* 0x0000000551517c23 */ /* 0x000fe20008010866 */
[----:B------:R-:W1:Y:S01]  /*180f0*/  MUFU.EX2 R110, R110 ;  /* 0x0000006e006e7308 */ /* 0x000e620000000800 */
[----:B------:R-:W-:Y:S01]  /*18100*/  HMMA.16816.F32 R4, R4, R50, RZ ;  /* 0x000000320404723c */ /* 0x000fe200000018ff */
[C---:B--2---:R-:W-:Y:S01]  /*18110*/  F2FP.F16.F32.PACK_AB R55, R3.reuse, R121 ;  /* 0x000000790337723e */ /* 0x044fe200000000ff */
[----:B------:R-:W-:Y:S01]  /*18120*/  FADD.FTZ R124, R3, R124 ;  /* 0x0000007c037c7221 */ /* 0x000fe20000010000 */
[--C-:B------:R-:W-:Y:S01]  /*18130*/  FFMA.FTZ R80, R80, UR5, -R102.reuse ;  /* 0x0000000550507c23 */ /* 0x100fe20008010866 */
[--C-:B------:R-:W-:Y:S01]  /*18140*/  FFMA.FTZ R82, R82, UR5, -R102.reuse ;  /* 0x0000000552527c23 */ /* 0x100fe20008010866 */
[--C-:B------:R-:W-:Y:S01]  /*18150*/  FFMA.FTZ R79, R79, UR5, -R102.reuse ;  /* 0x000000054f4f7c23 */ /* 0x100fe20008010866 */
[--C-:B------:R-:W-:Y:S01]  /*18160*/  FFMA.FTZ R87, R87, UR5, -R102.reuse ;  /* 0x0000000557577c23 */ /* 0x100fe20008010866 */
[----:B------:R-:W2:Y:S01]  /*18170*/  MUFU.EX2 R109, R109 ;  /* 0x0000006d006d7308 */ /* 0x000ea20000000800 */
[----:B------:R-:W-:Y:S01]  /*18180*/  HMMA.16816.F32 R32, R52, R44, R32 ;  /* 0x0000002c3420723c */ /* 0x000fe20000001820 */
[----:B---3--:R-:W-:Y:S01]  /*18190*/  FADD.FTZ R113, R111, R113 ;  /* 0x000000716f717221 */ /* 0x008fe20000010000 */
[--C-:B------:R-:W-:Y:S01]  /*181a0*/  FFMA.FTZ R86, R86, UR5, -R102.reuse ;  /* 0x0000000556567c23 */ /* 0x100fe20008010866 */
[--C-:B------:R-:W-:Y:S01]  /*181b0*/  FFMA.FTZ R85, R85, UR5, -R102.reuse ;  /* 0x0000000555557c23 */ /* 0x100fe20008010866 */
[----:B------:R-:W-:-:S02]  /*181c0*/  FFMA.FTZ R84, R84, UR5, -R102 ;  /* 0x0000000554547c23 */ /* 0x000fc40008010866 */
[C---:B------:R-:W-:Y:S01]  /*181d0*/  HMMA.16816.F32 R28, R52.reuse, R46, R28 ;  /* 0x0000002e341c723c */ /* 0x040fe2000000181c */
[----:B------:R-:W3:Y:S01]  /*181e0*/  LDSM.16.MT88.4 R44, [R236+0xb000] ;  /* 0x00b00000ec2c783b */ /* 0x000ee20000004200 */
[----:B------:R-:W4:Y:S01]  /*181f0*/  MUFU.EX2 R108, R108 ;  /* 0x0000006c006c7308 */ /* 0x000f220000000800 */
[C---:B-1----:R-:W-:Y:S01]  /*18200*/  F2FP.F16.F32.PACK_AB R48, R110.reuse, R111 ;  /* 0x0000006f6e30723e */ /* 0x042fe200000000ff */
[----:B------:R-:W-:Y:S02]  /*18210*/  FADD.FTZ R113, R110, R113 ;  /* 0x000000716e717221 */ /* 0x000fe40000010000 */
[C---:B------:R-:W-:Y:S04]  /*18220*/  HMMA.16816.F32 R24, R52.reuse, R40, R24 ;  /* 0x000000283418723c */ /* 0x040fe80000001818 */
[----:B------:R-:W-:Y:S01]  /*18230*/  MUFU.EX2 R133, R133 ;  /* 0x0000008500857308 */ /* 0x000fe20000000800 */
[----:B--2---:R-:W-:Y:S01]  /*18240*/  FADD.FTZ R113, R109, R113 ;  /* 0x000000716d717221 */ /* 0x004fe20000010000 */
[C---:B------:R-:W-:Y:S01]  /*18250*/  HMMA.16816.F32 R20, R52.reuse, R42, R20 ;  /* 0x0000002a3414723c */ /* 0x040fe20000001814 */
[----:B------:R-:W1:Y:S05]  /*18260*/  LDSM.16.MT88.4 R40, [R235+0xb000] ;  /* 0x00b00000eb28783b */ /* 0x000e6a0000004200 */
[----:B------:R-:W-:Y:S01]  /*18270*/  HMMA.16816.F32 R8, R52, R56, R8 ;  /* 0x000000383408723c */ /* 0x000fe20000001808 */
[----:B------:R-:W2:Y:S01]  /*18280*/  MUFU.EX2 R134, R134 ;  /* 0x0000008600867308 */ /* 0x000ea20000000800 */
[C---:B----4-:R-:W-:Y:S01]  /*18290*/  F2FP.F16.F32.PACK_AB R50, R108.reuse, R109 ;  /* 0x0000006d6c32723e */ /* 0x050fe200000000ff */
[----:B------:R-:W-:-:S03]  /*182a0*/  FADD.FTZ R108, R108, R113 ;  /* 0x000000716c6c7221 */ /* 0x000fc60000010000 */
[C---:B------:R-:W-:Y:S01]  /*182b0*/  HMMA.16816.F32 R4, R52.reuse, R58, R4 ;  /* 0x0000003a3404723c */ /* 0x040fe20000001804 */
[----:B------:R-:W4:Y:S02]  /*182c0*/  LDSM.16.MT88.4 R56, [R233+0xb000] ;  /* 0x00b00000e938783b */ /* 0x000f240000004200 */
[----:B------:R-:W5:Y:S03]  /*182d0*/  MUFU.EX2 R135, R135 ;  /* 0x0000008700877308 */ /* 0x000f660000000800 */
[C---:B------:R-:W-:Y:S05]  /*182e0*/  HMMA.16816.F32 R16, R52.reuse, R36, R16 ;  /* 0x000000243410723c */ /* 0x040fea0000001810 */
[----:B------:R-:W3:Y:S01]  /*182f0*/  MUFU.EX2 R136, R136 ;  /* 0x0000008800887308 */ /* 0x000ee20000000800 */
[----:B------:R-:W-:Y:S01]  /*18300*/  HMMA.16816.F32 R12, R52, R38, R12 ;  /* 0x00000026340c723c */ /* 0x000fe2000000180c */
[----:B------:R-:W4:Y:S01]  /*18310*/  LDSM.16.MT88.4 R36, [R234+0xb000] ;  /* 0x00b00000ea24783b */ /* 0x000f220000004200 */
[----:B--2---:R-:W-:Y:S01]  /*18320*/  F2FP.F16.F32.PACK_AB R49, R134, R133 ;  /* 0x000000858631723e */ /* 0x004fe200000000ff */
[----:B------:R-:W-:-:S04]  /*18330*/  FADD.FTZ R133, R133, R124 ;  /* 0x0000007c85857221 */ /* 0x000fc80000010000 */
[----:B------:R-:W2:Y:S01]  /*18340*/  MUFU.EX2 R107, R107 ;  /* 0x0000006b006b7308 */ /* 0x000ea20000000800 */
[----:B------:R-:W-:-:S04]  /*18350*/  FADD.FTZ R133, R134, R133 ;  /* 0x0000008586857221 */ /* 0x000fc80000010000 */
[----:B-----5:R-:W-:-:S03]  /*18360*/  FADD.FTZ R133, R135, R133 ;  /* 0x0000008587857221 */ /* 0x020fc60000010000 */
[----:B------:R-:W5:Y:S01]  /*18370*/  MUFU.EX2 R106, R106 ;  /* 0x0000006a006a7308 */ /* 0x000f620000000800 */
[C---:B---3--:R-:W-:Y:S01]  /*18380*/  F2FP.F16.F32.PACK_AB R51, R136.reuse, R135 ;  /* 0x000000878833723e */ /* 0x048fe200000000ff */
[----:B------:R-:W-:-:S06]  /*18390*/  FADD.FTZ R133, R136, R133 ;  /* 0x0000008588857221 */ /* 0x000fcc0000010000 */
[----:B------:R-:W-:Y:S01]  /*183a0*/  HMMA.16816.F32 R32, R48, R44, R32 ;  /* 0x0000002c3020723c */ /* 0x000fe20000001820 */
[----:B------:R-:W3:Y:S01]  /*183b0*/  MUFU.EX2 R105, R105 ;  /* 0x0000006900697308 */ /* 0x000ee20000000800 */
[----:B--2---:R-:W-:-:S04]  /*183c0*/  FADD.FTZ R108, R107, R108 ;  /* 0x0000006c6b6c7221 */ /* 0x004fc80000010000 */
[C---:B------:R-:W-:Y:S01]  /*183d0*/  HMMA.16816.F32 R28, R48.reuse, R46, R28 ;  /* 0x0000002e301c723c */ /* 0x040fe2000000181c */
[----:B------:R-:W2:Y:S02]  /*183e0*/  LDSM.16.MT88.4 R44, [R236+0xb800] ;  /* 0x00b80000ec2c783b */ /* 0x000ea40000004200 */
[----:B------:R-:W4:Y:S01]  /*183f0*/  MUFU.EX2 R104, R104 ;  /* 0x0000006800687308 */ /* 0x000f220000000800 */
[C---:B-----5:R-:W-:Y:S01]  /*18400*/  F2FP.F16.F32.PACK_AB R52, R106.reuse, R107 ;  /* 0x0000006b6a34723e */ /* 0x060fe200000000ff */
[----:B------:R-:W-:Y:S01]  /*18410*/  FADD.FTZ R106, R106, R108 ;  /* 0x0000006c6a6a7221 */ /* 0x000fe20000010000 */
[C---:B-1----:R-:W-:Y:S05]  /*18420*/  HMMA.16816.F32 R24, R48.reuse, R40, R24 ;  /* 0x000000283018723c */ /* 0x042fea0000001818 */
[----:B------:R-:W1:Y:S01]  /*18430*/  MUFU.EX2 R140, R140 ;  /* 0x0000008c008c7308 */ /* 0x000e620000000800 */
[----:B------:R-:W-:Y:S01]  /*18440*/  HMMA.16816.F32 R20, R48, R42, R20 ;  /* 0x0000002a3014723c */ /* 0x000fe20000001814 */
[----:B------:R-:W5:Y:S01]  /*18450*/  LDSM.16.MT88.4 R40, [R235+0xb800] ;  /* 0x00b80000eb28783b */ /* 0x000f620000004200 */
[----:B---3--:R-:W-:-:S04]  /*18460*/  FADD.FTZ R106, R105, R106 ;  /* 0x0000006a696a7221 */ /* 0x008fc80000010000 */
[----:B----4-:R-:W-:Y:S01]  /*18470*/  HMMA.16816.F32 R8, R48, R56, R8 ;  /* 0x000000383008723c */ /* 0x010fe20000001808 */
[----:B------:R-:W3:Y:S01]  /*18480*/  MUFU.EX2 R141, R141 ;  /* 0x0000008d008d7308 */ /* 0x000ee20000000800 */
[C---:B------:R-:W-:Y:S01]  /*18490*/  F2FP.F16.F32.PACK_AB R54, R104.reuse, R105 ;  /* 0x000000696836723e */ /* 0x040fe200000000ff */
[----:B------:R-:W-:-:S03]  /*184a0*/  FADD.FTZ R104, R104, R106 ;  /* 0x0000006a68687221 */ /* 0x000fc60000010000 */
[C---:B------:R-:W-:Y:S01]  /*184b0*/  HMMA.16816.F32 R4, R48.reuse, R58, R4 ;  /* 0x0000003a3004723c */ /* 0x040fe20000001804 */
[----:B------:R-:W4:Y:S02]  /*184c0*/  LDSM.16.MT88.4 R56, [R233+0xb800] ;  /* 0x00b80000e938783b */ /* 0x000f240000004200 */
[----:B------:R-:W2:Y:S01]  /*184d0*/  MUFU.EX2 R142, R142 ;  /* 0x0000008e008e7308 */ /* 0x000ea20000000800 */
[----:B-1----:R-:W-:Y:S02]  /*184e0*/  FADD.FTZ R133, R140, R133 ;  /* 0x000000858c857221 */ /* 0x002fe40000010000 */
[C---:B------:R-:W-:Y:S05]  /*184f0*/  HMMA.16816.F32 R16, R48.reuse, R36, R16 ;  /* 0x000000243010723c */ /* 0x040fea0000001810 */
[----:B------:R-:W1:Y:S01]  /*18500*/  MUFU.EX2 R143, R143 ;  /* 0x0000008f008f7308 */ /* 0x000e620000000800 */
[----:B------:R-:W-:Y:S01]  /*18510*/  HMMA.16816.F32 R12, R48, R38, R12 ;  /* 0x00000026300c723c */ /* 0x000fe2000000180c */
[----:B------:R-:W4:Y:S01]  /*18520*/  LDSM.16.MT88.4 R36, [R234+0xb800] ;  /* 0x00b80000ea24783b */ /* 0x000f220000004200 */
        /* <DEDUP_REMOVED lines=12> */
[----:B------:R-:W4:Y:S01]  /*185f0*/  MUFU.EX2 R130, R130 ;  /* 0x0000008200827308 */ /* 0x000f220000000800 */
[C---:B--2---:R-:W-:Y:S01]  /*18600*/  F2FP.F16.F32.PACK_AB R48, R132.reuse, R103 ;  /* 0x000000678430723e */ /* 0x044fe200000000ff */
[----:B------:R-:W-:Y:S01]  /*18610*/  FADD.FTZ R132, R132, R104 ;  /* 0x0000006884847221 */ /* 0x000fe20000010000 */
[C---:B-----5:R-:W-:Y:S05]  /*18620*/  HMMA.16816.F32 R24, R52.reuse, R40, R24 ;  /* 0x000000283418723c */ /* 0x060fea0000001818 */
[----:B------:R-:W-:Y:S01]  /*18630*/  MUFU.EX2 R151, R151 ;  /* 0x0000009700977308 */ /* 0x000fe20000000800 */
[----:B------:R-:W-:Y:S01]  /*18640*/  HMMA.16816.F32 R20, R52, R42, R20 ;  /* 0x0000002a3414723c */ /* 0x000fe20000001814 */
[----:B------:R-:W2:Y:S01]  /*18650*/  LDSM.16.MT88.4 R40, [R235+0xc000] ;  /* 0x00c00000eb28783b */ /* 0x000ea20000004200 */
[----:B-1----:R-:W-:-:S04]  /*18660*/  FADD.FTZ R132, R131, R132 ;  /* 0x0000008483847221 */ /* 0x002fc80000010000 */
[----:B----4-:R-:W-:Y:S01]  /*18670*/  HMMA.16816.F32 R8, R52, R56, R8 ;  /* 0x000000383408723c */ /* 0x010fe20000001808 */
        /* <DEDUP_REMOVED lines=11> */
[----:B------:R-:W-:-:S02]  /*18730*/  FADD.FTZ R151, R151, R141 ;  /* 0x0000008d97977221 */ /* 0x000fc40000010000 */
[----:B------:R-:W-:Y:S02]  /*18740*/  LDSM.16.MT88.4 R140, [R234+0x11800] ;  /* 0x01180000ea8c783b */ /* 0x000fe40000004200 */
        /* <DEDUP_REMOVED lines=78> */
[C---:B---3--:R-:W-:Y:S05]  /*18c30*/  HMMA.16816.F32 R24, R48.reuse, R40, R24 ;  /* 0x000000283018723c */ /* 0x048fea0000001818 */
        /* <DEDUP_REMOVED lines=79> */
[----:B--2---:R-:W-:Y:S01]  /*19130*/  F2FP.F16.F32.PACK_AB R53, R156, R157 ;  /* 0x0000009d9c35723e */ /* 0x004fe200000000ff */
[----:B------:R-:W-:-:S04]  /*19140*/  FADD.FTZ R157, R157, R173 ;  /* 0x000000ad9d9d7221 */ /* 0x000fc80000010000 */
[----:B------:R-:W-:Y:S02]  /*19150*/  FADD.FTZ R157, R156, R157 ;  /* 0x0000009d9c9d7221 */ /* 0x000fe40000010000 */
[----:B------:R-:W2:Y:S08]  /*19160*/  MUFU.EX2 R174, R174 ;  /* 0x000000ae00ae7308 */ /* 0x000eb00000000800 */
[----:B------:R-:W1:Y:S01]  /*19170*/  MUFU.EX2 R170, R170 ;  /* 0x000000aa00aa7308 */ /* 0x000e620000000800 */
[----:B-----5:R-:W-:Y:S01]  /*19180*/  F2FP.F16.F32.PACK_AB R55, R148, R152 ;  /* 0x000000989437723e */ /* 0x020fe200000000ff */
[----:B------:R-:W-:-:S04]  /*19190*/  FADD.FTZ R152, R152, R157 ;  /* 0x0000009d98987221 */ /* 0x000fc80000010000 */
[----:B------:R-:W-:Y:S02]  /*191a0*/  FADD.FTZ R152, R148, R152 ;  /* 0x0000009894987221 */ /* 0x000fe40000010000 */
[----:B---3--:R-:W-:Y:S01]  /*191b0*/  HMMA.16816.F32 R32, R52, R48, R32 ;  /* 0x000000303420723c */ /* 0x008fe20000001820 */
[----:B------:R-:W-:Y:S01]  /*191c0*/  MUFU.EX2 R168, R168 ;  /* 0x000000a800a87308 */ /* 0x000fe20000000800 */
[----:B--2---:R-:W-:-:S04]  /*191d0*/  FADD.FTZ R178, R174, R178 ;  /* 0x000000b2aeb27221 */ /* 0x004fc80000010000 */
[C---:B------:R-:W-:Y:S01]  /*191e0*/  HMMA.16816.F32 R28, R52.reuse, R50, R28 ;  /* 0x00000032341c723c */ /* 0x040fe2000000181c */
[----:B------:R-:W-:Y:S02]  /*191f0*/  LDSM.16.MT88.4 R48, [R236+0xf000] ;  /* 0x00f00000ec30783b */ /* 0x000fe40000004200 */
[----:B------:R-:W2:Y:S01]  /*19200*/  MUFU.EX2 R149, R149 ;  /* 0x0000009500957308 */ /* 0x000ea20000000800 */
[C---:B-1----:R-:W-:Y:S01]  /*19210*/  F2FP.F16.F32.PACK_AB R56, R170.reuse, R174 ;  /* 0x000000aeaa38723e */ /* 0x042fe200000000ff */
[----:B------:R-:W-:Y:S01]  /*19220*/  FADD.FTZ R178, R170, R178 ;  /* 0x000000b2aab27221 */ /* 0x000fe20000010000 */
[C---:B------:R-:W-:Y:S05]  /*19230*/  HMMA.16816.F32 R24, R52.reuse, R44, R24 ;  /* 0x0000002c3418723c */ /* 0x040fea0000001818 */
[----:B------:R-:W1:Y:S01]  /*19240*/  MUFU.EX2 R60, R60 ;  /* 0x0000003c003c7308 */ /* 0x000e620000000800 */
[C---:B----4-:R-:W-:Y:S06]  /*19250*/  HMMA.16816.F32 R8, R52.reuse, R36, R8 ;  /* 0x000000243408723c */ /* 0x050fec0000001808 */
[----:B------:R-:W-:Y:S01]  /*19260*/  HMMA.16816.F32 R4, R52, R38, R4 ;  /* 0x000000263404723c */ /* 0x000fe20000001804 */
[----:B------:R-:W3:Y:S01]  /*19270*/  LDSM.16.MT88.4 R36, [R233+0xf000] ;  /* 0x00f00000e924783b */ /* 0x000ee20000004200 */
[----:B------:R-:W4:Y:S01]  /*19280*/  MUFU.EX2 R63, R63 ;  /* 0x0000003f003f7308 */ /* 0x000f220000000800 */
[----:B--2---:R-:W-:Y:S01]  /*19290*/  F2FP.F16.F32.PACK_AB R58, R149, R168 ;  /* 0x000000a8953a723e */ /* 0x004fe200000000ff */
[----:B------:R-:W-:-:S02]  /*192a0*/  FADD.FTZ R168, R168, R178 ;  /* 0x000000b2a8a87221 */ /* 0x000fc40000010000 */
[C---:B------:R-:W-:Y:S01]  /*192b0*/  HMMA.16816.F32 R20, R52.reuse, R46, R20 ;  /* 0x0000002e3414723c */ /* 0x040fe20000001814 */
[----:B------:R-:W2:Y:S01]  /*192c0*/  LDSM.16.MT88.4 R44, [R235+0xf000] ;  /* 0x00f00000eb2c783b */ /* 0x000ea20000004200 */
[----:B------:R-:W-:Y:S02]  /*192d0*/  FADD.FTZ R168, R149, R168 ;  /* 0x000000a895a87221 */ /* 0x000fe40000010000 */
[----:B------:R-:W5:Y:S01]  /*192e0*/  MUFU.EX2 R62, R62 ;  /* 0x0000003e003e7308 */ /* 0x000f620000000800 */
[----:B-1----:R-:W-:Y:S01]  /*192f0*/  FADD.FTZ R152, R60, R152 ;  /* 0x000000983c987221 */ /* 0x002fe20000010000 */
[C---:B------:R-:W-:Y:S06]  /*19300*/  HMMA.16816.F32 R16, R52.reuse, R40, R16 ;  /* 0x000000283410723c */ /* 0x040fec0000001810 */
[----:B------:R-:W-:Y:S01]  /*19310*/  HMMA.16816.F32 R12, R52, R42, R12 ;  /* 0x0000002a340c723c */ /* 0x000fe2000000180c */
[----:B------:R-:W1:Y:S01]  /*19320*/  LDSM.16.MT88.4 R40, [R234+0xf000] ;  /* 0x00f00000ea28783b */ /* 0x000e620000004200 */
[----:B------:R-:W3:Y:S01]  /*19330*/  MUFU.EX2 R61, R61 ;  /* 0x0000003d003d7308 */ /* 0x000ee20000000800 */
[C---:B----4-:R-:W-:Y:S01]  /*19340*/  F2FP.F16.F32.PACK_AB R57, R63.reuse, R60 ;  /* 0x0000003c3f39723e */ /* 0x050fe200000000ff */
[----:B------:R-:W-:-:S04]  /*19350*/  FADD.FTZ R63, R63, R152 ;  /* 0x000000983f3f7221 */ /* 0x000fc80000010000 */
[----:B-----5:R-:W-:Y:S02]  /*19360*/  FADD.FTZ R63, R62, R63 ;  /* 0x0000003f3e3f7221 */ /* 0x020fe40000010000 */
[----:B------:R-:W-:Y:S08]  /*19370*/  MUFU.EX2 R146, R146 ;  /* 0x0000009200927308 */ /* 0x000ff00000000800 */
[----:B------:R-:W4:Y:S01]  /*19380*/  MUFU.EX2 R145, R145 ;  /* 0x0000009100917308 */ /* 0x000f220000000800 */
[C---:B---3--:R-:W-:Y:S01]  /*19390*/  F2FP.F16.F32.PACK_AB R59, R61.reuse, R62 ;  /* 0x0000003e3d3b723e */ /* 0x048fe200000000ff */
[----:B------:R-:W-:-:S06]  /*193a0*/  FADD.FTZ R63, R61, R63 ;  /* 0x0000003f3d3f7221 */ /* 0x000fcc0000010000 */
[C---:B------:R-:W-:Y:S01]  /*193b0*/  HMMA.16816.F32 R8, R56.reuse, R36, R8 ;  /* 0x000000243808723c */ /* 0x040fe20000001808 */
[----:B------:R-:W-:Y:S05]  /*193c0*/  MUFU.EX2 R66, R66 ;  /* 0x0000004200427308 */ /* 0x000fea0000000800 */
[C---:B------:R-:W-:Y:S01]  /*193d0*/  HMMA.16816.F32 R4, R56.reuse, R38, R4 ;  /* 0x000000263804723c */ /* 0x040fe20000001804 */
[----:B------:R-:W3:Y:S02]  /*193e0*/  LDSM.16.MT88.4 R36, [R233+0xf800] ;  /* 0x00f80000e924783b */ /* 0x000ee40000004200 */
        /* <DEDUP_REMOVED lines=8> */
[----:B--2---:R-:W-:Y:S01]  /*19470*/  HMMA.16816.F32 R24, R56, R44, R24 ;  /* 0x0000002c3818723c */ /* 0x004fe20000001818 */
[----:B------:R-:W2:Y:S01]  /*19480*/  MUFU.EX2 R64, R64 ;  /* 0x0000004000407308 */ /* 0x000ea20000000800 */
[----:B-----5:R-:W-:Y:S01]  /*19490*/  F2FP.F16.F32.PACK_AB R54, R74, R66 ;  /* 0x000000424a36723e */ /* 0x020fe200000000ff */
[----:B------:R-:W-:-:S03]  /*194a0*/  FADD.FTZ R66, R66, R146 ;  /* 0x0000009242427221 */ /* 0x000fc60000010000 */
[C---:B------:R-:W-:Y:S01]  /*194b0*/  HMMA.16816.F32 R20, R56.reuse, R46, R20 ;  /* 0x0000002e3814723c */ /* 0x040fe20000001814 */
[----:B------:R-:W5:Y:S01]  /*194c0*/  LDSM.16.MT88.4 R44, [R235+0xf800] ;  /* 0x00f80000eb2c783b */ /* 0x000f620000004200 */
[----:B------:R-:W-:Y:S01]  /*194d0*/  FADD.FTZ R66, R74, R66 ;  /* 0x000000424a427221 */ /* 0x000fe20000010000 */
[----:B------:R-:W-:Y:S03]  /*194e0*/  MUFU.EX2 R70, R70 ;  /* 0x0000004600467308 */ /* 0x000fe60000000800 */
[C---:B-1----:R-:W-:Y:S05]  /*194f0*/  HMMA.16816.F32 R16, R56.reuse, R40, R16 ;  /* 0x000000283810723c */ /* 0x042fea0000001810 */
[----:B------:R-:W1:Y:S01]  /*19500*/  MUFU.EX2 R69, R69 ;  /* 0x0000004500457308 */ /* 0x000e620000000800 */
[----:B------:R-:W-:Y:S01]  /*19510*/  HMMA.16816.F32 R12, R56, R42, R12 ;  /* 0x0000002a380c723c */ /* 0x000fe2000000180c */
[----:B------:R-:W5:Y:S01]  /*19520*/  LDSM.16.MT88.4 R40, [R234+0xf800] ;  /* 0x00f80000ea28783b */ /* 0x000f620000004200 */
[----:B--2---:R-:W-:Y:S01]  /*19530*/  F2FP.F16.F32.PACK_AB R53, R64, R65 ;  /* 0x000000414035723e */ /* 0x004fe200000000ff */
[----:B------:R-:W-:-:S04]  /*19540*/  FADD.FTZ R65, R65, R63 ;  /* 0x0000003f41417221 */ /* 0x000fc80000010000 */
[--C-:B------:R-:W-:Y:S01]  /*19550*/  FFMA.FTZ R58, R68, UR5, -R102.reuse ;  /* 0x00000005443a7c23 */ /* 0x100fe20008010866 */
[----:B------:R-:W-:Y:S01]  /*19560*/  FFMA.FTZ R59, R67, UR5, -R102 ;  /* 0x00000005433b7c23 */ /* 0x000fe20008010866 */
[----:B------:R-:W-:Y:S01]  /*19570*/  FFMA.FTZ R56, R78, UR5, -R120 ;  /* 0x000000054e387c23 */ /* 0x000fe20008010878 */
[--C-:B------:R-:W-:Y:S01]  /*19580*/  FFMA.FTZ R67, R76, UR5, -R102.reuse ;  /* 0x000000054c437c23 */ /* 0x100fe20008010866 */
[----:B------:R-:W-:Y:S01]  /*19590*/  FFMA.FTZ R68, R75, UR5, -R102 ;  /* 0x000000054b447c23 */ /* 0x000fe20008010866 */
[----:B------:R-:W-:Y:S01]  /*195a0*/  MUFU.EX2 R73, R73 ;  /* 0x0000004900497308 */ /* 0x000fe20000000800 */
[--C-:B------:R-:W-:Y:S01]  /*195b0*/  FFMA.FTZ R57, R77, UR5, -R120.reuse ;  /* 0x000000054d397c23 */ /* 0x100fe20008010878 */
[--C-:B------:R-:W-:Y:S01]  /*195c0*/  FFMA.FTZ R75, R92, UR5, -R120.reuse ;  /* 0x000000055c4b7c23 */ /* 0x100fe20008010878 */
[--C-:B------:R-:W-:Y:S01]  /*195d0*/  FFMA.FTZ R77, R91, UR5, -R120.reuse ;  /* 0x000000055b4d7c23 */ /* 0x100fe20008010878 */
[----:B-1----:R-:W-:Y:S01]  /*195e0*/  F2FP.F16.F32.PACK_AB R55, R69, R70 ;  /* 0x000000464537723e */ /* 0x002fe200000000ff */
[----:B------:R-:W-:Y:S01]  /*195f0*/  FFMA.FTZ R76, R90, UR5, -R120 ;  /* 0x000000055a4c7c23 */ /* 0x000fe20008010878 */
[----:B------:R-:W-:Y:S01]  /*19600*/  FFMA.FTZ R78, R83, UR5, -R102 ;  /* 0x00000005534e7c23 */ /* 0x000fe20008010866 */
[--C-:B------:R-:W-:Y:S01]  /*19610*/  FFMA.FTZ R83, R89, UR5, -R120.reuse ;  /* 0x0000000559537c23 */ /* 0x100fe20008010878 */
[----:B------:R-:W1:Y:S01]  /*19620*/  MUFU.EX2 R72, R72 ;  /* 0x0000004800487308 */ /* 0x000e620000000800 */
[--C-:B------:R-:W-:Y:S01]  /*19630*/  FFMA.FTZ R89, R95, UR5, -R120.reuse ;  /* 0x000000055f597c23 */ /* 0x100fe20008010878 */
[----:B------:R-:W-:Y:S01]  /*19640*/  FADD.FTZ R65, R64, R65 ;  /* 0x0000004140417221 */ /* 0x000fe20000010000 */
[C---:B---3--:R-:W-:Y:S01]  /*19650*/  HMMA.16816.F32 R8, R52.reuse, R36, R8 ;  /* 0x000000243408723c */ /* 0x048fe20000001808 */
[--C-:B------:R-:W-:Y:S01]  /*19660*/  FFMA.FTZ R90, R94, UR5, -R120.reuse ;  /* 0x000000055e5a7c23 */ /* 0x100fe20008010878 */
[--C-:B------:R-:W-:Y:S01]  /*19670*/  FFMA.FTZ R91, R93, UR5, -R120.reuse ;  /* 0x000000055d5b7c23 */ /* 0x100fe20008010878 */
[----:B------:R-:W-:Y:S01]  /*19680*/  FADD.FTZ R70, R70, R65 ;  /* 0x0000004146467221 */ /* 0x000fe20000010000 */
[----:B------:R-:W-:Y:S01]  /*19690*/  FFMA.FTZ R92, R101, UR5, -R120 ;  /* 0x00000005655c7c23 */ /* 0x000fe20008010878 */
[----:B------:R-:W-:Y:S01]  /*196a0*/  MUFU.EX2 R71, R71 ;  /* 0x0000004700477308 */ /* 0x000fe20000000800 */
[----:B------:R-:W-:Y:S01]  /*196b0*/  HMMA.16816.F32 R4, R52, R38, R4 ;  /* 0x000000263404723c */ /* 0x000fe20000001804 */
[----:B------:R-:W2:Y:S01]  /*196c0*/  LDSM.16.MT88.4 R36, [R233+0x10000] ;  /* 0x01000000e924783b */ /* 0x000ea20000004200 */
[----:B------:R-:W-:Y:S01]  /*196d0*/  FADD.FTZ R70, R69, R70 ;  /* 0x0000004645467221 */ /* 0x000fe20000010000 */
[----:B------:R-:W-:Y:S01]  /*196e0*/  FFMA.FTZ R93, R100, UR5, -R120 ;  /* 0x00000005645d7c23 */ /* 0x000fe20008010878 */
[----:B------:R-:W-:-:S02]  /*196f0*/  FFMA.FTZ R94, R99, UR5, -R102 ;  /* 0x00000005635e7c23 */ /* 0x000fc40008010866 */
[C---:B----4-:R-:W-:Y:S01]  /*19700*/  HMMA.16816.F32 R32, R52.reuse, R48, R32 ;  /* 0x000000303420723c */ /* 0x050fe20000001820 */
[----:B------:R-:W-:Y:S05]  /*19710*/  MUFU.EX2 R56, R56 ;  /* 0x0000003800387308 */ /* 0x000fea0000000800 */
[C---:B------:R-:W-:Y:S01]  /*19720*/  HMMA.16816.F32 R28, R52.reuse, R50, R28 ;  /* 0x00000032341c723c */ /* 0x040fe2000000181c */
[----:B------:R-:W3:Y:S02]  /*19730*/  LDSM.16.MT88.4 R48, [R236+0x10000] ;  /* 0x01000000ec30783b */ /* 0x000ee40000004200 */
[----:B------:R-:W-:Y:S03]  /*19740*/  MUFU.EX2 R58, R58 ;  /* 0x0000003a003a7308 */ /* 0x000fe60000000800 */
[C---:B-----5:R-:W-:Y:S05]  /*19750*/  HMMA.16816.F32 R24, R52.reuse, R44, R24 ;  /* 0x0000002c3418723c */ /* 0x060fea0000001818 */
[----:B------:R-:W4:Y:S01]  /*19760*/  MUFU.EX2 R59, R59 ;  /* 0x0000003b003b7308 */ /* 0x000f220000000800 */
[C---:B------:R-:W-:Y:S01]  /*19770*/  HMMA.16816.F32 R20, R52.reuse, R46, R20 ;  /* 0x0000002e3414723c */ /* 0x040fe20000001814 */
[----:B------:R-:W5:Y:S05]  /*19780*/  LDSM.16.MT88.4 R44, [R235+0x10000] ;  /* 0x01000000eb2c783b */ /* 0x000f6a0000004200 */
[C---:B------:R-:W-:Y:S01]  /*19790*/  HMMA.16816.F32 R16, R52.reuse, R40, R16 ;  /* 0x000000283410723c */ /* 0x040fe20000001810 */
[----:B------:R-:W-:Y:S05]  /*197a0*/  MUFU.EX2 R67, R67 ;  /* 0x0000004300437308 */ /* 0x000fea0000000800 */
[----:B------:R-:W-:Y:S01]  /*197b0*/  HMMA.16816.F32 R12, R52, R42, R12 ;  /* 0x0000002a340c723c */ /* 0x000fe2000000180c */
[----:B------:R-:W5:Y:S02]  /*197c0*/  LDSM.16.MT88.4 R40, [R234+0x10000] ;  /* 0x01000000ea28783b */ /* 0x000f640000004200 */
[----:B------:R-:W2:Y:S04]  /*197d0*/  MUFU.EX2 R68, R68 ;  /* 0x0000004400447308 */ /* 0x000ea80000000800 */
[----:B-1----:R-:W-:Y:S01]  /*197e0*/  F2FP.F16.F32.PACK_AB R52, R72, R73 ;  /* 0x000000494834723e */ /* 0x002fe200000000ff */
[----:B------:R-:W-:Y:S01]  /*197f0*/  FADD.FTZ R73, R73, R66 ;  /* 0x0000004249497221 */ /* 0x000fe20000010000 */
[C---:B----4-:R-:W-:Y:S01]  /*19800*/  F2FP.F16.F32.PACK_AB R53, R59.reuse, R58 ;  /* 0x0000003a3b35723e */ /* 0x050fe200000000ff */
[----:B------:R-:W-:Y:S01]  /*19810*/  FADD.FTZ R58, R58, R70 ;  /* 0x000000463a3a7221 */ /* 0x000fe20000010000 */
[----:B------:R-:W-:Y:S01]  /*19820*/  F2FP.F16.F32.PACK_AB R54, R56, R71 ;  /* 0x000000473836723e */ /* 0x000fe200000000ff */
[----:B------:R-:W-:Y:S01]  /*19830*/  MUFU.EX2 R57, R57 ;  /* 0x0000003900397308 */ /* 0x000fe20000000800 */
[----:B------:R-:W-:Y:S01]  /*19840*/  FADD.FTZ R73, R72, R73 ;  /* 0x0000004948497221 */ /* 0x000fe20000010000 */
[----:B------:R-:W-:-:S03]  /*19850*/  FADD.FTZ R58, R59, R58 ;  /* 0x0000003a3b3a7221 */ /* 0x000fc60000010000 */
[----:B------:R-:W-:Y:S01]  /*19860*/  FADD.FTZ R71, R71, R73 ;  /* 0x0000004947477221 */ /* 0x000fe20000010000 */
[----:B--2---:R-:W-:Y:S02]  /*19870*/  F2FP.F16.F32.PACK_AB R55, R68, R67 ;  /* 0x000000434437723e */ /* 0x004fe400000000ff */
        /* <DEDUP_REMOVED lines=15> */
[----:B------:R-:W-:Y:S01]  /*19970*/  HMMA.16816.F32 R20, R52, R46, R20 ;  /* 0x0000002e3414723c */ /* 0x000fe20000001814 */
[----:B-1----:R-:W-:Y:S01]  /*19980*/  F2FP.F16.F32.PACK_AB R44, R75, R57 ;  /* 0x000000394b2c723e */ /* 0x002fe200000000ff */
[----:B------:R-:W-:-:S04]  /*19990*/  FADD.FTZ R57, R57, R71 ;  /* 0x0000004739397221 */ /* 0x000fc80000010000 */
[----:B------:R-:W-:Y:S01]  /*199a0*/  HMMA.16816.F32 R16, R52, R40, R16 ;  /* 0x000000283410723c */ /* 0x000fe20000001810 */
[----:B------:R-:W-:Y:S01]  /*199b0*/  MUFU.EX2 R81, R81 ;  /* 0x0000005100517308 */ /* 0x000fe20000000800 */
[----:B----4-:R-:W-:Y:S01]  /*199c0*/  F2FP.F16.F32.PACK_AB R46, R76, R77 ;  /* 0x0000004d4c2e723e */ /* 0x010fe200000000ff */
[----:B------:R-:W-:-:S03]  /*199d0*/  FADD.FTZ R57, R75, R57 ;  /* 0x000000394b397221 */ /* 0x000fc60000010000 */
[----:B------:R-:W-:Y:S01]  /*199e0*/  HMMA.16816.F32 R12, R52, R42, R12 ;  /* 0x0000002a340c723c */ /* 0x000fe2000000180c */
[----:B------:R-:W1:Y:S01]  /*199f0*/  LDSM.16.MT88.4 R40, [R235+0x10800] ;  /* 0x01080000eb28783b */ /* 0x000e620000004200 */
[----:B------:R-:W-:Y:S01]  /*19a00*/  FADD.FTZ R77, R77, R57 ;  /* 0x000000394d4d7221 */ /* 0x000fe20000010000 */
[----:B------:R-:W4:Y:S01]  /*19a10*/  MUFU.EX2 R80, R80 ;  /* 0x0000005000507308 */ /* 0x000f220000000800 */
[C---:B-----5:R-:W-:Y:S01]  /*19a20*/  F2FP.F16.F32.PACK_AB R45, R3.reuse, R78 ;  /* 0x0000004e032d723e */ /* 0x060fe200000000ff */
[----:B------:R-:W5:Y:S01]  /*19a30*/  LDSM.16.MT88.4 R52, [R233+0x10800] ;  /* 0x01080000e934783b */ /* 0x000f620000004200 */
[--C-:B------:R-:W-:Y:S01]  /*19a40*/  FFMA.FTZ R82, R88, UR5, -R120.reuse ;  /* 0x0000000558527c23 */ /* 0x100fe20008010878 */
[----:B------:R-:W-:Y:S01]  /*19a50*/  FFMA.FTZ R88, R96, UR5, -R120 ;  /* 0x0000000560587c23 */ /* 0x000fe20008010878 */
[----:B------:R-:W-:Y:S01]  /*19a60*/  FADD.FTZ R78, R78, R67 ;  /* 0x000000434e4e7221 */ /* 0x000fe20000010000 */
[----:B------:R-:W-:Y:S02]  /*19a70*/  FADD.FTZ R77, R76, R77 ;  /* 0x0000004d4c4d7221 */ /* 0x000fe40000010000 */
[----:B------:R-:W-:Y:S01]  /*19a80*/  MUFU.EX2 R83, R83 ;  /* 0x0000005300537308 */ /* 0x000fe20000000800 */
[----:B------:R-:W-:-:S07]  /*19a90*/  FADD.FTZ R78, R3, R78 ;  /* 0x0000004e034e7221 */ /* 0x000fce0000010000 */
[----:B------:R-:W1:Y:S01]  /*19aa0*/  MUFU.EX2 R82, R82 ;  /* 0x0000005200527308 */ /* 0x000e620000000800 */
[----:B----4-:R-:W-:Y:S01]  /*19ab0*/  F2FP.F16.F32.PACK_AB R47, R80, R81 ;  /* 0x00000051502f723e */ /* 0x010fe200000000ff */
[----:B------:R-:W-:-:S04]  /*19ac0*/  FADD.FTZ R81, R81, R78 ;  /* 0x0000004e51517221 */ /* 0x000fc80000010000 */
[----:B------:R-:W-:Y:S02]  /*19ad0*/  FADD.FTZ R81, R80, R81 ;  /* 0x0000005150517221 */ /* 0x000fe40000010000 */
[C---:B--2---:R-:W-:Y:S01]  /*19ae0*/  HMMA.16816.F32 R16, R44.reuse, R36, R16 ;  /* 0x000000242c10723c */ /* 0x044fe20000001810 */
[----:B------:R-:W-:Y:S05]  /*19af0*/  MUFU.EX2 R88, R88 ;  /* 0x0000005800587308 */ /* 0x000fea0000000800 */
[C---:B------:R-:W-:Y:S01]  /*19b00*/  HMMA.16816.F32 R12, R44.reuse, R38, R12 ;  /* 0x000000262c0c723c */ /* 0x040fe2000000180c */
[----:B------:R-:W2:Y:S02]  /*19b10*/  LDSM.16.MT88.4 R36, [R235+0x11000] ;  /* 0x01100000eb24783b */ /* 0x000ea40000004200 */
[----:B------:R-:W4:Y:S03]  /*19b20*/  MUFU.EX2 R89, R89 ;  /* 0x0000005900597308 */ /* 0x000f260000000800 */
[C---:B---3--:R-:W-:Y:S05]  /*19b30*/  HMMA.16816.F32 R32, R44.reuse, R48, R32 ;  /* 0x000000302c20723c */ /* 0x048fea0000001820 */
[----:B------:R-:W-:Y:S01]  /*19b40*/  MUFU.EX2 R79, R79 ;  /* 0x0000004f004f7308 */ /* 0x000fe20000000800 */
[----:B------:R-:W-:Y:S01]  /*19b50*/  HMMA.16816.F32 R28, R44, R50, R28 ;  /* 0x000000322c1c723c */ /* 0x000fe2000000181c */
[----:B-1----:R-:W-:Y:S01]  /*19b60*/  F2FP.F16.F32.PACK_AB R48, R82, R83 ;  /* 0x000000535230723e */ /* 0x002fe200000000ff */
[----:B------:R-:W-:-:S04]  /*19b70*/  FADD.FTZ R83, R83, R77 ;  /* 0x0000004d53537221 */ /* 0x000fc80000010000 */
[----:B------:R-:W-:Y:S01]  /*19b80*/  HMMA.16816.F32 R24, R44, R40, R24 ;  /* 0x000000282c18723c */ /* 0x000fe20000001818 */
[----:B------:R-:W1:Y:S01]  /*19b90*/  MUFU.EX2 R87, R87 ;  /* 0x0000005700577308 */ /* 0x000e620000000800 */
[----:B----4-:R-:W-:Y:S01]  /*19ba0*/  F2FP.F16.F32.PACK_AB R50, R89, R88 ;  /* 0x000000585932723e */ /* 0x010fe200000000ff */
[----:B------:R-:W-:-:S03]  /*19bb0*/  FADD.FTZ R83, R82, R83 ;  /* 0x0000005352537221 */ /* 0x000fc60000010000 */
[C---:B------:R-:W-:Y:S01]  /*19bc0*/  HMMA.16816.F32 R20, R44.reuse, R42, R20 ;  /* 0x0000002a2c14723c */ /* 0x040fe20000001814 */
[----:B------:R-:W3:Y:S01]  /*19bd0*/  LDSM.16.MT88.4 R40, [R236+0x11000] ;  /* 0x01100000ec28783b */ /* 0x000ee20000004200 */
[----:B------:R-:W-:Y:S01]  /*19be0*/  FADD.FTZ R88, R88, R83 ;  /* 0x0000005358587221 */ /* 0x000fe20000010000 */
[----:B------:R-:W-:Y:S03]  /*19bf0*/  MUFU.EX2 R86, R86 ;  /* 0x0000005600567308 */ /* 0x000fe60000000800 */
[----:B-----5:R-:W-:Y:S01]  /*19c00*/  HMMA.16816.F32 R8, R44, R52, R8 ;  /* 0x000000342c08723c */ /* 0x020fe20000001808 */
[----:B------:R-:W-:-:S04]  /*19c10*/  FADD.FTZ R88, R89, R88 ;  /* 0x0000005859587221 */ /* 0x000fc80000010000 */
[----:B------:R-:W4:Y:S01]  /*19c20*/  MUFU.EX2 R85, R85 ;  /* 0x0000005500557308 */ /* 0x000f220000000800 */
[----:B------:R-:W-:Y:S01]  /*19c30*/  HMMA.16816.F32 R4, R44, R54, R4 ;  /* 0x000000362c04723c */ /* 0x000fe20000001804 */
[----:B------:R-:W5:Y:S01]  /*19c40*/  LDSM.16.MT88.4 R44, [R234+0x11000] ;  /* 0x01100000ea2c783b */ /* 0x000f620000004200 */
[----:B-1----:R-:W-:Y:S01]  /*19c50*/  F2FP.F16.F32.PACK_AB R49, R87, R79 ;  /* 0x0000004f5731723e */ /* 0x002fe200000000ff */
[----:B------:R-:W-:Y:S02]  /*19c60*/  FADD.FTZ R79, R79, R81 ;  /* 0x000000514f4f7221 */ /* 0x000fe40000010000 */
[----:B------:R-:W1:Y:S02]  /*19c70*/  LDSM.16.MT88.4 R52, [R233+0x11000] ;  /* 0x01100000e934783b */ /* 0x000e640000004200 */
[----:B------:R-:W2:Y:S01]  /*19c80*/  MUFU.EX2 R90, R90 ;  /* 0x0000005a005a7308 */ /* 0x000ea20000000800 */
[----:B------:R-:W-:-:S07]  /*19c90*/  FADD.FTZ R79, R87, R79 ;  /* 0x0000004f574f7221 */ /* 0x000fce0000010000 */
[----:B------:R-:W3:Y:S01]  /*19ca0*/  MUFU.EX2 R91, R91 ;  /* 0x0000005b005b7308 */ /* 0x000ee20000000800 */
[----:B----4-:R-:W-:Y:S01]  /*19cb0*/  F2FP.F16.F32.PACK_AB R51, R85, R86 ;  /* 0x000000565533723e */ /* 0x010fe200000000ff */
[----:B------:R-:W-:-:S04]  /*19cc0*/  FADD.FTZ R86, R86, R79 ;  /* 0x0000004f56567221 */ /* 0x000fc80000010000 */
[----:B------:R-:W-:Y:S02]  /*19cd0*/  FADD.FTZ R86, R85, R86 ;  /* 0x0000005655567221 */ /* 0x000fe40000010000 */
[----:B--2---:R-:W-:Y:S01]  /*19ce0*/  HMMA.16816.F32 R24, R48, R36, R24 ;  /* 0x000000243018723c */ /* 0x004fe20000001818 */
[----:B------:R-:W2:Y:S01]  /*19cf0*/  MUFU.EX2 R92, R92 ;  /* 0x0000005c005c7308 */ /* 0x000ea20000000800 */
[----:B------:R-:W-:-:S04]  /*19d00*/  FADD.FTZ R88, R90, R88 ;  /* 0x000000585a587221 */ /* 0x000fc80000010000 */
[C---:B------:R-:W-:Y:S01]  /*19d10*/  HMMA.16816.F32 R20, R48.reuse, R38, R20 ;  /* 0x000000263014723c */ /* 0x040fe20000001814 */
[----:B------:R-:W4:Y:S02]  /*19d20*/  LDSM.16.MT88.4 R36, [R236+0x11800] ;  /* 0x01180000ec24783b */ /* 0x000f240000004200 */
[----:B------:R-:W1:Y:S01]  /*19d30*/  MUFU.EX2 R93, R93 ;  /* 0x0000005d005d7308 */ /* 0x000e620000000800 */
[C---:B---3--:R-:W-:Y:S01]  /*19d40*/  F2FP.F16.F32.PACK_AB R132, R91.reuse, R90 ;  /* 0x0000005a5b84723e */ /* 0x048fe200000000ff */
[----:B------:R-:W-:Y:S01]  /*19d50*/  FADD.FTZ R88, R91, R88 ;  /* 0x000000585b587221 */ /* 0x000fe20000010000 */
[C---:B------:R-:W-:Y:S05]  /*19d60*/  HMMA.16816.F32 R28, R48.reuse, R42, R28 ;  /* 0x0000002a301c723c */ /* 0x040fea000000181c */
[----:B------:R-:W3:Y:S01]  /*19d70*/  MUFU.EX2 R84, R84 ;  /* 0x0000005400547308 */ /* 0x000ee20000000800 */
[----:B-----5:R-:W-:Y:S01]  /*19d80*/  HMMA.16816.F32 R16, R48, R44, R16 ;  /* 0x0000002c3010723c */ /* 0x020fe20000001810 */
[----:B--2---:R-:W-:-:S05]  /*19d90*/  FADD.FTZ R88, R92, R88 ;  /* 0x000000585c587221 */ /* 0x004fca0000010000 */
[C---:B------:R-:W-:Y:S01]  /*19da0*/  HMMA.16816.F32 R32, R48.reuse, R40, R32 ;  /* 0x000000283020723c */ /* 0x040fe20000001820 */
[--C-:B------:R-:W-:Y:S01]  /*19db0*/  FFMA.FTZ R44, R98, UR5, -R102.reuse ;  /* 0x00000005622c7c23 */ /* 0x100fe20008010866 */
[----:B------:R-:W-:Y:S01]  /*19dc0*/  FFMA.FTZ R45, R97, UR5, -R102 ;  /* 0x00000005612d7c23 */ /* 0x000fe20008010866 */
[----:B------:R-:W2:Y:S01]  /*19dd0*/  MUFU.EX2 R94, R94 ;  /* 0x0000005e005e7308 */ /* 0x000ea20000000800 */
[C---:B-1----:R-:W-:Y:S01]  /*19de0*/  F2FP.F16.F32.PACK_AB R134, R93.reuse, R92 ;  /* 0x0000005c5d86723e */ /* 0x042fe200000000ff */
[----:B------:R-:W1:Y:S01]  /*19df0*/  LDSM.16.MT88.4 R40, [R235+0x11800] ;  /* 0x01180000eb28783b */ /* 0x000e620000004200 */
[----:B------:R-:W-:Y:S01]  /*19e00*/  HMMA.16816.F32 R12, R48, R46, R12 ;  /* 0x0000002e300c723c */ /* 0x000fe2000000180c */
[----:B------:R-:W-:Y:S01]  /*19e10*/  FADD.FTZ R3, R93, R88 ;  /* 0x000000585d037221 */ /* 0x000fe20000010000 */
[----:B---3--:R-:W-:-:S03]  /*19e20*/  FADD.FTZ R86, R84, R86 ;  /* 0x0000005654567221 */ /* 0x008fc60000010000 */
[----:B------:R-:W3:Y:S01]  /*19e30*/  MUFU.EX2 R44, R44 ;  /* 0x0000002c002c7308 */ /* 0x000ee20000000800 */
[C---:B------:R-:W-:Y:S06]  /*19e40*/  HMMA.16816.F32 R8, R48.reuse, R52, R8 ;  /* 0x000000343008723c */ /* 0x040fec0000001808 */
[----:B------:R-:W-:Y:S01]  /*19e50*/  HMMA.16816.F32 R4, R48, R54, R4 ;  /* 0x000000363004723c */ /* 0x000fe20000001804 */
[----:B------:R-:W5:Y:S01]  /*19e60*/  MUFU.EX2 R45, R45 ;  /* 0x0000002d002d7308 */ /* 0x000f620000000800 */
[C---:B--2---:R-:W-:Y:S01]  /*19e70*/  F2FP.F16.F32.PACK_AB R133, R94.reuse, R84 ;  /* 0x000000545e85723e */ /* 0x044fe200000000ff */
[----:B------:R-:W-:-:S04]  /*19e80*/  FADD.FTZ R86, R94, R86 ;  /* 0x000000565e567221 */ /* 0x000fc80000010000 */
[----:B---3--:R-:W-:Y:S01]  /*19e90*/  FADD.FTZ R86, R44, R86 ;  /* 0x000000562c567221 */ /* 0x008fe20000010000 */
[----:B-----5:R-:W-:-:S03]  /*19ea0*/  F2FP.F16.F32.PACK_AB R135, R45, R44 ;  /* 0x0000002c2d87723e */ /* 0x020fc600000000ff */
[----:B------:R-:W-:-:S05]  /*19eb0*/  FADD.FTZ R252, R45, R86 ;  /* 0x000000562dfc7221 */ /* 0x000fca0000010000 */
[----:B------:R-:W-:Y:S01]  /*19ec0*/  STL [R1], R252 ;  /* 0x000000fc01007387 */ /* 0x000fe20000100800 */
[C---:B----4-:R-:W-:Y:S03]  /*19ed0*/  HMMA.16816.F32 R156, R132.reuse, R38, R28 ;  /* 0x00000026849c723c */ /* 0x050fe6000000181c */
[----:B------:R-:W2:Y:S03]  /*19ee0*/  LDSM.16.MT88.4 R28, [R233+0x11800] ;  /* 0x01180000e91c783b */ /* 0x000ea60000004200 */
[C---:B------:R-:W-:Y:S01]  /*19ef0*/  HMMA.16816.F32 R144, R132.reuse, R140, R16 ;  /* 0x0000008c8490723c */ /* 0x040fe20000001810 */
[----:B------:R3:W-:Y:S05]  /*19f00*/  STL [R1+0x4], R3 ;  /* 0x0000040301007387 */ /* 0x0007ea0000100800 */
[C---:B------:R-:W-:Y:S06]  /*19f10*/  HMMA.16816.F32 R160, R132.reuse, R36, R32 ;  /* 0x0000002484a0723c */ /* 0x040fec0000001820 */
[C---:B-1----:R-:W-:Y:S06]  /*19f20*/  HMMA.16816.F32 R152, R132.reuse, R40, R24 ;  /* 0x000000288498723c */ /* 0x042fec0000001818 */
[C---:B------:R-:W-:Y:S06]  /*19f30*/  HMMA.16816.F32 R148, R132.reuse, R42, R20 ;  /* 0x0000002a8494723c */ /* 0x040fec0000001814 */
[C---:B------:R-:W-:Y:S06]  /*19f40*/  HMMA.16816.F32 R140, R132.reuse, R142, R12 ;  /* 0x0000008e848c723c */ /* 0x040fec000000180c */
[C---:B--2---:R-:W-:Y:S06]  /*19f50*/  HMMA.16816.F32 R136, R132.reuse, R28, R8 ;  /* 0x0000001c8488723c */ /* 0x044fec0000001808 */
[----:B------:R-:W-:Y:S01]  /*19f60*/  HMMA.16816.F32 R132, R132, R30, R4 ;  /* 0x0000001e8484723c */ /* 0x000fe20000001804 */
[----:B---3--:R-:W-:Y:S05]  /*19f70*/  @!P0 BRA `(.L_x_2733) ;  /* 0x0000006400d48947 */ /* 0x008fea0003800000 */
[----:B------:R-:W-:Y:S01]  /*19f80*/  PLOP3.LUT P0, PT, PT, PT, UP1, 0x40, 0x0 ;  /* 0x000000000000781c */ /* 0x000fe20003f0e818 */
[----:B------:R-:W-:-:S04]  /*19f90*/  DEPBAR.LE SB0, 0x0 ;  /* 0x000080000000791a */ /* 0x000fc80000000000 */
[----:B------:R-:W-:Y:S01]  /*19fa0*/  UIADD3 UR11, UR58, -0x2, URZ ;  /* 0xfffffffe3a0b7890 */ /* 0x000fe2000fffe03f */
[----:B------:R-:W-:Y:S07]  /*19fb0*/  BAR.SYNC.DEFER_BLOCKING 0x0 ;  /* 0x0000000000007b1d */ /* 0x000fee0000010000 */
[----:B------:R-:W-:Y:S05]  /*19fc0*/  @P0 BRA `(.L_x_2734) ;  /* 0x0000000000fc0947 */ /* 0x000fea0003800000 */
        /* <DEDUP_REMOVED lines=63> */
.L_x_2734:
[----:B------:R-:W-:Y:S02]  /*1a3c0*/  ULDC UR4, c[0x0][0x250] ;  /* 0x0000940000047ab9 */ /* 0x000fe40000000800 */
[----:B------:R-:W-:-:S06]  /*1a3d0*/  USHF.L.U32 UR5, UR4, 0x8, URZ ;  /* 0x0000000804057899 */ /* 0x000fcc000800063f */
[----:B------:R-:W-:-:S04]  /*1a3e0*/  IADD3 R6, RZ, -UR5, RZ ;  /* 0x80000005ff067c10 */ /* 0x000fc8000fffe0ff */
[----:B------:R-:W-:-:S07]  /*1a3f0*/  SHF.R.S32.HI R4, RZ, 0x1f, R6 ;  /* 0x0000001fff047819 */ /* 0x000fce0000011406 */
.L_x_2735:
[----:B------:R-:W-:Y:S01]  /*1a400*/  USHF.L.U32 UR5, UR4, 0x5, URZ ;  /* 0x0000000504057899 */ /* 0x000fe2000800063f */
[----:B------:R-:W-:Y:S01]  /*1a410*/  LEA R247, P0, R6, R247, 0x1 ;  /* 0x000000f706f77211 */ /* 0x000fe200078008ff */
[----:B------:R-:W-:Y:S01]  /*1a420*/  ULDC UR8, c[0x0][0x254] ;  /* 0x0000950000087ab9 */ /* 0x000fe20000000800 */
[----:B------:R-:W-:Y:S01]  /*1a430*/  IMAD R200, R166, 0x2, R241 ;  /* 0x00000002a6c87824 */ /* 0x000fe200078e02f1 */
[----:B------:R-:W-:Y:S01]  /*1a440*/  USHF.L.U64.HI UR4, UR4, 0x5, UR8 ;  /* 0x0000000504047899 */ /* 0x000fe20008010208 */
[----:B------:R-:W-:Y:S01]  /*1a450*/  LEA.HI.X R246, R6, R246, R4, 0x1, P0 ;  /* 0x000000f606f67211 */ /* 0x000fe200000f0c04 */
[----:B------:R-:W-:Y:S01]  /*1a460*/  IMAD.MOV.U32 R6, RZ, RZ, R247 ;  /* 0x000000ffff067224 */ /* 0x000fe200078e00f7 */
[----:B------:R-:W-:Y:S01]  /*1a470*/  IADD3 R4, P0, R247, UR5, RZ ;  /* 0x00000005f7047c10 */ /* 0x000fe2000ff1e0ff */
[----:B------:R-:W-:Y:S01]  /*1a480*/  VIADD R180, R238, 0x2000 ;  /* 0x00002000eeb47836 */ /* 0x000fe20000000000 */
[----:B------:R-:W1:Y:S01]  /*1a490*/  S2R R3, SR_TID.X ;  /* 0x0000000000037919 */ /* 0x000e620000002100 */
[----:B------:R-:W-:Y:S01]  /*1a4a0*/  IMAD.MOV.U32 R7, RZ, RZ, R246 ;  /* 0x000000ffff077224 */ /* 0x000fe200078e00f6 */
[----:B------:R-:W-:Y:S01]  /*1a4b0*/  IADD3.X R5, R246, UR4, RZ, P0, !PT ;  /* 0x00000004f6057c10 */ /* 0x000fe200087fe4ff */
[----:B------:R-:W-:Y:S01]  /*1a4c0*/  VIADD R184, R238, 0x1800 ;  /* 0x00001800eeb87836 */ /* 0x000fe20000000000 */
[----:B------:R-:W-:Y:S01]  /*1a4d0*/  IADD3 R18, P0, R4, UR5, RZ ;  /* 0x0000000504127c10 */ /* 0x000fe2000ff1e0ff */
[C---:B------:R-:W-:Y:S01]  /*1a4e0*/  VIADD R192, R238.reuse, 0x5800 ;  /* 0x00005800eec07836 */ /* 0x040fe20000000000 */
[----:B------:R-:W-:Y:S01]  /*1a4f0*/  @!PT LDS RZ, [RZ] ;  /* 0x00000000fffff984 */ /* 0x000fe20000000800 */
[----:B------:R-:W-:Y:S01]  /*1a500*/  @!PT LDS RZ, [RZ] ;  /* 0x00000000fffff984 */ /* 0x000fe20000000800 */
[----:B------:R-:W-:Y:S01]  /*1a510*/  @!PT LDS RZ, [RZ] ;  /* 0x00000000fffff984 */ /* 0x000fe20000000800 */
[----:B------:R2:W-:Y:S01]  /*1a520*/  LDGSTS.E.BYPASS.LTC128B.128 [R250+0xa000], desc[UR6][R6.64] ;  /* 0x0a00000006fa7fae */ /* 0x0005e2000b901d46 */
[----:B------:R-:W-:Y:S01]  /*1a530*/  VIADD R196, R238, 0x5000 ;  /* 0x00005000eec47836 */ /* 0x000fe20000000000 */
[----:B------:R-:W-:Y:S01]  /*1a540*/  IADD3.X R19, R5, UR4, RZ, P0, !PT ;  /* 0x0000000405137c10 */ /* 0x000fe200087fe4ff */
[----:B------:R-:W-:Y:S01]  /*1a550*/  UISETP.GE.AND UP0, UPT, UR58, 0x3, UPT ;  /* 0x000000033a00788c */ /* 0x000fe2000bf06270 */
        /* <DEDUP_REMOVED lines=30> */
[----:B------:R-:W-:Y:S02]  /*1a740*/  IADD3.X R11, R15, UR4, RZ, P0, !PT ;  /* 0x000000040f0b7c10 */ /* 0x000fe400087fe4ff */
[----:B--2---:R-:W-:-:S03]  /*1a750*/  IADD3 R8, P0, R10, UR5, RZ ;  /* 0x000000050a087c10 */ /* 0x004fc6000ff1e0ff */
[----:B------:R-:W-:Y:S01]  /*1a760*/  LDGSTS.E.BYPASS.LTC128B.128 [R250+0x10000], desc[UR6][R10.64] ;  /* 0x100000000afa7fae */ /* 0x000fe2000b901d46 */
[----:B------:R-:W-:-:S05]  /*1a770*/  IADD3.X R9, R11, UR4, RZ, P0, !PT ;  /* 0x000000040b097c10 */ /* 0x000fca00087fe4ff */
[----:B------:R2:W-:Y:S01]  /*1a780*/  LDGSTS.E.BYPASS.LTC128B.128 [R250+0x10800], desc[UR6][R8.64] ;  /* 0x1080000008fa7fae */ /* 0x0005e2000b901d46 */
[----:B---3--:R-:W-:-:S04]  /*1a790*/  IADD3 R4, P0, R8, UR5, RZ ;  /* 0x0000000508047c10 */ /* 0x008fc8000ff1e0ff */
[----:B------:R-:W-:Y:S02]  /*1a7a0*/  IADD3.X R5, R9, UR4, RZ, P0, !PT ;  /* 0x0000000409057c10 */ /* 0x000fe400087fe4ff */
[----:B------:R-:W-:-:S03]  /*1a7b0*/  IADD3 R6, P0, R4, UR5, RZ ;  /* 0x0000000504067c10 */ /* 0x000fc6000ff1e0ff */
[----:B------:R-:W-:Y:S01]  /*1a7c0*/  LDGSTS.E.BYPASS.LTC128B.128 [R250+0x11000], desc[UR6][R4.64] ;  /* 0x1100000004fa7fae */ /* 0x000fe2000b901d46 */
[----:B------:R-:W-:Y:S01]  /*1a7d0*/  IADD3.X R7, R5, UR4, RZ, P0, !PT ;  /* 0x0000000405077c10 */ /* 0x000fe200087fe4ff */
[----:B------:R-:W-:-:S04]  /*1a7e0*/  USHF.L.U32 UR4, UR11, 0x8, URZ ;  /* 0x000000080b047899 */ /* 0x000fc8000800063f */
[----:B------:R3:W-:Y:S04]  /*1a7f0*/  LDGSTS.E.BYPASS.LTC128B.128 [R250+0x11800], desc[UR6][R6.64] ;  /* 0x1180000006fa7fae */ /* 0x0007e8000b901d46 */
[----:B------:R-:W-:Y:S04]  /*1a800*/  LDSM.16.M88.4 R208, [R241] ;  /* 0x00000000f1d0783b */ /* 0x000fe80000000200 */
[----:B------:R-:W5:Y:S04]  /*1a810*/  LDSM.16.M88.4 R60, [R240+0x3000] ;  /* 0x00300000f03c783b */ /* 0x000f680000000200 */
[----:B------:R-:W-:Y:S04]  /*1a820*/  LDSM.16.M88.4 R204, [R189] ;  /* 0x00000000bdcc783b */ /* 0x000fe80000000200 */
[----:B------:R-:W-:Y:S04]  /*1a830*/  LDSM.16.M88.4 R32, [R188+0x3000] ;  /* 0x00300000bc20783b */ /* 0x000fe80000000200 */
[----:B------:R-:W-:Y:S04]  /*1a840*/  LDSM.16.M88.4 R28, [R240+0x5000] ;  /* 0x00500000f01c783b */ /* 0x000fe80000000200 */
[----:B------:R-:W2:Y:S04]  /*1a850*/  LDSM.16.M88.4 R44, [R240+0x4000] ;  /* 0x00400000f02c783b */ /* 0x000ea80000000200 */
[----:B------:R-:W3:Y:S04]  /*1a860*/  LDSM.16.M88.4 R52, [R240+0x3800] ;  /* 0x00380000f034783b */ /* 0x000ee80000000200 */
[----:B------:R-:W3:Y:S04]  /*1a870*/  LDSM.16.M88.4 R84, [R188+0x5000] ;  /* 0x00500000bc54783b */ /* 0x000ee80000000200 */
[----:B------:R-:W3:Y:S04]  /*1a880*/  LDSM.16.M88.4 R168, [R240+0x7000] ;  /* 0x00700000f0a8783b */ /* 0x000ee80000000200 */
[----:B----4-:R-:W4:Y:S04]  /*1a890*/  LDSM.16.M88.4 R16, [R188+0x4000] ;  /* 0x00400000bc10783b */ /* 0x010f280000000200 */
[----:B-1----:R-:W1:Y:S01]  /*1a8a0*/  LDSM.16.M88.4 R12, [R240+0x6000] ;  /* 0x00600000f00c783b */ /* 0x002e620000000200 */
[C---:B-----5:R-:W-:Y:S03]  /*1a8b0*/  HMMA.16816.F32 R64, R208.reuse, R60, RZ ;  /* 0x0000003cd040723c */ /* 0x060fe600000018ff */
[----:B------:R-:W5:Y:S04]  /*1a8c0*/  LDSM.16.M88.4 R24, [R188+0x3800] ;  /* 0x00380000bc18783b */ /* 0x000f680000000200 */
[----:B------:R-:W5:Y:S01]  /*1a8d0*/  LDSM.16.M88.4 R20, [R240+0x5800] ;  /* 0x00580000f014783b */ /* 0x000f620000000200 */
[C---:B------:R-:W-:Y:S03]  /*1a8e0*/  HMMA.16816.F32 R60, R208.reuse, R62, RZ ;  /* 0x0000003ed03c723c */ /* 0x040fe600000018ff */
[----:B------:R-:W5:Y:S04]  /*1a8f0*/  LDSM.16.M88.4 R76, [R240+0x2000] ;  /* 0x00200000f04c783b */ /* 0x000f680000000200 */
[----:B------:R-:W-:Y:S01]  /*1a900*/  LDSM.16.M88.4 R88, [R188+0x6000] ;  /* 0x00600000bc58783b */ /* 0x000fe20000000200 */
[C---:B--2---:R-:W-:Y:S03]  /*1a910*/  HMMA.16816.F32 R48, R208.reuse, R44, RZ ;  /* 0x0000002cd030723c */ /* 0x044fe600000018ff */
[----:B------:R-:W-:Y:S04]  /*1a920*/  LDSM.16.M88.4 R92, [R188+0x5800] ;  /* 0x00580000bc5c783b */ /* 0x000fe80000000200 */
[----:B------:R-:W-:Y:S01]  /*1a930*/  LDSM.16.M88.4 R100, [R240+0x9000] ;  /* 0x00900000f064783b */ /* 0x000fe20000000200 */
[----:B------:R-:W-:Y:S03]  /*1a940*/  HMMA.16816.F32 R44, R208, R46, RZ ;  /* 0x0000002ed02c723c */ /* 0x000fe600000018ff */
[----:B------:R-:W-:Y:S03]  /*1a950*/  LDSM.16.M88.4 R116, [R240+0x8000] ;  /* 0x00800000f074783b */ /* 0x000fe60000000200 */
[C---:B------:R-:W-:Y:S01]  /*1a960*/  HMMA.16816.F32 R64, R204.reuse, R32, R64 ;  /* 0x00000020cc40723c */ /* 0x040fe20000001840 */
[----:B------:R-:W-:Y:S04]  /*1a970*/  LDSM.16.M88.4 R68, [R240+0x2800] ;  /* 0x00280000f044783b */ /* 0x000fe80000000200 */
[----:B------:R-:W-:Y:S01]  /*1a980*/  LDSM.16.M88.4 R124, [R240+0x7800] ;  /* 0x00780000f07c783b */ /* 0x000fe20000000200 */
[----:B------:R-:W-:Y:S03]  /*1a990*/  HMMA.16816.F32 R60, R204, R34, R60 ;  /* 0x00000022cc3c723c */ /* 0x000fe6000000183c */
[----:B------:R-:W-:Y:S03]  /*1a9a0*/  LDSM.16.M88.4 R8, [R188+0x2000] ;  /* 0x00200000bc08783b */ /* 0x000fe60000000200 */
[C---:B------:R-:W-:Y:S01]  /*1a9b0*/  HMMA.16816.F32 R32, R208.reuse, R28, RZ ;  /* 0x0000001cd020723c */ /* 0x040fe200000018ff */
[----:B------:R-:W-:Y:S04]  /*1a9c0*/  LDSM.16.M88.4 R36, [R240+0x4800] ;  /* 0x00480000f024783b */ /* 0x000fe80000000200 */
[----:B---3--:R-:W-:Y:S01]  /*1a9d0*/  LDSM.16.M88.4 R4, [R188+0x2800] ;  /* 0x00280000bc04783b */ /* 0x008fe20000000200 */
[C---:B------:R-:W-:Y:S03]  /*1a9e0*/  HMMA.16816.F32 R28, R208.reuse, R30, RZ ;  /* 0x0000001ed01c723c */ /* 0x040fe600000018ff */
[----:B------:R-:W-:Y:S03]  /*1a9f0*/  LDSM.16.M88.4 R200, [R200] ;  /* 0x00000000c8c8783b */ /* 0x000fe60000000200 */
[C---:B------:R-:W-:Y:S01]  /*1aa00*/  HMMA.16816.F32 R56, R208.reuse, R52, RZ ;  /* 0x00000034d038723c */ /* 0x040fe200000018ff */
[----:B------:R-:W-:Y:S04]  /*1aa10*/  LDSM.16.M88.4 R108, [R240+0x8800] ;  /* 0x00880000f06c783b */ /* 0x000fe80000000200 */
[----:B------:R-:W-:Y:S01]  /*1aa20*/  LDSM.16.M88.4 R96, [R188+0x6800] ;  /* 0x00680000bc60783b */ /* 0x000fe20000000200 */
[----:B------:R-:W-:Y:S03]  /*1aa30*/  HMMA.16816.F32 R52, R208, R54, RZ ;  /* 0x00000036d034723c */ /* 0x000fe600000018ff */
[----:B------:R-:W-:Y:S03]  /*1aa40*/  LDSM.16.M88.4 R180, [R180] ;  /* 0x00000000b4b4783b */ /* 0x000fe60000000200 */
[C---:B------:R-:W-:Y:S01]  /*1aa50*/  HMMA.16816.F32 R32, R204.reuse, R84, R32 ;  /* 0x00000054cc20723c */ /* 0x040fe20000001820 */
[----:B------:R-:W-:Y:S04]  /*1aa60*/  LDSM.16.M88.4 R176, [R188+0x8800] ;  /* 0x00880000bcb0783b */ /* 0x000fe80000000200 */
[----:B------:R-:W-:Y:S01]  /*1aa70*/  LDSM.16.M88.4 R184, [R184] ;  /* 0x00000000b8b8783b */ /* 0x000fe20000000200 */
[----:B------:R-:W-:Y:S03]  /*1aa80*/  HMMA.16816.F32 R28, R204, R86, R28 ;  /* 0x00000056cc1c723c */ /* 0x000fe6000000181c */
[----:B------:R-:W2:Y:S03]  /*1aa90*/  LDSM.16.M88.4 R84, [R188+0x7000] ;  /* 0x00700000bc54783b */ /* 0x000ea60000000200 */
[----:B------:R-:W-:Y:S01]  /*1aaa0*/  HMMA.16816.F32 R172, R208, R168, RZ ;  /* 0x000000a8d0ac723c */ /* 0x000fe200000018ff */
[----:B------:R-:W-:Y:S04]  /*1aab0*/  LDSM.16.M88.4 R192, [R192] ;  /* 0x00000000c0c0783b */ /* 0x000fe80000000200 */
[----:B------:R-:W-:Y:S01]  /*1aac0*/  LDSM.16.M88.4 R216, [R240+0x9800] ;  /* 0x00980000f0d8783b */ /* 0x000fe20000000200 */
[C---:B----4-:R-:W-:Y:S03]  /*1aad0*/  HMMA.16816.F32 R48, R204.reuse, R16, R48 ;  /* 0x00000010cc30723c */ /* 0x050fe60000001830 */
[----:B------:R-:W-:Y:S03]  /*1aae0*/  LDSM.16.M88.4 R196, [R196] ;  /* 0x00000000c4c4783b */ /* 0x000fe60000000200 */
[----:B------:R-:W-:Y:S01]  /*1aaf0*/  HMMA.16816.F32 R44, R204, R18, R44 ;  /* 0x00000012cc2c723c */ /* 0x000fe2000000182c */
[----:B------:R-:W-:Y:S04]  /*1ab00*/  LDSM.16.M88.4 R212, [R188+0x9800] ;  /* 0x00980000bcd4783b */ /* 0x000fe80000000200 */
[----:B------:R-:W0:Y:S01]  /*1ab10*/  LDGDEPBAR ;  /* 0x00000000000079af */ /* 0x000e220000000000 */
[C---:B------:R-:W-:Y:S06]  /*1ab20*/  HMMA.16816.F32 R168, R208.reuse, R170, RZ ;  /* 0x000000aad0a8723c */ /* 0x040fec00000018ff */
[C---:B-1----:R-:W-:Y:S06]  /*1ab30*/  HMMA.16816.F32 R16, R208.reuse, R12, RZ ;  /* 0x0000000cd010723c */ /* 0x042fec00000018ff */
[----:B------:R-:W-:Y:S06]  /*1ab40*/  HMMA.16816.F32 R12, R208, R14, RZ ;  /* 0x0000000ed00c723c */ /* 0x000fec00000018ff */
[C---:B-----5:R-:W-:Y:S06]  /*1ab50*/  HMMA.16816.F32 R56, R204.reuse, R24, R56 ;  /* 0x00000018cc38723c */ /* 0x060fec0000001838 */
[----:B------:R-:W-:Y:S06]  /*1ab60*/  HMMA.16816.F32 R52, R204, R26, R52 ;  /* 0x0000001acc34723c */ /* 0x000fec0000001834 */
[C---:B------:R-:W-:Y:S06]  /*1ab70*/  HMMA.16816.F32 R24, R208.reuse, R20, RZ ;  /* 0x00000014d018723c */ /* 0x040fec00000018ff */
[C---:B------:R-:W-:Y:S06]  /*1ab80*/  HMMA.16816.F32 R20, R208.reuse, R22, RZ ;  /* 0x00000016d014723c */ /* 0x040fec00000018ff */
[C---:B------:R-:W-:Y:S06]  /*1ab90*/  HMMA.16816.F32 R80, R208.reuse, R76, RZ ;  /* 0x0000004cd050723c */ /* 0x040fec00000018ff */
[----:B------:R-:W-:Y:S06]  /*1aba0*/  HMMA.16816.F32 R76, R208, R78, RZ ;  /* 0x0000004ed04c723c */ /* 0x000fec00000018ff */
[C---:B--2---:R-:W-:Y:S06]  /*1abb0*/  HMMA.16816.F32 R172, R204.reuse, R84, R172 ;  /* 0x00000054ccac723c */ /* 0x044fec00000018ac */
[C---:B------:R-:W-:Y:S01]  /*1abc0*/  HMMA.16816.F32 R168, R204.reuse, R86, R168 ;  /* 0x00000056cca8723c */ /* 0x040fe200000018a8 */
[----:B------:R-:W1:Y:S05]  /*1abd0*/  LDSM.16.M88.4 R84, [R188+0x9000] ;  /* 0x00900000bc54783b */ /* 0x000e6a0000000200 */
[C---:B------:R-:W-:Y:S06]  /*1abe0*/  HMMA.16816.F32 R16, R204.reuse, R88, R16 ;  /* 0x00000058cc10723c */ /* 0x040fec0000001810 */
[C---:B------:R-:W-:Y:S01]  /*1abf0*/  HMMA.16816.F32 R12, R204.reuse, R90, R12 ;  /* 0x0000005acc0c723c */ /* 0x040fe2000000180c */
[----:B------:R-:W2:Y:S05]  /*1ac00*/  LDSM.16.M88.4 R88, [R188+0x8000] ;  /* 0x00800000bc58783b */ /* 0x000eaa0000000200 */
[C---:B------:R-:W-:Y:S06]  /*1ac10*/  HMMA.16816.F32 R24, R204.reuse, R92, R24 ;  /* 0x0000005ccc18723c */ /* 0x040fec0000001818 */
[----:B------:R-:W-:Y:S01]  /*1ac20*/  HMMA.16816.F32 R20, R204, R94, R20 ;  /* 0x0000005ecc14723c */ /* 0x000fe20000001814 */
[----:B------:R-:W3:Y:S05]  /*1ac30*/  LDSM.16.M88.4 R92, [R188+0x7800] ;  /* 0x00780000bc5c783b */ /* 0x000eea0000000200 */
[C---:B------:R-:W-:Y:S06]  /*1ac40*/  HMMA.16816.F32 R104, R208.reuse, R100, RZ ;  /* 0x00000064d068723c */ /* 0x040fec00000018ff */
[C---:B------:R-:W-:Y:S06]  /*1ac50*/  HMMA.16816.F32 R120, R208.reuse, R116, RZ ;  /* 0x00000074d078723c */ /* 0x040fec00000018ff */
[C---:B------:R-:W-:Y:S06]  /*1ac60*/  HMMA.16816.F32 R72, R208.reuse, R68, RZ ;  /* 0x00000044d048723c */ /* 0x040fec00000018ff */
[C---:B------:R-:W-:Y:S06]  /*1ac70*/  HMMA.16816.F32 R68, R208.reuse, R70, RZ ;  /* 0x00000046d044723c */ /* 0x040fec00000018ff */
[----:B------:R-:W-:Y:S06]  /*1ac80*/  HMMA.16816.F32 R128, R208, R124, RZ ;  /* 0x0000007cd080723c */ /* 0x000fec00000018ff */
[C---:B------:R-:W-:Y:S06]  /*1ac90*/  HMMA.16816.F32 R80, R204.reuse, R8, R80 ;  /* 0x00000008cc50723c */ /* 0x040fec0000001850 */
[----:B------:R-:W-:Y:S01]  /*1aca0*/  HMMA.16816.F32 R76, R204, R10, R76 ;  /* 0x0000000acc4c723c */ /* 0x000fe2000000184c */
[----:B------:R4:W5:Y:S05]  /*1acb0*/  LDSM.16.M88.4 R8, [R188+0x4800] ;  /* 0x00480000bc08783b */ /* 0x00096a0000000200 */
[C---:B------:R-:W-:Y:S06]  /*1acc0*/  HMMA.16816.F32 R124, R208.reuse, R126, RZ ;  /* 0x0000007ed07c723c */ /* 0x040fec00000018ff */
[C---:B------:R-:W-:Y:S06]  /*1acd0*/  HMMA.16816.F32 R100, R208.reuse, R102, RZ ;  /* 0x00000066d064723c */ /* 0x040fec00000018ff */
[C---:B------:R-:W-:Y:S06]  /*1ace0*/  HMMA.16816.F32 R116, R208.reuse, R118, RZ ;  /* 0x00000076d074723c */ /* 0x040fec00000018ff */
[----:B------:R-:W-:Y:S01]  /*1acf0*/  HMMA.16816.F32 R40, R208, R36, RZ ;  /* 0x00000024d028723c */ /* 0x000fe200000018ff */
[----:B----4-:R-:W-:-:S05]  /*1ad00*/  VIADD R188, R238, 0x1000 ;  /* 0x00001000eebc7836 */ /* 0x010fca0000000000 */
[C---:B-1----:R-:W-:Y:S01]  /*1ad10*/  HMMA.16816.F32 R104, R204.reuse, R84, R104 ;  /* 0x00000054cc68723c */ /* 0x042fe20000001868 */
[----:B------:R-:W-:Y:S05]  /*1ad20*/  LDSM.16.M88.4 R188, [R188] ;  /* 0x00000000bcbc783b */ /* 0x000fea0000000200 */
[----:B--2---:R-:W-:Y:S01]  /*1ad30*/  HMMA.16816.F32 R120, R204, R88, R120 ;  /* 0x00000058cc78723c */ /* 0x004fe20000001878 */
[----:B------:R-:W-:-:S05]  /*1ad40*/  VIADD R84, R238, 0x2800 ;  /* 0x00002800ee547836 */ /* 0x000fca0000000000 */
[----:B------:R-:W-:Y:S01]  /*1ad50*/  HMMA.16816.F32 R72, R204, R4, R72 ;  /* 0x00000004cc48723c */ /* 0x000fe20000001848 */
[----:B------:R-:W-:-:S05]  /*1ad60*/  VIADD R88, R238, 0x800 ;  /* 0x00000800ee587836 */ /* 0x000fca0000000000 */
[----:B------:R-:W-:Y:S01]  /*1ad70*/  HMMA.16816.F32 R68, R204, R6, R68 ;  /* 0x00000006cc44723c */ /* 0x000fe20000001844 */
[----:B------:R-:W1:Y:S05]  /*1ad80*/  LDSM.16.M88.4 R4, [R240+0x6800] ;  /* 0x00680000f004783b */ /* 0x000e6a0000000200 */
[----:B------:R-:W-:Y:S06]  /*1ad90*/  HMMA.16816.F32 R36, R208, R38, RZ ;  /* 0x00000026d024723c */ /* 0x000fec00000018ff */
[C---:B---3--:R-:W-:Y:S06]  /*1ada0*/  HMMA.16816.F32 R128, R204.reuse, R92, R128 ;  /* 0x0000005ccc80723c */ /* 0x048fec0000001880 */
[C---:B------:R-:W-:Y:S01]  /*1adb0*/  HMMA.16816.F32 R124, R204.reuse, R94, R124 ;  /* 0x0000005ecc7c723c */ /* 0x040fe2000000187c */
[----:B------:R-:W2:Y:S05]  /*1adc0*/  LDSM.16.M88.4 R92, [R238] ;  /* 0x00000000ee5c783b */ /* 0x000eaa0000000200 */
[C---:B------:R-:W-:Y:S01]  /*1add0*/  HMMA.16816.F32 R100, R204.reuse, R86, R100 ;  /* 0x00000056cc64723c */ /* 0x040fe20000001864 */
[----:B------:R-:W3:Y:S05]  /*1ade0*/  LDSM.16.M88.4 R84, [R84] ;  /* 0x000000005454783b */ /* 0x000eea0000000200 */
[C---:B------:R-:W-:Y:S01]  /*1adf0*/  HMMA.16816.F32 R116, R204.reuse, R90, R116 ;  /* 0x0000005acc74723c */ /* 0x040fe20000001874 */
[----:B------:R-:W4:Y:S05]  /*1ae00*/  LDSM.16.M88.4 R88, [R88] ;  /* 0x000000005858783b */ /* 0x000f2a0000000200 */
[C---:B-----5:R-:W-:Y:S06]  /*1ae10*/  HMMA.16816.F32 R40, R204.reuse, R8, R40 ;  /* 0x00000008cc28723c */ /* 0x060fec0000001828 */
[----:B------:R-:W-:Y:S06]  /*1ae20*/  HMMA.16816.F32 R36, R204, R10, R36 ;  /* 0x0000000acc24723c */ /* 0x000fec0000001824 */
[C---:B-1----:R-:W-:Y:S06]  /*1ae30*/  HMMA.16816.F32 R8, R208.reuse, R4, RZ ;  /* 0x00000004d008723c */ /* 0x042fec00000018ff */
[----:B------:R-:W-:Y:S06]  /*1ae40*/  HMMA.16816.F32 R4, R208, R6, RZ ;  /* 0x00000006d004723c */ /* 0x000fec00000018ff */
[C---:B--2---:R-:W-:Y:S06]  /*1ae50*/  HMMA.16816.F32 R80, R200.reuse, R92, R80 ;  /* 0x0000005cc850723c */ /* 0x044fec0000001850 */
[----:B---3--:R-:W-:Y:S01]  /*1ae60*/  HMMA.16816.F32 R40, R200, R84, R40 ;  /* 0x00000054c828723c */ /* 0x008fe20000001828 */
[----:B------:R-:W-:-:S05]  /*1ae70*/  VIADD R92, R238, 0x3800 ;  /* 0x00003800ee5c7836 */ /* 0x000fca0000000000 */
[----:B----4-:R-:W-:Y:S01]  /*1ae80*/  HMMA.16816.F32 R72, R200, R88, R72 ;  /* 0x00000058c848723c */ /* 0x010fe20000001848 */
[----:B------:R-:W-:-:S05]  /*1ae90*/  VIADD R84, R238, 0x4800 ;  /* 0x00004800ee547836 */ /* 0x000fca0000000000 */
[C---:B------:R-:W-:Y:S01]  /*1aea0*/  HMMA.16816.F32 R76, R200.reuse, R94, R76 ;  /* 0x0000005ec84c723c */ /* 0x040fe2000000184c */
[C---:B------:R-:W-:Y:S01]  /*1aeb0*/  VIADD R88, R238.reuse, 0x4000 ;  /* 0x00004000ee587836 */ /* 0x040fe20000000000 */
[----:B------:R-:W1:Y:S04]  /*1aec0*/  LDSM.16.M88.4 R92, [R92] ;  /* 0x000000005c5c783b */ /* 0x000e680000000200 */
[C---:B------:R-:W-:Y:S01]  /*1aed0*/  HMMA.16816.F32 R36, R200.reuse, R86, R36 ;  /* 0x00000056c824723c */ /* 0x040fe20000001824 */
[----:B------:R-:W2:Y:S05]  /*1aee0*/  LDSM.16.M88.4 R84, [R84] ;  /* 0x000000005454783b */ /* 0x000eaa0000000200 */
[----:B------:R-:W-:Y:S01]  /*1aef0*/  HMMA.16816.F32 R68, R200, R90, R68 ;  /* 0x0000005ac844723c */ /* 0x000fe20000001844 */
[----:B------:R-:W3:Y:S05]  /*1af00*/  LDSM.16.M88.4 R88, [R88] ;  /* 0x000000005858783b */ /* 0x000eea0000000200 */
[C---:B------:R-:W-:Y:S06]  /*1af10*/  HMMA.16816.F32 R112, R208.reuse, R108, RZ ;  /* 0x0000006cd070723c */ /* 0x040fec00000018ff */
[----:B------:R-:W-:Y:S06]  /*1af20*/  HMMA.16816.F32 R108, R208, R110, RZ ;  /* 0x0000006ed06c723c */ /* 0x000fec00000018ff */
[C---:B------:R-:W-:Y:S06]  /*1af30*/  HMMA.16816.F32 R8, R204.reuse, R96, R8 ;  /* 0x00000060cc08723c */ /* 0x040fec0000001808 */
[----:B------:R-:W-:Y:S06]  /*1af40*/  HMMA.16816.F32 R4, R204, R98, R4 ;  /* 0x00000062cc04723c */ /* 0x000fec0000001804 */
[C---:B------:R-:W-:Y:S06]  /*1af50*/  HMMA.16816.F32 R48, R200.reuse, R180, R48 ;  /* 0x000000b4c830723c */ /* 0x040fec0000001830 */
[----:B------:R-:W-:Y:S01]  /*1af60*/  HMMA.16816.F32 R44, R200, R182, R44 ;  /* 0x000000b6c82c723c */ /* 0x000fe2000000182c */
[----:B------:R-:W-:-:S05]  /*1af70*/  VIADD R180, R238, 0x7000 ;  /* 0x00007000eeb47836 */ /* 0x000fca0000000000 */
[C---:B------:R-:W-:Y:S01]  /*1af80*/  HMMA.16816.F32 R112, R204.reuse, R176, R112 ;  /* 0x000000b0cc70723c */ /* 0x040fe20000001870 */
[----:B------:R-:W4:Y:S05]  /*1af90*/  LDSM.16.M88.4 R180, [R180] ;  /* 0x00000000b4b4783b */ /* 0x000f2a0000000200 */
[----:B------:R-:W-:Y:S01]  /*1afa0*/  HMMA.16816.F32 R108, R204, R178, R108 ;  /* 0x000000b2cc6c723c */ /* 0x000fe2000000186c */
[----:B------:R-:W-:-:S05]  /*1afb0*/  VIADD R176, R238, 0x3000 ;  /* 0x00003000eeb07836 */ /* 0x000fca0000000000 */
[C---:B-1----:R-:W-:Y:S01]  /*1afc0*/  HMMA.16816.F32 R24, R200.reuse, R92, R24 ;  /* 0x0000005cc818723c */ /* 0x042fe20000001818 */
[----:B------:R-:W1:Y:S05]  /*1afd0*/  LDSM.16.M88.4 R176, [R176] ;  /* 0x00000000b0b0783b */ /* 0x000e6a0000000200 */
[C---:B------:R-:W-:Y:S01]  /*1afe0*/  HMMA.16816.F32 R20, R200.reuse, R94, R20 ;  /* 0x0000005ec814723c */ /* 0x040fe20000001814 */
[----:B------:R-:W-:Y:S05]  /*1aff0*/  LDSM.16.M88.4 R92, [R237] ;  /* 0x00000000ed5c783b */ /* 0x000fea0000000200 */
[C---:B--2---:R-:W-:Y:S06]  /*1b000*/  HMMA.16816.F32 R8, R200.reuse, R84, R8 ;  /* 0x00000054c808723c */ /* 0x044fec0000001808 */
[C---:B------:R-:W-:Y:S01]  /*1b010*/  HMMA.16816.F32 R4, R200.reuse, R86, R4 ;  /* 0x00000056c804723c */ /* 0x040fe20000001804 */
[----:B------:R-:W2:Y:S05]  /*1b020*/  LDSM.16.M88.4 R84, [R232+0x800] ;  /* 0x00080000e854783b */ /* 0x000eaa0000000200 */
[C---:B---3--:R-:W-:Y:S06]  /*1b030*/  HMMA.16816.F32 R16, R200.reuse, R88, R16 ;  /* 0x00000058c810723c */ /* 0x048fec0000001810 */
[C---:B------:R-:W-:Y:S01]  /*1b040*/  HMMA.16816.F32 R12, R200.reuse, R90, R12 ;  /* 0x0000005ac80c723c */ /* 0x040fe2000000180c */
[----:B------:R-:W3:Y:S05]  /*1b050*/  LDSM.16.M88.4 R88, [R232] ;  /* 0x00000000e858783b */ /* 0x000eea0000000200 */
[C---:B------:R-:W-:Y:S06]  /*1b060*/  HMMA.16816.F32 R56, R200.reuse, R184, R56 ;  /* 0x000000b8c838723c */ /* 0x040fec0000001838 */
[----:B------:R-:W-:Y:S01]  /*1b070*/  HMMA.16816.F32 R52, R200, R186, R52 ;  /* 0x000000bac834723c */ /* 0x000fe20000001834 */
[----:B------:R-:W-:-:S05]  /*1b080*/  VIADD R184, R238, 0x6800 ;  /* 0x00006800eeb87836 */ /* 0x000fca0000000000 */
[C---:B----4-:R-:W-:Y:S01]  /*1b090*/  HMMA.16816.F32 R104, R200.reuse, R180, R104 ;  /* 0x000000b4c868723c */ /* 0x050fe20000001868 */
[----:B------:R-:W4:Y:S05]  /*1b0a0*/  LDSM.16.M88.4 R184, [R184] ;  /* 0x00000000b8b8783b */ /* 0x000f2a0000000200 */
[C---:B------:R-:W-:Y:S01]  /*1b0b0*/  HMMA.16816.F32 R100, R200.reuse, R182, R100 ;  /* 0x000000b6c864723c */ /* 0x040fe20000001864 */
[----:B------:R-:W5:Y:S05]  /*1b0c0*/  LDSM.16.M88.4 R180, [R232+0x1800] ;  /* 0x00180000e8b4783b */ /* 0x000f6a0000000200 */
[----:B------:R-:W-:Y:S06]  /*1b0d0*/  HMMA.16816.F32 R128, R200, R192, R128 ;  /* 0x000000c0c880723c */ /* 0x000fec0000001880 */
[----:B------:R-:W-:Y:S01]  /*1b0e0*/  HMMA.16816.F32 R96, R208, R216, RZ ;  /* 0x000000d8d060723c */ /* 0x000fe200000018ff */
[----:B------:R-:W-:-:S02]  /*1b0f0*/  IMAD.SHL.U32 R193, R3, 0x2, RZ ;  /* 0x0000000203c17824 */ /* 0x000fc400078e00ff */
[----:B------:R-:W-:-:S03]  /*1b100*/  IMAD.U32 R3, RZ, RZ, UR4 ;  /* 0x00000004ff037e24 */ /* 0x000fc6000f8e00ff */
[----:B-1----:R-:W-:Y:S01]  /*1b110*/  HMMA.16816.F32 R32, R200, R176, R32 ;  /* 0x000000b0c820723c */ /* 0x002fe20000001820 */
[----:B------:R-:W-:-:S04]  /*1b120*/  LOP3.LUT R193, R193, 0x6, RZ, 0xc0, !PT ;  /* 0x00000006c1c17812 */ /* 0x000fc800078ec0ff */
[----:B------:R-:W-:Y:S01]  /*1b130*/  LOP3.LUT R3, R3, 0x8, R193, 0xfe, !PT ;  /* 0x0000000803037812 */ /* 0x000fe200078efec1 */
[C---:B--2---:R-:W-:Y:S01]  /*1b140*/  HMMA.16816.F32 R72, R92.reuse, R84, R72 ;  /* 0x000000545c48723c */ /* 0x044fe20000001848 */
[----:B------:R-:W-:Y:S01]  /*1b150*/  VIADD R176, R238, 0x7800 ;  /* 0x00007800eeb07836 */ /* 0x000fe20000000000 */
[----:B------:R-:W-:Y:S02]  /*1b160*/  LOP3.LUT R224, R193, UR4, RZ, 0xfc, !PT ;  /* 0x00000004c1e07c12 */ /* 0x000fe4000f8efcff */
[C---:B------:R-:W-:Y:S02]  /*1b170*/  ISETP.GE.AND P1, PT, R3.reuse, R164, PT ;  /* 0x000000a40300720c */ /* 0x040fe40003f26270 */
[----:B---3--:R-:W-:Y:S01]  /*1b180*/  HMMA.16816.F32 R80, R92, R88, R80 ;  /* 0x000000585c50723c */ /* 0x008fe20000001850 */
[----:B------:R-:W-:Y:S01]  /*1b190*/  IMAD.U32 R84, RZ, RZ, UR4 ;  /* 0x00000004ff547e24 */ /* 0x000fe2000f8e00ff */
[----:B------:R-:W-:Y:S01]  /*1b1a0*/  ISETP.GE.AND P0, PT, R3, R165, PT ;  /* 0x000000a50300720c */ /* 0x000fe20003f06270 */
[----:B------:R-:W-:-:S03]  /*1b1b0*/  VIADD R3, R224, 0x1 ;  /* 0x00000001e0037836 */ /* 0x000fc60000000000 */
[----:B------:R-:W-:Y:S01]  /*1b1c0*/  HMMA.16816.F32 R76, R92, R90, R76 ;  /* 0x0000005a5c4c723c */ /* 0x000fe2000000184c */
[----:B------:R-:W1:Y:S01]  /*1b1d0*/  LDSM.16.M88.4 R88, [R232+0x2000] ;  /* 0x00200000e858783b */ /* 0x000e620000000200 */
[----:B------:R-:W-:Y:S02]  /*1b1e0*/  LOP3.LUT R84, R84, 0x10, R193, 0xfe, !PT ;  /* 0x0000001054547812 */ /* 0x000fe400078efec1 */
[-C--:B------:R-:W-:Y:S02]  /*1b1f0*/  ISETP.GE.AND P4, PT, R3, R164.reuse, PT ;  /* 0x000000a40300720c */ /* 0x080fe40003f86270 */
[----:B------:R-:W-:Y:S01]  /*1b200*/  HMMA.16816.F32 R28, R200, R178, R28 ;  /* 0x000000b2c81c723c */ /* 0x000fe2000000181c */
[----:B------:R-:W2:Y:S01]  /*1b210*/  LDSM.16.M88.4 R176, [R176] ;  /* 0x00000000b0b0783b */ /* 0x000ea20000000200 */
[C---:B------:R-:W-:Y:S02]  /*1b220*/  ISETP.GE.AND P6, PT, R84.reuse, R164, PT ;  /* 0x000000a45400720c */ /* 0x040fe40003fc6270 */
[----:B------:R-:W-:-:S02]  /*1b230*/  ISETP.GE.AND P3, PT, R84, R165, PT ;  /* 0x000000a55400720c */ /* 0x000fc40003f66270 */
[C---:B------:R-:W-:Y:S01]  /*1b240*/  HMMA.16816.F32 R172, R200.reuse, R196, R172 ;  /* 0x000000c4c8ac723c */ /* 0x040fe200000018ac */
[----:B------:R-:W-:Y:S01]  /*1b250*/  ISETP.GE.AND P5, PT, R3, R165, PT ;  /* 0x000000a50300720c */ /* 0x000fe20003fa6270 */
[----:B------:R-:W-:Y:S01]  /*1b260*/  VIADD R3, R224, 0x11 ;  /* 0x00000011e0037836 */ /* 0x000fe20000000000 */
[----:B------:R-:W-:Y:S02]  /*1b270*/  FSEL R72, R72, -INF , !P6 ;  /* 0xff80000048487808 */ /* 0x000fe40007000000 */
[----:B------:R-:W-:Y:S01]  /*1b280*/  FSEL R74, R74, -INF , !P3 ;  /* 0xff8000004a4a7808 */ /* 0x000fe20005800000 */
[----:B------:R-:W-:Y:S01]  /*1b290*/  HMMA.16816.F32 R168, R200, R198, R168 ;  /* 0x000000c6c8a8723c */ /* 0x000fe200000018a8 */
[----:B------:R-:W3:Y:S01]  /*1b2a0*/  LDSM.16.M88.4 R196, [R232+0x1000] ;  /* 0x00100000e8c4783b */ /* 0x000ee20000000200 */
[----:B------:R-:W-:Y:S02]  /*1b2b0*/  FSEL R221, R81, -INF , !P4 ;  /* 0xff80000051dd7808 */ /* 0x000fe40006000000 */
[----:B------:R-:W-:-:S02]  /*1b2c0*/  FSEL R220, R83, -INF , !P5 ;  /* 0xff80000053dc7808 */ /* 0x000fc40006800000 */
[----:B------:R-:W-:Y:S01]  /*1b2d0*/  HMMA.16816.F32 R68, R92, R86, R68 ;  /* 0x000000565c44723c */ /* 0x000fe20000001844 */
[----:B------:R-:W3:Y:S01]  /*1b2e0*/  LDSM.16.M88.4 R84, [R232+0x2800] ;  /* 0x00280000e854783b */ /* 0x000ee20000000200 */
[----:B------:R-:W-:-:S04]  /*1b2f0*/  ISETP.GE.AND P5, PT, R3, R164, PT ;  /* 0x000000a40300720c */ /* 0x000fc80003fa6270 */
[----:B----4-:R-:W-:Y:S01]  /*1b300*/  HMMA.16816.F32 R112, R200, R184, R112 ;  /* 0x000000b8c870723c */ /* 0x010fe20000001870 */
[----:B------:R-:W-:-:S05]  /*1b310*/  FSEL R225, R73, -INF , !P5 ;  /* 0xff80000049e17808 */ /* 0x000fca0006800000 */
[----:B------:R-:W-:Y:S01]  /*1b320*/  HMMA.16816.F32 R108, R200, R186, R108 ;  /* 0x000000bac86c723c */ /* 0x000fe2000000186c */
[----:B------:R-:W4:Y:S05]  /*1b330*/  LDSM.16.M88.4 R184, [R232+0x3000] ;  /* 0x00300000e8b8783b */ /* 0x000f2a0000000200 */
[----:B------:R-:W-:Y:S06]  /*1b340*/  HMMA.16816.F32 R96, R204, R212, R96 ;  /* 0x000000d4cc60723c */ /* 0x000fec0000001860 */
[----:B------:R-:W-:Y:S06]  /*1b350*/  HMMA.16816.F32 R64, R200, R188, R64 ;  /* 0x000000bcc840723c */ /* 0x000fec0000001840 */
[----:B-----5:R-:W-:Y:S01]  /*1b360*/  HMMA.16816.F32 R56, R92, R180, R56 ;  /* 0x000000b45c38723c */ /* 0x020fe20000001838 */
[----:B------:R-:W-:-:S05]  /*1b370*/  VIADD R188, R238, 0x6000 ;  /* 0x00006000eebc7836 */ /* 0x000fca0000000000 */
[----:B------:R-:W-:Y:S01]  /*1b380*/  HMMA.16816.F32 R52, R92, R182, R52 ;  /* 0x000000b65c34723c */ /* 0x000fe20000001834 */
[----:B------:R-:W5:Y:S05]  /*1b390*/  LDSM.16.M88.4 R180, [R232+0x3800] ;  /* 0x00380000e8b4783b */ /* 0x000f6a0000000200 */
[----:B------:R-:W-:Y:S01]  /*1b3a0*/  HMMA.16816.F32 R60, R200, R190, R60 ;  /* 0x000000bec83c723c */ /* 0x000fe2000000183c */
[----:B------:R-:W5:Y:S05]  /*1b3b0*/  LDSM.16.M88.4 R188, [R188] ;  /* 0x00000000bcbc783b */ /* 0x000f6a0000000200 */
[C---:B-1----:R-:W-:Y:S06]  /*1b3c0*/  HMMA.16816.F32 R48, R92.reuse, R88, R48 ;  /* 0x000000585c30723c */ /* 0x042fec0000001830 */
[----:B------:R-:W-:Y:S01]  /*1b3d0*/  HMMA.16816.F32 R44, R92, R90, R44 ;  /* 0x0000005a5c2c723c */ /* 0x000fe2000000182c */
[----:B------:R-:W1:Y:S05]  /*1b3e0*/  LDSM.16.M88.4 R88, [R232+0x4000] ;  /* 0x00400000e858783b */ /* 0x000e6a0000000200 */
[----:B--2---:R-:W-:Y:S06]  /*1b3f0*/  HMMA.16816.F32 R96, R200, R176, R96 ;  /* 0x000000b0c860723c */ /* 0x004fec0000001860 */
[----:B---3--:R-:W-:Y:S01]  /*1b400*/  HMMA.16816.F32 R64, R92, R196, R64 ;  /* 0x000000c45c40723c */ /* 0x008fe20000001840 */
[----:B------:R-:W-:-:S05]  /*1b410*/  VIADD R176, R224, 0x9 ;  /* 0x00000009e0b07836 */ /* 0x000fca0000000000 */
[CC--:B------:R-:W-:Y:S01]  /*1b420*/  ISETP.GE.AND P2, PT, R176.reuse, R164.reuse, PT ;  /* 0x000000a4b000720c */ /* 0x0c0fe20003f46270 */
[C---:B------:R-:W-:Y:S01]  /*1b430*/  HMMA.16816.F32 R60, R92.reuse, R198, R60 ;  /* 0x000000c65c3c723c */ /* 0x040fe2000000183c */
[-C--:B------:R-:W-:Y:S02]  /*1b440*/  ISETP.GE.AND P4, PT, R176, R165.reuse, PT ;  /* 0x000000a5b000720c */ /* 0x080fe40003f86270 */
[----:B------:R-:W-:Y:S01]  /*1b450*/  FSEL R223, R77, -INF , !P2 ;  /* 0xff8000004ddf7808 */ /* 0x000fe20005000000 */
[C---:B------:R-:W-:Y:S01]  /*1b460*/  VIADD R77, R224.reuse, 0x19 ;  /* 0x00000019e04d7836 */ /* 0x040fe20000000000 */
[----:B------:R-:W-:Y:S01]  /*1b470*/  FSEL R222, R79, -INF , !P4 ;  /* 0xff8000004fde7808 */ /* 0x000fe20006000000 */
[----:B------:R-:W-:Y:S01]  /*1b480*/  HMMA.16816.F32 R40, R92, R84, R40 ;  /* 0x000000545c28723c */ /* 0x000fe20000001828 */
[----:B------:R-:W-:Y:S01]  /*1b490*/  ISETP.GE.AND P2, PT, R3, R165, PT ;  /* 0x000000a50300720c */ /* 0x000fe20003f46270 */
[----:B------:R-:W-:Y:S01]  /*1b4a0*/  VIADD R3, R224, 0x21 ;  /* 0x00000021e0037836 */ /* 0x000fe20000000000 */
[----:B------:R-:W-:-:S02]  /*1b4b0*/  ISETP.GE.AND P4, PT, R77, R164, PT ;  /* 0x000000a44d00720c */ /* 0x000fc40003f86270 */
[-C--:B------:R-:W-:Y:S01]  /*1b4c0*/  ISETP.GE.AND P5, PT, R77, R165.reuse, PT ;  /* 0x000000a54d00720c */ /* 0x080fe20003fa6270 */
[C---:B------:R-:W-:Y:S01]  /*1b4d0*/  HMMA.16816.F32 R36, R92.reuse, R86, R36 ;  /* 0x000000565c24723c */ /* 0x040fe20000001824 */
[----:B------:R-:W2:Y:S01]  /*1b4e0*/  LDSM.16.M88.4 R84, [R232+0x4800] ;  /* 0x00480000e854783b */ /* 0x000ea20000000200 */
[----:B------:R-:W-:Y:S01]  /*1b4f0*/  FSEL R226, R69, -INF , !P4 ;  /* 0xff80000045e27808 */ /* 0x000fe20006000000 */
[C---:B------:R-:W-:Y:S01]  /*1b500*/  VIADD R69, R224.reuse, 0x29 ;  /* 0x00000029e0457836 */ /* 0x040fe20000000000 */
[----:B------:R-:W-:Y:S02]  /*1b510*/  FSEL R75, R75, -INF , !P2 ;  /* 0xff8000004b4b7808 */ /* 0x000fe40005000000 */
[C---:B----4-:R-:W-:Y:S01]  /*1b520*/  HMMA.16816.F32 R32, R92.reuse, R184, R32 ;  /* 0x000000b85c20723c */ /* 0x050fe20000001820 */
[CC--:B------:R-:W-:Y:S02]  /*1b530*/  ISETP.GE.AND P2, PT, R3.reuse, R164.reuse, PT ;  /* 0x000000a40300720c */ /* 0x0c0fe40003f46270 */
[----:B------:R-:W-:Y:S01]  /*1b540*/  ISETP.GE.AND P4, PT, R3, R165, PT ;  /* 0x000000a50300720c */ /* 0x000fe20003f86270 */
[----:B------:R-:W-:Y:S01]  /*1b550*/  VIADD R3, R224, 0x31 ;  /* 0x00000031e0037836 */ /* 0x000fe20000000000 */
[----:B------:R-:W-:Y:S01]  /*1b560*/  FSEL R71, R71, -INF , !P5 ;  /* 0xff80000047477808 */ /* 0x000fe20006800000 */
[----:B------:R-:W-:Y:S01]  /*1b570*/  HMMA.16816.F32 R28, R92, R186, R28 ;  /* 0x000000ba5c1c723c */ /* 0x000fe2000000181c */
[----:B------:R-:W3:Y:S01]  /*1b580*/  LDSM.16.M88.4 R184, [R232+0x5000] ;  /* 0x00500000e8b8783b */ /* 0x000ee20000000200 */
[----:B------:R-:W-:-:S02]  /*1b590*/  ISETP.GE.AND P5, PT, R69, R164, PT ;  /* 0x000000a44500720c */ /* 0x000fc40003fa6270 */
[----:B------:R-:W-:Y:S02]  /*1b5a0*/  FSEL R65, R65, -INF , !P2 ;  /* 0xff80000041417808 */ /* 0x000fe40005000000 */
[C---:B-----5:R-:W-:Y:S01]  /*1b5b0*/  HMMA.16816.F32 R24, R92.reuse, R180, R24 ;  /* 0x000000b45c18723c */ /* 0x060fe20000001818 */
[----:B------:R-:W-:Y:S01]  /*1b5c0*/  FSEL R197, R67, -INF , !P4 ;  /* 0xff80000043c57808 */ /* 0x000fe20006000000 */
[----:B------:R-:W-:Y:S01]  /*1b5d0*/  VIADD R67, R224, 0x39 ;  /* 0x00000039e0437836 */ /* 0x000fe20000000000 */
[----:B------:R-:W-:Y:S02]  /*1b5e0*/  ISETP.GE.AND P2, PT, R69, R165, PT ;  /* 0x000000a54500720c */ /* 0x000fe40003f46270 */
[----:B------:R-:W-:Y:S01]  /*1b5f0*/  FSEL R61, R61, -INF , !P5 ;  /* 0xff8000003d3d7808 */ /* 0x000fe20006800000 */
[----:B------:R-:W-:Y:S01]  /*1b600*/  HMMA.16816.F32 R20, R92, R182, R20 ;  /* 0x000000b65c14723c */ /* 0x000fe20000001814 */
[----:B------:R-:W4:Y:S01]  /*1b610*/  LDSM.16.M88.4 R180, [R232+0x5800] ;  /* 0x00580000e8b4783b */ /* 0x000f220000000200 */
[----:B------:R-:W-:-:S02]  /*1b620*/  ISETP.GE.AND P4, PT, R3, R164, PT ;  /* 0x000000a40300720c */ /* 0x000fc40003f86270 */
[-C--:B------:R-:W-:Y:S01]  /*1b630*/  ISETP.GE.AND P5, PT, R3, R165.reuse, PT ;  /* 0x000000a50300720c */ /* 0x080fe20003fa6270 */
[----:B------:R-:W-:Y:S01]  /*1b640*/  VIADD R3, R224, 0x41 ;  /* 0x00000041e0037836 */ /* 0x000fe20000000000 */
[----:B------:R-:W-:Y:S01]  /*1b650*/  HMMA.16816.F32 R124, R200, R194, R124 ;  /* 0x000000c2c87c723c */ /* 0x000fe2000000187c */
[----:B------:R-:W-:Y:S02]  /*1b660*/  FSEL R57, R57, -INF , !P4 ;  /* 0xff80000039397808 */ /* 0x000fe40006000000 */
[----:B------:R-:W-:-:S03]  /*1b670*/  ISETP.GE.AND P4, PT, R67, R165, PT ;  /* 0x000000a54300720c */ /* 0x000fc60003f86270 */
[----:B------:R-:W-:Y:S01]  /*1b680*/  HMMA.16816.F32 R116, R200, R190, R116 ;  /* 0x000000bec874723c */ /* 0x000fe20000001874 */
[----:B------:R-:W-:Y:S01]  /*1b690*/  FSEL R195, R63, -INF , !P2 ;  /* 0xff8000003fc37808 */ /* 0x000fe20005000000 */
[----:B------:R-:W-:Y:S01]  /*1b6a0*/  IMAD.U32 R63, RZ, RZ, UR4 ;  /* 0x00000004ff3f7e24 */ /* 0x000fe2000f8e00ff */
[-C--:B------:R-:W-:Y:S01]  /*1b6b0*/  ISETP.GE.AND P2, PT, R67, R164.reuse, PT ;  /* 0x000000a44300720c */ /* 0x080fe20003f46270 */
[----:B------:R-:W-:Y:S02]  /*1b6c0*/  IMAD.U32 R67, RZ, RZ, UR4 ;  /* 0x00000004ff437e24 */ /* 0x000fe4000f8e00ff */
[C---:B-1----:R-:W-:Y:S01]  /*1b6d0*/  HMMA.16816.F32 R16, R92.reuse, R88, R16 ;  /* 0x000000585c10723c */ /* 0x042fe20000001810 */
[----:B------:R-:W-:Y:S01]  /*1b6e0*/  FSEL R191, R59, -INF , !P5 ;  /* 0xff8000003bbf7808 */ /* 0x000fe20006800000 */
[----:B------:R-:W-:Y:S01]  /*1b6f0*/  IMAD.U32 R59, RZ, RZ, UR4 ;  /* 0x00000004ff3b7e24 */ /* 0x000fe2000f8e00ff */
[----:B------:R-:W-:Y:S01]  /*1b700*/  FSEL R69, R53, -INF , !P2 ;  /* 0xff80000035457808 */ /* 0x000fe20005000000 */
[C---:B------:R-:W-:Y:S01]  /*1b710*/  VIADD R53, R224.reuse, 0x51 ;  /* 0x00000051e0357836 */ /* 0x040fe20000000000 */
[CC--:B------:R-:W-:Y:S01]  /*1b720*/  ISETP.GE.AND P5, PT, R3.reuse, R164.reuse, PT ;  /* 0x000000a40300720c */ /* 0x0c0fe20003fa6270 */
[C---:B------:R-:W-:Y:S01]  /*1b730*/  HMMA.16816.F32 R12, R92.reuse, R90, R12 ;  /* 0x0000005a5c0c723c */ /* 0x040fe2000000180c */
[-C--:B------:R-:W-:Y:S01]  /*1b740*/  ISETP.GE.AND P2, PT, R3, R165.reuse, PT ;  /* 0x000000a50300720c */ /* 0x080fe20003f46270 */
[C---:B------:R-:W-:Y:S01]  /*1b750*/  VIADD R3, R224.reuse, 0x49 ;  /* 0x00000049e0037836 */ /* 0x040fe20000000000 */
[----:B------:R-:W1:Y:S01]  /*1b760*/  LDSM.16.M88.4 R88, [R232+0x6000] ;  /* 0x00600000e858783b */ /* 0x000e620000000200 */
[----:B------:R-:W-:Y:S01]  /*1b770*/  FSEL R190, R55, -INF , !P4 ;  /* 0xff80000037be7808 */ /* 0x000fe20006000000 */
[----:B------:R-:W-:Y:S01]  /*1b780*/  IMAD.U32 R55, RZ, RZ, UR4 ;  /* 0x00000004ff377e24 */ /* 0x000fe2000f8e00ff */
[----:B------:R-:W-:Y:S01]  /*1b790*/  FSEL R73, R49, -INF , !P5 ;  /* 0xff80000031497808 */ /* 0x000fe20006800000 */
[----:B------:R-:W-:Y:S01]  /*1b7a0*/  VIADD R49, R224, 0x59 ;  /* 0x00000059e0317836 */ /* 0x000fe20000000000 */
[C---:B------:R-:W-:Y:S01]  /*1b7b0*/  ISETP.GE.AND P4, PT, R3.reuse, R164, PT ;  /* 0x000000a40300720c */ /* 0x040fe20003f86270 */
[----:B--2---:R-:W-:Y:S01]  /*1b7c0*/  HMMA.16816.F32 R8, R92, R84, R8 ;  /* 0x000000545c08723c */ /* 0x004fe20000001808 */
[----:B------:R-:W-:-:S02]  /*1b7d0*/  ISETP.GE.AND P5, PT, R3, R165, PT ;  /* 0x000000a50300720c */ /* 0x000fc40003fa6270 */
[----:B------:R-:W-:Y:S01]  /*1b7e0*/  FSEL R3, R51, -INF , !P2 ;  /* 0xff80000033037808 */ /* 0x000fe20005000000 */
[----:B------:R-:W-:Y:S01]  /*1b7f0*/  IMAD.U32 R51, RZ, RZ, UR4 ;  /* 0x00000004ff337e24 */ /* 0x000fe2000f8e00ff */
[-C--:B------:R-:W-:Y:S01]  /*1b800*/  ISETP.GE.AND P2, PT, R53, R164.reuse, PT ;  /* 0x000000a43500720c */ /* 0x080fe20003f46270 */
[C---:B------:R-:W-:Y:S01]  /*1b810*/  HMMA.16816.F32 R4, R92.reuse, R86, R4 ;  /* 0x000000565c04723c */ /* 0x040fe20000001804 */
[----:B------:R-:W2:Y:S01]  /*1b820*/  LDSM.16.M88.4 R84, [R232+0x6800] ;  /* 0x00680000e854783b */ /* 0x000ea20000000200 */
[----:B------:R-:W-:Y:S01]  /*1b830*/  FSEL R199, R45, -INF , !P4 ;  /* 0xff8000002dc77808 */ /* 0x000fe20006000000 */
[C---:B------:R-:W-:Y:S01]  /*1b840*/  VIADD R45, R224.reuse, 0x61 ;  /* 0x00000061e02d7836 */ /* 0x040fe20000000000 */
[----:B------:R-:W-:Y:S02]  /*1b850*/  FSEL R47, R47, -INF , !P5 ;  /* 0xff8000002f2f7808 */ /* 0x000fe40006800000 */
[----:B------:R-:W-:Y:S01]  /*1b860*/  FSEL R196, R41, -INF , !P2 ;  /* 0xff80000029c47808 */ /* 0x000fe20005000000 */
[C---:B------:R-:W-:Y:S01]  /*1b870*/  VIADD R41, R224.reuse, 0x69 ;  /* 0x00000069e0297836 */ /* 0x040fe20000000000 */
[CC--:B------:R-:W-:Y:S01]  /*1b880*/  ISETP.GE.AND P5, PT, R49.reuse, R164.reuse, PT ;  /* 0x000000a43100720c */ /* 0x0c0fe20003fa6270 */
[C---:B---3--:R-:W-:Y:S01]  /*1b890*/  HMMA.16816.F32 R172, R92.reuse, R184, R172 ;  /* 0x000000b85cac723c */ /* 0x048fe200000018ac */
[-C--:B------:R-:W-:Y:S01]  /*1b8a0*/  ISETP.GE.AND P2, PT, R49, R165.reuse, PT ;  /* 0x000000a53100720c */ /* 0x080fe20003f46270 */
[----:B------:R-:W-:Y:S01]  /*1b8b0*/  IMAD.U32 R49, RZ, RZ, UR4 ;  /* 0x00000004ff317e24 */ /* 0x000fe2000f8e00ff */
[-C--:B------:R-:W-:Y:S01]  /*1b8c0*/  ISETP.GE.AND P4, PT, R53, R165.reuse, PT ;  /* 0x000000a53500720c */ /* 0x080fe20003f86270 */
[----:B------:R-:W-:Y:S01]  /*1b8d0*/  IMAD.U32 R53, RZ, RZ, UR4 ;  /* 0x00000004ff357e24 */ /* 0x000fe2000f8e00ff */
[----:B------:R-:W-:Y:S01]  /*1b8e0*/  FSEL R192, R37, -INF , !P5 ;  /* 0xff80000025c07808 */ /* 0x000fe20006800000 */
[----:B------:R-:W-:Y:S01]  /*1b8f0*/  HMMA.16816.F32 R168, R92, R186, R168 ;  /* 0x000000ba5ca8723c */ /* 0x000fe200000018a8 */
[----:B------:R-:W-:Y:S01]  /*1b900*/  FSEL R39, R39, -INF , !P2 ;  /* 0xff80000027277808 */ /* 0x000fe20005000000 */
[----:B------:R-:W3:Y:S01]  /*1b910*/  LDSM.16.M88.4 R184, [R232+0x7000] ;  /* 0x00700000e8b8783b */ /* 0x000ee20000000200 */
[----:B------:R-:W-:Y:S01]  /*1b920*/  FSEL R43, R43, -INF , !P4 ;  /* 0xff8000002b2b7808 */ /* 0x000fe20006000000 */
[----:B------:R-:W-:Y:S01]  /*1b930*/  VIADD R37, R224, 0x71 ;  /* 0x00000071e0257836 */ /* 0x000fe20000000000 */
[----:B------:R-:W-:Y:S01]  /*1b940*/  ISETP.GE.AND P5, PT, R45, R165, PT ;  /* 0x000000a52d00720c */ /* 0x000fe20003fa6270 */
[----:B------:R-:W-:Y:S01]  /*1b950*/  HMMA.16816.F32 R120, R200, R188, R120 ;  /* 0x000000bcc878723c */ /* 0x000fe20000001878 */
[----:B------:R-:W-:-:S02]  /*1b960*/  ISETP.GE.AND P2, PT, R41, R164, PT ;  /* 0x000000a42900720c */ /* 0x000fc40003f46270 */
[-C--:B------:R-:W-:Y:S01]  /*1b970*/  ISETP.GE.AND P4, PT, R45, R164.reuse, PT ;  /* 0x000000a42d00720c */ /* 0x080fe20003f86270 */
[C---:B------:R-:W-:Y:S01]  /*1b980*/  VIADD R45, R224.reuse, 0x81 ;  /* 0x00000081e02d7836 */ /* 0x040fe20000000000 */
[----:B------:R-:W-:Y:S01]  /*1b990*/  FSEL R35, R35, -INF , !P5 ;  /* 0xff80000023237808 */ /* 0x000fe20006800000 */
[C---:B----4-:R-:W-:Y:S01]  /*1b9a0*/  HMMA.16816.F32 R128, R92.reuse, R180, R128 ;  /* 0x000000b45c80723c */ /* 0x050fe20000001880 */
[----:B------:R-:W-:Y:S02]  /*1b9b0*/  FSEL R29, R29, -INF , !P2 ;  /* 0xff8000001d1d7808 */ /* 0x000fe40005000000 */
[----:B------:R-:W-:Y:S02]  /*1b9c0*/  FSEL R189, R33, -INF , !P4 ;  /* 0xff80000021bd7808 */ /* 0x000fe40006000000 */
[CC--:B------:R-:W-:Y:S01]  /*1b9d0*/  ISETP.GE.AND P5, PT, R37.reuse, R164.reuse, PT ;  /* 0x000000a42500720c */ /* 0x0c0fe20003fa6270 */
[C---:B------:R-:W-:Y:S01]  /*1b9e0*/  HMMA.16816.F32 R124, R92.reuse, R182, R124 ;  /* 0x000000b65c7c723c */ /* 0x040fe2000000187c */
[-C--:B------:R-:W-:Y:S01]  /*1b9f0*/  ISETP.GE.AND P2, PT, R37, R165.reuse, PT ;  /* 0x000000a52500720c */ /* 0x080fe20003f46270 */
[C---:B------:R-:W-:Y:S01]  /*1ba00*/  VIADD R37, R224.reuse, 0x79 ;  /* 0x00000079e0257836 */ /* 0x040fe20000000000 */
[----:B------:R-:W-:Y:S01]  /*1ba10*/  ISETP.GE.AND P4, PT, R41, R165, PT ;  /* 0x000000a52900720c */ /* 0x000fe20003f86270 */
[----:B------:R-:W4:Y:S01]  /*1ba20*/  LDSM.16.M88.4 R180, [R232+0x7800] ;  /* 0x00780000e8b4783b */ /* 0x000f220000000200 */
[----:B------:R-:W-:Y:S01]  /*1ba30*/  FSEL R33, R25, -INF , !P5 ;  /* 0xff80000019217808 */ /* 0x000fe20006800000 */
[----:B------:R-:W-:Y:S01]  /*1ba40*/  VIADD R25, R224, 0x89 ;  /* 0x00000089e0197836 */ /* 0x000fe20000000000 */
[----:B------:R-:W-:Y:S01]  /*1ba50*/  FSEL R31, R31, -INF , !P4 ;  /* 0xff8000001f1f7808 */ /* 0x000fe20006000000 */
[----:B-1----:R-:W-:Y:S01]  /*1ba60*/  HMMA.16816.F32 R116, R92, R90, R116 ;  /* 0x0000005a5c74723c */ /* 0x002fe20000001874 */
[----:B------:R-:W-:Y:S01]  /*1ba70*/  ISETP.GE.AND P4, PT, R37, R164, PT ;  /* 0x000000a42500720c */ /* 0x000fe20003f86270 */
[----:B------:R-:W-:-:S04]  /*1ba80*/  DEPBAR.LE SB0, 0x0 ;  /* 0x000080000000791a */ /* 0x000fc80000000000 */
[-C--:B------:R-:W-:Y:S01]  /*1ba90*/  ISETP.GE.AND P5, PT, R37, R165.reuse, PT ;  /* 0x000000a52500720c */ /* 0x080fe20003fa6270 */
[C---:B------:R-:W-:Y:S01]  /*1baa0*/  HMMA.16816.F32 R120, R92.reuse, R88, R120 ;  /* 0x000000585c78723c */ /* 0x040fe20000001878 */
[----:B------:R-:W-:Y:S01]  /*1bab0*/  FSEL R37, R27, -INF , !P2 ;  /* 0xff8000001b257808 */ /* 0x000fe20005000000 */
[----:B------:R-:W-:Y:S01]  /*1bac0*/  IMAD.U32 R27, RZ, RZ, UR4 ;  /* 0x00000004ff1b7e24 */ /* 0x000fe2000f8e00ff */
[-C--:B------:R-:W-:Y:S02]  /*1bad0*/  ISETP.GE.AND P2, PT, R45, R164.reuse, PT ;  /* 0x000000a42d00720c */ /* 0x080fe40003f46270 */
[----:B------:R-:W-:Y:S01]  /*1bae0*/  FSEL R41, R21, -INF , !P4 ;  /* 0xff80000015297808 */ /* 0x000fe20006000000 */
[C---:B------:R-:W-:Y:S01]  /*1baf0*/  VIADD R21, R224.reuse, 0x91 ;  /* 0x00000091e0157836 */ /* 0x040fe20000000000 */
[-C--:B------:R-:W-:Y:S01]  /*1bb00*/  ISETP.GE.AND P4, PT, R45, R165.reuse, PT ;  /* 0x000000a52d00720c */ /* 0x080fe20003f86270 */
[C---:B--2---:R-:W-:Y:S01]  /*1bb10*/  HMMA.16816.F32 R112, R92.reuse, R84, R112 ;  /* 0x000000545c70723c */ /* 0x044fe20000001870 */
[----:B------:R-:W-:Y:S01]  /*1bb20*/  FSEL R45, R23, -INF , !P5 ;  /* 0xff800000172d7808 */ /* 0x000fe20006800000 */
[----:B------:R-:W-:Y:S01]  /*1bb30*/  IMAD.U32 R23, RZ, RZ, UR4 ;  /* 0x00000004ff177e24 */ /* 0x000fe2000f8e00ff */
[----:B------:R-:W-:Y:S01]  /*1bb40*/  FSEL R77, R17, -INF , !P2 ;  /* 0xff800000114d7808 */ /* 0x000fe20005000000 */
[C---:B------:R-:W-:Y:S01]  /*1bb50*/  VIADD R17, R224.reuse, 0x99 ;  /* 0x00000099e0117836 */ /* 0x040fe20000000000 */
[CC--:B------:R-:W-:Y:S01]  /*1bb60*/  ISETP.GE.AND P5, PT, R25.reuse, R164.reuse, PT ;  /* 0x000000a41900720c */ /* 0x0c0fe20003fa6270 */
[----:B------:R-:W-:Y:S01]  /*1bb70*/  HMMA.16816.F32 R108, R92, R86, R108 ;  /* 0x000000565c6c723c */ /* 0x000fe2000000186c */
[-C--:B------:R-:W-:Y:S01]  /*1bb80*/  ISETP.GE.AND P2, PT, R25, R165.reuse, PT ;  /* 0x000000a51900720c */ /* 0x080fe20003f46270 */
[----:B------:R-:W-:Y:S01]  /*1bb90*/  IMAD.U32 R25, RZ, RZ, UR4 ;  /* 0x00000004ff197e24 */ /* 0x000fe2000f8e00ff */
[----:B------:R-:W-:Y:S01]  /*1bba0*/  FSEL R79, R19, -INF , !P4 ;  /* 0xff800000134f7808 */ /* 0x000fe20006000000 */
[----:B------:R-:W-:Y:S01]  /*1bbb0*/  IMAD.U32 R19, RZ, RZ, UR4 ;  /* 0x00000004ff137e24 */ /* 0x000fe2000f8e00ff */
[-C--:B------:R-:W-:Y:S01]  /*1bbc0*/  ISETP.GE.AND P4, PT, R21, R164.reuse, PT ;  /* 0x000000a41500720c */ /* 0x080fe20003f86270 */
[----:B------:R-:W-:Y:S01]  /*1bbd0*/  HMMA.16816.F32 R208, R208, R218, RZ ;  /* 0x000000dad0d0723c */ /* 0x000fe200000018ff */
[----:B------:R-:W-:Y:S01]  /*1bbe0*/  FSEL R81, R13, -INF , !P5 ;  /* 0xff8000000d517808 */ /* 0x000fe20006800000 */
[C---:B------:R-:W-:Y:S01]  /*1bbf0*/  VIADD R13, R224.reuse, 0xa1 ;  /* 0x000000a1e00d7836 */ /* 0x040fe20000000000 */
[----:B------:R-:W-:Y:S01]  /*1bc00*/  FSEL R83, R15, -INF , !P2 ;  /* 0xff8000000f537808 */ /* 0x000fe20005000000 */
[----:B------:R-:W-:Y:S01]  /*1bc10*/  IMAD.U32 R15, RZ, RZ, UR4 ;  /* 0x00000004ff0f7e24 */ /* 0x000fe2000f8e00ff */
[-C--:B------:R-:W-:Y:S01]  /*1bc20*/  ISETP.GE.AND P5, PT, R21, R165.reuse, PT ;  /* 0x000000a51500720c */ /* 0x080fe20003fa6270 */
[C---:B---3--:R-:W-:Y:S01]  /*1bc30*/  HMMA.16816.F32 R104, R92.reuse, R184, R104 ;  /* 0x000000b85c68723c */ /* 0x048fe20000001868 */
[-C--:B------:R-:W-:Y:S01]  /*1bc40*/  ISETP.GE.AND P2, PT, R17, R164.reuse, PT ;  /* 0x000000a41100720c */ /* 0x080fe20003f46270 */
[----:B------:R-:W-:Y:S01]  /*1bc50*/  IMAD.U32 R21, RZ, RZ, UR4 ;  /* 0x00000004ff157e24 */ /* 0x000fe2000f8e00ff */
[----:B------:R-:W-:Y:S01]  /*1bc60*/  FSEL R176, R9, -INF , !P4 ;  /* 0xff80000009b07808 */ /* 0x000fe20006000000 */
[C---:B------:R-:W-:Y:S01]  /*1bc70*/  VIADD R9, R224.reuse, 0xa9 ;  /* 0x000000a9e0097836 */ /* 0x040fe20000000000 */
[-C--:B------:R-:W-:Y:S01]  /*1bc80*/  ISETP.GE.AND P4, PT, R17, R165.reuse, PT ;  /* 0x000000a51100720c */ /* 0x080fe20003f86270 */
[C---:B------:R-:W-:Y:S01]  /*1bc90*/  HMMA.16816.F32 R100, R92.reuse, R186, R100 ;  /* 0x000000ba5c64723c */ /* 0x040fe20000001864 */
[----:B------:R-:W-:Y:S01]  /*1bca0*/  FSEL R177, R11, -INF , !P5 ;  /* 0xff8000000bb17808 */ /* 0x000fe20006800000 */
[----:B------:R-:W-:Y:S01]  /*1bcb0*/  IMAD.U32 R17, RZ, RZ, UR4 ;  /* 0x00000004ff117e24 */ /* 0x000fe2000f8e00ff */
[----:B------:R-:W-:Y:S01]  /*1bcc0*/  FSEL R188, R5, -INF , !P2 ;  /* 0xff80000005bc7808 */ /* 0x000fe20005000000 */
[----:B------:R-:W-:Y:S01]  /*1bcd0*/  VIADD R5, R224, 0xb1 ;  /* 0x000000b1e0057836 */ /* 0x000fe20000000000 */
[C---:B------:R-:W-:Y:S01]  /*1bce0*/  ISETP.GE.AND P5, PT, R13.reuse, R164, PT ;  /* 0x000000a40d00720c */ /* 0x040fe20003fa6270 */
[----:B----4-:R-:W-:Y:S01]  /*1bcf0*/  HMMA.16816.F32 R96, R92, R180, R96 ;  /* 0x000000b45c60723c */ /* 0x010fe20000001860 */
[----:B------:R-:W-:-:S02]  /*1bd00*/  ISETP.GE.AND P2, PT, R13, R165, PT ;  /* 0x000000a50d00720c */ /* 0x000fc40003f46270 */
[----:B------:R-:W-:Y:S01]  /*1bd10*/  FSEL R88, R7, -INF , !P4 ;  /* 0xff80000007587808 */ /* 0x000fe20006000000 */
[----:B------:R-:W-:Y:S01]  /*1bd20*/  VIADD R7, R224, 0xb9 ;  /* 0x000000b9e0077836 */ /* 0x000fe20000000000 */
[-C--:B------:R-:W-:Y:S01]  /*1bd30*/  ISETP.GE.AND P4, PT, R9, R164.reuse, PT ;  /* 0x000000a40900720c */ /* 0x080fe20003f86270 */
[----:B------:R-:W-:Y:S01]  /*1bd40*/  HMMA.16816.F32 R208, R204, R214, R208 ;  /* 0x000000d6ccd0723c */ /* 0x000fe200000018d0 */
[----:B------:R-:W-:Y:S01]  /*1bd50*/  FSEL R89, R173, -INF , !P5 ;  /* 0xff800000ad597808 */ /* 0x000fe20006800000 */
[----:B------:R-:W-:Y:S01]  /*1bd60*/  IMAD.U32 R173, RZ, RZ, UR4 ;  /* 0x00000004ffad7e24 */ /* 0x000fe2000f8e00ff */
[----:B------:R-:W-:Y:S02]  /*1bd70*/  FSEL R90, R175, -INF , !P2 ;  /* 0xff800000af5a7808 */ /* 0x000fe40005000000 */
[----:B------:R-:W-:Y:S01]  /*1bd80*/  ISETP.GE.AND P5, PT, R9, R165, PT ;  /* 0x000000a50900720c */ /* 0x000fe20003fa6270 */
[----:B------:R-:W-:Y:S01]  /*1bd90*/  IMAD.U32 R9, RZ, RZ, UR4 ;  /* 0x00000004ff097e24 */ /* 0x000fe2000f8e00ff */
[----:B------:R-:W-:-:S02]  /*1bda0*/  ISETP.GE.AND P2, PT, R5, R164, PT ;  /* 0x000000a40500720c */ /* 0x000fc40003f46270 */
[----:B------:R-:W-:Y:S01]  /*1bdb0*/  FSEL R91, R169, -INF , !P4 ;  /* 0xff800000a95b7808 */ /* 0x000fe20006000000 */
[----:B------:R-:W-:Y:S01]  /*1bdc0*/  IMAD.U32 R169, RZ, RZ, UR4 ;  /* 0x00000004ffa97e24 */ /* 0x000fe2000f8e00ff */
[-C--:B------:R-:W-:Y:S01]  /*1bdd0*/  ISETP.GE.AND P4, PT, R5, R165.reuse, PT ;  /* 0x000000a50500720c */ /* 0x080fe20003f86270 */
[C---:B------:R-:W-:Y:S01]  /*1bde0*/  VIADD R5, R224.reuse, 0xc1 ;  /* 0x000000c1e0057836 */ /* 0x040fe20000000000 */
[----:B------:R-:W-:Y:S01]  /*1bdf0*/  FSEL R84, R171, -INF , !P5 ;  /* 0xff800000ab547808 */ /* 0x000fe20006800000 */
[----:B------:R-:W-:Y:S01]  /*1be00*/  IMAD.U32 R171, RZ, RZ, UR4 ;  /* 0x00000004ffab7e24 */ /* 0x000fe2000f8e00ff */
[----:B------:R-:W-:Y:S01]  /*1be10*/  FSEL R85, R129, -INF , !P2 ;  /* 0xff80000081557808 */ /* 0x000fe20005000000 */
[----:B------:R-:W-:Y:S01]  /*1be20*/  IMAD.U32 R129, RZ, RZ, UR4 ;  /* 0x00000004ff817e24 */ /* 0x000fe2000f8e00ff */
[CC--:B------:R-:W-:Y:S02]  /*1be30*/  ISETP.GE.AND P5, PT, R7.reuse, R164.reuse, PT ;  /* 0x000000a40700720c */ /* 0x0c0fe40003fa6270 */
[-C--:B------:R-:W-:Y:S01]  /*1be40*/  ISETP.GE.AND P2, PT, R7, R165.reuse, PT ;  /* 0x000000a50700720c */ /* 0x080fe20003f46270 */
[C---:B------:R-:W-:Y:S01]  /*1be50*/  VIADD R7, R224.reuse, 0xc9 ;  /* 0x000000c9e0077836 */ /* 0x040fe20000000000 */
[----:B------:R-:W-:Y:S01]  /*1be60*/  FSEL R86, R131, -INF , !P4 ;  /* 0xff80000083567808 */ /* 0x000fe20006000000 */
[----:B------:R-:W-:Y:S01]  /*1be70*/  IMAD.U32 R131, RZ, RZ, UR4 ;  /* 0x00000004ff837e24 */ /* 0x000fe2000f8e00ff */
[----:B------:R-:W-:Y:S01]  /*1be80*/  FSEL R87, R125, -INF , !P5 ;  /* 0xff8000007d577808 */ /* 0x000fe20006800000 */
[----:B------:R-:W-:Y:S01]  /*1be90*/  HMMA.16816.F32 R208, R200, R178, R208 ;  /* 0x000000b2c8d0723c */ /* 0x000fe200000018d0 */
[C---:B------:R-:W-:Y:S01]  /*1bea0*/  ISETP.GE.AND P4, PT, R5.reuse, R164, PT ;  /* 0x000000a40500720c */ /* 0x040fe20003f86270 */
[----:B------:R-:W-:Y:S01]  /*1beb0*/  IMAD.U32 R125, RZ, RZ, UR4 ;  /* 0x00000004ff7d7e24 */ /* 0x000fe2000f8e00ff */
[----:B------:R-:W-:Y:S01]  /*1bec0*/  ISETP.GE.AND P5, PT, R5, R165, PT ;  /* 0x000000a50500720c */ /* 0x000fe20003fa6270 */
[----:B------:R-:W-:Y:S01]  /*1bed0*/  VIADD R5, R224, 0xd1 ;  /* 0x000000d1e0057836 */ /* 0x000fe20000000000 */
[----:B------:R-:W-:-:S02]  /*1bee0*/  FSEL R127, R127, -INF , !P2 ;  /* 0xff8000007f7f7808 */ /* 0x000fc40005000000 */
[-C--:B------:R-:W-:Y:S02]  /*1bef0*/  ISETP.GE.AND P2, PT, R7, R164.reuse, PT ;  /* 0x000000a40700720c */ /* 0x080fe40003f46270 */
[----:B------:R-:W-:Y:S02]  /*1bf00*/  FSEL R123, R123, -INF , !P5 ;  /* 0xff8000007b7b7808 */ /* 0x000fe40006800000 */
        /* <DEDUP_REMOVED lines=8> */
[----:B------:R-:W-:Y:S01]  /*1bf90*/  FSEL R119, R119, -INF , !P4 ;  /* 0xff80000077777808 */ /* 0x000fe20006000000 */
[----:B------:R-:W-:Y:S01]  /*1bfa0*/  HMMA.16816.F32 R208, R92, R182, R208 ;  /* 0x000000b65cd0723c */ /* 0x000fe200000018d0 */
[CC--:B------:R-:W-:Y:S02]  /*1bfb0*/  ISETP.GE.AND P4, PT, R5.reuse, R164.reuse, PT ;  /* 0x000000a40500720c */ /* 0x0c0fe40003f86270 */
[----:B------:R-:W-:Y:S01]  /*1bfc0*/  ISETP.GE.AND P5, PT, R5, R165, PT ;  /* 0x000000a50500720c */ /* 0x000fe20003fa6270 */
[----:B------:R-:W-:Y:S01]  /*1bfd0*/  VIADD R5, R224, 0xe9 ;  /* 0x000000e9e0057836 */ /* 0x000fe20000000000 */
[----:B------:R-:W-:Y:S02]  /*1bfe0*/  FSEL R115, R115, -INF , !P2 ;  /* 0xff80000073737808 */ /* 0x000fe40005000000 */
        /* <DEDUP_REMOVED lines=8> */
[----:B------:R-:W-:Y:S01]  /*1c070*/  IMAD.U32 R5, RZ, RZ, UR4 ;  /* 0x00000004ff057e24 */ /* 0x000fe2000f8e00ff */
[----:B------:R-:W-:-:S02]  /*1c080*/  FSEL R107, R107, -INF , !P4 ;  /* 0xff8000006b6b7808 */ /* 0x000fc40006000000 */
[-C--:B------:R-:W-:Y:S02]  /*1c090*/  ISETP.GE.AND P4, PT, R7, R164.reuse, PT ;  /* 0x000000a40700720c */ /* 0x080fe40003f86270 */
[----:B------:R-:W-:Y:S02]  /*1c0a0*/  FSEL R101, R101, -INF , !P5 ;  /* 0xff80000065657808 */ /* 0x000fe40006800000 */
[----:B------:R-:W-:Y:S02]  /*1c0b0*/  FSEL R103, R103, -INF , !P2 ;  /* 0xff80000067677808 */ /* 0x000fe40005000000 */
[----:B------:R-:W-:Y:S02]  /*1c0c0*/  ISETP.GE.AND P5, PT, R7, R165, PT ;  /* 0x000000a50700720c */ /* 0x000fe40003fa6270 */
[----:B------:R-:W-:Y:S02]  /*1c0d0*/  ISETP.GE.AND P2, PT, R224, R164, PT ;  /* 0x000000a4e000720c */ /* 0x000fe40003f46270 */
[----:B------:R-:W-:-:S02]  /*1c0e0*/  LOP3.LUT R7, R9, 0x18, R193, 0xfe, !PT ;  /* 0x0000001809077812 */ /* 0x000fc400078efec1 */
[----:B------:R-:W-:Y:S02]  /*1c0f0*/  FSEL R97, R97, -INF , !P4 ;  /* 0xff80000061617808 */ /* 0x000fe40006000000 */
[C---:B------:R-:W-:Y:S01]  /*1c100*/  ISETP.GE.AND P4, PT, R224.reuse, R165, PT ;  /* 0x000000a5e000720c */ /* 0x040fe20003f86270 */
[----:B------:R-:W-:Y:S01]  /*1c110*/  VIADD R224, R224, 0xf9 ;  /* 0x000000f9e0e07836 */ /* 0x000fe20000000000 */
[----:B------:R-:W-:Y:S02]  /*1c120*/  LOP3.LUT R5, R5, 0x20, R193, 0xfe, !PT ;  /* 0x0000002005057812 */ /* 0x000fe400078efec1 */
[----:B------:R-:W-:Y:S02]  /*1c130*/  FSEL R99, R99, -INF , !P5 ;  /* 0xff80000063637808 */ /* 0x000fe40006800000 */
[----:B------:R-:W-:Y:S01]  /*1c140*/  FSEL R13, R80, -INF , !P2 ;  /* 0xff800000500d7808 */ /* 0x000fe20005000000 */
[----:B------:R-:W-:Y:S01]  /*1c150*/  IMAD.U32 R80, RZ, RZ, UR4 ;  /* 0x00000004ff507e24 */ /* 0x000fe2000f8e00ff */
[----:B------:R-:W-:-:S02]  /*1c160*/  ISETP.GE.AND P5, PT, R7, R164, PT ;  /* 0x000000a40700720c */ /* 0x000fc40003fa6270 */
[-C--:B------:R-:W-:Y:S02]  /*1c170*/  ISETP.GE.AND P2, PT, R7, R165.reuse, PT ;  /* 0x000000a50700720c */ /* 0x080fe40003f46270 */
[----:B------:R-:W-:Y:S02]  /*1c180*/  LOP3.LUT R9, R9, 0x28, R193, 0xfe, !PT ;  /* 0x0000002809097812 */ /* 0x000fe400078efec1 */
[----:B------:R-:W-:Y:S01]  /*1c190*/  FSEL R7, R82, -INF , !P4 ;  /* 0xff80000052077808 */ /* 0x000fe20006000000 */
[----:B------:R-:W-:Y:S01]  /*1c1a0*/  IMAD.U32 R82, RZ, RZ, UR4 ;  /* 0x00000004ff527e24 */ /* 0x000fe2000f8e00ff */
[----:B------:R-:W-:Y:S01]  /*1c1b0*/  FSEL R11, R76, -INF , !P1 ;  /* 0xff8000004c0b7808 */ /* 0x000fe20004800000 */
[----:B------:R-:W-:Y:S01]  /*1c1c0*/  IMAD.U32 R76, RZ, RZ, UR4 ;  /* 0x00000004ff4c7e24 */ /* 0x000fe2000f8e00ff */
[C---:B------:R-:W-:Y:S02]  /*1c1d0*/  ISETP.GE.AND P4, PT, R5.reuse, R164, PT ;  /* 0x000000a40500720c */ /* 0x040fe40003f86270 */
[----:B------:R-:W-:-:S02]  /*1c1e0*/  ISETP.GE.AND P1, PT, R5, R165, PT ;  /* 0x000000a50500720c */ /* 0x000fc40003f26270 */
[----:B------:R-:W-:Y:S01]  /*1c1f0*/  FSEL R5, R78, -INF , !P0 ;  /* 0xff8000004e057808 */ /* 0x000fe20004000000 */
[----:B------:R-:W-:Y:S01]  /*1c200*/  IMAD.U32 R78, RZ, RZ, UR4 ;  /* 0x00000004ff4e7e24 */ /* 0x000fe2000f8e00ff */
[----:B------:R-:W-:Y:S02]  /*1c210*/  ISETP.GE.AND P0, PT, R9, R164, PT ;  /* 0x000000a40900720c */ /* 0x000fe40003f06270 */
[--C-:B------:R-:W-:Y:S02]  /*1c220*/  LOP3.LUT R171, R171, 0x40, R193.reuse, 0xfe, !PT ;  /* 0x00000040abab7812 */ /* 0x100fe400078efec1 */
[----:B------:R-:W-:Y:S02]  /*1c230*/  FSEL R60, R60, -INF , !P0 ;  /* 0xff8000003c3c7808 */ /* 0x000fe40004000000 */
[----:B------:R-:W-:Y:S02]  /*1c240*/  ISETP.GE.AND P0, PT, R171, R165, PT ;  /* 0x000000a5ab00720c */ /* 0x000fe40003f06270 */
[----:B------:R-:W-:-:S02]  /*1c250*/  LOP3.LUT R129, R129, 0x60, R193, 0xfe, !PT ;  /* 0x0000006081817812 */ /* 0x000fc400078efec1 */
[----:B------:R-:W-:Y:S02]  /*1c260*/  ISETP.GE.AND P6, PT, R9, R165, PT ;  /* 0x000000a50900720c */ /* 0x000fe40003fc6270 */
[----:B------:R-:W-:Y:S01]  /*1c270*/  FSEL R9, R68, -INF , !P5 ;  /* 0xff80000044097808 */ /* 0x000fe20006800000 */
[----:B------:R-:W-:Y:S01]  /*1c280*/  IMAD.U32 R68, RZ, RZ, UR4 ;  /* 0x00000004ff447e24 */ /* 0x000fe2000f8e00ff */
[----:B------:R-:W-:Y:S02]  /*1c290*/  FSEL R217, R50, -INF , !P0 ;  /* 0xff80000032d97808 */ /* 0x000fe40004000000 */
[--C-:B------:R-:W-:Y:S02]  /*1c2a0*/  LOP3.LUT R15, R15, 0x30, R193.reuse, 0xfe, !PT ;  /* 0x000000300f0f7812 */ /* 0x100fe400078efec1 */
[--C-:B------:R-:W-:Y:S02]  /*1c2b0*/  LOP3.LUT R173, R173, 0x38, R193.reuse, 0xfe, !PT ;  /* 0x00000038adad7812 */ /* 0x100fe400078efec1 */
[----:B------:R-:W-:-:S02]  /*1c2c0*/  LOP3.LUT R169, R169, 0x48, R193, 0xfe, !PT ;  /* 0x00000048a9a97812 */ /* 0x000fc400078efec1 */
[-C--:B------:R-:W-:Y:S02]  /*1c2d0*/  ISETP.GE.AND P0, PT, R129, R164.reuse, PT ;  /* 0x000000a48100720c */ /* 0x080fe40003f06270 */
[----:B------:R-:W-:Y:S02]  /*1c2e0*/  LOP3.LUT R80, R80, 0x78, R193, 0xfe, !PT ;  /* 0x0000007850507812 */ /* 0x000fe400078efec1 */
[----:B------:R-:W-:Y:S02]  /*1c2f0*/  FSEL R70, R70, -INF , !P2 ;  /* 0xff80000046467808 */ /* 0x000fe40005000000 */
[----:B------:R-:W-:Y:S02]  /*1c300*/  FSEL R230, R62, -INF , !P6 ;  /* 0xff8000003ee67808 */ /* 0x000fe40007000000 */
[----:B------:R-:W-:Y:S02]  /*1c310*/  ISETP.GE.AND P5, PT, R15, R165, PT ;  /* 0x000000a50f00720c */ /* 0x000fe40003fa6270 */
[----:B------:R-:W-:-:S02]  /*1c320*/  ISETP.GE.AND P2, PT, R173, R164, PT ;  /* 0x000000a4ad00720c */ /* 0x000fc40003f46270 */
[-C--:B------:R-:W-:Y:S02]  /*1c330*/  ISETP.GE.AND P6, PT, R169, R164.reuse, PT ;  /* 0x000000a4a900720c */ /* 0x080fe40003fc6270 */
[----:B------:R-:W-:Y:S02]  /*1c340*/  FSEL R218, R32, -INF , !P0 ;  /* 0xff80000020da7808 */ /* 0x000fe40004000000 */
[----:B------:R-:W-:Y:S01]  /*1c350*/  ISETP.GE.AND P3, PT, R15, R164, PT ;  /* 0x000000a40f00720c */ /* 0x000fe20003f66270 */
[----:B------:R-:W-:Y:S01]  /*1c360*/  IMAD.U32 R15, RZ, RZ, UR4 ;  /* 0x00000004ff0f7e24 */ /* 0x000fe2000f8e00ff */
[----:B------:R-:W-:Y:S02]  /*1c370*/  LOP3.LUT R68, R68, 0x50, R193, 0xfe, !PT ;  /* 0x0000005044447812 */ /* 0x000fe400078efec1 */
[----:B------:R-:W-:Y:S02]  /*1c380*/  FSEL R64, R64, -INF , !P4 ;  /* 0xff80000040407808 */ /* 0x000fe40006000000 */
[----:B------:R-:W-:-:S02]  /*1c390*/  FSEL R231, R66, -INF , !P1 ;  /* 0xff80000042e77808 */ /* 0x000fc40004800000 */
[-C--:B------:R-:W-:Y:S02]  /*1c3a0*/  ISETP.GE.AND P0, PT, R80, R165.reuse, PT ;  /* 0x000000a55000720c */ /* 0x080fe40003f06270 */
[--C-:B------:R-:W-:Y:S02]  /*1c3b0*/  LOP3.LUT R63, R63, 0x98, R193.reuse, 0xfe, !PT ;  /* 0x000000983f3f7812 */ /* 0x100fe400078efec1 */
[----:B------:R-:W-:Y:S02]  /*1c3c0*/  ISETP.GE.AND P4, PT, R173, R165, PT ;  /* 0x000000a5ad00720c */ /* 0x000fe40003f86270 */
[----:B------:R-:W-:Y:S02]  /*1c3d0*/  ISETP.GE.AND P1, PT, R171, R164, PT ;  /* 0x000000a4ab00720c */ /* 0x000fe40003f26270 */
[----:B------:R-:W-:Y:S02]  /*1c3e0*/  LOP3.LUT R131, R131, 0x58, R193, 0xfe, !PT ;  /* 0x0000005883837812 */ /* 0x000fe400078efec1 */
[----:B------:R-:W-:-:S02]  /*1c3f0*/  FSEL R228, R58, -INF , !P5 ;  /* 0xff8000003ae47808 */ /* 0x000fc40006800000 */
[----:B------:R-:W-:Y:S02]  /*1c400*/  FSEL R52, R52, -INF , !P2 ;  /* 0xff80000034347808 */ /* 0x000fe40005000000 */
[----:B------:R-:W-:Y:S02]  /*1c410*/  FSEL R251, R44, -INF , !P6 ;  /* 0xff8000002cfb7808 */ /* 0x000fe40007000000 */
[----:B------:R-:W-:Y:S02]  /*1c420*/  FSEL R56, R56, -INF , !P3 ;  /* 0xff80000038387808 */ /* 0x000fe40005800000 */
[C---:B------:R-:W-:Y:S02]  /*1c430*/  ISETP.GE.AND P5, PT, R68.reuse, R164, PT ;  /* 0x000000a44400720c */ /* 0x040fe40003fa6270 */
[-C--:B------:R-:W-:Y:S02]  /*1c440*/  ISETP.GE.AND P2, PT, R68, R165.reuse, PT ;  /* 0x000000a54400720c */ /* 0x080fe40003f46270 */
[----:B------:R-:W-:-:S02]  /*1c450*/  ISETP.GE.AND P6, PT, R129, R165, PT ;  /* 0x000000a58100720c */ /* 0x000fc40003fc6270 */
[----:B------:R-:W-:Y:S02]  /*1c460*/  FSEL R184, R22, -INF , !P0 ;  /* 0xff80000016b87808 */ /* 0x000fe40004000000 */
[----:B------:R-:W-:Y:S02]  /*1c470*/  ISETP.GE.AND P3, PT, R169, R165, PT ;  /* 0x000000a5a900720c */ /* 0x000fe40003f66270 */
[----:B------:R-:W-:Y:S02]  /*1c480*/  FSEL R227, R54, -INF , !P4 ;  /* 0xff80000036e37808 */ /* 0x000fe40006000000 */
[----:B------:R-:W-:Y:S02]  /*1c490*/  FSEL R68, R48, -INF , !P1 ;  /* 0xff80000030447808 */ /* 0x000fe40004800000 */
[----:B------:R-:W-:Y:S02]  /*1c4a0*/  ISETP.GE.AND P0, PT, R63, R164, PT ;  /* 0x000000a43f00720c */ /* 0x000fe40003f06270 */
[----:B------:R-:W-:-:S02]  /*1c4b0*/  LOP3.LUT R125, R125, 0x68, R193, 0xfe, !PT ;  /* 0x000000687d7d7812 */ /* 0x000fc400078efec1 */
[--C-:B------:R-:W-:Y:S02]  /*1c4c0*/  LOP3.LUT R53, R53, 0xb0, R193.reuse, 0xfe, !PT ;  /* 0x000000b035357812 */ /* 0x100fe400078efec1 */
[C---:B------:R-:W-:Y:S02]  /*1c4d0*/  ISETP.GE.AND P4, PT, R131.reuse, R164, PT ;  /* 0x000000a48300720c */ /* 0x040fe40003f86270 */
[----:B------:R-:W-:Y:S02]  /*1c4e0*/  ISETP.GE.AND P1, PT, R131, R165, PT ;  /* 0x000000a58300720c */ /* 0x000fe40003f26270 */
[----:B------:R-:W-:Y:S02]  /*1c4f0*/  LOP3.LUT R82, R82, 0x70, R193, 0xfe, !PT ;  /* 0x0000007052527812 */ /* 0x000fe400078efec1 */
[----:B------:R-:W-:Y:S02]  /*1c500*/  FSEL R194, R34, -INF , !P6 ;  /* 0xff80000022c27808 */ /* 0x000fe40007000000 */
[----:B------:R-:W-:-:S02]  /*1c510*/  FSEL R216, R46, -INF , !P3 ;  /* 0xff8000002ed87808 */ /* 0x000fc40005800000 */
[----:B------:R-:W-:Y:S02]  /*1c520*/  FSEL R212, R42, -INF , !P2 ;  /* 0xff8000002ad47808 */ /* 0x000fe40005000000 */
[----:B------:R-:W-:Y:S02]  /*1c530*/  FSEL R34, R4, -INF , !P0 ;  /* 0xff80000004227808 */ /* 0x000fe40004000000 */
[----:B------:R-:W-:Y:S02]  /*1c540*/  ISETP.GE.AND P3, PT, R125, R164, PT ;  /* 0x000000a47d00720c */ /* 0x000fe40003f66270 */
[----:B------:R-:W-:Y:S02]  /*1c550*/  FSEL R229, R40, -INF , !P5 ;  /* 0xff80000028e57808 */ /* 0x000fe40006800000 */
[----:B------:R-:W-:Y:S02]  /*1c560*/  FSEL R219, R36, -INF , !P4 ;  /* 0xff80000024db7808 */ /* 0x000fe40006000000 */
[----:B------:R-:W-:-:S02]  /*1c570*/  FSEL R42, R38, -INF , !P1 ;  /* 0xff800000262a7808 */ /* 0x000fc40004800000 */
[-C--:B------:R-:W-:Y:S02]  /*1c580*/  ISETP.GE.AND P0, PT, R53, R165.reuse, PT ;  /* 0x000000a53500720c */ /* 0x080fe40003f06270 */
[--C-:B------:R-:W-:Y:S02]  /*1c590*/  LOP3.LUT R78, R78, 0x80, R193.reuse, 0xfe, !PT ;  /* 0x000000804e4e7812 */ /* 0x100fe400078efec1 */
[----:B------:R-:W-:Y:S02]  /*1c5a0*/  LOP3.LUT R25, R25, 0xd0, R193, 0xfe, !PT ;  /* 0x000000d019197812 */ /* 0x000fe400078efec1 */
[-C--:B------:R-:W-:Y:S02]  /*1c5b0*/  ISETP.GE.AND P5, PT, R125, R165.reuse, PT ;  /* 0x000000a57d00720c */ /* 0x080fe40003fa6270 */
[C---:B------:R-:W-:Y:S02]  /*1c5c0*/  ISETP.GE.AND P2, PT, R82.reuse, R164, PT ;  /* 0x000000a45200720c */ /* 0x040fe40003f46270 */
[----:B------:R-:W-:-:S02]  /*1c5d0*/  ISETP.GE.AND P4, PT, R82, R165, PT ;  /* 0x000000a55200720c */ /* 0x000fc40003f86270 */
[----:B------:R-:W-:Y:S02]  /*1c5e0*/  ISETP.GE.AND P1, PT, R80, R164, PT ;  /* 0x000000a45000720c */ /* 0x000fe40003f26270 */
[--C-:B------:R-:W-:Y:S02]  /*1c5f0*/  LOP3.LUT R76, R76, 0x88, R193.reuse, 0xfe, !PT ;  /* 0x000000884c4c7812 */ /* 0x100fe400078efec1 */
[----:B------:R-:W-:Y:S02]  /*1c600*/  LOP3.LUT R67, R67, 0x90, R193, 0xfe, !PT ;  /* 0x0000009043437812 */ /* 0x000fe400078efec1 */
[----:B------:R-:W-:Y:S02]  /*1c610*/  FSEL R186, R28, -INF , !P3 ;  /* 0xff8000001cba7808 */ /* 0x000fe40005800000 */
[----:B------:R-:W-:Y:S02]  /*1c620*/  FSEL R80, R130, -INF , !P0 ;  /* 0xff80000082507808 */ /* 0x000fe40004000000 */
[----:B------:R-:W-:-:S02]  /*1c630*/  ISETP.GE.AND P3, PT, R78, R165, PT ;  /* 0x000000a54e00720c */ /* 0x000fc40003f66270 */
[----:B------:R-:W-:Y:S02]  /*1c640*/  FSEL R187, R30, -INF , !P5 ;  /* 0xff8000001ebb7808 */ /* 0x000fe40006800000 */
[----:B------:R-:W-:Y:S02]  /*1c650*/  FSEL R213, R24, -INF , !P2 ;  /* 0xff80000018d57808 */ /* 0x000fe40005000000 */
[----:B------:R-:W-:Y:S02]  /*1c660*/  FSEL R185, R26, -INF , !P4 ;  /* 0xff8000001ab97808 */ /* 0x000fe40006000000 */
[----:B------:R-:W-:Y:S02]  /*1c670*/  FSEL R40, R20, -INF , !P1 ;  /* 0xff80000014287808 */ /* 0x000fe40004800000 */
[----:B------:R-:W-:Y:S02]  /*1c680*/  ISETP.GE.AND P0, PT, R25, R164, PT ;  /* 0x000000a41900720c */ /* 0x000fe40003f06270 */
[----:B------:R-:W-:-:S02]  /*1c690*/  LOP3.LUT R59, R59, 0xa0, R193, 0xfe, !PT ;  /* 0x000000a03b3b7812 */ /* 0x000fc400078efec1 */
[----:B------:R-:W-:Y:S02]  /*1c6a0*/  LOP3.LUT R19, R19, 0xe8, R193, 0xfe, !PT ;  /* 0x000000e813137812 */ /* 0x000fe400078efec1 */
[-C--:B------:R-:W-:Y:S02]  /*1c6b0*/  ISETP.GE.AND P6, PT, R78, R164.reuse, PT ;  /* 0x000000a44e00720c */ /* 0x080fe40003fc6270 */
[CC--:B------:R-:W-:Y:S02]  /*1c6c0*/  ISETP.GE.AND P5, PT, R76.reuse, R164.reuse, PT ;  /* 0x000000a44c00720c */ /* 0x0c0fe40003fa6270 */
[-C--:B------:R-:W-:Y:S02]  /*1c6d0*/  ISETP.GE.AND P2, PT, R76, R165.reuse, PT ;  /* 0x000000a54c00720c */ /* 0x080fe40003f46270 */
[C---:B------:R-:W-:Y:S02]  /*1c6e0*/  ISETP.GE.AND P4, PT, R67.reuse, R164, PT ;  /* 0x000000a44300720c */ /* 0x040fe40003f86270 */
        /* <DEDUP_REMOVED lines=8> */
[----:B------:R-:W-:Y:S02]  /*1c770*/  LOP3.LUT R15, R15, 0xf8, R193, 0xfe, !PT ;  /* 0x000000f80f0f7812 */ /* 0x000fe400078efec1 */
[----:B------:R-:W-:Y:S02]  /*1c780*/  FSEL R28, R18, -INF , !P3 ;  /* 0xff800000121c7808 */ /* 0x000fe40005800000 */
[----:B------:R-:W-:Y:S02]  /*1c790*/  FSEL R112, R112, -INF , !P0 ;  /* 0xff80000070707808 */ /* 0x000fe40004000000 */
[----:B------:R-:W-:Y:S01]  /*1c7a0*/  FSEL R198, R16, -INF , !P6 ;  /* 0xff80000010c67808 */ /* 0x000fe20007000000 */
[----:B------:R-:W-:Y:S01]  /*1c7b0*/  BAR.SYNC.DEFER_BLOCKING 0x0 ;  /* 0x0000000000007b1d */ /* 0x000fe20000010000 */
[----:B------:R-:W-:-:S02]  /*1c7c0*/  ISETP.GE.AND P3, PT, R59, R164, PT ;  /* 0x000000a43b00720c */ /* 0x000fc40003f66270 */
[----:B------:R-:W-:Y:S02]  /*1c7d0*/  FSEL R193, R12, -INF , !P5 ;  /* 0xff8000000cc17808 */ /* 0x000fe40006800000 */
[----:B------:R-:W-:Y:S02]  /*1c7e0*/  FSEL R30, R14, -INF , !P2 ;  /* 0xff8000000e1e7808 */ /* 0x000fe40005000000 */
[----:B------:R-:W-:Y:S02]  /*1c7f0*/  FSEL R181, R8, -INF , !P4 ;  /* 0xff80000008b57808 */ /* 0x000fe40006000000 */
[----:B------:R-:W-:Y:S02]  /*1c800*/  FSEL R32, R10, -INF , !P1 ;  /* 0xff8000000a207808 */ /* 0x000fe40004800000 */
[-C--:B------:R-:W-:Y:S02]  /*1c810*/  ISETP.GE.AND P0, PT, R19, R165.reuse, PT ;  /* 0x000000a51300720c */ /* 0x080fe40003f06270 */
[----:B------:R-:W-:-:S02]  /*1c820*/  ISETP.GE.AND P6, PT, R63, R165, PT ;  /* 0x000000a53f00720c */ /* 0x000fc40003fc6270 */
[-C--:B------:R-:W-:Y:S02]  /*1c830*/  ISETP.GE.AND P5, PT, R59, R165.reuse, PT ;  /* 0x000000a53b00720c */ /* 0x080fe40003fa6270 */
[CC--:B------:R-:W-:Y:S02]  /*1c840*/  ISETP.GE.AND P2, PT, R55.reuse, R164.reuse, PT ;  /* 0x000000a43700720c */ /* 0x0c0fe40003f46270 */
[----:B------:R-:W-:Y:S02]  /*1c850*/  ISETP.GE.AND P4, PT, R55, R165, PT ;  /* 0x000000a53700720c */ /* 0x000fe40003f86270 */
[----:B------:R-:W-:Y:S02]  /*1c860*/  ISETP.GE.AND P1, PT, R53, R164, PT ;  /* 0x000000a43500720c */ /* 0x000fe40003f26270 */
[----:B------:R-:W-:Y:S02]  /*1c870*/  FSEL R38, R172, -INF , !P3 ;  /* 0xff800000ac267808 */ /* 0x000fe40005800000 */
[----:B------:R-:W-:-:S02]  /*1c880*/  FSEL R102, R102, -INF , !P0 ;  /* 0xff80000066667808 */ /* 0x000fc40004000000 */
[----:B------:R-:W-:Y:S02]  /*1c890*/  FSEL R36, R6, -INF , !P6 ;  /* 0xff80000006247808 */ /* 0x000fe40007000000 */
[----:B------:R-:W-:Y:S02]  /*1c8a0*/  ISETP.GE.AND P3, PT, R51, R165, PT ;  /* 0x000000a53300720c */ /* 0x000fe40003f66270 */
[----:B------:R-:W-:Y:S02]  /*1c8b0*/  FSEL R44, R174, -INF , !P5 ;  /* 0xff800000ae2c7808 */ /* 0x000fe40006800000 */
[----:B------:R-:W-:Y:S02]  /*1c8c0*/  FSEL R46, R168, -INF , !P2 ;  /* 0xff800000a82e7808 */ /* 0x000fe40005000000 */
[----:B------:R-:W-:Y:S02]  /*1c8d0*/  FSEL R76, R170, -INF , !P4 ;  /* 0xff800000aa4c7808 */ /* 0x000fe40006000000 */
[----:B------:R-:W-:-:S02]  /*1c8e0*/  FSEL R78, R128, -INF , !P1 ;  /* 0xff800000804e7808 */ /* 0x000fc40004800000 */
[----:B------:R-:W-:Y:S02]  /*1c8f0*/  PLOP3.LUT P0, PT, PT, PT, UP0, 0x80, 0x0 ;  /* 0x000000000000781c */ /* 0x000fe40003f0f008 */
[-C--:B------:R-:W-:Y:S02]  /*1c900*/  ISETP.GE.AND P6, PT, R51, R164.reuse, PT ;  /* 0x000000a43300720c */ /* 0x080fe40003fc6270 */
[CC--:B------:R-:W-:Y:S02]  /*1c910*/  ISETP.GE.AND P5, PT, R49.reuse, R164.reuse, PT ;  /* 0x000000a43100720c */ /* 0x0c0fe40003fa6270 */
[-C--:B------:R-:W-:Y:S02]  /*1c920*/  ISETP.GE.AND P2, PT, R49, R165.reuse, PT ;  /* 0x000000a53100720c */ /* 0x080fe40003f46270 */
[C---:B------:R-:W-:Y:S02]  /*1c930*/  ISETP.GE.AND P4, PT, R27.reuse, R164, PT ;  /* 0x000000a41b00720c */ /* 0x040fe40003f86270 */
[----:B------:R-:W-:-:S02]  /*1c940*/  ISETP.GE.AND P1, PT, R27, R165, PT ;  /* 0x000000a51b00720c */ /* 0x000fc40003f26270 */
[----:B------:R-:W-:Y:S02]  /*1c950*/  FSEL R126, R126, -INF , !P3 ;  /* 0xff8000007e7e7808 */ /* 0x000fe40005800000 */
[----:B------:R-:W-:Y:S02]  /*1c960*/  FSEL R82, R124, -INF , !P6 ;  /* 0xff8000007c527808 */ /* 0x000fe40007000000 */
[----:B------:R-:W-:Y:S02]  /*1c970*/  ISETP.GE.AND P3, PT, R23, R164, PT ;  /* 0x000000a41700720c */ /* 0x000fe40003f66270 */
[----:B------:R-:W-:Y:S02]  /*1c980*/  FSEL R120, R120, -INF , !P5 ;  /* 0xff80000078787808 */ /* 0x000fe40006800000 */
[----:B------:R-:W-:Y:S02]  /*1c990*/  FSEL R122, R122, -INF , !P2 ;  /* 0xff8000007a7a7808 */ /* 0x000fe40005000000 */
[----:B------:R-:W-:-:S02]  /*1c9a0*/  FSEL R116, R116, -INF , !P4 ;  /* 0xff80000074747808 */ /* 0x000fc40006000000 */
[----:B------:R-:W-:Y:S02]  /*1c9b0*/  FSEL R118, R118, -INF , !P1 ;  /* 0xff80000076767808 */ /* 0x000fe40004800000 */
[-C--:B------:R-:W-:Y:S02]  /*1c9c0*/  ISETP.GE.AND P6, PT, R25, R165.reuse, PT ;  /* 0x000000a51900720c */ /* 0x080fe40003fc6270 */
[-C--:B------:R-:W-:Y:S02]  /*1c9d0*/  ISETP.GE.AND P5, PT, R23, R165.reuse, PT ;  /* 0x000000a51700720c */ /* 0x080fe40003fa6270 */
[CC--:B------:R-:W-:Y:S02]  /*1c9e0*/  ISETP.GE.AND P2, PT, R21.reuse, R164.reuse, PT ;  /* 0x000000a41500720c */ /* 0x0c0fe40003f46270 */
[----:B------:R-:W-:Y:S02]  /*1c9f0*/  ISETP.GE.AND P4, PT, R21, R165, PT ;  /* 0x000000a51500720c */ /* 0x000fe40003f86270 */
        /* <DEDUP_REMOVED lines=18> */
[----:B------:R-:W-:Y:S01]  /*1cb20*/  FSEL R98, R211, -INF , !P1 ;  /* 0xff800000d3627808 */ /* 0x000fe20004800000 */
[----:B------:R-:W-:Y:S06]  /*1cb30*/  @!P0 BRA `(.L_x_2736) ;  /* 0x0000000400f48947 */ /* 0x000fec0003800000 */
[----:B------:R-:W-:Y:S01]  /*1cb40*/  PLOP3.LUT P0, PT, PT, PT, UP1, 0x40, 0x0 ;  /* 0x000000000000781c */ /* 0x000fe20003f0e818 */
[----:B------:R-:W-:-:S12]  /*1cb50*/  ULDC.64 UR8, c[0x0][0x208] ;  /* 0x0000820000087ab9 */ /* 0x000fd80000000a00 */
        /* <DEDUP_REMOVED lines=55> */
[----:B--2---:R-:W-:-:S04]  /*1ced0*/  IMAD.IADD R10, R10, 0x1, -R12 ;  /* 0x000000010a0a7824 */ /* 0x004fc800078e0a0c */
[----:B------:R-:W-:Y:S01]  /*1cee0*/  IMAD.WIDE.U32 R14, R10, UR6, R14 ;  /* 0x000000060a0e7c25 */ /* 0x000fe2000f8e000e */
[----:B------:R-:W-:-:S05]  /*1cef0*/  SHF.R.S32.HI R6, RZ, 0x1f, R10 ;  /* 0x0000001fff067819 */ /* 0x000fca000001140a */
[----:B------:R-:W-:-:S04]  /*1cf00*/  IMAD R6, R6, UR6, RZ ;  /* 0x0000000606067c24 */ /* 0x000fc8000f8e02ff */
[----:B------:R-:W-:-:S04]  /*1cf10*/  IMAD R6, R10, UR7, R6 ;  /* 0x000000070a067c24 */ /* 0x000fc8000f8e0206 */
[----:B------:R-:W-:Y:S01]  /*1cf20*/  IMAD.IADD R6, R15, 0x1, R6 ;  /* 0x000000010f067824 */ /* 0x000fe200078e0206 */
[----:B------:R-:W-:Y:S06]  /*1cf30*/  BRA `(.L_x_2738) ;  /* 0x0000000000107947 */ /* 0x000fec0003800000 */
.L_x_2737:
[----:B------:R-:W-:Y:S02]  /*1cf40*/  ULDC UR4, c[0x0][0x248] ;  /* 0x0000920000047ab9 */ /* 0x000fe40000000800 */
[----:B------:R-:W-:-:S06]  /*1cf50*/  USHF.L.U32 UR5, UR4, 0x8, URZ ;  /* 0x0000000804057899 */ /* 0x000fcc000800063f */
[----:B------:R-:W-:-:S04]  /*1cf60*/  IADD3 R14, RZ, -UR5, RZ ;  /* 0x80000005ff0e7c10 */ /* 0x000fc8000fffe0ff */
[----:B------:R-:W-:-:S07]  /*1cf70*/  SHF.R.S32.HI R6, RZ, 0x1f, R14 ;  /* 0x0000001fff067819 */ /* 0x000fce000001140e */
.L_x_2738:
        /* <DEDUP_REMOVED lines=57> */
.L_x_2736:
[----:B------:R-:W-:Y:S01]  /*1d310*/  FMNMX.FTZ R4, R0, R7, !PT ;  /* 0x0000000700047209 */ /* 0x000fe20007810000 */
[----:B------:R-:W-:Y:S01]  /*1d320*/  ULDC UR4, c[0x0][0x2ec] ;  /* 0x0000bb0000047ab9 */ /* 0x000fe20000000800 */
[----:B------:R-:W-:Y:S01]  /*1d330*/  FMNMX.FTZ R8, R2, R13, !PT ;  /* 0x0000000d02087209 */ /* 0x000fe20007810000 */
[----:B---3--:R-:W-:Y:S01]  /*1d340*/  LDSM.16.MT88.4 R20, [R236+0xa000] ;  /* 0x00a00000ec14783b */ /* 0x008fe20000004200 */
[----:B------:R-:W-:-:S03]  /*1d350*/  FMNMX.FTZ R4, R220, R4, !PT ;  /* 0x00000004dc047209 */ /* 0x000fc60007810000 */
[----:B------:R-:W-:Y:S01]  /*1d360*/  LDSM.16.MT88.4 R16, [R234+0xa000] ;  /* 0x00a00000ea10783b */ /* 0x000fe20000004200 */
[----:B------:R-:W-:Y:S02]  /*1d370*/  FMNMX.FTZ R4, R5, R4, !PT ;  /* 0x0000000405047209 */ /* 0x000fe40007810000 */
[----:B------:R-:W-:Y:S01]  /*1d380*/  FMNMX.FTZ R8, R221, R8, !PT ;  /* 0x00000008dd087209 */ /* 0x000fe20007810000 */
[----:B------:R-:W-:Y:S01]  /*1d390*/  LDSM.16.MT88.4 R48, [R233+0xa000] ;  /* 0x00a00000e930783b */ /* 0x000fe20000004200 */
[----:B------:R-:W-:Y:S02]  /*1d3a0*/  FMNMX.FTZ R4, R222, R4, !PT ;  /* 0x00000004de047209 */ /* 0x000fe40007810000 */
[----:B------:R-:W-:Y:S01]  /*1d3b0*/  FMNMX.FTZ R8, R11, R8, !PT ;  /* 0x000000080b087209 */ /* 0x000fe20007810000 */
[----:B------:R-:W2:Y:S01]  /*1d3c0*/  LDL.LU R204, [R1+0x4] ;  /* 0x0000040001cc7983 */ /* 0x000ea20000300800 */
        /* <DEDUP_REMOVED lines=122> */
[----:B------:R-:W3:Y:S01]  /*1db70*/  SHFL.BFLY PT, R6, R8, 0x2, 0x1f ;  /* 0x0c401f0008067f89 */ /* 0x000ee200000e0000 */
[----:B-1----:R-:W-:-:S05]  /*1db80*/  FMNMX.FTZ R173, R4, R173, !PT ;  /* 0x000000ad04ad7209 */ /* 0x002fca0007810000 */
[----:B------:R-:W1:Y:S01]  /*1db90*/  SHFL.BFLY PT, R4, R173, 0x1, 0x1f ;  /* 0x0c201f00ad047f89 */ /* 0x000e6200000e0000 */
[----:B---3--:R-:W-:-:S05]  /*1dba0*/  FMNMX.FTZ R6, R8, R6, !PT ;  /* 0x0000000608067209 */ /* 0x008fca0007810000 */
[----:B------:R-:W3:Y:S01]  /*1dbb0*/  SHFL.BFLY PT, R175, R6, 0x1, 0x1f ;  /* 0x0c201f0006af7f89 */ /* 0x000ee200000e0000 */
[----:B-1----:R-:W-:-:S04]  /*1dbc0*/  FMNMX.FTZ R173, R173, R4, !PT ;  /* 0x00000004adad7209 */ /* 0x002fc80007810000 */
[C---:B------:R-:W-:Y:S01]  /*1dbd0*/  FSETP.NEU.FTZ.AND P0, PT, R173.reuse, -INF , PT ;  /* 0xff800000ad00780b */ /* 0x040fe20003f1d000 */
[C---:B------:R-:W-:Y:S01]  /*1dbe0*/  FMUL.FTZ R129, R173.reuse, UR4 ;  /* 0x00000004ad817c20 */ /* 0x040fe20008410000 */
[----:B---3--:R-:W-:Y:S02]  /*1dbf0*/  FMNMX.FTZ R175, R6, R175, !PT ;  /* 0x000000af06af7209 */ /* 0x008fe40007810000 */
[----:B------:R-:W-:Y:S02]  /*1dc00*/  FSEL R4, R173, RZ, P0 ;  /* 0x000000ffad047208 */ /* 0x000fe40000000000 */
[----:B------:R-:W-:Y:S01]  /*1dc10*/  FSEL R129, R129, RZ, P0 ;  /* 0x000000ff81817208 */ /* 0x000fe20000000000 */
[C---:B------:R-:W-:Y:S01]  /*1dc20*/  FMUL.FTZ R174, R175.reuse, UR4 ;  /* 0x00000004afae7c20 */ /* 0x040fe20008410000 */
[----:B------:R-:W-:Y:S01]  /*1dc30*/  FSETP.NEU.FTZ.AND P1, PT, R175, -INF , PT ;  /* 0xff800000af00780b */ /* 0x000fe20003f3d000 */
[----:B------:R-:W-:Y:S02]  /*1dc40*/  FADD.FTZ R0, R0, -R4 ;  /* 0x8000000400007221 */ /* 0x000fe40000010000 */
[--C-:B------:R-:W-:Y:S01]  /*1dc50*/  FFMA.FTZ R128, R7, UR4, -R129.reuse ;  /* 0x0000000407807c23 */ /* 0x100fe20008010881 */
[--C-:B------:R-:W-:Y:S01]  /*1dc60*/  FFMA.FTZ R124, R5, UR4, -R129.reuse ;  /* 0x00000004057c7c23 */ /* 0x100fe20008010881 */
[----:B------:R-:W-:Y:S01]  /*1dc70*/  FSEL R180, R175, RZ, P1 ;  /* 0x000000ffafb47208 */ /* 0x000fe20000800000 */
[----:B------:R-:W1:Y:S01]  /*1dc80*/  LDSM.16.MT88.4 R4, [R235+0xa000] ;  /* 0x00a00000eb04783b */ /* 0x000e620000004200 */
[----:B------:R-:W-:Y:S01]  /*1dc90*/  FSEL R174, R174, RZ, P1 ;  /* 0x000000ffaeae7208 */ /* 0x000fe20000800000 */
[--C-:B------:R-:W-:Y:S01]  /*1dca0*/  FFMA.FTZ R125, R220, UR4, -R129.reuse ;  /* 0x00000004dc7d7c23 */ /* 0x100fe20008010881 */
[--C-:B------:R-:W-:Y:S01]  /*1dcb0*/  FFMA.FTZ R222, R222, UR4, -R129.reuse ;  /* 0x00000004dede7c23 */ /* 0x100fe20008010881 */
[----:B------:R-:W-:Y:S01]  /*1dcc0*/  FADD.FTZ R180, R2, -R180 ;  /* 0x800000b402b47221 */ /* 0x000fe20000010000 */
[----:B------:R-:W-:Y:S01]  /*1dcd0*/  FMUL.FTZ R0, R0, UR4 ;  /* 0x0000000400007c20 */ /* 0x000fe20008410000 */
[--C-:B------:R-:W-:Y:S01]  /*1dce0*/  FFMA.FTZ R172, R13, UR4, -R174.reuse ;  /* 0x000000040dac7c23 */ /* 0x100fe200080108ae */
[--C-:B------:R-:W-:Y:S01]  /*1dcf0*/  FFMA.FTZ R171, R221, UR4, -R174.reuse ;  /* 0x00000004ddab7c23 */ /* 0x100fe200080108ae */
[----:B------:R-:W-:Y:S01]  /*1dd00*/  FMUL.FTZ R180, R180, UR4 ;  /* 0x00000004b4b47c20 */ /* 0x000fe20008410000 */
        /* <DEDUP_REMOVED lines=27> */
[-C--:B---3--:R-:W-:Y:S01]  /*1dec0*/  FMUL.FTZ R13, R161, R180.reuse ;  /* 0x000000b4a10d7220 */ /* 0x088fe20000410000 */
[-C--:B------:R-:W-:Y:S01]  /*1ded0*/  FMUL.FTZ R24, R152, R180.reuse ;  /* 0x000000b498187220 */ /* 0x080fe20000410000 */
[--C-:B------:R-:W-:Y:S01]  /*1dee0*/  FFMA.FTZ R161, R56, UR4, -R174.reuse ;  /* 0x0000000438a17c23 */ /* 0x100fe200080108ae */
        /* <DEDUP_REMOVED lines=15> */
[----:B------:R-:W-:Y:S01]  /*1dfe0*/  FMUL.FTZ R133, R133, R180 ;  /* 0x000000b485857220 */ /* 0x000fe20000410000 */
[--C-:B------:R-:W-:Y:S01]  /*1dff0*/  FFMA.FTZ R160, R61, UR4, -R174.reuse ;  /* 0x000000043da07c23 */ /* 0x100fe200080108ae */
[--C-:B------:R-:W-:Y:S01]  /*1e000*/  FFMA.FTZ R153, R52, UR4, -R174.reuse ;  /* 0x0000000434997c23 */ /* 0x100fe200080108ae */
[--C-:B------:R-:W-:Y:S01]  /*1e010*/  FFMA.FTZ R136, R69, UR4, -R174.reuse ;  /* 0x0000000445887c23 */ /* 0x100fe200080108ae */
[----:B------:R-:W-:Y:S01]  /*1e020*/  LDSM.16.MT88.4 R52, [R236+0xa800] ;  /* 0x00a80000ec34783b */ /* 0x000fe20000004200 */
[----:B------:R-:W4:Y:S01]  /*1e030*/  MUFU.EX2 R125, R125 ;  /* 0x0000007d007d7308 */ /* 0x000f220000000800 */
        /* <DEDUP_REMOVED lines=18> */
[----:B------:R-:W-:Y:S01]  /*1e160*/  FFMA.FTZ R85, R85, UR4, -R174 ;  /* 0x0000000455557c23 */ /* 0x000fe200080108ae */
[----:B--2---:R-:W-:Y:S01]  /*1e170*/  FFMA.FTZ R172, R204, R180, R172 ;  /* 0x000000b4ccac7223 */ /* 0x004fe200000100ac */
[--C-:B------:R-:W-:Y:S01]  /*1e180*/  FFMA.FTZ R93, R93, UR4, -R174.reuse ;  /* 0x000000045d5d7c23 */ /* 0x100fe200080108ae */
[--C-:B------:R-:W-:Y:S01]  /*1e190*/  FFMA.FTZ R94, R94, UR4, -R129.reuse ;  /* 0x000000045e5e7c23 */ /* 0x100fe20008010881 */
[----:B------:R-:W-:Y:S01]  /*1e1a0*/  FFMA.FTZ R100, R100, UR4, -R174 ;  /* 0x0000000464647c23 */ /* 0x000fe200080108ae */
[----:B------:R-:W2:Y:S01]  /*1e1b0*/  MUFU.EX2 R179, R0 ;  /* 0x0000000000b37308 */ /* 0x000ea20000000800 */
[----:B------:R-:W-:Y:S01]  /*1e1c0*/  FADD.FTZ R172, R171, R172 ;  /* 0x000000acabac7221 */ /* 0x000fe20000010000 */
[--C-:B------:R-:W-:Y:S01]  /*1e1d0*/  FFMA.FTZ R106, R106, UR4, -R129.reuse ;  /* 0x000000046a6a7c23 */ /* 0x100fe20008010881 */
[----:B------:R-:W-:Y:S01]  /*1e1e0*/  FFMA.FTZ R107, R107, UR4, -R129 ;  /* 0x000000046b6b7c23 */ /* 0x000fe20008010881 */
[----:B------:R-:W-:Y:S01]  /*1e1f0*/  FFMA.FTZ R110, R110, UR4, -R174 ;  /* 0x000000046e6e7c23 */ /* 0x000fe200080108ae */
[----:B------:R-:W-:-:S03]  /*1e200*/  FADD.FTZ R172, R170, R172 ;  /* 0x000000acaaac7221 */ /* 0x000fc60000010000 */
[----:B------:R4:W-:Y:S01]  /*1e210*/  MUFU.EX2 R152, R57 ;  /* 0x0000003900987308 */ /* 0x0009e20000000800 */
[----:B---3--:R-:W-:Y:S01]  /*1e220*/  F2FP.F16.F32.PACK_AB R11, R2, R124 ;  /* 0x0000007c020b723e */ /* 0x008fe200000000ff */
[----:B------:R-:W-:-:S06]  /*1e230*/  FADD.FTZ R169, R169, R172 ;  /* 0x000000aca9a97221 */ /* 0x000fcc0000010000 */
        /* <DEDUP_REMOVED lines=9> */
[----:B----4-:R-:W-:Y:S01]  /*1e2d0*/  FMUL.FTZ R57, R145, R180 ;  /* 0x000000b491397220 */ /* 0x010fe20000410000 */
        /* <DEDUP_REMOVED lines=8> */
[--C-:B------:R-:W-:Y:S01]  /*1e360*/  FFMA.FTZ R0, R60, UR4, -R174.reuse ;  /* 0x000000043c007c23 */ /* 0x100fe200080108ae */
[C---:B------:R-:W-:Y:S01]  /*1e370*/  HMMA.16816.F32 R12, R8.reuse, R20, R12 ;  /* 0x00000014080c723c */ /* 0x040fe2000000180c */
[----:B------:R-:W2:Y:S01]  /*1e380*/  LDSM.16.MT88.4 R60, [R235+0xa800] ;  /* 0x00a80000eb3c783b */ /* 0x000ea20000004200 */
[--C-:B------:R-:W-:Y:S01]  /*1e390*/  FFMA.FTZ R154, R74, UR4, -R129.reuse ;  /* 0x000000044a9a7c23 */ /* 0x100fe20008010881 */
[----:B------:R-:W3:Y:S01]  /*1e3a0*/  MUFU.EX2 R165, R165 ;  /* 0x000000a500a57308 */ /* 0x000ee20000000800 */
[--C-:B------:R-:W-:Y:S01]  /*1e3b0*/  FFMA.FTZ R138, R73, UR4, -R174.reuse ;  /* 0x00000004498a7c23 */ /* 0x100fe200080108ae */
[--C-:B------:R-:W-:Y:S01]  /*1e3c0*/  FFMA.FTZ R145, R195, UR4, -R129.reuse ;  /* 0x00000004c3917c23 */ /* 0x100fe20008010881 */
[C---:B-1----:R-:W-:Y:S01]  /*1e3d0*/  HMMA.16816.F32 R24, R8.reuse, R4, R24 ;  /* 0x000000040818723c */ /* 0x042fe20000001818 */
[--C-:B------:R-:W-:Y:S01]  /*1e3e0*/  FFMA.FTZ R155, R227, UR4, -R129.reuse ;  /* 0x00000004e39b7c23 */ /* 0x100fe20008010881 */
[--C-:B------:R-:W-:Y:S01]  /*1e3f0*/  FFMA.FTZ R139, R251, UR4, -R174.reuse ;  /* 0x00000004fb8b7c23 */ /* 0x100fe200080108ae */
[--C-:B------:R-:W-:Y:S01]  /*1e400*/  FFMA.FTZ R146, R199, UR4, -R174.reuse ;  /* 0x00000004c7927c23 */ /* 0x100fe200080108ae */
[--C-:B------:R-:W-:Y:S01]  /*1e410*/  FFMA.FTZ R163, R217, UR4, -R129.reuse ;  /* 0x00000004d9a37c23 */ /* 0x100fe20008010881 */
[----:B------:R-:W-:Y:S01]  /*1e420*/  MUFU.EX2 R164, R164 ;  /* 0x000000a400a47308 */ /* 0x000fe20000000800 */
[C---:B------:R-:W-:Y:S01]  /*1e430*/  HMMA.16816.F32 R56, R8.reuse, R16, R56 ;  /* 0x000000100838723c */ /* 0x040fe20000001838 */
[--C-:B------:R-:W-:Y:S01]  /*1e440*/  FFMA.FTZ R162, R189, UR4, -R174.reuse ;  /* 0x00000004bda27c23 */ /* 0x100fe200080108ae */
[--C-:B------:R-:W-:Y:S01]  /*1e450*/  FFMA.FTZ R147, R196, UR4, -R174.reuse ;  /* 0x00000004c4937c23 */ /* 0x100fe200080108ae */
[--C-:B------:R-:W-:Y:S01]  /*1e460*/  FFMA.FTZ R189, R42, UR4, -R129.reuse ;  /* 0x000000042abd7c23 */ /* 0x100fe20008010881 */
[--C-:B------:R-:W-:Y:S01]  /*1e470*/  FFMA.FTZ R195, R41, UR4, -R174.reuse ;  /* 0x0000000429c37c23 */ /* 0x100fe200080108ae */
[----:B------:R-:W-:Y:S01]  /*1e480*/  FFMA.FTZ R196, R198, UR4, -R174 ;  /* 0x00000004c6c47c23 */ /* 0x000fe200080108ae */
[C---:B------:R-:W-:Y:S01]  /*1e490*/  HMMA.16816.F32 R20, R8.reuse, R22, R156 ;  /* 0x000000160814723c */ /* 0x040fe2000000189c */
[----:B------:R-:W1:Y:S01]  /*1e4a0*/  MUFU.EX2 R131, R131 ;  /* 0x0000008300837308 */ /* 0x000e620000000800 */
[----:B---3--:R-:W-:Y:S01]  /*1e4b0*/  F2FP.F16.F32.PACK_AB R72, R165, R168 ;  /* 0x000000a8a548723e */ /* 0x008fe200000000ff */
[--C-:B------:R-:W-:Y:S01]  /*1e4c0*/  FFMA.FTZ R198, R31, UR4, -R129.reuse ;  /* 0x000000041fc67c23 */ /* 0x100fe20008010881 */
[--C-:B------:R-:W-:Y:S01]  /*1e4d0*/  FFMA.FTZ R199, R37, UR4, -R129.reuse ;  /* 0x0000000425c77c23 */ /* 0x100fe20008010881 */
[----:B------:R-:W-:Y:S01]  /*1e4e0*/  FFMA.FTZ R128, R252, R179, R128 ;  /* 0x000000b3fc807223 */ /* 0x000fe20000010080 */
[C---:B------:R-:W-:Y:S01]  /*1e4f0*/  HMMA.16816.F32 R4, R8.reuse, R6, R148 ;  /* 0x000000060804723c */ /* 0x040fe20000001894 */
[--C-:B------:R-:W-:Y:S01]  /*1e500*/  FFMA.FTZ R156, R190, UR4, -R129.reuse ;  /* 0x00000004be9c7c23 */ /* 0x100fe20008010881 */
[--C-:B------:R-:W-:Y:S01]  /*1e510*/  FFMA.FTZ R157, R219, UR4, -R174.reuse ;  /* 0x00000004db9d7c23 */ /* 0x100fe200080108ae */
[----:B------:R-:W-:Y:S01]  /*1e520*/  MUFU.EX2 R154, R154 ;  /* 0x0000009a009a7308 */ /* 0x000fe20000000800 */
[--C-:B------:R-:W-:Y:S01]  /*1e530*/  FFMA.FTZ R158, R192, UR4, -R174.reuse ;  /* 0x00000004c09e7c23 */ /* 0x100fe200080108ae */
[--C-:B------:R-:W-:Y:S01]  /*1e540*/  FFMA.FTZ R190, R39, UR4, -R129.reuse ;  /* 0x0000000427be7c23 */ /* 0x100fe20008010881 */
[C---:B------:R-:W-:Y:S01]  /*1e550*/  HMMA.16816.F32 R16, R8.reuse, R18, R140 ;  /* 0x000000120810723c */ /* 0x040fe2000000188c */
[--C-:B------:R-:W-:Y:S01]  /*1e560*/  FFMA.FTZ R150, R228, UR4, -R129.reuse ;  /* 0x00000004e4967c23 */ /* 0x100fe20008010881 */
[--C-:B------:R-:W-:Y:S01]  /*1e570*/  FFMA.FTZ R151, R191, UR4, -R129.reuse ;  /* 0x00000004bf977c23 */ /* 0x100fe20008010881 */
[--C-:B------:R-:W-:Y:S01]  /*1e580*/  FFMA.FTZ R149, R229, UR4, -R174.reuse ;  /* 0x00000004e5957c23 */ /* 0x100fe200080108ae */
[--C-:B------:R-:W-:Y:S01]  /*1e590*/  FFMA.FTZ R192, R40, UR4, -R174.reuse ;  /* 0x0000000428c07c23 */ /* 0x100fe200080108ae */
[----:B------:R-:W3:Y:S01]  /*1e5a0*/  MUFU.EX2 R148, R75 ;  /* 0x0000004b00947308 */ /* 0x000ee20000000800 */
[C---:B------:R-:W-:Y:S01]  /*1e5b0*/  HMMA.16816.F32 R64, R8.reuse, R48, R64 ;  /* 0x000000300840723c */ /* 0x040fe20000001840 */
[----:B-1----:R-:W-:Y:S01]  /*1e5c0*/  F2FP.F16.F32.PACK_AB R74, R131, R164 ;  /* 0x000000a4834a723e */ /* 0x002fe200000000ff */
[--C-:B------:R-:W-:Y:S01]  /*1e5d0*/  FFMA.FTZ R141, R231, UR4, -R129.reuse ;  /* 0x00000004e78d7c23 */ /* 0x100fe20008010881 */
[--C-:B------:R-:W-:Y:S01]  /*1e5e0*/  FFMA.FTZ R142, R197, UR4, -R129.reuse ;  /* 0x00000004c58e7c23 */ /* 0x100fe20008010881 */
[--C-:B------:R-:W-:Y:S01]  /*1e5f0*/  FFMA.FTZ R143, R230, UR4, -R129.reuse ;  /* 0x00000004e68f7c23 */ /* 0x100fe20008010881 */
[--C-:B------:R-:W-:Y:S01]  /*1e600*/  FFMA.FTZ R159, R218, UR4, -R174.reuse ;  /* 0x00000004da9f7c23 */ /* 0x100fe200080108ae */
[----:B------:R-:W-:Y:S01]  /*1e610*/  HMMA.16816.F32 R132, R8, R50, R132 ;  /* 0x000000320884723c */ /* 0x000fe20000001884 */
[----:B------:R-:W1:Y:S01]  /*1e620*/  LDSM.16.MT88.4 R8, [R233+0xa800] ;  /* 0x00a80000e908783b */ /* 0x000e620000004200 */
[----:B------:R-:W-:Y:S01]  /*1e630*/  MUFU.EX2 R144, R70 ;  /* 0x0000004600907308 */ /* 0x000fe20000000800 */
[----:B------:R-:W-:Y:S01]  /*1e640*/  FFMA.FTZ R197, R35, UR4, -R129 ;  /* 0x0000000423c57c23 */ /* 0x000fe20008010881 */
[----:B------:R-:W-:Y:S01]  /*1e650*/  FFMA.FTZ R191, R33, UR4, -R174 ;  /* 0x0000000421bf7c23 */ /* 0x000fe200080108ae */
[----:B------:R-:W-:Y:S01]  /*1e660*/  LDSM.16.MT88.4 R48, [R236+0xb000] ;  /* 0x00b00000ec30783b */ /* 0x000fe20000004200 */
[----:B------:R-:W-:Y:S01]  /*1e670*/  FADD.FTZ R125, R125, R128 ;  /* 0x000000807d7d7221 */ /* 0x000fe20000010000 */
[----:B------:R-:W-:-:S03]  /*1e680*/  FADD.FTZ R169, R168, R169 ;  /* 0x000000a9a8a97221 */ /* 0x000fc60000010000 */
[----:B------:R4:W5:Y:S01]  /*1e690*/  MUFU.EX2 R140, R71 ;  /* 0x00000047008c7308 */ /* 0x0009620000000800 */
[----:B---3--:R-:W-:Y:S01]  /*1e6a0*/  F2FP.F16.F32.PACK_AB R73, R148, R154 ;  /* 0x0000009a9449723e */ /* 0x008fe200000000ff */
[----:B------:R-:W-:Y:S01]  /*1e6b0*/  FADD.FTZ R124, R124, R125 ;  /* 0x0000007d7c7c7221 */ /* 0x000fe20000010000 */
[----:B------:R-:W-:-:S03]  /*1e6c0*/  FADD.FTZ R169, R165, R169 ;  /* 0x000000a9a5a97221 */ /* 0x000fc60000010000 */
[----:B------:R-:W-:Y:S01]  /*1e6d0*/  FADD.FTZ R124, R2, R124 ;  /* 0x0000007c027c7221 */ /* 0x000fe20000010000 */
[----:B------:R-:W-:Y:S01]  /*1e6e0*/  FADD.FTZ R169, R164, R169 ;  /* 0x000000a9a4a97221 */ /* 0x000fe20000010000 */
[----:B------:R-:W3:Y:S02]  /*1e6f0*/  MUFU.EX2 R130, R130 ;  /* 0x0000008200827308 */ /* 0x000ee40000000800 */
[----:B------:R-:W-:Y:S01]  /*1e700*/  FADD.FTZ R154, R154, R124 ;  /* 0x0000007c9a9a7221 */ /* 0x000fe20000010000 */
[----:B------:R-:W-:-:S03]  /*1e710*/  FADD.FTZ R131, R131, R169 ;  /* 0x000000a983837221 */ /* 0x000fc60000010000 */
[----:B------:R-:W-:Y:S02]  /*1e720*/  FADD.FTZ R154, R148, R154 ;  /* 0x0000009a949a7221 */ /* 0x000fe40000010000 */
[----:B------:R-:W1:Y:S01]  /*1e730*/  MUFU.EX2 R178, R178 ;  /* 0x000000b200b27308 */ /* 0x000e620000000800 */
[----:B----4-:R-:W4:Y:S01]  /*1e740*/  LDSM.16.MT88.4 R68, [R234+0xa800] ;  /* 0x00a80000ea44783b */ /* 0x010f220000004200 */
[----:B-----5:R-:W-:Y:S01]  /*1e750*/  F2FP.F16.F32.PACK_AB R75, R140, R144 ;  /* 0x000000908c4b723e */ /* 0x020fe200000000ff */
[----:B------:R-:W-:-:S04]  /*1e760*/  FADD.FTZ R154, R144, R154 ;  /* 0x0000009a909a7221 */ /* 0x000fc80000010000 */
[----:B------:R-:W-:Y:S01]  /*1e770*/  FADD.FTZ R154, R140, R154 ;  /* 0x0000009a8c9a7221 */ /* 0x000fe20000010000 */
[----:B------:R-:W5:Y:S01]  /*1e780*/  MUFU.EX2 R0, R0 ;  /* 0x0000000000007308 */ /* 0x000f620000000800 */
[----:B--2---:R-:W-:Y:S01]  /*1e790*/  HMMA.16816.F32 R24, R72, R60, R24 ;  /* 0x0000003c4818723c */ /* 0x004fe20000001818 */
[----:B---3--:R-:W-:-:S05]  /*1e7a0*/  FADD.FTZ R131, R130, R131 ;  /* 0x0000008382837221 */ /* 0x008fca0000010000 */
[----:B------:R-:W-:Y:S01]  /*1e7b0*/  HMMA.16816.F32 R4, R72, R62, R4 ;  /* 0x0000003e4804723c */ /* 0x000fe20000001804 */
[----:B------:R-:W2:Y:S01]  /*1e7c0*/  LDSM.16.MT88.4 R60, [R234+0xb000] ;  /* 0x00b00000ea3c783b */ /* 0x000ea20000004200 */
[----:B------:R-:W-:Y:S01]  /*1e7d0*/  MUFU.EX2 R160, R160 ;  /* 0x000000a000a07308 */ /* 0x000fe20000000800 */
[----:B-1----:R-:W-:-:S03]  /*1e7e0*/  FADD.FTZ R131, R178, R131 ;  /* 0x00000083b2837221 */ /* 0x002fc60000010000 */
[C---:B------:R-:W-:Y:S04]  /*1e7f0*/  HMMA.16816.F32 R64, R72.reuse, R8, R64 ;  /* 0x000000084840723c */ /* 0x040fe80000001840 */
[----:B------:R-:W-:Y:S01]  /*1e800*/  MUFU.EX2 R141, R141 ;  /* 0x0000008d008d7308 */ /* 0x000fe20000000800 */
[----:B-----5:R-:W-:Y:S01]  /*1e810*/  FADD.FTZ R131, R0, R131 ;  /* 0x0000008300837221 */ /* 0x020fe20000010000 */
[C---:B------:R-:W-:Y:S01]  /*1e820*/  HMMA.16816.F32 R132, R72.reuse, R10, R132 ;  /* 0x0000000a4884723c */ /* 0x040fe20000001884 */
[----:B------:R-:W1:Y:S05]  /*1e830*/  LDSM.16.MT88.4 R8, [R233+0xb000] ;  /* 0x00b00000e908783b */ /* 0x000e6a0000004200 */
[C---:B------:R-:W-:Y:S01]  /*1e840*/  HMMA.16816.F32 R12, R72.reuse, R52, R12 ;  /* 0x00000034480c723c */ /* 0x040fe2000000180c */
[----:B------:R-:W3:Y:S05]  /*1e850*/  MUFU.EX2 R142, R142 ;  /* 0x0000008e008e7308 */ /* 0x000eea0000000800 */
[C---:B------:R-:W-:Y:S01]  /*1e860*/  HMMA.16816.F32 R20, R72.reuse, R54, R20 ;  /* 0x000000364814723c */ /* 0x040fe20000001814 */
[----:B------:R-:W5:Y:S02]  /*1e870*/  LDSM.16.MT88.4 R52, [R235+0xb000] ;  /* 0x00b00000eb34783b */ /* 0x000f640000004200 */
[----:B------:R-:W2:Y:S03]  /*1e880*/  MUFU.EX2 R143, R143 ;  /* 0x0000008f008f7308 */ /* 0x000ea60000000800 */
[C---:B----4-:R-:W-:Y:S05]  /*1e890*/  HMMA.16816.F32 R56, R72.reuse, R68, R56 ;  /* 0x000000444838723c */ /* 0x050fea0000001838 */
[----:B------:R-:W4:Y:S01]  /*1e8a0*/  MUFU.EX2 R145, R145 ;  /* 0x0000009100917308 */ /* 0x000f220000000800 */
[----:B------:R-:W-:Y:S01]  /*1e8b0*/  HMMA.16816.F32 R16, R72, R70, R16 ;  /* 0x000000464810723c */ /* 0x000fe20000001810 */
[----:B------:R-:W-:-:S02]  /*1e8c0*/  F2FP.F16.F32.PACK_AB R68, R178, R130 ;  /* 0x00000082b244723e */ /* 0x000fc400000000ff */
[----:B---3--:R-:W-:Y:S01]  /*1e8d0*/  F2FP.F16.F32.PACK_AB R69, R142, R141 ;  /* 0x0000008d8e45723e */ /* 0x008fe200000000ff */
[----:B------:R-:W-:-:S03]  /*1e8e0*/  FADD.FTZ R141, R141, R154 ;  /* 0x0000009a8d8d7221 */ /* 0x000fc60000010000 */
[----:B------:R-:W-:Y:S01]  /*1e8f0*/  F2FP.F16.F32.PACK_AB R70, R160, R0 ;  /* 0x00000000a046723e */ /* 0x000fe200000000ff */
[----:B------:R-:W3:Y:S01]  /*1e900*/  MUFU.EX2 R161, R161 ;  /* 0x000000a100a17308 */ /* 0x000ee20000000800 */
[----:B------:R-:W-:Y:S01]  /*1e910*/  FADD.FTZ R141, R142, R141 ;  /* 0x0000008d8e8d7221 */ /* 0x000fe20000010000 */
[----:B------:R-:W-:-:S03]  /*1e920*/  FADD.FTZ R160, R160, R131 ;  /* 0x00000083a0a07221 */ /* 0x000fc60000010000 */
[----:B--2---:R-:W-:Y:S01]  /*1e930*/  FADD.FTZ R141, R143, R141 ;  /* 0x0000008d8f8d7221 */ /* 0x004fe20000010000 */
[C---:B----4-:R-:W-:Y:S02]  /*1e940*/  F2FP.F16.F32.PACK_AB R71, R145.reuse, R143 ;  /* 0x0000008f9147723e */ /* 0x050fe400000000ff */
[----:B------:R-:W2:Y:S01]  /*1e950*/  MUFU.EX2 R153, R153 ;  /* 0x0000009900997308 */ /* 0x000ea20000000800 */
[----:B------:R-:W-:Y:S02]  /*1e960*/  FADD.FTZ R145, R145, R141 ;  /* 0x0000008d91917221 */ /* 0x000fe40000010000 */
[----:B------:R-:W-:Y:S02]  /*1e970*/  LDSM.16.MT88.4 R140, [R234+0x11800] ;  /* 0x01180000ea8c783b */ /* 0x000fe40000004200 */
[C---:B------:R-:W-:Y:S03]  /*1e980*/  HMMA.16816.F32 R56, R68.reuse, R60, R56 ;  /* 0x0000003c4438723c */ /* 0x040fe60000001838 */
[----:B------:R-:W4:Y:S01]  /*1e990*/  MUFU.EX2 R136, R136 ;  /* 0x0000008800887308 */ /* 0x000f220000000800 */
[C---:B---3--:R-:W-:Y:S01]  /*1e9a0*/  F2FP.F16.F32.PACK_AB R72, R152.reuse, R161 ;  /* 0x000000a19848723e */ /* 0x048fe200000000ff */
[----:B------:R-:W-:Y:S01]  /*1e9b0*/  FADD.FTZ R160, R161, R160 ;  /* 0x000000a0a1a07221 */ /* 0x000fe20000010000 */
[----:B------:R-:W-:Y:S01]  /*1e9c0*/  HMMA.16816.F32 R16, R68, R62, R16 ;  /* 0x0000003e4410723c */ /* 0x000fe20000001810 */
[----:B------:R-:W3:Y:S02]  /*1e9d0*/  LDSM.16.MT88.4 R60, [R234+0xb800] ;  /* 0x00b80000ea3c783b */ /* 0x000ee40000004200 */
[----:B------:R-:W-:-:S02]  /*1e9e0*/  FADD.FTZ R160, R152, R160 ;  /* 0x000000a098a07221 */ /* 0x000fc40000010000 */
[----:B------:R-:W5:Y:S01]  /*1e9f0*/  MUFU.EX2 R150, R150 ;  /* 0x0000009600967308 */ /* 0x000f620000000800 */
[----:B-1----:R-:W-:Y:S01]  /*1ea00*/  HMMA.16816.F32 R64, R68, R8, R64 ;  /* 0x000000084440723c */ /* 0x002fe20000001840 */
[----:B--2---:R-:W-:-:S05]  /*1ea10*/  FADD.FTZ R160, R153, R160 ;  /* 0x000000a099a07221 */ /* 0x004fca0000010000 */
[C---:B------:R-:W-:Y:S01]  /*1ea20*/  HMMA.16816.F32 R132, R68.reuse, R10, R132 ;  /* 0x0000000a4484723c */ /* 0x040fe20000001884 */
[----:B------:R-:W1:Y:S01]  /*1ea30*/  LDSM.16.MT88.4 R8, [R233+0xb800] ;  /* 0x00b80000e908783b */ /* 0x000e620000004200 */
[----:B------:R-:W2:Y:S01]  /*1ea40*/  MUFU.EX2 R151, R151 ;  /* 0x0000009700977308 */ /* 0x000ea20000000800 */
[C---:B----4-:R-:W-:Y:S01]  /*1ea50*/  F2FP.F16.F32.PACK_AB R74, R136.reuse, R153 ;  /* 0x00000099884a723e */ /* 0x050fe200000000ff */
[----:B------:R-:W-:Y:S02]  /*1ea60*/  FADD.FTZ R160, R136, R160 ;  /* 0x000000a088a07221 */ /* 0x000fe40000010000 */
[----:B-----5:R-:W-:Y:S01]  /*1ea70*/  HMMA.16816.F32 R24, R68, R52, R24 ;  /* 0x000000344418723c */ /* 0x020fe20000001818 */
[----:B------:R-:W-:-:S03]  /*1ea80*/  FADD.FTZ R145, R150, R145 ;  /* 0x0000009196917221 */ /* 0x000fc60000010000 */
[----:B------:R-:W4:Y:S02]  /*1ea90*/  MUFU.EX2 R155, R155 ;  /* 0x0000009b009b7308 */ /* 0x000f240000000800 */
[C---:B------:R-:W-:Y:S01]  /*1eaa0*/  HMMA.16816.F32 R4, R68.reuse, R54, R4 ;  /* 0x000000364404723c */ /* 0x040fe20000001804 */
[----:B------:R-:W5:Y:S05]  /*1eab0*/  LDSM.16.MT88.4 R52, [R235+0xb800] ;  /* 0x00b80000eb34783b */ /* 0x000f6a0000004200 */
[----:B------:R-:W-:Y:S01]  /*1eac0*/  HMMA.16816.F32 R12, R68, R48, R12 ;  /* 0x00000030440c723c */ /* 0x000fe2000000180c */
[----:B------:R-:W3:Y:S01]  /*1ead0*/  MUFU.EX2 R156, R156 ;  /* 0x0000009c009c7308 */ /* 0x000ee20000000800 */
[C---:B--2---:R-:W-:Y:S01]  /*1eae0*/  F2FP.F16.F32.PACK_AB R73, R151.reuse, R150 ;  /* 0x000000969749723e */ /* 0x044fe200000000ff */
[----:B------:R-:W-:-:S03]  /*1eaf0*/  FADD.FTZ R151, R151, R145 ;  /* 0x0000009197977221 */ /* 0x000fc60000010000 */
[----:B------:R-:W-:Y:S01]  /*1eb00*/  HMMA.16816.F32 R20, R68, R50, R20 ;  /* 0x000000324414723c */ /* 0x000fe20000001814 */
[----:B------:R-:W2:Y:S02]  /*1eb10*/  LDSM.16.MT88.4 R48, [R236+0xb800] ;  /* 0x00b80000ec30783b */ /* 0x000ea40000004200 */
[----:B------:R-:W-:Y:S01]  /*1eb20*/  MUFU.EX2 R137, R137 ;  /* 0x0000008900897308 */ /* 0x000fe20000000800 */
[----:B----4-:R-:W-:-:S07]  /*1eb30*/  FADD.FTZ R151, R155, R151 ;  /* 0x000000979b977221 */ /* 0x010fce0000010000 */
[----:B------:R-:W4:Y:S01]  /*1eb40*/  MUFU.EX2 R138, R138 ;  /* 0x0000008a008a7308 */ /* 0x000f220000000800 */
[C---:B---3--:R-:W-:Y:S01]  /*1eb50*/  F2FP.F16.F32.PACK_AB R75, R156.reuse, R155 ;  /* 0x0000009b9c4b723e */ /* 0x048fe200000000ff */
[----:B------:R-:W-:-:S06]  /*1eb60*/  FADD.FTZ R156, R156, R151 ;  /* 0x000000979c9c7221 */ /* 0x000fcc0000010000 */
[C---:B------:R-:W-:Y:S01]  /*1eb70*/  HMMA.16816.F32 R56, R72.reuse, R60, R56 ;  /* 0x0000003c4838723c */ /* 0x040fe20000001838 */
[----:B------:R-:W-:Y:S05]  /*1eb80*/  MUFU.EX2 R139, R139 ;  /* 0x0000008b008b7308 */ /* 0x000fea0000000800 */
[C---:B------:R-:W-:Y:S01]  /*1eb90*/  HMMA.16816.F32 R16, R72.reuse, R62, R16 ;  /* 0x0000003e4810723c */ /* 0x040fe20000001810 */
[----:B------:R-:W3:Y:S02]  /*1eba0*/  LDSM.16.MT88.4 R60, [R234+0xc000] ;  /* 0x00c00000ea3c783b */ /* 0x000ee40000004200 */
[----:B------:R-:W2:Y:S01]  /*1ebb0*/  MUFU.EX2 R146, R146 ;  /* 0x0000009200927308 */ /* 0x000ea20000000800 */
[C---:B----4-:R-:W-:Y:S01]  /*1ebc0*/  F2FP.F16.F32.PACK_AB R68, R138.reuse, R137 ;  /* 0x000000898a44723e */ /* 0x050fe200000000ff */
[----:B------:R-:W-:Y:S01]  /*1ebd0*/  FADD.FTZ R137, R137, R160 ;  /* 0x000000a089897221 */ /* 0x000fe20000010000 */
[----:B-1----:R-:W-:Y:S03]  /*1ebe0*/  HMMA.16816.F32 R64, R72, R8, R64 ;  /* 0x000000084840723c */ /* 0x002fe60000001840 */
[----:B------:R-:W-:-:S02]  /*1ebf0*/  FADD.FTZ R137, R138, R137 ;  /* 0x000000898a897221 */ /* 0x000fc40000010000 */
[----:B------:R-:W-:Y:S01]  /*1ec00*/  MUFU.EX2 R163, R163 ;  /* 0x000000a300a37308 */ /* 0x000fe20000000800 */
[C---:B------:R-:W-:Y:S01]  /*1ec10*/  HMMA.16816.F32 R132, R72.reuse, R10, R132 ;  /* 0x0000000a4884723c */ /* 0x040fe20000001884 */
[----:B------:R-:W1:Y:S05]  /*1ec20*/  LDSM.16.MT88.4 R8, [R233+0xc000] ;  /* 0x00c00000e908783b */ /* 0x000e6a0000004200 */
[----:B-----5:R-:W-:Y:S01]  /*1ec30*/  HMMA.16816.F32 R24, R72, R52, R24 ;  /* 0x000000344818723c */ /* 0x020fe20000001818 */
[----:B------:R-:W4:Y:S01]  /*1ec40*/  MUFU.EX2 R3, R3 ;  /* 0x0000000300037308 */ /* 0x000f220000000800 */
[----:B--2---:R-:W-:Y:S01]  /*1ec50*/  F2FP.F16.F32.PACK_AB R70, R146, R139 ;  /* 0x0000008b9246723e */ /* 0x004fe200000000ff */
[----:B------:R-:W-:-:S03]  /*1ec60*/  FADD.FTZ R139, R139, R137 ;  /* 0x000000898b8b7221 */ /* 0x000fc60000010000 */
[C---:B------:R-:W-:Y:S01]  /*1ec70*/  HMMA.16816.F32 R4, R72.reuse, R54, R4 ;  /* 0x000000364804723c */ /* 0x040fe20000001804 */
[----:B------:R-:W2:Y:S01]  /*1ec80*/  LDSM.16.MT88.4 R52, [R235+0xc000] ;  /* 0x00c00000eb34783b */ /* 0x000ea20000004200 */
[----:B------:R-:W-:Y:S01]  /*1ec90*/  FADD.FTZ R139, R146, R139 ;  /* 0x0000008b928b7221 */ /* 0x000fe20000010000 */
[----:B------:R-:W-:Y:S03]  /*1eca0*/  MUFU.EX2 R182, R182 ;  /* 0x000000b600b67308 */ /* 0x000fe60000000800 */
[C---:B------:R-:W-:Y:S05]  /*1ecb0*/  HMMA.16816.F32 R12, R72.reuse, R48, R12 ;  /* 0x00000030480c723c */ /* 0x040fea000000180c */
[----:B------:R-:W5:Y:S01]  /*1ecc0*/  MUFU.EX2 R183, R183 ;  /* 0x000000b700b77308 */ /* 0x000f620000000800 */
[----:B------:R-:W-:Y:S01]  /*1ecd0*/  HMMA.16816.F32 R20, R72, R50, R20 ;  /* 0x000000324814723c */ /* 0x000fe20000001814 */
[----:B------:R-:W2:Y:S01]  /*1ece0*/  LDSM.16.MT88.4 R48, [R236+0xc000] ;  /* 0x00c00000ec30783b */ /* 0x000ea20000004200 */
[----:B----4-:R-:W-:-:S05]  /*1ecf0*/  F2FP.F16.F32.PACK_AB R69, R3, R163 ;  /* 0x000000a30345723e */ /* 0x010fca00000000ff */
[--C-:B------:R-:W-:Y:S01]  /*1ed00*/  FFMA.FTZ R74, R212, UR4, -R129.reuse ;  /* 0x00000004d44a7c23 */ /* 0x100fe20008010881 */
[----:B------:R-:W-:Y:S01]  /*1ed10*/  FFMA.FTZ R75, R43, UR4, -R129 ;  /* 0x000000042b4b7c23 */ /* 0x000fe20008010881 */
[----:B------:R-:W-:Y:S01]  /*1ed20*/  MUFU.EX2 R149, R149 ;  /* 0x0000009500957308 */ /* 0x000fe20000000800 */
[----:B------:R-:W-:Y:S01]  /*1ed30*/  FFMA.FTZ R72, R213, UR4, -R174 ;  /* 0x00000004d5487c23 */ /* 0x000fe200080108ae */
[----:B-----5:R-:W-:-:S06]  /*1ed40*/  F2FP.F16.F32.PACK_AB R71, R183, R182 ;  /* 0x000000b6b747723e */ /* 0x020fcc00000000ff */
[----:B------:R-:W4:Y:S01]  /*1ed50*/  MUFU.EX2 R147, R147 ;  /* 0x0000009300937308 */ /* 0x000f220000000800 */
[C---:B---3--:R-:W-:Y:S07]  /*1ed60*/  HMMA.16816.F32 R56, R68.reuse, R60, R56 ;  /* 0x0000003c4438723c */ /* 0x048fee0000001838 */
[----:B------:R-:W-:Y:S01]  /*1ed70*/  MUFU.EX2 R157, R157 ;  /* 0x0000009d009d7308 */ /* 0x000fe20000000800 */
[C---:B------:R-:W-:Y:S01]  /*1ed80*/  HMMA.16816.F32 R16, R68.reuse, R62, R16 ;  /* 0x0000003e4410723c */ /* 0x040fe20000001810 */
[----:B------:R-:W3:Y:S06]  /*1ed90*/  LDSM.16.MT88.4 R60, [R234+0xc800] ;  /* 0x00c80000ea3c783b */ /* 0x000eec0000004200 */
[----:B------:R-:W5:Y:S01]  /*1eda0*/  MUFU.EX2 R158, R158 ;  /* 0x0000009e009e7308 */ /* 0x000f620000000800 */
[----:B----4-:R-:W-:Y:S01]  /*1edb0*/  F2FP.F16.F32.PACK_AB R40, R147, R149 ;  /* 0x000000959328723e */ /* 0x010fe200000000ff */
[----:B-1----:R-:W-:Y:S01]  /*1edc0*/  HMMA.16816.F32 R64, R68, R8, R64 ;  /* 0x000000084440723c */ /* 0x002fe20000001840 */
[----:B------:R-:W-:-:S04]  /*1edd0*/  FADD.FTZ R149, R149, R139 ;  /* 0x0000008b95957221 */ /* 0x000fc80000010000 */
[----:B------:R-:W-:Y:S01]  /*1ede0*/  FADD.FTZ R149, R147, R149 ;  /* 0x0000009593957221 */ /* 0x000fe20000010000 */
[C---:B------:R-:W-:Y:S01]  /*1edf0*/  HMMA.16816.F32 R132, R68.reuse, R10, R132 ;  /* 0x0000000a4484723c */ /* 0x040fe20000001884 */
[----:B------:R-:W1:Y:S01]  /*1ee00*/  LDSM.16.MT88.4 R8, [R233+0xc800] ;  /* 0x00c80000e908783b */ /* 0x000e620000004200 */
[----:B------:R-:W-:Y:S04]  /*1ee10*/  MUFU.EX2 R74, R74 ;  /* 0x0000004a004a7308 */ /* 0x000fe80000000800 */
[----:B--2---:R-:W-:Y:S01]  /*1ee20*/  HMMA.16816.F32 R24, R68, R52, R24 ;  /* 0x000000344418723c */ /* 0x004fe20000001818 */
[----:B-----5:R-:W-:-:S03]  /*1ee30*/  F2FP.F16.F32.PACK_AB R42, R158, R157 ;  /* 0x0000009d9e2a723e */ /* 0x020fc600000000ff */
[----:B------:R-:W2:Y:S01]  /*1ee40*/  MUFU.EX2 R75, R75 ;  /* 0x0000004b004b7308 */ /* 0x000ea20000000800 */
[----:B------:R-:W-:Y:S01]  /*1ee50*/  FADD.FTZ R157, R157, R149 ;  /* 0x000000959d9d7221 */ /* 0x000fe20000010000 */
[C---:B------:R-:W-:Y:S01]  /*1ee60*/  HMMA.16816.F32 R4, R68.reuse, R54, R4 ;  /* 0x000000364404723c */ /* 0x040fe20000001804 */
[----:B------:R-:W4:Y:S02]  /*1ee70*/  LDSM.16.MT88.4 R52, [R235+0xc800] ;  /* 0x00c80000eb34783b */ /* 0x000f240000004200 */
[----:B------:R-:W-:Y:S02]  /*1ee80*/  FADD.FTZ R157, R158, R157 ;  /* 0x0000009d9e9d7221 */ /* 0x000fe40000010000 */
[----:B------:R-:W-:Y:S01]  /*1ee90*/  LDSM.16.MT88.4 R148, [R235+0x11800] ;  /* 0x01180000eb94783b */ /* 0x000fe20000004200 */
[C---:B------:R-:W-:Y:S01]  /*1eea0*/  HMMA.16816.F32 R12, R68.reuse, R48, R12 ;  /* 0x00000030440c723c */ /* 0x040fe2000000180c */
[----:B------:R-:W-:Y:S05]  /*1eeb0*/  MUFU.EX2 R189, R189 ;  /* 0x000000bd00bd7308 */ /* 0x000fea0000000800 */
[----:B------:R-:W-:Y:S01]  /*1eec0*/  HMMA.16816.F32 R20, R68, R50, R20 ;  /* 0x000000324414723c */ /* 0x000fe20000001814 */
[----:B------:R-:W5:Y:S02]  /*1eed0*/  LDSM.16.MT88.4 R48, [R236+0xc800] ;  /* 0x00c80000ec30783b */ /* 0x000f640000004200 */
[----:B------:R-:W3:Y:S01]  /*1eee0*/  MUFU.EX2 R190, R190 ;  /* 0x000000be00be7308 */ /* 0x000ee20000000800 */
[----:B--2---:R-:W-:-:S07]  /*1eef0*/  F2FP.F16.F32.PACK_AB R41, R75, R74 ;  /* 0x0000004a4b29723e */ /* 0x004fce00000000ff */
[----:B------:R-:W2:Y:S08]  /*1ef00*/  MUFU.EX2 R159, R159 ;  /* 0x0000009f009f7308 */ /* 0x000eb00000000800 */
[----:B------:R-:W5:Y:S01]  /*1ef10*/  MUFU.EX2 R162, R162 ;  /* 0x000000a200a27308 */ /* 0x000f620000000800 */
[----:B---3--:R-:W-:-:S07]  /*1ef20*/  F2FP.F16.F32.PACK_AB R43, R190, R189 ;  /* 0x000000bdbe2b723e */ /* 0x008fce00000000ff */
[----:B------:R-:W-:Y:S01]  /*1ef30*/  HMMA.16816.F32 R56, R40, R60, R56 ;  /* 0x0000003c2838723c */ /* 0x000fe20000001838 */
[----:B------:R-:W-:Y:S01]  /*1ef40*/  MUFU.EX2 R186, R186 ;  /* 0x000000ba00ba7308 */ /* 0x000fe20000000800 */
[----:B--2---:R-:W-:-:S04]  /*1ef50*/  FADD.FTZ R157, R159, R157 ;  /* 0x0000009d9f9d7221 */ /* 0x004fc80000010000 */
[C---:B------:R-:W-:Y:S01]  /*1ef60*/  HMMA.16816.F32 R16, R40.reuse, R62, R16 ;  /* 0x0000003e2810723c */ /* 0x040fe20000001810 */
[----:B------:R-:W2:Y:S02]  /*1ef70*/  LDSM.16.MT88.4 R60, [R234+0xd000] ;  /* 0x00d00000ea3c783b */ /* 0x000ea40000004200 */
[----:B------:R3:W-:Y:S03]  /*1ef80*/  MUFU.EX2 R73, R29 ;  /* 0x0000001d00497308 */ /* 0x0007e60000000800 */
[C---:B-1----:R-:W-:Y:S05]  /*1ef90*/  HMMA.16816.F32 R64, R40.reuse, R8, R64 ;  /* 0x000000082840723c */ /* 0x042fea0000001840 */
[----:B------:R-:W-:Y:S01]  /*1efa0*/  MUFU.EX2 R194, R194 ;  /* 0x000000c200c27308 */ /* 0x000fe20000000800 */
[C---:B------:R-:W-:Y:S01]  /*1efb0*/  HMMA.16816.F32 R132, R40.reuse, R10, R132 ;  /* 0x0000000a2884723c */ /* 0x040fe20000001884 */
[----:B------:R-:W1:Y:S05]  /*1efc0*/  LDSM.16.MT88.4 R8, [R233+0xd000] ;  /* 0x00d00000e908783b */ /* 0x000e6a0000004200 */
[C---:B----4-:R-:W-:Y:S01]  /*1efd0*/  HMMA.16816.F32 R24, R40.reuse, R52, R24 ;  /* 0x000000342818723c */ /* 0x050fe20000001818 */
[----:B------:R-:W4:Y:S01]  /*1efe0*/  MUFU.EX2 R197, R197 ;  /* 0x000000c500c57308 */ /* 0x000f220000000800 */
[----:B---3--:R-:W-:Y:S04]  /*1eff0*/  LDSM.16.MT88.4 R28, [R235+0xe000] ;  /* 0x00e00000eb1c783b */ /* 0x008fe80000004200 */
[C---:B------:R-:W-:Y:S01]  /*1f000*/  HMMA.16816.F32 R4, R40.reuse, R54, R4 ;  /* 0x000000362804723c */ /* 0x040fe20000001804 */
[----:B------:R-:W3:Y:S02]  /*1f010*/  LDSM.16.MT88.4 R52, [R235+0xd000] ;  /* 0x00d00000eb34783b */ /* 0x000ee40000004200 */
[----:B------:R-:W-:Y:S03]  /*1f020*/  MUFU.EX2 R187, R187 ;  /* 0x000000bb00bb7308 */ /* 0x000fe60000000800 */
[C---:B-----5:R-:W-:Y:S05]  /*1f030*/  HMMA.16816.F32 R12, R40.reuse, R48, R12 ;  /* 0x00000030280c723c */ /* 0x060fea000000180c */
[----:B------:R-:W5:Y:S01]  /*1f040*/  MUFU.EX2 R198, R198 ;  /* 0x000000c600c67308 */ /* 0x000f620000000800 */
[----:B------:R-:W-:Y:S01]  /*1f050*/  HMMA.16816.F32 R20, R40, R50, R20 ;  /* 0x000000322814723c */ /* 0x000fe20000001814 */
[----:B------:R-:W3:Y:S06]  /*1f060*/  LDSM.16.MT88.4 R48, [R236+0xd000] ;  /* 0x00d00000ec30783b */ /* 0x000eec0000004200 */
[C---:B------:R-:W-:Y:S01]  /*1f070*/  F2FP.F16.F32.PACK_AB R40, R162.reuse, R159 ;  /* 0x0000009fa228723e */ /* 0x040fe200000000ff */
[----:B------:R-:W1:Y:S01]  /*1f080*/  MUFU.EX2 R72, R72 ;  /* 0x0000004800487308 */ /* 0x000e620000000800 */
[----:B----4-:R-:W-:Y:S01]  /*1f090*/  F2FP.F16.F32.PACK_AB R41, R197, R194 ;  /* 0x000000c2c529723e */ /* 0x010fe200000000ff */
[----:B------:R-:W-:Y:S01]  /*1f0a0*/  FADD.FTZ R162, R162, R157 ;  /* 0x0000009da2a27221 */ /* 0x000fe20000010000 */
[----:B------:R-:W-:-:S03]  /*1f0b0*/  F2FP.F16.F32.PACK_AB R42, R73, R186 ;  /* 0x000000ba492a723e */ /* 0x000fc600000000ff */
[----:B------:R-:W-:Y:S01]  /*1f0c0*/  FADD.FTZ R162, R186, R162 ;  /* 0x000000a2baa27221 */ /* 0x000fe20000010000 */
[----:B-----5:R-:W-:Y:S01]  /*1f0d0*/  F2FP.F16.F32.PACK_AB R43, R198, R187 ;  /* 0x000000bbc62b723e */ /* 0x020fe200000000ff */
[----:B------:R-:W4:Y:S02]  /*1f0e0*/  MUFU.EX2 R191, R191 ;  /* 0x000000bf00bf7308 */ /* 0x000f240000000800 */
[----:B------:R-:W-:-:S04]  /*1f0f0*/  FADD.FTZ R73, R73, R162 ;  /* 0x000000a249497221 */ /* 0x000fc80000010000 */
[----:B--2---:R-:W-:Y:S02]  /*1f100*/  HMMA.16816.F32 R56, R40, R60, R56 ;  /* 0x0000003c2838723c */ /* 0x004fe40000001838 */
[----:B------:R-:W2:Y:S01]  /*1f110*/  MUFU.EX2 R192, R192 ;  /* 0x000000c000c07308 */ /* 0x000ea20000000800 */
[----:B-1----:R-:W-:-:S03]  /*1f120*/  FADD.FTZ R73, R72, R73 ;  /* 0x0000004948497221 */ /* 0x002fc60000010000 */
[C---:B------:R-:W-:Y:S01]  /*1f130*/  HMMA.16816.F32 R16, R40.reuse, R62, R16 ;  /* 0x0000003e2810723c */ /* 0x040fe20000001810 */
[----:B------:R-:W1:Y:S03]  /*1f140*/  LDSM.16.MT88.4 R60, [R234+0xd800] ;  /* 0x00d80000ea3c783b */ /* 0x000e660000004200 */
[----:B------:R-:W5:Y:S01]  /*1f150*/  MUFU.EX2 R195, R195 ;  /* 0x000000c300c37308 */ /* 0x000f620000000800 */
[C---:B----4-:R-:W-:Y:S01]  /*1f160*/  F2FP.F16.F32.PACK_AB R68, R191.reuse, R72 ;  /* 0x00000048bf44723e */ /* 0x050fe200000000ff */
[----:B------:R-:W-:Y:S01]  /*1f170*/  HMMA.16816.F32 R64, R40, R8, R64 ;  /* 0x000000082840723c */ /* 0x000fe20000001840 */
[----:B------:R-:W-:Y:S01]  /*1f180*/  FADD.FTZ R191, R191, R73 ;  /* 0x00000049bfbf7221 */ /* 0x000fe20000010000 */
[--C-:B------:R-:W-:Y:S01]  /*1f190*/  FFMA.FTZ R72, R96, UR4, -R174.reuse ;  /* 0x0000000460487c23 */ /* 0x100fe200080108ae */
[--C-:B------:R-:W-:Y:S01]  /*1f1a0*/  FFMA.FTZ R73, R97, UR4, -R174.reuse ;  /* 0x0000000461497c23 */ /* 0x100fe200080108ae */
[----:B------:R-:W-:-:S02]  /*1f1b0*/  FFMA.FTZ R96, R114, UR4, -R174 ;  /* 0x0000000472607c23 */ /* 0x000fc400080108ae */
[----:B------:R-:W-:Y:S01]  /*1f1c0*/  HMMA.16816.F32 R132, R40, R10, R132 ;  /* 0x0000000a2884723c */ /* 0x000fe20000001884 */
[----:B------:R-:W4:Y:S01]  /*1f1d0*/  LDSM.16.MT88.4 R8, [R233+0xd800] ;  /* 0x00d80000e908783b */ /* 0x000f220000004200 */
[----:B------:R-:W-:Y:S01]  /*1f1e0*/  MUFU.EX2 R185, R185 ;  /* 0x000000b900b97308 */ /* 0x000fe20000000800 */
[----:B--2---:R-:W-:-:S03]  /*1f1f0*/  FADD.FTZ R191, R192, R191 ;  /* 0x000000bfc0bf7221 */ /* 0x004fc60000010000 */
[----:B---3--:R-:W-:Y:S01]  /*1f200*/  HMMA.16816.F32 R24, R40, R52, R24 ;  /* 0x000000342818723c */ /* 0x008fe20000001818 */
[----:B-----5:R-:W-:-:S03]  /*1f210*/  F2FP.F16.F32.PACK_AB R70, R195, R192 ;  /* 0x000000c0c346723e */ /* 0x020fc600000000ff */
[----:B------:R-:W2:Y:S01]  /*1f220*/  MUFU.EX2 R199, R199 ;  /* 0x000000c700c77308 */ /* 0x000ea20000000800 */
[----:B------:R-:W-:Y:S01]  /*1f230*/  FADD.FTZ R195, R195, R191 ;  /* 0x000000bfc3c37221 */ /* 0x000fe20000010000 */
[C---:B------:R-:W-:Y:S01]  /*1f240*/  HMMA.16816.F32 R4, R40.reuse, R54, R4 ;  /* 0x000000362804723c */ /* 0x040fe20000001804 */
[----:B------:R-:W3:Y:S05]  /*1f250*/  LDSM.16.MT88.4 R52, [R235+0xd800] ;  /* 0x00d80000eb34783b */ /* 0x000eea0000004200 */
[C---:B------:R-:W-:Y:S01]  /*1f260*/  HMMA.16816.F32 R12, R40.reuse, R48, R12 ;  /* 0x00000030280c723c */ /* 0x040fe2000000180c */
[----:B------:R-:W-:Y:S05]  /*1f270*/  MUFU.EX2 R184, R184 ;  /* 0x000000b800b87308 */ /* 0x000fea0000000800 */
[----:B------:R-:W-:Y:S01]  /*1f280*/  HMMA.16816.F32 R20, R40, R50, R20 ;  /* 0x000000322814723c */ /* 0x000fe20000001814 */
[----:B------:R-:W5:Y:S02]  /*1f290*/  LDSM.16.MT88.4 R48, [R236+0xd800] ;  /* 0x00d80000ec30783b */ /* 0x000f640000004200 */
[----:B------:R-:W1:Y:S01]  /*1f2a0*/  MUFU.EX2 R200, R200 ;  /* 0x000000c800c87308 */ /* 0x000e620000000800 */
[----:B--2---:R-:W-:Y:S01]  /*1f2b0*/  F2FP.F16.F32.PACK_AB R69, R199, R185 ;  /* 0x000000b9c745723e */ /* 0x004fe200000000ff */
[----:B------:R-:W2:Y:S06]  /*1f2c0*/  LDSM.16.MT88.4 R40, [R236+0xe000] ;  /* 0x00e00000ec28783b */ /* 0x000eac0000004200 */
[----:B------:R-:W4:Y:S08]  /*1f2d0*/  MUFU.EX2 R196, R196 ;  /* 0x000000c400c47308 */ /* 0x000f300000000800 */
[----:B------:R-:W3:Y:S01]  /*1f2e0*/  MUFU.EX2 R77, R77 ;  /* 0x0000004d004d7308 */ /* 0x000ee20000000800 */
[----:B-1----:R-:W-:-:S07]  /*1f2f0*/  F2FP.F16.F32.PACK_AB R71, R200, R184 ;  /* 0x000000b8c847723e */ /* 0x002fce00000000ff */
[----:B------:R-:W-:Y:S01]  /*1f300*/  HMMA.16816.F32 R56, R68, R60, R56 ;  /* 0x0000003c4438723c */ /* 0x000fe20000001838 */
[----:B------:R-:W-:Y:S01]  /*1f310*/  MUFU.EX2 R193, R193 ;  /* 0x000000c100c17308 */ /* 0x000fe20000000800 */
[----:B----4-:R-:W-:-:S04]  /*1f320*/  FADD.FTZ R195, R196, R195 ;  /* 0x000000c3c4c37221 */ /* 0x010fc80000010000 */
[C---:B------:R-:W-:Y:S01]  /*1f330*/  HMMA.16816.F32 R64, R68.reuse, R8, R64 ;  /* 0x000000084440723c */ /* 0x040fe20000001840 */
[--C-:B------:R-:W-:Y:S01]  /*1f340*/  FFMA.FTZ R60, R83, UR4, -R129.reuse ;  /* 0x00000004533c7c23 */ /* 0x100fe20008010881 */
[--C-:B------:R-:W-:Y:S01]  /*1f350*/  FFMA.FTZ R61, R38, UR4, -R174.reuse ;  /* 0x00000004263d7c23 */ /* 0x100fe200080108ae */
[----:B------:R-:W1:Y:S01]  /*1f360*/  MUFU.EX2 R81, R81 ;  /* 0x0000005100517308 */ /* 0x000e620000000800 */
[--C-:B------:R-:W-:Y:S01]  /*1f370*/  FFMA.FTZ R83, R91, UR4, -R174.reuse ;  /* 0x000000045b537c23 */ /* 0x100fe200080108ae */
[----:B------:R-:W-:Y:S01]  /*1f380*/  FFMA.FTZ R91, R117, UR4, -R174 ;  /* 0x00000004755b7c23 */ /* 0x000fe200080108ae */
[C---:B------:R-:W-:Y:S01]  /*1f390*/  HMMA.16816.F32 R132, R68.reuse, R10, R132 ;  /* 0x0000000a4484723c */ /* 0x040fe20000001884 */
[----:B------:R-:W4:Y:S01]  /*1f3a0*/  LDSM.16.MT88.4 R8, [R233+0xe000] ;  /* 0x00e00000e908783b */ /* 0x000f220000004200 */
[----:B------:R-:W-:Y:S01]  /*1f3b0*/  FFMA.FTZ R117, R123, UR4, -R129 ;  /* 0x000000047b757c23 */ /* 0x000fe20008010881 */
[C---:B---3--:R-:W-:Y:S02]  /*1f3c0*/  FADD.FTZ R195, R77.reuse, R195 ;  /* 0x000000c34dc37221 */ /* 0x048fe40000010000 */
[----:B------:R-:W-:Y:S01]  /*1f3d0*/  MUFU.EX2 R202, R202 ;  /* 0x000000ca00ca7308 */ /* 0x000fe20000000800 */
[C---:B------:R-:W-:Y:S06]  /*1f3e0*/  HMMA.16816.F32 R24, R68.reuse, R52, R24 ;  /* 0x000000344418723c */ /* 0x040fec0000001818 */
[----:B------:R-:W-:Y:S01]  /*1f3f0*/  HMMA.16816.F32 R4, R68, R54, R4 ;  /* 0x000000364404723c */ /* 0x000fe20000001804 */
[----:B------:R-:W3:Y:S01]  /*1f400*/  MUFU.EX2 R79, R79 ;  /* 0x0000004f004f7308 */ /* 0x000ee20000000800 */
[----:B------:R-:W-:-:S04]  /*1f410*/  F2FP.F16.F32.PACK_AB R52, R77, R196 ;  /* 0x000000c44d34723e */ /* 0x000fc800000000ff */
[C---:B-----5:R-:W-:Y:S01]  /*1f420*/  HMMA.16816.F32 R12, R68.reuse, R48, R12 ;  /* 0x00000030440c723c */ /* 0x060fe2000000180c */
[----:B-1----:R-:W-:Y:S01]  /*1f430*/  F2FP.F16.F32.PACK_AB R54, R81, R193 ;  /* 0x000000c15136723e */ /* 0x002fe200000000ff */
[----:B------:R-:W-:Y:S01]  /*1f440*/  FADD.FTZ R193, R193, R195 ;  /* 0x000000c3c1c17221 */ /* 0x000fe20000010000 */
[----:B------:R-:W-:Y:S03]  /*1f450*/  MUFU.EX2 R203, R203 ;  /* 0x000000cb00cb7308 */ /* 0x000fe60000000800 */
[----:B------:R-:W-:Y:S01]  /*1f460*/  HMMA.16816.F32 R20, R68, R50, R20 ;  /* 0x000000324414723c */ /* 0x000fe20000001814 */
[----:B------:R-:W1:Y:S01]  /*1f470*/  LDSM.16.MT88.4 R48, [R234+0xe000] ;  /* 0x00e00000ea30783b */ /* 0x000e620000004200 */
[----:B------:R-:W-:-:S03]  /*1f480*/  FADD.FTZ R193, R81, R193 ;  /* 0x000000c151c17221 */ /* 0x000fc60000010000 */
[----:B------:R-:W5:Y:S01]  /*1f490*/  MUFU.EX2 R60, R60 ;  /* 0x0000003c003c7308 */ /* 0x000f620000000800 */
[----:B------:R-:W-:Y:S01]  /*1f4a0*/  HMMA.16816.F32 R16, R68, R62, R16 ;  /* 0x0000003e4410723c */ /* 0x000fe20000001810 */
[----:B---3--:R-:W-:-:S06]  /*1f4b0*/  F2FP.F16.F32.PACK_AB R53, R79, R202 ;  /* 0x000000ca4f35723e */ /* 0x008fcc00000000ff */
[--C-:B------:R-:W-:Y:S01]  /*1f4c0*/  FFMA.FTZ R68, R32, UR4, -R129.reuse ;  /* 0x0000000420447c23 */ /* 0x100fe20008010881 */
[--C-:B------:R-:W-:Y:S01]  /*1f4d0*/  FFMA.FTZ R69, R177, UR4, -R129.reuse ;  /* 0x00000004b1457c23 */ /* 0x100fe20008010881 */
[----:B------:R-:W3:Y:S01]  /*1f4e0*/  LDSM.16.MT88.4 R32, [R236+0xe800] ;  /* 0x00e80000ec20783b */ /* 0x000ee20000004200 */
[--C-:B------:R-:W-:Y:S01]  /*1f4f0*/  FFMA.FTZ R70, R36, UR4, -R129.reuse ;  /* 0x0000000424467c23 */ /* 0x100fe20008010881 */
[--C-:B------:R-:W-:Y:S01]  /*1f500*/  FFMA.FTZ R71, R88, UR4, -R129.reuse ;  /* 0x0000000458477c23 */ /* 0x100fe20008010881 */
[----:B------:R-:W-:Y:S01]  /*1f510*/  MUFU.EX2 R181, R181 ;  /* 0x000000b500b57308 */ /* 0x000fe20000000800 */
[----:B------:R-:W-:Y:S01]  /*1f520*/  LDSM.16.MT88.4 R36, [R234+0xe800] ;  /* 0x00e80000ea24783b */ /* 0x000fe20000004200 */
[--C-:B------:R-:W-:Y:S01]  /*1f530*/  FFMA.FTZ R62, R89, UR4, -R174.reuse ;  /* 0x00000004593e7c23 */ /* 0x100fe200080108ae */
[----:B------:R-:W-:Y:S01]  /*1f540*/  FFMA.FTZ R63, R46, UR4, -R174 ;  /* 0x000000042e3f7c23 */ /* 0x000fe200080108ae */
[----:B-----5:R-:W-:Y:S01]  /*1f550*/  F2FP.F16.F32.PACK_AB R55, R60, R203 ;  /* 0x000000cb3c37723e */ /* 0x020fe200000000ff */
[--C-:B------:R-:W-:Y:S01]  /*1f560*/  FFMA.FTZ R88, R126, UR4, -R129.reuse ;  /* 0x000000047e587c23 */ /* 0x100fe20008010881 */
[----:B------:R-:W-:-:S02]  /*1f570*/  FFMA.FTZ R89, R127, UR4, -R129 ;  /* 0x000000047f597c23 */ /* 0x000fc40008010881 */
[----:B------:R-:W5:Y:S03]  /*1f580*/  MUFU.EX2 R176, R176 ;  /* 0x000000b000b07308 */ /* 0x000f660000000800 */
[C---:B------:R-:W-:Y:S05]  /*1f590*/  HMMA.16816.F32 R24, R52.reuse, R28, R24 ;  /* 0x0000001c3418723c */ /* 0x040fea0000001818 */
[----:B------:R-:W-:Y:S01]  /*1f5a0*/  MUFU.EX2 R201, R201 ;  /* 0x000000c900c97308 */ /* 0x000fe20000000800 */
[C---:B------:R-:W-:Y:S01]  /*1f5b0*/  HMMA.16816.F32 R4, R52.reuse, R30, R4 ;  /* 0x0000001e3404723c */ /* 0x040fe20000001804 */
[----:B------:R-:W3:Y:S05]  /*1f5c0*/  LDSM.16.MT88.4 R28, [R235+0xe800] ;  /* 0x00e80000eb1c783b */ /* 0x000eea0000004200 */
[C---:B--2---:R-:W-:Y:S01]  /*1f5d0*/  HMMA.16816.F32 R12, R52.reuse, R40, R12 ;  /* 0x00000028340c723c */ /* 0x044fe2000000180c */
[----:B------:R-:W2:Y:S05]  /*1f5e0*/  MUFU.EX2 R188, R188 ;  /* 0x000000bc00bc7308 */ /* 0x000eaa0000000800 */
[C---:B------:R-:W-:Y:S01]  /*1f5f0*/  HMMA.16816.F32 R20, R52.reuse, R42, R20 ;  /* 0x0000002a3414723c */ /* 0x040fe20000001814 */
[C---:B-----5:R-:W-:Y:S01]  /*1f600*/  F2FP.F16.F32.PACK_AB R40, R176.reuse, R181 ;  /* 0x000000b5b028723e */ /* 0x060fe200000000ff */
[----:B------:R-:W-:Y:S01]  /*1f610*/  FADD.FTZ R181, R181, R193 ;  /* 0x000000c1b5b57221 */ /* 0x000fe20000010000 */
[----:B------:R-:W-:Y:S03]  /*1f620*/  MUFU.EX2 R68, R68 ;  /* 0x0000004400447308 */ /* 0x000fe60000000800 */
[----:B----4-:R-:W-:Y:S01]  /*1f630*/  HMMA.16816.F32 R64, R52, R8, R64 ;  /* 0x000000083440723c */ /* 0x010fe20000001840 */
[----:B------:R-:W-:-:S04]  /*1f640*/  FADD.FTZ R181, R176, R181 ;  /* 0x000000b5b0b57221 */ /* 0x000fc80000010000 */
[----:B------:R-:W4:Y:S01]  /*1f650*/  MUFU.EX2 R69, R69 ;  /* 0x0000004500457308 */ /* 0x000f220000000800 */
[----:B------:R-:W-:Y:S01]  /*1f660*/  HMMA.16816.F32 R132, R52, R10, R132 ;  /* 0x0000000a3484723c */ /* 0x000fe20000001884 */
[----:B------:R-:W5:Y:S01]  /*1f670*/  LDSM.16.MT88.4 R8, [R233+0xe800] ;  /* 0x00e80000e908783b */ /* 0x000f620000004200 */
[----:B--2---:R-:W-:Y:S01]  /*1f680*/  F2FP.F16.F32.PACK_AB R42, R188, R201 ;  /* 0x000000c9bc2a723e */ /* 0x004fe200000000ff */
[----:B------:R-:W-:-:S03]  /*1f690*/  FADD.FTZ R201, R201, R181 ;  /* 0x000000b5c9c97221 */ /* 0x000fc60000010000 */
[----:B-1----:R-:W-:Y:S01]  /*1f6a0*/  HMMA.16816.F32 R56, R52, R48, R56 ;  /* 0x000000303438723c */ /* 0x002fe20000001838 */
[----:B------:R-:W-:Y:S01]  /*1f6b0*/  MUFU.EX2 R70, R70 ;  /* 0x0000004600467308 */ /* 0x000fe20000000800 */
[----:B------:R-:W-:-:S04]  /*1f6c0*/  FADD.FTZ R201, R188, R201 ;  /* 0x000000c9bcc97221 */ /* 0x000fc80000010000 */
[----:B------:R-:W-:Y:S03]  /*1f6d0*/  HMMA.16816.F32 R16, R52, R50, R16 ;  /* 0x000000323410723c */ /* 0x000fe60000001810 */
[----:B------:R-:W1:Y:S01]  /*1f6e0*/  MUFU.EX2 R71, R71 ;  /* 0x0000004700477308 */ /* 0x000e620000000800 */
[----:B----4-:R-:W-:-:S03]  /*1f6f0*/  F2FP.F16.F32.PACK_AB R41, R69, R68 ;  /* 0x000000444529723e */ /* 0x010fc600000000ff */
        /* <DEDUP_REMOVED lines=8> */
[----:B------:R-:W-:Y:S01]  /*1f780*/  FFMA.FTZ R87, R121, UR4, -R174 ;  /* 0x0000000479577c23 */ /* 0x000fe200080108ae */
[----:B------:R-:W-:-:S03]  /*1f790*/  FFMA.FTZ R116, R122, UR4, -R129 ;  /* 0x000000047a747c23 */ /* 0x000fc60008010881 */
[----:B------:R-:W2:Y:S01]  /*1f7a0*/  MUFU.EX2 R62, R62 ;  /* 0x0000003e003e7308 */ /* 0x000ea20000000800 */
[----:B-1----:R-:W-:-:S07]  /*1f7b0*/  F2FP.F16.F32.PACK_AB R43, R71, R70 ;  /* 0x00000046472b723e */ /* 0x002fce00000000ff */
[C---:B---3--:R-:W-:Y:S01]  /*1f7c0*/  HMMA.16816.F32 R12, R40.reuse, R32, R12 ;  /* 0x00000020280c723c */ /* 0x048fe2000000180c */
[----:B------:R-:W-:Y:S05]  /*1f7d0*/  MUFU.EX2 R63, R63 ;  /* 0x0000003f003f7308 */ /* 0x000fea0000000800 */
[C---:B------:R-:W-:Y:S01]  /*1f7e0*/  HMMA.16816.F32 R20, R40.reuse, R34, R20 ;  /* 0x000000222814723c */ /* 0x040fe20000001814 */
[----:B------:R-:W1:Y:S02]  /*1f7f0*/  LDSM.16.MT88.4 R32, [R236+0xf000] ;  /* 0x00f00000ec20783b */ /* 0x000e640000004200 */
[----:B------:R-:W-:Y:S03]  /*1f800*/  MUFU.EX2 R83, R83 ;  /* 0x0000005300537308 */ /* 0x000fe60000000800 */
[C---:B------:R-:W-:Y:S05]  /*1f810*/  HMMA.16816.F32 R24, R40.reuse, R28, R24 ;  /* 0x0000001c2818723c */ /* 0x040fea0000001818 */
[----:B------:R-:W-:Y:S01]  /*1f820*/  MUFU.EX2 R54, R54 ;  /* 0x0000003600367308 */ /* 0x000fe20000000800 */
[C---:B------:R-:W-:Y:S01]  /*1f830*/  HMMA.16816.F32 R4, R40.reuse, R30, R4 ;  /* 0x0000001e2804723c */ /* 0x040fe20000001804 */
[----:B------:R-:W3:Y:S05]  /*1f840*/  LDSM.16.MT88.4 R28, [R235+0xf000] ;  /* 0x00f00000eb1c783b */ /* 0x000eea0000004200 */
[C---:B------:R-:W-:Y:S01]  /*1f850*/  HMMA.16816.F32 R56, R40.reuse, R36, R56 ;  /* 0x000000242838723c */ /* 0x040fe20000001838 */
[----:B------:R-:W4:Y:S05]  /*1f860*/  MUFU.EX2 R55, R55 ;  /* 0x0000003700377308 */ /* 0x000f2a0000000800 */
[C---:B------:R-:W-:Y:S01]  /*1f870*/  HMMA.16816.F32 R16, R40.reuse, R38, R16 ;  /* 0x000000262810723c */ /* 0x040fe20000001810 */
[----:B------:R-:W3:Y:S02]  /*1f880*/  LDSM.16.MT88.4 R36, [R234+0xf000] ;  /* 0x00f00000ea24783b */ /* 0x000ee40000004200 */
[----:B------:R-:W-:Y:S03]  /*1f890*/  MUFU.EX2 R76, R76 ;  /* 0x0000004c004c7308 */ /* 0x000fe60000000800 */
[C---:B-----5:R-:W-:Y:S05]  /*1f8a0*/  HMMA.16816.F32 R64, R40.reuse, R8, R64 ;  /* 0x000000082840723c */ /* 0x060fea0000001840 */
[----:B------:R-:W5:Y:S01]  /*1f8b0*/  MUFU.EX2 R82, R82 ;  /* 0x0000005200527308 */ /* 0x000f620000000800 */
[----:B------:R-:W-:Y:S01]  /*1f8c0*/  HMMA.16816.F32 R132, R40, R10, R132 ;  /* 0x0000000a2884723c */ /* 0x000fe20000001884 */
[----:B------:R-:W3:Y:S06]  /*1f8d0*/  LDSM.16.MT88.4 R8, [R233+0xf000] ;  /* 0x00f00000e908783b */ /* 0x000eec0000004200 */
[----:B--2---:R-:W-:Y:S01]  /*1f8e0*/  F2FP.F16.F32.PACK_AB R40, R62, R61 ;  /* 0x0000003d3e28723e */ /* 0x004fe200000000ff */
[----:B------:R-:W2:Y:S01]  /*1f8f0*/  MUFU.EX2 R78, R78 ;  /* 0x0000004e004e7308 */ /* 0x000ea20000000800 */
[----:B----4-:R-:W-:Y:S01]  /*1f900*/  F2FP.F16.F32.PACK_AB R41, R55, R54 ;  /* 0x000000363729723e */ /* 0x010fe200000000ff */
[----:B------:R-:W-:Y:S01]  /*1f910*/  FADD.FTZ R61, R61, R201 ;  /* 0x000000c93d3d7221 */ /* 0x000fe20000010000 */
[----:B------:R-:W-:-:S03]  /*1f920*/  F2FP.F16.F32.PACK_AB R42, R83, R63 ;  /* 0x0000003f532a723e */ /* 0x000fc600000000ff */
[----:B------:R-:W-:Y:S01]  /*1f930*/  FADD.FTZ R61, R62, R61 ;  /* 0x0000003d3e3d7221 */ /* 0x000fe20000010000 */
[----:B-----5:R-:W-:Y:S01]  /*1f940*/  F2FP.F16.F32.PACK_AB R43, R82, R76 ;  /* 0x0000004c522b723e */ /* 0x020fe200000000ff */
[----:B------:R-:W4:Y:S02]  /*1f950*/  MUFU.EX2 R52, R85 ;  /* 0x0000005500347308 */ /* 0x000f240000000800 */
[----:B------:R-:W-:-:S04]  /*1f960*/  FADD.FTZ R61, R63, R61 ;  /* 0x0000003d3f3d7221 */ /* 0x000fc80000010000 */
[----:B------:R-:W-:Y:S01]  /*1f970*/  FADD.FTZ R83, R83, R61 ;  /* 0x0000003d53537221 */ /* 0x000fe20000010000 */
[----:B-1----:R-:W-:Y:S01]  /*1f980*/  HMMA.16816.F32 R12, R40, R32, R12 ;  /* 0x00000020280c723c */ /* 0x002fe2000000180c */
[----:B------:R-:W1:Y:S02]  /*1f990*/  MUFU.EX2 R53, R53 ;  /* 0x0000003500357308 */ /* 0x000e640000000800 */
[----:B--2---:R-:W-:-:S03]  /*1f9a0*/  FADD.FTZ R83, R78, R83 ;  /* 0x000000534e537221 */ /* 0x004fc60000010000 */
[C---:B------:R-:W-:Y:S01]  /*1f9b0*/  HMMA.16816.F32 R20, R40.reuse, R34, R20 ;  /* 0x000000222814723c */ /* 0x040fe20000001814 */
[----:B------:R-:W2:Y:S02]  /*1f9c0*/  LDSM.16.MT88.4 R32, [R236+0xf800] ;  /* 0x00f80000ec20783b */ /* 0x000ea40000004200 */
[----:B------:R-:W5:Y:S01]  /*1f9d0*/  MUFU.EX2 R84, R84 ;  /* 0x0000005400547308 */ /* 0x000f620000000800 */
[----:B----4-:R-:W-:Y:S02]  /*1f9e0*/  F2FP.F16.F32.PACK_AB R48, R52, R78 ;  /* 0x0000004e3430723e */ /* 0x010fe400000000ff */
[----:B---3--:R-:W-:Y:S01]  /*1f9f0*/  HMMA.16816.F32 R24, R40, R28, R24 ;  /* 0x0000001c2818723c */ /* 0x008fe20000001818 */
[----:B------:R-:W-:Y:S01]  /*1fa00*/  FFMA.FTZ R85, R120, UR4, -R174 ;  /* 0x0000000478557c23 */ /* 0x000fe200080108ae */
[----:B------:R-:W-:-:S03]  /*1fa10*/  FADD.FTZ R52, R52, R83 ;  /* 0x0000005334347221 */ /* 0x000fc60000010000 */
[----:B------:R-:W-:Y:S01]  /*1fa20*/  MUFU.EX2 R80, R80 ;  /* 0x0000005000507308 */ /* 0x000fe20000000800 */
[----:B------:R-:W-:Y:S01]  /*1fa30*/  HMMA.16816.F32 R56, R40, R36, R56 ;  /* 0x000000242838723c */ /* 0x000fe20000001838 */
[----:B-1----:R-:W-:-:S05]  /*1fa40*/  FADD.FTZ R52, R53, R52 ;  /* 0x0000003435347221 */ /* 0x002fca0000010000 */
[C---:B------:R-:W-:Y:S01]  /*1fa50*/  HMMA.16816.F32 R16, R40.reuse, R38, R16 ;  /* 0x000000262810723c */ /* 0x040fe20000001810 */
[----:B------:R-:W1:Y:S01]  /*1fa60*/  MUFU.EX2 R86, R86 ;  /* 0x0000005600567308 */ /* 0x000e620000000800 */
[----:B------:R-:W3:Y:S01]  /*1fa70*/  LDSM.16.MT88.4 R36, [R233+0xf800] ;  /* 0x00f80000e924783b */ /* 0x000ee20000004200 */
[C---:B-----5:R-:W-:Y:S01]  /*1fa80*/  F2FP.F16.F32.PACK_AB R50, R84.reuse, R53 ;  /* 0x000000355432723e */ /* 0x060fe200000000ff */
[----:B------:R-:W-:Y:S02]  /*1fa90*/  FADD.FTZ R84, R84, R52 ;  /* 0x0000003454547221 */ /* 0x000fe40000010000 */
[C---:B------:R-:W-:Y:S03]  /*1faa0*/  HMMA.16816.F32 R64, R40.reuse, R8, R64 ;  /* 0x000000082840723c */ /* 0x040fe60000001840 */
[----:B------:R-:W-:Y:S03]  /*1fab0*/  MUFU.EX2 R88, R88 ;  /* 0x0000005800587308 */ /* 0x000fe60000000800 */
[C---:B------:R-:W-:Y:S01]  /*1fac0*/  HMMA.16816.F32 R132, R40.reuse, R10, R132 ;  /* 0x0000000a2884723c */ /* 0x040fe20000001884 */
[----:B------:R-:W-:Y:S04]  /*1fad0*/  LDSM.16.MT88.4 R8, [R236+0x10000] ;  /* 0x01000000ec08783b */ /* 0x000fe80000004200 */
[----:B------:R-:W4:Y:S01]  /*1fae0*/  MUFU.EX2 R89, R89 ;  /* 0x0000005900597308 */ /* 0x000f220000000800 */
[----:B-1----:R-:W-:Y:S01]  /*1faf0*/  F2FP.F16.F32.PACK_AB R49, R86, R80 ;  /* 0x000000505631723e */ /* 0x002fe200000000ff */
[----:B------:R-:W-:Y:S01]  /*1fb00*/  HMMA.16816.F32 R4, R40, R30, R4 ;  /* 0x0000001e2804723c */ /* 0x000fe20000001804 */
[----:B------:R-:W1:Y:S05]  /*1fb10*/  LDSM.16.MT88.4 R28, [R234+0xf800] ;  /* 0x00f80000ea1c783b */ /* 0x000e6a0000004200 */
[----:B------:R-:W5:Y:S08]  /*1fb20*/  MUFU.EX2 R85, R85 ;  /* 0x0000005500557308 */ /* 0x000f700000000800 */
[----:B------:R-:W3:Y:S01]  /*1fb30*/  MUFU.EX2 R87, R87 ;  /* 0x0000005700577308 */ /* 0x000ee20000000800 */
[----:B----4-:R-:W-:-:S07]  /*1fb40*/  F2FP.F16.F32.PACK_AB R51, R89, R88 ;  /* 0x000000585933723e */ /* 0x010fce00000000ff */
[----:B------:R-:W-:Y:S01]  /*1fb50*/  HMMA.16816.F32 R24, R48, R44, R24 ;  /* 0x0000002c3018723c */ /* 0x000fe20000001818 */
[----:B------:R-:W4:Y:S01]  /*1fb60*/  MUFU.EX2 R90, R90 ;  /* 0x0000005a005a7308 */ /* 0x000f220000000800 */
[----:B-----5:R-:W-:-:S04]  /*1fb70*/  FADD.FTZ R84, R85, R84 ;  /* 0x0000005455547221 */ /* 0x020fc80000010000 */
[C---:B--2---:R-:W-:Y:S01]  /*1fb80*/  HMMA.16816.F32 R12, R48.reuse, R32, R12 ;  /* 0x00000020300c723c */ /* 0x044fe2000000180c */
[--C-:B------:R-:W-:Y:S01]  /*1fb90*/  FFMA.FTZ R44, R118, UR4, -R129.reuse ;  /* 0x00000004762c7c23 */ /* 0x100fe20008010881 */
[----:B------:R-:W-:Y:S01]  /*1fba0*/  FFMA.FTZ R45, R119, UR4, -R129 ;  /* 0x00000004772d7c23 */ /* 0x000fe20008010881 */
[----:B------:R-:W2:Y:S01]  /*1fbb0*/  MUFU.EX2 R91, R91 ;  /* 0x0000005b005b7308 */ /* 0x000ea20000000800 */
[C---:B---3--:R-:W-:Y:S01]  /*1fbc0*/  F2FP.F16.F32.PACK_AB R40, R87.reuse, R85 ;  /* 0x000000555728723e */ /* 0x048fe200000000ff */
[----:B------:R-:W-:Y:S01]  /*1fbd0*/  FADD.FTZ R87, R87, R84 ;  /* 0x0000005457577221 */ /* 0x000fe20000010000 */
[C---:B------:R-:W-:Y:S01]  /*1fbe0*/  HMMA.16816.F32 R20, R48.reuse, R34, R20 ;  /* 0x000000223014723c */ /* 0x040fe20000001814 */
[----:B------:R-:W-:Y:S04]  /*1fbf0*/  LDSM.16.MT88.4 R32, [R235+0x10000] ;  /* 0x01000000eb20783b */ /* 0x000fe80000004200 */
[----:B------:R-:W-:Y:S01]  /*1fc00*/  MUFU.EX2 R116, R116 ;  /* 0x0000007400747308 */ /* 0x000fe20000000800 */
[----:B------:R-:W-:Y:S01]  /*1fc10*/  HMMA.16816.F32 R64, R48, R36, R64 ;  /* 0x000000243040723c */ /* 0x000fe20000001840 */
[----:B----4-:R-:W-:-:S05]  /*1fc20*/  FADD.FTZ R87, R90, R87 ;  /* 0x000000575a577221 */ /* 0x010fca0000010000 */
[C---:B------:R-:W-:Y:S01]  /*1fc30*/  HMMA.16816.F32 R132, R48.reuse, R38, R132 ;  /* 0x000000263084723c */ /* 0x040fe20000001884 */
[----:B------:R-:W3:Y:S01]  /*1fc40*/  MUFU.EX2 R117, R117 ;  /* 0x0000007500757308 */ /* 0x000ee20000000800 */
[C---:B--2---:R-:W-:Y:S01]  /*1fc50*/  F2FP.F16.F32.PACK_AB R42, R91.reuse, R90 ;  /* 0x0000005a5b2a723e */ /* 0x044fe200000000ff */
[----:B------:R-:W2:Y:S01]  /*1fc60*/  LDSM.16.MT88.4 R36, [R233+0x10000] ;  /* 0x01000000e924783b */ /* 0x000ea20000004200 */
[----:B------:R-:W-:Y:S02]  /*1fc70*/  FADD.FTZ R91, R91, R87 ;  /* 0x000000575b5b7221 */ /* 0x000fe40000010000 */
[C---:B------:R-:W-:Y:S03]  /*1fc80*/  HMMA.16816.F32 R4, R48.reuse, R46, R4 ;  /* 0x0000002e3004723c */ /* 0x040fe60000001804 */
[----:B------:R-:W-:Y:S03]  /*1fc90*/  MUFU.EX2 R44, R44 ;  /* 0x0000002c002c7308 */ /* 0x000fe60000000800 */
[----:B-1----:R-:W-:Y:S01]  /*1fca0*/  HMMA.16816.F32 R56, R48, R28, R56 ;  /* 0x0000001c3038723c */ /* 0x002fe20000001838 */
[--C-:B------:R-:W-:Y:S01]  /*1fcb0*/  FFMA.FTZ R46, R112, UR4, -R174.reuse ;  /* 0x00000004702e7c23 */ /* 0x100fe200080108ae */
[----:B------:R-:W-:-:S03]  /*1fcc0*/  FFMA.FTZ R47, R113, UR4, -R174 ;  /* 0x00000004712f7c23 */ /* 0x000fc600080108ae */
[----:B------:R-:W1:Y:S01]  /*1fcd0*/  MUFU.EX2 R45, R45 ;  /* 0x0000002d002d7308 */ /* 0x000e620000000800 */
[----:B---3--:R-:W-:Y:S01]  /*1fce0*/  F2FP.F16.F32.PACK_AB R41, R117, R116 ;  /* 0x000000747529723e */ /* 0x008fe200000000ff */
[----:B------:R-:W-:Y:S01]  /*1fcf0*/  HMMA.16816.F32 R16, R48, R30, R16 ;  /* 0x0000001e3010723c */ /* 0x000fe20000001810 */
[----:B------:R-:W3:Y:S05]  /*1fd00*/  LDSM.16.MT88.4 R28, [R234+0x10000] ;  /* 0x01000000ea1c783b */ /* 0x000eea0000004200 */
[----:B------:R-:W4:Y:S01]  /*1fd10*/  MUFU.EX2 R46, R46 ;  /* 0x0000002e002e7308 */ /* 0x000f220000000800 */
[--C-:B------:R-:W-:Y:S01]  /*1fd20*/  FFMA.FTZ R48, R109, UR4, -R174.reuse ;  /* 0x000000046d307c23 */ /* 0x100fe200080108ae */
[--C-:B------:R-:W-:Y:S01]  /*1fd30*/  FFMA.FTZ R49, R92, UR4, -R129.reuse ;  /* 0x000000045c317c23 */ /* 0x100fe20008010881 */
[--C-:B------:R-:W-:Y:S01]  /*1fd40*/  FFMA.FTZ R50, R115, UR4, -R129.reuse ;  /* 0x0000000473327c23 */ /* 0x100fe20008010881 */
[--C-:B------:R-:W-:Y:S01]  /*1fd50*/  FFMA.FTZ R51, R111, UR4, -R129.reuse ;  /* 0x000000046f337c23 */ /* 0x100fe20008010881 */
[----:B------:R-:W-:Y:S01]  /*1fd60*/  FFMA.FTZ R92, R95, UR4, -R174 ;  /* 0x000000045f5c7c23 */ /* 0x000fe200080108ae */
[----:B------:R-:W-:-:S02]  /*1fd70*/  FFMA.FTZ R95, R102, UR4, -R129 ;  /* 0x00000004665f7c23 */ /* 0x000fc40008010881 */
[----:B------:R-:W5:Y:S01]  /*1fd80*/  MUFU.EX2 R47, R47 ;  /* 0x0000002f002f7308 */ /* 0x000f620000000800 */
[----:B-1----:R-:W-:-:S07]  /*1fd90*/  F2FP.F16.F32.PACK_AB R43, R45, R44 ;  /* 0x0000002c2d2b723e */ /* 0x002fce00000000ff */
[----:B------:R-:W-:Y:S01]  /*1fda0*/  HMMA.16816.F32 R12, R40, R8, R12 ;  /* 0x00000008280c723c */ /* 0x000fe2000000180c */
[----:B------:R1:W-:Y:S01]  /*1fdb0*/  MUFU.EX2 R2, R93 ;  /* 0x0000005d00027308 */ /* 0x0003e20000000800 */
[----:B----4-:R-:W-:-:S04]  /*1fdc0*/  FADD.FTZ R91, R46, R91 ;  /* 0x0000005b2e5b7221 */ /* 0x010fc80000010000 */
[C---:B------:R-:W-:Y:S01]  /*1fdd0*/  HMMA.16816.F32 R20, R40.reuse, R10, R20 ;  /* 0x0000000a2814723c */ /* 0x040fe20000001814 */
[----:B------:R-:W4:Y:S02]  /*1fde0*/  LDSM.16.MT88.4 R8, [R236+0x10800] ;  /* 0x01080000ec08783b */ /* 0x000f240000004200 */
[----:B------:R-:W3:Y:S03]  /*1fdf0*/  MUFU.EX2 R48, R48 ;  /* 0x0000003000307308 */ /* 0x000ee60000000800 */
[C---:B--2---:R-:W-:Y:S05]  /*1fe00*/  HMMA.16816.F32 R64, R40.reuse, R36, R64 ;  /* 0x000000242840723c */ /* 0x044fea0000001840 */
[----:B------:R-:W-:Y:S01]  /*1fe10*/  MUFU.EX2 R49, R49 ;  /* 0x0000003100317308 */ /* 0x000fe20000000800 */
[----:B------:R-:W-:Y:S01]  /*1fe20*/  HMMA.16816.F32 R132, R40, R38, R132 ;  /* 0x000000262884723c */ /* 0x000fe20000001884 */
[----:B-----5:R-:W-:Y:S01]  /*1fe30*/  F2FP.F16.F32.PACK_AB R36, R47, R46 ;  /* 0x0000002e2f24723e */ /* 0x020fe200000000ff */
[----:B-1----:R-:W-:Y:S01]  /*1fe40*/  FFMA.FTZ R93, R105, UR4, -R174 ;  /* 0x00000004695d7c23 */ /* 0x002fe200080108ae */
[----:B------:R-:W-:-:S03]  /*1fe50*/  FADD.FTZ R47, R47, R91 ;  /* 0x0000005b2f2f7221 */ /* 0x000fc60000010000 */
[----:B---3--:R-:W-:Y:S01]  /*1fe60*/  HMMA.16816.F32 R56, R40, R28, R56 ;  /* 0x0000001c2838723c */ /* 0x008fe20000001838 */
[----:B------:R-:W1:Y:S01]  /*1fe70*/  MUFU.EX2 R50, R50 ;  /* 0x0000003200327308 */ /* 0x000e620000000800 */
[----:B------:R-:W-:Y:S01]  /*1fe80*/  F2FP.F16.F32.PACK_AB R38, R48, R2 ;  /* 0x000000023026723e */ /* 0x000fe200000000ff */
[----:B------:R-:W-:-:S03]  /*1fe90*/  FADD.FTZ R47, R2, R47 ;  /* 0x0000002f022f7221 */ /* 0x000fc60000010000 */
[C---:B------:R-:W-:Y:S01]  /*1fea0*/  HMMA.16816.F32 R16, R40.reuse, R30, R16 ;  /* 0x0000001e2810723c */ /* 0x040fe20000001810 */
[----:B------:R-:W2:Y:S01]  /*1feb0*/  LDSM.16.MT88.4 R28, [R235+0x10800] ;  /* 0x01080000eb1c783b */ /* 0x000ea20000004200 */
[----:B------:R-:W-:Y:S01]  /*1fec0*/  FADD.FTZ R48, R48, R47 ;  /* 0x0000002f30307221 */ /* 0x000fe20000010000 */
[----:B------:R3:W-:Y:S03]  /*1fed0*/  MUFU.EX2 R0, R94 ;  /* 0x0000005e00007308 */ /* 0x0007e60000000800 */
[C---:B------:R-:W-:Y:S05]  /*1fee0*/  HMMA.16816.F32 R24, R40.reuse, R32, R24 ;  /* 0x000000202818723c */ /* 0x040fea0000001818 */
[----:B------:R-:W5:Y:S01]  /*1fef0*/  MUFU.EX2 R51, R51 ;  /* 0x0000003300337308 */ /* 0x000f620000000800 */
[----:B-1----:R-:W-:Y:S01]  /*1ff00*/  F2FP.F16.F32.PACK_AB R37, R50, R49 ;  /* 0x000000313225723e */ /* 0x002fe200000000ff */
[----:B------:R-:W-:Y:S01]  /*1ff10*/  HMMA.16816.F32 R4, R40, R34, R4 ;  /* 0x000000222804723c */ /* 0x000fe20000001804 */
[----:B------:R-:W1:Y:S04]  /*1ff20*/  LDSM.16.MT88.4 R32, [R234+0x10800] ;  /* 0x01080000ea20783b */ /* 0x000e680000004200 */
[----:B------:R-:W1:Y:S01]  /*1ff30*/  LDSM.16.MT88.4 R40, [R233+0x10800] ;  /* 0x01080000e928783b */ /* 0x000e620000004200 */
[----:B------:R-:W4:Y:S01]  /*1ff40*/  MUFU.EX2 R92, R92 ;  /* 0x0000005c005c7308 */ /* 0x000f220000000800 */
[----:B---3--:R-:W-:-:S07]  /*1ff50*/  FFMA.FTZ R94, R101, UR4, -R174 ;  /* 0x00000004655e7c23 */ /* 0x008fce00080108ae */
[----:B------:R-:W3:Y:S01]  /*1ff60*/  MUFU.EX2 R93, R93 ;  /* 0x0000005d005d7308 */ /* 0x000ee20000000800 */
[----:B-----5:R-:W-:-:S07]  /*1ff70*/  F2FP.F16.F32.PACK_AB R39, R51, R0 ;  /* 0x000000003327723e */ /* 0x020fce00000000ff */
[----:B----4-:R-:W-:Y:S01]  /*1ff80*/  HMMA.16816.F32 R12, R36, R8, R12 ;  /* 0x00000008240c723c */ /* 0x010fe2000000180c */
[----:B------:R-:W-:Y:S01]  /*1ff90*/  MUFU.EX2 R94, R94 ;  /* 0x0000005e005e7308 */ /* 0x000fe20000000800 */
[----:B------:R-:W-:-:S04]  /*1ffa0*/  FADD.FTZ R48, R92, R48 ;  /* 0x000000305c307221 */ /* 0x000fc80000010000 */
[C---:B--2---:R-:W-:Y:S01]  /*1ffb0*/  HMMA.16816.F32 R24, R36.reuse, R28, R24 ;  /* 0x0000001c2418723c */ /* 0x044fe20000001818 */
[----:B------:R-:W-:Y:S02]  /*1ffc0*/  FADD.FTZ R8, R163, R156 ;  /* 0x0000009ca3087221 */ /* 0x000fe40000010000 */
[----:B------:R-:W-:Y:S01]  /*1ffd0*/  MUFU.EX2 R95, R95 ;  /* 0x0000005f005f7308 */ /* 0x000fe20000000800 */
[----:B------:R-:W-:Y:S01]  /*1ffe0*/  LDSM.16.MT88.4 R156, [R236+0x11800] ;  /* 0x01180000ec9c783b */ /* 0x000fe20000004200 */
[----:B------:R-:W-:Y:S01]  /*1fff0*/  FADD.FTZ R8, R3, R8 ;  /* 0x0000000803087221 */ /* 0x000fe20000010000 */
[C---:B------:R-:W-:Y:S02]  /*20000*/  HMMA.16816.F32 R4, R36.reuse, R30, R4 ;  /* 0x0000001e2404723c */ /* 0x040fe40000001804 */
[----:B------:R-:W2:Y:S01]  /*20010*/  LDSM.16.MT88.4 R28, [R235+0x11000] ;  /* 0x01100000eb1c783b */ /* 0x000ea20000004200 */
[----:B------:R-:W-:Y:S02]  /*20020*/  FADD.FTZ R8, R182, R8 ;  /* 0x00000008b6087221 */ /* 0x000fe40000010000 */
[----:B------:R4:W-:Y:S01]  /*20030*/  MUFU.EX2 R3, R100 ;  /* 0x0000006400037308 */ /* 0x0009e20000000800 */
[----:B------:R-:W-:Y:S01]  /*20040*/  HMMA.16816.F32 R20, R36, R10, R20 ;  /* 0x0000000a2414723c */ /* 0x000fe20000001814 */
[----:B------:R-:W-:-:S02]  /*20050*/  FADD.FTZ R183, R183, R8 ;  /* 0x00000008b7b77221 */ /* 0x000fc40000010000 */
[----:B------:R-:W5:Y:S02]  /*20060*/  LDSM.16.MT88.4 R8, [R236+0x11000] ;  /* 0x01100000ec08783b */ /* 0x000f640000004200 */
[----:B------:R-:W-:Y:S01]  /*20070*/  FADD.FTZ R183, R74, R183 ;  /* 0x000000b74ab77221 */ /* 0x000fe20000010000 */
[----:B-1----:R-:W-:Y:S01]  /*20080*/  HMMA.16816.F32 R56, R36, R32, R56 ;  /* 0x000000202438723c */ /* 0x002fe20000001838 */
[----:B------:R-:W-:Y:S02]  /*20090*/  MUFU.EX2 R74, R106 ;  /* 0x0000006a004a7308 */ /* 0x000fe40000000800 */
[----:B------:R-:W-:-:S03]  /*200a0*/  FADD.FTZ R75, R75, R183 ;  /* 0x000000b74b4b7221 */ /* 0x000fc60000010000 */
[C---:B------:R-:W-:Y:S01]  /*200b0*/  HMMA.16816.F32 R16, R36.reuse, R34, R16 ;  /* 0x000000222410723c */ /* 0x040fe20000001810 */
[----:B------:R-:W-:Y:S01]  /*200c0*/  FADD.FTZ R189, R189, R75 ;  /* 0x0000004bbdbd7221 */ /* 0x000fe20000010000 */
[----:B------:R-:W1:Y:S01]  /*200d0*/  LDSM.16.MT88.4 R32, [R234+0x11000] ;  /* 0x01100000ea20783b */ /* 0x000e620000004200 */
[----:B------:R-:W3:Y:S01]  /*200e0*/  MUFU.EX2 R75, R107 ;  /* 0x0000006b004b7308 */ /* 0x000ee20000000800 */
[----:B----4-:R-:W-:Y:S01]  /*200f0*/  FFMA.FTZ R100, R103, UR4, -R129 ;  /* 0x0000000467647c23 */ /* 0x010fe20008010881 */
[----:B------:R-:W-:Y:S01]  /*20100*/  FADD.FTZ R189, R190, R189 ;  /* 0x000000bdbebd7221 */ /* 0x000fe20000010000 */
[C---:B------:R-:W-:Y:S03]  /*20110*/  HMMA.16816.F32 R64, R36.reuse, R40, R64 ;  /* 0x000000282440723c */ /* 0x040fe60000001840 */
[----:B------:R-:W-:Y:S02]  /*20120*/  FADD.FTZ R194, R194, R189 ;  /* 0x000000bdc2c27221 */ /* 0x000fe40000010000 */
[----:B------:R-:W4:Y:S01]  /*20130*/  MUFU.EX2 R100, R100 ;  /* 0x0000006400647308 */ /* 0x000f220000000800 */
[----:B------:R-:W-:Y:S01]  /*20140*/  HMMA.16816.F32 R132, R36, R42, R132 ;  /* 0x0000002a2484723c */ /* 0x000fe20000001884 */
[----:B------:R-:W-:Y:S01]  /*20150*/  FADD.FTZ R194, R197, R194 ;  /* 0x000000c2c5c27221 */ /* 0x000fe20000010000 */
[----:B------:R-:W1:Y:S03]  /*20160*/  LDSM.16.MT88.4 R40, [R233+0x11000] ;  /* 0x01100000e928783b */ /* 0x000e660000004200 */
[----:B------:R-:W-:-:S02]  /*20170*/  FADD.FTZ R187, R187, R194 ;  /* 0x000000c2bbbb7221 */ /* 0x000fc40000010000 */
[----:B---3--:R-:W-:Y:S01]  /*20180*/  F2FP.F16.F32.PACK_AB R36, R93, R92 ;  /* 0x0000005c5d24723e */ /* 0x008fe200000000ff */
[----:B------:R-:W3:Y:S01]  /*20190*/  MUFU.EX2 R72, R72 ;  /* 0x0000004800487308 */ /* 0x000ee20000000800 */
[----:B------:R-:W-:Y:S01]  /*201a0*/  FADD.FTZ R187, R198, R187 ;  /* 0x000000bbc6bb7221 */ /* 0x000fe20000010000 */
[----:B------:R-:W-:Y:S01]  /*201b0*/  F2FP.F16.F32.PACK_AB R37, R75, R74 ;  /* 0x0000004a4b25723e */ /* 0x000fe200000000ff */
[----:B------:R-:W-:Y:S01]  /*201c0*/  FADD.FTZ R93, R93, R48 ;  /* 0x000000305d5d7221 */ /* 0x000fe20000010000 */
[----:B------:R-:W-:Y:S01]  /*201d0*/  F2FP.F16.F32.PACK_AB R38, R94, R3 ;  /* 0x000000035e26723e */ /* 0x000fe200000000ff */
[----:B------:R-:W-:Y:S02]  /*201e0*/  FADD.FTZ R185, R185, R187 ;  /* 0x000000bbb9b97221 */ /* 0x000fe40000010000 */
[----:B------:R-:W-:Y:S01]  /*201f0*/  FADD.FTZ R93, R3, R93 ;  /* 0x0000005d035d7221 */ /* 0x000fe20000010000 */
[----:B----4-:R-:W-:Y:S01]  /*20200*/  F2FP.F16.F32.PACK_AB R39, R100, R95 ;  /* 0x0000005f6427723e */ /* 0x010fe200000000ff */
[----:B------:R-:W-:Y:S01]  /*20210*/  FADD.FTZ R185, R199, R185 ;  /* 0x000000b9c7b97221 */ /* 0x000fe20000010000 */
[----:B------:R-:W4:Y:S01]  /*20220*/  MUFU.EX2 R73, R73 ;  /* 0x0000004900497308 */ /* 0x000f220000000800 */
[----:B------:R-:W-:-:S02]  /*20230*/  FADD.FTZ R94, R94, R93 ;  /* 0x0000005d5e5e7221 */ /* 0x000fc40000010000 */
[----:B------:R-:W-:Y:S02]  /*20240*/  FADD.FTZ R184, R184, R185 ;  /* 0x000000b9b8b87221 */ /* 0x000fe40000010000 */
[C---:B--2---:R-:W-:Y:S02]  /*20250*/  HMMA.16816.F32 R24, R36.reuse, R28, R24 ;  /* 0x0000001c2418723c */ /* 0x044fe40000001818 */
[----:B------:R-:W-:Y:S01]  /*20260*/  FADD.FTZ R200, R200, R184 ;  /* 0x000000b8c8c87221 */ /* 0x000fe20000010000 */
[----:B------:R-:W2:Y:S01]  /*20270*/  MUFU.EX2 R96, R96 ;  /* 0x0000006000607308 */ /* 0x000ea20000000800 */
[----:B---3--:R-:W-:Y:S02]  /*20280*/  FADD.FTZ R94, R72, R94 ;  /* 0x0000005e485e7221 */ /* 0x008fe40000010000 */
[----:B------:R-:W-:Y:S01]  /*20290*/  FADD.FTZ R200, R202, R200 ;  /* 0x000000c8cac87221 */ /* 0x000fe20000010000 */
[C---:B------:R-:W-:Y:S01]  /*202a0*/  HMMA.16816.F32 R4, R36.reuse, R30, R4 ;  /* 0x0000001e2404723c */ /* 0x040fe20000001804 */
[--C-:B------:R-:W-:Y:S01]  /*202b0*/  FFMA.FTZ R28, R108, UR4, -R129.reuse ;  /* 0x000000046c1c7c23 */ /* 0x100fe20008010881 */
[----:B------:R-:W-:Y:S01]  /*202c0*/  FFMA.FTZ R29, R99, UR4, -R129 ;  /* 0x00000004631d7c23 */ /* 0x000fe20008010881 */
[----:B------:R-:W-:Y:S01]  /*202d0*/  FADD.FTZ R79, R79, R200 ;  /* 0x000000c84f4f7221 */ /* 0x000fe20000010000 */
[----:B------:R-:W3:Y:S01]  /*202e0*/  MUFU.EX2 R77, R110 ;  /* 0x0000006e004d7308 */ /* 0x000ee20000000800 */
[----:B----4-:R-:W-:Y:S01]  /*202f0*/  FADD.FTZ R94, R73, R94 ;  /* 0x0000005e495e7221 */ /* 0x010fe20000010000 */
[----:B-----5:R-:W-:Y:S01]  /*20300*/  HMMA.16816.F32 R12, R36, R8, R12 ;  /* 0x00000008240c723c */ /* 0x020fe2000000180c */
[----:B------:R-:W-:Y:S01]  /*20310*/  FADD.FTZ R79, R203, R79 ;  /* 0x0000004fcb4f7221 */ /* 0x000fe20000010000 */
[--C-:B------:R-:W-:Y:S01]  /*20320*/  FFMA.FTZ R30, R104, UR4, -R129.reuse ;  /* 0x00000004681e7c23 */ /* 0x100fe20008010881 */
[----:B------:R-:W-:-:S02]  /*20330*/  FFMA.FTZ R31, R98, UR4, -R129 ;  /* 0x00000004621f7c23 */ /* 0x000fc40008010881 */
[----:B------:R-:W-:Y:S01]  /*20340*/  FADD.FTZ R60, R60, R79 ;  /* 0x0000004f3c3c7221 */ /* 0x000fe20000010000 */
[----:B------:R-:W-:Y:S01]  /*20350*/  MUFU.EX2 R28, R28 ;  /* 0x0000001c001c7308 */ /* 0x000fe20000000800 */
[----:B------:R-:W-:Y:S01]  /*20360*/  HMMA.16816.F32 R20, R36, R10, R20 ;  /* 0x0000000a2414723c */ /* 0x000fe20000001814 */
[----:B------:R-:W-:Y:S01]  /*20370*/  F2FP.F16.F32.PACK_AB R8, R73, R72 ;  /* 0x000000484908723e */ /* 0x000fe200000000ff */
[----:B------:R-:W-:Y:S01]  /*20380*/  FADD.FTZ R60, R68, R60 ;  /* 0x0000003c443c7221 */ /* 0x000fe20000010000 */
[----:B--2---:R-:W-:-:S03]  /*20390*/  FADD.FTZ R94, R96, R94 ;  /* 0x0000005e605e7221 */ /* 0x004fc60000010000 */
[----:B------:R-:W-:Y:S01]  /*203a0*/  FADD.FTZ R69, R69, R60 ;  /* 0x0000003c45457221 */ /* 0x000fe20000010000 */
[----:B------:R-:W2:Y:S01]  /*203b0*/  MUFU.EX2 R29, R29 ;  /* 0x0000001d001d7308 */ /* 0x000ea20000000800 */
[C---:B---3--:R-:W-:Y:S01]  /*203c0*/  F2FP.F16.F32.PACK_AB R10, R77.reuse, R96 ;  /* 0x000000604d0a723e */ /* 0x048fe200000000ff */
[----:B-1----:R-:W-:Y:S01]  /*203d0*/  HMMA.16816.F32 R56, R36, R32, R56 ;  /* 0x000000202438723c */ /* 0x002fe20000001838 */
[----:B------:R-:W-:Y:S01]  /*203e0*/  FADD.FTZ R69, R70, R69 ;  /* 0x0000004546457221 */ /* 0x000fe20000010000 */
[----:B------:R-:W-:-:S03]  /*203f0*/  FADD.FTZ R2, R77, R94 ;  /* 0x0000005e4d027221 */ /* 0x000fc60000010000 */
[----:B------:R-:W-:Y:S01]  /*20400*/  FADD.FTZ R71, R71, R69 ;  /* 0x0000004547477221 */ /* 0x000fe20000010000 */
[----:B------:R-:W-:Y:S01]  /*20410*/  MUFU.EX2 R30, R30 ;  /* 0x0000001e001e7308 */ /* 0x000fe20000000800 */
[----:B------:R-:W-:Y:S01]  /*20420*/  HMMA.16816.F32 R16, R36, R34, R16 ;  /* 0x000000222410723c */ /* 0x000fe20000001810 */
[----:B------:R1:W-:Y:S01]  /*20430*/  STL [R1+0x4], R2 ;  /* 0x0000040201007387 */ /* 0x0003e20000100800 */
[----:B------:R-:W-:-:S04]  /*20440*/  FADD.FTZ R71, R54, R71 ;  /* 0x0000004736477221 */ /* 0x000fc80000010000 */
[----:B------:R-:W-:Y:S01]  /*20450*/  FADD.FTZ R71, R55, R71 ;  /* 0x0000004737477221 */ /* 0x000fe20000010000 */
[----:B------:R-:W3:Y:S01]  /*20460*/  MUFU.EX2 R31, R31 ;  /* 0x0000001f001f7308 */ /* 0x000ee20000000800 */
[----:B--2---:R-:W-:Y:S01]  /*20470*/  F2FP.F16.F32.PACK_AB R9, R29, R28 ;  /* 0x0000001c1d09723e */ /* 0x004fe200000000ff */
[----:B------:R-:W-:Y:S01]  /*20480*/  HMMA.16816.F32 R64, R36, R40, R64 ;  /* 0x000000282440723c */ /* 0x000fe20000001840 */
[----:B------:R-:W-:-:S04]  /*20490*/  FADD.FTZ R76, R76, R71 ;  /* 0x000000474c4c7221 */ /* 0x000fc80000010000 */
[----:B------:R-:W-:Y:S01]  /*204a0*/  FADD.FTZ R76, R82, R76 ;  /* 0x0000004c524c7221 */ /* 0x000fe20000010000 */
[----:B------:R-:W-:Y:S03]  /*204b0*/  HMMA.16816.F32 R132, R36, R42, R132 ;  /* 0x0000002a2484723c */ /* 0x000fe60000001884 */
[----:B------:R-:W-:-:S04]  /*204c0*/  FADD.FTZ R76, R80, R76 ;  /* 0x0000004c504c7221 */ /* 0x000fc80000010000 */
[----:B------:R-:W-:Y:S01]  /*204d0*/  FADD.FTZ R86, R86, R76 ;  /* 0x0000004c56567221 */ /* 0x000fe20000010000 */
[----:B---3--:R-:W-:-:S03]  /*204e0*/  F2FP.F16.F32.PACK_AB R11, R31, R30 ;  /* 0x0000001e1f0b723e */ /* 0x008fc600000000ff */
[----:B------:R-:W-:Y:S01]  /*204f0*/  FADD.FTZ R86, R88, R86 ;  /* 0x0000005658567221 */ /* 0x000fe20000010000 */
[----:B-1----:R-:W-:-:S03]  /*20500*/  MOV R2, R175 ;  /* 0x000000af00027202 */ /* 0x002fc60000000f00 */
[----:B------:R-:W-:Y:S01]  /*20510*/  FADD.FTZ R89, R89, R86 ;  /* 0x0000005659597221 */ /* 0x000fe20000010000 */
[----:B------:R-:W-:Y:S01]  /*20520*/  HMMA.16816.F32 R160, R8, R156, R12 ;  /* 0x0000009c08a0723c */ /* 0x000fe2000000180c */
[----:B------:R-:W1:Y:S02]  /*20530*/  LDSM.16.MT88.4 R12, [R233+0x11800] ;  /* 0x01180000e90c783b */ /* 0x000e640000004200 */
        /* <DEDUP_REMOVED lines=9> */
[C---:B------:R-:W-:Y:S03]  /*205d0*/  HMMA.16816.F32 R148, R8.reuse, R150, R4 ;  /* 0x000000960894723c */ /* 0x040fe60000001804 */
[----:B------:R-:W-:Y:S01]  /*205e0*/  FADD.FTZ R50, R0, R50 ;  /* 0x0000003200327221 */ /* 0x000fe20000010000 */
[----:B------:R-:W-:Y:S02]  /*205f0*/  MOV R0, R173 ;  /* 0x000000ad00007202 */ /* 0x000fe40000000f00 */
[----:B------:R-:W-:Y:S01]  /*20600*/  HMMA.16816.F32 R140, R8, R142, R16 ;  /* 0x0000008e088c723c */ /* 0x000fe20000001810 */
[----:B------:R-:W-:-:S04]  /*20610*/  FADD.FTZ R51, R51, R50 ;  /* 0x0000003233337221 */ /* 0x000fc80000010000 */
[----:B------:R-:W-:-:S04]  /*20620*/  FADD.FTZ R51, R74, R51 ;  /* 0x000000334a337221 */ /* 0x000fc80000010000 */
[----:B------:R-:W-:Y:S01]  /*20630*/  FADD.FTZ R75, R75, R51 ;  /* 0x000000334b4b7221 */ /* 0x000fe20000010000 */
[----:B-1----:R-:W-:Y:S03]  /*20640*/  HMMA.16816.F32 R136, R8, R12, R64 ;  /* 0x0000000c0888723c */ /* 0x002fe60000001840 */
[----:B------:R-:W-:-:S04]  /*20650*/  FADD.FTZ R75, R95, R75 ;  /* 0x0000004b5f4b7221 */ /* 0x000fc80000010000 */
[----:B------:R-:W-:Y:S01]  /*20660*/  FADD.FTZ R100, R100, R75 ;  /* 0x0000004b64647221 */ /* 0x000fe20000010000 */
[----:B------:R-:W-:Y:S03]  /*20670*/  HMMA.16816.F32 R132, R8, R14, R132 ;  /* 0x0000000e0884723c */ /* 0x000fe60000001884 */
[----:B------:R-:W-:-:S04]  /*20680*/  FADD.FTZ R100, R28, R100 ;  /* 0x000000641c647221 */ /* 0x000fc80000010000 */
[----:B------:R-:W-:-:S04]  /*20690*/  FADD.FTZ R100, R29, R100 ;  /* 0x000000641d647221 */ /* 0x000fc80000010000 */
[----:B------:R-:W-:-:S04]  /*206a0*/  FADD.FTZ R100, R30, R100 ;  /* 0x000000641e647221 */ /* 0x000fc80000010000 */
[----:B------:R-:W-:-:S05]  /*206b0*/  FADD.FTZ R3, R31, R100 ;  /* 0x000000641f037221 */ /* 0x000fca0000010000 */
[----:B------:R1:W-:Y:S04]  /*206c0*/  STL [R1], R3 ;  /* 0x0000000301007387 */ /* 0x0003e80000100800 */
.L_x_2733:
[----:B------:R-:W-:-:S06]  /*206d0*/  UISETP.GE.AND UP0, UPT, UR11, 0x1, UPT ;  /* 0x000000010b00788c */ /* 0x000fcc000bf06270 */
[----:B------:R-:W-:-:S13]  /*206e0*/  PLOP3.LUT P0, PT, PT, PT, UP0, 0x80, 0x0 ;  /* 0x000000000000781c */ /* 0x000fda0003f0f008 */
[----:B------:R-:W-:Y:S05]  /*206f0*/  @!P0 BRA `(.L_x_2739) ;  /* 0x0000005000888947 */ /* 0x000fea0003800000 */
[----:B------:R-:W-:Y:S01]  /*20700*/  ULDC UR8, c[0x0][0x250] ;  /* 0x0000940000087ab9 */ /* 0x000fe20000000800 */
[----:B------:R-:W-:Y:S01]  /*20710*/  ULDC.64 UR6, c[0x0][0x250] ;  /* 0x0000940000067ab9 */ /* 0x000fe20000000a00 */
[----:B------:R-:W-:Y:S01]  /*20720*/  ULEA UR8, -UR8, URZ, 0x8 ;  /* 0x0000003f08087291 */ /* 0x000fe2000f8e413f */
[----:B-1----:R-:W-:Y:S01]  /*20730*/  IMAD.MOV.U32 R3, RZ, RZ, R0 ;  /* 0x000000ffff037224 */ /* 0x002fe200078e0000 */
[----:B------:R-:W-:Y:S01]  /*20740*/  ULDC UR10, c[0x0][0x248] ;  /* 0x00009200000a7ab9 */ /* 0x000fe20000000800 */
[----:B------:R-:W-:Y:S01]  /*20750*/  IMAD.MOV.U32 R164, RZ, RZ, R2 ;  /* 0x000000ffffa47224 */ /* 0x000fe200078e0002 */
[----:B------:R-:W-:Y:S01]  /*20760*/  USHF.R.S32.HI UR4, URZ, 0x1f, UR8 ;  /* 0x0000001f3f047899 */ /* 0x000fe20008011408 */
[----:B------:R-:W-:Y:S01]  /*20770*/  ULDC UR5, c[0x0][0x24c] ;  /* 0x0000930000057ab9 */ /* 0x000fe20000000800 */
[----:B------:R-:W-:Y:S01]  /*20780*/  USHF.L.U64.HI UR7, UR6, 0x5, UR7 ;  /* 0x0000000506077899 */ /* 0x000fe20008010207 */
[----:B------:R-:W-:Y:S01]  /*20790*/  MOV R252, UR8 ;  /* 0x0000000800fc7c02 */ /* 0x000fe20008000f00 */
[----:B------:R-:W-:-:S02]  /*207a0*/  USHF.L.U32 UR6, UR6, 0x5, URZ ;  /* 0x0000000506067899 */ /* 0x000fc4000800063f */
[----:B------:R-:W-:Y:S01]  /*207b0*/  MOV R251, UR4 ;  /* 0x0000000400fb7c02 */ /* 0x000fe20008000f00 */
[----:B------:R-:W-:Y:S02]  /*207c0*/  USHF.L.U64.HI UR5, UR10, 0x5, UR5 ;  /* 0x000000050a057899 */ /* 0x000fe40008010205 */
[----:B------:R-:W-:Y:S01]  /*207d0*/  USHF.L.U32 UR14, UR10, 0x5, URZ ;  /* 0x000000050a0e7899 */ /* 0x000fe2000800063f */
[----:B------:R-:W-:Y:S01]  /*207e0*/  ULDC UR4, c[0x0][0x2ec] ;  /* 0x0000bb0000047ab9 */ /* 0x000fe20000000800 */
[----:B------:R-:W-:-:S10]  /*207f0*/  ULDC.64 UR8, c[0x0][0x208] ;  /* 0x0000820000087ab9 */ /* 0x000fd40000000a00 */
.L_x_2743:
[----:B------:R-:W-:Y:S04]  /*20800*/  DEPBAR.LE SB0, 0x0 ;  /* 0x000080000000791a */ /* 0x000fe80000000000 */
[----:B------:R-:W-:Y:S01]  /*20810*/  BAR.SYNC.DEFER_BLOCKING 0x0 ;  /* 0x0000000000007b1d */ /* 0x000fe20000010000 */
[----:B------:R-:W-:Y:S01]  /*20820*/  PLOP3.LUT P0, PT, PT, PT, UP1, 0x40, 0x0 ;  /* 0x000000000000781c */ /* 0x000fe20003f0e818 */
[----:B------:R-:W-:Y:S01]  /*20830*/  IMAD.MOV.U32 R10, RZ, RZ, R252 ;  /* 0x000000ffff0a7224 */ /* 0x000fe200078e00fc */
[----:B------:R-:W-:Y:S11]  /*20840*/  MOV R2, R251 ;  /* 0x000000fb00027202 */ /* 0x000ff60000000f00 */
[----:B--2---:R-:W-:Y:S05]  /*20850*/  @P0 BRA `(.L_x_2740) ;  /* 0x0000000000fc0947 */ /* 0x004fea0003800000 */
        /* <DEDUP_REMOVED lines=48> */
[----:B------:R-:W1:Y:S01]  /*20b60*/  LDC.64 R4, c[0x0][0x238] ;  /* 0x00008e00ff047b82 */ /* 0x000e620000000a00 */
[----:B------:R-:W-:Y:S05]  /*20b70*/  IMAD R2, R0, R2, -0x100 ;  /* 0xffffff0000027424 */ /* 0x000fea00078e0202 */
[----:B------:R-:W-:Y:S01]  /*20b80*/  SHF.R.S32.HI R0, RZ, 0x1f, R2 ;  /* 0x0000001fff007819 */ /* 0x000fe20000011402 */
[----:B------:R3:W2:Y:S02]  /*20b90*/  LDG.E R9, desc[UR8][R6.64] ;  /* 0x0000000806097981 */ /* 0x0006a4000c1e1900 */
[----:B---3--:R-:W3:Y:S02]  /*20ba0*/  LDC.64 R6, c[0x0][0x250] ;  /* 0x00009400ff067b82 */ /* 0x008ee40000000a00 */
        /* <DEDUP_REMOVED lines=10> */
.L_x_2740:
[----:B------:R-:W-:Y:S01]  /*20c50*/  LEA R247, P0, R10, R247, 0x1 ;  /* 0x000000f70af77211 */ /* 0x000fe200078008ff */
[----:B------:R-:W-:Y:S01]  /*20c60*/  IMAD R172, R167, 0x2, R241 ;  /* 0x00000002a7ac7824 */ /* 0x000fe200078e02f1 */
[----:B------:R-:W-:Y:S01]  /*20c70*/  UISETP.GE.AND UP0, UPT, UR11, 0x2, UPT ;  /* 0x000000020b00788c */ /* 0x000fe2000bf06270 */
[----:B------:R-:W-:Y:S01]  /*20c80*/  IMAD.IADD R0, R240, 0x1, R239 ;  /* 0x00000001f0007824 */ /* 0x000fe200078e02ef */
        /* <DEDUP_REMOVED lines=51> */
[----:B------:R-:W-:Y:S03]  /*20fc0*/  PLOP3.LUT P0, PT, PT, PT, UP0, 0x80, 0x0 ;  /* 0x000000000000781c */ /* 0x000fe60003f0f008 */
[----:B------:R2:W-:Y:S04]  /*20fd0*/  LDGSTS.E.BYPASS.LTC128B.128 [R250+0x11800], desc[UR8][R6.64] ;  /* 0x1180000006fa7fae */ /* 0x0005e8000b901d48 */
[----:B------:R-:W-:Y:S04]  /*20fe0*/  LDSM.16.M88.4 R128, [R241] ;  /* 0x00000000f180783b */ /* 0x000fe80000000200 */
[----:B---3--:R-:W-:Y:S04]  /*20ff0*/  LDSM.16.M88.4 R16, [R240+0x2800] ;  /* 0x00280000f010783b */ /* 0x008fe80000000200 */
        /* <DEDUP_REMOVED lines=35> */
[C---:B-----5:R-:W-:Y:S01]  /*21230*/  HMMA.16816.F32 R44, R128.reuse, R48, RZ ;  /* 0x00000030802c723c */ /* 0x060fe200000018ff */
[----:B------:R-:W-:Y:S04]  /*21240*/  LDSM.16.M88.4 R208, [R232+0x3000] ;  /* 0x00300000e8d0783b */ /* 0x000fe80000000200 */
[----:B------:R-:W-:Y:S01]  /*21250*/  LDSM.16.M88.4 R212, [R232+0x5000] ;  /* 0x00500000e8d4783b */ /* 0x000fe20000000200 */
[C---:B------:R-:W-:Y:S03]  /*21260*/  HMMA.16816.F32 R48, R128.reuse, R50, RZ ;  /* 0x000000328030723c */ /* 0x040fe600000018ff */
[----:B------:R-:W-:Y:S03]  /*21270*/  LDSM.16.M88.4 R216, [R232+0x5800] ;  /* 0x00580000e8d8783b */ /* 0x000fe60000000200 */
[C---:B------:R-:W-:Y:S01]  /*21280*/  HMMA.16816.F32 R52, R128.reuse, R56, RZ ;  /* 0x000000388034723c */ /* 0x040fe200000018ff */
        /* <DEDUP_REMOVED lines=40> */
[----:B------:R-:W-:Y:S01]  /*21510*/  VIADD R196, R238, 0x1800 ;  /* 0x00001800eec47836 */ /* 0x000fe20000000000 */
[C---:B------:R-:W-:Y:S05]  /*21520*/  HMMA.16816.F32 R52, R172.reuse, R200, R52 ;  /* 0x000000c8ac34723c */ /* 0x040fea0000001834 */
[----:B------:R-:W-:Y:S01]  /*21530*/  LDSM.16.M88.4 R196, [R196] ;  /* 0x00000000c4c4783b */ /* 0x000fe20000000200 */
[C---:B------:R-:W-:Y:S03]  /*21540*/  HMMA.16816.F32 R56, R172.reuse, R202, R56 ;  /* 0x000000caac38723c */ /* 0x040fe60000001838 */
[----:B------:R-:W-:Y:S03]  /*21550*/  LDSM.16.M88.4 R200, [R237] ;  /* 0x00000000edc8783b */ /* 0x000fe60000000200 */
[C---:B--2---:R-:W-:Y:S06]  /*21560*/  HMMA.16816.F32 R60, R172.reuse, R168, R60 ;  /* 0x000000a8ac3c723c */ /* 0x044fec000000183c */
[C---:B------:R-:W-:Y:S01]  /*21570*/  HMMA.16816.F32 R64, R172.reuse, R170, R64 ;  /* 0x000000aaac40723c */ /* 0x040fe20000001840 */
[----:B------:R-:W2:Y:S05]  /*21580*/  LDSM.16.M88.4 R168, [R0+0x8800] ;  /* 0x0088000000a8783b */ /* 0x000eaa0000000200 */
[C---:B-1----:R-:W-:Y:S06]  /*21590*/  HMMA.16816.F32 R68, R172.reuse, R176, R68 ;  /* 0x000000b0ac44723c */ /* 0x042fec0000001844 */
[C---:B------:R-:W-:Y:S01]  /*215a0*/  HMMA.16816.F32 R72, R172.reuse, R178, R72 ;  /* 0x000000b2ac48723c */ /* 0x040fe20000001848 */
[----:B------:R-:W1:Y:S05]  /*215b0*/  LDSM.16.M88.4 R176, [R0+0x9000] ;  /* 0x0090000000b0783b */ /* 0x000e6a0000000200 */
[C---:B------:R-:W-:Y:S06]  /*215c0*/  HMMA.16816.F32 R76, R172.reuse, R204, R76 ;  /* 0x000000ccac4c723c */ /* 0x040fec000000184c */
[C---:B------:R-:W-:Y:S01]  /*215d0*/  HMMA.16816.F32 R80, R172.reuse, R206, R80 ;  /* 0x000000ceac50723c */ /* 0x040fe20000001850 */
[----:B------:R-:W-:Y:S05]  /*215e0*/  LDSM.16.M88.4 R204, [R232] ;  /* 0x00000000e8cc783b */ /* 0x000fea0000000200 */
[C---:B-----5:R-:W-:Y:S06]  /*215f0*/  HMMA.16816.F32 R84, R172.reuse, R180, R84 ;  /* 0x000000b4ac54723c */ /* 0x060fec0000001854 */
[C---:B------:R-:W-:Y:S01]  /*21600*/  HMMA.16816.F32 R88, R172.reuse, R182, R88 ;  /* 0x000000b6ac58723c */ /* 0x040fe20000001858 */
[----:B------:R-:W4:Y:S05]  /*21610*/  LDSM.16.M88.4 R180, [R0+0x9800] ;  /* 0x0098000000b4783b */ /* 0x000f2a0000000200 */
[C---:B---3--:R-:W-:Y:S06]  /*21620*/  HMMA.16816.F32 R92, R172.reuse, R184, R92 ;  /* 0x000000b8ac5c723c */ /* 0x048fec000000185c */
[C---:B------:R-:W-:Y:S05]  /*21630*/  HMMA.16816.F32 R96, R172.reuse, R186, R96 ;  /* 0x000000baac60723c */ /* 0x040fea0000001860 */
[----:B------:R-:W-:Y:S01]  /*21640*/  IMAD R184, R166, 0x2, R241 ;  /* 0x00000002a6b87824 */ /* 0x000fe200078e02f1 */
[C---:B------:R-:W-:Y:S05]  /*21650*/  HMMA.16816.F32 R100, R172.reuse, R188, R100 ;  /* 0x000000bcac64723c */ /* 0x040fea0000001864 */
[----:B------:R-:W3:Y:S01]  /*21660*/  LDSM.16.M88.4 R184, [R184] ;  /* 0x00000000b8b8783b */ /* 0x000ee20000000200 */
        /* <DEDUP_REMOVED lines=9> */
[C---:B------:R-:W-:Y:S01]  /*21700*/  VIADD R176, R238.reuse, 0x2000 ;  /* 0x00002000eeb07836 */ /* 0x040fe20000000000 */
[C---:B----4-:R-:W-:Y:S05]  /*21710*/  HMMA.16816.F32 R124, R172.reuse, R180, R124 ;  /* 0x000000b4ac7c723c */ /* 0x050fea000000187c */
[----:B------:R-:W4:Y:S01]  /*21720*/  LDSM.16.M88.4 R176, [R176] ;  /* 0x00000000b0b0783b */ /* 0x000f220000000200 */
[----:B------:R-:W-:Y:S05]  /*21730*/  HMMA.16816.F32 R128, R172, R182, R128 ;  /* 0x000000b6ac80723c */ /* 0x000fea0000001880 */
[C---:B------:R-:W-:Y:S01]  /*21740*/  VIADD R180, R238.reuse, 0x3000 ;  /* 0x00003000eeb47836 */ /* 0x040fe20000000000 */
[C---:B---3--:R-:W-:Y:S05]  /*21750*/  HMMA.16816.F32 R4, R184.reuse, R192, R4 ;  /* 0x000000c0b804723c */ /* 0x048fea0000001804 */
[----:B------:R-:W-:Y:S01]  /*21760*/  LDSM.16.M88.4 R180, [R180] ;  /* 0x00000000b4b4783b */ /* 0x000fe20000000200 */
[C---:B------:R-:W-:Y:S05]  /*21770*/  HMMA.16816.F32 R8, R184.reuse, R194, R8 ;  /* 0x000000c2b808723c */ /* 0x040fea0000001808 */
[C---:B------:R-:W-:Y:S01]  /*21780*/  VIADD R172, R238.reuse, 0x2800 ;  /* 0x00002800eeac7836 */ /* 0x040fe20000000000 */
[C---:B--2---:R-:W-:Y:S05]  /*21790*/  HMMA.16816.F32 R12, R184.reuse, R188, R12 ;  /* 0x000000bcb80c723c */ /* 0x044fea000000180c */
[----:B------:R-:W2:Y:S01]  /*217a0*/  LDSM.16.M88.4 R172, [R172] ;  /* 0x00000000acac783b */ /* 0x000ea20000000200 */
[C---:B------:R-:W-:Y:S05]  /*217b0*/  HMMA.16816.F32 R16, R184.reuse, R190, R16 ;  /* 0x000000beb810723c */ /* 0x040fea0000001810 */
[C---:B------:R-:W-:Y:S01]  /*217c0*/  VIADD R188, R238.reuse, 0x5000 ;  /* 0x00005000eebc7836 */ /* 0x040fe20000000000 */
[C---:B-1----:R-:W-:Y:S05]  /*217d0*/  HMMA.16816.F32 R20, R184.reuse, R168, R20 ;  /* 0x000000a8b814723c */ /* 0x042fea0000001814 */
[----:B------:R-:W-:Y:S01]  /*217e0*/  LDSM.16.M88.4 R188, [R188] ;  /* 0x00000000bcbc783b */ /* 0x000fe20000000200 */
[C---:B------:R-:W-:Y:S05]  /*217f0*/  HMMA.16816.F32 R24, R184.reuse, R170, R24 ;  /* 0x000000aab818723c */ /* 0x040fea0000001818 */
[C---:B------:R-:W-:Y:S01]  /*21800*/  VIADD R168, R238.reuse, 0x3800 ;  /* 0x00003800eea87836 */ /* 0x040fe20000000000 */
[C---:B------:R-:W-:Y:S05]  /*21810*/  HMMA.16816.F32 R28, R184.reuse, R196, R28 ;  /* 0x000000c4b81c723c */ /* 0x040fea000000181c */
[----:B------:R-:W1:Y:S01]  /*21820*/  LDSM.16.M88.4 R168, [R168] ;  /* 0x00000000a8a8783b */ /* 0x000e620000000200 */
[C---:B------:R-:W-:Y:S05]  /*21830*/  HMMA.16816.F32 R32, R184.reuse, R198, R32 ;  /* 0x000000c6b820723c */ /* 0x040fea0000001820 */
[C---:B------:R-:W-:Y:S01]  /*21840*/  VIADD R192, R238.reuse, 0x5800 ;  /* 0x00005800eec07836 */ /* 0x040fe20000000000 */
[C---:B----4-:R-:W-:Y:S05]  /*21850*/  HMMA.16816.F32 R36, R184.reuse, R176, R36 ;  /* 0x000000b0b824723c */ /* 0x050fea0000001824 */
[----:B------:R-:W-:Y:S01]  /*21860*/  LDSM.16.M88.4 R192, [R192] ;  /* 0x00000000c0c0783b */ /* 0x000fe20000000200 */
[C---:B------:R-:W-:Y:S05]  /*21870*/  HMMA.16816.F32 R40, R184.reuse, R178, R40 ;  /* 0x000000b2b828723c */ /* 0x040fea0000001828 */
[C---:B------:R-:W-:Y:S01]  /*21880*/  VIADD R176, R238.reuse, 0x4000 ;  /* 0x00004000eeb07836 */ /* 0x040fe20000000000 */
[C---:B--2---:R-:W-:Y:S05]  /*21890*/  HMMA.16816.F32 R44, R184.reuse, R172, R44 ;  /* 0x000000acb82c723c */ /* 0x044fea000000182c */
[----:B------:R-:W2:Y:S01]  /*218a0*/  LDSM.16.M88.4 R176, [R176] ;  /* 0x00000000b0b0783b */ /* 0x000ea20000000200 */
[C---:B------:R-:W-:Y:S05]  /*218b0*/  HMMA.16816.F32 R48, R184.reuse, R174, R48 ;  /* 0x000000aeb830723c */ /* 0x040fea0000001830 */
[C---:B------:R-:W-:Y:S01]  /*218c0*/  VIADD R172, R238.reuse, 0x4800 ;  /* 0x00004800eeac7836 */ /* 0x040fe20000000000 */
[C---:B------:R-:W-:Y:S05]  /*218d0*/  HMMA.16816.F32 R52, R184.reuse, R180, R52 ;  /* 0x000000b4b834723c */ /* 0x040fea0000001834 */
[----:B------:R-:W3:Y:S01]  /*218e0*/  LDSM.16.M88.4 R172, [R172] ;  /* 0x00000000acac783b */ /* 0x000ee20000000200 */
[C---:B------:R-:W-:Y:S05]  /*218f0*/  HMMA.16816.F32 R56, R184.reuse, R182, R56 ;  /* 0x000000b6b838723c */ /* 0x040fea0000001838 */
[C---:B------:R-:W-:Y:S01]  /*21900*/  VIADD R180, R238.reuse, 0x6000 ;  /* 0x00006000eeb47836 */ /* 0x040fe20000000000 */
[C---:B-1----:R-:W-:Y:S05]  /*21910*/  HMMA.16816.F32 R60, R184.reuse, R168, R60 ;  /* 0x000000a8b83c723c */ /* 0x042fea000000183c */
[----:B------:R-:W1:Y:S01]  /*21920*/  LDSM.16.M88.4 R180, [R180] ;  /* 0x00000000b4b4783b */ /* 0x000e620000000200 */
[C---:B------:R-:W-:Y:S05]  /*21930*/  HMMA.16816.F32 R64, R184.reuse, R170, R64 ;  /* 0x000000aab840723c */ /* 0x040fea0000001840 */
[C---:B------:R-:W-:Y:S02]  /*21940*/  VIADD R196, R238.reuse, 0x6800 ;  /* 0x00006800eec47836 */ /* 0x040fe40000000000 */
[C---:B------:R-:W-:Y:S04]  /*21950*/  VIADD R168, R238.reuse, 0x7000 ;  /* 0x00007000eea87836 */ /* 0x040fe80000000000 */
[----:B------:R-:W4:Y:S01]  /*21960*/  LDSM.16.M88.4 R196, [R196] ;  /* 0x00000000c4c4783b */ /* 0x000f220000000200 */
[C---:B--2---:R-:W-:Y:S03]  /*21970*/  HMMA.16816.F32 R68, R184.reuse, R176, R68 ;  /* 0x000000b0b844723c */ /* 0x044fe60000001844 */
[----:B------:R-:W2:Y:S03]  /*21980*/  LDSM.16.M88.4 R168, [R168] ;  /* 0x00000000a8a8783b */ /* 0x000ea60000000200 */
[C---:B------:R-:W-:Y:S05]  /*21990*/  HMMA.16816.F32 R72, R184.reuse, R178, R72 ;  /* 0x000000b2b848723c */ /* 0x040fea0000001848 */
[----:B------:R-:W-:Y:S01]  /*219a0*/  VIADD R176, R238, 0x7800 ;  /* 0x00007800eeb07836 */ /* 0x000fe20000000000 */
[C---:B---3--:R-:W-:Y:S05]  /*219b0*/  HMMA.16816.F32 R76, R184.reuse, R172, R76 ;  /* 0x000000acb84c723c */ /* 0x048fea000000184c */
[----:B------:R-:W3:Y:S01]  /*219c0*/  LDSM.16.M88.4 R176, [R176] ;  /* 0x00000000b0b0783b */ /* 0x000ee20000000200 */
[C---:B------:R-:W-:Y:S03]  /*219d0*/  HMMA.16816.F32 R80, R184.reuse, R174, R80 ;  /* 0x000000aeb850723c */ /* 0x040fe60000001850 */
[----:B------:R-:W5:Y:S03]  /*219e0*/  LDSM.16.M88.4 R172, [R232+0x800] ;  /* 0x00080000e8ac783b */ /* 0x000f660000000200 */
        /* <DEDUP_REMOVED lines=8> */
[----:B------:R-:W1:Y:S05]  /*21a70*/  LDSM.16.M88.4 R180, [R232+0x1000] ;  /* 0x00100000e8b4783b */ /* 0x000e6a0000000200 */
[C---:B----4-:R-:W-:Y:S06]  /*21a80*/  HMMA.16816.F32 R108, R184.reuse, R196, R108 ;  /* 0x000000c4b86c723c */ /* 0x050fec000000186c */
[C---:B------:R-:W-:Y:S01]  /*21a90*/  HMMA.16816.F32 R112, R184.reuse, R198, R112 ;  /* 0x000000c6b870723c */ /* 0x040fe20000001870 */
[----:B------:R-:W4:Y:S05]  /*21aa0*/  LDSM.16.M88.4 R196, [R232+0x2800] ;  /* 0x00280000e8c4783b */ /* 0x000f2a0000000200 */
[C---:B--2---:R-:W-:Y:S06]  /*21ab0*/  HMMA.16816.F32 R116, R184.reuse, R168, R116 ;  /* 0x000000a8b874723c */ /* 0x044fec0000001874 */
[C---:B------:R-:W-:Y:S01]  /*21ac0*/  HMMA.16816.F32 R120, R184.reuse, R170, R120 ;  /* 0x000000aab878723c */ /* 0x040fe20000001878 */
[----:B------:R-:W2:Y:S05]  /*21ad0*/  LDSM.16.M88.4 R168, [R232+0x3800] ;  /* 0x00380000e8a8783b */ /* 0x000eaa0000000200 */
[C---:B---3--:R-:W-:Y:S06]  /*21ae0*/  HMMA.16816.F32 R124, R184.reuse, R176, R124 ;  /* 0x000000b0b87c723c */ /* 0x048fec000000187c */
[----:B------:R-:W-:Y:S01]  /*21af0*/  HMMA.16816.F32 R128, R184, R178, R128 ;  /* 0x000000b2b880723c */ /* 0x000fe20000001880 */
[----:B------:R-:W3:Y:S04]  /*21b00*/  LDSM.16.M88.4 R176, [R232+0x4000] ;  /* 0x00400000e8b0783b */ /* 0x000ee80000000200 */
[----:B------:R-:W3:Y:S01]  /*21b10*/  LDSM.16.M88.4 R184, [R232+0x4800] ;  /* 0x00480000e8b8783b */ /* 0x000ee20000000200 */
[C---:B------:R-:W-:Y:S06]  /*21b20*/  HMMA.16816.F32 R4, R200.reuse, R204, R4 ;  /* 0x000000ccc804723c */ /* 0x040fec0000001804 */
[C---:B------:R-:W-:Y:S01]  /*21b30*/  HMMA.16816.F32 R8, R200.reuse, R206, R8 ;  /* 0x000000cec808723c */ /* 0x040fe20000001808 */
[----:B------:R-:W3:Y:S01]  /*21b40*/  LDSM.16.M88.4 R204, [R232+0x6000] ;  /* 0x00600000e8cc783b */ /* 0x000ee20000000200 */
[----:B------:R-:W-:Y:S04]  /*21b50*/  DEPBAR.LE SB0, 0x0 ;  /* 0x000080000000791a */ /* 0x000fe80000000000 */
[C---:B-----5:R-:W-:Y:S01]  /*21b60*/  HMMA.16816.F32 R12, R200.reuse, R172, R12 ;  /* 0x000000acc80c723c */ /* 0x060fe2000000180c */
[----:B------:R-:W-:Y:S05]  /*21b70*/  BAR.SYNC.DEFER_BLOCKING 0x0 ;  /* 0x0000000000007b1d */ /* 0x000fea0000010000 */
[C---:B------:R-:W-:Y:S06]  /*21b80*/  HMMA.16816.F32 R16, R200.reuse, R174, R16 ;  /* 0x000000aec810723c */ /* 0x040fec0000001810 */
[C---:B-1----:R-:W-:Y:S06]  /*21b90*/  HMMA.16816.F32 R20, R200.reuse, R180, R20 ;  /* 0x000000b4c814723c */ /* 0x042fec0000001814 */
        /* <DEDUP_REMOVED lines=9> */
[C---:B--2---:R-:W-:Y:S06]  /*21c30*/  HMMA.16816.F32 R60, R200.reuse, R168, R60 ;  /* 0x000000a8c83c723c */ /* 0x044fec000000183c */
        /* <DEDUP_REMOVED lines=20> */
[----:B------:R-:W-:Y:S01]  /*21d80*/  PLOP3.LUT P0, PT, PT, PT, UP1, 0x40, 0x0 ;  /* 0x000000000000781c */ /* 0x000fe20003f0e818 */
[----:B------:R-:W-:Y:S04]  /*21d90*/  ULEA UR13, -UR10, URZ, 0x8 ;  /* 0x0000003f0a0d7291 */ /* 0x000fe8000f8e413f */
[----:B------:R-:W-:Y:S02]  /*21da0*/  USHF.R.S32.HI UR12, URZ, 0x1f, UR13 ;  /* 0x0000001f3f0c7899 */ /* 0x000fe4000801140d */
[----:B------:R-:W-:Y:S04]  /*21db0*/  IMAD.U32 R170, RZ, RZ, UR13 ;  /* 0x0000000dffaa7e24 */ /* 0x000fe8000f8e00ff */
[----:B------:R-:W-:Y:S02]  /*21dc0*/  MOV R2, UR12 ;  /* 0x0000000c00027c02 */ /* 0x000fe40008000f00 */
[----:B------:R-:W-:Y:S05]  /*21dd0*/  @P0 BRA `(.L_x_2742) ;  /* 0x0000000400000947 */ /* 0x000fea0003800000 */
        /* <DEDUP_REMOVED lines=64> */
.L_x_2742:
        /* <DEDUP_REMOVED lines=54> */
.L_x_2741:
[----:B---3--:R-:W-:Y:S01]  /*22540*/  FMNMX.FTZ R168, R4, R164, !PT ;  /* 0x000000a404a87209 */ /* 0x008fe20007810000 */
[----:B------:R-:W2:Y:S01]  /*22550*/  LDL.LU R200, [R1+0x4] ;  /* 0x0000040001c87983 */ /* 0x000ea20000300800 */
[----:B------:R-:W-:Y:S01]  /*22560*/  FMNMX.FTZ R0, R6, R3, !PT ;  /* 0x0000000306007209 */ /* 0x000fe20007810000 */
[----:B------:R-:W-:Y:S01]  /*22570*/  UISETP.GT.AND UP0, UPT, UR11, 0x1, UPT ;  /* 0x000000010b00788c */ /* 0x000fe2000bf04270 */
[----:B------:R-:W-:Y:S01]  /*22580*/  FMNMX.FTZ R168, R5, R168, !PT ;  /* 0x000000a805a87209 */ /* 0x000fe20007810000 */
[----:B------:R-:W3:Y:S01]  /*22590*/  LDL.LU R199, [R1] ;  /* 0x0000000001c77983 */ /* 0x000ee20000300800 */
        /* <DEDUP_REMOVED lines=821> */
[----:B------:R2:W-:Y:S01]  /*258f0*/  STL [R1], R4 ;  /* 0x0000000401007387 */ /* 0x0005e20000100800 */
[----:B-1----:R-:W-:Y:S01]  /*25900*/  MOV R3, R0 ;  /* 0x0000000000037202 */ /* 0x002fe20000000f00 */
[----:B------:R-:W-:Y:S06]  /*25910*/  @P0 BRA `(.L_x_2743) ;  /* 0xffffffac00b80947 */ /* 0x000fec000383ffff */
.L_x_2739:
[----:B------:R-:W2:Y:S04]  /*25920*/  LDL.LU R6, [R1+0x4] ;  /* 0x0000040001067983 */ /* 0x000ea80000300800 */
[----:B------:R-:W1:Y:S01]  /*25930*/  LDL.LU R5, [R1] ;  /* 0x0000000001057983 */ /* 0x000e620000300800 */
[----:B------:R-:W3:Y:S01]  /*25940*/  S2UR UR4, SR_CgaCtaId ;  /* 0x00000000000479c3 */ /* 0x000ee20000008800 */
[----:B------:R-:W-:Y:S01]  /*25950*/  MOV R7, 0x3f800000 ;  /* 0x3f80000000077802 */ /* 0x000fe20000000f00 */
[----:B------:R-:W-:Y:S01]  /*25960*/  IMAD.MOV.U32 R8, RZ, RZ, 0x3f800000 ;  /* 0x3f800000ff087424 */ /* 0x000fe200078e00ff */
[----:B------:R-:W-:Y:S02]  /*25970*/  UMOV UR5, 0x400 ;  /* 0x0000040000057882 */ /* 0x000fe40000000000 */
[----:B---3--:R-:W-:Y:S01]  /*25980*/  ULEA UR4, UR4, UR5, 0x18 ;  /* 0x0000000504047291 */ /* 0x008fe2000f8ec03f */
[----:B--2---:R-:W2:Y:S04]  /*25990*/  SHFL.BFLY PT, R4, R6, 0x2, 0x1f ;  /* 0x0c401f0006047f89 */ /* 0x004ea800000e0000 */
[----:B-1----:R-:W1:Y:S01]  /*259a0*/  SHFL.BFLY PT, R3, R5, 0x2, 0x1f ;  /* 0x0c401f0005037f89 */ /* 0x002e6200000e0000 */
[----:B--2---:R-:W-:Y:S01]  /*259b0*/  FADD.FTZ R4, R4, R6 ;  /* 0x0000000604047221 */ /* 0x004fe20000010000 */
[----:B-1----:R-:W-:-:S04]  /*259c0*/  FADD.FTZ R3, R3, R5 ;  /* 0x0000000503037221 */ /* 0x002fc80000010000 */
        /* <DEDUP_REMOVED lines=13> */
[----:B------:R-:W-:Y:S01]  /*25aa0*/  LEA.HI R9, R3, R4, RZ, 0x2 ;  /* 0x0000000403097211 */ /* 0x000fe200078f10ff */
[C---:B------:R-:W-:Y:S01]  /*25ab0*/  FMUL.FTZ R157, R7.reuse, R157 ;  /* 0x0000009d079d7220 */ /* 0x040fe20000410000 */
[----:B------:R-:W-:Y:S01]  /*25ac0*/  FMUL.FTZ R152, R7, R152 ;  /* 0x0000009807987220 */ /* 0x000fe20000410000 */
[----:B------:R-:W-:Y:S01]  /*25ad0*/  F2FP.F16.F32.PACK_AB R160, R161, R160 ;  /* 0x000000a0a1a0723e */ /* 0x000fe200000000ff */
        /* <DEDUP_REMOVED lines=8> */
[C---:B------:R-:W-:Y:S01]  /*25b60*/  FMUL.FTZ R158, R8.reuse, R158 ;  /* 0x0000009e089e7220 */ /* 0x040fe20000410000 */
[----:B------:R-:W-:Y:S01]  /*25b70*/  IADD3 R9, -R9, R4, RZ ;  /* 0x0000000409097210 */ /* 0x000fe20007ffe1ff */
[----:B------:R-:W-:Y:S01]  /*25b80*/  FMUL.FTZ R155, R8, R155 ;  /* 0x0000009b089b7220 */ /* 0x000fe20000410000 */
[----:B------:R-:W-:Y:S01]  /*25b90*/  LOP3.LUT R10, R10, 0xfffffff8, RZ, 0xc0, !PT ;  /* 0xfffffff80a0a7812 */ /* 0x000fe200078ec0ff */
[----:B------:R-:W-:Y:S01]  /*25ba0*/  FMUL.FTZ R154, R8, R154 ;  /* 0x0000009a089a7220 */ /* 0x000fe20000410000 */
[----:B------:R-:W-:Y:S01]  /*25bb0*/  F2FP.F16.F32.PACK_AB R162, R163, R162 ;  /* 0x000000a2a3a2723e */ /* 0x000fe200000000ff */
[----:B------:R-:W1:Y:S01]  /*25bc0*/  @P4 MUFU.LG2 R6, R6 ;  /* 0x0000000600064308 */ /* 0x000e620000000c00 */
[----:B------:R-:W-:Y:S01]  /*25bd0*/  IADD3 R10, R11, -R10, RZ ;  /* 0x8000000a0b0a7210 */ /* 0x000fe20007ffe0ff */
[----:B------:R-:W-:Y:S01]  /*25be0*/  FMUL.FTZ R148, R7, R148 ;  /* 0x0000009407947220 */ /* 0x000fe20000410000 */
[----:B------:R-:W-:Y:S01]  /*25bf0*/  LEA.HI R11, R3, R4, RZ, 0x5 ;  /* 0x00000004030b7211 */ /* 0x000fe200078f28ff */
[----:B------:R-:W-:Y:S01]  /*25c00*/  FMUL.FTZ R149, R7, R149 ;  /* 0x0000009507957220 */ /* 0x000fe20000410000 */
[----:B------:R-:W-:Y:S01]  /*25c10*/  F2FP.F16.F32.PACK_AB R156, R157, R156 ;  /* 0x0000009c9d9c723e */ /* 0x000fe200000000ff */
[----:B------:R-:W-:Y:S01]  /*25c20*/  IMAD.SHL.U32 R12, R10, 0x40, RZ ;  /* 0x000000400a0c7824 */ /* 0x000fe200078e00ff */
[----:B------:R-:W-:Y:S01]  /*25c30*/  SHF.R.S32.HI R13, RZ, 0x5, R11 ;  /* 0x00000005ff0d7819 */ /* 0x000fe2000001140b */
[----:B------:R-:W2:Y:S01]  /*25c40*/  @P3 MUFU.LG2 R5, R5 ;  /* 0x0000000500053308 */ /* 0x000ea20000000c00 */
[----:B------:R-:W-:Y:S01]  /*25c50*/  F2FP.F16.F32.PACK_AB R158, R159, R158 ;  /* 0x0000009e9f9e723e */ /* 0x000fe200000000ff */
[----:B------:R-:W-:Y:S01]  /*25c60*/  FMUL.FTZ R151, R8, R151 ;  /* 0x0000009708977220 */ /* 0x000fe20000410000 */
[----:B------:R-:W-:Y:S01]  /*25c70*/  LOP3.LUT R14, R12, 0x1c0, RZ, 0xc0, !PT ;  /* 0x000001c00c0e7812 */ /* 0x000fe200078ec0ff */
[----:B------:R-:W-:Y:S01]  /*25c80*/  IMAD R9, R13, 0x200, R9 ;  /* 0x000002000d097824 */ /* 0x000fe200078e0209 */
[----:B------:R-:W-:Y:S01]  /*25c90*/  LOP3.LUT R12, R10, 0x1, RZ, 0xc0, !PT ;  /* 0x000000010a0c7812 */ /* 0x000fe200078ec0ff */
[----:B------:R-:W-:Y:S01]  /*25ca0*/  FMUL.FTZ R150, R8, R150 ;  /* 0x0000009608967220 */ /* 0x000fe20000410000 */
[----:B------:R-:W-:Y:S01]  /*25cb0*/  LEA.HI R14, R14, R14, RZ, 0x1d ;  /* 0x0000000e0e0e7211 */ /* 0x000fe200078fe8ff */
[C---:B------:R-:W-:Y:S01]  /*25cc0*/  FMUL.FTZ R144, R7.reuse, R144 ;  /* 0x0000009007907220 */ /* 0x040fe20000410000 */
[----:B------:R-:W-:Y:S01]  /*25cd0*/  ISETP.NE.U32.AND P0, PT, R12, 0x1, PT ;  /* 0x000000010c00780c */ /* 0x000fe20003f05070 */
[----:B------:R-:W-:Y:S01]  /*25ce0*/  FMUL.FTZ R145, R7, R145 ;  /* 0x0000009107917220 */ /* 0x000fe20000410000 */
[----:B------:R-:W-:Y:S01]  /*25cf0*/  MOV R12, 0xfffffff0 ;  /* 0xfffffff0000c7802 */ /* 0x000fe20000000f00 */
[----:B------:R-:W-:Y:S01]  /*25d00*/  IMAD.U32 R9, R9, 0x2, R14 ;  /* 0x0000000209097824 */ /* 0x000fe200078e000e */
[----:B------:R-:W-:Y:S01]  /*25d10*/  R2P PR, R10, 0x6 ;  /* 0x000000060a007804 */ /* 0x000fe20000000000 */
[C---:B------:R-:W-:Y:S01]  /*25d20*/  FMUL.FTZ R147, R8.reuse, R147 ;  /* 0x0000009308937220 */ /* 0x040fe20000410000 */
[----:B------:R-:W-:Y:S01]  /*25d30*/  MOV R10, 0x20 ;  /* 0x00000020000a7802 */ /* 0x000fe20000000f00 */
[----:B------:R-:W-:Y:S01]  /*25d40*/  FMUL.FTZ R146, R8, R146 ;  /* 0x0000009208927220 */ /* 0x000fe20000410000 */
[----:B------:R-:W-:Y:S01]  /*25d50*/  SEL R12, R12, 0x10, !P0 ;  /* 0x000000100c0c7807 */ /* 0x000fe20004000000 */
[----:B------:R-:W-:Y:S01]  /*25d60*/  FMUL.FTZ R140, R7, R140 ;  /* 0x0000008c078c7220 */ /* 0x000fe20000410000 */
[----:B------:R-:W-:Y:S01]  /*25d70*/  LEA R9, R9, UR4, 0x1 ;  /* 0x0000000409097c11 */ /* 0x000fe2000f8e08ff */
[----:B------:R-:W-:Y:S01]  /*25d80*/  ULDC.U8 UR4, c[0x0][0x3d8] ;  /* 0x0000f60000047ab9 */ /* 0x000fe20000000000 */
[----:B------:R-:W-:Y:S01]  /*25d90*/  SEL R10, R10, 0xffffffe0, !P1 ;  /* 0xffffffe00a0a7807 */ /* 0x000fe20004800000 */
[----:B------:R-:W-:Y:S01]  /*25da0*/  FMUL.FTZ R141, R7, R141 ;  /* 0x0000008d078d7220 */ /* 0x000fe20000410000 */
[C---:B------:R-:W-:Y:S01]  /*25db0*/  IADD3 R14, R9.reuse, R12, RZ ;  /* 0x0000000c090e7210 */ /* 0x040fe20007ffe0ff */
[----:B------:R-:W-:Y:S01]  /*25dc0*/  STS [R9], R160 ;  /* 0x000000a009007388 */ /* 0x000fe20000000800 */
[C---:B------:R-:W-:Y:S01]  /*25dd0*/  IADD3 R15, R9.reuse, 0x40, RZ ;  /* 0x00000040090f7810 */ /* 0x040fe20007ffe0ff */
[C---:B------:R-:W-:Y:S01]  /*25de0*/  IMAD.IADD R16, R9.reuse, 0x1, R10 ;  /* 0x0000000109107824 */ /* 0x040fe200078e020a */
[----:B------:R-:W-:Y:S01]  /*25df0*/  IADD3 R17, R14, R10, RZ ;  /* 0x0000000a0e117210 */ /* 0x000fe20007ffe0ff */
[----:B------:R3:W-:Y:S01]  /*25e00*/  STS [R9+0x400], R162 ;  /* 0x000400a209007388 */ /* 0x0007e20000000800 */
[----:B------:R-:W-:Y:S01]  /*25e10*/  @P2 VIADD R15, R9, 0xffffffc0 ;  /* 0xffffffc0090f2836 */ /* 0x000fe20000000000 */
[----:B------:R-:W-:Y:S01]  /*25e20*/  F2FP.F16.F32.PACK_AB R152, R153, R152 ;  /* 0x000000989998723e */ /* 0x000fe200000000ff */
[C---:B------:R-:W-:Y:S01]  /*25e30*/  FMUL.FTZ R143, R8.reuse, R143 ;  /* 0x0000008f088f7220 */ /* 0x040fe20000410000 */
[----:B------:R-:W-:Y:S01]  /*25e40*/  STS [R14], R156 ;  /* 0x0000009c0e007388 */ /* 0x000fe20000000800 */
[----:B------:R-:W-:Y:S01]  /*25e50*/  F2FP.F16.F32.PACK_AB R154, R155, R154 ;  /* 0x0000009a9b9a723e */ /* 0x000fe200000000ff */
[C---:B------:R-:W-:Y:S01]  /*25e60*/  FMUL.FTZ R142, R8.reuse, R142 ;  /* 0x0000008e088e7220 */ /* 0x040fe20000410000 */
[----:B------:R-:W-:Y:S01]  /*25e70*/  F2FP.F16.F32.PACK_AB R148, R149, R148 ;  /* 0x000000949594723e */ /* 0x000fe200000000ff */
[----:B------:R4:W-:Y:S01]  /*25e80*/  STS [R14+0x400], R158 ;  /* 0x0004009e0e007388 */ /* 0x0009e20000000800 */
        /* <DEDUP_REMOVED lines=8> */
[C---:B------:R-:W-:Y:S01]  /*25f10*/  FMUL.FTZ R138, R8.reuse, R138 ;  /* 0x0000008a088a7220 */ /* 0x040fe20000410000 */
[C---:B------:R-:W-:Y:S01]  /*25f20*/  FMUL.FTZ R135, R8.reuse, R135 ;  /* 0x0000008708877220 */ /* 0x040fe20000410000 */
[----:B------:R-:W-:Y:S01]  /*25f30*/  FMUL.FTZ R7, R7, R133 ;  /* 0x0000008507077220 */ /* 0x000fe20000410000 */
[----:B------:R-:W-:Y:S01]  /*25f40*/  FMUL.FTZ R8, R8, R134 ;  /* 0x0000008608087220 */ /* 0x000fe20000410000 */
[----:B------:R-:W-:Y:S01]  /*25f50*/  IADD3 R12, R12, R15, RZ ;  /* 0x0000000f0c0c7210 */ /* 0x000fe20007ffe0ff */
[----:B------:R-:W-:Y:S01]  /*25f60*/  STS [R16], R152 ;  /* 0x0000009810007388 */ /* 0x000fe20000000800 */
[----:B------:R-:W-:Y:S01]  /*25f70*/  F2FP.F16.F32.PACK_AB R140, R141, R140 ;  /* 0x0000008c8d8c723e */ /* 0x000fe200000000ff */
[----:B-1----:R-:W-:Y:S01]  /*25f80*/  @P4 FMUL.FTZ R6, R6, 0.69314718246459960938 ;  /* 0x3f31721806064820 */ /* 0x002fe20000410000 */
[----:B---3--:R-:W1:Y:S01]  /*25f90*/  @P4 LDC R9, c[0x0][0x2e8] ;  /* 0x0000ba00ff094b82 */ /* 0x008e620000000800 */
[----:B------:R-:W-:Y:S01]  /*25fa0*/  STS [R16+0x400], R154 ;  /* 0x0004009a10007388 */ /* 0x000fe20000000800 */
[----:B------:R-:W-:Y:S01]  /*25fb0*/  F2FP.F16.F32.PACK_AB R142, R143, R142 ;  /* 0x0000008e8f8e723e */ /* 0x000fe200000000ff */
[----:B--2---:R-:W-:Y:S01]  /*25fc0*/  @P3 FMUL.FTZ R5, R5, 0.69314718246459960938 ;  /* 0x3f31721805053820 */ /* 0x004fe20000410000 */
[----:B------:R-:W-:Y:S01]  /*25fd0*/  F2FP.F16.F32.PACK_AB R136, R137, R136 ;  /* 0x000000888988723e */ /* 0x000fe200000000ff */
[----:B------:R-:W-:Y:S01]  /*25fe0*/  STS [R17], R148 ;  /* 0x0000009411007388 */ /* 0x000fe20000000800 */
[----:B------:R-:W-:-:S02]  /*25ff0*/  F2FP.F16.F32.PACK_AB R138, R139, R138 ;  /* 0x0000008a8b8a723e */ /* 0x000fc400000000ff */
[----:B----4-:R-:W2:Y:S01]  /*26000*/  @P3 LDC R14, c[0x0][0x2e8] ;  /* 0x0000ba00ff0e3b82 */ /* 0x010ea20000000800 */
[----:B------:R-:W-:Y:S01]  /*26010*/  STS [R17+0x400], R150 ;  /* 0x0004009611007388 */ /* 0x000fe20000000800 */
[----:B------:R-:W-:Y:S02]  /*26020*/  F2FP.F16.F32.PACK_AB R7, R7, R132 ;  /* 0x000000840707723e */ /* 0x000fe400000000ff */
[----:B------:R-:W-:Y:S01]  /*26030*/  F2FP.F16.F32.PACK_AB R8, R135, R8 ;  /* 0x000000088708723e */ /* 0x000fe200000000ff */
[----:B------:R-:W-:Y:S04]  /*26040*/  STS [R15], R144 ;  /* 0x000000900f007388 */ /* 0x000fe80000000800 */
[----:B------:R3:W-:Y:S04]  /*26050*/  STS [R15+0x400], R146 ;  /* 0x000400920f007388 */ /* 0x0007e80000000800 */
[----:B------:R-:W-:Y:S04]  /*26060*/  STS [R12], R140 ;  /* 0x0000008c0c007388 */ /* 0x000fe80000000800 */
[----:B------:R-:W-:Y:S01]  /*26070*/  STS [R12+0x400], R142 ;  /* 0x0004008e0c007388 */ /* 0x000fe20000000800 */
[C---:B---3--:R-:W-:Y:S01]  /*26080*/  IADD3 R15, R10.reuse, R15, RZ ;  /* 0x0000000f0a0f7210 */ /* 0x048fe20007ffe0ff */
[----:B------:R-:W-:-:S04]  /*26090*/  IMAD.IADD R10, R10, 0x1, R12 ;  /* 0x000000010a0a7824 */ /* 0x000fc800078e020c */
[----:B------:R-:W-:Y:S04]  /*260a0*/  STS [R15], R136 ;  /* 0x000000880f007388 */ /* 0x000fe80000000800 */
[----:B------:R-:W-:Y:S04]  /*260b0*/  STS [R15+0x400], R138 ;  /* 0x0004008a0f007388 */ /* 0x000fe80000000800 */
[----:B------:R3:W-:Y:S04]  /*260c0*/  STS [R10], R7 ;  /* 0x000000070a007388 */ /* 0x0007e80000000800 */
[----:B------:R4:W-:Y:S01]  /*260d0*/  STS [R10+0x400], R8 ;  /* 0x000400080a007388 */ /* 0x0009e20000000800 */
[----:B---3--:R-:W-:Y:S01]  /*260e0*/  MOV R7, 0x7f800000 ;  /* 0x7f80000000077802 */ /* 0x008fe20000000f00 */
[----:B-1----:R-:W-:Y:S01]  /*260f0*/  @P4 FFMA.FTZ R7, R2, R9, R6 ;  /* 0x0000000902074223 */ /* 0x002fe20000010006 */
[----:B----4-:R-:W-:Y:S01]  /*26100*/  MOV R8, 0x7f800000 ;  /* 0x7f80000000087802 */ /* 0x010fe20000000f00 */
[----:B--2---:R-:W-:Y:S01]  /*26110*/  @P3 FFMA.FTZ R8, R0, R14, R5 ;  /* 0x0000000e00083223 */ /* 0x004fe20000010005 */
[----:B------:R-:W-:Y:S06]  /*26120*/  @!P0 BRA `(.L_x_2744) ;  /* 0x0000000000248947 */ /* 0x000fec0003800000 */
[----:B------:R-:W1:Y:S01]  /*26130*/  S2R R2, SR_CTAID.Y ;  /* 0x0000000000027919 */ /* 0x000e620000002600 */
[----:B------:R-:W1:Y:S01]  /*26140*/  LDC R0, c[0x0][0x2c4] ;  /* 0x0000b100ff007b82 */ /* 0x000e620000000800 */
[----:B------:R-:W-:Y:S01]  /*26150*/  ISETP.NE.AND P0, PT, R243, -0x1, PT ;  /* 0xfffffffff300780c */ /* 0x000fe20003f05270 */
[----:B------:R-:W2:Y:S06]  /*26160*/  S2R R16, SR_CTAID.Z ;  /* 0x0000000000107919 */ /* 0x000eac0000002700 */
[----:B------:R-:W2:Y:S01]  /*26170*/  LDC R9, c[0x0][0x2e4] ;  /* 0x0000b900ff097b82 */ /* 0x000ea20000000800 */
[----:B-1----:R-:W-:-:S05]  /*26180*/  IMAD R0, R2, R0, RZ ;  /* 0x0000000002007224 */ /* 0x002fca00078e02ff */
[----:B------:R-:W-:-:S05]  /*26190*/  SEL R0, R0, R243, !P0 ;  /* 0x000000f300007207 */ /* 0x000fca0004000000 */
[----:B--2---:R-:W-:Y:S01]  /*261a0*/  IMAD R9, R16, R9, R0 ;  /* 0x0000000910097224 */ /* 0x004fe200078e0200 */
[----:B------:R-:W-:Y:S06]  /*261b0*/  BRA `(.L_x_2745) ;  /* 0x0000000000187947 */ /* 0x000fec0003800000 */
.L_x_2744:
[----:B------:R-:W1:Y:S01]  /*261c0*/  S2R R16, SR_CTAID.Z ;  /* 0x0000000000107919 */ /* 0x000e620000002700 */
[----:B------:R-:W1:Y:S01]  /*261d0*/  LDC R0, c[0x0][0x270] ;  /* 0x00009c00ff007b82 */ /* 0x000e620000000800 */
[----:B------:R-:W1:Y:S07]  /*261e0*/  S2R R2, SR_CTAID.Y ;  /* 0x0000000000027919 */ /* 0x000e6e0000002600 */
[----:B------:R-:W2:Y:S01]  /*261f0*/  LDC R9, c[0x0][0x2c4] ;  /* 0x0000b100ff097b82 */ /* 0x000ea20000000800 */
[----:B-1----:R-:W-:-:S04]  /*26200*/  IMAD R0, R2, R0, R16 ;  /* 0x0000000002007224 */ /* 0x002fc800078e0210 */
[----:B--2---:R-:W-:-:S07]  /*26210*/  IMAD R9, R0, R9, RZ ;  /* 0x0000000900097224 */ /* 0x004fce00078e02ff */
.L_x_2745:
[----:B------:R-:W1:Y:S01]  /*26220*/  S2R R5, SR_TID.X ;  /* 0x0000000000057919 */ /* 0x000e620000002100 */
[----:B------:R-:W-:Y:S01]  /*26230*/  LOP3.LUT R11, R11, 0xffffffe0, RZ, 0xc0, !PT ;  /* 0xffffffe00b0b7812 */ /* 0x000fe200078ec0ff */
[----:B------:R-:W-:Y:S01]  /*26240*/  ULDC.64 UR6, c[0x0][0x208] ;  /* 0x0000820000067ab9 */ /* 0x000fe20000000a00 */
[----:B------:R-:W-:Y:S01]  /*26250*/  SHF.R.S32.HI R12, RZ, 0x1f, R13 ;  /* 0x0000001fff0c7819 */ /* 0x000fe2000001140d */
[----:B------:R-:W-:Y:S02]  /*26260*/  BAR.SYNC.DEFER_BLOCKING 0x0 ;  /* 0x0000000000007b1d */ /* 0x000fe40000010000 */
[----:B------:R-:W-:Y:S01]  /*26270*/  IMAD.IADD R11, R4, 0x1, -R11 ;  /* 0x00000001040b7824 */ /* 0x000fe200078e0a0b */
[----:B------:R-:W-:-:S03]  /*26280*/  LEA.HI R12, R12, R13, RZ, 0x2 ;  /* 0x0000000d0c0c7211 */ /* 0x000fc600078f10ff */
[----:B------:R-:W-:Y:S01]  /*26290*/  BSSY B0, `(.L_x_2746) ;  /* 0x000001b000007945 */ /* 0x000fe20003800000 */
[----:B------:R-:W-:Y:S02]  /*262a0*/  LOP3.LUT P0, RZ, R11, 0x3, RZ, 0xc0, !PT ;  /* 0x000000030bff7812 */ /* 0x000fe4000780c0ff */
[----:B------:R-:W-:Y:S02]  /*262b0*/  LOP3.LUT R12, R12, 0xffffffc, RZ, 0xc0, !PT ;  /* 0x0ffffffc0c0c7812 */ /* 0x000fe400078ec0ff */
[----:B-1----:R-:W-:-:S04]  /*262c0*/  SHF.R.S32.HI R0, RZ, 0x1f, R5 ;  /* 0x0000001fff007819 */ /* 0x002fc80000011405 */
[----:B------:R-:W-:-:S04]  /*262d0*/  LEA.HI R6, R0, R5, RZ, 0x5 ;  /* 0x0000000500067211 */ /* 0x000fc800078f28ff */
[----:B------:R-:W-:-:S05]  /*262e0*/  LOP3.LUT R6, R6, 0xffffffe0, RZ, 0xc0, !PT ;  /* 0xffffffe006067812 */ /* 0x000fca00078ec0ff */
[----:B------:R-:W-:-:S05]  /*262f0*/  IMAD.IADD R6, R5, 0x1, -R6 ;  /* 0x0000000105067824 */ /* 0x000fca00078e0a06 */
[----:B------:R-:W-:-:S04]  /*26300*/  SHF.R.S32.HI R10, RZ, 0x1f, R6 ;  /* 0x0000001fff0a7819 */ /* 0x000fc80000011406 */
[----:B------:R-:W-:Y:S01]  /*26310*/  LEA.HI R10, R10, R6, RZ, 0x2 ;  /* 0x000000060a0a7211 */ /* 0x000fe200078f10ff */
[----:B------:R-:W-:-:S03]  /*26320*/  IMAD.IADD R6, R13, 0x1, -R12 ;  /* 0x000000010d067824 */ /* 0x000fc600078e0a0c */
[----:B------:R-:W-:-:S05]  /*26330*/  SHF.R.S32.HI R10, RZ, 0x2, R10 ;  /* 0x00000002ff0a7819 */ /* 0x000fca000001140a */
[----:B------:R-:W-:Y:S01]  /*26340*/  IMAD R6, R6, 0x10, R10 ;  /* 0x0000001006067824 */ /* 0x000fe200078e020a */
[----:B------:R-:W-:Y:S06]  /*26350*/  @P0 BRA `(.L_x_2747) ;  /* 0x0000000000380947 */ /* 0x000fec0003800000 */
[----:B------:R-:W1:Y:S01]  /*26360*/  S2R R11, SR_CTAID.X ;  /* 0x00000000000b7919 */ /* 0x000e620000002500 */
[----:B------:R-:W-:Y:S01]  /*26370*/  VIADD R12, R6, 0x8 ;  /* 0x00000008060c7836 */ /* 0x000fe20000000000 */
[----:B------:R-:W-:Y:S01]  /*26380*/  ULDC.64 UR4, c[0x0][0x2b0] ;  /* 0x0000ac0000047ab9 */ /* 0x000fe20000000a00 */
[C---:B-1----:R-:W-:Y:S02]  /*26390*/  IMAD R10, R11.reuse, 0x40, R9 ;  /* 0x000000400b0a7824 */ /* 0x042fe400078e0209 */
[----:B------:R-:W-:-:S03]  /*263a0*/  IMAD R9, R11, -0x40, R242 ;  /* 0xffffffc00b097824 */ /* 0x000fc600078e02f2 */
[----:B------:R-:W-:Y:S02]  /*263b0*/  SHF.R.S32.HI R11, RZ, 0x1f, R10 ;  /* 0x0000001fff0b7819 */ /* 0x000fe4000001140a */
[----:B------:R-:W-:Y:S02]  /*263c0*/  IADD3 R10, P0, R6, R10, RZ ;  /* 0x0000000a060a7210 */ /* 0x000fe40007f1e0ff */
[-C--:B------:R-:W-:Y:S02]  /*263d0*/  ISETP.GE.AND P1, PT, R12, R9.reuse, PT ;  /* 0x000000090c00720c */ /* 0x080fe40003f26270 */
[C---:B------:R-:W-:Y:S02]  /*263e0*/  ISETP.GE.AND P2, PT, R6.reuse, R9, PT ;  /* 0x000000090600720c */ /* 0x040fe40003f46270 */
[----:B------:R-:W-:Y:S02]  /*263f0*/  LEA.HI.X.SX32 R11, R6, R11, 0x1, P0 ;  /* 0x0000000b060b7211 */ /* 0x000fe400000f0eff */
[----:B------:R-:W-:-:S04]  /*26400*/  LEA R12, P0, R10, UR4, 0x2 ;  /* 0x000000040a0c7c11 */ /* 0x000fc8000f8010ff */
[----:B------:R-:W-:-:S05]  /*26410*/  LEA.HI.X R13, R10, UR5, R11, 0x2, P0 ;  /* 0x000000050a0d7c11 */ /* 0x000fca00080f140b */
[----:B------:R1:W-:Y:S04]  /*26420*/  @!P2 STG.E desc[UR6][R12.64], R7 ;  /* 0x000000070c00a986 */ /* 0x0003e8000c101906 */
[----:B------:R1:W-:Y:S02]  /*26430*/  @!P1 STG.E desc[UR6][R12.64+0x20], R8 ;  /* 0x000020080c009986 */ /* 0x0003e4000c101906 */
.L_x_2747:
[----:B------:R-:W-:Y:S05]  /*26440*/  BSYNC B0 ;  /* 0x0000000000007941 */ /* 0x000fea0003800000 */
.L_x_2746:
[----:B------:R-:W2:Y:S01]  /*26450*/  S2UR UR4, SR_CTAID.X ;  /* 0x00000000000479c3 */ /* 0x000ea20000002500 */
[----:B------:R-:W-:Y:S01]  /*26460*/  LEA.HI R3, R3, R4, RZ, 0x3 ;  /* 0x0000000403037211 */ /* 0x000fe200078f18ff */
[----:B-1----:R1:W3:Y:S01]  /*26470*/  LDS.128 R12, [R250+0x1800] ;  /* 0x00180000fa0c7984 */ /* 0x0022e20000000c00 */
[----:B------:R-:W-:Y:S01]  /*26480*/  LEA.HI R0, R0, R5, RZ, 0x3 ;  /* 0x0000000500007211 */ /* 0x000fe200078f18ff */
[----:B------:R-:W-:Y:S01]  /*26490*/  BSSY B0, `(.L_x_2748) ;  /* 0x0000032000007945 */ /* 0x000fe20003800000 */
[----:B------:R-:W-:Y:S02]  /*264a0*/  LOP3.LUT R3, R3, 0xfffffff8, RZ, 0xc0, !PT ;  /* 0xfffffff803037812 */ /* 0x000fe400078ec0ff */
[----:B------:R-:W-:Y:S01]  /*264b0*/  SHF.R.S32.HI R5, RZ, 0x1f, R2 ;  /* 0x0000001fff057819 */ /* 0x000fe20000011402 */
[----:B------:R-:W4:Y:S01]  /*264c0*/  LDC.64 R6, c[0x0][0x290] ;  /* 0x0000a400ff067b82 */ /* 0x000f220000000a00 */
[----:B------:R-:W-:Y:S01]  /*264d0*/  ISETP.NE.AND P0, PT, R243, -0x1, PT ;  /* 0xfffffffff300780c */ /* 0x000fe20003f05270 */
[----:B------:R-:W-:Y:S01]  /*264e0*/  IMAD.IADD R4, R4, 0x1, -R3 ;  /* 0x0000000104047824 */ /* 0x000fe200078e0a03 */
[----:B------:R-:W-:-:S03]  /*264f0*/  SHF.R.S32.HI R0, RZ, 0x3, R0 ;  /* 0x00000003ff007819 */ /* 0x000fc60000011400 */
[----:B------:R-:W-:Y:S02]  /*26500*/  IMAD.SHL.U32 R10, R4, 0x8, RZ ;  /* 0x00000008040a7824 */ /* 0x000fe400078e00ff */
[----:B------:R-:W5:Y:S01]  /*26510*/  LDC.64 R8, c[0x0][0x298] ;  /* 0x0000a600ff087b82 */ /* 0x000f620000000a00 */
[C---:B------:R-:W-:Y:S02]  /*26520*/  VIADD R3, R0.reuse, 0x10 ;  /* 0x0000001000037836 */ /* 0x040fe40000000000 */
[----:B------:R-:W-:Y:S01]  /*26530*/  SHF.R.S32.HI R11, RZ, 0x1f, R10 ;  /* 0x0000001fff0b7819 */ /* 0x000fe2000001140a */
[----:B------:R-:W-:Y:S01]  /*26540*/  VIADD R4, R0, 0x30 ;  /* 0x0000003000047836 */ /* 0x000fe20000000000 */
[----:B--2---:R-:W-:-:S04]  /*26550*/  USHF.L.U32 UR4, UR4, 0x6, URZ ;  /* 0x0000000604047899 */ /* 0x004fc8000800063f */
[----:B------:R-:W-:Y:S02]  /*26560*/  USHF.R.S32.HI UR5, URZ, 0x1f, UR4 ;  /* 0x0000001f3f057899 */ /* 0x000fe40008011404 */
[----:B------:R-:W-:Y:S01]  /*26570*/  IADD3 R242, R242, -UR4, RZ ;  /* 0x80000004f2f27c10 */ /* 0x000fe2000fffe0ff */
[----:B----4-:R-:W-:-:S03]  /*26580*/  IMAD R5, R5, R6, RZ ;  /* 0x0000000605057224 */ /* 0x010fc600078e02ff */
[----:B------:R-:W-:Y:S01]  /*26590*/  ISETP.GE.AND P3, PT, R3, R242, PT ;  /* 0x000000f20300720c */ /* 0x000fe20003f66270 */
[C---:B------:R-:W-:Y:S01]  /*265a0*/  IMAD R5, R2.reuse, R7, R5 ;  /* 0x0000000702057224 */ /* 0x040fe200078e0205 */
[----:B------:R-:W-:Y:S01]  /*265b0*/  SHF.R.S32.HI R3, RZ, 0x1f, R16 ;  /* 0x0000001fff037819 */ /* 0x000fe20000011410 */
[----:B------:R-:W-:Y:S01]  /*265c0*/  IMAD.WIDE.U32 R6, R2, R6, RZ ;  /* 0x0000000602067225 */ /* 0x000fe200078e00ff */
[----:B------:R-:W-:-:S03]  /*265d0*/  ISETP.GE.AND P1, PT, R4, R242, PT ;  /* 0x000000f20400720c */ /* 0x000fc60003f26270 */
[----:B-----5:R-:W-:-:S04]  /*265e0*/  IMAD.WIDE.U32 R18, R243, R8, RZ ;  /* 0x00000008f3127225 */ /* 0x020fc800078e00ff */
[----:B------:R-:W-:Y:S01]  /*265f0*/  IMAD.WIDE.U32 R10, R8, UR4, R10 ;  /* 0x00000004080a7c25 */ /* 0x000fe2000f8e000a */
[----:B------:R-:W-:-:S03]  /*26600*/  SEL R18, R6, R18, !P0 ;  /* 0x0000001206127207 */ /* 0x000fc60004000000 */
[----:B------:R-:W-:Y:S02]  /*26610*/  IMAD R2, R8, UR5, RZ ;  /* 0x0000000508027c24 */ /* 0x000fe4000f8e02ff */
[----:B------:R-:W-:Y:S02]  /*26620*/  IMAD R243, R243, R9, R19 ;  /* 0x00000009f3f37224 */ /* 0x000fe400078e0213 */
[----:B------:R-:W-:Y:S01]  /*26630*/  @!P0 IMAD.IADD R243, R7, 0x1, R5 ;  /* 0x0000000107f38824 */ /* 0x000fe200078e0205 */
[----:B------:R-:W-:Y:S01]  /*26640*/  IADD3 R6, P0, R18, R10, RZ ;  /* 0x0000000a12067210 */ /* 0x000fe20007f1e0ff */
[----:B------:R-:W-:Y:S01]  /*26650*/  IMAD R2, R9, UR4, R2 ;  /* 0x0000000409027c24 */ /* 0x000fe2000f8e0202 */
[----:B------:R-:W-:Y:S01]  /*26660*/  ULDC.64 UR4, c[0x0][0x2a0] ;  /* 0x0000a80000047ab9 */ /* 0x000fe20000000a00 */
[----:B------:R-:W-:Y:S01]  /*26670*/  IADD3 R5, R0, 0x20, RZ ;  /* 0x0000002000057810 */ /* 0x000fe20007ffe0ff */
[----:B------:R-:W-:Y:S02]  /*26680*/  IMAD R3, R3, UR4, RZ ;  /* 0x0000000403037c24 */ /* 0x000fe4000f8e02ff */
[----:B------:R-:W-:-:S02]  /*26690*/  IADD3.X R7, R243, R2, R11, P0, !PT ;  /* 0x00000002f3077210 */ /* 0x000fc400007fe40b */
[C---:B------:R-:W-:Y:S01]  /*266a0*/  IMAD R18, R16.reuse, UR5, R3 ;  /* 0x0000000510127c24 */ /* 0x040fe2000f8e0203 */
[-C--:B------:R-:W-:Y:S01]  /*266b0*/  ISETP.GE.AND P2, PT, R5, R242.reuse, PT ;  /* 0x000000f20500720c */ /* 0x080fe20003f46270 */
[----:B------:R-:W-:Y:S01]  /*266c0*/  IMAD.WIDE.U32 R16, R16, UR4, R6 ;  /* 0x0000000410107c25 */ /* 0x000fe2000f8e0006 */
[----:B------:R-:W-:Y:S01]  /*266d0*/  ISETP.GE.AND P0, PT, R0, R242, PT ;  /* 0x000000f20000720c */ /* 0x000fe20003f06270 */
[----:B------:R1:W2:Y:S01]  /*266e0*/  LDS.128 R4, [R250] ;  /* 0x00000000fa047984 */ /* 0x0002a20000000c00 */
[----:B------:R-:W-:Y:S02]  /*266f0*/  SHF.R.S32.HI R2, RZ, 0x1f, R0 ;  /* 0x0000001fff027819 */ /* 0x000fe40000011400 */
[----:B------:R-:W-:-:S09]  /*26700*/  IADD3 R19, R18, R17, RZ ;  /* 0x0000001112137210 */ /* 0x000fd20007ffe0ff */
        /* <DEDUP_REMOVED lines=10> */
.L_x_2749:
[----:B------:R-:W-:Y:S05]  /*267b0*/  BSYNC B0 ;  /* 0x0000000000007941 */ /* 0x000fea0003800000 */
.L_x_2748:
        /* <DEDUP_REMOVED lines=15> */
.L_x_2751:
[----:B------:R-:W-:Y:S05]  /*268b0*/  BSYNC B0 ;  /* 0x0000000000007941 */ /* 0x000fea0003800000 */
.L_x_2750:
[----:B-12---:R-:W1:Y:S01]  /*268c0*/  LDS.128 R248, [R250+0x1000] ;  /* 0x00100000faf87984 */ /* 0x006e620000000c00 */
[----:B------:R-:W-:Y:S04]  /*268d0*/  BSSY B0, `(.L_x_2752) ;  /* 0x000000e000007945 */ /* 0x000fe80003800000 */
[----:B------:R-:W-:Y:S05]  /*268e0*/  @P2 BRA `(.L_x_2753) ;  /* 0x0000000000302947 */ /* 0x000fea0003800000 */
[----:B---34-:R-:W-:Y:S01]  /*268f0*/  IADD3 R4, P0, R0, 0x20, RZ ;  /* 0x0000002000047810 */ /* 0x018fe20007f1e0ff */
        /* <DEDUP_REMOVED lines=11> */
.L_x_2753:
[----:B------:R-:W-:Y:S05]  /*269b0*/  BSYNC B0 ;  /* 0x0000000000007941 */ /* 0x000fea0003800000 */
.L_x_2752:
        /* <DEDUP_REMOVED lines=13> */
.L_x_2754:
        /* <DEDUP_REMOVED lines=15> */
.L_x_7898:


//--------------------- .text._ZN5flash24flash_fwd_splitkv_kernelI23Flash_fwd_kernel_traitsILi64ELi64ELi256ELi4ELb0ELb0EN7cutlass6half_tE19Flash_kernel_traitsILi64ELi64ELi256ELi4ES3_EELb1ELb0ELb0ELb0ELb1ELb1ELb0ELb1EEEvNS_16Flash_fwd_paramsE --------------------------
	.section	.text._ZN5flash24flash_fwd_splitkv_kernelI23Flash_fwd_kernel_traitsILi64ELi64ELi256ELi4ELb0ELb0EN7cutlass6half_tE19Flash_kernel_traitsILi64ELi64ELi256ELi4ES3_EELb1ELb0ELb0ELb0ELb1ELb1ELb0ELb1EEEvNS_16Flash_fwd_paramsE,"ax",@progbits
	.align	128
        .global         _ZN5flash24flash_fwd_splitkv_kernelI23Flash_fwd_kernel_traitsILi64ELi64ELi256ELi4ELb0ELb0EN7cutlass6half_tE19Flash_kernel_traitsILi64ELi64ELi256ELi4ES3_EELb1ELb0ELb0ELb0ELb1ELb1ELb0ELb1EEEvNS_16Flash_fwd_paramsE
        .type           _ZN5flash24flash_fwd_splitkv_kernelI23Flash_fwd_kernel_traitsILi64ELi64ELi256ELi4ELb0ELb0EN7cutlass6half_tE19Flash_kernel_traitsILi64ELi64ELi256ELi4ES3_EELb1ELb0ELb0ELb0ELb1ELb1ELb0ELb1EEEvNS_16Flash_fwd_paramsE,@function
        .size           _ZN5flash24flash_fwd_splitkv_kernelI23Flash_fwd_kernel_traitsILi64ELi64ELi256ELi4ELb0ELb0EN7cutlass6half_tE19Flash_kernel_traitsILi64ELi64ELi256ELi4ES3_EELb1ELb0ELb0ELb0ELb1ELb1ELb0ELb1EEEvNS_16Flash_fwd_paramsE,(.L_x_7899 - _ZN5flash24flash_fwd_splitkv_kernelI23Flash_fwd_kernel_traitsILi64ELi64ELi256ELi4ELb0ELb0EN7cutlass6half_tE19Flash_kernel_traitsILi64ELi64ELi256ELi4ES3_EELb1ELb0ELb0ELb0ELb1ELb1ELb0ELb1EEEvNS_16Flash_fwd_paramsE)
        .other          _ZN5flash24flash_fwd_splitkv_kernelI23Flash_fwd_kernel_traitsILi64ELi64ELi256ELi4ELb0ELb0EN7cutlass6half_tE19Flash_kernel_traitsILi64ELi64ELi256ELi4ES3_EELb1ELb0ELb0ELb0ELb1ELb1ELb0ELb1EEEvNS_16Flash_fwd_paramsE,@"STO_CUDA_ENTRY STV_DEFAULT"
_ZN5flash24flash_fwd_splitkv_kernelI23Flash_fwd_kernel_traitsILi64ELi64ELi256ELi4ELb0ELb0EN7cutlass6half_tE19Flash_kernel_traitsILi64ELi64ELi256ELi4ES3_EELb1ELb0ELb0ELb0ELb1ELb1ELb0ELb1EEEvNS_16Flash_fwd_paramsE:
.text._ZN5flash24flash_fwd_splitkv_kernelI23Flash_fwd_kernel_traitsILi64ELi64ELi256ELi4ELb0ELb0EN7cutlass6half_tE19Flash_kernel_traitsILi64ELi64ELi256ELi4ES3_EELb1ELb0ELb0ELb0ELb1ELb1ELb0ELb1EEEvNS_16Flash_fwd_paramsE:
        /* <DEDUP_REMOVED lines=46> */
.L_x_2755:
[----:B------:R-:W1:Y:S02]  /*02e0*/  LDC R44, c[0x0][0x2c8] ;  /* 0x0000b200ff2c7b82 */ /* 0x000e640000000800 */
.L_x_2756:
        /* <DEDUP_REMOVED lines=92> */
.L_x_2759:
[----:B------:R-:W-:Y:S05]  /*08b0*/  BSYNC B0 ;  /* 0x0000000000007941 */ /* 0x000fea0003800000 */
.L_x_2758:
        /* <DEDUP_REMOVED lines=16> */
.L_x_2761:
[----:B------:R-:W-:Y:S05]  /*09c0*/  BSYNC B0 ;  /* 0x0000000000007941 */ /* 0x000fea0003800000 */
.L_x_2760:
        /* <DEDUP_REMOVED lines=15> */
.L_x_2763:
[----:B------:R-:W-:Y:S05]  /*0ac0*/  BSYNC B0 ;  /* 0x0000000000007941 */ /* 0x000fea0003800000 */
.L_x_2762:
        /* <DEDUP_REMOVED lines=13> */
.L_x_2765:
[----:B------:R-:W-:Y:S05]  /*0ba0*/  BSYNC B0 ;  /* 0x0000000000007941 */ /* 0x000fea0003800000 */
.L_x_2764:
        /* <DEDUP_REMOVED lines=15> */
.L_x_2757:
        /* <DEDUP_REMOVED lines=27> */
.L_x_2766:
        /* <DEDUP_REMOVED lines=86> */
.L_x_2767:
        /* <DEDUP_REMOVED lines=50> */
.L_x_2769:
        /* <DEDUP_REMOVED lines=32> */
.L_x_2768:
        /* <DEDUP_REMOVED lines=346> */
.L_x_2872:
        /* <DEDUP_REMOVED lines=206> */
.L_x_2774:
[----:B------:R-:W-:Y:S05]  /*3b50*/  BSYNC B0 ;  /* 0x0000000000007941 */ /* 0x000fea0003800000 */
.L_x_2773:
        /* <DEDUP_REMOVED lines=61> */
.L_x_2776:
[----:B------:R-:W-:Y:S05]  /*3f30*/  BSYNC B0 ;  /* 0x0000000000007941 */ /* 0x000fea0003800000 */
.L_x_2775:
        /* <DEDUP_REMOVED lines=62> */
.L_x_2778:
[----:B------:R-:W-:Y:S05]  /*4320*/  BSYNC B0 ;  /* 0x0000000000007941 */ /* 0x000fea0003800000 */
.L_x_2777:
        /* <DEDUP_REMOVED lines=72> */
.L_x_2780:
[----:B------:R-:W-:Y:S05]  /*47b0*/  BSYNC B0 ;  /* 0x0000000000007941 */ /* 0x000fea0003800000 */
.L_x_2779:
        /* <DEDUP_REMOVED lines=62> */
.L_x_2782:
[----:B------:R-:W-:Y:S05]  /*4ba0*/  BSYNC B0 ;  /* 0x0000000000007941 */ /* 0x000fea0003800000 */
.L_x_2781:
        /* <DEDUP_REMOVED lines=72> */
.L_x_2784:
[----:B------:R-:W-:Y:S05]  /*5030*/  BSYNC B0 ;  /* 0x0000000000007941 */ /* 0x000fea0003800000 */
.L_x_2783:
        /* <DEDUP_REMOVED lines=70> */
.L_x_2786:
[----:B------:R-:W-:Y:S05]  /*54a0*/  BSYNC B0 ;  /* 0x0000000000007941 */ /* 0x000fea0003800000 */
.L_x_2785:
        /* <DEDUP_REMOVED lines=72> */
.L_x_2788:
[----:B------:R-:W-:Y:S05]  /*5930*/  BSYNC B0 ;  /* 0x0000000000007941 */ /* 0x000fea0003800000 */
.L_x_2787:
        /* <DEDUP_REMOVED lines=62> */
.L_x_2790:
[----:B------:R-:W-:Y:S05]  /*5d20*/  BSYNC B0 ;  /* 0x0000000000007941 */ /* 0x000fea0003800000 */
.L_x_2789:
        /* <DEDUP_REMOVED lines=72> */
.L_x_2792:
[----:B------:R-:W-:Y:S05]  /*61b0*/  BSYNC B0 ;  /* 0x0000000000007941 */ /* 0x000fea0003800000 */
.L_x_2791:
        /* <DEDUP_REMOVED lines=70> */
.L_x_2794:
[----:B------:R-:W-:Y:S05]  /*6620*/  BSYNC B0 ;  /* 0x0000000000007941 */ /* 0x000fea0003800000 */
.L_x_2793:
        /* <DEDUP_REMOVED lines=77> */
.L_x_2796:
[----:B------:R-:W-:Y:S05]  /*6b00*/  BSYNC B0 ;  /* 0x0000000000007941 */ /* 0x000fea0003800000 */
.L_x_2795:
        /* <DEDUP_REMOVED lines=69> */
.L_x_2798:
[----:B------:R-:W-:Y:S05]  /*6f60*/  BSYNC B0 ;  /* 0x0000000000007941 */ /* 0x000fea0003800000 */
.L_x_2797:
        /* <DEDUP_REMOVED lines=69> */
.L_x_2800:
[----:B------:R-:W-:Y:S05]  /*73c0*/  BSYNC B0 ;  /* 0x0000000000007941 */ /* 0x000fea0003800000 */
.L_x_2799:
        /* <DEDUP_REMOVED lines=69> */
.L_x_2802:
[----:B------:R-:W-:Y:S05]  /*7820*/  BSYNC B0 ;  /* 0x0000000000007941 */ /* 0x000fea0003800000 */
.L_x_2801:
        /* <DEDUP_REMOVED lines=69> */
.L_x_2804:
[----:B------:R-:W-:Y:S05]  /*7c80*/  BSYNC B0 ;  /* 0x0000000000007941 */ /* 0x000fea0003800000 */
.L_x_2803:
[C---:B------:R-:W-:Y:S01]  /*7c90*/  LEA R28, P1, R25.reuse, R26, 0x1 ;  /* 0x0000001a191c7211 */ /* 0x040fe200078208ff */
[----:B------:R-:W-:Y:S01]  /*7ca0*/  IMAD.MOV.U32 R8, RZ, RZ, R10 ;  /* 0x000000ffff087224 */ /* 0x000fe200078e000a */
[----:B------:R-:W-:Y:S02]  /*7cb0*/  UMOV UR4, UR60 ;  /* 0x0000003c00047c82 */ /* 0x000fe40008000000 */
[C---:B------:R-:W-:Y:S02]  /*7cc0*/  LEA.HI.X.SX32 R27, R25.reuse, R27, 0x1, P1 ;  /* 0x0000001b191b7211 */ /* 0x040fe400008f0eff */
[C---:B------:R-:W-:Y:S04]  /*7cd0*/  LEA R10, P0, R25.reuse, R8, 0x1 ;  /* 0x00000008190a7211 */ /* 0x040fe800078008ff */
[----:B------:R-:W-:Y:S01]  /*7ce0*/  LEA.HI.X.SX32 R9, R25, R9, 0x1, P0 ;  /* 0x0000000919097211 */ /* 0x000fe200000f0eff */
[----:B------:R-:W-:Y:S08]  /*7cf0*/  BRA `(.L_x_2805) ;  /* 0x0000007c00187947 */ /* 0x000ff00003800000 */
.L_x_2772:
        /* <DEDUP_REMOVED lines=101> */
.L_x_2809:
[----:B------:R-:W-:Y:S05]  /*8350*/  BSYNC B0 ;  /* 0x0000000000007941 */ /* 0x000fea0003800000 */
.L_x_2808:
[----:B-----5:R2:W-:Y:S02]  /*8360*/  STG.E.128 desc[UR6][R192.64], R4 ;  /* 0x00000004c0007986 */ /* 0x0205e4000c101d06 */
.L_x_2807:
[----:B------:R-:W-:Y:S05]  /*8370*/  BSYNC B1 ;  /* 0x0000000000017941 */ /* 0x000fea0003800000 */
.L_x_2806:
        /* <DEDUP_REMOVED lines=101> */
.L_x_2813:
[----:B------:R-:W-:Y:S05]  /*89d0*/  BSYNC B0 ;  /* 0x0000000000007941 */ /* 0x000fea0003800000 */
.L_x_2812:
[----:B-----5:R3:W-:Y:S02]  /*89e0*/  STG.E.128 desc[UR6][R192.64], R4 ;  /* 0x00000004c0007986 */ /* 0x0207e4000c101d06 */
.L_x_2811:
[----:B------:R-:W-:Y:S05]  /*89f0*/  BSYNC B1 ;  /* 0x0000000000017941 */ /* 0x000fea0003800000 */
.L_x_2810:
        /* <DEDUP_REMOVED lines=101> */
.L_x_2817:
[----:B------:R-:W-:Y:S05]  /*9050*/  BSYNC B0 ;  /* 0x0000000000007941 */ /* 0x000fea0003800000 */
.L_x_2816:
[----:B-----5:R4:W-:Y:S02]  /*9060*/  STG.E.128 desc[UR6][R192.64], R4 ;  /* 0x00000004c0007986 */ /* 0x0209e4000c101d06 */
.L_x_2815:
[----:B------:R-:W-:Y:S05]  /*9070*/  BSYNC B1 ;  /* 0x0000000000017941 */ /* 0x000fea0003800000 */
.L_x_2814:
        /* <DEDUP_REMOVED lines=109> */
.L_x_2821:
[----:B------:R-:W-:Y:S05]  /*9750*/  BSYNC B0 ;  /* 0x0000000000007941 */ /* 0x000fea0003800000 */
.L_x_2820:
[----:B-----5:R1:W-:Y:S02]  /*9760*/  STG.E.128 desc[UR6][R192.64], R4 ;  /* 0x00000004c0007986 */ /* 0x0203e4000c101d06 */
.L_x_2819:
[----:B------:R-:W-:Y:S05]  /*9770*/  BSYNC B1 ;  /* 0x0000000000017941 */ /* 0x000fea0003800000 */
.L_x_2818:
        /* <DEDUP_REMOVED lines=101> */
.L_x_2825:
[----:B------:R-:W-:Y:S05]  /*9dd0*/  BSYNC B0 ;  /* 0x0000000000007941 */ /* 0x000fea0003800000 */
.L_x_2824:
[----:B-----5:R2:W-:Y:S02]  /*9de0*/  STG.E.128 desc[UR6][R192.64], R4 ;  /* 0x00000004c0007986 */ /* 0x0205e4000c101d06 */
.L_x_2823:
[----:B------:R-:W-:Y:S05]  /*9df0*/  BSYNC B1 ;  /* 0x0000000000017941 */ /* 0x000fea0003800000 */
.L_x_2822:
        /* <DEDUP_REMOVED lines=109> */
.L_x_2829:
[----:B------:R-:W-:Y:S05]  /*a4d0*/  BSYNC B0 ;  /* 0x0000000000007941 */ /* 0x000fea0003800000 */
.L_x_2828:
[----:B-----5:R1:W-:Y:S02]  /*a4e0*/  STG.E.128 desc[UR6][R192.64], R4 ;  /* 0x00000004c0007986 */ /* 0x0203e4000c101d06 */
.L_x_2827:
[----:B------:R-:W-:Y:S05]  /*a4f0*/  BSYNC B1 ;  /* 0x0000000000017941 */ /* 0x000fea0003800000 */
.L_x_2826:
        /* <DEDUP_REMOVED lines=109> */
.L_x_2833:
[----:B------:R-:W-:Y:S05]  /*abd0*/  BSYNC B0 ;  /* 0x0000000000007941 */ /* 0x000fea0003800000 */
.L_x_2832:
[----:B-----5:R1:W-:Y:S02]  /*abe0*/  STG.E.128 desc[UR6][R192.64], R4 ;  /* 0x00000004c0007986 */ /* 0x0203e4000c101d06 */
.L_x_2831:
[----:B------:R-:W-:Y:S05]  /*abf0*/  BSYNC B1 ;  /* 0x0000000000017941 */ /* 0x000fea0003800000 */
.L_x_2830:
        /* <DEDUP_REMOVED lines=109> */
.L_x_2837:
[----:B------:R-:W-:Y:S05]  /*b2d0*/  BSYNC B0 ;  /* 0x0000000000007941 */ /* 0x000fea0003800000 */
.L_x_2836:
[----:B-----5:R1:W-:Y:S02]  /*b2e0*/  STG.E.128 desc[UR6][R192.64], R4 ;  /* 0x00000004c0007986 */ /* 0x0203e4000c101d06 */
.L_x_2835:
[----:B------:R-:W-:Y:S05]  /*b2f0*/  BSYNC B1 ;  /* 0x0000000000017941 */ /* 0x000fea0003800000 */
.L_x_2834:
        /* <DEDUP_REMOVED lines=101> */
.L_x_2841:
[----:B------:R-:W-:Y:S05]  /*b950*/  BSYNC B0 ;  /* 0x0000000000007941 */ /* 0x000fea0003800000 */
.L_x_2840:
[----:B-----5:R2:W-:Y:S02]  /*b960*/  STG.E.128 desc[UR6][R192.64], R4 ;  /* 0x00000004c0007986 */ /* 0x0205e4000c101d06 */
.L_x_2839:
[----:B------:R-:W-:Y:S05]  /*b970*/  BSYNC B1 ;  /* 0x0000000000017941 */ /* 0x000fea0003800000 */
.L_x_2838:
        /* <DEDUP_REMOVED lines=109> */
.L_x_2845:
[----:B------:R-:W-:Y:S05]  /*c050*/  BSYNC B0 ;  /* 0x0000000000007941 */ /* 0x000fea0003800000 */
.L_x_2844:
[----:B-----5:R1:W-:Y:S02]  /*c060*/  STG.E.128 desc[UR6][R192.64], R4 ;  /* 0x00000004c0007986 */ /* 0x0203e4000c101d06 */
.L_x_2843:
[----:B------:R-:W-:Y:S05]  /*c070*/  BSYNC B1 ;  /* 0x0000000000017941 */ /* 0x000fea0003800000 */
.L_x_2842:
        /* <DEDUP_REMOVED lines=109> */
.L_x_2849:
[----:B------:R-:W-:Y:S05]  /*c750*/  BSYNC B0 ;  /* 0x0000000000007941 */ /* 0x000fea0003800000 */
.L_x_2848:
[----:B-----5:R1:W-:Y:S02]  /*c760*/  STG.E.128 desc[UR6][R192.64], R4 ;  /* 0x00000004c0007986 */ /* 0x0203e4000c101d06 */
.L_x_2847:
[----:B------:R-:W-:Y:S05]  /*c770*/  BSYNC B1 ;  /* 0x0000000000017941 */ /* 0x000fea0003800000 */
.L_x_2846:
        /* <DEDUP_REMOVED lines=109> */
.L_x_2853:
[----:B------:R-:W-:Y:S05]  /*ce50*/  BSYNC B0 ;  /* 0x0000000000007941 */ /* 0x000fea0003800000 */
.L_x_2852:
[----:B-----5:R1:W-:Y:S02]  /*ce60*/  STG.E.128 desc[UR6][R192.64], R4 ;  /* 0x00000004c0007986 */ /* 0x0203e4000c101d06 */
.L_x_2851:
[----:B------:R-:W-:Y:S05]  /*ce70*/  BSYNC B1 ;  /* 0x0000000000017941 */ /* 0x000fea0003800000 */
.L_x_2850:
        /* <DEDUP_REMOVED lines=109> */
.L_x_2857:
[----:B------:R-:W-:Y:S05]  /*d550*/  BSYNC B0 ;  /* 0x0000000000007941 */ /* 0x000fea0003800000 */
.L_x_2856:
[----:B-----5:R1:W-:Y:S02]  /*d560*/  STG.E.128 desc[UR6][R192.64], R4 ;  /* 0x00000004c0007986 */ /* 0x0203e4000c101d06 */
.L_x_2855:
[----:B------:R-:W-:Y:S05]  /*d570*/  BSYNC B1 ;  /* 0x0000000000017941 */ /* 0x000fea0003800000 */
.L_x_2854:
        /* <DEDUP_REMOVED lines=109> */
.L_x_2861:
[----:B------:R-:W-:Y:S05]  /*dc50*/  BSYNC B0 ;  /* 0x0000000000007941 */ /* 0x000fea0003800000 */
.L_x_2860:
[----:B-----5:R1:W-:Y:S02]  /*dc60*/  STG.E.128 desc[UR6][R192.64], R4 ;  /* 0x00000004c0007986 */ /* 0x0203e4000c101d06 */
.L_x_2859:
[----:B------:R-:W-:Y:S05]  /*dc70*/  BSYNC B1 ;  /* 0x0000000000017941 */ /* 0x000fea0003800000 */
.L_x_2858:
        /* <DEDUP_REMOVED lines=109> */
.L_x_2865:
[----:B------:R-:W-:Y:S05]  /*e350*/  BSYNC B0 ;  /* 0x0000000000007941 */ /* 0x000fea0003800000 */
.L_x_2864:
[----:B-----5:R1:W-:Y:S02]  /*e360*/  STG.E.128 desc[UR6][R192.64], R4 ;  /* 0x00000004c0007986 */ /* 0x0203e4000c101d06 */
.L_x_2863:
[----:B------:R-:W-:Y:S05]  /*e370*/  BSYNC B1 ;  /* 0x0000000000017941 */ /* 0x000fea0003800000 */
.L_x_2862:
        /* <DEDUP_REMOVED lines=108> */
.L_x_2869:
[----:B------:R-:W-:Y:S05]  /*ea40*/  BSYNC B0 ;  /* 0x0000000000007941 */ /* 0x000fea0003800000 */
.L_x_2868:
[----:B-----5:R1:W-:Y:S02]  /*ea50*/  STG.E.128 desc[UR6][R188.64], R4 ;  /* 0x00000004bc007986 */ /* 0x0203e4000c101d06 */
.L_x_2867:
[----:B------:R-:W-:Y:S05]  /*ea60*/  BSYNC B1 ;  /* 0x0000000000017941 */ /* 0x000fea0003800000 */
.L_x_2866:
        /* <DEDUP_REMOVED lines=12> */
.L_x_2771:
        /* <DEDUP_REMOVED lines=227> */
.L_x_2805:
        /* <DEDUP_REMOVED lines=85> */
.L_x_2870:
        /* <DEDUP_REMOVED lines=12> */
.L_x_2871:
[----:B------:R-:W-:Y:S04]  /*ff70*/  IADD3 R11, R11, -0x1, RZ ;  /* 0xffffffff0b0b7810 */ /* 0x000fe80007ffe0ff */
[----:B------:R-:W-:Y:S11]  /*ff80*/  ISETP.GT.AND P0, PT, R11, R43, PT ;  /* 0x0000002b0b00720c */ /* 0x000ff60003f04270 */
[----:B------:R-:W-:Y:S02]  /*ff90*/  @!UPT UIADD3 URZ, URZ, URZ, URZ ;  /* 0x0000003f3f3ff290 */ /* 0x000fe4000fffe03f */
[----:B------:R-:W-:Y:S05]  /*ffa0*/  @P0 BRA `(.L_x_2872) ;  /* 0xffffff2c00b00947 */ /* 0x000fea000383ffff */
.L_x_2770:
        /* <DEDUP_REMOVED lines=108> */
.L_x_2879:
[----:B------:R-:W-:Y:S05]  /*10670*/  BSYNC B0 ;  /* 0x0000000000007941 */ /* 0x000fea0003800000 */
.L_x_2878:
[----:B-----5:R1:W-:Y:S02]  /*10680*/  STS.128 [R250], R8 ;  /* 0x00000008fa007388 */ /* 0x0203e40000000c00 */
.L_x_2877:
[----:B------:R-:W-:Y:S05]  /*10690*/  BSYNC B1 ;  /* 0x0000000000017941 */ /* 0x000fea0003800000 */
.L_x_2876:
        /* <DEDUP_REMOVED lines=65> */
.L_x_2883:
[----:B------:R-:W-:Y:S05]  /*10ab0*/  BSYNC B0 ;  /* 0x0000000000007941 */ /* 0x000fea0003800000 */
.L_x_2882:
[----:B-----5:R2:W-:Y:S02]  /*10ac0*/  STS.128 [R250+0x800], R8 ;  /* 0x00080008fa007388 */ /* 0x0205e40000000c00 */
.L_x_2881:
[----:B------:R-:W-:Y:S05]  /*10ad0*/  BSYNC B1 ;  /* 0x0000000000017941 */ /* 0x000fea0003800000 */
.L_x_2880:
        /* <DEDUP_REMOVED lines=66> */
.L_x_2887:
[----:B------:R-:W-:Y:S05]  /*10f00*/  BSYNC B0 ;  /* 0x0000000000007941 */ /* 0x000fea0003800000 */
.L_x_2886:
[----:B-----5:R3:W-:Y:S02]  /*10f10*/  STS.128 [R250+0x1000], R8 ;  /* 0x00100008fa007388 */ /* 0x0207e40000000c00 */
.L_x_2885:
[----:B------:R-:W-:Y:S05]  /*10f20*/  BSYNC B1 ;  /* 0x0000000000017941 */ /* 0x000fea0003800000 */
.L_x_2884:
        /* <DEDUP_REMOVED lines=64> */
.L_x_2890:
[----:B------:R-:W-:Y:S05]  /*11330*/  BSYNC B0 ;  /* 0x0000000000007941 */ /* 0x000fea0003800000 */
.L_x_2889:
[----:B-----5:R2:W-:Y:S01]  /*11340*/  STS.128 [R250+0x1800], R8 ;  /* 0x00180008fa007388 */ /* 0x0205e20000000c00 */
[----:B------:R-:W-:Y:S05]  /*11350*/  BRA `(.L_x_2888) ;  /* 0x0000001c00187947 */ /* 0x000fea0003800000 */
.L_x_2875:
        /* <DEDUP_REMOVED lines=98> */
.L_x_2894:
[----:B------:R-:W-:Y:S05]  /*11980*/  BSYNC B0 ;  /* 0x0000000000007941 */ /* 0x000fea0003800000 */
.L_x_2893:
[----:B-----5:R2:W-:Y:S02]  /*11990*/  STS.128 [R250], R20 ;  /* 0x00000014fa007388 */ /* 0x0205e40000000c00 */
.L_x_2892:
[----:B------:R-:W-:Y:S05]  /*119a0*/  BSYNC B1 ;  /* 0x0000000000017941 */ /* 0x000fea0003800000 */
.L_x_2891:
        /* <DEDUP_REMOVED lines=101> */
.L_x_2898:
[----:B------:R-:W-:Y:S05]  /*12000*/  BSYNC B0 ;  /* 0x0000000000007941 */ /* 0x000fea0003800000 */
.L_x_2897:
[----:B-----5:R3:W-:Y:S02]  /*12010*/  STS.128 [R250+0x800], R20 ;  /* 0x00080014fa007388 */ /* 0x0207e40000000c00 */
.L_x_2896:
[----:B------:R-:W-:Y:S05]  /*12020*/  BSYNC B1 ;  /* 0x0000000000017941 */ /* 0x000fea0003800000 */
.L_x_2895:
        /* <DEDUP_REMOVED lines=100> */
.L_x_2902:
[----:B------:R-:W-:Y:S05]  /*12670*/  BSYNC B0 ;  /* 0x0000000000007941 */ /* 0x000fea0003800000 */
.L_x_2901:
[----:B-----5:R4:W-:Y:S02]  /*12680*/  STS.128 [R250+0x1000], R20 ;  /* 0x00100014fa007388 */ /* 0x0209e40000000c00 */
.L_x_2900:
[----:B------:R-:W-:Y:S05]  /*12690*/  BSYNC B1 ;  /* 0x0000000000017941 */ /* 0x000fea0003800000 */
.L_x_2899:
        /* <DEDUP_REMOVED lines=107> */
.L_x_2904:
[----:B------:R-:W-:Y:S05]  /*12d50*/  BSYNC B0 ;  /* 0x0000000000007941 */ /* 0x000fea0003800000 */
.L_x_2903:
[----:B-----5:R1:W-:Y:S01]  /*12d60*/  STS.128 [R250+0x1800], R16 ;  /* 0x00180010fa007388 */ /* 0x0203e20000000c00 */
[----:B------:R-:W-:Y:S05]  /*12d70*/  BRA `(.L_x_2888) ;  /* 0x0000000000907947 */ /* 0x000fea0003800000 */
.L_x_2874:
        /* <DEDUP_REMOVED lines=36> */
.L_x_2888:
[----:B------:R-:W-:Y:S05]  /*12fc0*/  BSYNC B2 ;  /* 0x0000000000027941 */ /* 0x000fea0003800000 */
.L_x_2873:
[----:B------:R-:W-:Y:S01]  /*12fd0*/  UIADD3 UR12, UR58, -0x1, URZ ;  /* 0xffffffff3a0c7890 */ /* 0x000fe2000fffe03f */
[C---:B---34-:R-:W-:Y:S01]  /*12fe0*/  VIADD R22, R148.reuse, 0x40 ;  /* 0x0000004094167836 */ /* 0x058fe20000000000 */
[C---:B-12---:R-:W-:Y:S01]  /*12ff0*/  IADD3 R26, R148.reuse, 0xc0, RZ ;  /* 0x000000c0941a7810 */ /* 0x046fe20007ffe0ff */
[C---:B------:R-:W-:Y:S01]  /*13000*/  VIADD R20, R148.reuse, 0x50 ;  /* 0x0000005094147836 */ /* 0x040fe20000000000 */
[----:B------:R-:W-:Y:S01]  /*13010*/  USHF.L.U32 UR5, UR12, 0x8, URZ ;  /* 0x000000080c057899 */ /* 0x000fe2000800063f */
[C---:B------:R-:W-:Y:S01]  /*13020*/  VIADD R18, R148.reuse, 0x60 ;  /* 0x0000006094127836 */ /* 0x040fe20000000000 */
[----:B------:R-:W-:Y:S01]  /*13030*/  SHF.L.U32 R55, R55, 0x6, RZ ;  /* 0x0000000637377819 */ /* 0x000fe200000006ff */
[C---:B------:R-:W-:Y:S01]  /*13040*/  VIADD R12, R148.reuse, 0x70 ;  /* 0x00000070940c7836 */ /* 0x040fe20000000000 */
[----:B------:R-:W-:Y:S01]  /*13050*/  ULDC.64 UR8, c[0x0][0x398] ;  /* 0x0000e60000087ab9 */ /* 0x000fe20000000a00 */
[----:B------:R-:W-:Y:S01]  /*13060*/  VIADD R21, R148, 0x80 ;  /* 0x0000008094157836 */ /* 0x000fe20000000000 */
[----:B------:R-:W-:Y:S01]  /*13070*/  UISETP.GE.AND UP0, UPT, UR58, 0x2, UPT ;  /* 0x000000023a00788c */ /* 0x000fe2000bf06270 */
[----:B------:R-:W-:-:S02]  /*13080*/  VIADD R19, R40, -UR5 ;  /* 0x8000000528137c36 */ /* 0x000fc40008000000 */
[C---:B------:R-:W-:Y:S02]  /*13090*/  VIADD R23, R148.reuse, 0x90 ;  /* 0x0000009094177836 */ /* 0x040fe40000000000 */
[C---:B------:R-:W-:Y:S01]  /*130a0*/  VIADD R25, R148.reuse, 0xa0 ;  /* 0x000000a094197836 */ /* 0x040fe20000000000 */
[-C--:B------:R-:W-:Y:S01]  /*130b0*/  ISETP.GE.AND P0, PT, R13, R19.reuse, PT ;  /* 0x000000130d00720c */ /* 0x080fe20003f06270 */
[C---:B------:R-:W-:Y:S01]  /*130c0*/  VIADD R27, R148.reuse, 0xb0 ;  /* 0x000000b0941b7836 */ /* 0x040fe20000000000 */
[CC--:B------:R-:W-:Y:S01]  /*130d0*/  ISETP.GE.AND P2, PT, R148.reuse, R19.reuse, PT ;  /* 0x000000139400720c */ /* 0x0c0fe20003f46270 */
[----:B------:R-:W-:Y:S01]  /*130e0*/  VIADD R30, R148, 0xd0 ;  /* 0x000000d0941e7836 */ /* 0x000fe20000000000 */
[-C--:B------:R-:W-:Y:S01]  /*130f0*/  ISETP.GE.AND P6, PT, R24, R19.reuse, PT ;  /* 0x000000131800720c */ /* 0x080fe20003fc6270 */
[----:B------:R-:W-:Y:S01]  /*13100*/  VIADD R29, R148, 0xe0 ;  /* 0x000000e0941d7836 */ /* 0x000fe20000000000 */
[-C--:B------:R-:W-:Y:S01]  /*13110*/  ISETP.GE.AND P5, PT, R22, R19.reuse, PT ;  /* 0x000000131600720c */ /* 0x080fe20003fa6270 */
[----:B------:R-:W-:Y:S01]  /*13120*/  VIADD R28, R148, 0xf0 ;  /* 0x000000f0941c7836 */ /* 0x000fe20000000000 */
[-C--:B------:R-:W-:Y:S01]  /*13130*/  ISETP.GE.AND P1, PT, R0, R19.reuse, PT ;  /* 0x000000130000720c */ /* 0x080fe20003f26270 */
[----:B------:R-:W-:Y:S01]  /*13140*/  IMAD.SHL.U32 R42, R42, 0x40, RZ ;  /* 0x000000402a2a7824 */ /* 0x000fe200078e00ff */
[-C--:B------:R-:W-:Y:S01]  /*13150*/  ISETP.GE.AND P4, PT, R20, R19.reuse, PT ;  /* 0x000000131400720c */ /* 0x080fe20003f86270 */
[----:B------:R-:W-:Y:S01]  /*13160*/  IMAD R180, R37, 0x10, R39 ;  /* 0x0000001025b47824 */ /* 0x000fe200078e0227 */
[----:B------:R-:W-:Y:S01]  /*13170*/  ISETP.GE.AND P3, PT, R18, R19, PT ;  /* 0x000000131200720c */ /* 0x000fe20003f66270 */
[----:B------:R-:W1:Y:S01]  /*13180*/  @!P0 LDC.64 R4, c[0x0][0x248] ;  /* 0x00009200ff048b82 */ /* 0x000e620000000a00 */
[----:B------:R-:W-:Y:S01]  /*13190*/  LOP3.LUT R42, R42, 0xfffffe00, RZ, 0xc0, !PT ;  /* 0xfffffe002a2a7812 */ /* 0x000fe200078ec0ff */
[----:B------:R-:W-:-:S02]  /*131a0*/  @!P2 IMAD.MOV.U32 R2, RZ, RZ, R245 ;  /* 0x000000ffff02a224 */ /* 0x000fc400078e00f5 */
[----:B------:R-:W-:Y:S02]  /*131b0*/  @!P2 IMAD.MOV.U32 R3, RZ, RZ, R244 ;  /* 0x000000ffff03a224 */ /* 0x000fe400078e00f4 */
[----:B------:R-:W-:Y:S02]  /*131c0*/  IMAD R241, R37, 0x400, R42 ;  /* 0x0000040025f17824 */ /* 0x000fe400078e022a */
[----:B------:R-:W2:Y:S01]  /*131d0*/  @!P6 LDC.64 R10, c[0x0][0x248] ;  /* 0x00009200ff0aeb82 */ /* 0x000ea20000000a00 */
[----:B------:R-:W-:Y:S01]  /*131e0*/  @!PT LDS RZ, [RZ] ;  /* 0x00000000fffff984 */ /* 0x000fe20000000800 */
[----:B------:R-:W-:Y:S01]  /*131f0*/  @!PT LDS RZ, [RZ] ;  /* 0x00000000fffff984 */ /* 0x000fe20000000800 */
[----:B------:R-:W-:Y:S01]  /*13200*/  @!PT LDS RZ, [RZ] ;  /* 0x00000000fffff984 */ /* 0x000fe20000000800 */
[----:B------:R3:W-:Y:S01]  /*13210*/  @!P2 LDGSTS.E.BYPASS.LTC128B.128 [R250+0x2000], desc[UR6][R2.64] ;  /* 0x0200000002faafae */ /* 0x0007e2000b901d46 */
[----:B------:R-:W-:-:S04]  /*13220*/  @!P1 LEA R6, P2, R46, R245, 0x1 ;  /* 0x000000f52e069211 */ /* 0x000fc800078408ff */
[----:B------:R-:W-:Y:S02]  /*13230*/  @!P1 LEA.HI.X R7, R46, R244, R45, 0x1, P2 ;  /* 0x000000f42e079211 */ /* 0x000fe400010f0c2d */
[----:B------:R-:W4:Y:S01]  /*13240*/  @!P4 LDC.64 R8, c[0x0][0x248] ;  /* 0x00009200ff08cb82 */ /* 0x000f220000000a00 */
[----:B------:R-:W-:Y:S02]  /*13250*/  ISETP.GE.AND P2, PT, R12, R19, PT ;  /* 0x000000130c00720c */ /* 0x000fe40003f46270 */
        /* <DEDUP_REMOVED lines=20> */
[----:B------:R4:W-:Y:S01]  /*133a0*/  @!P5 LDGSTS.E.BYPASS.LTC128B.128 [R250+0x4000], desc[UR6][R10.64] ;  /* 0x040000000afadfae */ /* 0x0009e2000b901d46 */
[----:B------:R-:W-:Y:S01]  /*133b0*/  ISETP.GE.AND P5, PT, R23, R19, PT ;  /* 0x000000131700720c */ /* 0x000fe20003fa6270 */
[----:B--2---:R-:W-:Y:S02]  /*133c0*/  @!P2 IMAD R5, R5, 0xe0, RZ ;  /* 0x000000e00505a824 */ /* 0x004fe400078e02ff */
[----:B---3--:R-:W-:Y:S02]  /*133d0*/  @!P3 IMAD R7, R7, 0xc0, RZ ;  /* 0x000000c00707b824 */ /* 0x008fe400078e02ff */
[----:B----4-:R-:W-:Y:S02]  /*133e0*/  @!P4 IMAD.MOV.U32 R10, RZ, RZ, R245 ;  /* 0x000000ffff0ac224 */ /* 0x010fe400078e00f5 */
[----:B------:R-:W-:-:S02]  /*133f0*/  @!P4 IMAD.MOV.U32 R11, RZ, RZ, R244 ;  /* 0x000000ffff0bc224 */ /* 0x000fc400078e00f4 */
        /* <DEDUP_REMOVED lines=57> */
[----:B----4-:R-:W-:-:S03]  /*13790*/  @!P6 IMAD.WIDE.U32 R14, R6, 0x1a0, R14 ;  /* 0x000001a0060ee825 */ /* 0x010fc600078e000e */
[----:B------:R-:W-:Y:S01]  /*137a0*/  @!P3 IADD3 R11, R9, R11, RZ ;  /* 0x0000000b090bb210 */ /* 0x000fe20007ffe0ff */
[----:B------:R-:W-:Y:S02]  /*137b0*/  @!P6 IMAD R7, R7, 0x1a0, RZ ;  /* 0x000001a00707e824 */ /* 0x000fe400078e02ff */
[----:B--2---:R-:W-:Y:S02]  /*137c0*/  @!P2 IMAD.WIDE.U32 R16, R4, 0x1c0, R16 ;  /* 0x000001c00410a825 */ /* 0x004fe400078e0010 */
[----:B------:R1:W-:Y:S01]  /*137d0*/  @!P3 LDGSTS.E.BYPASS.LTC128B.128 [R250+0x8000], desc[UR6][R10.64] ;  /* 0x080000000afabfae */ /* 0x0003e2000b901d46 */
[----:B------:R-:W-:Y:S01]  /*137e0*/  ISETP.GE.AND P3, PT, R148, R19, PT ;  /* 0x000000139400720c */ /* 0x000fe20003f66270 */
[----:B------:R-:W-:Y:S01]  /*137f0*/  @!P2 IMAD R5, R5, 0x1c0, RZ ;  /* 0x000001c00505a824 */ /* 0x000fe200078e02ff */
[----:B------:R-:W2:Y:S01]  /*13800*/  @!P4 LDC.64 R8, c[0x0][0x250] ;  /* 0x00009400ff08cb82 */ /* 0x000ea20000000a00 */
[----:B---3--:R-:W-:Y:S02]  /*13810*/  @!P1 IMAD R3, R3, 0x1e0, RZ ;  /* 0x000001e003039824 */ /* 0x008fe400078e02ff */
[----:B-----5:R-:W-:-:S02]  /*13820*/  @!P1 IMAD.MOV.U32 R32, RZ, RZ, R245 ;  /* 0x000000ffff209224 */ /* 0x020fc400078e00f5 */
[----:B------:R-:W-:Y:S02]  /*13830*/  @!P1 IMAD.MOV.U32 R33, RZ, RZ, R244 ;  /* 0x000000ffff219224 */ /* 0x000fe400078e00f4 */
[----:B------:R-:W-:Y:S02]  /*13840*/  @!P6 IMAD.IADD R15, R7, 0x1, R15 ;  /* 0x00000001070fe824 */ /* 0x000fe400078e020f */
[----:B------:R-:W-:Y:S01]  /*13850*/  @!P1 IMAD.WIDE.U32 R32, R2, 0x1e0, R32 ;  /* 0x000001e002209825 */ /* 0x000fe200078e0020 */
[----:B------:R-:W3:Y:S02]  /*13860*/  @!P0 LDC.64 R6, c[0x0][0x250] ;  /* 0x00009400ff068b82 */ /* 0x000ee40000000a00 */
[----:B------:R4:W-:Y:S01]  /*13870*/  @!P6 LDGSTS.E.BYPASS.LTC128B.128 [R250+0x8800], desc[UR6][R14.64] ;  /* 0x088000000efaefae */ /* 0x0009e2000b901d46 */
[----:B------:R-:W-:Y:S01]  /*13880*/  @!P2 IMAD.IADD R17, R5, 0x1, R17 ;  /* 0x000000010511a824 */ /* 0x000fe200078e0211 */
[----:B------:R-:W-:Y:S01]  /*13890*/  ISETP.GE.AND P6, PT, R24, R19, PT ;  /* 0x000000131800720c */ /* 0x000fe20003fc6270 */
[----:B------:R-:W-:-:S02]  /*138a0*/  @!P1 IMAD.IADD R33, R3, 0x1, R33 ;  /* 0x0000000103219824 */ /* 0x000fc400078e0221 */
[----:B------:R-:W-:Y:S01]  /*138b0*/  @!P3 IMAD.MOV.U32 R2, RZ, RZ, R247 ;  /* 0x000000ffff02b224 */ /* 0x000fe200078e00f7 */
[----:B------:R-:W-:Y:S01]  /*138c0*/  @!P2 LDGSTS.E.BYPASS.LTC128B.128 [R250+0x9000], desc[UR6][R16.64] ;  /* 0x0900000010faafae */ /* 0x000fe2000b901d46 */
[--C-:B------:R-:W-:Y:S02]  /*138d0*/  @!P3 IMAD.MOV.U32 R3, RZ, RZ, R246.reuse ;  /* 0x000000ffff03b224 */ /* 0x100fe400078e00f6 */
[----:B------:R-:W-:Y:S01]  /*138e0*/  IMAD.SHL.U32 R148, R148, 0x8, RZ ;  /* 0x0000000894947824 */ /* 0x000fe200078e00ff */
[----:B------:R-:W-:Y:S01]  /*138f0*/  @!P1 LDGSTS.E.BYPASS.LTC128B.128 [R250+0x9800], desc[UR6][R32.64] ;  /* 0x0980000020fa9fae */ /* 0x000fe2000b901d46 */
[----:B------:R-:W-:Y:S01]  /*13900*/  ISETP.GE.AND P1, PT, R0, R19, PT ;  /* 0x000000130000720c */ /* 0x000fe20003f26270 */
[----:B--2---:R-:W-:Y:S02]  /*13910*/  @!P4 IMAD R9, R9, 0xa0, RZ ;  /* 0x000000a00909c824 */ /* 0x004fe400078e02ff */
[----:B------:R-:W0:Y:S01]  /*13920*/  LDGDEPBAR ;  /* 0x00000000000079af */ /* 0x000e220000000000 */
[----:B------:R-:W2:Y:S01]  /*13930*/  @!P6 LDC.64 R4, c[0x0][0x250] ;  /* 0x00009400ff04eb82 */ /* 0x000ea20000000a00 */
[----:B------:R-:W-:-:S08]  /*13940*/  @!P6 IMAD.MOV.U32 R13, RZ, RZ, R246 ;  /* 0x000000ffff0de224 */ /* 0x000fd000078e00f6 */
[----:B-1----:R-:W-:-:S04]  /*13950*/  @!P1 LEA R10, P2, R48, R247, 0x1 ;  /* 0x000000f7300a9211 */ /* 0x002fc800078408ff */
[----:B------:R-:W-:Y:S02]  /*13960*/  @!P1 LEA.HI.X R11, R48, R246, R47, 0x1, P2 ;  /* 0x000000f6300b9211 */ /* 0x000fe400010f0c2f */
[----:B------:R-:W-:Y:S01]  /*13970*/  ISETP.GE.AND P2, PT, R12, R19, PT ;  /* 0x000000130c00720c */ /* 0x000fe20003f46270 */
[----:B------:R-:W-:Y:S01]  /*13980*/  @!P6 IMAD.MOV.U32 R12, RZ, RZ, R247 ;  /* 0x000000ffff0ce224 */ /* 0x000fe200078e00f7 */
[----:B------:R-:W-:-:S04]  /*13990*/  DEPBAR.LE SB0, 0x0 ;  /* 0x000080000000791a */ /* 0x000fc80000000000 */
[----:B------:R-:W-:Y:S01]  /*139a0*/  BAR.SYNC.DEFER_BLOCKING 0x0 ;  /* 0x0000000000007b1d */ /* 0x000fe20000010000 */
[----:B--2---:R-:W-:-:S04]  /*139b0*/  @!P6 IMAD.WIDE.U32 R12, R4, 0x60, R12 ;  /* 0x00000060040ce825 */ /* 0x004fc800078e000c */
[----:B------:R-:W-:-:S04]  /*139c0*/  @!P6 IMAD R0, R5, 0x60, RZ ;  /* 0x000000600500e824 */ /* 0x000fc800078e02ff */
[----:B------:R-:W-:Y:S01]  /*139d0*/  @!P6 IMAD.IADD R13, R0, 0x1, R13 ;  /* 0x00000001000de824 */ /* 0x000fe200078e020d */
[----:B------:R-:W-:-:S04]  /*139e0*/  SHF.R.S32.HI R0, RZ, 0x4, R56 ;  /* 0x00000004ff007819 */ /* 0x000fc80000011438 */
[----:B------:R-:W-:-:S04]  /*139f0*/  LEA.HI R56, R56, R0, RZ, 0x1 ;  /* 0x0000000038387211 */ /* 0x000fc800078f08ff */
[----:B------:R-:W-:-:S05]  /*13a00*/  LOP3.LUT R56, R56, 0xfffffffe, RZ, 0xc0, !PT ;  /* 0xfffffffe38387812 */ /* 0x000fca00078ec0ff */
[----:B------:R-:W-:Y:S01]  /*13a10*/  IMAD.IADD R0, R0, 0x1, -R56 ;  /* 0x0000000100007824 */ /* 0x000fe200078e0a38 */
[----:B------:R-:W-:Y:S03]  /*13a20*/  @P3 STS.128 [R250+0xa000], RZ ;  /* 0x00a000fffa003388 */ /* 0x000fe60000000c00 */
[----:B----4-:R-:W-:Y:S01]  /*13a30*/  IMAD.SHL.U32 R14, R0, 0x8, RZ ;  /* 0x00000008000e7824 */ /* 0x010fe200078e00ff */
        /* <DEDUP_REMOVED lines=13> */
[----:B---3--:R-:W-:Y:S01]  /*13b10*/  @!P0 LEA R10, P1, R6, R247, 0x6 ;  /* 0x000000f7060a8211 */ /* 0x008fe200078230ff */
        /* <DEDUP_REMOVED lines=102> */
[----:B------:R-:W-:Y:S02]  /*14180*/  @!P5 IMAD.IADD R17, R0, 0x1, R17 ;  /* 0x000000010011d824 */ /* 0x000fe400078e0211 */
[----:B-----5:R-:W-:Y:S01]  /*14190*/  @!P4 IMAD.MOV.U32 R12, RZ, RZ, R247 ;  /* 0x000000ffff0cc224 */ /* 0x020fe200078e00f7 */
[----:B------:R-:W-:Y:S01]  /*141a0*/  @!PT LDS RZ, [RZ] ;  /* 0x00000000fffff984 */ /* 0x000fe20000000800 */
[----:B------:R-:W-:Y:S01]  /*141b0*/  @!PT LDS RZ, [RZ] ;  /* 0x00000000fffff984 */ /* 0x000fe20000000800 */
[----:B------:R-:W-:Y:S01]  /*141c0*/  @!PT LDS RZ, [RZ] ;  /* 0x00000000fffff984 */ /* 0x000fe20000000800 */
[----:B------:R3:W-:Y:S01]  /*141d0*/  @!P0 LDGSTS.E.BYPASS.LTC128B.128 [R250+0xf000], desc[UR6][R14.64] ;  /* 0x0f0000000efa8fae */ /* 0x0007e2000b901d46 */
[----:B------:R-:W-:Y:S02]  /*141e0*/  @!P4 IMAD.MOV.U32 R13, RZ, RZ, R246 ;  /* 0x000000ffff0dc224 */ /* 0x000fe400078e00f6 */
[C---:B------:R-:W-:Y:S01]  /*141f0*/  IMAD.IADD R241, R3.reuse, 0x1, R241 ;  /* 0x0000000103f17824 */ /* 0x040fe200078e02f1 */
[----:B------:R-:W4:Y:S01]  /*14200*/  @!P1 LDC.64 R6, c[0x0][0x250] ;  /* 0x00009400ff069b82 */ /* 0x000f220000000a00 */
[----:B------:R-:W-:Y:S01]  /*14210*/  @P5 STS.128 [R250+0xf800], RZ ;  /* 0x00f800fffa005388 */ /* 0x000fe20000000c00 */
[----:B------:R-:W-:Y:S01]  /*14220*/  IMAD.MOV.U32 R0, RZ, RZ, 0x20 ;  /* 0x00000020ff007424 */ /* 0x000fe200078e00ff */
[----:B------:R-:W-:Y:S01]  /*14230*/  LOP3.LUT R3, R3, R42, RZ, 0xfc, !PT ;  /* 0x0000002a03037212 */ /* 0x000fe200078efcff */
[----:B------:R-:W-:Y:S01]  /*14240*/  VIADD R2, R240, 0x2000 ;  /* 0x00002000f0027836 */ /* 0x000fe20000000000 */
[----:B------:R-:W-:Y:S01]  /*14250*/  @!PT LDS RZ, [RZ] ;  /* 0x00000000fffff984 */ /* 0x000fe20000000800 */
[----:B------:R-:W-:Y:S01]  /*14260*/  @!PT LDS RZ, [RZ] ;  /* 0x00000000fffff984 */ /* 0x000fe20000000800 */
[----:B------:R-:W-:Y:S01]  /*14270*/  @!PT LDS RZ, [RZ] ;  /* 0x00000000fffff984 */ /* 0x000fe20000000800 */
[----:B------:R-:W-:Y:S01]  /*14280*/  @!P5 LDGSTS.E.BYPASS.LTC128B.128 [R250+0xf800], desc[UR6][R16.64] ;  /* 0x0f80000010fadfae */ /* 0x000fe2000b901d46 */
[----:B------:R-:W-:Y:S01]  /*14290*/  LEA R241, R241, UR4, 0x1 ;  /* 0x00000004f1f17c11 */ /* 0x000fe2000f8e08ff */
[----:B-1----:R-:W-:-:S02]  /*142a0*/  @!P4 IMAD.WIDE.U32 R12, R8, 0x180, R12 ;  /* 0x00000180080cc825 */ /* 0x002fc400078e000c */
[----:B------:R-:W-:Y:S02]  /*142b0*/  @P4 STS.128 [R250+0x10000], RZ ;  /* 0x010000fffa004388 */ /* 0x000fe40000000c00 */
[----:B------:R-:W-:Y:S02]  /*142c0*/  @!P4 IMAD R9, R9, 0x180, RZ ;  /* 0x000001800909c824 */ /* 0x000fe400078e02ff */
[----:B------:R-:W-:Y:S02]  /*142d0*/  IMAD R60, R167, 0x2, R241 ;  /* 0x00000002a73c7824 */ /* 0x000fe400078e02f1 */
[----:B------:R-:W-:Y:S02]  /*142e0*/  @!P4 IMAD.IADD R13, R9, 0x1, R13 ;  /* 0x00000001090dc824 */ /* 0x000fe400078e020d */
[----:B--2---:R-:W-:-:S03]  /*142f0*/  @!P2 IMAD R11, R11, 0x1c0, RZ ;  /* 0x000001c00b0ba824 */ /* 0x004fc600078e02ff */
        /* <DEDUP_REMOVED lines=16> */
[----:B------:R-:W-:-:S03]  /*14400*/  @!P2 IMAD.WIDE.U32 R4, R10, 0x1c0, R4 ;  /* 0x000001c00a04a825 */ /* 0x000fc600078e0004 */
[----:B------:R-:W-:Y:S01]  /*14410*/  @P2 STS.128 [R250+0x11000], RZ ;  /* 0x011000fffa002388 */ /* 0x000fe20000000c00 */
[----:B------:R-:W-:Y:S01]  /*14420*/  @!P2 IMAD.IADD R5, R11, 0x1, R5 ;  /* 0x000000010b05a824 */ /* 0x000fe200078e0205 */
[----:B-1----:R-:W-:Y:S01]  /*14430*/  @!P1 MOV R12, R247 ;  /* 0x000000f7000c9202 */ /* 0x002fe20000000f00 */
[----:B------:R-:W-:-:S03]  /*14440*/  @!P1 IMAD.MOV.U32 R13, RZ, RZ, R246 ;  /* 0x000000ffff0d9224 */ /* 0x000fc600078e00f6 */
        /* <DEDUP_REMOVED lines=11> */
[----:B------:R-:W-:-:S03]  /*14500*/  R2P PR, R41, 0x6 ;  /* 0x0000000629007804 */ /* 0x000fc60000000000 */
[----:B--2---:R-:W-:Y:S02]  /*14510*/  LDSM.16.M88.4 R8, [R241] ;  /* 0x00000000f108783b */ /* 0x004fe40000000200 */
[----:B------:R-:W-:Y:S01]  /*14520*/  SEL R239, R0, 0xffffffe0, !P1 ;  /* 0xffffffe000ef7807 */ /* 0x000fe20004800000 */
[----:B------:R-:W-:Y:S01]  /*14530*/  IMAD R0, R166, 0x2, R241 ;  /* 0x00000002a6007824 */ /* 0x000fe200078e02f1 */
[----:B------:R-:W2:Y:S03]  /*14540*/  LDSM.16.M88.4 R32, [R240+0x2000] ;  /* 0x00200000f020783b */ /* 0x000ea60000000200 */
[----:B------:R-:W-:Y:S01]  /*14550*/  IMAD.IADD R164, R240, 0x1, R239 ;  /* 0x00000001f0a47824 */ /* 0x000fe200078e02ef */
[----:B------:R-:W-:Y:S01]  /*14560*/  LDSM.16.M88.4 R24, [R60] ;  /* 0x000000003c18783b */ /* 0x000fe20000000200 */
[----:B------:R-:W-:Y:S02]  /*14570*/  IMAD R237, R167, 0x2, R0 ;  /* 0x00000002a7ed7824 */ /* 0x000fe400078e0200 */
[----:B------:R-:W-:Y:S01]  /*14580*/  @P2 VIADD R238, R2, 0xffffffc0 ;  /* 0xffffffc002ee2836 */ /* 0x000fe20000000000 */
[----:B------:R-:W-:Y:S01]  /*14590*/  LDSM.16.M88.4 R16, [R164+0x2000] ;  /* 0x00200000a410783b */ /* 0x000fe20000000200 */
[----:B------:R-:W-:-:S02]  /*145a0*/  SHF.R.S32.HI R2, RZ, 0x1f, R38 ;  /* 0x0000001fff027819 */ /* 0x000fc40000011426 */
[----:B------:R-:W-:Y:S01]  /*145b0*/  IMAD.IADD R232, R239, 0x1, R238 ;  /* 0x00000001efe87824 */ /* 0x000fe200078e02ee */
[----:B------:R-:W3:Y:S01]  /*145c0*/  LDSM.16.M88.4 R64, [R240+0x2800] ;  /* 0x00280000f040783b */ /* 0x000ee20000000200 */
[----:B------:R-:W-:Y:S01]  /*145d0*/  LEA.HI R38, R2, R38, RZ, 0x2 ;  /* 0x0000002602267211 */ /* 0x000fe200078f10ff */
[----:B------:R-:W-:Y:S02]  /*145e0*/  IMAD.SHL.U32 R2, R36, 0x2, RZ ;  /* 0x0000000224027824 */ /* 0x000fe400078e00ff */
[----:B------:R-:W-:Y:S01]  /*145f0*/  LDSM.16.M88.4 R44, [R238] ;  /* 0x00000000ee2c783b */ /* 0x000fe20000000200 */
[----:B------:R-:W-:Y:S02]  /*14600*/  SHF.R.S32.HI R38, RZ, 0x2, R38 ;  /* 0x00000002ff267819 */ /* 0x000fe40000011426 */
[----:B------:R-:W-:Y:S01]  /*14610*/  LOP3.LUT R2, R2, 0x6, RZ, 0xc0, !PT ;  /* 0x0000000602027812 */ /* 0x000fe200078ec0ff */
[----:B-1----:R-:W-:Y:S01]  /*14620*/  LDSM.16.M88.4 R12, [R0] ;  /* 0x00000000000c783b */ /* 0x002fe20000000200 */
[----:B------:R-:W-:-:S03]  /*14630*/  IADD3 R180, R180, 0x1, R38 ;  /* 0x00000001b4b47810 */ /* 0x000fc60007ffe026 */
[----:B------:R-:W1:Y:S01]  /*14640*/  LDSM.16.M88.4 R28, [R164+0x2800] ;  /* 0x00280000a41c783b */ /* 0x000e620000000200 */
[----:B------:R-:W-:Y:S01]  /*14650*/  IADD3 R180, R40, R180, -R242 ;  /* 0x000000b428b47210 */ /* 0x000fe20007ffe8f2 */
[----:B------:R-:W-:Y:S02]  /*14660*/  VIADD R2, R2, UR5 ;  /* 0x0000000502027c36 */ /* 0x000fe40008000000 */
[----:B------:R-:W-:Y:S02]  /*14670*/  LDSM.16.M88.4 R4, [R237] ;  /* 0x00000000ed04783b */ /* 0x000fe40000000200 */
[----:B------:R-:W-:Y:S02]  /*14680*/  VIADD R180, R180, UR8 ;  /* 0x00000008b4b47c36 */ /* 0x000fe40008000000 */
[----:B------:R-:W-:Y:S03]  /*14690*/  LDSM.16.M88.4 R52, [R232] ;  /* 0x00000000e834783b */ /* 0x000fe60000000200 */
[C---:B------:R-:W-:Y:S01]  /*146a0*/  VIMNMX R181, R180.reuse, R40, PT ;  /* 0x00000028b4b57248 */ /* 0x040fe20003fe0100 */
[----:B------:R-:W4:Y:S01]  /*146b0*/  LDSM.16.M88.4 R20, [R240+0x3000] ;  /* 0x00300000f014783b */ /* 0x000f220000000200 */
[----:B------:R-:W-:Y:S01]  /*146c0*/  VIADDMNMX R180, R180, 0x8, R40, PT ;  /* 0x00000008b4b47846 */ /* 0x000fe20003800128 */
[----:B--2---:R-:W-:Y:S02]  /*146d0*/  HMMA.16816.F32 R56, R8, R32, RZ ;  /* 0x000000200838723c */ /* 0x004fe400000018ff */
[----:B------:R-:W-:Y:S01]  /*146e0*/  LDSM.16.M88.4 R48, [R164+0x3000] ;  /* 0x00300000a430783b */ /* 0x000fe20000000200 */
[----:B------:R-:W-:-:S03]  /*146f0*/  ISETP.GE.AND P1, PT, R2, R180, PT ;  /* 0x000000b40200720c */ /* 0x000fc60003f26270 */
[----:B------:R-:W-:Y:S01]  /*14700*/  LDSM.16.M88.4 R76, [R232+0x800] ;  /* 0x00080000e84c783b */ /* 0x000fe20000000200 */
[C---:B------:R-:W-:Y:S03]  /*14710*/  HMMA.16816.F32 R32, R8.reuse, R34, RZ ;  /* 0x000000220820723c */ /* 0x040fe600000018ff */
[----:B------:R-:W-:Y:S03]  /*14720*/  LDSM.16.M88.4 R72, [R238+0x1000] ;  /* 0x00100000ee48783b */ /* 0x000fe60000000200 */
[C---:B---3--:R-:W-:Y:S01]  /*14730*/  HMMA.16816.F32 R68, R8.reuse, R64, RZ ;  /* 0x000000400844723c */ /* 0x048fe200000018ff */
[----:B------:R-:W-:Y:S04]  /*14740*/  LDSM.16.M88.4 R84, [R238+0x4800] ;  /* 0x00480000ee54783b */ /* 0x000fe80000000200 */
[----:B------:R-:W0:Y:S01]  /*14750*/  LDGDEPBAR ;  /* 0x00000000000079af */ /* 0x000e220000000000 */
[----:B------:R-:W-:Y:S06]  /*14760*/  HMMA.16816.F32 R64, R8, R66, RZ ;  /* 0x000000420840723c */ /* 0x000fec00000018ff */
[C---:B------:R-:W-:Y:S06]  /*14770*/  HMMA.16816.F32 R56, R24.reuse, R16, R56 ;  /* 0x000000101838723c */ /* 0x040fec0000001838 */
[C---:B------:R-:W-:Y:S01]  /*14780*/  HMMA.16816.F32 R32, R24.reuse, R18, R32 ;  /* 0x000000121820723c */ /* 0x040fe20000001820 */
[----:B------:R-:W2:Y:S05]  /*14790*/  LDSM.16.M88.4 R16, [R238+0x800] ;  /* 0x00080000ee10783b */ /* 0x000eaa0000000200 */
[C---:B-1----:R-:W-:Y:S06]  /*147a0*/  HMMA.16816.F32 R68, R24.reuse, R28, R68 ;  /* 0x0000001c1844723c */ /* 0x042fec0000001844 */
[----:B------:R-:W-:Y:S01]  /*147b0*/  HMMA.16816.F32 R64, R24, R30, R64 ;  /* 0x0000001e1840723c */ /* 0x000fe20000001840 */
[----:B------:R-:W1:Y:S05]  /*147c0*/  LDSM.16.M88.4 R28, [R240+0x3800] ;  /* 0x00380000f01c783b */ /* 0x000e6a0000000200 */
[C---:B------:R-:W-:Y:S06]  /*147d0*/  HMMA.16816.F32 R56, R12.reuse, R44, R56 ;  /* 0x0000002c0c38723c */ /* 0x040fec0000001838 */
[----:B------:R-:W-:Y:S06]  /*147e0*/  HMMA.16816.F32 R32, R12, R46, R32 ;  /* 0x0000002e0c20723c */ /* 0x000fec0000001820 */
[C---:B----4-:R-:W-:Y:S06]  /*147f0*/  HMMA.16816.F32 R44, R8.reuse, R20, RZ ;  /* 0x00000014082c723c */ /* 0x050fec00000018ff */
[----:B------:R-:W-:Y:S06]  /*14800*/  HMMA.16816.F32 R20, R8, R22, RZ ;  /* 0x000000160814723c */ /* 0x000fec00000018ff */
[----:B--2---:R-:W-:Y:S06]  /*14810*/  HMMA.16816.F32 R68, R12, R16, R68 ;  /* 0x000000100c44723c */ /* 0x004fec0000001844 */
[----:B------:R-:W-:Y:S06]  /*14820*/  HMMA.16816.F32 R32, R4, R54, R32 ;  /* 0x000000360420723c */ /* 0x000fec0000001820 */
[----:B------:R-:W-:Y:S01]  /*14830*/  HMMA.16816.F32 R64, R12, R18, R64 ;  /* 0x000000120c40723c */ /* 0x000fe20000001840 */
[----:B------:R-:W2:Y:S05]  /*14840*/  LDSM.16.M88.4 R16, [R164+0x3800] ;  /* 0x00380000a410783b */ /* 0x000eaa0000000200 */
[C---:B------:R-:W-:Y:S06]  /*14850*/  HMMA.16816.F32 R44, R24.reuse, R48, R44 ;  /* 0x00000030182c723c */ /* 0x040fec000000182c */
[----:B------:R-:W-:Y:S06]  /*14860*/  HMMA.16816.F32 R20, R24, R50, R20 ;  /* 0x000000321814723c */ /* 0x000fec0000001814 */
[----:B------:R-:W-:Y:S01]  /*14870*/  FMUL.FTZ R32, R32, UR9 ;  /* 0x0000000920207c20 */ /* 0x000fe20008410000 */
[----:B------:R-:W-:Y:S01]  /*14880*/  FMUL.FTZ R33, R33, UR9 ;  /* 0x0000000921217c20 */ /* 0x000fe20008410000 */
[----:B------:R-:W-:Y:S01]  /*14890*/  FMUL.FTZ R34, R34, UR9 ;  /* 0x0000000922227c20 */ /* 0x000fe20008410000 */
[----:B------:R-:W-:Y:S01]  /*148a0*/  FMUL.FTZ R118, R35, UR9 ;  /* 0x0000000923767c20 */ /* 0x000fe20008410000 */
[----:B------:R-:W-:Y:S01]  /*148b0*/  MUFU.TANH R100, R32 ;  /* 0x0000002000647308 */ /* 0x000fe20000002400 */
[----:B------:R-:W-:Y:S01]  /*148c0*/  HMMA.16816.F32 R56, R4, R52, R56 ;  /* 0x000000340438723c */ /* 0x000fe20000001838 */
[----:B------:R-:W3:Y:S05]  /*148d0*/  LDSM.16.M88.4 R52, [R232+0x1000] ;  /* 0x00100000e834783b */ /* 0x000eea0000000200 */
[----:B-1----:R-:W-:Y:S01]  /*148e0*/  HMMA.16816.F32 R48, R8, R28, RZ ;  /* 0x0000001c0830723c */ /* 0x002fe200000018ff */
[----:B------:R-:W-:Y:S05]  /*148f0*/  MUFU.TANH R99, R33 ;  /* 0x0000002100637308 */ /* 0x000fea0000002400 */
[----:B------:R-:W-:Y:S03]  /*14900*/  HMMA.16816.F32 R68, R4, R76, R68 ;  /* 0x0000004c0444723c */ /* 0x000fe60000001844 */
[----:B------:R1:W-:Y:S03]  /*14910*/  MUFU.TANH R119, R34 ;  /* 0x0000002200777308 */ /* 0x0003e60000002400 */
[----:B------:R-:W-:Y:S05]  /*14920*/  HMMA.16816.F32 R28, R8, R30, RZ ;  /* 0x0000001e081c723c */ /* 0x000fea00000018ff */
[----:B------:R-:W-:Y:S01]  /*14930*/  MUFU.TANH R118, R118 ;  /* 0x0000007600767308 */ /* 0x000fe20000002400 */
[----:B------:R-:W-:Y:S01]  /*14940*/  HMMA.16816.F32 R64, R4, R78, R64 ;  /* 0x0000004e0440723c */ /* 0x000fe20000001840 */
[----:B------:R-:W4:Y:S01]  /*14950*/  LDSM.16.M88.4 R76, [R238+0x1800] ;  /* 0x00180000ee4c783b */ /* 0x000f220000000200 */
[----:B------:R-:W-:Y:S01]  /*14960*/  FMUL.FTZ R59, R59, UR9 ;  /* 0x000000093b3b7c20 */ /* 0x000fe20008410000 */
[----:B------:R-:W-:Y:S01]  /*14970*/  FMUL.FTZ R58, R58, UR9 ;  /* 0x000000093a3a7c20 */ /* 0x000fe20008410000 */
[----:B------:R-:W-:-:S02]  /*14980*/  FMUL.FTZ R57, R57, UR9 ;  /* 0x0000000939397c20 */ /* 0x000fc40008410000 */
[C---:B------:R-:W-:Y:S01]  /*14990*/  HMMA.16816.F32 R44, R12.reuse, R72, R44 ;  /* 0x000000480c2c723c */ /* 0x040fe2000000182c */
[----:B------:R-:W-:Y:S01]  /*149a0*/  MUFU.TANH R120, R59 ;  /* 0x0000003b00787308 */ /* 0x000fe20000002400 */
[----:B-1----:R-:W1:Y:S04]  /*149b0*/  LDSM.16.M88.4 R32, [R240+0x4000] ;  /* 0x00400000f020783b */ /* 0x002e680000000200 */
[----:B------:R-:W-:Y:S01]  /*149c0*/  HMMA.16816.F32 R20, R12, R74, R20 ;  /* 0x0000004a0c14723c */ /* 0x000fe20000001814 */
[----:B------:R-:W5:Y:S01]  /*149d0*/  LDSM.16.M88.4 R72, [R164+0x4000] ;  /* 0x00400000a448783b */ /* 0x000f620000000200 */
[----:B------:R-:W-:Y:S01]  /*149e0*/  FMUL.FTZ R68, R68, UR9 ;  /* 0x0000000944447c20 */ /* 0x000fe20008410000 */
[----:B------:R-:W-:Y:S01]  /*149f0*/  FMUL.FTZ R69, R69, UR9 ;  /* 0x0000000945457c20 */ /* 0x000fe20008410000 */
[----:B------:R-:W-:Y:S01]  /*14a00*/  FMUL.FTZ R70, R70, UR9 ;  /* 0x0000000946467c20 */ /* 0x000fe20008410000 */
[----:B------:R-:W-:Y:S01]  /*14a10*/  FMUL.FTZ R71, R71, UR9 ;  /* 0x0000000947477c20 */ /* 0x000fe20008410000 */
[C---:B--2---:R-:W-:Y:S01]  /*14a20*/  HMMA.16816.F32 R48, R24.reuse, R16, R48 ;  /* 0x000000101830723c */ /* 0x044fe20000001830 */
[----:B------:R-:W-:Y:S05]  /*14a30*/  MUFU.TANH R98, R68 ;  /* 0x0000004400627308 */ /* 0x000fea0000002400 */
[----:B------:R-:W-:Y:S01]  /*14a40*/  HMMA.16816.F32 R28, R24, R18, R28 ;  /* 0x00000012181c723c */ /* 0x000fe2000000181c */
[----:B------:R-:W-:Y:S01]  /*14a50*/  FMUL.FTZ R64, R64, UR9 ;  /* 0x0000000940407c20 */ /* 0x000fe20008410000 */
[----:B------:R-:W-:Y:S01]  /*14a60*/  FMUL.FTZ R65, R65, UR9 ;  /* 0x0000000941417c20 */ /* 0x000fe20008410000 */
[----:B------:R-:W-:Y:S01]  /*14a70*/  MUFU.TANH R97, R69 ;  /* 0x0000004500617308 */ /* 0x000fe20000002400 */
[----:B------:R-:W-:Y:S01]  /*14a80*/  FMUL.FTZ R66, R66, UR9 ;  /* 0x0000000942427c20 */ /* 0x000fe20008410000 */
[----:B------:R-:W-:Y:S01]  /*14a90*/  FMUL.FTZ R114, R67, UR9 ;  /* 0x0000000943727c20 */ /* 0x000fe20008410000 */
[C---:B---3--:R-:W-:Y:S05]  /*14aa0*/  HMMA.16816.F32 R44, R4.reuse, R52, R44 ;  /* 0x00000034042c723c */ /* 0x048fea000000182c */
[----:B------:R-:W-:Y:S01]  /*14ab0*/  MUFU.TANH R117, R70 ;  /* 0x0000004600757308 */ /* 0x000fe20000002400 */
[----:B------:R-:W-:Y:S01]  /*14ac0*/  HMMA.16816.F32 R20, R4, R54, R20 ;  /* 0x000000360414723c */ /* 0x000fe20000001814 */
[----:B------:R-:W2:Y:S05]  /*14ad0*/  LDSM.16.M88.4 R52, [R238+0x2000] ;  /* 0x00200000ee34783b */ /* 0x000eaa0000000200 */
[----:B----4-:R-:W-:Y:S01]  /*14ae0*/  HMMA.16816.F32 R48, R12, R76, R48 ;  /* 0x0000004c0c30723c */ /* 0x010fe20000001830 */
[----:B------:R3:W-:Y:S05]  /*14af0*/  MUFU.TANH R116, R71 ;  /* 0x0000004700747308 */ /* 0x0007ea0000002400 */
[C---:B-1----:R-:W-:Y:S03]  /*14b00*/  HMMA.16816.F32 R16, R8.reuse, R32, RZ ;  /* 0x000000200810723c */ /* 0x042fe600000018ff */
[----:B------:R-:W-:Y:S03]  /*14b10*/  MUFU.TANH R96, R64 ;  /* 0x0000004000607308 */ /* 0x000fe60000002400 */
[----:B------:R-:W-:Y:S01]  /*14b20*/  HMMA.16816.F32 R32, R8, R34, RZ ;  /* 0x000000220820723c */ /* 0x000fe200000018ff */
[----:B------:R-:W-:Y:S01]  /*14b30*/  FMUL.FTZ R44, R44, UR9 ;  /* 0x000000092c2c7c20 */ /* 0x000fe20008410000 */
[----:B------:R-:W-:Y:S01]  /*14b40*/  FMUL.FTZ R45, R45, UR9 ;  /* 0x000000092d2d7c20 */ /* 0x000fe20008410000 */
[----:B------:R-:W-:Y:S01]  /*14b50*/  FMUL.FTZ R46, R46, UR9 ;  /* 0x000000092e2e7c20 */ /* 0x000fe20008410000 */
[----:B------:R-:W-:Y:S01]  /*14b60*/  FMUL.FTZ R112, R47, UR9 ;  /* 0x000000092f707c20 */ /* 0x000fe20008410000 */
[----:B------:R-:W-:Y:S01]  /*14b70*/  MUFU.TANH R95, R65 ;  /* 0x00000041005f7308 */ /* 0x000fe20000002400 */
[----:B---3--:R-:W1:Y:S01]  /*14b80*/  LDSM.16.M88.4 R68, [R232+0x1800] ;  /* 0x00180000e844783b */ /* 0x008e620000000200 */
[----:B------:R-:W-:Y:S01]  /*14b90*/  HMMA.16816.F32 R28, R12, R78, R28 ;  /* 0x0000004e0c1c723c */ /* 0x000fe2000000181c */
[----:B------:R-:W-:Y:S01]  /*14ba0*/  FMUL.FTZ R20, R20, UR9 ;  /* 0x0000000914147c20 */ /* 0x000fe20008410000 */
[----:B------:R-:W-:Y:S01]  /*14bb0*/  FMUL.FTZ R21, R21, UR9 ;  /* 0x0000000915157c20 */ /* 0x000fe20008410000 */
[----:B------:R-:W3:Y:S01]  /*14bc0*/  LDSM.16.M88.4 R76, [R232+0x2000] ;  /* 0x00200000e84c783b */ /* 0x000ee20000000200 */
[----:B------:R-:W-:Y:S01]  /*14bd0*/  FMUL.FTZ R22, R22, UR9 ;  /* 0x0000000916167c20 */ /* 0x000fe20008410000 */
[----:B------:R-:W-:Y:S01]  /*14be0*/  FMUL.FTZ R110, R23, UR9 ;  /* 0x00000009176e7c20 */ /* 0x000fe20008410000 */
[----:B------:R4:W-:Y:S05]  /*14bf0*/  MUFU.TANH R115, R66 ;  /* 0x0000004200737308 */ /* 0x0009ea0000002400 */
[C---:B-----5:R-:W-:Y:S03]  /*14c00*/  HMMA.16816.F32 R16, R24.reuse, R72, R16 ;  /* 0x000000481810723c */ /* 0x060fe60000001810 */
[----:B------:R-:W-:Y:S03]  /*14c10*/  MUFU.TANH R94, R44 ;  /* 0x0000002c005e7308 */ /* 0x000fe60000002400 */
[----:B------:R-:W-:Y:S05]  /*14c20*/  HMMA.16816.F32 R32, R24, R74, R32 ;  /* 0x0000004a1820723c */ /* 0x000fea0000001820 */
[----:B------:R-:W-:Y:S01]  /*14c30*/  MUFU.TANH R93, R45 ;  /* 0x0000002d005d7308 */ /* 0x000fe20000002400 */
[----:B----4-:R-:W4:Y:S07]  /*14c40*/  LDSM.16.M88.4 R64, [R240+0x4800] ;  /* 0x00480000f040783b */ /* 0x010f2e0000000200 */
[----:B------:R5:W-:Y:S05]  /*14c50*/  MUFU.TANH R113, R46 ;  /* 0x0000002e00717308 */ /* 0x000bea0000002400 */
[----:B--2---:R-:W-:Y:S03]  /*14c60*/  HMMA.16816.F32 R16, R12, R52, R16 ;  /* 0x000000340c10723c */ /* 0x004fe60000001810 */
[----:B------:R-:W-:Y:S03]  /*14c70*/  MUFU.TANH R92, R20 ;  /* 0x00000014005c7308 */ /* 0x000fe60000002400 */
[C---:B-1----:R-:W-:Y:S05]  /*14c80*/  HMMA.16816.F32 R48, R4.reuse, R68, R48 ;  /* 0x000000440430723c */ /* 0x042fea0000001830 */
[----:B------:R-:W-:Y:S01]  /*14c90*/  MUFU.TANH R91, R21 ;  /* 0x00000015005b7308 */ /* 0x000fe20000002400 */
[----:B-----5:R-:W1:Y:S01]  /*14ca0*/  LDSM.16.M88.4 R44, [R164+0x4800] ;  /* 0x00480000a42c783b */ /* 0x020e620000000200 */
[----:B------:R-:W-:Y:S03]  /*14cb0*/  HMMA.16816.F32 R28, R4, R70, R28 ;  /* 0x00000046041c723c */ /* 0x000fe6000000181c */
[----:B------:R-:W-:Y:S03]  /*14cc0*/  LDSM.16.M88.4 R68, [R238+0x2800] ;  /* 0x00280000ee44783b */ /* 0x000fe60000000200 */
[----:B------:R2:W-:Y:S01]  /*14cd0*/  MUFU.TANH R111, R22 ;  /* 0x00000016006f7308 */ /* 0x0005e20000002400 */
[----:B------:R-:W-:Y:S01]  /*14ce0*/  HMMA.16816.F32 R32, R12, R54, R32 ;  /* 0x000000360c20723c */ /* 0x000fe20000001820 */
[----:B------:R-:W-:Y:S05]  /*14cf0*/  LDSM.16.M88.4 R52, [R232+0x2800] ;  /* 0x00280000e834783b */ /* 0x000fea0000000200 */
[----:B---3--:R-:W-:Y:S01]  /*14d00*/  HMMA.16816.F32 R16, R4, R76, R16 ;  /* 0x0000004c0410723c */ /* 0x008fe20000001810 */
[----:B------:R-:W3:Y:S03]  /*14d10*/  MUFU.TANH R101, R58 ;  /* 0x0000003a00657308 */ /* 0x000ee60000002400 */
[----:B------:R-:W-:Y:S01]  /*14d20*/  FMUL.FTZ R48, R48, UR9 ;  /* 0x0000000930307c20 */ /* 0x000fe20008410000 */
[----:B------:R-:W-:Y:S01]  /*14d30*/  FMUL.FTZ R50, R50, UR9 ;  /* 0x0000000932327c20 */ /* 0x000fe20008410000 */
[C---:B----4-:R-:W-:Y:S01]  /*14d40*/  HMMA.16816.F32 R72, R8.reuse, R64, RZ ;  /* 0x000000400848723c */ /* 0x050fe200000018ff */
[----:B------:R-:W-:Y:S01]  /*14d50*/  FMUL.FTZ R0, R49, UR9 ;  /* 0x0000000931007c20 */ /* 0x000fe20008410000 */
[----:B------:R-:W-:Y:S01]  /*14d60*/  FMUL.FTZ R108, R51, UR9 ;  /* 0x00000009336c7c20 */ /* 0x000fe20008410000 */
[----:B------:R-:W-:Y:S01]  /*14d70*/  MUFU.TANH R90, R48 ;  /* 0x00000030005a7308 */ /* 0x000fe20000002400 */
[----:B--2---:R-:W2:Y:S01]  /*14d80*/  LDSM.16.M88.4 R20, [R240+0x5000] ;  /* 0x00500000f014783b */ /* 0x004ea20000000200 */
[----:B------:R-:W-:Y:S01]  /*14d90*/  FMUL.FTZ R28, R28, UR9 ;  /* 0x000000091c1c7c20 */ /* 0x000fe20008410000 */
[----:B------:R-:W-:Y:S01]  /*14da0*/  HMMA.16816.F32 R64, R8, R66, RZ ;  /* 0x000000420840723c */ /* 0x000fe200000018ff */
[----:B------:R-:W-:Y:S01]  /*14db0*/  FMUL.FTZ R29, R29, UR9 ;  /* 0x000000091d1d7c20 */ /* 0x000fe20008410000 */
[----:B------:R-:W-:Y:S01]  /*14dc0*/  FMUL.FTZ R30, R30, UR9 ;  /* 0x000000091e1e7c20 */ /* 0x000fe20008410000 */
[----:B------:R-:W-:-:S02]  /*14dd0*/  FMUL.FTZ R131, R31, UR9 ;  /* 0x000000091f837c20 */ /* 0x000fc40008410000 */
[----:B------:R4:W-:Y:S01]  /*14de0*/  MUFU.TANH R109, R50 ;  /* 0x00000032006d7308 */ /* 0x0009e20000002400 */
[----:B------:R-:W-:Y:S01]  /*14df0*/  HMMA.16816.F32 R32, R4, R78, R32 ;  /* 0x0000004e0420723c */ /* 0x000fe20000001820 */
[----:B------:R-:W-:Y:S01]  /*14e00*/  LDSM.16.M88.4 R76, [R238+0x3000] ;  /* 0x00300000ee4c783b */ /* 0x000fe20000000200 */
[----:B---3--:R-:W-:-:S04]  /*14e10*/  FSEL R121, R101, -INF , !P1 ;  /* 0xff80000065797808 */ /* 0x008fc80004800000 */
[----:B------:R-:W-:Y:S01]  /*14e20*/  FMUL.FTZ R16, R16, UR9 ;  /* 0x0000000910107c20 */ /* 0x000fe20008410000 */
[----:B------:R-:W-:Y:S01]  /*14e30*/  MUFU.TANH R89, R28 ;  /* 0x0000001c00597308 */ /* 0x000fe20000002400 */
[----:B------:R-:W-:Y:S01]  /*14e40*/  FMUL.FTZ R17, R17, UR9 ;  /* 0x0000000911117c20 */ /* 0x000fe20008410000 */
[----:B------:R-:W-:Y:S01]  /*14e50*/  FMUL.FTZ R18, R18, UR9 ;  /* 0x0000000912127c20 */ /* 0x000fe20008410000 */
[----:B------:R-:W-:Y:S02]  /*14e60*/  FMUL.FTZ R133, R19, UR9 ;  /* 0x0000000913857c20 */ /* 0x000fe40008410000 */
[C---:B-1----:R-:W-:Y:S03]  /*14e70*/  HMMA.16816.F32 R72, R24.reuse, R44, R72 ;  /* 0x0000002c1848723c */ /* 0x042fe60000001848 */
[----:B------:R-:W-:Y:S01]  /*14e80*/  MUFU.TANH R127, R29 ;  /* 0x0000001d007f7308 */ /* 0x000fe20000002400 */
[----:B----4-:R-:W1:Y:S02]  /*14e90*/  LDSM.16.M88.4 R48, [R164+0x5000] ;  /* 0x00500000a430783b */ /* 0x010e640000000200 */
[----:B------:R-:W-:Y:S05]  /*14ea0*/  HMMA.16816.F32 R64, R24, R46, R64 ;  /* 0x0000002e1840723c */ /* 0x000fea0000001840 */
[----:B------:R3:W-:Y:S01]  /*14eb0*/  MUFU.TANH R135, R30 ;  /* 0x0000001e00877308 */ /* 0x0007e20000002400 */
[----:B------:R-:W-:Y:S01]  /*14ec0*/  FMUL.FTZ R32, R32, UR9 ;  /* 0x0000000920207c20 */ /* 0x000fe20008410000 */
[----:B------:R-:W-:Y:S01]  /*14ed0*/  FMUL.FTZ R33, R33, UR9 ;  /* 0x0000000921217c20 */ /* 0x000fe20008410000 */
[----:B------:R-:W-:Y:S01]  /*14ee0*/  FMUL.FTZ R34, R34, UR9 ;  /* 0x0000000922227c20 */ /* 0x000fe20008410000 */
[----:B------:R-:W-:-:S04]  /*14ef0*/  FMUL.FTZ R130, R35, UR9 ;  /* 0x0000000923827c20 */ /* 0x000fc80008410000 */
[----:B------:R-:W-:Y:S01]  /*14f00*/  MUFU.TANH R128, R16 ;  /* 0x0000001000807308 */ /* 0x000fe20000002400 */
[C---:B--2---:R-:W-:Y:S06]  /*14f10*/  HMMA.16816.F32 R44, R8.reuse, R20, RZ ;  /* 0x00000014082c723c */ /* 0x044fec00000018ff */
[----:B------:R-:W-:Y:S01]  /*14f20*/  HMMA.16816.F32 R20, R8, R22, RZ ;  /* 0x000000160814723c */ /* 0x000fe200000018ff */
[----:B------:R-:W-:Y:S01]  /*14f30*/  MUFU.TANH R126, R17 ;  /* 0x00000011007e7308 */ /* 0x000fe20000002400 */
[----:B---3--:R-:W2:Y:S04]  /*14f40*/  LDSM.16.M88.4 R28, [R240+0x5800] ;  /* 0x00580000f01c783b */ /* 0x008ea80000000200 */
[C---:B------:R-:W-:Y:S03]  /*14f50*/  HMMA.16816.F32 R72, R12.reuse, R68, R72 ;  /* 0x000000440c48723c */ /* 0x040fe60000001848 */
[----:B------:R3:W-:Y:S03]  /*14f60*/  MUFU.TANH R134, R18 ;  /* 0x0000001200867308 */ /* 0x0007e60000002400 */
[----:B------:R-:W-:Y:S01]  /*14f70*/  HMMA.16816.F32 R64, R12, R70, R64 ;  /* 0x000000460c40723c */ /* 0x000fe20000001840 */
[----:B------:R-:W-:Y:S04]  /*14f80*/  LDSM.16.M88.4 R68, [R232+0x3000] ;  /* 0x00300000e844783b */ /* 0x000fe80000000200 */
[----:B------:R-:W-:Y:S01]  /*14f90*/  MUFU.TANH R125, R32 ;  /* 0x00000020007d7308 */ /* 0x000fe20000002400 */
[C---:B-1----:R-:W-:Y:S06]  /*14fa0*/  HMMA.16816.F32 R44, R24.reuse, R48, R44 ;  /* 0x00000030182c723c */ /* 0x042fec000000182c */
[----:B------:R-:W-:Y:S01]  /*14fb0*/  HMMA.16816.F32 R20, R24, R50, R20 ;  /* 0x000000321814723c */ /* 0x000fe20000001814 */
[----:B------:R-:W-:Y:S01]  /*14fc0*/  MUFU.TANH R59, R33 ;  /* 0x00000021003b7308 */ /* 0x000fe20000002400 */
[----:B---3--:R-:W1:Y:S04]  /*14fd0*/  LDSM.16.M88.4 R16, [R164+0x5800] ;  /* 0x00580000a410783b */ /* 0x008e680000000200 */
[C---:B------:R-:W-:Y:S03]  /*14fe0*/  HMMA.16816.F32 R72, R4.reuse, R52, R72 ;  /* 0x000000340448723c */ /* 0x040fe60000001848 */
[----:B------:R3:W-:Y:S03]  /*14ff0*/  MUFU.TANH R132, R34 ;  /* 0x0000002200847308 */ /* 0x0007e60000002400 */
[----:B------:R-:W-:Y:S01]  /*15000*/  HMMA.16816.F32 R64, R4, R54, R64 ;  /* 0x000000360440723c */ /* 0x000fe20000001840 */
[----:B------:R-:W-:Y:S04]  /*15010*/  LDSM.16.M88.4 R52, [R238+0x3800] ;  /* 0x00380000ee34783b */ /* 0x000fe80000000200 */
[----:B------:R4:W5:Y:S01]  /*15020*/  MUFU.TANH R136, R57 ;  /* 0x0000003900887308 */ /* 0x0009620000002400 */
[C---:B--2---:R-:W-:Y:S06]  /*15030*/  HMMA.16816.F32 R48, R8.reuse, R28, RZ ;  /* 0x0000001c0830723c */ /* 0x044fec00000018ff */
[----:B------:R-:W-:Y:S01]  /*15040*/  HMMA.16816.F32 R28, R8, R30, RZ ;  /* 0x0000001e081c723c */ /* 0x000fe200000018ff */
[----:B------:R-:W2:Y:S01]  /*15050*/  MUFU.TANH R114, R114 ;  /* 0x0000007200727308 */ /* 0x000ea20000002400 */
[----:B---3--:R-:W3:Y:S04]  /*15060*/  LDSM.16.M88.4 R32, [R240+0x6000] ;  /* 0x00600000f020783b */ /* 0x008ee80000000200 */
[C---:B------:R-:W-:Y:S01]  /*15070*/  HMMA.16816.F32 R44, R12.reuse, R76, R44 ;  /* 0x0000004c0c2c723c */ /* 0x040fe2000000182c */
[----:B------:R-:W-:Y:S01]  /*15080*/  FMUL.FTZ R74, R74, UR9 ;  /* 0x000000094a4a7c20 */ /* 0x000fe20008410000 */
[----:B------:R-:W-:Y:S01]  /*15090*/  FMUL.FTZ R75, R75, UR9 ;  /* 0x000000094b4b7c20 */ /* 0x000fe20008410000 */
[----:B------:R-:W-:Y:S01]  /*150a0*/  FMUL.FTZ R58, R72, UR9 ;  /* 0x00000009483a7c20 */ /* 0x000fe20008410000 */
[----:B----4-:R-:W-:Y:S01]  /*150b0*/  FMUL.FTZ R57, R73, UR9 ;  /* 0x0000000949397c20 */ /* 0x010fe20008410000 */
[----:B------:R-:W-:Y:S01]  /*150c0*/  MUFU.TANH R129, R74 ;  /* 0x0000004a00817308 */ /* 0x000fe20000002400 */
[----:B------:R-:W-:Y:S01]  /*150d0*/  HMMA.16816.F32 R20, R12, R78, R20 ;  /* 0x0000004e0c14723c */ /* 0x000fe20000001814 */
[----:B------:R-:W4:Y:S01]  /*150e0*/  LDSM.16.M88.4 R76, [R164+0x6000] ;  /* 0x00600000a44c783b */ /* 0x000f220000000200 */
[----:B------:R-:W-:Y:S01]  /*150f0*/  FMUL.FTZ R64, R64, UR9 ;  /* 0x0000000940407c20 */ /* 0x000fe20008410000 */
[----:B------:R-:W-:Y:S01]  /*15100*/  FMUL.FTZ R65, R65, UR9 ;  /* 0x0000000941417c20 */ /* 0x000fe20008410000 */
[----:B------:R-:W-:Y:S01]  /*15110*/  FMUL.FTZ R66, R66, UR9 ;  /* 0x0000000942427c20 */ /* 0x000fe20008410000 */
[----:B------:R-:W-:Y:S01]  /*15120*/  FMUL.FTZ R67, R67, UR9 ;  /* 0x0000000943437c20 */ /* 0x000fe20008410000 */
[C---:B-1----:R-:W-:Y:S01]  /*15130*/  HMMA.16816.F32 R48, R24.reuse, R16, R48 ;  /* 0x000000101830723c */ /* 0x042fe20000001830 */
[----:B------:R1:W-:Y:S05]  /*15140*/  MUFU.TANH R124, R75 ;  /* 0x0000004b007c7308 */ /* 0x0003ea0000002400 */
[----:B------:R-:W-:Y:S03]  /*15150*/  HMMA.16816.F32 R28, R24, R18, R28 ;  /* 0x00000012181c723c */ /* 0x000fe6000000181c */
[----:B------:R-:W-:Y:S03]  /*15160*/  MUFU.TANH R123, R64 ;  /* 0x00000040007b7308 */ /* 0x000fe60000002400 */
[C---:B------:R-:W-:Y:S05]  /*15170*/  HMMA.16816.F32 R44, R4.reuse, R68, R44 ;  /* 0x00000044042c723c */ /* 0x040fea000000182c */
[----:B------:R-:W-:Y:S01]  /*15180*/  MUFU.TANH R107, R65 ;  /* 0x00000041006b7308 */ /* 0x000fe20000002400 */
[----:B-1----:R-:W1:Y:S01]  /*15190*/  LDSM.16.M88.4 R72, [R232+0x3800] ;  /* 0x00380000e848783b */ /* 0x002e620000000200 */
[----:B------:R-:W-:Y:S03]  /*151a0*/  HMMA.16816.F32 R20, R4, R70, R20 ;  /* 0x000000460414723c */ /* 0x000fe60000001814 */
[----:B------:R-:W5:Y:S03]  /*151b0*/  LDSM.16.M88.4 R68, [R238+0x4000] ;  /* 0x00400000ee44783b */ /* 0x000f660000000200 */
[----:B---3--:R-:W-:Y:S01]  /*151c0*/  HMMA.16816.F32 R16, R8, R32, RZ ;  /* 0x000000200810723c */ /* 0x008fe200000018ff */
[----:B------:R-:W-:Y:S05]  /*151d0*/  MUFU.TANH R122, R66 ;  /* 0x00000042007a7308 */ /* 0x000fea0000002400 */
[C---:B------:R-:W-:Y:S03]  /*151e0*/  HMMA.16816.F32 R48, R12.reuse, R52, R48 ;  /* 0x000000340c30723c */ /* 0x040fe60000001830 */
[----:B------:R3:W-:Y:S02]  /*151f0*/  MUFU.TANH R106, R67 ;  /* 0x00000043006a7308 */ /* 0x0007e40000002400 */
[----:B------:R-:W-:Y:S01]  /*15200*/  FMUL.FTZ R44, R44, UR9 ;  /* 0x000000092c2c7c20 */ /* 0x000fe20008410000 */
[----:B------:R-:W-:Y:S01]  /*15210*/  HMMA.16816.F32 R28, R12, R54, R28 ;  /* 0x000000360c1c723c */ /* 0x000fe2000000181c */
[----:B------:R-:W-:Y:S01]  /*15220*/  LDSM.16.M88.4 R52, [R240+0x6800] ;  /* 0x00680000f034783b */ /* 0x000fe20000000200 */
[----:B------:R-:W-:Y:S01]  /*15230*/  FMUL.FTZ R45, R45, UR9 ;  /* 0x000000092d2d7c20 */ /* 0x000fe20008410000 */
[----:B------:R-:W-:Y:S01]  /*15240*/  FMUL.FTZ R46, R46, UR9 ;  /* 0x000000092e2e7c20 */ /* 0x000fe20008410000 */
[----:B------:R-:W-:Y:S01]  /*15250*/  FMUL.FTZ R47, R47, UR9 ;  /* 0x000000092f2f7c20 */ /* 0x000fe20008410000 */
[----:B------:R-:W-:Y:S01]  /*15260*/  MUFU.TANH R105, R44 ;  /* 0x0000002c00697308 */ /* 0x000fe20000002400 */
[----:B------:R-:W-:Y:S01]  /*15270*/  HMMA.16816.F32 R32, R8, R34, RZ ;  /* 0x000000220820723c */ /* 0x000fe200000018ff */
[----:B------:R-:W-:Y:S01]  /*15280*/  FMUL.FTZ R20, R20, UR9 ;  /* 0x0000000914147c20 */ /* 0x000fe20008410000 */
[----:B------:R-:W-:Y:S01]  /*15290*/  FMUL.FTZ R21, R21, UR9 ;  /* 0x0000000915157c20 */ /* 0x000fe20008410000 */
[----:B------:R-:W-:Y:S01]  /*152a0*/  FMUL.FTZ R22, R22, UR9 ;  /* 0x0000000916167c20 */ /* 0x000fe20008410000 */
[----:B------:R-:W-:-:S02]  /*152b0*/  FMUL.FTZ R23, R23, UR9 ;  /* 0x0000000917177c20 */ /* 0x000fc40008410000 */
[----:B----4-:R-:W-:Y:S01]  /*152c0*/  HMMA.16816.F32 R16, R24, R76, R16 ;  /* 0x0000004c1810723c */ /* 0x010fe20000001810 */
[----:B------:R-:W-:Y:S01]  /*152d0*/  MUFU.TANH R103, R45 ;  /* 0x0000002d00677308 */ /* 0x000fe20000002400 */
[----:B---3--:R-:W3:Y:S07]  /*152e0*/  LDSM.16.M88.4 R64, [R232+0x4000] ;  /* 0x00400000e840783b */ /* 0x008eee0000000200 */
[----:B------:R-:W-:Y:S01]  /*152f0*/  MUFU.TANH R104, R46 ;  /* 0x0000002e00687308 */ /* 0x000fe20000002400 */
[C---:B-1----:R-:W-:Y:S06]  /*15300*/  HMMA.16816.F32 R48, R4.reuse, R72, R48 ;  /* 0x000000480430723c */ /* 0x042fec0000001830 */
[----:B------:R-:W-:Y:S01]  /*15310*/  HMMA.16816.F32 R28, R4, R74, R28 ;  /* 0x0000004a041c723c */ /* 0x000fe2000000181c */
[----:B------:R1:W-:Y:S05]  /*15320*/  MUFU.TANH R102, R47 ;  /* 0x0000002f00667308 */ /* 0x0003ea0000002400 */
[----:B------:R-:W-:Y:S03]  /*15330*/  HMMA.16816.F32 R32, R24, R78, R32 ;  /* 0x0000004e1820723c */ /* 0x000fe60000001820 */
[----:B------:R-:W-:Y:S03]  /*15340*/  MUFU.TANH R88, R20 ;  /* 0x0000001400587308 */ /* 0x000fe60000002400 */
[----:B-----5:R-:W-:Y:S05]  /*15350*/  HMMA.16816.F32 R16, R12, R68, R16 ;  /* 0x000000440c10723c */ /* 0x020fea0000001810 */
[----:B------:R-:W-:Y:S01]  /*15360*/  MUFU.TANH R82, R21 ;  /* 0x0000001500527308 */ /* 0x000fe20000002400 */
[----:B-1----:R-:W1:Y:S01]  /*15370*/  LDSM.16.M88.4 R44, [R164+0x6800] ;  /* 0x00680000a42c783b */ /* 0x002e620000000200 */
[----:B------:R-:W-:Y:S01]  /*15380*/  FMUL.FTZ R48, R48, UR9 ;  /* 0x0000000930307c20 */ /* 0x000fe20008410000 */
[----:B------:R-:W-:Y:S01]  /*15390*/  FMUL.FTZ R49, R49, UR9 ;  /* 0x0000000931317c20 */ /* 0x000fe20008410000 */
[----:B------:R-:W-:Y:S01]  /*153a0*/  FMUL.FTZ R50, R50, UR9 ;  /* 0x0000000932327c20 */ /* 0x000fe20008410000 */
[----:B------:R-:W-:-:S02]  /*153b0*/  FMUL.FTZ R51, R51, UR9 ;  /* 0x0000000933337c20 */ /* 0x000fc40008410000 */
[----:B------:R-:W-:Y:S01]  /*153c0*/  FMUL.FTZ R28, R28, UR9 ;  /* 0x000000091c1c7c20 */ /* 0x000fe20008410000 */
[----:B------:R-:W-:Y:S01]  /*153d0*/  MUFU.TANH R83, R22 ;  /* 0x0000001600537308 */ /* 0x000fe20000002400 */
[----:B------:R-:W-:Y:S01]  /*153e0*/  FMUL.FTZ R29, R29, UR9 ;  /* 0x000000091d1d7c20 */ /* 0x000fe20008410000 */
[----:B------:R-:W-:Y:S01]  /*153f0*/  FMUL.FTZ R30, R30, UR9 ;  /* 0x000000091e1e7c20 */ /* 0x000fe20008410000 */
[----:B------:R-:W-:Y:S02]  /*15400*/  FMUL.FTZ R73, R31, UR9 ;  /* 0x000000091f497c20 */ /* 0x000fe40008410000 */
[----:B------:R-:W-:Y:S03]  /*15410*/  HMMA.16816.F32 R32, R12, R70, R32 ;  /* 0x000000460c20723c */ /* 0x000fe60000001820 */
[----:B------:R4:W-:Y:S03]  /*15420*/  MUFU.TANH R81, R23 ;  /* 0x0000001700517308 */ /* 0x0009e60000002400 */
[----:B---3--:R-:W-:Y:S05]  /*15430*/  HMMA.16816.F32 R16, R4, R64, R16 ;  /* 0x000000400410723c */ /* 0x008fea0000001810 */
[----:B------:R-:W-:Y:S08]  /*15440*/  MUFU.TANH R80, R48 ;  /* 0x0000003000507308 */ /* 0x000ff00000002400 */
[----:B------:R-:W-:Y:S01]  /*15450*/  MUFU.TANH R78, R49 ;  /* 0x00000031004e7308 */ /* 0x000fe20000002400 */
[C---:B----4-:R-:W-:Y:S06]  /*15460*/  HMMA.16816.F32 R20, R8.reuse, R52, RZ ;  /* 0x000000340814723c */ /* 0x050fec00000018ff */
[----:B------:R-:W-:Y:S01]  /*15470*/  HMMA.16816.F32 R52, R8, R54, RZ ;  /* 0x000000360834723c */ /* 0x000fe200000018ff */
[----:B------:R-:W-:Y:S03]  /*15480*/  MUFU.TANH R79, R50 ;  /* 0x00000032004f7308 */ /* 0x000fe60000002400 */
[----:B------:R-:W-:Y:S01]  /*15490*/  FMUL.FTZ R16, R16, UR9 ;  /* 0x0000000910107c20 */ /* 0x000fe20008410000 */
[----:B------:R-:W-:Y:S01]  /*154a0*/  FMUL.FTZ R17, R17, UR9 ;  /* 0x0000000911117c20 */ /* 0x000fe20008410000 */
[----:B------:R-:W-:Y:S01]  /*154b0*/  FMUL.FTZ R18, R18, UR9 ;  /* 0x0000000912127c20 */ /* 0x000fe20008410000 */
[----:B------:R-:W-:Y:S01]  /*154c0*/  HMMA.16816.F32 R32, R4, R66, R32 ;  /* 0x000000420420723c */ /* 0x000fe20000001820 */
[----:B------:R-:W-:Y:S01]  /*154d0*/  FMUL.FTZ R69, R19, UR9 ;  /* 0x0000000913457c20 */ /* 0x000fe20008410000 */
[----:B------:R3:W-:Y:S01]  /*154e0*/  MUFU.TANH R77, R51 ;  /* 0x00000033004d7308 */ /* 0x0007e20000002400 */
[----:B------:R-:W-:Y:S07]  /*154f0*/  LDSM.16.M88.4 R64, [R240+0x7800] ;  /* 0x00780000f040783b */ /* 0x000fee0000000200 */
[----:B------:R-:W-:Y:S01]  /*15500*/  MUFU.TANH R76, R28 ;  /* 0x0000001c004c7308 */ /* 0x000fe20000002400 */
[C---:B-1----:R-:W-:Y:S06]  /*15510*/  HMMA.16816.F32 R20, R24.reuse, R44, R20 ;  /* 0x0000002c1814723c */ /* 0x042fec0000001814 */
[----:B------:R-:W-:Y:S01]  /*15520*/  HMMA.16816.F32 R52, R24, R46, R52 ;  /* 0x0000002e1834723c */ /* 0x000fe20000001834 */
[----:B------:R-:W-:Y:S01]  /*15530*/  MUFU.TANH R74, R29 ;  /* 0x0000001d004a7308 */ /* 0x000fe20000002400 */
[----:B---3--:R-:W1:Y:S04]  /*15540*/  LDSM.16.M88.4 R48, [R240+0x7000] ;  /* 0x00700000f030783b */ /* 0x008e680000000200 */
[----:B------:R-:W-:Y:S01]  /*15550*/  LDSM.16.M88.4 R44, [R164+0x7000] ;  /* 0x00700000a42c783b */ /* 0x000fe20000000200 */
[----:B------:R-:W-:Y:S01]  /*15560*/  FMUL.FTZ R32, R32, UR9 ;  /* 0x0000000920207c20 */ /* 0x000fe20008410000 */
[----:B------:R-:W-:Y:S01]  /*15570*/  FMUL.FTZ R33, R33, UR9 ;  /* 0x0000000921217c20 */ /* 0x000fe20008410000 */
[----:B------:R3:W-:Y:S01]  /*15580*/  MUFU.TANH R75, R30 ;  /* 0x0000001e004b7308 */ /* 0x0007e20000002400 */
[----:B------:R-:W-:Y:S01]  /*15590*/  FMUL.FTZ R34, R34, UR9 ;  /* 0x0000000922227c20 */ /* 0x000fe20008410000 */
[----:B------:R-:W-:-:S06]  /*155a0*/  FMUL.FTZ R35, R35, UR9 ;  /* 0x0000000923237c20 */ /* 0x000fcc0008410000 */
[----:B------:R-:W-:Y:S01]  /*155b0*/  MUFU.TANH R72, R16 ;  /* 0x0000001000487308 */ /* 0x000fe20000002400 */
[C---:B------:R-:W-:Y:S06]  /*155c0*/  HMMA.16816.F32 R20, R12.reuse, R84, R20 ;  /* 0x000000540c14723c */ /* 0x040fec0000001814 */
[----:B------:R-:W-:Y:S01]  /*155d0*/  HMMA.16816.F32 R36, R12, R86, R52 ;  /* 0x000000560c24723c */ /* 0x000fe20000001834 */
[----:B------:R-:W-:Y:S01]  /*155e0*/  MUFU.TANH R70, R17 ;  /* 0x0000001100467308 */ /* 0x000fe20000002400 */
[----:B---3--:R-:W3:Y:S04]  /*155f0*/  LDSM.16.M88.4 R28, [R232+0x4800] ;  /* 0x00480000e81c783b */ /* 0x008ee80000000200 */
[----:B------:R-:W4:Y:S03]  /*15600*/  LDSM.16.M88.4 R52, [R238+0x5000] ;  /* 0x00500000ee34783b */ /* 0x000f260000000200 */
[----:B------:R1:W-:Y:S08]  /*15610*/  MUFU.TANH R71, R18 ;  /* 0x0000001200477308 */ /* 0x0003f00000002400 */
[----:B------:R5:W-:Y:S08]  /*15620*/  MUFU.TANH R68, R32 ;  /* 0x0000002000447308 */ /* 0x000bf00000002400 */
[----:B------:R-:W-:Y:S01]  /*15630*/  MUFU.TANH R62, R33 ;  /* 0x00000021003e7308 */ /* 0x000fe20000002400 */
[----:B-1----:R-:W-:Y:S07]  /*15640*/  HMMA.16816.F32 R16, R8, R48, RZ ;  /* 0x000000300810723c */ /* 0x002fee00000018ff */
[----:B------:R-:W-:Y:S01]  /*15650*/  MUFU.TANH R63, R34 ;  /* 0x00000022003f7308 */ /* 0x000fe20000002400 */
[----:B-----5:R-:W-:-:S05]  /*15660*/  VIADD R32, R2, 0x1 ;  /* 0x0000000102207836 */ /* 0x020fca0000000000 */
[CC--:B------:R-:W-:Y:S02]  /*15670*/  ISETP.GE.AND P6, PT, R32.reuse, R181.reuse, PT ;  /* 0x000000b52000720c */ /* 0x0c0fe40003fc6270 */
[----:B------:R-:W-:Y:S01]  /*15680*/  ISETP.GE.AND P0, PT, R32, R180, PT ;  /* 0x000000b42000720c */ /* 0x000fe20003f06270 */
[----:B---3--:R-:W-:Y:S01]  /*15690*/  HMMA.16816.F32 R40, R4, R28, R20 ;  /* 0x0000001c0428723c */ /* 0x008fe20000001814 */
[----:B------:R1:W-:Y:S01]  /*156a0*/  MUFU.TANH R61, R35 ;  /* 0x00000023003d7308 */ /* 0x0003e20000002400 */
[----:B------:R-:W-:Y:S02]  /*156b0*/  FSEL R101, R136, -INF , !P6 ;  /* 0xff80000088657808 */ /* 0x000fe40007000000 */
[----:B------:R-:W-:Y:S02]  /*156c0*/  FSEL R120, R120, -INF , !P0 ;  /* 0xff80000078787808 */ /* 0x000fe40004000000 */
[----:B------:R-:W-:Y:S01]  /*156d0*/  HMMA.16816.F32 R20, R8, R50, RZ ;  /* 0x000000320814723c */ /* 0x000fe200000018ff */
[----:B------:R-:W-:Y:S01]  /*156e0*/  VIADD R28, R2, 0x8 ;  /* 0x00000008021c7836 */ /* 0x000fe20000000000 */
[----:B------:R-:W3:Y:S01]  /*156f0*/  LDSM.16.M88.4 R48, [R164+0x7800] ;  /* 0x00780000a430783b */ /* 0x000ee20000000200 */
[----:B------:R-:W5:Y:S03]  /*15700*/  MUFU.TANH R112, R112 ;  /* 0x0000007000707308 */ /* 0x000f660000002400 */
[----:B------:R-:W-:Y:S01]  /*15710*/  HMMA.16816.F32 R16, R24, R44, R16 ;  /* 0x0000002c1810723c */ /* 0x000fe20000001810 */
[----:B------:R-:W-:-:S02]  /*15720*/  ISETP.GE.AND P3, PT, R28, R181, PT ;  /* 0x000000b51c00720c */ /* 0x000fc40003f66270 */
[-C--:B------:R-:W-:Y:S02]  /*15730*/  ISETP.GE.AND P5, PT, R28, R180.reuse, PT ;  /* 0x000000b41c00720c */ /* 0x080fe40003fa6270 */
[----:B------:R-:W-:Y:S01]  /*15740*/  IADD3 R28, R2, 0x9, RZ ;  /* 0x00000009021c7810 */ /* 0x000fe20007ffe0ff */
[----:B-1----:R-:W1:Y:S01]  /*15750*/  LDSM.16.M88.4 R32, [R232+0x5000] ;  /* 0x00500000e820783b */ /* 0x002e620000000200 */
[----:B------:R-:W-:Y:S01]  /*15760*/  HMMA.16816.F32 R36, R4, R30, R36 ;  /* 0x0000001e0424723c */ /* 0x000fe20000001824 */
[----:B------:R-:W-:Y:S01]  /*15770*/  FSEL R100, R100, -INF , !P3 ;  /* 0xff80000064647808 */ /* 0x000fe20005800000 */
[----:B------:R-:W5:Y:S01]  /*15780*/  MUFU.TANH R110, R110 ;  /* 0x0000006e006e7308 */ /* 0x000f620000002400 */
[C---:B------:R-:W-:Y:S02]  /*15790*/  ISETP.GE.AND P2, PT, R28.reuse, R181, PT ;  /* 0x000000b51c00720c */ /* 0x040fe40003f46270 */
[----:B------:R-:W-:Y:S01]  /*157a0*/  ISETP.GE.AND P4, PT, R28, R180, PT ;  /* 0x000000b41c00720c */ /* 0x000fe20003f86270 */
[----:B------:R-:W-:-:S02]  /*157b0*/  VIADD R28, R2, 0x10 ;  /* 0x00000010021c7836 */ /* 0x000fc40000000000 */
[----:B------:R-:W-:Y:S01]  /*157c0*/  FMUL.FTZ R185, R40, UR9 ;  /* 0x0000000928b97c20 */ /* 0x000fe20008410000 */
[----:B------:R-:W-:Y:S01]  /*157d0*/  VIADD R40, R2, 0x11 ;  /* 0x0000001102287836 */ /* 0x000fe20000000000 */
[----:B------:R-:W-:Y:S01]  /*157e0*/  FSEL R119, R119, -INF , !P5 ;  /* 0xff80000077777808 */ /* 0x000fe20006800000 */
[----:B------:R-:W-:Y:S01]  /*157f0*/  FMUL.FTZ R41, R41, UR9 ;  /* 0x0000000929297c20 */ /* 0x000fe20008410000 */
[CC--:B------:R-:W-:Y:S01]  /*15800*/  ISETP.GE.AND P1, PT, R28.reuse, R181.reuse, PT ;  /* 0x000000b51c00720c */ /* 0x0c0fe20003f26270 */
[----:B------:R-:W-:Y:S01]  /*15810*/  HMMA.16816.F32 R20, R24, R46, R20 ;  /* 0x0000002e1814723c */ /* 0x000fe20000001814 */
[-C--:B------:R-:W-:Y:S01]  /*15820*/  ISETP.GE.AND P6, PT, R28, R180.reuse, PT ;  /* 0x000000b41c00720c */ /* 0x080fe20003fc6270 */
[----:B------:R-:W5:Y:S01]  /*15830*/  LDSM.16.M88.4 R44, [R238+0x5800] ;  /* 0x00580000ee2c783b */ /* 0x000f620000000200 */
[-C--:B------:R-:W-:Y:S01]  /*15840*/  ISETP.GE.AND P0, PT, R40, R181.reuse, PT ;  /* 0x000000b52800720c */ /* 0x080fe20003f06270 */
[----:B------:R-:W-:Y:S01]  /*15850*/  FMUL.FTZ R42, R42, UR9 ;  /* 0x000000092a2a7c20 */ /* 0x000fe20008410000 */
[-C--:B------:R-:W-:Y:S01]  /*15860*/  ISETP.GE.AND P3, PT, R40, R180.reuse, PT ;  /* 0x000000b42800720c */ /* 0x080fe20003f66270 */
[----:B------:R-:W-:Y:S01]  /*15870*/  HMMA.16816.F32 R28, R8, R64, RZ ;  /* 0x00000040081c723c */ /* 0x000fe200000018ff */
[----:B------:R-:W-:Y:S01]  /*15880*/  VIADD R40, R2, 0x18 ;  /* 0x0000001802287836 */ /* 0x000fe20000000000 */
[----:B------:R-:W-:Y:S01]  /*15890*/  FSEL R99, R99, -INF , !P2 ;  /* 0xff80000063637808 */ /* 0x000fe20005000000 */
[----:B------:R-:W-:Y:S01]  /*158a0*/  FMUL.FTZ R43, R43, UR9 ;  /* 0x000000092b2b7c20 */ /* 0x000fe20008410000 */
[----:B------:R-:W-:Y:S01]  /*158b0*/  FSEL R118, R118, -INF , !P4 ;  /* 0xff80000076767808 */ /* 0x000fe20006000000 */
[----:B------:R-:W-:Y:S01]  /*158c0*/  MUFU.TANH R193, R41 ;  /* 0x0000002900c17308 */ /* 0x000fe20000002400 */
[----:B----4-:R-:W-:Y:S01]  /*158d0*/  HMMA.16816.F32 R16, R12, R52, R16 ;  /* 0x000000340c10723c */ /* 0x010fe20000001810 */
[-C--:B------:R-:W-:Y:S01]  /*158e0*/  ISETP.GE.AND P5, PT, R40, R181.reuse, PT ;  /* 0x000000b52800720c */ /* 0x080fe20003fa6270 */
[----:B------:R-:W-:Y:S01]  /*158f0*/  FMUL.FTZ R194, R36, UR9 ;  /* 0x0000000924c27c20 */ /* 0x000fe20008410000 */
[-C--:B------:R-:W-:Y:S01]  /*15900*/  ISETP.GE.AND P2, PT, R40, R180.reuse, PT ;  /* 0x000000b42800720c */ /* 0x080fe20003f46270 */
[----:B------:R-:W-:Y:S01]  /*15910*/  VIADD R40, R2, 0x19 ;  /* 0x0000001902287836 */ /* 0x000fe20000000000 */
[----:B------:R-:W-:Y:S01]  /*15920*/  FSEL R98, R98, -INF , !P1 ;  /* 0xff80000062627808 */ /* 0x000fe20004800000 */
[----:B------:R-:W-:Y:S01]  /*15930*/  HMMA.16816.F32 R64, R8, R66, RZ ;  /* 0x000000420840723c */ /* 0x000fe200000018ff */
[----:B------:R-:W-:Y:S01]  /*15940*/  VIADD R36, R2, 0x21 ;  /* 0x0000002102247836 */ /* 0x000fe20000000000 */
[----:B------:R-:W-:Y:S01]  /*15950*/  FSEL R117, R117, -INF , !P6 ;  /* 0xff80000075757808 */ /* 0x000fe20007000000 */
[----:B------:R-:W-:Y:S01]  /*15960*/  MUFU.TANH R169, R42 ;  /* 0x0000002a00a97308 */ /* 0x000fe20000002400 */
[CC--:B------:R-:W-:Y:S01]  /*15970*/  ISETP.GE.AND P4, PT, R40.reuse, R181.reuse, PT ;  /* 0x000000b52800720c */ /* 0x0c0fe20003f86270 */
[----:B------:R-:W-:Y:S01]  /*15980*/  FMUL.FTZ R37, R37, UR9 ;  /* 0x0000000925257c20 */ /* 0x000fe20008410000 */
[-C--:B------:R-:W-:Y:S01]  /*15990*/  ISETP.GE.AND P1, PT, R40, R180.reuse, PT ;  /* 0x000000b42800720c */ /* 0x080fe20003f26270 */
[----:B------:R-:W-:Y:S01]  /*159a0*/  VIADD R40, R2, 0x20 ;  /* 0x0000002002287836 */ /* 0x000fe20000000000 */
[----:B------:R-:W-:Y:S01]  /*159b0*/  FSEL R97, R97, -INF , !P0 ;  /* 0xff80000061617808 */ /* 0x000fe20004000000 */
[----:B------:R-:W-:Y:S01]  /*159c0*/  FMUL.FTZ R38, R38, UR9 ;  /* 0x0000000926267c20 */ /* 0x000fe20008410000 */
[----:B------:R-:W-:Y:S01]  /*159d0*/  FSEL R116, R116, -INF , !P3 ;  /* 0xff80000074747808 */ /* 0x000fe20005800000 */
[----:B------:R4:W-:Y:S01]  /*159e0*/  MUFU.TANH R168, R43 ;  /* 0x0000002b00a87308 */ /* 0x0009e20000002400 */
[C---:B------:R-:W-:Y:S01]  /*159f0*/  ISETP.GE.AND P6, PT, R40.reuse, R181, PT ;  /* 0x000000b52800720c */ /* 0x040fe20003fc6270 */
[----:B---3--:R-:W-:Y:S01]  /*15a00*/  HMMA.16816.F32 R28, R24, R48, R28 ;  /* 0x00000030181c723c */ /* 0x008fe2000000181c */
[----:B------:R-:W-:Y:S01]  /*15a10*/  ISETP.GE.AND P0, PT, R40, R180, PT ;  /* 0x000000b42800720c */ /* 0x000fe20003f06270 */
[----:B------:R-:W-:Y:S01]  /*15a20*/  FMUL.FTZ R161, R39, UR9 ;  /* 0x0000000927a17c20 */ /* 0x000fe20008410000 */
[----:B------:R-:W-:-:S02]  /*15a30*/  FSEL R96, R96, -INF , !P5 ;  /* 0xff80000060607808 */ /* 0x000fc40006800000 */
[CC--:B------:R-:W-:Y:S01]  /*15a40*/  ISETP.GE.AND P3, PT, R36.reuse, R181.reuse, PT ;  /* 0x000000b52400720c */ /* 0x0c0fe20003f66270 */
[----:B-1----:R-:W-:Y:S01]  /*15a50*/  HMMA.16816.F32 R16, R4, R32, R16 ;  /* 0x000000200410723c */ /* 0x002fe20000001810 */
[-C--:B------:R-:W-:Y:S01]  /*15a60*/  ISETP.GE.AND P5, PT, R36, R180.reuse, PT ;  /* 0x000000b42400720c */ /* 0x080fe20003fa6270 */
[----:B------:R-:W-:Y:S01]  /*15a70*/  VIADD R36, R2, 0x28 ;  /* 0x0000002802247836 */ /* 0x000fe20000000000 */
[----:B------:R-:W-:Y:S01]  /*15a80*/  FSEL R115, R115, -INF , !P2 ;  /* 0xff80000073737808 */ /* 0x000fe20005000000 */
[----:B------:R-:W-:Y:S01]  /*15a90*/  MUFU.TANH R191, R37 ;  /* 0x0000002500bf7308 */ /* 0x000fe20000002400 */
[----:B------:R-:W-:Y:S01]  /*15aa0*/  FSEL R95, R95, -INF , !P4 ;  /* 0xff8000005f5f7808 */ /* 0x000fe20006000000 */
[----:B------:R-:W-:Y:S01]  /*15ab0*/  HMMA.16816.F32 R20, R12, R54, R20 ;  /* 0x000000360c14723c */ /* 0x000fe20000001814 */
[----:B------:R-:W-:Y:S01]  /*15ac0*/  ISETP.GE.AND P2, PT, R36, R181, PT ;  /* 0x000000b52400720c */ /* 0x000fe20003f46270 */
[----:B------:R-:W-:Y:S01]  /*15ad0*/  VIADD R32, R2, 0x29 ;  /* 0x0000002902207836 */ /* 0x000fe20000000000 */
[----:B----4-:R-:W1:Y:S01]  /*15ae0*/  LDSM.16.M88.4 R40, [R240+0x8000] ;  /* 0x00800000f028783b */ /* 0x010e620000000200 */
[----:B------:R-:W-:-:S02]  /*15af0*/  ISETP.GE.AND P4, PT, R36, R180, PT ;  /* 0x000000b42400720c */ /* 0x000fc40003f86270 */
[----:B------:R3:W-:Y:S01]  /*15b00*/  MUFU.TANH R165, R38 ;  /* 0x0000002600a57308 */ /* 0x0007e20000002400 */
[----:B------:R-:W-:Y:S01]  /*15b10*/  HMMA.16816.F32 R64, R24, R50, R64 ;  /* 0x000000321840723c */ /* 0x000fe20000001840 */
[----:B--2---:R-:W-:Y:S01]  /*15b20*/  FSEL R114, R114, -INF , !P1 ;  /* 0xff80000072727808 */ /* 0x004fe20004800000 */
[----:B------:R-:W-:Y:S01]  /*15b30*/  LDSM.16.M88.4 R52, [R164+0x8000] ;  /* 0x00800000a434783b */ /* 0x000fe20000000200 */
[----:B------:R-:W-:Y:S02]  /*15b40*/  FSEL R94, R94, -INF , !P6 ;  /* 0xff8000005e5e7808 */ /* 0x000fe40007000000 */
[CC--:B------:R-:W-:Y:S01]  /*15b50*/  ISETP.GE.AND P1, PT, R32.reuse, R181.reuse, PT ;  /* 0x000000b52000720c */ /* 0x0c0fe20003f26270 */
[----:B-----5:R-:W-:Y:S01]  /*15b60*/  HMMA.16816.F32 R28, R12, R44, R28 ;  /* 0x0000002c0c1c723c */ /* 0x020fe2000000181c */
[-C--:B------:R-:W-:Y:S01]  /*15b70*/  ISETP.GE.AND P6, PT, R32, R180.reuse, PT ;  /* 0x000000b42000720c */ /* 0x080fe20003fc6270 */
[----:B------:R-:W-:Y:S01]  /*15b80*/  VIADD R32, R2, 0x30 ;  /* 0x0000003002207836 */ /* 0x000fe20000000000 */
[----:B------:R-:W-:Y:S01]  /*15b90*/  FSEL R113, R113, -INF , !P0 ;  /* 0xff80000071717808 */ /* 0x000fe20004000000 */
[----:B------:R-:W2:Y:S01]  /*15ba0*/  MUFU.TANH R0, R0 ;  /* 0x0000000000007308 */ /* 0x000ea20000002400 */
[----:B------:R-:W-:Y:S01]  /*15bb0*/  FSEL R93, R93, -INF , !P3 ;  /* 0xff8000005d5d7808 */ /* 0x000fe20005800000 */
[----:B------:R-:W-:Y:S01]  /*15bc0*/  FMUL.FTZ R16, R16, UR9 ;  /* 0x0000000910107c20 */ /* 0x000fe20008410000 */
[CC--:B------:R-:W-:Y:S01]  /*15bd0*/  ISETP.GE.AND P0, PT, R32.reuse, R181.reuse, PT ;  /* 0x000000b52000720c */ /* 0x0c0fe20003f06270 */
[----:B------:R-:W-:Y:S01]  /*15be0*/  FMUL.FTZ R17, R17, UR9 ;  /* 0x0000000911117c20 */ /* 0x000fe20008410000 */
[-C--:B------:R-:W-:Y:S01]  /*15bf0*/  ISETP.GE.AND P3, PT, R32, R180.reuse, PT ;  /* 0x000000b42000720c */ /* 0x080fe20003f66270 */
[----:B---3--:R-:W3:Y:S01]  /*15c00*/  LDSM.16.M88.4 R36, [R232+0x5800] ;  /* 0x00580000e824783b */ /* 0x008ee20000000200 */
[----:B------:R-:W-:Y:S01]  /*15c10*/  VIADD R32, R2, 0x31 ;  /* 0x0000003102207836 */ /* 0x000fe20000000000 */
[----:B------:R-:W-:Y:S01]  /*15c20*/  HMMA.16816.F32 R20, R4, R34, R20 ;  /* 0x000000220414723c */ /* 0x000fe20000001814 */
[----:B------:R-:W-:Y:S01]  /*15c30*/  FSEL R112, R112, -INF , !P5 ;  /* 0xff80000070707808 */ /* 0x000fe20006800000 */
[----:B------:R4:W-:Y:S01]  /*15c40*/  MUFU.TANH R178, R16 ;  /* 0x0000001000b27308 */ /* 0x0009e20000002400 */
[----:B------:R-:W-:Y:S01]  /*15c50*/  FSEL R92, R92, -INF , !P2 ;  /* 0xff8000005c5c7808 */ /* 0x000fe20005000000 */
[----:B------:R-:W-:Y:S01]  /*15c60*/  FMUL.FTZ R18, R18, UR9 ;  /* 0x0000000912127c20 */ /* 0x000fe20008410000 */
[CC--:B------:R-:W-:Y:S01]  /*15c70*/  ISETP.GE.AND P5, PT, R32.reuse, R181.reuse, PT ;  /* 0x000000b52000720c */ /* 0x0c0fe20003fa6270 */
[----:B------:R-:W-:Y:S01]  /*15c80*/  HMMA.16816.F32 R64, R12, R46, R64 ;  /* 0x0000002e0c40723c */ /* 0x000fe20000001840 */
[-C--:B------:R-:W-:Y:S01]  /*15c90*/  ISETP.GE.AND P2, PT, R32, R180.reuse, PT ;  /* 0x000000b42000720c */ /* 0x080fe20003f46270 */
[----:B------:R-:W-:Y:S01]  /*15ca0*/  VIADD R32, R2, 0x38 ;  /* 0x0000003802207836 */ /* 0x000fe20000000000 */
[----:B------:R-:W-:Y:S01]  /*15cb0*/  FSEL R111, R111, -INF , !P4 ;  /* 0xff8000006f6f7808 */ /* 0x000fe20006000000 */
[----:B------:R-:W-:Y:S01]  /*15cc0*/  LDSM.16.M88.4 R44, [R240+0x8800] ;  /* 0x00880000f02c783b */ /* 0x000fe20000000200 */
[----:B------:R-:W-:Y:S01]  /*15cd0*/  FSEL R91, R91, -INF , !P1 ;  /* 0xff8000005b5b7808 */ /* 0x000fe20004800000 */
[----:B------:R-:W-:Y:S01]  /*15ce0*/  FMUL.FTZ R19, R19, UR9 ;  /* 0x0000000913137c20 */ /* 0x000fe20008410000 */
[C---:B------:R-:W-:Y:S01]  /*15cf0*/  ISETP.GE.AND P4, PT, R32.reuse, R181, PT ;  /* 0x000000b52000720c */ /* 0x040fe20003f86270 */
[----:B------:R-:W-:Y:S01]  /*15d00*/  MUFU.TANH R176, R17 ;  /* 0x0000001100b07308 */ /* 0x000fe20000002400 */
[----:B------:R-:W-:Y:S01]  /*15d10*/  ISETP.GE.AND P1, PT, R32, R180, PT ;  /* 0x000000b42000720c */ /* 0x000fe20003f26270 */
[----:B------:R-:W-:Y:S01]  /*15d20*/  LDSM.16.M88.4 R48, [R164+0x8800] ;  /* 0x00880000a430783b */ /* 0x000fe20000000200 */
[----:B------:R-:W-:Y:S01]  /*15d30*/  FSEL R110, R110, -INF , !P6 ;  /* 0xff8000006e6e7808 */ /* 0x000fe20007000000 */
[----:B-1----:R-:W-:Y:S01]  /*15d40*/  HMMA.16816.F32 R32, R8, R40, RZ ;  /* 0x000000280820723c */ /* 0x002fe200000018ff */
[----:B----4-:R-:W-:Y:S01]  /*15d50*/  VIADD R16, R2, 0x39 ;  /* 0x0000003902107836 */ /* 0x010fe20000000000 */
[----:B------:R-:W-:-:S02]  /*15d60*/  FSEL R90, R90, -INF , !P0 ;  /* 0xff8000005a5a7808 */ /* 0x000fc40004000000 */
[----:B------:R-:W-:Y:S01]  /*15d70*/  FSEL R109, R109, -INF , !P3 ;  /* 0xff8000006d6d7808 */ /* 0x000fe20005800000 */
[----:B------:R-:W-:Y:S01]  /*15d80*/  MUFU.TANH R150, R18 ;  /* 0x0000001200967308 */ /* 0x000fe20000002400 */
[-C--:B------:R-:W-:Y:S01]  /*15d90*/  ISETP.GE.AND P6, PT, R16, R181.reuse, PT ;  /* 0x000000b51000720c */ /* 0x080fe20003fc6270 */
[----:B------:R-:W-:Y:S01]  /*15da0*/  FMUL.FTZ R20, R20, UR9 ;  /* 0x0000000914147c20 */ /* 0x000fe20008410000 */
[-C--:B------:R-:W-:Y:S01]  /*15db0*/  ISETP.GE.AND P0, PT, R16, R180.reuse, PT ;  /* 0x000000b41000720c */ /* 0x080fe20003f06270 */
[----:B------:R-:W-:Y:S01]  /*15dc0*/  VIADD R16, R2, 0x40 ;  /* 0x0000004002107836 */ /* 0x000fe20000000000 */
[----:B--2---:R-:W-:Y:S01]  /*15dd0*/  FSEL R0, R0, -INF , !P5 ;  /* 0xff80000000007808 */ /* 0x004fe20006800000 */
[----:B------:R-:W-:Y:S01]  /*15de0*/  HMMA.16816.F32 R40, R8, R42, RZ ;  /* 0x0000002a0828723c */ /* 0x000fe200000018ff */
[----:B------:R-:W-:Y:S01]  /*15df0*/  FSEL R195, R135, -INF , !P1 ;  /* 0xff80000087c37808 */ /* 0x000fe20004800000 */
[----:B------:R1:W-:Y:S01]  /*15e00*/  MUFU.TANH R149, R19 ;  /* 0x0000001300957308 */ /* 0x0003e20000002400 */
[C---:B------:R-:W-:Y:S01]  /*15e10*/  ISETP.GE.AND P3, PT, R16.reuse, R181, PT ;  /* 0x000000b51000720c */ /* 0x040fe20003f66270 */
[----:B------:R-:W-:Y:S01]  /*15e20*/  FMUL.FTZ R21, R21, UR9 ;  /* 0x0000000915157c20 */ /* 0x000fe20008410000 */
[----:B------:R-:W-:Y:S01]  /*15e30*/  ISETP.GE.AND P5, PT, R16, R180, PT ;  /* 0x000000b41000720c */ /* 0x000fe20003fa6270 */
[----:B------:R-:W-:Y:S01]  /*15e40*/  FMUL.FTZ R22, R22, UR9 ;  /* 0x0000000916167c20 */ /* 0x000fe20008410000 */
[----:B------:R-:W-:Y:S01]  /*15e50*/  FSEL R127, R127, -INF , !P6 ;  /* 0xff8000007f7f7808 */ /* 0x000fe20007000000 */
[----:B------:R-:W-:Y:S01]  /*15e60*/  FMUL.FTZ R23, R23, UR9 ;  /* 0x0000000917177c20 */ /* 0x000fe20008410000 */
[----:B---3--:R-:W-:Y:S01]  /*15e70*/  HMMA.16816.F32 R28, R4, R36, R28 ;  /* 0x00000024041c723c */ /* 0x008fe2000000181c */
[----:B------:R-:W2:Y:S01]  /*15e80*/  MUFU.TANH R131, R131 ;  /* 0x0000008300837308 */ /* 0x000ea20000002400 */
[----:B------:R-:W-:-:S02]  /*15e90*/  FSEL R128, R128, -INF , !P3 ;  /* 0xff80000080807808 */ /* 0x000fc40005800000 */
[----:B------:R-:W-:Y:S02]  /*15ea0*/  FSEL R89, R89, -INF , !P4 ;  /* 0xff80000059597808 */ /* 0x000fe40006000000 */
[----:B------:R-:W-:Y:S01]  /*15eb0*/  HMMA.16816.F32 R32, R24, R52, R32 ;  /* 0x000000341820723c */ /* 0x000fe20000001820 */
[----:B------:R-:W-:Y:S01]  /*15ec0*/  VIADD R36, R2, 0x41 ;  /* 0x0000004102247836 */ /* 0x000fe20000000000 */
[----:B------:R-:W-:Y:S01]  /*15ed0*/  FSEL R146, R134, -INF , !P5 ;  /* 0xff80000086927808 */ /* 0x000fe20006800000 */
[----:B------:R-:W3:Y:S01]  /*15ee0*/  MUFU.TANH R108, R108 ;  /* 0x0000006c006c7308 */ /* 0x000ee20000002400 */
[----:B-1----:R-:W1:Y:S02]  /*15ef0*/  LDSM.16.M88.4 R16, [R238+0x6000] ;  /* 0x00600000ee10783b */ /* 0x002e640000000200 */
[----:B------:R-:W-:Y:S01]  /*15f00*/  ISETP.GE.AND P4, PT, R36, R180, PT ;  /* 0x000000b42400720c */ /* 0x000fe20003f86270 */
[----:B------:R-:W-:Y:S04]  /*15f10*/  HMMA.16816.F32 R64, R4, R38, R64 ;  /* 0x000000260440723c */ /* 0x000fe80000001840 */
[----:B------:R4:W-:Y:S01]  /*15f20*/  MUFU.TANH R171, R20 ;  /* 0x0000001400ab7308 */ /* 0x0009e20000002400 */
[----:B--2---:R-:W-:Y:S01]  /*15f30*/  FSEL R131, R131, -INF , !P0 ;  /* 0xff80000083837808 */ /* 0x004fe20004000000 */
[----:B------:R-:W-:Y:S01]  /*15f40*/  HMMA.16816.F32 R40, R24, R54, R40 ;  /* 0x000000361828723c */ /* 0x000fe20000001828 */
[----:B------:R-:W-:Y:S04]  /*15f50*/  LDSM.16.M88.4 R52, [R232+0x6800] ;  /* 0x00680000e834783b */ /* 0x000fe80000000200 */
[----:B------:R-:W-:Y:S01]  /*15f60*/  FMUL.FTZ R154, R28, UR9 ;  /* 0x000000091c9a7c20 */ /* 0x000fe20008410000 */
[----:B------:R-:W2:Y:S01]  /*15f70*/  MUFU.TANH R133, R133 ;  /* 0x0000008500857308 */ /* 0x000ea20000002400 */
[----:B---3--:R-:W-:Y:S01]  /*15f80*/  FSEL R108, R108, -INF , !P2 ;  /* 0xff8000006c6c7808 */ /* 0x008fe20005000000 */
[----:B------:R-:W-:Y:S01]  /*15f90*/  VIADD R28, R2, 0x51 ;  /* 0x00000051021c7836 */ /* 0x000fe20000000000 */
[----:B------:R-:W-:Y:S01]  /*15fa0*/  ISETP.GE.AND P2, PT, R36, R181, PT ;  /* 0x000000b52400720c */ /* 0x000fe20003f46270 */
[----:B------:R-:W-:Y:S01]  /*15fb0*/  FMUL.FTZ R29, R29, UR9 ;  /* 0x000000091d1d7c20 */ /* 0x000fe20008410000 */
[----:B------:R-:W-:Y:S01]  /*15fc0*/  FMUL.FTZ R30, R30, UR9 ;  /* 0x000000091e1e7c20 */ /* 0x000fe20008410000 */
[----:B------:R-:W3:Y:S01]  /*15fd0*/  LDSM.16.M88.4 R36, [R232+0x6000] ;  /* 0x00600000e824783b */ /* 0x000ee20000000200 */
[----:B------:R-:W-:Y:S01]  /*15fe0*/  FSEL R126, R126, -INF , !P2 ;  /* 0xff8000007e7e7808 */ /* 0x000fe20005000000 */
[----:B------:R-:W5:Y:S01]  /*15ff0*/  MUFU.TANH R130, R130 ;  /* 0x0000008200827308 */ /* 0x000f620000002400 */
[----:B----4-:R-:W-:-:S02]  /*16000*/  VIADD R20, R2, 0x48 ;  /* 0x0000004802147836 */ /* 0x010fc40000000000 */
[----:B------:R-:W-:Y:S01]  /*16010*/  FMUL.FTZ R136, R31, UR9 ;  /* 0x000000091f887c20 */ /* 0x000fe20008410000 */
[----:B------:R-:W-:Y:S01]  /*16020*/  FMUL.FTZ R65, R65, UR9 ;  /* 0x0000000941417c20 */ /* 0x000fe20008410000 */
[----:B------:R-:W-:Y:S01]  /*16030*/  FMUL.FTZ R66, R66, UR9 ;  /* 0x0000000942427c20 */ /* 0x000fe20008410000 */
[C---:B------:R-:W-:Y:S01]  /*16040*/  ISETP.GE.AND P1, PT, R20.reuse, R181, PT ;  /* 0x000000b51400720c */ /* 0x040fe20003f26270 */
[----:B------:R-:W-:Y:S01]  /*16050*/  FMUL.FTZ R67, R67, UR9 ;  /* 0x0000000943437c20 */ /* 0x000fe20008410000 */
[----:B------:R-:W-:Y:S01]  /*16060*/  ISETP.GE.AND P6, PT, R20, R180, PT ;  /* 0x000000b41400720c */ /* 0x000fe20003fc6270 */
[----:B------:R-:W-:Y:S01]  /*16070*/  VIADD R20, R2, 0x49 ;  /* 0x0000004902147836 */ /* 0x000fe20000000000 */
[----:B------:R-:W4:Y:S01]  /*16080*/  MUFU.TANH R58, R58 ;  /* 0x0000003a003a7308 */ /* 0x000f220000002400 */
[----:B--2---:R-:W-:Y:S01]  /*16090*/  FSEL R147, R133, -INF , !P4 ;  /* 0xff80000085937808 */ /* 0x004fe20006000000 */
[----:B------:R-:W-:Y:S01]  /*160a0*/  FMUL.FTZ R64, R64, UR9 ;  /* 0x0000000940407c20 */ /* 0x000fe20008410000 */
[----:B------:R-:W-:-:S02]  /*160b0*/  FSEL R125, R125, -INF , !P1 ;  /* 0xff8000007d7d7808 */ /* 0x000fc40004800000 */
[CC--:B------:R-:W-:Y:S02]  /*160c0*/  ISETP.GE.AND P0, PT, R20.reuse, R181.reuse, PT ;  /* 0x000000b51400720c */ /* 0x0c0fe40003f06270 */
[-C--:B------:R-:W-:Y:S01]  /*160d0*/  ISETP.GE.AND P3, PT, R20, R180.reuse, PT ;  /* 0x000000b41400720c */ /* 0x080fe20003f66270 */
[----:B------:R-:W-:Y:S01]  /*160e0*/  VIADD R20, R2, 0x50 ;  /* 0x0000005002147836 */ /* 0x000fe20000000000 */
[----:B------:R-:W-:Y:S01]  /*160f0*/  MUFU.TANH R159, R21 ;  /* 0x00000015009f7308 */ /* 0x000fe20000002400 */
[CC--:B------:R-:W-:Y:S01]  /*16100*/  ISETP.GE.AND P4, PT, R28.reuse, R181.reuse, PT ;  /* 0x000000b51c00720c */ /* 0x0c0fe20003f86270 */
[C---:B-1----:R-:W-:Y:S01]  /*16110*/  HMMA.16816.F32 R32, R12.reuse, R16, R32 ;  /* 0x000000100c20723c */ /* 0x042fe20000001820 */
[-C--:B------:R-:W-:Y:S01]  /*16120*/  ISETP.GE.AND P1, PT, R28, R180.reuse, PT ;  /* 0x000000b41c00720c */ /* 0x080fe20003f26270 */
[----:B------:R-:W-:Y:S01]  /*16130*/  VIADD R28, R2, 0x58 ;  /* 0x00000058021c7836 */ /* 0x000fe20000000000 */
[CC--:B------:R-:W-:Y:S02]  /*16140*/  ISETP.GE.AND P5, PT, R20.reuse, R181.reuse, PT ;  /* 0x000000b51400720c */ /* 0x0c0fe40003fa6270 */
[----:B------:R-:W-:Y:S01]  /*16150*/  ISETP.GE.AND P2, PT, R20, R180, PT ;  /* 0x000000b41400720c */ /* 0x000fe20003f46270 */
[----:B------:R-:W-:Y:S01]  /*16160*/  MUFU.TANH R143, R22 ;  /* 0x00000016008f7308 */ /* 0x000fe20000002400 */
[----:B------:R-:W-:Y:S01]  /*16170*/  FSEL R148, R132, -INF , !P6 ;  /* 0xff80000084947808 */ /* 0x000fe20007000000 */
[----:B------:R-:W-:Y:S01]  /*16180*/  VIADD R16, R2, 0x59 ;  /* 0x0000005902107836 */ /* 0x000fe20000000000 */
[----:B------:R-:W-:Y:S01]  /*16190*/  FSEL R59, R59, -INF , !P0 ;  /* 0xff8000003b3b7808 */ /* 0x000fe20004000000 */
[----:B------:R-:W-:Y:S01]  /*161a0*/  HMMA.16816.F32 R40, R12, R18, R40 ;  /* 0x000000120c28723c */ /* 0x000fe20000001828 */
[----:B------:R-:W-:-:S02]  /*161b0*/  ISETP.GE.AND P6, PT, R28, R181, PT ;  /* 0x000000b51c00720c */ /* 0x000fc40003fc6270 */
[-C--:B------:R-:W-:Y:S01]  /*161c0*/  ISETP.GE.AND P0, PT, R28, R180.reuse, PT ;  /* 0x000000b41c00720c */ /* 0x080fe20003f06270 */
[----:B------:R1:W-:Y:S01]  /*161d0*/  MUFU.TANH R141, R23 ;  /* 0x00000017008d7308 */ /* 0x0003e20000002400 */
[----:B-----5:R-:W-:Y:S02]  /*161e0*/  FSEL R152, R130, -INF , !P3 ;  /* 0xff80000082987808 */ /* 0x020fe40005800000 */
[----:B----4-:R-:W-:Y:S02]  /*161f0*/  FSEL R58, R58, -INF , !P5 ;  /* 0xff8000003a3a7808 */ /* 0x010fe40006800000 */
[C---:B------:R-:W-:Y:S02]  /*16200*/  ISETP.GE.AND P3, PT, R16.reuse, R181, PT ;  /* 0x000000b51000720c */ /* 0x040fe40003f66270 */
[----:B------:R-:W-:Y:S01]  /*16210*/  ISETP.GE.AND P5, PT, R16, R180, PT ;  /* 0x000000b41000720c */ /* 0x000fe20003fa6270 */
[----:B------:R-:W2:Y:S01]  /*16220*/  MUFU.TANH R57, R57 ;  /* 0x0000003900397308 */ /* 0x000ea20000002400 */
[----:B------:R-:W-:Y:S01]  /*16230*/  IADD3 R16, R2, 0x60, RZ ;  /* 0x0000006002107810 */ /* 0x000fe20007ffe0ff */
[----:B---3--:R-:W-:Y:S01]  /*16240*/  HMMA.16816.F32 R32, R4, R36, R32 ;  /* 0x000000240420723c */ /* 0x008fe20000001820 */
[----:B------:R-:W-:-:S02]  /*16250*/  FSEL R157, R129, -INF , !P2 ;  /* 0xff800000819d7808 */ /* 0x000fc40005000000 */
[----:B------:R-:W-:Y:S02]  /*16260*/  ISETP.GE.AND P2, PT, R16, R181, PT ;  /* 0x000000b51000720c */ /* 0x000fe40003f46270 */
[----:B------:R-:W-:Y:S01]  /*16270*/  FSEL R158, R124, -INF , !P1 ;  /* 0xff8000007c9e7808 */ /* 0x000fe20004800000 */
[----:B------:R-:W-:Y:S01]  /*16280*/  MUFU.TANH R151, R29 ;  /* 0x0000001d00977308 */ /* 0x000fe20000002400 */
[C---:B-1----:R-:W-:Y:S01]  /*16290*/  HMMA.16816.F32 R20, R8.reuse, R44, RZ ;  /* 0x0000002c0814723c */ /* 0x042fe200000018ff */
[----:B------:R-:W-:Y:S01]  /*162a0*/  FSEL R124, R123, -INF , !P6 ;  /* 0xff8000007b7c7808 */ /* 0x000fe20007000000 */
[----:B------:R-:W-:Y:S01]  /*162b0*/  VIADD R36, R2, 0x69 ;  /* 0x0000006902247836 */ /* 0x000fe20000000000 */
[----:B------:R-:W-:Y:S02]  /*162c0*/  FSEL R160, R122, -INF , !P0 ;  /* 0xff8000007aa07808 */ /* 0x000fe40004000000 */
[----:B------:R-:W-:Y:S01]  /*162d0*/  FSEL R123, R107, -INF , !P3 ;  /* 0xff8000006b7b7808 */ /* 0x000fe20005800000 */
[----:B------:R-:W-:Y:S01]  /*162e0*/  HMMA.16816.F32 R44, R8, R46, RZ ;  /* 0x0000002e082c723c */ /* 0x000fe200000018ff */
[----:B------:R1:W-:Y:S01]  /*162f0*/  MUFU.TANH R137, R30 ;  /* 0x0000001e00897308 */ /* 0x0003e20000002400 */
[----:B--2---:R-:W-:-:S02]  /*16300*/  FSEL R57, R57, -INF , !P4 ;  /* 0xff80000039397808 */ /* 0x004fc40006000000 */
[-C--:B------:R-:W-:Y:S01]  /*16310*/  ISETP.GE.AND P4, PT, R16, R180.reuse, PT ;  /* 0x000000b41000720c */ /* 0x080fe20003f86270 */
[----:B------:R-:W-:Y:S01]  /*16320*/  VIADD R16, R2, 0x61 ;  /* 0x0000006102107836 */ /* 0x000fe20000000000 */
[----:B------:R-:W-:Y:S01]  /*16330*/  FSEL R162, R106, -INF , !P5 ;  /* 0xff8000006aa27808 */ /* 0x000fe20006800000 */
[----:B------:R-:W-:Y:S01]  /*16340*/  HMMA.16816.F32 R40, R4, R38, R40 ;  /* 0x000000260428723c */ /* 0x000fe20000001828 */
[----:B------:R-:W-:Y:S01]  /*16350*/  FSEL R122, R105, -INF , !P2 ;  /* 0xff800000697a7808 */ /* 0x000fe20005000000 */
[----:B------:R-:W2:Y:S01]  /*16360*/  MUFU.TANH R69, R69 ;  /* 0x0000004500457308 */ /* 0x000ea20000002400 */
[-C--:B------:R-:W-:Y:S01]  /*16370*/  ISETP.GE.AND P1, PT, R16, R181.reuse, PT ;  /* 0x000000b51000720c */ /* 0x080fe20003f26270 */
[----:B------:R-:W-:Y:S01]  /*16380*/  FMUL.FTZ R32, R32, UR9 ;  /* 0x0000000920207c20 */ /* 0x000fe20008410000 */
[-C--:B------:R-:W-:Y:S01]  /*16390*/  ISETP.GE.AND P6, PT, R16, R180.reuse, PT ;  /* 0x000000b41000720c */ /* 0x080fe20003fc6270 */
[----:B------:R-:W-:Y:S01]  /*163a0*/  VIADD R16, R2, 0x68 ;  /* 0x0000006802107836 */ /* 0x000fe20000000000 */
[CC--:B------:R-:W-:Y:S01]  /*163b0*/  ISETP.GE.AND P5, PT, R36.reuse, R181.reuse, PT ;  /* 0x000000b52400720c */ /* 0x0c0fe20003fa6270 */
[----:B------:R-:W-:Y:S01]  /*163c0*/  FMUL.FTZ R33, R33, UR9 ;  /* 0x0000000921217c20 */ /* 0x000fe20008410000 */
[-C--:B------:R-:W-:Y:S01]  /*163d0*/  ISETP.GE.AND P2, PT, R36, R180.reuse, PT ;  /* 0x000000b42400720c */ /* 0x080fe20003f46270 */
[----:B------:R-:W-:Y:S01]  /*163e0*/  VIADD R36, R2, 0x70 ;  /* 0x0000007002247836 */ /* 0x000fe20000000000 */
[----:B-1----:R-:W1:Y:S01]  /*163f0*/  LDSM.16.M88.4 R28, [R238+0x6800] ;  /* 0x00680000ee1c783b */ /* 0x002e620000000200 */
[C---:B------:R-:W-:Y:S01]  /*16400*/  HMMA.16816.F32 R20, R24.reuse, R48, R20 ;  /* 0x000000301814723c */ /* 0x040fe20000001814 */
[----:B------:R-:W-:Y:S01]  /*16410*/  ISETP.GE.AND P0, PT, R16, R181, PT ;  /* 0x000000b51000720c */ /* 0x000fe20003f06270 */
[----:B------:R-:W-:Y:S01]  /*16420*/  FMUL.FTZ R34, R34, UR9 ;  /* 0x0000000922227c20 */ /* 0x000fe20008410000 */
[----:B------:R-:W-:Y:S01]  /*16430*/  ISETP.GE.AND P3, PT, R16, R180, PT ;  /* 0x000000b41000720c */ /* 0x000fe20003f66270 */
[----:B------:R-:W-:Y:S01]  /*16440*/  MUFU.TANH R138, R32 ;  /* 0x00000020008a7308 */ /* 0x000fe20000002400 */
[----:B------:R-:W3:Y:S01]  /*16450*/  LDSM.16.M88.4 R16, [R240+0x9000] ;  /* 0x00900000f010783b */ /* 0x000ee20000000200 */
[----:B------:R-:W-:Y:S01]  /*16460*/  FSEL R174, R102, -INF , !P6 ;  /* 0xff80000066ae7808 */ /* 0x000fe20007000000 */
[----:B------:R-:W-:Y:S01]  /*16470*/  HMMA.16816.F32 R44, R24, R50, R44 ;  /* 0x00000032182c723c */ /* 0x000fe2000000182c */
[----:B------:R-:W-:Y:S01]  /*16480*/  FSEL R144, R88, -INF , !P0 ;  /* 0xff80000058907808 */ /* 0x000fe20004000000 */
[----:B------:R-:W-:Y:S01]  /*16490*/  LDSM.16.M88.4 R48, [R238+0x7000] ;  /* 0x00700000ee30783b */ /* 0x000fe20000000200 */
[----:B------:R-:W-:-:S02]  /*164a0*/  FSEL R173, R104, -INF , !P4 ;  /* 0xff80000068ad7808 */ /* 0x000fc40006000000 */
[----:B------:R-:W-:Y:S01]  /*164b0*/  FSEL R142, R103, -INF , !P1 ;  /* 0xff800000678e7808 */ /* 0x000fe20004800000 */
[----:B------:R-:W-:Y:S01]  /*164c0*/  MUFU.TANH R133, R33 ;  /* 0x0000002100857308 */ /* 0x000fe20000002400 */
[----:B------:R-:W-:Y:S01]  /*164d0*/  ISETP.GE.AND P4, PT, R36, R181, PT ;  /* 0x000000b52400720c */ /* 0x000fe20003f86270 */
[----:B------:R-:W-:Y:S01]  /*164e0*/  FMUL.FTZ R40, R40, UR9 ;  /* 0x0000000928287c20 */ /* 0x000fe20008410000 */
[----:B------:R-:W-:Y:S01]  /*164f0*/  ISETP.GE.AND P1, PT, R36, R180, PT ;  /* 0x000000b42400720c */ /* 0x000fe20003f26270 */
[----:B------:R-:W-:Y:S01]  /*16500*/  FMUL.FTZ R41, R41, UR9 ;  /* 0x0000000929297c20 */ /* 0x000fe20008410000 */
[----:B------:R-:W4:Y:S01]  /*16510*/  LDSM.16.M88.4 R36, [R164+0x9000] ;  /* 0x00900000a424783b */ /* 0x000f220000000200 */
[----:B------:R-:W-:Y:S01]  /*16520*/  FSEL R175, R83, -INF , !P3 ;  /* 0xff80000053af7808 */ /* 0x000fe20005800000 */
[----:B------:R-:W-:Y:S01]  /*16530*/  FMUL.FTZ R42, R42, UR9 ;  /* 0x000000092a2a7c20 */ /* 0x000fe20008410000 */
[----:B------:R-:W-:Y:S01]  /*16540*/  FSEL R145, R82, -INF , !P5 ;  /* 0xff80000052917808 */ /* 0x000fe20006800000 */
[----:B------:R-:W5:Y:S01]  /*16550*/  MUFU.TANH R73, R73 ;  /* 0x0000004900497308 */ /* 0x000f620000002400 */
[----:B------:R-:W-:-:S02]  /*16560*/  FSEL R177, R81, -INF , !P2 ;  /* 0xff80000051b17808 */ /* 0x000fc40005000000 */
[----:B------:R-:W-:Y:S02]  /*16570*/  FSEL R153, R80, -INF , !P4 ;  /* 0xff80000050997808 */ /* 0x000fe40006000000 */
[----:B------:R-:W-:-:S03]  /*16580*/  FSEL R186, R79, -INF , !P1 ;  /* 0xff8000004fba7808 */ /* 0x000fc60004800000 */
[----:B------:R2:W-:Y:S08]  /*16590*/  MUFU.TANH R132, R40 ;  /* 0x0000002800847308 */ /* 0x0005f00000002400 */
[----:B------:R-:W-:Y:S01]  /*165a0*/  MUFU.TANH R130, R41 ;  /* 0x0000002900827308 */ /* 0x000fe20000002400 */
[C---:B-1----:R-:W-:Y:S06]  /*165b0*/  HMMA.16816.F32 R20, R12.reuse, R28, R20 ;  /* 0x0000001c0c14723c */ /* 0x042fec0000001814 */
[----:B------:R-:W-:Y:S01]  /*165c0*/  HMMA.16816.F32 R44, R12, R30, R44 ;  /* 0x0000001e0c2c723c */ /* 0x000fe2000000182c */
[C---:B------:R-:W-:Y:S01]  /*165d0*/  VIADD R28, R2.reuse, 0x71 ;  /* 0x00000071021c7836 */ /* 0x040fe20000000000 */
[----:B------:R-:W1:Y:S01]  /*165e0*/  MUFU.TANH R194, R194 ;  /* 0x000000c200c27308 */ /* 0x000e620000002400 */
[----:B--2---:R-:W-:-:S03]  /*165f0*/  VIADD R40, R2, 0x88 ;  /* 0x0000008802287836 */ /* 0x004fc60000000000 */
[CC--:B------:R-:W-:Y:S02]  /*16600*/  ISETP.GE.AND P6, PT, R28.reuse, R181.reuse, PT ;  /* 0x000000b51c00720c */ /* 0x0c0fe40003fc6270 */
[-C--:B------:R-:W-:Y:S01]  /*16610*/  ISETP.GE.AND P0, PT, R28, R180.reuse, PT ;  /* 0x000000b41c00720c */ /* 0x080fe20003f06270 */
[----:B------:R-:W-:Y:S01]  /*16620*/  VIADD R28, R2, 0x78 ;  /* 0x00000078021c7836 */ /* 0x000fe20000000000 */
[----:B------:R-:W-:Y:S01]  /*16630*/  FSEL R155, R78, -INF , !P6 ;  /* 0xff8000004e9b7808 */ /* 0x000fe20007000000 */
[----:B------:R-:W2:Y:S01]  /*16640*/  MUFU.TANH R185, R185 ;  /* 0x000000b900b97308 */ /* 0x000ea20000002400 */
[----:B------:R-:W-:Y:S02]  /*16650*/  FSEL R189, R77, -INF , !P0 ;  /* 0xff8000004dbd7808 */ /* 0x000fe40004000000 */
[C---:B------:R-:W-:Y:S02]  /*16660*/  ISETP.GE.AND P3, PT, R28.reuse, R181, PT ;  /* 0x000000b51c00720c */ /* 0x040fe40003f66270 */
[----:B------:R-:W-:Y:S01]  /*16670*/  ISETP.GE.AND P5, PT, R28, R180, PT ;  /* 0x000000b41c00720c */ /* 0x000fe20003fa6270 */
[----:B------:R-:W-:Y:S01]  /*16680*/  VIADD R28, R2, 0x79 ;  /* 0x00000079021c7836 */ /* 0x000fe20000000000 */
[----:B------:R-:W-:Y:S01]  /*16690*/  HMMA.16816.F32 R20, R4, R52, R20 ;  /* 0x000000340414723c */ /* 0x000fe20000001814 */
[----:B------:R3:W-:Y:S01]  /*166a0*/  MUFU.TANH R52, R34 ;  /* 0x0000002200347308 */ /* 0x0007e20000002400 */
[----:B------:R-:W-:-:S02]  /*166b0*/  FSEL R156, R76, -INF , !P3 ;  /* 0xff8000004c9c7808 */ /* 0x000fc40005800000 */
[CC--:B------:R-:W-:Y:S02]  /*166c0*/  ISETP.GE.AND P2, PT, R28.reuse, R181.reuse, PT ;  /* 0x000000b51c00720c */ /* 0x0c0fe40003f46270 */
[----:B------:R-:W-:Y:S01]  /*166d0*/  ISETP.GE.AND P4, PT, R28, R180, PT ;  /* 0x000000b41c00720c */ /* 0x000fe20003f86270 */
[----:B------:R-:W-:Y:S02]  /*166e0*/  VIADD R28, R2, 0x80 ;  /* 0x00000080021c7836 */ /* 0x000fe40000000000 */
[----:B------:R-:W-:Y:S01]  /*166f0*/  FMUL.FTZ R53, R35, UR9 ;  /* 0x0000000923357c20 */ /* 0x000fe20008410000 */
[----:B------:R-:W-:Y:S01]  /*16700*/  FSEL R190, R75, -INF , !P5 ;  /* 0xff8000004bbe7808 */ /* 0x000fe20006800000 */
[----:B------:R-:W-:Y:S01]  /*16710*/  HMMA.16816.F32 R44, R4, R54, R44 ;  /* 0x00000036042c723c */ /* 0x000fe2000000182c */
[----:B------:R-:W-:Y:S01]  /*16720*/  FSEL R163, R74, -INF , !P2 ;  /* 0xff8000004aa37808 */ /* 0x000fe20005000000 */
[----:B------:R-:W2:Y:S01]  /*16730*/  MUFU.TANH R161, R161 ;  /* 0x000000a100a17308 */ /* 0x000ea20000002400 */
[----:B------:R-:W-:-:S02]  /*16740*/  ISETP.GE.AND P1, PT, R28, R181, PT ;  /* 0x000000b51c00720c */ /* 0x000fc40003f26270 */
[-C--:B------:R-:W-:Y:S01]  /*16750*/  ISETP.GE.AND P6, PT, R28, R180.reuse, PT ;  /* 0x000000b41c00720c */ /* 0x080fe20003fc6270 */
[----:B------:R-:W-:Y:S01]  /*16760*/  VIADD R28, R2, 0x81 ;  /* 0x00000081021c7836 */ /* 0x000fe20000000000 */
[-C--:B------:R-:W-:Y:S01]  /*16770*/  ISETP.GE.AND P5, PT, R40, R181.reuse, PT ;  /* 0x000000b52800720c */ /* 0x080fe20003fa6270 */
[C---:B---3--:R-:W-:Y:S01]  /*16780*/  HMMA.16816.F32 R32, R8.reuse, R16, RZ ;  /* 0x000000100820723c */ /* 0x048fe200000018ff */
[----:B------:R-:W-:Y:S01]  /*16790*/  FSEL R188, R71, -INF , !P6 ;  /* 0xff80000047bc7808 */ /* 0x000fe20007000000 */
[----:B------:R3:W-:Y:S01]  /*167a0*/  MUFU.TANH R74, R42 ;  /* 0x0000002a004a7308 */ /* 0x0007e20000002400 */
[CC--:B------:R-:W-:Y:S02]  /*167b0*/  ISETP.GE.AND P0, PT, R28.reuse, R181.reuse, PT ;  /* 0x000000b51c00720c */ /* 0x0c0fe40003f06270 */
[-C--:B------:R-:W-:Y:S01]  /*167c0*/  ISETP.GE.AND P3, PT, R28, R180.reuse, PT ;  /* 0x000000b41c00720c */ /* 0x080fe20003f66270 */
[----:B------:R-:W-:Y:S01]  /*167d0*/  HMMA.16816.F32 R16, R8, R18, RZ ;  /* 0x000000120810723c */ /* 0x000fe200000018ff */
[----:B------:R-:W2:Y:S01]  /*167e0*/  LDSM.16.M88.4 R28, [R240+0x9800] ;  /* 0x00980000f01c783b */ /* 0x000ea20000000200 */
[----:B------:R-:W-:Y:S01]  /*167f0*/  FSEL R172, R70, -INF , !P0 ;  /* 0xff80000046ac7808 */ /* 0x000fe20004000000 */
[----:B------:R-:W-:Y:S01]  /*16800*/  FMUL.FTZ R88, R20, UR9 ;  /* 0x0000000914587c20 */ /* 0x000fe20008410000 */
[-C--:B------:R-:W-:Y:S01]  /*16810*/  ISETP.GE.AND P2, PT, R40, R180.reuse, PT ;  /* 0x000000b42800720c */ /* 0x080fe20003f46270 */
[C---:B------:R-:W-:Y:S01]  /*16820*/  VIADD R20, R2.reuse, 0x91 ;  /* 0x0000009102147836 */ /* 0x040fe20000000000 */
[----:B------:R-:W-:Y:S01]  /*16830*/  FSEL R187, R69, -INF , !P3 ;  /* 0xff80000045bb7808 */ /* 0x000fe20005800000 */
[----:B------:R-:W-:Y:S01]  /*16840*/  VIADD R40, R2, 0x89 ;  /* 0x0000008902287836 */ /* 0x000fe20000000000 */
[----:B------:R-:W-:Y:S01]  /*16850*/  FSEL R179, R68, -INF , !P5 ;  /* 0xff80000044b37808 */ /* 0x000fe20006800000 */
[----:B------:R-:W-:Y:S01]  /*16860*/  FMUL.FTZ R21, R21, UR9 ;  /* 0x0000000915157c20 */ /* 0x000fe20008410000 */
[----:B-----5:R-:W-:Y:S01]  /*16870*/  FSEL R192, R73, -INF , !P4 ;  /* 0xff80000049c07808 */ /* 0x020fe20006000000 */
[----:B------:R-:W-:Y:S01]  /*16880*/  FMUL.FTZ R73, R43, UR9 ;  /* 0x000000092b497c20 */ /* 0x000fe20008410000 */
[-C--:B------:R-:W-:Y:S01]  /*16890*/  ISETP.GE.AND P3, PT, R20, R181.reuse, PT ;  /* 0x000000b51400720c */ /* 0x080fe20003f66270 */
[----:B------:R-:W-:Y:S01]  /*168a0*/  FMUL.FTZ R22, R22, UR9 ;  /* 0x0000000916167c20 */ /* 0x000fe20008410000 */
[-C--:B------:R-:W-:Y:S01]  /*168b0*/  ISETP.GE.AND P5, PT, R20, R180.reuse, PT ;  /* 0x000000b41400720c */ /* 0x080fe20003fa6270 */
[----:B------:R-:W-:Y:S01]  /*168c0*/  VIADD R20, R2, 0x98 ;  /* 0x0000009802147836 */ /* 0x000fe20000000000 */
[-C--:B------:R-:W-:Y:S01]  /*168d0*/  ISETP.GE.AND P4, PT, R40, R181.reuse, PT ;  /* 0x000000b52800720c */ /* 0x080fe20003f86270 */
[----:B------:R-:W-:Y:S01]  /*168e0*/  MUFU.TANH R87, R21 ;  /* 0x0000001500577308 */ /* 0x000fe20000002400 */
[C---:B----4-:R-:W-:Y:S01]  /*168f0*/  HMMA.16816.F32 R32, R24.reuse, R36, R32 ;  /* 0x000000241820723c */ /* 0x050fe20000001820 */
[----:B------:R-:W-:Y:S01]  /*16900*/  FSEL R170, R72, -INF , !P1 ;  /* 0xff80000048aa7808 */ /* 0x000fe20004800000 */
[----:B------:R-:W-:Y:S01]  /*16910*/  FMUL.FTZ R71, R23, UR9 ;  /* 0x0000000917477c20 */ /* 0x000fe20008410000 */
[-C--:B------:R-:W-:Y:S01]  /*16920*/  ISETP.GE.AND P1, PT, R40, R180.reuse, PT ;  /* 0x000000b42800720c */ /* 0x080fe20003f26270 */
[----:B------:R-:W-:Y:S01]  /*16930*/  FMUL.FTZ R44, R44, UR9 ;  /* 0x000000092c2c7c20 */ /* 0x000fe20008410000 */
[----:B---3--:R-:W3:Y:S01]  /*16940*/  LDSM.16.M88.4 R40, [R232+0x7000] ;  /* 0x00700000e828783b */ /* 0x008ee20000000200 */
[----:B------:R-:W-:Y:S01]  /*16950*/  HMMA.16816.F32 R16, R24, R38, R16 ;  /* 0x000000261810723c */ /* 0x000fe20000001810 */
[----:B------:R-:W-:Y:S01]  /*16960*/  VIADD R36, R2, 0x90 ;  /* 0x0000009002247836 */ /* 0x000fe20000000000 */
[----:B------:R-:W-:Y:S01]  /*16970*/  FSEL R183, R63, -INF , !P2 ;  /* 0xff8000003fb77808 */ /* 0x000fe20005000000 */
[----:B------:R2:W-:Y:S01]  /*16980*/  MUFU.TANH R72, R22 ;  /* 0x0000001600487308 */ /* 0x0005e20000002400 */
[----:B------:R-:W-:Y:S01]  /*16990*/  FSEL R184, R62, -INF , !P4 ;  /* 0xff8000003eb87808 */ /* 0x000fe20006000000 */
[----:B------:R-:W-:Y:S01]  /*169a0*/  FMUL.FTZ R47, R47, UR9 ;  /* 0x000000092f2f7c20 */ /* 0x000fe20008410000 */
[-C--:B------:R-:W-:Y:S01]  /*169b0*/  ISETP.GE.AND P6, PT, R36, R181.reuse, PT ;  /* 0x000000b52400720c */ /* 0x080fe20003fc6270 */
[----:B------:R-:W-:Y:S01]  /*169c0*/  FMUL.FTZ R46, R46, UR9 ;  /* 0x000000092e2e7c20 */ /* 0x000fe20008410000 */
[-C--:B------:R-:W-:Y:S01]  /*169d0*/  ISETP.GE.AND P0, PT, R36, R180.reuse, PT ;  /* 0x000000b42400720c */ /* 0x080fe20003f06270 */
[----:B------:R-:W-:Y:S01]  /*169e0*/  FMUL.FTZ R45, R45, UR9 ;  /* 0x000000092d2d7c20 */ /* 0x000fe20008410000 */
[----:B------:R-:W4:Y:S01]  /*169f0*/  LDSM.16.M88.4 R36, [R164+0x9800] ;  /* 0x00980000a424783b */ /* 0x000f220000000200 */
[C---:B------:R-:W-:Y:S01]  /*16a00*/  ISETP.GE.AND P2, PT, R20.reuse, R181, PT ;  /* 0x000000b51400720c */ /* 0x040fe20003f46270 */
[----:B------:R-:W-:Y:S01]  /*16a10*/  MUFU.TANH R139, R65 ;  /* 0x00000041008b7308 */ /* 0x000fe20000002400 */
[----:B------:R-:W-:-:S02]  /*16a20*/  ISETP.GE.AND P4, PT, R20, R180, PT ;  /* 0x000000b41400720c */ /* 0x000fc40003f86270 */
[----:B------:R-:W-:Y:S02]  /*16a30*/  FSEL R169, R169, -INF , !P0 ;  /* 0xff800000a9a97808 */ /* 0x000fe40004000000 */
[----:B------:R-:W-:Y:S01]  /*16a40*/  FSEL R193, R193, -INF , !P3 ;  /* 0xff800000c1c17808 */ /* 0x000fe20005800000 */
[----:B------:R-:W-:Y:S01]  /*16a50*/  HMMA.16816.F32 R32, R12, R48, R32 ;  /* 0x000000300c20723c */ /* 0x000fe20000001820 */
[----:B------:R-:W-:Y:S01]  /*16a60*/  FSEL R168, R168, -INF , !P5 ;  /* 0xff800000a8a87808 */ /* 0x000fe20006800000 */
[----:B------:R-:W-:Y:S01]  /*16a70*/  MUFU.TANH R135, R66 ;  /* 0x0000004200877308 */ /* 0x000fe20000002400 */
[----:B-1----:R-:W-:Y:S02]  /*16a80*/  FSEL R194, R194, -INF , !P2 ;  /* 0xff800000c2c27808 */ /* 0x002fe40005000000 */
[----:B------:R-:W-:Y:S01]  /*16a90*/  FSEL R182, R61, -INF , !P1 ;  /* 0xff8000003db67808 */ /* 0x000fe20004800000 */
[----:B--2---:R-:W-:Y:S01]  /*16aa0*/  HMMA.16816.F32 R20, R8, R28, RZ ;  /* 0x0000001c0814723c */ /* 0x004fe200000018ff */
[----:B------:R-:W-:Y:S01]  /*16ab0*/  VIADD R48, R2, 0x99 ;  /* 0x0000009902307836 */ /* 0x000fe20000000000 */
[----:B------:R-:W-:-:S02]  /*16ac0*/  FSEL R165, R165, -INF , !P4 ;  /* 0xff800000a5a57808 */ /* 0x000fc40006000000 */
[----:B------:R-:W1:Y:S01]  /*16ad0*/  MUFU.TANH R154, R154 ;  /* 0x0000009a009a7308 */ /* 0x000e620000002400 */
[----:B------:R-:W-:Y:S01]  /*16ae0*/  FSEL R185, R185, -INF , !P6 ;  /* 0xff800000b9b97808 */ /* 0x000fe20007000000 */
[----:B------:R-:W-:Y:S01]  /*16af0*/  HMMA.16816.F32 R8, R8, R30, RZ ;  /* 0x0000001e0808723c */ /* 0x000fe200000018ff */
[----:B------:R-:W-:Y:S01]  /*16b00*/  VIADD R28, R2, 0xa0 ;  /* 0x000000a0021c7836 */ /* 0x000fe20000000000 */
[CC--:B------:R-:W-:Y:S02]  /*16b10*/  ISETP.GE.AND P1, PT, R48.reuse, R181.reuse, PT ;  /* 0x000000b53000720c */ /* 0x0c0fe40003f26270 */
[-C--:B------:R-:W-:Y:S02]  /*16b20*/  ISETP.GE.AND P6, PT, R48, R180.reuse, PT ;  /* 0x000000b43000720c */ /* 0x080fe40003fc6270 */
[C---:B------:R-:W-:Y:S01]  /*16b30*/  ISETP.GE.AND P0, PT, R28.reuse, R181, PT ;  /* 0x000000b51c00720c */ /* 0x040fe20003f06270 */
[----:B------:R-:W-:Y:S01]  /*16b40*/  HMMA.16816.F32 R16, R12, R50, R16 ;  /* 0x000000320c10723c */ /* 0x000fe20000001810 */
[----:B------:R-:W-:Y:S01]  /*16b50*/  ISETP.GE.AND P3, PT, R28, R180, PT ;  /* 0x000000b41c00720c */ /* 0x000fe20003f66270 */
[----:B------:R-:W2:Y:S01]  /*16b60*/  MUFU.TANH R134, R67 ;  /* 0x0000004300867308 */ /* 0x000ea20000002400 */
[----:B------:R-:W5:Y:S01]  /*16b70*/  LDSM.16.M88.4 R28, [R238+0x7800] ;  /* 0x00780000ee1c783b */ /* 0x000f620000000200 */
[----:B------:R-:W-:-:S02]  /*16b80*/  FSEL R191, R191, -INF , !P1 ;  /* 0xff800000bfbf7808 */ /* 0x000fc40004800000 */
[----:B---3--:R-:W-:Y:S01]  /*16b90*/  HMMA.16816.F32 R32, R4, R40, R32 ;  /* 0x000000280420723c */ /* 0x008fe20000001820 */
[----:B------:R-:W-:Y:S02]  /*16ba0*/  FSEL R161, R161, -INF , !P6 ;  /* 0xff800000a1a17808 */ /* 0x000fe40007000000 */
[----:B------:R-:W-:Y:S01]  /*16bb0*/  FSEL R178, R178, -INF , !P0 ;  /* 0xff800000b2b27808 */ /* 0x000fe20004000000 */
[----:B------:R-:W3:Y:S01]  /*16bc0*/  MUFU.TANH R136, R136 ;  /* 0x0000008800887308 */ /* 0x000ee20000002400 */
[----:B------:R-:W-:Y:S01]  /*16bd0*/  FSEL R150, R150, -INF , !P3 ;  /* 0xff80000096967808 */ /* 0x000fe20005800000 */
[----:B----4-:R-:W-:Y:S01]  /*16be0*/  HMMA.16816.F32 R20, R24, R36, R20 ;  /* 0x000000241814723c */ /* 0x010fe20000001814 */
[----:B------:R-:W-:-:S05]  /*16bf0*/  VIADD R40, R2, 0xa1 ;  /* 0x000000a102287836 */ /* 0x000fca0000000000 */
[----:B------:R-:W4:Y:S01]  /*16c00*/  MUFU.TANH R140, R64 ;  /* 0x00000040008c7308 */ /* 0x000f220000002400 */
[----:B------:R-:W-:Y:S01]  /*16c10*/  HMMA.16816.F32 R24, R24, R38, R8 ;  /* 0x000000261818723c */ /* 0x000fe20000001808 */
[----:B------:R-:W2:Y:S01]  /*16c20*/  LDSM.16.M88.4 R8, [R232+0x7800] ;  /* 0x00780000e808783b */ /* 0x000ea20000000200 */
[----:B------:R-:W-:Y:S01]  /*16c30*/  ISETP.GE.AND P5, PT, R40, R181, PT ;  /* 0x000000b52800720c */ /* 0x000fe20003fa6270 */
[----:B------:R-:W-:Y:S01]  /*16c40*/  VIADD R36, R2, 0xb0 ;  /* 0x000000b002247836 */ /* 0x000fe20000000000 */
[----:B------:R-:W-:Y:S01]  /*16c50*/  ISETP.GE.AND P2, PT, R40, R180, PT ;  /* 0x000000b42800720c */ /* 0x000fe20003f46270 */
[----:B------:R-:W-:Y:S01]  /*16c60*/  VIADD R40, R2, 0xa8 ;  /* 0x000000a802287836 */ /* 0x000fe20000000000 */
[----:B------:R-:W-:Y:S01]  /*16c70*/  HMMA.16816.F32 R16, R4, R42, R16 ;  /* 0x0000002a0410723c */ /* 0x000fe20000001810 */
[----:B------:R-:W4:Y:S01]  /*16c80*/  MUFU.TANH R73, R73 ;  /* 0x0000004900497308 */ /* 0x000f220000002400 */
[----:B------:R-:W-:Y:S01]  /*16c90*/  FSEL R149, R149, -INF , !P2 ;  /* 0xff80000095957808 */ /* 0x000fe20005000000 */
[----:B------:R-:W-:-:S04]  /*16ca0*/  DEPBAR.LE SB0, 0x0 ;  /* 0x000080000000791a */ /* 0x000fc80000000000 */
[----:B------:R-:W-:Y:S01]  /*16cb0*/  FMUL.FTZ R32, R32, UR9 ;  /* 0x0000000920207c20 */ /* 0x000fe20008410000 */
[CC--:B------:R-:W-:Y:S01]  /*16cc0*/  ISETP.GE.AND P4, PT, R40.reuse, R181.reuse, PT ;  /* 0x000000b52800720c */ /* 0x0c0fe20003f86270 */
[----:B------:R-:W4:Y:S01]  /*16cd0*/  MUFU.TANH R88, R88 ;  /* 0x0000005800587308 */ /* 0x000f220000002400 */
[-C--:B------:R-:W-:Y:S01]  /*16ce0*/  ISETP.GE.AND P1, PT, R40, R180.reuse, PT ;  /* 0x000000b42800720c */ /* 0x080fe20003f26270 */
[----:B------:R-:W-:Y:S01]  /*16cf0*/  VIADD R40, R2, 0xa9 ;  /* 0x000000a902287836 */ /* 0x000fe20000000000 */
[----:B------:R-:W-:Y:S01]  /*16d00*/  FSEL R171, R171, -INF , !P4 ;  /* 0xff800000abab7808 */ /* 0x000fe20006000000 */
[----:B------:R-:W-:Y:S01]  /*16d10*/  FMUL.FTZ R35, R35, UR9 ;  /* 0x0000000923237c20 */ /* 0x000fe20008410000 */
[----:B------:R-:W-:Y:S01]  /*16d20*/  FSEL R176, R176, -INF , !P5 ;  /* 0xff800000b0b07808 */ /* 0x000fe20006800000 */
[----:B------:R-:W-:Y:S01]  /*16d30*/  FMUL.FTZ R33, R33, UR9 ;  /* 0x0000000921217c20 */ /* 0x000fe20008410000 */
[C---:B------:R-:W-:Y:S01]  /*16d40*/  ISETP.GE.AND P6, PT, R40.reuse, R181, PT ;  /* 0x000000b52800720c */ /* 0x040fe20003fc6270 */
[----:B------:R3:W-:Y:S01]  /*16d50*/  MUFU.TANH R84, R32 ;  /* 0x0000002000547308 */ /* 0x0007e20000002400 */
[----:B-----5:R-:W-:Y:S01]  /*16d60*/  HMMA.16816.F32 R20, R12, R28, R20 ;  /* 0x0000001c0c14723c */ /* 0x020fe20000001814 */
[----:B------:R-:W-:Y:S01]  /*16d70*/  ISETP.GE.AND P0, PT, R40, R180, PT ;  /* 0x000000b42800720c */ /* 0x000fe20003f06270 */
[----:B------:R-:W-:Y:S01]  /*16d80*/  FMUL.FTZ R34, R34, UR9 ;  /* 0x0000000922227c20 */ /* 0x000fe20008410000 */
[----:B------:R-:W-:-:S02]  /*16d90*/  FSEL R159, R159, -INF , !P6 ;  /* 0xff8000009f9f7808 */ /* 0x000fc40007000000 */
[----:B------:R-:W-:Y:S01]  /*16da0*/  FSEL R141, R141, -INF , !P0 ;  /* 0xff8000008d8d7808 */ /* 0x000fe20004000000 */
[----:B------:R-:W-:Y:S01]  /*16db0*/  HMMA.16816.F32 R24, R12, R30, R24 ;  /* 0x0000001e0c18723c */ /* 0x000fe20000001818 */
[----:B------:R-:W-:Y:S01]  /*16dc0*/  VIADD R29, R2, 0xb9 ;  /* 0x000000b9021d7836 */ /* 0x000fe20000000000 */
[----:B------:R-:W5:Y:S01]  /*16dd0*/  MUFU.TANH R53, R53 ;  /* 0x0000003500357308 */ /* 0x000f620000002400 */
[-C--:B------:R-:W-:Y:S01]  /*16de0*/  ISETP.GE.AND P3, PT, R36, R181.reuse, PT ;  /* 0x000000b52400720c */ /* 0x080fe20003f66270 */
[----:B------:R-:W-:Y:S01]  /*16df0*/  VIADD R28, R2, 0xc0 ;  /* 0x000000c0021c7836 */ /* 0x000fe20000000000 */
[-C--:B------:R-:W-:Y:S01]  /*16e00*/  ISETP.GE.AND P5, PT, R36, R180.reuse, PT ;  /* 0x000000b42400720c */ /* 0x080fe20003fa6270 */
[----:B------:R-:W-:Y:S01]  /*16e10*/  FMUL.FTZ R82, R16, UR9 ;  /* 0x0000000910527c20 */ /* 0x000fe20008410000 */
[-C--:B------:R-:W-:Y:S01]  /*16e20*/  ISETP.GE.AND P0, PT, R29, R181.reuse, PT ;  /* 0x000000b51d00720c */ /* 0x080fe20003f06270 */
[----:B------:R-:W-:Y:S01]  /*16e30*/  VIADD R16, R2, 0xc1 ;  /* 0x000000c102107836 */ /* 0x000fe20000000000 */
[----:B-1----:R-:W-:Y:S01]  /*16e40*/  FSEL R154, R154, -INF , !P3 ;  /* 0xff8000009a9a7808 */ /* 0x002fe20005800000 */
[----:B------:R-:W1:Y:S01]  /*16e50*/  MUFU.TANH R71, R71 ;  /* 0x0000004700477308 */ /* 0x000e620000002400 */
[----:B---3--:R-:W-:Y:S01]  /*16e60*/  IADD3 R32, R2, 0xb1, RZ ;  /* 0x000000b102207810 */ /* 0x008fe20007ffe0ff */
[----:B------:R-:W-:Y:S01]  /*16e70*/  FMUL.FTZ R17, R17, UR9 ;  /* 0x0000000911117c20 */ /* 0x000fe20008410000 */
[----:B------:R-:W-:Y:S01]  /*16e80*/  FSEL R139, R139, -INF , !P0 ;  /* 0xff8000008b8b7808 */ /* 0x000fe20004000000 */
[----:B------:R-:W-:Y:S01]  /*16e90*/  FMUL.FTZ R18, R18, UR9 ;  /* 0x0000000912127c20 */ /* 0x000fe20008410000 */
[C---:B------:R-:W-:Y:S01]  /*16ea0*/  ISETP.GE.AND P2, PT, R32.reuse, R181, PT ;  /* 0x000000b52000720c */ /* 0x040fe20003f46270 */
[----:B------:R-:W-:Y:S01]  /*16eb0*/  FMUL.FTZ R19, R19, UR9 ;  /* 0x0000000913137c20 */ /* 0x000fe20008410000 */
[----:B------:R-:W-:Y:S01]  /*16ec0*/  ISETP.GE.AND P4, PT, R32, R180, PT ;  /* 0x000000b42000720c */ /* 0x000fe20003f86270 */
[----:B------:R-:W-:Y:S01]  /*16ed0*/  VIADD R32, R2, 0xb8 ;  /* 0x000000b802207836 */ /* 0x000fe20000000000 */
[----:B--2---:R-:W-:Y:S01]  /*16ee0*/  HMMA.16816.F32 R20, R4, R8, R20 ;  /* 0x000000080414723c */ /* 0x004fe20000001814 */
[----:B------:R-:W2:Y:S01]  /*16ef0*/  MUFU.TANH R86, R44 ;  /* 0x0000002c00567308 */ /* 0x000ea20000002400 */
[----:B------:R-:W-:-:S02]  /*16f00*/  FSEL R137, R137, -INF , !P5 ;  /* 0xff80000089897808 */ /* 0x000fc40006800000 */
[-C--:B------:R-:W-:Y:S02]  /*16f10*/  ISETP.GE.AND P6, PT, R32, R180.reuse, PT ;  /* 0x000000b42000720c */ /* 0x080fe40003fc6270 */
[----:B------:R-:W-:Y:S01]  /*16f20*/  FSEL R151, R151, -INF , !P2 ;  /* 0xff80000097977808 */ /* 0x000fe20005000000 */
[C---:B------:R-:W-:Y:S01]  /*16f30*/  VIADD R9, R2.reuse, 0xc8 ;  /* 0x000000c802097836 */ /* 0x040fe20000000000 */
[----:B------:R-:W-:Y:S01]  /*16f40*/  FSEL R135, R135, -INF , !P6 ;  /* 0xff80000087877808 */ /* 0x000fe20007000000 */
[C---:B------:R-:W-:Y:S01]  /*16f50*/  VIADD R8, R2.reuse, 0xc9 ;  /* 0x000000c902087836 */ /* 0x040fe20000000000 */
[-C--:B------:R-:W-:Y:S01]  /*16f60*/  ISETP.GE.AND P3, PT, R29, R180.reuse, PT ;  /* 0x000000b41d00720c */ /* 0x080fe20003f66270 */
[----:B------:R-:W3:Y:S01]  /*16f70*/  MUFU.TANH R69, R47 ;  /* 0x0000002f00457308 */ /* 0x000ee20000002400 */
[CC--:B------:R-:W-:Y:S01]  /*16f80*/  ISETP.GE.AND P6, PT, R9.reuse, R181.reuse, PT ;  /* 0x000000b50900720c */ /* 0x0c0fe20003fc6270 */
[----:B------:R-:W-:Y:S01]  /*16f90*/  HMMA.16816.F32 R24, R4, R10, R24 ;  /* 0x0000000a0418723c */ /* 0x000fe20000001818 */
[----:B------:R-:W-:Y:S01]  /*16fa0*/  ISETP.GE.AND P0, PT, R9, R180, PT ;  /* 0x000000b40900720c */ /* 0x000fe20003f06270 */
[----:B------:R-:W-:Y:S01]  /*16fb0*/  VIADD R9, R2, 0xd0 ;  /* 0x000000d002097836 */ /* 0x000fe20000000000 */
[----:B------:R-:W-:-:S02]  /*16fc0*/  ISETP.GE.AND P5, PT, R28, R181, PT ;  /* 0x000000b51c00720c */ /* 0x000fc40003fa6270 */
[-C--:B------:R-:W-:Y:S01]  /*16fd0*/  ISETP.GE.AND P2, PT, R28, R180.reuse, PT ;  /* 0x000000b41c00720c */ /* 0x080fe20003f46270 */
[----:B------:R-:W3:Y:S01]  /*16fe0*/  MUFU.TANH R70, R46 ;  /* 0x0000002e00467308 */ /* 0x000ee20000002400 */
[----:B------:R-:W-:Y:S01]  /*16ff0*/  FSEL R143, R143, -INF , !P1 ;  /* 0xff8000008f8f7808 */ /* 0x000fe20004800000 */
[----:B------:R-:W-:Y:S01]  /*17000*/  VIADD R4, R2, 0xd9 ;  /* 0x000000d902047836 */ /* 0x000fe20000000000 */
[-C--:B------:R-:W-:Y:S01]  /*17010*/  ISETP.GE.AND P1, PT, R32, R181.reuse, PT ;  /* 0x000000b52000720c */ /* 0x080fe20003f26270 */
[----:B------:R-:W-:Y:S01]  /*17020*/  VIADD R5, R2, 0xd8 ;  /* 0x000000d802057836 */ /* 0x000fe20000000000 */
[----:B------:R-:W-:Y:S01]  /*17030*/  FSEL R134, R134, -INF , !P3 ;  /* 0xff80000086867808 */ /* 0x000fe20005800000 */
[----:B------:R-:W-:Y:S01]  /*17040*/  FMUL.FTZ R21, R21, UR9 ;  /* 0x0000000915157c20 */ /* 0x000fe20008410000 */
[----:B------:R-:W-:Y:S01]  /*17050*/  FSEL R138, R138, -INF , !P5 ;  /* 0xff8000008a8a7808 */ /* 0x000fe20006800000 */
[----:B------:R-:W3:Y:S01]  /*17060*/  MUFU.TANH R67, R35 ;  /* 0x0000002300437308 */ /* 0x000ee20000002400 */
[----:B------:R-:W-:Y:S01]  /*17070*/  FSEL R76, R52, -INF , !P2 ;  /* 0xff800000344c7808 */ /* 0x000fe20005000000 */
[----:B------:R-:W-:Y:S01]  /*17080*/  FMUL.FTZ R20, R20, UR9 ;  /* 0x0000000914147c20 */ /* 0x000fe20008410000 */
[-C--:B------:R-:W-:Y:S01]  /*17090*/  ISETP.GE.AND P3, PT, R8, R181.reuse, PT ;  /* 0x000000b50800720c */ /* 0x080fe20003f66270 */
[----:B------:R-:W-:Y:S01]  /*170a0*/  FMUL.FTZ R22, R22, UR9 ;  /* 0x0000000916167c20 */ /* 0x000fe20008410000 */
[-C--:B------:R-:W-:Y:S01]  /*170b0*/  ISETP.GE.AND P5, PT, R8, R180.reuse, PT ;  /* 0x000000b40800720c */ /* 0x080fe20003fa6270 */
[----:B------:R-:W-:Y:S01]  /*170c0*/  VIADD R8, R2, 0xd1 ;  /* 0x000000d102087836 */ /* 0x000fe20000000000 */
[-C--:B------:R-:W-:Y:S01]  /*170d0*/  ISETP.GE.AND P2, PT, R9, R181.reuse, PT ;  /* 0x000000b50900720c */ /* 0x080fe20003f46270 */
[----:B------:R-:W3:Y:S01]  /*170e0*/  MUFU.TANH R82, R82 ;  /* 0x0000005200527308 */ /* 0x000ee20000002400 */
[----:B------:R-:W-:Y:S01]  /*170f0*/  FSEL R136, R136, -INF , !P4 ;  /* 0xff80000088887808 */ /* 0x000fe20006000000 */
[----:B------:R-:W-:Y:S01]  /*17100*/  FMUL.FTZ R23, R23, UR9 ;  /* 0x0000000917177c20 */ /* 0x000fe20008410000 */
[----:B----4-:R-:W-:Y:S01]  /*17110*/  FSEL R140, R140, -INF , !P1 ;  /* 0xff8000008c8c7808 */ /* 0x010fe20004800000 */
[----:B------:R-:W-:Y:S01]  /*17120*/  FMUL.FTZ R24, R24, UR9 ;  /* 0x0000000918187c20 */ /* 0x000fe20008410000 */
[C---:B------:R-:W-:Y:S01]  /*17130*/  ISETP.GE.AND P4, PT, R16.reuse, R181, PT ;  /* 0x000000b51000720c */ /* 0x040fe20003f86270 */
[----:B------:R-:W-:Y:S01]  /*17140*/  FMUL.FTZ R25, R25, UR9 ;  /* 0x0000000919197c20 */ /* 0x000fe20008410000 */
[----:B------:R-:W-:Y:S01]  /*17150*/  ISETP.GE.AND P1, PT, R16, R180, PT ;  /* 0x000000b41000720c */ /* 0x000fe20003f26270 */
[----:B------:R-:W4:Y:S01]  /*17160*/  MUFU.TANH R85, R45 ;  /* 0x0000002d00557308 */ /* 0x000f220000002400 */
[----:B------:R-:W-:Y:S01]  /*17170*/  FSEL R73, R73, -INF , !P5 ;  /* 0xff80000049497808 */ /* 0x000fe20006800000 */
[----:B------:R-:W-:Y:S01]  /*17180*/  FMUL.FTZ R26, R26, UR9 ;  /* 0x000000091a1a7c20 */ /* 0x000fe20008410000 */
[----:B------:R-:W-:Y:S01]  /*17190*/  FSEL R88, R88, -INF , !P2 ;  /* 0xff80000058587808 */ /* 0x000fe20005000000 */
[----:B------:R-:W-:Y:S01]  /*171a0*/  FMUL.FTZ R27, R27, UR9 ;  /* 0x000000091b1b7c20 */ /* 0x000fe20008410000 */
[----:B------:R-:W-:Y:S01]  /*171b0*/  FSEL R132, R132, -INF , !P6 ;  /* 0xff80000084847808 */ /* 0x000fe20007000000 */
[----:B------:R-:W-:Y:S01]  /*171c0*/  VIADD R6, R2, 0xf8 ;  /* 0x000000f802067836 */ /* 0x000fe20000000000 */
[----:B------:R-:W-:Y:S01]  /*171d0*/  FSEL R74, R74, -INF , !P0 ;  /* 0xff8000004a4a7808 */ /* 0x000fe20004000000 */
[----:B------:R-:W4:Y:S01]  /*171e0*/  MUFU.TANH R79, R21 ;  /* 0x00000015004f7308 */ /* 0x000f220000002400 */
[----:B------:R-:W-:-:S02]  /*171f0*/  FSEL R130, R130, -INF , !P3 ;  /* 0xff80000082827808 */ /* 0x000fc40005800000 */
[CC--:B------:R-:W-:Y:S02]  /*17200*/  ISETP.GE.AND P5, PT, R4.reuse, R181.reuse, PT ;  /* 0x000000b50400720c */ /* 0x0c0fe40003fa6270 */
[-C--:B------:R-:W-:Y:S01]  /*17210*/  ISETP.GE.AND P2, PT, R4, R180.reuse, PT ;  /* 0x000000b40400720c */ /* 0x080fe20003f46270 */
[----:B------:R-:W-:Y:S01]  /*17220*/  VIADD R4, R2, 0xe1 ;  /* 0x000000e102047836 */ /* 0x000fe20000000000 */
[----:B------:R-:W-:Y:S01]  /*17230*/  FSEL R133, R133, -INF , !P4 ;  /* 0xff80000085857808 */ /* 0x000fe20006000000 */
[----:B------:R-:W-:Y:S01]  /*17240*/  MUFU.TANH R83, R33 ;  /* 0x0000002100537308 */ /* 0x000fe20000002400 */
[----:B-----5:R-:W-:Y:S02]  /*17250*/  FSEL R75, R53, -INF , !P1 ;  /* 0xff800000354b7808 */ /* 0x020fe40004800000 */
[----:B------:R-:W-:Y:S02]  /*17260*/  ISETP.GE.AND P6, PT, R8, R180, PT ;  /* 0x000000b40800720c */ /* 0x000fe40003fc6270 */
[----:B------:R-:W-:-:S02]  /*17270*/  ISETP.GE.AND P0, PT, R5, R181, PT ;  /* 0x000000b50500720c */ /* 0x000fc40003f06270 */
[-C--:B------:R-:W-:Y:S01]  /*17280*/  ISETP.GE.AND P3, PT, R5, R180.reuse, PT ;  /* 0x000000b40500720c */ /* 0x080fe20003f66270 */
[----:B------:R-:W-:Y:S01]  /*17290*/  VIADD R5, R2, 0xe0 ;  /* 0x000000e002057836 */ /* 0x000fe20000000000 */
[----:B------:R-:W-:Y:S01]  /*172a0*/  ISETP.GE.AND P4, PT, R9, R180, PT ;  /* 0x000000b40900720c */ /* 0x000fe20003f86270 */
[----:B------:R-:W5:Y:S01]  /*172b0*/  MUFU.TANH R68, R34 ;  /* 0x0000002200447308 */ /* 0x000f620000002400 */
[----:B------:R-:W-:Y:S02]  /*172c0*/  ISETP.GE.AND P1, PT, R8, R181, PT ;  /* 0x000000b50800720c */ /* 0x000fe40003f26270 */
[----:B-1----:R-:W-:Y:S02]  /*172d0*/  FSEL R71, R71, -INF , !P6 ;  /* 0xff80000047477808 */ /* 0x002fe40007000000 */
[----:B--2---:R-:W-:Y:S02]  /*172e0*/  FSEL R86, R86, -INF , !P0 ;  /* 0xff80000056567808 */ /* 0x004fe40004000000 */
[----:B------:R-:W-:Y:S01]  /*172f0*/  FSEL R72, R72, -INF , !P4 ;  /* 0xff80000048487808 */ /* 0x000fe20006000000 */
[----:B------:R-:W-:Y:S01]  /*17300*/  MUFU.TANH R81, R17 ;  /* 0x0000001100517308 */ /* 0x000fe20000002400 */
[----:B------:R-:W-:-:S02]  /*17310*/  FSEL R87, R87, -INF , !P1 ;  /* 0xff80000057577808 */ /* 0x000fc40004800000 */
[CC--:B------:R-:W-:Y:S02]  /*17320*/  ISETP.GE.AND P6, PT, R4.reuse, R181.reuse, PT ;  /* 0x000000b50400720c */ /* 0x0c0fe40003fc6270 */
[-C--:B------:R-:W-:Y:S01]  /*17330*/  ISETP.GE.AND P0, PT, R4, R180.reuse, PT ;  /* 0x000000b40400720c */ /* 0x080fe20003f06270 */
[C---:B------:R-:W-:Y:S01]  /*17340*/  VIADD R4, R2.reuse, 0xe9 ;  /* 0x000000e902047836 */ /* 0x040fe20000000000 */
[C---:B------:R-:W-:Y:S01]  /*17350*/  ISETP.GE.AND P4, PT, R5.reuse, R181, PT ;  /* 0x000000b50500720c */ /* 0x040fe20003f86270 */
[----:B------:R-:W1:Y:S01]  /*17360*/  MUFU.TANH R66, R18 ;  /* 0x0000001200427308 */ /* 0x000e620000002400 */
[----:B------:R-:W-:Y:S01]  /*17370*/  ISETP.GE.AND P1, PT, R5, R180, PT ;  /* 0x000000b40500720c */ /* 0x000fe20003f26270 */
[----:B------:R-:W-:Y:S01]  /*17380*/  VIADD R5, R2, 0xe8 ;  /* 0x000000e802057836 */ /* 0x000fe20000000000 */
[----:B---3--:R-:W-:Y:S02]  /*17390*/  FSEL R69, R69, -INF , !P2 ;  /* 0xff80000045457808 */ /* 0x008fe40005000000 */
[----:B------:R-:W-:-:S02]  /*173a0*/  FSEL R84, R84, -INF , !P4 ;  /* 0xff80000054547808 */ /* 0x000fc40006000000 */
[----:B------:R-:W-:Y:S01]  /*173b0*/  FSEL R70, R70, -INF , !P3 ;  /* 0xff80000046467808 */ /* 0x000fe20005800000 */
[----:B------:R-:W2:Y:S01]  /*173c0*/  MUFU.TANH R65, R19 ;  /* 0x0000001300417308 */ /* 0x000ea20000002400 */
[CC--:B------:R-:W-:Y:S02]  /*173d0*/  ISETP.GE.AND P2, PT, R4.reuse, R181.reuse, PT ;  /* 0x000000b50400720c */ /* 0x0c0fe40003f46270 */
[----:B------:R-:W-:Y:S01]  /*173e0*/  ISETP.GE.AND P4, PT, R4, R180, PT ;  /* 0x000000b40400720c */ /* 0x000fe20003f86270 */
[----:B------:R-:W-:Y:S01]  /*173f0*/  VIADD R4, R2, 0xf1 ;  /* 0x000000f102047836 */ /* 0x000fe20000000000 */
[----:B------:R-:W-:Y:S02]  /*17400*/  ISETP.GE.AND P3, PT, R5, R181, PT ;  /* 0x000000b50500720c */ /* 0x000fe40003f66270 */
[----:B------:R-:W-:Y:S01]  /*17410*/  FSEL R67, R67, -INF , !P0 ;  /* 0xff80000043437808 */ /* 0x000fe20004000000 */
[----:B------:R-:W3:Y:S01]  /*17420*/  MUFU.TANH R80, R20 ;  /* 0x0000001400507308 */ /* 0x000ee20000002400 */
[----:B------:R-:W-:-:S02]  /*17430*/  FSEL R82, R82, -INF , !P3 ;  /* 0xff80000052527808 */ /* 0x000fc40005800000 */
[C---:B------:R-:W-:Y:S02]  /*17440*/  ISETP.GE.AND P0, PT, R4.reuse, R181, PT ;  /* 0x000000b50400720c */ /* 0x040fe40003f06270 */
[-C--:B------:R-:W-:Y:S01]  /*17450*/  ISETP.GE.AND P3, PT, R4, R180.reuse, PT ;  /* 0x000000b40400720c */ /* 0x080fe20003f66270 */
[----:B------:R-:W-:Y:S01]  /*17460*/  FMUL.FTZ R4, R56, UR9 ;  /* 0x0000000938047c20 */ /* 0x000fe20008410000 */
[----:B----4-:R-:W-:Y:S01]  /*17470*/  FSEL R85, R85, -INF , !P5 ;  /* 0xff80000055557808 */ /* 0x010fe20006800000 */
[----:B------:R-:W4:Y:S01]  /*17480*/  MUFU.TANH R64, R22 ;  /* 0x0000001600407308 */ /* 0x000f220000002400 */
[----:B------:R-:W-:Y:S01]  /*17490*/  ISETP.GE.AND P5, PT, R5, R180, PT ;  /* 0x000000b40500720c */ /* 0x000fe20003fa6270 */
[----:B------:R-:W-:Y:S01]  /*174a0*/  VIADD R5, R2, 0xf0 ;  /* 0x000000f002057836 */ /* 0x000fe20000000000 */
[----:B------:R-:W-:Y:S02]  /*174b0*/  FSEL R79, R79, -INF , !P0 ;  /* 0xff8000004f4f7808 */ /* 0x000fe40004000000 */
[----:B------:R-:W-:-:S02]  /*174c0*/  PLOP3.LUT P0, PT, PT, PT, UP0, 0x80, 0x0 ;  /* 0x000000000000781c */ /* 0x000fc40003f0f008 */
[----:B-----5:R-:W-:Y:S01]  /*174d0*/  FSEL R68, R68, -INF , !P1 ;  /* 0xff80000044447808 */ /* 0x020fe20004800000 */
[----:B------:R-:W5:Y:S01]  /*174e0*/  MUFU.TANH R63, R23 ;  /* 0x00000017003f7308 */ /* 0x000f620000002400 */
[----:B------:R-:W-:Y:S02]  /*174f0*/  FSEL R83, R83, -INF , !P6 ;  /* 0xff80000053537808 */ /* 0x000fe40007000000 */
[C---:B------:R-:W-:Y:S02]  /*17500*/  ISETP.GE.AND P1, PT, R5.reuse, R181, PT ;  /* 0x000000b50500720c */ /* 0x040fe40003f26270 */
[----:B------:R-:W-:Y:S01]  /*17510*/  ISETP.GE.AND P6, PT, R5, R180, PT ;  /* 0x000000b40500720c */ /* 0x000fe20003fc6270 */
[----:B------:R-:W-:Y:S01]  /*17520*/  VIADD R5, R2, 0xf9 ;  /* 0x000000f902057836 */ /* 0x000fe20000000000 */
[----:B-1----:R-:W-:Y:S01]  /*17530*/  FSEL R66, R66, -INF , !P5 ;  /* 0xff80000042427808 */ /* 0x002fe20006800000 */
[----:B------:R-:W1:Y:S01]  /*17540*/  MUFU.TANH R78, R24 ;  /* 0x00000018004e7308 */ /* 0x000e620000002400 */
[----:B------:R-:W-:-:S02]  /*17550*/  FSEL R81, R81, -INF , !P2 ;  /* 0xff80000051517808 */ /* 0x000fc40005000000 */
[----:B--2---:R-:W-:Y:S02]  /*17560*/  FSEL R65, R65, -INF , !P4 ;  /* 0xff80000041417808 */ /* 0x004fe40006000000 */
[----:B---3--:R-:W-:Y:S02]  /*17570*/  FSEL R80, R80, -INF , !P1 ;  /* 0xff80000050507808 */ /* 0x008fe40004800000 */
[----:B----4-:R-:W-:Y:S01]  /*17580*/  FSEL R64, R64, -INF , !P6 ;  /* 0xff80000040407808 */ /* 0x010fe20007000000 */
[----:B------:R-:W2:Y:S01]  /*17590*/  MUFU.TANH R77, R25 ;  /* 0x00000019004d7308 */ /* 0x000ea20000002400 */
[CC--:B------:R-:W-:Y:S02]  /*175a0*/  ISETP.GE.AND P5, PT, R6.reuse, R181.reuse, PT ;  /* 0x000000b50600720c */ /* 0x0c0fe40003fa6270 */
[----:B------:R-:W-:Y:S02]  /*175b0*/  ISETP.GE.AND P2, PT, R6, R180, PT ;  /* 0x000000b40600720c */ /* 0x000fe40003f46270 */
[----:B------:R-:W-:-:S02]  /*175c0*/  ISETP.GE.AND P4, PT, R5, R181, PT ;  /* 0x000000b50500720c */ /* 0x000fc40003f86270 */
[----:B------:R-:W-:Y:S01]  /*175d0*/  ISETP.GE.AND P1, PT, R5, R180, PT ;  /* 0x000000b40500720c */ /* 0x000fe20003f26270 */
[----:B------:R-:W3:Y:S01]  /*175e0*/  MUFU.TANH R62, R26 ;  /* 0x0000001a003e7308 */ /* 0x000ee20000002400 */
[----:B------:R-:W-:Y:S01]  /*175f0*/  BAR.SYNC.DEFER_BLOCKING 0x0 ;  /* 0x0000000000007b1d */ /* 0x000fe20000010000 */
[----:B------:R-:W-:Y:S02]  /*17600*/  ISETP.GE.AND P6, PT, R2, R181, PT ;  /* 0x000000b50200720c */ /* 0x000fe40003fc6270 */
[----:B-----5:R-:W-:Y:S02]  /*17610*/  FSEL R63, R63, -INF , !P3 ;  /* 0xff8000003f3f7808 */ /* 0x020fe40005800000 */
[----:B-1----:R-:W-:Y:S02]  /*17620*/  FSEL R78, R78, -INF , !P5 ;  /* 0xff8000004e4e7808 */ /* 0x002fe40006800000 */
[----:B------:R-:W1:Y:S01]  /*17630*/  MUFU.TANH R61, R27 ;  /* 0x0000001b003d7308 */ /* 0x000e620000002400 */
[----:B--2---:R-:W-:-:S07]  /*17640*/  FSEL R77, R77, -INF , !P4 ;  /* 0xff8000004d4d7808 */ /* 0x004fce0006000000 */
[----:B------:R-:W2:Y:S01]  /*17650*/  MUFU.TANH R4, R4 ;  /* 0x0000000400047308 */ /* 0x000ea20000002400 */
[----:B---3--:R-:W-:Y:S02]  /*17660*/  FSEL R62, R62, -INF , !P2 ;  /* 0xff8000003e3e7808 */ /* 0x008fe40005000000 */
[----:B-1----:R-:W-:Y:S02]  /*17670*/  FSEL R61, R61, -INF , !P1 ;  /* 0xff8000003d3d7808 */ /* 0x002fe40004800000 */
[----:B--2---:R-:W-:Y:S01]  /*17680*/  FSEL R4, R4, -INF , !P6 ;  /* 0xff80000004047808 */ /* 0x004fe20007000000 */
        /* <DEDUP_REMOVED lines=64> */
.L_x_2906:
[----:B------:R-:W-:Y:S02]  /*17a90*/  ULDC UR10, c[0x0][0x248] ;  /* 0x00009200000a7ab9 */ /* 0x000fe40000000800 */
[----:B------:R-:W-:-:S06]  /*17aa0*/  USHF.L.U32 UR5, UR10, 0x8, URZ ;  /* 0x000000080a057899 */ /* 0x000fcc000800063f */
[----:B------:R-:W-:-:S04]  /*17ab0*/  IADD3 R8, RZ, -UR5, RZ ;  /* 0x80000005ff087c10 */ /* 0x000fc8000fffe0ff */
[----:B------:R-:W-:-:S07]  /*17ac0*/  SHF.R.S32.HI R5, RZ, 0x1f, R8 ;  /* 0x0000001fff057819 */ /* 0x000fce0000011408 */
.L_x_2907:
        /* <DEDUP_REMOVED lines=57> */
.L_x_2905:
        /* <DEDUP_REMOVED lines=116> */
[----:B------:R-:W-:Y:S02]  /*185a0*/  LEA R236, R3, UR4, 0x1 ;  /* 0x0000000403ec7c11 */ /* 0x000fe4000f8e08ff */
[----:B------:R-:W-:Y:S02]  /*185b0*/  FMNMX.FTZ R2, R81, R2, !PT ;  /* 0x0000000251027209 */ /* 0x000fe40007810000 */
[----:B------:R-:W-:Y:S01]  /*185c0*/  LEA R234, R166, R236, 0x1 ;  /* 0x000000eca6ea7211 */ /* 0x000fe200078e08ff */
[----:B------:R-:W-:Y:S01]  /*185d0*/  LDSM.16.MT88.4 R28, [R236+0xa000] ;  /* 0x00a00000ec1c783b */ /* 0x000fe20000004200 */
[----:B------:R-:W-:Y:S02]  /*185e0*/  FMNMX.FTZ R2, R80, R2, !PT ;  /* 0x0000000250027209 */ /* 0x000fe40007810000 */
[----:B------:R-:W-:Y:S01]  /*185f0*/  LEA R235, R167, R236, 0x1 ;  /* 0x000000eca7eb7211 */ /* 0x000fe200078e08ff */
[----:B---3--:R-:W-:Y:S01]  /*18600*/  LDSM.16.MT88.4 R12, [R234+0xa000] ;  /* 0x00a00000ea0c783b */ /* 0x008fe20000004200 */
[----:B------:R-:W-:-:S02]  /*18610*/  FMNMX.FTZ R2, R79, R2, !PT ;  /* 0x000000024f027209 */ /* 0x000fc40007810000 */
[----:B------:R-:W-:Y:S01]  /*18620*/  LEA R233, R167, R234, 0x1 ;  /* 0x000000eaa7e97211 */ /* 0x000fe200078e08ff */
[----:B------:R-:W-:Y:S01]  /*18630*/  LDSM.16.MT88.4 R20, [R235+0xa000] ;  /* 0x00a00000eb14783b */ /* 0x000fe20000004200 */
[----:B------:R-:W-:-:S03]  /*18640*/  FMNMX.FTZ R2, R78, R2, !PT ;  /* 0x000000024e027209 */ /* 0x000fc60007810000 */
[----:B------:R-:W-:Y:S01]  /*18650*/  LDSM.16.MT88.4 R48, [R233+0xa000] ;  /* 0x00a00000e930783b */ /* 0x000fe20000004200 */
[----:B------:R-:W-:-:S03]  /*18660*/  FMNMX.FTZ R2, R77, R2, !PT ;  /* 0x000000024d027209 */ /* 0x000fc60007810000 */
[----:B------:R-:W-:Y:S04]  /*18670*/  LDSM.16.MT88.4 R44, [R236+0xa800] ;  /* 0x00a80000ec2c783b */ /* 0x000fe80000004200 */
[----:B------:R-:W1:Y:S04]  /*18680*/  SHFL.BFLY PT, R6, R2, 0x2, 0x1f ;  /* 0x0c401f0002067f89 */ /* 0x000e6800000e0000 */
[----:B------:R-:W-:Y:S04]  /*18690*/  LDSM.16.MT88.4 R40, [R235+0xa800] ;  /* 0x00a80000eb28783b */ /* 0x000fe80000004200 */
[----:B------:R-:W-:Y:S01]  /*186a0*/  LDSM.16.MT88.4 R36, [R234+0xa800] ;  /* 0x00a80000ea24783b */ /* 0x000fe20000004200 */
[----:B-1----:R-:W-:-:S05]  /*186b0*/  FMNMX.FTZ R6, R2, R6, !PT ;  /* 0x0000000602067209 */ /* 0x002fca0007810000 */
[----:B------:R-:W1:Y:S02]  /*186c0*/  SHFL.BFLY PT, R2, R6, 0x1, 0x1f ;  /* 0x0c201f0006027f89 */ /* 0x000e6400000e0000 */
[----:B-1----:R-:W-:-:S04]  /*186d0*/  FMNMX.FTZ R2, R6, R2, !PT ;  /* 0x0000000206027209 */ /* 0x002fc80007810000 */
[C---:B------:R-:W-:Y:S01]  /*186e0*/  FSETP.NEU.FTZ.AND P1, PT, R2.reuse, -INF , PT ;  /* 0xff8000000200780b */ /* 0x040fe20003f3d000 */
[----:B------:R-:W-:-:S05]  /*186f0*/  FMUL.FTZ R107, R2, UR5 ;  /* 0x00000005026b7c20 */ /* 0x000fca0008410000 */
[----:B------:R-:W-:-:S05]  /*18700*/  FSEL R107, R107, RZ, P1 ;  /* 0x000000ff6b6b7208 */ /* 0x000fca0000800000 */
        /* <DEDUP_REMOVED lines=14> */
[----:B------:R-:W-:Y:S01]  /*187f0*/  MUFU.EX2 R106, R106 ;  /* 0x0000006a006a7308 */ /* 0x000fe20000000800 */
        /* <DEDUP_REMOVED lines=10> */
[--C-:B------:R-:W-:Y:S01]  /*188a0*/  FFMA.FTZ R129, R126, UR5, -R107.reuse ;  /* 0x000000057e817c23 */ /* 0x100fe2000801086b */
[----:B------:R-:W1:Y:S01]  /*188b0*/  SHFL.BFLY PT, R5, R4, 0x2, 0x1f ;  /* 0x0c401f0004057f89 */ /* 0x000e6200000e0000 */
[--C-:B------:R-:W-:Y:S01]  /*188c0*/  FFMA.FTZ R128, R125, UR5, -R107.reuse ;  /* 0x000000057d807c23 */ /* 0x100fe2000801086b */
[--C-:B------:R-:W-:Y:S01]  /*188d0*/  FFMA.FTZ R127, R59, UR5, -R107.reuse ;  /* 0x000000053b7f7c23 */ /* 0x100fe2000801086b */
[--C-:B------:R-:W-:Y:S01]  /*188e0*/  FFMA.FTZ R126, R58, UR5, -R107.reuse ;  /* 0x000000053a7e7c23 */ /* 0x100fe2000801086b */
        /* <DEDUP_REMOVED lines=20> */
[----:B-1----:R-:W-:Y:S01]  /*18a30*/  FMNMX.FTZ R4, R4, R5, !PT ;  /* 0x0000000504047209 */ /* 0x002fe20007810000 */
[--C-:B------:R-:W-:Y:S01]  /*18a40*/  FFMA.FTZ R193, R193, UR5, -R107.reuse ;  /* 0x00000005c1c17c23 */ /* 0x100fe2000801086b */
[--C-:B------:R-:W-:Y:S01]  /*18a50*/  FFMA.FTZ R194, R194, UR5, -R107.reuse ;  /* 0x00000005c2c27c23 */ /* 0x100fe2000801086b */
[--C-:B------:R-:W-:Y:S01]  /*18a60*/  FFMA.FTZ R191, R191, UR5, -R107.reuse ;  /* 0x00000005bfbf7c23 */ /* 0x100fe2000801086b */
[----:B------:R-:W1:Y:S01]  /*18a70*/  MUFU.EX2 R101, R101 ;  /* 0x0000006500657308 */ /* 0x000e620000000800 */
[----:B------:R-:W3:Y:S01]  /*18a80*/  SHFL.BFLY PT, R5, R4, 0x1, 0x1f ;  /* 0x0c201f0004057f89 */ /* 0x000ee200000e0000 */
[----:B--2---:R-:W-:Y:S01]  /*18a90*/  F2FP.F16.F32.PACK_AB R6, R103, R104 ;  /* 0x000000686706723e */ /* 0x004fe200000000ff */
        /* <DEDUP_REMOVED lines=22> */
[----:B---3--:R-:W-:Y:S01]  /*18c00*/  FMNMX.FTZ R0, R4, R5, !PT ;  /* 0x0000000504007209 */ /* 0x008fe20007810000 */
[----:B------:R-:W-:Y:S01]  /*18c10*/  FFMA.FTZ R79, R79, UR5, -R107 ;  /* 0x000000054f4f7c23 */ /* 0x000fe2000801086b */
[----:B------:R-:W-:Y:S01]  /*18c20*/  F2FP.F16.F32.PACK_AB R4, R105, R106 ;  /* 0x0000006a6904723e */ /* 0x000fe200000000ff */
[----:B------:R-:W-:Y:S01]  /*18c30*/  FADD.FTZ R105, R106, R105 ;  /* 0x000000696a697221 */ /* 0x000fe20000010000 */
[C---:B------:R-:W-:Y:S01]  /*18c40*/  FSETP.NEU.FTZ.AND P1, PT, R0.reuse, -INF , PT ;  /* 0xff8000000000780b */ /* 0x040fe20003f3d000 */
[----:B------:R-:W-:Y:S01]  /*18c50*/  FMUL.FTZ R89, R0, UR5 ;  /* 0x0000000500597c20 */ /* 0x000fe20008410000 */
[----:B------:R-:W-:Y:S01]  /*18c60*/  FFMA.FTZ R78, R78, UR5, -R107 ;  /* 0x000000054e4e7c23 */ /* 0x000fe2000801086b */
[----:B------:R-:W-:Y:S01]  /*18c70*/  MUFU.EX2 R97, R97 ;  /* 0x0000006100617308 */ /* 0x000fe20000000800 */
[----:B--2---:R-:W-:Y:S01]  /*18c80*/  F2FP.F16.F32.PACK_AB R54, R99, R100 ;  /* 0x000000646336723e */ /* 0x004fe200000000ff */
[----:B------:R-:W-:Y:S01]  /*18c90*/  FADD.FTZ R104, R104, R105 ;  /* 0x0000006968687221 */ /* 0x000fe20000010000 */
[----:B------:R-:W-:Y:S01]  /*18ca0*/  FSEL R89, R89, RZ, P1 ;  /* 0x000000ff59597208 */ /* 0x000fe20000800000 */
[----:B------:R-:W-:-:S02]  /*18cb0*/  FFMA.FTZ R77, R77, UR5, -R107 ;  /* 0x000000054d4d7c23 */ /* 0x000fc4000801086b */
[----:B------:R-:W-:Y:S02]  /*18cc0*/  FADD.FTZ R103, R103, R104 ;  /* 0x0000006867677221 */ /* 0x000fe40000010000 */
        /* <DEDUP_REMOVED lines=51> */
[----:B------:R-:W-:Y:S01]  /*19000*/  FFMA.FTZ R141, R141, UR5, -R89 ;  /* 0x000000058d8d7c23 */ /* 0x000fe20008010859 */
[----:B------:R-:W-:Y:S01]  /*19010*/  FADD.FTZ R120, R121, R120 ;  /* 0x0000007879787221 */ /* 0x000fe20000010000 */
[----:B------:R-:W-:Y:S01]  /*19020*/  FADD.FTZ R103, R102, R103 ;  /* 0x0000006766677221 */ /* 0x000fe20000010000 */
[C---:B------:R-:W-:Y:S01]  /*19030*/  HMMA.16816.F32 R32, R4.reuse, R28, RZ ;  /* 0x0000001c0420723c */ /* 0x040fe200000018ff */
[----:B------:R-:W2:Y:S01]  /*19040*/  MUFU.EX2 R115, R115 ;  /* 0x0000007300737308 */ /* 0x000ea20000000800 */
[----:B------:R-:W-:Y:S01]  /*19050*/  FADD.FTZ R119, R119, R120 ;  /* 0x0000007877777221 */ /* 0x000fe20000010000 */
[----:B------:R-:W-:Y:S01]  /*19060*/  FADD.FTZ R103, R101, R103 ;  /* 0x0000006765677221 */ /* 0x000fe20000010000 */
[--C-:B------:R-:W-:Y:S01]  /*19070*/  FFMA.FTZ R137, R137, UR5, -R89.reuse ;  /* 0x0000000589897c23 */ /* 0x100fe20008010859 */
[----:B------:R-:W-:Y:S01]  /*19080*/  FFMA.FTZ R136, R136, UR5, -R89 ;  /* 0x0000000588887c23 */ /* 0x000fe20008010859 */
[C---:B------:R-:W-:Y:S01]  /*19090*/  HMMA.16816.F32 R24, R4.reuse, R20, RZ ;  /* 0x000000140418723c */ /* 0x040fe200000018ff */
[----:B------:R-:W-:Y:S01]  /*190a0*/  FADD.FTZ R118, R118, R119 ;  /* 0x0000007776767221 */ /* 0x000fe20000010000 */
[----:B------:R-:W-:Y:S01]  /*190b0*/  FADD.FTZ R100, R100, R103 ;  /* 0x0000006764647221 */ /* 0x000fe20000010000 */
[----:B------:R-:W3:Y:S01]  /*190c0*/  MUFU.EX2 R114, R114 ;  /* 0x0000007200727308 */ /* 0x000ee20000000800 */
[C---:B-1----:R-:W-:Y:S01]  /*190d0*/  F2FP.F16.F32.PACK_AB R53, R116.reuse, R117 ;  /* 0x000000757435723e */ /* 0x042fe200000000ff */
[----:B------:R-:W-:Y:S01]  /*190e0*/  FADD.FTZ R118, R117, R118 ;  /* 0x0000007675767221 */ /* 0x000fe20000010000 */
[C---:B------:R-:W-:Y:S01]  /*190f0*/  HMMA.16816.F32 R16, R4.reuse, R12, RZ ;  /* 0x0000000c0410723c */ /* 0x040fe200000018ff */
[----:B------:R-:W-:Y:S01]  /*19100*/  FADD.FTZ R100, R99, R100 ;  /* 0x0000006463647221 */ /* 0x000fe20000010000 */
[--C-:B------:R-:W-:Y:S01]  /*19110*/  FFMA.FTZ R135, R135, UR5, -R89.reuse ;  /* 0x0000000587877c23 */ /* 0x100fe20008010859 */
[----:B------:R-:W-:Y:S01]  /*19120*/  FADD.FTZ R118, R116, R118 ;  /* 0x0000007674767221 */ /* 0x000fe20000010000 */
[--C-:B------:R-:W-:Y:S01]  /*19130*/  FFMA.FTZ R134, R134, UR5, -R89.reuse ;  /* 0x0000000586867c23 */ /* 0x100fe20008010859 */
[----:B------:R-:W1:Y:S01]  /*19140*/  MUFU.EX2 R96, R96 ;  /* 0x0000006000607308 */ /* 0x000e620000000800 */
[C---:B------:R-:W-:Y:S01]  /*19150*/  HMMA.16816.F32 R28, R4.reuse, R30, RZ ;  /* 0x0000001e041c723c */ /* 0x040fe200000018ff */
[----:B--2---:R-:W-:Y:S01]  /*19160*/  FADD.FTZ R118, R115, R118 ;  /* 0x0000007673767221 */ /* 0x004fe20000010000 */
[----:B------:R-:W-:Y:S01]  /*19170*/  FADD.FTZ R100, R98, R100 ;  /* 0x0000006462647221 */ /* 0x000fe20000010000 */
[--C-:B------:R-:W-:Y:S01]  /*19180*/  FFMA.FTZ R75, R75, UR5, -R89.reuse ;  /* 0x000000054b4b7c23 */ /* 0x100fe20008010859 */
[--C-:B------:R-:W-:Y:S01]  /*19190*/  FFMA.FTZ R74, R74, UR5, -R89.reuse ;  /* 0x000000054a4a7c23 */ /* 0x100fe20008010859 */
[--C-:B------:R-:W-:Y:S01]  /*191a0*/  FFMA.FTZ R73, R73, UR5, -R89.reuse ;  /* 0x0000000549497c23 */ /* 0x100fe20008010859 */
[C---:B------:R-:W-:Y:S01]  /*191b0*/  HMMA.16816.F32 R20, R4.reuse, R22, RZ ;  /* 0x000000160414723c */ /* 0x040fe200000018ff */
[----:B------:R-:W2:Y:S01]  /*191c0*/  MUFU.EX2 R95, R95 ;  /* 0x0000005f005f7308 */ /* 0x000ea20000000800 */
[C---:B---3--:R-:W-:Y:S01]  /*191d0*/  F2FP.F16.F32.PACK_AB R55, R114.reuse, R115 ;  /* 0x000000737237723e */ /* 0x048fe200000000ff */
[----:B------:R-:W-:Y:S01]  /*191e0*/  FADD.FTZ R118, R114, R118 ;  /* 0x0000007672767221 */ /* 0x000fe20000010000 */
[----:B------:R-:W-:Y:S01]  /*191f0*/  FADD.FTZ R100, R97, R100 ;  /* 0x0000006461647221 */ /* 0x000fe20000010000 */
[--C-:B------:R-:W-:Y:S01]  /*19200*/  FFMA.FTZ R72, R72, UR5, -R89.reuse ;  /* 0x0000000548487c23 */ /* 0x100fe20008010859 */
[C---:B------:R-:W-:Y:S01]  /*19210*/  HMMA.16816.F32 R12, R4.reuse, R14, RZ ;  /* 0x0000000e040c723c */ /* 0x040fe200000018ff */
[--C-:B------:R-:W-:Y:S01]  /*19220*/  FFMA.FTZ R71, R71, UR5, -R89.reuse ;  /* 0x0000000547477c23 */ /* 0x100fe20008010859 */
[--C-:B------:R-:W-:Y:S01]  /*19230*/  FFMA.FTZ R70, R70, UR5, -R89.reuse ;  /* 0x0000000546467c23 */ /* 0x100fe20008010859 */
[----:B------:R-:W-:Y:S01]  /*19240*/  MUFU.EX2 R113, R113 ;  /* 0x0000007100717308 */ /* 0x000fe20000000800 */
[----:B-1----:R-:W-:Y:S01]  /*19250*/  FADD.FTZ R100, R96, R100 ;  /* 0x0000006460647221 */ /* 0x002fe20000010000 */
[--C-:B------:R-:W-:Y:S01]  /*19260*/  FFMA.FTZ R69, R69, UR5, -R89.reuse ;  /* 0x0000000545457c23 */ /* 0x100fe20008010859 */
[C---:B------:R-:W-:Y:S01]  /*19270*/  HMMA.16816.F32 R8, R4.reuse, R48, RZ ;  /* 0x000000300408723c */ /* 0x040fe200000018ff */
[--C-:B------:R-:W-:Y:S01]  /*19280*/  FFMA.FTZ R68, R68, UR5, -R89.reuse ;  /* 0x0000000544447c23 */ /* 0x100fe20008010859 */
[--C-:B------:R-:W-:Y:S01]  /*19290*/  FFMA.FTZ R67, R67, UR5, -R89.reuse ;  /* 0x0000000543437c23 */ /* 0x100fe20008010859 */
[--C-:B------:R-:W-:Y:S01]  /*192a0*/  FFMA.FTZ R66, R66, UR5, -R89.reuse ;  /* 0x0000000542427c23 */ /* 0x100fe20008010859 */
[--C-:B------:R-:W-:Y:S01]  /*192b0*/  FFMA.FTZ R65, R65, UR5, -R89.reuse ;  /* 0x0000000541417c23 */ /* 0x100fe20008010859 */
[----:B------:R-:W1:Y:S01]  /*192c0*/  MUFU.EX2 R112, R112 ;  /* 0x0000007000707308 */ /* 0x000e620000000800 */
[----:B------:R-:W-:Y:S01]  /*192d0*/  HMMA.16816.F32 R4, R4, R50, RZ ;  /* 0x000000320404723c */ /* 0x000fe200000018ff */
[----:B------:R-:W-:Y:S01]  /*192e0*/  F2FP.F16.F32.PACK_AB R48, R97, R98 ;  /* 0x000000626130723e */ /* 0x000fe200000000ff */
[--C-:B------:R-:W-:Y:S01]  /*192f0*/  FFMA.FTZ R64, R64, UR5, -R89.reuse ;  /* 0x0000000540407c23 */ /* 0x100fe20008010859 */
[--C-:B------:R-:W-:Y:S01]  /*19300*/  FFMA.FTZ R63, R63, UR5, -R89.reuse ;  /* 0x000000053f3f7c23 */ /* 0x100fe20008010859 */
[--C-:B------:R-:W-:Y:S01]  /*19310*/  FFMA.FTZ R62, R62, UR5, -R89.reuse ;  /* 0x000000053e3e7c23 */ /* 0x100fe20008010859 */
[----:B------:R-:W-:Y:S01]  /*19320*/  FFMA.FTZ R61, R61, UR5, -R89 ;  /* 0x000000053d3d7c23 */ /* 0x000fe20008010859 */
[----:B------:R-:W-:Y:S01]  /*19330*/  HMMA.16816.F32 R32, R52, R44, R32 ;  /* 0x0000002c3420723c */ /* 0x000fe20000001820 */
[----:B------:R-:W3:Y:S01]  /*19340*/  MUFU.EX2 R111, R111 ;  /* 0x0000006f006f7308 */ /* 0x000ee20000000800 */
[C---:B--2---:R-:W-:Y:S01]  /*19350*/  F2FP.F16.F32.PACK_AB R50, R95.reuse, R96 ;  /* 0x000000605f32723e */ /* 0x044fe200000000ff */
[----:B------:R-:W-:-:S03]  /*19360*/  FADD.FTZ R95, R95, R100 ;  /* 0x000000645f5f7221 */ /* 0x000fc60000010000 */
[C---:B------:R-:W-:Y:S01]  /*19370*/  HMMA.16816.F32 R28, R52.reuse, R46, R28 ;  /* 0x0000002e341c723c */ /* 0x040fe2000000181c */
[----:B------:R-:W2:Y:S02]  /*19380*/  LDSM.16.MT88.4 R44, [R236+0xb000] ;  /* 0x00b00000ec2c783b */ /* 0x000ea40000004200 */
[----:B------:R-:W4:Y:S01]  /*19390*/  MUFU.EX2 R110, R110 ;  /* 0x0000006e006e7308 */ /* 0x000f220000000800 */
[C---:B-1----:R-:W-:Y:S01]  /*193a0*/  F2FP.F16.F32.PACK_AB R49, R112.reuse, R113 ;  /* 0x000000717031723e */ /* 0x042fe200000000ff */
[----:B------:R-:W-:Y:S01]  /*193b0*/  FADD.FTZ R113, R113, R118 ;  /* 0x0000007671717221 */ /* 0x000fe20000010000 */
[C---:B------:R-:W-:Y:S03]  /*193c0*/  HMMA.16816.F32 R24, R52.reuse, R40, R24 ;  /* 0x000000283418723c */ /* 0x040fe60000001818 */
[----:B------:R-:W-:Y:S02]  /*193d0*/  FADD.FTZ R113, R112, R113 ;  /* 0x0000007170717221 */ /* 0x000fe40000010000 */
[----:B------:R-:W1:Y:S01]  /*193e0*/  MUFU.EX2 R94, R94 ;  /* 0x0000005e005e7308 */ /* 0x000e620000000800 */
[----:B------:R-:W-:Y:S01]  /*193f0*/  HMMA.16816.F32 R20, R52, R42, R20 ;  /* 0x0000002a3414723c */ /* 0x000fe20000001814 */
[----:B------:R-:W5:Y:S01]  /*19400*/  LDSM.16.MT88.4 R40, [R235+0xb000] ;  /* 0x00b00000eb28783b */ /* 0x000f620000004200 */
[----:B---3--:R-:W-:-:S04]  /*19410*/  FADD.FTZ R113, R111, R113 ;  /* 0x000000716f717221 */ /* 0x008fc80000010000 */
[----:B------:R-:W-:Y:S01]  /*19420*/  HMMA.16816.F32 R8, R52, R56, R8 ;  /* 0x000000383408723c */ /* 0x000fe20000001808 */
[----:B------:R-:W3:Y:S01]  /*19430*/  MUFU.EX2 R93, R93 ;  /* 0x0000005d005d7308 */ /* 0x000ee20000000800 */
[C---:B----4-:R-:W-:Y:S01]  /*19440*/  F2FP.F16.F32.PACK_AB R51, R110.reuse, R111 ;  /* 0x0000006f6e33723e */ /* 0x050fe200000000ff */
[----:B------:R-:W-:-:S03]  /*19450*/  FADD.FTZ R113, R110, R113 ;  /* 0x000000716e717221 */ /* 0x000fc60000010000 */
[C---:B------:R-:W-:Y:S01]  /*19460*/  HMMA.16816.F32 R4, R52.reuse, R58, R4 ;  /* 0x0000003a3404723c */ /* 0x040fe20000001804 */
[----:B------:R-:W4:Y:S02]  /*19470*/  LDSM.16.MT88.4 R56, [R233+0xb000] ;  /* 0x00b00000e938783b */ /* 0x000f240000004200 */
[----:B------:R-:W3:Y:S01]  /*19480*/  MUFU.EX2 R92, R92 ;  /* 0x0000005c005c7308 */ /* 0x000ee20000000800 */
[----:B-1----:R-:W-:Y:S02]  /*19490*/  FADD.FTZ R95, R94, R95 ;  /* 0x0000005f5e5f7221 */ /* 0x002fe40000010000 */
[C---:B------:R-:W-:Y:S05]  /*194a0*/  HMMA.16816.F32 R16, R52.reuse, R36, R16 ;  /* 0x000000243410723c */ /* 0x040fea0000001810 */
[----:B------:R-:W1:Y:S01]  /*194b0*/  MUFU.EX2 R91, R91 ;  /* 0x0000005b005b7308 */ /* 0x000e620000000800 */
[----:B------:R-:W-:Y:S01]  /*194c0*/  HMMA.16816.F32 R12, R52, R38, R12 ;  /* 0x00000026340c723c */ /* 0x000fe2000000180c */
[----:B------:R-:W4:Y:S05]  /*194d0*/  LDSM.16.MT88.4 R36, [R234+0xb000] ;  /* 0x00b00000ea24783b */ /* 0x000f2a0000004200 */
[----:B--2---:R-:W-:Y:S01]  /*194e0*/  HMMA.16816.F32 R32, R48, R44, R32 ;  /* 0x0000002c3020723c */ /* 0x004fe20000001820 */
[----:B------:R-:W2:Y:S01]  /*194f0*/  MUFU.EX2 R109, R109 ;  /* 0x0000006d006d7308 */ /* 0x000ea20000000800 */
[C---:B---3--:R-:W-:Y:S01]  /*19500*/  F2FP.F16.F32.PACK_AB R52, R93.reuse, R94 ;  /* 0x0000005e5d34723e */ /* 0x048fe200000000ff */
[----:B------:R-:W-:-:S03]  /*19510*/  FADD.FTZ R93, R93, R95 ;  /* 0x0000005f5d5d7221 */ /* 0x000fc60000010000 */
[C---:B------:R-:W-:Y:S01]  /*19520*/  HMMA.16816.F32 R28, R48.reuse, R46, R28 ;  /* 0x0000002e301c723c */ /* 0x040fe2000000181c */
[----:B------:R-:W3:Y:S01]  /*19530*/  LDSM.16.MT88.4 R44, [R236+0xb800] ;  /* 0x00b80000ec2c783b */ /* 0x000ee20000004200 */
[----:B------:R-:W-:Y:S01]  /*19540*/  FADD.FTZ R93, R92, R93 ;  /* 0x0000005d5c5d7221 */ /* 0x000fe20000010000 */
[----:B------:R-:W4:Y:S01]  /*19550*/  MUFU.EX2 R108, R108 ;  /* 0x0000006c006c7308 */ /* 0x000f220000000800 */
[C---:B-1----:R-:W-:Y:S02]  /*19560*/  F2FP.F16.F32.PACK_AB R54, R91.reuse, R92 ;  /* 0x0000005c5b36723e */ /* 0x042fe400000000ff */
[----:B-----5:R-:W-:Y:S01]  /*19570*/  HMMA.16816.F32 R24, R48, R40, R24 ;  /* 0x000000283018723c */ /* 0x020fe20000001818 */
[----:B------:R-:W-:-:S04]  /*19580*/  FADD.FTZ R91, R91, R93 ;  /* 0x0000005d5b5b7221 */ /* 0x000fc80000010000 */
[----:B------:R-:W1:Y:S01]  /*19590*/  MUFU.EX2 R3, R3 ;  /* 0x0000000300037308 */ /* 0x000e620000000800 */
[----:B------:R-:W-:Y:S01]  /*195a0*/  HMMA.16816.F32 R20, R48, R42, R20 ;  /* 0x0000002a3014723c */ /* 0x000fe20000001814 */
[----:B------:R-:W5:Y:S01]  /*195b0*/  LDSM.16.MT88.4 R40, [R235+0xb800] ;  /* 0x00b80000eb28783b */ /* 0x000f620000004200 */
[----:B--2---:R-:W-:-:S04]  /*195c0*/  FADD.FTZ R113, R109, R113 ;  /* 0x000000716d717221 */ /* 0x004fc80000010000 */
[----:B----4-:R-:W-:Y:S01]  /*195d0*/  HMMA.16816.F32 R8, R48, R56, R8 ;  /* 0x000000383008723c */ /* 0x010fe20000001808 */
[----:B------:R-:W2:Y:S01]  /*195e0*/  MUFU.EX2 R131, R131 ;  /* 0x0000008300837308 */ /* 0x000ea20000000800 */
[C---:B------:R-:W-:Y:S01]  /*195f0*/  F2FP.F16.F32.PACK_AB R53, R108.reuse, R109 ;  /* 0x0000006d6c35723e */ /* 0x040fe200000000ff */
        /* <DEDUP_REMOVED lines=11> */
[----:B------:R-:W2:Y:S01]  /*196b0*/  MUFU.EX2 R128, R128 ;  /* 0x0000008000807308 */ /* 0x000ea20000000800 */
[----:B---3--:R-:W-:Y:S01]  /*196c0*/  FADD.FTZ R91, R90, R91 ;  /* 0x0000005b5a5b7221 */ /* 0x008fe20000010000 */
[C---:B------:R-:W-:Y:S06]  /*196d0*/  HMMA.16816.F32 R32, R52.reuse, R44, R32 ;  /* 0x0000002c3420723c */ /* 0x040fec0000001820 */
[----:B------:R-:W-:Y:S01]  /*196e0*/  HMMA.16816.F32 R28, R52, R46, R28 ;  /* 0x0000002e341c723c */ /* 0x000fe2000000181c */
[----:B------:R-:W3:Y:S01]  /*196f0*/  LDSM.16.MT88.4 R44, [R236+0xc000] ;  /* 0x00c00000ec2c783b */ /* 0x000ee20000004200 */
[----:B------:R-:W4:Y:S01]  /*19700*/  MUFU.EX2 R127, R127 ;  /* 0x0000007f007f7308 */ /* 0x000f220000000800 */
[C---:B-1----:R-:W-:Y:S01]  /*19710*/  F2FP.F16.F32.PACK_AB R48, R129.reuse, R90 ;  /* 0x0000005a8130723e */ /* 0x042fe200000000ff */
[----:B------:R-:W-:-:S02]  /*19720*/  FADD.FTZ R129, R129, R91 ;  /* 0x0000005b81817221 */ /* 0x000fc40000010000 */
[C---:B-----5:R-:W-:Y:S02]  /*19730*/  HMMA.16816.F32 R24, R52.reuse, R40, R24 ;  /* 0x000000283418723c */ /* 0x060fe40000001818 */
[----:B--2---:R-:W-:Y:S02]  /*19740*/  FADD.FTZ R129, R128, R129 ;  /* 0x0000008180817221 */ /* 0x004fe40000010000 */
[----:B------:R-:W-:Y:S02]  /*19750*/  MUFU.EX2 R146, R146 ;  /* 0x0000009200927308 */ /* 0x000fe40000000800 */
[C---:B------:R-:W-:Y:S01]  /*19760*/  HMMA.16816.F32 R20, R52.reuse, R42, R20 ;  /* 0x0000002a3414723c */ /* 0x040fe20000001814 */
[----:B------:R-:W1:Y:S05]  /*19770*/  LDSM.16.MT88.4 R40, [R235+0xc000] ;  /* 0x00c00000eb28783b */ /* 0x000e6a0000004200 */
[----:B----4-:R-:W-:Y:S01]  /*19780*/  HMMA.16816.F32 R8, R52, R56, R8 ;  /* 0x000000383408723c */ /* 0x010fe20000001808 */
[----:B------:R-:W2:Y:S01]  /*19790*/  MUFU.EX2 R147, R147 ;  /* 0x0000009300937308 */ /* 0x000ea20000000800 */
        /* <DEDUP_REMOVED lines=9> */
[----:B--2---:R-:W-:Y:S01]  /*19830*/  F2FP.F16.F32.PACK_AB R49, R147, R146 ;  /* 0x000000929331723e */ /* 0x004fe200000000ff */
[----:B------:R-:W-:-:S04]  /*19840*/  FADD.FTZ R146, R146, R108 ;  /* 0x0000006c92927221 */ /* 0x000fc80000010000 */
[----:B------:R-:W2:Y:S01]  /*19850*/  MUFU.EX2 R126, R126 ;  /* 0x0000007e007e7308 */ /* 0x000ea20000000800 */
[----:B------:R-:W-:-:S07]  /*19860*/  FADD.FTZ R146, R147, R146 ;  /* 0x0000009293927221 */ /* 0x000fce0000010000 */
[----:B------:R-:W1:Y:S01]  /*19870*/  MUFU.EX2 R125, R125 ;  /* 0x0000007d007d7308 */ /* 0x000e620000000800 */
[----:B-----5:R-:W-:Y:S01]  /*19880*/  F2FP.F16.F32.PACK_AB R51, R152, R148 ;  /* 0x000000949833723e */ /* 0x020fe200000000ff */
[----:B------:R-:W-:-:S04]  /*19890*/  FADD.FTZ R148, R148, R146 ;  /* 0x0000009294947221 */ /* 0x000fc80000010000 */
[----:B------:R-:W-:Y:S02]  /*198a0*/  FADD.FTZ R148, R152, R148 ;  /* 0x0000009498947221 */ /* 0x000fe40000010000 */
[----:B---3--:R-:W-:Y:S01]  /*198b0*/  HMMA.16816.F32 R32, R48, R44, R32 ;  /* 0x0000002c3020723c */ /* 0x008fe20000001820 */
[----:B------:R-:W3:Y:S01]  /*198c0*/  MUFU.EX2 R124, R124 ;  /* 0x0000007c007c7308 */ /* 0x000ee20000000800 */
        /* <DEDUP_REMOVED lines=19> */
[----:B------:R-:W2:Y:S01]  /*19a00*/  MUFU.EX2 R162, R162 ;  /* 0x000000a200a27308 */ /* 0x000ea20000000800 */
        /* <DEDUP_REMOVED lines=8> */
[C---:B--2---:R-:W-:Y:S01]  /*19a90*/  F2FP.F16.F32.PACK_AB R55, R162.reuse, R160 ;  /* 0x000000a0a237723e */ /* 0x044fe200000000ff */
[----:B------:R-:W-:-:S06]  /*19aa0*/  FADD.FTZ R162, R162, R158 ;  /* 0x0000009ea2a27221 */ /* 0x000fcc0000010000 */
[C---:B------:R-:W-:Y:S01]  /*19ab0*/  HMMA.16816.F32 R32, R52.reuse, R44, R32 ;  /* 0x0000002c3420723c */ /* 0x040fe20000001820 */
[----:B------:R-:W-:Y:S05]  /*19ac0*/  MUFU.EX2 R144, R144 ;  /* 0x0000009000907308 */ /* 0x000fea0000000800 */
[C---:B------:R-:W-:Y:S01]  /*19ad0*/  HMMA.16816.F32 R28, R52.reuse, R46, R28 ;  /* 0x0000002e341c723c */ /* 0x040fe2000000181c */
[----:B------:R-:W2:Y:S02]  /*19ae0*/  LDSM.16.MT88.4 R44, [R236+0xd000] ;  /* 0x00d00000ec2c783b */ /* 0x000ea40000004200 */
[----:B------:R-:W5:Y:S01]  /*19af0*/  MUFU.EX2 R145, R145 ;  /* 0x0000009100917308 */ /* 0x000f620000000800 */
[----:B---3--:R-:W-:Y:S01]  /*19b00*/  F2FP.F16.F32.PACK_AB R48, R142, R122 ;  /* 0x0000007a8e30723e */ /* 0x008fe200000000ff */
[----:B------:R-:W-:Y:S01]  /*19b10*/  FADD.FTZ R122, R122, R125 ;  /* 0x0000007d7a7a7221 */ /* 0x000fe20000010000 */
[----:B-1----:R-:W-:Y:S03]  /*19b20*/  HMMA.16816.F32 R24, R52, R40, R24 ;  /* 0x000000283418723c */ /* 0x002fe60000001818 */
[----:B------:R-:W-:-:S02]  /*19b30*/  FADD.FTZ R122, R142, R122 ;  /* 0x0000007a8e7a7221 */ /* 0x000fc40000010000 */
[----:B------:R-:W1:Y:S01]  /*19b40*/  MUFU.EX2 R173, R173 ;  /* 0x000000ad00ad7308 */ /* 0x000e620000000800 */
        /* <DEDUP_REMOVED lines=15> */
[C---:B----4-:R-:W-:Y:S01]  /*19c40*/  F2FP.F16.F32.PACK_AB R49, R174.reuse, R173 ;  /* 0x000000adae31723e */ /* 0x050fe200000000ff */
[----:B------:R-:W-:-:S04]  /*19c50*/  FADD.FTZ R174, R174, R162 ;  /* 0x000000a2aeae7221 */ /* 0x000fc80000010000 */
[----:B------:R-:W4:Y:S01]  /*19c60*/  MUFU.EX2 R153, R153 ;  /* 0x0000009900997308 */ /* 0x000f220000000800 */
[----:B--2---:R-:W-:-:S07]  /*19c70*/  FADD.FTZ R174, R175, R174 ;  /* 0x000000aeafae7221 */ /* 0x004fce0000010000 */
[----:B------:R-:W2:Y:S01]  /*19c80*/  MUFU.EX2 R155, R155 ;  /* 0x0000009b009b7308 */ /* 0x000ea20000000800 */
[C---:B-1----:R-:W-:Y:S01]  /*19c90*/  F2FP.F16.F32.PACK_AB R51, R177.reuse, R175 ;  /* 0x000000afb133723e */ /* 0x042fe200000000ff */
[----:B------:R-:W-:-:S06]  /*19ca0*/  FADD.FTZ R177, R177, R174 ;  /* 0x000000aeb1b17221 */ /* 0x000fcc0000010000 */
[----:B------:R-:W-:Y:S01]  /*19cb0*/  HMMA.16816.F32 R32, R48, R44, R32 ;  /* 0x0000002c3020723c */ /* 0x000fe20000001820 */
[----:B------:R-:W-:Y:S01]  /*19cc0*/  MUFU.EX2 R156, R156 ;  /* 0x0000009c009c7308 */ /* 0x000fe20000000800 */
[----:B----4-:R-:W-:-:S04]  /*19cd0*/  FADD.FTZ R144, R153, R144 ;  /* 0x0000009099907221 */ /* 0x010fc80000010000 */
[C---:B------:R-:W-:Y:S01]  /*19ce0*/  HMMA.16816.F32 R28, R48.reuse, R46, R28 ;  /* 0x0000002e301c723c */ /* 0x040fe2000000181c */
[----:B------:R-:W1:Y:S02]  /*19cf0*/  LDSM.16.MT88.4 R44, [R236+0xd800] ;  /* 0x00d80000ec2c783b */ /* 0x000e640000004200 */
[----:B------:R-:W4:Y:S01]  /*19d00*/  MUFU.EX2 R163, R163 ;  /* 0x000000a300a37308 */ /* 0x000f220000000800 */
[C---:B--2---:R-:W-:Y:S01]  /*19d10*/  F2FP.F16.F32.PACK_AB R52, R155.reuse, R153 ;  /* 0x000000999b34723e */ /* 0x044fe200000000ff */
[----:B------:R-:W-:Y:S01]  /*19d20*/  FADD.FTZ R144, R155, R144 ;  /* 0x000000909b907221 */ /* 0x000fe20000010000 */
[C---:B---3--:R-:W-:Y:S05]  /*19d30*/  HMMA.16816.F32 R24, R48.reuse, R40, R24 ;  /* 0x000000283018723c */ /* 0x048fea0000001818 */
[----:B------:R-:W2:Y:S01]  /*19d40*/  MUFU.EX2 R186, R186 ;  /* 0x000000ba00ba7308 */ /* 0x000ea20000000800 */
        /* <DEDUP_REMOVED lines=10> */
[----:B--2---:R-:W-:Y:S02]  /*19df0*/  FADD.FTZ R177, R186, R177 ;  /* 0x000000b1bab17221 */ /* 0x004fe40000010000 */
[C---:B------:R-:W-:Y:S05]  /*19e00*/  HMMA.16816.F32 R16, R48.reuse, R36, R16 ;  /* 0x000000243010723c */ /* 0x040fea0000001810 */
[----:B------:R-:W2:Y:S01]  /*19e10*/  MUFU.EX2 R192, R192 ;  /* 0x000000c000c07308 */ /* 0x000ea20000000800 */
[----:B------:R-:W-:Y:S01]  /*19e20*/  HMMA.16816.F32 R12, R48, R38, R12 ;  /* 0x00000026300c723c */ /* 0x000fe2000000180c */
[----:B------:R-:W4:Y:S01]  /*19e30*/  LDSM.16.MT88.4 R36, [R234+0xd800] ;  /* 0x00d80000ea24783b */ /* 0x000f220000004200 */
[C---:B-----5:R-:W-:Y:S01]  /*19e40*/  F2FP.F16.F32.PACK_AB R53, R189.reuse, R186 ;  /* 0x000000babd35723e */ /* 0x060fe200000000ff */
[----:B------:R-:W-:-:S04]  /*19e50*/  FADD.FTZ R189, R189, R177 ;  /* 0x000000b1bdbd7221 */ /* 0x000fc80000010000 */
[----:B------:R-:W5:Y:S08]  /*19e60*/  MUFU.EX2 R170, R170 ;  /* 0x000000aa00aa7308 */ /* 0x000f700000000800 */
[----:B------:R-:W3:Y:S01]  /*19e70*/  MUFU.EX2 R172, R172 ;  /* 0x000000ac00ac7308 */ /* 0x000ee20000000800 */
[----:B--2---:R-:W-:Y:S01]  /*19e80*/  F2FP.F16.F32.PACK_AB R55, R192, R190 ;  /* 0x000000bec037723e */ /* 0x004fe200000000ff */
[----:B------:R-:W-:-:S04]  /*19e90*/  FADD.FTZ R190, R190, R189 ;  /* 0x000000bdbebe7221 */ /* 0x000fc80000010000 */
[----:B------:R-:W-:Y:S02]  /*19ea0*/  FADD.FTZ R190, R192, R190 ;  /* 0x000000bec0be7221 */ /* 0x000fe40000010000 */
[----:B-1----:R-:W-:Y:S01]  /*19eb0*/  HMMA.16816.F32 R32, R52, R44, R32 ;  /* 0x0000002c3420723c */ /* 0x002fe20000001820 */
        /* <DEDUP_REMOVED lines=27> */
[----:B------:R-:W3:Y:S01]  /*1a070*/  MUFU.EX2 R193, R193 ;  /* 0x000000c100c17308 */ /* 0x000ee20000000800 */
        /* <DEDUP_REMOVED lines=9> */
[C---:B---3--:R-:W-:Y:S01]  /*1a110*/  F2FP.F16.F32.PACK_AB R52, R193.reuse, R185 ;  /* 0x000000b9c134723e */ /* 0x048fe200000000ff */
[----:B------:R-:W-:Y:S01]  /*1a120*/  FADD.FTZ R193, R193, R184 ;  /* 0x000000b8c1c17221 */ /* 0x000fe20000010000 */
[C---:B------:R-:W-:Y:S05]  /*1a130*/  HMMA.16816.F32 R24, R48.reuse, R40, R24 ;  /* 0x000000283018723c */ /* 0x040fea0000001818 */
[----:B------:R-:W-:Y:S01]  /*1a140*/  MUFU.EX2 R169, R169 ;  /* 0x000000a900a97308 */ /* 0x000fe20000000800 */
[----:B------:R-:W-:Y:S01]  /*1a150*/  HMMA.16816.F32 R20, R48, R42, R20 ;  /* 0x0000002a3014723c */ /* 0x000fe20000001814 */
[----:B------:R-:W3:Y:S01]  /*1a160*/  LDSM.16.MT88.4 R40, [R235+0xe800] ;  /* 0x00e80000eb28783b */ /* 0x000ee20000004200 */
        /* <DEDUP_REMOVED lines=13> */
[----:B------:R-:W-:-:S02]  /*1a240*/  FADD.FTZ R169, R169, R183 ;  /* 0x000000b7a9a97221 */ /* 0x000fc40000010000 */
[----:B------:R-:W2:Y:S02]  /*1a250*/  LDSM.16.MT88.4 R48, [R236+0xf000] ;  /* 0x00f00000ec30783b */ /* 0x000ea40000004200 */
[----:B------:R-:W3:Y:S01]  /*1a260*/  MUFU.EX2 R178, R178 ;  /* 0x000000b200b27308 */ /* 0x000ee20000000800 */
[----:B------:R-:W-:-:S07]  /*1a270*/  FADD.FTZ R169, R168, R169 ;  /* 0x000000a9a8a97221 */ /* 0x000fce0000010000 */
[----:B------:R-:W3:Y:S01]  /*1a280*/  MUFU.EX2 R176, R176 ;  /* 0x000000b000b07308 */ /* 0x000ee20000000800 */
[----:B-----5:R-:W-:Y:S01]  /*1a290*/  F2FP.F16.F32.PACK_AB R55, R161, R165 ;  /* 0x000000a5a137723e */ /* 0x020fe200000000ff */
[----:B------:R-:W-:-:S04]  /*1a2a0*/  FADD.FTZ R165, R165, R169 ;  /* 0x000000a9a5a57221 */ /* 0x000fc80000010000 */
[----:B------:R-:W-:Y:S02]  /*1a2b0*/  FADD.FTZ R165, R161, R165 ;  /* 0x000000a5a1a57221 */ /* 0x000fe40000010000 */
[----:B-1----:R-:W-:Y:S01]  /*1a2c0*/  HMMA.16816.F32 R32, R52, R44, R32 ;  /* 0x0000002c3420723c */ /* 0x002fe20000001820 */
[----:B------:R-:W-:Y:S01]  /*1a2d0*/  MUFU.EX2 R171, R171 ;  /* 0x000000ab00ab7308 */ /* 0x000fe20000000800 */
[----:B---3--:R-:W-:-:S04]  /*1a2e0*/  FADD.FTZ R191, R178, R191 ;  /* 0x000000bfb2bf7221 */ /* 0x008fc80000010000 */
[C---:B------:R-:W-:Y:S01]  /*1a2f0*/  HMMA.16816.F32 R28, R52.reuse, R46, R28 ;  /* 0x0000002e341c723c */ /* 0x040fe2000000181c */
[----:B------:R-:W1:Y:S02]  /*1a300*/  LDSM.16.MT88.4 R44, [R235+0xf000] ;  /* 0x00f00000eb2c783b */ /* 0x000e640000004200 */
[----:B------:R-:W-:Y:S01]  /*1a310*/  MUFU.EX2 R159, R159 ;  /* 0x0000009f009f7308 */ /* 0x000fe20000000800 */
[----:B------:R-:W-:Y:S02]  /*1a320*/  FADD.FTZ R191, R176, R191 ;  /* 0x000000bfb0bf7221 */ /* 0x000fe40000010000 */
[C---:B------:R-:W-:Y:S05]  /*1a330*/  HMMA.16816.F32 R24, R52.reuse, R40, R24 ;  /* 0x000000283418723c */ /* 0x040fea0000001818 */
[----:B------:R-:W3:Y:S01]  /*1a340*/  MUFU.EX2 R150, R150 ;  /* 0x0000009600967308 */ /* 0x000ee20000000800 */
[C---:B------:R-:W-:Y:S01]  /*1a350*/  HMMA.16816.F32 R20, R52.reuse, R42, R20 ;  /* 0x0000002a3414723c */ /* 0x040fe20000001814 */
[----:B------:R-:W5:Y:S05]  /*1a360*/  LDSM.16.MT88.4 R40, [R234+0xf000] ;  /* 0x00f00000ea28783b */ /* 0x000f6a0000004200 */
[C---:B----4-:R-:W-:Y:S01]  /*1a370*/  HMMA.16816.F32 R8, R52.reuse, R56, R8 ;  /* 0x000000383408723c */ /* 0x050fe20000001808 */
[----:B------:R-:W4:Y:S05]  /*1a380*/  MUFU.EX2 R149, R149 ;  /* 0x0000009500957308 */ /* 0x000f2a0000000800 */
[----:B------:R-:W-:Y:S01]  /*1a390*/  HMMA.16816.F32 R4, R52, R58, R4 ;  /* 0x0000003a3404723c */ /* 0x000fe20000001804 */
[----:B------:R-:W5:Y:S02]  /*1a3a0*/  LDSM.16.MT88.4 R56, [R233+0xf000] ;  /* 0x00f00000e938783b */ /* 0x000f640000004200 */
[----:B------:R-:W2:Y:S01]  /*1a3b0*/  MUFU.EX2 R143, R143 ;  /* 0x0000008f008f7308 */ /* 0x000ea20000000800 */
[----:B---3--:R-:W-:-:S02]  /*1a3c0*/  FADD.FTZ R165, R150, R165 ;  /* 0x000000a596a57221 */ /* 0x008fc40000010000 */
[C---:B------:R-:W-:Y:S05]  /*1a3d0*/  HMMA.16816.F32 R16, R52.reuse, R36, R16 ;  /* 0x000000243410723c */ /* 0x040fea0000001810 */
[----:B------:R-:W3:Y:S01]  /*1a3e0*/  MUFU.EX2 R141, R141 ;  /* 0x0000008d008d7308 */ /* 0x000ee20000000800 */
[----:B------:R-:W-:Y:S01]  /*1a3f0*/  HMMA.16816.F32 R12, R52, R38, R12 ;  /* 0x00000026340c723c */ /* 0x000fe2000000180c */
[----:B------:R-:W-:Y:S02]  /*1a400*/  F2FP.F16.F32.PACK_AB R36, R176, R178 ;  /* 0x000000b2b024723e */ /* 0x000fe400000000ff */
[C---:B----4-:R-:W-:Y:S01]  /*1a410*/  F2FP.F16.F32.PACK_AB R37, R149.reuse, R150 ;  /* 0x000000969525723e */ /* 0x050fe200000000ff */
[----:B------:R-:W-:-:S03]  /*1a420*/  FADD.FTZ R149, R149, R165 ;  /* 0x000000a595957221 */ /* 0x000fc60000010000 */
[----:B------:R-:W-:Y:S01]  /*1a430*/  F2FP.F16.F32.PACK_AB R38, R159, R171 ;  /* 0x000000ab9f26723e */ /* 0x000fe200000000ff */
[----:B------:R-:W-:Y:S01]  /*1a440*/  MUFU.EX2 R154, R154 ;  /* 0x0000009a009a7308 */ /* 0x000fe20000000800 */
[----:B--2---:R-:W-:Y:S01]  /*1a450*/  FADD.FTZ R149, R143, R149 ;  /* 0x000000958f957221 */ /* 0x004fe20000010000 */
[----:B------:R-:W-:-:S04]  /*1a460*/  FADD.FTZ R171, R171, R191 ;  /* 0x000000bfabab7221 */ /* 0x000fc80000010000 */
[----:B------:R-:W-:Y:S01]  /*1a470*/  FADD.FTZ R171, R159, R171 ;  /* 0x000000ab9fab7221 */ /* 0x000fe20000010000 */
[C---:B---3--:R-:W-:Y:S01]  /*1a480*/  F2FP.F16.F32.PACK_AB R39, R141.reuse, R143 ;  /* 0x0000008f8d27723e */ /* 0x048fe200000000ff */
[----:B------:R-:W2:Y:S01]  /*1a490*/  MUFU.EX2 R151, R151 ;  /* 0x0000009700977308 */ /* 0x000ea20000000800 */
[----:B------:R-:W-:-:S05]  /*1a4a0*/  FADD.FTZ R149, R141, R149 ;  /* 0x000000958d957221 */ /* 0x000fca0000010000 */
[C---:B------:R-:W-:Y:S02]  /*1a4b0*/  HMMA.16816.F32 R32, R36.reuse, R48, R32 ;  /* 0x000000302420723c */ /* 0x040fe40000001820 */
[----:B------:R-:W-:Y:S04]  /*1a4c0*/  MUFU.EX2 R140, R140 ;  /* 0x0000008c008c7308 */ /* 0x000fe80000000800 */
[C---:B------:R-:W-:Y:S01]  /*1a4d0*/  HMMA.16816.F32 R28, R36.reuse, R50, R28 ;  /* 0x00000032241c723c */ /* 0x040fe2000000181c */
[----:B------:R-:W3:Y:S03]  /*1a4e0*/  LDSM.16.MT88.4 R48, [R236+0xf800] ;  /* 0x00f80000ec30783b */ /* 0x000ee60000004200 */
[----:B------:R-:W4:Y:S01]  /*1a4f0*/  MUFU.EX2 R139, R139 ;  /* 0x0000008b008b7308 */ /* 0x000f220000000800 */
[----:B--2---:R-:W-:Y:S01]  /*1a500*/  F2FP.F16.F32.PACK_AB R52, R151, R154 ;  /* 0x0000009a9734723e */ /* 0x004fe200000000ff */
[----:B-1----:R-:W-:Y:S01]  /*1a510*/  HMMA.16816.F32 R24, R36, R44, R24 ;  /* 0x0000002c2418723c */ /* 0x002fe20000001818 */
[----:B------:R-:W-:-:S04]  /*1a520*/  FADD.FTZ R154, R154, R171 ;  /* 0x000000ab9a9a7221 */ /* 0x000fc80000010000 */
[----:B------:R-:W-:Y:S01]  /*1a530*/  FADD.FTZ R154, R151, R154 ;  /* 0x0000009a979a7221 */ /* 0x000fe20000010000 */
[C---:B------:R-:W-:Y:S01]  /*1a540*/  HMMA.16816.F32 R20, R36.reuse, R46, R20 ;  /* 0x0000002e2414723c */ /* 0x040fe20000001814 */
[----:B------:R-:W-:Y:S01]  /*1a550*/  MUFU.EX2 R137, R137 ;  /* 0x0000008900897308 */ /* 0x000fe20000000800 */
[----:B------:R-:W-:Y:S04]  /*1a560*/  LDSM.16.MT88.4 R44, [R235+0xf800] ;  /* 0x00f80000eb2c783b */ /* 0x000fe80000004200 */
[C---:B-----5:R-:W-:Y:S03]  /*1a570*/  HMMA.16816.F32 R16, R36.reuse, R40, R16 ;  /* 0x000000282410723c */ /* 0x060fe60000001810 */
[----:B------:R-:W1:Y:S01]  /*1a580*/  MUFU.EX2 R136, R136 ;  /* 0x0000008800887308 */ /* 0x000e620000000800 */
[C---:B----4-:R-:W-:Y:S01]  /*1a590*/  F2FP.F16.F32.PACK_AB R54, R139.reuse, R140 ;  /* 0x0000008c8b36723e */ /* 0x050fe200000000ff */
[----:B------:R-:W-:Y:S01]  /*1a5a0*/  FADD.FTZ R140, R140, R154 ;  /* 0x0000009a8c8c7221 */ /* 0x000fe20000010000 */
[----:B------:R-:W-:Y:S01]  /*1a5b0*/  HMMA.16816.F32 R12, R36, R42, R12 ;  /* 0x0000002a240c723c */ /* 0x000fe2000000180c */
[----:B------:R-:W2:Y:S02]  /*1a5c0*/  LDSM.16.MT88.4 R40, [R234+0xf800] ;  /* 0x00f80000ea28783b */ /* 0x000ea40000004200 */
[----:B------:R-:W-:-:S02]  /*1a5d0*/  FADD.FTZ R140, R139, R140 ;  /* 0x0000008c8b8c7221 */ /* 0x000fc40000010000 */
[----:B------:R-:W-:Y:S01]  /*1a5e0*/  MUFU.EX2 R135, R135 ;  /* 0x0000008700877308 */ /* 0x000fe20000000800 */
[C---:B------:R-:W-:Y:S06]  /*1a5f0*/  HMMA.16816.F32 R8, R36.reuse, R56, R8 ;  /* 0x000000382408723c */ /* 0x040fec0000001808 */
[----:B------:R-:W-:Y:S01]  /*1a600*/  HMMA.16816.F32 R4, R36, R58, R4 ;  /* 0x0000003a2404723c */ /* 0x000fe20000001804 */
[----:B------:R-:W4:Y:S01]  /*1a610*/  LDSM.16.MT88.4 R36, [R233+0xf800] ;  /* 0x00f80000e924783b */ /* 0x000f220000004200 */
[----:B------:R-:W5:Y:S01]  /*1a620*/  MUFU.EX2 R134, R134 ;  /* 0x0000008600867308 */ /* 0x000f620000000800 */
[----:B-1----:R-:W-:Y:S01]  /*1a630*/  F2FP.F16.F32.PACK_AB R53, R136, R137 ;  /* 0x000000898835723e */ /* 0x002fe200000000ff */
[----:B------:R-:W-:Y:S01]  /*1a640*/  FFMA.FTZ R57, R130, UR5, -R107 ;  /* 0x0000000582397c23 */ /* 0x000fe2000801086b */
[----:B------:R-:W-:-:S02]  /*1a650*/  FADD.FTZ R137, R137, R149 ;  /* 0x0000009589897221 */ /* 0x000fc40000010000 */
[----:B------:R-:W-:Y:S01]  /*1a660*/  FFMA.FTZ R59, R76, UR5, -R89 ;  /* 0x000000054c3b7c23 */ /* 0x000fe20008010859 */
[--C-:B------:R-:W-:Y:S01]  /*1a670*/  FFMA.FTZ R58, R88, UR5, -R107.reuse ;  /* 0x00000005583a7c23 */ /* 0x100fe2000801086b */
[----:B------:R-:W-:Y:S01]  /*1a680*/  FFMA.FTZ R76, R87, UR5, -R107 ;  /* 0x00000005574c7c23 */ /* 0x000fe2000801086b */
[----:B------:R-:W-:Y:S01]  /*1a690*/  MUFU.EX2 R138, R138 ;  /* 0x0000008a008a7308 */ /* 0x000fe20000000800 */
[----:B------:R-:W-:-:S07]  /*1a6a0*/  FADD.FTZ R137, R136, R137 ;  /* 0x0000008988897221 */ /* 0x000fce0000010000 */
[----:B------:R-:W1:Y:S01]  /*1a6b0*/  MUFU.EX2 R133, R133 ;  /* 0x0000008500857308 */ /* 0x000e620000000800 */
[----:B-----5:R-:W-:Y:S01]  /*1a6c0*/  F2FP.F16.F32.PACK_AB R55, R134, R135 ;  /* 0x000000878637723e */ /* 0x020fe200000000ff */
[----:B------:R-:W-:-:S04]  /*1a6d0*/  FADD.FTZ R135, R135, R137 ;  /* 0x0000008987877221 */ /* 0x000fc80000010000 */
[----:B------:R-:W-:Y:S02]  /*1a6e0*/  FADD.FTZ R135, R134, R135 ;  /* 0x0000008786877221 */ /* 0x000fe40000010000 */
[----:B------:R-:W-:Y:S01]  /*1a6f0*/  MUFU.EX2 R56, R132 ;  /* 0x0000008400387308 */ /* 0x000fe20000000800 */
[C---:B---3--:R-:W-:Y:S06]  /*1a700*/  HMMA.16816.F32 R32, R52.reuse, R48, R32 ;  /* 0x000000303420723c */ /* 0x048fec0000001820 */
[C---:B--2---:R-:W-:Y:S01]  /*1a710*/  HMMA.16816.F32 R16, R52.reuse, R40, R16 ;  /* 0x000000283410723c */ /* 0x044fe20000001810 */
[----:B------:R-:W-:Y:S05]  /*1a720*/  MUFU.EX2 R57, R57 ;  /* 0x0000003900397308 */ /* 0x000fea0000000800 */
[C---:B------:R-:W-:Y:S01]  /*1a730*/  HMMA.16816.F32 R12, R52.reuse, R42, R12 ;  /* 0x0000002a340c723c */ /* 0x040fe2000000180c */
[----:B------:R-:W2:Y:S02]  /*1a740*/  LDSM.16.MT88.4 R40, [R234+0x10000] ;  /* 0x01000000ea28783b */ /* 0x000ea40000004200 */
[----:B------:R-:W-:Y:S03]  /*1a750*/  MUFU.EX2 R59, R59 ;  /* 0x0000003b003b7308 */ /* 0x000fe60000000800 */
[C---:B----4-:R-:W-:Y:S05]  /*1a760*/  HMMA.16816.F32 R8, R52.reuse, R36, R8 ;  /* 0x000000243408723c */ /* 0x050fea0000001808 */
[----:B------:R-:W3:Y:S01]  /*1a770*/  MUFU.EX2 R75, R75 ;  /* 0x0000004b004b7308 */ /* 0x000ee20000000800 */
[C---:B------:R-:W-:Y:S01]  /*1a780*/  HMMA.16816.F32 R4, R52.reuse, R38, R4 ;  /* 0x000000263404723c */ /* 0x040fe20000001804 */
[----:B------:R-:W4:Y:S05]  /*1a790*/  LDSM.16.MT88.4 R36, [R233+0x10000] ;  /* 0x01000000e924783b */ /* 0x000f2a0000004200 */
[C---:B------:R-:W-:Y:S01]  /*1a7a0*/  HMMA.16816.F32 R28, R52.reuse, R50, R28 ;  /* 0x00000032341c723c */ /* 0x040fe2000000181c */
[----:B------:R-:W-:Y:S01]  /*1a7b0*/  MUFU.EX2 R74, R74 ;  /* 0x0000004a004a7308 */ /* 0x000fe20000000800 */
[----:B------:R-:W5:Y:S04]  /*1a7c0*/  LDSM.16.MT88.4 R48, [R236+0x10000] ;  /* 0x01000000ec30783b */ /* 0x000f680000004200 */
[C---:B------:R-:W-:Y:S03]  /*1a7d0*/  HMMA.16816.F32 R24, R52.reuse, R44, R24 ;  /* 0x0000002c3418723c */ /* 0x040fe60000001818 */
[----:B------:R-:W2:Y:S03]  /*1a7e0*/  MUFU.EX2 R73, R73 ;  /* 0x0000004900497308 */ /* 0x000ea60000000800 */
[----:B------:R-:W-:Y:S01]  /*1a7f0*/  HMMA.16816.F32 R20, R52, R46, R20 ;  /* 0x0000002e3414723c */ /* 0x000fe20000001814 */
[----:B------:R-:W5:Y:S04]  /*1a800*/  LDSM.16.MT88.4 R44, [R235+0x10000] ;  /* 0x01000000eb2c783b */ /* 0x000f680000004200 */
[----:B------:R-:W-:Y:S02]  /*1a810*/  MUFU.EX2 R58, R58 ;  /* 0x0000003a003a7308 */ /* 0x000fe40000000800 */
[----:B-1----:R-:W-:Y:S01]  /*1a820*/  F2FP.F16.F32.PACK_AB R52, R133, R138 ;  /* 0x0000008a8534723e */ /* 0x002fe200000000ff */
[----:B------:R-:W-:Y:S01]  /*1a830*/  FADD.FTZ R138, R138, R140 ;  /* 0x0000008c8a8a7221 */ /* 0x000fe20000010000 */
[----:B---3--:R-:W-:Y:S01]  /*1a840*/  F2FP.F16.F32.PACK_AB R53, R75, R59 ;  /* 0x0000003b4b35723e */ /* 0x008fe200000000ff */
[----:B------:R-:W-:Y:S01]  /*1a850*/  FADD.FTZ R59, R59, R135 ;  /* 0x000000873b3b7221 */ /* 0x000fe20000010000 */
[----:B------:R-:W-:Y:S01]  /*1a860*/  F2FP.F16.F32.PACK_AB R54, R57, R56 ;  /* 0x000000383936723e */ /* 0x000fe200000000ff */
[----:B------:R-:W-:Y:S01]  /*1a870*/  FADD.FTZ R138, R133, R138 ;  /* 0x0000008a858a7221 */ /* 0x000fe20000010000 */
[----:B------:R-:W1:Y:S01]  /*1a880*/  MUFU.EX2 R76, R76 ;  /* 0x0000004c004c7308 */ /* 0x000e620000000800 */
[----:B--2---:R-:W-:Y:S01]  /*1a890*/  F2FP.F16.F32.PACK_AB R55, R73, R74 ;  /* 0x0000004a4937723e */ /* 0x004fe200000000ff */
[----:B------:R-:W-:Y:S01]  /*1a8a0*/  FADD.FTZ R59, R75, R59 ;  /* 0x0000003b4b3b7221 */ /* 0x000fe20000010000 */
[----:B------:R-:W-:-:S03]  /*1a8b0*/  FADD.FTZ R56, R56, R138 ;  /* 0x0000008a38387221 */ /* 0x000fc60000010000 */
[----:B------:R-:W-:Y:S01]  /*1a8c0*/  FADD.FTZ R74, R74, R59 ;  /* 0x0000003b4a4a7221 */ /* 0x000fe20000010000 */
[----:B------:R-:W-:Y:S01]  /*1a8d0*/  FADD.FTZ R56, R57, R56 ;  /* 0x0000003839387221 */ /* 0x000fe20000010000 */
[----:B------:R-:W-:Y:S01]  /*1a8e0*/  MUFU.EX2 R86, R86 ;  /* 0x0000005600567308 */ /* 0x000fe20000000800 */
[----:B------:R-:W-:Y:S01]  /*1a8f0*/  HMMA.16816.F32 R16, R52, R40, R16 ;  /* 0x000000283410723c */ /* 0x000fe20000001810 */
[----:B------:R-:W-:-:S05]  /*1a900*/  FADD.FTZ R74, R73, R74 ;  /* 0x0000004a494a7221 */ /* 0x000fca0000010000 */
[C---:B----4-:R-:W-:Y:S01]  /*1a910*/  HMMA.16816.F32 R8, R52.reuse, R36, R8 ;  /* 0x000000243408723c */ /* 0x050fe20000001808 */
[----:B------:R-:W-:Y:S05]  /*1a920*/  MUFU.EX2 R85, R85 ;  /* 0x0000005500557308 */ /* 0x000fea0000000800 */
[C---:B------:R-:W-:Y:S01]  /*1a930*/  HMMA.16816.F32 R4, R52.reuse, R38, R4 ;  /* 0x000000263404723c */ /* 0x040fe20000001804 */
[----:B------:R-:W2:Y:S02]  /*1a940*/  LDSM.16.MT88.4 R36, [R234+0x10800] ;  /* 0x01080000ea24783b */ /* 0x000ea40000004200 */
[----:B------:R-:W-:Y:S03]  /*1a950*/  MUFU.EX2 R72, R72 ;  /* 0x0000004800487308 */ /* 0x000fe60000000800 */
[C---:B------:R-:W-:Y:S01]  /*1a960*/  HMMA.16816.F32 R12, R52.reuse, R42, R12 ;  /* 0x0000002a340c723c */ /* 0x040fe2000000180c */
[----:B------:R-:W3:Y:S04]  /*1a970*/  LDSM.16.MT88.4 R40, [R235+0x10800] ;  /* 0x01080000eb28783b */ /* 0x000ee80000004200 */
[----:B------:R-:W4:Y:S01]  /*1a980*/  MUFU.EX2 R71, R71 ;  /* 0x0000004700477308 */ /* 0x000f220000000800 */
[C---:B-----5:R-:W-:Y:S06]  /*1a990*/  HMMA.16816.F32 R32, R52.reuse, R48, R32 ;  /* 0x000000303420723c */ /* 0x060fec0000001820 */
[C---:B------:R-:W-:Y:S01]  /*1a9a0*/  HMMA.16816.F32 R28, R52.reuse, R50, R28 ;  /* 0x00000032341c723c */ /* 0x040fe2000000181c */
[----:B------:R-:W-:Y:S01]  /*1a9b0*/  MUFU.EX2 R70, R70 ;  /* 0x0000004600467308 */ /* 0x000fe20000000800 */
[----:B------:R-:W5:Y:S04]  /*1a9c0*/  LDSM.16.MT88.4 R48, [R236+0x10800] ;  /* 0x01080000ec30783b */ /* 0x000f680000004200 */
[C---:B------:R-:W-:Y:S03]  /*1a9d0*/  HMMA.16816.F32 R24, R52.reuse, R44, R24 ;  /* 0x0000002c3418723c */ /* 0x040fe60000001818 */
[----:B------:R-:W2:Y:S03]  /*1a9e0*/  MUFU.EX2 R69, R69 ;  /* 0x0000004500457308 */ /* 0x000ea60000000800 */
[----:B------:R-:W-:Y:S01]  /*1a9f0*/  HMMA.16816.F32 R20, R52, R46, R20 ;  /* 0x0000002e3414723c */ /* 0x000fe20000001814 */
[----:B-1----:R-:W-:Y:S01]  /*1aa00*/  F2FP.F16.F32.PACK_AB R44, R76, R58 ;  /* 0x0000003a4c2c723e */ /* 0x002fe200000000ff */
[----:B------:R-:W1:Y:S01]  /*1aa10*/  LDSM.16.MT88.4 R52, [R233+0x10800] ;  /* 0x01080000e934783b */ /* 0x000e620000004200 */
[----:B----4-:R-:W-:Y:S01]  /*1aa20*/  F2FP.F16.F32.PACK_AB R45, R71, R72 ;  /* 0x00000048472d723e */ /* 0x010fe200000000ff */
[----:B------:R-:W-:Y:S01]  /*1aa30*/  FADD.FTZ R72, R72, R74 ;  /* 0x0000004a48487221 */ /* 0x000fe20000010000 */
[----:B------:R-:W-:Y:S01]  /*1aa40*/  MUFU.EX2 R84, R84 ;  /* 0x0000005400547308 */ /* 0x000fe20000000800 */
[----:B------:R-:W-:Y:S01]  /*1aa50*/  FADD.FTZ R58, R58, R56 ;  /* 0x000000383a3a7221 */ /* 0x000fe20000010000 */
[----:B------:R-:W-:Y:S01]  /*1aa60*/  F2FP.F16.F32.PACK_AB R46, R85, R86 ;  /* 0x00000056552e723e */ /* 0x000fe200000000ff */
[----:B------:R-:W-:-:S02]  /*1aa70*/  FADD.FTZ R72, R71, R72 ;  /* 0x0000004847487221 */ /* 0x000fc40000010000 */
[----:B------:R-:W-:-:S03]  /*1aa80*/  FADD.FTZ R58, R76, R58 ;  /* 0x0000003a4c3a7221 */ /* 0x000fc60000010000 */
[----:B------:R-:W4:Y:S01]  /*1aa90*/  MUFU.EX2 R3, R83 ;  /* 0x0000005300037308 */ /* 0x000f220000000800 */
[----:B--2---:R-:W-:Y:S01]  /*1aaa0*/  F2FP.F16.F32.PACK_AB R47, R69, R70 ;  /* 0x00000046452f723e */ /* 0x004fe200000000ff */
[----:B------:R-:W-:Y:S01]  /*1aab0*/  FADD.FTZ R70, R70, R72 ;  /* 0x0000004846467221 */ /* 0x000fe20000010000 */
[----:B------:R-:W-:-:S03]  /*1aac0*/  FADD.FTZ R86, R86, R58 ;  /* 0x0000003a56567221 */ /* 0x000fc60000010000 */
[----:B------:R-:W-:Y:S01]  /*1aad0*/  FADD.FTZ R70, R69, R70 ;  /* 0x0000004645467221 */ /* 0x000fe20000010000 */
[----:B------:R-:W-:Y:S01]  /*1aae0*/  FADD.FTZ R86, R85, R86 ;  /* 0x0000005655567221 */ /* 0x000fe20000010000 */
[C---:B------:R-:W-:Y:S01]  /*1aaf0*/  HMMA.16816.F32 R16, R44.reuse, R36, R16 ;  /* 0x000000242c10723c */ /* 0x040fe20000001810 */
[----:B------:R-:W-:Y:S05]  /*1ab00*/  MUFU.EX2 R82, R82 ;  /* 0x0000005200527308 */ /* 0x000fea0000000800 */
[C---:B------:R-:W-:Y:S01]  /*1ab10*/  HMMA.16816.F32 R12, R44.reuse, R38, R12 ;  /* 0x000000262c0c723c */ /* 0x040fe2000000180c */
[----:B------:R-:W2:Y:S02]  /*1ab20*/  LDSM.16.MT88.4 R36, [R235+0x11000] ;  /* 0x01100000eb24783b */ /* 0x000ea40000004200 */
[----:B------:R-:W1:Y:S03]  /*1ab30*/  MUFU.EX2 R81, R81 ;  /* 0x0000005100517308 */ /* 0x000e660000000800 */
[C---:B---3--:R-:W-:Y:S05]  /*1ab40*/  HMMA.16816.F32 R24, R44.reuse, R40, R24 ;  /* 0x000000282c18723c */ /* 0x048fea0000001818 */
[----:B------:R-:W-:Y:S01]  /*1ab50*/  MUFU.EX2 R68, R68 ;  /* 0x0000004400447308 */ /* 0x000fe20000000800 */
[C---:B------:R-:W-:Y:S01]  /*1ab60*/  HMMA.16816.F32 R20, R44.reuse, R42, R20 ;  /* 0x0000002a2c14723c */ /* 0x040fe20000001814 */
[----:B------:R-:W3:Y:S05]  /*1ab70*/  LDSM.16.MT88.4 R40, [R236+0x11000] ;  /* 0x01100000ec28783b */ /* 0x000eea0000004200 */
[C---:B-----5:R-:W-:Y:S01]  /*1ab80*/  HMMA.16816.F32 R32, R44.reuse, R48, R32 ;  /* 0x000000302c20723c */ /* 0x060fe20000001820 */
[----:B------:R-:W5:Y:S05]  /*1ab90*/  MUFU.EX2 R67, R67 ;  /* 0x0000004300437308 */ /* 0x000f6a0000000800 */
[C---:B------:R-:W-:Y:S01]  /*1aba0*/  HMMA.16816.F32 R28, R44.reuse, R50, R28 ;  /* 0x000000322c1c723c */ /* 0x040fe2000000181c */
[----:B----4-:R-:W-:Y:S01]  /*1abb0*/  F2FP.F16.F32.PACK_AB R48, R3, R84 ;  /* 0x000000540330723e */ /* 0x010fe200000000ff */
[----:B------:R-:W-:Y:S01]  /*1abc0*/  FADD.FTZ R84, R84, R86 ;  /* 0x0000005654547221 */ /* 0x000fe20000010000 */
[----:B------:R-:W-:Y:S03]  /*1abd0*/  MUFU.EX2 R66, R66 ;  /* 0x0000004200427308 */ /* 0x000fe60000000800 */
[----:B-1----:R-:W-:Y:S01]  /*1abe0*/  HMMA.16816.F32 R8, R44, R52, R8 ;  /* 0x000000342c08723c */ /* 0x002fe20000001808 */
[----:B------:R-:W-:Y:S01]  /*1abf0*/  F2FP.F16.F32.PACK_AB R50, R81, R82 ;  /* 0x000000525132723e */ /* 0x000fe200000000ff */
[----:B------:R-:W-:-:S03]  /*1ac00*/  FADD.FTZ R84, R3, R84 ;  /* 0x0000005403547221 */ /* 0x000fc60000010000 */
[----:B------:R-:W1:Y:S01]  /*1ac10*/  MUFU.EX2 R65, R65 ;  /* 0x0000004100417308 */ /* 0x000e620000000800 */
[----:B------:R-:W-:Y:S01]  /*1ac20*/  HMMA.16816.F32 R4, R44, R54, R4 ;  /* 0x000000362c04723c */ /* 0x000fe20000001804 */
[----:B------:R-:W4:Y:S01]  /*1ac30*/  LDSM.16.MT88.4 R44, [R234+0x11000] ;  /* 0x01100000ea2c783b */ /* 0x000f220000004200 */
[C---:B-----5:R-:W-:Y:S01]  /*1ac40*/  F2FP.F16.F32.PACK_AB R49, R67.reuse, R68 ;  /* 0x000000444331723e */ /* 0x060fe200000000ff */
[----:B------:R-:W-:Y:S01]  /*1ac50*/  FADD.FTZ R68, R68, R70 ;  /* 0x0000004644447221 */ /* 0x000fe20000010000 */
[----:B------:R-:W-:Y:S01]  /*1ac60*/  FADD.FTZ R82, R82, R84 ;  /* 0x0000005452527221 */ /* 0x000fe20000010000 */
[----:B------:R-:W5:Y:S02]  /*1ac70*/  LDSM.16.MT88.4 R52, [R233+0x11000] ;  /* 0x01100000e934783b */ /* 0x000f640000004200 */
[----:B------:R-:W3:Y:S01]  /*1ac80*/  MUFU.EX2 R80, R80 ;  /* 0x0000005000507308 */ /* 0x000ee20000000800 */
[----:B------:R-:W-:Y:S01]  /*1ac90*/  FADD.FTZ R68, R67, R68 ;  /* 0x0000004443447221 */ /* 0x000fe20000010000 */
[----:B------:R-:W-:-:S06]  /*1aca0*/  FADD.FTZ R82, R81, R82 ;  /* 0x0000005251527221 */ /* 0x000fcc0000010000 */
[----:B------:R-:W3:Y:S01]  /*1acb0*/  MUFU.EX2 R79, R79 ;  /* 0x0000004f004f7308 */ /* 0x000ee20000000800 */
        /* <DEDUP_REMOVED lines=9> */
[----:B------:R-:W-:Y:S02]  /*1ad50*/  FADD.FTZ R82, R79, R82 ;  /* 0x000000524f527221 */ /* 0x000fe40000010000 */
[C---:B------:R-:W-:Y:S05]  /*1ad60*/  HMMA.16816.F32 R28, R48.reuse, R42, R28 ;  /* 0x0000002a301c723c */ /* 0x040fea000000181c */
[----:B------:R-:W5:Y:S01]  /*1ad70*/  MUFU.EX2 R64, R64 ;  /* 0x0000004000407308 */ /* 0x000f620000000800 */
[----:B----4-:R-:W-:Y:S01]  /*1ad80*/  HMMA.16816.F32 R16, R48, R44, R16 ;  /* 0x0000002c3010723c */ /* 0x010fe20000001810 */
[----:B-1----:R-:W-:-:S05]  /*1ad90*/  FADD.FTZ R82, R78, R82 ;  /* 0x000000524e527221 */ /* 0x002fca0000010000 */
[----:B------:R-:W-:Y:S01]  /*1ada0*/  HMMA.16816.F32 R12, R48, R46, R12 ;  /* 0x0000002e300c723c */ /* 0x000fe2000000180c */
[----:B------:R-:W1:Y:S01]  /*1adb0*/  MUFU.EX2 R63, R63 ;  /* 0x0000003f003f7308 */ /* 0x000e620000000800 */
[----:B------:R-:W-:Y:S01]  /*1adc0*/  F2FP.F16.F32.PACK_AB R44, R79, R80 ;  /* 0x000000504f2c723e */ /* 0x000fe200000000ff */
[----:B---3--:R-:W-:-:S03]  /*1add0*/  FADD.FTZ R228, R77, R82 ;  /* 0x000000524de47221 */ /* 0x008fc60000010000 */
[C---:B------:R-:W-:Y:S01]  /*1ade0*/  HMMA.16816.F32 R32, R48.reuse, R40, R32 ;  /* 0x000000283020723c */ /* 0x040fe20000001820 */
[----:B------:R-:W-:Y:S01]  /*1adf0*/  F2FP.F16.F32.PACK_AB R46, R77, R78 ;  /* 0x0000004e4d2e723e */ /* 0x000fe200000000ff */
[----:B------:R-:W3:Y:S01]  /*1ae00*/  LDSM.16.MT88.4 R40, [R235+0x11800] ;  /* 0x01180000eb28783b */ /* 0x000ee20000004200 */
[----:B------:R-:W4:Y:S01]  /*1ae10*/  MUFU.EX2 R62, R62 ;  /* 0x0000003e003e7308 */ /* 0x000f220000000800 */
[----:B-----5:R-:W-:Y:S02]  /*1ae20*/  FADD.FTZ R66, R64, R66 ;  /* 0x0000004240427221 */ /* 0x020fe40000010000 */
[C---:B------:R-:W-:Y:S05]  /*1ae30*/  HMMA.16816.F32 R8, R48.reuse, R52, R8 ;  /* 0x000000343008723c */ /* 0x040fea0000001808 */
[----:B------:R-:W5:Y:S01]  /*1ae40*/  MUFU.EX2 R61, R61 ;  /* 0x0000003d003d7308 */ /* 0x000f620000000800 */
[C---:B-1----:R-:W-:Y:S01]  /*1ae50*/  F2FP.F16.F32.PACK_AB R45, R63.reuse, R64 ;  /* 0x000000403f2d723e */ /* 0x042fe200000000ff */
[----:B------:R-:W-:Y:S01]  /*1ae60*/  HMMA.16816.F32 R4, R48, R54, R4 ;  /* 0x000000363004723c */ /* 0x000fe20000001804 */
[----:B------:R-:W1:Y:S01]  /*1ae70*/  LDSM.16.MT88.4 R48, [R234+0x11800] ;  /* 0x01180000ea30783b */ /* 0x000e620000004200 */
[----:B------:R-:W-:-:S04]  /*1ae80*/  FADD.FTZ R66, R63, R66 ;  /* 0x000000423f427221 */ /* 0x000fc80000010000 */
[----:B----4-:R-:W-:Y:S01]  /*1ae90*/  FADD.FTZ R66, R62, R66 ;  /* 0x000000423e427221 */ /* 0x010fe20000010000 */
[----:B-----5:R-:W-:-:S03]  /*1aea0*/  F2FP.F16.F32.PACK_AB R47, R61, R62 ;  /* 0x0000003e3d2f723e */ /* 0x020fc600000000ff */
[----:B------:R-:W-:-:S05]  /*1aeb0*/  FADD.FTZ R227, R61, R66 ;  /* 0x000000423de37221 */ /* 0x000fca0000010000 */
[----:B------:R-:W-:Y:S01]  /*1aec0*/  STL [R1], R227 ;  /* 0x000000e301007387 */ /* 0x000fe20000100800 */
[C---:B--2---:R-:W-:Y:S03]  /*1aed0*/  HMMA.16816.F32 R156, R44.reuse, R38, R28 ;  /* 0x000000262c9c723c */ /* 0x044fe6000000181c */
[----:B------:R-:W2:Y:S03]  /*1aee0*/  LDSM.16.MT88.4 R28, [R233+0x11800] ;  /* 0x01180000e91c783b */ /* 0x000ea60000004200 */
[C---:B------:R-:W-:Y:S01]  /*1aef0*/  HMMA.16816.F32 R160, R44.reuse, R36, R32 ;  /* 0x000000242ca0723c */ /* 0x040fe20000001820 */
[----:B------:R4:W-:Y:S05]  /*1af00*/  STL [R1+0x4], R228 ;  /* 0x000004e401007387 */ /* 0x0009ea0000100800 */
[C---:B---3--:R-:W-:Y:S06]  /*1af10*/  HMMA.16816.F32 R152, R44.reuse, R40, R24 ;  /* 0x000000282c98723c */ /* 0x048fec0000001818 */
[C---:B------:R-:W-:Y:S06]  /*1af20*/  HMMA.16816.F32 R148, R44.reuse, R42, R20 ;  /* 0x0000002a2c94723c */ /* 0x040fec0000001814 */
[C---:B-1----:R-:W-:Y:S06]  /*1af30*/  HMMA.16816.F32 R144, R44.reuse, R48, R16 ;  /* 0x000000302c90723c */ /* 0x042fec0000001810 */
[C---:B------:R-:W-:Y:S06]  /*1af40*/  HMMA.16816.F32 R140, R44.reuse, R50, R12 ;  /* 0x000000322c8c723c */ /* 0x040fec000000180c */
[C---:B--2---:R-:W-:Y:S06]  /*1af50*/  HMMA.16816.F32 R136, R44.reuse, R28, R8 ;  /* 0x0000001c2c88723c */ /* 0x044fec0000001808 */
[----:B------:R-:W-:Y:S01]  /*1af60*/  HMMA.16816.F32 R132, R44, R30, R4 ;  /* 0x0000001e2c84723c */ /* 0x000fe20000001804 */
[----:B----4-:R-:W-:Y:S05]  /*1af70*/  @!P0 BRA `(.L_x_2908) ;  /* 0x0000007400dc8947 */ /* 0x010fea0003800000 */
        /* <DEDUP_REMOVED lines=68> */
.L_x_2909:
[----:B------:R-:W-:Y:S02]  /*1b3c0*/  ULDC UR4, c[0x0][0x250] ;  /* 0x0000940000047ab9 */ /* 0x000fe40000000800 */
[----:B------:R-:W-:-:S06]  /*1b3d0*/  USHF.L.U32 UR5, UR4, 0x8, URZ ;  /* 0x0000000804057899 */ /* 0x000fcc000800063f */
[----:B------:R-:W-:-:S04]  /*1b3e0*/  IADD3 R6, RZ, -UR5, RZ ;  /* 0x80000005ff067c10 */ /* 0x000fc8000fffe0ff */
[----:B------:R-:W-:-:S07]  /*1b3f0*/  SHF.R.S32.HI R4, RZ, 0x1f, R6 ;  /* 0x0000001fff047819 */ /* 0x000fce0000011406 */
.L_x_2910:
        /* <DEDUP_REMOVED lines=9> */
[----:B------:R-:W-:Y:S01]  /*1b490*/  UISETP.GE.AND UP0, UPT, UR58, 0x3, UPT ;  /* 0x000000033a00788c */ /* 0x000fe2000bf06270 */
[----:B------:R-:W-:Y:S01]  /*1b4a0*/  IMAD.MOV.U32 R7, RZ, RZ, R246 ;  /* 0x000000ffff077224 */ /* 0x000fe200078e00f6 */
[----:B------:R-:W-:Y:S01]  /*1b4b0*/  IADD3.X R5, R246, UR4, RZ, P0, !PT ;  /* 0x00000004f6057c10 */ /* 0x000fe200087fe4ff */
[----:B------:R-:W-:Y:S01]  /*1b4c0*/  VIADD R40, R238, 0x1000 ;  /* 0x00001000ee287836 */ /* 0x000fe20000000000 */
[----:B------:R-:W-:Y:S01]  /*1b4d0*/  IADD3 R18, P0, R4, UR5, RZ ;  /* 0x0000000504127c10 */ /* 0x000fe2000ff1e0ff */
[----:B------:R-:W-:Y:S01]  /*1b4e0*/  VIADD R176, R238, 0x2000 ;  /* 0x00002000eeb07836 */ /* 0x000fe20000000000 */
[----:B------:R-:W-:Y:S01]  /*1b4f0*/  @!PT LDS RZ, [RZ] ;  /* 0x00000000fffff984 */ /* 0x000fe20000000800 */
[----:B------:R-:W-:Y:S01]  /*1b500*/  @!PT LDS RZ, [RZ] ;  /* 0x00000000fffff984 */ /* 0x000fe20000000800 */
[----:B------:R-:W-:Y:S01]  /*1b510*/  @!PT LDS RZ, [RZ] ;  /* 0x00000000fffff984 */ /* 0x000fe20000000800 */
[----:B------:R1:W-:Y:S02]  /*1b520*/  LDGSTS.E.BYPASS.LTC128B.128 [R250+0xa000], desc[UR6][R6.64] ;  /* 0x0a00000006fa7fae */ /* 0x0003e4000b901d46 */
[----:B------:R-:W-:-:S02]  /*1b530*/  IADD3.X R19, R5, UR4, RZ, P0, !PT ;  /* 0x0000000405137c10 */ /* 0x000fc400087fe4ff */
        /* <DEDUP_REMOVED lines=31> */
[----:B-1----:R-:W-:-:S03]  /*1b730*/  IADD3 R8, P0, R10, UR5, RZ ;  /* 0x000000050a087c10 */ /* 0x002fc6000ff1e0ff */
[----:B------:R-:W-:Y:S01]  /*1b740*/  LDGSTS.E.BYPASS.LTC128B.128 [R250+0x10000], desc[UR6][R10.64] ;  /* 0x100000000afa7fae */ /* 0x000fe2000b901d46 */
[----:B------:R-:W-:-:S05]  /*1b750*/  IADD3.X R9, R11, UR4, RZ, P0, !PT ;  /* 0x000000040b097c10 */ /* 0x000fca00087fe4ff */
[----:B------:R-:W-:Y:S01]  /*1b760*/  LDGSTS.E.BYPASS.LTC128B.128 [R250+0x10800], desc[UR6][R8.64] ;  /* 0x1080000008fa7fae */ /* 0x000fe2000b901d46 */
[----:B--2---:R-:W-:-:S04]  /*1b770*/  IADD3 R4, P0, R8, UR5, RZ ;  /* 0x0000000508047c10 */ /* 0x004fc8000ff1e0ff */
[----:B------:R-:W-:Y:S02]  /*1b780*/  IADD3.X R5, R9, UR4, RZ, P0, !PT ;  /* 0x0000000409057c10 */ /* 0x000fe400087fe4ff */
[----:B------:R-:W-:Y:S01]  /*1b790*/  IADD3 R6, P0, R4, UR5, RZ ;  /* 0x0000000504067c10 */ /* 0x000fe2000ff1e0ff */
[----:B------:R-:W-:Y:S02]  /*1b7a0*/  ULDC UR5, c[0x0][0x39c] ;  /* 0x0000e70000057ab9 */ /* 0x000fe40000000800 */
[----:B------:R-:W-:Y:S01]  /*1b7b0*/  LDGSTS.E.BYPASS.LTC128B.128 [R250+0x11000], desc[UR6][R4.64] ;  /* 0x1100000004fa7fae */ /* 0x000fe2000b901d46 */
[----:B------:R-:W-:Y:S01]  /*1b7c0*/  IADD3.X R7, R5, UR4, RZ, P0, !PT ;  /* 0x0000000405077c10 */ /* 0x000fe200087fe4ff */
[----:B------:R-:W-:-:S04]  /*1b7d0*/  USHF.L.U32 UR4, UR12, 0x8, URZ ;  /* 0x000000080c047899 */ /* 0x000fc8000800063f */
[----:B------:R1:W-:Y:S02]  /*1b7e0*/  LDGSTS.E.BYPASS.LTC128B.128 [R250+0x11800], desc[UR6][R6.64] ;  /* 0x1180000006fa7fae */ /* 0x0003e4000b901d46 */
[----:B------:R-:W-:Y:S02]  /*1b7f0*/  IMAD.U32 R218, RZ, RZ, UR4 ;  /* 0x00000004ffda7e24 */ /* 0x000fe4000f8e00ff */
[----:B------:R-:W-:Y:S01]  /*1b800*/  LDSM.16.M88.4 R128, [R241] ;  /* 0x00000000f180783b */ /* 0x000fe20000000200 */
[----:B------:R-:W-:Y:S02]  /*1b810*/  IMAD.U32 R217, RZ, RZ, UR4 ;  /* 0x00000004ffd97e24 */ /* 0x000fe4000f8e00ff */
[----:B------:R-:W-:Y:S01]  /*1b820*/  IMAD.U32 R215, RZ, RZ, UR4 ;  /* 0x00000004ffd77e24 */ /* 0x000fe2000f8e00ff */
[----:B------:R-:W2:Y:S04]  /*1b830*/  LDSM.16.M88.4 R44, [R240+0x2000] ;  /* 0x00200000f02c783b */ /* 0x000ea80000000200 */
[----:B------:R-:W3:Y:S04]  /*1b840*/  LDSM.16.M88.4 R32, [R240+0x2800] ;  /* 0x00280000f020783b */ /* 0x000ee80000000200 */
[----:B------:R-:W-:Y:S04]  /*1b850*/  LDSM.16.M88.4 R24, [R240+0x3000] ;  /* 0x00300000f018783b */ /* 0x000fe80000000200 */
[----:B------:R4:W-:Y:S04]  /*1b860*/  LDSM.16.M88.4 R124, [R60] ;  /* 0x000000003c7c783b */ /* 0x0009e80000000200 */
[----:B------:R-:W-:Y:S04]  /*1b870*/  LDSM.16.M88.4 R20, [R164+0x2000] ;  /* 0x00200000a414783b */ /* 0x000fe80000000200 */
[----:B-1----:R-:W1:Y:S04]  /*1b880*/  LDSM.16.M88.4 R4, [R240+0x3800] ;  /* 0x00380000f004783b */ /* 0x002e680000000200 */
[----:B------:R-:W5:Y:S04]  /*1b890*/  LDSM.16.M88.4 R16, [R164+0x2800] ;  /* 0x00280000a410783b */ /* 0x000f680000000200 */
[----:B------:R-:W5:Y:S04]  /*1b8a0*/  LDSM.16.M88.4 R52, [R164+0x3800] ;  /* 0x00380000a434783b */ /* 0x000f680000000200 */
[----:B------:R-:W5:Y:S01]  /*1b8b0*/  LDSM.16.M88.4 R8, [R164+0x3000] ;  /* 0x00300000a408783b */ /* 0x000f620000000200 */
[----:B----4-:R-:W-:-:S03]  /*1b8c0*/  VIADD R60, R238, 0x1800 ;  /* 0x00001800ee3c7836 */ /* 0x010fc60000000000 */
[----:B------:R-:W-:Y:S01]  /*1b8d0*/  LDSM.16.M88.4 R28, [R28] ;  /* 0x000000001c1c783b */ /* 0x000fe20000000200 */
[C---:B--2---:R-:W-:Y:S03]  /*1b8e0*/  HMMA.16816.F32 R56, R128.reuse, R44, RZ ;  /* 0x0000002c8038723c */ /* 0x044fe600000018ff */
[----:B------:R-:W2:Y:S04]  /*1b8f0*/  LDSM.16.M88.4 R48, [R48] ;  /* 0x000000003030783b */ /* 0x000ea80000000200 */
[----:B------:R-:W4:Y:S01]  /*1b900*/  LDSM.16.M88.4 R72, [R238] ;  /* 0x00000000ee48783b */ /* 0x000f220000000200 */
[C---:B------:R-:W-:Y:S03]  /*1b910*/  HMMA.16816.F32 R44, R128.reuse, R46, RZ ;  /* 0x0000002e802c723c */ /* 0x040fe600000018ff */
[----:B------:R-:W-:Y:S03]  /*1b920*/  LDSM.16.M88.4 R40, [R40] ;  /* 0x000000002828783b */ /* 0x000fe60000000200 */
[C---:B---3--:R-:W-:Y:S01]  /*1b930*/  HMMA.16816.F32 R36, R128.reuse, R32, RZ ;  /* 0x000000208024723c */ /* 0x048fe200000018ff */
[----:B------:R-:W-:Y:S04]  /*1b940*/  LDSM.16.M88.4 R64, [R232] ;  /* 0x00000000e840783b */ /* 0x000fe80000000200 */
[----:B------:R-:W-:Y:S01]  /*1b950*/  LDSM.16.M88.4 R68, [R164+0x4000] ;  /* 0x00400000a444783b */ /* 0x000fe20000000200 */
[C---:B------:R-:W-:Y:S03]  /*1b960*/  HMMA.16816.F32 R32, R128.reuse, R34, RZ ;  /* 0x000000228020723c */ /* 0x040fe600000018ff */
[----:B------:R-:W-:Y:S03]  /*1b970*/  LDSM.16.M88.4 R176, [R176] ;  /* 0x00000000b0b0783b */ /* 0x000fe60000000200 */
[C---:B-1----:R-:W-:Y:S01]  /*1b980*/  HMMA.16816.F32 R172, R128.reuse, R4, RZ ;  /* 0x0000000480ac723c */ /* 0x042fe200000018ff */
[----:B------:R-:W-:Y:S04]  /*1b990*/  LDSM.16.M88.4 R60, [R60] ;  /* 0x000000003c3c783b */ /* 0x000fe80000000200 */
[----:B------:R-:W-:Y:S01]  /*1b9a0*/  LDSM.16.M88.4 R108, [R240+0x4800] ;  /* 0x00480000f06c783b */ /* 0x000fe20000000200 */
[C---:B------:R-:W-:Y:S03]  /*1b9b0*/  HMMA.16816.F32 R4, R128.reuse, R6, RZ ;  /* 0x000000068004723c */ /* 0x040fe600000018ff */
[----:B------:R-:W-:Y:S03]  /*1b9c0*/  LDSM.16.M88.4 R100, [R240+0x5000] ;  /* 0x00500000f064783b */ /* 0x000fe60000000200 */
[----:B------:R-:W-:Y:S01]  /*1b9d0*/  HMMA.16816.F32 R12, R128, R24, RZ ;  /* 0x00000018800c723c */ /* 0x000fe200000018ff */
[----:B------:R-:W-:Y:S04]  /*1b9e0*/  LDSM.16.M88.4 R92, [R240+0x5800] ;  /* 0x00580000f05c783b */ /* 0x000fe80000000200 */
[----:B------:R-:W-:Y:S01]  /*1b9f0*/  LDSM.16.M88.4 R84, [R240+0x6000] ;  /* 0x00600000f054783b */ /* 0x000fe20000000200 */
[C---:B------:R-:W-:Y:S03]  /*1ba00*/  HMMA.16816.F32 R56, R124.reuse, R20, R56 ;  /* 0x000000147c38723c */ /* 0x040fe60000001838 */
[----:B------:R-:W-:Y:S03]  /*1ba10*/  LDSM.16.M88.4 R76, [R240+0x6800] ;  /* 0x00680000f04c783b */ /* 0x000fe60000000200 */
[C---:B------:R-:W-:Y:S01]  /*1ba20*/  HMMA.16816.F32 R44, R124.reuse, R22, R44 ;  /* 0x000000167c2c723c */ /* 0x040fe2000000182c */
[----:B------:R-:W1:Y:S04]  /*1ba30*/  LDSM.16.M88.4 R20, [R240+0x4000] ;  /* 0x00400000f014783b */ /* 0x000e680000000200 */
[----:B------:R-:W-:Y:S01]  /*1ba40*/  LDSM.16.M88.4 R168, [R240+0x9800] ;  /* 0x00980000f0a8783b */ /* 0x000fe20000000200 */
[C---:B-----5:R-:W-:Y:S03]  /*1ba50*/  HMMA.16816.F32 R36, R124.reuse, R16, R36 ;  /* 0x000000107c24723c */ /* 0x060fe60000001824 */
[----:B------:R-:W-:Y:S03]  /*1ba60*/  LDSM.16.M88.4 R120, [R164+0x4800] ;  /* 0x00480000a478783b */ /* 0x000fe60000000200 */
[----:B------:R-:W-:Y:S01]  /*1ba70*/  HMMA.16816.F32 R32, R124, R18, R32 ;  /* 0x000000127c20723c */ /* 0x000fe20000001820 */
[----:B------:R-:W3:Y:S04]  /*1ba80*/  LDSM.16.M88.4 R16, [R237] ;  /* 0x00000000ed10783b */ /* 0x000ee80000000200 */
[----:B------:R-:W-:Y:S01]  /*1ba90*/  LDSM.16.M88.4 R116, [R164+0x5000] ;  /* 0x00500000a474783b */ /* 0x000fe20000000200 */
[----:B------:R-:W-:Y:S03]  /*1baa0*/  HMMA.16816.F32 R24, R128, R26, RZ ;  /* 0x0000001a8018723c */ /* 0x000fe600000018ff */
[----:B------:R-:W0:Y:S03]  /*1bab0*/  LDGDEPBAR ;  /* 0x00000000000079af */ /* 0x000e260000000000 */
[C---:B------:R-:W-:Y:S06]  /*1bac0*/  HMMA.16816.F32 R172, R124.reuse, R52, R172 ;  /* 0x000000347cac723c */ /* 0x040fec00000018ac */
[C---:B------:R-:W-:Y:S01]  /*1bad0*/  HMMA.16816.F32 R4, R124.reuse, R54, R4 ;  /* 0x000000367c04723c */ /* 0x040fe20000001804 */
[----:B------:R-:W5:Y:S05]  /*1bae0*/  LDSM.16.M88.4 R52, [R232+0x800] ;  /* 0x00080000e834783b */ /* 0x000f6a0000000200 */
[----:B------:R-:W-:Y:S06]  /*1baf0*/  HMMA.16816.F32 R12, R124, R8, R12 ;  /* 0x000000087c0c723c */ /* 0x000fec000000180c */
[C---:B--2---:R-:W-:Y:S06]  /*1bb00*/  HMMA.16816.F32 R36, R28.reuse, R48, R36 ;  /* 0x000000301c24723c */ /* 0x044fec0000001824 */
[C---:B------:R-:W-:Y:S01]  /*1bb10*/  HMMA.16816.F32 R32, R28.reuse, R50, R32 ;  /* 0x000000321c20723c */ /* 0x040fe20000001820 */
[----:B------:R-:W2:Y:S05]  /*1bb20*/  LDSM.16.M88.4 R48, [R232+0x1000] ;  /* 0x00100000e830783b */ /* 0x000eaa0000000200 */
[----:B----4-:R-:W-:Y:S06]  /*1bb30*/  HMMA.16816.F32 R44, R28, R74, R44 ;  /* 0x0000004a1c2c723c */ /* 0x010fec000000182c */
[----:B------:R-:W-:Y:S06]  /*1bb40*/  HMMA.16816.F32 R24, R124, R10, R24 ;  /* 0x0000000a7c18723c */ /* 0x000fec0000001818 */
[----:B-1----:R-:W-:Y:S06]  /*1bb50*/  HMMA.16816.F32 R8, R128, R20, RZ ;  /* 0x000000148008723c */ /* 0x002fec00000018ff */
[----:B------:R-:W-:Y:S06]  /*1bb60*/  HMMA.16816.F32 R12, R28, R40, R12 ;  /* 0x000000281c0c723c */ /* 0x000fec000000180c */
[C---:B---3--:R-:W-:Y:S06]  /*1bb70*/  HMMA.16816.F32 R44, R16.reuse, R66, R44 ;  /* 0x00000042102c723c */ /* 0x048fec000000182c */
[----:B-----5:R-:W-:Y:S06]  /*1bb80*/  HMMA.16816.F32 R36, R16, R52, R36 ;  /* 0x000000341024723c */ /* 0x020fec0000001824 */
[----:B------:R-:W-:Y:S06]  /*1bb90*/  HMMA.16816.F32 R8, R124, R68, R8 ;  /* 0x000000447c08723c */ /* 0x000fec0000001808 */
[----:B------:R-:W-:Y:S06]  /*1bba0*/  HMMA.16816.F32 R20, R128, R22, RZ ;  /* 0x000000168014723c */ /* 0x000fec00000018ff */
[----:B--2---:R-:W-:Y:S01]  /*1bbb0*/  HMMA.16816.F32 R12, R16, R48, R12 ;  /* 0x00000030100c723c */ /* 0x004fe2000000180c */
        /* <DEDUP_REMOVED lines=10> */
[C---:B------:R-:W-:Y:S01]  /*1bc60*/  HMMA.16816.F32 R24, R28.reuse, R42, R24 ;  /* 0x0000002a1c18723c */ /* 0x040fe20000001818 */
[----:B------:R-:W1:Y:S01]  /*1bc70*/  LDSM.16.M88.4 R40, [R232+0x1800] ;  /* 0x00180000e828783b */ /* 0x000e620000000200 */
[----:B------:R-:W-:Y:S04]  /*1bc80*/  MUFU.TANH R183, R46 ;  /* 0x0000002e00b77308 */ /* 0x000fe80000002400 */
[----:B------:R-:W-:Y:S04]  /*1bc90*/  HMMA.16816.F32 R8, R28, R176, R8 ;  /* 0x000000b01c08723c */ /* 0x000fe80000001808 */
[----:B------:R-:W-:Y:S02]  /*1bca0*/  MUFU.TANH R176, R45 ;  /* 0x0000002d00b07308 */ /* 0x000fe40000002400 */
[----:B------:R-:W-:Y:S01]  /*1bcb0*/  HMMA.16816.F32 R20, R124, R70, R20 ;  /* 0x000000467c14723c */ /* 0x000fe20000001814 */
[----:B------:R-:W2:Y:S01]  /*1bcc0*/  LDSM.16.M88.4 R68, [R240+0x7000] ;  /* 0x00700000f044783b */ /* 0x000ea20000000200 */
[----:B------:R-:W-:Y:S01]  /*1bcd0*/  FMUL.FTZ R12, R12, UR5 ;  /* 0x000000050c0c7c20 */ /* 0x000fe20008410000 */
[----:B------:R-:W-:Y:S01]  /*1bce0*/  FMUL.FTZ R13, R13, UR5 ;  /* 0x000000050d0d7c20 */ /* 0x000fe20008410000 */
[----:B------:R-:W-:Y:S01]  /*1bcf0*/  FMUL.FTZ R14, R14, UR5 ;  /* 0x000000050e0e7c20 */ /* 0x000fe20008410000 */
[----:B------:R-:W-:Y:S01]  /*1bd00*/  FMUL.FTZ R15, R15, UR5 ;  /* 0x000000050f0f7c20 */ /* 0x000fe20008410000 */
[C---:B------:R-:W-:Y:S01]  /*1bd10*/  HMMA.16816.F32 R172, R28.reuse, R60, R172 ;  /* 0x0000003c1cac723c */ /* 0x040fe200000018ac */
[----:B------:R3:W-:Y:S05]  /*1bd20*/  MUFU.TANH R194, R47 ;  /* 0x0000002f00c27308 */ /* 0x0007ea0000002400 */
[----:B------:R-:W-:Y:S01]  /*1bd30*/  HMMA.16816.F32 R4, R28, R62, R4 ;  /* 0x0000003e1c04723c */ /* 0x000fe20000001804 */
[----:B------:R-:W4:Y:S02]  /*1bd40*/  LDSM.16.M88.4 R60, [R240+0x7800] ;  /* 0x00780000f03c783b */ /* 0x000f240000000200 */
[----:B------:R-:W-:Y:S03]  /*1bd50*/  MUFU.TANH R182, R36 ;  /* 0x0000002400b67308 */ /* 0x000fe60000002400 */
[C---:B------:R-:W-:Y:S01]  /*1bd60*/  HMMA.16816.F32 R32, R16.reuse, R54, R32 ;  /* 0x000000361020723c */ /* 0x040fe20000001820 */
[----:B------:R-:W-:Y:S04]  /*1bd70*/  LDSM.16.M88.4 R52, [R240+0x8000] ;  /* 0x00800000f034783b */ /* 0x000fe80000000200 */
[----:B------:R-:W-:Y:S01]  /*1bd80*/  MUFU.TANH R196, R37 ;  /* 0x0000002500c47308 */ /* 0x000fe20000002400 */
[----:B---3--:R-:W3:Y:S01]  /*1bd90*/  LDSM.16.M88.4 R44, [R240+0x8800] ;  /* 0x00880000f02c783b */ /* 0x008ee20000000200 */
[C---:B------:R-:W-:Y:S06]  /*1bda0*/  HMMA.16816.F32 R56, R16.reuse, R64, R56 ;  /* 0x000000401038723c */ /* 0x040fec0000001838 */
[----:B------:R-:W-:Y:S01]  /*1bdb0*/  MUFU.TANH R177, R38 ;  /* 0x0000002600b17308 */ /* 0x000fe20000002400 */
[----:B------:R-:W-:Y:S06]  /*1bdc0*/  HMMA.16816.F32 R24, R16, R50, R24 ;  /* 0x000000321018723c */ /* 0x000fec0000001818 */
[----:B------:R-:W-:Y:S01]  /*1bdd0*/  HMMA.16816.F32 R20, R28, R178, R20 ;  /* 0x000000b21c14723c */ /* 0x000fe20000001814 */
[----:B------:R5:W-:Y:S03]  /*1bde0*/  MUFU.TANH R197, R39 ;  /* 0x0000002700c57308 */ /* 0x000be60000002400 */
[----:B------:R-:W-:Y:S01]  /*1bdf0*/  FMUL.FTZ R32, R32, UR5 ;  /* 0x0000000520207c20 */ /* 0x000fe20008410000 */
[----:B------:R-:W-:Y:S01]  /*1be00*/  FMUL.FTZ R33, R33, UR5 ;  /* 0x0000000521217c20 */ /* 0x000fe20008410000 */
[C---:B-1----:R-:W-:Y:S01]  /*1be10*/  HMMA.16816.F32 R172, R16.reuse, R40, R172 ;  /* 0x0000002810ac723c */ /* 0x042fe200000018ac */
[----:B------:R-:W-:Y:S01]  /*1be20*/  FMUL.FTZ R34, R34, UR5 ;  /* 0x0000000522227c20 */ /* 0x000fe20008410000 */
[----:B------:R-:W-:Y:S01]  /*1be30*/  FMUL.FTZ R35, R35, UR5 ;  /* 0x0000000523237c20 */ /* 0x000fe20008410000 */
[----:B------:R-:W-:Y:S02]  /*1be40*/  MUFU.TANH R188, R12 ;  /* 0x0000000c00bc7308 */ /* 0x000fe40000002400 */
[----:B------:R-:W-:Y:S01]  /*1be50*/  FMUL.FTZ R56, R56, UR5 ;  /* 0x0000000538387c20 */ /* 0x000fe20008410000 */
[----:B------:R-:W-:Y:S01]  /*1be60*/  FMUL.FTZ R57, R57, UR5 ;  /* 0x0000000539397c20 */ /* 0x000fe20008410000 */
[----:B------:R-:W-:Y:S01]  /*1be70*/  FMUL.FTZ R58, R58, UR5 ;  /* 0x000000053a3a7c20 */ /* 0x000fe20008410000 */
[----:B------:R-:W-:Y:S01]  /*1be80*/  FMUL.FTZ R3, R59, UR5 ;  /* 0x000000053b037c20 */ /* 0x000fe20008410000 */
[----:B------:R-:W-:Y:S02]  /*1be90*/  HMMA.16816.F32 R4, R16, R42, R4 ;  /* 0x0000002a1004723c */ /* 0x000fe40000001804 */
[----:B------:R-:W-:Y:S01]  /*1bea0*/  MUFU.TANH R202, R13 ;  /* 0x0000000d00ca7308 */ /* 0x000fe20000002400 */
[----:B-----5:R-:W1:Y:S01]  /*1beb0*/  LDSM.16.M88.4 R36, [R240+0x9000] ;  /* 0x00900000f024783b */ /* 0x020e620000000200 */
[----:B------:R-:W-:Y:S01]  /*1bec0*/  FMUL.FTZ R24, R24, UR5 ;  /* 0x0000000518187c20 */ /* 0x000fe20008410000 */
[----:B------:R-:W-:Y:S01]  /*1bed0*/  FMUL.FTZ R25, R25, UR5 ;  /* 0x0000000519197c20 */ /* 0x000fe20008410000 */
[----:B------:R-:W-:Y:S01]  /*1bee0*/  HMMA.16816.F32 R112, R128, R108, RZ ;  /* 0x0000006c8070723c */ /* 0x000fe200000018ff */
[----:B------:R-:W-:Y:S01]  /*1bef0*/  FMUL.FTZ R26, R26, UR5 ;  /* 0x000000051a1a7c20 */ /* 0x000fe20008410000 */
[----:B------:R-:W-:-:S02]  /*1bf00*/  FMUL.FTZ R27, R27, UR5 ;  /* 0x000000051b1b7c20 */ /* 0x000fc40008410000 */
[----:B------:R-:W-:Y:S02]  /*1bf10*/  MUFU.TANH R189, R14 ;  /* 0x0000000e00bd7308 */ /* 0x000fe40000002400 */
[----:B------:R-:W-:Y:S03]  /*1bf20*/  HMMA.16816.F32 R104, R128, R100, RZ ;  /* 0x000000648068723c */ /* 0x000fe600000018ff */
[----:B------:R-:W-:-:S03]  /*1bf30*/  FMUL.FTZ R172, R172, UR5 ;  /* 0x00000005acac7c20 */ /* 0x000fc60008410000 */
[----:B------:R5:W-:Y:S01]  /*1bf40*/  MUFU.TANH R201, R15 ;  /* 0x0000000f00c97308 */ /* 0x000be20000002400 */
[C---:B------:R-:W-:Y:S05]  /*1bf50*/  HMMA.16816.F32 R96, R128.reuse, R92, RZ ;  /* 0x0000005c8060723c */ /* 0x040fea00000018ff */
[----:B------:R-:W-:Y:S01]  /*1bf60*/  FMUL.FTZ R4, R4, UR5 ;  /* 0x0000000504047c20 */ /* 0x000fe20008410000 */
[----:B------:R-:W-:Y:S01]  /*1bf70*/  HMMA.16816.F32 R88, R128, R84, RZ ;  /* 0x000000548058723c */ /* 0x000fe200000018ff */
[----:B------:R-:W-:Y:S01]  /*1bf80*/  MUFU.TANH R165, R56 ;  /* 0x0000003800a57308 */ /* 0x000fe20000002400 */
[----:B------:R-:W-:Y:S01]  /*1bf90*/  FMUL.FTZ R5, R5, UR5 ;  /* 0x0000000505057c20 */ /* 0x000fe20008410000 */
[----:B------:R-:W-:Y:S01]  /*1bfa0*/  FMUL.FTZ R6, R6, UR5 ;  /* 0x0000000506067c20 */ /* 0x000fe20008410000 */
[----:B------:R-:W-:-:S02]  /*1bfb0*/  FMUL.FTZ R7, R7, UR5 ;  /* 0x0000000507077c20 */ /* 0x000fc40008410000 */
[C---:B------:R-:W-:Y:S03]  /*1bfc0*/  HMMA.16816.F32 R80, R128.reuse, R76, RZ ;  /* 0x0000004c8050723c */ /* 0x040fe600000018ff */
[----:B------:R-:W1:Y:S01]  /*1bfd0*/  MUFU.TANH R193, R57 ;  /* 0x0000003900c17308 */ /* 0x000e620000002400 */
[----:B-----5:R-:W5:Y:S02]  /*1bfe0*/  LDSM.16.M88.4 R12, [R232+0x2000] ;  /* 0x00200000e80c783b */ /* 0x020f640000000200 */
[C---:B--2---:R-:W-:Y:S05]  /*1bff0*/  HMMA.16816.F32 R72, R128.reuse, R68, RZ ;  /* 0x000000448048723c */ /* 0x044fea00000018ff */
[----:B------:R2:W-:Y:S01]  /*1c000*/  MUFU.TANH R185, R58 ;  /* 0x0000003a00b97308 */ /* 0x0005e20000002400 */
[C---:B----4-:R-:W-:Y:S06]  /*1c010*/  HMMA.16816.F32 R64, R128.reuse, R60, RZ ;  /* 0x0000003c8040723c */ /* 0x050fec00000018ff */
[C---:B---3--:R-:W-:Y:S01]  /*1c020*/  HMMA.16816.F32 R48, R128.reuse, R44, RZ ;  /* 0x0000002c8030723c */ /* 0x048fe200000018ff */
[----:B------:R-:W-:Y:S05]  /*1c030*/  MUFU.TANH R186, R32 ;  /* 0x0000002000ba7308 */ /* 0x000fea0000002400 */
[C---:B-1----:R-:W-:Y:S03]  /*1c040*/  HMMA.16816.F32 R40, R128.reuse, R36, RZ ;  /* 0x000000248028723c */ /* 0x042fe600000018ff */
[----:B------:R-:W-:Y:S03]  /*1c050*/  MUFU.TANH R199, R33 ;  /* 0x0000002100c77308 */ /* 0x000fe60000002400 */
[C---:B--2---:R-:W-:Y:S05]  /*1c060*/  HMMA.16816.F32 R56, R128.reuse, R52, RZ ;  /* 0x000000348038723c */ /* 0x044fea00000018ff */
[----:B------:R-:W-:Y:S01]  /*1c070*/  MUFU.TANH R187, R34 ;  /* 0x0000002200bb7308 */ /* 0x000fe20000002400 */
        /* <DEDUP_REMOVED lines=8> */
[----:B------:R-:W-:Y:S01]  /*1c100*/  HMMA.16816.F32 R68, R128, R70, RZ ;  /* 0x000000468044723c */ /* 0x000fe200000018ff */
[----:B------:R-:W-:Y:S01]  /*1c110*/  MUFU.TANH R191, R26 ;  /* 0x0000001a00bf7308 */ /* 0x000fe20000002400 */
[----:B-1----:R-:W-:-:S04]  /*1c120*/  VIADD R24, R238, 0x2800 ;  /* 0x00002800ee187836 */ /* 0x002fc80000000000 */
[C---:B------:R-:W-:Y:S03]  /*1c130*/  HMMA.16816.F32 R60, R128.reuse, R62, RZ ;  /* 0x0000003e803c723c */ /* 0x040fe600000018ff */
[----:B------:R1:W-:Y:S03]  /*1c140*/  MUFU.TANH R204, R27 ;  /* 0x0000001b00cc7308 */ /* 0x0003e60000002400 */
[C---:B------:R-:W-:Y:S05]  /*1c150*/  HMMA.16816.F32 R52, R128.reuse, R54, RZ ;  /* 0x000000368034723c */ /* 0x040fea00000018ff */
[----:B------:R2:W-:Y:S01]  /*1c160*/  MUFU.TANH R192, R172 ;  /* 0x000000ac00c07308 */ /* 0x0005e20000002400 */
[C---:B------:R-:W-:Y:S06]  /*1c170*/  HMMA.16816.F32 R44, R128.reuse, R46, RZ ;  /* 0x0000002e802c723c */ /* 0x040fec00000018ff */
[C---:B------:R-:W-:Y:S01]  /*1c180*/  HMMA.16816.F32 R36, R128.reuse, R38, RZ ;  /* 0x000000268024723c */ /* 0x040fe200000018ff */
[----:B------:R-:W-:Y:S01]  /*1c190*/  MUFU.TANH R195, R4 ;  /* 0x0000000400c37308 */ /* 0x000fe20000002400 */
[----:B-1----:R-:W-:Y:S04]  /*1c1a0*/  LDSM.16.M88.4 R24, [R24] ;  /* 0x000000001818783b */ /* 0x002fe80000000200 */
[C---:B------:R-:W-:Y:S03]  /*1c1b0*/  HMMA.16816.F32 R32, R128.reuse, R168, RZ ;  /* 0x000000a88020723c */ /* 0x040fe600000018ff */
[----:B------:R-:W-:Y:S01]  /*1c1c0*/  MUFU.TANH R198, R6 ;  /* 0x0000000600c67308 */ /* 0x000fe20000002400 */
[----:B--2---:R-:W-:Y:S01]  /*1c1d0*/  FMUL.FTZ R172, R173, UR5 ;  /* 0x00000005adac7c20 */ /* 0x004fe20008410000 */
[----:B------:R-:W-:Y:S01]  /*1c1e0*/  FMUL.FTZ R173, R174, UR5 ;  /* 0x00000005aead7c20 */ /* 0x000fe20008410000 */
[----:B------:R-:W-:Y:S01]  /*1c1f0*/  HMMA.16816.F32 R128, R128, R170, RZ ;  /* 0x000000aa8080723c */ /* 0x000fe200000018ff */
[----:B------:R-:W1:Y:S01]  /*1c200*/  LDSM.16.M88.4 R168, [R164+0x5800] ;  /* 0x00580000a4a8783b */ /* 0x000e620000000200 */
[----:B------:R-:W-:-:S03]  /*1c210*/  FMUL.FTZ R174, R175, UR5 ;  /* 0x00000005afae7c20 */ /* 0x000fc60008410000 */
[----:B------:R-:W-:Y:S01]  /*1c220*/  MUFU.TANH R175, R5 ;  /* 0x0000000500af7308 */ /* 0x000fe20000002400 */
[C---:B-----5:R-:W-:Y:S06]  /*1c230*/  HMMA.16816.F32 R8, R16.reuse, R12, R8 ;  /* 0x0000000c1008723c */ /* 0x060fec0000001808 */
[----:B------:R-:W-:Y:S01]  /*1c240*/  HMMA.16816.F32 R20, R16, R14, R20 ;  /* 0x0000000e1014723c */ /* 0x000fe20000001814 */
[----:B------:R-:W-:Y:S01]  /*1c250*/  VIADD R12, R238, 0x3000 ;  /* 0x00003000ee0c7836 */ /* 0x000fe20000000000 */
[----:B------:R2:W-:Y:S04]  /*1c260*/  MUFU.TANH R207, R7 ;  /* 0x0000000700cf7308 */ /* 0x0005e80000002400 */
[C---:B------:R-:W-:Y:S01]  /*1c270*/  HMMA.16816.F32 R112, R124.reuse, R120, R112 ;  /* 0x000000787c70723c */ /* 0x040fe20000001870 */
[----:B------:R-:W3:Y:S03]  /*1c280*/  LDSM.16.M88.4 R12, [R12] ;  /* 0x000000000c0c783b */ /* 0x000ee60000000200 */
[----:B------:R-:W4:Y:S02]  /*1c290*/  MUFU.TANH R3, R3 ;  /* 0x0000000300037308 */ /* 0x000f240000002400 */
[C---:B------:R-:W-:Y:S01]  /*1c2a0*/  HMMA.16816.F32 R120, R124.reuse, R122, R108 ;  /* 0x0000007a7c78723c */ /* 0x040fe2000000186c */
[----:B------:R-:W-:Y:S05]  /*1c2b0*/  LDSM.16.M88.4 R108, [R232+0x2800] ;  /* 0x00280000e86c783b */ /* 0x000fea0000000200 */
[C---:B------:R-:W-:Y:S01]  /*1c2c0*/  HMMA.16816.F32 R104, R124.reuse, R116, R104 ;  /* 0x000000747c68723c */ /* 0x040fe20000001868 */
[----:B--2---:R-:W2:Y:S01]  /*1c2d0*/  LDSM.16.M88.4 R4, [R164+0x6000] ;  /* 0x00600000a404783b */ /* 0x004ea20000000200 */
[----:B------:R-:W-:Y:S01]  /*1c2e0*/  FMUL.FTZ R8, R8, UR5 ;  /* 0x0000000508087c20 */ /* 0x000fe20008410000 */
[----:B------:R-:W-:Y:S01]  /*1c2f0*/  FMUL.FTZ R9, R9, UR5 ;  /* 0x0000000509097c20 */ /* 0x000fe20008410000 */
[----:B------:R-:W-:Y:S01]  /*1c300*/  FMUL.FTZ R10, R10, UR5 ;  /* 0x000000050a0a7c20 */ /* 0x000fe20008410000 */
[----:B------:R-:W-:Y:S01]  /*1c310*/  FMUL.FTZ R11, R11, UR5 ;  /* 0x000000050b0b7c20 */ /* 0x000fe20008410000 */
[C---:B------:R-:W-:Y:S01]  /*1c320*/  HMMA.16816.F32 R100, R124.reuse, R118, R100 ;  /* 0x000000767c64723c */ /* 0x040fe20000001864 */
[----:B------:R-:W-:Y:S01]  /*1c330*/  MUFU.TANH R116, R8 ;  /* 0x0000000800747308 */ /* 0x000fe20000002400 */
[----:B------:R-:W-:Y:S01]  /*1c340*/  FMUL.FTZ R20, R20, UR5 ;  /* 0x0000000514147c20 */ /* 0x000fe20008410000 */
[----:B------:R-:W-:Y:S01]  /*1c350*/  FMUL.FTZ R21, R21, UR5 ;  /* 0x0000000515157c20 */ /* 0x000fe20008410000 */
[----:B------:R-:W-:Y:S01]  /*1c360*/  FMUL.FTZ R22, R22, UR5 ;  /* 0x0000000516167c20 */ /* 0x000fe20008410000 */
[----:B------:R-:W-:Y:S01]  /*1c370*/  FMUL.FTZ R23, R23, UR5 ;  /* 0x0000000517177c20 */ /* 0x000fe20008410000 */
[----:B-1----:R-:W-:Y:S03]  /*1c380*/  HMMA.16816.F32 R96, R124, R168, R96 ;  /* 0x000000a87c60723c */ /* 0x002fe60000001860 */
[----:B------:R-:W-:Y:S03]  /*1c390*/  MUFU.TANH R178, R9 ;  /* 0x0000000900b27308 */ /* 0x000fe60000002400 */
[C---:B------:R-:W-:Y:S05]  /*1c3a0*/  HMMA.16816.F32 R112, R28.reuse, R24, R112 ;  /* 0x000000181c70723c */ /* 0x040fea0000001870 */
[----:B------:R-:W-:Y:S01]  /*1c3b0*/  MUFU.TANH R117, R10 ;  /* 0x0000000a00757308 */ /* 0x000fe20000002400 */
[C---:B------:R-:W-:Y:S01]  /*1c3c0*/  HMMA.16816.F32 R120, R28.reuse, R26, R120 ;  /* 0x0000001a1c78723c */ /* 0x040fe20000001878 */
[----:B------:R-:W1:Y:S05]  /*1c3d0*/  LDSM.16.M88.4 R24, [R232+0x3000] ;  /* 0x00300000e818783b */ /* 0x000e6a0000000200 */
[C---:B---3--:R-:W-:Y:S01]  /*1c3e0*/  HMMA.16816.F32 R104, R28.reuse, R12, R104 ;  /* 0x0000000c1c68723c */ /* 0x048fe20000001868 */
[----:B------:R3:W-:Y:S05]  /*1c3f0*/  MUFU.TANH R168, R11 ;  /* 0x0000000b00a87308 */ /* 0x0007ea0000002400 */
[----:B------:R-:W-:Y:S01]  /*1c400*/  HMMA.16816.F32 R100, R28, R14, R100 ;  /* 0x0000000e1c64723c */ /* 0x000fe20000001864 */
[----:B------:R-:W-:-:S02]  /*1c410*/  VIADD R12, R238, 0x3800 ;  /* 0x00003800ee0c7836 */ /* 0x000fc40000000000 */
[----:B------:R-:W-:Y:S03]  /*1c420*/  MUFU.TANH R118, R20 ;  /* 0x0000001400767308 */ /* 0x000fe60000002400 */
[C---:B--2---:R-:W-:Y:S01]  /*1c430*/  HMMA.16816.F32 R88, R124.reuse, R4, R88 ;  /* 0x000000047c58723c */ /* 0x044fe20000001858 */
[----:B------:R-:W2:Y:S04]  /*1c440*/  LDSM.16.M88.4 R12, [R12] ;  /* 0x000000000c0c783b */ /* 0x000ea80000000200 */
[----:B------:R-:W-:Y:S01]  /*1c450*/  MUFU.TANH R169, R21 ;  /* 0x0000001500a97308 */ /* 0x000fe20000002400 */
[----:B---3--:R-:W3:Y:S01]  /*1c460*/  LDSM.16.M88.4 R8, [R164+0x6800] ;  /* 0x00680000a408783b */ /* 0x008ee20000000200 */
[----:B------:R-:W-:Y:S03]  /*1c470*/  HMMA.16816.F32 R84, R124, R6, R84 ;  /* 0x000000067c54723c */ /* 0x000fe60000001854 */
[----:B------:R-:W5:Y:S03]  /*1c480*/  LDSM.16.M88.4 R4, [R164+0x7800] ;  /* 0x00780000a404783b */ /* 0x000f660000000200 */
[C---:B------:R-:W-:Y:S01]  /*1c490*/  HMMA.16816.F32 R112, R16.reuse, R108, R112 ;  /* 0x0000006c1070723c */ /* 0x040fe20000001870 */
[----:B------:R-:W-:Y:S05]  /*1c4a0*/  MUFU.TANH R119, R22 ;  /* 0x0000001600777308 */ /* 0x000fea0000002400 */
[----:B------:R-:W-:Y:S01]  /*1c4b0*/  HMMA.16816.F32 R120, R16, R110, R120 ;  /* 0x0000006e1078723c */ /* 0x000fe20000001878 */
[----:B------:R-:W4:Y:S02]  /*1c4c0*/  LDSM.16.M88.4 R108, [R164+0x8000] ;  /* 0x00800000a46c783b */ /* 0x000f240000000200 */
[----:B------:R-:W4:Y:S03]  /*1c4d0*/  MUFU.TANH R172, R172 ;  /* 0x000000ac00ac7308 */ /* 0x000f260000002400 */
[----:B------:R-:W-:Y:S05]  /*1c4e0*/  HMMA.16816.F32 R92, R124, R170, R92 ;  /* 0x000000aa7c5c723c */ /* 0x000fea000000185c */
[----:B------:R3:W-:Y:S01]  /*1c4f0*/  MUFU.TANH R170, R23 ;  /* 0x0000001700aa7308 */ /* 0x0007e20000002400 */
[C---:B-1----:R-:W-:Y:S06]  /*1c500*/  HMMA.16816.F32 R104, R16.reuse, R24, R104 ;  /* 0x000000181068723c */ /* 0x042fec0000001868 */
[----:B------:R-:W-:Y:S01]  /*1c510*/  HMMA.16816.F32 R100, R16, R26, R100 ;  /* 0x0000001a1064723c */ /* 0x000fe20000001864 */
[----:B------:R-:W-:-:S02]  /*1c520*/  VIADD R24, R238, 0x4000 ;  /* 0x00004000ee187836 */ /* 0x000fc40000000000 */
[----:B------:R-:W-:Y:S01]  /*1c530*/  FMUL.FTZ R113, R113, UR5 ;  /* 0x0000000571717c20 */ /* 0x000fe20008410000 */
[----:B------:R-:W-:Y:S01]  /*1c540*/  FMUL.FTZ R115, R115, UR5 ;  /* 0x0000000573737c20 */ /* 0x000fe20008410000 */
[----:B------:R-:W1:Y:S01]  /*1c550*/  MUFU.TANH R174, R174 ;  /* 0x000000ae00ae7308 */ /* 0x000e620000002400 */
[----:B------:R-:W-:Y:S01]  /*1c560*/  FMUL.FTZ R112, R112, UR5 ;  /* 0x0000000570707c20 */ /* 0x000fe20008410000 */
[----:B--2---:R-:W-:Y:S01]  /*1c570*/  HMMA.16816.F32 R96, R28, R12, R96 ;  /* 0x0000000c1c60723c */ /* 0x004fe20000001860 */
[----:B------:R-:W2:Y:S01]  /*1c580*/  LDSM.16.M88.4 R24, [R24] ;  /* 0x000000001818783b */ /* 0x000ea20000000200 */
[----:B------:R-:W-:-:S03]  /*1c590*/  FMUL.FTZ R121, R121, UR5 ;  /* 0x0000000579797c20 */ /* 0x000fc60008410000 */
[----:B---3--:R-:W-:Y:S01]  /*1c5a0*/  LDSM.16.M88.4 R20, [R164+0x7000] ;  /* 0x00700000a414783b */ /* 0x008fe20000000200 */
[C---:B------:R-:W-:Y:S01]  /*1c5b0*/  HMMA.16816.F32 R80, R124.reuse, R8, R80 ;  /* 0x000000087c50723c */ /* 0x040fe20000001850 */
[----:B------:R-:W-:Y:S05]  /*1c5c0*/  MUFU.TANH R208, R121 ;  /* 0x0000007900d07308 */ /* 0x000fea0000002400 */
[----:B------:R-:W-:Y:S01]  /*1c5d0*/  HMMA.16816.F32 R76, R124, R10, R76 ;  /* 0x0000000a7c4c723c */ /* 0x000fe2000000184c */
[----:B------:R-:W3:Y:S01]  /*1c5e0*/  LDSM.16.M88.4 R8, [R232+0x3800] ;  /* 0x00380000e808783b */ /* 0x000ee20000000200 */
[----:B------:R-:W-:Y:S01]  /*1c5f0*/  FMUL.FTZ R105, R105, UR5 ;  /* 0x0000000569697c20 */ /* 0x000fe20008410000 */
[----:B------:R1:W3:Y:S01]  /*1c600*/  MUFU.TANH R211, R113 ;  /* 0x0000007100d37308 */ /* 0x0002e20000002400 */
[----:B------:R-:W-:-:S02]  /*1c610*/  FMUL.FTZ R104, R104, UR5 ;  /* 0x0000000568687c20 */ /* 0x000fc40008410000 */
[----:B------:R-:W-:Y:S01]  /*1c620*/  HMMA.16816.F32 R92, R28, R14, R92 ;  /* 0x0000000e1c5c723c */ /* 0x000fe2000000185c */
[----:B------:R-:W-:Y:S01]  /*1c630*/  LDSM.16.M88.4 R12, [R164+0x9800] ;  /* 0x00980000a40c783b */ /* 0x000fe20000000200 */
[----:B------:R-:W-:Y:S01]  /*1c640*/  FMUL.FTZ R101, R101, UR5 ;  /* 0x0000000565657c20 */ /* 0x000fe20008410000 */
[----:B------:R-:W-:Y:S01]  /*1c650*/  FMUL.FTZ R103, R103, UR5 ;  /* 0x0000000567677c20 */ /* 0x000fe20008410000 */
[----:B------:R-:W-:Y:S01]  /*1c660*/  FMUL.FTZ R100, R100, UR5 ;  /* 0x0000000564647c20 */ /* 0x000fe20008410000 */
[----:B------:R2:W-:Y:S01]  /*1c670*/  MUFU.TANH R206, R105 ;  /* 0x0000006900ce7308 */ /* 0x0005e20000002400 */
[C---:B-----5:R-:W-:Y:S06]  /*1c680*/  HMMA.16816.F32 R64, R124.reuse, R4, R64 ;  /* 0x000000047c40723c */ /* 0x060fec0000001840 */
[C---:B------:R-:W-:Y:S01]  /*1c690*/  HMMA.16816.F32 R60, R124.reuse, R6, R60 ;  /* 0x000000067c3c723c */ /* 0x040fe2000000183c */
[----:B------:R-:W5:Y:S01]  /*1c6a0*/  LDSM.16.M88.4 R4, [R164+0x9000] ;  /* 0x00900000a404783b */ /* 0x000f620000000200 */
[----:B------:R3:W-:Y:S01]  /*1c6b0*/  MUFU.TANH R205, R101 ;  /* 0x0000006500cd7308 */ /* 0x0007e20000002400 */
[----:B-1----:R-:W-:Y:S01]  /*1c6c0*/  FMUL.FTZ R113, R114, UR5 ;  /* 0x0000000572717c20 */ /* 0x002fe20008410000 */
[----:B------:R-:W-:Y:S01]  /*1c6d0*/  FMUL.FTZ R114, R120, UR5 ;  /* 0x0000000578727c20 */ /* 0x000fe20008410000 */
[----:B------:R-:W-:Y:S01]  /*1c6e0*/  FMUL.FTZ R120, R123, UR5 ;  /* 0x000000057b787c20 */ /* 0x000fe20008410000 */
[----:B----4-:R-:W-:Y:S01]  /*1c6f0*/  HMMA.16816.F32 R56, R124, R108, R56 ;  /* 0x0000006c7c38723c */ /* 0x010fe20000001838 */
[----:B--2---:R-:W-:Y:S01]  /*1c700*/  FMUL.FTZ R105, R106, UR5 ;  /* 0x000000056a697c20 */ /* 0x004fe20008410000 */
[----:B------:R-:W-:-:S04]  /*1c710*/  FMUL.FTZ R106, R107, UR5 ;  /* 0x000000056b6a7c20 */ /* 0x000fc80008410000 */
[----:B------:R-:W-:Y:S01]  /*1c720*/  HMMA.16816.F32 R108, R124, R110, R52 ;  /* 0x0000006e7c6c723c */ /* 0x000fe20000001834 */
[----:B------:R-:W1:Y:S01]  /*1c730*/  LDSM.16.M88.4 R52, [R232+0x4000] ;  /* 0x00400000e834783b */ /* 0x000e620000000200 */
[----:B------:R2:W4:Y:S04]  /*1c740*/  MUFU.TANH R171, R115 ;  /* 0x0000007300ab7308 */ /* 0x0005280000002400 */
[----:B------:R-:W-:Y:S01]  /*1c750*/  HMMA.16816.F32 R88, R28, R24, R88 ;  /* 0x000000181c58723c */ /* 0x000fe20000001858 */
[----:B------:R-:W4:Y:S01]  /*1c760*/  S2R R24, SR_TID.X ;  /* 0x0000000000187919 */ /* 0x000f220000002100 */
[----:B---3--:R-:W-:Y:S02]  /*1c770*/  FMUL.FTZ R101, R102, UR5 ;  /* 0x0000000566657c20 */ /* 0x008fe40008410000 */
[----:B------:R-:W3:Y:S02]  /*1c780*/  MUFU.TANH R106, R106 ;  /* 0x0000006a006a7308 */ /* 0x000ee40000002400 */
[C---:B------:R-:W-:Y:S06]  /*1c790*/  HMMA.16816.F32 R96, R16.reuse, R8, R96 ;  /* 0x000000081060723c */ /* 0x040fec0000001860 */
[----:B------:R-:W-:Y:S01]  /*1c7a0*/  HMMA.16816.F32 R92, R16, R10, R92 ;  /* 0x0000000a105c723c */ /* 0x000fe2000000185c */
[----:B------:R-:W-:-:S02]  /*1c7b0*/  VIADD R8, R238, 0x4800 ;  /* 0x00004800ee087836 */ /* 0x000fc40000000000 */
[----:B--2---:R-:W-:Y:S01]  /*1c7c0*/  FMUL.FTZ R115, R122, UR5 ;  /* 0x000000057a737c20 */ /* 0x004fe20008410000 */
[----:B------:R-:W-:Y:S02]  /*1c7d0*/  MUFU.TANH R120, R120 ;  /* 0x0000007800787308 */ /* 0x000fe40000002400 */
[C---:B------:R-:W-:Y:S01]  /*1c7e0*/  HMMA.16816.F32 R72, R124.reuse, R20, R72 ;  /* 0x000000147c48723c */ /* 0x040fe20000001848 */
[----:B------:R-:W2:Y:S05]  /*1c7f0*/  LDSM.16.M88.4 R8, [R8] ;  /* 0x000000000808783b */ /* 0x000eaa0000000200 */
[----:B------:R-:W-:Y:S01]  /*1c800*/  MUFU.TANH R115, R115 ;  /* 0x0000007300737308 */ /* 0x000fe20000002400 */
[C---:B-----5:R-:W-:Y:S06]  /*1c810*/  HMMA.16816.F32 R40, R124.reuse, R4, R40 ;  /* 0x000000047c28723c */ /* 0x060fec0000001828 */
[----:B------:R-:W-:Y:S01]  /*1c820*/  HMMA.16816.F32 R68, R124, R22, R68 ;  /* 0x000000167c44723c */ /* 0x000fe20000001844 */
[----:B------:R-:W-:Y:S01]  /*1c830*/  VIADD R4, R238, 0x5000 ;  /* 0x00005000ee047836 */ /* 0x000fe20000000000 */
[----:B------:R5:W3:Y:S01]  /*1c840*/  LDSM.16.M88.4 R20, [R164+0x8800] ;  /* 0x00880000a414783b */ /* 0x000ae20000000200 */
[----:B------:R-:W-:Y:S01]  /*1c850*/  FMUL.FTZ R96, R96, UR5 ;  /* 0x0000000560607c20 */ /* 0x000fe20008410000 */
[----:B----4-:R-:W-:-:S02]  /*1c860*/  IMAD.SHL.U32 R24, R24, 0x2, RZ ;  /* 0x0000000218187824 */ /* 0x010fc400078e00ff */
[----:B------:R-:W-:Y:S01]  /*1c870*/  FMUL.FTZ R99, R99, UR5 ;  /* 0x0000000563637c20 */ /* 0x000fe20008410000 */
[----:B------:R-:W-:Y:S01]  /*1c880*/  HMMA.16816.F32 R36, R124, R6, R36 ;  /* 0x000000067c24723c */ /* 0x000fe20000001824 */
[----:B------:R-:W4:Y:S01]  /*1c890*/  LDSM.16.M88.4 R4, [R4] ;  /* 0x000000000404783b */ /* 0x000f220000000200 */
[----:B------:R-:W-:Y:S01]  /*1c8a0*/  FMUL.FTZ R92, R92, UR5 ;  /* 0x000000055c5c7c20 */ /* 0x000fe20008410000 */
[----:B------:R5:W-:Y:S03]  /*1c8b0*/  MUFU.TANH R102, R96 ;  /* 0x0000006000667308 */ /* 0x000be60000002400 */
[----:B-1----:R-:W-:Y:S05]  /*1c8c0*/  HMMA.16816.F32 R88, R16, R52, R88 ;  /* 0x000000341058723c */ /* 0x002fea0000001858 */
[----:B------:R-:W-:Y:S01]  /*1c8d0*/  MUFU.TANH R179, R99 ;  /* 0x0000006300b37308 */ /* 0x000fe20000002400 */
[C---:B------:R-:W-:Y:S06]  /*1c8e0*/  HMMA.16816.F32 R32, R124.reuse, R12, R32 ;  /* 0x0000000c7c20723c */ /* 0x040fec0000001820 */
[----:B------:R-:W-:Y:S01]  /*1c8f0*/  HMMA.16816.F32 R128, R124, R14, R128 ;  /* 0x0000000e7c80723c */ /* 0x000fe20000001880 */
[----:B------:R-:W-:-:S02]  /*1c900*/  VIADD R12, R238, 0x5800 ;  /* 0x00005800ee0c7836 */ /* 0x000fc40000000000 */
[----:B-----5:R-:W-:Y:S01]  /*1c910*/  FMUL.FTZ R96, R97, UR5 ;  /* 0x0000000561607c20 */ /* 0x020fe20008410000 */
[----:B------:R-:W-:Y:S01]  /*1c920*/  FMUL.FTZ R97, R98, UR5 ;  /* 0x0000000562617c20 */ /* 0x000fe20008410000 */
[----:B------:R-:W-:Y:S01]  /*1c930*/  MUFU.TANH R164, R103 ;  /* 0x0000006700a47308 */ /* 0x000fe20000002400 */
[C---:B--2---:R-:W-:Y:S01]  /*1c940*/  HMMA.16816.F32 R80, R28.reuse, R8, R80 ;  /* 0x000000081c50723c */ /* 0x044fe20000001850 */
[----:B------:R-:W1:Y:S05]  /*1c950*/  LDSM.16.M88.4 R12, [R12] ;  /* 0x000000000c0c783b */ /* 0x000e6a0000000200 */
[----:B------:R-:W-:Y:S01]  /*1c960*/  HMMA.16816.F32 R76, R28, R10, R76 ;  /* 0x0000000a1c4c723c */ /* 0x000fe2000000184c */
[----:B------:R-:W-:Y:S01]  /*1c970*/  VIADD R8, R238, 0x6000 ;  /* 0x00006000ee087836 */ /* 0x000fe20000000000 */
[----:B------:R2:W-:Y:S01]  /*1c980*/  MUFU.TANH R98, R92 ;  /* 0x0000005c00627308 */ /* 0x0005e20000002400 */
[----:B------:R-:W-:Y:S01]  /*1c990*/  FMUL.FTZ R88, R88, UR5 ;  /* 0x0000000558587c20 */ /* 0x000fe20008410000 */
[----:B------:R-:W-:-:S02]  /*1c9a0*/  FMUL.FTZ R89, R89, UR5 ;  /* 0x0000000559597c20 */ /* 0x000fc40008410000 */
[C---:B---3--:R-:W-:Y:S01]  /*1c9b0*/  HMMA.16816.F32 R48, R124.reuse, R20, R48 ;  /* 0x000000147c30723c */ /* 0x048fe20000001830 */
[----:B------:R-:W3:Y:S03]  /*1c9c0*/  LDSM.16.M88.4 R8, [R8] ;  /* 0x000000000808783b */ /* 0x000ee60000000200 */
[----:B------:R5:W-:Y:S02]  /*1c9d0*/  MUFU.TANH R214, R89 ;  /* 0x0000005900d67308 */ /* 0x000be40000002400 */
[----:B------:R-:W-:Y:S01]  /*1c9e0*/  HMMA.16816.F32 R44, R124, R22, R44 ;  /* 0x000000167c2c723c */ /* 0x000fe2000000182c */
[----:B------:R-:W3:Y:S05]  /*1c9f0*/  LDSM.16.M88.4 R20, [R232+0x4800] ;  /* 0x00480000e814783b */ /* 0x000eea0000000200 */
[C---:B----4-:R-:W-:Y:S01]  /*1ca00*/  HMMA.16816.F32 R72, R28.reuse, R4, R72 ;  /* 0x000000041c48723c */ /* 0x050fe20000001848 */
[----:B--2---:R-:W-:Y:S01]  /*1ca10*/  FMUL.FTZ R92, R93, UR5 ;  /* 0x000000055d5c7c20 */ /* 0x004fe20008410000 */
[----:B------:R-:W-:Y:S01]  /*1ca20*/  FMUL.FTZ R93, R94, UR5 ;  /* 0x000000055e5d7c20 */ /* 0x000fe20008410000 */
[----:B------:R-:W-:Y:S01]  /*1ca30*/  FMUL.FTZ R94, R95, UR5 ;  /* 0x000000055f5e7c20 */ /* 0x000fe20008410000 */
[----:B------:R-:W-:Y:S02]  /*1ca40*/  MUFU.TANH R96, R96 ;  /* 0x0000006000607308 */ /* 0x000fe40000002400 */
[----:B------:R-:W-:Y:S01]  /*1ca50*/  HMMA.16816.F32 R68, R28, R6, R68 ;  /* 0x000000061c44723c */ /* 0x000fe20000001844 */
[----:B------:R-:W-:-:S02]  /*1ca60*/  IMAD.U32 R4, RZ, RZ, UR4 ;  /* 0x00000004ff047e24 */ /* 0x000fc4000f8e00ff */
[----:B-----5:R-:W-:Y:S01]  /*1ca70*/  FMUL.FTZ R89, R90, UR5 ;  /* 0x000000055a597c20 */ /* 0x020fe20008410000 */
[----:B------:R-:W-:Y:S02]  /*1ca80*/  FMUL.FTZ R90, R91, UR5 ;  /* 0x000000055b5a7c20 */ /* 0x000fe40008410000 */
[----:B------:R2:W-:Y:S01]  /*1ca90*/  MUFU.TANH R95, R88 ;  /* 0x00000058005f7308 */ /* 0x0005e20000002400 */
[C---:B------:R-:W-:Y:S06]  /*1caa0*/  HMMA.16816.F32 R84, R28.reuse, R26, R84 ;  /* 0x0000001a1c54723c */ /* 0x040fec0000001854 */
[C---:B-1----:R-:W-:Y:S01]  /*1cab0*/  HMMA.16816.F32 R64, R28.reuse, R12, R64 ;  /* 0x0000000c1c40723c */ /* 0x042fe20000001840 */
[----:B------:R-:W1:Y:S05]  /*1cac0*/  MUFU.TANH R92, R92 ;  /* 0x0000005c005c7308 */ /* 0x000e6a0000002400 */
[----:B------:R-:W-:Y:S03]  /*1cad0*/  HMMA.16816.F32 R60, R28, R14, R60 ;  /* 0x0000000e1c3c723c */ /* 0x000fe6000000183c */
[----:B------:R-:W4:Y:S01]  /*1cae0*/  MUFU.TANH R94, R94 ;  /* 0x0000005e005e7308 */ /* 0x000f220000002400 */
[----:B--2---:R-:W-:-:S02]  /*1caf0*/  LOP3.LUT R88, R24, 0x6, RZ, 0xc0, !PT ;  /* 0x0000000618587812 */ /* 0x004fc400078ec0ff */
[C---:B---3--:R-:W-:Y:S02]  /*1cb00*/  HMMA.16816.F32 R56, R28.reuse, R8, R56 ;  /* 0x000000081c38723c */ /* 0x048fe40000001838 */
[----:B------:R-:W-:Y:S02]  /*1cb10*/  LOP3.LUT R99, R88, UR4, RZ, 0xfc, !PT ;  /* 0x0000000458637c12 */ /* 0x000fe4000f8efcff */
[----:B------:R-:W-:Y:S01]  /*1cb20*/  LOP3.LUT R4, R4, 0x8, R88, 0xfe, !PT ;  /* 0x0000000804047812 */ /* 0x000fe200078efe58 */
[----:B------:R-:W-:Y:S01]  /*1cb30*/  MUFU.TANH R90, R90 ;  /* 0x0000005a005a7308 */ /* 0x000fe20000002400 */
[----:B------:R-:W-:Y:S01]  /*1cb40*/  HMMA.16816.F32 R108, R28, R10, R108 ;  /* 0x0000000a1c6c723c */ /* 0x000fe2000000186c */
        /* <DEDUP_REMOVED lines=8> */
[----:B------:R-:W-:Y:S01]  /*1cbd0*/  VIADD R5, R99, 0x9 ;  /* 0x0000000963057836 */ /* 0x000fe20000000000 */
[----:B------:R-:W2:Y:S01]  /*1cbe0*/  LDSM.16.M88.4 R8, [R8] ;  /* 0x000000000808783b */ /* 0x000ea20000000200 */
[----:B------:R-:W-:Y:S01]  /*1cbf0*/  FSEL R103, R193, -INF , !P3 ;  /* 0xff800000c1677808 */ /* 0x000fe20005800000 */
[C---:B------:R-:W-:Y:S01]  /*1cc00*/  HMMA.16816.F32 R80, R16.reuse, R20, R80 ;  /* 0x000000141050723c */ /* 0x040fe20000001850 */
[CC--:B------:R-:W-:Y:S01]  /*1cc10*/  ISETP.GE.AND P6, PT, R12.reuse, R181.reuse, PT ;  /* 0x000000b50c00720c */ /* 0x0c0fe20003fc6270 */
[----:B------:R-:W-:Y:S01]  /*1cc20*/  VIADD R24, R99, 0x79 ;  /* 0x0000007963187836 */ /* 0x000fe20000000000 */
[CC--:B------:R-:W-:Y:S01]  /*1cc30*/  ISETP.GE.AND P5, PT, R5.reuse, R181.reuse, PT ;  /* 0x000000b50500720c */ /* 0x0c0fe20003fa6270 */
[----:B------:R-:W-:Y:S01]  /*1cc40*/  MUFU.TANH R173, R173 ;  /* 0x000000ad00ad7308 */ /* 0x000fe20000002400 */
[-C--:B------:R-:W-:Y:S01]  /*1cc50*/  ISETP.GE.AND P1, PT, R5, R180.reuse, PT ;  /* 0x000000b40500720c */ /* 0x080fe20003f26270 */
[C---:B------:R-:W-:Y:S01]  /*1cc60*/  HMMA.16816.F32 R76, R16.reuse, R22, R76 ;  /* 0x00000016104c723c */ /* 0x040fe2000000184c */
[----:B------:R-:W3:Y:S01]  /*1cc70*/  LDSM.16.M88.4 R4, [R4] ;  /* 0x000000000404783b */ /* 0x000ee20000000200 */
[-C--:B------:R-:W-:Y:S01]  /*1cc80*/  ISETP.GE.AND P3, PT, R12, R180.reuse, PT ;  /* 0x000000b40c00720c */ /* 0x080fe20003f66270 */
[----:B------:R-:W-:Y:S01]  /*1cc90*/  VIADD R12, R99, 0x19 ;  /* 0x00000019630c7836 */ /* 0x000fe20000000000 */
[----:B------:R-:W-:Y:S01]  /*1cca0*/  FSEL R121, R3, -INF , !P2 ;  /* 0xff80000003797808 */ /* 0x000fe20005000000 */
[C---:B------:R-:W-:Y:S01]  /*1ccb0*/  VIADD R20, R99.reuse, 0x29 ;  /* 0x0000002963147836 */ /* 0x040fe20000000000 */
[----:B------:R-:W-:Y:S01]  /*1ccc0*/  FSEL R107, R176, -INF , !P5 ;  /* 0xff800000b06b7808 */ /* 0x000fe20006800000 */
[----:B------:R-:W-:Y:S01]  /*1ccd0*/  VIADD R3, R99, 0x21 ;  /* 0x0000002163037836 */ /* 0x000fe20000000000 */
[C---:B------:R-:W-:Y:S01]  /*1cce0*/  ISETP.GE.AND P2, PT, R12.reuse, R181, PT ;  /* 0x000000b50c00720c */ /* 0x040fe20003f46270 */
[----:B------:R-:W-:Y:S01]  /*1ccf0*/  HMMA.16816.F32 R84, R16, R54, R84 ;  /* 0x000000361054723c */ /* 0x000fe20000001854 */
[----:B------:R-:W-:Y:S01]  /*1cd00*/  ISETP.GE.AND P5, PT, R12, R180, PT ;  /* 0x000000b40c00720c */ /* 0x000fe20003fa6270 */
[----:B------:R-:W-:Y:S01]  /*1cd10*/  LDSM.16.M88.4 R52, [R232+0x7000] ;  /* 0x00700000e834783b */ /* 0x000fe20000000200 */
[----:B------:R-:W-:Y:S01]  /*1cd20*/  FSEL R123, R197, -INF , !P3 ;  /* 0xff800000c57b7808 */ /* 0x000fe20005800000 */
[----:B------:R-:W-:Y:S01]  /*1cd30*/  MUFU.TANH R112, R112 ;  /* 0x0000007000707308 */ /* 0x000fe20000002400 */
[----:B------:R-:W-:Y:S01]  /*1cd40*/  FSEL R223, R199, -INF , !P2 ;  /* 0xff800000c7df7808 */ /* 0x000fe20005000000 */
[----:B------:R-:W5:Y:S01]  /*1cd50*/  LDSM.16.M88.4 R12, [R232+0x5000] ;  /* 0x00500000e80c783b */ /* 0x000f620000000200 */
[----:B------:R-:W-:-:S02]  /*1cd60*/  FSEL R122, R194, -INF , !P1 ;  /* 0xff800000c27a7808 */ /* 0x000fc40004800000 */
[CC--:B------:R-:W-:Y:S01]  /*1cd70*/  ISETP.GE.AND P3, PT, R20.reuse, R181.reuse, PT ;  /* 0x000000b51400720c */ /* 0x0c0fe20003f66270 */
[----:B------:R-:W-:Y:S01]  /*1cd80*/  FMUL.FTZ R81, R81, UR5 ;  /* 0x0000000551517c20 */ /* 0x000fe20008410000 */
[-C--:B------:R-:W-:Y:S01]  /*1cd90*/  ISETP.GE.AND P2, PT, R20, R180.reuse, PT ;  /* 0x000000b41400720c */ /* 0x080fe20003f46270 */
[----:B------:R-:W-:Y:S01]  /*1cda0*/  VIADD R20, R99, 0x31 ;  /* 0x0000003163147836 */ /* 0x000fe20000000000 */
[-C--:B------:R-:W-:Y:S01]  /*1cdb0*/  ISETP.GE.AND P1, PT, R3, R181.reuse, PT ;  /* 0x000000b50300720c */ /* 0x080fe20003f26270 */
[----:B------:R1:W-:Y:S01]  /*1cdc0*/  MUFU.TANH R176, R81 ;  /* 0x0000005100b07308 */ /* 0x0003e20000002400 */
[----:B------:R-:W-:Y:S01]  /*1cdd0*/  FSEL R126, R200, -INF , !P5 ;  /* 0xff800000c87e7808 */ /* 0x000fe20006800000 */
[----:B------:R-:W-:Y:S01]  /*1cde0*/  FMUL.FTZ R77, R77, UR5 ;  /* 0x000000054d4d7c20 */ /* 0x000fe20008410000 */
[----:B------:R-:W-:Y:S01]  /*1cdf0*/  FSEL R222, R202, -INF , !P1 ;  /* 0xff800000cade7808 */ /* 0x000fe20004800000 */
[----:B------:R-:W-:Y:S01]  /*1ce00*/  FMUL.FTZ R80, R80, UR5 ;  /* 0x0000000550507c20 */ /* 0x000fe20008410000 */
[----:B------:R-:W-:Y:S01]  /*1ce10*/  ISETP.GE.AND P5, PT, R20, R181, PT ;  /* 0x000000b51400720c */ /* 0x000fe20003fa6270 */
[----:B------:R-:W-:Y:S01]  /*1ce20*/  FMUL.FTZ R76, R76, UR5 ;  /* 0x000000054c4c7c20 */ /* 0x000fe20008410000 */
[-C--:B------:R-:W-:Y:S01]  /*1ce30*/  ISETP.GE.AND P1, PT, R20, R180.reuse, PT ;  /* 0x000000b41400720c */ /* 0x080fe20003f26270 */
[----:B------:R-:W-:Y:S01]  /*1ce40*/  VIADD R20, R238, 0x7800 ;  /* 0x00007800ee147836 */ /* 0x000fe20000000000 */
[----:B------:R-:W-:Y:S01]  /*1ce50*/  FSEL R220, R196, -INF , !P6 ;  /* 0xff800000c4dc7808 */ /* 0x000fe20007000000 */
[C---:B--2---:R-:W-:Y:S01]  /*1ce60*/  HMMA.16816.F32 R40, R28.reuse, R8, R40 ;  /* 0x000000081c28723c */ /* 0x044fe20000001828 */
[----:B------:R-:W-:Y:S01]  /*1ce70*/  ISETP.GE.AND P6, PT, R3, R180, PT ;  /* 0x000000b40300720c */ /* 0x000fe20003fc6270 */
[----:B------:R-:W-:Y:S01]  /*1ce80*/  FMUL.FTZ R85, R85, UR5 ;  /* 0x0000000555557c20 */ /* 0x000fe20008410000 */
[----:B------:R-:W-:Y:S01]  /*1ce90*/  FSEL R125, R203, -INF , !P3 ;  /* 0xff800000cb7d7808 */ /* 0x000fe20005800000 */
[----:B------:R-:W2:Y:S01]  /*1cea0*/  LDSM.16.M88.4 R20, [R20] ;  /* 0x000000001414783b */ /* 0x000ea20000000200 */
[----:B------:R-:W-:Y:S01]  /*1ceb0*/  FSEL R212, R201, -INF , !P6 ;  /* 0xff800000c9d47808 */ /* 0x000fe20007000000 */
[C---:B------:R-:W-:Y:S01]  /*1cec0*/  HMMA.16816.F32 R36, R28.reuse, R10, R36 ;  /* 0x0000000a1c24723c */ /* 0x040fe20000001824 */
[----:B------:R-:W-:Y:S01]  /*1ced0*/  FSEL R210, R204, -INF , !P2 ;  /* 0xff800000ccd27808 */ /* 0x000fe20005000000 */
[----:B------:R-:W4:Y:S01]  /*1cee0*/  LDSM.16.M88.4 R8, [R232+0x6000] ;  /* 0x00600000e808783b */ /* 0x000f220000000200 */
[----:B------:R-:W-:Y:S01]  /*1cef0*/  FSEL R124, R172, -INF , !P5 ;  /* 0xff800000ac7c7808 */ /* 0x000fe20006800000 */
[----:B------:R5:W4:Y:S01]  /*1cf00*/  MUFU.TANH R193, R85 ;  /* 0x0000005500c17308 */ /* 0x000b220000002400 */
[----:B------:R-:W-:Y:S01]  /*1cf10*/  FSEL R209, R174, -INF , !P1 ;  /* 0xff800000aed17808 */ /* 0x000fe20004800000 */
[----:B---3--:R-:W-:Y:S01]  /*1cf20*/  HMMA.16816.F32 R48, R28, R4, R48 ;  /* 0x000000041c30723c */ /* 0x008fe20000001830 */
[----:B------:R-:W-:Y:S01]  /*1cf30*/  FMUL.FTZ R87, R87, UR5 ;  /* 0x0000000557577c20 */ /* 0x000fe20008410000 */
[----:B-1----:R-:W-:Y:S01]  /*1cf40*/  FMUL.FTZ R81, R82, UR5 ;  /* 0x0000000552517c20 */ /* 0x002fe20008410000 */
[----:B------:R-:W-:Y:S01]  /*1cf50*/  FMUL.FTZ R82, R83, UR5 ;  /* 0x0000000553527c20 */ /* 0x000fe20008410000 */
[----:B------:R-:W-:-:S02]  /*1cf60*/  IMAD.U32 R83, RZ, RZ, UR4 ;  /* 0x00000004ff537e24 */ /* 0x000fc4000f8e00ff */
[----:B------:R-:W-:Y:S01]  /*1cf70*/  FMUL.FTZ R84, R84, UR5 ;  /* 0x0000000554547c20 */ /* 0x000fe20008410000 */
[----:B------:R-:W-:Y:S01]  /*1cf80*/  HMMA.16816.F32 R44, R28, R6, R44 ;  /* 0x000000061c2c723c */ /* 0x000fe2000000182c */
[----:B------:R-:W-:Y:S01]  /*1cf90*/  VIADD R4, R99, 0x39 ;  /* 0x0000003963047836 */ /* 0x000fe20000000000 */
[----:B------:R1:W3:Y:S01]  /*1cfa0*/  MUFU.TANH R3, R87 ;  /* 0x0000005700037308 */ /* 0x0002e20000002400 */
[--C-:B------:R-:W-:Y:S01]  /*1cfb0*/  LOP3.LUT R218, R218, 0x18, R88.reuse, 0xfe, !PT ;  /* 0x00000018dada7812 */ /* 0x100fe200078efe58 */
[----:B------:R-:W-:Y:S01]  /*1cfc0*/  FMUL.FTZ R78, R78, UR5 ;  /* 0x000000054e4e7c20 */ /* 0x000fe20008410000 */
[----:B------:R-:W-:Y:S01]  /*1cfd0*/  LOP3.LUT R217, R217, 0x20, R88, 0xfe, !PT ;  /* 0x00000020d9d97812 */ /* 0x000fe200078efe58 */
[C---:B-----5:R-:W-:Y:S01]  /*1cfe0*/  HMMA.16816.F32 R72, R16.reuse, R12, R72 ;  /* 0x0000000c1048723c */ /* 0x060fe20000001848 */
[CC--:B------:R-:W-:Y:S02]  /*1cff0*/  ISETP.GE.AND P6, PT, R4.reuse, R181.reuse, PT ;  /* 0x000000b50400720c */ /* 0x0c0fe40003fc6270 */
[-C--:B------:R-:W-:Y:S01]  /*1d000*/  ISETP.GE.AND P3, PT, R4, R180.reuse, PT ;  /* 0x000000b40400720c */ /* 0x080fe20003f66270 */
[----:B------:R-:W-:Y:S01]  /*1d010*/  VIADD R4, R99, 0x41 ;  /* 0x0000004163047836 */ /* 0x000fe20000000000 */
[----:B------:R-:W-:Y:S01]  /*1d020*/  FSEL R127, R175, -INF , !P6 ;  /* 0xff800000af7f7808 */ /* 0x000fe20007000000 */
[C---:B------:R-:W-:Y:S01]  /*1d030*/  HMMA.16816.F32 R68, R16.reuse, R14, R68 ;  /* 0x0000000e1044723c */ /* 0x040fe20000001844 */
[----:B------:R-:W-:Y:S01]  /*1d040*/  VIADD R12, R99, 0x49 ;  /* 0x00000049630c7836 */ /* 0x000fe20000000000 */
[----:B------:R-:W-:Y:S01]  /*1d050*/  FSEL R207, R207, -INF , !P3 ;  /* 0xff800000cfcf7808 */ /* 0x000fe20005800000 */
[----:B------:R-:W-:Y:S01]  /*1d060*/  MUFU.TANH R82, R82 ;  /* 0x0000005200527308 */ /* 0x000fe20000002400 */
[-C--:B------:R-:W-:Y:S01]  /*1d070*/  ISETP.GE.AND P2, PT, R4, R181.reuse, PT ;  /* 0x000000b50400720c */ /* 0x080fe20003f46270 */
[----:B------:R-:W-:Y:S01]  /*1d080*/  FMUL.FTZ R85, R86, UR5 ;  /* 0x0000000556557c20 */ /* 0x000fe20008410000 */
[-C--:B------:R-:W-:Y:S01]  /*1d090*/  ISETP.GE.AND P5, PT, R4, R180.reuse, PT ;  /* 0x000000b40400720c */ /* 0x080fe20003fa6270 */
[----:B------:R-:W-:Y:S01]  /*1d0a0*/  HMMA.16816.F32 R40, R16, R52, R40 ;  /* 0x000000341028723c */ /* 0x000fe20000001828 */
[----:B------:R-:W5:Y:S01]  /*1d0b0*/  LDSM.16.M88.4 R4, [R232+0x5800] ;  /* 0x00580000e804783b */ /* 0x000f620000000200 */
[CC--:B------:R-:W-:Y:S01]  /*1d0c0*/  ISETP.GE.AND P1, PT, R12.reuse, R181.reuse, PT ;  /* 0x000000b50c00720c */ /* 0x0c0fe20003f26270 */
[----:B-1----:R-:W-:Y:S01]  /*1d0d0*/  IMAD.U32 R87, RZ, RZ, UR4 ;  /* 0x00000004ff577e24 */ /* 0x002fe2000f8e00ff */
[-C--:B------:R-:W-:Y:S01]  /*1d0e0*/  ISETP.GE.AND P6, PT, R12, R180.reuse, PT ;  /* 0x000000b40c00720c */ /* 0x080fe20003fc6270 */
[----:B------:R-:W-:Y:S01]  /*1d0f0*/  VIADD R12, R99, 0x51 ;  /* 0x00000051630c7836 */ /* 0x000fe20000000000 */
[----:B------:R-:W-:Y:S01]  /*1d100*/  FSEL R216, R178, -INF , !P2 ;  /* 0xff800000b2d87808 */ /* 0x000fe20005000000 */
[----:B--2---:R-:W-:Y:S01]  /*1d110*/  HMMA.16816.F32 R32, R28, R20, R32 ;  /* 0x000000141c20723c */ /* 0x004fe20000001820 */
[----:B------:R-:W-:Y:S01]  /*1d120*/  FSEL R204, R168, -INF , !P5 ;  /* 0xff800000a8cc7808 */ /* 0x000fe20006800000 */
[----:B------:R1:W-:Y:S01]  /*1d130*/  MUFU.TANH R175, R77 ;  /* 0x0000004d00af7308 */ /* 0x0003e20000002400 */
[CC--:B------:R-:W-:Y:S01]  /*1d140*/  ISETP.GE.AND P3, PT, R12.reuse, R181.reuse, PT ;  /* 0x000000b50c00720c */ /* 0x0c0fe20003f66270 */
[----:B------:R-:W-:Y:S01]  /*1d150*/  FMUL.FTZ R73, R73, UR5 ;  /* 0x0000000549497c20 */ /* 0x000fe20008410000 */
[-C--:B------:R-:W-:Y:S01]  /*1d160*/  ISETP.GE.AND P2, PT, R12, R180.reuse, PT ;  /* 0x000000b40c00720c */ /* 0x080fe20003f46270 */
[----:B------:R-:W-:Y:S01]  /*1d170*/  VIADD R12, R99, 0x59 ;  /* 0x00000059630c7836 */ /* 0x000fe20000000000 */
[----:B------:R-:W-:Y:S01]  /*1d180*/  FSEL R213, R169, -INF , !P1 ;  /* 0xff800000a9d57808 */ /* 0x000fe20004800000 */
[----:B------:R-:W-:Y:S01]  /*1d190*/  VIADD R21, R99, 0x69 ;  /* 0x0000006963157836 */ /* 0x000fe20000000000 */
[----:B------:R-:W-:Y:S01]  /*1d1a0*/  FSEL R211, R211, -INF , !P3 ;  /* 0xff800000d3d37808 */ /* 0x000fe20005800000 */
[----:B----4-:R-:W-:Y:S01]  /*1d1b0*/  HMMA.16816.F32 R108, R16, R10, R108 ;  /* 0x0000000a106c723c */ /* 0x010fe2000000186c */
[CC--:B------:R-:W-:Y:S01]  /*1d1c0*/  ISETP.GE.AND P5, PT, R12.reuse, R181.reuse, PT ;  /* 0x000000b50c00720c */ /* 0x0c0fe20003fa6270 */
[----:B------:R-:W-:Y:S01]  /*1d1d0*/  FMUL.FTZ R75, R75, UR5 ;  /* 0x000000054b4b7c20 */ /* 0x000fe20008410000 */
[-C--:B------:R-:W-:Y:S01]  /*1d1e0*/  ISETP.GE.AND P1, PT, R12, R180.reuse, PT ;  /* 0x000000b40c00720c */ /* 0x080fe20003f26270 */
[----:B------:R-:W-:Y:S01]  /*1d1f0*/  VIADD R12, R99, 0x61 ;  /* 0x00000061630c7836 */ /* 0x000fe20000000000 */
[----:B------:R-:W-:Y:S01]  /*1d200*/  FSEL R202, R171, -INF , !P2 ;  /* 0xff800000abca7808 */ /* 0x000fe20005000000 */
[----:B------:R-:W-:Y:S01]  /*1d210*/  HMMA.16816.F32 R128, R28, R22, R128 ;  /* 0x000000161c80723c */ /* 0x000fe20000001880 */
[-C--:B------:R-:W-:Y:S01]  /*1d220*/  ISETP.GE.AND P2, PT, R21, R181.reuse, PT ;  /* 0x000000b51500720c */ /* 0x080fe20003f46270 */
[----:B------:R2:W4:Y:S01]  /*1d230*/  MUFU.TANH R171, R73 ;  /* 0x0000004900ab7308 */ /* 0x0005220000002400 */
[-C--:B------:R-:W-:Y:S01]  /*1d240*/  ISETP.GE.AND P3, PT, R12, R180.reuse, PT ;  /* 0x000000b40c00720c */ /* 0x080fe20003f66270 */
[----:B-1----:R-:W-:Y:S01]  /*1d250*/  FMUL.FTZ R77, R79, UR5 ;  /* 0x000000054f4d7c20 */ /* 0x002fe20008410000 */
[----:B------:R-:W-:Y:S01]  /*1d260*/  FSEL R208, R208, -INF , !P5 ;  /* 0xff800000d0d07808 */ /* 0x000fe20006800000 */
[C---:B------:R-:W-:Y:S01]  /*1d270*/  HMMA.16816.F32 R36, R16.reuse, R54, R36 ;  /* 0x000000361024723c */ /* 0x040fe20000001824 */
[----:B------:R-:W-:Y:S01]  /*1d280*/  FSEL R203, R170, -INF , !P6 ;  /* 0xff800000aacb7808 */ /* 0x000fe20007000000 */
[----:B------:R-:W-:Y:S01]  /*1d290*/  VIADD R23, R99, 0xb1 ;  /* 0x000000b163177836 */ /* 0x000fe20000000000 */
[-C--:B------:R-:W-:Y:S01]  /*1d2a0*/  ISETP.GE.AND P5, PT, R21, R180.reuse, PT ;  /* 0x000000b41500720c */ /* 0x080fe20003fa6270 */
[----:B------:R-:W-:Y:S01]  /*1d2b0*/  VIADD R21, R99, 0x71 ;  /* 0x0000007163157836 */ /* 0x000fe20000000000 */
[-C--:B------:R-:W-:Y:S01]  /*1d2c0*/  ISETP.GE.AND P6, PT, R12, R181.reuse, PT ;  /* 0x000000b50c00720c */ /* 0x080fe20003fc6270 */
[----:B------:R-:W-:Y:S01]  /*1d2d0*/  MUFU.TANH R77, R77 ;  /* 0x0000004d004d7308 */ /* 0x000fe20000002400 */
[----:B------:R-:W-:Y:S01]  /*1d2e0*/  FSEL R196, R106, -INF , !P3 ;  /* 0xff8000006ac47808 */ /* 0x000fe20005800000 */
[----:B------:R-:W1:Y:S01]  /*1d2f0*/  LDSM.16.M88.4 R12, [R232+0x6800] ;  /* 0x00680000e80c783b */ /* 0x000e620000000200 */
[----:B------:R-:W-:Y:S01]  /*1d300*/  FSEL R205, R205, -INF , !P2 ;  /* 0xff800000cdcd7808 */ /* 0x000fe20005000000 */
[----:B------:R-:W-:Y:S01]  /*1d310*/  VIADD R22, R99, 0xb9 ;  /* 0x000000b963167836 */ /* 0x000fe20000000000 */
[CC--:B------:R-:W-:Y:S01]  /*1d320*/  ISETP.GE.AND P3, PT, R24.reuse, R181.reuse, PT ;  /* 0x000000b51800720c */ /* 0x0c0fe20003f66270 */
[C---:B-----5:R-:W-:Y:S01]  /*1d330*/  HMMA.16816.F32 R64, R16.reuse, R4, R64 ;  /* 0x000000041040723c */ /* 0x060fe20000001840 */
[-C--:B------:R-:W-:Y:S01]  /*1d340*/  ISETP.GE.AND P2, PT, R24, R180.reuse, PT ;  /* 0x000000b41800720c */ /* 0x080fe20003f46270 */
[----:B--2---:R-:W-:Y:S01]  /*1d350*/  FMUL.FTZ R73, R111, UR5 ;  /* 0x000000056f497c20 */ /* 0x004fe20008410000 */
[----:B------:R-:W-:Y:S01]  /*1d360*/  FSEL R206, R206, -INF , !P6 ;  /* 0xff800000cece7808 */ /* 0x000fe20007000000 */
[----:B------:R-:W-:Y:S01]  /*1d370*/  FMUL.FTZ R68, R68, UR5 ;  /* 0x0000000544447c20 */ /* 0x000fe20008410000 */
[-C--:B------:R-:W-:Y:S01]  /*1d380*/  ISETP.GE.AND P6, PT, R21, R180.reuse, PT ;  /* 0x000000b41500720c */ /* 0x080fe20003fc6270 */
[C---:B------:R-:W-:Y:S01]  /*1d390*/  HMMA.16816.F32 R24, R16.reuse, R8, R56 ;  /* 0x000000081018723c */ /* 0x040fe20000001838 */
[----:B------:R-:W-:Y:S01]  /*1d3a0*/  FSEL R200, R92, -INF , !P3 ;  /* 0xff8000005cc87808 */ /* 0x000fe20005800000 */
[----:B------:R-:W2:Y:S01]  /*1d3b0*/  MUFU.TANH R57, R75 ;  /* 0x0000004b00397308 */ /* 0x000ea20000002400 */
[----:B------:R-:W-:Y:S01]  /*1d3c0*/  FSEL R179, R179, -INF , !P6 ;  /* 0xff800000b3b37808 */ /* 0x000fe20007000000 */
[----:B------:R-:W-:Y:S01]  /*1d3d0*/  FMUL.FTZ R20, R72, UR5 ;  /* 0x0000000548147c20 */ /* 0x000fe20008410000 */
[----:B------:R-:W-:Y:S01]  /*1d3e0*/  FSEL R194, R164, -INF , !P5 ;  /* 0xff800000a4c27808 */ /* 0x000fe20006800000 */
[C---:B------:R-:W-:Y:S01]  /*1d3f0*/  HMMA.16816.F32 R4, R16.reuse, R6, R60 ;  /* 0x000000061004723c */ /* 0x040fe2000000183c */
[----:B------:R-:W-:Y:S01]  /*1d400*/  VIADD R8, R99, 0x89 ;  /* 0x0000008963087836 */ /* 0x000fe20000000000 */
[----:B------:R-:W-:Y:S01]  /*1d410*/  FSEL R199, R120, -INF , !P1 ;  /* 0xff80000078c77808 */ /* 0x000fe20004800000 */
[----:B------:R-:W-:Y:S01]  /*1d420*/  FMUL.FTZ R56, R71, UR5 ;  /* 0x0000000547387c20 */ /* 0x000fe20008410000 */
[-C--:B------:R-:W-:Y:S01]  /*1d430*/  ISETP.GE.AND P1, PT, R21, R181.reuse, PT ;  /* 0x000000b51500720c */ /* 0x080fe20003f26270 */
[----:B------:R-:W-:Y:S01]  /*1d440*/  MUFU.TANH R73, R73 ;  /* 0x0000004900497308 */ /* 0x000fe20000002400 */
[CC--:B------:R-:W-:Y:S01]  /*1d450*/  ISETP.GE.AND P6, PT, R8.reuse, R181.reuse, PT ;  /* 0x000000b50800720c */ /* 0x0c0fe20003fc6270 */
[C---:B------:R-:W-:Y:S01]  /*1d460*/  VIADD R60, R99.reuse, 0x81 ;  /* 0x00000081633c7836 */ /* 0x040fe20000000000 */
[-C--:B------:R-:W-:Y:S01]  /*1d470*/  ISETP.GE.AND P3, PT, R8, R180.reuse, PT ;  /* 0x000000b40800720c */ /* 0x080fe20003f66270 */
[----:B------:R-:W-:Y:S01]  /*1d480*/  VIADD R8, R99, 0x91 ;  /* 0x0000009163087836 */ /* 0x000fe20000000000 */
[----:B------:R-:W-:Y:S01]  /*1d490*/  FSEL R178, R94, -INF , !P2 ;  /* 0xff8000005eb27808 */ /* 0x000fe20005000000 */
[----:B------:R-:W-:Y:S01]  /*1d4a0*/  FMUL.FTZ R94, R109, UR5 ;  /* 0x000000056d5e7c20 */ /* 0x000fe20008410000 */
[-C--:B------:R-:W-:Y:S01]  /*1d4b0*/  ISETP.GE.AND P5, PT, R60, R181.reuse, PT ;  /* 0x000000b53c00720c */ /* 0x080fe20003fa6270 */
[----:B------:R-:W-:Y:S01]  /*1d4c0*/  MUFU.TANH R56, R56 ;  /* 0x0000003800387308 */ /* 0x000fe20000002400 */
[----:B------:R-:W-:Y:S01]  /*1d4d0*/  FSEL R201, R96, -INF , !P1 ;  /* 0xff80000060c97808 */ /* 0x000fe20004800000 */
[----:B------:R-:W-:Y:S01]  /*1d4e0*/  FMUL.FTZ R59, R65, UR5 ;  /* 0x00000005413b7c20 */ /* 0x000fe20008410000 */
[----:B------:R-:W-:Y:S01]  /*1d4f0*/  FSEL R197, R214, -INF , !P5 ;  /* 0xff800000d6c57808 */ /* 0x000fe20006800000 */
[----:B------:R-:W-:Y:S01]  /*1d500*/  FMUL.FTZ R21, R74, UR5 ;  /* 0x000000054a157c20 */ /* 0x000fe20008410000 */
[CC--:B------:R-:W-:Y:S01]  /*1d510*/  ISETP.GE.AND P2, PT, R8.reuse, R181.reuse, PT ;  /* 0x000000b50800720c */ /* 0x0c0fe20003f46270 */
[----:B------:R-:W-:Y:S01]  /*1d520*/  FMUL.FTZ R96, R25, UR5 ;  /* 0x0000000519607c20 */ /* 0x000fe20008410000 */
[-C--:B------:R-:W-:Y:S01]  /*1d530*/  ISETP.GE.AND P5, PT, R8, R180.reuse, PT ;  /* 0x000000b40800720c */ /* 0x080fe20003fa6270 */
[----:B------:R-:W-:Y:S01]  /*1d540*/  VIADD R8, R99, 0x99 ;  /* 0x0000009963087836 */ /* 0x000fe20000000000 */
[-C--:B------:R-:W-:Y:S01]  /*1d550*/  ISETP.GE.AND P1, PT, R60, R180.reuse, PT ;  /* 0x000000b43c00720c */ /* 0x080fe20003f26270 */
[----:B------:R-:W-:Y:S01]  /*1d560*/  FMUL.FTZ R60, R69, UR5 ;  /* 0x00000005453c7c20 */ /* 0x000fe20008410000 */
[----:B------:R-:W-:Y:S01]  /*1d570*/  FSEL R193, R193, -INF , !P6 ;  /* 0xff800000c1c17808 */ /* 0x000fe20007000000 */
[C---:B-1----:R-:W-:Y:S01]  /*1d580*/  HMMA.16816.F32 R48, R16.reuse, R12, R48 ;  /* 0x0000000c1030723c */ /* 0x042fe20000001830 */
[----:B------:R-:W-:Y:S01]  /*1d590*/  FSEL R174, R90, -INF , !P1 ;  /* 0xff8000005aae7808 */ /* 0x000fe20004800000 */
[----:B------:R-:W-:Y:S01]  /*1d5a0*/  FMUL.FTZ R5, R5, UR5 ;  /* 0x0000000505057c20 */ /* 0x000fe20008410000 */
[CC--:B------:R-:W-:Y:S01]  /*1d5b0*/  ISETP.GE.AND P1, PT, R8.reuse, R181.reuse, PT ;  /* 0x000000b50800720c */ /* 0x0c0fe20003f26270 */
[----:B------:R-:W-:Y:S01]  /*1d5c0*/  MUFU.TANH R60, R60 ;  /* 0x0000003c003c7308 */ /* 0x000fe20000002400 */
[-C--:B------:R-:W-:Y:S01]  /*1d5d0*/  ISETP.GE.AND P6, PT, R8, R180.reuse, PT ;  /* 0x000000b40800720c */ /* 0x080fe20003fc6270 */
[----:B------:R-:W-:Y:S01]  /*1d5e0*/  VIADD R8, R99, 0xa1 ;  /* 0x000000a163087836 */ /* 0x000fe20000000000 */
[----:B---3--:R-:W-:Y:S01]  /*1d5f0*/  FSEL R172, R3, -INF , !P3 ;  /* 0xff80000003ac7808 */ /* 0x008fe20005800000 */
[----:B------:R-:W-:Y:S01]  /*1d600*/  HMMA.16816.F32 R44, R16, R14, R44 ;  /* 0x0000000e102c723c */ /* 0x000fe2000000182c */
[----:B------:R-:W-:Y:S01]  /*1d610*/  FSEL R176, R176, -INF , !P2 ;  /* 0xff800000b0b07808 */ /* 0x000fe20005000000 */
[----:B------:R-:W-:Y:S01]  /*1d620*/  FMUL.FTZ R3, R67, UR5 ;  /* 0x0000000543037c20 */ /* 0x000fe20008410000 */
[C---:B------:R-:W-:Y:S01]  /*1d630*/  ISETP.GE.AND P3, PT, R8.reuse, R181, PT ;  /* 0x000000b50800720c */ /* 0x040fe20003f66270 */
[----:B------:R-:W1:Y:S01]  /*1d640*/  MUFU.TANH R58, R5 ;  /* 0x00000005003a7308 */ /* 0x000e620000002400 */
[----:B------:R-:W-:Y:S01]  /*1d650*/  ISETP.GE.AND P2, PT, R8, R180, PT ;  /* 0x000000b40800720c */ /* 0x000fe20003f46270 */
[----:B------:R-:W-:-:S02]  /*1d660*/  IMAD.U32 R8, RZ, RZ, UR4 ;  /* 0x00000004ff087e24 */ /* 0x000fc4000f8e00ff */
[----:B------:R-:W-:Y:S01]  /*1d670*/  FMUL.FTZ R7, R7, UR5 ;  /* 0x0000000507077c20 */ /* 0x000fe20008410000 */
[----:B----4-:R-:W-:Y:S01]  /*1d680*/  FSEL R171, R171, -INF , !P3 ;  /* 0xff800000abab7808 */ /* 0x010fe20005800000 */
[----:B------:R-:W-:Y:S01]  /*1d690*/  FMUL.FTZ R27, R27, UR5 ;  /* 0x000000051b1b7c20 */ /* 0x000fe20008410000 */
[----:B--2---:R-:W-:Y:S01]  /*1d6a0*/  FSEL R57, R57, -INF , !P2 ;  /* 0xff80000039397808 */ /* 0x004fe20005000000 */
[----:B------:R-:W-:Y:S01]  /*1d6b0*/  IMAD.U32 R69, RZ, RZ, UR4 ;  /* 0x00000004ff457e24 */ /* 0x000fe2000f8e00ff */
[----:B------:R-:W-:Y:S01]  /*1d6c0*/  LOP3.LUT R109, R8, 0x48, R88, 0xfe, !PT ;  /* 0x00000048086d7812 */ /* 0x000fe200078efe58 */
[----:B------:R-:W2:Y:S01]  /*1d6d0*/  MUFU.TANH R3, R3 ;  /* 0x0000000300037308 */ /* 0x000ea20000002400 */
[----:B------:R-:W3:Y:S01]  /*1d6e0*/  LDSM.16.M88.4 R8, [R232+0x7800] ;  /* 0x00780000e808783b */ /* 0x000ee20000000200 */
[----:B------:R-:W-:Y:S01]  /*1d6f0*/  FSEL R168, R82, -INF , !P5 ;  /* 0xff80000052a87808 */ /* 0x000fe20006800000 */
[----:B------:R-:W-:Y:S01]  /*1d700*/  FMUL.FTZ R49, R49, UR5 ;  /* 0x0000000531317c20 */ /* 0x000fe20008410000 */
[----:B------:R-:W-:Y:S01]  /*1d710*/  FSEL R175, R175, -INF , !P1 ;  /* 0xff800000afaf7808 */ /* 0x000fe20004800000 */
[----:B------:R-:W-:Y:S01]  /*1d720*/  FMUL.FTZ R12, R70, UR5 ;  /* 0x00000005460c7c20 */ /* 0x000fe20008410000 */
[----:B------:R-:W-:Y:S01]  /*1d730*/  ISETP.GE.AND P3, PT, R23, R180, PT ;  /* 0x000000b41700720c */ /* 0x000fe20003f66270 */
[----:B------:R-:W-:Y:S01]  /*1d740*/  IMAD.U32 R63, RZ, RZ, UR4 ;  /* 0x00000004ff3f7e24 */ /* 0x000fe2000f8e00ff */
[----:B------:R-:W4:Y:S01]  /*1d750*/  MUFU.TANH R65, R7 ;  /* 0x0000000700417308 */ /* 0x000f220000002400 */
[----:B------:R-:W-:Y:S01]  /*1d760*/  ISETP.GE.AND P2, PT, R22, R181, PT ;  /* 0x000000b51600720c */ /* 0x000fe20003f46270 */
[----:B------:R-:W-:-:S02]  /*1d770*/  IMAD.U32 R214, RZ, RZ, UR4 ;  /* 0x00000004ffd67e24 */ /* 0x000fc4000f8e00ff */
[----:B------:R-:W-:Y:S01]  /*1d780*/  FMUL.FTZ R90, R45, UR5 ;  /* 0x000000052d5a7c20 */ /* 0x000fe20008410000 */
[----:B------:R-:W-:Y:S01]  /*1d790*/  VIADD R45, R99, 0xa9 ;  /* 0x000000a9632d7836 */ /* 0x000fe20000000000 */
[----:B-1----:R-:W-:Y:S01]  /*1d7a0*/  FSEL R58, R58, -INF , !P2 ;  /* 0xff8000003a3a7808 */ /* 0x002fe20005000000 */
[----:B------:R-:W-:Y:S02]  /*1d7b0*/  IMAD.U32 R169, RZ, RZ, UR4 ;  /* 0x00000004ffa97e24 */ /* 0x000fe4000f8e00ff */
[----:B------:R-:W-:Y:S01]  /*1d7c0*/  FMUL.FTZ R71, R51, UR5 ;  /* 0x0000000533477c20 */ /* 0x000fe20008410000 */
[----:B------:R-:W1:Y:S01]  /*1d7d0*/  MUFU.TANH R96, R96 ;  /* 0x0000006000607308 */ /* 0x000e620000002400 */
[C---:B------:R-:W-:Y:S01]  /*1d7e0*/  ISETP.GE.AND P5, PT, R45.reuse, R181, PT ;  /* 0x000000b52d00720c */ /* 0x040fe20003fa6270 */
[----:B------:R-:W-:Y:S01]  /*1d7f0*/  IMAD.U32 R120, RZ, RZ, UR4 ;  /* 0x00000004ff787e24 */ /* 0x000fe2000f8e00ff */
[-C--:B------:R-:W-:Y:S01]  /*1d800*/  ISETP.GE.AND P1, PT, R45, R180.reuse, PT ;  /* 0x000000b42d00720c */ /* 0x080fe20003f26270 */
[----:B------:R-:W-:Y:S01]  /*1d810*/  IMAD.U32 R106, RZ, RZ, UR4 ;  /* 0x00000004ff6a7e24 */ /* 0x000fe2000f8e00ff */
[----:B--2---:R-:W-:Y:S01]  /*1d820*/  FSEL R3, R3, -INF , !P3 ;  /* 0xff80000003037808 */ /* 0x004fe20005800000 */
[----:B------:R-:W-:Y:S01]  /*1d830*/  IMAD.U32 R79, RZ, RZ, UR4 ;  /* 0x00000004ff4f7e24 */ /* 0x000fe2000f8e00ff */
[----:B------:R-:W-:Y:S01]  /*1d840*/  FSEL R60, R60, -INF , !P5 ;  /* 0xff8000003c3c7808 */ /* 0x000fe20006800000 */
[----:B------:R-:W2:Y:S01]  /*1d850*/  MUFU.TANH R59, R59 ;  /* 0x0000003b003b7308 */ /* 0x000ea20000002400 */
[----:B------:R-:W-:Y:S01]  /*1d860*/  FSEL R56, R56, -INF , !P1 ;  /* 0xff80000038387808 */ /* 0x000fe20004800000 */
[----:B------:R-:W-:Y:S01]  /*1d870*/  IMAD.U32 R74, RZ, RZ, UR4 ;  /* 0x00000004ff4a7e24 */ /* 0x000fe2000f8e00ff */
[----:B------:R-:W-:Y:S01]  /*1d880*/  ISETP.GE.AND P5, PT, R22, R180, PT ;  /* 0x000000b41600720c */ /* 0x000fe20003fa6270 */
[----:B------:R-:W-:-:S02]  /*1d890*/  IMAD.U32 R72, RZ, RZ, UR4 ;  /* 0x00000004ff487e24 */ /* 0x000fc4000f8e00ff */
[----:B------:R-:W-:Y:S01]  /*1d8a0*/  FMUL.FTZ R47, R47, UR5 ;  /* 0x000000052f2f7c20 */ /* 0x000fe20008410000 */
[----:B------:R-:W-:Y:S01]  /*1d8b0*/  IMAD.U32 R70, RZ, RZ, UR4 ;  /* 0x00000004ff467e24 */ /* 0x000fe2000f8e00ff */
[----:B------:R-:W-:Y:S01]  /*1d8c0*/  FSEL R164, R77, -INF , !P6 ;  /* 0xff8000004da47808 */ /* 0x000fe20007000000 */
[----:B------:R-:W5:Y:S01]  /*1d8d0*/  MUFU.TANH R92, R49 ;  /* 0x00000031005c7308 */ /* 0x000f620000002400 */
[----:B------:R-:W-:Y:S02]  /*1d8e0*/  IMAD.U32 R62, RZ, RZ, UR4 ;  /* 0x00000004ff3e7e24 */ /* 0x000fe4000f8e00ff */
[----:B------:R-:W-:Y:S01]  /*1d8f0*/  FMUL.FTZ R41, R41, UR5 ;  /* 0x0000000529297c20 */ /* 0x000fe20008410000 */
[----:B------:R-:W-:Y:S01]  /*1d900*/  IMAD.U32 R61, RZ, RZ, UR4 ;  /* 0x00000004ff3d7e24 */ /* 0x000fe2000f8e00ff */
[--C-:B------:R-:W-:Y:S01]  /*1d910*/  LOP3.LUT R51, R69, 0xc0, R88.reuse, 0xfe, !PT ;  /* 0x000000c045337812 */ /* 0x100fe200078efe58 */
[----:B------:R-:W-:Y:S01]  /*1d920*/  IMAD.U32 R55, RZ, RZ, UR4 ;  /* 0x00000004ff377e24 */ /* 0x000fe2000f8e00ff */
[----:B----4-:R-:W-:Y:S01]  /*1d930*/  FSEL R77, R65, -INF , !P5 ;  /* 0xff800000414d7808 */ /* 0x010fe20006800000 */
[----:B------:R-:W-:Y:S01]  /*1d940*/  IMAD.U32 R54, RZ, RZ, UR4 ;  /* 0x00000004ff367e24 */ /* 0x000fe2000f8e00ff */
[----:B------:R-:W4:Y:S01]  /*1d950*/  MUFU.TANH R75, R27 ;  /* 0x0000001b004b7308 */ /* 0x000f220000002400 */
[C---:B---3--:R-:W-:Y:S01]  /*1d960*/  HMMA.16816.F32 R32, R16.reuse, R8, R32 ;  /* 0x000000081020723c */ /* 0x048fe20000001820 */
[----:B------:R-:W-:Y:S01]  /*1d970*/  IMAD.U32 R53, RZ, RZ, UR4 ;  /* 0x00000004ff357e24 */ /* 0x000fe2000f8e00ff */
[--C-:B------:R-:W-:Y:S01]  /*1d980*/  LOP3.LUT R63, R63, 0x10, R88.reuse, 0xfe, !PT ;  /* 0x000000103f3f7812 */ /* 0x100fe200078efe58 */
[----:B------:R-:W-:Y:S01]  /*1d990*/  IMAD.U32 R52, RZ, RZ, UR4 ;  /* 0x00000004ff347e24 */ /* 0x000fe2000f8e00ff */
[--C-:B------:R-:W-:Y:S01]  /*1d9a0*/  LOP3.LUT R215, R215, 0x28, R88.reuse, 0xfe, !PT ;  /* 0x00000028d7d77812 */ /* 0x100fe200078efe58 */
[----:B------:R-:W-:Y:S01]  /*1d9b0*/  IMAD.U32 R67, RZ, RZ, UR4 ;  /* 0x00000004ff437e24 */ /* 0x000fe2000f8e00ff */
[----:B------:R-:W-:Y:S01]  /*1d9c0*/  HMMA.16816.F32 R16, R16, R10, R128 ;  /* 0x0000000a1010723c */ /* 0x000fe20000001880 */
[C---:B------:R-:W-:Y:S01]  /*1d9d0*/  VIADD R8, R99.reuse, 0xc9 ;  /* 0x000000c963087836 */ /* 0x040fe20000000000 */
[----:B------:R-:W3:Y:S01]  /*1d9e0*/  MUFU.TANH R94, R94 ;  /* 0x0000005e005e7308 */ /* 0x000ee20000002400 */
[C---:B------:R-:W-:Y:S01]  /*1d9f0*/  VIADD R9, R99.reuse, 0xc1 ;  /* 0x000000c163097836 */ /* 0x040fe20000000000 */
[--C-:B------:R-:W-:Y:S01]  /*1da00*/  LOP3.LUT R214, R214, 0x30, R88.reuse, 0xfe, !PT ;  /* 0x00000030d6d67812 */ /* 0x100fe200078efe58 */
[----:B------:R-:W-:Y:S01]  /*1da10*/  IMAD.U32 R25, RZ, RZ, UR4 ;  /* 0x00000004ff197e24 */ /* 0x000fe2000f8e00ff */
[CC--:B------:R-:W-:Y:S01]  /*1da20*/  ISETP.GE.AND P3, PT, R8.reuse, R181.reuse, PT ;  /* 0x000000b50800720c */ /* 0x0c0fe20003f66270 */
[----:B------:R-:W-:Y:S01]  /*1da30*/  IMAD.U32 R15, RZ, RZ, UR4 ;  /* 0x00000004ff0f7e24 */ /* 0x000fe2000f8e00ff */
[-C--:B------:R-:W-:Y:S01]  /*1da40*/  ISETP.GE.AND P2, PT, R8, R180.reuse, PT ;  /* 0x000000b40800720c */ /* 0x080fe20003f46270 */
[----:B------:R-:W-:Y:S01]  /*1da50*/  VIADD R8, R99, 0xd1 ;  /* 0x000000d163087836 */ /* 0x000fe20000000000 */
[----:B------:R2:W-:Y:S01]  /*1da60*/  MUFU.TANH R170, R68 ;  /* 0x0000004400aa7308 */ /* 0x0005e20000002400 */
[-C--:B------:R-:W-:Y:S01]  /*1da70*/  ISETP.GE.AND P1, PT, R9, R181.reuse, PT ;  /* 0x000000b50900720c */ /* 0x080fe20003f26270 */
[----:B------:R-:W-:Y:S01]  /*1da80*/  IMAD.U32 R14, RZ, RZ, UR4 ;  /* 0x00000004ff0e7e24 */ /* 0x000fe2000f8e00ff */
[--C-:B------:R-:W-:Y:S01]  /*1da90*/  LOP3.LUT R169, R169, 0x38, R88.reuse, 0xfe, !PT ;  /* 0x00000038a9a97812 */ /* 0x100fe200078efe58 */
[----:B------:R-:W-:Y:S01]  /*1daa0*/  IMAD.U32 R13, RZ, RZ, UR4 ;  /* 0x00000004ff0d7e24 */ /* 0x000fe2000f8e00ff */
[----:B-1----:R-:W-:Y:S01]  /*1dab0*/  FSEL R96, R96, -INF , !P1 ;  /* 0xff80000060607808 */ /* 0x002fe20004800000 */
[----:B------:R-:W-:Y:S01]  /*1dac0*/  IMAD.U32 R7, RZ, RZ, UR4 ;  /* 0x00000004ff077e24 */ /* 0x000fe2000f8e00ff */
[CC--:B------:R-:W-:Y:S01]  /*1dad0*/  ISETP.GE.AND P5, PT, R8.reuse, R181.reuse, PT ;  /* 0x000000b50800720c */ /* 0x0c0fe20003fa6270 */
[----:B------:R-:W-:Y:S01]  /*1dae0*/  IMAD.U32 R5, RZ, RZ, UR4 ;  /* 0x00000004ff057e24 */ /* 0x000fe2000f8e00ff */
[----:B------:R-:W1:Y:S01]  /*1daf0*/  MUFU.TANH R90, R90 ;  /* 0x0000005a005a7308 */ /* 0x000e620000002400 */
[-C--:B------:R-:W-:Y:S01]  /*1db00*/  ISETP.GE.AND P1, PT, R8, R180.reuse, PT ;  /* 0x000000b40800720c */ /* 0x080fe20003f26270 */
[----:B------:R-:W-:Y:S01]  /*1db10*/  FMUL.FTZ R39, R39, UR5 ;  /* 0x0000000527277c20 */ /* 0x000fe20008410000 */
[--C-:B------:R-:W-:Y:S01]  /*1db20*/  LOP3.LUT R120, R120, 0x40, R88.reuse, 0xfe, !PT ;  /* 0x0000004078787812 */ /* 0x100fe200078efe58 */
[----:B------:R-:W-:Y:S01]  /*1db30*/  VIADD R8, R99, 0xe1 ;  /* 0x000000e163087836 */ /* 0x000fe20000000000 */
[--C-:B------:R-:W-:Y:S01]  /*1db40*/  LOP3.LUT R106, R106, 0x50, R88.reuse, 0xfe, !PT ;  /* 0x000000506a6a7812 */ /* 0x100fe200078efe58 */
[----:B------:R-:W-:Y:S01]  /*1db50*/  FMUL.FTZ R33, R33, UR5 ;  /* 0x0000000521217c20 */ /* 0x000fe20008410000 */
[--C-:B------:R-:W-:Y:S01]  /*1db60*/  LOP3.LUT R87, R87, 0x58, R88.reuse, 0xfe, !PT ;  /* 0x0000005857577812 */ /* 0x100fe200078efe58 */
[----:B--2---:R-:W-:Y:S01]  /*1db70*/  IMAD.U32 R68, RZ, RZ, UR4 ;  /* 0x00000004ff447e24 */ /* 0x004fe2000f8e00ff */
[----:B------:R2:W1:Y:S01]  /*1db80*/  MUFU.TANH R69, R47 ;  /* 0x0000002f00457308 */ /* 0x0004620000002400 */
[--C-:B------:R-:W-:Y:S01]  /*1db90*/  LOP3.LUT R83, R83, 0x60, R88.reuse, 0xfe, !PT ;  /* 0x0000006053537812 */ /* 0x100fe200078efe58 */
[----:B------:R-:W-:Y:S01]  /*1dba0*/  FMUL.FTZ R43, R43, UR5 ;  /* 0x000000052b2b7c20 */ /* 0x000fe20008410000 */
[--C-:B------:R-:W-:Y:S01]  /*1dbb0*/  LOP3.LUT R79, R79, 0x68, R88.reuse, 0xfe, !PT ;  /* 0x000000684f4f7812 */ /* 0x100fe200078efe58 */
[----:B------:R-:W-:Y:S01]  /*1dbc0*/  FMUL.FTZ R37, R37, UR5 ;  /* 0x0000000525257c20 */ /* 0x000fe20008410000 */
[--C-:B------:R-:W-:Y:S01]  /*1dbd0*/  LOP3.LUT R74, R74, 0x70, R88.reuse, 0xfe, !PT ;  /* 0x000000704a4a7812 */ /* 0x100fe200078efe58 */
[----:B------:R-:W-:Y:S01]  /*1dbe0*/  FMUL.FTZ R35, R35, UR5 ;  /* 0x0000000523237c20 */ /* 0x000fe20008410000 */
[--C-:B------:R-:W-:Y:S01]  /*1dbf0*/  LOP3.LUT R72, R72, 0x78, R88.reuse, 0xfe, !PT ;  /* 0x0000007848487812 */ /* 0x100fe200078efe58 */
[----:B------:R-:W1:Y:S01]  /*1dc00*/  MUFU.TANH R71, R71 ;  /* 0x0000004700477308 */ /* 0x000e620000002400 */
[--C-:B------:R-:W-:Y:S01]  /*1dc10*/  LOP3.LUT R70, R70, 0x80, R88.reuse, 0xfe, !PT ;  /* 0x0000008046467812 */ /* 0x100fe200078efe58 */
[----:B------:R-:W-:Y:S01]  /*1dc20*/  FMUL.FTZ R17, R17, UR5 ;  /* 0x0000000511117c20 */ /* 0x000fe20008410000 */
[--C-:B------:R-:W-:Y:S01]  /*1dc30*/  LOP3.LUT R68, R68, 0x88, R88.reuse, 0xfe, !PT ;  /* 0x0000008844447812 */ /* 0x100fe200078efe58 */
[C---:B------:R-:W-:Y:S01]  /*1dc40*/  VIADD R10, R99.reuse, 0xe9 ;  /* 0x000000e9630a7836 */ /* 0x040fe20000000000 */
[--C-:B------:R-:W-:Y:S01]  /*1dc50*/  LOP3.LUT R62, R62, 0x90, R88.reuse, 0xfe, !PT ;  /* 0x000000903e3e7812 */ /* 0x100fe200078efe58 */
[----:B------:R-:W-:Y:S01]  /*1dc60*/  VIADD R28, R99, 0xf9 ;  /* 0x000000f9631c7836 */ /* 0x000fe20000000000 */
[--C-:B------:R-:W-:Y:S01]  /*1dc70*/  LOP3.LUT R61, R61, 0x98, R88.reuse, 0xfe, !PT ;  /* 0x000000983d3d7812 */ /* 0x100fe200078efe58 */
[----:B------:R-:W-:Y:S01]  /*1dc80*/  MUFU.TANH R91, R84 ;  /* 0x00000054005b7308 */ /* 0x000fe20000002400 */
[--C-:B------:R-:W-:Y:S01]  /*1dc90*/  LOP3.LUT R55, R55, 0xa0, R88.reuse, 0xfe, !PT ;  /* 0x000000a037377812 */ /* 0x100fe200078efe58 */
[----:B------:R-:W-:Y:S01]  /*1dca0*/  FMUL.FTZ R29, R64, UR5 ;  /* 0x00000005401d7c20 */ /* 0x000fe20008410000 */
[--C-:B------:R-:W-:Y:S01]  /*1dcb0*/  LOP3.LUT R54, R54, 0xa8, R88.reuse, 0xfe, !PT ;  /* 0x000000a836367812 */ /* 0x100fe200078efe58 */
[----:B------:R-:W-:Y:S01]  /*1dcc0*/  FMUL.FTZ R4, R4, UR5 ;  /* 0x0000000504047c20 */ /* 0x000fe20008410000 */
[--C-:B------:R-:W-:Y:S01]  /*1dcd0*/  LOP3.LUT R53, R53, 0xb0, R88.reuse, 0xfe, !PT ;  /* 0x000000b035357812 */ /* 0x100fe200078efe58 */
[----:B------:R-:W-:Y:S01]  /*1dce0*/  FMUL.FTZ R24, R24, UR5 ;  /* 0x0000000518187c20 */ /* 0x000fe20008410000 */
        /* <DEDUP_REMOVED lines=13> */
[----:B--2---:R-:W-:Y:S01]  /*1ddc0*/  FMUL.FTZ R47, R50, UR5 ;  /* 0x00000005322f7c20 */ /* 0x004fe20008410000 */
[----:B------:R-:W-:Y:S01]  /*1ddd0*/  LOP3.LUT R5, R5, 0xf8, R88, 0xfe, !PT ;  /* 0x000000f805057812 */ /* 0x000fe200078efe58 */
[----:B------:R-:W-:Y:S01]  /*1dde0*/  FMUL.FTZ R44, R44, UR5 ;  /* 0x000000052c2c7c20 */ /* 0x000fe20008410000 */
[-C--:B------:R-:W-:Y:S01]  /*1ddf0*/  ISETP.GE.AND P6, PT, R23, R181.reuse, PT ;  /* 0x000000b51700720c */ /* 0x080fe20003fc6270 */
[----:B------:R2:W1:Y:S01]  /*1de00*/  MUFU.TANH R88, R41 ;  /* 0x0000002900587308 */ /* 0x0004620000002400 */
[----:B------:R-:W-:Y:S01]  /*1de10*/  FSEL R73, R73, -INF , !P2 ;  /* 0xff80000049497808 */ /* 0x000fe20005000000 */
[----:B------:R-:W-:Y:S01]  /*1de20*/  FMUL.FTZ R40, R40, UR5 ;  /* 0x0000000528287c20 */ /* 0x000fe20008410000 */
[----:B------:R-:W-:Y:S01]  /*1de30*/  FSEL R59, R59, -INF , !P6 ;  /* 0xff8000003b3b7808 */ /* 0x000fe20007000000 */
[----:B------:R-:W-:Y:S01]  /*1de40*/  FMUL.FTZ R46, R46, UR5 ;  /* 0x000000052e2e7c20 */ /* 0x000fe20008410000 */
[----:B-----5:R-:W-:Y:S01]  /*1de50*/  FSEL R92, R92, -INF , !P5 ;  /* 0xff8000005c5c7808 */ /* 0x020fe20006800000 */
[----:B------:R-:W-:Y:S01]  /*1de60*/  FMUL.FTZ R42, R42, UR5 ;  /* 0x000000052a2a7c20 */ /* 0x000fe20008410000 */
[-C--:B------:R-:W-:Y:S01]  /*1de70*/  ISETP.GE.AND P6, PT, R9, R180.reuse, PT ;  /* 0x000000b40900720c */ /* 0x080fe20003fc6270 */
[----:B------:R5:W5:Y:S01]  /*1de80*/  MUFU.TANH R67, R43 ;  /* 0x0000002b00437308 */ /* 0x000b620000002400 */
[CC--:B------:R-:W-:Y:S01]  /*1de90*/  ISETP.GE.AND P2, PT, R8.reuse, R181.reuse, PT ;  /* 0x000000b50800720c */ /* 0x0c0fe20003f46270 */
[----:B------:R-:W-:Y:S01]  /*1dea0*/  VIADD R9, R99, 0xd9 ;  /* 0x000000d963097836 */ /* 0x000fe20000000000 */
[-C--:B------:R-:W-:Y:S01]  /*1deb0*/  ISETP.GE.AND P5, PT, R8, R180.reuse, PT ;  /* 0x000000b40800720c */ /* 0x080fe20003fa6270 */
[----:B------:R-:W-:Y:S01]  /*1dec0*/  FMUL.FTZ R38, R38, UR5 ;  /* 0x0000000526267c20 */ /* 0x000fe20008410000 */
[----:B----4-:R-:W-:Y:S01]  /*1ded0*/  FSEL R75, R75, -INF , !P6 ;  /* 0xff8000004b4b7808 */ /* 0x010fe20007000000 */
[----:B------:R-:W-:Y:S01]  /*1dee0*/  FMUL.FTZ R32, R32, UR5 ;  /* 0x0000000520207c20 */ /* 0x000fe20008410000 */
[----:B---3--:R-:W-:Y:S01]  /*1def0*/  FSEL R94, R94, -INF , !P3 ;  /* 0xff8000005e5e7808 */ /* 0x008fe20005800000 */
[----:B------:R-:W3:Y:S01]  /*1df00*/  MUFU.TANH R86, R37 ;  /* 0x0000002500567308 */ /* 0x000ee20000002400 */
[CC--:B------:R-:W-:Y:S01]  /*1df10*/  ISETP.GE.AND P6, PT, R9.reuse, R181.reuse, PT ;  /* 0x000000b50900720c */ /* 0x0c0fe20003fc6270 */
[----:B--2---:R-:W-:Y:S01]  /*1df20*/  FMUL.FTZ R41, R108, UR5 ;  /* 0x000000056c297c20 */ /* 0x004fe20008410000 */
[-C--:B------:R-:W-:Y:S01]  /*1df30*/  ISETP.GE.AND P3, PT, R9, R180.reuse, PT ;  /* 0x000000b40900720c */ /* 0x080fe20003f66270 */
[----:B------:R-:W-:Y:S01]  /*1df40*/  VIADD R9, R99, 0xf1 ;  /* 0x000000f163097836 */ /* 0x000fe20000000000 */
[----:B-1----:R-:W-:Y:S01]  /*1df50*/  FSEL R90, R90, -INF , !P6 ;  /* 0xff8000005a5a7808 */ /* 0x002fe20007000000 */
[----:B------:R-:W-:Y:S01]  /*1df60*/  FMUL.FTZ R34, R34, UR5 ;  /* 0x0000000522227c20 */ /* 0x000fe20008410000 */
[----:B------:R-:W-:Y:S01]  /*1df70*/  FSEL R69, R69, -INF , !P3 ;  /* 0xff80000045457808 */ /* 0x000fe20005800000 */
[----:B------:R1:W2:Y:S01]  /*1df80*/  MUFU.TANH R8, R35 ;  /* 0x0000002300087308 */ /* 0x0002a20000002400 */
[-C--:B------:R-:W-:Y:S01]  /*1df90*/  ISETP.GE.AND P6, PT, R10, R180.reuse, PT ;  /* 0x000000b40a00720c */ /* 0x080fe20003fc6270 */
[----:B-----5:R-:W-:Y:S01]  /*1dfa0*/  FMUL.FTZ R43, R110, UR5 ;  /* 0x000000056e2b7c20 */ /* 0x020fe20008410000 */
[----:B------:R-:W-:Y:S01]  /*1dfb0*/  ISETP.GE.AND P3, PT, R9, R181, PT ;  /* 0x000000b50900720c */ /* 0x000fe20003f66270 */
[----:B------:R-:W-:Y:S01]  /*1dfc0*/  FMUL.FTZ R16, R16, UR5 ;  /* 0x0000000510107c20 */ /* 0x000fe20008410000 */
[----:B------:R-:W-:Y:S01]  /*1dfd0*/  FSEL R11, R184, -INF , !P0 ;  /* 0xff800000b80b7808 */ /* 0x000fe20004000000 */
[----:B------:R-:W-:Y:S01]  /*1dfe0*/  FMUL.FTZ R18, R18, UR5 ;  /* 0x0000000512127c20 */ /* 0x000fe20008410000 */
[----:B------:R-:W-:Y:S01]  /*1dff0*/  FSEL R71, R71, -INF , !P1 ;  /* 0xff80000047477808 */ /* 0x000fe20004800000 */
[----:B------:R-:W4:Y:S01]  /*1e000*/  MUFU.TANH R82, R17 ;  /* 0x0000001100527308 */ /* 0x000f220000002400 */
[----:B------:R-:W-:Y:S01]  /*1e010*/  FSEL R88, R88, -INF , !P2 ;  /* 0xff80000058587808 */ /* 0x000fe20005000000 */
[----:B------:R-:W-:Y:S01]  /*1e020*/  FMUL.FTZ R19, R19, UR5 ;  /* 0x0000000513137c20 */ /* 0x000fe20008410000 */
[----:B------:R-:W-:Y:S01]  /*1e030*/  ISETP.GE.AND P0, PT, R217, R180, PT ;  /* 0x000000b4d900720c */ /* 0x000fe20003f06270 */
[----:B------:R-:W-:-:S04]  /*1e040*/  DEPBAR.LE SB0, 0x0 ;  /* 0x000080000000791a */ /* 0x000fc80000000000 */
[-C--:B------:R-:W-:Y:S01]  /*1e050*/  ISETP.GE.AND P1, PT, R10, R181.reuse, PT ;  /* 0x000000b50a00720c */ /* 0x080fe20003f26270 */
[----:B------:R-:W5:Y:S01]  /*1e060*/  MUFU.TANH R81, R81 ;  /* 0x0000005100517308 */ /* 0x000f620000002400 */
[-C--:B------:R-:W-:Y:S01]  /*1e070*/  ISETP.GE.AND P2, PT, R9, R180.reuse, PT ;  /* 0x000000b40900720c */ /* 0x080fe20003f46270 */
[----:B-1----:R-:W-:Y:S01]  /*1e080*/  FMUL.FTZ R35, R6, UR5 ;  /* 0x0000000506237c20 */ /* 0x002fe20008410000 */
[----:B------:R-:W-:Y:S02]  /*1e090*/  FSEL R65, R65, -INF , !P6 ;  /* 0xff80000041417808 */ /* 0x000fe40007000000 */
[----:B------:R-:W-:Y:S02]  /*1e0a0*/  FSEL R84, R84, -INF , !P3 ;  /* 0xff80000054547808 */ /* 0x000fe40005800000 */
[C---:B------:R-:W-:Y:S01]  /*1e0b0*/  ISETP.GE.AND P6, PT, R63.reuse, R181, PT ;  /* 0x000000b53f00720c */ /* 0x040fe20003fc6270 */
[----:B------:R-:W-:Y:S01]  /*1e0c0*/  MUFU.TANH R113, R113 ;  /* 0x0000007100717308 */ /* 0x000fe20000002400 */
[----:B------:R-:W-:-:S02]  /*1e0d0*/  ISETP.GE.AND P3, PT, R63, R180, PT ;  /* 0x000000b43f00720c */ /* 0x000fc40003f66270 */
[----:B------:R-:W-:Y:S02]  /*1e0e0*/  FSEL R131, R189, -INF , !P0 ;  /* 0xff800000bd837808 */ /* 0x000fe40004000000 */
[----:B------:R-:W-:Y:S02]  /*1e0f0*/  FSEL R67, R67, -INF , !P5 ;  /* 0xff80000043437808 */ /* 0x000fe40006800000 */
[----:B---3--:R-:W-:Y:S01]  /*1e100*/  FSEL R86, R86, -INF , !P1 ;  /* 0xff80000056567808 */ /* 0x008fe20004800000 */
[----:B------:R-:W1:Y:S01]  /*1e110*/  MUFU.TANH R114, R114 ;  /* 0x0000007200727308 */ /* 0x000e620000002400 */
[----:B--2---:R-:W-:Y:S02]  /*1e120*/  FSEL R63, R8, -INF , !P2 ;  /* 0xff800000083f7808 */ /* 0x004fe40005000000 */
[-C--:B------:R-:W-:Y:S02]  /*1e130*/  ISETP.GE.AND P0, PT, R120, R181.reuse, PT ;  /* 0x000000b57800720c */ /* 0x080fe40003f06270 */
[----:B------:R-:W-:-:S02]  /*1e140*/  ISETP.GE.AND P5, PT, R99, R181, PT ;  /* 0x000000b56300720c */ /* 0x000fc40003fa6270 */
[----:B------:R-:W-:Y:S01]  /*1e150*/  ISETP.GE.AND P1, PT, R99, R180, PT ;  /* 0x000000b46300720c */ /* 0x000fe20003f26270 */
[----:B------:R-:W2:Y:S01]  /*1e160*/  MUFU.TANH R29, R29 ;  /* 0x0000001d001d7308 */ /* 0x000ea20000002400 */
[-C--:B------:R-:W-:Y:S02]  /*1e170*/  ISETP.GE.AND P2, PT, R28, R181.reuse, PT ;  /* 0x000000b51c00720c */ /* 0x080fe40003f46270 */
[----:B------:R-:W-:Y:S02]  /*1e180*/  FSEL R33, R177, -INF , !P3 ;  /* 0xff800000b1217808 */ /* 0x000fe40005800000 */
[----:B------:R-:W-:Y:S02]  /*1e190*/  ISETP.GE.AND P3, PT, R214, R181, PT ;  /* 0x000000b5d600720c */ /* 0x000fe40003f66270 */
[----:B------:R-:W-:Y:S01]  /*1e1a0*/  FSEL R49, R116, -INF , !P0 ;  /* 0xff80000074317808 */ /* 0x000fe20004000000 */
[----:B------:R-:W-:Y:S01]  /*1e1b0*/  MUFU.TANH R104, R104 ;  /* 0x0000006800687308 */ /* 0x000fe20000002400 */
[----:B------:R-:W-:-:S02]  /*1e1c0*/  FSEL R9, R165, -INF , !P5 ;  /* 0xff800000a5097808 */ /* 0x000fc40006800000 */
[----:B----4-:R-:W-:Y:S02]  /*1e1d0*/  FSEL R82, R82, -INF , !P2 ;  /* 0xff80000052527808 */ /* 0x010fe40005000000 */
[----:B------:R-:W-:Y:S02]  /*1e1e0*/  FSEL R8, R185, -INF , !P1 ;  /* 0xff800000b9087808 */ /* 0x000fe40004800000 */
[-C--:B------:R-:W-:Y:S01]  /*1e1f0*/  ISETP.GE.AND P0, PT, R87, R180.reuse, PT ;  /* 0x000000b45700720c */ /* 0x080fe20003f06270 */
[----:B------:R-:W3:Y:S01]  /*1e200*/  MUFU.TANH R105, R105 ;  /* 0x0000006900697308 */ /* 0x000ee20000002400 */
[CC--:B------:R-:W-:Y:S02]  /*1e210*/  ISETP.GE.AND P5, PT, R218.reuse, R181.reuse, PT ;  /* 0x000000b5da00720c */ /* 0x0c0fe40003fa6270 */
[----:B------:R-:W-:Y:S02]  /*1e220*/  ISETP.GE.AND P2, PT, R218, R180, PT ;  /* 0x000000b4da00720c */ /* 0x000fe40003f46270 */
[----:B------:R-:W-:-:S02]  /*1e230*/  ISETP.GE.AND P1, PT, R217, R181, PT ;  /* 0x000000b5d900720c */ /* 0x000fc40003f26270 */
[----:B------:R-:W-:Y:S01]  /*1e240*/  FSEL R23, R182, -INF , !P6 ;  /* 0xff800000b6177808 */ /* 0x000fe20007000000 */
[----:B------:R-:W4:Y:S01]  /*1e250*/  MUFU.TANH R100, R100 ;  /* 0x0000006400647308 */ /* 0x000f220000002400 */
[----:B------:R-:W-:Y:S02]  /*1e260*/  FSEL R17, R192, -INF , !P3 ;  /* 0xff800000c0117808 */ /* 0x000fe40005800000 */
[----:B------:R-:W-:Y:S02]  /*1e270*/  ISETP.GE.AND P6, PT, R215, R180, PT ;  /* 0x000000b4d700720c */ /* 0x000fe40003fc6270 */
[----:B------:R-:W-:Y:S02]  /*1e280*/  FSEL R192, R115, -INF , !P0 ;  /* 0xff80000073c07808 */ /* 0x000fe40004000000 */
[----:B------:R-:W-:Y:S01]  /*1e290*/  FSEL R6, R183, -INF , !P4 ;  /* 0xff800000b7067808 */ /* 0x000fe20006000000 */
[----:B------:R-:W4:Y:S01]  /*1e2a0*/  MUFU.TANH R101, R101 ;  /* 0x0000006500657308 */ /* 0x000f220000002400 */
[----:B------:R-:W-:-:S02]  /*1e2b0*/  FSEL R22, R186, -INF , !P5 ;  /* 0xff800000ba167808 */ /* 0x000fc40006800000 */
[----:B------:R-:W-:Y:S02]  /*1e2c0*/  FSEL R37, R187, -INF , !P2 ;  /* 0xff800000bb257808 */ /* 0x000fe40005000000 */
[----:B------:R-:W-:Y:S02]  /*1e2d0*/  FSEL R10, R188, -INF , !P1 ;  /* 0xff800000bc0a7808 */ /* 0x000fe40004800000 */
[-C--:B------:R-:W-:Y:S01]  /*1e2e0*/  ISETP.GE.AND P0, PT, R72, R181.reuse, PT ;  /* 0x000000b54800720c */ /* 0x080fe20003f06270 */
[----:B------:R-:W4:Y:S01]  /*1e2f0*/  MUFU.TANH R97, R97 ;  /* 0x0000006100617308 */ /* 0x000f220000002400 */
[-C--:B------:R-:W-:Y:S02]  /*1e300*/  ISETP.GE.AND P4, PT, R215, R181.reuse, PT ;  /* 0x000000b5d700720c */ /* 0x080fe40003f86270 */
[----:B------:R-:W-:Y:S02]  /*1e310*/  ISETP.GE.AND P5, PT, R214, R180, PT ;  /* 0x000000b4d600720c */ /* 0x000fe40003fa6270 */
[----:B------:R-:W-:-:S02]  /*1e320*/  ISETP.GE.AND P2, PT, R169, R181, PT ;  /* 0x000000b5a900720c */ /* 0x000fc40003f46270 */
[-C--:B------:R-:W-:Y:S01]  /*1e330*/  ISETP.GE.AND P1, PT, R169, R180.reuse, PT ;  /* 0x000000b4a900720c */ /* 0x080fe20003f26270 */
[----:B------:R-:W4:Y:S01]  /*1e340*/  MUFU.TANH R43, R43 ;  /* 0x0000002b002b7308 */ /* 0x000f220000002400 */
[----:B------:R-:W-:Y:S02]  /*1e350*/  FSEL R226, R191, -INF , !P6 ;  /* 0xff800000bfe27808 */ /* 0x000fe40007000000 */
[----:B------:R-:W-:Y:S02]  /*1e360*/  FSEL R191, R98, -INF , !P0 ;  /* 0xff80000062bf7808 */ /* 0x000fe40004000000 */
[----:B------:R-:W-:Y:S02]  /*1e370*/  FSEL R224, R173, -INF , !P5 ;  /* 0xff800000ade07808 */ /* 0x000fe40006800000 */
[----:B------:R-:W-:Y:S01]  /*1e380*/  FSEL R221, R198, -INF , !P1 ;  /* 0xff800000c6dd7808 */ /* 0x000fe20004800000 */
[----:B------:R-:W4:Y:S01]  /*1e390*/  MUFU.TANH R93, R93 ;  /* 0x0000005d005d7308 */ /* 0x000f220000002400 */
[----:B------:R-:W-:-:S02]  /*1e3a0*/  ISETP.GE.AND P0, PT, R62, R180, PT ;  /* 0x000000b43e00720c */ /* 0x000fc40003f06270 */
[CC--:B------:R-:W-:Y:S02]  /*1e3b0*/  ISETP.GE.AND P6, PT, R109.reuse, R181.reuse, PT ;  /* 0x000000b56d00720c */ /* 0x0c0fe40003fc6270 */
[----:B------:R-:W-:Y:S02]  /*1e3c0*/  ISETP.GE.AND P3, PT, R109, R180, PT ;  /* 0x000000b46d00720c */ /* 0x000fe40003f66270 */
[-C--:B------:R-:W-:Y:S01]  /*1e3d0*/  ISETP.GE.AND P5, PT, R106, R181.reuse, PT ;  /* 0x000000b56a00720c */ /* 0x080fe20003fa6270 */
[----:B------:R-:W4:Y:S01]  /*1e3e0*/  MUFU.TANH R89, R89 ;  /* 0x0000005900597308 */ /* 0x000f220000002400 */
[----:B------:R-:W-:Y:S02]  /*1e3f0*/  ISETP.GE.AND P1, PT, R87, R181, PT ;  /* 0x000000b55700720c */ /* 0x000fe40003f26270 */
[----:B-----5:R-:W-:Y:S02]  /*1e400*/  FSEL R169, R81, -INF , !P0 ;  /* 0xff80000051a97808 */ /* 0x020fe40004000000 */
[----:B------:R-:W-:-:S02]  /*1e410*/  FSEL R130, R118, -INF , !P6 ;  /* 0xff80000076827808 */ /* 0x000fc40007000000 */
[----:B------:R-:W-:Y:S01]  /*1e420*/  FSEL R215, R119, -INF , !P3 ;  /* 0xff80000077d77808 */ /* 0x000fe20005800000 */
[----:B------:R-:W5:Y:S01]  /*1e430*/  MUFU.TANH R85, R85 ;  /* 0x0000005500557308 */ /* 0x000f620000002400 */
[----:B------:R-:W-:Y:S02]  /*1e440*/  FSEL R225, R112, -INF , !P5 ;  /* 0xff80000070e17808 */ /* 0x000fe40006800000 */
[----:B-1----:R-:W-:Y:S02]  /*1e450*/  FSEL R219, R114, -INF , !P1 ;  /* 0xff80000072db7808 */ /* 0x002fe40004800000 */
[-C--:B------:R-:W-:Y:S02]  /*1e460*/  ISETP.GE.AND P0, PT, R53, R181.reuse, PT ;  /* 0x000000b53500720c */ /* 0x080fe40003f06270 */
[----:B------:R-:W-:Y:S01]  /*1e470*/  ISETP.GE.AND P6, PT, R83, R180, PT ;  /* 0x000000b45300720c */ /* 0x000fe20003fc6270 */
[----:B------:R-:W1:Y:S01]  /*1e480*/  MUFU.TANH R80, R80 ;  /* 0x0000005000507308 */ /* 0x000e620000002400 */
[----:B------:R-:W-:-:S02]  /*1e490*/  ISETP.GE.AND P3, PT, R79, R181, PT ;  /* 0x000000b54f00720c */ /* 0x000fc40003f66270 */
[-C--:B------:R-:W-:Y:S02]  /*1e4a0*/  ISETP.GE.AND P5, PT, R79, R180.reuse, PT ;  /* 0x000000b44f00720c */ /* 0x080fe40003fa6270 */
[----:B------:R-:W-:Y:S02]  /*1e4b0*/  ISETP.GE.AND P1, PT, R74, R180, PT ;  /* 0x000000b44a00720c */ /* 0x000fe40003f26270 */
[----:B--2---:R-:W-:Y:S01]  /*1e4c0*/  FSEL R99, R29, -INF , !P0 ;  /* 0xff8000001d637808 */ /* 0x004fe20004000000 */
[----:B------:R2:W-:Y:S01]  /*1e4d0*/  MUFU.TANH R31, R4 ;  /* 0x00000004001f7308 */ /* 0x0005e20000002400 */
[----:B---3--:R-:W-:Y:S02]  /*1e4e0*/  FSEL R187, R105, -INF , !P6 ;  /* 0xff80000069bb7808 */ /* 0x008fe40007000000 */
[----:B----4-:R-:W-:Y:S02]  /*1e4f0*/  FSEL R214, R100, -INF , !P3 ;  /* 0xff80000064d67808 */ /* 0x010fe40005800000 */
[----:B------:R-:W-:-:S02]  /*1e500*/  FSEL R188, R101, -INF , !P5 ;  /* 0xff80000065bc7808 */ /* 0x000fc40006800000 */
[----:B------:R-:W-:Y:S01]  /*1e510*/  FSEL R186, R97, -INF , !P1 ;  /* 0xff80000061ba7808 */ /* 0x000fe20004800000 */
[----:B------:R3:W-:Y:S01]  /*1e520*/  MUFU.TANH R39, R24 ;  /* 0x0000001800277308 */ /* 0x0007e20000002400 */
[-C--:B------:R-:W-:Y:S02]  /*1e530*/  ISETP.GE.AND P0, PT, R27, R180.reuse, PT ;  /* 0x000000b41b00720c */ /* 0x080fe40003f06270 */
[CC--:B------:R-:W-:Y:S02]  /*1e540*/  ISETP.GE.AND P6, PT, R70.reuse, R181.reuse, PT ;  /* 0x000000b54600720c */ /* 0x0c0fe40003fc6270 */
[----:B------:R-:W-:Y:S02]  /*1e550*/  ISETP.GE.AND P3, PT, R70, R180, PT ;  /* 0x000000b44600720c */ /* 0x000fe40003f66270 */
[----:B------:R-:W-:Y:S01]  /*1e560*/  ISETP.GE.AND P5, PT, R68, R181, PT ;  /* 0x000000b54400720c */ /* 0x000fe20003fa6270 */
[----:B------:R-:W4:Y:S01]  /*1e570*/  MUFU.TANH R87, R36 ;  /* 0x0000002400577308 */ /* 0x000f220000002400 */
[----:B--2---:R-:W-:-:S02]  /*1e580*/  FSEL R4, R190, -INF , !P4 ;  /* 0xff800000be047808 */ /* 0x004fc40006000000 */
[-C--:B------:R-:W-:Y:S02]  /*1e590*/  ISETP.GE.AND P4, PT, R120, R180.reuse, PT ;  /* 0x000000b47800720c */ /* 0x080fe40003f86270 */
[-C--:B------:R-:W-:Y:S02]  /*1e5a0*/  ISETP.GE.AND P1, PT, R62, R181.reuse, PT ;  /* 0x000000b53e00720c */ /* 0x080fe40003f26270 */
[----:B------:R-:W-:Y:S01]  /*1e5b0*/  FSEL R217, R117, -INF , !P4 ;  /* 0xff80000075d97808 */ /* 0x000fe20006000000 */
[----:B------:R-:W2:Y:S01]  /*1e5c0*/  MUFU.TANH R76, R76 ;  /* 0x0000004c004c7308 */ /* 0x000ea20000002400 */
[----:B---3--:R-:W-:Y:S02]  /*1e5d0*/  FSEL R24, R195, -INF , !P2 ;  /* 0xff800000c3187808 */ /* 0x008fe40005000000 */
[----:B------:R-:W-:Y:S02]  /*1e5e0*/  ISETP.GE.AND P2, PT, R106, R180, PT ;  /* 0x000000b46a00720c */ /* 0x000fe40003f46270 */
[----:B------:R-:W-:-:S02]  /*1e5f0*/  ISETP.GE.AND P4, PT, R83, R181, PT ;  /* 0x000000b55300720c */ /* 0x000fc40003f86270 */
[----:B------:R-:W-:Y:S01]  /*1e600*/  FSEL R195, R113, -INF , !P2 ;  /* 0xff80000071c37808 */ /* 0x000fe20005000000 */
[----:B------:R-:W3:Y:S01]  /*1e610*/  MUFU.TANH R78, R78 ;  /* 0x0000004e004e7308 */ /* 0x000ee20000002400 */
[----:B------:R-:W-:Y:S02]  /*1e620*/  ISETP.GE.AND P2, PT, R74, R181, PT ;  /* 0x000000b54a00720c */ /* 0x000fe40003f46270 */
[----:B------:R-:W-:Y:S02]  /*1e630*/  FSEL R218, R104, -INF , !P4 ;  /* 0xff80000068da7808 */ /* 0x000fe40006000000 */
[----:B------:R-:W-:Y:S02]  /*1e640*/  FSEL R198, R102, -INF , !P2 ;  /* 0xff80000066c67808 */ /* 0x000fe40005000000 */
[-C--:B------:R-:W-:Y:S01]  /*1e650*/  ISETP.GE.AND P4, PT, R72, R180.reuse, PT ;  /* 0x000000b44800720c */ /* 0x080fe20003f86270 */
[----:B------:R-:W3:Y:S01]  /*1e660*/  MUFU.TANH R20, R20 ;  /* 0x0000001400147308 */ /* 0x000ee20000002400 */
[----:B------:R-:W-:-:S02]  /*1e670*/  ISETP.GE.AND P2, PT, R68, R180, PT ;  /* 0x000000b44400720c */ /* 0x000fc40003f46270 */
[----:B------:R-:W-:Y:S02]  /*1e680*/  FSEL R74, R43, -INF , !P0 ;  /* 0xff8000002b4a7808 */ /* 0x000fe40004000000 */
[----:B------:R-:W-:Y:S02]  /*1e690*/  FSEL R185, R93, -INF , !P4 ;  /* 0xff8000005db97808 */ /* 0x000fe40006000000 */
[----:B------:R-:W-:Y:S01]  /*1e6a0*/  FSEL R190, R95, -INF , !P6 ;  /* 0xff8000005fbe7808 */ /* 0x000fe20007000000 */
[----:B------:R-:W3:Y:S01]  /*1e6b0*/  MUFU.TANH R21, R21 ;  /* 0x0000001500157308 */ /* 0x000ee20000002400 */
[----:B------:R-:W-:Y:S02]  /*1e6c0*/  FSEL R182, R89, -INF , !P3 ;  /* 0xff80000059b67808 */ /* 0x000fe40005800000 */
[----:B------:R-:W-:Y:S02]  /*1e6d0*/  FSEL R189, R91, -INF , !P5 ;  /* 0xff8000005bbd7808 */ /* 0x000fe40006800000 */
[----:B-----5:R-:W-:-:S02]  /*1e6e0*/  FSEL R177, R85, -INF , !P2 ;  /* 0xff80000055b17808 */ /* 0x020fc40005000000 */
[----:B-1----:R-:W-:Y:S01]  /*1e6f0*/  FSEL R184, R80, -INF , !P1 ;  /* 0xff80000050b87808 */ /* 0x002fe20004800000 */
[----:B------:R-:W1:Y:S01]  /*1e700*/  MUFU.TANH R12, R12 ;  /* 0x0000000c000c7308 */ /* 0x000e620000002400 */
[-C--:B------:R-:W-:Y:S02]  /*1e710*/  ISETP.GE.AND P0, PT, R13, R181.reuse, PT ;  /* 0x000000b50d00720c */ /* 0x080fe40003f06270 */
[CC--:B------:R-:W-:Y:S02]  /*1e720*/  ISETP.GE.AND P4, PT, R61.reuse, R181.reuse, PT ;  /* 0x000000b53d00720c */ /* 0x0c0fe40003f86270 */
[-C--:B------:R-:W-:Y:S02]  /*1e730*/  ISETP.GE.AND P6, PT, R61, R180.reuse, PT ;  /* 0x000000b43d00720c */ /* 0x080fe40003fc6270 */
[C---:B------:R-:W-:Y:S01]  /*1e740*/  ISETP.GE.AND P3, PT, R55.reuse, R181, PT ;  /* 0x000000b53700720c */ /* 0x040fe20003f66270 */
[----:B------:R-:W5:Y:S01]  /*1e750*/  MUFU.TANH R30, R30 ;  /* 0x0000001e001e7308 */ /* 0x000f620000002400 */
[----:B------:R-:W-:-:S02]  /*1e760*/  ISETP.GE.AND P5, PT, R55, R180, PT ;  /* 0x000000b43700720c */ /* 0x000fc40003fa6270 */
[C---:B------:R-:W-:Y:S02]  /*1e770*/  ISETP.GE.AND P2, PT, R54.reuse, R181, PT ;  /* 0x000000b53600720c */ /* 0x040fe40003f46270 */
[----:B------:R-:W-:Y:S02]  /*1e780*/  ISETP.GE.AND P1, PT, R54, R180, PT ;  /* 0x000000b43600720c */ /* 0x000fe40003f26270 */
[----:B----4-:R-:W-:Y:S01]  /*1e790*/  FSEL R87, R87, -INF , !P0 ;  /* 0xff80000057577808 */ /* 0x010fe20004000000 */
[----:B------:R-:W4:Y:S01]  /*1e7a0*/  MUFU.TANH R35, R35 ;  /* 0x0000002300237308 */ /* 0x000f220000002400 */
[----:B--2---:R-:W-:Y:S02]  /*1e7b0*/  FSEL R183, R76, -INF , !P4 ;  /* 0xff8000004cb77808 */ /* 0x004fe40006000000 */
[----:B---3--:R-:W-:Y:S02]  /*1e7c0*/  FSEL R165, R78, -INF , !P6 ;  /* 0xff8000004ea57808 */ /* 0x008fe40007000000 */
[----:B------:R-:W-:-:S02]  /*1e7d0*/  FSEL R173, R20, -INF , !P3 ;  /* 0xff80000014ad7808 */ /* 0x000fc40005800000 */
[----:B------:R-:W-:Y:S01]  /*1e7e0*/  FSEL R81, R21, -INF , !P5 ;  /* 0xff80000015517808 */ /* 0x000fe20006800000 */
[----:B------:R-:W2:Y:S01]  /*1e7f0*/  MUFU.TANH R26, R26 ;  /* 0x0000001a001a7308 */ /* 0x000ea20000002400 */
[----:B------:R-:W-:Y:S02]  /*1e800*/  FSEL R170, R170, -INF , !P2 ;  /* 0xff800000aaaa7808 */ /* 0x000fe40005000000 */
[----:B-1----:R-:W-:Y:S02]  /*1e810*/  FSEL R80, R12, -INF , !P1 ;  /* 0xff8000000c507808 */ /* 0x002fe40004800000 */
[----:B------:R-:W-:Y:S02]  /*1e820*/  PLOP3.LUT P0, PT, PT, PT, UP0, 0x80, 0x0 ;  /* 0x000000000000781c */ /* 0x000fe40003f0f008 */
[----:B------:R-:W-:Y:S01]  /*1e830*/  ISETP.GE.AND P4, PT, R53, R180, PT ;  /* 0x000000b43500720c */ /* 0x000fe20003f86270 */
[----:B------:R-:W1:Y:S01]  /*1e840*/  MUFU.TANH R41, R41 ;  /* 0x0000002900297308 */ /* 0x000e620000002400 */
[----:B------:R-:W-:-:S02]  /*1e850*/  ISETP.GE.AND P6, PT, R52, R181, PT ;  /* 0x000000b53400720c */ /* 0x000fc40003fc6270 */
[-C--:B------:R-:W-:Y:S02]  /*1e860*/  ISETP.GE.AND P3, PT, R52, R180.reuse, PT ;  /* 0x000000b43400720c */ /* 0x080fe40003f66270 */
[CC--:B------:R-:W-:Y:S02]  /*1e870*/  ISETP.GE.AND P5, PT, R51.reuse, R181.reuse, PT ;  /* 0x000000b53300720c */ /* 0x0c0fe40003fa6270 */
[----:B------:R-:W-:Y:S01]  /*1e880*/  ISETP.GE.AND P2, PT, R51, R180, PT ;  /* 0x000000b43300720c */ /* 0x000fe20003f46270 */
[----:B------:R-:W3:Y:S01]  /*1e890*/  MUFU.TANH R45, R45 ;  /* 0x0000002d002d7308 */ /* 0x000ee20000002400 */
[----:B------:R-:W-:Y:S02]  /*1e8a0*/  ISETP.GE.AND P1, PT, R27, R181, PT ;  /* 0x000000b51b00720c */ /* 0x000fe40003f26270 */
[----:B-----5:R-:W-:Y:S02]  /*1e8b0*/  FSEL R79, R30, -INF , !P4 ;  /* 0xff8000001e4f7808 */ /* 0x020fe40006000000 */
[----:B------:R-:W-:-:S02]  /*1e8c0*/  FSEL R98, R31, -INF , !P6 ;  /* 0xff8000001f627808 */ /* 0x000fc40007000000 */
[----:B----4-:R-:W-:Y:S01]  /*1e8d0*/  FSEL R78, R35, -INF , !P3 ;  /* 0xff800000234e7808 */ /* 0x010fe20005800000 */
[----:B------:R-:W4:Y:S01]  /*1e8e0*/  MUFU.TANH R47, R47 ;  /* 0x0000002f002f7308 */ /* 0x000f220000002400 */
[----:B------:R-:W-:Y:S02]  /*1e8f0*/  FSEL R97, R39, -INF , !P5 ;  /* 0xff80000027617808 */ /* 0x000fe40006800000 */
[----:B--2---:R-:W-:Y:S02]  /*1e900*/  FSEL R76, R26, -INF , !P2 ;  /* 0xff8000001a4c7808 */ /* 0x004fe40005000000 */
[----:B-1----:R-:W-:Y:S02]  /*1e910*/  FSEL R95, R41, -INF , !P1 ;  /* 0xff800000295f7808 */ /* 0x002fe40004800000 */
[C---:B------:R-:W-:Y:S01]  /*1e920*/  ISETP.GE.AND P4, PT, R25.reuse, R181, PT ;  /* 0x000000b51900720c */ /* 0x040fe20003f86270 */
[----:B------:R-:W1:Y:S01]  /*1e930*/  MUFU.TANH R44, R44 ;  /* 0x0000002c002c7308 */ /* 0x000e620000002400 */
[----:B------:R-:W-:-:S02]  /*1e940*/  ISETP.GE.AND P6, PT, R25, R180, PT ;  /* 0x000000b41900720c */ /* 0x000fc40003fc6270 */
[CC--:B------:R-:W-:Y:S02]  /*1e950*/  ISETP.GE.AND P3, PT, R15.reuse, R181.reuse, PT ;  /* 0x000000b50f00720c */ /* 0x0c0fe40003f66270 */
[-C--:B------:R-:W-:Y:S02]  /*1e960*/  ISETP.GE.AND P5, PT, R15, R180.reuse, PT ;  /* 0x000000b40f00720c */ /* 0x080fe40003fa6270 */
[C---:B------:R-:W-:Y:S01]  /*1e970*/  ISETP.GE.AND P2, PT, R14.reuse, R181, PT ;  /* 0x000000b50e00720c */ /* 0x040fe20003f46270 */
[----:B------:R-:W2:Y:S01]  /*1e980*/  MUFU.TANH R70, R46 ;  /* 0x0000002e00467308 */ /* 0x000ea20000002400 */
[----:B------:R-:W-:Y:S02]  /*1e990*/  ISETP.GE.AND P1, PT, R14, R180, PT ;  /* 0x000000b40e00720c */ /* 0x000fe40003f26270 */
[----:B---3--:R-:W-:Y:S02]  /*1e9a0*/  FSEL R93, R45, -INF , !P4 ;  /* 0xff8000002d5d7808 */ /* 0x008fe40006000000 */
[----:B----4-:R-:W-:-:S02]  /*1e9b0*/  FSEL R72, R47, -INF , !P6 ;  /* 0xff8000002f487808 */ /* 0x010fc40007000000 */
[-C--:B------:R-:W-:Y:S01]  /*1e9c0*/  ISETP.GE.AND P4, PT, R13, R180.reuse, PT ;  /* 0x000000b40d00720c */ /* 0x080fe20003f86270 */
[----:B------:R-:W3:Y:S01]  /*1e9d0*/  MUFU.TANH R40, R40 ;  /* 0x0000002800287308 */ /* 0x000ee20000002400 */
[----:B-1----:R-:W-:Y:S02]  /*1e9e0*/  FSEL R91, R44, -INF , !P3 ;  /* 0xff8000002c5b7808 */ /* 0x002fe40005800000 */
[C---:B------:R-:W-:Y:S02]  /*1e9f0*/  ISETP.GE.AND P6, PT, R7.reuse, R181, PT ;  /* 0x000000b50700720c */ /* 0x040fe40003fc6270 */
[----:B------:R-:W-:-:S03]  /*1ea00*/  ISETP.GE.AND P3, PT, R7, R180, PT ;  /* 0x000000b40700720c */ /* 0x000fc60003f66270 */
[----:B------:R-:W1:Y:S01]  /*1ea10*/  MUFU.TANH R68, R42 ;  /* 0x0000002a00447308 */ /* 0x000e620000002400 */
[----:B--2---:R-:W-:Y:S02]  /*1ea20*/  FSEL R70, R70, -INF , !P5 ;  /* 0xff80000046467808 */ /* 0x004fe40006800000 */
[----:B------:R-:W-:-:S05]  /*1ea30*/  ISETP.GE.AND P5, PT, R5, R181, PT ;  /* 0x000000b50500720c */ /* 0x000fca0003fa6270 */
[----:B------:R-:W2:Y:S01]  /*1ea40*/  MUFU.TANH R66, R38 ;  /* 0x0000002600427308 */ /* 0x000ea20000002400 */
[----:B---3--:R-:W-:Y:S02]  /*1ea50*/  FSEL R89, R40, -INF , !P2 ;  /* 0xff80000028597808 */ /* 0x008fe40005000000 */
[----:B------:R-:W-:-:S05]  /*1ea60*/  ISETP.GE.AND P2, PT, R5, R180, PT ;  /* 0x000000b40500720c */ /* 0x000fca0003f46270 */
[----:B------:R-:W3:Y:S01]  /*1ea70*/  MUFU.TANH R85, R32 ;  /* 0x0000002000557308 */ /* 0x000ee20000002400 */
[----:B-1----:R-:W-:Y:S01]  /*1ea80*/  FSEL R68, R68, -INF , !P1 ;  /* 0xff80000044447808 */ /* 0x002fe20004800000 */
[----:B------:R-:W-:Y:S01]  /*1ea90*/  BAR.SYNC.DEFER_BLOCKING 0x0 ;  /* 0x0000000000007b1d */ /* 0x000fe20000010000 */
[----:B------:R-:W-:-:S05]  /*1eaa0*/  ISETP.GE.AND P1, PT, R28, R180, PT ;  /* 0x000000b41c00720c */ /* 0x000fca0003f26270 */
[----:B------:R-:W1:Y:S01]  /*1eab0*/  MUFU.TANH R64, R34 ;  /* 0x0000002200407308 */ /* 0x000e620000002400 */
[----:B--2---:R-:W-:-:S07]  /*1eac0*/  FSEL R66, R66, -INF , !P4 ;  /* 0xff80000042427808 */ /* 0x004fce0006000000 */
[----:B------:R-:W2:Y:S01]  /*1ead0*/  MUFU.TANH R83, R16 ;  /* 0x0000001000537308 */ /* 0x000ea20000002400 */
[----:B---3--:R-:W-:-:S07]  /*1eae0*/  FSEL R85, R85, -INF , !P6 ;  /* 0xff80000055557808 */ /* 0x008fce0007000000 */
[----:B------:R-:W3:Y:S01]  /*1eaf0*/  MUFU.TANH R62, R18 ;  /* 0x00000012003e7308 */ /* 0x000ee20000002400 */
[----:B-1----:R-:W-:-:S07]  /*1eb00*/  FSEL R64, R64, -INF , !P3 ;  /* 0xff80000040407808 */ /* 0x002fce0005800000 */
[----:B------:R-:W1:Y:S01]  /*1eb10*/  MUFU.TANH R61, R19 ;  /* 0x00000013003d7308 */ /* 0x000e620000002400 */
[----:B--2---:R-:W-:Y:S02]  /*1eb20*/  FSEL R83, R83, -INF , !P5 ;  /* 0xff80000053537808 */ /* 0x004fe40006800000 */
[----:B---3--:R-:W-:Y:S02]  /*1eb30*/  FSEL R62, R62, -INF , !P2 ;  /* 0xff8000003e3e7808 */ /* 0x008fe40005000000 */
[----:B-1----:R-:W-:Y:S01]  /*1eb40*/  FSEL R61, R61, -INF , !P1 ;  /* 0xff8000003d3d7808 */ /* 0x002fe20004800000 */
        /* <DEDUP_REMOVED lines=65> */
.L_x_2912:
[----:B------:R-:W-:Y:S02]  /*1ef60*/  ULDC UR4, c[0x0][0x248] ;  /* 0x0000920000047ab9 */ /* 0x000fe40000000800 */
[----:B------:R-:W-:-:S06]  /*1ef70*/  USHF.L.U32 UR5, UR4, 0x8, URZ ;  /* 0x0000000804057899 */ /* 0x000fcc000800063f */
[----:B------:R-:W-:-:S04]  /*1ef80*/  IADD3 R14, RZ, -UR5, RZ ;  /* 0x80000005ff0e7c10 */ /* 0x000fc8000fffe0ff */
[----:B------:R-:W-:-:S07]  /*1ef90*/  SHF.R.S32.HI R7, RZ, 0x1f, R14 ;  /* 0x0000001fff077819 */ /* 0x000fce000001140e */
.L_x_2913:
        /* <DEDUP_REMOVED lines=57> */
.L_x_2911:
[----:B---3--:R-:W-:Y:S01]  /*1f330*/  FMNMX.FTZ R12, R2, R9, !PT ;  /* 0x00000009020c7209 */ /* 0x008fe20007810000 */
[----:B------:R-:W-:Y:S01]  /*1f340*/  ULDC UR4, c[0x0][0x2ec] ;  /* 0x0000bb0000047ab9 */ /* 0x000fe20000000800 */
[----:B------:R-:W-:Y:S01]  /*1f350*/  FMNMX.FTZ R5, R0, R8, !PT ;  /* 0x0000000800057209 */ /* 0x000fe20007810000 */
[----:B------:R-:W-:Y:S01]  /*1f360*/  LDSM.16.MT88.4 R28, [R235+0xa000] ;  /* 0x00a00000eb1c783b */ /* 0x000fe20000004200 */
[----:B------:R-:W-:Y:S02]  /*1f370*/  FMNMX.FTZ R12, R103, R12, !PT ;  /* 0x0000000c670c7209 */ /* 0x000fe40007810000 */
[----:B------:R-:W-:Y:S01]  /*1f380*/  FMNMX.FTZ R5, R121, R5, !PT ;  /* 0x0000000579057209 */ /* 0x000fe20007810000 */
[----:B------:R-:W-:Y:S01]  /*1f390*/  LDSM.16.MT88.4 R40, [R235+0xa800] ;  /* 0x00a80000eb28783b */ /* 0x000fe20000004200 */
        /* <DEDUP_REMOVED lines=123> */
[----:B------:R-:W-:-:S03]  /*1fb50*/  FMNMX.FTZ R5, R61, R5, !PT ;  /* 0x000000053d057209 */ /* 0x000fc60007810000 */
[----:B------:R-:W1:Y:S04]  /*1fb60*/  SHFL.BFLY PT, R7, R12, 0x2, 0x1f ;  /* 0x0c401f000c077f89 */ /* 0x000e6800000e0000 */
[----:B------:R-:W2:Y:S01]  /*1fb70*/  SHFL.BFLY PT, R114, R5, 0x2, 0x1f ;  /* 0x0c401f0005727f89 */ /* 0x000ea200000e0000 */
[----:B-1----:R-:W-:-:S03]  /*1fb80*/  FMNMX.FTZ R7, R12, R7, !PT ;  /* 0x000000070c077209 */ /* 0x002fc60007810000 */
[----:B------:R-:W-:Y:S01]  /*1fb90*/  LDSM.16.MT88.4 R12, [R234+0xa000] ;  /* 0x00a00000ea0c783b */ /* 0x000fe20000004200 */
[----:B--2---:R-:W-:-:S03]  /*1fba0*/  FMNMX.FTZ R114, R5, R114, !PT ;  /* 0x0000007205727209 */ /* 0x004fc60007810000 */
[----:B------:R-:W1:Y:S04]  /*1fbb0*/  SHFL.BFLY PT, R115, R7, 0x1, 0x1f ;  /* 0x0c201f0007737f89 */ /* 0x000e6800000e0000 */
[----:B------:R-:W2:Y:S01]  /*1fbc0*/  SHFL.BFLY PT, R5, R114, 0x1, 0x1f ;  /* 0x0c201f0072057f89 */ /* 0x000ea200000e0000 */
[----:B-1----:R-:W-:-:S04]  /*1fbd0*/  FMNMX.FTZ R115, R7, R115, !PT ;  /* 0x0000007307737209 */ /* 0x002fc80007810000 */
[C---:B------:R-:W-:Y:S01]  /*1fbe0*/  FSETP.NEU.FTZ.AND P1, PT, R115.reuse, -INF , PT ;  /* 0xff8000007300780b */ /* 0x040fe20003f3d000 */
[C---:B------:R-:W-:Y:S01]  /*1fbf0*/  FMUL.FTZ R113, R115.reuse, UR4 ;  /* 0x0000000473717c20 */ /* 0x040fe20008410000 */
[----:B--2---:R-:W-:Y:S02]  /*1fc00*/  FMNMX.FTZ R114, R114, R5, !PT ;  /* 0x0000000572727209 */ /* 0x004fe40007810000 */
[----:B------:R-:W-:Y:S02]  /*1fc10*/  FSEL R118, R115, RZ, P1 ;  /* 0x000000ff73767208 */ /* 0x000fe40000800000 */
[----:B------:R-:W-:Y:S02]  /*1fc20*/  FSEL R113, R113, RZ, P1 ;  /* 0x000000ff71717208 */ /* 0x000fe40000800000 */
[----:B------:R-:W-:Y:S01]  /*1fc30*/  FSETP.NEU.FTZ.AND P0, PT, R114, -INF , PT ;  /* 0xff8000007200780b */ /* 0x000fe20003f1d000 */
[----:B------:R-:W-:Y:S02]  /*1fc40*/  FADD.FTZ R118, R2, -R118 ;  /* 0x8000007602767221 */ /* 0x000fe40000010000 */
[--C-:B------:R-:W-:Y:S01]  /*1fc50*/  FFMA.FTZ R111, R103, UR4, -R113.reuse ;  /* 0x00000004676f7c23 */ /* 0x100fe20008010871 */
[----:B------:R-:W-:Y:S01]  /*1fc60*/  FMUL.FTZ R103, R114, UR4 ;  /* 0x0000000472677c20 */ /* 0x000fe20008410000 */
[--C-:B------:R-:W-:Y:S01]  /*1fc70*/  FFMA.FTZ R108, R23, UR4, -R113.reuse ;  /* 0x00000004176c7c23 */ /* 0x100fe20008010871 */
[--C-:B------:R-:W-:Y:S01]  /*1fc80*/  FFMA.FTZ R106, R22, UR4, -R113.reuse ;  /* 0x00000004166a7c23 */ /* 0x100fe20008010871 */
[----:B------:R-:W-:Y:S01]  /*1fc90*/  FSEL R5, R114, RZ, P0 ;  /* 0x000000ff72057208 */ /* 0x000fe20000000000 */
[----:B------:R-:W1:Y:S01]  /*1fca0*/  LDSM.16.MT88.4 R20, [R236+0xa000] ;  /* 0x00a00000ec14783b */ /* 0x000e620000004200 */
[----:B------:R-:W-:Y:S01]  /*1fcb0*/  FSEL R103, R103, RZ, P0 ;  /* 0x000000ff67677208 */ /* 0x000fe20000000000 */
[--C-:B------:R-:W-:Y:S01]  /*1fcc0*/  FFMA.FTZ R112, R9, UR4, -R113.reuse ;  /* 0x0000000409707c23 */ /* 0x100fe20008010871 */
[----:B------:R-:W-:Y:S01]  /*1fcd0*/  FFMA.FTZ R110, R11, UR4, -R113 ;  /* 0x000000040b6e7c23 */ /* 0x000fe20008010871 */
[----:B------:R-:W-:Y:S01]  /*1fce0*/  FADD.FTZ R0, R0, -R5 ;  /* 0x8000000500007221 */ /* 0x000fe20000010000 */
[----:B------:R-:W-:Y:S01]  /*1fcf0*/  FFMA.FTZ R109, R107, UR4, -R113 ;  /* 0x000000046b6d7c23 */ /* 0x000fe20008010871 */
[----:B------:R-:W-:Y:S01]  /*1fd00*/  FFMA.FTZ R101, R121, UR4, -R103 ;  /* 0x0000000479657c23 */ /* 0x000fe20008010867 */
[----:B------:R-:W-:Y:S01]  /*1fd10*/  FFMA.FTZ R121, R24, UR4, -R113 ;  /* 0x0000000418797c23 */ /* 0x000fe20008010871 */
[--C-:B------:R-:W-:Y:S01]  /*1fd20*/  FFMA.FTZ R102, R8, UR4, -R103.reuse ;  /* 0x0000000408667c23 */ /* 0x100fe20008010867 */
[----:B------:R-:W2:Y:S01]  /*1fd30*/  LDSM.16.MT88.4 R24, [R233+0xa000] ;  /* 0x00a00000e918783b */ /* 0x000ea20000004200 */
[--C-:B------:R-:W-:Y:S01]  /*1fd40*/  FFMA.FTZ R100, R6, UR4, -R103.reuse ;  /* 0x0000000406647c23 */ /* 0x100fe20008010867 */
[----:B------:R-:W-:Y:S01]  /*1fd50*/  FMUL.FTZ R118, R118, UR4 ;  /* 0x0000000476767c20 */ /* 0x000fe20008410000 */
[----:B------:R-:W-:Y:S01]  /*1fd60*/  FFMA.FTZ R122, R122, UR4, -R103 ;  /* 0x000000047a7a7c23 */ /* 0x000fe20008010867 */
[----:B------:R-:W-:Y:S01]  /*1fd70*/  FMUL.FTZ R0, R0, UR4 ;  /* 0x0000000400007c20 */ /* 0x000fe20008410000 */
[----:B------:R-:W-:Y:S01]  /*1fd80*/  MUFU.EX2 R112, R112 ;  /* 0x0000007000707308 */ /* 0x000fe20000000800 */
        /* <DEDUP_REMOVED lines=10> */
[----:B------:R-:W-:Y:S01]  /*1fe30*/  LDSM.16.MT88.4 R48, [R234+0xa800] ;  /* 0x00a80000ea30783b */ /* 0x000fe20000004200 */
[----:B------:R-:W-:Y:S01]  /*1fe40*/  FFMA.FTZ R116, R222, UR4, -R113 ;  /* 0x00000004de747c23 */ /* 0x000fe20008010871 */
        /* <DEDUP_REMOVED lines=21> */
[--C-:B------:R-:W-:Y:S01]  /*1ffa0*/  FFMA.FTZ R184, R184, UR4, -R113.reuse ;  /* 0x00000004b8b87c23 */ /* 0x100fe20008010871 */
[--C-:B------:R-:W-:Y:S01]  /*1ffb0*/  FFMA.FTZ R176, R176, UR4, -R113.reuse ;  /* 0x00000004b0b07c23 */ /* 0x100fe20008010871 */
[--C-:B------:R-:W-:Y:S01]  /*1ffc0*/  FFMA.FTZ R183, R183, UR4, -R113.reuse ;  /* 0x00000004b7b77c23 */ /* 0x100fe20008010871 */
[----:B------:R-:W-:Y:S01]  /*1ffd0*/  FFMA.FTZ R175, R175, UR4, -R113 ;  /* 0x00000004afaf7c23 */ /* 0x000fe20008010871 */
        /* <DEDUP_REMOVED lines=12> */
[--C-:B------:R-:W-:Y:S01]  /*200a0*/  FFMA.FTZ R194, R57, UR4, -R103.reuse ;  /* 0x0000000439c27c23 */ /* 0x100fe20008010867 */
[----:B------:R-:W-:Y:S01]  /*200b0*/  FFMA.FTZ R80, R80, UR4, -R103 ;  /* 0x0000000450507c23 */ /* 0x000fe20008010867 */
[--C-:B------:R-:W-:Y:S01]  /*200c0*/  FFMA.FTZ R99, R99, UR4, -R113.reuse ;  /* 0x0000000463637c23 */ /* 0x100fe20008010871 */
[--C-:B------:R-:W-:Y:S01]  /*200d0*/  FFMA.FTZ R98, R98, UR4, -R113.reuse ;  /* 0x0000000462627c23 */ /* 0x100fe20008010871 */
[----:B------:R-:W-:Y:S01]  /*200e0*/  FFMA.FTZ R196, R58, UR4, -R113 ;  /* 0x000000043ac47c23 */ /* 0x000fe20008010871 */
[--C-:B------:R-:W-:Y:S01]  /*200f0*/  FFMA.FTZ R79, R79, UR4, -R103.reuse ;  /* 0x000000044f4f7c23 */ /* 0x100fe20008010867 */
[----:B------:R3:W5:Y:S01]  /*20100*/  MUFU.EX2 R2, R122 ;  /* 0x0000007a00027308 */ /* 0x0007620000000800 */
[----:B----4-:R-:W-:Y:S01]  /*20110*/  F2FP.F16.F32.PACK_AB R5, R101, R102 ;  /* 0x000000666505723e */ /* 0x010fe200000000ff */
[--C-:B------:R-:W-:Y:S01]  /*20120*/  FFMA.FTZ R3, R3, UR4, -R103.reuse ;  /* 0x0000000403037c23 */ /* 0x100fe20008010867 */
[--C-:B------:R-:W-:Y:S01]  /*20130*/  FFMA.FTZ R78, R78, UR4, -R103.reuse ;  /* 0x000000044e4e7c23 */ /* 0x100fe20008010867 */
[----:B------:R-:W-:Y:S01]  /*20140*/  FFMA.FTZ R77, R77, UR4, -R103 ;  /* 0x000000044d4d7c23 */ /* 0x000fe20008010867 */
[--C-:B------:R-:W-:Y:S01]  /*20150*/  FFMA.FTZ R97, R97, UR4, -R113.reuse ;  /* 0x0000000461617c23 */ /* 0x100fe20008010871 */
[--C-:B------:R-:W-:Y:S01]  /*20160*/  FFMA.FTZ R96, R96, UR4, -R113.reuse ;  /* 0x0000000460607c23 */ /* 0x100fe20008010871 */
[--C-:B------:R-:W-:Y:S01]  /*20170*/  FFMA.FTZ R95, R95, UR4, -R113.reuse ;  /* 0x000000045f5f7c23 */ /* 0x100fe20008010871 */
[----:B------:R-:W4:Y:S01]  /*20180*/  MUFU.EX2 R118, R118 ;  /* 0x0000007600767308 */ /* 0x000f220000000800 */
[----:B------:R-:W-:Y:S01]  /*20190*/  FFMA.FTZ R94, R94, UR4, -R113 ;  /* 0x000000045e5e7c23 */ /* 0x000fe20008010871 */
[--C-:B------:R-:W-:Y:S01]  /*201a0*/  FFMA.FTZ R76, R76, UR4, -R103.reuse ;  /* 0x000000044c4c7c23 */ /* 0x100fe20008010867 */
[----:B------:R-:W-:Y:S01]  /*201b0*/  FFMA.FTZ R75, R75, UR4, -R103 ;  /* 0x000000044b4b7c23 */ /* 0x000fe20008010867 */
[----:B------:R-:W-:Y:S01]  /*201c0*/  FFMA.FTZ R91, R91, UR4, -R113 ;  /* 0x000000045b5b7c23 */ /* 0x000fe20008010871 */
[--C-:B------:R-:W-:Y:S01]  /*201d0*/  FFMA.FTZ R70, R70, UR4, -R103.reuse ;  /* 0x0000000446467c23 */ /* 0x100fe20008010867 */
[--C-:B------:R-:W-:Y:S01]  /*201e0*/  FFMA.FTZ R68, R68, UR4, -R103.reuse ;  /* 0x0000000444447c23 */ /* 0x100fe20008010867 */
[----:B------:R-:W-:Y:S01]  /*201f0*/  FFMA.FTZ R67, R67, UR4, -R103 ;  /* 0x0000000443437c23 */ /* 0x000fe20008010867 */
[----:B------:R1:W2:Y:S01]  /*20200*/  MUFU.EX2 R117, R0 ;  /* 0x0000000000757308 */ /* 0x0002a20000000800 */
[----:B---3--:R-:W-:Y:S01]  /*20210*/  FFMA.FTZ R122, R124, UR4, -R113 ;  /* 0x000000047c7a7c23 */ /* 0x008fe20008010871 */
[--C-:B------:R-:W-:Y:S01]  /*20220*/  FFMA.FTZ R124, R33, UR4, -R103.reuse ;  /* 0x00000004217c7c23 */ /* 0x100fe20008010867 */
[----:B-----5:R-:W-:Y:S01]  /*20230*/  F2FP.F16.F32.PACK_AB R7, R2, R100 ;  /* 0x000000640207723e */ /* 0x020fe200000000ff */
[----:B------:R-:W3:Y:S01]  /*20240*/  LDSM.16.MT88.4 R32, [R236+0xa800] ;  /* 0x00a80000ec20783b */ /* 0x000ee20000004200 */
[--C-:B------:R-:W-:Y:S01]  /*20250*/  FFMA.FTZ R66, R66, UR4, -R103.reuse ;  /* 0x0000000442427c23 */ /* 0x100fe20008010867 */
[----:B------:R-:W-:Y:S01]  /*20260*/  FFMA.FTZ R65, R65, UR4, -R103 ;  /* 0x0000000441417c23 */ /* 0x000fe20008010867 */
[--C-:B------:R-:W-:Y:S01]  /*20270*/  FFMA.FTZ R83, R83, UR4, -R113.reuse ;  /* 0x0000000453537c23 */ /* 0x100fe20008010871 */
[----:B------:R-:W-:Y:S01]  /*20280*/  MUFU.EX2 R108, R108 ;  /* 0x0000006c006c7308 */ /* 0x000fe20000000800 */
[-C--:B----4-:R-:W-:Y:S01]  /*20290*/  FMUL.FTZ R8, R160, R118.reuse ;  /* 0x00000076a0087220 */ /* 0x090fe20000410000 */
[-C--:B------:R-:W-:Y:S01]  /*202a0*/  FMUL.FTZ R9, R161, R118.reuse ;  /* 0x00000076a1097220 */ /* 0x080fe20000410000 */
[-C--:B------:R-:W-:Y:S01]  /*202b0*/  FMUL.FTZ R156, R156, R118.reuse ;  /* 0x000000769c9c7220 */ /* 0x080fe20000410000 */
[-C--:B------:R-:W-:Y:S01]  /*202c0*/  FMUL.FTZ R157, R157, R118.reuse ;  /* 0x000000769d9d7220 */ /* 0x080fe20000410000 */
[-C--:B------:R-:W-:Y:S01]  /*202d0*/  FMUL.FTZ R44, R136, R118.reuse ;  /* 0x00000076882c7220 */ /* 0x080fe20000410000 */
[-C--:B------:R-:W-:Y:S01]  /*202e0*/  FMUL.FTZ R45, R137, R118.reuse ;  /* 0x00000076892d7220 */ /* 0x080fe20000410000 */
[----:B------:R-:W-:Y:S01]  /*202f0*/  FMUL.FTZ R132, R132, R118 ;  /* 0x0000007684847220 */ /* 0x000fe20000410000 */
[----:B------:R-:W4:Y:S01]  /*20300*/  MUFU.EX2 R107, R107 ;  /* 0x0000006b006b7308 */ /* 0x000f220000000800 */
[----:B-1----:R-:W-:Y:S01]  /*20310*/  FFMA.FTZ R0, R4, UR4, -R113 ;  /* 0x0000000404007c23 */ /* 0x002fe20008010871 */
[----:B------:R-:W-:Y:S01]  /*20320*/  F2FP.F16.F32.PACK_AB R4, R111, R112 ;  /* 0x000000706f04723e */ /* 0x000fe200000000ff */
[-C--:B--2---:R-:W-:Y:S01]  /*20330*/  FMUL.FTZ R10, R162, R117.reuse ;  /* 0x00000075a20a7220 */ /* 0x084fe20000410000 */
[-C--:B------:R-:W-:Y:S01]  /*20340*/  FMUL.FTZ R11, R163, R117.reuse ;  /* 0x00000075a30b7220 */ /* 0x080fe20000410000 */
[-C--:B------:R-:W-:Y:S01]  /*20350*/  FMUL.FTZ R158, R158, R117.reuse ;  /* 0x000000759e9e7220 */ /* 0x080fe20000410000 */
[-C--:B------:R-:W-:Y:S01]  /*20360*/  FMUL.FTZ R159, R159, R117.reuse ;  /* 0x000000759f9f7220 */ /* 0x080fe20000410000 */
[-C--:B------:R-:W-:Y:S01]  /*20370*/  FMUL.FTZ R46, R138, R117.reuse ;  /* 0x000000758a2e7220 */ /* 0x080fe20000410000 */
[----:B------:R-:W-:Y:S01]  /*20380*/  MUFU.EX2 R106, R106 ;  /* 0x0000006a006a7308 */ /* 0x000fe20000000800 */
[-C--:B------:R-:W-:Y:S01]  /*20390*/  FMUL.FTZ R47, R139, R117.reuse ;  /* 0x000000758b2f7220 */ /* 0x080fe20000410000 */
[-C--:B------:R-:W-:Y:S01]  /*203a0*/  FMUL.FTZ R133, R133, R118.reuse ;  /* 0x0000007685857220 */ /* 0x080fe20000410000 */
[C---:B------:R-:W-:Y:S01]  /*203b0*/  HMMA.16816.F32 R8, R4.reuse, R20, R8 ;  /* 0x000000140408723c */ /* 0x040fe20000001808 */
[-C--:B------:R-:W-:Y:S01]  /*203c0*/  FMUL.FTZ R134, R134, R117.reuse ;  /* 0x0000007586867220 */ /* 0x080fe20000410000 */
[-C--:B------:R-:W-:Y:S01]  /*203d0*/  FMUL.FTZ R135, R135, R117.reuse ;  /* 0x0000007587877220 */ /* 0x080fe20000410000 */
[-C--:B------:R-:W-:Y:S01]  /*203e0*/  FMUL.FTZ R16, R152, R118.reuse ;  /* 0x0000007698107220 */ /* 0x080fe20000410000 */
[-C--:B------:R-:W-:Y:S01]  /*203f0*/  FMUL.FTZ R17, R153, R118.reuse ;  /* 0x0000007699117220 */ /* 0x080fe20000410000 */
[----:B------:R-:W1:Y:S01]  /*20400*/  MUFU.EX2 R105, R105 ;  /* 0x0000006900697308 */ /* 0x000e620000000800 */
[C---:B------:R-:W-:Y:S01]  /*20410*/  HMMA.16816.F32 R20, R4.reuse, R22, R156 ;  /* 0x000000160414723c */ /* 0x040fe2000000189c */
[-C--:B------:R-:W-:Y:S01]  /*20420*/  FMUL.FTZ R18, R154, R117.reuse ;  /* 0x000000759a127220 */ /* 0x080fe20000410000 */
[-C--:B------:R-:W-:Y:S01]  /*20430*/  FMUL.FTZ R19, R155, R117.reuse ;  /* 0x000000759b137220 */ /* 0x080fe20000410000 */
        /* <DEDUP_REMOVED lines=10> */
[----:B------:R-:W-:Y:S01]  /*204e0*/  FMUL.FTZ R141, R141, R118 ;  /* 0x000000768d8d7220 */ /* 0x000fe20000410000 */
[-C--:B------:R-:W-:Y:S01]  /*204f0*/  FMUL.FTZ R142, R142, R117.reuse ;  /* 0x000000758e8e7220 */ /* 0x080fe20000410000 */
[----:B------:R-:W2:Y:S01]  /*20500*/  MUFU.EX2 R123, R123 ;  /* 0x0000007b007b7308 */ /* 0x000ea20000000800 */
[----:B------:R-:W-:Y:S01]  /*20510*/  FMUL.FTZ R143, R143, R117 ;  /* 0x000000758f8f7220 */ /* 0x000fe20000410000 */
[C---:B------:R-:W-:Y:S01]  /*20520*/  HMMA.16816.F32 R44, R4.reuse, R24, R44 ;  /* 0x00000018042c723c */ /* 0x040fe2000000182c */
[----:B----4-:R-:W-:Y:S01]  /*20530*/  F2FP.F16.F32.PACK_AB R52, R107, R108 ;  /* 0x0000006c6b34723e */ /* 0x010fe200000000ff */
[--C-:B------:R-:W-:Y:S01]  /*20540*/  FFMA.FTZ R136, R212, UR4, -R103.reuse ;  /* 0x00000004d4887c23 */ /* 0x100fe20008010867 */
[----:B-1----:R-:W-:Y:S01]  /*20550*/  F2FP.F16.F32.PACK_AB R54, R105, R106 ;  /* 0x0000006a6936723e */ /* 0x002fe200000000ff */
[--C-:B------:R-:W-:Y:S01]  /*20560*/  FFMA.FTZ R137, R226, UR4, -R103.reuse ;  /* 0x00000004e2897c23 */ /* 0x100fe20008010867 */
[--C-:B------:R-:W-:Y:S01]  /*20570*/  FFMA.FTZ R138, R210, UR4, -R103.reuse ;  /* 0x00000004d28a7c23 */ /* 0x100fe20008010867 */
[----:B------:R-:W-:Y:S01]  /*20580*/  MUFU.EX2 R125, R125 ;  /* 0x0000007d007d7308 */ /* 0x000fe20000000800 */
[C---:B------:R-:W-:Y:S01]  /*20590*/  HMMA.16816.F32 R132, R4.reuse, R26, R132 ;  /* 0x0000001a0484723c */ /* 0x040fe20000001884 */
[----:B------:R-:W-:Y:S01]  /*205a0*/  LDSM.16.MT88.4 R24, [R236+0xb000] ;  /* 0x00b00000ec18783b */ /* 0x000fe20000004200 */
[--C-:B------:R-:W-:Y:S01]  /*205b0*/  FFMA.FTZ R144, R221, UR4, -R103.reuse ;  /* 0x00000004dd907c23 */ /* 0x100fe20008010867 */
[----:B------:R-:W-:Y:S01]  /*205c0*/  FFMA.FTZ R145, R207, UR4, -R103 ;  /* 0x00000004cf917c23 */ /* 0x000fe20008010867 */
[----:B------:R-:W-:Y:S01]  /*205d0*/  FFMA.FTZ R139, R213, UR4, -R113 ;  /* 0x00000004d58b7c23 */ /* 0x000fe20008010871 */
[--C-:B------:R-:W-:Y:S01]  /*205e0*/  FFMA.FTZ R152, R215, UR4, -R103.reuse ;  /* 0x00000004d7987c23 */ /* 0x100fe20008010867 */
[C---:B------:R-:W-:Y:S01]  /*205f0*/  HMMA.16816.F32 R16, R4.reuse, R28, R16 ;  /* 0x0000001c0410723c */ /* 0x040fe20000001810 */
[----:B------:R-:W1:Y:S01]  /*20600*/  MUFU.EX2 R126, R126 ;  /* 0x0000007e007e7308 */ /* 0x000e620000000800 */
[----:B--2---:R-:W-:Y:S01]  /*20610*/  F2FP.F16.F32.PACK_AB R53, R123, R124 ;  /* 0x0000007c7b35723e */ /* 0x004fe200000000ff */
[----:B------:R-:W-:Y:S01]  /*20620*/  FFMA.FTZ R153, R203, UR4, -R103 ;  /* 0x00000004cb997c23 */ /* 0x000fe20008010867 */
[--C-:B------:R-:W-:Y:S01]  /*20630*/  FFMA.FTZ R146, R219, UR4, -R113.reuse ;  /* 0x00000004db927c23 */ /* 0x100fe20008010871 */
[----:B------:R-:W-:Y:S01]  /*20640*/  FFMA.FTZ R147, R208, UR4, -R113 ;  /* 0x00000004d0937c23 */ /* 0x000fe20008010871 */
[C---:B------:R-:W-:Y:S01]  /*20650*/  HMMA.16816.F32 R36, R4.reuse, R12, R36 ;  /* 0x0000000c0424723c */ /* 0x040fe20000001824 */
[--C-:B------:R-:W-:Y:S01]  /*20660*/  FFMA.FTZ R157, R195, UR4, -R103.reuse ;  /* 0x00000004c39d7c23 */ /* 0x100fe20008010867 */
[--C-:B------:R-:W-:Y:S01]  /*20670*/  FFMA.FTZ R158, R202, UR4, -R103.reuse ;  /* 0x00000004ca9e7c23 */ /* 0x100fe20008010867 */
[----:B------:R-:W-:Y:S01]  /*20680*/  MUFU.EX2 R104, R104 ;  /* 0x0000006800687308 */ /* 0x000fe20000000800 */
[--C-:B------:R-:W-:Y:S01]  /*20690*/  FFMA.FTZ R159, R192, UR4, -R103.reuse ;  /* 0x00000004c09f7c23 */ /* 0x100fe20008010867 */
[----:B------:R-:W-:Y:S01]  /*206a0*/  FFMA.FTZ R160, R199, UR4, -R103 ;  /* 0x00000004c7a07c23 */ /* 0x000fe20008010867 */
[C---:B------:R-:W-:Y:S01]  /*206b0*/  HMMA.16816.F32 R28, R4.reuse, R30, R148 ;  /* 0x0000001e041c723c */ /* 0x040fe20000001894 */
[--C-:B------:R-:W-:Y:S01]  /*206c0*/  FFMA.FTZ R154, R214, UR4, -R113.reuse ;  /* 0x00000004d69a7c23 */ /* 0x100fe20008010871 */
[--C-:B------:R-:W-:Y:S01]  /*206d0*/  FFMA.FTZ R156, R205, UR4, -R113.reuse ;  /* 0x00000004cd9c7c23 */ /* 0x100fe20008010871 */
[--C-:B------:R-:W-:Y:S01]  /*206e0*/  FFMA.FTZ R155, R198, UR4, -R113.reuse ;  /* 0x00000004c69b7c23 */ /* 0x100fe20008010871 */
[----:B------:R-:W-:Y:S01]  /*206f0*/  FFMA.FTZ R161, R201, UR4, -R113 ;  /* 0x00000004c9a17c23 */ /* 0x000fe20008010871 */
[----:B------:R-:W2:Y:S01]  /*20700*/  MUFU.EX2 R116, R116 ;  /* 0x0000007400747308 */ /* 0x000ea20000000800 */
[----:B------:R-:W-:Y:S01]  /*20710*/  HMMA.16816.F32 R12, R4, R14, R140 ;  /* 0x0000000e040c723c */ /* 0x000fe2000000188c */
[----:B------:R-:W4:Y:S01]  /*20720*/  LDSM.16.MT88.4 R4, [R233+0xa800] ;  /* 0x00a80000e904783b */ /* 0x000f220000004200 */
[----:B-1----:R-:W-:Y:S01]  /*20730*/  F2FP.F16.F32.PACK_AB R55, R126, R125 ;  /* 0x0000007d7e37723e */ /* 0x002fe200000000ff */
[--C-:B------:R-:W-:Y:S01]  /*20740*/  FFMA.FTZ R150, R217, UR4, -R103.reuse ;  /* 0x00000004d9967c23 */ /* 0x100fe20008010867 */
[----:B------:R-:W-:Y:S01]  /*20750*/  FFMA.FTZ R151, R204, UR4, -R103 ;  /* 0x00000004cc977c23 */ /* 0x000fe20008010867 */
[--C-:B------:R-:W-:Y:S01]  /*20760*/  FFMA.FTZ R148, R218, UR4, -R113.reuse ;  /* 0x00000004da947c23 */ /* 0x100fe20008010871 */
[----:B------:R-:W-:Y:S01]  /*20770*/  FFMA.FTZ R149, R206, UR4, -R113 ;  /* 0x00000004ce957c23 */ /* 0x000fe20008010871 */
[----:B------:R-:W-:Y:S01]  /*20780*/  MUFU.EX2 R0, R0 ;  /* 0x0000000000007308 */ /* 0x000fe20000000800 */
[--C-:B------:R-:W-:Y:S01]  /*20790*/  FFMA.FTZ R142, R224, UR4, -R103.reuse ;  /* 0x00000004e08e7c23 */ /* 0x100fe20008010867 */
[C---:B---3--:R-:W-:Y:S01]  /*207a0*/  HMMA.16816.F32 R8, R52.reuse, R32, R8 ;  /* 0x000000203408723c */ /* 0x048fe20000001808 */
[----:B------:R-:W-:Y:S01]  /*207b0*/  FFMA.FTZ R143, R209, UR4, -R103 ;  /* 0x00000004d18f7c23 */ /* 0x000fe20008010867 */
[--C-:B------:R-:W-:Y:S01]  /*207c0*/  FFMA.FTZ R141, R225, UR4, -R113.reuse ;  /* 0x00000004e18d7c23 */ /* 0x100fe20008010871 */
[--C-:B------:R-:W-:Y:S01]  /*207d0*/  FFMA.FTZ R140, R211, UR4, -R113.reuse ;  /* 0x00000004d38c7c23 */ /* 0x100fe20008010871 */
[--C-:B------:R-:W-:Y:S01]  /*207e0*/  FFMA.FTZ R162, R191, UR4, -R113.reuse ;  /* 0x00000004bfa27c23 */ /* 0x100fe20008010871 */
[--C-:B------:R-:W-:Y:S01]  /*207f0*/  FFMA.FTZ R163, R200, UR4, -R113.reuse ;  /* 0x00000004c8a37c23 */ /* 0x100fe20008010871 */
[----:B------:R-:W-:Y:S01]  /*20800*/  MUFU.EX2 R120, R120 ;  /* 0x0000007800787308 */ /* 0x000fe20000000800 */
[C---:B------:R-:W-:Y:S01]  /*20810*/  HMMA.16816.F32 R20, R52.reuse, R34, R20 ;  /* 0x000000223414723c */ /* 0x040fe20000001814 */
[----:B------:R-:W1:Y:S01]  /*20820*/  LDSM.16.MT88.4 R32, [R235+0xb000] ;  /* 0x00b00000eb20783b */ /* 0x000e620000004200 */
[--C-:B------:R-:W-:Y:S01]  /*20830*/  FFMA.FTZ R191, R197, UR4, -R113.reuse ;  /* 0x00000004c5bf7c23 */ /* 0x100fe20008010871 */
[----:B------:R-:W-:Y:S01]  /*20840*/  FFMA.FTZ R192, R193, UR4, -R113 ;  /* 0x00000004c1c07c23 */ /* 0x000fe20008010871 */
[----:B------:R-:W-:Y:S01]  /*20850*/  FFMA.FTZ R195, R56, UR4, -R103 ;  /* 0x0000000438c37c23 */ /* 0x000fe20008010867 */
[----:B------:R-:W-:Y:S01]  /*20860*/  FFMA.FTZ R112, R228, R118, R112 ;  /* 0x00000076e4707223 */ /* 0x000fe20000010070 */
[C---:B------:R-:W-:Y:S01]  /*20870*/  HMMA.16816.F32 R16, R52.reuse, R40, R16 ;  /* 0x000000283410723c */ /* 0x040fe20000001810 */
[----:B------:R-:W-:Y:S01]  /*20880*/  MUFU.EX2 R131, R131 ;  /* 0x0000008300837308 */ /* 0x000fe20000000800 */
[----:B------:R-:W-:Y:S01]  /*20890*/  FFMA.FTZ R102, R227, R117, R102 ;  /* 0x00000075e3667223 */ /* 0x000fe20000010066 */
[----:B------:R-:W-:Y:S01]  /*208a0*/  FADD.FTZ R112, R111, R112 ;  /* 0x000000706f707221 */ /* 0x000fe20000010000 */
[--C-:B------:R-:W-:Y:S01]  /*208b0*/  FFMA.FTZ R193, R59, UR4, -R113.reuse ;  /* 0x000000043bc17c23 */ /* 0x100fe20008010871 */
[----:B------:R-:W-:Y:S01]  /*208c0*/  FFMA.FTZ R82, R82, UR4, -R113 ;  /* 0x0000000452527c23 */ /* 0x000fe20008010871 */
[----:B------:R-:W-:Y:S01]  /*208d0*/  HMMA.16816.F32 R28, R52, R42, R28 ;  /* 0x0000002a341c723c */ /* 0x000fe2000000181c */
[----:B------:R-:W3:Y:S01]  /*208e0*/  LDSM.16.MT88.4 R40, [R234+0xb000] ;  /* 0x00b00000ea28783b */ /* 0x000ee20000004200 */
[----:B------:R-:W-:Y:S01]  /*208f0*/  FADD.FTZ R101, R101, R102 ;  /* 0x0000006665657221 */ /* 0x000fe20000010000 */
[----:B------:R-:W5:Y:S01]  /*20900*/  MUFU.EX2 R136, R136 ;  /* 0x0000008800887308 */ /* 0x000f620000000800 */
[----:B------:R-:W-:-:S02]  /*20910*/  FADD.FTZ R112, R110, R112 ;  /* 0x000000706e707221 */ /* 0x000fc40000010000 */
[----:B------:R-:W-:Y:S01]  /*20920*/  HMMA.16816.F32 R36, R52, R48, R36 ;  /* 0x000000303424723c */ /* 0x000fe20000001824 */
[----:B------:R-:W-:Y:S01]  /*20930*/  FADD.FTZ R100, R100, R101 ;  /* 0x0000006564647221 */ /* 0x000fe20000010000 */
[----:B------:R-:W-:-:S03]  /*20940*/  FADD.FTZ R109, R109, R112 ;  /* 0x000000706d6d7221 */ /* 0x000fc60000010000 */
[----:B------:R-:W-:Y:S01]  /*20950*/  MUFU.EX2 R137, R137 ;  /* 0x0000008900897308 */ /* 0x000fe20000000800 */
[----:B------:R-:W-:Y:S01]  /*20960*/  HMMA.16816.F32 R12, R52, R50, R12 ;  /* 0x00000032340c723c */ /* 0x000fe2000000180c */
[----:B--2---:R-:W-:Y:S01]  /*20970*/  F2FP.F16.F32.PACK_AB R48, R116, R104 ;  /* 0x000000687430723e */ /* 0x004fe200000000ff */
[----:B------:R-:W-:Y:S01]  /*20980*/  FADD.FTZ R100, R2, R100 ;  /* 0x0000006402647221 */ /* 0x000fe20000010000 */
[----:B------:R-:W-:-:S03]  /*20990*/  FADD.FTZ R109, R108, R109 ;  /* 0x0000006d6c6d7221 */ /* 0x000fc60000010000 */
[C---:B----4-:R-:W-:Y:S01]  /*209a0*/  HMMA.16816.F32 R44, R52.reuse, R4, R44 ;  /* 0x00000004342c723c */ /* 0x050fe2000000182c */
[----:B------:R-:W2:Y:S01]  /*209b0*/  MUFU.EX2 R138, R138 ;  /* 0x0000008a008a7308 */ /* 0x000ea20000000800 */
[----:B-----5:R-:W-:Y:S01]  /*209c0*/  F2FP.F16.F32.PACK_AB R49, R136, R131 ;  /* 0x000000838831723e */ /* 0x020fe200000000ff */
[----:B------:R-:W-:Y:S01]  /*209d0*/  FADD.FTZ R124, R124, R100 ;  /* 0x000000647c7c7221 */ /* 0x000fe20000010000 */
[----:B------:R-:W-:Y:S01]  /*209e0*/  F2FP.F16.F32.PACK_AB R50, R120, R0 ;  /* 0x000000007832723e */ /* 0x000fe200000000ff */
[----:B------:R-:W-:Y:S01]  /*209f0*/  FADD.FTZ R109, R107, R109 ;  /* 0x0000006d6b6d7221 */ /* 0x000fe20000010000 */
[----:B------:R-:W-:Y:S01]  /*20a00*/  HMMA.16816.F32 R132, R52, R6, R132 ;  /* 0x000000063484723c */ /* 0x000fe20000001884 */
[----:B------:R-:W4:Y:S01]  /*20a10*/  LDSM.16.MT88.4 R4, [R233+0xb000] ;  /* 0x00b00000e904783b */ /* 0x000f220000004200 */
[----:B------:R-:W-:Y:S01]  /*20a20*/  FADD.FTZ R124, R123, R124 ;  /* 0x0000007c7b7c7221 */ /* 0x000fe20000010000 */
[----:B------:R-:W-:Y:S01]  /*20a30*/  MUFU.EX2 R119, R119 ;  /* 0x0000007700777308 */ /* 0x000fe20000000800 */
[----:B------:R-:W-:-:S02]  /*20a40*/  FADD.FTZ R109, R106, R109 ;  /* 0x0000006d6a6d7221 */ /* 0x000fc40000010000 */
[----:B------:R-:W-:Y:S02]  /*20a50*/  FADD.FTZ R124, R125, R124 ;  /* 0x0000007c7d7c7221 */ /* 0x000fe40000010000 */
[----:B------:R-:W-:Y:S02]  /*20a60*/  FADD.FTZ R105, R105, R109 ;  /* 0x0000006d69697221 */ /* 0x000fe40000010000 */
[----:B------:R-:W-:Y:S01]  /*20a70*/  FADD.FTZ R124, R126, R124 ;  /* 0x0000007c7e7c7221 */ /* 0x000fe20000010000 */
[----:B------:R-:W5:Y:S01]  /*20a80*/  MUFU.EX2 R122, R122 ;  /* 0x0000007a007a7308 */ /* 0x000f620000000800 */
[----:B--2---:R-:W-:Y:S01]  /*20a90*/  F2FP.F16.F32.PACK_AB R51, R138, R137 ;  /* 0x000000898a33723e */ /* 0x004fe200000000ff */
[----:B------:R-:W-:Y:S01]  /*20aa0*/  FADD.FTZ R105, R104, R105 ;  /* 0x0000006968697221 */ /* 0x000fe20000010000 */
[----:B------:R-:W-:-:S03]  /*20ab0*/  FADD.FTZ R131, R131, R124 ;  /* 0x0000007c83837221 */ /* 0x000fc60000010000 */
[----:B------:R-:W-:Y:S01]  /*20ac0*/  FADD.FTZ R105, R116, R105 ;  /* 0x0000006974697221 */ /* 0x000fe20000010000 */
[----:B------:R-:W-:Y:S01]  /*20ad0*/  FADD.FTZ R131, R136, R131 ;  /* 0x0000008388837221 */ /* 0x000fe20000010000 */
[----:B------:R-:W-:Y:S01]  /*20ae0*/  HMMA.16816.F32 R8, R48, R24, R8 ;  /* 0x000000183008723c */ /* 0x000fe20000001808 */
[----:B------:R-:W-:Y:S01]  /*20af0*/  MUFU.EX2 R121, R121 ;  /* 0x0000007900797308 */ /* 0x000fe20000000800 */
[----:B------:R-:W-:Y:S01]  /*20b00*/  FADD.FTZ R105, R0, R105 ;  /* 0x0000006900697221 */ /* 0x000fe20000010000 */
[----:B------:R-:W-:-:S03]  /*20b10*/  FADD.FTZ R131, R137, R131 ;  /* 0x0000008389837221 */ /* 0x000fc60000010000 */
[C---:B------:R-:W-:Y:S01]  /*20b20*/  HMMA.16816.F32 R20, R48.reuse, R26, R20 ;  /* 0x0000001a3014723c */ /* 0x040fe20000001814 */
[----:B------:R-:W2:Y:S01]  /*20b30*/  LDSM.16.MT88.4 R24, [R236+0xb800] ;  /* 0x00b80000ec18783b */ /* 0x000ea20000004200 */
[----:B------:R-:W-:Y:S01]  /*20b40*/  FADD.FTZ R120, R120, R105 ;  /* 0x0000006978787221 */ /* 0x000fe20000010000 */
[----:B------:R-:W4:Y:S01]  /*20b50*/  MUFU.EX2 R127, R127 ;  /* 0x0000007f007f7308 */ /* 0x000f220000000800 */
[----:B-----5:R-:W-:Y:S01]  /*20b60*/  F2FP.F16.F32.PACK_AB R52, R122, R119 ;  /* 0x000000777a34723e */ /* 0x020fe200000000ff */
[----:B------:R-:W-:Y:S01]  /*20b70*/  FADD.FTZ R138, R138, R131 ;  /* 0x000000838a8a7221 */ /* 0x000fe20000010000 */
[----:B-1----:R-:W-:Y:S01]  /*20b80*/  HMMA.16816.F32 R16, R48, R32, R16 ;  /* 0x000000203010723c */ /* 0x002fe20000001810 */
[----:B------:R-:W-:-:S04]  /*20b90*/  FADD.FTZ R120, R119, R120 ;  /* 0x0000007877787221 */ /* 0x000fc80000010000 */
[----:B------:R-:W1:Y:S01]  /*20ba0*/  MUFU.EX2 R142, R142 ;  /* 0x0000008e008e7308 */ /* 0x000e620000000800 */
[----:B------:R-:W-:Y:S01]  /*20bb0*/  HMMA.16816.F32 R28, R48, R34, R28 ;  /* 0x00000022301c723c */ /* 0x000fe2000000181c */
[----:B------:R-:W5:Y:S01]  /*20bc0*/  LDSM.16.MT88.4 R32, [R235+0xb800] ;  /* 0x00b80000eb20783b */ /* 0x000f620000004200 */
[----:B------:R-:W-:-:S04]  /*20bd0*/  FADD.FTZ R120, R122, R120 ;  /* 0x000000787a787221 */ /* 0x000fc80000010000 */
[----:B---3--:R-:W-:Y:S01]  /*20be0*/  HMMA.16816.F32 R36, R48, R40, R36 ;  /* 0x000000283024723c */ /* 0x008fe20000001824 */
[----:B------:R-:W3:Y:S01]  /*20bf0*/  MUFU.EX2 R143, R143 ;  /* 0x0000008f008f7308 */ /* 0x000ee20000000800 */
[----:B----4-:R-:W-:Y:S01]  /*20c00*/  F2FP.F16.F32.PACK_AB R54, R127, R121 ;  /* 0x000000797f36723e */ /* 0x010fe200000000ff */
[----:B------:R-:W-:-:S03]  /*20c10*/  FADD.FTZ R120, R121, R120 ;  /* 0x0000007879787221 */ /* 0x000fc60000010000 */
[C---:B------:R-:W-:Y:S01]  /*20c20*/  HMMA.16816.F32 R12, R48.reuse, R42, R12 ;  /* 0x0000002a300c723c */ /* 0x040fe2000000180c */
[----:B------:R-:W4:Y:S01]  /*20c30*/  LDSM.16.MT88.4 R40, [R234+0xb800] ;  /* 0x00b80000ea28783b */ /* 0x000f220000004200 */
[----:B------:R-:W-:Y:S01]  /*20c40*/  FADD.FTZ R120, R127, R120 ;  /* 0x000000787f787221 */ /* 0x000fe20000010000 */
[----:B------:R-:W2:Y:S01]  /*20c50*/  MUFU.EX2 R144, R144 ;  /* 0x0000009000907308 */ /* 0x000ea20000000800 */
[----:B-1----:R-:W-:Y:S02]  /*20c60*/  FADD.FTZ R138, R142, R138 ;  /* 0x0000008a8e8a7221 */ /* 0x002fe40000010000 */
[C---:B------:R-:W-:Y:S05]  /*20c70*/  HMMA.16816.F32 R44, R48.reuse, R4, R44 ;  /* 0x00000004302c723c */ /* 0x040fea000000182c */
[----:B------:R-:W1:Y:S01]  /*20c80*/  MUFU.EX2 R145, R145 ;  /* 0x0000009100917308 */ /* 0x000e620000000800 */
[C---:B---3--:R-:W-:Y:S01]  /*20c90*/  F2FP.F16.F32.PACK_AB R53, R143.reuse, R142 ;  /* 0x0000008e8f35723e */ /* 0x048fe200000000ff */
[----:B------:R-:W-:Y:S01]  /*20ca0*/  HMMA.16816.F32 R132, R48, R6, R132 ;  /* 0x000000063084723c */ /* 0x000fe20000001884 */
[----:B------:R-:W3:Y:S01]  /*20cb0*/  LDSM.16.MT88.4 R4, [R233+0xb800] ;  /* 0x00b80000e904783b */ /* 0x000ee20000004200 */
        /* <DEDUP_REMOVED lines=13> */
[----:B-----5:R-:W-:Y:S03]  /*20d90*/  HMMA.16816.F32 R16, R52, R32, R16 ;  /* 0x000000203410723c */ /* 0x020fe60000001810 */
[----:B------:R-:W-:-:S02]  /*20da0*/  FADD.FTZ R128, R129, R128 ;  /* 0x0000008081807221 */ /* 0x000fc40000010000 */
        /* <DEDUP_REMOVED lines=14> */
[C---:B----4-:R-:W-:Y:S01]  /*20e90*/  F2FP.F16.F32.PACK_AB R49, R151.reuse, R150 ;  /* 0x000000969731723e */ /* 0x050fe200000000ff */
[----:B------:R-:W-:Y:S01]  /*20ea0*/  HMMA.16816.F32 R132, R52, R6, R132 ;  /* 0x000000063484723c */ /* 0x000fe20000001884 */
[----:B------:R-:W4:Y:S01]  /*20eb0*/  LDSM.16.MT88.4 R4, [R233+0xc000] ;  /* 0x00c00000e904783b */ /* 0x000f220000004200 */
        /* <DEDUP_REMOVED lines=18> */
[----:B---3--:R-:W-:Y:S01]  /*20fe0*/  HMMA.16816.F32 R36, R48, R40, R36 ;  /* 0x000000283024723c */ /* 0x008fe20000001824 */
[----:B------:R-:W3:Y:S01]  /*20ff0*/  MUFU.EX2 R158, R158 ;  /* 0x0000009e009e7308 */ /* 0x000ee20000000800 */
[----:B----4-:R-:W-:Y:S01]  /*21000*/  F2FP.F16.F32.PACK_AB R54, R147, R146 ;  /* 0x000000929336723e */ /* 0x010fe200000000ff */
[----:B------:R-:W-:-:S02]  /*21010*/  FADD.FTZ R146, R146, R141 ;  /* 0x0000008d92927221 */ /* 0x000fc40000010000 */
[----:B------:R-:W-:Y:S01]  /*21020*/  LDSM.16.MT88.4 R140, [R234+0x11800] ;  /* 0x01180000ea8c783b */ /* 0x000fe20000004200 */
[C---:B------:R-:W-:Y:S01]  /*21030*/  HMMA.16816.F32 R12, R48.reuse, R42, R12 ;  /* 0x0000002a300c723c */ /* 0x040fe2000000180c */
[----:B------:R-:W-:Y:S02]  /*21040*/  FADD.FTZ R146, R147, R146 ;  /* 0x0000009293927221 */ /* 0x000fe40000010000 */
[----:B------:R-:W-:Y:S01]  /*21050*/  MUFU.EX2 R159, R159 ;  /* 0x0000009f009f7308 */ /* 0x000fe20000000800 */
[----:B------:R-:W4:Y:S01]  /*21060*/  LDSM.16.MT88.4 R40, [R234+0xc800] ;  /* 0x00c80000ea28783b */ /* 0x000f220000004200 */
[----:B-1----:R-:W-:Y:S01]  /*21070*/  FADD.FTZ R153, R157, R153 ;  /* 0x000000999d997221 */ /* 0x002fe20000010000 */
[C---:B------:R-:W-:Y:S05]  /*21080*/  HMMA.16816.F32 R44, R48.reuse, R4, R44 ;  /* 0x00000004302c723c */ /* 0x040fea000000182c */
[----:B------:R-:W1:Y:S01]  /*21090*/  MUFU.EX2 R160, R160 ;  /* 0x000000a000a07308 */ /* 0x000e620000000800 */
[C---:B---3--:R-:W-:Y:S01]  /*210a0*/  F2FP.F16.F32.PACK_AB R53, R158.reuse, R157 ;  /* 0x0000009d9e35723e */ /* 0x048fe200000000ff */
[----:B------:R-:W-:Y:S01]  /*210b0*/  HMMA.16816.F32 R132, R48, R6, R132 ;  /* 0x000000063084723c */ /* 0x000fe20000001884 */
[----:B------:R-:W3:Y:S01]  /*210c0*/  LDSM.16.MT88.4 R4, [R233+0xc800] ;  /* 0x00c80000e904783b */ /* 0x000ee20000004200 */
[----:B------:R-:W-:-:S04]  /*210d0*/  FADD.FTZ R158, R158, R153 ;  /* 0x000000999e9e7221 */ /* 0x000fc80000010000 */
[----:B------:R-:W5:Y:S08]  /*210e0*/  MUFU.EX2 R148, R148 ;  /* 0x0000009400947308 */ /* 0x000f700000000800 */
[----:B------:R-:W4:Y:S01]  /*210f0*/  MUFU.EX2 R149, R149 ;  /* 0x0000009500957308 */ /* 0x000f220000000800 */
[----:B-1----:R-:W-:Y:S01]  /*21100*/  F2FP.F16.F32.PACK_AB R55, R160, R159 ;  /* 0x0000009fa037723e */ /* 0x002fe200000000ff */
[----:B------:R-:W-:-:S04]  /*21110*/  FADD.FTZ R159, R159, R158 ;  /* 0x0000009e9f9f7221 */ /* 0x000fc80000010000 */
[----:B------:R-:W-:Y:S02]  /*21120*/  FADD.FTZ R159, R160, R159 ;  /* 0x0000009fa09f7221 */ /* 0x000fe40000010000 */
[----:B--2---:R-:W-:Y:S01]  /*21130*/  HMMA.16816.F32 R8, R52, R24, R8 ;  /* 0x000000183408723c */ /* 0x004fe20000001808 */
[----:B------:R-:W1:Y:S01]  /*21140*/  MUFU.EX2 R154, R154 ;  /* 0x0000009a009a7308 */ /* 0x000e620000000800 */
[----:B-----5:R-:W-:-:S04]  /*21150*/  FADD.FTZ R146, R148, R146 ;  /* 0x0000009294927221 */ /* 0x020fc80000010000 */
[C---:B------:R-:W-:Y:S01]  /*21160*/  HMMA.16816.F32 R20, R52.reuse, R26, R20 ;  /* 0x0000001a3414723c */ /* 0x040fe20000001814 */
[----:B------:R-:W2:Y:S02]  /*21170*/  LDSM.16.MT88.4 R24, [R236+0xd000] ;  /* 0x00d00000ec18783b */ /* 0x000ea40000004200 */
[----:B------:R-:W5:Y:S01]  /*21180*/  MUFU.EX2 R156, R156 ;  /* 0x0000009c009c7308 */ /* 0x000f620000000800 */
[C---:B----4-:R-:W-:Y:S01]  /*21190*/  F2FP.F16.F32.PACK_AB R48, R149.reuse, R148 ;  /* 0x000000949530723e */ /* 0x050fe200000000ff */
[----:B------:R-:W-:Y:S01]  /*211a0*/  FADD.FTZ R149, R149, R146 ;  /* 0x0000009295957221 */ /* 0x000fe20000010000 */
[C---:B------:R-:W-:Y:S05]  /*211b0*/  HMMA.16816.F32 R16, R52.reuse, R32, R16 ;  /* 0x000000203410723c */ /* 0x040fea0000001810 */
[----:B------:R-:W-:Y:S01]  /*211c0*/  MUFU.EX2 R181, R181 ;  /* 0x000000b500b57308 */ /* 0x000fe20000000800 */
[----:B------:R-:W-:Y:S01]  /*211d0*/  HMMA.16816.F32 R28, R52, R34, R28 ;  /* 0x00000022341c723c */ /* 0x000fe2000000181c */
[----:B------:R-:W4:Y:S01]  /*211e0*/  LDSM.16.MT88.4 R32, [R235+0xd000] ;  /* 0x00d00000eb20783b */ /* 0x000f220000004200 */
[----:B-1----:R-:W-:-:S04]  /*211f0*/  FADD.FTZ R149, R154, R149 ;  /* 0x000000959a957221 */ /* 0x002fc80000010000 */
[C---:B------:R-:W-:Y:S01]  /*21200*/  HMMA.16816.F32 R36, R52.reuse, R40, R36 ;  /* 0x000000283424723c */ /* 0x040fe20000001824 */
[----:B------:R-:W1:Y:S01]  /*21210*/  MUFU.EX2 R187, R187 ;  /* 0x000000bb00bb7308 */ /* 0x000e620000000800 */
[C---:B-----5:R-:W-:Y:S01]  /*21220*/  F2FP.F16.F32.PACK_AB R50, R156.reuse, R154 ;  /* 0x0000009a9c32723e */ /* 0x060fe200000000ff */
[----:B------:R-:W-:Y:S02]  /*21230*/  FADD.FTZ R156, R156, R149 ;  /* 0x000000959c9c7221 */ /* 0x000fe40000010000 */
[----:B------:R-:W-:Y:S01]  /*21240*/  LDSM.16.MT88.4 R148, [R235+0x11800] ;  /* 0x01180000eb94783b */ /* 0x000fe20000004200 */
[C---:B------:R-:W-:Y:S03]  /*21250*/  HMMA.16816.F32 R12, R52.reuse, R42, R12 ;  /* 0x0000002a340c723c */ /* 0x040fe6000000180c */
[----:B------:R-:W-:Y:S01]  /*21260*/  MUFU.EX2 R188, R188 ;  /* 0x000000bc00bc7308 */ /* 0x000fe20000000800 */
[----:B------:R-:W5:Y:S02]  /*21270*/  LDSM.16.MT88.4 R40, [R234+0xd000] ;  /* 0x00d00000ea28783b */ /* 0x000f640000004200 */
[C---:B---3--:R-:W-:Y:S05]  /*21280*/  HMMA.16816.F32 R44, R52.reuse, R4, R44 ;  /* 0x00000004342c723c */ /* 0x048fea000000182c */
[----:B------:R-:W3:Y:S01]  /*21290*/  MUFU.EX2 R190, R190 ;  /* 0x000000be00be7308 */ /* 0x000ee20000000800 */
[----:B-1----:R-:W-:Y:S01]  /*212a0*/  F2FP.F16.F32.PACK_AB R49, R187, R181 ;  /* 0x000000b5bb31723e */ /* 0x002fe200000000ff */
[----:B------:R-:W-:Y:S01]  /*212b0*/  HMMA.16816.F32 R132, R52, R6, R132 ;  /* 0x000000063484723c */ /* 0x000fe20000001884 */
[----:B------:R-:W1:Y:S01]  /*212c0*/  LDSM.16.MT88.4 R4, [R233+0xd000] ;  /* 0x00d00000e904783b */ /* 0x000e620000004200 */
[----:B------:R-:W-:-:S04]  /*212d0*/  FADD.FTZ R181, R181, R159 ;  /* 0x0000009fb5b57221 */ /* 0x000fc80000010000 */
[----:B------:R-:W4:Y:S01]  /*212e0*/  MUFU.EX2 R155, R155 ;  /* 0x0000009b009b7308 */ /* 0x000f220000000800 */
[----:B------:R-:W-:-:S07]  /*212f0*/  FADD.FTZ R181, R187, R181 ;  /* 0x000000b5bbb57221 */ /* 0x000fce0000010000 */
[----:B------:R-:W5:Y:S01]  /*21300*/  MUFU.EX2 R161, R161 ;  /* 0x000000a100a17308 */ /* 0x000f620000000800 */
[----:B---3--:R-:W-:Y:S01]  /*21310*/  F2FP.F16.F32.PACK_AB R51, R190, R188 ;  /* 0x000000bcbe33723e */ /* 0x008fe200000000ff */
[----:B------:R-:W-:-:S04]  /*21320*/  FADD.FTZ R188, R188, R181 ;  /* 0x000000b5bcbc7221 */ /* 0x000fc80000010000 */
[----:B------:R-:W-:Y:S02]  /*21330*/  FADD.FTZ R188, R190, R188 ;  /* 0x000000bcbebc7221 */ /* 0x000fe40000010000 */
[----:B--2---:R-:W-:Y:S01]  /*21340*/  HMMA.16816.F32 R8, R48, R24, R8 ;  /* 0x000000183008723c */ /* 0x004fe20000001808 */
[----:B------:R-:W2:Y:S01]  /*21350*/  MUFU.EX2 R162, R162 ;  /* 0x000000a200a27308 */ /* 0x000ea20000000800 */
        /* <DEDUP_REMOVED lines=10> */
[----:B--2---:R-:W-:-:S04]  /*21400*/  FADD.FTZ R156, R162, R156 ;  /* 0x0000009ca29c7221 */ /* 0x004fc80000010000 */
[C---:B------:R-:W-:Y:S01]  /*21410*/  HMMA.16816.F32 R36, R48.reuse, R40, R36 ;  /* 0x000000283024723c */ /* 0x040fe20000001824 */
[----:B------:R-:W2:Y:S01]  /*21420*/  MUFU.EX2 R179, R179 ;  /* 0x000000b300b37308 */ /* 0x000ea20000000800 */
        /* <DEDUP_REMOVED lines=8> */
[----:B--2---:R-:W-:Y:S01]  /*214b0*/  F2FP.F16.F32.PACK_AB R53, R179, R186 ;  /* 0x000000bab335723e */ /* 0x004fe200000000ff */
[----:B------:R-:W-:Y:S01]  /*214c0*/  HMMA.16816.F32 R132, R48, R6, R132 ;  /* 0x000000063084723c */ /* 0x000fe20000001884 */
[----:B------:R-:W2:Y:S01]  /*214d0*/  LDSM.16.MT88.4 R4, [R233+0xd800] ;  /* 0x00d80000e904783b */ /* 0x000ea20000004200 */
[----:B------:R-:W-:-:S04]  /*214e0*/  FADD.FTZ R186, R186, R188 ;  /* 0x000000bcbaba7221 */ /* 0x000fc80000010000 */
[----:B------:R-:W5:Y:S01]  /*214f0*/  MUFU.EX2 R180, R180 ;  /* 0x000000b400b47308 */ /* 0x000f620000000800 */
[----:B------:R-:W-:-:S07]  /*21500*/  FADD.FTZ R186, R179, R186 ;  /* 0x000000bab3ba7221 */ /* 0x000fce0000010000 */
[----:B------:R-:W4:Y:S01]  /*21510*/  MUFU.EX2 R191, R191 ;  /* 0x000000bf00bf7308 */ /* 0x000f220000000800 */
[----:B-1----:R-:W-:Y:S01]  /*21520*/  F2FP.F16.F32.PACK_AB R55, R178, R185 ;  /* 0x000000b9b237723e */ /* 0x002fe200000000ff */
[----:B------:R-:W-:-:S04]  /*21530*/  FADD.FTZ R185, R185, R186 ;  /* 0x000000bab9b97221 */ /* 0x000fc80000010000 */
[----:B------:R-:W-:Y:S02]  /*21540*/  FADD.FTZ R178, R178, R185 ;  /* 0x000000b9b2b27221 */ /* 0x000fe40000010000 */
[----:B---3--:R-:W-:Y:S01]  /*21550*/  HMMA.16816.F32 R8, R52, R24, R8 ;  /* 0x000000183408723c */ /* 0x008fe20000001808 */
[----:B------:R-:W-:Y:S01]  /*21560*/  MUFU.EX2 R189, R189 ;  /* 0x000000bd00bd7308 */ /* 0x000fe20000000800 */
[----:B-----5:R-:W-:-:S04]  /*21570*/  FADD.FTZ R163, R180, R163 ;  /* 0x000000a3b4a37221 */ /* 0x020fc80000010000 */
[C---:B------:R-:W-:Y:S01]  /*21580*/  HMMA.16816.F32 R20, R52.reuse, R26, R20 ;  /* 0x0000001a3414723c */ /* 0x040fe20000001814 */
[----:B------:R-:W1:Y:S02]  /*21590*/  LDSM.16.MT88.4 R24, [R236+0xe000] ;  /* 0x00e00000ec18783b */ /* 0x000e640000004200 */
[----:B------:R-:W3:Y:S01]  /*215a0*/  MUFU.EX2 R192, R192 ;  /* 0x000000c000c07308 */ /* 0x000ee20000000800 */
[C---:B----4-:R-:W-:Y:S01]  /*215b0*/  F2FP.F16.F32.PACK_AB R48, R191.reuse, R180 ;  /* 0x000000b4bf30723e */ /* 0x050fe200000000ff */
[----:B------:R-:W-:Y:S01]  /*215c0*/  FADD.FTZ R163, R191, R163 ;  /* 0x000000a3bfa37221 */ /* 0x000fe20000010000 */
[C---:B------:R-:W-:Y:S05]  /*215d0*/  HMMA.16816.F32 R16, R52.reuse, R32, R16 ;  /* 0x000000203410723c */ /* 0x040fea0000001810 */
[----:B------:R-:W4:Y:S01]  /*215e0*/  MUFU.EX2 R182, R182 ;  /* 0x000000b600b67308 */ /* 0x000f220000000800 */
[C---:B------:R-:W-:Y:S01]  /*215f0*/  HMMA.16816.F32 R28, R52.reuse, R34, R28 ;  /* 0x00000022341c723c */ /* 0x040fe2000000181c */
[----:B------:R-:W5:Y:S05]  /*21600*/  LDSM.16.MT88.4 R32, [R235+0xe000] ;  /* 0x00e00000eb20783b */ /* 0x000f6a0000004200 */
[----:B------:R-:W-:Y:S01]  /*21610*/  HMMA.16816.F32 R36, R52, R40, R36 ;  /* 0x000000283424723c */ /* 0x000fe20000001824 */
[----:B------:R-:W1:Y:S01]  /*21620*/  MUFU.EX2 R174, R174 ;  /* 0x000000ae00ae7308 */ /* 0x000e620000000800 */
[----:B---3--:R-:W-:Y:S01]  /*21630*/  F2FP.F16.F32.PACK_AB R50, R192, R189 ;  /* 0x000000bdc032723e */ /* 0x008fe200000000ff */
[----:B------:R-:W-:-:S03]  /*21640*/  FADD.FTZ R189, R189, R163 ;  /* 0x000000a3bdbd7221 */ /* 0x000fc60000010000 */
[C---:B------:R-:W-:Y:S01]  /*21650*/  HMMA.16816.F32 R12, R52.reuse, R42, R12 ;  /* 0x0000002a340c723c */ /* 0x040fe2000000180c */
[----:B------:R-:W3:Y:S01]  /*21660*/  LDSM.16.MT88.4 R40, [R234+0xe000] ;  /* 0x00e00000ea28783b */ /* 0x000ee20000004200 */
[----:B------:R-:W-:Y:S01]  /*21670*/  FADD.FTZ R189, R192, R189 ;  /* 0x000000bdc0bd7221 */ /* 0x000fe20000010000 */
[----:B------:R-:W1:Y:S01]  /*21680*/  MUFU.EX2 R177, R177 ;  /* 0x000000b100b17308 */ /* 0x000e620000000800 */
[----:B----4-:R-:W-:Y:S02]  /*21690*/  FADD.FTZ R178, R182, R178 ;  /* 0x000000b2b6b27221 */ /* 0x010fe40000010000 */
[C---:B--2---:R-:W-:Y:S05]  /*216a0*/  HMMA.16816.F32 R44, R52.reuse, R4, R44 ;  /* 0x00000004342c723c */ /* 0x044fea000000182c */
[----:B------:R-:W2:Y:S01]  /*216b0*/  MUFU.EX2 R172, R172 ;  /* 0x000000ac00ac7308 */ /* 0x000ea20000000800 */
[C---:B-1----:R-:W-:Y:S01]  /*216c0*/  F2FP.F16.F32.PACK_AB R49, R174.reuse, R182 ;  /* 0x000000b6ae31723e */ /* 0x042fe200000000ff */
[----:B------:R-:W-:Y:S01]  /*216d0*/  HMMA.16816.F32 R132, R52, R6, R132 ;  /* 0x000000063484723c */ /* 0x000fe20000001884 */
[----:B------:R-:W1:Y:S01]  /*216e0*/  LDSM.16.MT88.4 R4, [R233+0xe000] ;  /* 0x00e00000e904783b */ /* 0x000e620000004200 */
[----:B------:R-:W-:-:S04]  /*216f0*/  FADD.FTZ R174, R174, R178 ;  /* 0x000000b2aeae7221 */ /* 0x000fc80000010000 */
[----:B------:R-:W-:Y:S01]  /*21700*/  MUFU.EX2 R184, R184 ;  /* 0x000000b800b87308 */ /* 0x000fe20000000800 */
[----:B------:R-:W-:-:S07]  /*21710*/  FADD.FTZ R174, R177, R174 ;  /* 0x000000aeb1ae7221 */ /* 0x000fce0000010000 */
[----:B------:R-:W4:Y:S01]  /*21720*/  MUFU.EX2 R176, R176 ;  /* 0x000000b000b07308 */ /* 0x000f220000000800 */
[C---:B--2---:R-:W-:Y:S01]  /*21730*/  F2FP.F16.F32.PACK_AB R51, R172.reuse, R177 ;  /* 0x000000b1ac33723e */ /* 0x044fe200000000ff */
[----:B------:R-:W-:-:S06]  /*21740*/  FADD.FTZ R172, R172, R174 ;  /* 0x000000aeacac7221 */ /* 0x000fcc0000010000 */
[C---:B------:R-:W-:Y:S01]  /*21750*/  HMMA.16816.F32 R8, R48.reuse, R24, R8 ;  /* 0x000000183008723c */ /* 0x040fe20000001808 */
[----:B------:R-:W-:Y:S05]  /*21760*/  MUFU.EX2 R183, R183 ;  /* 0x000000b700b77308 */ /* 0x000fea0000000800 */
[C---:B------:R-:W-:Y:S01]  /*21770*/  HMMA.16816.F32 R20, R48.reuse, R26, R20 ;  /* 0x0000001a3014723c */ /* 0x040fe20000001814 */
[----:B------:R-:W2:Y:S02]  /*21780*/  LDSM.16.MT88.4 R24, [R236+0xe800] ;  /* 0x00e80000ec18783b */ /* 0x000ea40000004200 */
[----:B------:R-:W1:Y:S01]  /*21790*/  MUFU.EX2 R175, R175 ;  /* 0x000000af00af7308 */ /* 0x000e620000000800 */
[----:B----4-:R-:W-:Y:S01]  /*217a0*/  F2FP.F16.F32.PACK_AB R52, R176, R184 ;  /* 0x000000b8b034723e */ /* 0x010fe200000000ff */
[----:B------:R-:W-:Y:S01]  /*217b0*/  FADD.FTZ R184, R184, R189 ;  /* 0x000000bdb8b87221 */ /* 0x000fe20000010000 */
[----:B-----5:R-:W-:Y:S03]  /*217c0*/  HMMA.16816.F32 R16, R48, R32, R16 ;  /* 0x000000203010723c */ /* 0x020fe60000001810 */
[----:B------:R-:W-:-:S02]  /*217d0*/  FADD.FTZ R184, R176, R184 ;  /* 0x000000b8b0b87221 */ /* 0x000fc40000010000 */
[----:B------:R-:W4:Y:S01]  /*217e0*/  MUFU.EX2 R169, R169 ;  /* 0x000000a900a97308 */ /* 0x000f220000000800 */
[C---:B------:R-:W-:Y:S01]  /*217f0*/  HMMA.16816.F32 R28, R48.reuse, R34, R28 ;  /* 0x00000022301c723c */ /* 0x040fe2000000181c */
[----:B------:R-:W5:Y:S05]  /*21800*/  LDSM.16.MT88.4 R32, [R235+0xe800] ;  /* 0x00e80000eb20783b */ /* 0x000f6a0000004200 */
[----:B---3--:R-:W-:Y:S01]  /*21810*/  HMMA.16816.F32 R36, R48, R40, R36 ;  /* 0x000000283024723c */ /* 0x008fe20000001824 */
[----:B------:R-:W3:Y:S01]  /*21820*/  MUFU.EX2 R168, R168 ;  /* 0x000000a800a87308 */ /* 0x000ee20000000800 */
[----:B-1----:R-:W-:Y:S01]  /*21830*/  F2FP.F16.F32.PACK_AB R54, R175, R183 ;  /* 0x000000b7af36723e */ /* 0x002fe200000000ff */
[----:B------:R-:W-:-:S03]  /*21840*/  FADD.FTZ R183, R183, R184 ;  /* 0x000000b8b7b77221 */ /* 0x000fc60000010000 */
[C---:B------:R-:W-:Y:S01]  /*21850*/  HMMA.16816.F32 R12, R48.reuse, R42, R12 ;  /* 0x0000002a300c723c */ /* 0x040fe2000000180c */
[----:B------:R-:W1:Y:S01]  /*21860*/  LDSM.16.MT88.4 R40, [R234+0xe800] ;  /* 0x00e80000ea28783b */ /* 0x000e620000004200 */
[----:B------:R-:W-:Y:S01]  /*21870*/  FADD.FTZ R183, R175, R183 ;  /* 0x000000b7afb77221 */ /* 0x000fe20000010000 */
[----:B------:R-:W2:Y:S01]  /*21880*/  MUFU.EX2 R165, R165 ;  /* 0x000000a500a57308 */ /* 0x000ea20000000800 */
[----:B----4-:R-:W-:Y:S02]  /*21890*/  FADD.FTZ R172, R169, R172 ;  /* 0x000000aca9ac7221 */ /* 0x010fe40000010000 */
[C---:B------:R-:W-:Y:S05]  /*218a0*/  HMMA.16816.F32 R44, R48.reuse, R4, R44 ;  /* 0x00000004302c723c */ /* 0x040fea000000182c */
[----:B------:R-:W4:Y:S01]  /*218b0*/  MUFU.EX2 R164, R164 ;  /* 0x000000a400a47308 */ /* 0x000f220000000800 */
[C---:B---3--:R-:W-:Y:S01]  /*218c0*/  F2FP.F16.F32.PACK_AB R53, R168.reuse, R169 ;  /* 0x000000a9a835723e */ /* 0x048fe200000000ff */
[----:B------:R-:W-:Y:S01]  /*218d0*/  HMMA.16816.F32 R132, R48, R6, R132 ;  /* 0x000000063084723c */ /* 0x000fe20000001884 */
[----:B------:R-:W3:Y:S01]  /*218e0*/  LDSM.16.MT88.4 R4, [R233+0xe800] ;  /* 0x00e80000e904783b */ /* 0x000ee20000004200 */
[----:B------:R-:W-:-:S04]  /*218f0*/  FADD.FTZ R168, R168, R172 ;  /* 0x000000aca8a87221 */ /* 0x000fc80000010000 */
[----:B------:R-:W-:Y:S01]  /*21900*/  MUFU.EX2 R173, R173 ;  /* 0x000000ad00ad7308 */ /* 0x000fe20000000800 */
[----:B--2---:R-:W-:-:S07]  /*21910*/  FADD.FTZ R168, R165, R168 ;  /* 0x000000a8a5a87221 */ /* 0x004fce0000010000 */
[----:B------:R-:W2:Y:S01]  /*21920*/  MUFU.EX2 R171, R171 ;  /* 0x000000ab00ab7308 */ /* 0x000ea20000000800 */
[C---:B----4-:R-:W-:Y:S01]  /*21930*/  F2FP.F16.F32.PACK_AB R55, R164.reuse, R165 ;  /* 0x000000a5a437723e */ /* 0x050fe200000000ff */
[----:B------:R-:W-:-:S06]  /*21940*/  FADD.FTZ R164, R164, R168 ;  /* 0x000000a8a4a47221 */ /* 0x000fcc0000010000 */
[C---:B------:R-:W-:Y:S01]  /*21950*/  HMMA.16816.F32 R8, R52.reuse, R24, R8 ;  /* 0x000000183408723c */ /* 0x040fe20000001808 */
[----:B------:R-:W4:Y:S05]  /*21960*/  MUFU.EX2 R170, R170 ;  /* 0x000000aa00aa7308 */ /* 0x000f2a0000000800 */
[C---:B------:R-:W-:Y:S01]  /*21970*/  HMMA.16816.F32 R20, R52.reuse, R26, R20 ;  /* 0x0000001a3414723c */ /* 0x040fe20000001814 */
[----:B------:R-:W3:Y:S02]  /*21980*/  LDSM.16.MT88.4 R24, [R236+0xf000] ;  /* 0x00f00000ec18783b */ /* 0x000ee40000004200 */
[----:B------:R-:W1:Y:S01]  /*21990*/  MUFU.EX2 R60, R60 ;  /* 0x0000003c003c7308 */ /* 0x000e620000000800 */
[----:B--2---:R-:W-:Y:S01]  /*219a0*/  F2FP.F16.F32.PACK_AB R48, R171, R173 ;  /* 0x000000adab30723e */ /* 0x004fe200000000ff */
[----:B------:R-:W-:Y:S01]  /*219b0*/  FADD.FTZ R173, R173, R183 ;  /* 0x000000b7adad7221 */ /* 0x000fe20000010000 */
[----:B-----5:R-:W-:Y:S03]  /*219c0*/  HMMA.16816.F32 R16, R52, R32, R16 ;  /* 0x000000203410723c */ /* 0x020fe60000001810 */
[----:B------:R-:W-:-:S02]  /*219d0*/  FADD.FTZ R173, R171, R173 ;  /* 0x000000adabad7221 */ /* 0x000fc40000010000 */
[----:B------:R-:W2:Y:S01]  /*219e0*/  MUFU.EX2 R81, R81 ;  /* 0x0000005100517308 */ /* 0x000ea20000000800 */
[----:B------:R-:W-:Y:S01]  /*219f0*/  HMMA.16816.F32 R28, R52, R34, R28 ;  /* 0x00000022341c723c */ /* 0x000fe2000000181c */
[----:B------:R-:W5:Y:S01]  /*21a00*/  LDSM.16.MT88.4 R32, [R235+0xf000] ;  /* 0x00f00000eb20783b */ /* 0x000f620000004200 */
[----:B----4-:R-:W-:-:S04]  /*21a10*/  FADD.FTZ R173, R170, R173 ;  /* 0x000000adaaad7221 */ /* 0x010fc80000010000 */
[----:B-1----:R-:W-:Y:S01]  /*21a20*/  HMMA.16816.F32 R36, R52, R40, R36 ;  /* 0x000000283424723c */ /* 0x002fe20000001824 */
[----:B------:R-:W1:Y:S01]  /*21a30*/  MUFU.EX2 R194, R194 ;  /* 0x000000c200c27308 */ /* 0x000e620000000800 */
[C---:B------:R-:W-:Y:S01]  /*21a40*/  F2FP.F16.F32.PACK_AB R50, R60.reuse, R170 ;  /* 0x000000aa3c32723e */ /* 0x040fe200000000ff */
[----:B------:R-:W-:-:S03]  /*21a50*/  FADD.FTZ R60, R60, R173 ;  /* 0x000000ad3c3c7221 */ /* 0x000fc60000010000 */
[C---:B------:R-:W-:Y:S01]  /*21a60*/  HMMA.16816.F32 R12, R52.reuse, R42, R12 ;  /* 0x0000002a340c723c */ /* 0x040fe2000000180c */
[----:B------:R-:W4:Y:S02]  /*21a70*/  LDSM.16.MT88.4 R40, [R234+0xf000] ;  /* 0x00f00000ea28783b */ /* 0x000f240000004200 */
[----:B------:R-:W-:Y:S01]  /*21a80*/  MUFU.EX2 R80, R80 ;  /* 0x0000005000507308 */ /* 0x000fe20000000800 */
[----:B--2---:R-:W-:Y:S02]  /*21a90*/  FADD.FTZ R164, R81, R164 ;  /* 0x000000a451a47221 */ /* 0x004fe40000010000 */
[C---:B---3--:R-:W-:Y:S05]  /*21aa0*/  HMMA.16816.F32 R44, R52.reuse, R4, R44 ;  /* 0x00000004342c723c */ /* 0x048fea000000182c */
[----:B------:R-:W2:Y:S01]  /*21ab0*/  MUFU.EX2 R195, R195 ;  /* 0x000000c300c37308 */ /* 0x000ea20000000800 */
[C---:B-1----:R-:W-:Y:S01]  /*21ac0*/  F2FP.F16.F32.PACK_AB R49, R194.reuse, R81 ;  /* 0x00000051c231723e */ /* 0x042fe200000000ff */
[----:B------:R-:W-:Y:S01]  /*21ad0*/  HMMA.16816.F32 R132, R52, R6, R132 ;  /* 0x000000063484723c */ /* 0x000fe20000001884 */
[----:B------:R-:W1:Y:S01]  /*21ae0*/  LDSM.16.MT88.4 R4, [R233+0xf000] ;  /* 0x00f00000e904783b */ /* 0x000e620000004200 */
[----:B------:R-:W-:-:S03]  /*21af0*/  FADD.FTZ R164, R194, R164 ;  /* 0x000000a4c2a47221 */ /* 0x000fc60000010000 */
[----:B------:R-:W-:Y:S01]  /*21b00*/  LDSM.16.MT88.4 R52, [R235+0xf800] ;  /* 0x00f80000eb34783b */ /* 0x000fe20000004200 */
[----:B------:R-:W3:Y:S08]  /*21b10*/  MUFU.EX2 R99, R99 ;  /* 0x0000006300637308 */ /* 0x000ef00000000800 */
[----:B------:R-:W5:Y:S01]  /*21b20*/  MUFU.EX2 R193, R193 ;  /* 0x000000c100c17308 */ /* 0x000f620000000800 */
[----:B--2---:R-:W-:Y:S01]  /*21b30*/  F2FP.F16.F32.PACK_AB R51, R195, R80 ;  /* 0x00000050c333723e */ /* 0x004fe200000000ff */
[----:B------:R-:W-:-:S04]  /*21b40*/  FADD.FTZ R80, R80, R164 ;  /* 0x000000a450507221 */ /* 0x000fc80000010000 */
[----:B------:R-:W-:Y:S02]  /*21b50*/  FADD.FTZ R80, R195, R80 ;  /* 0x00000050c3507221 */ /* 0x000fe40000010000 */
[----:B------:R-:W-:Y:S01]  /*21b60*/  HMMA.16816.F32 R8, R48, R24, R8 ;  /* 0x000000183008723c */ /* 0x000fe20000001808 */
[----:B------:R-:W2:Y:S01]  /*21b70*/  MUFU.EX2 R98, R98 ;  /* 0x0000006200627308 */ /* 0x000ea20000000800 */
[----:B---3--:R-:W-:-:S04]  /*21b80*/  FADD.FTZ R60, R99, R60 ;  /* 0x0000003c633c7221 */ /* 0x008fc80000010000 */
[C---:B------:R-:W-:Y:S01]  /*21b90*/  HMMA.16816.F32 R20, R48.reuse, R26, R20 ;  /* 0x0000001a3014723c */ /* 0x040fe20000001814 */
[----:B------:R-:W3:Y:S02]  /*21ba0*/  LDSM.16.MT88.4 R24, [R236+0xf800] ;  /* 0x00f80000ec18783b */ /* 0x000ee40000004200 */
[----:B------:R-:W1:Y:S01]  /*21bb0*/  MUFU.EX2 R196, R196 ;  /* 0x000000c400c47308 */ /* 0x000e620000000800 */
[C---:B-----5:R-:W-:Y:S01]  /*21bc0*/  F2FP.F16.F32.PACK_AB R56, R193.reuse, R99 ;  /* 0x00000063c138723e */ /* 0x060fe200000000ff */
[----:B------:R-:W-:Y:S01]  /*21bd0*/  FADD.FTZ R193, R193, R60 ;  /* 0x0000003cc1c17221 */ /* 0x000fe20000010000 */
[C---:B------:R-:W-:Y:S05]  /*21be0*/  HMMA.16816.F32 R16, R48.reuse, R32, R16 ;  /* 0x000000203010723c */ /* 0x040fea0000001810 */
[----:B------:R-:W5:Y:S01]  /*21bf0*/  MUFU.EX2 R79, R79 ;  /* 0x0000004f004f7308 */ /* 0x000f620000000800 */
[----:B------:R-:W-:Y:S01]  /*21c00*/  HMMA.16816.F32 R28, R48, R34, R28 ;  /* 0x00000022301c723c */ /* 0x000fe2000000181c */
[----:B------:R-:W3:Y:S01]  /*21c10*/  LDSM.16.MT88.4 R32, [R234+0xf800] ;  /* 0x00f80000ea20783b */ /* 0x000ee20000004200 */
[----:B--2---:R-:W-:-:S04]  /*21c20*/  FADD.FTZ R193, R98, R193 ;  /* 0x000000c162c17221 */ /* 0x004fc80000010000 */
[----:B----4-:R-:W-:Y:S01]  /*21c30*/  HMMA.16816.F32 R36, R48, R40, R36 ;  /* 0x000000283024723c */ /* 0x010fe20000001824 */
[----:B------:R-:W2:Y:S01]  /*21c40*/  MUFU.EX2 R3, R3 ;  /* 0x0000000300037308 */ /* 0x000ea20000000800 */
[C---:B-1----:R-:W-:Y:S01]  /*21c50*/  F2FP.F16.F32.PACK_AB R58, R196.reuse, R98 ;  /* 0x00000062c43a723e */ /* 0x042fe200000000ff */
[----:B------:R-:W-:-:S03]  /*21c60*/  FADD.FTZ R196, R196, R193 ;  /* 0x000000c1c4c47221 */ /* 0x000fc60000010000 */
[C---:B------:R-:W-:Y:S01]  /*21c70*/  HMMA.16816.F32 R12, R48.reuse, R42, R12 ;  /* 0x0000002a300c723c */ /* 0x040fe2000000180c */
[----:B------:R-:W1:Y:S02]  /*21c80*/  LDSM.16.MT88.4 R40, [R233+0xf800] ;  /* 0x00f80000e928783b */ /* 0x000e640000004200 */
[----:B------:R-:W4:Y:S01]  /*21c90*/  MUFU.EX2 R78, R78 ;  /* 0x0000004e004e7308 */ /* 0x000f220000000800 */
[----:B-----5:R-:W-:Y:S02]  /*21ca0*/  FADD.FTZ R80, R79, R80 ;  /* 0x000000504f507221 */ /* 0x020fe40000010000 */
[C---:B------:R-:W-:Y:S05]  /*21cb0*/  HMMA.16816.F32 R44, R48.reuse, R4, R44 ;  /* 0x00000004302c723c */ /* 0x040fea000000182c */
[----:B------:R-:W5:Y:S01]  /*21cc0*/  MUFU.EX2 R77, R77 ;  /* 0x0000004d004d7308 */ /* 0x000f620000000800 */
[C---:B--2---:R-:W-:Y:S01]  /*21cd0*/  F2FP.F16.F32.PACK_AB R57, R3.reuse, R79 ;  /* 0x0000004f0339723e */ /* 0x044fe200000000ff */
[----:B------:R-:W-:Y:S01]  /*21ce0*/  HMMA.16816.F32 R132, R48, R6, R132 ;  /* 0x000000063084723c */ /* 0x000fe20000001884 */
[----:B------:R-:W-:Y:S01]  /*21cf0*/  LDSM.16.MT88.4 R4, [R236+0x10000] ;  /* 0x01000000ec04783b */ /* 0x000fe20000004200 */
[----:B------:R-:W-:-:S04]  /*21d00*/  FADD.FTZ R3, R3, R80 ;  /* 0x0000005003037221 */ /* 0x000fc80000010000 */
[----:B------:R-:W2:Y:S01]  /*21d10*/  MUFU.EX2 R97, R97 ;  /* 0x0000006100617308 */ /* 0x000ea20000000800 */
[----:B----4-:R-:W-:-:S07]  /*21d20*/  FADD.FTZ R3, R78, R3 ;  /* 0x000000034e037221 */ /* 0x010fce0000010000 */
[----:B------:R-:W4:Y:S01]  /*21d30*/  MUFU.EX2 R96, R96 ;  /* 0x0000006000607308 */ /* 0x000f220000000800 */
[C---:B-----5:R-:W-:Y:S01]  /*21d40*/  F2FP.F16.F32.PACK_AB R59, R77.reuse, R78 ;  /* 0x0000004e4d3b723e */ /* 0x060fe200000000ff */
[----:B------:R-:W-:-:S06]  /*21d50*/  FADD.FTZ R77, R77, R3 ;  /* 0x000000034d4d7221 */ /* 0x000fcc0000010000 */
[----:B---3--:R-:W-:Y:S01]  /*21d60*/  HMMA.16816.F32 R8, R56, R24, R8 ;  /* 0x000000183808723c */ /* 0x008fe20000001808 */
[----:B------:R-:W3:Y:S01]  /*21d70*/  MUFU.EX2 R95, R95 ;  /* 0x0000005f005f7308 */ /* 0x000ee20000000800 */
[----:B--2---:R-:W-:-:S04]  /*21d80*/  FADD.FTZ R196, R97, R196 ;  /* 0x000000c461c47221 */ /* 0x004fc80000010000 */
[C---:B------:R-:W-:Y:S01]  /*21d90*/  HMMA.16816.F32 R20, R56.reuse, R26, R20 ;  /* 0x0000001a3814723c */ /* 0x040fe20000001814 */
[----:B------:R-:W2:Y:S02]  /*21da0*/  LDSM.16.MT88.4 R24, [R235+0x10000] ;  /* 0x01000000eb18783b */ /* 0x000ea40000004200 */
[----:B------:R-:W5:Y:S01]  /*21db0*/  MUFU.EX2 R94, R94 ;  /* 0x0000005e005e7308 */ /* 0x000f620000000800 */
[C---:B----4-:R-:W-:Y:S01]  /*21dc0*/  F2FP.F16.F32.PACK_AB R48, R96.reuse, R97 ;  /* 0x000000616030723e */ /* 0x050fe200000000ff */
[----:B------:R-:W-:Y:S01]  /*21dd0*/  FADD.FTZ R96, R96, R196 ;  /* 0x000000c460607221 */ /* 0x000fe20000010000 */
[C---:B------:R-:W-:Y:S05]  /*21de0*/  HMMA.16816.F32 R16, R56.reuse, R52, R16 ;  /* 0x000000343810723c */ /* 0x040fea0000001810 */
[----:B------:R-:W4:Y:S01]  /*21df0*/  MUFU.EX2 R76, R76 ;  /* 0x0000004c004c7308 */ /* 0x000f220000000800 */
[C---:B------:R-:W-:Y:S01]  /*21e00*/  HMMA.16816.F32 R28, R56.reuse, R54, R28 ;  /* 0x00000036381c723c */ /* 0x040fe2000000181c */
[--C-:B------:R-:W-:Y:S01]  /*21e10*/  FFMA.FTZ R52, R74, UR4, -R103.reuse ;  /* 0x000000044a347c23 */ /* 0x100fe20008010867 */
[----:B------:R-:W-:Y:S01]  /*21e20*/  FFMA.FTZ R53, R73, UR4, -R103 ;  /* 0x0000000449357c23 */ /* 0x000fe20008010867 */
[--C-:B------:R-:W-:Y:S01]  /*21e30*/  FFMA.FTZ R73, R85, UR4, -R113.reuse ;  /* 0x0000000455497c23 */ /* 0x100fe20008010871 */
[--C-:B------:R-:W-:Y:S01]  /*21e40*/  FFMA.FTZ R74, R84, UR4, -R113.reuse ;  /* 0x00000004544a7c23 */ /* 0x100fe20008010871 */
[----:B---3--:R-:W-:Y:S01]  /*21e50*/  FADD.FTZ R96, R95, R96 ;  /* 0x000000605f607221 */ /* 0x008fe20000010000 */
[C---:B------:R-:W-:Y:S01]  /*21e60*/  HMMA.16816.F32 R36, R56.reuse, R32, R36 ;  /* 0x000000203824723c */ /* 0x040fe20000001824 */
[----:B------:R-:W3:Y:S01]  /*21e70*/  MUFU.EX2 R75, R75 ;  /* 0x0000004b004b7308 */ /* 0x000ee20000000800 */
[----:B-----5:R-:W-:Y:S01]  /*21e80*/  F2FP.F16.F32.PACK_AB R50, R94, R95 ;  /* 0x0000005f5e32723e */ /* 0x020fe200000000ff */
[--C-:B------:R-:W-:Y:S01]  /*21e90*/  FFMA.FTZ R54, R93, UR4, -R113.reuse ;  /* 0x000000045d367c23 */ /* 0x100fe20008010871 */
[----:B------:R-:W-:Y:S01]  /*21ea0*/  FFMA.FTZ R55, R92, UR4, -R113 ;  /* 0x000000045c377c23 */ /* 0x000fe20008010871 */
[----:B------:R-:W-:Y:S01]  /*21eb0*/  FADD.FTZ R94, R94, R96 ;  /* 0x000000605e5e7221 */ /* 0x000fe20000010000 */
[----:B------:R-:W-:Y:S01]  /*21ec0*/  HMMA.16816.F32 R12, R56, R34, R12 ;  /* 0x00000022380c723c */ /* 0x000fe2000000180c */
[----:B------:R-:W5:Y:S02]  /*21ed0*/  LDSM.16.MT88.4 R32, [R234+0x10000] ;  /* 0x01000000ea20783b */ /* 0x000f640000004200 */
[----:B------:R-:W2:Y:S01]  /*21ee0*/  MUFU.EX2 R52, R52 ;  /* 0x0000003400347308 */ /* 0x000ea20000000800 */
[----:B----4-:R-:W-:-:S02]  /*21ef0*/  FADD.FTZ R77, R76, R77 ;  /* 0x0000004d4c4d7221 */ /* 0x010fc40000010000 */
[C---:B-1----:R-:W-:Y:S05]  /*21f00*/  HMMA.16816.F32 R44, R56.reuse, R40, R44 ;  /* 0x00000028382c723c */ /* 0x042fea000000182c */
[----:B------:R-:W1:Y:S01]  /*21f10*/  MUFU.EX2 R53, R53 ;  /* 0x0000003500357308 */ /* 0x000e620000000800 */
[----:B------:R-:W-:Y:S01]  /*21f20*/  HMMA.16816.F32 R132, R56, R42, R132 ;  /* 0x0000002a3884723c */ /* 0x000fe20000001884 */
[C---:B---3--:R-:W-:Y:S01]  /*21f30*/  F2FP.F16.F32.PACK_AB R49, R75.reuse, R76 ;  /* 0x0000004c4b31723e */ /* 0x048fe200000000ff */
[----:B------:R-:W3:Y:S01]  /*21f40*/  LDSM.16.MT88.4 R40, [R233+0x10000] ;  /* 0x01000000e928783b */ /* 0x000ee20000004200 */
[----:B------:R-:W-:-:S04]  /*21f50*/  FADD.FTZ R75, R75, R77 ;  /* 0x0000004d4b4b7221 */ /* 0x000fc80000010000 */
[----:B------:R-:W-:Y:S01]  /*21f60*/  FFMA.FTZ R56, R90, UR4, -R113 ;  /* 0x000000045a387c23 */ /* 0x000fe20008010871 */
[--C-:B------:R-:W-:Y:S01]  /*21f70*/  FFMA.FTZ R57, R72, UR4, -R103.reuse ;  /* 0x0000000448397c23 */ /* 0x100fe20008010867 */
[--C-:B------:R-:W-:Y:S01]  /*21f80*/  FFMA.FTZ R58, R71, UR4, -R103.reuse ;  /* 0x00000004473a7c23 */ /* 0x100fe20008010867 */
[----:B------:R-:W-:Y:S01]  /*21f90*/  FFMA.FTZ R59, R69, UR4, -R103 ;  /* 0x00000004453b7c23 */ /* 0x000fe20008010867 */
[----:B------:R-:W4:Y:S01]  /*21fa0*/  MUFU.EX2 R54, R54 ;  /* 0x0000003600367308 */ /* 0x000f220000000800 */
[--C-:B------:R-:W-:Y:S01]  /*21fb0*/  FFMA.FTZ R69, R89, UR4, -R113.reuse ;  /* 0x0000000459457c23 */ /* 0x100fe20008010871 */
[--C-:B------:R-:W-:Y:S01]  /*21fc0*/  FFMA.FTZ R71, R87, UR4, -R113.reuse ;  /* 0x0000000457477c23 */ /* 0x100fe20008010871 */
[----:B------:R-:W-:Y:S01]  /*21fd0*/  FFMA.FTZ R72, R86, UR4, -R113 ;  /* 0x0000000456487c23 */ /* 0x000fe20008010871 */
[----:B--2---:R-:W-:Y:S01]  /*21fe0*/  FADD.FTZ R75, R52, R75 ;  /* 0x0000004b344b7221 */ /* 0x004fe20000010000 */
[----:B-1----:R-:W-:-:S03]  /*21ff0*/  F2FP.F16.F32.PACK_AB R51, R53, R52 ;  /* 0x000000343533723e */ /* 0x002fc600000000ff */
[----:B------:R-:W-:Y:S01]  /*22000*/  MUFU.EX2 R55, R55 ;  /* 0x0000003700377308 */ /* 0x000fe20000000800 */
[----:B------:R-:W-:-:S03]  /*22010*/  FADD.FTZ R53, R53, R75 ;  /* 0x0000004b35357221 */ /* 0x000fc60000010000 */
[C---:B------:R-:W-:Y:S04]  /*22020*/  HMMA.16816.F32 R16, R48.reuse, R24, R16 ;  /* 0x000000183010723c */ /* 0x040fe80000001810 */
[----:B------:R-:W-:Y:S01]  /*22030*/  MUFU.EX2 R2, R91 ;  /* 0x0000005b00027308 */ /* 0x000fe20000000800 */
[----:B----4-:R-:W-:Y:S01]  /*22040*/  FADD.FTZ R94, R54, R94 ;  /* 0x0000005e365e7221 */ /* 0x010fe20000010000 */
[C---:B------:R-:W-:Y:S01]  /*22050*/  HMMA.16816.F32 R28, R48.reuse, R26, R28 ;  /* 0x0000001a301c723c */ /* 0x040fe2000000181c */
[----:B------:R-:W1:Y:S05]  /*22060*/  LDSM.16.MT88.4 R24, [R235+0x10800] ;  /* 0x01080000eb18783b */ /* 0x000e6a0000004200 */
[C---:B------:R-:W-:Y:S01]  /*22070*/  HMMA.16816.F32 R8, R48.reuse, R4, R8 ;  /* 0x000000043008723c */ /* 0x040fe20000001808 */
[----:B------:R-:W-:Y:S05]  /*22080*/  MUFU.EX2 R56, R56 ;  /* 0x0000003800387308 */ /* 0x000fea0000000800 */
[C---:B------:R-:W-:Y:S01]  /*22090*/  HMMA.16816.F32 R20, R48.reuse, R6, R20 ;  /* 0x000000063014723c */ /* 0x040fe20000001814 */
[----:B------:R-:W2:Y:S02]  /*220a0*/  LDSM.16.MT88.4 R4, [R236+0x10800] ;  /* 0x01080000ec04783b */ /* 0x000ea40000004200 */
[----:B------:R-:W4:Y:S03]  /*220b0*/  MUFU.EX2 R57, R57 ;  /* 0x0000003900397308 */ /* 0x000f260000000800 */
[C---:B-----5:R-:W-:Y:S05]  /*220c0*/  HMMA.16816.F32 R36, R48.reuse, R32, R36 ;  /* 0x000000203024723c */ /* 0x060fea0000001824 */
[----:B------:R-:W5:Y:S01]  /*220d0*/  MUFU.EX2 R58, R58 ;  /* 0x0000003a003a7308 */ /* 0x000f620000000800 */
[C---:B------:R-:W-:Y:S01]  /*220e0*/  HMMA.16816.F32 R12, R48.reuse, R34, R12 ;  /* 0x00000022300c723c */ /* 0x040fe2000000180c */
[----:B------:R-:W2:Y:S05]  /*220f0*/  LDSM.16.MT88.4 R32, [R234+0x10800] ;  /* 0x01080000ea20783b */ /* 0x000eaa0000004200 */
[----:B---3--:R-:W-:Y:S01]  /*22100*/  HMMA.16816.F32 R44, R48, R40, R44 ;  /* 0x00000028302c723c */ /* 0x008fe2000000182c */
[----:B------:R3:W1:Y:S01]  /*22110*/  MUFU.EX2 R0, R70 ;  /* 0x0000004600007308 */ /* 0x0006620000000800 */
[----:B----4-:R-:W-:-:S04]  /*22120*/  FADD.FTZ R53, R57, R53 ;  /* 0x0000003539357221 */ /* 0x010fc80000010000 */
[----:B------:R-:W-:Y:S01]  /*22130*/  HMMA.16816.F32 R132, R48, R42, R132 ;  /* 0x0000002a3084723c */ /* 0x000fe20000001884 */
[C---:B------:R-:W-:Y:S01]  /*22140*/  F2FP.F16.F32.PACK_AB R40, R55.reuse, R54 ;  /* 0x000000363728723e */ /* 0x040fe200000000ff */
[----:B------:R-:W4:Y:S01]  /*22150*/  LDSM.16.MT88.4 R48, [R233+0x10800] ;  /* 0x01080000e930783b */ /* 0x000f220000004200 */
[----:B------:R-:W1:Y:S01]  /*22160*/  MUFU.EX2 R59, R59 ;  /* 0x0000003b003b7308 */ /* 0x000e620000000800 */
[C---:B-----5:R-:W-:Y:S01]  /*22170*/  F2FP.F16.F32.PACK_AB R41, R58.reuse, R57 ;  /* 0x000000393a29723e */ /* 0x060fe200000000ff */
[----:B------:R-:W-:Y:S01]  /*22180*/  FADD.FTZ R55, R55, R94 ;  /* 0x0000005e37377221 */ /* 0x000fe20000010000 */
[----:B------:R-:W-:Y:S01]  /*22190*/  FADD.FTZ R58, R58, R53 ;  /* 0x000000353a3a7221 */ /* 0x000fe20000010000 */
[----:B------:R-:W-:Y:S02]  /*221a0*/  F2FP.F16.F32.PACK_AB R42, R56, R2 ;  /* 0x00000002382a723e */ /* 0x000fe400000000ff */
[----:B------:R-:W-:Y:S02]  /*221b0*/  FADD.FTZ R55, R2, R55 ;  /* 0x0000003702377221 */ /* 0x000fe40000010000 */
[----:B------:R-:W5:Y:S01]  /*221c0*/  MUFU.EX2 R69, R69 ;  /* 0x0000004500457308 */ /* 0x000f620000000800 */
[----:B---3--:R-:W-:Y:S01]  /*221d0*/  FFMA.FTZ R70, R88, UR4, -R113 ;  /* 0x0000000458467c23 */ /* 0x008fe20008010871 */
[----:B-1----:R-:W-:Y:S01]  /*221e0*/  FADD.FTZ R58, R0, R58 ;  /* 0x0000003a003a7221 */ /* 0x002fe20000010000 */
[----:B------:R-:W-:-:S05]  /*221f0*/  FADD.FTZ R56, R56, R55 ;  /* 0x0000003738387221 */ /* 0x000fca0000010000 */
[----:B------:R-:W-:Y:S01]  /*22200*/  MUFU.EX2 R70, R70 ;  /* 0x0000004600467308 */ /* 0x000fe20000000800 */
[C---:B------:R-:W-:Y:S01]  /*22210*/  F2FP.F16.F32.PACK_AB R43, R59.reuse, R0 ;  /* 0x000000003b2b723e */ /* 0x040fe200000000ff */
[----:B------:R-:W-:Y:S01]  /*22220*/  FADD.FTZ R59, R59, R58 ;  /* 0x0000003a3b3b7221 */ /* 0x000fe20000010000 */
[----:B------:R-:W-:-:S05]  /*22230*/  MOV R0, R114 ;  /* 0x0000007200007202 */ /* 0x000fca0000000f00 */
[----:B------:R-:W-:Y:S01]  /*22240*/  HMMA.16816.F32 R16, R40, R24, R16 ;  /* 0x000000182810723c */ /* 0x000fe20000001810 */
[----:B------:R-:W-:Y:S01]  /*22250*/  MUFU.EX2 R71, R71 ;  /* 0x0000004700477308 */ /* 0x000fe20000000800 */
[----:B-----5:R-:W-:-:S04]  /*22260*/  FADD.FTZ R56, R69, R56 ;  /* 0x0000003845387221 */ /* 0x020fc80000010000 */
[C---:B------:R-:W-:Y:S01]  /*22270*/  HMMA.16816.F32 R28, R40.reuse, R26, R28 ;  /* 0x0000001a281c723c */ /* 0x040fe2000000181c */
[----:B------:R-:W1:Y:S02]  /*22280*/  LDSM.16.MT88.4 R24, [R235+0x11000] ;  /* 0x01100000eb18783b */ /* 0x000e640000004200 */
[----:B------:R-:W-:Y:S03]  /*22290*/  MUFU.EX2 R72, R72 ;  /* 0x0000004800487308 */ /* 0x000fe60000000800 */
[C---:B--2---:R-:W-:Y:S05]  /*222a0*/  HMMA.16816.F32 R8, R40.reuse, R4, R8 ;  /* 0x000000042808723c */ /* 0x044fea0000001808 */
[----:B------:R-:W2:Y:S01]  /*222b0*/  MUFU.EX2 R68, R68 ;  /* 0x0000004400447308 */ /* 0x000ea20000000800 */
[C---:B------:R-:W-:Y:S01]  /*222c0*/  HMMA.16816.F32 R20, R40.reuse, R6, R20 ;  /* 0x000000062814723c */ /* 0x040fe20000001814 */
[----:B------:R-:W3:Y:S05]  /*222d0*/  LDSM.16.MT88.4 R4, [R236+0x11000] ;  /* 0x01100000ec04783b */ /* 0x000eea0000004200 */
[C---:B------:R-:W-:Y:S01]  /*222e0*/  HMMA.16816.F32 R36, R40.reuse, R32, R36 ;  /* 0x000000202824723c */ /* 0x040fe20000001824 */
[----:B------:R-:W5:Y:S05]  /*222f0*/  MUFU.EX2 R67, R67 ;  /* 0x0000004300437308 */ /* 0x000f6a0000000800 */
[----:B------:R-:W-:Y:S01]  /*22300*/  HMMA.16816.F32 R12, R40, R34, R12 ;  /* 0x00000022280c723c */ /* 0x000fe2000000180c */
[----:B------:R-:W3:Y:S02]  /*22310*/  LDSM.16.MT88.4 R32, [R234+0x11000] ;  /* 0x01100000ea20783b */ /* 0x000ee40000004200 */
[----:B------:R-:W-:Y:S01]  /*22320*/  MUFU.EX2 R66, R66 ;  /* 0x0000004200427308 */ /* 0x000fe20000000800 */
[----:B--2---:R-:W-:-:S02]  /*22330*/  FADD.FTZ R59, R68, R59 ;  /* 0x0000003b443b7221 */ /* 0x004fc40000010000 */
[C---:B----4-:R-:W-:Y:S05]  /*22340*/  HMMA.16816.F32 R44, R40.reuse, R48, R44 ;  /* 0x00000030282c723c */ /* 0x050fea000000182c */
[----:B------:R-:W2:Y:S01]  /*22350*/  MUFU.EX2 R65, R65 ;  /* 0x0000004100417308 */ /* 0x000ea20000000800 */
[----:B------:R-:W-:Y:S01]  /*22360*/  HMMA.16816.F32 R132, R40, R50, R132 ;  /* 0x000000322884723c */ /* 0x000fe20000001884 */
[----:B------:R-:W4:Y:S06]  /*22370*/  LDSM.16.MT88.4 R48, [R233+0x11000] ;  /* 0x01100000e930783b */ /* 0x000f2c0000004200 */
[C---:B------:R-:W-:Y:S01]  /*22380*/  F2FP.F16.F32.PACK_AB R40, R70.reuse, R69 ;  /* 0x000000454628723e */ /* 0x040fe200000000ff */
[----:B------:R-:W1:Y:S01]  /*22390*/  MUFU.EX2 R73, R73 ;  /* 0x0000004900497308 */ /* 0x000e620000000800 */
[C---:B-----5:R-:W-:Y:S01]  /*223a0*/  F2FP.F16.F32.PACK_AB R41, R67.reuse, R68 ;  /* 0x000000444329723e */ /* 0x060fe200000000ff */
        /* <DEDUP_REMOVED lines=11> */
[----:B------:R-:W-:-:S03]  /*22460*/  FADD.FTZ R72, R73, R72 ;  /* 0x0000004849487221 */ /* 0x000fc60000010000 */
[C---:B------:R-:W-:Y:S01]  /*22470*/  HMMA.16816.F32 R28, R40.reuse, R26, R28 ;  /* 0x0000001a281c723c */ /* 0x040fe2000000181c */
[--C-:B------:R-:W-:Y:S01]  /*22480*/  FFMA.FTZ R24, R64, UR4, -R103.reuse ;  /* 0x0000000440187c23 */ /* 0x100fe20008010867 */
[--C-:B------:R-:W-:Y:S02]  /*22490*/  FFMA.FTZ R25, R63, UR4, -R103.reuse ;  /* 0x000000043f197c23 */ /* 0x100fe40008010867 */
[----:B------:R-:W5:Y:S01]  /*224a0*/  MUFU.EX2 R82, R82 ;  /* 0x0000005200527308 */ /* 0x000f620000000800 */
[----:B--2---:R-:W-:Y:S01]  /*224b0*/  FADD.FTZ R72, R74, R72 ;  /* 0x000000484a487221 */ /* 0x004fe20000010000 */
[----:B---3--:R-:W-:Y:S01]  /*224c0*/  HMMA.16816.F32 R8, R40, R4, R8 ;  /* 0x000000042808723c */ /* 0x008fe20000001808 */
[--C-:B------:R-:W-:Y:S01]  /*224d0*/  FFMA.FTZ R26, R62, UR4, -R103.reuse ;  /* 0x000000043e1a7c23 */ /* 0x100fe20008010867 */
[----:B------:R-:W-:-:S04]  /*224e0*/  FFMA.FTZ R27, R61, UR4, -R103 ;  /* 0x000000043d1b7c23 */ /* 0x000fc80008010867 */
[----:B------:R-:W2:Y:S01]  /*224f0*/  MUFU.EX2 R24, R24 ;  /* 0x0000001800187308 */ /* 0x000ea20000000800 */
[----:B------:R-:W-:Y:S01]  /*22500*/  HMMA.16816.F32 R20, R40, R6, R20 ;  /* 0x000000062814723c */ /* 0x000fe20000001814 */
[----:B------:R-:W-:Y:S01]  /*22510*/  F2FP.F16.F32.PACK_AB R4, R74, R73 ;  /* 0x000000494a04723e */ /* 0x000fe200000000ff */
[----:B-1----:R-:W-:-:S04]  /*22520*/  FADD.FTZ R72, R83, R72 ;  /* 0x0000004853487221 */ /* 0x002fc80000010000 */
[----:B------:R-:W-:Y:S01]  /*22530*/  HMMA.16816.F32 R36, R40, R32, R36 ;  /* 0x000000202824723c */ /* 0x000fe20000001824 */
[----:B------:R-:W1:Y:S01]  /*22540*/  MUFU.EX2 R25, R25 ;  /* 0x0000001900197308 */ /* 0x000e620000000800 */
[C---:B-----5:R-:W-:Y:S01]  /*22550*/  F2FP.F16.F32.PACK_AB R6, R82.reuse, R83 ;  /* 0x000000535206723e */ /* 0x060fe200000000ff */
[----:B------:R-:W-:-:S03]  /*22560*/  FADD.FTZ R2, R82, R72 ;  /* 0x0000004852027221 */ /* 0x000fc60000010000 */
[C---:B------:R-:W-:Y:S02]  /*22570*/  HMMA.16816.F32 R12, R40.reuse, R34, R12 ;  /* 0x00000022280c723c */ /* 0x040fe4000000180c */
[----:B------:R3:W-:Y:S01]  /*22580*/  STL [R1+0x4], R2 ;  /* 0x0000040201007387 */ /* 0x0007e20000100800 */
[----:B------:R-:W5:Y:S01]  /*22590*/  MUFU.EX2 R26, R26 ;  /* 0x0000001a001a7308 */ /* 0x000f620000000800 */
[----:B--2---:R-:W-:Y:S02]  /*225a0*/  FADD.FTZ R65, R24, R65 ;  /* 0x0000004118417221 */ /* 0x004fe40000010000 */
[C---:B----4-:R-:W-:Y:S05]  /*225b0*/  HMMA.16816.F32 R44, R40.reuse, R48, R44 ;  /* 0x00000030282c723c */ /* 0x050fea000000182c */
[----:B------:R-:W2:Y:S01]  /*225c0*/  MUFU.EX2 R27, R27 ;  /* 0x0000001b001b7308 */ /* 0x000ea20000000800 */
[C---:B-1----:R-:W-:Y:S01]  /*225d0*/  F2FP.F16.F32.PACK_AB R5, R25.reuse, R24 ;  /* 0x000000181905723e */ /* 0x042fe200000000ff */
[----:B------:R-:W-:Y:S01]  /*225e0*/  HMMA.16816.F32 R132, R40, R50, R132 ;  /* 0x000000322884723c */ /* 0x000fe20000001884 */
[----:B------:R-:W-:-:S04]  /*225f0*/  FADD.FTZ R65, R25, R65 ;  /* 0x0000004119417221 */ /* 0x000fc80000010000 */
[----:B-----5:R-:W-:Y:S01]  /*22600*/  FADD.FTZ R65, R26, R65 ;  /* 0x000000411a417221 */ /* 0x020fe20000010000 */
[----:B---3--:R-:W-:-:S03]  /*22610*/  MOV R2, R115 ;  /* 0x0000007300027202 */ /* 0x008fc60000000f00 */
[C---:B--2---:R-:W-:Y:S01]  /*22620*/  FADD.FTZ R3, R27.reuse, R65 ;  /* 0x000000411b037221 */ /* 0x044fe20000010000 */
[----:B------:R-:W-:-:S04]  /*22630*/  F2FP.F16.F32.PACK_AB R7, R27, R26 ;  /* 0x0000001a1b07723e */ /* 0x000fc800000000ff */
[----:B------:R-:W-:Y:S03]  /*22640*/  STL [R1], R3 ;  /* 0x0000000301007387 */ /* 0x000fe60000100800 */
[C---:B------:R-:W-:Y:S01]  /*22650*/  HMMA.16816.F32 R160, R4.reuse, R156, R8 ;  /* 0x0000009c04a0723c */ /* 0x040fe20000001808 */
[----:B------:R-:W1:Y:S05]  /*22660*/  LDSM.16.MT88.4 R8, [R233+0x11800] ;  /* 0x01180000e908783b */ /* 0x000e6a0000004200 */
[C---:B------:R-:W-:Y:S06]  /*22670*/  HMMA.16816.F32 R152, R4.reuse, R148, R16 ;  /* 0x000000940498723c */ /* 0x040fec0000001810 */
[C---:B------:R-:W-:Y:S06]  /*22680*/  HMMA.16816.F32 R144, R4.reuse, R140, R36 ;  /* 0x0000008c0490723c */ /* 0x040fec0000001824 */
[C---:B------:R-:W-:Y:S06]  /*22690*/  HMMA.16816.F32 R156, R4.reuse, R158, R20 ;  /* 0x0000009e049c723c */ /* 0x040fec0000001814 */
[C---:B------:R-:W-:Y:S06]  /*226a0*/  HMMA.16816.F32 R148, R4.reuse, R150, R28 ;  /* 0x000000960494723c */ /* 0x040fec000000181c */
[C---:B------:R-:W-:Y:S06]  /*226b0*/  HMMA.16816.F32 R140, R4.reuse, R142, R12 ;  /* 0x0000008e048c723c */ /* 0x040fec000000180c */
[C---:B-1----:R-:W-:Y:S06]  /*226c0*/  HMMA.16816.F32 R136, R4.reuse, R8, R44 ;  /* 0x000000080488723c */ /* 0x042fec000000182c */
[----:B------:R-:W-:-:S15]  /*226d0*/  HMMA.16816.F32 R132, R4, R10, R132 ;  /* 0x0000000a0484723c */ /* 0x000fde0000001884 */
[----:B------:R-:W-:-:S09]  /*226e0*/  NOP ;  /* 0x0000000000007918 */ /* 0x000fd20000000000 */
.L_x_2908:
[----:B------:R-:W-:-:S06]  /*226f0*/  UISETP.GE.AND UP0, UPT, UR12, 0x1, UPT ;  /* 0x000000010c00788c */ /* 0x000fcc000bf06270 */
[----:B------:R-:W-:-:S13]  /*22700*/  PLOP3.LUT P0, PT, PT, PT, UP0, 0x80, 0x0 ;  /* 0x000000000000781c */ /* 0x000fda0003f0f008 */
[----:B------:R-:W-:Y:S05]  /*22710*/  @!P0 BRA `(.L_x_2914) ;  /* 0x0000006000e48947 */ /* 0x000fea0003800000 */
[----:B------:R-:W-:Y:S01]  /*22720*/  ULDC UR10, c[0x0][0x250] ;  /* 0x00009400000a7ab9 */ /* 0x000fe20000000800 */
[----:B------:R-:W-:Y:S01]  /*22730*/  ULDC.64 UR4, c[0x0][0x250] ;  /* 0x0000940000047ab9 */ /* 0x000fe20000000a00 */
[----:B------:R-:W-:Y:S01]  /*22740*/  ULEA UR10, -UR10, URZ, 0x8 ;  /* 0x0000003f0a0a7291 */ /* 0x000fe2000f8e413f */
[----:B------:R-:W-:Y:S01]  /*22750*/  IMAD.MOV.U32 R164, RZ, RZ, R0 ;  /* 0x000000ffffa47224 */ /* 0x000fe200078e0000 */
[----:B------:R-:W-:Y:S01]  /*22760*/  USHF.L.U64.HI UR8, UR4, 0x5, UR5 ;  /* 0x0000000504087899 */ /* 0x000fe20008010205 */
[----:B------:R-:W-:Y:S01]  /*22770*/  IMAD.MOV.U32 R165, RZ, RZ, R2 ;  /* 0x000000ffffa57224 */ /* 0x000fe200078e0002 */
[----:B------:R-:W-:Y:S01]  /*22780*/  USHF.R.S32.HI UR5, URZ, 0x1f, UR10 ;  /* 0x0000001f3f057899 */ /* 0x000fe2000801140a */
[----:B------:R-:W-:Y:S01]  /*22790*/  ULDC UR9, c[0x0][0x248] ;  /* 0x0000920000097ab9 */ /* 0x000fe20000000800 */
[----:B------:R-:W-:Y:S01]  /*227a0*/  ULDC UR6, c[0x0][0x24c] ;  /* 0x0000930000067ab9 */ /* 0x000fe20000000800 */
[----:B------:R-:W-:Y:S01]  /*227b0*/  USHF.L.U32 UR7, UR4, 0x5, URZ ;  /* 0x0000000504077899 */ /* 0x000fe2000800063f */
[----:B------:R-:W-:Y:S01]  /*227c0*/  MOV R252, UR10 ;  /* 0x0000000a00fc7c02 */ /* 0x000fe20008000f00 */
[----:B------:R-:W-:Y:S01]  /*227d0*/  USHF.L.U64.HI UR6, UR9, 0x5, UR6 ;  /* 0x0000000509067899 */ /* 0x000fe20008010206 */
[----:B------:R-:W-:Y:S01]  /*227e0*/  MOV R251, UR5 ;  /* 0x0000000500fb7c02 */ /* 0x000fe20008000f00 */
[----:B------:R-:W-:Y:S01]  /*227f0*/  USHF.L.U32 UR15, UR9, 0x5, URZ ;  /* 0x00000005090f7899 */ /* 0x000fe2000800063f */
[----:B------:R-:W-:Y:S01]  /*22800*/  ULDC UR4, c[0x0][0x2ec] ;  /* 0x0000bb0000047ab9 */ /* 0x000fe20000000800 */
[----:B------:R-:W-:Y:S01]  /*22810*/  ULDC UR5, c[0x0][0x39c] ;  /* 0x0000e70000057ab9 */ /* 0x000fe20000000800 */
[----:B------:R-:W-:-:S09]  /*22820*/  ULDC.64 UR10, c[0x0][0x208] ;  /* 0x00008200000a7ab9 */ /* 0x000fd20000000a00 */
.L_x_2918:
[----:B------:R-:W-:Y:S04]  /*22830*/  DEPBAR.LE SB0, 0x0 ;  /* 0x000080000000791a */ /* 0x000fe80000000000 */
[----:B------:R-:W-:Y:S01]  /*22840*/  BAR.SYNC.DEFER_BLOCKING 0x0 ;  /* 0x0000000000007b1d */ /* 0x000fe20000010000 */
[----:B------:R-:W-:Y:S01]  /*22850*/  PLOP3.LUT P0, PT, PT, PT, UP1, 0x40, 0x0 ;  /* 0x000000000000781c */ /* 0x000fe20003f0e818 */
[----:B------:R-:W-:Y:S01]  /*22860*/  IMAD.MOV.U32 R8, RZ, RZ, R252 ;  /* 0x000000ffff087224 */ /* 0x000fe200078e00fc */
[----:B-1----:R-:W-:Y:S11]  /*22870*/  MOV R4, R251 ;  /* 0x000000fb00047202 */ /* 0x002ff60000000f00 */
[----:B------:R-:W-:Y:S05]  /*22880*/  @P0 BRA `(.L_x_2915) ;  /* 0x0000000000fc0947 */ /* 0x000fea0003800000 */
        /* <DEDUP_REMOVED lines=47> */
[----:B------:R1:W2:Y:S01]  /*22b80*/  LDG.E R7, desc[UR10][R4.64] ;  /* 0x0000000a04077981 */ /* 0x0002a2000c1e1900 */
[----:B------:R-:W3:Y:S01]  /*22b90*/  LDC.64 R2, c[0x0][0x238] ;  /* 0x00008e00ff027b82 */ /* 0x000ee20000000a00 */
[----:B------:R-:W-:Y:S02]  /*22ba0*/  IMAD R6, R0, R6, -0x100 ;  /* 0xffffff0000067424 */ /* 0x000fe400078e0206 */
[----:B------:R-:W2:Y:S03]  /*22bb0*/  LDG.E R8, desc[UR10][R8.64] ;  /* 0x0000000a08087981 */ /* 0x000ea6000c1e1900 */
[----:B------:R-:W-:Y:S02]  /*22bc0*/  SHF.R.S32.HI R0, RZ, 0x1f, R6 ;  /* 0x0000001fff007819 */ /* 0x000fe40000011406 */
[----:B-1----:R-:W1:Y:S03]  /*22bd0*/  LDC.64 R4, c[0x0][0x250] ;  /* 0x00009400ff047b82 */ /* 0x002e660000000a00 */
[-C--:B-1----:R-:W-:Y:S04]  /*22be0*/  IMAD R0, R0, R4.reuse, RZ ;  /* 0x0000000400007224 */ /* 0x082fe800078e02ff */
[----:B------:R-:W-:Y:S01]  /*22bf0*/  IMAD R0, R6, R5, R0 ;  /* 0x0000000506007224 */ /* 0x000fe200078e0200 */
[----:B--2---:R-:W-:Y:S01]  /*22c00*/  IADD3 R7, -R8, R7, RZ ;  /* 0x0000000708077210 */ /* 0x004fe20007ffe1ff */
[----:B------:R-:W-:Y:S03]  /*22c10*/  IMAD.WIDE.U32 R8, R6, R4, RZ ;  /* 0x0000000406087225 */ /* 0x000fe600078e00ff */
[----:B------:R-:W-:Y:S01]  /*22c20*/  SHF.R.S32.HI R4, RZ, 0x1f, R7 ;  /* 0x0000001fff047819 */ /* 0x000fe20000011407 */
[----:B------:R-:W-:Y:S04]  /*22c30*/  IMAD.IADD R9, R9, 0x1, R0 ;  /* 0x0000000109097824 */ /* 0x000fe800078e0200 */
[-C--:B---3--:R-:W-:Y:S02]  /*22c40*/  IMAD R4, R4, R2.reuse, RZ ;  /* 0x0000000204047224 */ /* 0x088fe400078e02ff */
[C---:B------:R-:W-:Y:S04]  /*22c50*/  IMAD.WIDE.U32 R8, R7.reuse, R2, R8 ;  /* 0x0000000207087225 */ /* 0x040fe800078e0008 */
[----:B------:R-:W-:Y:S05]  /*22c60*/  IMAD R4, R7, R3, R4 ;  /* 0x0000000307047224 */ /* 0x000fea00078e0204 */
[----:B------:R-:W-:Y:S07]  /*22c70*/  IADD3 R4, R9, R4, RZ ;  /* 0x0000000409047210 */ /* 0x000fee0007ffe0ff */
.L_x_2915:
[C---:B------:R-:W-:Y:S01]  /*22c80*/  LEA R247, P0, R8.reuse, R247, 0x1 ;  /* 0x000000f708f77211 */ /* 0x040fe200078008ff */
[----:B------:R-:W-:Y:S01]  /*22c90*/  UISETP.GE.AND UP0, UPT, UR12, 0x2, UPT ;  /* 0x000000020c00788c */ /* 0x000fe2000bf06270 */
[----:B------:R-:W-:Y:S02]  /*22ca0*/  LEA R172, R167, R241, 0x1 ;  /* 0x000000f1a7ac7211 */ /* 0x000fe400078e08ff */
[----:B------:R-:W-:Y:S02]  /*22cb0*/  LEA.HI.X R246, R8, R246, R4, 0x1, P0 ;  /* 0x000000f608f67211 */ /* 0x000fe400000f0c04 */
[----:B------:R-:W-:Y:S02]  /*22cc0*/  MOV R4, R247 ;  /* 0x000000f700047202 */ /* 0x000fe40000000f00 */
[----:B------:R-:W-:Y:S02]  /*22cd0*/  MOV R5, R246 ;  /* 0x000000f600057202 */ /* 0x000fe40000000f00 */
[----:B------:R-:W-:Y:S02]  /*22ce0*/  IADD3 R2, P0, R247, UR7, RZ ;  /* 0x00000007f7027c10 */ /* 0x000fe4000ff1e0ff */
[----:B------:R-:W-:Y:S01]  /*22cf0*/  IADD3 R0, R240, R239, RZ ;  /* 0x000000eff0007210 */ /* 0x000fe20007ffe0ff */
[----:B------:R-:W-:Y:S01]  /*22d00*/  @!PT LDS RZ, [RZ] ;  /* 0x00000000fffff984 */ /* 0x000fe20000000800 */
[----:B------:R-:W-:Y:S01]  /*22d10*/  @!PT LDS RZ, [RZ] ;  /* 0x00000000fffff984 */ /* 0x000fe20000000800 */
[----:B------:R-:W-:Y:S01]  /*22d20*/  @!PT LDS RZ, [RZ] ;  /* 0x00000000fffff984 */ /* 0x000fe20000000800 */
[----:B------:R1:W-:Y:S01]  /*22d30*/  LDGSTS.E.BYPASS.LTC128B.128 [R250+0xa000], desc[UR10][R4.64] ;  /* 0x0a00000004fa7fae */ /* 0x0003e2000b901d4a */
[----:B------:R-:W-:Y:S02]  /*22d40*/  IADD3.X R3, R246, UR8, RZ, P0, !PT ;  /* 0x00000008f6037c10 */ /* 0x000fe400087fe4ff */
[----:B------:R-:W-:Y:S02]  /*22d50*/  IADD3 R16, P0, R2, UR7, RZ ;  /* 0x0000000702107c10 */ /* 0x000fe4000ff1e0ff */
[----:B------:R-:W-:Y:S02]  /*22d60*/  LEA R216, R166, R241, 0x1 ;  /* 0x000000f1a6d87211 */ /* 0x000fe400078e08ff */
[----:B------:R-:W-:Y:S01]  /*22d70*/  IADD3.X R17, R3, UR8, RZ, P0, !PT ;  /* 0x0000000803117c10 */ /* 0x000fe200087fe4ff */
[----:B------:R2:W-:Y:S01]  /*22d80*/  LDGSTS.E.BYPASS.LTC128B.128 [R250+0xa800], desc[UR10][R2.64] ;  /* 0x0a80000002fa7fae */ /* 0x0005e2000b901d4a */
[----:B------:R-:W-:Y:S02]  /*22d90*/  IADD3 R14, P0, R16, UR7, RZ ;  /* 0x00000007100e7c10 */ /* 0x000fe4000ff1e0ff */
[----:B------:R-:W-:Y:S02]  /*22da0*/  IADD3 R224, R238, 0x800, RZ ;  /* 0x00000800eee07810 */ /* 0x000fe40007ffe0ff */
[----:B------:R-:W-:Y:S02]  /*22db0*/  IADD3.X R15, R17, UR8, RZ, P0, !PT ;  /* 0x00000008110f7c10 */ /* 0x000fe400087fe4ff */
[----:B------:R-:W-:Y:S01]  /*22dc0*/  IADD3 R12, P0, R14, UR7, RZ ;  /* 0x000000070e0c7c10 */ /* 0x000fe2000ff1e0ff */
[----:B------:R-:W-:Y:S03]  /*22dd0*/  LDGSTS.E.BYPASS.LTC128B.128 [R250+0xb000], desc[UR10][R16.64] ;  /* 0x0b00000010fa7fae */ /* 0x000fe6000b901d4a */
        /* <DEDUP_REMOVED lines=9> */
[----:B-1----:R-:W-:Y:S01]  /*22e70*/  IADD3 R4, P0, R6, UR7, RZ ;  /* 0x0000000706047c10 */ /* 0x002fe2000ff1e0ff */
[----:B------:R-:W-:Y:S03]  /*22e80*/  LDGSTS.E.BYPASS.LTC128B.128 [R250+0xc800], desc[UR10][R10.64] ;  /* 0x0c8000000afa7fae */ /* 0x000fe6000b901d4a */
[----:B------:R-:W-:Y:S02]  /*22e90*/  IADD3.X R5, R7, UR8, RZ, P0, !PT ;  /* 0x0000000807057c10 */ /* 0x000fe400087fe4ff */
[----:B--2---:R-:W-:Y:S03]  /*22ea0*/  IADD3 R2, P0, R4, UR7, RZ ;  /* 0x0000000704027c10 */ /* 0x004fe6000ff1e0ff */
[----:B------:R1:W-:Y:S01]  /*22eb0*/  LDGSTS.E.BYPASS.LTC128B.128 [R250+0xd000], desc[UR10][R8.64] ;  /* 0x0d00000008fa7fae */ /* 0x0003e2000b901d4a */
[----:B------:R-:W-:Y:S02]  /*22ec0*/  IADD3.X R3, R5, UR8, RZ, P0, !PT ;  /* 0x0000000805037c10 */ /* 0x000fe400087fe4ff */
[----:B---3--:R-:W-:Y:S04]  /*22ed0*/  IADD3 R14, P0, R2, UR7, RZ ;  /* 0x00000007020e7c10 */ /* 0x008fe8000ff1e0ff */
[----:B------:R-:W-:Y:S01]  /*22ee0*/  IADD3.X R15, R3, UR8, RZ, P0, !PT ;  /* 0x00000008030f7c10 */ /* 0x000fe200087fe4ff */
[----:B------:R2:W-:Y:S01]  /*22ef0*/  LDGSTS.E.BYPASS.LTC128B.128 [R250+0xd800], desc[UR10][R6.64] ;  /* 0x0d80000006fa7fae */ /* 0x0005e2000b901d4a */
[----:B----4-:R-:W-:Y:S04]  /*22f00*/  IADD3 R12, P0, R14, UR7, RZ ;  /* 0x000000070e0c7c10 */ /* 0x010fe8000ff1e0ff */
[----:B------:R-:W-:Y:S03]  /*22f10*/  IADD3.X R13, R15, UR8, RZ, P0, !PT ;  /* 0x000000080f0d7c10 */ /* 0x000fe600087fe4ff */
[----:B------:R-:W-:Y:S08]  /*22f20*/  LDGSTS.E.BYPASS.LTC128B.128 [R250+0xe000], desc[UR10][R4.64] ;  /* 0x0e00000004fa7fae */ /* 0x000ff0000b901d4a */
[----:B------:R3:W-:Y:S01]  /*22f30*/  LDGSTS.E.BYPASS.LTC128B.128 [R250+0xe800], desc[UR10][R2.64] ;  /* 0x0e80000002fa7fae */ /* 0x0007e2000b901d4a */
[----:B-1----:R-:W-:Y:S04]  /*22f40*/  IADD3 R8, P0, R12, UR7, RZ ;  /* 0x000000070c087c10 */ /* 0x002fe8000ff1e0ff */
[----:B------:R-:W-:Y:S03]  /*22f50*/  IADD3.X R9, R13, UR8, RZ, P0, !PT ;  /* 0x000000080d097c10 */ /* 0x000fe600087fe4ff */
[----:B------:R-:W-:Y:S01]  /*22f60*/  LDGSTS.E.BYPASS.LTC128B.128 [R250+0xf000], desc[UR10][R14.64] ;  /* 0x0f0000000efa7fae */ /* 0x000fe2000b901d4a */
[----:B--2---:R-:W-:Y:S04]  /*22f70*/  IADD3 R6, P0, R8, UR7, RZ ;  /* 0x0000000708067c10 */ /* 0x004fe8000ff1e0ff */
[----:B------:R-:W-:Y:S03]  /*22f80*/  IADD3.X R7, R9, UR8, RZ, P0, !PT ;  /* 0x0000000809077c10 */ /* 0x000fe600087fe4ff */
[----:B------:R-:W-:Y:S08]  /*22f90*/  LDGSTS.E.BYPASS.LTC128B.128 [R250+0xf800], desc[UR10][R12.64] ;  /* 0x0f8000000cfa7fae */ /* 0x000ff0000b901d4a */
[----:B------:R1:W-:Y:S01]  /*22fa0*/  LDGSTS.E.BYPASS.LTC128B.128 [R250+0x10000], desc[UR10][R8.64] ;  /* 0x1000000008fa7fae */ /* 0x0003e2000b901d4a */
[----:B---3--:R-:W-:Y:S04]  /*22fb0*/  IADD3 R2, P0, R6, UR7, RZ ;  /* 0x0000000706027c10 */ /* 0x008fe8000ff1e0ff */
[----:B------:R-:W-:Y:S03]  /*22fc0*/  IADD3.X R3, R7, UR8, RZ, P0, !PT ;  /* 0x0000000807037c10 */ /* 0x000fe600087fe4ff */
[----:B------:R-:W-:Y:S01]  /*22fd0*/  LDGSTS.E.BYPASS.LTC128B.128 [R250+0x10800], desc[UR10][R6.64] ;  /* 0x1080000006fa7fae */ /* 0x000fe2000b901d4a */
[----:B------:R-:W-:Y:S04]  /*22fe0*/  IADD3 R4, P0, R2, UR7, RZ ;  /* 0x0000000702047c10 */ /* 0x000fe8000ff1e0ff */
[----:B------:R-:W-:Y:S02]  /*22ff0*/  IADD3.X R5, R3, UR8, RZ, P0, !PT ;  /* 0x0000000803057c10 */ /* 0x000fe400087fe4ff */
[----:B------:R-:W-:Y:S01]  /*23000*/  PLOP3.LUT P0, PT, PT, PT, UP0, 0x80, 0x0 ;  /* 0x000000000000781c */ /* 0x000fe20003f0f008 */
[----:B------:R-:W-:Y:S08]  /*23010*/  LDGSTS.E.BYPASS.LTC128B.128 [R250+0x11000], desc[UR10][R2.64] ;  /* 0x1100000002fa7fae */ /* 0x000ff0000b901d4a */
[----:B------:R2:W-:Y:S08]  /*23020*/  LDGSTS.E.BYPASS.LTC128B.128 [R250+0x11800], desc[UR10][R4.64] ;  /* 0x1180000004fa7fae */ /* 0x0005f0000b901d4a */
[----:B------:R-:W-:Y:S08]  /*23030*/  LDSM.16.M88.4 R128, [R241] ;  /* 0x00000000f180783b */ /* 0x000ff00000000200 */
[----:B-1----:R-:W2:Y:S08]  /*23040*/  LDSM.16.M88.4 R8, [R240+0x2000] ;  /* 0x00200000f008783b */ /* 0x002eb00000000200 */
[----:B------:R-:W1:Y:S08]  /*23050*/  LDSM.16.M88.4 R16, [R240+0x2800] ;  /* 0x00280000f010783b */ /* 0x000e700000000200 */
[----:B------:R-:W3:Y:S08]  /*23060*/  LDSM.16.M88.4 R24, [R240+0x3000] ;  /* 0x00300000f018783b */ /* 0x000ef00000000200 */
[----:B------:R-:W4:Y:S08]  /*23070*/  LDSM.16.M88.4 R32, [R240+0x3800] ;  /* 0x00380000f020783b */ /* 0x000f300000000200 */
[----:B------:R-:W5:Y:S08]  /*23080*/  LDSM.16.M88.4 R40, [R240+0x4000] ;  /* 0x00400000f028783b */ /* 0x000f700000000200 */
        /* <DEDUP_REMOVED lines=8> */
[----:B------:R-:W0:Y:S08]  /*23110*/  LDGDEPBAR ;  /* 0x00000000000079af */ /* 0x000e300000000000 */
[----:B------:R-:W5:Y:S08]  /*23120*/  LDSM.16.M88.4 R112, [R240+0x8800] ;  /* 0x00880000f070783b */ /* 0x000f700000000200 */
[----:B------:R-:W5:Y:S08]  /*23130*/  LDSM.16.M88.4 R120, [R240+0x9000] ;  /* 0x00900000f078783b */ /* 0x000f700000000200 */
[----:B------:R-:W5:Y:S08]  /*23140*/  LDSM.16.M88.4 R168, [R240+0x9800] ;  /* 0x00980000f0a8783b */ /* 0x000f700000000200 */
[----:B------:R-:W-:Y:S08]  /*23150*/  LDSM.16.M88.4 R172, [R172] ;  /* 0x00000000acac783b */ /* 0x000ff00000000200 */
[----:B------:R-:W5:Y:S08]  /*23160*/  LDSM.16.M88.4 R176, [R0+0x2000] ;  /* 0x0020000000b0783b */ /* 0x000f700000000200 */
[----:B------:R-:W5:Y:S08]  /*23170*/  LDSM.16.M88.4 R180, [R0+0x2800] ;  /* 0x0028000000b4783b */ /* 0x000f700000000200 */
[----:B------:R-:W5:Y:S08]  /*23180*/  LDSM.16.M88.4 R184, [R0+0x3000] ;  /* 0x0030000000b8783b */ /* 0x000f700000000200 */
[----:B------:R-:W5:Y:S08]  /*23190*/  LDSM.16.M88.4 R188, [R0+0x3800] ;  /* 0x0038000000bc783b */ /* 0x000f700000000200 */
[----:B------:R-:W5:Y:S08]  /*231a0*/  LDSM.16.M88.4 R192, [R0+0x4000] ;  /* 0x0040000000c0783b */ /* 0x000f700000000200 */
[----:B------:R-:W5:Y:S08]  /*231b0*/  LDSM.16.M88.4 R196, [R0+0x4800] ;  /* 0x0048000000c4783b */ /* 0x000f700000000200 */
[----:B------:R-:W-:Y:S08]  /*231c0*/  LDSM.16.M88.4 R200, [R0+0x7000] ;  /* 0x0070000000c8783b */ /* 0x000ff00000000200 */
[----:B------:R-:W-:Y:S08]  /*231d0*/  LDSM.16.M88.4 R204, [R0+0x8000] ;  /* 0x0080000000cc783b */ /* 0x000ff00000000200 */
[----:B------:R-:W-:Y:S08]  /*231e0*/  LDSM.16.M88.4 R208, [R0+0x8800] ;  /* 0x0088000000d0783b */ /* 0x000ff00000000200 */
[----:B------:R-:W-:Y:S08]  /*231f0*/  LDSM.16.M88.4 R212, [R0+0x9000] ;  /* 0x0090000000d4783b */ /* 0x000ff00000000200 */
[----:B------:R-:W-:Y:S08]  /*23200*/  LDSM.16.M88.4 R216, [R216] ;  /* 0x00000000d8d8783b */ /* 0x000ff00000000200 */
[----:B------:R-:W-:Y:S08]  /*23210*/  LDSM.16.M88.4 R220, [R238] ;  /* 0x00000000eedc783b */ /* 0x000ff00000000200 */
[----:B------:R-:W-:Y:S08]  /*23220*/  LDSM.16.M88.4 R224, [R224] ;  /* 0x00000000e0e0783b */ /* 0x000ff00000000200 */
[----:B------:R-:W-:Y:S01]  /*23230*/  LDSM.16.M88.4 R228, [R232] ;  /* 0x00000000e8e4783b */ /* 0x000fe20000000200 */
[C---:B--2---:R-:W-:Y:S06]  /*23240*/  HMMA.16816.F32 R4, R128.reuse, R8, RZ ;  /* 0x000000088004723c */ /* 0x044fec00000018ff */
[C---:B------:R-:W-:Y:S06]  /*23250*/  HMMA.16816.F32 R8, R128.reuse, R10, RZ ;  /* 0x0000000a8008723c */ /* 0x040fec00000018ff */
[C---:B-1----:R-:W-:Y:S06]  /*23260*/  HMMA.16816.F32 R12, R128.reuse, R16, RZ ;  /* 0x00000010800c723c */ /* 0x042fec00000018ff */
[C---:B------:R-:W-:Y:S06]  /*23270*/  HMMA.16816.F32 R16, R128.reuse, R18, RZ ;  /* 0x000000128010723c */ /* 0x040fec00000018ff */
[C---:B---3--:R-:W-:Y:S06]  /*23280*/  HMMA.16816.F32 R20, R128.reuse, R24, RZ ;  /* 0x000000188014723c */ /* 0x048fec00000018ff */
[C---:B------:R-:W-:Y:S06]  /*23290*/  HMMA.16816.F32 R24, R128.reuse, R26, RZ ;  /* 0x0000001a8018723c */ /* 0x040fec00000018ff */
        /* <DEDUP_REMOVED lines=43> */
[C---:B------:R-:W-:Y:S05]  /*23550*/  HMMA.16816.F32 R48, R172.reuse, R198, R48 ;  /* 0x000000c6ac30723c */ /* 0x040fea0000001830 */
[C---:B------:R-:W-:Y:S01]  /*23560*/  IADD3 R196, R238.reuse, 0x1000, RZ ;  /* 0x00001000eec47810 */ /* 0x040fe20007ffe0ff */
[C---:B-1----:R-:W-:Y:S05]  /*23570*/  HMMA.16816.F32 R52, R172.reuse, R168, R52 ;  /* 0x000000a8ac34723c */ /* 0x042fea0000001834 */
[----:B------:R-:W1:Y:S01]  /*23580*/  LDSM.16.M88.4 R196, [R196] ;  /* 0x00000000c4c4783b */ /* 0x000e620000000200 */
[C---:B------:R-:W-:Y:S05]  /*23590*/  HMMA.16816.F32 R56, R172.reuse, R170, R56 ;  /* 0x000000aaac38723c */ /* 0x040fea0000001838 */
[C---:B------:R-:W-:Y:S01]  /*235a0*/  IADD3 R168, R238.reuse, 0x1800, RZ ;  /* 0x00001800eea87810 */ /* 0x040fe20007ffe0ff */
[C---:B--2---:R-:W-:Y:S05]  /*235b0*/  HMMA.16816.F32 R60, R172.reuse, R176, R60 ;  /* 0x000000b0ac3c723c */ /* 0x044fea000000183c */
[----:B------:R-:W2:Y:S01]  /*235c0*/  LDSM.16.M88.4 R168, [R168] ;  /* 0x00000000a8a8783b */ /* 0x000ea20000000200 */
[C---:B------:R-:W-:Y:S05]  /*235d0*/  HMMA.16816.F32 R64, R172.reuse, R178, R64 ;  /* 0x000000b2ac40723c */ /* 0x040fea0000001840 */
[C---:B------:R-:W-:Y:S01]  /*235e0*/  IADD3 R176, R238.reuse, 0x2800, RZ ;  /* 0x00002800eeb07810 */ /* 0x040fe20007ffe0ff */
[C---:B---3--:R-:W-:Y:S05]  /*235f0*/  HMMA.16816.F32 R68, R172.reuse, R180, R68 ;  /* 0x000000b4ac44723c */ /* 0x048fea0000001844 */
[----:B------:R-:W-:Y:S01]  /*23600*/  LDSM.16.M88.4 R176, [R176] ;  /* 0x00000000b0b0783b */ /* 0x000fe20000000200 */
[C---:B------:R-:W-:Y:S05]  /*23610*/  HMMA.16816.F32 R72, R172.reuse, R182, R72 ;  /* 0x000000b6ac48723c */ /* 0x040fea0000001848 */
[C---:B------:R-:W-:Y:S01]  /*23620*/  IADD3 R180, R238.reuse, 0x3000, RZ ;  /* 0x00003000eeb47810 */ /* 0x040fe20007ffe0ff */
[C---:B----4-:R-:W-:Y:S05]  /*23630*/  HMMA.16816.F32 R76, R172.reuse, R184, R76 ;  /* 0x000000b8ac4c723c */ /* 0x050fea000000184c */
[----:B------:R-:W-:Y:S01]  /*23640*/  LDSM.16.M88.4 R180, [R180] ;  /* 0x00000000b4b4783b */ /* 0x000fe20000000200 */
[C---:B------:R-:W-:Y:S05]  /*23650*/  HMMA.16816.F32 R80, R172.reuse, R186, R80 ;  /* 0x000000baac50723c */ /* 0x040fea0000001850 */
[C---:B------:R-:W-:Y:S01]  /*23660*/  IADD3 R184, R238.reuse, 0x3800, RZ ;  /* 0x00003800eeb87810 */ /* 0x040fe20007ffe0ff */
[C---:B------:R-:W-:Y:S05]  /*23670*/  HMMA.16816.F32 R84, R172.reuse, R200, R84 ;  /* 0x000000c8ac54723c */ /* 0x040fea0000001854 */
[----:B------:R-:W-:Y:S01]  /*23680*/  LDSM.16.M88.4 R184, [R184] ;  /* 0x00000000b8b8783b */ /* 0x000fe20000000200 */
[C---:B------:R-:W-:Y:S05]  /*23690*/  HMMA.16816.F32 R88, R172.reuse, R202, R88 ;  /* 0x000000caac58723c */ /* 0x040fea0000001858 */
[C---:B------:R-:W-:Y:S01]  /*236a0*/  IADD3 R200, R238.reuse, 0x5800, RZ ;  /* 0x00005800eec87810 */ /* 0x040fe20007ffe0ff */
[C---:B-----5:R-:W-:Y:S05]  /*236b0*/  HMMA.16816.F32 R92, R172.reuse, R188, R92 ;  /* 0x000000bcac5c723c */ /* 0x060fea000000185c */
[----:B------:R-:W-:Y:S01]  /*236c0*/  LDSM.16.M88.4 R200, [R200] ;  /* 0x00000000c8c8783b */ /* 0x000fe20000000200 */
[C---:B------:R-:W-:Y:S05]  /*236d0*/  HMMA.16816.F32 R96, R172.reuse, R190, R96 ;  /* 0x000000beac60723c */ /* 0x040fea0000001860 */
[C---:B------:R-:W-:Y:S01]  /*236e0*/  IADD3 R188, R238.reuse, 0x4000, RZ ;  /* 0x00004000eebc7810 */ /* 0x040fe20007ffe0ff */
[C---:B------:R-:W-:Y:S05]  /*236f0*/  HMMA.16816.F32 R100, R172.reuse, R204, R100 ;  /* 0x000000ccac64723c */ /* 0x040fea0000001864 */
        /* <DEDUP_REMOVED lines=13> */
[----:B------:R-:W-:Y:S05]  /*237d0*/  HMMA.16816.F32 R128, R172, R194, R128 ;  /* 0x000000c2ac80723c */ /* 0x000fea0000001880 */
[C---:B------:R-:W-:Y:S01]  /*237e0*/  IADD3 R192, R238.reuse, 0x4800, RZ ;  /* 0x00004800eec07810 */ /* 0x040fe20007ffe0ff */
[C---:B------:R-:W-:Y:S05]  /*237f0*/  HMMA.16816.F32 R4, R216.reuse, R220, R4 ;  /* 0x000000dcd804723c */ /* 0x040fea0000001804 */
[----:B------:R-:W-:Y:S01]  /*23800*/  LDSM.16.M88.4 R192, [R192] ;  /* 0x00000000c0c0783b */ /* 0x000fe20000000200 */
[C---:B------:R-:W-:Y:S01]  /*23810*/  IADD3 R172, R238.reuse, 0x2000, RZ ;  /* 0x00002000eeac7810 */ /* 0x040fe20007ffe0ff */
[C---:B------:R-:W-:Y:S04]  /*23820*/  HMMA.16816.F32 R8, R216.reuse, R222, R8 ;  /* 0x000000ded808723c */ /* 0x040fe80000001808 */
[C---:B------:R-:W-:Y:S02]  /*23830*/  IADD3 R220, R238.reuse, 0x7800, RZ ;  /* 0x00007800eedc7810 */ /* 0x040fe40007ffe0ff */
[----:B------:R-:W3:Y:S01]  /*23840*/  LDSM.16.M88.4 R172, [R172] ;  /* 0x00000000acac783b */ /* 0x000ee20000000200 */
[C---:B------:R-:W-:Y:S06]  /*23850*/  HMMA.16816.F32 R12, R216.reuse, R224, R12 ;  /* 0x000000e0d80c723c */ /* 0x040fec000000180c */
[C---:B------:R-:W-:Y:S01]  /*23860*/  HMMA.16816.F32 R16, R216.reuse, R226, R16 ;  /* 0x000000e2d810723c */ /* 0x040fe20000001810 */
[----:B------:R-:W-:Y:S05]  /*23870*/  LDSM.16.M88.4 R220, [R220] ;  /* 0x00000000dcdc783b */ /* 0x000fea0000000200 */
[C---:B-1----:R-:W-:Y:S03]  /*23880*/  HMMA.16816.F32 R20, R216.reuse, R196, R20 ;  /* 0x000000c4d814723c */ /* 0x042fe60000001814 */
[----:B------:R-:W-:Y:S03]  /*23890*/  LDSM.16.M88.4 R224, [R237] ;  /* 0x00000000ede0783b */ /* 0x000fe60000000200 */
[C---:B------:R-:W-:Y:S05]  /*238a0*/  HMMA.16816.F32 R24, R216.reuse, R198, R24 ;  /* 0x000000c6d818723c */ /* 0x040fea0000001818 */
[----:B------:R-:W-:Y:S01]  /*238b0*/  IADD3 R196, R238, 0x5000, RZ ;  /* 0x00005000eec47810 */ /* 0x000fe20007ffe0ff */
[C---:B--2---:R-:W-:Y:S05]  /*238c0*/  HMMA.16816.F32 R28, R216.reuse, R168, R28 ;  /* 0x000000a8d81c723c */ /* 0x044fea000000181c */
[----:B------:R-:W1:Y:S01]  /*238d0*/  LDSM.16.M88.4 R196, [R196] ;  /* 0x00000000c4c4783b */ /* 0x000e620000000200 */
[C---:B------:R-:W-:Y:S07]  /*238e0*/  HMMA.16816.F32 R32, R216.reuse, R170, R32 ;  /* 0x000000aad820723c */ /* 0x040fee0000001820 */
[----:B------:R-:W2:Y:S01]  /*238f0*/  LDSM.16.M88.4 R168, [R232+0x800] ;  /* 0x00080000e8a8783b */ /* 0x000ea20000000200 */
        /* <DEDUP_REMOVED lines=45> */
[----:B------:R2:W-:Y:S10]  /*23bd0*/  MUFU.TANH R181, R6 ;  /* 0x0000000600b57308 */ /* 0x0005f40000002400 */
[----:B------:R-:W-:Y:S10]  /*23be0*/  MUFU.TANH R17, R17 ;  /* 0x0000001100117308 */ /* 0x000ff40000002400 */
[----:B-1----:R-:W1:Y:S01]  /*23bf0*/  MUFU.TANH R0, R8 ;  /* 0x0000000800007308 */ /* 0x002e620000002400 */
[----:B--2---:R-:W2:Y:S08]  /*23c00*/  LDSM.16.M88.4 R4, [R232+0x1000] ;  /* 0x00100000e804783b */ /* 0x004eb00000000200 */
[----:B-1----:R1:W-:Y:S04]  /*23c10*/  STL [R1+0x10], R0 ;  /* 0x0000100001007387 */ /* 0x0023e80000100800 */
[----:B------:R3:W-:Y:S01]  /*23c20*/  STL [R1+0xc], R2 ;  /* 0x00000c0201007387 */ /* 0x0007e20000100800 */
[C---:B--2---:R-:W-:Y:S01]  /*23c30*/  HMMA.16816.F32 R20, R224.reuse, R4, R20 ;  /* 0x00000004e014723c */ /* 0x044fe20000001814 */
[----:B-1----:R-:W1:Y:S05]  /*23c40*/  MUFU.TANH R0, R10 ;  /* 0x0000000a00007308 */ /* 0x002e6a0000002400 */
[C---:B------:R-:W-:Y:S01]  /*23c50*/  HMMA.16816.F32 R24, R224.reuse, R6, R24 ;  /* 0x00000006e018723c */ /* 0x040fe20000001818 */
[----:B------:R-:W-:Y:S04]  /*23c60*/  LDSM.16.M88.4 R4, [R232+0x2000] ;  /* 0x00200000e804783b */ /* 0x000fe80000000200 */
[----:B---3--:R2:W-:Y:S04]  /*23c70*/  MUFU.TANH R2, R12 ;  /* 0x0000000c00027308 */ /* 0x0085e80000002400 */
[----:B-1----:R1:W-:Y:S09]  /*23c80*/  STL [R1+0x8], R0 ;  /* 0x0000080001007387 */ /* 0x0023f20000100800 */
[----:B------:R-:W-:Y:S01]  /*23c90*/  FMUL.FTZ R20, R20, UR5 ;  /* 0x0000000514147c20 */ /* 0x000fe20008410000 */
[----:B------:R-:W-:Y:S01]  /*23ca0*/  FMUL.FTZ R21, R21, UR5 ;  /* 0x0000000515157c20 */ /* 0x000fe20008410000 */
[----:B--2---:R-:W-:Y:S01]  /*23cb0*/  FMUL.FTZ R12, R15, UR5 ;  /* 0x000000050f0c7c20 */ /* 0x004fe20008410000 */
[----:B------:R-:W-:Y:S01]  /*23cc0*/  FMUL.FTZ R15, R19, UR5 ;  /* 0x00000005130f7c20 */ /* 0x000fe20008410000 */
[----:B------:R-:W-:Y:S02]  /*23cd0*/  FMUL.FTZ R19, R22, UR5 ;  /* 0x0000000516137c20 */ /* 0x000fe40008410000 */
[----:B------:R-:W-:Y:S01]  /*23ce0*/  FMUL.FTZ R24, R24, UR5 ;  /* 0x0000000518187c20 */ /* 0x000fe20008410000 */
[----:B------:R-:W-:Y:S01]  /*23cf0*/  FMUL.FTZ R25, R25, UR5 ;  /* 0x0000000519197c20 */ /* 0x000fe20008410000 */
[----:B------:R-:W-:Y:S10]  /*23d00*/  MUFU.TANH R12, R12 ;  /* 0x0000000c000c7308 */ /* 0x000ff40000002400 */
[----:B------:R2:W-:Y:S10]  /*23d10*/  MUFU.TANH R186, R25 ;  /* 0x0000001900ba7308 */ /* 0x0005f40000002400 */
[----:B-1----:R1:W3:Y:S10]  /*23d20*/  MUFU.TANH R0, R11 ;  /* 0x0000000b00007308 */ /* 0x0022f40000002400 */
[----:B------:R-:W-:Y:S01]  /*23d30*/  MUFU.TANH R15, R15 ;  /* 0x0000000f000f7308 */ /* 0x000fe20000002400 */
[----:B--2---:R-:W-:Y:S09]  /*23d40*/  FMUL.FTZ R25, R26, UR5 ;  /* 0x000000051a197c20 */ /* 0x004ff20008410000 */
[----:B------:R-:W-:Y:S01]  /*23d50*/  MUFU.TANH R19, R19 ;  /* 0x0000001300137308 */ /* 0x000fe20000002400 */
[----:B-1----:R-:W1:Y:S09]  /*23d60*/  LDSM.16.M88.4 R8, [R232+0x1800] ;  /* 0x00180000e808783b */ /* 0x002e720000000200 */
[----:B------:R-:W-:Y:S01]  /*23d70*/  MUFU.TANH R25, R25 ;  /* 0x0000001900197308 */ /* 0x000fe20000002400 */
[----:B---3--:R2:W-:Y:S04]  /*23d80*/  STL [R1+0x20], R0 ;  /* 0x0000200001007387 */ /* 0x0085e80000100800 */
[----:B------:R3:W-:Y:S05]  /*23d90*/  STL [R1+0x1c], R2 ;  /* 0x00001c0201007387 */ /* 0x0007ea0000100800 */
        /* <DEDUP_REMOVED lines=11> */
[----:B------:R-:W-:Y:S01]  /*23e50*/  FMUL.FTZ R26, R28, UR5 ;  /* 0x000000051c1a7c20 */ /* 0x000fe20008410000 */
[----:B------:R-:W-:Y:S01]  /*23e60*/  FMUL.FTZ R28, R30, UR5 ;  /* 0x000000051e1c7c20 */ /* 0x000fe20008410000 */
[----:B------:R-:W-:Y:S01]  /*23e70*/  FMUL.FTZ R29, R29, UR5 ;  /* 0x000000051d1d7c20 */ /* 0x000fe20008410000 */
[----:B------:R-:W-:Y:S03]  /*23e80*/  FMUL.FTZ R30, R31, UR5 ;  /* 0x000000051f1e7c20 */ /* 0x000fe60008410000 */
        /* <DEDUP_REMOVED lines=26> */
[----:B------:R-:W-:Y:S02]  /*24030*/  STL [R1+0x2c], R2 ;  /* 0x00002c0201007387 */ /* 0x000fe40000100800 */
        /* <DEDUP_REMOVED lines=21> */
[----:B------:R-:W-:Y:S01]  /*24190*/  MUFU.TANH R23, R23 ;  /* 0x0000001700177308 */ /* 0x000fe20000002400 */
[----:B------:R-:W2:Y:S02]  /*241a0*/  LDSM.16.M88.4 R8, [R232+0x4800] ;  /* 0x00480000e808783b */ /* 0x000ea40000000200 */
[C---:B---3--:R-:W-:Y:S07]  /*241b0*/  HMMA.16816.F32 R68, R224.reuse, R4, R68 ;  /* 0x00000004e044723c */ /* 0x048fee0000001844 */
[----:B------:R-:W-:Y:S01]  /*241c0*/  MUFU.TANH R22, R22 ;  /* 0x0000001600167308 */ /* 0x000fe20000002400 */
[----:B-1----:R-:W-:Y:S03]  /*241d0*/  STL [R1+0x28], R0 ;  /* 0x0000280001007387 */ /* 0x002fe60000100800 */
[----:B------:R-:W-:Y:S01]  /*241e0*/  FMUL.FTZ R21, R35, UR5 ;  /* 0x0000000523157c20 */ /* 0x000fe20008410000 */
[C---:B------:R-:W-:Y:S01]  /*241f0*/  HMMA.16816.F32 R72, R224.reuse, R6, R72 ;  /* 0x00000006e048723c */ /* 0x040fe20000001848 */
[----:B------:R-:W1:Y:S04]  /*24200*/  LDSM.16.M88.4 R4, [R232+0x5000] ;  /* 0x00500000e804783b */ /* 0x000e680000000200 */
[----:B------:R-:W-:Y:S01]  /*24210*/  MUFU.TANH R21, R21 ;  /* 0x0000001500157308 */ /* 0x000fe20000002400 */
[----:B------:R-:W-:Y:S01]  /*24220*/  FMUL.FTZ R60, R60, UR5 ;  /* 0x000000053c3c7c20 */ /* 0x000fe20008410000 */
[----:B------:R-:W-:Y:S01]  /*24230*/  FMUL.FTZ R61, R61, UR5 ;  /* 0x000000053d3d7c20 */ /* 0x000fe20008410000 */
[----:B------:R-:W-:Y:S03]  /*24240*/  FMUL.FTZ R62, R62, UR5 ;  /* 0x000000053e3e7c20 */ /* 0x000fe60008410000 */
        /* <DEDUP_REMOVED lines=11> */
[----:B------:R-:W-:Y:S01]  /*24300*/  FMUL.FTZ R72, R72, UR5 ;  /* 0x0000000548487c20 */ /* 0x000fe20008410000 */
[----:B------:R-:W-:Y:S01]  /*24310*/  FMUL.FTZ R73, R73, UR5 ;  /* 0x0000000549497c20 */ /* 0x000fe20008410000 */
[----:B------:R-:W-:Y:S01]  /*24320*/  FMUL.FTZ R74, R74, UR5 ;  /* 0x000000054a4a7c20 */ /* 0x000fe20008410000 */
[----:B------:R-:W-:Y:S05]  /*24330*/  FMUL.FTZ R75, R75, UR5 ;  /* 0x000000054b4b7c20 */ /* 0x000fea0008410000 */
[----:B------:R-:W-:Y:S01]  /*24340*/  MUFU.TANH R203, R65 ;  /* 0x0000004100cb7308 */ /* 0x000fe20000002400 */
[C---:B--2---:R-:W-:Y:S06]  /*24350*/  HMMA.16816.F32 R76, R224.reuse, R8, R76 ;  /* 0x00000008e04c723c */ /* 0x044fec000000184c */
[C---:B------:R-:W-:Y:S03]  /*24360*/  HMMA.16816.F32 R80, R224.reuse, R10, R80 ;  /* 0x0000000ae050723c */ /* 0x040fe60000001850 */
[----:B------:R-:W-:Y:S01]  /*24370*/  MUFU.TANH R202, R66 ;  /* 0x0000004200ca7308 */ /* 0x000fe20000002400 */
[----:B------:R-:W2:Y:S02]  /*24380*/  LDSM.16.M88.4 R8, [R232+0x5800] ;  /* 0x00580000e808783b */ /* 0x000ea40000000200 */
[C---:B-1----:R-:W-:Y:S07]  /*24390*/  HMMA.16816.F32 R84, R224.reuse, R4, R84 ;  /* 0x00000004e054723c */ /* 0x042fee0000001854 */
[----:B------:R-:W-:Y:S01]  /*243a0*/  MUFU.TANH R201, R67 ;  /* 0x0000004300c97308 */ /* 0x000fe20000002400 */
[C---:B------:R-:W-:Y:S01]  /*243b0*/  HMMA.16816.F32 R88, R224.reuse, R6, R88 ;  /* 0x00000006e058723c */ /* 0x040fe20000001858 */
[----:B------:R-:W1:Y:S08]  /*243c0*/  LDSM.16.M88.4 R4, [R232+0x6000] ;  /* 0x00600000e804783b */ /* 0x000e700000000200 */
[----:B------:R-:W3:Y:S02]  /*243d0*/  MUFU.TANH R0, R24 ;  /* 0x0000001800007308 */ /* 0x000ee40000002400 */
[----:B------:R-:W-:Y:S01]  /*243e0*/  FMUL.FTZ R76, R76, UR5 ;  /* 0x000000054c4c7c20 */ /* 0x000fe20008410000 */
[----:B------:R-:W-:Y:S01]  /*243f0*/  FMUL.FTZ R77, R77, UR5 ;  /* 0x000000054d4d7c20 */ /* 0x000fe20008410000 */
[----:B------:R-:W-:Y:S01]  /*24400*/  FMUL.FTZ R78, R78, UR5 ;  /* 0x000000054e4e7c20 */ /* 0x000fe20008410000 */
[----:B------:R-:W-:Y:S01]  /*24410*/  FMUL.FTZ R79, R79, UR5 ;  /* 0x000000054f4f7c20 */ /* 0x000fe20008410000 */
[----:B------:R-:W-:Y:S04]  /*24420*/  FMUL.FTZ R80, R80, UR5 ;  /* 0x0000000550507c20 */ /* 0x000fe80008410000 */
[----:B------:R-:W4:Y:S01]  /*24430*/  MUFU.TANH R200, R68 ;  /* 0x0000004400c87308 */ /* 0x000f220000002400 */
[----:B------:R-:W-:Y:S01]  /*24440*/  FMUL.FTZ R81, R81, UR5 ;  /* 0x0000000551517c20 */ /* 0x000fe20008410000 */
[----:B------:R-:W-:Y:S01]  /*24450*/  FMUL.FTZ R82, R82, UR5 ;  /* 0x0000000552527c20 */ /* 0x000fe20008410000 */
[----:B------:R-:W-:Y:S01]  /*24460*/  FMUL.FTZ R83, R83, UR5 ;  /* 0x0000000553537c20 */ /* 0x000fe20008410000 */
[----:B------:R-:W-:Y:S01]  /*24470*/  FMUL.FTZ R84, R84, UR5 ;  /* 0x0000000554547c20 */ /* 0x000fe20008410000 */
[----:B------:R-:W-:Y:S01]  /*24480*/  FMUL.FTZ R85, R85, UR5 ;  /* 0x0000000555557c20 */ /* 0x000fe20008410000 */
[----:B------:R-:W-:Y:S04]  /*24490*/  FMUL.FTZ R86, R86, UR5 ;  /* 0x0000000556567c20 */ /* 0x000fe80008410000 */
[----:B------:R-:W1:Y:S01]  /*244a0*/  MUFU.TANH R199, R69 ;  /* 0x0000004500c77308 */ /* 0x000e620000002400 */
[----:B---3--:R-:W-:Y:S01]  /*244b0*/  STL [R1+0x30], R0 ;  /* 0x0000300001007387 */ /* 0x008fe20000100800 */
[----:B------:R-:W-:Y:S01]  /*244c0*/  FMUL.FTZ R87, R87, UR5 ;  /* 0x0000000557577c20 */ /* 0x000fe20008410000 */
[----:B------:R-:W-:Y:S01]  /*244d0*/  FMUL.FTZ R88, R88, UR5 ;  /* 0x0000000558587c20 */ /* 0x000fe20008410000 */
[----:B------:R-:W-:Y:S01]  /*244e0*/  FMUL.FTZ R89, R89, UR5 ;  /* 0x0000000559597c20 */ /* 0x000fe20008410000 */
[----:B------:R-:W-:Y:S01]  /*244f0*/  FMUL.FTZ R67, R90, UR5 ;  /* 0x000000055a437c20 */ /* 0x000fe20008410000 */
[----:B------:R-:W-:Y:S01]  /*24500*/  FMUL.FTZ R66, R91, UR5 ;  /* 0x000000055b427c20 */ /* 0x000fe20008410000 */
[----:B------:R-:W-:Y:S03]  /*24510*/  FMUL.FTZ R24, R27, UR5 ;  /* 0x000000051b187c20 */ /* 0x000fe60008410000 */
[----:B------:R-:W3:Y:S01]  /*24520*/  MUFU.TANH R198, R70 ;  /* 0x0000004600c67308 */ /* 0x000ee20000002400 */
[C---:B--2---:R-:W-:Y:S06]  /*24530*/  HMMA.16816.F32 R92, R224.reuse, R8, R92 ;  /* 0x00000008e05c723c */ /* 0x044fec000000185c */
[C---:B------:R-:W-:Y:S03]  /*24540*/  HMMA.16816.F32 R96, R224.reuse, R10, R96 ;  /* 0x0000000ae060723c */ /* 0x040fe60000001860 */
[----:B------:R-:W2:Y:S01]  /*24550*/  MUFU.TANH R196, R72 ;  /* 0x0000004800c47308 */ /* 0x000ea20000002400 */
[----:B------:R-:W5:Y:S02]  /*24560*/  LDSM.16.M88.4 R8, [R232+0x6800] ;  /* 0x00680000e808783b */ /* 0x000f640000000200 */
[C---:B-1----:R-:W-:Y:S07]  /*24570*/  HMMA.16816.F32 R100, R224.reuse, R4, R100 ;  /* 0x00000004e064723c */ /* 0x042fee0000001864 */
[----:B------:R-:W1:Y:S01]  /*24580*/  MUFU.TANH R195, R73 ;  /* 0x0000004900c37308 */ /* 0x000e620000002400 */
[C---:B------:R-:W-:Y:S01]  /*24590*/  HMMA.16816.F32 R104, R224.reuse, R6, R104 ;  /* 0x00000006e068723c */ /* 0x040fe20000001868 */
[----:B------:R-:W4:Y:S08]  /*245a0*/  LDSM.16.M88.4 R4, [R232+0x7000] ;  /* 0x00700000e804783b */ /* 0x000f300000000200 */
        /* <DEDUP_REMOVED lines=9> */
[----:B------:R-:W-:Y:S07]  /*24640*/  FMUL.FTZ R98, R98, UR5 ;  /* 0x0000000562627c20 */ /* 0x000fee0008410000 */
[----:B------:R-:W1:Y:S01]  /*24650*/  MUFU.TANH R192, R76 ;  /* 0x0000004c00c07308 */ /* 0x000e620000002400 */
[----:B------:R-:W-:Y:S01]  /*24660*/  FMUL.FTZ R93, R105, UR5 ;  /* 0x00000005695d7c20 */ /* 0x000fe20008410000 */
[----:B------:R-:W-:Y:S01]  /*24670*/  FMUL.FTZ R92, R106, UR5 ;  /* 0x000000056a5c7c20 */ /* 0x000fe20008410000 */
[----:B------:R-:W-:Y:S07]  /*24680*/  FMUL.FTZ R91, R107, UR5 ;  /* 0x000000056b5b7c20 */ /* 0x000fee0008410000 */
[----:B------:R-:W1:Y:S01]  /*24690*/  MUFU.TANH R191, R77 ;  /* 0x0000004d00bf7308 */ /* 0x000e620000002400 */
[C---:B-----5:R-:W-:Y:S06]  /*246a0*/  HMMA.16816.F32 R108, R224.reuse, R8, R108 ;  /* 0x00000008e06c723c */ /* 0x060fec000000186c */
[C---:B------:R-:W-:Y:S03]  /*246b0*/  HMMA.16816.F32 R112, R224.reuse, R10, R112 ;  /* 0x0000000ae070723c */ /* 0x040fe60000001870 */
[----:B------:R-:W1:Y:S01]  /*246c0*/  MUFU.TANH R190, R78 ;  /* 0x0000004e00be7308 */ /* 0x000e620000002400 */
[----:B------:R-:W5:Y:S02]  /*246d0*/  LDSM.16.M88.4 R8, [R232+0x7800] ;  /* 0x00780000e808783b */ /* 0x000f640000000200 */
[----:B------:R-:W-:Y:S07]  /*246e0*/  DEPBAR.LE SB0, 0x0 ;  /* 0x000080000000791a */ /* 0x000fee0000000000 */
[----:B------:R-:W1:Y:S01]  /*246f0*/  MUFU.TANH R188, R79 ;  /* 0x0000004f00bc7308 */ /* 0x000e620000002400 */
[----:B------:R-:W-:Y:S01]  /*24700*/  BAR.SYNC.DEFER_BLOCKING 0x0 ;  /* 0x0000000000007b1d */ /* 0x000fe20000010000 */
[C---:B----4-:R-:W-:Y:S08]  /*24710*/  HMMA.16816.F32 R116, R224.reuse, R4, R116 ;  /* 0x00000004e074723c */ /* 0x050ff00000001874 */
[----:B------:R4:W1:Y:S01]  /*24720*/  MUFU.TANH R189, R80 ;  /* 0x0000005000bd7308 */ /* 0x0008620000002400 */
[C---:B------:R-:W-:Y:S03]  /*24730*/  HMMA.16816.F32 R120, R224.reuse, R6, R120 ;  /* 0x00000006e078723c */ /* 0x040fe60000001878 */
[----:B------:R-:W-:Y:S06]  /*24740*/  FMUL.FTZ R90, R108, UR5 ;  /* 0x000000056c5a7c20 */ /* 0x000fec0008410000 */
[----:B------:R3:W1:Y:S10]  /*24750*/  MUFU.TANH R187, R81 ;  /* 0x0000005100bb7308 */ /* 0x0006740000002400 */
[----:B------:R2:W1:Y:S01]  /*24760*/  MUFU.TANH R184, R82 ;  /* 0x0000005200b87308 */ /* 0x0004620000002400 */
[----:B----4-:R-:W-:Y:S01]  /*24770*/  FMUL.FTZ R80, R118, UR5 ;  /* 0x0000000576507c20 */ /* 0x010fe20008410000 */
[----:B------:R-:W-:Y:S08]  /*24780*/  FMUL.FTZ R79, R119, UR5 ;  /* 0x00000005774f7c20 */ /* 0x000ff00008410000 */
[----:B------:R4:W1:Y:S01]  /*24790*/  MUFU.TANH R179, R83 ;  /* 0x0000005300b37308 */ /* 0x0008620000002400 */
[C---:B-----5:R-:W-:Y:S03]  /*247a0*/  HMMA.16816.F32 R124, R224.reuse, R8, R124 ;  /* 0x00000008e07c723c */ /* 0x060fe6000000187c */
[----:B---3--:R-:W-:Y:S01]  /*247b0*/  FMUL.FTZ R81, R117, UR5 ;  /* 0x0000000575517c20 */ /* 0x008fe20008410000 */
[----:B------:R-:W-:Y:S01]  /*247c0*/  FMUL.FTZ R78, R120, UR5 ;  /* 0x00000005784e7c20 */ /* 0x000fe20008410000 */
[----:B------:R-:W-:Y:S01]  /*247d0*/  FMUL.FTZ R77, R121, UR5 ;  /* 0x00000005794d7c20 */ /* 0x000fe20008410000 */
[----:B------:R-:W-:Y:S03]  /*247e0*/  HMMA.16816.F32 R128, R224, R10, R128 ;  /* 0x0000000ae080723c */ /* 0x000fe60000001880 */
[----:B------:R3:W1:Y:S02]  /*247f0*/  MUFU.TANH R180, R84 ;  /* 0x0000005400b47308 */ /* 0x0006640000002400 */
[----:B--2---:R-:W-:Y:S01]  /*24800*/  FMUL.FTZ R82, R116, UR5 ;  /* 0x0000000574527c20 */ /* 0x004fe20008410000 */
[----:B------:R-:W-:Y:S01]  /*24810*/  FMUL.FTZ R76, R122, UR5 ;  /* 0x000000057a4c7c20 */ /* 0x000fe20008410000 */
[----:B------:R-:W-:Y:S06]  /*24820*/  FMUL.FTZ R74, R123, UR5 ;  /* 0x000000057b4a7c20 */ /* 0x000fec0008410000 */
[----:B------:R2:W1:Y:S01]  /*24830*/  MUFU.TANH R178, R85 ;  /* 0x0000005500b27308 */ /* 0x0004620000002400 */
[----:B----4-:R-:W-:Y:S09]  /*24840*/  FMUL.FTZ R83, R115, UR5 ;  /* 0x0000000573537c20 */ /* 0x010ff20008410000 */
[----:B------:R4:W1:Y:S01]  /*24850*/  MUFU.TANH R177, R86 ;  /* 0x0000005600b17308 */ /* 0x0008620000002400 */
[----:B---3--:R-:W-:Y:S01]  /*24860*/  FMUL.FTZ R84, R114, UR5 ;  /* 0x0000000572547c20 */ /* 0x008fe20008410000 */
[----:B------:R-:W-:Y:S01]  /*24870*/  FMUL.FTZ R75, R124, UR5 ;  /* 0x000000057c4b7c20 */ /* 0x000fe20008410000 */
[----:B------:R-:W-:Y:S01]  /*24880*/  FMUL.FTZ R73, R125, UR5 ;  /* 0x000000057d497c20 */ /* 0x000fe20008410000 */
[----:B------:R-:W-:Y:S01]  /*24890*/  FMUL.FTZ R72, R126, UR5 ;  /* 0x000000057e487c20 */ /* 0x000fe20008410000 */
[----:B------:R-:W-:Y:S01]  /*248a0*/  FMUL.FTZ R70, R127, UR5 ;  /* 0x000000057f467c20 */ /* 0x000fe20008410000 */
[----:B------:R-:W-:Y:S04]  /*248b0*/  FMUL.FTZ R69, R128, UR5 ;  /* 0x0000000580457c20 */ /* 0x000fe80008410000 */
[----:B------:R3:W1:Y:S01]  /*248c0*/  MUFU.TANH R176, R87 ;  /* 0x0000005700b07308 */ /* 0x0006620000002400 */
[----:B--2---:R-:W-:Y:S01]  /*248d0*/  FMUL.FTZ R85, R113, UR5 ;  /* 0x0000000571557c20 */ /* 0x004fe20008410000 */
[----:B------:R-:W-:Y:S01]  /*248e0*/  FMUL.FTZ R68, R129, UR5 ;  /* 0x0000000581447c20 */ /* 0x000fe20008410000 */
[----:B------:R-:W-:Y:S01]  /*248f0*/  FMUL.FTZ R36, R130, UR5 ;  /* 0x0000000582247c20 */ /* 0x000fe20008410000 */
[----:B------:R-:W-:Y:S06]  /*24900*/  FMUL.FTZ R3, R131, UR5 ;  /* 0x0000000583037c20 */ /* 0x000fec0008410000 */
[----:B------:R2:W1:Y:S01]  /*24910*/  MUFU.TANH R175, R88 ;  /* 0x0000005800af7308 */ /* 0x0004620000002400 */
[----:B----4-:R-:W-:Y:S09]  /*24920*/  FMUL.FTZ R86, R112, UR5 ;  /* 0x0000000570567c20 */ /* 0x010ff20008410000 */
[----:B------:R4:W1:Y:S01]  /*24930*/  MUFU.TANH R174, R89 ;  /* 0x0000005900ae7308 */ /* 0x0008620000002400 */
[----:B---3--:R-:W-:Y:S09]  /*24940*/  FMUL.FTZ R87, R111, UR5 ;  /* 0x000000056f577c20 */ /* 0x008ff20008410000 */
[----:B------:R3:W1:Y:S01]  /*24950*/  MUFU.TANH R173, R94 ;  /* 0x0000005e00ad7308 */ /* 0x0006620000002400 */
[----:B--2---:R-:W-:Y:S09]  /*24960*/  FMUL.FTZ R88, R110, UR5 ;  /* 0x000000056e587c20 */ /* 0x004ff20008410000 */
        /* <DEDUP_REMOVED lines=8> */
[----:B------:R-:W4:Y:S01]  /*249f0*/  MUFU.TANH R24, R24 ;  /* 0x0000001800187308 */ /* 0x000f220000002400 */
[----:B---3--:R-:W-:Y:S09]  /*24a00*/  FMUL.FTZ R97, R101, UR5 ;  /* 0x0000000565617c20 */ /* 0x008ff20008410000 */
[----:B------:R-:W3:Y:S01]  /*24a10*/  MUFU.TANH R34, R34 ;  /* 0x0000002200227308 */ /* 0x000ee20000002400 */
[----:B--2---:R-:W-:Y:S09]  /*24a20*/  FMUL.FTZ R99, R100, UR5 ;  /* 0x0000000564637c20 */ /* 0x004ff20008410000 */
[----:B------:R-:W2:Y:S10]  /*24a30*/  MUFU.TANH R33, R33 ;  /* 0x0000002100217308 */ /* 0x000eb40000002400 */
[----:B------:R-:W1:Y:S10]  /*24a40*/  MUFU.TANH R32, R32 ;  /* 0x0000002000207308 */ /* 0x000e740000002400 */
        /* <DEDUP_REMOVED lines=63> */
[----:B------:R-:W-:Y:S01]  /*24e40*/  PLOP3.LUT P0, PT, PT, PT, UP1, 0x40, 0x0 ;  /* 0x000000000000781c */ /* 0x000fe20003f0e818 */
[----:B------:R-:W-:Y:S04]  /*24e50*/  ULEA UR14, -UR9, URZ, 0x8 ;  /* 0x0000003f090e7291 */ /* 0x000fe8000f8e413f */
[----:B------:R-:W-:Y:S02]  /*24e60*/  USHF.R.S32.HI UR13, URZ, 0x1f, UR14 ;  /* 0x0000001f3f0d7899 */ /* 0x000fe4000801140e */
[----:B------:R-:W-:Y:S04]  /*24e70*/  IMAD.U32 R8, RZ, RZ, UR14 ;  /* 0x0000000eff087e24 */ /* 0x000fe8000f8e00ff */
[----:B------:R-:W-:Y:S02]  /*24e80*/  MOV R2, UR13 ;  /* 0x0000000d00027c02 */ /* 0x000fe40008000f00 */
[----:B------:R-:W-:Y:S05]  /*24e90*/  @P0 BRA `(.L_x_2917) ;  /* 0x0000000400000947 */ /* 0x000fea0003800000 */
        /* <DEDUP_REMOVED lines=43> */
[-C--:B------:R-:W-:Y:S01]  /*25150*/  LEA R6, P1, R4, R248.reuse, 0x2 ;  /* 0x000000f804067211 */ /* 0x080fe200078210ff */
[----:B------:R-:W2:Y:S01]  /*25160*/  LDC R2, c[0x0][0x24c] ;  /* 0x00009300ff027b82 */ /* 0x000ea20000000800 */
[----:B------:R-:W-:Y:S02]  /*25170*/  LEA R10, P0, R8, R248, 0x2 ;  /* 0x000000f8080a7211 */ /* 0x000fe400078010ff */
[-C--:B------:R-:W-:Y:S02]  /*25180*/  LEA.HI.X.SX32 R7, R4, R249.reuse, 0x2, P1 ;  /* 0x000000f904077211 */ /* 0x080fe400008f16ff */
[C---:B------:R-:W-:Y:S01]  /*25190*/  LEA.HI.X.SX32 R11, R8.reuse, R249, 0x2, P0 ;  /* 0x000000f9080b7211 */ /* 0x040fe200000f16ff */
[----:B------:R-:W-:Y:S02]  /*251a0*/  IMAD.IADD R8, R8, 0x1, -R4 ;  /* 0x0000000108087824 */ /* 0x000fe400078e0a04 */
[----:B------:R-:W3:Y:S01]  /*251b0*/  LDG.E R6, desc[UR10][R6.64] ;  /* 0x0000000a06067981 */ /* 0x000ee2000c1e1900 */
[----:B------:R-:W4:Y:S01]  /*251c0*/  LDC.64 R4, c[0x0][0x230] ;  /* 0x00008c00ff047b82 */ /* 0x000f220000000a00 */
[----:B------:R-:W-:Y:S05]  /*251d0*/  IMAD R8, R8, R0, -0x100 ;  /* 0xffffff0008087424 */ /* 0x000fea00078e0200 */
[----:B------:R-:W-:Y:S05]  /*251e0*/  SHF.R.S32.HI R0, RZ, 0x1f, R8 ;  /* 0x0000001fff007819 */ /* 0x000fea0000011408 */
[----:B------:R-:W-:Y:S04]  /*251f0*/  IMAD R0, R0, UR9, RZ ;  /* 0x0000000900007c24 */ /* 0x000fe8000f8e02ff */
[C---:B--2---:R-:W-:Y:S02]  /*25200*/  IMAD R0, R8.reuse, R2, R0 ;  /* 0x0000000208007224 */ /* 0x044fe400078e0200 */
[----:B------:R-:W-:Y:S04]  /*25210*/  IMAD.WIDE.U32 R8, R8, UR9, RZ ;  /* 0x0000000908087c25 */ /* 0x000fe8000f8e00ff */
[----:B------:R-:W-:Y:S01]  /*25220*/  IMAD.IADD R9, R9, 0x1, R0 ;  /* 0x0000000109097824 */ /* 0x000fe200078e0200 */
[----:B------:R-:W3:Y:S02]  /*25230*/  LDG.E R7, desc[UR10][R10.64] ;  /* 0x0000000a0a077981 */ /* 0x000ee4000c1e1900 */
[----:B---3--:R-:W-:Y:S04]  /*25240*/  IADD3 R6, -R7, R6, RZ ;  /* 0x0000000607067210 */ /* 0x008fe80007ffe1ff */
[----:B------:R-:W-:Y:S01]  /*25250*/  SHF.R.S32.HI R2, RZ, 0x1f, R6 ;  /* 0x0000001fff027819 */ /* 0x000fe20000011406 */
[-C--:B----4-:R-:W-:Y:S04]  /*25260*/  IMAD.WIDE.U32 R8, R6, R4.reuse, R8 ;  /* 0x0000000406087225 */ /* 0x090fe800078e0008 */
[----:B------:R-:W-:Y:S04]  /*25270*/  IMAD R2, R2, R4, RZ ;  /* 0x0000000402027224 */ /* 0x000fe800078e02ff */
[----:B------:R-:W-:Y:S05]  /*25280*/  IMAD R2, R6, R5, R2 ;  /* 0x0000000506027224 */ /* 0x000fea00078e0202 */
[----:B------:R-:W-:Y:S07]  /*25290*/  IADD3 R2, R9, R2, RZ ;  /* 0x0000000209027210 */ /* 0x000fee0007ffe0ff */
.L_x_2917:
[C---:B------:R-:W-:Y:S04]  /*252a0*/  LEA R245, P0, R8.reuse, R245, 0x1 ;  /* 0x000000f508f57211 */ /* 0x040fe800078008ff */
[----:B------:R-:W-:Y:S01]  /*252b0*/  LEA.HI.X R244, R8, R244, R2, 0x1, P0 ;  /* 0x000000f408f47211 */ /* 0x000fe200000f0c02 */
[----:B------:R-:W-:Y:S01]  /*252c0*/  IMAD.MOV.U32 R6, RZ, RZ, R245 ;  /* 0x000000ffff067224 */ /* 0x000fe200078e00f5 */
[----:B------:R-:W-:Y:S03]  /*252d0*/  IADD3 R4, P0, R245, UR15, RZ ;  /* 0x0000000ff5047c10 */ /* 0x000fe6000ff1e0ff */
[----:B------:R-:W-:Y:S01]  /*252e0*/  IMAD.MOV.U32 R7, RZ, RZ, R244 ;  /* 0x000000ffff077224 */ /* 0x000fe200078e00f4 */
[----:B------:R-:W-:Y:S02]  /*252f0*/  IADD3.X R5, R244, UR6, RZ, P0, !PT ;  /* 0x00000006f4057c10 */ /* 0x000fe400087fe4ff */
[----:B-1----:R-:W-:Y:S02]  /*25300*/  IADD3 R44, P0, R4, UR15, RZ ;  /* 0x0000000f042c7c10 */ /* 0x002fe4000ff1e0ff */
        /* <DEDUP_REMOVED lines=47> */
.L_x_2916:
[----:B-1-3--:R-:W2:Y:S01]  /*25600*/  LDL.LU R42, [R1+0x14] ;  /* 0x00001400012a7983 */ /* 0x00aea20000300800 */
[----:B------:R-:W-:Y:S01]  /*25610*/  FMNMX.FTZ R4, R183, R165, !PT ;  /* 0x000000a5b7047209 */ /* 0x000fe20007810000 */
[----:B------:R-:W-:Y:S01]  /*25620*/  UISETP.GT.AND UP0, UPT, UR12, 0x1, UPT ;  /* 0x000000010c00788c */ /* 0x000fe2000bf04270 */
[----:B------:R-:W-:Y:S01]  /*25630*/  FMNMX.FTZ R0, R181, R164, !PT ;  /* 0x000000a4b5007209 */ /* 0x000fe20007810000 */
[----:B------:R-:W3:Y:S01]  /*25640*/  LDL.LU R41, [R1+0x10] ;  /* 0x0000100001297983 */ /* 0x000ee20000300800 */
[----:B------:R-:W-:Y:S01]  /*25650*/  FMNMX.FTZ R4, R182, R4, !PT ;  /* 0x00000004b6047209 */ /* 0x000fe20007810000 */
[----:B------:R-:W-:Y:S01]  /*25660*/  UIADD3 UR12, UR12, -0x1, URZ ;  /* 0xffffffff0c0c7890 */ /* 0x000fe2000fffe03f */
[----:B------:R-:W-:Y:S01]  /*25670*/  MOV R6, R186 ;  /* 0x000000ba00067202 */ /* 0x000fe20000000f00 */
[----:B------:R-:W4:Y:S01]  /*25680*/  LDL.LU R40, [R1+0xc] ;  /* 0x00000c0001287983 */ /* 0x000f220000300800 */
[----:B------:R-:W-:Y:S03]  /*25690*/  MOV R127, R185 ;  /* 0x000000b9007f7202 */ /* 0x000fe60000000f00 */
[----:B------:R-:W5:Y:S04]  /*256a0*/  LDL.LU R35, [R1+0x8] ;  /* 0x0000080001237983 */ /* 0x000f680000300800 */
[----:B------:R-:W5:Y:S04]  /*256b0*/  LDL.LU R31, [R1+0x20] ;  /* 0x00002000011f7983 */ /* 0x000f680000300800 */
[----:B------:R-:W5:Y:S04]  /*256c0*/  LDL.LU R27, [R1+0x1c] ;  /* 0x00001c00011b7983 */ /* 0x000f680000300800 */
[----:B------:R-:W5:Y:S04]  /*256d0*/  LDL.LU R11, [R1+0x18] ;  /* 0x00001800010b7983 */ /* 0x000f680000300800 */
[----:B------:R-:W5:Y:S04]  /*256e0*/  LDL.LU R10, [R1+0x24] ;  /* 0x00002400010a7983 */ /* 0x000f680000300800 */
[----:B------:R-:W5:Y:S04]  /*256f0*/  LDL.LU R9, [R1+0x2c] ;  /* 0x00002c0001097983 */ /* 0x000f680000300800 */
[----:B------:R-:W5:Y:S04]  /*25700*/  LDL.LU R8, [R1+0x28] ;  /* 0x0000280001087983 */ /* 0x000f680000300800 */
[----:B------:R-:W5:Y:S04]  /*25710*/  LDL.LU R7, [R1+0x30] ;  /* 0x0000300001077983 */ /* 0x000f680000300800 */
[----:B------:R-:W-:Y:S08]  /*25720*/  LDSM.16.MT88.4 R44, [R233+0xa000] ;  /* 0x00a00000e92c783b */ /* 0x000ff00000004200 */
[----:B------:R-:W-:Y:S08]  /*25730*/  LDSM.16.MT88.4 R52, [R236+0xa800] ;  /* 0x00a80000ec34783b */ /* 0x000ff00000004200 */
[----:B------:R-:W-:Y:S08]  /*25740*/  LDSM.16.MT88.4 R56, [R235+0xa800] ;  /* 0x00a80000eb38783b */ /* 0x000ff00000004200 */
[----:B------:R-:W-:Y:S08]  /*25750*/  LDSM.16.MT88.4 R60, [R234+0xa800] ;  /* 0x00a80000ea3c783b */ /* 0x000ff00000004200 */
[----:B------:R-:W5:Y:S04]  /*25760*/  LDL.LU R225, [R1+0x4] ;  /* 0x0000040001e17983 */ /* 0x000f680000300800 */
[----:B------:R-:W5:Y:S01]  /*25770*/  LDL.LU R224, [R1] ;  /* 0x0000000001e07983 */ /* 0x000f620000300800 */
[----:B--2---:R-:W-:Y:S02]  /*25780*/  FMNMX.FTZ R0, R42, R0, !PT ;  /* 0x000000002a007209 */ /* 0x004fe40007810000 */
[----:B---3--:R-:W-:Y:S04]  /*25790*/  FMNMX.FTZ R4, R41, R4, !PT ;  /* 0x0000000429047209 */ /* 0x008fe80007810000 */
[----:B----4-:R-:W-:Y:S02]  /*257a0*/  FMNMX.FTZ R4, R40, R4, !PT ;  /* 0x0000000428047209 */ /* 0x010fe40007810000 */
[----:B-----5:R-:W-:Y:S04]  /*257b0*/  FMNMX.FTZ R0, R35, R0, !PT ;  /* 0x0000000023007209 */ /* 0x020fe80007810000 */
        /* <DEDUP_REMOVED lines=140> */
[--C-:B------:R-:W-:Y:S01]  /*26080*/  FFMA.FTZ R102, R26, UR4, -R71.reuse ;  /* 0x000000041a667c23 */ /* 0x100fe20008010847 */
[--C-:B------:R-:W-:Y:S01]  /*26090*/  FFMA.FTZ R98, R29, UR4, -R71.reuse ;  /* 0x000000041d627c23 */ /* 0x100fe20008010847 */
[----:B------:R-:W-:Y:S01]  /*260a0*/  FSEL R39, R39, RZ, P0 ;  /* 0x000000ff27277208 */ /* 0x000fe20000000000 */
[--C-:B------:R-:W-:Y:S01]  /*260b0*/  FFMA.FTZ R164, R40, UR4, -R71.reuse ;  /* 0x0000000428a47c23 */ /* 0x100fe20008010847 */
[--C-:B------:R-:W-:Y:S01]  /*260c0*/  FFMA.FTZ R99, R99, UR4, -R71.reuse ;  /* 0x0000000463637c23 */ /* 0x100fe20008010847 */
[--C-:B------:R-:W-:Y:S01]  /*260d0*/  FFMA.FTZ R186, R183, UR4, -R71.reuse ;  /* 0x00000004b7ba7c23 */ /* 0x100fe20008010847 */
[----:B------:R-:W-:Y:S03]  /*260e0*/  FFMA.FTZ R183, R182, UR4, -R71 ;  /* 0x00000004b6b77c23 */ /* 0x000fe60008010847 */
[----:B------:R-:W-:Y:S01]  /*260f0*/  MUFU.EX2 R125, R125 ;  /* 0x0000007d007d7308 */ /* 0x000fe20000000800 */
[--C-:B------:R-:W-:Y:S01]  /*26100*/  FFMA.FTZ R119, R16, UR4, -R39.reuse ;  /* 0x0000000410777c23 */ /* 0x100fe20008010827 */
[--C-:B------:R-:W-:Y:S01]  /*26110*/  FFMA.FTZ R112, R19, UR4, -R39.reuse ;  /* 0x0000000413707c23 */ /* 0x100fe20008010827 */
[--C-:B------:R-:W-:Y:S01]  /*26120*/  FFMA.FTZ R110, R18, UR4, -R39.reuse ;  /* 0x00000004126e7c23 */ /* 0x100fe20008010827 */
[--C-:B------:R-:W-:Y:S01]  /*26130*/  FFMA.FTZ R131, R31, UR4, -R39.reuse ;  /* 0x000000041f837c23 */ /* 0x100fe20008010827 */
[----:B------:R-:W2:Y:S01]  /*26140*/  LDSM.16.MT88.4 R16, [R236+0xa000] ;  /* 0x00a00000ec10783b */ /* 0x000ea20000004200 */
[--C-:B------:R-:W-:Y:S01]  /*26150*/  FFMA.FTZ R108, R25, UR4, -R39.reuse ;  /* 0x00000004196c7c23 */ /* 0x100fe20008010827 */
[--C-:B------:R-:W-:Y:S03]  /*26160*/  FFMA.FTZ R105, R24, UR4, -R39.reuse ;  /* 0x0000000418697c23 */ /* 0x100fe60008010827 */
[----:B------:R-:W-:Y:S01]  /*26170*/  MUFU.EX2 R186, R186 ;  /* 0x000000ba00ba7308 */ /* 0x000fe20000000800 */
[--C-:B------:R-:W-:Y:S01]  /*26180*/  FFMA.FTZ R101, R28, UR4, -R39.reuse ;  /* 0x000000041c657c23 */ /* 0x100fe20008010827 */
[--C-:B------:R-:W-:Y:S01]  /*26190*/  FFMA.FTZ R100, R30, UR4, -R39.reuse ;  /* 0x000000041e647c23 */ /* 0x100fe20008010827 */
[--C-:B------:R-:W-:Y:S01]  /*261a0*/  FFMA.FTZ R185, R181, UR4, -R39.reuse ;  /* 0x00000004b5b97c23 */ /* 0x100fe20008010827 */
[----:B------:R-:W-:Y:S01]  /*261b0*/  FFMA.FTZ R181, R42, UR4, -R39 ;  /* 0x000000042ab57c23 */ /* 0x000fe20008010827 */
[----:B------:R-:W3:Y:S01]  /*261c0*/  LDSM.16.MT88.4 R24, [R235+0xa000] ;  /* 0x00a00000eb18783b */ /* 0x000ee20000004200 */
[----:B------:R-:W-:Y:S01]  /*261d0*/  FFMA.FTZ R182, R41, UR4, -R71 ;  /* 0x0000000429b67c23 */ /* 0x000fe20008010847 */
[--C-:B------:R-:W-:Y:S03]  /*261e0*/  FFMA.FTZ R165, R35, UR4, -R39.reuse ;  /* 0x0000000423a57c23 */ /* 0x100fe60008010827 */
[----:B------:R-:W4:Y:S01]  /*261f0*/  MUFU.EX2 R183, R183 ;  /* 0x000000b700b77308 */ /* 0x000f220000000800 */
[----:B-1----:R-:W-:Y:S01]  /*26200*/  FMUL.FTZ R5, R38, R161 ;  /* 0x000000a126057220 */ /* 0x002fe20000410000 */
[--C-:B------:R-:W-:Y:S01]  /*26210*/  FFMA.FTZ R124, R13, UR4, -R39.reuse ;  /* 0x000000040d7c7c23 */ /* 0x100fe20008010827 */
[--C-:B------:R-:W-:Y:S01]  /*26220*/  FFMA.FTZ R122, R12, UR4, -R39.reuse ;  /* 0x000000040c7a7c23 */ /* 0x100fe20008010827 */
[--C-:B------:R-:W-:Y:S01]  /*26230*/  FFMA.FTZ R117, R15, UR4, -R39.reuse ;  /* 0x000000040f757c23 */ /* 0x100fe20008010827 */
[----:B------:R-:W1:Y:S01]  /*26240*/  LDSM.16.MT88.4 R28, [R234+0xa000] ;  /* 0x00a00000ea1c783b */ /* 0x000e620000004200 */
[C---:B------:R-:W-:Y:S01]  /*26250*/  FMUL.FTZ R12, R38.reuse, R152 ;  /* 0x00000098260c7220 */ /* 0x040fe20000410000 */
[----:B------:R-:W-:Y:S03]  /*26260*/  FMUL.FTZ R13, R38, R153 ;  /* 0x00000099260d7220 */ /* 0x000fe60000410000 */
[----:B------:R-:W-:Y:S01]  /*26270*/  MUFU.EX2 R185, R185 ;  /* 0x000000b900b97308 */ /* 0x000fe20000000800 */
[--C-:B------:R-:W-:Y:S01]  /*26280*/  FFMA.FTZ R109, R22, UR4, -R39.reuse ;  /* 0x00000004166d7c23 */ /* 0x100fe20008010827 */
[--C-:B------:R-:W-:Y:S01]  /*26290*/  FFMA.FTZ R107, R21, UR4, -R39.reuse ;  /* 0x00000004156b7c23 */ /* 0x100fe20008010827 */
[----:B------:R-:W-:Y:S01]  /*262a0*/  FMUL.FTZ R21, R38, R145 ;  /* 0x0000009126157220 */ /* 0x000fe20000410000 */
[--C-:B------:R-:W-:Y:S01]  /*262b0*/  FFMA.FTZ R121, R33, UR4, -R39.reuse ;  /* 0x0000000421797c23 */ /* 0x100fe20008010827 */
[--C-:B------:R-:W-:Y:S01]  /*262c0*/  FFMA.FTZ R126, R32, UR4, -R39.reuse ;  /* 0x00000004207e7c23 */ /* 0x100fe20008010827 */
[C---:B------:R-:W-:Y:S01]  /*262d0*/  FMUL.FTZ R32, R38.reuse, R132 ;  /* 0x0000008426207220 */ /* 0x040fe20000410000 */
[----:B------:R-:W-:Y:S03]  /*262e0*/  FMUL.FTZ R33, R38, R133 ;  /* 0x0000008526217220 */ /* 0x000fe60000410000 */
[----:B------:R-:W5:Y:S01]  /*262f0*/  MUFU.EX2 R181, R181 ;  /* 0x000000b500b57308 */ /* 0x000f620000000800 */
[----:B----4-:R-:W-:Y:S01]  /*26300*/  F2FP.F16.F32.PACK_AB R40, R183, R186 ;  /* 0x000000bab728723e */ /* 0x010fe200000000ff */
[--C-:B------:R-:W-:Y:S01]  /*26310*/  FFMA.FTZ R130, R230, UR4, -R39.reuse ;  /* 0x00000004e6827c23 */ /* 0x100fe20008010827 */
[----:B------:R-:W-:Y:S01]  /*26320*/  FFMA.FTZ R132, R229, UR4, -R39 ;  /* 0x00000004e5847c23 */ /* 0x000fe20008010827 */
[--C-:B------:R-:W-:Y:S01]  /*26330*/  FFMA.FTZ R161, R196, UR4, -R71.reuse ;  /* 0x00000004c4a17c23 */ /* 0x100fe20008010847 */
[----:B------:R-:W-:Y:S01]  /*26340*/  FFMA.FTZ R196, R64, UR4, -R71 ;  /* 0x0000000440c47c23 */ /* 0x000fe20008010847 */
        /* <DEDUP_REMOVED lines=20> */
[----:B------:R-:W-:Y:S01]  /*26490*/  FMUL.FTZ R4, R4, UR4 ;  /* 0x0000000404047c20 */ /* 0x000fe20008410000 */
[--C-:B------:R-:W-:Y:S01]  /*264a0*/  FFMA.FTZ R111, R7, UR4, -R71.reuse ;  /* 0x00000004076f7c23 */ /* 0x100fe20008010847 */
[--C-:B------:R-:W-:Y:S01]  /*264b0*/  FFMA.FTZ R106, R6, UR4, -R71.reuse ;  /* 0x00000004066a7c23 */ /* 0x100fe20008010847 */
[--C-:B------:R-:W-:Y:S01]  /*264c0*/  FFMA.FTZ R123, R11, UR4, -R71.reuse ;  /* 0x000000040b7b7c23 */ /* 0x100fe20008010847 */
[--C-:B------:R-:W-:Y:S01]  /*264d0*/  FFMA.FTZ R120, R10, UR4, -R71.reuse ;  /* 0x000000040a787c23 */ /* 0x100fe20008010847 */
[--C-:B------:R-:W-:Y:S03]  /*264e0*/  FFMA.FTZ R115, R9, UR4, -R71.reuse ;  /* 0x0000000409737c23 */ /* 0x100fe60008010847 */
[----:B------:R5:W2:Y:S01]  /*264f0*/  MUFU.EX2 R37, R4 ;  /* 0x0000000400257308 */ /* 0x000aa20000000800 */
[----:B----4-:R-:W-:Y:S01]  /*26500*/  F2FP.F16.F32.PACK_AB R42, R164, R182 ;  /* 0x000000b6a42a723e */ /* 0x010fe200000000ff */
[----:B------:R-:W-:Y:S01]  /*26510*/  FMUL.FTZ R9, R38, R157 ;  /* 0x0000009d26097220 */ /* 0x000fe20000410000 */
[--C-:B------:R-:W-:Y:S01]  /*26520*/  FFMA.FTZ R157, R199, UR4, -R71.reuse ;  /* 0x00000004c79d7c23 */ /* 0x100fe20008010847 */
[--C-:B------:R-:W-:Y:S01]  /*26530*/  FFMA.FTZ R113, R8, UR4, -R71.reuse ;  /* 0x0000000408717c23 */ /* 0x100fe20008010847 */
[----:B------:R-:W-:Y:S01]  /*26540*/  FMUL.FTZ R8, R38, R156 ;  /* 0x0000009c26087220 */ /* 0x000fe20000410000 */
[--C-:B------:R-:W-:Y:S01]  /*26550*/  FFMA.FTZ R156, R200, UR4, -R71.reuse ;  /* 0x00000004c89c7c23 */ /* 0x100fe20008010847 */
[--C-:B------:R-:W-:Y:S03]  /*26560*/  FFMA.FTZ R103, R14, UR4, -R71.reuse ;  /* 0x000000040e677c23 */ /* 0x100fe60008010847 */
[----:B------:R-:W4:Y:S01]  /*26570*/  MUFU.EX2 R131, R131 ;  /* 0x0000008300837308 */ /* 0x000f220000000800 */
[--C-:B------:R-:W-:Y:S01]  /*26580*/  FFMA.FTZ R104, R23, UR4, -R71.reuse ;  /* 0x0000000417687c23 */ /* 0x100fe20008010847 */
[----:B------:R-:W-:Y:S01]  /*26590*/  FFMA.FTZ R114, R20, UR4, -R71 ;  /* 0x0000000414727c23 */ /* 0x000fe20008010847 */
[----:B------:R-:W-:Y:S01]  /*265a0*/  FMUL.FTZ R20, R38, R144 ;  /* 0x0000009026147220 */ /* 0x000fe20000410000 */
[----:B------:R-:W-:Y:S01]  /*265b0*/  FFMA.FTZ R144, R214, UR4, -R39 ;  /* 0x00000004d6907c23 */ /* 0x000fe20008010827 */
[--C-:B------:R-:W-:Y:S01]  /*265c0*/  FFMA.FTZ R116, R34, UR4, -R71.reuse ;  /* 0x0000000422747c23 */ /* 0x100fe20008010847 */
[--C-:B------:R-:W-:Y:S01]  /*265d0*/  FFMA.FTZ R145, R213, UR4, -R71.reuse ;  /* 0x00000004d5917c23 */ /* 0x100fe20008010847 */
[----:B------:R-:W-:Y:S03]  /*265e0*/  FFMA.FTZ R152, R204, UR4, -R71 ;  /* 0x00000004cc987c23 */ /* 0x000fe60008010847 */
[----:B------:R-:W3:Y:S01]  /*265f0*/  MUFU.EX2 R123, R123 ;  /* 0x0000007b007b7308 */ /* 0x000ee20000000800 */
[C---:B-----5:R-:W-:Y:S01]  /*26600*/  FMUL.FTZ R4, R38.reuse, R160 ;  /* 0x000000a026047220 */ /* 0x060fe20000410000 */
[C---:B--2---:R-:W-:Y:S01]  /*26610*/  FMUL.FTZ R6, R37.reuse, R162 ;  /* 0x000000a225067220 */ /* 0x044fe20000410000 */
[C---:B------:R-:W-:Y:S01]  /*26620*/  FMUL.FTZ R7, R37.reuse, R163 ;  /* 0x000000a325077220 */ /* 0x040fe20000410000 */
[C---:B------:R-:W-:Y:S01]  /*26630*/  FMUL.FTZ R10, R37.reuse, R158 ;  /* 0x0000009e250a7220 */ /* 0x040fe20000410000 */
[C---:B------:R-:W-:Y:S01]  /*26640*/  FMUL.FTZ R11, R37.reuse, R159 ;  /* 0x0000009f250b7220 */ /* 0x040fe20000410000 */
[C---:B------:R-:W-:Y:S01]  /*26650*/  FMUL.FTZ R14, R37.reuse, R154 ;  /* 0x0000009a250e7220 */ /* 0x040fe20000410000 */
[----:B------:R-:W-:Y:S03]  /*26660*/  FMUL.FTZ R15, R37, R155 ;  /* 0x0000009b250f7220 */ /* 0x000fe60000410000 */
[----:B------:R-:W-:Y:S01]  /*26670*/  MUFU.EX2 R124, R124 ;  /* 0x0000007c007c7308 */ /* 0x000fe20000000800 */
[----:B----4-:R-:W-:Y:S01]  /*26680*/  F2FP.F16.F32.PACK_AB R43, R131, R165 ;  /* 0x000000a5832b723e */ /* 0x010fe200000000ff */
[C---:B------:R-:W-:Y:S01]  /*26690*/  FMUL.FTZ R22, R37.reuse, R146 ;  /* 0x0000009225167220 */ /* 0x040fe20000410000 */
[C---:B------:R-:W-:Y:S01]  /*266a0*/  FMUL.FTZ R23, R37.reuse, R147 ;  /* 0x0000009325177220 */ /* 0x040fe20000410000 */
[C---:B------:R-:W-:Y:S01]  /*266b0*/  FMUL.FTZ R34, R37.reuse, R134 ;  /* 0x0000008625227220 */ /* 0x040fe20000410000 */
[----:B------:R-:W-:Y:S01]  /*266c0*/  FMUL.FTZ R35, R37, R135 ;  /* 0x0000008725237220 */ /* 0x000fe20000410000 */
[--C-:B------:R-:W-:Y:S01]  /*266d0*/  FFMA.FTZ R134, R221, UR4, -R39.reuse ;  /* 0x00000004dd867c23 */ /* 0x100fe20008010827 */
[----:B------:R-:W-:Y:S03]  /*266e0*/  FFMA.FTZ R147, R209, UR4, -R39 ;  /* 0x00000004d1937c23 */ /* 0x000fe60008010827 */
[----:B------:R-:W2:Y:S01]  /*266f0*/  MUFU.EX2 R122, R122 ;  /* 0x0000007a007a7308 */ /* 0x000ea20000000800 */
[C---:B------:R-:W-:Y:S01]  /*26700*/  HMMA.16816.F32 R4, R40.reuse, R16, R4 ;  /* 0x000000102804723c */ /* 0x040fe20000001804 */
[----:B------:R-:W-:Y:S04]  /*26710*/  PLOP3.LUT P0, PT, PT, PT, UP0, 0x80, 0x0 ;  /* 0x000000000000781c */ /* 0x000fe80003f0f008 */
[----:B---3--:R-:W-:Y:S01]  /*26720*/  F2FP.F16.F32.PACK_AB R48, R123, R125 ;  /* 0x0000007d7b30723e */ /* 0x008fe200000000ff */
[C---:B------:R-:W-:Y:S03]  /*26730*/  HMMA.16816.F32 R8, R40.reuse, R18, R8 ;  /* 0x000000122808723c */ /* 0x040fe60000001808 */
[----:B------:R-:W-:Y:S02]  /*26740*/  MUFU.EX2 R120, R120 ;  /* 0x0000007800787308 */ /* 0x000fe40000000800 */
[C---:B------:R-:W-:Y:S01]  /*26750*/  FMUL.FTZ R16, R38.reuse, R148 ;  /* 0x0000009426107220 */ /* 0x040fe20000410000 */
[C---:B------:R-:W-:Y:S07]  /*26760*/  HMMA.16816.F32 R12, R40.reuse, R24, R12 ;  /* 0x00000018280c723c */ /* 0x040fee000000180c */
[----:B------:R-:W3:Y:S01]  /*26770*/  MUFU.EX2 R118, R118 ;  /* 0x0000007600767308 */ /* 0x000ee20000000800 */
[C---:B------:R-:W-:Y:S03]  /*26780*/  FMUL.FTZ R17, R38.reuse, R149 ;  /* 0x0000009526117220 */ /* 0x040fe60000410000 */
[C---:B------:R-:W-:Y:S01]  /*26790*/  FMUL.FTZ R18, R37.reuse, R150 ;  /* 0x0000009625127220 */ /* 0x040fe20000410000 */
[----:B------:R-:W-:Y:S01]  /*267a0*/  FMUL.FTZ R19, R37, R151 ;  /* 0x0000009725137220 */ /* 0x000fe20000410000 */
[C---:B------:R-:W-:Y:S04]  /*267b0*/  FMUL.FTZ R24, R38.reuse, R140 ;  /* 0x0000008c26187220 */ /* 0x040fe80000410000 */
[----:B------:R-:W-:Y:S01]  /*267c0*/  MUFU.EX2 R119, R119 ;  /* 0x0000007700777308 */ /* 0x000fe20000000800 */
[----:B------:R-:W-:Y:S01]  /*267d0*/  FMUL.FTZ R25, R38, R141 ;  /* 0x0000008d26197220 */ /* 0x000fe20000410000 */
[----:B--2---:R-:W-:Y:S01]  /*267e0*/  F2FP.F16.F32.PACK_AB R49, R122, R124 ;  /* 0x0000007c7a31723e */ /* 0x004fe200000000ff */
[C---:B------:R-:W-:Y:S03]  /*267f0*/  HMMA.16816.F32 R16, R40.reuse, R26, R16 ;  /* 0x0000001a2810723c */ /* 0x040fe60000001810 */
[--C-:B------:R-:W-:Y:S01]  /*26800*/  FFMA.FTZ R140, R217, UR4, -R71.reuse ;  /* 0x00000004d98c7c23 */ /* 0x100fe20008010847 */
[----:B------:R-:W-:Y:S03]  /*26810*/  FFMA.FTZ R141, R215, UR4, -R71 ;  /* 0x00000004d78d7c23 */ /* 0x000fe60008010847 */
[----:B------:R-:W2:Y:S01]  /*26820*/  MUFU.EX2 R117, R117 ;  /* 0x0000007500757308 */ /* 0x000ea20000000800 */
[C---:B-1----:R-:W-:Y:S03]  /*26830*/  HMMA.16816.F32 R20, R40.reuse, R28, R20 ;  /* 0x0000001c2814723c */ /* 0x042fe60000001814 */
[C---:B------:R-:W-:Y:S01]  /*26840*/  FMUL.FTZ R26, R37.reuse, R142 ;  /* 0x0000008e251a7220 */ /* 0x040fe20000410000 */
[----:B------:R-:W-:Y:S05]  /*26850*/  FMUL.FTZ R27, R37, R143 ;  /* 0x0000008f251b7220 */ /* 0x000fea0000410000 */
[----:B------:R-:W-:Y:S02]  /*26860*/  MUFU.EX2 R115, R115 ;  /* 0x0000007300737308 */ /* 0x000fe40000000800 */
[C---:B------:R-:W-:Y:S01]  /*26870*/  FMUL.FTZ R28, R38.reuse, R136 ;  /* 0x00000088261c7220 */ /* 0x040fe20000410000 */
[----:B------:R-:W-:Y:S01]  /*26880*/  FMUL.FTZ R29, R38, R137 ;  /* 0x00000089261d7220 */ /* 0x000fe20000410000 */
[----:B---3--:R-:W-:Y:S01]  /*26890*/  F2FP.F16.F32.PACK_AB R50, R118, R120 ;  /* 0x000000787632723e */ /* 0x008fe200000000ff */
[C---:B------:R-:W-:Y:S05]  /*268a0*/  HMMA.16816.F32 R24, R40.reuse, R30, R24 ;  /* 0x0000001e2818723c */ /* 0x040fea0000001818 */
[----:B------:R-:W1:Y:S01]  /*268b0*/  MUFU.EX2 R113, R113 ;  /* 0x0000007100717308 */ /* 0x000e620000000800 */
[----:B--2---:R-:W-:Y:S01]  /*268c0*/  F2FP.F16.F32.PACK_AB R51, R117, R119 ;  /* 0x000000777533723e */ /* 0x004fe200000000ff */
[--C-:B------:R-:W-:Y:S01]  /*268d0*/  FFMA.FTZ R137, R222, UR4, -R39.reuse ;  /* 0x00000004de897c23 */ /* 0x100fe20008010827 */
[--C-:B------:R-:W-:Y:S03]  /*268e0*/  FFMA.FTZ R142, R212, UR4, -R39.reuse ;  /* 0x00000004d48e7c23 */ /* 0x100fe60008010827 */
[--C-:B------:R-:W-:Y:S01]  /*268f0*/  FFMA.FTZ R148, R210, UR4, -R39.reuse ;  /* 0x00000004d2947c23 */ /* 0x100fe20008010827 */
[C---:B------:R-:W-:Y:S01]  /*26900*/  FMUL.FTZ R30, R37.reuse, R138 ;  /* 0x0000008a251e7220 */ /* 0x040fe20000410000 */
[----:B------:R-:W-:Y:S02]  /*26910*/  FMUL.FTZ R31, R37, R139 ;  /* 0x0000008b251f7220 */ /* 0x000fe40000410000 */
[----:B------:R-:W-:Y:S01]  /*26920*/  MUFU.EX2 R112, R112 ;  /* 0x0000007000707308 */ /* 0x000fe20000000800 */
[--C-:B------:R-:W-:Y:S01]  /*26930*/  FFMA.FTZ R139, R218, UR4, -R39.reuse ;  /* 0x00000004da8b7c23 */ /* 0x100fe20008010827 */
[----:B------:R-:W-:Y:S01]  /*26940*/  FFMA.FTZ R138, R216, UR4, -R39 ;  /* 0x00000004d88a7c23 */ /* 0x000fe20008010827 */
[----:B------:R-:W-:Y:S01]  /*26950*/  FFMA.FTZ R149, R207, UR4, -R71 ;  /* 0x00000004cf957c23 */ /* 0x000fe20008010847 */
[--C-:B------:R-:W-:Y:S01]  /*26960*/  FFMA.FTZ R150, R205, UR4, -R39.reuse ;  /* 0x00000004cd967c23 */ /* 0x100fe20008010827 */
[C---:B------:R-:W-:Y:S05]  /*26970*/  HMMA.16816.F32 R28, R40.reuse, R44, R28 ;  /* 0x0000002c281c723c */ /* 0x040fea000000181c */
[----:B------:R-:W2:Y:S01]  /*26980*/  MUFU.EX2 R110, R110 ;  /* 0x0000006e006e7308 */ /* 0x000ea20000000800 */
[--C-:B------:R-:W-:Y:S01]  /*26990*/  FFMA.FTZ R151, R206, UR4, -R39.reuse ;  /* 0x00000004ce977c23 */ /* 0x100fe20008010827 */
[--C-:B------:R-:W-:Y:S01]  /*269a0*/  FFMA.FTZ R154, R202, UR4, -R39.reuse ;  /* 0x00000004ca9a7c23 */ /* 0x100fe20008010827 */
[----:B------:R-:W-:Y:S01]  /*269b0*/  HMMA.16816.F32 R32, R40, R46, R32 ;  /* 0x0000002e2820723c */ /* 0x000fe20000001820 */
[----:B------:R-:W3:Y:S06]  /*269c0*/  LDSM.16.MT88.4 R40, [R233+0xa800] ;  /* 0x00a80000e928783b */ /* 0x000eec0000004200 */
[----:B------:R-:W-:Y:S01]  /*269d0*/  MUFU.EX2 R111, R111 ;  /* 0x0000006f006f7308 */ /* 0x000fe20000000800 */
[C---:B------:R-:W-:Y:S05]  /*269e0*/  HMMA.16816.F32 R4, R48.reuse, R52, R4 ;  /* 0x000000343004723c */ /* 0x040fea0000001804 */
[----:B-1----:R-:W-:Y:S01]  /*269f0*/  F2FP.F16.F32.PACK_AB R44, R113, R115 ;  /* 0x00000073712c723e */ /* 0x002fe200000000ff */
[C---:B------:R-:W-:Y:S03]  /*26a00*/  HMMA.16816.F32 R8, R48.reuse, R54, R8 ;  /* 0x000000363008723c */ /* 0x040fe60000001808 */
[----:B------:R-:W1:Y:S01]  /*26a10*/  MUFU.EX2 R106, R106 ;  /* 0x0000006a006a7308 */ /* 0x000e620000000800 */
[----:B------:R-:W4:Y:S01]  /*26a20*/  LDSM.16.MT88.4 R52, [R236+0xb000] ;  /* 0x00b00000ec34783b */ /* 0x000f220000004200 */
[----:B--2---:R-:W-:Y:S01]  /*26a30*/  F2FP.F16.F32.PACK_AB R45, R110, R112 ;  /* 0x000000706e2d723e */ /* 0x004fe200000000ff */
[C---:B------:R-:W-:Y:S07]  /*26a40*/  HMMA.16816.F32 R12, R48.reuse, R56, R12 ;  /* 0x00000038300c723c */ /* 0x040fee000000180c */
        /* <DEDUP_REMOVED lines=18> */
[----:B------:R-:W-:Y:S01]  /*26b70*/  FFMA.FTZ R159, R197, UR4, -R39 ;  /* 0x00000004c59f7c23 */ /* 0x000fe20008010827 */
        /* <DEDUP_REMOVED lines=11> */
[----:B------:R-:W-:Y:S03]  /*26c30*/  FFMA.FTZ R195, R65, UR4, -R71 ;  /* 0x0000000441c37c23 */ /* 0x000fe60008010847 */
[C---:B------:R-:W-:Y:S03]  /*26c40*/  HMMA.16816.F32 R24, R44.reuse, R62, R24 ;  /* 0x0000003e2c18723c */ /* 0x040fe60000001818 */
[----:B------:R-:W-:Y:S01]  /*26c50*/  MUFU.EX2 R109, R109 ;  /* 0x0000006d006d7308 */ /* 0x000fe20000000800 */
[----:B------:R-:W1:Y:S01]  /*26c60*/  LDSM.16.MT88.4 R60, [R234+0xb800] ;  /* 0x00b80000ea3c783b */ /* 0x000e620000004200 */
[----:B----4-:R-:W-:Y:S01]  /*26c70*/  F2FP.F16.F32.PACK_AB R49, R100, R101 ;  /* 0x000000656431723e */ /* 0x010fe200000000ff */
        /* <DEDUP_REMOVED lines=9> */
[----:B------:R-:W-:Y:S01]  /*26d10*/  FFMA.FTZ R193, R188, UR4, -R39 ;  /* 0x00000004bcc17c23 */ /* 0x000fe20008010827 */
[----:B------:R-:W-:Y:S03]  /*26d20*/  FFMA.FTZ R188, R189, UR4, -R71 ;  /* 0x00000004bdbc7c23 */ /* 0x000fe60008010847 */
[----:B------:R-:W5:Y:S01]  /*26d30*/  MUFU.EX2 R116, R116 ;  /* 0x0000007400747308 */ /* 0x000f620000000800 */
[----:B------:R-:W-:Y:S01]  /*26d40*/  FFMA.FTZ R189, R67, UR4, -R39 ;  /* 0x0000000443bd7c23 */ /* 0x000fe20008010827 */
[----:B----4-:R-:W-:Y:S01]  /*26d50*/  F2FP.F16.F32.PACK_AB R51, R107, R109 ;  /* 0x0000006d6b33723e */ /* 0x010fe200000000ff */
[----:B------:R-:W-:Y:S01]  /*26d60*/  LDSM.16.MT88.4 R64, [R235+0xe800] ;  /* 0x00e80000eb40783b */ /* 0x000fe20000004200 */
[----:B------:R-:W-:Y:S01]  /*26d70*/  FFMA.FTZ R185, R37, R224, R185 ;  /* 0x000000e025b97223 */ /* 0x000fe200000100b9 */
        /* <DEDUP_REMOVED lines=8> */
[----:B------:R-:W3:Y:S01]  /*26e00*/  LDSM.16.MT88.4 R52, [R236+0xc000] ;  /* 0x00c00000ec34783b */ /* 0x000ee20000004200 */
[----:B-----5:R-:W-:Y:S01]  /*26e10*/  F2FP.F16.F32.PACK_AB R44, R116, R114 ;  /* 0x00000072742c723e */ /* 0x020fe200000000ff */
[C---:B--2---:R-:W-:Y:S07]  /*26e20*/  HMMA.16816.F32 R12, R48.reuse, R56, R12 ;  /* 0x00000038300c723c */ /* 0x044fee000000180c */
[----:B------:R-:W-:Y:S01]  /*26e30*/  MUFU.EX2 R130, R130 ;  /* 0x0000008200827308 */ /* 0x000fe20000000800 */
[--C-:B------:R-:W-:Y:S01]  /*26e40*/  FFMA.FTZ R191, R191, UR4, -R71.reuse ;  /* 0x00000004bfbf7c23 */ /* 0x100fe20008010847 */
[C---:B------:R-:W-:Y:S01]  /*26e50*/  HMMA.16816.F32 R16, R48.reuse, R58, R16 ;  /* 0x0000003a3010723c */ /* 0x040fe20000001810 */
[----:B------:R-:W2:Y:S07]  /*26e60*/  LDSM.16.MT88.4 R56, [R235+0xc000] ;  /* 0x00c00000eb38783b */ /* 0x000eae0000004200 */
[----:B------:R-:W5:Y:S01]  /*26e70*/  MUFU.EX2 R132, R132 ;  /* 0x0000008400847308 */ /* 0x000f620000000800 */
[C---:B-1----:R-:W-:Y:S03]  /*26e80*/  HMMA.16816.F32 R20, R48.reuse, R60, R20 ;  /* 0x0000003c3014723c */ /* 0x042fe60000001814 */
[----:B----4-:R-:W-:Y:S03]  /*26e90*/  F2FP.F16.F32.PACK_AB R45, R126, R121 ;  /* 0x000000797e2d723e */ /* 0x010fe600000000ff */
        /* <DEDUP_REMOVED lines=8> */
[----:B------:R-:W4:Y:S07]  /*26f20*/  LDSM.16.MT88.4 R40, [R233+0xc000] ;  /* 0x00c00000e928783b */ /* 0x000f2e0000004200 */
[----:B------:R-:W-:Y:S03]  /*26f30*/  MUFU.EX2 R139, R139 ;  /* 0x0000008b008b7308 */ /* 0x000fe60000000800 */
[--C-:B------:R-:W-:Y:S01]  /*26f40*/  FFMA.FTZ R180, R180, UR4, -R71.reuse ;  /* 0x00000004b4b47c23 */ /* 0x100fe20008010847 */
[--C-:B------:R-:W-:Y:S01]  /*26f50*/  FFMA.FTZ R178, R178, UR4, -R71.reuse ;  /* 0x00000004b2b27c23 */ /* 0x100fe20008010847 */
[--C-:B------:R-:W-:Y:S01]  /*26f60*/  FFMA.FTZ R175, R175, UR4, -R71.reuse ;  /* 0x00000004afaf7c23 */ /* 0x100fe20008010847 */
[----:B------:R-:W-:Y:S01]  /*26f70*/  FFMA.FTZ R174, R174, UR4, -R71 ;  /* 0x00000004aeae7c23 */ /* 0x000fe20008010847 */
[----:B------:R-:W-:Y:S03]  /*26f80*/  FFMA.FTZ R186, R38, R225, R186 ;  /* 0x000000e126ba7223 */ /* 0x000fe600000100ba */
[----:B------:R-:W5:Y:S01]  /*26f90*/  MUFU.EX2 R138, R138 ;  /* 0x0000008a008a7308 */ /* 0x000f620000000800 */
[----:B---3--:R-:W-:Y:S01]  /*26fa0*/  F2FP.F16.F32.PACK_AB R49, R134, R137 ;  /* 0x000000898631723e */ /* 0x008fe200000000ff */
[----:B------:R-:W-:Y:S01]  /*26fb0*/  FFMA.FTZ R38, R95, UR4, -R39 ;  /* 0x000000045f267c23 */ /* 0x000fe20008010827 */
        /* <DEDUP_REMOVED lines=20> */
[----:B------:R-:W-:Y:S03]  /*27100*/  FFMA.FTZ R69, R69, UR4, -R71 ;  /* 0x0000000445457c23 */ /* 0x000fe60008010847 */
[----:B------:R-:W3:Y:S01]  /*27110*/  MUFU.EX2 R129, R129 ;  /* 0x0000008100817308 */ /* 0x000ee20000000800 */
[----:B------:R-:W-:Y:S01]  /*27120*/  FADD.FTZ R185, R181, R185 ;  /* 0x000000b9b5b97221 */ /* 0x000fe20000010000 */
[----:B------:R-:W-:Y:S03]  /*27130*/  FADD.FTZ R186, R183, R186 ;  /* 0x000000bab7ba7221 */ /* 0x000fe60000010000 */
[----:B------:R-:W-:Y:S01]  /*27140*/  FADD.FTZ R185, R165, R185 ;  /* 0x000000b9a5b97221 */ /* 0x000fe20000010000 */
[----:B------:R-:W-:Y:S01]  /*27150*/  FADD.FTZ R182, R182, R186 ;  /* 0x000000bab6b67221 */ /* 0x000fe20000010000 */
[----:B------:R-:W-:Y:S03]  /*27160*/  MOV R165, R2 ;  /* 0x0000000200a57202 */ /* 0x000fe60000000f00 */
[----:B------:R-:W-:Y:S01]  /*27170*/  MUFU.EX2 R133, R133 ;  /* 0x0000008500857308 */ /* 0x000fe20000000800 */
[----:B------:R-:W-:Y:S01]  /*27180*/  FADD.FTZ R131, R131, R185 ;  /* 0x000000b983837221 */ /* 0x000fe20000010000 */
[----:B------:R-:W-:Y:S03]  /*27190*/  FADD.FTZ R164, R164, R182 ;  /* 0x000000b6a4a47221 */ /* 0x000fe60000010000 */
[----:B------:R-:W-:Y:S01]  /*271a0*/  FADD.FTZ R131, R124, R131 ;  /* 0x000000837c837221 */ /* 0x000fe20000010000 */
[----:B------:R-:W-:Y:S04]  /*271b0*/  FADD.FTZ R164, R125, R164 ;  /* 0x000000a47da47221 */ /* 0x000fe80000010000 */
        /* <DEDUP_REMOVED lines=14> */
[----:B------:R-:W2:Y:S01]  /*272a0*/  MUFU.EX2 R141, R141 ;  /* 0x0000008d008d7308 */ /* 0x000ea20000000800 */
[----:B------:R-:W-:Y:S01]  /*272b0*/  FADD.FTZ R131, R112, R131 ;  /* 0x0000008370837221 */ /* 0x000fe20000010000 */
[C---:B------:R-:W-:Y:S01]  /*272c0*/  HMMA.16816.F32 R16, R44.reuse, R58, R16 ;  /* 0x0000003a2c10723c */ /* 0x040fe20000001810 */
[----:B------:R-:W5:Y:S07]  /*272d0*/  LDSM.16.MT88.4 R56, [R235+0xc800] ;  /* 0x00c80000eb38783b */ /* 0x000f6e0000004200 */
[----:B------:R-:W-:Y:S01]  /*272e0*/  MUFU.EX2 R144, R144 ;  /* 0x0000009000907308 */ /* 0x000fe20000000800 */
[C---:B-1----:R-:W-:Y:S03]  /*272f0*/  HMMA.16816.F32 R20, R44.reuse, R60, R20 ;  /* 0x0000003c2c14723c */ /* 0x042fe60000001814 */
[----:B---3--:R-:W-:Y:S03]  /*27300*/  F2FP.F16.F32.PACK_AB R50, R135, R136 ;  /* 0x000000888732723e */ /* 0x008fe600000000ff */
[C---:B------:R-:W-:Y:S03]  /*27310*/  HMMA.16816.F32 R24, R44.reuse, R62, R24 ;  /* 0x0000003e2c18723c */ /* 0x040fe60000001818 */
[----:B------:R-:W1:Y:S01]  /*27320*/  MUFU.EX2 R142, R142 ;  /* 0x0000008e008e7308 */ /* 0x000e620000000800 */
        /* <DEDUP_REMOVED lines=8> */
[C---:B------:R-:W-:Y:S05]  /*273b0*/  HMMA.16816.F32 R4, R48.reuse, R52, R4 ;  /* 0x000000343004723c */ /* 0x040fea0000001804 */
[----:B--2---:R-:W-:Y:S01]  /*273c0*/  F2FP.F16.F32.PACK_AB R44, R141, R140 ;  /* 0x0000008c8d2c723e */ /* 0x004fe200000000ff */
[C---:B------:R-:W-:Y:S03]  /*273d0*/  HMMA.16816.F32 R8, R48.reuse, R54, R8 ;  /* 0x000000363008723c */ /* 0x040fe60000001808 */
[----:B------:R-:W-:Y:S01]  /*273e0*/  MUFU.EX2 R148, R148 ;  /* 0x0000009400947308 */ /* 0x000fe20000000800 */
[----:B------:R-:W2:Y:S01]  /*273f0*/  LDSM.16.MT88.4 R52, [R236+0xd000] ;  /* 0x00d00000ec34783b */ /* 0x000ea20000004200 */
[----:B-1----:R-:W-:Y:S01]  /*27400*/  F2FP.F16.F32.PACK_AB R45, R142, R144 ;  /* 0x000000908e2d723e */ /* 0x002fe200000000ff */
[C---:B-----5:R-:W-:Y:S07]  /*27410*/  HMMA.16816.F32 R12, R48.reuse, R56, R12 ;  /* 0x00000038300c723c */ /* 0x060fee000000180c */
        /* <DEDUP_REMOVED lines=8> */
[----:B------:R-:W5:Y:S01]  /*274a0*/  MUFU.EX2 R149, R149 ;  /* 0x0000009500957308 */ /* 0x000f620000000800 */
[----:B------:R-:W3:Y:S01]  /*274b0*/  LDSM.16.MT88.4 R60, [R234+0xd000] ;  /* 0x00d00000ea3c783b */ /* 0x000ee20000004200 */
[----:B-1----:R-:W-:Y:S01]  /*274c0*/  F2FP.F16.F32.PACK_AB R47, R147, R148 ;  /* 0x00000094932f723e */ /* 0x002fe200000000ff */
[C---:B----4-:R-:W-:Y:S07]  /*274d0*/  HMMA.16816.F32 R28, R48.reuse, R40, R28 ;  /* 0x00000028301c723c */ /* 0x050fee000000181c */
[----:B------:R-:W-:Y:S01]  /*274e0*/  MUFU.EX2 R150, R150 ;  /* 0x0000009600967308 */ /* 0x000fe20000000800 */
[----:B------:R-:W-:Y:S01]  /*274f0*/  FADD.FTZ R105, R101, R105 ;  /* 0x0000006965697221 */ /* 0x000fe20000010000 */
[----:B------:R-:W-:Y:S01]  /*27500*/  HMMA.16816.F32 R32, R48, R42, R32 ;  /* 0x0000002a3020723c */ /* 0x000fe20000001820 */
[----:B------:R-:W1:Y:S07]  /*27510*/  LDSM.16.MT88.4 R40, [R233+0xd000] ;  /* 0x00d00000e928783b */ /* 0x000e6e0000004200 */
[----:B------:R-:W4:Y:S01]  /*27520*/  MUFU.EX2 R151, R151 ;  /* 0x0000009700977308 */ /* 0x000f220000000800 */
[C---:B--2---:R-:W-:Y:S05]  /*27530*/  HMMA.16816.F32 R4, R44.reuse, R52, R4 ;  /* 0x000000342c04723c */ /* 0x044fea0000001804 */
[----:B-----5:R-:W-:Y:S01]  /*27540*/  F2FP.F16.F32.PACK_AB R48, R149, R146 ;  /* 0x000000929530723e */ /* 0x020fe200000000ff */
[C---:B------:R-:W-:Y:S03]  /*27550*/  HMMA.16816.F32 R8, R44.reuse, R54, R8 ;  /* 0x000000362c08723c */ /* 0x040fe60000001808 */
[----:B------:R-:W-:Y:S01]  /*27560*/  MUFU.EX2 R152, R152 ;  /* 0x0000009800987308 */ /* 0x000fe20000000800 */
[----:B------:R-:W2:Y:S01]  /*27570*/  LDSM.16.MT88.4 R52, [R236+0xd800] ;  /* 0x00d80000ec34783b */ /* 0x000ea20000004200 */
[----:B------:R-:W-:Y:S01]  /*27580*/  FADD.FTZ R105, R100, R105 ;  /* 0x0000006964697221 */ /* 0x000fe20000010000 */
[C---:B---3--:R-:W-:Y:S07]  /*27590*/  HMMA.16816.F32 R12, R44.reuse, R56, R12 ;  /* 0x000000382c0c723c */ /* 0x048fee000000180c */
[----:B------:R-:W3:Y:S01]  /*275a0*/  MUFU.EX2 R153, R153 ;  /* 0x0000009900997308 */ /* 0x000ee20000000800 */
[----:B----4-:R-:W-:Y:S01]  /*275b0*/  F2FP.F16.F32.PACK_AB R49, R151, R150 ;  /* 0x000000969731723e */ /* 0x010fe200000000ff */
[C---:B------:R-:W-:Y:S01]  /*275c0*/  HMMA.16816.F32 R16, R44.reuse, R58, R16 ;  /* 0x0000003a2c10723c */ /* 0x040fe20000001810 */
[----:B------:R-:W4:Y:S07]  /*275d0*/  LDSM.16.MT88.4 R56, [R235+0xd800] ;  /* 0x00d80000eb38783b */ /* 0x000f2e0000004200 */
[----:B------:R-:W-:Y:S01]  /*275e0*/  MUFU.EX2 R154, R154 ;  /* 0x0000009a009a7308 */ /* 0x000fe20000000800 */
[C---:B------:R-:W-:Y:S03]  /*275f0*/  HMMA.16816.F32 R20, R44.reuse, R60, R20 ;  /* 0x0000003c2c14723c */ /* 0x040fe60000001814 */
[----:B------:R-:W-:Y:S03]  /*27600*/  FADD.FTZ R105, R109, R105 ;  /* 0x000000696d697221 */ /* 0x000fe60000010000 */
[C---:B------:R-:W-:Y:S03]  /*27610*/  HMMA.16816.F32 R24, R44.reuse, R62, R24 ;  /* 0x0000003e2c18723c */ /* 0x040fe60000001818 */
[----:B------:R-:W5:Y:S01]  /*27620*/  MUFU.EX2 R155, R155 ;  /* 0x0000009b009b7308 */ /* 0x000f620000000800 */
[----:B------:R-:W4:Y:S01]  /*27630*/  LDSM.16.MT88.4 R60, [R234+0xd800] ;  /* 0x00d80000ea3c783b */ /* 0x000f220000004200 */
[----:B---3--:R-:W-:Y:S01]  /*27640*/  F2FP.F16.F32.PACK_AB R50, R153, R152 ;  /* 0x000000989932723e */ /* 0x008fe200000000ff */
[C---:B-1----:R-:W-:Y:S07]  /*27650*/  HMMA.16816.F32 R28, R44.reuse, R40, R28 ;  /* 0x000000282c1c723c */ /* 0x042fee000000181c */
[----:B------:R-:W-:Y:S01]  /*27660*/  MUFU.EX2 R156, R156 ;  /* 0x0000009c009c7308 */ /* 0x000fe20000000800 */
[----:B------:R-:W-:Y:S01]  /*27670*/  FADD.FTZ R105, R107, R105 ;  /* 0x000000696b697221 */ /* 0x000fe20000010000 */
[----:B------:R-:W-:Y:S01]  /*27680*/  HMMA.16816.F32 R32, R44, R42, R32 ;  /* 0x0000002a2c20723c */ /* 0x000fe20000001820 */
[----:B------:R-:W1:Y:S07]  /*27690*/  LDSM.16.MT88.4 R40, [R233+0xd800] ;  /* 0x00d80000e928783b */ /* 0x000e6e0000004200 */
[----:B------:R-:W3:Y:S03]  /*276a0*/  MUFU.EX2 R157, R157 ;  /* 0x0000009d009d7308 */ /* 0x000ee60000000800 */
[----:B-----5:R-:W-:Y:S01]  /*276b0*/  F2FP.F16.F32.PACK_AB R51, R155, R154 ;  /* 0x0000009a9b33723e */ /* 0x020fe200000000ff */
[----:B------:R-:W-:Y:S01]  /*276c0*/  FADD.FTZ R121, R121, R105 ;  /* 0x0000006979797221 */ /* 0x000fe20000010000 */
[----:B------:R-:W-:Y:S01]  /*276d0*/  FADD.FTZ R164, R118, R164 ;  /* 0x000000a476a47221 */ /* 0x000fe20000010000 */
[----:B------:R-:W5:Y:S02]  /*276e0*/  LDSM.16.MT88.4 R44, [R236+0xe000] ;  /* 0x00e00000ec2c783b */ /* 0x000f640000004200 */
[----:B------:R-:W-:Y:S01]  /*276f0*/  FADD.FTZ R121, R126, R121 ;  /* 0x000000797e797221 */ /* 0x000fe20000010000 */
[----:B------:R-:W-:Y:S01]  /*27700*/  FADD.FTZ R164, R115, R164 ;  /* 0x000000a473a47221 */ /* 0x000fe20000010000 */
[----:B------:R-:W-:Y:S01]  /*27710*/  MUFU.EX2 R158, R158 ;  /* 0x0000009e009e7308 */ /* 0x000fe20000000800 */
[C---:B--2---:R-:W-:Y:S05]  /*27720*/  HMMA.16816.F32 R4, R48.reuse, R52, R4 ;  /* 0x000000343004723c */ /* 0x044fea0000001804 */
[----:B------:R-:W-:Y:S01]  /*27730*/  FADD.FTZ R121, R130, R121 ;  /* 0x0000007982797221 */ /* 0x000fe20000010000 */
[C---:B------:R-:W-:Y:S03]  /*27740*/  HMMA.16816.F32 R8, R48.reuse, R54, R8 ;  /* 0x000000363008723c */ /* 0x040fe60000001808 */
[----:B------:R-:W2:Y:S01]  /*27750*/  MUFU.EX2 R159, R159 ;  /* 0x0000009f009f7308 */ /* 0x000ea20000000800 */
[----:B------:R-:W5:Y:S01]  /*27760*/  LDSM.16.MT88.4 R52, [R235+0xe000] ;  /* 0x00e00000eb34783b */ /* 0x000f620000004200 */
[----:B------:R-:W-:Y:S01]  /*27770*/  FADD.FTZ R121, R132, R121 ;  /* 0x0000007984797221 */ /* 0x000fe20000010000 */
[C---:B----4-:R-:W-:Y:S07]  /*27780*/  HMMA.16816.F32 R12, R48.reuse, R56, R12 ;  /* 0x00000038300c723c */ /* 0x050fee000000180c */
[----:B------:R-:W-:Y:S01]  /*27790*/  MUFU.EX2 R161, R161 ;  /* 0x000000a100a17308 */ /* 0x000fe20000000800 */
[----:B------:R-:W-:Y:S01]  /*277a0*/  FADD.FTZ R137, R137, R121 ;  /* 0x0000007989897221 */ /* 0x000fe20000010000 */
[C---:B------:R-:W-:Y:S01]  /*277b0*/  HMMA.16816.F32 R16, R48.reuse, R58, R16 ;  /* 0x0000003a3010723c */ /* 0x040fe20000001810 */
[----:B------:R-:W4:Y:S07]  /*277c0*/  LDSM.16.MT88.4 R56, [R234+0xe000] ;  /* 0x00e00000ea38783b */ /* 0x000f2e0000004200 */
        /* <DEDUP_REMOVED lines=11> */
[----:B------:R-:W4:Y:S07]  /*27880*/  LDSM.16.MT88.4 R48, [R233+0xe000] ;  /* 0x00e00000e930783b */ /* 0x000f2e0000004200 */
[----:B------:R-:W-:Y:S03]  /*27890*/  MUFU.EX2 R192, R192 ;  /* 0x000000c000c07308 */ /* 0x000fe60000000800 */
[----:B---3--:R-:W-:Y:S01]  /*278a0*/  F2FP.F16.F32.PACK_AB R40, R157, R156 ;  /* 0x0000009c9d28723e */ /* 0x008fe200000000ff */
[----:B------:R-:W-:Y:S01]  /*278b0*/  FADD.FTZ R137, R144, R137 ;  /* 0x0000008990897221 */ /* 0x000fe20000010000 */
[----:B--2---:R-:W-:Y:S03]  /*278c0*/  F2FP.F16.F32.PACK_AB R41, R159, R158 ;  /* 0x0000009e9f29723e */ /* 0x004fe600000000ff */
[----:B------:R-:W-:Y:S01]  /*278d0*/  FADD.FTZ R137, R142, R137 ;  /* 0x000000898e897221 */ /* 0x000fe20000010000 */
[----:B------:R-:W-:Y:S01]  /*278e0*/  F2FP.F16.F32.PACK_AB R42, R160, R161 ;  /* 0x000000a1a02a723e */ /* 0x000fe200000000ff */
[----:B------:R-:W2:Y:S01]  /*278f0*/  MUFU.EX2 R191, R191 ;  /* 0x000000bf00bf7308 */ /* 0x000ea20000000800 */
[----:B-1----:R-:W-:Y:S01]  /*27900*/  F2FP.F16.F32.PACK_AB R43, R163, R162 ;  /* 0x000000a2a32b723e */ /* 0x002fe200000000ff */
[----:B------:R-:W-:Y:S01]  /*27910*/  FADD.FTZ R148, R148, R137 ;  /* 0x0000008994947221 */ /* 0x000fe20000010000 */
[----:B------:R-:W-:Y:S01]  /*27920*/  FADD.FTZ R113, R113, R164 ;  /* 0x000000a471717221 */ /* 0x000fe20000010000 */
[----:B------:R-:W-:Y:S02]  /*27930*/  MOV R164, R0 ;  /* 0x0000000000a47202 */ /* 0x000fe40000000f00 */
[----:B------:R-:W-:Y:S01]  /*27940*/  FADD.FTZ R147, R147, R148 ;  /* 0x0000009493937221 */ /* 0x000fe20000010000 */
[----:B------:R-:W-:Y:S03]  /*27950*/  FADD.FTZ R113, R111, R113 ;  /* 0x000000716f717221 */ /* 0x000fe60000010000 */
[----:B------:R-:W-:Y:S01]  /*27960*/  MUFU.EX2 R190, R190 ;  /* 0x000000be00be7308 */ /* 0x000fe20000000800 */
[C---:B-----5:R-:W-:Y:S05]  /*27970*/  HMMA.16816.F32 R4, R40.reuse, R44, R4 ;  /* 0x0000002c2804723c */ /* 0x060fea0000001804 */
[----:B------:R-:W-:Y:S01]  /*27980*/  FADD.FTZ R147, R150, R147 ;  /* 0x0000009396937221 */ /* 0x000fe20000010000 */
[C---:B------:R-:W-:Y:S03]  /*27990*/  HMMA.16816.F32 R8, R40.reuse, R46, R8 ;  /* 0x0000002e2808723c */ /* 0x040fe60000001808 */
[----:B------:R-:W1:Y:S02]  /*279a0*/  MUFU.EX2 R193, R193 ;  /* 0x000000c100c17308 */ /* 0x000e640000000800 */
[----:B--2---:R-:W-:Y:S01]  /*279b0*/  F2FP.F16.F32.PACK_AB R44, R191, R192 ;  /* 0x000000c0bf2c723e */ /* 0x004fe200000000ff */
[C---:B------:R-:W-:Y:S07]  /*279c0*/  HMMA.16816.F32 R12, R40.reuse, R52, R12 ;  /* 0x00000034280c723c */ /* 0x040fee000000180c */
[----:B------:R-:W-:Y:S01]  /*279d0*/  MUFU.EX2 R188, R188 ;  /* 0x000000bc00bc7308 */ /* 0x000fe20000000800 */
[----:B------:R-:W-:Y:S01]  /*279e0*/  FADD.FTZ R147, R151, R147 ;  /* 0x0000009397937221 */ /* 0x000fe20000010000 */
[C---:B------:R-:W-:Y:S01]  /*279f0*/  HMMA.16816.F32 R16, R40.reuse, R54, R16 ;  /* 0x000000362810723c */ /* 0x040fe20000001810 */
[----:B------:R-:W2:Y:S07]  /*27a00*/  LDSM.16.MT88.4 R52, [R234+0xe800] ;  /* 0x00e80000ea34783b */ /* 0x000eae0000004200 */
[----:B------:R-:W3:Y:S01]  /*27a10*/  MUFU.EX2 R187, R187 ;  /* 0x000000bb00bb7308 */ /* 0x000ee20000000800 */
[C---:B----4-:R-:W-:Y:S03]  /*27a20*/  HMMA.16816.F32 R20, R40.reuse, R56, R20 ;  /* 0x000000382814723c */ /* 0x050fe60000001814 */
[----:B-1----:R-:W-:Y:S03]  /*27a30*/  F2FP.F16.F32.PACK_AB R45, R193, R190 ;  /* 0x000000bec12d723e */ /* 0x002fe600000000ff */
[C---:B------:R-:W-:Y:S03]  /*27a40*/  HMMA.16816.F32 R24, R40.reuse, R58, R24 ;  /* 0x0000003a2818723c */ /* 0x040fe60000001818 */
[----:B------:R-:W-:Y:S01]  /*27a50*/  MUFU.EX2 R184, R184 ;  /* 0x000000b800b87308 */ /* 0x000fe20000000800 */
[----:B------:R-:W1:Y:S01]  /*27a60*/  LDSM.16.MT88.4 R56, [R233+0xe800] ;  /* 0x00e80000e938783b */ /* 0x000e620000004200 */
[----:B------:R-:W-:Y:S01]  /*27a70*/  FADD.FTZ R147, R154, R147 ;  /* 0x000000939a937221 */ /* 0x000fe20000010000 */
[C---:B------:R-:W-:Y:S07]  /*27a80*/  HMMA.16816.F32 R28, R40.reuse, R48, R28 ;  /* 0x00000030281c723c */ /* 0x040fee000000181c */
[----:B------:R-:W4:Y:S01]  /*27a90*/  MUFU.EX2 R179, R179 ;  /* 0x000000b300b37308 */ /* 0x000f220000000800 */
[----:B---3--:R-:W-:Y:S01]  /*27aa0*/  F2FP.F16.F32.PACK_AB R46, R187, R188 ;  /* 0x000000bcbb2e723e */ /* 0x008fe200000000ff */
[----:B------:R-:W-:Y:S01]  /*27ab0*/  HMMA.16816.F32 R32, R40, R50, R32 ;  /* 0x000000322820723c */ /* 0x000fe20000001820 */
[----:B------:R-:W3:Y:S07]  /*27ac0*/  LDSM.16.MT88.4 R48, [R236+0xf000] ;  /* 0x00f00000ec30783b */ /* 0x000eee0000004200 */
[----:B------:R-:W-:Y:S03]  /*27ad0*/  MUFU.EX2 R180, R180 ;  /* 0x000000b400b47308 */ /* 0x000fe60000000800 */
[----:B------:R-:W-:Y:S01]  /*27ae0*/  FADD.FTZ R155, R155, R147 ;  /* 0x000000939b9b7221 */ /* 0x000fe20000010000 */
[----:B------:R-:W-:Y:S03]  /*27af0*/  FADD.FTZ R106, R106, R113 ;  /* 0x000000716a6a7221 */ /* 0x000fe60000010000 */
[----:B------:R-:W-:Y:S01]  /*27b00*/  FADD.FTZ R155, R158, R155 ;  /* 0x0000009b9e9b7221 */ /* 0x000fe20000010000 */
[----:B------:R-:W-:Y:S02]  /*27b10*/  FADD.FTZ R106, R102, R106 ;  /* 0x0000006a666a7221 */ /* 0x000fe40000010000 */
        /* <DEDUP_REMOVED lines=13> */
[C---:B------:R-:W-:Y:S07]  /*27bf0*/  HMMA.16816.F32 R12, R44.reuse, R64, R12 ;  /* 0x000000402c0c723c */ /* 0x040fee000000180c */
[----:B------:R-:W-:Y:S01]  /*27c00*/  MUFU.EX2 R175, R175 ;  /* 0x000000af00af7308 */ /* 0x000fe20000000800 */
[----:B------:R-:W-:Y:S01]  /*27c10*/  FADD.FTZ R159, R190, R159 ;  /* 0x0000009fbe9f7221 */ /* 0x000fe20000010000 */
[C---:B------:R-:W-:Y:S08]  /*27c20*/  HMMA.16816.F32 R16, R44.reuse, R66, R16 ;  /* 0x000000422c10723c */ /* 0x040ff00000001810 */
[----:B------:R-:W5:Y:S01]  /*27c30*/  MUFU.EX2 R174, R174 ;  /* 0x000000ae00ae7308 */ /* 0x000f620000000800 */
[C---:B--2---:R-:W-:Y:S03]  /*27c40*/  HMMA.16816.F32 R20, R44.reuse, R52, R20 ;  /* 0x000000342c14723c */ /* 0x044fe60000001814 */
[----:B----4-:R-:W-:Y:S03]  /*27c50*/  F2FP.F16.F32.PACK_AB R41, R176, R177 ;  /* 0x000000b1b029723e */ /* 0x010fe600000000ff */
[C---:B------:R-:W-:Y:S03]  /*27c60*/  HMMA.16816.F32 R24, R44.reuse, R54, R24 ;  /* 0x000000362c18723c */ /* 0x040fe60000001818 */
[----:B------:R-:W-:Y:S01]  /*27c70*/  MUFU.EX2 R189, R189 ;  /* 0x000000bd00bd7308 */ /* 0x000fe20000000800 */
[----:B------:R-:W2:Y:S01]  /*27c80*/  LDSM.16.MT88.4 R52, [R234+0xf000] ;  /* 0x00f00000ea34783b */ /* 0x000ea20000004200 */
[----:B------:R-:W-:Y:S01]  /*27c90*/  FADD.FTZ R193, R193, R159 ;  /* 0x0000009fc1c17221 */ /* 0x000fe20000010000 */
[C---:B-1----:R-:W-:Y:S07]  /*27ca0*/  HMMA.16816.F32 R28, R44.reuse, R56, R28 ;  /* 0x000000382c1c723c */ /* 0x042fee000000181c */
[----:B------:R-:W1:Y:S01]  /*27cb0*/  MUFU.EX2 R194, R194 ;  /* 0x000000c200c27308 */ /* 0x000e620000000800 */
[----:B-----5:R-:W-:Y:S01]  /*27cc0*/  F2FP.F16.F32.PACK_AB R42, R174, R175 ;  /* 0x000000afae2a723e */ /* 0x020fe200000000ff */
[----:B------:R-:W-:Y:S01]  /*27cd0*/  HMMA.16816.F32 R32, R44, R58, R32 ;  /* 0x0000003a2c20723c */ /* 0x000fe20000001820 */
[----:B------:R-:W4:Y:S07]  /*27ce0*/  LDSM.16.MT88.4 R44, [R233+0xf000] ;  /* 0x00f00000e92c783b */ /* 0x000f2e0000004200 */
[----:B------:R-:W-:Y:S03]  /*27cf0*/  MUFU.EX2 R195, R195 ;  /* 0x000000c300c37308 */ /* 0x000fe60000000800 */
[--C-:B------:R-:W-:Y:S01]  /*27d00*/  FFMA.FTZ R64, R168, UR4, -R39.reuse ;  /* 0x00000004a8407c23 */ /* 0x100fe20008010827 */
[----:B------:R-:W-:Y:S01]  /*27d10*/  FFMA.FTZ R66, R96, UR4, -R39 ;  /* 0x0000000460427c23 */ /* 0x000fe20008010827 */
[--C-:B------:R-:W-:Y:S01]  /*27d20*/  FFMA.FTZ R65, R97, UR4, -R71.reuse ;  /* 0x0000000461417c23 */ /* 0x100fe20008010847 */
[----:B------:R-:W5:Y:S01]  /*27d30*/  LDSM.16.MT88.4 R56, [R236+0xf800] ;  /* 0x00f80000ec38783b */ /* 0x000f620000004200 */
[----:B------:R-:W-:Y:S01]  /*27d40*/  FFMA.FTZ R67, R94, UR4, -R71 ;  /* 0x000000045e437c23 */ /* 0x000fe20008010847 */
        /* <DEDUP_REMOVED lines=8> */
[C---:B---3--:R-:W-:Y:S05]  /*27dd0*/  HMMA.16816.F32 R4, R40.reuse, R48, R4 ;  /* 0x000000302804723c */ /* 0x048fea0000001804 */
        /* <DEDUP_REMOVED lines=10> */
[C---:B------:R-:W-:Y:S03]  /*27e80*/  HMMA.16816.F32 R20, R40.reuse, R52, R20 ;  /* 0x000000342814723c */ /* 0x040fe60000001814 */
[----:B-1----:R-:W-:Y:S03]  /*27e90*/  F2FP.F16.F32.PACK_AB R49, R172, R173 ;  /* 0x000000adac31723e */ /* 0x002fe600000000ff */
[C---:B------:R-:W-:Y:S03]  /*27ea0*/  HMMA.16816.F32 R24, R40.reuse, R54, R24 ;  /* 0x000000362818723c */ /* 0x040fe60000001818 */
[----:B------:R-:W-:Y:S01]  /*27eb0*/  MUFU.EX2 R169, R169 ;  /* 0x000000a900a97308 */ /* 0x000fe20000000800 */
[----:B------:R-:W1:Y:S01]  /*27ec0*/  LDSM.16.MT88.4 R52, [R234+0xf800] ;  /* 0x00f80000ea34783b */ /* 0x000e620000004200 */
[----:B------:R-:W-:Y:S01]  /*27ed0*/  FADD.FTZ R133, R133, R129 ;  /* 0x0000008185857221 */ /* 0x000fe20000010000 */
[C---:B----4-:R-:W-:Y:S07]  /*27ee0*/  HMMA.16816.F32 R28, R40.reuse, R44, R28 ;  /* 0x0000002c281c723c */ /* 0x050fee000000181c */
[----:B------:R-:W4:Y:S01]  /*27ef0*/  MUFU.EX2 R64, R64 ;  /* 0x0000004000407308 */ /* 0x000f220000000800 */
[----:B---3--:R-:W-:Y:S01]  /*27f00*/  F2FP.F16.F32.PACK_AB R50, R170, R171 ;  /* 0x000000abaa32723e */ /* 0x008fe200000000ff */
[----:B------:R-:W-:Y:S01]  /*27f10*/  HMMA.16816.F32 R32, R40, R46, R32 ;  /* 0x0000002e2820723c */ /* 0x000fe20000001820 */
[----:B------:R-:W3:Y:S07]  /*27f20*/  LDSM.16.MT88.4 R40, [R233+0xf800] ;  /* 0x00f80000e928783b */ /* 0x000eee0000004200 */
[----:B------:R-:W-:Y:S03]  /*27f30*/  MUFU.EX2 R37, R99 ;  /* 0x0000006300257308 */ /* 0x000fe60000000800 */
[--C-:B------:R-:W-:Y:S01]  /*27f40*/  FFMA.FTZ R44, R84, UR4, -R39.reuse ;  /* 0x00000004542c7c23 */ /* 0x100fe20008010827 */
[----:B------:R-:W-:Y:S01]  /*27f50*/  FFMA.FTZ R84, R83, UR4, -R39 ;  /* 0x0000000453547c23 */ /* 0x000fe20008010827 */
[----:B------:R-:W-:Y:S01]  /*27f60*/  FADD.FTZ R133, R128, R133 ;  /* 0x0000008580857221 */ /* 0x000fe20000010000 */
[----:B------:R-:W-:Y:S03]  /*27f70*/  FADD.FTZ R177, R177, R193 ;  /* 0x000000c1b1b17221 */ /* 0x000fe60000010000 */
[----:B------:R-:W-:Y:S01]  /*27f80*/  FADD.FTZ R133, R136, R133 ;  /* 0x0000008588857221 */ /* 0x000fe20000010000 */
[----:B------:R-:W-:Y:S01]  /*27f90*/  MUFU.EX2 R65, R65 ;  /* 0x0000004100417308 */ /* 0x000fe20000000800 */
[----:B----4-:R-:W-:Y:S01]  /*27fa0*/  F2FP.F16.F32.PACK_AB R51, R64, R169 ;  /* 0x000000a94033723e */ /* 0x010fe200000000ff */
        /* <DEDUP_REMOVED lines=8> */
[----:B------:R-:W4:Y:S01]  /*28030*/  MUFU.EX2 R66, R66 ;  /* 0x0000004200427308 */ /* 0x000f220000000800 */
[----:B------:R-:W5:Y:S01]  /*28040*/  LDSM.16.MT88.4 R56, [R236+0x10000] ;  /* 0x01000000ec38783b */ /* 0x000f620000004200 */
[----:B------:R-:W-:Y:S01]  /*28050*/  FADD.FTZ R145, R145, R133 ;  /* 0x0000008591917221 */ /* 0x000fe20000010000 */
[C---:B--2---:R-:W-:Y:S07]  /*28060*/  HMMA.16816.F32 R12, R48.reuse, R60, R12 ;  /* 0x0000003c300c723c */ /* 0x044fee000000180c */
[----:B------:R-:W-:Y:S01]  /*28070*/  MUFU.EX2 R67, R67 ;  /* 0x0000004300437308 */ /* 0x000fe20000000800 */
[----:B------:R-:W-:Y:S01]  /*28080*/  FADD.FTZ R143, R143, R145 ;  /* 0x000000918f8f7221 */ /* 0x000fe20000010000 */
        /* <DEDUP_REMOVED lines=8> */
[----:B------:R-:W-:Y:S01]  /*28110*/  FADD.FTZ R143, R146, R143 ;  /* 0x0000008f928f7221 */ /* 0x000fe20000010000 */
[C---:B---3--:R-:W-:Y:S07]  /*28120*/  HMMA.16816.F32 R28, R48.reuse, R40, R28 ;  /* 0x00000028301c723c */ /* 0x048fee000000181c */
[----:B------:R-:W3:Y:S01]  /*28130*/  MUFU.EX2 R91, R91 ;  /* 0x0000005b005b7308 */ /* 0x000ee20000000800 */
[----:B-----5:R-:W-:Y:S01]  /*28140*/  F2FP.F16.F32.PACK_AB R46, R93, R67 ;  /* 0x000000435d2e723e */ /* 0x020fe200000000ff */
[----:B------:R-:W-:Y:S01]  /*28150*/  HMMA.16816.F32 R32, R48, R42, R32 ;  /* 0x0000002a3020723c */ /* 0x000fe20000001820 */
[----:B------:R-:W4:Y:S07]  /*28160*/  LDSM.16.MT88.4 R40, [R233+0x10000] ;  /* 0x01000000e928783b */ /* 0x000f2e0000004200 */
[----:B------:R5:W-:Y:S03]  /*28170*/  MUFU.EX2 R83, R44 ;  /* 0x0000002c00537308 */ /* 0x000be60000000800 */
[----:B------:R-:W-:Y:S01]  /*28180*/  FADD.FTZ R143, R149, R143 ;  /* 0x0000008f958f7221 */ /* 0x000fe20000010000 */
[----:B------:R-:W-:Y:S01]  /*28190*/  FADD.FTZ R177, R194, R177 ;  /* 0x000000b1c2b17221 */ /* 0x000fe20000010000 */
[----:B------:R-:W-:Y:S02]  /*281a0*/  LDSM.16.MT88.4 R148, [R235+0x11800] ;  /* 0x01180000eb94783b */ /* 0x000fe40000004200 */
[----:B------:R-:W-:Y:S01]  /*281b0*/  FADD.FTZ R143, R152, R143 ;  /* 0x0000008f988f7221 */ /* 0x000fe20000010000 */
[----:B------:R-:W-:Y:S02]  /*281c0*/  FADD.FTZ R173, R173, R177 ;  /* 0x000000b1adad7221 */ /* 0x000fe40000010000 */
[----:B------:R-:W-:Y:S01]  /*281d0*/  MUFU.EX2 R90, R90 ;  /* 0x0000005a005a7308 */ /* 0x000fe20000000800 */
[----:B---3--:R-:W-:Y:S01]  /*281e0*/  F2FP.F16.F32.PACK_AB R47, R91, R92 ;  /* 0x0000005c5b2f723e */ /* 0x008fe200000000ff */
[----:B------:R-:W-:Y:S01]  /*281f0*/  FADD.FTZ R153, R153, R143 ;  /* 0x0000008f99997221 */ /* 0x000fe20000010000 */
[----:B------:R-:W-:Y:S01]  /*28200*/  FADD.FTZ R173, R172, R173 ;  /* 0x000000adacad7221 */ /* 0x000fe20000010000 */
[----:B------:R-:W-:Y:S02]  /*28210*/  LDSM.16.MT88.4 R140, [R234+0x11800] ;  /* 0x01180000ea8c783b */ /* 0x000fe40000004200 */
[----:B------:R-:W-:Y:S01]  /*28220*/  FADD.FTZ R153, R156, R153 ;  /* 0x000000999c997221 */ /* 0x000fe20000010000 */
[----:B------:R-:W-:Y:S03]  /*28230*/  FADD.FTZ R173, R169, R173 ;  /* 0x000000ada9ad7221 */ /* 0x000fe60000010000 */
[----:B------:R-:W3:Y:S01]  /*28240*/  MUFU.EX2 R89, R89 ;  /* 0x0000005900597308 */ /* 0x000ee20000000800 */
[----:B-----5:R-:W-:Y:S01]  /*28250*/  F2FP.F16.F32.PACK_AB R44, R65, R37 ;  /* 0x00000025412c723e */ /* 0x020fe200000000ff */
[----:B------:R-:W-:Y:S01]  /*28260*/  FADD.FTZ R153, R157, R153 ;  /* 0x000000999d997221 */ /* 0x000fe20000010000 */
[----:B------:R-:W-:Y:S01]  /*28270*/  FADD.FTZ R64, R64, R173 ;  /* 0x000000ad40407221 */ /* 0x000fe20000010000 */
[----:B------:R-:W-:Y:S02]  /*28280*/  LDSM.16.MT88.4 R156, [R236+0x11800] ;  /* 0x01180000ec9c783b */ /* 0x000fe40000004200 */
[----:B------:R-:W-:Y:S01]  /*28290*/  FADD.FTZ R153, R161, R153 ;  /* 0x00000099a1997221 */ /* 0x000fe20000010000 */
[----:B------:R-:W-:Y:S01]  /*282a0*/  FADD.FTZ R64, R38, R64 ;  /* 0x0000004026407221 */ /* 0x000fe20000010000 */
[C---:B------:R-:W-:Y:S02]  /*282b0*/  HMMA.16816.F32 R4, R44.reuse, R56, R4 ;  /* 0x000000382c04723c */ /* 0x040fe40000001804 */
[----:B------:R-:W-:Y:S03]  /*282c0*/  MUFU.EX2 R88, R88 ;  /* 0x0000005800587308 */ /* 0x000fe60000000800 */
[----:B------:R-:W-:Y:S01]  /*282d0*/  FADD.FTZ R153, R160, R153 ;  /* 0x00000099a0997221 */ /* 0x000fe20000010000 */
[C---:B------:R-:W-:Y:S01]  /*282e0*/  HMMA.16816.F32 R8, R44.reuse, R58, R8 ;  /* 0x0000003a2c08723c */ /* 0x040fe20000001808 */
[----:B------:R-:W5:Y:S05]  /*282f0*/  LDSM.16.MT88.4 R56, [R236+0x10800] ;  /* 0x01080000ec38783b */ /* 0x000f6a0000004200 */
[----:B------:R-:W4:Y:S01]  /*28300*/  MUFU.EX2 R87, R87 ;  /* 0x0000005700577308 */ /* 0x000f220000000800 */
[----:B---3--:R-:W-:Y:S01]  /*28310*/  F2FP.F16.F32.PACK_AB R48, R89, R90 ;  /* 0x0000005a5930723e */ /* 0x008fe200000000ff */
        /* <DEDUP_REMOVED lines=9> */
[----:B------:R-:W3:Y:S06]  /*283b0*/  LDSM.16.MT88.4 R52, [R234+0x10800] ;  /* 0x01080000ea34783b */ /* 0x000eec0000004200 */
[----:B------:R-:W4:Y:S01]  /*283c0*/  MUFU.EX2 R84, R84 ;  /* 0x0000005400547308 */ /* 0x000f220000000800 */
[----:B------:R-:W-:Y:S01]  /*283d0*/  FADD.FTZ R191, R191, R192 ;  /* 0x000000c0bfbf7221 */ /* 0x000fe20000010000 */
[C---:B------:R-:W-:Y:S08]  /*283e0*/  HMMA.16816.F32 R28, R44.reuse, R40, R28 ;  /* 0x000000282c1c723c */ /* 0x040ff0000000181c */
[----:B------:R-:W-:Y:S01]  /*283f0*/  MUFU.EX2 R82, R82 ;  /* 0x0000005200527308 */ /* 0x000fe20000000800 */
[----:B------:R-:W-:Y:S01]  /*28400*/  HMMA.16816.F32 R32, R44, R42, R32 ;  /* 0x0000002a2c20723c */ /* 0x000fe20000001820 */
[----:B------:R-:W3:Y:S02]  /*28410*/  LDSM.16.MT88.4 R40, [R233+0x10800] ;  /* 0x01080000e928783b */ /* 0x000ee40000004200 */
[----:B-1----:R-:W-:Y:S01]  /*28420*/  F2FP.F16.F32.PACK_AB R50, R85, R86 ;  /* 0x000000565532723e */ /* 0x002fe200000000ff */
[----:B------:R-:W-:Y:S05]  /*28430*/  FADD.FTZ R191, R188, R191 ;  /* 0x000000bfbcbf7221 */ /* 0x000fea0000010000 */
[----:B------:R-:W1:Y:S02]  /*28440*/  MUFU.EX2 R81, R81 ;  /* 0x0000005100517308 */ /* 0x000e640000000800 */
[----:B----4-:R-:W-:Y:S01]  /*28450*/  F2FP.F16.F32.PACK_AB R51, R84, R83 ;  /* 0x000000535433723e */ /* 0x010fe200000000ff */
[----:B------:R-:W4:Y:S01]  /*28460*/  LDSM.16.MT88.4 R44, [R236+0x11000] ;  /* 0x01100000ec2c783b */ /* 0x000f220000004200 */
[----:B------:R-:W-:Y:S01]  /*28470*/  FADD.FTZ R187, R187, R191 ;  /* 0x000000bfbbbb7221 */ /* 0x000fe20000010000 */
[----:B------:R-:W-:Y:S04]  /*28480*/  FADD.FTZ R66, R66, R64 ;  /* 0x0000004042427221 */ /* 0x000fe80000010000 */
[C---:B-----5:R-:W-:Y:S01]  /*28490*/  HMMA.16816.F32 R4, R48.reuse, R56, R4 ;  /* 0x000000383004723c */ /* 0x060fe20000001804 */
[----:B------:R-:W-:Y:S04]  /*284a0*/  MUFU.EX2 R80, R80 ;  /* 0x0000005000507308 */ /* 0x000fe80000000800 */
[----:B------:R-:W-:Y:S01]  /*284b0*/  FADD.FTZ R187, R180, R187 ;  /* 0x000000bbb4bb7221 */ /* 0x000fe20000010000 */
[C---:B------:R-:W-:Y:S01]  /*284c0*/  HMMA.16816.F32 R8, R48.reuse, R58, R8 ;  /* 0x0000003a3008723c */ /* 0x040fe20000001808 */
[----:B------:R-:W5:Y:S04]  /*284d0*/  LDSM.16.MT88.4 R56, [R235+0x11000] ;  /* 0x01100000eb38783b */ /* 0x000f680000004200 */
[----:B------:R-:W1:Y:S01]  /*284e0*/  MUFU.EX2 R79, R79 ;  /* 0x0000004f004f7308 */ /* 0x000e620000000800 */
[----:B------:R-:W-:Y:S01]  /*284f0*/  FADD.FTZ R187, R178, R187 ;  /* 0x000000bbb2bb7221 */ /* 0x000fe20000010000 */
[C---:B--2---:R-:W-:Y:S08]  /*28500*/  HMMA.16816.F32 R12, R48.reuse, R60, R12 ;  /* 0x0000003c300c723c */ /* 0x044ff0000000180c */
[----:B------:R-:W-:Y:S01]  /*28510*/  MUFU.EX2 R78, R78 ;  /* 0x0000004e004e7308 */ /* 0x000fe20000000800 */
[C---:B------:R-:W-:Y:S03]  /*28520*/  HMMA.16816.F32 R16, R48.reuse, R62, R16 ;  /* 0x0000003e3010723c */ /* 0x040fe60000001810 */
[--C-:B------:R-:W-:Y:S03]  /*28530*/  FFMA.FTZ R60, R74, UR4, -R39.reuse ;  /* 0x000000044a3c7c23 */ /* 0x100fe60008010827 */
[C---:B---3--:R-:W-:Y:S03]  /*28540*/  HMMA.16816.F32 R20, R48.reuse, R52, R20 ;  /* 0x000000343014723c */ /* 0x048fe60000001814 */
[----:B------:R-:W2:Y:S02]  /*28550*/  MUFU.EX2 R77, R77 ;  /* 0x0000004d004d7308 */ /* 0x000ea40000000800 */
[----:B------:R-:W-:Y:S01]  /*28560*/  FFMA.FTZ R63, R72, UR4, -R39 ;  /* 0x00000004483f7c23 */ /* 0x000fe20008010827 */
[C---:B------:R-:W-:Y:S01]  /*28570*/  HMMA.16816.F32 R24, R48.reuse, R54, R24 ;  /* 0x000000363018723c */ /* 0x040fe20000001818 */
[----:B------:R-:W3:Y:S06]  /*28580*/  LDSM.16.MT88.4 R52, [R234+0x11000] ;  /* 0x01100000ea34783b */ /* 0x000eec0000004200 */
[----:B------:R-:W-:Y:S01]  /*28590*/  MUFU.EX2 R76, R76 ;  /* 0x0000004c004c7308 */ /* 0x000fe20000000800 */
[----:B------:R-:W-:Y:S01]  /*285a0*/  FFMA.FTZ R61, R75, UR4, -R71 ;  /* 0x000000044b3d7c23 */ /* 0x000fe20008010847 */
[C---:B------:R-:W-:Y:S08]  /*285b0*/  HMMA.16816.F32 R28, R48.reuse, R40, R28 ;  /* 0x00000028301c723c */ /* 0x040ff0000000181c */
[----:B------:R-:W4:Y:S01]  /*285c0*/  MUFU.EX2 R60, R60 ;  /* 0x0000003c003c7308 */ /* 0x000f220000000800 */
[----:B------:R-:W-:Y:S01]  /*285d0*/  HMMA.16816.F32 R32, R48, R42, R32 ;  /* 0x0000002a3020723c */ /* 0x000fe20000001820 */
[----:B------:R-:W3:Y:S02]  /*285e0*/  LDSM.16.MT88.4 R48, [R233+0x11000] ;  /* 0x01100000e930783b */ /* 0x000ee40000004200 */
[----:B-1----:R-:W-:Y:S01]  /*285f0*/  F2FP.F16.F32.PACK_AB R40, R81, R82 ;  /* 0x000000525128723e */ /* 0x002fe200000000ff */
[----:B------:R-:W-:Y:S01]  /*28600*/  FADD.FTZ R175, R175, R187 ;  /* 0x000000bbafaf7221 */ /* 0x000fe20000010000 */
[----:B------:R-:W-:Y:S01]  /*28610*/  F2FP.F16.F32.PACK_AB R41, R79, R80 ;  /* 0x000000504f29723e */ /* 0x000fe200000000ff */
[----:B------:R-:W-:Y:S03]  /*28620*/  FFMA.FTZ R62, R73, UR4, -R71 ;  /* 0x00000004493e7c23 */ /* 0x000fe60008010847 */
[----:B------:R-:W-:Y:S02]  /*28630*/  MUFU.EX2 R61, R61 ;  /* 0x0000003d003d7308 */ /* 0x000fe40000000800 */
[----:B--2---:R-:W-:Y:S01]  /*28640*/  F2FP.F16.F32.PACK_AB R42, R77, R78 ;  /* 0x0000004e4d2a723e */ /* 0x004fe200000000ff */
[----:B------:R-:W-:Y:S01]  /*28650*/  FADD.FTZ R175, R174, R175 ;  /* 0x000000afaeaf7221 */ /* 0x000fe20000010000 */
[----:B------:R-:W-:Y:S01]  /*28660*/  FFMA.FTZ R71, R68, UR4, -R71 ;  /* 0x0000000444477c23 */ /* 0x000fe20008010847 */
[----:B------:R-:W-:Y:S01]  /*28670*/  FADD.FTZ R66, R92, R66 ;  /* 0x000000425c427221 */ /* 0x000fe20000010000 */
[----:B----4-:R-:W-:Y:S04]  /*28680*/  F2FP.F16.F32.PACK_AB R43, R60, R76 ;  /* 0x0000004c3c2b723e */ /* 0x010fe800000000ff */
[----:B------:R-:W1:Y:S01]  /*28690*/  MUFU.EX2 R62, R62 ;  /* 0x0000003e003e7308 */ /* 0x000e620000000800 */
[----:B------:R-:W-:Y:S01]  /*286a0*/  FADD.FTZ R175, R195, R175 ;  /* 0x000000afc3af7221 */ /* 0x000fe20000010000 */
[----:B------:R-:W-:Y:S03]  /*286b0*/  FADD.FTZ R66, R91, R66 ;  /* 0x000000425b427221 */ /* 0x000fe60000010000 */
[----:B------:R-:W-:Y:S01]  /*286c0*/  FADD.FTZ R175, R196, R175 ;  /* 0x000000afc4af7221 */ /* 0x000fe20000010000 */
[C---:B------:R-:W-:Y:S04]  /*286d0*/  HMMA.16816.F32 R4, R40.reuse, R44, R4 ;  /* 0x0000002c2804723c */ /* 0x040fe80000001804 */
[----:B------:R-:W-:Y:S01]  /*286e0*/  MUFU.EX2 R71, R71 ;  /* 0x0000004700477308 */ /* 0x000fe20000000800 */
[----:B------:R-:W-:Y:S01]  /*286f0*/  FADD.FTZ R171, R171, R175 ;  /* 0x000000afabab7221 */ /* 0x000fe20000010000 */
[C---:B------:R-:W-:Y:S08]  /*28700*/  HMMA.16816.F32 R8, R40.reuse, R46, R8 ;  /* 0x0000002e2808723c */ /* 0x040ff00000001808 */
[----:B------:R-:W-:Y:S03]  /*28710*/  MUFU.EX2 R44, R69 ;  /* 0x00000045002c7308 */ /* 0x000fe60000000800 */
[----:B------:R-:W-:Y:S01]  /*28720*/  FFMA.FTZ R45, R36, UR4, -R39 ;  /* 0x00000004242d7c23 */ /* 0x000fe20008010827 */
[C---:B-----5:R-:W-:Y:S03]  /*28730*/  HMMA.16816.F32 R12, R40.reuse, R56, R12 ;  /* 0x00000038280c723c */ /* 0x060fe6000000180c */
[----:B------:R-:W-:Y:S03]  /*28740*/  FADD.FTZ R46, R170, R171 ;  /* 0x000000abaa2e7221 */ /* 0x000fe60000010000 */
[C---:B------:R-:W-:Y:S01]  /*28750*/  HMMA.16816.F32 R16, R40.reuse, R58, R16 ;  /* 0x0000003a2810723c */ /* 0x040fe20000001810 */
[----:B------:R-:W-:Y:S04]  /*28760*/  MUFU.EX2 R45, R45 ;  /* 0x0000002d002d7308 */ /* 0x000fe80000000800 */
[----:B------:R-:W-:Y:S01]  /*28770*/  FADD.FTZ R46, R37, R46 ;  /* 0x0000002e252e7221 */ /* 0x000fe20000010000 */
[C---:B---3--:R-:W-:Y:S05]  /*28780*/  HMMA.16816.F32 R20, R40.reuse, R52, R20 ;  /* 0x000000342814723c */ /* 0x048fea0000001814 */
[----:B------:R-:W-:Y:S01]  /*28790*/  MUFU.EX2 R63, R63 ;  /* 0x0000003f003f7308 */ /* 0x000fe20000000800 */
[----:B------:R-:W-:Y:S01]  /*287a0*/  FFMA.FTZ R39, R3, UR4, -R39 ;  /* 0x0000000403277c23 */ /* 0x000fe20008010827 */
[C---:B------:R-:W-:Y:S04]  /*287b0*/  HMMA.16816.F32 R24, R40.reuse, R54, R24 ;  /* 0x000000362818723c */ /* 0x040fe80000001818 */
[----:B------:R-:W-:Y:S02]  /*287c0*/  FADD.FTZ R46, R65, R46 ;  /* 0x0000002e412e7221 */ /* 0x000fe40000010000 */
[C---:B------:R-:W-:Y:S02]  /*287d0*/  HMMA.16816.F32 R28, R40.reuse, R48, R28 ;  /* 0x00000030281c723c */ /* 0x040fe4000000181c */
[----:B------:R-:W2:Y:S03]  /*287e0*/  MUFU.EX2 R3, R39 ;  /* 0x0000002700037308 */ /* 0x000ea60000000800 */
[----:B------:R-:W-:Y:S01]  /*287f0*/  FADD.FTZ R46, R67, R46 ;  /* 0x0000002e432e7221 */ /* 0x000fe20000010000 */
[----:B------:R-:W-:Y:S06]  /*28800*/  HMMA.16816.F32 R32, R40, R50, R32 ;  /* 0x000000322820723c */ /* 0x000fec0000001820 */
[----:B------:R-:W3:Y:S01]  /*28810*/  MUFU.EX2 R70, R70 ;  /* 0x0000004600467308 */ /* 0x000ee20000000800 */
[----:B------:R-:W-:Y:S01]  /*28820*/  FADD.FTZ R93, R93, R46 ;  /* 0x0000002e5d5d7221 */ /* 0x000fe20000010000 */
[----:B------:R-:W-:Y:S03]  /*28830*/  FADD.FTZ R88, R88, R66 ;  /* 0x0000004258587221 */ /* 0x000fe60000010000 */
[----:B-1----:R-:W-:Y:S01]  /*28840*/  F2FP.F16.F32.PACK_AB R132, R62, R61 ;  /* 0x0000003d3e84723e */ /* 0x002fe200000000ff */
[----:B------:R-:W-:Y:S01]  /*28850*/  FADD.FTZ R93, R90, R93 ;  /* 0x0000005d5a5d7221 */ /* 0x000fe20000010000 */
[----:B--2---:R-:W-:Y:S01]  /*28860*/  F2FP.F16.F32.PACK_AB R135, R3, R45 ;  /* 0x0000002d0387723e */ /* 0x004fe200000000ff */
[----:B------:R-:W-:Y:S01]  /*28870*/  FADD.FTZ R88, R87, R88 ;  /* 0x0000005857587221 */ /* 0x000fe20000010000 */
[----:B------:R-:W-:Y:S01]  /*28880*/  F2FP.F16.F32.PACK_AB R134, R71, R44 ;  /* 0x0000002c4786723e */ /* 0x000fe200000000ff */
[----:B------:R-:W-:Y:S01]  /*28890*/  FADD.FTZ R93, R89, R93 ;  /* 0x0000005d595d7221 */ /* 0x000fe20000010000 */
[----:B------:R-:W1:Y:S01]  /*288a0*/  LDSM.16.MT88.4 R36, [R233+0x11800] ;  /* 0x01180000e924783b */ /* 0x000e620000004200 */
[----:B------:R-:W-:Y:S02]  /*288b0*/  FADD.FTZ R88, R83, R88 ;  /* 0x0000005853587221 */ /* 0x000fe40000010000 */
        /* <DEDUP_REMOVED lines=26> */
[----:B------:R-:W-:Y:S02]  /*28a60*/  FADD.FTZ R76, R45, R76 ;  /* 0x0000004c2d4c7221 */ /* 0x000fe40000010000 */
[----:B------:R1:W-:Y:S02]  /*28a70*/  STL [R1+0x4], R4 ;  /* 0x0000040401007387 */ /* 0x0003e40000100800 */
[----:B------:R-:W-:Y:S05]  /*28a80*/  FADD.FTZ R3, R3, R76 ;  /* 0x0000004c03037221 */ /* 0x000fea0000010000 */
[----:B------:R1:W-:Y:S01]  /*28a90*/  STL [R1], R3 ;  /* 0x0000000301007387 */ /* 0x0003e20000100800 */
[----:B------:R-:W-:Y:S05]  /*28aa0*/  @P0 BRA `(.L_x_2918) ;  /* 0xffffff9c00600947 */ /* 0x000fea000383ffff */
.L_x_2914:
[----:B------:R-:W1:Y:S04]  /*28ab0*/  LDL.LU R6, [R1+0x4] ;  /* 0x0000040001067983 */ /* 0x000e680000300800 */
[----:B------:R-:W2:Y:S01]  /*28ac0*/  LDL.LU R5, [R1] ;  /* 0x0000000001057983 */ /* 0x000ea20000300800 */
[----:B------:R-:W3:Y:S01]  /*28ad0*/  S2UR UR4, SR_CgaCtaId ;  /* 0x00000000000479c3 */ /* 0x000ee20000008800 */
[----:B------:R-:W-:Y:S01]  /*28ae0*/  MOV R7, 0x3f800000 ;  /* 0x3f80000000077802 */ /* 0x000fe20000000f00 */
[----:B------:R-:W-:Y:S01]  /*28af0*/  IMAD.MOV.U32 R8, RZ, RZ, 0x3f800000 ;  /* 0x3f800000ff087424 */ /* 0x000fe200078e00ff */
[----:B------:R-:W-:Y:S02]  /*28b00*/  UMOV UR5, 0x400 ;  /* 0x0000040000057882 */ /* 0x000fe40000000000 */
[----:B---3--:R-:W-:Y:S01]  /*28b10*/  ULEA UR4, UR4, UR5, 0x18 ;  /* 0x0000000504047291 */ /* 0x008fe2000f8ec03f */
[----:B-1----:R-:W1:Y:S04]  /*28b20*/  SHFL.BFLY PT, R4, R6, 0x2, 0x1f ;  /* 0x0c401f0006047f89 */ /* 0x002e6800000e0000 */
[----:B--2---:R-:W2:Y:S01]  /*28b30*/  SHFL.BFLY PT, R3, R5, 0x2, 0x1f ;  /* 0x0c401f0005037f89 */ /* 0x004ea200000e0000 */
        /* <DEDUP_REMOVED lines=129> */
.L_x_2919:
[----:B------:R-:W1:Y:S01]  /*29350*/  S2R R16, SR_CTAID.Z ;  /* 0x0000000000107919 */ /* 0x000e620000002700 */
[----:B------:R-:W1:Y:S01]  /*29360*/  LDC R0, c[0x0][0x270] ;  /* 0x00009c00ff007b82 */ /* 0x000e620000000800 */
[----:B------:R-:W1:Y:S07]  /*29370*/  S2R R2, SR_CTAID.Y ;  /* 0x0000000000027919 */ /* 0x000e6e0000002600 */
[----:B------:R-:W2:Y:S01]  /*29380*/  LDC R9, c[0x0][0x2c4] ;  /* 0x0000b100ff097b82 */ /* 0x000ea20000000800 */
[----:B-1----:R-:W-:-:S04]  /*29390*/  IMAD R0, R2, R0, R16 ;  /* 0x0000000002007224 */ /* 0x002fc800078e0210 */
[----:B--2---:R-:W-:-:S07]  /*293a0*/  IMAD R9, R0, R9, RZ ;  /* 0x0000000900097224 */ /* 0x004fce00078e02ff */
.L_x_2920:
        /* <DEDUP_REMOVED lines=34> */
.L_x_2922:
[----:B------:R-:W-:Y:S05]  /*295d0*/  BSYNC B0 ;  /* 0x0000000000007941 */ /* 0x000fea0003800000 */
.L_x_2921:
        /* <DEDUP_REMOVED lines=54> */
.L_x_2924:
[----:B------:R-:W-:Y:S05]  /*29940*/  BSYNC B0 ;  /* 0x0000000000007941 */ /* 0x000fea0003800000 */
.L_x_2923:
        /* <DEDUP_REMOVED lines=15> */
.L_x_2926:
[----:B------:R-:W-:Y:S05]  /*29a40*/  BSYNC B0 ;  /* 0x0000000000007941 */ /* 0x000fea0003800000 */
.L_x_2925:
        /* <DEDUP_REMOVED lines=15> */
.L_x_2928:
[----:B------:R-:W-:Y:S05]  /*29b40*/  BSYNC B0 ;  /* 0x0000000000007941 */ /* 0x000fea0003800000 */
.L_x_2927:
        /* <DEDUP_REMOVED lines=13> */
.L_x_2929:
        /* <DEDUP_REMOVED lines=14> */
.L_x_7899:


//--------------------- .text._ZN5flash24flash_fwd_splitkv_kernelI23Flash_fwd_kernel_traitsILi64ELi64ELi256ELi4ELb0ELb0EN7cutlass6half_tE19Flash_kernel_traitsILi64ELi64ELi256ELi4ES3_EELb1ELb0ELb1ELb0ELb0ELb0ELb0ELb1EEEvNS_16Flash_fwd_paramsE --------------------------
	.section	.text._ZN5flash24flash_fwd_splitkv_kernelI23Flash_fwd_kernel_traitsILi64ELi64ELi256ELi4ELb0ELb0EN7cutlass6half_tE19Flash_kernel_traitsILi64ELi64ELi256ELi4ES3_EELb1ELb0ELb1ELb0ELb0ELb0ELb0ELb1EEEvNS_16Flash_fwd_paramsE,"ax",@progbits
	.align	128
        .global         _ZN5flash24flash_fwd_splitkv_kernelI23Flash_fwd_kernel_traitsILi64ELi64ELi256ELi4ELb0ELb0EN7cutlass6half_tE19Flash_kernel_traitsILi64ELi64ELi256ELi4ES3_EELb1ELb0ELb1ELb0ELb0ELb0ELb0ELb1EEEvNS_16Flash_fwd_paramsE
        .type           _ZN5flash24flash_fwd_splitkv_kernelI23Flash_fwd_kernel_traitsILi64ELi64ELi256ELi4ELb0ELb0EN7cutlass6half_tE19Flash_kernel_traitsILi64ELi64ELi256ELi4ES3_EELb1ELb0ELb1ELb0ELb0ELb0ELb0ELb1EEEvNS_16Flash_fwd_paramsE,@function
        .size           _ZN5flash24flash_fwd_splitkv_kernelI23Flash_fwd_kernel_traitsILi64ELi64ELi256ELi4ELb0ELb0EN7cutlass6half_tE19Flash_kernel_traitsILi64ELi64ELi256ELi4ES3_EELb1ELb0ELb1ELb0ELb0ELb0ELb0ELb1EEEvNS_16Flash_fwd_paramsE,(.L_x_7850 - _ZN5flash24flash_fwd_splitkv_kernelI23Flash_fwd_kernel_traitsILi64ELi64ELi256ELi4ELb0ELb0EN7cutlass6half_tE19Flash_kernel_traitsILi64ELi64ELi256ELi4ES3_EELb1ELb0ELb1ELb0ELb0ELb0ELb0ELb1EEEvNS_16Flash_fwd_paramsE)
        .other          _ZN5flash24flash_fwd_splitkv_kernelI23Flash_fwd_kernel_traitsILi64ELi64ELi256ELi4ELb0ELb0EN7cutlass6half_tE19Flash_kernel_traitsILi64ELi64ELi256ELi4ES3_EELb1ELb0ELb1ELb0ELb0ELb0ELb0ELb1EEEvNS_16Flash_fwd_paramsE,@"STO_CUDA_ENTRY STV_DEFAULT"
_ZN5flash24flash_fwd_splitkv_kernelI23Flash_fwd_kernel_traitsILi64ELi64ELi256ELi4ELb0ELb0EN7cutlass6half_tE19Flash_kernel_traitsILi64ELi64ELi256ELi4ES3_EELb1ELb0ELb1ELb0ELb0ELb0ELb0ELb1EEEvNS_16Flash_fwd_paramsE:
.text._ZN5flash24flash_fwd_splitkv_kernelI23Flash_fwd_kernel_traitsILi64ELi64ELi256ELi4ELb0ELb0EN7cutlass6half_tE19Flash_kernel_traitsILi64ELi64ELi256ELi4ES3_EELb1ELb0ELb1ELb0ELb0ELb0ELb0ELb1EEEvNS_16Flash_fwd_paramsE:
[----:B------:R-:W1:Y:S08]  /*0000*/  LDC R1, c[0x0][0x28] ;  /* 0x00000a00ff017b82 */ /* 0x000e700000000800 */
[----:B------:R-:W2:Y:S01]  /*0010*/  LDC.64 R22, c[0x0][0x198] ;  /* 0x00006600ff167b82 */ /* 0x000ea20000000a00 */
[----:B------:R-:W-:Y:S01]  /*0020*/  BSSY B3, `(.L_x_2930) ;  /* 0x0000003000037945 */ /* 0x000fe20003800000 */
[----:B-1----:R-:W-:-:S06]  /*0030*/  IADD3 R1, R1, -0x180, RZ ;  /* 0xfffffe8001017810 */ /* 0x002fcc0007ffe0ff */
[----:B--2---:R-:W-:Y:S05]  /*0040*/  CALL.REL.NOINC `($_ZN5flash24flash_fwd_splitkv_kernelI23Flash_fwd_kernel_traitsILi64ELi64ELi256ELi4ELb0ELb0EN7cutlass6half_tE19Flash_kernel_traitsILi64ELi64ELi256ELi4ES3_EELb1ELb0ELb1ELb0ELb0ELb0ELb0ELb1EEEvNS_16Flash_fwd_paramsE$_ZN5flash30compute_attn_1rowblock_splitkvI23Flash_fwd_kernel_traitsILi64ELi64ELi256ELi4ELb0ELb0EN7cutlass6half_tE19Flash_kernel_traitsILi64ELi64ELi256ELi4ES3_EELb1ELb0ELb1ELb0ELb0ELb0ELb0ELb1ENS_16Flash_fwd_paramsEEEvRKT8_iiiii) ;  /* 0x0000000000087944 */ /* 0x004fea0003c00000 */
[----:B------:R-:W-:Y:S05]  /*0050*/  BSYNC B3 ;  /* 0x0000000000037941 */ /* 0x000fea0003800000 */
.L_x_2930:
[----:B------:R-:W-:Y:S05]  /*0060*/  EXIT ;  /* 0x000000000000794d */ /* 0x000fea0003800000 */
        .type           $_ZN5flash24flash_fwd_splitkv_kernelI23Flash_fwd_kernel_traitsILi64ELi64ELi256ELi4ELb0ELb0EN7cutlass6half_tE19Flash_kernel_traitsILi64ELi64ELi256ELi4ES3_EELb1ELb0ELb1ELb0ELb0ELb0ELb0ELb1EEEvNS_16Flash_fwd_paramsE$_ZN5flash30compute_attn_1rowblock_splitkvI23Flash_fwd_kernel_traitsILi64ELi64ELi256ELi4ELb0ELb0EN7cutlass6half_tE19Flash_kernel_traitsILi64ELi64ELi256ELi4ES3_EELb1ELb0ELb1ELb0ELb0ELb0ELb0ELb1ENS_16Flash_fwd_paramsEEEvRKT8_iiiii,@function
        .size           $_ZN5flash24flash_fwd_splitkv_kernelI23Flash_fwd_kernel_traitsILi64ELi64ELi256ELi4ELb0ELb0EN7cutlass6half_tE19Flash_kernel_traitsILi64ELi64ELi256ELi4ES3_EELb1ELb0ELb1ELb0ELb0ELb0ELb0ELb1EEEvNS_16Flash_fwd_paramsE$_ZN5flash30compute_attn_1rowblock_splitkvI23Flash_fwd_kernel_traitsILi64ELi64ELi256ELi4ELb0ELb0EN7cutlass6half_tE19Flash_kernel_traitsILi64ELi64ELi256ELi4ES3_EELb1ELb0ELb1ELb0ELb0ELb0ELb0ELb1ENS_16Flash_fwd_paramsEEEvRKT8_iiiii,(.L_x_7850 - $_ZN5flash24flash_fwd_splitkv_kernelI23Flash_fwd_kernel_traitsILi64ELi64ELi256ELi4ELb0ELb0EN7cutlass6half_tE19Flash_kernel_traitsILi64ELi64ELi256ELi4ES3_EELb1ELb0ELb1ELb0ELb0ELb0ELb0ELb1EEEvNS_16Flash_fwd_paramsE$_ZN5flash30compute_attn_1rowblock_splitkvI23Flash_fwd_kernel_traitsILi64ELi64ELi256ELi4ELb0ELb0EN7cutlass6half_tE19Flash_kernel_traitsILi64ELi64ELi256ELi4ES3_EELb1ELb0ELb1ELb0ELb0ELb0ELb0ELb1ENS_16Flash_fwd_paramsEEEvRKT8_iiiii)
$_ZN5flash24flash_fwd_splitkv_kernelI23Flash_fwd_kernel_traitsILi64ELi64ELi256ELi4ELb0ELb0EN7cutlass6half_tE19Flash_kernel_traitsILi64ELi64ELi256ELi4ES3_EELb1ELb0ELb1ELb0ELb0ELb0ELb0ELb1EEEvNS_16Flash_fwd_paramsE$_ZN5flash30compute_attn_1rowblock_splitkvI23Flash_fwd_kernel_traitsILi64ELi64ELi256ELi4ELb0ELb0EN7cutlass6half_tE19Flash_kernel_traitsILi64ELi64ELi256ELi4ES3_EELb1ELb0ELb1ELb0ELb0ELb0ELb0ELb1ENS_16Flash_fwd_paramsEEEvRKT8_iiiii:
        /* <DEDUP_REMOVED lines=30> */
.L_x_2932:
[----:B------:R-:W-:Y:S05]  /*0250*/  BSYNC B0 ;  /* 0x0000000000007941 */ /* 0x000fea0003800000 */
.L_x_2931:
        /* <DEDUP_REMOVED lines=8> */
.L_x_2934:
[----:B------:R3:W5:Y:S02]  /*02e0*/  LD.E R0, desc[UR6][R22.64+0xb8] ;  /* 0x0000b80616007980 */ /* 0x000764000c101900 */
.L_x_2935:
[----:B------:R-:W-:Y:S05]  /*02f0*/  BSYNC B0 ;  /* 0x0000000000007941 */ /* 0x000fea0003800000 */
.L_x_2933:
        /* <DEDUP_REMOVED lines=10> */
.L_x_2937:
[----:B------:R-:W2:Y:S01]  /*03a0*/  LD.E.64 R2, desc[UR6][R22.64+0x108] ;  /* 0x0001080616027980 */ /* 0x000ea2000c101b00 */
[----:B------:R-:W-:Y:S01]  /*03b0*/  BSSY B0, `(.L_x_2939) ;  /* 0x0000006000007945 */ /* 0x000fe20003800000 */
[----:B------:R-:W-:Y:S01]  /*03c0*/  IMAD.MOV.U32 R0, RZ, RZ, RZ ;  /* 0x000000ffff007224 */ /* 0x000fe200078e00ff */
[----:B--2---:R-:W-:-:S04]  /*03d0*/  ISETP.NE.U32.AND P0, PT, R2, RZ, PT ;  /* 0x000000ff0200720c */ /* 0x004fc80003f05070 */
[----:B------:R-:W-:-:S13]  /*03e0*/  ISETP.NE.AND.EX P0, PT, R3, RZ, PT, P0 ;  /* 0x000000ff0300720c */ /* 0x000fda0003f05300 */
[----:B------:R-:W-:Y:S05]  /*03f0*/  @!P0 BRA `(.L_x_2940) ;  /* 0x0000000000048947 */ /* 0x000fea0003800000 */
[----:B------:R2:W5:Y:S02]  /*0400*/  LD.E R0, desc[UR6][R22.64+0xbc] ;  /* 0x0000bc0616007980 */ /* 0x000564000c101900 */
.L_x_2940:
[----:B------:R-:W-:Y:S05]  /*0410*/  BSYNC B0 ;  /* 0x0000000000007941 */ /* 0x000fea0003800000 */
.L_x_2939:
[----:B-----5:R-:W-:Y:S02]  /*0420*/  IADD3 R216, R157, R0, RZ ;  /* 0x000000009dd87210 */ /* 0x020fe40007ffe0ff */
.L_x_2938:
[----:B------:R-:W-:Y:S05]  /*0430*/  BSYNC B1 ;  /* 0x0000000000017941 */ /* 0x000fea0003800000 */
.L_x_2936:
[----:B------:R-:W4:Y:S01]  /*0440*/  S2R R38, SR_CTAID.X ;  /* 0x0000000000267919 */ /* 0x000f220000002500 */
[----:B------:R-:W-:Y:S01]  /*0450*/  MOV R28, 0x50 ;  /* 0x00000050001c7802 */ /* 0x000fe20000000f00 */
[----:B------:R-:W-:-:S03]  /*0460*/  IMAD.MOV.U32 R3, RZ, RZ, 0x0 ;  /* 0x00000000ff037424 */ /* 0x000fc600078e00ff */
[----:B------:R-:W-:Y:S01]  /*0470*/  MOV R2, R28 ;  /* 0x0000001c00027202 */ /* 0x000fe20000000f00 */
[----:B----4-:R-:W-:-:S05]  /*0480*/  IMAD.SHL.U32 R32, R38, 0x40, RZ ;  /* 0x0000004026207824 */ /* 0x010fca00078e00ff */
[----:B------:R-:W-:-:S13]  /*0490*/  ISETP.GT.AND P0, PT, R8, R32, PT ;  /* 0x000000200800720c */ /* 0x000fda0003f04270 */
[----:B-123--:R-:W-:Y:S05]  /*04a0*/  @!P0 RET.REL.NODEC R2 `(_ZN5flash24flash_fwd_splitkv_kernelI23Flash_fwd_kernel_traitsILi64ELi64ELi256ELi4ELb0ELb0EN7cutlass6half_tE19Flash_kernel_traitsILi64ELi64ELi256ELi4ES3_EELb1ELb0ELb1ELb0ELb0ELb0ELb0ELb1EEEvNS_16Flash_fwd_paramsE) ;  /* 0xfffffff802d48950 */ /* 0x00efea0003c3ffff */
        /* <DEDUP_REMOVED lines=87> */
.L_x_2943:
[----:B------:R-:W-:Y:S05]  /*0a20*/  BSYNC B0 ;  /* 0x0000000000007941 */ /* 0x000fea0003800000 */
.L_x_2942:
        /* <DEDUP_REMOVED lines=20> */
.L_x_2945:
[----:B------:R-:W-:Y:S05]  /*0b70*/  BSYNC B0 ;  /* 0x0000000000007941 */ /* 0x000fea0003800000 */
.L_x_2944:
        /* <DEDUP_REMOVED lines=13> */
.L_x_2947:
[----:B------:R-:W-:Y:S05]  /*0c50*/  BSYNC B0 ;  /* 0x0000000000007941 */ /* 0x000fea0003800000 */
.L_x_2946:
        /* <DEDUP_REMOVED lines=12> */
.L_x_2949:
[----:B------:R-:W-:Y:S05]  /*0d20*/  BSYNC B0 ;  /* 0x0000000000007941 */ /* 0x000fea0003800000 */
.L_x_2948:
[----:B---3--:R-:W-:Y:S01]  /*0d30*/  MOV R2, R28 ;  /* 0x0000001c00027202 */ /* 0x008fe20000000f00 */
[----:B------:R-:W-:Y:S01]  /*0d40*/  @!P6 ST.E desc[UR6][R14.64], R16 ;  /* 0x000000100e00e985 */ /* 0x000fe2000c101906 */
[----:B------:R-:W-:-:S03]  /*0d50*/  MOV R3, 0x0 ;  /* 0x0000000000037802 */ /* 0x000fc60000000f00 */
[----:B------:R-:W-:Y:S04]  /*0d60*/  @!P5 ST.E desc[UR6][R14.64+0x40], R13 ;  /* 0x0000400d0e00d985 */ /* 0x000fe8000c101906 */
[----:B------:R1:W-:Y:S02]  /*0d70*/  @!P4 ST.E desc[UR6][R14.64+0x80], R12 ;  /* 0x0000800c0e00c985 */ /* 0x0003e4000c101906 */
[----:B-12--5:R-:W-:Y:S05]  /*0d80*/  @P3 RET.REL.NODEC R2 `(_ZN5flash24flash_fwd_splitkv_kernelI23Flash_fwd_kernel_traitsILi64ELi64ELi256ELi4ELb0ELb0EN7cutlass6half_tE19Flash_kernel_traitsILi64ELi64ELi256ELi4ES3_EELb1ELb0ELb1ELb0ELb0ELb0ELb0ELb1EEEvNS_16Flash_fwd_paramsE) ;  /* 0xfffffff0029c3950 */ /* 0x026fea0003c3ffff */
[----:B------:R-:W-:Y:S02]  /*0d90*/  MOV R0, 0x7f800000 ;  /* 0x7f80000000007802 */ /* 0x000fe40000000f00 */
[----:B------:R-:W-:Y:S02]  /*0da0*/  MOV R2, R28 ;  /* 0x0000001c00027202 */ /* 0x000fe40000000f00 */
[----:B------:R-:W-:Y:S01]  /*0db0*/  MOV R3, 0x0 ;  /* 0x0000000000037802 */ /* 0x000fe20000000f00 */
[----:B------:R1:W-:Y:S03]  /*0dc0*/  ST.E desc[UR6][R14.64+0xc0], R0 ;  /* 0x0000c0000e007985 */ /* 0x0003e6000c101906 */
[----:B-1----:R-:W-:Y:S05]  /*0dd0*/  RET.REL.NODEC R2 `(_ZN5flash24flash_fwd_splitkv_kernelI23Flash_fwd_kernel_traitsILi64ELi64ELi256ELi4ELb0ELb0EN7cutlass6half_tE19Flash_kernel_traitsILi64ELi64ELi256ELi4ES3_EELb1ELb0ELb1ELb0ELb0ELb0ELb0ELb1EEEvNS_16Flash_fwd_paramsE) ;  /* 0xfffffff002887950 */ /* 0x002fea0003c3ffff */
.L_x_2941:
        /* <DEDUP_REMOVED lines=69> */
[----:B--2---:R2:W-:Y:S01]  /*1230*/  STL.64 [R1], R16 ;  /* 0x0000001001007387 */ /* 0x0045e20000100a00 */
[----:B------:R-:W-:Y:S02]  /*1240*/  IABS R15, R14 ;  /* 0x0000000e000f7213 */ /* 0x000fe40000000000 */
[----:B-1----:R-:W-:Y:S01]  /*1250*/  IADD3 R0, RZ, -R3, RZ ;  /* 0x80000003ff007210 */ /* 0x002fe20007ffe0ff */
[----:B------:R-:W-:-:S04]  /*1260*/  IMAD.MOV.U32 R2, RZ, RZ, RZ ;  /* 0x000000ffff027224 */ /* 0x000fc800078e00ff */
[----:B------:R-:W-:-:S04]  /*1270*/  IMAD R0, R0, R4, RZ ;  /* 0x0000000400007224 */ /* 0x000fc800078e02ff */
[----:B------:R-:W-:Y:S01]  /*1280*/  IMAD.HI.U32 R2, R3, R0, R2 ;  /* 0x0000000003027227 */ /* 0x000fe200078e0002 */
[----:B--2---:R-:W-:-:S04]  /*1290*/  IABS R16, R39 ;  /* 0x0000002700107213 */ /* 0x004fc80000000000 */
[----:B------:R-:W-:Y:S01]  /*12a0*/  MOV R3, R16 ;  /* 0x0000001000037202 */ /* 0x000fe20000000f00 */
[----:B------:R-:W-:-:S04]  /*12b0*/  IMAD.MOV R0, RZ, RZ, -R15 ;  /* 0x000000ffff007224 */ /* 0x000fc800078e0a0f */
        /* <DEDUP_REMOVED lines=10> */
[----:B------:R-:W-:-:S04]  /*1360*/  @P2 VIADD R2, R2, 0x1 ;  /* 0x0000000102022836 */ /* 0x000fc80000000000 */
[----:B------:R-:W-:-:S04]  /*1370*/  IMAD.MOV.U32 R0, RZ, RZ, R2 ;  /* 0x000000ffff007224 */ /* 0x000fc800078e0002 */
[----:B------:R-:W-:Y:S01]  /*1380*/  @!P0 IMAD.MOV R0, RZ, RZ, -R0 ;  /* 0x000000ffff008224 */ /* 0x000fe200078e0a00 */
[----:B------:R-:W-:-:S04]  /*1390*/  @!P1 LOP3.LUT R0, RZ, R14, RZ, 0x33, !PT ;  /* 0x0000000eff009212 */ /* 0x000fc800078e33ff */
[----:B------:R-:W-:Y:S02]  /*13a0*/  SHF.R.S32.HI R28, RZ, 0x1f, R0 ;  /* 0x0000001fff1c7819 */ /* 0x000fe40000011400 */
[----:B---3--:R-:W-:Y:S01]  /*13b0*/  SHF.R.S32.HI R16, RZ, 0x1f, R12 ;  /* 0x0000001fff107819 */ /* 0x008fe2000001140c */
[----:B------:R-:W-:Y:S02]  /*13c0*/  IMAD R3, R7, R12, RZ ;  /* 0x0000000c07037224 */ /* 0x000fe400078e02ff */
[----:B------:R-:W-:Y:S02]  /*13d0*/  IMAD R7, R13, R5, R20 ;  /* 0x000000050d077224 */ /* 0x000fe400078e0214 */
[C---:B------:R-:W-:Y:S02]  /*13e0*/  IMAD R3, R6.reuse, R16, R3 ;  /* 0x0000001006037224 */ /* 0x040fe400078e0203 */
[----:B------:R-:W-:Y:S01]  /*13f0*/  IMAD.WIDE.U32 R4, R6, R12, RZ ;  /* 0x0000000c06047225 */ /* 0x000fe200078e00ff */
[----:B------:R-:W-:-:S04]  /*1400*/  SHF.R.S32.HI R15, RZ, 0x1f, R7 ;  /* 0x0000001fff0f7819 */ /* 0x000fc80000011407 */
[----:B------:R-:W-:Y:S01]  /*1410*/  IADD3 R3, R5, R3, RZ ;  /* 0x0000000305037210 */ /* 0x000fe20007ffe0ff */
[----:B------:R-:W-:Y:S01]  /*1420*/  IMAD R5, R195, R7, RZ ;  /* 0x00000007c3057224 */ /* 0x000fe200078e02ff */
[----:B------:R-:W-:-:S03]  /*1430*/  MOV R2, R4 ;  /* 0x0000000400027202 */ /* 0x000fc60000000f00 */
[----:B------:R-:W-:Y:S02]  /*1440*/  IMAD R4, R194, R15, R5 ;  /* 0x0000000fc2047224 */ /* 0x000fe400078e0205 */
        /* <DEDUP_REMOVED lines=12> */
[----:B------:R-:W-:Y:S01]  /*1510*/  MOV R16, R0 ;  /* 0x0000000000107202 */ /* 0x000fe20000000f00 */
[----:B------:R-:W-:Y:S05]  /*1520*/  BRA `(.L_x_2952) ;  /* 0x0000000400587947 */ /* 0x000fea0003800000 */
.L_x_2951:
        /* <DEDUP_REMOVED lines=13> */
[----:B----4-:R3:W-:Y:S01]  /*1600*/  STL.64 [R1], R2 ;  /* 0x0000000201007387 */ /* 0x0107e20000100a00 */
        /* <DEDUP_REMOVED lines=13> */
[----:B------:R-:W-:-:S04]  /*16e0*/  IMAD.HI.U32 R9, R2, R3, RZ ;  /* 0x0000000302097227 */ /* 0x000fc800078e00ff */
[----:B------:R-:W-:Y:S01]  /*16f0*/  IMAD R0, R9, R0, R3 ;  /* 0x0000000009007224 */ /* 0x000fe200078e0203 */
[----:B------:R-:W-:Y:S01]  /*1700*/  @!P3 SHF.R.S32.HI R5, RZ, 0x1f, R10 ;  /* 0x0000001fff05b819 */ /* 0x000fe2000001140a */
        /* <DEDUP_REMOVED lines=21> */
[----:B------:R-:W-:Y:S01]  /*1860*/  MOV R2, R4 ;  /* 0x0000000400027202 */ /* 0x000fe20000000f00 */
[----:B------:R-:W-:Y:S01]  /*1870*/  IMAD R0, R15, R194, R3 ;  /* 0x000000c20f007224 */ /* 0x000fe200078e0203 */
[----:B------:R-:W-:Y:S01]  /*1880*/  ISETP.GE.AND P1, PT, R6, RZ, PT ;  /* 0x000000ff0600720c */ /* 0x000fe20003f26270 */
[----:B------:R-:W-:Y:S01]  /*1890*/  IMAD.MOV.U32 R3, RZ, RZ, R5 ;  /* 0x000000ffff037224 */ /* 0x000fe200078e0005 */
[----:B------:R-:W-:-:S02]  /*18a0*/  @!P0 IADD3 R9, R9, 0x1, RZ ;  /* 0x0000000109098810 */ /* 0x000fc40007ffe0ff */
[----:B------:R-:W-:Y:S01]  /*18b0*/  ISETP.NE.AND P0, PT, R11, RZ, PT ;  /* 0x000000ff0b00720c */ /* 0x000fe20003f05270 */
[----:B------:R-:W-:Y:S01]  /*18c0*/  IMAD.WIDE.U32 R2, R194, R20, R2 ;  /* 0x00000014c2027225 */ /* 0x000fe200078e0002 */
[----:B------:R-:W-:-:S03]  /*18d0*/  @P2 IADD3 R9, R9, 0x1, RZ ;  /* 0x0000000109092810 */ /* 0x000fc60007ffe0ff */
[----:B------:R-:W-:Y:S01]  /*18e0*/  IMAD.IADD R5, R3, 0x1, R0 ;  /* 0x0000000103057824 */ /* 0x000fe200078e0200 */
[----:B------:R-:W-:Y:S01]  /*18f0*/  MOV R0, R9 ;  /* 0x0000000900007202 */ /* 0x000fe20000000f00 */
[----:B------:R-:W-:Y:S01]  /*1900*/  @!P3 IMAD.WIDE.U32 R6, R24, R10, RZ ;  /* 0x0000000a1806b225 */ /* 0x000fe200078e00ff */
[----:B------:R-:W-:Y:S02]  /*1910*/  MOV R4, R2 ;  /* 0x0000000200047202 */ /* 0x000fe40000000f00 */
[----:B------:R-:W-:Y:S01]  /*1920*/  @!P1 IADD3 R0, -R0, RZ, RZ ;  /* 0x000000ff00009210 */ /* 0x000fe20007ffe1ff */
[----:B------:R-:W-:Y:S01]  /*1930*/  @!P3 IMAD.MOV.U32 R2, RZ, RZ, R6 ;  /* 0x000000ffff02b224 */ /* 0x000fe200078e0006 */
[----:B------:R-:W-:Y:S01]  /*1940*/  @!P3 IADD3 R3, R7, R8, RZ ;  /* 0x000000080703b210 */ /* 0x000fe20007ffe0ff */
[----:B------:R-:W-:Y:S01]  /*1950*/  @P3 IMAD.IADD R8, R10, 0x1, R21 ;  /* 0x000000010a083824 */ /* 0x000fe200078e0215 */
        /* <DEDUP_REMOVED lines=10> */
[----:B------:R-:W-:Y:S01]  /*1a00*/  IMAD.WIDE.U32 R2, R18, R0, R4 ;  /* 0x0000000012027225 */ /* 0x000fe200078e0004 */
[----:B------:R-:W-:-:S03]  /*1a10*/  @P3 MOV R10, R8 ;  /* 0x00000008000a3202 */ /* 0x000fc60000000f00 */
[----:B------:R-:W-:Y:S01]  /*1a20*/  IMAD R4, R18, R28, R11 ;  /* 0x0000001c12047224 */ /* 0x000fe200078e020b */
[----:B------:R-:W-:Y:S01]  /*1a30*/  @!P3 MOV R10, R6 ;  /* 0x00000006000ab202 */ /* 0x000fe20000000f00 */
[----:B------:R-:W-:Y:S01]  /*1a40*/  @!P3 IMAD.IADD R14, R7, 0x1, R13 ;  /* 0x00000001070eb824 */ /* 0x000fe200078e020d */
[----:B------:R-:W-:Y:S01]  /*1a50*/  MOV R17, R2 ;  /* 0x0000000200117202 */ /* 0x000fe20000000f00 */
[----:B------:R-:W-:Y:S01]  /*1a60*/  IMAD.IADD R21, R3, 0x1, R4 ;  /* 0x0000000103157824 */ /* 0x000fe200078e0204 */
[----:B------:R-:W-:Y:S02]  /*1a70*/  MOV R7, R20 ;  /* 0x0000001400077202 */ /* 0x000fe40000000f00 */
[----:B-1----:R-:W-:Y:S02]  /*1a80*/  MOV R16, R0 ;  /* 0x0000000000107202 */ /* 0x002fe40000000f00 */
.L_x_2952:
[----:B------:R-:W-:Y:S05]  /*1a90*/  BSYNC B0 ;  /* 0x0000000000007941 */ /* 0x000fea0003800000 */
.L_x_2950:
[----:B------:R-:W2:Y:S01]  /*1aa0*/  LDL R33, [R1] ;  /* 0x0000000001217983 */ /* 0x000ea20000100800 */
        /* <DEDUP_REMOVED lines=21> */
[----:B------:R-:W-:Y:S02]  /*1c00*/  SHF.R.S32.HI R32, RZ, 0x1f, R36 ;  /* 0x0000001fff207819 */ /* 0x000fe40000011424 */
[----:B------:R-:W-:-:S02]  /*1c10*/  SHF.R.S32.HI R229, RZ, 0x1f, R39 ;  /* 0x0000001fffe57819 */ /* 0x000fc40000011427 */
[----:B------:R-:W-:Y:S01]  /*1c20*/  SHF.R.S32.HI R81, RZ, 0x1f, R80 ;  /* 0x0000001fff517819 */ /* 0x000fe20000011450 */
[----:B------:R-:W-:Y:S01]  /*1c30*/  IMAD.MOV.U32 R191, RZ, RZ, 0x20 ;  /* 0x00000020ffbf7424 */ /* 0x000fe200078e00ff */
[C---:B------:R-:W-:Y:S01]  /*1c40*/  SHF.L.U64.HI R156, R194.reuse, 0x4, R195 ;  /* 0x00000004c29c7819 */ /* 0x040fe200000102c3 */
[----:B------:R-:W-:Y:S02]  /*1c50*/  IMAD.SHL.U32 R118, R194, 0x10, RZ ;  /* 0x00000010c2767824 */ /* 0x000fe400078e00ff */
[-C--:B--2---:R-:W-:Y:S02]  /*1c60*/  IMAD R0, R15, R33.reuse, RZ ;  /* 0x000000210f007224 */ /* 0x084fe400078e02ff */
[----:B------:R-:W-:-:S04]  /*1c70*/  IMAD.WIDE.U32 R2, R7, R33, R2 ;  /* 0x0000002107027225 */ /* 0x000fc800078e0002 */
[----:B---3--:R-:W-:Y:S01]  /*1c80*/  IMAD R10, R7, R35, R0 ;  /* 0x00000023070a7224 */ /* 0x008fe200078e0200 */
[----:B------:R-:W-:Y:S02]  /*1c90*/  LOP3.LUT R0, R6, 0x38, R158, 0xf8, !PT ;  /* 0x0000003806007812 */ /* 0x000fe400078ef89e */
[----:B------:R-:W-:Y:S02]  /*1ca0*/  SHF.R.U32.HI R6, RZ, 0x3, R6 ;  /* 0x00000003ff067819 */ /* 0x000fe40000011606 */
[----:B------:R-:W-:Y:S01]  /*1cb0*/  LEA.HI R7, R30, R37, RZ, 0x6 ;  /* 0x000000251e077211 */ /* 0x000fe200078f30ff */
[----:B------:R-:W-:Y:S01]  /*1cc0*/  IMAD.IADD R3, R3, 0x1, R10 ;  /* 0x0000000103037824 */ /* 0x000fe200078e020a */
[----:B------:R-:W-:Y:S01]  /*1cd0*/  LOP3.LUT R6, R0, R6, RZ, 0x3c, !PT ;  /* 0x0000000600067212 */ /* 0x000fe200078e3cff */
[----:B------:R-:W-:Y:S02]  /*1ce0*/  IMAD R10, R27, R16, RZ ;  /* 0x000000101b0a7224 */ /* 0x000fe400078e02ff */
[----:B------:R-:W-:-:S02]  /*1cf0*/  IMAD.SHL.U32 R0, R7, 0x8, RZ ;  /* 0x0000000807007824 */ /* 0x000fc400078e00ff */
[-C--:B------:R-:W-:Y:S02]  /*1d00*/  IMAD R10, R28, R26.reuse, R10 ;  /* 0x0000001a1c0a7224 */ /* 0x080fe400078e020a */
[----:B------:R-:W-:Y:S01]  /*1d10*/  IMAD.WIDE.U32 R2, R16, R26, R2 ;  /* 0x0000001a10027225 */ /* 0x000fe200078e0002 */
[----:B------:R-:W-:-:S03]  /*1d20*/  LOP3.LUT R226, R6, 0xfffffe00, R0, 0xf8, !PT ;  /* 0xfffffe0006e27812 */ /* 0x000fc600078ef800 */
[----:B----4-:R-:W-:Y:S02]  /*1d30*/  @!P0 IMAD R0, R9, R36, RZ ;  /* 0x0000002409008224 */ /* 0x010fe400078e02ff */
[----:B------:R-:W-:Y:S02]  /*1d40*/  IMAD.IADD R11, R3, 0x1, R10 ;  /* 0x00000001030b7824 */ /* 0x000fe400078e020a */
[----:B------:R-:W-:Y:S02]  /*1d50*/  IMAD.MOV.U32 R10, RZ, RZ, R2 ;  /* 0x000000ffff0a7224 */ /* 0x000fe400078e0002 */
[----:B------:R-:W-:Y:S01]  /*1d60*/  @P0 IMAD.WIDE.U32 R6, R4, R40, RZ ;  /* 0x0000002804060225 */ /* 0x000fe200078e00ff */
[----:B------:R-:W-:-:S03]  /*1d70*/  @P0 MOV R170, R4 ;  /* 0x0000000400aa0202 */ /* 0x000fc60000000f00 */
[C---:B------:R-:W-:Y:S02]  /*1d80*/  @!P0 IMAD R2, R8.reuse, R32, R0 ;  /* 0x0000002008028224 */ /* 0x040fe400078e0200 */
[----:B------:R-:W-:-:S04]  /*1d90*/  @!P0 IMAD.WIDE.U32 R8, R8, R36, RZ ;  /* 0x0000002408088225 */ /* 0x000fc800078e00ff */
[----:B------:R-:W-:Y:S02]  /*1da0*/  @!P0 IMAD.MOV.U32 R170, RZ, RZ, R4 ;  /* 0x000000ffffaa8224 */ /* 0x000fe400078e0004 */
[----:B------:R-:W-:Y:S02]  /*1db0*/  @P0 IMAD.MOV.U32 R4, RZ, RZ, R6 ;  /* 0x000000ffff040224 */ /* 0x000fe400078e0006 */
[----:B------:R-:W-:Y:S02]  /*1dc0*/  @P0 IMAD R3, R5, R40, RZ ;  /* 0x0000002805030224 */ /* 0x000fe400078e02ff */
[----:B------:R-:W-:Y:S02]  /*1dd0*/  @!P0 IMAD.MOV.U32 R4, RZ, RZ, R8 ;  /* 0x000000ffff048224 */ /* 0x000fe400078e0008 */
[----:B------:R-:W-:Y:S01]  /*1de0*/  @P0 IMAD.IADD R3, R7, 0x1, R3 ;  /* 0x0000000107030824 */ /* 0x000fe200078e0203 */
[----:B------:R-:W-:Y:S01]  /*1df0*/  @!P0 IADD3 R3, R9, R2, RZ ;  /* 0x0000000209038210 */ /* 0x000fe20007ffe0ff */
[----:B------:R-:W-:Y:S01]  /*1e00*/  @P0 IMAD.MOV.U32 R171, RZ, RZ, R5 ;  /* 0x000000ffffab0224 */ /* 0x000fe200078e0005 */
[----:B------:R-:W-:-:S02]  /*1e10*/  IADD3 R4, P1, R158, R4, RZ ;  /* 0x000000049e047210 */ /* 0x000fc40007f3e0ff */
[----:B------:R-:W-:Y:S02]  /*1e20*/  @!P0 MOV R171, R5 ;  /* 0x0000000500ab8202 */ /* 0x000fe40000000f00 */
[----:B------:R-:W-:Y:S01]  /*1e30*/  IADD3 R2, P0, R158, R17, RZ ;  /* 0x000000119e027210 */ /* 0x000fe20007f1e0ff */
[----:B------:R-:W-:Y:S01]  /*1e40*/  IMAD.X R5, R159, 0x1, R3, P1 ;  /* 0x000000019f057824 */ /* 0x000fe200008e0603 */
[----:B------:R-:W-:Y:S01]  /*1e50*/  LEA.HI R15, R30, R37, RZ, 0x4 ;  /* 0x000000251e0f7211 */ /* 0x000fe200078f20ff */
[----:B------:R-:W-:Y:S01]  /*1e60*/  IMAD R14, R13, R39, RZ ;  /* 0x000000270d0e7224 */ /* 0x000fe200078e02ff */
[----:B------:R-:W-:Y:S01]  /*1e70*/  IADD3.X R3, R159, R21, RZ, P0, !PT ;  /* 0x000000159f037210 */ /* 0x000fe200007fe4ff */
[-C--:B------:R-:W-:Y:S01]  /*1e80*/  IMAD R9, R195, R80.reuse, RZ ;  /* 0x00000050c3097224 */ /* 0x080fe200078e02ff */
[----:B------:R-:W-:Y:S01]  /*1e90*/  LOP3.LUT R0, R15, 0xfffffff0, RZ, 0xc0, !PT ;  /* 0xfffffff00f007812 */ /* 0x000fe200078ec0ff */
[----:B------:R-:W-:Y:S02]  /*1ea0*/  IMAD R8, R35, R80, RZ ;  /* 0x0000005023087224 */ /* 0x000fe400078e02ff */
[----:B------:R-:W-:-:S02]  /*1eb0*/  IMAD R14, R12, R229, R14 ;  /* 0x000000e50c0e7224 */ /* 0x000fc400078e020e */
[----:B------:R-:W-:-:S04]  /*1ec0*/  IMAD.WIDE.U32 R6, R39, R12, R4 ;  /* 0x0000000c27067225 */ /* 0x000fc800078e0004 */
[-C--:B------:R-:W-:Y:S02]  /*1ed0*/  IMAD R12, R81, R194.reuse, R9 ;  /* 0x000000c2510c7224 */ /* 0x080fe400078e0209 */
[----:B------:R-:W-:-:S04]  /*1ee0*/  IMAD.WIDE.U32 R2, R80, R194, R2 ;  /* 0x000000c250027225 */ /* 0x000fc800078e0002 */
[-C--:B------:R-:W-:Y:S02]  /*1ef0*/  IMAD R13, R81, R33.reuse, R8 ;  /* 0x00000021510d7224 */ /* 0x080fe400078e0208 */
[----:B------:R-:W-:Y:S01]  /*1f00*/  IMAD.WIDE.U32 R4, R80, R33, R10 ;  /* 0x0000002150047225 */ /* 0x000fe200078e000a */
[----:B------:R-:W-:-:S03]  /*1f10*/  LEA R225, P1, R2, R18, 0x1 ;  /* 0x0000001202e17211 */ /* 0x000fc600078208ff */
[----:B------:R-:W-:Y:S02]  /*1f20*/  IMAD.IADD R0, R37, 0x1, -R0 ;  /* 0x0000000125007824 */ /* 0x000fe400078e0a00 */
[----:B------:R-:W-:Y:S01]  /*1f30*/  IMAD.IADD R10, R3, 0x1, R12 ;  /* 0x00000001030a7824 */ /* 0x000fe200078e020c */
[----:B------:R-:W-:Y:S02]  /*1f40*/  IADD3 R5, R5, R13, RZ ;  /* 0x0000000d05057210 */ /* 0x000fe40007ffe0ff */
[----:B------:R-:W-:Y:S01]  /*1f50*/  LEA R218, P0, R4, R24, 0x1 ;  /* 0x0000001804da7211 */ /* 0x000fe200078008ff */
[----:B------:R-:W-:Y:S01]  /*1f60*/  IMAD.WIDE R8, R38, 0x40, R80 ;  /* 0x0000004026087825 */ /* 0x000fe200078e0250 */
[----:B------:R-:W-:Y:S02]  /*1f70*/  SHF.R.S32.HI R15, RZ, 0x1f, R0 ;  /* 0x0000001fff0f7819 */ /* 0x000fe40000011400 */
[----:B------:R-:W-:Y:S01]  /*1f80*/  LEA.HI.X R223, R2, R19, R10, 0x1, P1 ;  /* 0x0000001302df7211 */ /* 0x000fe200008f0c0a */
[----:B------:R-:W-:Y:S01]  /*1f90*/  IMAD.IADD R3, R7, 0x1, R14 ;  /* 0x0000000107037824 */ /* 0x000fe200078e020e */
[----:B------:R-:W-:Y:S01]  /*1fa0*/  LEA.HI.X R219, R4, R25, R5, 0x1, P0 ;  /* 0x0000001904db7211 */ /* 0x000fe200000f0c05 */
[----:B------:R-:W-:Y:S01]  /*1fb0*/  IMAD.MOV.U32 R2, RZ, RZ, R6 ;  /* 0x000000ffff027224 */ /* 0x000fe200078e0006 */
[----:B------:R-:W-:-:S02]  /*1fc0*/  SHF.R.S32.HI R4, RZ, 0x1f, R157 ;  /* 0x0000001fff047819 */ /* 0x000fc4000001149d */
[----:B------:R-:W-:Y:S01]  /*1fd0*/  LEA.HI R15, R15, R0, RZ, 0x3 ;  /* 0x000000000f0f7211 */ /* 0x000fe200078f18ff */
[----:B------:R-:W-:Y:S01]  /*1fe0*/  IMAD.WIDE.U32 R214, R8, R170, R2 ;  /* 0x000000aa08d67225 */ /* 0x000fe200078e0002 */
[----:B------:R-:W-:Y:S02]  /*1ff0*/  LEA.HI R2, R4, R157, RZ, 0x8 ;  /* 0x0000009d04027211 */ /* 0x000fe400078f40ff */
[----:B------:R-:W-:Y:S02]  /*2000*/  LOP3.LUT R11, R15, 0xfffffff8, RZ, 0xc0, !PT ;  /* 0xfffffff80f0b7812 */ /* 0x000fe400078ec0ff */
[----:B------:R-:W-:Y:S01]  /*2010*/  SHF.R.S32.HI R2, RZ, 0x8, R2 ;  /* 0x00000008ff027819 */ /* 0x000fe20000011402 */
[----:B------:R1:W-:Y:S02]  /*2020*/  STL [R1+0x8], R15 ;  /* 0x0000080f01007387 */ /* 0x0003e40000100800 */
[----:B------:R-:W-:Y:S01]  /*2030*/  IMAD.IADD R252, R0, 0x1, -R11 ;  /* 0x0000000100fc7824 */ /* 0x000fe200078e0a0b */
[----:B------:R-:W-:-:S04]  /*2040*/  VIMNMX R119, RZ, R2, !PT ;  /* 0x00000002ff777248 */ /* 0x000fc80007fe0100 */
[----:B------:R-:W-:Y:S02]  /*2050*/  R2P PR, R252, 0x6 ;  /* 0x00000006fc007804 */ /* 0x000fe40000000000 */
[----:B------:R-:W-:Y:S01]  /*2060*/  ISETP.GT.AND P0, PT, R34, R119, PT ;  /* 0x000000772200720c */ /* 0x000fe20003f04270 */
[----:B------:R-:W-:Y:S01]  /*2070*/  IMAD R0, R9, R170, RZ ;  /* 0x000000aa09007224 */ /* 0x000fe200078e02ff */
[----:B------:R-:W-:-:S03]  /*2080*/  LEA.HI R3, R30, R37, RZ, 0x5 ;  /* 0x000000251e037211 */ /* 0x000fc600078f28ff */
[----:B------:R-:W-:Y:S01]  /*2090*/  IMAD R5, R8, R171, R0 ;  /* 0x000000ab08057224 */ /* 0x000fe200078e0200 */
[----:B------:R-:W-:Y:S02]  /*20a0*/  LOP3.LUT R2, R3, 0xffffffe0, RZ, 0xc0, !PT ;  /* 0xffffffe003027812 */ /* 0x000fe400078ec0ff */
[----:B------:R-:W-:Y:S01]  /*20b0*/  MOV R0, 0x10 ;  /* 0x0000001000007802 */ /* 0x000fe20000000f00 */
[----:B------:R-:W-:Y:S01]  /*20c0*/  @!P4 IMAD.MOV.U32 R29, RZ, RZ, RZ ;  /* 0x000000ffff1dc224 */ /* 0x000fe200078e00ff */
[----:B------:R-:W-:Y:S01]  /*20d0*/  SHF.L.U64.HI R217, R33, 0x4, R35 ;  /* 0x0000000421d97819 */ /* 0x000fe20000010223 */
[----:B------:R-:W-:Y:S01]  /*20e0*/  IMAD.IADD R2, R37, 0x1, -R2 ;  /* 0x0000000125027824 */ /* 0x000fe200078e0a02 */
[----:B------:R-:W-:Y:S01]  /*20f0*/  SHF.L.U32 R193, R33, 0x4, RZ ;  /* 0x0000000421c17819 */ /* 0x000fe200000006ff */
[----:B------:R-:W-:Y:S01]  /*2100*/  IMAD.IADD R227, R215, 0x1, R5 ;  /* 0x00000001d7e37824 */ /* 0x000fe200078e0205 */
[----:B------:R-:W-:Y:S02]  /*2110*/  SHF.R.S32.HI R3, RZ, 0x5, R3 ;  /* 0x00000005ff037819 */ /* 0x000fe40000011403 */
[----:B------:R-:W-:-:S02]  /*2120*/  SHF.L.U32 R30, R213, 0x2, RZ ;  /* 0x00000002d51e7819 */ /* 0x000fc400000006ff */
[----:B------:R-:W-:Y:S02]  /*2130*/  SEL R190, R0, 0xfffffff0, !P1 ;  /* 0xfffffff000be7807 */ /* 0x000fe40004800000 */
[----:B------:R-:W-:Y:S01]  /*2140*/  SEL R191, R191, 0xffffffe0, !P2 ;  /* 0xffffffe0bfbf7807 */ /* 0x000fe20005000000 */
[----:B-1----:R-:W-:Y:S06]  /*2150*/  @!P0 BRA `(.L_x_2953) ;  /* 0x000000e000208947 */ /* 0x002fec0003800000 */
        /* <DEDUP_REMOVED lines=234> */
.L_x_3057:
[----:B------:R-:W-:Y:S01]  /*3000*/  ISETP.GE.AND P0, PT, R158, R248, PT ;  /* 0x000000f89e00720c */ /* 0x000fe20003f06270 */
[----:B------:R-:W-:Y:S01]  /*3010*/  IMAD.SHL.U32 R20, R19, 0x100, RZ ;  /* 0x0000010013147824 */ /* 0x000fe200078e00ff */
[----:B------:R-:W-:Y:S01]  /*3020*/  LOP3.LUT R33, R33, 0xfffffeff, RZ, 0xc0, !PT ;  /* 0xfffffeff21217812 */ /* 0x000fe200078ec0ff */
[----:B------:R-:W-:Y:S02]  /*3030*/  BSSY B2, `(.L_x_2954) ;  /* 0x0000cad000027945 */ /* 0x000fe40003800000 */
[----:B------:R-:W-:Y:S04]  /*3040*/  VIADD R18, R20, 0xffffff00 ;  /* 0xffffff0014127836 */ /* 0x000fe80000000000 */
[--C-:B------:R-:W-:Y:S02]  /*3050*/  IMAD.IADD R68, R216, 0x1, -R18.reuse ;  /* 0x00000001d8447824 */ /* 0x100fe400078e0a12 */
[----:B------:R-:W-:Y:S03]  /*3060*/  IMAD.IADD R69, R157, 0x1, -R18 ;  /* 0x000000019d457824 */ /* 0x000fe600078e0a12 */
[CC--:B------:R-:W-:Y:S02]  /*3070*/  ISETP.GE.OR P1, PT, R83.reuse, R68.reuse, P0 ;  /* 0x000000445300720c */ /* 0x0c0fe40000726670 */
[-C--:B------:R-:W-:Y:S02]  /*3080*/  ISETP.GE.OR P2, PT, R84, R68.reuse, P0 ;  /* 0x000000445400720c */ /* 0x080fe40000746670 */
[-C--:B------:R-:W-:Y:S02]  /*3090*/  ISETP.LT.OR P4, PT, R83, R69.reuse, P1 ;  /* 0x000000455300720c */ /* 0x080fe40000f81670 */
[-C--:B------:R-:W-:Y:S02]  /*30a0*/  ISETP.GE.OR P1, PT, R82, R68.reuse, P0 ;  /* 0x000000445200720c */ /* 0x080fe40000726670 */
[-C--:B------:R-:W-:Y:S02]  /*30b0*/  ISETP.LT.OR P5, PT, R84, R69.reuse, P2 ;  /* 0x000000455400720c */ /* 0x080fe400017a1670 */
[----:B------:R-:W-:Y:S02]  /*30c0*/  ISETP.LT.OR P6, PT, R82, R69, P1 ;  /* 0x000000455200720c */ /* 0x000fe40000fc1670 */
[----:B------:R-:W-:Y:S05]  /*30d0*/  ISETP.GE.OR P3, PT, R95, R68, P0 ;  /* 0x000000445f00720c */ /* 0x000fea0000766670 */
[----:B------:R-:W-:Y:S02]  /*30e0*/  @P4 LOP3.LUT R33, R33, 0x100, RZ, 0xfc, !PT ;  /* 0x0000010021214812 */ /* 0x000fe400078efcff */
[C---:B------:R-:W-:Y:S02]  /*30f0*/  @!P4 IADD3 R12, P1, R48.reuse, R189, RZ ;  /* 0x000000bd300cc210 */ /* 0x040fe40007f3e0ff */
[----:B------:R-:W-:Y:S02]  /*3100*/  LOP3.LUT R33, R33, 0xffffff7f, RZ, 0xc0, !PT ;  /* 0xffffff7f21217812 */ /* 0x000fe400078ec0ff */
[----:B--234-:R-:W-:Y:S01]  /*3110*/  @!P4 LEA R10, P2, R193, R75, 0x1 ;  /* 0x0000004bc10ac211 */ /* 0x01cfe200078408ff */
        /* <DEDUP_REMOVED lines=16> */
[-C--:B------:R-:W-:Y:S02]  /*3220*/  ISETP.GE.OR P2, PT, R94, R68.reuse, P0 ;  /* 0x000000445e00720c */ /* 0x080fe40000746670 */
        /* <DEDUP_REMOVED lines=12> */
[-C--:B------:R-:W-:Y:S02]  /*32f0*/  ISETP.GE.OR P1, PT, R93, R68.reuse, P0 ;  /* 0x000000445d00720c */ /* 0x080fe40000726670 */
[----:B------:R-:W-:Y:S02]  /*3300*/  LOP3.LUT R33, R33, 0xfffffff7, RZ, 0xc0, !PT ;  /* 0xfffffff721217812 */ /* 0x000fe400078ec0ff */
[-C--:B------:R-:W-:Y:S02]  /*3310*/  ISETP.LT.OR P2, PT, R93, R69.reuse, P1 ;  /* 0x000000455d00720c */ /* 0x080fe40000f41670 */
[C---:B------:R-:W-:Y:S04]  /*3320*/  ISETP.GE.OR P3, PT, R86.reuse, R68, P0 ;  /* 0x000000445600720c */ /* 0x040fe80000766670 */
[-C--:B------:R-:W-:Y:S07]  /*3330*/  ISETP.LT.OR P3, PT, R86, R69.reuse, P3 ;  /* 0x000000455600720c */ /* 0x080fee0001f61670 */
        /* <DEDUP_REMOVED lines=99> */
[----:B-1----:R1:W2:Y:S04]  /*3970*/  @!P1 LD.E.128 R4, desc[UR6][R28.64] ;  /* 0x000000061c049980 */ /* 0x0022a8000c101d00 */
[----:B------:R-:W-:Y:S05]  /*3980*/  @!P6 IADD3 R2, P0, R75, R154, RZ ;  /* 0x0000009a4b02e210 */ /* 0x000fea0007f1e0ff */
[C---:B------:R-:W-:Y:S01]  /*3990*/  @!P6 IMAD.X R3, R74.reuse, 0x1, R202, P0 ;  /* 0x000000014a03e824 */ /* 0x040fe200000e06ca */
[C---:B------:R-:W-:Y:S02]  /*39a0*/  LOP3.LUT P6, RZ, R33.reuse, 0x2000, RZ, 0xc0, !PT ;  /* 0x0000200021ff7812 */ /* 0x040fe400078cc0ff */
[----:B------:R-:W-:Y:S11]  /*39b0*/  LOP3.LUT R33, R33, 0xfffffbff, RZ, 0xc0, !PT ;  /* 0xfffffbff21217812 */ /* 0x000ff600078ec0ff */
[----:B------:R-:W-:Y:S02]  /*39c0*/  @!P6 IADD3 R40, P0, R75, R152, RZ ;  /* 0x000000984b28e210 */ /* 0x000fe40007f1e0ff */
[----:B------:R-:W-:Y:S03]  /*39d0*/  @P6 LOP3.LUT R33, R33, 0x400, RZ, 0xfc, !PT ;  /* 0x0000040021216812 */ /* 0x000fe600078efcff */
[C---:B------:R-:W-:Y:S01]  /*39e0*/  @!P6 IMAD.X R41, R74.reuse, 0x1, R201, P0 ;  /* 0x000000014a29e824 */ /* 0x040fe200000e06c9 */
[----:B-1----:R-:W-:Y:S02]  /*39f0*/  @!P5 IADD3 R28, P0, R75, R150, RZ ;  /* 0x000000964b1cd210 */ /* 0x002fe40007f1e0ff */
[C---:B------:R-:W-:Y:S02]  /*3a00*/  LOP3.LUT P6, RZ, R33.reuse, 0x2, RZ, 0xc0, !PT ;  /* 0x0000000221ff7812 */ /* 0x040fe400078cc0ff */
[----:B------:R-:W-:Y:S01]  /*3a10*/  LOP3.LUT R33, R33, 0xfffff7ff, RZ, 0xc0, !PT ;  /* 0xfffff7ff21217812 */ /* 0x000fe200078ec0ff */
[C---:B------:R-:W-:Y:S01]  /*3a20*/  @!P5 IMAD.X R29, R74.reuse, 0x1, R200, P0 ;  /* 0x000000014a1dd824 */ /* 0x040fe200000e06c8 */
[----:B------:R-:W-:Y:S05]  /*3a30*/  @!P4 IADD3 R38, P0, R75, R148, RZ ;  /* 0x000000944b26c210 */ /* 0x000fea0007f1e0ff */
[C---:B------:R-:W-:Y:S04]  /*3a40*/  @!P4 IMAD.X R39, R74.reuse, 0x1, R199, P0 ;  /* 0x000000014a27c824 */ /* 0x040fe800000e06c7 */
[----:B------:R-:W-:Y:S04]  /*3a50*/  @P6 LOP3.LUT R33, R33, 0x800, RZ, 0xfc, !PT ;  /* 0x0000080021216812 */ /* 0x000fe800078efcff */
[C---:B------:R-:W-:Y:S02]  /*3a60*/  LOP3.LUT P0, RZ, R33.reuse, 0x10, RZ, 0xc0, !PT ;  /* 0x0000001021ff7812 */ /* 0x040fe4000780c0ff */
[C---:B------:R-:W-:Y:S01]  /*3a70*/  LOP3.LUT P6, RZ, R33.reuse, 0x4, RZ, 0xc0, !PT ;  /* 0x0000000421ff7812 */ /* 0x040fe200078cc0ff */
[----:B--2---:R1:W-:Y:S01]  /*3a80*/  @!P1 ST.E.128 desc[UR6][R24.64], R4 ;  /* 0x0000000418009985 */ /* 0x0043e2000c101d06 */
[----:B------:R-:W-:Y:S09]  /*3a90*/  LOP3.LUT P1, RZ, R33, 0x1000, RZ, 0xc0, !PT ;  /* 0x0000100021ff7812 */ /* 0x000ff2000782c0ff */
[----:B-1----:R-:W2:Y:S04]  /*3aa0*/  @!P0 LD.E.128 R4, desc[UR6][R34.64] ;  /* 0x0000000622048980 */ /* 0x002ea8000c101d00 */
        /* <DEDUP_REMOVED lines=117> */
.L_x_2958:
[----:B------:R-:W-:Y:S05]  /*4200*/  BSYNC B0 ;  /* 0x0000000000007941 */ /* 0x000fea0003800000 */
.L_x_2957:
        /* <DEDUP_REMOVED lines=61> */
.L_x_2960:
[----:B------:R-:W-:Y:S05]  /*45e0*/  BSYNC B0 ;  /* 0x0000000000007941 */ /* 0x000fea0003800000 */
.L_x_2959:
        /* <DEDUP_REMOVED lines=64> */
.L_x_2962:
[----:B------:R-:W-:Y:S05]  /*49f0*/  BSYNC B0 ;  /* 0x0000000000007941 */ /* 0x000fea0003800000 */
.L_x_2961:
        /* <DEDUP_REMOVED lines=71> */
.L_x_2964:
[----:B------:R-:W-:Y:S05]  /*4e70*/  BSYNC B0 ;  /* 0x0000000000007941 */ /* 0x000fea0003800000 */
.L_x_2963:
        /* <DEDUP_REMOVED lines=64> */
.L_x_2966:
[----:B------:R-:W-:Y:S05]  /*5280*/  BSYNC B0 ;  /* 0x0000000000007941 */ /* 0x000fea0003800000 */
.L_x_2965:
        /* <DEDUP_REMOVED lines=71> */
.L_x_2968:
[----:B------:R-:W-:Y:S05]  /*5700*/  BSYNC B0 ;  /* 0x0000000000007941 */ /* 0x000fea0003800000 */
.L_x_2967:
        /* <DEDUP_REMOVED lines=71> */
.L_x_2970:
[----:B------:R-:W-:Y:S05]  /*5b80*/  BSYNC B0 ;  /* 0x0000000000007941 */ /* 0x000fea0003800000 */
.L_x_2969:
        /* <DEDUP_REMOVED lines=71> */
.L_x_2972:
[----:B------:R-:W-:Y:S05]  /*6000*/  BSYNC B0 ;  /* 0x0000000000007941 */ /* 0x000fea0003800000 */
.L_x_2971:
        /* <DEDUP_REMOVED lines=65> */
.L_x_2974:
[----:B------:R-:W-:Y:S05]  /*6420*/  BSYNC B0 ;  /* 0x0000000000007941 */ /* 0x000fea0003800000 */
.L_x_2973:
        /* <DEDUP_REMOVED lines=71> */
.L_x_2976:
[----:B------:R-:W-:Y:S05]  /*68a0*/  BSYNC B0 ;  /* 0x0000000000007941 */ /* 0x000fea0003800000 */
.L_x_2975:
        /* <DEDUP_REMOVED lines=69> */
.L_x_2978:
[----:B------:R-:W-:Y:S05]  /*6d00*/  BSYNC B0 ;  /* 0x0000000000007941 */ /* 0x000fea0003800000 */
.L_x_2977:
        /* <DEDUP_REMOVED lines=80> */
.L_x_2980:
[----:B------:R-:W-:Y:S05]  /*7210*/  BSYNC B0 ;  /* 0x0000000000007941 */ /* 0x000fea0003800000 */
.L_x_2979:
        /* <DEDUP_REMOVED lines=68> */
.L_x_2982:
[----:B------:R-:W-:Y:S05]  /*7660*/  BSYNC B0 ;  /* 0x0000000000007941 */ /* 0x000fea0003800000 */
.L_x_2981:
        /* <DEDUP_REMOVED lines=68> */
.L_x_2984:
[----:B------:R-:W-:Y:S05]  /*7ab0*/  BSYNC B0 ;  /* 0x0000000000007941 */ /* 0x000fea0003800000 */
.L_x_2983:
        /* <DEDUP_REMOVED lines=68> */
.L_x_2986:
[----:B------:R-:W-:Y:S05]  /*7f00*/  BSYNC B0 ;  /* 0x0000000000007941 */ /* 0x000fea0003800000 */
.L_x_2985:
        /* <DEDUP_REMOVED lines=68> */
.L_x_2988:
[----:B------:R-:W-:Y:S05]  /*8350*/  BSYNC B0 ;  /* 0x0000000000007941 */ /* 0x000fea0003800000 */
.L_x_2987:
        /* <DEDUP_REMOVED lines=10> */
.L_x_2956:
        /* <DEDUP_REMOVED lines=100> */
.L_x_2993:
[----:B------:R-:W-:Y:S05]  /*8a40*/  BSYNC B0 ;  /* 0x0000000000007941 */ /* 0x000fea0003800000 */
.L_x_2992:
[----:B-----5:R2:W-:Y:S02]  /*8a50*/  ST.E.128 desc[UR6][R34.64], R8 ;  /* 0x0000000822007985 */ /* 0x0205e4000c101d06 */
.L_x_2991:
[----:B------:R-:W-:Y:S05]  /*8a60*/  BSYNC B1 ;  /* 0x0000000000017941 */ /* 0x000fea0003800000 */
.L_x_2990:
        /* <DEDUP_REMOVED lines=99> */
.L_x_2997:
[----:B------:R-:W-:Y:S05]  /*90a0*/  BSYNC B0 ;  /* 0x0000000000007941 */ /* 0x000fea0003800000 */
.L_x_2996:
[----:B-----5:R3:W-:Y:S02]  /*90b0*/  ST.E.128 desc[UR6][R34.64], R8 ;  /* 0x0000000822007985 */ /* 0x0207e4000c101d06 */
.L_x_2995:
[----:B------:R-:W-:Y:S05]  /*90c0*/  BSYNC B1 ;  /* 0x0000000000017941 */ /* 0x000fea0003800000 */
.L_x_2994:
        /* <DEDUP_REMOVED lines=99> */
.L_x_3001:
[----:B------:R-:W-:Y:S05]  /*9700*/  BSYNC B0 ;  /* 0x0000000000007941 */ /* 0x000fea0003800000 */
.L_x_3000:
[----:B-----5:R4:W-:Y:S02]  /*9710*/  ST.E.128 desc[UR6][R34.64], R8 ;  /* 0x0000000822007985 */ /* 0x0209e4000c101d06 */
.L_x_2999:
[----:B------:R-:W-:Y:S05]  /*9720*/  BSYNC B1 ;  /* 0x0000000000017941 */ /* 0x000fea0003800000 */
.L_x_2998:
        /* <DEDUP_REMOVED lines=106> */
.L_x_3005:
[----:B------:R-:W-:Y:S05]  /*9dd0*/  BSYNC B0 ;  /* 0x0000000000007941 */ /* 0x000fea0003800000 */
.L_x_3004:
[----:B-----5:R2:W-:Y:S02]  /*9de0*/  ST.E.128 desc[UR6][R34.64], R8 ;  /* 0x0000000822007985 */ /* 0x0205e4000c101d06 */
.L_x_3003:
[----:B------:R-:W-:Y:S05]  /*9df0*/  BSYNC B1 ;  /* 0x0000000000017941 */ /* 0x000fea0003800000 */
.L_x_3002:
        /* <DEDUP_REMOVED lines=99> */
.L_x_3009:
[----:B------:R-:W-:Y:S05]  /*a430*/  BSYNC B0 ;  /* 0x0000000000007941 */ /* 0x000fea0003800000 */
.L_x_3008:
[----:B-----5:R2:W-:Y:S02]  /*a440*/  ST.E.128 desc[UR6][R34.64], R8 ;  /* 0x0000000822007985 */ /* 0x0205e4000c101d06 */
.L_x_3007:
[----:B------:R-:W-:Y:S05]  /*a450*/  BSYNC B1 ;  /* 0x0000000000017941 */ /* 0x000fea0003800000 */
.L_x_3006:
        /* <DEDUP_REMOVED lines=106> */
.L_x_3013:
[----:B------:R-:W-:Y:S05]  /*ab00*/  BSYNC B0 ;  /* 0x0000000000007941 */ /* 0x000fea0003800000 */
.L_x_3012:
[----:B-----5:R2:W-:Y:S02]  /*ab10*/  ST.E.128 desc[UR6][R34.64], R8 ;  /* 0x0000000822007985 */ /* 0x0205e4000c101d06 */
.L_x_3011:
[----:B------:R-:W-:Y:S05]  /*ab20*/  BSYNC B1 ;  /* 0x0000000000017941 */ /* 0x000fea0003800000 */
.L_x_3010:
        /* <DEDUP_REMOVED lines=106> */
.L_x_3017:
[----:B------:R-:W-:Y:S05]  /*b1d0*/  BSYNC B0 ;  /* 0x0000000000007941 */ /* 0x000fea0003800000 */
.L_x_3016:
[----:B-----5:R2:W-:Y:S02]  /*b1e0*/  ST.E.128 desc[UR6][R34.64], R8 ;  /* 0x0000000822007985 */ /* 0x0205e4000c101d06 */
.L_x_3015:
[----:B------:R-:W-:Y:S05]  /*b1f0*/  BSYNC B1 ;  /* 0x0000000000017941 */ /* 0x000fea0003800000 */
.L_x_3014:
        /* <DEDUP_REMOVED lines=106> */
.L_x_3021:
[----:B------:R-:W-:Y:S05]  /*b8a0*/  BSYNC B0 ;  /* 0x0000000000007941 */ /* 0x000fea0003800000 */
.L_x_3020:
[----:B-----5:R2:W-:Y:S02]  /*b8b0*/  ST.E.128 desc[UR6][R34.64], R8 ;  /* 0x0000000822007985 */ /* 0x0205e4000c101d06 */
.L_x_3019:
[----:B------:R-:W-:Y:S05]  /*b8c0*/  BSYNC B1 ;  /* 0x0000000000017941 */ /* 0x000fea0003800000 */
.L_x_3018:
        /* <DEDUP_REMOVED lines=99> */
.L_x_3025:
[----:B------:R-:W-:Y:S05]  /*bf00*/  BSYNC B0 ;  /* 0x0000000000007941 */ /* 0x000fea0003800000 */
.L_x_3024:
[----:B-----5:R2:W-:Y:S02]  /*bf10*/  ST.E.128 desc[UR6][R34.64], R8 ;  /* 0x0000000822007985 */ /* 0x0205e4000c101d06 */
.L_x_3023:
[----:B------:R-:W-:Y:S05]  /*bf20*/  BSYNC B1 ;  /* 0x0000000000017941 */ /* 0x000fea0003800000 */
.L_x_3022:
        /* <DEDUP_REMOVED lines=106> */
.L_x_3029:
[----:B------:R-:W-:Y:S05]  /*c5d0*/  BSYNC B0 ;  /* 0x0000000000007941 */ /* 0x000fea0003800000 */
.L_x_3028:
[----:B-----5:R2:W-:Y:S02]  /*c5e0*/  ST.E.128 desc[UR6][R34.64], R8 ;  /* 0x0000000822007985 */ /* 0x0205e4000c101d06 */
.L_x_3027:
[----:B------:R-:W-:Y:S05]  /*c5f0*/  BSYNC B1 ;  /* 0x0000000000017941 */ /* 0x000fea0003800000 */
.L_x_3026:
        /* <DEDUP_REMOVED lines=106> */
.L_x_3033:
[----:B------:R-:W-:Y:S05]  /*cca0*/  BSYNC B0 ;  /* 0x0000000000007941 */ /* 0x000fea0003800000 */
.L_x_3032:
[----:B-----5:R2:W-:Y:S02]  /*ccb0*/  ST.E.128 desc[UR6][R34.64], R8 ;  /* 0x0000000822007985 */ /* 0x0205e4000c101d06 */
.L_x_3031:
[----:B------:R-:W-:Y:S05]  /*ccc0*/  BSYNC B1 ;  /* 0x0000000000017941 */ /* 0x000fea0003800000 */
.L_x_3030:
        /* <DEDUP_REMOVED lines=106> */
.L_x_3037:
[----:B------:R-:W-:Y:S05]  /*d370*/  BSYNC B0 ;  /* 0x0000000000007941 */ /* 0x000fea0003800000 */
.L_x_3036:
[----:B-----5:R2:W-:Y:S02]  /*d380*/  ST.E.128 desc[UR6][R34.64], R8 ;  /* 0x0000000822007985 */ /* 0x0205e4000c101d06 */
.L_x_3035:
[----:B------:R-:W-:Y:S05]  /*d390*/  BSYNC B1 ;  /* 0x0000000000017941 */ /* 0x000fea0003800000 */
.L_x_3034:
        /* <DEDUP_REMOVED lines=106> */
.L_x_3041:
[----:B------:R-:W-:Y:S05]  /*da40*/  BSYNC B0 ;  /* 0x0000000000007941 */ /* 0x000fea0003800000 */
.L_x_3040:
[----:B-----5:R2:W-:Y:S02]  /*da50*/  ST.E.128 desc[UR6][R34.64], R8 ;  /* 0x0000000822007985 */ /* 0x0205e4000c101d06 */
.L_x_3039:
[----:B------:R-:W-:Y:S05]  /*da60*/  BSYNC B1 ;  /* 0x0000000000017941 */ /* 0x000fea0003800000 */
.L_x_3038:
        /* <DEDUP_REMOVED lines=106> */
.L_x_3045:
[----:B------:R-:W-:Y:S05]  /*e110*/  BSYNC B0 ;  /* 0x0000000000007941 */ /* 0x000fea0003800000 */
.L_x_3044:
[----:B-----5:R2:W-:Y:S02]  /*e120*/  ST.E.128 desc[UR6][R34.64], R8 ;  /* 0x0000000822007985 */ /* 0x0205e4000c101d06 */
.L_x_3043:
[----:B------:R-:W-:Y:S05]  /*e130*/  BSYNC B1 ;  /* 0x0000000000017941 */ /* 0x000fea0003800000 */
.L_x_3042:
        /* <DEDUP_REMOVED lines=106> */
.L_x_3049:
[----:B------:R-:W-:Y:S05]  /*e7e0*/  BSYNC B0 ;  /* 0x0000000000007941 */ /* 0x000fea0003800000 */
.L_x_3048:
[----:B-----5:R2:W-:Y:S02]  /*e7f0*/  ST.E.128 desc[UR6][R34.64], R8 ;  /* 0x0000000822007985 */ /* 0x0205e4000c101d06 */
.L_x_3047:
[----:B------:R-:W-:Y:S05]  /*e800*/  BSYNC B1 ;  /* 0x0000000000017941 */ /* 0x000fea0003800000 */
.L_x_3046:
        /* <DEDUP_REMOVED lines=105> */
.L_x_3053:
[----:B------:R-:W-:Y:S05]  /*eea0*/  BSYNC B0 ;  /* 0x0000000000007941 */ /* 0x000fea0003800000 */
.L_x_3052:
[----:B-----5:R2:W-:Y:S02]  /*eeb0*/  ST.E.128 desc[UR6][R34.64], R8 ;  /* 0x0000000822007985 */ /* 0x0205e4000c101d06 */
.L_x_3051:
[----:B------:R-:W-:Y:S05]  /*eec0*/  BSYNC B1 ;  /* 0x0000000000017941 */ /* 0x000fea0003800000 */
.L_x_3050:
        /* <DEDUP_REMOVED lines=11> */
.L_x_2955:
        /* <DEDUP_REMOVED lines=184> */
.L_x_2989:
[----:B------:R-:W-:Y:S05]  /*fb00*/  BSYNC B2 ;  /* 0x0000000000027941 */ /* 0x000fea0003800000 */
.L_x_2954:
        /* <DEDUP_REMOVED lines=92> */
.L_x_3055:
        /* <DEDUP_REMOVED lines=12> */
.L_x_3056:
[----:B------:R-:W-:Y:S05]  /*10190*/  BSYNC B0 ;  /* 0x0000000000007941 */ /* 0x000fea0003800000 */
.L_x_3054:
[----:B------:R-:W-:Y:S04]  /*101a0*/  IADD3 R19, R19, -0x1, RZ ;  /* 0xffffffff13137810 */ /* 0x000fe80007ffe0ff */
[----:B------:R-:W-:Y:S11]  /*101b0*/  ISETP.GT.AND P0, PT, R19, R119, PT ;  /* 0x000000771300720c */ /* 0x000ff60003f04270 */
[----:B------:R-:W-:Y:S02]  /*101c0*/  @!UPT UIADD3 URZ, URZ, URZ, URZ ;  /* 0x0000003f3f3ff290 */ /* 0x000fe4000fffe03f */
[----:B------:R-:W-:Y:S05]  /*101d0*/  @P0 BRA `(.L_x_3057) ;  /* 0xffffff2c00880947 */ /* 0x000fea000383ffff */
.L_x_2953:
[----:B------:R-:W-:Y:S05]  /*101e0*/  WARPSYNC.ALL ;  /* 0x0000000000007948 */ /* 0x000fea0003800000 */
[----:B------:R-:W-:Y:S06]  /*101f0*/  BAR.SYNC.DEFER_BLOCKING 0x0 ;  /* 0x0000000000007b1d */ /* 0x000fec0000010000 */
[----:B------:R1:W5:Y:S04]  /*10200*/  LDL R183, [R1+0x140] ;  /* 0x0001400001b77983 */ /* 0x0003680000100800 */
[----:B--234-:R-:W2:Y:S01]  /*10210*/  LD.E R35, desc[UR6][R22.64+0xd0] ;  /* 0x0000d00616237980 */ /* 0x01cea2000c101900 */
[----:B------:R-:W3:Y:S01]  /*10220*/  S2UR UR4, SR_CgaCtaId ;  /* 0x00000000000479c3 */ /* 0x000ee20000008800 */
[----:B------:R-:W-:Y:S01]  /*10230*/  UMOV UR5, 0x400 ;  /* 0x0000040000057882 */ /* 0x000fe20000000000 */
[----:B------:R-:W-:Y:S01]  /*10240*/  BSSY B2, `(.L_x_3058) ;  /* 0x0000316000027945 */ /* 0x000fe20003800000 */
[----:B------:R-:W4:Y:S01]  /*10250*/  S2R R0, SR_CTAID.X ;  /* 0x0000000000007919 */ /* 0x000f220000002500 */
[C---:B------:R-:W-:Y:S01]  /*10260*/  SHF.L.U64.HI R6, R170.reuse, 0x4, R171 ;  /* 0x00000004aa067819 */ /* 0x040fe200000102ab */
[----:B------:R-:W-:Y:S01]  /*10270*/  IMAD.SHL.U32 R4, R170, 0x10, RZ ;  /* 0x00000010aa047824 */ /* 0x000fe200078e00ff */
[----:B------:R-:W1:Y:S01]  /*10280*/  S2R R50, SR_CTAID.Y ;  /* 0x0000000000327919 */ /* 0x000e620000002600 */
[----:B------:R-:W2:Y:S01]  /*10290*/  S2R R184, SR_TID.X ;  /* 0x0000000000b87919 */ /* 0x000ea20000002100 */
[----:B---3--:R-:W-:-:S06]  /*102a0*/  ULEA UR4, UR4, UR5, 0x18 ;  /* 0x0000000504047291 */ /* 0x008fcc000f8ec03f */
[----:B------:R-:W-:Y:S01]  /*102b0*/  LEA R192, R226, UR4, 0x1 ;  /* 0x00000004e2c07c11 */ /* 0x000fe2000f8e08ff */
[----:B----4-:R-:W-:Y:S01]  /*102c0*/  IMAD.SHL.U32 R185, R0, 0x40, RZ ;  /* 0x0000004000b97824 */ /* 0x010fe200078e00ff */
[----:B-1----:R-:W-:Y:S02]  /*102d0*/  SHF.R.S32.HI R47, RZ, 0x1f, R50 ;  /* 0x0000001fff2f7819 */ /* 0x002fe40000011432 */
[----:B--2---:R-:W-:-:S13]  /*102e0*/  ISETP.NE.AND P0, PT, R35, RZ, PT ;  /* 0x000000ff2300720c */ /* 0x004fda0003f05270 */
[----:B------:R-:W-:Y:S05]  /*102f0*/  @!P0 BRA `(.L_x_3059) ;  /* 0x0000002c002c8947 */ /* 0x000fea0003800000 */
[----:B------:R-:W2:Y:S01]  /*10300*/  LD.E.64 R2, desc[UR6][R22.64+0xf0] ;  /* 0x0000f00616027980 */ /* 0x000ea2000c101b00 */
[----:B------:R-:W-:-:S03]  /*10310*/  IMAD.MOV.U32 R0, RZ, RZ, RZ ;  /* 0x000000ffff007224 */ /* 0x000fc600078e00ff */
[----:B------:R-:W3:Y:S04]  /*10320*/  LD.E.U8 R12, desc[UR6][R22.64+0x1b3] ;  /* 0x0001b306160c7980 */ /* 0x000ee8000c101100 */
[----:B------:R-:W5:Y:S04]  /*10330*/  LD.E R39, desc[UR6][R22.64+0xc0] ;  /* 0x0000c00616277980 */ /* 0x000f68000c101900 */
[----:B------:R-:W5:Y:S04]  /*10340*/  LD.E.64 R30, desc[UR6][R22.64+0x148] ;  /* 0x00014806161e7980 */ /* 0x000f68000c101b00 */
[----:B-----5:R-:W5:Y:S01]  /*10350*/  LD.E.64 R28, desc[UR6][R22.64+0x150] ;  /* 0x00015006161c7980 */ /* 0x020f62000c101b00 */
[----:B--2---:R-:W-:-:S04]  /*10360*/  ISETP.NE.U32.AND P1, PT, R2, RZ, PT ;  /* 0x000000ff0200720c */ /* 0x004fc80003f25070 */
[----:B------:R-:W-:-:S13]  /*10370*/  ISETP.NE.AND.EX P1, PT, R3, RZ, PT, P1 ;  /* 0x000000ff0300720c */ /* 0x000fda0003f25310 */
[----:B------:R-:W-:-:S04]  /*10380*/  @P1 LEA R2, P0, R50, R2, 0x2 ;  /* 0x0000000232021211 */ /* 0x000fc800078010ff */
[----:B------:R-:W-:-:S05]  /*10390*/  @P1 LEA.HI.X R3, R50, R3, R47, 0x2, P0 ;  /* 0x0000000332031211 */ /* 0x000fca00000f142f */
        /* <DEDUP_REMOVED lines=17> */
[----:B---3--:R-:W-:Y:S02]  /*104b0*/  ISETP.NE.AND P0, PT, R12, RZ, PT ;  /* 0x000000ff0c00720c */ /* 0x008fe40003f05270 */
        /* <DEDUP_REMOVED lines=29> */
[----:B-----5:R-:W-:Y:S02]  /*10690*/  IADD3 R2, P0, R28, R2, RZ ;  /* 0x000000021c027210 */ /* 0x020fe40007f1e0ff */
        /* <DEDUP_REMOVED lines=44> */
.L_x_3064:
[----:B------:R-:W-:Y:S05]  /*10960*/  BSYNC B0 ;  /* 0x0000000000007941 */ /* 0x000fea0003800000 */
.L_x_3063:
[----:B-----5:R3:W-:Y:S02]  /*10970*/  STS.128 [R192], R4 ;  /* 0x00000004c0007388 */ /* 0x0207e40000000c00 */
.L_x_3062:
[----:B------:R-:W-:Y:S05]  /*10980*/  BSYNC B1 ;  /* 0x0000000000017941 */ /* 0x000fea0003800000 */
.L_x_3061:
        /* <DEDUP_REMOVED lines=17> */
[----:B-----5:R-:W-:Y:S02]  /*10aa0*/  IADD3 R2, P0, R28, R3, RZ ;  /* 0x000000031c027210 */ /* 0x020fe40007f1e0ff */
        /* <DEDUP_REMOVED lines=44> */
.L_x_3068:
[----:B------:R-:W-:Y:S05]  /*10d70*/  BSYNC B0 ;  /* 0x0000000000007941 */ /* 0x000fea0003800000 */
.L_x_3067:
[----:B-----5:R1:W-:Y:S02]  /*10d80*/  STS.128 [R192+0x800], R4 ;  /* 0x00080004c0007388 */ /* 0x0203e40000000c00 */
.L_x_3066:
[----:B------:R-:W-:Y:S05]  /*10d90*/  BSYNC B1 ;  /* 0x0000000000017941 */ /* 0x000fea0003800000 */
.L_x_3065:
        /* <DEDUP_REMOVED lines=63> */
.L_x_3072:
[----:B------:R-:W-:Y:S05]  /*11190*/  BSYNC B0 ;  /* 0x0000000000007941 */ /* 0x000fea0003800000 */
.L_x_3071:
[----:B-----5:R3:W-:Y:S02]  /*111a0*/  STS.128 [R192+0x1000], R4 ;  /* 0x00100004c0007388 */ /* 0x0207e40000000c00 */
.L_x_3070:
[----:B------:R-:W-:Y:S05]  /*111b0*/  BSYNC B1 ;  /* 0x0000000000017941 */ /* 0x000fea0003800000 */
.L_x_3069:
[----:B---3--:R-:W-:-:S05]  /*111c0*/  VIADD R32, R80, 0x30 ;  /* 0x0000003050207836 */ /* 0x008fca0000000000 */
[----:B------:R-:W-:-:S04]  /*111d0*/  ISETP.GE.AND P0, PT, R32, R38, PT ;  /* 0x000000262000720c */ /* 0x000fc80003f06270 */
[----:B------:R-:W-:-:S13]  /*111e0*/  ISETP.LT.OR P0, PT, R184, -0x187, P0 ;  /* 0xfffffe79b800780c */ /* 0x000fda0000701670 */
[----:B------:R-:W-:Y:S05]  /*111f0*/  @P0 BRA `(.L_x_3073) ;  /* 0x0000002000680947 */ /* 0x000fea0003800000 */
[----:B------:R-:W-:-:S13]  /*11200*/  ISETP.GE.AND P0, PT, R158, R39, PT ;  /* 0x000000279e00720c */ /* 0x000fda0003f06270 */
[----:B------:R3:W-:Y:S01]  /*11210*/  @P0 STS.128 [R192+0x1800], RZ ;  /* 0x001800ffc0000388 */ /* 0x0007e20000000c00 */
[----:B------:R-:W-:Y:S05]  /*11220*/  @P0 BRA `(.L_x_3073) ;  /* 0x00000020005c0947 */ /* 0x000fea0003800000 */
[----:B-1----:R1:W5:Y:S01]  /*11230*/  LD.E.128 R4, desc[UR6][R44.64] ;  /* 0x000000062c047980 */ /* 0x002362000c101d00 */
        /* <DEDUP_REMOVED lines=54> */
.L_x_3075:
[----:B------:R-:W-:Y:S05]  /*115a0*/  BSYNC B0 ;  /* 0x0000000000007941 */ /* 0x000fea0003800000 */
.L_x_3074:
[----:B-----5:R1:W-:Y:S01]  /*115b0*/  STS.128 [R192+0x1800], R4 ;  /* 0x00180004c0007388 */ /* 0x0203e20000000c00 */
[----:B------:R-:W-:Y:S05]  /*115c0*/  BRA `(.L_x_3073) ;  /* 0x0000001c00747947 */ /* 0x000fea0003800000 */
.L_x_3060:
        /* <DEDUP_REMOVED lines=81> */
[----:B------:R-:W-:Y:S02]  /*11ae0*/  HADD2.F32 R16, -RZ, R27.H0_H0 ;  /* 0x2000001bff107230 */ /* 0x000fe40000004100 */
        /* <DEDUP_REMOVED lines=16> */
.L_x_3079:
[----:B------:R-:W-:Y:S05]  /*11bf0*/  BSYNC B0 ;  /* 0x0000000000007941 */ /* 0x000fea0003800000 */
.L_x_3078:
[----:B-----5:R3:W-:Y:S02]  /*11c00*/  STS.128 [R192], R4 ;  /* 0x00000004c0007388 */ /* 0x0207e40000000c00 */
.L_x_3077:
[----:B------:R-:W-:Y:S05]  /*11c10*/  BSYNC B1 ;  /* 0x0000000000017941 */ /* 0x000fea0003800000 */
.L_x_3076:
        /* <DEDUP_REMOVED lines=101> */
.L_x_3083:
[----:B------:R-:W-:Y:S05]  /*12270*/  BSYNC B0 ;  /* 0x0000000000007941 */ /* 0x000fea0003800000 */
.L_x_3082:
[----:B-----5:R1:W-:Y:S02]  /*12280*/  STS.128 [R192+0x800], R4 ;  /* 0x00080004c0007388 */ /* 0x0203e40000000c00 */
.L_x_3081:
[----:B------:R-:W-:Y:S05]  /*12290*/  BSYNC B1 ;  /* 0x0000000000017941 */ /* 0x000fea0003800000 */
.L_x_3080:
        /* <DEDUP_REMOVED lines=102> */
.L_x_3087:
[----:B------:R-:W-:Y:S05]  /*12900*/  BSYNC B0 ;  /* 0x0000000000007941 */ /* 0x000fea0003800000 */
.L_x_3086:
[----:B-----5:R3:W-:Y:S02]  /*12910*/  STS.128 [R192+0x1000], R4 ;  /* 0x00100004c0007388 */ /* 0x0207e40000000c00 */
.L_x_3085:
[----:B------:R-:W-:Y:S05]  /*12920*/  BSYNC B1 ;  /* 0x0000000000017941 */ /* 0x000fea0003800000 */
.L_x_3084:
        /* <DEDUP_REMOVED lines=101> */
.L_x_3089:
[----:B------:R-:W-:Y:S05]  /*12f80*/  BSYNC B0 ;  /* 0x0000000000007941 */ /* 0x000fea0003800000 */
.L_x_3088:
[----:B-----5:R1:W-:Y:S01]  /*12f90*/  STS.128 [R192+0x1800], R4 ;  /* 0x00180004c0007388 */ /* 0x0203e20000000c00 */
[----:B------:R-:W-:Y:S05]  /*12fa0*/  BRA `(.L_x_3073) ;  /* 0x0000000000fc7947 */ /* 0x000fea0003800000 */
.L_x_3059:
[----:B-----5:R-:W-:Y:S01]  /*12fb0*/  IMAD.IADD R0, R183, 0x1, -R185 ;  /* 0x00000001b7007824 */ /* 0x020fe200078e0ab9 */
[----:B------:R-:W-:Y:S01]  /*12fc0*/  BSSY B0, `(.L_x_3090) ;  /* 0x0000012000007945 */ /* 0x000fe20003800000 */
[C---:B------:R-:W-:Y:S02]  /*12fd0*/  VIADD R37, R80.reuse, 0x10 ;  /* 0x0000001050257836 */ /* 0x040fe40000000000 */
[C---:B------:R-:W-:Y:S01]  /*12fe0*/  VIADD R36, R80.reuse, 0x20 ;  /* 0x0000002050247836 */ /* 0x040fe20000000000 */
[CC--:B------:R-:W-:Y:S01]  /*12ff0*/  ISETP.GE.AND P0, PT, R80.reuse, R0.reuse, PT ;  /* 0x000000005000720c */ /* 0x0c0fe20003f06270 */
[----:B------:R-:W-:Y:S01]  /*13000*/  VIADD R32, R80, 0x30 ;  /* 0x0000003050207836 */ /* 0x000fe20000000000 */
[-C--:B------:R-:W-:Y:S02]  /*13010*/  ISETP.GE.AND P3, PT, R37, R0.reuse, PT ;  /* 0x000000002500720c */ /* 0x080fe40003f66270 */
[-C--:B------:R-:W-:Y:S02]  /*13020*/  ISETP.GE.AND P2, PT, R36, R0.reuse, PT ;  /* 0x000000002400720c */ /* 0x080fe40003f46270 */
[----:B------:R-:W-:-:S07]  /*13030*/  ISETP.GE.AND P1, PT, R32, R0, PT ;  /* 0x000000002000720c */ /* 0x000fce0003f26270 */
[----:B------:R-:W-:Y:S06]  /*13040*/  @P0 BRA `(.L_x_3091) ;  /* 0x0000000000240947 */ /* 0x000fec0003800000 */
[----:B------:R-:W-:-:S13]  /*13050*/  ISETP.GE.AND P0, PT, R158, R248, PT ;  /* 0x000000f89e00720c */ /* 0x000fda0003f06270 */
        /* <DEDUP_REMOVED lines=8> */
.L_x_3091:
[----:B------:R-:W-:Y:S05]  /*130e0*/  BSYNC B0 ;  /* 0x0000000000007941 */ /* 0x000fea0003800000 */
.L_x_3090:
[----:B------:R-:W-:Y:S04]  /*130f0*/  BSSY B0, `(.L_x_3092) ;  /* 0x000000d000007945 */ /* 0x000fe80003800000 */
[----:B------:R-:W-:Y:S05]  /*13100*/  @P3 BRA `(.L_x_3093) ;  /* 0x00000000002c3947 */ /* 0x000fea0003800000 */
[----:B------:R-:W-:-:S13]  /*13110*/  ISETP.GE.AND P0, PT, R158, R248, PT ;  /* 0x000000f89e00720c */ /* 0x000fda0003f06270 */
        /* <DEDUP_REMOVED lines=10> */
.L_x_3093:
[----:B------:R-:W-:Y:S05]  /*131c0*/  BSYNC B0 ;  /* 0x0000000000007941 */ /* 0x000fea0003800000 */
.L_x_3092:
[----:B------:R-:W-:Y:S04]  /*131d0*/  BSSY B0, `(.L_x_3094) ;  /* 0x000000d000007945 */ /* 0x000fe80003800000 */
[----:B------:R-:W-:Y:S05]  /*131e0*/  @P2 BRA `(.L_x_3095) ;  /* 0x00000000002c2947 */ /* 0x000fea0003800000 */
[----:B------:R-:W-:-:S13]  /*131f0*/  ISETP.GE.AND P0, PT, R158, R248, PT ;  /* 0x000000f89e00720c */ /* 0x000fda0003f06270 */
        /* <DEDUP_REMOVED lines=10> */
.L_x_3095:
[----:B------:R-:W-:Y:S05]  /*132a0*/  BSYNC B0 ;  /* 0x0000000000007941 */ /* 0x000fea0003800000 */
.L_x_3094:
[----:B------:R-:W-:Y:S05]  /*132b0*/  @P1 BRA `(.L_x_3073) ;  /* 0x0000000000381947 */ /* 0x000fea0003800000 */
[----:B------:R-:W-:-:S13]  /*132c0*/  ISETP.GE.AND P0, PT, R158, R248, PT ;  /* 0x000000f89e00720c */ /* 0x000fda0003f06270 */
        /* <DEDUP_REMOVED lines=13> */
.L_x_3073:
[----:B------:R-:W-:Y:S05]  /*133a0*/  BSYNC B2 ;  /* 0x0000000000027941 */ /* 0x000fea0003800000 */
.L_x_3058:
[----:B------:R-:W4:Y:S01]  /*133b0*/  LDL R182, [R1+0xf0] ;  /* 0x0000f00001b67983 */ /* 0x000f220000100800 */
[C---:B------:R-:W-:Y:S01]  /*133c0*/  VIADD R11, R80.reuse, 0x40 ;  /* 0x00000040500b7836 */ /* 0x040fe20000000000 */
[----:B------:R-:W-:Y:S01]  /*133d0*/  BSSY B0, `(.L_x_3096) ;  /* 0x0000018000007945 */ /* 0x000fe20003800000 */
[C---:B------:R-:W-:Y:S02]  /*133e0*/  VIADD R10, R80.reuse, 0x50 ;  /* 0x00000050500a7836 */ /* 0x040fe40000000000 */
[C---:B--2---:R-:W-:Y:S02]  /*133f0*/  VIADD R9, R80.reuse, 0x60 ;  /* 0x0000006050097836 */ /* 0x044fe40000000000 */
        /* <DEDUP_REMOVED lines=12> */
[----:B------:R-:W-:-:S13]  /*134c0*/  ISETP.GE.AND P2, PT, R158, R248, PT ;  /* 0x000000f89e00720c */ /* 0x000fda0003f46270 */
        /* <DEDUP_REMOVED lines=8> */
.L_x_3097:
[----:B------:R-:W-:Y:S05]  /*13550*/  BSYNC B0 ;  /* 0x0000000000007941 */ /* 0x000fea0003800000 */
.L_x_3096:
[----:B------:R-:W-:Y:S01]  /*13560*/  BSSY B0, `(.L_x_3098) ;  /* 0x000000d000007945 */ /* 0x000fe20003800000 */
[----:B------:R-:W-:Y:S02]  /*13570*/  ISETP.GE.AND P2, PT, R15, R8, PT ;  /* 0x000000080f00720c */ /* 0x000fe40003f46270 */
[----:B------:R-:W-:Y:S01]  /*13580*/  IADD3 R14, R80, 0x80, RZ ;  /* 0x00000080500e7810 */ /* 0x000fe20007ffe0ff */
[----:B------:R-:W-:Y:S05]  /*13590*/  @P1 BRA `(.L_x_3099) ;  /* 0x0000000000241947 */ /* 0x000fea0003800000 */
[----:B------:R-:W-:-:S13]  /*135a0*/  ISETP.GE.AND P1, PT, R158, R248, PT ;  /* 0x000000f89e00720c */ /* 0x000fda0003f26270 */
        /* <DEDUP_REMOVED lines=8> */
.L_x_3099:
[----:B------:R-:W-:Y:S05]  /*13630*/  BSYNC B0 ;  /* 0x0000000000007941 */ /* 0x000fea0003800000 */
.L_x_3098:
        /* <DEDUP_REMOVED lines=13> */
.L_x_3101:
[----:B------:R-:W-:Y:S05]  /*13710*/  BSYNC B0 ;  /* 0x0000000000007941 */ /* 0x000fea0003800000 */
.L_x_3100:
[----:B------:R-:W-:Y:S01]  /*13720*/  BSSY B0, `(.L_x_3102) ;  /* 0x0000010000007945 */ /* 0x000fe20003800000 */
[----:B------:R-:W-:Y:S02]  /*13730*/  ISETP.GE.AND P0, PT, R13, R8, PT ;  /* 0x000000080d00720c */ /* 0x000fe40003f06270 */
[----:B------:R-:W-:Y:S01]  /*13740*/  IADD3 R17, R80, 0xa0, RZ ;  /* 0x000000a050117810 */ /* 0x000fe20007ffe0ff */
[----:B------:R-:W-:Y:S05]  /*13750*/  @P6 BRA `(.L_x_3103) ;  /* 0x0000000000306947 */ /* 0x000fea0003800000 */
[----:B------:R-:W-:-:S13]  /*13760*/  ISETP.GE.AND P6, PT, R158, R248, PT ;  /* 0x000000f89e00720c */ /* 0x000fda0003fc6270 */
        /* <DEDUP_REMOVED lines=11> */
.L_x_3103:
[----:B------:R-:W-:Y:S05]  /*13820*/  BSYNC B0 ;  /* 0x0000000000007941 */ /* 0x000fea0003800000 */
.L_x_3102:
        /* <DEDUP_REMOVED lines=13> */
.L_x_3105:
[----:B------:R-:W-:Y:S05]  /*13900*/  BSYNC B0 ;  /* 0x0000000000007941 */ /* 0x000fea0003800000 */
.L_x_3104:
        /* <DEDUP_REMOVED lines=16> */
.L_x_3107:
[----:B------:R-:W-:Y:S05]  /*13a10*/  BSYNC B0 ;  /* 0x0000000000007941 */ /* 0x000fea0003800000 */
.L_x_3106:
        /* <DEDUP_REMOVED lines=16> */
.L_x_3109:
[----:B------:R-:W-:Y:S05]  /*13b20*/  BSYNC B0 ;  /* 0x0000000000007941 */ /* 0x000fea0003800000 */
.L_x_3108:
        /* <DEDUP_REMOVED lines=16> */
.L_x_3111:
[----:B------:R-:W-:Y:S05]  /*13c30*/  BSYNC B0 ;  /* 0x0000000000007941 */ /* 0x000fea0003800000 */
.L_x_3110:
        /* <DEDUP_REMOVED lines=13> */
.L_x_3113:
[----:B------:R-:W-:Y:S05]  /*13d10*/  BSYNC B0 ;  /* 0x0000000000007941 */ /* 0x000fea0003800000 */
.L_x_3112:
[----:B------:R-:W-:Y:S01]  /*13d20*/  BSSY B0, `(.L_x_3114) ;  /* 0x000000f000007945 */ /* 0x000fe20003800000 */
[----:B------:R-:W-:-:S03]  /*13d30*/  ISETP.GE.AND P1, PT, R20, R8, PT ;  /* 0x000000081400720c */ /* 0x000fc60003f26270 */
[----:B------:R-:W-:Y:S10]  /*13d40*/  @P0 BRA `(.L_x_3115) ;  /* 0x0000000000300947 */ /* 0x000ff40003800000 */
        /* <DEDUP_REMOVED lines=12> */
.L_x_3115:
[----:B------:R-:W-:Y:S05]  /*13e10*/  BSYNC B0 ;  /* 0x0000000000007941 */ /* 0x000fea0003800000 */
.L_x_3114:
[----:B------:R-:W-:Y:S04]  /*13e20*/  BSSY B0, `(.L_x_3116) ;  /* 0x000000e000007945 */ /* 0x000fe80003800000 */
        /* <DEDUP_REMOVED lines=13> */
.L_x_3117:
[----:B------:R-:W-:Y:S05]  /*13f00*/  BSYNC B0 ;  /* 0x0000000000007941 */ /* 0x000fea0003800000 */
.L_x_3116:
        /* <DEDUP_REMOVED lines=14> */
.L_x_3119:
[----:B------:R-:W-:Y:S05]  /*13ff0*/  BSYNC B0 ;  /* 0x0000000000007941 */ /* 0x000fea0003800000 */
.L_x_3118:
        /* <DEDUP_REMOVED lines=14> */
.L_x_3121:
[----:B------:R-:W-:Y:S05]  /*140e0*/  BSYNC B0 ;  /* 0x0000000000007941 */ /* 0x000fea0003800000 */
.L_x_3120:
        /* <DEDUP_REMOVED lines=14> */
.L_x_3123:
[----:B------:R-:W-:Y:S05]  /*141d0*/  BSYNC B0 ;  /* 0x0000000000007941 */ /* 0x000fea0003800000 */
.L_x_3122:
        /* <DEDUP_REMOVED lines=14> */
.L_x_3125:
[----:B------:R-:W-:Y:S05]  /*142c0*/  BSYNC B0 ;  /* 0x0000000000007941 */ /* 0x000fea0003800000 */
.L_x_3124:
        /* <DEDUP_REMOVED lines=14> */
.L_x_3127:
[----:B------:R-:W-:Y:S05]  /*143b0*/  BSYNC B0 ;  /* 0x0000000000007941 */ /* 0x000fea0003800000 */
.L_x_3126:
[----:B----4-:R-:W4:Y:S04]  /*143c0*/  LD.E.64 R2, desc[UR6][R22.64+0x1c0] ;  /* 0x0001c00616027980 */ /* 0x010f28000c101b00 */
[----:B-1----:R-:W2:Y:S01]  /*143d0*/  LD.E.64 R4, desc[UR6][R22.64+0x1b8] ;  /* 0x0001b80616047980 */ /* 0x002ea2000c101b00 */
[----:B------:R-:W1:Y:S03]  /*143e0*/  S2R R0, SR_CTAID.Z ;  /* 0x0000000000007919 */ /* 0x000e660000002700 */
[----:B------:R-:W0:Y:S04]  /*143f0*/  LDGDEPBAR ;  /* 0x00000000000079af */ /* 0x000e280000000000 */
[----:B------:R1:W5:Y:S04]  /*14400*/  LD.E R79, desc[UR6][R22.64+0xd8] ;  /* 0x0000d806164f7980 */ /* 0x000368000c101900 */
[----:B------:R2:W5:Y:S01]  /*14410*/  LD.E R116, desc[UR6][R22.64+0x188] ;  /* 0x0001880616747980 */ /* 0x000562000c101900 */
[----:B-1----:R-:W-:Y:S01]  /*14420*/  IMAD.MOV.U32 R228, RZ, RZ, R0 ;  /* 0x000000ffffe47224 */ /* 0x002fe200078e0000 */
[----:B------:R-:W-:Y:S01]  /*14430*/  BSSY B0, `(.L_x_3128) ;  /* 0x000001c000007945 */ /* 0x000fe20003800000 */
[----:B------:R-:W-:-:S02]  /*14440*/  ISETP.GE.AND P1, PT, R37, R8, PT ;  /* 0x000000082500720c */ /* 0x000fc40003f26270 */
[-C--:B------:R-:W-:Y:S02]  /*14450*/  ISETP.GE.AND P0, PT, R36, R8.reuse, PT ;  /* 0x000000082400720c */ /* 0x080fe40003f06270 */
[-C--:B------:R-:W-:Y:S02]  /*14460*/  ISETP.GE.AND P6, PT, R32, R8.reuse, PT ;  /* 0x000000082000720c */ /* 0x080fe40003fc6270 */
[-C--:B------:R-:W-:Y:S02]  /*14470*/  ISETP.GE.AND P5, PT, R11, R8.reuse, PT ;  /* 0x000000080b00720c */ /* 0x080fe40003fa6270 */
[-C--:B------:R-:W-:Y:S02]  /*14480*/  ISETP.GE.AND P4, PT, R10, R8.reuse, PT ;  /* 0x000000080a00720c */ /* 0x080fe40003f86270 */
[----:B------:R-:W-:Y:S01]  /*14490*/  ISETP.GE.AND P3, PT, R9, R8, PT ;  /* 0x000000080900720c */ /* 0x000fe20003f66270 */
[----:B----4-:R-:W-:Y:S02]  /*144a0*/  IMAD R3, R3, R50, RZ ;  /* 0x0000003203037224 */ /* 0x010fe400078e02ff */
[----:B------:R-:W-:-:S04]  /*144b0*/  IMAD.WIDE.U32 R6, R50, R2, R228 ;  /* 0x0000000232067225 */ /* 0x000fc800078e00e4 */
[----:B------:R-:W-:Y:S01]  /*144c0*/  IMAD R3, R2, R47, R3 ;  /* 0x0000002f02037224 */ /* 0x000fe200078e0203 */
[----:B--2---:R-:W-:-:S03]  /*144d0*/  LEA R2, P2, R6, R4, 0x2 ;  /* 0x0000000406027211 */ /* 0x004fc600078410ff */
[----:B------:R-:W-:-:S05]  /*144e0*/  IMAD.IADD R3, R7, 0x1, R3 ;  /* 0x0000000107037824 */ /* 0x000fca00078e0203 */
[----:B------:R-:W-:-:S05]  /*144f0*/  LEA.HI.X R3, R6, R5, R3, 0x2, P2 ;  /* 0x0000000506037211 */ /* 0x000fca00010f1403 */
[----:B------:R1:W5:Y:S01]  /*14500*/  LD.E R157, desc[UR6][R2.64] ;  /* 0x00000006029d7980 */ /* 0x000362000c101900 */
[----:B------:R-:W-:-:S04]  /*14510*/  DEPBAR.LE SB0, 0x0 ;  /* 0x000080000000791a */ /* 0x000fc80000000000 */
[----:B------:R-:W-:Y:S01]  /*14520*/  BAR.SYNC.DEFER_BLOCKING 0x0 ;  /* 0x0000000000007b1d */ /* 0x000fe20000010000 */
[----:B------:R-:W-:-:S13]  /*14530*/  ISETP.GE.AND P2, PT, R80, R8, PT ;  /* 0x000000085000720c */ /* 0x000fda0003f46270 */
[----:B------:R1:W-:Y:S01]  /*14540*/  @P2 STS.128 [R192+0xa000], RZ ;  /* 0x00a000ffc0002388 */ /* 0x0003e20000000c00 */
[----:B------:R-:W-:Y:S05]  /*14550*/  @P2 BRA `(.L_x_3129) ;  /* 0x0000000000242947 */ /* 0x000fea0003800000 */
[----:B------:R-:W-:-:S13]  /*14560*/  ISETP.GE.AND P2, PT, R158, R248, PT ;  /* 0x000000f89e00720c */ /* 0x000fda0003f46270 */
        /* <DEDUP_REMOVED lines=8> */
.L_x_3129:
[----:B------:R-:W-:Y:S05]  /*145f0*/  BSYNC B0 ;  /* 0x0000000000007941 */ /* 0x000fea0003800000 */
.L_x_3128:
[----:B------:R1:W-:Y:S01]  /*14600*/  @P1 STS.128 [R192+0xa800], RZ ;  /* 0x00a800ffc0001388 */ /* 0x0003e20000000c00 */
[----:B------:R-:W-:Y:S01]  /*14610*/  BSSY B0, `(.L_x_3130) ;  /* 0x000000c000007945 */ /* 0x000fe20003800000 */
[----:B------:R-:W-:-:S03]  /*14620*/  ISETP.GE.AND P2, PT, R15, R8, PT ;  /* 0x000000080f00720c */ /* 0x000fc60003f46270 */
[----:B------:R-:W-:Y:S10]  /*14630*/  @P1 BRA `(.L_x_3131) ;  /* 0x0000000000241947 */ /* 0x000ff40003800000 */
[----:B------:R-:W-:-:S13]  /*14640*/  ISETP.GE.AND P1, PT, R158, R248, PT ;  /* 0x000000f89e00720c */ /* 0x000fda0003f26270 */
[----:B------:R1:W-:Y:S01]  /*14650*/  @P1 STS.128 [R192+0xa800], RZ ;  /* 0x00a800ffc0001388 */ /* 0x0003e20000000c00 */
[----:B------:R-:W-:Y:S05]  /*14660*/  @P1 BRA `(.L_x_3131) ;  /* 0x0000000000181947 */ /* 0x000fea0003800000 */
[----:B-1--4-:R-:W-:-:S04]  /*14670*/  LEA R2, P1, R193, R218, 0x1 ;  /* 0x000000dac1027211 */ /* 0x012fc800078208ff */
[----:B------:R-:W-:-:S05]  /*14680*/  LEA.HI.X R3, R193, R219, R217, 0x1, P1 ;  /* 0x000000dbc1037211 */ /* 0x000fca00008f0cd9 */
[----:B------:R-:W-:Y:S01]  /*14690*/  @!PT LDS RZ, [RZ] ;  /* 0x00000000fffff984 */ /* 0x000fe20000000800 */
[----:B------:R-:W-:Y:S01]  /*146a0*/  @!PT LDS RZ, [RZ] ;  /* 0x00000000fffff984 */ /* 0x000fe20000000800 */
[----:B------:R-:W-:Y:S01]  /*146b0*/  @!PT LDS RZ, [RZ] ;  /* 0x00000000fffff984 */ /* 0x000fe20000000800 */
[----:B------:R1:W-:Y:S04]  /*146c0*/  LDGSTS.E.BYPASS.LTC128B.128 [R192+0xa800], desc[UR6][R2.64] ;  /* 0x0a80000002c07fae */ /* 0x0003e8000b901d46 */
.L_x_3131:
[----:B------:R-:W-:Y:S05]  /*146d0*/  BSYNC B0 ;  /* 0x0000000000007941 */ /* 0x000fea0003800000 */
.L_x_3130:
[----:B------:R1:W-:Y:S01]  /*146e0*/  @P0 STS.128 [R192+0xb000], RZ ;  /* 0x00b000ffc0000388 */ /* 0x0003e20000000c00 */
[----:B------:R-:W-:Y:S01]  /*146f0*/  BSSY B0, `(.L_x_3132) ;  /* 0x000000e000007945 */ /* 0x000fe20003800000 */
[----:B------:R-:W-:-:S03]  /*14700*/  ISETP.GE.AND P1, PT, R14, R8, PT ;  /* 0x000000080e00720c */ /* 0x000fc60003f26270 */
[----:B------:R-:W-:Y:S10]  /*14710*/  @P0 BRA `(.L_x_3133) ;  /* 0x00000000002c0947 */ /* 0x000ff40003800000 */
[----:B------:R-:W-:-:S13]  /*14720*/  ISETP.GE.AND P0, PT, R158, R248, PT ;  /* 0x000000f89e00720c */ /* 0x000fda0003f06270 */
[----:B------:R1:W-:Y:S01]  /*14730*/  @P0 STS.128 [R192+0xb000], RZ ;  /* 0x00b000ffc0000388 */ /* 0x0003e20000000c00 */
[----:B------:R-:W-:Y:S05]  /*14740*/  @P0 BRA `(.L_x_3133) ;  /* 0x0000000000200947 */ /* 0x000fea0003800000 */
[----:B------:R-:W1:Y:S04]  /*14750*/  LDL R0, [R1] ;  /* 0x0000000001007983 */ /* 0x000e680000100800 */
[----:B------:R-:W2:Y:S01]  /*14760*/  LDL R4, [R1+0x4] ;  /* 0x0000040001047983 */ /* 0x000ea20000100800 */
[----:B-1--4-:R-:W-:-:S04]  /*14770*/  LEA R2, P0, R0, R218, 0x6 ;  /* 0x000000da00027211 */ /* 0x012fc800078030ff */
[----:B--2---:R-:W-:-:S05]  /*14780*/  LEA.HI.X R3, R0, R219, R4, 0x6, P0 ;  /* 0x000000db00037211 */ /* 0x004fca00000f3404 */
[----:B------:R-:W-:Y:S01]  /*14790*/  @!PT LDS RZ, [RZ] ;  /* 0x00000000fffff984 */ /* 0x000fe20000000800 */
[----:B------:R-:W-:Y:S01]  /*147a0*/  @!PT LDS RZ, [RZ] ;  /* 0x00000000fffff984 */ /* 0x000fe20000000800 */
[----:B------:R-:W-:Y:S01]  /*147b0*/  @!PT LDS RZ, [RZ] ;  /* 0x00000000fffff984 */ /* 0x000fe20000000800 */
[----:B------:R1:W-:Y:S04]  /*147c0*/  LDGSTS.E.BYPASS.LTC128B.128 [R192+0xb000], desc[UR6][R2.64] ;  /* 0x0b00000002c07fae */ /* 0x0003e8000b901d46 */
.L_x_3133:
[----:B------:R-:W-:Y:S05]  /*147d0*/  BSYNC B0 ;  /* 0x0000000000007941 */ /* 0x000fea0003800000 */
.L_x_3132:
[----:B------:R1:W-:Y:S01]  /*147e0*/  @P6 STS.128 [R192+0xb800], RZ ;  /* 0x00b800ffc0006388 */ /* 0x0003e20000000c00 */
[----:B------:R-:W-:Y:S01]  /*147f0*/  BSSY B0, `(.L_x_3134) ;  /* 0x0000012000007945 */ /* 0x000fe20003800000 */
[----:B------:R-:W-:-:S03]  /*14800*/  ISETP.GE.AND P0, PT, R13, R8, PT ;  /* 0x000000080d00720c */ /* 0x000fc60003f06270 */
[----:B------:R-:W-:Y:S10]  /*14810*/  @P6 BRA `(.L_x_3135) ;  /* 0x00000000003c6947 */ /* 0x000ff40003800000 */
[----:B------:R-:W-:-:S13]  /*14820*/  ISETP.GE.AND P6, PT, R158, R248, PT ;  /* 0x000000f89e00720c */ /* 0x000fda0003fc6270 */
[----:B------:R1:W-:Y:S01]  /*14830*/  @P6 STS.128 [R192+0xb800], RZ ;  /* 0x00b800ffc0006388 */ /* 0x0003e20000000c00 */
[----:B------:R-:W-:Y:S05]  /*14840*/  @P6 BRA `(.L_x_3135) ;  /* 0x0000000000306947 */ /* 0x000fea0003800000 */
[----:B-1--4-:R-:W4:Y:S04]  /*14850*/  LDL R2, [R1] ;  /* 0x0000000001027983 */ /* 0x012f280000100800 */
        /* <DEDUP_REMOVED lines=11> */
.L_x_3135:
[----:B------:R-:W-:Y:S05]  /*14910*/  BSYNC B0 ;  /* 0x0000000000007941 */ /* 0x000fea0003800000 */
.L_x_3134:
        /* <DEDUP_REMOVED lines=15> */
.L_x_3137:
[----:B------:R-:W-:Y:S05]  /*14a10*/  BSYNC B0 ;  /* 0x0000000000007941 */ /* 0x000fea0003800000 */
.L_x_3136:
        /* <DEDUP_REMOVED lines=19> */
.L_x_3139:
[----:B------:R-:W-:Y:S05]  /*14b50*/  BSYNC B0 ;  /* 0x0000000000007941 */ /* 0x000fea0003800000 */
.L_x_3138:
        /* <DEDUP_REMOVED lines=8> */
[----:B------:R-:W-:-:S13]  /*14be0*/  ISETP.GE.AND P3, PT, R158, R248, PT ;  /* 0x000000f89e00720c */ /* 0x000fda0003f66270 */
[----:B------:R1:W-:Y:S01]  /*14bf0*/  @P3 STS.128 [R192+0xd000], RZ ;  /* 0x00d000ffc0003388 */ /* 0x0003e20000000c00 */
[----:B------:R-:W-:Y:S05]  /*14c00*/  @P3 BRA `(.L_x_3141) ;  /* 0x0000000000303947 */ /* 0x000fea0003800000 */
[----:B----4-:R-:W2:Y:S04]  /*14c10*/  LDL R2, [R1] ;  /* 0x0000000001027983 */ /* 0x010ea80000100800 */
        /* <DEDUP_REMOVED lines=11> */
.L_x_3141:
[----:B------:R-:W-:Y:S05]  /*14cd0*/  BSYNC B0 ;  /* 0x0000000000007941 */ /* 0x000fea0003800000 */
.L_x_3140:
[----:B------:R1:W-:Y:S01]  /*14ce0*/  @P2 STS.128 [R192+0xd800], RZ ;  /* 0x00d800ffc0002388 */ /* 0x0003e20000000c00 */
[----:B------:R-:W-:Y:S01]  /*14cf0*/  LEA.HI R4, R4, R5, RZ, 0x1 ;  /* 0x0000000504047211 */ /* 0x000fe200078f08ff */
[----:B------:R-:W-:Y:S01]  /*14d00*/  BSSY B0, `(.L_x_3142) ;  /* 0x0000013000007945 */ /* 0x000fe20003800000 */
[----:B------:R-:W-:Y:S02]  /*14d10*/  ISETP.GE.AND P3, PT, R18, R8, PT ;  /* 0x000000081200720c */ /* 0x000fe40003f66270 */
[----:B------:R-:W-:Y:S01]  /*14d20*/  LOP3.LUT R4, R4, 0xfffffffe, RZ, 0xc0, !PT ;  /* 0xfffffffe04047812 */ /* 0x000fe200078ec0ff */
[----:B------:R-:W-:Y:S05]  /*14d30*/  @P2 BRA `(.L_x_3143) ;  /* 0x00000000003c2947 */ /* 0x000fea0003800000 */
[----:B------:R-:W-:-:S13]  /*14d40*/  ISETP.GE.AND P2, PT, R158, R248, PT ;  /* 0x000000f89e00720c */ /* 0x000fda0003f46270 */
[----:B------:R1:W-:Y:S01]  /*14d50*/  @P2 STS.128 [R192+0xd800], RZ ;  /* 0x00d800ffc0002388 */ /* 0x0003e20000000c00 */
[----:B------:R-:W-:Y:S05]  /*14d60*/  @P2 BRA `(.L_x_3143) ;  /* 0x0000000000302947 */ /* 0x000fea0003800000 */
[----:B--2-4-:R-:W2:Y:S04]  /*14d70*/  LDL R2, [R1] ;  /* 0x0000000001027983 */ /* 0x014ea80000100800 */
        /* <DEDUP_REMOVED lines=11> */
.L_x_3143:
[----:B------:R-:W-:Y:S05]  /*14e30*/  BSYNC B0 ;  /* 0x0000000000007941 */ /* 0x000fea0003800000 */
.L_x_3142:
[----:B------:R-:W3:Y:S01]  /*14e40*/  LDL.LU R6, [R1+0x8] ;  /* 0x0000080001067983 */ /* 0x000ee20000300800 */
[----:B------:R-:W-:Y:S01]  /*14e50*/  IMAD.SHL.U32 R0, R213, 0x40, RZ ;  /* 0x00000040d5007824 */ /* 0x000fe200078e00ff */
[----:B------:R-:W-:Y:S01]  /*14e60*/  BSSY B0, `(.L_x_3144) ;  /* 0x0000022000007945 */ /* 0x000fe20003800000 */
[----:B--2-4-:R-:W-:Y:S01]  /*14e70*/  IMAD.SHL.U32 R2, R252, 0x40, RZ ;  /* 0x00000040fc027824 */ /* 0x014fe200078e00ff */
[----:B------:R-:W2:Y:S01]  /*14e80*/  S2R R119, SR_TID.X ;  /* 0x0000000000777919 */ /* 0x000ea20000002100 */
[----:B------:R-:W-:Y:S01]  /*14e90*/  IMAD.IADD R4, R5, 0x1, -R4 ;  /* 0x0000000105047824 */ /* 0x000fe200078e0a04 */
[----:B------:R-:W-:Y:S01]  /*14ea0*/  LOP3.LUT R0, R0, 0x1c0, RZ, 0xc0, !PT ;  /* 0x000001c000007812 */ /* 0x000fe200078ec0ff */
[----:B------:R-:W-:Y:S01]  /*14eb0*/  IMAD.SHL.U32 R3, R80, 0x8, RZ ;  /* 0x0000000850037824 */ /* 0x000fe200078e00ff */
[----:B------:R4:W-:Y:S01]  /*14ec0*/  @P1 STS.128 [R192+0xe000], RZ ;  /* 0x00e000ffc0001388 */ /* 0x0009e20000000c00 */
[----:B------:R-:W-:Y:S01]  /*14ed0*/  IMAD.SHL.U32 R5, R4, 0x8, RZ ;  /* 0x0000000804057824 */ /* 0x000fe200078e00ff */
[----:B------:R-:W-:-:S02]  /*14ee0*/  LOP3.LUT R2, R2, 0x1c0, RZ, 0xc0, !PT ;  /* 0x000001c002027812 */ /* 0x000fc400078ec0ff */
[----:B------:R-:W-:Y:S02]  /*14ef0*/  LOP3.LUT R7, R0, 0x8, R3, 0xf8, !PT ;  /* 0x0000000800077812 */ /* 0x000fe400078ef803 */
[----:B------:R-:W-:Y:S02]  /*14f00*/  LOP3.LUT R3, R2, 0x8, R5, 0xf8, !PT ;  /* 0x0000000802037812 */ /* 0x000fe400078ef805 */
[----:B------:R-:W-:Y:S02]  /*14f10*/  SHF.R.U32.HI R0, RZ, 0x3, R0 ;  /* 0x00000003ff007819 */ /* 0x000fe40000011600 */
[----:B------:R-:W-:Y:S02]  /*14f20*/  SHF.R.U32.HI R2, RZ, 0x3, R2 ;  /* 0x00000003ff027819 */ /* 0x000fe40000011602 */
[----:B------:R-:W-:Y:S02]  /*14f30*/  ISETP.GE.AND P2, PT, R19, R8, PT ;  /* 0x000000081300720c */ /* 0x000fe40003f46270 */
[----:B------:R-:W-:-:S02]  /*14f40*/  LOP3.LUT R0, R7, R0, RZ, 0x3c, !PT ;  /* 0x0000000007007212 */ /* 0x000fc400078e3cff */
[----:B------:R-:W-:Y:S02]  /*14f50*/  LOP3.LUT R77, R3, R2, RZ, 0x3c, !PT ;  /* 0x00000002034d7212 */ /* 0x000fe400078e3cff */
[----:B--2---:R-:W-:-:S04]  /*14f60*/  SHF.R.S32.HI R117, RZ, 0x1f, R119 ;  /* 0x0000001fff757819 */ /* 0x004fc80000011477 */
[----:B------:R-:W-:-:S04]  /*14f70*/  LEA.HI R117, R117, R119, RZ, 0x5 ;  /* 0x0000007775757211 */ /* 0x000fc800078f28ff */
[----:B------:R-:W-:Y:S01]  /*14f80*/  SHF.R.S32.HI R117, RZ, 0x5, R117 ;  /* 0x00000005ff757819 */ /* 0x000fe20000011475 */
[----:B---3--:R-:W-:-:S05]  /*14f90*/  IMAD.SHL.U32 R6, R6, 0x40, RZ ;  /* 0x0000004006067824 */ /* 0x008fca00078e00ff */
[----:B------:R-:W-:-:S05]  /*14fa0*/  LOP3.LUT R78, R6, 0xfffffe00, RZ, 0xc0, !PT ;  /* 0xfffffe00064e7812 */ /* 0x000fca00078ec0ff */
[----:B------:R-:W-:Y:S01]  /*14fb0*/  IMAD R5, R117, 0x400, R78 ;  /* 0x0000040075057824 */ /* 0x000fe200078e024e */
[----:B----4-:R-:W-:Y:S05]  /*14fc0*/  @P1 BRA `(.L_x_3145) ;  /* 0x00000000002c1947 */ /* 0x010fea0003800000 */
[----:B------:R-:W-:-:S13]  /*14fd0*/  ISETP.GE.AND P1, PT, R158, R248, PT ;  /* 0x000000f89e00720c */ /* 0x000fda0003f26270 */
[----:B------:R2:W-:Y:S01]  /*14fe0*/  @P1 STS.128 [R192+0xe000], RZ ;  /* 0x00e000ffc0001388 */ /* 0x0005e20000000c00 */
[----:B------:R-:W-:Y:S05]  /*14ff0*/  @P1 BRA `(.L_x_3145) ;  /* 0x0000000000201947 */ /* 0x000fea0003800000 */
[----:B------:R-:W3:Y:S04]  /*15000*/  LDL R9, [R1] ;  /* 0x0000000001097983 */ /* 0x000ee80000100800 */
[----:B------:R-:W4:Y:S01]  /*15010*/  LDL R10, [R1+0x4] ;  /* 0x00000400010a7983 */ /* 0x000f220000100800 */
[----:B---3--:R-:W-:-:S04]  /*15020*/  LEA R2, P1, R9, R218, 0x8 ;  /* 0x000000da09027211 */ /* 0x008fc800078240ff */
[----:B----4-:R-:W-:-:S05]  /*15030*/  LEA.HI.X R3, R9, R219, R10, 0x8, P1 ;  /* 0x000000db09037211 */ /* 0x010fca00008f440a */
[----:B------:R-:W-:Y:S01]  /*15040*/  @!PT LDS RZ, [RZ] ;  /* 0x00000000fffff984 */ /* 0x000fe20000000800 */
[----:B------:R-:W-:Y:S01]  /*15050*/  @!PT LDS RZ, [RZ] ;  /* 0x00000000fffff984 */ /* 0x000fe20000000800 */
[----:B------:R-:W-:Y:S01]  /*15060*/  @!PT LDS RZ, [RZ] ;  /* 0x00000000fffff984 */ /* 0x000fe20000000800 */
[----:B------:R3:W-:Y:S04]  /*15070*/  LDGSTS.E.BYPASS.LTC128B.128 [R192+0xe000], desc[UR6][R2.64] ;  /* 0x0e00000002c07fae */ /* 0x0007e8000b901d46 */
.L_x_3145:
[----:B------:R-:W-:Y:S05]  /*15080*/  BSYNC B0 ;  /* 0x0000000000007941 */ /* 0x000fea0003800000 */
.L_x_3144:
[----:B------:R4:W-:Y:S01]  /*15090*/  @P0 STS.128 [R192+0xe800], RZ ;  /* 0x00e800ffc0000388 */ /* 0x0009e20000000c00 */
[----:B------:R-:W-:Y:S01]  /*150a0*/  IMAD R0, R4, 0x200, R0 ;  /* 0x0000020004007824 */ /* 0x000fe200078e0200 */
[----:B------:R-:W-:Y:S01]  /*150b0*/  BSSY B0, `(.L_x_3146) ;  /* 0x0000014000007945 */ /* 0x000fe20003800000 */
[----:B---3--:R-:W-:Y:S01]  /*150c0*/  IMAD.IADD R2, R77, 0x1, R5 ;  /* 0x000000014d027824 */ /* 0x008fe200078e0205 */
[----:B------:R-:W-:Y:S02]  /*150d0*/  ISETP.GE.AND P1, PT, R20, R8, PT ;  /* 0x000000081400720c */ /* 0x000fe40003f26270 */
[----:B------:R-:W-:Y:S02]  /*150e0*/  LEA R180, R0, UR4, 0x1 ;  /* 0x0000000400b47c11 */ /* 0x000fe4000f8e08ff */
[----:B------:R-:W-:Y:S01]  /*150f0*/  LEA R187, R2, UR4, 0x1 ;  /* 0x0000000402bb7c11 */ /* 0x000fe2000f8e08ff */
[----:B------:R-:W-:Y:S05]  /*15100*/  @P0 BRA `(.L_x_3147) ;  /* 0x0000000000380947 */ /* 0x000fea0003800000 */
[----:B------:R-:W-:-:S13]  /*15110*/  ISETP.GE.AND P0, PT, R158, R248, PT ;  /* 0x000000f89e00720c */ /* 0x000fda0003f06270 */
[----:B------:R3:W-:Y:S01]  /*15120*/  @P0 STS.128 [R192+0xe800], RZ ;  /* 0x00e800ffc0000388 */ /* 0x0007e20000000c00 */
[----:B------:R-:W-:Y:S05]  /*15130*/  @P0 BRA `(.L_x_3147) ;  /* 0x00000000002c0947 */ /* 0x000fea0003800000 */
[----:B------:R-:W2:Y:S04]  /*15140*/  LDL R3, [R1+0x4] ;  /* 0x0000040001037983 */ /* 0x000ea80000100800 */
[----:B------:R-:W4:Y:S01]  /*15150*/  LDL R6, [R1] ;  /* 0x0000000001067983 */ /* 0x000f220000100800 */
[----:B------:R-:W-:Y:S01]  /*15160*/  MOV R2, R218 ;  /* 0x000000da00027202 */ /* 0x000fe20000000f00 */
[----:B--2---:R-:W-:Y:S01]  /*15170*/  IMAD R0, R3, 0x120, RZ ;  /* 0x0000012003007824 */ /* 0x004fe200078e02ff */
[----:B------:R-:W-:-:S03]  /*15180*/  MOV R3, R219 ;  /* 0x000000db00037202 */ /* 0x000fc60000000f00 */
[----:B----4-:R-:W-:-:S05]  /*15190*/  IMAD.WIDE.U32 R2, R6, 0x120, R2 ;  /* 0x0000012006027825 */ /* 0x010fca00078e0002 */
[----:B------:R-:W-:-:S05]  /*151a0*/  IADD3 R3, R0, R3, RZ ;  /* 0x0000000300037210 */ /* 0x000fca0007ffe0ff */
[----:B------:R-:W-:Y:S01]  /*151b0*/  @!PT LDS RZ, [RZ] ;  /* 0x00000000fffff984 */ /* 0x000fe20000000800 */
[----:B------:R-:W-:Y:S01]  /*151c0*/  @!PT LDS RZ, [RZ] ;  /* 0x00000000fffff984 */ /* 0x000fe20000000800 */
[----:B------:R-:W-:Y:S01]  /*151d0*/  @!PT LDS RZ, [RZ] ;  /* 0x00000000fffff984 */ /* 0x000fe20000000800 */
[----:B------:R2:W-:Y:S02]  /*151e0*/  LDGSTS.E.BYPASS.LTC128B.128 [R192+0xe800], desc[UR6][R2.64] ;  /* 0x0e80000002c07fae */ /* 0x0005e4000b901d46 */
.L_x_3147:
[----:B------:R-:W-:Y:S05]  /*151f0*/  BSYNC B0 ;  /* 0x0000000000007941 */ /* 0x000fea0003800000 */
.L_x_3146:
[----:B------:R1:W-:Y:S01]  /*15200*/  @P6 STS.128 [R192+0xf000], RZ ;  /* 0x00f000ffc0006388 */ /* 0x0003e20000000c00 */
[----:B------:R-:W-:Y:S04]  /*15210*/  BSSY B0, `(.L_x_3148) ;  /* 0x0000011000007945 */ /* 0x000fe80003800000 */
[----:B------:R-:W-:Y:S05]  /*15220*/  @P6 BRA `(.L_x_3149) ;  /* 0x00000000003c6947 */ /* 0x000fea0003800000 */
[----:B------:R-:W-:-:S13]  /*15230*/  ISETP.GE.AND P0, PT, R158, R248, PT ;  /* 0x000000f89e00720c */ /* 0x000fda0003f06270 */
[----:B------:R1:W-:Y:S01]  /*15240*/  @P0 STS.128 [R192+0xf000], RZ ;  /* 0x00f000ffc0000388 */ /* 0x0003e20000000c00 */
[----:B------:R-:W-:Y:S05]  /*15250*/  @P0 BRA `(.L_x_3149) ;  /* 0x0000000000300947 */ /* 0x000fea0003800000 */
[----:B--2---:R-:W2:Y:S04]  /*15260*/  LDL R2, [R1] ;  /* 0x0000000001027983 */ /* 0x004ea80000100800 */
        /* <DEDUP_REMOVED lines=11> */
.L_x_3149:
[----:B------:R-:W-:Y:S05]  /*15320*/  BSYNC B0 ;  /* 0x0000000000007941 */ /* 0x000fea0003800000 */
.L_x_3148:
        /* <DEDUP_REMOVED lines=18> */
.L_x_3151:
[----:B------:R-:W-:Y:S05]  /*15450*/  BSYNC B0 ;  /* 0x0000000000007941 */ /* 0x000fea0003800000 */
.L_x_3150:
        /* <DEDUP_REMOVED lines=18> */
.L_x_3153:
[----:B------:R-:W-:Y:S05]  /*15580*/  BSYNC B0 ;  /* 0x0000000000007941 */ /* 0x000fea0003800000 */
.L_x_3152:
        /* <DEDUP_REMOVED lines=18> */
.L_x_3155:
[----:B------:R-:W-:Y:S05]  /*156b0*/  BSYNC B0 ;  /* 0x0000000000007941 */ /* 0x000fea0003800000 */
.L_x_3154:
        /* <DEDUP_REMOVED lines=18> */
.L_x_3157:
[----:B------:R-:W-:Y:S05]  /*157e0*/  BSYNC B0 ;  /* 0x0000000000007941 */ /* 0x000fea0003800000 */
.L_x_3156:
        /* <DEDUP_REMOVED lines=18> */
.L_x_3159:
[----:B------:R-:W-:Y:S05]  /*15910*/  BSYNC B0 ;  /* 0x0000000000007941 */ /* 0x000fea0003800000 */
.L_x_3158:
[----:B------:R-:W-:Y:S01]  /*15920*/  LDSM.16.M88.4 R4, [R187] ;  /* 0x00000000bb04783b */ /* 0x000fe20000000200 */
[----:B------:R-:W-:Y:S01]  /*15930*/  R2P PR, R213, 0x6 ;  /* 0x00000006d5007804 */ /* 0x000fe20000000000 */
[----:B------:R-:W-:Y:S01]  /*15940*/  IMAD.MOV.U32 R0, RZ, RZ, 0x20 ;  /* 0x00000020ff007424 */ /* 0x000fe200078e00ff */
[----:B------:R-:W-:Y:S01]  /*15950*/  BSSY B1, `(.L_x_3160) ;  /* 0x0000445000017945 */ /* 0x000fe20003800000 */
[----:B------:R-:W3:Y:S01]  /*15960*/  LDSM.16.M88.4 R24, [R180+0x3800] ;  /* 0x00380000b418783b */ /* 0x000ee20000000200 */
[----:B--2---:R-:W-:Y:S02]  /*15970*/  IMAD R2, R190, 0x2, R187 ;  /* 0x00000002be027824 */ /* 0x004fe400078e02bb */
[----:B------:R-:W-:Y:S01]  /*15980*/  SEL R188, R0, 0xffffffe0, !P1 ;  /* 0xffffffe000bc7807 */ /* 0x000fe20004800000 */
[----:B------:R-:W2:Y:S01]  /*15990*/  LDSM.16.M88.4 R36, [R180+0x2000] ;  /* 0x00200000b424783b */ /* 0x000ea20000000200 */
[----:B------:R-:W-:-:S03]  /*159a0*/  VIADD R181, R180, 0x2040 ;  /* 0x00002040b4b57836 */ /* 0x000fc60000000000 */
[----:B------:R-:W4:Y:S01]  /*159b0*/  LDSM.16.M88.4 R8, [R180+0x5000] ;  /* 0x00500000b408783b */ /* 0x000f220000000200 */
[----:B------:R-:W-:-:S03]  /*159c0*/  IMAD.IADD R76, R180, 0x1, R188 ;  /* 0x00000001b44c7824 */ /* 0x000fc600078e02bc */
[----:B------:R-:W1:Y:S04]  /*159d0*/  LDSM.16.M88.4 R52, [R180+0x6800] ;  /* 0x00680000b434783b */ /* 0x000e680000000200 */
[----:B-----5:R-:W1:Y:S04]  /*159e0*/  LDSM.16.M88.4 R28, [R180+0x3000] ;  /* 0x00300000b41c783b */ /* 0x020e680000000200 */
[----:B------:R-:W1:Y:S04]  /*159f0*/  LDSM.16.M88.4 R16, [R180+0x4000] ;  /* 0x00400000b410783b */ /* 0x000e680000000200 */
[----:B------:R-:W1:Y:S04]  /*15a00*/  LDSM.16.M88.4 R12, [R180+0x4800] ;  /* 0x00480000b40c783b */ /* 0x000e680000000200 */
[----:B------:R-:W-:Y:S04]  /*15a10*/  LDSM.16.M88.4 R48, [R180+0x7000] ;  /* 0x00700000b430783b */ /* 0x000fe80000000200 */
[----:B------:R-:W-:Y:S04]  /*15a20*/  LDSM.16.M88.4 R32, [R180+0x2800] ;  /* 0x00280000b420783b */ /* 0x000fe80000000200 */
[----:B------:R-:W-:Y:S01]  /*15a30*/  LDSM.16.M88.4 R40, [R180+0x5800] ;  /* 0x00580000b428783b */ /* 0x000fe20000000200 */
[C---:B---3--:R-:W-:Y:S03]  /*15a40*/  HMMA.16816.F32 R100, R4.reuse, R24, RZ ;  /* 0x000000180464723c */ /* 0x048fe600000018ff */
[----:B------:R-:W-:Y:S04]  /*15a50*/  LDSM.16.M88.4 R44, [R180+0x6000] ;  /* 0x00600000b42c783b */ /* 0x000fe80000000200 */
[----:B------:R-:W-:Y:S01]  /*15a60*/  STL [R1+0x70], R2 ;  /* 0x0000700201007387 */ /* 0x000fe20000100800 */
[C---:B------:R-:W-:Y:S03]  /*15a70*/  HMMA.16816.F32 R92, R4.reuse, R26, RZ ;  /* 0x0000001a045c723c */ /* 0x040fe600000018ff */
[----:B------:R-:W3:Y:S03]  /*15a80*/  LDSM.16.M88.4 R24, [R180+0x9000] ;  /* 0x00900000b418783b */ /* 0x000ee60000000200 */
[C---:B--2---:R-:W-:Y:S01]  /*15a90*/  HMMA.16816.F32 R128, R4.reuse, R36, RZ ;  /* 0x000000240480723c */ /* 0x044fe200000018ff */
[----:B------:R-:W0:Y:S05]  /*15aa0*/  LDGDEPBAR ;  /* 0x00000000000079af */ /* 0x000e2a0000000000 */
[C---:B------:R-:W-:Y:S01]  /*15ab0*/  HMMA.16816.F32 R124, R4.reuse, R38, RZ ;  /* 0x00000026047c723c */ /* 0x040fe200000018ff */
[----:B------:R-:W2:Y:S05]  /*15ac0*/  LDSM.16.M88.4 R36, [R180+0x9800] ;  /* 0x00980000b424783b */ /* 0x000eaa0000000200 */
[C---:B----4-:R-:W-:Y:S06]  /*15ad0*/  HMMA.16816.F32 R80, R4.reuse, R8, RZ ;  /* 0x000000080450723c */ /* 0x050fec00000018ff */
[C---:B------:R-:W-:Y:S01]  /*15ae0*/  HMMA.16816.F32 R68, R4.reuse, R10, RZ ;  /* 0x0000000a0444723c */ /* 0x040fe200000018ff */
[----:B------:R4:W-:Y:S05]  /*15af0*/  LDSM.16.M88.4 R8, [R2] ;  /* 0x000000000208783b */ /* 0x0009ea0000000200 */
[C---:B-1----:R-:W-:Y:S06]  /*15b00*/  HMMA.16816.F32 R136, R4.reuse, R52, RZ ;  /* 0x000000340488723c */ /* 0x042fec00000018ff */
[C---:B------:R-:W-:Y:S01]  /*15b10*/  HMMA.16816.F32 R140, R4.reuse, R54, RZ ;  /* 0x00000036048c723c */ /* 0x040fe200000018ff */
[----:B------:R-:W1:Y:S05]  /*15b20*/  LDSM.16.M88.4 R52, [R76+0x2000] ;  /* 0x002000004c34783b */ /* 0x000e6a0000000200 */
        /* <DEDUP_REMOVED lines=9> */
[C---:B---3--:R-:W-:Y:S06]  /*15bc0*/  HMMA.16816.F32 R236, R4.reuse, R24, RZ ;  /* 0x0000001804ec723c */ /* 0x048fec00000018ff */
[C---:B------:R-:W-:Y:S06]  /*15bd0*/  HMMA.16816.F32 R148, R4.reuse, R26, RZ ;  /* 0x0000001a0494723c */ /* 0x040fec00000018ff */
[C---:B--2---:R-:W-:Y:S06]  /*15be0*/  HMMA.16816.F32 R24, R4.reuse, R36, RZ ;  /* 0x000000240418723c */ /* 0x044fec00000018ff */
[C---:B------:R-:W-:Y:S06]  /*15bf0*/  HMMA.16816.F32 R144, R4.reuse, R48, RZ ;  /* 0x000000300490723c */ /* 0x040fec00000018ff */
[C---:B------:R-:W-:Y:S01]  /*15c00*/  HMMA.16816.F32 R152, R4.reuse, R50, RZ ;  /* 0x000000320498723c */ /* 0x040fe200000018ff */
[----:B------:R-:W-:Y:S05]  /*15c10*/  LDSM.16.M88.4 R48, [R76+0x2800] ;  /* 0x002800004c30783b */ /* 0x000fea0000000200 */
[----:B------:R-:W-:Y:S01]  /*15c20*/  HMMA.16816.F32 R120, R4, R32, RZ ;  /* 0x000000200478723c */ /* 0x000fe200000018ff */
[----:B----4-:R-:W-:-:S02]  /*15c30*/  IMAD.MOV.U32 R2, RZ, RZ, R151 ;  /* 0x000000ffff027224 */ /* 0x010fc400078e0097 */
[----:B------:R-:W-:Y:S02]  /*15c40*/  IMAD.MOV.U32 R252, RZ, RZ, R148 ;  /* 0x000000fffffc7224 */ /* 0x000fe400078e0094 */
[----:B------:R-:W-:Y:S01]  /*15c50*/  IMAD.MOV.U32 R251, RZ, RZ, R149 ;  /* 0x000000fffffb7224 */ /* 0x000fe200078e0095 */
[C---:B------:R-:W-:Y:S01]  /*15c60*/  HMMA.16816.F32 R112, R4.reuse, R34, RZ ;  /* 0x000000220470723c */ /* 0x040fe200000018ff */
[----:B------:R-:W-:Y:S01]  /*15c70*/  IMAD.MOV.U32 R227, RZ, RZ, R24 ;  /* 0x000000ffffe37224 */ /* 0x000fe200078e0018 */
[----:B------:R-:W-:Y:S01]  /*15c80*/  LDSM.16.M88.4 R32, [R76+0x4000] ;  /* 0x004000004c20783b */ /* 0x000fe20000000200 */
[----:B------:R-:W-:Y:S02]  /*15c90*/  IMAD.MOV.U32 R226, RZ, RZ, R25 ;  /* 0x000000ffffe27224 */ /* 0x000fe400078e0019 */
[----:B------:R-:W-:Y:S01]  /*15ca0*/  IMAD.MOV.U32 R224, RZ, RZ, R26 ;  /* 0x000000ffffe07224 */ /* 0x000fe200078e001a */
[----:B------:R-:W-:Y:S01]  /*15cb0*/  HMMA.16816.F32 R60, R4, R40, RZ ;  /* 0x00000028043c723c */ /* 0x000fe200000018ff */
[----:B------:R-:W-:-:S02]  /*15cc0*/  IMAD.MOV.U32 R222, RZ, RZ, R27 ;  /* 0x000000ffffde7224 */ /* 0x000fc400078e001b */
[----:B------:R-:W-:-:S03]  /*15cd0*/  IMAD.MOV.U32 R250, RZ, RZ, R150 ;  /* 0x000000fffffa7224 */ /* 0x000fc600078e0096 */
[----:B-1----:R-:W-:Y:S06]  /*15ce0*/  HMMA.16816.F32 R24, R8, R52, R128 ;  /* 0x000000340818723c */ /* 0x002fec0000001880 */
[C---:B------:R-:W-:Y:S01]  /*15cf0*/  HMMA.16816.F32 R64, R4.reuse, R42, RZ ;  /* 0x0000002a0440723c */ /* 0x040fe200000018ff */
[----:B------:R-:W1:Y:S05]  /*15d00*/  LDSM.16.M88.4 R40, [R76+0x3800] ;  /* 0x003800004c28783b */ /* 0x000e6a0000000200 */
[C---:B------:R-:W-:Y:S06]  /*15d10*/  HMMA.16816.F32 R56, R4.reuse, R44, RZ ;  /* 0x0000002c0438723c */ /* 0x040fec00000018ff */
[C---:B------:R-:W-:Y:S01]  /*15d20*/  HMMA.16816.F32 R132, R4.reuse, R46, RZ ;  /* 0x0000002e0484723c */ /* 0x040fe200000018ff */
[----:B------:R-:W2:Y:S05]  /*15d30*/  LDSM.16.M88.4 R44, [R76+0x3000] ;  /* 0x003000004c2c783b */ /* 0x000eaa0000000200 */
[----:B------:R-:W-:Y:S01]  /*15d40*/  HMMA.16816.F32 R176, R4, R28, RZ ;  /* 0x0000001c04b0723c */ /* 0x000fe200000018ff */
[----:B------:R-:W-:-:S02]  /*15d50*/  IMAD.MOV.U32 R131, RZ, RZ, R24 ;  /* 0x000000ffff837224 */ /* 0x000fc400078e0018 */
[----:B------:R-:W-:Y:S02]  /*15d60*/  IMAD.MOV.U32 R130, RZ, RZ, R25 ;  /* 0x000000ffff827224 */ /* 0x000fe400078e0019 */
[----:B------:R-:W-:Y:S01]  /*15d70*/  IMAD.MOV.U32 R129, RZ, RZ, R26 ;  /* 0x000000ffff817224 */ /* 0x000fe200078e001a */
[C---:B------:R-:W-:Y:S01]  /*15d80*/  HMMA.16816.F32 R196, R4.reuse, R30, RZ ;  /* 0x0000001e04c4723c */ /* 0x040fe200000018ff */
[----:B------:R-:W-:Y:S01]  /*15d90*/  IMAD.MOV.U32 R128, RZ, RZ, R27 ;  /* 0x000000ffff807224 */ /* 0x000fe200078e001b */
[----:B------:R-:W-:Y:S04]  /*15da0*/  LDSM.16.M88.4 R28, [R76+0x4800] ;  /* 0x004800004c1c783b */ /* 0x000fe80000000200 */
[C---:B------:R-:W-:Y:S06]  /*15db0*/  HMMA.16816.F32 R200, R4.reuse, R16, RZ ;  /* 0x0000001004c8723c */ /* 0x040fec00000018ff */
[C---:B------:R-:W-:Y:S01]  /*15dc0*/  HMMA.16816.F32 R204, R4.reuse, R18, RZ ;  /* 0x0000001204cc723c */ /* 0x040fe200000018ff */
[----:B------:R-:W-:Y:S05]  /*15dd0*/  LDSM.16.M88.4 R16, [R76+0x5000] ;  /* 0x005000004c10783b */ /* 0x000fea0000000200 */
[C---:B------:R-:W-:Y:S06]  /*15de0*/  HMMA.16816.F32 R208, R4.reuse, R12, RZ ;  /* 0x0000000c04d0723c */ /* 0x040fec00000018ff */
[C---:B------:R-:W-:Y:S01]  /*15df0*/  HMMA.16816.F32 R212, R4.reuse, R14, RZ ;  /* 0x0000000e04d4723c */ /* 0x040fe200000018ff */
[----:B------:R-:W3:Y:S05]  /*15e00*/  LDSM.16.M88.4 R12, [R76+0x5800] ;  /* 0x005800004c0c783b */ /* 0x000eea0000000200 */
[----:B------:R-:W-:Y:S01]  /*15e10*/  HMMA.16816.F32 R4, R4, R38, RZ ;  /* 0x000000260404723c */ /* 0x000fe200000018ff */
[----:B------:R-:W4:Y:S05]  /*15e20*/  LDSM.16.M88.4 R36, [R76+0x6800] ;  /* 0x006800004c24783b */ /* 0x000f2a0000000200 */
[C---:B------:R-:W-:Y:S06]  /*15e30*/  HMMA.16816.F32 R24, R8.reuse, R54, R124 ;  /* 0x000000360818723c */ /* 0x040fec000000187c */
[C---:B-1----:R-:W-:Y:S06]  /*15e40*/  HMMA.16816.F32 R228, R8.reuse, R40, R100 ;  /* 0x0000002808e4723c */ /* 0x042fec0000001864 */
[C---:B------:R-:W-:Y:S06]  /*15e50*/  HMMA.16816.F32 R168, R8.reuse, R34, R88 ;  /* 0x0000002208a8723c */ /* 0x040fec0000001858 */
[----:B------:R-:W-:Y:S01]  /*15e60*/  IMAD.MOV.U32 R189, RZ, RZ, R4 ;  /* 0x000000ffffbd7224 */ /* 0x000fe200078e0004 */
[----:B--2---:R-:W-:Y:S01]  /*15e70*/  HMMA.16816.F32 R240, R8, R44, R108 ;  /* 0x0000002c08f0723c */ /* 0x004fe2000000186c */
[----:B------:R-:W-:-:S02]  /*15e80*/  IMAD.MOV.U32 R186, RZ, RZ, R5 ;  /* 0x000000ffffba7224 */ /* 0x000fc400078e0005 */
[----:B------:R-:W-:Y:S02]  /*15e90*/  IMAD.MOV.U32 R20, RZ, RZ, R6 ;  /* 0x000000ffff147224 */ /* 0x000fe400078e0006 */
[----:B------:R-:W-:Y:S01]  /*15ea0*/  IMAD.MOV.U32 R3, RZ, RZ, R7 ;  /* 0x000000ffff037224 */ /* 0x000fe200078e0007 */
[C---:B------:R-:W-:Y:S01]  /*15eb0*/  HMMA.16816.F32 R164, R8.reuse, R32, R96 ;  /* 0x0000002008a4723c */ /* 0x040fe20000001860 */
[----:B------:R-:W1:Y:S01]  /*15ec0*/  LDSM.16.M88.4 R4, [R76+0x6000] ;  /* 0x006000004c04783b */ /* 0x000e620000000200 */
[----:B------:R-:W-:Y:S02]  /*15ed0*/  IMAD.MOV.U32 R55, RZ, RZ, R24 ;  /* 0x000000ffff377224 */ /* 0x000fe400078e0018 */
[----:B------:R-:W-:Y:S01]  /*15ee0*/  IMAD.MOV.U32 R54, RZ, RZ, R25 ;  /* 0x000000ffff367224 */ /* 0x000fe200078e0019 */
[----:B------:R-:W-:Y:S01]  /*15ef0*/  LDSM.16.M88.4 R32, [R76+0x9000] ;  /* 0x009000004c20783b */ /* 0x000fe20000000200 */
[----:B------:R-:W-:Y:S01]  /*15f00*/  IMAD.MOV.U32 R53, RZ, RZ, R26 ;  /* 0x000000ffff357224 */ /* 0x000fe200078e001a */
[----:B---3--:R-:W-:Y:S01]  /*15f10*/  HMMA.16816.F32 R100, R8, R12, R60 ;  /* 0x0000000c0864723c */ /* 0x008fe2000000183c */
[----:B------:R-:W-:-:S05]  /*15f20*/  IMAD.MOV.U32 R52, RZ, RZ, R27 ;  /* 0x000000ffff347224 */ /* 0x000fca00078e001b */
[C---:B------:R-:W-:Y:S06]  /*15f30*/  HMMA.16816.F32 R24, R8.reuse, R48, R120 ;  /* 0x000000300818723c */ /* 0x040fec0000001878 */
[C---:B----4-:R-:W-:Y:S06]  /*15f40*/  HMMA.16816.F32 R88, R8.reuse, R38, R140 ;  /* 0x000000260858723c */ /* 0x050fec000000188c */
[----:B------:R-:W-:Y:S01]  /*15f50*/  HMMA.16816.F32 R108, R8, R18, R68 ;  /* 0x00000012086c723c */ /* 0x000fe20000001844 */
[----:B------:R-:W-:-:S02]  /*15f60*/  IMAD.MOV.U32 R143, RZ, RZ, R2 ;  /* 0x000000ffff8f7224 */ /* 0x000fc400078e0002 */
[----:B------:R-:W-:Y:S02]  /*15f70*/  IMAD R2, R191, 0x2, R187 ;  /* 0x00000002bf027824 */ /* 0x000fe400078e02bb */
[----:B------:R-:W-:Y:S01]  /*15f80*/  IMAD.MOV.U32 R140, RZ, RZ, R252 ;  /* 0x000000ffff8c7224 */ /* 0x000fe200078e00fc */
[----:B------:R-:W-:Y:S01]  /*15f90*/  HMMA.16816.F32 R172, R8, R42, R92 ;  /* 0x0000002a08ac723c */ /* 0x000fe2000000185c */
[----:B------:R-:W-:Y:S02]  /*15fa0*/  IMAD.MOV.U32 R141, RZ, RZ, R251 ;  /* 0x000000ffff8d7224 */ /* 0x000fe400078e00fb */
[----:B------:R-:W-:-:S03]  /*15fb0*/  IMAD.MOV.U32 R142, RZ, RZ, R250 ;  /* 0x000000ffff8e7224 */ /* 0x000fc600078e00fa */
[----:B------:R-:W-:Y:S01]  /*15fc0*/  IMAD.MOV.U32 R124, RZ, RZ, R24 ;  /* 0x000000ffff7c7224 */ /* 0x000fe200078e0018 */
[C---:B------:R-:W-:Y:S01]  /*15fd0*/  HMMA.16816.F32 R160, R8.reuse, R28, R84 ;  /* 0x0000001c08a0723c */ /* 0x040fe20000001854 */
[----:B------:R-:W-:Y:S02]  /*15fe0*/  IMAD.MOV.U32 R49, RZ, RZ, R25 ;  /* 0x000000ffff317224 */ /* 0x000fe400078e0019 */
[----:B------:R-:W-:Y:S02]  /*15ff0*/  IMAD.MOV.U32 R48, RZ, RZ, R26 ;  /* 0x000000ffff307224 */ /* 0x000fe400078e001a */
[----:B------:R-:W-:Y:S01]  /*16000*/  IMAD.MOV.U32 R0, RZ, RZ, R27 ;  /* 0x000000ffff007224 */ /* 0x000fe200078e001b */
[C---:B-1----:R-:W-:Y:S01]  /*16010*/  HMMA.16816.F32 R60, R8.reuse, R6, R132 ;  /* 0x00000006083c723c */ /* 0x042fe20000001884 */
[----:B------:R-:W1:Y:S05]  /*16020*/  LDSM.16.M88.4 R24, [R76+0x7800] ;  /* 0x007800004c18783b */ /* 0x000e6a0000000200 */
[----:B------:R-:W-:Y:S01]  /*16030*/  HMMA.16816.F32 R68, R8, R4, R56 ;  /* 0x000000040844723c */ /* 0x000fe20000001838 */
[----:B------:R-:W-:Y:S01]  /*16040*/  IMAD.MOV.U32 R135, RZ, RZ, R0 ;  /* 0x000000ffff877224 */ /* 0x000fe200078e0000 */
[----:B------:R-:W-:Y:S01]  /*16050*/  LDSM.16.M88.4 R4, [R2] ;  /* 0x000000000204783b */ /* 0x000fe20000000200 */
[----:B------:R-:W-:-:S02]  /*16060*/  VIADD R0, R180, 0x2000 ;  /* 0x00002000b4007836 */ /* 0x000fc40000000000 */
[----:B------:R-:W-:Y:S01]  /*16070*/  IMAD.MOV.U32 R133, RZ, RZ, R49 ;  /* 0x000000ffff857224 */ /* 0x000fe200078e0031 */
[C---:B------:R-:W-:Y:S01]  /*16080*/  HMMA.16816.F32 R148, R8.reuse, R30, R72 ;  /* 0x0000001e0894723c */ /* 0x040fe20000001848 */
[----:B------:R-:W-:Y:S01]  /*16090*/  @P2 VIADD R181, R0, 0xffffffc0 ;  /* 0xffffffc000b52836 */ /* 0x000fe20000000000 */
[----:B------:R-:W-:Y:S01]  /*160a0*/  LDSM.16.M88.4 R28, [R76+0x7000] ;  /* 0x007000004c1c783b */ /* 0x000fe20000000200 */
[----:B------:R-:W-:Y:S02]  /*160b0*/  IMAD.MOV.U32 R134, RZ, RZ, R48 ;  /* 0x000000ffff867224 */ /* 0x000fe400078e0030 */
[----:B------:R-:W-:Y:S01]  /*160c0*/  IMAD.MOV.U32 R132, RZ, RZ, R124 ;  /* 0x000000ffff847224 */ /* 0x000fe200078e007c */
[----:B------:R-:W2:Y:S01]  /*160d0*/  LDSM.16.M88.4 R40, [R181+0x1000] ;  /* 0x00100000b528783b */ /* 0x000ea20000000200 */
[C---:B------:R-:W-:Y:S03]  /*160e0*/  HMMA.16816.F32 R120, R8.reuse, R16, R80 ;  /* 0x000000100878723c */ /* 0x040fe60000001850 */
[----:B------:R-:W3:Y:S03]  /*160f0*/  LDSM.16.M88.4 R16, [R76+0x8000] ;  /* 0x008000004c10783b */ /* 0x000ee60000000200 */
[C---:B------:R-:W-:Y:S01]  /*16100*/  HMMA.16816.F32 R80, R8.reuse, R14, R64 ;  /* 0x0000000e0850723c */ /* 0x040fe20000001840 */
[----:B------:R-:W4:Y:S04]  /*16110*/  LDSM.16.M88.4 R12, [R76+0x8800] ;  /* 0x008800004c0c783b */ /* 0x000f280000000200 */
[----:B------:R-:W4:Y:S01]  /*16120*/  LDSM.16.M88.4 R56, [R181] ;  /* 0x00000000b538783b */ /* 0x000f220000000200 */
[C---:B------:R-:W-:Y:S03]  /*16130*/  HMMA.16816.F32 R232, R8.reuse, R46, R104 ;  /* 0x0000002e08e8723c */ /* 0x040fe60000001868 */
[----:B------:R-:W-:Y:S03]  /*16140*/  LDSM.16.M88.4 R44, [R181+0x800] ;  /* 0x00080000b52c783b */ /* 0x000fe60000000200 */
[C---:B------:R-:W-:Y:S01]  /*16150*/  HMMA.16816.F32 R64, R8.reuse, R36, R136 ;  /* 0x000000240840723c */ /* 0x040fe20000001888 */
[----:B------:R-:W-:Y:S05]  /*16160*/  LDSM.16.M88.4 R36, [R181+0x1800] ;  /* 0x00180000b524783b */ /* 0x000fea0000000200 */
[C---:B-1----:R-:W-:Y:S06]  /*16170*/  HMMA.16816.F32 R92, R8.reuse, R24, R176 ;  /* 0x00000018085c723c */ /* 0x042fec00000018b0 */
[----:B------:R-:W-:Y:S01]  /*16180*/  HMMA.16816.F32 R136, R8, R32, R236 ;  /* 0x000000200888723c */ /* 0x000fe200000018ec */
[----:B------:R-:W-:-:S02]  /*16190*/  IMAD.MOV.U32 R176, RZ, RZ, R55 ;  /* 0x000000ffffb07224 */ /* 0x000fc400078e0037 */
[----:B------:R-:W-:Y:S02]  /*161a0*/  IMAD.MOV.U32 R177, RZ, RZ, R54 ;  /* 0x000000ffffb17224 */ /* 0x000fe400078e0036 */
[----:B------:R-:W-:Y:S01]  /*161b0*/  IMAD.MOV.U32 R178, RZ, RZ, R53 ;  /* 0x000000ffffb27224 */ /* 0x000fe200078e0035 */
[----:B------:R-:W-:Y:S01]  /*161c0*/  HMMA.16816.F32 R140, R8, R34, R140 ;  /* 0x00000022088c723c */ /* 0x000fe2000000188c */
[----:B------:R-:W-:Y:S02]  /*161d0*/  IMAD.MOV.U32 R179, RZ, RZ, R52 ;  /* 0x000000ffffb37224 */ /* 0x000fe400078e0034 */
[----:B------:R-:W1:Y:S03]  /*161e0*/  LDSM.16.M88.4 R52, [R181+0x2000] ;  /* 0x00200000b534783b */ /* 0x000e660000000200 */
[----:B--2---:R-:W-:Y:S06]  /*161f0*/  HMMA.16816.F32 R32, R4, R42, R232 ;  /* 0x0000002a0420723c */ /* 0x004fec00000018e8 */
[C---:B------:R-:W-:Y:S01]  /*16200*/  HMMA.16816.F32 R244, R8.reuse, R50, R112 ;  /* 0x0000003208f4723c */ /* 0x040fe20000001870 */
[----:B------:R-:W2:Y:S05]  /*16210*/  LDSM.16.M88.4 R48, [R76+0x9800] ;  /* 0x009800004c30783b */ /* 0x000eaa0000000200 */
[C---:B------:R-:W-:Y:S06]  /*16220*/  HMMA.16816.F32 R96, R8.reuse, R30, R152 ;  /* 0x0000001e0860723c */ /* 0x040fec0000001898 */
[----:B---3--:R-:W-:Y:S01]  /*16230*/  HMMA.16816.F32 R72, R8, R16, R200 ;  /* 0x000000100848723c */ /* 0x008fe200000018c8 */
[----:B------:R-:W-:-:S02]  /*16240*/  IMAD.MOV.U32 R152, RZ, RZ, R131 ;  /* 0x000000ffff987224 */ /* 0x000fc400078e0083 */
[----:B------:R-:W-:Y:S02]  /*16250*/  IMAD.MOV.U32 R153, RZ, RZ, R130 ;  /* 0x000000ffff997224 */ /* 0x000fe400078e0082 */
[----:B------:R-:W-:Y:S01]  /*16260*/  IMAD.MOV.U32 R154, RZ, RZ, R129 ;  /* 0x000000ffff9a7224 */ /* 0x000fe200078e0081 */
[C---:B------:R-:W-:Y:S01]  /*16270*/  HMMA.16816.F32 R112, R8.reuse, R18, R204 ;  /* 0x000000120870723c */ /* 0x040fe200000018cc */
[----:B------:R-:W-:Y:S01]  /*16280*/  IMAD.MOV.U32 R155, RZ, RZ, R128 ;  /* 0x000000ffff9b7224 */ /* 0x000fe200078e0080 */
[----:B------:R-:W3:Y:S04]  /*16290*/  LDSM.16.M88.4 R16, [R181+0x3800] ;  /* 0x00380000b510783b */ /* 0x000ee80000000200 */
[C---:B------:R-:W-:Y:S01]  /*162a0*/  HMMA.16816.F32 R104, R8.reuse, R28, R144 ;  /* 0x0000001c0868723c */ /* 0x040fe20000001890 */
[----:B------:R-:W3:Y:S05]  /*162b0*/  LDSM.16.M88.4 R28, [R181+0x2800] ;  /* 0x00280000b51c783b */ /* 0x000eea0000000200 */
[----:B----4-:R-:W-:Y:S01]  /*162c0*/  HMMA.16816.F32 R124, R8, R12, R208 ;  /* 0x0000000c087c723c */ /* 0x010fe200000018d0 */
[----:B------:R-:W-:-:S02]  /*162d0*/  IMAD.MOV.U32 R144, RZ, RZ, R227 ;  /* 0x000000ffff907224 */ /* 0x000fc400078e00e3 */
[----:B------:R-:W-:Y:S02]  /*162e0*/  IMAD.MOV.U32 R145, RZ, RZ, R226 ;  /* 0x000000ffff917224 */ /* 0x000fe400078e00e2 */
[----:B------:R-:W-:Y:S01]  /*162f0*/  IMAD.MOV.U32 R146, RZ, RZ, R224 ;  /* 0x000000ffff927224 */ /* 0x000fe200078e00e0 */
[----:B------:R-:W-:Y:S01]  /*16300*/  HMMA.16816.F32 R128, R8, R14, R212 ;  /* 0x0000000e0880723c */ /* 0x000fe200000018d4 */
[----:B------:R-:W4:Y:S01]  /*16310*/  LDSM.16.M88.4 R12, [R181+0x4000] ;  /* 0x00400000b50c783b */ /* 0x000f220000000200 */
[----:B------:R-:W-:-:S04]  /*16320*/  IMAD.MOV.U32 R147, RZ, RZ, R222 ;  /* 0x000000ffff937224 */ /* 0x000fc800078e00de */
[C---:B------:R-:W-:Y:S06]  /*16330*/  HMMA.16816.F32 R152, R4.reuse, R56, R152 ;  /* 0x000000380498723c */ /* 0x040fec0000001898 */
[----:B------:R-:W-:Y:S01]  /*16340*/  HMMA.16816.F32 R176, R4, R58, R176 ;  /* 0x0000003a04b0723c */ /* 0x000fe200000018b0 */
[----:B------:R-:W-:Y:S02]  /*16350*/  IMAD.MOV.U32 R57, RZ, RZ, R34 ;  /* 0x000000ffff397224 */ /* 0x000fe400078e0022 */
[----:B------:R-:W-:-:S03]  /*16360*/  IMAD.MOV.U32 R56, RZ, RZ, R35 ;  /* 0x000000ffff387224 */ /* 0x000fc600078e0023 */
[----:B------:R-:W-:Y:S01]  /*16370*/  HMMA.16816.F32 R84, R8, R26, R196 ;  /* 0x0000001a0854723c */ /* 0x000fe200000018c4 */
[----:B------:R-:W-:Y:S01]  /*16380*/  IMAD.MOV.U32 R59, RZ, RZ, R32 ;  /* 0x000000ffff3b7224 */ /* 0x000fe200078e0020 */
[----:B------:R-:W-:Y:S01]  /*16390*/  LDSM.16.M88.4 R24, [R181+0x3000] ;  /* 0x00300000b518783b */ /* 0x000fe20000000200 */
[----:B------:R-:W-:-:S03]  /*163a0*/  IMAD.MOV.U32 R58, RZ, RZ, R33 ;  /* 0x000000ffff3a7224 */ /* 0x000fc600078e0021 */
[----:B-1----:R-:W-:Y:S01]  /*163b0*/  HMMA.16816.F32 R32, R4, R52, R164 ;  /* 0x000000340420723c */ /* 0x002fe200000018a4 */
[----:B------:R-:W-:Y:S02]  /*163c0*/  IMAD.MOV.U32 R196, RZ, RZ, R189 ;  /* 0x000000ffffc47224 */ /* 0x000fe400078e00bd */
[----:B------:R-:W-:Y:S02]  /*163d0*/  IMAD.MOV.U32 R197, RZ, RZ, R186 ;  /* 0x000000ffffc57224 */ /* 0x000fe400078e00ba */
[----:B------:R-:W-:Y:S01]  /*163e0*/  IMAD.MOV.U32 R198, RZ, RZ, R20 ;  /* 0x000000ffffc67224 */ /* 0x000fe200078e0014 */
[----:B--2---:R-:W-:Y:S01]  /*163f0*/  HMMA.16816.F32 R144, R8, R48, R144 ;  /* 0x000000300890723c */ /* 0x004fe20000001890 */
[----:B------:R-:W-:Y:S02]  /*16400*/  IMAD.MOV.U32 R199, RZ, RZ, R3 ;  /* 0x000000ffffc77224 */ /* 0x000fe400078e0003 */
[----:B------:R-:W-:Y:S02]  /*16410*/  IMAD R189, R190, 0x2, R2 ;  /* 0x00000002bebd7824 */ /* 0x000fe400078e0202 */
[----:B------:R-:W-:Y:S01]  /*16420*/  IMAD.IADD R186, R188, 0x1, R181 ;  /* 0x00000001bcba7824 */ /* 0x000fe200078e02b5 */
[----:B------:R-:W-:Y:S06]  /*16430*/  HMMA.16816.F32 R200, R4, R46, R244 ;  /* 0x0000002e04c8723c */ /* 0x000fec00000018f4 */
[----:B------:R-:W-:Y:S01]  /*16440*/  HMMA.16816.F32 R48, R8, R50, R196 ;  /* 0x000000320830723c */ /* 0x000fe200000018c4 */
[----:B------:R-:W-:Y:S05]  /*16450*/  LDSM.16.M88.4 R8, [R181+0x4800] ;  /* 0x00480000b508783b */ /* 0x000fea0000000200 */
[----:B------:R-:W-:Y:S01]  /*16460*/  HMMA.16816.F32 R196, R4, R44, R132 ;  /* 0x0000002c04c4723c */ /* 0x000fe20000001884 */
[----:B------:R-:W-:-:S02]  /*16470*/  IMAD.MOV.U32 R52, RZ, RZ, R32 ;  /* 0x000000ffff347224 */ /* 0x000fc400078e0020 */
[----:B------:R-:W-:Y:S02]  /*16480*/  IMAD.MOV.U32 R47, RZ, RZ, R33 ;  /* 0x000000ffff2f7224 */ /* 0x000fe400078e0021 */
[----:B------:R-:W-:Y:S01]  /*16490*/  IMAD.MOV.U32 R46, RZ, RZ, R34 ;  /* 0x000000ffff2e7224 */ /* 0x000fe200078e0022 */
[C---:B------:R-:W-:Y:S01]  /*164a0*/  HMMA.16816.F32 R244, R4.reuse, R38, R172 ;  /* 0x0000002604f4723c */ /* 0x040fe200000018ac */
[----:B------:R-:W-:Y:S02]  /*164b0*/  IMAD.MOV.U32 R45, RZ, RZ, R35 ;  /* 0x000000ffff2d7224 */ /* 0x000fe400078e0023 */
[----:B------:R-:W1:Y:S03]  /*164c0*/  LDSM.16.M88.4 R32, [R181+0x5800] ;  /* 0x00580000b520783b */ /* 0x000e660000000200 */
[C---:B---3--:R-:W-:Y:S06]  /*164d0*/  HMMA.16816.F32 R172, R4.reuse, R16, R100 ;  /* 0x0000001004ac723c */ /* 0x048fec0000001864 */
[C---:B------:R-:W-:Y:S01]  /*164e0*/  HMMA.16816.F32 R208, R4.reuse, R18, R80 ;  /* 0x0000001204d0723c */ /* 0x040fe20000001850 */
[----:B------:R-:W2:Y:S05]  /*164f0*/  LDSM.16.M88.4 R16, [R181+0x7000] ;  /* 0x00700000b510783b */ /* 0x000eaa0000000200 */
[C---:B------:R-:W-:Y:S01]  /*16500*/  HMMA.16816.F32 R240, R4.reuse, R40, R240 ;  /* 0x0000002804f0723c */ /* 0x040fe200000018f0 */
[----:B------:R-:W-:Y:S05]  /*16510*/  LDSM.16.M88.4 R40, [R181+0x6000] ;  /* 0x00600000b528783b */ /* 0x000fea0000000200 */
[C---:B------:R-:W-:Y:S01]  /*16520*/  HMMA.16816.F32 R228, R4.reuse, R36, R228 ;  /* 0x0000002404e4723c */ /* 0x040fe200000018e4 */
[----:B------:R-:W3:Y:S05]  /*16530*/  LDSM.16.M88.4 R36, [R181+0x5000] ;  /* 0x00500000b524783b */ /* 0x000eea0000000200 */
[C---:B------:R-:W-:Y:S06]  /*16540*/  HMMA.16816.F32 R132, R4.reuse, R28, R160 ;  /* 0x0000001c0484723c */ /* 0x040fec00000018a0 */
[C---:B------:R-:W-:Y:S01]  /*16550*/  HMMA.16816.F32 R232, R4.reuse, R30, R148 ;  /* 0x0000001e04e8723c */ /* 0x040fe20000001894 */
[----:B------:R-:W3:Y:S05]  /*16560*/  LDSM.16.M88.4 R28, [R181+0x6800] ;  /* 0x00680000b51c783b */ /* 0x000eea0000000200 */
[C---:B----4-:R-:W-:Y:S06]  /*16570*/  HMMA.16816.F32 R212, R4.reuse, R12, R68 ;  /* 0x0000000c04d4723c */ /* 0x050fec0000001844 */
[C---:B------:R-:W-:Y:S01]  /*16580*/  HMMA.16816.F32 R204, R4.reuse, R14, R60 ;  /* 0x0000000e04cc723c */ /* 0x040fe2000000183c */
[----:B------:R-:W4:Y:S05]  /*16590*/  LDSM.16.M88.4 R12, [R181+0x7800] ;  /* 0x00780000b50c783b */ /* 0x000f2a0000000200 */
[----:B-1----:R-:W-:Y:S01]  /*165a0*/  HMMA.16816.F32 R100, R4, R32, R92 ;  /* 0x000000200464723c */ /* 0x002fe2000000185c */
[----:B------:R-:W-:-:S02]  /*165b0*/  IMAD.MOV.U32 R44, RZ, RZ, R132 ;  /* 0x000000ffff2c7224 */ /* 0x000fc400078e0084 */
[----:B------:R-:W-:Y:S02]  /*165c0*/  IMAD.MOV.U32 R20, RZ, RZ, R133 ;  /* 0x000000ffff147224 */ /* 0x000fe400078e0085 */
[----:B------:R-:W-:Y:S01]  /*165d0*/  IMAD.MOV.U32 R3, RZ, RZ, R134 ;  /* 0x000000ffff037224 */ /* 0x000fe200078e0086 */
[----:B------:R-:W-:Y:S01]  /*165e0*/  HMMA.16816.F32 R236, R4, R54, R168 ;  /* 0x0000003604ec723c */ /* 0x000fe200000018a8 */
[----:B------:R-:W-:-:S05]  /*165f0*/  IMAD.MOV.U32 R0, RZ, RZ, R135 ;  /* 0x000000ffff007224 */ /* 0x000fca00078e0087 */
[C---:B------:R-:W-:Y:S06]  /*16600*/  HMMA.16816.F32 R164, R4.reuse, R24, R120 ;  /* 0x0000001804a4723c */ /* 0x040fec0000001878 */
[C---:B------:R-:W-:Y:S01]  /*16610*/  HMMA.16816.F32 R92, R4.reuse, R34, R84 ;  /* 0x00000022045c723c */ /* 0x040fe20000001854 */
[----:B------:R-:W-:Y:S01]  /*16620*/  IMAD.MOV.U32 R120, RZ, RZ, R59 ;  /* 0x000000ffff787224 */ /* 0x000fe200078e003b */
[----:B------:R-:W-:Y:S01]  /*16630*/  LDSM.16.M88.4 R32, [R186+0x800] ;  /* 0x00080000ba20783b */ /* 0x000fe20000000200 */
[----:B------:R-:W-:Y:S02]  /*16640*/  IMAD.MOV.U32 R121, RZ, RZ, R58 ;  /* 0x000000ffff797224 */ /* 0x000fe400078e003a */
[----:B------:R-:W-:Y:S01]  /*16650*/  IMAD.MOV.U32 R122, RZ, RZ, R57 ;  /* 0x000000ffff7a7224 */ /* 0x000fe200078e0039 */
[----:B--2---:R-:W-:Y:S01]  /*16660*/  HMMA.16816.F32 R60, R4, R16, R136 ;  /* 0x00000010043c723c */ /* 0x004fe20000001888 */
[----:B------:R-:W-:-:S05]  /*16670*/  IMAD.MOV.U32 R123, RZ, RZ, R56 ;  /* 0x000000ffff7b7224 */ /* 0x000fca00078e0038 */
[C---:B------:R-:W-:Y:S01]  /*16680*/  HMMA.16816.F32 R168, R4.reuse, R26, R108 ;  /* 0x0000001a04a8723c */ /* 0x040fe2000000186c */
[----:B------:R-:W-:Y:S01]  /*16690*/  IMAD.MOV.U32 R136, RZ, RZ, R52 ;  /* 0x000000ffff887224 */ /* 0x000fe200078e0034 */
[----:B------:R-:W-:Y:S01]  /*166a0*/  LDSM.16.M88.4 R24, [R186] ;  /* 0x00000000ba18783b */ /* 0x000fe20000000200 */
[----:B------:R-:W-:Y:S02]  /*166b0*/  IMAD.MOV.U32 R137, RZ, RZ, R47 ;  /* 0x000000ffff897224 */ /* 0x000fe400078e002f */
[----:B------:R-:W-:Y:S01]  /*166c0*/  IMAD.MOV.U32 R138, RZ, RZ, R46 ;  /* 0x000000ffff8a7224 */ /* 0x000fe200078e002e */
[----:B------:R-:W-:Y:S01]  /*166d0*/  HMMA.16816.F32 R160, R4, R8, R64 ;  /* 0x0000000804a0723c */ /* 0x000fe20000001840 */
[----:B------:R-:W-:-:S05]  /*166e0*/  IMAD.MOV.U32 R139, RZ, RZ, R45 ;  /* 0x000000ffff8b7224 */ /* 0x000fca00078e002d */
[C---:B------:R-:W-:Y:S01]  /*166f0*/  HMMA.16816.F32 R148, R4.reuse, R10, R88 ;  /* 0x0000000a0494723c */ /* 0x040fe20000001858 */
[----:B------:R-:W1:Y:S05]  /*16700*/  LDSM.16.M88.4 R8, [R189] ;  /* 0x00000000bd08783b */ /* 0x000e6a0000000200 */
[C---:B---3--:R-:W-:Y:S06]  /*16710*/  HMMA.16816.F32 R132, R4.reuse, R36, R104 ;  /* 0x000000240484723c */ /* 0x048fec0000001868 */
[C---:B------:R-:W-:Y:S06]  /*16720*/  HMMA.16816.F32 R84, R4.reuse, R40, R72 ;  /* 0x000000280454723c */ /* 0x040fec0000001848 */
[C---:B------:R-:W-:Y:S01]  /*16730*/  HMMA.16816.F32 R104, R4.reuse, R38, R96 ;  /* 0x000000260468723c */ /* 0x040fe20000001860 */
[----:B------:R-:W-:Y:S05]  /*16740*/  LDSM.16.M88.4 R36, [R186+0x1800] ;  /* 0x00180000ba24783b */ /* 0x000fea0000000200 */
[C---:B------:R-:W-:Y:S01]  /*16750*/  HMMA.16816.F32 R72, R4.reuse, R42, R112 ;  /* 0x0000002a0448723c */ /* 0x040fe20000001870 */
[----:B------:R-:W2:Y:S05]  /*16760*/  LDSM.16.M88.4 R40, [R186+0x1000] ;  /* 0x00100000ba28783b */ /* 0x000eaa0000000200 */
[C---:B------:R-:W-:Y:S06]  /*16770*/  HMMA.16816.F32 R68, R4.reuse, R28, R124 ;  /* 0x0000001c0444723c */ /* 0x040fec000000187c */
[C---:B------:R-:W-:Y:S01]  /*16780*/  HMMA.16816.F32 R64, R4.reuse, R30, R128 ;  /* 0x0000001e0440723c */ /* 0x040fe20000001880 */
[----:B------:R-:W-:Y:S05]  /*16790*/  LDSM.16.M88.4 R28, [R186+0x4800] ;  /* 0x00480000ba1c783b */ /* 0x000fea0000000200 */
[C---:B------:R-:W-:Y:S01]  /*167a0*/  HMMA.16816.F32 R56, R4.reuse, R18, R140 ;  /* 0x000000120438723c */ /* 0x040fe2000000188c */
[----:B------:R-:W-:Y:S05]  /*167b0*/  LDSM.16.M88.4 R16, [R186+0x2800] ;  /* 0x00280000ba10783b */ /* 0x000fea0000000200 */
[C---:B----4-:R-:W-:Y:S06]  /*167c0*/  HMMA.16816.F32 R80, R4.reuse, R12, R144 ;  /* 0x0000000c0450723c */ /* 0x050fec0000001890 */
[----:B------:R-:W-:Y:S01]  /*167d0*/  HMMA.16816.F32 R52, R4, R14, R48 ;  /* 0x0000000e0434723c */ /* 0x000fe20000001830 */
[----:B------:R-:W3:Y:S01]  /*167e0*/  LDSM.16.M88.4 R4, [R186+0x3800] ;  /* 0x00380000ba04783b */ /* 0x000ee20000000200 */
[----:B------:R-:W-:-:S02]  /*167f0*/  IMAD.MOV.U32 R144, RZ, RZ, R44 ;  /* 0x000000ffff907224 */ /* 0x000fc400078e002c */
[----:B------:R-:W-:Y:S01]  /*16800*/  IMAD.MOV.U32 R146, RZ, RZ, R3 ;  /* 0x000000ffff927224 */ /* 0x000fe200078e0003 */
[----:B------:R-:W4:Y:S01]  /*16810*/  LDSM.16.M88.4 R44, [R186+0x2000] ;  /* 0x00200000ba2c783b */ /* 0x000f220000000200 */
[----:B------:R-:W-:Y:S01]  /*16820*/  SHF.R.S32.HI R3, RZ, 0x1f, R119 ;  /* 0x0000001fff037819 */ /* 0x000fe20000011477 */
[C---:B-1----:R-:W-:Y:S01]  /*16830*/  HMMA.16816.F32 R88, R8.reuse, R26, R176 ;  /* 0x0000001a0858723c */ /* 0x042fe200000018b0 */
[----:B------:R-:W-:Y:S01]  /*16840*/  IMAD.MOV.U32 R147, RZ, RZ, R0 ;  /* 0x000000ffff937224 */ /* 0x000fe200078e0000 */
[----:B------:R-:W1:Y:S01]  /*16850*/  LDSM.16.M88.4 R12, [R186+0x3000] ;  /* 0x00300000ba0c783b */ /* 0x000e620000000200 */
[----:B------:R-:W-:Y:S01]  /*16860*/  LEA.HI R3, R3, R119, RZ, 0x5 ;  /* 0x0000007703037211 */ /* 0x000fe200078f28ff */
[----:B------:R-:W-:Y:S02]  /*16870*/  IMAD.MOV.U32 R145, RZ, RZ, R20 ;  /* 0x000000ffff917224 */ /* 0x000fe400078e0014 */
[C---:B------:R-:W-:Y:S01]  /*16880*/  HMMA.16816.F32 R48, R8.reuse, R24, R152 ;  /* 0x000000180830723c */ /* 0x040fe20000001898 */
[----:B------:R-:W-:Y:S01]  /*16890*/  LOP3.LUT R3, R3, 0xffffffe0, RZ, 0xc0, !PT ;  /* 0xffffffe003037812 */ /* 0x000fe200078ec0ff */
[----:B------:R-:W-:Y:S04]  /*168a0*/  LDSM.16.M88.4 R24, [R186+0x5000] ;  /* 0x00500000ba18783b */ /* 0x000fe80000000200 */
[----:B------:R-:W-:Y:S01]  /*168b0*/  IMAD.IADD R3, R119, 0x1, -R3 ;  /* 0x0000000177037824 */ /* 0x000fe200078e0a03 */
[----:B------:R-:W-:Y:S04]  /*168c0*/  HMMA.16816.F32 R96, R8, R32, R196 ;  /* 0x000000200860723c */ /* 0x000fe800000018c4 */
[----:B------:R-:W-:-:S02]  /*168d0*/  SHF.R.S32.HI R0, RZ, 0x1f, R3 ;  /* 0x0000001fff007819 */ /* 0x000fc40000011403 */
[----:B------:R-:W-:Y:S01]  /*168e0*/  HMMA.16816.F32 R108, R8, R34, R200 ;  /* 0x00000022086c723c */ /* 0x000fe200000018c8 */
[----:B------:R-:W-:Y:S01]  /*168f0*/  LDSM.16.M88.4 R32, [R186+0x4000] ;  /* 0x00400000ba20783b */ /* 0x000fe20000000200 */
[----:B------:R-:W-:Y:S01]  /*16900*/  LEA.HI R0, R0, R3, RZ, 0x2 ;  /* 0x0000000300007211 */ /* 0x000fe200078f10ff */
[----:B------:R-:W-:-:S03]  /*16910*/  IMAD.SHL.U32 R3, R184, 0x2, RZ ;  /* 0x00000002b8037824 */ /* 0x000fc600078e00ff */
[----:B--2---:R-:W-:Y:S01]  /*16920*/  HMMA.16816.F32 R112, R8, R40, R240 ;  /* 0x000000280870723c */ /* 0x004fe200000018f0 */
[----:B------:R-:W-:Y:S02]  /*16930*/  SHF.R.S32.HI R0, RZ, 0x2, R0 ;  /* 0x00000002ff007819 */ /* 0x000fe40000011400 */
[----:B------:R-:W-:-:S03]  /*16940*/  LOP3.LUT R3, R3, 0x6, RZ, 0xc0, !PT ;  /* 0x0000000603037812 */ /* 0x000fc600078ec0ff */
[C---:B------:R-:W-:Y:S01]  /*16950*/  HMMA.16816.F32 R120, R8.reuse, R42, R120 ;  /* 0x0000002a0878723c */ /* 0x040fe20000001878 */
[----:B------:R-:W-:Y:S01]  /*16960*/  LDSM.16.M88.4 R40, [R186+0x5800] ;  /* 0x00580000ba28783b */ /* 0x000fe20000000200 */
[----:B------:R-:W-:Y:S02]  /*16970*/  IMAD R0, R117, 0x10, R0 ;  /* 0x0000001075007824 */ /* 0x000fe400078e0200 */
[----:B------:R-:W-:Y:S02]  /*16980*/  IMAD.IADD R3, R21, 0x1, R3 ;  /* 0x0000000115037824 */ /* 0x000fe400078e0203 */
[----:B---3--:R-:W-:Y:S01]  /*16990*/  HMMA.16816.F32 R172, R8, R4, R172 ;  /* 0x0000000408ac723c */ /* 0x008fe200000018ac */
[----:B------:R-:W-:-:S04]  /*169a0*/  IADD3 R0, R0, 0x1, R185 ;  /* 0x0000000100007810 */ /* 0x000fc80007ffe0b9 */
[----:B------:R-:W-:Y:S01]  /*169b0*/  IADD3 R0, R216, R0, -R183 ;  /* 0x00000000d8007210 */ /* 0x000fe20007ffe8b7 */
[C---:B------:R-:W-:Y:S01]  /*169c0*/  HMMA.16816.F32 R176, R8.reuse, R6, R208 ;  /* 0x0000000608b0723c */ /* 0x040fe200000018d0 */
[----:B------:R-:W2:Y:S05]  /*169d0*/  LDSM.16.M88.4 R4, [R186+0x7000] ;  /* 0x00700000ba04783b */ /* 0x000eaa0000000200 */
[C---:B------:R-:W-:Y:S06]  /*169e0*/  HMMA.16816.F32 R124, R8.reuse, R36, R228 ;  /* 0x00000024087c723c */ /* 0x040fec00000018e4 */
[C---:B------:R-:W-:Y:S01]  /*169f0*/  HMMA.16816.F32 R128, R8.reuse, R38, R244 ;  /* 0x000000260880723c */ /* 0x040fe200000018f4 */
[----:B------:R-:W3:Y:S05]  /*16a00*/  LDSM.16.M88.4 R36, [R186+0x6000] ;  /* 0x00600000ba24783b */ /* 0x000eea0000000200 */
[C---:B----4-:R-:W-:Y:S06]  /*16a10*/  HMMA.16816.F32 R136, R8.reuse, R44, R136 ;  /* 0x0000002c0888723c */ /* 0x050fec0000001888 */
[C---:B------:R-:W-:Y:S01]  /*16a20*/  HMMA.16816.F32 R140, R8.reuse, R46, R236 ;  /* 0x0000002e088c723c */ /* 0x040fe200000018ec */
[----:B------:R-:W4:Y:S05]  /*16a30*/  LDSM.16.M88.4 R44, [R186+0x6800] ;  /* 0x00680000ba2c783b */ /* 0x000f2a0000000200 */
[C---:B-1----:R-:W-:Y:S06]  /*16a40*/  HMMA.16816.F32 R164, R8.reuse, R12, R164 ;  /* 0x0000000c08a4723c */ /* 0x042fec00000018a4 */
[----:B------:R-:W-:Y:S01]  /*16a50*/  HMMA.16816.F32 R168, R8, R14, R168 ;  /* 0x0000000e08a8723c */ /* 0x000fe200000018a8 */
[----:B------:R-:W1:Y:S01]  /*16a60*/  LDSM.16.M88.4 R12, [R186+0x7800] ;  /* 0x00780000ba0c783b */ /* 0x000e620000000200 */
[----:B------:R-:W-:-:S04]  /*16a70*/  DEPBAR.LE SB0, 0x0 ;  /* 0x000080000000791a */ /* 0x000fc80000000000 */
[C---:B------:R-:W-:Y:S01]  /*16a80*/  HMMA.16816.F32 R144, R8.reuse, R16, R144 ;  /* 0x000000100890723c */ /* 0x040fe20000001890 */
[----:B------:R-:W3:Y:S05]  /*16a90*/  MUFU.RCP R16, R79 ;  /* 0x0000004f00107308 */ /* 0x000eea0000001000 */
[C---:B--2---:R-:W-:Y:S06]  /*16aa0*/  HMMA.16816.F32 R60, R8.reuse, R4, R60 ;  /* 0x00000004083c723c */ /* 0x044fec000000183c */
[----:B------:R-:W-:Y:S01]  /*16ab0*/  HMMA.16816.F32 R56, R8, R6, R56 ;  /* 0x000000060838723c */ /* 0x000fe20000001838 */
[----:B------:R-:W-:Y:S01]  /*16ac0*/  IMAD.IADD R5, R116, 0x1, R0 ;  /* 0x0000000174057824 */ /* 0x000fe200078e0200 */
[----:B------:R-:W-:Y:S01]  /*16ad0*/  LOP3.LUT R0, R77, R78, RZ, 0xfc, !PT ;  /* 0x0000004e4d007212 */ /* 0x000fe200078efcff */
[----:B------:R-:W-:-:S02]  /*16ae0*/  VIADD R4, R3, 0x1 ;  /* 0x0000000103047836 */ /* 0x000fc40000000000 */
[----:B---3--:R-:W-:Y:S02]  /*16af0*/  FMUL.FTZ R157, R157, R16 ;  /* 0x000000109d9d7220 */ /* 0x008fe40000410000 */
[C---:B------:R-:W-:Y:S01]  /*16b00*/  VIMNMX R7, R5.reuse, R216, PT ;  /* 0x000000d805077248 */ /* 0x040fe20003fe0100 */
[C---:B------:R-:W-:Y:S01]  /*16b10*/  HMMA.16816.F32 R152, R8.reuse, R18, R232 ;  /* 0x000000120898723c */ /* 0x040fe200000018e8 */
[----:B------:R-:W-:Y:S02]  /*16b20*/  VIADDMNMX R5, R5, 0x8, R216, PT ;  /* 0x0000000805057846 */ /* 0x000fe400038001d8 */
[C---:B------:R-:W-:Y:S02]  /*16b30*/  ISETP.GE.AND P2, PT, R4.reuse, R7, PT ;  /* 0x000000070400720c */ /* 0x040fe40003f46270 */
[----:B------:R-:W-:Y:S01]  /*16b40*/  ISETP.GE.AND P0, PT, R4, R5, PT ;  /* 0x000000050400720c */ /* 0x000fe20003f06270 */
[----:B------:R-:W-:Y:S01]  /*16b50*/  HMMA.16816.F32 R212, R8, R32, R212 ;  /* 0x0000002008d4723c */ /* 0x000fe200000018d4 */
[----:B------:R-:W-:-:S02]  /*16b60*/  I2FP.F32.S32 R6, R3 ;  /* 0x0000000300067245 */ /* 0x000fc40000201400 */
[----:B------:R-:W-:Y:S02]  /*16b70*/  I2FP.F32.S32 R4, R4 ;  /* 0x0000000400047245 */ /* 0x000fe40000201400 */
[----:B------:R-:W-:Y:S01]  /*16b80*/  ISETP.GE.AND P4, PT, R3, R5, PT ;  /* 0x000000050300720c */ /* 0x000fe20003f86270 */
[----:B------:R-:W-:Y:S01]  /*16b90*/  HMMA.16816.F32 R204, R8, R34, R204 ;  /* 0x0000002208cc723c */ /* 0x000fe200000018cc */
[----:B------:R-:W-:-:S05]  /*16ba0*/  FFMA.FTZ R17, R157, R6, R48 ;  /* 0x000000069d117223 */ /* 0x000fca0000010030 */
        /* <DEDUP_REMOVED lines=10> */
[C---:B-1----:R-:W-:Y:S06]  /*16c50*/  HMMA.16816.F32 R80, R8.reuse, R12, R80 ;  /* 0x0000000c0850723c */ /* 0x042fec0000001850 */
[----:B------:R-:W-:Y:S07]  /*16c60*/  HMMA.16816.F32 R52, R8, R14, R52 ;  /* 0x0000000e0834723c */ /* 0x000fee0000001834 */
[C---:B------:R-:W-:Y:S01]  /*16c70*/  FFMA.FTZ R9, R157.reuse, R6, R50 ;  /* 0x000000069d097223 */ /* 0x040fe20000010032 */
[CC--:B------:R-:W-:Y:S01]  /*16c80*/  FFMA.FTZ R10, R157.reuse, R4.reuse, R49 ;  /* 0x000000049d0a7223 */ /* 0x0c0fe20000010031 */
[----:B------:R-:W-:Y:S01]  /*16c90*/  FFMA.FTZ R14, R157, R4, R51 ;  /* 0x000000049d0e7223 */ /* 0x000fe20000010033 */
[----:B------:R-:W-:-:S02]  /*16ca0*/  VIADD R8, R3, 0x8 ;  /* 0x0000000803087836 */ /* 0x000fc40000000000 */
[----:B------:R-:W-:Y:S01]  /*16cb0*/  VIADD R6, R3, 0x9 ;  /* 0x0000000903067836 */ /* 0x000fe20000000000 */
[----:B------:R-:W-:Y:S01]  /*16cc0*/  FSEL R51, R9, -INF , !P4 ;  /* 0xff80000009337808 */ /* 0x000fe20006000000 */
[----:B------:R-:W-:Y:S01]  /*16cd0*/  VIADD R4, R3, 0x10 ;  /* 0x0000001003047836 */ /* 0x000fe20000000000 */
[----:B------:R-:W-:Y:S01]  /*16ce0*/  FSEL R117, R10, -INF , !P2 ;  /* 0xff8000000a757808 */ /* 0x000fe20005000000 */
[----:B------:R-:W-:Y:S01]  /*16cf0*/  BAR.SYNC.DEFER_BLOCKING 0x0 ;  /* 0x0000000000007b1d */ /* 0x000fe20000010000 */
[C---:B------:R-:W-:Y:S02]  /*16d00*/  ISETP.GE.AND P1, PT, R8.reuse, R7, PT ;  /* 0x000000070800720c */ /* 0x040fe40003f26270 */
[----:B------:R-:W-:Y:S02]  /*16d10*/  ISETP.GE.AND P6, PT, R8, R5, PT ;  /* 0x000000050800720c */ /* 0x000fe40003fc6270 */
[C---:B------:R-:W-:Y:S02]  /*16d20*/  ISETP.GE.AND P5, PT, R6.reuse, R7, PT ;  /* 0x000000070600720c */ /* 0x040fe40003fa6270 */
[----:B------:R-:W-:-:S02]  /*16d30*/  ISETP.GE.AND P3, PT, R6, R5, PT ;  /* 0x000000050600720c */ /* 0x000fc40003f66270 */
[C---:B------:R-:W-:Y:S02]  /*16d40*/  ISETP.GE.AND P4, PT, R4.reuse, R7, PT ;  /* 0x000000070400720c */ /* 0x040fe40003f86270 */
[----:B------:R-:W-:Y:S02]  /*16d50*/  ISETP.GE.AND P2, PT, R4, R5, PT ;  /* 0x000000050400720c */ /* 0x000fe40003f46270 */
[----:B------:R-:W-:Y:S02]  /*16d60*/  I2FP.F32.S32 R8, R8 ;  /* 0x0000000800087245 */ /* 0x000fe40000201400 */
[----:B------:R-:W-:Y:S02]  /*16d70*/  I2FP.F32.S32 R6, R6 ;  /* 0x0000000600067245 */ /* 0x000fe40000201400 */
[----:B------:R-:W-:Y:S01]  /*16d80*/  I2FP.F32.S32 R4, R4 ;  /* 0x0000000400047245 */ /* 0x000fe20000201400 */
[CC--:B------:R-:W-:Y:S01]  /*16d90*/  FFMA.FTZ R13, R157.reuse, R8.reuse, R88 ;  /* 0x000000089d0d7223 */ /* 0x0c0fe20000010058 */
[C---:B------:R-:W-:Y:S01]  /*16da0*/  FFMA.FTZ R9, R157.reuse, R8, R90 ;  /* 0x000000089d097223 */ /* 0x040fe2000001005a */
[CC--:B------:R-:W-:Y:S01]  /*16db0*/  FFMA.FTZ R10, R157.reuse, R6.reuse, R89 ;  /* 0x000000069d0a7223 */ /* 0x0c0fe20000010059 */
[C---:B------:R-:W-:Y:S01]  /*16dc0*/  FFMA.FTZ R11, R157.reuse, R6, R91 ;  /* 0x000000069d0b7223 */ /* 0x040fe2000001005b */
[CC--:B------:R-:W-:Y:S01]  /*16dd0*/  FFMA.FTZ R12, R157.reuse, R4.reuse, R96 ;  /* 0x000000049d0c7223 */ /* 0x0c0fe20000010060 */
[----:B------:R-:W-:Y:S01]  /*16de0*/  FFMA.FTZ R15, R157, R4, R98 ;  /* 0x000000049d0f7223 */ /* 0x000fe20000010062 */
[C---:B------:R-:W-:Y:S01]  /*16df0*/  VIADD R8, R3.reuse, 0x11 ;  /* 0x0000001103087836 */ /* 0x040fe20000000000 */
[----:B------:R-:W-:Y:S01]  /*16e00*/  FSEL R49, R14, -INF , !P0 ;  /* 0xff8000000e317808 */ /* 0x000fe20004000000 */
[----:B------:R-:W-:Y:S01]  /*16e10*/  VIADD R6, R3, 0x18 ;  /* 0x0000001803067836 */ /* 0x000fe20000000000 */
[----:B------:R-:W-:Y:S01]  /*16e20*/  FSEL R89, R13, -INF , !P1 ;  /* 0xff8000000d597808 */ /* 0x000fe20004800000 */
[----:B------:R-:W-:Y:S01]  /*16e30*/  VIADD R4, R3, 0x19 ;  /* 0x0000001903047836 */ /* 0x000fe20000000000 */
        /* <DEDUP_REMOVED lines=19> */
[----:B------:R-:W-:Y:S01]  /*16f70*/  VIADD R8, R3, 0x20 ;  /* 0x0000002003087836 */ /* 0x000fe20000000000 */
        /* <DEDUP_REMOVED lines=413> */
[----:B------:R-:W-:Y:S02]  /*18950*/  I2FP.F32.S32 R11, R6 ;  /* 0x00000006000b7245 */ /* 0x000fe40000201400 */
[C---:B------:R-:W-:Y:S02]  /*18960*/  ISETP.GE.AND P0, PT, R4.reuse, R7, PT ;  /* 0x000000070400720c */ /* 0x040fe40003f06270 */
[----:B------:R-:W-:Y:S01]  /*18970*/  ISETP.GE.AND P1, PT, R4, R5, PT ;  /* 0x000000050400720c */ /* 0x000fe20003f26270 */
[CC--:B------:R-:W-:Y:S01]  /*18980*/  FFMA.FTZ R10, R157.reuse, R11.reuse, R80 ;  /* 0x0000000b9d0a7223 */ /* 0x0c0fe20000010050 */
[----:B------:R-:W-:Y:S01]  /*18990*/  I2FP.F32.S32 R4, R4 ;  /* 0x0000000400047245 */ /* 0x000fe20000201400 */
[C---:B------:R-:W-:Y:S01]  /*189a0*/  FFMA.FTZ R9, R157.reuse, R11, R82 ;  /* 0x0000000b9d097223 */ /* 0x040fe20000010052 */
[----:B------:R-:W-:Y:S02]  /*189b0*/  ISETP.GE.AND P4, PT, R6, R7, PT ;  /* 0x000000070600720c */ /* 0x000fe40003f86270 */
[----:B------:R-:W-:Y:S01]  /*189c0*/  FSEL R222, R12, -INF , !P2 ;  /* 0xff8000000cde7808 */ /* 0x000fe20005000000 */
[CC--:B------:R-:W-:Y:S01]  /*189d0*/  FFMA.FTZ R11, R157.reuse, R4.reuse, R81 ;  /* 0x000000049d0b7223 */ /* 0x0c0fe20000010051 */
[----:B------:R-:W-:Y:S01]  /*189e0*/  ISETP.GE.AND P2, PT, R6, R5, PT ;  /* 0x000000050600720c */ /* 0x000fe20003f46270 */
[----:B------:R-:W-:Y:S01]  /*189f0*/  FFMA.FTZ R12, R157, R4, R83 ;  /* 0x000000049d0c7223 */ /* 0x000fe20000010053 */
        /* <DEDUP_REMOVED lines=8> */
[----:B------:R1:W-:Y:S01]  /*18a80*/  STL [R1+0xf8], R11 ;  /* 0x0000f80b01007387 */ /* 0x0003e20000100800 */
[----:B------:R-:W-:-:S02]  /*18a90*/  I2FP.F32.S32 R13, R8 ;  /* 0x00000008000d7245 */ /* 0x000fc40000201400 */
[----:B------:R-:W-:Y:S01]  /*18aa0*/  FSEL R211, R15, -INF , !P5 ;  /* 0xff8000000fd37808 */ /* 0x000fe20006800000 */
[----:B------:R2:W-:Y:S01]  /*18ab0*/  STL [R1+0xfc], R10 ;  /* 0x0000fc0a01007387 */ /* 0x0005e20000100800 */
[C---:B------:R-:W-:Y:S01]  /*18ac0*/  ISETP.GE.AND P5, PT, R8.reuse, R7, PT ;  /* 0x000000070800720c */ /* 0x040fe20003fa6270 */
[C---:B------:R-:W-:Y:S01]  /*18ad0*/  FFMA.FTZ R6, R157.reuse, R13, R59 ;  /* 0x0000000d9d067223 */ /* 0x040fe2000001003b */
[----:B------:R-:W-:Y:S01]  /*18ae0*/  ISETP.GE.AND P3, PT, R8, R5, PT ;  /* 0x000000050800720c */ /* 0x000fe20003f66270 */
[----:B------:R3:W-:Y:S01]  /*18af0*/  STL [R1+0x100], R9 ;  /* 0x0001000901007387 */ /* 0x0007e20000100800 */
[----:B------:R-:W-:Y:S01]  /*18b00*/  FSEL R215, R14, -INF , !P6 ;  /* 0xff8000000ed77808 */ /* 0x000fe20007000000 */
[----:B------:R-:W-:Y:S01]  /*18b10*/  FFMA.FTZ R8, R157, R13, R57 ;  /* 0x0000000d9d087223 */ /* 0x000fe20000010039 */
[C---:B------:R-:W-:Y:S01]  /*18b20*/  ISETP.GE.AND P6, PT, R3.reuse, R7, PT ;  /* 0x000000070300720c */ /* 0x040fe20003fc6270 */
[----:B------:R-:W-:Y:S01]  /*18b30*/  VIADD R3, R3, 0xf9 ;  /* 0x000000f903037836 */ /* 0x000fe20000000000 */
[----:B------:R-:W-:-:S02]  /*18b40*/  FSEL R229, R12, -INF , !P1 ;  /* 0xff8000000ce57808 */ /* 0x000fc40004800000 */
[----:B------:R-:W-:Y:S02]  /*18b50*/  ISETP.GE.AND P1, PT, R182, 0x2, PT ;  /* 0x00000002b600780c */ /* 0x000fe40003f26270 */
[----:B------:R-:W-:Y:S02]  /*18b60*/  FSEL R226, R8, -INF , !P5 ;  /* 0xff80000008e27808 */ /* 0x000fe40006800000 */
[----:B------:R-:W-:Y:S02]  /*18b70*/  FSEL R227, R6, -INF , !P3 ;  /* 0xff80000006e37808 */ /* 0x000fe40005800000 */
[C---:B------:R-:W-:Y:S02]  /*18b80*/  ISETP.GE.AND P5, PT, R4.reuse, R7, PT ;  /* 0x000000070400720c */ /* 0x040fe40003fa6270 */
[----:B------:R-:W-:Y:S01]  /*18b90*/  ISETP.GE.AND P3, PT, R4, R5, PT ;  /* 0x000000050400720c */ /* 0x000fe20003f66270 */
[----:B-1----:R-:W-:Y:S01]  /*18ba0*/  VIADD R11, R181, 0x2000 ;  /* 0x00002000b50b7836 */ /* 0x002fe20000000000 */
[----:B------:R-:W-:-:S02]  /*18bb0*/  ISETP.GE.AND P4, PT, R3, R7, PT ;  /* 0x000000070300720c */ /* 0x000fc40003f86270 */
[----:B------:R-:W-:Y:S01]  /*18bc0*/  ISETP.GE.AND P2, PT, R3, R5, PT ;  /* 0x000000050300720c */ /* 0x000fe20003f46270 */
[C---:B--2---:R-:W-:Y:S01]  /*18bd0*/  VIADD R10, R181.reuse, 0x2800 ;  /* 0x00002800b50a7836 */ /* 0x044fe20000000000 */
[----:B------:R1:W-:Y:S01]  /*18be0*/  STL [R1+0x104], R11 ;  /* 0x0001040b01007387 */ /* 0x0003e20000100800 */
[----:B------:R-:W-:Y:S01]  /*18bf0*/  I2FP.F32.S32 R4, R4 ;  /* 0x0000000400047245 */ /* 0x000fe20000201400 */
[----:B---3--:R-:W-:Y:S02]  /*18c00*/  VIADD R9, R181, 0x3000 ;  /* 0x00003000b5097836 */ /* 0x008fe40000000000 */
[----:B------:R2:W-:Y:S01]  /*18c10*/  STL [R1+0x108], R10 ;  /* 0x0001080a01007387 */ /* 0x0005e20000100800 */
[----:B------:R-:W-:Y:S01]  /*18c20*/  I2FP.F32.S32 R3, R3 ;  /* 0x0000000300037245 */ /* 0x000fe20000201400 */
[CC--:B------:R-:W-:Y:S01]  /*18c30*/  FFMA.FTZ R8, R157.reuse, R4.reuse, R52 ;  /* 0x000000049d087223 */ /* 0x0c0fe20000010034 */
[C---:B------:R-:W-:Y:S01]  /*18c40*/  FFMA.FTZ R4, R157.reuse, R4, R54 ;  /* 0x000000049d047223 */ /* 0x040fe20000010036 */
[----:B------:R3:W-:Y:S01]  /*18c50*/  STL [R1+0x10c], R9 ;  /* 0x00010c0901007387 */ /* 0x0007e20000100800 */
[----:B------:R-:W-:Y:S01]  /*18c60*/  ISETP.NE.U32.AND P0, PT, R220, RZ, PT ;  /* 0x000000ffdc00720c */ /* 0x000fe20003f05070 */
[CC--:B------:R-:W-:Y:S01]  /*18c70*/  FFMA.FTZ R6, R157.reuse, R3.reuse, R53 ;  /* 0x000000039d067223 */ /* 0x0c0fe20000010035 */
[----:B------:R-:W-:Y:S01]  /*18c80*/  FFMA.FTZ R3, R157, R3, R55 ;  /* 0x000000039d037223 */ /* 0x000fe20000010037 */
[----:B------:R-:W-:-:S02]  /*18c90*/  FSEL R233, R8, -INF , !P5 ;  /* 0xff80000008e97808 */ /* 0x000fc40006800000 */
[----:B------:R-:W-:Y:S02]  /*18ca0*/  ISETP.NE.AND.EX P0, PT, R221, RZ, PT, P0 ;  /* 0x000000ffdd00720c */ /* 0x000fe40003f05300 */
[----:B------:R-:W-:Y:S02]  /*18cb0*/  FSEL R230, R4, -INF , !P3 ;  /* 0xff80000004e67808 */ /* 0x000fe40005800000 */
[----:B------:R-:W-:Y:S02]  /*18cc0*/  FSEL R234, R6, -INF , !P4 ;  /* 0xff80000006ea7808 */ /* 0x000fe40006000000 */
[----:B------:R-:W-:Y:S02]  /*18cd0*/  FSEL R235, R3, -INF , !P2 ;  /* 0xff80000003eb7808 */ /* 0x000fe40005000000 */
[----:B------:R-:W-:Y:S01]  /*18ce0*/  FSEL R48, R17, -INF , !P6 ;  /* 0xff80000011307808 */ /* 0x000fe20007000000 */
        /* <DEDUP_REMOVED lines=18> */
[----:B------:R-:W-:Y:S05]  /*18e10*/  @!P1 BRA `(.L_x_3161) ;  /* 0x0000000c00e09947 */ /* 0x000fea0003800000 */
[----:B------:R-:W-:Y:S04]  /*18e20*/  BSSY B0, `(.L_x_3162) ;  /* 0x0000043000007945 */ /* 0x000fe80003800000 */
[----:B------:R-:W-:Y:S05]  /*18e30*/  @!P0 BRA `(.L_x_3163) ;  /* 0x0000000000f88947 */ /* 0x000fea0003800000 */
[----:B------:R-:W2:Y:S01]  /*18e40*/  LD.E R4, desc[UR6][R22.64+0x170] ;  /* 0x0001700616047980 */ /* 0x000ea2000c101900 */
[----:B------:R-:W-:Y:S02]  /*18e50*/  IADD3 R12, R21, -0x100, RZ ;  /* 0xffffff00150c7810 */ /* 0x000fe40007ffe0ff */
[----:B-1----:R-:W-:Y:S02]  /*18e60*/  IABS R10, R21 ;  /* 0x00000015000a7213 */ /* 0x002fe40000000000 */
        /* <DEDUP_REMOVED lines=59> */
.L_x_3163:
[----:B------:R-:W2:Y:S02]  /*19220*/  LD.E R3, desc[UR6][R22.64+0x38] ;  /* 0x0000380616037980 */ /* 0x000ea4000c101900 */
[----:B--2---:R-:W-:-:S04]  /*19230*/  LEA R3, -R3, RZ, 0x8 ;  /* 0x000000ff03037211 */ /* 0x004fc800078e41ff */
[----:B------:R-:W-:Y:S02]  /*19240*/  SHF.R.S32.HI R4, RZ, 0x1f, R3 ;  /* 0x0000001fff047819 */ /* 0x000fe40000011403 */
.L_x_3164:
[----:B------:R-:W-:Y:S05]  /*19250*/  BSYNC B0 ;  /* 0x0000000000007941 */ /* 0x000fea0003800000 */
.L_x_3162:
[----:B------:R-:W-:Y:S01]  /*19260*/  ISETP.GE.AND P2, PT, R158, R248, PT ;  /* 0x000000f89e00720c */ /* 0x000fe20003f46270 */
[----:B------:R-:W-:-:S12]  /*19270*/  BSSY B0, `(.L_x_3165) ;  /* 0x00000af000007945 */ /* 0x000fd80003800000 */
[----:B------:R-:W-:Y:S01]  /*19280*/  @!P2 IADD3 R6, P4, R3, R118, RZ ;  /* 0x000000760306a210 */ /* 0x000fe20007f9e0ff */
[----:B------:R-:W-:Y:S01]  /*19290*/  @!P2 IMAD.MOV.U32 R14, RZ, RZ, R3 ;  /* 0x000000ffff0ea224 */ /* 0x000fe200078e0003 */
[----:B------:R-:W-:Y:S01]  /*192a0*/  @!P2 LEA R8, P3, R194, R3, 0x5 ;  /* 0x00000003c208a211 */ /* 0x000fe200078628ff */
[C---:B------:R-:W-:Y:S01]  /*192b0*/  @!P2 IMAD R16, R195.reuse, 0x50, RZ ;  /* 0x00000050c310a824 */ /* 0x040fe200078e02ff */
[-C--:B------:R-:W-:Y:S01]  /*192c0*/  @!P2 MOV R15, R4.reuse ;  /* 0x00000004000fa202 */ /* 0x080fe20000000f00 */
[----:B-1----:R-:W-:Y:S01]  /*192d0*/  @!P2 IMAD.X R9, R4, 0x1, R156, P4 ;  /* 0x000000010409a824 */ /* 0x002fe200020e069c */
        /* <DEDUP_REMOVED lines=168> */
.L_x_3166:
[----:B------:R-:W-:Y:S05]  /*19d60*/  BSYNC B0 ;  /* 0x0000000000007941 */ /* 0x000fea0003800000 */
.L_x_3165:
[----:B------:R-:W0:Y:S01]  /*19d70*/  LDGDEPBAR ;  /* 0x00000000000079af */ /* 0x000e220000000000 */
[----:B------:R-:W-:-:S04]  /*19d80*/  LEA R225, P2, R3, R225, 0x1 ;  /* 0x000000e103e17211 */ /* 0x000fc800078408ff */
[----:B------:R-:W-:-:S09]  /*19d90*/  LEA.HI.X R223, R3, R223, R4, 0x1, P2 ;  /* 0x000000df03df7211 */ /* 0x000fd200010f0c04 */
.L_x_3161:
[----:B------:R-:W-:Y:S05]  /*19da0*/  BSYNC B1 ;  /* 0x0000000000017941 */ /* 0x000fea0003800000 */
.L_x_3160:
[----:B------:R-:W-:-:S04]  /*19db0*/  FMNMX.FTZ R3, R51, R49, !PT ;  /* 0x0000003133037209 */ /* 0x000fc80007810000 */
        /* <DEDUP_REMOVED lines=125> */
[----:B------:R-:W4:Y:S01]  /*1a590*/  SHFL.BFLY PT, R6, R4, 0x2, 0x1f ;  /* 0x0c401f0004067f89 */ /* 0x000f2200000e0000 */
[----:B------:R-:W-:Y:S02]  /*1a5a0*/  FMNMX.FTZ R14, R233, R14, !PT ;  /* 0x0000000ee90e7209 */ /* 0x000fe40007810000 */
[----:B------:R-:W-:Y:S01]  /*1a5b0*/  LEA R185, R190, R182, 0x1 ;  /* 0x000000b6beb97211 */ /* 0x000fe200078e08ff */
[----:B-1----:R-:W-:Y:S01]  /*1a5c0*/  LDSM.16.MT88.4 R24, [R182+0xa000] ;  /* 0x00a00000b618783b */ /* 0x002fe20000004200 */
[----:B------:R-:W-:-:S02]  /*1a5d0*/  FMNMX.FTZ R14, R234, R14, !PT ;  /* 0x0000000eea0e7209 */ /* 0x000fc40007810000 */
[----:B------:R-:W-:Y:S01]  /*1a5e0*/  LEA R183, R191, R182, 0x1 ;  /* 0x000000b6bfb77211 */ /* 0x000fe200078e08ff */
[----:B------:R-:W-:Y:S03]  /*1a5f0*/  LDSM.16.MT88.4 R16, [R185+0xa000] ;  /* 0x00a00000b910783b */ /* 0x000fe60000004200 */
[----:B------:R-:W-:Y:S01]  /*1a600*/  LEA R184, R190, R183, 0x1 ;  /* 0x000000b7beb87211 */ /* 0x000fe200078e08ff */
[----:B------:R-:W-:Y:S04]  /*1a610*/  LDSM.16.MT88.4 R28, [R183+0xa000] ;  /* 0x00a00000b71c783b */ /* 0x000fe80000004200 */
[----:B------:R-:W-:Y:S04]  /*1a620*/  LDSM.16.MT88.4 R36, [R184+0xa000] ;  /* 0x00a00000b824783b */ /* 0x000fe80000004200 */
[----:B------:R-:W-:Y:S01]  /*1a630*/  LDSM.16.MT88.4 R52, [R182+0xa800] ;  /* 0x00a80000b634783b */ /* 0x000fe20000004200 */
[----:B----4-:R-:W-:-:S03]  /*1a640*/  FMNMX.FTZ R4, R4, R6, !PT ;  /* 0x0000000604047209 */ /* 0x010fc60007810000 */
        /* <DEDUP_REMOVED lines=14> */
[----:B------:R1:W-:Y:S02]  /*1a730*/  MUFU.EX2 R86, R6 ;  /* 0x0000000600567308 */ /* 0x0003e40000000800 */
[----:B-1----:R-:W-:-:S06]  /*1a740*/  FFMA.FTZ R6, R78, R3, -R4 ;  /* 0x000000034e067223 */ /* 0x002fcc0000010804 */
[----:B------:R1:W-:Y:S02]  /*1a750*/  MUFU.EX2 R12, R6 ;  /* 0x00000006000c7308 */ /* 0x0003e40000000800 */
[----:B-1----:R-:W-:-:S06]  /*1a760*/  FFMA.FTZ R6, R77, R3, -R4 ;  /* 0x000000034d067223 */ /* 0x002fcc0000010804 */
[----:B------:R1:W3:Y:S02]  /*1a770*/  MUFU.EX2 R9, R6 ;  /* 0x0000000600097308 */ /* 0x0002e40000000800 */
[----:B-1----:R-:W-:Y:S01]  /*1a780*/  FSEL R6, R8, RZ, P2 ;  /* 0x000000ff08067208 */ /* 0x002fe20001000000 */
[----:B------:R-:W-:-:S04]  /*1a790*/  FFMA.FTZ R8, R50, R3, -R4 ;  /* 0x0000000332087223 */ /* 0x000fc80000010804 */
[----:B------:R-:W-:Y:S01]  /*1a7a0*/  FFMA.FTZ R0, R117, R3, -R6 ;  /* 0x0000000375007223 */ /* 0x000fe20000010806 */
[----:B------:R1:W-:Y:S01]  /*1a7b0*/  MUFU.EX2 R68, R8 ;  /* 0x0000000800447308 */ /* 0x0003e20000000800 */
[----:B---3--:R-:W-:Y:S02]  /*1a7c0*/  MOV R117, R9 ;  /* 0x0000000900757202 */ /* 0x008fe40000000f00 */
[----:B------:R-:W-:Y:S02]  /*1a7d0*/  F2FP.F16.F32.PACK_AB R9, R86, R87 ;  /* 0x000000575609723e */ /* 0x000fe400000000ff */
[----:B--2---:R-:W-:-:S03]  /*1a7e0*/  F2FP.F16.F32.PACK_AB R11, R117, R12 ;  /* 0x0000000c750b723e */ /* 0x004fc600000000ff */
[----:B------:R2:W-:Y:S01]  /*1a7f0*/  MUFU.EX2 R13, R0 ;  /* 0x00000000000d7308 */ /* 0x0005e20000000800 */
[-CC-:B-1----:R-:W-:Y:S02]  /*1a800*/  FFMA.FTZ R8, R48, R3.reuse, -R6.reuse ;  /* 0x0000000330087223 */ /* 0x182fe40000010806 */
[----:B------:R-:W1:Y:S05]  /*1a810*/  LDSM.16.MT88.4 R48, [R185+0xa800] ;  /* 0x00a80000b930783b */ /* 0x000e6a0000004200 */
[----:B------:R-:W3:Y:S01]  /*1a820*/  MUFU.EX2 R15, R8 ;  /* 0x00000008000f7308 */ /* 0x000ee20000000800 */
[----:B--2---:R-:W-:-:S07]  /*1a830*/  FFMA.FTZ R0, R89, R3, -R6 ;  /* 0x0000000359007223 */ /* 0x004fce0000010806 */
[----:B------:R2:W4:Y:S01]  /*1a840*/  MUFU.EX2 R77, R0 ;  /* 0x00000000004d7308 */ /* 0x0005220000000800 */
[----:B---3--:R-:W-:Y:S01]  /*1a850*/  F2FP.F16.F32.PACK_AB R8, R13, R15 ;  /* 0x0000000f0d08723e */ /* 0x008fe200000000ff */
[----:B------:R-:W-:Y:S01]  /*1a860*/  FADD.FTZ R13, R15, R13 ;  /* 0x0000000d0f0d7221 */ /* 0x000fe20000010000 */
[-C--:B------:R-:W-:Y:S01]  /*1a870*/  FFMA.FTZ R15, R202, R3.reuse, -R4 ;  /* 0x00000003ca0f7223 */ /* 0x080fe20000010804 */
[-C--:B--2---:R-:W-:Y:S02]  /*1a880*/  FFMA.FTZ R0, R90, R3.reuse, -R6 ;  /* 0x000000035a007223 */ /* 0x084fe40000010806 */
[----:B----4-:R-:W-:Y:S02]  /*1a890*/  FADD.FTZ R13, R77, R13 ;  /* 0x0000000d4d0d7221 */ /* 0x010fe40000010000 */
[----:B------:R2:W3:Y:S02]  /*1a8a0*/  MUFU.EX2 R89, R0 ;  /* 0x0000000000597308 */ /* 0x0004e40000000800 */
[----:B--2---:R-:W-:Y:S01]  /*1a8b0*/  FFMA.FTZ R0, R79, R3, -R4 ;  /* 0x000000034f007223 */ /* 0x004fe20000010804 */
[C---:B---3--:R-:W-:Y:S01]  /*1a8c0*/  F2FP.F16.F32.PACK_AB R10, R89.reuse, R77 ;  /* 0x0000004d590a723e */ /* 0x048fe200000000ff */
[----:B------:R-:W-:-:S04]  /*1a8d0*/  FADD.FTZ R13, R89, R13 ;  /* 0x0000000d590d7221 */ /* 0x000fc80000010000 */
[----:B------:R2:W3:Y:S02]  /*1a8e0*/  MUFU.EX2 R69, R0 ;  /* 0x0000000000457308 */ /* 0x0004e40000000800 */
[C---:B------:R-:W-:Y:S06]  /*1a8f0*/  HMMA.16816.F32 R64, R8.reuse, R24, RZ ;  /* 0x000000180840723c */ /* 0x040fec00000018ff */
[C---:B------:R-:W-:Y:S06]  /*1a900*/  HMMA.16816.F32 R56, R8.reuse, R26, RZ ;  /* 0x0000001a0838723c */ /* 0x040fec00000018ff */
[----:B------:R-:W-:Y:S01]  /*1a910*/  HMMA.16816.F32 R24, R8, R16, RZ ;  /* 0x000000100818723c */ /* 0x000fe200000018ff */
[----:B--2---:R-:W-:-:S04]  /*1a920*/  FFMA.FTZ R0, R88, R3, -R4 ;  /* 0x0000000358007223 */ /* 0x004fc80000010804 */
[----:B------:R2:W-:Y:S01]  /*1a930*/  MUFU.EX2 R80, R0 ;  /* 0x0000000000507308 */ /* 0x0005e20000000800 */
[C---:B------:R-:W-:Y:S06]  /*1a940*/  HMMA.16816.F32 R40, R8.reuse, R28, RZ ;  /* 0x0000001c0828723c */ /* 0x040fec00000018ff */
[C---:B------:R-:W-:Y:S06]  /*1a950*/  HMMA.16816.F32 R32, R8.reuse, R30, RZ ;  /* 0x0000001e0820723c */ /* 0x040fec00000018ff */
[----:B------:R-:W-:Y:S01]  /*1a960*/  HMMA.16816.F32 R44, R8, R18, RZ ;  /* 0x00000012082c723c */ /* 0x000fe200000018ff */
[----:B------:R-:W4:Y:S01]  /*1a970*/  LDSM.16.MT88.4 R16, [R183+0xa800] ;  /* 0x00a80000b710783b */ /* 0x000f220000004200 */
[----:B--2---:R-:W-:-:S04]  /*1a980*/  FFMA.FTZ R0, R96, R3, -R6 ;  /* 0x0000000360007223 */ /* 0x004fc80000010806 */
[C---:B------:R-:W-:Y:S01]  /*1a990*/  HMMA.16816.F32 R60, R8.reuse, R36, RZ ;  /* 0x00000024083c723c */ /* 0x040fe200000018ff */
[----:B------:R2:W5:Y:S05]  /*1a9a0*/  MUFU.EX2 R78, R0 ;  /* 0x00000000004e7308 */ /* 0x00056a0000000800 */
[----:B------:R-:W-:Y:S07]  /*1a9b0*/  HMMA.16816.F32 R28, R8, R38, RZ ;  /* 0x00000026081c723c */ /* 0x000fee00000018ff */
[----:B---3--:R-:W-:Y:S01]  /*1a9c0*/  F2FP.F16.F32.PACK_AB R9, R69, R68 ;  /* 0x000000444509723e */ /* 0x008fe200000000ff */
[----:B--2---:R-:W-:Y:S01]  /*1a9d0*/  FFMA.FTZ R0, R91, R3, -R6 ;  /* 0x000000035b007223 */ /* 0x004fe20000010806 */
[----:B-----5:R-:W-:-:S03]  /*1a9e0*/  FADD.FTZ R13, R78, R13 ;  /* 0x0000000d4e0d7221 */ /* 0x020fc60000010000 */
[----:B------:R2:W3:Y:S02]  /*1a9f0*/  MUFU.EX2 R96, R0 ;  /* 0x0000000000607308 */ /* 0x0004e40000000800 */
[----:B--2---:R-:W-:Y:S01]  /*1aa00*/  FFMA.FTZ R0, R98, R3, -R6 ;  /* 0x0000000362007223 */ /* 0x004fe20000010806 */
[----:B---3--:R-:W-:-:S05]  /*1aa10*/  F2FP.F16.F32.PACK_AB R8, R96, R78 ;  /* 0x0000004e6008723e */ /* 0x008fca00000000ff */
[----:B------:R2:W-:Y:S02]  /*1aa20*/  MUFU.EX2 R91, R0 ;  /* 0x00000000005b7308 */ /* 0x0005e40000000800 */
[----:B--2---:R-:W-:-:S06]  /*1aa30*/  FFMA.FTZ R0, R99, R3, -R6 ;  /* 0x0000000363007223 */ /* 0x004fcc0000010806 */
[----:B------:R2:W3:Y:S02]  /*1aa40*/  MUFU.EX2 R20, R0 ;  /* 0x0000000000147308 */ /* 0x0004e40000000800 */
[----:B--2---:R-:W-:Y:S01]  /*1aa50*/  FFMA.FTZ R0, R97, R3, -R4 ;  /* 0x0000000361007223 */ /* 0x004fe20000010804 */
[----:B---3--:R-:W-:-:S05]  /*1aa60*/  MOV R97, R20 ;  /* 0x0000001400617202 */ /* 0x008fca0000000f00 */
[----:B------:R-:W2:Y:S01]  /*1aa70*/  MUFU.EX2 R90, R0 ;  /* 0x00000000005a7308 */ /* 0x000ea20000000800 */
[----:B------:R-:W-:Y:S02]  /*1aa80*/  F2FP.F16.F32.PACK_AB R10, R97, R91 ;  /* 0x0000005b610a723e */ /* 0x000fe400000000ff */
[----:B--2---:R-:W-:Y:S01]  /*1aa90*/  F2FP.F16.F32.PACK_AB R11, R90, R80 ;  /* 0x000000505a0b723e */ /* 0x004fe200000000ff */
[----:B------:R-:W-:Y:S01]  /*1aaa0*/  FFMA.FTZ R0, R110, R3, -R4 ;  /* 0x000000036e007223 */ /* 0x000fe20000010804 */
[----:B------:R-:W-:-:S03]  /*1aab0*/  MOV R110, R68 ;  /* 0x00000044006e7202 */ /* 0x000fc60000000f00 */
[----:B------:R2:W-:Y:S02]  /*1aac0*/  MUFU.EX2 R88, R0 ;  /* 0x0000000000587308 */ /* 0x0005e40000000800 */
[C---:B------:R-:W-:Y:S06]  /*1aad0*/  HMMA.16816.F32 R72, R8.reuse, R52, R64 ;  /* 0x000000340848723c */ /* 0x040fec0000001840 */
[C---:B------:R-:W-:Y:S06]  /*1aae0*/  HMMA.16816.F32 R64, R8.reuse, R54, R56 ;  /* 0x000000360840723c */ /* 0x040fec0000001838 */
[----:B-1----:R-:W-:Y:S01]  /*1aaf0*/  HMMA.16816.F32 R52, R8, R48, R24 ;  /* 0x000000300834723c */ /* 0x002fe20000001818 */
[----:B------:R-:W1:Y:S01]  /*1ab00*/  LDSM.16.MT88.4 R24, [R184+0xa800] ;  /* 0x00a80000b818783b */ /* 0x000e620000004200 */
[----:B--2---:R-:W-:-:S04]  /*1ab10*/  FFMA.FTZ R0, R109, R3, -R4 ;  /* 0x000000036d007223 */ /* 0x004fc80000010804 */
[C---:B------:R-:W-:Y:S01]  /*1ab20*/  HMMA.16816.F32 R56, R8.reuse, R50, R44 ;  /* 0x000000320838723c */ /* 0x040fe2000000182c */
[----:B------:R2:W3:Y:S05]  /*1ab30*/  MUFU.EX2 R20, R0 ;  /* 0x0000000000147308 */ /* 0x0004ea0000000800 */
[C---:B----4-:R-:W-:Y:S06]  /*1ab40*/  HMMA.16816.F32 R44, R8.reuse, R16, R40 ;  /* 0x00000010082c723c */ /* 0x050fec0000001828 */
[----:B------:R-:W-:Y:S01]  /*1ab50*/  HMMA.16816.F32 R40, R8, R18, R32 ;  /* 0x000000120828723c */ /* 0x000fe20000001820 */
[----:B------:R-:W-:Y:S01]  /*1ab60*/  LDSM.16.MT88.4 R16, [R183+0xb000] ;  /* 0x00b00000b710783b */ /* 0x000fe20000004200 */
[----:B--2---:R-:W-:-:S04]  /*1ab70*/  FFMA.FTZ R0, R108, R3, -R4 ;  /* 0x000000036c007223 */ /* 0x004fc80000010804 */
[----:B------:R2:W-:Y:S01]  /*1ab80*/  MUFU.EX2 R81, R0 ;  /* 0x0000000000517308 */ /* 0x0005e20000000800 */
[----:B-1----:R-:W-:Y:S01]  /*1ab90*/  HMMA.16816.F32 R36, R8, R24, R60 ;  /* 0x000000180824723c */ /* 0x002fe2000000183c */
[----:B--2---:R-:W-:Y:S01]  /*1aba0*/  FFMA.FTZ R0, R112, R3, -R6 ;  /* 0x0000000370007223 */ /* 0x004fe20000010806 */
[----:B---3--:R-:W-:-:S04]  /*1abb0*/  MOV R112, R20 ;  /* 0x0000001400707202 */ /* 0x008fc80000000f00 */
[----:B------:R-:W-:Y:S01]  /*1abc0*/  HMMA.16816.F32 R32, R8, R26, R28 ;  /* 0x0000001a0820723c */ /* 0x000fe2000000181c */
[----:B------:R-:W1:Y:S01]  /*1abd0*/  LDSM.16.MT88.4 R24, [R182+0xb000] ;  /* 0x00b00000b618783b */ /* 0x000e620000004200 */
[----:B------:R2:W-:Y:S03]  /*1abe0*/  MUFU.EX2 R79, R0 ;  /* 0x00000000004f7308 */ /* 0x0005e60000000800 */
[----:B------:R-:W3:Y:S02]  /*1abf0*/  LDSM.16.MT88.4 R28, [R185+0xb000] ;  /* 0x00b00000b91c783b */ /* 0x000ee40000004200 */
[----:B------:R-:W-:Y:S01]  /*1ac00*/  F2FP.F16.F32.PACK_AB R9, R112, R88 ;  /* 0x000000587009723e */ /* 0x000fe200000000ff */
[----:B--2---:R-:W-:-:S04]  /*1ac10*/  FFMA.FTZ R0, R114, R3, -R6 ;  /* 0x0000000372007223 */ /* 0x004fc80000010806 */
        /* <DEDUP_REMOVED lines=8> */
[----:B------:R-:W2:Y:S02]  /*1aca0*/  MUFU.EX2 R113, R0 ;  /* 0x0000000000717308 */ /* 0x000ea40000000800 */
[----:B--2---:R-:W-:Y:S01]  /*1acb0*/  F2FP.F16.F32.PACK_AB R11, R113, R81 ;  /* 0x00000051710b723e */ /* 0x004fe200000000ff */
[----:B------:R-:W-:-:S05]  /*1acc0*/  FFMA.FTZ R0, R121, R3, -R4 ;  /* 0x0000000379007223 */ /* 0x000fca0000010804 */
[----:B------:R2:W4:Y:S01]  /*1acd0*/  MUFU.EX2 R20, R0 ;  /* 0x0000000000147308 */ /* 0x0005220000000800 */
[C---:B-1----:R-:W-:Y:S06]  /*1ace0*/  HMMA.16816.F32 R72, R8.reuse, R24, R72 ;  /* 0x000000180848723c */ /* 0x042fec0000001848 */
[C---:B------:R-:W-:Y:S01]  /*1acf0*/  HMMA.16816.F32 R60, R8.reuse, R26, R64 ;  /* 0x0000001a083c723c */ /* 0x040fe20000001840 */
[----:B------:R-:W1:Y:S05]  /*1ad00*/  LDSM.16.MT88.4 R24, [R184+0xb000] ;  /* 0x00b00000b818783b */ /* 0x000e6a0000004200 */
[----:B---3--:R-:W-:Y:S01]  /*1ad10*/  HMMA.16816.F32 R48, R8, R28, R52 ;  /* 0x0000001c0830723c */ /* 0x008fe20000001834 */
[----:B--2---:R-:W-:Y:S01]  /*1ad20*/  FFMA.FTZ R0, R120, R3, -R4 ;  /* 0x0000000378007223 */ /* 0x004fe20000010804 */
[----:B------:R-:W-:-:S04]  /*1ad30*/  MOV R120, R21 ;  /* 0x0000001500787202 */ /* 0x000fc80000000f00 */
        /* <DEDUP_REMOVED lines=11> */
[----:B--2---:R-:W-:Y:S01]  /*1adf0*/  FFMA.FTZ R0, R123, R3, -R6 ;  /* 0x000000037b007223 */ /* 0x004fe20000010806 */
[----:B----4-:R-:W-:-:S03]  /*1ae00*/  MOV R123, R20 ;  /* 0x00000014007b7202 */ /* 0x010fc60000000f00 */
[----:B------:R2:W-:Y:S01]  /*1ae10*/  MUFU.EX2 R98, R0 ;  /* 0x0000000000627308 */ /* 0x0005e20000000800 */
[----:B---3--:R-:W-:Y:S01]  /*1ae20*/  F2FP.F16.F32.PACK_AB R9, R108, R123 ;  /* 0x0000007b6c09723e */ /* 0x008fe200000000ff */
        /* <DEDUP_REMOVED lines=113> */
[C---:B-1----:R-:W-:Y:S06]  /*1b540*/  HMMA.16816.F32 R72, R8.reuse, R24, R72 ;  /* 0x000000180848723c */ /* 0x042fec0000001848 */
[C---:B------:R-:W-:Y:S01]  /*1b550*/  HMMA.16816.F32 R56, R8.reuse, R26, R56 ;  /* 0x0000001a0838723c */ /* 0x040fe20000001838 */
[----:B------:R-:W1:Y:S05]  /*1b560*/  LDSM.16.MT88.4 R24, [R184+0xd000] ;  /* 0x00d00000b818783b */ /* 0x000e6a0000004200 */
[----:B------:R-:W-:Y:S01]  /*1b570*/  HMMA.16816.F32 R44, R8, R16, R44 ;  /* 0x00000010082c723c */ /* 0x000fe2000000182c */
        /* <DEDUP_REMOVED lines=15> */
[----:B------:R-:W-:-:S04]  /*1b670*/  MOV R172, R111 ;  /* 0x0000006f00ac7202 */ /* 0x000fc80000000f00 */
[----:B---3--:R-:W-:Y:S01]  /*1b680*/  F2FP.F16.F32.PACK_AB R9, R146, R145 ;  /* 0x000000919209723e */ /* 0x008fe200000000ff */
[----:B------:R2:W-:Y:S02]  /*1b690*/  MUFU.EX2 R144, R0 ;  /* 0x0000000000907308 */ /* 0x0005e40000000800 */
[----:B--2---:R-:W-:Y:S01]  /*1b6a0*/  FFMA.FTZ R0, R171, R3, -R6 ;  /* 0x00000003ab007223 */ /* 0x004fe20000010806 */
[----:B------:R-:W-:-:S05]  /*1b6b0*/  MOV R171, R115 ;  /* 0x0000007300ab7202 */ /* 0x000fca0000000f00 */
        /* <DEDUP_REMOVED lines=20> */
[----:B--2---:R-:W-:Y:S01]  /*1b800*/  FFMA.FTZ R0, R175, R3, -R4 ;  /* 0x00000003af007223 */ /* 0x004fe20000010804 */
[----:B------:R-:W-:-:S03]  /*1b810*/  MOV R175, R120 ;  /* 0x0000007800af7202 */ /* 0x000fc60000000f00 */
[----:B------:R2:W3:Y:S01]  /*1b820*/  MUFU.EX2 R139, R0 ;  /* 0x00000000008b7308 */ /* 0x0004e20000000800 */
[C---:B------:R-:W-:Y:S01]  /*1b830*/  HMMA.16816.F32 R56, R8.reuse, R18, R40 ;  /* 0x000000120838723c */ /* 0x040fe20000001828 */
[----:B------:R-:W4:Y:S05]  /*1b840*/  LDSM.16.MT88.4 R16, [R185+0xe000] ;  /* 0x00e00000b910783b */ /* 0x000f2a0000004200 */
        /* <DEDUP_REMOVED lines=34> */
[----:B-1----:R-:W-:Y:S01]  /*1ba70*/  HMMA.16816.F32 R40, R8, R24, R72 ;  /* 0x000000180828723c */ /* 0x002fe20000001848 */
[----:B--2---:R-:W-:Y:S01]  /*1ba80*/  FFMA.FTZ R0, R134, R3, -R4 ;  /* 0x0000000386007223 */ /* 0x004fe20000010804 */
[----:B------:R-:W-:-:S04]  /*1ba90*/  MOV R134, R117 ;  /* 0x0000007500867202 */ /* 0x000fc80000000f00 */
[C---:B------:R-:W-:Y:S01]  /*1baa0*/  HMMA.16816.F32 R36, R8.reuse, R26, R68 ;  /* 0x0000001a0824723c */ /* 0x040fe20000001844 */
[----:B------:R1:W2:Y:S01]  /*1bab0*/  MUFU.EX2 R127, R0 ;  /* 0x00000000007f7308 */ /* 0x0002a20000000800 */
[----:B------:R-:W4:Y:S04]  /*1bac0*/  LDSM.16.MT88.4 R24, [R182+0xe800] ;  /* 0x00e80000b618783b */ /* 0x000f280000004200 */
[C---:B------:R-:W-:Y:S06]  /*1bad0*/  HMMA.16816.F32 R72, R8.reuse, R30, R56 ;  /* 0x0000001e0848723c */ /* 0x040fec0000001838 */
[----:B------:R-:W-:Y:S01]  /*1bae0*/  HMMA.16816.F32 R80, R8, R28, R60 ;  /* 0x0000001c0850723c */ /* 0x000fe2000000183c */
[-C--:B-1----:R-:W-:Y:S01]  /*1baf0*/  FFMA.FTZ R0, R132, R3.reuse, -R4 ;  /* 0x0000000384007223 */ /* 0x082fe20000010804 */
[----:B------:R-:W-:Y:S01]  /*1bb00*/  MOV R132, R12 ;  /* 0x0000000c00847202 */ /* 0x000fe20000000f00 */
[----:B------:R-:W-:-:S02]  /*1bb10*/  FFMA.FTZ R12, R135, R3, -R6 ;  /* 0x00000003870c7223 */ /* 0x000fc40000010806 */
[----:B------:R1:W-:Y:S01]  /*1bb20*/  MUFU.EX2 R129, R0 ;  /* 0x0000000000817308 */ /* 0x0003e20000000800 */
[C---:B---3--:R-:W-:Y:S01]  /*1bb30*/  HMMA.16816.F32 R68, R8.reuse, R16, R48 ;  /* 0x000000100844723c */ /* 0x048fe20000001830 */
[----:B------:R-:W-:Y:S06]  /*1bb40*/  LDSM.16.MT88.4 R48, [R183+0xf000] ;  /* 0x00f00000b730783b */ /* 0x000fec0000004200 */
[----:B------:R3:W-:Y:S01]  /*1bb50*/  MUFU.EX2 R117, R12 ;  /* 0x0000000c00757308 */ /* 0x0007e20000000800 */
[----:B------:R-:W-:Y:S01]  /*1bb60*/  HMMA.16816.F32 R56, R8, R18, R32 ;  /* 0x000000120838723c */ /* 0x000fe20000001820 */
[----:B------:R-:W5:Y:S01]  /*1bb70*/  LDSM.16.MT88.4 R16, [R185+0xe800] ;  /* 0x00e80000b910783b */ /* 0x000f620000004200 */
[----:B-1----:R-:W-:-:S03]  /*1bb80*/  FFMA.FTZ R0, R197, R3, -R6 ;  /* 0x00000003c5007223 */ /* 0x002fc60000010806 */
[----:B------:R-:W-:Y:S02]  /*1bb90*/  LDSM.16.MT88.4 R32, [R185+0xf000] ;  /* 0x00f00000b920783b */ /* 0x000fe40000004200 */
[----:B--2---:R-:W-:Y:S01]  /*1bba0*/  F2FP.F16.F32.PACK_AB R9, R127, R124 ;  /* 0x0000007c7f09723e */ /* 0x004fe200000000ff */
[----:B------:R1:W-:Y:S01]  /*1bbb0*/  MUFU.EX2 R126, R0 ;  /* 0x00000000007e7308 */ /* 0x0003e20000000800 */
[----:B---3--:R-:W-:-:S04]  /*1bbc0*/  FADD.FTZ R12, R87, R86 ;  /* 0x00000056570c7221 */ /* 0x008fc80000010000 */
[----:B------:R-:W-:Y:S01]  /*1bbd0*/  FADD.FTZ R12, R132, R12 ;  /* 0x0000000c840c7221 */ /* 0x000fe20000010000 */
[----:B------:R-:W-:Y:S02]  /*1bbe0*/  MOV R132, R166 ;  /* 0x000000a600847202 */ /* 0x000fe40000000f00 */
[----:B------:R-:W-:Y:S01]  /*1bbf0*/  MOV R166, R99 ;  /* 0x0000006300a67202 */ /* 0x000fe20000000f00 */
[----:B------:R-:W-:Y:S01]  /*1bc00*/  FADD.FTZ R12, R134, R12 ;  /* 0x0000000c860c7221 */ /* 0x000fe20000010000 */
[----:B------:R-:W-:Y:S02]  /*1bc10*/  MOV R134, R161 ;  /* 0x000000a100867202 */ /* 0x000fe40000000f00 */
[----:B------:R-:W-:Y:S01]  /*1bc20*/  MOV R161, R178 ;  /* 0x000000b200a17202 */ /* 0x000fe20000000f00 */
[----:B-1----:R-:W-:Y:S01]  /*1bc30*/  FFMA.FTZ R0, R196, R3, -R6 ;  /* 0x00000003c4007223 */ /* 0x002fe20000010806 */
[----:B------:R-:W-:Y:S01]  /*1bc40*/  MOV R178, R177 ;  /* 0x000000b100b27202 */ /* 0x000fe20000000f00 */
[----:B------:R-:W-:Y:S01]  /*1bc50*/  FADD.FTZ R12, R163, R12 ;  /* 0x0000000ca30c7221 */ /* 0x000fe20000010000 */
[----:B------:R-:W-:Y:S01]  /*1bc60*/  MOV R177, R160 ;  /* 0x000000a000b17202 */ /* 0x000fe20000000f00 */
[----:B------:R1:W2:Y:S01]  /*1bc70*/  MUFU.EX2 R123, R0 ;  /* 0x00000000007b7308 */ /* 0x0002a20000000800 */
[----:B------:R-:W-:-:S02]  /*1bc80*/  MOV R160, R175 ;  /* 0x000000af00a07202 */ /* 0x000fc40000000f00 */
[----:B------:R-:W-:Y:S02]  /*1bc90*/  MOV R175, R176 ;  /* 0x000000b000af7202 */ /* 0x000fe40000000f00 */
[----:B------:R-:W-:Y:S02]  /*1bca0*/  MOV R176, R98 ;  /* 0x0000006200b07202 */ /* 0x000fe40000000f00 */
[----:B------:R-:W-:Y:S01]  /*1bcb0*/  MOV R163, R97 ;  /* 0x0000006100a37202 */ /* 0x000fe20000000f00 */
[----:B-1----:R-:W-:Y:S01]  /*1bcc0*/  FFMA.FTZ R0, R148, R3, -R6 ;  /* 0x0000000394007223 */ /* 0x002fe20000010806 */
[----:B--2---:R-:W-:-:S03]  /*1bcd0*/  F2FP.F16.F32.PACK_AB R8, R123, R126 ;  /* 0x0000007e7b08723e */ /* 0x004fc600000000ff */
[----:B------:R1:W-:Y:S02]  /*1bce0*/  MUFU.EX2 R125, R0 ;  /* 0x00000000007d7308 */ /* 0x0003e40000000800 */
[----:B-1----:R-:W-:-:S06]  /*1bcf0*/  FFMA.FTZ R0, R150, R3, -R6 ;  /* 0x0000000396007223 */ /* 0x002fcc0000010806 */
[----:B------:R1:W2:Y:S02]  /*1bd00*/  MUFU.EX2 R128, R0 ;  /* 0x0000000000807308 */ /* 0x0002a40000000800 */
[----:B-1----:R-:W-:Y:S01]  /*1bd10*/  FFMA.FTZ R0, R149, R3, -R4 ;  /* 0x0000000395007223 */ /* 0x002fe20000010804 */
[----:B--2---:R-:W-:-:S05]  /*1bd20*/  F2FP.F16.F32.PACK_AB R10, R128, R125 ;  /* 0x0000007d800a723e */ /* 0x004fca00000000ff */
[----:B------:R1:W2:Y:S02]  /*1bd30*/  MUFU.EX2 R122, R0 ;  /* 0x00000000007a7308 */ /* 0x0002a40000000800 */
[----:B-1----:R-:W-:Y:S01]  /*1bd40*/  FFMA.FTZ R0, R106, R3, -R4 ;  /* 0x000000036a007223 */ /* 0x002fe20000010804 */
[----:B--2---:R-:W-:-:S05]  /*1bd50*/  F2FP.F16.F32.PACK_AB R11, R122, R129 ;  /* 0x000000817a0b723e */ /* 0x004fca00000000ff */
[----:B------:R1:W-:Y:S02]  /*1bd60*/  MUFU.EX2 R115, R0 ;  /* 0x0000000000737308 */ /* 0x0003e40000000800 */
[C---:B----4-:R-:W-:Y:S06]  /*1bd70*/  HMMA.16816.F32 R64, R8.reuse, R24, R40 ;  /* 0x000000180840723c */ /* 0x050fec0000001828 */
[C---:B------:R-:W-:Y:S01]  /*1bd80*/  HMMA.16816.F32 R60, R8.reuse, R26, R36 ;  /* 0x0000001a083c723c */ /* 0x040fe20000001824 */
[----:B------:R-:W2:Y:S04]  /*1bd90*/  LDSM.16.MT88.4 R24, [R183+0xe800] ;  /* 0x00e80000b718783b */ /* 0x000ea80000004200 */
[----:B------:R-:W-:Y:S01]  /*1bda0*/  LDSM.16.MT88.4 R36, [R182+0xf000] ;  /* 0x00f00000b624783b */ /* 0x000fe20000004200 */
[----:B-----5:R-:W-:Y:S01]  /*1bdb0*/  HMMA.16816.F32 R44, R8, R16, R44 ;  /* 0x00000010082c723c */ /* 0x020fe2000000182c */
[----:B-1----:R-:W-:-:S04]  /*1bdc0*/  FFMA.FTZ R0, R105, R3, -R4 ;  /* 0x0000000369007223 */ /* 0x002fc80000010804 */
[----:B------:R1:W3:Y:S01]  /*1bdd0*/  MUFU.EX2 R121, R0 ;  /* 0x0000000000797308 */ /* 0x0002e20000000800 */
[----:B------:R-:W-:Y:S01]  /*1bde0*/  HMMA.16816.F32 R40, R8, R18, R52 ;  /* 0x000000120828723c */ /* 0x000fe20000001834 */
[----:B------:R-:W4:Y:S01]  /*1bdf0*/  LDSM.16.MT88.4 R16, [R184+0xe800] ;  /* 0x00e80000b810783b */ /* 0x000f220000004200 */
[----:B-1----:R-:W-:-:S05]  /*1be00*/  FFMA.FTZ R0, R104, R3, -R4 ;  /* 0x0000000368007223 */ /* 0x002fca0000010804 */
[----:B------:R1:W-:Y:S01]  /*1be10*/  MUFU.EX2 R120, R0 ;  /* 0x0000000000787308 */ /* 0x0003e20000000800 */
[C---:B--2---:R-:W-:Y:S06]  /*1be20*/  HMMA.16816.F32 R28, R8.reuse, R24, R80 ;  /* 0x00000018081c723c */ /* 0x044fec0000001850 */
[----:B------:R-:W-:Y:S01]  /*1be30*/  HMMA.16816.F32 R24, R8, R26, R72 ;  /* 0x0000001a0818723c */ /* 0x000fe20000001848 */
[----:B-1----:R-:W-:-:S04]  /*1be40*/  FFMA.FTZ R0, R151, R3, -R6 ;  /* 0x0000000397007223 */ /* 0x002fc80000010806 */
[----:B------:R1:W-:Y:S01]  /*1be50*/  MUFU.EX2 R119, R0 ;  /* 0x0000000000777308 */ /* 0x0003e20000000800 */
[C---:B----4-:R-:W-:Y:S06]  /*1be60*/  HMMA.16816.F32 R52, R8.reuse, R16, R68 ;  /* 0x000000100834723c */ /* 0x050fec0000001844 */
[----:B------:R-:W-:Y:S01]  /*1be70*/  HMMA.16816.F32 R56, R8, R18, R56 ;  /* 0x000000120838723c */ /* 0x000fe20000001838 */
[----:B------:R-:W2:Y:S06]  /*1be80*/  LDSM.16.MT88.4 R16, [R184+0xf000] ;  /* 0x00f00000b810783b */ /* 0x000eac0000004200 */
[----:B---3--:R-:W-:Y:S01]  /*1be90*/  F2FP.F16.F32.PACK_AB R9, R121, R115 ;  /* 0x000000737909723e */ /* 0x008fe200000000ff */
[----:B-1----:R-:W-:-:S04]  /*1bea0*/  FFMA.FTZ R0, R107, R3, -R6 ;  /* 0x000000036b007223 */ /* 0x002fc80000010806 */
[----:B------:R1:W3:Y:S02]  /*1beb0*/  MUFU.EX2 R114, R0 ;  /* 0x0000000000727308 */ /* 0x0002e40000000800 */
[----:B-1----:R-:W-:Y:S01]  /*1bec0*/  FFMA.FTZ R0, R133, R3, -R6 ;  /* 0x0000000385007223 */ /* 0x002fe20000010806 */
[----:B---3--:R-:W-:-:S05]  /*1bed0*/  F2FP.F16.F32.PACK_AB R8, R114, R119 ;  /* 0x000000777208723e */ /* 0x008fca00000000ff */
[----:B------:R1:W3:Y:S02]  /*1bee0*/  MUFU.EX2 R113, R0 ;  /* 0x0000000000717308 */ /* 0x0002e40000000800 */
[----:B-1----:R-:W-:Y:S01]  /*1bef0*/  FFMA.FTZ R0, R92, R3, -R4 ;  /* 0x000000035c007223 */ /* 0x002fe20000010804 */
[----:B---3--:R-:W-:-:S05]  /*1bf00*/  F2FP.F16.F32.PACK_AB R10, R117, R113 ;  /* 0x00000071750a723e */ /* 0x008fca00000000ff */
[----:B------:R1:W3:Y:S02]  /*1bf10*/  MUFU.EX2 R112, R0 ;  /* 0x0000000000707308 */ /* 0x0002e40000000800 */
[----:B-1----:R-:W-:Y:S01]  /*1bf20*/  FFMA.FTZ R0, R94, R3, -R4 ;  /* 0x000000035e007223 */ /* 0x002fe20000010804 */
[----:B---3--:R-:W-:-:S05]  /*1bf30*/  F2FP.F16.F32.PACK_AB R11, R112, R120 ;  /* 0x00000078700b723e */ /* 0x008fca00000000ff */
[----:B------:R1:W-:Y:S02]  /*1bf40*/  MUFU.EX2 R108, R0 ;  /* 0x00000000006c7308 */ /* 0x0003e40000000800 */
[C---:B------:R-:W-:Y:S01]  /*1bf50*/  HMMA.16816.F32 R72, R8.reuse, R48, R28 ;  /* 0x000000300848723c */ /* 0x040fe2000000181c */
[----:B------:R-:W3:Y:S05]  /*1bf60*/  LDSM.16.MT88.4 R28, [R182+0xf800] ;  /* 0x00f80000b61c783b */ /* 0x000eea0000004200 */
[C---:B------:R-:W-:Y:S01]  /*1bf70*/  HMMA.16816.F32 R80, R8.reuse, R50, R24 ;  /* 0x000000320850723c */ /* 0x040fe20000001818 */
[----:B------:R-:W4:Y:S05]  /*1bf80*/  LDSM.16.MT88.4 R24, [R185+0xf800] ;  /* 0x00f80000b918783b */ /* 0x000f2a0000004200 */
[----:B------:R-:W-:Y:S01]  /*1bf90*/  HMMA.16816.F32 R64, R8, R36, R64 ;  /* 0x000000240840723c */ /* 0x000fe20000001840 */
[----:B-1----:R-:W-:-:S04]  /*1bfa0*/  FFMA.FTZ R0, R100, R3, -R4 ;  /* 0x0000000364007223 */ /* 0x002fc80000010804 */
[----:B------:R1:W5:Y:S01]  /*1bfb0*/  MUFU.EX2 R109, R0 ;  /* 0x00000000006d7308 */ /* 0x0003620000000800 */
[C---:B------:R-:W-:Y:S06]  /*1bfc0*/  HMMA.16816.F32 R36, R8.reuse, R38, R60 ;  /* 0x000000260824723c */ /* 0x040fec000000183c */
[C---:B--2---:R-:W-:Y:S06]  /*1bfd0*/  HMMA.16816.F32 R56, R8.reuse, R18, R56 ;  /* 0x000000120838723c */ /* 0x044fec0000001838 */
[----:B------:R-:W-:Y:S01]  /*1bfe0*/  HMMA.16816.F32 R68, R8, R32, R44 ;  /* 0x000000200844723c */ /* 0x000fe2000000182c */
[----:B-1----:R-:W-:-:S05]  /*1bff0*/  FFMA.FTZ R0, R85, R3, -R4 ;  /* 0x0000000355007223 */ /* 0x002fca0000010804 */
[C---:B------:R-:W-:Y:S01]  /*1c000*/  HMMA.16816.F32 R60, R8.reuse, R34, R40 ;  /* 0x00000022083c723c */ /* 0x040fe20000001828 */
[----:B------:R-:W-:Y:S01]  /*1c010*/  LDSM.16.MT88.4 R32, [R184+0xf800] ;  /* 0x00f80000b820783b */ /* 0x000fe20000004200 */
[----:B------:R1:W-:Y:S02]  /*1c020*/  MUFU.EX2 R110, R0 ;  /* 0x00000000006e7308 */ /* 0x0003e40000000800 */
[-C--:B-1----:R-:W-:Y:S02]  /*1c030*/  FFMA.FTZ R0, R84, R3.reuse, -R4 ;  /* 0x0000000354007223 */ /* 0x082fe40000010804 */
[----:B------:R-:W-:Y:S01]  /*1c040*/  HMMA.16816.F32 R84, R8, R16, R52 ;  /* 0x000000100854723c */ /* 0x000fe20000001834 */
[----:B------:R-:W1:Y:S03]  /*1c050*/  LDSM.16.MT88.4 R16, [R183+0xf800] ;  /* 0x00f80000b710783b */ /* 0x000e660000004200 */
[----:B------:R2:W3:Y:S01]  /*1c060*/  MUFU.EX2 R111, R0 ;  /* 0x00000000006f7308 */ /* 0x0004e20000000800 */
[----:B------:R-:W-:Y:S02]  /*1c070*/  LDSM.16.MT88.4 R52, [R183+0x10000] ;  /* 0x01000000b734783b */ /* 0x000fe40000004200 */
[----:B-----5:R-:W-:Y:S01]  /*1c080*/  F2FP.F16.F32.PACK_AB R9, R109, R108 ;  /* 0x0000006c6d09723e */ /* 0x020fe200000000ff */
[----:B--2---:R-:W-:Y:S01]  /*1c090*/  FFMA.FTZ R0, R102, R3, -R6 ;  /* 0x0000000366007223 */ /* 0x004fe20000010806 */
[----:B---3--:R-:W-:-:S03]  /*1c0a0*/  F2FP.F16.F32.PACK_AB R11, R111, R110 ;  /* 0x0000006e6f0b723e */ /* 0x008fc600000000ff */
        /* <DEDUP_REMOVED lines=14> */
[----:B----4-:R-:W-:Y:S01]  /*1c190*/  HMMA.16816.F32 R40, R8, R24, R68 ;  /* 0x000000180828723c */ /* 0x010fe20000001844 */
[----:B--2---:R-:W-:-:S04]  /*1c1a0*/  FFMA.FTZ R0, R93, R3, -R4 ;  /* 0x000000035d007223 */ /* 0x004fc80000010804 */
[----:B------:R2:W4:Y:S01]  /*1c1b0*/  MUFU.EX2 R101, R0 ;  /* 0x0000000000657308 */ /* 0x0005220000000800 */
[C---:B------:R-:W-:Y:S01]  /*1c1c0*/  HMMA.16816.F32 R48, R8.reuse, R26, R60 ;  /* 0x0000001a0830723c */ /* 0x040fe2000000183c */
[----:B------:R-:W5:Y:S04]  /*1c1d0*/  LDSM.16.MT88.4 R24, [R185+0x10000] ;  /* 0x01000000b918783b */ /* 0x000f680000004200 */
[----:B------:R-:W5:Y:S01]  /*1c1e0*/  LDSM.16.MT88.4 R60, [R184+0x10000] ;  /* 0x01000000b83c783b */ /* 0x000f620000004200 */
[C---:B-1----:R-:W-:Y:S06]  /*1c1f0*/  HMMA.16816.F32 R68, R8.reuse, R16, R72 ;  /* 0x000000100844723c */ /* 0x042fec0000001848 */
[----:B------:R-:W-:Y:S01]  /*1c200*/  HMMA.16816.F32 R64, R8, R18, R80 ;  /* 0x000000120840723c */ /* 0x000fe20000001850 */
[----:B--2---:R-:W-:Y:S01]  /*1c210*/  FFMA.FTZ R0, R200, R3, -R4 ;  /* 0x00000003c8007223 */ /* 0x004fe20000010804 */
[----:B----4-:R-:W-:-:S04]  /*1c220*/  F2FP.F16.F32.PACK_AB R17, R101, R103 ;  /* 0x000000676511723e */ /* 0x010fc800000000ff */
[----:B------:R-:W-:Y:S01]  /*1c230*/  HMMA.16816.F32 R84, R8, R32, R84 ;  /* 0x000000200854723c */ /* 0x000fe20000001854 */
[----:B------:R1:W-:Y:S02]  /*1c240*/  MUFU.EX2 R102, R0 ;  /* 0x0000000000667308 */ /* 0x0003e40000000800 */
[----:B-1----:R-:W-:-:S06]  /*1c250*/  FFMA.FTZ R0, R201, R3, -R4 ;  /* 0x00000003c9007223 */ /* 0x002fcc0000010804 */
[----:B------:R1:W2:Y:S02]  /*1c260*/  MUFU.EX2 R100, R0 ;  /* 0x0000000000647308 */ /* 0x0002a40000000800 */
[----:B-1----:R-:W-:Y:S01]  /*1c270*/  FFMA.FTZ R0, R198, R3, -R4 ;  /* 0x00000003c6007223 */ /* 0x002fe20000010804 */
[----:B--2---:R-:W-:-:S05]  /*1c280*/  F2FP.F16.F32.PACK_AB R19, R100, R102 ;  /* 0x000000666413723e */ /* 0x004fca00000000ff */
[----:B------:R1:W-:Y:S02]  /*1c290*/  MUFU.EX2 R99, R0 ;  /* 0x0000000000637308 */ /* 0x0003e40000000800 */
[----:B-1----:R-:W-:-:S06]  /*1c2a0*/  FFMA.FTZ R0, R205, R3, -R6 ;  /* 0x00000003cd007223 */ /* 0x002fcc0000010806 */
[----:B------:R1:W-:Y:S02]  /*1c2b0*/  MUFU.EX2 R98, R0 ;  /* 0x0000000000627308 */ /* 0x0003e40000000800 */
[----:B-1----:R-:W-:-:S06]  /*1c2c0*/  FFMA.FTZ R0, R207, R3, -R6 ;  /* 0x00000003cf007223 */ /* 0x002fcc0000010806 */
[----:B------:R1:W2:Y:S02]  /*1c2d0*/  MUFU.EX2 R95, R0 ;  /* 0x00000000005f7308 */ /* 0x0002a40000000800 */
[----:B-1----:R-:W-:Y:S01]  /*1c2e0*/  FFMA.FTZ R0, R204, R3, -R6 ;  /* 0x00000003cc007223 */ /* 0x002fe20000010806 */
[----:B--2---:R-:W-:-:S05]  /*1c2f0*/  F2FP.F16.F32.PACK_AB R16, R95, R98 ;  /* 0x000000625f10723e */ /* 0x004fca00000000ff */
[----:B------:R1:W-:Y:S02]  /*1c300*/  MUFU.EX2 R97, R0 ;  /* 0x0000000000617308 */ /* 0x0003e40000000800 */
[----:B-1----:R-:W-:Y:S01]  /*1c310*/  FADD.FTZ R0, R132, R12 ;  /* 0x0000000c84007221 */ /* 0x002fe20000010000 */
[----:B------:R-:W-:-:S03]  /*1c320*/  FFMA.FTZ R12, R203, R3, -R6 ;  /* 0x00000003cb0c7223 */ /* 0x000fc60000010806 */
[----:B------:R-:W-:Y:S02]  /*1c330*/  FADD.FTZ R0, R134, R0 ;  /* 0x0000000086007221 */ /* 0x000fe40000010000 */
[----:B------:R1:W2:Y:S02]  /*1c340*/  MUFU.EX2 R94, R12 ;  /* 0x0000000c005e7308 */ /* 0x0002a40000000800 */
[----:B-1----:R-:W-:Y:S01]  /*1c350*/  FADD.FTZ R12, R96, R13 ;  /* 0x0000000d600c7221 */ /* 0x002fe20000010000 */
[----:B------:R-:W-:-:S05]  /*1c360*/  FADD.FTZ R13, R90, R0 ;  /* 0x000000005a0d7221 */ /* 0x000fca0000010000 */
[----:B------:R1:W4:Y:S01]  /*1c370*/  MUFU.EX2 R96, R15 ;  /* 0x0000000f00607308 */ /* 0x0003220000000800 */
[----:B--2---:R-:W-:Y:S01]  /*1c380*/  F2FP.F16.F32.PACK_AB R18, R94, R97 ;  /* 0x000000615e12723e */ /* 0x004fe200000000ff */
[----:B------:R-:W-:Y:S01]  /*1c390*/  FADD.FTZ R12, R91, R12 ;  /* 0x0000000c5b0c7221 */ /* 0x000fe20000010000 */
[----:B------:R-:W-:Y:S02]  /*1c3a0*/  FADD.FTZ R13, R88, R13 ;  /* 0x0000000d580d7221 */ /* 0x000fe40000010000 */
[----:B------:R-:W-:Y:S01]  /*1c3b0*/  HMMA.16816.F32 R88, R8, R34, R56 ;  /* 0x000000220858723c */ /* 0x000fe20000001838 */
[----:B------:R-:W-:Y:S01]  /*1c3c0*/  FADD.FTZ R0, R163, R12 ;  /* 0x0000000ca3007221 */ /* 0x000fe20000010000 */
[----:B------:R-:W-:-:S04]  /*1c3d0*/  FFMA.FTZ R12, R206, R3, -R4 ;  /* 0x00000003ce0c7223 */ /* 0x000fc80000010804 */
[C---:B---3--:R-:W-:Y:S01]  /*1c3e0*/  HMMA.16816.F32 R80, R16.reuse, R28, R44 ;  /* 0x0000001c1050723c */ /* 0x048fe2000000182c */
[----:B------:R2:W-:Y:S01]  /*1c3f0*/  MUFU.EX2 R93, R12 ;  /* 0x0000000c005d7308 */ /* 0x0005e20000000800 */
[-C--:B------:R-:W-:Y:S01]  /*1c400*/  FFMA.FTZ R9, R211, R3.reuse, -R4 ;  /* 0x00000003d3097223 */ /* 0x080fe20000010804 */
[----:B-1----:R-:W-:Y:S01]  /*1c410*/  FADD.FTZ R15, R79, R0 ;  /* 0x000000004f0f7221 */ /* 0x002fe20000010000 */
[----:B------:R-:W-:Y:S02]  /*1c420*/  FFMA.FTZ R0, R209, R3, -R6 ;  /* 0x00000003d1007223 */ /* 0x000fe40000010806 */
[----:B------:R-:W-:Y:S03]  /*1c430*/  HMMA.16816.F32 R44, R16, R52, R68 ;  /* 0x00000034102c723c */ /* 0x000fe60000001844 */
[----:B------:R4:W1:Y:S01]  /*1c440*/  MUFU.EX2 R70, R9 ;  /* 0x0000000900467308 */ /* 0x0008620000000800 */
[----:B------:R-:W-:-:S04]  /*1c450*/  FADD.FTZ R8, R162, R15 ;  /* 0x0000000fa2087221 */ /* 0x000fc80000010000 */
[----:B------:R-:W-:Y:S01]  /*1c460*/  FADD.FTZ R8, R178, R8 ;  /* 0x00000008b2087221 */ /* 0x000fe20000010000 */
[C---:B-----5:R-:W-:Y:S01]  /*1c470*/  HMMA.16816.F32 R32, R16.reuse, R24, R40 ;  /* 0x000000181020723c */ /* 0x060fe20000001828 */
[----:B------:R-:W3:Y:S01]  /*1c480*/  LDSM.16.MT88.4 R40, [R183+0x10800] ;  /* 0x01080000b728783b */ /* 0x000ee20000004200 */
[----:B------:R5:W-:Y:S01]  /*1c490*/  MUFU.EX2 R92, R0 ;  /* 0x00000000005c7308 */ /* 0x000be20000000800 */
[----:B------:R-:W-:Y:S01]  /*1c4a0*/  FADD.FTZ R8, R160, R8 ;  /* 0x00000008a0087221 */ /* 0x000fe20000010000 */
[----:B--2---:R-:W-:Y:S02]  /*1c4b0*/  FFMA.FTZ R12, R214, R3, -R4 ;  /* 0x00000003d60c7223 */ /* 0x004fe40000010804 */
[----:B------:R-:W-:Y:S01]  /*1c4c0*/  HMMA.16816.F32 R52, R16, R54, R64 ;  /* 0x000000361034723c */ /* 0x000fe20000001840 */
[----:B------:R-:W-:-:S03]  /*1c4d0*/  FADD.FTZ R15, R176, R8 ;  /* 0x00000008b00f7221 */ /* 0x000fc60000010000 */
[----:B------:R2:W-:Y:S01]  /*1c4e0*/  MUFU.EX2 R68, R12 ;  /* 0x0000000c00447308 */ /* 0x0005e20000000800 */
[----:B----4-:R-:W-:Y:S01]  /*1c4f0*/  F2FP.F16.F32.PACK_AB R9, R96, R99 ;  /* 0x000000636009723e */ /* 0x010fe200000000ff */
[C---:B------:R-:W-:Y:S01]  /*1c500*/  HMMA.16816.F32 R72, R16.reuse, R30, R36 ;  /* 0x0000001e1048723c */ /* 0x040fe20000001824 */
[----:B-1----:R-:W-:Y:S01]  /*1c510*/  F2FP.F16.F32.PACK_AB R11, R70, R93 ;  /* 0x0000005d460b723e */ /* 0x002fe200000000ff */
[----:B------:R-:W-:Y:S04]  /*1c520*/  LDSM.16.MT88.4 R28, [R182+0x10800] ;  /* 0x01080000b61c783b */ /* 0x000fe80000004200 */
[C---:B------:R-:W-:Y:S01]  /*1c530*/  HMMA.16816.F32 R36, R16.reuse, R26, R48 ;  /* 0x0000001a1024723c */ /* 0x040fe20000001830 */
[-C--:B-----5:R-:W-:Y:S01]  /*1c540*/  FFMA.FTZ R0, R208, R3.reuse, -R6 ;  /* 0x00000003d0007223 */ /* 0x0a0fe20000010806 */
[----:B------:R-:W1:Y:S03]  /*1c550*/  LDSM.16.MT88.4 R24, [R185+0x10800] ;  /* 0x01080000b918783b */ /* 0x000e660000004200 */
[----:B------:R4:W5:Y:S01]  /*1c560*/  MUFU.EX2 R79, R0 ;  /* 0x00000000004f7308 */ /* 0x0009620000000800 */
[----:B------:R-:W1:Y:S01]  /*1c570*/  LDSM.16.MT88.4 R48, [R184+0x10800] ;  /* 0x01080000b830783b */ /* 0x000e620000004200 */
[----:B------:R-:W-:Y:S01]  /*1c580*/  HMMA.16816.F32 R56, R16, R60, R84 ;  /* 0x0000003c1038723c */ /* 0x000fe20000001854 */
[----:B--2---:R-:W-:-:S05]  /*1c590*/  FFMA.FTZ R12, R215, R3, -R4 ;  /* 0x00000003d70c7223 */ /* 0x004fca0000010804 */
[----:B------:R2:W-:Y:S01]  /*1c5a0*/  MUFU.EX2 R67, R12 ;  /* 0x0000000c00437308 */ /* 0x0005e20000000800 */
[----:B------:R-:W-:Y:S01]  /*1c5b0*/  HMMA.16816.F32 R60, R16, R62, R88 ;  /* 0x0000003e103c723c */ /* 0x000fe20000001858 */
[----:B------:R-:W1:Y:S01]  /*1c5c0*/  LDSM.16.MT88.4 R16, [R185+0x11000] ;  /* 0x01100000b910783b */ /* 0x000e620000004200 */
[----:B----4-:R-:W-:Y:S01]  /*1c5d0*/  FFMA.FTZ R0, R210, R3, -R6 ;  /* 0x00000003d2007223 */ /* 0x010fe20000010806 */
[----:B-----5:R-:W-:-:S04]  /*1c5e0*/  F2FP.F16.F32.PACK_AB R8, R79, R92 ;  /* 0x0000005c4f08723e */ /* 0x020fc800000000ff */
[----:B------:R4:W-:Y:S01]  /*1c5f0*/  MUFU.EX2 R78, R0 ;  /* 0x00000000004e7308 */ /* 0x0009e20000000800 */
[----:B--2---:R-:W-:-:S07]  /*1c600*/  FFMA.FTZ R12, R216, R3, -R6 ;  /* 0x00000003d80c7223 */ /* 0x004fce0000010806 */
[----:B------:R2:W-:Y:S01]  /*1c610*/  MUFU.EX2 R66, R12 ;  /* 0x0000000c00427308 */ /* 0x0005e20000000800 */
[----:B----4-:R-:W-:-:S07]  /*1c620*/  FFMA.FTZ R0, R212, R3, -R6 ;  /* 0x00000003d4007223 */ /* 0x010fce0000010806 */
[----:B------:R4:W5:Y:S01]  /*1c630*/  MUFU.EX2 R77, R0 ;  /* 0x00000000004d7308 */ /* 0x0009620000000800 */
[----:B--2---:R-:W-:-:S07]  /*1c640*/  FFMA.FTZ R12, R222, R3, -R6 ;  /* 0x00000003de0c7223 */ /* 0x004fce0000010806 */
[----:B------:R2:W1:Y:S01]  /*1c650*/  MUFU.EX2 R65, R12 ;  /* 0x0000000c00417308 */ /* 0x0004620000000800 */
[----:B----4-:R-:W-:Y:S01]  /*1c660*/  FADD.FTZ R0, R161, R13 ;  /* 0x0000000da1007221 */ /* 0x010fe20000010000 */
[----:B-----5:R-:W-:-:S03]  /*1c670*/  F2FP.F16.F32.PACK_AB R10, R77, R78 ;  /* 0x0000004e4d0a723e */ /* 0x020fc600000000ff */
[----:B------:R-:W-:-:S04]  /*1c680*/  FADD.FTZ R0, R179, R0 ;  /* 0x00000000b3007221 */ /* 0x000fc80000010000 */
[----:B------:R-:W-:Y:S01]  /*1c690*/  FADD.FTZ R0, R177, R0 ;  /* 0x00000000b1007221 */ /* 0x000fe20000010000 */
[-C--:B--2---:R-:W-:Y:S01]  /*1c6a0*/  FFMA.FTZ R12, R224, R3.reuse, -R6 ;  /* 0x00000003e00c7223 */ /* 0x084fe20000010806 */
[C---:B---3--:R-:W-:Y:S02]  /*1c6b0*/  HMMA.16816.F32 R52, R8.reuse, R42, R52 ;  /* 0x0000002a0834723c */ /* 0x048fe40000001834 */
[----:B------:R-:W-:Y:S01]  /*1c6c0*/  FADD.FTZ R13, R175, R0 ;  /* 0x00000000af0d7221 */ /* 0x000fe20000010000 */
[-C--:B------:R-:W-:Y:S01]  /*1c6d0*/  FFMA.FTZ R0, R213, R3.reuse, -R4 ;  /* 0x00000003d5007223 */ /* 0x080fe20000010804 */
[----:B------:R2:W-:Y:S02]  /*1c6e0*/  MUFU.EX2 R64, R12 ;  /* 0x0000000c00407308 */ /* 0x0005e40000000800 */
[C---:B------:R-:W-:Y:S06]  /*1c6f0*/  HMMA.16816.F32 R44, R8.reuse, R40, R44 ;  /* 0x00000028082c723c */ /* 0x040fec000000182c */
[----:B------:R3:W4:Y:S01]  /*1c700*/  MUFU.EX2 R69, R0 ;  /* 0x0000000000457308 */ /* 0x0007220000000800 */
[C---:B-1----:R-:W-:Y:S01]  /*1c710*/  HMMA.16816.F32 R132, R8.reuse, R24, R32 ;  /* 0x000000180884723c */ /* 0x042fe20000001820 */
[----:B------:R-:W-:Y:S05]  /*1c720*/  LDSM.16.MT88.4 R32, [R183+0x11000] ;  /* 0x01100000b720783b */ /* 0x000fea0000004200 */
[----:B------:R-:W-:Y:S01]  /*1c730*/  HMMA.16816.F32 R56, R8, R48, R56 ;  /* 0x000000300838723c */ /* 0x000fe20000001838 */
[----:B--2---:R-:W-:-:S04]  /*1c740*/  FFMA.FTZ R12, R226, R3, -R6 ;  /* 0x00000003e20c7223 */ /* 0x004fc80000010806 */
[----:B------:R1:W2:Y:S01]  /*1c750*/  MUFU.EX2 R43, R12 ;  /* 0x0000000c002b7308 */ /* 0x0002a20000000800 */
[----:B------:R-:W-:Y:S01]  /*1c760*/  HMMA.16816.F32 R80, R8, R28, R80 ;  /* 0x0000001c0850723c */ /* 0x000fe20000001850 */
[----:B---3--:R-:W-:Y:S01]  /*1c770*/  FADD.FTZ R0, R170, R13 ;  /* 0x0000000daa007221 */ /* 0x008fe20000010000 */
[----:B------:R-:W-:Y:S01]  /*1c780*/  FADD.FTZ R13, R173, R15 ;  /* 0x0000000fad0d7221 */ /* 0x000fe20000010000 */
[----:B------:R-:W-:-:S03]  /*1c790*/  FFMA.FTZ R15, R229, R3, -R4 ;  /* 0x00000003e50f7223 */ /* 0x000fc60000010804 */
[C---:B------:R-:W-:Y:S01]  /*1c7a0*/  HMMA.16816.F32 R72, R8.reuse, R30, R72 ;  /* 0x0000001e0848723c */ /* 0x040fe20000001848 */
[----:B------:R-:W-:Y:S01]  /*1c7b0*/  FADD.FTZ R0, R174, R0 ;  /* 0x00000000ae007221 */ /* 0x000fe20000010000 */
[----:B------:R-:W-:Y:S01]  /*1c7c0*/  FADD.FTZ R13, R171, R13 ;  /* 0x0000000dab0d7221 */ /* 0x000fe20000010000 */
[----:B------:R-:W-:Y:S01]  /*1c7d0*/  MUFU.EX2 R40, R15 ;  /* 0x0000000f00287308 */ /* 0x000fe20000000800 */
[----:B------:R-:W-:Y:S01]  /*1c7e0*/  LDSM.16.MT88.4 R28, [R184+0x11000] ;  /* 0x01100000b81c783b */ /* 0x000fe20000004200 */
[----:B------:R-:W-:Y:S01]  /*1c7f0*/  FADD.FTZ R0, R172, R0 ;  /* 0x00000000ac007221 */ /* 0x000fe20000010000 */
[----:B------:R-:W-:Y:S01]  /*1c800*/  FADD.FTZ R13, R167, R13 ;  /* 0x0000000da70d7221 */ /* 0x000fe20000010000 */
[----:B------:R-:W-:Y:S01]  /*1c810*/  HMMA.16816.F32 R36, R8, R26, R36 ;  /* 0x0000001a0824723c */ /* 0x000fe20000001824 */
[----:B------:R-:W3:Y:S01]  /*1c820*/  LDSM.16.MT88.4 R24, [R182+0x11000] ;  /* 0x01100000b618783b */ /* 0x000ee20000004200 */
[----:B------:R-:W-:Y:S01]  /*1c830*/  FADD.FTZ R0, R168, R0 ;  /* 0x00000000a8007221 */ /* 0x000fe20000010000 */
[----:B------:R-:W-:Y:S01]  /*1c840*/  FADD.FTZ R13, R169, R13 ;  /* 0x0000000da90d7221 */ /* 0x000fe20000010000 */
[----:B-1----:R-:W-:-:S02]  /*1c850*/  FFMA.FTZ R12, R227, R3, -R4 ;  /* 0x00000003e30c7223 */ /* 0x002fc40000010804 */
[----:B------:R-:W-:Y:S01]  /*1c860*/  FADD.FTZ R0, R154, R0 ;  /* 0x000000009a007221 */ /* 0x000fe20000010000 */
[----:B------:R-:W-:Y:S01]  /*1c870*/  FADD.FTZ R13, R164, R13 ;  /* 0x0000000da40d7221 */ /* 0x000fe20000010000 */
[----:B------:R-:W1:Y:S01]  /*1c880*/  MUFU.EX2 R42, R12 ;  /* 0x0000000c002a7308 */ /* 0x000e620000000800 */
[----:B------:R-:W-:Y:S01]  /*1c890*/  HMMA.16816.F32 R48, R8, R50, R60 ;  /* 0x000000320830723c */ /* 0x000fe2000000183c */
[----:B------:R-:W-:Y:S01]  /*1c8a0*/  FADD.FTZ R0, R166, R0 ;  /* 0x00000000a6007221 */ /* 0x000fe20000010000 */
[----:B------:R-:W-:-:S03]  /*1c8b0*/  FADD.FTZ R13, R251, R13 ;  /* 0x0000000dfb0d7221 */ /* 0x000fc60000010000 */
        /* <DEDUP_REMOVED lines=8> */
[----:B--2---:R-:W-:-:S02]  /*1c940*/  F2FP.F16.F32.PACK_AB R10, R43, R64 ;  /* 0x000000402b0a723e */ /* 0x004fc400000000ff */
[----:B------:R-:W-:Y:S01]  /*1c950*/  FADD.FTZ R0, R247, R0 ;  /* 0x00000000f7007221 */ /* 0x000fe20000010000 */
[----:B------:R-:W-:Y:S01]  /*1c960*/  FADD.FTZ R13, R241, R13 ;  /* 0x0000000df10d7221 */ /* 0x000fe20000010000 */
[----:B-1----:R-:W-:Y:S02]  /*1c970*/  F2FP.F16.F32.PACK_AB R11, R42, R67 ;  /* 0x000000432a0b723e */ /* 0x002fe400000000ff */
[----:B------:R-:W-:Y:S01]  /*1c980*/  FADD.FTZ R0, R240, R0 ;  /* 0x00000000f0007221 */ /* 0x000fe20000010000 */
[----:B------:R-:W-:-:S03]  /*1c990*/  FADD.FTZ R13, R242, R13 ;  /* 0x0000000df20d7221 */ /* 0x000fc60000010000 */
[----:B------:R-:W-:Y:S01]  /*1c9a0*/  FADD.FTZ R0, R237, R0 ;  /* 0x00000000ed007221 */ /* 0x000fe20000010000 */
[----:B------:R-:W-:Y:S01]  /*1c9b0*/  FADD.FTZ R13, R236, R13 ;  /* 0x0000000dec0d7221 */ /* 0x000fe20000010000 */
[C---:B------:R-:W-:Y:S02]  /*1c9c0*/  HMMA.16816.F32 R132, R8.reuse, R16, R132 ;  /* 0x000000100884723c */ /* 0x040fe40000001884 */
[----:B------:R-:W-:Y:S01]  /*1c9d0*/  FADD.FTZ R0, R239, R0 ;  /* 0x00000000ef007221 */ /* 0x000fe20000010000 */
[----:B------:R-:W-:Y:S02]  /*1c9e0*/  FADD.FTZ R13, R165, R13 ;  /* 0x0000000da50d7221 */ /* 0x000fe40000010000 */
[----:B------:R-:W1:Y:S01]  /*1c9f0*/  LDSM.16.MT88.4 R164, [R182+0x11800] ;  /* 0x01180000b6a4783b */ /* 0x000e620000004200 */
[----:B------:R-:W-:Y:S01]  /*1ca00*/  FADD.FTZ R12, R238, R0 ;  /* 0x00000000ee0c7221 */ /* 0x000fe20000010000 */
[----:B------:R-:W-:Y:S01]  /*1ca10*/  FADD.FTZ R13, R152, R13 ;  /* 0x0000000d980d7221 */ /* 0x000fe20000010000 */
[-C--:B------:R-:W-:Y:S01]  /*1ca20*/  FFMA.FTZ R0, R228, R3.reuse, -R4 ;  /* 0x00000003e4007223 */ /* 0x080fe20000010804 */
[C---:B---3--:R-:W-:Y:S01]  /*1ca30*/  HMMA.16816.F32 R168, R8.reuse, R24, R80 ;  /* 0x0000001808a8723c */ /* 0x048fe20000001850 */
[----:B------:R-:W-:Y:S01]  /*1ca40*/  FADD.FTZ R12, R153, R12 ;  /* 0x0000000c990c7221 */ /* 0x000fe20000010000 */
[----:B------:R-:W-:Y:S01]  /*1ca50*/  FADD.FTZ R13, R155, R13 ;  /* 0x0000000d9b0d7221 */ /* 0x000fe20000010000 */
[----:B------:R2:W3:Y:S03]  /*1ca60*/  MUFU.EX2 R41, R0 ;  /* 0x0000000000297308 */ /* 0x0004e60000000800 */
[C---:B------:R-:W-:Y:S06]  /*1ca70*/  HMMA.16816.F32 R24, R8.reuse, R26, R72 ;  /* 0x0000001a0818723c */ /* 0x040fec0000001848 */
[C---:B------:R-:W-:Y:S06]  /*1ca80*/  HMMA.16816.F32 R36, R8.reuse, R18, R36 ;  /* 0x000000120824723c */ /* 0x040fec0000001824 */
[C---:B------:R-:W-:Y:S01]  /*1ca90*/  HMMA.16816.F32 R56, R8.reuse, R28, R56 ;  /* 0x0000001c0838723c */ /* 0x040fe20000001838 */
[----:B--2---:R-:W-:Y:S01]  /*1caa0*/  FADD.FTZ R0, R145, R12 ;  /* 0x0000000c91007221 */ /* 0x004fe20000010000 */
[----:B------:R-:W-:Y:S01]  /*1cab0*/  FADD.FTZ R12, R144, R13 ;  /* 0x0000000d900c7221 */ /* 0x000fe20000010000 */
[----:B------:R-:W-:Y:S01]  /*1cac0*/  FFMA.FTZ R13, R230, R3, -R4 ;  /* 0x00000003e60d7223 */ /* 0x000fe20000010804 */
[----:B---3--:R-:W-:Y:S01]  /*1cad0*/  F2FP.F16.F32.PACK_AB R153, R40, R41 ;  /* 0x000000292899723e */ /* 0x008fe200000000ff */
[----:B------:R-:W-:Y:S01]  /*1cae0*/  FADD.FTZ R0, R146, R0 ;  /* 0x0000000092007221 */ /* 0x000fe20000010000 */
[----:B------:R-:W-:Y:S01]  /*1caf0*/  FADD.FTZ R12, R142, R12 ;  /* 0x0000000c8e0c7221 */ /* 0x000fe20000010000 */
[----:B------:R-:W-:Y:S02]  /*1cb00*/  HMMA.16816.F32 R48, R8, R30, R48 ;  /* 0x0000001e0830723c */ /* 0x000fe40000001830 */
[----:B------:R-:W-:Y:S01]  /*1cb10*/  FADD.FTZ R0, R147, R0 ;  /* 0x0000000093007221 */ /* 0x000fe20000010000 */
[----:B------:R-:W-:Y:S01]  /*1cb20*/  FADD.FTZ R12, R21, R12 ;  /* 0x0000000c150c7221 */ /* 0x000fe20000010000 */
[----:B------:R-:W-:Y:S01]  /*1cb30*/  LDSM.16.MT88.4 R144, [R183+0x11800] ;  /* 0x01180000b790783b */ /* 0x000fe20000004200 */
[----:B------:R2:W-:Y:S01]  /*1cb40*/  MUFU.EX2 R21, R13 ;  /* 0x0000000d00157308 */ /* 0x0005e20000000800 */
        /* <DEDUP_REMOVED lines=8> */
[C---:B------:R-:W-:Y:S01]  /*1cbd0*/  HMMA.16816.F32 R140, R8.reuse, R32, R44 ;  /* 0x00000020088c723c */ /* 0x040fe2000000182c */
[----:B--2---:R-:W-:Y:S01]  /*1cbe0*/  FFMA.FTZ R13, R231, R3, -R6 ;  /* 0x00000003e70d7223 */ /* 0x004fe20000010806 */
[----:B------:R-:W-:Y:S01]  /*1cbf0*/  FADD.FTZ R0, R130, R0 ;  /* 0x0000000082007221 */ /* 0x000fe20000010000 */
[----:B------:R-:W-:Y:S02]  /*1cc00*/  FADD.FTZ R12, R136, R12 ;  /* 0x0000000c880c7221 */ /* 0x000fe40000010000 */
[----:B------:R2:W-:Y:S01]  /*1cc10*/  MUFU.EX2 R20, R13 ;  /* 0x0000000d00147308 */ /* 0x0005e20000000800 */
[----:B------:R-:W-:Y:S01]  /*1cc20*/  FADD.FTZ R0, R124, R0 ;  /* 0x000000007c007221 */ /* 0x000fe20000010000 */
[----:B------:R-:W-:Y:S01]  /*1cc30*/  FADD.FTZ R12, R126, R12 ;  /* 0x0000000c7e0c7221 */ /* 0x000fe20000010000 */
[----:B------:R-:W-:Y:S01]  /*1cc40*/  HMMA.16816.F32 R32, R8, R34, R52 ;  /* 0x000000220820723c */ /* 0x000fe20000001834 */
[----:B------:R-:W3:Y:S01]  /*1cc50*/  LDSM.16.MT88.4 R136, [R185+0x11800] ;  /* 0x01180000b988783b */ /* 0x000ee20000004200 */
[----:B------:R-:W-:-:S03]  /*1cc60*/  FADD.FTZ R0, R127, R0 ;  /* 0x000000007f007221 */ /* 0x000fc60000010000 */
[----:B------:R-:W4:Y:S01]  /*1cc70*/  LDSM.16.MT88.4 R8, [R184+0x11800] ;  /* 0x01180000b808783b */ /* 0x000f220000004200 */
[----:B------:R-:W-:Y:S01]  /*1cc80*/  FADD.FTZ R0, R129, R0 ;  /* 0x0000000081007221 */ /* 0x000fe20000010000 */
[----:B--2---:R-:W-:-:S04]  /*1cc90*/  FFMA.FTZ R13, R232, R3, -R6 ;  /* 0x00000003e80d7223 */ /* 0x004fc80000010806 */
[----:B------:R2:W5:Y:S02]  /*1cca0*/  MUFU.EX2 R16, R13 ;  /* 0x0000000d00107308 */ /* 0x0005640000000800 */
[----:B--2---:R-:W-:Y:S01]  /*1ccb0*/  FFMA.FTZ R13, R233, R3, -R6 ;  /* 0x00000003e90d7223 */ /* 0x004fe20000010806 */
[----:B-----5:R-:W-:-:S05]  /*1ccc0*/  F2FP.F16.F32.PACK_AB R152, R16, R20 ;  /* 0x000000141098723e */ /* 0x020fca00000000ff */
[----:B------:R2:W-:Y:S02]  /*1ccd0*/  MUFU.EX2 R15, R13 ;  /* 0x0000000d000f7308 */ /* 0x0005e40000000800 */
[-C--:B--2---:R-:W-:Y:S01]  /*1cce0*/  FFMA.FTZ R13, R234, R3.reuse, -R6 ;  /* 0x00000003ea0d7223 */ /* 0x084fe20000010806 */
[----:B------:R-:W-:Y:S01]  /*1ccf0*/  FADD.FTZ R6, R123, R12 ;  /* 0x0000000c7b067221 */ /* 0x000fe20000010000 */
[----:B------:R-:W-:-:S03]  /*1cd00*/  FFMA.FTZ R3, R235, R3, -R4 ;  /* 0x00000003eb037223 */ /* 0x000fc60000010804 */
[----:B------:R-:W-:Y:S01]  /*1cd10*/  FADD.FTZ R12, R125, R6 ;  /* 0x000000067d0c7221 */ /* 0x000fe20000010000 */
[----:B------:R-:W-:Y:S01]  /*1cd20*/  FADD.FTZ R6, R122, R0 ;  /* 0x000000007a067221 */ /* 0x000fe20000010000 */
[----:B------:R2:W5:Y:S02]  /*1cd30*/  MUFU.EX2 R250, R3 ;  /* 0x0000000300fa7308 */ /* 0x0005640000000800 */
[----:B------:R-:W-:Y:S01]  /*1cd40*/  FADD.FTZ R0, R128, R12 ;  /* 0x0000000c80007221 */ /* 0x000fe20000010000 */
[----:B------:R-:W-:-:S05]  /*1cd50*/  FADD.FTZ R4, R115, R6 ;  /* 0x0000000673047221 */ /* 0x000fca0000010000 */
[----:B------:R-:W1:Y:S01]  /*1cd60*/  MUFU.EX2 R13, R13 ;  /* 0x0000000d000d7308 */ /* 0x000e620000000800 */
[----:B--2---:R-:W-:Y:S01]  /*1cd70*/  FADD.FTZ R3, R119, R0 ;  /* 0x0000000077037221 */ /* 0x004fe20000010000 */
[----:B------:R-:W-:Y:S01]  /*1cd80*/  FADD.FTZ R0, R121, R4 ;  /* 0x0000000479007221 */ /* 0x000fe20000010000 */
[----:B-----5:R-:W-:Y:S02]  /*1cd90*/  F2FP.F16.F32.PACK_AB R155, R250, R21 ;  /* 0x00000015fa9b723e */ /* 0x020fe400000000ff */
        /* <DEDUP_REMOVED lines=54> */
[----:B------:R-:W-:Y:S06]  /*1d100*/  @!P1 BRA `(.L_x_3167) ;  /* 0x0000009400a49947 */ /* 0x000fec0003800000 */
[----:B------:R-:W2:Y:S01]  /*1d110*/  LDL R252, [R1+0xf0] ;  /* 0x0000f00001fc7983 */ /* 0x000ea20000100800 */
[----:B------:R-:W-:-:S04]  /*1d120*/  DEPBAR.LE SB0, 0x0 ;  /* 0x000080000000791a */ /* 0x000fc80000000000 */
[----:B------:R-:W-:Y:S05]  /*1d130*/  WARPSYNC.ALL ;  /* 0x0000000000007948 */ /* 0x000fea0003800000 */
[----:B------:R-:W-:Y:S01]  /*1d140*/  BSSY B0, `(.L_x_3168) ;  /* 0x0000047000007945 */ /* 0x000fe20003800000 */
[----:B------:R-:W-:Y:S01]  /*1d150*/  BAR.SYNC.DEFER_BLOCKING 0x0 ;  /* 0x0000000000007b1d */ /* 0x000fe20000010000 */
[----:B--2---:R-:W-:-:S05]  /*1d160*/  IADD3 R249, R252, -0x2, RZ ;  /* 0xfffffffefcf97810 */ /* 0x004fca0007ffe0ff */
[----:B------:R-:W-:Y:S05]  /*1d170*/  @!P0 BRA `(.L_x_3169) ;  /* 0x0000000400008947 */ /* 0x000fea0003800000 */
[----:B------:R-:W2:Y:S01]  /*1d180*/  LD.E R3, desc[UR6][R22.64+0x170] ;  /* 0x0001700616037980 */ /* 0x000ea2000c101900 */
[----:B------:R-:W-:-:S04]  /*1d190*/  SHF.L.U32 R10, R249, 0x8, RZ ;  /* 0x00000008f90a7819 */ /* 0x000fc800000006ff */
[----:B------:R-:W-:-:S04]  /*1d1a0*/  IADD3 R12, R10, 0x100, RZ ;  /* 0x000001000a0c7810 */ /* 0x000fc80007ffe0ff */
        /* <DEDUP_REMOVED lines=61> */
.L_x_3169:
[----:B------:R-:W2:Y:S02]  /*1d580*/  LD.E R0, desc[UR6][R22.64+0x40] ;  /* 0x0000400616007980 */ /* 0x000ea4000c101900 */
[----:B--2---:R-:W-:-:S04]  /*1d590*/  LEA R0, -R0, RZ, 0x8 ;  /* 0x000000ff00007211 */ /* 0x004fc800078e41ff */
[----:B------:R-:W-:Y:S02]  /*1d5a0*/  SHF.R.S32.HI R3, RZ, 0x1f, R0 ;  /* 0x0000001fff037819 */ /* 0x000fe40000011400 */
.L_x_3170:
[----:B------:R-:W-:Y:S05]  /*1d5b0*/  BSYNC B0 ;  /* 0x0000000000007941 */ /* 0x000fea0003800000 */
.L_x_3168:
[----:B------:R-:W2:Y:S04]  /*1d5c0*/  LDL.LU R12, [R1+0xf8] ;  /* 0x0000f800010c7983 */ /* 0x000ea80000300800 */
        /* <DEDUP_REMOVED lines=12> */
[----:B------:R-:W4:Y:S04]  /*1d690*/  LDL R63, [R1] ;  /* 0x00000000013f7983 */ /* 0x000f280000100800 */
[----:B------:R-:W4:Y:S01]  /*1d6a0*/  LDL R28, [R1+0x4] ;  /* 0x00000400011c7983 */ /* 0x000f220000100800 */
[----:B------:R-:W-:-:S02]  /*1d6b0*/  ISETP.GE.AND P1, PT, R158, R248, PT ;  /* 0x000000f89e00720c */ /* 0x000fc40003f26270 */
[----:B------:R-:W-:-:S04]  /*1d6c0*/  LEA R226, P3, R0, R218, 0x1 ;  /* 0x000000da00e27211 */ /* 0x000fc800078608ff */
[--C-:B------:R-:W-:Y:S01]  /*1d6d0*/  LEA.HI.X R227, R0, R219, R3.reuse, 0x1, P3 ;  /* 0x000000db00e37211 */ /* 0x100fe200018f0c03 */
[----:B------:R-:W-:Y:S06]  /*1d6e0*/  STL [R1+0x17c], R141 ;  /* 0x00017c8d01007387 */ /* 0x000fec0000100800 */
[----:B------:R-:W-:Y:S01]  /*1d6f0*/  @!P1 MOV R24, R0 ;  /* 0x0000000000189202 */ /* 0x000fe20000000f00 */
[----:B------:R-:W-:Y:S02]  /*1d700*/  @!P1 IMAD.MOV.U32 R20, RZ, RZ, R0 ;  /* 0x000000ffff149224 */ /* 0x000fe400078e0000 */
[----:B------:R-:W-:-:S02]  /*1d710*/  @!P1 IMAD.MOV.U32 R21, RZ, RZ, R3 ;  /* 0x000000ffff159224 */ /* 0x000fc400078e0003 */
[----:B------:R-:W-:Y:S01]  /*1d720*/  @!P1 IMAD.MOV.U32 R25, RZ, RZ, R3 ;  /* 0x000000ffff199224 */ /* 0x000fe200078e0003 */
        /* <DEDUP_REMOVED lines=14> */
[----:B--2---:R-:W-:-:S02]  /*1d810*/  IMAD.MOV.U32 R58, RZ, RZ, R12 ;  /* 0x000000ffff3a7224 */ /* 0x004fc400078e000c */
[----:B---3--:R-:W-:Y:S02]  /*1d820*/  IMAD.MOV.U32 R57, RZ, RZ, R11 ;  /* 0x000000ffff397224 */ /* 0x008fe400078e000b */
[----:B----4-:R-:W-:Y:S02]  /*1d830*/  IMAD.MOV.U32 R56, RZ, RZ, R10 ;  /* 0x000000ffff387224 */ /* 0x010fe400078e000a */
[----:B------:R-:W-:Y:S02]  /*1d840*/  IMAD.MOV.U32 R55, RZ, RZ, R9 ;  /* 0x000000ffff377224 */ /* 0x000fe400078e0009 */
[----:B------:R-:W-:Y:S02]  /*1d850*/  @!P1 IMAD.MOV.U32 R9, RZ, RZ, R3 ;  /* 0x000000ffff099224 */ /* 0x000fe400078e0003 */
[----:B------:R-:W-:Y:S01]  /*1d860*/  IMAD.MOV.U32 R54, RZ, RZ, R8 ;  /* 0x000000ffff367224 */ /* 0x000fe200078e0008 */
[----:B------:R-:W-:Y:S01]  /*1d870*/  @!P1 MOV R8, R0 ;  /* 0x0000000000089202 */ /* 0x000fe20000000f00 */
[----:B------:R-:W-:Y:S01]  /*1d880*/  IMAD.MOV.U32 R50, RZ, RZ, R4 ;  /* 0x000000ffff327224 */ /* 0x000fe200078e0004 */
[----:B------:R-:W-:Y:S01]  /*1d890*/  @!P1 IADD3 R4, P2, R0, R193, RZ ;  /* 0x000000c100049210 */ /* 0x000fe20007f5e0ff */
[----:B------:R-:W-:-:S04]  /*1d8a0*/  IMAD.MOV.U32 R51, RZ, RZ, R6 ;  /* 0x000000ffff337224 */ /* 0x000fc800078e0006 */
[----:B------:R-:W-:Y:S01]  /*1d8b0*/  @!P1 IMAD.X R6, R3, 0x1, R217, P2 ;  /* 0x0000000103069824 */ /* 0x000fe200010e06d9 */
[----:B------:R-:W-:-:S04]  /*1d8c0*/  @!P1 LEA R48, P2, R4, R218, 0x1 ;  /* 0x000000da04309211 */ /* 0x000fc800078408ff */
[----:B------:R-:W-:Y:S02]  /*1d8d0*/  @!P1 LEA.HI.X R49, R4, R219, R6, 0x1, P2 ;  /* 0x000000db04319211 */ /* 0x000fe400010f0c06 */
[C---:B------:R-:W-:Y:S01]  /*1d8e0*/  @!P1 LEA R10, P4, R63.reuse, R0, 0x5 ;  /* 0x000000003f0a9211 */ /* 0x040fe200078828ff */
[----:B------:R-:W-:-:S04]  /*1d8f0*/  @!P1 IMAD.WIDE.U32 R8, R63, 0x30, R8 ;  /* 0x000000303f089825 */ /* 0x000fc800078e0008 */
[----:B------:R-:W-:Y:S01]  /*1d900*/  @!P1 IMAD R11, R28, 0x30, RZ ;  /* 0x000000301c0b9824 */ /* 0x000fe200078e02ff */
[C---:B------:R-:W-:Y:S02]  /*1d910*/  @!P1 LEA R4, P3, R63.reuse, R0, 0x6 ;  /* 0x000000003f049211 */ /* 0x040fe400078630ff */
[-CC-:B------:R-:W-:Y:S01]  /*1d920*/  @!P1 LEA.HI.X R12, R63, R3.reuse, R28.reuse, 0x5, P4 ;  /* 0x000000033f0c9211 */ /* 0x180fe200020f2c1c */
[----:B------:R-:W-:Y:S01]  /*1d930*/  @!P1 IMAD.IADD R11, R9, 0x1, R11 ;  /* 0x00000001090b9824 */ /* 0x000fe200078e020b */
[----:B------:R-:W-:Y:S02]  /*1d940*/  @!P1 LEA R44, P4, R8, R218, 0x1 ;  /* 0x000000da082c9211 */ /* 0x000fe400078808ff */
[C---:B------:R-:W-:Y:S01]  /*1d950*/  @!P1 LEA.HI.X R13, R63.reuse, R3, R28, 0x6, P3 ;  /* 0x000000033f0d9211 */ /* 0x040fe200018f341c */
[----:B------:R-:W-:Y:S01]  /*1d960*/  @!P1 IMAD.MOV.U32 R9, RZ, RZ, R3 ;  /* 0x000000ffff099224 */ /* 0x000fe200078e0003 */
[----:B------:R-:W-:Y:S02]  /*1d970*/  @!P1 LEA R6, P2, R63, R0, 0x7 ;  /* 0x000000003f069211 */ /* 0x000fe400078438ff */
[----:B------:R-:W-:-:S02]  /*1d980*/  @!P1 LEA R42, P3, R4, R218, 0x1 ;  /* 0x000000da042a9211 */ /* 0x000fc400078608ff */
[----:B------:R-:W-:Y:S01]  /*1d990*/  @!P1 LEA.HI.X R45, R8, R219, R11, 0x1, P4 ;  /* 0x000000db082d9211 */ /* 0x000fe200020f0c0b */
[----:B------:R-:W-:Y:S01]  /*1d9a0*/  @!P1 IMAD.MOV.U32 R8, RZ, RZ, R0 ;  /* 0x000000ffff089224 */ /* 0x000fe200078e0000 */
[-C--:B------:R-:W-:Y:S02]  /*1d9b0*/  @!P1 LEA R46, P5, R10, R218.reuse, 0x1 ;  /* 0x000000da0a2e9211 */ /* 0x080fe400078a08ff */
[C---:B------:R-:W-:Y:S01]  /*1d9c0*/  @!P1 LEA.HI.X R15, R63.reuse, R3, R28, 0x7, P2 ;  /* 0x000000033f0f9211 */ /* 0x040fe200010f3c1c */
[----:B------:R-:W-:Y:S01]  /*1d9d0*/  @!P1 IMAD.WIDE.U32 R18, R63, 0x50, R8 ;  /* 0x000000503f129825 */ /* 0x000fe200078e0008 */
[-C--:B------:R-:W-:Y:S02]  /*1d9e0*/  @!P1 LEA.HI.X R43, R4, R219.reuse, R13, 0x1, P3 ;  /* 0x000000db042b9211 */ /* 0x080fe400018f0c0d */
[----:B------:R-:W-:Y:S01]  /*1d9f0*/  @!P1 LEA R40, P2, R6, R218, 0x1 ;  /* 0x000000da06289211 */ /* 0x000fe200078408ff */
[----:B------:R-:W-:Y:S01]  /*1da00*/  @!P1 IMAD R4, R28, 0x50, RZ ;  /* 0x000000501c049824 */ /* 0x000fe200078e02ff */
[----:B------:R-:W-:Y:S01]  /*1da10*/  @!P1 LEA.HI.X R47, R10, R219, R12, 0x1, P5 ;  /* 0x000000db0a2f9211 */ /* 0x000fe200028f0c0c */
[----:B------:R-:W-:-:S02]  /*1da20*/  @!P1 IMAD.MOV.U32 R10, RZ, RZ, R0 ;  /* 0x000000ffff0a9224 */ /* 0x000fc400078e0000 */
[----:B------:R-:W-:Y:S01]  /*1da30*/  @!P1 IMAD.MOV.U32 R11, RZ, RZ, R3 ;  /* 0x000000ffff0b9224 */ /* 0x000fe200078e0003 */
[-C--:B------:R-:W-:Y:S01]  /*1da40*/  @!P1 LEA.HI.X R41, R6, R219.reuse, R15, 0x1, P2 ;  /* 0x000000db06299211 */ /* 0x080fe200010f0c0f */
[----:B------:R-:W-:Y:S01]  /*1da50*/  @!P1 IMAD.IADD R4, R19, 0x1, R4 ;  /* 0x0000000113049824 */ /* 0x000fe200078e0204 */
[----:B------:R-:W-:Y:S01]  /*1da60*/  @!P1 LEA R38, P2, R18, R218, 0x1 ;  /* 0x000000da12269211 */ /* 0x000fe200078408ff */
        /* <DEDUP_REMOVED lines=22> */
[----:B------:R-:W-:Y:S01]  /*1dbd0*/  @!P1 IMAD.MOV.U32 R17, RZ, RZ, R3 ;  /* 0x000000ffff119224 */ /* 0x000fe200078e0003 */
[----:B------:R-:W-:Y:S01]  /*1dbe0*/  @!P1 LEA.HI.X R31, R8, R219, R9, 0x1, P2 ;  /* 0x000000db081f9211 */ /* 0x000fe200010f0c09 */
[----:B------:R-:W-:Y:S01]  /*1dbf0*/  @!P1 IMAD.MOV.U32 R12, RZ, RZ, R0 ;  /* 0x000000ffff0c9224 */ /* 0x000fe200078e0000 */
[----:B------:R-:W-:Y:S01]  /*1dc00*/  @!P1 MOV R16, R0 ;  /* 0x0000000000109202 */ /* 0x000fe20000000f00 */
[----:B------:R-:W-:-:S02]  /*1dc10*/  @!P1 IMAD.MOV.U32 R13, RZ, RZ, R3 ;  /* 0x000000ffff0d9224 */ /* 0x000fc400078e0003 */
[--C-:B------:R-:W-:Y:S02]  /*1dc20*/  @!P1 IMAD.MOV.U32 R10, RZ, RZ, R0.reuse ;  /* 0x000000ffff0a9224 */ /* 0x100fe400078e0000 */
[--C-:B------:R-:W-:Y:S02]  /*1dc30*/  @!P1 IMAD.MOV.U32 R11, RZ, RZ, R3.reuse ;  /* 0x000000ffff0b9224 */ /* 0x100fe400078e0003 */
[----:B------:R-:W-:Y:S02]  /*1dc40*/  @!P1 IMAD.MOV.U32 R8, RZ, RZ, R0 ;  /* 0x000000ffff089224 */ /* 0x000fe400078e0000 */
[----:B------:R-:W-:Y:S02]  /*1dc50*/  @!P1 IMAD.MOV.U32 R9, RZ, RZ, R3 ;  /* 0x000000ffff099224 */ /* 0x000fe400078e0003 */
[----:B------:R-:W-:-:S04]  /*1dc60*/  @!P1 IMAD.WIDE.U32 R18, R63, 0xb0, R18 ;  /* 0x000000b03f129825 */ /* 0x000fc800078e0012 */
[----:B------:R-:W-:-:S04]  /*1dc70*/  @!P1 IMAD.WIDE.U32 R16, R63, 0xc0, R16 ;  /* 0x000000c03f109825 */ /* 0x000fc800078e0010 */
[----:B------:R-:W-:-:S04]  /*1dc80*/  @!P1 IMAD.WIDE.U32 R12, R63, 0xd0, R12 ;  /* 0x000000d03f0c9825 */ /* 0x000fc800078e000c */
[----:B------:R-:W-:-:S04]  /*1dc90*/  @!P1 IMAD.WIDE.U32 R10, R63, 0xe0, R10 ;  /* 0x000000e03f0a9825 */ /* 0x000fc800078e000a */
[----:B------:R-:W-:Y:S02]  /*1dca0*/  @!P1 IMAD.WIDE.U32 R8, R63, 0xf0, R8 ;  /* 0x000000f03f089825 */ /* 0x000fe400078e0008 */
[----:B------:R-:W2:Y:S04]  /*1dcb0*/  LDL.LU R63, [R1+0x70] ;  /* 0x00007000013f7983 */ /* 0x000ea80000300800 */
[----:B------:R-:W-:Y:S04]  /*1dcc0*/  @P1 STS.128 [R192+0xa000], RZ ;  /* 0x00a000ffc0001388 */ /* 0x000fe80000000c00 */
[----:B------:R-:W-:Y:S01]  /*1dcd0*/  @!PT LDS RZ, [RZ] ;  /* 0x00000000fffff984 */ /* 0x000fe20000000800 */
[----:B------:R-:W-:Y:S01]  /*1dce0*/  @!PT LDS RZ, [RZ] ;  /* 0x00000000fffff984 */ /* 0x000fe20000000800 */
[----:B------:R-:W-:Y:S01]  /*1dcf0*/  @!PT LDS RZ, [RZ] ;  /* 0x00000000fffff984 */ /* 0x000fe20000000800 */
[----:B------:R-:W-:Y:S04]  /*1dd00*/  @!P1 LDGSTS.E.BYPASS.LTC128B.128 [R192+0xa000], desc[UR6][R226.64] ;  /* 0x0a000000e2c09fae */ /* 0x000fe8000b901d46 */
[----:B------:R-:W-:Y:S01]  /*1dd10*/  @P1 STS.128 [R192+0xa800], RZ ;  /* 0x00a800ffc0001388 */ /* 0x000fe20000000c00 */
[----:B------:R-:W-:-:S03]  /*1dd20*/  @!P1 IMAD R0, R28, 0xb0, RZ ;  /* 0x000000b01c009824 */ /* 0x000fc600078e02ff */
        /* <DEDUP_REMOVED lines=14> */
[----:B------:R-:W-:Y:S01]  /*1de10*/  @!P1 LDGSTS.E.BYPASS.LTC128B.128 [R192+0xb800], desc[UR6][R44.64] ;  /* 0x0b8000002cc09fae */ /* 0x000fe2000b901d46 */
[----:B------:R-:W-:-:S03]  /*1de20*/  @!P1 IMAD R3, R28, 0xd0, RZ ;  /* 0x000000d01c039824 */ /* 0x000fc600078e02ff */
[----:B------:R-:W-:Y:S01]  /*1de30*/  @P1 STS.128 [R192+0xc000], RZ ;  /* 0x00c000ffc0001388 */ /* 0x000fe20000000c00 */
[C---:B------:R-:W-:Y:S02]  /*1de40*/  @!P1 IMAD R4, R28.reuse, 0xe0, RZ ;  /* 0x000000e01c049824 */ /* 0x040fe400078e02ff */
[----:B------:R-:W-:Y:S01]  /*1de50*/  @!P1 IMAD R15, R28, 0xf0, RZ ;  /* 0x000000f01c0f9824 */ /* 0x000fe200078e02ff */
[----:B------:R-:W-:Y:S01]  /*1de60*/  @!PT LDS RZ, [RZ] ;  /* 0x00000000fffff984 */ /* 0x000fe20000000800 */
[----:B------:R-:W-:Y:S01]  /*1de70*/  @!PT LDS RZ, [RZ] ;  /* 0x00000000fffff984 */ /* 0x000fe20000000800 */
[----:B------:R-:W-:Y:S01]  /*1de80*/  @!PT LDS RZ, [RZ] ;  /* 0x00000000fffff984 */ /* 0x000fe20000000800 */
[----:B------:R-:W-:Y:S01]  /*1de90*/  @!P1 LDGSTS.E.BYPASS.LTC128B.128 [R192+0xc000], desc[UR6][R42.64] ;  /* 0x0c0000002ac09fae */ /* 0x000fe2000b901d46 */
[----:B------:R-:W-:Y:S01]  /*1dea0*/  @!P1 IMAD.IADD R0, R19, 0x1, R0 ;  /* 0x0000000113009824 */ /* 0x000fe200078e0200 */
[C---:B------:R-:W-:Y:S02]  /*1deb0*/  @!P1 LEA R28, P2, R18.reuse, R218, 0x1 ;  /* 0x000000da121c9211 */ /* 0x040fe400078408ff */
[----:B------:R-:W-:Y:S04]  /*1dec0*/  @P1 STS.128 [R192+0xc800], RZ ;  /* 0x00c800ffc0001388 */ /* 0x000fe80000000c00 */
[----:B------:R-:W-:Y:S01]  /*1ded0*/  @!PT LDS RZ, [RZ] ;  /* 0x00000000fffff984 */ /* 0x000fe20000000800 */
[----:B------:R-:W-:Y:S01]  /*1dee0*/  @!PT LDS RZ, [RZ] ;  /* 0x00000000fffff984 */ /* 0x000fe20000000800 */
[----:B------:R-:W-:Y:S01]  /*1def0*/  @!PT LDS RZ, [RZ] ;  /* 0x00000000fffff984 */ /* 0x000fe20000000800 */
[----:B------:R-:W-:Y:S01]  /*1df00*/  @!P1 LDGSTS.E.BYPASS.LTC128B.128 [R192+0xc800], desc[UR6][R38.64] ;  /* 0x0c80000026c09fae */ /* 0x000fe2000b901d46 */
[----:B------:R-:W-:-:S03]  /*1df10*/  @!P1 LEA.HI.X R29, R18, R219, R0, 0x1, P2 ;  /* 0x000000db121d9211 */ /* 0x000fc600010f0c00 */
[----:B------:R-:W-:Y:S01]  /*1df20*/  @P1 STS.128 [R192+0xd000], RZ ;  /* 0x00d000ffc0001388 */ /* 0x000fe20000000c00 */
[----:B------:R-:W-:-:S03]  /*1df30*/  @!P1 IADD3 R0, R6, R17, RZ ;  /* 0x0000001106009210 */ /* 0x000fc60007ffe0ff */
[----:B------:R-:W-:Y:S01]  /*1df40*/  @!PT LDS RZ, [RZ] ;  /* 0x00000000fffff984 */ /* 0x000fe20000000800 */
[----:B------:R-:W-:Y:S01]  /*1df50*/  @!PT LDS RZ, [RZ] ;  /* 0x00000000fffff984 */ /* 0x000fe20000000800 */
[----:B------:R-:W-:Y:S01]  /*1df60*/  @!PT LDS RZ, [RZ] ;  /* 0x00000000fffff984 */ /* 0x000fe20000000800 */
[----:B------:R-:W-:Y:S01]  /*1df70*/  @!P1 LDGSTS.E.BYPASS.LTC128B.128 [R192+0xd000], desc[UR6][R36.64] ;  /* 0x0d00000024c09fae */ /* 0x000fe2000b901d46 */
[----:B------:R-:W-:-:S03]  /*1df80*/  @!P1 LEA R26, P5, R16, R218, 0x1 ;  /* 0x000000da101a9211 */ /* 0x000fc600078a08ff */
[----:B------:R-:W-:Y:S01]  /*1df90*/  @P1 STS.128 [R192+0xd800], RZ ;  /* 0x00d800ffc0001388 */ /* 0x000fe20000000c00 */
[----:B------:R-:W-:-:S03]  /*1dfa0*/  @!P1 IMAD.IADD R3, R13, 0x1, R3 ;  /* 0x000000010d039824 */ /* 0x000fc600078e0203 */
        /* <DEDUP_REMOVED lines=13> */
[----:B------:R-:W-:Y:S01]  /*1e080*/  @!P1 LEA.HI.X R27, R16, R219, R0, 0x1, P5 ;  /* 0x000000db101b9211 */ /* 0x000fe200028f0c00 */
[----:B------:R-:W-:Y:S02]  /*1e090*/  @!P1 IMAD.IADD R6, R9, 0x1, R15 ;  /* 0x0000000109069824 */ /* 0x000fe400078e020f */
        /* <DEDUP_REMOVED lines=39> */
[----:B-1----:R-:W-:Y:S04]  /*1e310*/  LDSM.16.M88.4 R32, [R76+0x2000] ;  /* 0x002000004c20783b */ /* 0x002fe80000000200 */
[----:B------:R-:W-:Y:S01]  /*1e320*/  LDSM.16.M88.4 R68, [R180+0x4000] ;  /* 0x00400000b444783b */ /* 0x000fe20000000200 */
[----:B------:R-:W-:-:S03]  /*1e330*/  IMAD.MOV.U32 R64, RZ, RZ, R62 ;  /* 0x000000ffff407224 */ /* 0x000fc600078e003e */
[----:B------:R-:W-:Y:S04]  /*1e340*/  LDSM.16.M88.4 R36, [R180+0x2800] ;  /* 0x00280000b424783b */ /* 0x000fe80000000200 */
[----:B------:R-:W-:Y:S04]  /*1e350*/  LDSM.16.M88.4 R84, [R180+0x4800] ;  /* 0x00480000b454783b */ /* 0x000fe80000000200 */
[----:B------:R-:W-:Y:S04]  /*1e360*/  LDSM.16.M88.4 R40, [R180+0x3000] ;  /* 0x00300000b428783b */ /* 0x000fe80000000200 */
[----:B---3--:R-:W1:Y:S01]  /*1e370*/  LDSM.16.M88.4 R16, [R180+0x2000] ;  /* 0x00200000b410783b */ /* 0x008e620000000200 */
[----:B------:R-:W-:-:S02]  /*1e380*/  IMAD.MOV.U32 R62, RZ, RZ, R60 ;  /* 0x000000ffff3e7224 */ /* 0x000fc400078e003c */
[----:B------:R-:W-:Y:S01]  /*1e390*/  IMAD.MOV.U32 R60, RZ, RZ, R58 ;  /* 0x000000ffff3c7224 */ /* 0x000fe200078e003a */
[----:B------:R-:W-:Y:S01]  /*1e3a0*/  LDSM.16.M88.4 R80, [R76+0x2800] ;  /* 0x002800004c50783b */ /* 0x000fe20000000200 */
[----:B------:R-:W-:Y:S02]  /*1e3b0*/  IMAD.MOV.U32 R58, RZ, RZ, R56 ;  /* 0x000000ffff3a7224 */ /* 0x000fe400078e0038 */
[----:B------:R-:W-:Y:S01]  /*1e3c0*/  IMAD.MOV.U32 R56, RZ, RZ, R54 ;  /* 0x000000ffff387224 */ /* 0x000fe200078e0036 */
[----:B------:R-:W-:Y:S04]  /*1e3d0*/  LDSM.16.M88.4 R92, [R76+0x4800] ;  /* 0x004800004c5c783b */ /* 0x000fe80000000200 */
[----:B------:R-:W-:Y:S01]  /*1e3e0*/  LDSM.16.M88.4 R72, [R76+0x3000] ;  /* 0x003000004c48783b */ /* 0x000fe20000000200 */
[----:B------:R-:W-:-:S02]  /*1e3f0*/  IMAD.MOV.U32 R96, RZ, RZ, R53 ;  /* 0x000000ffff607224 */ /* 0x000fc400078e0035 */
[----:B------:R-:W-:Y:S01]  /*1e400*/  IMAD.MOV.U32 R97, RZ, RZ, R52 ;  /* 0x000000ffff617224 */ /* 0x000fe200078e0034 */
[----:B------:R-:W-:Y:S04]  /*1e410*/  LDSM.16.M88.4 R100, [R180+0x5800] ;  /* 0x00580000b464783b */ /* 0x000fe80000000200 */
[----:B------:R-:W-:Y:S04]  /*1e420*/  LDSM.16.M88.4 R88, [R180+0x5000] ;  /* 0x00500000b458783b */ /* 0x000fe80000000200 */
[----:B------:R-:W-:Y:S04]  /*1e430*/  LDSM.16.M88.4 R128, [R76+0x6000] ;  /* 0x006000004c80783b */ /* 0x000fe80000000200 */
[----:B------:R-:W-:Y:S04]  /*1e440*/  LDSM.16.M88.4 R124, [R180+0x9800] ;  /* 0x00980000b47c783b */ /* 0x000fe80000000200 */
[----:B------:R-:W-:Y:S04]  /*1e450*/  LDSM.16.M88.4 R120, [R76+0x6800] ;  /* 0x006800004c78783b */ /* 0x000fe80000000200 */
[----:B------:R-:W0:Y:S01]  /*1e460*/  LDGDEPBAR ;  /* 0x00000000000079af */ /* 0x000e220000000000 */
[C---:B-1----:R-:W-:Y:S06]  /*1e470*/  HMMA.16816.F32 R28, R8.reuse, R16, RZ ;  /* 0x00000010081c723c */ /* 0x042fec00000018ff */
[----:B------:R-:W-:Y:S01]  /*1e480*/  HMMA.16816.F32 R16, R8, R18, RZ ;  /* 0x000000120810723c */ /* 0x000fe200000018ff */
[----:B------:R-:W-:Y:S01]  /*1e490*/  IMAD.MOV.U32 R54, RZ, RZ, R50 ;  /* 0x000000ffff367224 */ /* 0x000fe200078e0032 */
[----:B------:R-:W-:Y:S01]  /*1e4a0*/  MOV R107, R60 ;  /* 0x0000003c006b7202 */ /* 0x000fe20000000f00 */
[----:B------:R-:W-:-:S02]  /*1e4b0*/  IMAD.MOV.U32 R105, RZ, RZ, R62 ;  /* 0x000000ffff697224 */ /* 0x000fc400078e003e */
[----:B------:R-:W-:Y:S02]  /*1e4c0*/  IMAD.MOV.U32 R98, RZ, RZ, R54 ;  /* 0x000000ffff627224 */ /* 0x000fe400078e0036 */
[----:B------:R-:W-:Y:S02]  /*1e4d0*/  IMAD.MOV.U32 R109, RZ, RZ, R58 ;  /* 0x000000ffff6d7224 */ /* 0x000fe400078e003a */
[----:B------:R-:W-:Y:S01]  /*1e4e0*/  IMAD.MOV.U32 R78, RZ, RZ, R56 ;  /* 0x000000ffff4e7224 */ /* 0x000fe200078e0038 */
[----:B--2---:R1:W2:Y:S02]  /*1e4f0*/  LDSM.16.M88.4 R24, [R63] ;  /* 0x000000003f18783b */ /* 0x0042a40000000200 */
[----:B-1----:R-:W-:Y:S02]  /*1e500*/  IMAD.MOV.U32 R63, RZ, RZ, R61 ;  /* 0x000000ffff3f7224 */ /* 0x002fe400078e003d */
[----:B------:R-:W-:Y:S01]  /*1e510*/  IMAD.MOV.U32 R61, RZ, RZ, R59 ;  /* 0x000000ffff3d7224 */ /* 0x000fe200078e003b */
[----:B------:R-:W-:Y:S01]  /*1e520*/  MOV R59, R57 ;  /* 0x00000039003b7202 */ /* 0x000fe20000000f00 */
[----:B------:R-:W-:-:S02]  /*1e530*/  IMAD.MOV.U32 R57, RZ, RZ, R55 ;  /* 0x000000ffff397224 */ /* 0x000fc400078e0037 */
[----:B------:R-:W-:Y:S02]  /*1e540*/  IMAD.MOV.U32 R55, RZ, RZ, R51 ;  /* 0x000000ffff377224 */ /* 0x000fe400078e0033 */
[----:B------:R-:W-:Y:S01]  /*1e550*/  IMAD.MOV.U32 R99, RZ, RZ, R63 ;  /* 0x000000ffff637224 */ /* 0x000fe200078e003f */
[----:B------:R-:W1:Y:S01]  /*1e560*/  LDSM.16.M88.4 R48, [R180+0x3800] ;  /* 0x00380000b430783b */ /* 0x000e620000000200 */
[C---:B--2---:R-:W-:Y:S06]  /*1e570*/  HMMA.16816.F32 R12, R24.reuse, R32, R28 ;  /* 0x00000020180c723c */ /* 0x044fec000000181c */
[----:B------:R-:W-:Y:S01]  /*1e580*/  HMMA.16816.F32 R16, R24, R34, R16 ;  /* 0x000000221810723c */ /* 0x000fe20000001810 */
[----:B------:R-:W-:-:S02]  /*1e590*/  IMAD.MOV.U32 R106, RZ, RZ, R61 ;  /* 0x000000ffff6a7224 */ /* 0x000fc400078e003d */
[----:B------:R-:W2:-:S15]  /*1e5a0*/  LDSM.16.M88.4 R60, [R76+0x4000] ;  /* 0x004000004c3c783b */ /* 0x000e9e0000000200 */
[----:B------:R-:W-:Y:S01]  /*1e5b0*/  IMAD.MOV.U32 R6, RZ, RZ, R12 ;  /* 0x000000ffff067224 */ /* 0x000fe200078e000c */
[----:B------:R-:W-:Y:S01]  /*1e5c0*/  MOV R0, R15 ;  /* 0x0000000f00007202 */ /* 0x000fe20000000f00 */
[----:B------:R-:W-:-:S04]  /*1e5d0*/  IMAD.MOV.U32 R4, RZ, RZ, R13 ;  /* 0x000000ffff047224 */ /* 0x000fc800078e000d */
[----:B------:R-:W-:Y:S02]  /*1e5e0*/  IMAD.MOV.U32 R20, RZ, RZ, R16 ;  /* 0x000000ffff147224 */ /* 0x000fe400078e0010 */
[----:B------:R-:W-:Y:S02]  /*1e5f0*/  IMAD.MOV.U32 R15, RZ, RZ, R17 ;  /* 0x000000ffff0f7224 */ /* 0x000fe400078e0011 */
[----:B------:R-:W-:Y:S02]  /*1e600*/  IMAD.MOV.U32 R13, RZ, RZ, R18 ;  /* 0x000000ffff0d7224 */ /* 0x000fe400078e0012 */
[----:B------:R-:W-:Y:S02]  /*1e610*/  IMAD.MOV.U32 R12, RZ, RZ, R19 ;  /* 0x000000ffff0c7224 */ /* 0x000fe400078e0013 */
[----:B------:R-:W-:Y:S01]  /*1e620*/  HMMA.16816.F32 R16, R8, R70, RZ ;  /* 0x000000460810723c */ /* 0x000fe200000018ff */
[----:B------:R-:W-:Y:S02]  /*1e630*/  IMAD.MOV.U32 R77, RZ, RZ, R55 ;  /* 0x000000ffff4d7224 */ /* 0x000fe400078e0037 */
[----:B------:R-:W-:-:S03]  /*1e640*/  IMAD.MOV.U32 R108, RZ, RZ, R59 ;  /* 0x000000ffff6c7224 */ /* 0x000fc600078e003b */
[----:B------:R-:W-:Y:S01]  /*1e650*/  HMMA.16816.F32 R52, R8, R38, RZ ;  /* 0x000000260834723c */ /* 0x000fe200000018ff */
[----:B------:R-:W-:-:S05]  /*1e660*/  IMAD.MOV.U32 R79, RZ, RZ, R57 ;  /* 0x000000ffff4f7224 */ /* 0x000fca00078e0039 */
[C---:B------:R-:W-:Y:S06]  /*1e670*/  HMMA.16816.F32 R56, R8.reuse, R36, RZ ;  /* 0x000000240838723c */ /* 0x040fec00000018ff */
[C---:B-1----:R-:W-:Y:S06]  /*1e680*/  HMMA.16816.F32 R36, R8.reuse, R48, RZ ;  /* 0x000000300824723c */ /* 0x042fec00000018ff */
[----:B------:R-:W-:Y:S06]  /*1e690*/  HMMA.16816.F32 R32, R8, R50, RZ ;  /* 0x000000320820723c */ /* 0x000fec00000018ff */
[----:B--2---:R-:W-:Y:S06]  /*1e6a0*/  HMMA.16816.F32 R16, R24, R62, R16 ;  /* 0x0000003e1810723c */ /* 0x004fec0000001810 */
[----:B------:R-:W-:Y:S01]  /*1e6b0*/  HMMA.16816.F32 R48, R8, R84, RZ ;  /* 0x000000540830723c */ /* 0x000fe200000018ff */
[----:B------:R-:W-:-:S02]  /*1e6c0*/  IMAD.MOV.U32 R104, RZ, RZ, R64 ;  /* 0x000000ffff687224 */ /* 0x000fc400078e0040 */
[----:B------:R-:W1:Y:S03]  /*1e6d0*/  LDSM.16.M88.4 R64, [R76+0x3800] ;  /* 0x003800004c40783b */ /* 0x000e660000000200 */
[C---:B------:R-:W-:Y:S06]  /*1e6e0*/  HMMA.16816.F32 R44, R8.reuse, R40, RZ ;  /* 0x00000028082c723c */ /* 0x040fec00000018ff */
[----:B------:R-:W-:Y:S01]  /*1e6f0*/  HMMA.16816.F32 R28, R8, R68, RZ ;  /* 0x00000044081c723c */ /* 0x000fe200000018ff */
[----:B------:R-:W2:Y:S05]  /*1e700*/  LDSM.16.M88.4 R68, [R76+0x5800] ;  /* 0x005800004c44783b */ /* 0x000eaa0000000200 */
[----:B------:R-:W-:Y:S01]  /*1e710*/  HMMA.16816.F32 R52, R24, R82, R52 ;  /* 0x000000521834723c */ /* 0x000fe20000001834 */
[----:B------:R-:W-:-:S02]  /*1e720*/  IMAD.MOV.U32 R207, RZ, RZ, R16 ;  /* 0x000000ffffcf7224 */ /* 0x000fc400078e0010 */
[----:B------:R-:W-:Y:S02]  /*1e730*/  IMAD.MOV.U32 R206, RZ, RZ, R17 ;  /* 0x000000ffffce7224 */ /* 0x000fe400078e0011 */
[----:B------:R-:W-:Y:S02]  /*1e740*/  IMAD.MOV.U32 R205, RZ, RZ, R18 ;  /* 0x000000ffffcd7224 */ /* 0x000fe400078e0012 */
[----:B------:R-:W-:Y:S02]  /*1e750*/  IMAD.MOV.U32 R204, RZ, RZ, R19 ;  /* 0x000000ffffcc7224 */ /* 0x000fe400078e0013 */
[C---:B------:R-:W-:Y:S06]  /*1e760*/  HMMA.16816.F32 R16, R24.reuse, R92, R48 ;  /* 0x0000005c1810723c */ /* 0x040fec0000001830 */
[----:B------:R-:W-:Y:S06]  /*1e770*/  HMMA.16816.F32 R44, R24, R72, R44 ;  /* 0x00000048182c723c */ /* 0x000fec000000182c */
[----:B------:R-:W-:Y:S06]  /*1e780*/  HMMA.16816.F32 R40, R8, R42, RZ ;  /* 0x0000002a0828723c */ /* 0x000fec00000018ff */
[----:B------:R-:W-:Y:S01]  /*1e790*/  HMMA.16816.F32 R28, R24, R60, R28 ;  /* 0x0000003c181c723c */ /* 0x000fe2000000181c */
[----:B------:R-:W-:-:S02]  /*1e7a0*/  IMAD.MOV.U32 R141, RZ, RZ, R52 ;  /* 0x000000ffff8d7224 */ /* 0x000fc400078e0034 */
[----:B------:R-:W-:Y:S02]  /*1e7b0*/  IMAD.MOV.U32 R140, RZ, RZ, R53 ;  /* 0x000000ffff8c7224 */ /* 0x000fe400078e0035 */
[----:B------:R-:W-:Y:S02]  /*1e7c0*/  IMAD.MOV.U32 R139, RZ, RZ, R54 ;  /* 0x000000ffff8b7224 */ /* 0x000fe400078e0036 */
[----:B------:R-:W-:Y:S02]  /*1e7d0*/  IMAD.MOV.U32 R138, RZ, RZ, R55 ;  /* 0x000000ffff8a7224 */ /* 0x000fe400078e0037 */
[----:B------:R-:W3:Y:S01]  /*1e7e0*/  LDSM.16.M88.4 R52, [R76+0x5000] ;  /* 0x005000004c34783b */ /* 0x000ee20000000200 */
[----:B-1----:R-:W-:Y:S01]  /*1e7f0*/  HMMA.16816.F32 R32, R24, R66, R32 ;  /* 0x000000421820723c */ /* 0x002fe20000001820 */
[----:B------:R-:W-:Y:S01]  /*1e800*/  MOV R211, R16 ;  /* 0x0000001000d37202 */ /* 0x000fe20000000f00 */
[----:B------:R-:W-:Y:S02]  /*1e810*/  IMAD.MOV.U32 R210, RZ, RZ, R17 ;  /* 0x000000ffffd27224 */ /* 0x000fe400078e0011 */
[----:B------:R-:W-:-:S02]  /*1e820*/  IMAD.MOV.U32 R209, RZ, RZ, R18 ;  /* 0x000000ffffd17224 */ /* 0x000fc400078e0012 */
[----:B------:R-:W-:Y:S02]  /*1e830*/  IMAD.MOV.U32 R208, RZ, RZ, R19 ;  /* 0x000000ffffd07224 */ /* 0x000fe400078e0013 */
[----:B------:R-:W-:Y:S01]  /*1e840*/  HMMA.16816.F32 R16, R8, R100, RZ ;  /* 0x000000640810723c */ /* 0x000fe200000018ff */
[----:B------:R-:W-:Y:S01]  /*1e850*/  MOV R214, R44 ;  /* 0x0000002c00d67202 */ /* 0x000fe20000000f00 */
[----:B------:R-:W-:Y:S02]  /*1e860*/  IMAD.MOV.U32 R213, RZ, RZ, R45 ;  /* 0x000000ffffd57224 */ /* 0x000fe400078e002d */
[----:B------:R-:W-:Y:S02]  /*1e870*/  IMAD.MOV.U32 R212, RZ, RZ, R46 ;  /* 0x000000ffffd47224 */ /* 0x000fe400078e002e */
[----:B------:R-:W-:Y:S01]  /*1e880*/  HMMA.16816.F32 R160, R24, R64, R36 ;  /* 0x0000004018a0723c */ /* 0x000fe20000001824 */
[----:B------:R-:W-:Y:S02]  /*1e890*/  IMAD.MOV.U32 R203, RZ, RZ, R47 ;  /* 0x000000ffffcb7224 */ /* 0x000fe400078e002f */
[----:B------:R-:W1:Y:S03]  /*1e8a0*/  LDSM.16.M88.4 R44, [R180+0x6000] ;  /* 0x00600000b42c783b */ /* 0x000e660000000200 */
[----:B------:R-:W-:Y:S01]  /*1e8b0*/  HMMA.16816.F32 R36, R8, R86, RZ ;  /* 0x000000560824723c */ /* 0x000fe200000018ff */
[----:B------:R-:W-:Y:S01]  /*1e8c0*/  MOV R133, R28 ;  /* 0x0000001c00857202 */ /* 0x000fe20000000f00 */
[----:B------:R-:W-:Y:S01]  /*1e8d0*/  IMAD.MOV.U32 R132, RZ, RZ, R29 ;  /* 0x000000ffff847224 */ /* 0x000fe200078e001d */
[----:B------:R-:W-:Y:S01]  /*1e8e0*/  LDSM.16.M88.4 R84, [R180+0x8000] ;  /* 0x00800000b454783b */ /* 0x000fe20000000200 */
[----:B------:R-:W-:-:S02]  /*1e8f0*/  IMAD.MOV.U32 R118, RZ, RZ, R30 ;  /* 0x000000ffff767224 */ /* 0x000fc400078e001e */
[C---:B------:R-:W-:Y:S01]  /*1e900*/  HMMA.16816.F32 R176, R24.reuse, R74, R40 ;  /* 0x0000004a18b0723c */ /* 0x040fe20000001828 */
[----:B------:R-:W-:Y:S01]  /*1e910*/  IMAD.MOV.U32 R116, RZ, RZ, R31 ;  /* 0x000000ffff747224 */ /* 0x000fe200078e001f */
[----:B------:R-:W4:Y:S04]  /*1e920*/  LDSM.16.M88.4 R40, [R180+0x6800] ;  /* 0x00680000b428783b */ /* 0x000f280000000200 */
[----:B------:R-:W-:Y:S01]  /*1e930*/  HMMA.16816.F32 R112, R24, R80, R56 ;  /* 0x000000501870723c */ /* 0x000fe20000001838 */
[----:B------:R-:W4:Y:S01]  /*1e940*/  LDSM.16.M88.4 R72, [R180+0x7000] ;  /* 0x00700000b448783b */ /* 0x000f220000000200 */
[----:B------:R-:W-:-:S03]  /*1e950*/  IMAD.MOV.U32 R3, RZ, RZ, R14 ;  /* 0x000000ffff037224 */ /* 0x000fc600078e000e */
[----:B------:R-:W4:Y:S01]  /*1e960*/  LDSM.16.M88.4 R80, [R180+0x7800] ;  /* 0x00780000b450783b */ /* 0x000f220000000200 */
[----:B------:R-:W-:Y:S01]  /*1e970*/  HMMA.16816.F32 R28, R8, R90, RZ ;  /* 0x0000005a081c723c */ /* 0x000fe200000018ff */
[----:B------:R-:W-:Y:S02]  /*1e980*/  IMAD.MOV.U32 R23, RZ, RZ, R32 ;  /* 0x000000ffff177224 */ /* 0x000fe400078e0020 */
[----:B------:R-:W-:Y:S02]  /*1e990*/  IMAD.MOV.U32 R22, RZ, RZ, R33 ;  /* 0x000000ffff167224 */ /* 0x000fe400078e0021 */
[----:B------:R-:W-:Y:S01]  /*1e9a0*/  IMAD.MOV.U32 R14, RZ, RZ, R34 ;  /* 0x000000ffff0e7224 */ /* 0x000fe200078e0022 */
[----:B--2---:R-:W-:Y:S01]  /*1e9b0*/  HMMA.16816.F32 R16, R24, R68, R16 ;  /* 0x000000441810723c */ /* 0x004fe20000001810 */
[----:B------:R-:W-:-:S05]  /*1e9c0*/  IMAD.MOV.U32 R215, RZ, RZ, R35 ;  /* 0x000000ffffd77224 */ /* 0x000fca00078e0023 */
[----:B------:R-:W-:Y:S01]  /*1e9d0*/  HMMA.16816.F32 R32, R8, R88, RZ ;  /* 0x000000580820723c */ /* 0x000fe200000018ff */
[----:B------:R-:W2:Y:S01]  /*1e9e0*/  LDSM.16.M88.4 R88, [R180+0x8800] ;  /* 0x00880000b458783b */ /* 0x000ea20000000200 */
[----:B------:R-:W-:-:S04]  /*1e9f0*/  IMAD.MOV.U32 R201, RZ, RZ, R99 ;  /* 0x000000ffffc97224 */ /* 0x000fc800078e0063 */
[C---:B------:R-:W-:Y:S01]  /*1ea00*/  HMMA.16816.F32 R36, R24.reuse, R94, R36 ;  /* 0x0000005e1824723c */ /* 0x040fe20000001824 */
[----:B------:R-:W-:Y:S01]  /*1ea10*/  IMAD.MOV.U32 R233, RZ, RZ, R98 ;  /* 0x000000ffffe97224 */ /* 0x000fe200078e0062 */
[----:B------:R-:W-:Y:S01]  /*1ea20*/  MOV R200, R96 ;  /* 0x0000006000c87202 */ /* 0x000fe20000000f00 */
[----:B------:R-:W-:Y:S02]  /*1ea30*/  IMAD.MOV.U32 R117, RZ, RZ, R97 ;  /* 0x000000ffff757224 */ /* 0x000fe400078e0061 */
[----:B------:R-:W-:Y:S01]  /*1ea40*/  IMAD.MOV.U32 R232, RZ, RZ, R107 ;  /* 0x000000ffffe87224 */ /* 0x000fe200078e006b */
[----:B------:R-:W2:Y:S01]  /*1ea50*/  LDSM.16.M88.4 R96, [R180+0x9000] ;  /* 0x00900000b460783b */ /* 0x000ea20000000200 */
[----:B------:R-:W-:Y:S02]  /*1ea60*/  IMAD.MOV.U32 R224, RZ, RZ, R106 ;  /* 0x000000ffffe07224 */ /* 0x000fe400078e006a */
[----:B------:R-:W-:Y:S02]  /*1ea70*/  IMAD.MOV.U32 R202, RZ, RZ, R105 ;  /* 0x000000ffffca7224 */ /* 0x000fe400078e0069 */
[----:B------:R-:W-:Y:S01]  /*1ea80*/  IMAD.MOV.U32 R222, RZ, RZ, R104 ;  /* 0x000000ffffde7224 */ /* 0x000fe200078e0068 */
[----:B------:R-:W-:Y:S01]  /*1ea90*/  MOV R137, R112 ;  /* 0x0000007000897202 */ /* 0x000fe20000000f00 */
[----:B------:R-:W2:Y:S01]  /*1eaa0*/  LDSM.16.M88.4 R104, [R76+0x8000] ;  /* 0x008000004c68783b */ /* 0x000ea20000000200 */
[----:B------:R-:W-:Y:S01]  /*1eab0*/  IMAD.MOV.U32 R136, RZ, RZ, R113 ;  /* 0x000000ffff887224 */ /* 0x000fe200078e0071 */
[----:B---3--:R-:W-:Y:S01]  /*1eac0*/  HMMA.16816.F32 R28, R24, R54, R28 ;  /* 0x00000036181c723c */ /* 0x008fe2000000181c */
[----:B------:R-:W-:-:S02]  /*1ead0*/  IMAD.MOV.U32 R135, RZ, RZ, R114 ;  /* 0x000000ffff877224 */ /* 0x000fc400078e0072 */
[----:B------:R-:W-:Y:S02]  /*1eae0*/  IMAD.MOV.U32 R134, RZ, RZ, R115 ;  /* 0x000000ffff867224 */ /* 0x000fe400078e0073 */
[----:B------:R-:W3:Y:S01]  /*1eaf0*/  LDSM.16.M88.4 R112, [R76+0x7000] ;  /* 0x007000004c70783b */ /* 0x000ee20000000200 */
[----:B------:R-:W-:Y:S01]  /*1eb00*/  MOV R119, R109 ;  /* 0x0000006d00777202 */ /* 0x000fe20000000f00 */
[----:B------:R-:W-:Y:S01]  /*1eb10*/  IMAD.MOV.U32 R231, RZ, RZ, R108 ;  /* 0x000000ffffe77224 */ /* 0x000fe200078e006c */
[C---:B-1----:R-:W-:Y:S01]  /*1eb20*/  HMMA.16816.F32 R60, R8.reuse, R44, RZ ;  /* 0x0000002c083c723c */ /* 0x042fe200000018ff */
[----:B------:R-:W1:Y:S01]  /*1eb30*/  LDSM.16.M88.4 R108, [R76+0x7800] ;  /* 0x007800004c6c783b */ /* 0x000e620000000200 */
[----:B------:R-:W-:Y:S02]  /*1eb40*/  IMAD.MOV.U32 R230, RZ, RZ, R16 ;  /* 0x000000ffffe67224 */ /* 0x000fe400078e0010 */
[----:B------:R-:W-:Y:S02]  /*1eb50*/  IMAD.MOV.U32 R229, RZ, RZ, R17 ;  /* 0x000000ffffe57224 */ /* 0x000fe400078e0011 */
[----:B------:R-:W-:Y:S01]  /*1eb60*/  HMMA.16816.F32 R64, R8, R102, RZ ;  /* 0x000000660840723c */ /* 0x000fe200000018ff */
[----:B------:R-:W-:-:S02]  /*1eb70*/  IMAD.MOV.U32 R228, RZ, RZ, R18 ;  /* 0x000000ffffe47224 */ /* 0x000fc400078e0012 */
[----:B------:R-:W-:-:S03]  /*1eb80*/  IMAD.MOV.U32 R68, RZ, RZ, R19 ;  /* 0x000000ffff447224 */ /* 0x000fc600078e0013 */
[----:B------:R-:W-:Y:S01]  /*1eb90*/  HMMA.16816.F32 R32, R24, R52, R32 ;  /* 0x000000341820723c */ /* 0x000fe20000001820 */
[----:B------:R-:W-:Y:S02]  /*1eba0*/  IMAD.MOV.U32 R219, RZ, RZ, R36 ;  /* 0x000000ffffdb7224 */ /* 0x000fe400078e0024 */
[----:B------:R-:W-:-:S03]  /*1ebb0*/  IMAD.MOV.U32 R218, RZ, RZ, R37 ;  /* 0x000000ffffda7224 */ /* 0x000fc600078e0025 */
[----:B------:R-:W-:Y:S01]  /*1ebc0*/  HMMA.16816.F32 R56, R8, R46, RZ ;  /* 0x0000002e0838723c */ /* 0x000fe200000018ff */
[----:B------:R-:W-:Y:S02]  /*1ebd0*/  IMAD.MOV.U32 R217, RZ, RZ, R38 ;  /* 0x000000ffffd97224 */ /* 0x000fe400078e0026 */
[----:B------:R-:W-:-:S03]  /*1ebe0*/  IMAD.MOV.U32 R216, RZ, RZ, R39 ;  /* 0x000000ffffd87224 */ /* 0x000fc600078e0027 */
[C---:B----4-:R-:W-:Y:S06]  /*1ebf0*/  HMMA.16816.F32 R44, R8.reuse, R42, RZ ;  /* 0x0000002a082c723c */ /* 0x050fec00000018ff */
[C---:B------:R-:W-:Y:S06]  /*1ec00*/  HMMA.16816.F32 R16, R8.reuse, R84, RZ ;  /* 0x000000540810723c */ /* 0x040fec00000018ff */
[C---:B------:R-:W-:Y:S06]  /*1ec10*/  HMMA.16816.F32 R48, R8.reuse, R40, RZ ;  /* 0x000000280830723c */ /* 0x040fec00000018ff */
[C---:B------:R-:W-:Y:S06]  /*1ec20*/  HMMA.16816.F32 R40, R8.reuse, R72, RZ ;  /* 0x000000480828723c */ /* 0x040fec00000018ff */
[----:B------:R-:W-:Y:S01]  /*1ec30*/  HMMA.16816.F32 R36, R8, R74, RZ ;  /* 0x0000004a0824723c */ /* 0x000fe200000018ff */
[----:B------:R-:W-:Y:S01]  /*1ec40*/  IMAD.MOV.U32 R175, RZ, RZ, R28 ;  /* 0x000000ffffaf7224 */ /* 0x000fe200078e001c */
[----:B------:R-:W-:-:S04]  /*1ec50*/  MOV R172, R31 ;  /* 0x0000001f00ac7202 */ /* 0x000fc80000000f00 */
[----:B------:R-:W-:Y:S01]  /*1ec60*/  HMMA.16816.F32 R52, R8, R86, RZ ;  /* 0x000000560834723c */ /* 0x000fe200000018ff */
[----:B------:R-:W-:Y:S02]  /*1ec70*/  IMAD.MOV.U32 R174, RZ, RZ, R29 ;  /* 0x000000ffffae7224 */ /* 0x000fe400078e001d */
[----:B------:R-:W-:-:S03]  /*1ec80*/  IMAD.MOV.U32 R173, RZ, RZ, R30 ;  /* 0x000000ffffad7224 */ /* 0x000fc600078e001e */
[----:B------:R-:W-:Y:S01]  /*1ec90*/  HMMA.16816.F32 R28, R8, R82, RZ ;  /* 0x00000052081c723c */ /* 0x000fe200000018ff */
[----:B------:R-:W-:Y:S01]  /*1eca0*/  IMAD.MOV.U32 R235, RZ, RZ, R200 ;  /* 0x000000ffffeb7224 */ /* 0x000fe200078e00c8 */
[----:B------:R-:W-:Y:S01]  /*1ecb0*/  MOV R234, R119 ;  /* 0x0000007700ea7202 */ /* 0x000fe20000000f00 */
[----:B------:R-:W-:-:S03]  /*1ecc0*/  IMAD.MOV.U32 R236, RZ, RZ, R233 ;  /* 0x000000ffffec7224 */ /* 0x000fc600078e00e9 */
[----:B------:R-:W-:Y:S01]  /*1ecd0*/  HMMA.16816.F32 R244, R24, R128, R60 ;  /* 0x0000008018f4723c */ /* 0x000fe2000000183c */
[----:B------:R-:W-:Y:S02]  /*1ece0*/  IMAD.MOV.U32 R69, RZ, RZ, R235 ;  /* 0x000000ffff457224 */ /* 0x000fe400078e00eb */
[----:B------:R-:W-:-:S04]  /*1ecf0*/  IMAD.MOV.U32 R233, RZ, RZ, R79 ;  /* 0x000000ffffe97224 */ /* 0x000fc800078e004f */
[----:B------:R-:W-:Y:S02]  /*1ed00*/  IMAD.MOV.U32 R128, RZ, RZ, R68 ;  /* 0x000000ffff807224 */ /* 0x000fe400078e0044 */
[----:B------:R-:W-:Y:S01]  /*1ed10*/  IMAD.MOV.U32 R129, RZ, RZ, R219 ;  /* 0x000000ffff817224 */ /* 0x000fe200078e00db */
[C---:B--2---:R-:W-:Y:S01]  /*1ed20*/  HMMA.16816.F32 R100, R8.reuse, R88, RZ ;  /* 0x000000580864723c */ /* 0x044fe200000018ff */
[----:B------:R-:W-:Y:S02]  /*1ed30*/  IMAD.MOV.U32 R68, RZ, RZ, R204 ;  /* 0x000000ffff447224 */ /* 0x000fe400078e00cc */
[----:B------:R-:W-:Y:S02]  /*1ed40*/  IMAD.MOV.U32 R199, RZ, RZ, R32 ;  /* 0x000000ffffc77224 */ /* 0x000fe400078e0020 */
[----:B------:R-:W-:Y:S01]  /*1ed50*/  IMAD.MOV.U32 R198, RZ, RZ, R33 ;  /* 0x000000ffffc67224 */ /* 0x000fe200078e0021 */
[----:B------:R-:W-:Y:S01]  /*1ed60*/  HMMA.16816.F32 R92, R8, R90, RZ ;  /* 0x0000005a085c723c */ /* 0x000fe200000018ff */
[----:B------:R-:W-:-:S02]  /*1ed70*/  IMAD.MOV.U32 R197, RZ, RZ, R34 ;  /* 0x000000ffffc57224 */ /* 0x000fc400078e0022 */
[----:B------:R-:W-:Y:S02]  /*1ed80*/  IMAD.MOV.U32 R196, RZ, RZ, R35 ;  /* 0x000000ffffc47224 */ /* 0x000fe400078e0023 */
[----:B------:R-:W-:Y:S01]  /*1ed90*/  IMAD.MOV.U32 R63, RZ, RZ, R211 ;  /* 0x000000ffff3f7224 */ /* 0x000fe200078e00d3 */
[----:B------:R-:W-:Y:S01]  /*1eda0*/  HMMA.16816.F32 R72, R8, R126, RZ ;  /* 0x0000007e0848723c */ /* 0x000fe200000018ff */
[----:B------:R-:W-:-:S05]  /*1edb0*/  IMAD.MOV.U32 R60, RZ, RZ, R218 ;  /* 0x000000ffff3c7224 */ /* 0x000fca00078e00da */
[----:B------:R-:W-:Y:S01]  /*1edc0*/  HMMA.16816.F32 R64, R24, R70, R64 ;  /* 0x000000461840723c */ /* 0x000fe20000001840 */
[----:B------:R-:W-:Y:S02]  /*1edd0*/  IMAD.MOV.U32 R126, RZ, RZ, R208 ;  /* 0x000000ffff7e7224 */ /* 0x000fe400078e00d0 */
[----:B------:R-:W-:-:S03]  /*1ede0*/  IMAD.MOV.U32 R21, RZ, RZ, R234 ;  /* 0x000000ffff157224 */ /* 0x000fc600078e00ea */
[----:B------:R-:W-:Y:S01]  /*1edf0*/  HMMA.16816.F32 R88, R8, R96, RZ ;  /* 0x000000600858723c */ /* 0x000fe200000018ff */
[----:B------:R-:W-:Y:S01]  /*1ee00*/  IMAD.MOV.U32 R70, RZ, RZ, R210 ;  /* 0x000000ffff467224 */ /* 0x000fe200078e00d2 */
[----:B------:R-:W-:Y:S01]  /*1ee10*/  MOV R71, R209 ;  /* 0x000000d100477202 */ /* 0x000fe20000000f00 */
[----:B------:R-:W-:-:S03]  /*1ee20*/  IMAD.MOV.U32 R193, RZ, RZ, R233 ;  /* 0x000000ffffc17224 */ /* 0x000fc600078e00e9 */
[----:B------:R-:W-:Y:S01]  /*1ee30*/  HMMA.16816.F32 R84, R8, R98, RZ ;  /* 0x000000620854723c */ /* 0x000fe200000018ff */
[----:B------:R-:W-:Y:S02]  /*1ee40*/  IMAD.MOV.U32 R61, RZ, RZ, R217 ;  /* 0x000000ffff3d7224 */ /* 0x000fe400078e00d9 */
[----:B------:R-:W-:-:S03]  /*1ee50*/  IMAD.MOV.U32 R62, RZ, RZ, R216 ;  /* 0x000000ffff3e7224 */ /* 0x000fc600078e00d8 */
[----:B------:R-:W-:Y:S06]  /*1ee60*/  HMMA.16816.F32 R32, R8, R80, RZ ;  /* 0x000000500820723c */ /* 0x000fec00000018ff */
[C---:B------:R-:W-:Y:S06]  /*1ee70*/  HMMA.16816.F32 R240, R24.reuse, R130, R56 ;  /* 0x0000008218f0723c */ /* 0x040fec0000001838 */
[----:B------:R-:W-:Y:S01]  /*1ee80*/  HMMA.16816.F32 R96, R24, R122, R44 ;  /* 0x0000007a1860723c */ /* 0x000fe2000000182c */
[----:B------:R-:W-:Y:S01]  /*1ee90*/  MOV R131, R236 ;  /* 0x000000ec00837202 */ /* 0x000fe20000000f00 */
[----:B------:R-:W-:-:S04]  /*1eea0*/  IMAD.MOV.U32 R57, RZ, RZ, R230 ;  /* 0x000000ffff397224 */ /* 0x000fc800078e00e6 */
[----:B------:R-:W-:Y:S01]  /*1eeb0*/  HMMA.16816.F32 R208, R24, R104, R16 ;  /* 0x0000006818d0723c */ /* 0x000fe20000001810 */
[----:B------:R2:W-:Y:S01]  /*1eec0*/  LDSM.16.M88.4 R16, [R2] ;  /* 0x000000000210783b */ /* 0x0005e20000000200 */
[----:B------:R-:W-:Y:S02]  /*1eed0*/  IMAD.MOV.U32 R123, RZ, RZ, R68 ;  /* 0x000000ffff7b7224 */ /* 0x000fe400078e0044 */
[----:B------:R-:W-:Y:S02]  /*1eee0*/  IMAD.MOV.U32 R68, RZ, RZ, R141 ;  /* 0x000000ffff447224 */ /* 0x000fe400078e008d */
[----:B------:R-:W-:Y:S01]  /*1eef0*/  HMMA.16816.F32 R80, R8, R124, RZ ;  /* 0x0000007c0850723c */ /* 0x000fe200000018ff */
[----:B------:R-:W-:Y:S02]  /*1ef00*/  IMAD.MOV.U32 R104, RZ, RZ, R129 ;  /* 0x000000ffff687224 */ /* 0x000fe400078e0081 */
[----:B------:R-:W4:Y:S01]  /*1ef10*/  LDL.LU R129, [R1+0x110] ;  /* 0x0001100001817983 */ /* 0x000f220000300800 */
[----:B------:R-:W-:-:S02]  /*1ef20*/  IMAD.MOV.U32 R58, RZ, RZ, R229 ;  /* 0x000000ffff3a7224 */ /* 0x000fc400078e00e5 */
[C---:B---3--:R-:W-:Y:S01]  /*1ef30*/  HMMA.16816.F32 R236, R24.reuse, R112, R40 ;  /* 0x0000007018ec723c */ /* 0x048fe20000001828 */
[----:B------:R-:W-:Y:S01]  /*1ef40*/  IMAD.MOV.U32 R10, RZ, RZ, R232 ;  /* 0x000000ffff0a7224 */ /* 0x000fe200078e00e8 */
[----:B------:R3:W5:Y:S01]  /*1ef50*/  LDL.LU R141, [R1+0x17c] ;  /* 0x00017c00018d7983 */ /* 0x0007620000300800 */
[----:B------:R-:W-:Y:S01]  /*1ef60*/  IMAD.MOV.U32 R11, RZ, RZ, R231 ;  /* 0x000000ffff0b7224 */ /* 0x000fe200078e00e7 */
[----:B------:R-:W-:Y:S02]  /*1ef70*/  MOV R59, R228 ;  /* 0x000000e4003b7202 */ /* 0x000fe40000000f00 */
[C---:B------:R-:W-:Y:S01]  /*1ef80*/  HMMA.16816.F32 R232, R24.reuse, R114, R36 ;  /* 0x0000007218e8723c */ /* 0x040fe20000001824 */
[----:B------:R-:W-:Y:S02]  /*1ef90*/  IMAD.MOV.U32 R113, RZ, RZ, R70 ;  /* 0x000000ffff717224 */ /* 0x000fe400078e0046 */
[----:B------:R-:W-:Y:S01]  /*1efa0*/  IMAD.MOV.U32 R105, RZ, RZ, R60 ;  /* 0x000000ffff697224 */ /* 0x000fe200078e003c */
[----:B--2---:R-:W-:Y:S01]  /*1efb0*/  MOV R2, R69 ;  /* 0x0000004500027202 */ /* 0x004fe20000000f00 */
[----:B------:R-:W-:Y:S01]  /*1efc0*/  IMAD.MOV.U32 R69, RZ, RZ, R140 ;  /* 0x000000ffff457224 */ /* 0x000fe200078e008c */
[----:B------:R-:W-:Y:S01]  /*1efd0*/  HMMA.16816.F32 R228, R24, R106, R52 ;  /* 0x0000006a18e4723c */ /* 0x000fe20000001834 */
[----:B------:R-:W-:Y:S01]  /*1efe0*/  IMAD.MOV.U32 R114, RZ, RZ, R71 ;  /* 0x000000ffff727224 */ /* 0x000fe200078e0047 */
[----:B------:R3:W5:Y:S01]  /*1eff0*/  LDL.LU R140, [R1+0x178] ;  /* 0x00017800018c7983 */ /* 0x0007620000300800 */
[----:B------:R-:W-:-:S02]  /*1f000*/  IMAD.MOV.U32 R70, RZ, RZ, R139 ;  /* 0x000000ffff467224 */ /* 0x000fc400078e008b */
[----:B------:R-:W-:Y:S01]  /*1f010*/  IMAD.MOV.U32 R71, RZ, RZ, R138 ;  /* 0x000000ffff477224 */ /* 0x000fe200078e008a */
[----:B------:R3:W5:Y:S01]  /*1f020*/  LDL.LU R139, [R1+0x174] ;  /* 0x00017400018b7983 */ /* 0x0007620000300800 */
[----:B------:R-:W-:Y:S02]  /*1f030*/  IMAD.MOV.U32 R106, RZ, RZ, R61 ;  /* 0x000000ffff6a7224 */ /* 0x000fe400078e003d */
[----:B------:R-:W-:Y:S01]  /*1f040*/  IMAD.MOV.U32 R60, RZ, RZ, R137 ;  /* 0x000000ffff3c7224 */ /* 0x000fe200078e0089 */
[----:B------:R3:W5:Y:S01]  /*1f050*/  LDL.LU R138, [R1+0x170] ;  /* 0x00017000018a7983 */ /* 0x0007620000300800 */
[----:B------:R-:W-:Y:S01]  /*1f060*/  IMAD.MOV.U32 R107, RZ, RZ, R62 ;  /* 0x000000ffff6b7224 */ /* 0x000fe200078e003e */
[----:B------:R-:W-:Y:S01]  /*1f070*/  MOV R112, R63 ;  /* 0x0000003f00707202 */ /* 0x000fe20000000f00 */
[----:B------:R-:W-:Y:S01]  /*1f080*/  IMAD.MOV.U32 R61, RZ, RZ, R136 ;  /* 0x000000ffff3d7224 */ /* 0x000fe200078e0088 */
[----:B------:R3:W5:Y:S01]  /*1f090*/  LDL.LU R137, [R1+0x16c] ;  /* 0x00016c0001897983 */ /* 0x0007620000300800 */
[----:B------:R-:W-:Y:S01]  /*1f0a0*/  IMAD.MOV.U32 R62, RZ, RZ, R135 ;  /* 0x000000ffff3e7224 */ /* 0x000fe200078e0087 */
[----:B------:R-:W-:Y:S01]  /*1f0b0*/  MOV R63, R134 ;  /* 0x00000086003f7202 */ /* 0x000fe20000000f00 */
[----:B------:R-:W-:Y:S01]  /*1f0c0*/  IMAD.MOV.U32 R127, RZ, RZ, R207 ;  /* 0x000000ffff7f7224 */ /* 0x000fe200078e00cf */
[----:B------:R3:W5:Y:S01]  /*1f0d0*/  LDL.LU R136, [R1+0x168] ;  /* 0x0001680001887983 */ /* 0x0007620000300800 */
[----:B------:R-:W-:-:S02]  /*1f0e0*/  IMAD.MOV.U32 R124, RZ, RZ, R206 ;  /* 0x000000ffff7c7224 */ /* 0x000fc400078e00ce */
[----:B------:R-:W-:Y:S01]  /*1f0f0*/  IMAD.MOV.U32 R125, RZ, RZ, R205 ;  /* 0x000000ffff7d7224 */ /* 0x000fe200078e00cd */
[----:B------:R3:W5:Y:S01]  /*1f100*/  LDL.LU R135, [R1+0x164] ;  /* 0x0001640001877983 */ /* 0x0007620000300800 */
[C---:B-1----:R-:W-:Y:S03]  /*1f110*/  HMMA.16816.F32 R204, R24.reuse, R110, R28 ;  /* 0x0000006e18cc723c */ /* 0x042fe6000000181c */
[----:B------:R3:W5:Y:S04]  /*1f120*/  LDL.LU R134, [R1+0x160] ;  /* 0x0001600001867983 */ /* 0x0007680000300800 */
[----:B------:R-:W2:Y:S01]  /*1f130*/  LDL.LU R111, [R1+0x114] ;  /* 0x00011400016f7983 */ /* 0x000ea20000300800 */
[----:B------:R-:W-:Y:S03]  /*1f140*/  HMMA.16816.F32 R216, R24, R108, R32 ;  /* 0x0000006c18d8723c */ /* 0x000fe60000001820 */
[----:B------:R-:W1:Y:S04]  /*1f150*/  LDSM.16.M88.4 R40, [R76+0x8800] ;  /* 0x008800004c28783b */ /* 0x000e680000000200 */
[----:B------:R-:W3:Y:S04]  /*1f160*/  LDSM.16.M88.4 R36, [R76+0x9000] ;  /* 0x009000004c24783b */ /* 0x000ee80000000200 */
[----:B------:R1:W3:Y:S01]  /*1f170*/  LDSM.16.M88.4 R32, [R76+0x9800] ;  /* 0x009800004c20783b */ /* 0x0002e20000000200 */
[----:B------:R-:W-:-:S02]  /*1f180*/  IMAD.MOV.U32 R79, RZ, RZ, R240 ;  /* 0x000000ffff4f7224 */ /* 0x000fc400078e00f0 */
[----:B------:R-:W-:Y:S01]  /*1f190*/  IMAD.MOV.U32 R119, RZ, RZ, R78 ;  /* 0x000000ffff777224 */ /* 0x000fe200078e004e */
[----:B------:R-:W-:Y:S01]  /*1f1a0*/  LDSM.16.M88.4 R52, [R131] ;  /* 0x000000008334783b */ /* 0x000fe20000000200 */
[----:B------:R-:W-:Y:S02]  /*1f1b0*/  IMAD.MOV.U32 R200, RZ, RZ, R77 ;  /* 0x000000ffffc87224 */ /* 0x000fe400078e004d */
[----:B------:R-:W-:Y:S01]  /*1f1c0*/  IMAD.MOV.U32 R56, RZ, RZ, R243 ;  /* 0x000000ffff387224 */ /* 0x000fe200078e00f3 */
[----:B------:R-:W3:Y:S01]  /*1f1d0*/  LDSM.16.M88.4 R28, [R10] ;  /* 0x000000000a1c783b */ /* 0x000ee20000000200 */
[----:B------:R-:W-:Y:S02]  /*1f1e0*/  IMAD.MOV.U32 R77, RZ, RZ, R241 ;  /* 0x000000ffff4d7224 */ /* 0x000fe400078e00f1 */
[----:B------:R-:W-:Y:S01]  /*1f1f0*/  IMAD.MOV.U32 R78, RZ, RZ, R242 ;  /* 0x000000ffff4e7224 */ /* 0x000fe200078e00f2 */
[----:B------:R-:W3:Y:S01]  /*1f200*/  LDSM.16.M88.4 R8, [R11] ;  /* 0x000000000b08783b */ /* 0x000ee20000000200 */
[----:B------:R-:W-:Y:S01]  /*1f210*/  HMMA.16816.F32 R240, R24, R120, R48 ;  /* 0x0000007818f0723c */ /* 0x000fe20000001830 */
[----:B------:R-:W-:-:S02]  /*1f220*/  IMAD.MOV.U32 R115, RZ, RZ, R126 ;  /* 0x000000ffff737224 */ /* 0x000fc400078e007e */
[----:B------:R-:W-:Y:S02]  /*1f230*/  IMAD.MOV.U32 R122, RZ, RZ, R125 ;  /* 0x000000ffff7a7224 */ /* 0x000fe400078e007d */
[----:B------:R-:W-:Y:S02]  /*1f240*/  IMAD.MOV.U32 R125, RZ, RZ, R213 ;  /* 0x000000ffff7d7224 */ /* 0x000fe400078e00d5 */
[----:B------:R-:W-:Y:S01]  /*1f250*/  IMAD.MOV.U32 R121, RZ, RZ, R124 ;  /* 0x000000ffff797224 */ /* 0x000fe200078e007c */
[----:B------:R-:W-:Y:S01]  /*1f260*/  MOV R50, R215 ;  /* 0x000000d700327202 */ /* 0x000fe20000000f00 */
[----:B------:R-:W-:Y:S02]  /*1f270*/  IMAD.MOV.U32 R124, RZ, RZ, R214 ;  /* 0x000000ffff7c7224 */ /* 0x000fe400078e00d6 */
[----:B-1----:R-:W-:Y:S02]  /*1f280*/  IMAD.MOV.U32 R76, RZ, RZ, R79 ;  /* 0x000000ffff4c7224 */ /* 0x002fe400078e004f */
[----:B------:R-:W-:Y:S01]  /*1f290*/  IMAD.MOV.U32 R79, RZ, RZ, R56 ;  /* 0x000000ffff4f7224 */ /* 0x000fe200078e0038 */
[----:B------:R-:W-:Y:S01]  /*1f2a0*/  MOV R56, R57 ;  /* 0x0000003900387202 */ /* 0x000fe20000000f00 */
[----:B------:R-:W-:-:S02]  /*1f2b0*/  IMAD.MOV.U32 R126, RZ, RZ, R212 ;  /* 0x000000ffff7e7224 */ /* 0x000fc400078e00d4 */
[----:B------:R-:W-:Y:S01]  /*1f2c0*/  IMAD.MOV.U32 R57, RZ, RZ, R58 ;  /* 0x000000ffff397224 */ /* 0x000fe200078e003a */
[----:B------:R-:W-:Y:S01]  /*1f2d0*/  HMMA.16816.F32 R212, R24, R40, R100 ;  /* 0x0000002818d4723c */ /* 0x000fe20000001864 */
[----:B------:R-:W-:Y:S02]  /*1f2e0*/  IMAD.MOV.U32 R58, RZ, RZ, R59 ;  /* 0x000000ffff3a7224 */ /* 0x000fe400078e003b */
[----:B------:R-:W-:Y:S02]  /*1f2f0*/  IMAD.MOV.U32 R59, RZ, RZ, R128 ;  /* 0x000000ffff3b7224 */ /* 0x000fe400078e0080 */
[----:B------:R-:W-:Y:S02]  /*1f300*/  IMAD.MOV.U32 R48, RZ, RZ, R22 ;  /* 0x000000ffff307224 */ /* 0x000fe400078e0016 */
[----:B------:R-:W-:Y:S01]  /*1f310*/  MOV R100, R199 ;  /* 0x000000c700647202 */ /* 0x000fe20000000f00 */
[----:B------:R-:W-:Y:S02]  /*1f320*/  IMAD.MOV.U32 R101, RZ, RZ, R198 ;  /* 0x000000ffff657224 */ /* 0x000fe400078e00c6 */
[----:B------:R-:W-:-:S02]  /*1f330*/  IMAD.MOV.U32 R102, RZ, RZ, R197 ;  /* 0x000000ffff667224 */ /* 0x000fc400078e00c5 */
[----:B------:R-:W-:Y:S02]  /*1f340*/  IMAD.MOV.U32 R103, RZ, RZ, R196 ;  /* 0x000000ffff677224 */ /* 0x000fe400078e00c4 */
[----:B---3--:R-:W-:Y:S01]  /*1f350*/  HMMA.16816.F32 R196, R24, R36, R88 ;  /* 0x0000002418c4723c */ /* 0x008fe20000001858 */
[----:B------:R-:W-:Y:S02]  /*1f360*/  IMAD.MOV.U32 R49, RZ, RZ, R14 ;  /* 0x000000ffff317224 */ /* 0x000fe400078e000e */
        /* <DEDUP_REMOVED lines=8> */
[C---:B------:R-:W-:Y:S01]  /*1f3f0*/  HMMA.16816.F32 R200, R24.reuse, R42, R92 ;  /* 0x0000002a18c8723c */ /* 0x040fe2000000185c */
[----:B------:R-:W-:Y:S01]  /*1f400*/  IMAD.MOV.U32 R88, RZ, RZ, R175 ;  /* 0x000000ffff587224 */ /* 0x000fe200078e00af */
[----:B------:R-:W-:Y:S01]  /*1f410*/  MOV R91, R172 ;  /* 0x000000ac005b7202 */ /* 0x000fe20000000f00 */
[----:B------:R-:W-:Y:S01]  /*1f420*/  IMAD.MOV.U32 R89, RZ, RZ, R174 ;  /* 0x000000ffff597224 */ /* 0x000fe200078e00ae */
[----:B------:R-:W-:Y:S01]  /*1f430*/  LDSM.16.M88.4 R40, [R41] ;  /* 0x000000002928783b */ /* 0x000fe20000000200 */
[----:B------:R-:W-:Y:S01]  /*1f440*/  IMAD.MOV.U32 R90, RZ, RZ, R173 ;  /* 0x000000ffff5a7224 */ /* 0x000fe200078e00ad */
[C---:B------:R-:W-:Y:S06]  /*1f450*/  HMMA.16816.F32 R92, R24.reuse, R34, R72 ;  /* 0x00000022185c723c */ /* 0x040fec0000001848 */
[----:B------:R-:W-:Y:S01]  /*1f460*/  HMMA.16816.F32 R172, R24, R38, R84 ;  /* 0x0000002618ac723c */ /* 0x000fe20000001854 */
[----:B------:R-:W-:Y:S01]  /*1f470*/  IMAD.MOV.U32 R73, RZ, RZ, R48 ;  /* 0x000000ffff497224 */ /* 0x000fe200078e0030 */
[----:B------:R-:W-:Y:S01]  /*1f480*/  MOV R74, R49 ;  /* 0x00000031004a7202 */ /* 0x000fe20000000f00 */
[----:B------:R-:W-:-:S02]  /*1f490*/  IMAD.MOV.U32 R75, RZ, RZ, R50 ;  /* 0x000000ffff4b7224 */ /* 0x000fc400078e0032 */
[----:B------:R-:W-:Y:S01]  /*1f4a0*/  IMAD.MOV.U32 R72, RZ, RZ, R46 ;  /* 0x000000ffff487224 */ /* 0x000fe200078e002e */
[----:B------:R-:W-:Y:S01]  /*1f4b0*/  LDSM.16.M88.4 R48, [R51] ;  /* 0x000000003330783b */ /* 0x000fe20000000200 */
[----:B------:R-:W-:Y:S02]  /*1f4c0*/  IMAD.MOV.U32 R108, RZ, RZ, R133 ;  /* 0x000000ffff6c7224 */ /* 0x000fe400078e0085 */
[----:B------:R-:W-:Y:S01]  /*1f4d0*/  IMAD.MOV.U32 R109, RZ, RZ, R132 ;  /* 0x000000ffff6d7224 */ /* 0x000fe200078e0084 */
[C---:B------:R-:W-:Y:S01]  /*1f4e0*/  HMMA.16816.F32 R84, R16.reuse, R28, R60 ;  /* 0x0000001c1054723c */ /* 0x040fe2000000183c */
[----:B------:R1:W5:Y:S04]  /*1f4f0*/  LDL.LU R133, [R1+0x15c] ;  /* 0x00015c0001857983 */ /* 0x0003680000300800 */
[----:B------:R1:W5:Y:S01]  /*1f500*/  LDL.LU R132, [R1+0x158] ;  /* 0x0001580001847983 */ /* 0x0003620000300800 */
[C---:B------:R-:W-:Y:S03]  /*1f510*/  HMMA.16816.F32 R68, R16.reuse, R30, R68 ;  /* 0x0000001e1044723c */ /* 0x040fe60000001844 */
[----:B------:R-:W3:Y:S03]  /*1f520*/  LDSM.16.M88.4 R28, [R2] ;  /* 0x00000000021c783b */ /* 0x000ee60000000200 */
[C---:B------:R-:W-:Y:S01]  /*1f530*/  HMMA.16816.F32 R60, R16.reuse, R8, R124 ;  /* 0x00000008103c723c */ /* 0x040fe2000000187c */
[----:B------:R1:W5:Y:S04]  /*1f540*/  LDL.LU R118, [R1+0x154] ;  /* 0x0001540001767983 */ /* 0x0003680000300800 */
[----:B------:R1:W5:Y:S01]  /*1f550*/  LDL.LU R116, [R1+0x150] ;  /* 0x0001500001747983 */ /* 0x0003620000300800 */
[C---:B------:R-:W-:Y:S03]  /*1f560*/  HMMA.16816.F32 R124, R16.reuse, R52, R160 ;  /* 0x00000034107c723c */ /* 0x040fe600000018a0 */
[----:B------:R1:W5:Y:S03]  /*1f570*/  LDL.LU R23, [R1+0x14c] ;  /* 0x00014c0001177983 */ /* 0x0003660000300800 */
[C---:B------:R-:W-:Y:S01]  /*1f580*/  HMMA.16816.F32 R160, R16.reuse, R54, R72 ;  /* 0x0000003610a0723c */ /* 0x040fe20000001848 */
[----:B------:R-:W-:Y:S04]  /*1f590*/  LDSM.16.M88.4 R52, [R224] ;  /* 0x00000000e034783b */ /* 0x000fe80000000200 */
[----:B------:R1:W5:Y:S01]  /*1f5a0*/  LDL.LU R22, [R1+0x148] ;  /* 0x0001480001167983 */ /* 0x0003620000300800 */
[----:B----4-:R-:W-:Y:S01]  /*1f5b0*/  IMAD.MOV.U32 R37, RZ, RZ, R129 ;  /* 0x000000ffff257224 */ /* 0x010fe200078e0081 */
[----:B---3--:R-:W-:Y:S02]  /*1f5c0*/  HMMA.16816.F32 R72, R16, R28, R240 ;  /* 0x0000001c1048723c */ /* 0x008fe400000018f0 */
[----:B------:R1:W5:Y:S04]  /*1f5d0*/  LDL.LU R14, [R1+0x144] ;  /* 0x00014400010e7983 */ /* 0x0003680000300800 */
[----:B------:R-:W-:Y:S01]  /*1f5e0*/  LDSM.16.M88.4 R36, [R37] ;  /* 0x000000002524783b */ /* 0x000fe20000000200 */
[----:B------:R-:W-:Y:S03]  /*1f5f0*/  HMMA.16816.F32 R128, R24, R32, R80 ;  /* 0x000000201880723c */ /* 0x000fe60000001850 */
[----:B------:R-:W-:Y:S04]  /*1f600*/  LDSM.16.M88.4 R24, [R21] ;  /* 0x000000001518783b */ /* 0x000fe80000000200 */
[----:B------:R-:W-:-:S02]  /*1f610*/  IMAD.MOV.U32 R82, RZ, RZ, R44 ;  /* 0x000000ffff527224 */ /* 0x000fc400078e002c */
[----:B------:R-:W-:Y:S02]  /*1f620*/  IMAD.MOV.U32 R83, RZ, RZ, R45 ;  /* 0x000000ffff537224 */ /* 0x000fe400078e002d */
[----:B------:R-:W3:Y:S01]  /*1f630*/  LDSM.16.M88.4 R44, [R47] ;  /* 0x000000002f2c783b */ /* 0x000ee20000000200 */
[----:B--2---:R-:W-:-:S06]  /*1f640*/  IMAD.MOV.U32 R33, RZ, RZ, R111 ;  /* 0x000000ffff217224 */ /* 0x004fcc00078e006f */
[----:B------:R-:W2:Y:S01]  /*1f650*/  LDSM.16.M88.4 R32, [R33] ;  /* 0x000000002120783b */ /* 0x000ea20000000200 */
[----:B------:R-:W-:Y:S02]  /*1f660*/  IMAD.MOV.U32 R80, RZ, RZ, R108 ;  /* 0x000000ffff507224 */ /* 0x000fe400078e006c */
[----:B------:R-:W-:Y:S02]  /*1f670*/  IMAD.MOV.U32 R81, RZ, RZ, R109 ;  /* 0x000000ffff517224 */ /* 0x000fe400078e006d */
[C---:B------:R-:W-:Y:S01]  /*1f680*/  HMMA.16816.F32 R108, R16.reuse, R10, R176 ;  /* 0x0000000a106c723c */ /* 0x040fe200000018b0 */
[----:B------:R-:W-:Y:S05]  /*1f690*/  LDSM.16.M88.4 R8, [R193] ;  /* 0x00000000c108783b */ /* 0x000fea0000000200 */
[C---:B------:R-:W-:Y:S06]  /*1f6a0*/  HMMA.16816.F32 R176, R16.reuse, R48, R80 ;  /* 0x0000003010b0723c */ /* 0x040fec0000001850 */
[C---:B---3--:R-:W-:Y:S06]  /*1f6b0*/  HMMA.16816.F32 R112, R16.reuse, R44, R112 ;  /* 0x0000002c1070723c */ /* 0x048fec0000001870 */
[C---:B------:R-:W-:Y:S01]  /*1f6c0*/  HMMA.16816.F32 R104, R16.reuse, R46, R104 ;  /* 0x0000002e1068723c */ /* 0x040fe20000001868 */
[----:B------:R-:W3:Y:S05]  /*1f6d0*/  LDSM.16.M88.4 R44, [R222] ;  /* 0x00000000de2c783b */ /* 0x000eea0000000200 */
[C---:B------:R-:W-:Y:S06]  /*1f6e0*/  HMMA.16816.F32 R80, R16.reuse, R36, R56 ;  /* 0x000000241050723c */ /* 0x040fec0000001838 */
[C---:B--2---:R-:W-:Y:S06]  /*1f6f0*/  HMMA.16816.F32 R56, R16.reuse, R32, R244 ;  /* 0x000000201038723c */ /* 0x044fec00000018f4 */
[C---:B------:R-:W-:Y:S01]  /*1f700*/  HMMA.16816.F32 R76, R16.reuse, R34, R76 ;  /* 0x00000022104c723c */ /* 0x040fe2000000184c */
[----:B------:R-:W2:Y:S05]  /*1f710*/  LDSM.16.M88.4 R32, [R119] ;  /* 0x000000007720783b */ /* 0x000eaa0000000200 */
[C---:B------:R-:W-:Y:S01]  /*1f720*/  HMMA.16816.F32 R64, R16.reuse, R38, R64 ;  /* 0x000000261040723c */ /* 0x040fe20000001840 */
[----:B------:R-:W4:Y:S05]  /*1f730*/  LDSM.16.M88.4 R36, [R181] ;  /* 0x00000000b524783b */ /* 0x000f2a0000000200 */
[C---:B---3--:R-:W-:Y:S06]  /*1f740*/  HMMA.16816.F32 R212, R16.reuse, R44, R212 ;  /* 0x0000002c10d4723c */ /* 0x048fec00000018d4 */
[C---:B------:R-:W-:Y:S06]  /*1f750*/  HMMA.16816.F32 R244, R16.reuse, R46, R200 ;  /* 0x0000002e10f4723c */ /* 0x040fec00000018c8 */
[C---:B------:R-:W-:Y:S01]  /*1f760*/  HMMA.16816.F32 R96, R16.reuse, R30, R96 ;  /* 0x0000001e1060723c */ /* 0x040fe20000001860 */
[----:B------:R3:W1:Y:S05]  /*1f770*/  LDSM.16.M88.4 R28, [R117] ;  /* 0x00000000751c783b */ /* 0x00066a0000000200 */
[C---:B--2---:R-:W-:Y:S06]  /*1f780*/  HMMA.16816.F32 R44, R16.reuse, R32, R196 ;  /* 0x00000020102c723c */ /* 0x044fec00000018c4 */
[----:B------:R-:W-:Y:S01]  /*1f790*/  HMMA.16816.F32 R32, R16, R34, R172 ;  /* 0x000000221020723c */ /* 0x000fe200000018ac */
[----:B------:R-:W-:Y:S01]  /*1f7a0*/  IMAD.MOV.U32 R200, RZ, RZ, R6 ;  /* 0x000000ffffc87224 */ /* 0x000fe200078e0006 */
[----:B------:R-:W-:Y:S01]  /*1f7b0*/  MOV R202, R3 ;  /* 0x0000000300ca7202 */ /* 0x000fe20000000f00 */
[----:B------:R-:W-:-:S02]  /*1f7c0*/  IMAD.MOV.U32 R201, RZ, RZ, R4 ;  /* 0x000000ffffc97224 */ /* 0x000fc400078e0004 */
[----:B------:R-:W-:Y:S01]  /*1f7d0*/  IMAD.MOV.U32 R203, RZ, RZ, R0 ;  /* 0x000000ffffcb7224 */ /* 0x000fe200078e0000 */
[C---:B------:R-:W-:Y:S06]  /*1f7e0*/  HMMA.16816.F32 R236, R16.reuse, R24, R236 ;  /* 0x0000001810ec723c */ /* 0x040fec00000018ec */
[C---:B------:R-:W-:Y:S01]  /*1f7f0*/  HMMA.16816.F32 R232, R16.reuse, R26, R232 ;  /* 0x0000001a10e8723c */ /* 0x040fe200000018e8 */
[----:B------:R-:W-:Y:S05]  /*1f800*/  LDSM.16.M88.4 R24, [R186+0x800] ;  /* 0x00080000ba18783b */ /* 0x000fea0000000200 */
[C---:B------:R-:W-:Y:S06]  /*1f810*/  HMMA.16816.F32 R216, R16.reuse, R8, R216 ;  /* 0x0000000810d8723c */ /* 0x040fec00000018d8 */
[----:B------:R-:W-:Y:S01]  /*1f820*/  HMMA.16816.F32 R240, R16, R10, R204 ;  /* 0x0000000a10f0723c */ /* 0x000fe200000018cc */
[----:B------:R-:W2:Y:S01]  /*1f830*/  LDSM.16.M88.4 R8, [R189] ;  /* 0x00000000bd08783b */ /* 0x000ea20000000200 */
[----:B------:R-:W-:Y:S01]  /*1f840*/  IMAD.MOV.U32 R0, RZ, RZ, R33 ;  /* 0x000000ffff007224 */ /* 0x000fe200078e0021 */
[----:B------:R-:W-:Y:S01]  /*1f850*/  MOV R4, R35 ;  /* 0x0000002300047202 */ /* 0x000fe20000000f00 */
[----:B------:R-:W-:-:S02]  /*1f860*/  IMAD.MOV.U32 R222, RZ, RZ, R34 ;  /* 0x000000ffffde7224 */ /* 0x000fc400078e0022 */
[----:B------:R-:W-:Y:S02]  /*1f870*/  IMAD.MOV.U32 R3, RZ, RZ, R32 ;  /* 0x000000ffff037224 */ /* 0x000fe400078e0020 */
[C---:B----4-:R-:W-:Y:S01]  /*1f880*/  HMMA.16816.F32 R32, R16.reuse, R36, R200 ;  /* 0x000000241020723c */ /* 0x050fe200000018c8 */
[----:B------:R-:W-:Y:S02]  /*1f890*/  IMAD.MOV.U32 R204, RZ, RZ, R20 ;  /* 0x000000ffffcc7224 */ /* 0x000fe400078e0014 */
[----:B------:R-:W-:Y:S02]  /*1f8a0*/  IMAD.MOV.U32 R205, RZ, RZ, R15 ;  /* 0x000000ffffcd7224 */ /* 0x000fe400078e000f */
[----:B------:R-:W-:Y:S02]  /*1f8b0*/  IMAD.MOV.U32 R206, RZ, RZ, R13 ;  /* 0x000000ffffce7224 */ /* 0x000fe400078e000d */
[----:B------:R-:W-:Y:S01]  /*1f8c0*/  IMAD.MOV.U32 R207, RZ, RZ, R12 ;  /* 0x000000ffffcf7224 */ /* 0x000fe200078e000c */
[C---:B------:R-:W-:Y:S06]  /*1f8d0*/  HMMA.16816.F32 R208, R16.reuse, R52, R208 ;  /* 0x0000003410d0723c */ /* 0x040fec00000018d0 */
[----:B------:R-:W-:Y:S01]  /*1f8e0*/  HMMA.16816.F32 R228, R16, R54, R228 ;  /* 0x0000003610e4723c */ /* 0x000fe200000018e4 */
[----:B------:R-:W-:-:S02]  /*1f8f0*/  IMAD.MOV.U32 R53, RZ, RZ, R46 ;  /* 0x000000ffff357224 */ /* 0x000fc400078e002e */
[----:B------:R-:W-:-:S03]  /*1f900*/  IMAD.MOV.U32 R52, RZ, RZ, R47 ;  /* 0x000000ffff347224 */ /* 0x000fc600078e002f */
[C---:B------:R-:W-:Y:S01]  /*1f910*/  HMMA.16816.F32 R120, R16.reuse, R50, R120 ;  /* 0x000000321078723c */ /* 0x040fe20000001878 */
[----:B------:R-:W-:Y:S01]  /*1f920*/  IMAD.MOV.U32 R55, RZ, RZ, R44 ;  /* 0x000000ffff377224 */ /* 0x000fe200078e002c */
[----:B------:R-:W-:Y:S01]  /*1f930*/  LDSM.16.M88.4 R48, [R186+0x1800] ;  /* 0x00180000ba30783b */ /* 0x000fe20000000200 */
[----:B------:R-:W-:Y:S02]  /*1f940*/  IMAD.MOV.U32 R54, RZ, RZ, R45 ;  /* 0x000000ffff367224 */ /* 0x000fe400078e002d */
[----:B---3--:R-:W-:Y:S01]  /*1f950*/  IMAD.MOV.U32 R117, RZ, RZ, R32 ;  /* 0x000000ffff757224 */ /* 0x008fe200078e0020 */
[C---:B------:R-:W-:Y:S01]  /*1f960*/  HMMA.16816.F32 R100, R16.reuse, R40, R100 ;  /* 0x000000281064723c */ /* 0x040fe20000001864 */
[----:B------:R-:W-:Y:S02]  /*1f970*/  IMAD.MOV.U32 R21, RZ, RZ, R33 ;  /* 0x000000ffff157224 */ /* 0x000fe400078e0021 */
[----:B------:R-:W-:Y:S02]  /*1f980*/  IMAD.MOV.U32 R20, RZ, RZ, R34 ;  /* 0x000000ffff147224 */ /* 0x000fe400078e0022 */
[----:B------:R-:W-:Y:S01]  /*1f990*/  IMAD.MOV.U32 R15, RZ, RZ, R35 ;  /* 0x000000ffff0f7224 */ /* 0x000fe200078e0023 */
[C---:B------:R-:W-:Y:S01]  /*1f9a0*/  HMMA.16816.F32 R88, R16.reuse, R42, R88 ;  /* 0x0000002a1058723c */ /* 0x040fe20000001858 */
[----:B------:R-:W3:Y:S05]  /*1f9b0*/  LDSM.16.M88.4 R40, [R186+0x1000] ;  /* 0x00100000ba28783b */ /* 0x000eea0000000200 */
[C---:B------:R-:W-:Y:S01]  /*1f9c0*/  HMMA.16816.F32 R44, R16.reuse, R38, R204 ;  /* 0x00000026102c723c */ /* 0x040fe200000018cc */
[----:B------:R-:W-:Y:S05]  /*1f9d0*/  LDSM.16.M88.4 R36, [R186+0x4000] ;  /* 0x00400000ba24783b */ /* 0x000fea0000000200 */
[C---:B-1----:R-:W-:Y:S06]  /*1f9e0*/  HMMA.16816.F32 R32, R16.reuse, R28, R128 ;  /* 0x0000001c1020723c */ /* 0x042fec0000001880 */
[----:B------:R-:W-:Y:S06]  /*1f9f0*/  HMMA.16816.F32 R16, R16, R30, R92 ;  /* 0x0000001e1010723c */ /* 0x000fec000000185c */
[C---:B--2---:R-:W-:Y:S01]  /*1fa00*/  HMMA.16816.F32 R200, R8.reuse, R24, R84 ;  /* 0x0000001808c8723c */ /* 0x044fe20000001854 */
[----:B------:R-:W1:Y:S05]  /*1fa10*/  LDSM.16.M88.4 R84, [R186] ;  /* 0x00000000ba54783b */ /* 0x000e6a0000000200 */
[----:B------:R-:W-:Y:S01]  /*1fa20*/  HMMA.16816.F32 R172, R8, R26, R68 ;  /* 0x0000001a08ac723c */ /* 0x000fe20000001844 */
[----:B------:R-:W2:Y:S06]  /*1fa30*/  LDSM.16.M88.4 R24, [R186+0x3000] ;  /* 0x00300000ba18783b */ /* 0x000eac0000000200 */
[----:B------:R-:W-:-:S02]  /*1fa40*/  IMAD.MOV.U32 R68, RZ, RZ, R252 ;  /* 0x000000ffff447224 */ /* 0x000fc400078e00fc */
[----:B------:R-:W4:Y:S03]  /*1fa50*/  S2R R252, SR_TID.X ;  /* 0x0000000000fc7919 */ /* 0x000f260000002100 */
[----:B------:R-:W-:Y:S02]  /*1fa60*/  IMAD.MOV.U32 R2, RZ, RZ, R16 ;  /* 0x000000ffff027224 */ /* 0x000fe400078e0010 */
[----:B------:R-:W-:Y:S02]  /*1fa70*/  IMAD.MOV.U32 R193, RZ, RZ, R19 ;  /* 0x000000ffffc17224 */ /* 0x000fe400078e0013 */
[----:B------:R-:W-:Y:S02]  /*1fa80*/  IMAD.MOV.U32 R12, RZ, RZ, R18 ;  /* 0x000000ffff0c7224 */ /* 0x000fe400078e0012 */
[----:B------:R-:W-:Y:S02]  /*1fa90*/  IMAD.MOV.U32 R6, RZ, RZ, R17 ;  /* 0x000000ffff067224 */ /* 0x000fe400078e0011 */
[----:B------:R-:W2:Y:S01]  /*1faa0*/  LDSM.16.M88.4 R16, [R186+0x3800] ;  /* 0x00380000ba10783b */ /* 0x000ea20000000200 */
[----:B---3--:R-:W-:Y:S01]  /*1fab0*/  HMMA.16816.F32 R204, R8, R40, R60 ;  /* 0x0000002808cc723c */ /* 0x008fe2000000183c */
[----:B------:R-:W-:Y:S01]  /*1fac0*/  IMAD.MOV.U32 R28, RZ, RZ, R34 ;  /* 0x000000ffff1c7224 */ /* 0x000fe200078e0022 */
[----:B------:R-:W-:Y:S01]  /*1fad0*/  MOV R224, R35 ;  /* 0x0000002300e07202 */ /* 0x000fe20000000f00 */
[----:B------:R-:W-:-:S02]  /*1fae0*/  IMAD.MOV.U32 R13, RZ, RZ, R33 ;  /* 0x000000ffff0d7224 */ /* 0x000fc400078e0021 */
[----:B------:R-:W-:Y:S02]  /*1faf0*/  IMAD.MOV.U32 R119, RZ, RZ, R32 ;  /* 0x000000ffff777224 */ /* 0x000fe400078e0020 */
[----:B------:R-:W3:Y:S01]  /*1fb00*/  LDSM.16.M88.4 R32, [R186+0x2000] ;  /* 0x00200000ba20783b */ /* 0x000ee20000000200 */
[C---:B-1----:R-:W-:Y:S01]  /*1fb10*/  HMMA.16816.F32 R60, R8.reuse, R86, R44 ;  /* 0x00000056083c723c */ /* 0x042fe2000000182c */
[----:B------:R-:W-:Y:S01]  /*1fb20*/  MOV R70, R13 ;  /* 0x0000000d00467202 */ /* 0x000fe20000000f00 */
[----:B------:R-:W-:Y:S02]  /*1fb30*/  IMAD.SHL.U32 R13, R249, 0x100, RZ ;  /* 0x00000100f90d7824 */ /* 0x000fe400078e00ff */
[----:B----4-:R-:W-:Y:S02]  /*1fb40*/  IMAD.SHL.U32 R252, R252, 0x2, RZ ;  /* 0x00000002fcfc7824 */ /* 0x010fe400078e00ff */
[----:B------:R-:W-:Y:S01]  /*1fb50*/  HMMA.16816.F32 R128, R8, R42, R108 ;  /* 0x0000002a0880723c */ /* 0x000fe2000000186c */
[----:B------:R-:W-:Y:S01]  /*1fb60*/  IMAD.MOV.U32 R71, RZ, RZ, R0 ;  /* 0x000000ffff477224 */ /* 0x000fe200078e0000 */
[----:B------:R-:W1:Y:S01]  /*1fb70*/  LDSM.16.M88.4 R40, [R186+0x4800] ;  /* 0x00480000ba28783b */ /* 0x000e620000000200 */
[----:B------:R-:W-:-:S03]  /*1fb80*/  LOP3.LUT R252, R252, 0x6, RZ, 0xc0, !PT ;  /* 0x00000006fcfc7812 */ /* 0x000fc600078ec0ff */
[C---:B--2---:R-:W-:Y:S01]  /*1fb90*/  HMMA.16816.F32 R92, R8.reuse, R26, R88 ;  /* 0x0000001a085c723c */ /* 0x044fe20000001858 */
[----:B------:R-:W-:Y:S01]  /*1fba0*/  IMAD.MOV.U32 R69, RZ, RZ, R28 ;  /* 0x000000ffff457224 */ /* 0x000fe200078e001c */
[C---:B------:R-:W-:Y:S01]  /*1fbb0*/  LOP3.LUT R0, R13.reuse, 0x8, R252, 0xfe, !PT ;  /* 0x000000080d007812 */ /* 0x040fe200078efefc */
[----:B------:R-:W-:Y:S01]  /*1fbc0*/  LDSM.16.M88.4 R28, [R186+0x2800] ;  /* 0x00280000ba1c783b */ /* 0x000fe20000000200 */
[----:B------:R-:W-:Y:S02]  /*1fbd0*/  IMAD.MOV.U32 R46, RZ, RZ, R3 ;  /* 0x000000ffff2e7224 */ /* 0x000fe400078e0003 */
[----:B------:R-:W-:Y:S01]  /*1fbe0*/  I2FP.F32.S32 R3, R0 ;  /* 0x0000000000037245 */ /* 0x000fe20000201400 */
[C---:B------:R-:W-:Y:S06]  /*1fbf0*/  HMMA.16816.F32 R108, R8.reuse, R16, R80 ;  /* 0x00000010086c723c */ /* 0x040fec0000001850 */
[----:B------:R-:W-:Y:S01]  /*1fc00*/  HMMA.16816.F32 R88, R8, R18, R64 ;  /* 0x000000120858723c */ /* 0x000fe20000001840 */
[----:B------:R-:W2:Y:S01]  /*1fc10*/  LDSM.16.M88.4 R16, [R186+0x5000] ;  /* 0x00500000ba10783b */ /* 0x000ea20000000200 */
[----:B------:R-:W-:Y:S01]  /*1fc20*/  IMAD.MOV.U32 R45, RZ, RZ, R2 ;  /* 0x000000ffff2d7224 */ /* 0x000fe200078e0002 */
[----:B------:R-:W-:-:S03]  /*1fc30*/  LOP3.LUT R2, R13, 0x10, R252, 0xfe, !PT ;  /* 0x000000100d027812 */ /* 0x000fc600078efefc */
[----:B------:R-:W-:Y:S01]  /*1fc40*/  HMMA.16816.F32 R160, R8, R50, R160 ;  /* 0x0000003208a0723c */ /* 0x000fe200000018a0 */
[C---:B------:R-:W-:Y:S02]  /*1fc50*/  ISETP.GE.AND P6, PT, R0.reuse, R7, PT ;  /* 0x000000070000720c */ /* 0x040fe40003fc6270 */
[----:B------:R-:W-:-:S04]  /*1fc60*/  ISETP.GE.AND P4, PT, R0, R5, PT ;  /* 0x000000050000720c */ /* 0x000fc80003f86270 */
[----:B------:R-:W-:Y:S01]  /*1fc70*/  MOV R51, R4 ;  /* 0x0000000400337202 */ /* 0x000fe20000000f00 */
[CC--:B------:R-:W-:Y:S01]  /*1fc80*/  FFMA.FTZ R4, R157.reuse, R3.reuse, R60 ;  /* 0x000000039d047223 */ /* 0x0c0fe2000001003c */
[----:B------:R-:W-:Y:S01]  /*1fc90*/  FFMA.FTZ R3, R157, R3, R62 ;  /* 0x000000039d037223 */ /* 0x000fe2000001003e */
[----:B------:R-:W-:Y:S02]  /*1fca0*/  LOP3.LUT R0, R13, 0x18, R252, 0xfe, !PT ;  /* 0x000000180d007812 */ /* 0x000fe400078efefc */
[C---:B------:R-:W-:Y:S02]  /*1fcb0*/  ISETP.GE.AND P5, PT, R2.reuse, R7, PT ;  /* 0x000000070200720c */ /* 0x040fe40003fa6270 */
[----:B------:R-:W-:Y:S01]  /*1fcc0*/  ISETP.GE.AND P3, PT, R2, R5, PT ;  /* 0x000000050200720c */ /* 0x000fe20003f66270 */
[----:B------:R-:W-:Y:S01]  /*1fcd0*/  IMAD.MOV.U32 R50, RZ, RZ, R222 ;  /* 0x000000ffff327224 */ /* 0x000fe200078e00de */
[----:B------:R-:W-:Y:S01]  /*1fce0*/  I2FP.F32.S32 R2, R2 ;  /* 0x0000000200027245 */ /* 0x000fe20000201400 */
[----:B------:R-:W-:Y:S01]  /*1fcf0*/  IMAD.MOV.U32 R60, RZ, RZ, R193 ;  /* 0x000000ffff3c7224 */ /* 0x000fe200078e00c1 */
[----:B------:R-:W-:-:S02]  /*1fd00*/  FSEL R222, R4, -INF , !P6 ;  /* 0xff80000004de7808 */ /* 0x000fc40007000000 */
[----:B------:R-:W-:Y:S01]  /*1fd10*/  FSEL R193, R3, -INF , !P4 ;  /* 0xff80000003c17808 */ /* 0x000fe20006000000 */
[----:B------:R-:W-:Y:S01]  /*1fd20*/  IMAD.MOV.U32 R62, RZ, RZ, R12 ;  /* 0x000000ffff3e7224 */ /* 0x000fe200078e000c */
[C---:B------:R-:W-:Y:S02]  /*1fd30*/  ISETP.GE.AND P6, PT, R0.reuse, R7, PT ;  /* 0x000000070000720c */ /* 0x040fe40003fc6270 */
[----:B------:R-:W-:Y:S01]  /*1fd40*/  ISETP.GE.AND P4, PT, R0, R5, PT ;  /* 0x000000050000720c */ /* 0x000fe20003f86270 */
[----:B------:R-:W-:Y:S01]  /*1fd50*/  HMMA.16816.F32 R196, R8, R48, R124 ;  /* 0x0000003008c4723c */ /* 0x000fe2000000187c */
[----:B------:R-:W-:Y:S01]  /*1fd60*/  I2FP.F32.S32 R0, R0 ;  /* 0x0000000000007245 */ /* 0x000fe20000201400 */
[CC--:B------:R-:W-:Y:S01]  /*1fd70*/  FFMA.FTZ R12, R157.reuse, R2.reuse, R200 ;  /* 0x000000029d0c7223 */ /* 0x0c0fe200000100c8 */
[----:B------:R-:W-:Y:S01]  /*1fd80*/  FFMA.FTZ R4, R157, R2, R202 ;  /* 0x000000029d047223 */ /* 0x000fe200000100ca */
[----:B------:R-:W-:Y:S01]  /*1fd90*/  LOP3.LUT R2, R13, 0x20, R252, 0xfe, !PT ;  /* 0x000000200d027812 */ /* 0x000fe200078efefc */
[----:B------:R-:W-:-:S02]  /*1fda0*/  IMAD.MOV.U32 R44, RZ, RZ, R6 ;  /* 0x000000ffff2c7224 */ /* 0x000fc400078e0006 */
[CC--:B------:R-:W-:Y:S01]  /*1fdb0*/  FFMA.FTZ R6, R157.reuse, R0.reuse, R172 ;  /* 0x000000009d067223 */ /* 0x0c0fe200000100ac */
[----:B------:R-:W-:Y:S01]  /*1fdc0*/  FFMA.FTZ R3, R157, R0, R174 ;  /* 0x000000009d037223 */ /* 0x000fe200000100ae */
[----:B------:R-:W-:Y:S02]  /*1fdd0*/  FSEL R200, R12, -INF , !P5 ;  /* 0xff8000000cc87808 */ /* 0x000fe40006800000 */
[----:B------:R-:W-:Y:S02]  /*1fde0*/  FSEL R174, R4, -INF , !P3 ;  /* 0xff80000004ae7808 */ /* 0x000fe40005800000 */
[----:B------:R-:W-:Y:S02]  /*1fdf0*/  LOP3.LUT R0, R13, 0x28, R252, 0xfe, !PT ;  /* 0x000000280d007812 */ /* 0x000fe400078efefc */
[C---:B------:R-:W-:Y:S02]  /*1fe00*/  ISETP.GE.AND P5, PT, R2.reuse, R7, PT ;  /* 0x000000070200720c */ /* 0x040fe40003fa6270 */
[----:B------:R-:W-:-:S02]  /*1fe10*/  ISETP.GE.AND P3, PT, R2, R5, PT ;  /* 0x000000050200720c */ /* 0x000fc40003f66270 */
[----:B------:R-:W-:Y:S02]  /*1fe20*/  I2FP.F32.S32 R2, R2 ;  /* 0x0000000200027245 */ /* 0x000fe40000201400 */
[----:B------:R-:W-:Y:S02]  /*1fe30*/  FSEL R202, R6, -INF , !P6 ;  /* 0xff80000006ca7808 */ /* 0x000fe40007000000 */
[----:B------:R-:W-:Y:S02]  /*1fe40*/  FSEL R172, R3, -INF , !P4 ;  /* 0xff80000003ac7808 */ /* 0x000fe40006000000 */
[C---:B------:R-:W-:Y:S02]  /*1fe50*/  ISETP.GE.AND P6, PT, R0.reuse, R7, PT ;  /* 0x000000070000720c */ /* 0x040fe40003fc6270 */
[----:B------:R-:W-:Y:S01]  /*1fe60*/  ISETP.GE.AND P4, PT, R0, R5, PT ;  /* 0x000000050000720c */ /* 0x000fe20003f86270 */
[----:B---3--:R-:W-:Y:S01]  /*1fe70*/  HMMA.16816.F32 R176, R8, R32, R176 ;  /* 0x0000002008b0723c */ /* 0x008fe200000018b0 */
[----:B------:R-:W-:Y:S01]  /*1fe80*/  I2FP.F32.S32 R0, R0 ;  /* 0x0000000000007245 */ /* 0x000fe20000201400 */
[CC--:B------:R-:W-:Y:S01]  /*1fe90*/  FFMA.FTZ R12, R157.reuse, R2.reuse, R204 ;  /* 0x000000029d0c7223 */ /* 0x0c0fe200000100cc */
[----:B------:R-:W-:Y:S01]  /*1fea0*/  FFMA.FTZ R4, R157, R2, R206 ;  /* 0x000000029d047223 */ /* 0x000fe200000100ce */
[----:B------:R-:W-:-:S02]  /*1feb0*/  LOP3.LUT R2, R13, 0x30, R252, 0xfe, !PT ;  /* 0x000000300d027812 */ /* 0x000fc400078efefc */
[----:B------:R-:W-:Y:S01]  /*1fec0*/  HMMA.16816.F32 R120, R8, R34, R120 ;  /* 0x000000220878723c */ /* 0x000fe20000001878 */
[CC--:B------:R-:W-:Y:S01]  /*1fed0*/  FFMA.FTZ R6, R157.reuse, R0.reuse, R128 ;  /* 0x000000009d067223 */ /* 0x0c0fe20000010080 */
[----:B------:R-:W-:Y:S01]  /*1fee0*/  FFMA.FTZ R3, R157, R0, R130 ;  /* 0x000000009d037223 */ /* 0x000fe20000010082 */
[----:B------:R-:W-:Y:S02]  /*1fef0*/  FSEL R204, R12, -INF , !P5 ;  /* 0xff8000000ccc7808 */ /* 0x000fe40006800000 */
[----:B------:R-:W-:Y:S02]  /*1ff00*/  FSEL R128, R4, -INF , !P3 ;  /* 0xff80000004807808 */ /* 0x000fe40005800000 */
[----:B------:R-:W-:Y:S02]  /*1ff10*/  LOP3.LUT R0, R13, 0x38, R252, 0xfe, !PT ;  /* 0x000000380d007812 */ /* 0x000fe400078efefc */
[C---:B------:R-:W-:Y:S02]  /*1ff20*/  ISETP.GE.AND P5, PT, R2.reuse, R7, PT ;  /* 0x000000070200720c */ /* 0x040fe40003fa6270 */
[----:B------:R-:W-:-:S02]  /*1ff30*/  ISETP.GE.AND P3, PT, R2, R5, PT ;  /* 0x000000050200720c */ /* 0x000fc40003f66270 */
[----:B------:R-:W-:Y:S01]  /*1ff40*/  I2FP.F32.S32 R2, R2 ;  /* 0x0000000200027245 */ /* 0x000fe20000201400 */
[C---:B------:R-:W-:Y:S01]  /*1ff50*/  HMMA.16816.F32 R80, R8.reuse, R38, R76 ;  /* 0x000000260850723c */ /* 0x040fe2000000184c */
[----:B------:R-:W-:Y:S01]  /*1ff60*/  FSEL R206, R6, -INF , !P6 ;  /* 0xff80000006ce7808 */ /* 0x000fe20007000000 */
[----:B------:R-:W-:Y:S01]  /*1ff70*/  IMAD.MOV.U32 R49, RZ, RZ, R69 ;  /* 0x000000ffff317224 */ /* 0x000fe200078e0045 */
[----:B------:R-:W-:Y:S01]  /*1ff80*/  FSEL R130, R3, -INF , !P4 ;  /* 0xff80000003827808 */ /* 0x000fe20006000000 */
[----:B------:R-:W-:Y:S01]  /*1ff90*/  IMAD.MOV.U32 R48, RZ, RZ, R70 ;  /* 0x000000ffff307224 */ /* 0x000fe200078e0046 */
[----:B------:R-:W-:Y:S01]  /*1ffa0*/  ISETP.GE.AND P2, PT, R68, 0x3, PT ;  /* 0x000000034400780c */ /* 0x000fe20003f46270 */
[----:B------:R-:W-:Y:S01]  /*1ffb0*/  IMAD.MOV.U32 R47, RZ, RZ, R71 ;  /* 0x000000ffff2f7224 */ /* 0x000fe200078e0047 */
[C---:B-1----:R-:W-:Y:S01]  /*1ffc0*/  HMMA.16816.F32 R76, R8.reuse, R40, R72 ;  /* 0x00000028084c723c */ /* 0x042fe20000001848 */
[C---:B------:R-:W-:Y:S02]  /*1ffd0*/  ISETP.GE.AND P6, PT, R0.reuse, R7, PT ;  /* 0x000000070000720c */ /* 0x040fe40003fc6270 */
[----:B------:R-:W-:Y:S01]  /*1ffe0*/  ISETP.GE.AND P4, PT, R0, R5, PT ;  /* 0x000000050000720c */ /* 0x000fe20003f86270 */
[C---:B------:R-:W-:Y:S01]  /*1fff0*/  FFMA.FTZ R12, R157.reuse, R2, R196 ;  /* 0x000000029d0c7223 */ /* 0x040fe200000100c4 */
[----:B------:R-:W-:Y:S01]  /*20000*/  I2FP.F32.S32 R0, R0 ;  /* 0x0000000000007245 */ /* 0x000fe20000201400 */
[----:B--2---:R-:W-:Y:S01]  /*20010*/  HMMA.16816.F32 R72, R8, R16, R236 ;  /* 0x000000100848723c */ /* 0x004fe200000018ec */
[----:B------:R-:W-:Y:S01]  /*20020*/  FFMA.FTZ R4, R157, R2, R198 ;  /* 0x000000029d047223 */ /* 0x000fe200000100c6 */
[----:B------:R-:W-:-:S04]  /*20030*/  LOP3.LUT R2, R13, 0x40, R252, 0xfe, !PT ;  /* 0x000000400d027812 */ /* 0x000fc800078efefc */
[----:B------:R-:W-:Y:S01]  /*20040*/  HMMA.16816.F32 R68, R8, R18, R232 ;  /* 0x000000120844723c */ /* 0x000fe200000018e8 */
[----:B------:R-:W1:Y:S01]  /*20050*/  LDSM.16.M88.4 R16, [R186+0x6000] ;  /* 0x00600000ba10783b */ /* 0x000e620000000200 */
[----:B------:R-:W-:-:S04]  /*20060*/  IMAD.MOV.U32 R236, RZ, RZ, R119 ;  /* 0x000000ffffec7224 */ /* 0x000fc800078e0077 */
[C---:B------:R-:W-:Y:S01]  /*20070*/  HMMA.16816.F32 R124, R8.reuse, R28, R112 ;  /* 0x0000001c087c723c */ /* 0x040fe20000001870 */
[CC--:B------:R-:W-:Y:S01]  /*20080*/  FFMA.FTZ R6, R157.reuse, R0.reuse, R160 ;  /* 0x000000009d067223 */ /* 0x0c0fe200000100a0 */
[----:B------:R-:W-:Y:S01]  /*20090*/  FFMA.FTZ R3, R157, R0, R162 ;  /* 0x000000009d037223 */ /* 0x000fe200000100a2 */
[----:B------:R-:W-:Y:S02]  /*200a0*/  FSEL R160, R12, -INF , !P5 ;  /* 0xff8000000ca07808 */ /* 0x000fe40006800000 */
[----:B------:R-:W-:Y:S01]  /*200b0*/  FSEL R119, R4, -INF , !P3 ;  /* 0xff80000004777808 */ /* 0x000fe20005800000 */
[----:B------:R-:W-:Y:S01]  /*200c0*/  HMMA.16816.F32 R104, R8, R30, R104 ;  /* 0x0000001e0868723c */ /* 0x000fe20000001868 */
[----:B------:R-:W-:Y:S01]  /*200d0*/  LOP3.LUT R0, R13, 0x48, R252, 0xfe, !PT ;  /* 0x000000480d007812 */ /* 0x000fe200078efefc */
[----:B------:R-:W-:Y:S01]  /*200e0*/  LDSM.16.M88.4 R28, [R186+0x6800] ;  /* 0x00680000ba1c783b */ /* 0x000fe20000000200 */
[C---:B------:R-:W-:Y:S02]  /*200f0*/  ISETP.GE.AND P5, PT, R2.reuse, R7, PT ;  /* 0x000000070200720c */ /* 0x040fe40003fa6270 */
[----:B------:R-:W-:-:S02]  /*20100*/  ISETP.GE.AND P3, PT, R2, R5, PT ;  /* 0x000000050200720c */ /* 0x000fc40003f66270 */
[----:B------:R-:W-:Y:S02]  /*20110*/  I2FP.F32.S32 R2, R2 ;  /* 0x0000000200027245 */ /* 0x000fe40000201400 */
[----:B------:R-:W-:Y:S02]  /*20120*/  MOV R86, R117 ;  /* 0x0000007500567202 */ /* 0x000fe40000000f00 */
[----:B------:R-:W-:Y:S02]  /*20130*/  FSEL R162, R6, -INF , !P6 ;  /* 0xff80000006a27808 */ /* 0x000fe40007000000 */
[----:B------:R-:W-:Y:S01]  /*20140*/  FSEL R117, R3, -INF , !P4 ;  /* 0xff80000003757808 */ /* 0x000fe20006000000 */
[----:B------:R-:W-:Y:S01]  /*20150*/  HMMA.16816.F32 R112, R8, R24, R100 ;  /* 0x000000180870723c */ /* 0x000fe20000001864 */
[C---:B------:R-:W-:Y:S01]  /*20160*/  ISETP.GE.AND P6, PT, R0.reuse, R7, PT ;  /* 0x000000070000720c */ /* 0x040fe20003fc6270 */
[----:B------:R-:W2:Y:S01]  /*20170*/  LDSM.16.M88.4 R24, [R186+0x5800] ;  /* 0x00580000ba18783b */ /* 0x000ea20000000200 */
[----:B------:R-:W-:Y:S01]  /*20180*/  ISETP.GE.AND P4, PT, R0, R5, PT ;  /* 0x000000050000720c */ /* 0x000fe20003f86270 */
[C---:B------:R-:W-:Y:S01]  /*20190*/  FFMA.FTZ R12, R157.reuse, R2, R176 ;  /* 0x000000029d0c7223 */ /* 0x040fe200000100b0 */
[----:B------:R-:W-:Y:S01]  /*201a0*/  I2FP.F32.S32 R0, R0 ;  /* 0x0000000000007245 */ /* 0x000fe20000201400 */
[----:B------:R-:W-:Y:S01]  /*201b0*/  FFMA.FTZ R4, R157, R2, R178 ;  /* 0x000000029d047223 */ /* 0x000fe200000100b2 */
[----:B------:R-:W-:-:S03]  /*201c0*/  LOP3.LUT R2, R13, 0x50, R252, 0xfe, !PT ;  /* 0x000000500d027812 */ /* 0x000fc600078efefc */
        /* <DEDUP_REMOVED lines=12> */
[C---:B------:R-:W-:Y:S01]  /*20290*/  FFMA.FTZ R12, R157.reuse, R2, R124 ;  /* 0x000000029d0c7223 */ /* 0x040fe2000001007c */
[----:B------:R-:W-:Y:S01]  /*202a0*/  I2FP.F32.S32 R0, R0 ;  /* 0x0000000000007245 */ /* 0x000fe20000201400 */
[----:B------:R-:W-:Y:S01]  /*202b0*/  FFMA.FTZ R4, R157, R2, R126 ;  /* 0x000000029d047223 */ /* 0x000fe2000001007e */
[----:B------:R-:W-:-:S02]  /*202c0*/  LOP3.LUT R2, R13, 0x60, R252, 0xfe, !PT ;  /* 0x000000600d027812 */ /* 0x000fc400078efefc */
[----:B------:R-:W-:Y:S01]  /*202d0*/  FSEL R178, R12, -INF , !P5 ;  /* 0xff8000000cb27808 */ /* 0x000fe20006800000 */
[CC--:B------:R-:W-:Y:S01]  /*202e0*/  FFMA.FTZ R6, R157.reuse, R0.reuse, R104 ;  /* 0x000000009d067223 */ /* 0x0c0fe20000010068 */
[----:B------:R-:W-:Y:S01]  /*202f0*/  FSEL R104, R4, -INF , !P3 ;  /* 0xff80000004687808 */ /* 0x000fe20005800000 */
[----:B------:R-:W-:Y:S01]  /*20300*/  FFMA.FTZ R3, R157, R0, R106 ;  /* 0x000000009d037223 */ /* 0x000fe2000001006a */
[C---:B------:R-:W-:Y:S02]  /*20310*/  ISETP.GE.AND P5, PT, R2.reuse, R7, PT ;  /* 0x000000070200720c */ /* 0x040fe40003fa6270 */
[----:B------:R-:W-:Y:S02]  /*20320*/  ISETP.GE.AND P3, PT, R2, R5, PT ;  /* 0x000000050200720c */ /* 0x000fe40003f66270 */
[----:B------:R-:W-:Y:S02]  /*20330*/  I2FP.F32.S32 R2, R2 ;  /* 0x0000000200027245 */ /* 0x000fe40000201400 */
[----:B------:R-:W-:Y:S01]  /*20340*/  LOP3.LUT R0, R13, 0x68, R252, 0xfe, !PT ;  /* 0x000000680d007812 */ /* 0x000fe200078efefc */
[----:B------:R-:W-:Y:S01]  /*20350*/  HMMA.16816.F32 R100, R8, R36, R56 ;  /* 0x000000240864723c */ /* 0x000fe20000001838 */
[----:B------:R-:W-:Y:S01]  /*20360*/  FSEL R196, R6, -INF , !P6 ;  /* 0xff80000006c47808 */ /* 0x000fe20007000000 */
[-C--:B------:R-:W-:Y:S01]  /*20370*/  FFMA.FTZ R12, R157, R2.reuse, R112 ;  /* 0x000000029d0c7223 */ /* 0x080fe20000010070 */
[----:B------:R-:W-:Y:S01]  /*20380*/  FSEL R106, R3, -INF , !P4 ;  /* 0xff800000036a7808 */ /* 0x000fe20006000000 */
[----:B------:R-:W-:Y:S01]  /*20390*/  FFMA.FTZ R4, R157, R2, R114 ;  /* 0x000000029d047223 */ /* 0x000fe20000010072 */
[----:B------:R-:W-:-:S02]  /*203a0*/  ISETP.GE.AND P6, PT, R0, R7, PT ;  /* 0x000000070000720c */ /* 0x000fc40003fc6270 */
[-C--:B------:R-:W-:Y:S02]  /*203b0*/  ISETP.GE.AND P4, PT, R0, R5.reuse, PT ;  /* 0x000000050000720c */ /* 0x080fe40003f86270 */
[----:B------:R-:W-:Y:S01]  /*203c0*/  I2FP.F32.S32 R0, R0 ;  /* 0x0000000000007245 */ /* 0x000fe20000201400 */
[----:B------:R-:W-:Y:S01]  /*203d0*/  IMAD.MOV.U32 R36, RZ, RZ, R55 ;  /* 0x000000ffff247224 */ /* 0x000fe200078e0037 */
[----:B------:R-:W-:Y:S01]  /*203e0*/  LOP3.LUT R2, R13, 0x70, R252, 0xfe, !PT ;  /* 0x000000700d027812 */ /* 0x000fe200078efefc */
[----:B------:R-:W-:Y:S02]  /*203f0*/  IMAD.MOV.U32 R37, RZ, RZ, R54 ;  /* 0x000000ffff257224 */ /* 0x000fe400078e0036 */
[----:B------:R-:W-:Y:S02]  /*20400*/  IMAD.MOV.U32 R38, RZ, RZ, R53 ;  /* 0x000000ffff267224 */ /* 0x000fe400078e0035 */
[----:B------:R-:W-:Y:S01]  /*20410*/  IMAD.MOV.U32 R39, RZ, RZ, R52 ;  /* 0x000000ffff277224 */ /* 0x000fe200078e0034 */
[----:B------:R-:W-:Y:S01]  /*20420*/  FSEL R112, R4, -INF , !P3 ;  /* 0xff80000004707808 */ /* 0x000fe20005800000 */
[----:B-1----:R-:W-:Y:S01]  /*20430*/  HMMA.16816.F32 R52, R8, R16, R208 ;  /* 0x000000100834723c */ /* 0x002fe200000018d0 */
[CC--:B------:R-:W-:Y:S01]  /*20440*/  FFMA.FTZ R6, R157.reuse, R0.reuse, R92 ;  /* 0x000000009d067223 */ /* 0x0c0fe2000001005c */
[----:B------:R-:W-:Y:S01]  /*20450*/  FFMA.FTZ R3, R157, R0, R94 ;  /* 0x000000009d037223 */ /* 0x000fe2000001005e */
[----:B------:R-:W-:-:S04]  /*20460*/  ISETP.GE.AND P3, PT, R2, R5, PT ;  /* 0x000000050200720c */ /* 0x000fc80003f66270 */
[----:B------:R-:W-:Y:S02]  /*20470*/  FSEL R208, R12, -INF , !P5 ;  /* 0xff8000000cd07808 */ /* 0x000fe40006800000 */
[-C--:B------:R-:W-:Y:S02]  /*20480*/  ISETP.GE.AND P5, PT, R2, R7.reuse, PT ;  /* 0x000000070200720c */ /* 0x080fe40003fa6270 */
[----:B------:R-:W-:Y:S02]  /*20490*/  I2FP.F32.S32 R2, R2 ;  /* 0x0000000200027245 */ /* 0x000fe40000201400 */
[----:B------:R-:W-:Y:S02]  /*204a0*/  LOP3.LUT R0, R13, 0x78, R252, 0xfe, !PT ;  /* 0x000000780d007812 */ /* 0x000fe400078efefc */
[----:B------:R-:W-:Y:S01]  /*204b0*/  FSEL R209, R6, -INF , !P6 ;  /* 0xff80000006d17808 */ /* 0x000fe20007000000 */
[-C--:B------:R-:W-:Y:S01]  /*204c0*/  FFMA.FTZ R12, R157, R2.reuse, R108 ;  /* 0x000000029d0c7223 */ /* 0x080fe2000001006c */
[----:B------:R-:W-:Y:S01]  /*204d0*/  FSEL R114, R3, -INF , !P4 ;  /* 0xff80000003727808 */ /* 0x000fe20006000000 */
[----:B------:R-:W-:Y:S01]  /*204e0*/  FFMA.FTZ R4, R157, R2, R110 ;  /* 0x000000029d047223 */ /* 0x000fe2000001006e */
[----:B------:R-:W-:-:S02]  /*204f0*/  ISETP.GE.AND P6, PT, R0, R7, PT ;  /* 0x000000070000720c */ /* 0x000fc40003fc6270 */
[-C--:B------:R-:W-:Y:S02]  /*20500*/  ISETP.GE.AND P4, PT, R0, R5.reuse, PT ;  /* 0x000000050000720c */ /* 0x080fe40003f86270 */
[----:B------:R-:W-:Y:S02]  /*20510*/  I2FP.F32.S32 R0, R0 ;  /* 0x0000000000007245 */ /* 0x000fe40000201400 */
[----:B------:R-:W-:Y:S01]  /*20520*/  LOP3.LUT R2, R13, 0x80, R252, 0xfe, !PT ;  /* 0x000000800d027812 */ /* 0x000fe200078efefc */
[C---:B--2---:R-:W-:Y:S01]  /*20530*/  HMMA.16816.F32 R64, R8.reuse, R24, R216 ;  /* 0x000000180840723c */ /* 0x044fe200000018d8 */
[----:B------:R-:W-:Y:S01]  /*20540*/  FSEL R108, R4, -INF , !P3 ;  /* 0xff800000046c7808 */ /* 0x000fe20005800000 */
[CC--:B------:R-:W-:Y:S01]  /*20550*/  FFMA.FTZ R6, R157.reuse, R0.reuse, R88 ;  /* 0x000000009d067223 */ /* 0x0c0fe20000010058 */
[----:B------:R-:W-:Y:S01]  /*20560*/  FFMA.FTZ R3, R157, R0, R90 ;  /* 0x000000009d037223 */ /* 0x000fe2000001005a */
[----:B------:R-:W-:Y:S02]  /*20570*/  ISETP.GE.AND P3, PT, R2, R5, PT ;  /* 0x000000050200720c */ /* 0x000fe40003f66270 */
[----:B------:R-:W-:Y:S01]  /*20580*/  HMMA.16816.F32 R96, R8, R42, R96 ;  /* 0x0000002a0860723c */ /* 0x000fe20000001860 */
[----:B------:R-:W-:-:S02]  /*20590*/  FSEL R216, R12, -INF , !P5 ;  /* 0xff8000000cd87808 */ /* 0x000fc40006800000 */
        /* <DEDUP_REMOVED lines=12> */
[----:B------:R-:W-:Y:S01]  /*20660*/  IMAD.MOV.U32 R234, RZ, RZ, R45 ;  /* 0x000000ffffea7224 */ /* 0x000fe200078e002d */
[----:B------:R-:W-:Y:S01]  /*20670*/  MOV R32, R46 ;  /* 0x0000002e00207202 */ /* 0x000fe20000000f00 */
[----:B------:R-:W-:Y:S01]  /*20680*/  IMAD.MOV.U32 R33, RZ, RZ, R47 ;  /* 0x000000ffff217224 */ /* 0x000fe200078e002f */
[----:B------:R-:W-:Y:S01]  /*20690*/  FSEL R124, R4, -INF , !P3 ;  /* 0xff800000047c7808 */ /* 0x000fe20005800000 */
[----:B------:R-:W-:Y:S01]  /*206a0*/  HMMA.16816.F32 R44, R8, R28, R212 ;  /* 0x0000001c082c723c */ /* 0x000fe200000018d4 */
[CC--:B------:R-:W-:Y:S01]  /*206b0*/  FFMA.FTZ R6, R157.reuse, R0.reuse, R80 ;  /* 0x000000009d067223 */ /* 0x0c0fe20000010050 */
[----:B------:R-:W-:Y:S01]  /*206c0*/  FFMA.FTZ R3, R157, R0, R82 ;  /* 0x000000009d037223 */ /* 0x000fe20000010052 */
[----:B------:R-:W-:-:S04]  /*206d0*/  ISETP.GE.AND P3, PT, R2, R5, PT ;  /* 0x000000050200720c */ /* 0x000fc80003f66270 */
[----:B------:R-:W-:Y:S01]  /*206e0*/  FSEL R213, R12, -INF , !P5 ;  /* 0xff8000000cd57808 */ /* 0x000fe20006800000 */
[----:B------:R-:W-:Y:S01]  /*206f0*/  HMMA.16816.F32 R56, R8, R26, R240 ;  /* 0x0000001a0838723c */ /* 0x000fe200000018f0 */
[----:B------:R-:W-:Y:S01]  /*20700*/  ISETP.GE.AND P5, PT, R2, R7, PT ;  /* 0x000000070200720c */ /* 0x000fe20003fa6270 */
[----:B------:R-:W1:Y:S01]  /*20710*/  LDSM.16.M88.4 R24, [R186+0x7000] ;  /* 0x00700000ba18783b */ /* 0x000e620000000200 */
[----:B------:R-:W-:Y:S02]  /*20720*/  I2FP.F32.S32 R2, R2 ;  /* 0x0000000200027245 */ /* 0x000fe40000201400 */
[----:B------:R-:W-:Y:S01]  /*20730*/  LOP3.LUT R0, R13, 0x98, R252, 0xfe, !PT ;  /* 0x000000980d007812 */ /* 0x000fe200078efefc */
[----:B------:R-:W-:Y:S01]  /*20740*/  IMAD.MOV.U32 R34, RZ, RZ, R50 ;  /* 0x000000ffff227224 */ /* 0x000fe200078e0032 */
[----:B------:R-:W-:Y:S01]  /*20750*/  FSEL R214, R6, -INF , !P6 ;  /* 0xff80000006d67808 */ /* 0x000fe20007000000 */
[----:B------:R-:W-:Y:S01]  /*20760*/  IMAD.MOV.U32 R35, RZ, RZ, R51 ;  /* 0x000000ffff237224 */ /* 0x000fe200078e0033 */
[----:B------:R-:W-:Y:S01]  /*20770*/  FSEL R126, R3, -INF , !P4 ;  /* 0xff800000037e7808 */ /* 0x000fe20006000000 */
[----:B------:R-:W-:-:S02]  /*20780*/  IMAD.MOV.U32 R237, RZ, RZ, R48 ;  /* 0x000000ffffed7224 */ /* 0x000fc400078e0030 */
[----:B------:R-:W-:Y:S01]  /*20790*/  IMAD.MOV.U32 R238, RZ, RZ, R49 ;  /* 0x000000ffffee7224 */ /* 0x000fe200078e0031 */
[C---:B------:R-:W-:Y:S01]  /*207a0*/  ISETP.GE.AND P6, PT, R0.reuse, R7, PT ;  /* 0x000000070000720c */ /* 0x040fe20003fc6270 */
[C---:B------:R-:W-:Y:S01]  /*207b0*/  HMMA.16816.F32 R48, R8.reuse, R18, R228 ;  /* 0x000000120830723c */ /* 0x040fe200000018e4 */
[----:B------:R-:W-:Y:S01]  /*207c0*/  ISETP.GE.AND P4, PT, R0, R5, PT ;  /* 0x000000050000720c */ /* 0x000fe20003f86270 */
[CC--:B------:R-:W-:Y:S01]  /*207d0*/  FFMA.FTZ R12, R157.reuse, R2.reuse, R76 ;  /* 0x000000029d0c7223 */ /* 0x0c0fe2000001004c */
[----:B------:R-:W-:Y:S01]  /*207e0*/  FFMA.FTZ R4, R157, R2, R78 ;  /* 0x000000029d047223 */ /* 0x000fe2000001004e */
[----:B------:R-:W2:Y:S01]  /*207f0*/  LDSM.16.M88.4 R16, [R186+0x7800] ;  /* 0x00780000ba10783b */ /* 0x000ea20000000200 */
[----:B------:R-:W-:Y:S01]  /*20800*/  I2FP.F32.S32 R0, R0 ;  /* 0x0000000000007245 */ /* 0x000fe20000201400 */
[----:B------:R-:W-:Y:S01]  /*20810*/  IMAD.MOV.U32 R239, RZ, RZ, R224 ;  /* 0x000000ffffef7224 */ /* 0x000fe200078e00e0 */
[----:B------:R-:W-:Y:S01]  /*20820*/  LOP3.LUT R2, R13, 0xa0, R252, 0xfe, !PT ;  /* 0x000000a00d027812 */ /* 0x000fe200078efefc */
[----:B------:R-:W-:Y:S01]  /*20830*/  HMMA.16816.F32 R40, R8, R30, R244 ;  /* 0x0000001e0828723c */ /* 0x000fe200000018f4 */
[----:B------:R-:W-:Y:S01]  /*20840*/  FSEL R224, R12, -INF , !P5 ;  /* 0xff8000000ce07808 */ /* 0x000fe20006800000 */
[CC--:B------:R-:W-:Y:S01]  /*20850*/  FFMA.FTZ R6, R157.reuse, R0.reuse, R96 ;  /* 0x000000009d067223 */ /* 0x0c0fe20000010060 */
[----:B------:R-:W-:Y:S01]  /*20860*/  FSEL R198, R4, -INF , !P3 ;  /* 0xff80000004c67808 */ /* 0x000fe20005800000 */
[----:B------:R-:W-:Y:S01]  /*20870*/  FFMA.FTZ R3, R157, R0, R98 ;  /* 0x000000009d037223 */ /* 0x000fe20000010062 */
[C---:B------:R-:W-:Y:S01]  /*20880*/  ISETP.GE.AND P5, PT, R2.reuse, R7, PT ;  /* 0x000000070200720c */ /* 0x040fe20003fa6270 */
[----:B------:R-:W-:Y:S01]  /*20890*/  IMAD.MOV.U32 R241, RZ, RZ, R235 ;  /* 0x000000fffff17224 */ /* 0x000fe200078e00eb */
[----:B------:R-:W-:Y:S01]  /*208a0*/  ISETP.GE.AND P3, PT, R2, R5, PT ;  /* 0x000000050200720c */ /* 0x000fe20003f66270 */
[----:B------:R-:W-:Y:S01]  /*208b0*/  IMAD.MOV.U32 R240, RZ, RZ, R234 ;  /* 0x000000fffff07224 */ /* 0x000fe200078e00ea */
[----:B------:R-:W-:Y:S01]  /*208c0*/  I2FP.F32.S32 R2, R2 ;  /* 0x0000000200027245 */ /* 0x000fe20000201400 */
[----:B------:R-:W-:Y:S01]  /*208d0*/  IMAD.MOV.U32 R242, RZ, RZ, R62 ;  /* 0x000000fffff27224 */ /* 0x000fe200078e003e */
[----:B------:R-:W-:Y:S01]  /*208e0*/  LOP3.LUT R0, R13, 0xa8, R252, 0xfe, !PT ;  /* 0x000000a80d007812 */ /* 0x000fe200078efefc */
[----:B------:R-:W-:-:S04]  /*208f0*/  DEPBAR.LE SB0, 0x0 ;  /* 0x000080000000791a */ /* 0x000fc80000000000 */
[----:B------:R-:W-:Y:S01]  /*20900*/  FSEL R229, R6, -INF , !P6 ;  /* 0xff80000006e57808 */ /* 0x000fe20007000000 */
[-C--:B------:R-:W-:Y:S01]  /*20910*/  FFMA.FTZ R12, R157, R2.reuse, R72 ;  /* 0x000000029d0c7223 */ /* 0x080fe20000010048 */
[----:B------:R-:W-:Y:S01]  /*20920*/  FSEL R210, R3, -INF , !P4 ;  /* 0xff80000003d27808 */ /* 0x000fe20006000000 */
[----:B------:R-:W-:Y:S01]  /*20930*/  FFMA.FTZ R4, R157, R2, R74 ;  /* 0x000000029d047223 */ /* 0x000fe2000001004a */
[C---:B------:R-:W-:Y:S02]  /*20940*/  ISETP.GE.AND P6, PT, R0.reuse, R7, PT ;  /* 0x000000070000720c */ /* 0x040fe40003fc6270 */
[----:B------:R-:W-:Y:S02]  /*20950*/  ISETP.GE.AND P4, PT, R0, R5, PT ;  /* 0x000000050000720c */ /* 0x000fe40003f86270 */
[----:B------:R-:W-:Y:S02]  /*20960*/  I2FP.F32.S32 R0, R0 ;  /* 0x0000000000007245 */ /* 0x000fe40000201400 */
        /* <DEDUP_REMOVED lines=8> */
[----:B------:R-:W-:-:S02]  /*209f0*/  LOP3.LUT R0, R13, 0xb8, R252, 0xfe, !PT ;  /* 0x000000b80d007812 */ /* 0x000fc400078efefc */
        /* <DEDUP_REMOVED lines=16> */
[----:B-1----:R-:W-:Y:S01]  /*20b00*/  HMMA.16816.F32 R36, R8, R24, R36 ;  /* 0x000000180824723c */ /* 0x002fe20000001824 */
        /* <DEDUP_REMOVED lines=11> */
[----:B------:R-:W-:Y:S01]  /*20bc0*/  ISETP.GE.AND P3, PT, R2, R5, PT ;  /* 0x000000050200720c */ /* 0x000fe20003f66270 */
[----:B------:R-:W-:Y:S02]  /*20bd0*/  FFMA.FTZ R3, R157, R0, R50 ;  /* 0x000000009d037223 */ /* 0x000fe40000010032 */
[----:B------:R-:W-:Y:S01]  /*20be0*/  HMMA.16816.F32 R32, R8, R26, R32 ;  /* 0x0000001a0820723c */ /* 0x000fe20000001820 */
[----:B------:R-:W-:-:S02]  /*20bf0*/  FSEL R237, R12, -INF , !P5 ;  /* 0xff8000000ced7808 */ /* 0x000fc40006800000 */
[----:B------:R-:W-:Y:S02]  /*20c00*/  ISETP.GE.AND P5, PT, R2, R7, PT ;  /* 0x000000070200720c */ /* 0x000fe40003fa6270 */
[----:B------:R-:W-:Y:S02]  /*20c10*/  I2FP.F32.S32 R2, R2 ;  /* 0x0000000200027245 */ /* 0x000fe40000201400 */
[----:B------:R-:W-:Y:S02]  /*20c20*/  MOV R243, R60 ;  /* 0x0000003c00f37202 */ /* 0x000fe40000000f00 */
[----:B------:R-:W-:Y:S01]  /*20c30*/  LOP3.LUT R0, R13, 0xd8, R252, 0xfe, !PT ;  /* 0x000000d80d007812 */ /* 0x000fe200078efefc */
[CC--:B------:R-:W-:Y:S01]  /*20c40*/  FFMA.FTZ R4, R157.reuse, R2.reuse, R46 ;  /* 0x000000029d047223 */ /* 0x0c0fe2000001002e */
[----:B------:R-:W-:Y:S01]  /*20c50*/  FSEL R238, R6, -INF , !P6 ;  /* 0xff80000006ee7808 */ /* 0x000fe20007000000 */
[----:B------:R-:W-:Y:S01]  /*20c60*/  FFMA.FTZ R6, R157, R2, R44 ;  /* 0x000000029d067223 */ /* 0x000fe2000001002c */
[----:B------:R-:W-:-:S02]  /*20c70*/  FSEL R234, R3, -INF , !P4 ;  /* 0xff80000003ea7808 */ /* 0x000fc40006000000 */
[C---:B------:R-:W-:Y:S02]  /*20c80*/  ISETP.GE.AND P6, PT, R0.reuse, R7, PT ;  /* 0x000000070000720c */ /* 0x040fe40003fc6270 */
[----:B------:R-:W-:Y:S02]  /*20c90*/  ISETP.GE.AND P4, PT, R0, R5, PT ;  /* 0x000000050000720c */ /* 0x000fe40003f86270 */
[----:B------:R-:W-:Y:S02]  /*20ca0*/  I2FP.F32.S32 R0, R0 ;  /* 0x0000000000007245 */ /* 0x000fe40000201400 */
[----:B------:R-:W-:Y:S01]  /*20cb0*/  LOP3.LUT R2, R13, 0xe0, R252, 0xfe, !PT ;  /* 0x000000e00d027812 */ /* 0x000fe200078efefc */
[----:B------:R-:W-:Y:S01]  /*20cc0*/  IMAD.MOV.U32 R244, RZ, RZ, R86 ;  /* 0x000000fffff47224 */ /* 0x000fe200078e0056 */
[----:B------:R-:W-:Y:S01]  /*20cd0*/  HMMA.16816.F32 R24, R8, R18, R240 ;  /* 0x000000120818723c */ /* 0x000fe200000018f0 */
[----:B------:R-:W-:Y:S01]  /*20ce0*/  IMAD.MOV.U32 R245, RZ, RZ, R21 ;  /* 0x000000fffff57224 */ /* 0x000fe200078e0015 */
[----:B------:R-:W-:Y:S01]  /*20cf0*/  FSEL R236, R4, -INF , !P3 ;  /* 0xff80000004ec7808 */ /* 0x000fe20005800000 */
[----:B------:R-:W-:-:S02]  /*20d00*/  IMAD.MOV.U32 R246, RZ, RZ, R20 ;  /* 0x000000fffff67224 */ /* 0x000fc400078e0014 */
[----:B------:R-:W-:Y:S01]  /*20d10*/  IMAD.MOV.U32 R247, RZ, RZ, R15 ;  /* 0x000000fffff77224 */ /* 0x000fe200078e000f */
[----:B------:R-:W-:Y:S02]  /*20d20*/  ISETP.GE.AND P3, PT, R2, R5, PT ;  /* 0x000000050200720c */ /* 0x000fe40003f66270 */
[----:B------:R-:W-:Y:S01]  /*20d30*/  FSEL R240, R6, -INF , !P5 ;  /* 0xff80000006f07808 */ /* 0x000fe20006800000 */
[CC--:B------:R-:W-:Y:S01]  /*20d40*/  FFMA.FTZ R12, R157.reuse, R0.reuse, R40 ;  /* 0x000000009d0c7223 */ /* 0x0c0fe20000010028 */
[----:B------:R-:W-:Y:S01]  /*20d50*/  BAR.SYNC.DEFER_BLOCKING 0x0 ;  /* 0x0000000000007b1d */ /* 0x000fe20000010000 */
[----:B------:R-:W-:Y:S01]  /*20d60*/  ISETP.GE.AND P5, PT, R2, R7, PT ;  /* 0x000000070200720c */ /* 0x000fe20003fa6270 */
[----:B------:R-:W-:Y:S01]  /*20d70*/  FFMA.FTZ R3, R157, R0, R42 ;  /* 0x000000009d037223 */ /* 0x000fe2000001002a */
[----:B------:R-:W-:Y:S02]  /*20d80*/  I2FP.F32.S32 R2, R2 ;  /* 0x0000000200027245 */ /* 0x000fe40000201400 */
[----:B------:R-:W-:Y:S01]  /*20d90*/  LOP3.LUT R0, R13, 0xe8, R252, 0xfe, !PT ;  /* 0x000000e80d007812 */ /* 0x000fe200078efefc */
[----:B------:R-:W-:Y:S01]  /*20da0*/  HMMA.16816.F32 R16, R8, R84, R244 ;  /* 0x000000540810723c */ /* 0x000fe200000018f4 */
[----:B------:R-:W-:Y:S01]  /*20db0*/  FSEL R239, R3, -INF , !P4 ;  /* 0xff80000003ef7808 */ /* 0x000fe20006000000 */
[----:B------:R-:W-:Y:S01]  /*20dc0*/  FFMA.FTZ R6, R157, R2, R38 ;  /* 0x000000029d067223 */ /* 0x000fe20000010026 */
[----:B------:R-:W-:-:S02]  /*20dd0*/  I2FP.F32.S32 R4, R0 ;  /* 0x0000000000047245 */ /* 0x000fc40000201400 */
[----:B------:R-:W-:Y:S02]  /*20de0*/  LOP3.LUT R3, R13, 0xf0, R252, 0xfe, !PT ;  /* 0x000000f00d037812 */ /* 0x000fe400078efefc */
[C---:B------:R-:W-:Y:S01]  /*20df0*/  FFMA.FTZ R9, R157.reuse, R2, R36 ;  /* 0x000000029d097223 */ /* 0x040fe20000010024 */
[CC--:B------:R-:W-:Y:S01]  /*20e00*/  FFMA.FTZ R8, R157.reuse, R4.reuse, R32 ;  /* 0x000000049d087223 */ /* 0x0c0fe20000010020 */
[----:B------:R-:W-:Y:S01]  /*20e10*/  FSEL R242, R6, -INF , !P3 ;  /* 0xff80000006f27808 */ /* 0x000fe20005800000 */
[----:B------:R-:W-:Y:S01]  /*20e20*/  FFMA.FTZ R4, R157, R4, R34 ;  /* 0x000000049d047223 */ /* 0x000fe20000010022 */
[----:B------:R-:W-:Y:S02]  /*20e30*/  FSEL R241, R12, -INF , !P6 ;  /* 0xff8000000cf17808 */ /* 0x000fe40007000000 */
[----:B------:R-:W-:Y:S02]  /*20e40*/  FSEL R244, R9, -INF , !P5 ;  /* 0xff80000009f47808 */ /* 0x000fe40006800000 */
[----:B------:R-:W-:-:S02]  /*20e50*/  ISETP.GE.AND P5, PT, R3, R7, PT ;  /* 0x000000070300720c */ /* 0x000fc40003fa6270 */
[----:B------:R-:W-:Y:S02]  /*20e60*/  ISETP.GE.AND P3, PT, R3, R5, PT ;  /* 0x000000050300720c */ /* 0x000fe40003f66270 */
[C---:B------:R-:W-:Y:S02]  /*20e70*/  ISETP.GE.AND P6, PT, R0.reuse, R7, PT ;  /* 0x000000070000720c */ /* 0x040fe40003fc6270 */
[----:B------:R-:W-:Y:S02]  /*20e80*/  ISETP.GE.AND P4, PT, R0, R5, PT ;  /* 0x000000050000720c */ /* 0x000fe40003f86270 */
[----:B------:R-:W-:Y:S02]  /*20e90*/  I2FP.F32.S32 R3, R3 ;  /* 0x0000000300037245 */ /* 0x000fe40000201400 */
[----:B------:R-:W-:Y:S02]  /*20ea0*/  LOP3.LUT R0, R13, R252, RZ, 0xfc, !PT ;  /* 0x000000fc0d007212 */ /* 0x000fe400078efcff */
[----:B------:R-:W-:Y:S01]  /*20eb0*/  FSEL R243, R4, -INF , !P4 ;  /* 0xff80000004f37808 */ /* 0x000fe20006000000 */
[CC--:B------:R-:W-:Y:S01]  /*20ec0*/  FFMA.FTZ R6, R157.reuse, R3.reuse, R28 ;  /* 0x000000039d067223 */ /* 0x0c0fe2000001001c */
[----:B------:R-:W-:Y:S01]  /*20ed0*/  FFMA.FTZ R4, R157, R3, R30 ;  /* 0x000000039d047223 */ /* 0x000fe2000001001e */
[----:B------:R-:W-:Y:S01]  /*20ee0*/  VIADD R3, R0, 0x1 ;  /* 0x0000000100037836 */ /* 0x000fe20000000000 */
[----:B------:R-:W-:-:S02]  /*20ef0*/  LOP3.LUT R2, R13, 0xf8, R252, 0xfe, !PT ;  /* 0x000000f80d027812 */ /* 0x000fc400078efefc */
[----:B------:R-:W-:Y:S02]  /*20f00*/  FSEL R252, R6, -INF , !P5 ;  /* 0xff80000006fc7808 */ /* 0x000fe40006800000 */
[----:B------:R-:W-:Y:S02]  /*20f10*/  FSEL R246, R4, -INF , !P3 ;  /* 0xff80000004f67808 */ /* 0x000fe40005800000 */
[C---:B------:R-:W-:Y:S02]  /*20f20*/  ISETP.GE.AND P5, PT, R3.reuse, R7, PT ;  /* 0x000000070300720c */ /* 0x040fe40003fa6270 */
[----:B------:R-:W-:Y:S02]  /*20f30*/  ISETP.GE.AND P3, PT, R3, R5, PT ;  /* 0x000000050300720c */ /* 0x000fe40003f66270 */
[----:B------:R-:W-:-:S05]  /*20f40*/  I2FP.F32.S32 R3, R3 ;  /* 0x0000000300037245 */ /* 0x000fca0000201400 */
[CC--:B------:R-:W-:Y:S01]  /*20f50*/  FFMA.FTZ R10, R157.reuse, R3.reuse, R17 ;  /* 0x000000039d0a7223 */ /* 0x0c0fe20000010011 */
[----:B------:R-:W-:Y:S01]  /*20f60*/  FFMA.FTZ R6, R157, R3, R19 ;  /* 0x000000039d067223 */ /* 0x000fe20000010013 */
[----:B------:R-:W-:Y:S01]  /*20f70*/  VIADD R3, R0, 0x11 ;  /* 0x0000001100037836 */ /* 0x000fe20000000000 */
[----:B------:R-:W-:Y:S02]  /*20f80*/  FSEL R245, R8, -INF , !P6 ;  /* 0xff80000008f57808 */ /* 0x000fe40007000000 */
[C---:B------:R-:W-:Y:S02]  /*20f90*/  ISETP.GE.AND P6, PT, R2.reuse, R7, PT ;  /* 0x000000070200720c */ /* 0x040fe40003fc6270 */
[----:B------:R-:W-:Y:S02]  /*20fa0*/  I2FP.F32.S32 R9, R2 ;  /* 0x0000000200097245 */ /* 0x000fe40000201400 */
[----:B------:R-:W-:Y:S01]  /*20fb0*/  ISETP.GE.AND P4, PT, R2, R5, PT ;  /* 0x000000050200720c */ /* 0x000fe20003f86270 */
[----:B------:R-:W-:Y:S01]  /*20fc0*/  VIADD R2, R0, 0x9 ;  /* 0x0000000900027836 */ /* 0x000fe20000000000 */
[----:B------:R-:W-:-:S02]  /*20fd0*/  FSEL R62, R10, -INF , !P5 ;  /* 0xff8000000a3e7808 */ /* 0x000fc40006800000 */
[----:B------:R-:W-:Y:S02]  /*20fe0*/  FSEL R58, R6, -INF , !P3 ;  /* 0xff800000063a7808 */ /* 0x000fe40005800000 */
[C---:B------:R-:W-:Y:S02]  /*20ff0*/  ISETP.GE.AND P5, PT, R3.reuse, R7, PT ;  /* 0x000000070300720c */ /* 0x040fe40003fa6270 */
[----:B------:R-:W-:Y:S02]  /*21000*/  ISETP.GE.AND P3, PT, R3, R5, PT ;  /* 0x000000050300720c */ /* 0x000fe40003f66270 */
[----:B------:R-:W-:Y:S01]  /*21010*/  I2FP.F32.S32 R3, R3 ;  /* 0x0000000300037245 */ /* 0x000fe20000201400 */
[----:B------:R-:W-:Y:S01]  /*21020*/  FFMA.FTZ R8, R157, R9, R24 ;  /* 0x000000099d087223 */ /* 0x000fe20000010018 */
[----:B------:R-:W-:-:S03]  /*21030*/  I2FP.F32.S32 R4, R2 ;  /* 0x0000000200047245 */ /* 0x000fc60000201400 */
[CC--:B------:R-:W-:Y:S01]  /*21040*/  FFMA.FTZ R10, R157.reuse, R3.reuse, R201 ;  /* 0x000000039d0a7223 */ /* 0x0c0fe200000100c9 */
[C---:B------:R-:W-:Y:S01]  /*21050*/  FFMA.FTZ R6, R157.reuse, R3, R203 ;  /* 0x000000039d067223 */ /* 0x040fe200000100cb */
[----:B------:R-:W-:Y:S01]  /*21060*/  VIADD R3, R0, 0x21 ;  /* 0x0000002100037836 */ /* 0x000fe20000000000 */
[----:B------:R-:W-:Y:S01]  /*21070*/  FSEL R74, R8, -INF , !P6 ;  /* 0xff800000084a7808 */ /* 0x000fe20007000000 */
[C---:B------:R-:W-:Y:S01]  /*21080*/  FFMA.FTZ R8, R157.reuse, R4, R63 ;  /* 0x000000049d087223 */ /* 0x040fe2000001003f */
[----:B------:R-:W-:Y:S02]  /*21090*/  FSEL R63, R10, -INF , !P5 ;  /* 0xff8000000a3f7808 */ /* 0x000fe40006800000 */
[----:B------:R-:W-:Y:S01]  /*210a0*/  FSEL R54, R6, -INF , !P3 ;  /* 0xff80000006367808 */ /* 0x000fe20005800000 */
[----:B------:R-:W-:Y:S01]  /*210b0*/  FFMA.FTZ R9, R157, R9, R26 ;  /* 0x000000099d097223 */ /* 0x000fe2000001001a */
[C---:B------:R-:W-:Y:S02]  /*210c0*/  ISETP.GE.AND P5, PT, R3.reuse, R7, PT ;  /* 0x000000070300720c */ /* 0x040fe40003fa6270 */
[----:B------:R-:W-:-:S02]  /*210d0*/  ISETP.GE.AND P3, PT, R3, R5, PT ;  /* 0x000000050300720c */ /* 0x000fc40003f66270 */
[----:B------:R-:W-:Y:S02]  /*210e0*/  I2FP.F32.S32 R3, R3 ;  /* 0x0000000300037245 */ /* 0x000fe40000201400 */
[----:B------:R-:W-:Y:S01]  /*210f0*/  FSEL R247, R9, -INF , !P4 ;  /* 0xff80000009f77808 */ /* 0x000fe20006000000 */
[C---:B------:R-:W-:Y:S02]  /*21100*/  FFMA.FTZ R9, R157.reuse, R4, R61 ;  /* 0x000000049d097223 */ /* 0x040fe4000001003d */
[CC--:B------:R-:W-:Y:S01]  /*21110*/  FFMA.FTZ R10, R157.reuse, R3.reuse, R205 ;  /* 0x000000039d0a7223 */ /* 0x0c0fe200000100cd */
[----:B------:R-:W-:Y:S01]  /*21120*/  FFMA.FTZ R6, R157, R3, R207 ;  /* 0x000000039d067223 */ /* 0x000fe200000100cf */
[----:B------:R-:W-:Y:S01]  /*21130*/  VIADD R3, R0, 0x31 ;  /* 0x0000003100037836 */ /* 0x000fe20000000000 */
[C---:B------:R-:W-:Y:S02]  /*21140*/  ISETP.GE.AND P6, PT, R2.reuse, R7, PT ;  /* 0x000000070200720c */ /* 0x040fe40003fc6270 */
[----:B------:R-:W-:-:S02]  /*21150*/  ISETP.GE.AND P4, PT, R2, R5, PT ;  /* 0x000000050200720c */ /* 0x000fc40003f86270 */
[----:B------:R-:W-:Y:S02]  /*21160*/  IADD3 R2, R0, 0x19, RZ ;  /* 0x0000001900027810 */ /* 0x000fe40007ffe0ff */
[----:B------:R-:W-:Y:S02]  /*21170*/  FSEL R68, R10, -INF , !P5 ;  /* 0xff8000000a447808 */ /* 0x000fe40006800000 */
[----:B------:R-:W-:Y:S02]  /*21180*/  FSEL R48, R6, -INF , !P3 ;  /* 0xff80000006307808 */ /* 0x000fe40005800000 */
[----:B------:R-:W-:Y:S02]  /*21190*/  FSEL R61, R9, -INF , !P6 ;  /* 0xff800000093d7808 */ /* 0x000fe40007000000 */
[----:B------:R-:W-:Y:S02]  /*211a0*/  FSEL R60, R8, -INF , !P4 ;  /* 0xff800000083c7808 */ /* 0x000fe40006000000 */
[----:B------:R-:W-:-:S02]  /*211b0*/  ISETP.GE.AND P5, PT, R3, R7, PT ;  /* 0x000000070300720c */ /* 0x000fc40003fa6270 */
[----:B------:R-:W-:Y:S02]  /*211c0*/  ISETP.GE.AND P3, PT, R3, R5, PT ;  /* 0x000000050300720c */ /* 0x000fe40003f66270 */
[C---:B------:R-:W-:Y:S02]  /*211d0*/  ISETP.GE.AND P6, PT, R2.reuse, R7, PT ;  /* 0x000000070200720c */ /* 0x040fe40003fc6270 */
[----:B------:R-:W-:Y:S02]  /*211e0*/  I2FP.F32.S32 R4, R2 ;  /* 0x0000000200047245 */ /* 0x000fe40000201400 */
[----:B------:R-:W-:Y:S01]  /*211f0*/  ISETP.GE.AND P4, PT, R2, R5, PT ;  /* 0x000000050200720c */ /* 0x000fe20003f86270 */
[----:B------:R-:W-:Y:S01]  /*21200*/  VIADD R2, R0, 0x29 ;  /* 0x0000002900027836 */ /* 0x000fe20000000000 */
[----:B------:R-:W-:Y:S01]  /*21210*/  I2FP.F32.S32 R3, R3 ;  /* 0x0000000300037245 */ /* 0x000fe20000201400 */
[CC--:B------:R-:W-:Y:S01]  /*21220*/  FFMA.FTZ R9, R157.reuse, R4.reuse, R173 ;  /* 0x000000049d097223 */ /* 0x0c0fe200000100ad */
[----:B------:R-:W-:-:S02]  /*21230*/  FFMA.FTZ R8, R157, R4, R175 ;  /* 0x000000049d087223 */ /* 0x000fc400000100af */
[----:B------:R-:W-:Y:S01]  /*21240*/  I2FP.F32.S32 R4, R2 ;  /* 0x0000000200047245 */ /* 0x000fe20000201400 */
[CC--:B------:R-:W-:Y:S01]  /*21250*/  FFMA.FTZ R10, R157.reuse, R3.reuse, R197 ;  /* 0x000000039d0a7223 */ /* 0x0c0fe200000100c5 */
[----:B------:R-:W-:Y:S01]  /*21260*/  FFMA.FTZ R6, R157, R3, R199 ;  /* 0x000000039d067223 */ /* 0x000fe200000100c7 */
[----:B------:R-:W-:Y:S01]  /*21270*/  VIADD R3, R0, 0x41 ;  /* 0x0000004100037836 */ /* 0x000fe20000000000 */
[----:B------:R-:W-:Y:S01]  /*21280*/  FSEL R66, R9, -INF , !P6 ;  /* 0xff80000009427808 */ /* 0x000fe20007000000 */
[CC--:B------:R-:W-:Y:S01]  /*21290*/  FFMA.FTZ R9, R157.reuse, R4.reuse, R129 ;  /* 0x000000049d097223 */ /* 0x0c0fe20000010081 */
[----:B------:R-:W-:Y:S01]  /*212a0*/  FSEL R50, R8, -INF , !P4 ;  /* 0xff80000008327808 */ /* 0x000fe20006000000 */
[----:B------:R-:W-:Y:S01]  /*212b0*/  FFMA.FTZ R8, R157, R4, R131 ;  /* 0x000000049d087223 */ /* 0x000fe20000010083 */
[----:B------:R-:W-:Y:S02]  /*212c0*/  FSEL R82, R10, -INF , !P5 ;  /* 0xff8000000a527808 */ /* 0x000fe40006800000 */
[----:B------:R-:W-:-:S02]  /*212d0*/  FSEL R44, R6, -INF , !P3 ;  /* 0xff800000062c7808 */ /* 0x000fc40005800000 */
[C---:B------:R-:W-:Y:S02]  /*212e0*/  ISETP.GE.AND P6, PT, R2.reuse, R7, PT ;  /* 0x000000070200720c */ /* 0x040fe40003fc6270 */
[----:B------:R-:W-:Y:S01]  /*212f0*/  ISETP.GE.AND P4, PT, R2, R5, PT ;  /* 0x000000050200720c */ /* 0x000fe20003f86270 */
[----:B------:R-:W-:Y:S01]  /*21300*/  VIADD R2, R0, 0x39 ;  /* 0x0000003900027836 */ /* 0x000fe20000000000 */
[C---:B------:R-:W-:Y:S02]  /*21310*/  ISETP.GE.AND P5, PT, R3.reuse, R7, PT ;  /* 0x000000070300720c */ /* 0x040fe40003fa6270 */
[----:B------:R-:W-:Y:S02]  /*21320*/  ISETP.GE.AND P3, PT, R3, R5, PT ;  /* 0x000000050300720c */ /* 0x000fe40003f66270 */
[----:B------:R-:W-:Y:S02]  /*21330*/  I2FP.F32.S32 R3, R3 ;  /* 0x0000000300037245 */ /* 0x000fe40000201400 */
[----:B------:R-:W-:-:S02]  /*21340*/  FSEL R70, R9, -INF , !P6 ;  /* 0xff80000009467808 */ /* 0x000fc40007000000 */
[----:B------:R-:W-:Y:S01]  /*21350*/  FSEL R46, R8, -INF , !P4 ;  /* 0xff800000082e7808 */ /* 0x000fe20006000000 */
[C---:B------:R-:W-:Y:S01]  /*21360*/  FFMA.FTZ R10, R157.reuse, R3, R177 ;  /* 0x000000039d0a7223 */ /* 0x040fe200000100b1 */
[----:B------:R-:W-:Y:S01]  /*21370*/  ISETP.GE.AND P6, PT, R2, R7, PT ;  /* 0x000000070200720c */ /* 0x000fe20003fc6270 */
[C---:B------:R-:W-:Y:S01]  /*21380*/  FFMA.FTZ R6, R157.reuse, R3, R179 ;  /* 0x000000039d067223 */ /* 0x040fe200000100b3 */
[----:B------:R-:W-:Y:S01]  /*21390*/  I2FP.F32.S32 R4, R2 ;  /* 0x0000000200047245 */ /* 0x000fe20000201400 */
[----:B------:R-:W-:Y:S01]  /*213a0*/  VIADD R3, R0, 0x51 ;  /* 0x0000005100037836 */ /* 0x000fe20000000000 */
[----:B------:R-:W-:Y:S01]  /*213b0*/  ISETP.GE.AND P4, PT, R2, R5, PT ;  /* 0x000000050200720c */ /* 0x000fe20003f86270 */
[----:B------:R-:W-:Y:S01]  /*213c0*/  VIADD R2, R0, 0x49 ;  /* 0x0000004900027836 */ /* 0x000fe20000000000 */
[----:B------:R-:W-:Y:S01]  /*213d0*/  FSEL R86, R10, -INF , !P5 ;  /* 0xff8000000a567808 */ /* 0x000fe20006800000 */
[CC--:B------:R-:W-:Y:S01]  /*213e0*/  FFMA.FTZ R9, R157.reuse, R4.reuse, R161 ;  /* 0x000000049d097223 */ /* 0x0c0fe200000100a1 */
[----:B------:R-:W-:Y:S01]  /*213f0*/  FFMA.FTZ R8, R157, R4, R163 ;  /* 0x000000049d087223 */ /* 0x000fe200000100a3 */
[----:B------:R-:W-:-:S02]  /*21400*/  FSEL R52, R6, -INF , !P3 ;  /* 0xff80000006347808 */ /* 0x000fc40005800000 */
[----:B------:R-:W-:Y:S02]  /*21410*/  I2FP.F32.S32 R4, R2 ;  /* 0x0000000200047245 */ /* 0x000fe40000201400 */
[C---:B------:R-:W-:Y:S02]  /*21420*/  ISETP.GE.AND P5, PT, R3.reuse, R7, PT ;  /* 0x000000070300720c */ /* 0x040fe40003fa6270 */
[----:B------:R-:W-:Y:S02]  /*21430*/  ISETP.GE.AND P3, PT, R3, R5, PT ;  /* 0x000000050300720c */ /* 0x000fe40003f66270 */
[----:B------:R-:W-:Y:S02]  /*21440*/  I2FP.F32.S32 R3, R3 ;  /* 0x0000000300037245 */ /* 0x000fe40000201400 */
[----:B------:R-:W-:Y:S01]  /*21450*/  FSEL R84, R9, -INF , !P6 ;  /* 0xff80000009547808 */ /* 0x000fe20007000000 */
[CC--:B------:R-:W-:Y:S01]  /*21460*/  FFMA.FTZ R9, R157.reuse, R4.reuse, R121 ;  /* 0x000000049d097223 */ /* 0x0c0fe20000010079 */
[----:B------:R-:W-:Y:S01]  /*21470*/  FSEL R42, R8, -INF , !P4 ;  /* 0xff800000082a7808 */ /* 0x000fe20006000000 */
[C---:B------:R-:W-:Y:S01]  /*21480*/  FFMA.FTZ R8, R157.reuse, R4, R123 ;  /* 0x000000049d087223 */ /* 0x040fe2000001007b */
[C---:B------:R-:W-:Y:S01]  /*21490*/  ISETP.GE.AND P6, PT, R2.reuse, R7, PT ;  /* 0x000000070200720c */ /* 0x040fe20003fc6270 */
[C---:B------:R-:W-:Y:S01]  /*214a0*/  FFMA.FTZ R10, R157.reuse, R3, R125 ;  /* 0x000000039d0a7223 */ /* 0x040fe2000001007d */
[----:B------:R-:W-:Y:S01]  /*214b0*/  ISETP.GE.AND P4, PT, R2, R5, PT ;  /* 0x000000050200720c */ /* 0x000fe20003f86270 */
[----:B------:R-:W-:Y:S01]  /*214c0*/  FFMA.FTZ R6, R157, R3, R127 ;  /* 0x000000039d067223 */ /* 0x000fe2000001007f */
[C---:B------:R-:W-:Y:S01]  /*214d0*/  IADD3 R2, R0.reuse, 0x59, RZ ;  /* 0x0000005900027810 */ /* 0x040fe20007ffe0ff */
[----:B------:R-:W-:Y:S01]  /*214e0*/  VIADD R3, R0, 0x61 ;  /* 0x0000006100037836 */ /* 0x000fe20000000000 */
[----:B------:R-:W-:-:S02]  /*214f0*/  FSEL R90, R9, -INF , !P6 ;  /* 0xff800000095a7808 */ /* 0x000fc40007000000 */
[----:B------:R-:W-:Y:S02]  /*21500*/  FSEL R56, R8, -INF , !P4 ;  /* 0xff80000008387808 */ /* 0x000fe40006000000 */
[C---:B------:R-:W-:Y:S02]  /*21510*/  ISETP.GE.AND P6, PT, R2.reuse, R7, PT ;  /* 0x000000070200720c */ /* 0x040fe40003fc6270 */
[----:B------:R-:W-:Y:S02]  /*21520*/  I2FP.F32.S32 R4, R2 ;  /* 0x0000000200047245 */ /* 0x000fe40000201400 */
[----:B------:R-:W-:Y:S01]  /*21530*/  ISETP.GE.AND P4, PT, R2, R5, PT ;  /* 0x000000050200720c */ /* 0x000fe20003f86270 */
[----:B------:R-:W-:Y:S01]  /*21540*/  VIADD R2, R0, 0x69 ;  /* 0x0000006900027836 */ /* 0x000fe20000000000 */
[----:B------:R-:W-:Y:S02]  /*21550*/  FSEL R92, R10, -INF , !P5 ;  /* 0xff8000000a5c7808 */ /* 0x000fe40006800000 */
[----:B------:R-:W-:-:S02]  /*21560*/  FSEL R64, R6, -INF , !P3 ;  /* 0xff80000006407808 */ /* 0x000fc40005800000 */
[C---:B------:R-:W-:Y:S02]  /*21570*/  ISETP.GE.AND P5, PT, R3.reuse, R7, PT ;  /* 0x000000070300720c */ /* 0x040fe40003fa6270 */
[----:B------:R-:W-:Y:S02]  /*21580*/  ISETP.GE.AND P3, PT, R3, R5, PT ;  /* 0x000000050300720c */ /* 0x000fe40003f66270 */
[----:B------:R-:W-:Y:S01]  /*21590*/  I2FP.F32.S32 R3, R3 ;  /* 0x0000000300037245 */ /* 0x000fe20000201400 */
[CC--:B------:R-:W-:Y:S01]  /*215a0*/  FFMA.FTZ R9, R157.reuse, R4.reuse, R105 ;  /* 0x000000049d097223 */ /* 0x0c0fe20000010069 */
[C---:B------:R-:W-:Y:S01]  /*215b0*/  FFMA.FTZ R8, R157.reuse, R4, R107 ;  /* 0x000000049d087223 */ /* 0x040fe2000001006b */
[----:B------:R-:W-:Y:S02]  /*215c0*/  I2FP.F32.S32 R4, R2 ;  /* 0x0000000200047245 */ /* 0x000fe40000201400 */
[CC--:B------:R-:W-:Y:S01]  /*215d0*/  FFMA.FTZ R10, R157.reuse, R3.reuse, R113 ;  /* 0x000000039d0a7223 */ /* 0x0c0fe20000010071 */
[----:B------:R-:W-:Y:S01]  /*215e0*/  FFMA.FTZ R6, R157, R3, R115 ;  /* 0x000000039d067223 */ /* 0x000fe20000010073 */
[----:B------:R-:W-:Y:S01]  /*215f0*/  VIADD R3, R0, 0x71 ;  /* 0x0000007100037836 */ /* 0x000fe20000000000 */
[----:B------:R-:W-:Y:S01]  /*21600*/  FSEL R94, R9, -INF , !P6 ;  /* 0xff800000095e7808 */ /* 0x000fe20007000000 */
[----:B------:R-:W-:Y:S01]  /*21610*/  FFMA.FTZ R9, R157, R4, R93 ;  /* 0x000000049d097223 */ /* 0x000fe2000001005d */
[----:B------:R-:W-:-:S02]  /*21620*/  FSEL R72, R8, -INF , !P4 ;  /* 0xff80000008487808 */ /* 0x000fc40006000000 */
[C---:B------:R-:W-:Y:S02]  /*21630*/  ISETP.GE.AND P6, PT, R2.reuse, R7, PT ;  /* 0x000000070200720c */ /* 0x040fe40003fc6270 */
[----:B------:R-:W-:Y:S01]  /*21640*/  ISETP.GE.AND P4, PT, R2, R5, PT ;  /* 0x000000050200720c */ /* 0x000fe20003f86270 */
[----:B------:R-:W-:Y:S01]  /*21650*/  VIADD R2, R0, 0x79 ;  /* 0x0000007900027836 */ /* 0x000fe20000000000 */
[----:B------:R-:W-:Y:S02]  /*21660*/  FSEL R93, R10, -INF , !P5 ;  /* 0xff8000000a5d7808 */ /* 0x000fe40006800000 */
[----:B------:R-:W-:Y:S02]  /*21670*/  FSEL R78, R6, -INF , !P3 ;  /* 0xff800000064e7808 */ /* 0x000fe40005800000 */
[C---:B------:R-:W-:Y:S02]  /*21680*/  ISETP.GE.AND P5, PT, R3.reuse, R7, PT ;  /* 0x000000070300720c */ /* 0x040fe40003fa6270 */
[----:B------:R-:W-:-:S02]  /*21690*/  ISETP.GE.AND P3, PT, R3, R5, PT ;  /* 0x000000050300720c */ /* 0x000fc40003f66270 */
[----:B------:R-:W-:Y:S01]  /*216a0*/  I2FP.F32.S32 R3, R3 ;  /* 0x0000000300037245 */ /* 0x000fe20000201400 */
[----:B------:R-:W-:Y:S01]  /*216b0*/  FFMA.FTZ R8, R157, R4, R95 ;  /* 0x000000049d087223 */ /* 0x000fe2000001005f */
[----:B------:R-:W-:-:S03]  /*216c0*/  I2FP.F32.S32 R4, R2 ;  /* 0x0000000200047245 */ /* 0x000fc60000201400 */
[CC--:B------:R-:W-:Y:S01]  /*216d0*/  FFMA.FTZ R10, R157.reuse, R3.reuse, R109 ;  /* 0x000000039d0a7223 */ /* 0x0c0fe2000001006d */
[----:B------:R-:W-:Y:S01]  /*216e0*/  FFMA.FTZ R6, R157, R3, R111 ;  /* 0x000000039d067223 */ /* 0x000fe2000001006f */
[----:B------:R-:W-:Y:S01]  /*216f0*/  VIADD R3, R0, 0x81 ;  /* 0x0000008100037836 */ /* 0x000fe20000000000 */
[----:B------:R-:W-:Y:S01]  /*21700*/  FSEL R95, R9, -INF , !P6 ;  /* 0xff800000095f7808 */ /* 0x000fe20007000000 */
[----:B------:R-:W-:Y:S01]  /*21710*/  FFMA.FTZ R9, R157, R4, R89 ;  /* 0x000000049d097223 */ /* 0x000fe20000010059 */
[----:B------:R-:W-:Y:S02]  /*21720*/  FSEL R80, R8, -INF , !P4 ;  /* 0xff80000008507808 */ /* 0x000fe40006000000 */
[C---:B------:R-:W-:Y:S02]  /*21730*/  ISETP.GE.AND P6, PT, R2.reuse, R7, PT ;  /* 0x000000070200720c */ /* 0x040fe40003fc6270 */
        /* <DEDUP_REMOVED lines=15> */
[----:B------:R-:W-:Y:S02]  /*21830*/  FSEL R81, R6, -INF , !P3 ;  /* 0xff80000006517808 */ /* 0x000fe40005800000 */
[C---:B------:R-:W-:Y:S02]  /*21840*/  ISETP.GE.AND P5, PT, R3.reuse, R7, PT ;  /* 0x000000070300720c */ /* 0x040fe40003fa6270 */
[----:B------:R-:W-:-:S02]  /*21850*/  ISETP.GE.AND P3, PT, R3, R5, PT ;  /* 0x000000050300720c */ /* 0x000fc40003f66270 */
[----:B------:R-:W-:-:S05]  /*21860*/  I2FP.F32.S32 R3, R3 ;  /* 0x0000000300037245 */ /* 0x000fca0000201400 */
[CC--:B------:R-:W-:Y:S01]  /*21870*/  FFMA.FTZ R10, R157.reuse, R3.reuse, R77 ;  /* 0x000000039d0a7223 */ /* 0x0c0fe2000001004d */
[----:B------:R-:W-:Y:S01]  /*21880*/  FFMA.FTZ R6, R157, R3, R79 ;  /* 0x000000039d067223 */ /* 0x000fe2000001004f */
[----:B------:R-:W-:Y:S01]  /*21890*/  VIADD R3, R0, 0xa1 ;  /* 0x000000a100037836 */ /* 0x000fe20000000000 */
[----:B------:R-:W-:Y:S02]  /*218a0*/  FSEL R88, R8, -INF , !P4 ;  /* 0xff80000008587808 */ /* 0x000fe40006000000 */
[----:B------:R-:W-:Y:S02]  /*218b0*/  FSEL R101, R10, -INF , !P5 ;  /* 0xff8000000a657808 */ /* 0x000fe40006800000 */
[----:B------:R-:W-:Y:S02]  /*218c0*/  FSEL R79, R6, -INF , !P3 ;  /* 0xff800000064f7808 */ /* 0x000fe40005800000 */
[C---:B------:R-:W-:Y:S02]  /*218d0*/  ISETP.GE.AND P6, PT, R2.reuse, R7, PT ;  /* 0x000000070200720c */ /* 0x040fe40003fc6270 */
[----:B------:R-:W-:-:S02]  /*218e0*/  ISETP.GE.AND P4, PT, R2, R5, PT ;  /* 0x000000050200720c */ /* 0x000fc40003f86270 */
[C---:B------:R-:W-:Y:S02]  /*218f0*/  ISETP.GE.AND P5, PT, R3.reuse, R7, PT ;  /* 0x000000070300720c */ /* 0x040fe40003fa6270 */
[----:B------:R-:W-:Y:S01]  /*21900*/  ISETP.GE.AND P3, PT, R3, R5, PT ;  /* 0x000000050300720c */ /* 0x000fe20003f66270 */
[----:B------:R-:W-:Y:S01]  /*21910*/  FFMA.FTZ R8, R157, R4, R83 ;  /* 0x000000049d087223 */ /* 0x000fe20000010053 */
[----:B------:R-:W-:Y:S02]  /*21920*/  IADD3 R2, R0, 0x99, RZ ;  /* 0x0000009900027810 */ /* 0x000fe40007ffe0ff */
[----:B------:R-:W-:Y:S02]  /*21930*/  I2FP.F32.S32 R3, R3 ;  /* 0x0000000300037245 */ /* 0x000fe40000201400 */
[----:B------:R-:W-:Y:S02]  /*21940*/  I2FP.F32.S32 R4, R2 ;  /* 0x0000000200047245 */ /* 0x000fe40000201400 */
[----:B------:R-:W-:Y:S01]  /*21950*/  FSEL R100, R9, -INF , !P6 ;  /* 0xff80000009647808 */ /* 0x000fe20007000000 */
[CC--:B------:R-:W-:Y:S01]  /*21960*/  FFMA.FTZ R10, R157.reuse, R3.reuse, R73 ;  /* 0x000000039d0a7223 */ /* 0x0c0fe20000010049 */
[----:B------:R-:W-:Y:S01]  /*21970*/  FFMA.FTZ R6, R157, R3, R75 ;  /* 0x000000039d067223 */ /* 0x000fe2000001004b */
[----:B------:R-:W-:Y:S01]  /*21980*/  FSEL R83, R8, -INF , !P4 ;  /* 0xff80000008537808 */ /* 0x000fe20006000000 */
[----:B------:R-:W-:Y:S01]  /*21990*/  VIADD R3, R0, 0xb1 ;  /* 0x000000b100037836 */ /* 0x000fe20000000000 */
[----:B------:R-:W-:-:S02]  /*219a0*/  ISETP.GE.AND P6, PT, R2, R7, PT ;  /* 0x000000070200720c */ /* 0x000fc40003fc6270 */
[----:B------:R-:W-:Y:S01]  /*219b0*/  ISETP.GE.AND P4, PT, R2, R5, PT ;  /* 0x000000050200720c */ /* 0x000fe20003f86270 */
[----:B------:R-:W-:Y:S02]  /*219c0*/  VIADD R2, R0, 0xa9 ;  /* 0x000000a900027836 */ /* 0x000fe40000000000 */
[CC--:B------:R-:W-:Y:S01]  /*219d0*/  FFMA.FTZ R9, R157.reuse, R4.reuse, R97 ;  /* 0x000000049d097223 */ /* 0x0c0fe20000010061 */
[----:B------:R-:W-:Y:S02]  /*219e0*/  FSEL R105, R10, -INF , !P5 ;  /* 0xff8000000a697808 */ /* 0x000fe40006800000 */
[----:B------:R-:W-:Y:S01]  /*219f0*/  FSEL R97, R6, -INF , !P3 ;  /* 0xff80000006617808 */ /* 0x000fe20005800000 */
[----:B------:R-:W-:Y:S01]  /*21a00*/  FFMA.FTZ R8, R157, R4, R99 ;  /* 0x000000049d087223 */ /* 0x000fe20000010063 */
[C---:B------:R-:W-:Y:S02]  /*21a10*/  ISETP.GE.AND P5, PT, R3.reuse, R7, PT ;  /* 0x000000070300720c */ /* 0x040fe40003fa6270 */
[----:B------:R-:W-:-:S02]  /*21a20*/  ISETP.GE.AND P3, PT, R3, R5, PT ;  /* 0x000000050300720c */ /* 0x000fc40003f66270 */
[----:B------:R-:W-:Y:S02]  /*21a30*/  I2FP.F32.S32 R3, R3 ;  /* 0x0000000300037245 */ /* 0x000fe40000201400 */
[----:B------:R-:W-:Y:S02]  /*21a40*/  I2FP.F32.S32 R4, R2 ;  /* 0x0000000200047245 */ /* 0x000fe40000201400 */
[----:B------:R-:W-:Y:S01]  /*21a50*/  FSEL R103, R9, -INF , !P6 ;  /* 0xff80000009677808 */ /* 0x000fe20007000000 */
[CC--:B------:R-:W-:Y:S01]  /*21a60*/  FFMA.FTZ R10, R157.reuse, R3.reuse, R65 ;  /* 0x000000039d0a7223 */ /* 0x0c0fe20000010041 */
[----:B------:R-:W-:Y:S01]  /*21a70*/  FSEL R91, R8, -INF , !P4 ;  /* 0xff800000085b7808 */ /* 0x000fe20006000000 */
[C---:B------:R-:W-:Y:S01]  /*21a80*/  FFMA.FTZ R6, R157.reuse, R3, R67 ;  /* 0x000000039d067223 */ /* 0x040fe20000010043 */
[C---:B------:R-:W-:Y:S01]  /*21a90*/  ISETP.GE.AND P6, PT, R2.reuse, R7, PT ;  /* 0x000000070200720c */ /* 0x040fe20003fc6270 */
[CC--:B------:R-:W-:Y:S01]  /*21aa0*/  FFMA.FTZ R9, R157.reuse, R4.reuse, R69 ;  /* 0x000000049d097223 */ /* 0x0c0fe20000010045 */
[----:B------:R-:W-:Y:S01]  /*21ab0*/  ISETP.GE.AND P4, PT, R2, R5, PT ;  /* 0x000000050200720c */ /* 0x000fe20003f86270 */
[----:B------:R-:W-:Y:S01]  /*21ac0*/  FFMA.FTZ R8, R157, R4, R71 ;  /* 0x000000049d087223 */ /* 0x000fe20000010047 */
[----:B------:R-:W-:-:S02]  /*21ad0*/  VIADD R3, R0, 0xc1 ;  /* 0x000000c100037836 */ /* 0x000fc40000000000 */
[----:B------:R-:W-:Y:S01]  /*21ae0*/  VIADD R2, R0, 0xb9 ;  /* 0x000000b900027836 */ /* 0x000fe20000000000 */
[----:B------:R-:W-:Y:S02]  /*21af0*/  FSEL R113, R10, -INF , !P5 ;  /* 0xff8000000a717808 */ /* 0x000fe40006800000 */
[----:B------:R-:W-:Y:S02]  /*21b00*/  FSEL R102, R6, -INF , !P3 ;  /* 0xff80000006667808 */ /* 0x000fe40005800000 */
[----:B------:R-:W-:Y:S02]  /*21b10*/  FSEL R109, R9, -INF , !P6 ;  /* 0xff800000096d7808 */ /* 0x000fe40007000000 */
[----:B------:R-:W-:Y:S02]  /*21b20*/  FSEL R99, R8, -INF , !P4 ;  /* 0xff80000008637808 */ /* 0x000fe40006000000 */
[C---:B------:R-:W-:Y:S02]  /*21b30*/  ISETP.GE.AND P5, PT, R3.reuse, R7, PT ;  /* 0x000000070300720c */ /* 0x040fe40003fa6270 */
[----:B------:R-:W-:-:S02]  /*21b40*/  ISETP.GE.AND P3, PT, R3, R5, PT ;  /* 0x000000050300720c */ /* 0x000fc40003f66270 */
[C---:B------:R-:W-:Y:S02]  /*21b50*/  ISETP.GE.AND P6, PT, R2.reuse, R7, PT ;  /* 0x000000070200720c */ /* 0x040fe40003fc6270 */
[----:B------:R-:W-:Y:S02]  /*21b60*/  I2FP.F32.S32 R4, R2 ;  /* 0x0000000200047245 */ /* 0x000fe40000201400 */
[----:B------:R-:W-:Y:S01]  /*21b70*/  ISETP.GE.AND P4, PT, R2, R5, PT ;  /* 0x000000050200720c */ /* 0x000fe20003f86270 */
[C---:B------:R-:W-:Y:S01]  /*21b80*/  VIADD R2, R0.reuse, 0xc9 ;  /* 0x000000c900027836 */ /* 0x040fe20000000000 */
[----:B------:R-:W-:Y:S01]  /*21b90*/  I2FP.F32.S32 R3, R3 ;  /* 0x0000000300037245 */ /* 0x000fe20000201400 */
[CC--:B------:R-:W-:Y:S01]  /*21ba0*/  FFMA.FTZ R9, R157.reuse, R4.reuse, R57 ;  /* 0x000000049d097223 */ /* 0x0c0fe20000010039 */
[C---:B------:R-:W-:Y:S02]  /*21bb0*/  FFMA.FTZ R8, R157.reuse, R4, R59 ;  /* 0x000000049d087223 */ /* 0x040fe4000001003b */
        /* <DEDUP_REMOVED lines=8> */
[----:B------:R-:W-:-:S02]  /*21c40*/  FSEL R123, R10, -INF , !P5 ;  /* 0xff8000000a7b7808 */ /* 0x000fc40006800000 */
[----:B------:R-:W-:Y:S02]  /*21c50*/  FSEL R111, R6, -INF , !P3 ;  /* 0xff800000066f7808 */ /* 0x000fe40005800000 */
[C---:B------:R-:W-:Y:S02]  /*21c60*/  ISETP.GE.AND P5, PT, R3.reuse, R7, PT ;  /* 0x000000070300720c */ /* 0x040fe40003fa6270 */
[----:B------:R-:W-:Y:S02]  /*21c70*/  ISETP.GE.AND P3, PT, R3, R5, PT ;  /* 0x000000050300720c */ /* 0x000fe40003f66270 */
[C---:B------:R-:W-:Y:S02]  /*21c80*/  ISETP.GE.AND P6, PT, R2.reuse, R7, PT ;  /* 0x000000070200720c */ /* 0x040fe40003fc6270 */
[----:B------:R-:W-:Y:S02]  /*21c90*/  ISETP.GE.AND P4, PT, R2, R5, PT ;  /* 0x000000050200720c */ /* 0x000fe40003f86270 */
[----:B------:R-:W-:-:S02]  /*21ca0*/  I2FP.F32.S32 R3, R3 ;  /* 0x0000000300037245 */ /* 0x000fc40000201400 */
[----:B------:R-:W-:Y:S02]  /*21cb0*/  IADD3 R2, R0, 0xd9, RZ ;  /* 0x000000d900027810 */ /* 0x000fe40007ffe0ff */
[----:B------:R-:W-:Y:S01]  /*21cc0*/  FSEL R127, R9, -INF , !P6 ;  /* 0xff800000097f7808 */ /* 0x000fe20007000000 */
[----:B------:R-:W-:Y:S01]  /*21cd0*/  FFMA.FTZ R6, R157, R3, R47 ;  /* 0x000000039d067223 */ /* 0x000fe2000001002f */
[----:B------:R-:W-:Y:S02]  /*21ce0*/  FSEL R121, R8, -INF , !P4 ;  /* 0xff80000008797808 */ /* 0x000fe40006000000 */
[C---:B------:R-:W-:Y:S02]  /*21cf0*/  ISETP.GE.AND P6, PT, R2.reuse, R7, PT ;  /* 0x000000070200720c */ /* 0x040fe40003fc6270 */
[----:B------:R-:W-:Y:S02]  /*21d00*/  I2FP.F32.S32 R4, R2 ;  /* 0x0000000200047245 */ /* 0x000fe40000201400 */
[----:B------:R-:W-:Y:S01]  /*21d10*/  ISETP.GE.AND P4, PT, R2, R5, PT ;  /* 0x000000050200720c */ /* 0x000fe20003f86270 */
[----:B------:R-:W-:-:S02]  /*21d20*/  VIADD R2, R0, 0xe1 ;  /* 0x000000e100027836 */ /* 0x000fc40000000000 */
[C---:B------:R-:W-:Y:S01]  /*21d30*/  FFMA.FTZ R8, R157.reuse, R3, R45 ;  /* 0x000000039d087223 */ /* 0x040fe2000001002d */
[CC--:B------:R-:W-:Y:S01]  /*21d40*/  FFMA.FTZ R9, R157.reuse, R4.reuse, R41 ;  /* 0x000000049d097223 */ /* 0x0c0fe20000010029 */
[----:B------:R-:W-:Y:S01]  /*21d50*/  FSEL R125, R6, -INF , !P3 ;  /* 0xff800000067d7808 */ /* 0x000fe20005800000 */
[C---:B------:R-:W-:Y:S01]  /*21d60*/  FFMA.FTZ R4, R157.reuse, R4, R43 ;  /* 0x000000049d047223 */ /* 0x040fe2000001002b */
[----:B------:R-:W-:Y:S01]  /*21d70*/  I2FP.F32.S32 R6, R2 ;  /* 0x0000000200067245 */ /* 0x000fe20000201400 */
[----:B------:R-:W-:Y:S01]  /*21d80*/  VIADD R3, R0, 0xe9 ;  /* 0x000000e900037836 */ /* 0x000fe20000000000 */
[----:B------:R-:W-:Y:S02]  /*21d90*/  FSEL R129, R8, -INF , !P5 ;  /* 0xff80000008817808 */ /* 0x000fe40006800000 */
[----:B------:R-:W-:Y:S01]  /*21da0*/  FSEL R161, R4, -INF , !P4 ;  /* 0xff80000004a17808 */ /* 0x000fe20006000000 */
[CC--:B------:R-:W-:Y:S01]  /*21db0*/  FFMA.FTZ R8, R157.reuse, R6.reuse, R37 ;  /* 0x000000069d087223 */ /* 0x0c0fe20000010025 */
[C---:B------:R-:W-:Y:S01]  /*21dc0*/  ISETP.GE.AND P5, PT, R2.reuse, R7, PT ;  /* 0x000000070200720c */ /* 0x040fe20003fa6270 */
[----:B------:R-:W-:Y:S01]  /*21dd0*/  FFMA.FTZ R6, R157, R6, R39 ;  /* 0x000000069d067223 */ /* 0x000fe20000010027 */
[----:B------:R-:W-:Y:S01]  /*21de0*/  ISETP.GE.AND P3, PT, R2, R5, PT ;  /* 0x000000050200720c */ /* 0x000fe20003f66270 */
[----:B------:R-:W-:Y:S01]  /*21df0*/  VIADD R2, R0, 0xf1 ;  /* 0x000000f100027836 */ /* 0x000fe20000000000 */
[----:B------:R-:W-:-:S02]  /*21e00*/  I2FP.F32.S32 R4, R3 ;  /* 0x0000000300047245 */ /* 0x000fc40000201400 */
[----:B------:R-:W-:Y:S02]  /*21e10*/  FSEL R131, R9, -INF , !P6 ;  /* 0xff80000009837808 */ /* 0x000fe40007000000 */
[----:B------:R-:W-:Y:S01]  /*21e20*/  FSEL R173, R8, -INF , !P5 ;  /* 0xff80000008ad7808 */ /* 0x000fe20006800000 */
[-C--:B------:R-:W-:Y:S01]  /*21e30*/  FFMA.FTZ R8, R157, R4.reuse, R33 ;  /* 0x000000049d087223 */ /* 0x080fe20000010021 */
[----:B------:R-:W-:Y:S01]  /*21e40*/  ISETP.GE.AND P6, PT, R3, R7, PT ;  /* 0x000000070300720c */ /* 0x000fe20003fc6270 */
[----:B------:R-:W-:Y:S01]  /*21e50*/  FFMA.FTZ R4, R157, R4, R35 ;  /* 0x000000049d047223 */ /* 0x000fe20000010023 */
[----:B------:R-:W-:Y:S02]  /*21e60*/  ISETP.GE.AND P4, PT, R3, R5, PT ;  /* 0x000000050300720c */ /* 0x000fe40003f86270 */
[----:B------:R-:W-:Y:S02]  /*21e70*/  I2FP.F32.S32 R3, R2 ;  /* 0x0000000200037245 */ /* 0x000fe40000201400 */
[----:B------:R-:W-:-:S02]  /*21e80*/  FSEL R163, R6, -INF , !P3 ;  /* 0xff80000006a37808 */ /* 0x000fc40005800000 */
[C---:B------:R-:W-:Y:S02]  /*21e90*/  ISETP.GE.AND P5, PT, R2.reuse, R7, PT ;  /* 0x000000070200720c */ /* 0x040fe40003fa6270 */
[----:B------:R-:W-:Y:S01]  /*21ea0*/  ISETP.GE.AND P3, PT, R2, R5, PT ;  /* 0x000000050200720c */ /* 0x000fe20003f66270 */
[----:B------:R-:W-:Y:S02]  /*21eb0*/  VIADD R2, R0, 0xf9 ;  /* 0x000000f900027836 */ /* 0x000fe40000000000 */
[CC--:B------:R-:W-:Y:S01]  /*21ec0*/  FFMA.FTZ R6, R157.reuse, R3.reuse, R29 ;  /* 0x000000039d067223 */ /* 0x0c0fe2000001001d */
[----:B------:R-:W-:Y:S01]  /*21ed0*/  FSEL R175, R8, -INF , !P6 ;  /* 0xff80000008af7808 */ /* 0x000fe20007000000 */
[----:B------:R-:W-:Y:S01]  /*21ee0*/  FFMA.FTZ R3, R157, R3, R31 ;  /* 0x000000039d037223 */ /* 0x000fe2000001001f */
[----:B------:R-:W-:Y:S02]  /*21ef0*/  FSEL R177, R4, -INF , !P4 ;  /* 0xff80000004b17808 */ /* 0x000fe40006000000 */
[----:B------:R-:W-:-:S02]  /*21f00*/  ISETP.GE.AND P6, PT, R0, R7, PT ;  /* 0x000000070000720c */ /* 0x000fc40003fc6270 */
[----:B------:R-:W-:Y:S02]  /*21f10*/  ISETP.GE.AND P4, PT, R0, R5, PT ;  /* 0x000000050000720c */ /* 0x000fe40003f86270 */
[----:B------:R-:W-:Y:S02]  /*21f20*/  I2FP.F32.S32 R8, R0 ;  /* 0x0000000000087245 */ /* 0x000fe40000201400 */
[----:B------:R-:W-:Y:S02]  /*21f30*/  I2FP.F32.S32 R0, R2 ;  /* 0x0000000200007245 */ /* 0x000fe40000201400 */
[----:B------:R-:W-:Y:S02]  /*21f40*/  FSEL R197, R6, -INF , !P5 ;  /* 0xff80000006c57808 */ /* 0x000fe40006800000 */
[----:B------:R-:W-:Y:S01]  /*21f50*/  FSEL R179, R3, -INF , !P3 ;  /* 0xff80000003b37808 */ /* 0x000fe20005800000 */
[C---:B------:R-:W-:Y:S01]  /*21f60*/  FFMA.FTZ R3, R157.reuse, R0, R25 ;  /* 0x000000009d037223 */ /* 0x040fe20000010019 */
[C---:B------:R-:W-:Y:S01]  /*21f70*/  ISETP.GE.AND P5, PT, R2.reuse, R7, PT ;  /* 0x000000070200720c */ /* 0x040fe20003fa6270 */
[CC--:B------:R-:W-:Y:S01]  /*21f80*/  FFMA.FTZ R4, R157.reuse, R8.reuse, R16 ;  /* 0x000000089d047223 */ /* 0x0c0fe20000010010 */
[----:B------:R-:W-:Y:S01]  /*21f90*/  ISETP.GE.AND P3, PT, R2, R5, PT ;  /* 0x000000050200720c */ /* 0x000fe20003f66270 */
[C---:B------:R-:W-:Y:S01]  /*21fa0*/  FFMA.FTZ R2, R157.reuse, R8, R18 ;  /* 0x000000089d027223 */ /* 0x040fe20000010012 */
[----:B------:R-:W-:Y:S01]  /*21fb0*/  FFMA.FTZ R0, R157, R0, R27 ;  /* 0x000000009d007223 */ /* 0x000fe2000001001b */
[----:B------:R-:W-:Y:S01]  /*21fc0*/  BSSY B1, `(.L_x_3171) ;  /* 0x00000fd000017945 */ /* 0x000fe20003800000 */
        /* <DEDUP_REMOVED lines=9> */
[----:B-----5:R-:W2:Y:S01]  /*22060*/  LD.E R2, desc[UR6][R22.64+0x170] ;  /* 0x0001700616027980 */ /* 0x020ea2000c101900 */
[----:B------:R-:W-:Y:S02]  /*22070*/  IADD3 R8, R13, -0x100, RZ ;  /* 0xffffff000d087810 */ /* 0x000fe40007ffe0ff */
[----:B------:R-:W-:Y:S02]  /*22080*/  IABS R6, R13 ;  /* 0x0000000d00067213 */ /* 0x000fe40000000000 */
[----:B------:R-:W-:Y:S02]  /*22090*/  IABS R7, R8 ;  /* 0x0000000800077213 */ /* 0x000fe40000000000 */
[-C--:B--2---:R-:W-:Y:S02]  /*220a0*/  IABS R0, R2.reuse ;  /* 0x0000000200007213 */ /* 0x084fe40000000000 */
[----:B------:R-:W-:Y:S02]  /*220b0*/  IABS R9, R2 ;  /* 0x0000000200097213 */ /* 0x000fe40000000000 */
        /* <DEDUP_REMOVED lines=54> */
.L_x_3174:
[----:B-----5:R-:W2:Y:S02]  /*22420*/  LD.E R0, desc[UR6][R22.64+0x38] ;  /* 0x0000380616007980 */ /* 0x020ea4000c101900 */
[----:B--2---:R-:W-:-:S04]  /*22430*/  LEA R0, -R0, RZ, 0x8 ;  /* 0x000000ff00007211 */ /* 0x004fc800078e41ff */
[----:B------:R-:W-:Y:S02]  /*22440*/  SHF.R.S32.HI R2, RZ, 0x1f, R0 ;  /* 0x0000001fff027819 */ /* 0x000fe40000011400 */
.L_x_3175:
[----:B------:R-:W-:Y:S05]  /*22450*/  BSYNC B0 ;  /* 0x0000000000007941 */ /* 0x000fea0003800000 */
.L_x_3173:
[----:B------:R-:W-:Y:S01]  /*22460*/  @!P1 IADD3 R3, P2, R0, R118, RZ ;  /* 0x0000007600039210 */ /* 0x000fe20007f5e0ff */
[----:B------:R-:W-:Y:S01]  /*22470*/  @!P1 IMAD.MOV.U32 R12, RZ, RZ, R0 ;  /* 0x000000ffff0c9224 */ /* 0x000fe200078e0000 */
[----:B------:R-:W-:Y:S01]  /*22480*/  @!P1 LEA R4, P0, R194, R0, 0x5 ;  /* 0x00000000c2049211 */ /* 0x000fe200078028ff */
[----:B------:R-:W-:Y:S01]  /*22490*/  @!P1 IMAD.MOV.U32 R13, RZ, RZ, R2 ;  /* 0x000000ffff0d9224 */ /* 0x000fe200078e0002 */
[-C--:B------:R-:W-:Y:S01]  /*224a0*/  @!P1 MOV R7, R2.reuse ;  /* 0x0000000200079202 */ /* 0x080fe20000000f00 */
[----:B------:R-:W-:Y:S01]  /*224b0*/  @!P1 IMAD.X R5, R2, 0x1, R156, P2 ;  /* 0x0000000102059824 */ /* 0x000fe200010e069c */
[----:B------:R-:W-:Y:S01]  /*224c0*/  @!P1 LEA.HI.X R6, R194, R2, R195, 0x5, P0 ;  /* 0x00000002c2069211 */ /* 0x000fe200000f2cc3 */
[----:B------:R-:W-:Y:S01]  /*224d0*/  @!P1 IMAD R16, R195, 0x60, RZ ;  /* 0x00000060c3109824 */ /* 0x000fe200078e02ff */
[-C--:B------:R-:W-:Y:S01]  /*224e0*/  @!P1 LEA R38, P2, R3, R225.reuse, 0x1 ;  /* 0x000000e103269211 */ /* 0x080fe200078408ff */
[----:B------:R-:W-:Y:S01]  /*224f0*/  @!P1 IMAD R15, R195, 0x30, RZ ;  /* 0x00000030c30f9824 */ /* 0x000fe200078e02ff */
[C---:B------:R-:W-:Y:S01]  /*22500*/  @!P1 LEA R36, P0, R4.reuse, R225, 0x1 ;  /* 0x000000e104249211 */ /* 0x040fe200078008ff */
[--C-:B------:R-:W-:Y:S01]  /*22510*/  @!P1 IMAD.MOV.U32 R19, RZ, RZ, R2.reuse ;  /* 0x000000ffff139224 */ /* 0x100fe200078e0002 */
[-C--:B------:R-:W-:Y:S01]  /*22520*/  @!P1 LEA.HI.X R39, R3, R223.reuse, R5, 0x1, P2 ;  /* 0x000000df03279211 */ /* 0x080fe200010f0c05 */
[----:B------:R-:W-:Y:S01]  /*22530*/  @!P1 IMAD.MOV.U32 R5, RZ, RZ, R2 ;  /* 0x000000ffff059224 */ /* 0x000fe200078e0002 */
[----:B------:R-:W-:Y:S01]  /*22540*/  @!P1 LEA.HI.X R37, R4, R223, R6, 0x1, P0 ;  /* 0x000000df04259211 */ /* 0x000fe200000f0c06 */
[--C-:B------:R-:W-:Y:S01]  /*22550*/  @!P1 IMAD.MOV.U32 R4, RZ, RZ, R0.reuse ;  /* 0x000000ffff049224 */ /* 0x100fe200078e0000 */
[----:B------:R-:W-:Y:S01]  /*22560*/  @!P1 LEA R10, P2, R0, R225, 0x1 ;  /* 0x000000e1000a9211 */ /* 0x000fe200078408ff */
[----:B------:R-:W-:Y:S01]  /*22570*/  @!P1 IMAD.MOV.U32 R6, RZ, RZ, R0 ;  /* 0x000000ffff069224 */ /* 0x000fe200078e0000 */
[-C--:B------:R-:W-:Y:S01]  /*22580*/  @!P1 MOV R18, R0.reuse ;  /* 0x0000000000129202 */ /* 0x080fe20000000f00 */
[----:B------:R-:W-:Y:S01]  /*22590*/  @!P1 IMAD.WIDE.U32 R8, R194, 0x30, R4 ;  /* 0x00000030c2089825 */ /* 0x000fe200078e0004 */
[----:B------:R-:W-:Y:S01]  /*225a0*/  @!P1 LEA.HI.X R11, R0, R223, R2, 0x1, P2 ;  /* 0x000000df000b9211 */ /* 0x000fe200010f0c02 */
[----:B------:R1:W-:Y:S01]  /*225b0*/  @P1 STS.128 [R192+0x2000], RZ ;  /* 0x002000ffc0001388 */ /* 0x0003e20000000c00 */
[----:B------:R-:W-:Y:S01]  /*225c0*/  BSSY B0, `(.L_x_3176) ;  /* 0x0000099000007945 */ /* 0x000fe20003800000 */
[----:B------:R-:W-:Y:S01]  /*225d0*/  @!P1 IMAD.WIDE.U32 R4, R194, 0x60, R12 ;  /* 0x00000060c2049825 */ /* 0x000fe200078e000c */
[-C--:B------:R-:W-:Y:S01]  /*225e0*/  @!P1 LEA R34, P3, R8, R225.reuse, 0x1 ;  /* 0x000000e108229211 */ /* 0x080fe200078608ff */
[----:B------:R-:W-:Y:S01]  /*225f0*/  @!PT LDS RZ, [RZ] ;  /* 0x00000000fffff984 */ /* 0x000fe20000000800 */
[----:B------:R-:W-:Y:S01]  /*22600*/  @!PT LDS RZ, [RZ] ;  /* 0x00000000fffff984 */ /* 0x000fe20000000800 */
[----:B------:R-:W-:Y:S01]  /*22610*/  @!PT LDS RZ, [RZ] ;  /* 0x00000000fffff984 */ /* 0x000fe20000000800 */
[----:B------:R2:W-:Y:S02]  /*22620*/  @!P1 LDGSTS.E.BYPASS.LTC128B.128 [R192+0x2000], desc[UR6][R10.64] ;  /* 0x020000000ac09fae */ /* 0x0005e4000b901d46 */
[----:B------:R-:W-:Y:S01]  /*22630*/  @!P1 IMAD R3, R195, 0x50, RZ ;  /* 0x00000050c3039824 */ /* 0x000fe200078e02ff */
[----:B------:R-:W-:Y:S01]  /*22640*/  @!P1 LEA R30, P0, R4, R225, 0x1 ;  /* 0x000000e1041e9211 */ /* 0x000fe200078008ff */
[----:B------:R-:W-:Y:S01]  /*22650*/  @!P1 IMAD.WIDE.U32 R6, R194, 0x50, R6 ;  /* 0x00000050c2069825 */ /* 0x000fe200078e0006 */
[----:B------:R1:W-:Y:S03]  /*22660*/  @P1 STS.128 [R192+0x2800], RZ ;  /* 0x002800ffc0001388 */ /* 0x0003e60000000c00 */
[----:B------:R-:W-:Y:S01]  /*22670*/  @!P1 IMAD.IADD R5, R16, 0x1, R5 ;  /* 0x0000000110059824 */ /* 0x000fe200078e0205 */
[----:B------:R-:W-:Y:S01]  /*22680*/  @!P1 IADD3 R3, R3, R7, RZ ;  /* 0x0000000703039210 */ /* 0x000fe20007ffe0ff */
[----:B------:R-:W-:Y:S01]  /*22690*/  @!P1 IMAD.IADD R15, R15, 0x1, R9 ;  /* 0x000000010f0f9824 */ /* 0x000fe200078e0209 */
[----:B------:R-:W-:Y:S01]  /*226a0*/  @!P1 LEA R32, P2, R6, R225, 0x1 ;  /* 0x000000e106209211 */ /* 0x000fe200078408ff */
[----:B------:R-:W-:Y:S01]  /*226b0*/  @!P1 IMAD.MOV.U32 R7, RZ, RZ, R2 ;  /* 0x000000ffff079224 */ /* 0x000fe200078e0002 */
[-C--:B------:R-:W-:Y:S01]  /*226c0*/  @!P1 LEA.HI.X R31, R4, R223.reuse, R5, 0x1, P0 ;  /* 0x000000df041f9211 */ /* 0x080fe200000f0c05 */
[----:B------:R-:W-:Y:S01]  /*226d0*/  @!P1 IMAD.MOV.U32 R4, RZ, RZ, R0 ;  /* 0x000000ffff049224 */ /* 0x000fe200078e0000 */
[-C--:B------:R-:W-:Y:S01]  /*226e0*/  @!P1 LEA.HI.X R33, R6, R223.reuse, R3, 0x1, P2 ;  /* 0x000000df06219211 */ /* 0x080fe200010f0c03 */
[----:B------:R-:W-:Y:S01]  /*226f0*/  @!P1 IMAD.MOV.U32 R5, RZ, RZ, R2 ;  /* 0x000000ffff059224 */ /* 0x000fe200078e0002 */
[----:B------:R-:W-:Y:S01]  /*22700*/  @!P1 MOV R6, R0 ;  /* 0x0000000000069202 */ /* 0x000fe20000000f00 */
[----:B------:R-:W-:Y:S01]  /*22710*/  @!P1 IMAD R3, R195, 0x70, RZ ;  /* 0x00000070c3039824 */ /* 0x000fe200078e02ff */
[----:B------:R-:W-:Y:S01]  /*22720*/  @!P1 LEA.HI.X R35, R8, R223, R15, 0x1, P3 ;  /* 0x000000df08239211 */ /* 0x000fe200018f0c0f */
[----:B------:R-:W-:Y:S01]  /*22730*/  @!P1 IMAD.WIDE.U32 R12, R194, 0x70, R4 ;  /* 0x00000070c20c9825 */ /* 0x000fe200078e0004 */
[----:B------:R-:W-:Y:S01]  /*22740*/  @!PT LDS RZ, [RZ] ;  /* 0x00000000fffff984 */ /* 0x000fe20000000800 */
[----:B------:R-:W-:Y:S01]  /*22750*/  @!PT LDS RZ, [RZ] ;  /* 0x00000000fffff984 */ /* 0x000fe20000000800 */
[----:B------:R-:W-:Y:S01]  /*22760*/  @!PT LDS RZ, [RZ] ;  /* 0x00000000fffff984 */ /* 0x000fe20000000800 */
[----:B------:R1:W-:Y:S03]  /*22770*/  @!P1 LDGSTS.E.BYPASS.LTC128B.128 [R192+0x2800], desc[UR6][R38.64] ;  /* 0x0280000026c09fae */ /* 0x0003e6000b901d46 */
[----:B------:R-:W-:Y:S01]  /*22780*/  @!P1 IMAD.MOV.U32 R16, RZ, RZ, R0 ;  /* 0x000000ffff109224 */ /* 0x000fe200078e0000 */
[----:B------:R-:W-:Y:S01]  /*22790*/  @!P1 LEA R28, P0, R12, R225, 0x1 ;  /* 0x000000e10c1c9211 */ /* 0x000fe200078008ff */
[----:B------:R-:W-:Y:S01]  /*227a0*/  @!P1 IMAD.MOV.U32 R17, RZ, RZ, R2 ;  /* 0x000000ffff119224 */ /* 0x000fe200078e0002 */
[----:B------:R1:W-:Y:S01]  /*227b0*/  @P1 STS.128 [R192+0x3000], RZ ;  /* 0x003000ffc0001388 */ /* 0x0003e20000000c00 */
[----:B------:R-:W-:-:S02]  /*227c0*/  @!P1 IMAD.IADD R3, R3, 0x1, R13 ;  /* 0x0000000103039824 */ /* 0x000fc400078e020d */
[----:B------:R-:W-:Y:S01]  /*227d0*/  @!P1 IMAD.WIDE.U32 R8, R194, 0xa0, R4 ;  /* 0x000000a0c2089825 */ /* 0x000fe200078e0004 */
[----:B------:R-:W-:Y:S01]  /*227e0*/  @!PT LDS RZ, [RZ] ;  /* 0x00000000fffff984 */ /* 0x000fe20000000800 */
[----:B------:R-:W-:Y:S01]  /*227f0*/  @!PT LDS RZ, [RZ] ;  /* 0x00000000fffff984 */ /* 0x000fe20000000800 */
[----:B------:R-:W-:Y:S01]  /*22800*/  @!PT LDS RZ, [RZ] ;  /* 0x00000000fffff984 */ /* 0x000fe20000000800 */
[----:B------:R1:W-:Y:S02]  /*22810*/  @!P1 LDGSTS.E.BYPASS.LTC128B.128 [R192+0x3000], desc[UR6][R36.64] ;  /* 0x0300000024c09fae */ /* 0x0003e4000b901d46 */
        /* <DEDUP_REMOVED lines=12> */
[----:B--2---:R-:W-:-:S03]  /*228e0*/  @!P1 IMAD.WIDE.U32 R10, R194, 0x90, R6 ;  /* 0x00000090c20a9825 */ /* 0x004fc600078e0006 */
[----:B------:R-:W-:Y:S01]  /*228f0*/  @!P1 IADD3 R9, R20, R9, RZ ;  /* 0x0000000914099210 */ /* 0x000fe20007ffe0ff */
[----:B------:R-:W-:Y:S01]  /*22900*/  @!P1 IMAD R21, R195, 0xb0, RZ ;  /* 0x000000b0c3159824 */ /* 0x000fe200078e02ff */
[----:B------:R-:W-:Y:S01]  /*22910*/  @!P1 LEA R26, P4, R10, R225, 0x1 ;  /* 0x000000e10a1a9211 */ /* 0x000fe200078808ff */
[----:B------:R-:W-:-:S04]  /*22920*/  @!P1 IMAD.WIDE.U32 R6, R194, 0xb0, R16 ;  /* 0x000000b0c2069825 */ /* 0x000fc800078e0010 */
[----:B------:R-:W-:Y:S01]  /*22930*/  @!P1 IMAD.IADD R5, R24, 0x1, R5 ;  /* 0x0000000118059824 */ /* 0x000fe200078e0205 */
[-C--:B------:R-:W-:Y:S01]  /*22940*/  @!P1 LEA R20, P2, R6, R225.reuse, 0x1 ;  /* 0x000000e106149211 */ /* 0x080fe200078408ff */
[----:B------:R-:W-:Y:S01]  /*22950*/  @!P1 IMAD.IADD R3, R15, 0x1, R11 ;  /* 0x000000010f039824 */ /* 0x000fe200078e020b */
[----:B------:R-:W-:Y:S01]  /*22960*/  @!P1 LEA R24, P3, R8, R225, 0x1 ;  /* 0x000000e108189211 */ /* 0x000fe200078608ff */
[----:B------:R-:W-:Y:S01]  /*22970*/  @!P1 IMAD.IADD R7, R21, 0x1, R7 ;  /* 0x0000000115079824 */ /* 0x000fe200078e0207 */
[-C--:B------:R-:W-:Y:S01]  /*22980*/  @!P1 LEA.HI.X R19, R4, R223.reuse, R5, 0x1, P0 ;  /* 0x000000df04139211 */ /* 0x080fe200000f0c05 */
[----:B------:R-:W-:Y:S01]  /*22990*/  @!P1 IMAD.MOV.U32 R4, RZ, RZ, R0 ;  /* 0x000000ffff049224 */ /* 0x000fe200078e0000 */
[----:B------:R-:W-:Y:S01]  /*229a0*/  @!P1 MOV R5, R2 ;  /* 0x0000000200059202 */ /* 0x000fe20000000f00 */
[----:B------:R-:W-:Y:S01]  /*229b0*/  @!P1 IMAD.MOV.U32 R11, RZ, RZ, R2 ;  /* 0x000000ffff0b9224 */ /* 0x000fe200078e0002 */
[-C--:B------:R-:W-:Y:S01]  /*229c0*/  @!P1 LEA.HI.X R27, R10, R223.reuse, R3, 0x1, P4 ;  /* 0x000000df0a1b9211 */ /* 0x080fe200020f0c03 */
[----:B------:R-:W-:Y:S01]  /*229d0*/  @!P1 IMAD.MOV.U32 R10, RZ, RZ, R0 ;  /* 0x000000ffff0a9224 */ /* 0x000fe200078e0000 */
[----:B------:R-:W-:Y:S01]  /*229e0*/  @!P1 LEA.HI.X R21, R6, R223, R7, 0x1, P2 ;  /* 0x000000df06159211 */ /* 0x000fe200010f0c07 */
[C---:B------:R-:W-:Y:S01]  /*229f0*/  @!P1 IMAD.WIDE.U32 R6, R194.reuse, 0xd0, R4 ;  /* 0x000000d0c2069825 */ /* 0x040fe200078e0004 */
[----:B------:R-:W-:-:S02]  /*22a00*/  @!P1 LEA R3, P2, R194, R0, 0x6 ;  /* 0x00000000c2039211 */ /* 0x000fc400078430ff */
[----:B------:R-:W-:Y:S01]  /*22a10*/  @!P1 LEA.HI.X R25, R8, R223, R9, 0x1, P3 ;  /* 0x000000df08199211 */ /* 0x000fe200018f0c09 */
[C---:B------:R-:W-:Y:S01]  /*22a20*/  @!P1 IMAD.WIDE.U32 R4, R194.reuse, 0xe0, R10 ;  /* 0x000000e0c2049825 */ /* 0x040fe200078e000a */
[C---:B------:R-:W-:Y:S02]  /*22a30*/  @!P1 LEA.HI.X R11, R194.reuse, R2, R195, 0x6, P2 ;  /* 0x00000002c20b9211 */ /* 0x040fe400010f34c3 */
[----:B------:R-:W-:Y:S01]  /*22a40*/  @!P1 LEA R16, P4, R3, R225, 0x1 ;  /* 0x000000e103109211 */ /* 0x000fe200078808ff */
[C---:B------:R-:W-:Y:S01]  /*22a50*/  @!P1 IMAD R13, R195.reuse, 0xd0, RZ ;  /* 0x000000d0c30d9824 */ /* 0x040fe200078e02ff */
[C---:B------:R-:W-:Y:S01]  /*22a60*/  @!P1 LEA R9, P0, R194.reuse, R0, 0x7 ;  /* 0x00000000c2099211 */ /* 0x040fe200078038ff */
[----:B------:R-:W-:Y:S01]  /*22a70*/  @!P1 IMAD R8, R195, 0xe0, RZ ;  /* 0x000000e0c3089824 */ /* 0x000fe200078e02ff */
[----:B------:R-:W-:Y:S02]  /*22a80*/  @!P1 LEA.HI.X R17, R3, R223, R11, 0x1, P4 ;  /* 0x000000df03119211 */ /* 0x000fe400020f0c0b */
[----:B------:R-:W-:Y:S01]  /*22a90*/  @!P1 LEA.HI.X R15, R194, R2, R195, 0x7, P0 ;  /* 0x00000002c20f9211 */ /* 0x000fe200000f3cc3 */
[----:B------:R-:W-:Y:S01]  /*22aa0*/  @!P1 IMAD.IADD R5, R8, 0x1, R5 ;  /* 0x0000000108059824 */ /* 0x000fe200078e0205 */
[----:B------:R-:W-:Y:S01]  /*22ab0*/  @!P1 LEA R12, P3, R9, R225, 0x1 ;  /* 0x000000e1090c9211 */ /* 0x000fe200078608ff */
[----:B------:R-:W-:Y:S01]  /*22ac0*/  @!PT LDS RZ, [RZ] ;  /* 0x00000000fffff984 */ /* 0x000fe20000000800 */
[----:B------:R-:W-:Y:S01]  /*22ad0*/  @!PT LDS RZ, [RZ] ;  /* 0x00000000fffff984 */ /* 0x000fe20000000800 */
[----:B------:R-:W-:Y:S01]  /*22ae0*/  @!PT LDS RZ, [RZ] ;  /* 0x00000000fffff984 */ /* 0x000fe20000000800 */
[----:B------:R1:W-:Y:S01]  /*22af0*/  @!P1 LDGSTS.E.BYPASS.LTC128B.128 [R192+0x4000], desc[UR6][R16.64] ;  /* 0x0400000010c09fae */ /* 0x0003e2000b901d46 */
[----:B------:R-:W-:-:S02]  /*22b00*/  @!P1 IADD3 R7, R13, R7, RZ ;  /* 0x000000070d079210 */ /* 0x000fc40007ffe0ff */
[----:B------:R-:W-:Y:S01]  /*22b10*/  @!P1 LEA.HI.X R13, R9, R223, R15, 0x1, P3 ;  /* 0x000000df090d9211 */ /* 0x000fe200018f0c0f */
[----:B------:R1:W-:Y:S01]  /*22b20*/  @P1 STS.128 [R192+0x4800], RZ ;  /* 0x004800ffc0001388 */ /* 0x0003e20000000c00 */
[-C--:B------:R-:W-:Y:S02]  /*22b30*/  @!P1 LEA R10, P2, R6, R225.reuse, 0x1 ;  /* 0x000000e1060a9211 */ /* 0x080fe400078408ff */
[----:B------:R-:W-:Y:S01]  /*22b40*/  @!P1 LEA R8, P0, R4, R225, 0x1 ;  /* 0x000000e104089211 */ /* 0x000fe200078008ff */
        /* <DEDUP_REMOVED lines=64> */
.L_x_3177:
[----:B------:R-:W-:Y:S05]  /*22f50*/  BSYNC B0 ;  /* 0x0000000000007941 */ /* 0x000fea0003800000 */
.L_x_3176:
[----:B------:R-:W0:Y:S01]  /*22f60*/  LDGDEPBAR ;  /* 0x00000000000079af */ /* 0x000e220000000000 */
[----:B------:R-:W-:-:S04]  /*22f70*/  LEA R225, P0, R0, R225, 0x1 ;  /* 0x000000e100e17211 */ /* 0x000fc800078008ff */
[----:B------:R-:W-:-:S09]  /*22f80*/  LEA.HI.X R223, R0, R223, R2, 0x1, P0 ;  /* 0x000000df00df7211 */ /* 0x000fd200000f0c02 */
.L_x_3172:
[----:B------:R-:W-:Y:S05]  /*22f90*/  BSYNC B1 ;  /* 0x0000000000017941 */ /* 0x000fea0003800000 */
.L_x_3171:
[----:B-----5:R-:W-:Y:S01]  /*22fa0*/  FMNMX.FTZ R0, R116, R40, !PT ;  /* 0x0000002874007209 */ /* 0x020fe20007810000 */
[----:B-1----:R-:W-:Y:S01]  /*22fb0*/  LDSM.16.MT88.4 R16, [R185+0xa000] ;  /* 0x00a00000b910783b */ /* 0x002fe20000004200 */
[----:B------:R-:W-:Y:S02]  /*22fc0*/  MOV R65, R74 ;  /* 0x0000004a00417202 */ /* 0x000fe40000000f00 */
        /* <DEDUP_REMOVED lines=139> */
[----:B--2---:R1:W-:Y:S01]  /*23880*/  MUFU.EX2 R7, R4 ;  /* 0x0000000400077308 */ /* 0x0043e20000000800 */
[----:B------:R-:W-:-:S04]  /*23890*/  FMNMX.FTZ R2, R65, R2, !PT ;  /* 0x0000000241027209 */ /* 0x000fc80007810000 */
[----:B------:R-:W-:-:S05]  /*238a0*/  FMNMX.FTZ R2, R199, R2, !PT ;  /* 0x00000002c7027209 */ /* 0x000fca0007810000 */
[----:B------:R-:W2:Y:S01]  /*238b0*/  SHFL.BFLY PT, R6, R2, 0x2, 0x1f ;  /* 0x0c401f0002067f89 */ /* 0x000ea200000e0000 */
[----:B-1----:R-:W-:-:S04]  /*238c0*/  FFMA.FTZ R4, R58, R0, -R3 ;  /* 0x000000003a047223 */ /* 0x002fc80000010803 */
[----:B------:R1:W-:Y:S01]  /*238d0*/  MUFU.EX2 R9, R4 ;  /* 0x0000000400097308 */ /* 0x0003e20000000800 */
[----:B--2---:R-:W-:Y:S01]  /*238e0*/  FMNMX.FTZ R2, R2, R6, !PT ;  /* 0x0000000602027209 */ /* 0x004fe20007810000 */
[----:B-1----:R-:W-:-:S04]  /*238f0*/  FFMA.FTZ R4, R193, R0, -R3 ;  /* 0x00000000c1047223 */ /* 0x002fc80000010803 */
[----:B------:R-:W1:Y:S02]  /*23900*/  SHFL.BFLY PT, R5, R2, 0x1, 0x1f ;  /* 0x0c201f0002057f89 */ /* 0x000e6400000e0000 */
        /* <DEDUP_REMOVED lines=10> */
[----:B--2---:R-:W-:Y:S01]  /*239b0*/  FFMA.FTZ R4, R174, R0, -R3 ;  /* 0x00000000ae047223 */ /* 0x004fe20000010803 */
[----:B---3--:R-:W-:-:S03]  /*239c0*/  MOV R128, R8 ;  /* 0x0000000800807202 */ /* 0x008fc60000000f00 */
[----:B------:R2:W-:Y:S01]  /*239d0*/  MUFU.EX2 R28, R4 ;  /* 0x00000004001c7308 */ /* 0x0005e20000000800 */
[----:B------:R-:W-:Y:S01]  /*239e0*/  F2FP.F16.F32.PACK_AB R15, R128, R67 ;  /* 0x00000043800f723e */ /* 0x000fe200000000ff */
[----:B-1----:R-:W-:-:S06]  /*239f0*/  FFMA.FTZ R2, R42, R0, -R3 ;  /* 0x000000002a027223 */ /* 0x002fcc0000010803 */
[----:B------:R1:W-:Y:S01]  /*23a00*/  MUFU.EX2 R156, R2 ;  /* 0x00000002009c7308 */ /* 0x0003e20000000800 */
[----:B--2---:R-:W-:-:S07]  /*23a10*/  FFMA.FTZ R4, R54, R0, -R3 ;  /* 0x0000000036047223 */ /* 0x004fce0000010803 */
[----:B------:R2:W-:Y:S01]  /*23a20*/  MUFU.EX2 R26, R4 ;  /* 0x00000004001a7308 */ /* 0x0005e20000000800 */
[----:B-1----:R-:W-:Y:S01]  /*23a30*/  FFMA.FTZ R2, R87, R0, -R3 ;  /* 0x0000000057027223 */ /* 0x002fe20000010803 */
[----:B------:R-:W-:-:S06]  /*23a40*/  MOV R87, R7 ;  /* 0x0000000700577202 */ /* 0x000fcc0000000f00 */
[----:B------:R1:W-:Y:S01]  /*23a50*/  MUFU.EX2 R25, R2 ;  /* 0x0000000200197308 */ /* 0x0003e20000000800 */
[----:B--2---:R-:W-:-:S07]  /*23a60*/  FFMA.FTZ R4, R172, R0, -R3 ;  /* 0x00000000ac047223 */ /* 0x004fce0000010803 */
[----:B------:R2:W3:Y:S01]  /*23a70*/  MUFU.EX2 R30, R4 ;  /* 0x00000004001e7308 */ /* 0x0004e20000000800 */
[----:B-1----:R-:W-:-:S07]  /*23a80*/  FFMA.FTZ R2, R41, R0, -R5 ;  /* 0x0000000029027223 */ /* 0x002fce0000010805 */
[----:B------:R1:W-:Y:S01]  /*23a90*/  MUFU.EX2 R203, R2 ;  /* 0x0000000200cb7308 */ /* 0x0003e20000000800 */
[----:B--2---:R-:W-:Y:S01]  /*23aa0*/  FFMA.FTZ R4, R50, R0, -R3 ;  /* 0x0000000032047223 */ /* 0x004fe20000010803 */
[----:B---3--:R-:W-:-:S06]  /*23ab0*/  MOV R117, R30 ;  /* 0x0000001e00757202 */ /* 0x008fcc0000000f00 */
[----:B------:R2:W-:Y:S01]  /*23ac0*/  MUFU.EX2 R31, R4 ;  /* 0x00000004001f7308 */ /* 0x0005e20000000800 */
[----:B-1----:R-:W-:-:S07]  /*23ad0*/  FFMA.FTZ R2, R62, R0, -R5 ;  /* 0x000000003e027223 */ /* 0x002fce0000010805 */
[----:B------:R1:W3:Y:S01]  /*23ae0*/  MUFU.EX2 R226, R2 ;  /* 0x0000000200e27308 */ /* 0x0002e20000000800 */
[-C--:B--2---:R-:W-:Y:S02]  /*23af0*/  FFMA.FTZ R4, R48, R0.reuse, -R3 ;  /* 0x0000000030047223 */ /* 0x084fe40000010803 */
[----:B------:R-:W-:Y:S05]  /*23b00*/  LDSM.16.MT88.4 R48, [R183+0xb000] ;  /* 0x00b00000b730783b */ /* 0x000fea0000004200 */
[----:B------:R2:W-:Y:S01]  /*23b10*/  MUFU.EX2 R27, R4 ;  /* 0x00000004001b7308 */ /* 0x0005e20000000800 */
[----:B-1----:R-:W-:Y:S01]  /*23b20*/  FFMA.FTZ R2, R222, R0, -R5 ;  /* 0x00000000de027223 */ /* 0x002fe20000010805 */
[----:B---3--:R-:W-:-:S06]  /*23b30*/  F2FP.F16.F32.PACK_AB R12, R226, R203 ;  /* 0x000000cbe20c723e */ /* 0x008fcc00000000ff */
[----:B------:R1:W-:Y:S08]  /*23b40*/  MUFU.EX2 R227, R2 ;  /* 0x0000000200e37308 */ /* 0x0003f00000000800 */
[----:B------:R3:W-:Y:S01]  /*23b50*/  MUFU.EX2 R222, R6 ;  /* 0x0000000600de7308 */ /* 0x0007e20000000800 */
[----:B--2---:R-:W-:Y:S01]  /*23b60*/  FFMA.FTZ R4, R130, R0, -R3 ;  /* 0x0000000082047223 */ /* 0x004fe20000010803 */
[----:B------:R-:W-:-:S06]  /*23b70*/  MOV R130, R28 ;  /* 0x0000001c00827202 */ /* 0x000fcc0000000f00 */
[----:B------:R2:W-:Y:S01]  /*23b80*/  MUFU.EX2 R118, R4 ;  /* 0x0000000400767308 */ /* 0x0005e20000000800 */
[----:B-1----:R-:W-:-:S05]  /*23b90*/  FSEL R2, R77, RZ, P0 ;  /* 0x000000ff4d027208 */ /* 0x002fca0000000000 */
[----:B------:R-:W-:-:S04]  /*23ba0*/  FADD.FTZ R2, R116, -R2 ;  /* 0x8000000274027221 */ /* 0x000fc80000010000 */
[----:B---3--:R-:W-:-:S06]  /*23bb0*/  FMUL.FTZ R6, R0, R2 ;  /* 0x0000000200067220 */ /* 0x008fcc0000410000 */
[----:B------:R-:W1:Y:S01]  /*23bc0*/  MUFU.EX2 R6, R6 ;  /* 0x0000000600067308 */ /* 0x000e620000000800 */
[----:B--2---:R-:W-:-:S07]  /*23bd0*/  FFMA.FTZ R4, R46, R0, -R3 ;  /* 0x000000002e047223 */ /* 0x004fce0000010803 */
[----:B------:R2:W3:Y:S01]  /*23be0*/  MUFU.EX2 R29, R4 ;  /* 0x00000004001d7308 */ /* 0x0004e20000000800 */
[-C--:B-1----:R-:W-:Y:S01]  /*23bf0*/  FMUL.FTZ R134, R134, R6.reuse ;  /* 0x0000000686867220 */ /* 0x082fe20000410000 */
[-C--:B------:R-:W-:Y:S01]  /*23c00*/  FMUL.FTZ R135, R135, R6.reuse ;  /* 0x0000000687877220 */ /* 0x080fe20000410000 */
[-C--:B------:R-:W-:Y:S01]  /*23c10*/  FMUL.FTZ R138, R138, R6.reuse ;  /* 0x000000068a8a7220 */ /* 0x080fe20000410000 */
[-C--:B------:R-:W-:Y:S01]  /*23c20*/  FMUL.FTZ R139, R139, R6.reuse ;  /* 0x000000068b8b7220 */ /* 0x080fe20000410000 */
[-C--:B------:R-:W-:Y:S01]  /*23c30*/  FMUL.FTZ R170, R170, R6.reuse ;  /* 0x00000006aaaa7220 */ /* 0x080fe20000410000 */
[-C--:B------:R-:W-:Y:S01]  /*23c40*/  FMUL.FTZ R171, R171, R6.reuse ;  /* 0x00000006abab7220 */ /* 0x080fe20000410000 */
[-C--:B------:R-:W-:Y:S01]  /*23c50*/  FMUL.FTZ R166, R166, R6.reuse ;  /* 0x00000006a6a67220 */ /* 0x080fe20000410000 */
[----:B------:R-:W-:Y:S01]  /*23c60*/  FMUL.FTZ R167, R167, R6 ;  /* 0x00000006a7a77220 */ /* 0x000fe20000410000 */
[--C-:B--2---:R-:W-:Y:S01]  /*23c70*/  FFMA.FTZ R4, R119, R0, -R3.reuse ;  /* 0x0000000077047223 */ /* 0x104fe20000010803 */
[----:B------:R-:W-:Y:S01]  /*23c80*/  MOV R119, R9 ;  /* 0x0000000900777202 */ /* 0x000fe20000000f00 */
[-C--:B------:R-:W-:Y:S01]  /*23c90*/  FMUL.FTZ R150, R150, R6.reuse ;  /* 0x0000000696967220 */ /* 0x080fe20000410000 */
[----:B------:R-:W1:Y:S01]  /*23ca0*/  LDSM.16.MT88.4 R8, [R182+0xa000] ;  /* 0x00a00000b608783b */ /* 0x000e620000004200 */
[----:B------:R2:W4:Y:S01]  /*23cb0*/  MUFU.EX2 R24, R4 ;  /* 0x0000000400187308 */ /* 0x0005220000000800 */
[----:B------:R-:W-:Y:S01]  /*23cc0*/  F2FP.F16.F32.PACK_AB R13, R119, R87 ;  /* 0x00000057770d723e */ /* 0x000fe200000000ff */
[-C--:B------:R-:W-:Y:S01]  /*23cd0*/  FMUL.FTZ R151, R151, R6.reuse ;  /* 0x0000000697977220 */ /* 0x080fe20000410000 */
[----:B---3--:R-:W-:Y:S01]  /*23ce0*/  MOV R116, R29 ;  /* 0x0000001d00747202 */ /* 0x008fe20000000f00 */
[-C--:B------:R-:W-:Y:S01]  /*23cf0*/  FMUL.FTZ R154, R154, R6.reuse ;  /* 0x000000069a9a7220 */ /* 0x080fe20000410000 */
[-C--:B------:R-:W-:Y:S01]  /*23d00*/  FMUL.FTZ R155, R155, R6.reuse ;  /* 0x000000069b9b7220 */ /* 0x080fe20000410000 */
[-C--:B------:R-:W-:Y:S01]  /*23d10*/  FMUL.FTZ R142, R142, R6.reuse ;  /* 0x000000068e8e7220 */ /* 0x080fe20000410000 */
[-C--:B------:R-:W-:Y:S01]  /*23d20*/  FMUL.FTZ R143, R143, R6.reuse ;  /* 0x000000068f8f7220 */ /* 0x080fe20000410000 */
[-C--:B------:R-:W-:Y:S01]  /*23d30*/  FMUL.FTZ R146, R146, R6.reuse ;  /* 0x0000000692927220 */ /* 0x080fe20000410000 */
[----:B------:R-:W-:Y:S01]  /*23d40*/  FMUL.FTZ R147, R147, R6 ;  /* 0x0000000693937220 */ /* 0x000fe20000410000 */
[----:B--2---:R-:W-:-:S04]  /*23d50*/  FFMA.FTZ R4, R44, R0, -R3 ;  /* 0x000000002c047223 */ /* 0x004fc80000010803 */
[----:B------:R2:W-:Y:S02]  /*23d60*/  MUFU.EX2 R172, R4 ;  /* 0x0000000400ac7308 */ /* 0x0005e40000000800 */
[----:B--2---:R-:W-:-:S05]  /*23d70*/  FSEL R4, R76, RZ, P1 ;  /* 0x000000ff4c047208 */ /* 0x004fca0000800000 */
[----:B------:R-:W-:Y:S01]  /*23d80*/  FADD.FTZ R2, R14, -R4 ;  /* 0x800000040e027221 */ /* 0x000fe20000010000 */
[----:B------:R-:W-:Y:S01]  /*23d90*/  F2FP.F16.F32.PACK_AB R14, R222, R227 ;  /* 0x000000e3de0e723e */ /* 0x000fe200000000ff */
[----:B------:R-:W-:Y:S01]  /*23da0*/  FFMA.FTZ R4, R56, R0, -R3 ;  /* 0x0000000038047223 */ /* 0x000fe20000010803 */
[----:B----4-:R-:W-:Y:S01]  /*23db0*/  MOV R56, R24 ;  /* 0x0000001800387202 */ /* 0x010fe20000000f00 */
[----:B------:R-:W-:Y:S02]  /*23dc0*/  FMUL.FTZ R2, R0, R2 ;  /* 0x0000000200027220 */ /* 0x000fe40000410000 */
[----:B------:R2:W-:Y:S08]  /*23dd0*/  MUFU.EX2 R58, R4 ;  /* 0x00000004003a7308 */ /* 0x0005f00000000800 */
[----:B------:R3:W4:Y:S01]  /*23de0*/  MUFU.EX2 R7, R2 ;  /* 0x0000000200077308 */ /* 0x0007220000000800 */
[----:B--2---:R-:W-:-:S02]  /*23df0*/  MOV R4, R31 ;  /* 0x0000001f00047202 */ /* 0x004fc40000000f00 */
[----:B------:R-:W2:Y:S01]  /*23e00*/  LDSM.16.MT88.4 R28, [R184+0xa000] ;  /* 0x00a00000b81c783b */ /* 0x000ea20000004200 */
[-CC-:B---3--:R-:W-:Y:S01]  /*23e10*/  FFMA.FTZ R2, R52, R0.reuse, -R3.reuse ;  /* 0x0000000034027223 */ /* 0x188fe20000010803 */
[-C--:B----4-:R-:W-:Y:S01]  /*23e20*/  FMUL.FTZ R132, R132, R7.reuse ;  /* 0x0000000784847220 */ /* 0x090fe20000410000 */
[-C--:B------:R-:W-:Y:S01]  /*23e30*/  FMUL.FTZ R133, R133, R7.reuse ;  /* 0x0000000785857220 */ /* 0x080fe20000410000 */
[-C--:B------:R-:W-:Y:S01]  /*23e40*/  FMUL.FTZ R136, R136, R7.reuse ;  /* 0x0000000788887220 */ /* 0x080fe20000410000 */
[----:B------:R3:W4:Y:S01]  /*23e50*/  MUFU.EX2 R59, R2 ;  /* 0x00000002003b7308 */ /* 0x0007220000000800 */
        /* <DEDUP_REMOVED lines=9> */
[----:B------:R-:W-:Y:S01]  /*23ef0*/  FMUL.FTZ R153, R153, R7 ;  /* 0x0000000799997220 */ /* 0x000fe20000410000 */
[C---:B------:R-:W-:Y:S01]  /*23f00*/  HMMA.16816.F32 R52, R12.reuse, R18, R136 ;  /* 0x000000120c34723c */ /* 0x040fe20000001888 */
[----:B------:R-:W-:Y:S01]  /*23f10*/  MOV R132, R27 ;  /* 0x0000001b00847202 */ /* 0x000fe20000000f00 */
[----:B------:R-:W-:Y:S01]  /*23f20*/  LDSM.16.MT88.4 R16, [R184+0xa800] ;  /* 0x00a80000b810783b */ /* 0x000fe20000004200 */
[-C--:B------:R-:W-:Y:S01]  /*23f30*/  FMUL.FTZ R140, R140, R7.reuse ;  /* 0x000000078c8c7220 */ /* 0x080fe20000410000 */
[-C--:B------:R-:W-:Y:S01]  /*23f40*/  FMUL.FTZ R141, R141, R7.reuse ;  /* 0x000000078d8d7220 */ /* 0x080fe20000410000 */
[----:B------:R-:W-:Y:S01]  /*23f50*/  FMUL.FTZ R144, R144, R7 ;  /* 0x0000000790907220 */ /* 0x000fe20000410000 */
[----:B---3--:R-:W-:Y:S01]  /*23f60*/  FFMA.FTZ R2, R120, R0, -R3 ;  /* 0x0000000078027223 */ /* 0x008fe20000010803 */
[----:B------:R-:W-:Y:S01]  /*23f70*/  MOV R137, R26 ;  /* 0x0000001a00897202 */ /* 0x000fe20000000f00 */
[C---:B-1----:R-:W-:Y:S01]  /*23f80*/  HMMA.16816.F32 R168, R12.reuse, R8, R168 ;  /* 0x000000080ca8723c */ /* 0x042fe200000018a8 */
[----:B------:R-:W-:Y:S01]  /*23f90*/  MOV R120, R25 ;  /* 0x0000001900787202 */ /* 0x000fe20000000f00 */
[----:B------:R1:W3:Y:S01]  /*23fa0*/  MUFU.EX2 R57, R2 ;  /* 0x0000000200397308 */ /* 0x0002e20000000800 */
[----:B------:R-:W3:Y:S01]  /*23fb0*/  LDSM.16.MT88.4 R24, [R182+0xa800] ;  /* 0x00a80000b618783b */ /* 0x000ee20000004200 */
[----:B------:R-:W-:Y:S01]  /*23fc0*/  FMUL.FTZ R145, R145, R7 ;  /* 0x0000000791917220 */ /* 0x000fe20000410000 */
[----:B----4-:R-:W-:Y:S01]  /*23fd0*/  MOV R139, R59 ;  /* 0x0000003b008b7202 */ /* 0x010fe20000000f00 */
[----:B------:R-:W-:Y:S01]  /*23fe0*/  HMMA.16816.F32 R164, R12, R10, R164 ;  /* 0x0000000a0ca4723c */ /* 0x000fe200000018a4 */
[----:B------:R-:W-:-:S02]  /*23ff0*/  F2FP.F16.F32.PACK_AB R9, R137, R130 ;  /* 0x000000828909723e */ /* 0x000fc400000000ff */
[----:B------:R-:W-:-:S03]  /*24000*/  MOV R135, R67 ;  /* 0x0000004300877202 */ /* 0x000fc60000000f00 */
[----:B--2---:R-:W-:Y:S01]  /*24010*/  HMMA.16816.F32 R148, R12, R28, R148 ;  /* 0x0000001c0c94723c */ /* 0x004fe20000001894 */
[----:B------:R-:W-:-:S05]  /*24020*/  F2FP.F16.F32.PACK_AB R11, R4, R117 ;  /* 0x00000075040b723e */ /* 0x000fca00000000ff */
[----:B------:R-:W-:Y:S01]  /*24030*/  HMMA.16816.F32 R152, R12, R30, R152 ;  /* 0x0000001e0c98723c */ /* 0x000fe20000001898 */
[----:B-1----:R-:W-:Y:S01]  /*24040*/  FFMA.FTZ R2, R200, R0, -R5 ;  /* 0x00000000c8027223 */ /* 0x002fe20000010805 */
[----:B---3--:R-:W-:-:S03]  /*24050*/  MOV R134, R57 ;  /* 0x0000003900867202 */ /* 0x008fc60000000f00 */
[----:B------:R1:W-:Y:S01]  /*24060*/  MUFU.EX2 R207, R2 ;  /* 0x0000000200cf7308 */ /* 0x0003e20000000800 */
[C---:B------:R-:W-:Y:S06]  /*24070*/  HMMA.16816.F32 R140, R12.reuse, R20, R140 ;  /* 0x000000140c8c723c */ /* 0x040fec000000188c */
[----:B------:R-:W-:Y:S01]  /*24080*/  HMMA.16816.F32 R144, R12, R22, R144 ;  /* 0x000000160c90723c */ /* 0x000fe20000001890 */
[----:B------:R-:W2:Y:S06]  /*24090*/  LDSM.16.MT88.4 R20, [R182+0xb000] ;  /* 0x00b00000b614783b */ /* 0x000eac0000004200 */
[----:B------:R-:W-:Y:S01]  /*240a0*/  F2FP.F16.F32.PACK_AB R15, R116, R118 ;  /* 0x00000076740f723e */ /* 0x000fe200000000ff */
[----:B-1----:R-:W-:-:S04]  /*240b0*/  FFMA.FTZ R2, R63, R0, -R5 ;  /* 0x000000003f027223 */ /* 0x002fc80000010805 */
[----:B------:R1:W3:Y:S02]  /*240c0*/  MUFU.EX2 R205, R2 ;  /* 0x0000000200cd7308 */ /* 0x0002e40000000800 */
[----:B-1----:R-:W-:Y:S01]  /*240d0*/  FFMA.FTZ R2, R202, R0, -R5 ;  /* 0x00000000ca027223 */ /* 0x002fe20000010805 */
[----:B---3--:R-:W-:-:S05]  /*240e0*/  F2FP.F16.F32.PACK_AB R8, R205, R207 ;  /* 0x000000cfcd08723e */ /* 0x008fca00000000ff */
[----:B------:R1:W-:Y:S02]  /*240f0*/  MUFU.EX2 R202, R2 ;  /* 0x0000000200ca7308 */ /* 0x0003e40000000800 */
[----:B-1----:R-:W-:-:S06]  /*24100*/  FFMA.FTZ R2, R66, R0, -R5 ;  /* 0x0000000042027223 */ /* 0x002fcc0000010805 */
[----:B------:R1:W3:Y:S02]  /*24110*/  MUFU.EX2 R174, R2 ;  /* 0x0000000200ae7308 */ /* 0x0002e40000000800 */
[----:B-1----:R-:W-:Y:S01]  /*24120*/  FFMA.FTZ R2, R104, R0, -R3 ;  /* 0x0000000068027223 */ /* 0x002fe20000010803 */
[----:B---3--:R-:W-:Y:S02]  /*24130*/  F2FP.F16.F32.PACK_AB R10, R174, R202 ;  /* 0x000000caae0a723e */ /* 0x008fe400000000ff */
[----:B------:R-:W-:-:S03]  /*24140*/  MOV R104, R120 ;  /* 0x0000007800687202 */ /* 0x000fc60000000f00 */
[----:B------:R1:W-:Y:S01]  /*24150*/  MUFU.EX2 R133, R2 ;  /* 0x0000000200857308 */ /* 0x0003e20000000800 */
[----:B------:R-:W-:Y:S01]  /*24160*/  MOV R120, R65 ;  /* 0x0000004100787202 */ /* 0x000fe20000000f00 */
[C---:B------:R-:W-:Y:S06]  /*24170*/  HMMA.16816.F32 R28, R8.reuse, R24, R168 ;  /* 0x00000018081c723c */ /* 0x040fec00000018a8 */
[C---:B------:R-:W-:Y:S06]  /*24180*/  HMMA.16816.F32 R24, R8.reuse, R26, R164 ;  /* 0x0000001a0818723c */ /* 0x040fec00000018a4 */
[----:B------:R-:W-:Y:S01]  /*24190*/  HMMA.16816.F32 R44, R8, R36, R44 ;  /* 0x00000024082c723c */ /* 0x000fe2000000182c */
[----:B-1----:R-:W-:-:S04]  /*241a0*/  FFMA.FTZ R2, R64, R0, -R3 ;  /* 0x0000000040027223 */ /* 0x002fc80000010803 */
[----:B------:R1:W-:Y:S01]  /*241b0*/  MUFU.EX2 R136, R2 ;  /* 0x0000000200887308 */ /* 0x0003e20000000800 */
[C---:B------:R-:W-:Y:S01]  /*241c0*/  HMMA.16816.F32 R52, R8.reuse, R38, R52 ;  /* 0x000000260834723c */ /* 0x040fe20000001834 */
[----:B------:R-:W-:Y:S05]  /*241d0*/  LDSM.16.MT88.4 R36, [R184+0xb000] ;  /* 0x00b00000b824783b */ /* 0x000fea0000004200 */
[C---:B------:R-:W-:Y:S06]  /*241e0*/  HMMA.16816.F32 R152, R8.reuse, R18, R152 ;  /* 0x000000120898723c */ /* 0x040fec0000001898 */
[----:B------:R-:W-:Y:S01]  /*241f0*/  HMMA.16816.F32 R60, R8, R34, R144 ;  /* 0x00000022083c723c */ /* 0x000fe20000001890 */
[----:B-1----:R-:W-:Y:S01]  /*24200*/  FFMA.FTZ R2, R106, R0, -R3 ;  /* 0x000000006a027223 */ /* 0x002fe20000010803 */
[----:B------:R-:W-:-:S03]  /*24210*/  MOV R106, R120 ;  /* 0x00000078006a7202 */ /* 0x000fc60000000f00 */
[----:B------:R1:W-:Y:S02]  /*24220*/  MUFU.EX2 R138, R2 ;  /* 0x00000002008a7308 */ /* 0x0003e40000000800 */
[----:B-1----:R-:W-:-:S06]  /*24230*/  FFMA.FTZ R2, R204, R0, -R5 ;  /* 0x00000000cc027223 */ /* 0x002fcc0000010805 */
[----:B------:R1:W-:Y:S02]  /*24240*/  MUFU.EX2 R168, R2 ;  /* 0x0000000200a87308 */ /* 0x0003e40000000800 */
[----:B-1----:R-:W-:-:S06]  /*24250*/  FFMA.FTZ R2, R68, R0, -R5 ;  /* 0x0000000044027223 */ /* 0x002fcc0000010805 */
[----:B------:R1:W3:Y:S02]  /*24260*/  MUFU.EX2 R169, R2 ;  /* 0x0000000200a97308 */ /* 0x0002e40000000800 */
[----:B-1----:R-:W-:Y:S01]  /*24270*/  FFMA.FTZ R2, R206, R0, -R5 ;  /* 0x00000000ce027223 */ /* 0x002fe20000010805 */
[----:B------:R-:W-:Y:S02]  /*24280*/  MOV R206, R43 ;  /* 0x0000002b00ce7202 */ /* 0x000fe40000000f00 */
[----:B---3--:R-:W-:-:S03]  /*24290*/  F2FP.F16.F32.PACK_AB R12, R169, R168 ;  /* 0x000000a8a90c723e */ /* 0x008fc600000000ff */
[----:B------:R1:W-:Y:S01]  /*242a0*/  MUFU.EX2 R167, R2 ;  /* 0x0000000200a77308 */ /* 0x0003e20000000800 */
[----:B------:R-:W-:Y:S01]  /*242b0*/  F2FP.F16.F32.PACK_AB R13, R132, R206 ;  /* 0x000000ce840d723e */ /* 0x000fe200000000ff */
[----:B------:R-:W3:Y:S01]  /*242c0*/  LDSM.16.MT88.4 R40, [R185+0xb000] ;  /* 0x00b00000b928783b */ /* 0x000ee20000004200 */
[-C--:B-1----:R-:W-:Y:S02]  /*242d0*/  FFMA.FTZ R2, R70, R0.reuse, -R5 ;  /* 0x0000000046027223 */ /* 0x082fe40000010805 */
[C---:B------:R-:W-:Y:S03]  /*242e0*/  HMMA.16816.F32 R68, R8.reuse, R32, R140 ;  /* 0x000000200844723c */ /* 0x040fe6000000188c */
[----:B------:R1:W4:Y:S02]  /*242f0*/  MUFU.EX2 R171, R2 ;  /* 0x0000000200ab7308 */ /* 0x0003240000000800 */
[-CC-:B-1----:R-:W-:Y:S01]  /*24300*/  FFMA.FTZ R2, R72, R0.reuse, -R3.reuse ;  /* 0x0000000048027223 */ /* 0x182fe20000010803 */
[----:B----4-:R-:W-:Y:S01]  /*24310*/  F2FP.F16.F32.PACK_AB R14, R171, R167 ;  /* 0x000000a7ab0e723e */ /* 0x010fe200000000ff */
[----:B------:R-:W-:Y:S01]  /*24320*/  HMMA.16816.F32 R72, R8, R16, R148 ;  /* 0x000000100848723c */ /* 0x000fe20000001894 */
[----:B------:R-:W1:Y:S03]  /*24330*/  LDSM.16.MT88.4 R16, [R182+0xb800] ;  /* 0x00b80000b610783b */ /* 0x000e660000004200 */
[----:B------:R4:W-:Y:S02]  /*24340*/  MUFU.EX2 R204, R2 ;  /* 0x0000000200cc7308 */ /* 0x0009e40000000800 */
[C---:B--2---:R-:W-:Y:S01]  /*24350*/  HMMA.16816.F32 R32, R12.reuse, R20, R28 ;  /* 0x000000140c20723c */ /* 0x044fe2000000181c */
[----:B------:R-:W2:Y:S05]  /*24360*/  LDSM.16.MT88.4 R28, [R185+0xb800] ;  /* 0x00b80000b91c783b */ /* 0x000eaa0000004200 */
[C---:B------:R-:W-:Y:S06]  /*24370*/  HMMA.16816.F32 R24, R12.reuse, R22, R24 ;  /* 0x000000160c18723c */ /* 0x040fec0000001818 */
[----:B---3--:R-:W-:Y:S01]  /*24380*/  HMMA.16816.F32 R20, R12, R40, R44 ;  /* 0x000000280c14723c */ /* 0x008fe2000000182c */
[----:B----4-:R-:W-:-:S04]  /*24390*/  FFMA.FTZ R2, R112, R0, -R3 ;  /* 0x0000000070027223 */ /* 0x010fc80000010803 */
[----:B------:R3:W-:Y:S01]  /*243a0*/  MUFU.EX2 R200, R2 ;  /* 0x0000000200c87308 */ /* 0x0007e20000000800 */
[C---:B------:R-:W-:Y:S01]  /*243b0*/  HMMA.16816.F32 R40, R12.reuse, R42, R52 ;  /* 0x0000002a0c28723c */ /* 0x040fe20000001834 */
[----:B------:R-:W4:Y:S05]  /*243c0*/  LDSM.16.MT88.4 R52, [R183+0xb800] ;  /* 0x00b80000b734783b */ /* 0x000f2a0000004200 */
[C---:B------:R-:W-:Y:S06]  /*243d0*/  HMMA.16816.F32 R72, R12.reuse, R36, R72 ;  /* 0x000000240c48723c */ /* 0x040fec0000001848 */
[----:B------:R-:W-:Y:S01]  /*243e0*/  HMMA.16816.F32 R68, R12, R48, R68 ;  /* 0x000000300c44723c */ /* 0x000fe20000001844 */
[----:B---3--:R-:W-:Y:S01]  /*243f0*/  FFMA.FTZ R2, R78, R0, -R3 ;  /* 0x000000004e027223 */ /* 0x008fe20000010803 */
[----:B------:R-:W-:-:S04]  /*24400*/  MOV R78, R193 ;  /* 0x000000c1004e7202 */ /* 0x000fc80000000f00 */
[----:B------:R-:W-:Y:S01]  /*24410*/  HMMA.16816.F32 R60, R12, R50, R60 ;  /* 0x000000320c3c723c */ /* 0x000fe2000000183c */
[----:B------:R-:W3:Y:S01]  /*24420*/  LDSM.16.MT88.4 R48, [R184+0xb800] ;  /* 0x00b80000b830783b */ /* 0x000ee20000004200 */
[----:B------:R1:W-:Y:S02]  /*24430*/  MUFU.EX2 R193, R2 ;  /* 0x0000000200c17308 */ /* 0x0003e40000000800 */
[----:B-1----:R-:W-:-:S06]  /*24440*/  FFMA.FTZ R2, R160, R0, -R5 ;  /* 0x00000000a0027223 */ /* 0x002fcc0000010805 */
[----:B------:R1:W-:Y:S02]  /*24450*/  MUFU.EX2 R165, R2 ;  /* 0x0000000200a57308 */ /* 0x0003e40000000800 */
[----:B-1----:R-:W-:Y:S01]  /*24460*/  FFMA.FTZ R2, R82, R0, -R5 ;  /* 0x0000000052027223 */ /* 0x002fe20000010805 */
[----:B------:R-:W-:-:S05]  /*24470*/  MOV R82, R56 ;  /* 0x0000003800527202 */ /* 0x000fca0000000f00 */
[----:B------:R1:W2:Y:S02]  /*24480*/  MUFU.EX2 R164, R2 ;  /* 0x0000000200a47308 */ /* 0x0002a40000000800 */
[----:B-1----:R-:W-:Y:S01]  /*24490*/  FFMA.FTZ R2, R162, R0, -R5 ;  /* 0x00000000a2027223 */ /* 0x002fe20000010805 */
[----:B--2---:R-:W-:-:S05]  /*244a0*/  F2FP.F16.F32.PACK_AB R8, R164, R165 ;  /* 0x000000a5a408723e */ /* 0x004fca00000000ff */
[----:B------:R1:W-:Y:S02]  /*244b0*/  MUFU.EX2 R160, R2 ;  /* 0x0000000200a07308 */ /* 0x0003e40000000800 */
[----:B-1----:R-:W-:Y:S01]  /*244c0*/  FFMA.FTZ R2, R84, R0, -R5 ;  /* 0x0000000054027223 */ /* 0x002fe20000010805 */
[----:B------:R-:W-:-:S05]  /*244d0*/  MOV R84, R156 ;  /* 0x0000009c00547202 */ /* 0x000fca0000000f00 */
[----:B------:R1:W2:Y:S01]  /*244e0*/  MUFU.EX2 R156, R2 ;  /* 0x00000002009c7308 */ /* 0x0002a20000000800 */
[----:B------:R-:W-:Y:S01]  /*244f0*/  F2FP.F16.F32.PACK_AB R11, R84, R78 ;  /* 0x0000004e540b723e */ /* 0x000fe200000000ff */
[----:B-1----:R-:W-:Y:S01]  /*24500*/  FFMA.FTZ R2, R114, R0, -R3 ;  /* 0x0000000072027223 */ /* 0x002fe20000010803 */
[----:B------:R-:W-:Y:S02]  /*24510*/  MOV R114, R172 ;  /* 0x000000ac00727202 */ /* 0x000fe40000000f00 */
[----:B--2---:R-:W-:-:S03]  /*24520*/  F2FP.F16.F32.PACK_AB R10, R156, R160 ;  /* 0x000000a09c0a723e */ /* 0x004fc600000000ff */
[----:B------:R1:W-:Y:S01]  /*24530*/  MUFU.EX2 R172, R2 ;  /* 0x0000000200ac7308 */ /* 0x0003e20000000800 */
[----:B------:R-:W-:-:S07]  /*24540*/  F2FP.F16.F32.PACK_AB R9, R114, R82 ;  /* 0x000000527209723e */ /* 0x000fce00000000ff */
[C---:B------:R-:W-:Y:S01]  /*24550*/  HMMA.16816.F32 R64, R8.reuse, R16, R32 ;  /* 0x000000100840723c */ /* 0x040fe20000001820 */
[----:B------:R-:W-:Y:S05]  /*24560*/  LDSM.16.MT88.4 R32, [R183+0xc000] ;  /* 0x00c00000b720783b */ /* 0x000fea0000004200 */
[----:B------:R-:W-:Y:S01]  /*24570*/  HMMA.16816.F32 R44, R8, R18, R24 ;  /* 0x00000012082c723c */ /* 0x000fe20000001818 */
[----:B------:R-:W-:Y:S01]  /*24580*/  LDSM.16.MT88.4 R16, [R185+0xc000] ;  /* 0x00c00000b910783b */ /* 0x000fe20000004200 */
[----:B-1----:R-:W-:Y:S01]  /*24590*/  FFMA.FTZ R2, R80, R0, -R3 ;  /* 0x0000000050027223 */ /* 0x002fe20000010803 */
[----:B------:R-:W-:-:S03]  /*245a0*/  MOV R80, R58 ;  /* 0x0000003a00507202 */ /* 0x000fc60000000f00 */
[----:B------:R-:W-:Y:S01]  /*245b0*/  HMMA.16816.F32 R56, R12, R38, R152 ;  /* 0x000000260c38723c */ /* 0x000fe20000001898 */
[----:B------:R1:W-:Y:S01]  /*245c0*/  MUFU.EX2 R170, R2 ;  /* 0x0000000200aa7308 */ /* 0x0003e20000000800 */
[----:B------:R-:W2:Y:S04]  /*245d0*/  LDSM.16.MT88.4 R36, [R182+0xc000] ;  /* 0x00c00000b624783b */ /* 0x000ea80000004200 */
[----:B------:R-:W-:Y:S01]  /*245e0*/  HMMA.16816.F32 R24, R8, R28, R20 ;  /* 0x0000001c0818723c */ /* 0x000fe20000001814 */
[----:B------:R-:W-:-:S05]  /*245f0*/  F2FP.F16.F32.PACK_AB R15, R80, R134 ;  /* 0x00000086500f723e */ /* 0x000fca00000000ff */
[----:B------:R-:W-:Y:S01]  /*24600*/  HMMA.16816.F32 R20, R8, R30, R40 ;  /* 0x0000001e0814723c */ /* 0x000fe20000001828 */
[----:B-1----:R-:W-:-:S05]  /*24610*/  FFMA.FTZ R2, R108, R0, -R3 ;  /* 0x000000006c027223 */ /* 0x002fca0000010803 */
[C---:B----4-:R-:W-:Y:S01]  /*24620*/  HMMA.16816.F32 R68, R8.reuse, R52, R68 ;  /* 0x000000340844723c */ /* 0x050fe20000001844 */
[----:B------:R-:W-:Y:S01]  /*24630*/  MOV R108, R130 ;  /* 0x00000082006c7202 */ /* 0x000fe20000000f00 */
[----:B------:R1:W-:Y:S04]  /*24640*/  MUFU.EX2 R166, R2 ;  /* 0x0000000200a67308 */ /* 0x0003e80000000800 */
[C---:B------:R-:W-:Y:S06]  /*24650*/  HMMA.16816.F32 R40, R8.reuse, R54, R60 ;  /* 0x000000360828723c */ /* 0x040fec000000183c */
[C---:B---3--:R-:W-:Y:S06]  /*24660*/  HMMA.16816.F32 R72, R8.reuse, R48, R72 ;  /* 0x000000300848723c */ /* 0x048fec0000001848 */
[----:B------:R-:W-:Y:S01]  /*24670*/  HMMA.16816.F32 R56, R8, R50, R56 ;  /* 0x000000320838723c */ /* 0x000fe20000001838 */
[----:B------:R-:W3:Y:S01]  /*24680*/  LDSM.16.MT88.4 R48, [R184+0xc000] ;  /* 0x00c00000b830783b */ /* 0x000ee20000004200 */
[----:B-1----:R-:W-:Y:S01]  /*24690*/  FFMA.FTZ R2, R122, R0, -R5 ;  /* 0x000000007a027223 */ /* 0x002fe20000010805 */
[----:B------:R-:W-:-:S03]  /*246a0*/  MOV R122, R132 ;  /* 0x00000084007a7202 */ /* 0x000fc60000000f00 */
[----:B------:R1:W-:Y:S02]  /*246b0*/  MUFU.EX2 R153, R2 ;  /* 0x0000000200997308 */ /* 0x0003e40000000800 */
[----:B-1----:R-:W-:Y:S01]  /*246c0*/  FFMA.FTZ R2, R86, R0, -R5 ;  /* 0x0000000056027223 */ /* 0x002fe20000010805 */
[----:B------:R-:W-:Y:S02]  /*246d0*/  MOV R86, R104 ;  /* 0x0000006800567202 */ /* 0x000fe40000000f00 */
[----:B------:R-:W-:-:S03]  /*246e0*/  MOV R104, R128 ;  /* 0x0000008000687202 */ /* 0x000fc60000000f00 */
[----:B------:R1:W4:Y:S02]  /*246f0*/  MUFU.EX2 R152, R2 ;  /* 0x0000000200987308 */ /* 0x0003240000000800 */
[----:B-1----:R-:W-:Y:S01]  /*24700*/  FFMA.FTZ R2, R176, R0, -R5 ;  /* 0x00000000b0027223 */ /* 0x002fe20000010805 */
[----:B------:R-:W-:Y:S02]  /*24710*/  MOV R176, R138 ;  /* 0x0000008a00b07202 */ /* 0x000fe40000000f00 */
[----:B------:R-:W-:-:S03]  /*24720*/  MOV R138, R135 ;  /* 0x00000087008a7202 */ /* 0x000fc60000000f00 */
[----:B------:R1:W-:Y:S01]  /*24730*/  MUFU.EX2 R151, R2 ;  /* 0x0000000200977308 */ /* 0x0003e20000000800 */
[----:B----4-:R-:W-:Y:S02]  /*24740*/  F2FP.F16.F32.PACK_AB R12, R152, R153 ;  /* 0x00000099980c723e */ /* 0x010fe400000000ff */
[----:B------:R-:W-:Y:S02]  /*24750*/  F2FP.F16.F32.PACK_AB R11, R204, R176 ;  /* 0x000000b0cc0b723e */ /* 0x000fe400000000ff */
[----:B------:R-:W-:Y:S01]  /*24760*/  MOV R112, R138 ;  /* 0x0000008a00707202 */ /* 0x000fe20000000f00 */
[----:B-1----:R-:W-:Y:S01]  /*24770*/  FFMA.FTZ R2, R90, R0, -R5 ;  /* 0x000000005a027223 */ /* 0x002fe20000010805 */
[----:B------:R-:W-:-:S03]  /*24780*/  MOV R90, R139 ;  /* 0x0000008b005a7202 */ /* 0x000fc60000000f00 */
[----:B------:R1:W4:Y:S01]  /*24790*/  MUFU.EX2 R150, R2 ;  /* 0x0000000200967308 */ /* 0x0003220000000800 */
[----:B------:R-:W-:Y:S01]  /*247a0*/  F2FP.F16.F32.PACK_AB R13, R90, R86 ;  /* 0x000000565a0d723e */ /* 0x000fe200000000ff */
[----:B-1----:R-:W-:Y:S01]  /*247b0*/  FFMA.FTZ R2, R85, R0, -R3 ;  /* 0x0000000055027223 */ /* 0x002fe20000010803 */
[----:B----4-:R-:W-:Y:S02]  /*247c0*/  F2FP.F16.F32.PACK_AB R14, R150, R151 ;  /* 0x00000097960e723e */ /* 0x010fe400000000ff */
[----:B------:R-:W-:-:S03]  /*247d0*/  MOV R85, R118 ;  /* 0x0000007600557202 */ /* 0x000fc60000000f00 */
[----:B------:R1:W-:Y:S02]  /*247e0*/  MUFU.EX2 R162, R2 ;  /* 0x0000000200a27308 */ /* 0x0003e40000000800 */
[C---:B--2---:R-:W-:Y:S01]  /*247f0*/  HMMA.16816.F32 R52, R12.reuse, R38, R44 ;  /* 0x000000260c34723c */ /* 0x044fe2000000182c */
[----:B------:R-:W2:Y:S05]  /*24800*/  LDSM.16.MT88.4 R44, [R182+0xc800] ;  /* 0x00c80000b62c783b */ /* 0x000eaa0000004200 */
[C---:B------:R-:W-:Y:S01]  /*24810*/  HMMA.16816.F32 R28, R12.reuse, R18, R20 ;  /* 0x000000120c1c723c */ /* 0x040fe20000001814 */
[----:B------:R-:W4:Y:S05]  /*24820*/  LDSM.16.MT88.4 R20, [R185+0xc800] ;  /* 0x00c80000b914783b */ /* 0x000f2a0000004200 */
[C---:B------:R-:W-:Y:S01]  /*24830*/  HMMA.16816.F32 R64, R12.reuse, R36, R64 ;  /* 0x000000240c40723c */ /* 0x040fe20000001840 */
[-CC-:B-1----:R-:W-:Y:S01]  /*24840*/  FFMA.FTZ R2, R110, R0.reuse, -R3.reuse ;  /* 0x000000006e027223 */ /* 0x182fe20000010803 */
[----:B------:R-:W-:Y:S03]  /*24850*/  LDSM.16.MT88.4 R36, [R184+0xc800] ;  /* 0x00c80000b824783b */ /* 0x000fe60000004200 */
[----:B------:R1:W-:Y:S01]  /*24860*/  MUFU.EX2 R155, R2 ;  /* 0x00000002009b7308 */ /* 0x0003e20000000800 */
[C---:B------:R-:W-:Y:S01]  /*24870*/  HMMA.16816.F32 R60, R12.reuse, R16, R24 ;  /* 0x000000100c3c723c */ /* 0x040fe20000001818 */
[----:B------:R-:W4:Y:S05]  /*24880*/  LDSM.16.MT88.4 R16, [R183+0xc800] ;  /* 0x00c80000b710783b */ /* 0x000f2a0000004200 */
[C---:B------:R-:W-:Y:S06]  /*24890*/  HMMA.16816.F32 R68, R12.reuse, R32, R68 ;  /* 0x000000200c44723c */ /* 0x040fec0000001844 */
[----:B------:R-:W-:Y:S01]  /*248a0*/  HMMA.16816.F32 R24, R12, R34, R40 ;  /* 0x000000220c18723c */ /* 0x000fe20000001828 */
[----:B-1----:R-:W-:-:S05]  /*248b0*/  FFMA.FTZ R2, R88, R0, -R3 ;  /* 0x0000000058027223 */ /* 0x002fca0000010803 */
[C---:B---3--:R-:W-:Y:S01]  /*248c0*/  HMMA.16816.F32 R72, R12.reuse, R48, R72 ;  /* 0x000000300c48723c */ /* 0x048fe20000001848 */
        /* <DEDUP_REMOVED lines=14> */
[----:B-1----:R-:W-:-:S06]  /*249b0*/  FFMA.FTZ R2, R94, R0, -R5 ;  /* 0x000000005e027223 */ /* 0x002fcc0000010805 */
[----:B------:R1:W3:Y:S02]  /*249c0*/  MUFU.EX2 R143, R2 ;  /* 0x00000002008f7308 */ /* 0x0002e40000000800 */
[----:B-1----:R-:W-:Y:S01]  /*249d0*/  FFMA.FTZ R2, R124, R0, -R3 ;  /* 0x000000007c027223 */ /* 0x002fe20000010803 */
[----:B---3--:R-:W-:-:S05]  /*249e0*/  F2FP.F16.F32.PACK_AB R10, R143, R144 ;  /* 0x000000908f0a723e */ /* 0x008fca00000000ff */
[----:B------:R1:W-:Y:S02]  /*249f0*/  MUFU.EX2 R149, R2 ;  /* 0x0000000200957308 */ /* 0x0003e40000000800 */
[C---:B--2---:R-:W-:Y:S06]  /*24a00*/  HMMA.16816.F32 R64, R8.reuse, R44, R64 ;  /* 0x0000002c0840723c */ /* 0x044fec0000001840 */
[C---:B------:R-:W-:Y:S01]  /*24a10*/  HMMA.16816.F32 R52, R8.reuse, R46, R52 ;  /* 0x0000002e0834723c */ /* 0x040fe20000001834 */
[----:B------:R-:W2:Y:S05]  /*24a20*/  LDSM.16.MT88.4 R44, [R182+0xd000] ;  /* 0x00d00000b62c783b */ /* 0x000eaa0000004200 */
[----:B----4-:R-:W-:Y:S01]  /*24a30*/  HMMA.16816.F32 R32, R8, R22, R28 ;  /* 0x000000160820723c */ /* 0x010fe2000000181c */
[----:B-1----:R-:W-:Y:S01]  /*24a40*/  FFMA.FTZ R2, R81, R0, -R3 ;  /* 0x0000000051027223 */ /* 0x002fe20000010803 */
[----:B------:R-:W1:Y:S01]  /*24a50*/  LDSM.16.MT88.4 R28, [R185+0xd000] ;  /* 0x00d00000b91c783b */ /* 0x000e620000004200 */
[----:B------:R-:W-:-:S02]  /*24a60*/  MOV R81, R114 ;  /* 0x0000007200517202 */ /* 0x000fc40000000f00 */
        /* <DEDUP_REMOVED lines=23> */
[----:B------:R-:W-:Y:S02]  /*24be0*/  MOV R83, R137 ;  /* 0x0000008900537202 */ /* 0x000fe40000000f00 */
[----:B---3--:R-:W-:-:S03]  /*24bf0*/  F2FP.F16.F32.PACK_AB R14, R133, R134 ;  /* 0x00000086850e723e */ /* 0x008fc600000000ff */
[----:B------:R2:W3:Y:S04]  /*24c00*/  MUFU.EX2 R142, R2 ;  /* 0x00000002008e7308 */ /* 0x0004e80000000800 */
[C---:B------:R-:W-:Y:S06]  /*24c10*/  HMMA.16816.F32 R64, R12.reuse, R44, R64 ;  /* 0x0000002c0c40723c */ /* 0x040fec0000001840 */
[----:B------:R-:W-:Y:S01]  /*24c20*/  HMMA.16816.F32 R52, R12, R46, R52 ;  /* 0x0000002e0c34723c */ /* 0x000fe20000001834 */
[----:B------:R-:W3:Y:S01]  /*24c30*/  LDSM.16.MT88.4 R44, [R182+0xd800] ;  /* 0x00d80000b62c783b */ /* 0x000ee20000004200 */
[----:B--2---:R-:W-:-:S04]  /*24c40*/  FFMA.FTZ R2, R198, R0, -R3 ;  /* 0x00000000c6027223 */ /* 0x004fc80000010803 */
[C---:B-1----:R-:W-:Y:S01]  /*24c50*/  HMMA.16816.F32 R36, R12.reuse, R30, R32 ;  /* 0x0000001e0c24723c */ /* 0x042fe20000001820 */
[----:B------:R-:W1:Y:S01]  /*24c60*/  LDSM.16.MT88.4 R32, [R185+0xd800] ;  /* 0x00d80000b920783b */ /* 0x000e620000004200 */
[----:B------:R-:W-:Y:S01]  /*24c70*/  MOV R198, R90 ;  /* 0x0000005a00c67202 */ /* 0x000fe20000000f00 */
[----:B------:R2:W-:Y:S03]  /*24c80*/  MUFU.EX2 R141, R2 ;  /* 0x00000002008d7308 */ /* 0x0005e60000000800 */
[C---:B------:R-:W-:Y:S06]  /*24c90*/  HMMA.16816.F32 R60, R12.reuse, R28, R60 ;  /* 0x0000001c0c3c723c */ /* 0x040fec000000183c */
[C---:B----4-:R-:W-:Y:S06]  /*24ca0*/  HMMA.16816.F32 R68, R12.reuse, R20, R68 ;  /* 0x000000140c44723c */ /* 0x050fec0000001844 */
[----:B------:R-:W-:Y:S01]  /*24cb0*/  HMMA.16816.F32 R28, R12, R22, R24 ;  /* 0x000000160c1c723c */ /* 0x000fe20000001818 */
[----:B------:R-:W4:Y:S01]  /*24cc0*/  LDSM.16.MT88.4 R24, [R183+0xd800] ;  /* 0x00d80000b718783b */ /* 0x000f220000004200 */
[----:B--2---:R-:W-:-:S04]  /*24cd0*/  FFMA.FTZ R2, R79, R0, -R3 ;  /* 0x000000004f027223 */ /* 0x004fc80000010803 */
[----:B------:R2:W-:Y:S01]  /*24ce0*/  MUFU.EX2 R140, R2 ;  /* 0x00000002008c7308 */ /* 0x0005e20000000800 */
[C---:B------:R-:W-:Y:S06]  /*24cf0*/  HMMA.16816.F32 R72, R12.reuse, R16, R72 ;  /* 0x000000100c48723c */ /* 0x040fec0000001848 */
[----:B------:R-:W-:Y:S01]  /*24d00*/  HMMA.16816.F32 R20, R12, R18, R40 ;  /* 0x000000120c14723c */ /* 0x000fe20000001828 */
[----:B------:R-:W4:Y:S04]  /*24d10*/  LDSM.16.MT88.4 R16, [R184+0xd800] ;  /* 0x00d80000b810783b */ /* 0x000f280000004200 */
[----:B------:R-:W-:Y:S02]  /*24d20*/  LDSM.16.MT88.4 R40, [R185+0xe000] ;  /* 0x00e00000b928783b */ /* 0x000fe40000004200 */
[----:B------:R-:W-:-:S02]  /*24d30*/  F2FP.F16.F32.PACK_AB R13, R148, R149 ;  /* 0x00000095940d723e */ /* 0x000fc400000000ff */
[----:B---3--:R-:W-:Y:S01]  /*24d40*/  F2FP.F16.F32.PACK_AB R15, R142, R147 ;  /* 0x000000938e0f723e */ /* 0x008fe200000000ff */
[--C-:B--2---:R-:W-:Y:S01]  /*24d50*/  FFMA.FTZ R2, R216, R0, -R5.reuse ;  /* 0x00000000d8027223 */ /* 0x104fe20000010805 */
[----:B------:R-:W-:Y:S02]  /*24d60*/  MOV R216, R86 ;  /* 0x0000005600d87202 */ /* 0x000fe40000000f00 */
[----:B------:R-:W-:Y:S01]  /*24d70*/  MOV R86, R116 ;  /* 0x0000007400567202 */ /* 0x000fe20000000f00 */
[----:B------:R2:W-:Y:S03]  /*24d80*/  MUFU.EX2 R128, R2 ;  /* 0x0000000200807308 */ /* 0x0005e60000000800 */
[----:B------:R-:W-:Y:S01]  /*24d90*/  MOV R208, R86 ;  /* 0x0000005600d07202 */ /* 0x000fe20000000f00 */
[----:B--2---:R-:W-:-:S04]  /*24da0*/  FFMA.FTZ R2, R89, R0, -R5 ;  /* 0x0000000059027223 */ /* 0x004fc80000010805 */
[----:B------:R2:W3:Y:S02]  /*24db0*/  MUFU.EX2 R132, R2 ;  /* 0x0000000200847308 */ /* 0x0004e40000000800 */
[----:B--2---:R-:W-:Y:S01]  /*24dc0*/  FFMA.FTZ R2, R217, R0, -R5 ;  /* 0x00000000d9027223 */ /* 0x004fe20000010805 */
[----:B------:R-:W-:Y:S02]  /*24dd0*/  MOV R217, R84 ;  /* 0x0000005400d97202 */ /* 0x000fe40000000f00 */
[----:B------:R-:W-:-:S03]  /*24de0*/  MOV R84, R119 ;  /* 0x0000007700547202 */ /* 0x000fc60000000f00 */
[----:B------:R2:W-:Y:S01]  /*24df0*/  MUFU.EX2 R130, R2 ;  /* 0x0000000200827308 */ /* 0x0005e20000000800 */
[----:B---3--:R-:W-:Y:S01]  /*24e00*/  F2FP.F16.F32.PACK_AB R8, R132, R128 ;  /* 0x000000808408723e */ /* 0x008fe200000000ff */
[----:B--2---:R-:W-:-:S06]  /*24e10*/  FFMA.FTZ R2, R96, R0, -R5 ;  /* 0x0000000060027223 */ /* 0x004fcc0000010805 */
[----:B------:R2:W3:Y:S02]  /*24e20*/  MUFU.EX2 R126, R2 ;  /* 0x00000002007e7308 */ /* 0x0004e40000000800 */
[----:B--2---:R-:W-:Y:S01]  /*24e30*/  FFMA.FTZ R2, R210, R0, -R3 ;  /* 0x00000000d2027223 */ /* 0x004fe20000010803 */
[----:B------:R-:W-:Y:S02]  /*24e40*/  MOV R210, R206 ;  /* 0x000000ce00d27202 */ /* 0x000fe40000000f00 */
[----:B------:R-:W-:-:S03]  /*24e50*/  MOV R206, R106 ;  /* 0x0000006a00ce7202 */ /* 0x000fc60000000f00 */
[----:B------:R2:W-:Y:S01]  /*24e60*/  MUFU.EX2 R138, R2 ;  /* 0x00000002008a7308 */ /* 0x0005e20000000800 */
[----:B---3--:R-:W-:-:S07]  /*24e70*/  F2FP.F16.F32.PACK_AB R10, R126, R130 ;  /* 0x000000827e0a723e */ /* 0x008fce00000000ff */
[C---:B------:R-:W-:Y:S06]  /*24e80*/  HMMA.16816.F32 R64, R8.reuse, R44, R64 ;  /* 0x0000002c0840723c */ /* 0x040fec0000001840 */
[----:B------:R-:W-:Y:S01]  /*24e90*/  HMMA.16816.F32 R52, R8, R46, R52 ;  /* 0x0000002e0834723c */ /* 0x000fe20000001834 */
[----:B------:R-:W3:Y:S01]  /*24ea0*/  LDSM.16.MT88.4 R44, [R182+0xe000] ;  /* 0x00e00000b62c783b */ /* 0x000ee20000004200 */
[----:B--2---:R-:W-:-:S04]  /*24eb0*/  FFMA.FTZ R2, R91, R0, -R3 ;  /* 0x000000005b027223 */ /* 0x004fc80000010803 */
[C---:B-1----:R-:W-:Y:S01]  /*24ec0*/  HMMA.16816.F32 R60, R8.reuse, R32, R60 ;  /* 0x00000020083c723c */ /* 0x042fe2000000183c */
[----:B------:R1:W2:Y:S05]  /*24ed0*/  MUFU.EX2 R137, R2 ;  /* 0x0000000200897308 */ /* 0x0002aa0000000800 */
[C---:B------:R-:W-:Y:S01]  /*24ee0*/  HMMA.16816.F32 R48, R8.reuse, R34, R36 ;  /* 0x000000220830723c */ /* 0x040fe20000001824 */
[----:B------:R-:W3:Y:S05]  /*24ef0*/  LDSM.16.MT88.4 R32, [R183+0xe000] ;  /* 0x00e00000b720783b */ /* 0x000eea0000004200 */
[----:B----4-:R-:W-:Y:S01]  /*24f00*/  HMMA.16816.F32 R36, R8, R26, R28 ;  /* 0x0000001a0824723c */ /* 0x010fe2000000181c */
[----:B-1----:R-:W-:Y:S01]  /*24f10*/  FFMA.FTZ R2, R211, R0, -R3 ;  /* 0x00000000d3027223 */ /* 0x002fe20000010803 */
[----:B------:R-:W-:-:S04]  /*24f20*/  MOV R211, R104 ;  /* 0x0000006800d37202 */ /* 0x000fc80000000f00 */
[C---:B------:R-:W-:Y:S01]  /*24f30*/  HMMA.16816.F32 R72, R8.reuse, R16, R72 ;  /* 0x000000100848723c */ /* 0x040fe20000001848 */
[----:B------:R1:W-:Y:S05]  /*24f40*/  MUFU.EX2 R136, R2 ;  /* 0x0000000200887308 */ /* 0x0003ea0000000800 */
[C---:B------:R-:W-:Y:S01]  /*24f50*/  HMMA.16816.F32 R28, R8.reuse, R18, R20 ;  /* 0x00000012081c723c */ /* 0x040fe20000001814 */
[----:B------:R-:W4:Y:S04]  /*24f60*/  LDSM.16.MT88.4 R16, [R184+0xe000] ;  /* 0x00e00000b810783b */ /* 0x000f280000004200 */
[----:B------:R-:W4:Y:S01]  /*24f70*/  LDSM.16.MT88.4 R20, [R182+0xe800] ;  /* 0x00e80000b614783b */ /* 0x000f220000004200 */
[----:B------:R-:W-:Y:S01]  /*24f80*/  HMMA.16816.F32 R68, R8, R24, R68 ;  /* 0x000000180844723c */ /* 0x000fe20000001844 */
[----:B-1----:R-:W-:Y:S01]  /*24f90*/  FFMA.FTZ R2, R213, R0, -R5 ;  /* 0x00000000d5027223 */ /* 0x002fe20000010805 */
[----:B------:R-:W-:-:S05]  /*24fa0*/  MOV R213, R112 ;  /* 0x0000007000d57202 */ /* 0x000fca0000000f00 */
[----:B------:R-:W-:Y:S01]  /*24fb0*/  F2FP.F16.F32.PACK_AB R9, R140, R141 ;  /* 0x0000008d8c09723e */ /* 0x000fe200000000ff */
[----:B------:R1:W-:Y:S01]  /*24fc0*/  MUFU.EX2 R120, R2 ;  /* 0x0000000200787308 */ /* 0x0003e20000000800 */
[----:B--2---:R-:W-:Y:S01]  /*24fd0*/  F2FP.F16.F32.PACK_AB R11, R137, R138 ;  /* 0x0000008a890b723e */ /* 0x004fe200000000ff */
[----:B-1----:R-:W-:-:S06]  /*24fe0*/  FFMA.FTZ R2, R98, R0, -R5 ;  /* 0x0000000062027223 */ /* 0x002fcc0000010805 */
[----:B------:R1:W2:Y:S02]  /*24ff0*/  MUFU.EX2 R118, R2 ;  /* 0x0000000200767308 */ /* 0x0002a40000000800 */
[----:B-1----:R-:W-:Y:S01]  /*25000*/  FFMA.FTZ R2, R214, R0, -R5 ;  /* 0x00000000d6027223 */ /* 0x002fe20000010805 */
[----:B------:R-:W-:Y:S02]  /*25010*/  MOV R214, R85 ;  /* 0x0000005500d67202 */ /* 0x000fe40000000f00 */
[----:B------:R-:W-:Y:S02]  /*25020*/  MOV R85, R108 ;  /* 0x0000006c00557202 */ /* 0x000fe40000000f00 */
[----:B------:R-:W-:Y:S02]  /*25030*/  MOV R108, R117 ;  /* 0x00000075006c7202 */ /* 0x000fe40000000f00 */
[----:B------:R1:W-:Y:S01]  /*25040*/  MUFU.EX2 R117, R2 ;  /* 0x0000000200757308 */ /* 0x0003e20000000800 */
[----:B--2---:R-:W-:-:S02]  /*25050*/  F2FP.F16.F32.PACK_AB R12, R118, R120 ;  /* 0x00000078760c723e */ /* 0x004fc400000000ff */
[----:B------:R-:W-:Y:S01]  /*25060*/  MOV R79, R108 ;  /* 0x0000006c004f7202 */ /* 0x000fe20000000f00 */
[----:B-1----:R-:W-:-:S04]  /*25070*/  FFMA.FTZ R2, R100, R0, -R5 ;  /* 0x0000000064027223 */ /* 0x002fc80000010805 */
[----:B------:R1:W2:Y:S02]  /*25080*/  MUFU.EX2 R116, R2 ;  /* 0x0000000200747308 */ /* 0x0002a40000000800 */
[----:B-1----:R-:W-:Y:S01]  /*25090*/  FFMA.FTZ R2, R97, R0, -R3 ;  /* 0x0000000061027223 */ /* 0x002fe20000010803 */
[----:B--2---:R-:W-:-:S05]  /*250a0*/  F2FP.F16.F32.PACK_AB R14, R116, R117 ;  /* 0x00000075740e723e */ /* 0x004fca00000000ff */
[----:B------:R1:W2:Y:S02]  /*250b0*/  MUFU.EX2 R124, R2 ;  /* 0x00000002007c7308 */ /* 0x0002a40000000800 */
[C---:B---3--:R-:W-:Y:S06]  /*250c0*/  HMMA.16816.F32 R64, R12.reuse, R44, R64 ;  /* 0x0000002c0c40723c */ /* 0x048fec0000001840 */
[C---:B------:R-:W-:Y:S01]  /*250d0*/  HMMA.16816.F32 R24, R12.reuse, R46, R52 ;  /* 0x0000002e0c18723c */ /* 0x040fe20000001834 */
[----:B------:R-:W3:Y:S05]  /*250e0*/  LDSM.16.MT88.4 R44, [R185+0xe800] ;  /* 0x00e80000b92c783b */ /* 0x000eea0000004200 */
[C---:B------:R-:W-:Y:S01]  /*250f0*/  HMMA.16816.F32 R52, R12.reuse, R34, R36 ;  /* 0x000000220c34723c */ /* 0x040fe20000001824 */
[--C-:B-1----:R-:W-:Y:S01]  /*25100*/  FFMA.FTZ R2, R212, R0, -R3.reuse ;  /* 0x00000000d4027223 */ /* 0x102fe20000010803 */
[----:B------:R-:W-:Y:S01]  /*25110*/  MOV R212, R122 ;  /* 0x0000007a00d47202 */ /* 0x000fe20000000f00 */
[----:B------:R-:W1:Y:S02]  /*25120*/  LDSM.16.MT88.4 R36, [R184+0xe800] ;  /* 0x00e80000b824783b */ /* 0x000e640000004200 */
[----:B------:R2:W-:Y:S01]  /*25130*/  MUFU.EX2 R122, R2 ;  /* 0x00000002007a7308 */ /* 0x0005e20000000800 */
[C---:B------:R-:W-:Y:S06]  /*25140*/  HMMA.16816.F32 R60, R12.reuse, R40, R60 ;  /* 0x000000280c3c723c */ /* 0x040fec000000183c */
[C---:B------:R-:W-:Y:S01]  /*25150*/  HMMA.16816.F32 R56, R12.reuse, R42, R48 ;  /* 0x0000002a0c38723c */ /* 0x040fe20000001830 */
[----:B------:R-:W1:Y:S05]  /*25160*/  LDSM.16.MT88.4 R48, [R183+0xe800] ;  /* 0x00e80000b730783b */ /* 0x000e6a0000004200 */
[----:B----4-:R-:W-:Y:S01]  /*25170*/  HMMA.16816.F32 R72, R12, R16, R72 ;  /* 0x000000100c48723c */ /* 0x010fe20000001848 */
[----:B--2---:R-:W-:-:S05]  /*25180*/  FFMA.FTZ R2, R99, R0, -R3 ;  /* 0x0000000063027223 */ /* 0x004fca0000010803 */
[C---:B------:R-:W-:Y:S01]  /*25190*/  HMMA.16816.F32 R40, R12.reuse, R18, R28 ;  /* 0x000000120c28723c */ /* 0x040fe2000000181c */
[----:B------:R-:W-:Y:S01]  /*251a0*/  F2FP.F16.F32.PACK_AB R17, R124, R136 ;  /* 0x000000887c11723e */ /* 0x000fe200000000ff */
[----:B------:R2:W4:Y:S04]  /*251b0*/  MUFU.EX2 R119, R2 ;  /* 0x0000000200777308 */ /* 0x0005280000000800 */
[----:B------:R-:W-:Y:S01]  /*251c0*/  HMMA.16816.F32 R68, R12, R32, R68 ;  /* 0x000000200c44723c */ /* 0x000fe20000001844 */
[----:B------:R-:W-:Y:S01]  /*251d0*/  LDSM.16.MT88.4 R12, [R185+0xf000] ;  /* 0x00f00000b90c783b */ /* 0x000fe20000004200 */
[--C-:B--2---:R-:W-:Y:S01]  /*251e0*/  FFMA.FTZ R2, R224, R0, -R5.reuse ;  /* 0x00000000e0027223 */ /* 0x104fe20000010805 */
[----:B------:R-:W-:Y:S02]  /*251f0*/  MOV R224, R85 ;  /* 0x0000005500e07202 */ /* 0x000fe40000000f00 */
[----:B----4-:R-:W-:Y:S01]  /*25200*/  F2FP.F16.F32.PACK_AB R19, R119, R122 ;  /* 0x0000007a7713723e */ /* 0x010fe200000000ff */
[----:B------:R2:W-:Y:S02]  /*25210*/  MUFU.EX2 R108, R2 ;  /* 0x00000002006c7308 */ /* 0x0005e40000000800 */
[----:B--2---:R-:W-:-:S06]  /*25220*/  FFMA.FTZ R2, R101, R0, -R5 ;  /* 0x0000000065027223 */ /* 0x004fcc0000010805 */
[----:B------:R2:W4:Y:S02]  /*25230*/  MUFU.EX2 R106, R2 ;  /* 0x00000002006a7308 */ /* 0x0005240000000800 */
[----:B--2---:R-:W-:Y:S01]  /*25240*/  FFMA.FTZ R2, R229, R0, -R5 ;  /* 0x00000000e5027223 */ /* 0x004fe20000010805 */
[----:B----4-:R-:W-:Y:S02]  /*25250*/  F2FP.F16.F32.PACK_AB R8, R106, R108 ;  /* 0x0000006c6a08723e */ /* 0x010fe400000000ff */
[----:B------:R-:W-:-:S03]  /*25260*/  MOV R229, R87 ;  /* 0x0000005700e57202 */ /* 0x000fc60000000f00 */
[----:B------:R2:W-:Y:S02]  /*25270*/  MUFU.EX2 R104, R2 ;  /* 0x0000000200687308 */ /* 0x0005e40000000800 */
[----:B--2---:R-:W-:-:S06]  /*25280*/  FFMA.FTZ R2, R103, R0, -R5 ;  /* 0x0000000067027223 */ /* 0x004fcc0000010805 */
[----:B------:R2:W4:Y:S02]  /*25290*/  MUFU.EX2 R103, R2 ;  /* 0x0000000200677308 */ /* 0x0005240000000800 */
[----:B--2---:R-:W-:Y:S01]  /*252a0*/  FFMA.FTZ R2, R215, R0, -R3 ;  /* 0x00000000d7027223 */ /* 0x004fe20000010803 */
[----:B----4-:R-:W-:Y:S02]  /*252b0*/  F2FP.F16.F32.PACK_AB R10, R103, R104 ;  /* 0x00000068670a723e */ /* 0x010fe400000000ff */
[----:B------:R-:W-:-:S03]  /*252c0*/  MOV R215, R84 ;  /* 0x0000005400d77202 */ /* 0x000fc60000000f00 */
[----:B------:R2:W-:Y:S02]  /*252d0*/  MUFU.EX2 R114, R2 ;  /* 0x0000000200727308 */ /* 0x0005e40000000800 */
[C---:B------:R-:W-:Y:S06]  /*252e0*/  HMMA.16816.F32 R64, R8.reuse, R20, R64 ;  /* 0x000000140840723c */ /* 0x040fec0000001840 */
[C---:B------:R-:W-:Y:S01]  /*252f0*/  HMMA.16816.F32 R32, R8.reuse, R22, R24 ;  /* 0x000000160820723c */ /* 0x040fe20000001818 */
[----:B------:R-:W4:Y:S05]  /*25300*/  LDSM.16.MT88.4 R20, [R182+0xf000] ;  /* 0x00f00000b614783b */ /* 0x000f2a0000004200 */
[----:B---3--:R-:W-:Y:S01]  /*25310*/  HMMA.16816.F32 R24, R8, R46, R56 ;  /* 0x0000002e0818723c */ /* 0x008fe20000001838 */
[----:B--2---:R-:W-:-:S04]  /*25320*/  FFMA.FTZ R2, R102, R0, -R3 ;  /* 0x0000000066027223 */ /* 0x004fc80000010803 */
        /* <DEDUP_REMOVED lines=8> */
[----:B------:R2:W-:Y:S05]  /*253b0*/  MUFU.EX2 R110, R2 ;  /* 0x00000002006e7308 */ /* 0x0005ea0000000800 */
[----:B------:R-:W-:Y:S01]  /*253c0*/  HMMA.16816.F32 R60, R8, R50, R52 ;  /* 0x00000032083c723c */ /* 0x000fe20000001834 */
[----:B------:R-:W-:Y:S04]  /*253d0*/  LDSM.16.MT88.4 R8, [R183+0xf800] ;  /* 0x00f80000b708783b */ /* 0x000fe80000004200 */
[----:B------:R-:W-:Y:S01]  /*253e0*/  LDSM.16.MT88.4 R48, [R182+0xf800] ;  /* 0x00f80000b630783b */ /* 0x000fe20000004200 */
        /* <DEDUP_REMOVED lines=12> */
[C---:B------:R-:W-:Y:S06]  /*254b0*/  HMMA.16816.F32 R64, R16.reuse, R20, R64 ;  /* 0x000000141040723c */ /* 0x040fec0000001840 */
[C---:B------:R-:W-:Y:S01]  /*254c0*/  HMMA.16816.F32 R52, R16.reuse, R22, R32 ;  /* 0x000000161034723c */ /* 0x040fe20000001820 */
[----:B------:R-:W3:Y:S05]  /*254d0*/  LDSM.16.MT88.4 R20, [R185+0xf800] ;  /* 0x00f80000b914783b */ /* 0x000eea0000004200 */
[----:B------:R-:W-:Y:S01]  /*254e0*/  HMMA.16816.F32 R40, R16, R12, R28 ;  /* 0x0000000c1028723c */ /* 0x000fe2000000181c */
[----:B--2---:R-:W-:-:S04]  /*254f0*/  FFMA.FTZ R2, R231, R0, -R3 ;  /* 0x00000000e7027223 */ /* 0x004fc80000010803 */
[----:B------:R2:W-:Y:S01]  /*25500*/  MUFU.EX2 R101, R2 ;  /* 0x0000000200657308 */ /* 0x0005e20000000800 */
[----:B------:R-:W-:Y:S01]  /*25510*/  HMMA.16816.F32 R32, R16, R14, R24 ;  /* 0x0000000e1020723c */ /* 0x000fe20000001818 */
[----:B------:R-:W-:-:S05]  /*25520*/  F2FP.F16.F32.PACK_AB R13, R112, R114 ;  /* 0x00000072700d723e */ /* 0x000fca00000000ff */
[----:B-1----:R-:W-:Y:S01]  /*25530*/  HMMA.16816.F32 R72, R16, R36, R72 ;  /* 0x000000241048723c */ /* 0x002fe20000001848 */
[----:B----4-:R-:W-:-:S05]  /*25540*/  F2FP.F16.F32.PACK_AB R15, R102, R110 ;  /* 0x0000006e660f723e */ /* 0x010fca00000000ff */
[----:B---3--:R-:W-:Y:S01]  /*25550*/  HMMA.16816.F32 R28, R16, R44, R68 ;  /* 0x0000002c101c723c */ /* 0x008fe20000001844 */
[----:B--2---:R-:W-:-:S05]  /*25560*/  FFMA.FTZ R2, R111, R0, -R3 ;  /* 0x000000006f027223 */ /* 0x004fca0000010803 */
        /* <DEDUP_REMOVED lines=56> */
[----:B------:R-:W-:Y:S01]  /*258f0*/  FFMA.FTZ R4, R239, R0, -R3 ;  /* 0x00000000ef047223 */ /* 0x000fe20000010803 */
        /* <DEDUP_REMOVED lines=15> */
[C---:B---3--:R-:W-:Y:S01]  /*259f0*/  HMMA.16816.F32 R40, R8.reuse, R12, R72 ;  /* 0x0000000c0828723c */ /* 0x048fe20000001848 */
[----:B------:R1:W-:Y:S01]  /*25a00*/  MUFU.EX2 R82, R2 ;  /* 0x0000000200527308 */ /* 0x0003e20000000800 */
[----:B------:R-:W-:Y:S01]  /*25a10*/  FADD.FTZ R4, R211, R4 ;  /* 0x00000004d3047221 */ /* 0x000fe20000010000 */
[----:B------:R-:W-:Y:S02]  /*25a20*/  MOV R211, R210 ;  /* 0x000000d200d37202 */ /* 0x000fe40000000f00 */
[----:B------:R-:W-:Y:S01]  /*25a30*/  MOV R210, R81 ;  /* 0x0000005100d27202 */ /* 0x000fe20000000f00 */
        /* <DEDUP_REMOVED lines=9> */
[----:B------:R-:W-:Y:S01]  /*25ad0*/  FADD.FTZ R2, R212, R2 ;  /* 0x00000002d4027221 */ /* 0x000fe20000010000 */
[----:B------:R-:W-:Y:S02]  /*25ae0*/  MOV R212, R214 ;  /* 0x000000d600d47202 */ /* 0x000fe40000000f00 */
[----:B------:R-:W-:Y:S01]  /*25af0*/  MOV R214, R208 ;  /* 0x000000d000d67202 */ /* 0x000fe20000000f00 */
[----:B------:R-:W-:Y:S01]  /*25b00*/  FADD.FTZ R2, R79, R2 ;  /* 0x000000024f027221 */ /* 0x000fe20000010000 */
[----:B------:R-:W-:-:S02]  /*25b10*/  MOV R208, R80 ;  /* 0x0000005000d07202 */ /* 0x000fc40000000f00 */
[----:B------:R1:W-:Y:S01]  /*25b20*/  MUFU.EX2 R80, R4 ;  /* 0x0000000400507308 */ /* 0x0003e20000000800 */
[----:B------:R-:W-:-:S04]  /*25b30*/  FADD.FTZ R2, R229, R2 ;  /* 0x00000002e5027221 */ /* 0x000fc80000010000 */
[----:B------:R-:W-:Y:S01]  /*25b40*/  FADD.FTZ R2, R211, R2 ;  /* 0x00000002d3027221 */ /* 0x000fe20000010000 */
[----:B------:R-:W-:Y:S02]  /*25b50*/  MOV R211, R210 ;  /* 0x000000d200d37202 */ /* 0x000fe40000000f00 */
[----:B------:R-:W-:Y:S01]  /*25b60*/  MOV R210, R78 ;  /* 0x0000004e00d27202 */ /* 0x000fe20000000f00 */
[----:B------:R-:W-:-:S04]  /*25b70*/  FADD.FTZ R2, R224, R2 ;  /* 0x00000002e0027221 */ /* 0x000fc80000010000 */
[----:B------:R-:W-:Y:S01]  /*25b80*/  FADD.FTZ R2, R212, R2 ;  /* 0x00000002d4027221 */ /* 0x000fe20000010000 */
[----:B-1----:R-:W-:Y:S01]  /*25b90*/  FADD.FTZ R4, R205, R6 ;  /* 0x00000006cd047221 */ /* 0x002fe20000010000 */
[----:B------:R-:W-:-:S03]  /*25ba0*/  FFMA.FTZ R6, R131, R0, -R5 ;  /* 0x0000000083067223 */ /* 0x000fc60000010805 */
        /* <DEDUP_REMOVED lines=30> */
[----:B------:R-:W-:Y:S02]  /*25d90*/  LDSM.16.MT88.4 R20, [R185+0x11000] ;  /* 0x01100000b914783b */ /* 0x000fe40000004200 */
        /* <DEDUP_REMOVED lines=23> */
[----:B------:R-:W3:Y:S01]  /*25f10*/  LDSM.16.MT88.4 R12, [R184+0x11000] ;  /* 0x01100000b80c783b */ /* 0x000ee20000004200 */
[----:B------:R-:W-:Y:S01]  /*25f20*/  FADD.FTZ R2, R200, R2 ;  /* 0x00000002c8027221 */ /* 0x000fe20000010000 */
[----:B------:R-:W-:Y:S01]  /*25f30*/  FADD.FTZ R6, R139, R6 ;  /* 0x000000068b067221 */ /* 0x000fe20000010000 */
[----:B--2---:R-:W-:Y:S02]  /*25f40*/  FFMA.FTZ R4, R173, R0, -R5 ;  /* 0x00000000ad047223 */ /* 0x004fe40000010805 */
[----:B------:R-:W-:Y:S01]  /*25f50*/  FADD.FTZ R2, R193, R2 ;  /* 0x00000002c1027221 */ /* 0x000fe20000010000 */
[----:B------:R-:W-:Y:S01]  /*25f60*/  FADD.FTZ R6, R135, R6 ;  /* 0x0000000687067221 */ /* 0x000fe20000010000 */
[----:B------:R-:W-:Y:S01]  /*25f70*/  HMMA.16816.F32 R40, R8, R16, R40 ;  /* 0x000000100828723c */ /* 0x000fe20000001828 */
[----:B------:R2:W1:Y:S01]  /*25f80*/  MUFU.EX2 R63, R4 ;  /* 0x00000004003f7308 */ /* 0x0004620000000800 */
[----:B------:R-:W-:Y:S01]  /*25f90*/  FADD.FTZ R2, R172, R2 ;  /* 0x00000002ac027221 */ /* 0x000fe20000010000 */
[----:B------:R-:W-:-:S03]  /*25fa0*/  FADD.FTZ R6, R134, R6 ;  /* 0x0000000686067221 */ /* 0x000fc60000010000 */
[----:B------:R-:W-:Y:S01]  /*25fb0*/  HMMA.16816.F32 R28, R8, R18, R28 ;  /* 0x00000012081c723c */ /* 0x000fe2000000181c */
[----:B------:R-:W-:Y:S01]  /*25fc0*/  FADD.FTZ R6, R133, R6 ;  /* 0x0000000685067221 */ /* 0x000fe20000010000 */
[----:B------:R-:W3:Y:S03]  /*25fd0*/  LDSM.16.MT88.4 R16, [R183+0x11000] ;  /* 0x01100000b710783b */ /* 0x000ee60000004200 */
[----:B------:R-:W-:Y:S02]  /*25fe0*/  FADD.FTZ R6, R128, R6 ;  /* 0x0000000680067221 */ /* 0x000fe40000010000 */
[----:B----4-:R-:W-:Y:S01]  /*25ff0*/  F2FP.F16.F32.PACK_AB R9, R69, R71 ;  /* 0x000000474509723e */ /* 0x010fe200000000ff */
[----:B--2---:R-:W-:Y:S01]  /*26000*/  FFMA.FTZ R4, R245, R0, -R5 ;  /* 0x00000000f5047223 */ /* 0x004fe20000010805 */
[----:B-1----:R-:W-:-:S03]  /*26010*/  F2FP.F16.F32.PACK_AB R8, R63, R68 ;  /* 0x000000443f08723e */ /* 0x002fc600000000ff */
[----:B------:R1:W-:Y:S02]  /*26020*/  MUFU.EX2 R62, R4 ;  /* 0x00000004003e7308 */ /* 0x0003e40000000800 */
[----:B-1----:R-:W-:-:S06]  /*26030*/  FFMA.FTZ R4, R175, R0, -R5 ;  /* 0x00000000af047223 */ /* 0x002fcc0000010805 */
[----:B------:R1:W2:Y:S02]  /*26040*/  MUFU.EX2 R61, R4 ;  /* 0x00000004003d7308 */ /* 0x0002a40000000800 */
[----:B-1----:R-:W-:Y:S01]  /*26050*/  FFMA.FTZ R4, R177, R0, -R3 ;  /* 0x00000000b1047223 */ /* 0x002fe20000010803 */
[----:B--2---:R-:W-:-:S05]  /*26060*/  F2FP.F16.F32.PACK_AB R10, R61, R62 ;  /* 0x0000003e3d0a723e */ /* 0x004fca00000000ff */
[----:B------:R1:W2:Y:S02]  /*26070*/  MUFU.EX2 R60, R4 ;  /* 0x00000004003c7308 */ /* 0x0002a40000000800 */
[----:B-1----:R-:W-:Y:S01]  /*26080*/  FADD.FTZ R4, R170, R2 ;  /* 0x00000002aa047221 */ /* 0x002fe20000010000 */
[--C-:B------:R-:W-:Y:S01]  /*26090*/  FFMA.FTZ R2, R246, R0, -R3.reuse ;  /* 0x00000000f6027223 */ /* 0x100fe20000010803 */
[----:B--2---:R-:W-:Y:S02]  /*260a0*/  F2FP.F16.F32.PACK_AB R11, R60, R70 ;  /* 0x000000463c0b723e */ /* 0x004fe400000000ff */
[----:B------:R-:W-:Y:S02]  /*260b0*/  FADD.FTZ R4, R166, R4 ;  /* 0x00000004a6047221 */ /* 0x000fe40000010000 */
[----:B------:R1:W2:Y:S01]  /*260c0*/  MUFU.EX2 R55, R2 ;  /* 0x0000000200377308 */ /* 0x0002a20000000800 */
[----:B------:R-:W4:Y:S02]  /*260d0*/  LDSM.16.MT88.4 R164, [R182+0x11800] ;  /* 0x01180000b6a4783b */ /* 0x000f240000004200 */
[C---:B------:R-:W-:Y:S06]  /*260e0*/  HMMA.16816.F32 R168, R8.reuse, R24, R64 ;  /* 0x0000001808a8723c */ /* 0x040fec0000001840 */
[C---:B------:R-:W-:Y:S06]  /*260f0*/  HMMA.16816.F32 R24, R8.reuse, R26, R56 ;  /* 0x0000001a0818723c */ /* 0x040fec0000001838 */
[C---:B------:R-:W-:Y:S01]  /*26100*/  HMMA.16816.F32 R44, R8.reuse, R22, R44 ;  /* 0x00000016082c723c */ /* 0x040fe2000000182c */
[----:B-1----:R-:W-:Y:S01]  /*26110*/  FADD.FTZ R2, R162, R4 ;  /* 0x00000004a2027221 */ /* 0x002fe20000010000 */
[----:B------:R-:W-:Y:S01]  /*26120*/  FADD.FTZ R4, R132, R6 ;  /* 0x0000000684047221 */ /* 0x000fe20000010000 */
[-CC-:B------:R-:W-:Y:S01]  /*26130*/  FFMA.FTZ R6, R247, R0.reuse, -R3.reuse ;  /* 0x00000000f7067223 */ /* 0x180fe20000010803 */
[----:B------:R-:W-:Y:S01]  /*26140*/  FFMA.FTZ R3, R201, R0, -R3 ;  /* 0x00000000c9037223 */ /* 0x000fe20000010803 */
[----:B------:R-:W-:Y:S01]  /*26150*/  FADD.FTZ R2, R155, R2 ;  /* 0x000000029b027221 */ /* 0x000fe20000010000 */
[----:B------:R-:W-:Y:S01]  /*26160*/  FADD.FTZ R4, R130, R4 ;  /* 0x0000000482047221 */ /* 0x000fe20000010000 */
[----:B------:R1:W-:Y:S01]  /*26170*/  MUFU.EX2 R53, R6 ;  /* 0x0000000600357308 */ /* 0x0003e20000000800 */
[----:B------:R-:W-:Y:S01]  /*26180*/  HMMA.16816.F32 R132, R8, R20, R48 ;  /* 0x000000140884723c */ /* 0x000fe20000001830 */
[----:B------:R-:W-:Y:S01]  /*26190*/  FADD.FTZ R2, R154, R2 ;  /* 0x000000029a027221 */ /* 0x000fe20000010000 */
[----:B------:R-:W-:Y:S01]  /*261a0*/  FADD.FTZ R4, R126, R4 ;  /* 0x000000047e047221 */ /* 0x000fe20000010000 */
[----:B--2---:R-:W-:-:S02]  /*261b0*/  F2FP.F16.F32.PACK_AB R153, R54, R55 ;  /* 0x000000373699723e */ /* 0x004fc400000000ff */
[----:B------:R-:W-:Y:S01]  /*261c0*/  FADD.FTZ R2, R149, R2 ;  /* 0x0000000295027221 */ /* 0x000fe20000010000 */
[----:B------:R-:W-:Y:S01]  /*261d0*/  FADD.FTZ R4, R120, R4 ;  /* 0x0000000478047221 */ /* 0x000fe20000010000 */
[----:B------:R-:W2:Y:S01]  /*261e0*/  MUFU.EX2 R3, R3 ;  /* 0x0000000300037308 */ /* 0x000ea20000000800 */
[----:B---3--:R-:W-:Y:S01]  /*261f0*/  HMMA.16816.F32 R40, R8, R12, R40 ;  /* 0x0000000c0828723c */ /* 0x008fe20000001828 */
[----:B------:R-:W-:Y:S01]  /*26200*/  FADD.FTZ R2, R148, R2 ;  /* 0x0000000294027221 */ /* 0x000fe20000010000 */
[----:B------:R-:W-:-:S03]  /*26210*/  FADD.FTZ R4, R118, R4 ;  /* 0x0000000476047221 */ /* 0x000fc60000010000 */
[----:B------:R-:W-:Y:S01]  /*26220*/  FADD.FTZ R2, R147, R2 ;  /* 0x0000000293027221 */ /* 0x000fe20000010000 */
[----:B------:R-:W-:Y:S01]  /*26230*/  FADD.FTZ R4, R117, R4 ;  /* 0x0000000475047221 */ /* 0x000fe20000010000 */
[----:B------:R-:W-:Y:S01]  /*26240*/  LDSM.16.MT88.4 R144, [R183+0x11800] ;  /* 0x01180000b790783b */ /* 0x000fe20000004200 */
[----:B-1----:R-:W-:Y:S01]  /*26250*/  FFMA.FTZ R6, R252, R0, -R5 ;  /* 0x00000000fc067223 */ /* 0x002fe20000010805 */
[----:B------:R-:W-:Y:S01]  /*26260*/  FADD.FTZ R2, R142, R2 ;  /* 0x000000028e027221 */ /* 0x000fe20000010000 */
[----:B------:R-:W-:Y:S01]  /*26270*/  FADD.FTZ R4, R116, R4 ;  /* 0x0000000474047221 */ /* 0x000fe20000010000 */
[----:B------:R-:W-:Y:S01]  /*26280*/  HMMA.16816.F32 R28, R8, R14, R28 ;  /* 0x0000000e081c723c */ /* 0x000fe2000000181c */
[----:B------:R1:W-:Y:S01]  /*26290*/  MUFU.EX2 R52, R6 ;  /* 0x0000000600347308 */ /* 0x0003e20000000800 */
[----:B------:R-:W-:Y:S01]  /*262a0*/  FADD.FTZ R2, R141, R2 ;  /* 0x000000028d027221 */ /* 0x000fe20000010000 */
[----:B------:R-:W-:Y:S01]  /*262b0*/  FADD.FTZ R4, R108, R4 ;  /* 0x000000046c047221 */ /* 0x000fe20000010000 */
[----:B------:R-:W-:-:S02]  /*262c0*/  MOV R116, R77 ;  /* 0x0000004d00747202 */ /* 0x000fc40000000f00 */
[----:B------:R-:W-:Y:S01]  /*262d0*/  FADD.FTZ R2, R140, R2 ;  /* 0x000000028c027221 */ /* 0x000fe20000010000 */
[----:B------:R-:W-:Y:S01]  /*262e0*/  FADD.FTZ R4, R106, R4 ;  /* 0x000000046a047221 */ /* 0x000fe20000010000 */
[C---:B------:R-:W-:Y:S01]  /*262f0*/  HMMA.16816.F32 R140, R8.reuse, R16, R36 ;  /* 0x00000010088c723c */ /* 0x040fe20000001824 */
[----:B--2---:R-:W-:Y:S01]  /*26300*/  F2FP.F16.F32.PACK_AB R155, R3, R53 ;  /* 0x00000035039b723e */ /* 0x004fe200000000ff */
[----:B------:R-:W-:Y:S01]  /*26310*/  FADD.FTZ R2, R138, R2 ;  /* 0x000000028a027221 */ /* 0x000fe20000010000 */
[----:B------:R-:W-:Y:S01]  /*26320*/  FADD.FTZ R4, R104, R4 ;  /* 0x0000000468047221 */ /* 0x000fe20000010000 */
[----:B------:R-:W-:Y:S02]  /*26330*/  MOV R14, R76 ;  /* 0x0000004c000e7202 */ /* 0x000fe40000000f00 */
[----:B------:R-:W-:Y:S01]  /*26340*/  FADD.FTZ R2, R137, R2 ;  /* 0x0000000289027221 */ /* 0x000fe20000010000 */
[----:B------:R-:W-:Y:S01]  /*26350*/  FADD.FTZ R4, R103, R4 ;  /* 0x0000000467047221 */ /* 0x000fe20000010000 */
[----:B------:R-:W-:Y:S01]  /*26360*/  HMMA.16816.F32 R16, R8, R18, R32 ;  /* 0x000000120810723c */ /* 0x000fe20000001820 */
[----:B-1----:R-:W-:Y:S01]  /*26370*/  FFMA.FTZ R6, R197, R0, -R5 ;  /* 0x00000000c5067223 */ /* 0x002fe20000010805 */
[----:B------:R-:W-:-:S02]  /*26380*/  FADD.FTZ R2, R136, R2 ;  /* 0x0000000288027221 */ /* 0x000fc40000010000 */
[----:B------:R-:W1:Y:S01]  /*26390*/  LDSM.16.MT88.4 R136, [R185+0x11800] ;  /* 0x01180000b988783b */ /* 0x000e620000004200 */
[----:B------:R2:W3:Y:S02]  /*263a0*/  MUFU.EX2 R21, R6 ;  /* 0x0000000600157308 */ /* 0x0004e40000000800 */
[-CC-:B--2---:R-:W-:Y:S01]  /*263b0*/  FFMA.FTZ R6, R206, R0.reuse, -R5.reuse ;  /* 0x00000000ce067223 */ /* 0x184fe20000010805 */
        /* <DEDUP_REMOVED lines=18> */
[----:B--2---:R-:W2:Y:S02]  /*264e0*/  LDSM.16.MT88.4 R4, [R184+0x11800] ;  /* 0x01180000b804783b */ /* 0x004ea40000004200 */
[----:B------:R-:W-:Y:S01]  /*264f0*/  FADD.FTZ R2, R91, R2 ;  /* 0x000000025b027221 */ /* 0x000fe20000010000 */
[----:B------:R-:W-:Y:S01]  /*26500*/  FADD.FTZ R0, R101, R0 ;  /* 0x0000000065007221 */ /* 0x000fe20000010000 */
[----:B---3--:R-:W-:Y:S02]  /*26510*/  F2FP.F16.F32.PACK_AB R154, R251, R20 ;  /* 0x00000014fb9a723e */ /* 0x008fe400000000ff */
        /* <DEDUP_REMOVED lines=29> */
[----:B------:R-:W-:-:S03]  /*266f0*/  FADD.FTZ R0, R55, R0 ;  /* 0x0000000037007221 */ /* 0x000fc60000010000 */
[----:B------:R-:W-:Y:S01]  /*26700*/  FADD.FTZ R2, R52, R2 ;  /* 0x0000000234027221 */ /* 0x000fe20000010000 */
[C---:B--2---:R-:W-:Y:S01]  /*26710*/  HMMA.16816.F32 R148, R152.reuse, R4, R40 ;  /* 0x000000049894723c */ /* 0x044fe20000001828 */
[----:B------:R-:W-:Y:S02]  /*26720*/  FADD.FTZ R0, R54, R0 ;  /* 0x0000000036007221 */ /* 0x000fe40000010000 */
[----:B------:R-:W-:Y:S02]  /*26730*/  FADD.FTZ R2, R21, R2 ;  /* 0x0000000215027221 */ /* 0x000fe40000010000 */
[----:B------:R-:W-:Y:S01]  /*26740*/  FADD.FTZ R0, R53, R0 ;  /* 0x0000000035007221 */ /* 0x000fe20000010000 */
[----:B------:R-:W-:Y:S01]  /*26750*/  HMMA.16816.F32 R152, R152, R6, R28 ;  /* 0x000000069898723c */ /* 0x000fe2000000181c */
[----:B------:R-:W-:Y:S02]  /*26760*/  FADD.FTZ R2, R20, R2 ;  /* 0x0000000214027221 */ /* 0x000fe40000010000 */
[----:B------:R-:W-:-:S02]  /*26770*/  FADD.FTZ R250, R3, R0 ;  /* 0x0000000003fa7221 */ /* 0x000fc40000010000 */
[----:B------:R-:W-:-:S15]  /*26780*/  FADD.FTZ R251, R251, R2 ;  /* 0x00000002fbfb7221 */ /* 0x000fde0000010000 */
[----:B------:R-:W-:-:S04]  /*26790*/  NOP ;  /* 0x0000000000007918 */ /* 0x000fc80000000000 */
.L_x_3167:
[----:B------:R-:W-:-:S13]  /*267a0*/  ISETP.GE.AND P0, PT, R249, 0x1, PT ;  /* 0x00000001f900780c */ /* 0x000fda0003f06270 */
[----:B------:R-:W-:Y:S05]  /*267b0*/  @!P0 BRA `(.L_x_3178) ;  /* 0x0000007c002c8947 */ /* 0x000fea0003800000 */
[----:B------:R-:W2:Y:S04]  /*267c0*/  LDL R24, [R1+0x4] ;  /* 0x0000040001187983 */ /* 0x000ea80000100800 */
[----:B------:R-:W3:Y:S01]  /*267d0*/  LDL R23, [R1] ;  /* 0x0000000001177983 */ /* 0x000ee20000100800 */
[----:B------:R-:W-:Y:S01]  /*267e0*/  MOV R160, R14 ;  /* 0x0000000e00a07202 */ /* 0x000fe20000000f00 */
[----:B------:R-:W-:Y:S01]  /*267f0*/  IMAD.WIDE.U32 R44, R194, 0x30, RZ ;  /* 0x00000030c22c7825 */ /* 0x000fe200078e00ff */
[----:B------:R-:W-:-:S03]  /*26800*/  MOV R156, R116 ;  /* 0x00000074009c7202 */ /* 0x000fc60000000f00 */
        /* <DEDUP_REMOVED lines=132> */
.L_x_3187:
[----:B---3--:R-:W1:Y:S01]  /*27050*/  LDC.64 R14, c[0x0][0x198] ;  /* 0x00006600ff0e7b82 */ /* 0x008e620000000a00 */
[----:B------:R-:W-:Y:S04]  /*27060*/  DEPBAR.LE SB0, 0x0 ;  /* 0x000080000000791a */ /* 0x000fe80000000000 */
[----:B------:R-:W-:Y:S05]  /*27070*/  WARPSYNC.ALL ;  /* 0x0000000000007948 */ /* 0x000fea0003800000 */
[----:B------:R-:W2:Y:S08]  /*27080*/  LDC.64 R12, c[0x0][0x208] ;  /* 0x00008200ff0c7b82 */ /* 0x000eb00000000a00 */
        /* <DEDUP_REMOVED lines=77> */
.L_x_3180:
[----:B--2---:R-:W-:Y:S02]  /*27560*/  R2UR UR4, R12 ;  /* 0x000000000c0472ca */ /* 0x004fe400000e0000 */
[----:B------:R-:W-:Y:S11]  /*27570*/  R2UR UR5, R13 ;  /* 0x000000000d0572ca */ /* 0x000ff600000e0000 */
[----:B------:R-:W-:Y:S02]  /*27580*/  @!UPT UIADD3 URZ, URZ, URZ, URZ ;  /* 0x0000003f3f3ff290 */ /* 0x000fe4000fffe03f */
[----:B-1----:R-:W2:Y:S02]  /*27590*/  LD.E R0, desc[UR4][R14.64+0x40] ;  /* 0x000040040e007980 */ /* 0x002ea4000c101900 */
[----:B--2---:R-:W-:Y:S05]  /*275a0*/  IMAD.U32 R0, R0, -0x100, RZ ;  /* 0xffffff0000007824 */ /* 0x004fea00078e00ff */
[----:B------:R-:W-:Y:S02]  /*275b0*/  SHF.R.S32.HI R2, RZ, 0x1f, R0 ;  /* 0x0000001fff027819 */ /* 0x000fe40000011400 */
.L_x_3181:
[----:B------:R-:W-:Y:S05]  /*275c0*/  BSYNC B0 ;  /* 0x0000000000007941 */ /* 0x000fea0003800000 */
.L_x_3179:
[----:B------:R-:W2:Y:S01]  /*275d0*/  LDL.64 R14, [R1+0xb0] ;  /* 0x0000b000010e7983 */ /* 0x000ea20000100a00 */
[----:B------:R-:W-:Y:S01]  /*275e0*/  ISETP.GE.AND P0, PT, R158, R248, PT ;  /* 0x000000f89e00720c */ /* 0x000fe20003f06270 */
[----:B------:R-:W-:Y:S01]  /*275f0*/  ULDC.64 UR4, c[0x0][0x208] ;  /* 0x0000820000047ab9 */ /* 0x000fe20000000a00 */
[C---:B------:R-:W-:Y:S01]  /*27600*/  LEA R162, P5, R0.reuse, R218, 0x1 ;  /* 0x000000da00a27211 */ /* 0x040fe200078a08ff */
[----:B------:R-:W3:Y:S01]  /*27610*/  LDL R6, [R1+0x4] ;  /* 0x0000040001067983 */ /* 0x000ee20000100800 */
[----:B------:R-:W-:Y:S02]  /*27620*/  BSSY B1, `(.L_x_3182) ;  /* 0x00002a5000017945 */ /* 0x000fe40003800000 */
[----:B------:R-:W-:Y:S01]  /*27630*/  LEA.HI.X R163, R0, R219, R2, 0x1, P5 ;  /* 0x000000db00a37211 */ /* 0x000fe200028f0c02 */
[----:B------:R-:W4:Y:S04]  /*27640*/  LDL R5, [R1] ;  /* 0x0000000001057983 */ /* 0x000f280000100800 */
        /* <DEDUP_REMOVED lines=72> */
[-C--:B------:R-:W-:Y:S02]  /*27ad0*/  @!P0 LEA R28, P2, R4, R218.reuse, 0x1 ;  /* 0x000000da041c8211 */ /* 0x080fe400078408ff */
[----:B------:R-:W-:Y:S01]  /*27ae0*/  @!P0 LEA.HI.X R31, R3, R219, R6, 0x1, P3 ;  /* 0x000000db031f8211 */ /* 0x000fe200018f0c06 */
[----:B------:R-:W-:Y:S01]  /*27af0*/  @!P0 IMAD.X R8, R2, 0x1, R8, P1 ;  /* 0x0000000102088824 */ /* 0x000fe200008e0608 */
[----:B------:R-:W-:Y:S02]  /*27b00*/  @!P0 IADD3 R3, P4, R0, R11, RZ ;  /* 0x0000000b00038210 */ /* 0x000fe40007f9e0ff */
[----:B------:R-:W4:Y:S01]  /*27b10*/  LDL R11, [R1+0xf0] ;  /* 0x0000f000010b7983 */ /* 0x000f220000100800 */
[-C--:B------:R-:W-:Y:S02]  /*27b20*/  @!P0 LEA.HI.X R29, R4, R219.reuse, R7, 0x1, P2 ;  /* 0x000000db041d8211 */ /* 0x080fe400010f0c07 */
[C---:B------:R-:W-:Y:S01]  /*27b30*/  @!P0 LEA R26, P1, R5.reuse, R218, 0x1 ;  /* 0x000000da051a8211 */ /* 0x040fe200078208ff */
[----:B------:R-:W-:Y:S01]  /*27b40*/  @!PT LDS RZ, [RZ] ;  /* 0x00000000fffff984 */ /* 0x000fe20000000800 */
[----:B------:R-:W-:Y:S01]  /*27b50*/  @!PT LDS RZ, [RZ] ;  /* 0x00000000fffff984 */ /* 0x000fe20000000800 */
[----:B------:R-:W-:Y:S01]  /*27b60*/  @!PT LDS RZ, [RZ] ;  /* 0x00000000fffff984 */ /* 0x000fe20000000800 */
[----:B------:R-:W-:Y:S01]  /*27b70*/  @!P0 LDGSTS.E.BYPASS.LTC128B.128 [R192+0xa800], desc[UR36][R30.64] ;  /* 0x0a8000001ec08fae */ /* 0x000fe2000b901d64 */
[----:B------:R-:W-:Y:S01]  /*27b80*/  @!P0 IADD3 R4, P3, R0, R24, RZ ;  /* 0x0000001800048210 */ /* 0x000fe20007f7e0ff */
[----:B------:R-:W-:Y:S01]  /*27b90*/  @!P0 IMAD.X R7, R2, 0x1, R19, P4 ;  /* 0x0000000102078824 */ /* 0x000fe200020e0613 */
[-C--:B------:R-:W-:Y:S01]  /*27ba0*/  @!P0 LEA.HI.X R27, R5, R219.reuse, R8, 0x1, P1 ;  /* 0x000000db051b8211 */ /* 0x080fe200008f0c08 */
[----:B------:R-:W-:Y:S01]  /*27bb0*/  @P0 STS.128 [R192+0xb000], RZ ;  /* 0x00b000ffc0000388 */ /* 0x000fe20000000c00 */
[C---:B------:R-:W-:Y:S02]  /*27bc0*/  @!P0 LEA R24, P4, R3.reuse, R218, 0x1 ;  /* 0x000000da03188211 */ /* 0x040fe400078808ff */
[----:B------:R-:W-:Y:S01]  /*27bd0*/  @!P0 IADD3 R5, P2, R0, R22, RZ ;  /* 0x0000001600058210 */ /* 0x000fe20007f5e0ff */
[----:B------:R-:W-:Y:S01]  /*27be0*/  @!PT LDS RZ, [RZ] ;  /* 0x00000000fffff984 */ /* 0x000fe20000000800 */
[----:B------:R-:W-:Y:S01]  /*27bf0*/  @!PT LDS RZ, [RZ] ;  /* 0x00000000fffff984 */ /* 0x000fe20000000800 */
[----:B------:R-:W-:Y:S01]  /*27c00*/  @!PT LDS RZ, [RZ] ;  /* 0x00000000fffff984 */ /* 0x000fe20000000800 */
[----:B------:R-:W-:Y:S01]  /*27c10*/  @!P0 LDGSTS.E.BYPASS.LTC128B.128 [R192+0xb000], desc[UR34][R28.64] ;  /* 0x0b0000001cc08fae */ /* 0x000fe2000b901d62 */
[-C--:B------:R-:W-:Y:S01]  /*27c20*/  @!P0 LEA.HI.X R25, R3, R219.reuse, R7, 0x1, P4 ;  /* 0x000000db03198211 */ /* 0x080fe200020f0c07 */
[----:B------:R-:W-:Y:S01]  /*27c30*/  @!P0 IMAD.X R8, R2, 0x1, R18, P3 ;  /* 0x0000000102088824 */ /* 0x000fe200018e0612 */
[----:B------:R-:W-:Y:S01]  /*27c40*/  @!P0 LEA R22, P3, R4, R218, 0x1 ;  /* 0x000000da04168211 */ /* 0x000fe200078608ff */
[----:B------:R-:W-:Y:S01]  /*27c50*/  @P0 STS.128 [R192+0xb800], RZ ;  /* 0x00b800ffc0000388 */ /* 0x000fe20000000c00 */
[----:B------:R-:W-:Y:S02]  /*27c60*/  @!P0 IADD3 R6, P1, R0, R20, RZ ;  /* 0x0000001400068210 */ /* 0x000fe40007f3e0ff */
[-C--:B------:R-:W-:Y:S01]  /*27c70*/  @!P0 LEA.HI.X R23, R4, R219.reuse, R8, 0x1, P3 ;  /* 0x000000db04178211 */ /* 0x080fe200018f0c08 */
[----:B------:R-:W-:Y:S01]  /*27c80*/  @!PT LDS RZ, [RZ] ;  /* 0x00000000fffff984 */ /* 0x000fe20000000800 */
[----:B------:R-:W-:Y:S01]  /*27c90*/  @!PT LDS RZ, [RZ] ;  /* 0x00000000fffff984 */ /* 0x000fe20000000800 */
[----:B------:R-:W-:Y:S01]  /*27ca0*/  @!PT LDS RZ, [RZ] ;  /* 0x00000000fffff984 */ /* 0x000fe20000000800 */
[----:B------:R-:W-:Y:S01]  /*27cb0*/  @!P0 LDGSTS.E.BYPASS.LTC128B.128 [R192+0xb800], desc[UR32][R26.64] ;  /* 0x0b8000001ac08fae */ /* 0x000fe2000b901d60 */
[C---:B------:R-:W-:Y:S01]  /*27cc0*/  @!P0 IMAD.X R9, R2.reuse, 0x1, R9, P2 ;  /* 0x0000000102098824 */ /* 0x040fe200010e0609 */
[CC--:B------:R-:W-:Y:S02]  /*27cd0*/  @!P0 LEA R20, P2, R5.reuse, R218.reuse, 0x1 ;  /* 0x000000da05148211 */ /* 0x0c0fe400078408ff */
[----:B------:R-:W-:Y:S01]  /*27ce0*/  @P0 STS.128 [R192+0xc000], RZ ;  /* 0x00c000ffc0000388 */ /* 0x000fe20000000c00 */
[----:B------:R-:W-:Y:S01]  /*27cf0*/  @!P0 IMAD.X R10, R2, 0x1, R10, P1 ;  /* 0x00000001020a8824 */ /* 0x000fe200008e060a */
[-C--:B------:R-:W-:Y:S02]  /*27d00*/  @!P0 LEA.HI.X R21, R5, R219.reuse, R9, 0x1, P2 ;  /* 0x000000db05158211 */ /* 0x080fe400010f0c09 */
[----:B------:R-:W-:Y:S01]  /*27d10*/  @!PT LDS RZ, [RZ] ;  /* 0x00000000fffff984 */ /* 0x000fe20000000800 */
[----:B------:R-:W-:Y:S01]  /*27d20*/  @!PT LDS RZ, [RZ] ;  /* 0x00000000fffff984 */ /* 0x000fe20000000800 */
[----:B------:R-:W-:Y:S01]  /*27d30*/  @!PT LDS RZ, [RZ] ;  /* 0x00000000fffff984 */ /* 0x000fe20000000800 */
[----:B------:R-:W-:Y:S01]  /*27d40*/  @!P0 LDGSTS.E.BYPASS.LTC128B.128 [R192+0xc000], desc[UR30][R24.64] ;  /* 0x0c00000018c08fae */ /* 0x000fe2000b901d5e */
[C---:B------:R-:W-:Y:S03]  /*27d50*/  @!P0 LEA R18, P1, R6.reuse, R218, 0x1 ;  /* 0x000000da06128211 */ /* 0x040fe600078208ff */
[----:B------:R-:W-:Y:S01]  /*27d60*/  @P0 STS.128 [R192+0xc800], RZ ;  /* 0x00c800ffc0000388 */ /* 0x000fe20000000c00 */
[-C--:B------:R-:W-:Y:S02]  /*27d70*/  @!P0 LEA.HI.X R19, R6, R219.reuse, R10, 0x1, P1 ;  /* 0x000000db06138211 */ /* 0x080fe400008f0c0a */
        /* <DEDUP_REMOVED lines=29> */
[-C--:B------:R-:W-:Y:S02]  /*27f50*/  @!P0 LEA.HI.X R15, R4, R219.reuse, R8, 0x1, P3 ;  /* 0x000000db040f8211 */ /* 0x080fe400018f0c08 */
        /* <DEDUP_REMOVED lines=15> */
[CC--:B------:R-:W-:Y:S01]  /*28050*/  @!P0 LEA R8, P4, R3.reuse, R218.reuse, 0x1 ;  /* 0x000000da03088211 */ /* 0x0c0fe200078808ff */
[----:B------:R-:W-:Y:S01]  /*28060*/  @!P0 IMAD.X R34, R2, 0x1, R34, P3 ;  /* 0x0000000102228824 */ /* 0x000fe200018e0622 */
[-C--:B------:R-:W-:Y:S01]  /*28070*/  @!P0 LEA.HI.X R11, R6, R219.reuse, R11, 0x1, P1 ;  /* 0x000000db060b8211 */ /* 0x080fe200008f0c0b */
[----:B------:R-:W-:Y:S01]  /*28080*/  @P0 STS.128 [R192+0xf000], RZ ;  /* 0x00f000ffc0000388 */ /* 0x000fe20000000c00 */
[-C--:B------:R-:W-:Y:S02]  /*28090*/  @!P0 LEA.HI.X R9, R3, R219.reuse, R7, 0x1, P4 ;  /* 0x000000db03098211 */ /* 0x080fe400020f0c07 */
        /* <DEDUP_REMOVED lines=8> */
[-C--:B------:R-:W-:Y:S01]  /*28120*/  @!P0 LEA.HI.X R5, R32, R219.reuse, R35, 0x1, P2 ;  /* 0x000000db20058211 */ /* 0x080fe200010f0c23 */
        /* <DEDUP_REMOVED lines=264> */
[--C-:B-1----:R-:W-:Y:S04]  /*291b0*/  IMAD.MOV R162, RZ, RZ, -R163.reuse ;  /* 0x000000ffffa27224 */ /* 0x102fe800078e0aa3 */
[----:B------:R-:W-:Y:S01]  /*291c0*/  IMAD.MOV.U32 R172, RZ, RZ, R162 ;  /* 0x000000ffffac7224 */ /* 0x000fe200078e00a2 */
[----:B------:R-:W-:Y:S03]  /*291d0*/  SHF.L.U32 R162, R249, 0x8, RZ ;  /* 0x00000008f9a27819 */ /* 0x000fe600000006ff */
[----:B------:R-:W-:Y:S02]  /*291e0*/  IMAD R172, R172, R0, RZ ;  /* 0x00000000acac7224 */ /* 0x000fe400078e02ff */
[C---:B------:R-:W-:Y:S02]  /*291f0*/  VIADD R176, R162.reuse, 0xfffffe00 ;  /* 0xfffffe00a2b07836 */ /* 0x040fe40000000000 */
[----:B------:R-:W-:Y:S01]  /*29200*/  VIADD R175, R162, 0xffffff00 ;  /* 0xffffff00a2af7836 */ /* 0x000fe20000000000 */
[----:B------:R-:W-:Y:S04]  /*29210*/  MOV R162, RZ ;  /* 0x000000ff00a27202 */ /* 0x000fe80000000f00 */
[----:B------:R-:W-:Y:S01]  /*29220*/  IABS R173, R175 ;  /* 0x000000af00ad7213 */ /* 0x000fe20000000000 */
[----:B------:R-:W-:Y:S01]  /*29230*/  IMAD.HI.U32 R163, R163, R172, R162 ;  /* 0x000000aca3a37227 */ /* 0x000fe200078e00a2 */
[----:B------:R-:W-:Y:S02]  /*29240*/  IABS R172, R176 ;  /* 0x000000b000ac7213 */ /* 0x000fe40000000000 */
[-C--:B------:R-:W-:Y:S02]  /*29250*/  LOP3.LUT R176, R176, R161.reuse, RZ, 0x3c, !PT ;  /* 0x000000a1b0b07212 */ /* 0x080fe400078e3cff */
[----:B------:R-:W-:Y:S01]  /*29260*/  LOP3.LUT R175, R175, R161, RZ, 0x3c, !PT ;  /* 0x000000a1afaf7212 */ /* 0x000fe200078e3cff */
[----:B------:R-:W-:Y:S01]  /*29270*/  IMAD.HI.U32 R162, R163, R172, RZ ;  /* 0x000000aca3a27227 */ /* 0x000fe200078e00ff */
[----:B------:R-:W-:Y:S02]  /*29280*/  ISETP.GE.AND P0, PT, R176, RZ, PT ;  /* 0x000000ffb000720c */ /* 0x000fe40003f06270 */
[----:B------:R-:W-:Y:S01]  /*29290*/  ISETP.GE.AND P2, PT, R175, RZ, PT ;  /* 0x000000ffaf00720c */ /* 0x000fe20003f46270 */
        /* <DEDUP_REMOVED lines=19> */
[-C--:B------:R-:W-:Y:S01]  /*293d0*/  LEA R176, P1, R174, R220.reuse, 0x2 ;  /* 0x000000dcaeb07211 */ /* 0x080fe200078210ff */
[----:B------:R-:W2:Y:S01]  /*293e0*/  LD.E.64 R162, desc[UR4][R2.64+0x38] ;  /* 0x0000380402a27980 */ /* 0x000ea2000c101b00 */
[----:B------:R-:W-:Y:S02]  /*293f0*/  LEA R172, P0, R0, R220, 0x2 ;  /* 0x000000dc00ac7211 */ /* 0x000fe400078010ff */
[-C--:B------:R-:W-:Y:S02]  /*29400*/  LEA.HI.X.SX32 R177, R174, R221.reuse, 0x2, P1 ;  /* 0x000000ddaeb17211 */ /* 0x080fe400008f16ff */
[C---:B------:R-:W-:Y:S01]  /*29410*/  LEA.HI.X.SX32 R173, R0.reuse, R221, 0x2, P0 ;  /* 0x000000dd00ad7211 */ /* 0x040fe200000f16ff */
[----:B------:R-:W-:Y:S02]  /*29420*/  IMAD.IADD R0, R0, 0x1, -R174 ;  /* 0x0000000100007824 */ /* 0x000fe400078e0aae */
[----:B------:R-:W3:Y:S02]  /*29430*/  LD.E R176, desc[UR4][R176.64] ;  /* 0x00000004b0b07980 */ /* 0x000ee4000c101900 */
[----:B------:R-:W-:Y:S02]  /*29440*/  IMAD R161, R161, R0, -0x100 ;  /* 0xffffff00a1a17424 */ /* 0x000fe400078e0200 */
[----:B------:R-:W3:Y:S03]  /*29450*/  LD.E R175, desc[UR4][R172.64] ;  /* 0x00000004acaf7980 */ /* 0x000ee6000c101900 */
[----:B------:R-:W-:Y:S01]  /*29460*/  SHF.R.S32.HI R174, RZ, 0x1f, R161 ;  /* 0x0000001fffae7819 */ /* 0x000fe200000114a1 */
        /* <DEDUP_REMOVED lines=13> */
.L_x_3185:
[----:B------:R-:W2:Y:S02]  /*29540*/  LD.E R0, desc[UR4][R2.64+0x38] ;  /* 0x0000380402007980 */ /* 0x000ea4000c101900 */
[----:B--2---:R-:W-:Y:S04]  /*29550*/  LEA R0, -R0, RZ, 0x8 ;  /* 0x000000ff00007211 */ /* 0x004fe800078e41ff */
[----:B------:R-:W-:Y:S02]  /*29560*/  SHF.R.S32.HI R161, RZ, 0x1f, R0 ;  /* 0x0000001fffa17819 */ /* 0x000fe40000011400 */
.L_x_3186:
[----:B------:R-:W-:Y:S05]  /*29570*/  BSYNC B0 ;  /* 0x0000000000007941 */ /* 0x000fea0003800000 */
.L_x_3184:
        /* <DEDUP_REMOVED lines=9> */
[C---:B------:R-:W-:Y:S01]  /*29610*/  @!P0 IMAD.X R163, R161.reuse, 0x1, R163, P1 ;  /* 0x00000001a1a38824 */ /* 0x040fe200008e06a3 */
        /* <DEDUP_REMOVED lines=23> */
[C---:B--2---:R-:W-:Y:S03]  /*29790*/  @!P0 IADD3 R173, P1, R0.reuse, R193, RZ ;  /* 0x000000c100ad8210 */ /* 0x044fe60007f3e0ff */
[----:B------:R-:W2:Y:S02]  /*297a0*/  LDL R193, [R1+0xd0] ;  /* 0x0000d00001c17983 */ /* 0x000ea40000100800 */
        /* <DEDUP_REMOVED lines=8> */
[C---:B----4-:R-:W-:Y:S03]  /*29830*/  @!P0 IADD3 R173, P1, R0.reuse, R196, RZ ;  /* 0x000000c400ad8210 */ /* 0x050fe60007f3e0ff */
[----:B------:R-:W3:Y:S02]  /*29840*/  LDL.64 R196, [R1+0x60] ;  /* 0x0000600001c47983 */ /* 0x000ee40000100a00 */
[----:B-----5:R-:W-:Y:S01]  /*29850*/  @!P0 IMAD.X R174, R161, 0x1, R199, P1 ;  /* 0x00000001a1ae8824 */ /* 0x020fe200008e06c7 */
[C---:B------:R-:W-:Y:S01]  /*29860*/  @!P0 LEA R172, P1, R173.reuse, R225, 0x1 ;  /* 0x000000e1adac8211 */ /* 0x040fe200078208ff */
[----:B------:R-:W4:Y:S03]  /*29870*/  LDL R199, [R1+0xc4] ;  /* 0x0000c40001c77983 */ /* 0x000f260000100800 */
[----:B------:R-:W-:Y:S05]  /*29880*/  @!P0 LEA.HI.X R173, R173, R223, R174, 0x1, P1 ;  /* 0x000000dfadad8211 */ /* 0x000fea00008f0cae */
[----:B------:R-:W-:Y:S01]  /*29890*/  @!PT LDS RZ, [RZ] ;  /* 0x00000000fffff984 */ /* 0x000fe20000000800 */
[----:B------:R-:W-:Y:S01]  /*298a0*/  @!PT LDS RZ, [RZ] ;  /* 0x00000000fffff984 */ /* 0x000fe20000000800 */
[----:B------:R-:W-:Y:S01]  /*298b0*/  @!PT LDS RZ, [RZ] ;  /* 0x00000000fffff984 */ /* 0x000fe20000000800 */
[----:B------:R5:W-:Y:S04]  /*298c0*/  @!P0 LDGSTS.E.BYPASS.LTC128B.128 [R192+0x3800], desc[UR4][R172.64] ;  /* 0x03800000acc08fae */ /* 0x000be8000b901d44 */
[----:B------:R1:W-:Y:S01]  /*298d0*/  @P0 STS.128 [R192+0x4000], RZ ;  /* 0x004000ffc0000388 */ /* 0x0003e20000000c00 */
[C---:B-----5:R-:W-:Y:S03]  /*298e0*/  @!P0 IADD3 R173, P1, R0.reuse, R179, RZ ;  /* 0x000000b300ad8210 */ /* 0x060fe60007f3e0ff */
[----:B------:R-:W5:Y:S02]  /*298f0*/  LDL R179, [R1+0x10c] ;  /* 0x00010c0001b37983 */ /* 0x000f640000100800 */
[----:B------:R-:W-:Y:S01]  /*29900*/  @!P0 IMAD.X R174, R161, 0x1, R178, P1 ;  /* 0x00000001a1ae8824 */ /* 0x000fe200008e06b2 */
[C---:B------:R-:W-:Y:S01]  /*29910*/  @!P0 LEA R172, P1, R173.reuse, R225, 0x1 ;  /* 0x000000e1adac8211 */ /* 0x040fe200078208ff */
[----:B------:R-:W4:Y:S03]  /*29920*/  LDL R178, [R1+0x110] ;  /* 0x0001100001b27983 */ /* 0x000f260000100800 */
[----:B------:R-:W-:Y:S05]  /*29930*/  @!P0 LEA.HI.X R173, R173, R223, R174, 0x1, P1 ;  /* 0x000000dfadad8211 */ /* 0x000fea00008f0cae */
[----:B------:R-:W-:Y:S01]  /*29940*/  @!PT LDS RZ, [RZ] ;  /* 0x00000000fffff984 */ /* 0x000fe20000000800 */
[----:B------:R-:W-:Y:S01]  /*29950*/  @!PT LDS RZ, [RZ] ;  /* 0x00000000fffff984 */ /* 0x000fe20000000800 */
[----:B------:R-:W-:Y:S01]  /*29960*/  @!PT LDS RZ, [RZ] ;  /* 0x00000000fffff984 */ /* 0x000fe20000000800 */
[----:B------:R1:W-:Y:S04]  /*29970*/  @!P0 LDGSTS.E.BYPASS.LTC128B.128 [R192+0x4000], desc[UR4][R172.64] ;  /* 0x04000000acc08fae */ /* 0x0003e8000b901d44 */
[----:B------:R1:W-:Y:S02]  /*29980*/  @P0 STS.128 [R192+0x4800], RZ ;  /* 0x004800ffc0000388 */ /* 0x0003e40000000c00 */
[C---:B-1----:R-:W-:Y:S02]  /*29990*/  @!P0 IADD3 R173, P1, R0.reuse, R176, RZ ;  /* 0x000000b000ad8210 */ /* 0x042fe40007f3e0ff */
[----:B------:R-:W4:Y:S03]  /*299a0*/  LDL.64 R176, [R1+0x58] ;  /* 0x0000580001b07983 */ /* 0x000f260000100a00 */
        /* <DEDUP_REMOVED lines=20> */
[C---:B---3--:R-:W-:Y:S03]  /*29af0*/  @!P0 IADD3 R173, P1, R0.reuse, R196, RZ ;  /* 0x000000c400ad8210 */ /* 0x048fe60007f3e0ff */
[----:B------:R-:W3:Y:S02]  /*29b00*/  LDL.64 R196, [R1+0x38] ;  /* 0x0000380001c47983 */ /* 0x000ee40000100a00 */
[----:B--2---:R-:W-:Y:S01]  /*29b10*/  @!P0 IMAD.X R174, R161, 0x1, R193, P1 ;  /* 0x00000001a1ae8824 */ /* 0x004fe200008e06c1 */
[C---:B------:R-:W-:Y:S01]  /*29b20*/  @!P0 LEA R172, P1, R173.reuse, R225, 0x1 ;  /* 0x000000e1adac8211 */ /* 0x040fe200078208ff */
[----:B------:R-:W2:Y:S03]  /*29b30*/  LDL R193, [R1+0xbc] ;  /* 0x0000bc0001c17983 */ /* 0x000ea60000100800 */
[----:B------:R-:W-:Y:S05]  /*29b40*/  @!P0 LEA.HI.X R173, R173, R223, R174, 0x1, P1 ;  /* 0x000000dfadad8211 */ /* 0x000fea00008f0cae */
[----:B------:R-:W-:Y:S01]  /*29b50*/  @!PT LDS RZ, [RZ] ;  /* 0x00000000fffff984 */ /* 0x000fe20000000800 */
[----:B------:R-:W-:Y:S01]  /*29b60*/  @!PT LDS RZ, [RZ] ;  /* 0x00000000fffff984 */ /* 0x000fe20000000800 */
[----:B------:R-:W-:Y:S01]  /*29b70*/  @!PT LDS RZ, [RZ] ;  /* 0x00000000fffff984 */ /* 0x000fe20000000800 */
[----:B------:R5:W-:Y:S04]  /*29b80*/  @!P0 LDGSTS.E.BYPASS.LTC128B.128 [R192+0x5800], desc[UR4][R172.64] ;  /* 0x05800000acc08fae */ /* 0x000be8000b901d44 */
[----:B------:R1:W-:Y:S01]  /*29b90*/  @P0 STS.128 [R192+0x6000], RZ ;  /* 0x006000ffc0000388 */ /* 0x0003e20000000c00 */
[C---:B-----5:R-:W-:Y:S05]  /*29ba0*/  @!P0 IADD3 R173, P1, R0.reuse, R179, RZ ;  /* 0x000000b300ad8210 */ /* 0x060fea0007f3e0ff */
[----:B----4-:R-:W-:Y:S01]  /*29bb0*/  @!P0 IMAD.X R174, R161, 0x1, R178, P1 ;  /* 0x00000001a1ae8824 */ /* 0x010fe200008e06b2 */
[C---:B------:R-:W-:Y:S01]  /*29bc0*/  @!P0 LEA R172, P1, R173.reuse, R225, 0x1 ;  /* 0x000000e1adac8211 */ /* 0x040fe200078208ff */
[----:B------:R-:W4:Y:S03]  /*29bd0*/  LDL.64 R178, [R1+0x30] ;  /* 0x0000300001b27983 */ /* 0x000f260000100a00 */
[----:B------:R-:W-:Y:S05]  /*29be0*/  @!P0 LEA.HI.X R173, R173, R223, R174, 0x1, P1 ;  /* 0x000000dfadad8211 */ /* 0x000fea00008f0cae */
[----:B------:R-:W-:Y:S01]  /*29bf0*/  @!PT LDS RZ, [RZ] ;  /* 0x00000000fffff984 */ /* 0x000fe20000000800 */
[----:B------:R-:W-:Y:S01]  /*29c00*/  @!PT LDS RZ, [RZ] ;  /* 0x00000000fffff984 */ /* 0x000fe20000000800 */
[----:B------:R-:W-:Y:S01]  /*29c10*/  @!PT LDS RZ, [RZ] ;  /* 0x00000000fffff984 */ /* 0x000fe20000000800 */
[----:B------:R5:W-:Y:S04]  /*29c20*/  @!P0 LDGSTS.E.BYPASS.LTC128B.128 [R192+0x6000], desc[UR4][R172.64] ;  /* 0x06000000acc08fae */ /* 0x000be8000b901d44 */
[----:B------:R1:W-:Y:S01]  /*29c30*/  @P0 STS.128 [R192+0x6800], RZ ;  /* 0x006800ffc0000388 */ /* 0x0003e20000000c00 */
[C---:B-----5:R-:W-:Y:S03]  /*29c40*/  @!P0 IADD3 R173, P1, R0.reuse, R176, RZ ;  /* 0x000000b000ad8210 */ /* 0x060fe60007f3e0ff */
[----:B------:R-:W5:Y:S02]  /*29c50*/  LDL.64 R176, [R1+0x28] ;  /* 0x0000280001b07983 */ /* 0x000f640000100a00 */
[----:B------:R-:W-:Y:S01]  /*29c60*/  @!P0 IMAD.X R174, R161, 0x1, R175, P1 ;  /* 0x00000001a1ae8824 */ /* 0x000fe200008e06af */
[C---:B------:R-:W-:Y:S01]  /*29c70*/  @!P0 LEA R172, P1, R173.reuse, R225, 0x1 ;  /* 0x000000e1adac8211 */ /* 0x040fe200078208ff */
[----:B------:R-:W5:Y:S03]  /*29c80*/  LDL R175, [R1+0xb8] ;  /* 0x0000b80001af7983 */ /* 0x000f660000100800 */
[----:B------:R-:W-:Y:S05]  /*29c90*/  @!P0 LEA.HI.X R173, R173, R223, R174, 0x1, P1 ;  /* 0x000000dfadad8211 */ /* 0x000fea00008f0cae */
[----:B------:R-:W-:Y:S01]  /*29ca0*/  @!PT LDS RZ, [RZ] ;  /* 0x00000000fffff984 */ /* 0x000fe20000000800 */
[----:B------:R-:W-:Y:S01]  /*29cb0*/  @!PT LDS RZ, [RZ] ;  /* 0x00000000fffff984 */ /* 0x000fe20000000800 */
[----:B------:R-:W-:Y:S01]  /*29cc0*/  @!PT LDS RZ, [RZ] ;  /* 0x00000000fffff984 */ /* 0x000fe20000000800 */
[----:B------:R1:W-:Y:S04]  /*29cd0*/  @!P0 LDGSTS.E.BYPASS.LTC128B.128 [R192+0x6800], desc[UR4][R172.64] ;  /* 0x06800000acc08fae */ /* 0x0003e8000b901d44 */
[----:B------:R1:W-:Y:S02]  /*29ce0*/  @P0 STS.128 [R192+0x7000], RZ ;  /* 0x007000ffc0000388 */ /* 0x0003e40000000c00 */
[C---:B-1----:R-:W-:Y:S05]  /*29cf0*/  @!P0 IADD3 R173, P1, R0.reuse, R206, RZ ;  /* 0x000000ce00ad8210 */ /* 0x042fea0007f3e0ff */
[----:B------:R-:W-:Y:S01]  /*29d00*/  @!P0 IMAD.X R174, R161, 0x1, R204, P1 ;  /* 0x00000001a1ae8824 */ /* 0x000fe200008e06cc */
[C---:B------:R-:W-:Y:S04]  /*29d10*/  @!P0 LEA R172, P1, R173.reuse, R225, 0x1 ;  /* 0x000000e1adac8211 */ /* 0x040fe800078208ff */
        /* <DEDUP_REMOVED lines=23> */
[----:B------:R1:W-:Y:S01]  /*29e90*/  @P0 STS.128 [R192+0x8800], RZ ;  /* 0x008800ffc0000388 */ /* 0x0003e20000000c00 */
[C---:B---3--:R-:W-:Y:S05]  /*29ea0*/  @!P0 IADD3 R173, P1, R0.reuse, R196, RZ ;  /* 0x000000c400ad8210 */ /* 0x048fea0007f3e0ff */
        /* <DEDUP_REMOVED lines=8> */
[C---:B----4-:R-:W-:Y:S05]  /*29f30*/  @!P0 IADD3 R173, P1, R0.reuse, R178, RZ ;  /* 0x000000b200ad8210 */ /* 0x050fea0007f3e0ff */
[----:B-----5:R-:W-:Y:S01]  /*29f40*/  @!P0 IMAD.X R174, R161, 0x1, R175, P1 ;  /* 0x00000001a1ae8824 */ /* 0x020fe200008e06af */
[C---:B------:R-:W-:Y:S04]  /*29f50*/  @!P0 LEA R172, P1, R173.reuse, R225, 0x1 ;  /* 0x000000e1adac8211 */ /* 0x040fe800078208ff */
[----:B------:R-:W-:Y:S02]  /*29f60*/  @!P0 LEA.HI.X R173, R173, R223, R174, 0x1, P1 ;  /* 0x000000dfadad8211 */ /* 0x000fe400008f0cae */
[----:B------:R-:W-:Y:S03]  /*29f70*/  @!P0 IADD3 R0, P1, R0, R176, RZ ;  /* 0x000000b000008210 */ /* 0x000fe60007f3e0ff */
[----:B------:R-:W-:Y:S01]  /*29f80*/  @!PT LDS RZ, [RZ] ;  /* 0x00000000fffff984 */ /* 0x000fe20000000800 */
[----:B------:R-:W-:Y:S01]  /*29f90*/  @!PT LDS RZ, [RZ] ;  /* 0x00000000fffff984 */ /* 0x000fe20000000800 */
[----:B------:R-:W-:Y:S01]  /*29fa0*/  @!PT LDS RZ, [RZ] ;  /* 0x00000000fffff984 */ /* 0x000fe20000000800 */
[----:B------:R2:W-:Y:S02]  /*29fb0*/  @!P0 LDGSTS.E.BYPASS.LTC128B.128 [R192+0x9000], desc[UR4][R172.64] ;  /* 0x09000000acc08fae */ /* 0x0005e4000b901d44 */
[----:B------:R-:W-:Y:S02]  /*29fc0*/  @!P0 IMAD.X R161, R161, 0x1, R252, P1 ;  /* 0x00000001a1a18824 */ /* 0x000fe400008e06fc */
[----:B------:R1:W-:Y:S01]  /*29fd0*/  @P0 STS.128 [R192+0x9800], RZ ;  /* 0x009800ffc0000388 */ /* 0x0003e20000000c00 */
[C---:B--2---:R-:W-:Y:S01]  /*29fe0*/  @!P0 LEA R172, P1, R0.reuse, R225, 0x1 ;  /* 0x000000e100ac8211 */ /* 0x044fe200078208ff */
        /* <DEDUP_REMOVED lines=8> */
.L_x_3183:
[----:B------:R-:W-:Y:S05]  /*2a070*/  BSYNC B1 ;  /* 0x0000000000017941 */ /* 0x000fea0003800000 */
.L_x_3182:
[----:B------:R-:W2:Y:S01]  /*2a080*/  S2R R0, SR_TID.X ;  /* 0x0000000000007919 */ /* 0x000ea20000002100 */
[----:B------:R-:W-:Y:S01]  /*2a090*/  IADD3 R244, R249, -0x1, RZ ;  /* 0xfffffffff9f47810 */ /* 0x000fe20007ffe0ff */
[----:B------:R3:W4:Y:S01]  /*2a0a0*/  LD.E R3, desc[UR4][R2.64+0xdc] ;  /* 0x0000dc0402037980 */ /* 0x000722000c101900 */
[----:B--2---:R-:W-:Y:S04]  /*2a0b0*/  SHF.L.U32 R0, R0, 0x1, RZ ;  /* 0x0000000100007819 */ /* 0x004fe800000006ff */
[----:B------:R-:W-:Y:S04]  /*2a0c0*/  LOP3.LUT R0, R0, 0x6, RZ, 0xc0, !PT ;  /* 0x0000000600007812 */ /* 0x000fe800078ec0ff */
[----:B------:R-:W-:Y:S04]  /*2a0d0*/  LEA R0, R244, R0, 0x8 ;  /* 0x00000000f4007211 */ /* 0x000fe800078e40ff */
[----:B---3--:R-:W-:Y:S05]  /*2a0e0*/  I2FP.F32.S32 R2, R0 ;  /* 0x0000000000027245 */ /* 0x008fea0000201400 */
[CC--:B------:R-:W-:Y:S01]  /*2a0f0*/  FFMA.FTZ R6, R157.reuse, R2.reuse, R6 ;  /* 0x000000029d067223 */ /* 0x0c0fe20000010006 */
[C---:B------:R-:W-:Y:S01]  /*2a100*/  FFMA.FTZ R4, R157.reuse, R2, R4 ;  /* 0x000000029d047223 */ /* 0x040fe20000010004 */
[C---:B------:R-:W-:Y:S04]  /*2a110*/  IADD3 R2, R0.reuse, 0x1, RZ ;  /* 0x0000000100027810 */ /* 0x040fe80007ffe0ff */
[----:B------:R-:W-:Y:S05]  /*2a120*/  I2FP.F32.S32 R2, R2 ;  /* 0x0000000200027245 */ /* 0x000fea0000201400 */
        /* <DEDUP_REMOVED lines=242> */
[C---:B------:R-:W-:Y:S02]  /*2b050*/  IADD3 R2, R0.reuse, 0xf8, RZ ;  /* 0x000000f800027810 */ /* 0x040fe40007ffe0ff */
[----:B------:R-:W-:Y:S02]  /*2b060*/  IADD3 R0, R0, 0xf9, RZ ;  /* 0x000000f900007810 */ /* 0x000fe40007ffe0ff */
[----:B------:R-:W-:Y:S02]  /*2b070*/  I2FP.F32.S32 R2, R2 ;  /* 0x0000000200027245 */ /* 0x000fe40000201400 */
[----:B------:R-:W-:Y:S03]  /*2b080*/  I2FP.F32.S32 R0, R0 ;  /* 0x0000000000007245 */ /* 0x000fe60000201400 */
[CC--:B------:R-:W-:Y:S01]  /*2b090*/  FFMA.FTZ R130, R157.reuse, R2.reuse, R130 ;  /* 0x000000029d827223 */ /* 0x0c0fe20000010082 */
[C---:B------:R-:W-:Y:S01]  /*2b0a0*/  FFMA.FTZ R128, R157.reuse, R2, R128 ;  /* 0x000000029d807223 */ /* 0x040fe20000010080 */
[CC--:B------:R-:W-:Y:S01]  /*2b0b0*/  FFMA.FTZ R129, R157.reuse, R0.reuse, R129 ;  /* 0x000000009d817223 */ /* 0x0c0fe20000010081 */
[----:B------:R-:W-:Y:S01]  /*2b0c0*/  FFMA.FTZ R131, R157, R0, R131 ;  /* 0x000000009d837223 */ /* 0x000fe20000010083 */
        /* <DEDUP_REMOVED lines=69> */
[----:B----4-:R-:W-:Y:S01]  /*2b520*/  FMUL.FTZ R161, R3, R2 ;  /* 0x0000000203a17220 */ /* 0x010fe20000410000 */
[----:B------:R-:W-:Y:S04]  /*2b530*/  FADD.FTZ R0, -R2, R156 ;  /* 0x0000009c02007221 */ /* 0x000fe80000010100 */
[----:B------:R-:W-:Y:S01]  /*2b540*/  FSEL R156, R161, RZ, P0 ;  /* 0x000000ffa19c7208 */ /* 0x000fe20000000000 */
[----:B------:R-:W-:Y:S04]  /*2b550*/  FMUL.FTZ R0, R3, R0 ;  /* 0x0000000003007220 */ /* 0x000fe80000410000 */
[-CC-:B------:R-:W-:Y:S01]  /*2b560*/  FFMA.FTZ R161, R6, R3.reuse, -R156.reuse ;  /* 0x0000000306a17223 */ /* 0x180fe2000001089c */
[-CC-:B------:R-:W-:Y:S01]  /*2b570*/  FFMA.FTZ R7, R7, R3.reuse, -R156.reuse ;  /* 0x0000000307077223 */ /* 0x180fe2000001089c */
[----:B------:R-:W2:Y:S01]  /*2b580*/  MUFU.EX2 R0, R0 ;  /* 0x0000000000007308 */ /* 0x000ea20000000800 */
[-CC-:B-1----:R-:W-:Y:S01]  /*2b590*/  FFMA.FTZ R173, R14, R3.reuse, -R156.reuse ;  /* 0x000000030ead7223 */ /* 0x182fe2000001089c */
        /* <DEDUP_REMOVED lines=13> */
[--C-:B------:R-:W-:Y:S03]  /*2b670*/  FFMA.FTZ R193, R31, R3, -R156.reuse ;  /* 0x000000031fc17223 */ /* 0x100fe6000001089c */
[----:B------:R-:W3:Y:S01]  /*2b680*/  MUFU.EX2 R161, R161 ;  /* 0x000000a100a17308 */ /* 0x000ee20000000800 */
[C---:B--2---:R-:W-:Y:S01]  /*2b690*/  FMUL.FTZ R6, R0.reuse, R170 ;  /* 0x000000aa00067220 */ /* 0x044fe20000410000 */
[C---:B------:R-:W-:Y:S01]  /*2b6a0*/  FMUL.FTZ R10, R0.reuse, R166 ;  /* 0x000000a6000a7220 */ /* 0x040fe20000410000 */
[C---:B------:R-:W-:Y:S01]  /*2b6b0*/  FMUL.FTZ R11, R0.reuse, R167 ;  /* 0x000000a7000b7220 */ /* 0x040fe20000410000 */
[C---:B------:R-:W-:Y:S01]  /*2b6c0*/  FMUL.FTZ R134, R0.reuse, R134 ;  /* 0x0000008600867220 */ /* 0x040fe20000410000 */
[C---:B------:R-:W-:Y:S01]  /*2b6d0*/  FMUL.FTZ R135, R0.reuse, R135 ;  /* 0x0000008700877220 */ /* 0x040fe20000410000 */
[C---:B------:R-:W-:Y:S01]  /*2b6e0*/  FMUL.FTZ R138, R0.reuse, R138 ;  /* 0x0000008a008a7220 */ /* 0x040fe20000410000 */
[C---:B------:R-:W-:Y:S03]  /*2b6f0*/  FMUL.FTZ R139, R0.reuse, R139 ;  /* 0x0000008b008b7220 */ /* 0x040fe60000410000 */
[----:B------:R-:W2:Y:S01]  /*2b700*/  MUFU.EX2 R163, R163 ;  /* 0x000000a300a37308 */ /* 0x000ea20000000800 */
[C---:B-1----:R-:W-:Y:S01]  /*2b710*/  FMUL.FTZ R7, R0.reuse, R171 ;  /* 0x000000ab00077220 */ /* 0x042fe20000410000 */
[C---:B------:R-:W-:Y:S01]  /*2b720*/  FMUL.FTZ R142, R0.reuse, R142 ;  /* 0x0000008e008e7220 */ /* 0x040fe20000410000 */
[C---:B------:R-:W-:Y:S01]  /*2b730*/  FMUL.FTZ R143, R0.reuse, R143 ;  /* 0x0000008f008f7220 */ /* 0x040fe20000410000 */
[C---:B------:R-:W-:Y:S01]  /*2b740*/  FMUL.FTZ R146, R0.reuse, R146 ;  /* 0x0000009200927220 */ /* 0x040fe20000410000 */
[C---:B------:R-:W-:Y:S01]  /*2b750*/  FMUL.FTZ R147, R0.reuse, R147 ;  /* 0x0000009300937220 */ /* 0x040fe20000410000 */
[C---:B------:R-:W-:Y:S01]  /*2b760*/  FMUL.FTZ R150, R0.reuse, R150 ;  /* 0x0000009600967220 */ /* 0x040fe20000410000 */
[C---:B------:R-:W-:Y:S03]  /*2b770*/  FMUL.FTZ R151, R0.reuse, R151 ;  /* 0x0000009700977220 */ /* 0x040fe60000410000 */
[----:B------:R-:W-:Y:S01]  /*2b780*/  MUFU.EX2 R173, R173 ;  /* 0x000000ad00ad7308 */ /* 0x000fe20000000800 */
[C---:B------:R-:W-:Y:S01]  /*2b790*/  FMUL.FTZ R154, R0.reuse, R154 ;  /* 0x0000009a009a7220 */ /* 0x040fe20000410000 */
[C---:B------:R-:W-:Y:S01]  /*2b7a0*/  FMUL.FTZ R155, R0.reuse, R155 ;  /* 0x0000009b009b7220 */ /* 0x040fe20000410000 */
[----:B---3--:R-:W-:Y:S01]  /*2b7b0*/  FFMA.FTZ R0, R0, R250, R161 ;  /* 0x000000fa00007223 */ /* 0x008fe200000100a1 */
[--C-:B------:R-:W-:Y:S01]  /*2b7c0*/  FFMA.FTZ R174, R18, R3, -R156.reuse ;  /* 0x0000000312ae7223 */ /* 0x100fe2000001089c */
[C---:B------:R-:W-:Y:S01]  /*2b7d0*/  F2FP.F16.F32.PACK_AB R161, R14.reuse, R161 ;  /* 0x000000a10ea1723e */ /* 0x040fe200000000ff */
[-C--:B------:R-:W-:Y:S01]  /*2b7e0*/  FFMA.FTZ R172, R15, R3.reuse, -R156 ;  /* 0x000000030fac7223 */ /* 0x080fe2000001089c */
[----:B------:R-:W-:Y:S03]  /*2b7f0*/  FADD.FTZ R18, R14, R0 ;  /* 0x000000000e127221 */ /* 0x000fe60000010000 */
[----:B------:R-:W1:Y:S01]  /*2b800*/  MUFU.EX2 R15, R162 ;  /* 0x000000a2000f7308 */ /* 0x000e620000000800 */
[----:B------:R-:W-:Y:S01]  /*2b810*/  FMNMX.FTZ R14, R4, R160, !PT ;  /* 0x000000a0040e7209 */ /* 0x000fe20007810000 */
[-C--:B------:R-:W-:Y:S01]  /*2b820*/  FFMA.FTZ R205, R54, R3.reuse, -R156 ;  /* 0x0000000336cd7223 */ /* 0x080fe2000001089c */
[----:B--2---:R-:W-:Y:S01]  /*2b830*/  FADD.FTZ R18, R163, R18 ;  /* 0x00000012a3127221 */ /* 0x004fe20000010000 */
[-CC-:B------:R-:W-:Y:S01]  /*2b840*/  FFMA.FTZ R228, R94, R3.reuse, -R156.reuse ;  /* 0x000000035ee47223 */ /* 0x180fe2000001089c */
[----:B------:R-:W-:Y:S01]  /*2b850*/  FMNMX.FTZ R14, R5, R14, !PT ;  /* 0x0000000e050e7209 */ /* 0x000fe20007810000 */
[-CC-:B------:R-:W-:Y:S01]  /*2b860*/  FFMA.FTZ R233, R103, R3.reuse, -R156.reuse ;  /* 0x0000000367e97223 */ /* 0x180fe2000001089c */
[-CC-:B------:R-:W-:Y:S03]  /*2b870*/  FFMA.FTZ R245, R126, R3.reuse, -R156.reuse ;  /* 0x000000037ef57223 */ /* 0x180fe6000001089c */
[----:B------:R-:W-:Y:S01]  /*2b880*/  MUFU.EX2 R27, R19 ;  /* 0x00000013001b7308 */ /* 0x000fe20000000800 */
[----:B------:R-:W-:Y:S01]  /*2b890*/  FMNMX.FTZ R14, R8, R14, !PT ;  /* 0x0000000e080e7209 */ /* 0x000fe20007810000 */
[-CC-:B------:R-:W-:Y:S01]  /*2b8a0*/  FFMA.FTZ R229, R95, R3.reuse, -R156.reuse ;  /* 0x000000035fe57223 */ /* 0x180fe2000001089c */
[-CC-:B------:R-:W-:Y:S01]  /*2b8b0*/  FFMA.FTZ R204, R55, R3.reuse, -R156.reuse ;  /* 0x0000000337cc7223 */ /* 0x180fe2000001089c */
[-CC-:B------:R-:W-:Y:S01]  /*2b8c0*/  FFMA.FTZ R203, R58, R3.reuse, -R156.reuse ;  /* 0x000000033acb7223 */ /* 0x180fe2000001089c */
[----:B------:R-:W-:Y:S01]  /*2b8d0*/  FMNMX.FTZ R14, R9, R14, !PT ;  /* 0x0000000e090e7209 */ /* 0x000fe20007810000 */
[-CC-:B------:R-:W-:Y:S01]  /*2b8e0*/  FFMA.FTZ R234, R106, R3.reuse, -R156.reuse ;  /* 0x000000036aea7223 */ /* 0x180fe2000001089c */
[----:B------:R-:W-:Y:S03]  /*2b8f0*/  FFMA.FTZ R238, R114, R3, -R156 ;  /* 0x0000000372ee7223 */ /* 0x000fe6000001089c */
[----:B------:R-:W-:Y:S01]  /*2b900*/  MUFU.EX2 R30, R23 ;  /* 0x00000017001e7308 */ /* 0x000fe20000000800 */
[----:B------:R-:W-:Y:S01]  /*2b910*/  FMNMX.FTZ R14, R12, R14, !PT ;  /* 0x0000000e0c0e7209 */ /* 0x000fe20007810000 */
[C---:B-1----:R-:W-:Y:S01]  /*2b920*/  FADD.FTZ R18, R15.reuse, R18 ;  /* 0x000000120f127221 */ /* 0x042fe20000010000 */
[----:B------:R-:W-:Y:S01]  /*2b930*/  F2FP.F16.F32.PACK_AB R163, R15, R163 ;  /* 0x000000a30fa3723e */ /* 0x000fe200000000ff */
        /* <DEDUP_REMOVED lines=58> */
[-C--:B------:R-:W-:Y:S04]  /*2bce0*/  FFMA.FTZ R156, R131, R3.reuse, -R156 ;  /* 0x00000003839c7223 */ /* 0x080fe8000001089c */
[----:B------:R-:W-:Y:S01]  /*2bcf0*/  MUFU.EX2 R43, R198 ;  /* 0x000000c6002b7308 */ /* 0x000fe20000000800 */
[----:B------:R-:W-:Y:S04]  /*2bd00*/  FMNMX.FTZ R14, R44, R14, !PT ;  /* 0x0000000e2c0e7209 */ /* 0x000fe80007810000 */
[----:B------:R-:W-:Y:S05]  /*2bd10*/  FMNMX.FTZ R14, R45, R14, !PT ;  /* 0x0000000e2d0e7209 */ /* 0x000fea0007810000 */
        /* <DEDUP_REMOVED lines=65> */
[C---:B------:R-:W-:Y:S01]  /*2c130*/  FMUL.FTZ R46, R3.reuse, R14 ;  /* 0x0000000e032e7220 */ /* 0x040fe20000410000 */
[----:B------:R-:W-:Y:S04]  /*2c140*/  FADD.FTZ R0, -R14, R160 ;  /* 0x000000a00e007221 */ /* 0x000fe80000010100 */
[----:B------:R-:W-:Y:S01]  /*2c150*/  FSEL R46, R46, RZ, P0 ;  /* 0x000000ff2e2e7208 */ /* 0x000fe20000000000 */
[----:B------:R-:W-:Y:S01]  /*2c160*/  FMUL.FTZ R0, R3, R0 ;  /* 0x0000000003007220 */ /* 0x000fe20000410000 */
[----:B------:R-:W-:Y:S02]  /*2c170*/  ISETP.GT.AND P0, PT, R249, 0x1, PT ;  /* 0x00000001f900780c */ /* 0x000fe40003f04270 */
[----:B------:R-:W-:Y:S01]  /*2c180*/  MOV R249, R244 ;  /* 0x000000f400f97202 */ /* 0x000fe20000000f00 */
        /* <DEDUP_REMOVED lines=17> */
[----:B------:R-:W-:Y:S03]  /*2c2a0*/  FFMA.FTZ R33, R33, R3, -R46 ;  /* 0x0000000321217223 */ /* 0x000fe6000001082e */
[----:B------:R3:W4:Y:S01]  /*2c2b0*/  MUFU.EX2 R94, R5 ;  /* 0x00000005005e7308 */ /* 0x0007220000000800 */
[C---:B-1----:R-:W-:Y:S01]  /*2c2c0*/  FMUL.FTZ R132, R0.reuse, R132 ;  /* 0x0000008400847220 */ /* 0x042fe20000410000 */
[C---:B------:R-:W-:Y:S01]  /*2c2d0*/  FMUL.FTZ R133, R0.reuse, R133 ;  /* 0x0000008500857220 */ /* 0x040fe20000410000 */
[C---:B------:R-:W-:Y:S01]  /*2c2e0*/  FMUL.FTZ R136, R0.reuse, R136 ;  /* 0x0000008800887220 */ /* 0x040fe20000410000 */
[C---:B------:R-:W-:Y:S01]  /*2c2f0*/  FMUL.FTZ R137, R0.reuse, R137 ;  /* 0x0000008900897220 */ /* 0x040fe20000410000 */
[C---:B------:R-:W-:Y:S01]  /*2c300*/  FMUL.FTZ R140, R0.reuse, R140 ;  /* 0x0000008c008c7220 */ /* 0x040fe20000410000 */
[C---:B------:R-:W-:Y:S01]  /*2c310*/  FMUL.FTZ R141, R0.reuse, R141 ;  /* 0x0000008d008d7220 */ /* 0x040fe20000410000 */
[C---:B------:R-:W-:Y:S03]  /*2c320*/  FMUL.FTZ R144, R0.reuse, R144 ;  /* 0x0000009000907220 */ /* 0x040fe60000410000 */
[----:B------:R1:W-:Y:S01]  /*2c330*/  MUFU.EX2 R103, R8 ;  /* 0x0000000800677308 */ /* 0x0003e20000000800 */
[----:B--2---:R-:W-:Y:S01]  /*2c340*/  FADD.FTZ R4, R173, R18 ;  /* 0x00000012ad047221 */ /* 0x004fe20000010000 */
[C---:B------:R-:W-:Y:S01]  /*2c350*/  FMUL.FTZ R145, R0.reuse, R145 ;  /* 0x0000009100917220 */ /* 0x040fe20000410000 */
[C---:B------:R-:W-:Y:S01]  /*2c360*/  FMUL.FTZ R148, R0.reuse, R148 ;  /* 0x0000009400947220 */ /* 0x040fe20000410000 */
[C---:B------:R-:W-:Y:S01]  /*2c370*/  FMUL.FTZ R149, R0.reuse, R149 ;  /* 0x0000009500957220 */ /* 0x040fe20000410000 */
[C---:B------:R-:W-:Y:S01]  /*2c380*/  FADD.FTZ R42, R15.reuse, R4 ;  /* 0x000000040f2a7221 */ /* 0x040fe20000010000 */
[C---:B------:R-:W-:Y:S01]  /*2c390*/  FMUL.FTZ R4, R0.reuse, R168 ;  /* 0x000000a800047220 */ /* 0x040fe20000410000 */
[C---:B------:R-:W-:Y:S03]  /*2c3a0*/  FMUL.FTZ R152, R0.reuse, R152 ;  /* 0x0000009800987220 */ /* 0x040fe60000410000 */
[----:B------:R2:W5:Y:S01]  /*2c3b0*/  MUFU.EX2 R126, R9 ;  /* 0x00000009007e7308 */ /* 0x0005620000000800 */
[----:B---3--:R-:W-:Y:S01]  /*2c3c0*/  FMUL.FTZ R5, R0, R169 ;  /* 0x000000a900057220 */ /* 0x008fe20000410000 */
[----:B----4-:R-:W-:Y:S01]  /*2c3d0*/  F2FP.F16.F32.PACK_AB R160, R94, R54 ;  /* 0x000000365ea0723e */ /* 0x010fe200000000ff */
[----:B------:R-:W3:Y:S01]  /*2c3e0*/  LDSM.16.MT88.4 R168, [R182+0xa000] ;  /* 0x00a00000b6a8783b */ /* 0x000ee20000004200 */
[----:B------:R-:W-:Y:S01]  /*2c3f0*/  FMUL.FTZ R153, R0, R153 ;  /* 0x0000009900997220 */ /* 0x000fe20000410000 */
[----:B------:R-:W-:Y:S01]  /*2c400*/  F2FP.F16.F32.PACK_AB R173, R15, R173 ;  /* 0x000000ad0fad723e */ /* 0x000fe200000000ff */
[-CC-:B------:R-:W-:Y:S01]  /*2c410*/  FFMA.FTZ R36, R36, R3.reuse, -R46.reuse ;  /* 0x0000000324247223 */ /* 0x180fe2000001082e */
[-CC-:B------:R-:W-:Y:S03]  /*2c420*/  FFMA.FTZ R37, R37, R3.reuse, -R46.reuse ;  /* 0x0000000325257223 */ /* 0x180fe6000001082e */
[----:B------:R-:W-:Y:S01]  /*2c430*/  MUFU.EX2 R107, R16 ;  /* 0x00000010006b7308 */ /* 0x000fe20000000800 */
[----:B-1----:R-:W-:Y:S01]  /*2c440*/  FMUL.FTZ R8, R0, R164 ;  /* 0x000000a400087220 */ /* 0x002fe20000410000 */
[-CC-:B------:R-:W-:Y:S01]  /*2c450*/  FFMA.FTZ R40, R40, R3.reuse, -R46.reuse ;  /* 0x0000000328287223 */ /* 0x180fe2000001082e */
[-CC-:B------:R-:W-:Y:S01]  /*2c460*/  FFMA.FTZ R41, R41, R3.reuse, -R46.reuse ;  /* 0x0000000329297223 */ /* 0x180fe2000001082e */
[-CC-:B------:R-:W-:Y:S01]  /*2c470*/  FFMA.FTZ R49, R49, R3.reuse, -R46.reuse ;  /* 0x0000000331317223 */ /* 0x180fe2000001082e */
[-CC-:B------:R-:W-:Y:S01]  /*2c480*/  FFMA.FTZ R52, R52, R3.reuse, -R46.reuse ;  /* 0x0000000334347223 */ /* 0x180fe2000001082e */
[-CC-:B------:R-:W-:Y:S01]  /*2c490*/  FFMA.FTZ R53, R53, R3.reuse, -R46.reuse ;  /* 0x0000000335357223 */ /* 0x180fe2000001082e */
[--C-:B------:R-:W-:Y:S03]  /*2c4a0*/  FFMA.FTZ R64, R64, R3, -R46.reuse ;  /* 0x0000000340407223 */ /* 0x100fe6000001082e */
[----:B------:R1:W-:Y:S01]  /*2c4b0*/  MUFU.EX2 R115, R17 ;  /* 0x0000001100737308 */ /* 0x0003e20000000800 */
[----:B--2---:R-:W-:Y:S01]  /*2c4c0*/  FMUL.FTZ R9, R0, R165 ;  /* 0x000000a500097220 */ /* 0x004fe20000410000 */
[----:B-----5:R-:W-:Y:S01]  /*2c4d0*/  F2FP.F16.F32.PACK_AB R162, R126, R103 ;  /* 0x000000677ea2723e */ /* 0x020fe200000000ff */
[----:B------:R-:W2:Y:S01]  /*2c4e0*/  LDSM.16.MT88.4 R164, [R185+0xa000] ;  /* 0x00a00000b9a4783b */ /* 0x000ea20000004200 */
        /* <DEDUP_REMOVED lines=13> */
[----:B-1----:R-:W-:Y:S01]  /*2c5c0*/  LDSM.16.MT88.4 R16, [R185+0xa800] ;  /* 0x00a80000b910783b */ /* 0x002fe20000004200 */
        /* <DEDUP_REMOVED lines=9> */
[C---:B---3--:R-:W-:Y:S07]  /*2c660*/  HMMA.16816.F32 R4, R160.reuse, R168, R4 ;  /* 0x000000a8a004723c */ /* 0x048fee0000001804 */
[----:B------:R-:W-:Y:S01]  /*2c670*/  MUFU.EX2 R127, R25 ;  /* 0x00000019007f7308 */ /* 0x000fe20000000800 */
[C---:B------:R-:W-:Y:S01]  /*2c680*/  HMMA.16816.F32 R8, R160.reuse, R170, R8 ;  /* 0x000000aaa008723c */ /* 0x040fe20000001808 */
[----:B----4-:R-:W-:Y:S02]  /*2c690*/  LDSM.16.MT88.4 R20, [R185+0xb000] ;  /* 0x00b00000b914783b */ /* 0x010fe40000004200 */
[-CC-:B------:R-:W-:Y:S01]  /*2c6a0*/  FFMA.FTZ R57, R57, R3.reuse, -R46.reuse ;  /* 0x0000000339397223 */ /* 0x180fe2000001082e */
[-CC-:B------:R-:W-:Y:S05]  /*2c6b0*/  FFMA.FTZ R60, R60, R3.reuse, -R46.reuse ;  /* 0x000000033c3c7223 */ /* 0x180fea000001082e */
[----:B------:R-:W-:Y:S02]  /*2c6c0*/  MUFU.EX2 R71, R28 ;  /* 0x0000001c00477308 */ /* 0x000fe40000000800 */
[-CC-:B------:R-:W-:Y:S01]  /*2c6d0*/  FFMA.FTZ R61, R61, R3.reuse, -R46.reuse ;  /* 0x000000033d3d7223 */ /* 0x180fe2000001082e */
[C---:B--2---:R-:W-:Y:S03]  /*2c6e0*/  HMMA.16816.F32 R132, R160.reuse, R164, R132 ;  /* 0x000000a4a084723c */ /* 0x044fe60000001884 */
[-CC-:B------:R-:W-:Y:S01]  /*2c6f0*/  FFMA.FTZ R69, R69, R3.reuse, -R46.reuse ;  /* 0x0000000345457223 */ /* 0x180fe2000001082e */
[-CC-:B------:R-:W-:Y:S03]  /*2c700*/  FFMA.FTZ R73, R73, R3.reuse, -R46.reuse ;  /* 0x0000000349497223 */ /* 0x180fe6000001082e */
[----:B------:R-:W-:Y:S01]  /*2c710*/  MUFU.EX2 R123, R29 ;  /* 0x0000001d007b7308 */ /* 0x000fe20000000800 */
[C---:B------:R-:W-:Y:S01]  /*2c720*/  HMMA.16816.F32 R136, R160.reuse, R166, R136 ;  /* 0x000000a6a088723c */ /* 0x040fe20000001888 */
[----:B------:R-:W1:Y:S02]  /*2c730*/  LDSM.16.MT88.4 R164, [R183+0xa000] ;  /* 0x00a00000b7a4783b */ /* 0x000e640000004200 */
[-CC-:B------:R-:W-:Y:S01]  /*2c740*/  FFMA.FTZ R76, R76, R3.reuse, -R46.reuse ;  /* 0x000000034c4c7223 */ /* 0x180fe2000001082e */
[-CC-:B------:R-:W-:Y:S05]  /*2c750*/  FFMA.FTZ R77, R77, R3.reuse, -R46.reuse ;  /* 0x000000034d4d7223 */ /* 0x180fea000001082e */
[----:B------:R-:W-:Y:S02]  /*2c760*/  MUFU.EX2 R75, R36 ;  /* 0x00000024004b7308 */ /* 0x000fe40000000800 */
[-CC-:B------:R-:W-:Y:S01]  /*2c770*/  FFMA.FTZ R80, R80, R3.reuse, -R46.reuse ;  /* 0x0000000350507223 */ /* 0x180fe2000001082e */
[-CC-:B------:R-:W-:Y:S01]  /*2c780*/  FFMA.FTZ R81, R81, R3.reuse, -R46.reuse ;  /* 0x0000000351517223 */ /* 0x180fe2000001082e */
[-CC-:B------:R-:W-:Y:S01]  /*2c790*/  FFMA.FTZ R84, R84, R3.reuse, -R46.reuse ;  /* 0x0000000354547223 */ /* 0x180fe2000001082e */
[-CC-:B------:R-:W-:Y:S01]  /*2c7a0*/  FFMA.FTZ R85, R85, R3.reuse, -R46.reuse ;  /* 0x0000000355557223 */ /* 0x180fe2000001082e */
[-CC-:B------:R-:W-:Y:S04]  /*2c7b0*/  FFMA.FTZ R88, R88, R3.reuse, -R46.reuse ;  /* 0x0000000358587223 */ /* 0x180fe8000001082e */
        /* <DEDUP_REMOVED lines=10> */
[----:B------:R-:W-:Y:S08]  /*2c860*/  FFMA.FTZ R46, R129, R3, -R46 ;  /* 0x00000003812e7223 */ /* 0x000ff0000001082e */
[----:B------:R-:W-:Y:S01]  /*2c870*/  MUFU.EX2 R93, R93 ;  /* 0x0000005d005d7308 */ /* 0x000fe20000000800 */
[----:B--2---:R-:W-:Y:S02]  /*2c880*/  F2FP.F16.F32.PACK_AB R175, R27, R15 ;  /* 0x0000000f1baf723e */ /* 0x004fe400000000ff */
[----:B------:R-:W-:Y:S07]  /*2c890*/  F2FP.F16.F32.PACK_AB R174, R115, R107 ;  /* 0x0000006b73ae723e */ /* 0x000fee00000000ff */
[----:B------:R-:W-:Y:S01]  /*2c8a0*/  MUFU.EX2 R96, R96 ;  /* 0x0000006000607308 */ /* 0x000fe20000000800 */
[C---:B-1----:R-:W-:Y:S06]  /*2c8b0*/  HMMA.16816.F32 R140, R160.reuse, R164, R140 ;  /* 0x000000a4a08c723c */ /* 0x042fec000000188c */
[C---:B------:R-:W-:Y:S01]  /*2c8c0*/  HMMA.16816.F32 R144, R160.reuse, R166, R144 ;  /* 0x000000a6a090723c */ /* 0x040fe20000001890 */
[----:B------:R-:W1:Y:S02]  /*2c8d0*/  LDSM.16.MT88.4 R164, [R184+0xa000] ;  /* 0x00a00000b8a4783b */ /* 0x000e640000004200 */
        /* <DEDUP_REMOVED lines=9> */
[----:B------:R2:W-:Y:S10]  /*2c970*/  MUFU.EX2 R55, R12 ;  /* 0x0000000c00377308 */ /* 0x0005f40000000800 */
[----:B------:R-:W3:Y:S10]  /*2c980*/  MUFU.EX2 R95, R13 ;  /* 0x0000000d005f7308 */ /* 0x000ef40000000800 */
[----:B------:R-:W4:Y:S01]  /*2c990*/  MUFU.EX2 R13, R177 ;  /* 0x000000b1000d7308 */ /* 0x000f220000000800 */
[----:B--2---:R-:W-:Y:S04]  /*2c9a0*/  FADD.FTZ R12, R15, R42 ;  /* 0x0000002a0f0c7221 */ /* 0x004fe80000010000 */
[----:B------:R-:W-:Y:S05]  /*2c9b0*/  FADD.FTZ R12, R27, R12 ;  /* 0x0000000c1b0c7221 */ /* 0x000fea0000010000 */
[----:B------:R-:W-:Y:S01]  /*2c9c0*/  MUFU.EX2 R42, R199 ;  /* 0x000000c7002a7308 */ /* 0x000fe20000000800 */
[----:B---3--:R-:W-:Y:S09]  /*2c9d0*/  F2FP.F16.F32.PACK_AB R172, R95, R55 ;  /* 0x000000375fac723e */ /* 0x008ff200000000ff */
[----:B------:R-:W-:Y:S01]  /*2c9e0*/  MUFU.EX2 R166, R40 ;  /* 0x0000002800a67308 */ /* 0x000fe20000000800 */
[----:B----4-:R-:W-:Y:S04]  /*2c9f0*/  FADD.FTZ R12, R13, R12 ;  /* 0x0000000c0d0c7221 */ /* 0x010fe80000010000 */
[----:B------:R-:W-:Y:S01]  /*2ca00*/  FADD.FTZ R12, R26, R12 ;  /* 0x0000000c1a0c7221 */ /* 0x000fe20000010000 */
[C---:B-1----:R-:W-:Y:S04]  /*2ca10*/  HMMA.16816.F32 R4, R172.reuse, R160, R4 ;  /* 0x000000a0ac04723c */ /* 0x042fe80000001804 */
[----:B------:R-:W-:Y:S01]  /*2ca20*/  MUFU.EX2 R167, R41 ;  /* 0x0000002900a77308 */ /* 0x000fe20000000800 */
[----:B------:R-:W-:Y:S01]  /*2ca30*/  FADD.FTZ R12, R30, R12 ;  /* 0x0000000c1e0c7221 */ /* 0x000fe20000010000 */
[C---:B------:R-:W-:Y:S01]  /*2ca40*/  HMMA.16816.F32 R8, R172.reuse, R162, R8 ;  /* 0x000000a2ac08723c */ /* 0x040fe20000001808 */
[----:B------:R-:W-:Y:S07]  /*2ca50*/  LDSM.16.MT88.4 R160, [R182+0xb000] ;  /* 0x00b00000b6a0783b */ /* 0x000fee0000004200 */
[----:B------:R-:W-:Y:S03]  /*2ca60*/  MUFU.EX2 R40, R202 ;  /* 0x000000ca00287308 */ /* 0x000fe60000000800 */
[----:B------:R-:W-:Y:S01]  /*2ca70*/  FADD.FTZ R12, R31, R12 ;  /* 0x0000000c1f0c7221 */ /* 0x000fe20000010000 */
[C---:B------:R-:W-:Y:S03]  /*2ca80*/  HMMA.16816.F32 R132, R172.reuse, R16, R132 ;  /* 0x00000010ac84723c */ /* 0x040fe60000001884 */
[----:B------:R-:W-:Y:S03]  /*2ca90*/  FADD.FTZ R12, R34, R12 ;  /* 0x0000000c220c7221 */ /* 0x000fe60000010000 */
[C---:B------:R-:W-:Y:S01]  /*2caa0*/  HMMA.16816.F32 R136, R172.reuse, R18, R136 ;  /* 0x00000012ac88723c */ /* 0x040fe20000001888 */
[----:B------:R-:W1:Y:S01]  /*2cab0*/  LDSM.16.MT88.4 R16, [R183+0xa800] ;  /* 0x00a80000b710783b */ /* 0x000e620000004200 */
[----:B------:R-:W-:Y:S10]  /*2cac0*/  MUFU.EX2 R41, R201 ;  /* 0x000000c900297308 */ /* 0x000ff40000000800 */
[----:B------:R-:W-:Y:S10]  /*2cad0*/  MUFU.EX2 R164, R217 ;  /* 0x000000d900a47308 */ /* 0x000ff40000000800 */
[----:B------:R-:W2:Y:S10]  /*2cae0*/  MUFU.EX2 R15, R200 ;  /* 0x000000c8000f7308 */ /* 0x000eb40000000800 */
        /* <DEDUP_REMOVED lines=13> */
[----:B------:R-:W-:Y:S09]  /*2cbc0*/  HMMA.16816.F32 R152, R172, R18, R152 ;  /* 0x00000012ac98723c */ /* 0x000ff20000001898 */
[----:B------:R-:W-:Y:S02]  /*2cbd0*/  MUFU.EX2 R44, R205 ;  /* 0x000000cd002c7308 */ /* 0x000fe40000000800 */
[----:B------:R-:W-:Y:S01]  /*2cbe0*/  F2FP.F16.F32.PACK_AB R17, R26, R13 ;  /* 0x0000000d1a11723e */ /* 0x000fe200000000ff */
[----:B------:R-:W-:Y:S01]  /*2cbf0*/  FADD.FTZ R13, R35, R12 ;  /* 0x0000000c230d7221 */ /* 0x000fe20000010000 */
[----:B------:R-:W-:Y:S01]  /*2cc00*/  F2FP.F16.F32.PACK_AB R19, R31, R30 ;  /* 0x0000001e1f13723e */ /* 0x000fe200000000ff */
[----:B------:R-:W-:Y:S01]  /*2cc10*/  LDSM.16.MT88.4 R24, [R185+0xc800] ;  /* 0x00c80000b918783b */ /* 0x000fe20000004200 */
[----:B------:R-:W-:Y:S01]  /*2cc20*/  F2FP.F16.F32.PACK_AB R16, R106, R58 ;  /* 0x0000003a6a10723e */ /* 0x000fe200000000ff */
[----:B------:R-:W-:Y:S01]  /*2cc30*/  FFMA.FTZ R12, R0, R251, R54 ;  /* 0x000000fb000c7223 */ /* 0x000fe20000010036 */
[----:B------:R-:W-:Y:S01]  /*2cc40*/  F2FP.F16.F32.PACK_AB R18, R127, R114 ;  /* 0x000000727f12723e */ /* 0x000fe200000000ff */
[----:B------:R-:W-:Y:S01]  /*2cc50*/  FADD.FTZ R0, R38, R13 ;  /* 0x0000000d26007221 */ /* 0x000fe20000010000 */
[----:B------:R-:W-:Y:S03]  /*2cc60*/  MUFU.EX2 R54, R236 ;  /* 0x000000ec00367308 */ /* 0x000fe60000000800 */
[----:B------:R-:W-:Y:S01]  /*2cc70*/  LDSM.16.MT88.4 R28, [R185+0xd800] ;  /* 0x00d80000b91c783b */ /* 0x000fe20000004200 */
[----:B------:R-:W-:Y:S01]  /*2cc80*/  FADD.FTZ R13, R39, R0 ;  /* 0x00000000270d7221 */ /* 0x000fe20000010000 */
[----:B------:R-:W-:Y:S01]  /*2cc90*/  FADD.FTZ R0, R94, R12 ;  /* 0x0000000c5e007221 */ /* 0x000fe20000010000 */
[C---:B------:R-:W-:Y:S04]  /*2cca0*/  HMMA.16816.F32 R4, R16.reuse, R160, R4 ;  /* 0x000000a01004723c */ /* 0x040fe80000001804 */
[----:B------:R-:W1:Y:S01]  /*2ccb0*/  MUFU.EX2 R160, R32 ;  /* 0x0000002000a07308 */ /* 0x000e620000000800 */
[----:B------:R-:W-:Y:S01]  /*2ccc0*/  FADD.FTZ R0, R103, R0 ;  /* 0x0000000067007221 */ /* 0x000fe20000010000 */
[C---:B------:R-:W-:Y:S08]  /*2ccd0*/  HMMA.16816.F32 R8, R16.reuse, R162, R8 ;  /* 0x000000a21008723c */ /* 0x040ff00000001808 */
[----:B------:R-:W3:Y:S01]  /*2cce0*/  MUFU.EX2 R161, R37 ;  /* 0x0000002500a17308 */ /* 0x000ee20000000800 */
[C---:B------:R-:W-:Y:S03]  /*2ccf0*/  HMMA.16816.F32 R132, R16.reuse, R20, R132 ;  /* 0x000000141084723c */ /* 0x040fe60000001884 */
[----:B------:R-:W-:Y:S03]  /*2cd00*/  FADD.FTZ R12, R126, R0 ;  /* 0x000000007e0c7221 */ /* 0x000fe60000010000 */
[C---:B------:R-:W-:Y:S01]  /*2cd10*/  HMMA.16816.F32 R136, R16.reuse, R22, R136 ;  /* 0x000000161088723c */ /* 0x040fe20000001888 */
[----:B------:R-:W4:Y:S02]  /*2cd20*/  LDSM.16.MT88.4 R20, [R183+0xb000] ;  /* 0x00b00000b714783b */ /* 0x000f240000004200 */
[----:B------:R-:W5:Y:S02]  /*2cd30*/  MUFU.EX2 R45, R204 ;  /* 0x000000cc002d7308 */ /* 0x000f640000000800 */
[----:B--2---:R-:W-:Y:S01]  /*2cd40*/  FADD.FTZ R0, R15, R13 ;  /* 0x0000000d0f007221 */ /* 0x004fe20000010000 */
[----:B------:R-:W-:Y:S07]  /*2cd50*/  FADD.FTZ R12, R55, R12 ;  /* 0x0000000c370c7221 */ /* 0x000fee0000010000 */
[----:B------:R-:W2:Y:S01]  /*2cd60*/  MUFU.EX2 R62, R52 ;  /* 0x00000034003e7308 */ /* 0x000ea20000000800 */
[----:B------:R-:W-:Y:S01]  /*2cd70*/  FADD.FTZ R13, R42, R0 ;  /* 0x000000002a0d7221 */ /* 0x000fe20000010000 */
[----:B------:R-:W-:Y:S04]  /*2cd80*/  FADD.FTZ R0, R95, R12 ;  /* 0x0000000c5f007221 */ /* 0x000fe80000010000 */
[----:B------:R-:W-:Y:S04]  /*2cd90*/  FADD.FTZ R0, R107, R0 ;  /* 0x000000006b007221 */ /* 0x000fe80000010000 */
[----:B------:R-:W-:Y:S01]  /*2cda0*/  MUFU.EX2 R52, R238 ;  /* 0x000000ee00347308 */ /* 0x000fe20000000800 */
[----:B------:R-:W-:Y:S01]  /*2cdb0*/  FADD.FTZ R12, R115, R0 ;  /* 0x00000000730c7221 */ /* 0x000fe20000010000 */
[----:B------:R-:W-:Y:S03]  /*2cdc0*/  FADD.FTZ R0, R43, R13 ;  /* 0x0000000d2b007221 */ /* 0x000fe60000010000 */
[----:B------:R-:W-:Y:S01]  /*2cdd0*/  FADD.FTZ R12, R58, R12 ;  /* 0x0000000c3a0c7221 */ /* 0x000fe20000010000 */
[----:B------:R-:W-:Y:S04]  /*2cde0*/  FADD.FTZ R13, R47, R0 ;  /* 0x000000002f0d7221 */ /* 0x000fe80000010000 */
[----:B------:R-:W2:Y:S01]  /*2cdf0*/  MUFU.EX2 R63, R53 ;  /* 0x00000035003f7308 */ /* 0x000ea20000000800 */
[----:B------:R-:W-:Y:S04]  /*2ce00*/  FADD.FTZ R0, R106, R12 ;  /* 0x0000000c6a007221 */ /* 0x000fe80000010000 */
[----:B------:R-:W-:Y:S05]  /*2ce10*/  FADD.FTZ R0, R114, R0 ;  /* 0x0000000072007221 */ /* 0x000fea0000010000 */
[----:B------:R-:W-:Y:S01]  /*2ce20*/  MUFU.EX2 R53, R237 ;  /* 0x000000ed00357308 */ /* 0x000fe20000000800 */
[----:B------:R-:W-:Y:S01]  /*2ce30*/  FADD.FTZ R12, R127, R0 ;  /* 0x000000007f0c7221 */ /* 0x000fe20000010000 */
[----:B------:R-:W-:Y:S03]  /*2ce40*/  FADD.FTZ R0, R40, R13 ;  /* 0x0000000d28007221 */ /* 0x000fe60000010000 */
[----:B------:R-:W-:Y:S01]  /*2ce50*/  FADD.FTZ R12, R71, R12 ;  /* 0x0000000c470c7221 */ /* 0x000fe20000010000 */
[C---:B----4-:R-:W-:Y:S04]  /*2ce60*/  HMMA.16816.F32 R140, R16.reuse, R20, R140 ;  /* 0x00000014108c723c */ /* 0x050fe8000000188c */
[----:B------:R-:W4:Y:S01]  /*2ce70*/  MUFU.EX2 R67, R56 ;  /* 0x0000003800437308 */ /* 0x000f220000000800 */
[----:B------:R-:W-:Y:S01]  /*2ce80*/  FADD.FTZ R13, R41, R0 ;  /* 0x00000000290d7221 */ /* 0x000fe20000010000 */
[----:B------:R-:W-:Y:S01]  /*2ce90*/  FADD.FTZ R0, R123, R12 ;  /* 0x0000000c7b007221 */ /* 0x000fe20000010000 */
[C---:B------:R-:W-:Y:S01]  /*2cea0*/  HMMA.16816.F32 R144, R16.reuse, R22, R144 ;  /* 0x000000161090723c */ /* 0x040fe20000001890 */
[----:B------:R-:W2:Y:S06]  /*2ceb0*/  LDSM.16.MT88.4 R20, [R184+0xb000] ;  /* 0x00b00000b814783b */ /* 0x000eac0000004200 */
[----:B------:R-:W4:Y:S01]  /*2cec0*/  MUFU.EX2 R83, R57 ;  /* 0x0000003900537308 */ /* 0x000f220000000800 */
[----:B-1----:R-:W-:Y:S04]  /*2ced0*/  FADD.FTZ R0, R160, R0 ;  /* 0x00000000a0007221 */ /* 0x002fe80000010000 */
[----:B------:R-:W-:Y:S05]  /*2cee0*/  FADD.FTZ R12, R165, R0 ;  /* 0x00000000a50c7221 */ /* 0x000fea0000010000 */
[----:B------:R-:W1:Y:S01]  /*2cef0*/  MUFU.EX2 R60, R60 ;  /* 0x0000003c003c7308 */ /* 0x000e620000000800 */
[----:B------:R-:W-:Y:S01]  /*2cf00*/  FADD.FTZ R0, R50, R13 ;  /* 0x0000000d32007221 */ /* 0x000fe20000010000 */
[----:B------:R-:W-:Y:S03]  /*2cf10*/  FADD.FTZ R12, R75, R12 ;  /* 0x0000000c4b0c7221 */ /* 0x000fe60000010000 */
[----:B------:R-:W-:Y:S01]  /*2cf20*/  FADD.FTZ R13, R51, R0 ;  /* 0x00000000330d7221 */ /* 0x000fe20000010000 */
[----:B---3--:R-:W-:Y:S04]  /*2cf30*/  FADD.FTZ R0, R161, R12 ;  /* 0x0000000ca1007221 */ /* 0x008fe80000010000 */
[----:B------:R-:W3:Y:S01]  /*2cf40*/  MUFU.EX2 R61, R61 ;  /* 0x0000003d003d7308 */ /* 0x000ee20000000800 */
[----:B------:R-:W-:Y:S04]  /*2cf50*/  FADD.FTZ R0, R166, R0 ;  /* 0x00000000a6007221 */ /* 0x000fe80000010000 */
[----:B------:R-:W-:Y:S05]  /*2cf60*/  FADD.FTZ R12, R167, R0 ;  /* 0x00000000a70c7221 */ /* 0x000fea0000010000 */
[----:B------:R-:W3:Y:S01]  /*2cf70*/  MUFU.EX2 R74, R64 ;  /* 0x00000040004a7308 */ /* 0x000ee20000000800 */
[----:B------:R-:W-:Y:S01]  /*2cf80*/  FADD.FTZ R0, R44, R13 ;  /* 0x0000000d2c007221 */ /* 0x000fe20000010000 */
[----:B------:R-:W-:Y:S03]  /*2cf90*/  FADD.FTZ R12, R79, R12 ;  /* 0x0000000c4f0c7221 */ /* 0x000fe60000010000 */
[----:B-----5:R-:W-:Y:S01]  /*2cfa0*/  FADD.FTZ R13, R45, R0 ;  /* 0x000000002d0d7221 */ /* 0x020fe20000010000 */
[----:B------:R-:W-:Y:S04]  /*2cfb0*/  FADD.FTZ R0, R91, R12 ;  /* 0x0000000c5b007221 */ /* 0x000fe80000010000 */
[----:B------:R-:W-:Y:S01]  /*2cfc0*/  MUFU.EX2 R64, R230 ;  /* 0x000000e600407308 */ /* 0x000fe20000000800 */
[----:B------:R-:W-:Y:S01]  /*2cfd0*/  FADD.FTZ R0, R48, R0 ;  /* 0x0000000030007221 */ /* 0x000fe20000010000 */
[C---:B--2---:R-:W-:Y:S08]  /*2cfe0*/  HMMA.16816.F32 R148, R16.reuse, R20, R148 ;  /* 0x000000141094723c */ /* 0x044ff00000001894 */
[----:B------:R-:W2:Y:S03]  /*2cff0*/  MUFU.EX2 R78, R65 ;  /* 0x00000041004e7308 */ /* 0x000ea60000000800 */
[----:B------:R-:W-:Y:S01]  /*2d000*/  FADD.FTZ R0, R118, R0 ;  /* 0x0000000076007221 */ /* 0x000fe20000010000 */
[----:B------:R-:W-:Y:S01]  /*2d010*/  HMMA.16816.F32 R152, R16, R22, R152 ;  /* 0x000000161098723c */ /* 0x000fe20000001898 */
[----:B------:R-:W5:Y:S05]  /*2d020*/  LDSM.16.MT88.4 R20, [R182+0xb800] ;  /* 0x00b80000b614783b */ /* 0x000f6a0000004200 */
[----:B------:R-:W-:Y:S01]  /*2d030*/  MUFU.EX2 R65, R231 ;  /* 0x000000e700417308 */ /* 0x000fe20000000800 */
[----:B------:R-:W-:Y:S01]  /*2d040*/  FADD.FTZ R0, R62, R0 ;  /* 0x000000003e007221 */ /* 0x000fe20000010000 */
[----:B------:R-:W-:Y:S02]  /*2d050*/  F2FP.F16.F32.PACK_AB R17, R35, R34 ;  /* 0x000000222311723e */ /* 0x000fe400000000ff */
[----:B------:R-:W-:Y:S01]  /*2d060*/  LDSM.16.MT88.4 R32, [R185+0xe000] ;  /* 0x00e00000b920783b */ /* 0x000fe20000004200 */
[----:B------:R-:W-:Y:S01]  /*2d070*/  F2FP.F16.F32.PACK_AB R19, R39, R38 ;  /* 0x000000262713723e */ /* 0x000fe200000000ff */
[----:B------:R-:W-:Y:S01]  /*2d080*/  FADD.FTZ R12, R63, R0 ;  /* 0x000000003f0c7221 */ /* 0x000fe20000010000 */
[----:B------:R-:W-:Y:S03]  /*2d090*/  F2FP.F16.F32.PACK_AB R18, R165, R160 ;  /* 0x000000a0a512723e */ /* 0x000fe600000000ff */
[----:B------:R-:W5:Y:S01]  /*2d0a0*/  MUFU.EX2 R82, R68 ;  /* 0x0000004400527308 */ /* 0x000f620000000800 */
[----:B------:R-:W-:Y:S01]  /*2d0b0*/  F2FP.F16.F32.PACK_AB R16, R123, R71 ;  /* 0x000000477b10723e */ /* 0x000fe200000000ff */
[----:B------:R-:W-:Y:S01]  /*2d0c0*/  FADD.FTZ R0, R87, R13 ;  /* 0x0000000d57007221 */ /* 0x000fe20000010000 */
[----:B------:R-:W-:Y:S01]  /*2d0d0*/  LDSM.16.MT88.4 R36, [R184+0xe000] ;  /* 0x00e00000b824783b */ /* 0x000fe20000004200 */
[----:B----4-:R-:W-:Y:S01]  /*2d0e0*/  FADD.FTZ R13, R67, R12 ;  /* 0x0000000c430d7221 */ /* 0x010fe20000010000 */
[----:B------:R-:W-:Y:S01]  /*2d0f0*/  MOV R160, R14 ;  /* 0x0000000e00a07202 */ /* 0x000fe20000000f00 */
[----:B------:R-:W-:Y:S04]  /*2d100*/  FADD.FTZ R12, R99, R0 ;  /* 0x00000000630c7221 */ /* 0x000fe80000010000 */
[----:B------:R-:W-:Y:S01]  /*2d110*/  MUFU.EX2 R68, R229 ;  /* 0x000000e500447308 */ /* 0x000fe20000000800 */
[----:B------:R-:W-:Y:S01]  /*2d120*/  FADD.FTZ R0, R83, R13 ;  /* 0x0000000d53007221 */ /* 0x000fe20000010000 */
[----:B------:R-:W-:Y:S03]  /*2d130*/  FADD.FTZ R12, R59, R12 ;  /* 0x0000000c3b0c7221 */ /* 0x000fe60000010000 */
[----:B-1----:R-:W-:Y:S01]  /*2d140*/  FADD.FTZ R13, R60, R0 ;  /* 0x000000003c0d7221 */ /* 0x002fe20000010000 */
[----:B------:R-:W-:Y:S04]  /*2d150*/  FADD.FTZ R0, R66, R12 ;  /* 0x0000000c42007221 */ /* 0x000fe80000010000 */
[----:B------:R-:W1:Y:S01]  /*2d160*/  MUFU.EX2 R69, R69 ;  /* 0x0000004500457308 */ /* 0x000e620000000800 */
[----:B---3--:R-:W-:Y:S01]  /*2d170*/  FADD.FTZ R13, R61, R13 ;  /* 0x0000000d3d0d7221 */ /* 0x008fe20000010000 */
[----:B------:R-:W-:Y:S03]  /*2d180*/  FADD.FTZ R12, R70, R0 ;  /* 0x00000000460c7221 */ /* 0x000fe60000010000 */
[----:B------:R-:W-:Y:S01]  /*2d190*/  FADD.FTZ R0, R74, R13 ;  /* 0x0000000d4a007221 */ /* 0x000fe20000010000 */
[----:B------:R-:W-:Y:S04]  /*2d1a0*/  FADD.FTZ R12, R98, R12 ;  /* 0x0000000c620c7221 */ /* 0x000fe80000010000 */
[----:B------:R-:W3:Y:S01]  /*2d1b0*/  MUFU.EX2 R90, R72 ;  /* 0x00000048005a7308 */ /* 0x000ee20000000800 */
[----:B--2---:R-:W-:Y:S01]  /*2d1c0*/  FADD.FTZ R13, R78, R0 ;  /* 0x000000004e0d7221 */ /* 0x004fe20000010000 */
[----:B------:R-:W-:Y:S01]  /*2d1d0*/  FADD.FTZ R0, R86, R12 ;  /* 0x0000000c56007221 */ /* 0x000fe20000010000 */
[C---:B-----5:R-:W-:Y:S03]  /*2d1e0*/  HMMA.16816.F32 R4, R16.reuse, R20, R4 ;  /* 0x000000141004723c */ /* 0x060fe60000001804 */
[----:B------:R-:W-:Y:S01]  /*2d1f0*/  FADD.FTZ R12, R82, R13 ;  /* 0x0000000d520c7221 */ /* 0x000fe20000010000 */
[----:B------:R-:W-:Y:S03]  /*2d200*/  FADD.FTZ R0, R102, R0 ;  /* 0x0000000066007221 */ /* 0x000fe60000010000 */
[----:B------:R-:W-:Y:S01]  /*2d210*/  MUFU.EX2 R72, R228 ;  /* 0x000000e400487308 */ /* 0x000fe20000000800 */
[C---:B------:R-:W-:Y:S01]  /*2d220*/  HMMA.16816.F32 R8, R16.reuse, R22, R8 ;  /* 0x000000161008723c */ /* 0x040fe20000001808 */
[----:B------:R-:W2:Y:S02]  /*2d230*/  LDSM.16.MT88.4 R20, [R185+0xb800] ;  /* 0x00b80000b914783b */ /* 0x000ea40000004200 */
[----:B-1----:R-:W-:Y:S01]  /*2d240*/  FADD.FTZ R12, R69, R12 ;  /* 0x0000000c450c7221 */ /* 0x002fe20000010000 */
[----:B------:R-:W-:Y:S05]  /*2d250*/  FADD.FTZ R0, R111, R0 ;  /* 0x000000006f007221 */ /* 0x000fea0000010000 */
[----:B------:R-:W1:Y:S02]  /*2d260*/  MUFU.EX2 R73, R73 ;  /* 0x0000004900497308 */ /* 0x000e640000000800 */
[----:B---3--:R-:W-:Y:S01]  /*2d270*/  FADD.FTZ R12, R90, R12 ;  /* 0x0000000c5a0c7221 */ /* 0x008fe20000010000 */
[----:B------:R-:W-:Y:S07]  /*2d280*/  FADD.FTZ R0, R131, R0 ;  /* 0x0000000083007221 */ /* 0x000fee0000010000 */
[----:B------:R-:W3:Y:S01]  /*2d290*/  MUFU.EX2 R76, R76 ;  /* 0x0000004c004c7308 */ /* 0x000ee20000000800 */
[----:B------:R-:W-:Y:S04]  /*2d2a0*/  FADD.FTZ R0, R110, R0 ;  /* 0x000000006e007221 */ /* 0x000fe80000010000 */
[----:B------:R-:W-:Y:S05]  /*2d2b0*/  FADD.FTZ R0, R122, R0 ;  /* 0x000000007a007221 */ /* 0x000fea0000010000 */
[----:B------:R-:W4:Y:S01]  /*2d2c0*/  MUFU.EX2 R77, R77 ;  /* 0x0000004d004d7308 */ /* 0x000f220000000800 */
[----:B------:R-:W-:Y:S01]  /*2d2d0*/  FADD.FTZ R13, R130, R0 ;  /* 0x00000000820d7221 */ /* 0x000fe20000010000 */
[----:B-1----:R-:W-:Y:S08]  /*2d2e0*/  FADD.FTZ R12, R73, R12 ;  /* 0x0000000c490c7221 */ /* 0x002ff00000010000 */
[----:B------:R-:W1:Y:S01]  /*2d2f0*/  MUFU.EX2 R80, R80 ;  /* 0x0000005000507308 */ /* 0x000e620000000800 */
[----:B---3--:R-:W-:Y:S09]  /*2d300*/  FADD.FTZ R12, R76, R12 ;  /* 0x0000000c4c0c7221 */ /* 0x008ff20000010000 */
[----:B------:R-:W3:Y:S01]  /*2d310*/  MUFU.EX2 R81, R81 ;  /* 0x0000005100517308 */ /* 0x000ee20000000800 */
[----:B----4-:R-:W-:Y:S01]  /*2d320*/  FADD.FTZ R12, R77, R12 ;  /* 0x0000000c4d0c7221 */ /* 0x010fe20000010000 */
[C---:B--2---:R-:W-:Y:S06]  /*2d330*/  HMMA.16816.F32 R132, R16.reuse, R20, R132 ;  /* 0x000000141084723c */ /* 0x044fec0000001884 */
[C---:B------:R-:W-:Y:S01]  /*2d340*/  HMMA.16816.F32 R136, R16.reuse, R22, R136 ;  /* 0x000000161088723c */ /* 0x040fe20000001888 */
[----:B------:R-:W2:Y:S01]  /*2d350*/  LDSM.16.MT88.4 R20, [R183+0xb800] ;  /* 0x00b80000b714783b */ /* 0x000ea20000004200 */
[----:B------:R-:W4:Y:S03]  /*2d360*/  MUFU.EX2 R162, R222 ;  /* 0x000000de00a27308 */ /* 0x000f260000000800 */
[----:B-1----:R-:W-:Y:S01]  /*2d370*/  FADD.FTZ R0, R80, R12 ;  /* 0x0000000c50007221 */ /* 0x002fe20000010000 */
[----:B------:R-:W-:Y:S06]  /*2d380*/  FADD.FTZ R12, R164, R13 ;  /* 0x0000000da40c7221 */ /* 0x000fec0000010000 */
[----:B------:R-:W1:Y:S01]  /*2d390*/  MUFU.EX2 R163, R226 ;  /* 0x000000e200a37308 */ /* 0x000e620000000800 */
[----:B---3--:R-:W-:Y:S01]  /*2d3a0*/  FADD.FTZ R13, R81, R0 ;  /* 0x00000000510d7221 */ /* 0x008fe20000010000 */
[----:B------:R-:W-:Y:S08]  /*2d3b0*/  FADD.FTZ R0, R119, R12 ;  /* 0x0000000c77007221 */ /* 0x000ff00000010000 */
[----:B------:R-:W3:Y:S01]  /*2d3c0*/  MUFU.EX2 R94, R227 ;  /* 0x000000e3005e7308 */ /* 0x000ee20000000800 */
[----:B----4-:R-:W-:Y:S09]  /*2d3d0*/  FADD.FTZ R0, R162, R0 ;  /* 0x00000000a2007221 */ /* 0x010ff20000010000 */
[----:B------:R-:W4:Y:S01]  /*2d3e0*/  MUFU.EX2 R84, R84 ;  /* 0x0000005400547308 */ /* 0x000f220000000800 */
[----:B-1----:R-:W-:Y:S09]  /*2d3f0*/  FADD.FTZ R12, R163, R0 ;  /* 0x00000000a30c7221 */ /* 0x002ff20000010000 */
[----:B------:R-:W1:Y:S01]  /*2d400*/  MUFU.EX2 R85, R85 ;  /* 0x0000005500557308 */ /* 0x000e620000000800 */
[----:B---3--:R-:W-:Y:S04]  /*2d410*/  FADD.FTZ R12, R94, R12 ;  /* 0x0000000c5e0c7221 */ /* 0x008fe80000010000 */
[----:B------:R-:W-:Y:S01]  /*2d420*/  FADD.FTZ R3, R72, R12 ;  /* 0x0000000c48037221 */ /* 0x000fe20000010000 */
[C---:B--2---:R-:W-:Y:S04]  /*2d430*/  HMMA.16816.F32 R140, R16.reuse, R20, R140 ;  /* 0x00000014108c723c */ /* 0x044fe8000000188c */
[----:B------:R-:W2:Y:S01]  /*2d440*/  MUFU.EX2 R88, R88 ;  /* 0x0000005800587308 */ /* 0x000ea20000000800 */
[----:B----4-:R-:W-:Y:S01]  /*2d450*/  FADD.FTZ R13, R84, R13 ;  /* 0x0000000d540d7221 */ /* 0x010fe20000010000 */
[C---:B------:R-:W-:Y:S01]  /*2d460*/  HMMA.16816.F32 R144, R16.reuse, R22, R144 ;  /* 0x000000161090723c */ /* 0x040fe20000001890 */
[----:B------:R-:W3:Y:S07]  /*2d470*/  LDSM.16.MT88.4 R20, [R184+0xb800] ;  /* 0x00b80000b814783b */ /* 0x000eee0000004200 */
[----:B------:R-:W4:Y:S03]  /*2d480*/  MUFU.EX2 R89, R89 ;  /* 0x0000005900597308 */ /* 0x000f260000000800 */
[----:B-1----:R-:W-:Y:S07]  /*2d490*/  FADD.FTZ R13, R85, R13 ;  /* 0x0000000d550d7221 */ /* 0x002fee0000010000 */
[----:B------:R-:W1:Y:S01]  /*2d4a0*/  MUFU.EX2 R57, R232 ;  /* 0x000000e800397308 */ /* 0x000e620000000800 */
[----:B--2---:R-:W-:Y:S09]  /*2d4b0*/  FADD.FTZ R0, R88, R13 ;  /* 0x0000000d58007221 */ /* 0x004ff20000010000 */
[----:B------:R-:W2:Y:S01]  /*2d4c0*/  MUFU.EX2 R58, R233 ;  /* 0x000000e9003a7308 */ /* 0x000ea20000000800 */
[----:B----4-:R-:W-:Y:S04]  /*2d4d0*/  FADD.FTZ R0, R89, R0 ;  /* 0x0000000059007221 */ /* 0x010fe80000010000 */
[----:B------:R-:W-:Y:S01]  /*2d4e0*/  FADD.FTZ R12, R92, R0 ;  /* 0x000000005c0c7221 */ /* 0x000fe20000010000 */
[----:B------:R-:W-:Y:S04]  /*2d4f0*/  FADD.FTZ R0, R68, R3 ;  /* 0x0000000344007221 */ /* 0x000fe80000010000 */
[----:B------:R-:W-:Y:S01]  /*2d500*/  MUFU.EX2 R56, R234 ;  /* 0x000000ea00387308 */ /* 0x000fe20000000800 */
[----:B------:R-:W-:Y:S01]  /*2d510*/  FADD.FTZ R3, R93, R12 ;  /* 0x0000000c5d037221 */ /* 0x000fe20000010000 */
[----:B------:R-:W-:Y:S03]  /*2d520*/  FADD.FTZ R12, R64, R0 ;  /* 0x00000000400c7221 */ /* 0x000fe60000010000 */
[----:B------:R-:W-:Y:S01]  /*2d530*/  FADD.FTZ R0, R96, R3 ;  /* 0x0000000360007221 */ /* 0x000fe20000010000 */
[----:B------:R-:W-:Y:S04]  /*2d540*/  FADD.FTZ R3, R65, R12 ;  /* 0x0000000c41037221 */ /* 0x000fe80000010000 */
[----:B------:R-:W-:Y:S01]  /*2d550*/  MUFU.EX2 R55, R235 ;  /* 0x000000eb00377308 */ /* 0x000fe20000000800 */
[----:B------:R-:W-:Y:S01]  /*2d560*/  FADD.FTZ R0, R97, R0 ;  /* 0x0000000061007221 */ /* 0x000fe20000010000 */
[----:B-1----:R-:W-:Y:S01]  /*2d570*/  FADD.FTZ R3, R57, R3 ;  /* 0x0000000339037221 */ /* 0x002fe20000010000 */
[C---:B---3--:R-:W-:Y:S07]  /*2d580*/  HMMA.16816.F32 R148, R16.reuse, R20, R148 ;  /* 0x000000141094723c */ /* 0x048fee0000001894 */
[----:B------:R-:W1:Y:S01]  /*2d590*/  MUFU.EX2 R100, R100 ;  /* 0x0000006400647308 */ /* 0x000e620000000800 */
[----:B--2---:R-:W-:Y:S01]  /*2d5a0*/  FADD.FTZ R3, R58, R3 ;  /* 0x000000033a037221 */ /* 0x004fe20000010000 */
[----:B------:R-:W-:Y:S01]  /*2d5b0*/  HMMA.16816.F32 R152, R16, R22, R152 ;  /* 0x000000161098723c */ /* 0x000fe20000001898 */
[----:B------:R-:W2:Y:S07]  /*2d5c0*/  LDSM.16.MT88.4 R20, [R182+0xc000] ;  /* 0x00c00000b614783b */ /* 0x000eae0000004200 */
[----:B------:R-:W3:Y:S03]  /*2d5d0*/  MUFU.EX2 R101, R101 ;  /* 0x0000006500657308 */ /* 0x000ee60000000800 */
[----:B------:R-:W-:Y:S02]  /*2d5e0*/  F2FP.F16.F32.PACK_AB R17, R42, R15 ;  /* 0x0000000f2a11723e */ /* 0x000fe400000000ff */
[----:B------:R-:W-:Y:S05]  /*2d5f0*/  F2FP.F16.F32.PACK_AB R19, R47, R43 ;  /* 0x0000002b2f13723e */ /* 0x000fea00000000ff */
[----:B------:R-:W-:Y:S01]  /*2d600*/  MUFU.EX2 R104, R104 ;  /* 0x0000006800687308 */ /* 0x000fe20000000800 */
[----:B------:R-:W-:Y:S01]  /*2d610*/  F2FP.F16.F32.PACK_AB R18, R167, R166 ;  /* 0x000000a6a712723e */ /* 0x000fe200000000ff */
[----:B-1----:R-:W-:Y:S01]  /*2d620*/  FADD.FTZ R0, R100, R0 ;  /* 0x0000000064007221 */ /* 0x002fe20000010000 */
[----:B------:R-:W-:Y:S07]  /*2d630*/  F2FP.F16.F32.PACK_AB R16, R161, R75 ;  /* 0x0000004ba110723e */ /* 0x000fee00000000ff */
[----:B------:R-:W-:Y:S01]  /*2d640*/  MUFU.EX2 R47, R243 ;  /* 0x000000f3002f7308 */ /* 0x000fe20000000800 */
[----:B---3--:R-:W-:Y:S01]  /*2d650*/  FADD.FTZ R12, R101, R0 ;  /* 0x00000000650c7221 */ /* 0x008fe20000010000 */
[----:B------:R-:W-:Y:S04]  /*2d660*/  FADD.FTZ R0, R56, R3 ;  /* 0x0000000338007221 */ /* 0x000fe80000010000 */
[----:B------:R-:W-:Y:S04]  /*2d670*/  FADD.FTZ R3, R55, R0 ;  /* 0x0000000037037221 */ /* 0x000fe80000010000 */
[----:B------:R-:W1:Y:S01]  /*2d680*/  MUFU.EX2 R105, R105 ;  /* 0x0000006900697308 */ /* 0x000e620000000800 */
[----:B------:R-:W-:Y:S09]  /*2d690*/  FADD.FTZ R3, R54, R3 ;  /* 0x0000000336037221 */ /* 0x000ff20000010000 */
[----:B------:R-:W-:Y:S01]  /*2d6a0*/  MUFU.EX2 R15, R247 ;  /* 0x000000f7000f7308 */ /* 0x000fe20000000800 */
[C---:B--2---:R-:W-:Y:S09]  /*2d6b0*/  HMMA.16816.F32 R4, R16.reuse, R20, R4 ;  /* 0x000000141004723c */ /* 0x044ff20000001804 */
[----:B------:R-:W-:Y:S01]  /*2d6c0*/  MUFU.EX2 R124, R124 ;  /* 0x0000007c007c7308 */ /* 0x000fe20000000800 */
[C---:B------:R-:W-:Y:S01]  /*2d6d0*/  HMMA.16816.F32 R8, R16.reuse, R22, R8 ;  /* 0x000000161008723c */ /* 0x040fe20000001808 */
[----:B------:R-:W2:Y:S08]  /*2d6e0*/  LDSM.16.MT88.4 R20, [R185+0xc000] ;  /* 0x00c00000b914783b */ /* 0x000eb00000004200 */
[----:B------:R-:W-:Y:S10]  /*2d6f0*/  MUFU.EX2 R125, R125 ;  /* 0x0000007d007d7308 */ /* 0x000ff40000000800 */
[----:B------:R-:W-:Y:S10]  /*2d700*/  MUFU.EX2 R128, R128 ;  /* 0x0000008000807308 */ /* 0x000ff40000000800 */
[----:B------:R-:W-:Y:S01]  /*2d710*/  MUFU.EX2 R46, R46 ;  /* 0x0000002e002e7308 */ /* 0x000fe20000000800 */
[C---:B--2---:R-:W-:Y:S06]  /*2d720*/  HMMA.16816.F32 R132, R16.reuse, R20, R132 ;  /* 0x000000141084723c */ /* 0x044fec0000001884 */
[C---:B------:R-:W-:Y:S01]  /*2d730*/  HMMA.16816.F32 R136, R16.reuse, R22, R136 ;  /* 0x000000161088723c */ /* 0x040fe20000001888 */
[----:B------:R-:W2:Y:S05]  /*2d740*/  LDSM.16.MT88.4 R20, [R183+0xc000] ;  /* 0x00c00000b714783b */ /* 0x000eaa0000004200 */
[C---:B--2---:R-:W-:Y:S06]  /*2d750*/  HMMA.16816.F32 R140, R16.reuse, R20, R140 ;  /* 0x00000014108c723c */ /* 0x044fec000000188c */
[C---:B------:R-:W-:Y:S01]  /*2d760*/  HMMA.16816.F32 R144, R16.reuse, R22, R144 ;  /* 0x000000161090723c */ /* 0x040fe20000001890 */
[----:B------:R-:W2:Y:S05]  /*2d770*/  LDSM.16.MT88.4 R20, [R184+0xc000] ;  /* 0x00c00000b814783b */ /* 0x000eaa0000004200 */
[C---:B--2---:R-:W-:Y:S06]  /*2d780*/  HMMA.16816.F32 R148, R16.reuse, R20, R148 ;  /* 0x000000141094723c */ /* 0x044fec0000001894 */
[----:B------:R-:W-:Y:S01]  /*2d790*/  HMMA.16816.F32 R152, R16, R22, R152 ;  /* 0x000000161098723c */ /* 0x000fe20000001898 */
[----:B------:R-:W2:Y:S06]  /*2d7a0*/  LDSM.16.MT88.4 R20, [R182+0xc800] ;  /* 0x00c80000b614783b */ /* 0x000eac0000004200 */
[----:B------:R-:W-:Y:S02]  /*2d7b0*/  F2FP.F16.F32.PACK_AB R17, R41, R40 ;  /* 0x000000282911723e */ /* 0x000fe400000000ff */
[----:B------:R-:W-:Y:S02]  /*2d7c0*/  LDSM.16.MT88.4 R40, [R183+0xf800] ;  /* 0x00f80000b728783b */ /* 0x000fe40000004200 */
[----:B------:R-:W-:Y:S02]  /*2d7d0*/  F2FP.F16.F32.PACK_AB R19, R51, R50 ;  /* 0x000000323313723e */ /* 0x000fe400000000ff */
[----:B------:R-:W-:Y:S01]  /*2d7e0*/  F2FP.F16.F32.PACK_AB R16, R91, R79 ;  /* 0x0000004f5b10723e */ /* 0x000fe200000000ff */
[----:B------:R-:W3:Y:S01]  /*2d7f0*/  MUFU.EX2 R51, R239 ;  /* 0x000000ef00337308 */ /* 0x000ee20000000800 */
[----:B------:R-:W-:Y:S09]  /*2d800*/  F2FP.F16.F32.PACK_AB R18, R118, R48 ;  /* 0x000000307612723e */ /* 0x000ff200000000ff */
[----:B------:R-:W4:Y:S10]  /*2d810*/  MUFU.EX2 R50, R240 ;  /* 0x000000f000327308 */ /* 0x000f340000000800 */
[----:B------:R-:W5:Y:S01]  /*2d820*/  MUFU.EX2 R48, R242 ;  /* 0x000000f200307308 */ /* 0x000f620000000800 */
[C---:B--2---:R-:W-:Y:S06]  /*2d830*/  HMMA.16816.F32 R4, R16.reuse, R20, R4 ;  /* 0x000000141004723c */ /* 0x044fec0000001804 */
[C---:B------:R-:W-:Y:S01]  /*2d840*/  HMMA.16816.F32 R8, R16.reuse, R22, R8 ;  /* 0x000000161008723c */ /* 0x040fe20000001808 */
[----:B------:R-:W2:Y:S05]  /*2d850*/  LDSM.16.MT88.4 R20, [R183+0xc800] ;  /* 0x00c80000b714783b */ /* 0x000eaa0000004200 */
[C---:B------:R-:W-:Y:S06]  /*2d860*/  HMMA.16816.F32 R132, R16.reuse, R24, R132 ;  /* 0x000000181084723c */ /* 0x040fec0000001884 */
[C---:B------:R-:W-:Y:S01]  /*2d870*/  HMMA.16816.F32 R136, R16.reuse, R26, R136 ;  /* 0x0000001a1088723c */ /* 0x040fe20000001888 */
[----:B------:R-:W1:Y:S05]  /*2d880*/  LDSM.16.MT88.4 R24, [R184+0xc800] ;  /* 0x00c80000b818783b */ /* 0x000e6a0000004200 */
[C---:B--2---:R-:W-:Y:S06]  /*2d890*/  HMMA.16816.F32 R140, R16.reuse, R20, R140 ;  /* 0x00000014108c723c */ /* 0x044fec000000188c */
[C---:B------:R-:W-:Y:S01]  /*2d8a0*/  HMMA.16816.F32 R144, R16.reuse, R22, R144 ;  /* 0x000000161090723c */ /* 0x040fe20000001890 */
[----:B------:R-:W2:Y:S05]  /*2d8b0*/  LDSM.16.MT88.4 R20, [R182+0xd000] ;  /* 0x00d00000b614783b */ /* 0x000eaa0000004200 */
[C---:B-1----:R-:W-:Y:S06]  /*2d8c0*/  HMMA.16816.F32 R148, R16.reuse, R24, R148 ;  /* 0x000000181094723c */ /* 0x042fec0000001894 */
[----:B------:R-:W-:Y:S01]  /*2d8d0*/  HMMA.16816.F32 R152, R16, R26, R152 ;  /* 0x0000001a1098723c */ /* 0x000fe20000001898 */
[----:B------:R-:W1:Y:S06]  /*2d8e0*/  LDSM.16.MT88.4 R24, [R185+0xd000] ;  /* 0x00d00000b918783b */ /* 0x000e6c0000004200 */
[----:B------:R-:W-:Y:S02]  /*2d8f0*/  F2FP.F16.F32.PACK_AB R17, R45, R44 ;  /* 0x0000002c2d11723e */ /* 0x000fe400000000ff */
[----:B------:R-:W-:Y:S02]  /*2d900*/  MUFU.EX2 R45, R245 ;  /* 0x000000f5002d7308 */ /* 0x000fe40000000800 */
[----:B------:R-:W-:Y:S02]  /*2d910*/  F2FP.F16.F32.PACK_AB R19, R99, R87 ;  /* 0x000000576313723e */ /* 0x000fe400000000ff */
[----:B------:R-:W-:Y:S02]  /*2d920*/  F2FP.F16.F32.PACK_AB R16, R63, R62 ;  /* 0x0000003e3f10723e */ /* 0x000fe400000000ff */
[----:B------:R-:W-:Y:S04]  /*2d930*/  F2FP.F16.F32.PACK_AB R18, R83, R67 ;  /* 0x000000435312723e */ /* 0x000fe800000000ff */
[----:B------:R-:W5:Y:S03]  /*2d940*/  MUFU.EX2 R44, R246 ;  /* 0x000000f6002c7308 */ /* 0x000f660000000800 */
[C---:B--2---:R-:W-:Y:S06]  /*2d950*/  HMMA.16816.F32 R4, R16.reuse, R20, R4 ;  /* 0x000000141004723c */ /* 0x044fec0000001804 */
[C---:B------:R-:W-:Y:S01]  /*2d960*/  HMMA.16816.F32 R8, R16.reuse, R22, R8 ;  /* 0x000000161008723c */ /* 0x040fe20000001808 */
[----:B------:R-:W2:Y:S05]  /*2d970*/  LDSM.16.MT88.4 R20, [R183+0xd000] ;  /* 0x00d00000b714783b */ /* 0x000eaa0000004200 */
[C---:B-1----:R-:W-:Y:S06]  /*2d980*/  HMMA.16816.F32 R132, R16.reuse, R24, R132 ;  /* 0x000000181084723c */ /* 0x042fec0000001884 */
        /* <DEDUP_REMOVED lines=8> */
[----:B------:R-:W-:Y:S04]  /*2da10*/  F2FP.F16.F32.PACK_AB R17, R66, R59 ;  /* 0x0000003b4211723e */ /* 0x000fe800000000ff */
[----:B------:R-:W-:Y:S02]  /*2da20*/  F2FP.F16.F32.PACK_AB R19, R98, R70 ;  /* 0x000000466213723e */ /* 0x000fe400000000ff */
[----:B------:R-:W-:Y:S02]  /*2da30*/  F2FP.F16.F32.PACK_AB R16, R61, R60 ;  /* 0x0000003c3d10723e */ /* 0x000fe400000000ff */
[----:B------:R-:W-:Y:S07]  /*2da40*/  F2FP.F16.F32.PACK_AB R18, R78, R74 ;  /* 0x0000004a4e12723e */ /* 0x000fee00000000ff */
[C---:B--2---:R-:W-:Y:S06]  /*2da50*/  HMMA.16816.F32 R4, R16.reuse, R20, R4 ;  /* 0x000000141004723c */ /* 0x044fec0000001804 */
[C---:B------:R-:W-:Y:S01]  /*2da60*/  HMMA.16816.F32 R8, R16.reuse, R22, R8 ;  /* 0x000000161008723c */ /* 0x040fe20000001808 */
[----:B------:R-:W2:Y:S05]  /*2da70*/  LDSM.16.MT88.4 R20, [R184+0xd800] ;  /* 0x00d80000b814783b */ /* 0x000eaa0000004200 */
[C---:B------:R-:W-:Y:S06]  /*2da80*/  HMMA.16816.F32 R132, R16.reuse, R28, R132 ;  /* 0x0000001c1084723c */ /* 0x040fec0000001884 */
[C---:B------:R-:W-:Y:S01]  /*2da90*/  HMMA.16816.F32 R136, R16.reuse, R30, R136 ;  /* 0x0000001e1088723c */ /* 0x040fe20000001888 */
[----:B------:R-:W3:Y:S05]  /*2daa0*/  LDSM.16.MT88.4 R28, [R182+0xe000] ;  /* 0x00e00000b61c783b */ /* 0x000eea0000004200 */
[C---:B-1----:R-:W-:Y:S06]  /*2dab0*/  HMMA.16816.F32 R140, R16.reuse, R24, R140 ;  /* 0x00000018108c723c */ /* 0x042fec000000188c */
[C---:B------:R-:W-:Y:S01]  /*2dac0*/  HMMA.16816.F32 R144, R16.reuse, R26, R144 ;  /* 0x0000001a1090723c */ /* 0x040fe20000001890 */
[----:B------:R-:W1:Y:S05]  /*2dad0*/  LDSM.16.MT88.4 R24, [R183+0xe000] ;  /* 0x00e00000b718783b */ /* 0x000e6a0000004200 */
[C---:B--2---:R-:W-:Y:S06]  /*2dae0*/  HMMA.16816.F32 R148, R16.reuse, R20, R148 ;  /* 0x000000141094723c */ /* 0x044fec0000001894 */
[----:B------:R-:W-:Y:S01]  /*2daf0*/  HMMA.16816.F32 R152, R16, R22, R152 ;  /* 0x000000161098723c */ /* 0x000fe20000001898 */
[----:B------:R-:W2:Y:S06]  /*2db00*/  LDSM.16.MT88.4 R20, [R182+0xe800] ;  /* 0x00e80000b614783b */ /* 0x000eac0000004200 */
[----:B------:R-:W-:Y:S04]  /*2db10*/  F2FP.F16.F32.PACK_AB R17, R102, R86 ;  /* 0x000000566611723e */ /* 0x000fe800000000ff */
[----:B------:R-:W-:Y:S02]  /*2db20*/  F2FP.F16.F32.PACK_AB R19, R131, R111 ;  /* 0x0000006f8313723e */ /* 0x000fe400000000ff */
[----:B------:R-:W-:Y:S02]  /*2db30*/  F2FP.F16.F32.PACK_AB R16, R69, R82 ;  /* 0x000000524510723e */ /* 0x000fe400000000ff */
[----:B------:R-:W-:Y:S07]  /*2db40*/  F2FP.F16.F32.PACK_AB R18, R73, R90 ;  /* 0x0000005a4912723e */ /* 0x000fee00000000ff */
[C---:B---3--:R-:W-:Y:S06]  /*2db50*/  HMMA.16816.F32 R4, R16.reuse, R28, R4 ;  /* 0x0000001c1004723c */ /* 0x048fec0000001804 */
[C---:B------:R-:W-:Y:S01]  /*2db60*/  HMMA.16816.F32 R8, R16.reuse, R30, R8 ;  /* 0x0000001e1008723c */ /* 0x040fe20000001808 */
[----:B------:R-:W3:Y:S05]  /*2db70*/  LDSM.16.MT88.4 R28, [R185+0xe800] ;  /* 0x00e80000b91c783b */ /* 0x000eea0000004200 */
[C---:B------:R-:W-:Y:S06]  /*2db80*/  HMMA.16816.F32 R132, R16.reuse, R32, R132 ;  /* 0x000000201084723c */ /* 0x040fec0000001884 */
[C---:B------:R-:W-:Y:S01]  /*2db90*/  HMMA.16816.F32 R136, R16.reuse, R34, R136 ;  /* 0x000000221088723c */ /* 0x040fe20000001888 */
[----:B------:R-:W4:Y:S05]  /*2dba0*/  LDSM.16.MT88.4 R32, [R183+0xe800] ;  /* 0x00e80000b720783b */ /* 0x000f2a0000004200 */
[C---:B-1----:R-:W-:Y:S06]  /*2dbb0*/  HMMA.16816.F32 R140, R16.reuse, R24, R140 ;  /* 0x00000018108c723c */ /* 0x042fec000000188c */
[C---:B------:R-:W-:Y:S01]  /*2dbc0*/  HMMA.16816.F32 R144, R16.reuse, R26, R144 ;  /* 0x0000001a1090723c */ /* 0x040fe20000001890 */
[----:B------:R-:W1:Y:S05]  /*2dbd0*/  LDSM.16.MT88.4 R24, [R184+0xe800] ;  /* 0x00e80000b818783b */ /* 0x000e6a0000004200 */
[C---:B------:R-:W-:Y:S06]  /*2dbe0*/  HMMA.16816.F32 R148, R16.reuse, R36, R148 ;  /* 0x000000241094723c */ /* 0x040fec0000001894 */
[----:B------:R-:W-:Y:S01]  /*2dbf0*/  HMMA.16816.F32 R152, R16, R38, R152 ;  /* 0x000000261098723c */ /* 0x000fe20000001898 */
[----:B------:R-:W5:Y:S06]  /*2dc00*/  LDSM.16.MT88.4 R36, [R182+0xf000] ;  /* 0x00f00000b624783b */ /* 0x000f6c0000004200 */
[----:B------:R-:W-:Y:S02]  /*2dc10*/  F2FP.F16.F32.PACK_AB R19, R164, R130 ;  /* 0x00000082a413723e */ /* 0x000fe400000000ff */
[----:B------:R-:W-:Y:S02]  /*2dc20*/  LDSM.16.MT88.4 R164, [R182+0x11800] ;  /* 0x01180000b6a4783b */ /* 0x000fe40000004200 */
[----:B------:R-:W-:Y:S02]  /*2dc30*/  F2FP.F16.F32.PACK_AB R17, R122, R110 ;  /* 0x0000006e7a11723e */ /* 0x000fe400000000ff */
[----:B------:R-:W-:Y:S02]  /*2dc40*/  F2FP.F16.F32.PACK_AB R16, R77, R76 ;  /* 0x0000004c4d10723e */ /* 0x000fe400000000ff */
[----:B------:R-:W-:Y:S07]  /*2dc50*/  F2FP.F16.F32.PACK_AB R18, R81, R80 ;  /* 0x000000505112723e */ /* 0x000fee00000000ff */
[C---:B--2---:R-:W-:Y:S06]  /*2dc60*/  HMMA.16816.F32 R4, R16.reuse, R20, R4 ;  /* 0x000000141004723c */ /* 0x044fec0000001804 */
[C---:B------:R-:W-:Y:S01]  /*2dc70*/  HMMA.16816.F32 R8, R16.reuse, R22, R8 ;  /* 0x000000161008723c */ /* 0x040fe20000001808 */
[----:B------:R-:W2:Y:S05]  /*2dc80*/  LDSM.16.MT88.4 R20, [R185+0xf000] ;  /* 0x00f00000b914783b */ /* 0x000eaa0000004200 */
[C---:B---3--:R-:W-:Y:S06]  /*2dc90*/  HMMA.16816.F32 R132, R16.reuse, R28, R132 ;  /* 0x0000001c1084723c */ /* 0x048fec0000001884 */
[C---:B------:R-:W-:Y:S01]  /*2dca0*/  HMMA.16816.F32 R136, R16.reuse, R30, R136 ;  /* 0x0000001e1088723c */ /* 0x040fe20000001888 */
[----:B------:R-:W3:Y:S05]  /*2dcb0*/  LDSM.16.MT88.4 R28, [R183+0xf000] ;  /* 0x00f00000b71c783b */ /* 0x000eea0000004200 */
[C---:B----4-:R-:W-:Y:S06]  /*2dcc0*/  HMMA.16816.F32 R140, R16.reuse, R32, R140 ;  /* 0x00000020108c723c */ /* 0x050fec000000188c */
[C---:B------:R-:W-:Y:S01]  /*2dcd0*/  HMMA.16816.F32 R144, R16.reuse, R34, R144 ;  /* 0x000000221090723c */ /* 0x040fe20000001890 */
[----:B------:R-:W-:Y:S05]  /*2dce0*/  LDSM.16.MT88.4 R32, [R182+0xf800] ;  /* 0x00f80000b620783b */ /* 0x000fea0000004200 */
[C---:B-1----:R-:W-:Y:S06]  /*2dcf0*/  HMMA.16816.F32 R148, R16.reuse, R24, R148 ;  /* 0x000000181094723c */ /* 0x042fec0000001894 */
[----:B------:R-:W-:Y:S01]  /*2dd00*/  HMMA.16816.F32 R152, R16, R26, R152 ;  /* 0x0000001a1098723c */ /* 0x000fe20000001898 */
[----:B------:R-:W1:Y:S06]  /*2dd10*/  LDSM.16.MT88.4 R24, [R184+0xf000] ;  /* 0x00f00000b818783b */ /* 0x000e6c0000004200 */
[----:B------:R-:W-:Y:S04]  /*2dd20*/  F2FP.F16.F32.PACK_AB R17, R162, R119 ;  /* 0x00000077a211723e */ /* 0x000fe800000000ff */
[----:B------:R-:W-:Y:S02]  /*2dd30*/  F2FP.F16.F32.PACK_AB R19, R94, R163 ;  /* 0x000000a35e13723e */ /* 0x000fe400000000ff */
[----:B------:R-:W-:Y:S02]  /*2dd40*/  F2FP.F16.F32.PACK_AB R16, R85, R84 ;  /* 0x000000545510723e */ /* 0x000fe400000000ff */
[----:B------:R-:W-:Y:S07]  /*2dd50*/  F2FP.F16.F32.PACK_AB R18, R89, R88 ;  /* 0x000000585912723e */ /* 0x000fee00000000ff */
[C---:B-----5:R-:W-:Y:S06]  /*2dd60*/  HMMA.16816.F32 R4, R16.reuse, R36, R4 ;  /* 0x000000241004723c */ /* 0x060fec0000001804 */
[C---:B------:R-:W-:Y:S01]  /*2dd70*/  HMMA.16816.F32 R8, R16.reuse, R38, R8 ;  /* 0x000000261008723c */ /* 0x040fe20000001808 */
[----:B------:R-:W4:Y:S05]  /*2dd80*/  LDSM.16.MT88.4 R36, [R185+0xf800] ;  /* 0x00f80000b924783b */ /* 0x000f2a0000004200 */
[C---:B--2---:R-:W-:Y:S06]  /*2dd90*/  HMMA.16816.F32 R132, R16.reuse, R20, R132 ;  /* 0x000000141084723c */ /* 0x044fec0000001884 */
[C---:B------:R-:W-:Y:S05]  /*2dda0*/  HMMA.16816.F32 R136, R16.reuse, R22, R136 ;  /* 0x000000161088723c */ /* 0x040fea0000001888 */
[----:B------:R-:W-:Y:S01]  /*2ddb0*/  F2FP.F16.F32.PACK_AB R21, R68, R72 ;  /* 0x000000484415723e */ /* 0x000fe200000000ff */
[C---:B---3--:R-:W-:Y:S05]  /*2ddc0*/  HMMA.16816.F32 R140, R16.reuse, R28, R140 ;  /* 0x0000001c108c723c */ /* 0x048fea000000188c */
[----:B------:R-:W-:Y:S01]  /*2ddd0*/  F2FP.F16.F32.PACK_AB R23, R65, R64 ;  /* 0x000000404117723e */ /* 0x000fe200000000ff */
[C---:B------:R-:W-:Y:S01]  /*2dde0*/  HMMA.16816.F32 R144, R16.reuse, R30, R144 ;  /* 0x0000001e1090723c */ /* 0x040fe20000001890 */
[----:B------:R-:W2:Y:S04]  /*2ddf0*/  LDSM.16.MT88.4 R28, [R184+0xf800] ;  /* 0x00f80000b81c783b */ /* 0x000ea80000004200 */
[----:B------:R-:W-:Y:S01]  /*2de00*/  F2FP.F16.F32.PACK_AB R20, R93, R92 ;  /* 0x0000005c5d14723e */ /* 0x000fe200000000ff */
[C---:B-1----:R-:W-:Y:S05]  /*2de10*/  HMMA.16816.F32 R148, R16.reuse, R24, R148 ;  /* 0x000000181094723c */ /* 0x042fea0000001894 */
[----:B------:R-:W-:Y:S01]  /*2de20*/  F2FP.F16.F32.PACK_AB R22, R97, R96 ;  /* 0x000000606116723e */ /* 0x000fe200000000ff */
[----:B------:R-:W-:Y:S01]  /*2de30*/  HMMA.16816.F32 R152, R16, R26, R152 ;  /* 0x0000001a1098723c */ /* 0x000fe20000001898 */
[----:B------:R-:W1:Y:S05]  /*2de40*/  LDSM.16.MT88.4 R24, [R182+0x10000] ;  /* 0x01000000b618783b */ /* 0x000e6a0000004200 */
[C---:B------:R-:W-:Y:S05]  /*2de50*/  HMMA.16816.F32 R4, R20.reuse, R32, R4 ;  /* 0x000000201404723c */ /* 0x040fea0000001804 */
[----:B------:R-:W-:Y:S01]  /*2de60*/  F2FP.F16.F32.PACK_AB R17, R58, R57 ;  /* 0x000000393a11723e */ /* 0x000fe200000000ff */
[C---:B------:R-:W-:Y:S01]  /*2de70*/  HMMA.16816.F32 R8, R20.reuse, R34, R8 ;  /* 0x000000221408723c */ /* 0x040fe20000001808 */
[----:B------:R-:W3:Y:S04]  /*2de80*/  LDSM.16.MT88.4 R32, [R185+0x10000] ;  /* 0x01000000b920783b */ /* 0x000ee80000004200 */
[----:B------:R-:W-:Y:S01]  /*2de90*/  F2FP.F16.F32.PACK_AB R19, R55, R56 ;  /* 0x000000383713723e */ /* 0x000fe200000000ff */
[C---:B----4-:R-:W-:Y:S05]  /*2dea0*/  HMMA.16816.F32 R132, R20.reuse, R36, R132 ;  /* 0x000000241484723c */ /* 0x050fea0000001884 */
[----:B------:R-:W-:Y:S01]  /*2deb0*/  F2FP.F16.F32.PACK_AB R16, R101, R100 ;  /* 0x000000646510723e */ /* 0x000fe200000000ff */
[C---:B------:R-:W-:Y:S01]  /*2dec0*/  HMMA.16816.F32 R136, R20.reuse, R38, R136 ;  /* 0x000000261488723c */ /* 0x040fe20000001888 */
[----:B------:R-:W4:Y:S04]  /*2ded0*/  LDSM.16.MT88.4 R36, [R183+0x10000] ;  /* 0x01000000b724783b */ /* 0x000f280000004200 */
[----:B------:R-:W-:Y:S01]  /*2dee0*/  F2FP.F16.F32.PACK_AB R18, R105, R104 ;  /* 0x000000686912723e */ /* 0x000fe200000000ff */
[C---:B------:R-:W-:Y:S06]  /*2def0*/  HMMA.16816.F32 R140, R20.reuse, R40, R140 ;  /* 0x00000028148c723c */ /* 0x040fec000000188c */
[C---:B------:R-:W-:Y:S01]  /*2df00*/  HMMA.16816.F32 R144, R20.reuse, R42, R144 ;  /* 0x0000002a1490723c */ /* 0x040fe20000001890 */
[----:B------:R-:W-:Y:S05]  /*2df10*/  LDSM.16.MT88.4 R40, [R184+0x10800] ;  /* 0x01080000b828783b */ /* 0x000fea0000004200 */
[C---:B--2---:R-:W-:Y:S06]  /*2df20*/  HMMA.16816.F32 R148, R20.reuse, R28, R148 ;  /* 0x0000001c1494723c */ /* 0x044fec0000001894 */
[----:B------:R-:W-:Y:S01]  /*2df30*/  HMMA.16816.F32 R152, R20, R30, R152 ;  /* 0x0000001e1498723c */ /* 0x000fe20000001898 */
[----:B------:R-:W2:Y:S05]  /*2df40*/  LDSM.16.MT88.4 R20, [R184+0x10000] ;  /* 0x01000000b814783b */ /* 0x000eaa0000004200 */
[C---:B-1----:R-:W-:Y:S03]  /*2df50*/  HMMA.16816.F32 R4, R16.reuse, R24, R4 ;  /* 0x000000181004723c */ /* 0x042fe60000001804 */
[----:B------:R-:W1:Y:S03]  /*2df60*/  LDSM.16.MT88.4 R28, [R182+0x10800] ;  /* 0x01080000b61c783b */ /* 0x000e660000004200 */
[C---:B------:R-:W-:Y:S05]  /*2df70*/  HMMA.16816.F32 R8, R16.reuse, R26, R8 ;  /* 0x0000001a1008723c */ /* 0x040fea0000001808 */
[----:B------:R-:W-:Y:S01]  /*2df80*/  F2FP.F16.F32.PACK_AB R25, R53, R54 ;  /* 0x000000363519723e */ /* 0x000fe200000000ff */
[C---:B---3--:R-:W-:Y:S05]  /*2df90*/  HMMA.16816.F32 R132, R16.reuse, R32, R132 ;  /* 0x000000201084723c */ /* 0x048fea0000001884 */
[----:B------:R-:W-:Y:S01]  /*2dfa0*/  F2FP.F16.F32.PACK_AB R27, R51, R52 ;  /* 0x00000034331b723e */ /* 0x000fe200000000ff */
[C---:B------:R-:W-:Y:S01]  /*2dfb0*/  HMMA.16816.F32 R136, R16.reuse, R34, R136 ;  /* 0x000000221088723c */ /* 0x040fe20000001888 */
[----:B------:R-:W3:Y:S04]  /*2dfc0*/  LDSM.16.MT88.4 R32, [R185+0x10800] ;  /* 0x01080000b920783b */ /* 0x000ee80000004200 */
[----:B------:R-:W-:Y:S01]  /*2dfd0*/  F2FP.F16.F32.PACK_AB R24, R109, R108 ;  /* 0x0000006c6d18723e */ /* 0x000fe200000000ff */
[C---:B----4-:R-:W-:Y:S05]  /*2dfe0*/  HMMA.16816.F32 R140, R16.reuse, R36, R140 ;  /* 0x00000024108c723c */ /* 0x050fea000000188c */
[----:B------:R-:W-:Y:S01]  /*2dff0*/  F2FP.F16.F32.PACK_AB R26, R113, R112 ;  /* 0x00000070711a723e */ /* 0x000fe200000000ff */
[C---:B------:R-:W-:Y:S01]  /*2e000*/  HMMA.16816.F32 R144, R16.reuse, R38, R144 ;  /* 0x000000261090723c */ /* 0x040fe20000001890 */
[----:B------:R-:W4:Y:S05]  /*2e010*/  LDSM.16.MT88.4 R36, [R183+0x10800] ;  /* 0x01080000b724783b */ /* 0x000f2a0000004200 */
[C---:B--2---:R-:W-:Y:S06]  /*2e020*/  HMMA.16816.F32 R148, R16.reuse, R20, R148 ;  /* 0x000000141094723c */ /* 0x044fec0000001894 */
[----:B------:R-:W-:Y:S01]  /*2e030*/  HMMA.16816.F32 R152, R16, R22, R152 ;  /* 0x000000161098723c */ /* 0x000fe20000001898 */
[----:B------:R-:W2:Y:S05]  /*2e040*/  LDSM.16.MT88.4 R20, [R182+0x11000] ;  /* 0x01100000b614783b */ /* 0x000eaa0000004200 */
[C---:B-1----:R-:W-:Y:S05]  /*2e050*/  HMMA.16816.F32 R4, R24.reuse, R28, R4 ;  /* 0x0000001c1804723c */ /* 0x042fea0000001804 */
[----:B------:R-:W-:Y:S01]  /*2e060*/  F2FP.F16.F32.PACK_AB R17, R49, R50 ;  /* 0x000000323111723e */ /* 0x000fe200000000ff */
[C---:B------:R-:W-:Y:S01]  /*2e070*/  HMMA.16816.F32 R8, R24.reuse, R30, R8 ;  /* 0x0000001e1808723c */ /* 0x040fe20000001808 */
[----:B------:R-:W1:Y:S04]  /*2e080*/  LDSM.16.MT88.4 R28, [R185+0x11000] ;  /* 0x01100000b91c783b */ /* 0x000e680000004200 */
[----:B------:R-:W-:Y:S01]  /*2e090*/  F2FP.F16.F32.PACK_AB R19, R47, R48 ;  /* 0x000000302f13723e */ /* 0x000fe200000000ff */
[C---:B---3--:R-:W-:Y:S05]  /*2e0a0*/  HMMA.16816.F32 R132, R24.reuse, R32, R132 ;  /* 0x000000201884723c */ /* 0x048fea0000001884 */
[----:B------:R-:W-:Y:S01]  /*2e0b0*/  F2FP.F16.F32.PACK_AB R16, R117, R116 ;  /* 0x000000747510723e */ /* 0x000fe200000000ff */
[C---:B------:R-:W-:Y:S01]  /*2e0c0*/  HMMA.16816.F32 R136, R24.reuse, R34, R136 ;  /* 0x000000221888723c */ /* 0x040fe20000001888 */
[----:B------:R-:W3:Y:S04]  /*2e0d0*/  LDSM.16.MT88.4 R32, [R183+0x11000] ;  /* 0x01100000b720783b */ /* 0x000ee80000004200 */
[----:B------:R-:W-:Y:S01]  /*2e0e0*/  F2FP.F16.F32.PACK_AB R18, R121, R120 ;  /* 0x000000787912723e */ /* 0x000fe200000000ff */
[C---:B----4-:R-:W-:Y:S06]  /*2e0f0*/  HMMA.16816.F32 R140, R24.reuse, R36, R140 ;  /* 0x00000024188c723c */ /* 0x050fec000000188c */
[C---:B------:R-:W-:Y:S06]  /*2e100*/  HMMA.16816.F32 R144, R24.reuse, R38, R144 ;  /* 0x000000261890723c */ /* 0x040fec0000001890 */
[C---:B------:R-:W-:Y:S06]  /*2e110*/  HMMA.16816.F32 R148, R24.reuse, R40, R148 ;  /* 0x000000281894723c */ /* 0x040fec0000001894 */
[----:B------:R-:W-:Y:S01]  /*2e120*/  HMMA.16816.F32 R152, R24, R42, R152 ;  /* 0x0000002a1898723c */ /* 0x000fe20000001898 */
[----:B------:R-:W4:Y:S05]  /*2e130*/  LDSM.16.MT88.4 R24, [R184+0x11000] ;  /* 0x01100000b818783b */ /* 0x000f2a0000004200 */
[C---:B--2---:R-:W-:Y:S06]  /*2e140*/  HMMA.16816.F32 R4, R16.reuse, R20, R4 ;  /* 0x000000141004723c */ /* 0x044fec0000001804 */
[C---:B------:R-:W-:Y:S05]  /*2e150*/  HMMA.16816.F32 R8, R16.reuse, R22, R8 ;  /* 0x000000161008723c */ /* 0x040fea0000001808 */
[----:B------:R-:W-:Y:S01]  /*2e160*/  F2FP.F16.F32.PACK_AB R21, R44, R45 ;  /* 0x0000002d2c15723e */ /* 0x000fe200000000ff */
        /* <DEDUP_REMOVED lines=8> */
[----:B------:R-:W2:Y:S05]  /*2e1f0*/  LDSM.16.MT88.4 R32, [R183+0x11800] ;  /* 0x01180000b720783b */ /* 0x000eaa0000004200 */
[C---:B----4-:R-:W-:Y:S06]  /*2e200*/  HMMA.16816.F32 R148, R16.reuse, R24, R148 ;  /* 0x000000181094723c */ /* 0x050fec0000001894 */
[----:B------:R-:W-:Y:S01]  /*2e210*/  HMMA.16816.F32 R152, R16, R26, R152 ;  /* 0x0000001a1098723c */ /* 0x000fe20000001898 */
[----:B------:R-:W3:Y:S05]  /*2e220*/  LDSM.16.MT88.4 R16, [R184+0x11800] ;  /* 0x01180000b810783b */ /* 0x000eea0000004200 */
[C---:B------:R-:W-:Y:S06]  /*2e230*/  HMMA.16816.F32 R168, R20.reuse, R164, R4 ;  /* 0x000000a414a8723c */ /* 0x040fec0000001804 */
[C---:B------:R-:W-:Y:S05]  /*2e240*/  HMMA.16816.F32 R164, R20.reuse, R166, R8 ;  /* 0x000000a614a4723c */ /* 0x040fea0000001808 */
[----:B------:R-:W-:Y:S01]  /*2e250*/  FADD.FTZ R4, R104, R12 ;  /* 0x0000000c68047221 */ /* 0x000fe20000010000 */
[C---:B-1----:R-:W-:Y:S05]  /*2e260*/  HMMA.16816.F32 R132, R20.reuse, R28, R132 ;  /* 0x0000001c1484723c */ /* 0x042fea0000001884 */
[----:B------:R-:W-:Y:S01]  /*2e270*/  FADD.FTZ R0, R105, R4 ;  /* 0x0000000469007221 */ /* 0x000fe20000010000 */
[C---:B------:R-:W-:Y:S05]  /*2e280*/  HMMA.16816.F32 R136, R20.reuse, R30, R136 ;  /* 0x0000001e1488723c */ /* 0x040fea0000001888 */
[----:B------:R-:W-:Y:S01]  /*2e290*/  FADD.FTZ R4, R108, R0 ;  /* 0x000000006c047221 */ /* 0x000fe20000010000 */
[C---:B--2---:R-:W-:Y:S05]  /*2e2a0*/  HMMA.16816.F32 R140, R20.reuse, R32, R140 ;  /* 0x00000020148c723c */ /* 0x044fea000000188c */
[----:B------:R-:W-:Y:S01]  /*2e2b0*/  FADD.FTZ R0, R53, R3 ;  /* 0x0000000335007221 */ /* 0x000fe20000010000 */
[----:B------:R-:W-:Y:S01]  /*2e2c0*/  FADD.FTZ R4, R109, R4 ;  /* 0x000000046d047221 */ /* 0x000fe20000010000 */
[C---:B------:R-:W-:Y:S04]  /*2e2d0*/  HMMA.16816.F32 R144, R20.reuse, R34, R144 ;  /* 0x000000221490723c */ /* 0x040fe80000001890 */
[----:B------:R-:W-:Y:S01]  /*2e2e0*/  FADD.FTZ R3, R52, R0 ;  /* 0x0000000034037221 */ /* 0x000fe20000010000 */
[----:B------:R-:W-:Y:S01]  /*2e2f0*/  FADD.FTZ R0, R112, R4 ;  /* 0x0000000470007221 */ /* 0x000fe20000010000 */
[C---:B---3--:R-:W-:Y:S05]  /*2e300*/  HMMA.16816.F32 R148, R20.reuse, R16, R148 ;  /* 0x000000101494723c */ /* 0x048fea0000001894 */
[----:B------:R-:W-:Y:S01]  /*2e310*/  FADD.FTZ R3, R51, R3 ;  /* 0x0000000333037221 */ /* 0x000fe20000010000 */
[----:B------:R-:W-:Y:S01]  /*2e320*/  FADD.FTZ R4, R113, R0 ;  /* 0x0000000071047221 */ /* 0x000fe20000010000 */
[----:B------:R-:W-:Y:S04]  /*2e330*/  HMMA.16816.F32 R152, R20, R18, R152 ;  /* 0x000000121498723c */ /* 0x000fe80000001898 */
[----:B------:R-:W-:Y:S01]  /*2e340*/  FADD.FTZ R0, R50, R3 ;  /* 0x0000000332007221 */ /* 0x000fe20000010000 */
[----:B------:R-:W-:Y:S01]  /*2e350*/  FADD.FTZ R4, R116, R4 ;  /* 0x0000000474047221 */ /* 0x000fe20000010000 */
[-C--:B------:R-:W-:Y:S02]  /*2e360*/  MOV R116, R2.reuse ;  /* 0x0000000200747202 */ /* 0x080fe40000000f00 */
        /* <DEDUP_REMOVED lines=13> */
[----:B------:R-:W-:Y:S02]  /*2e440*/  MOV R156, R2 ;  /* 0x00000002009c7202 */ /* 0x000fe40000000f00 */
[----:B------:R-:W-:Y:S01]  /*2e450*/  FADD.FTZ R251, R46, R3 ;  /* 0x000000032efb7221 */ /* 0x000fe20000010000 */
[----:B------:R-:W-:Y:S06]  /*2e460*/  @P0 BRA `(.L_x_3187) ;  /* 0xffffff8800f80947 */ /* 0x000fec000383ffff */
.L_x_3178:
[----:B------:R-:W1:Y:S08]  /*2e470*/  LDC.64 R32, c[0x0][0x208] ;  /* 0x00008200ff207b82 */ /* 0x000e700000000a00 */
[----:B------:R-:W2:Y:S01]  /*2e480*/  LDC.64 R34, c[0x0][0x198] ;  /* 0x00006600ff227b82 */ /* 0x000ea20000000a00 */
[----:B-1----:R-:W-:Y:S02]  /*2e490*/  R2UR UR4, R32 ;  /* 0x00000000200472ca */ /* 0x002fe400000e0000 */
[----:B------:R-:W-:-:S13]  /*2e4a0*/  R2UR UR5, R33 ;  /* 0x00000000210572ca */ /* 0x000fda00000e0000 */
[----:B--2---:R1:W5:Y:S01]  /*2e4b0*/  LD.E R22, desc[UR4][R34.64+0xd8] ;  /* 0x0000d80422167980 */ /* 0x004362000c101900 */
[----:B------:R-:W-:-:S03]  /*2e4c0*/  UMOV UR4, 0xffffffff ;  /* 0xffffffff00047882 */ /* 0x000fc60000000000 */
[----:B------:R-:W-:Y:S05]  /*2e4d0*/  BRA.DIV UR4, `(.L_x_3188) ;  /* 0x0000001204dc7947 */ /* 0x000fea000b800000 */
[----:B------:R-:W2:Y:S04]  /*2e4e0*/  SHFL.BFLY PT, R5, R251, 0x2, 0x1f ;  /* 0x0c401f00fb057f89 */ /* 0x000ea800000e0000 */
[----:B------:R-:W3:Y:S01]  /*2e4f0*/  SHFL.BFLY PT, R2, R250, 0x2, 0x1f ;  /* 0x0c401f00fa027f89 */ /* 0x000ee200000e0000 */
[----:B--2---:R-:W-:Y:S01]  /*2e500*/  FADD.FTZ R5, R5, R251 ;  /* 0x000000fb05057221 */ /* 0x004fe20000010000 */
[----:B---3--:R-:W-:-:S04]  /*2e510*/  FADD.FTZ R2, R2, R250 ;  /* 0x000000fa02027221 */ /* 0x008fc80000010000 */
[----:B------:R-:W2:Y:S04]  /*2e520*/  SHFL.BFLY PT, R6, R5, 0x1, 0x1f ;  /* 0x0c201f0005067f89 */ /* 0x000ea800000e0000 */
[----:B------:R3:W4:Y:S01]  /*2e530*/  SHFL.BFLY PT, R3, R2, 0x1, 0x1f ;  /* 0x0c201f0002037f89 */ /* 0x00072200000e0000 */
[----:B--2---:R-:W-:-:S07]  /*2e540*/  FADD.FTZ R19, R5, R6 ;  /* 0x0000000605137221 */ /* 0x004fce0000010000 */
.L_x_3204:
[----:B------:R-:W2:Y:S01]  /*2e550*/  LDL R25, [R1+0x13c] ;  /* 0x00013c0001197983 */ /* 0x000ea20000100800 */
[----:B------:R-:W-:Y:S01]  /*2e560*/  FSETP.NE.FTZ.AND P4, PT, R19, RZ, PT ;  /* 0x000000ff1300720b */ /* 0x000fe20003f95000 */
[----:B------:R-:W-:Y:S02]  /*2e570*/  IMAD.MOV.U32 R0, RZ, RZ, 0x3f800000 ;  /* 0x3f800000ff007424 */ /* 0x000fe400078e00ff */
[----:B----4-:R-:W-:Y:S01]  /*2e580*/  FADD.FTZ R18, R2, R3 ;  /* 0x0000000302127221 */ /* 0x010fe20000010000 */
[----:B------:R-:W4:Y:S01]  /*2e590*/  S2R R23, SR_TID.X ;  /* 0x0000000000177919 */ /* 0x000f220000002100 */
[----:B---3--:R-:W-:Y:S01]  /*2e5a0*/  MOV R2, 0x3f800000 ;  /* 0x3f80000000027802 */ /* 0x008fe20000000f00 */
[----:B------:R-:W3:Y:S01]  /*2e5b0*/  S2UR UR4, SR_CgaCtaId ;  /* 0x00000000000479c3 */ /* 0x000ee20000008800 */
[----:B------:R-:W-:Y:S01]  /*2e5c0*/  UMOV UR5, 0x400 ;  /* 0x0000040000057882 */ /* 0x000fe20000000000 */
[----:B------:R-:W-:Y:S01]  /*2e5d0*/  FSETP.NE.FTZ.AND P3, PT, R18, RZ, PT ;  /* 0x000000ff1200720b */ /* 0x000fe20003f75000 */
[----:B------:R-:W-:Y:S01]  /*2e5e0*/  IMAD.MOV.U32 R7, RZ, RZ, 0x20 ;  /* 0x00000020ff077424 */ /* 0x000fe200078e00ff */
[----:B------:R-:W-:-:S02]  /*2e5f0*/  MOV R5, 0x10 ;  /* 0x0000001000057802 */ /* 0x000fc40000000f00 */
[----:B------:R-:W-:Y:S01]  /*2e600*/  R2UR UR10, R32 ;  /* 0x00000000200a72ca */ /* 0x000fe200000e0000 */
[----:B------:R-:W1:Y:S01]  /*2e610*/  @P4 MUFU.RCP R0, R19 ;  /* 0x0000001300004308 */ /* 0x000e620000001000 */
[----:B------:R-:W-:-:S07]  /*2e620*/  R2UR UR11, R33 ;  /* 0x00000000210b72ca */ /* 0x000fce00000e0000 */
[----:B------:R-:W4:Y:S01]  /*2e630*/  @P3 MUFU.RCP R2, R18 ;  /* 0x0000001200023308 */ /* 0x000f220000001000 */
[----:B---3--:R-:W-:Y:S01]  /*2e640*/  ULEA UR4, UR4, UR5, 0x18 ;  /* 0x0000000504047291 */ /* 0x008fe2000f8ec03f */
[C---:B-1----:R-:W-:Y:S01]  /*2e650*/  FMUL.FTZ R168, R0.reuse, R168 ;  /* 0x000000a800a87220 */ /* 0x042fe20000410000 */
[C---:B------:R-:W-:Y:S01]  /*2e660*/  FMUL.FTZ R169, R0.reuse, R169 ;  /* 0x000000a900a97220 */ /* 0x040fe20000410000 */
[C---:B------:R-:W-:Y:S01]  /*2e670*/  FMUL.FTZ R164, R0.reuse, R164 ;  /* 0x000000a400a47220 */ /* 0x040fe20000410000 */
[C---:B------:R-:W-:Y:S01]  /*2e680*/  FMUL.FTZ R165, R0.reuse, R165 ;  /* 0x000000a500a57220 */ /* 0x040fe20000410000 */
[C---:B------:R-:W-:Y:S01]  /*2e690*/  FMUL.FTZ R132, R0.reuse, R132 ;  /* 0x0000008400847220 */ /* 0x040fe20000410000 */
[----:B----4-:R-:W-:Y:S01]  /*2e6a0*/  SHF.R.S32.HI R21, RZ, 0x1f, R23 ;  /* 0x0000001fff157819 */ /* 0x010fe20000011417 */
        /* <DEDUP_REMOVED lines=36> */
[C---:B------:R-:W-:Y:S01]  /*2e8f0*/  SHF.L.U32 R3, R2.reuse, 0x6, RZ ;  /* 0x0000000602037819 */ /* 0x040fe200000006ff */
        /* <DEDUP_REMOVED lines=67> */
[----:B----4-:R-:W-:Y:S01]  /*2ed30*/  @P4 FMUL.FTZ R9, R9, 0.69314718246459960938 ;  /* 0x3f31721809094820 */ /* 0x010fe20000410000 */
[----:B------:R-:W-:-:S03]  /*2ed40*/  IMAD.MOV.U32 R15, RZ, RZ, 0x7f800000 ;  /* 0x7f800000ff0f7424 */ /* 0x000fc600078e00ff */
[----:B-----5:R-:W-:Y:S01]  /*2ed50*/  @P4 FFMA.FTZ R11, R22, R14, R9 ;  /* 0x0000000e160b4223 */ /* 0x020fe20000010009 */
[----:B-1----:R-:W-:-:S04]  /*2ed60*/  @P3 FMUL.FTZ R8, R8, 0.69314718246459960938 ;  /* 0x3f31721808083820 */ /* 0x002fc80000410000 */
        /* <DEDUP_REMOVED lines=23> */
.L_x_3190:
        /* <DEDUP_REMOVED lines=8> */
.L_x_3191:
[----:B------:R-:W-:Y:S05]  /*2ef60*/  BSYNC B0 ;  /* 0x0000000000007941 */ /* 0x000fea0003800000 */
.L_x_3189:
        /* <DEDUP_REMOVED lines=48> */
.L_x_3193:
[----:B------:R-:W-:Y:S05]  /*2f270*/  BSYNC B0 ;  /* 0x0000000000007941 */ /* 0x000fea0003800000 */
.L_x_3192:
        /* <DEDUP_REMOVED lines=18> */
[----:B------:R-:W-:Y:S02]  /*2f3a0*/  IADD3.X R3, R19, R3, R7, P0, !PT ;  /* 0x0000000313037210 */ /* 0x000fe400007fe407 */
[----:B------:R-:W-:Y:S01]  /*2f3b0*/  SHF.R.S32.HI R14, RZ, 0x1f, R0 ;  /* 0x0000001fff0e7819 */ /* 0x000fe20000011400 */
        /* <DEDUP_REMOVED lines=8> */
[----:B------:R-:W-:-:S04]  /*2f440*/  IMAD.WIDE.U32 R6, R16, R36, R2 ;  /* 0x0000002410067225 */ /* 0x000fc800078e0002 */
        /* <DEDUP_REMOVED lines=12> */
.L_x_3195:
[----:B------:R-:W-:Y:S05]  /*2f510*/  BSYNC B0 ;  /* 0x0000000000007941 */ /* 0x000fea0003800000 */
.L_x_3194:
        /* <DEDUP_REMOVED lines=15> */
.L_x_3197:
[----:B------:R-:W-:Y:S05]  /*2f610*/  BSYNC B0 ;  /* 0x0000000000007941 */ /* 0x000fea0003800000 */
.L_x_3196:
        /* <DEDUP_REMOVED lines=15> */
.L_x_3199:
[----:B------:R-:W-:Y:S05]  /*2f710*/  BSYNC B0 ;  /* 0x0000000000007941 */ /* 0x000fea0003800000 */
.L_x_3198:
[----:B-12---:R-:W-:Y:S02]  /*2f720*/  MOV R10, 0x50 ;  /* 0x00000050000a7802 */ /* 0x006fe40000000f00 */
[----:B------:R-:W-:-:S03]  /*2f730*/  MOV R9, 0x0 ;  /* 0x0000000000097802 */ /* 0x000fc60000000f00 */
[----:B------:R-:W-:-:S04]  /*2f740*/  IMAD.MOV.U32 R8, RZ, RZ, R10 ;  /* 0x000000ffff087224 */ /* 0x000fc800078e000a */
[----:B---34-:R-:W-:Y:S05]  /*2f750*/  @P1 RET.REL.NODEC R8 `(_ZN5flash24flash_fwd_splitkv_kernelI23Flash_fwd_kernel_traitsILi64ELi64ELi256ELi4ELb0ELb0EN7cutlass6half_tE19Flash_kernel_traitsILi64ELi64ELi256ELi4ES3_EELb1ELb0ELb1ELb0ELb0ELb0ELb0ELb1EEEvNS_16Flash_fwd_paramsE) ;  /* 0xfffffd0808281950 */ /* 0x018fea0003c3ffff */
        /* <DEDUP_REMOVED lines=14> */
[----:B------:R-:W-:Y:S05]  /*2f840*/  RET.REL.NODEC R2 `(_ZN5flash24flash_fwd_splitkv_kernelI23Flash_fwd_kernel_traitsILi64ELi64ELi256ELi4ELb0ELb0EN7cutlass6half_tE19Flash_kernel_traitsILi64ELi64ELi256ELi4ES3_EELb1ELb0ELb1ELb0ELb0ELb0ELb0ELb1EEEvNS_16Flash_fwd_paramsE) ;  /* 0xfffffd0402ec7950 */ /* 0x000fea0003c3ffff */
.L_x_3188:
[----:B------:R-:W-:Y:S01]  /*2f850*/  IMAD.MOV.U32 R0, RZ, RZ, 0x2 ;  /* 0x00000002ff007424 */ /* 0x000fe200078e00ff */
[----:B------:R-:W-:Y:S01]  /*2f860*/  MOV R2, R251 ;  /* 0x000000fb00027202 */ /* 0x000fe20000000f00 */
[----:B------:R-:W-:Y:S01]  /*2f870*/  IMAD.MOV.U32 R4, RZ, RZ, -0x1 ;  /* 0xffffffffff047424 */ /* 0x000fe200078e00ff */
[----:B------:R-:W-:-:S07]  /*2f880*/  MOV R3, 0x1f ;  /* 0x0000001f00037802 */ /* 0x000fce0000000f00 */
[----:B-1---5:R-:W-:Y:S05]  /*2f890*/  WARPSYNC.COLLECTIVE R4, `(.L_x_3200) ;  /* 0x0000000004087348 */ /* 0x022fea0003c00000 */
[----:B------:R2:W3:Y:S02]  /*2f8a0*/  SHFL.BFLY P0, R0, R2, R0, R3 ;  /* 0x0c00000002007389 */ /* 0x0004e40000000003 */
[----:B-123-5:R-:W-:Y:S01]  /*2f8b0*/  ENDCOLLECTIVE ;  /* 0x000000000000791b */ /* 0x02efe20003800000 */
.L_x_3200:
[----:B------:R-:W-:Y:S02]  /*2f8c0*/  MOV R5, R0 ;  /* 0x0000000000057202 */ /* 0x000fe40000000f00 */
[----:B------:R-:W-:-:S03]  /*2f8d0*/  MOV R0, 0x1 ;  /* 0x0000000100007802 */ /* 0x000fc60000000f00 */
[----:B------:R-:W-:-:S04]  /*2f8e0*/  FADD.FTZ R5, R5, R251 ;  /* 0x000000fb05057221 */ /* 0x000fc80000010000 */
[----:B------:R-:W-:-:S07]  /*2f8f0*/  IMAD.MOV.U32 R2, RZ, RZ, R5 ;  /* 0x000000ffff027224 */ /* 0x000fce00078e0005 */
[----:B------:R-:W-:Y:S05]  /*2f900*/  WARPSYNC.COLLECTIVE R4, `(.L_x_3201) ;  /* 0x0000000004087348 */ /* 0x000fea0003c00000 */
[----:B------:R1:W2:Y:S02]  /*2f910*/  SHFL.BFLY P0, R0, R2, R0, R3 ;  /* 0x0c00000002007389 */ /* 0x0002a40000000003 */
[----:B-12---:R-:W-:Y:S01]  /*2f920*/  ENDCOLLECTIVE ;  /* 0x000000000000791b */ /* 0x006fe20003800000 */
.L_x_3201:
[----:B------:R-:W-:Y:S01]  /*2f930*/  IMAD.MOV.U32 R6, RZ, RZ, R0 ;  /* 0x000000ffff067224 */ /* 0x000fe200078e0000 */
[----:B------:R-:W-:Y:S02]  /*2f940*/  MOV R0, 0x2 ;  /* 0x0000000200007802 */ /* 0x000fe40000000f00 */
[----:B------:R-:W-:Y:S01]  /*2f950*/  MOV R2, R250 ;  /* 0x000000fa00027202 */ /* 0x000fe20000000f00 */
[----:B------:R-:W-:-:S07]  /*2f960*/  FADD.FTZ R19, R5, R6 ;  /* 0x0000000605137221 */ /* 0x000fce0000010000 */
[----:B------:R-:W-:Y:S05]  /*2f970*/  WARPSYNC.COLLECTIVE R4, `(.L_x_3202) ;  /* 0x0000000004087348 */ /* 0x000fea0003c00000 */
[----:B------:R1:W2:Y:S02]  /*2f980*/  SHFL.BFLY P0, R0, R2, R0, R3 ;  /* 0x0c00000002007389 */ /* 0x0002a40000000003 */
[----:B-12---:R-:W-:Y:S01]  /*2f990*/  ENDCOLLECTIVE ;  /* 0x000000000000791b */ /* 0x006fe20003800000 */
.L_x_3202:
[----:B------:R-:W-:Y:S01]  /*2f9a0*/  IMAD.MOV.U32 R2, RZ, RZ, R0 ;  /* 0x000000ffff027224 */ /* 0x000fe200078e0000 */
[----:B------:R-:W-:-:S03]  /*2f9b0*/  MOV R0, 0x1 ;  /* 0x0000000100007802 */ /* 0x000fc60000000f00 */
[----:B------:R-:W-:-:S07]  /*2f9c0*/  FADD.FTZ R2, R2, R250 ;  /* 0x000000fa02027221 */ /* 0x000fce0000010000 */
[----:B------:R-:W-:Y:S05]  /*2f9d0*/  WARPSYNC.COLLECTIVE R4, `(.L_x_3203) ;  /* 0x0000000004087348 */ /* 0x000fea0003c00000 */
[----:B------:R1:W2:Y:S02]  /*2f9e0*/  SHFL.BFLY P0, R0, R2, R0, R3 ;  /* 0x0c00000002007389 */ /* 0x0002a40000000003 */
[----:B-12---:R-:W-:Y:S01]  /*2f9f0*/  ENDCOLLECTIVE ;  /* 0x000000000000791b */ /* 0x006fe20003800000 */
.L_x_3203:
[----:B------:R-:W-:Y:S01]  /*2fa00*/  MOV R3, R0 ;  /* 0x0000000000037202 */ /* 0x000fe20000000f00 */
[----:B------:R-:W-:Y:S06]  /*2fa10*/  BRA `(.L_x_3204) ;  /* 0xffffffe800cc7947 */ /* 0x000fec000383ffff */
.L_x_3205:
        /* <DEDUP_REMOVED lines=14> */
.L_x_7850:


//--------------------- .text._ZN5flash24flash_fwd_splitkv_kernelI23Flash_fwd_kernel_traitsILi64ELi64ELi256ELi4ELb0ELb0EN7cutlass6half_tE19Flash_kernel_traitsILi64ELi64ELi256ELi4ES3_EELb1ELb0ELb1ELb0ELb0ELb1ELb0ELb1EEEvNS_16Flash_fwd_paramsE --------------------------
	.section	.text._ZN5flash24flash_fwd_splitkv_kernelI23Flash_fwd_kernel_traitsILi64ELi64ELi256ELi4ELb0ELb0EN7cutlass6half_tE19Flash_kernel_traitsILi64ELi64ELi256ELi4ES3_EELb1ELb0ELb1ELb0ELb0ELb1ELb0ELb1EEEvNS_16Flash_fwd_paramsE,"ax",@progbits
	.align	128
        .global         _ZN5flash24flash_fwd_splitkv_kernelI23Flash_fwd_kernel_traitsILi64ELi64ELi256ELi4ELb0ELb0EN7cutlass6half_tE19Flash_kernel_traitsILi64ELi64ELi256ELi4ES3_EELb1ELb0ELb1ELb0ELb0ELb1ELb0ELb1EEEvNS_16Flash_fwd_paramsE
        .type           _ZN5flash24flash_fwd_splitkv_kernelI23Flash_fwd_kernel_traitsILi64ELi64ELi256ELi4ELb0ELb0EN7cutlass6half_tE19Flash_kernel_traitsILi64ELi64ELi256ELi4ES3_EELb1ELb0ELb1ELb0ELb0ELb1ELb0ELb1EEEvNS_16Flash_fwd_paramsE,@function
        .size           _ZN5flash24flash_fwd_splitkv_kernelI23Flash_fwd_kernel_traitsILi64ELi64ELi256ELi4ELb0ELb0EN7cutlass6half_tE19Flash_kernel_traitsILi64ELi64ELi256ELi4ES3_EELb1ELb0ELb1ELb0ELb0ELb1ELb0ELb1EEEvNS_16Flash_fwd_paramsE,(.L_x_7851 - _ZN5flash24flash_fwd_splitkv_kernelI23Flash_fwd_kernel_traitsILi64ELi64ELi256ELi4ELb0ELb0EN7cutlass6half_tE19Flash_kernel_traitsILi64ELi64ELi256ELi4ES3_EELb1ELb0ELb1ELb0ELb0ELb1ELb0ELb1EEEvNS_16Flash_fwd_paramsE)
        .other          _ZN5flash24flash_fwd_splitkv_kernelI23Flash_fwd_kernel_traitsILi64ELi64ELi256ELi4ELb0ELb0EN7cutlass6half_tE19Flash_kernel_traitsILi64ELi64ELi256ELi4ES3_EELb1ELb0ELb1ELb0ELb0ELb1ELb0ELb1EEEvNS_16Flash_fwd_paramsE,@"STO_CUDA_ENTRY STV_DEFAULT"
_ZN5flash24flash_fwd_splitkv_kernelI23Flash_fwd_kernel_traitsILi64ELi64ELi256ELi4ELb0ELb0EN7cutlass6half_tE19Flash_kernel_traitsILi64ELi64ELi256ELi4ES3_EELb1ELb0ELb1ELb0ELb0ELb1ELb0ELb1EEEvNS_16Flash_fwd_paramsE:
.text._ZN5flash24flash_fwd_splitkv_kernelI23Flash_fwd_kernel_traitsILi64ELi64ELi256ELi4ELb0ELb0EN7cutlass6half_tE19Flash_kernel_traitsILi64ELi64ELi256ELi4ES3_EELb1ELb0ELb1ELb0ELb0ELb1ELb0ELb1EEEvNS_16Flash_fwd_paramsE:
[----:B------:R-:W1:Y:S08]  /*0000*/  LDC R1, c[0x0][0x28] ;  /* 0x00000a00ff017b82 */ /* 0x000e700000000800 */
[----:B------:R-:W2:Y:S01]  /*0010*/  LDC.64 R22, c[0x0][0x198] ;  /* 0x00006600ff167b82 */ /* 0x000ea20000000a00 */
[----:B------:R-:W-:Y:S01]  /*0020*/  BSSY B3, `(.L_x_3206) ;  /* 0x0000003000037945 */ /* 0x000fe20003800000 */
[----:B-1----:R-:W-:-:S06]  /*0030*/  IADD3 R1, R1, -0x1d8, RZ ;  /* 0xfffffe2801017810 */ /* 0x002fcc0007ffe0ff */
[----:B--2---:R-:W-:Y:S05]  /*0040*/  CALL.REL.NOINC `($_ZN5flash24flash_fwd_splitkv_kernelI23Flash_fwd_kernel_traitsILi64ELi64ELi256ELi4ELb0ELb0EN7cutlass6half_tE19Flash_kernel_traitsILi64ELi64ELi256ELi4ES3_EELb1ELb0ELb1ELb0ELb0ELb1ELb0ELb1EEEvNS_16Flash_fwd_paramsE$_ZN5flash30compute_attn_1rowblock_splitkvI23Flash_fwd_kernel_traitsILi64ELi64ELi256ELi4ELb0ELb0EN7cutlass6half_tE19Flash_kernel_traitsILi64ELi64ELi256ELi4ES3_EELb1ELb0ELb1ELb0ELb0ELb1ELb0ELb1ENS_16Flash_fwd_paramsEEEvRKT8_iiiii) ;  /* 0x0000000000087944 */ /* 0x004fea0003c00000 */
[----:B------:R-:W-:Y:S05]  /*0050*/  BSYNC B3 ;  /* 0x0000000000037941 */ /* 0x000fea0003800000 */
.L_x_3206:
[----:B------:R-:W-:Y:S05]  /*0060*/  EXIT ;  /* 0x000000000000794d */ /* 0x000fea0003800000 */
        .type           $_ZN5flash24flash_fwd_splitkv_kernelI23Flash_fwd_kernel_traitsILi64ELi64ELi256ELi4ELb0ELb0EN7cutlass6half_tE19Flash_kernel_traitsILi64ELi64ELi256ELi4ES3_EELb1ELb0ELb1ELb0ELb0ELb1ELb0ELb1EEEvNS_16Flash_fwd_paramsE$_ZN5flash30compute_attn_1rowblock_splitkvI23Flash_fwd_kernel_traitsILi64ELi64ELi256ELi4ELb0ELb0EN7cutlass6half_tE19Flash_kernel_traitsILi64ELi64ELi256ELi4ES3_EELb1ELb0ELb1ELb0ELb0ELb1ELb0ELb1ENS_16Flash_fwd_paramsEEEvRKT8_iiiii,@function
        .size           $_ZN5flash24flash_fwd_splitkv_kernelI23Flash_fwd_kernel_traitsILi64ELi64ELi256ELi4ELb0ELb0EN7cutlass6half_tE19Flash_kernel_traitsILi64ELi64ELi256ELi4ES3_EELb1ELb0ELb1ELb0ELb0ELb1ELb0ELb1EEEvNS_16Flash_fwd_paramsE$_ZN5flash30compute_attn_1rowblock_splitkvI23Flash_fwd_kernel_traitsILi64ELi64ELi256ELi4ELb0ELb0EN7cutlass6half_tE19Flash_kernel_traitsILi64ELi64ELi256ELi4ES3_EELb1ELb0ELb1ELb0ELb0ELb1ELb0ELb1ENS_16Flash_fwd_paramsEEEvRKT8_iiiii,(.L_x_7851 - $_ZN5flash24flash_fwd_splitkv_kernelI23Flash_fwd_kernel_traitsILi64ELi64ELi256ELi4ELb0ELb0EN7cutlass6half_tE19Flash_kernel_traitsILi64ELi64ELi256ELi4ES3_EELb1ELb0ELb1ELb0ELb0ELb1ELb0ELb1EEEvNS_16Flash_fwd_paramsE$_ZN5flash30compute_attn_1rowblock_splitkvI23Flash_fwd_kernel_traitsILi64ELi64ELi256ELi4ELb0ELb0EN7cutlass6half_tE19Flash_kernel_traitsILi64ELi64ELi256ELi4ES3_EELb1ELb0ELb1ELb0ELb0ELb1ELb0ELb1ENS_16Flash_fwd_paramsEEEvRKT8_iiiii)
$_ZN5flash24flash_fwd_splitkv_kernelI23Flash_fwd_kernel_traitsILi64ELi64ELi256ELi4ELb0ELb0EN7cutlass6half_tE19Flash_kernel_traitsILi64ELi64ELi256ELi4ES3_EELb1ELb0ELb1ELb0ELb0ELb1ELb0ELb1EEEvNS_16Flash_fwd_paramsE$_ZN5flash30compute_attn_1rowblock_splitkvI23Flash_fwd_kernel_traitsILi64ELi64ELi256ELi4ELb0ELb0EN7cutlass6half_tE19Flash_kernel_traitsILi64ELi64ELi256ELi4ES3_EELb1ELb0ELb1ELb0ELb0ELb1ELb0ELb1ENS_16Flash_fwd_paramsEEEvRKT8_iiiii:
        /* <DEDUP_REMOVED lines=30> */
.L_x_3208:
[----:B------:R-:W-:Y:S05]  /*0250*/  BSYNC B0 ;  /* 0x0000000000007941 */ /* 0x000fea0003800000 */
.L_x_3207:
        /* <DEDUP_REMOVED lines=8> */
.L_x_3210:
[----:B------:R3:W5:Y:S02]  /*02e0*/  LD.E R0, desc[UR6][R22.64+0xb8] ;  /* 0x0000b80616007980 */ /* 0x000764000c101900 */
.L_x_3211:
[----:B------:R-:W-:Y:S05]  /*02f0*/  BSYNC B0 ;  /* 0x0000000000007941 */ /* 0x000fea0003800000 */
.L_x_3209:
        /* <DEDUP_REMOVED lines=10> */
.L_x_3213:
[----:B------:R-:W2:Y:S01]  /*03a0*/  LD.E.64 R2, desc[UR6][R22.64+0x108] ;  /* 0x0001080616027980 */ /* 0x000ea2000c101b00 */
[----:B------:R-:W-:Y:S01]  /*03b0*/  BSSY B0, `(.L_x_3215) ;  /* 0x0000006000007945 */ /* 0x000fe20003800000 */
[----:B------:R-:W-:Y:S01]  /*03c0*/  IMAD.MOV.U32 R0, RZ, RZ, RZ ;  /* 0x000000ffff007224 */ /* 0x000fe200078e00ff */
[----:B--2---:R-:W-:-:S04]  /*03d0*/  ISETP.NE.U32.AND P0, PT, R2, RZ, PT ;  /* 0x000000ff0200720c */ /* 0x004fc80003f05070 */
[----:B------:R-:W-:-:S13]  /*03e0*/  ISETP.NE.AND.EX P0, PT, R3, RZ, PT, P0 ;  /* 0x000000ff0300720c */ /* 0x000fda0003f05300 */
[----:B------:R-:W-:Y:S05]  /*03f0*/  @!P0 BRA `(.L_x_3216) ;  /* 0x0000000000048947 */ /* 0x000fea0003800000 */
[----:B------:R2:W5:Y:S02]  /*0400*/  LD.E R0, desc[UR6][R22.64+0xbc] ;  /* 0x0000bc0616007980 */ /* 0x000564000c101900 */
.L_x_3216:
[----:B------:R-:W-:Y:S05]  /*0410*/  BSYNC B0 ;  /* 0x0000000000007941 */ /* 0x000fea0003800000 */
.L_x_3215:
[----:B-----5:R-:W-:Y:S02]  /*0420*/  IADD3 R248, R166, R0, RZ ;  /* 0x00000000a6f87210 */ /* 0x020fe40007ffe0ff */
.L_x_3214:
[----:B------:R-:W-:Y:S05]  /*0430*/  BSYNC B1 ;  /* 0x0000000000017941 */ /* 0x000fea0003800000 */
.L_x_3212:
[----:B------:R-:W4:Y:S01]  /*0440*/  S2R R37, SR_CTAID.X ;  /* 0x0000000000257919 */ /* 0x000f220000002500 */
[----:B------:R-:W-:Y:S01]  /*0450*/  MOV R28, 0x50 ;  /* 0x00000050001c7802 */ /* 0x000fe20000000f00 */
[----:B------:R-:W-:-:S03]  /*0460*/  IMAD.MOV.U32 R3, RZ, RZ, 0x0 ;  /* 0x00000000ff037424 */ /* 0x000fc600078e00ff */
[----:B------:R-:W-:Y:S01]  /*0470*/  MOV R2, R28 ;  /* 0x0000001c00027202 */ /* 0x000fe20000000f00 */
[----:B----4-:R-:W-:-:S05]  /*0480*/  IMAD.SHL.U32 R33, R37, 0x40, RZ ;  /* 0x0000004025217824 */ /* 0x010fca00078e00ff */
[----:B------:R-:W-:-:S13]  /*0490*/  ISETP.GT.AND P0, PT, R8, R33, PT ;  /* 0x000000210800720c */ /* 0x000fda0003f04270 */
[----:B-123--:R-:W-:Y:S05]  /*04a0*/  @!P0 RET.REL.NODEC R2 `(_ZN5flash24flash_fwd_splitkv_kernelI23Flash_fwd_kernel_traitsILi64ELi64ELi256ELi4ELb0ELb0EN7cutlass6half_tE19Flash_kernel_traitsILi64ELi64ELi256ELi4ES3_EELb1ELb0ELb1ELb0ELb0ELb1ELb0ELb1EEEvNS_16Flash_fwd_paramsE) ;  /* 0xfffffff802d48950 */ /* 0x00efea0003c3ffff */
        /* <DEDUP_REMOVED lines=87> */
.L_x_3219:
[----:B------:R-:W-:Y:S05]  /*0a20*/  BSYNC B0 ;  /* 0x0000000000007941 */ /* 0x000fea0003800000 */
.L_x_3218:
        /* <DEDUP_REMOVED lines=20> */
.L_x_3221:
[----:B------:R-:W-:Y:S05]  /*0b70*/  BSYNC B0 ;  /* 0x0000000000007941 */ /* 0x000fea0003800000 */
.L_x_3220:
        /* <DEDUP_REMOVED lines=13> */
.L_x_3223:
[----:B------:R-:W-:Y:S05]  /*0c50*/  BSYNC B0 ;  /* 0x0000000000007941 */ /* 0x000fea0003800000 */
.L_x_3222:
        /* <DEDUP_REMOVED lines=12> */
.L_x_3225:
[----:B------:R-:W-:Y:S05]  /*0d20*/  BSYNC B0 ;  /* 0x0000000000007941 */ /* 0x000fea0003800000 */
.L_x_3224:
[----:B---3--:R-:W-:Y:S01]  /*0d30*/  MOV R2, R28 ;  /* 0x0000001c00027202 */ /* 0x008fe20000000f00 */
[----:B------:R-:W-:Y:S01]  /*0d40*/  @!P6 ST.E desc[UR6][R14.64], R16 ;  /* 0x000000100e00e985 */ /* 0x000fe2000c101906 */
[----:B------:R-:W-:-:S03]  /*0d50*/  MOV R3, 0x0 ;  /* 0x0000000000037802 */ /* 0x000fc60000000f00 */
[----:B------:R-:W-:Y:S04]  /*0d60*/  @!P5 ST.E desc[UR6][R14.64+0x40], R13 ;  /* 0x0000400d0e00d985 */ /* 0x000fe8000c101906 */
[----:B------:R1:W-:Y:S02]  /*0d70*/  @!P4 ST.E desc[UR6][R14.64+0x80], R12 ;  /* 0x0000800c0e00c985 */ /* 0x0003e4000c101906 */
[----:B-12--5:R-:W-:Y:S05]  /*0d80*/  @P3 RET.REL.NODEC R2 `(_ZN5flash24flash_fwd_splitkv_kernelI23Flash_fwd_kernel_traitsILi64ELi64ELi256ELi4ELb0ELb0EN7cutlass6half_tE19Flash_kernel_traitsILi64ELi64ELi256ELi4ES3_EELb1ELb0ELb1ELb0ELb0ELb1ELb0ELb1EEEvNS_16Flash_fwd_paramsE) ;  /* 0xfffffff0029c3950 */ /* 0x026fea0003c3ffff */
[----:B------:R-:W-:Y:S02]  /*0d90*/  MOV R0, 0x7f800000 ;  /* 0x7f80000000007802 */ /* 0x000fe40000000f00 */
[----:B------:R-:W-:Y:S02]  /*0da0*/  MOV R2, R28 ;  /* 0x0000001c00027202 */ /* 0x000fe40000000f00 */
[----:B------:R-:W-:Y:S01]  /*0db0*/  MOV R3, 0x0 ;  /* 0x0000000000037802 */ /* 0x000fe20000000f00 */
[----:B------:R1:W-:Y:S03]  /*0dc0*/  ST.E desc[UR6][R14.64+0xc0], R0 ;  /* 0x0000c0000e007985 */ /* 0x0003e6000c101906 */
[----:B-1----:R-:W-:Y:S05]  /*0dd0*/  RET.REL.NODEC R2 `(_ZN5flash24flash_fwd_splitkv_kernelI23Flash_fwd_kernel_traitsILi64ELi64ELi256ELi4ELb0ELb0EN7cutlass6half_tE19Flash_kernel_traitsILi64ELi64ELi256ELi4ES3_EELb1ELb0ELb1ELb0ELb0ELb1ELb0ELb1EEEvNS_16Flash_fwd_paramsE) ;  /* 0xfffffff002887950 */ /* 0x002fea0003c3ffff */
.L_x_3217:
        /* <DEDUP_REMOVED lines=23> */
[----:B------:R-:W-:-:S03]  /*0f50*/  ISETP.NE.U32.AND P0, PT, R8, RZ, PT ;  /* 0x000000ff0800720c */ /* 0x000fc60003f05070 */
[----:B------:R1:W-:Y:S01]  /*0f60*/  STL.64 [R1], R8 ;  /* 0x0000000801007387 */ /* 0x0003e20000100a00 */
        /* <DEDUP_REMOVED lines=8> */
[----:B------:R-:W5:Y:S01]  /*0ff0*/  LD.E.64 R26, desc[UR6][R22.64+0x58] ;  /* 0x00005806161a7980 */ /* 0x000f62000c101b00 */
[----:B---3--:R-:W-:-:S04]  /*1000*/  IABS R4, R13 ;  /* 0x0000000d00047213 */ /* 0x008fc80000000000 */
[----:B------:R-:W3:Y:S08]  /*1010*/  I2F.RP R2, R4 ;  /* 0x0000000400027306 */ /* 0x000ef00000209400 */
[----:B---3--:R-:W3:Y:S02]  /*1020*/  MUFU.RCP R2, R2 ;  /* 0x0000000200027308 */ /* 0x008ee40000001000 */
[----:B---3--:R-:W-:-:S06]  /*1030*/  VIADD R2, R2, 0xffffffe ;  /* 0x0ffffffe02027836 */ /* 0x008fcc0000000000 */
[----:B------:R-:W3:Y:S01]  /*1040*/  F2I.FTZ.U32.TRUNC.NTZ R3, R2 ;  /* 0x0000000200037305 */ /* 0x000ee2000021f000 */
[----:B------:R-:W-:Y:S01]  /*1050*/  IABS R6, R13 ;  /* 0x0000000d00067213 */ /* 0x000fe20000000000 */
[----:B---3--:R-:W-:Y:S01]  /*1060*/  IMAD.MOV R0, RZ, RZ, -R3 ;  /* 0x000000ffff007224 */ /* 0x008fe200078e0a03 */
        /* <DEDUP_REMOVED lines=21> */
[----:B------:R-:W-:Y:S02]  /*11c0*/  IMAD.WIDE R2, R5, 0x4, R8 ;  /* 0x0000000405027825 */ /* 0x000fe400078e0208 */
[----:B-1----:R-:W3:Y:S04]  /*11d0*/  LD.E.64 R8, desc[UR6][R22.64+0x28] ;  /* 0x0000280616087980 */ /* 0x002ee8000c101b00 */
        /* <DEDUP_REMOVED lines=53> */
[----:B-1----:R-:W-:Y:S05]  /*1530*/  BRA `(.L_x_3228) ;  /* 0x0000000400587947 */ /* 0x002fea0003800000 */
.L_x_3227:
[----:B------:R-:W1:Y:S01]  /*1540*/  LD.E R11, desc[UR6][R22.64+0x68] ;  /* 0x00006806160b7980 */ /* 0x000e62000c101900 */
[----:B------:R-:W-:-:S03]  /*1550*/  ISETP.NE.AND P3, PT, R21, -0x1, PT ;  /* 0xffffffff1500780c */ /* 0x000fc60003f65270 */
[----:B------:R-:W3:Y:S04]  /*1560*/  LD.E.64 R2, desc[UR6][R22.64+0x40] ;  /* 0x0000400616027980 */ /* 0x000ee8000c101b00 */
[----:B------:R-:W4:Y:S04]  /*1570*/  LD.E.64 R192, desc[UR6][R22.64+0x38] ;  /* 0x0000380616c07980 */ /* 0x000f28000c101b00 */
        /* <DEDUP_REMOVED lines=8> */
[----:B-1----:R-:W-:Y:S01]  /*1600*/  IABS R8, R11 ;  /* 0x0000000b00087213 */ /* 0x002fe20000000000 */
[----:B---3--:R1:W-:Y:S01]  /*1610*/  STL.64 [R1+0x20], R2 ;  /* 0x0000200201007387 */ /* 0x0083e20000100a00 */
[----:B------:R-:W-:Y:S02]  /*1620*/  IMAD.MOV.U32 R24, RZ, RZ, R2 ;  /* 0x000000ffff187224 */ /* 0x000fe400078e0002 */
[----:B-1----:R-:W1:Y:S08]  /*1630*/  I2F.RP R2, R8 ;  /* 0x0000000800027306 */ /* 0x002e700000209400 */
[----:B-1----:R-:W1:Y:S01]  /*1640*/  MUFU.RCP R2, R2 ;  /* 0x0000000200027308 */ /* 0x002e620000001000 */
[----:B------:R-:W-:-:S02]  /*1650*/  MOV R25, R3 ;  /* 0x0000000300197202 */ /* 0x000fc40000000f00 */
[----:B-1----:R-:W-:-:S05]  /*1660*/  IADD3 R2, R2, 0xffffffe, RZ ;  /* 0x0ffffffe02027810 */ /* 0x002fca0007ffe0ff */
        /* <DEDUP_REMOVED lines=11> */
[----:B----4-:R-:W-:-:S03]  /*1720*/  @!P3 IMAD R2, R193, R10, RZ ;  /* 0x0000000ac102b224 */ /* 0x010fc600078e02ff */
[----:B------:R-:W-:Y:S01]  /*1730*/  ISETP.GT.U32.AND P0, PT, R8, R0, PT ;  /* 0x000000000800720c */ /* 0x000fe20003f04070 */
[----:B------:R-:W-:Y:S02]  /*1740*/  @!P3 IMAD R5, R5, R192, R2 ;  /* 0x000000c00505b224 */ /* 0x000fe400078e0202 */
[----:B------:R-:W-:Y:S01]  /*1750*/  @!P3 IMAD.WIDE.U32 R2, R192, R10, RZ ;  /* 0x0000000ac002b225 */ /* 0x000fe200078e00ff */
[----:B------:R-:W-:-:S03]  /*1760*/  @P3 IADD3 R4, R10, R21, RZ ;  /* 0x000000150a043210 */ /* 0x000fc60007ffe0ff */
[----:B------:R-:W-:Y:S02]  /*1770*/  @!P3 IMAD.IADD R3, R3, 0x1, R5 ;  /* 0x000000010303b824 */ /* 0x000fe400078e0205 */
[----:B--2---:R-:W-:Y:S02]  /*1780*/  @!P3 IMAD R7, R7, R12, RZ ;  /* 0x0000000c0707b224 */ /* 0x004fe400078e02ff */
        /* <DEDUP_REMOVED lines=48> */
[----:B------:R-:W-:Y:S02]  /*1a90*/  MOV R16, R0 ;  /* 0x0000000000107202 */ /* 0x000fe40000000f00 */
.L_x_3228:
[----:B------:R-:W-:Y:S05]  /*1aa0*/  BSYNC B0 ;  /* 0x0000000000007941 */ /* 0x000fea0003800000 */
.L_x_3226:
        /* <DEDUP_REMOVED lines=9> */
[----:B------:R2:W5:Y:S04]  /*1b40*/  LD.E.64 R168, desc[UR6][R22.64] ;  /* 0x0000000616a87980 */ /* 0x000568000c101b00 */
[----:B------:R-:W4:Y:S01]  /*1b50*/  LD.E R31, desc[UR6][R22.64+0xc0] ;  /* 0x0000c006161f7980 */ /* 0x000f22000c101900 */
        /* <DEDUP_REMOVED lines=12> */
[----:B------:R-:W-:-:S02]  /*1c20*/  LEA.HI R245, R30, R36, RZ, 0x4 ;  /* 0x000000241ef57211 */ /* 0x000fc400078f20ff */
[----:B------:R-:W-:Y:S02]  /*1c30*/  SHF.R.S32.HI R219, RZ, 0x1f, R38 ;  /* 0x0000001fffdb7819 */ /* 0x000fe40000011426 */
[----:B------:R-:W-:Y:S01]  /*1c40*/  SHF.R.S32.HI R81, RZ, 0x1f, R80 ;  /* 0x0000001fff517819 */ /* 0x000fe20000011450 */
[----:B------:R-:W-:Y:S01]  /*1c50*/  IMAD.MOV.U32 R190, RZ, RZ, 0x20 ;  /* 0x00000020ffbe7424 */ /* 0x000fe200078e00ff */
[C---:B------:R-:W-:Y:S01]  /*1c60*/  SHF.L.U64.HI R194, R192.reuse, 0x4, R193 ;  /* 0x00000004c0c27819 */ /* 0x040fe200000102c1 */
[----:B------:R-:W-:Y:S01]  /*1c70*/  IMAD.SHL.U32 R118, R192, 0x10, RZ ;  /* 0x00000010c0767824 */ /* 0x000fe200078e00ff */
[----:B------:R-:W-:Y:S01]  /*1c80*/  SHF.L.U32 R246, R213, 0x2, RZ ;  /* 0x00000002d5f67819 */ /* 0x000fe200000006ff */
        /* <DEDUP_REMOVED lines=30> */
[----:B------:R-:W-:Y:S02]  /*1e70*/  IMAD.X R5, R135, 0x1, R3, P1 ;  /* 0x0000000187057824 */ /* 0x000fe400008e0603 */
        /* <DEDUP_REMOVED lines=27> */
[----:B------:R-:W-:Y:S02]  /*2030*/  SHF.L.U64.HI R4, R33, 0x4, R35 ;  /* 0x0000000421047819 */ /* 0x000fe40000010223 */
[----:B------:R-:W-:Y:S01]  /*2040*/  SHF.R.S32.HI R2, RZ, 0x8, R2 ;  /* 0x00000008ff027819 */ /* 0x000fe20000011402 */
[----:B------:R1:W-:Y:S01]  /*2050*/  STL [R1+0x10], R31 ;  /* 0x0000101f01007387 */ /* 0x0003e20000100800 */
[----:B------:R-:W-:-:S02]  /*2060*/  IMAD.IADD R243, R0, 0x1, -R11 ;  /* 0x0000000100f37824 */ /* 0x000fc400078e0a0b */
[----:B------:R-:W-:Y:S01]  /*2070*/  VIMNMX R119, RZ, R2, !PT ;  /* 0x00000002ff777248 */ /* 0x000fe20007fe0100 */
[----:B------:R1:W-:Y:S02]  /*2080*/  STL [R1+0x8], R4 ;  /* 0x0000080401007387 */ /* 0x0003e40000100800 */
        /* <DEDUP_REMOVED lines=8> */
[----:B------:R-:W-:Y:S01]  /*2110*/  SHF.L.U32 R195, R33, 0x4, RZ ;  /* 0x0000000421c37819 */ /* 0x000fe200000006ff */
[----:B------:R-:W-:Y:S01]  /*2120*/  IMAD.IADD R2, R36, 0x1, -R2 ;  /* 0x0000000124027824 */ /* 0x000fe200078e0a02 */
[----:B------:R-:W-:Y:S01]  /*2130*/  SHF.R.S32.HI R3, RZ, 0x5, R3 ;  /* 0x00000005ff037819 */ /* 0x000fe20000011403 */
[----:B------:R-:W-:Y:S01]  /*2140*/  IMAD.IADD R217, R215, 0x1, R5 ;  /* 0x00000001d7d97824 */ /* 0x000fe200078e0205 */
[----:B------:R-:W-:Y:S02]  /*2150*/  SEL R189, R0, 0xfffffff0, !P1 ;  /* 0xfffffff000bd7807 */ /* 0x000fe40004800000 */
[----:B------:R-:W-:Y:S01]  /*2160*/  SEL R190, R190, 0xffffffe0, !P2 ;  /* 0xffffffe0bebe7807 */ /* 0x000fe20005000000 */
[----:B------:R-:W-:Y:S06]  /*2170*/  @!P0 BRA `(.L_x_3229) ;  /* 0x000000e0002c8947 */ /* 0x000fec0003800000 */
[----:B-1----:R-:W2:Y:S04]  /*2180*/  LD.E.64 R4, desc[UR6][R22.64+0x120] ;  /* 0x0001200616047980 */ /* 0x002ea8000c101b00 */
        /* <DEDUP_REMOVED lines=233> */
.L_x_3333:
[----:B------:R-:W-:Y:S01]  /*3020*/  LOP3.LUT R33, R33, 0xfffffeff, RZ, 0xc0, !PT ;  /* 0xfffffeff21217812 */ /* 0x000fe200078ec0ff */
[----:B------:R-:W2:Y:S01]  /*3030*/  LDL R2, [R1+0x10] ;  /* 0x0000100001027983 */ /* 0x000ea20000100800 */
[----:B------:R-:W-:Y:S01]  /*3040*/  IMAD.SHL.U32 R20, R19, 0x100, RZ ;  /* 0x0000010013147824 */ /* 0x000fe200078e00ff */
[----:B------:R-:W-:Y:S02]  /*3050*/  BSSY B2, `(.L_x_3230) ;  /* 0x0000caf000027945 */ /* 0x000fe40003800000 */
[----:B---3--:R-:W3:Y:S01]  /*3060*/  LDL R0, [R1+0x8] ;  /* 0x0000080001007983 */ /* 0x008ee20000100800 */
        /* <DEDUP_REMOVED lines=14> */
[----:B----4-:R-:W-:Y:S01]  /*3150*/  @!P4 LEA R10, P2, R195, R75, 0x1 ;  /* 0x0000004bc30ac211 */ /* 0x010fe200078408ff */
        /* <DEDUP_REMOVED lines=15> */
[----:B---3--:R-:W-:Y:S02]  /*3250*/  @!P3 LEA.HI.X R11, R195, R74, R0, 0x1, P2 ;  /* 0x0000004ac30bb211 */ /* 0x008fe400010f0c00 */
[----:B------:R-:W-:Y:S02]  /*3260*/  ISETP.GE.OR P2, PT, R94, R68, P0 ;  /* 0x000000445e00720c */ /* 0x000fe40000746670 */
        /* <DEDUP_REMOVED lines=253> */
.L_x_3234:
[----:B------:R-:W-:Y:S05]  /*4240*/  BSYNC B0 ;  /* 0x0000000000007941 */ /* 0x000fea0003800000 */
.L_x_3233:
        /* <DEDUP_REMOVED lines=61> */
.L_x_3236:
[----:B------:R-:W-:Y:S05]  /*4620*/  BSYNC B0 ;  /* 0x0000000000007941 */ /* 0x000fea0003800000 */
.L_x_3235:
        /* <DEDUP_REMOVED lines=64> */
.L_x_3238:
[----:B------:R-:W-:Y:S05]  /*4a30*/  BSYNC B0 ;  /* 0x0000000000007941 */ /* 0x000fea0003800000 */
.L_x_3237:
        /* <DEDUP_REMOVED lines=71> */
.L_x_3240:
[----:B------:R-:W-:Y:S05]  /*4eb0*/  BSYNC B0 ;  /* 0x0000000000007941 */ /* 0x000fea0003800000 */
.L_x_3239:
        /* <DEDUP_REMOVED lines=64> */
.L_x_3242:
[----:B------:R-:W-:Y:S05]  /*52c0*/  BSYNC B0 ;  /* 0x0000000000007941 */ /* 0x000fea0003800000 */
.L_x_3241:
        /* <DEDUP_REMOVED lines=71> */
.L_x_3244:
[----:B------:R-:W-:Y:S05]  /*5740*/  BSYNC B0 ;  /* 0x0000000000007941 */ /* 0x000fea0003800000 */
.L_x_3243:
        /* <DEDUP_REMOVED lines=71> */
.L_x_3246:
[----:B------:R-:W-:Y:S05]  /*5bc0*/  BSYNC B0 ;  /* 0x0000000000007941 */ /* 0x000fea0003800000 */
.L_x_3245:
        /* <DEDUP_REMOVED lines=71> */
.L_x_3248:
[----:B------:R-:W-:Y:S05]  /*6040*/  BSYNC B0 ;  /* 0x0000000000007941 */ /* 0x000fea0003800000 */
.L_x_3247:
        /* <DEDUP_REMOVED lines=65> */
.L_x_3250:
[----:B------:R-:W-:Y:S05]  /*6460*/  BSYNC B0 ;  /* 0x0000000000007941 */ /* 0x000fea0003800000 */
.L_x_3249:
        /* <DEDUP_REMOVED lines=71> */
.L_x_3252:
[----:B------:R-:W-:Y:S05]  /*68e0*/  BSYNC B0 ;  /* 0x0000000000007941 */ /* 0x000fea0003800000 */
.L_x_3251:
        /* <DEDUP_REMOVED lines=69> */
.L_x_3254:
[----:B------:R-:W-:Y:S05]  /*6d40*/  BSYNC B0 ;  /* 0x0000000000007941 */ /* 0x000fea0003800000 */
.L_x_3253:
        /* <DEDUP_REMOVED lines=80> */
.L_x_3256:
[----:B------:R-:W-:Y:S05]  /*7250*/  BSYNC B0 ;  /* 0x0000000000007941 */ /* 0x000fea0003800000 */
.L_x_3255:
        /* <DEDUP_REMOVED lines=68> */
.L_x_3258:
[----:B------:R-:W-:Y:S05]  /*76a0*/  BSYNC B0 ;  /* 0x0000000000007941 */ /* 0x000fea0003800000 */
.L_x_3257:
        /* <DEDUP_REMOVED lines=68> */
.L_x_3260:
[----:B------:R-:W-:Y:S05]  /*7af0*/  BSYNC B0 ;  /* 0x0000000000007941 */ /* 0x000fea0003800000 */
.L_x_3259:
        /* <DEDUP_REMOVED lines=68> */
.L_x_3262:
[----:B------:R-:W-:Y:S05]  /*7f40*/  BSYNC B0 ;  /* 0x0000000000007941 */ /* 0x000fea0003800000 */
.L_x_3261:
        /* <DEDUP_REMOVED lines=68> */
.L_x_3264:
[----:B------:R-:W-:Y:S05]  /*8390*/  BSYNC B0 ;  /* 0x0000000000007941 */ /* 0x000fea0003800000 */
.L_x_3263:
        /* <DEDUP_REMOVED lines=10> */
.L_x_3232:
        /* <DEDUP_REMOVED lines=100> */
.L_x_3269:
[----:B------:R-:W-:Y:S05]  /*8a80*/  BSYNC B0 ;  /* 0x0000000000007941 */ /* 0x000fea0003800000 */
.L_x_3268:
[----:B-----5:R2:W-:Y:S02]  /*8a90*/  ST.E.128 desc[UR6][R34.64], R8 ;  /* 0x0000000822007985 */ /* 0x0205e4000c101d06 */
.L_x_3267:
[----:B------:R-:W-:Y:S05]  /*8aa0*/  BSYNC B1 ;  /* 0x0000000000017941 */ /* 0x000fea0003800000 */
.L_x_3266:
        /* <DEDUP_REMOVED lines=99> */
.L_x_3273:
[----:B------:R-:W-:Y:S05]  /*90e0*/  BSYNC B0 ;  /* 0x0000000000007941 */ /* 0x000fea0003800000 */
.L_x_3272:
[----:B-----5:R3:W-:Y:S02]  /*90f0*/  ST.E.128 desc[UR6][R34.64], R8 ;  /* 0x0000000822007985 */ /* 0x0207e4000c101d06 */
.L_x_3271:
[----:B------:R-:W-:Y:S05]  /*9100*/  BSYNC B1 ;  /* 0x0000000000017941 */ /* 0x000fea0003800000 */
.L_x_3270:
        /* <DEDUP_REMOVED lines=99> */
.L_x_3277:
[----:B------:R-:W-:Y:S05]  /*9740*/  BSYNC B0 ;  /* 0x0000000000007941 */ /* 0x000fea0003800000 */
.L_x_3276:
[----:B-----5:R4:W-:Y:S02]  /*9750*/  ST.E.128 desc[UR6][R34.64], R8 ;  /* 0x0000000822007985 */ /* 0x0209e4000c101d06 */
.L_x_3275:
[----:B------:R-:W-:Y:S05]  /*9760*/  BSYNC B1 ;  /* 0x0000000000017941 */ /* 0x000fea0003800000 */
.L_x_3274:
        /* <DEDUP_REMOVED lines=106> */
.L_x_3281:
[----:B------:R-:W-:Y:S05]  /*9e10*/  BSYNC B0 ;  /* 0x0000000000007941 */ /* 0x000fea0003800000 */
.L_x_3280:
[----:B-----5:R2:W-:Y:S02]  /*9e20*/  ST.E.128 desc[UR6][R34.64], R8 ;  /* 0x0000000822007985 */ /* 0x0205e4000c101d06 */
.L_x_3279:
[----:B------:R-:W-:Y:S05]  /*9e30*/  BSYNC B1 ;  /* 0x0000000000017941 */ /* 0x000fea0003800000 */
.L_x_3278:
        /* <DEDUP_REMOVED lines=99> */
.L_x_3285:
[----:B------:R-:W-:Y:S05]  /*a470*/  BSYNC B0 ;  /* 0x0000000000007941 */ /* 0x000fea0003800000 */
.L_x_3284:
[----:B-----5:R2:W-:Y:S02]  /*a480*/  ST.E.128 desc[UR6][R34.64], R8 ;  /* 0x0000000822007985 */ /* 0x0205e4000c101d06 */
.L_x_3283:
[----:B------:R-:W-:Y:S05]  /*a490*/  BSYNC B1 ;  /* 0x0000000000017941 */ /* 0x000fea0003800000 */
.L_x_3282:
        /* <DEDUP_REMOVED lines=106> */
.L_x_3289:
[----:B------:R-:W-:Y:S05]  /*ab40*/  BSYNC B0 ;  /* 0x0000000000007941 */ /* 0x000fea0003800000 */
.L_x_3288:
[----:B-----5:R2:W-:Y:S02]  /*ab50*/  ST.E.128 desc[UR6][R34.64], R8 ;  /* 0x0000000822007985 */ /* 0x0205e4000c101d06 */
.L_x_3287:
[----:B------:R-:W-:Y:S05]  /*ab60*/  BSYNC B1 ;  /* 0x0000000000017941 */ /* 0x000fea0003800000 */
.L_x_3286:
        /* <DEDUP_REMOVED lines=106> */
.L_x_3293:
[----:B------:R-:W-:Y:S05]  /*b210*/  BSYNC B0 ;  /* 0x0000000000007941 */ /* 0x000fea0003800000 */
.L_x_3292:
[----:B-----5:R2:W-:Y:S02]  /*b220*/  ST.E.128 desc[UR6][R34.64], R8 ;  /* 0x0000000822007985 */ /* 0x0205e4000c101d06 */
.L_x_3291:
[----:B------:R-:W-:Y:S05]  /*b230*/  BSYNC B1 ;  /* 0x0000000000017941 */ /* 0x000fea0003800000 */
.L_x_3290:
        /* <DEDUP_REMOVED lines=106> */
.L_x_3297:
[----:B------:R-:W-:Y:S05]  /*b8e0*/  BSYNC B0 ;  /* 0x0000000000007941 */ /* 0x000fea0003800000 */
.L_x_3296:
[----:B-----5:R2:W-:Y:S02]  /*b8f0*/  ST.E.128 desc[UR6][R34.64], R8 ;  /* 0x0000000822007985 */ /* 0x0205e4000c101d06 */
.L_x_3295:
[----:B------:R-:W-:Y:S05]  /*b900*/  BSYNC B1 ;  /* 0x0000000000017941 */ /* 0x000fea0003800000 */
.L_x_3294:
        /* <DEDUP_REMOVED lines=99> */
.L_x_3301:
[----:B------:R-:W-:Y:S05]  /*bf40*/  BSYNC B0 ;  /* 0x0000000000007941 */ /* 0x000fea0003800000 */
.L_x_3300:
[----:B-----5:R2:W-:Y:S02]  /*bf50*/  ST.E.128 desc[UR6][R34.64], R8 ;  /* 0x0000000822007985 */ /* 0x0205e4000c101d06 */
.L_x_3299:
[----:B------:R-:W-:Y:S05]  /*bf60*/  BSYNC B1 ;  /* 0x0000000000017941 */ /* 0x000fea0003800000 */
.L_x_3298:
        /* <DEDUP_REMOVED lines=106> */
.L_x_3305:
[----:B------:R-:W-:Y:S05]  /*c610*/  BSYNC B0 ;  /* 0x0000000000007941 */ /* 0x000fea0003800000 */
.L_x_3304:
[----:B-----5:R2:W-:Y:S02]  /*c620*/  ST.E.128 desc[UR6][R34.64], R8 ;  /* 0x0000000822007985 */ /* 0x0205e4000c101d06 */
.L_x_3303:
[----:B------:R-:W-:Y:S05]  /*c630*/  BSYNC B1 ;  /* 0x0000000000017941 */ /* 0x000fea0003800000 */
.L_x_3302:
        /* <DEDUP_REMOVED lines=106> */
.L_x_3309:
[----:B------:R-:W-:Y:S05]  /*cce0*/  BSYNC B0 ;  /* 0x0000000000007941 */ /* 0x000fea0003800000 */
.L_x_3308:
[----:B-----5:R2:W-:Y:S02]  /*ccf0*/  ST.E.128 desc[UR6][R34.64], R8 ;  /* 0x0000000822007985 */ /* 0x0205e4000c101d06 */
.L_x_3307:
[----:B------:R-:W-:Y:S05]  /*cd00*/  BSYNC B1 ;  /* 0x0000000000017941 */ /* 0x000fea0003800000 */
.L_x_3306:
        /* <DEDUP_REMOVED lines=106> */
.L_x_3313:
[----:B------:R-:W-:Y:S05]  /*d3b0*/  BSYNC B0 ;  /* 0x0000000000007941 */ /* 0x000fea0003800000 */
.L_x_3312:
[----:B-----5:R2:W-:Y:S02]  /*d3c0*/  ST.E.128 desc[UR6][R34.64], R8 ;  /* 0x0000000822007985 */ /* 0x0205e4000c101d06 */
.L_x_3311:
[----:B------:R-:W-:Y:S05]  /*d3d0*/  BSYNC B1 ;  /* 0x0000000000017941 */ /* 0x000fea0003800000 */
.L_x_3310:
        /* <DEDUP_REMOVED lines=106> */
.L_x_3317:
[----:B------:R-:W-:Y:S05]  /*da80*/  BSYNC B0 ;  /* 0x0000000000007941 */ /* 0x000fea0003800000 */
.L_x_3316:
[----:B-----5:R2:W-:Y:S02]  /*da90*/  ST.E.128 desc[UR6][R34.64], R8 ;  /* 0x0000000822007985 */ /* 0x0205e4000c101d06 */
.L_x_3315:
[----:B------:R-:W-:Y:S05]  /*daa0*/  BSYNC B1 ;  /* 0x0000000000017941 */ /* 0x000fea0003800000 */
.L_x_3314:
        /* <DEDUP_REMOVED lines=106> */
.L_x_3321:
[----:B------:R-:W-:Y:S05]  /*e150*/  BSYNC B0 ;  /* 0x0000000000007941 */ /* 0x000fea0003800000 */
.L_x_3320:
[----:B-----5:R2:W-:Y:S02]  /*e160*/  ST.E.128 desc[UR6][R34.64], R8 ;  /* 0x0000000822007985 */ /* 0x0205e4000c101d06 */
.L_x_3319:
[----:B------:R-:W-:Y:S05]  /*e170*/  BSYNC B1 ;  /* 0x0000000000017941 */ /* 0x000fea0003800000 */
.L_x_3318:
        /* <DEDUP_REMOVED lines=106> */
.L_x_3325:
[----:B------:R-:W-:Y:S05]  /*e820*/  BSYNC B0 ;  /* 0x0000000000007941 */ /* 0x000fea0003800000 */
.L_x_3324:
[----:B-----5:R2:W-:Y:S02]  /*e830*/  ST.E.128 desc[UR6][R34.64], R8 ;  /* 0x0000000822007985 */ /* 0x0205e4000c101d06 */
.L_x_3323:
[----:B------:R-:W-:Y:S05]  /*e840*/  BSYNC B1 ;  /* 0x0000000000017941 */ /* 0x000fea0003800000 */
.L_x_3322:
        /* <DEDUP_REMOVED lines=105> */
.L_x_3329:
[----:B------:R-:W-:Y:S05]  /*eee0*/  BSYNC B0 ;  /* 0x0000000000007941 */ /* 0x000fea0003800000 */
.L_x_3328:
[----:B-----5:R2:W-:Y:S02]  /*eef0*/  ST.E.128 desc[UR6][R34.64], R8 ;  /* 0x0000000822007985 */ /* 0x0205e4000c101d06 */
.L_x_3327:
[----:B------:R-:W-:Y:S05]  /*ef00*/  BSYNC B1 ;  /* 0x0000000000017941 */ /* 0x000fea0003800000 */
.L_x_3326:
        /* <DEDUP_REMOVED lines=11> */
.L_x_3231:
        /* <DEDUP_REMOVED lines=184> */
.L_x_3265:
[----:B------:R-:W-:Y:S05]  /*fb40*/  BSYNC B2 ;  /* 0x0000000000027941 */ /* 0x000fea0003800000 */
.L_x_3230:
[----:B------:R-:W5:Y:S01]  /*fb50*/  LDL.64 R12, [R1] ;  /* 0x00000000010c7983 */ /* 0x000f620000100a00 */
[----:B-1----:R-:W-:Y:S01]  /*fb60*/  IMAD.MOV.U32 R2, RZ, RZ, R73 ;  /* 0x000000ffff027224 */ /* 0x002fe200078e0049 */
[----:B------:R-:W-:Y:S01]  /*fb70*/  BSSY B0, `(.L_x_3330) ;  /* 0x0000067000007945 */ /* 0x000fe20003800000 */
[----:B------:R-:W-:Y:S01]  /*fb80*/  IMAD.MOV.U32 R3, RZ, RZ, R72 ;  /* 0x000000ffff037224 */ /* 0x000fe200078e0048 */
[----:B------:R-:W2:Y:S01]  /*fb90*/  LD.E R0, desc[UR6][R22.64+0x128] ;  /* 0x0001280616007980 */ /* 0x000ea2000c101900 */
[----:B-----5:R-:W-:Y:S04]  /*fba0*/  ISETP.NE.U32.AND P1, PT, R12, RZ, PT ;  /* 0x000000ff0c00720c */ /* 0x020fe80003f25070 */
[----:B------:R-:W-:Y:S01]  /*fbb0*/  ISETP.NE.AND.EX P1, PT, R13, RZ, PT, P1 ;  /* 0x000000ff0d00720c */ /* 0x000fe20003f25310 */
[----:B--2---:R-:W-:Y:S05]  /*fbc0*/  IMAD.U32 R0, R0, -0x100, RZ ;  /* 0xffffff0000007824 */ /* 0x004fea00078e00ff */
[C---:B------:R-:W-:Y:S04]  /*fbd0*/  LEA R73, P0, R0.reuse, R2, 0x1 ;  /* 0x0000000200497211 */ /* 0x040fe800078008ff */
[----:B------:R-:W-:Y:S03]  /*fbe0*/  LEA.HI.X.SX32 R72, R0, R3, 0x1, P0 ;  /* 0x0000000300487211 */ /* 0x000fe600000f0eff */
[----:B------:R-:W-:Y:S06]  /*fbf0*/  @!P1 BRA `(.L_x_3331) ;  /* 0x0000000400489947 */ /* 0x000fec0003800000 */
[----:B------:R-:W-:Y:S04]  /*fc00*/  IADD3 R0, R19, -0x1, RZ ;  /* 0xffffffff13007810 */ /* 0x000fe80007ffe0ff */
[----:B------:R-:W-:Y:S11]  /*fc10*/  ISETP.GT.AND P0, PT, R0, R119, PT ;  /* 0x000000770000720c */ /* 0x000ff60003f04270 */
[----:B------:R-:W-:Y:S02]  /*fc20*/  @!UPT UIADD3 URZ, URZ, URZ, URZ ;  /* 0x0000003f3f3ff290 */ /* 0x000fe4000fffe03f */
[----:B------:R-:W-:Y:S05]  /*fc30*/  @!P0 BRA `(.L_x_3332) ;  /* 0x0000000400688947 */ /* 0x000fea0003800000 */
[----:B------:R-:W2:Y:S01]  /*fc40*/  LD.E R3, desc[UR6][R22.64+0x170] ;  /* 0x0001700616037980 */ /* 0x000ea2000c101900 */
[----:B---34-:R-:W-:Y:S02]  /*fc50*/  IABS R9, R18 ;  /* 0x0000001200097213 */ /* 0x018fe40000000000 */
[-C--:B--2---:R-:W-:Y:S02]  /*fc60*/  IABS R5, R3.reuse ;  /* 0x0000000300057213 */ /* 0x084fe40000000000 */
        /* <DEDUP_REMOVED lines=40> */
[----:B------:R-:W2:Y:S01]  /*fef0*/  LD.E.64 R6, desc[UR6][R22.64+0x40] ;  /* 0x0000400616067980 */ /* 0x000ea2000c101b00 */
[C---:B------:R-:W-:Y:S02]  /*ff00*/  LEA R8, P0, R2.reuse, R12, 0x2 ;  /* 0x0000000c02087211 */ /* 0x040fe400078010ff */
[-C--:B------:R-:W-:Y:S02]  /*ff10*/  LEA.HI.X.SX32 R11, R5, R13.reuse, 0x2, P1 ;  /* 0x0000000d050b7211 */ /* 0x080fe400008f16ff */
[C---:B------:R-:W-:Y:S01]  /*ff20*/  LEA.HI.X.SX32 R9, R2.reuse, R13, 0x2, P0 ;  /* 0x0000000d02097211 */ /* 0x040fe200000f16ff */
[----:B------:R-:W-:Y:S01]  /*ff30*/  IMAD.IADD R2, R2, 0x1, -R5 ;  /* 0x0000000102027824 */ /* 0x000fe200078e0a05 */
[----:B------:R-:W3:Y:S03]  /*ff40*/  LD.E.64 R12, desc[UR6][R22.64+0x28] ;  /* 0x00002806160c7980 */ /* 0x000ee6000c101b00 */
[----:B------:R-:W-:Y:S03]  /*ff50*/  IMAD R0, R2, R3, R0 ;  /* 0x0000000302007224 */ /* 0x000fe600078e0200 */
[----:B------:R-:W4:Y:S02]  /*ff60*/  LD.E R4, desc[UR6][R8.64] ;  /* 0x0000000608047980 */ /* 0x000f24000c101900 */
[----:B------:R-:W-:Y:S02]  /*ff70*/  SHF.R.S32.HI R14, RZ, 0x1f, R0 ;  /* 0x0000001fff0e7819 */ /* 0x000fe40000011400 */
[----:B------:R-:W4:Y:S04]  /*ff80*/  LD.E R15, desc[UR6][R10.64] ;  /* 0x000000060a0f7980 */ /* 0x000f28000c101900 */
[----:B------:R-:W5:Y:S06]  /*ff90*/  LD.E.64 R8, desc[UR6][R22.64+0x20] ;  /* 0x0000200616087980 */ /* 0x000f6c000c101b00 */
[----:B------:R-:W5:Y:S01]  /*ffa0*/  LD.E.64 R10, desc[UR6][R22.64+0x38] ;  /* 0x00003806160a7980 */ /* 0x000f62000c101b00 */
[----:B--2---:R-:W-:Y:S04]  /*ffb0*/  IMAD R2, R7, R0, RZ ;  /* 0x0000000007027224 */ /* 0x004fe800078e02ff */
[----:B------:R-:W-:Y:S01]  /*ffc0*/  IMAD R7, R6, R14, R2 ;  /* 0x0000000e06077224 */ /* 0x000fe200078e0202 */
[----:B----4-:R-:W-:Y:S01]  /*ffd0*/  IADD3 R15, -R4, R15, RZ ;  /* 0x0000000f040f7210 */ /* 0x010fe20007ffe1ff */
[----:B------:R-:W-:Y:S03]  /*ffe0*/  IMAD.WIDE.U32 R4, R6, R0, RZ ;  /* 0x0000000006047225 */ /* 0x000fe600078e00ff */
[----:B------:R-:W-:Y:S01]  /*fff0*/  SHF.R.S32.HI R18, RZ, 0x1f, R15 ;  /* 0x0000001fff127819 */ /* 0x000fe2000001140f */
[----:B------:R-:W-:Y:S02]  /*10000*/  IMAD.IADD R5, R5, 0x1, R7 ;  /* 0x0000000105057824 */ /* 0x000fe400078e0207 */
[----:B---3--:R-:W-:Y:S03]  /*10010*/  IMAD.WIDE.U32 R4, R15, R12, R4 ;  /* 0x0000000c0f047225 */ /* 0x008fe600078e0004 */
        /* <DEDUP_REMOVED lines=16> */
.L_x_3331:
[----:B----4-:R-:W-:Y:S01]  /*10120*/  MOV R5, R74 ;  /* 0x0000004a00057202 */ /* 0x010fe20000000f00 */
[----:B---3--:R-:W2:Y:S01]  /*10130*/  LD.E R6, desc[UR6][R22.64+0x40] ;  /* 0x0000400616067980 */ /* 0x008ea2000c101900 */
        /* <DEDUP_REMOVED lines=10> */
.L_x_3332:
[----:B------:R-:W-:Y:S05]  /*101e0*/  BSYNC B0 ;  /* 0x0000000000007941 */ /* 0x000fea0003800000 */
.L_x_3330:
[----:B------:R-:W-:Y:S04]  /*101f0*/  IADD3 R19, R19, -0x1, RZ ;  /* 0xffffffff13137810 */ /* 0x000fe80007ffe0ff */
[----:B------:R-:W-:Y:S11]  /*10200*/  ISETP.GT.AND P0, PT, R19, R119, PT ;  /* 0x000000771300720c */ /* 0x000ff60003f04270 */
[----:B------:R-:W-:Y:S02]  /*10210*/  @!UPT UIADD3 URZ, URZ, URZ, URZ ;  /* 0x0000003f3f3ff290 */ /* 0x000fe4000fffe03f */
[----:B------:R-:W-:Y:S05]  /*10220*/  @P0 BRA `(.L_x_3333) ;  /* 0xffffff2c007c0947 */ /* 0x000fea000383ffff */
.L_x_3229:
[----:B------:R-:W-:Y:S05]  /*10230*/  WARPSYNC.ALL ;  /* 0x0000000000007948 */ /* 0x000fea0003800000 */
[----:B------:R-:W-:Y:S06]  /*10240*/  BAR.SYNC.DEFER_BLOCKING 0x0 ;  /* 0x0000000000007b1d */ /* 0x000fec0000010000 */
[----:B------:R2:W5:Y:S04]  /*10250*/  LDL R137, [R1+0x178] ;  /* 0x0001780001897983 */ /* 0x0005680000100800 */
[----:B---34-:R-:W3:Y:S01]  /*10260*/  LD.E R35, desc[UR6][R22.64+0xd0] ;  /* 0x0000d00616237980 */ /* 0x018ee2000c101900 */
[----:B------:R-:W4:Y:S01]  /*10270*/  S2UR UR4, SR_CgaCtaId ;  /* 0x00000000000479c3 */ /* 0x000f220000008800 */
[----:B------:R-:W-:Y:S01]  /*10280*/  UMOV UR5, 0x400 ;  /* 0x0000040000057882 */ /* 0x000fe20000000000 */
[----:B------:R-:W-:Y:S01]  /*10290*/  BSSY B2, `(.L_x_3334) ;  /* 0x000031a000027945 */ /* 0x000fe20003800000 */
[----:B------:R-:W2:Y:S01]  /*102a0*/  S2R R47, SR_TID.X ;  /* 0x00000000002f7919 */ /* 0x000ea20000002100 */
[C---:B------:R-:W-:Y:S01]  /*102b0*/  SHF.L.U64.HI R6, R170.reuse, 0x4, R171 ;  /* 0x00000004aa067819 */ /* 0x040fe200000102ab */
[----:B-1----:R-:W-:Y:S01]  /*102c0*/  IMAD.SHL.U32 R4, R170, 0x10, RZ ;  /* 0x00000010aa047824 */ /* 0x002fe200078e00ff */
[----:B------:R-:W1:Y:S01]  /*102d0*/  S2R R50, SR_CTAID.Y ;  /* 0x0000000000327919 */ /* 0x000e620000002600 */
[----:B----4-:R-:W-:-:S06]  /*102e0*/  ULEA UR4, UR4, UR5, 0x18 ;  /* 0x0000000504047291 */ /* 0x010fcc000f8ec03f */
[----:B------:R-:W-:Y:S02]  /*102f0*/  LEA R191, R216, UR4, 0x1 ;  /* 0x00000004d8bf7c11 */ /* 0x000fe4000f8e08ff */
[----:B---3--:R-:W-:-:S13]  /*10300*/  ISETP.NE.AND P0, PT, R35, RZ, PT ;  /* 0x000000ff2300720c */ /* 0x008fda0003f05270 */
[----:B-12---:R-:W-:Y:S05]  /*10310*/  @!P0 BRA `(.L_x_3335) ;  /* 0x0000002c00308947 */ /* 0x006fea0003800000 */
[----:B------:R-:W2:Y:S01]  /*10320*/  LD.E.64 R2, desc[UR6][R22.64+0xf0] ;  /* 0x0000f00616027980 */ /* 0x000ea2000c101b00 */
[----:B------:R-:W-:-:S03]  /*10330*/  IMAD.MOV.U32 R0, RZ, RZ, RZ ;  /* 0x000000ffff007224 */ /* 0x000fc600078e00ff */
[----:B------:R-:W3:Y:S04]  /*10340*/  LD.E.U8 R12, desc[UR6][R22.64+0x1b3] ;  /* 0x0001b306160c7980 */ /* 0x000ee8000c101100 */
[----:B------:R-:W5:Y:S04]  /*10350*/  LD.E R39, desc[UR6][R22.64+0xc0] ;  /* 0x0000c00616277980 */ /* 0x000f68000c101900 */
[----:B------:R-:W5:Y:S04]  /*10360*/  LD.E.64 R30, desc[UR6][R22.64+0x148] ;  /* 0x00014806161e7980 */ /* 0x000f68000c101b00 */
[----:B-----5:R-:W5:Y:S01]  /*10370*/  LD.E.64 R28, desc[UR6][R22.64+0x150] ;  /* 0x00015006161c7980 */ /* 0x020f62000c101b00 */
[----:B------:R-:W1:Y:S01]  /*10380*/  S2R R5, SR_CTAID.X ;  /* 0x0000000000057919 */ /* 0x000e620000002500 */
[----:B--2---:R-:W-:-:S04]  /*10390*/  ISETP.NE.U32.AND P1, PT, R2, RZ, PT ;  /* 0x000000ff0200720c */ /* 0x004fc80003f25070 */
[----:B------:R-:W-:-:S13]  /*103a0*/  ISETP.NE.AND.EX P1, PT, R3, RZ, PT, P1 ;  /* 0x000000ff0300720c */ /* 0x000fda0003f25310 */
[----:B------:R-:W-:-:S04]  /*103b0*/  @P1 LEA R2, P0, R50, R2, 0x2 ;  /* 0x0000000232021211 */ /* 0x000fc800078010ff */
[----:B------:R-:W-:-:S05]  /*103c0*/  @P1 LEA.HI.X R3, R50, R3, R247, 0x2, P0 ;  /* 0x0000000332031211 */ /* 0x000fca00000f14f7 */
[----:B------:R2:W4:Y:S01]  /*103d0*/  @P1 LD.E R0, desc[UR6][R2.64] ;  /* 0x0000000602001980 */ /* 0x000522000c101900 */
[----:B-1----:R-:W-:Y:S01]  /*103e0*/  IMAD.SHL.U32 R13, R5, 0x40, RZ ;  /* 0x00000040050d7824 */ /* 0x002fe200078e00ff */
        /* <DEDUP_REMOVED lines=9> */
[----:B--2---:R-:W-:-:S04]  /*10480*/  IMAD.WIDE.U32 R2, R170, 0x30, R216 ;  /* 0x00000030aa027825 */ /* 0x004fc800078e00d8 */
        /* <DEDUP_REMOVED lines=11> */
[----:B----4-:R-:W-:Y:S01]  /*10540*/  IADD3 R11, R0, R166, R13 ;  /* 0x000000a6000b7210 */ /* 0x010fe20007ffe00d */
        /* <DEDUP_REMOVED lines=68> */
.L_x_3340:
[----:B------:R-:W-:Y:S05]  /*10990*/  BSYNC B0 ;  /* 0x0000000000007941 */ /* 0x000fea0003800000 */
.L_x_3339:
[----:B-----5:R3:W-:Y:S02]  /*109a0*/  STS.128 [R191], R4 ;  /* 0x00000004bf007388 */ /* 0x0207e40000000c00 */
.L_x_3338:
[----:B------:R-:W-:Y:S05]  /*109b0*/  BSYNC B1 ;  /* 0x0000000000017941 */ /* 0x000fea0003800000 */
.L_x_3337:
        /* <DEDUP_REMOVED lines=62> */
.L_x_3344:
[----:B------:R-:W-:Y:S05]  /*10da0*/  BSYNC B0 ;  /* 0x0000000000007941 */ /* 0x000fea0003800000 */
.L_x_3343:
[----:B-----5:R1:W-:Y:S02]  /*10db0*/  STS.128 [R191+0x800], R4 ;  /* 0x00080004bf007388 */ /* 0x0203e40000000c00 */
.L_x_3342:
[----:B------:R-:W-:Y:S05]  /*10dc0*/  BSYNC B1 ;  /* 0x0000000000017941 */ /* 0x000fea0003800000 */
.L_x_3341:
        /* <DEDUP_REMOVED lines=63> */
.L_x_3348:
[----:B------:R-:W-:Y:S05]  /*111c0*/  BSYNC B0 ;  /* 0x0000000000007941 */ /* 0x000fea0003800000 */
.L_x_3347:
[----:B-----5:R3:W-:Y:S02]  /*111d0*/  STS.128 [R191+0x1000], R4 ;  /* 0x00100004bf007388 */ /* 0x0207e40000000c00 */
.L_x_3346:
[----:B------:R-:W-:Y:S05]  /*111e0*/  BSYNC B1 ;  /* 0x0000000000017941 */ /* 0x000fea0003800000 */
.L_x_3345:
        /* <DEDUP_REMOVED lines=62> */
.L_x_3351:
[----:B------:R-:W-:Y:S05]  /*115d0*/  BSYNC B0 ;  /* 0x0000000000007941 */ /* 0x000fea0003800000 */
.L_x_3350:
[----:B-----5:R1:W-:Y:S01]  /*115e0*/  STS.128 [R191+0x1800], R4 ;  /* 0x00180004bf007388 */ /* 0x0203e20000000c00 */
[----:B------:R-:W-:Y:S05]  /*115f0*/  BRA `(.L_x_3349) ;  /* 0x0000001c008c7947 */ /* 0x000fea0003800000 */
.L_x_3336:
        /* <DEDUP_REMOVED lines=98> */
.L_x_3355:
[----:B------:R-:W-:Y:S05]  /*11c20*/  BSYNC B0 ;  /* 0x0000000000007941 */ /* 0x000fea0003800000 */
.L_x_3354:
[----:B-----5:R3:W-:Y:S02]  /*11c30*/  STS.128 [R191], R4 ;  /* 0x00000004bf007388 */ /* 0x0207e40000000c00 */
.L_x_3353:
[----:B------:R-:W-:Y:S05]  /*11c40*/  BSYNC B1 ;  /* 0x0000000000017941 */ /* 0x000fea0003800000 */
.L_x_3352:
        /* <DEDUP_REMOVED lines=101> */
.L_x_3359:
[----:B------:R-:W-:Y:S05]  /*122a0*/  BSYNC B0 ;  /* 0x0000000000007941 */ /* 0x000fea0003800000 */
.L_x_3358:
[----:B-----5:R1:W-:Y:S02]  /*122b0*/  STS.128 [R191+0x800], R4 ;  /* 0x00080004bf007388 */ /* 0x0203e40000000c00 */
.L_x_3357:
[----:B------:R-:W-:Y:S05]  /*122c0*/  BSYNC B1 ;  /* 0x0000000000017941 */ /* 0x000fea0003800000 */
.L_x_3356:
        /* <DEDUP_REMOVED lines=102> */
.L_x_3363:
[----:B------:R-:W-:Y:S05]  /*12930*/  BSYNC B0 ;  /* 0x0000000000007941 */ /* 0x000fea0003800000 */
.L_x_3362:
[----:B-----5:R3:W-:Y:S02]  /*12940*/  STS.128 [R191+0x1000], R4 ;  /* 0x00100004bf007388 */ /* 0x0207e40000000c00 */
.L_x_3361:
[----:B------:R-:W-:Y:S05]  /*12950*/  BSYNC B1 ;  /* 0x0000000000017941 */ /* 0x000fea0003800000 */
.L_x_3360:
        /* <DEDUP_REMOVED lines=101> */
.L_x_3365:
[----:B------:R-:W-:Y:S05]  /*12fb0*/  BSYNC B0 ;  /* 0x0000000000007941 */ /* 0x000fea0003800000 */
.L_x_3364:
[----:B-----5:R1:W-:Y:S01]  /*12fc0*/  STS.128 [R191+0x1800], R4 ;  /* 0x00180004bf007388 */ /* 0x0203e20000000c00 */
[----:B------:R-:W-:Y:S05]  /*12fd0*/  BRA `(.L_x_3349) ;  /* 0x0000000400147947 */ /* 0x000fea0003800000 */
.L_x_3335:
[----:B------:R-:W1:Y:S01]  /*12fe0*/  S2R R0, SR_CTAID.X ;  /* 0x0000000000007919 */ /* 0x000e620000002500 */
[C---:B------:R-:W-:Y:S01]  /*12ff0*/  VIADD R36, R80.reuse, 0x20 ;  /* 0x0000002050247836 */ /* 0x040fe20000000000 */
[C---:B------:R-:W-:Y:S01]  /*13000*/  IADD3 R37, R80.reuse, 0x10, RZ ;  /* 0x0000001050257810 */ /* 0x040fe20007ffe0ff */
[----:B------:R-:W-:Y:S01]  /*13010*/  BSSY B0, `(.L_x_3366) ;  /* 0x0000013000007945 */ /* 0x000fe20003800000 */
[----:B------:R-:W-:Y:S01]  /*13020*/  IADD3 R32, R80, 0x30, RZ ;  /* 0x0000003050207810 */ /* 0x000fe20007ffe0ff */
[----:B-1----:R-:W-:-:S04]  /*13030*/  IMAD.SHL.U32 R0, R0, 0x40, RZ ;  /* 0x0000004000007824 */ /* 0x002fc800078e00ff */
[----:B-----5:R-:W-:-:S05]  /*13040*/  IMAD.IADD R0, R137, 0x1, -R0 ;  /* 0x0000000189007824 */ /* 0x020fca00078e0a00 */
[-C--:B------:R-:W-:Y:S02]  /*13050*/  ISETP.GE.AND P0, PT, R80, R0.reuse, PT ;  /* 0x000000005000720c */ /* 0x080fe40003f06270 */
[-C--:B------:R-:W-:Y:S02]  /*13060*/  ISETP.GE.AND P3, PT, R37, R0.reuse, PT ;  /* 0x000000002500720c */ /* 0x080fe40003f66270 */
[-C--:B------:R-:W-:Y:S02]  /*13070*/  ISETP.GE.AND P2, PT, R36, R0.reuse, PT ;  /* 0x000000002400720c */ /* 0x080fe40003f46270 */
[----:B------:R-:W-:-:S07]  /*13080*/  ISETP.GE.AND P1, PT, R32, R0, PT ;  /* 0x000000002000720c */ /* 0x000fce0003f26270 */
[----:B------:R-:W-:Y:S06]  /*13090*/  @P0 BRA `(.L_x_3367) ;  /* 0x0000000000280947 */ /* 0x000fec0003800000 */
[----:B------:R-:W2:Y:S02]  /*130a0*/  LDL R2, [R1+0x10] ;  /* 0x0000100001027983 */ /* 0x000ea40000100800 */
        /* <DEDUP_REMOVED lines=9> */
.L_x_3367:
[----:B------:R-:W-:Y:S05]  /*13140*/  BSYNC B0 ;  /* 0x0000000000007941 */ /* 0x000fea0003800000 */
.L_x_3366:
[----:B------:R-:W-:Y:S04]  /*13150*/  BSSY B0, `(.L_x_3368) ;  /* 0x000000e000007945 */ /* 0x000fe80003800000 */
[----:B------:R-:W-:Y:S05]  /*13160*/  @P3 BRA `(.L_x_3369) ;  /* 0x0000000000303947 */ /* 0x000fea0003800000 */
[----:B------:R-:W3:Y:S02]  /*13170*/  LDL R0, [R1+0x10] ;  /* 0x0000100001007983 */ /* 0x000ee40000100800 */
        /* <DEDUP_REMOVED lines=11> */
.L_x_3369:
[----:B------:R-:W-:Y:S05]  /*13230*/  BSYNC B0 ;  /* 0x0000000000007941 */ /* 0x000fea0003800000 */
.L_x_3368:
[----:B------:R-:W-:Y:S04]  /*13240*/  BSSY B0, `(.L_x_3370) ;  /* 0x000000e000007945 */ /* 0x000fe80003800000 */
[----:B------:R-:W-:Y:S05]  /*13250*/  @P2 BRA `(.L_x_3371) ;  /* 0x0000000000302947 */ /* 0x000fea0003800000 */
[----:B------:R-:W5:Y:S02]  /*13260*/  LDL R0, [R1+0x10] ;  /* 0x0000100001007983 */ /* 0x000f640000100800 */
        /* <DEDUP_REMOVED lines=11> */
.L_x_3371:
[----:B------:R-:W-:Y:S05]  /*13320*/  BSYNC B0 ;  /* 0x0000000000007941 */ /* 0x000fea0003800000 */
.L_x_3370:
[----:B------:R-:W-:Y:S05]  /*13330*/  @P1 BRA `(.L_x_3349) ;  /* 0x00000000003c1947 */ /* 0x000fea0003800000 */
[----:B------:R-:W5:Y:S02]  /*13340*/  LDL R0, [R1+0x10] ;  /* 0x0000100001007983 */ /* 0x000f640000100800 */
        /* <DEDUP_REMOVED lines=14> */
.L_x_3349:
[----:B------:R-:W-:Y:S05]  /*13430*/  BSYNC B2 ;  /* 0x0000000000027941 */ /* 0x000fea0003800000 */
.L_x_3334:
[----:B------:R-:W4:Y:S01]  /*13440*/  LDL R119, [R1+0x144] ;  /* 0x0001440001777983 */ /* 0x000f220000100800 */
[C---:B------:R-:W-:Y:S01]  /*13450*/  VIADD R10, R80.reuse, 0x40 ;  /* 0x00000040500a7836 */ /* 0x040fe20000000000 */
[----:B------:R-:W-:Y:S01]  /*13460*/  BSSY B0, `(.L_x_3372) ;  /* 0x000001a000007945 */ /* 0x000fe20003800000 */
[C---:B--2---:R-:W-:Y:S02]  /*13470*/  VIADD R9, R80.reuse, 0x50 ;  /* 0x0000005050097836 */ /* 0x044fe40000000000 */
[C---:B------:R-:W-:Y:S02]  /*13480*/  VIADD R8, R80.reuse, 0x60 ;  /* 0x0000006050087836 */ /* 0x040fe40000000000 */
[----:B------:R-:W-:Y:S02]  /*13490*/  VIADD R15, R80, 0x70 ;  /* 0x00000070500f7836 */ /* 0x000fe40000000000 */
[----:B----4-:R-:W-:-:S04]  /*134a0*/  VIADD R0, R119, 0xffffffff ;  /* 0xffffffff77007836 */ /* 0x010fc80000000000 */
[----:B------:R-:W-:Y:S01]  /*134b0*/  IMAD.SHL.U32 R85, R0, 0x100, RZ ;  /* 0x0000010000557824 */ /* 0x000fe200078e00ff */
[----:B------:R2:W-:Y:S03]  /*134c0*/  STL [R1+0x14], R0 ;  /* 0x0000140001007387 */ /* 0x0005e60000100800 */
[----:B--2---:R-:W-:-:S05]  /*134d0*/  IMAD.IADD R0, R248, 0x1, -R85 ;  /* 0x00000001f8007824 */ /* 0x004fca00078e0a55 */
        /* <DEDUP_REMOVED lines=8> */
[----:B------:R-:W2:Y:S02]  /*13560*/  LDL R2, [R1+0x10] ;  /* 0x0000100001027983 */ /* 0x000ea40000100800 */
        /* <DEDUP_REMOVED lines=9> */
.L_x_3373:
[----:B------:R-:W-:Y:S05]  /*13600*/  BSYNC B0 ;  /* 0x0000000000007941 */ /* 0x000fea0003800000 */
.L_x_3372:
[----:B------:R-:W-:Y:S01]  /*13610*/  BSSY B0, `(.L_x_3374) ;  /* 0x000000e000007945 */ /* 0x000fe20003800000 */
[----:B------:R-:W-:Y:S02]  /*13620*/  ISETP.GE.AND P2, PT, R15, R0, PT ;  /* 0x000000000f00720c */ /* 0x000fe40003f46270 */
[----:B------:R-:W-:Y:S01]  /*13630*/  IADD3 R14, R80, 0x80, RZ ;  /* 0x00000080500e7810 */ /* 0x000fe20007ffe0ff */
[----:B------:R-:W-:Y:S05]  /*13640*/  @P1 BRA `(.L_x_3375) ;  /* 0x0000000000281947 */ /* 0x000fea0003800000 */
[----:B----4-:R-:W4:Y:S02]  /*13650*/  LDL R2, [R1+0x10] ;  /* 0x0000100001027983 */ /* 0x010f240000100800 */
        /* <DEDUP_REMOVED lines=9> */
.L_x_3375:
[----:B------:R-:W-:Y:S05]  /*136f0*/  BSYNC B0 ;  /* 0x0000000000007941 */ /* 0x000fea0003800000 */
.L_x_3374:
[----:B------:R-:W-:Y:S01]  /*13700*/  BSSY B0, `(.L_x_3376) ;  /* 0x000000e000007945 */ /* 0x000fe20003800000 */
[----:B------:R-:W-:Y:S02]  /*13710*/  ISETP.GE.AND P1, PT, R14, R0, PT ;  /* 0x000000000e00720c */ /* 0x000fe40003f26270 */
[----:B------:R-:W-:Y:S01]  /*13720*/  IADD3 R13, R80, 0x90, RZ ;  /* 0x00000090500d7810 */ /* 0x000fe20007ffe0ff */
[----:B------:R-:W-:Y:S05]  /*13730*/  @P0 BRA `(.L_x_3377) ;  /* 0x0000000000280947 */ /* 0x000fea0003800000 */
[----:B-1--4-:R-:W4:Y:S02]  /*13740*/  LDL R2, [R1+0x10] ;  /* 0x0000100001027983 */ /* 0x012f240000100800 */
        /* <DEDUP_REMOVED lines=9> */
.L_x_3377:
[----:B------:R-:W-:Y:S05]  /*137e0*/  BSYNC B0 ;  /* 0x0000000000007941 */ /* 0x000fea0003800000 */
.L_x_3376:
        /* <DEDUP_REMOVED lines=17> */
.L_x_3379:
[----:B------:R-:W-:Y:S05]  /*13900*/  BSYNC B0 ;  /* 0x0000000000007941 */ /* 0x000fea0003800000 */
.L_x_3378:
        /* <DEDUP_REMOVED lines=14> */
.L_x_3381:
[----:B------:R-:W-:Y:S05]  /*139f0*/  BSYNC B0 ;  /* 0x0000000000007941 */ /* 0x000fea0003800000 */
.L_x_3380:
        /* <DEDUP_REMOVED lines=17> */
.L_x_3383:
[----:B------:R-:W-:Y:S05]  /*13b10*/  BSYNC B0 ;  /* 0x0000000000007941 */ /* 0x000fea0003800000 */
.L_x_3382:
        /* <DEDUP_REMOVED lines=17> */
.L_x_3385:
[----:B------:R-:W-:Y:S05]  /*13c30*/  BSYNC B0 ;  /* 0x0000000000007941 */ /* 0x000fea0003800000 */
.L_x_3384:
        /* <DEDUP_REMOVED lines=17> */
.L_x_3387:
[----:B------:R-:W-:Y:S05]  /*13d50*/  BSYNC B0 ;  /* 0x0000000000007941 */ /* 0x000fea0003800000 */
.L_x_3386:
        /* <DEDUP_REMOVED lines=14> */
.L_x_3389:
[----:B------:R-:W-:Y:S05]  /*13e40*/  BSYNC B0 ;  /* 0x0000000000007941 */ /* 0x000fea0003800000 */
.L_x_3388:
[----:B------:R-:W-:Y:S01]  /*13e50*/  BSSY B0, `(.L_x_3390) ;  /* 0x0000010000007945 */ /* 0x000fe20003800000 */
[----:B------:R-:W-:-:S03]  /*13e60*/  ISETP.GE.AND P1, PT, R11, R0, PT ;  /* 0x000000000b00720c */ /* 0x000fc60003f26270 */
[----:B------:R-:W-:Y:S10]  /*13e70*/  @P0 BRA `(.L_x_3391) ;  /* 0x0000000000340947 */ /* 0x000ff40003800000 */
        /* <DEDUP_REMOVED lines=13> */
.L_x_3391:
[----:B------:R-:W-:Y:S05]  /*13f50*/  BSYNC B0 ;  /* 0x0000000000007941 */ /* 0x000fea0003800000 */
.L_x_3390:
[----:B------:R-:W-:Y:S04]  /*13f60*/  BSSY B0, `(.L_x_3392) ;  /* 0x000000f000007945 */ /* 0x000fe80003800000 */
        /* <DEDUP_REMOVED lines=14> */
.L_x_3393:
[----:B------:R-:W-:Y:S05]  /*14050*/  BSYNC B0 ;  /* 0x0000000000007941 */ /* 0x000fea0003800000 */
.L_x_3392:
        /* <DEDUP_REMOVED lines=15> */
.L_x_3395:
[----:B------:R-:W-:Y:S05]  /*14150*/  BSYNC B0 ;  /* 0x0000000000007941 */ /* 0x000fea0003800000 */
.L_x_3394:
        /* <DEDUP_REMOVED lines=15> */
.L_x_3397:
[----:B------:R-:W-:Y:S05]  /*14250*/  BSYNC B0 ;  /* 0x0000000000007941 */ /* 0x000fea0003800000 */
.L_x_3396:
        /* <DEDUP_REMOVED lines=15> */
.L_x_3399:
[----:B------:R-:W-:Y:S05]  /*14350*/  BSYNC B0 ;  /* 0x0000000000007941 */ /* 0x000fea0003800000 */
.L_x_3398:
        /* <DEDUP_REMOVED lines=15> */
.L_x_3401:
[----:B------:R-:W-:Y:S05]  /*14450*/  BSYNC B0 ;  /* 0x0000000000007941 */ /* 0x000fea0003800000 */
.L_x_3400:
        /* <DEDUP_REMOVED lines=15> */
.L_x_3403:
[----:B------:R-:W-:Y:S05]  /*14550*/  BSYNC B0 ;  /* 0x0000000000007941 */ /* 0x000fea0003800000 */
.L_x_3402:
[----:B-1--4-:R-:W4:Y:S04]  /*14560*/  LD.E.64 R2, desc[UR6][R22.64+0x1c0] ;  /* 0x0001c00616027980 */ /* 0x012f28000c101b00 */
[----:B------:R-:W2:Y:S01]  /*14570*/  LD.E.64 R4, desc[UR6][R22.64+0x1b8] ;  /* 0x0001b80616047980 */ /* 0x000ea2000c101b00 */
        /* <DEDUP_REMOVED lines=24> */
[----:B------:R-:W2:Y:S02]  /*14700*/  LDL R20, [R1+0x10] ;  /* 0x0000100001147983 */ /* 0x000ea40000100800 */
[----:B--2---:R-:W-:-:S13]  /*14710*/  ISETP.GE.AND P2, PT, R134, R20, PT ;  /* 0x000000148600720c */ /* 0x004fda0003f46270 */
        /* <DEDUP_REMOVED lines=8> */
.L_x_3405:
[----:B------:R-:W-:Y:S05]  /*147a0*/  BSYNC B0 ;  /* 0x0000000000007941 */ /* 0x000fea0003800000 */
.L_x_3404:
[----:B------:R1:W-:Y:S01]  /*147b0*/  @P1 STS.128 [R191+0xa800], RZ ;  /* 0x00a800ffbf001388 */ /* 0x0003e20000000c00 */
[----:B------:R-:W-:Y:S01]  /*147c0*/  BSSY B0, `(.L_x_3406) ;  /* 0x000000e000007945 */ /* 0x000fe20003800000 */
[----:B------:R-:W-:-:S03]  /*147d0*/  ISETP.GE.AND P2, PT, R15, R0, PT ;  /* 0x000000000f00720c */ /* 0x000fc60003f46270 */
[----:B------:R-:W-:Y:S10]  /*147e0*/  @P1 BRA `(.L_x_3407) ;  /* 0x00000000002c1947 */ /* 0x000ff40003800000 */
[----:B-1--4-:R-:W4:Y:S02]  /*147f0*/  LDL R2, [R1+0x10] ;  /* 0x0000100001027983 */ /* 0x012f240000100800 */
[----:B----4-:R-:W-:-:S13]  /*14800*/  ISETP.GE.AND P1, PT, R134, R2, PT ;  /* 0x000000028600720c */ /* 0x010fda0003f26270 */
[----:B------:R1:W-:Y:S01]  /*14810*/  @P1 STS.128 [R191+0xa800], RZ ;  /* 0x00a800ffbf001388 */ /* 0x0003e20000000c00 */
[----:B------:R-:W-:Y:S05]  /*14820*/  @P1 BRA `(.L_x_3407) ;  /* 0x00000000001c1947 */ /* 0x000fea0003800000 */
[----:B------:R-:W4:Y:S01]  /*14830*/  LDL R4, [R1+0x8] ;  /* 0x0000080001047983 */ /* 0x000f220000100800 */
[----:B------:R-:W-:-:S04]  /*14840*/  LEA R2, P1, R195, R251, 0x1 ;  /* 0x000000fbc3027211 */ /* 0x000fc800078208ff */
[----:B----4-:R-:W-:-:S05]  /*14850*/  LEA.HI.X R3, R195, R249, R4, 0x1, P1 ;  /* 0x000000f9c3037211 */ /* 0x010fca00008f0c04 */
[----:B------:R-:W-:Y:S01]  /*14860*/  @!PT LDS RZ, [RZ] ;  /* 0x00000000fffff984 */ /* 0x000fe20000000800 */
[----:B------:R-:W-:Y:S01]  /*14870*/  @!PT LDS RZ, [RZ] ;  /* 0x00000000fffff984 */ /* 0x000fe20000000800 */
[----:B------:R-:W-:Y:S01]  /*14880*/  @!PT LDS RZ, [RZ] ;  /* 0x00000000fffff984 */ /* 0x000fe20000000800 */
[----:B------:R4:W-:Y:S04]  /*14890*/  LDGSTS.E.BYPASS.LTC128B.128 [R191+0xa800], desc[UR6][R2.64] ;  /* 0x0a80000002bf7fae */ /* 0x0009e8000b901d46 */
.L_x_3407:
[----:B------:R-:W-:Y:S05]  /*148a0*/  BSYNC B0 ;  /* 0x0000000000007941 */ /* 0x000fea0003800000 */
.L_x_3406:
        /* <DEDUP_REMOVED lines=16> */
.L_x_3409:
[----:B------:R-:W-:Y:S05]  /*149b0*/  BSYNC B0 ;  /* 0x0000000000007941 */ /* 0x000fea0003800000 */
.L_x_3408:
[----:B------:R1:W-:Y:S01]  /*149c0*/  @P6 STS.128 [R191+0xb800], RZ ;  /* 0x00b800ffbf006388 */ /* 0x0003e20000000c00 */
[----:B------:R-:W-:Y:S01]  /*149d0*/  BSSY B0, `(.L_x_3410) ;  /* 0x0000013000007945 */ /* 0x000fe20003800000 */
[----:B------:R-:W-:-:S03]  /*149e0*/  ISETP.GE.AND P0, PT, R13, R0, PT ;  /* 0x000000000d00720c */ /* 0x000fc60003f06270 */
[----:B------:R-:W-:Y:S10]  /*149f0*/  @P6 BRA `(.L_x_3411) ;  /* 0x0000000000406947 */ /* 0x000ff40003800000 */
[----:B-12-4-:R-:W2:Y:S02]  /*14a00*/  LDL R2, [R1+0x10] ;  /* 0x0000100001027983 */ /* 0x016ea40000100800 */
        /* <DEDUP_REMOVED lines=15> */
.L_x_3411:
[----:B------:R-:W-:Y:S05]  /*14b00*/  BSYNC B0 ;  /* 0x0000000000007941 */ /* 0x000fea0003800000 */
.L_x_3410:
        /* <DEDUP_REMOVED lines=16> */
.L_x_3413:
[----:B------:R-:W-:Y:S05]  /*14c10*/  BSYNC B0 ;  /* 0x0000000000007941 */ /* 0x000fea0003800000 */
.L_x_3412:
        /* <DEDUP_REMOVED lines=20> */
.L_x_3415:
[----:B------:R-:W-:Y:S05]  /*14d60*/  BSYNC B0 ;  /* 0x0000000000007941 */ /* 0x000fea0003800000 */
.L_x_3414:
        /* <DEDUP_REMOVED lines=20> */
.L_x_3417:
[----:B------:R-:W-:Y:S05]  /*14eb0*/  BSYNC B0 ;  /* 0x0000000000007941 */ /* 0x000fea0003800000 */
.L_x_3416:
        /* <DEDUP_REMOVED lines=20> */
.L_x_3419:
[----:B------:R-:W-:Y:S05]  /*15000*/  BSYNC B0 ;  /* 0x0000000000007941 */ /* 0x000fea0003800000 */
.L_x_3418:
        /* <DEDUP_REMOVED lines=16> */
.L_x_3421:
[----:B------:R-:W-:Y:S05]  /*15110*/  BSYNC B0 ;  /* 0x0000000000007941 */ /* 0x000fea0003800000 */
.L_x_3420:
        /* <DEDUP_REMOVED lines=20> */
.L_x_3423:
[----:B------:R-:W-:Y:S05]  /*15260*/  BSYNC B0 ;  /* 0x0000000000007941 */ /* 0x000fea0003800000 */
.L_x_3422:
[----:B------:R1:W-:Y:S01]  /*15270*/  @P6 STS.128 [R191+0xf000], RZ ;  /* 0x00f000ffbf006388 */ /* 0x0003e20000000c00 */
[----:B------:R-:W-:Y:S04]  /*15280*/  BSSY B0, `(.L_x_3424) ;  /* 0x0000012000007945 */ /* 0x000fe80003800000 */
[----:B------:R-:W-:Y:S05]  /*15290*/  @P6 BRA `(.L_x_3425) ;  /* 0x0000000000406947 */ /* 0x000fea0003800000 */
[----:B------:R-:W3:Y:S02]  /*152a0*/  LDL R0, [R1+0x10] ;  /* 0x0000100001007983 */ /* 0x000ee40000100800 */
        /* <DEDUP_REMOVED lines=15> */
.L_x_3425:
[----:B------:R-:W-:Y:S05]  /*153a0*/  BSYNC B0 ;  /* 0x0000000000007941 */ /* 0x000fea0003800000 */
.L_x_3424:
[----:B------:R1:W-:Y:S01]  /*153b0*/  @P5 STS.128 [R191+0xf800], RZ ;  /* 0x00f800ffbf005388 */ /* 0x0003e20000000c00 */
[----:B------:R-:W-:Y:S04]  /*153c0*/  BSSY B0, `(.L_x_3426) ;  /* 0x0000012000007945 */ /* 0x000fe80003800000 */
[----:B------:R-:W-:Y:S05]  /*153d0*/  @P5 BRA `(.L_x_3427) ;  /* 0x0000000000405947 */ /* 0x000fea0003800000 */
[----:B------:R-:W2:Y:S02]  /*153e0*/  LDL R0, [R1+0x10] ;  /* 0x0000100001007983 */ /* 0x000ea40000100800 */
        /* <DEDUP_REMOVED lines=15> */
.L_x_3427:
[----:B------:R-:W-:Y:S05]  /*154e0*/  BSYNC B0 ;  /* 0x0000000000007941 */ /* 0x000fea0003800000 */
.L_x_3426:
        /* <DEDUP_REMOVED lines=19> */
.L_x_3429:
[----:B------:R-:W-:Y:S05]  /*15620*/  BSYNC B0 ;  /* 0x0000000000007941 */ /* 0x000fea0003800000 */
.L_x_3428:
        /* <DEDUP_REMOVED lines=19> */
.L_x_3431:
[----:B------:R-:W-:Y:S05]  /*15760*/  BSYNC B0 ;  /* 0x0000000000007941 */ /* 0x000fea0003800000 */
.L_x_3430:
        /* <DEDUP_REMOVED lines=19> */
.L_x_3433:
[----:B------:R-:W-:Y:S05]  /*158a0*/  BSYNC B0 ;  /* 0x0000000000007941 */ /* 0x000fea0003800000 */
.L_x_3432:
        /* <DEDUP_REMOVED lines=19> */
.L_x_3435:
[----:B------:R-:W-:Y:S05]  /*159e0*/  BSYNC B0 ;  /* 0x0000000000007941 */ /* 0x000fea0003800000 */
.L_x_3434:
[----:B------:R-:W3:Y:S04]  /*159f0*/  LDL.64 R8, [R1] ;  /* 0x0000000001087983 */ /* 0x000ee80000100a00 */
[----:B-12-4-:R-:W2:Y:S01]  /*15a00*/  LD.E R3, desc[UR6][R22.64+0x18c] ;  /* 0x00018c0616037980 */ /* 0x016ea2000c101900 */
[----:B------:R-:W-:Y:S01]  /*15a10*/  SHF.R.S32.HI R5, RZ, 0x4, R245 ;  /* 0x00000004ff057819 */ /* 0x000fe200000114f5 */
[----:B------:R-:W-:Y:S01]  /*15a20*/  IMAD.SHL.U32 R2, R243, 0x40, RZ ;  /* 0x00000040f3027824 */ /* 0x000fe200078e00ff */
[----:B------:R-:W-:Y:S01]  /*15a30*/  SHF.R.S32.HI R133, RZ, 0x1f, R47 ;  /* 0x0000001fff857819 */ /* 0x000fe2000001142f */
[----:B------:R-:W-:Y:S01]  /*15a40*/  IMAD.SHL.U32 R6, R244, 0x40, RZ ;  /* 0x00000040f4067824 */ /* 0x000fe200078e00ff */
[----:B------:R-:W-:Y:S01]  /*15a50*/  LEA.HI R0, R245, R5, RZ, 0x1 ;  /* 0x00000005f5007211 */ /* 0x000fe200078f08ff */
[----:B-----5:R-:W1:Y:S01]  /*15a60*/  MUFU.RCP R86, R86 ;  /* 0x0000005600567308 */ /* 0x020e620000001000 */
[----:B------:R-:W-:Y:S01]  /*15a70*/  LOP3.LUT R2, R2, 0x1c0, RZ, 0xc0, !PT ;  /* 0x000001c002027812 */ /* 0x000fe200078ec0ff */
[----:B------:R-:W0:Y:S01]  /*15a80*/  LDGDEPBAR ;  /* 0x00000000000079af */ /* 0x000e220000000000 */
[----:B------:R-:W-:Y:S01]  /*15a90*/  LOP3.LUT R0, R0, 0xfffffffe, RZ, 0xc0, !PT ;  /* 0xfffffffe00007812 */ /* 0x000fe200078ec0ff */
[----:B------:R-:W-:Y:S01]  /*15aa0*/  BSSY B1, `(.L_x_3436) ;  /* 0x000053e000017945 */ /* 0x000fe20003800000 */
[----:B------:R-:W-:-:S02]  /*15ab0*/  SHF.L.U32 R7, R80, 0x3, RZ ;  /* 0x0000000350077819 */ /* 0x000fc400000006ff */
[----:B------:R-:W-:Y:S01]  /*15ac0*/  LEA.HI R133, R133, R47, RZ, 0x5 ;  /* 0x0000002f85857211 */ /* 0x000fe200078f28ff */
[----:B------:R-:W-:Y:S01]  /*15ad0*/  IMAD.IADD R5, R5, 0x1, -R0 ;  /* 0x0000000105057824 */ /* 0x000fe200078e0a00 */
[----:B------:R-:W-:Y:S01]  /*15ae0*/  LOP3.LUT R21, R6, 0xfffffe00, RZ, 0xc0, !PT ;  /* 0xfffffe0006157812 */ /* 0x000fe200078ec0ff */
[----:B------:R-:W-:Y:S01]  /*15af0*/  IMAD.SHL.U32 R0, R213, 0x40, RZ ;  /* 0x00000040d5007824 */ /* 0x000fe200078e00ff */
[----:B------:R-:W-:Y:S01]  /*15b00*/  SHF.R.S32.HI R133, RZ, 0x5, R133 ;  /* 0x00000005ff857819 */ /* 0x000fe20000011485 */
[----:B------:R-:W-:Y:S01]  /*15b10*/  IMAD.SHL.U32 R4, R5, 0x8, RZ ;  /* 0x0000000805047824 */ /* 0x000fe200078e00ff */
[----:B------:R-:W-:Y:S02]  /*15b20*/  R2P PR, R213, 0x6 ;  /* 0x00000006d5007804 */ /* 0x000fe40000000000 */
[----:B------:R-:W-:Y:S02]  /*15b30*/  LOP3.LUT R0, R0, 0x1c0, RZ, 0xc0, !PT ;  /* 0x000001c000007812 */ /* 0x000fe400078ec0ff */
[----:B------:R-:W-:Y:S01]  /*15b40*/  LOP3.LUT R4, R2, 0x8, R4, 0xf8, !PT ;  /* 0x0000000802047812 */ /* 0x000fe200078ef804 */
[----:B-1----:R-:W-:Y:S01]  /*15b50*/  FMUL.FTZ R132, R132, R86 ;  /* 0x0000005684847220 */ /* 0x002fe20000410000 */
[----:B------:R-:W-:-:S02]  /*15b60*/  LOP3.LUT R7, R0, 0x8, R7, 0xf8, !PT ;  /* 0x0000000800077812 */ /* 0x000fc400078ef807 */
        /* <DEDUP_REMOVED lines=8> */
[----:B------:R-:W-:Y:S02]  /*15bf0*/  LEA R139, R0, UR4, 0x1 ;  /* 0x00000004008b7c11 */ /* 0x000fe4000f8e08ff */
[----:B------:R-:W-:Y:S01]  /*15c00*/  MOV R0, 0x20 ;  /* 0x0000002000007802 */ /* 0x000fe20000000f00 */
[----:B------:R-:W-:Y:S01]  /*15c10*/  LDSM.16.M88.4 R4, [R186] ;  /* 0x00000000ba04783b */ /* 0x000fe20000000200 */
[--C-:B------:R-:W-:Y:S01]  /*15c20*/  IMAD R87, R189, 0x2, R186.reuse ;  /* 0x00000002bd577824 */ /* 0x100fe200078e02ba */
[C---:B------:R-:W-:Y:S01]  /*15c30*/  IADD3 R180, R139.reuse, 0x2040, RZ ;  /* 0x000020408bb47810 */ /* 0x040fe20007ffe0ff */
[----:B------:R-:W-:Y:S01]  /*15c40*/  IMAD R2, R190, 0x2, R186 ;  /* 0x00000002be027824 */ /* 0x000fe200078e02ba */
[----:B------:R-:W1:Y:S01]  /*15c50*/  LDSM.16.M88.4 R36, [R139+0x2000] ;  /* 0x002000008b24783b */ /* 0x000e620000000200 */
[----:B------:R-:W-:Y:S01]  /*15c60*/  SEL R187, R0, 0xffffffe0, !P1 ;  /* 0xffffffe000bb7807 */ /* 0x000fe20004800000 */
[----:B------:R-:W-:-:S02]  /*15c70*/  VIADD R0, R139, 0x2000 ;  /* 0x000020008b007836 */ /* 0x000fc40000000000 */
[----:B------:R-:W4:Y:S01]  /*15c80*/  LDSM.16.M88.4 R16, [R139+0x4000] ;  /* 0x004000008b10783b */ /* 0x000f220000000200 */
[----:B------:R-:W-:Y:S02]  /*15c90*/  IMAD R188, R189, 0x2, R2 ;  /* 0x00000002bdbc7824 */ /* 0x000fe400078e0202 */
[----:B------:R-:W-:Y:S01]  /*15ca0*/  IMAD.IADD R84, R139, 0x1, R187 ;  /* 0x000000018b547824 */ /* 0x000fe200078e02bb */
[----:B------:R-:W4:Y:S01]  /*15cb0*/  LDSM.16.M88.4 R12, [R139+0x4800] ;  /* 0x004800008b0c783b */ /* 0x000f220000000200 */
[----:B------:R-:W-:-:S03]  /*15cc0*/  @P2 VIADD R180, R0, 0xffffffc0 ;  /* 0xffffffc000b42836 */ /* 0x000fc60000000000 */
[----:B------:R-:W4:Y:S01]  /*15cd0*/  LDSM.16.M88.4 R44, [R139+0x6000] ;  /* 0x006000008b2c783b */ /* 0x000f220000000200 */
[----:B------:R-:W-:-:S03]  /*15ce0*/  IMAD.IADD R185, R187, 0x1, R180 ;  /* 0x00000001bbb97824 */ /* 0x000fc600078e02b4 */
[----:B------:R-:W4:Y:S04]  /*15cf0*/  LDSM.16.M88.4 R40, [R139+0x5800] ;  /* 0x005800008b28783b */ /* 0x000f280000000200 */
[----:B------:R-:W-:Y:S04]  /*15d00*/  LDSM.16.M88.4 R32, [R139+0x2800] ;  /* 0x002800008b20783b */ /* 0x000fe80000000200 */
[----:B------:R-:W-:Y:S04]  /*15d10*/  LDSM.16.M88.4 R28, [R139+0x3000] ;  /* 0x003000008b1c783b */ /* 0x000fe80000000200 */
[----:B------:R-:W-:Y:S04]  /*15d20*/  LDSM.16.M88.4 R24, [R139+0x3800] ;  /* 0x003800008b18783b */ /* 0x000fe80000000200 */
[----:B------:R-:W-:Y:S04]  /*15d30*/  LDSM.16.M88.4 R48, [R139+0x7000] ;  /* 0x007000008b30783b */ /* 0x000fe80000000200 */
[----:B------:R-:W-:Y:S01]  /*15d40*/  STL [R1+0x64], R87 ;  /* 0x0000645701007387 */ /* 0x000fe20000100800 */
[C---:B-1----:R-:W-:Y:S06]  /*15d50*/  HMMA.16816.F32 R60, R4.reuse, R36, RZ ;  /* 0x00000024043c723c */ /* 0x042fec00000018ff */
[C---:B------:R-:W-:Y:S01]  /*15d60*/  HMMA.16816.F32 R52, R4.reuse, R38, RZ ;  /* 0x000000260434723c */ /* 0x040fe200000018ff */
[----:B------:R-:W1:Y:S05]  /*15d70*/  LDSM.16.M88.4 R36, [R139+0x6800] ;  /* 0x006800008b24783b */ /* 0x000e6a0000000200 */
[C---:B----4-:R-:W-:Y:S06]  /*15d80*/  HMMA.16816.F32 R92, R4.reuse, R16, RZ ;  /* 0x00000010045c723c */ /* 0x050fec00000018ff */
[C---:B------:R-:W-:Y:S01]  /*15d90*/  HMMA.16816.F32 R96, R4.reuse, R18, RZ ;  /* 0x000000120460723c */ /* 0x040fe200000018ff */
[----:B------:R-:W4:Y:S05]  /*15da0*/  LDSM.16.M88.4 R16, [R139+0x8800] ;  /* 0x008800008b10783b */ /* 0x000f2a0000000200 */
[C---:B------:R-:W-:Y:S06]  /*15db0*/  HMMA.16816.F32 R100, R4.reuse, R12, RZ ;  /* 0x0000000c0464723c */ /* 0x040fec00000018ff */
[C---:B------:R-:W-:Y:S01]  /*15dc0*/  HMMA.16816.F32 R104, R4.reuse, R14, RZ ;  /* 0x0000000e0468723c */ /* 0x040fe200000018ff */
[----:B------:R-:W-:Y:S05]  /*15dd0*/  LDSM.16.M88.4 R12, [R87] ;  /* 0x00000000570c783b */ /* 0x000fea0000000200 */
[C---:B------:R-:W-:Y:S06]  /*15de0*/  HMMA.16816.F32 R168, R4.reuse, R44, RZ ;  /* 0x0000002c04a8723c */ /* 0x040fec00000018ff */
[C---:B------:R-:W-:Y:S01]  /*15df0*/  HMMA.16816.F32 R144, R4.reuse, R46, RZ ;  /* 0x0000002e0490723c */ /* 0x040fe200000018ff */
[----:B------:R-:W-:Y:S05]  /*15e00*/  LDSM.16.M88.4 R44, [R84+0x2000] ;  /* 0x00200000542c783b */ /* 0x000fea0000000200 */
[C---:B------:R-:W-:Y:S06]  /*15e10*/  HMMA.16816.F32 R172, R4.reuse, R40, RZ ;  /* 0x0000002804ac723c */ /* 0x040fec00000018ff */
[C---:B------:R-:W-:Y:S01]  /*15e20*/  HMMA.16816.F32 R204, R4.reuse, R42, RZ ;  /* 0x0000002a04cc723c */ /* 0x040fe200000018ff */
[----:B------:R-:W4:Y:S05]  /*15e30*/  LDSM.16.M88.4 R40, [R84+0x2800] ;  /* 0x002800005428783b */ /* 0x000f2a0000000200 */
        /* <DEDUP_REMOVED lines=15> */
[C---:B----4-:R-:W-:Y:S06]  /*15f30*/  HMMA.16816.F32 R212, R4.reuse, R16, RZ ;  /* 0x0000001004d4723c */ /* 0x050fec00000018ff */
[----:B------:R-:W-:Y:S01]  /*15f40*/  HMMA.16816.F32 R196, R4, R18, RZ ;  /* 0x0000001204c4723c */ /* 0x000fe200000018ff */
[----:B------:R-:W4:Y:S05]  /*15f50*/  LDSM.16.M88.4 R16, [R84+0x4000] ;  /* 0x004000005410783b */ /* 0x000f2a0000000200 */
[C---:B------:R-:W-:Y:S06]  /*15f60*/  HMMA.16816.F32 R140, R12.reuse, R42, R72 ;  /* 0x0000002a0c8c723c */ /* 0x040fec0000001848 */
[C---:B------:R-:W-:Y:S06]  /*15f70*/  HMMA.16816.F32 R60, R12.reuse, R44, R60 ;  /* 0x0000002c0c3c723c */ /* 0x040fec000000183c */
[C---:B------:R-:W-:Y:S01]  /*15f80*/  HMMA.16816.F32 R148, R12.reuse, R40, R76 ;  /* 0x000000280c94723c */ /* 0x040fe2000000184c */
[----:B------:R-:W-:Y:S05]  /*15f90*/  LDSM.16.M88.4 R40, [R84+0x6000] ;  /* 0x006000005428783b */ /* 0x000fea0000000200 */
[C---:B-1----:R-:W-:Y:S01]  /*15fa0*/  HMMA.16816.F32 R72, R12.reuse, R36, R68 ;  /* 0x000000240c48723c */ /* 0x042fe20000001844 */
[----:B------:R-:W-:Y:S05]  /*15fb0*/  LDSM.16.M88.4 R68, [R185] ;  /* 0x00000000b944783b */ /* 0x000fea0000000200 */
[----:B------:R-:W-:Y:S01]  /*15fc0*/  HMMA.16816.F32 R128, R12, R38, R64 ;  /* 0x000000260c80723c */ /* 0x000fe20000001840 */
[----:B------:R-:W1:Y:S04]  /*15fd0*/  LDSM.16.M88.4 R36, [R84+0x6800] ;  /* 0x006800005424783b */ /* 0x000e680000000200 */
[----:B------:R-:W-:Y:S01]  /*15fe0*/  LDSM.16.M88.4 R64, [R180+0x1000] ;  /* 0x00100000b440783b */ /* 0x000fe20000000200 */
        /* <DEDUP_REMOVED lines=8> */
[----:B------:R-:W2:Y:S05]  /*16070*/  LDSM.16.M88.4 R32, [R84+0x7800] ;  /* 0x007800005420783b */ /* 0x000eaa0000000200 */
[C---:B------:R-:W-:Y:S01]  /*16080*/  HMMA.16816.F32 R124, R12.reuse, R48, R56 ;  /* 0x000000300c7c723c */ /* 0x040fe20000001838 */
[----:B------:R-:W-:Y:S05]  /*16090*/  LDSM.16.M88.4 R56, [R84+0x7000] ;  /* 0x007000005438783b */ /* 0x000fea0000000200 */
[----:B------:R-:W-:Y:S01]  /*160a0*/  HMMA.16816.F32 R76, R12, R50, R80 ;  /* 0x000000320c4c723c */ /* 0x000fe20000001850 */
[----:B------:R-:W-:Y:S01]  /*160b0*/  LDSM.16.M88.4 R48, [R180] ;  /* 0x00000000b430783b */ /* 0x000fe20000000200 */
[----:B---3--:R-:W-:-:S02]  /*160c0*/  IMAD.MOV.U32 R88, RZ, RZ, R8 ;  /* 0x000000ffff587224 */ /* 0x008fc400078e0008 */
[----:B------:R-:W-:Y:S02]  /*160d0*/  IMAD.MOV.U32 R89, RZ, RZ, R9 ;  /* 0x000000ffff597224 */ /* 0x000fe400078e0009 */
[----:B------:R-:W3:Y:S01]  /*160e0*/  LDSM.16.M88.4 R8, [R139+0x5000] ;  /* 0x005000008b08783b */ /* 0x000ee20000000200 */
[----:B------:R-:W-:Y:S01]  /*160f0*/  IMAD.MOV.U32 R182, RZ, RZ, R88 ;  /* 0x000000ffffb67224 */ /* 0x000fe200078e0058 */
[----:B----4-:R-:W-:Y:S01]  /*16100*/  HMMA.16816.F32 R120, R12, R16, R92 ;  /* 0x000000100c78723c */ /* 0x010fe2000000185c */
[----:B------:R-:W-:-:S05]  /*16110*/  IMAD.MOV.U32 R183, RZ, RZ, R89 ;  /* 0x000000ffffb77224 */ /* 0x000fca00078e0059 */
[C---:B------:R-:W-:Y:S01]  /*16120*/  HMMA.16816.F32 R88, R12.reuse, R46, R52 ;  /* 0x0000002e0c58723c */ /* 0x040fe20000001834 */
[----:B------:R-:W-:Y:S04]  /*16130*/  LDSM.16.M88.4 R52, [R84+0x5000] ;  /* 0x005000005434783b */ /* 0x000fe80000000200 */
[----:B------:R-:W4:Y:S01]  /*16140*/  LDSM.16.M88.4 R44, [R84+0x5800] ;  /* 0x00580000542c783b */ /* 0x000f220000000200 */
[C---:B------:R-:W-:Y:S03]  /*16150*/  HMMA.16816.F32 R96, R12.reuse, R18, R96 ;  /* 0x000000120c60723c */ /* 0x040fe60000001860 */
[----:B------:R-:W-:Y:S03]  /*16160*/  LDSM.16.M88.4 R16, [R84+0x9000] ;  /* 0x009000005410783b */ /* 0x000fe60000000200 */
[C---:B-1----:R-:W-:Y:S06]  /*16170*/  HMMA.16816.F32 R236, R12.reuse, R36, R164 ;  /* 0x000000240cec723c */ /* 0x042fec00000018a4 */
[C---:B------:R-:W-:Y:S06]  /*16180*/  HMMA.16816.F32 R240, R12.reuse, R38, R156 ;  /* 0x000000260cf0723c */ /* 0x040fec000000189c */
[C---:B--2---:R-:W-:Y:S06]  /*16190*/  HMMA.16816.F32 R224, R12.reuse, R32, R224 ;  /* 0x000000200ce0723c */ /* 0x044fec00000018e0 */
[----:B------:R-:W-:Y:S01]  /*161a0*/  HMMA.16816.F32 R220, R12, R34, R220 ;  /* 0x000000220cdc723c */ /* 0x000fe200000018dc */
[----:B------:R-:W-:Y:S05]  /*161b0*/  LDSM.16.M88.4 R32, [R185+0x800] ;  /* 0x00080000b920783b */ /* 0x000fea0000000200 */
[C---:B---3--:R-:W-:Y:S06]  /*161c0*/  HMMA.16816.F32 R108, R4.reuse, R8, RZ ;  /* 0x00000008046c723c */ /* 0x048fec00000018ff */
[----:B------:R-:W-:Y:S01]  /*161d0*/  HMMA.16816.F32 R112, R4, R10, RZ ;  /* 0x0000000a0470723c */ /* 0x000fe200000018ff */
[----:B------:R-:W1:Y:S05]  /*161e0*/  LDSM.16.M88.4 R8, [R139+0x9000] ;  /* 0x009000008b08783b */ /* 0x000e6a0000000200 */
[C---:B----4-:R-:W-:Y:S06]  /*161f0*/  HMMA.16816.F32 R204, R12.reuse, R46, R204 ;  /* 0x0000002e0ccc723c */ /* 0x050fec00000018cc */
[C---:B------:R-:W-:Y:S06]  /*16200*/  HMMA.16816.F32 R216, R12.reuse, R28, R216 ;  /* 0x0000001c0cd8723c */ /* 0x040fec00000018d8 */
[C---:B------:R-:W-:Y:S06]  /*16210*/  HMMA.16816.F32 R200, R12.reuse, R30, R200 ;  /* 0x0000001e0cc8723c */ /* 0x040fec00000018c8 */
[C---:B------:R-:W-:Y:S06]  /*16220*/  HMMA.16816.F32 R144, R12.reuse, R42, R144 ;  /* 0x0000002a0c90723c */ /* 0x040fec0000001890 */
[C---:B------:R-:W-:Y:S06]  /*16230*/  HMMA.16816.F32 R228, R12.reuse, R56, R228 ;  /* 0x000000380ce4723c */ /* 0x040fec00000018e4 */
[----:B------:R-:W-:Y:S01]  /*16240*/  HMMA.16816.F32 R232, R12, R58, R232 ;  /* 0x0000003a0ce8723c */ /* 0x000fe200000018e8 */
[----:B------:R-:W-:Y:S05]  /*16250*/  LDSM.16.M88.4 R56, [R180+0x2000] ;  /* 0x00200000b438783b */ /* 0x000fea0000000200 */
[C---:B-1----:R-:W-:Y:S06]  /*16260*/  HMMA.16816.F32 R160, R4.reuse, R8, RZ ;  /* 0x0000000804a0723c */ /* 0x042fec00000018ff */
[----:B------:R-:W-:Y:S01]  /*16270*/  HMMA.16816.F32 R152, R4, R10, RZ ;  /* 0x0000000a0498723c */ /* 0x000fe200000018ff */
[----:B------:R-:W1:Y:S04]  /*16280*/  LDSM.16.M88.4 R8, [R84+0x4800] ;  /* 0x004800005408783b */ /* 0x000e680000000200 */
[----:B------:R-:W2:Y:S01]  /*16290*/  LDSM.16.M88.4 R4, [R2] ;  /* 0x000000000204783b */ /* 0x000ea20000000200 */
[C---:B------:R-:W-:Y:S06]  /*162a0*/  HMMA.16816.F32 R212, R12.reuse, R24, R212 ;  /* 0x000000180cd4723c */ /* 0x040fec00000018d4 */
[C---:B------:R-:W-:Y:S06]  /*162b0*/  HMMA.16816.F32 R196, R12.reuse, R26, R196 ;  /* 0x0000001a0cc4723c */ /* 0x040fec00000018c4 */
[C---:B------:R-:W-:Y:S06]  /*162c0*/  HMMA.16816.F32 R244, R12.reuse, R16, R160 ;  /* 0x000000100cf4723c */ /* 0x040fec00000018a0 */
[C---:B------:R-:W-:Y:S06]  /*162d0*/  HMMA.16816.F32 R80, R12.reuse, R18, R152 ;  /* 0x000000120c50723c */ /* 0x040fec0000001898 */
[C---:B-1----:R-:W-:Y:S06]  /*162e0*/  HMMA.16816.F32 R92, R12.reuse, R8, R100 ;  /* 0x000000080c5c723c */ /* 0x042fec0000001864 */
[C---:B------:R-:W-:Y:S01]  /*162f0*/  HMMA.16816.F32 R104, R12.reuse, R10, R104 ;  /* 0x0000000a0c68723c */ /* 0x040fe20000001868 */
[----:B------:R-:W1:Y:S11]  /*16300*/  LDSM.16.M88.4 R8, [R188] ;  /* 0x00000000bc08783b */ /* 0x000e760000000200 */
[----:B------:R-:W-:Y:S01]  /*16310*/  IMAD.MOV.U32 R153, RZ, RZ, R80 ;  /* 0x000000ffff997224 */ /* 0x000fe200078e0050 */
[----:B------:R-:W-:Y:S01]  /*16320*/  MOV R152, R81 ;  /* 0x0000005100987202 */ /* 0x000fe20000000f00 */
[----:B------:R-:W-:Y:S01]  /*16330*/  IMAD.MOV.U32 R117, RZ, RZ, R82 ;  /* 0x000000ffff757224 */ /* 0x000fe200078e0052 */
[----:B------:R-:W-:Y:S01]  /*16340*/  HMMA.16816.F32 R100, R12, R52, R108 ;  /* 0x000000340c64723c */ /* 0x000fe2000000186c */
[----:B------:R-:W-:-:S05]  /*16350*/  IMAD.MOV.U32 R87, RZ, RZ, R83 ;  /* 0x000000ffff577224 */ /* 0x000fca00078e0053 */
[C---:B------:R-:W-:Y:S01]  /*16360*/  HMMA.16816.F32 R108, R12.reuse, R54, R112 ;  /* 0x000000360c6c723c */ /* 0x040fe20000001870 */
[----:B------:R-:W3:Y:S05]  /*16370*/  LDSM.16.M88.4 R52, [R84+0x9800] ;  /* 0x009800005434783b */ /* 0x000eea0000000200 */
[----:B------:R-:W-:Y:S01]  /*16380*/  HMMA.16816.F32 R112, R12, R44, R172 ;  /* 0x0000002c0c70723c */ /* 0x000fe200000018ac */
[----:B------:R-:W4:Y:S05]  /*16390*/  LDSM.16.M88.4 R44, [R180+0x800] ;  /* 0x00080000b42c783b */ /* 0x000f2a0000000200 */
[C---:B--2---:R-:W-:Y:S01]  /*163a0*/  HMMA.16816.F32 R36, R4.reuse, R48, R60 ;  /* 0x000000300424723c */ /* 0x044fe2000000183c */
[----:B------:R-:W-:Y:S05]  /*163b0*/  LDSM.16.M88.4 R60, [R180+0x1800] ;  /* 0x00180000b43c783b */ /* 0x000fea0000000200 */
[----:B------:R-:W-:Y:S01]  /*163c0*/  HMMA.16816.F32 R16, R4, R50, R88 ;  /* 0x000000320410723c */ /* 0x000fe20000001858 */
[----:B------:R-:W-:Y:S05]  /*163d0*/  LDSM.16.M88.4 R48, [R180+0x3800] ;  /* 0x00380000b430783b */ /* 0x000fea0000000200 */
[----:B------:R-:W-:Y:S01]  /*163e0*/  HMMA.16816.F32 R172, R12, R40, R168 ;  /* 0x000000280cac723c */ /* 0x000fe200000018a8 */
[----:B------:R-:W-:Y:S05]  /*163f0*/  LDSM.16.M88.4 R40, [R180+0x2800] ;  /* 0x00280000b428783b */ /* 0x000fea0000000200 */
[----:B------:R-:W-:Y:S06]  /*16400*/  HMMA.16816.F32 R72, R4, R64, R72 ;  /* 0x000000400448723c */ /* 0x000fec0000001848 */
[----:B-1----:R-:W-:Y:S01]  /*16410*/  HMMA.16816.F32 R28, R8, R68, R36 ;  /* 0x00000044081c723c */ /* 0x002fe20000001824 */
[----:B------:R-:W1:Y:S05]  /*16420*/  LDSM.16.M88.4 R36, [R180+0x3000] ;  /* 0x00300000b424783b */ /* 0x000e6a0000000200 */
[C---:B---3--:R-:W-:Y:S06]  /*16430*/  HMMA.16816.F32 R208, R12.reuse, R52, R208 ;  /* 0x000000340cd0723c */ /* 0x048fec00000018d0 */
[----:B------:R-:W-:Y:S06]  /*16440*/  HMMA.16816.F32 R176, R12, R54, R176 ;  /* 0x000000360cb0723c */ /* 0x000fec00000018b0 */
[----:B----4-:R-:W-:Y:S06]  /*16450*/  HMMA.16816.F32 R12, R4, R44, R148 ;  /* 0x0000002c040c723c */ /* 0x010fec0000001894 */
[----:B------:R-:W-:Y:S01]  /*16460*/  HMMA.16816.F32 R24, R8, R70, R16 ;  /* 0x000000460818723c */ /* 0x000fe20000001810 */
[----:B------:R-:W-:Y:S01]  /*16470*/  FMUL.FTZ R0, R28, R3 ;  /* 0x000000031c007220 */ /* 0x000fe20000410000 */
[----:B------:R-:W2:Y:S03]  /*16480*/  LDSM.16.M88.4 R16, [R180+0x4000] ;  /* 0x00400000b410783b */ /* 0x000ea60000000200 */
[----:B------:R3:W-:Y:S01]  /*16490*/  MUFU.TANH R151, R0 ;  /* 0x0000000000977308 */ /* 0x0007e20000002400 */
[C---:B------:R-:W-:Y:S06]  /*164a0*/  HMMA.16816.F32 R64, R4.reuse, R66, R128 ;  /* 0x000000420440723c */ /* 0x040fec0000001880 */
[----:B------:R-:W-:Y:S01]  /*164b0*/  HMMA.16816.F32 R52, R4, R46, R140 ;  /* 0x0000002e0434723c */ /* 0x000fe2000000188c */
[----:B------:R-:W-:Y:S01]  /*164c0*/  IMAD.MOV.U32 R130, RZ, RZ, R119 ;  /* 0x000000ffff827224 */ /* 0x000fe200078e0077 */
[----:B------:R-:W4:Y:S01]  /*164d0*/  LDSM.16.M88.4 R44, [R185+0x1000] ;  /* 0x00100000b92c783b */ /* 0x000f220000000200 */
[----:B------:R-:W-:-:S02]  /*164e0*/  IMAD.MOV.U32 R129, RZ, RZ, R183 ;  /* 0x000000ffff817224 */ /* 0x000fc400078e00b7 */
[----:B------:R-:W-:Y:S01]  /*164f0*/  IMAD.MOV.U32 R128, RZ, RZ, R182 ;  /* 0x000000ffff807224 */ /* 0x000fe200078e00b6 */
[----:B------:R-:W-:Y:S01]  /*16500*/  HMMA.16816.F32 R12, R8, R32, R12 ;  /* 0x00000020080c723c */ /* 0x000fe2000000180c */
[----:B---3--:R-:W-:-:S05]  /*16510*/  FMUL.FTZ R0, R29, R3 ;  /* 0x000000031d007220 */ /* 0x008fca0000410000 */
[C---:B-1----:R-:W-:Y:S01]  /*16520*/  HMMA.16816.F32 R100, R4.reuse, R36, R100 ;  /* 0x000000240464723c */ /* 0x042fe20000001864 */
[----:B------:R1:W-:Y:S05]  /*16530*/  MUFU.TANH R119, R0 ;  /* 0x0000000000777308 */ /* 0x0003ea0000002400 */
[C---:B------:R-:W-:Y:S01]  /*16540*/  HMMA.16816.F32 R156, R4.reuse, R38, R108 ;  /* 0x00000026049c723c */ /* 0x040fe2000000186c */
[----:B------:R-:W-:Y:S05]  /*16550*/  LDSM.16.M88.4 R36, [R180+0x4800] ;  /* 0x00480000b424783b */ /* 0x000fea0000000200 */
[C---:B------:R-:W-:Y:S06]  /*16560*/  HMMA.16816.F32 R80, R4.reuse, R60, R124 ;  /* 0x0000003c0450723c */ /* 0x040fec000000187c */
[----:B------:R-:W-:Y:S01]  /*16570*/  HMMA.16816.F32 R124, R4, R62, R76 ;  /* 0x0000003e047c723c */ /* 0x000fe2000000184c */
[----:B-1----:R-:W-:-:S04]  /*16580*/  FMUL.FTZ R0, R30, R3 ;  /* 0x000000031e007220 */ /* 0x002fc80000410000 */
[----:B------:R1:W-:Y:S01]  /*16590*/  MUFU.TANH R138, R0 ;  /* 0x00000000008a7308 */ /* 0x0003e20000002400 */
[C---:B--2---:R-:W-:Y:S06]  /*165a0*/  HMMA.16816.F32 R88, R4.reuse, R16, R172 ;  /* 0x000000100458723c */ /* 0x044fec00000018ac */
[----:B------:R-:W-:Y:S01]  /*165b0*/  HMMA.16816.F32 R76, R4, R18, R144 ;  /* 0x00000012044c723c */ /* 0x000fe20000001890 */
[----:B------:R-:W2:Y:S01]  /*165c0*/  LDSM.16.M88.4 R16, [R180+0x5800] ;  /* 0x00580000b410783b */ /* 0x000ea20000000200 */
[----:B------:R-:W-:Y:S02]  /*165d0*/  IMAD.MOV.U32 R175, RZ, RZ, R87 ;  /* 0x000000ffffaf7224 */ /* 0x000fe400078e0057 */
[----:B------:R-:W-:-:S02]  /*165e0*/  IMAD.MOV.U32 R174, RZ, RZ, R117 ;  /* 0x000000ffffae7224 */ /* 0x000fc400078e0075 */
[----:B------:R-:W-:Y:S01]  /*165f0*/  HMMA.16816.F32 R160, R4, R58, R96 ;  /* 0x0000003a04a0723c */ /* 0x000fe20000001860 */
[----:B------:R-:W-:Y:S02]  /*16600*/  IMAD.MOV.U32 R172, RZ, RZ, R153 ;  /* 0x000000ffffac7224 */ /* 0x000fe400078e0099 */
[----:B------:R-:W-:Y:S02]  /*16610*/  IMAD.MOV.U32 R173, RZ, RZ, R152 ;  /* 0x000000ffffad7224 */ /* 0x000fe400078e0098 */
[-C--:B-1----:R-:W-:Y:S02]  /*16620*/  FMUL.FTZ R0, R31, R3.reuse ;  /* 0x000000031f007220 */ /* 0x082fe40000410000 */
[----:B------:R-:W-:Y:S02]  /*16630*/  HMMA.16816.F32 R28, R8, R34, R52 ;  /* 0x00000022081c723c */ /* 0x000fe40000001834 */
[----:B------:R1:W-:Y:S04]  /*16640*/  MUFU.TANH R136, R0 ;  /* 0x0000000000887308 */ /* 0x0003e80000002400 */
[C---:B------:R-:W-:Y:S06]  /*16650*/  HMMA.16816.F32 R164, R4.reuse, R40, R92 ;  /* 0x0000002804a4723c */ /* 0x040fec000000185c */
[C---:B------:R-:W-:Y:S06]  /*16660*/  HMMA.16816.F32 R96, R4.reuse, R48, R112 ;  /* 0x000000300460723c */ /* 0x040fec0000001870 */
[C---:B------:R-:W-:Y:S01]  /*16670*/  HMMA.16816.F32 R92, R4.reuse, R50, R204 ;  /* 0x00000032045c723c */ /* 0x040fe200000018cc */
[-C--:B-1----:R-:W-:Y:S01]  /*16680*/  FMUL.FTZ R0, R24, R3.reuse ;  /* 0x0000000318007220 */ /* 0x082fe20000410000 */
[----:B------:R-:W-:Y:S03]  /*16690*/  LDSM.16.M88.4 R48, [R185+0x1800] ;  /* 0x00180000b930783b */ /* 0x000fe60000000200 */
[----:B------:R1:W-:Y:S01]  /*166a0*/  MUFU.TANH R184, R0 ;  /* 0x0000000000b87308 */ /* 0x0003e20000002400 */
[----:B------:R-:W-:Y:S01]  /*166b0*/  HMMA.16816.F32 R104, R4, R42, R104 ;  /* 0x0000002a0468723c */ /* 0x000fe20000001868 */
[----:B------:R-:W3:Y:S05]  /*166c0*/  LDSM.16.M88.4 R40, [R180+0x6000] ;  /* 0x00600000b428783b */ /* 0x000eea0000000200 */
[----:B----4-:R-:W-:Y:S06]  /*166d0*/  HMMA.16816.F32 R32, R8, R46, R64 ;  /* 0x0000002e0820723c */ /* 0x010fec0000001840 */
[----:B------:R-:W-:Y:S01]  /*166e0*/  HMMA.16816.F32 R168, R4, R56, R120 ;  /* 0x0000003804a8723c */ /* 0x000fe20000001878 */
[----:B-1----:R-:W-:-:S05]  /*166f0*/  FMUL.FTZ R0, R25, R3 ;  /* 0x0000000319007220 */ /* 0x002fca0000410000 */
[----:B--2---:R-:W-:Y:S01]  /*16700*/  HMMA.16816.F32 R56, R4, R16, R224 ;  /* 0x000000100438723c */ /* 0x004fe200000018e0 */
[----:B------:R-:W1:Y:S01]  /*16710*/  S2R R227, SR_TID.X ;  /* 0x0000000000e37919 */ /* 0x000e620000002100 */
[----:B------:R2:W4:Y:S02]  /*16720*/  MUFU.TANH R69, R0 ;  /* 0x0000000000457308 */ /* 0x0005240000002400 */
[----:B--2---:R-:W-:Y:S01]  /*16730*/  FMUL.FTZ R0, R26, R3 ;  /* 0x000000031a007220 */ /* 0x004fe20000410000 */
[----:B----4-:R-:W-:-:S05]  /*16740*/  MOV R55, R69 ;  /* 0x0000004500377202 */ /* 0x010fca0000000f00 */
[----:B------:R2:W-:Y:S01]  /*16750*/  MUFU.TANH R148, R0 ;  /* 0x0000000000947308 */ /* 0x0005e20000002400 */
[C---:B---3--:R-:W-:Y:S06]  /*16760*/  HMMA.16816.F32 R108, R4.reuse, R42, R200 ;  /* 0x0000002a046c723c */ /* 0x048fec00000018c8 */
[----:B------:R-:W-:Y:S01]  /*16770*/  HMMA.16816.F32 R152, R4, R40, R216 ;  /* 0x000000280498723c */ /* 0x000fe200000018d8 */
[----:B------:R-:W-:Y:S01]  /*16780*/  LDSM.16.M88.4 R40, [R185+0x3000] ;  /* 0x00300000b928783b */ /* 0x000fe20000000200 */
[----:B--2---:R-:W-:-:S03]  /*16790*/  FMUL.FTZ R0, R27, R3 ;  /* 0x000000031b007220 */ /* 0x004fc60000410000 */
[----:B------:R-:W2:Y:S01]  /*167a0*/  LDSM.16.M88.4 R24, [R180+0x5000] ;  /* 0x00500000b418783b */ /* 0x000ea20000000200 */
[----:B------:R3:W4:Y:S02]  /*167b0*/  MUFU.TANH R68, R0 ;  /* 0x0000000000447308 */ /* 0x0007240000002400 */
[----:B---3--:R-:W-:Y:S01]  /*167c0*/  FMUL.FTZ R0, R12, R3 ;  /* 0x000000030c007220 */ /* 0x008fe20000410000 */
[----:B----4-:R-:W-:Y:S02]  /*167d0*/  IMAD.MOV.U32 R54, RZ, RZ, R68 ;  /* 0x000000ffff367224 */ /* 0x010fe400078e0044 */
[----:B------:R-:W-:Y:S03]  /*167e0*/  HMMA.16816.F32 R68, R4, R38, R240 ;  /* 0x000000260444723c */ /* 0x000fe600000018f0 */
[----:B------:R3:W4:Y:S04]  /*167f0*/  MUFU.TANH R53, R0 ;  /* 0x0000000000357308 */ /* 0x0007280000002400 */
[----:B------:R-:W-:-:S02]  /*16800*/  IMAD.MOV.U32 R243, RZ, RZ, R130 ;  /* 0x000000fffff37224 */ /* 0x000fc400078e0082 */
[----:B------:R-:W-:Y:S02]  /*16810*/  IMAD.MOV.U32 R240, RZ, RZ, R148 ;  /* 0x000000fffff07224 */ /* 0x000fe400078e0094 */
[----:B---3--:R-:W-:Y:S01]  /*16820*/  FMUL.FTZ R0, R13, R3 ;  /* 0x000000030d007220 */ /* 0x008fe20000410000 */
[C---:B--2---:R-:W-:Y:S03]  /*16830*/  HMMA.16816.F32 R60, R4.reuse, R24, R228 ;  /* 0x00000018043c723c */ /* 0x044fe600000018e4 */
[----:B------:R2:W-:Y:S03]  /*16840*/  MUFU.TANH R150, R0 ;  /* 0x0000000000967308 */ /* 0x0005e60000002400 */
[----:B------:R-:W-:Y:S01]  /*16850*/  HMMA.16816.F32 R144, R4, R26, R232 ;  /* 0x0000001a0490723c */ /* 0x000fe200000018e8 */
[----:B------:R-:W3:Y:S01]  /*16860*/  LDSM.16.M88.4 R24, [R180+0x7000] ;  /* 0x00700000b418783b */ /* 0x000ee20000000200 */
[----:B----4-:R-:W-:Y:S01]  /*16870*/  MOV R230, R53 ;  /* 0x0000003500e67202 */ /* 0x010fe20000000f00 */
[----:B------:R-:W-:-:S04]  /*16880*/  IMAD.MOV.U32 R229, RZ, RZ, R54 ;  /* 0x000000ffffe57224 */ /* 0x000fc800078e0036 */
[----:B------:R-:W-:Y:S02]  /*16890*/  IMAD.MOV.U32 R233, RZ, RZ, R119 ;  /* 0x000000ffffe97224 */ /* 0x000fe400078e0077 */
[----:B------:R-:W-:Y:S02]  /*168a0*/  IMAD.MOV.U32 R235, RZ, RZ, R55 ;  /* 0x000000ffffeb7224 */ /* 0x000fe400078e0037 */
[----:B------:R-:W-:Y:S02]  /*168b0*/  IMAD.MOV.U32 R232, RZ, RZ, R137 ;  /* 0x000000ffffe87224 */ /* 0x000fe400078e0089 */
[----:B------:R-:W-:Y:S02]  /*168c0*/  IMAD.MOV.U32 R234, RZ, RZ, R136 ;  /* 0x000000ffffea7224 */ /* 0x000fe400078e0088 */
[----:B--2---:R-:W-:Y:S01]  /*168d0*/  FMUL.FTZ R0, R14, R3 ;  /* 0x000000030e007220 */ /* 0x004fe20000410000 */
[----:B-1----:R-:W-:-:S03]  /*168e0*/  SHF.R.S32.HI R136, RZ, 0x1f, R227 ;  /* 0x0000001fff887819 */ /* 0x002fc600000114e3 */
[----:B------:R1:W2:Y:S01]  /*168f0*/  MUFU.TANH R52, R0 ;  /* 0x0000000000347308 */ /* 0x0002a20000002400 */
[----:B------:R-:W-:-:S04]  /*16900*/  LEA.HI R136, R136, R227, RZ, 0x5 ;  /* 0x000000e388887211 */ /* 0x000fc800078f28ff */
[----:B------:R-:W-:-:S05]  /*16910*/  LOP3.LUT R136, R136, 0xffffffe0, RZ, 0xc0, !PT ;  /* 0xffffffe088887812 */ /* 0x000fca00078ec0ff */
[----:B------:R-:W-:Y:S02]  /*16920*/  IMAD.IADD R136, R227, 0x1, -R136 ;  /* 0x00000001e3887824 */ /* 0x000fe400078e0a88 */
[----:B-1----:R-:W-:Y:S01]  /*16930*/  FMUL.FTZ R0, R15, R3 ;  /* 0x000000030f007220 */ /* 0x002fe20000410000 */
[----:B--2---:R-:W-:Y:S01]  /*16940*/  IMAD.MOV.U32 R231, RZ, RZ, R52 ;  /* 0x000000ffffe77224 */ /* 0x004fe200078e0034 */
[----:B------:R-:W-:Y:S02]  /*16950*/  HMMA.16816.F32 R12, R8, R44, R72 ;  /* 0x0000002c080c723c */ /* 0x000fe40000001848 */
[----:B------:R1:W2:Y:S04]  /*16960*/  MUFU.TANH R149, R0 ;  /* 0x0000000000957308 */ /* 0x0002a80000002400 */
[C---:B------:R-:W-:Y:S01]  /*16970*/  HMMA.16816.F32 R72, R4.reuse, R36, R236 ;  /* 0x000000240448723c */ /* 0x040fe200000018ec */
[----:B------:R-:W4:Y:S05]  /*16980*/  LDSM.16.M88.4 R36, [R180+0x6800] ;  /* 0x00680000b424783b */ /* 0x000f2a0000000200 */
[----:B------:R-:W-:Y:S01]  /*16990*/  HMMA.16816.F32 R44, R4, R18, R220 ;  /* 0x00000012042c723c */ /* 0x000fe200000018dc */
[----:B------:R-:W4:Y:S01]  /*169a0*/  LDSM.16.M88.4 R16, [R180+0x7800] ;  /* 0x00780000b410783b */ /* 0x000f220000000200 */
[----:B------:R-:W-:Y:S01]  /*169b0*/  IMAD.MOV.U32 R238, RZ, RZ, R128 ;  /* 0x000000ffffee7224 */ /* 0x000fe200078e0080 */
[----:B------:R-:W-:-:S03]  /*169c0*/  MOV R239, R129 ;  /* 0x0000008100ef7202 */ /* 0x000fc60000000f00 */
[----:B---3--:R-:W-:Y:S01]  /*169d0*/  HMMA.16816.F32 R120, R4, R24, R244 ;  /* 0x000000180478723c */ /* 0x008fe200000018f4 */
[----:B-1----:R-:W-:Y:S01]  /*169e0*/  FMUL.FTZ R0, R28, R3 ;  /* 0x000000031c007220 */ /* 0x002fe20000410000 */
[----:B--2---:R-:W-:-:S03]  /*169f0*/  IMAD.MOV.U32 R241, RZ, RZ, R149 ;  /* 0x000000fffff17224 */ /* 0x004fc600078e0095 */
[----:B------:R1:W2:Y:S02]  /*16a00*/  MUFU.TANH R131, R0 ;  /* 0x0000000000837308 */ /* 0x0002a40000002400 */
[----:B-1----:R-:W-:Y:S01]  /*16a10*/  FMUL.FTZ R0, R29, R3 ;  /* 0x000000031d007220 */ /* 0x002fe20000410000 */
[----:B--2---:R-:W-:-:S05]  /*16a20*/  IMAD.MOV.U32 R242, RZ, RZ, R131 ;  /* 0x000000fffff27224 */ /* 0x004fca00078e0083 */
[----:B------:R1:W-:Y:S01]  /*16a30*/  MUFU.TANH R237, R0 ;  /* 0x0000000000ed7308 */ /* 0x0003e20000002400 */
[C---:B----4-:R-:W-:Y:S06]  /*16a40*/  HMMA.16816.F32 R112, R4.reuse, R36, R212 ;  /* 0x000000240470723c */ /* 0x050fec00000018d4 */
[C---:B------:R-:W-:Y:S01]  /*16a50*/  HMMA.16816.F32 R140, R4.reuse, R38, R196 ;  /* 0x00000026048c723c */ /* 0x040fe200000018c4 */
[----:B------:R-:W2:Y:S01]  /*16a60*/  LDSM.16.M88.4 R36, [R185+0x2800] ;  /* 0x00280000b924783b */ /* 0x000ea20000000200 */
[----:B------:R-:W3:Y:S04]  /*16a70*/  S2R R196, SR_CTAID.X ;  /* 0x0000000000c47919 */ /* 0x000ee80000002500 */
[----:B------:R-:W-:Y:S01]  /*16a80*/  HMMA.16816.F32 R128, R4, R16, R208 ;  /* 0x000000100480723c */ /* 0x000fe200000018d0 */
[----:B-1----:R-:W-:-:S04]  /*16a90*/  FMUL.FTZ R0, R30, R3 ;  /* 0x000000031e007220 */ /* 0x002fc80000410000 */
[----:B------:R1:W4:Y:S02]  /*16aa0*/  MUFU.TANH R236, R0 ;  /* 0x0000000000ec7308 */ /* 0x0003240000002400 */
[-C--:B-1----:R-:W-:Y:S02]  /*16ab0*/  FMUL.FTZ R0, R31, R3.reuse ;  /* 0x000000031f007220 */ /* 0x082fe40000410000 */
[----:B------:R-:W-:Y:S04]  /*16ac0*/  LDSM.16.M88.4 R28, [R185+0x2000] ;  /* 0x00200000b91c783b */ /* 0x000fe80000000200 */
[----:B------:R1:W4:Y:S01]  /*16ad0*/  MUFU.TANH R87, R0 ;  /* 0x0000000000577308 */ /* 0x0003220000002400 */
[----:B---3--:R-:W-:Y:S01]  /*16ae0*/  IMAD.SHL.U32 R227, R196, 0x40, RZ ;  /* 0x00000040c4e37824 */ /* 0x008fe200078e00ff */
[----:B--2---:R-:W-:Y:S01]  /*16af0*/  HMMA.16816.F32 R52, R8, R36, R164 ;  /* 0x000000240834723c */ /* 0x004fe200000018a4 */
[----:B-1----:R-:W-:-:S05]  /*16b00*/  FMUL.FTZ R0, R12, R3 ;  /* 0x000000030c007220 */ /* 0x002fca0000410000 */
[----:B------:R1:W2:Y:S02]  /*16b10*/  MUFU.TANH R228, R0 ;  /* 0x0000000000e47308 */ /* 0x0002a40000002400 */
[----:B-1----:R-:W-:-:S06]  /*16b20*/  FMUL.FTZ R0, R13, R3 ;  /* 0x000000030d007220 */ /* 0x002fcc0000410000 */
[----:B------:R1:W-:Y:S02]  /*16b30*/  MUFU.TANH R207, R0 ;  /* 0x0000000000cf7308 */ /* 0x0003e40000002400 */
[----:B-1----:R-:W-:-:S06]  /*16b40*/  FMUL.FTZ R0, R14, R3 ;  /* 0x000000030e007220 */ /* 0x002fcc0000410000 */
[----:B------:R1:W3:Y:S02]  /*16b50*/  MUFU.TANH R206, R0 ;  /* 0x0000000000ce7308 */ /* 0x0002e40000002400 */
[-C--:B-1----:R-:W-:Y:S02]  /*16b60*/  FMUL.FTZ R0, R15, R3.reuse ;  /* 0x000000030f007220 */ /* 0x082fe40000410000 */
[C---:B------:R-:W-:Y:S04]  /*16b70*/  HMMA.16816.F32 R12, R8.reuse, R48, R80 ;  /* 0x00000030080c723c */ /* 0x040fe80000001850 */
[----:B------:R1:W3:Y:S02]  /*16b80*/  MUFU.TANH R205, R0 ;  /* 0x0000000000cd7308 */ /* 0x0002e40000002400 */
[C---:B------:R-:W-:Y:S01]  /*16b90*/  HMMA.16816.F32 R80, R8.reuse, R38, R104 ;  /* 0x000000260850723c */ /* 0x040fe20000001868 */
[----:B------:R-:W4:Y:S05]  /*16ba0*/  LDSM.16.M88.4 R36, [R185+0x5800] ;  /* 0x00580000b924783b */ /* 0x000f2a0000000200 */
[C---:B------:R-:W-:Y:S06]  /*16bb0*/  HMMA.16816.F32 R104, R8.reuse, R40, R100 ;  /* 0x000000280868723c */ /* 0x040fec0000001864 */
[----:B------:R-:W-:Y:S01]  /*16bc0*/  HMMA.16816.F32 R100, R8, R42, R156 ;  /* 0x0000002a0864723c */ /* 0x000fe2000000189c */
[----:B-1----:R-:W-:-:S04]  /*16bd0*/  FMUL.FTZ R0, R32, R3 ;  /* 0x0000000320007220 */ /* 0x002fc80000410000 */
[----:B------:R1:W3:-:S13]  /*16be0*/  MUFU.TANH R204, R0 ;  /* 0x0000000000cc7308 */ /* 0x0002da0000002400 */
[-C--:B------:R-:W-:Y:S01]  /*16bf0*/  FMUL.FTZ R105, R105, R3.reuse ;  /* 0x0000000369697220 */ /* 0x080fe20000410000 */
[-C--:B------:R-:W-:Y:S01]  /*16c00*/  FMUL.FTZ R106, R106, R3.reuse ;  /* 0x000000036a6a7220 */ /* 0x080fe20000410000 */
[-C--:B------:R-:W-:Y:S01]  /*16c10*/  FMUL.FTZ R107, R107, R3.reuse ;  /* 0x000000036b6b7220 */ /* 0x080fe20000410000 */
[----:B-1----:R-:W-:-:S03]  /*16c20*/  FMUL.FTZ R0, R33, R3 ;  /* 0x0000000321007220 */ /* 0x002fc60000410000 */
[-C--:B------:R-:W-:Y:S01]  /*16c30*/  FMUL.FTZ R100, R100, R3.reuse ;  /* 0x0000000364647220 */ /* 0x080fe20000410000 */
[-C--:B------:R-:W-:Y:S01]  /*16c40*/  FMUL.FTZ R101, R101, R3.reuse ;  /* 0x0000000365657220 */ /* 0x080fe20000410000 */
[----:B------:R1:W-:Y:S01]  /*16c50*/  MUFU.TANH R200, R0 ;  /* 0x0000000000c87308 */ /* 0x0003e20000002400 */
[-C--:B------:R-:W-:Y:S01]  /*16c60*/  FMUL.FTZ R102, R102, R3.reuse ;  /* 0x0000000366667220 */ /* 0x080fe20000410000 */
[----:B----4-:R-:W-:Y:S06]  /*16c70*/  HMMA.16816.F32 R56, R8, R36, R56 ;  /* 0x000000240838723c */ /* 0x010fec0000001838 */
[----:B------:R-:W-:Y:S08]  /*16c80*/  MUFU.TANH R106, R106 ;  /* 0x0000006a006a7308 */ /* 0x000ff00000002400 */
[----:B------:R-:W-:Y:S01]  /*16c90*/  MUFU.TANH R105, R105 ;  /* 0x0000006900697308 */ /* 0x000fe20000002400 */
[----:B-1----:R-:W-:-:S07]  /*16ca0*/  FMUL.FTZ R0, R34, R3 ;  /* 0x0000000322007220 */ /* 0x002fce0000410000 */
[----:B------:R1:W4:Y:S02]  /*16cb0*/  MUFU.TANH R117, R0 ;  /* 0x0000000000757308 */ /* 0x0003240000002400 */
[-C--:B------:R-:W-:Y:S01]  /*16cc0*/  FMUL.FTZ R56, R56, R3.reuse ;  /* 0x0000000338387220 */ /* 0x080fe20000410000 */
[-C--:B------:R-:W-:Y:S01]  /*16cd0*/  FMUL.FTZ R57, R57, R3.reuse ;  /* 0x0000000339397220 */ /* 0x080fe20000410000 */
[-C--:B------:R-:W-:Y:S01]  /*16ce0*/  FMUL.FTZ R58, R58, R3.reuse ;  /* 0x000000033a3a7220 */ /* 0x080fe20000410000 */
[----:B------:R-:W-:-:S03]  /*16cf0*/  FMUL.FTZ R59, R59, R3 ;  /* 0x000000033b3b7220 */ /* 0x000fc60000410000 */
[----:B------:R-:W-:Y:S08]  /*16d00*/  MUFU.TANH R107, R107 ;  /* 0x0000006b006b7308 */ /* 0x000ff00000002400 */
[----:B------:R-:W-:Y:S01]  /*16d10*/  MUFU.TANH R100, R100 ;  /* 0x0000006400647308 */ /* 0x000fe20000002400 */
[----:B-1----:R-:W-:Y:S02]  /*16d20*/  FMUL.FTZ R0, R35, R3 ;  /* 0x0000000323007220 */ /* 0x002fe40000410000 */
[----:B------:R-:W-:Y:S05]  /*16d30*/  HMMA.16816.F32 R32, R8, R50, R124 ;  /* 0x000000320820723c */ /* 0x000fea000000187c */
[----:B------:R1:W4:Y:S01]  /*16d40*/  MUFU.TANH R183, R0 ;  /* 0x0000000000b77308 */ /* 0x0003220000002400 */
[----:B------:R-:W-:Y:S06]  /*16d50*/  HMMA.16816.F32 R124, R4, R26, R172 ;  /* 0x0000001a047c723c */ /* 0x000fec00000018ac */
[----:B------:R-:W-:Y:S01]  /*16d60*/  HMMA.16816.F32 R24, R8, R30, R160 ;  /* 0x0000001e0818723c */ /* 0x000fe200000018a0 */
[----:B------:R-:W-:Y:S01]  /*16d70*/  IMAD.MOV.U32 R172, RZ, RZ, R150 ;  /* 0x000000ffffac7224 */ /* 0x000fe200078e0096 */
[----:B------:R-:W-:Y:S01]  /*16d80*/  MOV R175, R138 ;  /* 0x0000008a00af7202 */ /* 0x000fe20000000f00 */
[----:B------:R-:W-:Y:S01]  /*16d90*/  IMAD.MOV.U32 R174, RZ, RZ, R151 ;  /* 0x000000ffffae7224 */ /* 0x000fe200078e0097 */
[----:B------:R-:W-:Y:S02]  /*16da0*/  MUFU.TANH R102, R102 ;  /* 0x0000006600667308 */ /* 0x000fe40000002400 */
[----:B------:R-:W-:Y:S01]  /*16db0*/  HMMA.16816.F32 R148, R4, R18, R176 ;  /* 0x000000120494723c */ /* 0x000fe200000018b0 */
[----:B------:R-:W2:Y:S01]  /*16dc0*/  LDSM.16.M88.4 R16, [R185+0x4000] ;  /* 0x00400000b910783b */ /* 0x000ea20000000200 */
[----:B------:R-:W-:-:S02]  /*16dd0*/  IMAD.MOV.U32 R225, RZ, RZ, R174 ;  /* 0x000000ffffe17224 */ /* 0x000fc400078e00ae */
[-C--:B-1----:R-:W-:Y:S01]  /*16de0*/  FMUL.FTZ R0, R12, R3.reuse ;  /* 0x000000030c007220 */ /* 0x082fe20000410000 */
[----:B------:R-:W-:Y:S01]  /*16df0*/  IMAD.MOV.U32 R226, RZ, RZ, R175 ;  /* 0x000000ffffe27224 */ /* 0x000fe200078e00af */
[C---:B------:R-:W-:Y:S01]  /*16e00*/  HMMA.16816.F32 R4, R8.reuse, R28, R168 ;  /* 0x0000001c0804723c */ /* 0x040fe200000018a8 */
[----:B------:R-:W1:Y:S01]  /*16e10*/  LDSM.16.M88.4 R28, [R185+0x4800] ;  /* 0x00480000b91c783b */ /* 0x000e620000000200 */
[----:B------:R3:W4:Y:S04]  /*16e20*/  MUFU.TANH R182, R0 ;  /* 0x0000000000b67308 */ /* 0x0007280000002400 */
[----:B------:R-:W-:Y:S04]  /*16e30*/  HMMA.16816.F32 R48, R8, R38, R44 ;  /* 0x000000260830723c */ /* 0x000fe8000000182c */
[----:B------:R-:W-:Y:S01]  /*16e40*/  MUFU.TANH R101, R101 ;  /* 0x0000006500657308 */ /* 0x000fe20000002400 */
[----:B---3--:R-:W-:-:S07]  /*16e50*/  FMUL.FTZ R0, R13, R3 ;  /* 0x000000030d007220 */ /* 0x008fce0000410000 */
[----:B------:R3:W-:-:S12]  /*16e60*/  MUFU.TANH R181, R0 ;  /* 0x0000000000b57308 */ /* 0x0007d80000002400 */
[-C--:B------:R-:W-:Y:S01]  /*16e70*/  FMUL.FTZ R86, R49, R3.reuse ;  /* 0x0000000331567220 */ /* 0x080fe20000410000 */
[----:B--2---:R-:W-:Y:S01]  /*16e80*/  HMMA.16816.F32 R88, R8, R16, R88 ;  /* 0x000000100858723c */ /* 0x004fe20000001858 */
[----:B---3--:R-:W-:-:S05]  /*16e90*/  FMUL.FTZ R0, R14, R3 ;  /* 0x000000030e007220 */ /* 0x008fca0000410000 */
[C---:B------:R-:W-:Y:S01]  /*16ea0*/  HMMA.16816.F32 R76, R8.reuse, R18, R76 ;  /* 0x00000012084c723c */ /* 0x040fe2000000184c */
[----:B------:R-:W-:Y:S01]  /*16eb0*/  LDSM.16.M88.4 R16, [R185+0x7000] ;  /* 0x00700000b910783b */ /* 0x000fe20000000200 */
[----:B------:R2:W3:Y:S04]  /*16ec0*/  MUFU.TANH R173, R0 ;  /* 0x0000000000ad7308 */ /* 0x0004e80000002400 */
[C---:B-1----:R-:W-:Y:S06]  /*16ed0*/  HMMA.16816.F32 R72, R8.reuse, R28, R72 ;  /* 0x0000001c0848723c */ /* 0x042fec0000001848 */
[----:B------:R-:W-:Y:S06]  /*16ee0*/  HMMA.16816.F32 R68, R8, R30, R68 ;  /* 0x0000001e0844723c */ /* 0x000fec0000001844 */
[-C--:B------:R-:W-:Y:S01]  /*16ef0*/  FMUL.FTZ R88, R88, R3.reuse ;  /* 0x0000000358587220 */ /* 0x080fe20000410000 */
[-C--:B------:R-:W-:Y:S01]  /*16f00*/  FMUL.FTZ R89, R89, R3.reuse ;  /* 0x0000000359597220 */ /* 0x080fe20000410000 */
[-C--:B--2---:R-:W-:Y:S01]  /*16f10*/  FMUL.FTZ R0, R15, R3.reuse ;  /* 0x000000030f007220 */ /* 0x084fe20000410000 */
[-C--:B------:R-:W-:Y:S01]  /*16f20*/  FMUL.FTZ R90, R90, R3.reuse ;  /* 0x000000035a5a7220 */ /* 0x080fe20000410000 */
[----:B------:R-:W1:Y:S01]  /*16f30*/  LDSM.16.M88.4 R12, [R185+0x3800] ;  /* 0x00380000b90c783b */ /* 0x000e620000000200 */
[-C--:B------:R-:W-:Y:S01]  /*16f40*/  FMUL.FTZ R91, R91, R3.reuse ;  /* 0x000000035b5b7220 */ /* 0x080fe20000410000 */
[----:B------:R2:W3:Y:S01]  /*16f50*/  MUFU.TANH R119, R0 ;  /* 0x0000000000777308 */ /* 0x0004e20000002400 */
[-C--:B------:R-:W-:Y:S01]  /*16f60*/  FMUL.FTZ R76, R76, R3.reuse ;  /* 0x000000034c4c7220 */ /* 0x080fe20000410000 */
[-C--:B------:R-:W-:Y:S01]  /*16f70*/  FMUL.FTZ R77, R77, R3.reuse ;  /* 0x000000034d4d7220 */ /* 0x080fe20000410000 */
[-C--:B------:R-:W-:Y:S01]  /*16f80*/  FMUL.FTZ R78, R78, R3.reuse ;  /* 0x000000034e4e7220 */ /* 0x080fe20000410000 */
[----:B------:R-:W-:-:S02]  /*16f90*/  FMUL.FTZ R79, R79, R3 ;  /* 0x000000034f4f7220 */ /* 0x000fc40000410000 */
[-C--:B------:R-:W-:Y:S01]  /*16fa0*/  FMUL.FTZ R72, R72, R3.reuse ;  /* 0x0000000348487220 */ /* 0x080fe20000410000 */
[-C--:B------:R-:W-:Y:S01]  /*16fb0*/  FMUL.FTZ R75, R75, R3.reuse ;  /* 0x000000034b4b7220 */ /* 0x080fe20000410000 */
[----:B------:R-:W-:Y:S04]  /*16fc0*/  MUFU.TANH R88, R88 ;  /* 0x0000005800587308 */ /* 0x000fe80000002400 */
[-C--:B------:R-:W-:Y:S01]  /*16fd0*/  FMUL.FTZ R68, R68, R3.reuse ;  /* 0x0000000344447220 */ /* 0x080fe20000410000 */
[-C--:B------:R-:W-:Y:S01]  /*16fe0*/  FMUL.FTZ R69, R69, R3.reuse ;  /* 0x0000000345457220 */ /* 0x080fe20000410000 */
[-C--:B------:R-:W-:Y:S01]  /*16ff0*/  FMUL.FTZ R70, R70, R3.reuse ;  /* 0x0000000346467220 */ /* 0x080fe20000410000 */
[-C--:B------:R-:W-:Y:S01]  /*17000*/  FMUL.FTZ R71, R71, R3.reuse ;  /* 0x0000000347477220 */ /* 0x080fe20000410000 */
[----:B------:R-:W-:Y:S01]  /*17010*/  MUFU.TANH R90, R90 ;  /* 0x0000005a005a7308 */ /* 0x000fe20000002400 */
[----:B--2---:R-:W-:-:S07]  /*17020*/  FMUL.FTZ R0, R32, R3 ;  /* 0x0000000320007220 */ /* 0x004fce0000410000 */
[----:B------:R2:W3:Y:S08]  /*17030*/  MUFU.TANH R171, R0 ;  /* 0x0000000000ab7308 */ /* 0x0004f00000002400 */
[----:B------:R-:W-:Y:S01]  /*17040*/  MUFU.TANH R89, R89 ;  /* 0x0000005900597308 */ /* 0x000fe20000002400 */
[C---:B-1----:R-:W-:Y:S07]  /*17050*/  HMMA.16816.F32 R96, R8.reuse, R12, R96 ;  /* 0x0000000c0860723c */ /* 0x042fee0000001860 */
[----:B------:R-:W-:Y:S01]  /*17060*/  MUFU.TANH R91, R91 ;  /* 0x0000005b005b7308 */ /* 0x000fe20000002400 */
[-C--:B--2---:R-:W-:Y:S01]  /*17070*/  FMUL.FTZ R0, R33, R3.reuse ;  /* 0x0000000321007220 */ /* 0x084fe20000410000 */
[----:B------:R-:W-:Y:S01]  /*17080*/  HMMA.16816.F32 R92, R8, R14, R92 ;  /* 0x0000000e085c723c */ /* 0x000fe2000000185c */
[----:B------:R-:W1:Y:S05]  /*17090*/  LDSM.16.M88.4 R12, [R185+0x6800] ;  /* 0x00680000b90c783b */ /* 0x000e6a0000000200 */
[----:B------:R2:W-:Y:S08]  /*170a0*/  MUFU.TANH R169, R0 ;  /* 0x0000000000a97308 */ /* 0x0005f00000002400 */
[----:B------:R-:W-:Y:S01]  /*170b0*/  MUFU.TANH R76, R76 ;  /* 0x0000004c004c7308 */ /* 0x000fe20000002400 */
[----:B------:R-:W-:-:S07]  /*170c0*/  FMUL.FTZ R96, R96, R3 ;  /* 0x0000000360607220 */ /* 0x000fce0000410000 */
[----:B------:R-:W-:Y:S01]  /*170d0*/  MUFU.TANH R77, R77 ;  /* 0x0000004d004d7308 */ /* 0x000fe20000002400 */
[-C--:B--2---:R-:W-:Y:S01]  /*170e0*/  FMUL.FTZ R0, R34, R3.reuse ;  /* 0x0000000322007220 */ /* 0x084fe20000410000 */
[-C--:B------:R-:W-:Y:S01]  /*170f0*/  FMUL.FTZ R92, R92, R3.reuse ;  /* 0x000000035c5c7220 */ /* 0x080fe20000410000 */
[-C--:B------:R-:W-:Y:S01]  /*17100*/  FMUL.FTZ R93, R93, R3.reuse ;  /* 0x000000035d5d7220 */ /* 0x080fe20000410000 */
[-C--:B------:R-:W-:Y:S01]  /*17110*/  FMUL.FTZ R94, R94, R3.reuse ;  /* 0x000000035e5e7220 */ /* 0x080fe20000410000 */
[----:B------:R-:W-:-:S03]  /*17120*/  FMUL.FTZ R95, R95, R3 ;  /* 0x000000035f5f7220 */ /* 0x000fc60000410000 */
[----:B------:R2:W3:Y:S08]  /*17130*/  MUFU.TANH R166, R0 ;  /* 0x0000000000a67308 */ /* 0x0004f00000002400 */
[----:B------:R-:W-:Y:S01]  /*17140*/  MUFU.TANH R96, R96 ;  /* 0x0000006000607308 */ /* 0x000fe20000002400 */
[----:B-1----:R-:W-:Y:S07]  /*17150*/  HMMA.16816.F32 R36, R8, R12, R112 ;  /* 0x0000000c0824723c */ /* 0x002fee0000001870 */
[----:B------:R-:W-:Y:S01]  /*17160*/  MUFU.TANH R92, R92 ;  /* 0x0000005c005c7308 */ /* 0x000fe20000002400 */
[----:B--2---:R-:W-:-:S02]  /*17170*/  FMUL.FTZ R0, R35, R3 ;  /* 0x0000000323007220 */ /* 0x004fc40000410000 */
[----:B------:R-:W1:Y:S01]  /*17180*/  LDSM.16.M88.4 R32, [R185+0x5000] ;  /* 0x00500000b920783b */ /* 0x000e620000000200 */
[----:B------:R-:W-:Y:S04]  /*17190*/  HMMA.16816.F32 R28, R8, R14, R140 ;  /* 0x0000000e081c723c */ /* 0x000fe8000000188c */
[----:B------:R2:W3:Y:S08]  /*171a0*/  MUFU.TANH R163, R0 ;  /* 0x0000000000a37308 */ /* 0x0004f00000002400 */
[----:B------:R-:W-:Y:S01]  /*171b0*/  MUFU.TANH R94, R94 ;  /* 0x0000005e005e7308 */ /* 0x000fe20000002400 */
[----:B------:R-:W-:-:S07]  /*171c0*/  FMUL.FTZ R140, R36, R3 ;  /* 0x00000003248c7220 */ /* 0x000fce0000410000 */
[----:B------:R-:W-:Y:S01]  /*171d0*/  MUFU.TANH R93, R93 ;  /* 0x0000005d005d7308 */ /* 0x000fe20000002400 */
[----:B--2---:R-:W-:-:S03]  /*171e0*/  FMUL.FTZ R0, R4, R3 ;  /* 0x0000000304007220 */ /* 0x004fc60000410000 */
[-C--:B------:R-:W-:Y:S01]  /*171f0*/  FMUL.FTZ R165, R30, R3.reuse ;  /* 0x000000031ea57220 */ /* 0x080fe20000410000 */
[----:B------:R-:W-:-:S03]  /*17200*/  FMUL.FTZ R167, R31, R3 ;  /* 0x000000031fa77220 */ /* 0x000fc60000410000 */
[----:B------:R2:W3:Y:S08]  /*17210*/  MUFU.TANH R162, R0 ;  /* 0x0000000000a27308 */ /* 0x0004f00000002400 */
[----:B------:R-:W-:Y:S01]  /*17220*/  MUFU.TANH R31, R70 ;  /* 0x00000046001f7308 */ /* 0x000fe20000002400 */
[C---:B-1----:R-:W-:Y:S07]  /*17230*/  HMMA.16816.F32 R64, R8.reuse, R32, R60 ;  /* 0x000000200840723c */ /* 0x042fee000000183c */
[----:B------:R-:W-:Y:S01]  /*17240*/  MUFU.TANH R95, R95 ;  /* 0x0000005f005f7308 */ /* 0x000fe20000002400 */
[-C--:B--2---:R-:W-:Y:S01]  /*17250*/  FMUL.FTZ R0, R5, R3.reuse ;  /* 0x0000000305007220 */ /* 0x084fe20000410000 */
[----:B------:R-:W-:Y:S01]  /*17260*/  HMMA.16816.F32 R60, R8, R34, R144 ;  /* 0x00000022083c723c */ /* 0x000fe20000001890 */
[----:B------:R-:W1:Y:S05]  /*17270*/  LDSM.16.M88.4 R32, [R185+0x7800] ;  /* 0x00780000b920783b */ /* 0x000e6a0000000200 */
[----:B------:R2:W-:Y:S01]  /*17280*/  MUFU.TANH R164, R0 ;  /* 0x0000000000a47308 */ /* 0x0005e20000002400 */
[-C--:B------:R-:W-:Y:S01]  /*17290*/  FMUL.FTZ R146, R37, R3.reuse ;  /* 0x0000000325927220 */ /* 0x080fe20000410000 */
[----:B------:R-:W-:-:S06]  /*172a0*/  FMUL.FTZ R147, R38, R3 ;  /* 0x0000000326937220 */ /* 0x000fcc0000410000 */
[----:B------:R-:W-:Y:S01]  /*172b0*/  MUFU.TANH R79, R79 ;  /* 0x0000004f004f7308 */ /* 0x000fe20000002400 */
[-C--:B------:R-:W-:Y:S01]  /*172c0*/  FMUL.FTZ R64, R64, R3.reuse ;  /* 0x0000000340407220 */ /* 0x080fe20000410000 */
[-C--:B------:R-:W-:Y:S01]  /*172d0*/  FMUL.FTZ R65, R65, R3.reuse ;  /* 0x0000000341417220 */ /* 0x080fe20000410000 */
[-C--:B------:R-:W-:Y:S01]  /*172e0*/  FMUL.FTZ R66, R66, R3.reuse ;  /* 0x0000000342427220 */ /* 0x080fe20000410000 */
[----:B------:R-:W-:-:S04]  /*172f0*/  FMUL.FTZ R67, R67, R3 ;  /* 0x0000000343437220 */ /* 0x000fc80000410000 */
        /* <DEDUP_REMOVED lines=10> */
[-C--:B--2---:R-:W-:Y:S01]  /*173a0*/  FMUL.FTZ R0, R7, R3.reuse ;  /* 0x0000000307007220 */ /* 0x084fe20000410000 */
[-C--:B------:R-:W-:Y:S01]  /*173b0*/  FMUL.FTZ R33, R73, R3.reuse ;  /* 0x0000000349217220 */ /* 0x080fe20000410000 */
[----:B------:R-:W1:Y:S01]  /*173c0*/  LDSM.16.M88.4 R4, [R185+0x6000] ;  /* 0x00600000b904783b */ /* 0x000e620000000200 */
[----:B------:R-:W-:Y:S01]  /*173d0*/  FMUL.FTZ R32, R74, R3 ;  /* 0x000000034a207220 */ /* 0x000fe20000410000 */
[----:B------:R-:W-:-:S04]  /*173e0*/  DEPBAR.LE SB0, 0x0 ;  /* 0x000080000000791a */ /* 0x000fc80000000000 */
[----:B------:R2:W3:Y:S08]  /*173f0*/  MUFU.TANH R161, R0 ;  /* 0x0000000000a17308 */ /* 0x0004f00000002400 */
[----:B------:R-:W-:Y:S01]  /*17400*/  MUFU.TANH R32, R32 ;  /* 0x0000002000207308 */ /* 0x000fe20000002400 */
[-C--:B------:R-:W-:Y:S01]  /*17410*/  FMUL.FTZ R196, R12, R3.reuse ;  /* 0x000000030cc47220 */ /* 0x080fe20000410000 */
[-C--:B------:R-:W-:Y:S01]  /*17420*/  FMUL.FTZ R198, R14, R3.reuse ;  /* 0x000000030ec67220 */ /* 0x080fe20000410000 */
[-C--:B------:R-:W-:Y:S01]  /*17430*/  FMUL.FTZ R197, R13, R3.reuse ;  /* 0x000000030dc57220 */ /* 0x080fe20000410000 */
[----:B------:R-:W-:-:S04]  /*17440*/  FMUL.FTZ R199, R15, R3 ;  /* 0x000000030fc77220 */ /* 0x000fc80000410000 */
[----:B------:R-:W-:Y:S01]  /*17450*/  MUFU.TANH R33, R33 ;  /* 0x0000002100217308 */ /* 0x000fe20000002400 */
[----:B--2---:R-:W-:-:S07]  /*17460*/  FMUL.FTZ R0, R24, R3 ;  /* 0x0000000318007220 */ /* 0x004fce0000410000 */
[----:B------:R2:W3:Y:S08]  /*17470*/  MUFU.TANH R159, R0 ;  /* 0x00000000009f7308 */ /* 0x0004f00000002400 */
[----:B------:R-:W-:Y:S01]  /*17480*/  MUFU.TANH R38, R57 ;  /* 0x0000003900267308 */ /* 0x000fe20000002400 */
[C---:B-1----:R-:W-:Y:S06]  /*17490*/  HMMA.16816.F32 R44, R8.reuse, R4, R152 ;  /* 0x00000004082c723c */ /* 0x042fec0000001898 */
[----:B------:R-:W-:Y:S01]  /*174a0*/  HMMA.16816.F32 R40, R8, R6, R108 ;  /* 0x000000060828723c */ /* 0x000fe2000000186c */
[-C--:B--2---:R-:W-:Y:S01]  /*174b0*/  FMUL.FTZ R0, R25, R3.reuse ;  /* 0x0000000319007220 */ /* 0x084fe20000410000 */
[-C--:B------:R-:W-:Y:S01]  /*174c0*/  FMUL.FTZ R4, R80, R3.reuse ;  /* 0x0000000350047220 */ /* 0x080fe20000410000 */
[-C--:B------:R-:W-:Y:S01]  /*174d0*/  FMUL.FTZ R5, R82, R3.reuse ;  /* 0x0000000352057220 */ /* 0x080fe20000410000 */
[-C--:B------:R-:W-:Y:S01]  /*174e0*/  FMUL.FTZ R152, R29, R3.reuse ;  /* 0x000000031d987220 */ /* 0x080fe20000410000 */
[----:B------:R1:W-:Y:S02]  /*174f0*/  MUFU.TANH R158, R0 ;  /* 0x00000000009e7308 */ /* 0x0003e40000002400 */
[----:B------:R-:W-:-:S06]  /*17500*/  FMUL.FTZ R6, R83, R3 ;  /* 0x0000000353067220 */ /* 0x000fcc0000410000 */
[----:B------:R-:W-:Y:S05]  /*17510*/  MUFU.TANH R109, R5 ;  /* 0x00000005006d7308 */ /* 0x000fea0000002400 */
[-C--:B------:R-:W-:Y:S01]  /*17520*/  FMUL.FTZ R46, R46, R3.reuse ;  /* 0x000000032e2e7220 */ /* 0x080fe20000410000 */
[-C--:B------:R-:W-:Y:S02]  /*17530*/  FMUL.FTZ R47, R47, R3.reuse ;  /* 0x000000032f2f7220 */ /* 0x080fe40000410000 */
[----:B------:R2:W-:Y:S01]  /*17540*/  MUFU.TANH R108, R6 ;  /* 0x00000006006c7308 */ /* 0x0005e20000002400 */
[-C--:B-1----:R-:W-:Y:S02]  /*17550*/  FMUL.FTZ R0, R26, R3.reuse ;  /* 0x000000031a007220 */ /* 0x082fe40000410000 */
[----:B------:R-:W-:-:S05]  /*17560*/  FMUL.FTZ R131, R43, R3 ;  /* 0x000000032b837220 */ /* 0x000fca0000410000 */
[----:B------:R1:W3:Y:S08]  /*17570*/  MUFU.TANH R138, R0 ;  /* 0x00000000008a7308 */ /* 0x0002f00000002400 */
[----:B------:R-:W-:Y:S01]  /*17580*/  MUFU.TANH R43, R69 ;  /* 0x00000045002b7308 */ /* 0x000fe20000002400 */
[-C--:B--2---:R-:W-:Y:S01]  /*17590*/  FMUL.FTZ R6, R98, R3.reuse ;  /* 0x0000000362067220 */ /* 0x084fe20000410000 */
[----:B------:R-:W-:-:S06]  /*175a0*/  FMUL.FTZ R98, R50, R3 ;  /* 0x0000000332627220 */ /* 0x000fcc0000410000 */
[----:B------:R-:W-:Y:S01]  /*175b0*/  MUFU.TANH R29, R62 ;  /* 0x0000003e001d7308 */ /* 0x000fe20000002400 */
[-C--:B-1----:R-:W-:Y:S02]  /*175c0*/  FMUL.FTZ R0, R27, R3.reuse ;  /* 0x000000031b007220 */ /* 0x082fe40000410000 */
[C---:B------:R-:W-:Y:S05]  /*175d0*/  HMMA.16816.F32 R24, R8.reuse, R16, R120 ;  /* 0x000000100818723c */ /* 0x040fea0000001878 */
[----:B------:R1:W2:Y:S01]  /*175e0*/  MUFU.TANH R137, R0 ;  /* 0x0000000000897308 */ /* 0x0002a20000002400 */
[----:B------:R-:W-:Y:S01]  /*175f0*/  HMMA.16816.F32 R16, R8, R18, R124 ;  /* 0x000000120810723c */ /* 0x000fe2000000187c */
[----:B------:R-:W-:-:S05]  /*17600*/  FMUL.FTZ R123, R40, R3 ;  /* 0x00000003287b7220 */ /* 0x000fca0000410000 */
[----:B------:R-:W-:Y:S01]  /*17610*/  HMMA.16816.F32 R8, R8, R34, R148 ;  /* 0x000000220808723c */ /* 0x000fe20000001894 */
[-C--:B------:R-:W-:Y:S01]  /*17620*/  FMUL.FTZ R125, R41, R3.reuse ;  /* 0x00000003297d7220 */ /* 0x080fe20000410000 */
[-C--:B------:R-:W-:Y:S01]  /*17630*/  FMUL.FTZ R126, R42, R3.reuse ;  /* 0x000000032a7e7220 */ /* 0x080fe20000410000 */
[----:B------:R-:W-:Y:S04]  /*17640*/  MUFU.TANH R41, R67 ;  /* 0x0000004300297308 */ /* 0x000fe80000002400 */
[-C--:B------:R-:W-:Y:S01]  /*17650*/  FMUL.FTZ R35, R48, R3.reuse ;  /* 0x0000000330237220 */ /* 0x080fe20000410000 */
[-C--:B------:R-:W-:Y:S01]  /*17660*/  FMUL.FTZ R150, R39, R3.reuse ;  /* 0x0000000327967220 */ /* 0x080fe20000410000 */
[-C--:B------:R-:W-:Y:S01]  /*17670*/  FMUL.FTZ R151, R28, R3.reuse ;  /* 0x000000031c977220 */ /* 0x080fe20000410000 */
[-C--:B-1----:R-:W-:Y:S01]  /*17680*/  FMUL.FTZ R0, R52, R3.reuse ;  /* 0x0000000334007220 */ /* 0x082fe20000410000 */
[----:B------:R-:W-:Y:S01]  /*17690*/  MUFU.TANH R42, R65 ;  /* 0x00000041002a7308 */ /* 0x000fe20000002400 */
[-C--:B------:R-:W-:Y:S01]  /*176a0*/  FMUL.FTZ R174, R27, R3.reuse ;  /* 0x000000031bae7220 */ /* 0x080fe20000410000 */
[-C--:B------:R-:W-:Y:S01]  /*176b0*/  FMUL.FTZ R168, R24, R3.reuse ;  /* 0x0000000318a87220 */ /* 0x080fe20000410000 */
[----:B------:R-:W-:-:S04]  /*176c0*/  FMUL.FTZ R170, R25, R3 ;  /* 0x0000000319aa7220 */ /* 0x000fc80000410000 */
[-C--:B------:R-:W-:Y:S01]  /*176d0*/  FMUL.FTZ R179, R18, R3.reuse ;  /* 0x0000000312b37220 */ /* 0x080fe20000410000 */
[----:B------:R1:W2:Y:S01]  /*176e0*/  MUFU.TANH R157, R0 ;  /* 0x00000000009d7308 */ /* 0x0002a20000002400 */
[-C--:B------:R-:W-:Y:S01]  /*176f0*/  FMUL.FTZ R175, R16, R3.reuse ;  /* 0x0000000310af7220 */ /* 0x080fe20000410000 */
[----:B------:R-:W-:-:S03]  /*17700*/  FMUL.FTZ R178, R17, R3 ;  /* 0x0000000311b27220 */ /* 0x000fc60000410000 */
[-C--:B------:R-:W-:Y:S01]  /*17710*/  FMUL.FTZ R201, R8, R3.reuse ;  /* 0x0000000308c97220 */ /* 0x080fe20000410000 */
[-C--:B------:R-:W-:Y:S01]  /*17720*/  FMUL.FTZ R208, R10, R3.reuse ;  /* 0x000000030ad07220 */ /* 0x080fe20000410000 */
[-C--:B------:R-:W-:Y:S01]  /*17730*/  FMUL.FTZ R203, R9, R3.reuse ;  /* 0x0000000309cb7220 */ /* 0x080fe20000410000 */
[----:B------:R-:W-:Y:S01]  /*17740*/  MUFU.TANH R18, R6 ;  /* 0x0000000600127308 */ /* 0x000fe20000002400 */
[----:B------:R-:W-:-:S07]  /*17750*/  FMUL.FTZ R209, R11, R3 ;  /* 0x000000030bd17220 */ /* 0x000fce0000410000 */
[----:B------:R-:W-:Y:S01]  /*17760*/  MUFU.TANH R17, R75 ;  /* 0x0000004b00117308 */ /* 0x000fe20000002400 */
[----:B-1----:R-:W-:-:S07]  /*17770*/  FMUL.FTZ R0, R53, R3 ;  /* 0x0000000335007220 */ /* 0x002fce0000410000 */
[----:B------:R1:W-:Y:S08]  /*17780*/  MUFU.TANH R156, R0 ;  /* 0x00000000009c7308 */ /* 0x0003f00000002400 */
[----:B------:R-:W-:Y:S08]  /*17790*/  MUFU.TANH R24, R64 ;  /* 0x0000004000187308 */ /* 0x000ff00000002400 */
[----:B------:R-:W-:Y:S01]  /*177a0*/  MUFU.TANH R16, R66 ;  /* 0x0000004200107308 */ /* 0x000fe20000002400 */
[----:B-1----:R-:W-:-:S07]  /*177b0*/  FMUL.FTZ R0, R54, R3 ;  /* 0x0000000336007220 */ /* 0x002fce0000410000 */
[----:B------:R1:W2:Y:S08]  /*177c0*/  MUFU.TANH R145, R0 ;  /* 0x0000000000917308 */ /* 0x0002b00000002400 */
[----:B------:R-:W-:Y:S08]  /*177d0*/  MUFU.TANH R40, R60 ;  /* 0x0000003c00287308 */ /* 0x000ff00000002400 */
[----:B------:R-:W-:Y:S01]  /*177e0*/  MUFU.TANH R39, R56 ;  /* 0x0000003800277308 */ /* 0x000fe20000002400 */
[----:B-1----:R-:W-:-:S07]  /*177f0*/  FMUL.FTZ R0, R55, R3 ;  /* 0x0000000337007220 */ /* 0x002fce0000410000 */
[----:B------:R1:W2:Y:S08]  /*17800*/  MUFU.TANH R144, R0 ;  /* 0x0000000000907308 */ /* 0x0002b00000002400 */
[----:B------:R-:W-:Y:S01]  /*17810*/  MUFU.TANH R28, R59 ;  /* 0x0000003b001c7308 */ /* 0x000fe20000002400 */
[----:B-1----:R-:W-:-:S04]  /*17820*/  SHF.R.S32.HI R0, RZ, 0x1f, R136 ;  /* 0x0000001fff007819 */ /* 0x002fc80000011488 */
[----:B------:R-:W-:-:S03]  /*17830*/  LEA.HI R0, R0, R136, RZ, 0x2 ;  /* 0x0000008800007211 */ /* 0x000fc600078f10ff */
[----:B------:R1:W2:Y:S01]  /*17840*/  MUFU.TANH R136, R4 ;  /* 0x0000000400887308 */ /* 0x0002a20000002400 */
[----:B------:R-:W-:-:S04]  /*17850*/  SHF.R.S32.HI R0, RZ, 0x2, R0 ;  /* 0x00000002ff007819 */ /* 0x000fc80000011400 */
[----:B------:R-:W-:-:S04]  /*17860*/  LEA R0, R133, R0, 0x4 ;  /* 0x0000000085007211 */ /* 0x000fc800078e20ff */
[----:B------:R-:W-:Y:S01]  /*17870*/  IADD3 R0, R0, 0x1, R227 ;  /* 0x0000000100007810 */ /* 0x000fe20007ffe0e3 */
[----:B------:R-:W-:Y:S02]  /*17880*/  IMAD.MOV.U32 R227, RZ, RZ, R233 ;  /* 0x000000ffffe37224 */ /* 0x000fe400078e00e9 */
[----:B------:R-:W-:Y:S02]  /*17890*/  IMAD.MOV.U32 R233, RZ, RZ, R184 ;  /* 0x000000ffffe97224 */ /* 0x000fe400078e00b8 */
[-C--:B------:R-:W-:Y:S02]  /*178a0*/  FMUL.FTZ R184, R19, R3.reuse ;  /* 0x0000000313b87220 */ /* 0x080fe40000410000 */
[----:B------:R-:W-:Y:S01]  /*178b0*/  MUFU.TANH R19, R78 ;  /* 0x0000004e00137308 */ /* 0x000fe20000002400 */
[----:B-1----:R-:W-:-:S07]  /*178c0*/  FMUL.FTZ R4, R81, R3 ;  /* 0x0000000351047220 */ /* 0x002fce0000410000 */
[----:B------:R1:W2:Y:S02]  /*178d0*/  MUFU.TANH R133, R4 ;  /* 0x0000000400857308 */ /* 0x0002a40000002400 */
[----:B-1----:R-:W-:Y:S01]  /*178e0*/  IADD3 R4, R248, R0, -R232 ;  /* 0x00000000f8047210 */ /* 0x002fe20007ffe8e8 */
[----:B------:R-:W-:Y:S01]  /*178f0*/  IMAD.MOV.U32 R232, RZ, RZ, R234 ;  /* 0x000000ffffe87224 */ /* 0x000fe200078e00ea */
[----:B------:R-:W-:Y:S01]  /*17900*/  LOP3.LUT R0, R20, R21, RZ, 0xfc, !PT ;  /* 0x0000001514007212 */ /* 0x000fe200078efcff */
[----:B------:R-:W1:Y:S01]  /*17910*/  S2R R234, SR_TID.X ;  /* 0x0000000000ea7919 */ /* 0x000e620000002100 */
[-C--:B------:R-:W-:Y:S01]  /*17920*/  FMUL.FTZ R21, R103, R3.reuse ;  /* 0x0000000367157220 */ /* 0x080fe20000410000 */
[----:B------:R-:W-:Y:S02]  /*17930*/  IMAD.IADD R4, R116, 0x1, R4 ;  /* 0x0000000174047824 */ /* 0x000fe400078e0204 */
[-C--:B------:R-:W-:Y:S01]  /*17940*/  FMUL.FTZ R20, R99, R3.reuse ;  /* 0x0000000363147220 */ /* 0x080fe20000410000 */
[-C--:B------:R-:W-:Y:S01]  /*17950*/  FMUL.FTZ R99, R51, R3.reuse ;  /* 0x0000000333637220 */ /* 0x080fe20000410000 */
[----:B------:R1:W-:Y:S01]  /*17960*/  MUFU.TANH R34, R21 ;  /* 0x0000001500227308 */ /* 0x0003e20000002400 */
[-C--:B------:R-:W-:Y:S01]  /*17970*/  FMUL.FTZ R103, R44, R3.reuse ;  /* 0x000000032c677220 */ /* 0x080fe20000410000 */
[C---:B------:R-:W-:Y:S01]  /*17980*/  VIMNMX R7, R4.reuse, R248, PT ;  /* 0x000000f804077248 */ /* 0x040fe20003fe0100 */
[-C--:B------:R-:W-:Y:S01]  /*17990*/  FMUL.FTZ R116, R45, R3.reuse ;  /* 0x000000032d747220 */ /* 0x080fe20000410000 */
[----:B------:R-:W-:Y:S01]  /*179a0*/  VIADDMNMX R5, R4, 0x8, R248, PT ;  /* 0x0000000804057846 */ /* 0x000fe200038001f8 */
[----:B------:R-:W-:-:S03]  /*179b0*/  FMUL.FTZ R4, R104, R3 ;  /* 0x0000000368047220 */ /* 0x000fc60000410000 */
[----:B------:R-:W-:Y:S08]  /*179c0*/  MUFU.TANH R44, R68 ;  /* 0x00000044002c7308 */ /* 0x000ff00000002400 */
[----:B------:R4:W2:Y:S08]  /*179d0*/  MUFU.TANH R81, R4 ;  /* 0x0000000400517308 */ /* 0x0008b00000002400 */
[----:B------:R-:W-:Y:S01]  /*179e0*/  MUFU.TANH R25, R20 ;  /* 0x0000001400197308 */ /* 0x000fe20000002400 */
[----:B-1----:R-:W-:-:S02]  /*179f0*/  IMAD.SHL.U32 R21, R234, 0x2, RZ ;  /* 0x00000002ea157824 */ /* 0x002fc400078e00ff */
[----:B------:R-:W-:Y:S01]  /*17a00*/  IMAD.MOV.U32 R234, RZ, RZ, R240 ;  /* 0x000000ffffea7224 */ /* 0x000fe200078e00f0 */
[----:B------:R-:W-:Y:S01]  /*17a10*/  MOV R240, R172 ;  /* 0x000000ac00f07202 */ /* 0x000fe20000000f00 */
[-C--:B------:R-:W-:Y:S01]  /*17a20*/  FMUL.FTZ R172, R26, R3.reuse ;  /* 0x000000031aac7220 */ /* 0x080fe20000410000 */
[----:B------:R-:W-:Y:S01]  /*17a30*/  LOP3.LUT R21, R21, 0x6, RZ, 0xc0, !PT ;  /* 0x0000000615157812 */ /* 0x000fe200078ec0ff */
[----:B----4-:R-:W-:Y:S01]  /*17a40*/  FMUL.FTZ R4, R97, R3 ;  /* 0x0000000361047220 */ /* 0x010fe20000410000 */
[----:B------:R-:W-:Y:S08]  /*17a50*/  MUFU.TANH R26, R71 ;  /* 0x00000047001a7308 */ /* 0x000ff00000002400 */
[----:B------:R1:W4:Y:S08]  /*17a60*/  MUFU.TANH R27, R4 ;  /* 0x00000004001b7308 */ /* 0x0003300000002400 */
[----:B------:R-:W4:Y:S08]  /*17a70*/  MUFU.TANH R45, R72 ;  /* 0x00000048002d7308 */ /* 0x000f300000002400 */
[----:B------:R-:W-:Y:S01]  /*17a80*/  MUFU.TANH R20, R35 ;  /* 0x0000002300147308 */ /* 0x000fe20000002400 */
[----:B-1----:R-:W-:-:S04]  /*17a90*/  IMAD.IADD R4, R85, 0x1, R21 ;  /* 0x0000000155047824 */ /* 0x002fc800078e0215 */
[C---:B------:R-:W-:Y:S01]  /*17aa0*/  VIADD R6, R4.reuse, 0x1 ;  /* 0x0000000104067836 */ /* 0x040fe20000000000 */
[----:B------:R-:W-:Y:S01]  /*17ab0*/  I2FP.F32.S32 R12, R4 ;  /* 0x00000004000c7245 */ /* 0x000fe20000201400 */
[C---:B------:R-:W-:Y:S01]  /*17ac0*/  VIADD R3, R4.reuse, 0x10 ;  /* 0x0000001004037836 */ /* 0x040fe20000000000 */
[----:B------:R-:W-:Y:S01]  /*17ad0*/  IADD3 R8, R4, 0x8, RZ ;  /* 0x0000000804087810 */ /* 0x000fe20007ffe0ff */
[----:B------:R-:W-:Y:S01]  /*17ae0*/  MUFU.TANH R35, R99 ;  /* 0x0000006300237308 */ /* 0x000fe20000002400 */
[----:B------:R-:W-:Y:S01]  /*17af0*/  ISETP.GE.AND P2, PT, R6, R7, PT ;  /* 0x000000070600720c */ /* 0x000fe20003f46270 */
[-C--:B------:R-:W-:Y:S01]  /*17b00*/  FFMA.FTZ R9, R132, R12.reuse, R226 ;  /* 0x0000000c84097223 */ /* 0x080fe200000100e2 */
[----:B------:R-:W-:Y:S01]  /*17b10*/  BAR.SYNC.DEFER_BLOCKING 0x0 ;  /* 0x0000000000007b1d */ /* 0x000fe20000010000 */
[----:B------:R-:W-:Y:S01]  /*17b20*/  ISETP.GE.AND P0, PT, R6, R5, PT ;  /* 0x000000050600720c */ /* 0x000fe20003f06270 */
[----:B------:R-:W-:Y:S01]  /*17b30*/  FFMA.FTZ R48, R132, R12, R225 ;  /* 0x0000000c84307223 */ /* 0x000fe200000100e1 */
[----:B------:R-:W-:-:S02]  /*17b40*/  I2FP.F32.S32 R6, R6 ;  /* 0x0000000600067245 */ /* 0x000fc40000201400 */
[----:B------:R-:W-:Y:S01]  /*17b50*/  ISETP.GE.AND P4, PT, R4, R5, PT ;  /* 0x000000050400720c */ /* 0x000fe20003f86270 */
[----:B------:R-:W1:Y:S01]  /*17b60*/  MUFU.TANH R21, R63 ;  /* 0x0000003f00157308 */ /* 0x000e620000002400 */
[----:B------:R-:W-:Y:S01]  /*17b70*/  ISETP.GE.AND P1, PT, R8, R7, PT ;  /* 0x000000070800720c */ /* 0x000fe20003f26270 */
[CC--:B------:R-:W-:Y:S01]  /*17b80*/  FFMA.FTZ R10, R132.reuse, R6.reuse, R227 ;  /* 0x00000006840a7223 */ /* 0x0c0fe200000100e3 */
[----:B------:R-:W-:Y:S01]  /*17b90*/  FFMA.FTZ R14, R132, R6, R232 ;  /* 0x00000006840e7223 */ /* 0x000fe200000100e8 */
[----:B------:R-:W-:Y:S01]  /*17ba0*/  VIADD R6, R4, 0x9 ;  /* 0x0000000904067836 */ /* 0x000fe20000000000 */
[----:B------:R-:W-:Y:S02]  /*17bb0*/  ISETP.GE.AND P6, PT, R8, R5, PT ;  /* 0x000000050800720c */ /* 0x000fe40003fc6270 */
[----:B------:R-:W-:Y:S02]  /*17bc0*/  I2FP.F32.S32 R8, R8 ;  /* 0x0000000800087245 */ /* 0x000fe40000201400 */
[----:B------:R-:W-:-:S02]  /*17bd0*/  ISETP.GE.AND P5, PT, R6, R7, PT ;  /* 0x000000070600720c */ /* 0x000fc40003fa6270 */
[----:B------:R-:W-:Y:S01]  /*17be0*/  ISETP.GE.AND P3, PT, R6, R5, PT ;  /* 0x000000050600720c */ /* 0x000fe20003f66270 */
[CC--:B------:R-:W-:Y:S01]  /*17bf0*/  FFMA.FTZ R13, R132.reuse, R8.reuse, R233 ;  /* 0x00000008840d7223 */ /* 0x0c0fe200000100e9 */
[----:B------:R-:W-:Y:S01]  /*17c00*/  FSEL R51, R9, -INF , !P4 ;  /* 0xff80000009337808 */ /* 0x000fe20006000000 */
[----:B------:R-:W-:Y:S01]  /*17c10*/  FFMA.FTZ R9, R132, R8, R234 ;  /* 0x0000000884097223 */ /* 0x000fe200000100ea */
[----:B------:R-:W-:Y:S01]  /*17c20*/  FSEL R54, R10, -INF , !P2 ;  /* 0xff8000000a367808 */ /* 0x000fe20005000000 */
[----:B------:R-:W-:Y:S01]  /*17c30*/  VIADD R8, R4, 0x11 ;  /* 0x0000001104087836 */ /* 0x000fe20000000000 */
[----:B------:R-:W-:Y:S02]  /*17c40*/  I2FP.F32.S32 R6, R6 ;  /* 0x0000000600067245 */ /* 0x000fe40000201400 */
[C---:B------:R-:W-:Y:S02]  /*17c50*/  ISETP.GE.AND P4, PT, R3.reuse, R7, PT ;  /* 0x000000070300720c */ /* 0x040fe40003f86270 */
[----:B------:R-:W-:Y:S01]  /*17c60*/  ISETP.GE.AND P2, PT, R3, R5, PT ;  /* 0x000000050300720c */ /* 0x000fe20003f46270 */
[CC--:B------:R-:W-:Y:S01]  /*17c70*/  FFMA.FTZ R10, R132.reuse, R6.reuse, R235 ;  /* 0x00000006840a7223 */ /* 0x0c0fe200000100eb */
[----:B------:R-:W-:Y:S01]  /*17c80*/  I2FP.F32.S32 R3, R3 ;  /* 0x0000000300037245 */ /* 0x000fe20000201400 */
[----:B------:R-:W-:Y:S01]  /*17c90*/  FFMA.FTZ R11, R132, R6, R229 ;  /* 0x00000006840b7223 */ /* 0x000fe200000100e5 */
[----:B------:R-:W-:Y:S01]  /*17ca0*/  VIADD R6, R4, 0x18 ;  /* 0x0000001804067836 */ /* 0x000fe20000000000 */
[----:B------:R-:W-:-:S02]  /*17cb0*/  FSEL R49, R14, -INF , !P0 ;  /* 0xff8000000e317808 */ /* 0x000fc40004000000 */
[CC--:B------:R-:W-:Y:S01]  /*17cc0*/  FFMA.FTZ R12, R132.reuse, R3.reuse, R230 ;  /* 0x00000003840c7223 */ /* 0x0c0fe200000100e6 */
[----:B------:R-:W-:Y:S01]  /*17cd0*/  FFMA.FTZ R15, R132, R3, R231 ;  /* 0x00000003840f7223 */ /* 0x000fe200000100e7 */
[----:B------:R-:W-:Y:S01]  /*17ce0*/  VIADD R3, R4, 0x19 ;  /* 0x0000001904037836 */ /* 0x000fe20000000000 */
[----:B------:R-:W-:Y:S02]  /*17cf0*/  FSEL R74, R13, -INF , !P1 ;  /* 0xff8000000d4a7808 */ /* 0x000fe40004800000 */
[C---:B------:R-:W-:Y:S02]  /*17d00*/  ISETP.GE.AND P0, PT, R8.reuse, R7, PT ;  /* 0x000000070800720c */ /* 0x040fe40003f06270 */
[----:B------:R-:W-:Y:S02]  /*17d10*/  ISETP.GE.AND P1, PT, R8, R5, PT ;  /* 0x000000050800720c */ /* 0x000fe40003f26270 */
[----:B------:R-:W-:Y:S02]  /*17d20*/  I2FP.F32.S32 R8, R8 ;  /* 0x0000000800087245 */ /* 0x000fe40000201400 */
[----:B------:R-:W-:-:S02]  /*17d30*/  FSEL R53, R9, -INF , !P6 ;  /* 0xff80000009357808 */ /* 0x000fc40007000000 */
[----:B------:R-:W-:Y:S01]  /*17d40*/  FSEL R80, R10, -INF , !P5 ;  /* 0xff8000000a507808 */ /* 0x000fe20006800000 */
[-C--:B------:R-:W-:Y:S01]  /*17d50*/  FFMA.FTZ R13, R132, R8.reuse, R240 ;  /* 0x00000008840d7223 */ /* 0x080fe200000100f0 */
[----:B------:R-:W-:Y:S01]  /*17d60*/  ISETP.GE.AND P6, PT, R6, R7, PT ;  /* 0x000000070600720c */ /* 0x000fe20003fc6270 */
[----:B------:R-:W-:Y:S01]  /*17d70*/  FFMA.FTZ R10, R132, R8, R241 ;  /* 0x00000008840a7223 */ /* 0x000fe200000100f1 */
[----:B------:R-:W-:Y:S02]  /*17d80*/  ISETP.GE.AND P5, PT, R6, R5, PT ;  /* 0x000000050600720c */ /* 0x000fe40003fa6270 */
[----:B------:R-:W-:Y:S02]  /*17d90*/  FSEL R52, R11, -INF , !P3 ;  /* 0xff8000000b347808 */ /* 0x000fe40005800000 */
[----:B------:R-:W-:Y:S02]  /*17da0*/  FSEL R83, R12, -INF , !P4 ;  /* 0xff8000000c537808 */ /* 0x000fe40006000000 */
[----:B------:R-:W-:-:S02]  /*17db0*/  I2FP.F32.S32 R6, R6 ;  /* 0x0000000600067245 */ /* 0x000fc40000201400 */
[C---:B------:R-:W-:Y:S02]  /*17dc0*/  ISETP.GE.AND P3, PT, R3.reuse, R7, PT ;  /* 0x000000070300720c */ /* 0x040fe40003f66270 */
[----:B------:R-:W-:Y:S01]  /*17dd0*/  ISETP.GE.AND P4, PT, R3, R5, PT ;  /* 0x000000050300720c */ /* 0x000fe20003f86270 */
[CC--:B------:R-:W-:Y:S01]  /*17de0*/  FFMA.FTZ R12, R132.reuse, R6.reuse, R242 ;  /* 0x00000006840c7223 */ /* 0x0c0fe200000100f2 */
[----:B------:R-:W-:Y:S01]  /*17df0*/  I2FP.F32.S32 R3, R3 ;  /* 0x0000000300037245 */ /* 0x000fe20000201400 */
[----:B------:R-:W-:Y:S01]  /*17e00*/  FFMA.FTZ R9, R132, R6, R236 ;  /* 0x0000000684097223 */ /* 0x000fe200000100ec */
[C---:B------:R-:W-:Y:S01]  /*17e10*/  IADD3 R8, R4.reuse, 0x20, RZ ;  /* 0x0000002004087810 */ /* 0x040fe20007ffe0ff */
[----:B------:R-:W-:Y:S01]  /*17e20*/  VIADD R6, R4, 0x21 ;  /* 0x0000002104067836 */ /* 0x000fe20000000000 */
[----:B------:R-:W-:Y:S01]  /*17e30*/  FSEL R50, R15, -INF , !P2 ;  /* 0xff8000000f327808 */ /* 0x000fe20005000000 */
[CC--:B------:R-:W-:Y:S01]  /*17e40*/  FFMA.FTZ R11, R132.reuse, R3.reuse, R237 ;  /* 0x00000003840b7223 */ /* 0x0c0fe200000100ed */
[----:B------:R-:W-:Y:S01]  /*17e50*/  FFMA.FTZ R14, R132, R3, R87 ;  /* 0x00000003840e7223 */ /* 0x000fe20000010057 */
[----:B------:R-:W-:Y:S01]  /*17e60*/  VIADD R3, R4, 0x28 ;  /* 0x0000002804037836 */ /* 0x000fe20000000000 */
[----:B------:R-:W-:-:S02]  /*17e70*/  FSEL R82, R13, -INF , !P0 ;  /* 0xff8000000d527808 */ /* 0x000fc40004000000 */
[C---:B------:R-:W-:Y:S02]  /*17e80*/  ISETP.GE.AND P2, PT, R8.reuse, R7, PT ;  /* 0x000000070800720c */ /* 0x040fe40003f46270 */
[----:B------:R-:W-:Y:S02]  /*17e90*/  ISETP.GE.AND P0, PT, R8, R5, PT ;  /* 0x000000050800720c */ /* 0x000fe40003f06270 */
[----:B------:R-:W-:Y:S02]  /*17ea0*/  I2FP.F32.S32 R8, R8 ;  /* 0x0000000800087245 */ /* 0x000fe40000201400 */
[----:B------:R-:W-:Y:S02]  /*17eb0*/  FSEL R55, R10, -INF , !P1 ;  /* 0xff8000000a377808 */ /* 0x000fe40004800000 */
[----:B------:R-:W-:Y:S01]  /*17ec0*/  FSEL R87, R12, -INF , !P6 ;  /* 0xff8000000c577808 */ /* 0x000fe20007000000 */
[-C--:B------:R-:W-:Y:S01]  /*17ed0*/  FFMA.FTZ R13, R132, R8.reuse, R228 ;  /* 0x00000008840d7223 */ /* 0x080fe200000100e4 */
[----:B------:R-:W-:Y:S01]  /*17ee0*/  ISETP.GE.AND P1, PT, R6, R7, PT ;  /* 0x000000070600720c */ /* 0x000fe20003f26270 */
[----:B------:R-:W-:Y:S01]  /*17ef0*/  FFMA.FTZ R10, R132, R8, R206 ;  /* 0x00000008840a7223 */ /* 0x000fe200000100ce */
[----:B------:R-:W-:Y:S01]  /*17f00*/  ISETP.GE.AND P6, PT, R6, R5, PT ;  /* 0x000000050600720c */ /* 0x000fe20003fc6270 */
[----:B------:R-:W-:Y:S01]  /*17f10*/  VIADD R8, R4, 0x29 ;  /* 0x0000002904087836 */ /* 0x000fe20000000000 */
[----:B------:R-:W-:-:S02]  /*17f20*/  FSEL R73, R9, -INF , !P5 ;  /* 0xff80000009497808 */ /* 0x000fc40006800000 */
[----:B------:R-:W-:Y:S02]  /*17f30*/  FSEL R97, R11, -INF , !P3 ;  /* 0xff8000000b617808 */ /* 0x000fe40005800000 */
        /* <DEDUP_REMOVED lines=28> */
[----:B---3--:R-:W-:Y:S01]  /*18100*/  FFMA.FTZ R9, R132, R6, R173 ;  /* 0x0000000684097223 */ /* 0x008fe200000100ad */
        /* <DEDUP_REMOVED lines=52> */
[----:B--2---:R-:W-:Y:S01]  /*18450*/  FFMA.FTZ R14, R132, R3, R137 ;  /* 0x00000003840e7223 */ /* 0x004fe20000010089 */
        /* <DEDUP_REMOVED lines=69> */
[----:B------:R-:W-:Y:S01]  /*188b0*/  FSEL R100, R14, -INF , !P2 ;  /* 0xff8000000e647808 */ /* 0x000fe20005000000 */
[----:B------:R-:W-:Y:S01]  /*188c0*/  MUFU.TANH R34, R116 ;  /* 0x0000007400227308 */ /* 0x000fe20000002400 */
[CC--:B------:R-:W-:Y:S01]  /*188d0*/  FFMA.FTZ R11, R132.reuse, R3.reuse, R96 ;  /* 0x00000003840b7223 */ /* 0x0c0fe20000010060 */
[----:B------:R-:W-:Y:S01]  /*188e0*/  FFMA.FTZ R15, R132, R3, R18 ;  /* 0x00000003840f7223 */ /* 0x000fe20000010012 */
[----:B------:R-:W-:Y:S01]  /*188f0*/  VIADD R3, R4, 0x79 ;  /* 0x0000007904037836 */ /* 0x000fe20000000000 */
[----:B------:R-:W-:-:S02]  /*18900*/  FSEL R145, R13, -INF , !P0 ;  /* 0xff8000000d917808 */ /* 0x000fc40004000000 */
[C---:B------:R-:W-:Y:S02]  /*18910*/  ISETP.GE.AND P2, PT, R8.reuse, R7, PT ;  /* 0x000000070800720c */ /* 0x040fe40003f46270 */
[----:B------:R-:W-:Y:S01]  /*18920*/  ISETP.GE.AND P0, PT, R8, R5, PT ;  /* 0x000000050800720c */ /* 0x000fe20003f06270 */
[----:B------:R2:W3:Y:S01]  /*18930*/  MUFU.TANH R18, R98 ;  /* 0x0000006200127308 */ /* 0x0004e20000002400 */
[----:B------:R-:W-:Y:S02]  /*18940*/  I2FP.F32.S32 R8, R8 ;  /* 0x0000000800087245 */ /* 0x000fe40000201400 */
[----:B------:R-:W-:Y:S02]  /*18950*/  FSEL R96, R10, -INF , !P1 ;  /* 0xff8000000a607808 */ /* 0x000fe40004800000 */
[----:B------:R-:W-:Y:S01]  /*18960*/  FSEL R102, R12, -INF , !P6 ;  /* 0xff8000000c667808 */ /* 0x000fe20007000000 */
[-C--:B----4-:R-:W-:Y:S01]  /*18970*/  FFMA.FTZ R13, R132, R8.reuse, R27 ;  /* 0x00000008840d7223 */ /* 0x090fe2000001001b */
[----:B------:R-:W-:Y:S01]  /*18980*/  ISETP.GE.AND P1, PT, R6, R7, PT ;  /* 0x000000070600720c */ /* 0x000fe20003f26270 */
[----:B------:R-:W-:Y:S01]  /*18990*/  FFMA.FTZ R10, R132, R8, R25 ;  /* 0x00000008840a7223 */ /* 0x000fe20000010019 */
[----:B------:R-:W-:Y:S01]  /*189a0*/  ISETP.GE.AND P6, PT, R6, R5, PT ;  /* 0x000000050600720c */ /* 0x000fe20003fc6270 */
[----:B------:R4:W3:Y:S01]  /*189b0*/  MUFU.TANH R27, R103 ;  /* 0x00000067001b7308 */ /* 0x0008e20000002400 */
[----:B------:R-:W-:-:S02]  /*189c0*/  FSEL R101, R9, -INF , !P5 ;  /* 0xff80000009657808 */ /* 0x000fc40006800000 */
[----:B------:R-:W-:Y:S02]  /*189d0*/  FSEL R149, R11, -INF , !P3 ;  /* 0xff8000000b957808 */ /* 0x000fe40005800000 */
[----:B------:R-:W-:Y:S02]  /*189e0*/  I2FP.F32.S32 R6, R6 ;  /* 0x0000000600067245 */ /* 0x000fe40000201400 */
[C---:B------:R-:W-:Y:S01]  /*189f0*/  ISETP.GE.AND P5, PT, R3.reuse, R7, PT ;  /* 0x000000070300720c */ /* 0x040fe20003fa6270 */
[----:B------:R-:W3:Y:S01]  /*18a00*/  MUFU.TANH R25, R46 ;  /* 0x0000002e00197308 */ /* 0x000ee20000002400 */
        /* <DEDUP_REMOVED lines=15> */
[----:B--2---:R-:W-:Y:S01]  /*18b00*/  FSEL R98, R12, -INF , !P1 ;  /* 0xff8000000c627808 */ /* 0x004fe20004800000 */
        /* <DEDUP_REMOVED lines=18> */
[----:B------:R-:W-:Y:S01]  /*18c30*/  FSEL R76, R14, -INF , !P3 ;  /* 0xff8000000e4c7808 */ /* 0x000fe20005800000 */
[----:B------:R-:W2:Y:S01]  /*18c40*/  MUFU.TANH R19, R47 ;  /* 0x0000002f00137308 */ /* 0x000ea20000002400 */
        /* <DEDUP_REMOVED lines=10> */
[----:B----4-:R-:W-:Y:S02]  /*18cf0*/  FSEL R103, R11, -INF , !P6 ;  /* 0xff8000000b677808 */ /* 0x010fe40007000000 */
        /* <DEDUP_REMOVED lines=12> */
[----:B------:R-:W-:Y:S01]  /*18dc0*/  FSEL R90, R13, -INF , !P3 ;  /* 0xff8000000d5a7808 */ /* 0x000fe20005800000 */
[----:B------:R4:W2:Y:S01]  /*18dd0*/  MUFU.TANH R33, R123 ;  /* 0x0000007b00217308 */ /* 0x0008a20000002400 */
[----:B------:R-:W-:-:S02]  /*18de0*/  ISETP.GE.AND P5, PT, R8, R7, PT ;  /* 0x000000070800720c */ /* 0x000fc40003fa6270 */
[----:B------:R-:W-:Y:S02]  /*18df0*/  ISETP.GE.AND P3, PT, R8, R5, PT ;  /* 0x000000050800720c */ /* 0x000fe40003f66270 */
[----:B------:R-:W-:Y:S02]  /*18e00*/  I2FP.F32.S32 R8, R8 ;  /* 0x0000000800087245 */ /* 0x000fe40000201400 */
[----:B------:R-:W-:Y:S01]  /*18e10*/  FSEL R79, R10, -INF , !P4 ;  /* 0xff8000000a4f7808 */ /* 0x000fe20006000000 */
[----:B------:R1:W2:Y:S01]  /*18e20*/  MUFU.TANH R17, R126 ;  /* 0x0000007e00117308 */ /* 0x0002a20000002400 */
[----:B------:R-:W-:Y:S01]  /*18e30*/  FSEL R155, R12, -INF , !P2 ;  /* 0xff8000000c9b7808 */ /* 0x000fe20005000000 */
[-C--:B------:R-:W-:Y:S01]  /*18e40*/  FFMA.FTZ R13, R132, R8.reuse, R44 ;  /* 0x00000008840d7223 */ /* 0x080fe2000001002c */
[----:B------:R-:W-:Y:S01]  /*18e50*/  ISETP.GE.AND P4, PT, R6, R7, PT ;  /* 0x000000070600720c */ /* 0x000fe20003f86270 */
[----:B------:R-:W-:Y:S01]  /*18e60*/  FFMA.FTZ R10, R132, R8, R31 ;  /* 0x00000008840a7223 */ /* 0x000fe2000001001f */
[----:B------:R-:W-:Y:S01]  /*18e70*/  ISETP.GE.AND P2, PT, R6, R5, PT ;  /* 0x000000050600720c */ /* 0x000fe20003f46270 */
[----:B------:R-:W-:Y:S01]  /*18e80*/  VIADD R8, R4, 0xa1 ;  /* 0x000000a104087836 */ /* 0x000fe20000000000 */
[----:B------:R-:W-:Y:S01]  /*18e90*/  FSEL R153, R9, -INF , !P0 ;  /* 0xff80000009997808 */ /* 0x000fe20004000000 */
[----:B------:R3:W2:Y:S01]  /*18ea0*/  MUFU.TANH R32, R125 ;  /* 0x0000007d00207308 */ /* 0x0006a20000002400 */
[----:B------:R-:W-:-:S02]  /*18eb0*/  FSEL R154, R11, -INF , !P1 ;  /* 0xff8000000b9a7808 */ /* 0x000fc40004800000 */
[----:B------:R-:W-:Y:S02]  /*18ec0*/  I2FP.F32.S32 R6, R6 ;  /* 0x0000000600067245 */ /* 0x000fe40000201400 */
[C---:B------:R-:W-:Y:S02]  /*18ed0*/  ISETP.GE.AND P0, PT, R3.reuse, R7, PT ;  /* 0x000000070300720c */ /* 0x040fe40003f06270 */
[----:B------:R-:W-:Y:S01]  /*18ee0*/  ISETP.GE.AND P1, PT, R3, R5, PT ;  /* 0x000000050300720c */ /* 0x000fe20003f26270 */
[CC--:B------:R-:W-:Y:S01]  /*18ef0*/  FFMA.FTZ R12, R132.reuse, R6.reuse, R43 ;  /* 0x00000006840c7223 */ /* 0x0c0fe2000001002b */
[----:B------:R-:W-:Y:S01]  /*18f00*/  I2FP.F32.S32 R3, R3 ;  /* 0x0000000300037245 */ /* 0x000fe20000201400 */
[----:B------:R-:W-:Y:S01]  /*18f10*/  FFMA.FTZ R9, R132, R6, R26 ;  /* 0x0000000684097223 */ /* 0x000fe2000001001a */
[----:B------:R-:W-:Y:S01]  /*18f20*/  VIADD R6, R4, 0xa8 ;  /* 0x000000a804067836 */ /* 0x000fe20000000000 */
[----:B----4-:R-:W-:Y:S01]  /*18f30*/  FSEL R123, R14, -INF , !P6 ;  /* 0xff8000000e7b7808 */ /* 0x010fe20007000000 */
[----:B------:R-:W-:Y:S01]  /*18f40*/  MUFU.TANH R31, R146 ;  /* 0x00000092001f7308 */ /* 0x000fe20000002400 */
[CC--:B------:R-:W-:Y:S01]  /*18f50*/  FFMA.FTZ R11, R132.reuse, R3.reuse, R24 ;  /* 0x00000003840b7223 */ /* 0x0c0fe20000010018 */
[----:B------:R-:W-:Y:S01]  /*18f60*/  FFMA.FTZ R15, R132, R3, R16 ;  /* 0x00000003840f7223 */ /* 0x000fe20000010010 */
[----:B------:R-:W-:Y:S01]  /*18f70*/  VIADD R3, R4, 0xa9 ;  /* 0x000000a904037836 */ /* 0x000fe20000000000 */
[----:B-1----:R-:W-:-:S02]  /*18f80*/  FSEL R126, R13, -INF , !P5 ;  /* 0xff8000000d7e7808 */ /* 0x002fc40006800000 */
[C---:B------:R-:W-:Y:S02]  /*18f90*/  ISETP.GE.AND P6, PT, R8.reuse, R7, PT ;  /* 0x000000070800720c */ /* 0x040fe40003fc6270 */
[----:B------:R-:W-:Y:S01]  /*18fa0*/  ISETP.GE.AND P5, PT, R8, R5, PT ;  /* 0x000000050800720c */ /* 0x000fe20003fa6270 */
[----:B------:R1:W-:Y:S01]  /*18fb0*/  MUFU.TANH R24, R140 ;  /* 0x0000008c00187308 */ /* 0x0003e20000002400 */
[----:B------:R-:W-:Y:S02]  /*18fc0*/  I2FP.F32.S32 R8, R8 ;  /* 0x0000000800087245 */ /* 0x000fe40000201400 */
[----:B------:R-:W-:Y:S02]  /*18fd0*/  FSEL R116, R10, -INF , !P3 ;  /* 0xff8000000a747808 */ /* 0x000fe40005800000 */
[-C--:B------:R-:W-:Y:S01]  /*18fe0*/  ISETP.GE.AND P3, PT, R6, R7.reuse, PT ;  /* 0x000000070600720c */ /* 0x080fe20003f66270 */
[CC--:B------:R-:W-:Y:S01]  /*18ff0*/  FFMA.FTZ R13, R132.reuse, R8.reuse, R42 ;  /* 0x00000008840d7223 */ /* 0x0c0fe2000001002a */
[----:B---3--:R-:W-:Y:S01]  /*19000*/  FSEL R125, R9, -INF , !P2 ;  /* 0xff800000097d7808 */ /* 0x008fe20005000000 */
[----:B------:R-:W-:Y:S01]  /*19010*/  FFMA.FTZ R10, R132, R8, R41 ;  /* 0x00000008840a7223 */ /* 0x000fe20000010029 */
[----:B------:R-:W-:Y:S01]  /*19020*/  FSEL R158, R11, -INF , !P0 ;  /* 0xff8000000b9e7808 */ /* 0x000fe20004000000 */
[----:B------:R3:W-:Y:S01]  /*19030*/  MUFU.TANH R16, R147 ;  /* 0x0000009300107308 */ /* 0x0007e20000002400 */
[----:B------:R-:W-:-:S02]  /*19040*/  ISETP.GE.AND P2, PT, R3, R7, PT ;  /* 0x000000070300720c */ /* 0x000fc40003f46270 */
[----:B------:R-:W-:Y:S02]  /*19050*/  ISETP.GE.AND P0, PT, R3, R5, PT ;  /* 0x000000050300720c */ /* 0x000fe40003f06270 */
[----:B------:R-:W-:Y:S02]  /*19060*/  I2FP.F32.S32 R3, R3 ;  /* 0x0000000300037245 */ /* 0x000fe40000201400 */
[----:B-1----:R-:W-:Y:S01]  /*19070*/  FSEL R140, R12, -INF , !P4 ;  /* 0xff8000000c8c7808 */ /* 0x002fe20006000000 */
[----:B------:R1:W4:Y:S01]  /*19080*/  MUFU.TANH R26, R131 ;  /* 0x00000083001a7308 */ /* 0x0003220000002400 */
        /* <DEDUP_REMOVED lines=10> */
[----:B---3--:R-:W-:Y:S01]  /*19130*/  FSEL R147, R15, -INF , !P1 ;  /* 0xff8000000f937808 */ /* 0x008fe20004800000 */
[----:B------:R3:W-:Y:S01]  /*19140*/  MUFU.TANH R29, R151 ;  /* 0x00000097001d7308 */ /* 0x0007e20000002400 */
[----:B------:R-:W-:-:S02]  /*19150*/  ISETP.GE.AND P1, PT, R8, R7, PT ;  /* 0x000000070800720c */ /* 0x000fc40003f26270 */
[----:B------:R-:W-:Y:S02]  /*19160*/  ISETP.GE.AND P6, PT, R8, R5, PT ;  /* 0x000000050800720c */ /* 0x000fe40003fc6270 */
[----:B------:R-:W-:Y:S02]  /*19170*/  I2FP.F32.S32 R8, R8 ;  /* 0x0000000800087245 */ /* 0x000fe40000201400 */
[----:B------:R-:W-:Y:S01]  /*19180*/  FSEL R146, R10, -INF , !P5 ;  /* 0xff8000000a927808 */ /* 0x000fe20006800000 */
[----:B------:R2:W4:Y:S01]  /*19190*/  MUFU.TANH R30, R150 ;  /* 0x00000096001e7308 */ /* 0x0005220000002400 */
[-C--:B------:R-:W-:Y:S01]  /*191a0*/  ISETP.GE.AND P5, PT, R6, R7.reuse, PT ;  /* 0x000000070600720c */ /* 0x080fe20003fa6270 */
[CC--:B------:R-:W-:Y:S01]  /*191b0*/  FFMA.FTZ R13, R132.reuse, R8.reuse, R39 ;  /* 0x00000008840d7223 */ /* 0x0c0fe20000010027 */
[----:B-1----:R-:W-:Y:S01]  /*191c0*/  FSEL R131, R9, -INF , !P4 ;  /* 0xff80000009837808 */ /* 0x002fe20006000000 */
[----:B------:R-:W-:Y:S01]  /*191d0*/  FFMA.FTZ R10, R132, R8, R36 ;  /* 0x00000008840a7223 */ /* 0x000fe20000010024 */
[----:B------:R-:W-:Y:S01]  /*191e0*/  FSEL R157, R11, -INF , !P2 ;  /* 0xff8000000b9d7808 */ /* 0x000fe20005000000 */
[----:B------:R-:W-:Y:S01]  /*191f0*/  VIADD R8, R4, 0xb9 ;  /* 0x000000b904087836 */ /* 0x000fe20000000000 */
[----:B------:R-:W-:Y:S01]  /*19200*/  ISETP.GE.AND P4, PT, R3, R7, PT ;  /* 0x000000070300720c */ /* 0x000fe20003f86270 */
[----:B------:R-:W-:Y:S01]  /*19210*/  MUFU.TANH R21, R152 ;  /* 0x0000009800157308 */ /* 0x000fe20000002400 */
[----:B---3--:R-:W-:-:S02]  /*19220*/  FSEL R151, R12, -INF , !P3 ;  /* 0xff8000000c977808 */ /* 0x008fc40005800000 */
[-C--:B------:R-:W-:Y:S02]  /*19230*/  ISETP.GE.AND P3, PT, R6, R5.reuse, PT ;  /* 0x000000050600720c */ /* 0x080fe40003f66270 */
[----:B------:R-:W-:Y:S02]  /*19240*/  I2FP.F32.S32 R6, R6 ;  /* 0x0000000600067245 */ /* 0x000fe40000201400 */
[----:B------:R-:W-:Y:S02]  /*19250*/  ISETP.GE.AND P2, PT, R3, R5, PT ;  /* 0x000000050300720c */ /* 0x000fe40003f46270 */
[----:B------:R-:W-:Y:S01]  /*19260*/  I2FP.F32.S32 R3, R3 ;  /* 0x0000000300037245 */ /* 0x000fe20000201400 */
[CC--:B------:R-:W-:Y:S01]  /*19270*/  FFMA.FTZ R12, R132.reuse, R6.reuse, R38 ;  /* 0x00000006840c7223 */ /* 0x0c0fe20000010026 */
[----:B------:R-:W-:Y:S01]  /*19280*/  FFMA.FTZ R9, R132, R6, R28 ;  /* 0x0000000684097223 */ /* 0x000fe2000001001c */
[----:B------:R-:W-:Y:S01]  /*19290*/  VIADD R6, R4, 0xc0 ;  /* 0x000000c004067836 */ /* 0x000fe20000000000 */
[----:B--2---:R-:W-:Y:S01]  /*192a0*/  FSEL R150, R14, -INF , !P0 ;  /* 0xff8000000e967808 */ /* 0x004fe20004000000 */
[CC--:B------:R-:W-:Y:S01]  /*192b0*/  FFMA.FTZ R11, R132.reuse, R3.reuse, R20 ;  /* 0x00000003840b7223 */ /* 0x0c0fe20000010014 */
[----:B------:R-:W-:Y:S01]  /*192c0*/  FFMA.FTZ R15, R132, R3, R18 ;  /* 0x00000003840f7223 */ /* 0x000fe20000010012 */
[----:B------:R-:W-:Y:S01]  /*192d0*/  VIADD R3, R4, 0xc1 ;  /* 0x000000c104037836 */ /* 0x000fe20000000000 */
[----:B------:R-:W-:Y:S01]  /*192e0*/  FSEL R164, R13, -INF , !P1 ;  /* 0xff8000000da47808 */ /* 0x000fe20004800000 */
[----:B------:R1:W-:Y:S01]  /*192f0*/  MUFU.TANH R28, R168 ;  /* 0x000000a8001c7308 */ /* 0x0003e20000002400 */
[----:B------:R-:W-:-:S02]  /*19300*/  ISETP.GE.AND P0, PT, R8, R7, PT ;  /* 0x000000070800720c */ /* 0x000fc40003f06270 */
[----:B------:R-:W-:Y:S02]  /*19310*/  ISETP.GE.AND P1, PT, R8, R5, PT ;  /* 0x000000050800720c */ /* 0x000fe40003f26270 */
[----:B------:R-:W-:Y:S02]  /*19320*/  I2FP.F32.S32 R8, R8 ;  /* 0x0000000800087245 */ /* 0x000fe40000201400 */
[----:B------:R-:W-:Y:S01]  /*19330*/  FSEL R160, R10, -INF , !P6 ;  /* 0xff8000000aa07808 */ /* 0x000fe20007000000 */
[----:B------:R2:W3:Y:S01]  /*19340*/  MUFU.TANH R20, R165 ;  /* 0x000000a500147308 */ /* 0x0004e20000002400 */
[----:B------:R-:W-:Y:S01]  /*19350*/  FSEL R163, R12, -INF , !P5 ;  /* 0xff8000000ca37808 */ /* 0x000fe20006800000 */
[-C--:B------:R-:W-:Y:S01]  /*19360*/  FFMA.FTZ R13, R132, R8.reuse, R37 ;  /* 0x00000008840d7223 */ /* 0x080fe20000010025 */
[----:B------:R-:W-:Y:S01]  /*19370*/  ISETP.GE.AND P6, PT, R6, R7, PT ;  /* 0x000000070600720c */ /* 0x000fe20003fc6270 */
[----:B------:R-:W-:Y:S01]  /*19380*/  FFMA.FTZ R10, R132, R8, R35 ;  /* 0x00000008840a7223 */ /* 0x000fe20000010023 */
[----:B------:R-:W-:-:S02]  /*19390*/  ISETP.GE.AND P5, PT, R6, R5, PT ;  /* 0x000000050600720c */ /* 0x000fc40003fa6270 */
[----:B------:R-:W-:Y:S01]  /*193a0*/  FSEL R161, R9, -INF , !P3 ;  /* 0xff80000009a17808 */ /* 0x000fe20005800000 */
[----:B------:R-:W3:Y:S01]  /*193b0*/  MUFU.TANH R18, R167 ;  /* 0x000000a700127308 */ /* 0x000ee20000002400 */
[----:B-1----:R-:W-:Y:S02]  /*193c0*/  FSEL R168, R11, -INF , !P4 ;  /* 0xff8000000ba87808 */ /* 0x002fe40006000000 */
[----:B------:R-:W-:Y:S02]  /*193d0*/  I2FP.F32.S32 R6, R6 ;  /* 0x0000000600067245 */ /* 0x000fe40000201400 */
        /* <DEDUP_REMOVED lines=11> */
[----:B--2---:R-:W-:Y:S01]  /*19490*/  FSEL R165, R13, -INF , !P0 ;  /* 0xff8000000da57808 */ /* 0x004fe20004000000 */
[----:B------:R1:W2:Y:S01]  /*194a0*/  MUFU.TANH R25, R172 ;  /* 0x000000ac00197308 */ /* 0x0002a20000002400 */
[----:B------:R-:W-:-:S02]  /*194b0*/  ISETP.GE.AND P2, PT, R8, R7, PT ;  /* 0x000000070800720c */ /* 0x000fc40003f46270 */
[----:B------:R-:W-:Y:S02]  /*194c0*/  ISETP.GE.AND P0, PT, R8, R5, PT ;  /* 0x000000050800720c */ /* 0x000fe40003f06270 */
[----:B------:R-:W-:Y:S02]  /*194d0*/  I2FP.F32.S32 R8, R8 ;  /* 0x0000000800087245 */ /* 0x000fe40000201400 */
[----:B------:R-:W-:Y:S01]  /*194e0*/  FSEL R152, R10, -INF , !P1 ;  /* 0xff8000000a987808 */ /* 0x000fe20004800000 */
[----:B------:R3:W-:Y:S01]  /*194f0*/  MUFU.TANH R27, R170 ;  /* 0x000000aa001b7308 */ /* 0x0007e20000002400 */
[----:B------:R-:W-:Y:S01]  /*19500*/  FSEL R176, R12, -INF , !P6 ;  /* 0xff8000000cb07808 */ /* 0x000fe20007000000 */
[-C--:B------:R-:W-:Y:S01]  /*19510*/  FFMA.FTZ R13, R132, R8.reuse, R33 ;  /* 0x00000008840d7223 */ /* 0x080fe20000010021 */
[----:B------:R-:W-:Y:S01]  /*19520*/  ISETP.GE.AND P1, PT, R6, R7, PT ;  /* 0x000000070600720c */ /* 0x000fe20003f26270 */
[----:B------:R-:W-:Y:S01]  /*19530*/  FFMA.FTZ R10, R132, R8, R17 ;  /* 0x00000008840a7223 */ /* 0x000fe20000010011 */
[----:B------:R-:W-:Y:S01]  /*19540*/  ISETP.GE.AND P6, PT, R6, R5, PT ;  /* 0x000000050600720c */ /* 0x000fe20003fc6270 */
[----:B------:R-:W-:Y:S01]  /*19550*/  VIADD R8, R4, 0xd1 ;  /* 0x000000d104087836 */ /* 0x000fe20000000000 */
[----:B------:R-:W-:Y:S01]  /*19560*/  FSEL R166, R9, -INF , !P5 ;  /* 0xff80000009a67808 */ /* 0x000fe20006800000 */
[----:B------:R-:W2:Y:S01]  /*19570*/  MUFU.TANH R19, R174 ;  /* 0x000000ae00137308 */ /* 0x000ea20000002400 */
[----:B------:R-:W-:-:S02]  /*19580*/  FSEL R177, R11, -INF , !P3 ;  /* 0xff8000000bb17808 */ /* 0x000fc40005800000 */
[----:B------:R-:W-:Y:S02]  /*19590*/  I2FP.F32.S32 R6, R6 ;  /* 0x0000000600067245 */ /* 0x000fe40000201400 */
[C---:B------:R-:W-:Y:S02]  /*195a0*/  ISETP.GE.AND P5, PT, R3.reuse, R7, PT ;  /* 0x000000070300720c */ /* 0x040fe40003fa6270 */
[----:B------:R-:W-:Y:S01]  /*195b0*/  ISETP.GE.AND P3, PT, R3, R5, PT ;  /* 0x000000050300720c */ /* 0x000fe20003f66270 */
[CC--:B------:R-:W-:Y:S01]  /*195c0*/  FFMA.FTZ R12, R132.reuse, R6.reuse, R32 ;  /* 0x00000006840c7223 */ /* 0x0c0fe20000010020 */
[----:B------:R-:W-:Y:S01]  /*195d0*/  I2FP.F32.S32 R3, R3 ;  /* 0x0000000300037245 */ /* 0x000fe20000201400 */
[----:B----4-:R-:W-:Y:S01]  /*195e0*/  FFMA.FTZ R9, R132, R6, R26 ;  /* 0x0000000684097223 */ /* 0x010fe2000001001a */
[----:B------:R-:W-:Y:S01]  /*195f0*/  VIADD R6, R4, 0xd8 ;  /* 0x000000d804067836 */ /* 0x000fe20000000000 */
[----:B------:R-:W-:Y:S01]  /*19600*/  FSEL R162, R14, -INF , !P4 ;  /* 0xff8000000ea27808 */ /* 0x000fe20006000000 */
[----:B------:R4:W-:Y:S01]  /*19610*/  MUFU.TANH R26, R178 ;  /* 0x000000b2001a7308 */ /* 0x0009e20000002400 */
[CC--:B------:R-:W-:Y:S01]  /*19620*/  FFMA.FTZ R11, R132.reuse, R3.reuse, R24 ;  /* 0x00000003840b7223 */ /* 0x0c0fe20000010018 */
[----:B------:R-:W-:Y:S01]  /*19630*/  FFMA.FTZ R16, R132, R3, R16 ;  /* 0x0000000384107223 */ /* 0x000fe20000010010 */
[----:B------:R-:W-:-:S02]  /*19640*/  FSEL R173, R13, -INF , !P2 ;  /* 0xff8000000dad7808 */ /* 0x000fc40005000000 */
[----:B------:R-:W-:Y:S02]  /*19650*/  IADD3 R3, R4, 0xd9, RZ ;  /* 0x000000d904037810 */ /* 0x000fe40007ffe0ff */
[C---:B------:R-:W-:Y:S01]  /*19660*/  ISETP.GE.AND P4, PT, R8.reuse, R7, PT ;  /* 0x000000070800720c */ /* 0x040fe20003f86270 */
[----:B------:R2:W2:Y:S01]  /*19670*/  MUFU.TANH R17, R175 ;  /* 0x000000af00117308 */ /* 0x0004a20000002400 */
[----:B------:R-:W-:Y:S02]  /*19680*/  ISETP.GE.AND P2, PT, R8, R5, PT ;  /* 0x000000050800720c */ /* 0x000fe40003f46270 */
[----:B------:R-:W-:Y:S02]  /*19690*/  I2FP.F32.S32 R8, R8 ;  /* 0x0000000800087245 */ /* 0x000fe40000201400 */
[----:B------:R-:W-:Y:S02]  /*196a0*/  FSEL R169, R10, -INF , !P0 ;  /* 0xff8000000aa97808 */ /* 0x000fe40004000000 */
[----:B-1----:R-:W-:Y:S01]  /*196b0*/  FSEL R172, R12, -INF , !P1 ;  /* 0xff8000000cac7808 */ /* 0x002fe20004800000 */
[----:B------:R1:W1:Y:S01]  /*196c0*/  MUFU.TANH R14, R179 ;  /* 0x000000b3000e7308 */ /* 0x0002620000002400 */
[----:B------:R-:W-:Y:S01]  /*196d0*/  ISETP.GE.AND P0, PT, R6, R7, PT ;  /* 0x000000070600720c */ /* 0x000fe20003f06270 */
[-C--:B------:R-:W-:Y:S01]  /*196e0*/  FFMA.FTZ R13, R132, R8.reuse, R31 ;  /* 0x00000008840d7223 */ /* 0x080fe2000001001f */
[----:B------:R-:W-:Y:S01]  /*196f0*/  ISETP.GE.AND P1, PT, R6, R5, PT ;  /* 0x000000050600720c */ /* 0x000fe20003f26270 */
[----:B------:R-:W-:Y:S01]  /*19700*/  FFMA.FTZ R10, R132, R8, R30 ;  /* 0x00000008840a7223 */ /* 0x000fe2000001001e */
[----:B---3--:R-:W-:Y:S01]  /*19710*/  FSEL R170, R9, -INF , !P6 ;  /* 0xff80000009aa7808 */ /* 0x008fe20007000000 */
[----:B------:R-:W-:Y:S01]  /*19720*/  VIADD R8, R4, 0xe0 ;  /* 0x000000e004087836 */ /* 0x000fe20000000000 */
[----:B----4-:R-:W-:Y:S01]  /*19730*/  FSEL R178, R11, -INF , !P5 ;  /* 0xff8000000bb27808 */ /* 0x010fe20006800000 */
[----:B------:R-:W3:Y:S01]  /*19740*/  MUFU.TANH R24, R184 ;  /* 0x000000b800187308 */ /* 0x000ee20000002400 */
[----:B------:R-:W-:-:S02]  /*19750*/  I2FP.F32.S32 R6, R6 ;  /* 0x0000000600067245 */ /* 0x000fc40000201400 */
[C---:B------:R-:W-:Y:S02]  /*19760*/  ISETP.GE.AND P6, PT, R3.reuse, R7, PT ;  /* 0x000000070300720c */ /* 0x040fe40003fc6270 */
[----:B------:R-:W-:Y:S01]  /*19770*/  ISETP.GE.AND P5, PT, R3, R5, PT ;  /* 0x000000050300720c */ /* 0x000fe20003fa6270 */
[CC--:B------:R-:W-:Y:S01]  /*19780*/  FFMA.FTZ R12, R132.reuse, R6.reuse, R29 ;  /* 0x00000006840c7223 */ /* 0x0c0fe2000001001d */
[----:B------:R-:W-:Y:S01]  /*19790*/  I2FP.F32.S32 R3, R3 ;  /* 0x0000000300037245 */ /* 0x000fe20000201400 */
[----:B------:R-:W-:Y:S01]  /*197a0*/  FFMA.FTZ R9, R132, R6, R20 ;  /* 0x0000000684097223 */ /* 0x000fe20000010014 */
[----:B------:R-:W-:Y:S01]  /*197b0*/  VIADD R6, R4, 0xe1 ;  /* 0x000000e104067836 */ /* 0x000fe20000000000 */
[----:B------:R-:W-:Y:S01]  /*197c0*/  FSEL R167, R16, -INF , !P3 ;  /* 0xff80000010a77808 */ /* 0x000fe20005800000 */
[----:B------:R4:W-:Y:S01]  /*197d0*/  MUFU.TANH R20, R197 ;  /* 0x000000c500147308 */ /* 0x0009e20000002400 */
[CC--:B------:R-:W-:Y:S01]  /*197e0*/  FFMA.FTZ R11, R132.reuse, R3.reuse, R21 ;  /* 0x00000003840b7223 */ /* 0x0c0fe20000010015 */
[----:B------:R-:W-:Y:S01]  /*197f0*/  FFMA.FTZ R15, R132, R3, R18 ;  /* 0x00000003840f7223 */ /* 0x000fe20000010012 */
[----:B------:R-:W-:Y:S01]  /*19800*/  VIADD R3, R4, 0xe8 ;  /* 0x000000e804037836 */ /* 0x000fe20000000000 */
[----:B--2---:R-:W-:-:S02]  /*19810*/  FSEL R175, R13, -INF , !P4 ;  /* 0xff8000000daf7808 */ /* 0x004fc40006000000 */
[C---:B------:R-:W-:Y:S02]  /*19820*/  ISETP.GE.AND P3, PT, R8.reuse, R7, PT ;  /* 0x000000070800720c */ /* 0x040fe40003f66270 */
[----:B------:R-:W-:Y:S01]  /*19830*/  ISETP.GE.AND P4, PT, R8, R5, PT ;  /* 0x000000050800720c */ /* 0x000fe20003f86270 */
[----:B------:R2:W3:Y:S01]  /*19840*/  MUFU.TANH R21, R196 ;  /* 0x000000c400157308 */ /* 0x0004e20000002400 */
[----:B------:R-:W-:Y:S02]  /*19850*/  I2FP.F32.S32 R8, R8 ;  /* 0x0000000800087245 */ /* 0x000fe40000201400 */
[----:B------:R-:W-:Y:S02]  /*19860*/  FSEL R171, R10, -INF , !P2 ;  /* 0xff8000000aab7808 */ /* 0x000fe40005000000 */
[----:B-1----:R-:W-:Y:S01]  /*19870*/  FSEL R179, R12, -INF , !P0 ;  /* 0xff8000000cb37808 */ /* 0x002fe20004000000 */
[----:B------:R-:W-:Y:S01]  /*19880*/  FFMA.FTZ R13, R132, R8, R28 ;  /* 0x00000008840d7223 */ /* 0x000fe2000001001c */
[C---:B------:R-:W-:Y:S01]  /*19890*/  ISETP.GE.AND P2, PT, R6.reuse, R7, PT ;  /* 0x000000070600720c */ /* 0x040fe20003f46270 */
[----:B------:R1:W3:Y:S01]  /*198a0*/  MUFU.TANH R18, R198 ;  /* 0x000000c600127308 */ /* 0x0002e20000002400 */
[----:B------:R-:W-:-:S02]  /*198b0*/  ISETP.GE.AND P0, PT, R6, R5, PT ;  /* 0x000000050600720c */ /* 0x000fc40003f06270 */
[----:B------:R-:W-:Y:S02]  /*198c0*/  FSEL R174, R9, -INF , !P1 ;  /* 0xff80000009ae7808 */ /* 0x000fe40004800000 */
[----:B----4-:R-:W-:Y:S01]  /*198d0*/  FSEL R197, R11, -INF , !P6 ;  /* 0xff8000000bc57808 */ /* 0x010fe20007000000 */
[----:B------:R-:W-:Y:S01]  /*198e0*/  FFMA.FTZ R11, R132, R8, R25 ;  /* 0x00000008840b7223 */ /* 0x000fe20000010019 */
[----:B------:R-:W-:Y:S01]  /*198f0*/  I2FP.F32.S32 R6, R6 ;  /* 0x0000000600067245 */ /* 0x000fe20000201400 */
[----:B------:R4:W3:Y:S01]  /*19900*/  MUFU.TANH R16, R199 ;  /* 0x000000c700107308 */ /* 0x0008e20000002400 */
[C---:B------:R-:W-:Y:S01]  /*19910*/  ISETP.GE.AND P1, PT, R3.reuse, R7, PT ;  /* 0x000000070300720c */ /* 0x040fe20003f26270 */
[----:B------:R-:W-:Y:S01]  /*19920*/  VIADD R8, R4, 0xe9 ;  /* 0x000000e904087836 */ /* 0x000fe20000000000 */
[----:B------:R-:W-:Y:S01]  /*19930*/  ISETP.GE.AND P6, PT, R3, R5, PT ;  /* 0x000000050300720c */ /* 0x000fe20003fc6270 */
[CC--:B------:R-:W-:Y:S01]  /*19940*/  FFMA.FTZ R9, R132.reuse, R6.reuse, R19 ;  /* 0x0000000684097223 */ /* 0x0c0fe20000010013 */
[----:B------:R-:W-:Y:S01]  /*19950*/  I2FP.F32.S32 R3, R3 ;  /* 0x0000000300037245 */ /* 0x000fe20000201400 */
[----:B------:R-:W-:Y:S01]  /*19960*/  FFMA.FTZ R12, R132, R6, R27 ;  /* 0x00000006840c7223 */ /* 0x000fe2000001001b */
[----:B------:R-:W-:Y:S01]  /*19970*/  IADD3 R6, R4, 0xf0, RZ ;  /* 0x000000f004067810 */ /* 0x000fe20007ffe0ff */
[----:B------:R3:W3:Y:S01]  /*19980*/  MUFU.TANH R19, R201 ;  /* 0x000000c900137308 */ /* 0x0006e20000002400 */
[----:B--2---:R-:W-:Y:S01]  /*19990*/  FSEL R196, R15, -INF , !P5 ;  /* 0xff8000000fc47808 */ /* 0x004fe20006800000 */
[CC--:B------:R-:W-:Y:S01]  /*199a0*/  FFMA.FTZ R10, R132.reuse, R3.reuse, R17 ;  /* 0x00000003840a7223 */ /* 0x0c0fe20000010011 */
[----:B------:R-:W-:Y:S01]  /*199b0*/  FFMA.FTZ R14, R132, R3, R14 ;  /* 0x00000003840e7223 */ /* 0x000fe2000001000e */
[----:B------:R-:W-:Y:S01]  /*199c0*/  VIADD R3, R4, 0xf1 ;  /* 0x000000f104037836 */ /* 0x000fe20000000000 */
[----:B-1----:R-:W-:-:S02]  /*199d0*/  FSEL R198, R11, -INF , !P4 ;  /* 0xff8000000bc67808 */ /* 0x002fc40006000000 */
[----:B------:R-:W-:Y:S01]  /*199e0*/  FSEL R202, R12, -INF , !P2 ;  /* 0xff8000000cca7808 */ /* 0x000fe20005000000 */
[----:B------:R1:W2:Y:S01]  /*199f0*/  MUFU.TANH R17, R203 ;  /* 0x000000cb00117308 */ /* 0x0002a20000002400 */
[----:B----4-:R-:W-:Y:S02]  /*19a00*/  FSEL R199, R9, -INF , !P0 ;  /* 0xff80000009c77808 */ /* 0x010fe40004000000 */
[-C--:B------:R-:W-:Y:S02]  /*19a10*/  ISETP.GE.AND P5, PT, R8, R7.reuse, PT ;  /* 0x000000070800720c */ /* 0x080fe40003fa6270 */
[C---:B------:R-:W-:Y:S02]  /*19a20*/  ISETP.GE.AND P4, PT, R6.reuse, R7, PT ;  /* 0x000000070600720c */ /* 0x040fe40003f86270 */
[----:B------:R-:W-:Y:S01]  /*19a30*/  ISETP.GE.AND P2, PT, R6, R5, PT ;  /* 0x000000050600720c */ /* 0x000fe20003f46270 */
[----:B------:R-:W4:Y:S01]  /*19a40*/  MUFU.TANH R15, R208 ;  /* 0x000000d0000f7308 */ /* 0x000f220000002400 */
[----:B---3--:R-:W-:-:S02]  /*19a50*/  FSEL R201, R13, -INF , !P3 ;  /* 0xff8000000dc97808 */ /* 0x008fc40005800000 */
[----:B------:R-:W-:Y:S02]  /*19a60*/  I2FP.F32.S32 R13, R8 ;  /* 0x00000008000d7245 */ /* 0x000fe40000201400 */
[----:B------:R-:W-:Y:S02]  /*19a70*/  ISETP.GE.AND P3, PT, R8, R5, PT ;  /* 0x000000050800720c */ /* 0x000fe40003f66270 */
[----:B------:R-:W-:Y:S01]  /*19a80*/  I2FP.F32.S32 R11, R6 ;  /* 0x00000006000b7245 */ /* 0x000fe20000201400 */
[-C--:B------:R-:W-:Y:S01]  /*19a90*/  FFMA.FTZ R8, R132, R13.reuse, R26 ;  /* 0x0000000d84087223 */ /* 0x080fe2000001001a */
[----:B-1----:R-:W-:Y:S01]  /*19aa0*/  FSEL R203, R10, -INF , !P1 ;  /* 0xff8000000acb7808 */ /* 0x002fe20004800000 */
[C---:B------:R-:W-:Y:S01]  /*19ab0*/  FFMA.FTZ R6, R132.reuse, R13, R24 ;  /* 0x0000000d84067223 */ /* 0x040fe20000010018 */
[C---:B------:R-:W-:Y:S01]  /*19ac0*/  ISETP.GE.AND P0, PT, R3.reuse, R7, PT ;  /* 0x000000070300720c */ /* 0x040fe20003f06270 */
[----:B------:R1:W3:Y:S01]  /*19ad0*/  MUFU.TANH R13, R209 ;  /* 0x000000d1000d7308 */ /* 0x0002e20000002400 */
[----:B------:R-:W-:Y:S01]  /*19ae0*/  ISETP.GE.AND P1, PT, R3, R5, PT ;  /* 0x000000050300720c */ /* 0x000fe20003f26270 */
[C---:B------:R-:W-:Y:S01]  /*19af0*/  FFMA.FTZ R10, R132.reuse, R11, R21 ;  /* 0x0000000b840a7223 */ /* 0x040fe20000010015 */
[----:B------:R-:W-:Y:S01]  /*19b00*/  I2FP.F32.S32 R3, R3 ;  /* 0x0000000300037245 */ /* 0x000fe20000201400 */
[----:B------:R-:W-:Y:S01]  /*19b10*/  FFMA.FTZ R9, R132, R11, R18 ;  /* 0x0000000b84097223 */ /* 0x000fe20000010012 */
[----:B------:R-:W-:-:S02]  /*19b20*/  FSEL R200, R14, -INF , !P6 ;  /* 0xff8000000ec87808 */ /* 0x000fc40007000000 */
[----:B------:R-:W-:Y:S01]  /*19b30*/  ISETP.GE.AND P6, PT, R4, R7, PT ;  /* 0x000000070400720c */ /* 0x000fe20003fc6270 */
[CC--:B------:R-:W-:Y:S01]  /*19b40*/  FFMA.FTZ R11, R132.reuse, R3.reuse, R20 ;  /* 0x00000003840b7223 */ /* 0x0c0fe20000010014 */
[----:B------:R-:W-:Y:S01]  /*19b50*/  FFMA.FTZ R12, R132, R3, R16 ;  /* 0x00000003840c7223 */ /* 0x000fe20000010010 */
[----:B------:R-:W-:Y:S01]  /*19b60*/  VIADD R3, R4, 0xf8 ;  /* 0x000000f804037836 */ /* 0x000fe20000000000 */
[----:B------:R-:W-:Y:S01]  /*19b70*/  FSEL R204, R8, -INF , !P5 ;  /* 0xff80000008cc7808 */ /* 0x000fe20006800000 */
[----:B------:R-:W-:Y:S01]  /*19b80*/  VIADD R4, R4, 0xf9 ;  /* 0x000000f904047836 */ /* 0x000fe20000000000 */
[----:B------:R-:W-:Y:S02]  /*19b90*/  FSEL R205, R6, -INF , !P3 ;  /* 0xff80000006cd7808 */ /* 0x000fe40005800000 */
[C---:B------:R-:W-:Y:S02]  /*19ba0*/  ISETP.GE.AND P5, PT, R3.reuse, R7, PT ;  /* 0x000000070300720c */ /* 0x040fe40003fa6270 */
[----:B------:R-:W-:-:S02]  /*19bb0*/  ISETP.GE.AND P3, PT, R3, R5, PT ;  /* 0x000000050300720c */ /* 0x000fc40003f66270 */
[----:B------:R-:W-:Y:S02]  /*19bc0*/  I2FP.F32.S32 R3, R3 ;  /* 0x0000000300037245 */ /* 0x000fe40000201400 */
[----:B------:R-:W-:Y:S02]  /*19bd0*/  I2FP.F32.S32 R8, R4 ;  /* 0x0000000400087245 */ /* 0x000fe40000201400 */
[----:B-1----:R-:W-:Y:S02]  /*19be0*/  FSEL R209, R10, -INF , !P4 ;  /* 0xff8000000ad17808 */ /* 0x002fe40006000000 */
[----:B------:R-:W-:Y:S01]  /*19bf0*/  FSEL R206, R9, -INF , !P2 ;  /* 0xff80000009ce7808 */ /* 0x000fe20005000000 */
[----:B------:R-:W-:Y:S01]  /*19c00*/  FFMA.FTZ R9, R132, R3, R19 ;  /* 0x0000000384097223 */ /* 0x000fe20000010013 */
[----:B------:R-:W-:Y:S01]  /*19c10*/  ISETP.GE.AND P4, PT, R4, R7, PT ;  /* 0x000000070400720c */ /* 0x000fe20003f86270 */
[----:B--2---:R-:W-:Y:S01]  /*19c20*/  FFMA.FTZ R6, R132, R8, R17 ;  /* 0x0000000884067223 */ /* 0x004fe20000010011 */
[----:B------:R-:W-:Y:S01]  /*19c30*/  ISETP.GE.AND P2, PT, R4, R5, PT ;  /* 0x000000050400720c */ /* 0x000fe20003f46270 */
[----:B----4-:R-:W-:Y:S01]  /*19c40*/  FFMA.FTZ R4, R132, R3, R15 ;  /* 0x0000000384047223 */ /* 0x010fe2000001000f */
[----:B------:R-:W-:Y:S01]  /*19c50*/  FSEL R210, R11, -INF , !P0 ;  /* 0xff8000000bd27808 */ /* 0x000fe20004000000 */
[----:B------:R-:W-:-:S02]  /*19c60*/  VIADD R11, R180, 0x800 ;  /* 0x00000800b40b7836 */ /* 0x000fc40000000000 */
[----:B---3--:R-:W-:Y:S01]  /*19c70*/  FFMA.FTZ R3, R132, R8, R13 ;  /* 0x0000000884037223 */ /* 0x008fe2000001000d */
[C---:B------:R-:W-:Y:S01]  /*19c80*/  IADD3 R10, R180.reuse, 0x1000, RZ ;  /* 0x00001000b40a7810 */ /* 0x040fe20007ffe0ff */
[----:B------:R-:W-:Y:S01]  /*19c90*/  VIADD R8, R180, 0x1800 ;  /* 0x00001800b4087836 */ /* 0x000fe20000000000 */
[----:B------:R-:W-:Y:S01]  /*19ca0*/  FSEL R207, R12, -INF , !P1 ;  /* 0xff8000000ccf7808 */ /* 0x000fe20004800000 */
[----:B------:R1:W-:Y:S01]  /*19cb0*/  STL [R1+0x130], R11 ;  /* 0x0001300b01007387 */ /* 0x0003e20000100800 */
[----:B------:R-:W-:Y:S02]  /*19cc0*/  ISETP.GE.AND P1, PT, R243, 0x2, PT ;  /* 0x00000002f300780c */ /* 0x000fe40003f26270 */
[----:B------:R-:W-:Y:S01]  /*19cd0*/  ISETP.NE.U32.AND P0, PT, R238, RZ, PT ;  /* 0x000000ffee00720c */ /* 0x000fe20003f05070 */
[----:B------:R2:W-:Y:S01]  /*19ce0*/  STL [R1+0x134], R10 ;  /* 0x0001340a01007387 */ /* 0x0005e20000100800 */
[----:B------:R-:W-:Y:S02]  /*19cf0*/  FSEL R211, R9, -INF , !P5 ;  /* 0xff80000009d37808 */ /* 0x000fe40006800000 */
[----:B------:R-:W-:Y:S01]  /*19d00*/  ISETP.NE.AND.EX P0, PT, R239, RZ, PT, P0 ;  /* 0x000000ffef00720c */ /* 0x000fe20003f05300 */
[----:B------:R3:W-:Y:S01]  /*19d10*/  STL [R1+0x138], R8 ;  /* 0x0001380801007387 */ /* 0x0007e20000100800 */
[----:B------:R-:W-:-:S02]  /*19d20*/  FSEL R208, R4, -INF , !P3 ;  /* 0xff80000004d07808 */ /* 0x000fc40005800000 */
        /* <DEDUP_REMOVED lines=9> */
[C---:B-1----:R-:W-:Y:S01]  /*19dc0*/  IADD3 R11, R180.reuse, 0x3800, RZ ;  /* 0x00003800b40b7810 */ /* 0x042fe20007ffe0ff */
[----:B--2---:R-:W-:-:S04]  /*19dd0*/  VIADD R10, R180, 0x4000 ;  /* 0x00004000b40a7836 */ /* 0x004fc80000000000 */
[----:B------:R1:W-:Y:S01]  /*19de0*/  STL [R1+0x150], R11 ;  /* 0x0001500b01007387 */ /* 0x0003e20000100800 */
[----:B---3--:R-:W-:-:S03]  /*19df0*/  VIADD R8, R180, 0x4800 ;  /* 0x00004800b4087836 */ /* 0x008fc60000000000 */
[----:B------:R2:W-:Y:S04]  /*19e00*/  STL [R1+0x154], R10 ;  /* 0x0001540a01007387 */ /* 0x0005e80000100800 */
[----:B------:R3:W-:Y:S01]  /*19e10*/  STL [R1+0x158], R8 ;  /* 0x0001580801007387 */ /* 0x0007e20000100800 */
[C---:B-1----:R-:W-:Y:S02]  /*19e20*/  VIADD R11, R180.reuse, 0x5000 ;  /* 0x00005000b40b7836 */ /* 0x042fe40000000000 */
[----:B--2---:R-:W-:-:S03]  /*19e30*/  VIADD R10, R180, 0x5800 ;  /* 0x00005800b40a7836 */ /* 0x004fc60000000000 */
[----:B------:R1:W-:Y:S01]  /*19e40*/  STL [R1+0x15c], R11 ;  /* 0x00015c0b01007387 */ /* 0x0003e20000100800 */
[----:B---3--:R-:W-:-:S03]  /*19e50*/  IADD3 R8, R180, 0x6000, RZ ;  /* 0x00006000b4087810 */ /* 0x008fc60007ffe0ff */
        /* <DEDUP_REMOVED lines=73> */
.L_x_3439:
[----:B------:R-:W2:Y:S02]  /*1a2f0*/  LD.E R3, desc[UR6][R22.64+0x38] ;  /* 0x0000380616037980 */ /* 0x000ea4000c101900 */
[----:B--2---:R-:W-:-:S04]  /*1a300*/  LEA R3, -R3, RZ, 0x8 ;  /* 0x000000ff03037211 */ /* 0x004fc800078e41ff */
[----:B------:R-:W-:Y:S02]  /*1a310*/  SHF.R.S32.HI R4, RZ, 0x1f, R3 ;  /* 0x0000001fff047819 */ /* 0x000fe40000011403 */
.L_x_3440:
[----:B------:R-:W-:Y:S05]  /*1a320*/  BSYNC B0 ;  /* 0x0000000000007941 */ /* 0x000fea0003800000 */
.L_x_3438:
[----:B------:R-:W2:Y:S01]  /*1a330*/  LDL R6, [R1+0x10] ;  /* 0x0000100001067983 */ /* 0x000ea20000100800 */
[----:B------:R-:W-:Y:S01]  /*1a340*/  BSSY B0, `(.L_x_3441) ;  /* 0x00000b0000007945 */ /* 0x000fe20003800000 */
[----:B--2---:R-:W-:-:S13]  /*1a350*/  ISETP.GE.AND P2, PT, R134, R6, PT ;  /* 0x000000068600720c */ /* 0x004fda0003f46270 */
[----:B------:R-:W-:Y:S01]  /*1a360*/  @!P2 IADD3 R6, P4, R3, R118, RZ ;  /* 0x000000760306a210 */ /* 0x000fe20007f9e0ff */
[----:B------:R-:W-:Y:S01]  /*1a370*/  @!P2 IMAD.MOV.U32 R14, RZ, RZ, R3 ;  /* 0x000000ffff0ea224 */ /* 0x000fe200078e0003 */
[-C--:B-1----:R-:W-:Y:S01]  /*1a380*/  @!P2 LEA R8, P3, R192, R3.reuse, 0x5 ;  /* 0x00000003c008a211 */ /* 0x082fe200078628ff */
[C---:B------:R-:W-:Y:S01]  /*1a390*/  @!P2 IMAD R16, R193.reuse, 0x50, RZ ;  /* 0x00000050c110a824 */ /* 0x040fe200078e02ff */
[-C--:B------:R-:W-:Y:S01]  /*1a3a0*/  @!P2 MOV R15, R4.reuse ;  /* 0x00000004000fa202 */ /* 0x080fe20000000f00 */
[----:B------:R-:W-:Y:S01]  /*1a3b0*/  @!P2 IMAD.X R9, R4, 0x1, R194, P4 ;  /* 0x000000010409a824 */ /* 0x000fe200020e06c2 */
[----:B------:R-:W-:Y:S01]  /*1a3c0*/  @!P2 LEA.HI.X R10, R192, R4, R193, 0x5, P3 ;  /* 0x00000004c00aa211 */ /* 0x000fe200018f2cc1 */
        /* <DEDUP_REMOVED lines=21> */
[----:B------:R-:W-:Y:S01]  /*1a520*/  @!P2 LEA.HI.X R13, R192, R4, R193, 0x7, P3 ;  /* 0x00000004c00da211 */ /* 0x000fe200018f3cc1 */
        /* <DEDUP_REMOVED lines=77> */
[----:B------:R-:W-:Y:S02]  /*1aa00*/  @!P2 LEA R20, P5, R12, R252, 0x1 ;  /* 0x000000fc0c14a211 */ /* 0x000fe400078a08ff */
        /* <DEDUP_REMOVED lines=67> */
.L_x_3442:
[----:B------:R-:W-:Y:S05]  /*1ae40*/  BSYNC B0 ;  /* 0x0000000000007941 */ /* 0x000fea0003800000 */
.L_x_3441:
[----:B------:R-:W0:Y:S01]  /*1ae50*/  LDGDEPBAR ;  /* 0x00000000000079af */ /* 0x000e220000000000 */
[----:B------:R-:W-:-:S04]  /*1ae60*/  LEA R252, P2, R3, R252, 0x1 ;  /* 0x000000fc03fc7211 */ /* 0x000fc800078408ff */
[----:B------:R-:W-:-:S09]  /*1ae70*/  LEA.HI.X R250, R3, R250, R4, 0x1, P2 ;  /* 0x000000fa03fa7211 */ /* 0x000fd200010f0c04 */
.L_x_3437:
[----:B------:R-:W-:Y:S05]  /*1ae80*/  BSYNC B1 ;  /* 0x0000000000017941 */ /* 0x000fea0003800000 */
.L_x_3436:
        /* <DEDUP_REMOVED lines=134> */
[----:B------:R-:W-:Y:S04]  /*1b6f0*/  LDSM.16.MT88.4 R24, [R182+0xa000] ;  /* 0x00a00000b618783b */ /* 0x000fe80000004200 */
[----:B------:R-:W-:Y:S01]  /*1b700*/  LDSM.16.MT88.4 R32, [R183+0xa000] ;  /* 0x00a00000b720783b */ /* 0x000fe20000004200 */
[----:B-1----:R-:W-:-:S03]  /*1b710*/  FMNMX.FTZ R4, R4, R6, !PT ;  /* 0x0000000604047209 */ /* 0x002fc60007810000 */
        /* <DEDUP_REMOVED lines=16> */
[----:B---3--:R-:W-:-:S05]  /*1b820*/  F2FP.F16.F32.PACK_AB R9, R242, R243 ;  /* 0x000000f3f209723e */ /* 0x008fca00000000ff */
[----:B------:R1:W-:Y:S02]  /*1b830*/  MUFU.EX2 R245, R6 ;  /* 0x0000000600f57308 */ /* 0x0003e40000000800 */
[----:B-1----:R-:W-:-:S06]  /*1b840*/  FFMA.FTZ R6, R52, R3, -R4 ;  /* 0x0000000334067223 */ /* 0x002fcc0000010804 */
[----:B------:R1:W2:Y:S02]  /*1b850*/  MUFU.EX2 R215, R6 ;  /* 0x0000000600d77308 */ /* 0x0002a40000000800 */
[----:B-1----:R-:W-:Y:S01]  /*1b860*/  FSEL R6, R8, RZ, P2 ;  /* 0x000000ff08067208 */ /* 0x002fe20001000000 */
[----:B------:R-:W-:Y:S01]  /*1b870*/  FFMA.FTZ R8, R50, R3, -R4 ;  /* 0x0000000332087223 */ /* 0x000fe20000010804 */
[----:B--2---:R-:W-:-:S03]  /*1b880*/  F2FP.F16.F32.PACK_AB R11, R215, R245 ;  /* 0x000000f5d70b723e */ /* 0x004fc600000000ff */
[-CC-:B------:R-:W-:Y:S01]  /*1b890*/  FFMA.FTZ R0, R54, R3.reuse, -R6.reuse ;  /* 0x0000000336007223 */ /* 0x180fe20000010806 */
[----:B------:R1:W-:Y:S08]  /*1b8a0*/  MUFU.EX2 R21, R8 ;  /* 0x0000000800157308 */ /* 0x0003f00000000800 */
[----:B------:R2:W-:Y:S01]  /*1b8b0*/  MUFU.EX2 R85, R0 ;  /* 0x0000000000557308 */ /* 0x0005e20000000800 */
[----:B-1----:R-:W-:-:S02]  /*1b8c0*/  FFMA.FTZ R8, R48, R3, -R6 ;  /* 0x0000000330087223 */ /* 0x002fc40000010806 */
[----:B------:R-:W-:Y:S05]  /*1b8d0*/  LDSM.16.MT88.4 R48, [R184+0xa800] ;  /* 0x00a80000b830783b */ /* 0x000fea0000004200 */
[----:B------:R-:W1:Y:S01]  /*1b8e0*/  MUFU.EX2 R237, R8 ;  /* 0x0000000800ed7308 */ /* 0x000e620000000800 */
[----:B--2---:R-:W-:-:S07]  /*1b8f0*/  FFMA.FTZ R0, R74, R3, -R6 ;  /* 0x000000034a007223 */ /* 0x004fce0000010806 */
[----:B------:R2:W-:Y:S01]  /*1b900*/  MUFU.EX2 R241, R0 ;  /* 0x0000000000f17308 */ /* 0x0005e20000000800 */
[----:B-1----:R-:W-:Y:S01]  /*1b910*/  F2FP.F16.F32.PACK_AB R8, R85, R237 ;  /* 0x000000ed5508723e */ /* 0x002fe200000000ff */
[----:B--2---:R-:W-:-:S06]  /*1b920*/  FFMA.FTZ R0, R80, R3, -R6 ;  /* 0x0000000350007223 */ /* 0x004fcc0000010806 */
[----:B------:R1:W2:Y:S02]  /*1b930*/  MUFU.EX2 R246, R0 ;  /* 0x0000000000f67308 */ /* 0x0002a40000000800 */
[--C-:B-1----:R-:W-:Y:S01]  /*1b940*/  FFMA.FTZ R0, R55, R3, -R4.reuse ;  /* 0x0000000337007223 */ /* 0x102fe20000010804 */
[----:B--2---:R-:W-:Y:S01]  /*1b950*/  F2FP.F16.F32.PACK_AB R10, R246, R241 ;  /* 0x000000f1f60a723e */ /* 0x004fe200000000ff */
[----:B------:R-:W1:Y:S04]  /*1b960*/  LDSM.16.MT88.4 R52, [R181+0xa800] ;  /* 0x00a80000b534783b */ /* 0x000e680000004200 */
        /* <DEDUP_REMOVED lines=12> */
[----:B------:R2:W-:Y:S05]  /*1ba30*/  MUFU.EX2 R80, R0 ;  /* 0x0000000000507308 */ /* 0x0005ea0000000800 */
[----:B------:R-:W-:Y:S07]  /*1ba40*/  HMMA.16816.F32 R24, R8, R34, RZ ;  /* 0x000000220818723c */ /* 0x000fee00000018ff */
        /* <DEDUP_REMOVED lines=15> */
[C---:B------:R-:W-:Y:S06]  /*1bb40*/  HMMA.16816.F32 R64, R8.reuse, R54, R56 ;  /* 0x000000360840723c */ /* 0x040fec0000001838 */
[----:B------:R-:W-:Y:S01]  /*1bb50*/  HMMA.16816.F32 R52, R8, R48, R16 ;  /* 0x000000300834723c */ /* 0x000fe20000001810 */
[----:B------:R-:W1:Y:S01]  /*1bb60*/  LDSM.16.MT88.4 R16, [R183+0xa800] ;  /* 0x00a80000b710783b */ /* 0x000e620000004200 */
[----:B--2---:R-:W-:-:S04]  /*1bb70*/  FFMA.FTZ R0, R110, R3, -R4 ;  /* 0x000000036e007223 */ /* 0x004fc80000010804 */
[C---:B------:R-:W-:Y:S01]  /*1bb80*/  HMMA.16816.F32 R56, R8.reuse, R50, R44 ;  /* 0x000000320838723c */ /* 0x040fe2000000182c */
[----:B------:R2:W3:Y:S05]  /*1bb90*/  MUFU.EX2 R20, R0 ;  /* 0x0000000000147308 */ /* 0x0004ea0000000800 */
[C---:B----4-:R-:W-:Y:S06]  /*1bba0*/  HMMA.16816.F32 R44, R8.reuse, R12, R40 ;  /* 0x0000000c082c723c */ /* 0x050fec0000001828 */
[----:B------:R-:W-:Y:S01]  /*1bbb0*/  HMMA.16816.F32 R40, R8, R14, R28 ;  /* 0x0000000e0828723c */ /* 0x000fe2000000181c */
[----:B--2---:R-:W-:Y:S01]  /*1bbc0*/  FFMA.FTZ R0, R104, R3, -R4 ;  /* 0x0000000368007223 */ /* 0x004fe20000010804 */
[----:B------:R-:W-:-:S03]  /*1bbd0*/  MOV R104, R36 ;  /* 0x0000002400687202 */ /* 0x000fc60000000f00 */
        /* <DEDUP_REMOVED lines=17> */
[----:B------:R-:W-:Y:S02]  /*1bcf0*/  MOV R114, R12 ;  /* 0x0000000c00727202 */ /* 0x000fe40000000f00 */
[----:B----4-:R-:W-:-:S03]  /*1bd00*/  F2FP.F16.F32.PACK_AB R10, R20, R111 ;  /* 0x0000006f140a723e */ /* 0x010fc600000000ff */
[----:B------:R-:W2:Y:S01]  /*1bd10*/  MUFU.EX2 R110, R0 ;  /* 0x00000000006e7308 */ /* 0x000ea20000000800 */
[----:B------:R-:W4:Y:S01]  /*1bd20*/  LDSM.16.MT88.4 R12, [R182+0xb000] ;  /* 0x00b00000b60c783b */ /* 0x000f220000004200 */
[----:B--2---:R-:W-:Y:S01]  /*1bd30*/  F2FP.F16.F32.PACK_AB R11, R110, R114 ;  /* 0x000000726e0b723e */ /* 0x004fe200000000ff */
[--C-:B------:R-:W-:Y:S01]  /*1bd40*/  FFMA.FTZ R0, R119, R3, -R4.reuse ;  /* 0x0000000377007223 */ /* 0x100fe20000010804 */
[----:B------:R-:W-:Y:S02]  /*1bd50*/  MOV R119, R111 ;  /* 0x0000006f00777202 */ /* 0x000fe40000000f00 */
[----:B------:R-:W-:Y:S02]  /*1bd60*/  MOV R111, R215 ;  /* 0x000000d7006f7202 */ /* 0x000fe40000000f00 */
[----:B------:R2:W-:Y:S01]  /*1bd70*/  MUFU.EX2 R248, R0 ;  /* 0x0000000000f87308 */ /* 0x0005e20000000800 */
[C---:B-1----:R-:W-:Y:S06]  /*1bd80*/  HMMA.16816.F32 R72, R8.reuse, R16, R72 ;  /* 0x000000100848723c */ /* 0x042fec0000001848 */
[C---:B------:R-:W-:Y:S01]  /*1bd90*/  HMMA.16816.F32 R60, R8.reuse, R18, R64 ;  /* 0x00000012083c723c */ /* 0x040fe20000001840 */
[----:B------:R-:W1:Y:S05]  /*1bda0*/  LDSM.16.MT88.4 R16, [R183+0xb000] ;  /* 0x00b00000b710783b */ /* 0x000e6a0000004200 */
[----:B---3--:R-:W-:Y:S01]  /*1bdb0*/  HMMA.16816.F32 R48, R8, R24, R52 ;  /* 0x000000180830723c */ /* 0x008fe20000001834 */
[----:B--2---:R-:W-:-:S05]  /*1bdc0*/  FFMA.FTZ R0, R69, R3, -R4 ;  /* 0x0000000345007223 */ /* 0x004fca0000010804 */
[C---:B------:R-:W-:Y:S01]  /*1bdd0*/  HMMA.16816.F32 R52, R8.reuse, R26, R56 ;  /* 0x0000001a0834723c */ /* 0x040fe20000001838 */
[----:B------:R2:W3:Y:S01]  /*1bde0*/  MUFU.EX2 R78, R0 ;  /* 0x00000000004e7308 */ /* 0x0004e20000000800 */
[----:B------:R-:W-:Y:S04]  /*1bdf0*/  LDSM.16.MT88.4 R24, [R184+0xb800] ;  /* 0x00b80000b818783b */ /* 0x000fe80000004200 */
[C---:B----4-:R-:W-:Y:S06]  /*1be00*/  HMMA.16816.F32 R44, R8.reuse, R12, R44 ;  /* 0x0000000c082c723c */ /* 0x050fec000000182c */
        /* <DEDUP_REMOVED lines=8> */
[----:B------:R-:W-:-:S02]  /*1be90*/  MOV R120, R110 ;  /* 0x0000006e00787202 */ /* 0x000fc40000000f00 */
[----:B------:R-:W-:Y:S01]  /*1bea0*/  MOV R110, R21 ;  /* 0x00000015006e7202 */ /* 0x000fe20000000f00 */
[----:B------:R2:W-:Y:S02]  /*1beb0*/  MUFU.EX2 R247, R0 ;  /* 0x0000000000f77308 */ /* 0x0005e40000000800 */
[----:B--2---:R-:W-:Y:S01]  /*1bec0*/  FFMA.FTZ R0, R121, R3, -R6 ;  /* 0x0000000379007223 */ /* 0x004fe20000010806 */
[----:B------:R-:W-:-:S05]  /*1bed0*/  MOV R121, R20 ;  /* 0x0000001400797202 */ /* 0x000fca0000000f00 */
[----:B------:R2:W4:Y:S02]  /*1bee0*/  MUFU.EX2 R67, R0 ;  /* 0x0000000000437308 */ /* 0x0005240000000800 */
[----:B--2---:R-:W-:Y:S01]  /*1bef0*/  FFMA.FTZ R0, R124, R3, -R6 ;  /* 0x000000037c007223 */ /* 0x004fe20000010806 */
[----:B---3--:R-:W-:Y:S02]  /*1bf00*/  MOV R124, R78 ;  /* 0x0000004e007c7202 */ /* 0x008fe40000000f00 */
[----:B----4-:R-:W-:-:S03]  /*1bf10*/  F2FP.F16.F32.PACK_AB R8, R67, R247 ;  /* 0x000000f74308723e */ /* 0x010fc600000000ff */
        /* <DEDUP_REMOVED lines=151> */
[----:B------:R2:W-:Y:S02]  /*1c890*/  MUFU.EX2 R20, R0 ;  /* 0x0000000000147308 */ /* 0x0005e40000000800 */
[C---:B-1----:R-:W-:Y:S06]  /*1c8a0*/  HMMA.16816.F32 R72, R8.reuse, R16, R72 ;  /* 0x000000100848723c */ /* 0x042fec0000001848 */
[C---:B------:R-:W-:Y:S01]  /*1c8b0*/  HMMA.16816.F32 R68, R8.reuse, R18, R56 ;  /* 0x000000120844723c */ /* 0x040fe20000001838 */
[----:B------:R-:W1:Y:S05]  /*1c8c0*/  LDSM.16.MT88.4 R16, [R183+0xd800] ;  /* 0x00d80000b710783b */ /* 0x000e6a0000004200 */
[----:B------:R-:W-:Y:S01]  /*1c8d0*/  HMMA.16816.F32 R60, R8, R12, R44 ;  /* 0x0000000c083c723c */ /* 0x000fe2000000182c */
[----:B--2---:R-:W-:-:S04]  /*1c8e0*/  FFMA.FTZ R0, R88, R3, -R4 ;  /* 0x0000000358007223 */ /* 0x004fc80000010804 */
[----:B------:R2:W3:Y:S01]  /*1c8f0*/  MUFU.EX2 R145, R0 ;  /* 0x0000000000917308 */ /* 0x0004e20000000800 */
[C---:B------:R-:W-:Y:S01]  /*1c900*/  HMMA.16816.F32 R56, R8.reuse, R14, R40 ;  /* 0x0000000e0838723c */ /* 0x040fe20000001828 */
[----:B------:R-:W4:Y:S05]  /*1c910*/  LDSM.16.MT88.4 R12, [R184+0xe000] ;  /* 0x00e00000b80c783b */ /* 0x000f2a0000004200 */
        /* <DEDUP_REMOVED lines=8> */
[----:B--2---:R-:W-:-:S04]  /*1c9a0*/  FFMA.FTZ R0, R91, R3, -R6 ;  /* 0x000000035b007223 */ /* 0x004fc80000010806 */
        /* <DEDUP_REMOVED lines=22> */
[----:B--2---:R-:W-:-:S05]  /*1cb10*/  FFMA.FTZ R0, R123, R3, -R4 ;  /* 0x000000037b007223 */ /* 0x004fca0000010804 */
[C---:B------:R-:W-:Y:S01]  /*1cb20*/  HMMA.16816.F32 R32, R8.reuse, R18, R68 ;  /* 0x000000120820723c */ /* 0x040fe20000001844 */
[----:B------:R1:W2:Y:S01]  /*1cb30*/  MUFU.EX2 R133, R0 ;  /* 0x0000000000857308 */ /* 0x0002a20000000800 */
[----:B------:R-:W4:Y:S04]  /*1cb40*/  LDSM.16.MT88.4 R16, [R181+0xe800] ;  /* 0x00e80000b510783b */ /* 0x000f280000004200 */
[C---:B------:R-:W-:Y:S06]  /*1cb50*/  HMMA.16816.F32 R72, R8.reuse, R26, R56 ;  /* 0x0000001a0848723c */ /* 0x040fec0000001838 */
[----:B------:R-:W-:Y:S01]  /*1cb60*/  HMMA.16816.F32 R76, R8, R24, R60 ;  /* 0x00000018084c723c */ /* 0x000fe2000000183c */
[----:B------:R-:W-:Y:S01]  /*1cb70*/  LDSM.16.MT88.4 R24, [R182+0xe800] ;  /* 0x00e80000b618783b */ /* 0x000fe20000004200 */
[----:B-1----:R-:W-:-:S04]  /*1cb80*/  FFMA.FTZ R0, R116, R3, -R4 ;  /* 0x0000000374007223 */ /* 0x002fc80000010804 */
[----:B------:R1:W-:Y:S01]  /*1cb90*/  MUFU.EX2 R137, R0 ;  /* 0x0000000000897308 */ /* 0x0003e20000000800 */
[C---:B---3--:R-:W-:Y:S01]  /*1cba0*/  HMMA.16816.F32 R68, R8.reuse, R12, R48 ;  /* 0x0000000c0844723c */ /* 0x048fe20000001830 */
[----:B------:R-:W-:Y:S05]  /*1cbb0*/  LDSM.16.MT88.4 R48, [R182+0xf000] ;  /* 0x00f00000b630783b */ /* 0x000fea0000004200 */
[----:B------:R-:W-:Y:S01]  /*1cbc0*/  HMMA.16816.F32 R56, R8, R14, R28 ;  /* 0x0000000e0838723c */ /* 0x000fe2000000181c */
[----:B------:R-:W3:Y:S01]  /*1cbd0*/  LDSM.16.MT88.4 R12, [R184+0xe800] ;  /* 0x00e80000b80c783b */ /* 0x000ee20000004200 */
[----:B-1----:R-:W-:-:S03]  /*1cbe0*/  FFMA.FTZ R0, R155, R3, -R6 ;  /* 0x000000039b007223 */ /* 0x002fc60000010806 */
[----:B------:R-:W-:Y:S01]  /*1cbf0*/  LDSM.16.MT88.4 R28, [R184+0xf000] ;  /* 0x00f00000b81c783b */ /* 0x000fe20000004200 */
[----:B------:R-:W-:Y:S01]  /*1cc00*/  MOV R155, R99 ;  /* 0x00000063009b7202 */ /* 0x000fe20000000f00 */
[----:B------:R1:W-:Y:S01]  /*1cc10*/  MUFU.EX2 R130, R0 ;  /* 0x0000000000827308 */ /* 0x0003e20000000800 */
[----:B--2---:R-:W-:Y:S01]  /*1cc20*/  F2FP.F16.F32.PACK_AB R9, R133, R128 ;  /* 0x000000808509723e */ /* 0x004fe200000000ff */
[----:B-1----:R-:W-:Y:S01]  /*1cc30*/  FFMA.FTZ R0, R154, R3, -R6 ;  /* 0x000000039a007223 */ /* 0x002fe20000010806 */
[----:B------:R-:W-:Y:S02]  /*1cc40*/  MOV R154, R98 ;  /* 0x00000062009a7202 */ /* 0x000fe40000000f00 */
[----:B------:R-:W-:-:S03]  /*1cc50*/  MOV R98, R102 ;  /* 0x0000006600627202 */ /* 0x000fc60000000f00 */
[----:B------:R1:W2:Y:S02]  /*1cc60*/  MUFU.EX2 R127, R0 ;  /* 0x00000000007f7308 */ /* 0x0002a40000000800 */
[----:B-1----:R-:W-:Y:S01]  /*1cc70*/  FFMA.FTZ R0, R126, R3, -R6 ;  /* 0x000000037e007223 */ /* 0x002fe20000010806 */
[----:B--2---:R-:W-:-:S05]  /*1cc80*/  F2FP.F16.F32.PACK_AB R8, R127, R130 ;  /* 0x000000827f08723e */ /* 0x004fca00000000ff */
[----:B------:R1:W-:Y:S02]  /*1cc90*/  MUFU.EX2 R129, R0 ;  /* 0x0000000000817308 */ /* 0x0003e40000000800 */
[----:B-1----:R-:W-:Y:S01]  /*1cca0*/  FFMA.FTZ R0, R140, R3, -R6 ;  /* 0x000000038c007223 */ /* 0x002fe20000010806 */
[----:B------:R-:W-:-:S05]  /*1ccb0*/  MOV R140, R101 ;  /* 0x00000065008c7202 */ /* 0x000fca0000000f00 */
[----:B------:R1:W2:Y:S02]  /*1ccc0*/  MUFU.EX2 R136, R0 ;  /* 0x0000000000887308 */ /* 0x0002a40000000800 */
[----:B-1----:R-:W-:Y:S01]  /*1ccd0*/  FFMA.FTZ R0, R125, R3, -R4 ;  /* 0x000000037d007223 */ /* 0x002fe20000010804 */
[----:B--2---:R-:W-:-:S05]  /*1cce0*/  F2FP.F16.F32.PACK_AB R10, R136, R129 ;  /* 0x00000081880a723e */ /* 0x004fca00000000ff */
[----:B------:R-:W1:Y:S02]  /*1ccf0*/  MUFU.EX2 R126, R0 ;  /* 0x00000000007e7308 */ /* 0x000e640000000800 */
[----:B-1----:R-:W-:Y:S01]  /*1cd00*/  F2FP.F16.F32.PACK_AB R11, R126, R137 ;  /* 0x000000897e0b723e */ /* 0x002fe200000000ff */
[----:B------:R-:W-:Y:S01]  /*1cd10*/  FFMA.FTZ R0, R147, R3, -R4 ;  /* 0x0000000393007223 */ /* 0x000fe20000010804 */
[----:B------:R-:W-:-:S04]  /*1cd20*/  MOV R147, R105 ;  /* 0x0000006900937202 */ /* 0x000fc80000000f00 */
[----:B------:R1:W-:Y:S01]  /*1cd30*/  MUFU.EX2 R121, R0 ;  /* 0x0000000000797308 */ /* 0x0003e20000000800 */
[C---:B----4-:R-:W-:Y:S06]  /*1cd40*/  HMMA.16816.F32 R64, R8.reuse, R16, R40 ;  /* 0x000000100840723c */ /* 0x050fec0000001828 */
[----:B---3--:R-:W-:Y:S01]  /*1cd50*/  HMMA.16816.F32 R44, R8, R12, R44 ;  /* 0x0000000c082c723c */ /* 0x008fe2000000182c */
[----:B------:R-:W-:Y:S01]  /*1cd60*/  FFMA.FTZ R16, R157, R3, -R6 ;  /* 0x000000039d107223 */ /* 0x000fe20000010806 */
[----:B------:R-:W-:-:S03]  /*1cd70*/  MOV R157, R96 ;  /* 0x00000060009d7202 */ /* 0x000fc60000000f00 */
[----:B------:R2:W-:Y:S01]  /*1cd80*/  MUFU.EX2 R122, R16 ;  /* 0x00000010007a7308 */ /* 0x0005e20000000800 */
[----:B------:R-:W-:Y:S01]  /*1cd90*/  HMMA.16816.F32 R40, R8, R14, R52 ;  /* 0x0000000e0828723c */ /* 0x000fe20000001834 */
[----:B------:R-:W3:Y:S01]  /*1cda0*/  LDSM.16.MT88.4 R12, [R183+0xe800] ;  /* 0x00e80000b70c783b */ /* 0x000ee20000004200 */
[----:B-1----:R-:W-:Y:S01]  /*1cdb0*/  FFMA.FTZ R0, R146, R3, -R4 ;  /* 0x0000000392007223 */ /* 0x002fe20000010804 */
[----:B------:R-:W-:-:S03]  /*1cdc0*/  MOV R146, R106 ;  /* 0x0000006a00927202 */ /* 0x000fc60000000f00 */
[C---:B------:R-:W-:Y:S01]  /*1cdd0*/  HMMA.16816.F32 R60, R8.reuse, R18, R32 ;  /* 0x00000012083c723c */ /* 0x040fe20000001820 */
[----:B------:R1:W4:Y:S01]  /*1cde0*/  MUFU.EX2 R125, R0 ;  /* 0x00000000007d7308 */ /* 0x0003220000000800 */
[----:B------:R-:W-:Y:S04]  /*1cdf0*/  LDSM.16.MT88.4 R32, [R181+0xf000] ;  /* 0x00f00000b520783b */ /* 0x000fe80000004200 */
[C---:B--2---:R-:W-:Y:S06]  /*1ce00*/  HMMA.16816.F32 R16, R8.reuse, R24, R76 ;  /* 0x000000180810723c */ /* 0x044fec000000184c */
[----:B------:R-:W-:Y:S01]  /*1ce10*/  HMMA.16816.F32 R24, R8, R26, R72 ;  /* 0x0000001a0818723c */ /* 0x000fe20000001848 */
[----:B-1----:R-:W-:Y:S01]  /*1ce20*/  FFMA.FTZ R0, R131, R3, -R4 ;  /* 0x0000000383007223 */ /* 0x002fe20000010804 */
[----:B------:R-:W-:-:S03]  /*1ce30*/  MOV R131, R104 ;  /* 0x0000006800837202 */ /* 0x000fc60000000f00 */
[----:B------:R1:W-:Y:S01]  /*1ce40*/  MUFU.EX2 R124, R0 ;  /* 0x00000000007c7308 */ /* 0x0003e20000000800 */
[----:B---3--:R-:W-:Y:S01]  /*1ce50*/  HMMA.16816.F32 R52, R8, R12, R68 ;  /* 0x0000000c0834723c */ /* 0x008fe20000001844 */
[----:B-1----:R-:W-:Y:S01]  /*1ce60*/  FFMA.FTZ R0, R158, R3, -R6 ;  /* 0x000000039e007223 */ /* 0x002fe20000010806 */
[----:B------:R-:W-:-:S04]  /*1ce70*/  MOV R158, R95 ;  /* 0x0000005f009e7202 */ /* 0x000fc80000000f00 */
[----:B------:R-:W-:Y:S01]  /*1ce80*/  HMMA.16816.F32 R56, R8, R14, R56 ;  /* 0x0000000e0838723c */ /* 0x000fe20000001838 */
[----:B------:R-:W1:Y:S01]  /*1ce90*/  LDSM.16.MT88.4 R12, [R183+0xf000] ;  /* 0x00f00000b70c783b */ /* 0x000e620000004200 */
[----:B------:R2:W-:Y:S05]  /*1cea0*/  MUFU.EX2 R123, R0 ;  /* 0x00000000007b7308 */ /* 0x0005ea0000000800 */
[----:B----4-:R-:W-:Y:S01]  /*1ceb0*/  F2FP.F16.F32.PACK_AB R9, R125, R121 ;  /* 0x000000797d09723e */ /* 0x010fe200000000ff */
[----:B--2---:R-:W-:Y:S01]  /*1cec0*/  FFMA.FTZ R0, R156, R3, -R6 ;  /* 0x000000039c007223 */ /* 0x004fe20000010806 */
[----:B------:R-:W-:-:S03]  /*1ced0*/  MOV R156, R94 ;  /* 0x0000005e009c7202 */ /* 0x000fc60000000f00 */
        /* <DEDUP_REMOVED lines=8> */
[----:B------:R2:W3:Y:S02]  /*1cf60*/  MUFU.EX2 R117, R0 ;  /* 0x0000000000757308 */ /* 0x0004e40000000800 */
[----:B--2---:R-:W-:Y:S01]  /*1cf70*/  FFMA.FTZ R0, R160, R3, -R4 ;  /* 0x00000003a0007223 */ /* 0x004fe20000010804 */
[----:B---3--:R-:W-:-:S05]  /*1cf80*/  F2FP.F16.F32.PACK_AB R11, R117, R124 ;  /* 0x0000007c750b723e */ /* 0x008fca00000000ff */
[----:B------:R2:W-:Y:S02]  /*1cf90*/  MUFU.EX2 R113, R0 ;  /* 0x0000000000717308 */ /* 0x0005e40000000800 */
[C---:B------:R-:W-:Y:S06]  /*1cfa0*/  HMMA.16816.F32 R44, R8.reuse, R28, R44 ;  /* 0x0000001c082c723c */ /* 0x040fec000000182c */
[C---:B------:R-:W-:Y:S01]  /*1cfb0*/  HMMA.16816.F32 R68, R8.reuse, R30, R40 ;  /* 0x0000001e0844723c */ /* 0x040fe20000001828 */
[----:B------:R-:W3:Y:S05]  /*1cfc0*/  LDSM.16.MT88.4 R28, [R181+0xf800] ;  /* 0x00f80000b51c783b */ /* 0x000eea0000004200 */
[----:B------:R-:W-:Y:S01]  /*1cfd0*/  HMMA.16816.F32 R72, R8, R48, R16 ;  /* 0x000000300848723c */ /* 0x000fe20000001810 */
[----:B--2---:R-:W-:-:S04]  /*1cfe0*/  FFMA.FTZ R0, R161, R3, -R4 ;  /* 0x00000003a1007223 */ /* 0x004fc80000010804 */
[----:B------:R2:W4:Y:S01]  /*1cff0*/  MUFU.EX2 R114, R0 ;  /* 0x0000000000727308 */ /* 0x0005220000000800 */
[----:B-1----:R-:W-:Y:S01]  /*1d000*/  HMMA.16816.F32 R88, R8, R12, R52 ;  /* 0x0000000c0858723c */ /* 0x002fe20000001834 */
[----:B------:R-:W-:Y:S01]  /*1d010*/  FADD.FTZ R16, R243, R242 ;  /* 0x000000f2f3107221 */ /* 0x000fe20000010000 */
[----:B------:R-:W-:-:S03]  /*1d020*/  FADD.FTZ R17, R237, R85 ;  /* 0x00000055ed117221 */ /* 0x000fc60000010000 */
[----:B------:R-:W-:Y:S01]  /*1d030*/  FADD.FTZ R16, R245, R16 ;  /* 0x00000010f5107221 */ /* 0x000fe20000010000 */
[C---:B------:R-:W-:Y:S01]  /*1d040*/  HMMA.16816.F32 R64, R8.reuse, R32, R64 ;  /* 0x000000200840723c */ /* 0x040fe20000001840 */
[----:B------:R-:W-:Y:S02]  /*1d050*/  FADD.FTZ R17, R241, R17 ;  /* 0x00000011f1117221 */ /* 0x000fe40000010000 */
[----:B------:R-:W-:Y:S02]  /*1d060*/  FADD.FTZ R12, R107, R16 ;  /* 0x000000106b0c7221 */ /* 0x000fe40000010000 */
[----:B------:R-:W-:Y:S01]  /*1d070*/  FADD.FTZ R13, R246, R17 ;  /* 0x00000011f60d7221 */ /* 0x000fe20000010000 */
[C---:B------:R-:W-:Y:S01]  /*1d080*/  HMMA.16816.F32 R32, R8.reuse, R34, R60 ;  /* 0x000000220820723c */ /* 0x040fe2000000183c */
[----:B------:R-:W-:Y:S01]  /*1d090*/  LDSM.16.MT88.4 R16, [R182+0xf800] ;  /* 0x00f80000b610783b */ /* 0x000fe20000004200 */
[----:B------:R-:W-:Y:S01]  /*1d0a0*/  FADD.FTZ R12, R153, R12 ;  /* 0x0000000c990c7221 */ /* 0x000fe20000010000 */
[----:B------:R-:W-:Y:S01]  /*1d0b0*/  MOV R153, R103 ;  /* 0x0000006700997202 */ /* 0x000fe20000000f00 */
[--C-:B--2---:R-:W-:Y:S01]  /*1d0c0*/  FFMA.FTZ R0, R159, R3, -R4.reuse ;  /* 0x000000039f007223 */ /* 0x104fe20000010804 */
[----:B------:R-:W-:Y:S01]  /*1d0d0*/  FADD.FTZ R13, R80, R13 ;  /* 0x0000000d500d7221 */ /* 0x000fe20000010000 */
[C---:B------:R-:W-:Y:S01]  /*1d0e0*/  HMMA.16816.F32 R76, R8.reuse, R50, R24 ;  /* 0x00000032084c723c */ /* 0x040fe20000001818 */
[----:B------:R-:W1:Y:S01]  /*1d0f0*/  LDSM.16.MT88.4 R24, [R184+0xf800] ;  /* 0x00f80000b818783b */ /* 0x000e620000004200 */
[----:B------:R2:W-:Y:S04]  /*1d100*/  MUFU.EX2 R115, R0 ;  /* 0x0000000000737308 */ /* 0x0005e80000000800 */
[----:B------:R-:W-:Y:S01]  /*1d110*/  HMMA.16816.F32 R60, R8, R14, R56 ;  /* 0x0000000e083c723c */ /* 0x000fe20000001838 */
[----:B------:R-:W-:Y:S06]  /*1d120*/  LDSM.16.MT88.4 R56, [R182+0x10000] ;  /* 0x01000000b638783b */ /* 0x000fec0000004200 */
[----:B----4-:R-:W-:Y:S01]  /*1d130*/  F2FP.F16.F32.PACK_AB R9, R114, R113 ;  /* 0x000000717209723e */ /* 0x010fe200000000ff */
[----:B------:R-:W-:-:S04]  /*1d140*/  FFMA.FTZ R14, R171, R3, -R4 ;  /* 0x00000003ab0e7223 */ /* 0x000fc80000010804 */
[----:B------:R-:W-:Y:S01]  /*1d150*/  MUFU.EX2 R100, R14 ;  /* 0x0000000e00647308 */ /* 0x000fe20000000800 */
[----:B--2---:R-:W-:-:S07]  /*1d160*/  FFMA.FTZ R0, R152, R3, -R4 ;  /* 0x0000000398007223 */ /* 0x004fce0000010804 */
        /* <DEDUP_REMOVED lines=14> */
[C---:B---3--:R-:W-:Y:S01]  /*1d250*/  HMMA.16816.F32 R40, R8.reuse, R30, R32 ;  /* 0x0000001e0828723c */ /* 0x048fe20000001820 */
[----:B------:R-:W3:Y:S05]  /*1d260*/  LDSM.16.MT88.4 R32, [R183+0xf800] ;  /* 0x00f80000b720783b */ /* 0x000eea0000004200 */
[C---:B------:R-:W-:Y:S01]  /*1d270*/  HMMA.16816.F32 R48, R8.reuse, R28, R64 ;  /* 0x0000001c0830723c */ /* 0x040fe20000001840 */
[----:B------:R-:W4:Y:S04]  /*1d280*/  LDSM.16.MT88.4 R28, [R181+0x10000] ;  /* 0x01000000b51c783b */ /* 0x000f280000004200 */
[----:B------:R-:W-:Y:S01]  /*1d290*/  LDSM.16.MT88.4 R64, [R183+0x10000] ;  /* 0x01000000b740783b */ /* 0x000fe20000004200 */
[----:B-1----:R-:W-:Y:S01]  /*1d2a0*/  HMMA.16816.F32 R44, R8, R24, R44 ;  /* 0x00000018082c723c */ /* 0x002fe2000000182c */
[----:B--2---:R-:W-:-:S04]  /*1d2b0*/  FFMA.FTZ R0, R162, R3, -R4 ;  /* 0x00000003a2007223 */ /* 0x004fc80000010804 */
[----:B------:R1:W-:Y:S01]  /*1d2c0*/  MUFU.EX2 R105, R0 ;  /* 0x0000000000697308 */ /* 0x0003e20000000800 */
[C---:B------:R-:W-:Y:S01]  /*1d2d0*/  HMMA.16816.F32 R52, R8.reuse, R26, R68 ;  /* 0x0000001a0834723c */ /* 0x040fe20000001844 */
[----:B------:R-:W2:Y:S05]  /*1d2e0*/  LDSM.16.MT88.4 R24, [R184+0x10000] ;  /* 0x01000000b818783b */ /* 0x000eaa0000004200 */
[C---:B------:R-:W-:Y:S06]  /*1d2f0*/  HMMA.16816.F32 R72, R8.reuse, R16, R72 ;  /* 0x000000100848723c */ /* 0x040fec0000001848 */
[----:B------:R-:W-:Y:S01]  /*1d300*/  HMMA.16816.F32 R68, R8, R18, R76 ;  /* 0x000000120844723c */ /* 0x000fe2000000184c */
[----:B-1----:R-:W-:-:S04]  /*1d310*/  FFMA.FTZ R0, R169, R3, -R4 ;  /* 0x00000003a9007223 */ /* 0x002fc80000010804 */
[----:B------:R1:W-:Y:S01]  /*1d320*/  MUFU.EX2 R106, R0 ;  /* 0x00000000006a7308 */ /* 0x0003e20000000800 */
[----:B---3--:R-:W-:Y:S01]  /*1d330*/  HMMA.16816.F32 R88, R8, R32, R88 ;  /* 0x000000200858723c */ /* 0x008fe20000001858 */
[----:B-1----:R-:W-:-:S06]  /*1d340*/  FFMA.FTZ R0, R170, R3, -R4 ;  /* 0x00000003aa007223 */ /* 0x002fcc0000010804 */
[----:B------:R1:W3:Y:S02]  /*1d350*/  MUFU.EX2 R104, R0 ;  /* 0x0000000000687308 */ /* 0x0002e40000000800 */
[-C--:B-1----:R-:W-:Y:S01]  /*1d360*/  FFMA.FTZ R0, R167, R3.reuse, -R4 ;  /* 0x00000003a7007223 */ /* 0x082fe20000010804 */
[----:B---3--:R-:W-:Y:S01]  /*1d370*/  F2FP.F16.F32.PACK_AB R15, R104, R106 ;  /* 0x0000006a680f723e */ /* 0x008fe200000000ff */
[----:B------:R-:W-:Y:S04]  /*1d380*/  LDSM.16.MT88.4 R164, [R181+0x11800] ;  /* 0x01180000b5a4783b */ /* 0x000fe80000004200 */
[----:B------:R1:W-:Y:S02]  /*1d390*/  MUFU.EX2 R103, R0 ;  /* 0x0000000000677308 */ /* 0x0003e40000000800 */
[----:B-1----:R-:W-:-:S06]  /*1d3a0*/  FFMA.FTZ R0, R176, R3, -R6 ;  /* 0x00000003b0007223 */ /* 0x002fcc0000010806 */
[----:B------:R1:W-:Y:S02]  /*1d3b0*/  MUFU.EX2 R102, R0 ;  /* 0x0000000000667308 */ /* 0x0003e40000000800 */
[----:B-1----:R-:W-:-:S06]  /*1d3c0*/  FFMA.FTZ R0, R177, R3, -R6 ;  /* 0x00000003b1007223 */ /* 0x002fcc0000010806 */
[----:B------:R1:W-:Y:S02]  /*1d3d0*/  MUFU.EX2 R99, R0 ;  /* 0x0000000000637308 */ /* 0x0003e40000000800 */
[----:B-1----:R-:W-:-:S06]  /*1d3e0*/  FFMA.FTZ R0, R173, R3, -R6 ;  /* 0x00000003ad007223 */ /* 0x002fcc0000010806 */
[----:B------:R1:W-:Y:S02]  /*1d3f0*/  MUFU.EX2 R101, R0 ;  /* 0x0000000000657308 */ /* 0x0003e40000000800 */
[----:B-1----:R-:W-:Y:S01]  /*1d400*/  FADD.FTZ R0, R98, R12 ;  /* 0x0000000c62007221 */ /* 0x002fe20000010000 */
[----:B------:R-:W-:-:S03]  /*1d410*/  FFMA.FTZ R12, R172, R3, -R6 ;  /* 0x00000003ac0c7223 */ /* 0x000fc60000010806 */
[----:B------:R-:W-:Y:S02]  /*1d420*/  FADD.FTZ R0, R146, R0 ;  /* 0x0000000092007221 */ /* 0x000fe40000010000 */
[----:B------:R1:W3:Y:S01]  /*1d430*/  MUFU.EX2 R98, R12 ;  /* 0x0000000c00627308 */ /* 0x0002e20000000800 */
[----:B------:R-:W-:Y:S02]  /*1d440*/  MOV R146, R155 ;  /* 0x0000009b00927202 */ /* 0x000fe40000000f00 */
[----:B------:R-:W-:Y:S01]  /*1d450*/  MOV R155, R93 ;  /* 0x0000005d009b7202 */ /* 0x000fe20000000f00 */
[----:B-1----:R-:W-:Y:S01]  /*1d460*/  FADD.FTZ R12, R131, R13 ;  /* 0x0000000d830c7221 */ /* 0x002fe20000010000 */
[----:B------:R-:W-:Y:S01]  /*1d470*/  FADD.FTZ R13, R87, R0 ;  /* 0x00000000570d7221 */ /* 0x000fe20000010000 */
[----:B------:R-:W-:Y:S02]  /*1d480*/  MOV R131, R153 ;  /* 0x0000009900837202 */ /* 0x000fe40000000f00 */
[----:B------:R-:W-:Y:S01]  /*1d490*/  FADD.FTZ R12, R147, R12 ;  /* 0x0000000c930c7221 */ /* 0x000fe20000010000 */
[----:B------:R-:W-:Y:S01]  /*1d4a0*/  MOV R153, R92 ;  /* 0x0000005c00997202 */ /* 0x000fe20000000f00 */
[----:B------:R-:W-:Y:S01]  /*1d4b0*/  FADD.FTZ R16, R83, R13 ;  /* 0x0000000d53107221 */ /* 0x000fe20000010000 */
[----:B------:R-:W-:Y:S01]  /*1d4c0*/  HMMA.16816.F32 R92, R8, R34, R60 ;  /* 0x00000022085c723c */ /* 0x000fe2000000183c */
[----:B------:R-:W-:Y:S01]  /*1d4d0*/  FADD.FTZ R0, R97, R12 ;  /* 0x0000000c61007221 */ /* 0x000fe20000010000 */
[----:B------:R-:W-:Y:S01]  /*1d4e0*/  FFMA.FTZ R12, R174, R3, -R4 ;  /* 0x00000003ae0c7223 */ /* 0x000fe20000010804 */
[----:B------:R-:W-:-:S02]  /*1d4f0*/  F2FP.F16.F32.PACK_AB R13, R105, R107 ;  /* 0x0000006b690d723e */ /* 0x000fc400000000ff */
[----:B------:R-:W-:Y:S01]  /*1d500*/  FADD.FTZ R17, R82, R0 ;  /* 0x0000000052117221 */ /* 0x000fe20000010000 */
[----:B------:R-:W-:Y:S01]  /*1d510*/  FFMA.FTZ R0, R178, R3, -R6 ;  /* 0x00000003b2007223 */ /* 0x000fe20000010806 */
[----:B------:R1:W-:Y:S01]  /*1d520*/  MUFU.EX2 R97, R12 ;  /* 0x0000000c00617308 */ /* 0x0003e20000000800 */
[----:B---3--:R-:W-:Y:S01]  /*1d530*/  F2FP.F16.F32.PACK_AB R14, R98, R101 ;  /* 0x00000065620e723e */ /* 0x008fe200000000ff */
[----:B------:R-:W-:Y:S01]  /*1d540*/  FADD.FTZ R8, R157, R17 ;  /* 0x000000119d087221 */ /* 0x000fe20000010000 */
[----:B------:R-:W-:Y:S01]  /*1d550*/  MOV R147, R154 ;  /* 0x0000009a00937202 */ /* 0x000fe20000000f00 */
[----:B------:R-:W-:Y:S01]  /*1d560*/  FFMA.FTZ R9, R196, R3, -R4 ;  /* 0x00000003c4097223 */ /* 0x000fe20000010804 */
[----:B------:R-:W-:Y:S01]  /*1d570*/  MOV R154, R81 ;  /* 0x00000051009a7202 */ /* 0x000fe20000000f00 */
[----:B------:R-:W-:Y:S02]  /*1d580*/  FADD.FTZ R8, R156, R8 ;  /* 0x000000089c087221 */ /* 0x000fe40000010000 */
[----:B------:R3:W-:Y:S02]  /*1d590*/  MUFU.EX2 R96, R0 ;  /* 0x0000000000607308 */ /* 0x0007e40000000800 */
[----:B------:R-:W-:-:S04]  /*1d5a0*/  FADD.FTZ R8, R131, R8 ;  /* 0x0000000883087221 */ /* 0x000fc80000010000 */
[----:B------:R-:W-:Y:S01]  /*1d5b0*/  FADD.FTZ R17, R247, R8 ;  /* 0x00000008f7117221 */ /* 0x000fe20000010000 */
[----:B-1----:R-:W-:-:S07]  /*1d5c0*/  F2FP.F16.F32.PACK_AB R12, R99, R102 ;  /* 0x00000066630c723e */ /* 0x002fce00000000ff */
[----:B----4-:R-:W-:Y:S01]  /*1d5d0*/  HMMA.16816.F32 R80, R12, R28, R48 ;  /* 0x0000001c0c50723c */ /* 0x010fe20000001830 */
[----:B---3--:R-:W-:-:S04]  /*1d5e0*/  FFMA.FTZ R0, R175, R3, -R6 ;  /* 0x00000003af007223 */ /* 0x008fc80000010806 */
[----:B------:R1:W3:Y:S01]  /*1d5f0*/  MUFU.EX2 R87, R0 ;  /* 0x0000000000577308 */ /* 0x0002e20000000800 */
[C---:B------:R-:W-:Y:S06]  /*1d600*/  HMMA.16816.F32 R48, R12.reuse, R56, R72 ;  /* 0x000000380c30723c */ /* 0x040fec0000001848 */
[C---:B--2---:R-:W-:Y:S01]  /*1d610*/  HMMA.16816.F32 R32, R12.reuse, R24, R44 ;  /* 0x000000180c20723c */ /* 0x044fe2000000182c */
[----:B------:R-:W2:Y:S01]  /*1d620*/  LDSM.16.MT88.4 R44, [R182+0x10800] ;  /* 0x01080000b62c783b */ /* 0x000ea20000004200 */
[----:B------:R4:W5:Y:S04]  /*1d630*/  MUFU.EX2 R73, R9 ;  /* 0x0000000900497308 */ /* 0x0009680000000800 */
[----:B------:R-:W-:Y:S01]  /*1d640*/  HMMA.16816.F32 R76, R12, R30, R40 ;  /* 0x0000001e0c4c723c */ /* 0x000fe20000001828 */
[----:B------:R-:W-:Y:S01]  /*1d650*/  LDSM.16.MT88.4 R28, [R181+0x10800] ;  /* 0x01080000b51c783b */ /* 0x000fe20000004200 */
[----:B-1----:R-:W-:Y:S01]  /*1d660*/  FFMA.FTZ R0, R179, R3, -R6 ;  /* 0x00000003b3007223 */ /* 0x002fe20000010806 */
[----:B---3--:R-:W-:-:S03]  /*1d670*/  F2FP.F16.F32.PACK_AB R8, R87, R96 ;  /* 0x000000605708723e */ /* 0x008fc600000000ff */
[C---:B------:R-:W-:Y:S01]  /*1d680*/  HMMA.16816.F32 R60, R12.reuse, R64, R88 ;  /* 0x000000400c3c723c */ /* 0x040fe20000001858 */
[----:B------:R1:W-:Y:S05]  /*1d690*/  MUFU.EX2 R86, R0 ;  /* 0x0000000000567308 */ /* 0x0003ea0000000800 */
[----:B------:R-:W-:Y:S01]  /*1d6a0*/  HMMA.16816.F32 R40, R12, R26, R52 ;  /* 0x0000001a0c28723c */ /* 0x000fe20000001834 */
[----:B----4-:R-:W-:Y:S01]  /*1d6b0*/  F2FP.F16.F32.PACK_AB R9, R100, R103 ;  /* 0x000000676409723e */ /* 0x010fe200000000ff */
[----:B------:R-:W3:Y:S01]  /*1d6c0*/  LDSM.16.MT88.4 R24, [R184+0x10800] ;  /* 0x01080000b818783b */ /* 0x000ee20000004200 */
[----:B-----5:R-:W-:-:S03]  /*1d6d0*/  F2FP.F16.F32.PACK_AB R11, R73, R97 ;  /* 0x00000061490b723e */ /* 0x020fc600000000ff */
[C---:B------:R-:W-:Y:S01]  /*1d6e0*/  HMMA.16816.F32 R56, R12.reuse, R58, R68 ;  /* 0x0000003a0c38723c */ /* 0x040fe20000001844 */
[----:B------:R-:W4:Y:S05]  /*1d6f0*/  LDSM.16.MT88.4 R52, [R183+0x10800] ;  /* 0x01080000b734783b */ /* 0x000f2a0000004200 */
[----:B------:R-:W-:Y:S01]  /*1d700*/  HMMA.16816.F32 R64, R12, R66, R92 ;  /* 0x000000420c40723c */ /* 0x000fe2000000185c */
[----:B-1----:R-:W-:-:S04]  /*1d710*/  FFMA.FTZ R0, R197, R3, -R6 ;  /* 0x00000003c5007223 */ /* 0x002fc80000010806 */
[----:B------:R1:W5:Y:S02]  /*1d720*/  MUFU.EX2 R85, R0 ;  /* 0x0000000000557308 */ /* 0x0003640000000800 */
[----:B------:R-:W-:Y:S01]  /*1d730*/  FADD.FTZ R13, R147, R17 ;  /* 0x00000011930d7221 */ /* 0x000fe20000010000 */
[-CC-:B------:R-:W-:Y:S01]  /*1d740*/  FFMA.FTZ R12, R199, R3.reuse, -R4.reuse ;  /* 0x00000003c70c7223 */ /* 0x180fe20000010804 */
[----:B------:R-:W-:Y:S02]  /*1d750*/  FFMA.FTZ R14, R207, R3, -R4 ;  /* 0x00000003cf0e7223 */ /* 0x000fe40000010804 */
[----:B------:R-:W-:Y:S02]  /*1d760*/  FADD.FTZ R13, R154, R13 ;  /* 0x0000000d9a0d7221 */ /* 0x000fe40000010000 */
[----:B------:R2:W-:Y:S02]  /*1d770*/  MUFU.EX2 R71, R12 ;  /* 0x0000000c00477308 */ /* 0x0005e40000000800 */
[----:B------:R-:W-:-:S04]  /*1d780*/  FADD.FTZ R13, R153, R13 ;  /* 0x0000000d990d7221 */ /* 0x000fc80000010000 */
[----:B------:R-:W-:Y:S01]  /*1d790*/  FADD.FTZ R13, R238, R13 ;  /* 0x0000000dee0d7221 */ /* 0x000fe20000010000 */
[----:B-1----:R-:W-:-:S03]  /*1d7a0*/  FADD.FTZ R0, R150, R16 ;  /* 0x0000001096007221 */ /* 0x002fc60000010000 */
[----:B------:R-:W-:Y:S01]  /*1d7b0*/  FADD.FTZ R13, R236, R13 ;  /* 0x0000000dec0d7221 */ /* 0x000fe20000010000 */
[----:B-----5:R-:W-:Y:S01]  /*1d7c0*/  F2FP.F16.F32.PACK_AB R10, R85, R86 ;  /* 0x00000056550a723e */ /* 0x020fe200000000ff */
[----:B------:R-:W-:Y:S02]  /*1d7d0*/  FADD.FTZ R0, R151, R0 ;  /* 0x0000000097007221 */ /* 0x000fe40000010000 */
[----:B------:R-:W-:Y:S02]  /*1d7e0*/  FADD.FTZ R13, R234, R13 ;  /* 0x0000000dea0d7221 */ /* 0x000fe40000010000 */
[----:B------:R-:W-:Y:S01]  /*1d7f0*/  FADD.FTZ R0, R158, R0 ;  /* 0x000000009e007221 */ /* 0x000fe20000010000 */
[-C--:B--2---:R-:W-:Y:S01]  /*1d800*/  FFMA.FTZ R12, R200, R3.reuse, -R4 ;  /* 0x00000003c80c7223 */ /* 0x084fe20000010804 */
[----:B------:R-:W-:Y:S01]  /*1d810*/  FADD.FTZ R13, R235, R13 ;  /* 0x0000000deb0d7221 */ /* 0x000fe20000010000 */
[C---:B------:R-:W-:Y:S01]  /*1d820*/  HMMA.16816.F32 R48, R8.reuse, R44, R48 ;  /* 0x0000002c0830723c */ /* 0x040fe20000001830 */
[----:B------:R-:W-:Y:S01]  /*1d830*/  FADD.FTZ R16, R248, R0 ;  /* 0x00000000f8107221 */ /* 0x000fe20000010000 */
[----:B------:R-:W-:Y:S01]  /*1d840*/  FFMA.FTZ R0, R198, R3, -R4 ;  /* 0x00000003c6007223 */ /* 0x000fe20000010804 */
[----:B------:R1:W-:Y:S01]  /*1d850*/  MUFU.EX2 R70, R12 ;  /* 0x0000000c00467308 */ /* 0x0003e20000000800 */
[----:B------:R-:W-:Y:S01]  /*1d860*/  FADD.FTZ R13, R229, R13 ;  /* 0x0000000de50d7221 */ /* 0x000fe20000010000 */
[----:B------:R-:W-:Y:S01]  /*1d870*/  LDSM.16.MT88.4 R156, [R184+0x11800] ;  /* 0x01180000b89c783b */ /* 0x000fe20000004200 */
[C---:B---3--:R-:W-:Y:S02]  /*1d880*/  HMMA.16816.F32 R160, R8.reuse, R24, R32 ;  /* 0x0000001808a0723c */ /* 0x048fe40000001820 */
[----:B------:R-:W-:Y:S01]  /*1d890*/  FADD.FTZ R13, R228, R13 ;  /* 0x0000000de40d7221 */ /* 0x000fe20000010000 */
[----:B------:R-:W-:Y:S02]  /*1d8a0*/  LDSM.16.MT88.4 R32, [R182+0x11000] ;  /* 0x01100000b620783b */ /* 0x000fe40000004200 */
[----:B------:R2:W3:Y:S01]  /*1d8b0*/  MUFU.EX2 R72, R0 ;  /* 0x0000000000487308 */ /* 0x0004e20000000800 */
[----:B------:R-:W-:Y:S01]  /*1d8c0*/  FADD.FTZ R13, R226, R13 ;  /* 0x0000000de20d7221 */ /* 0x000fe20000010000 */
[----:B------:R-:W-:Y:S01]  /*1d8d0*/  HMMA.16816.F32 R40, R8, R26, R40 ;  /* 0x0000001a0828723c */ /* 0x000fe20000001828 */
[----:B------:R-:W5:Y:S02]  /*1d8e0*/  LDSM.16.MT88.4 R24, [R181+0x11000] ;  /* 0x01100000b518783b */ /* 0x000f640000004200 */
[----:B------:R-:W-:-:S03]  /*1d8f0*/  FADD.FTZ R13, R227, R13 ;  /* 0x0000000de30d7221 */ /* 0x000fc60000010000 */
[----:B------:R-:W-:Y:S01]  /*1d900*/  HMMA.16816.F32 R80, R8, R28, R80 ;  /* 0x0000001c0850723c */ /* 0x000fe20000001850 */
[----:B-1----:R-:W-:Y:S01]  /*1d910*/  FFMA.FTZ R12, R201, R3, -R6 ;  /* 0x00000003c90c7223 */ /* 0x002fe20000010806 */
[----:B------:R-:W-:-:S03]  /*1d920*/  FADD.FTZ R13, R39, R13 ;  /* 0x0000000d270d7221 */ /* 0x000fc60000010000 */
[----:B------:R1:W-:Y:S01]  /*1d930*/  MUFU.EX2 R69, R12 ;  /* 0x0000000c00457308 */ /* 0x0003e20000000800 */
[----:B------:R-:W-:Y:S01]  /*1d940*/  FADD.FTZ R13, R221, R13 ;  /* 0x0000000ddd0d7221 */ /* 0x000fe20000010000 */
[C---:B------:R-:W-:Y:S01]  /*1d950*/  HMMA.16816.F32 R76, R8.reuse, R30, R76 ;  /* 0x0000001e084c723c */ /* 0x040fe2000000184c */
[----:B------:R-:W-:Y:S01]  /*1d960*/  LDSM.16.MT88.4 R28, [R183+0x11000] ;  /* 0x01100000b71c783b */ /* 0x000fe20000004200 */
[----:B--2---:R-:W-:Y:S01]  /*1d970*/  FADD.FTZ R0, R146, R16 ;  /* 0x0000001092007221 */ /* 0x004fe20000010000 */
[----:B------:R-:W-:Y:S02]  /*1d980*/  FADD.FTZ R13, R38, R13 ;  /* 0x0000000d260d7221 */ /* 0x000fe40000010000 */
[----:B------:R-:W2:Y:S01]  /*1d990*/  LDSM.16.MT88.4 R16, [R184+0x11000] ;  /* 0x01100000b810783b */ /* 0x000ea20000004200 */
[----:B------:R-:W-:Y:S01]  /*1d9a0*/  FADD.FTZ R0, R140, R0 ;  /* 0x000000008c007221 */ /* 0x000fe20000010000 */
[----:B------:R-:W-:Y:S01]  /*1d9b0*/  FADD.FTZ R13, R220, R13 ;  /* 0x0000000ddc0d7221 */ /* 0x000fe20000010000 */
[----:B----4-:R-:W-:Y:S02]  /*1d9c0*/  HMMA.16816.F32 R60, R8, R52, R60 ;  /* 0x00000034083c723c */ /* 0x010fe4000000183c */
[----:B------:R-:W-:-:S04]  /*1d9d0*/  FADD.FTZ R0, R155, R0 ;  /* 0x000000009b007221 */ /* 0x000fc80000010000 */
[----:B------:R-:W-:Y:S01]  /*1d9e0*/  FADD.FTZ R0, R239, R0 ;  /* 0x00000000ef007221 */ /* 0x000fe20000010000 */
[----:B-1----:R-:W-:Y:S01]  /*1d9f0*/  FFMA.FTZ R12, R202, R3, -R6 ;  /* 0x00000003ca0c7223 */ /* 0x002fe20000010806 */
[C---:B------:R-:W-:Y:S02]  /*1da00*/  HMMA.16816.F32 R56, R8.reuse, R46, R56 ;  /* 0x0000002e0838723c */ /* 0x040fe40000001838 */
[----:B------:R-:W-:Y:S01]  /*1da10*/  FADD.FTZ R0, R240, R0 ;  /* 0x00000000f0007221 */ /* 0x000fe20000010000 */
[----:B------:R1:W4:Y:S03]  /*1da20*/  MUFU.EX2 R68, R12 ;  /* 0x0000000c00447308 */ /* 0x0003260000000800 */
[----:B------:R-:W-:Y:S01]  /*1da30*/  FADD.FTZ R0, R244, R0 ;  /* 0x00000000f4007221 */ /* 0x000fe20000010000 */
[----:B------:R-:W-:Y:S03]  /*1da40*/  HMMA.16816.F32 R52, R8, R54, R64 ;  /* 0x000000360834723c */ /* 0x000fe60000001840 */
[----:B------:R-:W-:-:S04]  /*1da50*/  FADD.FTZ R0, R233, R0 ;  /* 0x00000000e9007221 */ /* 0x000fc80000010000 */
[----:B------:R-:W-:Y:S01]  /*1da60*/  FADD.FTZ R0, R230, R0 ;  /* 0x00000000e6007221 */ /* 0x000fe20000010000 */
[----:B---3--:R-:W-:-:S03]  /*1da70*/  F2FP.F16.F32.PACK_AB R9, R71, R72 ;  /* 0x000000484709723e */ /* 0x008fc600000000ff */
[----:B------:R-:W-:Y:S01]  /*1da80*/  FADD.FTZ R0, R231, R0 ;  /* 0x00000000e7007221 */ /* 0x000fe20000010000 */
[----:B-1----:R-:W-:Y:S01]  /*1da90*/  FFMA.FTZ R12, R203, R3, -R6 ;  /* 0x00000003cb0c7223 */ /* 0x002fe20000010806 */
[----:B----4-:R-:W-:Y:S02]  /*1daa0*/  F2FP.F16.F32.PACK_AB R8, R68, R69 ;  /* 0x000000454408723e */ /* 0x010fe400000000ff */
[----:B------:R-:W-:Y:S01]  /*1dab0*/  FADD.FTZ R0, R232, R0 ;  /* 0x00000000e8007221 */ /* 0x000fe20000010000 */
[----:B------:R1:W-:Y:S03]  /*1dac0*/  MUFU.EX2 R45, R12 ;  /* 0x0000000c002d7308 */ /* 0x0003e60000000800 */
[----:B------:R-:W-:-:S04]  /*1dad0*/  FADD.FTZ R0, R225, R0 ;  /* 0x00000000e1007221 */ /* 0x000fc80000010000 */
[----:B------:R-:W-:-:S04]  /*1dae0*/  FADD.FTZ R0, R222, R0 ;  /* 0x00000000de007221 */ /* 0x000fc80000010000 */
[----:B------:R-:W-:Y:S01]  /*1daf0*/  FADD.FTZ R0, R224, R0 ;  /* 0x00000000e0007221 */ /* 0x000fe20000010000 */
[----:B-1----:R-:W-:-:S04]  /*1db00*/  FFMA.FTZ R12, R204, R3, -R6 ;  /* 0x00000003cc0c7223 */ /* 0x002fc80000010806 */
[----:B------:R1:W3:Y:S02]  /*1db10*/  MUFU.EX2 R44, R12 ;  /* 0x0000000c002c7308 */ /* 0x0002e40000000800 */
[----:B-1----:R-:W-:Y:S01]  /*1db20*/  FFMA.FTZ R12, R205, R3, -R4 ;  /* 0x00000003cd0c7223 */ /* 0x002fe20000010804 */
[----:B---3--:R-:W-:-:S05]  /*1db30*/  F2FP.F16.F32.PACK_AB R10, R44, R45 ;  /* 0x0000002d2c0a723e */ /* 0x008fca00000000ff */
[----:B------:R1:W3:Y:S02]  /*1db40*/  MUFU.EX2 R39, R12 ;  /* 0x0000000c00277308 */ /* 0x0002e40000000800 */
[----:B-1----:R-:W-:Y:S01]  /*1db50*/  FADD.FTZ R12, R223, R0 ;  /* 0x00000000df0c7221 */ /* 0x002fe20000010000 */
[-C--:B------:R-:W-:Y:S01]  /*1db60*/  FFMA.FTZ R0, R206, R3.reuse, -R4 ;  /* 0x00000003ce007223 */ /* 0x080fe20000010804 */
[----:B---3--:R-:W-:Y:S02]  /*1db70*/  F2FP.F16.F32.PACK_AB R11, R39, R70 ;  /* 0x00000046270b723e */ /* 0x008fe400000000ff */
[----:B------:R-:W-:Y:S02]  /*1db80*/  FADD.FTZ R12, R219, R12 ;  /* 0x0000000cdb0c7221 */ /* 0x000fe40000010000 */
[----:B------:R1:W-:Y:S03]  /*1db90*/  MUFU.EX2 R38, R0 ;  /* 0x0000000000267308 */ /* 0x0003e60000000800 */
[C---:B-----5:R-:W-:Y:S06]  /*1dba0*/  HMMA.16816.F32 R168, R8.reuse, R24, R80 ;  /* 0x0000001808a8723c */ /* 0x060fec0000001850 */
[C---:B------:R-:W-:Y:S06]  /*1dbb0*/  HMMA.16816.F32 R152, R8.reuse, R32, R48 ;  /* 0x000000200898723c */ /* 0x040fec0000001830 */
[C---:B------:R-:W-:Y:S01]  /*1dbc0*/  HMMA.16816.F32 R24, R8.reuse, R26, R76 ;  /* 0x0000001a0818723c */ /* 0x040fe2000000184c */
[----:B-1----:R-:W-:Y:S01]  /*1dbd0*/  FADD.FTZ R0, R216, R12 ;  /* 0x0000000cd8007221 */ /* 0x002fe20000010000 */
[----:B------:R-:W-:Y:S01]  /*1dbe0*/  FADD.FTZ R12, R36, R13 ;  /* 0x0000000d240c7221 */ /* 0x000fe20000010000 */
[----:B------:R-:W-:Y:S01]  /*1dbf0*/  FFMA.FTZ R13, R208, R3, -R4 ;  /* 0x00000003d00d7223 */ /* 0x000fe20000010804 */
[----:B------:R-:W1:Y:S01]  /*1dc00*/  MUFU.EX2 R36, R14 ;  /* 0x0000000e00247308 */ /* 0x000e620000000800 */
[----:B------:R-:W-:Y:S01]  /*1dc10*/  FADD.FTZ R0, R217, R0 ;  /* 0x00000000d9007221 */ /* 0x000fe20000010000 */
[----:B------:R-:W-:Y:S01]  /*1dc20*/  FADD.FTZ R12, R214, R12 ;  /* 0x0000000cd60c7221 */ /* 0x000fe20000010000 */
[----:B--2---:R-:W-:Y:S02]  /*1dc30*/  HMMA.16816.F32 R160, R8, R16, R160 ;  /* 0x0000001008a0723c */ /* 0x004fe400000018a0 */
        /* <DEDUP_REMOVED lines=10> */
[C---:B------:R-:W-:Y:S02]  /*1dce0*/  HMMA.16816.F32 R32, R8.reuse, R34, R56 ;  /* 0x000000220820723c */ /* 0x040fe40000001838 */
[----:B------:R-:W-:Y:S01]  /*1dcf0*/  FADD.FTZ R0, R148, R0 ;  /* 0x0000000094007221 */ /* 0x000fe20000010000 */
[----:B------:R-:W-:Y:S01]  /*1dd00*/  FADD.FTZ R12, R141, R12 ;  /* 0x0000000c8d0c7221 */ /* 0x000fe20000010000 */
[----:B------:R-:W3:Y:S01]  /*1dd10*/  LDSM.16.MT88.4 R148, [R182+0x11800] ;  /* 0x01180000b694783b */ /* 0x000ee20000004200 */
[----:B-1----:R-:W-:Y:S01]  /*1dd20*/  F2FP.F16.F32.PACK_AB R141, R36, R38 ;  /* 0x00000026248d723e */ /* 0x002fe200000000ff */
        /* <DEDUP_REMOVED lines=9> */
[----:B------:R-:W2:Y:S02]  /*1ddc0*/  LDSM.16.MT88.4 R8, [R183+0x11800] ;  /* 0x01180000b708783b */ /* 0x000ea40000004200 */
[----:B------:R-:W-:Y:S01]  /*1ddd0*/  FADD.FTZ R0, R137, R0 ;  /* 0x0000000089007221 */ /* 0x000fe20000010000 */
[----:B-1----:R-:W-:-:S04]  /*1dde0*/  FFMA.FTZ R13, R210, R3, -R6 ;  /* 0x00000003d20d7223 */ /* 0x002fc80000010806 */
[----:B------:R1:W4:Y:S02]  /*1ddf0*/  MUFU.EX2 R15, R13 ;  /* 0x0000000d000f7308 */ /* 0x0003240000000800 */
[----:B-1----:R-:W-:Y:S01]  /*1de00*/  FFMA.FTZ R13, R211, R3, -R6 ;  /* 0x00000003d30d7223 */ /* 0x002fe20000010806 */
[----:B----4-:R-:W-:-:S05]  /*1de10*/  F2FP.F16.F32.PACK_AB R140, R15, R20 ;  /* 0x000000140f8c723e */ /* 0x010fca00000000ff */
        /* <DEDUP_REMOVED lines=9> */
[----:B------:R4:W5:Y:S01]  /*1deb0*/  MUFU.EX2 R6, R3 ;  /* 0x0000000300067308 */ /* 0x0009620000000800 */
[----:B-1----:R-:W-:Y:S01]  /*1dec0*/  F2FP.F16.F32.PACK_AB R142, R13, R14 ;  /* 0x0000000e0d8e723e */ /* 0x002fe200000000ff */
        /* <DEDUP_REMOVED lines=67> */
[----:B------:R-:W1:Y:S04]  /*1e300*/  LD.E R3, desc[UR6][R22.64+0x170] ;  /* 0x0001700616037980 */ /* 0x000e68000c101900 */
[----:B------:R-:W3:Y:S01]  /*1e310*/  LDL.64 R242, [R1] ;  /* 0x0000000001f27983 */ /* 0x000ee20000100a00 */
[----:B------:R-:W-:-:S04]  /*1e320*/  SHF.L.U32 R10, R36, 0x8, RZ ;  /* 0x00000008240a7819 */ /* 0x000fc800000006ff */
[----:B------:R-:W-:-:S04]  /*1e330*/  IADD3 R12, R10, 0x100, RZ ;  /* 0x000001000a0c7810 */ /* 0x000fc80007ffe0ff */
[----:B------:R-:W-:Y:S02]  /*1e340*/  IABS R11, R12 ;  /* 0x0000000c000b7213 */ /* 0x000fe40000000000 */
[----:B-1----:R-:W-:-:S04]  /*1e350*/  IABS R0, R3 ;  /* 0x0000000300007213 */ /* 0x002fc80000000000 */
[----:B------:R-:W1:Y:S08]  /*1e360*/  I2F.RP R8, R0 ;  /* 0x0000000000087306 */ /* 0x000e700000209400 */
[----:B-1----:R-:W1:Y:S02]  /*1e370*/  MUFU.RCP R8, R8 ;  /* 0x0000000800087308 */ /* 0x002e640000001000 */
[----:B-1----:R-:W-:-:S06]  /*1e380*/  VIADD R8, R8, 0xffffffe ;  /* 0x0ffffffe08087836 */ /* 0x002fcc0000000000 */
[----:B------:R-:W1:Y:S01]  /*1e390*/  F2I.FTZ.U32.TRUNC.NTZ R9, R8 ;  /* 0x0000000800097305 */ /* 0x000e62000021f000 */
[----:B------:R-:W-:Y:S01]  /*1e3a0*/  IABS R13, R3 ;  /* 0x00000003000d7213 */ /* 0x000fe20000000000 */
[----:B-1----:R-:W-:-:S04]  /*1e3b0*/  IMAD.MOV R4, RZ, RZ, -R9 ;  /* 0x000000ffff047224 */ /* 0x002fc800078e0a09 */
[----:B------:R-:W-:Y:S01]  /*1e3c0*/  IMAD.MOV.U32 R6, RZ, RZ, R4 ;  /* 0x000000ffff067224 */ /* 0x000fe200078e0004 */
[----:B------:R-:W-:Y:S01]  /*1e3d0*/  IABS R4, R10 ;  /* 0x0000000a00047213 */ /* 0x000fe20000000000 */
[----:B------:R-:W-:Y:S02]  /*1e3e0*/  IMAD.MOV.U32 R8, RZ, RZ, RZ ;  /* 0x000000ffff087224 */ /* 0x000fe400078e00ff */
[----:B------:R-:W-:-:S04]  /*1e3f0*/  IMAD R6, R6, R0, RZ ;  /* 0x0000000006067224 */ /* 0x000fc800078e02ff */
        /* <DEDUP_REMOVED lines=8> */
[----:B------:R-:W-:Y:S02]  /*1e480*/  ISETP.GT.U32.AND P4, PT, R0, R9, PT ;  /* 0x000000090000720c */ /* 0x000fe40003f84070 */
[-C--:B------:R-:W-:Y:S02]  /*1e490*/  LOP3.LUT R10, R10, R3.reuse, RZ, 0x3c, !PT ;  /* 0x000000030a0a7212 */ /* 0x080fe400078e3cff */
[----:B------:R-:W-:-:S07]  /*1e4a0*/  LOP3.LUT R12, R12, R3, RZ, 0x3c, !PT ;  /* 0x000000030c0c7212 */ /* 0x000fce00078e3cff */
[-C--:B------:R-:W-:Y:S02]  /*1e4b0*/  @!P2 IADD3 R8, R8, -R0.reuse, RZ ;  /* 0x800000000808a210 */ /* 0x080fe40007ffe0ff */
[----:B------:R-:W-:Y:S02]  /*1e4c0*/  @!P4 IMAD.IADD R9, R9, 0x1, -R0 ;  /* 0x000000010909c824 */ /* 0x000fe400078e0a00 */
[----:B------:R-:W-:-:S03]  /*1e4d0*/  ISETP.GE.U32.AND P5, PT, R8, R0, PT ;  /* 0x000000000800720c */ /* 0x000fc60003fa6070 */
[----:B------:R-:W-:Y:S02]  /*1e4e0*/  ISETP.GE.U32.AND P6, PT, R9, R0, PT ;  /* 0x000000000900720c */ /* 0x000fe40003fc6070 */
[----:B------:R-:W-:Y:S01]  /*1e4f0*/  ISETP.GE.AND P1, PT, R10, RZ, PT ;  /* 0x000000ff0a00720c */ /* 0x000fe20003f26270 */
[----:B------:R-:W-:Y:S01]  /*1e500*/  @!P4 VIADD R6, R6, 0x1 ;  /* 0x000000010606c836 */ /* 0x000fe20000000000 */
[----:B------:R-:W-:Y:S01]  /*1e510*/  ISETP.GE.AND P3, PT, R12, RZ, PT ;  /* 0x000000ff0c00720c */ /* 0x000fe20003f66270 */
[----:B------:R-:W4:Y:S01]  /*1e520*/  LD.E.64 R8, desc[UR6][R22.64+0x40] ;  /* 0x0000400616087980 */ /* 0x000f22000c101b00 */
[----:B------:R-:W-:-:S04]  /*1e530*/  @!P2 IADD3 R4, R4, 0x1, RZ ;  /* 0x000000010404a810 */ /* 0x000fc80007ffe0ff */
[----:B------:R-:W-:-:S03]  /*1e540*/  @P5 IADD3 R4, R4, 0x1, RZ ;  /* 0x0000000104045810 */ /* 0x000fc60007ffe0ff */
[----:B------:R-:W-:Y:S01]  /*1e550*/  @P6 VIADD R6, R6, 0x1 ;  /* 0x0000000106066836 */ /* 0x000fe20000000000 */
[----:B------:R-:W-:Y:S02]  /*1e560*/  ISETP.NE.AND P2, PT, R3, RZ, PT ;  /* 0x000000ff0300720c */ /* 0x000fe40003f45270 */
[----:B------:R-:W-:Y:S01]  /*1e570*/  LOP3.LUT R0, RZ, R3, RZ, 0x33, !PT ;  /* 0x00000003ff007212 */ /* 0x000fe200078e33ff */
[----:B------:R-:W-:Y:S01]  /*1e580*/  @!P3 IMAD.MOV R6, RZ, RZ, -R6 ;  /* 0x000000ffff06b224 */ /* 0x000fe200078e0a06 */
[----:B------:R-:W-:-:S04]  /*1e590*/  @!P1 IADD3 R4, -R4, RZ, RZ ;  /* 0x000000ff04049210 */ /* 0x000fc80007ffe1ff */
[C---:B------:R-:W-:Y:S02]  /*1e5a0*/  SEL R4, R0.reuse, R4, !P2 ;  /* 0x0000000400047207 */ /* 0x040fe40005000000 */
[----:B------:R-:W-:-:S03]  /*1e5b0*/  SEL R6, R0, R6, !P2 ;  /* 0x0000000600067207 */ /* 0x000fc60005000000 */
[----:B---3--:R-:W-:-:S04]  /*1e5c0*/  IMAD.WIDE R12, R4, 0x4, R242 ;  /* 0x00000004040c7825 */ /* 0x008fc800078e02f2 */
[C---:B------:R-:W-:Y:S02]  /*1e5d0*/  IMAD.WIDE R10, R6.reuse, 0x4, R242 ;  /* 0x00000004060a7825 */ /* 0x040fe400078e02f2 */
[----:B------:R-:W3:Y:S04]  /*1e5e0*/  LD.E R13, desc[UR6][R12.64] ;  /* 0x000000060c0d7980 */ /* 0x000ee8000c101900 */
[----:B------:R-:W3:Y:S04]  /*1e5f0*/  LD.E R12, desc[UR6][R10.64] ;  /* 0x000000060a0c7980 */ /* 0x000ee8000c101900 */
[----:B------:R-:W5:Y:S01]  /*1e600*/  LD.E.64 R10, desc[UR6][R22.64+0x28] ;  /* 0x00002806160a7980 */ /* 0x000f62000c101b00 */
[----:B------:R-:W-:-:S05]  /*1e610*/  IADD3 R4, R6, -R4, RZ ;  /* 0x8000000406047210 */ /* 0x000fca0007ffe0ff */
[----:B------:R-:W-:-:S05]  /*1e620*/  IMAD R3, R3, R4, -0x100 ;  /* 0xffffff0003037424 */ /* 0x000fca00078e0204 */
[----:B------:R-:W-:Y:S01]  /*1e630*/  SHF.R.S32.HI R4, RZ, 0x1f, R3 ;  /* 0x0000001fff047819 */ /* 0x000fe20000011403 */
[-C--:B----4-:R-:W-:Y:S02]  /*1e640*/  IMAD R0, R9, R3.reuse, RZ ;  /* 0x0000000309007224 */ /* 0x090fe400078e02ff */
[----:B---3--:R-:W-:Y:S02]  /*1e650*/  IMAD.IADD R6, R13, 0x1, -R12 ;  /* 0x000000010d067824 */ /* 0x008fe400078e0a0c */
        /* <DEDUP_REMOVED lines=11> */
.L_x_3445:
[----:B-1----:R-:W3:Y:S02]  /*1e710*/  LD.E R0, desc[UR6][R22.64+0x40] ;  /* 0x0000400616007980 */ /* 0x002ee4000c101900 */
[----:B---3--:R-:W-:-:S04]  /*1e720*/  LEA R0, -R0, RZ, 0x8 ;  /* 0x000000ff00007211 */ /* 0x008fc800078e41ff */
[----:B------:R-:W-:Y:S02]  /*1e730*/  SHF.R.S32.HI R3, RZ, 0x1f, R0 ;  /* 0x0000001fff037819 */ /* 0x000fe40000011400 */
.L_x_3446:
[----:B------:R-:W-:Y:S05]  /*1e740*/  BSYNC B0 ;  /* 0x0000000000007941 */ /* 0x000fea0003800000 */
.L_x_3444:
[----:B------:R-:W3:Y:S04]  /*1e750*/  LDL.LU R18, [R1+0x158] ;  /* 0x0001580001127983 */ /* 0x000ee80000300800 */
[----:B------:R-:W4:Y:S04]  /*1e760*/  LDL.LU R19, [R1+0x13c] ;  /* 0x00013c0001137983 */ /* 0x000f280000300800 */
[----:B------:R-:W2:Y:S04]  /*1e770*/  LDL.LU R20, [R1+0x174] ;  /* 0x0001740001147983 */ /* 0x000ea80000300800 */
[----:B------:R-:W3:Y:S04]  /*1e780*/  LDL.LU R6, [R1+0x130] ;  /* 0x0001300001067983 */ /* 0x000ee80000300800 */
[----:B------:R-:W4:Y:S04]  /*1e790*/  LDL.LU R24, [R1+0x134] ;  /* 0x0001340001187983 */ /* 0x000f280000300800 */
[----:B------:R-:W2:Y:S04]  /*1e7a0*/  LDL.LU R8, [R1+0x168] ;  /* 0x0001680001087983 */ /* 0x000ea80000300800 */
        /* <DEDUP_REMOVED lines=10> */
[----:B---3--:R-:W-:-:S03]  /*1e850*/  IMAD.MOV.U32 R21, RZ, RZ, R6 ;  /* 0x000000ffff157224 */ /* 0x008fc600078e0006 */
[----:B------:R-:W3:Y:S04]  /*1e860*/  LDL.LU R6, [R1+0x8] ;  /* 0x0000080001067983 */ /* 0x000ee80000300800 */
[----:B------:R-:W3:Y:S04]  /*1e870*/  LDL R27, [R1+0x24] ;  /* 0x00002400011b7983 */ /* 0x000ee80000100800 */
[----:B------:R-:W3:Y:S01]  /*1e880*/  LDL R65, [R1+0x20] ;  /* 0x0000200001417983 */ /* 0x000ee20000100800 */
[----:B--2---:R-:W-:Y:S01]  /*1e890*/  IMAD.MOV.U32 R64, RZ, RZ, R8 ;  /* 0x000000ffff407224 */ /* 0x004fe200078e0008 */
[C---:B------:R-:W-:Y:S01]  /*1e8a0*/  LEA R110, P3, R0.reuse, R251, 0x1 ;  /* 0x000000fb006e7211 */ /* 0x040fe200078608ff */
[----:B----4-:R-:W-:Y:S01]  /*1e8b0*/  IMAD.MOV.U32 R63, RZ, RZ, R9 ;  /* 0x000000ffff3f7224 */ /* 0x010fe200078e0009 */
[----:B------:R-:W-:Y:S01]  /*1e8c0*/  STL [R1+0x1d0], R158 ;  /* 0x0001d09e01007387 */ /* 0x000fe20000100800 */
[----:B------:R-:W-:Y:S01]  /*1e8d0*/  IMAD.MOV.U32 R52, RZ, RZ, R20 ;  /* 0x000000ffff347224 */ /* 0x000fe200078e0014 */
[----:B------:R-:W-:Y:S01]  /*1e8e0*/  MOV R62, R10 ;  /* 0x0000000a003e7202 */ /* 0x000fe20000000f00 */
[----:B------:R-:W-:Y:S01]  /*1e8f0*/  IMAD.MOV.U32 R51, RZ, RZ, R21 ;  /* 0x000000ffff337224 */ /* 0x000fe200078e0015 */
[----:B------:R-:W-:Y:S01]  /*1e900*/  STL [R1+0x1cc], R157 ;  /* 0x0001cc9d01007387 */ /* 0x000fe20000100800 */
[----:B------:R-:W-:Y:S01]  /*1e910*/  LEA.HI.X R111, R0, R249, R3, 0x1, P3 ;  /* 0x000000f9006f7211 */ /* 0x000fe200018f0c03 */
[----:B------:R-:W-:Y:S01]  /*1e920*/  IMAD.MOV.U32 R61, RZ, RZ, R11 ;  /* 0x000000ffff3d7224 */ /* 0x000fe200078e000b */
[----:B------:R-:W-:Y:S01]  /*1e930*/  MOV R53, R19 ;  /* 0x0000001300357202 */ /* 0x000fe20000000f00 */
[----:B------:R-:W-:Y:S01]  /*1e940*/  STL [R1+0x1c8], R156 ;  /* 0x0001c89c01007387 */ /* 0x000fe20000100800 */
[----:B------:R-:W-:Y:S01]  /*1e950*/  IMAD.MOV.U32 R54, RZ, RZ, R18 ;  /* 0x000000ffff367224 */ /* 0x000fe200078e0012 */
[----:B------:R-:W-:Y:S01]  /*1e960*/  MOV R50, R24 ;  /* 0x0000001800327202 */ /* 0x000fe20000000f00 */
[----:B------:R-:W-:Y:S01]  /*1e970*/  IMAD.MOV.U32 R60, RZ, RZ, R12 ;  /* 0x000000ffff3c7224 */ /* 0x000fe200078e000c */
[----:B------:R-:W-:Y:S01]  /*1e980*/  STL [R1+0x1c4], R155 ;  /* 0x0001c49b01007387 */ /* 0x000fe20000100800 */
[----:B------:R-:W-:Y:S01]  /*1e990*/  MOV R137, R64 ;  /* 0x0000004000897202 */ /* 0x000fe20000000f00 */
[----:B------:R-:W-:Y:S01]  /*1e9a0*/  IMAD.MOV.U32 R86, RZ, RZ, R51 ;  /* 0x000000ffff567224 */ /* 0x000fe200078e0033 */
[----:B------:R-:W-:Y:S01]  /*1e9b0*/  MOV R59, R13 ;  /* 0x0000000d003b7202 */ /* 0x000fe20000000f00 */
[----:B------:R-:W-:Y:S01]  /*1e9c0*/  STL [R1+0x1c0], R154 ;  /* 0x0001c09a01007387 */ /* 0x000fe20000100800 */
[----:B------:R-:W-:Y:S01]  /*1e9d0*/  IMAD.MOV.U32 R85, RZ, RZ, R50 ;  /* 0x000000ffff557224 */ /* 0x000fe200078e0032 */
[----:B------:R-:W-:Y:S01]  /*1e9e0*/  MOV R241, R61 ;  /* 0x0000003d00f17202 */ /* 0x000fe20000000f00 */
[----:B------:R-:W-:Y:S01]  /*1e9f0*/  IMAD.MOV.U32 R58, RZ, RZ, R14 ;  /* 0x000000ffff3a7224 */ /* 0x000fe200078e000e */
        /* <DEDUP_REMOVED lines=14> */
[----:B------:R-:W-:Y:S01]  /*1eae0*/  ISETP.GE.AND P1, PT, R134, R4, PT ;  /* 0x000000048600720c */ /* 0x000fe20003f26270 */
[----:B------:R-:W-:Y:S01]  /*1eaf0*/  IMAD.MOV.U32 R243, RZ, RZ, R56 ;  /* 0x000000fffff37224 */ /* 0x000fe200078e0038 */
[----:B------:R-:W-:Y:S01]  /*1eb00*/  STL [R1+0x1ac], R149 ;  /* 0x0001ac9501007387 */ /* 0x000fe20000100800 */
[----:B------:R-:W-:Y:S01]  /*1eb10*/  MOV R244, R55 ;  /* 0x0000003700f47202 */ /* 0x000fe20000000f00 */
[----:B------:R-:W-:-:S02]  /*1eb20*/  IMAD.MOV.U32 R117, RZ, RZ, R54 ;  /* 0x000000ffff757224 */ /* 0x000fc400078e0036 */
[----:B------:R-:W-:Y:S01]  /*1eb30*/  STL [R1+0x1a8], R148 ;  /* 0x0001a89401007387 */ /* 0x000fe20000100800 */
[----:B------:R-:W-:-:S03]  /*1eb40*/  IMAD.MOV.U32 R116, RZ, RZ, R53 ;  /* 0x000000ffff747224 */ /* 0x000fc600078e0035 */
[----:B------:R-:W-:Y:S03]  /*1eb50*/  STL [R1+0x1a4], R147 ;  /* 0x0001a49301007387 */ /* 0x000fe60000100800 */
[----:B------:R-:W-:Y:S01]  /*1eb60*/  @!P1 IADD3 R4, P2, R0, R195, RZ ;  /* 0x000000c300049210 */ /* 0x000fe20007f5e0ff */
[----:B------:R-:W-:Y:S01]  /*1eb70*/  STL [R1+0x1a0], R146 ;  /* 0x0001a09201007387 */ /* 0x000fe20000100800 */
[-C--:B------:R-:W-:Y:S01]  /*1eb80*/  @!P1 MOV R8, R0.reuse ;  /* 0x0000000000089202 */ /* 0x080fe20000000f00 */
[--C-:B------:R-:W-:Y:S01]  /*1eb90*/  @!P1 IMAD.MOV.U32 R9, RZ, RZ, R3.reuse ;  /* 0x000000ffff099224 */ /* 0x100fe200078e0003 */
[----:B------:R-:W-:Y:S01]  /*1eba0*/  @!P1 MOV R20, R0 ;  /* 0x0000000000149202 */ /* 0x000fe20000000f00 */
[----:B------:R-:W-:Y:S01]  /*1ebb0*/  STL [R1+0x19c], R145 ;  /* 0x00019c9101007387 */ /* 0x000fe20000100800 */
[----:B------:R-:W-:Y:S02]  /*1ebc0*/  @!P1 IMAD.MOV.U32 R18, RZ, RZ, R0 ;  /* 0x000000ffff129224 */ /* 0x000fe400078e0000 */
[--C-:B------:R-:W-:Y:S01]  /*1ebd0*/  @!P1 IMAD.MOV.U32 R19, RZ, RZ, R3.reuse ;  /* 0x000000ffff139224 */ /* 0x100fe200078e0003 */
[----:B------:R-:W-:Y:S01]  /*1ebe0*/  STL [R1+0x198], R144 ;  /* 0x0001989001007387 */ /* 0x000fe20000100800 */
[----:B------:R-:W-:-:S03]  /*1ebf0*/  @!P1 IMAD.MOV.U32 R21, RZ, RZ, R3 ;  /* 0x000000ffff159224 */ /* 0x000fc600078e0003 */
[----:B------:R-:W-:Y:S04]  /*1ec00*/  STL [R1+0x194], R143 ;  /* 0x0001948f01007387 */ /* 0x000fe80000100800 */
[----:B------:R-:W-:Y:S04]  /*1ec10*/  STL [R1+0x190], R142 ;  /* 0x0001908e01007387 */ /* 0x000fe80000100800 */
[----:B------:R-:W-:Y:S04]  /*1ec20*/  STL [R1+0x18c], R141 ;  /* 0x00018c8d01007387 */ /* 0x000fe80000100800 */
[----:B------:R-:W-:Y:S04]  /*1ec30*/  STL [R1+0x188], R140 ;  /* 0x0001888c01007387 */ /* 0x000fe80000100800 */
[----:B------:R-:W-:Y:S04]  /*1ec40*/  STL [R1+0x184], R118 ;  /* 0x0001847601007387 */ /* 0x000fe80000100800 */
[----:B------:R-:W-:Y:S04]  /*1ec50*/  STL [R1+0x180], R108 ;  /* 0x0001806c01007387 */ /* 0x000fe80000100800 */
[----:B------:R-:W-:Y:S04]  /*1ec60*/  STL [R1+0x17c], R37 ;  /* 0x00017c2501007387 */ /* 0x000fe80000100800 */
[----:B------:R-:W2:Y:S04]  /*1ec70*/  LDL.LU R245, [R1+0x64] ;  /* 0x0000640001f57983 */ /* 0x000ea80000300800 */
[----:B------:R-:W-:Y:S04]  /*1ec80*/  @P1 STS.128 [R191+0xa000], RZ ;  /* 0x00a000ffbf001388 */ /* 0x000fe80000000c00 */
[----:B------:R-:W-:Y:S01]  /*1ec90*/  @!PT LDS RZ, [RZ] ;  /* 0x00000000fffff984 */ /* 0x000fe20000000800 */
[----:B------:R-:W-:Y:S01]  /*1eca0*/  @!PT LDS RZ, [RZ] ;  /* 0x00000000fffff984 */ /* 0x000fe20000000800 */
[----:B------:R-:W-:Y:S01]  /*1ecb0*/  @!PT LDS RZ, [RZ] ;  /* 0x00000000fffff984 */ /* 0x000fe20000000800 */
[----:B------:R-:W-:Y:S04]  /*1ecc0*/  @!P1 LDGSTS.E.BYPASS.LTC128B.128 [R191+0xa000], desc[UR6][R110.64] ;  /* 0x0a0000006ebf9fae */ /* 0x000fe8000b901d46 */
[----:B------:R-:W-:Y:S01]  /*1ecd0*/  @P1 STS.128 [R191+0xa800], RZ ;  /* 0x00a800ffbf001388 */ /* 0x000fe20000000c00 */
[----:B------:R-:W-:Y:S01]  /*1ece0*/  IMAD.MOV.U32 R248, RZ, RZ, R244 ;  /* 0x000000fffff87224 */ /* 0x000fe200078e00f4 */
[----:B------:R-:W-:Y:S01]  /*1ecf0*/  MOV R246, R242 ;  /* 0x000000f200f67202 */ /* 0x000fe20000000f00 */
[----:B------:R-:W-:-:S02]  /*1ed00*/  IMAD.MOV.U32 R247, RZ, RZ, R243 ;  /* 0x000000fffff77224 */ /* 0x000fc400078e00f3 */
[----:B------:R-:W-:Y:S02]  /*1ed10*/  IMAD.MOV.U32 R244, RZ, RZ, R240 ;  /* 0x000000fffff47224 */ /* 0x000fe400078e00f0 */
[----:B---3--:R-:W-:Y:S01]  /*1ed20*/  @!P1 IMAD.X R6, R3, 0x1, R6, P2 ;  /* 0x0000000103069824 */ /* 0x008fe200010e0606 */
[----:B------:R-:W-:Y:S01]  /*1ed30*/  @!P1 LEA R48, P2, R4, R251, 0x1 ;  /* 0x000000fb04309211 */ /* 0x000fe200078408ff */
[----:B------:R-:W-:-:S03]  /*1ed40*/  @!P1 IMAD R11, R27, 0x30, RZ ;  /* 0x000000301b0b9824 */ /* 0x000fc600078e02ff */
[----:B------:R-:W-:Y:S01]  /*1ed50*/  @!P1 LEA.HI.X R49, R4, R249, R6, 0x1, P2 ;  /* 0x000000f904319211 */ /* 0x000fe200010f0c06 */
[----:B------:R-:W-:Y:S01]  /*1ed60*/  @!P1 IMAD R24, R27, 0x70, RZ ;  /* 0x000000701b189824 */ /* 0x000fe200078e02ff */
[CC--:B------:R-:W-:Y:S01]  /*1ed70*/  @!P1 LEA R10, P4, R65.reuse, R0.reuse, 0x5 ;  /* 0x00000000410a9211 */ /* 0x0c0fe200078828ff */
[C---:B------:R-:W-:Y:S01]  /*1ed80*/  @!P1 IMAD.WIDE.U32 R8, R65.reuse, 0x30, R8 ;  /* 0x0000003041089825 */ /* 0x040fe200078e0008 */
[CC--:B------:R-:W-:Y:S01]  /*1ed90*/  @!P1 LEA R4, P3, R65.reuse, R0.reuse, 0x6 ;  /* 0x0000000041049211 */ /* 0x0c0fe200078630ff */
[----:B------:R-:W-:Y:S01]  /*1eda0*/  @!PT LDS RZ, [RZ] ;  /* 0x00000000fffff984 */ /* 0x000fe20000000800 */
[----:B------:R-:W-:Y:S01]  /*1edb0*/  @!PT LDS RZ, [RZ] ;  /* 0x00000000fffff984 */ /* 0x000fe20000000800 */
[----:B------:R-:W-:Y:S01]  /*1edc0*/  @!PT LDS RZ, [RZ] ;  /* 0x00000000fffff984 */ /* 0x000fe20000000800 */
[----:B------:R1:W-:Y:S01]  /*1edd0*/  @!P1 LDGSTS.E.BYPASS.LTC128B.128 [R191+0xa800], desc[UR6][R48.64] ;  /* 0x0a80000030bf9fae */ /* 0x0003e2000b901d46 */
[----:B------:R-:W-:Y:S01]  /*1ede0*/  @!P1 LEA.HI.X R12, R65, R3, R27, 0x5, P4 ;  /* 0x00000003410c9211 */ /* 0x000fe200020f2c1b */
[----:B------:R-:W-:Y:S01]  /*1edf0*/  @!P1 IMAD.IADD R11, R9, 0x1, R11 ;  /* 0x00000001090b9824 */ /* 0x000fe200078e020b */
[C---:B------:R-:W-:Y:S01]  /*1ee00*/  @!P1 LEA R44, P4, R8.reuse, R251, 0x1 ;  /* 0x000000fb082c9211 */ /* 0x040fe200078808ff */
[----:B------:R-:W-:Y:S01]  /*1ee10*/  @!P1 IMAD.MOV.U32 R9, RZ, RZ, R3 ;  /* 0x000000ffff099224 */ /* 0x000fe200078e0003 */
[----:B------:R-:W-:Y:S01]  /*1ee20*/  @!P1 LEA.HI.X R13, R65, R3, R27, 0x6, P3 ;  /* 0x00000003410d9211 */ /* 0x000fe200018f341b */
[C---:B------:R-:W-:Y:S01]  /*1ee30*/  @!P1 IMAD R25, R27.reuse, 0x90, RZ ;  /* 0x000000901b199824 */ /* 0x040fe200078e02ff */
[----:B------:R-:W-:Y:S01]  /*1ee40*/  @!P1 LEA.HI.X R45, R8, R249, R11, 0x1, P4 ;  /* 0x000000f9082d9211 */ /* 0x000fe200020f0c0b */
[----:B------:R-:W-:Y:S01]  /*1ee50*/  @!P1 IMAD R26, R27, 0xa0, RZ ;  /* 0x000000a01b1a9824 */ /* 0x000fe200078e02ff */
[----:B------:R-:W-:-:S02]  /*1ee60*/  @!P1 LEA R6, P2, R65, R0, 0x7 ;  /* 0x0000000041069211 */ /* 0x000fc400078438ff */
[-C--:B------:R-:W-:Y:S02]  /*1ee70*/  @!P1 LEA R42, P3, R4, R251.reuse, 0x1 ;  /* 0x000000fb042a9211 */ /* 0x080fe400078608ff */
[----:B------:R-:W-:Y:S02]  /*1ee80*/  @!P1 MOV R8, R0 ;  /* 0x0000000000089202 */ /* 0x000fe40000000f00 */
[----:B------:R-:W-:Y:S02]  /*1ee90*/  @!P1 LEA R46, P5, R10, R251, 0x1 ;  /* 0x000000fb0a2e9211 */ /* 0x000fe400078a08ff */
[C---:B------:R-:W-:Y:S01]  /*1eea0*/  @!P1 LEA.HI.X R14, R65.reuse, R3, R27, 0x7, P2 ;  /* 0x00000003410e9211 */ /* 0x040fe200010f3c1b */
[----:B------:R-:W-:Y:S01]  /*1eeb0*/  @!P1 IMAD.WIDE.U32 R16, R65, 0x50, R8 ;  /* 0x0000005041109825 */ /* 0x000fe200078e0008 */
[----:B------:R-:W-:Y:S02]  /*1eec0*/  @!P1 LEA.HI.X R43, R4, R249, R13, 0x1, P3 ;  /* 0x000000f9042b9211 */ /* 0x000fe400018f0c0d */
[----:B------:R-:W-:Y:S01]  /*1eed0*/  @!P1 LEA R40, P2, R6, R251, 0x1 ;  /* 0x000000fb06289211 */ /* 0x000fe200078408ff */
[----:B------:R-:W-:Y:S01]  /*1eee0*/  @!P1 IMAD R4, R27, 0x50, RZ ;  /* 0x000000501b049824 */ /* 0x000fe200078e02ff */
[----:B------:R-:W-:Y:S01]  /*1eef0*/  @!P1 LEA.HI.X R47, R10, R249, R12, 0x1, P5 ;  /* 0x000000f90a2f9211 */ /* 0x000fe200028f0c0c */
[----:B------:R-:W-:Y:S01]  /*1ef00*/  @!P1 IMAD.MOV.U32 R10, RZ, RZ, R0 ;  /* 0x000000ffff0a9224 */ /* 0x000fe200078e0000 */
[----:B------:R-:W-:Y:S01]  /*1ef10*/  @!P1 MOV R11, R3 ;  /* 0x00000003000b9202 */ /* 0x000fe20000000f00 */
[----:B------:R-:W-:Y:S01]  /*1ef20*/  @!P1 IMAD.IADD R4, R17, 0x1, R4 ;  /* 0x0000000111049824 */ /* 0x000fe200078e0204 */
[----:B------:R-:W-:Y:S01]  /*1ef30*/  @!P1 LEA.HI.X R41, R6, R249, R14, 0x1, P2 ;  /* 0x000000f906299211 */ /* 0x000fe200010f0c0e */
[----:B------:R-:W-:Y:S01]  /*1ef40*/  @!P1 IMAD R6, R27, 0x60, RZ ;  /* 0x000000601b069824 */ /* 0x000fe200078e02ff */
[----:B------:R-:W-:Y:S01]  /*1ef50*/  @!P1 LEA R38, P2, R16, R251, 0x1 ;  /* 0x000000fb10269211 */ /* 0x000fe200078408ff */
[----:B------:R-:W-:-:S03]  /*1ef60*/  @!P1 IMAD.WIDE.U32 R14, R65, 0x60, R10 ;  /* 0x00000060410e9825 */ /* 0x000fc600078e000a */
[----:B------:R-:W-:Y:S01]  /*1ef70*/  @!P1 LEA.HI.X R39, R16, R249, R4, 0x1, P2 ;  /* 0x000000f910279211 */ /* 0x000fe200010f0c04 */
[C---:B------:R-:W-:Y:S01]  /*1ef80*/  @!P1 IMAD.WIDE.U32 R12, R65.reuse, 0x70, R8 ;  /* 0x00000070410c9825 */ /* 0x040fe200078e0008 */
[----:B------:R-:W-:Y:S02]  /*1ef90*/  @!P1 IADD3 R4, R6, R15, RZ ;  /* 0x0000000f06049210 */ /* 0x000fe40007ffe0ff */
[-C--:B------:R-:W-:Y:S01]  /*1efa0*/  @!P1 LEA R34, P5, R14, R251.reuse, 0x1 ;  /* 0x000000fb0e229211 */ /* 0x080fe200078a08ff */
[C---:B------:R-:W-:Y:S01]  /*1efb0*/  @!P1 IMAD.WIDE.U32 R10, R65.reuse, 0x90, R18 ;  /* 0x00000090410a9825 */ /* 0x040fe200078e0012 */
[----:B------:R-:W-:Y:S01]  /*1efc0*/  @!P1 LEA R32, P4, R12, R251, 0x1 ;  /* 0x000000fb0c209211 */ /* 0x000fe200078808ff */
[----:B------:R-:W-:Y:S01]  /*1efd0*/  @P1 STS.128 [R191+0xb000], RZ ;  /* 0x00b000ffbf001388 */ /* 0x000fe20000000c00 */
[----:B------:R-:W-:Y:S01]  /*1efe0*/  @!P1 LEA.HI.X R35, R14, R249, R4, 0x1, P5 ;  /* 0x000000f90e239211 */ /* 0x000fe200028f0c04 */
[----:B------:R-:W-:Y:S01]  /*1eff0*/  @!P1 IMAD.WIDE.U32 R8, R65, 0xa0, R20 ;  /* 0x000000a041089825 */ /* 0x000fe200078e0014 */
[----:B------:R-:W-:Y:S01]  /*1f000*/  @!P1 LEA R30, P3, R10, R251, 0x1 ;  /* 0x000000fb0a1e9211 */ /* 0x000fe200078608ff */
[----:B------:R-:W-:Y:S01]  /*1f010*/  @!PT LDS RZ, [RZ] ;  /* 0x00000000fffff984 */ /* 0x000fe20000000800 */
[----:B------:R-:W-:Y:S01]  /*1f020*/  @!PT LDS RZ, [RZ] ;  /* 0x00000000fffff984 */ /* 0x000fe20000000800 */
[----:B------:R-:W-:Y:S01]  /*1f030*/  @!PT LDS RZ, [RZ] ;  /* 0x00000000fffff984 */ /* 0x000fe20000000800 */
[----:B------:R-:W-:Y:S01]  /*1f040*/  @!P1 LDGSTS.E.BYPASS.LTC128B.128 [R191+0xb000], desc[UR6][R46.64] ;  /* 0x0b0000002ebf9fae */ /* 0x000fe2000b901d46 */
[-C--:B------:R-:W-:Y:S01]  /*1f050*/  @!P1 MOV R14, R0.reuse ;  /* 0x00000000000e9202 */ /* 0x080fe20000000f00 */
        /* <DEDUP_REMOVED lines=8> */
[--C-:B------:R-:W-:Y:S01]  /*1f0e0*/  @!P1 IMAD.MOV.U32 R12, RZ, RZ, R0.reuse ;  /* 0x000000ffff0c9224 */ /* 0x100fe200078e0000 */
[----:B------:R-:W-:Y:S01]  /*1f0f0*/  @!P1 LEA.HI.X R29, R8, R249, R9, 0x1, P2 ;  /* 0x000000f9081d9211 */ /* 0x000fe200010f0c09 */
[----:B------:R-:W-:Y:S01]  /*1f100*/  @!P1 IMAD.MOV.U32 R10, RZ, RZ, R0 ;  /* 0x000000ffff0a9224 */ /* 0x000fe200078e0000 */
[----:B------:R-:W-:Y:S01]  /*1f110*/  @!P1 MOV R8, R0 ;  /* 0x0000000000089202 */ /* 0x000fe20000000f00 */
[----:B------:R-:W-:Y:S01]  /*1f120*/  @!P1 IMAD R0, R27, 0xb0, RZ ;  /* 0x000000b01b009824 */ /* 0x000fe200078e02ff */
[----:B------:R-:W-:Y:S01]  /*1f130*/  @P1 STS.128 [R191+0xb800], RZ ;  /* 0x00b800ffbf001388 */ /* 0x000fe20000000c00 */
[----:B------:R-:W-:Y:S01]  /*1f140*/  @!P1 IMAD.WIDE.U32 R16, R65, 0xb0, R16 ;  /* 0x000000b041109825 */ /* 0x000fe200078e0010 */
[----:B------:R-:W-:-:S02]  /*1f150*/  @!P1 MOV R13, R3 ;  /* 0x00000003000d9202 */ /* 0x000fc40000000f00 */
        /* <DEDUP_REMOVED lines=9> */
[----:B------:R-:W-:Y:S01]  /*1f1f0*/  @!P1 IMAD.MOV.U32 R11, RZ, RZ, R3 ;  /* 0x000000ffff0b9224 */ /* 0x000fe200078e0003 */
[----:B------:R-:W-:Y:S01]  /*1f200*/  @!PT LDS RZ, [RZ] ;  /* 0x00000000fffff984 */ /* 0x000fe20000000800 */
[----:B------:R-:W-:Y:S01]  /*1f210*/  @!PT LDS RZ, [RZ] ;  /* 0x00000000fffff984 */ /* 0x000fe20000000800 */
[----:B------:R-:W-:Y:S01]  /*1f220*/  @!PT LDS RZ, [RZ] ;  /* 0x00000000fffff984 */ /* 0x000fe20000000800 */
[----:B------:R-:W-:Y:S01]  /*1f230*/  @!P1 LDGSTS.E.BYPASS.LTC128B.128 [R191+0xc000], desc[UR6][R42.64] ;  /* 0x0c0000002abf9fae */ /* 0x000fe2000b901d46 */
[----:B------:R-:W-:Y:S02]  /*1f240*/  @!P1 IMAD R6, R27, 0xc0, RZ ;  /* 0x000000c01b069824 */ /* 0x000fe400078e02ff */
[----:B------:R-:W-:Y:S01]  /*1f250*/  @!P1 IMAD.WIDE.U32 R14, R65, 0xc0, R14 ;  /* 0x000000c0410e9825 */ /* 0x000fe200078e000e */
[----:B------:R-:W-:Y:S03]  /*1f260*/  @P1 STS.128 [R191+0xc800], RZ ;  /* 0x00c800ffbf001388 */ /* 0x000fe60000000c00 */
[----:B------:R-:W-:Y:S01]  /*1f270*/  @!P1 IMAD R3, R27, 0xd0, RZ ;  /* 0x000000d01b039824 */ /* 0x000fe200078e02ff */
[----:B------:R-:W-:Y:S01]  /*1f280*/  @!PT LDS RZ, [RZ] ;  /* 0x00000000fffff984 */ /* 0x000fe20000000800 */
[----:B------:R-:W-:Y:S01]  /*1f290*/  @!PT LDS RZ, [RZ] ;  /* 0x00000000fffff984 */ /* 0x000fe20000000800 */
[----:B------:R-:W-:Y:S01]  /*1f2a0*/  @!PT LDS RZ, [RZ] ;  /* 0x00000000fffff984 */ /* 0x000fe20000000800 */
[----:B------:R-:W-:Y:S01]  /*1f2b0*/  @!P1 LDGSTS.E.BYPASS.LTC128B.128 [R191+0xc800], desc[UR6][R38.64] ;  /* 0x0c80000026bf9fae */ /* 0x000fe2000b901d46 */
[----:B------:R-:W-:-:S03]  /*1f2c0*/  @!P1 IMAD.WIDE.U32 R12, R65, 0xd0, R12 ;  /* 0x000000d0410c9825 */ /* 0x000fc600078e000c */
[----:B------:R-:W-:Y:S01]  /*1f2d0*/  @P1 STS.128 [R191+0xd000], RZ ;  /* 0x00d000ffbf001388 */ /* 0x000fe20000000c00 */
[C---:B------:R-:W-:Y:S02]  /*1f2e0*/  @!P1 IMAD R4, R27.reuse, 0xe0, RZ ;  /* 0x000000e01b049824 */ /* 0x040fe400078e02ff */
[----:B------:R-:W-:Y:S01]  /*1f2f0*/  @!P1 IMAD R18, R27, 0xf0, RZ ;  /* 0x000000f01b129824 */ /* 0x000fe200078e02ff */
[----:B------:R-:W-:Y:S01]  /*1f300*/  @!PT LDS RZ, [RZ] ;  /* 0x00000000fffff984 */ /* 0x000fe20000000800 */
[----:B------:R-:W-:Y:S01]  /*1f310*/  @!PT LDS RZ, [RZ] ;  /* 0x00000000fffff984 */ /* 0x000fe20000000800 */
[----:B------:R-:W-:Y:S01]  /*1f320*/  @!PT LDS RZ, [RZ] ;  /* 0x00000000fffff984 */ /* 0x000fe20000000800 */
[----:B------:R-:W-:Y:S01]  /*1f330*/  @!P1 LDGSTS.E.BYPASS.LTC128B.128 [R191+0xd000], desc[UR6][R34.64] ;  /* 0x0d00000022bf9fae */ /* 0x000fe2000b901d46 */
[C---:B------:R-:W-:Y:S01]  /*1f340*/  @!P1 IMAD.WIDE.U32 R8, R65.reuse, 0xf0, R8 ;  /* 0x000000f041089825 */ /* 0x040fe200078e0008 */
[----:B------:R-:W-:Y:S02]  /*1f350*/  @!P1 LEA.HI.X R27, R16, R249, R0, 0x1, P2 ;  /* 0x000000f9101b9211 */ /* 0x000fe400010f0c00 */
[----:B------:R-:W-:Y:S01]  /*1f360*/  @P1 STS.128 [R191+0xd800], RZ ;  /* 0x00d800ffbf001388 */ /* 0x000fe20000000c00 */
[----:B------:R-:W-:Y:S01]  /*1f370*/  @!P1 IMAD.WIDE.U32 R10, R65, 0xe0, R10 ;  /* 0x000000e0410a9825 */ /* 0x000fe200078e000a */
[----:B------:R-:W-:-:S02]  /*1f380*/  @!P1 IADD3 R0, R6, R15, RZ ;  /* 0x0000000f06009210 */ /* 0x000fc40007ffe0ff */
[----:B------:R-:W-:Y:S01]  /*1f390*/  @!PT LDS RZ, [RZ] ;  /* 0x00000000fffff984 */ /* 0x000fe20000000800 */
[----:B------:R-:W-:Y:S01]  /*1f3a0*/  @!PT LDS RZ, [RZ] ;  /* 0x00000000fffff984 */ /* 0x000fe20000000800 */
[----:B------:R-:W-:Y:S01]  /*1f3b0*/  @!PT LDS RZ, [RZ] ;  /* 0x00000000fffff984 */ /* 0x000fe20000000800 */
[----:B------:R-:W-:Y:S01]  /*1f3c0*/  @!P1 LDGSTS.E.BYPASS.LTC128B.128 [R191+0xd800], desc[UR6][R32.64] ;  /* 0x0d80000020bf9fae */ /* 0x000fe2000b901d46 */
[-C--:B------:R-:W-:Y:S01]  /*1f3d0*/  @!P1 LEA R24, P5, R14, R251.reuse, 0x1 ;  /* 0x000000fb0e189211 */ /* 0x080fe200078a08ff */
[----:B------:R-:W-:Y:S02]  /*1f3e0*/  @!P1 IMAD.IADD R3, R13, 0x1, R3 ;  /* 0x000000010d039824 */ /* 0x000fe400078e0203 */
[----:B------:R-:W-:Y:S01]  /*1f3f0*/  @P1 STS.128 [R191+0xe000], RZ ;  /* 0x00e000ffbf001388 */ /* 0x000fe20000000c00 */
[----:B------:R-:W-:Y:S01]  /*1f400*/  @!P1 LEA R20, P4, R12, R251, 0x1 ;  /* 0x000000fb0c149211 */ /* 0x000fe200078808ff */
[----:B------:R-:W-:Y:S02]  /*1f410*/  @!P1 IMAD.IADD R4, R4, 0x1, R11 ;  /* 0x0000000104049824 */ /* 0x000fe400078e020b */
[----:B------:R-:W-:Y:S01]  /*1f420*/  @!PT LDS RZ, [RZ] ;  /* 0x00000000fffff984 */ /* 0x000fe20000000800 */
[----:B------:R-:W-:Y:S01]  /*1f430*/  @!PT LDS RZ, [RZ] ;  /* 0x00000000fffff984 */ /* 0x000fe20000000800 */
[----:B------:R-:W-:Y:S01]  /*1f440*/  @!PT LDS RZ, [RZ] ;  /* 0x00000000fffff984 */ /* 0x000fe20000000800 */
[----:B------:R-:W-:Y:S01]  /*1f450*/  @!P1 LDGSTS.E.BYPASS.LTC128B.128 [R191+0xe000], desc[UR6][R40.64] ;  /* 0x0e00000028bf9fae */ /* 0x000fe2000b901d46 */
[----:B------:R-:W-:-:S03]  /*1f460*/  @!P1 IADD3 R6, R9, R18, RZ ;  /* 0x0000001209069210 */ /* 0x000fc60007ffe0ff */
[----:B------:R-:W-:Y:S01]  /*1f470*/  @P1 STS.128 [R191+0xe800], RZ ;  /* 0x00e800ffbf001388 */ /* 0x000fe20000000c00 */
[----:B------:R-:W-:Y:S02]  /*1f480*/  @!P1 LEA R18, P3, R10, R251, 0x1 ;  /* 0x000000fb0a129211 */ /* 0x000fe400078608ff */
        /* <DEDUP_REMOVED lines=40> */
[----:B------:R-:W2:Y:S04]  /*1f710*/  LDSM.16.M88.4 R72, [R139+0x2800] ;  /* 0x002800008b48783b */ /* 0x000ea80000000200 */
[----:B------:R-:W2:Y:S04]  /*1f720*/  LDSM.16.M88.4 R76, [R139+0x2000] ;  /* 0x002000008b4c783b */ /* 0x000ea80000000200 */
[----:B------:R-:W2:Y:S04]  /*1f730*/  LDSM.16.M88.4 R68, [R139+0x3000] ;  /* 0x003000008b44783b */ /* 0x000ea80000000200 */
[----:B------:R-:W2:Y:S04]  /*1f740*/  LDSM.16.M88.4 R64, [R139+0x3800] ;  /* 0x003800008b40783b */ /* 0x000ea80000000200 */
[----:B-1----:R-:W1:Y:S04]  /*1f750*/  LDSM.16.M88.4 R48, [R139+0x5800] ;  /* 0x005800008b30783b */ /* 0x002e680000000200 */
[----:B---3--:R-:W3:Y:S04]  /*1f760*/  LDSM.16.M88.4 R28, [R139+0x7800] ;  /* 0x007800008b1c783b */ /* 0x008ee80000000200 */
[----:B----4-:R-:W4:Y:S04]  /*1f770*/  LDSM.16.M88.4 R16, [R139+0x8800] ;  /* 0x008800008b10783b */ /* 0x010f280000000200 */
[----:B------:R-:W4:Y:S04]  /*1f780*/  LDSM.16.M88.4 R60, [R139+0x4000] ;  /* 0x004000008b3c783b */ /* 0x000f280000000200 */
[----:B------:R-:W4:Y:S04]  /*1f790*/  LDSM.16.M88.4 R56, [R139+0x4800] ;  /* 0x004800008b38783b */ /* 0x000f280000000200 */
[----:B------:R-:W4:Y:S04]  /*1f7a0*/  LDSM.16.M88.4 R52, [R139+0x5000] ;  /* 0x005000008b34783b */ /* 0x000f280000000200 */
[----:B------:R-:W4:Y:S04]  /*1f7b0*/  LDSM.16.M88.4 R44, [R139+0x6000] ;  /* 0x006000008b2c783b */ /* 0x000f280000000200 */
[----:B------:R-:W4:Y:S04]  /*1f7c0*/  LDSM.16.M88.4 R12, [R139+0x9000] ;  /* 0x009000008b0c783b */ /* 0x000f280000000200 */
[----:B------:R-:W4:Y:S04]  /*1f7d0*/  LDSM.16.M88.4 R80, [R139+0x9800] ;  /* 0x009800008b50783b */ /* 0x000f280000000200 */
[----:B------:R-:W4:Y:S04]  /*1f7e0*/  LDSM.16.M88.4 R40, [R139+0x6800] ;  /* 0x006800008b28783b */ /* 0x000f280000000200 */
[----:B------:R-:W4:Y:S04]  /*1f7f0*/  LDSM.16.M88.4 R32, [R139+0x7000] ;  /* 0x007000008b20783b */ /* 0x000f280000000200 */
[----:B------:R-:W4:Y:S01]  /*1f800*/  LDSM.16.M88.4 R24, [R139+0x8000] ;  /* 0x008000008b18783b */ /* 0x000f220000000200 */
[C---:B--2---:R-:W-:Y:S03]  /*1f810*/  HMMA.16816.F32 R128, R8.reuse, R72, RZ ;  /* 0x000000480880723c */ /* 0x044fe600000018ff */
[----:B------:R-:W2:Y:S03]  /*1f820*/  LD.E R0, desc[UR6][R22.64+0x18c] ;  /* 0x00018c0616007980 */ /* 0x000ea6000c101900 */
[C---:B------:R-:W-:Y:S01]  /*1f830*/  HMMA.16816.F32 R124, R8.reuse, R74, RZ ;  /* 0x0000004a087c723c */ /* 0x040fe200000018ff */
[----:B------:R-:W-:Y:S01]  /*1f840*/  IMAD.MOV.U32 R157, RZ, RZ, R247 ;  /* 0x000000ffff9d7224 */ /* 0x000fe200078e00f7 */
[----:B------:R-:W-:Y:S01]  /*1f850*/  MOV R154, R246 ;  /* 0x000000f6009a7202 */ /* 0x000fe20000000f00 */
[----:B------:R-:W-:Y:S01]  /*1f860*/  IMAD.MOV.U32 R156, RZ, RZ, R244 ;  /* 0x000000ffff9c7224 */ /* 0x000fe200078e00f4 */
[----:B------:R-:W-:Y:S01]  /*1f870*/  MOV R152, R138 ;  /* 0x0000008a00987202 */ /* 0x000fe20000000f00 */
[----:B------:R-:W-:Y:S01]  /*1f880*/  IMAD.MOV.U32 R158, RZ, RZ, R248 ;  /* 0x000000ffff9e7224 */ /* 0x000fe200078e00f8 */
[C---:B------:R-:W-:Y:S01]  /*1f890*/  HMMA.16816.F32 R176, R8.reuse, R76, RZ ;  /* 0x0000004c08b0723c */ /* 0x040fe200000018ff */
[----:B------:R-:W-:Y:S01]  /*1f8a0*/  MOV R155, R85 ;  /* 0x00000055009b7202 */ /* 0x000fe20000000f00 */
[----:B------:R-:W0:Y:S04]  /*1f8b0*/  LDGDEPBAR ;  /* 0x00000000000079af */ /* 0x000e280000000000 */
[C---:B------:R-:W-:Y:S06]  /*1f8c0*/  HMMA.16816.F32 R172, R8.reuse, R78, RZ ;  /* 0x0000004e08ac723c */ /* 0x040fec00000018ff */
[C---:B------:R-:W-:Y:S06]  /*1f8d0*/  HMMA.16816.F32 R120, R8.reuse, R68, RZ ;  /* 0x000000440878723c */ /* 0x040fec00000018ff */
[C---:B------:R-:W-:Y:S06]  /*1f8e0*/  HMMA.16816.F32 R112, R8.reuse, R70, RZ ;  /* 0x000000460870723c */ /* 0x040fec00000018ff */
[C---:B------:R-:W-:Y:S06]  /*1f8f0*/  HMMA.16816.F32 R104, R8.reuse, R64, RZ ;  /* 0x000000400868723c */ /* 0x040fec00000018ff */
[C---:B------:R-:W-:Y:S06]  /*1f900*/  HMMA.16816.F32 R88, R8.reuse, R66, RZ ;  /* 0x000000420858723c */ /* 0x040fec00000018ff */
[C---:B-1----:R-:W-:Y:S06]  /*1f910*/  HMMA.16816.F32 R212, R8.reuse, R48, RZ ;  /* 0x0000003008d4723c */ /* 0x042fec00000018ff */
[C---:B------:R-:W-:Y:S06]  /*1f920*/  HMMA.16816.F32 R204, R8.reuse, R50, RZ ;  /* 0x0000003208cc723c */ /* 0x040fec00000018ff */
[C---:B---3--:R-:W-:Y:S06]  /*1f930*/  HMMA.16816.F32 R228, R8.reuse, R28, RZ ;  /* 0x0000001c08e4723c */ /* 0x048fec00000018ff */
[C---:B------:R-:W-:Y:S01]  /*1f940*/  HMMA.16816.F32 R216, R8.reuse, R30, RZ ;  /* 0x0000001e08d8723c */ /* 0x040fe200000018ff */
[----:B------:R-:W-:Y:S05]  /*1f950*/  LDSM.16.M88.4 R28, [R84+0x2800] ;  /* 0x00280000541c783b */ /* 0x000fea0000000200 */
[C---:B----4-:R-:W-:Y:S06]  /*1f960*/  HMMA.16816.F32 R96, R8.reuse, R16, RZ ;  /* 0x000000100860723c */ /* 0x050fec00000018ff */
[C---:B------:R-:W-:Y:S01]  /*1f970*/  HMMA.16816.F32 R72, R8.reuse, R18, RZ ;  /* 0x000000120848723c */ /* 0x040fe200000018ff */
[----:B------:R1:W3:Y:S05]  /*1f980*/  LDSM.16.M88.4 R16, [R245] ;  /* 0x00000000f510783b */ /* 0x0002ea0000000200 */
        /* <DEDUP_REMOVED lines=8> */
[C---:B------:R-:W-:Y:S01]  /*1fa10*/  HMMA.16816.F32 R196, R8.reuse, R14, RZ ;  /* 0x0000000e08c4723c */ /* 0x040fe200000018ff */
[----:B------:R-:W4:Y:S05]  /*1fa20*/  LDSM.16.M88.4 R12, [R84+0x3800] ;  /* 0x00380000540c783b */ /* 0x000f2a0000000200 */
[C---:B------:R-:W-:Y:S06]  /*1fa30*/  HMMA.16816.F32 R92, R8.reuse, R80, RZ ;  /* 0x00000050085c723c */ /* 0x040fec00000018ff */
[C---:B------:R-:W-:Y:S06]  /*1fa40*/  HMMA.16816.F32 R60, R8.reuse, R62, RZ ;  /* 0x0000003e083c723c */ /* 0x040fec00000018ff */
[C---:B------:R-:W-:Y:S06]  /*1fa50*/  HMMA.16816.F32 R56, R8.reuse, R40, RZ ;  /* 0x000000280838723c */ /* 0x040fec00000018ff */
[C---:B------:R-:W-:Y:S06]  /*1fa60*/  HMMA.16816.F32 R44, R8.reuse, R42, RZ ;  /* 0x0000002a082c723c */ /* 0x040fec00000018ff */
[C---:B------:R-:W-:Y:S06]  /*1fa70*/  HMMA.16816.F32 R220, R8.reuse, R34, RZ ;  /* 0x0000002208dc723c */ /* 0x040fec00000018ff */
[C---:B------:R-:W-:Y:S06]  /*1fa80*/  HMMA.16816.F32 R208, R8.reuse, R24, RZ ;  /* 0x0000001808d0723c */ /* 0x040fec00000018ff */
[----:B------:R-:W-:Y:S01]  /*1fa90*/  HMMA.16816.F32 R200, R8, R26, RZ ;  /* 0x0000001a08c8723c */ /* 0x000fe200000018ff */
[----:B------:R-:W-:Y:S01]  /*1faa0*/  LDSM.16.M88.4 R24, [R84+0x3000] ;  /* 0x003000005418783b */ /* 0x000fe20000000200 */
[----:B-1----:R-:W-:-:S03]  /*1fab0*/  IMAD.MOV.U32 R245, RZ, RZ, R241 ;  /* 0x000000fffff57224 */ /* 0x002fc600078e00f1 */
[----:B------:R-:W-:Y:S01]  /*1fac0*/  LDSM.16.M88.4 R40, [R84+0x4800] ;  /* 0x004800005428783b */ /* 0x000fe20000000200 */
[C---:B------:R-:W-:Y:S03]  /*1fad0*/  HMMA.16816.F32 R52, R8.reuse, R32, RZ ;  /* 0x000000200834723c */ /* 0x040fe600000018ff */
[----:B------:R-:W-:Y:S03]  /*1fae0*/  LDSM.16.M88.4 R32, [R84+0x2000] ;  /* 0x002000005420783b */ /* 0x000fe60000000200 */
        /* <DEDUP_REMOVED lines=16> */
[----:B------:R-:W2:Y:S05]  /*1fbf0*/  LDSM.16.M88.4 R32, [R84+0x7000] ;  /* 0x007000005420783b */ /* 0x000eaa0000000200 */
[C---:B---3--:R-:W-:Y:S06]  /*1fc00*/  HMMA.16816.F32 R232, R16.reuse, R28, R232 ;  /* 0x0000001c10e8723c */ /* 0x048fec00000018e8 */
[C---:B------:R-:W-:Y:S06]  /*1fc10*/  HMMA.16816.F32 R224, R16.reuse, R30, R224 ;  /* 0x0000001e10e0723c */ /* 0x040fec00000018e0 */
[C---:B----4-:R-:W-:Y:S06]  /*1fc20*/  HMMA.16816.F32 R100, R16.reuse, R12, R100 ;  /* 0x0000000c1064723c */ /* 0x050fec0000001864 */
[C---:B------:R-:W-:Y:S06]  /*1fc30*/  HMMA.16816.F32 R28, R16.reuse, R14, R76 ;  /* 0x0000000e101c723c */ /* 0x040fec000000184c */
[C---:B-1----:R-:W-:Y:S06]  /*1fc40*/  HMMA.16816.F32 R12, R16.reuse, R8, R56 ;  /* 0x00000008100c723c */ /* 0x042fec0000001838 */
        /* <DEDUP_REMOVED lines=8> */
[----:B------:R-:W-:-:S04]  /*1fcd0*/  MOV R151, R157 ;  /* 0x0000009d00977202 */ /* 0x000fc80000000f00 */
[C---:B------:R-:W-:Y:S01]  /*1fce0*/  HMMA.16816.F32 R236, R16.reuse, R42, R236 ;  /* 0x0000002a10ec723c */ /* 0x040fe200000018ec */
[----:B------:R-:W-:Y:S01]  /*1fcf0*/  IMAD.MOV.U32 R4, RZ, RZ, R31 ;  /* 0x000000ffff047224 */ /* 0x000fe200078e001f */
[----:B------:R-:W-:Y:S04]  /*1fd00*/  LDSM.16.M88.4 R44, [R180] ;  /* 0x00000000b42c783b */ /* 0x000fe80000000200 */
[C---:B------:R-:W-:Y:S01]  /*1fd10*/  HMMA.16816.F32 R212, R16.reuse, R26, R204 ;  /* 0x0000001a10d4723c */ /* 0x040fe200000018cc */
[----:B------:R-:W-:Y:S01]  /*1fd20*/  MOV R59, R13 ;  /* 0x0000000d003b7202 */ /* 0x000fe20000000f00 */
[----:B------:R-:W-:Y:S01]  /*1fd30*/  IMAD.MOV.U32 R58, RZ, RZ, R14 ;  /* 0x000000ffff3a7224 */ /* 0x000fe200078e000e */
[----:B------:R-:W-:Y:S01]  /*1fd40*/  MOV R56, R12 ;  /* 0x0000000c00387202 */ /* 0x000fe20000000f00 */
[----:B------:R-:W-:Y:S01]  /*1fd50*/  IMAD.MOV.U32 R57, RZ, RZ, R15 ;  /* 0x000000ffff397224 */ /* 0x000fe200078e000f */
[----:B------:R-:W1:Y:S01]  /*1fd60*/  LDSM.16.M88.4 R24, [R84+0x7800] ;  /* 0x007800005418783b */ /* 0x000e620000000200 */
[----:B------:R-:W-:Y:S01]  /*1fd70*/  HMMA.16816.F32 R244, R16, R40, R64 ;  /* 0x0000002810f4723c */ /* 0x000fe20000001840 */
[----:B------:R-:W-:Y:S01]  /*1fd80*/  MOV R63, R10 ;  /* 0x0000000a003f7202 */ /* 0x000fe20000000f00 */
[----:B------:R-:W-:Y:S01]  /*1fd90*/  IMAD.MOV.U32 R62, RZ, RZ, R11 ;  /* 0x000000ffff3e7224 */ /* 0x000fe200078e000b */
[----:B------:R-:W3:Y:S01]  /*1fda0*/  LDSM.16.M88.4 R12, [R84+0x8000] ;  /* 0x00800000540c783b */ /* 0x000ee20000000200 */
[----:B------:R-:W-:-:S03]  /*1fdb0*/  IMAD.MOV.U32 R61, RZ, RZ, R8 ;  /* 0x000000ffff3d7224 */ /* 0x000fc600078e0008 */
[----:B------:R-:W-:Y:S02]  /*1fdc0*/  IMAD.MOV.U32 R64, RZ, RZ, R9 ;  /* 0x000000ffff407224 */ /* 0x000fe400078e0009 */
[----:B--2---:R-:W-:Y:S01]  /*1fdd0*/  HMMA.16816.F32 R8, R16, R32, R52 ;  /* 0x000000201008723c */ /* 0x004fe20000001834 */
[----:B------:R-:W-:-:S15]  /*1fde0*/  IMAD.MOV.U32 R152, RZ, RZ, R158 ;  /* 0x000000ffff987224 */ /* 0x000fde00078e009e */
[----:B------:R-:W-:-:S08]  /*1fdf0*/  NOP ;  /* 0x0000000000007918 */ /* 0x000fd00000000000 */
[----:B------:R-:W-:Y:S01]  /*1fe00*/  MOV R158, R8 ;  /* 0x00000008009e7202 */ /* 0x000fe20000000f00 */
[----:B------:R-:W-:Y:S01]  /*1fe10*/  IMAD.MOV.U32 R157, RZ, RZ, R9 ;  /* 0x000000ffff9d7224 */ /* 0x000fe200078e0009 */
[----:B------:R-:W-:Y:S01]  /*1fe20*/  MOV R6, R11 ;  /* 0x0000000b00067202 */ /* 0x000fe20000000f00 */
[----:B------:R-:W-:Y:S02]  /*1fe30*/  IMAD.MOV.U32 R156, RZ, RZ, R10 ;  /* 0x000000ffff9c7224 */ /* 0x000fe400078e000a */
[----:B------:R-:W2:Y:S01]  /*1fe40*/  LDSM.16.M88.4 R8, [R84+0x8800] ;  /* 0x008800005408783b */ /* 0x000ea20000000200 */
[C---:B-1----:R-:W-:Y:S06]  /*1fe50*/  HMMA.16816.F32 R228, R16.reuse, R24, R228 ;  /* 0x0000001810e4723c */ /* 0x042fec00000018e4 */
[C---:B------:R-:W-:Y:S06]  /*1fe60*/  HMMA.16816.F32 R40, R16.reuse, R26, R216 ;  /* 0x0000001a1028723c */ /* 0x040fec00000018d8 */
[C---:B---3--:R-:W-:Y:S06]  /*1fe70*/  HMMA.16816.F32 R24, R16.reuse, R12, R208 ;  /* 0x0000000c1018723c */ /* 0x048fec00000018d0 */
[----:B------:R-:W-:Y:S01]  /*1fe80*/  HMMA.16816.F32 R12, R16, R14, R200 ;  /* 0x0000000e100c723c */ /* 0x000fe200000018c8 */
[----:B------:R-:W-:Y:S01]  /*1fe90*/  IMAD.MOV.U32 R206, RZ, RZ, R28 ;  /* 0x000000ffffce7224 */ /* 0x000fe200078e001c */
[----:B------:R-:W-:Y:S01]  /*1fea0*/  MOV R205, R29 ;  /* 0x0000001d00cd7202 */ /* 0x000fe20000000f00 */
[----:B------:R-:W-:-:S02]  /*1feb0*/  IMAD.MOV.U32 R204, RZ, RZ, R30 ;  /* 0x000000ffffcc7224 */ /* 0x000fc400078e001e */
[----:B------:R-:W1:Y:S01]  /*1fec0*/  LDSM.16.M88.4 R28, [R84+0x9000] ;  /* 0x00900000541c783b */ /* 0x000e620000000200 */
[----:B------:R-:W-:Y:S02]  /*1fed0*/  IMAD.MOV.U32 R138, RZ, RZ, R117 ;  /* 0x000000ffff8a7224 */ /* 0x000fe400078e0075 */
[----:B------:R-:W-:Y:S01]  /*1fee0*/  IMAD.MOV.U32 R117, RZ, RZ, R86 ;  /* 0x000000ffff757224 */ /* 0x000fe200078e0056 */
[----:B------:R-:W-:Y:S01]  /*1fef0*/  MOV R86, R142 ;  /* 0x0000008e00567202 */ /* 0x000fe20000000f00 */
[----:B------:R-:W-:Y:S01]  /*1ff00*/  IMAD.MOV.U32 R85, RZ, RZ, R141 ;  /* 0x000000ffff557224 */ /* 0x000fe200078e008d */
[----:B------:R-:W-:Y:S01]  /*1ff10*/  MOV R141, R154 ;  /* 0x0000009a008d7202 */ /* 0x000fe20000000f00 */
[----:B------:R-:W-:Y:S02]  /*1ff20*/  IMAD.MOV.U32 R147, RZ, RZ, R151 ;  /* 0x000000ffff937224 */ /* 0x000fe400078e0097 */
[----:B------:R-:W-:Y:S02]  /*1ff30*/  IMAD.MOV.U32 R148, RZ, RZ, R152 ;  /* 0x000000ffff947224 */ /* 0x000fe400078e0098 */
[----:B------:R-:W-:-:S08]  /*1ff40*/  IMAD.MOV.U32 R142, RZ, RZ, R153 ;  /* 0x000000ffff8e7224 */ /* 0x000fd000078e0099 */
[----:B------:R-:W-:Y:S01]  /*1ff50*/  IMAD.MOV.U32 R154, RZ, RZ, R12 ;  /* 0x000000ffff9a7224 */ /* 0x000fe200078e000c */
[----:B------:R-:W-:Y:S01]  /*1ff60*/  MOV R152, R14 ;  /* 0x0000000e00987202 */ /* 0x000fe20000000f00 */
[----:B------:R-:W-:Y:S02]  /*1ff70*/  IMAD.MOV.U32 R153, RZ, RZ, R13 ;  /* 0x000000ffff997224 */ /* 0x000fe400078e000d */
[----:B------:R-:W-:Y:S02]  /*1ff80*/  IMAD.MOV.U32 R151, RZ, RZ, R15 ;  /* 0x000000ffff977224 */ /* 0x000fe400078e000f */
[C---:B--2---:R-:W-:Y:S06]  /*1ff90*/  HMMA.16816.F32 R12, R16.reuse, R8, R96 ;  /* 0x00000008100c723c */ /* 0x044fec0000001860 */
[C---:B------:R-:W-:Y:S06]  /*1ffa0*/  HMMA.16816.F32 R8, R16.reuse, R10, R72 ;  /* 0x0000000a1008723c */ /* 0x040fec0000001848 */
[----:B------:R-:W-:Y:S01]  /*1ffb0*/  HMMA.16816.F32 R32, R16, R34, R220 ;  /* 0x000000221020723c */ /* 0x000fe200000018dc */
[----:B------:R-:W-:Y:S01]  /*1ffc0*/  IMAD.MOV.U32 R145, RZ, RZ, R149 ;  /* 0x000000ffff917224 */ /* 0x000fe200078e0095 */
[----:B------:R-:W-:Y:S01]  /*1ffd0*/  MOV R146, R150 ;  /* 0x0000009600927202 */ /* 0x000fe20000000f00 */
[----:B------:R-:W-:Y:S01]  /*1ffe0*/  IMAD.MOV.U32 R248, RZ, RZ, R137 ;  /* 0x000000fffff87224 */ /* 0x000fe200078e0089 */
[----:B------:R-:W-:Y:S01]  /*1fff0*/  MOV R137, R116 ;  /* 0x0000007400897202 */ /* 0x000fe20000000f00 */
[----:B------:R-:W-:Y:S01]  /*20000*/  IMAD.MOV.U32 R116, RZ, RZ, R87 ;  /* 0x000000ffff747224 */ /* 0x000fe200078e0057 */
[----:B------:R-:W-:Y:S01]  /*20010*/  MOV R38, R146 ;  /* 0x0000009200267202 */ /* 0x000fe20000000f00 */
[----:B------:R-:W-:-:S02]  /*20020*/  IMAD.MOV.U32 R87, RZ, RZ, R143 ;  /* 0x000000ffff577224 */ /* 0x000fc400078e008f */
[----:B------:R-:W-:-:S09]  /*20030*/  IMAD.MOV.U32 R3, RZ, RZ, R145 ;  /* 0x000000ffff037224 */ /* 0x000fd200078e0091 */
[----:B------:R-:W-:Y:S01]  /*20040*/  MOV R146, R9 ;  /* 0x0000000900927202 */ /* 0x000fe20000000f00 */
[----:B------:R-:W-:Y:S01]  /*20050*/  IMAD.MOV.U32 R145, RZ, RZ, R10 ;  /* 0x000000ffff917224 */ /* 0x000fe200078e000a */
[----:B------:R-:W-:Y:S01]  /*20060*/  MOV R143, R11 ;  /* 0x0000000b008f7202 */ /* 0x000fe20000000f00 */
[----:B------:R-:W-:Y:S02]  /*20070*/  IMAD.MOV.U32 R144, RZ, RZ, R8 ;  /* 0x000000ffff907224 */ /* 0x000fe400078e0008 */
[----:B-1----:R-:W-:Y:S01]  /*20080*/  HMMA.16816.F32 R8, R16, R28, R48 ;  /* 0x0000001c1008723c */ /* 0x002fe20000001830 */
[----:B------:R-:W-:Y:S01]  /*20090*/  IMAD.MOV.U32 R222, RZ, RZ, R34 ;  /* 0x000000ffffde7224 */ /* 0x000fe200078e0022 */
[----:B------:R-:W-:Y:S01]  /*200a0*/  MOV R220, R33 ;  /* 0x0000002100dc7202 */ /* 0x000fe20000000f00 */
[----:B------:R-:W-:Y:S02]  /*200b0*/  IMAD.MOV.U32 R221, RZ, RZ, R32 ;  /* 0x000000ffffdd7224 */ /* 0x000fe400078e0020 */
[----:B------:R-:W-:-:S02]  /*200c0*/  IMAD.MOV.U32 R39, RZ, RZ, R35 ;  /* 0x000000ffff277224 */ /* 0x000fc400078e0023 */
[----:B------:R-:W1:Y:S01]  /*200d0*/  LDSM.16.M88.4 R32, [R84+0x9800] ;  /* 0x009800005420783b */ /* 0x000e620000000200 */
[----:B------:R-:W-:Y:S02]  /*200e0*/  IMAD.MOV.U32 R69, RZ, RZ, R60 ;  /* 0x000000ffff457224 */ /* 0x000fe400078e003c */
[----:B------:R-:W-:Y:S02]  /*200f0*/  IMAD.MOV.U32 R217, RZ, RZ, R42 ;  /* 0x000000ffffd97224 */ /* 0x000fe400078e002a */
[----:B------:R-:W-:Y:S02]  /*20100*/  IMAD.MOV.U32 R60, RZ, RZ, R140 ;  /* 0x000000ffff3c7224 */ /* 0x000fe400078e008c */
[----:B------:R-:W-:Y:S02]  /*20110*/  IMAD.MOV.U32 R42, RZ, RZ, R141 ;  /* 0x000000ffff2a7224 */ /* 0x000fe400078e008d */
[----:B------:R-:W-:-:S08]  /*20120*/  IMAD.MOV.U32 R207, RZ, RZ, R142 ;  /* 0x000000ffffcf7224 */ /* 0x000fd000078e008e */
[----:B------:R-:W-:Y:S01]  /*20130*/  MOV R142, R8 ;  /* 0x00000008008e7202 */ /* 0x000fe20000000f00 */
[----:B------:R-:W-:Y:S01]  /*20140*/  IMAD.MOV.U32 R141, RZ, RZ, R9 ;  /* 0x000000ffff8d7224 */ /* 0x000fe200078e0009 */
[----:B------:R-:W-:Y:S01]  /*20150*/  MOV R118, R11 ;  /* 0x0000000b00767202 */ /* 0x000fe20000000f00 */
[----:B------:R-:W-:Y:S02]  /*20160*/  IMAD.MOV.U32 R140, RZ, RZ, R10 ;  /* 0x000000ffff8c7224 */ /* 0x000fe400078e000a */
[----:B------:R-:W-:Y:S01]  /*20170*/  HMMA.16816.F32 R8, R16, R30, R196 ;  /* 0x0000001e1008723c */ /* 0x000fe200000018c4 */
[----:B------:R-:W-:Y:S01]  /*20180*/  MOV R149, R155 ;  /* 0x0000009b00957202 */ /* 0x000fe20000000f00 */
[----:B------:R-:W-:Y:S02]  /*20190*/  IMAD.MOV.U32 R20, RZ, RZ, R147 ;  /* 0x000000ffff147224 */ /* 0x000fe400078e0093 */
[----:B------:R-:W-:Y:S01]  /*201a0*/  IMAD.MOV.U32 R249, RZ, RZ, R148 ;  /* 0x000000fffff97224 */ /* 0x000fe200078e0094 */
[----:B------:R-:W-:Y:S01]  /*201b0*/  MOV R251, R149 ;  /* 0x0000009500fb7202 */ /* 0x000fe20000000f00 */
[----:B------:R-:W-:Y:S01]  /*201c0*/  IMAD.MOV.U32 R216, RZ, RZ, R40 ;  /* 0x000000ffffd87224 */ /* 0x000fe200078e0028 */
[----:B------:R-:W-:Y:S01]  /*201d0*/  MOV R218, R41 ;  /* 0x0000002900da7202 */ /* 0x000fe20000000f00 */
[----:B------:R-:W-:Y:S01]  /*201e0*/  IMAD.MOV.U32 R66, RZ, RZ, R71 ;  /* 0x000000ffff427224 */ /* 0x000fe200078e0047 */
[----:B------:R-:W-:Y:S01]  /*201f0*/  MOV R40, R251 ;  /* 0x000000fb00287202 */ /* 0x000fe20000000f00 */
[----:B------:R-:W-:-:S02]  /*20200*/  IMAD.MOV.U32 R71, RZ, RZ, R20 ;  /* 0x000000ffff477224 */ /* 0x000fc400078e0014 */
[----:B------:R-:W-:-:S12]  /*20210*/  IMAD.MOV.U32 R41, RZ, RZ, R249 ;  /* 0x000000ffff297224 */ /* 0x000fd800078e00f9 */
[----:B------:R-:W-:Y:S01]  /*20220*/  IMAD.MOV.U32 R196, RZ, RZ, R9 ;  /* 0x000000ffffc47224 */ /* 0x000fe200078e0009 */
[----:B------:R-:W-:Y:S01]  /*20230*/  MOV R251, R10 ;  /* 0x0000000a00fb7202 */ /* 0x000fe20000000f00 */
[----:B------:R-:W-:Y:S02]  /*20240*/  IMAD.MOV.U32 R20, RZ, RZ, R8 ;  /* 0x000000ffff147224 */ /* 0x000fe400078e0008 */
[----:B------:R-:W-:Y:S01]  /*20250*/  IMAD.MOV.U32 R150, RZ, RZ, R117 ;  /* 0x000000ffff967224 */ /* 0x000fe200078e0075 */
[----:B------:R-:W-:Y:S01]  /*20260*/  MOV R155, R43 ;  /* 0x0000002b009b7202 */ /* 0x000fe20000000f00 */
[----:B------:R-:W-:Y:S01]  /*20270*/  IMAD.MOV.U32 R249, RZ, RZ, R11 ;  /* 0x000000fffff97224 */ /* 0x000fe200078e000b */
[----:B------:R-:W-:Y:S01]  /*20280*/  MOV R65, R69 ;  /* 0x0000004500417202 */ /* 0x000fe20000000f00 */
[----:B-1----:R-:W-:Y:S01]  /*20290*/  HMMA.16816.F32 R8, R16, R32, R92 ;  /* 0x000000201008723c */ /* 0x002fe2000000185c */
[----:B------:R-:W-:Y:S02]  /*202a0*/  IMAD.MOV.U32 R195, RZ, RZ, R150 ;  /* 0x000000ffffc37224 */ /* 0x000fe400078e0096 */
[----:B------:R-:W-:Y:S01]  /*202b0*/  IMAD.MOV.U32 R67, RZ, RZ, R70 ;  /* 0x000000ffff437224 */ /* 0x000fe200078e0046 */
[----:B------:R-:W-:Y:S01]  /*202c0*/  MOV R70, R138 ;  /* 0x0000008a00467202 */ /* 0x000fe20000000f00 */
[----:B------:R-:W-:-:S02]  /*202d0*/  IMAD.MOV.U32 R43, RZ, RZ, R195 ;  /* 0x000000ffff2b7224 */ /* 0x000fc400078e00c3 */
[----:B------:R-:W-:Y:S01]  /*202e0*/  IMAD.MOV.U32 R55, RZ, RZ, R137 ;  /* 0x000000ffff377224 */ /* 0x000fe200078e0089 */
[----:B------:R-:W-:Y:S01]  /*202f0*/  MOV R149, R14 ;  /* 0x0000000e00957202 */ /* 0x000fe20000000f00 */
[----:B------:R-:W-:Y:S01]  /*20300*/  IMAD.MOV.U32 R69, RZ, RZ, R248 ;  /* 0x000000ffff457224 */ /* 0x000fe200078e00f8 */
[----:B------:R-:W-:Y:S01]  /*20310*/  MOV R108, R26 ;  /* 0x0000001a006c7202 */ /* 0x000fe20000000f00 */
[----:B------:R-:W-:Y:S02]  /*20320*/  IMAD.MOV.U32 R150, RZ, RZ, R13 ;  /* 0x000000ffff967224 */ /* 0x000fe400078e000d */
[----:B------:R-:W-:Y:S02]  /*20330*/  IMAD.MOV.U32 R148, RZ, RZ, R12 ;  /* 0x000000ffff947224 */ /* 0x000fe400078e000c */
[----:B------:R-:W-:Y:S01]  /*20340*/  IMAD.MOV.U32 R147, RZ, RZ, R15 ;  /* 0x000000ffff937224 */ /* 0x000fe200078e000f */
[----:B------:R-:W-:Y:S01]  /*20350*/  MOV R77, R65 ;  /* 0x00000041004d7202 */ /* 0x000fe20000000f00 */
[----:B------:R-:W1:Y:S01]  /*20360*/  LDSM.16.M88.4 R12, [R2] ;  /* 0x00000000020c783b */ /* 0x000e620000000200 */
[----:B------:R-:W-:-:S02]  /*20370*/  IMAD.MOV.U32 R223, RZ, RZ, R207 ;  /* 0x000000ffffdf7224 */ /* 0x000fc400078e00cf */
[----:B------:R-:W-:Y:S01]  /*20380*/  IMAD.MOV.U32 R117, RZ, RZ, R116 ;  /* 0x000000ffff757224 */ /* 0x000fe200078e0074 */
[----:B------:R-:W-:Y:S03]  /*20390*/  LDSM.16.M88.4 R28, [R40] ;  /* 0x00000000281c783b */ /* 0x000fe60000000200 */
[----:B------:R-:W-:Y:S01]  /*203a0*/  MOV R248, R8 ;  /* 0x0000000800f87202 */ /* 0x000fe20000000f00 */
[----:B------:R-:W-:Y:S01]  /*203b0*/  IMAD.MOV.U32 R195, RZ, RZ, R9 ;  /* 0x000000ffffc37224 */ /* 0x000fe200078e0009 */
[----:B------:R-:W-:Y:S01]  /*203c0*/  MOV R137, R11 ;  /* 0x0000000b00897202 */ /* 0x000fe20000000f00 */
[----:B------:R-:W-:Y:S02]  /*203d0*/  IMAD.MOV.U32 R138, RZ, RZ, R10 ;  /* 0x000000ffff8a7224 */ /* 0x000fe400078e000a */
[----:B------:R-:W-:Y:S01]  /*203e0*/  IMAD.MOV.U32 R21, RZ, RZ, R24 ;  /* 0x000000ffff157224 */ /* 0x000fe200078e0018 */
[----:B------:R-:W-:Y:S01]  /*203f0*/  HMMA.16816.F32 R8, R16, R34, R80 ;  /* 0x000000221008723c */ /* 0x000fe20000001850 */
[----:B------:R-:W2:Y:S01]  /*20400*/  LDSM.16.M88.4 R32, [R43] ;  /* 0x000000002b20783b */ /* 0x000ea20000000200 */
[----:B------:R-:W-:Y:S01]  /*20410*/  IMAD.MOV.U32 R78, RZ, RZ, R66 ;  /* 0x000000ffff4e7224 */ /* 0x000fe200078e0042 */
[----:B------:R-:W-:Y:S01]  /*20420*/  MOV R207, R68 ;  /* 0x0000004400cf7202 */ /* 0x000fe20000000f00 */
[----:B------:R-:W-:Y:S01]  /*20430*/  IMAD.MOV.U32 R79, RZ, RZ, R67 ;  /* 0x000000ffff4f7224 */ /* 0x000fe200078e0043 */
[----:B------:R-:W-:Y:S01]  /*20440*/  MOV R67, R133 ;  /* 0x0000008500437202 */ /* 0x000fe20000000f00 */
[----:B------:R-:W-:-:S02]  /*20450*/  IMAD.MOV.U32 R116, RZ, RZ, R25 ;  /* 0x000000ffff747224 */ /* 0x000fc400078e0019 */
[----:B------:R-:W-:Y:S01]  /*20460*/  IMAD.MOV.U32 R37, RZ, RZ, R27 ;  /* 0x000000ffff257224 */ /* 0x000fe200078e001b */
[----:B------:R-:W-:Y:S01]  /*20470*/  MOV R210, R58 ;  /* 0x0000003a00d27202 */ /* 0x000fe20000000f00 */
[----:B------:R-:W-:Y:S01]  /*20480*/  IMAD.MOV.U32 R65, RZ, RZ, R38 ;  /* 0x000000ffff417224 */ /* 0x000fe200078e0026 */
[----:B------:R-:W3:Y:S01]  /*20490*/  LDSM.16.M88.4 R24, [R41] ;  /* 0x000000002918783b */ /* 0x000ee20000000200 */
[----:B------:R-:W-:Y:S02]  /*204a0*/  IMAD.MOV.U32 R66, RZ, RZ, R136 ;  /* 0x000000ffff427224 */ /* 0x000fe400078e0088 */
[----:B------:R-:W-:Y:S02]  /*204b0*/  IMAD.MOV.U32 R68, RZ, RZ, R119 ;  /* 0x000000ffff447224 */ /* 0x000fe400078e0077 */
[----:B------:R-:W-:Y:S02]  /*204c0*/  IMAD.MOV.U32 R209, RZ, RZ, R59 ;  /* 0x000000ffffd17224 */ /* 0x000fe400078e003b */
[----:B------:R-:W-:-:S02]  /*204d0*/  IMAD.MOV.U32 R211, RZ, RZ, R57 ;  /* 0x000000ffffd37224 */ /* 0x000fc400078e0039 */
[----:B------:R-:W-:Y:S01]  /*204e0*/  IMAD.MOV.U32 R208, RZ, RZ, R56 ;  /* 0x000000ffffd07224 */ /* 0x000fe200078e0038 */
[----:B------:R-:W-:Y:S01]  /*204f0*/  MOV R203, R222 ;  /* 0x000000de00cb7202 */ /* 0x000fe20000000f00 */
[----:B------:R-:W-:Y:S01]  /*20500*/  IMAD.MOV.U32 R76, RZ, RZ, R42 ;  /* 0x000000ffff4c7224 */ /* 0x000fe200078e002a */
[----:B------:R-:W-:Y:S01]  /*20510*/  LDSM.16.M88.4 R52, [R55] ;  /* 0x000000003734783b */ /* 0x000fe20000000200 */
[----:B------:R-:W-:Y:S01]  /*20520*/  IMAD.MOV.U32 R136, RZ, RZ, R8 ;  /* 0x000000ffff887224 */ /* 0x000fe200078e0008 */
[----:B------:R-:W-:Y:S01]  /*20530*/  MOV R133, R9 ;  /* 0x0000000900857202 */ /* 0x000fe20000000f00 */
[----:B------:R-:W-:Y:S01]  /*20540*/  IMAD.MOV.U32 R119, RZ, RZ, R10 ;  /* 0x000000ffff777224 */ /* 0x000fe200078e000a */
[----:B------:R-:W-:Y:S01]  /*20550*/  LDSM.16.M88.4 R40, [R185] ;  /* 0x00000000b928783b */ /* 0x000fe20000000200 */
[----:B------:R-:W-:-:S03]  /*20560*/  IMAD.MOV.U32 R38, RZ, RZ, R11 ;  /* 0x000000ffff267224 */ /* 0x000fc600078e000b */
[----:B------:R-:W4:Y:S01]  /*20570*/  LDSM.16.M88.4 R8, [R188] ;  /* 0x00000000bc08783b */ /* 0x000f220000000200 */
[C---:B-1----:R-:W-:Y:S06]  /*20580*/  HMMA.16816.F32 R16, R12.reuse, R44, R176 ;  /* 0x0000002c0c10723c */ /* 0x042fec00000018b0 */
[----:B------:R-:W-:Y:S01]  /*20590*/  HMMA.16816.F32 R44, R12, R46, R172 ;  /* 0x0000002e0c2c723c */ /* 0x000fe200000018ac */
[----:B------:R-:W-:Y:S01]  /*205a0*/  MOV R75, R223 ;  /* 0x000000df004b7202 */ /* 0x000fe20000000f00 */
[----:B------:R-:W-:-:S04]  /*205b0*/  IMAD.MOV.U32 R2, RZ, RZ, R76 ;  /* 0x000000ffff027224 */ /* 0x000fc800078e004c */
[----:B--2---:R-:W-:Y:S01]  /*205c0*/  HMMA.16816.F32 R48, R12, R32, R128 ;  /* 0x000000200c30723c */ /* 0x004fe20000001880 */
[----:B------:R-:W-:Y:S01]  /*205d0*/  IMAD.MOV.U32 R92, RZ, RZ, R77 ;  /* 0x000000ffff5c7224 */ /* 0x000fe200078e004d */
[----:B------:R-:W-:-:S04]  /*205e0*/  MOV R93, R78 ;  /* 0x0000004e005d7202 */ /* 0x000fc80000000f00 */
[C---:B------:R-:W-:Y:S01]  /*205f0*/  HMMA.16816.F32 R56, R12.reuse, R34, R124 ;  /* 0x000000220c38723c */ /* 0x040fe2000000187c */
[----:B------:R-:W1:Y:S01]  /*20600*/  LDSM.16.M88.4 R32, [R185+0x800] ;  /* 0x00080000b920783b */ /* 0x000e620000000200 */
[----:B------:R-:W-:Y:S01]  /*20610*/  IMAD.MOV.U32 R94, RZ, RZ, R79 ;  /* 0x000000ffff5e7224 */ /* 0x000fe200078e004f */
[----:B------:R-:W-:Y:S01]  /*20620*/  MOV R223, R62 ;  /* 0x0000003e00df7202 */ /* 0x000fe20000000f00 */
[----:B------:R-:W-:Y:S02]  /*20630*/  IMAD.MOV.U32 R219, RZ, RZ, R221 ;  /* 0x000000ffffdb7224 */ /* 0x000fe400078e00dd */
[----:B------:R-:W-:Y:S01]  /*20640*/  IMAD.MOV.U32 R202, RZ, RZ, R220 ;  /* 0x000000ffffca7224 */ /* 0x000fe200078e00dc */
[----:B---3--:R-:W-:Y:S01]  /*20650*/  HMMA.16816.F32 R76, R12, R26, R88 ;  /* 0x0000001a0c4c723c */ /* 0x008fe20000001858 */
[----:B------:R-:W-:Y:S01]  /*20660*/  IMAD.MOV.U32 R95, RZ, RZ, R207 ;  /* 0x000000ffff5f7224 */ /* 0x000fe200078e00cf */
[----:B------:R-:W-:Y:S01]  /*20670*/  MOV R207, R65 ;  /* 0x0000004100cf7202 */ /* 0x000fe20000000f00 */
[----:B------:R-:W-:-:S02]  /*20680*/  IMAD.MOV.U32 R96, RZ, RZ, R66 ;  /* 0x000000ffff607224 */ /* 0x000fc400078e0042 */
[----:B------:R-:W-:Y:S02]  /*20690*/  IMAD.MOV.U32 R97, RZ, RZ, R67 ;  /* 0x000000ffff617224 */ /* 0x000fe400078e0043 */
[----:B------:R-:W-:Y:S02]  /*206a0*/  IMAD.MOV.U32 R221, RZ, RZ, R64 ;  /* 0x000000ffffdd7224 */ /* 0x000fe400078e0040 */
[----:B------:R-:W-:Y:S01]  /*206b0*/  IMAD.MOV.U32 R222, RZ, RZ, R63 ;  /* 0x000000ffffde7224 */ /* 0x000fe200078e003f */
[----:B------:R-:W-:Y:S01]  /*206c0*/  HMMA.16816.F32 R64, R12, R30, R112 ;  /* 0x0000001e0c40723c */ /* 0x000fe20000001870 */
[----:B------:R-:W-:Y:S02]  /*206d0*/  IMAD.MOV.U32 R220, RZ, RZ, R61 ;  /* 0x000000ffffdc7224 */ /* 0x000fe400078e003d */
[----:B------:R-:W-:-:S03]  /*206e0*/  IMAD.MOV.U32 R84, RZ, RZ, R60 ;  /* 0x000000ffff547224 */ /* 0x000fc600078e003c */
[----:B----4-:R-:W-:Y:S06]  /*206f0*/  HMMA.16816.F32 R88, R8, R40, R16 ;  /* 0x000000280858723c */ /* 0x010fec0000001810 */
[----:B------:R-:W-:Y:S01]  /*20700*/  HMMA.16816.F32 R60, R12, R28, R120 ;  /* 0x0000001c0c3c723c */ /* 0x000fe20000001878 */
[----:B------:R-:W2:Y:S05]  /*20710*/  LDSM.16.M88.4 R28, [R75] ;  /* 0x000000004b1c783b */ /* 0x000eaa0000000200 */
[----:B------:R-:W-:Y:S01]  /*20720*/  HMMA.16816.F32 R16, R8, R42, R44 ;  /* 0x0000002a0810723c */ /* 0x000fe2000000182c */
[----:B------:R-:W-:Y:S01]  /*20730*/  MOV R98, R68 ;  /* 0x0000004400627202 */ /* 0x000fe20000000f00 */
[----:B------:R-:W-:Y:S01]  /*20740*/  IMAD.MOV.U32 R200, RZ, RZ, R70 ;  /* 0x000000ffffc87224 */ /* 0x000fe200078e0046 */
[----:B------:R-:W-:-:S02]  /*20750*/  MOV R99, R69 ;  /* 0x0000004500637202 */ /* 0x000fc40000000f00 */
[----:B------:R-:W-:Y:S02]  /*20760*/  MOV R201, R71 ;  /* 0x0000004700c97202 */ /* 0x000fe40000000f00 */
[----:B------:R-:W-:Y:S01]  /*20770*/  HMMA.16816.F32 R68, R12, R24, R104 ;  /* 0x000000180c44723c */ /* 0x000fe20000001868 */
[----:B------:R3:W4:Y:S01]  /*20780*/  LDSM.16.M88.4 R24, [R2] ;  /* 0x000000000218783b */ /* 0x0007220000000200 */
[----:B------:R-:W-:Y:S02]  /*20790*/  MOV R82, R98 ;  /* 0x0000006200527202 */ /* 0x000fe40000000f00 */
[----:B------:R-:W-:Y:S01]  /*207a0*/  MOV R98, R21 ;  /* 0x0000001500627202 */ /* 0x000fe20000000f00 */
[----:B------:R-:W-:Y:S01]  /*207b0*/  IMAD.MOV.U32 R83, RZ, RZ, R99 ;  /* 0x000000ffff537224 */ /* 0x000fe200078e0063 */
[----:B-1----:R-:W-:Y:S01]  /*207c0*/  HMMA.16816.F32 R40, R8, R32, R48 ;  /* 0x000000200828723c */ /* 0x002fe20000001830 */
[----:B------:R-:W-:Y:S02]  /*207d0*/  IMAD.MOV.U32 R99, RZ, RZ, R116 ;  /* 0x000000ffff637224 */ /* 0x000fe400078e0074 */
[----:B------:R-:W-:-:S02]  /*207e0*/  IMAD.MOV.U32 R197, RZ, RZ, R200 ;  /* 0x000000ffffc57224 */ /* 0x000fc400078e00c8 */
[----:B---3--:R-:W-:-:S04]  /*207f0*/  FMUL.FTZ R2, R88, R0 ;  /* 0x0000000058027220 */ /* 0x008fc80000410000 */
[----:B------:R1:W-:Y:S01]  /*20800*/  MUFU.TANH R21, R2 ;  /* 0x0000000200157308 */ /* 0x0003e20000002400 */
[----:B------:R-:W-:Y:S01]  /*20810*/  IMAD.MOV.U32 R198, RZ, RZ, R96 ;  /* 0x000000ffffc67224 */ /* 0x000fe200078e0060 */
[----:B------:R-:W-:Y:S01]  /*20820*/  MOV R200, R201 ;  /* 0x000000c900c87202 */ /* 0x000fe20000000f00 */
[----:B------:R-:W-:Y:S01]  /*20830*/  IMAD.MOV.U32 R81, RZ, RZ, R97 ;  /* 0x000000ffff517224 */ /* 0x000fe200078e0061 */
[----:B------:R-:W-:Y:S01]  /*20840*/  MOV R96, R217 ;  /* 0x000000d900607202 */ /* 0x000fe20000000f00 */
[----:B------:R-:W-:Y:S02]  /*20850*/  IMAD.MOV.U32 R201, RZ, RZ, R219 ;  /* 0x000000ffffc97224 */ /* 0x000fe400078e00db */
[----:B-1----:R-:W-:Y:S01]  /*20860*/  FMUL.FTZ R2, R89, R0 ;  /* 0x0000000059027220 */ /* 0x002fe20000410000 */
[----:B------:R-:W-:Y:S01]  /*20870*/  IMAD.MOV.U32 R199, RZ, RZ, R218 ;  /* 0x000000ffffc77224 */ /* 0x000fe200078e00da */
[----:B------:R1:W-:Y:S02]  /*20880*/  LDSM.16.M88.4 R48, [R81] ;  /* 0x000000005130783b */ /* 0x0003e40000000200 */
[----:B------:R3:W-:Y:S01]  /*20890*/  MUFU.TANH R88, R2 ;  /* 0x0000000200587308 */ /* 0x0007e20000002400 */
[----:B------:R-:W-:-:S02]  /*208a0*/  IMAD.MOV.U32 R97, RZ, RZ, R216 ;  /* 0x000000ffff617224 */ /* 0x000fc400078e00d8 */
[----:B--2---:R-:W-:Y:S01]  /*208b0*/  HMMA.16816.F32 R216, R12, R28, R244 ;  /* 0x0000001c0cd8723c */ /* 0x004fe200000018f4 */
[----:B------:R-:W-:Y:S02]  /*208c0*/  IMAD.MOV.U32 R178, RZ, RZ, R199 ;  /* 0x000000ffffb27224 */ /* 0x000fe400078e00c7 */
[----:B---3--:R-:W-:-:S04]  /*208d0*/  FMUL.FTZ R2, R91, R0 ;  /* 0x000000005b027220 */ /* 0x008fc80000410000 */
[----:B------:R2:W3:Y:S01]  /*208e0*/  MUFU.TANH R116, R2 ;  /* 0x0000000200747308 */ /* 0x0004e20000002400 */
[----:B------:R-:W-:Y:S02]  /*208f0*/  IMAD.MOV.U32 R199, RZ, RZ, R207 ;  /* 0x000000ffffc77224 */ /* 0x000fe400078e00cf */
[----:B------:R-:W-:Y:S02]  /*20900*/  IMAD.MOV.U32 R173, RZ, RZ, R82 ;  /* 0x000000ffffad7224 */ /* 0x000fe400078e0052 */
[----:B------:R-:W-:Y:S02]  /*20910*/  IMAD.MOV.U32 R174, RZ, RZ, R83 ;  /* 0x000000ffffae7224 */ /* 0x000fe400078e0053 */
[----:B------:R-:W-:Y:S01]  /*20920*/  IMAD.MOV.U32 R207, RZ, RZ, R3 ;  /* 0x000000ffffcf7224 */ /* 0x000fe200078e0003 */
[----:B-1----:R-:W-:Y:S01]  /*20930*/  HMMA.16816.F32 R80, R12, R30, R236 ;  /* 0x0000001e0c50723c */ /* 0x002fe200000018ec */
[----:B------:R-:W1:Y:S01]  /*20940*/  LDSM.16.M88.4 R28, [R185+0x1000] ;  /* 0x00100000b91c783b */ /* 0x000e620000000200 */
[----:B--2---:R-:W-:-:S04]  /*20950*/  FMUL.FTZ R2, R16, R0 ;  /* 0x0000000010027220 */ /* 0x004fc80000410000 */
[----:B------:R-:W-:Y:S01]  /*20960*/  HMMA.16816.F32 R72, R12, R52, R240 ;  /* 0x000000340c48723c */ /* 0x000fe200000018f0 */
[----:B------:R-:W-:Y:S01]  /*20970*/  MOV R175, R197 ;  /* 0x000000c500af7202 */ /* 0x000fe20000000f00 */
[----:B------:R-:W-:Y:S01]  /*20980*/  IMAD.MOV.U32 R176, RZ, RZ, R198 ;  /* 0x000000ffffb07224 */ /* 0x000fe200078e00c6 */
[----:B------:R2:W-:Y:S01]  /*20990*/  MUFU.TANH R245, R2 ;  /* 0x0000000200f57308 */ /* 0x0005e20000002400 */
[----:B------:R-:W-:Y:S01]  /*209a0*/  IMAD.MOV.U32 R131, RZ, RZ, R199 ;  /* 0x000000ffff837224 */ /* 0x000fe200078e00c7 */
[----:B------:R-:W-:Y:S01]  /*209b0*/  MOV R198, R99 ;  /* 0x0000006300c67202 */ /* 0x000fe20000000f00 */
[----:B------:R-:W-:Y:S01]  /*209c0*/  IMAD.MOV.U32 R197, RZ, RZ, R98 ;  /* 0x000000ffffc57224 */ /* 0x000fe200078e0062 */
[----:B------:R-:W-:Y:S01]  /*209d0*/  MOV R199, R4 ;  /* 0x0000000400c77202 */ /* 0x000fe20000000f00 */
[----:B------:R4:W3:Y:S01]  /*209e0*/  LDSM.16.M88.4 R44, [R173] ;  /* 0x00000000ad2c783b */ /* 0x0008e20000000200 */
[----:B--2---:R-:W-:-:S04]  /*209f0*/  FMUL.FTZ R2, R17, R0 ;  /* 0x0000000011027220 */ /* 0x004fc80000410000 */
[----:B------:R2:W-:Y:S01]  /*20a00*/  MUFU.TANH R3, R2 ;  /* 0x0000000200037308 */ /* 0x0005e20000002400 */
[----:B------:R-:W-:Y:S01]  /*20a10*/  MOV R129, R175 ;  /* 0x000000af00817202 */ /* 0x000fe20000000f00 */
[----:B------:R-:W-:Y:S01]  /*20a20*/  IMAD.MOV.U32 R130, RZ, RZ, R176 ;  /* 0x000000ffff827224 */ /* 0x000fe200078e00b0 */
[----:B------:R-:W-:Y:S01]  /*20a30*/  MOV R175, R198 ;  /* 0x000000c600af7202 */ /* 0x000fe20000000f00 */
[----:B------:R-:W-:Y:S02]  /*20a40*/  IMAD.MOV.U32 R176, RZ, RZ, R197 ;  /* 0x000000ffffb07224 */ /* 0x000fe400078e00c5 */
[----:B--2---:R-:W-:-:S04]  /*20a50*/  FMUL.FTZ R2, R18, R0 ;  /* 0x0000000012027220 */ /* 0x004fc80000410000 */
[----:B------:R2:W-:Y:S01]  /*20a60*/  MUFU.TANH R243, R2 ;  /* 0x0000000200f37308 */ /* 0x0005e20000002400 */
[----:B----4-:R-:W-:Y:S01]  /*20a70*/  MOV R173, R206 ;  /* 0x000000ce00ad7202 */ /* 0x010fe20000000f00 */
[----:B------:R-:W-:Y:S01]  /*20a80*/  IMAD.MOV.U32 R177, RZ, RZ, R97 ;  /* 0x000000ffffb17224 */ /* 0x000fe200078e0061 */
[----:B------:R-:W-:Y:S01]  /*20a90*/  MOV R179, R96 ;  /* 0x0000006000b37202 */ /* 0x000fe20000000f00 */
[----:B------:R-:W-:Y:S01]  /*20aa0*/  IMAD.MOV.U32 R172, RZ, RZ, R207 ;  /* 0x000000ffffac7224 */ /* 0x000fe200078e00cf */
[----:B------:R-:W-:Y:S01]  /*20ab0*/  HMMA.16816.F32 R96, R12, R24, R232 ;  /* 0x000000180c60723c */ /* 0x000fe200000018e8 */
[----:B------:R-:W-:Y:S02]  /*20ac0*/  IMAD.MOV.U32 R197, RZ, RZ, R205 ;  /* 0x000000ffffc57224 */ /* 0x000fe400078e00cd */
[----:B------:R-:W-:Y:S02]  /*20ad0*/  IMAD.MOV.U32 R198, RZ, RZ, R204 ;  /* 0x000000ffffc67224 */ /* 0x000fe400078e00cc */
[----:B--2---:R-:W-:-:S04]  /*20ae0*/  FMUL.FTZ R2, R19, R0 ;  /* 0x0000000013027220 */ /* 0x004fc80000410000 */
[----:B------:R2:W-:Y:S01]  /*20af0*/  MUFU.TANH R4, R2 ;  /* 0x0000000200047308 */ /* 0x0005e20000002400 */
[----:B------:R-:W-:Y:S01]  /*20b00*/  HMMA.16816.F32 R204, R12, R26, R224 ;  /* 0x0000001a0ccc723c */ /* 0x000fe200000018e0 */
[----:B------:R4:W3:Y:S01]  /*20b10*/  LDSM.16.M88.4 R24, [R129] ;  /* 0x000000008118783b */ /* 0x0008e20000000200 */
[----:B------:R-:W-:Y:S02]  /*20b20*/  IMAD.MOV.U32 R128, RZ, RZ, R173 ;  /* 0x000000ffff807224 */ /* 0x000fe400078e00ad */
[----:B------:R-:W-:Y:S02]  /*20b30*/  IMAD.MOV.U32 R126, RZ, RZ, R130 ;  /* 0x000000ffff7e7224 */ /* 0x000fe400078e0082 */
[----:B------:R-:W-:Y:S01]  /*20b40*/  IMAD.MOV.U32 R173, RZ, RZ, R200 ;  /* 0x000000ffffad7224 */ /* 0x000fe200078e00c8 */
[----:B------:R-:W-:Y:S01]  /*20b50*/  MOV R200, R6 ;  /* 0x0000000600c87202 */ /* 0x000fe20000000f00 */
[----:B------:R-:W-:Y:S02]  /*20b60*/  IMAD.MOV.U32 R127, RZ, RZ, R131 ;  /* 0x000000ffff7f7224 */ /* 0x000fe400078e0083 */
[----:B--2---:R-:W-:-:S04]  /*20b70*/  FMUL.FTZ R2, R40, R0 ;  /* 0x0000000028027220 */ /* 0x004fc80000410000 */
[----:B------:R2:W-:Y:S01]  /*20b80*/  MUFU.TANH R242, R2 ;  /* 0x0000000200f27308 */ /* 0x0005e20000002400 */
[----:B------:R-:W-:Y:S01]  /*20b90*/  HMMA.16816.F32 R16, R8, R34, R56 ;  /* 0x000000220810723c */ /* 0x000fe20000001838 */
[----:B------:R-:W-:Y:S02]  /*20ba0*/  IMAD.MOV.U32 R122, RZ, RZ, R126 ;  /* 0x000000ffff7a7224 */ /* 0x000fe400078e007e */
[----:B------:R-:W-:Y:S01]  /*20bb0*/  IMAD.MOV.U32 R123, RZ, RZ, R127 ;  /* 0x000000ffff7b7224 */ /* 0x000fe200078e007f */
[----:B------:R-:W-:Y:S01]  /*20bc0*/  MOV R130, R172 ;  /* 0x000000ac00827202 */ /* 0x000fe20000000f00 */
[----:B----4-:R-:W-:Y:S02]  /*20bd0*/  IMAD.MOV.U32 R129, RZ, RZ, R197 ;  /* 0x000000ffff817224 */ /* 0x010fe400078e00c5 */
[----:B--2---:R-:W-:-:S04]  /*20be0*/  FMUL.FTZ R2, R41, R0 ;  /* 0x0000000029027220 */ /* 0x004fc80000410000 */
[----:B------:R2:W-:Y:S01]  /*20bf0*/  MUFU.TANH R6, R2 ;  /* 0x0000000200067308 */ /* 0x0005e20000002400 */
[----:B------:R-:W-:Y:S01]  /*20c00*/  MOV R131, R198 ;  /* 0x000000c600837202 */ /* 0x000fe20000000f00 */
[----:B------:R-:W-:Y:S01]  /*20c10*/  IMAD.MOV.U32 R172, RZ, RZ, R199 ;  /* 0x000000ffffac7224 */ /* 0x000fe200078e00c7 */
[----:B------:R-:W-:Y:S01]  /*20c20*/  MOV R197, R158 ;  /* 0x0000009e00c57202 */ /* 0x000fe20000000f00 */
[----:B------:R-:W-:Y:S01]  /*20c30*/  IMAD.MOV.U32 R198, RZ, RZ, R157 ;  /* 0x000000ffffc67224 */ /* 0x000fe200078e009d */
[----:B------:R-:W-:Y:S01]  /*20c40*/  HMMA.16816.F32 R92, R12, R54, R92 ;  /* 0x000000360c5c723c */ /* 0x000fe2000000185c */
[----:B--2---:R-:W-:Y:S01]  /*20c50*/  FMUL.FTZ R2, R42, R0 ;  /* 0x000000002a027220 */ /* 0x004fe20000410000 */
[----:B------:R-:W-:-:S04]  /*20c60*/  IMAD.MOV.U32 R199, RZ, RZ, R156 ;  /* 0x000000ffffc77224 */ /* 0x000fc800078e009c */
[----:B-1----:R-:W-:Y:S01]  /*20c70*/  HMMA.16816.F32 R32, R8, R28, R60 ;  /* 0x0000001c0820723c */ /* 0x002fe2000000183c */
[----:B------:R-:W-:Y:S01]  /*20c80*/  LDSM.16.M88.4 R52, [R185+0x1800] ;  /* 0x00180000b934783b */ /* 0x000fe20000000200 */
[----:B------:R1:W-:Y:S03]  /*20c90*/  MUFU.TANH R241, R2 ;  /* 0x0000000200f17308 */ /* 0x0003e60000002400 */
[----:B------:R2:W5:Y:S01]  /*20ca0*/  LDL.LU R158, [R1+0x1d0] ;  /* 0x0001d000019e7983 */ /* 0x0005620000300800 */
[C---:B------:R-:W-:Y:S03]  /*20cb0*/  HMMA.16816.F32 R84, R12.reuse, R48, R84 ;  /* 0x000000300c54723c */ /* 0x040fe60000001854 */
[----:B------:R2:W5:Y:S03]  /*20cc0*/  LDL.LU R157, [R1+0x1cc] ;  /* 0x0001cc00019d7983 */ /* 0x0005660000300800 */
[----:B------:R-:W-:Y:S01]  /*20cd0*/  HMMA.16816.F32 R124, R12, R50, R212 ;  /* 0x000000320c7c723c */ /* 0x000fe200000018d4 */
[----:B------:R2:W5:Y:S01]  /*20ce0*/  LDL.LU R156, [R1+0x1c8] ;  /* 0x0001c800019c7983 */ /* 0x0005620000300800 */
[----:B-1----:R-:W-:-:S03]  /*20cf0*/  FMUL.FTZ R2, R43, R0 ;  /* 0x000000002b027220 */ /* 0x002fc60000410000 */
[----:B------:R1:W4:Y:S02]  /*20d00*/  LDSM.16.M88.4 R40, [R122] ;  /* 0x000000007a28783b */ /* 0x0003240000000200 */
[----:B-1----:R-:W-:Y:S01]  /*20d10*/  MOV R122, R123 ;  /* 0x0000007b007a7202 */ /* 0x002fe20000000f00 */
[----:B------:R-:W-:Y:S02]  /*20d20*/  IMAD.MOV.U32 R123, RZ, RZ, R128 ;  /* 0x000000ffff7b7224 */ /* 0x000fe400078e0080 */
[----:B------:R-:W-:Y:S01]  /*20d30*/  IMAD.MOV.U32 R128, RZ, RZ, R129 ;  /* 0x000000ffff807224 */ /* 0x000fe200078e0081 */
[----:B------:R-:W-:Y:S01]  /*20d40*/  MOV R129, R131 ;  /* 0x0000008300817202 */ /* 0x000fe20000000f00 */
[----:B------:R-:W-:Y:S01]  /*20d50*/  IMAD.MOV.U32 R131, RZ, RZ, R172 ;  /* 0x000000ffff837224 */ /* 0x000fe200078e00ac */
[----:B------:R1:W-:Y:S01]  /*20d60*/  LDSM.16.M88.4 R48, [R122] ;  /* 0x000000007a30783b */ /* 0x0003e20000000200 */
        /* <DEDUP_REMOVED lines=14> */
[----:B------:R-:W-:Y:S01]  /*20e50*/  IMAD.MOV.U32 R113, RZ, RZ, R128 ;  /* 0x000000ffff717224 */ /* 0x000fe200078e0080 */
[----:B------:R2:W-:Y:S01]  /*20e60*/  MUFU.TANH R39, R2 ;  /* 0x0000000200277308 */ /* 0x0005e20000002400 */
[----:B------:R-:W-:-:S02]  /*20e70*/  IMAD.MOV.U32 R115, RZ, RZ, R131 ;  /* 0x000000ffff737224 */ /* 0x000fc400078e0083 */
[----:B------:R-:W-:Y:S01]  /*20e80*/  IMAD.MOV.U32 R121, RZ, RZ, R123 ;  /* 0x000000ffff797224 */ /* 0x000fe200078e007b */
[----:B------:R-:W-:Y:S01]  /*20e90*/  MOV R131, R176 ;  /* 0x000000b000837202 */ /* 0x000fe20000000f00 */
[----:B------:R-:W-:Y:S02]  /*20ea0*/  IMAD.MOV.U32 R128, RZ, RZ, R172 ;  /* 0x000000ffff807224 */ /* 0x000fe400078e00ac */
[----:B------:R-:W-:Y:S01]  /*20eb0*/  IMAD.MOV.U32 R129, RZ, RZ, R174 ;  /* 0x000000ffff817224 */ /* 0x000fe200078e00ae */
[----:B------:R-:W-:Y:S01]  /*20ec0*/  MOV R107, R121 ;  /* 0x00000079006b7202 */ /* 0x000fe20000000f00 */
[----:B------:R-:W-:Y:S01]  /*20ed0*/  IMAD.MOV.U32 R172, RZ, RZ, R175 ;  /* 0x000000ffffac7224 */ /* 0x000fe200078e00af */
[----:B---3--:R-:W-:Y:S01]  /*20ee0*/  HMMA.16816.F32 R60, R12, R46, R112 ;  /* 0x0000002e0c3c723c */ /* 0x008fe20000001870 */
[----:B------:R-:W-:Y:S02]  /*20ef0*/  IMAD.MOV.U32 R173, RZ, RZ, R154 ;  /* 0x000000ffffad7224 */ /* 0x000fe400078e009a */
[----:B--2---:R-:W-:-:S04]  /*20f00*/  FMUL.FTZ R2, R16, R0 ;  /* 0x0000000010027220 */ /* 0x004fc80000410000 */
[----:B------:R-:W-:Y:S01]  /*20f10*/  IMAD.MOV.U32 R115, RZ, RZ, R130 ;  /* 0x000000ffff737224 */ /* 0x000fe200078e0082 */
[----:B------:R2:W-:Y:S01]  /*20f20*/  MUFU.TANH R240, R2 ;  /* 0x0000000200f07308 */ /* 0x0005e20000002400 */
[----:B------:R-:W-:Y:S01]  /*20f30*/  MOV R174, R153 ;  /* 0x0000009900ae7202 */ /* 0x000fe20000000f00 */
[----:B------:R-:W-:Y:S01]  /*20f40*/  IMAD.MOV.U32 R123, RZ, RZ, R131 ;  /* 0x000000ffff7b7224 */ /* 0x000fe200078e0083 */
[----:B------:R-:W-:Y:S01]  /*20f50*/  MOV R106, R107 ;  /* 0x0000006b006a7202 */ /* 0x000fe20000000f00 */
[----:B------:R-:W-:Y:S01]  /*20f60*/  IMAD.MOV.U32 R113, RZ, RZ, R115 ;  /* 0x000000ffff717224 */ /* 0x000fe200078e0073 */
[----:B------:R-:W-:Y:S01]  /*20f70*/  MOV R120, R129 ;  /* 0x0000008100787202 */ /* 0x000fe20000000f00 */
[----:B------:R-:W-:Y:S01]  /*20f80*/  IMAD.MOV.U32 R129, RZ, RZ, R173 ;  /* 0x000000ffff817224 */ /* 0x000fe200078e00ad */
[----:B-1----:R-:W-:Y:S01]  /*20f90*/  MOV R122, R172 ;  /* 0x000000ac007a7202 */ /* 0x002fe20000000f00 */
[----:B------:R-:W-:Y:S01]  /*20fa0*/  HMMA.16816.F32 R208, R12, R24, R208 ;  /* 0x000000180cd0723c */ /* 0x000fe200000018d0 */
[----:B------:R-:W-:Y:S01]  /*20fb0*/  IMAD.MOV.U32 R112, RZ, RZ, R123 ;  /* 0x000000ffff707224 */ /* 0x000fe200078e007b */
[----:B------:R-:W-:Y:S01]  /*20fc0*/  MOV R115, R128 ;  /* 0x0000008000737202 */ /* 0x000fe20000000f00 */
[----:B--2---:R-:W-:-:S03]  /*20fd0*/  FMUL.FTZ R2, R17, R0 ;  /* 0x0000000011027220 */ /* 0x004fc60000410000 */
[----:B------:R-:W-:Y:S01]  /*20fe0*/  HMMA.16816.F32 R220, R12, R26, R220 ;  /* 0x0000001a0cdc723c */ /* 0x000fe200000018dc */
[----:B------:R-:W-:Y:S01]  /*20ff0*/  IMAD.MOV.U32 R130, RZ, RZ, R174 ;  /* 0x000000ffff827224 */ /* 0x000fe200078e00ae */
[----:B------:R1:W2:Y:S01]  /*21000*/  LDSM.16.M88.4 R24, [R106] ;  /* 0x000000006a18783b */ /* 0x0002a20000000200 */
[----:B------:R3:W-:Y:S01]  /*21010*/  MUFU.TANH R91, R2 ;  /* 0x00000002005b7308 */ /* 0x0007e20000002400 */
[----:B------:R-:W-:Y:S02]  /*21020*/  IMAD.MOV.U32 R121, RZ, RZ, R129 ;  /* 0x000000ffff797224 */ /* 0x000fe400078e0081 */
[----:B------:R-:W-:Y:S02]  /*21030*/  IMAD.MOV.U32 R114, RZ, RZ, R122 ;  /* 0x000000ffff727224 */ /* 0x000fe400078e007a */
[----:B------:R-:W-:Y:S02]  /*21040*/  IMAD.MOV.U32 R107, RZ, RZ, R112 ;  /* 0x000000ffff6b7224 */ /* 0x000fe400078e0070 */
[----:B------:R-:W-:-:S02]  /*21050*/  IMAD.MOV.U32 R122, RZ, RZ, R130 ;  /* 0x000000ffff7a7224 */ /* 0x000fc400078e0082 */
[----:B------:R-:W-:Y:S01]  /*21060*/  IMAD.MOV.U32 R112, RZ, RZ, R115 ;  /* 0x000000ffff707224 */ /* 0x000fe200078e0073 */
[----:B------:R-:W-:Y:S01]  /*21070*/  MOV R115, R120 ;  /* 0x0000007800737202 */ /* 0x000fe20000000f00 */
[----:B---3--:R-:W-:-:S04]  /*21080*/  FMUL.FTZ R2, R18, R0 ;  /* 0x0000000012027220 */ /* 0x008fc80000410000 */
[----:B------:R3:W-:Y:S01]  /*21090*/  MUFU.TANH R239, R2 ;  /* 0x0000000200ef7308 */ /* 0x0007e20000002400 */
[----:B------:R-:W-:Y:S02]  /*210a0*/  IMAD.MOV.U32 R120, RZ, RZ, R121 ;  /* 0x000000ffff787224 */ /* 0x000fe400078e0079 */
[----:B------:R-:W-:Y:S02]  /*210b0*/  IMAD.MOV.U32 R121, RZ, RZ, R122 ;  /* 0x000000ffff797224 */ /* 0x000fe400078e007a */
[----:B------:R-:W-:Y:S01]  /*210c0*/  IMAD.MOV.U32 R247, RZ, RZ, R113 ;  /* 0x000000fffff77224 */ /* 0x000fe200078e0071 */
[----:B------:R-:W-:Y:S01]  /*210d0*/  MOV R105, R120 ;  /* 0x0000007800697202 */ /* 0x000fe20000000f00 */
[----:B------:R-:W-:Y:S02]  /*210e0*/  IMAD.MOV.U32 R104, RZ, RZ, R112 ;  /* 0x000000ffff687224 */ /* 0x000fe400078e0070 */
[----:B------:R-:W-:Y:S02]  /*210f0*/  IMAD.MOV.U32 R175, RZ, RZ, R152 ;  /* 0x000000ffffaf7224 */ /* 0x000fe400078e0098 */
[----:B---3--:R-:W-:-:S02]  /*21100*/  FMUL.FTZ R2, R19, R0 ;  /* 0x0000000013027220 */ /* 0x008fc40000410000 */
[----:B------:R-:W-:Y:S01]  /*21110*/  HMMA.16816.F32 R16, R8, R30, R64 ;  /* 0x0000001e0810723c */ /* 0x000fe20000001840 */
[----:B-1----:R-:W-:Y:S01]  /*21120*/  IMAD.MOV.U32 R106, RZ, RZ, R121 ;  /* 0x000000ffff6a7224 */ /* 0x002fe200078e0079 */
[----:B------:R1:W-:Y:S01]  /*21130*/  MUFU.TANH R89, R2 ;  /* 0x0000000200597308 */ /* 0x0003e20000002400 */
        /* <DEDUP_REMOVED lines=8> */
[----:B------:R-:W-:Y:S01]  /*211c0*/  LDSM.16.M88.4 R28, [R185+0x2000] ;  /* 0x00200000b91c783b */ /* 0x000fe20000000200 */
[----:B-1----:R-:W-:Y:S01]  /*211d0*/  FMUL.FTZ R2, R32, R0 ;  /* 0x0000000020027220 */ /* 0x002fe20000410000 */
[----:B------:R-:W-:-:S02]  /*211e0*/  IMAD.MOV.U32 R106, RZ, RZ, R114 ;  /* 0x000000ffff6a7224 */ /* 0x000fc400078e0072 */
[----:B------:R1:W3:Y:S01]  /*211f0*/  LDSM.16.M88.4 R44, [R244] ;  /* 0x00000000f42c783b */ /* 0x0002e20000000200 */
[----:B------:R2:W-:Y:S01]  /*21200*/  MUFU.TANH R238, R2 ;  /* 0x0000000200ee7308 */ /* 0x0005e20000002400 */
[----:B------:R-:W-:Y:S01]  /*21210*/  MOV R107, R108 ;  /* 0x0000006c006b7202 */ /* 0x000fe20000000f00 */
[----:B------:R-:W-:Y:S01]  /*21220*/  IMAD.MOV.U32 R114, RZ, RZ, R37 ;  /* 0x000000ffff727224 */ /* 0x000fe200078e0025 */
[----:B------:R-:W-:Y:S01]  /*21230*/  MOV R123, R131 ;  /* 0x00000083007b7202 */ /* 0x000fe20000000f00 */
[----:B------:R-:W-:Y:S01]  /*21240*/  IMAD.MOV.U32 R128, RZ, RZ, R172 ;  /* 0x000000ffff807224 */ /* 0x000fe200078e00ac */
[----:B----4-:R-:W-:Y:S01]  /*21250*/  HMMA.16816.F32 R196, R12, R40, R196 ;  /* 0x000000280cc4723c */ /* 0x010fe200000018c4 */
[----:B--2---:R-:W-:-:S04]  /*21260*/  FMUL.FTZ R2, R33, R0 ;  /* 0x0000000021027220 */ /* 0x004fc80000410000 */
[----:B------:R2:W-:Y:S01]  /*21270*/  MUFU.TANH R65, R2 ;  /* 0x0000000200417308 */ /* 0x0005e20000002400 */
[----:B-1----:R-:W-:Y:S01]  /*21280*/  MOV R244, R246 ;  /* 0x000000f600f47202 */ /* 0x002fe20000000f00 */
[----:B------:R-:W-:Y:S01]  /*21290*/  IMAD.MOV.U32 R246, RZ, RZ, R247 ;  /* 0x000000fffff67224 */ /* 0x000fe200078e00f7 */
[----:B------:R-:W-:Y:S01]  /*212a0*/  MOV R247, R104 ;  /* 0x0000006800f77202 */ /* 0x000fe20000000f00 */
[----:B------:R-:W-:Y:S01]  /*212b0*/  IMAD.MOV.U32 R104, RZ, RZ, R105 ;  /* 0x000000ffff687224 */ /* 0x000fe200078e0069 */
[----:B------:R-:W-:Y:S01]  /*212c0*/  HMMA.16816.F32 R200, R12, R42, R200 ;  /* 0x0000002a0cc8723c */ /* 0x000fe200000018c8 */
[----:B------:R-:W-:Y:S01]  /*212d0*/  MOV R105, R106 ;  /* 0x0000006a00697202 */ /* 0x000fe20000000f00 */
[----:B------:R-:W-:Y:S01]  /*212e0*/  IMAD.MOV.U32 R106, RZ, RZ, R107 ;  /* 0x000000ffff6a7224 */ /* 0x000fe200078e006b */
[----:B------:R-:W-:Y:S01]  /*212f0*/  MOV R122, R123 ;  /* 0x0000007b007a7202 */ /* 0x000fe20000000f00 */
[----:B------:R-:W-:Y:S01]  /*21300*/  IMAD.MOV.U32 R123, RZ, RZ, R128 ;  /* 0x000000ffff7b7224 */ /* 0x000fe200078e0080 */
[----:B------:R-:W-:Y:S01]  /*21310*/  MOV R107, R114 ;  /* 0x00000072006b7202 */ /* 0x000fe20000000f00 */
[----:B------:R-:W-:Y:S01]  /*21320*/  HMMA.16816.F32 R40, R8, R52, R68 ;  /* 0x000000340828723c */ /* 0x000fe20000001844 */
[----:B--2---:R-:W-:-:S04]  /*21330*/  FMUL.FTZ R2, R34, R0 ;  /* 0x0000000022027220 */ /* 0x004fc80000410000 */
[----:B------:R1:W-:Y:S01]  /*21340*/  MUFU.TANH R237, R2 ;  /* 0x0000000200ed7308 */ /* 0x0003e20000002400 */
[----:B------:R-:W-:Y:S01]  /*21350*/  IMAD.MOV.U32 R114, RZ, RZ, R20 ;  /* 0x000000ffff727224 */ /* 0x000fe200078e0014 */
[----:B------:R-:W-:Y:S01]  /*21360*/  MOV R113, R123 ;  /* 0x0000007b00717202 */ /* 0x000fe20000000f00 */
[----:B------:R-:W-:Y:S01]  /*21370*/  IMAD.MOV.U32 R112, RZ, RZ, R122 ;  /* 0x000000ffff707224 */ /* 0x000fe200078e007a */
[----:B------:R-:W-:Y:S01]  /*21380*/  MOV R56, R246 ;  /* 0x000000f600387202 */ /* 0x000fe20000000f00 */
[----:B------:R-:W-:Y:S02]  /*21390*/  IMAD.MOV.U32 R57, RZ, RZ, R247 ;  /* 0x000000ffff397224 */ /* 0x000fe400078e00f7 */
[----:B-1----:R-:W-:Y:S01]  /*213a0*/  FMUL.FTZ R2, R35, R0 ;  /* 0x0000000023027220 */ /* 0x002fe20000410000 */
[----:B------:R-:W-:Y:S01]  /*213b0*/  MOV R58, R112 ;  /* 0x00000070003a7202 */ /* 0x000fe20000000f00 */
[----:B------:R-:W-:Y:S01]  /*213c0*/  IMAD.MOV.U32 R59, RZ, RZ, R113 ;  /* 0x000000ffff3b7224 */ /* 0x000fe200078e0071 */
[----:B------:R-:W-:Y:S01]  /*213d0*/  HMMA.16816.F32 R224, R12, R24, R104 ;  /* 0x000000180ce0723c */ /* 0x000fe20000001868 */
[----:B------:R1:W-:Y:S01]  /*213e0*/  MUFU.TANH R20, R2 ;  /* 0x0000000200147308 */ /* 0x0003e20000002400 */
[----:B------:R-:W-:Y:S01]  /*213f0*/  IMAD.MOV.U32 R174, RZ, RZ, R150 ;  /* 0x000000ffffae7224 */ /* 0x000fe200078e0096 */
[----:B------:R-:W-:Y:S01]  /*21400*/  MOV R175, R149 ;  /* 0x0000009500af7202 */ /* 0x000fe20000000f00 */
[----:B------:R-:W-:Y:S01]  /*21410*/  IMAD.MOV.U32 R173, RZ, RZ, R148 ;  /* 0x000000ffffad7224 */ /* 0x000fe200078e0094 */
[----:B------:R-:W2:Y:S01]  /*21420*/  LDSM.16.M88.4 R32, [R244] ;  /* 0x00000000f420783b */ /* 0x000ea20000000200 */
[----:B-1----:R-:W-:-:S04]  /*21430*/  FMUL.FTZ R2, R16, R0 ;  /* 0x0000000010027220 */ /* 0x002fc80000410000 */
[----:B------:R1:W-:Y:S01]  /*21440*/  MUFU.TANH R236, R2 ;  /* 0x0000000200ec7308 */ /* 0x0003e20000002400 */
[----:B------:R-:W-:Y:S01]  /*21450*/  HMMA.16816.F32 R232, R12, R48, R228 ;  /* 0x000000300ce8723c */ /* 0x000fe200000018e4 */
[----:B------:R-:W-:Y:S01]  /*21460*/  IMAD.MOV.U32 R105, RZ, RZ, R195 ;  /* 0x000000ffff697224 */ /* 0x000fe200078e00c3 */
[----:B------:R-:W-:Y:S01]  /*21470*/  MOV R130, R174 ;  /* 0x000000ae00827202 */ /* 0x000fe20000000f00 */
[----:B------:R-:W-:-:S03]  /*21480*/  IMAD.MOV.U32 R129, RZ, RZ, R173 ;  /* 0x000000ffff817224 */ /* 0x000fc600078e00ad */
[----:B------:R-:W-:Y:S01]  /*21490*/  HMMA.16816.F32 R228, R12, R26, R56 ;  /* 0x0000001a0ce4723c */ /* 0x000fe20000001838 */
[----:B------:R-:W4:Y:S01]  /*214a0*/  LDSM.16.M88.4 R24, [R117] ;  /* 0x000000007518783b */ /* 0x000f220000000200 */
[----:B-1----:R-:W-:Y:S01]  /*214b0*/  FMUL.FTZ R2, R17, R0 ;  /* 0x0000000011027220 */ /* 0x002fe20000410000 */
[----:B------:R-:W-:Y:S01]  /*214c0*/  IMAD.MOV.U32 R131, RZ, RZ, R175 ;  /* 0x000000ffff837224 */ /* 0x000fe200078e00af */
[----:B------:R-:W-:Y:S01]  /*214d0*/  MOV R174, R146 ;  /* 0x0000009200ae7202 */ /* 0x000fe20000000f00 */
[----:B------:R-:W-:Y:S01]  /*214e0*/  IMAD.MOV.U32 R172, RZ, RZ, R147 ;  /* 0x000000ffffac7224 */ /* 0x000fe200078e0093 */
[----:B------:R1:W-:Y:S01]  /*214f0*/  MUFU.TANH R64, R2 ;  /* 0x0000000200407308 */ /* 0x0003e20000002400 */
[----:B------:R-:W-:Y:S01]  /*21500*/  IMAD.MOV.U32 R173, RZ, RZ, R144 ;  /* 0x000000ffffad7224 */ /* 0x000fe200078e0090 */
[----:B------:R-:W-:Y:S01]  /*21510*/  MOV R106, R138 ;  /* 0x0000008a006a7202 */ /* 0x000fe20000000f00 */
[----:B------:R-:W-:Y:S01]  /*21520*/  IMAD.MOV.U32 R128, RZ, RZ, R129 ;  /* 0x000000ffff807224 */ /* 0x000fe200078e0081 */
[----:B------:R-:W-:Y:S01]  /*21530*/  MOV R129, R130 ;  /* 0x0000008200817202 */ /* 0x000fe20000000f00 */
[----:B------:R-:W-:Y:S01]  /*21540*/  IMAD.MOV.U32 R107, RZ, RZ, R137 ;  /* 0x000000ffff6b7224 */ /* 0x000fe200078e0089 */
[----:B------:R-:W4:Y:S01]  /*21550*/  LDSM.16.M88.4 R56, [R185+0x2800] ;  /* 0x00280000b938783b */ /* 0x000f220000000200 */
[----:B-1----:R-:W-:-:S04]  /*21560*/  FMUL.FTZ R2, R18, R0 ;  /* 0x0000000012027220 */ /* 0x002fc80000410000 */
[----:B------:R1:W-:Y:S01]  /*21570*/  MUFU.TANH R195, R2 ;  /* 0x0000000200c37308 */ /* 0x0003e20000002400 */
[----:B------:R-:W-:Y:S02]  /*21580*/  IMAD.MOV.U32 R175, RZ, RZ, R145 ;  /* 0x000000ffffaf7224 */ /* 0x000fe400078e0091 */
[----:B------:R-:W-:Y:S02]  /*21590*/  IMAD.MOV.U32 R130, RZ, RZ, R131 ;  /* 0x000000ffff827224 */ /* 0x000fe400078e0083 */
[----:B------:R-:W-:Y:S01]  /*215a0*/  IMAD.MOV.U32 R131, RZ, RZ, R172 ;  /* 0x000000ffff837224 */ /* 0x000fe200078e00ac */
[----:B------:R-:W-:Y:S01]  /*215b0*/  MOV R172, R173 ;  /* 0x000000ad00ac7202 */ /* 0x000fe20000000f00 */
[----:B-1----:R-:W-:Y:S02]  /*215c0*/  FMUL.FTZ R2, R19, R0 ;  /* 0x0000000013027220 */ /* 0x002fe40000410000 */
[----:B------:R-:W-:Y:S01]  /*215d0*/  HMMA.16816.F32 R16, R8, R54, R76 ;  /* 0x000000360810723c */ /* 0x000fe2000000184c */
[----:B------:R-:W-:Y:S01]  /*215e0*/  IMAD.MOV.U32 R173, RZ, RZ, R174 ;  /* 0x000000ffffad7224 */ /* 0x000fe200078e00ae */
[----:B------:R1:W-:Y:S01]  /*215f0*/  MUFU.TANH R66, R2 ;  /* 0x0000000200427308 */ /* 0x0003e20000002400 */
[----:B------:R-:W-:Y:S01]  /*21600*/  IMAD.MOV.U32 R174, RZ, RZ, R175 ;  /* 0x000000ffffae7224 */ /* 0x000fe200078e00af */
[----:B------:R-:W-:Y:S01]  /*21610*/  MOV R175, R143 ;  /* 0x0000008f00af7202 */ /* 0x000fe20000000f00 */
[----:B------:R-:W-:Y:S01]  /*21620*/  IMAD.MOV.U32 R176, RZ, RZ, R177 ;  /* 0x000000ffffb07224 */ /* 0x000fe200078e00b1 */
[----:B---3--:R-:W-:Y:S01]  /*21630*/  HMMA.16816.F32 R128, R12, R44, R128 ;  /* 0x0000002c0c80723c */ /* 0x008fe20000001880 */
        /* <DEDUP_REMOVED lines=10> */
[----:B------:R-:W-:Y:S01]  /*216e0*/  LDSM.16.M88.4 R52, [R185+0x3000] ;  /* 0x00300000b934783b */ /* 0x000fe20000000200 */
[----:B-1----:R-:W-:-:S04]  /*216f0*/  FMUL.FTZ R2, R40, R0 ;  /* 0x0000000028027220 */ /* 0x002fc80000410000 */
[----:B------:R1:W-:Y:S01]  /*21700*/  MUFU.TANH R138, R2 ;  /* 0x00000002008a7308 */ /* 0x0003e20000002400 */
[----:B------:R-:W-:Y:S01]  /*21710*/  HMMA.16816.F32 R172, R12, R46, R172 ;  /* 0x0000002e0cac723c */ /* 0x000fe200000018ac */
[----:B-1----:R-:W-:-:S06]  /*21720*/  FMUL.FTZ R2, R41, R0 ;  /* 0x0000000029027220 */ /* 0x002fcc0000410000 */
[----:B------:R1:W-:Y:S01]  /*21730*/  MUFU.TANH R67, R2 ;  /* 0x0000000200437308 */ /* 0x0003e20000002400 */
[----:B------:R-:W-:Y:S01]  /*21740*/  HMMA.16816.F32 R44, R8, R28, R72 ;  /* 0x0000001c082c723c */ /* 0x000fe20000001848 */
[----:B------:R-:W-:Y:S01]  /*21750*/  IMAD.MOV.U32 R177, RZ, RZ, R178 ;  /* 0x000000ffffb17224 */ /* 0x000fe200078e00b2 */
[----:B------:R-:W-:Y:S01]  /*21760*/  MOV R178, R179 ;  /* 0x000000b300b27202 */ /* 0x000fe20000000f00 */
[----:B-1----:R-:W-:-:S04]  /*21770*/  FMUL.FTZ R2, R42, R0 ;  /* 0x000000002a027220 */ /* 0x002fc80000410000 */
[----:B------:R1:W-:Y:S01]  /*21780*/  MUFU.TANH R137, R2 ;  /* 0x0000000200897308 */ /* 0x0003e20000002400 */
[----:B------:R-:W-:Y:S01]  /*21790*/  IMAD.MOV.U32 R179, RZ, RZ, R155 ;  /* 0x000000ffffb37224 */ /* 0x000fe200078e009b */
[----:B------:R-:W-:Y:S01]  /*217a0*/  MOV R114, R251 ;  /* 0x000000fb00727202 */ /* 0x000fe20000000f00 */
[----:B------:R-:W-:Y:S02]  /*217b0*/  IMAD.MOV.U32 R115, RZ, RZ, R249 ;  /* 0x000000ffff737224 */ /* 0x000fe400078e00f9 */
[----:B------:R-:W-:Y:S01]  /*217c0*/  IMAD.MOV.U32 R103, RZ, RZ, R38 ;  /* 0x000000ffff677224 */ /* 0x000fe200078e0026 */
[C---:B--2---:R-:W-:Y:S01]  /*217d0*/  HMMA.16816.F32 R120, R12.reuse, R32, R120 ;  /* 0x000000200c78723c */ /* 0x044fe20000001878 */
[----:B------:R2:W5:Y:S04]  /*217e0*/  LDL.LU R155, [R1+0x1c4] ;  /* 0x0001c400019b7983 */ /* 0x0005680000300800 */
[----:B------:R2:W5:Y:S01]  /*217f0*/  LDL.LU R154, [R1+0x1c0] ;  /* 0x0001c000019a7983 */ /* 0x0005620000300800 */
[-C--:B-1----:R-:W-:Y:S01]  /*21800*/  FMUL.FTZ R2, R43, R0.reuse ;  /* 0x000000002b027220 */ /* 0x082fe20000410000 */
[C---:B------:R-:W-:Y:S02]  /*21810*/  HMMA.16816.F32 R176, R12.reuse, R50, R176 ;  /* 0x000000320cb0723c */ /* 0x040fe400000018b0 */
[----:B------:R-:W1:Y:S01]  /*21820*/  LDSM.16.M88.4 R40, [R185+0x4000] ;  /* 0x00400000b928783b */ /* 0x000e620000000200 */
[----:B------:R3:W2:Y:S03]  /*21830*/  MUFU.TANH R68, R2 ;  /* 0x0000000200447308 */ /* 0x0006a60000002400 */
[----:B------:R-:W1:Y:S01]  /*21840*/  LDSM.16.M88.4 R48, [R185+0x3800] ;  /* 0x00380000b930783b */ /* 0x000e620000000200 */
[C---:B------:R-:W-:Y:S03]  /*21850*/  HMMA.16816.F32 R112, R12.reuse, R34, R112 ;  /* 0x000000220c70723c */ /* 0x040fe60000001870 */
[----:B------:R-:W-:Y:S03]  /*21860*/  LDSM.16.M88.4 R32, [R185+0x4800] ;  /* 0x00480000b920783b */ /* 0x000fe60000000200 */
[C---:B----4-:R-:W-:Y:S01]  /*21870*/  HMMA.16816.F32 R104, R12.reuse, R24, R104 ;  /* 0x000000180c68723c */ /* 0x050fe20000001868 */
[----:B------:R4:W5:Y:S04]  /*21880*/  LDL.LU R153, [R1+0x1bc] ;  /* 0x0001bc0001997983 */ /* 0x0009680000300800 */
[----:B------:R4:W5:Y:S01]  /*21890*/  LDL.LU R152, [R1+0x1b8] ;  /* 0x0001b80001987983 */ /* 0x0009620000300800 */
[-C--:B---3--:R-:W-:Y:S01]  /*218a0*/  FMUL.FTZ R2, R16, R0.reuse ;  /* 0x0000000010027220 */ /* 0x088fe20000410000 */
[----:B------:R-:W-:Y:S02]  /*218b0*/  HMMA.16816.F32 R100, R12, R26, R100 ;  /* 0x0000001a0c64723c */ /* 0x000fe40000001864 */
[----:B------:R-:W3:Y:S01]  /*218c0*/  LDSM.16.M88.4 R24, [R185+0x5000] ;  /* 0x00500000b918783b */ /* 0x000ee20000000200 */
[----:B------:R2:W-:Y:S03]  /*218d0*/  MUFU.TANH R136, R2 ;  /* 0x0000000200887308 */ /* 0x0005e60000002400 */
[----:B------:R4:W5:Y:S01]  /*218e0*/  LDL.LU R151, [R1+0x1b4] ;  /* 0x0001b40001977983 */ /* 0x0009620000300800 */
[----:B------:R-:W-:Y:S03]  /*218f0*/  HMMA.16816.F32 R12, R8, R30, R92 ;  /* 0x0000001e080c723c */ /* 0x000fe6000000185c */
[----:B------:R4:W5:Y:S01]  /*21900*/  LDL.LU R150, [R1+0x1b0] ;  /* 0x0001b00001967983 */ /* 0x0009620000300800 */
[----:B--2---:R-:W-:-:S02]  /*21910*/  FMUL.FTZ R2, R17, R0 ;  /* 0x0000000011027220 */ /* 0x004fc40000410000 */
[C---:B------:R-:W-:Y:S01]  /*21920*/  HMMA.16816.F32 R28, R8.reuse, R56, R216 ;  /* 0x00000038081c723c */ /* 0x040fe200000018d8 */
[----:B------:R4:W5:Y:S01]  /*21930*/  LDL.LU R149, [R1+0x1ac] ;  /* 0x0001ac0001957983 */ /* 0x0009620000300800 */
[----:B------:R2:W4:Y:S03]  /*21940*/  MUFU.TANH R38, R2 ;  /* 0x0000000200267308 */ /* 0x0005260000002400 */
[----:B------:R3:W5:Y:S02]  /*21950*/  LDL.LU R148, [R1+0x1a8] ;  /* 0x0001a80001947983 */ /* 0x0007640000300800 */
[----:B------:R-:W-:Y:S01]  /*21960*/  IMAD.MOV.U32 R219, RZ, RZ, R116 ;  /* 0x000000ffffdb7224 */ /* 0x000fe200078e0074 */
[----:B------:R-:W-:Y:S01]  /*21970*/  MOV R216, R68 ;  /* 0x0000004400d87202 */ /* 0x000fe20000000f00 */
[C---:B-1----:R-:W-:Y:S06]  /*21980*/  HMMA.16816.F32 R76, R8.reuse, R40, R212 ;  /* 0x00000028084c723c */ /* 0x042fec00000018d4 */
[----:B------:R-:W-:Y:S01]  /*21990*/  HMMA.16816.F32 R72, R8, R58, R80 ;  /* 0x0000003a0848723c */ /* 0x000fe20000001850 */
[----:B------:R-:W1:Y:S01]  /*219a0*/  LDSM.16.M88.4 R56, [R185+0x6800] ;  /* 0x00680000b938783b */ /* 0x000e620000000200 */
[----:B--2---:R-:W-:-:S04]  /*219b0*/  FMUL.FTZ R2, R18, R0 ;  /* 0x0000000012027220 */ /* 0x004fc80000410000 */
[----:B------:R-:W-:Y:S01]  /*219c0*/  HMMA.16816.F32 R92, R8, R54, R204 ;  /* 0x00000036085c723c */ /* 0x000fe200000018cc */
[----:B------:R-:W-:-:S05]  /*219d0*/  MOV R218, R64 ;  /* 0x0000004000da7202 */ /* 0x000fca0000000f00 */
[C---:B------:R-:W-:Y:S01]  /*219e0*/  HMMA.16816.F32 R96, R8.reuse, R52, R96 ;  /* 0x000000340860723c */ /* 0x040fe20000001860 */
[----:B------:R2:W4:Y:S01]  /*219f0*/  MUFU.TANH R133, R2 ;  /* 0x0000000200857308 */ /* 0x0005220000002400 */
[----:B------:R-:W-:Y:S01]  /*21a00*/  IMAD.MOV.U32 R217, RZ, RZ, R88 ;  /* 0x000000ffffd97224 */ /* 0x000fe200078e0058 */
[----:B------:R1:W5:Y:S03]  /*21a10*/  LDL.LU R147, [R1+0x1a4] ;  /* 0x0001a40001937983 */ /* 0x0003660000300800 */
[C---:B------:R-:W-:Y:S01]  /*21a20*/  HMMA.16816.F32 R68, R8.reuse, R42, R60 ;  /* 0x0000002a0844723c */ /* 0x040fe2000000183c */
[----:B------:R-:W-:Y:S05]  /*21a30*/  LDSM.16.M88.4 R40, [R185+0x6000] ;  /* 0x00600000b928783b */ /* 0x000fea0000000200 */
[----:B------:R-:W-:Y:S01]  /*21a40*/  HMMA.16816.F32 R80, R8, R50, R124 ;  /* 0x000000320850723c */ /* 0x000fe2000000187c */
[----:B------:R-:W-:Y:S01]  /*21a50*/  MOV R205, R67 ;  /* 0x0000004300cd7202 */ /* 0x000fe20000000f00 */
[----:B------:R-:W-:-:S04]  /*21a60*/  IMAD.MOV.U32 R204, RZ, RZ, R66 ;  /* 0x000000ffffcc7224 */ /* 0x000fc800078e0042 */
[C---:B------:R-:W-:Y:S01]  /*21a70*/  HMMA.16816.F32 R84, R8.reuse, R48, R84 ;  /* 0x000000300854723c */ /* 0x040fe20000001854 */
[----:B--2---:R-:W-:Y:S01]  /*21a80*/  FMUL.FTZ R2, R19, R0 ;  /* 0x0000000013027220 */ /* 0x004fe20000410000 */
[----:B------:R-:W-:Y:S01]  /*21a90*/  IMAD.MOV.U32 R124, RZ, RZ, R109 ;  /* 0x000000ffff7c7224 */ /* 0x000fe200078e006d */
[----:B------:R-:W-:Y:S01]  /*21aa0*/  MOV R125, R91 ;  /* 0x0000005b007d7202 */ /* 0x000fe20000000f00 */
[----:B------:R-:W-:Y:S01]  /*21ab0*/  LDSM.16.M88.4 R16, [R185+0x5800] ;  /* 0x00580000b910783b */ /* 0x000fe20000000200 */
[----:B------:R2:W-:Y:S01]  /*21ac0*/  MUFU.TANH R251, R2 ;  /* 0x0000000200fb7308 */ /* 0x0005e20000002400 */
[----:B------:R-:W-:Y:S01]  /*21ad0*/  MOV R127, R65 ;  /* 0x00000041007f7202 */ /* 0x000fe20000000f00 */
[----:B------:R-:W-:Y:S01]  /*21ae0*/  IMAD.MOV.U32 R126, RZ, RZ, R89 ;  /* 0x000000ffff7e7224 */ /* 0x000fe200078e0059 */
[----:B---3--:R-:W-:Y:S01]  /*21af0*/  HMMA.16816.F32 R52, R8, R24, R196 ;  /* 0x000000180834723c */ /* 0x008fe200000018c4 */
[----:B------:R-:W3:Y:S01]  /*21b00*/  LDSM.16.M88.4 R48, [R185+0x7000] ;  /* 0x00700000b930783b */ /* 0x000ee20000000200 */
[----:B------:R-:W-:Y:S01]  /*21b10*/  IMAD.MOV.U32 R212, RZ, RZ, R39 ;  /* 0x000000ffffd47224 */ /* 0x000fe200078e0027 */
[----:B------:R-:W-:-:S02]  /*21b20*/  MOV R213, R216 ;  /* 0x000000d800d57202 */ /* 0x000fc40000000f00 */
[----:B------:R3:W5:Y:S01]  /*21b30*/  LDL.LU R146, [R1+0x1a0] ;  /* 0x0001a00001927983 */ /* 0x0007620000300800 */
[-C--:B--2---:R-:W-:Y:S01]  /*21b40*/  FMUL.FTZ R2, R44, R0.reuse ;  /* 0x000000002c027220 */ /* 0x084fe20000410000 */
[C---:B------:R-:W-:Y:S06]  /*21b50*/  HMMA.16816.F32 R64, R8.reuse, R32, R208 ;  /* 0x000000200840723c */ /* 0x040fec00000018d0 */
[C---:B------:R-:W-:Y:S01]  /*21b60*/  HMMA.16816.F32 R60, R8.reuse, R34, R220 ;  /* 0x00000022083c723c */ /* 0x040fe200000018dc */
[----:B------:R2:W4:Y:S05]  /*21b70*/  MUFU.TANH R119, R2 ;  /* 0x0000000200777308 */ /* 0x00052a0000002400 */
[C---:B-1----:R-:W-:Y:S06]  /*21b80*/  HMMA.16816.F32 R172, R8.reuse, R58, R172 ;  /* 0x0000003a08ac723c */ /* 0x042fec00000018ac */
[----:B---3--:R-:W-:Y:S01]  /*21b90*/  HMMA.16816.F32 R120, R8, R48, R120 ;  /* 0x000000300878723c */ /* 0x008fe20000001878 */
[----:B--2---:R-:W-:-:S05]  /*21ba0*/  FMUL.FTZ R2, R45, R0 ;  /* 0x000000002d027220 */ /* 0x004fca0000410000 */
[C---:B------:R-:W-:Y:S01]  /*21bb0*/  HMMA.16816.F32 R112, R8.reuse, R50, R112 ;  /* 0x000000320870723c */ /* 0x040fe20000001870 */
[----:B------:R1:W-:Y:S01]  /*21bc0*/  MUFU.TANH R249, R2 ;  /* 0x0000000200f97308 */ /* 0x0003e20000002400 */
[----:B------:R-:W-:Y:S01]  /*21bd0*/  ISETP.GE.AND P2, PT, R124, 0x3, PT ;  /* 0x000000037c00780c */ /* 0x000fe20003f46270 */
[----:B------:R-:W-:Y:S01]  /*21be0*/  IMAD.MOV.U32 R214, RZ, RZ, R205 ;  /* 0x000000ffffd67224 */ /* 0x000fe200078e00cd */
[----:B----4-:R-:W-:Y:S01]  /*21bf0*/  MOV R216, R38 ;  /* 0x0000002600d87202 */ /* 0x010fe20000000f00 */
[----:B------:R2:W5:Y:S01]  /*21c00*/  LDL.LU R145, [R1+0x19c] ;  /* 0x00019c0001917983 */ /* 0x0005620000300800 */
[----:B-1----:R-:W-:Y:S01]  /*21c10*/  FMUL.FTZ R2, R46, R0 ;  /* 0x000000002e027220 */ /* 0x002fe20000410000 */
[----:B------:R-:W-:Y:S01]  /*21c20*/  MOV R223, R36 ;  /* 0x0000002400df7202 */ /* 0x000fe20000000f00 */
[----:B------:R-:W-:Y:S01]  /*21c30*/  HMMA.16816.F32 R32, R8, R16, R232 ;  /* 0x000000100820723c */ /* 0x000fe200000018e8 */
[----:B------:R-:W-:Y:S01]  /*21c40*/  MOV R209, R4 ;  /* 0x0000000400d17202 */ /* 0x000fe20000000f00 */
[----:B------:R1:W3:Y:S01]  /*21c50*/  MUFU.TANH R117, R2 ;  /* 0x0000000200757308 */ /* 0x0002e20000002400 */
[----:B------:R-:W-:-:S02]  /*21c60*/  IMAD.MOV.U32 R208, RZ, RZ, R3 ;  /* 0x000000ffffd07224 */ /* 0x000fc400078e0003 */
[----:B------:R-:W-:Y:S01]  /*21c70*/  IMAD.MOV.U32 R210, RZ, RZ, R6 ;  /* 0x000000ffffd27224 */ /* 0x000fe200078e0006 */
[----:B------:R-:W-:Y:S01]  /*21c80*/  MOV R124, R204 ;  /* 0x000000cc007c7202 */ /* 0x000fe20000000f00 */
[----:B------:R-:W-:Y:S02]  /*21c90*/  IMAD.MOV.U32 R205, RZ, RZ, R21 ;  /* 0x000000ffffcd7224 */ /* 0x000fe400078e0015 */
[-C--:B------:R-:W-:Y:S01]  /*21ca0*/  FMUL.FTZ R39, R62, R0.reuse ;  /* 0x000000003e277220 */ /* 0x080fe20000410000 */
[-C--:B------:R-:W-:Y:S01]  /*21cb0*/  FMUL.FTZ R38, R60, R0.reuse ;  /* 0x000000003c267220 */ /* 0x080fe20000410000 */
[-C--:B------:R-:W-:Y:S01]  /*21cc0*/  FMUL.FTZ R59, R83, R0.reuse ;  /* 0x00000000533b7220 */ /* 0x080fe20000410000 */
[-C--:B------:R-:W-:Y:S01]  /*21cd0*/  FMUL.FTZ R48, R52, R0.reuse ;  /* 0x0000000034307220 */ /* 0x080fe20000410000 */
[-C--:B------:R-:W-:Y:S01]  /*21ce0*/  FMUL.FTZ R49, R54, R0.reuse ;  /* 0x0000000036317220 */ /* 0x080fe20000410000 */
[----:B------:R2:W5:Y:S01]  /*21cf0*/  LDL.LU R144, [R1+0x198] ;  /* 0x0001980001907983 */ /* 0x0005620000300800 */
[-C--:B-1----:R-:W-:Y:S01]  /*21d00*/  FMUL.FTZ R2, R47, R0.reuse ;  /* 0x000000002f027220 */ /* 0x082fe20000410000 */
[-C--:B------:R-:W-:Y:S01]  /*21d10*/  FMUL.FTZ R36, R66, R0.reuse ;  /* 0x0000000042247220 */ /* 0x080fe20000410000 */
[C---:B------:R-:W-:Y:S01]  /*21d20*/  HMMA.16816.F32 R16, R8.reuse, R18, R176 ;  /* 0x000000120810723c */ /* 0x040fe200000018b0 */
[-C--:B------:R-:W-:Y:S01]  /*21d30*/  FMUL.FTZ R4, R87, R0.reuse ;  /* 0x0000000057047220 */ /* 0x080fe20000410000 */
[----:B------:R1:W-:Y:S01]  /*21d40*/  MUFU.TANH R248, R2 ;  /* 0x0000000200f87308 */ /* 0x0003e20000002400 */
[-C--:B------:R-:W-:Y:S01]  /*21d50*/  FMUL.FTZ R3, R80, R0.reuse ;  /* 0x0000000050037220 */ /* 0x080fe20000410000 */
[----:B------:R-:W-:Y:S01]  /*21d60*/  FMUL.FTZ R6, R82, R0 ;  /* 0x0000000052067220 */ /* 0x000fe20000410000 */
[----:B------:R-:W-:Y:S01]  /*21d70*/  MOV R204, R20 ;  /* 0x0000001400cc7202 */ /* 0x000fe20000000f00 */
[-C--:B------:R-:W-:Y:S01]  /*21d80*/  FMUL.FTZ R21, R68, R0.reuse ;  /* 0x0000000044157220 */ /* 0x080fe20000410000 */
[-C--:B------:R-:W-:Y:S01]  /*21d90*/  FMUL.FTZ R60, R61, R0.reuse ;  /* 0x000000003d3c7220 */ /* 0x080fe20000410000 */
[----:B------:R2:W5:Y:S01]  /*21da0*/  LDL.LU R143, [R1+0x194] ;  /* 0x00019400018f7983 */ /* 0x0005620000300800 */
[-C--:B-1----:R-:W-:Y:S01]  /*21db0*/  FMUL.FTZ R2, R12, R0.reuse ;  /* 0x000000000c027220 */ /* 0x082fe20000410000 */
[-C--:B------:R-:W-:Y:S01]  /*21dc0*/  FMUL.FTZ R66, R53, R0.reuse ;  /* 0x0000000035427220 */ /* 0x080fe20000410000 */
[----:B------:R-:W-:Y:S01]  /*21dd0*/  HMMA.16816.F32 R44, R8, R26, R200 ;  /* 0x0000001a082c723c */ /* 0x000fe200000018c8 */
[-C--:B------:R-:W-:Y:S01]  /*21de0*/  FMUL.FTZ R87, R33, R0.reuse ;  /* 0x0000000021577220 */ /* 0x080fe20000410000 */
[----:B------:R1:W4:Y:S01]  /*21df0*/  MUFU.TANH R116, R2 ;  /* 0x0000000200747308 */ /* 0x0003220000002400 */
[----:B------:R-:W-:Y:S01]  /*21e00*/  IMAD.MOV.U32 R53, RZ, RZ, R127 ;  /* 0x000000ffff357224 */ /* 0x000fe200078e007f */
[----:B------:R-:W3:Y:S09]  /*21e10*/  LDSM.16.M88.4 R24, [R185+0x7800] ;  /* 0x00780000b918783b */ /* 0x000ef20000000200 */
[-C--:B------:R-:W-:Y:S01]  /*21e20*/  FMUL.FTZ R33, R16, R0.reuse ;  /* 0x0000000010217220 */ /* 0x080fe20000410000 */
[-C--:B------:R-:W-:Y:S01]  /*21e30*/  FMUL.FTZ R20, R84, R0.reuse ;  /* 0x0000000054147220 */ /* 0x080fe20000410000 */
[-C--:B------:R-:W-:Y:S01]  /*21e40*/  FMUL.FTZ R80, R55, R0.reuse ;  /* 0x0000000037507220 */ /* 0x080fe20000410000 */
[----:B------:R2:W5:Y:S01]  /*21e50*/  LDL.LU R142, [R1+0x190] ;  /* 0x00019000018e7983 */ /* 0x0005620000300800 */
[-C--:B-1----:R-:W-:Y:S01]  /*21e60*/  FMUL.FTZ R2, R13, R0.reuse ;  /* 0x000000000d027220 */ /* 0x082fe20000410000 */
[----:B------:R-:W1:Y:S01]  /*21e70*/  S2R R127, SR_TID.X ;  /* 0x00000000007f7919 */ /* 0x000e620000002100 */
[-C--:B------:R-:W-:Y:S01]  /*21e80*/  FMUL.FTZ R34, R34, R0.reuse ;  /* 0x0000000022227220 */ /* 0x080fe20000410000 */
[----:B------:R-:W-:Y:S01]  /*21e90*/  IMAD.MOV.U32 R232, RZ, RZ, R214 ;  /* 0x000000ffffe87224 */ /* 0x000fe200078e00d6 */
[----:B------:R4:W-:Y:S01]  /*21ea0*/  MUFU.TANH R247, R2 ;  /* 0x0000000200f77308 */ /* 0x0009e20000002400 */
[----:B------:R-:W-:Y:S01]  /*21eb0*/  IMAD.SHL.U32 R16, R223, 0x100, RZ ;  /* 0x00000100df107824 */ /* 0x000fe200078e00ff */
[----:B------:R2:W5:Y:S01]  /*21ec0*/  LDL.LU R141, [R1+0x18c] ;  /* 0x00018c00018d7983 */ /* 0x0005620000300800 */
[-C--:B------:R-:W-:Y:S01]  /*21ed0*/  FMUL.FTZ R44, R44, R0.reuse ;  /* 0x000000002c2c7220 */ /* 0x080fe20000410000 */
[----:B------:R-:W-:Y:S01]  /*21ee0*/  FMUL.FTZ R46, R46, R0 ;  /* 0x000000002e2e7220 */ /* 0x000fe20000410000 */
[----:B------:R-:W-:Y:S01]  /*21ef0*/  MOV R235, R205 ;  /* 0x000000cd00eb7202 */ /* 0x000fe20000000f00 */
[----:B------:R2:W5:Y:S01]  /*21f00*/  LDL.LU R140, [R1+0x188] ;  /* 0x00018800018c7983 */ /* 0x0005620000300800 */
[----:B------:R-:W-:-:S02]  /*21f10*/  MOV R54, R218 ;  /* 0x000000da00367202 */ /* 0x000fc40000000f00 */
[----:B------:R-:W-:Y:S01]  /*21f20*/  MOV R233, R213 ;  /* 0x000000d500e97202 */ /* 0x000fe20000000f00 */
[----:B------:R-:W-:Y:S02]  /*21f30*/  IMAD.MOV.U32 R234, RZ, RZ, R216 ;  /* 0x000000ffffea7224 */ /* 0x000fe400078e00d8 */
[-C--:B------:R-:W-:Y:S01]  /*21f40*/  FMUL.FTZ R65, R65, R0.reuse ;  /* 0x0000000041417220 */ /* 0x080fe20000410000 */
[-C--:B------:R-:W-:Y:S01]  /*21f50*/  FMUL.FTZ R79, R79, R0.reuse ;  /* 0x000000004f4f7220 */ /* 0x080fe20000410000 */
[-C--:B------:R-:W-:Y:S01]  /*21f60*/  FMUL.FTZ R67, R67, R0.reuse ;  /* 0x0000000043437220 */ /* 0x080fe20000410000 */
[-C--:B------:R-:W-:Y:S01]  /*21f70*/  FMUL.FTZ R77, R77, R0.reuse ;  /* 0x000000004d4d7220 */ /* 0x080fe20000410000 */
[-C--:B------:R-:W-:Y:S01]  /*21f80*/  FMUL.FTZ R113, R113, R0.reuse ;  /* 0x0000000071717220 */ /* 0x080fe20000410000 */
[-C--:B------:R-:W-:Y:S01]  /*21f90*/  FMUL.FTZ R121, R121, R0.reuse ;  /* 0x0000000079797220 */ /* 0x080fe20000410000 */
[-C--:B----4-:R-:W-:Y:S01]  /*21fa0*/  FMUL.FTZ R2, R14, R0.reuse ;  /* 0x000000000e027220 */ /* 0x090fe20000410000 */
[-C--:B------:R-:W-:Y:S01]  /*21fb0*/  FMUL.FTZ R123, R123, R0.reuse ;  /* 0x000000007b7b7220 */ /* 0x080fe20000410000 */
[-C--:B------:R-:W-:Y:S01]  /*21fc0*/  FMUL.FTZ R175, R175, R0.reuse ;  /* 0x00000000afaf7220 */ /* 0x080fe20000410000 */
[-C--:B------:R-:W-:Y:S01]  /*21fd0*/  FMUL.FTZ R173, R173, R0.reuse ;  /* 0x00000000adad7220 */ /* 0x080fe20000410000 */
[----:B------:R4:W2:Y:S01]  /*21fe0*/  MUFU.TANH R109, R2 ;  /* 0x00000002006d7308 */ /* 0x0008a20000002400 */
[----:B---3--:R-:W-:Y:S01]  /*21ff0*/  HMMA.16816.F32 R104, R8, R24, R104 ;  /* 0x000000180868723c */ /* 0x008fe20000001868 */
[----:B------:R3:W5:Y:S01]  /*22000*/  LDL.LU R118, [R1+0x184] ;  /* 0x0001840001767983 */ /* 0x0007620000300800 */
[----:B------:R-:W-:Y:S01]  /*22010*/  FMUL.FTZ R115, R115, R0 ;  /* 0x0000000073737220 */ /* 0x000fe20000410000 */
[----:B------:R-:W-:-:S04]  /*22020*/  DEPBAR.LE SB0, 0x0 ;  /* 0x000080000000791a */ /* 0x000fc80000000000 */
[-C--:B----4-:R-:W-:Y:S01]  /*22030*/  FMUL.FTZ R2, R15, R0.reuse ;  /* 0x000000000f027220 */ /* 0x090fe20000410000 */
[----:B-1----:R-:W-:Y:S01]  /*22040*/  SHF.L.U32 R127, R127, 0x1, RZ ;  /* 0x000000017f7f7819 */ /* 0x002fe200000006ff */
[C---:B------:R-:W-:Y:S01]  /*22050*/  HMMA.16816.F32 R100, R8.reuse, R26, R100 ;  /* 0x0000001a0864723c */ /* 0x040fe20000001864 */
[-C--:B------:R-:W-:Y:S01]  /*22060*/  FMUL.FTZ R24, R70, R0.reuse ;  /* 0x0000000046187220 */ /* 0x080fe20000410000 */
[----:B------:R1:W-:Y:S01]  /*22070*/  MUFU.TANH R246, R2 ;  /* 0x0000000200f67308 */ /* 0x0003e20000002400 */
[----:B------:R3:W5:Y:S03]  /*22080*/  LDL.LU R108, [R1+0x180] ;  /* 0x00018000016c7983 */ /* 0x0007660000300800 */
[----:B------:R-:W-:Y:S01]  /*22090*/  HMMA.16816.F32 R12, R8, R40, R224 ;  /* 0x00000028080c723c */ /* 0x000fe200000018e0 */
[----:B------:R-:W-:Y:S01]  /*220a0*/  LOP3.LUT R127, R127, 0x6, RZ, 0xc0, !PT ;  /* 0x000000067f7f7812 */ /* 0x000fe200078ec0ff */
[----:B------:R3:W5:Y:S01]  /*220b0*/  LDL.LU R37, [R1+0x17c] ;  /* 0x00017c0001257983 */ /* 0x0007620000300800 */
[----:B-1----:R-:W-:-:S04]  /*220c0*/  FMUL.FTZ R2, R28, R0 ;  /* 0x000000001c027220 */ /* 0x002fc80000410000 */
[----:B------:R1:W4:Y:S02]  /*220d0*/  MUFU.TANH R91, R2 ;  /* 0x00000002005b7308 */ /* 0x0003240000002400 */
[----:B-1----:R-:W-:-:S06]  /*220e0*/  FMUL.FTZ R2, R29, R0 ;  /* 0x000000001d027220 */ /* 0x002fcc0000410000 */
[----:B------:R1:W-:Y:S02]  /*220f0*/  MUFU.TANH R244, R2 ;  /* 0x0000000200f47308 */ /* 0x0003e40000002400 */
[----:B-1----:R-:W-:-:S06]  /*22100*/  FMUL.FTZ R2, R30, R0 ;  /* 0x000000001e027220 */ /* 0x002fcc0000410000 */
[----:B------:R1:W3:Y:S02]  /*22110*/  MUFU.TANH R89, R2 ;  /* 0x0000000200597308 */ /* 0x0002e40000002400 */
[----:B-1----:R-:W-:-:S06]  /*22120*/  FMUL.FTZ R2, R31, R0 ;  /* 0x000000001f027220 */ /* 0x002fcc0000410000 */
[----:B------:R1:W-:Y:S01]  /*22130*/  MUFU.TANH R215, R2 ;  /* 0x0000000200d77308 */ /* 0x0003e20000002400 */
[----:B------:R-:W-:Y:S01]  /*22140*/  HMMA.16816.F32 R28, R8, R42, R228 ;  /* 0x0000002a081c723c */ /* 0x000fe200000018e4 */
[----:B-1----:R-:W-:-:S06]  /*22150*/  FMUL.FTZ R2, R72, R0 ;  /* 0x0000000048027220 */ /* 0x002fcc0000410000 */
[----:B------:R1:W3:Y:S01]  /*22160*/  MUFU.TANH R88, R2 ;  /* 0x0000000200587308 */ /* 0x0002e20000002400 */
[----:B------:R-:W-:Y:S01]  /*22170*/  HMMA.16816.F32 R40, R8, R56, R128 ;  /* 0x000000380828723c */ /* 0x000fe20000001880 */
[----:B-1----:R-:W-:-:S06]  /*22180*/  FMUL.FTZ R2, R73, R0 ;  /* 0x0000000049027220 */ /* 0x002fcc0000410000 */
[----:B------:R1:W-:Y:S02]  /*22190*/  MUFU.TANH R211, R2 ;  /* 0x0000000200d37308 */ /* 0x0003e40000002400 */
[----:B-1----:R-:W-:-:S06]  /*221a0*/  FMUL.FTZ R2, R74, R0 ;  /* 0x000000004a027220 */ /* 0x002fcc0000410000 */
[----:B------:R1:W3:Y:S02]  /*221b0*/  MUFU.TANH R73, R2 ;  /* 0x0000000200497308 */ /* 0x0002e40000002400 */
[----:B-1----:R-:W-:-:S06]  /*221c0*/  FMUL.FTZ R2, R75, R0 ;  /* 0x000000004b027220 */ /* 0x002fcc0000410000 */
[----:B------:R1:W-:Y:S01]  /*221d0*/  MUFU.TANH R207, R2 ;  /* 0x0000000200cf7308 */ /* 0x0003e20000002400 */
[-C--:B------:R-:W-:Y:S01]  /*221e0*/  FMUL.FTZ R179, R29, R0.reuse ;  /* 0x000000001db37220 */ /* 0x080fe20000410000 */
[-C--:B------:R-:W-:Y:S01]  /*221f0*/  FMUL.FTZ R29, R40, R0.reuse ;  /* 0x00000000281d7220 */ /* 0x080fe20000410000 */
[----:B-1----:R-:W-:-:S05]  /*22200*/  FMUL.FTZ R2, R96, R0 ;  /* 0x0000000060027220 */ /* 0x002fca0000410000 */
[----:B------:R1:W3:Y:S01]  /*22210*/  MUFU.TANH R72, R2 ;  /* 0x0000000200487308 */ /* 0x0002e20000002400 */
[-C--:B------:R-:W-:Y:S01]  /*22220*/  FMUL.FTZ R40, R43, R0.reuse ;  /* 0x000000002b287220 */ /* 0x080fe20000410000 */
[----:B------:R-:W-:Y:S02]  /*22230*/  MOV R43, R219 ;  /* 0x000000db002b7202 */ /* 0x000fe40000000f00 */
[----:B------:R-:W2:Y:S01]  /*22240*/  S2R R219, SR_TID.X ;  /* 0x0000000000db7919 */ /* 0x000ea20000002100 */
[----:B-1----:R-:W-:-:S04]  /*22250*/  FMUL.FTZ R2, R97, R0 ;  /* 0x0000000061027220 */ /* 0x002fc80000410000 */
[----:B------:R1:W-:Y:S02]  /*22260*/  MUFU.TANH R206, R2 ;  /* 0x0000000200ce7308 */ /* 0x0003e40000002400 */
[----:B-1----:R-:W-:-:S06]  /*22270*/  FMUL.FTZ R2, R98, R0 ;  /* 0x0000000062027220 */ /* 0x002fcc0000410000 */
[----:B------:R1:W3:Y:S02]  /*22280*/  MUFU.TANH R58, R2 ;  /* 0x00000002003a7308 */ /* 0x0002e40000002400 */
[----:B-1----:R-:W-:-:S06]  /*22290*/  FMUL.FTZ R2, R99, R0 ;  /* 0x0000000063027220 */ /* 0x002fcc0000410000 */
[----:B------:R1:W-:Y:S02]  /*222a0*/  MUFU.TANH R201, R2 ;  /* 0x0000000200c97308 */ /* 0x0003e40000002400 */
[----:B-1----:R-:W-:-:S06]  /*222b0*/  FMUL.FTZ R2, R92, R0 ;  /* 0x000000005c027220 */ /* 0x002fcc0000410000 */
[----:B------:R1:W3:Y:S02]  /*222c0*/  MUFU.TANH R57, R2 ;  /* 0x0000000200397308 */ /* 0x0002e40000002400 */
[----:B-1----:R-:W-:-:S06]  /*222d0*/  FMUL.FTZ R2, R93, R0 ;  /* 0x000000005d027220 */ /* 0x002fcc0000410000 */
[----:B------:R1:W-:Y:S01]  /*222e0*/  MUFU.TANH R197, R2 ;  /* 0x0000000200c57308 */ /* 0x0003e20000002400 */
[-C--:B------:R-:W-:Y:S01]  /*222f0*/  FMUL.FTZ R10, R95, R0.reuse ;  /* 0x000000005f0a7220 */ /* 0x080fe20000410000 */
[----:B-1----:R-:W-:-:S06]  /*22300*/  FMUL.FTZ R2, R94, R0 ;  /* 0x000000005e027220 */ /* 0x002fcc0000410000 */
[----:B------:R1:W3:Y:S01]  /*22310*/  MUFU.TANH R56, R2 ;  /* 0x0000000200387308 */ /* 0x0002e20000002400 */
[-C--:B------:R-:W-:Y:S01]  /*22320*/  FMUL.FTZ R95, R35, R0.reuse ;  /* 0x00000000235f7220 */ /* 0x080fe20000410000 */
[-C--:B------:R-:W-:Y:S01]  /*22330*/  FMUL.FTZ R35, R18, R0.reuse ;  /* 0x0000000012237220 */ /* 0x080fe20000410000 */
[-C--:B------:R-:W-:Y:S01]  /*22340*/  FMUL.FTZ R8, R86, R0.reuse ;  /* 0x0000000056087220 */ /* 0x080fe20000410000 */
[-C--:B-1----:R-:W-:Y:S01]  /*22350*/  FMUL.FTZ R2, R81, R0.reuse ;  /* 0x0000000051027220 */ /* 0x082fe20000410000 */
[-C--:B------:R-:W-:Y:S01]  /*22360*/  FMUL.FTZ R81, R45, R0.reuse ;  /* 0x000000002d517220 */ /* 0x080fe20000410000 */
[-C--:B------:R-:W-:Y:S02]  /*22370*/  FMUL.FTZ R45, R32, R0.reuse ;  /* 0x00000000202d7220 */ /* 0x080fe40000410000 */
[----:B------:R1:W-:Y:S01]  /*22380*/  MUFU.TANH R32, R3 ;  /* 0x0000000300207308 */ /* 0x0003e20000002400 */
[----:B------:R-:W-:-:S07]  /*22390*/  FMUL.FTZ R9, R85, R0 ;  /* 0x0000000055097220 */ /* 0x000fce0000410000 */
[----:B------:R4:W-:Y:S01]  /*223a0*/  MUFU.TANH R18, R6 ;  /* 0x0000000600127308 */ /* 0x0009e20000002400 */
[----:B-1----:R-:W-:-:S04]  /*223b0*/  LOP3.LUT R3, R16, 0x8, R127, 0xfe, !PT ;  /* 0x0000000810037812 */ /* 0x002fc800078efe7f */
[C---:B------:R-:W-:Y:S02]  /*223c0*/  ISETP.GE.AND P6, PT, R3.reuse, R7, PT ;  /* 0x000000070300720c */ /* 0x040fe40003fc6270 */
[----:B------:R-:W-:Y:S02]  /*223d0*/  ISETP.GE.AND P4, PT, R3, R5, PT ;  /* 0x000000050300720c */ /* 0x000fe40003f86270 */
[----:B------:R-:W-:Y:S01]  /*223e0*/  I2FP.F32.S32 R3, R3 ;  /* 0x0000000300037245 */ /* 0x000fe20000201400 */
[----:B------:R1:W-:Y:S04]  /*223f0*/  MUFU.TANH R86, R2 ;  /* 0x0000000200567308 */ /* 0x0003e80000002400 */
[----:B----4-:R-:W-:Y:S01]  /*22400*/  FFMA.FTZ R6, R132, R3, R243 ;  /* 0x0000000384067223 */ /* 0x010fe200000100f3 */
[----:B--2---:R-:W-:-:S02]  /*22410*/  IMAD.SHL.U32 R243, R219, 0x2, RZ ;  /* 0x00000002dbf37824 */ /* 0x004fc400078e00ff */
[----:B------:R-:W-:Y:S01]  /*22420*/  FMUL.FTZ R226, R90, R0 ;  /* 0x000000005ae27220 */ /* 0x000fe20000410000 */
[----:B------:R2:W-:Y:S02]  /*22430*/  MUFU.TANH R97, R9 ;  /* 0x0000000900617308 */ /* 0x0005e40000002400 */
[----:B------:R-:W-:Y:S02]  /*22440*/  LOP3.LUT R243, R243, 0x6, RZ, 0xc0, !PT ;  /* 0x00000006f3f37812 */ /* 0x000fe400078ec0ff */
[----:B-1----:R-:W-:-:S04]  /*22450*/  LOP3.LUT R2, R16, 0x10, R127, 0xfe, !PT ;  /* 0x0000001010027812 */ /* 0x002fc800078efe7f */
[C---:B------:R-:W-:Y:S02]  /*22460*/  ISETP.GE.AND P5, PT, R2.reuse, R7, PT ;  /* 0x000000070200720c */ /* 0x040fe40003fa6270 */
[----:B------:R-:W-:Y:S02]  /*22470*/  ISETP.GE.AND P3, PT, R2, R5, PT ;  /* 0x000000050200720c */ /* 0x000fe40003f66270 */
[----:B------:R-:W-:Y:S01]  /*22480*/  I2FP.F32.S32 R2, R2 ;  /* 0x0000000200027245 */ /* 0x000fe20000201400 */
[----:B--2---:R-:W-:Y:S01]  /*22490*/  FFMA.FTZ R9, R132, R3, R245 ;  /* 0x0000000384097223 */ /* 0x004fe200000100f5 */
[----:B------:R1:W-:Y:S01]  /*224a0*/  MUFU.TANH R50, R8 ;  /* 0x0000000800327308 */ /* 0x0003e20000002400 */
[----:B------:R-:W-:Y:S01]  /*224b0*/  LOP3.LUT R3, R16, 0x18, R243, 0xfe, !PT ;  /* 0x0000001810037812 */ /* 0x000fe200078efef3 */
[----:B------:R-:W-:Y:S01]  /*224c0*/  FMUL.FTZ R11, R78, R0 ;  /* 0x000000004e0b7220 */ /* 0x000fe20000410000 */
[----:B------:R-:W-:Y:S02]  /*224d0*/  FSEL R70, R6, -INF , !P4 ;  /* 0xff80000006467808 */ /* 0x000fe40006000000 */
[----:B------:R-:W-:-:S03]  /*224e0*/  FSEL R75, R9, -INF , !P6 ;  /* 0xff800000094b7808 */ /* 0x000fc60007000000 */
[----:B------:R2:W-:Y:S01]  /*224f0*/  MUFU.TANH R90, R4 ;  /* 0x00000004005a7308 */ /* 0x0005e20000002400 */
[----:B------:R-:W-:Y:S01]  /*22500*/  ISETP.GE.AND P6, PT, R3, R7, PT ;  /* 0x000000070300720c */ /* 0x000fe20003fc6270 */
[----:B------:R-:W-:Y:S01]  /*22510*/  FMUL.FTZ R78, R71, R0 ;  /* 0x00000000474e7220 */ /* 0x000fe20000410000 */
[----:B------:R-:W-:Y:S02]  /*22520*/  ISETP.GE.AND P4, PT, R3, R5, PT ;  /* 0x000000050300720c */ /* 0x000fe40003f86270 */
[----:B------:R-:W-:Y:S01]  /*22530*/  I2FP.F32.S32 R3, R3 ;  /* 0x0000000300037245 */ /* 0x000fe20000201400 */
[CC--:B-1----:R-:W-:Y:S01]  /*22540*/  FFMA.FTZ R8, R132.reuse, R2.reuse, R242 ;  /* 0x0000000284087223 */ /* 0x0c2fe200000100f2 */
[----:B--2---:R-:W-:Y:S01]  /*22550*/  FFMA.FTZ R4, R132, R2, R241 ;  /* 0x0000000284047223 */ /* 0x004fe200000100f1 */
[----:B------:R-:W-:-:S03]  /*22560*/  LOP3.LUT R2, R16, 0x20, R243, 0xfe, !PT ;  /* 0x0000002010027812 */ /* 0x000fc600078efef3 */
[----:B------:R-:W-:Y:S02]  /*22570*/  FSEL R82, R8, -INF , !P5 ;  /* 0xff80000008527808 */ /* 0x000fe40006800000 */
[----:B------:R-:W-:Y:S02]  /*22580*/  FSEL R71, R4, -INF , !P3 ;  /* 0xff80000004477808 */ /* 0x000fe40005800000 */
[C---:B------:R-:W-:Y:S02]  /*22590*/  ISETP.GE.AND P5, PT, R2.reuse, R7, PT ;  /* 0x000000070200720c */ /* 0x040fe40003fa6270 */
[----:B------:R-:W-:Y:S02]  /*225a0*/  ISETP.GE.AND P3, PT, R2, R5, PT ;  /* 0x000000050200720c */ /* 0x000fe40003f66270 */
[----:B------:R-:W-:Y:S01]  /*225b0*/  I2FP.F32.S32 R2, R2 ;  /* 0x0000000200027245 */ /* 0x000fe20000201400 */
[CC--:B------:R-:W-:Y:S01]  /*225c0*/  FFMA.FTZ R9, R132.reuse, R3.reuse, R240 ;  /* 0x0000000384097223 */ /* 0x0c0fe200000100f0 */
[----:B------:R-:W-:Y:S01]  /*225d0*/  FFMA.FTZ R6, R132, R3, R239 ;  /* 0x0000000384067223 */ /* 0x000fe200000100ef */
[----:B------:R1:W-:Y:S01]  /*225e0*/  MUFU.TANH R177, R10 ;  /* 0x0000000a00b17308 */ /* 0x0003e20000002400 */
[----:B------:R-:W-:Y:S01]  /*225f0*/  LOP3.LUT R3, R16, 0x28, R243, 0xfe, !PT ;  /* 0x0000002810037812 */ /* 0x000fe200078efef3 */
[CC--:B------:R-:W-:Y:S01]  /*22600*/  FFMA.FTZ R8, R132.reuse, R2.reuse, R238 ;  /* 0x0000000284087223 */ /* 0x0c0fe200000100ee */
[----:B------:R-:W-:Y:S01]  /*22610*/  FFMA.FTZ R4, R132, R2, R237 ;  /* 0x0000000284047223 */ /* 0x000fe200000100ed */
[----:B------:R-:W-:-:S02]  /*22620*/  LOP3.LUT R2, R16, 0x30, R243, 0xfe, !PT ;  /* 0x0000003010027812 */ /* 0x000fc400078efef3 */
[----:B------:R-:W-:Y:S02]  /*22630*/  FSEL R84, R9, -INF , !P6 ;  /* 0xff80000009547808 */ /* 0x000fe40007000000 */
[----:B------:R-:W-:Y:S02]  /*22640*/  ISETP.GE.AND P6, PT, R3, R7, PT ;  /* 0x000000070300720c */ /* 0x000fe40003fc6270 */
[----:B------:R-:W-:Y:S02]  /*22650*/  FSEL R92, R8, -INF , !P5 ;  /* 0xff800000085c7808 */ /* 0x000fe40006800000 */
[----:B------:R-:W-:Y:S01]  /*22660*/  FSEL R68, R4, -INF , !P3 ;  /* 0xff80000004447808 */ /* 0x000fe20005800000 */
[-C--:B-1----:R-:W-:Y:S01]  /*22670*/  FMUL.FTZ R10, R76, R0.reuse ;  /* 0x000000004c0a7220 */ /* 0x082fe20000410000 */
[----:B------:R-:W-:Y:S01]  /*22680*/  FMUL.FTZ R76, R69, R0 ;  /* 0x00000000454c7220 */ /* 0x000fe20000410000 */
[----:B------:R-:W-:Y:S02]  /*22690*/  FSEL R69, R6, -INF , !P4 ;  /* 0xff80000006457808 */ /* 0x000fe40006000000 */
[----:B------:R-:W-:-:S02]  /*226a0*/  ISETP.GE.AND P4, PT, R3, R5, PT ;  /* 0x000000050300720c */ /* 0x000fc40003f86270 */
[----:B------:R-:W-:Y:S02]  /*226b0*/  I2FP.F32.S32 R3, R3 ;  /* 0x0000000300037245 */ /* 0x000fe40000201400 */
[C---:B------:R-:W-:Y:S02]  /*226c0*/  ISETP.GE.AND P5, PT, R2.reuse, R7, PT ;  /* 0x000000070200720c */ /* 0x040fe40003fa6270 */
[----:B------:R-:W-:Y:S02]  /*226d0*/  ISETP.GE.AND P3, PT, R2, R5, PT ;  /* 0x000000050200720c */ /* 0x000fe40003f66270 */
[----:B------:R-:W-:Y:S01]  /*226e0*/  I2FP.F32.S32 R2, R2 ;  /* 0x0000000200027245 */ /* 0x000fe20000201400 */
[CC--:B------:R-:W-:Y:S01]  /*226f0*/  FFMA.FTZ R9, R132.reuse, R3.reuse, R236 ;  /* 0x0000000384097223 */ /* 0x0c0fe200000100ec */
[----:B------:R-:W-:Y:S01]  /*22700*/  FFMA.FTZ R6, R132, R3, R195 ;  /* 0x0000000384067223 */ /* 0x000fe200000100c3 */
[----:B------:R1:W2:Y:S01]  /*22710*/  MUFU.TANH R51, R20 ;  /* 0x0000001400337308 */ /* 0x0002a20000002400 */
        /* <DEDUP_REMOVED lines=18> */
[----:B------:R-:W-:Y:S02]  /*22840*/  LOP3.LUT R3, R16, 0x48, R243, 0xfe, !PT ;  /* 0x0000004810037812 */ /* 0x000fe400078efef3 */
[CC--:B------:R-:W-:Y:S01]  /*22850*/  FFMA.FTZ R8, R132.reuse, R2.reuse, R119 ;  /* 0x0000000284087223 */ /* 0x0c0fe20000010077 */
[----:B------:R-:W-:Y:S01]  /*22860*/  FFMA.FTZ R4, R132, R2, R117 ;  /* 0x0000000284047223 */ /* 0x000fe20000010075 */
[----:B------:R-:W-:-:S02]  /*22870*/  LOP3.LUT R2, R16, 0x50, R243, 0xfe, !PT ;  /* 0x0000005010027812 */ /* 0x000fc400078efef3 */
[----:B------:R-:W-:Y:S02]  /*22880*/  FSEL R117, R9, -INF , !P6 ;  /* 0xff80000009757808 */ /* 0x000fe40007000000 */
[----:B------:R-:W-:Y:S02]  /*22890*/  FSEL R61, R6, -INF , !P4 ;  /* 0xff800000063d7808 */ /* 0x000fe40006000000 */
[C---:B------:R-:W-:Y:S02]  /*228a0*/  ISETP.GE.AND P6, PT, R3.reuse, R7, PT ;  /* 0x000000070300720c */ /* 0x040fe40003fc6270 */
[----:B------:R-:W-:Y:S02]  /*228b0*/  ISETP.GE.AND P4, PT, R3, R5, PT ;  /* 0x000000050300720c */ /* 0x000fe40003f86270 */
[----:B------:R-:W-:Y:S02]  /*228c0*/  I2FP.F32.S32 R3, R3 ;  /* 0x0000000300037245 */ /* 0x000fe40000201400 */
[----:B------:R-:W-:-:S02]  /*228d0*/  FSEL R119, R8, -INF , !P5 ;  /* 0xff80000008777808 */ /* 0x000fc40006800000 */
[----:B------:R-:W-:Y:S02]  /*228e0*/  FSEL R55, R4, -INF , !P3 ;  /* 0xff80000004377808 */ /* 0x000fe40005800000 */
[C---:B------:R-:W-:Y:S02]  /*228f0*/  ISETP.GE.AND P5, PT, R2.reuse, R7, PT ;  /* 0x000000070200720c */ /* 0x040fe40003fa6270 */
[----:B------:R-:W-:Y:S02]  /*22900*/  ISETP.GE.AND P3, PT, R2, R5, PT ;  /* 0x000000050200720c */ /* 0x000fe40003f66270 */
[----:B------:R-:W-:Y:S01]  /*22910*/  I2FP.F32.S32 R2, R2 ;  /* 0x0000000200027245 */ /* 0x000fe20000201400 */
[CC--:B------:R-:W-:Y:S01]  /*22920*/  FFMA.FTZ R9, R132.reuse, R3.reuse, R116 ;  /* 0x0000000384097223 */ /* 0x0c0fe20000010074 */
[----:B------:R-:W-:Y:S01]  /*22930*/  FFMA.FTZ R6, R132, R3, R109 ;  /* 0x0000000384067223 */ /* 0x000fe2000001006d */
[----:B------:R-:W-:Y:S02]  /*22940*/  LOP3.LUT R3, R16, 0x58, R243, 0xfe, !PT ;  /* 0x0000005810037812 */ /* 0x000fe400078efef3 */
[CC--:B------:R-:W-:Y:S01]  /*22950*/  FFMA.FTZ R8, R132.reuse, R2.reuse, R91 ;  /* 0x0000000284087223 */ /* 0x0c0fe2000001005b */
[----:B---3--:R-:W-:Y:S01]  /*22960*/  FFMA.FTZ R4, R132, R2, R89 ;  /* 0x0000000284047223 */ /* 0x008fe20000010059 */
[----:B------:R-:W-:-:S02]  /*22970*/  LOP3.LUT R2, R16, 0x60, R243, 0xfe, !PT ;  /* 0x0000006010027812 */ /* 0x000fc400078efef3 */
[----:B------:R-:W-:Y:S02]  /*22980*/  FSEL R116, R9, -INF , !P6 ;  /* 0xff80000009747808 */ /* 0x000fe40007000000 */
[----:B------:R-:W-:Y:S02]  /*22990*/  FSEL R74, R6, -INF , !P4 ;  /* 0xff800000064a7808 */ /* 0x000fe40006000000 */
[C---:B------:R-:W-:Y:S02]  /*229a0*/  ISETP.GE.AND P6, PT, R3.reuse, R7, PT ;  /* 0x000000070300720c */ /* 0x040fe40003fc6270 */
[----:B------:R-:W-:Y:S02]  /*229b0*/  ISETP.GE.AND P4, PT, R3, R5, PT ;  /* 0x000000050300720c */ /* 0x000fe40003f86270 */
[----:B------:R-:W-:Y:S02]  /*229c0*/  MOV R228, R126 ;  /* 0x0000007e00e47202 */ /* 0x000fe40000000f00 */
[----:B------:R-:W-:-:S02]  /*229d0*/  I2FP.F32.S32 R3, R3 ;  /* 0x0000000300037245 */ /* 0x000fc40000201400 */
[----:B------:R-:W-:Y:S02]  /*229e0*/  FSEL R126, R8, -INF , !P5 ;  /* 0xff800000087e7808 */ /* 0x000fe40006800000 */
[----:B------:R-:W-:Y:S02]  /*229f0*/  FSEL R83, R4, -INF , !P3 ;  /* 0xff80000004537808 */ /* 0x000fe40005800000 */
[C---:B------:R-:W-:Y:S02]  /*22a00*/  ISETP.GE.AND P5, PT, R2.reuse, R7, PT ;  /* 0x000000070200720c */ /* 0x040fe40003fa6270 */
[----:B------:R-:W-:Y:S02]  /*22a10*/  ISETP.GE.AND P3, PT, R2, R5, PT ;  /* 0x000000050200720c */ /* 0x000fe40003f66270 */
[----:B------:R-:W-:Y:S01]  /*22a20*/  I2FP.F32.S32 R2, R2 ;  /* 0x0000000200027245 */ /* 0x000fe20000201400 */
[CC--:B------:R-:W-:Y:S01]  /*22a30*/  FFMA.FTZ R9, R132.reuse, R3.reuse, R88 ;  /* 0x0000000384097223 */ /* 0x0c0fe20000010058 */
[----:B------:R-:W-:Y:S01]  /*22a40*/  FFMA.FTZ R6, R132, R3, R73 ;  /* 0x0000000384067223 */ /* 0x000fe20000010049 */
[----:B------:R-:W-:-:S02]  /*22a50*/  LOP3.LUT R3, R16, 0x68, R243, 0xfe, !PT ;  /* 0x0000006810037812 */ /* 0x000fc400078efef3 */
[CC--:B------:R-:W-:Y:S01]  /*22a60*/  FFMA.FTZ R8, R132.reuse, R2.reuse, R72 ;  /* 0x0000000284087223 */ /* 0x0c0fe20000010048 */
[----:B------:R-:W-:Y:S01]  /*22a70*/  FFMA.FTZ R4, R132, R2, R58 ;  /* 0x0000000284047223 */ /* 0x000fe2000001003a */
[----:B------:R-:W-:Y:S02]  /*22a80*/  LOP3.LUT R2, R16, 0x70, R243, 0xfe, !PT ;  /* 0x0000007010027812 */ /* 0x000fe400078efef3 */
[----:B------:R-:W-:Y:S02]  /*22a90*/  FSEL R127, R9, -INF , !P6 ;  /* 0xff800000097f7808 */ /* 0x000fe40007000000 */
[----:B------:R-:W-:Y:S02]  /*22aa0*/  FSEL R72, R6, -INF , !P4 ;  /* 0xff80000006487808 */ /* 0x000fe40006000000 */
[C---:B------:R-:W-:Y:S02]  /*22ab0*/  ISETP.GE.AND P6, PT, R3.reuse, R7, PT ;  /* 0x000000070300720c */ /* 0x040fe40003fc6270 */
[----:B------:R-:W-:-:S02]  /*22ac0*/  ISETP.GE.AND P4, PT, R3, R5, PT ;  /* 0x000000050300720c */ /* 0x000fc40003f86270 */
[----:B------:R-:W-:Y:S01]  /*22ad0*/  I2FP.F32.S32 R3, R3 ;  /* 0x0000000300037245 */ /* 0x000fe20000201400 */
[----:B------:R-:W-:Y:S01]  /*22ae0*/  FMUL.FTZ R178, R15, R0 ;  /* 0x000000000fb27220 */ /* 0x000fe20000410000 */
[----:B------:R-:W-:Y:S02]  /*22af0*/  FSEL R130, R8, -INF , !P5 ;  /* 0xff80000008827808 */ /* 0x000fe40006800000 */
[----:B------:R-:W-:Y:S01]  /*22b00*/  FSEL R73, R4, -INF , !P3 ;  /* 0xff80000004497808 */ /* 0x000fe20005800000 */
[----:B------:R-:W1:Y:S01]  /*22b10*/  MUFU.TANH R27, R10 ;  /* 0x0000000a001b7308 */ /* 0x000e620000002400 */
[C---:B------:R-:W-:Y:S02]  /*22b20*/  ISETP.GE.AND P5, PT, R2.reuse, R7, PT ;  /* 0x000000070200720c */ /* 0x040fe40003fa6270 */
[----:B------:R-:W-:Y:S02]  /*22b30*/  ISETP.GE.AND P3, PT, R2, R5, PT ;  /* 0x000000050200720c */ /* 0x000fe40003f66270 */
[----:B------:R-:W-:Y:S01]  /*22b40*/  I2FP.F32.S32 R2, R2 ;  /* 0x0000000200027245 */ /* 0x000fe20000201400 */
[----:B------:R-:W-:-:S02]  /*22b50*/  FFMA.FTZ R9, R132, R3, R57 ;  /* 0x0000000384097223 */ /* 0x000fc40000010039 */
[----:B------:R-:W3:Y:S01]  /*22b60*/  MUFU.TANH R15, R11 ;  /* 0x0000000b000f7308 */ /* 0x000ee20000002400 */
[----:B------:R-:W-:Y:S01]  /*22b70*/  FFMA.FTZ R6, R132, R3, R56 ;  /* 0x0000000384067223 */ /* 0x000fe20000010038 */
[----:B------:R-:W-:Y:S01]  /*22b80*/  LOP3.LUT R3, R16, 0x78, R243, 0xfe, !PT ;  /* 0x0000007810037812 */ /* 0x000fe200078efef3 */
[CC--:B--2---:R-:W-:Y:S01]  /*22b90*/  FFMA.FTZ R8, R132.reuse, R2.reuse, R51 ;  /* 0x0000000284087223 */ /* 0x0c4fe20000010033 */
[----:B------:R-:W-:Y:S01]  /*22ba0*/  FFMA.FTZ R4, R132, R2, R50 ;  /* 0x0000000284047223 */ /* 0x000fe20000010032 */
[----:B------:R-:W-:Y:S01]  /*22bb0*/  LOP3.LUT R2, R16, 0x80, R243, 0xfe, !PT ;  /* 0x0000008010027812 */ /* 0x000fe200078efef3 */
[----:B------:R-:W-:Y:S01]  /*22bc0*/  FMUL.FTZ R52, R14, R0 ;  /* 0x000000000e347220 */ /* 0x000fe20000410000 */
[----:B------:R-:W-:Y:S02]  /*22bd0*/  FSEL R131, R9, -INF , !P6 ;  /* 0xff80000009837808 */ /* 0x000fe40007000000 */
[----:B------:R-:W-:Y:S01]  /*22be0*/  FSEL R94, R6, -INF , !P4 ;  /* 0xff800000065e7808 */ /* 0x000fe20006000000 */
[----:B------:R-:W2:Y:S01]  /*22bf0*/  MUFU.TANH R26, R21 ;  /* 0x00000015001a7308 */ /* 0x000ea20000002400 */
[----:B------:R-:W-:-:S02]  /*22c00*/  ISETP.GE.AND P6, PT, R3, R7, PT ;  /* 0x000000070300720c */ /* 0x000fc40003fc6270 */
[----:B------:R-:W-:Y:S02]  /*22c10*/  ISETP.GE.AND P4, PT, R3, R5, PT ;  /* 0x000000050300720c */ /* 0x000fe40003f86270 */
[----:B------:R-:W-:Y:S02]  /*22c20*/  I2FP.F32.S32 R3, R3 ;  /* 0x0000000300037245 */ /* 0x000fe40000201400 */
[----:B------:R-:W-:Y:S01]  /*22c30*/  FSEL R137, R8, -INF , !P5 ;  /* 0xff80000008897808 */ /* 0x000fe20006800000 */
[----:B------:R-:W4:Y:S01]  /*22c40*/  MUFU.TANH R14, R24 ;  /* 0x00000018000e7308 */ /* 0x000f220000002400 */
[----:B------:R-:W-:Y:S02]  /*22c50*/  FSEL R98, R4, -INF , !P3 ;  /* 0xff80000004627808 */ /* 0x000fe40005800000 */
[C---:B------:R-:W-:Y:S02]  /*22c60*/  ISETP.GE.AND P5, PT, R2.reuse, R7, PT ;  /* 0x000000070200720c */ /* 0x040fe40003fa6270 */
[----:B------:R-:W-:-:S02]  /*22c70*/  ISETP.GE.AND P3, PT, R2, R5, PT ;  /* 0x000000050200720c */ /* 0x000fc40003f66270 */
[----:B------:R-:W-:Y:S01]  /*22c80*/  I2FP.F32.S32 R2, R2 ;  /* 0x0000000200027245 */ /* 0x000fe20000201400 */
[----:B------:R-:W4:Y:S01]  /*22c90*/  MUFU.TANH R25, R20 ;  /* 0x0000001400197308 */ /* 0x000f220000002400 */
[CC--:B------:R-:W-:Y:S01]  /*22ca0*/  FFMA.FTZ R9, R132.reuse, R3.reuse, R32 ;  /* 0x0000000384097223 */ /* 0x0c0fe20000010020 */
[----:B------:R-:W-:Y:S01]  /*22cb0*/  FFMA.FTZ R6, R132, R3, R18 ;  /* 0x0000000384067223 */ /* 0x000fe20000010012 */
[----:B------:R-:W-:-:S05]  /*22cc0*/  LOP3.LUT R3, R16, 0x88, R243, 0xfe, !PT ;  /* 0x0000008810037812 */ /* 0x000fca00078efef3 */
[----:B------:R-:W4:Y:S01]  /*22cd0*/  MUFU.TANH R11, R36 ;  /* 0x00000024000b7308 */ /* 0x000f220000002400 */
[CC--:B-1----:R-:W-:Y:S01]  /*22ce0*/  FFMA.FTZ R8, R132.reuse, R2.reuse, R27 ;  /* 0x0000000284087223 */ /* 0x0c2fe2000001001b */
[----:B---3--:R-:W-:Y:S01]  /*22cf0*/  FFMA.FTZ R4, R132, R2, R15 ;  /* 0x0000000284047223 */ /* 0x008fe2000001000f */
[----:B------:R-:W-:Y:S02]  /*22d00*/  LOP3.LUT R2, R16, 0x90, R243, 0xfe, !PT ;  /* 0x0000009010027812 */ /* 0x000fe400078efef3 */
[----:B------:R-:W-:Y:S02]  /*22d10*/  FSEL R138, R9, -INF , !P6 ;  /* 0xff800000098a7808 */ /* 0x000fe40007000000 */
[----:B------:R-:W-:Y:S01]  /*22d20*/  FSEL R109, R6, -INF , !P4 ;  /* 0xff800000066d7808 */ /* 0x000fe20006000000 */
[----:B------:R-:W1:Y:S01]  /*22d30*/  MUFU.TANH R24, R38 ;  /* 0x0000002600187308 */ /* 0x000e620000002400 */
[C---:B------:R-:W-:Y:S02]  /*22d40*/  ISETP.GE.AND P6, PT, R3.reuse, R7, PT ;  /* 0x000000070300720c */ /* 0x040fe40003fc6270 */
[----:B------:R-:W-:-:S02]  /*22d50*/  ISETP.GE.AND P4, PT, R3, R5, PT ;  /* 0x000000050300720c */ /* 0x000fc40003f86270 */
[----:B------:R-:W-:Y:S02]  /*22d60*/  MOV R231, R124 ;  /* 0x0000007c00e77202 */ /* 0x000fe40000000f00 */
[----:B------:R-:W-:Y:S01]  /*22d70*/  I2FP.F32.S32 R3, R3 ;  /* 0x0000000300037245 */ /* 0x000fe20000201400 */
[----:B------:R-:W3:Y:S01]  /*22d80*/  MUFU.TANH R20, R39 ;  /* 0x0000002700147308 */ /* 0x000ee20000002400 */
[----:B------:R-:W-:Y:S01]  /*22d90*/  FSEL R199, R8, -INF , !P5 ;  /* 0xff80000008c77808 */ /* 0x000fe20006800000 */
[----:B------:R-:W-:Y:S01]  /*22da0*/  FMUL.FTZ R96, R17, R0 ;  /* 0x0000000011607220 */ /* 0x000fe20000410000 */
[----:B------:R-:W-:Y:S02]  /*22db0*/  FSEL R124, R4, -INF , !P3 ;  /* 0xff800000047c7808 */ /* 0x000fe40005800000 */
[C---:B------:R-:W-:Y:S02]  /*22dc0*/  ISETP.GE.AND P5, PT, R2.reuse, R7, PT ;  /* 0x000000070200720c */ /* 0x040fe40003fa6270 */
[----:B------:R-:W-:Y:S01]  /*22dd0*/  ISETP.GE.AND P3, PT, R2, R5, PT ;  /* 0x000000050200720c */ /* 0x000fe20003f66270 */
[----:B------:R-:W3:Y:S01]  /*22de0*/  MUFU.TANH R21, R48 ;  /* 0x0000003000157308 */ /* 0x000ee20000002400 */
[----:B------:R-:W-:Y:S01]  /*22df0*/  I2FP.F32.S32 R2, R2 ;  /* 0x0000000200027245 */ /* 0x000fe20000201400 */
[CC--:B--2---:R-:W-:Y:S01]  /*22e00*/  FFMA.FTZ R9, R132.reuse, R3.reuse, R26 ;  /* 0x0000000384097223 */ /* 0x0c4fe2000001001a */
[----:B----4-:R-:W-:Y:S01]  /*22e10*/  FFMA.FTZ R6, R132, R3, R14 ;  /* 0x0000000384067223 */ /* 0x010fe2000001000e */
[----:B------:R-:W-:-:S04]  /*22e20*/  LOP3.LUT R3, R16, 0x98, R243, 0xfe, !PT ;  /* 0x0000009810037812 */ /* 0x000fc800078efef3 */
[----:B------:R-:W2:Y:S01]  /*22e30*/  MUFU.TANH R17, R49 ;  /* 0x0000003100117308 */ /* 0x000ea20000002400 */
[CC--:B------:R-:W-:Y:S01]  /*22e40*/  FFMA.FTZ R8, R132.reuse, R2.reuse, R25 ;  /* 0x0000000284087223 */ /* 0x0c0fe20000010019 */
[----:B------:R-:W-:Y:S01]  /*22e50*/  FFMA.FTZ R4, R132, R2, R11 ;  /* 0x0000000284047223 */ /* 0x000fe2000001000b */
[----:B------:R-:W-:Y:S01]  /*22e60*/  IMAD.MOV.U32 R230, RZ, RZ, R125 ;  /* 0x000000ffffe67224 */ /* 0x000fe200078e007d */
[----:B------:R-:W-:Y:S01]  /*22e70*/  LOP3.LUT R2, R16, 0xa0, R243, 0xfe, !PT ;  /* 0x000000a010027812 */ /* 0x000fe200078efef3 */
[-C--:B------:R-:W-:Y:S01]  /*22e80*/  FMUL.FTZ R128, R19, R0.reuse ;  /* 0x0000000013807220 */ /* 0x080fe20000410000 */
[----:B------:R-:W-:Y:S01]  /*22e90*/  FSEL R200, R9, -INF , !P6 ;  /* 0xff80000009c87808 */ /* 0x000fe20007000000 */
[----:B------:R-:W-:Y:S01]  /*22ea0*/  FMUL.FTZ R176, R13, R0 ;  /* 0x000000000db07220 */ /* 0x000fe20000410000 */
[----:B------:R-:W-:Y:S01]  /*22eb0*/  FSEL R125, R6, -INF , !P4 ;  /* 0xff800000067d7808 */ /* 0x000fe20006000000 */
[----:B------:R-:W4:Y:S01]  /*22ec0*/  MUFU.TANH R19, R44 ;  /* 0x0000002c00137308 */ /* 0x000f220000002400 */
[----:B------:R-:W-:-:S02]  /*22ed0*/  ISETP.GE.AND P6, PT, R3, R7, PT ;  /* 0x000000070300720c */ /* 0x000fc40003fc6270 */
[----:B------:R-:W-:Y:S01]  /*22ee0*/  ISETP.GE.AND P4, PT, R3, R5, PT ;  /* 0x000000050300720c */ /* 0x000fe20003f86270 */
[-C--:B------:R-:W-:Y:S01]  /*22ef0*/  FMUL.FTZ R85, R47, R0.reuse ;  /* 0x000000002f557220 */ /* 0x080fe20000410000 */
[----:B------:R-:W-:Y:S01]  /*22f00*/  I2FP.F32.S32 R3, R3 ;  /* 0x0000000300037245 */ /* 0x000fe20000201400 */
[----:B------:R-:W-:Y:S01]  /*22f10*/  FMUL.FTZ R47, R12, R0 ;  /* 0x000000000c2f7220 */ /* 0x000fe20000410000 */
[----:B------:R-:W-:Y:S01]  /*22f20*/  FSEL R203, R8, -INF , !P5 ;  /* 0xff80000008cb7808 */ /* 0x000fe20006800000 */
[----:B------:R-:W4:Y:S01]  /*22f30*/  MUFU.TANH R13, R46 ;  /* 0x0000002e000d7308 */ /* 0x000f220000002400 */
[----:B------:R-:W-:Y:S02]  /*22f40*/  FSEL R129, R4, -INF , !P3 ;  /* 0xff80000004817808 */ /* 0x000fe40005800000 */
[C---:B------:R-:W-:Y:S02]  /*22f50*/  ISETP.GE.AND P5, PT, R2.reuse, R7, PT ;  /* 0x000000070200720c */ /* 0x040fe40003fa6270 */
[----:B------:R-:W-:-:S02]  /*22f60*/  ISETP.GE.AND P3, PT, R2, R5, PT ;  /* 0x000000050200720c */ /* 0x000fc40003f66270 */
[----:B------:R-:W-:Y:S01]  /*22f70*/  I2FP.F32.S32 R2, R2 ;  /* 0x0000000200027245 */ /* 0x000fe20000201400 */
[----:B------:R-:W4:Y:S01]  /*22f80*/  MUFU.TANH R12, R45 ;  /* 0x0000002d000c7308 */ /* 0x000f220000002400 */
[CC--:B-1----:R-:W-:Y:S01]  /*22f90*/  FFMA.FTZ R9, R132.reuse, R3.reuse, R24 ;  /* 0x0000000384097223 */ /* 0x0c2fe20000010018 */
[----:B---3--:R-:W-:Y:S01]  /*22fa0*/  FFMA.FTZ R6, R132, R3, R20 ;  /* 0x0000000384067223 */ /* 0x008fe20000010014 */
[----:B------:R-:W-:Y:S01]  /*22fb0*/  FMUL.FTZ R196, R31, R0 ;  /* 0x000000001fc47220 */ /* 0x000fe20000410000 */
[----:B------:R-:W-:-:S04]  /*22fc0*/  LOP3.LUT R3, R16, 0xa8, R243, 0xfe, !PT ;  /* 0x000000a810037812 */ /* 0x000fc800078efef3 */
[----:B------:R-:W1:Y:S01]  /*22fd0*/  MUFU.TANH R10, R34 ;  /* 0x00000022000a7308 */ /* 0x000e620000002400 */
[----:B------:R-:W-:Y:S01]  /*22fe0*/  FMUL.FTZ R31, R42, R0 ;  /* 0x000000002a1f7220 */ /* 0x000fe20000410000 */
[CC--:B------:R-:W-:Y:S01]  /*22ff0*/  FFMA.FTZ R8, R132.reuse, R2.reuse, R21 ;  /* 0x0000000284087223 */ /* 0x0c0fe20000010015 */
[----:B--2---:R-:W-:Y:S01]  /*23000*/  FFMA.FTZ R4, R132, R2, R17 ;  /* 0x0000000284047223 */ /* 0x004fe20000010011 */
[----:B------:R-:W-:Y:S01]  /*23010*/  IMAD.MOV.U32 R42, RZ, RZ, R204 ;  /* 0x000000ffff2a7224 */ /* 0x000fe200078e00cc */
[----:B------:R-:W-:Y:S02]  /*23020*/  LOP3.LUT R2, R16, 0xb0, R243, 0xfe, !PT ;  /* 0x000000b010027812 */ /* 0x000fe400078efef3 */
[----:B------:R-:W-:Y:S02]  /*23030*/  FSEL R204, R9, -INF , !P6 ;  /* 0xff80000009cc7808 */ /* 0x000fe40007000000 */
[----:B------:R-:W-:Y:S01]  /*23040*/  FSEL R136, R6, -INF , !P4 ;  /* 0xff80000006887808 */ /* 0x000fe20006000000 */
[----:B------:R-:W-:Y:S01]  /*23050*/  MUFU.TANH R15, R35 ;  /* 0x00000023000f7308 */ /* 0x000fe20000002400 */
[----:B------:R-:W-:-:S02]  /*23060*/  ISETP.GE.AND P6, PT, R3, R7, PT ;  /* 0x000000070300720c */ /* 0x000fc40003fc6270 */
[----:B------:R-:W-:Y:S02]  /*23070*/  ISETP.GE.AND P4, PT, R3, R5, PT ;  /* 0x000000050300720c */ /* 0x000fe40003f86270 */
[----:B------:R-:W-:Y:S02]  /*23080*/  MOV R223, R208 ;  /* 0x000000d000df7202 */ /* 0x000fe40000000f00 */
[----:B------:R-:W-:Y:S02]  /*23090*/  I2FP.F32.S32 R3, R3 ;  /* 0x0000000300037245 */ /* 0x000fe40000201400 */
[----:B------:R-:W-:Y:S02]  /*230a0*/  FSEL R208, R8, -INF , !P5 ;  /* 0xff80000008d07808 */ /* 0x000fe40006800000 */
[----:B------:R-:W-:Y:S01]  /*230b0*/  FSEL R195, R4, -INF , !P3 ;  /* 0xff80000004c37808 */ /* 0x000fe20005800000 */
[----:B------:R-:W2:Y:S01]  /*230c0*/  MUFU.TANH R14, R47 ;  /* 0x0000002f000e7308 */ /* 0x000ea20000002400 */
[----:B------:R-:W-:-:S02]  /*230d0*/  ISETP.GE.AND P5, PT, R2, R7, PT ;  /* 0x000000070200720c */ /* 0x000fc40003fa6270 */
[----:B------:R-:W-:Y:S02]  /*230e0*/  ISETP.GE.AND P3, PT, R2, R5, PT ;  /* 0x000000050200720c */ /* 0x000fe40003f66270 */
[----:B------:R-:W-:Y:S01]  /*230f0*/  I2FP.F32.S32 R2, R2 ;  /* 0x0000000200027245 */ /* 0x000fe20000201400 */
[CC--:B----4-:R-:W-:Y:S02]  /*23100*/  FFMA.FTZ R9, R132.reuse, R3.reuse, R19 ;  /* 0x0000000384097223 */ /* 0x0d0fe40000010013 */
[----:B------:R-:W3:Y:S01]  /*23110*/  MUFU.TANH R11, R52 ;  /* 0x00000034000b7308 */ /* 0x000ee20000002400 */
[----:B------:R-:W-:Y:S01]  /*23120*/  FFMA.FTZ R6, R132, R3, R13 ;  /* 0x0000000384067223 */ /* 0x000fe2000001000d */
[----:B------:R-:W-:Y:S01]  /*23130*/  LOP3.LUT R3, R16, 0xb8, R243, 0xfe, !PT ;  /* 0x000000b810037812 */ /* 0x000fe200078efef3 */
[CC--:B------:R-:W-:Y:S01]  /*23140*/  FFMA.FTZ R8, R132.reuse, R2.reuse, R12 ;  /* 0x0000000284087223 */ /* 0x0c0fe2000001000c */
[----:B-1----:R-:W-:-:S04]  /*23150*/  FFMA.FTZ R4, R132, R2, R10 ;  /* 0x0000000284047223 */ /* 0x002fc8000001000a */
[----:B------:R-:W1:Y:S01]  /*23160*/  MUFU.TANH R18, R33 ;  /* 0x0000002100127308 */ /* 0x000e620000002400 */
[----:B------:R-:W-:Y:S02]  /*23170*/  MOV R225, R210 ;  /* 0x000000d200e17202 */ /* 0x000fe40000000f00 */
[----:B------:R-:W-:Y:S02]  /*23180*/  LOP3.LUT R2, R16, 0xc0, R243, 0xfe, !PT ;  /* 0x000000c010027812 */ /* 0x000fe400078efef3 */
[----:B------:R-:W-:Y:S02]  /*23190*/  FSEL R210, R9, -INF , !P6 ;  /* 0xff80000009d27808 */ /* 0x000fe40007000000 */
[----:B------:R-:W-:Y:S01]  /*231a0*/  FSEL R198, R6, -INF , !P4 ;  /* 0xff80000006c67808 */ /* 0x000fe20006000000 */
[-C--:B------:R-:W-:Y:S01]  /*231b0*/  FMUL.FTZ R6, R172, R0.reuse ;  /* 0x00000000ac067220 */ /* 0x080fe20000410000 */
[C---:B------:R-:W-:Y:S02]  /*231c0*/  ISETP.GE.AND P6, PT, R3.reuse, R7, PT ;  /* 0x000000070300720c */ /* 0x040fe40003fc6270 */
[----:B------:R-:W-:Y:S01]  /*231d0*/  ISETP.GE.AND P4, PT, R3, R5, PT ;  /* 0x000000050300720c */ /* 0x000fe20003f86270 */
[----:B------:R-:W-:Y:S01]  /*231e0*/  FMUL.FTZ R30, R30, R0 ;  /* 0x000000001e1e7220 */ /* 0x000fe20000410000 */
[----:B------:R-:W-:-:S02]  /*231f0*/  I2FP.F32.S32 R3, R3 ;  /* 0x0000000300037245 */ /* 0x000fc40000201400 */
[----:B------:R-:W-:Y:S02]  /*23200*/  FSEL R214, R8, -INF , !P5 ;  /* 0xff80000008d67808 */ /* 0x000fe40006800000 */
[----:B------:R-:W-:Y:S01]  /*23210*/  FSEL R202, R4, -INF , !P3 ;  /* 0xff80000004ca7808 */ /* 0x000fe20005800000 */
[----:B------:R-:W4:Y:S01]  /*23220*/  MUFU.TANH R13, R29 ;  /* 0x0000001d000d7308 */ /* 0x000f220000002400 */
[C---:B------:R-:W-:Y:S02]  /*23230*/  ISETP.GE.AND P5, PT, R2.reuse, R7, PT ;  /* 0x000000070200720c */ /* 0x040fe40003fa6270 */
[----:B------:R-:W-:Y:S01]  /*23240*/  ISETP.GE.AND P3, PT, R2, R5, PT ;  /* 0x000000050200720c */ /* 0x000fe20003f66270 */
[----:B------:R-:W-:Y:S01]  /*23250*/  FMUL.FTZ R28, R28, R0 ;  /* 0x000000001c1c7220 */ /* 0x000fe20000410000 */
[----:B------:R-:W-:-:S03]  /*23260*/  I2FP.F32.S32 R2, R2 ;  /* 0x0000000200027245 */ /* 0x000fc60000201400 */
[----:B------:R-:W4:Y:S01]  /*23270*/  MUFU.TANH R12, R31 ;  /* 0x0000001f000c7308 */ /* 0x000f220000002400 */
[----:B------:R-:W-:Y:S01]  /*23280*/  FMUL.FTZ R10, R174, R0 ;  /* 0x00000000ae0a7220 */ /* 0x000fe20000410000 */
[CC--:B--2---:R-:W-:Y:S01]  /*23290*/  FFMA.FTZ R8, R132.reuse, R2.reuse, R14 ;  /* 0x0000000284087223 */ /* 0x0c4fe2000001000e */
[----:B---3--:R-:W-:-:S05]  /*232a0*/  FFMA.FTZ R4, R132, R2, R11 ;  /* 0x0000000284047223 */ /* 0x008fca000001000b */
[----:B------:R2:W-:Y:S01]  /*232b0*/  MUFU.TANH R19, R6 ;  /* 0x0000000600137308 */ /* 0x0005e20000002400 */
[----:B-1----:R-:W-:Y:S01]  /*232c0*/  FFMA.FTZ R9, R132, R3, R18 ;  /* 0x0000000384097223 */ /* 0x002fe20000010012 */
[----:B------:R-:W-:-:S06]  /*232d0*/  LOP3.LUT R2, R16, 0xd0, R243, 0xfe, !PT ;  /* 0x000000d010027812 */ /* 0x000fcc00078efef3 */
[----:B------:R-:W1:Y:S01]  /*232e0*/  MUFU.TANH R17, R30 ;  /* 0x0000001e00117308 */ /* 0x000e620000002400 */
[----:B------:R-:W-:Y:S02]  /*232f0*/  IMAD.MOV.U32 R227, RZ, RZ, R209 ;  /* 0x000000ffffe37224 */ /* 0x000fe400078e00d1 */
[----:B--2---:R-:W-:-:S05]  /*23300*/  FFMA.FTZ R6, R132, R3, R15 ;  /* 0x0000000384067223 */ /* 0x004fca000001000f */
[----:B------:R-:W2:Y:S01]  /*23310*/  MUFU.TANH R20, R28 ;  /* 0x0000001c00147308 */ /* 0x000ea20000002400 */
[----:B------:R-:W-:Y:S02]  /*23320*/  LOP3.LUT R3, R16, 0xc8, R243, 0xfe, !PT ;  /* 0x000000c810037812 */ /* 0x000fe400078efef3 */
[----:B------:R-:W-:Y:S01]  /*23330*/  FSEL R205, R6, -INF , !P4 ;  /* 0xff80000006cd7808 */ /* 0x000fe20006000000 */
[----:B------:R-:W-:Y:S01]  /*23340*/  FMUL.FTZ R6, R122, R0 ;  /* 0x000000007a067220 */ /* 0x000fe20000410000 */
[----:B------:R-:W-:-:S03]  /*23350*/  FSEL R218, R8, -INF , !P5 ;  /* 0xff80000008da7808 */ /* 0x000fc60006800000 */
[----:B------:R3:W-:Y:S01]  /*23360*/  MUFU.TANH R18, R10 ;  /* 0x0000000a00127308 */ /* 0x0007e20000002400 */
[----:B------:R-:W-:Y:S02]  /*23370*/  FSEL R209, R4, -INF , !P3 ;  /* 0xff80000004d17808 */ /* 0x000fe40005800000 */
[C---:B------:R-:W-:Y:S02]  /*23380*/  ISETP.GE.AND P5, PT, R2.reuse, R7, PT ;  /* 0x000000070200720c */ /* 0x040fe40003fa6270 */
[----:B------:R-:W-:Y:S02]  /*23390*/  ISETP.GE.AND P3, PT, R2, R5, PT ;  /* 0x000000050200720c */ /* 0x000fe40003f66270 */
[----:B------:R-:W-:Y:S01]  /*233a0*/  FSEL R213, R9, -INF , !P6 ;  /* 0xff80000009d57808 */ /* 0x000fe20007000000 */
[----:B------:R1:W2:Y:S01]  /*233b0*/  MUFU.TANH R11, R6 ;  /* 0x00000006000b7308 */ /* 0x0002a20000002400 */
[----:B------:R-:W-:Y:S02]  /*233c0*/  I2FP.F32.S32 R2, R2 ;  /* 0x0000000200027245 */ /* 0x000fe40000201400 */
[----:B------:R-:W-:-:S02]  /*233d0*/  ISETP.GE.AND P6, PT, R3, R7, PT ;  /* 0x000000070300720c */ /* 0x000fc40003fc6270 */
[----:B------:R-:W-:Y:S01]  /*233e0*/  ISETP.GE.AND P4, PT, R3, R5, PT ;  /* 0x000000050300720c */ /* 0x000fe20003f86270 */
[----:B---3--:R-:W-:Y:S01]  /*233f0*/  FMUL.FTZ R10, R120, R0 ;  /* 0x00000000780a7220 */ /* 0x008fe20000410000 */
[----:B------:R-:W-:Y:S01]  /*23400*/  I2FP.F32.S32 R3, R3 ;  /* 0x0000000300037245 */ /* 0x000fe20000201400 */
[CC--:B----4-:R-:W-:Y:S02]  /*23410*/  FFMA.FTZ R8, R132.reuse, R2.reuse, R13 ;  /* 0x0000000284087223 */ /* 0x0d0fe4000001000d */
[----:B------:R3:W4:Y:S01]  /*23420*/  MUFU.TANH R15, R10 ;  /* 0x0000000a000f7308 */ /* 0x0007220000002400 */
[----:B------:R-:W-:Y:S01]  /*23430*/  FFMA.FTZ R4, R132, R2, R12 ;  /* 0x0000000284047223 */ /* 0x000fe2000001000c */
[----:B------:R-:W-:Y:S01]  /*23440*/  LOP3.LUT R2, R16, 0xe0, R243, 0xfe, !PT ;  /* 0x000000e010027812 */ /* 0x000fe200078efef3 */
[CC--:B-1----:R-:W-:Y:S01]  /*23450*/  FFMA.FTZ R6, R132.reuse, R3.reuse, R17 ;  /* 0x0000000384067223 */ /* 0x0c2fe20000010011 */
[----:B--2---:R-:W-:Y:S01]  /*23460*/  FFMA.FTZ R9, R132, R3, R20 ;  /* 0x0000000384097223 */ /* 0x004fe20000010014 */
[----:B------:R-:W-:-:S02]  /*23470*/  FSEL R220, R8, -INF , !P5 ;  /* 0xff80000008dc7808 */ /* 0x000fc40006800000 */
[----:B------:R-:W-:Y:S01]  /*23480*/  FSEL R216, R4, -INF , !P3 ;  /* 0xff80000004d87808 */ /* 0x000fe20005800000 */
[----:B------:R-:W-:Y:S01]  /*23490*/  IMAD.MOV.U32 R229, RZ, RZ, R212 ;  /* 0x000000ffffe57224 */ /* 0x000fe200078e00d4 */
[----:B------:R-:W-:Y:S01]  /*234a0*/  ISETP.GE.AND P5, PT, R2, R7, PT ;  /* 0x000000070200720c */ /* 0x000fe20003fa6270 */
[----:B---3--:R-:W-:Y:S01]  /*234b0*/  FMUL.FTZ R10, R112, R0 ;  /* 0x00000000700a7220 */ /* 0x008fe20000410000 */
[----:B------:R-:W-:-:S03]  /*234c0*/  ISETP.GE.AND P3, PT, R2, R5, PT ;  /* 0x000000050200720c */ /* 0x000fc60003f66270 */
[----:B------:R1:W2:Y:S01]  /*234d0*/  MUFU.TANH R17, R10 ;  /* 0x0000000a00117308 */ /* 0x0002a20000002400 */
[----:B------:R-:W-:Y:S02]  /*234e0*/  LOP3.LUT R3, R16, 0xd8, R243, 0xfe, !PT ;  /* 0x000000d810037812 */ /* 0x000fe400078efef3 */
[----:B------:R-:W-:Y:S01]  /*234f0*/  I2FP.F32.S32 R2, R2 ;  /* 0x0000000200027245 */ /* 0x000fe20000201400 */
[----:B------:R-:W-:Y:S01]  /*23500*/  IMAD.MOV.U32 R245, RZ, RZ, R217 ;  /* 0x000000fffff57224 */ /* 0x000fe200078e00d9 */
[----:B------:R-:W-:Y:S01]  /*23510*/  FSEL R212, R6, -INF , !P4 ;  /* 0xff80000006d47808 */ /* 0x000fe20006000000 */
[----:B------:R-:W-:Y:S01]  /*23520*/  FMUL.FTZ R6, R104, R0 ;  /* 0x0000000068067220 */ /* 0x000fe20000410000 */
[----:B------:R-:W-:Y:S01]  /*23530*/  FSEL R217, R9, -INF , !P6 ;  /* 0xff80000009d97808 */ /* 0x000fe20007000000 */
[----:B------:R-:W-:Y:S01]  /*23540*/  FFMA.FTZ R4, R132, R2, R11 ;  /* 0x0000000284047223 */ /* 0x000fe2000001000b */
[C---:B------:R-:W-:Y:S01]  /*23550*/  ISETP.GE.AND P6, PT, R3.reuse, R7, PT ;  /* 0x000000070300720c */ /* 0x040fe20003fc6270 */
[----:B-1----:R-:W-:Y:S01]  /*23560*/  FMUL.FTZ R10, R114, R0 ;  /* 0x00000000720a7220 */ /* 0x002fe20000410000 */
[----:B------:R-:W-:-:S03]  /*23570*/  ISETP.GE.AND P4, PT, R3, R5, PT ;  /* 0x000000050300720c */ /* 0x000fc60003f86270 */
[----:B------:R1:W3:Y:S01]  /*23580*/  MUFU.TANH R14, R10 ;  /* 0x0000000a000e7308 */ /* 0x0002e20000002400 */
[----:B------:R-:W-:Y:S01]  /*23590*/  I2FP.F32.S32 R3, R3 ;  /* 0x0000000300037245 */ /* 0x000fe20000201400 */
[----:B----4-:R-:W-:-:S06]  /*235a0*/  FFMA.FTZ R8, R132, R2, R15 ;  /* 0x0000000284087223 */ /* 0x010fcc000001000f */
[----:B------:R4:W3:Y:S01]  /*235b0*/  MUFU.TANH R13, R6 ;  /* 0x00000006000d7308 */ /* 0x0008e20000002400 */
[----:B------:R-:W-:Y:S01]  /*235c0*/  FFMA.FTZ R9, R132, R3, R19 ;  /* 0x0000000384097223 */ /* 0x000fe20000010013 */
[----:B-1----:R-:W-:-:S06]  /*235d0*/  FMUL.FTZ R10, R106, R0 ;  /* 0x000000006a0a7220 */ /* 0x002fcc0000410000 */
[----:B------:R1:W3:Y:S01]  /*235e0*/  MUFU.TANH R11, R10 ;  /* 0x0000000a000b7308 */ /* 0x0002e20000002400 */
[--C-:B------:R-:W-:Y:S01]  /*235f0*/  LOP3.LUT R2, R16, 0xf0, R243.reuse, 0xfe, !PT ;  /* 0x000000f010027812 */ /* 0x100fe200078efef3 */
[----:B----4-:R-:W-:Y:S01]  /*23600*/  FFMA.FTZ R6, R132, R3, R18 ;  /* 0x0000000384067223 */ /* 0x010fe20000010012 */
[----:B------:R-:W-:Y:S02]  /*23610*/  LOP3.LUT R3, R16, 0xe8, R243, 0xfe, !PT ;  /* 0x000000e810037812 */ /* 0x000fe400078efef3 */
[----:B------:R-:W-:Y:S02]  /*23620*/  FSEL R221, R9, -INF , !P6 ;  /* 0xff80000009dd7808 */ /* 0x000fe40007000000 */
[----:B------:R-:W-:Y:S02]  /*23630*/  FSEL R219, R6, -INF , !P4 ;  /* 0xff80000006db7808 */ /* 0x000fe40006000000 */
[C---:B------:R-:W-:Y:S02]  /*23640*/  ISETP.GE.AND P6, PT, R3.reuse, R7, PT ;  /* 0x000000070300720c */ /* 0x040fe40003fc6270 */
[----:B------:R-:W-:-:S02]  /*23650*/  ISETP.GE.AND P4, PT, R3, R5, PT ;  /* 0x000000050300720c */ /* 0x000fc40003f86270 */
[----:B------:R-:W-:Y:S01]  /*23660*/  FSEL R224, R8, -INF , !P5 ;  /* 0xff80000008e07808 */ /* 0x000fe20006800000 */
[-C--:B-1----:R-:W-:Y:S01]  /*23670*/  FMUL.FTZ R10, R100, R0.reuse ;  /* 0x00000000640a7220 */ /* 0x082fe20000410000 */
[----:B------:R-:W-:Y:S01]  /*23680*/  FSEL R222, R4, -INF , !P3 ;  /* 0xff80000004de7808 */ /* 0x000fe20005800000 */
[----:B------:R-:W-:Y:S01]  /*23690*/  FMUL.FTZ R6, R102, R0 ;  /* 0x0000000066067220 */ /* 0x000fe20000410000 */
[----:B------:R-:W-:Y:S02]  /*236a0*/  I2FP.F32.S32 R3, R3 ;  /* 0x0000000300037245 */ /* 0x000fe40000201400 */
[C---:B------:R-:W-:Y:S02]  /*236b0*/  ISETP.GE.AND P5, PT, R2.reuse, R7, PT ;  /* 0x000000070200720c */ /* 0x040fe40003fa6270 */
[----:B------:R-:W-:Y:S02]  /*236c0*/  ISETP.GE.AND P3, PT, R2, R5, PT ;  /* 0x000000050200720c */ /* 0x000fe40003f66270 */
[----:B------:R-:W-:Y:S01]  /*236d0*/  I2FP.F32.S32 R2, R2 ;  /* 0x0000000200027245 */ /* 0x000fe20000201400 */
[----:B------:R-:W-:Y:S01]  /*236e0*/  MUFU.TANH R12, R10 ;  /* 0x0000000a000c7308 */ /* 0x000fe20000002400 */
[CC--:B--2---:R-:W-:Y:S01]  /*236f0*/  FFMA.FTZ R8, R132.reuse, R3.reuse, R17 ;  /* 0x0000000384087223 */ /* 0x0c4fe20000010011 */
[----:B---3--:R-:W-:-:S02]  /*23700*/  FFMA.FTZ R3, R132, R3, R14 ;  /* 0x0000000384037223 */ /* 0x008fc4000001000e */
[----:B------:R-:W-:-:S04]  /*23710*/  FFMA.FTZ R9, R132, R2, R13 ;  /* 0x0000000284097223 */ /* 0x000fc8000001000d */
[----:B------:R1:W2:Y:S01]  /*23720*/  MUFU.TANH R10, R6 ;  /* 0x00000006000a7308 */ /* 0x0002a20000002400 */
[----:B------:R-:W-:Y:S02]  /*23730*/  MOV R239, R223 ;  /* 0x000000df00ef7202 */ /* 0x000fe40000000f00 */
[----:B------:R-:W-:Y:S02]  /*23740*/  LOP3.LUT R4, R16, 0xf8, R243, 0xfe, !PT ;  /* 0x000000f810047812 */ /* 0x000fe400078efef3 */
[----:B------:R-:W-:Y:S01]  /*23750*/  FSEL R223, R3, -INF , !P4 ;  /* 0xff80000003df7808 */ /* 0x000fe20006000000 */
[----:B------:R-:W-:Y:S01]  /*23760*/  IMAD.MOV.U32 R240, RZ, RZ, R227 ;  /* 0x000000fffff07224 */ /* 0x000fe200078e00e3 */
[----:B------:R-:W-:Y:S01]  /*23770*/  MOV R241, R225 ;  /* 0x000000e100f17202 */ /* 0x000fe20000000f00 */
[----:B-1----:R-:W-:Y:S01]  /*23780*/  FFMA.FTZ R6, R132, R2, R11 ;  /* 0x0000000284067223 */ /* 0x002fe2000001000b */
[----:B------:R-:W-:Y:S02]  /*23790*/  LOP3.LUT R2, R16, R243, RZ, 0xfc, !PT ;  /* 0x000000f310027212 */ /* 0x000fe400078efcff */
[----:B------:R-:W-:Y:S01]  /*237a0*/  MOV R243, R245 ;  /* 0x000000f500f37202 */ /* 0x000fe20000000f00 */
[----:B------:R-:W-:-:S02]  /*237b0*/  IMAD.MOV.U32 R245, RZ, RZ, R43 ;  /* 0x000000fffff57224 */ /* 0x000fc400078e002b */
[----:B------:R-:W-:Y:S01]  /*237c0*/  VIADD R3, R2, 0x1 ;  /* 0x0000000102037836 */ /* 0x000fe20000000000 */
[----:B------:R-:W-:Y:S01]  /*237d0*/  MOV R43, R42 ;  /* 0x0000002a002b7202 */ /* 0x000fe20000000f00 */
[----:B------:R-:W-:Y:S01]  /*237e0*/  IMAD.MOV.U32 R42, RZ, RZ, R229 ;  /* 0x000000ffff2a7224 */ /* 0x000fe200078e00e5 */
[----:B------:R-:W-:Y:S02]  /*237f0*/  FSEL R225, R8, -INF , !P6 ;  /* 0xff80000008e17808 */ /* 0x000fe40007000000 */
[C---:B------:R-:W-:Y:S02]  /*23800*/  ISETP.GE.AND P6, PT, R4.reuse, R7, PT ;  /* 0x000000070400720c */ /* 0x040fe40003fc6270 */
[----:B------:R-:W-:Y:S02]  /*23810*/  ISETP.GE.AND P4, PT, R4, R5, PT ;  /* 0x000000050400720c */ /* 0x000fe40003f86270 */
[----:B------:R-:W-:Y:S02]  /*23820*/  FSEL R229, R9, -INF , !P5 ;  /* 0xff80000009e57808 */ /* 0x000fe40006800000 */
[----:B------:R-:W-:-:S02]  /*23830*/  FSEL R227, R6, -INF , !P3 ;  /* 0xff80000006e37808 */ /* 0x000fc40005800000 */
[----:B------:R-:W-:Y:S02]  /*23840*/  I2FP.F32.S32 R4, R4 ;  /* 0x0000000400047245 */ /* 0x000fe40000201400 */
[C---:B------:R-:W-:Y:S02]  /*23850*/  ISETP.GE.AND P5, PT, R3.reuse, R7, PT ;  /* 0x000000070300720c */ /* 0x040fe40003fa6270 */
[----:B------:R-:W-:Y:S02]  /*23860*/  ISETP.GE.AND P3, PT, R3, R5, PT ;  /* 0x000000050300720c */ /* 0x000fe40003f66270 */
[----:B------:R-:W-:Y:S01]  /*23870*/  I2FP.F32.S32 R3, R3 ;  /* 0x0000000300037245 */ /* 0x000fe20000201400 */
[CC--:B--2---:R-:W-:Y:S01]  /*23880*/  FFMA.FTZ R6, R132.reuse, R4.reuse, R10 ;  /* 0x0000000484067223 */ /* 0x0c4fe2000001000a */
[----:B------:R-:W-:-:S03]  /*23890*/  FFMA.FTZ R9, R132, R4, R12 ;  /* 0x0000000484097223 */ /* 0x000fc6000001000c */
[CC--:B------:R-:W-:Y:S01]  /*238a0*/  FFMA.FTZ R10, R132.reuse, R3.reuse, R243 ;  /* 0x00000003840a7223 */ /* 0x0c0fe200000100f3 */
[----:B------:R-:W-:Y:S01]  /*238b0*/  FFMA.FTZ R8, R132, R3, R245 ;  /* 0x0000000384087223 */ /* 0x000fe200000100f5 */
[C---:B------:R-:W-:Y:S01]  /*238c0*/  IADD3 R3, R2.reuse, 0x11, RZ ;  /* 0x0000001102037810 */ /* 0x040fe20007ffe0ff */
[----:B------:R-:W-:Y:S01]  /*238d0*/  IMAD.MOV.U32 R245, RZ, RZ, R53 ;  /* 0x000000fffff57224 */ /* 0x000fe200078e0035 */
[----:B------:R-:W-:Y:S01]  /*238e0*/  IADD3 R4, R2, 0x9, RZ ;  /* 0x0000000902047810 */ /* 0x000fe20007ffe0ff */
[----:B------:R-:W-:Y:S01]  /*238f0*/  IMAD.MOV.U32 R242, RZ, RZ, R230 ;  /* 0x000000fffff27224 */ /* 0x000fe200078e00e6 */
[----:B------:R-:W-:Y:S02]  /*23900*/  MOV R243, R228 ;  /* 0x000000e400f37202 */ /* 0x000fe40000000f00 */
        /* <DEDUP_REMOVED lines=8> */
[----:B------:R-:W-:Y:S02]  /*23990*/  I2FP.F32.S32 R3, R3 ;  /* 0x0000000300037245 */ /* 0x000fe40000201400 */
[----:B------:R-:W-:-:S03]  /*239a0*/  I2FP.F32.S32 R4, R4 ;  /* 0x0000000400047245 */ /* 0x000fc60000201400 */
[CC--:B------:R-:W-:Y:S01]  /*239b0*/  FFMA.FTZ R9, R132.reuse, R3.reuse, R241 ;  /* 0x0000000384097223 */ /* 0x0c0fe200000100f1 */
[C---:B------:R-:W-:Y:S01]  /*239c0*/  FFMA.FTZ R6, R132.reuse, R3, R42 ;  /* 0x0000000384067223 */ /* 0x040fe2000001002a */
[CC--:B------:R-:W-:Y:S01]  /*239d0*/  FFMA.FTZ R10, R132.reuse, R4.reuse, R239 ;  /* 0x00000004840a7223 */ /* 0x0c0fe200000100ef */
[----:B------:R-:W-:Y:S01]  /*239e0*/  FFMA.FTZ R8, R132, R4, R240 ;  /* 0x0000000484087223 */ /* 0x000fe200000100f0 */
[C---:B------:R-:W-:Y:S02]  /*239f0*/  VIADD R3, R2.reuse, 0x21 ;  /* 0x0000002102037836 */ /* 0x040fe40000000000 */
[----:B------:R-:W-:Y:S01]  /*23a00*/  VIADD R4, R2, 0x19 ;  /* 0x0000001902047836 */ /* 0x000fe20000000000 */
        /* <DEDUP_REMOVED lines=15> */
[C---:B------:R-:W-:Y:S01]  /*23b00*/  VIADD R3, R2.reuse, 0x31 ;  /* 0x0000003102037836 */ /* 0x040fe20000000000 */
[----:B------:R-:W-:Y:S01]  /*23b10*/  IADD3 R4, R2, 0x29, RZ ;  /* 0x0000002902047810 */ /* 0x000fe20007ffe0ff */
[----:B------:R1:W-:Y:S01]  /*23b20*/  MUFU.TANH R15, R59 ;  /* 0x0000003b000f7308 */ /* 0x0003e20000002400 */
[----:B------:R-:W-:Y:S02]  /*23b30*/  FSEL R45, R6, -INF , !P3 ;  /* 0xff800000062d7808 */ /* 0x000fe40005800000 */
[----:B------:R-:W-:Y:S02]  /*23b40*/  FSEL R56, R10, -INF , !P6 ;  /* 0xff8000000a387808 */ /* 0x000fe40007000000 */
[----:B------:R-:W-:-:S02]  /*23b50*/  FSEL R46, R8, -INF , !P4 ;  /* 0xff800000082e7808 */ /* 0x000fc40006000000 */
[----:B------:R-:W-:Y:S02]  /*23b60*/  ISETP.GE.AND P3, PT, R3, R5, PT ;  /* 0x000000050300720c */ /* 0x000fe40003f66270 */
[C---:B------:R-:W-:Y:S02]  /*23b70*/  ISETP.GE.AND P6, PT, R4.reuse, R7, PT ;  /* 0x000000070400720c */ /* 0x040fe40003fc6270 */
[----:B------:R-:W-:Y:S02]  /*23b80*/  ISETP.GE.AND P4, PT, R4, R5, PT ;  /* 0x000000050400720c */ /* 0x000fe40003f86270 */
[----:B------:R-:W-:Y:S02]  /*23b90*/  I2FP.F32.S32 R4, R4 ;  /* 0x0000000400047245 */ /* 0x000fe40000201400 */
[----:B-1----:R-:W-:Y:S02]  /*23ba0*/  FSEL R59, R9, -INF , !P5 ;  /* 0xff800000093b7808 */ /* 0x002fe40006800000 */
[----:B------:R-:W-:-:S02]  /*23bb0*/  ISETP.GE.AND P5, PT, R3, R7, PT ;  /* 0x000000070300720c */ /* 0x000fc40003fa6270 */
[----:B------:R-:W-:Y:S01]  /*23bc0*/  I2FP.F32.S32 R3, R3 ;  /* 0x0000000300037245 */ /* 0x000fe20000201400 */
[CC--:B------:R-:W-:Y:S01]  /*23bd0*/  FFMA.FTZ R10, R132.reuse, R4.reuse, R42 ;  /* 0x00000004840a7223 */ /* 0x0c0fe2000001002a */
[----:B------:R-:W-:-:S03]  /*23be0*/  FFMA.FTZ R8, R132, R4, R231 ;  /* 0x0000000484087223 */ /* 0x000fc600000100e7 */
[CC--:B------:R-:W-:Y:S01]  /*23bf0*/  FFMA.FTZ R9, R132.reuse, R3.reuse, R232 ;  /* 0x0000000384097223 */ /* 0x0c0fe200000100e8 */
[----:B------:R-:W-:Y:S01]  /*23c00*/  FFMA.FTZ R6, R132, R3, R233 ;  /* 0x0000000384067223 */ /* 0x000fe200000100e9 */
[C---:B------:R-:W-:Y:S01]  /*23c10*/  VIADD R3, R2.reuse, 0x41 ;  /* 0x0000004102037836 */ /* 0x040fe20000000000 */
[----:B------:R-:W-:Y:S01]  /*23c20*/  IADD3 R4, R2, 0x39, RZ ;  /* 0x0000003902047810 */ /* 0x000fe20007ffe0ff */
[----:B------:R1:W-:Y:S01]  /*23c30*/  MUFU.TANH R29, R65 ;  /* 0x00000041001d7308 */ /* 0x0003e20000002400 */
[----:B------:R-:W-:Y:S02]  /*23c40*/  FSEL R44, R8, -INF , !P4 ;  /* 0xff800000082c7808 */ /* 0x000fe40006000000 */
[----:B------:R-:W-:Y:S02]  /*23c50*/  FSEL R43, R6, -INF , !P3 ;  /* 0xff800000062b7808 */ /* 0x000fe40005800000 */
[----:B------:R-:W-:-:S03]  /*23c60*/  ISETP.GE.AND P3, PT, R3, R5, PT ;  /* 0x000000050300720c */ /* 0x000fc60003f66270 */
[----:B------:R2:W-:Y:S01]  /*23c70*/  MUFU.TANH R28, R60 ;  /* 0x0000003c001c7308 */ /* 0x0005e20000002400 */
[----:B------:R-:W-:Y:S02]  /*23c80*/  ISETP.GE.AND P4, PT, R4, R5, PT ;  /* 0x000000050400720c */ /* 0x000fe40003f86270 */
[----:B-1----:R-:W-:Y:S02]  /*23c90*/  FSEL R65, R9, -INF , !P5 ;  /* 0xff80000009417808 */ /* 0x002fe40006800000 */
[----:B------:R-:W-:Y:S02]  /*23ca0*/  ISETP.GE.AND P5, PT, R3, R7, PT ;  /* 0x000000070300720c */ /* 0x000fe40003fa6270 */
[----:B------:R-:W-:Y:S02]  /*23cb0*/  I2FP.F32.S32 R3, R3 ;  /* 0x0000000300037245 */ /* 0x000fe40000201400 */
[----:B--2---:R-:W-:Y:S02]  /*23cc0*/  FSEL R60, R10, -INF , !P6 ;  /* 0xff8000000a3c7808 */ /* 0x004fe40007000000 */
[----:B------:R-:W-:-:S02]  /*23cd0*/  ISETP.GE.AND P6, PT, R4, R7, PT ;  /* 0x000000070400720c */ /* 0x000fc40003fc6270 */
[----:B------:R-:W-:Y:S01]  /*23ce0*/  I2FP.F32.S32 R4, R4 ;  /* 0x0000000400047245 */ /* 0x000fe20000201400 */
[CC--:B------:R-:W-:Y:S01]  /*23cf0*/  FFMA.FTZ R9, R132.reuse, R3.reuse, R249 ;  /* 0x0000000384097223 */ /* 0x0c0fe200000100f9 */
[----:B------:R-:W-:Y:S01]  /*23d00*/  FFMA.FTZ R6, R132, R3, R248 ;  /* 0x0000000384067223 */ /* 0x000fe200000100f8 */
[----:B------:R-:W-:Y:S02]  /*23d10*/  VIADD R3, R2, 0x51 ;  /* 0x0000005102037836 */ /* 0x000fe40000000000 */
[CC--:B------:R-:W-:Y:S01]  /*23d20*/  FFMA.FTZ R10, R132.reuse, R4.reuse, R234 ;  /* 0x00000004840a7223 */ /* 0x0c0fe200000100ea */
[----:B------:R-:W-:Y:S01]  /*23d30*/  FFMA.FTZ R8, R132, R4, R251 ;  /* 0x0000000484087223 */ /* 0x000fe200000100fb */
[----:B------:R-:W-:Y:S01]  /*23d40*/  IADD3 R4, R2, 0x49, RZ ;  /* 0x0000004902047810 */ /* 0x000fe20007ffe0ff */
[----:B------:R1:W-:Y:S01]  /*23d50*/  MUFU.TANH R20, R79 ;  /* 0x0000004f00147308 */ /* 0x0003e20000002400 */
[----:B------:R-:W-:Y:S02]  /*23d60*/  FSEL R50, R6, -INF , !P3 ;  /* 0xff80000006327808 */ /* 0x000fe40005800000 */
[----:B------:R-:W-:-:S02]  /*23d70*/  FSEL R42, R8, -INF , !P4 ;  /* 0xff800000082a7808 */ /* 0x000fc40006000000 */
        /* <DEDUP_REMOVED lines=39> */
[----:B-1----:R-:W-:-:S05]  /*23ff0*/  FSEL R64, R6, -INF , !P3 ;  /* 0xff80000006407808 */ /* 0x002fca0005800000 */
[----:B------:R-:W1:Y:S01]  /*24000*/  MUFU.TANH R31, R77 ;  /* 0x0000004d001f7308 */ /* 0x000e620000002400 */
[----:B------:R-:W-:Y:S02]  /*24010*/  ISETP.GE.AND P3, PT, R3, R5, PT ;  /* 0x000000050300720c */ /* 0x000fe40003f66270 */
[----:B------:R-:W-:Y:S02]  /*24020*/  I2FP.F32.S32 R3, R3 ;  /* 0x0000000300037245 */ /* 0x000fe40000201400 */
[----:B--2---:R-:W-:Y:S02]  /*24030*/  FSEL R87, R10, -INF , !P6 ;  /* 0xff8000000a577808 */ /* 0x004fe40007000000 */
[----:B------:R-:W-:Y:S02]  /*24040*/  ISETP.GE.AND P6, PT, R4, R7, PT ;  /* 0x000000070400720c */ /* 0x000fe40003fc6270 */
[----:B------:R-:W-:Y:S01]  /*24050*/  I2FP.F32.S32 R4, R4 ;  /* 0x0000000400047245 */ /* 0x000fe20000201400 */
[CC--:B------:R-:W-:Y:S01]  /*24060*/  FFMA.FTZ R9, R132.reuse, R3.reuse, R97 ;  /* 0x0000000384097223 */ /* 0x0c0fe20000010061 */
[----:B------:R-:W-:Y:S01]  /*24070*/  FFMA.FTZ R6, R132, R3, R90 ;  /* 0x0000000384067223 */ /* 0x000fe2000001005a */
[----:B------:R-:W-:-:S02]  /*24080*/  VIADD R3, R2, 0x81 ;  /* 0x0000008102037836 */ /* 0x000fc40000000000 */
[CC--:B------:R-:W-:Y:S01]  /*24090*/  FFMA.FTZ R10, R132.reuse, R4.reuse, R197 ;  /* 0x00000004840a7223 */ /* 0x0c0fe200000100c5 */
[----:B------:R-:W-:Y:S01]  /*240a0*/  FFMA.FTZ R8, R132, R4, R177 ;  /* 0x0000000484087223 */ /* 0x000fe200000100b1 */
[----:B------:R-:W-:Y:S01]  /*240b0*/  IADD3 R4, R2, 0x79, RZ ;  /* 0x0000007902047810 */ /* 0x000fe20007ffe0ff */
[----:B------:R2:W-:Y:S02]  /*240c0*/  MUFU.TANH R14, R78 ;  /* 0x0000004e000e7308 */ /* 0x0005e40000002400 */
[----:B------:R-:W-:Y:S02]  /*240d0*/  FSEL R90, R10, -INF , !P6 ;  /* 0xff8000000a5a7808 */ /* 0x000fe40007000000 */
[----:B------:R-:W-:-:S04]  /*240e0*/  ISETP.GE.AND P6, PT, R4, R7, PT ;  /* 0x000000070400720c */ /* 0x000fc80003fc6270 */
[----:B------:R3:W-:Y:S08]  /*240f0*/  MUFU.TANH R24, R96 ;  /* 0x0000006000187308 */ /* 0x0007f00000002400 */
[----:B------:R4:W-:Y:S01]  /*24100*/  MUFU.TANH R27, R66 ;  /* 0x00000042001b7308 */ /* 0x0009e20000002400 */
[----:B--2---:R-:W-:Y:S02]  /*24110*/  FSEL R78, R6, -INF , !P3 ;  /* 0xff800000064e7808 */ /* 0x004fe40005800000 */
[----:B------:R-:W-:-:S02]  /*24120*/  ISETP.GE.AND P3, PT, R3, R5, PT ;  /* 0x000000050300720c */ /* 0x000fc40003f66270 */
[----:B---3--:R-:W-:Y:S02]  /*24130*/  FSEL R96, R9, -INF , !P5 ;  /* 0xff80000009607808 */ /* 0x008fe40006800000 */
[----:B------:R-:W-:Y:S01]  /*24140*/  ISETP.GE.AND P5, PT, R3, R7, PT ;  /* 0x000000070300720c */ /* 0x000fe20003fa6270 */
[----:B------:R-:W2:Y:S01]  /*24150*/  MUFU.TANH R30, R76 ;  /* 0x0000004c001e7308 */ /* 0x000ea20000002400 */
[----:B------:R-:W-:Y:S02]  /*24160*/  I2FP.F32.S32 R3, R3 ;  /* 0x0000000300037245 */ /* 0x000fe40000201400 */
[----:B----4-:R-:W-:Y:S02]  /*24170*/  FSEL R66, R8, -INF , !P4 ;  /* 0xff80000008427808 */ /* 0x010fe40006000000 */
[----:B------:R-:W-:Y:S02]  /*24180*/  ISETP.GE.AND P4, PT, R4, R5, PT ;  /* 0x000000050400720c */ /* 0x000fe40003f86270 */
[----:B------:R-:W-:Y:S01]  /*24190*/  I2FP.F32.S32 R4, R4 ;  /* 0x0000000400047245 */ /* 0x000fe20000201400 */
[CC--:B-1----:R-:W-:Y:S01]  /*241a0*/  FFMA.FTZ R9, R132.reuse, R3.reuse, R31 ;  /* 0x0000000384097223 */ /* 0x0c2fe2000001001f */
[----:B------:R-:W-:Y:S01]  /*241b0*/  FFMA.FTZ R6, R132, R3, R20 ;  /* 0x0000000384067223 */ /* 0x000fe20000010014 */
[----:B------:R-:W-:-:S02]  /*241c0*/  VIADD R3, R2, 0x91 ;  /* 0x0000009102037836 */ /* 0x000fc40000000000 */
[CC--:B------:R-:W-:Y:S01]  /*241d0*/  FFMA.FTZ R10, R132.reuse, R4.reuse, R86 ;  /* 0x00000004840a7223 */ /* 0x0c0fe20000010056 */
[----:B------:R-:W-:Y:S01]  /*241e0*/  FFMA.FTZ R8, R132, R4, R15 ;  /* 0x0000000484087223 */ /* 0x000fe2000001000f */
[----:B------:R-:W-:Y:S01]  /*241f0*/  IADD3 R4, R2, 0x89, RZ ;  /* 0x0000008902047810 */ /* 0x000fe20007ffe0ff */
[----:B------:R1:W-:Y:S01]  /*24200*/  MUFU.TANH R26, R81 ;  /* 0x00000051001a7308 */ /* 0x0003e20000002400 */
[----:B------:R-:W-:Y:S02]  /*24210*/  FSEL R102, R9, -INF , !P5 ;  /* 0xff80000009667808 */ /* 0x000fe40006800000 */
[----:B------:R-:W-:Y:S02]  /*24220*/  FSEL R86, R6, -INF , !P3 ;  /* 0xff80000006567808 */ /* 0x000fe40005800000 */
[----:B------:R-:W-:Y:S02]  /*24230*/  FSEL R97, R10, -INF , !P6 ;  /* 0xff8000000a617808 */ /* 0x000fe40007000000 */
[----:B------:R-:W-:-:S02]  /*24240*/  ISETP.GE.AND P5, PT, R3, R7, PT ;  /* 0x000000070300720c */ /* 0x000fc40003fa6270 */
[----:B------:R-:W-:Y:S02]  /*24250*/  ISETP.GE.AND P3, PT, R3, R5, PT ;  /* 0x000000050300720c */ /* 0x000fe40003f66270 */
[----:B------:R-:W-:Y:S02]  /*24260*/  ISETP.GE.AND P6, PT, R4, R7, PT ;  /* 0x000000070400720c */ /* 0x000fe40003fc6270 */
[----:B------:R-:W-:Y:S02]  /*24270*/  I2FP.F32.S32 R3, R3 ;  /* 0x0000000300037245 */ /* 0x000fe40000201400 */
[----:B-1----:R-:W-:Y:S02]  /*24280*/  FSEL R81, R8, -INF , !P4 ;  /* 0xff80000008517808 */ /* 0x002fe40006000000 */
[----:B------:R-:W-:Y:S02]  /*24290*/  ISETP.GE.AND P4, PT, R4, R5, PT ;  /* 0x000000050400720c */ /* 0x000fe40003f86270 */
[----:B------:R-:W-:Y:S01]  /*242a0*/  I2FP.F32.S32 R4, R4 ;  /* 0x0000000400047245 */ /* 0x000fe20000201400 */
[CC--:B------:R-:W-:Y:S01]  /*242b0*/  FFMA.FTZ R9, R132.reuse, R3.reuse, R29 ;  /* 0x0000000384097223 */ /* 0x0c0fe2000001001d */
[----:B------:R-:W-:Y:S01]  /*242c0*/  FFMA.FTZ R6, R132, R3, R19 ;  /* 0x0000000384067223 */ /* 0x000fe20000010013 */
[----:B------:R-:W-:-:S02]  /*242d0*/  VIADD R3, R2, 0xa1 ;  /* 0x000000a102037836 */ /* 0x000fc40000000000 */
[CC--:B--2---:R-:W-:Y:S01]  /*242e0*/  FFMA.FTZ R10, R132.reuse, R4.reuse, R30 ;  /* 0x00000004840a7223 */ /* 0x0c4fe2000001001e */
[----:B------:R-:W-:Y:S01]  /*242f0*/  FFMA.FTZ R8, R132, R4, R14 ;  /* 0x0000000484087223 */ /* 0x000fe2000001000e */
[----:B------:R-:W-:Y:S02]  /*24300*/  IADD3 R4, R2, 0x99, RZ ;  /* 0x0000009902047810 */ /* 0x000fe40007ffe0ff */
[----:B------:R-:W-:Y:S02]  /*24310*/  FSEL R112, R9, -INF , !P5 ;  /* 0xff80000009707808 */ /* 0x000fe40006800000 */
[----:B------:R-:W-:Y:S01]  /*24320*/  FSEL R91, R6, -INF , !P3 ;  /* 0xff800000065b7808 */ /* 0x000fe20005800000 */
[----:B------:R1:W2:Y:S01]  /*24330*/  MUFU.TANH R17, R95 ;  /* 0x0000005f00117308 */ /* 0x0002a20000002400 */
[----:B------:R-:W-:Y:S02]  /*24340*/  FSEL R104, R10, -INF , !P6 ;  /* 0xff8000000a687808 */ /* 0x000fe40007000000 */
[----:B------:R-:W-:-:S02]  /*24350*/  FSEL R88, R8, -INF , !P4 ;  /* 0xff80000008587808 */ /* 0x000fc40006000000 */
[C---:B------:R-:W-:Y:S02]  /*24360*/  ISETP.GE.AND P5, PT, R3.reuse, R7, PT ;  /* 0x000000070300720c */ /* 0x040fe40003fa6270 */
[----:B------:R-:W-:Y:S02]  /*24370*/  ISETP.GE.AND P3, PT, R3, R5, PT ;  /* 0x000000050300720c */ /* 0x000fe40003f66270 */
[C---:B------:R-:W-:Y:S02]  /*24380*/  ISETP.GE.AND P6, PT, R4.reuse, R7, PT ;  /* 0x000000070400720c */ /* 0x040fe40003fc6270 */
[----:B------:R-:W-:Y:S02]  /*24390*/  ISETP.GE.AND P4, PT, R4, R5, PT ;  /* 0x000000050400720c */ /* 0x000fe40003f86270 */
[----:B------:R-:W-:Y:S02]  /*243a0*/  I2FP.F32.S32 R3, R3 ;  /* 0x0000000300037245 */ /* 0x000fe40000201400 */
[----:B------:R-:W-:-:S03]  /*243b0*/  I2FP.F32.S32 R4, R4 ;  /* 0x0000000400047245 */ /* 0x000fc60000201400 */
[CC--:B------:R-:W-:Y:S01]  /*243c0*/  FFMA.FTZ R9, R132.reuse, R3.reuse, R27 ;  /* 0x0000000384097223 */ /* 0x0c0fe2000001001b */
[C---:B------:R-:W-:Y:S01]  /*243d0*/  FFMA.FTZ R6, R132.reuse, R3, R18 ;  /* 0x0000000384067223 */ /* 0x040fe20000010012 */
[CC--:B------:R-:W-:Y:S01]  /*243e0*/  FFMA.FTZ R10, R132.reuse, R4.reuse, R28 ;  /* 0x00000004840a7223 */ /* 0x0c0fe2000001001c */
[----:B------:R-:W-:Y:S01]  /*243f0*/  FFMA.FTZ R8, R132, R4, R12 ;  /* 0x0000000484087223 */ /* 0x000fe2000001000c */
[C---:B------:R-:W-:Y:S01]  /*24400*/  VIADD R3, R2.reuse, 0xb1 ;  /* 0x000000b102037836 */ /* 0x040fe20000000000 */
[----:B------:R-:W-:Y:S02]  /*24410*/  IADD3 R4, R2, 0xa9, RZ ;  /* 0x000000a902047810 */ /* 0x000fe40007ffe0ff */
[----:B------:R-:W-:Y:S02]  /*24420*/  FSEL R122, R9, -INF , !P5 ;  /* 0xff800000097a7808 */ /* 0x000fe40006800000 */
[----:B------:R-:W-:Y:S01]  /*24430*/  FSEL R100, R6, -INF , !P3 ;  /* 0xff80000006647808 */ /* 0x000fe20005800000 */
[----:B------:R-:W3:Y:S01]  /*24440*/  MUFU.TANH R21, R176 ;  /* 0x000000b000157308 */ /* 0x000ee20000002400 */
[----:B------:R-:W-:-:S02]  /*24450*/  FSEL R120, R10, -INF , !P6 ;  /* 0xff8000000a787808 */ /* 0x000fc40007000000 */
[----:B-1----:R-:W-:Y:S02]  /*24460*/  FSEL R95, R8, -INF , !P4 ;  /* 0xff800000085f7808 */ /* 0x002fe40006000000 */
[C---:B------:R-:W-:Y:S02]  /*24470*/  ISETP.GE.AND P5, PT, R3.reuse, R7, PT ;  /* 0x000000070300720c */ /* 0x040fe40003fa6270 */
[----:B------:R-:W-:Y:S01]  /*24480*/  ISETP.GE.AND P3, PT, R3, R5, PT ;  /* 0x000000050300720c */ /* 0x000fe20003f66270 */
[----:B------:R-:W1:Y:S01]  /*24490*/  MUFU.TANH R15, R178 ;  /* 0x000000b2000f7308 */ /* 0x000e620000002400 */
[C---:B------:R-:W-:Y:S02]  /*244a0*/  ISETP.GE.AND P6, PT, R4.reuse, R7, PT ;  /* 0x000000070400720c */ /* 0x040fe40003fc6270 */
[----:B------:R-:W-:Y:S02]  /*244b0*/  ISETP.GE.AND P4, PT, R4, R5, PT ;  /* 0x000000050400720c */ /* 0x000fe40003f86270 */
[----:B------:R-:W-:-:S02]  /*244c0*/  I2FP.F32.S32 R3, R3 ;  /* 0x0000000300037245 */ /* 0x000fc40000201400 */
[----:B------:R-:W-:Y:S01]  /*244d0*/  I2FP.F32.S32 R4, R4 ;  /* 0x0000000400047245 */ /* 0x000fe20000201400 */
[----:B------:R4:W1:Y:S02]  /*244e0*/  MUFU.TANH R13, R128 ;  /* 0x00000080000d7308 */ /* 0x0008640000002400 */
[CC--:B------:R-:W-:Y:S01]  /*244f0*/  FFMA.FTZ R9, R132.reuse, R3.reuse, R25 ;  /* 0x0000000384097223 */ /* 0x0c0fe20000010019 */
[C---:B--2---:R-:W-:Y:S01]  /*24500*/  FFMA.FTZ R6, R132.reuse, R3, R17 ;  /* 0x0000000384067223 */ /* 0x044fe20000010011 */
[CC--:B------:R-:W-:Y:S01]  /*24510*/  FFMA.FTZ R10, R132.reuse, R4.reuse, R26 ;  /* 0x00000004840a7223 */ /* 0x0c0fe2000001001a */
[----:B------:R-:W-:Y:S01]  /*24520*/  FFMA.FTZ R8, R132, R4, R11 ;  /* 0x0000000484087223 */ /* 0x000fe2000001000b */
[C---:B------:R-:W-:Y:S02]  /*24530*/  VIADD R3, R2.reuse, 0xc1 ;  /* 0x000000c102037836 */ /* 0x040fe40000000000 */
[----:B------:R-:W-:Y:S01]  /*24540*/  FMUL.FTZ R41, R41, R0 ;  /* 0x0000000029297220 */ /* 0x000fe20000410000 */
[----:B------:R-:W-:-:S02]  /*24550*/  IADD3 R4, R2, 0xb9, RZ ;  /* 0x000000b902047810 */ /* 0x000fc40007ffe0ff */
[----:B------:R-:W-:Y:S02]  /*24560*/  FSEL R133, R9, -INF , !P5 ;  /* 0xff80000009857808 */ /* 0x000fe40006800000 */
[----:B------:R-:W-:Y:S01]  /*24570*/  FSEL R114, R6, -INF , !P3 ;  /* 0xff80000006727808 */ /* 0x000fe20005800000 */
[----:B------:R-:W2:Y:S01]  /*24580*/  MUFU.TANH R19, R41 ;  /* 0x0000002900137308 */ /* 0x000ea20000002400 */
[----:B------:R-:W-:Y:S02]  /*24590*/  FSEL R106, R8, -INF , !P4 ;  /* 0xff800000086a7808 */ /* 0x000fe40006000000 */
[C---:B------:R-:W-:Y:S02]  /*245a0*/  ISETP.GE.AND P5, PT, R3.reuse, R7, PT ;  /* 0x000000070300720c */ /* 0x040fe40003fa6270 */
[----:B----4-:R-:W-:Y:S02]  /*245b0*/  FSEL R128, R10, -INF , !P6 ;  /* 0xff8000000a807808 */ /* 0x010fe40007000000 */
[----:B------:R-:W-:Y:S01]  /*245c0*/  ISETP.GE.AND P3, PT, R3, R5, PT ;  /* 0x000000050300720c */ /* 0x000fe20003f66270 */
[----:B------:R-:W4:Y:S01]  /*245d0*/  MUFU.TANH R12, R40 ;  /* 0x00000028000c7308 */ /* 0x000f220000002400 */
[----:B------:R-:W-:-:S02]  /*245e0*/  ISETP.GE.AND P6, PT, R4, R7, PT ;  /* 0x000000070400720c */ /* 0x000fc40003fc6270 */
[----:B------:R-:W-:Y:S02]  /*245f0*/  ISETP.GE.AND P4, PT, R4, R5, PT ;  /* 0x000000050400720c */ /* 0x000fe40003f86270 */
[----:B------:R-:W-:Y:S02]  /*24600*/  I2FP.F32.S32 R3, R3 ;  /* 0x0000000300037245 */ /* 0x000fe40000201400 */
[----:B------:R-:W-:Y:S01]  /*24610*/  I2FP.F32.S32 R4, R4 ;  /* 0x0000000400047245 */ /* 0x000fe20000201400 */
[----:B------:R-:W4:Y:S02]  /*24620*/  MUFU.TANH R20, R179 ;  /* 0x000000b300147308 */ /* 0x000f240000002400 */
[CC--:B---3--:R-:W-:Y:S01]  /*24630*/  FFMA.FTZ R9, R132.reuse, R3.reuse, R21 ;  /* 0x0000000384097223 */ /* 0x0c8fe20000010015 */
[----:B-1----:R-:W-:-:S05]  /*24640*/  FFMA.FTZ R6, R132, R3, R15 ;  /* 0x0000000384067223 */ /* 0x002fca000001000f */
[----:B------:R-:W1:Y:S01]  /*24650*/  MUFU.TANH R14, R196 ;  /* 0x000000c4000e7308 */ /* 0x000e620000002400 */
[CC--:B------:R-:W-:Y:S01]  /*24660*/  FFMA.FTZ R10, R132.reuse, R4.reuse, R24 ;  /* 0x00000004840a7223 */ /* 0x0c0fe20000010018 */
[----:B------:R-:W-:Y:S01]  /*24670*/  FFMA.FTZ R8, R132, R4, R13 ;  /* 0x0000000484087223 */ /* 0x000fe2000001000d */
[C---:B------:R-:W-:Y:S01]  /*24680*/  VIADD R3, R2.reuse, 0xd1 ;  /* 0x000000d102037836 */ /* 0x040fe20000000000 */
[----:B------:R-:W-:Y:S02]  /*24690*/  IADD3 R4, R2, 0xc9, RZ ;  /* 0x000000c902047810 */ /* 0x000fe40007ffe0ff */
[----:B------:R-:W-:Y:S02]  /*246a0*/  FSEL R172, R9, -INF , !P5 ;  /* 0xff80000009ac7808 */ /* 0x000fe40006800000 */
[----:B------:R3:W-:Y:S01]  /*246b0*/  MUFU.TANH R15, R113 ;  /* 0x00000071000f7308 */ /* 0x0007e20000002400 */
[----:B------:R-:W-:-:S07]  /*246c0*/  ISETP.GE.AND P5, PT, R3, R7, PT ;  /* 0x000000070300720c */ /* 0x000fce0003fa6270 */
[----:B------:R2:W1:Y:S01]  /*246d0*/  MUFU.TANH R17, R121 ;  /* 0x0000007900117308 */ /* 0x0004620000002400 */
[----:B------:R-:W-:-:S07]  /*246e0*/  FMUL.FTZ R105, R105, R0 ;  /* 0x0000000069697220 */ /* 0x000fce0000410000 */
[----:B------:R4:W-:Y:S01]  /*246f0*/  MUFU.TANH R13, R123 ;  /* 0x0000007b000d7308 */ /* 0x0009e20000002400 */
[----:B---3--:R-:W-:Y:S02]  /*24700*/  FSEL R113, R6, -INF , !P3 ;  /* 0xff80000006717808 */ /* 0x008fe40005800000 */
[----:B------:R-:W-:Y:S02]  /*24710*/  ISETP.GE.AND P3, PT, R3, R5, PT ;  /* 0x000000050300720c */ /* 0x000fe40003f66270 */
[----:B------:R-:W-:Y:S02]  /*24720*/  I2FP.F32.S32 R3, R3 ;  /* 0x0000000300037245 */ /* 0x000fe40000201400 */
[----:B--2---:R-:W-:Y:S01]  /*24730*/  FSEL R121, R8, -INF , !P4 ;  /* 0xff80000008797808 */ /* 0x004fe20006000000 */
[----:B------:R-:W2:Y:S01]  /*24740*/  MUFU.TANH R11, R175 ;  /* 0x000000af000b7308 */ /* 0x000ea20000002400 */
[----:B------:R-:W-:Y:S02]  /*24750*/  ISETP.GE.AND P4, PT, R4, R5, PT ;  /* 0x000000050400720c */ /* 0x000fe40003f86270 */
[----:B----4-:R-:W-:-:S02]  /*24760*/  FSEL R123, R10, -INF , !P6 ;  /* 0xff8000000a7b7808 */ /* 0x010fc40007000000 */
[----:B------:R-:W-:Y:S02]  /*24770*/  ISETP.GE.AND P6, PT, R4, R7, PT ;  /* 0x000000070400720c */ /* 0x000fe40003fc6270 */
[----:B------:R-:W-:Y:S01]  /*24780*/  I2FP.F32.S32 R4, R4 ;  /* 0x0000000400047245 */ /* 0x000fe20000201400 */
[----:B------:R3:W4:Y:S01]  /*24790*/  MUFU.TANH R18, R173 ;  /* 0x000000ad00127308 */ /* 0x0007220000002400 */
[CC--:B------:R-:W-:Y:S01]  /*247a0*/  FFMA.FTZ R9, R132.reuse, R3.reuse, R19 ;  /* 0x0000000384097223 */ /* 0x0c0fe20000010013 */
[----:B------:R-:W-:Y:S01]  /*247b0*/  FFMA.FTZ R6, R132, R3, R12 ;  /* 0x0000000384067223 */ /* 0x000fe2000001000c */
[----:B------:R-:W-:Y:S02]  /*247c0*/  VIADD R3, R2, 0xe1 ;  /* 0x000000e102037836 */ /* 0x000fe40000000000 */
[CC--:B------:R-:W-:Y:S01]  /*247d0*/  FFMA.FTZ R10, R132.reuse, R4.reuse, R20 ;  /* 0x00000004840a7223 */ /* 0x0c0fe20000010014 */
[----:B-1----:R-:W-:Y:S01]  /*247e0*/  FFMA.FTZ R8, R132, R4, R14 ;  /* 0x0000000484087223 */ /* 0x002fe2000001000e */
[----:B------:R-:W-:Y:S01]  /*247f0*/  IADD3 R4, R2, 0xd9, RZ ;  /* 0x000000d902047810 */ /* 0x000fe20007ffe0ff */
[----:B------:R1:W-:Y:S01]  /*24800*/  MUFU.TANH R12, R105 ;  /* 0x00000069000c7308 */ /* 0x0003e20000002400 */
[----:B------:R-:W-:-:S02]  /*24810*/  FSEL R174, R9, -INF , !P5 ;  /* 0xff80000009ae7808 */ /* 0x000fc40006800000 */
[----:B------:R-:W-:-:S05]  /*24820*/  ISETP.GE.AND P5, PT, R3, R7, PT ;  /* 0x000000070300720c */ /* 0x000fca0003fa6270 */
[----:B------:R2:W4:Y:S01]  /*24830*/  MUFU.TANH R14, R115 ;  /* 0x00000073000e7308 */ /* 0x0005220000002400 */
[----:B---3--:R-:W-:Y:S01]  /*24840*/  FSEL R173, R10, -INF , !P6 ;  /* 0xff8000000aad7808 */ /* 0x008fe20007000000 */
[----:B------:R-:W-:Y:S01]  /*24850*/  BAR.SYNC.DEFER_BLOCKING 0x0 ;  /* 0x0000000000007b1d */ /* 0x000fe20000010000 */
[----:B------:R-:W-:Y:S02]  /*24860*/  ISETP.GE.AND P6, PT, R4, R7, PT ;  /* 0x000000070400720c */ /* 0x000fe40003fc6270 */
[----:B-1----:R-:W-:Y:S02]  /*24870*/  FSEL R105, R6, -INF , !P3 ;  /* 0xff80000006697808 */ /* 0x002fe40005800000 */
[----:B------:R-:W-:Y:S02]  /*24880*/  ISETP.GE.AND P3, PT, R3, R5, PT ;  /* 0x000000050300720c */ /* 0x000fe40003f66270 */
[----:B------:R-:W-:Y:S02]  /*24890*/  I2FP.F32.S32 R3, R3 ;  /* 0x0000000300037245 */ /* 0x000fe40000201400 */
[----:B--2---:R-:W-:-:S02]  /*248a0*/  FSEL R115, R8, -INF , !P4 ;  /* 0xff80000008737808 */ /* 0x004fc40006000000 */
[----:B------:R-:W-:Y:S02]  /*248b0*/  ISETP.GE.AND P4, PT, R4, R5, PT ;  /* 0x000000050400720c */ /* 0x000fe40003f86270 */
[----:B------:R-:W-:Y:S01]  /*248c0*/  I2FP.F32.S32 R4, R4 ;  /* 0x0000000400047245 */ /* 0x000fe20000201400 */
[----:B------:R-:W-:Y:S01]  /*248d0*/  FFMA.FTZ R9, R132, R3, R17 ;  /* 0x0000000384097223 */ /* 0x000fe20000010011 */
[----:B------:R-:W-:-:S03]  /*248e0*/  FMUL.FTZ R107, R107, R0 ;  /* 0x000000006b6b7220 */ /* 0x000fc60000410000 */
[CC--:B------:R-:W-:Y:S01]  /*248f0*/  FFMA.FTZ R8, R132.reuse, R4.reuse, R11 ;  /* 0x0000000484087223 */ /* 0x0c0fe2000001000b */
[----:B----4-:R-:W-:Y:S01]  /*24900*/  FFMA.FTZ R10, R132, R4, R18 ;  /* 0x00000004840a7223 */ /* 0x010fe20000010012 */
[----:B------:R-:W-:Y:S01]  /*24910*/  IADD3 R4, R2, 0xe9, RZ ;  /* 0x000000e902047810 */ /* 0x000fe20007ffe0ff */
[----:B------:R1:W2:Y:S01]  /*24920*/  MUFU.TANH R11, R107 ;  /* 0x0000006b000b7308 */ /* 0x0002a20000002400 */
[----:B------:R-:W-:Y:S01]  /*24930*/  FSEL R177, R9, -INF , !P5 ;  /* 0xff80000009b17808 */ /* 0x000fe20006800000 */
[-C--:B------:R-:W-:Y:S01]  /*24940*/  FMUL.FTZ R9, R103, R0.reuse ;  /* 0x0000000067097220 */ /* 0x080fe20000410000 */
[----:B------:R-:W-:Y:S01]  /*24950*/  FSEL R175, R8, -INF , !P4 ;  /* 0xff80000008af7808 */ /* 0x000fe20006000000 */
[----:B------:R-:W-:Y:S01]  /*24960*/  FMUL.FTZ R8, R101, R0 ;  /* 0x0000000065087220 */ /* 0x000fe20000410000 */
[----:B------:R-:W-:Y:S01]  /*24970*/  FFMA.FTZ R6, R132, R3, R13 ;  /* 0x0000000384067223 */ /* 0x000fe2000001000d */
[----:B------:R-:W-:Y:S01]  /*24980*/  ISETP.GE.AND P4, PT, R4, R5, PT ;  /* 0x000000050400720c */ /* 0x000fe20003f86270 */
[----:B------:R-:W-:Y:S01]  /*24990*/  VIADD R3, R2, 0xf1 ;  /* 0x000000f102037836 */ /* 0x000fe20000000000 */
[----:B------:R-:W-:Y:S02]  /*249a0*/  MUFU.TANH R13, R226 ;  /* 0x000000e2000d7308 */ /* 0x000fe40000002400 */
[----:B------:R-:W-:-:S02]  /*249b0*/  FSEL R176, R6, -INF , !P3 ;  /* 0xff80000006b07808 */ /* 0x000fc40005800000 */
[----:B-1----:R-:W-:Y:S02]  /*249c0*/  FSEL R107, R10, -INF , !P6 ;  /* 0xff8000000a6b7808 */ /* 0x002fe40007000000 */
[-C--:B------:R-:W-:Y:S02]  /*249d0*/  ISETP.GE.AND P6, PT, R4, R7.reuse, PT ;  /* 0x000000070400720c */ /* 0x080fe40003fc6270 */
[----:B------:R1:W3:Y:S01]  /*249e0*/  MUFU.TANH R10, R8 ;  /* 0x00000008000a7308 */ /* 0x0002e20000002400 */
[----:B------:R-:W-:Y:S02]  /*249f0*/  I2FP.F32.S32 R4, R4 ;  /* 0x0000000400047245 */ /* 0x000fe40000201400 */
[C---:B------:R-:W-:Y:S02]  /*24a00*/  ISETP.GE.AND P5, PT, R3.reuse, R7, PT ;  /* 0x000000070300720c */ /* 0x040fe40003fa6270 */
[----:B------:R-:W-:-:S03]  /*24a10*/  ISETP.GE.AND P3, PT, R3, R5, PT ;  /* 0x000000050300720c */ /* 0x000fc60003f66270 */
[----:B------:R-:W4:Y:S01]  /*24a20*/  MUFU.TANH R9, R9 ;  /* 0x0000000900097308 */ /* 0x000f220000002400 */
[----:B------:R-:W-:Y:S02]  /*24a30*/  I2FP.F32.S32 R3, R3 ;  /* 0x0000000300037245 */ /* 0x000fe40000201400 */
[----:B------:R-:W-:Y:S01]  /*24a40*/  IADD3 R0, R2, 0xf9, RZ ;  /* 0x000000f902007810 */ /* 0x000fe20007ffe0ff */
[CC--:B-1----:R-:W-:Y:S01]  /*24a50*/  FFMA.FTZ R8, R132.reuse, R4.reuse, R15 ;  /* 0x0000000484087223 */ /* 0x0c2fe2000001000f */
[C---:B------:R-:W-:Y:S01]  /*24a60*/  FFMA.FTZ R4, R132.reuse, R4, R14 ;  /* 0x0000000484047223 */ /* 0x040fe2000001000e */
[CC--:B------:R-:W-:Y:S01]  /*24a70*/  FFMA.FTZ R6, R132.reuse, R3.reuse, R12 ;  /* 0x0000000384067223 */ /* 0x0c0fe2000001000c */
[----:B--2---:R-:W-:Y:S02]  /*24a80*/  FFMA.FTZ R3, R132, R3, R11 ;  /* 0x0000000384037223 */ /* 0x004fe4000001000b */
[----:B------:R-:W-:Y:S02]  /*24a90*/  FSEL R178, R8, -INF , !P6 ;  /* 0xff80000008b27808 */ /* 0x000fe40007000000 */
[----:B------:R-:W-:-:S02]  /*24aa0*/  FSEL R179, R4, -INF , !P4 ;  /* 0xff80000004b37808 */ /* 0x000fc40006000000 */
[C---:B------:R-:W-:Y:S02]  /*24ab0*/  ISETP.GE.AND P6, PT, R2.reuse, R7, PT ;  /* 0x000000070200720c */ /* 0x040fe40003fc6270 */
[----:B------:R-:W-:Y:S02]  /*24ac0*/  ISETP.GE.AND P4, PT, R2, R5, PT ;  /* 0x000000050200720c */ /* 0x000fe40003f86270 */
[----:B------:R-:W-:Y:S02]  /*24ad0*/  I2FP.F32.S32 R8, R2 ;  /* 0x0000000200087245 */ /* 0x000fe40000201400 */
[----:B------:R-:W-:Y:S02]  /*24ae0*/  I2FP.F32.S32 R2, R0 ;  /* 0x0000000000027245 */ /* 0x000fe40000201400 */
[----:B------:R-:W-:Y:S02]  /*24af0*/  FSEL R197, R6, -INF , !P5 ;  /* 0xff80000006c57808 */ /* 0x000fe40006800000 */
[----:B------:R-:W-:Y:S01]  /*24b00*/  FSEL R196, R3, -INF , !P3 ;  /* 0xff80000003c47808 */ /* 0x000fe20005800000 */
[----:B---3--:R-:W-:Y:S01]  /*24b10*/  FFMA.FTZ R3, R132, R2, R10 ;  /* 0x0000000284037223 */ /* 0x008fe2000001000a */
[----:B------:R-:W-:Y:S01]  /*24b20*/  ISETP.GE.AND P5, PT, R0, R7, PT ;  /* 0x000000070000720c */ /* 0x000fe20003fa6270 */
[-C--:B------:R-:W-:Y:S01]  /*24b30*/  FFMA.FTZ R4, R132, R8.reuse, R235 ;  /* 0x0000000884047223 */ /* 0x080fe200000100eb */
[----:B------:R-:W-:Y:S01]  /*24b40*/  ISETP.GE.AND P3, PT, R0, R5, PT ;  /* 0x000000050000720c */ /* 0x000fe20003f66270 */
[C---:B------:R-:W-:Y:S01]  /*24b50*/  FFMA.FTZ R0, R132.reuse, R8, R13 ;  /* 0x0000000884007223 */ /* 0x040fe2000001000d */
[----:B----4-:R-:W-:Y:S01]  /*24b60*/  FFMA.FTZ R2, R132, R2, R9 ;  /* 0x0000000284027223 */ /* 0x010fe20000010009 */
[----:B------:R-:W-:Y:S01]  /*24b70*/  BSSY B1, `(.L_x_3447) ;  /* 0x00000fe000017945 */ /* 0x000fe20003800000 */
[----:B------:R-:W-:Y:S01]  /*24b80*/  IMAD.MOV.U32 R251, RZ, RZ, R110 ;  /* 0x000000fffffb7224 */ /* 0x000fe200078e006e */
[----:B------:R-:W-:-:S02]  /*24b90*/  MOV R249, R111 ;  /* 0x0000006f00f97202 */ /* 0x000fc40000000f00 */
[----:B------:R-:W-:Y:S02]  /*24ba0*/  FSEL R41, R4, -INF , !P6 ;  /* 0xff80000004297808 */ /* 0x000fe40007000000 */
[----:B------:R-:W-:Y:S02]  /*24bb0*/  FSEL R40, R0, -INF , !P4 ;  /* 0xff80000000287808 */ /* 0x000fe40006000000 */
[----:B------:R-:W-:Y:S02]  /*24bc0*/  FSEL R201, R3, -INF , !P5 ;  /* 0xff80000003c97808 */ /* 0x000fe40006800000 */
[----:B------:R-:W-:Y:S01]  /*24bd0*/  FSEL R206, R2, -INF , !P3 ;  /* 0xff80000002ce7808 */ /* 0x000fe20005800000 */
[----:B------:R-:W-:Y:S05]  /*24be0*/  @!P2 BRA `(.L_x_3448) ;  /* 0x0000000c00d8a947 */ /* 0x000fea0003800000 */
[----:B------:R-:W-:Y:S04]  /*24bf0*/  BSSY B0, `(.L_x_3449) ;  /* 0x0000042000007945 */ /* 0x000fe80003800000 */
[----:B------:R-:W-:Y:S05]  /*24c00*/  @!P0 BRA `(.L_x_3450) ;  /* 0x0000000000f48947 */ /* 0x000fea0003800000 */
[----:B------:R-:W2:Y:S04]  /*24c10*/  LD.E R2, desc[UR6][R22.64+0x170] ;  /* 0x0001700616027980 */ /* 0x000ea8000c101900 */
[----:B------:R-:W3:Y:S01]  /*24c20*/  LDL.64 R234, [R1] ;  /* 0x0000000001ea7983 */ /* 0x000ee20000100a00 */
[----:B------:R-:W-:Y:S02]  /*24c30*/  IADD3 R8, R16, -0x100, RZ ;  /* 0xffffff0010087810 */ /* 0x000fe40007ffe0ff */
[----:B------:R-:W-:Y:S02]  /*24c40*/  IABS R6, R16 ;  /* 0x0000001000067213 */ /* 0x000fe40000000000 */
[----:B------:R-:W-:Y:S02]  /*24c50*/  IABS R7, R8 ;  /* 0x0000000800077213 */ /* 0x000fe40000000000 */
[----:B--2---:R-:W-:-:S04]  /*24c60*/  IABS R0, R2 ;  /* 0x0000000200007213 */ /* 0x004fc80000000000 */
[----:B------:R-:W1:Y:S08]  /*24c70*/  I2F.RP R4, R0 ;  /* 0x0000000000047306 */ /* 0x000e700000209400 */
[----:B-1----:R-:W1:Y:S02]  /*24c80*/  MUFU.RCP R4, R4 ;  /* 0x0000000400047308 */ /* 0x002e640000001000 */
[----:B-1----:R-:W-:-:S06]  /*24c90*/  VIADD R4, R4, 0xffffffe ;  /* 0x0ffffffe04047836 */ /* 0x002fcc0000000000 */
[----:B------:R-:W1:Y:S01]  /*24ca0*/  F2I.FTZ.U32.TRUNC.NTZ R5, R4 ;  /* 0x0000000400057305 */ /* 0x000e62000021f000 */
[----:B------:R-:W-:Y:S01]  /*24cb0*/  IABS R9, R2 ;  /* 0x0000000200097213 */ /* 0x000fe20000000000 */
        /* <DEDUP_REMOVED lines=12> */
[----:B------:R-:W-:-:S03]  /*24d80*/  @!P2 IADD3 R5, R5, -R0, RZ ;  /* 0x800000000505a210 */ /* 0x000fc60007ffe0ff */
[-C--:B------:R-:W-:Y:S02]  /*24d90*/  ISETP.GE.U32.AND P6, PT, R6, R0.reuse, PT ;  /* 0x000000000600720c */ /* 0x080fe40003fc6070 */
[----:B------:R-:W-:Y:S02]  /*24da0*/  ISETP.GE.U32.AND P5, PT, R5, R0, PT ;  /* 0x000000000500720c */ /* 0x000fe40003fa6070 */
[-C--:B------:R-:W-:Y:S02]  /*24db0*/  LOP3.LUT R5, R16, R2.reuse, RZ, 0x3c, !PT ;  /* 0x0000000210057212 */ /* 0x080fe400078e3cff */
[----:B------:R-:W-:Y:S02]  /*24dc0*/  LOP3.LUT R0, R8, R2, RZ, 0x3c, !PT ;  /* 0x0000000208007212 */ /* 0x000fe400078e3cff */
[----:B------:R-:W-:Y:S02]  /*24dd0*/  ISETP.GE.AND P3, PT, R5, RZ, PT ;  /* 0x000000ff0500720c */ /* 0x000fe40003f66270 */
[----:B------:R-:W-:Y:S01]  /*24de0*/  ISETP.GE.AND P0, PT, R0, RZ, PT ;  /* 0x000000ff0000720c */ /* 0x000fe20003f06270 */
[----:B------:R-:W-:Y:S01]  /*24df0*/  @!P4 VIADD R4, R4, 0x1 ;  /* 0x000000010404c836 */ /* 0x000fe20000000000 */
[----:B------:R-:W-:-:S03]  /*24e00*/  @!P2 IADD3 R3, R3, 0x1, RZ ;  /* 0x000000010303a810 */ /* 0x000fc60007ffe0ff */
[----:B------:R-:W-:Y:S01]  /*24e10*/  @P6 VIADD R4, R4, 0x1 ;  /* 0x0000000104046836 */ /* 0x000fe20000000000 */
[----:B------:R-:W-:Y:S02]  /*24e20*/  @P5 IADD3 R3, R3, 0x1, RZ ;  /* 0x0000000103035810 */ /* 0x000fe40007ffe0ff */
[----:B------:R-:W-:Y:S02]  /*24e30*/  ISETP.NE.AND P2, PT, R2, RZ, PT ;  /* 0x000000ff0200720c */ /* 0x000fe40003f45270 */
[----:B------:R-:W-:Y:S01]  /*24e40*/  LOP3.LUT R5, RZ, R2, RZ, 0x33, !PT ;  /* 0x00000002ff057212 */ /* 0x000fe200078e33ff */
[----:B------:R-:W-:Y:S02]  /*24e50*/  @!P3 IMAD.MOV R4, RZ, RZ, -R4 ;  /* 0x000000ffff04b224 */ /* 0x000fe400078e0a04 */
[----:B------:R-:W-:-:S03]  /*24e60*/  @!P0 IADD3 R3, -R3, RZ, RZ ;  /* 0x000000ff03038210 */ /* 0x000fc60007ffe1ff */
[C---:B------:R-:W-:Y:S02]  /*24e70*/  SEL R0, R5.reuse, R4, !P2 ;  /* 0x0000000405007207 */ /* 0x040fe40005000000 */
[----:B------:R-:W-:Y:S02]  /*24e80*/  SEL R3, R5, R3, !P2 ;  /* 0x0000000305037207 */ /* 0x000fe40005000000 */
[----:B------:R-:W2:Y:S01]  /*24e90*/  LD.E.64 R4, desc[UR6][R22.64+0x38] ;  /* 0x0000380616047980 */ /* 0x000ea2000c101b00 */
[----:B---3--:R-:W-:-:S04]  /*24ea0*/  IMAD.WIDE R6, R0, 0x4, R234 ;  /* 0x0000000400067825 */ /* 0x008fc800078e02ea */
        /* <DEDUP_REMOVED lines=19> */
.L_x_3450:
[----:B------:R-:W2:Y:S02]  /*24fe0*/  LD.E R0, desc[UR6][R22.64+0x38] ;  /* 0x0000380616007980 */ /* 0x000ea4000c101900 */
[----:B--2---:R-:W-:-:S04]  /*24ff0*/  LEA R0, -R0, RZ, 0x8 ;  /* 0x000000ff00007211 */ /* 0x004fc800078e41ff */
[----:B------:R-:W-:Y:S02]  /*25000*/  SHF.R.S32.HI R2, RZ, 0x1f, R0 ;  /* 0x0000001fff027819 */ /* 0x000fe40000011400 */
.L_x_3451:
[----:B------:R-:W-:Y:S05]  /*25010*/  BSYNC B0 ;  /* 0x0000000000007941 */ /* 0x000fea0003800000 */
.L_x_3449:
[----:B-----5:R-:W-:Y:S01]  /*25020*/  @!P1 IADD3 R3, P2, R0, R118, RZ ;  /* 0x0000007600039210 */ /* 0x020fe20007f5e0ff */
        /* <DEDUP_REMOVED lines=17> */
[----:B------:R-:W-:Y:S01]  /*25140*/  @!P1 MOV R16, R0 ;  /* 0x0000000000109202 */ /* 0x000fe20000000f00 */
        /* <DEDUP_REMOVED lines=11> */
[-C--:B------:R-:W-:Y:S01]  /*25200*/  @!P1 LEA R28, P0, R4, R252.reuse, 0x1 ;  /* 0x000000fc041c9211 */ /* 0x080fe200078008ff */
        /* <DEDUP_REMOVED lines=9> */
[----:B------:R-:W-:Y:S01]  /*252a0*/  @!P1 LEA.HI.X R31, R6, R250, R3, 0x1, P2 ;  /* 0x000000fa061f9211 */ /* 0x000fe200010f0c03 */
        /* <DEDUP_REMOVED lines=28> */
[-C--:B------:R-:W-:Y:S01]  /*25470*/  @!P1 LEA R16, P0, R4, R252.reuse, 0x1 ;  /* 0x000000fc04109211 */ /* 0x080fe200078008ff */
[----:B--2---:R-:W-:Y:S01]  /*25480*/  @!P1 IMAD.WIDE.U32 R10, R192, 0x90, R6 ;  /* 0x00000090c00a9825 */ /* 0x004fe200078e0006 */
[----:B------:R1:W-:Y:S03]  /*25490*/  @P1 STS.128 [R191+0x4000], RZ ;  /* 0x004000ffbf001388 */ /* 0x0003e60000000c00 */
[----:B------:R-:W-:Y:S01]  /*254a0*/  @!P1 IMAD R20, R193, 0xb0, RZ ;  /* 0x000000b0c1149824 */ /* 0x000fe200078e02ff */
[----:B------:R-:W-:Y:S01]  /*254b0*/  @!P1 LEA R24, P4, R10, R252, 0x1 ;  /* 0x000000fc0a189211 */ /* 0x000fe200078808ff */
[----:B------:R-:W-:-:S04]  /*254c0*/  @!P1 IMAD.WIDE.U32 R6, R192, 0xb0, R14 ;  /* 0x000000b0c0069825 */ /* 0x000fc800078e000e */
[----:B------:R-:W-:Y:S02]  /*254d0*/  @!P1 IMAD.IADD R5, R21, 0x1, R5 ;  /* 0x0000000115059824 */ /* 0x000fe400078e0205 */
[----:B------:R-:W-:Y:S02]  /*254e0*/  @!P1 IMAD R19, R193, 0xa0, RZ ;  /* 0x000000a0c1139824 */ /* 0x000fe400078e02ff */
[----:B------:R-:W-:Y:S01]  /*254f0*/  @!P1 IMAD.IADD R3, R18, 0x1, R11 ;  /* 0x0000000112039824 */ /* 0x000fe200078e020b */
[----:B------:R-:W-:Y:S01]  /*25500*/  @!P1 LEA R18, P2, R6, R252, 0x1 ;  /* 0x000000fc06129211 */ /* 0x000fe200078408ff */
[----:B------:R-:W-:Y:S01]  /*25510*/  @!P1 IMAD.IADD R7, R20, 0x1, R7 ;  /* 0x0000000114079824 */ /* 0x000fe200078e0207 */
[----:B------:R-:W-:Y:S01]  /*25520*/  @!P1 LEA.HI.X R17, R4, R250, R5, 0x1, P0 ;  /* 0x000000fa04119211 */ /* 0x000fe200000f0c05 */
[----:B------:R-:W-:Y:S01]  /*25530*/  @!P1 IMAD.MOV.U32 R4, RZ, RZ, R0 ;  /* 0x000000ffff049224 */ /* 0x000fe200078e0000 */
[----:B------:R-:W-:Y:S01]  /*25540*/  @!P1 MOV R5, R2 ;  /* 0x0000000200059202 */ /* 0x000fe20000000f00 */
[----:B------:R-:W-:Y:S01]  /*25550*/  @!P1 IMAD.MOV.U32 R11, RZ, RZ, R2 ;  /* 0x000000ffff0b9224 */ /* 0x000fe200078e0002 */
[----:B------:R-:W-:Y:S01]  /*25560*/  @!P1 IADD3 R9, R19, R9, RZ ;  /* 0x0000000913099210 */ /* 0x000fe20007ffe0ff */
[----:B------:R-:W-:Y:S01]  /*25570*/  @!P1 IMAD R13, R193, 0xd0, RZ ;  /* 0x000000d0c10d9824 */ /* 0x000fe200078e02ff */
[-C--:B------:R-:W-:Y:S01]  /*25580*/  @!P1 LEA.HI.X R25, R10, R250.reuse, R3, 0x1, P4 ;  /* 0x000000fa0a199211 */ /* 0x080fe200020f0c03 */
[----:B------:R-:W-:Y:S01]  /*25590*/  @!P1 IMAD.MOV.U32 R10, RZ, RZ, R0 ;  /* 0x000000ffff0a9224 */ /* 0x000fe200078e0000 */
[----:B------:R-:W-:Y:S01]  /*255a0*/  @!P1 LEA.HI.X R19, R6, R250, R7, 0x1, P2 ;  /* 0x000000fa06139211 */ /* 0x000fe200010f0c07 */
[C---:B------:R-:W-:Y:S01]  /*255b0*/  @!P1 IMAD.WIDE.U32 R6, R192.reuse, 0xd0, R4 ;  /* 0x000000d0c0069825 */ /* 0x040fe200078e0004 */
[----:B------:R-:W-:-:S02]  /*255c0*/  @!P1 LEA R3, P2, R192, R0, 0x6 ;  /* 0x00000000c0039211 */ /* 0x000fc400078430ff */
[----:B------:R-:W-:Y:S01]  /*255d0*/  @!P1 LEA R20, P3, R8, R252, 0x1 ;  /* 0x000000fc08149211 */ /* 0x000fe200078608ff */
[C---:B------:R-:W-:Y:S01]  /*255e0*/  @!P1 IMAD.WIDE.U32 R4, R192.reuse, 0xe0, R10 ;  /* 0x000000e0c0049825 */ /* 0x040fe200078e000a */
[----:B------:R-:W-:Y:S02]  /*255f0*/  @!P1 LEA.HI.X R11, R192, R2, R193, 0x6, P2 ;  /* 0x00000002c00b9211 */ /* 0x000fe400010f34c1 */
[----:B------:R-:W-:Y:S02]  /*25600*/  @!P1 LEA R14, P4, R3, R252, 0x1 ;  /* 0x000000fc030e9211 */ /* 0x000fe400078808ff */
[----:B------:R-:W-:Y:S01]  /*25610*/  @!P1 LEA.HI.X R21, R8, R250, R9, 0x1, P3 ;  /* 0x000000fa08159211 */ /* 0x000fe200018f0c09 */
[----:B------:R-:W-:Y:S01]  /*25620*/  @!P1 IMAD R8, R193, 0xe0, RZ ;  /* 0x000000e0c1089824 */ /* 0x000fe200078e02ff */
[----:B------:R-:W-:Y:S02]  /*25630*/  @!P1 LEA R9, P0, R192, R0, 0x7 ;  /* 0x00000000c0099211 */ /* 0x000fe400078038ff */
[----:B------:R-:W-:Y:S01]  /*25640*/  @!P1 LEA.HI.X R15, R3, R250, R11, 0x1, P4 ;  /* 0x000000fa030f9211 */ /* 0x000fe200020f0c0b */
[----:B------:R-:W-:Y:S01]  /*25650*/  @!P1 IMAD.IADD R5, R8, 0x1, R5 ;  /* 0x0000000108059824 */ /* 0x000fe200078e0205 */
[----:B------:R-:W-:-:S02]  /*25660*/  @!P1 LEA.HI.X R36, R192, R2, R193, 0x7, P0 ;  /* 0x00000002c0249211 */ /* 0x000fc400000f3cc1 */
[----:B------:R-:W-:Y:S01]  /*25670*/  @!P1 LEA R12, P3, R9, R252, 0x1 ;  /* 0x000000fc090c9211 */ /* 0x000fe200078608ff */
[----:B------:R-:W-:Y:S01]  /*25680*/  @!PT LDS RZ, [RZ] ;  /* 0x00000000fffff984 */ /* 0x000fe20000000800 */
[----:B------:R-:W-:Y:S01]  /*25690*/  @!PT LDS RZ, [RZ] ;  /* 0x00000000fffff984 */ /* 0x000fe20000000800 */
[----:B------:R-:W-:Y:S01]  /*256a0*/  @!PT LDS RZ, [RZ] ;  /* 0x00000000fffff984 */ /* 0x000fe20000000800 */
[----:B------:R1:W-:Y:S01]  /*256b0*/  @!P1 LDGSTS.E.BYPASS.LTC128B.128 [R191+0x4000], desc[UR6][R14.64] ;  /* 0x040000000ebf9fae */ /* 0x0003e2000b901d46 */
[----:B------:R-:W-:Y:S02]  /*256c0*/  @!P1 IADD3 R7, R13, R7, RZ ;  /* 0x000000070d079210 */ /* 0x000fe40007ffe0ff */
        /* <DEDUP_REMOVED lines=68> */
.L_x_3453:
[----:B------:R-:W-:Y:S05]  /*25b10*/  BSYNC B0 ;  /* 0x0000000000007941 */ /* 0x000fea0003800000 */
.L_x_3452:
[----:B------:R-:W0:Y:S01]  /*25b20*/  LDGDEPBAR ;  /* 0x00000000000079af */ /* 0x000e220000000000 */
[----:B------:R-:W-:-:S04]  /*25b30*/  LEA R252, P0, R0, R252, 0x1 ;  /* 0x000000fc00fc7211 */ /* 0x000fc800078008ff */
[----:B------:R-:W-:-:S09]  /*25b40*/  LEA.HI.X R250, R0, R250, R2, 0x1, P0 ;  /* 0x000000fa00fa7211 */ /* 0x000fd200000f0c02 */
.L_x_3448:
[----:B------:R-:W-:Y:S05]  /*25b50*/  BSYNC B1 ;  /* 0x0000000000017941 */ /* 0x000fea0003800000 */
.L_x_3447:
[----:B-----5:R-:W-:Y:S01]  /*25b60*/  FMNMX.FTZ R0, R108, R40, !PT ;  /* 0x000000286c007209 */ /* 0x020fe20007810000 */
[----:B-1----:R-:W3:Y:S03]  /*25b70*/  LDL.LU R24, [R1+0x18] ;  /* 0x0000180001187983 */ /* 0x002ee60000300800 */
[----:B------:R-:W-:Y:S01]  /*25b80*/  FMNMX.FTZ R0, R47, R0, !PT ;  /* 0x000000002f007209 */ /* 0x000fe20007810000 */
[----:B------:R-:W4:Y:S03]  /*25b90*/  LDL.LU R25, [R1+0x1c] ;  /* 0x00001c0001197983 */ /* 0x000f260000300800 */
[----:B------:R-:W-:Y:S01]  /*25ba0*/  FMNMX.FTZ R0, R70, R0, !PT ;  /* 0x0000000046007209 */ /* 0x000fe20007810000 */
[----:B------:R-:W-:Y:S03]  /*25bb0*/  LDSM.16.MT88.4 R8, [R181+0xa000] ;  /* 0x00a00000b508783b */ /* 0x000fe60000004200 */
[----:B------:R-:W-:Y:S01]  /*25bc0*/  FMNMX.FTZ R2, R49, R0, !PT ;  /* 0x0000000031027209 */ /* 0x000fe20007810000 */
[----:B------:R-:W-:Y:S03]  /*25bd0*/  LDSM.16.MT88.4 R28, [R183+0xa000] ;  /* 0x00a00000b71c783b */ /* 0x000fe60000004200 */
[----:B------:R-:W-:Y:S01]  /*25be0*/  FMNMX.FTZ R2, R71, R2, !PT ;  /* 0x0000000247027209 */ /* 0x000fe20007810000 */
[----:B------:R1:W2:Y:S01]  /*25bf0*/  LD.E R0, desc[UR6][R22.64+0xdc] ;  /* 0x0000dc0616007980 */ /* 0x0002a2000c101900 */
[----:B------:R-:W-:-:S02]  /*25c00*/  FMNMX.FTZ R3, R37, R41, !PT ;  /* 0x0000002925037209 */ /* 0x000fc40007810000 */
[----:B------:R-:W-:Y:S01]  /*25c10*/  FMNMX.FTZ R2, R48, R2, !PT ;  /* 0x0000000230027209 */ /* 0x000fe20007810000 */
[----:B------:R-:W-:Y:S01]  /*25c20*/  LDSM.16.MT88.4 R16, [R184+0xa000] ;  /* 0x00a00000b810783b */ /* 0x000fe20000004200 */
        /* <DEDUP_REMOVED lines=116> */
[----:B---3--:R-:W-:Y:S02]  /*26370*/  MOV R101, R24 ;  /* 0x0000001800657202 */ /* 0x008fe40000000f00 */
[----:B----4-:R-:W-:Y:S02]  /*26380*/  MOV R103, R25 ;  /* 0x0000001900677202 */ /* 0x010fe40000000f00 */
[----:B-1----:R-:W-:Y:S02]  /*26390*/  FMNMX.FTZ R77, R2, R4, !PT ;  /* 0x00000004024d7209 */ /* 0x002fe40007810000 */
[----:B------:R-:W-:Y:S02]  /*263a0*/  FMNMX.FTZ R2, R107, R3, !PT ;  /* 0x000000036b027209 */ /* 0x000fe40007810000 */
[----:B------:R-:W-:Y:S02]  /*263b0*/  FSETP.NEU.FTZ.AND P0, PT, R77, -INF , PT ;  /* 0xff8000004d00780b */ /* 0x000fe40003f1d000 */
[----:B------:R-:W-:Y:S01]  /*263c0*/  FMNMX.FTZ R2, R224, R2, !PT ;  /* 0x00000002e0027209 */ /* 0x000fe20007810000 */
[----:B--2---:R-:W-:-:S03]  /*263d0*/  FMUL.FTZ R3, R0, R77 ;  /* 0x0000004d00037220 */ /* 0x004fc60000410000 */
        /* <DEDUP_REMOVED lines=12> */
[----:B------:R-:W2:Y:S01]  /*264a0*/  SHFL.BFLY PT, R6, R2, 0x2, 0x1f ;  /* 0x0c401f0002067f89 */ /* 0x000ea200000e0000 */
        /* <DEDUP_REMOVED lines=16> */
[--C-:B--2---:R-:W-:Y:S01]  /*265b0*/  FFMA.FTZ R4, R71, R0, -R3.reuse ;  /* 0x0000000047047223 */ /* 0x104fe20000010803 */
[----:B---3--:R-:W-:Y:S02]  /*265c0*/  F2FP.F16.F32.PACK_AB R15, R243, R242 ;  /* 0x000000f2f30f723e */ /* 0x008fe400000000ff */
[----:B------:R-:W-:Y:S01]  /*265d0*/  MUFU.EX2 R235, R6 ;  /* 0x0000000600eb7308 */ /* 0x000fe20000000800 */
[----:B-1----:R-:W-:-:S07]  /*265e0*/  FFMA.FTZ R2, R42, R0, -R3 ;  /* 0x000000002a027223 */ /* 0x002fce0000010803 */
[----:B------:R1:W-:Y:S08]  /*265f0*/  MUFU.EX2 R244, R4 ;  /* 0x0000000400f47308 */ /* 0x0003f00000000800 */
[----:B------:R2:W-:Y:S01]  /*26600*/  MUFU.EX2 R211, R2 ;  /* 0x0000000200d37308 */ /* 0x0005e20000000800 */
[----:B-1----:R-:W-:-:S07]  /*26610*/  FFMA.FTZ R4, R48, R0, -R3 ;  /* 0x0000000030047223 */ /* 0x002fce0000010803 */
[----:B------:R1:W-:Y:S01]  /*26620*/  MUFU.EX2 R245, R4 ;  /* 0x0000000400f57308 */ /* 0x0003e20000000800 */
[----:B--2---:R-:W-:-:S07]  /*26630*/  FFMA.FTZ R2, R55, R0, -R3 ;  /* 0x0000000037027223 */ /* 0x004fce0000010803 */
        /* <DEDUP_REMOVED lines=12> */
[----:B---3--:R-:W-:-:S06]  /*26700*/  F2FP.F16.F32.PACK_AB R12, R234, R226 ;  /* 0x000000e2ea0c723e */ /* 0x008fcc00000000ff */
[----:B------:R2:W3:Y:S01]  /*26710*/  MUFU.EX2 R236, R2 ;  /* 0x0000000200ec7308 */ /* 0x0004e20000000800 */
[----:B-1----:R-:W-:-:S07]  /*26720*/  FFMA.FTZ R4, R63, R0, -R3 ;  /* 0x000000003f047223 */ /* 0x002fce0000010803 */
[----:B------:R1:W-:Y:S01]  /*26730*/  MUFU.EX2 R33, R4 ;  /* 0x0000000400217308 */ /* 0x0003e20000000800 */
[----:B--2---:R-:W-:Y:S02]  /*26740*/  FSEL R2, R77, RZ, P0 ;  /* 0x000000ff4d027208 */ /* 0x004fe40000000000 */
[----:B---3--:R-:W-:-:S03]  /*26750*/  F2FP.F16.F32.PACK_AB R14, R235, R236 ;  /* 0x000000eceb0e723e */ /* 0x008fc600000000ff */
[----:B------:R-:W-:-:S04]  /*26760*/  FADD.FTZ R2, R108, -R2 ;  /* 0x800000026c027221 */ /* 0x000fc80000010000 */
[----:B------:R-:W-:Y:S01]  /*26770*/  FMUL.FTZ R6, R0, R2 ;  /* 0x0000000200067220 */ /* 0x000fe20000410000 */
[----:B-1----:R-:W-:-:S05]  /*26780*/  FFMA.FTZ R4, R44, R0, -R3 ;  /* 0x000000002c047223 */ /* 0x002fca0000010803 */
[----:B------:R-:W1:Y:S08]  /*26790*/  MUFU.EX2 R6, R6 ;  /* 0x0000000600067308 */ /* 0x000e700000000800 */
[----:B------:R2:W-:Y:S01]  /*267a0*/  MUFU.EX2 R34, R4 ;  /* 0x0000000400227308 */ /* 0x0005e20000000800 */
        /* <DEDUP_REMOVED lines=9> */
[-C--:B------:R-:W-:Y:S01]  /*26840*/  FMUL.FTZ R162, R162, R6.reuse ;  /* 0x00000006a2a27220 */ /* 0x080fe20000410000 */
[-C--:B------:R-:W-:Y:S01]  /*26850*/  FMUL.FTZ R163, R163, R6.reuse ;  /* 0x00000006a3a37220 */ /* 0x080fe20000410000 */
[-C--:B------:R-:W-:Y:S01]  /*26860*/  FMUL.FTZ R158, R158, R6.reuse ;  /* 0x000000069e9e7220 */ /* 0x080fe20000410000 */
[----:B------:R1:W2:Y:S01]  /*26870*/  MUFU.EX2 R207, R4 ;  /* 0x0000000400cf7308 */ /* 0x0002a20000000800 */
[-C--:B------:R-:W-:Y:S01]  /*26880*/  FMUL.FTZ R159, R159, R6.reuse ;  /* 0x000000069f9f7220 */ /* 0x080fe20000410000 */
[-C--:B------:R-:W-:Y:S01]  /*26890*/  FMUL.FTZ R154, R154, R6.reuse ;  /* 0x000000069a9a7220 */ /* 0x080fe20000410000 */
[-C--:B------:R-:W-:Y:S01]  /*268a0*/  FMUL.FTZ R155, R155, R6.reuse ;  /* 0x000000069b9b7220 */ /* 0x080fe20000410000 */
[-C--:B------:R-:W-:Y:S01]  /*268b0*/  FMUL.FTZ R150, R150, R6.reuse ;  /* 0x0000000696967220 */ /* 0x080fe20000410000 */
[----:B------:R-:W-:Y:S01]  /*268c0*/  FMUL.FTZ R151, R151, R6 ;  /* 0x0000000697977220 */ /* 0x000fe20000410000 */
[----:B-1----:R-:W-:Y:S01]  /*268d0*/  FFMA.FTZ R4, R43, R0, -R3 ;  /* 0x000000002b047223 */ /* 0x002fe20000010803 */
[----:B--2---:R-:W-:Y:S01]  /*268e0*/  MOV R108, R207 ;  /* 0x000000cf006c7202 */ /* 0x004fe20000000f00 */
[----:B------:R-:W-:Y:S02]  /*268f0*/  LDSM.16.MT88.4 R40, [R184+0xb000] ;  /* 0x00b00000b828783b */ /* 0x000fe40000004200 */
[----:B------:R1:W-:Y:S02]  /*26900*/  MUFU.EX2 R111, R4 ;  /* 0x00000004006f7308 */ /* 0x0003e40000000800 */
[----:B-1----:R-:W-:-:S05]  /*26910*/  FSEL R4, R76, RZ, P1 ;  /* 0x000000ff4c047208 */ /* 0x002fca0000800000 */
[----:B------:R-:W-:Y:S01]  /*26920*/  FADD.FTZ R2, R37, -R4 ;  /* 0x8000000425027221 */ /* 0x000fe20000010000 */
[----:B------:R-:W-:Y:S01]  /*26930*/  FFMA.FTZ R4, R51, R0, -R3 ;  /* 0x0000000033047223 */ /* 0x000fe20000010803 */
[----:B------:R-:W-:Y:S02]  /*26940*/  LDSM.16.MT88.4 R36, [R184+0xa800] ;  /* 0x00a80000b824783b */ /* 0x000fe40000004200 */
[----:B------:R-:W-:-:S03]  /*26950*/  FMUL.FTZ R2, R0, R2 ;  /* 0x0000000200027220 */ /* 0x000fc60000410000 */
[----:B------:R-:W-:Y:S08]  /*26960*/  MUFU.EX2 R4, R4 ;  /* 0x0000000400047308 */ /* 0x000ff00000000800 */
[----:B------:R1:W2:Y:S02]  /*26970*/  MUFU.EX2 R7, R2 ;  /* 0x0000000200077308 */ /* 0x0002a40000000800 */
[----:B-1----:R-:W-:Y:S01]  /*26980*/  FFMA.FTZ R2, R50, R0, -R3 ;  /* 0x0000000032027223 */ /* 0x002fe20000010803 */
[-C--:B--2---:R-:W-:Y:S01]  /*26990*/  FMUL.FTZ R168, R168, R7.reuse ;  /* 0x00000007a8a87220 */ /* 0x084fe20000410000 */
[-C--:B------:R-:W-:Y:S01]  /*269a0*/  FMUL.FTZ R169, R169, R7.reuse ;  /* 0x00000007a9a97220 */ /* 0x080fe20000410000 */
[----:B------:R-:W-:-:S03]  /*269b0*/  FMUL.FTZ R164, R164, R7 ;  /* 0x00000007a4a47220 */ /* 0x000fc60000410000 */
[----:B------:R1:W-:Y:S01]  /*269c0*/  MUFU.EX2 R35, R2 ;  /* 0x0000000200237308 */ /* 0x0003e20000000800 */
        /* <DEDUP_REMOVED lines=11> */
[----:B------:R-:W-:Y:S01]  /*26a80*/  F2FP.F16.F32.PACK_AB R9, R245, R244 ;  /* 0x000000f4f509723e */ /* 0x000fe200000000ff */
[-C--:B------:R-:W-:Y:S01]  /*26a90*/  FMUL.FTZ R152, R152, R7.reuse ;  /* 0x0000000798987220 */ /* 0x080fe20000410000 */
[-C--:B------:R-:W-:Y:S01]  /*26aa0*/  FMUL.FTZ R153, R153, R7.reuse ;  /* 0x0000000799997220 */ /* 0x080fe20000410000 */
[-C--:B------:R-:W-:Y:S01]  /*26ab0*/  FMUL.FTZ R148, R148, R7.reuse ;  /* 0x0000000794947220 */ /* 0x080fe20000410000 */
[----:B------:R-:W-:Y:S01]  /*26ac0*/  FMUL.FTZ R149, R149, R7 ;  /* 0x0000000795957220 */ /* 0x000fe20000410000 */
[----:B-1----:R-:W-:Y:S01]  /*26ad0*/  FFMA.FTZ R2, R74, R0, -R3 ;  /* 0x000000004a027223 */ /* 0x002fe20000010803 */
[----:B------:R-:W-:Y:S01]  /*26ae0*/  F2FP.F16.F32.PACK_AB R11, R247, R246 ;  /* 0x000000f6f70b723e */ /* 0x000fe200000000ff */
[C---:B------:R-:W-:Y:S01]  /*26af0*/  HMMA.16816.F32 R144, R12.reuse, R28, R144 ;  /* 0x0000001c0c90723c */ /* 0x040fe20000001890 */
[----:B------:R-:W-:Y:S01]  /*26b00*/  LDSM.16.MT88.4 R48, [R182+0xb000] ;  /* 0x00b00000b630783b */ /* 0x000fe20000004200 */
[----:B------:R1:W-:Y:S04]  /*26b10*/  MUFU.EX2 R118, R2 ;  /* 0x0000000200767308 */ /* 0x0003e80000000800 */
[C---:B------:R-:W-:Y:S06]  /*26b20*/  HMMA.16816.F32 R140, R12.reuse, R30, R140 ;  /* 0x0000001e0c8c723c */ /* 0x040fec000000188c */
[C---:B------:R-:W-:Y:S06]  /*26b30*/  HMMA.16816.F32 R44, R12.reuse, R16, R160 ;  /* 0x000000100c2c723c */ /* 0x040fec00000018a0 */
[----:B------:R-:W-:Y:S01]  /*26b40*/  HMMA.16816.F32 R152, R12, R20, R152 ;  /* 0x000000140c98723c */ /* 0x000fe20000001898 */
[----:B-1----:R-:W-:Y:S01]  /*26b50*/  FFMA.FTZ R2, R82, R0, -R5 ;  /* 0x0000000052027223 */ /* 0x002fe20000010805 */
[----:B------:R-:W-:-:S02]  /*26b60*/  MOV R82, R26 ;  /* 0x0000001a00527202 */ /* 0x000fc40000000f00 */
[----:B------:R-:W1:Y:S01]  /*26b70*/  LDSM.16.MT88.4 R24, [R181+0xa800] ;  /* 0x00a80000b518783b */ /* 0x000e620000004200 */
[----:B------:R2:W-:Y:S01]  /*26b80*/  MUFU.EX2 R232, R2 ;  /* 0x0000000200e87308 */ /* 0x0005e20000000800 */
[----:B------:R-:W-:Y:S01]  /*26b90*/  MOV R163, R34 ;  /* 0x0000002200a37202 */ /* 0x000fe20000000f00 */
[----:B------:R-:W-:Y:S01]  /*26ba0*/  HMMA.16816.F32 R148, R12, R22, R148 ;  /* 0x000000160c94723c */ /* 0x000fe20000001894 */
[----:B------:R-:W-:Y:S01]  /*26bb0*/  LDSM.16.MT88.4 R20, [R181+0xb000] ;  /* 0x00b00000b514783b */ /* 0x000fe20000004200 */
[----:B--2---:R-:W-:-:S04]  /*26bc0*/  FFMA.FTZ R2, R54, R0, -R5 ;  /* 0x0000000036027223 */ /* 0x004fc80000010805 */
[----:B------:R-:W-:Y:S01]  /*26bd0*/  HMMA.16816.F32 R52, R12, R18, R156 ;  /* 0x000000120c34723c */ /* 0x000fe2000000189c */
[----:B------:R-:W2:Y:S01]  /*26be0*/  LDSM.16.MT88.4 R16, [R183+0xa800] ;  /* 0x00a80000b710783b */ /* 0x000ea20000004200 */
[----:B------:R3:W4:Y:S05]  /*26bf0*/  MUFU.EX2 R231, R2 ;  /* 0x0000000200e77308 */ /* 0x00072a0000000800 */
[----:B------:R-:W-:Y:S02]  /*26c00*/  MOV R159, R33 ;  /* 0x00000021009f7202 */ /* 0x000fe40000000f00 */
[----:B------:R-:W-:Y:S02]  /*26c10*/  MOV R158, R32 ;  /* 0x00000020009e7202 */ /* 0x000fe40000000f00 */
[----:B------:R-:W-:-:S02]  /*26c20*/  F2FP.F16.F32.PACK_AB R13, R82, R248 ;  /* 0x000000f8520d723e */ /* 0x000fc400000000ff */
[----:B------:R-:W-:Y:S01]  /*26c30*/  F2FP.F16.F32.PACK_AB R15, R163, R159 ;  /* 0x0000009fa30f723e */ /* 0x000fe200000000ff */
[--C-:B---3--:R-:W-:Y:S01]  /*26c40*/  FFMA.FTZ R2, R84, R0, -R5.reuse ;  /* 0x0000000054027223 */ /* 0x108fe20000010805 */
[----:B----4-:R-:W-:Y:S02]  /*26c50*/  F2FP.F16.F32.PACK_AB R8, R231, R232 ;  /* 0x000000e8e708723e */ /* 0x010fe400000000ff */
[----:B------:R-:W-:Y:S01]  /*26c60*/  MOV R84, R35 ;  /* 0x0000002300547202 */ /* 0x000fe20000000f00 */
[----:B------:R3:W-:Y:S01]  /*26c70*/  MUFU.EX2 R215, R2 ;  /* 0x0000000200d77308 */ /* 0x0007e20000000800 */
[----:B------:R-:W4:Y:S01]  /*26c80*/  LDSM.16.MT88.4 R32, [R182+0xa800] ;  /* 0x00a80000b620783b */ /* 0x000f220000004200 */
[----:B---3--:R-:W-:-:S06]  /*26c90*/  FFMA.FTZ R2, R56, R0, -R5 ;  /* 0x0000000038027223 */ /* 0x008fcc0000010805 */
[----:B------:R3:W1:Y:S02]  /*26ca0*/  MUFU.EX2 R194, R2 ;  /* 0x0000000200c27308 */ /* 0x0006640000000800 */
[----:B---3--:R-:W-:Y:S01]  /*26cb0*/  FFMA.FTZ R2, R83, R0, -R3 ;  /* 0x0000000053027223 */ /* 0x008fe20000010803 */
[----:B-1----:R-:W-:Y:S02]  /*26cc0*/  F2FP.F16.F32.PACK_AB R10, R194, R215 ;  /* 0x000000d7c20a723e */ /* 0x002fe400000000ff */
        /* <DEDUP_REMOVED lines=8> */
[----:B------:R-:W3:Y:S05]  /*26d50*/  LDSM.16.MT88.4 R36, [R183+0xb000] ;  /* 0x00b00000b724783b */ /* 0x000eea0000004200 */
[C---:B--2---:R-:W-:Y:S06]  /*26d60*/  HMMA.16816.F32 R140, R8.reuse, R18, R140 ;  /* 0x00000012088c723c */ /* 0x044fec000000188c */
[----:B----4-:R-:W-:Y:S01]  /*26d70*/  HMMA.16816.F32 R68, R8, R32, R152 ;  /* 0x000000200844723c */ /* 0x010fe20000001898 */
[----:B-1----:R-:W-:-:S04]  /*26d80*/  FFMA.FTZ R2, R72, R0, -R3 ;  /* 0x0000000048027223 */ /* 0x002fc80000010803 */
        /* <DEDUP_REMOVED lines=8> */
[-C--:B-1----:R-:W-:Y:S02]  /*26e10*/  FFMA.FTZ R2, R60, R0.reuse, -R5 ;  /* 0x000000003c027223 */ /* 0x082fe40000010805 */
[----:B------:R-:W-:Y:S04]  /*26e20*/  HMMA.16816.F32 R60, R8, R34, R148 ;  /* 0x00000022083c723c */ /* 0x000fe80000001894 */
[----:B------:R1:W2:Y:S02]  /*26e30*/  MUFU.EX2 R170, R2 ;  /* 0x0000000200aa7308 */ /* 0x0002a40000000800 */
[----:B-1----:R-:W-:Y:S01]  /*26e40*/  FFMA.FTZ R2, R58, R0, -R3 ;  /* 0x000000003a027223 */ /* 0x002fe20000010803 */
[----:B--2---:R-:W-:-:S05]  /*26e50*/  F2FP.F16.F32.PACK_AB R14, R170, R166 ;  /* 0x000000a6aa0e723e */ /* 0x004fca00000000ff */
[----:B------:R1:W-:Y:S02]  /*26e60*/  MUFU.EX2 R233, R2 ;  /* 0x0000000200e97308 */ /* 0x0003e40000000800 */
[C---:B------:R-:W-:Y:S01]  /*26e70*/  HMMA.16816.F32 R32, R12.reuse, R20, R28 ;  /* 0x000000140c20723c */ /* 0x040fe2000000181c */
[----:B------:R-:W-:Y:S05]  /*26e80*/  LDSM.16.MT88.4 R28, [R184+0xb800] ;  /* 0x00b80000b81c783b */ /* 0x000fea0000004200 */
[C---:B------:R-:W-:Y:S06]  /*26e90*/  HMMA.16816.F32 R24, R12.reuse, R22, R24 ;  /* 0x000000160c18723c */ /* 0x040fec0000001818 */
[----:B------:R-:W-:Y:S01]  /*26ea0*/  HMMA.16816.F32 R20, R12, R40, R44 ;  /* 0x000000280c14723c */ /* 0x000fe2000000182c */
[----:B-1----:R-:W-:-:S04]  /*26eb0*/  FFMA.FTZ R2, R73, R0, -R3 ;  /* 0x0000000049027223 */ /* 0x002fc80000010803 */
[----:B------:R1:W-:Y:S01]  /*26ec0*/  MUFU.EX2 R211, R2 ;  /* 0x0000000200d37308 */ /* 0x0003e20000000800 */
[----:B------:R-:W-:Y:S01]  /*26ed0*/  HMMA.16816.F32 R72, R8, R16, R144 ;  /* 0x000000100848723c */ /* 0x000fe20000001890 */
[----:B------:R-:W2:Y:S05]  /*26ee0*/  LDSM.16.MT88.4 R16, [R181+0xb800] ;  /* 0x00b80000b510783b */ /* 0x000eaa0000004200 */
[----:B------:R-:W-:Y:S01]  /*26ef0*/  HMMA.16816.F32 R40, R12, R42, R52 ;  /* 0x0000002a0c28723c */ /* 0x000fe20000001834 */
[----:B------:R-:W-:Y:S01]  /*26f00*/  F2FP.F16.F32.PACK_AB R9, R111, R108 ;  /* 0x0000006c6f09723e */ /* 0x000fe200000000ff */
[----:B------:R-:W4:Y:S01]  /*26f10*/  LDSM.16.MT88.4 R52, [R182+0xb800] ;  /* 0x00b80000b634783b */ /* 0x000f220000004200 */
[----:B------:R-:W-:-:S03]  /*26f20*/  F2FP.F16.F32.PACK_AB R11, R83, R110 ;  /* 0x0000006e530b723e */ /* 0x000fc600000000ff */
[----:B---3--:R-:W-:Y:S01]  /*26f30*/  HMMA.16816.F32 R56, R12, R38, R140 ;  /* 0x000000260c38723c */ /* 0x008fe2000000188c */
[----:B-1----:R-:W-:-:S05]  /*26f40*/  FFMA.FTZ R2, R64, R0, -R3 ;  /* 0x0000000040027223 */ /* 0x002fca0000010803 */
[C---:B------:R-:W-:Y:S01]  /*26f50*/  HMMA.16816.F32 R68, R12.reuse, R48, R68 ;  /* 0x000000300c44723c */ /* 0x040fe20000001844 */
[----:B------:R1:W-:Y:S05]  /*26f60*/  MUFU.EX2 R207, R2 ;  /* 0x0000000200cf7308 */ /* 0x0003ea0000000800 */
[C---:B------:R-:W-:Y:S01]  /*26f70*/  HMMA.16816.F32 R72, R12.reuse, R36, R72 ;  /* 0x000000240c48723c */ /* 0x040fe20000001848 */
[----:B------:R-:W-:Y:S05]  /*26f80*/  LDSM.16.MT88.4 R36, [R181+0xc000] ;  /* 0x00c00000b524783b */ /* 0x000fea0000004200 */
[----:B------:R-:W-:Y:S01]  /*26f90*/  HMMA.16816.F32 R60, R12, R50, R60 ;  /* 0x000000320c3c723c */ /* 0x000fe2000000183c */
[----:B------:R-:W3:Y:S01]  /*26fa0*/  LDSM.16.MT88.4 R48, [R183+0xb800] ;  /* 0x00b80000b730783b */ /* 0x000ee20000004200 */
[----:B-1----:R-:W-:-:S05]  /*26fb0*/  FFMA.FTZ R2, R99, R0, -R5 ;  /* 0x0000000063027223 */ /* 0x002fca0000010805 */
[----:B------:R-:W-:Y:S01]  /*26fc0*/  F2FP.F16.F32.PACK_AB R15, R4, R118 ;  /* 0x00000076040f723e */ /* 0x000fe200000000ff */
        /* <DEDUP_REMOVED lines=12> */
[C---:B------:R-:W-:Y:S06]  /*27090*/  HMMA.16816.F32 R24, R8.reuse, R28, R20 ;  /* 0x0000001c0818723c */ /* 0x040fec0000001814 */
[----:B------:R-:W-:Y:S01]  /*270a0*/  HMMA.16816.F32 R20, R8, R30, R40 ;  /* 0x0000001e0814723c */ /* 0x000fe20000001828 */
[----:B-1----:R-:W-:-:S04]  /*270b0*/  FFMA.FTZ R2, R66, R0, -R3 ;  /* 0x0000000042027223 */ /* 0x002fc80000010803 */
[----:B------:R1:W-:Y:S01]  /*270c0*/  MUFU.EX2 R169, R2 ;  /* 0x0000000200a97308 */ /* 0x0003e20000000800 */
[C---:B------:R-:W-:Y:S01]  /*270d0*/  HMMA.16816.F32 R64, R8.reuse, R16, R32 ;  /* 0x000000100840723c */ /* 0x040fe20000001820 */
[----:B------:R-:W2:Y:S04]  /*270e0*/  LDSM.16.MT88.4 R16, [R184+0xc000] ;  /* 0x00c00000b810783b */ /* 0x000ea80000004200 */
[----:B------:R-:W2:Y:S01]  /*270f0*/  LDSM.16.MT88.4 R32, [R182+0xc000] ;  /* 0x00c00000b620783b */ /* 0x000ea20000004200 */
[C---:B----4-:R-:W-:Y:S06]  /*27100*/  HMMA.16816.F32 R68, R8.reuse, R52, R68 ;  /* 0x000000340844723c */ /* 0x050fec0000001844 */
[----:B------:R-:W-:Y:S01]  /*27110*/  HMMA.16816.F32 R40, R8, R54, R60 ;  /* 0x000000360828723c */ /* 0x000fe2000000183c */
[----:B-1----:R-:W-:-:S05]  /*27120*/  FFMA.FTZ R2, R98, R0, -R3 ;  /* 0x0000000062027223 */ /* 0x002fca0000010803 */
[C---:B---3--:R-:W-:Y:S01]  /*27130*/  HMMA.16816.F32 R72, R8.reuse, R48, R72 ;  /* 0x000000300848723c */ /* 0x048fe20000001848 */
[----:B------:R1:W-:Y:S05]  /*27140*/  MUFU.EX2 R165, R2 ;  /* 0x0000000200a57308 */ /* 0x0003ea0000000800 */
[----:B------:R-:W-:Y:S01]  /*27150*/  HMMA.16816.F32 R56, R8, R50, R56 ;  /* 0x000000320838723c */ /* 0x000fe20000001838 */
[----:B------:R-:W3:Y:S06]  /*27160*/  LDSM.16.MT88.4 R48, [R183+0xc000] ;  /* 0x00c00000b730783b */ /* 0x000eec0000004200 */
[----:B------:R-:W-:-:S02]  /*27170*/  F2FP.F16.F32.PACK_AB R9, R240, R241 ;  /* 0x000000f1f009723e */ /* 0x000fc400000000ff */
[----:B------:R-:W-:Y:S01]  /*27180*/  F2FP.F16.F32.PACK_AB R11, R233, R238 ;  /* 0x000000eee90b723e */ /* 0x000fe200000000ff */
[----:B-1----:R-:W-:-:S04]  /*27190*/  FFMA.FTZ R2, R119, R0, -R5 ;  /* 0x0000000077027223 */ /* 0x002fc80000010805 */
[----:B------:R1:W-:Y:S02]  /*271a0*/  MUFU.EX2 R157, R2 ;  /* 0x00000002009d7308 */ /* 0x0003e40000000800 */
[----:B-1----:R-:W-:Y:S01]  /*271b0*/  FFMA.FTZ R2, R79, R0, -R5 ;  /* 0x000000004f027223 */ /* 0x002fe20000010805 */
[----:B------:R-:W-:-:S05]  /*271c0*/  MOV R79, R158 ;  /* 0x0000009e004f7202 */ /* 0x000fca0000000f00 */
[----:B------:R1:W4:Y:S01]  /*271d0*/  MUFU.EX2 R156, R2 ;  /* 0x00000002009c7308 */ /* 0x0003220000000800 */
[----:B------:R-:W-:Y:S01]  /*271e0*/  F2FP.F16.F32.PACK_AB R13, R84, R79 ;  /* 0x0000004f540d723e */ /* 0x000fe200000000ff */
[----:B-1----:R-:W-:Y:S01]  /*271f0*/  FFMA.FTZ R2, R116, R0, -R5 ;  /* 0x0000000074027223 */ /* 0x002fe20000010805 */
[----:B----4-:R-:W-:-:S05]  /*27200*/  F2FP.F16.F32.PACK_AB R12, R156, R157 ;  /* 0x0000009d9c0c723e */ /* 0x010fca00000000ff */
[----:B------:R1:W-:Y:S02]  /*27210*/  MUFU.EX2 R155, R2 ;  /* 0x00000002009b7308 */ /* 0x0003e40000000800 */
[----:B-1----:R-:W-:Y:S01]  /*27220*/  FFMA.FTZ R2, R80, R0, -R5 ;  /* 0x0000000050027223 */ /* 0x002fe20000010805 */
[----:B------:R-:W-:-:S05]  /*27230*/  MOV R80, R159 ;  /* 0x0000009f00507202 */ /* 0x000fca0000000f00 */
[----:B------:R1:W4:Y:S02]  /*27240*/  MUFU.EX2 R154, R2 ;  /* 0x00000002009a7308 */ /* 0x0003240000000800 */
[----:B-1----:R-:W-:Y:S01]  /*27250*/  FFMA.FTZ R2, R78, R0, -R3 ;  /* 0x000000004e027223 */ /* 0x002fe20000010803 */
[----:B------:R-:W-:Y:S02]  /*27260*/  MOV R78, R163 ;  /* 0x000000a3004e7202 */ /* 0x000fe40000000f00 */
[----:B----4-:R-:W-:-:S03]  /*27270*/  F2FP.F16.F32.PACK_AB R14, R154, R155 ;  /* 0x0000009b9a0e723e */ /* 0x010fc600000000ff */
[----:B------:R1:W-:Y:S04]  /*27280*/  MUFU.EX2 R163, R2 ;  /* 0x0000000200a37308 */ /* 0x0003e80000000800 */
[C---:B------:R-:W-:Y:S01]  /*27290*/  HMMA.16816.F32 R52, R12.reuse, R38, R44 ;  /* 0x000000260c34723c */ /* 0x040fe2000000182c */
[----:B------:R-:W4:Y:S05]  /*272a0*/  LDSM.16.MT88.4 R44, [R181+0xc800] ;  /* 0x00c80000b52c783b */ /* 0x000f2a0000004200 */
[----:B--2---:R-:W-:Y:S01]  /*272b0*/  HMMA.16816.F32 R28, R12, R18, R20 ;  /* 0x000000120c1c723c */ /* 0x004fe20000001814 */
[----:B------:R-:W2:Y:S01]  /*272c0*/  LDSM.16.MT88.4 R20, [R184+0xc800] ;  /* 0x00c80000b814783b */ /* 0x000ea20000004200 */
[----:B-1----:R-:W-:-:S04]  /*272d0*/  FFMA.FTZ R2, R109, R0, -R3 ;  /* 0x000000006d027223 */ /* 0x002fc80000010803 */
[C---:B------:R-:W-:Y:S01]  /*272e0*/  HMMA.16816.F32 R64, R12.reuse, R36, R64 ;  /* 0x000000240c40723c */ /* 0x040fe20000001840 */
[----:B------:R-:W-:Y:S01]  /*272f0*/  LDSM.16.MT88.4 R36, [R183+0xc800] ;  /* 0x00c80000b724783b */ /* 0x000fe20000004200 */
[----:B------:R1:W-:Y:S04]  /*27300*/  MUFU.EX2 R159, R2 ;  /* 0x00000002009f7308 */ /* 0x0003e80000000800 */
[C---:B------:R-:W-:Y:S01]  /*27310*/  HMMA.16816.F32 R60, R12.reuse, R16, R24 ;  /* 0x000000100c3c723c */ /* 0x040fe20000001818 */
[----:B------:R-:W2:Y:S05]  /*27320*/  LDSM.16.MT88.4 R16, [R182+0xc800] ;  /* 0x00c80000b610783b */ /* 0x000eaa0000004200 */
[C---:B------:R-:W-:Y:S06]  /*27330*/  HMMA.16816.F32 R68, R12.reuse, R32, R68 ;  /* 0x000000200c44723c */ /* 0x040fec0000001844 */
[----:B------:R-:W-:Y:S01]  /*27340*/  HMMA.16816.F32 R24, R12, R34, R40 ;  /* 0x000000220c18723c */ /* 0x000fe20000001828 */
[----:B-1----:R-:W-:Y:S01]  /*27350*/  FFMA.FTZ R2, R81, R0, -R3 ;  /* 0x0000000051027223 */ /* 0x002fe20000010803 */
[----:B------:R-:W-:-:S03]  /*27360*/  MOV R81, R84 ;  /* 0x0000005400517202 */ /* 0x000fc60000000f00 */
[----:B------:R1:W-:Y:S01]  /*27370*/  MUFU.EX2 R158, R2 ;  /* 0x00000002009e7308 */ /* 0x0003e20000000800 */
[C---:B---3--:R-:W-:Y:S06]  /*27380*/  HMMA.16816.F32 R72, R12.reuse, R48, R72 ;  /* 0x000000300c48723c */ /* 0x048fec0000001848 */
[----:B------:R-:W-:Y:S07]  /*27390*/  HMMA.16816.F32 R40, R12, R50, R56 ;  /* 0x000000320c28723c */ /* 0x000fee0000001838 */
[----:B------:R-:W-:-:S02]  /*273a0*/  F2FP.F16.F32.PACK_AB R13, R207, R211 ;  /* 0x000000d3cf0d723e */ /* 0x000fc400000000ff */
[----:B------:R-:W-:Y:S01]  /*273b0*/  F2FP.F16.F32.PACK_AB R15, R169, R171 ;  /* 0x000000aba90f723e */ /* 0x000fe200000000ff */
        /* <DEDUP_REMOVED lines=13> */
[C---:B------:R-:W-:Y:S01]  /*27490*/  HMMA.16816.F32 R52, R8.reuse, R46, R52 ;  /* 0x0000002e0834723c */ /* 0x040fe20000001834 */
[----:B------:R-:W3:Y:S05]  /*274a0*/  LDSM.16.MT88.4 R44, [R181+0xd000] ;  /* 0x00d00000b52c783b */ /* 0x000eea0000004200 */
[C---:B--2---:R-:W-:Y:S01]  /*274b0*/  HMMA.16816.F32 R32, R8.reuse, R22, R28 ;  /* 0x000000160820723c */ /* 0x044fe2000000181c */
        /* <DEDUP_REMOVED lines=8> */
[----:B--2---:R-:W-:-:S04]  /*27540*/  FFMA.FTZ R2, R125, R0, -R3 ;  /* 0x000000007d027223 */ /* 0x004fc80000010803 */
[C---:B------:R-:W-:Y:S01]  /*27550*/  HMMA.16816.F32 R72, R8.reuse, R36, R72 ;  /* 0x000000240848723c */ /* 0x040fe20000001848 */
[----:B------:R2:W-:Y:S05]  /*27560*/  MUFU.EX2 R151, R2 ;  /* 0x0000000200977308 */ /* 0x0005ea0000000800 */
[----:B------:R-:W-:Y:S07]  /*27570*/  HMMA.16816.F32 R40, R8, R38, R40 ;  /* 0x000000260828723c */ /* 0x000fee0000001828 */
[----:B------:R-:W-:-:S02]  /*27580*/  F2FP.F16.F32.PACK_AB R9, R163, R165 ;  /* 0x000000a5a309723e */ /* 0x000fc400000000ff */
[----:B------:R-:W-:Y:S01]  /*27590*/  F2FP.F16.F32.PACK_AB R11, R158, R159 ;  /* 0x0000009f9e0b723e */ /* 0x000fe200000000ff */
[----:B--2---:R-:W-:-:S04]  /*275a0*/  FFMA.FTZ R2, R130, R0, -R5 ;  /* 0x0000000082027223 */ /* 0x004fc80000010805 */
        /* <DEDUP_REMOVED lines=52> */
[----:B-1----:R-:W-:Y:S01]  /*278f0*/  FFMA.FTZ R2, R195, R0, -R3 ;  /* 0x00000000c3027223 */ /* 0x002fe20000010803 */
[----:B------:R-:W-:-:S04]  /*27900*/  MOV R195, R4 ;  /* 0x0000000400c37202 */ /* 0x000fc80000000f00 */
[C---:B------:R-:W-:Y:S01]  /*27910*/  HMMA.16816.F32 R28, R8.reuse, R18, R20 ;  /* 0x00000012081c723c */ /* 0x040fe20000001814 */
[----:B------:R-:W1:Y:S01]  /*27920*/  LDSM.16.MT88.4 R16, [R183+0xe000] ;  /* 0x00e00000b710783b */ /* 0x000e620000004200 */
[----:B------:R4:W-:Y:S01]  /*27930*/  MUFU.EX2 R136, R2 ;  /* 0x0000000200887308 */ /* 0x0009e20000000800 */
[----:B------:R-:W-:Y:S02]  /*27940*/  MOV R4, R101 ;  /* 0x0000006500047202 */ /* 0x000fe40000000f00 */
        /* <DEDUP_REMOVED lines=22> */
[-CC-:B--2---:R-:W-:Y:S01]  /*27ab0*/  FFMA.FTZ R2, R198, R0.reuse, -R3.reuse ;  /* 0x00000000c6027223 */ /* 0x184fe20000010803 */
        /* <DEDUP_REMOVED lines=13> */
[--C-:B-1----:R-:W-:Y:S01]  /*27b90*/  FFMA.FTZ R2, R203, R0, -R5.reuse ;  /* 0x00000000cb027223 */ /* 0x102fe20000010805 */
[----:B------:R-:W-:Y:S02]  /*27ba0*/  MOV R203, R110 ;  /* 0x0000006e00cb7202 */ /* 0x000fe40000000f00 */
[----:B----4-:R-:W-:Y:S01]  /*27bb0*/  F2FP.F16.F32.PACK_AB R19, R119, R125 ;  /* 0x0000007d7713723e */ /* 0x010fe200000000ff */
[----:B------:R1:W-:Y:S02]  /*27bc0*/  MUFU.EX2 R108, R2 ;  /* 0x00000002006c7308 */ /* 0x0003e40000000800 */
[----:B-1----:R-:W-:Y:S01]  /*27bd0*/  FFMA.FTZ R2, R112, R0, -R5 ;  /* 0x0000000070027223 */ /* 0x002fe20000010805 */
[----:B------:R-:W-:-:S05]  /*27be0*/  MOV R112, R103 ;  /* 0x0000006700707202 */ /* 0x000fca0000000f00 */
[----:B------:R1:W4:Y:S02]  /*27bf0*/  MUFU.EX2 R106, R2 ;  /* 0x00000002006a7308 */ /* 0x0003240000000800 */
[----:B-1----:R-:W-:Y:S01]  /*27c00*/  FFMA.FTZ R2, R204, R0, -R5 ;  /* 0x00000000cc027223 */ /* 0x002fe20000010805 */
[----:B----4-:R-:W-:Y:S02]  /*27c10*/  F2FP.F16.F32.PACK_AB R8, R106, R108 ;  /* 0x0000006c6a08723e */ /* 0x010fe400000000ff */
[----:B------:R-:W-:-:S03]  /*27c20*/  MOV R204, R198 ;  /* 0x000000c600cc7202 */ /* 0x000fc60000000f00 */
[----:B------:R1:W-:Y:S01]  /*27c30*/  MUFU.EX2 R104, R2 ;  /* 0x0000000200687308 */ /* 0x0003e20000000800 */
[----:B------:R-:W-:Y:S01]  /*27c40*/  MOV R198, R79 ;  /* 0x0000004f00c67202 */ /* 0x000fe20000000f00 */
[----:B-1----:R-:W-:Y:S01]  /*27c50*/  FFMA.FTZ R2, R120, R0, -R5 ;  /* 0x0000000078027223 */ /* 0x002fe20000010805 */
[----:B------:R-:W-:Y:S02]  /*27c60*/  MOV R120, R200 ;  /* 0x000000c800787202 */ /* 0x000fe40000000f00 */
[----:B------:R-:W-:-:S03]  /*27c70*/  MOV R200, R81 ;  /* 0x0000005100c87202 */ /* 0x000fc60000000f00 */
[----:B------:R1:W4:Y:S02]  /*27c80*/  MUFU.EX2 R103, R2 ;  /* 0x0000000200677308 */ /* 0x0003240000000800 */
[----:B-1----:R-:W-:Y:S01]  /*27c90*/  FFMA.FTZ R2, R202, R0, -R3 ;  /* 0x00000000ca027223 */ /* 0x002fe20000010803 */
[----:B----4-:R-:W-:Y:S02]  /*27ca0*/  F2FP.F16.F32.PACK_AB R10, R103, R104 ;  /* 0x00000068670a723e */ /* 0x010fe400000000ff */
[----:B------:R-:W-:-:S03]  /*27cb0*/  MOV R202, R78 ;  /* 0x0000004e00ca7202 */ /* 0x000fc60000000f00 */
[----:B------:R1:W-:Y:S02]  /*27cc0*/  MUFU.EX2 R111, R2 ;  /* 0x00000002006f7308 */ /* 0x0003e40000000800 */
[C---:B------:R-:W-:Y:S06]  /*27cd0*/  HMMA.16816.F32 R64, R8.reuse, R20, R64 ;  /* 0x000000140840723c */ /* 0x040fec0000001840 */
[C---:B------:R-:W-:Y:S01]  /*27ce0*/  HMMA.16816.F32 R32, R8.reuse, R22, R24 ;  /* 0x000000160820723c */ /* 0x040fe20000001818 */
[----:B------:R-:W4:Y:S05]  /*27cf0*/  LDSM.16.MT88.4 R20, [R181+0xf000] ;  /* 0x00f00000b514783b */ /* 0x000f2a0000004200 */
[----:B---3--:R-:W-:Y:S01]  /*27d00*/  HMMA.16816.F32 R24, R8, R46, R56 ;  /* 0x0000002e0818723c */ /* 0x008fe20000001838 */
[----:B-1----:R-:W-:Y:S01]  /*27d10*/  FFMA.FTZ R2, R114, R0, -R3 ;  /* 0x0000000072027223 */ /* 0x002fe20000010803 */
[----:B------:R-:W-:-:S03]  /*27d20*/  MOV R114, R80 ;  /* 0x0000005000727202 */ /* 0x000fc60000000f00 */
[----:B------:R1:W-:Y:S01]  /*27d30*/  MUFU.EX2 R110, R2 ;  /* 0x00000002006e7308 */ /* 0x0003e20000000800 */
[C---:B--2---:R-:W-:Y:S06]  /*27d40*/  HMMA.16816.F32 R72, R8.reuse, R36, R72 ;  /* 0x000000240848723c */ /* 0x044fec0000001848 */
[C---:B------:R-:W-:Y:S01]  /*27d50*/  HMMA.16816.F32 R56, R8.reuse, R38, R40 ;  /* 0x000000260838723c */ /* 0x040fe20000001828 */
[----:B------:R-:W2:Y:S05]  /*27d60*/  LDSM.16.MT88.4 R36, [R183+0xf000] ;  /* 0x00f00000b724783b */ /* 0x000eaa0000004200 */
[----:B------:R-:W-:Y:S01]  /*27d70*/  HMMA.16816.F32 R28, R8, R44, R60 ;  /* 0x0000002c081c723c */ /* 0x000fe2000000183c */
[----:B------:R-:W3:Y:S01]  /*27d80*/  LDSM.16.MT88.4 R44, [R182+0xf000] ;  /* 0x00f00000b62c783b */ /* 0x000ee20000004200 */
[----:B-1----:R-:W-:Y:S01]  /*27d90*/  FFMA.FTZ R2, R205, R0, -R3 ;  /* 0x00000000cd027223 */ /* 0x002fe20000010803 */
[----:B------:R-:W-:-:S03]  /*27da0*/  MOV R205, R82 ;  /* 0x0000005200cd7202 */ /* 0x000fc60000000f00 */
        /* <DEDUP_REMOVED lines=98> */
[----:B---3--:R-:W-:Y:S01]  /*283d0*/  HMMA.16816.F32 R40, R8, R12, R72 ;  /* 0x0000000c0828723c */ /* 0x008fe20000001848 */
[----:B----4-:R-:W-:-:S05]  /*283e0*/  FFMA.FTZ R2, R174, R0, -R5 ;  /* 0x00000000ae027223 */ /* 0x010fca0000010805 */
[----:B------:R-:W-:Y:S01]  /*283f0*/  HMMA.16816.F32 R28, R8, R14, R16 ;  /* 0x0000000e081c723c */ /* 0x000fe20000001810 */
[----:B------:R1:W3:Y:S01]  /*28400*/  MUFU.EX2 R81, R2 ;  /* 0x0000000200517308 */ /* 0x0002e20000000800 */
[----:B------:R-:W4:Y:S04]  /*28410*/  LDSM.16.MT88.4 R12, [R182+0x10800] ;  /* 0x01080000b60c783b */ /* 0x000f280000004200 */
[----:B------:R-:W4:Y:S01]  /*28420*/  LDSM.16.MT88.4 R16, [R183+0x10800] ;  /* 0x01080000b710783b */ /* 0x000f220000004200 */
[----:B------:R-:W-:Y:S01]  /*28430*/  F2FP.F16.F32.PACK_AB R9, R84, R89 ;  /* 0x000000595409723e */ /* 0x000fe200000000ff */
[----:B-1----:R-:W-:Y:S01]  /*28440*/  FADD.FTZ R2, R244, R4 ;  /* 0x00000004f4027221 */ /* 0x002fe20000010000 */
[----:B------:R-:W-:Y:S01]  /*28450*/  FFMA.FTZ R4, R221, R0, -R5 ;  /* 0x00000000dd047223 */ /* 0x000fe20000010805 */
[----:B---3--:R-:W-:-:S02]  /*28460*/  F2FP.F16.F32.PACK_AB R8, R81, R82 ;  /* 0x000000525108723e */ /* 0x008fc400000000ff */
[----:B------:R-:W-:Y:S01]  /*28470*/  FADD.FTZ R2, R245, R2 ;  /* 0x00000002f5027221 */ /* 0x000fe20000010000 */
[----:B------:R1:W-:Y:S03]  /*28480*/  MUFU.EX2 R80, R4 ;  /* 0x0000000400507308 */ /* 0x0003e60000000800 */
[----:B------:R-:W-:-:S04]  /*28490*/  FADD.FTZ R2, R246, R2 ;  /* 0x00000002f6027221 */ /* 0x000fc80000010000 */
[----:B------:R-:W-:-:S04]  /*284a0*/  FADD.FTZ R2, R247, R2 ;  /* 0x00000002f7027221 */ /* 0x000fc80000010000 */
[----:B------:R-:W-:-:S04]  /*284b0*/  FADD.FTZ R2, R248, R2 ;  /* 0x00000002f8027221 */ /* 0x000fc80000010000 */
[----:B------:R-:W-:Y:S01]  /*284c0*/  FADD.FTZ R2, R205, R2 ;  /* 0x00000002cd027221 */ /* 0x000fe20000010000 */
[----:B-1----:R-:W-:Y:S01]  /*284d0*/  FADD.FTZ R4, R231, R6 ;  /* 0x00000006e7047221 */ /* 0x002fe20000010000 */
[----:B------:R-:W-:Y:S02]  /*284e0*/  FFMA.FTZ R6, R107, R0, -R5 ;  /* 0x000000006b067223 */ /* 0x000fe40000010805 */
[----:B------:R-:W-:Y:S01]  /*284f0*/  FADD.FTZ R2, R114, R2 ;  /* 0x0000000272027221 */ /* 0x000fe20000010000 */
[----:B------:R-:W-:Y:S01]  /*28500*/  FADD.FTZ R4, R215, R4 ;  /* 0x00000004d7047221 */ /* 0x000fe20000010000 */
[----:B------:R1:W3:Y:S03]  /*28510*/  MUFU.EX2 R79, R6 ;  /* 0x00000006004f7308 */ /* 0x0002e60000000800 */
[----:B------:R-:W-:-:S04]  /*28520*/  FADD.FTZ R4, R194, R4 ;  /* 0x00000004c2047221 */ /* 0x000fc80000010000 */
[----:B------:R-:W-:-:S04]  /*28530*/  FADD.FTZ R4, R168, R4 ;  /* 0x00000004a8047221 */ /* 0x000fc80000010000 */
[----:B------:R-:W-:-:S04]  /*28540*/  FADD.FTZ R4, R167, R4 ;  /* 0x00000004a7047221 */ /* 0x000fc80000010000 */
[----:B------:R-:W-:Y:S01]  /*28550*/  FADD.FTZ R7, R166, R4 ;  /* 0x00000004a6077221 */ /* 0x000fe20000010000 */
[-CC-:B------:R-:W-:Y:S01]  /*28560*/  FFMA.FTZ R4, R222, R0.reuse, -R3.reuse ;  /* 0x00000000de047223 */ /* 0x180fe20000010803 */
[----:B-1----:R-:W-:Y:S01]  /*28570*/  FFMA.FTZ R6, R175, R0, -R3 ;  /* 0x00000000af067223 */ /* 0x002fe20000010803 */
        /* <DEDUP_REMOVED lines=58> */
[----:B------:R-:W4:Y:S03]  /*28920*/  LDSM.16.MT88.4 R16, [R182+0x11000] ;  /* 0x01100000b610783b */ /* 0x000f260000004200 */
[----:B------:R-:W-:Y:S02]  /*28930*/  FADD.FTZ R6, R129, R6 ;  /* 0x0000000681067221 */ /* 0x000fe40000010000 */
[----:B---3--:R-:W-:Y:S01]  /*28940*/  F2FP.F16.F32.PACK_AB R9, R69, R71 ;  /* 0x000000474509723e */ /* 0x008fe200000000ff */
        /* <DEDUP_REMOVED lines=13> */
[----:B------:R-:W3:Y:S02]  /*28a20*/  LDSM.16.MT88.4 R164, [R181+0x11800] ;  /* 0x01180000b5a4783b */ /* 0x000ee40000004200 */
        /* <DEDUP_REMOVED lines=13> */
[----:B------:R-:W3:Y:S01]  /*28b00*/  LDSM.16.MT88.4 R156, [R184+0x11800] ;  /* 0x01180000b89c783b */ /* 0x000ee20000004200 */
[----:B--2---:R-:W-:Y:S01]  /*28b10*/  F2FP.F16.F32.PACK_AB R141, R54, R55 ;  /* 0x00000037368d723e */ /* 0x004fe200000000ff */
[----:B------:R-:W-:Y:S01]  /*28b20*/  FADD.FTZ R2, R153, R2 ;  /* 0x0000000299027221 */ /* 0x000fe20000010000 */
[----:B------:R-:W-:Y:S01]  /*28b30*/  FADD.FTZ R4, R124, R4 ;  /* 0x000000047c047221 */ /* 0x000fe20000010000 */
[----:B------:R-:W2:Y:S01]  /*28b40*/  MUFU.EX2 R3, R3 ;  /* 0x0000000300037308 */ /* 0x000ea20000000800 */
[----:B----4-:R-:W-:Y:S01]  /*28b50*/  HMMA.16816.F32 R40, R8, R12, R40 ;  /* 0x0000000c0828723c */ /* 0x010fe20000001828 */
[----:B------:R-:W-:Y:S01]  /*28b60*/  FADD.FTZ R2, R152, R2 ;  /* 0x0000000298027221 */ /* 0x000fe20000010000 */
[----:B------:R-:W-:-:S03]  /*28b70*/  FADD.FTZ R4, R118, R4 ;  /* 0x0000000476047221 */ /* 0x000fc60000010000 */
[----:B------:R-:W-:Y:S01]  /*28b80*/  FADD.FTZ R2, R151, R2 ;  /* 0x0000000297027221 */ /* 0x000fe20000010000 */
[----:B------:R-:W-:Y:S01]  /*28b90*/  FADD.FTZ R4, R117, R4 ;  /* 0x0000000475047221 */ /* 0x000fe20000010000 */
[----:B------:R-:W4:Y:S01]  /*28ba0*/  LDSM.16.MT88.4 R148, [R182+0x11800] ;  /* 0x01180000b694783b */ /* 0x000f220000004200 */
        /* <DEDUP_REMOVED lines=86> */
.L_x_3443:
        /* <DEDUP_REMOVED lines=141> */
.L_x_3463:
[----:B-1-3--:R-:W1:Y:S01]  /*299e0*/  LDC.64 R14, c[0x0][0x198] ;  /* 0x00006600ff0e7b82 */ /* 0x00ae620000000a00 */
[----:B------:R-:W2:Y:S01]  /*299f0*/  LDL.64 R16, [R1] ;  /* 0x0000000001107983 */ /* 0x000ea20000100a00 */
[----:B------:R-:W-:Y:S04]  /*29a00*/  DEPBAR.LE SB0, 0x0 ;  /* 0x000080000000791a */ /* 0x000fe80000000000 */
[----:B------:R3:W5:Y:S01]  /*29a10*/  LDL R36, [R1+0x14] ;  /* 0x0000140001247983 */ /* 0x0007620000100800 */
[----:B------:R-:W-:Y:S05]  /*29a20*/  WARPSYNC.ALL ;  /* 0x0000000000007948 */ /* 0x000fea0003800000 */
[----:B------:R-:W4:Y:S08]  /*29a30*/  LDC.64 R12, c[0x0][0x208] ;  /* 0x00008200ff0c7b82 */ /* 0x000f300000000a00 */
[----:B------:R-:W-:Y:S01]  /*29a40*/  BAR.SYNC.DEFER_BLOCKING 0x0 ;  /* 0x0000000000007b1d */ /* 0x000fe20000010000 */
[----:B--2---:R-:W-:Y:S04]  /*29a50*/  ISETP.NE.U32.AND P0, PT, R16, RZ, PT ;  /* 0x000000ff1000720c */ /* 0x004fe80003f05070 */
[----:B------:R-:W-:Y:S01]  /*29a60*/  ISETP.NE.AND.EX P0, PT, R17, RZ, PT, P0 ;  /* 0x000000ff1100720c */ /* 0x000fe20003f05300 */
[----:B------:R-:W-:Y:S11]  /*29a70*/  BSSY B0, `(.L_x_3455) ;  /* 0x0000050000007945 */ /* 0x000ff60003800000 */
[----:B------:R-:W-:Y:S01]  /*29a80*/  @!UPT UIADD3 URZ, URZ, URZ, URZ ;  /* 0x0000003f3f3ff290 */ /* 0x000fe2000fffe03f */
[----:B-1-34-:R-:W-:Y:S05]  /*29a90*/  @!P0 BRA `(.L_x_3456) ;  /* 0x00000004001c8947 */ /* 0x01afea0003800000 */
[----:B-----5:R-:W-:Y:S01]  /*29aa0*/  IMAD.SHL.U32 R9, R36, 0x100, RZ ;  /* 0x0000010024097824 */ /* 0x020fe200078e00ff */
[C---:B------:R-:W-:Y:S02]  /*29ab0*/  R2UR UR4, R12.reuse ;  /* 0x000000000c0472ca */ /* 0x040fe400000e0000 */
        /* <DEDUP_REMOVED lines=8> */
[----:B------:R-:W2:Y:S01]  /*29b40*/  LD.E R2, desc[UR4][R14.64+0x170] ;  /* 0x000170040e027980 */ /* 0x000ea2000c101900 */
        /* <DEDUP_REMOVED lines=60> */
.L_x_3456:
[----:B------:R-:W-:Y:S02]  /*29f10*/  R2UR UR4, R12 ;  /* 0x000000000c0472ca */ /* 0x000fe400000e0000 */
[----:B------:R-:W-:Y:S11]  /*29f20*/  R2UR UR5, R13 ;  /* 0x000000000d0572ca */ /* 0x000ff600000e0000 */
[----:B------:R-:W-:Y:S02]  /*29f30*/  @!UPT UIADD3 URZ, URZ, URZ, URZ ;  /* 0x0000003f3f3ff290 */ /* 0x000fe4000fffe03f */
[----:B------:R-:W2:Y:S02]  /*29f40*/  LD.E R0, desc[UR4][R14.64+0x40] ;  /* 0x000040040e007980 */ /* 0x000ea4000c101900 */
[----:B--2---:R-:W-:Y:S05]  /*29f50*/  IMAD.U32 R0, R0, -0x100, RZ ;  /* 0xffffff0000007824 */ /* 0x004fea00078e00ff */
[----:B------:R-:W-:Y:S02]  /*29f60*/  SHF.R.S32.HI R2, RZ, 0x1f, R0 ;  /* 0x0000001fff027819 */ /* 0x000fe40000011400 */
.L_x_3457:
[----:B------:R-:W-:Y:S05]  /*29f70*/  BSYNC B0 ;  /* 0x0000000000007941 */ /* 0x000fea0003800000 */
.L_x_3455:
[----:B------:R-:W2:Y:S01]  /*29f80*/  LDL R3, [R1+0x10] ;  /* 0x0000100001037983 */ /* 0x000ea20000100800 */
[C---:B------:R-:W-:Y:S01]  /*29f90*/  LEA R194, P5, R0.reuse, R251, 0x1 ;  /* 0x000000fb00c27211 */ /* 0x040fe200078a08ff */
[----:B------:R-:W1:Y:S01]  /*29fa0*/  LDC.64 R136, c[0x0][0x198] ;  /* 0x00006600ff887b82 */ /* 0x000e620000000a00 */
[----:B------:R-:W-:Y:S03]  /*29fb0*/  LEA R176, R189, R186, 0x1 ;  /* 0x000000babdb07211 */ /* 0x000fe600078e08ff */
[----:B------:R-:W3:Y:S01]  /*29fc0*/  LDL.64 R14, [R1+0xd0] ;  /* 0x0000d000010e7983 */ /* 0x000ee20000100a00 */
[----:B------:R-:W-:Y:S01]  /*29fd0*/  LEA.HI.X R195, R0, R249, R2, 0x1, P5 ;  /* 0x000000f900c37211 */ /* 0x000fe200028f0c02 */
[----:B------:R-:W-:Y:S01]  /*29fe0*/  ULDC.64 UR4, c[0x0][0x208] ;  /* 0x0000820000047ab9 */ /* 0x000fe20000000a00 */
[----:B------:R-:W-:Y:S03]  /*29ff0*/  BSSY B1, `(.L_x_3458) ;  /* 0x00003a9000017945 */ /* 0x000fe60003800000 */
        /* <DEDUP_REMOVED lines=189> */
[----:B-----5:R-:W-:Y:S03]  /*2abd0*/  MOV R251, R36 ;  /* 0x0000002400fb7202 */ /* 0x020fe60000000f00 */
        /* <DEDUP_REMOVED lines=11> */
[----:B------:R3:W-:Y:S06]  /*2ac90*/  @!P0 LDGSTS.E.BYPASS.LTC128B.128 [R191+0x11000], desc[UR10][R4.64] ;  /* 0x1100000004bf8fae */ /* 0x0007ec000b901d4a */
[----:B------:R-:W-:Y:S06]  /*2aca0*/  @P0 STS.128 [R191+0x11800], RZ ;  /* 0x011800ffbf000388 */ /* 0x000fec0000000c00 */
[----:B------:R-:W-:Y:S01]  /*2acb0*/  @!PT LDS RZ, [RZ] ;  /* 0x00000000fffff984 */ /* 0x000fe20000000800 */
[----:B------:R-:W-:Y:S01]  /*2acc0*/  @!PT LDS RZ, [RZ] ;  /* 0x00000000fffff984 */ /* 0x000fe20000000800 */
[----:B------:R-:W-:Y:S01]  /*2acd0*/  @!PT LDS RZ, [RZ] ;  /* 0x00000000fffff984 */ /* 0x000fe20000000800 */
[----:B------:R4:W-:Y:S06]  /*2ace0*/  @!P0 LDGSTS.E.BYPASS.LTC128B.128 [R191+0x11800], desc[UR8][R2.64] ;  /* 0x1180000002bf8fae */ /* 0x0009ec000b901d48 */
[----:B------:R-:W-:Y:S06]  /*2acf0*/  LDSM.16.M88.4 R128, [R186] ;  /* 0x00000000ba80783b */ /* 0x000fec0000000200 */
[----:B--2---:R-:W3:Y:S06]  /*2ad00*/  LDSM.16.M88.4 R8, [R139+0x2000] ;  /* 0x002000008b08783b */ /* 0x004eec0000000200 */
[----:B------:R-:W2:Y:S06]  /*2ad10*/  LDSM.16.M88.4 R16, [R139+0x2800] ;  /* 0x002800008b10783b */ /* 0x000eac0000000200 */
[----:B------:R-:W1:Y:S06]  /*2ad20*/  LDSM.16.M88.4 R24, [R139+0x3000] ;  /* 0x003000008b18783b */ /* 0x000e6c0000000200 */
[----:B------:R-:W4:Y:S06]  /*2ad30*/  LDSM.16.M88.4 R32, [R139+0x3800] ;  /* 0x003800008b20783b */ /* 0x000f2c0000000200 */
[----:B------:R-:W4:Y:S06]  /*2ad40*/  LDSM.16.M88.4 R40, [R139+0x4000] ;  /* 0x004000008b28783b */ /* 0x000f2c0000000200 */
[----:B------:R-:W4:Y:S06]  /*2ad50*/  LDSM.16.M88.4 R48, [R139+0x4800] ;  /* 0x004800008b30783b */ /* 0x000f2c0000000200 */
[----:B------:R-:W4:Y:S01]  /*2ad60*/  LDSM.16.M88.4 R56, [R139+0x5000] ;  /* 0x005000008b38783b */ /* 0x000f220000000200 */
[C---:B---3--:R-:W-:Y:S05]  /*2ad70*/  HMMA.16816.F32 R4, R128.reuse, R8, RZ ;  /* 0x000000088004723c */ /* 0x048fea00000018ff */
[----:B------:R-:W3:Y:S01]  /*2ad80*/  LDSM.16.M88.4 R64, [R139+0x5800] ;  /* 0x005800008b40783b */ /* 0x000ee20000000200 */
[C---:B------:R-:W-:Y:S05]  /*2ad90*/  HMMA.16816.F32 R8, R128.reuse, R10, RZ ;  /* 0x0000000a8008723c */ /* 0x040fea00000018ff */
[----:B------:R-:W3:Y:S01]  /*2ada0*/  LDSM.16.M88.4 R72, [R139+0x6000] ;  /* 0x006000008b48783b */ /* 0x000ee20000000200 */
[C---:B--2---:R-:W-:Y:S05]  /*2adb0*/  HMMA.16816.F32 R12, R128.reuse, R16, RZ ;  /* 0x00000010800c723c */ /* 0x044fea00000018ff */
[----:B------:R-:W2:Y:S01]  /*2adc0*/  LDSM.16.M88.4 R80, [R139+0x6800] ;  /* 0x006800008b50783b */ /* 0x000ea20000000200 */
[C---:B------:R-:W-:Y:S05]  /*2add0*/  HMMA.16816.F32 R16, R128.reuse, R18, RZ ;  /* 0x000000128010723c */ /* 0x040fea00000018ff */
[----:B------:R-:W2:Y:S01]  /*2ade0*/  LDSM.16.M88.4 R88, [R139+0x7000] ;  /* 0x007000008b58783b */ /* 0x000ea20000000200 */
[C---:B-1----:R-:W-:Y:S05]  /*2adf0*/  HMMA.16816.F32 R20, R128.reuse, R24, RZ ;  /* 0x000000188014723c */ /* 0x042fea00000018ff */
[----:B------:R-:W1:Y:S01]  /*2ae00*/  LDSM.16.M88.4 R96, [R139+0x7800] ;  /* 0x007800008b60783b */ /* 0x000e620000000200 */
[C---:B------:R-:W-:Y:S05]  /*2ae10*/  HMMA.16816.F32 R24, R128.reuse, R26, RZ ;  /* 0x0000001a8018723c */ /* 0x040fea00000018ff */
[----:B------:R-:W1:Y:S01]  /*2ae20*/  LDSM.16.M88.4 R104, [R139+0x8000] ;  /* 0x008000008b68783b */ /* 0x000e620000000200 */
[C---:B----4-:R-:W-:Y:S05]  /*2ae30*/  HMMA.16816.F32 R28, R128.reuse, R32, RZ ;  /* 0x00000020801c723c */ /* 0x050fea00000018ff */
[----:B------:R-:W4:Y:S01]  /*2ae40*/  LDSM.16.M88.4 R112, [R139+0x8800] ;  /* 0x008800008b70783b */ /* 0x000f220000000200 */
[C---:B------:R-:W-:Y:S05]  /*2ae50*/  HMMA.16816.F32 R32, R128.reuse, R34, RZ ;  /* 0x000000228020723c */ /* 0x040fea00000018ff */
[----:B------:R-:W4:Y:S01]  /*2ae60*/  LDSM.16.M88.4 R120, [R139+0x9000] ;  /* 0x009000008b78783b */ /* 0x000f220000000200 */
[C---:B------:R-:W-:Y:S05]  /*2ae70*/  HMMA.16816.F32 R36, R128.reuse, R40, RZ ;  /* 0x000000288024723c */ /* 0x040fea00000018ff */
[----:B------:R-:W4:Y:S01]  /*2ae80*/  LDSM.16.M88.4 R172, [R139+0x9800] ;  /* 0x009800008bac783b */ /* 0x000f220000000200 */
[C---:B------:R-:W-:Y:S05]  /*2ae90*/  HMMA.16816.F32 R40, R128.reuse, R42, RZ ;  /* 0x0000002a8028723c */ /* 0x040fea00000018ff */
[----:B------:R-:W-:Y:S01]  /*2aea0*/  LDSM.16.M88.4 R176, [R176] ;  /* 0x00000000b0b0783b */ /* 0x000fe20000000200 */
[C---:B------:R-:W-:Y:S05]  /*2aeb0*/  HMMA.16816.F32 R44, R128.reuse, R48, RZ ;  /* 0x00000030802c723c */ /* 0x040fea00000018ff */
[----:B------:R-:W0:Y:S01]  /*2aec0*/  LDGDEPBAR ;  /* 0x00000000000079af */ /* 0x000e220000000000 */
[C---:B------:R-:W-:Y:S06]  /*2aed0*/  HMMA.16816.F32 R48, R128.reuse, R50, RZ ;  /* 0x000000328030723c */ /* 0x040fec00000018ff */
[C---:B------:R-:W-:Y:S06]  /*2aee0*/  HMMA.16816.F32 R52, R128.reuse, R56, RZ ;  /* 0x000000388034723c */ /* 0x040fec00000018ff */
[C---:B------:R-:W-:Y:S06]  /*2aef0*/  HMMA.16816.F32 R56, R128.reuse, R58, RZ ;  /* 0x0000003a8038723c */ /* 0x040fec00000018ff */
[C---:B---3--:R-:W-:Y:S06]  /*2af00*/  HMMA.16816.F32 R60, R128.reuse, R64, RZ ;  /* 0x00000040803c723c */ /* 0x048fec00000018ff */
[C---:B------:R-:W-:Y:S06]  /*2af10*/  HMMA.16816.F32 R64, R128.reuse, R66, RZ ;  /* 0x000000428040723c */ /* 0x040fec00000018ff */
[C---:B------:R-:W-:Y:S06]  /*2af20*/  HMMA.16816.F32 R68, R128.reuse, R72, RZ ;  /* 0x000000488044723c */ /* 0x040fec00000018ff */
[C---:B------:R-:W-:Y:S06]  /*2af30*/  HMMA.16816.F32 R72, R128.reuse, R74, RZ ;  /* 0x0000004a8048723c */ /* 0x040fec00000018ff */
[C---:B--2---:R-:W-:Y:S06]  /*2af40*/  HMMA.16816.F32 R76, R128.reuse, R80, RZ ;  /* 0x00000050804c723c */ /* 0x044fec00000018ff */
[C---:B------:R-:W-:Y:S06]  /*2af50*/  HMMA.16816.F32 R80, R128.reuse, R82, RZ ;  /* 0x000000528050723c */ /* 0x040fec00000018ff */
[C---:B------:R-:W-:Y:S06]  /*2af60*/  HMMA.16816.F32 R84, R128.reuse, R88, RZ ;  /* 0x000000588054723c */ /* 0x040fec00000018ff */
[C---:B------:R-:W-:Y:S06]  /*2af70*/  HMMA.16816.F32 R88, R128.reuse, R90, RZ ;  /* 0x0000005a8058723c */ /* 0x040fec00000018ff */
[C---:B-1----:R-:W-:Y:S06]  /*2af80*/  HMMA.16816.F32 R92, R128.reuse, R96, RZ ;  /* 0x00000060805c723c */ /* 0x042fec00000018ff */
[C---:B------:R-:W-:Y:S06]  /*2af90*/  HMMA.16816.F32 R96, R128.reuse, R98, RZ ;  /* 0x000000628060723c */ /* 0x040fec00000018ff */
[C---:B------:R-:W-:Y:S06]  /*2afa0*/  HMMA.16816.F32 R100, R128.reuse, R104, RZ ;  /* 0x000000688064723c */ /* 0x040fec00000018ff */
[C---:B------:R-:W-:Y:S06]  /*2afb0*/  HMMA.16816.F32 R104, R128.reuse, R106, RZ ;  /* 0x0000006a8068723c */ /* 0x040fec00000018ff */
[C---:B----4-:R-:W-:Y:S06]  /*2afc0*/  HMMA.16816.F32 R108, R128.reuse, R112, RZ ;  /* 0x00000070806c723c */ /* 0x050fec00000018ff */
        /* <DEDUP_REMOVED lines=210> */
[-C--:B------:R-:W-:Y:S08]  /*2bcf0*/  FMUL.FTZ R49, R49, R0.reuse ;  /* 0x0000000031317220 */ /* 0x080ff00000410000 */
[----:B------:R-:W1:Y:S10]  /*2bd00*/  MUFU.TANH R206, R38 ;  /* 0x0000002600ce7308 */ /* 0x000e740000002400 */
        /* <DEDUP_REMOVED lines=8> */
[-C--:B------:R-:W-:Y:S08]  /*2bd90*/  FMUL.FTZ R53, R53, R0.reuse ;  /* 0x0000000035357220 */ /* 0x080ff00000410000 */
[----:B------:R3:W1:Y:S01]  /*2bda0*/  MUFU.TANH R227, R44 ;  /* 0x0000002c00e37308 */ /* 0x0006620000002400 */
[-C--:B------:R-:W-:Y:S01]  /*2bdb0*/  FMUL.FTZ R56, R56, R0.reuse ;  /* 0x0000000038387220 */ /* 0x080fe20000410000 */
[-C--:B------:R-:W-:Y:S08]  /*2bdc0*/  FMUL.FTZ R57, R57, R0.reuse ;  /* 0x0000000039397220 */ /* 0x080ff00000410000 */
[----:B------:R1:W1:Y:S01]  /*2bdd0*/  MUFU.TANH R238, R45 ;  /* 0x0000002d00ee7308 */ /* 0x0002620000002400 */
[-C--:B--2---:R-:W-:Y:S09]  /*2bde0*/  FMUL.FTZ R43, R59, R0.reuse ;  /* 0x000000003b2b7220 */ /* 0x084ff20000410000 */
[----:B------:R2:W2:Y:S01]  /*2bdf0*/  MUFU.TANH R202, R46 ;  /* 0x0000002e00ca7308 */ /* 0x0004a20000002400 */
[-C--:B---3--:R-:W-:Y:S01]  /*2be00*/  FMUL.FTZ R44, R58, R0.reuse ;  /* 0x000000003a2c7220 */ /* 0x088fe20000410000 */
[C---:B----4-:R-:W-:Y:S08]  /*2be10*/  HMMA.16816.F32 R60, R172.reuse, R176, R60 ;  /* 0x000000b0ac3c723c */ /* 0x050ff0000000183c */
[----:B------:R3:W4:Y:S01]  /*2be20*/  MUFU.TANH R204, R47 ;  /* 0x0000002f00cc7308 */ /* 0x0007220000002400 */
[C---:B------:R-:W-:Y:S01]  /*2be30*/  HMMA.16816.F32 R64, R172.reuse, R178, R64 ;  /* 0x000000b2ac40723c */ /* 0x040fe20000001840 */
[----:B------:R-:W4:Y:S02]  /*2be40*/  LDSM.16.M88.4 R176, [R185+0x4000] ;  /* 0x00400000b9b0783b */ /* 0x000f240000000200 */
[-C--:B-1----:R-:W-:Y:S06]  /*2be50*/  FMUL.FTZ R45, R55, R0.reuse ;  /* 0x00000000372d7220 */ /* 0x082fec0000410000 */
[----:B------:R1:W1:Y:S02]  /*2be60*/  MUFU.TANH R215, R48 ;  /* 0x0000003000d77308 */ /* 0x0002640000002400 */
[-C--:B--2---:R-:W-:Y:S08]  /*2be70*/  FMUL.FTZ R46, R54, R0.reuse ;  /* 0x00000000362e7220 */ /* 0x084ff00000410000 */
[----:B------:R2:W2:Y:S01]  /*2be80*/  MUFU.TANH R214, R6 ;  /* 0x0000000600d67308 */ /* 0x0004a20000002400 */
[-C--:B---3--:R-:W-:Y:S01]  /*2be90*/  FMUL.FTZ R47, R51, R0.reuse ;  /* 0x00000000332f7220 */ /* 0x088fe20000410000 */
[-C--:B------:R-:W-:Y:S01]  /*2bea0*/  FMUL.FTZ R42, R62, R0.reuse ;  /* 0x000000003e2a7220 */ /* 0x080fe20000410000 */
[-C--:B------:R-:W-:Y:S01]  /*2beb0*/  FMUL.FTZ R40, R63, R0.reuse ;  /* 0x000000003f287220 */ /* 0x080fe20000410000 */
[-C--:B------:R-:W-:Y:S01]  /*2bec0*/  FMUL.FTZ R60, R60, R0.reuse ;  /* 0x000000003c3c7220 */ /* 0x080fe20000410000 */
[-C--:B------:R-:W-:Y:S05]  /*2bed0*/  FMUL.FTZ R61, R61, R0.reuse ;  /* 0x000000003d3d7220 */ /* 0x080fea0000410000 */
[----:B------:R3:W2:Y:S01]  /*2bee0*/  MUFU.TANH R226, R7 ;  /* 0x0000000700e27308 */ /* 0x0006a20000002400 */
[-C--:B-1----:R-:W-:Y:S01]  /*2bef0*/  FMUL.FTZ R48, R50, R0.reuse ;  /* 0x0000000032307220 */ /* 0x082fe20000410000 */
[-C--:B------:R-:W-:Y:S01]  /*2bf00*/  FMUL.FTZ R39, R66, R0.reuse ;  /* 0x0000000042277220 */ /* 0x080fe20000410000 */
[-C--:B------:R-:W-:Y:S01]  /*2bf10*/  FMUL.FTZ R38, R67, R0.reuse ;  /* 0x0000000043267220 */ /* 0x080fe20000410000 */
[-C--:B------:R-:W-:Y:S01]  /*2bf20*/  FMUL.FTZ R64, R64, R0.reuse ;  /* 0x0000000040407220 */ /* 0x080fe20000410000 */
[-C--:B------:R-:W-:Y:S05]  /*2bf30*/  FMUL.FTZ R65, R65, R0.reuse ;  /* 0x0000000041417220 */ /* 0x080fea0000410000 */
[----:B------:R3:W1:Y:S10]  /*2bf40*/  MUFU.TANH R236, R8 ;  /* 0x0000000800ec7308 */ /* 0x0006740000002400 */
[----:B------:R3:W1:Y:S01]  /*2bf50*/  MUFU.TANH R247, R9 ;  /* 0x0000000900f77308 */ /* 0x0006620000002400 */
[C---:B----4-:R-:W-:Y:S09]  /*2bf60*/  HMMA.16816.F32 R68, R172.reuse, R176, R68 ;  /* 0x000000b0ac44723c */ /* 0x050ff20000001844 */
[----:B------:R3:W4:Y:S01]  /*2bf70*/  MUFU.TANH R213, R10 ;  /* 0x0000000a00d57308 */ /* 0x0007220000002400 */
[C---:B------:R-:W-:Y:S01]  /*2bf80*/  HMMA.16816.F32 R72, R172.reuse, R178, R72 ;  /* 0x000000b2ac48723c */ /* 0x040fe20000001848 */
[----:B------:R-:W2:Y:S08]  /*2bf90*/  LDSM.16.M88.4 R176, [R185+0x4800] ;  /* 0x00480000b9b0783b */ /* 0x000eb00000000200 */
        /* <DEDUP_REMOVED lines=26> */
[----:B------:R-:W-:Y:S01]  /*2c140*/  MOV R83, R251 ;  /* 0x000000fb00537202 */ /* 0x000fe20000000f00 */
[-C--:B------:R-:W-:Y:S01]  /*2c150*/  FMUL.FTZ R80, R80, R0.reuse ;  /* 0x0000000050507220 */ /* 0x080fe20000410000 */
[----:B------:R-:W-:Y:S01]  /*2c160*/  FMUL.FTZ R81, R81, R0 ;  /* 0x0000000051517220 */ /* 0x000fe20000410000 */
[----:B------:R-:W-:Y:S04]  /*2c170*/  MOV R251, R194 ;  /* 0x000000c200fb7202 */ /* 0x000fe80000000f00 */
[----:B------:R-:W1:Y:S01]  /*2c180*/  MUFU.TANH R46, R46 ;  /* 0x0000002e002e7308 */ /* 0x000e620000002400 */
[----:B------:R-:W-:Y:S09]  /*2c190*/  ISETP.GE.AND P0, PT, R83, 0x2, PT ;  /* 0x000000025300780c */ /* 0x000ff20003f06270 */
[----:B------:R-:W1:Y:S01]  /*2c1a0*/  MUFU.TANH R45, R45 ;  /* 0x0000002d002d7308 */ /* 0x000e620000002400 */
[C---:B----4-:R-:W-:Y:S09]  /*2c1b0*/  HMMA.16816.F32 R84, R172.reuse, R176, R84 ;  /* 0x000000b0ac54723c */ /* 0x050ff20000001854 */
[----:B------:R3:W4:Y:S01]  /*2c1c0*/  MUFU.TANH R199, R56 ;  /* 0x0000003800c77308 */ /* 0x0007220000002400 */
        /* <DEDUP_REMOVED lines=49> */
[C---:B--2---:R-:W-:Y:S09]  /*2c4e0*/  HMMA.16816.F32 R108, R172.reuse, R176, R108 ;  /* 0x000000b0ac6c723c */ /* 0x044ff2000000186c */
[----:B------:R-:W2:Y:S01]  /*2c4f0*/  MUFU.TANH R30, R30 ;  /* 0x0000001e001e7308 */ /* 0x000ea20000002400 */
[C---:B------:R-:W-:Y:S01]  /*2c500*/  HMMA.16816.F32 R112, R172.reuse, R178, R112 ;  /* 0x000000b2ac70723c */ /* 0x040fe20000001870 */
[----:B------:R-:W4:Y:S08]  /*2c510*/  LDSM.16.M88.4 R176, [R185+0x7000] ;  /* 0x00700000b9b0783b */ /* 0x000f300000000200 */
        /* <DEDUP_REMOVED lines=16> */
[----:B------:R-:W3:Y:S01]  /*2c620*/  LDSM.16.M88.4 R176, [R185+0x7800] ;  /* 0x00780000b9b0783b */ /* 0x000ee20000000200 */
        /* <DEDUP_REMOVED lines=72> */
[----:B------:R-:W2:Y:S01]  /*2cab0*/  LDL.64 R50, [R1] ;  /* 0x0000000001327983 */ /* 0x000ea20000100a00 */
[----:B------:R-:W-:Y:S01]  /*2cac0*/  BSSY B0, `(.L_x_3460) ;  /* 0x0000049000007945 */ /* 0x000fe20003800000 */
[----:B--2---:R-:W-:Y:S04]  /*2cad0*/  ISETP.NE.U32.AND P0, PT, R50, RZ, PT ;  /* 0x000000ff3200720c */ /* 0x004fe80003f05070 */
[----:B------:R-:W-:Y:S11]  /*2cae0*/  ISETP.NE.AND.EX P0, PT, R51, RZ, PT, P0 ;  /* 0x000000ff3300720c */ /* 0x000ff60003f05300 */
[----:B------:R-:W-:Y:S02]  /*2caf0*/  @!UPT UIADD3 URZ, URZ, URZ, URZ ;  /* 0x0000003f3f3ff290 */ /* 0x000fe4000fffe03f */
[----:B------:R-:W-:Y:S05]  /*2cb00*/  @!P0 BRA `(.L_x_3461) ;  /* 0x0000000400048947 */ /* 0x000fea0003800000 */
[----:B------:R-:W2:Y:S02]  /*2cb10*/  LD.E R3, desc[UR4][R136.64+0x170] ;  /* 0x0001700488037980 */ /* 0x000ea4000c101900 */
        /* <DEDUP_REMOVED lines=17> */
[----:B------:R-:W-:Y:S01]  /*2cc30*/  LOP3.LUT R12, R12, R3, RZ, 0x3c, !PT ;  /* 0x000000030c0c7212 */ /* 0x000fe200078e3cff */
        /* <DEDUP_REMOVED lines=46> */
.L_x_3461:
[----:B------:R-:W2:Y:S02]  /*2cf20*/  LD.E R0, desc[UR4][R136.64+0x38] ;  /* 0x0000380488007980 */ /* 0x000ea4000c101900 */
[----:B--2---:R-:W-:Y:S04]  /*2cf30*/  LEA R0, -R0, RZ, 0x8 ;  /* 0x000000ff00007211 */ /* 0x004fe800078e41ff */
[----:B------:R-:W-:Y:S02]  /*2cf40*/  SHF.R.S32.HI R3, RZ, 0x1f, R0 ;  /* 0x0000001fff037819 */ /* 0x000fe40000011400 */
.L_x_3462:
[----:B------:R-:W-:Y:S05]  /*2cf50*/  BSYNC B0 ;  /* 0x0000000000007941 */ /* 0x000fea0003800000 */
.L_x_3460:
[----:B------:R-:W2:Y:S01]  /*2cf60*/  LDL R5, [R1+0x10] ;  /* 0x0000100001057983 */ /* 0x000ea20000100800 */
[----:B------:R-:W-:Y:S03]  /*2cf70*/  SHF.L.U64.HI R6, R192, 0x4, R193 ;  /* 0x00000004c0067819 */ /* 0x000fe600000102c1 */
[----:B------:R-:W3:Y:S04]  /*2cf80*/  LDL R41, [R1+0x140] ;  /* 0x0001400001297983 */ /* 0x000ee80000100800 */
[----:B------:R-:W4:Y:S04]  /*2cf90*/  LDL R36, [R1+0x144] ;  /* 0x0001440001247983 */ /* 0x000f280000100800 */
[----:B------:R-:W5:Y:S04]  /*2cfa0*/  LDL.64 R54, [R1+0x98] ;  /* 0x0000980001367983 */ /* 0x000f680000100a00 */
[----:B------:R-:W5:Y:S04]  /*2cfb0*/  LDL R49, [R1+0x100] ;  /* 0x0001000001317983 */ /* 0x000f680000100800 */
[----:B------:R-:W5:Y:S04]  /*2cfc0*/  LDL R12, [R1+0x138] ;  /* 0x00013800010c7983 */ /* 0x000f680000100800 */
[----:B------:R-:W5:Y:S04]  /*2cfd0*/  LDL R11, [R1+0x13c] ;  /* 0x00013c00010b7983 */ /* 0x000f680000100800 */
[----:B------:R-:W5:Y:S04]  /*2cfe0*/  LDL.64 R52, [R1+0x90] ;  /* 0x0000900001347983 */ /* 0x000f680000100a00 */
[----:B------:R-:W5:Y:S04]  /*2cff0*/  LDL R10, [R1+0xfc] ;  /* 0x0000fc00010a7983 */ /* 0x000f680000100800 */
[----:B------:R-:W5:Y:S04]  /*2d000*/  LDL.64 R50, [R1+0x88] ;  /* 0x0000880001327983 */ /* 0x000f680000100a00 */
[----:B------:R-:W5:Y:S04]  /*2d010*/  LDL.64 R58, [R1+0x68] ;  /* 0x00006800013a7983 */ /* 0x000f680000100a00 */
[----:B------:R-:W5:Y:S01]  /*2d020*/  LDL.64 R56, [R1+0x60] ;  /* 0x0000600001387983 */ /* 0x000f620000100a00 */
[----:B--2---:R-:W-:Y:S01]  /*2d030*/  ISETP.GE.AND P0, PT, R134, R5, PT ;  /* 0x000000058600720c */ /* 0x004fe20003f06270 */
[----:B------:R-:W-:Y:S11]  /*2d040*/  IMAD.SHL.U32 R5, R192, 0x10, RZ ;  /* 0x00000010c0057824 */ /* 0x000ff600078e00ff */
[----:B------:R-:W-:Y:S01]  /*2d050*/  @!UPT UIADD3 URZ, URZ, URZ, URZ ;  /* 0x0000003f3f3ff290 */ /* 0x000fe2000fffe03f */
[----:B------:R2:W-:Y:S01]  /*2d060*/  @P0 STS.128 [R191+0x2000], RZ ;  /* 0x002000ffbf000388 */ /* 0x0005e20000000c00 */
[C---:B------:R-:W-:Y:S05]  /*2d070*/  @!P0 IADD3 R5, P1, R0.reuse, R5, RZ ;  /* 0x0000000500058210 */ /* 0x040fea0007f3e0ff */
[----:B------:R-:W-:Y:S01]  /*2d080*/  @!P0 IMAD.X R6, R3, 0x1, R6, P1 ;  /* 0x0000000103068824 */ /* 0x000fe200008e0606 */
[C---:B------:R-:W-:Y:S04]  /*2d090*/  @!P0 LEA R8, P1, R5.reuse, R252, 0x1 ;  /* 0x000000fc05088211 */ /* 0x040fe800078208ff */
[----:B------:R-:W-:Y:S02]  /*2d0a0*/  @!P0 LEA.HI.X R9, R5, R250, R6, 0x1, P1 ;  /* 0x000000fa05098211 */ /* 0x000fe400008f0c06 */
[C---:B------:R-:W-:Y:S04]  /*2d0b0*/  LEA R6, P1, R0.reuse, R252, 0x1 ;  /* 0x000000fc00067211 */ /* 0x040fe800078208ff */
[C---:B------:R-:W-:Y:S02]  /*2d0c0*/  LEA.HI.X R7, R0.reuse, R250, R3, 0x1, P1 ;  /* 0x000000fa00077211 */ /* 0x040fe400008f0c03 */
[C---:B---3--:R-:W-:Y:S02]  /*2d0d0*/  @!P0 IADD3 R5, P1, R0.reuse, R41, RZ ;  /* 0x0000002900058210 */ /* 0x048fe40007f3e0ff */
[----:B------:R-:W3:Y:S04]  /*2d0e0*/  LDL R41, [R1+0xf8] ;  /* 0x0000f80001297983 */ /* 0x000ee80000100800 */
        /* <DEDUP_REMOVED lines=10> */
[----:B----4-:R-:W-:Y:S01]  /*2d190*/  @!P0 IMAD.X R9, R3, 0x1, R36, P1 ;  /* 0x0000000103098824 */ /* 0x010fe200008e0624 */
[C---:B------:R-:W-:Y:S02]  /*2d1a0*/  @!P0 LEA R8, P1, R5.reuse, R252, 0x1 ;  /* 0x000000fc05088211 */ /* 0x040fe400078208ff */
[----:B------:R-:W4:Y:S02]  /*2d1b0*/  LDL R36, [R1+0xf4] ;  /* 0x0000f40001247983 */ /* 0x000f240000100800 */
[----:B------:R-:W-:Y:S02]  /*2d1c0*/  @!P0 LEA.HI.X R9, R5, R250, R9, 0x1, P1 ;  /* 0x000000fa05098211 */ /* 0x000fe400008f0c09 */
[C---:B-----5:R-:W-:Y:S02]  /*2d1d0*/  @!P0 IADD3 R5, P1, R0.reuse, R54, RZ ;  /* 0x0000003600058210 */ /* 0x060fe40007f3e0ff */
[----:B------:R-:W5:Y:S04]  /*2d1e0*/  LDL.64 R54, [R1+0x80] ;  /* 0x0000800001367983 */ /* 0x000f680000100a00 */
[----:B------:R-:W-:Y:S01]  /*2d1f0*/  @!PT LDS RZ, [RZ] ;  /* 0x00000000fffff984 */ /* 0x000fe20000000800 */
[----:B------:R-:W-:Y:S01]  /*2d200*/  @!PT LDS RZ, [RZ] ;  /* 0x00000000fffff984 */ /* 0x000fe20000000800 */
[----:B------:R-:W-:Y:S01]  /*2d210*/  @!PT LDS RZ, [RZ] ;  /* 0x00000000fffff984 */ /* 0x000fe20000000800 */
[----:B------:R1:W-:Y:S04]  /*2d220*/  @!P0 LDGSTS.E.BYPASS.LTC128B.128 [R191+0x3000], desc[UR4][R8.64] ;  /* 0x0300000008bf8fae */ /* 0x0003e8000b901d44 */
[----:B------:R2:W-:Y:S01]  /*2d230*/  @P0 STS.128 [R191+0x3800], RZ ;  /* 0x003800ffbf000388 */ /* 0x0005e20000000c00 */
[----:B-1----:R-:W-:Y:S01]  /*2d240*/  @!P0 IMAD.X R9, R3, 0x1, R49, P1 ;  /* 0x0000000103098824 */ /* 0x002fe200008e0631 */
[C---:B------:R-:W-:Y:S02]  /*2d250*/  @!P0 LEA R8, P1, R5.reuse, R252, 0x1 ;  /* 0x000000fc05088211 */ /* 0x040fe400078208ff */
[----:B------:R-:W2:Y:S02]  /*2d260*/  LDL R49, [R1+0xec] ;  /* 0x0000ec0001317983 */ /* 0x000ea40000100800 */
[----:B------:R-:W-:Y:S02]  /*2d270*/  @!P0 LEA.HI.X R9, R5, R250, R9, 0x1, P1 ;  /* 0x000000fa05098211 */ /* 0x000fe400008f0c09 */
[C---:B------:R-:W-:Y:S02]  /*2d280*/  @!P0 IADD3 R5, P1, R0.reuse, R12, RZ ;  /* 0x0000000c00058210 */ /* 0x040fe40007f3e0ff */
[----:B------:R-:W2:Y:S04]  /*2d290*/  LDL R12, [R1+0x130] ;  /* 0x00013000010c7983 */ /* 0x000ea80000100800 */
[----:B------:R-:W-:Y:S01]  /*2d2a0*/  @!PT LDS RZ, [RZ] ;  /* 0x00000000fffff984 */ /* 0x000fe20000000800 */
[----:B------:R-:W-:Y:S01]  /*2d2b0*/  @!PT LDS RZ, [RZ] ;  /* 0x00000000fffff984 */ /* 0x000fe20000000800 */
[----:B------:R-:W-:Y:S01]  /*2d2c0*/  @!PT LDS RZ, [RZ] ;  /* 0x00000000fffff984 */ /* 0x000fe20000000800 */
[----:B------:R1:W-:Y:S04]  /*2d2d0*/  @!P0 LDGSTS.E.BYPASS.LTC128B.128 [R191+0x3800], desc[UR4][R8.64] ;  /* 0x0380000008bf8fae */ /* 0x0003e8000b901d44 */
[----:B------:R1:W-:Y:S02]  /*2d2e0*/  @P0 STS.128 [R191+0x4000], RZ ;  /* 0x004000ffbf000388 */ /* 0x0003e40000000c00 */
[----:B-1----:R-:W-:Y:S01]  /*2d2f0*/  @!P0 IMAD.X R9, R3, 0x1, R11, P1 ;  /* 0x0000000103098824 */ /* 0x002fe200008e060b */
[C---:B------:R-:W-:Y:S01]  /*2d300*/  @!P0 LEA R8, P1, R5.reuse, R252, 0x1 ;  /* 0x000000fc05088211 */ /* 0x040fe200078208ff */
[----:B------:R-:W2:Y:S03]  /*2d310*/  LDL R11, [R1+0x134] ;  /* 0x00013400010b7983 */ /* 0x000ea60000100800 */
[----:B------:R-:W-:Y:S02]  /*2d320*/  @!P0 LEA.HI.X R9, R5, R250, R9, 0x1, P1 ;  /* 0x000000fa05098211 */ /* 0x000fe400008f0c09 */
[C---:B------:R-:W-:Y:S02]  /*2d330*/  @!P0 IADD3 R5, P1, R0.reuse, R52, RZ ;  /* 0x0000003400058210 */ /* 0x040fe40007f3e0ff */
[----:B------:R-:W2:Y:S04]  /*2d340*/  LDL.64 R52, [R1+0x78] ;  /* 0x0000780001347983 */ /* 0x000ea80000100a00 */
        /* <DEDUP_REMOVED lines=27> */
[----:B----4-:R-:W-:Y:S01]  /*2d500*/  @!P0 IMAD.X R9, R3, 0x1, R36, P1 ;  /* 0x0000000103098824 */ /* 0x010fe200008e0624 */
        /* <DEDUP_REMOVED lines=8> */
[C---:B--2---:R-:W-:Y:S03]  /*2d590*/  @!P0 IADD3 R5, P1, R0.reuse, R12, RZ ;  /* 0x0000000c00058210 */ /* 0x044fe60007f3e0ff */
[----:B------:R-:W2:Y:S02]  /*2d5a0*/  LDL R12, [R1+0xe0] ;  /* 0x0000e000010c7983 */ /* 0x000ea40000100800 */
        /* <DEDUP_REMOVED lines=25> */
[C---:B------:R-:W-:Y:S03]  /*2d740*/  @!P0 IADD3 R5, P1, R0.reuse, R58, RZ ;  /* 0x0000003a00058210 */ /* 0x040fe60007f3e0ff */
        /* <DEDUP_REMOVED lines=14> */
[----:B----4-:R-:W-:Y:S01]  /*2d830*/  @!P0 IMAD.X R9, R3, 0x1, R36, P1 ;  /* 0x0000000103098824 */ /* 0x010fe200008e0624 */
[C---:B------:R-:W-:Y:S04]  /*2d840*/  @!P0 LEA R8, P1, R5.reuse, R252, 0x1 ;  /* 0x000000fc05088211 */ /* 0x040fe800078208ff */
[----:B------:R-:W-:Y:S02]  /*2d850*/  @!P0 LEA.HI.X R9, R5, R250, R9, 0x1, P1 ;  /* 0x000000fa05098211 */ /* 0x000fe400008f0c09 */
[C---:B-----5:R-:W-:Y:S03]  /*2d860*/  @!P0 IADD3 R5, P1, R0.reuse, R54, RZ ;  /* 0x0000003600058210 */ /* 0x060fe60007f3e0ff */
[----:B------:R-:W-:Y:S01]  /*2d870*/  @!PT LDS RZ, [RZ] ;  /* 0x00000000fffff984 */ /* 0x000fe20000000800 */
[----:B------:R-:W-:Y:S01]  /*2d880*/  @!PT LDS RZ, [RZ] ;  /* 0x00000000fffff984 */ /* 0x000fe20000000800 */
[----:B------:R-:W-:Y:S01]  /*2d890*/  @!PT LDS RZ, [RZ] ;  /* 0x00000000fffff984 */ /* 0x000fe20000000800 */
[----:B------:R2:W-:Y:S04]  /*2d8a0*/  @!P0 LDGSTS.E.BYPASS.LTC128B.128 [R191+0x8000], desc[UR4][R8.64] ;  /* 0x0800000008bf8fae */ /* 0x0005e8000b901d44 */
[----:B------:R1:W-:Y:S01]  /*2d8b0*/  @P0 STS.128 [R191+0x8800], RZ ;  /* 0x008800ffbf000388 */ /* 0x0003e20000000c00 */
        /* <DEDUP_REMOVED lines=8> */
[C---:B------:R-:W-:Y:S05]  /*2d940*/  @!P0 IADD3 R5, P1, R0.reuse, R52, RZ ;  /* 0x0000003400058210 */ /* 0x040fea0007f3e0ff */
        /* <DEDUP_REMOVED lines=19> */
.L_x_3459:
[----:B------:R-:W-:Y:S05]  /*2da80*/  BSYNC B1 ;  /* 0x0000000000017941 */ /* 0x000fea0003800000 */
.L_x_3458:
[----:B------:R-:W2:Y:S01]  /*2da90*/  S2R R0, SR_TID.X ;  /* 0x0000000000007919 */ /* 0x000ea20000002100 */
[----:B------:R-:W-:Y:S01]  /*2daa0*/  IADD3 R86, R83, -0x1, RZ ;  /* 0xffffffff53567810 */ /* 0x000fe20007ffe0ff */
[----:B------:R-:W3:Y:S04]  /*2dab0*/  LD.E R36, desc[UR4][R136.64+0xdc] ;  /* 0x0000dc0488247980 */ /* 0x000ee8000c101900 */
[----:B------:R-:W4:Y:S01]  /*2dac0*/  LDL.LU R131, [R1+0x18] ;  /* 0x0000180001837983 */ /* 0x000f220000300800 */
[----:B--2---:R-:W-:Y:S04]  /*2dad0*/  SHF.L.U32 R0, R0, 0x1, RZ ;  /* 0x0000000100007819 */ /* 0x004fe800000006ff */
[----:B------:R-:W-:Y:S04]  /*2dae0*/  LOP3.LUT R0, R0, 0x6, RZ, 0xc0, !PT ;  /* 0x0000000600007812 */ /* 0x000fe800078ec0ff */
[----:B------:R-:W-:Y:S04]  /*2daf0*/  LEA R0, R86, R0, 0x8 ;  /* 0x0000000056007211 */ /* 0x000fe800078e40ff */
[----:B------:R-:W-:Y:S05]  /*2db00*/  I2FP.F32.S32 R3, R0 ;  /* 0x0000000000037245 */ /* 0x000fea0000201400 */
[CC--:B------:R-:W-:Y:S01]  /*2db10*/  FFMA.FTZ R69, R132.reuse, R3.reuse, R237 ;  /* 0x0000000384457223 */ /* 0x0c0fe200000100ed */
[----:B------:R-:W-:Y:S01]  /*2db20*/  FFMA.FTZ R41, R132, R3, R214 ;  /* 0x0000000384297223 */ /* 0x000fe200000100d6 */
[----:B------:R-:W-:Y:S04]  /*2db30*/  IADD3 R3, R0, 0x1, RZ ;  /* 0x0000000100037810 */ /* 0x000fe80007ffe0ff */
[----:B------:R-:W-:Y:S05]  /*2db40*/  I2FP.F32.S32 R3, R3 ;  /* 0x0000000300037245 */ /* 0x000fea0000201400 */
[CC--:B------:R-:W-:Y:S01]  /*2db50*/  FFMA.FTZ R72, R132.reuse, R3.reuse, R248 ;  /* 0x0000000384487223 */ /* 0x0c0fe200000100f8 */
[----:B------:R-:W-:Y:S01]  /*2db60*/  FFMA.FTZ R6, R132, R3, R226 ;  /* 0x0000000384067223 */ /* 0x000fe200000100e2 */
[----:B------:R-:W-:Y:S04]  /*2db70*/  IADD3 R3, R0, 0x8, RZ ;  /* 0x0000000800037810 */ /* 0x000fe80007ffe0ff */
[----:B------:R-:W-:Y:S05]  /*2db80*/  I2FP.F32.S32 R3, R3 ;  /* 0x0000000300037245 */ /* 0x000fea0000201400 */
[CC--:B-1----:R-:W-:Y:S01]  /*2db90*/  FFMA.FTZ R71, R132.reuse, R3.reuse, R236 ;  /* 0x0000000384477223 */ /* 0x0c2fe200000100ec */
[----:B------:R-:W-:Y:S01]  /*2dba0*/  FFMA.FTZ R65, R132, R3, R213 ;  /* 0x0000000384417223 */ /* 0x000fe200000100d5 */
[----:B------:R-:W-:Y:S04]  /*2dbb0*/  IADD3 R3, R0, 0x9, RZ ;  /* 0x0000000900037810 */ /* 0x000fe80007ffe0ff */
        /* <DEDUP_REMOVED lines=312> */
[C---:B---3--:R-:W-:Y:S01]  /*2ef40*/  FMUL.FTZ R5, R36.reuse, R3 ;  /* 0x0000000324057220 */ /* 0x048fe20000410000 */
[----:B------:R-:W-:Y:S04]  /*2ef50*/  FADD.FTZ R0, -R3, R133 ;  /* 0x0000008503007221 */ /* 0x000fe80000010100 */
[----:B------:R-:W-:Y:S01]  /*2ef60*/  FSEL R5, R5, RZ, P0 ;  /* 0x000000ff05057208 */ /* 0x000fe20000000000 */
[----:B------:R-:W-:Y:S04]  /*2ef70*/  FMUL.FTZ R0, R36, R0 ;  /* 0x0000000024007220 */ /* 0x000fe80000410000 */
[--C-:B------:R-:W-:Y:S01]  /*2ef80*/  FFMA.FTZ R119, R37, R36, -R5.reuse ;  /* 0x0000002425777223 */ /* 0x100fe20000010805 */
[----:B------:R-:W-:Y:S01]  /*2ef90*/  FMNMX.FTZ R37, R69, R138, !PT ;  /* 0x0000008a45257209 */ /* 0x000fe20007810000 */
[----:B------:R-:W1:Y:S01]  /*2efa0*/  MUFU.EX2 R0, R0 ;  /* 0x0000000000007308 */ /* 0x000e620000000800 */
[-CC-:B------:R-:W-:Y:S01]  /*2efb0*/  FFMA.FTZ R41, R41, R36.reuse, -R5.reuse ;  /* 0x0000002429297223 */ /* 0x180fe20000010805 */
[-CC-:B------:R-:W-:Y:S01]  /*2efc0*/  FFMA.FTZ R6, R6, R36.reuse, -R5.reuse ;  /* 0x0000002406067223 */ /* 0x180fe20000010805 */
[----:B------:R-:W-:Y:S01]  /*2efd0*/  FMNMX.FTZ R37, R72, R37, !PT ;  /* 0x0000002548257209 */ /* 0x000fe20007810000 */
[-CC-:B------:R-:W-:Y:S01]  /*2efe0*/  FFMA.FTZ R87, R2, R36.reuse, -R5.reuse ;  /* 0x0000002402577223 */ /* 0x180fe20000010805 */
[-CC-:B------:R-:W-:Y:S01]  /*2eff0*/  FFMA.FTZ R104, R47, R36.reuse, -R5.reuse ;  /* 0x000000242f687223 */ /* 0x180fe20000010805 */
[-CC-:B------:R-:W-:Y:S01]  /*2f000*/  FFMA.FTZ R111, R46, R36.reuse, -R5.reuse ;  /* 0x000000242e6f7223 */ /* 0x180fe20000010805 */
[----:B------:R-:W-:Y:S03]  /*2f010*/  FMNMX.FTZ R37, R71, R37, !PT ;  /* 0x0000002547257209 */ /* 0x000fe60007810000 */
[----:B------:R2:W-:Y:S01]  /*2f020*/  MUFU.EX2 R2, R6 ;  /* 0x0000000600027308 */ /* 0x0005e20000000800 */
[-CC-:B------:R-:W-:Y:S01]  /*2f030*/  FFMA.FTZ R110, R45, R36.reuse, -R5.reuse ;  /* 0x000000242d6e7223 */ /* 0x180fe20000010805 */
[-CC-:B------:R-:W-:Y:S01]  /*2f040*/  FFMA.FTZ R118, R44, R36.reuse, -R5.reuse ;  /* 0x000000242c767223 */ /* 0x180fe20000010805 */
[----:B------:R-:W-:Y:S01]  /*2f050*/  FMNMX.FTZ R37, R70, R37, !PT ;  /* 0x0000002546257209 */ /* 0x000fe20007810000 */
[----:B------:R-:W-:Y:S01]  /*2f060*/  LDSM.16.MT88.4 R44, [R181+0xa000] ;  /* 0x00a00000b52c783b */ /* 0x000fe20000004200 */
[-CC-:B------:R-:W-:Y:S01]  /*2f070*/  FFMA.FTZ R123, R30, R36.reuse, -R5.reuse ;  /* 0x000000241e7b7223 */ /* 0x180fe20000010805 */
[-CC-:B------:R-:W-:Y:S01]  /*2f080*/  FFMA.FTZ R212, R27, R36.reuse, -R5.reuse ;  /* 0x000000241bd47223 */ /* 0x180fe20000010805 */
[----:B------:R-:W-:Y:S03]  /*2f090*/  FMNMX.FTZ R37, R73, R37, !PT ;  /* 0x0000002549257209 */ /* 0x000fe60007810000 */
[----:B------:R-:W4:Y:S01]  /*2f0a0*/  MUFU.EX2 R41, R41 ;  /* 0x0000002900297308 */ /* 0x000f220000000800 */
[-CC-:B------:R-:W-:Y:S01]  /*2f0b0*/  FFMA.FTZ R234, R19, R36.reuse, -R5.reuse ;  /* 0x0000002413ea7223 */ /* 0x180fe20000010805 */
[-CC-:B------:R-:W-:Y:S01]  /*2f0c0*/  FFMA.FTZ R235, R18, R36.reuse, -R5.reuse ;  /* 0x0000002412eb7223 */ /* 0x180fe20000010805 */
[----:B------:R-:W-:Y:S01]  /*2f0d0*/  FMNMX.FTZ R37, R76, R37, !PT ;  /* 0x000000254c257209 */ /* 0x000fe20007810000 */
[-CC-:B------:R-:W-:Y:S01]  /*2f0e0*/  FFMA.FTZ R243, R11, R36.reuse, -R5.reuse ;  /* 0x000000240bf37223 */ /* 0x180fe20000010805 */
[-CC-:B------:R-:W-:Y:S01]  /*2f0f0*/  FFMA.FTZ R126, R35, R36.reuse, -R5.reuse ;  /* 0x00000024237e7223 */ /* 0x180fe20000010805 */
[-CC-:B------:R-:W-:Y:S01]  /*2f100*/  FFMA.FTZ R133, R34, R36.reuse, -R5.reuse ;  /* 0x0000002422857223 */ /* 0x180fe20000010805 */
[----:B------:R-:W-:Y:S03]  /*2f110*/  FMNMX.FTZ R37, R75, R37, !PT ;  /* 0x000000254b257209 */ /* 0x000fe60007810000 */
[----:B------:R-:W-:Y:S01]  /*2f120*/  MUFU.EX2 R118, R118 ;  /* 0x0000007600767308 */ /* 0x000fe20000000800 */
        /* <DEDUP_REMOVED lines=11> */
[----:B------:R-:W-:Y:S01]  /*2f1e0*/  FFMA.FTZ R247, R7, R36, -R5 ;  /* 0x0000002407f77223 */ /* 0x000fe20000010805 */
[C---:B-1----:R-:W-:Y:S01]  /*2f1f0*/  FMUL.FTZ R11, R0.reuse, R167 ;  /* 0x000000a7000b7220 */ /* 0x042fe20000410000 */
[C---:B------:R-:W-:Y:S01]  /*2f200*/  FMUL.FTZ R18, R0.reuse, R158 ;  /* 0x0000009e00127220 */ /* 0x040fe20000410000 */
[----:B------:R-:W-:Y:S03]  /*2f210*/  FMNMX.FTZ R37, R81, R37, !PT ;  /* 0x0000002551257209 */ /* 0x000fe60007810000 */
[----:B------:R-:W-:Y:S01]  /*2f220*/  MUFU.EX2 R133, R133 ;  /* 0x0000008500857308 */ /* 0x000fe20000000800 */
[C---:B------:R-:W-:Y:S01]  /*2f230*/  FMUL.FTZ R19, R0.reuse, R159 ;  /* 0x0000009f00137220 */ /* 0x040fe20000410000 */
[----:B------:R-:W-:Y:S01]  /*2f240*/  FMUL.FTZ R27, R0, R151 ;  /* 0x00000097001b7220 */ /* 0x000fe20000410000 */
[----:B------:R-:W-:Y:S01]  /*2f250*/  FMNMX.FTZ R37, R80, R37, !PT ;  /* 0x0000002550257209 */ /* 0x000fe20007810000 */
[C---:B------:R-:W-:Y:S01]  /*2f260*/  FMUL.FTZ R30, R0.reuse, R146 ;  /* 0x00000092001e7220 */ /* 0x040fe20000410000 */
[C---:B--2---:R-:W-:Y:S01]  /*2f270*/  FMUL.FTZ R6, R0.reuse, R170 ;  /* 0x000000aa00067220 */ /* 0x044fe20000410000 */
        /* <DEDUP_REMOVED lines=14> */
[----:B----4-:R-:W-:Y:S01]  /*2f360*/  FFMA.FTZ R0, R0, R131, R41 ;  /* 0x0000008300007223 */ /* 0x010fe20000010029 */
[-CC-:B------:R-:W-:Y:S01]  /*2f370*/  FFMA.FTZ R248, R4, R36.reuse, -R5.reuse ;  /* 0x0000002404f87223 */ /* 0x180fe20000010805 */
[-CC-:B------:R-:W-:Y:S01]  /*2f380*/  FFMA.FTZ R65, R65, R36.reuse, -R5.reuse ;  /* 0x0000002441417223 */ /* 0x180fe20000010805 */
[----:B------:R-:W-:Y:S01]  /*2f390*/  FMNMX.FTZ R37, R102, R37, !PT ;  /* 0x0000002566257209 */ /* 0x000fe20007810000 */
[C---:B------:R-:W-:Y:S01]  /*2f3a0*/  FADD.FTZ R4, R2.reuse, R0 ;  /* 0x0000000002047221 */ /* 0x040fe20000010000 */
[-CC-:B------:R-:W-:Y:S01]  /*2f3b0*/  FFMA.FTZ R125, R43, R36.reuse, -R5.reuse ;  /* 0x000000242b7d7223 */ /* 0x180fe20000010805 */
[----:B------:R-:W2:Y:S01]  /*2f3c0*/  LDL.LU R146, [R1+0x1c] ;  /* 0x00001c0001927983 */ /* 0x000ea20000300800 */
[----:B------:R-:W1:Y:S01]  /*2f3d0*/  MUFU.EX2 R43, R65 ;  /* 0x00000041002b7308 */ /* 0x000e620000000800 */
[----:B------:R-:W-:Y:S01]  /*2f3e0*/  FMNMX.FTZ R37, R107, R37, !PT ;  /* 0x000000256b257209 */ /* 0x000fe20007810000 */
[-CC-:B------:R-:W-:Y:S01]  /*2f3f0*/  FFMA.FTZ R67, R67, R36.reuse, -R5.reuse ;  /* 0x0000002443437223 */ /* 0x180fe20000010805 */
[----:B------:R-:W-:Y:S01]  /*2f400*/  F2FP.F16.F32.PACK_AB R41, R2, R41 ;  /* 0x000000290229723e */ /* 0x000fe200000000ff */
[-CC-:B------:R-:W-:Y:S01]  /*2f410*/  FFMA.FTZ R92, R58, R36.reuse, -R5.reuse ;  /* 0x000000243a5c7223 */ /* 0x180fe20000010805 */
[----:B------:R-:W-:Y:S01]  /*2f420*/  FMNMX.FTZ R37, R106, R37, !PT ;  /* 0x000000256a257209 */ /* 0x000fe20007810000 */
[-CC-:B------:R-:W-:Y:S01]  /*2f430*/  FFMA.FTZ R66, R66, R36.reuse, -R5.reuse ;  /* 0x0000002442427223 */ /* 0x180fe20000010805 */
[----:B------:R-:W-:Y:S03]  /*2f440*/  MOV R166, R87 ;  /* 0x0000005700a67202 */ /* 0x000fe60000000f00 */
[----:B------:R-:W3:Y:S01]  /*2f450*/  MUFU.EX2 R2, R67 ;  /* 0x0000004300027308 */ /* 0x000ee20000000800 */
        /* <DEDUP_REMOVED lines=9> */
[----:B-1----:R-:W-:Y:S01]  /*2f4f0*/  FADD.FTZ R4, R43, R4 ;  /* 0x000000042b047221 */ /* 0x002fe20000010000 */
        /* <DEDUP_REMOVED lines=45> */
[----:B------:R-:W1:Y:S01]  /*2f7d0*/  MUFU.EX2 R38, R64 ;  /* 0x0000004000267308 */ /* 0x000e620000000800 */
[----:B------:R-:W-:Y:S01]  /*2f7e0*/  FMNMX.FTZ R37, R178, R37, !PT ;  /* 0x00000025b2257209 */ /* 0x000fe20007810000 */
[----:B------:R-:W-:Y:S01]  /*2f7f0*/  FFMA.FTZ R242, R12, R36, -R5 ;  /* 0x000000240cf27223 */ /* 0x000fe20000010805 */
[C---:B---3--:R-:W-:Y:S01]  /*2f800*/  FADD.FTZ R5, R2.reuse, R4 ;  /* 0x0000000402057221 */ /* 0x048fe20000010000 */
[----:B------:R-:W-:Y:S02]  /*2f810*/  MOV R171, R86 ;  /* 0x0000005600ab7202 */ /* 0x000fe40000000f00 */
[----:B------:R-:W-:Y:S04]  /*2f820*/  FMNMX.FTZ R37, R175, R37, !PT ;  /* 0x00000025af257209 */ /* 0x000fe80007810000 */
[----:B------:R-:W-:Y:S01]  /*2f830*/  MUFU.EX2 R55, R60 ;  /* 0x0000003c00377308 */ /* 0x000fe20000000800 */
[----:B------:R-:W-:Y:S02]  /*2f840*/  F2FP.F16.F32.PACK_AB R43, R2, R43 ;  /* 0x0000002b022b723e */ /* 0x000fe400000000ff */
[----:B------:R-:W-:Y:S02]  /*2f850*/  FMNMX.FTZ R37, R176, R37, !PT ;  /* 0x00000025b0257209 */ /* 0x000fe40007810000 */
[----:B------:R-:W-:Y:S02]  /*2f860*/  MOV R170, R83 ;  /* 0x0000005300aa7202 */ /* 0x000fe40000000f00 */
[----:B------:R-:W-:Y:S03]  /*2f870*/  FMNMX.FTZ R37, R173, R37, !PT ;  /* 0x00000025ad257209 */ /* 0x000fe60007810000 */
[----:B------:R-:W-:Y:S01]  /*2f880*/  MUFU.EX2 R2, R66 ;  /* 0x0000004200027308 */ /* 0x000fe20000000800 */
[----:B-1----:R-:W-:Y:S02]  /*2f890*/  F2FP.F16.F32.PACK_AB R51, R54, R38 ;  /* 0x000000263633723e */ /* 0x002fe400000000ff */
[----:B------:R-:W-:Y:S04]  /*2f8a0*/  FMNMX.FTZ R37, R174, R37, !PT ;  /* 0x00000025ae257209 */ /* 0x000fe80007810000 */
[----:B------:R-:W-:Y:S03]  /*2f8b0*/  FMNMX.FTZ R37, R114, R37, !PT ;  /* 0x0000002572257209 */ /* 0x000fe60007810000 */
        /* <DEDUP_REMOVED lines=37> */
[----:B------:R-:W-:Y:S09]  /*2fb10*/  FMNMX.FTZ R37, R233, R37, !PT ;  /* 0x00000025e9257209 */ /* 0x000ff20007810000 */
[----:B------:R-:W-:Y:S01]  /*2fb20*/  MUFU.EX2 R109, R223 ;  /* 0x000000df006d7308 */ /* 0x000fe20000000800 */
[----:B------:R-:W1:Y:S09]  /*2fb30*/  SHFL.BFLY PT, R0, R37, 0x2, 0x1f ;  /* 0x0c401f0025007f89 */ /* 0x000e7200000e0000 */
[----:B------:R-:W-:Y:S10]  /*2fb40*/  MUFU.EX2 R92, R235 ;  /* 0x000000eb005c7308 */ /* 0x000ff40000000800 */
[----:B------:R-:W-:Y:S01]  /*2fb50*/  MUFU.EX2 R91, R236 ;  /* 0x000000ec005b7308 */ /* 0x000fe20000000800 */
[----:B-1----:R-:W-:Y:S05]  /*2fb60*/  FMNMX.FTZ R37, R37, R0, !PT ;  /* 0x0000000025257209 */ /* 0x002fea0007810000 */
[----:B------:R-:W1:Y:S02]  /*2fb70*/  SHFL.BFLY PT, R0, R37, 0x1, 0x1f ;  /* 0x0c201f0025007f89 */ /* 0x000e6400000e0000 */
[----:B-1----:R-:W-:Y:S04]  /*2fb80*/  FMNMX.FTZ R37, R37, R0, !PT ;  /* 0x0000000025257209 */ /* 0x002fe80007810000 */
[C---:B------:R-:W-:Y:S01]  /*2fb90*/  FSETP.NEU.FTZ.AND P0, PT, R37.reuse, -INF , PT ;  /* 0xff8000002500780b */ /* 0x040fe20003f1d000 */
[C---:B------:R-:W-:Y:S01]  /*2fba0*/  FMUL.FTZ R39, R36.reuse, R37 ;  /* 0x0000002524277220 */ /* 0x040fe20000410000 */
[----:B------:R-:W-:Y:S02]  /*2fbb0*/  FADD.FTZ R0, -R37, R138 ;  /* 0x0000008a25007221 */ /* 0x000fe40000010100 */
[----:B------:R-:W-:Y:S02]  /*2fbc0*/  MUFU.EX2 R138, R122 ;  /* 0x0000007a008a7308 */ /* 0x000fe40000000800 */
[----:B------:R-:W-:Y:S01]  /*2fbd0*/  FSEL R39, R39, RZ, P0 ;  /* 0x000000ff27277208 */ /* 0x000fe20000000000 */
[----:B------:R-:W-:Y:S04]  /*2fbe0*/  FMUL.FTZ R0, R36, R0 ;  /* 0x0000000024007220 */ /* 0x000fe80000410000 */
[--C-:B------:R-:W-:Y:S03]  /*2fbf0*/  FFMA.FTZ R4, R69, R36, -R39.reuse ;  /* 0x0000002445047223 */ /* 0x100fe60000010827 */
[----:B------:R-:W1:Y:S10]  /*2fc00*/  MUFU.EX2 R0, R0 ;  /* 0x0000000000007308 */ /* 0x000e740000000800 */
[----:B------:R3:W-:Y:S10]  /*2fc10*/  MUFU.EX2 R62, R4 ;  /* 0x00000004003e7308 */ /* 0x0007f40000000800 */
[----:B------:R-:W-:Y:S01]  /*2fc20*/  MUFU.EX2 R69, R105 ;  /* 0x0000006900457308 */ /* 0x000fe20000000800 */
[C---:B-1----:R-:W-:Y:S01]  /*2fc30*/  FMUL.FTZ R8, R0.reuse, R164 ;  /* 0x000000a400087220 */ /* 0x042fe20000410000 */
[C---:B------:R-:W-:Y:S01]  /*2fc40*/  FMUL.FTZ R9, R0.reuse, R165 ;  /* 0x000000a500097220 */ /* 0x040fe20000410000 */
[C---:B------:R-:W-:Y:S01]  /*2fc50*/  FMUL.FTZ R12, R0.reuse, R160 ;  /* 0x000000a0000c7220 */ /* 0x040fe20000410000 */
[C---:B------:R-:W-:Y:S01]  /*2fc60*/  FMUL.FTZ R13, R0.reuse, R161 ;  /* 0x000000a1000d7220 */ /* 0x040fe20000410000 */
[C---:B------:R-:W-:Y:S01]  /*2fc70*/  FMUL.FTZ R16, R0.reuse, R156 ;  /* 0x0000009c00107220 */ /* 0x040fe20000410000 */
[C---:B------:R-:W-:Y:S01]  /*2fc80*/  FMUL.FTZ R17, R0.reuse, R157 ;  /* 0x0000009d00117220 */ /* 0x040fe20000410000 */
[C---:B------:R-:W-:Y:S01]  /*2fc90*/  FMUL.FTZ R20, R0.reuse, R152 ;  /* 0x0000009800147220 */ /* 0x040fe20000410000 */
[----:B------:R-:W-:Y:S01]  /*2fca0*/  FMUL.FTZ R21, R0, R153 ;  /* 0x0000009900157220 */ /* 0x000fe20000410000 */
[--C-:B---3--:R-:W-:Y:S01]  /*2fcb0*/  FFMA.FTZ R4, R72, R36, -R39.reuse ;  /* 0x0000002448047223 */ /* 0x108fe20000010827 */
[C---:B------:R-:W-:Y:S01]  /*2fcc0*/  FMUL.FTZ R24, R0.reuse, R148 ;  /* 0x0000009400187220 */ /* 0x040fe20000410000 */
[C---:B------:R-:W-:Y:S01]  /*2fcd0*/  FMUL.FTZ R25, R0.reuse, R149 ;  /* 0x0000009500197220 */ /* 0x040fe20000410000 */
[C---:B------:R-:W-:Y:S01]  /*2fce0*/  FMUL.FTZ R28, R0.reuse, R144 ;  /* 0x00000090001c7220 */ /* 0x040fe20000410000 */
[----:B------:R1:W3:Y:S01]  /*2fcf0*/  MUFU.EX2 R84, R4 ;  /* 0x0000000400547308 */ /* 0x0002e20000000800 */
[C---:B------:R-:W-:Y:S01]  /*2fd00*/  FMUL.FTZ R29, R0.reuse, R145 ;  /* 0x00000091001d7220 */ /* 0x040fe20000410000 */
[C---:B------:R-:W-:Y:S01]  /*2fd10*/  FMUL.FTZ R32, R0.reuse, R140 ;  /* 0x0000008c00207220 */ /* 0x040fe20000410000 */
[----:B------:R-:W-:Y:S01]  /*2fd20*/  FMUL.FTZ R33, R0, R141 ;  /* 0x0000008d00217220 */ /* 0x000fe20000410000 */
[----:B------:R-:W-:Y:S06]  /*2fd30*/  LDSM.16.MT88.4 R156, [R184+0x11800] ;  /* 0x01180000b89c783b */ /* 0x000fec0000004200 */
[----:B------:R-:W-:Y:S10]  /*2fd40*/  MUFU.EX2 R72, R110 ;  /* 0x0000006e00487308 */ /* 0x000ff40000000800 */
[----:B------:R-:W-:Y:S01]  /*2fd50*/  MUFU.EX2 R105, R112 ;  /* 0x0000007000697308 */ /* 0x000fe20000000800 */
[--C-:B-1----:R-:W-:Y:S01]  /*2fd60*/  FFMA.FTZ R4, R71, R36, -R39.reuse ;  /* 0x0000002447047223 */ /* 0x102fe20000010827 */
[----:B---3--:R-:W-:Y:S08]  /*2fd70*/  F2FP.F16.F32.PACK_AB R40, R84, R62 ;  /* 0x0000003e5428723e */ /* 0x008ff000000000ff */
[----:B------:R1:W-:Y:S10]  /*2fd80*/  MUFU.EX2 R86, R4 ;  /* 0x0000000400567308 */ /* 0x0003f40000000800 */
[----:B------:R-:W-:Y:S10]  /*2fd90*/  MUFU.EX2 R71, R111 ;  /* 0x0000006f00477308 */ /* 0x000ff40000000800 */
[----:B------:R-:W-:Y:S01]  /*2fda0*/  MUFU.EX2 R141, R117 ;  /* 0x00000075008d7308 */ /* 0x000fe20000000800 */
[----:B-1----:R-:W-:Y:S09]  /*2fdb0*/  FFMA.FTZ R4, R70, R36, -R39 ;  /* 0x0000002446047223 */ /* 0x002ff20000010827 */
[----:B------:R1:W3:Y:S10]  /*2fdc0*/  MUFU.EX2 R89, R4 ;  /* 0x0000000400597308 */ /* 0x0002f40000000800 */
[----:B------:R-:W-:Y:S10]  /*2fdd0*/  MUFU.EX2 R70, R104 ;  /* 0x0000006800467308 */ /* 0x000ff40000000800 */
[----:B------:R-:W-:Y:S01]  /*2fde0*/  MUFU.EX2 R140, R123 ;  /* 0x0000007b008c7308 */ /* 0x000fe20000000800 */
[----:B-1----:R-:W-:Y:S01]  /*2fdf0*/  FADD.FTZ R4, R49, R5 ;  /* 0x0000000531047221 */ /* 0x002fe20000010000 */
[----:B---3--:R-:W-:Y:S01]  /*2fe00*/  F2FP.F16.F32.PACK_AB R42, R89, R86 ;  /* 0x00000056592a723e */ /* 0x008fe200000000ff */
[----:B------:R-:W-:Y:S01]  /*2fe10*/  FMUL.FTZ R5, R0, R169 ;  /* 0x000000a900057220 */ /* 0x000fe20000410000 */
[C---:B------:R-:W-:Y:S01]  /*2fe20*/  F2FP.F16.F32.PACK_AB R49, R2.reuse, R49 ;  /* 0x000000310231723e */ /* 0x040fe200000000ff */
[----:B------:R-:W-:Y:S01]  /*2fe30*/  FADD.FTZ R61, R2, R4 ;  /* 0x00000004023d7221 */ /* 0x000fe20000010000 */
[----:B------:R-:W-:Y:S01]  /*2fe40*/  FMUL.FTZ R4, R0, R168 ;  /* 0x000000a800047220 */ /* 0x000fe20000410000 */
[-CC-:B------:R-:W-:Y:S03]  /*2fe50*/  FFMA.FTZ R2, R73, R36.reuse, -R39.reuse ;  /* 0x0000002449027223 */ /* 0x180fe60000010827 */
[----:B------:R-:W-:Y:S03]  /*2fe60*/  MUFU.EX2 R145, R212 ;  /* 0x000000d400917308 */ /* 0x000fe60000000800 */
[C---:B------:R-:W-:Y:S07]  /*2fe70*/  HMMA.16816.F32 R4, R40.reuse, R44, R4 ;  /* 0x0000002c2804723c */ /* 0x040fee0000001804 */
[----:B------:R1:W-:Y:S01]  /*2fe80*/  MUFU.EX2 R63, R2 ;  /* 0x00000002003f7308 */ /* 0x0003e20000000800 */
[C---:B------:R-:W-:Y:S01]  /*2fe90*/  HMMA.16816.F32 R8, R40.reuse, R46, R8 ;  /* 0x0000002e2808723c */ /* 0x040fe20000001808 */
[----:B------:R-:W3:Y:S08]  /*2fea0*/  LDSM.16.MT88.4 R44, [R184+0xa000] ;  /* 0x00a00000b82c783b */ /* 0x000ef00000004200 */
[----:B------:R-:W-:Y:S10]  /*2feb0*/  MUFU.EX2 R73, R116 ;  /* 0x0000007400497308 */ /* 0x000ff40000000800 */
[----:B------:R-:W-:Y:S01]  /*2fec0*/  MUFU.EX2 R144, R214 ;  /* 0x000000d600907308 */ /* 0x000fe20000000800 */
[-CC-:B-1----:R-:W-:Y:S09]  /*2fed0*/  FFMA.FTZ R2, R76, R36.reuse, -R39.reuse ;  /* 0x000000244c027223 */ /* 0x182ff20000010827 */
[----:B------:R-:W1:Y:S02]  /*2fee0*/  MUFU.EX2 R83, R2 ;  /* 0x0000000200537308 */ /* 0x000e640000000800 */
[----:B-1----:R-:W-:Y:S01]  /*2fef0*/  F2FP.F16.F32.PACK_AB R48, R83, R63 ;  /* 0x0000003f5330723e */ /* 0x002fe200000000ff */
[-CC-:B------:R-:W-:Y:S01]  /*2ff00*/  FFMA.FTZ R2, R75, R36.reuse, -R39.reuse ;  /* 0x000000244b027223 */ /* 0x180fe20000010827 */
[C---:B---3--:R-:W-:Y:S06]  /*2ff10*/  HMMA.16816.F32 R12, R40.reuse, R44, R12 ;  /* 0x0000002c280c723c */ /* 0x048fec000000180c */
[----:B------:R1:W-:Y:S01]  /*2ff20*/  MUFU.EX2 R85, R2 ;  /* 0x0000000200557308 */ /* 0x0003e20000000800 */
[C---:B------:R-:W-:Y:S01]  /*2ff30*/  HMMA.16816.F32 R16, R40.reuse, R46, R16 ;  /* 0x0000002e2810723c */ /* 0x040fe20000001810 */
[----:B------:R-:W3:Y:S03]  /*2ff40*/  LDSM.16.MT88.4 R44, [R182+0xa000] ;  /* 0x00a00000b62c783b */ /* 0x000ee60000004200 */
[-CC-:B-1----:R-:W-:Y:S05]  /*2ff50*/  FFMA.FTZ R2, R74, R36.reuse, -R39.reuse ;  /* 0x000000244a027223 */ /* 0x182fea0000010827 */
[----:B------:R-:W1:Y:S02]  /*2ff60*/  MUFU.EX2 R88, R2 ;  /* 0x0000000200587308 */ /* 0x000e640000000800 */
[----:B-1----:R-:W-:Y:S01]  /*2ff70*/  F2FP.F16.F32.PACK_AB R50, R88, R85 ;  /* 0x000000555832723e */ /* 0x002fe200000000ff */
[-CC-:B------:R-:W-:Y:S07]  /*2ff80*/  FFMA.FTZ R2, R79, R36.reuse, -R39.reuse ;  /* 0x000000244f027223 */ /* 0x180fee0000010827 */
[----:B------:R1:W-:Y:S01]  /*2ff90*/  MUFU.EX2 R76, R2 ;  /* 0x00000002004c7308 */ /* 0x0003e20000000800 */
[C---:B---3--:R-:W-:Y:S06]  /*2ffa0*/  HMMA.16816.F32 R20, R40.reuse, R44, R20 ;  /* 0x0000002c2814723c */ /* 0x048fec0000001814 */
[C---:B------:R-:W-:Y:S01]  /*2ffb0*/  HMMA.16816.F32 R24, R40.reuse, R46, R24 ;  /* 0x0000002e2818723c */ /* 0x040fe20000001818 */
[----:B------:R-:W3:Y:S04]  /*2ffc0*/  LDSM.16.MT88.4 R44, [R183+0xa000] ;  /* 0x00a00000b72c783b */ /* 0x000ee80000004200 */
[-CC-:B-1----:R-:W-:Y:S04]  /*2ffd0*/  FFMA.FTZ R2, R82, R36.reuse, -R39.reuse ;  /* 0x0000002452027223 */ /* 0x182fe80000010827 */
[----:B------:R1:W4:Y:S02]  /*2ffe0*/  MUFU.EX2 R82, R2 ;  /* 0x0000000200527308 */ /* 0x0003240000000800 */
[-CC-:B-1----:R-:W-:Y:S08]  /*2fff0*/  FFMA.FTZ R2, R81, R36.reuse, -R39.reuse ;  /* 0x0000002451027223 */ /* 0x182ff00000010827 */
[----:B------:R1:W-:Y:S01]  /*30000*/  MUFU.EX2 R81, R2 ;  /* 0x0000000200517308 */ /* 0x0003e20000000800 */
[C---:B---3--:R-:W-:Y:S06]  /*30010*/  HMMA.16816.F32 R28, R40.reuse, R44, R28 ;  /* 0x0000002c281c723c */ /* 0x048fec000000181c */
[----:B------:R-:W-:Y:S01]  /*30020*/  HMMA.16816.F32 R32, R40, R46, R32 ;  /* 0x0000002e2820723c */ /* 0x000fe20000001820 */
[----:B------:R-:W3:Y:S04]  /*30030*/  LDSM.16.MT88.4 R40, [R181+0xa800] ;  /* 0x00a80000b528783b */ /* 0x000ee80000004200 */
[-CC-:B-1----:R-:W-:Y:S04]  /*30040*/  FFMA.FTZ R2, R80, R36.reuse, -R39.reuse ;  /* 0x0000002450027223 */ /* 0x182fe80000010827 */
[----:B------:R-:W-:Y:S01]  /*30050*/  LDSM.16.MT88.4 R44, [R181+0xb000] ;  /* 0x00b00000b52c783b */ /* 0x000fe20000004200 */
[----:B------:R1:W5:Y:S02]  /*30060*/  MUFU.EX2 R87, R2 ;  /* 0x0000000200577308 */ /* 0x0003640000000800 */
[-CC-:B-1----:R-:W-:Y:S08]  /*30070*/  FFMA.FTZ R2, R93, R36.reuse, -R39.reuse ;  /* 0x000000245d027223 */ /* 0x182ff00000010827 */
[----:B------:R-:W-:Y:S10]  /*30080*/  MUFU.EX2 R93, R232 ;  /* 0x000000e8005d7308 */ /* 0x000ff40000000800 */
[----:B------:R1:W-:Y:S01]  /*30090*/  MUFU.EX2 R77, R2 ;  /* 0x00000002004d7308 */ /* 0x0003e20000000800 */
[C---:B---3--:R-:W-:Y:S06]  /*300a0*/  HMMA.16816.F32 R4, R48.reuse, R40, R4 ;  /* 0x000000283004723c */ /* 0x048fec0000001804 */
[C---:B------:R-:W-:Y:S01]  /*300b0*/  HMMA.16816.F32 R8, R48.reuse, R42, R8 ;  /* 0x0000002a3008723c */ /* 0x040fe20000001808 */
[----:B------:R-:W3:Y:S04]  /*300c0*/  LDSM.16.MT88.4 R40, [R184+0xa800] ;  /* 0x00a80000b828783b */ /* 0x000ee80000004200 */
[-CC-:B-1----:R-:W-:Y:S04]  /*300d0*/  FFMA.FTZ R2, R98, R36.reuse, -R39.reuse ;  /* 0x0000002462027223 */ /* 0x182fe80000010827 */
[----:B------:R1:W-:Y:S02]  /*300e0*/  MUFU.EX2 R80, R2 ;  /* 0x0000000200507308 */ /* 0x0003e40000000800 */
[-CC-:B-1----:R-:W-:Y:S08]  /*300f0*/  FFMA.FTZ R2, R95, R36.reuse, -R39.reuse ;  /* 0x000000245f027223 */ /* 0x182ff00000010827 */
[----:B------:R1:W-:Y:S01]  /*30100*/  MUFU.EX2 R142, R2 ;  /* 0x00000002008e7308 */ /* 0x0003e20000000800 */
[C---:B---3--:R-:W-:Y:S06]  /*30110*/  HMMA.16816.F32 R12, R48.reuse, R40, R12 ;  /* 0x00000028300c723c */ /* 0x048fec000000180c */
[C---:B------:R-:W-:Y:S01]  /*30120*/  HMMA.16816.F32 R16, R48.reuse, R42, R16 ;  /* 0x0000002a3010723c */ /* 0x040fe20000001810 */
[----:B------:R-:W3:Y:S04]  /*30130*/  LDSM.16.MT88.4 R40, [R182+0xa800] ;  /* 0x00a80000b628783b */ /* 0x000ee80000004200 */
[-C--:B-1----:R-:W-:Y:S02]  /*30140*/  FFMA.FTZ R2, R94, R36.reuse, -R39 ;  /* 0x000000245e027223 */ /* 0x082fe40000010827 */
[----:B------:R-:W-:Y:S10]  /*30150*/  MUFU.EX2 R94, R234 ;  /* 0x000000ea005e7308 */ /* 0x000ff40000000800 */
[----:B------:R1:W2:Y:S02]  /*30160*/  MUFU.EX2 R148, R2 ;  /* 0x0000000200947308 */ /* 0x0002a40000000800 */
[----:B-1----:R-:W-:Y:S08]  /*30170*/  FADD.FTZ R2, R38, R61 ;  /* 0x0000003d26027221 */ /* 0x002ff00000010000 */
[----:B------:R-:W1:Y:S01]  /*30180*/  MUFU.EX2 R61, R101 ;  /* 0x00000065003d7308 */ /* 0x000e620000000800 */
[----:B------:R-:W-:Y:S01]  /*30190*/  FADD.FTZ R38, R54, R2 ;  /* 0x0000000236267221 */ /* 0x000fe20000010000 */
[-CC-:B------:R-:W-:Y:S01]  /*301a0*/  FFMA.FTZ R2, R102, R36.reuse, -R39.reuse ;  /* 0x0000002466027223 */ /* 0x180fe20000010827 */
[C---:B---3--:R-:W-:Y:S07]  /*301b0*/  HMMA.16816.F32 R20, R48.reuse, R40, R20 ;  /* 0x000000283014723c */ /* 0x048fee0000001814 */
[----:B------:R-:W-:Y:S01]  /*301c0*/  MUFU.EX2 R101, R226 ;  /* 0x000000e200657308 */ /* 0x000fe20000000800 */
[C---:B------:R-:W-:Y:S01]  /*301d0*/  HMMA.16816.F32 R24, R48.reuse, R42, R24 ;  /* 0x0000002a3018723c */ /* 0x040fe20000001818 */
[----:B------:R-:W3:Y:S08]  /*301e0*/  LDSM.16.MT88.4 R40, [R183+0xa800] ;  /* 0x00a80000b728783b */ /* 0x000ef00000004200 */
[----:B------:R4:W-:Y:S10]  /*301f0*/  MUFU.EX2 R78, R2 ;  /* 0x00000002004e7308 */ /* 0x0009f40000000800 */
[----:B------:R-:W-:Y:S10]  /*30200*/  MUFU.EX2 R102, R115 ;  /* 0x0000007300667308 */ /* 0x000ff40000000800 */
[----:B------:R-:W-:Y:S01]  /*30210*/  MUFU.EX2 R115, R119 ;  /* 0x0000007700737308 */ /* 0x000fe20000000800 */
[-CC-:B----4-:R-:W-:Y:S09]  /*30220*/  FFMA.FTZ R2, R107, R36.reuse, -R39.reuse ;  /* 0x000000246b027223 */ /* 0x190ff20000010827 */
[----:B------:R4:W-:Y:S01]  /*30230*/  MUFU.EX2 R143, R2 ;  /* 0x00000002008f7308 */ /* 0x0009e20000000800 */
[C---:B---3--:R-:W-:Y:S03]  /*30240*/  HMMA.16816.F32 R28, R48.reuse, R40, R28 ;  /* 0x00000028301c723c */ /* 0x048fe6000000181c */
[--C-:B----4-:R-:W-:Y:S03]  /*30250*/  FFMA.FTZ R2, R106, R36, -R39.reuse ;  /* 0x000000246a027223 */ /* 0x110fe60000010827 */
[----:B------:R-:W-:Y:S03]  /*30260*/  HMMA.16816.F32 R32, R48, R42, R32 ;  /* 0x0000002a3020723c */ /* 0x000fe60000001820 */
[----:B------:R3:W-:Y:S01]  /*30270*/  MUFU.EX2 R149, R2 ;  /* 0x0000000200957308 */ /* 0x0007e20000000800 */
[----:B------:R-:W-:Y:S01]  /*30280*/  LDSM.16.MT88.4 R48, [R184+0xc800] ;  /* 0x00c80000b830783b */ /* 0x000fe20000004200 */
[----:B------:R-:W-:Y:S02]  /*30290*/  F2FP.F16.F32.PACK_AB R41, R53, R52 ;  /* 0x000000343529723e */ /* 0x000fe400000000ff */
[----:B------:R-:W-:Y:S04]  /*302a0*/  F2FP.F16.F32.PACK_AB R43, R56, R55 ;  /* 0x00000037382b723e */ /* 0x000fe800000000ff */
[----:B------:R-:W-:Y:S02]  /*302b0*/  F2FP.F16.F32.PACK_AB R40, R82, R76 ;  /* 0x0000004c5228723e */ /* 0x000fe400000000ff */
[----:B-----5:R-:W-:Y:S01]  /*302c0*/  F2FP.F16.F32.PACK_AB R42, R87, R81 ;  /* 0x00000051572a723e */ /* 0x020fe200000000ff */
[-CC-:B---3--:R-:W-:Y:S06]  /*302d0*/  FFMA.FTZ R2, R103, R36.reuse, -R39.reuse ;  /* 0x0000002467027223 */ /* 0x188fec0000010827 */
[C---:B------:R-:W-:Y:S01]  /*302e0*/  HMMA.16816.F32 R4, R40.reuse, R44, R4 ;  /* 0x0000002c2804723c */ /* 0x040fe20000001804 */
[----:B------:R-:W-:Y:S05]  /*302f0*/  MUFU.EX2 R103, R229 ;  /* 0x000000e500677308 */ /* 0x000fea0000000800 */
[C---:B------:R-:W-:Y:S01]  /*30300*/  HMMA.16816.F32 R8, R40.reuse, R46, R8 ;  /* 0x0000002e2808723c */ /* 0x040fe20000001808 */
[----:B------:R-:W3:Y:S04]  /*30310*/  LDSM.16.MT88.4 R44, [R184+0xb000] ;  /* 0x00b00000b82c783b */ /* 0x000ee80000004200 */
[----:B------:R4:W5:Y:S02]  /*30320*/  MUFU.EX2 R150, R2 ;  /* 0x0000000200967308 */ /* 0x0009640000000800 */
[----:B----4-:R-:W-:Y:S04]  /*30330*/  FADD.FTZ R2, R52, R38 ;  /* 0x0000002634027221 */ /* 0x010fe80000010000 */
[----:B------:R-:W-:Y:S01]  /*30340*/  FADD.FTZ R38, R53, R2 ;  /* 0x0000000235267221 */ /* 0x000fe20000010000 */
[-CC-:B------:R-:W-:Y:S01]  /*30350*/  FFMA.FTZ R2, R227, R36.reuse, -R39.reuse ;  /* 0x00000024e3027223 */ /* 0x180fe20000010827 */
[----:B------:R-:W-:Y:S03]  /*30360*/  MOV R227, R171 ;  /* 0x000000ab00e37202 */ /* 0x000fe60000000f00 */
[----:B------:R4:W-:Y:S01]  /*30370*/  MUFU.EX2 R79, R2 ;  /* 0x00000002004f7308 */ /* 0x0009e20000000800 */
[C---:B---3--:R-:W-:Y:S03]  /*30380*/  HMMA.16816.F32 R12, R40.reuse, R44, R12 ;  /* 0x0000002c280c723c */ /* 0x048fe6000000180c */
[--C-:B----4-:R-:W-:Y:S03]  /*30390*/  FFMA.FTZ R2, R238, R36, -R39.reuse ;  /* 0x00000024ee027223 */ /* 0x110fe60000010827 */
[C---:B------:R-:W-:Y:S01]  /*303a0*/  HMMA.16816.F32 R16, R40.reuse, R46, R16 ;  /* 0x0000002e2810723c */ /* 0x040fe20000001810 */
[----:B------:R-:W3:Y:S02]  /*303b0*/  LDSM.16.MT88.4 R44, [R182+0xb000] ;  /* 0x00b00000b62c783b */ /* 0x000ee40000004200 */
[----:B------:R4:W5:Y:S02]  /*303c0*/  MUFU.EX2 R121, R2 ;  /* 0x0000000200797308 */ /* 0x0009640000000800 */
[----:B------:R-:W-:Y:S04]  /*303d0*/  MOV R238, R170 ;  /* 0x000000aa00ee7202 */ /* 0x000fe80000000f00 */
[----:B------:R-:W-:Y:S02]  /*303e0*/  ISETP.GT.AND P0, PT, R238, 0x1, PT ;  /* 0x00000001ee00780c */ /* 0x000fe40003f04270 */
[-CC-:B----4-:R-:W-:Y:S04]  /*303f0*/  FFMA.FTZ R2, R215, R36.reuse, -R39.reuse ;  /* 0x00000024d7027223 */ /* 0x190fe80000010827 */
[----:B------:R4:W-:Y:S01]  /*30400*/  MUFU.EX2 R131, R2 ;  /* 0x0000000200837308 */ /* 0x0009e20000000800 */
[C---:B---3--:R-:W-:Y:S03]  /*30410*/  HMMA.16816.F32 R20, R40.reuse, R44, R20 ;  /* 0x0000002c2814723c */ /* 0x048fe60000001814 */
[-CC-:B----4-:R-:W-:Y:S03]  /*30420*/  FFMA.FTZ R2, R216, R36.reuse, -R39.reuse ;  /* 0x00000024d8027223 */ /* 0x190fe60000010827 */
[C---:B------:R-:W-:Y:S01]  /*30430*/  HMMA.16816.F32 R24, R40.reuse, R46, R24 ;  /* 0x0000002e2818723c */ /* 0x040fe20000001818 */
[----:B------:R-:W3:Y:S02]  /*30440*/  LDSM.16.MT88.4 R44, [R183+0xb000] ;  /* 0x00b00000b72c783b */ /* 0x000ee40000004200 */
[----:B------:R4:W5:Y:S02]  /*30450*/  MUFU.EX2 R136, R2 ;  /* 0x0000000200887308 */ /* 0x0009640000000800 */
[----:B----4-:R-:W-:Y:S04]  /*30460*/  FADD.FTZ R2, R55, R38 ;  /* 0x0000002637027221 */ /* 0x010fe80000010000 */
[----:B------:R-:W-:Y:S02]  /*30470*/  LDSM.16.MT88.4 R52, [R184+0xd800] ;  /* 0x00d80000b834783b */ /* 0x000fe40000004200 */
[----:B------:R-:W-:Y:S01]  /*30480*/  FADD.FTZ R38, R56, R2 ;  /* 0x0000000238267221 */ /* 0x000fe20000010000 */
[-CC-:B------:R-:W-:Y:S04]  /*30490*/  FFMA.FTZ R2, R201, R36.reuse, -R39.reuse ;  /* 0x00000024c9027223 */ /* 0x180fe80000010827 */
[----:B------:R4:W-:Y:S01]  /*304a0*/  MUFU.EX2 R74, R2 ;  /* 0x00000002004a7308 */ /* 0x0009e20000000800 */
[C---:B---3--:R-:W-:Y:S03]  /*304b0*/  HMMA.16816.F32 R28, R40.reuse, R44, R28 ;  /* 0x0000002c281c723c */ /* 0x048fe6000000181c */
[--C-:B----4-:R-:W-:Y:S03]  /*304c0*/  FFMA.FTZ R2, R203, R36, -R39.reuse ;  /* 0x00000024cb027223 */ /* 0x110fe60000010827 */
[----:B------:R-:W-:Y:S01]  /*304d0*/  HMMA.16816.F32 R32, R40, R46, R32 ;  /* 0x0000002e2820723c */ /* 0x000fe20000001820 */
[----:B------:R-:W3:Y:S02]  /*304e0*/  LDSM.16.MT88.4 R44, [R181+0xb800] ;  /* 0x00b80000b52c783b */ /* 0x000ee40000004200 */
[----:B------:R4:W5:Y:S04]  /*304f0*/  MUFU.EX2 R75, R2 ;  /* 0x00000002004b7308 */ /* 0x0009680000000800 */
[----:B------:R-:W-:Y:S04]  /*30500*/  F2FP.F16.F32.PACK_AB R41, R58, R57 ;  /* 0x000000393a29723e */ /* 0x000fe800000000ff */
[----:B------:R-:W-:Y:S02]  /*30510*/  F2FP.F16.F32.PACK_AB R43, R60, R59 ;  /* 0x0000003b3c2b723e */ /* 0x000fe400000000ff */
[----:B--2---:R-:W-:Y:S02]  /*30520*/  F2FP.F16.F32.PACK_AB R42, R148, R142 ;  /* 0x0000008e942a723e */ /* 0x004fe400000000ff */
[----:B------:R-:W-:Y:S01]  /*30530*/  F2FP.F16.F32.PACK_AB R40, R80, R77 ;  /* 0x0000004d5028723e */ /* 0x000fe200000000ff */
[-CC-:B----4-:R-:W-:Y:S04]  /*30540*/  FFMA.FTZ R2, R199, R36.reuse, -R39.reuse ;  /* 0x00000024c7027223 */ /* 0x190fe80000010827 */
[----:B------:R2:W-:Y:S02]  /*30550*/  MUFU.EX2 R104, R2 ;  /* 0x0000000200687308 */ /* 0x0005e40000000800 */
[-CC-:B--2---:R-:W-:Y:S01]  /*30560*/  FFMA.FTZ R2, R200, R36.reuse, -R39.reuse ;  /* 0x00000024c8027223 */ /* 0x184fe20000010827 */
[C---:B---3--:R-:W-:Y:S07]  /*30570*/  HMMA.16816.F32 R4, R40.reuse, R44, R4 ;  /* 0x0000002c2804723c */ /* 0x048fee0000001804 */
[----:B------:R2:W3:Y:S01]  /*30580*/  MUFU.EX2 R113, R2 ;  /* 0x0000000200717308 */ /* 0x0004e20000000800 */
[C---:B------:R-:W-:Y:S01]  /*30590*/  HMMA.16816.F32 R8, R40.reuse, R46, R8 ;  /* 0x0000002e2808723c */ /* 0x040fe20000001808 */
[----:B------:R-:W4:Y:S02]  /*305a0*/  LDSM.16.MT88.4 R44, [R184+0xb800] ;  /* 0x00b80000b82c783b */ /* 0x000f240000004200 */
[----:B--2---:R-:W-:Y:S04]  /*305b0*/  FADD.FTZ R2, R57, R38 ;  /* 0x0000002639027221 */ /* 0x004fe80000010000 */
[----:B------:R-:W-:Y:S01]  /*305c0*/  FADD.FTZ R38, R58, R2 ;  /* 0x000000023a267221 */ /* 0x000fe20000010000 */
[-CC-:B------:R-:W-:Y:S04]  /*305d0*/  FFMA.FTZ R2, R197, R36.reuse, -R39.reuse ;  /* 0x00000024c5027223 */ /* 0x180fe80000010827 */
[----:B------:R2:W-:Y:S02]  /*305e0*/  MUFU.EX2 R99, R2 ;  /* 0x0000000200637308 */ /* 0x0005e40000000800 */
[-CC-:B--2---:R-:W-:Y:S01]  /*305f0*/  FFMA.FTZ R2, R198, R36.reuse, -R39.reuse ;  /* 0x00000024c6027223 */ /* 0x184fe20000010827 */
[C---:B----4-:R-:W-:Y:S07]  /*30600*/  HMMA.16816.F32 R12, R40.reuse, R44, R12 ;  /* 0x0000002c280c723c */ /* 0x050fee000000180c */
[----:B------:R2:W4:Y:S01]  /*30610*/  MUFU.EX2 R100, R2 ;  /* 0x0000000200647308 */ /* 0x0005220000000800 */
[C---:B------:R-:W-:Y:S01]  /*30620*/  HMMA.16816.F32 R16, R40.reuse, R46, R16 ;  /* 0x0000002e2810723c */ /* 0x040fe20000001810 */
[----:B------:R-:W1:Y:S02]  /*30630*/  LDSM.16.MT88.4 R44, [R182+0xb800] ;  /* 0x00b80000b62c783b */ /* 0x000e640000004200 */
[-CC-:B--2---:R-:W-:Y:S06]  /*30640*/  FFMA.FTZ R2, R179, R36.reuse, -R39.reuse ;  /* 0x00000024b3027223 */ /* 0x184fec0000010827 */
[----:B------:R2:W-:Y:S02]  /*30650*/  MUFU.EX2 R106, R2 ;  /* 0x00000002006a7308 */ /* 0x0005e40000000800 */
[-CC-:B--2---:R-:W-:Y:S08]  /*30660*/  FFMA.FTZ R2, R196, R36.reuse, -R39.reuse ;  /* 0x00000024c4027223 */ /* 0x184ff00000010827 */
[----:B------:R2:W4:Y:S01]  /*30670*/  MUFU.EX2 R108, R2 ;  /* 0x00000002006c7308 */ /* 0x0005220000000800 */
[C---:B-1----:R-:W-:Y:S06]  /*30680*/  HMMA.16816.F32 R20, R40.reuse, R44, R20 ;  /* 0x0000002c2814723c */ /* 0x042fec0000001814 */
[C---:B------:R-:W-:Y:S01]  /*30690*/  HMMA.16816.F32 R24, R40.reuse, R46, R24 ;  /* 0x0000002e2818723c */ /* 0x040fe20000001818 */
[----:B------:R-:W1:Y:S04]  /*306a0*/  LDSM.16.MT88.4 R44, [R183+0xb800] ;  /* 0x00b80000b72c783b */ /* 0x000e680000004200 */
[-CC-:B--2---:R-:W-:Y:S04]  /*306b0*/  FFMA.FTZ R2, R177, R36.reuse, -R39.reuse ;  /* 0x00000024b1027223 */ /* 0x184fe80000010827 */
[----:B------:R2:W-:Y:S02]  /*306c0*/  MUFU.EX2 R112, R2 ;  /* 0x0000000200707308 */ /* 0x0005e40000000800 */
[-CC-:B--2---:R-:W-:Y:S08]  /*306d0*/  FFMA.FTZ R2, R178, R36.reuse, -R39.reuse ;  /* 0x00000024b2027223 */ /* 0x184ff00000010827 */
[----:B------:R2:W4:Y:S01]  /*306e0*/  MUFU.EX2 R111, R2 ;  /* 0x00000002006f7308 */ /* 0x0005220000000800 */
[C---:B-1----:R-:W-:Y:S06]  /*306f0*/  HMMA.16816.F32 R28, R40.reuse, R44, R28 ;  /* 0x0000002c281c723c */ /* 0x042fec000000181c */
[----:B------:R-:W-:Y:S01]  /*30700*/  HMMA.16816.F32 R32, R40, R46, R32 ;  /* 0x0000002e2820723c */ /* 0x000fe20000001820 */
[----:B------:R-:W1:Y:S04]  /*30710*/  LDSM.16.MT88.4 R44, [R181+0xc000] ;  /* 0x00c00000b52c783b */ /* 0x000e680000004200 */
[--C-:B--2---:R-:W-:Y:S02]  /*30720*/  FFMA.FTZ R2, R175, R36, -R39.reuse ;  /* 0x00000024af027223 */ /* 0x104fe40000010827 */
[----:B------:R-:W-:Y:S02]  /*30730*/  F2FP.F16.F32.PACK_AB R41, R64, R61 ;  /* 0x0000003d4029723e */ /* 0x000fe400000000ff */
[----:B------:R2:W-:Y:S02]  /*30740*/  MUFU.EX2 R120, R2 ;  /* 0x0000000200787308 */ /* 0x0005e40000000800 */
[----:B------:R-:W-:Y:S02]  /*30750*/  F2FP.F16.F32.PACK_AB R43, R67, R66 ;  /* 0x00000042432b723e */ /* 0x000fe400000000ff */
[----:B-----5:R-:W-:Y:S02]  /*30760*/  F2FP.F16.F32.PACK_AB R42, R150, R149 ;  /* 0x00000095962a723e */ /* 0x020fe400000000ff */
[----:B------:R-:W-:Y:S01]  /*30770*/  F2FP.F16.F32.PACK_AB R40, R143, R78 ;  /* 0x0000004e8f28723e */ /* 0x000fe200000000ff */
[--C-:B--2---:R-:W-:Y:S04]  /*30780*/  FFMA.FTZ R2, R176, R36, -R39.reuse ;  /* 0x00000024b0027223 */ /* 0x104fe80000010827 */
[----:B------:R2:W5:Y:S02]  /*30790*/  MUFU.EX2 R127, R2 ;  /* 0x00000002007f7308 */ /* 0x0005640000000800 */
[C---:B-1----:R-:W-:Y:S06]  /*307a0*/  HMMA.16816.F32 R4, R40.reuse, R44, R4 ;  /* 0x0000002c2804723c */ /* 0x042fec0000001804 */
[C---:B------:R-:W-:Y:S01]  /*307b0*/  HMMA.16816.F32 R8, R40.reuse, R46, R8 ;  /* 0x0000002e2808723c */ /* 0x040fe20000001808 */
[----:B------:R-:W1:Y:S04]  /*307c0*/  LDSM.16.MT88.4 R44, [R184+0xc000] ;  /* 0x00c00000b82c783b */ /* 0x000e680000004200 */
[----:B--2---:R-:W-:Y:S01]  /*307d0*/  FFMA.FTZ R2, R0, R146, R62 ;  /* 0x0000009200027223 */ /* 0x004fe2000001003e */
[----:B------:R-:W-:Y:S01]  /*307e0*/  FADD.FTZ R0, R59, R38 ;  /* 0x000000263b007221 */ /* 0x000fe20000010000 */
[----:B------:R-:W-:Y:S02]  /*307f0*/  MUFU.EX2 R146, R213 ;  /* 0x000000d500927308 */ /* 0x000fe40000000800 */
[----:B------:R-:W-:Y:S02]  /*30800*/  LDSM.16.MT88.4 R56, [R184+0xe000] ;  /* 0x00e00000b838783b */ /* 0x000fe40000004200 */
[----:B------:R-:W-:Y:S01]  /*30810*/  FADD.FTZ R60, R60, R0 ;  /* 0x000000003c3c7221 */ /* 0x000fe20000010000 */
[-CC-:B------:R-:W-:Y:S05]  /*30820*/  FFMA.FTZ R0, R173, R36.reuse, -R39.reuse ;  /* 0x00000024ad007223 */ /* 0x180fea0000010827 */
[----:B------:R2:W-:Y:S02]  /*30830*/  MUFU.EX2 R110, R0 ;  /* 0x00000000006e7308 */ /* 0x0005e40000000800 */
[-CC-:B--2---:R-:W-:Y:S08]  /*30840*/  FFMA.FTZ R0, R174, R36.reuse, -R39.reuse ;  /* 0x00000024ae007223 */ /* 0x184ff00000010827 */
[----:B------:R2:W5:Y:S01]  /*30850*/  MUFU.EX2 R117, R0 ;  /* 0x0000000000757308 */ /* 0x0005620000000800 */
[C---:B-1----:R-:W-:Y:S06]  /*30860*/  HMMA.16816.F32 R12, R40.reuse, R44, R12 ;  /* 0x0000002c280c723c */ /* 0x042fec000000180c */
[C---:B------:R-:W-:Y:S01]  /*30870*/  HMMA.16816.F32 R16, R40.reuse, R46, R16 ;  /* 0x0000002e2810723c */ /* 0x040fe20000001810 */
[----:B------:R-:W1:Y:S04]  /*30880*/  LDSM.16.MT88.4 R44, [R182+0xc000] ;  /* 0x00c00000b62c783b */ /* 0x000e680000004200 */
[-CC-:B--2---:R-:W-:Y:S02]  /*30890*/  FFMA.FTZ R0, R114, R36.reuse, -R39.reuse ;  /* 0x0000002472007223 */ /* 0x184fe40000010827 */
[----:B------:R-:W-:Y:S10]  /*308a0*/  MUFU.EX2 R114, R221 ;  /* 0x000000dd00727308 */ /* 0x000ff40000000800 */
[----:B------:R2:W-:Y:S02]  /*308b0*/  MUFU.EX2 R123, R0 ;  /* 0x00000000007b7308 */ /* 0x0005e40000000800 */
[-CC-:B--2---:R-:W-:Y:S08]  /*308c0*/  FFMA.FTZ R0, R172, R36.reuse, -R39.reuse ;  /* 0x00000024ac007223 */ /* 0x184ff00000010827 */
[----:B------:R2:W5:Y:S01]  /*308d0*/  MUFU.EX2 R130, R0 ;  /* 0x0000000000827308 */ /* 0x0005620000000800 */
[C---:B-1----:R-:W-:Y:S06]  /*308e0*/  HMMA.16816.F32 R20, R40.reuse, R44, R20 ;  /* 0x0000002c2814723c */ /* 0x042fec0000001814 */
[C---:B------:R-:W-:Y:S01]  /*308f0*/  HMMA.16816.F32 R24, R40.reuse, R46, R24 ;  /* 0x0000002e2818723c */ /* 0x040fe20000001818 */
[----:B------:R-:W1:Y:S04]  /*30900*/  LDSM.16.MT88.4 R44, [R183+0xc000] ;  /* 0x00c00000b72c783b */ /* 0x000e680000004200 */
[----:B--2---:R-:W-:Y:S02]  /*30910*/  FADD.FTZ R0, R84, R2 ;  /* 0x0000000254007221 */ /* 0x004fe40000010000 */
[----:B------:R-:W-:Y:S04]  /*30920*/  MUFU.EX2 R84, R240 ;  /* 0x000000f000547308 */ /* 0x000fe80000000800 */
[----:B------:R-:W-:Y:S01]  /*30930*/  FADD.FTZ R2, R86, R0 ;  /* 0x0000000056027221 */ /* 0x000fe20000010000 */
[-CC-:B------:R-:W-:Y:S03]  /*30940*/  FFMA.FTZ R0, R195, R36.reuse, -R39.reuse ;  /* 0x00000024c3007223 */ /* 0x180fe60000010827 */
[----:B------:R-:W-:Y:S01]  /*30950*/  FADD.FTZ R38, R89, R2 ;  /* 0x0000000259267221 */ /* 0x000fe20000010000 */
[----:B------:R-:W-:Y:S01]  /*30960*/  FADD.FTZ R2, R61, R60 ;  /* 0x0000003c3d027221 */ /* 0x000fe20000010000 */
[----:B------:R-:W-:Y:S02]  /*30970*/  MUFU.EX2 R86, R237 ;  /* 0x000000ed00567308 */ /* 0x000fe40000000800 */
[----:B------:R-:W-:Y:S01]  /*30980*/  FADD.FTZ R38, R63, R38 ;  /* 0x000000263f267221 */ /* 0x000fe20000010000 */
[----:B------:R-:W-:Y:S01]  /*30990*/  FADD.FTZ R64, R64, R2 ;  /* 0x0000000240407221 */ /* 0x000fe20000010000 */
[----:B------:R-:W-:Y:S06]  /*309a0*/  LDSM.16.MT88.4 R60, [R183+0xe000] ;  /* 0x00e00000b73c783b */ /* 0x000fec0000004200 */
[----:B------:R2:W-:Y:S01]  /*309b0*/  MUFU.EX2 R116, R0 ;  /* 0x0000000000747308 */ /* 0x0005e20000000800 */
[C---:B-1----:R-:W-:Y:S03]  /*309c0*/  HMMA.16816.F32 R28, R40.reuse, R44, R28 ;  /* 0x0000002c281c723c */ /* 0x042fe6000000181c */
[-CC-:B--2---:R-:W-:Y:S03]  /*309d0*/  FFMA.FTZ R0, R194, R36.reuse, -R39.reuse ;  /* 0x00000024c2007223 */ /* 0x184fe60000010827 */
[----:B------:R-:W-:Y:S01]  /*309e0*/  HMMA.16816.F32 R32, R40, R46, R32 ;  /* 0x0000002e2820723c */ /* 0x000fe20000001820 */
[----:B------:R-:W1:Y:S02]  /*309f0*/  LDSM.16.MT88.4 R44, [R181+0xc800] ;  /* 0x00c80000b52c783b */ /* 0x000e640000004200 */
[----:B------:R2:W5:Y:S04]  /*30a00*/  MUFU.EX2 R119, R0 ;  /* 0x0000000000777308 */ /* 0x0005680000000800 */
[----:B------:R-:W-:Y:S04]  /*30a10*/  F2FP.F16.F32.PACK_AB R41, R68, R65 ;  /* 0x000000414429723e */ /* 0x000fe800000000ff */
[----:B------:R-:W-:Y:S02]  /*30a20*/  F2FP.F16.F32.PACK_AB R43, R70, R69 ;  /* 0x00000045462b723e */ /* 0x000fe400000000ff */
[----:B------:R-:W-:Y:S02]  /*30a30*/  F2FP.F16.F32.PACK_AB R40, R121, R79 ;  /* 0x0000004f7928723e */ /* 0x000fe400000000ff */
[----:B------:R-:W-:Y:S01]  /*30a40*/  F2FP.F16.F32.PACK_AB R42, R136, R131 ;  /* 0x00000083882a723e */ /* 0x000fe200000000ff */
[-CC-:B--2---:R-:W-:Y:S04]  /*30a50*/  FFMA.FTZ R0, R202, R36.reuse, -R39.reuse ;  /* 0x00000024ca007223 */ /* 0x184fe80000010827 */
[----:B------:R2:W-:Y:S02]  /*30a60*/  MUFU.EX2 R122, R0 ;  /* 0x00000000007a7308 */ /* 0x0005e40000000800 */
[-CC-:B--2---:R-:W-:Y:S01]  /*30a70*/  FFMA.FTZ R0, R204, R36.reuse, -R39.reuse ;  /* 0x00000024cc007223 */ /* 0x184fe20000010827 */
[C---:B-1----:R-:W-:Y:S07]  /*30a80*/  HMMA.16816.F32 R4, R40.reuse, R44, R4 ;  /* 0x0000002c2804723c */ /* 0x042fee0000001804 */
[----:B------:R1:W2:Y:S01]  /*30a90*/  MUFU.EX2 R107, R0 ;  /* 0x00000000006b7308 */ /* 0x0002a20000000800 */
[C---:B------:R-:W-:Y:S01]  /*30aa0*/  HMMA.16816.F32 R8, R40.reuse, R46, R8 ;  /* 0x0000002e2808723c */ /* 0x040fe20000001808 */
[----:B------:R-:W3:Y:S05]  /*30ab0*/  LDSM.16.MT88.4 R44, [R182+0xc800] ;  /* 0x00c80000b62c783b */ /* 0x000eea0000004200 */
[C---:B------:R-:W-:Y:S06]  /*30ac0*/  HMMA.16816.F32 R12, R40.reuse, R48, R12 ;  /* 0x00000030280c723c */ /* 0x040fec000000180c */
[C---:B------:R-:W-:Y:S01]  /*30ad0*/  HMMA.16816.F32 R16, R40.reuse, R50, R16 ;  /* 0x000000322810723c */ /* 0x040fe20000001810 */
[----:B------:R-:W4:Y:S04]  /*30ae0*/  LDSM.16.MT88.4 R48, [R183+0xc800] ;  /* 0x00c80000b730783b */ /* 0x000f280000004200 */
[----:B-1----:R-:W-:Y:S02]  /*30af0*/  FADD.FTZ R0, R83, R38 ;  /* 0x0000002653007221 */ /* 0x002fe40000010000 */
[----:B------:R-:W-:Y:S04]  /*30b00*/  MUFU.EX2 R83, R241 ;  /* 0x000000f100537308 */ /* 0x000fe80000000800 */
[----:B------:R-:W-:Y:S01]  /*30b10*/  FADD.FTZ R2, R85, R0 ;  /* 0x0000000055027221 */ /* 0x000fe20000010000 */
[-CC-:B------:R-:W-:Y:S05]  /*30b20*/  FFMA.FTZ R0, R205, R36.reuse, -R39.reuse ;  /* 0x00000024cd007223 */ /* 0x180fea0000010827 */
[----:B------:R-:W-:Y:S01]  /*30b30*/  MUFU.EX2 R85, R239 ;  /* 0x000000ef00557308 */ /* 0x000fe20000000800 */
[----:B------:R-:W-:Y:S01]  /*30b40*/  FADD.FTZ R38, R88, R2 ;  /* 0x0000000258267221 */ /* 0x000fe20000010000 */
[-CC-:B------:R-:W-:Y:S03]  /*30b50*/  FFMA.FTZ R2, R206, R36.reuse, -R39.reuse ;  /* 0x00000024ce027223 */ /* 0x180fe60000010827 */
[----:B------:R-:W-:Y:S05]  /*30b60*/  FADD.FTZ R38, R76, R38 ;  /* 0x000000264c267221 */ /* 0x000fea0000010000 */
[----:B------:R1:W-:Y:S01]  /*30b70*/  MUFU.EX2 R98, R0 ;  /* 0x0000000000627308 */ /* 0x0003e20000000800 */
[C---:B---3--:R-:W-:Y:S09]  /*30b80*/  HMMA.16816.F32 R20, R40.reuse, R44, R20 ;  /* 0x0000002c2814723c */ /* 0x048ff20000001814 */
[----:B------:R-:W3:Y:S01]  /*30b90*/  MUFU.EX2 R95, R2 ;  /* 0x00000002005f7308 */ /* 0x000ee20000000800 */
[C---:B------:R-:W-:Y:S01]  /*30ba0*/  HMMA.16816.F32 R24, R40.reuse, R46, R24 ;  /* 0x0000002e2818723c */ /* 0x040fe20000001818 */
[----:B------:R-:W5:Y:S08]  /*30bb0*/  LDSM.16.MT88.4 R44, [R181+0xd000] ;  /* 0x00d00000b52c783b */ /* 0x000f700000004200 */
[----:B------:R-:W-:Y:S02]  /*30bc0*/  MUFU.EX2 R76, R244 ;  /* 0x000000f4004c7308 */ /* 0x000fe40000000800 */
[----:B-1----:R-:W-:Y:S01]  /*30bd0*/  FADD.FTZ R0, R66, R64 ;  /* 0x0000004042007221 */ /* 0x002fe20000010000 */
[C---:B----4-:R-:W-:Y:S03]  /*30be0*/  HMMA.16816.F32 R28, R40.reuse, R48, R28 ;  /* 0x00000030281c723c */ /* 0x050fe6000000181c */
[----:B------:R-:W-:Y:S03]  /*30bf0*/  FADD.FTZ R64, R67, R0 ;  /* 0x0000000043407221 */ /* 0x000fe60000010000 */
[----:B------:R-:W-:Y:S01]  /*30c00*/  HMMA.16816.F32 R32, R40, R50, R32 ;  /* 0x000000322820723c */ /* 0x000fe20000001820 */
[----:B------:R-:W1:Y:S04]  /*30c10*/  LDSM.16.MT88.4 R48, [R184+0xd000] ;  /* 0x00d00000b830783b */ /* 0x000e680000004200 */
[--C-:B------:R-:W-:Y:S02]  /*30c20*/  FFMA.FTZ R0, R96, R36, -R39.reuse ;  /* 0x0000002460007223 */ /* 0x100fe40000010827 */
[----:B------:R-:W-:Y:S02]  /*30c30*/  F2FP.F16.F32.PACK_AB R41, R72, R71 ;  /* 0x000000474829723e */ /* 0x000fe400000000ff */
[----:B------:R4:W-:Y:S02]  /*30c40*/  MUFU.EX2 R97, R0 ;  /* 0x0000000000617308 */ /* 0x0009e40000000800 */
[----:B------:R-:W-:Y:S02]  /*30c50*/  F2FP.F16.F32.PACK_AB R43, R125, R118 ;  /* 0x000000767d2b723e */ /* 0x000fe400000000ff */
[----:B------:R-:W-:Y:S02]  /*30c60*/  F2FP.F16.F32.PACK_AB R40, R75, R74 ;  /* 0x0000004a4b28723e */ /* 0x000fe400000000ff */
[----:B------:R-:W-:Y:S01]  /*30c70*/  F2FP.F16.F32.PACK_AB R42, R113, R104 ;  /* 0x00000068712a723e */ /* 0x000fe200000000ff */
[-CC-:B----4-:R-:W-:Y:S06]  /*30c80*/  FFMA.FTZ R0, R207, R36.reuse, -R39.reuse ;  /* 0x00000024cf007223 */ /* 0x190fec0000010827 */
[C---:B-----5:R-:W-:Y:S01]  /*30c90*/  HMMA.16816.F32 R4, R40.reuse, R44, R4 ;  /* 0x0000002c2804723c */ /* 0x060fe20000001804 */
[----:B------:R4:W5:Y:S05]  /*30ca0*/  MUFU.EX2 R96, R0 ;  /* 0x0000000000607308 */ /* 0x00096a0000000800 */
[C---:B------:R-:W-:Y:S01]  /*30cb0*/  HMMA.16816.F32 R8, R40.reuse, R46, R8 ;  /* 0x0000002e2808723c */ /* 0x040fe20000001808 */
[----:B------:R-:W2:Y:S05]  /*30cc0*/  LDSM.16.MT88.4 R44, [R182+0xd000] ;  /* 0x00d00000b62c783b */ /* 0x000eaa0000004200 */
[C---:B-1----:R-:W-:Y:S06]  /*30cd0*/  HMMA.16816.F32 R12, R40.reuse, R48, R12 ;  /* 0x00000030280c723c */ /* 0x042fec000000180c */
[C---:B------:R-:W-:Y:S01]  /*30ce0*/  HMMA.16816.F32 R16, R40.reuse, R50, R16 ;  /* 0x000000322810723c */ /* 0x040fe20000001810 */
[----:B------:R-:W1:Y:S04]  /*30cf0*/  LDSM.16.MT88.4 R48, [R183+0xd000] ;  /* 0x00d00000b730783b */ /* 0x000e680000004200 */
[----:B----4-:R-:W-:Y:S06]  /*30d00*/  FADD.FTZ R0, R82, R38 ;  /* 0x0000002652007221 */ /* 0x010fec0000010000 */
[----:B------:R-:W-:Y:S04]  /*30d10*/  FADD.FTZ R0, R81, R0 ;  /* 0x0000000051007221 */ /* 0x000fe80000010000 */
[----:B------:R-:W-:Y:S01]  /*30d20*/  FADD.FTZ R2, R87, R0 ;  /* 0x0000000057027221 */ /* 0x000fe20000010000 */
[----:B------:R-:W-:Y:S02]  /*30d30*/  FADD.FTZ R0, R65, R64 ;  /* 0x0000004041007221 */ /* 0x000fe40000010000 */
[----:B------:R-:W-:Y:S01]  /*30d40*/  LDSM.16.MT88.4 R64, [R182+0xf800] ;  /* 0x00f80000b640783b */ /* 0x000fe20000004200 */
[----:B------:R-:W-:Y:S01]  /*30d50*/  FADD.FTZ R38, R77, R2 ;  /* 0x000000024d267221 */ /* 0x000fe20000010000 */
[-CC-:B------:R-:W-:Y:S01]  /*30d60*/  FFMA.FTZ R2, R211, R36.reuse, -R39.reuse ;  /* 0x00000024d3027223 */ /* 0x180fe20000010827 */
[----:B------:R-:W-:Y:S01]  /*30d70*/  MUFU.EX2 R77, R243 ;  /* 0x000000f3004d7308 */ /* 0x000fe20000000800 */
[----:B------:R-:W-:Y:S01]  /*30d80*/  FADD.FTZ R68, R68, R0 ;  /* 0x0000000044447221 */ /* 0x000fe20000010000 */
[-CC-:B------:R-:W-:Y:S01]  /*30d90*/  FFMA.FTZ R0, R208, R36.reuse, -R39.reuse ;  /* 0x00000024d0007223 */ /* 0x180fe20000010827 */
[C---:B--2---:R-:W-:Y:S07]  /*30da0*/  HMMA.16816.F32 R20, R40.reuse, R44, R20 ;  /* 0x0000002c2814723c */ /* 0x044fee0000001814 */
[----:B------:R-:W-:Y:S01]  /*30db0*/  MUFU.EX2 R87, R2 ;  /* 0x0000000200577308 */ /* 0x000fe20000000800 */
[C---:B------:R-:W-:Y:S01]  /*30dc0*/  HMMA.16816.F32 R24, R40.reuse, R46, R24 ;  /* 0x0000002e2818723c */ /* 0x040fe20000001818 */
[----:B------:R-:W2:Y:S08]  /*30dd0*/  LDSM.16.MT88.4 R44, [R181+0xd800] ;  /* 0x00d80000b52c783b */ /* 0x000eb00000004200 */
[----:B------:R4:W-:Y:S01]  /*30de0*/  MUFU.EX2 R90, R0 ;  /* 0x00000000005a7308 */ /* 0x0009e20000000800 */
[C---:B-1----:R-:W-:Y:S06]  /*30df0*/  HMMA.16816.F32 R28, R40.reuse, R48, R28 ;  /* 0x00000030281c723c */ /* 0x042fec000000181c */
[----:B------:R-:W-:Y:S01]  /*30e00*/  HMMA.16816.F32 R32, R40, R50, R32 ;  /* 0x000000322820723c */ /* 0x000fe20000001820 */
[----:B------:R-:W1:Y:S06]  /*30e10*/  LDSM.16.MT88.4 R48, [R182+0xd800] ;  /* 0x00d80000b630783b */ /* 0x000e6c0000004200 */
[----:B------:R-:W-:Y:S01]  /*30e20*/  F2FP.F16.F32.PACK_AB R41, R102, R73 ;  /* 0x000000496629723e */ /* 0x000fe200000000ff */
[--C-:B----4-:R-:W-:Y:S03]  /*30e30*/  FFMA.FTZ R0, R209, R36, -R39.reuse ;  /* 0x00000024d1007223 */ /* 0x110fe60000010827 */
[----:B------:R-:W-:Y:S01]  /*30e40*/  F2FP.F16.F32.PACK_AB R43, R124, R105 ;  /* 0x000000697c2b723e */ /* 0x000fe200000000ff */
[----:B------:R4:W5:Y:S01]  /*30e50*/  MUFU.EX2 R89, R0 ;  /* 0x0000000000597308 */ /* 0x0009620000000800 */
[----:B------:R-:W-:Y:S02]  /*30e60*/  F2FP.F16.F32.PACK_AB R40, R100, R99 ;  /* 0x000000636428723e */ /* 0x000fe400000000ff */
[----:B------:R-:W-:Y:S07]  /*30e70*/  F2FP.F16.F32.PACK_AB R42, R108, R106 ;  /* 0x0000006a6c2a723e */ /* 0x000fee00000000ff */
[C---:B--2---:R-:W-:Y:S03]  /*30e80*/  HMMA.16816.F32 R4, R40.reuse, R44, R4 ;  /* 0x0000002c2804723c */ /* 0x044fe60000001804 */
[-CC-:B----4-:R-:W-:Y:S03]  /*30e90*/  FFMA.FTZ R0, R210, R36.reuse, -R39.reuse ;  /* 0x00000024d2007223 */ /* 0x190fe60000010827 */
[C---:B------:R-:W-:Y:S01]  /*30ea0*/  HMMA.16816.F32 R8, R40.reuse, R46, R8 ;  /* 0x0000002e2808723c */ /* 0x040fe20000001808 */
[----:B------:R-:W2:Y:S01]  /*30eb0*/  LDSM.16.MT88.4 R44, [R183+0xd800] ;  /* 0x00d80000b72c783b */ /* 0x000ea20000004200 */
[----:B------:R4:W5:Y:S04]  /*30ec0*/  MUFU.EX2 R88, R0 ;  /* 0x0000000000587308 */ /* 0x0009680000000800 */
[C---:B------:R-:W-:Y:S06]  /*30ed0*/  HMMA.16816.F32 R12, R40.reuse, R52, R12 ;  /* 0x00000034280c723c */ /* 0x040fec000000180c */
[C---:B------:R-:W-:Y:S01]  /*30ee0*/  HMMA.16816.F32 R16, R40.reuse, R54, R16 ;  /* 0x000000362810723c */ /* 0x040fe20000001810 */
[----:B------:R-:W3:Y:S05]  /*30ef0*/  LDSM.16.MT88.4 R52, [R181+0xe000] ;  /* 0x00e00000b534783b */ /* 0x000eea0000004200 */
[C---:B-1----:R-:W-:Y:S05]  /*30f00*/  HMMA.16816.F32 R20, R40.reuse, R48, R20 ;  /* 0x000000302814723c */ /* 0x042fea0000001814 */
[----:B----4-:R-:W-:Y:S01]  /*30f10*/  FADD.FTZ R0, R80, R38 ;  /* 0x0000002650007221 */ /* 0x010fe20000010000 */
[C---:B------:R-:W-:Y:S01]  /*30f20*/  HMMA.16816.F32 R24, R40.reuse, R50, R24 ;  /* 0x000000322818723c */ /* 0x040fe20000001818 */
[----:B------:R-:W1:Y:S04]  /*30f30*/  LDSM.16.MT88.4 R48, [R182+0xe000] ;  /* 0x00e00000b630783b */ /* 0x000e680000004200 */
[----:B------:R-:W-:Y:S06]  /*30f40*/  FADD.FTZ R0, R142, R0 ;  /* 0x000000008e007221 */ /* 0x000fec0000010000 */
[----:B------:R-:W-:Y:S01]  /*30f50*/  FADD.FTZ R2, R148, R0 ;  /* 0x0000000094027221 */ /* 0x000fe20000010000 */
[----:B------:R-:W-:Y:S02]  /*30f60*/  FADD.FTZ R0, R69, R68 ;  /* 0x0000004445007221 */ /* 0x000fe40000010000 */
[----:B------:R-:W-:Y:S01]  /*30f70*/  MUFU.EX2 R69, R247 ;  /* 0x000000f700457308 */ /* 0x000fe20000000800 */
[----:B------:R-:W-:Y:S01]  /*30f80*/  FADD.FTZ R38, R78, R2 ;  /* 0x000000024e267221 */ /* 0x000fe20000010000 */
[-CC-:B------:R-:W-:Y:S01]  /*30f90*/  FFMA.FTZ R2, R218, R36.reuse, -R39.reuse ;  /* 0x00000024da027223 */ /* 0x180fe20000010827 */
[C---:B--2---:R-:W-:Y:S03]  /*30fa0*/  HMMA.16816.F32 R28, R40.reuse, R44, R28 ;  /* 0x0000002c281c723c */ /* 0x044fe6000000181c */
[----:B------:R-:W-:Y:S01]  /*30fb0*/  FADD.FTZ R68, R70, R0 ;  /* 0x0000000046447221 */ /* 0x000fe20000010000 */
[--C-:B------:R-:W-:Y:S03]  /*30fc0*/  FFMA.FTZ R0, R217, R36, -R39.reuse ;  /* 0x00000024d9007223 */ /* 0x100fe60000010827 */
[----:B------:R-:W-:Y:S01]  /*30fd0*/  MUFU.EX2 R81, R2 ;  /* 0x0000000200517308 */ /* 0x000fe20000000800 */
[----:B------:R-:W-:Y:S01]  /*30fe0*/  HMMA.16816.F32 R32, R40, R46, R32 ;  /* 0x0000002e2820723c */ /* 0x000fe20000001820 */
[----:B------:R-:W2:Y:S06]  /*30ff0*/  LDSM.16.MT88.4 R44, [R181+0xe800] ;  /* 0x00e80000b52c783b */ /* 0x000eac0000004200 */
[----:B------:R-:W-:Y:S02]  /*31000*/  F2FP.F16.F32.PACK_AB R41, R126, R115 ;  /* 0x000000737e29723e */ /* 0x000fe400000000ff */
[----:B------:R4:W-:Y:S02]  /*31010*/  MUFU.EX2 R82, R0 ;  /* 0x0000000000527308 */ /* 0x0009e40000000800 */
[----:B------:R-:W-:Y:S02]  /*31020*/  F2FP.F16.F32.PACK_AB R43, R141, R133 ;  /* 0x000000858d2b723e */ /* 0x000fe400000000ff */
[----:B------:R-:W-:Y:S02]  /*31030*/  F2FP.F16.F32.PACK_AB R40, R111, R112 ;  /* 0x000000706f28723e */ /* 0x000fe400000000ff */
[----:B------:R-:W-:Y:S04]  /*31040*/  F2FP.F16.F32.PACK_AB R42, R127, R120 ;  /* 0x000000787f2a723e */ /* 0x000fe800000000ff */
[----:B------:R-:W-:Y:S03]  /*31050*/  MUFU.EX2 R78, R242 ;  /* 0x000000f2004e7308 */ /* 0x000fe60000000800 */
[C---:B---3--:R-:W-:Y:S07]  /*31060*/  HMMA.16816.F32 R4, R40.reuse, R52, R4 ;  /* 0x000000342804723c */ /* 0x048fee0000001804 */
[----:B------:R-:W-:Y:S01]  /*31070*/  MUFU.EX2 R70, R246 ;  /* 0x000000f600467308 */ /* 0x000fe20000000800 */
[----:B----4-:R-:W-:Y:S01]  /*31080*/  FADD.FTZ R0, R143, R38 ;  /* 0x000000268f007221 */ /* 0x010fe20000010000 */
[C---:B------:R-:W-:Y:S01]  /*31090*/  HMMA.16816.F32 R8, R40.reuse, R54, R8 ;  /* 0x000000362808723c */ /* 0x040fe20000001808 */
[----:B------:R-:W3:Y:S02]  /*310a0*/  LDSM.16.MT88.4 R52, [R184+0xe800] ;  /* 0x00e80000b834783b */ /* 0x000ee40000004200 */
[----:B------:R-:W-:Y:S03]  /*310b0*/  FADD.FTZ R2, R149, R0 ;  /* 0x0000000095027221 */ /* 0x000fe60000010000 */
[C---:B------:R-:W-:Y:S05]  /*310c0*/  HMMA.16816.F32 R12, R40.reuse, R56, R12 ;  /* 0x00000038280c723c */ /* 0x040fea000000180c */
[----:B------:R-:W-:Y:S01]  /*310d0*/  FADD.FTZ R2, R150, R2 ;  /* 0x0000000296027221 */ /* 0x000fe20000010000 */
[C---:B------:R-:W-:Y:S01]  /*310e0*/  HMMA.16816.F32 R16, R40.reuse, R58, R16 ;  /* 0x0000003a2810723c */ /* 0x040fe20000001810 */
[----:B------:R-:W4:Y:S04]  /*310f0*/  LDSM.16.MT88.4 R56, [R182+0xe800] ;  /* 0x00e80000b638783b */ /* 0x000f280000004200 */
[-CC-:B------:R-:W-:Y:S01]  /*31100*/  FFMA.FTZ R0, R219, R36.reuse, -R39.reuse ;  /* 0x00000024db007223 */ /* 0x180fe20000010827 */
[C---:B-1----:R-:W-:Y:S03]  /*31110*/  HMMA.16816.F32 R20, R40.reuse, R48, R20 ;  /* 0x000000302814723c */ /* 0x042fe60000001814 */
[----:B------:R-:W-:Y:S01]  /*31120*/  LDSM.16.MT88.4 R148, [R182+0x11800] ;  /* 0x01180000b694783b */ /* 0x000fe20000004200 */
[----:B------:R1:W-:Y:S01]  /*31130*/  MUFU.EX2 R80, R0 ;  /* 0x0000000000507308 */ /* 0x0003e20000000800 */
[----:B------:R-:W-:Y:S01]  /*31140*/  FADD.FTZ R38, R79, R2 ;  /* 0x000000024f267221 */ /* 0x000fe20000010000 */
[C---:B------:R-:W-:Y:S05]  /*31150*/  HMMA.16816.F32 R24, R40.reuse, R50, R24 ;  /* 0x000000322818723c */ /* 0x040fea0000001818 */
[----:B------:R-:W5:Y:S01]  /*31160*/  LDSM.16.MT88.4 R48, [R183+0xe800] ;  /* 0x00e80000b730783b */ /* 0x000f620000004200 */
[C---:B------:R-:W-:Y:S05]  /*31170*/  HMMA.16816.F32 R28, R40.reuse, R60, R28 ;  /* 0x0000003c281c723c */ /* 0x040fea000000181c */
[--C-:B------:R-:W-:Y:S01]  /*31180*/  FFMA.FTZ R2, R220, R36, -R39.reuse ;  /* 0x00000024dc027223 */ /* 0x100fe20000010827 */
[----:B------:R-:W-:Y:S01]  /*31190*/  HMMA.16816.F32 R32, R40, R62, R32 ;  /* 0x0000003e2820723c */ /* 0x000fe20000001820 */
[----:B------:R-:W5:Y:S02]  /*311a0*/  LDSM.16.MT88.4 R60, [R181+0xf000] ;  /* 0x00f00000b53c783b */ /* 0x000f640000004200 */
[----:B------:R5:W5:Y:S02]  /*311b0*/  MUFU.EX2 R79, R2 ;  /* 0x00000002004f7308 */ /* 0x000b640000000800 */
[----:B-1----:R-:W-:Y:S02]  /*311c0*/  FADD.FTZ R0, R71, R68 ;  /* 0x0000004447007221 */ /* 0x002fe40000010000 */
[----:B------:R-:W-:Y:S04]  /*311d0*/  F2FP.F16.F32.PACK_AB R41, R138, R129 ;  /* 0x000000818a29723e */ /* 0x000fe800000000ff */
[----:B------:R-:W-:Y:S02]  /*311e0*/  F2FP.F16.F32.PACK_AB R43, R147, R140 ;  /* 0x0000008c932b723e */ /* 0x000fe400000000ff */
[----:B------:R-:W-:Y:S02]  /*311f0*/  F2FP.F16.F32.PACK_AB R40, R117, R110 ;  /* 0x0000006e7528723e */ /* 0x000fe400000000ff */
[----:B------:R-:W-:Y:S07]  /*31200*/  F2FP.F16.F32.PACK_AB R42, R130, R123 ;  /* 0x0000007b822a723e */ /* 0x000fee00000000ff */
[C---:B--2---:R-:W-:Y:S06]  /*31210*/  HMMA.16816.F32 R4, R40.reuse, R44, R4 ;  /* 0x0000002c2804723c */ /* 0x044fec0000001804 */
[C---:B------:R-:W-:Y:S01]  /*31220*/  HMMA.16816.F32 R8, R40.reuse, R46, R8 ;  /* 0x0000002e2808723c */ /* 0x040fe20000001808 */
[----:B------:R-:W1:Y:S05]  /*31230*/  LDSM.16.MT88.4 R44, [R184+0xf000] ;  /* 0x00f00000b82c783b */ /* 0x000e6a0000004200 */
[C---:B---3--:R-:W-:Y:S06]  /*31240*/  HMMA.16816.F32 R12, R40.reuse, R52, R12 ;  /* 0x00000034280c723c */ /* 0x048fec000000180c */
[C---:B------:R-:W-:Y:S01]  /*31250*/  HMMA.16816.F32 R16, R40.reuse, R54, R16 ;  /* 0x000000362810723c */ /* 0x040fe20000001810 */
[----:B------:R-:W2:Y:S05]  /*31260*/  LDSM.16.MT88.4 R52, [R182+0xf000] ;  /* 0x00f00000b634783b */ /* 0x000eaa0000004200 */
[C---:B----4-:R-:W-:Y:S06]  /*31270*/  HMMA.16816.F32 R20, R40.reuse, R56, R20 ;  /* 0x000000382814723c */ /* 0x050fec0000001814 */
[C---:B------:R-:W-:Y:S01]  /*31280*/  HMMA.16816.F32 R24, R40.reuse, R58, R24 ;  /* 0x0000003a2818723c */ /* 0x040fe20000001818 */
[----:B------:R-:W-:Y:S05]  /*31290*/  LDSM.16.MT88.4 R56, [R181+0xf800] ;  /* 0x00f80000b538783b */ /* 0x000fea0000004200 */
[C---:B-----5:R-:W-:Y:S06]  /*312a0*/  HMMA.16816.F32 R28, R40.reuse, R48, R28 ;  /* 0x00000030281c723c */ /* 0x060fec000000181c */
[----:B------:R-:W-:Y:S01]  /*312b0*/  HMMA.16816.F32 R32, R40, R50, R32 ;  /* 0x000000322820723c */ /* 0x000fe20000001820 */
[----:B------:R-:W3:Y:S06]  /*312c0*/  LDSM.16.MT88.4 R48, [R183+0xf000] ;  /* 0x00f00000b730783b */ /* 0x000eec0000004200 */
[----:B------:R-:W-:Y:S04]  /*312d0*/  F2FP.F16.F32.PACK_AB R41, R145, R137 ;  /* 0x000000899129723e */ /* 0x000fe800000000ff */
[----:B------:R-:W-:Y:S02]  /*312e0*/  F2FP.F16.F32.PACK_AB R43, R144, R146 ;  /* 0x00000092902b723e */ /* 0x000fe400000000ff */
[----:B------:R-:W-:Y:S02]  /*312f0*/  F2FP.F16.F32.PACK_AB R40, R119, R116 ;  /* 0x000000747728723e */ /* 0x000fe400000000ff */
[----:B------:R-:W-:Y:S07]  /*31300*/  F2FP.F16.F32.PACK_AB R42, R107, R122 ;  /* 0x0000007a6b2a723e */ /* 0x000fee00000000ff */
[C---:B------:R-:W-:Y:S06]  /*31310*/  HMMA.16816.F32 R4, R40.reuse, R60, R4 ;  /* 0x0000003c2804723c */ /* 0x040fec0000001804 */
[C---:B------:R-:W-:Y:S01]  /*31320*/  HMMA.16816.F32 R8, R40.reuse, R62, R8 ;  /* 0x0000003e2808723c */ /* 0x040fe20000001808 */
[----:B------:R-:W4:Y:S05]  /*31330*/  LDSM.16.MT88.4 R60, [R184+0xf800] ;  /* 0x00f80000b83c783b */ /* 0x000f2a0000004200 */
[C---:B-1----:R-:W-:Y:S06]  /*31340*/  HMMA.16816.F32 R12, R40.reuse, R44, R12 ;  /* 0x0000002c280c723c */ /* 0x042fec000000180c */
[C---:B------:R-:W-:Y:S05]  /*31350*/  HMMA.16816.F32 R16, R40.reuse, R46, R16 ;  /* 0x0000002e2810723c */ /* 0x040fea0000001810 */
[----:B------:R-:W-:Y:S01]  /*31360*/  F2FP.F16.F32.PACK_AB R45, R109, R114 ;  /* 0x000000726d2d723e */ /* 0x000fe200000000ff */
[C---:B--2---:R-:W-:Y:S05]  /*31370*/  HMMA.16816.F32 R20, R40.reuse, R52, R20 ;  /* 0x000000342814723c */ /* 0x044fea0000001814 */
[----:B------:R-:W-:Y:S01]  /*31380*/  F2FP.F16.F32.PACK_AB R47, R103, R101 ;  /* 0x00000065672f723e */ /* 0x000fe200000000ff */
[C---:B------:R-:W-:Y:S01]  /*31390*/  HMMA.16816.F32 R24, R40.reuse, R54, R24 ;  /* 0x000000362818723c */ /* 0x040fe20000001818 */
[----:B------:R-:W1:Y:S04]  /*313a0*/  LDSM.16.MT88.4 R52, [R183+0xf800] ;  /* 0x00f80000b734783b */ /* 0x000e680000004200 */
[----:B------:R-:W-:Y:S01]  /*313b0*/  F2FP.F16.F32.PACK_AB R44, R95, R98 ;  /* 0x000000625f2c723e */ /* 0x000fe200000000ff */
[C---:B---3--:R-:W-:Y:S05]  /*313c0*/  HMMA.16816.F32 R28, R40.reuse, R48, R28 ;  /* 0x00000030281c723c */ /* 0x048fea000000181c */
[----:B------:R-:W-:Y:S01]  /*313d0*/  F2FP.F16.F32.PACK_AB R46, R96, R97 ;  /* 0x00000061602e723e */ /* 0x000fe200000000ff */
[----:B------:R-:W-:Y:S01]  /*313e0*/  HMMA.16816.F32 R32, R40, R50, R32 ;  /* 0x000000322820723c */ /* 0x000fe20000001820 */
[----:B------:R-:W2:Y:S05]  /*313f0*/  LDSM.16.MT88.4 R48, [R181+0x10000] ;  /* 0x01000000b530783b */ /* 0x000eaa0000004200 */
        /* <DEDUP_REMOVED lines=11> */
[C---:B------:R-:W-:Y:S05]  /*314b0*/  HMMA.16816.F32 R24, R44.reuse, R66, R24 ;  /* 0x000000422c18723c */ /* 0x040fea0000001818 */
[----:B------:R-:W-:Y:S01]  /*314c0*/  FADD.FTZ R64, R72, R0 ;  /* 0x0000000048407221 */ /* 0x000fe20000010000 */
[C---:B-1----:R-:W-:Y:S05]  /*314d0*/  HMMA.16816.F32 R28, R44.reuse, R52, R28 ;  /* 0x000000342c1c723c */ /* 0x042fea000000181c */
[----:B------:R-:W-:Y:S01]  /*314e0*/  FADD.FTZ R0, R121, R38 ;  /* 0x0000002679007221 */ /* 0x000fe20000010000 */
[----:B------:R-:W-:Y:S01]  /*314f0*/  HMMA.16816.F32 R32, R44, R54, R32 ;  /* 0x000000362c20723c */ /* 0x000fe20000001820 */
[----:B------:R-:W1:Y:S04]  /*31500*/  LDSM.16.MT88.4 R44, [R183+0x10000] ;  /* 0x01000000b72c783b */ /* 0x000e680000004200 */
[----:B------:R-:W-:Y:S01]  /*31510*/  FADD.FTZ R0, R131, R0 ;  /* 0x0000000083007221 */ /* 0x000fe20000010000 */
[C---:B--2---:R-:W-:Y:S03]  /*31520*/  HMMA.16816.F32 R4, R40.reuse, R48, R4 ;  /* 0x000000302804723c */ /* 0x044fe60000001804 */
[----:B------:R-:W2:Y:S02]  /*31530*/  LDSM.16.MT88.4 R52, [R181+0x10800] ;  /* 0x01080000b534783b */ /* 0x000ea40000004200 */
[----:B------:R-:W-:Y:S01]  /*31540*/  FADD.FTZ R0, R136, R0 ;  /* 0x0000000088007221 */ /* 0x000fe20000010000 */
[C---:B------:R-:W-:Y:S05]  /*31550*/  HMMA.16816.F32 R8, R40.reuse, R50, R8 ;  /* 0x000000322808723c */ /* 0x040fea0000001808 */
[-CC-:B------:R-:W-:Y:S01]  /*31560*/  FFMA.FTZ R48, R222, R36.reuse, -R39.reuse ;  /* 0x00000024de307223 */ /* 0x180fe20000010827 */
[C---:B---3--:R-:W-:Y:S05]  /*31570*/  HMMA.16816.F32 R12, R40.reuse, R56, R12 ;  /* 0x00000038280c723c */ /* 0x048fea000000180c */
[----:B------:R-:W-:Y:S01]  /*31580*/  FADD.FTZ R0, R74, R0 ;  /* 0x000000004a007221 */ /* 0x000fe20000010000 */
[C---:B------:R-:W-:Y:S01]  /*31590*/  HMMA.16816.F32 R16, R40.reuse, R58, R16 ;  /* 0x0000003a2810723c */ /* 0x040fe20000001810 */
[----:B------:R3:W-:Y:S01]  /*315a0*/  MUFU.EX2 R74, R48 ;  /* 0x00000030004a7308 */ /* 0x0007e20000000800 */
[----:B------:R-:W5:Y:S03]  /*315b0*/  LDSM.16.MT88.4 R56, [R184+0x10800] ;  /* 0x01080000b838783b */ /* 0x000f660000004200 */
[----:B------:R-:W-:Y:S01]  /*315c0*/  FADD.FTZ R2, R75, R0 ;  /* 0x000000004b027221 */ /* 0x000fe20000010000 */
[C---:B----4-:R-:W-:Y:S05]  /*315d0*/  HMMA.16816.F32 R20, R40.reuse, R60, R20 ;  /* 0x0000003c2814723c */ /* 0x050fea0000001814 */
[----:B------:R-:W4:Y:S01]  /*315e0*/  MUFU.EX2 R75, R245 ;  /* 0x000000f5004b7308 */ /* 0x000f220000000800 */
[----:B------:R-:W-:Y:S01]  /*315f0*/  FADD.FTZ R0, R118, R64 ;  /* 0x0000004076007221 */ /* 0x000fe20000010000 */
[C---:B------:R-:W-:Y:S01]  /*31600*/  HMMA.16816.F32 R24, R40.reuse, R62, R24 ;  /* 0x0000003e2818723c */ /* 0x040fe20000001818 */
[----:B------:R-:W5:Y:S03]  /*31610*/  LDSM.16.MT88.4 R60, [R182+0x10800] ;  /* 0x01080000b63c783b */ /* 0x000f660000004200 */
[----:B------:R-:W-:Y:S02]  /*31620*/  FADD.FTZ R38, R104, R2 ;  /* 0x0000000268267221 */ /* 0x000fe40000010000 */
[C---:B-1----:R-:W-:Y:S03]  /*31630*/  HMMA.16816.F32 R28, R40.reuse, R44, R28 ;  /* 0x0000002c281c723c */ /* 0x042fe6000000181c */
[----:B------:R-:W1:Y:S02]  /*31640*/  LDSM.16.MT88.4 R64, [R183+0x10800] ;  /* 0x01080000b740783b */ /* 0x000e640000004200 */
[----:B------:R-:W-:Y:S01]  /*31650*/  FADD.FTZ R2, R125, R0 ;  /* 0x000000007d027221 */ /* 0x000fe20000010000 */
[----:B------:R-:W-:Y:S05]  /*31660*/  HMMA.16816.F32 R32, R40, R46, R32 ;  /* 0x0000002e2820723c */ /* 0x000fea0000001820 */
[--C-:B---3--:R-:W-:Y:S01]  /*31670*/  FFMA.FTZ R48, R224, R36, -R39.reuse ;  /* 0x00000024e0307223 */ /* 0x108fe20000010827 */
[----:B------:R-:W-:Y:S01]  /*31680*/  FADD.FTZ R2, R73, R2 ;  /* 0x0000000249027221 */ /* 0x000fe20000010000 */
[----:B------:R-:W-:Y:S01]  /*31690*/  FADD.FTZ R0, R113, R38 ;  /* 0x0000002671007221 */ /* 0x000fe20000010000 */
[----:B------:R-:W-:Y:S01]  /*316a0*/  F2FP.F16.F32.PACK_AB R49, R85, R86 ;  /* 0x000000565531723e */ /* 0x000fe200000000ff */
[----:B------:R3:W1:Y:S01]  /*316b0*/  MUFU.EX2 R73, R48 ;  /* 0x0000003000497308 */ /* 0x0006620000000800 */
[----:B------:R-:W1:Y:S01]  /*316c0*/  LDSM.16.MT88.4 R44, [R181+0x11000] ;  /* 0x01100000b52c783b */ /* 0x000e620000004200 */
[----:B------:R-:W-:Y:S01]  /*316d0*/  FADD.FTZ R38, R99, R0 ;  /* 0x0000000063267221 */ /* 0x000fe20000010000 */
[----:B------:R-:W-:Y:S01]  /*316e0*/  FADD.FTZ R0, R102, R2 ;  /* 0x0000000266007221 */ /* 0x000fe20000010000 */
[--C-:B------:R-:W-:Y:S01]  /*316f0*/  FFMA.FTZ R2, R225, R36, -R39.reuse ;  /* 0x00000024e1027223 */ /* 0x100fe20000010827 */
[----:B------:R-:W-:Y:S01]  /*31700*/  F2FP.F16.F32.PACK_AB R51, R83, R84 ;  /* 0x000000545333723e */ /* 0x000fe200000000ff */
[----:B------:R-:W-:Y:S01]  /*31710*/  FADD.FTZ R38, R100, R38 ;  /* 0x0000002664267221 */ /* 0x000fe20000010000 */
[----:B------:R-:W-:Y:S03]  /*31720*/  F2FP.F16.F32.PACK_AB R50, R79, R80 ;  /* 0x000000504f32723e */ /* 0x000fe600000000ff */
[----:B------:R5:W-:Y:S01]  /*31730*/  MUFU.EX2 R72, R2 ;  /* 0x0000000200487308 */ /* 0x000be20000000800 */
[----:B------:R-:W-:Y:S01]  /*31740*/  FADD.FTZ R68, R105, R0 ;  /* 0x0000000069447221 */ /* 0x000fe20000010000 */
[----:B------:R-:W-:Y:S01]  /*31750*/  FADD.FTZ R0, R106, R38 ;  /* 0x000000266a007221 */ /* 0x000fe20000010000 */
[--C-:B------:R-:W-:Y:S01]  /*31760*/  FFMA.FTZ R38, R228, R36, -R39.reuse ;  /* 0x00000024e4267223 */ /* 0x100fe20000010827 */
[----:B------:R-:W-:Y:S02]  /*31770*/  F2FP.F16.F32.PACK_AB R41, R77, R78 ;  /* 0x0000004e4d29723e */ /* 0x000fe400000000ff */
[----:B------:R-:W-:Y:S01]  /*31780*/  FADD.FTZ R40, R108, R0 ;  /* 0x000000006c287221 */ /* 0x000fe20000010000 */
[----:B----4-:R-:W-:Y:S03]  /*31790*/  F2FP.F16.F32.PACK_AB R43, R75, R76 ;  /* 0x0000004c4b2b723e */ /* 0x010fe600000000ff */
[----:B------:R-:W4:Y:S01]  /*317a0*/  MUFU.EX2 R71, R38 ;  /* 0x0000002600477308 */ /* 0x000f220000000800 */
[----:B---3--:R-:W-:Y:S02]  /*317b0*/  F2FP.F16.F32.PACK_AB R48, R81, R82 ;  /* 0x000000525130723e */ /* 0x008fe400000000ff */
[-C--:B------:R-:W-:Y:S05]  /*317c0*/  MOV R108, R3.reuse ;  /* 0x00000003006c7202 */ /* 0x080fea0000000f00 */
[C---:B--2---:R-:W-:Y:S05]  /*317d0*/  HMMA.16816.F32 R4, R48.reuse, R52, R4 ;  /* 0x000000343004723c */ /* 0x044fea0000001804 */
[----:B-----5:R-:W-:Y:S01]  /*317e0*/  FADD.FTZ R2, R124, R68 ;  /* 0x000000447c027221 */ /* 0x020fe20000010000 */
[C---:B------:R-:W-:Y:S01]  /*317f0*/  HMMA.16816.F32 R8, R48.reuse, R54, R8 ;  /* 0x000000363008723c */ /* 0x040fe20000001808 */
[----:B------:R-:W2:Y:S01]  /*31800*/  LDSM.16.MT88.4 R52, [R184+0x11000] ;  /* 0x01100000b834783b */ /* 0x000ea20000004200 */
[----:B------:R-:W-:Y:S03]  /*31810*/  MUFU.EX2 R68, R248 ;  /* 0x000000f800447308 */ /* 0x000fe60000000800 */
[----:B------:R-:W-:Y:S01]  /*31820*/  FADD.FTZ R0, R115, R2 ;  /* 0x0000000273007221 */ /* 0x000fe20000010000 */
[C---:B------:R-:W-:Y:S05]  /*31830*/  HMMA.16816.F32 R12, R48.reuse, R56, R12 ;  /* 0x00000038300c723c */ /* 0x040fea000000180c */
[----:B------:R-:W-:Y:S01]  /*31840*/  FADD.FTZ R2, R112, R40 ;  /* 0x0000002870027221 */ /* 0x000fe20000010000 */
[C---:B------:R-:W-:Y:S01]  /*31850*/  HMMA.16816.F32 R16, R48.reuse, R58, R16 ;  /* 0x0000003a3010723c */ /* 0x040fe20000001810 */
[----:B------:R-:W3:Y:S04]  /*31860*/  LDSM.16.MT88.4 R56, [R182+0x11000] ;  /* 0x01100000b638783b */ /* 0x000ee80000004200 */
[----:B------:R-:W-:Y:S01]  /*31870*/  FADD.FTZ R0, R126, R0 ;  /* 0x000000007e007221 */ /* 0x000fe20000010000 */
[C---:B------:R-:W-:Y:S01]  /*31880*/  HMMA.16816.F32 R20, R48.reuse, R60, R20 ;  /* 0x0000003c3014723c */ /* 0x040fe20000001814 */
[----:B------:R5:W3:Y:S04]  /*31890*/  MUFU.EX2 R61, R166 ;  /* 0x000000a6003d7308 */ /* 0x000ae80000000800 */
[----:B------:R-:W-:Y:S01]  /*318a0*/  FADD.FTZ R2, R111, R2 ;  /* 0x000000026f027221 */ /* 0x000fe20000010000 */
[C---:B------:R-:W-:Y:S05]  /*318b0*/  HMMA.16816.F32 R24, R48.reuse, R62, R24 ;  /* 0x0000003e3018723c */ /* 0x040fea0000001818 */
[----:B------:R-:W-:Y:S01]  /*318c0*/  FADD.FTZ R0, R133, R0 ;  /* 0x0000000085007221 */ /* 0x000fe20000010000 */
[C---:B-1----:R-:W-:Y:S05]  /*318d0*/  HMMA.16816.F32 R28, R48.reuse, R64, R28 ;  /* 0x00000040301c723c */ /* 0x042fea000000181c */
[----:B------:R-:W-:Y:S01]  /*318e0*/  FADD.FTZ R2, R120, R2 ;  /* 0x0000000278027221 */ /* 0x000fe20000010000 */
[----:B------:R-:W-:Y:S01]  /*318f0*/  HMMA.16816.F32 R32, R48, R66, R32 ;  /* 0x000000423020723c */ /* 0x000fe20000001820 */
[----:B------:R-:W1:Y:S04]  /*31900*/  LDSM.16.MT88.4 R48, [R183+0x11000] ;  /* 0x01100000b730783b */ /* 0x000e680000004200 */
[----:B------:R-:W-:Y:S01]  /*31910*/  FADD.FTZ R0, R141, R0 ;  /* 0x000000008d007221 */ /* 0x000fe20000010000 */
[----:B------:R-:W-:Y:S01]  /*31920*/  FADD.FTZ R2, R127, R2 ;  /* 0x000000027f027221 */ /* 0x000fe20000010000 */
[----:B------:R-:W-:Y:S01]  /*31930*/  F2FP.F16.F32.PACK_AB R40, R73, R74 ;  /* 0x0000004a4928723e */ /* 0x000fe200000000ff */
[--C-:B------:R-:W-:Y:S01]  /*31940*/  FFMA.FTZ R60, R230, R36, -R39.reuse ;  /* 0x00000024e63c7223 */ /* 0x100fe20000010827 */
[----:B-----5:R-:W5:Y:S02]  /*31950*/  LDSM.16.MT88.4 R164, [R181+0x11800] ;  /* 0x01180000b5a4783b */ /* 0x020f640000004200 */
[----:B------:R-:W-:Y:S01]  /*31960*/  FADD.FTZ R0, R129, R0 ;  /* 0x0000000081007221 */ /* 0x000fe20000010000 */
[----:B------:R-:W-:Y:S01]  /*31970*/  FADD.FTZ R2, R110, R2 ;  /* 0x000000026e027221 */ /* 0x000fe20000010000 */
[----:B----4-:R-:W-:Y:S01]  /*31980*/  F2FP.F16.F32.PACK_AB R42, R71, R72 ;  /* 0x00000048472a723e */ /* 0x010fe200000000ff */
[----:B------:R-:W-:Y:S01]  /*31990*/  MUFU.EX2 R60, R60 ;  /* 0x0000003c003c7308 */ /* 0x000fe20000000800 */
[----:B------:R-:W-:Y:S01]  /*319a0*/  FADD.FTZ R0, R138, R0 ;  /* 0x000000008a007221 */ /* 0x000fe20000010000 */
[----:B------:R-:W-:Y:S01]  /*319b0*/  FADD.FTZ R2, R117, R2 ;  /* 0x0000000275027221 */ /* 0x000fe20000010000 */
[----:B------:R-:W-:Y:S02]  /*319c0*/  F2FP.F16.F32.PACK_AB R141, R69, R70 ;  /* 0x00000046458d723e */ /* 0x000fe400000000ff */
[----:B------:R-:W-:Y:S01]  /*319d0*/  FADD.FTZ R38, R140, R0 ;  /* 0x000000008c267221 */ /* 0x000fe20000010000 */
[C---:B------:R-:W-:Y:S05]  /*319e0*/  HMMA.16816.F32 R4, R40.reuse, R44, R4 ;  /* 0x0000002c2804723c */ /* 0x040fea0000001804 */
[----:B------:R-:W-:Y:S01]  /*319f0*/  FADD.FTZ R0, R123, R2 ;  /* 0x000000027b007221 */ /* 0x000fe20000010000 */
[C---:B------:R-:W-:Y:S05]  /*31a00*/  HMMA.16816.F32 R8, R40.reuse, R46, R8 ;  /* 0x0000002e2808723c */ /* 0x040fea0000001808 */
[----:B------:R-:W-:Y:S01]  /*31a10*/  FADD.FTZ R2, R147, R38 ;  /* 0x0000002693027221 */ /* 0x000fe20000010000 */
[C---:B--2---:R-:W-:Y:S05]  /*31a20*/  HMMA.16816.F32 R12, R40.reuse, R52, R12 ;  /* 0x00000034280c723c */ /* 0x044fea000000180c */
[----:B------:R-:W-:Y:S01]  /*31a30*/  FADD.FTZ R38, R130, R0 ;  /* 0x0000000082267221 */ /* 0x000fe20000010000 */
[C---:B------:R-:W-:Y:S05]  /*31a40*/  HMMA.16816.F32 R16, R40.reuse, R54, R16 ;  /* 0x000000362810723c */ /* 0x040fea0000001810 */
[----:B------:R-:W-:Y:S01]  /*31a50*/  FADD.FTZ R0, R137, R2 ;  /* 0x0000000289007221 */ /* 0x000fe20000010000 */
[C---:B---3--:R-:W-:Y:S05]  /*31a60*/  HMMA.16816.F32 R20, R40.reuse, R56, R20 ;  /* 0x000000382814723c */ /* 0x048fea0000001814 */
[----:B------:R-:W-:Y:S01]  /*31a70*/  FADD.FTZ R2, R116, R38 ;  /* 0x0000002674027221 */ /* 0x000fe20000010000 */
[C---:B------:R-:W-:Y:S05]  /*31a80*/  HMMA.16816.F32 R24, R40.reuse, R58, R24 ;  /* 0x0000003a2818723c */ /* 0x040fea0000001818 */
[--C-:B------:R-:W-:Y:S01]  /*31a90*/  FFMA.FTZ R38, R231, R36, -R39.reuse ;  /* 0x00000024e7267223 */ /* 0x100fe20000010827 */
[C---:B-1----:R-:W-:Y:S03]  /*31aa0*/  HMMA.16816.F32 R28, R40.reuse, R48, R28 ;  /* 0x00000030281c723c */ /* 0x042fe6000000181c */
[----:B------:R1:W2:Y:S02]  /*31ab0*/  MUFU.EX2 R45, R38 ;  /* 0x00000026002d7308 */ /* 0x0002a40000000800 */
[----:B------:R-:W-:Y:S01]  /*31ac0*/  FADD.FTZ R0, R145, R0 ;  /* 0x0000000091007221 */ /* 0x000fe20000010000 */
[----:B------:R-:W-:Y:S01]  /*31ad0*/  HMMA.16816.F32 R32, R40, R50, R32 ;  /* 0x000000322820723c */ /* 0x000fe20000001820 */
[----:B------:R-:W3:Y:S04]  /*31ae0*/  LDSM.16.MT88.4 R40, [R183+0x11800] ;  /* 0x01180000b728783b */ /* 0x000ee80000004200 */
[----:B------:R-:W-:Y:S01]  /*31af0*/  FADD.FTZ R2, R119, R2 ;  /* 0x0000000277027221 */ /* 0x000fe20000010000 */
[----:B------:R-:W-:Y:S02]  /*31b00*/  F2FP.F16.F32.PACK_AB R143, R61, R68 ;  /* 0x000000443d8f723e */ /* 0x000fe400000000ff */
[----:B------:R-:W-:Y:S03]  /*31b10*/  MOV R133, R3 ;  /* 0x0000000300857202 */ /* 0x000fe60000000f00 */
[----:B------:R-:W-:Y:S01]  /*31b20*/  FADD.FTZ R2, R122, R2 ;  /* 0x000000027a027221 */ /* 0x000fe20000010000 */
[----:B------:R-:W-:Y:S01]  /*31b30*/  MOV R138, R37 ;  /* 0x00000025008a7202 */ /* 0x000fe20000000f00 */
[----:B-1----:R-:W-:Y:S01]  /*31b40*/  FADD.FTZ R38, R146, R0 ;  /* 0x0000000092267221 */ /* 0x002fe20000010000 */
[-CC-:B------:R-:W-:Y:S01]  /*31b50*/  FFMA.FTZ R0, R128, R36.reuse, -R39.reuse ;  /* 0x0000002480007223 */ /* 0x180fe20000010827 */
[----:B------:R-:W-:Y:S01]  /*31b60*/  FFMA.FTZ R39, R233, R36, -R39 ;  /* 0x00000024e9277223 */ /* 0x000fe20000010827 */
[----:B--2---:R-:W-:Y:S01]  /*31b70*/  F2FP.F16.F32.PACK_AB R140, R45, R60 ;  /* 0x0000003c2d8c723e */ /* 0x004fe200000000ff */
[----:B------:R-:W-:Y:S01]  /*31b80*/  FADD.FTZ R38, R144, R38 ;  /* 0x0000002690267221 */ /* 0x000fe20000010000 */
[----:B------:R1:W-:Y:S10]  /*31b90*/  MUFU.EX2 R44, R0 ;  /* 0x00000000002c7308 */ /* 0x0003f40000000800 */
[----:B------:R-:W2:Y:S01]  /*31ba0*/  MUFU.EX2 R39, R39 ;  /* 0x0000002700277308 */ /* 0x000ea20000000800 */
[----:B-1----:R-:W-:Y:S01]  /*31bb0*/  FADD.FTZ R0, R107, R2 ;  /* 0x000000026b007221 */ /* 0x002fe20000010000 */
        /* <DEDUP_REMOVED lines=9> */
[C---:B-----5:R-:W-:Y:S05]  /*31c50*/  HMMA.16816.F32 R168, R140.reuse, R164, R4 ;  /* 0x000000a48ca8723c */ /* 0x060fea0000001804 */
        /* <DEDUP_REMOVED lines=9> */
[----:B------:R-:W-:Y:S02]  /*31cf0*/  FADD.FTZ R0, R92, R2 ;  /* 0x000000025c007221 */ /* 0x000fe40000010000 */
        /* <DEDUP_REMOVED lines=29> */
[----:B------:R-:W-:Y:S03]  /*31ed0*/  MOV R0, R227 ;  /* 0x000000e300007202 */ /* 0x000fe60000000f00 */
[----:B------:R1:W-:Y:S04]  /*31ee0*/  STL [R1+0x18], R4 ;  /* 0x0000180401007387 */ /* 0x0003e80000100800 */
[----:B------:R1:W-:Y:S04]  /*31ef0*/  STL [R1+0x1c], R2 ;  /* 0x00001c0201007387 */ /* 0x0003e80000100800 */
[----:B------:R1:W-:Y:S01]  /*31f00*/  STL [R1+0x14], R0 ;  /* 0x0000140001007387 */ /* 0x0003e20000100800 */
[----:B------:R-:W-:Y:S05]  /*31f10*/  @P0 BRA `(.L_x_3463) ;  /* 0xffffff7800b00947 */ /* 0x000fea000383ffff */
.L_x_3454:
        /* <DEDUP_REMOVED lines=16> */
.L_x_3480:
        /* <DEDUP_REMOVED lines=153> */
.L_x_3466:
        /* <DEDUP_REMOVED lines=8> */
.L_x_3467:
[----:B------:R-:W-:Y:S05]  /*32a30*/  BSYNC B0 ;  /* 0x0000000000007941 */ /* 0x000fea0003800000 */
.L_x_3465:
        /* <DEDUP_REMOVED lines=48> */
.L_x_3469:
[----:B------:R-:W-:Y:S05]  /*32d40*/  BSYNC B0 ;  /* 0x0000000000007941 */ /* 0x000fea0003800000 */
.L_x_3468:
        /* <DEDUP_REMOVED lines=41> */
.L_x_3471:
[----:B------:R-:W-:Y:S05]  /*32fe0*/  BSYNC B0 ;  /* 0x0000000000007941 */ /* 0x000fea0003800000 */
.L_x_3470:
        /* <DEDUP_REMOVED lines=15> */
.L_x_3473:
[----:B------:R-:W-:Y:S05]  /*330e0*/  BSYNC B0 ;  /* 0x0000000000007941 */ /* 0x000fea0003800000 */
.L_x_3472:
        /* <DEDUP_REMOVED lines=15> */
.L_x_3475:
[----:B------:R-:W-:Y:S05]  /*331e0*/  BSYNC B0 ;  /* 0x0000000000007941 */ /* 0x000fea0003800000 */
.L_x_3474:
[----:B-123--:R-:W-:Y:S02]  /*331f0*/  MOV R10, 0x50 ;  /* 0x00000050000a7802 */ /* 0x00efe40000000f00 */
[----:B------:R-:W-:-:S03]  /*33200*/  MOV R9, 0x0 ;  /* 0x0000000000097802 */ /* 0x000fc60000000f00 */
[----:B------:R-:W-:-:S04]  /*33210*/  IMAD.MOV.U32 R8, RZ, RZ, R10 ;  /* 0x000000ffff087224 */ /* 0x000fc800078e000a */
[----:B----4-:R-:W-:Y:S05]  /*33220*/  @P1 RET.REL.NODEC R8 `(_ZN5flash24flash_fwd_splitkv_kernelI23Flash_fwd_kernel_traitsILi64ELi64ELi256ELi4ELb0ELb0EN7cutlass6half_tE19Flash_kernel_traitsILi64ELi64ELi256ELi4ES3_EELb1ELb0ELb1ELb0ELb0ELb1ELb0ELb1EEEvNS_16Flash_fwd_paramsE) ;  /* 0xfffffccc08741950 */ /* 0x010fea0003c3ffff */
        /* <DEDUP_REMOVED lines=14> */
[----:B------:R-:W-:Y:S05]  /*33310*/  RET.REL.NODEC R2 `(_ZN5flash24flash_fwd_splitkv_kernelI23Flash_fwd_kernel_traitsILi64ELi64ELi256ELi4ELb0ELb0EN7cutlass6half_tE19Flash_kernel_traitsILi64ELi64ELi256ELi4ES3_EELb1ELb0ELb1ELb0ELb0ELb1ELb0ELb1EEEvNS_16Flash_fwd_paramsE) ;  /* 0xfffffccc02387950 */ /* 0x000fea0003c3ffff */
.L_x_3464:
[----:B-1----:R-:W-:Y:S01]  /*33320*/  IMAD.MOV.U32 R0, RZ, RZ, 0x2 ;  /* 0x00000002ff007424 */ /* 0x002fe200078e00ff */
[----:B-----5:R-:W-:Y:S01]  /*33330*/  MOV R2, R8 ;  /* 0x0000000800027202 */ /* 0x020fe20000000f00 */
[----:B------:R-:W-:Y:S01]  /*33340*/  IMAD.MOV.U32 R4, RZ, RZ, -0x1 ;  /* 0xffffffffff047424 */ /* 0x000fe200078e00ff */
[----:B------:R-:W-:-:S07]  /*33350*/  MOV R3, 0x1f ;  /* 0x0000001f00037802 */ /* 0x000fce0000000f00 */
[----:B--2---:R-:W-:Y:S05]  /*33360*/  WARPSYNC.COLLECTIVE R4, `(.L_x_3476) ;  /* 0x0000000004087348 */ /* 0x004fea0003c00000 */
[----:B------:R1:W3:Y:S02]  /*33370*/  SHFL.BFLY P0, R0, R2, R0, R3 ;  /* 0x0c00000002007389 */ /* 0x0002e40000000003 */
[----:B-123--:R-:W-:Y:S01]  /*33380*/  ENDCOLLECTIVE ;  /* 0x000000000000791b */ /* 0x00efe20003800000 */
.L_x_3476:
[----:B------:R-:W-:Y:S02]  /*33390*/  MOV R5, R0 ;  /* 0x0000000000057202 */ /* 0x000fe40000000f00 */
[----:B------:R-:W-:-:S03]  /*333a0*/  MOV R0, 0x1 ;  /* 0x0000000100007802 */ /* 0x000fc60000000f00 */
[----:B------:R-:W-:-:S04]  /*333b0*/  FADD.FTZ R5, R5, R8 ;  /* 0x0000000805057221 */ /* 0x000fc80000010000 */
[----:B------:R-:W-:-:S07]  /*333c0*/  IMAD.MOV.U32 R2, RZ, RZ, R5 ;  /* 0x000000ffff027224 */ /* 0x000fce00078e0005 */
[----:B------:R-:W-:Y:S05]  /*333d0*/  WARPSYNC.COLLECTIVE R4, `(.L_x_3477) ;  /* 0x0000000004087348 */ /* 0x000fea0003c00000 */
[----:B------:R1:W2:Y:S02]  /*333e0*/  SHFL.BFLY P0, R0, R2, R0, R3 ;  /* 0x0c00000002007389 */ /* 0x0002a40000000003 */
[----:B-12---:R-:W-:Y:S01]  /*333f0*/  ENDCOLLECTIVE ;  /* 0x000000000000791b */ /* 0x006fe20003800000 */
.L_x_3477:
[----:B------:R-:W-:Y:S01]  /*33400*/  IMAD.MOV.U32 R6, RZ, RZ, R0 ;  /* 0x000000ffff067224 */ /* 0x000fe200078e0000 */
[----:B------:R-:W-:Y:S02]  /*33410*/  MOV R0, 0x2 ;  /* 0x0000000200007802 */ /* 0x000fe40000000f00 */
[----:B------:R-:W-:Y:S01]  /*33420*/  MOV R2, R7 ;  /* 0x0000000700027202 */ /* 0x000fe20000000f00 */
[----:B------:R-:W-:-:S07]  /*33430*/  FADD.FTZ R17, R5, R6 ;  /* 0x0000000605117221 */ /* 0x000fce0000010000 */
[----:B------:R-:W-:Y:S05]  /*33440*/  WARPSYNC.COLLECTIVE R4, `(.L_x_3478) ;  /* 0x0000000004087348 */ /* 0x000fea0003c00000 */
[----:B------:R1:W2:Y:S02]  /*33450*/  SHFL.BFLY P0, R0, R2, R0, R3 ;  /* 0x0c00000002007389 */ /* 0x0002a40000000003 */
[----:B-12---:R-:W-:Y:S01]  /*33460*/  ENDCOLLECTIVE ;  /* 0x000000000000791b */ /* 0x006fe20003800000 */
.L_x_3478:
[----:B------:R-:W-:Y:S01]  /*33470*/  IMAD.MOV.U32 R2, RZ, RZ, R0 ;  /* 0x000000ffff027224 */ /* 0x000fe200078e0000 */
[----:B------:R-:W-:-:S03]  /*33480*/  MOV R0, 0x1 ;  /* 0x0000000100007802 */ /* 0x000fc60000000f00 */
[----:B------:R-:W-:-:S07]  /*33490*/  FADD.FTZ R2, R2, R7 ;  /* 0x0000000702027221 */ /* 0x000fce0000010000 */
[----:B------:R-:W-:Y:S05]  /*334a0*/  WARPSYNC.COLLECTIVE R4, `(.L_x_3479) ;  /* 0x0000000004087348 */ /* 0x000fea0003c00000 */
[----:B------:R1:W2:Y:S02]  /*334b0*/  SHFL.BFLY P0, R0, R2, R0, R3 ;  /* 0x0c00000002007389 */ /* 0x0002a40000000003 */
[----:B-12---:R-:W-:Y:S01]  /*334c0*/  ENDCOLLECTIVE ;  /* 0x000000000000791b */ /* 0x006fe20003800000 */
.L_x_3479:
[----:B------:R-:W-:Y:S01]  /*334d0*/  MOV R3, R0 ;  /* 0x0000000000037202 */ /* 0x000fe20000000f00 */
[----:B------:R-:W-:Y:S06]  /*334e0*/  BRA `(.L_x_3480) ;  /* 0xffffffe800cc7947 */ /* 0x000fec000383ffff */
.L_x_3481:
        /* <DEDUP_REMOVED lines=9> */
.L_x_7851:


//--------------------- .text._ZN5flash24flash_fwd_splitkv_kernelI23Flash_fwd_kernel_traitsILi64ELi64ELi256ELi4ELb0ELb0EN7cutlass6half_tE19Flash_kernel_traitsILi64ELi64ELi256ELi4ES3_EELb1ELb0ELb0ELb0ELb1ELb0ELb1ELb0EEEvNS_16Flash_fwd_paramsE --------------------------
	.section	.text._ZN5flash24flash_fwd_splitkv_kernelI23Flash_fwd_kernel_traitsILi64ELi64ELi256ELi4ELb0ELb0EN7cutlass6half_tE19Flash_kernel_traitsILi64ELi64ELi256ELi4ES3_EELb1ELb0ELb0ELb0ELb1ELb0ELb1ELb0EEEvNS_16Flash_fwd_paramsE,"ax",@progbits
	.align	128
        .global         _ZN5flash24flash_fwd_splitkv_kernelI23Flash_fwd_kernel_traitsILi64ELi64ELi256ELi4ELb0ELb0EN7cutlass6half_tE19Flash_kernel_traitsILi64ELi64ELi256ELi4ES3_EELb1ELb0ELb0ELb0ELb1ELb0ELb1ELb0EEEvNS_16Flash_fwd_paramsE
        .type           _ZN5flash24flash_fwd_splitkv_kernelI23Flash_fwd_kernel_traitsILi64ELi64ELi256ELi4ELb0ELb0EN7cutlass6half_tE19Flash_kernel_traitsILi64ELi64ELi256ELi4ES3_EELb1ELb0ELb0ELb0ELb1ELb0ELb1ELb0EEEvNS_16Flash_fwd_paramsE,@function
        .size           _ZN5flash24flash_fwd_splitkv_kernelI23Flash_fwd_kernel_traitsILi64ELi64ELi256ELi4ELb0ELb0EN7cutlass6half_tE19Flash_kernel_traitsILi64ELi64ELi256ELi4ES3_EELb1ELb0ELb0ELb0ELb1ELb0ELb1ELb0EEEvNS_16Flash_fwd_paramsE,(.L_x_7902 - _ZN5flash24flash_fwd_splitkv_kernelI23Flash_fwd_kernel_traitsILi64ELi64ELi256ELi4ELb0ELb0EN7cutlass6half_tE19Flash_kernel_traitsILi64ELi64ELi256ELi4ES3_EELb1ELb0ELb0ELb0ELb1ELb0ELb1ELb0EEEvNS_16Flash_fwd_paramsE)
        .other          _ZN5flash24flash_fwd_splitkv_kernelI23Flash_fwd_kernel_traitsILi64ELi64ELi256ELi4ELb0ELb0EN7cutlass6half_tE19Flash_kernel_traitsILi64ELi64ELi256ELi4ES3_EELb1ELb0ELb0ELb0ELb1ELb0ELb1ELb0EEEvNS_16Flash_fwd_paramsE,@"STO_CUDA_ENTRY STV_DEFAULT"
_ZN5flash24flash_fwd_splitkv_kernelI23Flash_fwd_kernel_traitsILi64ELi64ELi256ELi4ELb0ELb0EN7cutlass6half_tE19Flash_kernel_traitsILi64ELi64ELi256ELi4ES3_EELb1ELb0ELb0ELb0ELb1ELb0ELb1ELb0EEEvNS_16Flash_fwd_paramsE:
.text._ZN5flash24flash_fwd_splitkv_kernelI23Flash_fwd_kernel_traitsILi64ELi64ELi256ELi4ELb0ELb0EN7cutlass6half_tE19Flash_kernel_traitsILi64ELi64ELi256ELi4ES3_EELb1ELb0ELb0ELb0ELb1ELb0ELb1ELb0EEEvNS_16Flash_fwd_paramsE:
        /* <DEDUP_REMOVED lines=32> */
[----:B------:R-:W-:Y:S01]  /*0200*/  @UP3 UIADD3 UR13, UR13, 0x1, URZ ;  /* 0x000000010d0d3890 */ /* 0x000fe2000fffe03f */
[----:B------:R-:W-:Y:S01]  /*0210*/  PLOP3.LUT P0, PT, PT, PT, UP0, 0x80, 0x0 ;  /* 0x000000000000781c */ /* 0x000fe20003f0f008 */
[----:B------:R-:W-:Y:S02]  /*0220*/  @!UP2 ULOP3.LUT UR13, URZ, UR8, URZ, 0x33, !UPT ;  /* 0x000000083f0da292 */ /* 0x000fe4000f8e333f */
        /* <DEDUP_REMOVED lines=42> */
.L_x_3482:
[----:B------:R-:W-:-:S05]  /*04d0*/  ULDC UR5, c[0x0][0x2c8] ;  /* 0x0000b20000057ab9 */ /* 0x000fca0000000800 */
.L_x_3483:
        /* <DEDUP_REMOVED lines=50> */
[----:B------:R-:W-:Y:S02]  /*0800*/  UIMAD UR5, UR23, UR5, UR6 ;  /* 0x00000005170572a4 */ /* 0x000fe4000f8e0206 */
[----:B------:R-:W-:Y:S02]  /*0810*/  UIADD3 UR6, UR15, 0xff, URZ ;  /* 0x000000ff0f067890 */ /* 0x000fe4000fffe03f */
[----:B------:R-:W-:-:S11]  /*0820*/  UISETP.GT.U32.AND UP0, UPT, UR7, UR5, UPT ;  /* 0x000000050700728c */ /* 0x000fd6000bf04070 */
[----:B------:R-:W-:Y:S02]  /*0830*/  @!UP0 UIADD3 UR5, UR5, -UR7, URZ ;  /* 0x8000000705058290 */ /* 0x000fe4000fffe03f */
[----:B------:R-:W-:Y:S02]  /*0840*/  @!UP0 UIADD3 UR23, UR23, 0x1, URZ ;  /* 0x0000000117178890 */ /* 0x000fe4000fffe03f */
[----:B------:R-:W-:Y:S02]  /*0850*/  UISETP.GE.U32.AND UP2, UPT, UR5, UR7, UPT ;  /* 0x000000070500728c */ /* 0x000fe4000bf46070 */
[----:B------:R-:W-:Y:S02]  /*0860*/  UISETP.GE.AND UP0, UPT, UR12, URZ, UPT ;  /* 0x0000003f0c00728c */ /* 0x000fe4000bf06270 */
[----:B------:R-:W-:Y:S02]  /*0870*/  USHF.R.S32.HI UR5, URZ, 0x1f, UR6 ;  /* 0x0000001f3f057899 */ /* 0x000fe40008011406 */
[----:B------:R-:W-:-:S02]  /*0880*/  UIADD3 UR7, -UR19, 0x13f, UR18 ;  /* 0x0000013f13077890 */ /* 0x000fc4000fffe112 */
[----:B------:R-:W-:Y:S02]  /*0890*/  ULEA.HI UR6, UR5, UR6, URZ, 0x8 ;  /* 0x0000000605067291 */ /* 0x000fe4000f8f403f */
[----:B------:R-:W-:Y:S02]  /*08a0*/  UIADD3 UR7, UR7, UR14, UR15 ;  /* 0x0000000e07077290 */ /* 0x000fe4000fffe00f */
[----:B------:R-:W-:Y:S02]  /*08b0*/  @UP2 UIADD3 UR23, UR23, 0x1, URZ ;  /* 0x0000000117172890 */ /* 0x000fe4000fffe03f */
[----:B------:R-:W-:Y:S02]  /*08c0*/  USHF.R.S32.HI UR6, URZ, 0x8, UR6 ;  /* 0x000000083f067899 */ /* 0x000fe40008011406 */
[----:B------:R-:W-:Y:S02]  /*08d0*/  @!UP0 UIADD3 UR23, -UR23, URZ, URZ ;  /* 0x0000003f17178290 */ /* 0x000fe4000fffe13f */
[----:B------:R-:W-:-:S02]  /*08e0*/  @!UP1 ULOP3.LUT UR23, URZ, UR11, URZ, 0x33, !UPT ;  /* 0x0000000b3f179292 */ /* 0x000fc4000f8e333f */
[----:B------:R-:W-:Y:S01]  /*08f0*/  IMAD.U32 R2, RZ, RZ, UR6 ;  /* 0x00000006ff027e24 */ /* 0x000fe2000f8e00ff */
[----:B------:R-:W-:Y:S02]  /*0900*/  USHF.R.S32.HI UR6, URZ, 0x1f, UR7 ;  /* 0x0000001f3f067899 */ /* 0x000fe40008011407 */
[----:B------:R-:W-:Y:S01]  /*0910*/  UIMAD UR5, UR23, UR10, URZ ;  /* 0x0000000a170572a4 */ /* 0x000fe2000f8e023f */
[----:B------:R-:W-:Y:S01]  /*0920*/  IMAD.U32 R0, RZ, RZ, UR23 ;  /* 0x00000017ff007e24 */ /* 0x000fe2000f8e00ff */
[----:B------:R-:W-:-:S04]  /*0930*/  ULEA.HI UR6, UR6, UR7, URZ, 0x8 ;  /* 0x0000000706067291 */ /* 0x000fc8000f8f403f */
[----:B------:R-:W-:Y:S01]  /*0940*/  VIADDMNMX R0, R0, UR5, R2, PT ;  /* 0x0000000500007c46 */ /* 0x000fe2000b800102 */
[----:B------:R-:W-:Y:S01]  /*0950*/  USHF.R.S32.HI UR6, URZ, 0x8, UR6 ;  /* 0x000000083f067899 */ /* 0x000fe20008011406 */
[----:B------:R-:W1:Y:S02]  /*0960*/  S2R R2, SR_TID.X ;  /* 0x0000000000027919 */ /* 0x000e640000002100 */
[----:B------:R-:W-:-:S13]  /*0970*/  R2UR UR12, R0 ;  /* 0x00000000000c72ca */ /* 0x000fda00000e0000 */
[----:B------:R-:W-:-:S04]  /*0980*/  UISETP.LT.AND UP0, UPT, UR12, UR6, UPT ;  /* 0x000000060c00728c */ /* 0x000fc8000bf01270 */
[----:B------:R-:W-:-:S04]  /*0990*/  USEL UR12, UR12, UR6, UP0 ;  /* 0x000000060c0c7287 */ /* 0x000fc80008000000 */
[----:B------:R-:W-:-:S06]  /*09a0*/  UISETP.GE.AND UP0, UPT, UR5, UR12, UPT ;  /* 0x0000000c0500728c */ /* 0x000fcc000bf06270 */
[----:B------:R-:W-:-:S13]  /*09b0*/  PLOP3.LUT P0, PT, PT, PT, UP0, 0x80, 0x0 ;  /* 0x000000000000781c */ /* 0x000fda0003f0f008 */
[----:B-1----:R-:W-:Y:S05]  /*09c0*/  @!P0 BRA `(.L_x_3484) ;  /* 0x0000000400348947 */ /* 0x002fea0003800000 */
[----:B------:R-:W-:Y:S01]  /*09d0*/  SHF.R.S32.HI R0, RZ, 0x1f, R2 ;  /* 0x0000001fff007819 */ /* 0x000fe20000011402 */
[----:B------:R-:W-:Y:S01]  /*09e0*/  ULDC.64 UR6, c[0x0][0x2c0] ;  /* 0x0000b00000067ab9 */ /* 0x000fe20000000a00 */
[----:B------:R-:W-:Y:S01]  /*09f0*/  LOP3.LUT P6, RZ, R2, 0xf, RZ, 0xc0, !PT ;  /* 0x0000000f02ff7812 */ /* 0x000fe200078cc0ff */
[----:B------:R-:W-:Y:S01]  /*0a00*/  UIMAD UR6, UR10, UR6, UR13 ;  /* 0x000000060a0672a4 */ /* 0x000fe2000f8e020d */
[----:B------:R-:W-:-:S03]  /*0a10*/  LEA.HI R0, R0, R2, RZ, 0x4 ;  /* 0x0000000200007211 */ /* 0x000fc600078f20ff */
[----:B------:R-:W-:Y:S01]  /*0a20*/  UIMAD UR6, UR6, UR8, UR4 ;  /* 0x00000008060672a4 */ /* 0x000fe2000f8e0204 */
[----:B------:R-:W-:Y:S02]  /*0a30*/  LOP3.LUT R4, R0, 0x3ffffff0, RZ, 0xc0, !PT ;  /* 0x3ffffff000047812 */ /* 0x000fe400078ec0ff */
[----:B------:R-:W-:Y:S01]  /*0a40*/  SHF.R.S32.HI R0, RZ, 0x4, R0 ;  /* 0x00000004ff007819 */ /* 0x000fe20000011400 */
[----:B------:R-:W-:Y:S02]  /*0a50*/  UIMAD UR7, UR6, UR7, UR18 ;  /* 0x00000007060772a4 */ /* 0x000fe4000f8e0212 */
[----:B------:R-:W-:Y:S01]  /*0a60*/  IMAD.IADD R4, R2, 0x1, -R4 ;  /* 0x0000000102047824 */ /* 0x000fe200078e0a04 */
[----:B------:R-:W-:Y:S01]  /*0a70*/  ULDC UR4, c[0x0][0x2dc] ;  /* 0x0000b70000047ab9 */ /* 0x000fe20000000800 */
[----:B------:R-:W-:Y:S01]  /*0a80*/  UIADD3 UR18, -UR18, UR19, URZ ;  /* 0x0000001312127290 */ /* 0x000fe2000fffe13f */
[----:B------:R-:W-:Y:S01]  /*0a90*/  VIADD R9, R0, 0x8 ;  /* 0x0000000800097836 */ /* 0x000fe20000000000 */
[----:B------:R-:W-:Y:S01]  /*0aa0*/  UIMAD UR4, UR7, UR4, URZ ;  /* 0x00000004070472a4 */ /* 0x000fe2000f8e023f */
[----:B------:R-:W-:Y:S01]  /*0ab0*/  IMAD.SHL.U32 R4, R4, 0x4, RZ ;  /* 0x0000000404047824 */ /* 0x000fe200078e00ff */
[----:B------:R-:W-:Y:S01]  /*0ac0*/  USHF.R.S32.HI UR6, URZ, 0x1f, UR7 ;  /* 0x0000001f3f067899 */ /* 0x000fe20008011407 */
[C---:B------:R-:W-:Y:S01]  /*0ad0*/  VIADD R7, R0.reuse, 0x18 ;  /* 0x0000001800077836 */ /* 0x040fe20000000000 */
[----:B------:R-:W-:Y:S01]  /*0ae0*/  ISETP.GE.AND P5, PT, R9, UR18, PT ;  /* 0x0000001209007c0c */ /* 0x000fe2000bfa6270 */
[C---:B------:R-:W-:Y:S01]  /*0af0*/  VIADD R8, R0.reuse, 0x10 ;  /* 0x0000001000087836 */ /* 0x040fe20000000000 */
[--C-:B------:R-:W-:Y:S01]  /*0b00*/  SHF.R.S32.HI R5, RZ, 0x1f, R4.reuse ;  /* 0x0000001fff057819 */ /* 0x100fe20000011404 */
[----:B------:R-:W-:Y:S01]  /*0b10*/  IMAD.U32 R3, RZ, RZ, UR4 ;  /* 0x00000004ff037e24 */ /* 0x000fe2000f8e00ff */
[C---:B------:R-:W-:Y:S01]  /*0b20*/  ISETP.GE.AND P2, PT, R0.reuse, UR18, PT ;  /* 0x0000001200007c0c */ /* 0x040fe2000bf46270 */
[----:B------:R-:W-:Y:S01]  /*0b30*/  VIADD R6, R0, 0x20 ;  /* 0x0000002000067836 */ /* 0x000fe20000000000 */
[----:B------:R-:W-:Y:S01]  /*0b40*/  ISETP.GE.AND P1, PT, R8, UR18, PT ;  /* 0x0000001208007c0c */ /* 0x000fe2000bf26270 */
[----:B------:R-:W-:-:S03]  /*0b50*/  IMAD.WIDE R4, R0, 0x40, R4 ;  /* 0x0000004000047825 */ /* 0x000fc600078e0204 */
[----:B------:R-:W-:Y:S02]  /*0b60*/  ISETP.GE.AND P4, PT, R6, UR18, PT ;  /* 0x0000001206007c0c */ /* 0x000fe4000bf86270 */
[----:B------:R-:W-:Y:S01]  /*0b70*/  IADD3 R4, P0, R4, UR4, RZ ;  /* 0x0000000404047c10 */ /* 0x000fe2000ff1e0ff */
[----:B------:R-:W-:-:S03]  /*0b80*/  ULDC.64 UR4, c[0x0][0x288] ;  /* 0x0000a20000047ab9 */ /* 0x000fc60000000a00 */
[----:B------:R-:W-:Y:S01]  /*0b90*/  LEA.HI.X.SX32 R3, R3, R5, 0x1, P0 ;  /* 0x0000000503037211 */ /* 0x000fe200000f0eff */
[----:B------:R-:W-:Y:S01]  /*0ba0*/  VIADD R5, R0, 0x28 ;  /* 0x0000002800057836 */ /* 0x000fe20000000000 */
[----:B------:R-:W-:-:S04]  /*0bb0*/  LEA R10, P0, R4, UR4, 0x2 ;  /* 0x00000004040a7c11 */ /* 0x000fc8000f8010ff */
[----:B------:R-:W-:Y:S01]  /*0bc0*/  LEA.HI.X R11, R4, UR5, R3, 0x2, P0 ;  /* 0x00000005040b7c11 */ /* 0x000fe200080f1403 */
[C---:B------:R-:W-:Y:S01]  /*0bd0*/  VIADD R4, R0.reuse, 0x30 ;  /* 0x0000003000047836 */ /* 0x040fe20000000000 */
[----:B------:R-:W-:Y:S01]  /*0be0*/  ISETP.GE.AND P0, PT, R7, UR18, PT ;  /* 0x0000001207007c0c */ /* 0x000fe2000bf06270 */
[C---:B------:R-:W-:Y:S01]  /*0bf0*/  VIADD R3, R0.reuse, 0x38 ;  /* 0x0000003800037836 */ /* 0x040fe20000000000 */
[----:B------:R-:W-:Y:S01]  /*0c00*/  ISETP.GE.AND P3, PT, R5, UR18, PT ;  /* 0x0000001205007c0c */ /* 0x000fe2000bf66270 */
[----:B------:R-:W-:Y:S01]  /*0c10*/  @!P5 STG.E.128 desc[UR16][R10.64+0x800], RZ ;  /* 0x000800ff0a00d986 */ /* 0x000fe2000c101d10 */
[----:B------:R-:W-:Y:S01]  /*0c20*/  ISETP.GE.OR P5, PT, R0, UR18, P6 ;  /* 0x0000001200007c0c */ /* 0x000fe2000b7a6670 */
[----:B------:R-:W-:Y:S02]  /*0c30*/  ULDC.64 UR4, c[0x0][0x2b8] ;  /* 0x0000ae0000047ab9 */ /* 0x000fe40000000a00 */
[----:B------:R-:W-:Y:S01]  /*0c40*/  @!P2 STG.E.128 desc[UR16][R10.64], RZ ;  /* 0x000000ff0a00a986 */ /* 0x000fe2000c101d10 */
[----:B------:R-:W-:-:S03]  /*0c50*/  ISETP.GE.AND P2, PT, R4, UR18, PT ;  /* 0x0000001204007c0c */ /* 0x000fc6000bf46270 */
[----:B------:R-:W-:Y:S01]  /*0c60*/  @!P1 STG.E.128 desc[UR16][R10.64+0x1000], RZ ;  /* 0x001000ff0a009986 */ /* 0x000fe2000c101d10 */
[----:B------:R-:W-:-:S03]  /*0c70*/  ISETP.GE.AND P1, PT, R3, UR18, PT ;  /* 0x0000001203007c0c */ /* 0x000fc6000bf26270 */
[----:B------:R-:W-:Y:S01]  /*0c80*/  @!P0 STG.E.128 desc[UR16][R10.64+0x1800], RZ ;  /* 0x001800ff0a008986 */ /* 0x000fe2000c101d10 */
[----:B------:R-:W-:-:S03]  /*0c90*/  IADD3 R2, P0, R0, UR7, RZ ;  /* 0x0000000700027c10 */ /* 0x000fc6000ff1e0ff */
[----:B------:R-:W-:Y:S01]  /*0ca0*/  @!P4 STG.E.128 desc[UR16][R10.64+0x2000], RZ ;  /* 0x002000ff0a00c986 */ /* 0x000fe2000c101d10 */
[----:B------:R-:W-:Y:S02]  /*0cb0*/  LEA.HI.X.SX32 R0, R0, UR6, 0x1, P0 ;  /* 0x0000000600007c11 */ /* 0x000fe400080f0eff */
[C---:B------:R-:W-:Y:S01]  /*0cc0*/  LEA R12, P0, R2.reuse, UR4, 0x2 ;  /* 0x00000004020c7c11 */ /* 0x040fe2000f8010ff */
[----:B------:R-:W-:Y:S01]  /*0cd0*/  @!P3 STG.E.128 desc[UR16][R10.64+0x2800], RZ ;  /* 0x002800ff0a00b986 */ /* 0x000fe2000c101d10 */
[----:B------:R-:W-:Y:S02]  /*0ce0*/  ISETP.GE.OR P4, PT, R9, UR18, P6 ;  /* 0x0000001209007c0c */ /* 0x000fe4000b786670 */
[----:B------:R-:W-:Y:S01]  /*0cf0*/  LEA.HI.X R13, R2, UR5, R0, 0x2, P0 ;  /* 0x00000005020d7c11 */ /* 0x000fe200080f1400 */
[----:B------:R-:W-:Y:S01]  /*0d00*/  @!P5 IMAD.MOV.U32 R0, RZ, RZ, -0x800000 ;  /* 0xff800000ff00d424 */ /* 0x000fe200078e00ff */
[----:B------:R-:W-:Y:S01]  /*0d10*/  @!P2 STG.E.128 desc[UR16][R10.64+0x3000], RZ ;  /* 0x003000ff0a00a986 */ /* 0x000fe2000c101d10 */
[----:B------:R-:W-:-:S02]  /*0d20*/  ISETP.GE.OR P3, PT, R8, UR18, P6 ;  /* 0x0000001208007c0c */ /* 0x000fc4000b766670 */
[----:B------:R-:W-:Y:S01]  /*0d30*/  ISETP.GE.OR P2, PT, R7, UR18, P6 ;  /* 0x0000001207007c0c */ /* 0x000fe2000b746670 */
[----:B------:R-:W-:Y:S01]  /*0d40*/  @!P1 STG.E.128 desc[UR16][R10.64+0x3800], RZ ;  /* 0x003800ff0a009986 */ /* 0x000fe2000c101d10 */
[----:B------:R-:W-:Y:S02]  /*0d50*/  ISETP.GE.OR P1, PT, R6, UR18, P6 ;  /* 0x0000001206007c0c */ /* 0x000fe4000b726670 */
[----:B------:R-:W-:Y:S01]  /*0d60*/  ISETP.GE.OR P0, PT, R5, UR18, P6 ;  /* 0x0000001205007c0c */ /* 0x000fe2000b706670 */
[----:B------:R1:W-:Y:S01]  /*0d70*/  @!P5 STG.E desc[UR16][R12.64], R0 ;  /* 0x000000000c00d986 */ /* 0x0003e2000c101910 */
[----:B------:R-:W-:Y:S02]  /*0d80*/  ISETP.GE.OR P5, PT, R4, UR18, P6 ;  /* 0x0000001204007c0c */ /* 0x000fe4000b7a6670 */
[----:B------:R-:W-:-:S03]  /*0d90*/  ISETP.GE.OR P6, PT, R3, UR18, P6 ;  /* 0x0000001203007c0c */ /* 0x000fc6000b7c6670 */
[----:B------:R-:W-:Y:S02]  /*0da0*/  @!P3 IMAD.MOV.U32 R6, RZ, RZ, -0x800000 ;  /* 0xff800000ff06b424 */ /* 0x000fe400078e00ff */
[----:B------:R-:W-:Y:S02]  /*0db0*/  @!P2 IMAD.MOV.U32 R5, RZ, RZ, -0x800000 ;  /* 0xff800000ff05a424 */ /* 0x000fe400078e00ff */
[----:B------:R-:W-:Y:S01]  /*0dc0*/  @!P1 IMAD.MOV.U32 R4, RZ, RZ, -0x800000 ;  /* 0xff800000ff049424 */ /* 0x000fe200078e00ff */
[----:B------:R-:W-:Y:S01]  /*0dd0*/  @!P3 STG.E desc[UR16][R12.64+0x40], R6 ;  /* 0x000040060c00b986 */ /* 0x000fe2000c101910 */
[----:B------:R-:W-:-:S03]  /*0de0*/  @!P0 IMAD.MOV.U32 R2, RZ, RZ, -0x800000 ;  /* 0xff800000ff028424 */ /* 0x000fc600078e00ff */
        /* <DEDUP_REMOVED lines=8> */
[----:B-1----:R-:W-:-:S05]  /*0e70*/  MOV R0, 0xff800000 ;  /* 0xff80000000007802 */ /* 0x002fca0000000f00 */
[----:B------:R-:W-:Y:S01]  /*0e80*/  STG.E desc[UR16][R12.64+0xe0], R0 ;  /* 0x0000e0000c007986 */ /* 0x000fe2000c101910 */
[----:B------:R-:W-:Y:S05]  /*0e90*/  EXIT ;  /* 0x000000000000794d */ /* 0x000fea0003800000 */
.L_x_3484:
        /* <DEDUP_REMOVED lines=28> */
.L_x_3485:
        /* <DEDUP_REMOVED lines=34> */
[----:B------:R-:W-:Y:S01]  /*1280*/  IMAD.MOV R7, RZ, RZ, -R7 ;  /* 0x000000ffff077224 */ /* 0x000fe200078e0a07 */
[----:B------:R-:W-:Y:S02]  /*1290*/  MOV R3, UR4 ;  /* 0x0000000400037c02 */ /* 0x000fe40008000f00 */
[----:B------:R-:W1:Y:S01]  /*12a0*/  I2F.RP R8, R6 ;  /* 0x0000000600087306 */ /* 0x000e620000209400 */
[----:B------:R-:W-:Y:S01]  /*12b0*/  IMAD R21, R21, R7, UR9 ;  /* 0x0000000915157e24 */ /* 0x000fe2000f8e0207 */
[----:B------:R-:W-:-:S04]  /*12c0*/  IABS R3, R3 ;  /* 0x0000000300037213 */ /* 0x000fc80000000000 */
[----:B------:R-:W-:Y:S02]  /*12d0*/  SHF.R.S32.HI R20, RZ, 0x1f, R21 ;  /* 0x0000001fff147819 */ /* 0x000fe40000011415 */
[----:B-1----:R-:W1:Y:S02]  /*12e0*/  MUFU.RCP R8, R8 ;  /* 0x0000000800087308 */ /* 0x002e640000001000 */
[----:B-1----:R-:W-:-:S06]  /*12f0*/  IADD3 R8, R8, 0xffffffe, RZ ;  /* 0x0ffffffe08087810 */ /* 0x002fcc0007ffe0ff */
[----:B------:R-:W2:Y:S02]  /*1300*/  F2I.FTZ.U32.TRUNC.NTZ R9, R8 ;  /* 0x0000000800097305 */ /* 0x000ea4000021f000 */
[----:B--2---:R-:W-:Y:S02]  /*1310*/  IMAD.MOV R5, RZ, RZ, -R9 ;  /* 0x000000ffff057224 */ /* 0x004fe400078e0a09 */
        /* <DEDUP_REMOVED lines=22> */
[----:B------:R-:W-:Y:S01]  /*1480*/  IMAD.U32 R6, RZ, RZ, UR24 ;  /* 0x00000018ff067e24 */ /* 0x000fe2000f8e00ff */
[----:B------:R-:W-:Y:S01]  /*1490*/  @!P2 LOP3.LUT R3, RZ, R0, RZ, 0x33, !PT ;  /* 0x00000000ff03a212 */ /* 0x000fe200078e33ff */
[----:B------:R-:W-:Y:S01]  /*14a0*/  IMAD R0, R21, UR11, R4 ;  /* 0x0000000b15007c24 */ /* 0x000fe2000f8e0204 */
[----:B------:R-:W-:Y:S01]  /*14b0*/  UIADD3 UR6, UR25, UR6, URZ ;  /* 0x0000000619067290 */ /* 0x000fe2000fffe03f */
[----:B------:R-:W-:Y:S01]  /*14c0*/  MOV R7, UR25 ;  /* 0x0000001900077c02 */ /* 0x000fe20008000f00 */
[----:B------:R-:W-:Y:S01]  /*14d0*/  ULDC.64 UR8, c[0x0][0x260] ;  /* 0x0000980000087ab9 */ /* 0x000fe20000000a00 */
[----:B------:R-:W-:-:S02]  /*14e0*/  MOV R4, R6 ;  /* 0x0000000600047202 */ /* 0x000fc40000000f00 */
[----:B------:R-:W-:Y:S01]  /*14f0*/  SHF.R.S32.HI R10, RZ, 0x1f, R3 ;  /* 0x0000001fff0a7819 */ /* 0x000fe20000011403 */
[----:B------:R-:W-:Y:S01]  /*1500*/  IMAD.U32 R5, RZ, RZ, UR6 ;  /* 0x00000006ff057e24 */ /* 0x000fe2000f8e00ff */
[----:B------:R-:W-:Y:S01]  /*1510*/  ULDC.64 UR6, c[0x0][0x238] ;  /* 0x00008e0000067ab9 */ /* 0x000fe20000000a00 */
[----:B------:R-:W-:Y:S01]  /*1520*/  MOV R11, R3 ;  /* 0x00000003000b7202 */ /* 0x000fe20000000f00 */
        /* <DEDUP_REMOVED lines=8> */
[----:B------:R-:W-:Y:S02]  /*15b0*/  IMAD R0, R3, UR9, R0 ;  /* 0x0000000903007c24 */ /* 0x000fe4000f8e0200 */
[----:B------:R-:W-:-:S03]  /*15c0*/  IMAD.MOV.U32 R26, RZ, RZ, R4 ;  /* 0x000000ffff1a7224 */ /* 0x000fc600078e0004 */
[----:B------:R-:W-:Y:S01]  /*15d0*/  IADD3 R0, R5, R0, RZ ;  /* 0x0000000005007210 */ /* 0x000fe20007ffe0ff */
[----:B------:R-:W-:Y:S06]  /*15e0*/  BRA `(.L_x_3487) ;  /* 0x0000000400487947 */ /* 0x000fec0003800000 */
.L_x_3486:
        /* <DEDUP_REMOVED lines=46> */
.L_x_3488:
        /* <DEDUP_REMOVED lines=9> */
[----:B------:R-:W-:Y:S01]  /*1960*/  MOV R21, UR22 ;  /* 0x0000001600157c02 */ /* 0x000fe20008000f00 */
[----:B------:R-:W-:Y:S01]  /*1970*/  UIADD3 UR6, UR27, UR6, URZ ;  /* 0x000000061b067290 */ /* 0x000fe2000fffe03f */
[----:B------:R-:W-:Y:S01]  /*1980*/  MOV R7, UR27 ;  /* 0x0000001b00077c02 */ /* 0x000fe20008000f00 */
[----:B------:R-:W-:-:S02]  /*1990*/  IMAD.U32 R6, RZ, RZ, UR26 ;  /* 0x0000001aff067e24 */ /* 0x000fc4000f8e00ff */
[-C--:B-1----:R-:W-:Y:S02]  /*19a0*/  IMAD R0, R10, R4.reuse, RZ ;  /* 0x000000040a007224 */ /* 0x082fe400078e02ff */
        /* <DEDUP_REMOVED lines=22> */
.L_x_3487:
        /* <DEDUP_REMOVED lines=13> */
[----:B------:R-:W-:Y:S01]  /*1be0*/  @!UP0 ULDC.64 UR6, c[0x0][0x228] ;  /* 0x00008a0000068ab9 */ /* 0x000fe20000000a00 */
[----:B------:R-:W-:Y:S01]  /*1bf0*/  @UP0 ULDC.64 UR8, c[0x0][0x240] ;  /* 0x0000900000080ab9 */ /* 0x000fe20000000a00 */
[----:B------:R-:W-:Y:S01]  /*1c00*/  IMAD.IADD R3, R2, 0x1, -R3 ;  /* 0x0000000102037824 */ /* 0x000fe200078e0a03 */
[----:B------:R-:W-:Y:S01]  /*1c10*/  @!UP0 UIMAD UR22, UR22, UR6, URZ ;  /* 0x00000006161682a4 */ /* 0x000fe2000f8e023f */
[----:B------:R-:W-:Y:S01]  /*1c20*/  ISETP.GE.AND P2, PT, R19, UR20, PT ;  /* 0x0000001413007c0c */ /* 0x000fe2000bf46270 */
[----:B------:R-:W-:Y:S01]  /*1c30*/  @UP0 UIMAD.WIDE.U32 UR26, UR21, UR8, URZ ;  /* 0x00000008151a02a5 */ /* 0x000fe2000f8e003f */
[----:B------:R-:W-:Y:S01]  /*1c40*/  IMAD.SHL.U32 R25, R3, 0x8, RZ ;  /* 0x0000000803197824 */ /* 0x000fe200078e00ff */
[----:B------:R-:W-:Y:S01]  /*1c50*/  @!UP0 UIMAD.WIDE.U32 UR28, UR13, UR6, URZ ;  /* 0x000000060d1c82a5 */ /* 0x000fe2000f8e003f */
[----:B------:R-:W-:Y:S01]  /*1c60*/  LOP3.LUT R22, R22, 0x1c0, RZ, 0xc0, !PT ;  /* 0x000001c016167812 */ /* 0x000fe200078ec0ff */
[----:B------:R-:W2:Y:S01]  /*1c70*/  @!P3 LDC.64 R4, c[0x0][0x240] ;  /* 0x00009000ff04bb82 */ /* 0x000ea20000000a00 */
[----:B------:R-:W-:Y:S01]  /*1c80*/  @!UP0 UIMAD UR7, UR13, UR7, UR22 ;  /* 0x000000070d0782a4 */ /* 0x000fe2000f8e0216 */
[--C-:B------:R-:W-:Y:S01]  /*1c90*/  SHF.R.S32.HI R24, RZ, 0x1f, R25.reuse ;  /* 0x0000001fff187819 */ /* 0x100fe20000011419 */
[----:B------:R-:W-:Y:S01]  /*1ca0*/  @UP0 UIMAD UR9, UR21, UR9, UR27 ;  /* 0x00000009150902a4 */ /* 0x000fe2000f8e021b */
[----:B------:R-:W-:Y:S01]  /*1cb0*/  LOP3.LUT R7, R22, 0x38, R25, 0xf8, !PT ;  /* 0x0000003816077812 */ /* 0x000fe200078ef819 */
[----:B------:R-:W-:Y:S01]  /*1cc0*/  @!UP0 UIADD3 UR9, UR29, UR7, URZ ;  /* 0x000000071d098290 */ /* 0x000fe2000fffe03f */
[----:B------:R-:W-:Y:S01]  /*1cd0*/  SHF.R.U32.HI R22, RZ, 0x3, R22 ;  /* 0x00000003ff167819 */ /* 0x000fe20000011616 */
[----:B------:R-:W-:Y:S01]  /*1ce0*/  @!UP0 UMOV UR26, UR28 ;  /* 0x0000001c001a8c82 */ /* 0x000fe20008000000 */
[----:B------:R-:W3:Y:S01]  /*1cf0*/  @!P3 LDC.64 R14, c[0x0][0x210] ;  /* 0x00008400ff0ebb82 */ /* 0x000ee20000000a00 */
[----:B------:R-:W-:Y:S01]  /*1d00*/  IADD3 R6, P1, R25, UR26, RZ ;  /* 0x0000001a19067c10 */ /* 0x000fe2000ff3e0ff */
[----:B------:R-:W-:Y:S01]  /*1d10*/  USHF.R.S32.HI UR22, URZ, 0x1f, UR4 ;  /* 0x0000001f3f167899 */ /* 0x000fe20008011404 */
[----:B------:R-:W-:Y:S01]  /*1d20*/  LOP3.LUT R22, R7, R22, RZ, 0x3c, !PT ;  /* 0x0000001607167212 */ /* 0x000fe200078e3cff */
[----:B------:R-:W-:Y:S01]  /*1d30*/  ULDC.64 UR6, c[0x0][0x258] ;  /* 0x0000960000067ab9 */ /* 0x000fe20000000a00 */
[----:B------:R-:W-:Y:S01]  /*1d40*/  IADD3.X R7, R24, UR9, RZ, P1, !PT ;  /* 0x0000000918077c10 */ /* 0x000fe20008ffe4ff */
[----:B------:R-:W-:Y:S01]  /*1d50*/  UIMAD UR22, UR22, UR6, URZ ;  /* 0x00000006161672a4 */ /* 0x000fe2000f8e023f */
[----:B------:R-:W-:Y:S01]  /*1d60*/  IMAD.U32 R16, RZ, RZ, UR6 ;  /* 0x00000006ff107e24 */ /* 0x000fe2000f8e00ff */
[----:B------:R-:W4:Y:S01]  /*1d70*/  @!P2 LDC.64 R8, c[0x0][0x240] ;  /* 0x00009000ff08ab82 */ /* 0x000f220000000a00 */
[----:B------:R-:W-:Y:S01]  /*1d80*/  SHF.R.S32.HI R13, RZ, 0x1f, R12 ;  /* 0x0000001fff0d7819 */ /* 0x000fe2000001140c */
[----:B------:R-:W-:Y:S01]  /*1d90*/  UIMAD UR7, UR4, UR7, UR22 ;  /* 0x00000007040772a4 */ /* 0x000fe2000f8e0216 */
[----:B------:R-:W-:Y:S01]  /*1da0*/  IMAD.WIDE.U32 R16, R16, UR4, R6 ;  /* 0x0000000410107c25 */ /* 0x000fe2000f8e0006 */
[----:B------:R-:W5:Y:S01]  /*1db0*/  @!P2 S2R R32, SR_CgaCtaId ;  /* 0x000000000020a919 */ /* 0x000f620000008800 */
[----:B------:R-:W-:Y:S01]  /*1dc0*/  UIADD3 UR21, UR12, -0x1, URZ ;  /* 0xffffffff0c157890 */ /* 0x000fe2000fffe03f */
[----:B------:R-:W-:Y:S01]  /*1dd0*/  LEA.HI R242, R191, R2, RZ, 0x4 ;  /* 0x00000002bff27211 */ /* 0x000fe200078f20ff */
[----:B------:R-:W-:Y:S01]  /*1de0*/  VIADD R18, R12, 0x20 ;  /* 0x000000200c127836 */ /* 0x000fe20000000000 */
[----:B------:R-:W4:Y:S01]  /*1df0*/  S2UR UR8, SR_CgaCtaId ;  /* 0x00000000000879c3 */ /* 0x000f220000008800 */
[----:B-1----:R-:W-:Y:S01]  /*1e00*/  IMAD.WIDE R28, R28, 0x40, R12 ;  /* 0x000000401c1c7825 */ /* 0x002fe200078e020c */
[----:B------:R-:W-:Y:S01]  /*1e10*/  @!P3 MOV R30, R16 ;  /* 0x00000010001eb202 */ /* 0x000fe20000000f00 */
[----:B------:R-:W-:Y:S01]  /*1e20*/  USHF.L.U32 UR22, UR21, 0x8, URZ ;  /* 0x0000000815167899 */ /* 0x000fe2000800063f */
[----:B------:R-:W-:Y:S01]  /*1e30*/  ISETP.GE.AND P6, PT, R18, UR20, PT ;  /* 0x0000001412007c0c */ /* 0x000fe2000bfc6270 */
[-C--:B--2---:R-:W-:Y:S01]  /*1e40*/  @!P3 IMAD R23, R29, R4.reuse, RZ ;  /* 0x000000041d17b224 */ /* 0x084fe200078e02ff */
[----:B------:R-:W-:Y:S01]  /*1e50*/  UMOV UR4, 0x400 ;  /* 0x0000040000047882 */ /* 0x000fe20000000000 */
[----:B------:R-:W-:Y:S01]  /*1e60*/  VIADD R31, R17, UR7 ;  /* 0x00000007111f7c36 */ /* 0x000fe20008000000 */
[----:B------:R-:W1:Y:S01]  /*1e70*/  @!P2 LDC.64 R6, c[0x0][0x210] ;  /* 0x00008400ff06ab82 */ /* 0x000e620000000a00 */
[C---:B------:R-:W-:Y:S01]  /*1e80*/  @!P2 IADD3 R17, P1, R28.reuse, 0x10, RZ ;  /* 0x000000101c11a810 */ /* 0x040fe20007f3e0ff */
[C---:B------:R-:W-:Y:S01]  /*1e90*/  @!P3 IMAD R23, R28.reuse, R5, R23 ;  /* 0x000000051c17b224 */ /* 0x040fe200078e0217 */
[----:B------:R-:W-:Y:S01]  /*1ea0*/  UIADD3 UR25, -UR22, UR15, URZ ;  /* 0x0000000f16197290 */ /* 0x000fe2000fffe13f */
[----:B------:R-:W-:Y:S01]  /*1eb0*/  @!P3 IMAD.WIDE.U32 R36, R28, R4, R30 ;  /* 0x000000041c24b225 */ /* 0x000fe200078e001e */
[----:B------:R-:W-:Y:S01]  /*1ec0*/  USHF.L.U32 UR6, UR11, 0x5, URZ ;  /* 0x000000050b067899 */ /* 0x000fe2000800063f */
[----:B------:R-:W-:-:S02]  /*1ed0*/  LOP3.LUT R247, R242, 0xfffffff0, RZ, 0xc0, !PT ;  /* 0xfffffff0f2f77812 */ /* 0x000fc400078ec0ff */
[----:B------:R-:W-:Y:S01]  /*1ee0*/  @!P2 IMAD.X R5, RZ, RZ, R29, P1 ;  /* 0x000000ffff05a224 */ /* 0x000fe200008e061d */
[----:B---3--:R-:W-:Y:S01]  /*1ef0*/  @!P3 LEA R34, P1, R36, R14, 0x1 ;  /* 0x0000000e2422b211 */ /* 0x008fe200078208ff */
[----:B------:R-:W-:Y:S01]  /*1f00*/  IMAD.SHL.U32 R4, R27, 0x8, RZ ;  /* 0x000000081b047824 */ /* 0x000fe200078e00ff */
[----:B------:R-:W-:Y:S01]  /*1f10*/  ISETP.GE.AND P5, PT, R12, UR25, PT ;  /* 0x000000190c007c0c */ /* 0x000fe2000bfa6270 */
[----:B------:R-:W-:Y:S01]  /*1f20*/  @!P3 IMAD.IADD R23, R37, 0x1, R23 ;  /* 0x000000012517b824 */ /* 0x000fe200078e0217 */
[----:B------:R-:W-:Y:S01]  /*1f30*/  IADD3 R247, -R247, R2, RZ ;  /* 0x00000002f7f77210 */ /* 0x000fe20007ffe1ff */
[-C--:B----4-:R-:W-:Y:S01]  /*1f40*/  @!P2 IMAD R14, R5, R8.reuse, RZ ;  /* 0x00000008050ea224 */ /* 0x090fe200078e02ff */
[----:B------:R-:W-:Y:S01]  /*1f50*/  LOP3.LUT R22, R22, 0xfffffe00, R4, 0xf8, !PT ;  /* 0xfffffe0016167812 */ /* 0x000fe200078ef804 */
[----:B------:R-:W-:Y:S01]  /*1f60*/  ULEA UR4, UR8, UR4, 0x18 ;  /* 0x0000000408047291 */ /* 0x000fe2000f8ec03f */
[----:B------:R-:W2:Y:S01]  /*1f70*/  @!P6 LDC.64 R4, c[0x0][0x240] ;  /* 0x00009000ff04eb82 */ /* 0x000ea20000000a00 */
[----:B------:R-:W-:Y:S01]  /*1f80*/  @!P3 LEA.HI.X R35, R36, R15, R23, 0x1, P1 ;  /* 0x0000000f2423b211 */ /* 0x000fe200008f0c17 */
[----:B------:R-:W-:Y:S01]  /*1f90*/  VIADD R23, R12, 0x30 ;  /* 0x000000300c177836 */ /* 0x000fe20000000000 */
[----:B------:R-:W3:Y:S01]  /*1fa0*/  @!P6 S2R R15, SR_CgaCtaId ;  /* 0x00000000000fe919 */ /* 0x000ee20000008800 */
[----:B------:R-:W-:Y:S01]  /*1fb0*/  @!P2 IMAD.MOV.U32 R38, RZ, RZ, R16 ;  /* 0x000000ffff26a224 */ /* 0x000fe200078e0010 */
[----:B------:R-:W-:Y:S01]  /*1fc0*/  LEA R246, R22, UR4, 0x1 ;  /* 0x0000000416f67c11 */ /* 0x000fe2000f8e08ff */
[----:B------:R-:W-:Y:S01]  /*1fd0*/  @!P2 IMAD.MOV.U32 R39, RZ, RZ, R31 ;  /* 0x000000ffff27a224 */ /* 0x000fe200078e001f */
[----:B------:R-:W-:Y:S01]  /*1fe0*/  ISETP.GE.AND P1, PT, R23, UR20, PT ;  /* 0x0000001417007c0c */ /* 0x000fe2000bf26270 */
[C---:B------:R-:W-:Y:S01]  /*1ff0*/  @!P2 IMAD R9, R17.reuse, R9, R14 ;  /* 0x000000091109a224 */ /* 0x040fe200078e020e */
[----:B------:R-:W-:Y:S01]  /*2000*/  @!P2 MOV R14, 0x400 ;  /* 0x00000400000ea802 */ /* 0x000fe20000000f00 */
[----:B------:R-:W-:Y:S01]  /*2010*/  @!P2 IMAD.WIDE.U32 R38, R17, R8, R38 ;  /* 0x000000081126a225 */ /* 0x000fe200078e0026 */
[----:B------:R-:W4:Y:S01]  /*2020*/  @!P5 S2R R27, SR_CgaCtaId ;  /* 0x00000000001bd919 */ /* 0x000f220000008800 */
[----:B------:R-:W-:Y:S01]  /*2030*/  UIMAD.WIDE.U32 UR8, UR10, 0x20, URZ ;  /* 0x000000200a0878a5 */ /* 0x000fe2000f8e003f */
[----:B-----5:R-:W-:Y:S01]  /*2040*/  @!P2 LEA R14, R32, R14, 0x18 ;  /* 0x0000000e200ea211 */ /* 0x020fe200078ec0ff */
[----:B------:R-:W-:Y:S01]  /*2050*/  @!P2 IMAD.IADD R8, R39, 0x1, R9 ;  /* 0x000000012708a824 */ /* 0x000fe200078e0209 */
[----:B-1----:R-:W-:Y:S01]  /*2060*/  @!P2 LEA R36, P4, R38, R6, 0x1 ;  /* 0x000000062624a211 */ /* 0x002fe200078808ff */
[----:B------:R-:W-:Y:S01]  /*2070*/  @!PT LDS RZ, [RZ] ;  /* 0x00000000fffff984 */ /* 0x000fe20000000800 */
[----:B------:R-:W-:Y:S01]  /*2080*/  @!PT LDS RZ, [RZ] ;  /* 0x00000000fffff984 */ /* 0x000fe20000000800 */
[----:B------:R-:W-:Y:S01]  /*2090*/  @!PT LDS RZ, [RZ] ;  /* 0x00000000fffff984 */ /* 0x000fe20000000800 */
[----:B------:R1:W-:Y:S01]  /*20a0*/  @!P3 LDGSTS.E.BYPASS.LTC128B.128 [R246], desc[UR16][R34.64] ;  /* 0x0000000022f6bfae */ /* 0x0003e2000b901d50 */
[----:B------:R-:W-:Y:S01]  /*20b0*/  IMAD R164, R13, UR10, RZ ;  /* 0x0000000a0da47c24 */ /* 0x000fe2000f8e02ff */
[----:B------:R-:W-:Y:S01]  /*20c0*/  SHF.R.S32.HI R242, RZ, 0x4, R242 ;  /* 0x00000004fff27819 */ /* 0x000fe200000114f2 */
[----:B------:R-:W-:Y:S01]  /*20d0*/  @!P2 IMAD R14, R22, 0x2, R14 ;  /* 0x00000002160ea824 */ /* 0x000fe200078e020e */
[----:B------:R-:W-:Y:S01]  /*20e0*/  @!P2 LEA.HI.X R37, R38, R7, R8, 0x1, P4 ;  /* 0x000000072625a211 */ /* 0x000fe200020f0c08 */
[----:B------:R-:W-:Y:S01]  /*20f0*/  IMAD R164, R12, UR11, R164 ;  /* 0x0000000b0ca47c24 */ /* 0x000fe2000f8e02a4 */
[----:B------:R-:W5:Y:S01]  /*2100*/  @!P6 LDC.64 R8, c[0x0][0x210] ;  /* 0x00008400ff08eb82 */ /* 0x000f620000000a00 */
[----:B------:R-:W-:-:S02]  /*2110*/  ISETP.GE.AND P4, PT, R19, UR25, PT ;  /* 0x0000001913007c0c */ /* 0x000fc4000bf86270 */
[----:B------:R3:W-:Y:S01]  /*2120*/  @!P2 LDGSTS.E.BYPASS.LTC128B.128 [R14+0x800], desc[UR16][R36.64] ;  /* 0x00800000240eafae */ /* 0x0007e2000b901d50 */
[----:B------:R-:W-:Y:S02]  /*2130*/  IADD3 R32, P2, R25, R26, RZ ;  /* 0x0000001a19207210 */ /* 0x000fe40007f5e0ff */
[----:B------:R-:W-:Y:S02]  /*2140*/  LEA.HI R239, R242, R242, RZ, 0x1 ;  /* 0x000000f2f2ef7211 */ /* 0x000fe400078f08ff */
[----:B------:R-:W5:Y:S01]  /*2150*/  @!P1 LDC.64 R6, c[0x0][0x240] ;  /* 0x00009000ff069b82 */ /* 0x000f620000000a00 */
[----:B------:R-:W-:Y:S01]  /*2160*/  IMAD.X R33, R24, 0x1, R0, P2 ;  /* 0x0000000118217824 */ /* 0x000fe200010e0600 */
[----:B------:R-:W-:Y:S02]  /*2170*/  @!P1 IADD3 R26, P2, R28, 0x30, RZ ;  /* 0x000000301c1a9810 */ /* 0x000fe40007f5e0ff */
[----:B------:R-:W-:Y:S02]  /*2180*/  @!P5 MOV R0, 0x400 ;  /* 0x000004000000d802 */ /* 0x000fe40000000f00 */
[----:B------:R-:W-:-:S02]  /*2190*/  LOP3.LUT R239, R239, 0xfffffffe, RZ, 0xc0, !PT ;  /* 0xfffffffeefef7812 */ /* 0x000fc400078ec0ff */
[----:B------:R-:W-:-:S03]  /*21a0*/  LEA.HI R191, R191, R2, RZ, 0x5 ;  /* 0x00000002bfbf7211 */ /* 0x000fc600078f28ff */
[----:B------:R-:W-:Y:S01]  /*21b0*/  IMAD.IADD R239, R242, 0x1, -R239 ;  /* 0x00000001f2ef7824 */ /* 0x000fe200078e0aef */
[----:B------:R-:W-:Y:S02]  /*21c0*/  SHF.R.S32.HI R190, RZ, 0x5, R191 ;  /* 0x00000005ffbe7819 */ /* 0x000fe400000114bf */
[----:B-1----:R-:W-:Y:S01]  /*21d0*/  @!P6 IADD3 R34, P3, R28, 0x20, RZ ;  /* 0x000000201c22e810 */ /* 0x002fe20007f7e0ff */
[----:B------:R-:W-:Y:S01]  /*21e0*/  @!P1 IMAD.X R28, RZ, RZ, R29, P2 ;  /* 0x000000ffff1c9224 */ /* 0x000fe200010e061d */
[----:B----4-:R-:W-:Y:S02]  /*21f0*/  @!P5 LEA R0, R27, R0, 0x18 ;  /* 0x000000001b00d211 */ /* 0x010fe400078ec0ff */
[----:B------:R-:W-:Y:S02]  /*2200*/  @!P6 IADD3.X R17, RZ, R29, RZ, P3, !PT ;  /* 0x0000001dff11e210 */ /* 0x000fe40001ffe4ff */
[----:B------:R-:W-:Y:S01]  /*2210*/  IADD3 R21, P3, R12, R21, RZ ;  /* 0x000000150c157210 */ /* 0x000fe20007f7e0ff */
[----:B------:R-:W-:Y:S01]  /*2220*/  @!P5 IMAD R0, R22, 0x2, R0 ;  /* 0x000000021600d824 */ /* 0x000fe200078e0200 */
[----:B---3--:R-:W1:Y:S01]  /*2230*/  @!P1 S2R R14, SR_CgaCtaId ;  /* 0x00000000000e9919 */ /* 0x008e620000008800 */
[----:B--2---:R-:W-:Y:S01]  /*2240*/  @!P6 IMAD R17, R17, R4, RZ ;  /* 0x000000041111e224 */ /* 0x004fe200078e02ff */
[----:B------:R-:W-:Y:S01]  /*2250*/  @!P1 MOV R37, R31 ;  /* 0x0000001f00259202 */ /* 0x000fe20000000f00 */
[----:B------:R-:W-:Y:S01]  /*2260*/  IMAD.X R20, R13, 0x1, R20, P3 ;  /* 0x000000010d147824 */ /* 0x000fe200018e0614 */
[----:B------:R-:W-:Y:S01]  /*2270*/  ISETP.GE.AND P3, PT, R18, UR25, PT ;  /* 0x0000001912007c0c */ /* 0x000fe2000bf66270 */
[----:B------:R-:W-:Y:S01]  /*2280*/  @!P6 IMAD R30, R34, R5, R17 ;  /* 0x00000005221ee224 */ /* 0x000fe200078e0211 */
[----:B------:R-:W-:Y:S01]  /*2290*/  @!P6 MOV R27, 0x400 ;  /* 0x00000400001be802 */ /* 0x000fe20000000f00 */
[----:B------:R-:W-:Y:S01]  /*22a0*/  @!P6 IMAD.MOV.U32 R17, RZ, RZ, R31 ;  /* 0x000000ffff11e224 */ /* 0x000fe200078e001f */
[----:B------:R-:W-:Y:S01]  /*22b0*/  LOP3.LUT R191, R191, 0xffffffe0, RZ, 0xc0, !PT ;  /* 0xffffffe0bfbf7812 */ /* 0x000fe200078ec0ff */
[----:B-----5:R-:W-:Y:S01]  /*22c0*/  @!P1 IMAD R28, R28, R6, RZ ;  /* 0x000000061c1c9224 */ /* 0x020fe200078e02ff */
[----:B------:R-:W-:Y:S01]  /*22d0*/  @!P6 LEA R15, R15, R27, 0x18 ;  /* 0x0000001b0f0fe211 */ /* 0x000fe200078ec0ff */
[----:B------:R-:W-:Y:S01]  /*22e0*/  @!P6 IMAD.WIDE.U32 R34, R34, R4, R16 ;  /* 0x000000042222e225 */ /* 0x000fe200078e0010 */
[----:B------:R-:W-:Y:S01]  /*22f0*/  IADD3 R191, -R191, R2, RZ ;  /* 0x00000002bfbf7210 */ /* 0x000fe20007ffe1ff */
[----:B------:R-:W2:Y:S01]  /*2300*/  @!P1 LDC.64 R4, c[0x0][0x210] ;  /* 0x00008400ff049b82 */ /* 0x000ea20000000a00 */
[----:B------:R-:W3:Y:S01]  /*2310*/  @!P4 S2R R17, SR_CgaCtaId ;  /* 0x000000000011c919 */ /* 0x000ee20000008800 */
[----:B------:R-:W-:Y:S01]  /*2320*/  @!P6 IMAD.IADD R29, R35, 0x1, R30 ;  /* 0x00000001231de824 */ /* 0x000fe200078e021e */
[----:B------:R-:W-:Y:S01]  /*2330*/  @!P6 LEA R30, P2, R34, R8, 0x1 ;  /* 0x00000008221ee211 */ /* 0x000fe200078408ff */
[----:B------:R-:W-:Y:S01]  /*2340*/  @!P1 IMAD.MOV.U32 R36, RZ, RZ, R16 ;  /* 0x000000ffff249224 */ /* 0x000fe200078e0010 */
[----:B------:R-:W4:Y:S01]  /*2350*/  @!P3 S2R R13, SR_CgaCtaId ;  /* 0x00000000000db919 */ /* 0x000f220000008800 */
[----:B------:R-:W-:Y:S01]  /*2360*/  @!P1 IMAD R28, R26, R7, R28 ;  /* 0x000000071a1c9224 */ /* 0x000fe200078e021c */
[----:B------:R-:W-:Y:S01]  /*2370*/  @!P6 LEA.HI.X R31, R34, R9, R29, 0x1, P2 ;  /* 0x00000009221fe211 */ /* 0x000fe200010f0c1d */
[----:B------:R-:W-:Y:S01]  /*2380*/  @!P1 IMAD.WIDE.U32 R34, R26, R6, R36 ;  /* 0x000000061a229225 */ /* 0x000fe200078e0024 */
[----:B------:R-:W5:Y:S01]  /*2390*/  @!P5 LDC.64 R8, c[0x0][0x218] ;  /* 0x00008600ff08db82 */ /* 0x000f620000000a00 */
[----:B------:R-:W-:-:S02]  /*23a0*/  @!P1 MOV R16, 0x400 ;  /* 0x0000040000109802 */ /* 0x000fc40000000f00 */
[----:B------:R-:W-:-:S04]  /*23b0*/  IMAD.WIDE.U32 R36, R12, UR10, R32 ;  /* 0x0000000a0c247c25 */ /* 0x000fc8000f8e0020 */
[----:B------:R-:W-:Y:S01]  /*23c0*/  @!P6 IMAD R15, R22, 0x2, R15 ;  /* 0x00000002160fe824 */ /* 0x000fe200078e020f */
[----:B------:R-:W4:Y:S01]  /*23d0*/  @!P4 LDC.64 R6, c[0x0][0x218] ;  /* 0x00008600ff06cb82 */ /* 0x000f220000000a00 */
[----:B------:R-:W-:Y:S01]  /*23e0*/  @!P1 IMAD.IADD R26, R35, 0x1, R28 ;  /* 0x00000001231a9824 */ /* 0x000fe200078e021c */
[----:B-1----:R-:W-:Y:S01]  /*23f0*/  @!P1 LEA R16, R14, R16, 0x18 ;  /* 0x000000100e109211 */ /* 0x002fe200078ec0ff */
[----:B------:R-:W-:Y:S01]  /*2400*/  IMAD.MOV.U32 R165, RZ, RZ, R36 ;  /* 0x000000ffffa57224 */ /* 0x000fe200078e0024 */
[----:B------:R4:W-:Y:S01]  /*2410*/  @!P6 LDGSTS.E.BYPASS.LTC128B.128 [R15+0x1000], desc[UR16][R30.64] ;  /* 0x010000001e0fefae */ /* 0x0009e2000b901d50 */
[----:B------:R-:W-:Y:S01]  /*2420*/  IMAD.U32 R28, RZ, RZ, UR10 ;  /* 0x0000000aff1c7e24 */ /* 0x000fe2000f8e00ff */
[----:B------:R-:W-:Y:S01]  /*2430*/  ISETP.GE.AND P6, PT, R23, UR25, PT ;  /* 0x0000001917007c0c */ /* 0x000fe2000bfc6270 */
[----:B------:R-:W-:Y:S01]  /*2440*/  IMAD.IADD R164, R37, 0x1, R164 ;  /* 0x0000000125a47824 */ /* 0x000fe200078e02a4 */
[----:B--2---:R-:W-:Y:S01]  /*2450*/  @!P1 LEA R32, P2, R34, R4, 0x1 ;  /* 0x0000000422209211 */ /* 0x004fe200078408ff */
[----:B------:R-:W-:Y:S01]  /*2460*/  IMAD.U32 R27, RZ, RZ, UR10 ;  /* 0x0000000aff1b7e24 */ /* 0x000fe2000f8e00ff */
[----:B------:R-:W-:Y:S01]  /*2470*/  @!P1 LEA R16, R22, R16, 0x1 ;  /* 0x0000001016109211 */ /* 0x000fe200078e08ff */
[----:B------:R-:W-:Y:S01]  /*2480*/  IMAD.SHL.U32 R2, R2, 0x2, RZ ;  /* 0x0000000202027824 */ /* 0x000fe200078e00ff */
[----:B------:R-:W-:Y:S01]  /*2490*/  @!P1 LEA.HI.X R33, R34, R5, R26, 0x1, P2 ;  /* 0x0000000522219211 */ /* 0x000fe200010f0c1a */
[----:B------:R-:W-:Y:S01]  /*24a0*/  IMAD.U32 R26, RZ, RZ, UR11 ;  /* 0x0000000bff1a7e24 */ /* 0x000fe2000f8e00ff */
[----:B------:R-:W1:Y:S01]  /*24b0*/  @!P3 LDC.64 R4, c[0x0][0x218] ;  /* 0x00008600ff04bb82 */ /* 0x000e620000000a00 */
[----:B------:R-:W-:-:S02]  /*24c0*/  @!P4 LEA R28, P2, R28, R165, 0x4 ;  /* 0x000000a51c1cc211 */ /* 0x000fc400078420ff */
[----:B------:R5:W-:Y:S01]  /*24d0*/  @!P1 LDGSTS.E.BYPASS.LTC128B.128 [R16+0x1800], desc[UR16][R32.64] ;  /* 0x0180000020109fae */ /* 0x000be2000b901d50 */
[----:B------:R-:W-:Y:S01]  /*24e0*/  @!P4 MOV R14, 0x400 ;  /* 0x00000400000ec802 */ /* 0x000fe20000000f00 */
[----:B------:R-:W-:Y:S01]  /*24f0*/  VOTEU.ALL UP0, P6 ;  /* 0x00000000003f7886 */ /* 0x000fe20003000000 */
[----:B------:R-:W-:Y:S02]  /*2500*/  @!P4 LEA.HI.X R26, R27, R164, R26, 0x4, P2 ;  /* 0x000000a41b1ac211 */ /* 0x000fe400010f241a */
[----:B---3--:R-:W-:Y:S01]  /*2510*/  @!P4 LEA R14, R17, R14, 0x18 ;  /* 0x0000000e110ec211 */ /* 0x008fe200078ec0ff */
[----:B------:R-:W-:-:S04]  /*2520*/  VIADD R17, R12, 0x40 ;  /* 0x000000400c117836 */ /* 0x000fc80000000000 */
[----:B------:R-:W-:Y:S01]  /*2530*/  @!P4 IMAD R14, R22, 0x2, R14 ;  /* 0x00000002160ec824 */ /* 0x000fe200078e020e */
[C---:B----4-:R-:W-:Y:S01]  /*2540*/  @!P4 LEA R30, P1, R28.reuse, R6, 0x1 ;  /* 0x000000061c1ec211 */ /* 0x050fe200078208ff */
[----:B------:R-:W-:Y:S01]  /*2550*/  @!P6 IMAD.MOV.U32 R6, RZ, RZ, R165 ;  /* 0x000000ffff06e224 */ /* 0x000fe200078e00a5 */
[----:B------:R-:W-:Y:S02]  /*2560*/  @!P3 MOV R15, 0x400 ;  /* 0x00000400000fb802 */ /* 0x000fe40000000f00 */
[----:B------:R-:W-:Y:S01]  /*2570*/  @!P4 LEA.HI.X R31, R28, R7, R26, 0x1, P1 ;  /* 0x000000071c1fc211 */ /* 0x000fe200008f0c1a */
[----:B------:R-:W-:Y:S01]  /*2580*/  @!P6 IMAD.MOV.U32 R7, RZ, RZ, R164 ;  /* 0x000000ffff07e224 */ /* 0x000fe200078e00a4 */
[----:B------:R-:W-:Y:S01]  /*2590*/  @!P3 LEA R13, R13, R15, 0x18 ;  /* 0x0000000f0d0db211 */ /* 0x000fe200078ec0ff */
[----:B------:R-:W-:Y:S01]  /*25a0*/  IMAD.U32 R26, RZ, RZ, UR10 ;  /* 0x0000000aff1a7e24 */ /* 0x000fe2000f8e00ff */
[C---:B------:R-:W-:Y:S02]  /*25b0*/  @!P3 IADD3 R15, P1, R165.reuse, UR8, RZ ;  /* 0x00000008a50fbc10 */ /* 0x040fe4000ff3e0ff */
[----:B------:R-:W-:Y:S01]  /*25c0*/  @!P3 LEA R13, R22, R13, 0x1 ;  /* 0x0000000d160db211 */ /* 0x000fe200078e08ff */
[----:B------:R-:W-:Y:S01]  /*25d0*/  @!P6 IMAD.WIDE.U32 R26, R26, 0x30, R6 ;  /* 0x000000301a1ae825 */ /* 0x000fe200078e0006 */
[----:B------:R-:W-:Y:S01]  /*25e0*/  @!P6 MOV R28, 0x400 ;  /* 0x00000400001ce802 */ /* 0x000fe20000000f00 */
[----:B------:R-:W2:Y:S01]  /*25f0*/  @!P6 LDC.64 R6, c[0x0][0x218] ;  /* 0x00008600ff06eb82 */ /* 0x000ea20000000a00 */
[C---:B-----5:R-:W-:Y:S01]  /*2600*/  @!P5 LEA R32, P2, R165.reuse, R8, 0x1 ;  /* 0x00000008a520d211 */ /* 0x060fe200078408ff */
[----:B------:R-:W-:Y:S01]  /*2610*/  IMAD.U32 R8, RZ, RZ, UR6 ;  /* 0x00000006ff087e24 */ /* 0x000fe2000f8e00ff */
[----:B------:R-:W-:Y:S01]  /*2620*/  @!UP0 UIMAD UR6, UR11, 0x30, URZ ;  /* 0x000000300b0688a4 */ /* 0x000fe2000f8e023f */
[----:B------:R-:W-:Y:S01]  /*2630*/  VIADD R16, R12, 0x50 ;  /* 0x000000500c107836 */ /* 0x000fe20000000000 */
[----:B------:R-:W-:-:S02]  /*2640*/  @!P5 LEA.HI.X R33, R165, R9, R164, 0x1, P2 ;  /* 0x00000009a521d211 */ /* 0x000fc400010f0ca4 */
[----:B------:R-:W3:Y:S01]  /*2650*/  @!P6 S2R R9, SR_CgaCtaId ;  /* 0x000000000009e919 */ /* 0x000ee20000008800 */
[----:B------:R-:W-:Y:S02]  /*2660*/  ISETP.GE.AND P2, PT, R17, UR25, PT ;  /* 0x0000001911007c0c */ /* 0x000fe4000bf46270 */
[----:B------:R-:W-:Y:S01]  /*2670*/  @!P3 IADD3.X R8, R164, UR9, R8, P1, !PT ;  /* 0x00000009a408bc10 */ /* 0x000fe20008ffe408 */
[----:B------:R4:W-:Y:S01]  /*2680*/  @!P5 LDGSTS.E.BYPASS.LTC128B.128 [R0+0x2000], desc[UR16][R32.64] ;  /* 0x020000002000dfae */ /* 0x0009e2000b901d50 */
[C---:B-1----:R-:W-:Y:S01]  /*2690*/  @!P3 LEA R4, P1, R15.reuse, R4, 0x1 ;  /* 0x000000040f04b211 */ /* 0x042fe200078208ff */
[----:B------:R-:W-:Y:S02]  /*26a0*/  ULDC.64 UR8, c[0x0][0x250] ;  /* 0x0000940000087ab9 */ /* 0x000fe40000000a00 */
[----:B------:R2:W-:Y:S01]  /*26b0*/  @!P4 LDGSTS.E.BYPASS.LTC128B.128 [R14+0x2800], desc[UR16][R30.64] ;  /* 0x028000001e0ecfae */ /* 0x0005e2000b901d50 */
[----:B------:R-:W-:Y:S01]  /*26c0*/  @!P3 LEA.HI.X R5, R15, R5, R8, 0x1, P1 ;  /* 0x000000050f05b211 */ /* 0x000fe200008f0c08 */
[----:B------:R-:W-:Y:S01]  /*26d0*/  IMAD.U32 R8, RZ, RZ, UR10 ;  /* 0x0000000aff087e24 */ /* 0x000fe2000f8e00ff */
[----:B------:R-:W-:Y:S01]  /*26e0*/  UIMAD.WIDE.U32 UR26, UR8, 0x20, URZ ;  /* 0x00000020081a78a5 */ /* 0x000fe2000f8e003f */
[----:B------:R-:W-:-:S02]  /*26f0*/  VIADD R15, R12, 0x60 ;  /* 0x000000600c0f7836 */ /* 0x000fc40000000000 */
[----:B------:R1:W-:Y:S01]  /*2700*/  @!P3 LDGSTS.E.BYPASS.LTC128B.128 [R13+0x3000], desc[UR16][R4.64] ;  /* 0x03000000040dbfae */ /* 0x0003e2000b901d50 */
[----:B------:R-:W-:Y:S01]  /*2710*/  ISETP.GE.AND P3, PT, R16, UR25, PT ;  /* 0x0000001910007c0c */ /* 0x000fe2000bf66270 */
[----:B------:R-:W-:Y:S01]  /*2720*/  IMAD R20, R20, UR8, RZ ;  /* 0x0000000814147c24 */ /* 0x000fe2000f8e02ff */
[----:B------:R-:W-:Y:S02]  /*2730*/  @!P2 LEA R8, P4, R8, R165, 0x6 ;  /* 0x000000a50808a211 */ /* 0x000fe400078830ff */
[----:B------:R-:W-:Y:S01]  /*2740*/  ISETP.GE.AND P1, PT, R15, UR25, PT ;  /* 0x000000190f007c0c */ /* 0x000fe2000bf26270 */
[----:B------:R-:W-:Y:S01]  /*2750*/  IMAD R20, R21, UR9, R20 ;  /* 0x0000000915147c24 */ /* 0x000fe2000f8e0214 */
[----:B------:R-:W-:-:S07]  /*2760*/  @!P2 MOV R34, 0x400 ;  /* 0x000004000022a802 */ /* 0x000fce0000000f00 */
[----:B------:R-:W-:Y:S01]  /*2770*/  VOTEU.ALL UP0, P3 ;  /* 0x00000000003f7886 */ /* 0x000fe20001800000 */
[----:B------:R-:W-:Y:S02]  /*2780*/  @!P3 IMAD.MOV.U32 R35, RZ, RZ, R164 ;  /* 0x000000ffff23b224 */ /* 0x000fe400078e00a4 */
[----:B----4-:R-:W-:Y:S01]  /*2790*/  @!P6 VIADD R0, R27, UR6 ;  /* 0x000000061b00ec36 */ /* 0x010fe20008000000 */
[----:B---3--:R-:W-:Y:S01]  /*27a0*/  @!P6 LEA R9, R9, R28, 0x18 ;  /* 0x0000001c0909e211 */ /* 0x008fe200078ec0ff */
[----:B------:R-:W3:Y:S01]  /*27b0*/  @!P1 S2R R27, SR_CgaCtaId ;  /* 0x00000000001b9919 */ /* 0x000ee20000008800 */
[----:B------:R-:W-:Y:S01]  /*27c0*/  @!UP0 UIMAD UR6, UR11, 0x50, URZ ;  /* 0x000000500b0688a4 */ /* 0x000fe2000f8e023f */
[C---:B--2---:R-:W-:Y:S01]  /*27d0*/  @!P6 LEA R30, P5, R26.reuse, R6, 0x1 ;  /* 0x000000061a1ee211 */ /* 0x044fe200078a08ff */
[----:B------:R-:W-:Y:S01]  /*27e0*/  IMAD.U32 R14, RZ, RZ, UR10 ;  /* 0x0000000aff0e7e24 */ /* 0x000fe2000f8e00ff */
[----:B------:R-:W-:Y:S01]  /*27f0*/  VOTEU.ALL UP0, P1 ;  /* 0x00000000003f7886 */ /* 0x000fe20000800000 */
[----:B------:R-:W-:Y:S01]  /*2800*/  @!P1 IMAD.MOV.U32 R38, RZ, RZ, R165 ;  /* 0x000000ffff269224 */ /* 0x000fe200078e00a5 */
[----:B------:R-:W-:Y:S01]  /*2810*/  @!P6 LEA.HI.X R31, R26, R7, R0, 0x1, P5 ;  /* 0x000000071a1fe211 */ /* 0x000fe200028f0c00 */
[----:B------:R-:W-:Y:S01]  /*2820*/  @!P6 IMAD R0, R22, 0x2, R9 ;  /* 0x000000021600e824 */ /* 0x000fe200078e0209 */
[----:B-1----:R-:W1:Y:S01]  /*2830*/  @!P2 LDC.64 R4, c[0x0][0x218] ;  /* 0x00008600ff04ab82 */ /* 0x002e620000000a00 */
[----:B------:R-:W-:Y:S01]  /*2840*/  IMAD.U32 R13, RZ, RZ, UR11 ;  /* 0x0000000bff0d7e24 */ /* 0x000fe2000f8e00ff */
[----:B------:R-:W2:Y:S01]  /*2850*/  @!P2 S2R R9, SR_CgaCtaId ;  /* 0x000000000009a919 */ /* 0x000ea20000008800 */
[----:B------:R-:W-:Y:S01]  /*2860*/  @!P1 IMAD.MOV.U32 R39, RZ, RZ, R164 ;  /* 0x000000ffff279224 */ /* 0x000fe200078e00a4 */
[----:B------:R-:W4:Y:S02]  /*2870*/  @!P3 S2R R26, SR_CgaCtaId ;  /* 0x00000000001ab919 */ /* 0x000f240000008800 */
[----:B------:R-:W-:Y:S01]  /*2880*/  @!P2 LEA.HI.X R6, R14, R164, R13, 0x6, P4 ;  /* 0x000000a40e06a211 */ /* 0x000fe200020f340d */
[C---:B------:R-:W-:Y:S01]  /*2890*/  VIADD R13, R12.reuse, 0x80 ;  /* 0x000000800c0d7836 */ /* 0x040fe20000000000 */
[----:B------:R-:W-:Y:S01]  /*28a0*/  IADD3 R14, R12, 0x70, RZ ;  /* 0x000000700c0e7810 */ /* 0x000fe20007ffe0ff */
[----:B------:R5:W-:Y:S03]  /*28b0*/  @!P6 LDGSTS.E.BYPASS.LTC128B.128 [R0+0x3800], desc[UR16][R30.64] ;  /* 0x038000001e00efae */ /* 0x000be6000b901d50 */
[----:B------:R-:W-:-:S02]  /*28c0*/  ISETP.GE.AND P6, PT, R14, UR25, PT ;  /* 0x000000190e007c0c */ /* 0x000fc4000bfc6270 */
[----:B------:R-:W-:Y:S02]  /*28d0*/  ISETP.GE.AND P5, PT, R13, UR25, PT ;  /* 0x000000190d007c0c */ /* 0x000fe4000bfa6270 */
[----:B-1----:R-:W-:-:S09]  /*28e0*/  @!P2 LEA R32, P4, R8, R4, 0x1 ;  /* 0x000000040820a211 */ /* 0x002fd200078808ff */
[----:B------:R-:W-:Y:S01]  /*28f0*/  @!P6 MOV R40, R165 ;  /* 0x000000a50028e202 */ /* 0x000fe20000000f00 */
[----:B------:R-:W-:Y:S01]  /*2900*/  @!P6 IMAD.MOV.U32 R41, RZ, RZ, R164 ;  /* 0x000000ffff29e224 */ /* 0x000fe200078e00a4 */
[----:B------:R-:W-:Y:S01]  /*2910*/  @!P2 LEA.HI.X R33, R8, R5, R6, 0x1, P4 ;  /* 0x000000050821a211 */ /* 0x000fe200020f0c06 */
[----:B------:R-:W1:Y:S01]  /*2920*/  @!P5 S2R R29, SR_CgaCtaId ;  /* 0x00000000001dd919 */ /* 0x000e620000008800 */
[----:B------:R-:W1:Y:S01]  /*2930*/  @!P3 LDC.64 R6, c[0x0][0x218] ;  /* 0x00008600ff06bb82 */ /* 0x000e620000000a00 */
[----:B------:R-:W-:Y:S02]  /*2940*/  @!P3 MOV R8, 0x400 ;  /* 0x000004000008b802 */ /* 0x000fe40000000f00 */
[----:B--2---:R-:W-:Y:S01]  /*2950*/  @!P2 LEA R9, R9, R34, 0x18 ;  /* 0x000000220909a211 */ /* 0x004fe200078ec0ff */
[----:B------:R-:W-:Y:S02]  /*2960*/  @!P3 IMAD.MOV.U32 R34, RZ, RZ, R165 ;  /* 0x000000ffff22b224 */ /* 0x000fe400078e00a5 */
[----:B-----5:R-:W-:Y:S01]  /*2970*/  VIADD R0, R12, 0x90 ;  /* 0x000000900c007836 */ /* 0x020fe20000000000 */
[----:B------:R-:W2:Y:S01]  /*2980*/  @!P6 S2R R30, SR_CgaCtaId ;  /* 0x00000000001ee919 */ /* 0x000ea20000008800 */
[----:B------:R-:W5:Y:S01]  /*2990*/  @!P1 LDC.64 R4, c[0x0][0x218] ;  /* 0x00008600ff049b82 */ /* 0x000f620000000a00 */
[----:B----4-:R-:W-:Y:S01]  /*29a0*/  @!P3 LEA R26, R26, R8, 0x18 ;  /* 0x000000081a1ab211 */ /* 0x010fe200078ec0ff */
[----:B------:R-:W-:Y:S01]  /*29b0*/  IMAD.U32 R8, RZ, RZ, UR10 ;  /* 0x0000000aff087e24 */ /* 0x000fe2000f8e00ff */
[----:B------:R-:W-:Y:S01]  /*29c0*/  ISETP.GE.AND P4, PT, R0, UR25, PT ;  /* 0x0000001900007c0c */ /* 0x000fe2000bf86270 */
[----:B------:R-:W-:Y:S01]  /*29d0*/  @!P2 IMAD R9, R22, 0x2, R9 ;  /* 0x000000021609a824 */ /* 0x000fe200078e0209 */
[----:B------:R-:W-:Y:S01]  /*29e0*/  @!P1 MOV R31, 0x400 ;  /* 0x00000400001f9802 */ /* 0x000fe20000000f00 */
[----:B------:R-:W-:-:S03]  /*29f0*/  @!P3 IMAD.WIDE.U32 R36, R8, 0x50, R34 ;  /* 0x000000500824b825 */ /* 0x000fc600078e0022 */
[----:B------:R1:W-:Y:S01]  /*2a00*/  @!P2 LDGSTS.E.BYPASS.LTC128B.128 [R9+0x4000], desc[UR16][R32.64] ;  /* 0x040000002009afae */ /* 0x0003e2000b901d50 */
[----:B------:R-:W-:Y:S01]  /*2a10*/  IMAD.U32 R34, RZ, RZ, UR10 ;  /* 0x0000000aff227e24 */ /* 0x000fe2000f8e00ff */
[----:B------:R-:W-:Y:S01]  /*2a20*/  @!P3 IADD3 R8, R37, UR6, RZ ;  /* 0x000000062508bc10 */ /* 0x000fe2000fffe0ff */
[----:B------:R-:W-:Y:S01]  /*2a30*/  @!UP0 UIMAD UR6, UR11, 0x60, URZ ;  /* 0x000000600b0688a4 */ /* 0x000fe2000f8e023f */
[----:B---3--:R-:W-:Y:S01]  /*2a40*/  @!P1 LEA R27, R27, R31, 0x18 ;  /* 0x0000001f1b1b9211 */ /* 0x008fe200078ec0ff */
[----:B------:R-:W-:Y:S01]  /*2a50*/  @!P1 IMAD.WIDE.U32 R34, R34, 0x60, R38 ;  /* 0x0000006022229825 */ /* 0x000fe200078e0026 */
[----:B------:R-:W-:Y:S01]  /*2a60*/  VOTEU.ALL UP0, P6 ;  /* 0x00000000003f7886 */ /* 0x000fe20003000000 */
[----:B------:R-:W3:Y:S02]  /*2a70*/  @!P4 S2R R28, SR_CgaCtaId ;  /* 0x00000000001cc919 */ /* 0x000ee40000008800 */
[----:B------:R-:W-:Y:S02]  /*2a80*/  IMAD.U32 R31, RZ, RZ, UR11 ;  /* 0x0000000bff1f7e24 */ /* 0x000fe4000f8e00ff */
[----:B------:R-:W-:-:S02]  /*2a90*/  IMAD.U32 R38, RZ, RZ, UR10 ;  /* 0x0000000aff267e24 */ /* 0x000fc4000f8e00ff */
[----:B------:R-:W-:Y:S02]  /*2aa0*/  @!P1 IMAD R27, R22, 0x2, R27 ;  /* 0x00000002161b9824 */ /* 0x000fe400078e021b */
[----:B------:R-:W-:Y:S01]  /*2ab0*/  @!P6 IMAD.WIDE.U32 R38, R38, 0x70, R40 ;  /* 0x000000702626e825 */ /* 0x000fe200078e0028 */
[----:B-1----:R-:W-:-:S03]  /*2ac0*/  @!P3 LEA R32, P2, R36, R6, 0x1 ;  /* 0x000000062420b211 */ /* 0x002fc600078408ff */
        /* <DEDUP_REMOVED lines=12> */
[----:B-----5:R-:W-:Y:S01]  /*2b90*/  @!P1 LEA R36, P2, R34, R4, 0x1 ;  /* 0x0000000422249211 */ /* 0x020fe200078408ff */
[----:B------:R-:W2:Y:S01]  /*2ba0*/  @!P6 LDC.64 R8, c[0x0][0x218] ;  /* 0x00008600ff08eb82 */ /* 0x000ea20000000a00 */
[----:B---3--:R-:W-:Y:S01]  /*2bb0*/  @!P4 LEA R28, R28, R7, 0x18 ;  /* 0x000000071c1cc211 */ /* 0x008fe200078ec0ff */
[----:B------:R-:W-:Y:S01]  /*2bc0*/  IMAD.U32 R4, RZ, RZ, UR10 ;  /* 0x0000000aff047e24 */ /* 0x000fe2000f8e00ff */
[----:B------:R-:W-:Y:S01]  /*2bd0*/  @!P1 LEA.HI.X R37, R34, R5, R6, 0x1, P2 ;  /* 0x0000000522259211 */ /* 0x000fe200010f0c06 */
[----:B------:R-:W-:Y:S01]  /*2be0*/  IMAD.U32 R34, RZ, RZ, UR10 ;  /* 0x0000000aff227e24 */ /* 0x000fe2000f8e00ff */
[----:B------:R-:W-:Y:S01]  /*2bf0*/  ISETP.GE.AND P3, PT, R26, UR25, PT ;  /* 0x000000191a007c0c */ /* 0x000fe2000bf66270 */
[C---:B------:R-:W-:Y:S01]  /*2c00*/  @!P6 IMAD R30, R22.reuse, 0x2, R30 ;  /* 0x00000002161ee824 */ /* 0x040fe200078e021e */
[----:B------:R-:W-:Y:S01]  /*2c10*/  @!P5 LEA R29, R22, R29, 0x1 ;  /* 0x0000001d161dd211 */ /* 0x000fe200078e08ff */
[----:B------:R-:W3:Y:S01]  /*2c20*/  @!P5 LDC.64 R6, c[0x0][0x218] ;  /* 0x00008600ff06db82 */ /* 0x000ee20000000a00 */
[----:B------:R-:W-:Y:S01]  /*2c30*/  @!P5 LEA R34, P2, R34, R165, 0x7 ;  /* 0x000000a52222d211 */ /* 0x000fe200078438ff */
[----:B------:R4:W-:Y:S01]  /*2c40*/  @!P1 LDGSTS.E.BYPASS.LTC128B.128 [R27+0x5000], desc[UR16][R36.64] ;  /* 0x05000000241b9fae */ /* 0x0009e2000b901d50 */
[----:B------:R-:W-:-:S02]  /*2c50*/  @!P4 IMAD R28, R22, 0x2, R28 ;  /* 0x00000002161cc824 */ /* 0x000fc400078e021c */
[----:B------:R-:W-:-:S03]  /*2c60*/  @!P5 LEA.HI.X R31, R4, R164, R31, 0x7, P2 ;  /* 0x000000a4041fd211 */ /* 0x000fc600010f3c1f */
[----:B------:R-:W5:Y:S01]  /*2c70*/  @!P4 LDC.64 R4, c[0x0][0x218] ;  /* 0x00008600ff04cb82 */ /* 0x000f620000000a00 */
[----:B-1----:R-:W-:Y:S01]  /*2c80*/  @!P6 IADD3 R33, R39, UR6, RZ ;  /* 0x000000062721ec10 */ /* 0x002fe2000fffe0ff */
[----:B------:R-:W-:Y:S01]  /*2c90*/  IMAD.U32 R32, RZ, RZ, UR10 ;  /* 0x0000000aff207e24 */ /* 0x000fe2000f8e00ff */
[----:B------:R-:W-:Y:S01]  /*2ca0*/  @!UP0 UIMAD UR6, UR11, 0x90, URZ ;  /* 0x000000900b0688a4 */ /* 0x000fe2000f8e023f */
[----:B--2---:R-:W-:Y:S01]  /*2cb0*/  @!P6 LEA R8, P1, R38, R8, 0x1 ;  /* 0x000000082608e211 */ /* 0x004fe200078208ff */
[----:B------:R-:W-:-:S03]  /*2cc0*/  VOTEU.ALL UP0, P3 ;  /* 0x00000000003f7886 */ /* 0x000fc60001800000 */
[----:B------:R-:W-:Y:S01]  /*2cd0*/  @!P6 LEA.HI.X R9, R38, R9, R33, 0x1, P1 ;  /* 0x000000092609e211 */ /* 0x000fe200008f0c21 */
[----:B------:R-:W-:Y:S01]  /*2ce0*/  @!P3 IMAD.MOV.U32 R33, RZ, RZ, R164 ;  /* 0x000000ffff21b224 */ /* 0x000fe200078e00a4 */
[----:B---3--:R-:W-:-:S03]  /*2cf0*/  @!P5 LEA R38, P2, R34, R6, 0x1 ;  /* 0x000000062226d211 */ /* 0x008fc600078408ff */
[----:B------:R1:W-:Y:S01]  /*2d00*/  @!P6 LDGSTS.E.BYPASS.LTC128B.128 [R30+0x5800], desc[UR16][R8.64] ;  /* 0x05800000081eefae */ /* 0x0003e2000b901d50 */
[----:B------:R-:W-:Y:S01]  /*2d10*/  @!P5 LEA.HI.X R39, R34, R7, R31, 0x1, P2 ;  /* 0x000000072227d211 */ /* 0x000fe200010f0c1f */
[----:B----4-:R-:W-:Y:S01]  /*2d20*/  @!P4 IMAD.MOV.U32 R36, RZ, RZ, R165 ;  /* 0x000000ffff24c224 */ /* 0x010fe200078e00a5 */
[----:B------:R-:W2:Y:S01]  /*2d30*/  @!P3 LDC.64 R6, c[0x0][0x218] ;  /* 0x00008600ff06bb82 */ /* 0x000ea20000000a00 */
[----:B------:R-:W-:Y:S02]  /*2d40*/  @!P4 IMAD.MOV.U32 R37, RZ, RZ, R164 ;  /* 0x000000ffff25c224 */ /* 0x000fe400078e00a4 */
[----:B------:R-:W-:Y:S01]  /*2d50*/  IMAD.U32 R27, RZ, RZ, UR10 ;  /* 0x0000000aff1b7e24 */ /* 0x000fe2000f8e00ff */
        /* <DEDUP_REMOVED lines=14> */
[C---:B---3--:R-:W-:Y:S01]  /*2e40*/  VIADD R29, R12.reuse, 0xc0 ;  /* 0x000000c00c1d7836 */ /* 0x048fe20000000000 */
[----:B------:R-:W-:Y:S01]  /*2e50*/  IADD3 R36, P4, R25, UR24, RZ ;  /* 0x0000001819247c10 */ /* 0x000fe2000ff9e0ff */
[----:B------:R-:W-:Y:S01]  /*2e60*/  VIADD R25, R12, 0xf0 ;  /* 0x000000f00c197836 */ /* 0x000fe20000000000 */
[----:B------:R-:W-:-:S02]  /*2e70*/  ISETP.GE.AND P5, PT, R27, UR25, PT ;  /* 0x000000191b007c0c */ /* 0x000fc4000bfa6270 */
[----:B------:R-:W-:Y:S02]  /*2e80*/  ISETP.GE.AND P2, PT, R29, UR25, PT ;  /* 0x000000191d007c0c */ /* 0x000fe4000bf46270 */
[----:B------:R-:W-:Y:S02]  /*2e90*/  IADD3.X R37, R24, UR23, RZ, P4, !PT ;  /* 0x0000001718257c10 */ /* 0x000fe4000a7fe4ff */
[----:B--2---:R-:W-:-:S03]  /*2ea0*/  @!P3 LEA R38, P4, R32, R6, 0x1 ;  /* 0x000000062026b211 */ /* 0x004fc600078808ff */
[----:B------:R-:W2:Y:S01]  /*2eb0*/  @!P1 S2R R34, SR_CgaCtaId ;  /* 0x0000000000229919 */ /* 0x000ea20000008800 */
[----:B------:R-:W-:-:S03]  /*2ec0*/  VOTEU.ALL UP0, P1 ;  /* 0x00000000003f7886 */ /* 0x000fc60000800000 */
[--C-:B------:R-:W-:Y:S01]  /*2ed0*/  @!P5 IMAD.MOV.U32 R42, RZ, RZ, R165.reuse ;  /* 0x000000ffff2ad224 */ /* 0x100fe200078e00a5 */
[----:B------:R-:W-:Y:S01]  /*2ee0*/  VOTEU.ALL UP1, P5 ;  /* 0x00000000003f7886 */ /* 0x000fe20002820000 */
[----:B------:R-:W3:Y:S01]  /*2ef0*/  @!P2 S2R R31, SR_CgaCtaId ;  /* 0x00000000001fa919 */ /* 0x000ee20000008800 */
[--C-:B------:R-:W-:Y:S02]  /*2f00*/  @!P5 IMAD.MOV.U32 R43, RZ, RZ, R164.reuse ;  /* 0x000000ffff2bd224 */ /* 0x100fe400078e00a4 */
[----:B----4-:R-:W-:Y:S01]  /*2f10*/  VIADD R28, R12, 0xd0 ;  /* 0x000000d00c1c7836 */ /* 0x010fe20000000000 */
[----:B------:R-:W-:Y:S01]  /*2f20*/  @!P3 IADD3 R4, R33, UR6, RZ ;  /* 0x000000062104bc10 */ /* 0x000fe2000fffe0ff */
[----:B------:R-:W-:Y:S01]  /*2f30*/  @!P1 IMAD.MOV.U32 R33, RZ, RZ, R164 ;  /* 0x000000ffff219224 */ /* 0x000fe200078e00a4 */
[----:B-1----:R-:W-:Y:S01]  /*2f40*/  @!P3 LEA R9, R8, R9, 0x18 ;  /* 0x000000090809b211 */ /* 0x002fe200078ec0ff */
[----:B------:R-:W-:Y:S01]  /*2f50*/  IMAD.U32 R8, RZ, RZ, UR10 ;  /* 0x0000000aff087e24 */ /* 0x000fe2000f8e00ff */
[----:B------:R-:W-:Y:S01]  /*2f60*/  ISETP.GE.AND P6, PT, R28, UR25, PT ;  /* 0x000000191c007c0c */ /* 0x000fe2000bfc6270 */
[----:B------:R-:W-:Y:S01]  /*2f70*/  @!UP0 UIMAD UR6, UR11, 0xb0, URZ ;  /* 0x000000b00b0688a4 */ /* 0x000fe2000f8e023f */
[----:B------:R-:W-:Y:S01]  /*2f80*/  @!P3 LEA.HI.X R39, R32, R7, R4, 0x1, P4 ;  /* 0x000000072027b211 */ /* 0x000fe200020f0c04 */
[----:B------:R-:W-:Y:S01]  /*2f90*/  @!P1 IMAD.MOV.U32 R32, RZ, RZ, R165 ;  /* 0x000000ffff209224 */ /* 0x000fe200078e00a5 */
[----:B------:R-:W-:Y:S01]  /*2fa0*/  ISETP.GE.AND P4, PT, R25, UR25, PT ;  /* 0x0000001919007c0c */ /* 0x000fe2000bf86270 */
[----:B------:R-:W1:Y:S01]  /*2fb0*/  @!P1 LDC.64 R4, c[0x0][0x218] ;  /* 0x00008600ff049b82 */ /* 0x000e620000000a00 */
[----:B------:R-:W4:Y:S01]  /*2fc0*/  @!P5 S2R R7, SR_CgaCtaId ;  /* 0x000000000007d919 */ /* 0x000f220000008800 */
[----:B------:R-:W-:Y:S01]  /*2fd0*/  @!P3 IMAD R9, R22, 0x2, R9 ;  /* 0x000000021609b824 */ /* 0x000fe200078e0209 */
[----:B------:R-:W-:Y:S01]  /*2fe0*/  VOTEU.ALL UP0, P2 ;  /* 0x00000000003f7886 */ /* 0x000fe20001000000 */
[----:B------:R-:W-:-:S03]  /*2ff0*/  @!P1 IMAD.WIDE.U32 R40, R8, 0xb0, R32 ;  /* 0x000000b008289825 */ /* 0x000fc600078e0020 */
[----:B------:R5:W-:Y:S01]  /*3000*/  @!P3 LDGSTS.E.BYPASS.LTC128B.128 [R9+0x7000], desc[UR16][R38.64] ;  /* 0x070000002609bfae */ /* 0x000be2000b901d50 */
[----:B------:R-:W-:Y:S01]  /*3010*/  @!P1 VIADD R8, R41, UR6 ;  /* 0x0000000629089c36 */ /* 0x000fe20008000000 */
[----:B------:R-:W-:Y:S01]  /*3020*/  ULDC.64 UR6, c[0x0][0x268] ;  /* 0x00009a0000067ab9 */ /* 0x000fe20000000a00 */
[----:B------:R-:W4:Y:S01]  /*3030*/  @!P6 S2R R24, SR_CgaCtaId ;  /* 0x000000000018e919 */ /* 0x000f220000008800 */
[----:B------:R-:W-:Y:S01]  /*3040*/  IMAD.WIDE.U32 R36, R11, UR6, R36 ;  /* 0x000000060b247c25 */ /* 0x000fe2000f8e0024 */
[----:B------:R-:W4:Y:S01]  /*3050*/  @!P4 S2R R6, SR_CgaCtaId ;  /* 0x000000000006c919 */ /* 0x000f220000008800 */
[C---:B-1----:R-:W-:Y:S02]  /*3060*/  @!P1 LEA R32, P3, R40.reuse, R4, 0x1 ;  /* 0x0000000428209211 */ /* 0x042fe400078608ff */
[----:B------:R-:W-:Y:S02]  /*3070*/  @!P1 MOV R4, 0x400 ;  /* 0x0000040000049802 */ /* 0x000fe40000000f00 */
[----:B------:R-:W-:Y:S01]  /*3080*/  @!P1 LEA.HI.X R33, R40, R5, R8, 0x1, P3 ;  /* 0x0000000528219211 */ /* 0x000fe200018f0c08 */
[----:B------:R-:W-:Y:S01]  /*3090*/  IMAD.U32 R40, RZ, RZ, UR10 ;  /* 0x0000000aff287e24 */ /* 0x000fe2000f8e00ff */
[----:B------:R-:W-:-:S02]  /*30a0*/  @!P2 MOV R5, 0x400 ;  /* 0x000004000005a802 */ /* 0x000fc40000000f00 */
[----:B--2---:R-:W-:Y:S02]  /*30b0*/  @!P1 LEA R34, R34, R4, 0x18 ;  /* 0x0000000422229211 */ /* 0x004fe400078ec0ff */
[----:B------:R-:W-:Y:S01]  /*30c0*/  @!P6 MOV R4, 0x400 ;  /* 0x000004000004e802 */ /* 0x000fe20000000f00 */
[----:B-----5:R-:W-:Y:S01]  /*30d0*/  IMAD.U32 R38, RZ, RZ, UR10 ;  /* 0x0000000aff267e24 */ /* 0x020fe2000f8e00ff */
[----:B---3--:R-:W-:Y:S01]  /*30e0*/  @!P2 LEA R31, R31, R5, 0x18 ;  /* 0x000000051f1fa211 */ /* 0x008fe200078ec0ff */
[----:B------:R-:W-:Y:S01]  /*30f0*/  IMAD R5, R10, UR6, RZ ;  /* 0x000000060a057c24 */ /* 0x000fe2000f8e02ff */
[----:B------:R-:W-:Y:S01]  /*3100*/  ISETP.GE.AND P3, PT, R23, UR25, PT ;  /* 0x0000001917007c0c */ /* 0x000fe2000bf66270 */
[----:B------:R-:W1:Y:S01]  /*3110*/  @!P6 LDC.64 R8, c[0x0][0x218] ;  /* 0x00008600ff08eb82 */ /* 0x000e620000000a00 */
[----:B------:R-:W-:Y:S01]  /*3120*/  @!P5 MOV R23, 0x400 ;  /* 0x000004000017d802 */ /* 0x000fe20000000f00 */
[----:B------:R-:W-:Y:S01]  /*3130*/  IMAD R5, R11, UR7, R5 ;  /* 0x000000070b057c24 */ /* 0x000fe2000f8e0205 */
[C---:B------:R-:W-:Y:S01]  /*3140*/  @!P1 LEA R34, R22.reuse, R34, 0x1 ;  /* 0x0000002216229211 */ /* 0x040fe200078e08ff */
[----:B------:R-:W-:Y:S01]  /*3150*/  @!P2 IMAD R31, R22, 0x2, R31 ;  /* 0x00000002161fa824 */ /* 0x000fe200078e021f */
[----:B----4-:R-:W-:Y:S01]  /*3160*/  @!P6 LEA R24, R24, R4, 0x18 ;  /* 0x000000041818e211 */ /* 0x010fe200078ec0ff */
[----:B------:R-:W-:Y:S01]  /*3170*/  IMAD.IADD R37, R37, 0x1, R5 ;  /* 0x0000000125257824 */ /* 0x000fe200078e0205 */
[----:B------:R-:W-:Y:S01]  /*3180*/  @!P4 MOV R4, 0x400 ;  /* 0x000004000004c802 */ /* 0x000fe20000000f00 */
[----:B------:R-:W2:Y:S01]  /*3190*/  @!P2 LDC.64 R10, c[0x0][0x218] ;  /* 0x00008600ff0aab82 */ /* 0x000ea20000000a00 */
[----:B------:R-:W-:Y:S01]  /*31a0*/  @!P5 LEA R23, R7, R23, 0x18 ;  /* 0x000000170717d211 */ /* 0x000fe200078ec0ff */
[----:B------:R-:W-:Y:S01]  /*31b0*/  @!P6 IMAD R24, R22, 0x2, R24 ;  /* 0x000000021618e824 */ /* 0x000fe200078e0218 */
[----:B------:R-:W-:Y:S01]  /*31c0*/  @!P4 LEA R4, R6, R4, 0x18 ;  /* 0x000000040604c211 */ /* 0x000fe200078ec0ff */
[----:B------:R-:W-:Y:S01]  /*31d0*/  @!P6 IMAD.MOV.U32 R6, RZ, RZ, R165 ;  /* 0x000000ffff06e224 */ /* 0x000fe200078e00a5 */
[----:B------:R-:W-:Y:S01]  /*31e0*/  @!P2 MOV R5, R164 ;  /* 0x000000a40005a202 */ /* 0x000fe20000000f00 */
[C---:B------:R-:W-:Y:S01]  /*31f0*/  @!P5 IMAD R23, R22.reuse, 0x2, R23 ;  /* 0x000000021617d824 */ /* 0x040fe200078e0217 */
[----:B------:R-:W-:Y:S01]  /*3200*/  @!UP0 UIMAD UR6, UR11, 0xc0, URZ ;  /* 0x000000c00b0688a4 */ /* 0x000fe2000f8e023f */
[----:B------:R-:W-:Y:S01]  /*3210*/  @!P4 IMAD R22, R22, 0x2, R4 ;  /* 0x000000021616c824 */ /* 0x000fe200078e0204 */
[----:B------:R3:W-:Y:S01]  /*3220*/  @!P1 LDGSTS.E.BYPASS.LTC128B.128 [R34+0x7800], desc[UR16][R32.64] ;  /* 0x0780000020229fae */ /* 0x0007e2000b901d50 */
[----:B------:R-:W-:Y:S01]  /*3230*/  @!P2 IMAD.MOV.U32 R4, RZ, RZ, R165 ;  /* 0x000000ffff04a224 */ /* 0x000fe200078e00a5 */
[----:B------:R-:W-:Y:S01]  /*3240*/  VOTEU.ALL UP0, P6 ;  /* 0x00000000003f7886 */ /* 0x000fe20003000000 */
[----:B------:R-:W-:Y:S01]  /*3250*/  @!P6 IMAD.MOV.U32 R7, RZ, RZ, R164 ;  /* 0x000000ffff07e224 */ /* 0x000fe200078e00a4 */
[----:B------:R-:W-:Y:S01]  /*3260*/  @!UP1 UIMAD UR7, UR11, 0xe0, URZ ;  /* 0x000000e00b0798a4 */ /* 0x000fe2000f8e023f */
[----:B------:R-:W-:-:S04]  /*3270*/  @!P2 IMAD.WIDE.U32 R40, R40, 0xc0, R4 ;  /* 0x000000c02828a825 */ /* 0x000fc800078e0004 */
[----:B------:R-:W-:Y:S02]  /*3280*/  IMAD.U32 R4, RZ, RZ, UR10 ;  /* 0x0000000aff047e24 */ /* 0x000fe4000f8e00ff */
[----:B------:R-:W-:Y:S02]  /*3290*/  @!P6 IMAD.WIDE.U32 R38, R38, 0xd0, R6 ;  /* 0x000000d02626e825 */ /* 0x000fe400078e0006 */
[----:B------:R-:W4:Y:S02]  /*32a0*/  @!P5 LDC.64 R6, c[0x0][0x218] ;  /* 0x00008600ff06db82 */ /* 0x000f240000000a00 */
[----:B------:R-:W-:-:S04]  /*32b0*/  @!P5 IMAD.WIDE.U32 R42, R4, 0xe0, R42 ;  /* 0x000000e0042ad825 */ /* 0x000fc800078e002a */
[----:B------:R-:W-:Y:S02]  /*32c0*/  IMAD.WIDE.U32 R36, R21, UR8, R36 ;  /* 0x0000000815247c25 */ /* 0x000fe4000f8e0024 */
[----:B------:R-:W5:Y:S03]  /*32d0*/  @!P4 LDC.64 R4, c[0x0][0x218] ;  /* 0x00008600ff04cb82 */ /* 0x000f660000000a00 */
[----:B------:R-:W-:Y:S02]  /*32e0*/  IADD3 R20, R37, R20, RZ ;  /* 0x0000001425147210 */ /* 0x000fe40007ffe0ff */
[----:B---3--:R-:W-:Y:S01]  /*32f0*/  @!P2 IADD3 R32, R41, UR6, RZ ;  /* 0x000000062920ac10 */ /* 0x008fe2000fffe0ff */
[----:B------:R-:W-:Y:S01]  /*3300*/  @!UP0 UIMAD UR6, UR11, 0xd0, URZ ;  /* 0x000000d00b0688a4 */ /* 0x000fe2000f8e023f */
[C---:B--2---:R-:W-:Y:S01]  /*3310*/  @!P2 LEA R34, P1, R40.reuse, R10, 0x1 ;  /* 0x0000000a2822a211 */ /* 0x044fe200078208ff */
[----:B------:R-:W-:Y:S01]  /*3320*/  IMAD.U32 R10, RZ, RZ, UR10 ;  /* 0x0000000aff0a7e24 */ /* 0x000fe2000f8e00ff */
[----:B------:R-:W-:Y:S01]  /*3330*/  VOTEU.ALL UP0, P4 ;  /* 0x00000000003f7886 */ /* 0x000fe20002000000 */
[----:B------:R-:W-:Y:S01]  /*3340*/  @!P4 IMAD.MOV.U32 R33, RZ, RZ, R164 ;  /* 0x000000ffff21c224 */ /* 0x000fe200078e00a4 */
[----:B------:R-:W-:Y:S01]  /*3350*/  @!P2 LEA.HI.X R35, R40, R11, R32, 0x1, P1 ;  /* 0x0000000b2823a211 */ /* 0x000fe200008f0c20 */
[----:B------:R-:W-:Y:S01]  /*3360*/  @!P4 IMAD.MOV.U32 R32, RZ, RZ, R165 ;  /* 0x000000ffff20c224 */ /* 0x000fe200078e00a5 */
[----:B-1----:R-:W-:Y:S01]  /*3370*/  @!P6 LEA R40, P1, R38, R8, 0x1 ;  /* 0x000000082628e211 */ /* 0x002fe200078208ff */
[----:B------:R-:W-:-:S02]  /*3380*/  @!P5 VIADD R8, R43, UR7 ;  /* 0x000000072b08dc36 */ /* 0x000fc40008000000 */
[----:B------:R-:W-:Y:S01]  /*3390*/  @!P4 IMAD.WIDE.U32 R32, R10, 0xf0, R32 ;  /* 0x000000f00a20c825 */ /* 0x000fe200078e0020 */
[----:B------:R-:W-:Y:S03]  /*33a0*/  @!P2 LDGSTS.E.BYPASS.LTC128B.128 [R31+0x8000], desc[UR16][R34.64] ;  /* 0x08000000221fafae */ /* 0x000fe6000b901d50 */
[----:B------:R-:W-:Y:S01]  /*33b0*/  @!P6 VIADD R10, R39, UR6 ;  /* 0x00000006270aec36 */ /* 0x000fe20008000000 */
[----:B------:R-:W-:Y:S01]  /*33c0*/  @!UP0 UIMAD UR6, UR11, 0xf0, URZ ;  /* 0x000000f00b0688a4 */ /* 0x000fe2000f8e023f */
[----:B------:R-:W-:-:S03]  /*33d0*/  VOTEU.ALL UP0, P3 ;  /* 0x00000000003f7886 */ /* 0x000fc60001800000 */
[----:B------:R-:W-:Y:S02]  /*33e0*/  @!P6 LEA.HI.X R41, R38, R9, R10, 0x1, P1 ;  /* 0x000000092629e211 */ /* 0x000fe400008f0c0a */
[----:B----4-:R-:W-:Y:S01]  /*33f0*/  @!P5 LEA R10, P2, R42, R6, 0x1 ;  /* 0x000000062a0ad211 */ /* 0x010fe200078408ff */
[----:B------:R-:W-:Y:S01]  /*3400*/  @!P4 VIADD R6, R33, UR6 ;  /* 0x000000062106cc36 */ /* 0x000fe20008000000 */
[----:B-----5:R-:W-:Y:S01]  /*3410*/  @!P4 LEA R4, P1, R32, R4, 0x1 ;  /* 0x000000042004c211 */ /* 0x020fe200078208ff */
[----:B------:R-:W-:Y:S01]  /*3420*/  @!P6 LDGSTS.E.BYPASS.LTC128B.128 [R24+0x8800], desc[UR16][R40.64] ;  /* 0x088000002818efae */ /* 0x000fe2000b901d50 */
[----:B------:R-:W-:Y:S01]  /*3430*/  @!P5 LEA.HI.X R11, R42, R7, R8, 0x1, P2 ;  /* 0x000000072a0bd211 */ /* 0x000fe200010f0c08 */
[----:B------:R-:W-:Y:S01]  /*3440*/  ULDC.64 UR6, c[0x0][0x220] ;  /* 0x0000880000067ab9 */ /* 0x000fe20000000a00 */
        /* <DEDUP_REMOVED lines=8> */
[----:B------:R-:W-:Y:S01]  /*34d0*/  ISETP.GE.AND P4, PT, R19, UR25, PT ;  /* 0x0000001913007c0c */ /* 0x000fe2000bf86270 */
[----:B------:R-:W-:Y:S01]  /*34e0*/  IMAD.U32 R6, RZ, RZ, UR8 ;  /* 0x00000008ff067e24 */ /* 0x000fe2000f8e00ff */
[----:B------:R-:W-:Y:S01]  /*34f0*/  LEA.HI.X R243, R36, UR7, R20, 0x1, P2 ;  /* 0x0000000724f37c11 */ /* 0x000fe200090f0c14 */
[----:B------:R-:W0:Y:S01]  /*3500*/  LDGDEPBAR ;  /* 0x00000000000079af */ /* 0x000e220000000000 */
[----:B------:R-:W-:Y:S01]  /*3510*/  IMAD.U32 R7, RZ, RZ, UR6 ;  /* 0x00000006ff077e24 */ /* 0x000fe2000f8e00ff */
[----:B------:R-:W-:-:S02]  /*3520*/  @!UP0 UIMAD UR6, UR9, 0x60, URZ ;  /* 0x00000060090688a4 */ /* 0x000fc4000f8e023f */
        /* <DEDUP_REMOVED lines=10> */
[----:B------:R-:W-:Y:S01]  /*35d0*/  @!P3 IMAD.WIDE.U32 R8, R8, 0x60, R4 ;  /* 0x000000600808b825 */ /* 0x000fe200078e0004 */
[----:B------:R-:W-:-:S03]  /*35e0*/  MOV R4, UR9 ;  /* 0x0000000900047c02 */ /* 0x000fc60008000f00 */
[----:B------:R-:W-:Y:S02]  /*35f0*/  IMAD.U32 R5, RZ, RZ, UR8 ;  /* 0x00000008ff057e24 */ /* 0x000fe4000f8e00ff */
[----:B------:R-:W-:Y:S02]  /*3600*/  @!P3 VIADD R9, R9, UR6 ;  /* 0x000000060909bc36 */ /* 0x000fe40008000000 */
[----:B------:R-:W-:Y:S01]  /*3610*/  IMAD.U32 R16, RZ, RZ, UR8 ;  /* 0x00000008ff107e24 */ /* 0x000fe2000f8e00ff */
[----:B------:R-:W-:Y:S01]  /*3620*/  @!P1 LEA.HI.X R7, R5, R243, R4, 0x6, P2 ;  /* 0x000000f305079211 */ /* 0x000fe200010f3404 */
[----:B------:R-:W-:Y:S01]  /*3630*/  IMAD.U32 R4, RZ, RZ, UR8 ;  /* 0x00000008ff047e24 */ /* 0x000fe2000f8e00ff */
[----:B------:R-:W-:Y:S01]  /*3640*/  ISETP.GE.AND P2, PT, R14, UR25, PT ;  /* 0x000000190e007c0c */ /* 0x000fe2000bf46270 */
[----:B------:R-:W-:Y:S01]  /*3650*/  IMAD.U32 R5, RZ, RZ, UR9 ;  /* 0x00000009ff057e24 */ /* 0x000fe2000f8e00ff */
[----:B------:R-:W-:Y:S01]  /*3660*/  VOTEU.ALL UP2, P5 ;  /* 0x00000000003f7886 */ /* 0x000fe20002840000 */
[----:B------:R-:W-:-:S04]  /*3670*/  IMAD.U32 R14, RZ, RZ, UR8 ;  /* 0x00000008ff0e7e24 */ /* 0x000fc8000f8e00ff */
[----:B------:R-:W-:Y:S01]  /*3680*/  @!UP2 UIMAD UR23, UR9, 0xa0, URZ ;  /* 0x000000a00917a8a4 */ /* 0x000fe2000f8e023f */
[----:B------:R-:W-:Y:S04]  /*3690*/  @P6 STS.128 [R246+0xa000], RZ ;  /* 0x00a000fff6006388 */ /* 0x000fe80000000c00 */
[----:B------:R-:W-:Y:S01]  /*36a0*/  @!PT LDS RZ, [RZ] ;  /* 0x00000000fffff984 */ /* 0x000fe20000000800 */
[----:B------:R-:W-:Y:S01]  /*36b0*/  @!PT LDS RZ, [RZ] ;  /* 0x00000000fffff984 */ /* 0x000fe20000000800 */
[----:B------:R-:W-:Y:S01]  /*36c0*/  @!PT LDS RZ, [RZ] ;  /* 0x00000000fffff984 */ /* 0x000fe20000000800 */
[----:B------:R-:W-:Y:S01]  /*36d0*/  @!P6 LDGSTS.E.BYPASS.LTC128B.128 [R246+0xa000], desc[UR16][R18.64] ;  /* 0x0a00000012f6efae */ /* 0x000fe2000b901d50 */
[----:B------:R-:W-:Y:S01]  /*36e0*/  ISETP.GE.AND P6, PT, R17, UR25, PT ;  /* 0x0000001911007c0c */ /* 0x000fe2000bfc6270 */
[----:B------:R-:W-:Y:S02]  /*36f0*/  VOTEU.ALL UP0, P2 ;  /* 0x00000000003f7886 */ /* 0x000fe40001000000 */
[----:B------:R-:W-:Y:S03]  /*3700*/  @P4 STS.128 [R246+0xa800], RZ ;  /* 0x00a800fff6004388 */ /* 0x000fe60000000c00 */
[----:B------:R-:W-:Y:S01]  /*3710*/  @!UP0 UIMAD UR6, UR9, 0xe0, URZ ;  /* 0x000000e0090688a4 */ /* 0x000fe2000f8e023f */
        /* <DEDUP_REMOVED lines=19> */
[----:B-1----:R-:W-:Y:S01]  /*3850*/  @!P6 LEA R10, P1, R4, R244, 0x7 ;  /* 0x000000f4040ae211 */ /* 0x002fe200078238ff */
[----:B--2---:R-:W-:Y:S02]  /*3860*/  IMAD.U32 R6, RZ, RZ, UR8 ;  /* 0x00000008ff067e24 */ /* 0x004fe4000f8e00ff */
[----:B------:R-:W-:-:S03]  /*3870*/  @!P5 IMAD.MOV.U32 R7, RZ, RZ, R243 ;  /* 0x000000ffff07d224 */ /* 0x000fc600078e00f3 */
[----:B------:R-:W-:Y:S01]  /*3880*/  @!P6 LEA.HI.X R11, R6, R243, R5, 0x7, P1 ;  /* 0x000000f3060be211 */ /* 0x000fe200008f3c05 */
[----:B------:R-:W-:Y:S01]  /*3890*/  @!P2 IMAD.MOV.U32 R5, RZ, RZ, R243 ;  /* 0x000000ffff05a224 */ /* 0x000fe200078e00f3 */
[----:B------:R-:W-:Y:S02]  /*38a0*/  @!P5 MOV R6, R244 ;  /* 0x000000f40006d202 */ /* 0x000fe40000000f00 */
[----:B------:R-:W-:Y:S01]  /*38b0*/  ISETP.GE.AND P1, PT, R0, UR25, PT ;  /* 0x0000001900007c0c */ /* 0x000fe2000bf26270 */
[----:B------:R-:W-:Y:S01]  /*38c0*/  IMAD.U32 R0, RZ, RZ, UR8 ;  /* 0x00000008ff007e24 */ /* 0x000fe2000f8e00ff */
[----:B------:R-:W-:Y:S01]  /*38d0*/  @!PT LDS RZ, [RZ] ;  /* 0x00000000fffff984 */ /* 0x000fe20000000800 */
[----:B------:R-:W-:Y:S01]  /*38e0*/  @!PT LDS RZ, [RZ] ;  /* 0x00000000fffff984 */ /* 0x000fe20000000800 */
[----:B------:R-:W-:Y:S01]  /*38f0*/  @!PT LDS RZ, [RZ] ;  /* 0x00000000fffff984 */ /* 0x000fe20000000800 */
[----:B------:R1:W-:Y:S01]  /*3900*/  @!P6 LDGSTS.E.BYPASS.LTC128B.128 [R246+0xc000], desc[UR16][R10.64] ;  /* 0x0c0000000af6efae */ /* 0x0003e2000b901d50 */
[----:B---3--:R-:W-:Y:S01]  /*3910*/  @!P5 IMAD.WIDE.U32 R8, R4, 0xa0, R6 ;  /* 0x000000a00408d825 */ /* 0x008fe200078e0006 */
[----:B------:R-:W-:Y:S02]  /*3920*/  ISETP.GE.AND P6, PT, R26, UR25, PT ;  /* 0x000000191a007c0c */ /* 0x000fe4000bfc6270 */
[----:B------:R-:W-:Y:S01]  /*3930*/  @P5 STS.128 [R246+0xc800], RZ ;  /* 0x00c800fff6005388 */ /* 0x000fe20000000c00 */
[----:B------:R-:W-:Y:S01]  /*3940*/  @!P4 IMAD.MOV.U32 R6, RZ, RZ, R244 ;  /* 0x000000ffff06c224 */ /* 0x000fe200078e00f4 */
[----:B------:R-:W-:Y:S01]  /*3950*/  @!P5 IADD3 R9, R9, UR23, RZ ;  /* 0x000000170909dc10 */ /* 0x000fe2000fffe0ff */
[----:B------:R-:W-:-:S02]  /*3960*/  @!P4 IMAD.MOV.U32 R7, RZ, RZ, R243 ;  /* 0x000000ffff07c224 */ /* 0x000fc400078e00f3 */
[----:B------:R-:W-:Y:S02]  /*3970*/  @!P4 IMAD.WIDE.U32 R6, R4, 0xc0, R6 ;  /* 0x000000c00406c825 */ /* 0x000fe400078e0006 */
[----:B------:R-:W-:Y:S01]  /*3980*/  @!PT LDS RZ, [RZ] ;  /* 0x00000000fffff984 */ /* 0x000fe20000000800 */
[----:B------:R-:W-:Y:S01]  /*3990*/  @!PT LDS RZ, [RZ] ;  /* 0x00000000fffff984 */ /* 0x000fe20000000800 */
[----:B------:R-:W-:Y:S01]  /*39a0*/  @!PT LDS RZ, [RZ] ;  /* 0x00000000fffff984 */ /* 0x000fe20000000800 */
[----:B------:R2:W-:Y:S01]  /*39b0*/  @!P5 LDGSTS.E.BYPASS.LTC128B.128 [R246+0xc800], desc[UR16][R8.64] ;  /* 0x0c80000008f6dfae */ /* 0x0005e2000b901d50 */
[----:B------:R-:W-:Y:S01]  /*39c0*/  VOTEU.ALL UP0, P1 ;  /* 0x00000000003f7886 */ /* 0x000fe20000800000 */
[----:B------:R-:W-:Y:S01]  /*39d0*/  ISETP.GE.AND P5, PT, R30, UR25, PT ;  /* 0x000000191e007c0c */ /* 0x000fe2000bfa6270 */
[----:B------:R-:W-:Y:S01]  /*39e0*/  @!P2 IMAD.MOV.U32 R4, RZ, RZ, R244 ;  /* 0x000000ffff04a224 */ /* 0x000fe200078e00f4 */
[----:B------:R-:W-:Y:S01]  /*39f0*/  @P4 STS.128 [R246+0xd000], RZ ;  /* 0x00d000fff6004388 */ /* 0x000fe20000000c00 */
[----:B------:R-:W-:Y:S01]  /*3a00*/  @!P4 VIADD R7, R7, UR7 ;  /* 0x000000070707cc36 */ /* 0x000fe20008000000 */
[----:B------:R-:W-:Y:S01]  /*3a10*/  VOTEU.ALL UP3, P6 ;  /* 0x00000000003f7886 */ /* 0x000fe20003060000 */
[----:B------:R-:W-:-:S03]  /*3a20*/  @!P2 IMAD.WIDE.U32 R4, R0, 0xe0, R4 ;  /* 0x000000e00004a825 */ /* 0x000fc600078e0004 */
[----:B------:R-:W-:Y:S01]  /*3a30*/  @!PT LDS RZ, [RZ] ;  /* 0x00000000fffff984 */ /* 0x000fe20000000800 */
[----:B------:R-:W-:Y:S01]  /*3a40*/  @!PT LDS RZ, [RZ] ;  /* 0x00000000fffff984 */ /* 0x000fe20000000800 */
[----:B------:R-:W-:Y:S01]  /*3a50*/  @!PT LDS RZ, [RZ] ;  /* 0x00000000fffff984 */ /* 0x000fe20000000800 */
[----:B------:R3:W-:Y:S01]  /*3a60*/  @!P4 LDGSTS.E.BYPASS.LTC128B.128 [R246+0xd000], desc[UR16][R6.64] ;  /* 0x0d00000006f6cfae */ /* 0x0007e2000b901d50 */
[----:B------:R-:W-:Y:S01]  /*3a70*/  @!P2 VIADD R5, R5, UR6 ;  /* 0x000000060505ac36 */ /* 0x000fe20008000000 */
[----:B------:R-:W-:Y:S01]  /*3a80*/  @!UP0 UIMAD UR6, UR9, 0x120, URZ ;  /* 0x00000120090688a4 */ /* 0x000fe2000f8e023f */
[----:B------:R-:W-:Y:S01]  /*3a90*/  IMAD.U32 R0, RZ, RZ, UR9 ;  /* 0x00000009ff007e24 */ /* 0x000fe2000f8e00ff */
[----:B------:R-:W-:Y:S01]  /*3aa0*/  @P2 STS.128 [R246+0xd800], RZ ;  /* 0x00d800fff6002388 */ /* 0x000fe20000000c00 */
[----:B------:R-:W-:Y:S01]  /*3ab0*/  ISETP.GE.AND P4, PT, R29, UR25, PT ;  /* 0x000000191d007c0c */ /* 0x000fe2000bf86270 */
[----:B-1----:R-:W-:Y:S01]  /*3ac0*/  IMAD.U32 R10, RZ, RZ, UR8 ;  /* 0x00000008ff0a7e24 */ /* 0x002fe2000f8e00ff */
[----:B------:R-:W-:Y:S01]  /*3ad0*/  VOTEU.ALL UP2, P5 ;  /* 0x00000000003f7886 */ /* 0x000fe20002840000 */
[----:B------:R-:W-:Y:S01]  /*3ae0*/  @!PT LDS RZ, [RZ] ;  /* 0x00000000fffff984 */ /* 0x000fe20000000800 */
[----:B------:R-:W-:Y:S01]  /*3af0*/  @!PT LDS RZ, [RZ] ;  /* 0x00000000fffff984 */ /* 0x000fe20000000800 */
[----:B------:R-:W-:Y:S01]  /*3b00*/  @!PT LDS RZ, [RZ] ;  /* 0x00000000fffff984 */ /* 0x000fe20000000800 */
[----:B------:R1:W-:Y:S01]  /*3b10*/  @!P2 LDGSTS.E.BYPASS.LTC128B.128 [R246+0xd800], desc[UR16][R4.64] ;  /* 0x0d80000004f6afae */ /* 0x0003e2000b901d50 */
[----:B------:R-:W-:-:S03]  /*3b20*/  @!UP3 UIMAD UR23, UR9, 0x140, URZ ;  /* 0x000001400917b8a4 */ /* 0x000fc6000f8e023f */
[----:B------:R-:W-:Y:S01]  /*3b30*/  @P3 STS.128 [R246+0xe000], RZ ;  /* 0x00e000fff6003388 */ /* 0x000fe20000000c00 */
[----:B------:R-:W-:Y:S01]  /*3b40*/  @!UP2 UIMAD UR7, UR9, 0x160, URZ ;  /* 0x000001600907a8a4 */ /* 0x000fe2000f8e023f */
[----:B--2---:R-:W-:-:S04]  /*3b50*/  IMAD.U32 R8, RZ, RZ, UR8 ;  /* 0x00000008ff087e24 */ /* 0x004fc8000f8e00ff */
[----:B------:R-:W-:Y:S01]  /*3b60*/  VOTEU.ALL UP1, P4 ;  /* 0x00000000003f7886 */ /* 0x000fe20002020000 */
[----:B---3--:R-:W-:-:S05]  /*3b70*/  IMAD.U32 R6, RZ, RZ, UR8 ;  /* 0x00000008ff067e24 */ /* 0x008fca000f8e00ff */
[----:B------:R-:W-:Y:S01]  /*3b80*/  @!P3 LEA R6, P2, R6, R244, 0x8 ;  /* 0x000000f40606b211 */ /* 0x000fe200078440ff */
[----:B-1----:R-:W-:Y:S02]  /*3b90*/  IMAD.U32 R4, RZ, RZ, UR8 ;  /* 0x00000008ff047e24 */ /* 0x002fe4000f8e00ff */
[----:B------:R-:W-:-:S03]  /*3ba0*/  @!P1 IMAD.MOV.U32 R5, RZ, RZ, R243 ;  /* 0x000000ffff059224 */ /* 0x000fc600078e00f3 */
[----:B------:R-:W-:Y:S01]  /*3bb0*/  @!P3 LEA.HI.X R7, R4, R243, R0, 0x8, P2 ;  /* 0x000000f30407b211 */ /* 0x000fe200010f4400 */
[----:B------:R-:W-:Y:S01]  /*3bc0*/  @!P1 IMAD.MOV.U32 R4, RZ, RZ, R244 ;  /* 0x000000ffff049224 */ /* 0x000fe200078e00f4 */
[----:B------:R-:W-:-:S03]  /*3bd0*/  ISETP.GE.AND P2, PT, R28, UR25, PT ;  /* 0x000000191c007c0c */ /* 0x000fc6000bf46270 */
[----:B------:R-:W-:Y:S01]  /*3be0*/  @!P1 IMAD.WIDE.U32 R8, R8, 0x120, R4 ;  /* 0x0000012008089825 */ /* 0x000fe200078e0004 */
[----:B------:R-:W-:Y:S01]  /*3bf0*/  SHF.R.S32.HI R4, RZ, 0x1f, R247 ;  /* 0x0000001fff047819 */ /* 0x000fe200000114f7 */
[----:B------:R-:W-:Y:S01]  /*3c00*/  @!PT LDS RZ, [RZ] ;  /* 0x00000000fffff984 */ /* 0x000fe20000000800 */
[----:B------:R-:W-:Y:S01]  /*3c10*/  @!PT LDS RZ, [RZ] ;  /* 0x00000000fffff984 */ /* 0x000fe20000000800 */
[----:B------:R-:W-:Y:S01]  /*3c20*/  @!PT LDS RZ, [RZ] ;  /* 0x00000000fffff984 */ /* 0x000fe20000000800 */
[----:B------:R1:W-:Y:S01]  /*3c30*/  @!P3 LDGSTS.E.BYPASS.LTC128B.128 [R246+0xe000], desc[UR16][R6.64] ;  /* 0x0e00000006f6bfae */ /* 0x0003e2000b901d50 */
[----:B------:R-:W-:Y:S01]  /*3c40*/  ISETP.GE.AND P3, PT, R27, UR25, PT ;  /* 0x000000191b007c0c */ /* 0x000fe2000bf66270 */
[----:B------:R-:W-:Y:S01]  /*3c50*/  IMAD.SHL.U32 R5, R3, 0x40, RZ ;  /* 0x0000004003057824 */ /* 0x000fe200078e00ff */
[----:B------:R-:W-:Y:S01]  /*3c60*/  LEA.HI R4, R4, R247, RZ, 0x3 ;  /* 0x000000f704047211 */ /* 0x000fe200078f18ff */
[----:B------:R-:W-:Y:S01]  /*3c70*/  @!P1 VIADD R9, R9, UR6 ;  /* 0x0000000609099c36 */ /* 0x000fe20008000000 */
[----:B------:R-:W-:Y:S01]  /*3c80*/  @P1 STS.128 [R246+0xe800], RZ ;  /* 0x00e800fff6001388 */ /* 0x000fe20000000c00 */
[----:B------:R-:W-:Y:S01]  /*3c90*/  @!UP1 UIMAD UR6, UR9, 0x180, URZ ;  /* 0x00000180090698a4 */ /* 0x000fe2000f8e023f */
        /* <DEDUP_REMOVED lines=9> */
[----:B------:R-:W-:Y:S01]  /*3d30*/  VOTEU.ALL UP0, P2 ;  /* 0x00000000003f7886 */ /* 0x000fe20001000000 */
[----:B------:R-:W-:Y:S01]  /*3d40*/  @!P3 IMAD.MOV.U32 R18, RZ, RZ, R244 ;  /* 0x000000ffff12b224 */ /* 0x000fe200078e00f4 */
[----:B------:R-:W-:Y:S01]  /*3d50*/  VOTEU.ALL UP2, P3 ;  /* 0x00000000003f7886 */ /* 0x000fe20001840000 */
[----:B------:R-:W-:Y:S01]  /*3d60*/  @!P3 IMAD.MOV.U32 R19, RZ, RZ, R243 ;  /* 0x000000ffff13b224 */ /* 0x000fe200078e00f3 */
[----:B------:R-:W-:Y:S01]  /*3d70*/  LOP3.LUT R189, R189, 0xfffffe00, RZ, 0xc0, !PT ;  /* 0xfffffe00bdbd7812 */ /* 0x000fe200078ec0ff */
[----:B------:R-:W-:Y:S01]  /*3d80*/  @P6 STS.128 [R246+0xf000], RZ ;  /* 0x00f000fff6006388 */ /* 0x000fe20000000c00 */
[----:B------:R-:W-:-:S05]  /*3d90*/  @!P3 IMAD.WIDE.U32 R16, R16, 0x1c0, R18 ;  /* 0x000001c01010b825 */ /* 0x000fca00078e0012 */
[----:B------:R-:W-:Y:S01]  /*3da0*/  VOTEU.ALL UP1, P1 ;  /* 0x00000000003f7886 */ /* 0x000fe20000820000 */
[----:B------:R-:W-:Y:S01]  /*3db0*/  @!P1 MOV R19, R243 ;  /* 0x000000f300139202 */ /* 0x000fe20000000f00 */
[----:B------:R-:W-:Y:S01]  /*3dc0*/  @!P1 IMAD.MOV.U32 R18, RZ, RZ, R244 ;  /* 0x000000ffff129224 */ /* 0x000fe200078e00f4 */
[----:B-1----:R-:W-:Y:S01]  /*3dd0*/  SHF.L.U32 R7, R0, 0x6, RZ ;  /* 0x0000000600077819 */ /* 0x002fe200000006ff */
[----:B------:R-:W-:Y:S02]  /*3de0*/  IMAD.SHL.U32 R6, R12, 0x8, RZ ;  /* 0x000000080c067824 */ /* 0x000fe400078e00ff */
[----:B------:R-:W-:Y:S01]  /*3df0*/  IMAD.U32 R12, RZ, RZ, UR8 ;  /* 0x00000008ff0c7e24 */ /* 0x000fe2000f8e00ff */
[----:B------:R-:W-:Y:S01]  /*3e00*/  LOP3.LUT R7, R7, 0x1c0, RZ, 0xc0, !PT ;  /* 0x000001c007077812 */ /* 0x000fe200078ec0ff */
[----:B------:R-:W-:Y:S01]  /*3e10*/  IMAD R240, R190, 0x400, R189 ;  /* 0x00000400bef07824 */ /* 0x000fe200078e02bd */
[----:B------:R-:W-:Y:S01]  /*3e20*/  LOP3.LUT R6, R5, 0x8, R6, 0xf8, !PT ;  /* 0x0000000805067812 */ /* 0x000fe200078ef806 */
[----:B------:R-:W-:Y:S01]  /*3e30*/  @!P3 IMAD.MOV.U32 R4, RZ, RZ, R16 ;  /* 0x000000ffff04b224 */ /* 0x000fe200078e0010 */
[----:B------:R-:W-:-:S02]  /*3e40*/  SHF.R.U32.HI R5, RZ, 0x3, R5 ;  /* 0x00000003ff057819 */ /* 0x000fc40000011605 */
[----:B------:R-:W-:Y:S01]  /*3e50*/  SHF.R.U32.HI R167, RZ, 0x3, R7 ;  /* 0x00000003ffa77819 */ /* 0x000fe20000011607 */
[----:B--2---:R-:W-:Y:S01]  /*3e60*/  IMAD.U32 R8, RZ, RZ, UR8 ;  /* 0x00000008ff087e24 */ /* 0x004fe2000f8e00ff */
[----:B------:R-:W-:Y:S01]  /*3e70*/  LOP3.LUT R5, R6, R5, RZ, 0x3c, !PT ;  /* 0x0000000506057212 */ /* 0x000fe200078e3cff */
[----:B------:R-:W-:-:S04]  /*3e80*/  IMAD.SHL.U32 R6, R239, 0x8, RZ ;  /* 0x00000008ef067824 */ /* 0x000fc800078e00ff */
[----:B------:R-:W-:Y:S01]  /*3e90*/  IMAD R239, R239, 0x200, R5 ;  /* 0x00000200efef7824 */ /* 0x000fe200078e0205 */
[----:B------:R-:W-:Y:S02]  /*3ea0*/  LOP3.LUT R6, R7, 0x8, R6, 0xf8, !PT ;  /* 0x0000000807067812 */ /* 0x000fe400078ef806 */
[----:B------:R-:W-:Y:S02]  /*3eb0*/  @!P6 MOV R7, R243 ;  /* 0x000000f30007e202 */ /* 0x000fe40000000f00 */
[----:B------:R-:W-:Y:S01]  /*3ec0*/  LOP3.LUT R167, R6, R167, RZ, 0x3c, !PT ;  /* 0x000000a706a77212 */ /* 0x000fe200078e3cff */
[----:B------:R-:W-:Y:S01]  /*3ed0*/  @!P6 IMAD.MOV.U32 R6, RZ, RZ, R244 ;  /* 0x000000ffff06e224 */ /* 0x000fe200078e00f4 */
[----:B------:R-:W-:-:S03]  /*3ee0*/  LEA R239, R239, UR4, 0x1 ;  /* 0x00000004efef7c11 */ /* 0x000fc6000f8e08ff */
[----:B------:R-:W-:-:S04]  /*3ef0*/  @!P6 IMAD.WIDE.U32 R14, R14, 0x140, R6 ;  /* 0x000001400e0ee825 */ /* 0x000fc800078e0006 */
[----:B------:R-:W-:Y:S02]  /*3f00*/  @!P5 IMAD.MOV.U32 R6, RZ, RZ, R244 ;  /* 0x000000ffff06d224 */ /* 0x000fe400078e00f4 */
[----:B------:R-:W-:Y:S02]  /*3f10*/  @!P5 IMAD.MOV.U32 R7, RZ, RZ, R243 ;  /* 0x000000ffff07d224 */ /* 0x000fe400078e00f3 */
[----:B------:R-:W-:Y:S01]  /*3f20*/  @!P6 VIADD R15, R15, UR23 ;  /* 0x000000170f0fec36 */ /* 0x000fe20008000000 */
[----:B------:R-:W-:Y:S01]  /*3f30*/  @!UP0 UIMAD UR23, UR9, 0x1a0, URZ ;  /* 0x000001a0091788a4 */ /* 0x000fe2000f8e023f */
[----:B------:R-:W-:Y:S01]  /*3f40*/  @!P5 IMAD.WIDE.U32 R12, R12, 0x160, R6 ;  /* 0x000001600c0cd825 */ /* 0x000fe200078e0006 */
[----:B------:R-:W-:Y:S02]  /*3f50*/  UISETP.GT.AND UP0, UPT, UR21, UR5, UPT ;  /* 0x000000051500728c */ /* 0x000fe4000bf04270 */
[----:B------:R-:W-:Y:S01]  /*3f60*/  @!PT LDS RZ, [RZ] ;  /* 0x00000000fffff984 */ /* 0x000fe20000000800 */
[----:B------:R-:W-:Y:S01]  /*3f70*/  @!PT LDS RZ, [RZ] ;  /* 0x00000000fffff984 */ /* 0x000fe20000000800 */
[----:B------:R-:W-:Y:S01]  /*3f80*/  @!PT LDS RZ, [RZ] ;  /* 0x00000000fffff984 */ /* 0x000fe20000000800 */
[----:B------:R-:W-:Y:S01]  /*3f90*/  @!P6 LDGSTS.E.BYPASS.LTC128B.128 [R246+0xf000], desc[UR16][R14.64] ;  /* 0x0f0000000ef6efae */ /* 0x000fe2000b901d50 */
[----:B------:R-:W-:-:S02]  /*3fa0*/  @!P4 IMAD.MOV.U32 R6, RZ, RZ, R244 ;  /* 0x000000ffff06c224 */ /* 0x000fc400078e00f4 */
[----:B------:R-:W-:Y:S01]  /*3fb0*/  @!P4 IMAD.MOV.U32 R7, RZ, RZ, R243 ;  /* 0x000000ffff07c224 */ /* 0x000fe200078e00f3 */
[----:B------:R-:W-:Y:S01]  /*3fc0*/  @P5 STS.128 [R246+0xf800], RZ ;  /* 0x00f800fff6005388 */ /* 0x000fe20000000c00 */
[----:B------:R-:W-:Y:S01]  /*3fd0*/  @!P5 VIADD R13, R13, UR7 ;  /* 0x000000070d0ddc36 */ /* 0x000fe20008000000 */
[----:B------:R-:W-:Y:S01]  /*3fe0*/  @!UP2 UIMAD UR7, UR9, 0x1c0, URZ ;  /* 0x000001c00907a8a4 */ /* 0x000fe2000f8e023f */
[----:B------:R-:W-:Y:S01]  /*3ff0*/  @!P4 IMAD.WIDE.U32 R10, R10, 0x180, R6 ;  /* 0x000001800a0ac825 */ /* 0x000fe200078e0006 */
[----:B------:R-:W-:Y:S02]  /*4000*/  @!P2 MOV R6, R244 ;  /* 0x000000f40006a202 */ /* 0x000fe40000000f00 */
[----:B------:R-:W-:Y:S01]  /*4010*/  @!PT LDS RZ, [RZ] ;  /* 0x00000000fffff984 */ /* 0x000fe20000000800 */
[----:B------:R-:W-:Y:S01]  /*4020*/  @!PT LDS RZ, [RZ] ;  /* 0x00000000fffff984 */ /* 0x000fe20000000800 */
[----:B------:R-:W-:Y:S01]  /*4030*/  @!PT LDS RZ, [RZ] ;  /* 0x00000000fffff984 */ /* 0x000fe20000000800 */
[----:B------:R1:W-:Y:S01]  /*4040*/  @!P5 LDGSTS.E.BYPASS.LTC128B.128 [R246+0xf800], desc[UR16][R12.64] ;  /* 0x0f8000000cf6dfae */ /* 0x0003e2000b901d50 */
[----:B------:R-:W-:Y:S02]  /*4050*/  @!P2 IMAD.MOV.U32 R7, RZ, RZ, R243 ;  /* 0x000000ffff07a224 */ /* 0x000fe400078e00f3 */
[----:B------:R-:W-:Y:S01]  /*4060*/  @!P4 VIADD R11, R11, UR6 ;  /* 0x000000060b0bcc36 */ /* 0x000fe20008000000 */
[----:B------:R-:W-:Y:S01]  /*4070*/  @!UP1 UIMAD UR6, UR9, 0x1e0, URZ ;  /* 0x000001e0090698a4 */ /* 0x000fe2000f8e023f */
[----:B------:R-:W-:Y:S01]  /*4080*/  @!P2 IMAD.WIDE.U32 R8, R8, 0x1a0, R6 ;  /* 0x000001a00808a825 */ /* 0x000fe200078e0006 */
[----:B------:R-:W-:Y:S03]  /*4090*/  @P4 STS.128 [R246+0x10000], RZ ;  /* 0x010000fff6004388 */ /* 0x000fe60000000c00 */
[----:B------:R-:W-:Y:S01]  /*40a0*/  IMAD.U32 R6, RZ, RZ, UR8 ;  /* 0x00000008ff067e24 */ /* 0x000fe2000f8e00ff */
[----:B------:R-:W-:Y:S01]  /*40b0*/  @!PT LDS RZ, [RZ] ;  /* 0x00000000fffff984 */ /* 0x000fe20000000800 */
[----:B------:R-:W-:Y:S01]  /*40c0*/  @!PT LDS RZ, [RZ] ;  /* 0x00000000fffff984 */ /* 0x000fe20000000800 */
[----:B------:R-:W-:Y:S01]  /*40d0*/  @!PT LDS RZ, [RZ] ;  /* 0x00000000fffff984 */ /* 0x000fe20000000800 */
[----:B------:R-:W-:Y:S01]  /*40e0*/  @!P4 LDGSTS.E.BYPASS.LTC128B.128 [R246+0x10000], desc[UR16][R10.64] ;  /* 0x100000000af6cfae */ /* 0x000fe2000b901d50 */
[----:B------:R-:W-:-:S02]  /*40f0*/  @!P2 VIADD R9, R9, UR23 ;  /* 0x000000170909ac36 */ /* 0x000fc40008000000 */
[----:B------:R-:W-:Y:S01]  /*4100*/  @!P1 IMAD.WIDE.U32 R6, R6, 0x1e0, R18 ;  /* 0x000001e006069825 */ /* 0x000fe200078e0012 */
[----:B------:R-:W-:Y:S03]  /*4110*/  @P2 STS.128 [R246+0x10800], RZ ;  /* 0x010800fff6002388 */ /* 0x000fe60000000c00 */
[----:B------:R-:W-:Y:S01]  /*4120*/  IMAD.IADD R240, R167, 0x1, R240 ;  /* 0x00000001a7f07824 */ /* 0x000fe200078e02f0 */
[----:B------:R-:W-:Y:S01]  /*4130*/  @!P1 IADD3 R7, R7, UR6, RZ ;  /* 0x0000000607079c10 */ /* 0x000fe2000fffe0ff */
[----:B------:R-:W-:Y:S01]  /*4140*/  @!P3 VIADD R5, R17, UR7 ;  /* 0x000000071105bc36 */ /* 0x000fe20008000000 */
[----:B------:R-:W-:Y:S01]  /*4150*/  @!PT LDS RZ, [RZ] ;  /* 0x00000000fffff984 */ /* 0x000fe20000000800 */
[----:B------:R-:W-:Y:S01]  /*4160*/  @!PT LDS RZ, [RZ] ;  /* 0x00000000fffff984 */ /* 0x000fe20000000800 */
[----:B------:R-:W-:Y:S01]  /*4170*/  @!PT LDS RZ, [RZ] ;  /* 0x00000000fffff984 */ /* 0x000fe20000000800 */
[----:B------:R2:W-:Y:S01]  /*4180*/  @!P2 LDGSTS.E.BYPASS.LTC128B.128 [R246+0x10800], desc[UR16][R8.64] ;  /* 0x1080000008f6afae */ /* 0x0005e2000b901d50 */
[----:B------:R-:W-:Y:S01]  /*4190*/  VIADD R237, R239, 0x2040 ;  /* 0x00002040efed7836 */ /* 0x000fe20000000000 */
[----:B------:R-:W-:Y:S01]  /*41a0*/  LEA R240, R240, UR4, 0x1 ;  /* 0x00000004f0f07c11 */ /* 0x000fe2000f8e08ff */
[----:B------:R-:W-:Y:S01]  /*41b0*/  @!UP0 ULDC.64 UR6, c[0x0][0x218] ;  /* 0x0000860000068ab9 */ /* 0x000fe20000000a00 */
        /* <DEDUP_REMOVED lines=15> */
[----:B------:R-:W4:Y:S01]  /*42b0*/  LDSM.16.M88.4 R44, [R239+0x2000] ;  /* 0x00200000ef2c783b */ /* 0x000f220000000200 */
[----:B------:R-:W-:-:S02]  /*42c0*/  SEL R0, R0, 0xfffffff0, !P3 ;  /* 0xfffffff000007807 */ /* 0x000fc40005800000 */
[----:B------:R-:W-:Y:S01]  /*42d0*/  LOP3.LUT P1, RZ, R3, 0x4, RZ, 0xc0, !PT ;  /* 0x0000000403ff7812 */ /* 0x000fe2000782c0ff */
[----:B------:R-:W5:Y:S01]  /*42e0*/  LDSM.16.M88.4 R36, [R239+0x2800] ;  /* 0x00280000ef24783b */ /* 0x000f620000000200 */
[--C-:B------:R-:W-:Y:S01]  /*42f0*/  IMAD R188, R241, 0x2, R240.reuse ;  /* 0x00000002f1bc7824 */ /* 0x100fe200078e02f0 */
[----:B------:R-:W-:Y:S01]  /*4300*/  MOV R3, 0x20 ;  /* 0x0000002000037802 */ /* 0x000fe20000000f00 */
[----:B------:R-:W-:Y:S01]  /*4310*/  IMAD R234, R0, 0x2, R239 ;  /* 0x0000000200ea7824 */ /* 0x000fe200078e02ef */
[----:B------:R-:W2:Y:S02]  /*4320*/  LDSM.16.M88.4 R28, [R239+0x3000] ;  /* 0x00300000ef1c783b */ /* 0x000ea40000000200 */
[----:B------:R-:W-:Y:S02]  /*4330*/  SEL R3, R3, 0xffffffe0, !P2 ;  /* 0xffffffe003037807 */ /* 0x000fe40005000000 */
[----:B------:R-:W3:Y:S03]  /*4340*/  LDSM.16.M88.4 R20, [R239+0x3800] ;  /* 0x00380000ef14783b */ /* 0x000ee60000000200 */
[----:B------:R-:W-:Y:S01]  /*4350*/  IMAD R238, R3, 0x2, R240 ;  /* 0x0000000203ee7824 */ /* 0x000fe200078e02f0 */
[----:B-1----:R-:W1:Y:S03]  /*4360*/  LDSM.16.M88.4 R12, [R239+0x4000] ;  /* 0x00400000ef0c783b */ /* 0x002e660000000200 */
[----:B------:R-:W-:Y:S01]  /*4370*/  IMAD R236, R241, 0x2, R238 ;  /* 0x00000002f1ec7824 */ /* 0x000fe200078e02ee */
[----:B------:R-:W1:Y:S04]  /*4380*/  LDSM.16.M88.4 R76, [R239+0x4800] ;  /* 0x00480000ef4c783b */ /* 0x000e680000000200 */
[----:B------:R-:W1:Y:S04]  /*4390*/  LDSM.16.M88.4 R68, [R239+0x5000] ;  /* 0x00500000ef44783b */ /* 0x000e680000000200 */
[----:B------:R-:W1:Y:S04]  /*43a0*/  LDSM.16.M88.4 R60, [R239+0x5800] ;  /* 0x00580000ef3c783b */ /* 0x000e680000000200 */
[----:B------:R-:W1:Y:S04]  /*43b0*/  LDSM.16.M88.4 R52, [R239+0x6000] ;  /* 0x00600000ef34783b */ /* 0x000e680000000200 */
[----:B------:R-:W1:Y:S04]  /*43c0*/  LDSM.16.M88.4 R128, [R239+0x6800] ;  /* 0x00680000ef80783b */ /* 0x000e680000000200 */
[----:B------:R-:W1:Y:S01]  /*43d0*/  LDSM.16.M88.4 R120, [R239+0x7000] ;  /* 0x00700000ef78783b */ /* 0x000e620000000200 */
[C---:B----4-:R-:W-:Y:S03]  /*43e0*/  HMMA.16816.F32 R48, R80.reuse, R44, RZ ;  /* 0x0000002c5030723c */ /* 0x050fe600000018ff */
[----:B------:R-:W4:Y:S03]  /*43f0*/  LDSM.16.M88.4 R112, [R239+0x7800] ;  /* 0x00780000ef70783b */ /* 0x000f260000000200 */
[C---:B-----5:R-:W-:Y:S01]  /*4400*/  HMMA.16816.F32 R40, R80.reuse, R36, RZ ;  /* 0x000000245028723c */ /* 0x060fe200000018ff */
[----:B------:R-:W5:Y:S04]  /*4410*/  LDSM.16.M88.4 R104, [R239+0x8000] ;  /* 0x00800000ef68783b */ /* 0x000f680000000200 */
[----:B------:R-:W5:Y:S01]  /*4420*/  LDSM.16.M88.4 R96, [R239+0x8800] ;  /* 0x00880000ef60783b */ /* 0x000f620000000200 */
[C---:B--2---:R-:W-:Y:S03]  /*4430*/  HMMA.16816.F32 R32, R80.reuse, R28, RZ ;  /* 0x0000001c5020723c */ /* 0x044fe600000018ff */
[----:B------:R-:W2:Y:S03]  /*4440*/  LDSM.16.M88.4 R88, [R239+0x9000] ;  /* 0x00900000ef58783b */ /* 0x000ea60000000200 */
[C---:B---3--:R-:W-:Y:S01]  /*4450*/  HMMA.16816.F32 R24, R80.reuse, R20, RZ ;  /* 0x000000145018723c */ /* 0x048fe200000018ff */
[----:B------:R-:W3:Y:S04]  /*4460*/  LDSM.16.M88.4 R148, [R239+0x9800] ;  /* 0x00980000ef94783b */ /* 0x000ee80000000200 */
[----:B------:R-:W-:Y:S01]  /*4470*/  LDSM.16.M88.4 R132, [R188] ;  /* 0x00000000bc84783b */ /* 0x000fe20000000200 */
[C---:B-1----:R-:W-:Y:S03]  /*4480*/  HMMA.16816.F32 R16, R80.reuse, R12, RZ ;  /* 0x0000000c5010723c */ /* 0x042fe600000018ff */
        /* <DEDUP_REMOVED lines=13> */
[----:B------:R-:W0:Y:S01]  /*4560*/  LDGDEPBAR ;  /* 0x00000000000079af */ /* 0x000e220000000000 */
[C---:B------:R-:W-:Y:S06]  /*4570*/  HMMA.16816.F32 R124, R80.reuse, R120, RZ ;  /* 0x00000078507c723c */ /* 0x040fec00000018ff */
[C---:B----4-:R-:W-:Y:S06]  /*4580*/  HMMA.16816.F32 R116, R80.reuse, R112, RZ ;  /* 0x000000705074723c */ /* 0x050fec00000018ff */
        /* <DEDUP_REMOVED lines=18> */
[C---:B---3--:R-:W-:Y:S06]  /*46b0*/  HMMA.16816.F32 R84, R80.reuse, R148, RZ ;  /* 0x000000945054723c */ /* 0x048fec00000018ff */
        /* <DEDUP_REMOVED lines=19> */
[----:B------:R-:W5:Y:S05]  /*47f0*/  LDSM.16.M88.4 R136, [R234+0x8000] ;  /* 0x00800000ea88783b */ /* 0x000f6a0000000200 */
[C---:B--2---:R-:W-:Y:S06]  /*4800*/  HMMA.16816.F32 R56, R132.reuse, R148, R56 ;  /* 0x000000948438723c */ /* 0x044fec0000001838 */
[C---:B------:R-:W-:Y:S01]  /*4810*/  HMMA.16816.F32 R52, R132.reuse, R150, R52 ;  /* 0x000000968434723c */ /* 0x040fe20000001834 */
[----:B------:R-:W2:Y:S05]  /*4820*/  LDSM.16.M88.4 R148, [R234+0x9800] ;  /* 0x00980000ea94783b */ /* 0x000eaa0000000200 */
[C---:B-1----:R-:W-:Y:S06]  /*4830*/  HMMA.16816.F32 R4, R132.reuse, R144, R4 ;  /* 0x000000908404723c */ /* 0x042fec0000001804 */
[----:B------:R-:W-:Y:S01]  /*4840*/  HMMA.16816.F32 R48, R132, R172, R48 ;  /* 0x000000ac8430723c */ /* 0x000fe20000001830 */
[----:B------:R-:W-:-:S04]  /*4850*/  VIADD R144, R239, 0x2000 ;  /* 0x00002000ef907836 */ /* 0x000fc80000000000 */
[----:B------:R-:W-:Y:S01]  /*4860*/  @P1 VIADD R237, R144, 0xffffffc0 ;  /* 0xffffffc090ed1836 */ /* 0x000fe20000000000 */
[C---:B------:R-:W-:Y:S01]  /*4870*/  HMMA.16816.F32 R44, R132.reuse, R174, R44 ;  /* 0x000000ae842c723c */ /* 0x040fe2000000182c */
[----:B------:R-:W-:Y:S01]  /*4880*/  LDSM.16.M88.4 R172, [R236] ;  /* 0x00000000ecac783b */ /* 0x000fe20000000200 */
[----:B------:R-:W-:Y:S01]  /*4890*/  PLOP3.LUT P1, PT, PT, PT, UP0, 0x80, 0x0 ;  /* 0x000000000000781c */ /* 0x000fe20003f2f008 */
[----:B------:R-:W-:Y:S01]  /*48a0*/  IMAD R166, R0, 0x2, R237 ;  /* 0x0000000200a67824 */ /* 0x000fe200078e02ed */
[----:B------:R-:W-:Y:S01]  /*48b0*/  SHF.R.S32.HI R0, RZ, 0x1f, R191 ;  /* 0x0000001fff007819 */ /* 0x000fe200000114bf */
[C---:B------:R-:W-:Y:S01]  /*48c0*/  VIADD R230, R237.reuse, 0x4000 ;  /* 0x00004000ede67836 */ /* 0x040fe20000000000 */
[C---:B------:R-:W-:Y:S01]  /*48d0*/  HMMA.16816.F32 R24, R132.reuse, R168, R24 ;  /* 0x000000a88418723c */ /* 0x040fe20000001818 */
[C---:B------:R-:W-:Y:S01]  /*48e0*/  VIADD R229, R237.reuse, 0x4800 ;  /* 0x00004800ede57836 */ /* 0x040fe20000000000 */
[----:B------:R-:W-:Y:S01]  /*48f0*/  LDSM.16.M88.4 R184, [R166+0x1800] ;  /* 0x00180000a6b8783b */ /* 0x000fe20000000200 */
[----:B------:R-:W-:Y:S01]  /*4900*/  LEA.HI R191, R0, R191, RZ, 0x2 ;  /* 0x000000bf00bf7211 */ /* 0x000fe200078f10ff */
[C---:B------:R-:W-:Y:S01]  /*4910*/  VIADD R227, R237.reuse, 0x5800 ;  /* 0x00005800ede37836 */ /* 0x040fe20000000000 */
[----:B------:R-:W-:Y:S01]  /*4920*/  LEA R0, R190, UR18, 0x4 ;  /* 0x00000012be007c11 */ /* 0x000fe2000f8e20ff */
[C---:B------:R-:W-:Y:S01]  /*4930*/  HMMA.16816.F32 R20, R132.reuse, R170, R20 ;  /* 0x000000aa8414723c */ /* 0x040fe20000001814 */
[----:B------:R-:W-:Y:S01]  /*4940*/  LDSM.16.M88.4 R168, [R237+0x800] ;  /* 0x00080000eda8783b */ /* 0x000fe20000000200 */
[----:B------:R-:W-:Y:S01]  /*4950*/  SHF.R.S32.HI R191, RZ, 0x2, R191 ;  /* 0x00000002ffbf7819 */ /* 0x000fe200000114bf */
[----:B------:R-:W-:Y:S01]  /*4960*/  VIADD R226, R237, 0x6000 ;  /* 0x00006000ede27836 */ /* 0x000fe20000000000 */
[----:B------:R-:W-:Y:S01]  /*4970*/  @!P1 LEA R251, P2, R165, UR6, 0x1 ;  /* 0x00000006a5fb9c11 */ /* 0x000fe2000f8408ff */
[----:B------:R-:W-:Y:S01]  /*4980*/  LDSM.16.M88.4 R180, [R166+0x2000] ;  /* 0x00200000a6b4783b */ /* 0x000fe20000000200 */
[C---:B------:R-:W-:Y:S01]  /*4990*/  HMMA.16816.F32 R128, R132.reuse, R146, R128 ;  /* 0x000000928480723c */ /* 0x040fe20000001880 */
[----:B------:R-:W-:Y:S01]  /*49a0*/  IADD3 R0, R0, 0x1, R191 ;  /* 0x0000000100007810 */ /* 0x000fe20007ffe0bf */
[----:B------:R-:W-:Y:S01]  /*49b0*/  VIADD R225, R237, 0x6800 ;  /* 0x00006800ede17836 */ /* 0x000fe20000000000 */
[----:B------:R-:W-:Y:S01]  /*49c0*/  LDSM.16.M88.4 R144, [R238] ;  /* 0x00000000ee90783b */ /* 0x000fe20000000200 */
[----:B------:R-:W-:Y:S01]  /*49d0*/  @!P1 LEA.HI.X R250, R165, UR7, R164, 0x1, P2 ;  /* 0x00000007a5fa9c11 */ /* 0x000fe200090f0ca4 */
[C---:B------:R-:W-:Y:S01]  /*49e0*/  VIADD R224, R237.reuse, 0x7000 ;  /* 0x00007000ede07836 */ /* 0x040fe20000000000 */
[----:B---3--:R-:W-:Y:S01]  /*49f0*/  HMMA.16816.F32 R124, R132, R140, R124 ;  /* 0x0000008c847c723c */ /* 0x008fe2000000187c */
[----:B------:R-:W-:Y:S01]  /*4a00*/  LDSM.16.M88.4 R176, [R166+0x2800] ;  /* 0x00280000a6b0783b */ /* 0x000fe20000000200 */
[----:B------:R-:W-:-:S04]  /*4a10*/  IADD3 R228, R237, 0x5000, RZ ;  /* 0x00005000ede47810 */ /* 0x000fc80007ffe0ff */
[C---:B------:R-:W-:Y:S01]  /*4a20*/  HMMA.16816.F32 R120, R132.reuse, R142, R120 ;  /* 0x0000008e8478723c */ /* 0x040fe20000001878 */
[----:B------:R-:W1:Y:S05]  /*4a30*/  LDSM.16.M88.4 R140, [R237] ;  /* 0x00000000ed8c783b */ /* 0x000e6a0000000200 */
[C---:B----4-:R-:W-:Y:S06]  /*4a40*/  HMMA.16816.F32 R116, R132.reuse, R160, R116 ;  /* 0x000000a08474723c */ /* 0x050fec0000001874 */
[C---:B------:R-:W-:Y:S01]  /*4a50*/  HMMA.16816.F32 R112, R132.reuse, R162, R112 ;  /* 0x000000a28470723c */ /* 0x040fe20000001870 */
[----:B------:R-:W-:Y:S05]  /*4a60*/  LDSM.16.M88.4 R160, [R237+0x1800] ;  /* 0x00180000eda0783b */ /* 0x000fea0000000200 */
[C---:B-----5:R-:W-:Y:S06]  /*4a70*/  HMMA.16816.F32 R108, R132.reuse, R136, R108 ;  /* 0x00000088846c723c */ /* 0x060fec000000186c */
        /* <DEDUP_REMOVED lines=8> */
[C---:B--2---:R-:W-:Y:S06]  /*4b00*/  HMMA.16816.F32 R84, R132.reuse, R148, R84 ;  /* 0x000000948454723c */ /* 0x044fec0000001854 */
[----:B------:R-:W-:Y:S01]  /*4b10*/  HMMA.16816.F32 R80, R132, R150, R80 ;  /* 0x000000968450723c */ /* 0x000fe20000001850 */
[----:B------:R-:W2:Y:S04]  /*4b20*/  LDSM.16.M88.4 R132, [R237+0x3000] ;  /* 0x00300000ed84783b */ /* 0x000ea80000000200 */
[----:B------:R-:W4:Y:S01]  /*4b30*/  LDSM.16.M88.4 R148, [R237+0x3800] ;  /* 0x00380000ed94783b */ /* 0x000f220000000200 */
[C---:B-1----:R-:W-:Y:S06]  /*4b40*/  HMMA.16816.F32 R48, R144.reuse, R140, R48 ;  /* 0x0000008c9030723c */ /* 0x042fec0000001830 */
[C---:B------:R-:W-:Y:S01]  /*4b50*/  HMMA.16816.F32 R44, R144.reuse, R142, R44 ;  /* 0x0000008e902c723c */ /* 0x040fe2000000182c */
[----:B------:R-:W1:Y:S05]  /*4b60*/  LDSM.16.M88.4 R140, [R237+0x4000] ;  /* 0x00400000ed8c783b */ /* 0x000e6a0000000200 */
[C---:B------:R-:W-:Y:S06]  /*4b70*/  HMMA.16816.F32 R40, R144.reuse, R168, R40 ;  /* 0x000000a89028723c */ /* 0x040fec0000001828 */
[C---:B------:R-:W-:Y:S01]  /*4b80*/  HMMA.16816.F32 R36, R144.reuse, R170, R36 ;  /* 0x000000aa9024723c */ /* 0x040fe20000001824 */
[----:B------:R-:W-:Y:S05]  /*4b90*/  LDSM.16.M88.4 R168, [R237+0x5000] ;  /* 0x00500000eda8783b */ /* 0x000fea0000000200 */
[C---:B---3--:R-:W-:Y:S06]  /*4ba0*/  HMMA.16816.F32 R32, R144.reuse, R136, R32 ;  /* 0x000000889020723c */ /* 0x048fec0000001820 */
[C---:B------:R-:W-:Y:S01]  /*4bb0*/  HMMA.16816.F32 R28, R144.reuse, R138, R28 ;  /* 0x0000008a901c723c */ /* 0x040fe2000000181c */
[----:B------:R-:W3:Y:S05]  /*4bc0*/  LDSM.16.M88.4 R136, [R237+0x4800] ;  /* 0x00480000ed88783b */ /* 0x000eea0000000200 */
[C---:B--2---:R-:W-:Y:S06]  /*4bd0*/  HMMA.16816.F32 R72, R144.reuse, R132, R72 ;  /* 0x000000849048723c */ /* 0x044fec0000001848 */
[C---:B------:R-:W-:Y:S01]  /*4be0*/  HMMA.16816.F32 R68, R144.reuse, R134, R68 ;  /* 0x000000869044723c */ /* 0x040fe20000001844 */
[----:B------:R-:W2:Y:S05]  /*4bf0*/  LDSM.16.M88.4 R132, [R237+0x6800] ;  /* 0x00680000ed84783b */ /* 0x000eaa0000000200 */
        /* <DEDUP_REMOVED lines=14> */
[----:B------:R-:W1:Y:S05]  /*4ce0*/  LDSM.16.M88.4 R140, [R166] ;  /* 0x00000000a68c783b */ /* 0x000e6a0000000200 */
[C---:B---3--:R-:W-:Y:S06]  /*4cf0*/  HMMA.16816.F32 R4, R144.reuse, R136, R4 ;  /* 0x000000889004723c */ /* 0x048fec0000001804 */
[C---:B------:R-:W-:Y:S01]  /*4d00*/  HMMA.16816.F32 R128, R144.reuse, R138, R128 ;  /* 0x0000008a9080723c */ /* 0x040fe20000001880 */
[----:B------:R-:W3:Y:S05]  /*4d10*/  LDSM.16.M88.4 R136, [R166+0x800] ;  /* 0x00080000a688783b */ /* 0x000eea0000000200 */
        /* <DEDUP_REMOVED lines=16> */
[----:B------:R-:W-:Y:S01]  /*4e20*/  HMMA.16816.F32 R80, R144, R150, R80 ;  /* 0x000000969050723c */ /* 0x000fe20000001850 */
[----:B------:R-:W4:Y:S04]  /*4e30*/  LDSM.16.M88.4 R148, [R166+0x5000] ;  /* 0x00500000a694783b */ /* 0x000f280000000200 */
[----:B------:R-:W4:Y:S01]  /*4e40*/  LDSM.16.M88.4 R144, [R166+0x5800] ;  /* 0x00580000a690783b */ /* 0x000f220000000200 */
[C---:B-1----:R-:W-:Y:S06]  /*4e50*/  HMMA.16816.F32 R48, R172.reuse, R140, R48 ;  /* 0x0000008cac30723c */ /* 0x042fec0000001830 */
[C---:B------:R-:W-:Y:S01]  /*4e60*/  HMMA.16816.F32 R44, R172.reuse, R142, R44 ;  /* 0x0000008eac2c723c */ /* 0x040fe2000000182c */
[----:B------:R-:W1:Y:S05]  /*4e70*/  LDSM.16.M88.4 R140, [R166+0x6000] ;  /* 0x00600000a68c783b */ /* 0x000e6a0000000200 */
[C---:B---3--:R-:W-:Y:S06]  /*4e80*/  HMMA.16816.F32 R40, R172.reuse, R136, R40 ;  /* 0x00000088ac28723c */ /* 0x048fec0000001828 */
[C---:B------:R-:W-:Y:S01]  /*4e90*/  HMMA.16816.F32 R36, R172.reuse, R138, R36 ;  /* 0x0000008aac24723c */ /* 0x040fe20000001824 */
[----:B------:R-:W3:Y:S05]  /*4ea0*/  LDSM.16.M88.4 R136, [R166+0x6800] ;  /* 0x00680000a688783b */ /* 0x000eea0000000200 */
[C---:B--2---:R-:W-:Y:S06]  /*4eb0*/  HMMA.16816.F32 R32, R172.reuse, R132, R32 ;  /* 0x00000084ac20723c */ /* 0x044fec0000001820 */
[C---:B------:R-:W-:Y:S01]  /*4ec0*/  HMMA.16816.F32 R28, R172.reuse, R134, R28 ;  /* 0x00000086ac1c723c */ /* 0x040fe2000000181c */
[----:B------:R-:W2:Y:S05]  /*4ed0*/  LDSM.16.M88.4 R132, [R166+0x7000] ;  /* 0x00700000a684783b */ /* 0x000eaa0000000200 */
[C---:B------:R-:W-:Y:S06]  /*4ee0*/  HMMA.16816.F32 R72, R172.reuse, R168, R72 ;  /* 0x000000a8ac48723c */ /* 0x040fec0000001848 */
[----:B------:R-:W-:Y:S01]  /*4ef0*/  HMMA.16816.F32 R68, R172, R170, R68 ;  /* 0x000000aaac44723c */ /* 0x000fe20000001844 */
[----:B------:R-:W2:Y:S01]  /*4f00*/  LDSM.16.M88.4 R168, [R166+0x7800] ;  /* 0x00780000a6a8783b */ /* 0x000ea20000000200 */
[----:B------:R-:W-:-:S04]  /*4f10*/  DEPBAR.LE SB0, 0x0 ;  /* 0x000080000000791a */ /* 0x000fc80000000000 */
[C---:B-----5:R-:W-:Y:S06]  /*4f20*/  HMMA.16816.F32 R56, R172.reuse, R156, R56 ;  /* 0x0000009cac38723c */ /* 0x060fec0000001838 */
[C---:B------:R-:W-:Y:S06]  /*4f30*/  HMMA.16816.F32 R52, R172.reuse, R158, R52 ;  /* 0x0000009eac34723c */ /* 0x040fec0000001834 */
[C---:B------:R-:W-:Y:S06]  /*4f40*/  HMMA.16816.F32 R156, R172.reuse, R152, R4 ;  /* 0x00000098ac9c723c */ /* 0x040fec0000001804 */
[----:B------:R-:W-:Y:S01]  /*4f50*/  HMMA.16816.F32 R24, R172, R184, R24 ;  /* 0x000000b8ac18723c */ /* 0x000fe20000001818 */
[----:B------:R-:W-:-:S05]  /*4f60*/  IMAD.U32 R4, RZ, RZ, UR19 ;  /* 0x00000013ff047e24 */ /* 0x000fca000f8e00ff */
[----:B------:R-:W-:Y:S01]  /*4f70*/  IADD3 R0, R0, UR15, -R4 ;  /* 0x0000000f00007c10 */ /* 0x000fe2000fffe804 */
[C---:B------:R-:W-:Y:S01]  /*4f80*/  HMMA.16816.F32 R20, R172.reuse, R186, R20 ;  /* 0x000000baac14723c */ /* 0x040fe20000001814 */
[----:B------:R-:W-:Y:S01]  /*4f90*/  LOP3.LUT R4, R167, R189, RZ, 0xfc, !PT ;  /* 0x000000bda7047212 */ /* 0x000fe200078efcff */
        /* <DEDUP_REMOVED lines=16> */
[C---:B-1----:R-:W-:Y:S06]  /*50a0*/  HMMA.16816.F32 R108, R172.reuse, R140, R108 ;  /* 0x0000008cac6c723c */ /* 0x042fec000000186c */
[C---:B------:R-:W-:Y:S06]  /*50b0*/  HMMA.16816.F32 R104, R172.reuse, R142, R104 ;  /* 0x0000008eac68723c */ /* 0x040fec0000001868 */
[C---:B---3--:R-:W-:Y:S06]  /*50c0*/  HMMA.16816.F32 R100, R172.reuse, R136, R100 ;  /* 0x00000088ac64723c */ /* 0x048fec0000001864 */
        /* <DEDUP_REMOVED lines=69> */
.L_x_3490:
[----:B------:R-:W-:-:S04]  /*5520*/  ULEA UR6, -UR10, URZ, 0x8 ;  /* 0x0000003f0a067291 */ /* 0x000fc8000f8e413f */
[----:B------:R-:W-:Y:S02]  /*5530*/  USHF.R.S32.HI UR7, URZ, 0x1f, UR6 ;  /* 0x0000001f3f077899 */ /* 0x000fe40008011406 */
[----:B------:R-:W-:-:S04]  /*5540*/  MOV R132, UR6 ;  /* 0x0000000600847c02 */ /* 0x000fc80008000f00 */
[----:B------:R-:W-:-:S07]  /*5550*/  MOV R5, UR7 ;  /* 0x0000000700057c02 */ /* 0x000fce0008000f00 */
.L_x_3491:
        /* <DEDUP_REMOVED lines=59> */
.L_x_3489:
[----:B------:R-:W-:Y:S01]  /*5910*/  VIADD R0, R0, UR22 ;  /* 0x0000001600007c36 */ /* 0x000fe20008000000 */
[----:B------:R-:W-:Y:S01]  /*5920*/  ULDC UR18, c[0x0][0x2ec] ;  /* 0x0000bb0000127ab9 */ /* 0x000fe20000000800 */
[----:B------:R-:W-:Y:S01]  /*5930*/  LEA R235, R4, UR4, 0x1 ;  /* 0x0000000404eb7c11 */ /* 0x000fe2000f8e08ff */
[----:B------:R-:W-:Y:S01]  /*5940*/  UISETP.GT.AND UP0, UPT, UR21, UR5, UPT ;  /* 0x000000051500728c */ /* 0x000fe2000bf04270 */
[C---:B------:R-:W-:Y:S01]  /*5950*/  VIADD R5, R0.reuse, 0x1 ;  /* 0x0000000100057836 */ /* 0x040fe20000000000 */
[CC--:B------:R-:W-:Y:S01]  /*5960*/  ISETP.GE.AND P2, PT, R0.reuse, R208.reuse, PT ;  /* 0x000000d00000720c */ /* 0x0c0fe20003f46270 */
[C---:B------:R-:W-:Y:S02]  /*5970*/  VIADD R2, R0.reuse, 0x8 ;  /* 0x0000000800027836 */ /* 0x040fe40000000000 */
[C---:B---3--:R-:W-:Y:S01]  /*5980*/  VIADD R6, R0.reuse, 0x11 ;  /* 0x0000001100067836 */ /* 0x048fe20000000000 */
[CC--:B------:R-:W-:Y:S01]  /*5990*/  ISETP.GE.AND P6, PT, R5.reuse, R209.reuse, PT ;  /* 0x000000d10500720c */ /* 0x0c0fe20003fc6270 */
[C---:B------:R-:W-:Y:S01]  /*59a0*/  VIADD R7, R0.reuse, 0x19 ;  /* 0x0000001900077836 */ /* 0x040fe20000000000 */
[-C--:B------:R-:W-:Y:S01]  /*59b0*/  ISETP.GE.AND P5, PT, R5, R208.reuse, PT ;  /* 0x000000d00500720c */ /* 0x080fe20003fa6270 */
[----:B------:R-:W-:Y:S01]  /*59c0*/  VIADD R5, R0, 0x9 ;  /* 0x0000000900057836 */ /* 0x000fe20000000000 */
[CC--:B------:R-:W-:Y:S01]  /*59d0*/  ISETP.GE.AND P1, PT, R2.reuse, R209.reuse, PT ;  /* 0x000000d10200720c */ /* 0x0c0fe20003f26270 */
[--C-:B------:R-:W-:Y:S01]  /*59e0*/  IMAD R232, R3, 0x2, R235.reuse ;  /* 0x0000000203e87824 */ /* 0x100fe200078e02eb */
[-C--:B------:R-:W-:Y:S01]  /*59f0*/  ISETP.GE.AND P3, PT, R2, R208.reuse, PT ;  /* 0x000000d00200720c */ /* 0x080fe20003f66270 */
[----:B------:R-:W-:Y:S01]  /*5a00*/  VIADD R2, R0, 0x10 ;  /* 0x0000001000027836 */ /* 0x000fe20000000000 */
[----:B------:R-:W-:Y:S01]  /*5a10*/  FSEL R50, R50, -INF , !P2 ;  /* 0xff80000032327808 */ /* 0x000fe20005000000 */
[----:B------:R-:W-:Y:S01]  /*5a20*/  IMAD R233, R241, 0x2, R235 ;  /* 0x00000002f1e97824 */ /* 0x000fe200078e02eb */
[----:B------:R-:W-:Y:S01]  /*5a30*/  ISETP.GE.AND P2, PT, R5, R209, PT ;  /* 0x000000d10500720c */ /* 0x000fe20003f46270 */
[----:B------:R-:W-:Y:S01]  /*5a40*/  IMAD R231, R241, 0x2, R232 ;  /* 0x00000002f1e77824 */ /* 0x000fe200078e02e8 */
[----:B------:R-:W-:-:S02]  /*5a50*/  ISETP.GE.AND P4, PT, R5, R208, PT ;  /* 0x000000d00500720c */ /* 0x000fc40003f86270 */
[----:B------:R-:W-:Y:S02]  /*5a60*/  FSEL R51, R51, -INF , !P5 ;  /* 0xff80000033337808 */ /* 0x000fe40006800000 */
[----:B------:R-:W-:Y:S02]  /*5a70*/  FSEL R5, R44, -INF , !P1 ;  /* 0xff8000002c057808 */ /* 0x000fe40004800000 */
[CC--:B------:R-:W-:Y:S02]  /*5a80*/  ISETP.GE.AND P5, PT, R2.reuse, R209.reuse, PT ;  /* 0x000000d10200720c */ /* 0x0c0fe40003fa6270 */
[----:B------:R-:W-:Y:S01]  /*5a90*/  ISETP.GE.AND P1, PT, R2, R208, PT ;  /* 0x000000d00200720c */ /* 0x000fe20003f26270 */
[----:B------:R-:W-:Y:S01]  /*5aa0*/  VIADD R2, R0, 0x18 ;  /* 0x0000001800027836 */ /* 0x000fe20000000000 */
[----:B------:R-:W-:Y:S02]  /*5ab0*/  FSEL R46, R46, -INF , !P3 ;  /* 0xff8000002e2e7808 */ /* 0x000fe40005800000 */
[----:B------:R-:W-:-:S02]  /*5ac0*/  ISETP.GE.AND P3, PT, R6, R209, PT ;  /* 0x000000d10600720c */ /* 0x000fc40003f66270 */
[----:B------:R-:W-:Y:S02]  /*5ad0*/  FSEL R47, R47, -INF , !P4 ;  /* 0xff8000002f2f7808 */ /* 0x000fe40006000000 */
[----:B------:R-:W-:Y:S02]  /*5ae0*/  FSEL R44, R40, -INF , !P5 ;  /* 0xff800000282c7808 */ /* 0x000fe40006800000 */
[C---:B------:R-:W-:Y:S02]  /*5af0*/  ISETP.GE.AND P4, PT, R2.reuse, R209, PT ;  /* 0x000000d10200720c */ /* 0x040fe40003f86270 */
[----:B------:R-:W-:Y:S02]  /*5b00*/  ISETP.GE.AND P5, PT, R2, R208, PT ;  /* 0x000000d00200720c */ /* 0x000fe40003fa6270 */
[----:B------:R-:W-:Y:S02]  /*5b10*/  FSEL R2, R42, -INF , !P1 ;  /* 0xff8000002a027808 */ /* 0x000fe40004800000 */
[----:B------:R-:W-:-:S02]  /*5b20*/  FSEL R42, R41, -INF , !P3 ;  /* 0xff800000292a7808 */ /* 0x000fc40005800000 */
[----:B------:R-:W-:Y:S02]  /*5b30*/  FSEL R45, R45, -INF , !P2 ;  /* 0xff8000002d2d7808 */ /* 0x000fe40005000000 */
[C---:B------:R-:W-:Y:S02]  /*5b40*/  ISETP.GE.AND P1, PT, R7.reuse, R209, PT ;  /* 0x000000d10700720c */ /* 0x040fe40003f26270 */
[-C--:B------:R-:W-:Y:S01]  /*5b50*/  ISETP.GE.AND P3, PT, R7, R208.reuse, PT ;  /* 0x000000d00700720c */ /* 0x080fe20003f66270 */
[----:B------:R-:W-:Y:S01]  /*5b60*/  VIADD R7, R0, 0x21 ;  /* 0x0000002100077836 */ /* 0x000fe20000000000 */
[----:B------:R-:W-:Y:S01]  /*5b70*/  ISETP.GE.AND P2, PT, R6, R208, PT ;  /* 0x000000d00600720c */ /* 0x000fe20003f46270 */
[----:B------:R-:W-:Y:S01]  /*5b80*/  VIADD R6, R0, 0x20 ;  /* 0x0000002000067836 */ /* 0x000fe20000000000 */
[----:B------:R-:W-:Y:S02]  /*5b90*/  FSEL R38, R38, -INF , !P5 ;  /* 0xff80000026267808 */ /* 0x000fe40006800000 */
[----:B------:R-:W-:Y:S01]  /*5ba0*/  FSEL R40, R37, -INF , !P1 ;  /* 0xff80000025287808 */ /* 0x000fe20004800000 */
[----:B------:R-:W-:Y:S01]  /*5bb0*/  VIADD R37, R0, 0xb1 ;  /* 0x000000b100257836 */ /* 0x000fe20000000000 */
[----:B------:R-:W-:-:S02]  /*5bc0*/  FSEL R43, R43, -INF , !P2 ;  /* 0xff8000002b2b7808 */ /* 0x000fc40005000000 */
[----:B------:R-:W-:Y:S01]  /*5bd0*/  FSEL R41, R36, -INF , !P4 ;  /* 0xff80000024297808 */ /* 0x000fe20006000000 */
[C---:B------:R-:W-:Y:S01]  /*5be0*/  VIADD R36, R0.reuse, 0xb8 ;  /* 0x000000b800247836 */ /* 0x040fe20000000000 */
        /* <DEDUP_REMOVED lines=27> */
[C---:B------:R-:W-:Y:S01]  /*5da0*/  VIADD R6, R0.reuse, 0x38 ;  /* 0x0000003800067836 */ /* 0x040fe20000000000 */
[----:B------:R-:W-:Y:S01]  /*5db0*/  FSEL R139, R25, -INF , !P2 ;  /* 0xff800000198b7808 */ /* 0x000fe20005000000 */
[----:B------:R-:W-:Y:S01]  /*5dc0*/  VIADD R25, R0, 0xc1 ;  /* 0x000000c100197836 */ /* 0x000fe20000000000 */
[----:B------:R-:W-:Y:S02]  /*5dd0*/  FSEL R26, R26, -INF , !P3 ;  /* 0xff8000001a1a7808 */ /* 0x000fe40005800000 */
        /* <DEDUP_REMOVED lines=51> */
[----:B------:R-:W-:-:S02]  /*6110*/  FSEL R162, R8, -INF , !P3 ;  /* 0xff80000008a27808 */ /* 0x000fc40005800000 */
[CC--:B------:R-:W-:Y:S02]  /*6120*/  ISETP.GE.AND P2, PT, R7.reuse, R209.reuse, PT ;  /* 0x000000d10700720c */ /* 0x0c0fe40003f46270 */
[-C--:B------:R-:W-:Y:S01]  /*6130*/  ISETP.GE.AND P4, PT, R7, R208.reuse, PT ;  /* 0x000000d00700720c */ /* 0x080fe20003f86270 */
[----:B------:R-:W-:Y:S01]  /*6140*/  VIADD R7, R0, 0x61 ;  /* 0x0000006100077836 */ /* 0x000fe20000000000 */
[C---:B------:R-:W-:Y:S02]  /*6150*/  ISETP.GE.AND P1, PT, R6.reuse, R209, PT ;  /* 0x000000d10600720c */ /* 0x040fe40003f26270 */
[----:B------:R-:W-:Y:S01]  /*6160*/  ISETP.GE.AND P3, PT, R6, R208, PT ;  /* 0x000000d00600720c */ /* 0x000fe20003f66270 */
[----:B------:R-:W-:Y:S01]  /*6170*/  VIADD R6, R0, 0x60 ;  /* 0x0000006000067836 */ /* 0x000fe20000000000 */
[----:B------:R-:W-:Y:S02]  /*6180*/  FMNMX.FTZ R8, R50, R51, !PT ;  /* 0x0000003332087209 */ /* 0x000fe40007810000 */
[----:B------:R-:W-:-:S02]  /*6190*/  FSEL R198, R78, -INF , !P3 ;  /* 0xff8000004ec67808 */ /* 0x000fc40005800000 */
[----:B------:R-:W-:Y:S02]  /*61a0*/  FSEL R175, R77, -INF , !P2 ;  /* 0xff8000004daf7808 */ /* 0x000fe40005000000 */
[----:B------:R-:W-:Y:S01]  /*61b0*/  FSEL R199, R11, -INF , !P5 ;  /* 0xff8000000bc77808 */ /* 0x000fe20006800000 */
[----:B------:R-:W-:Y:S01]  /*61c0*/  VIADD R11, R0, 0xe8 ;  /* 0x000000e8000b7836 */ /* 0x000fe20000000000 */
        /* <DEDUP_REMOVED lines=10> */
[----:B------:R-:W-:Y:S02]  /*6270*/  FMNMX.FTZ R8, R47, R8, !PT ;  /* 0x000000082f087209 */ /* 0x000fe40007810000 */
[----:B------:R-:W-:-:S02]  /*6280*/  FSEL R134, R79, -INF , !P4 ;  /* 0xff8000004f867808 */ /* 0x000fc40006000000 */
[CC--:B------:R-:W-:Y:S02]  /*6290*/  ISETP.GE.AND P1, PT, R7.reuse, R209.reuse, PT ;  /* 0x000000d10700720c */ /* 0x0c0fe40003f26270 */
[----:B------:R-:W-:Y:S01]  /*62a0*/  ISETP.GE.AND P3, PT, R7, R208, PT ;  /* 0x000000d00700720c */ /* 0x000fe20003f66270 */
[----:B------:R-:W-:Y:S01]  /*62b0*/  VIADD R7, R0, 0x70 ;  /* 0x0000007000077836 */ /* 0x000fe20000000000 */
[----:B------:R-:W-:Y:S02]  /*62c0*/  ISETP.GE.AND P4, PT, R6, R209, PT ;  /* 0x000000d10600720c */ /* 0x000fe40003f86270 */
[----:B------:R-:W-:Y:S02]  /*62d0*/  FMNMX.FTZ R8, R2, R8, !PT ;  /* 0x0000000802087209 */ /* 0x000fe40007810000 */
        /* <DEDUP_REMOVED lines=8> */
[----:B------:R-:W-:-:S02]  /*6360*/  FSEL R190, R64, -INF , !P2 ;  /* 0xff80000040be7808 */ /* 0x000fc40005000000 */
[----:B------:R-:W-:Y:S02]  /*6370*/  FMNMX.FTZ R7, R39, R7, !PT ;  /* 0x0000000727077209 */ /* 0x000fe40007810000 */
[----:B------:R-:W-:Y:S02]  /*6380*/  ISETP.GE.AND P3, PT, R8, R209, PT ;  /* 0x000000d10800720c */ /* 0x000fe40003f66270 */
[----:B------:R-:W-:Y:S02]  /*6390*/  FMNMX.FTZ R7, R34, R7, !PT ;  /* 0x0000000722077209 */ /* 0x000fe40007810000 */
[----:B------:R-:W-:Y:S02]  /*63a0*/  ISETP.GE.AND P2, PT, R8, R208, PT ;  /* 0x000000d00800720c */ /* 0x000fe40003f46270 */
[----:B------:R-:W-:Y:S01]  /*63b0*/  FMNMX.FTZ R8, R35, R7, !PT ;  /* 0x0000000723087209 */ /* 0x000fe20007810000 */
[----:B------:R-:W-:Y:S01]  /*63c0*/  VIADD R7, R0, 0x80 ;  /* 0x0000008000077836 */ /* 0x000fe20000000000 */
[----:B------:R-:W-:-:S02]  /*63d0*/  FSEL R180, R72, -INF , !P5 ;  /* 0xff80000048b47808 */ /* 0x000fc40006800000 */
[----:B------:R-:W-:Y:S02]  /*63e0*/  FMNMX.FTZ R8, R30, R8, !PT ;  /* 0x000000081e087209 */ /* 0x000fe40007810000 */
[----:B------:R-:W-:Y:S01]  /*63f0*/  ISETP.GE.AND P5, PT, R6, R208, PT ;  /* 0x000000d00600720c */ /* 0x000fe20003fa6270 */
[----:B------:R-:W-:Y:S01]  /*6400*/  VIADD R6, R0, 0x71 ;  /* 0x0000007100067836 */ /* 0x000fe20000000000 */
[----:B------:R-:W-:Y:S02]  /*6410*/  FMNMX.FTZ R8, R31, R8, !PT ;  /* 0x000000081f087209 */ /* 0x000fe40007810000 */
[----:B------:R-:W-:Y:S02]  /*6420*/  FSEL R148, R70, -INF , !P5 ;  /* 0xff80000046947808 */ /* 0x000fe40006800000 */
[----:B------:R-:W-:Y:S02]  /*6430*/  FSEL R189, R69, -INF , !P1 ;  /* 0xff80000045bd7808 */ /* 0x000fe40004800000 */
        /* <DEDUP_REMOVED lines=9> */
[-C--:B------:R-:W-:Y:S01]  /*64d0*/  ISETP.GE.AND P3, PT, R7, R208.reuse, PT ;  /* 0x000000d00700720c */ /* 0x080fe20003f66270 */
[----:B------:R-:W-:Y:S01]  /*64e0*/  VIADD R7, R0, 0x88 ;  /* 0x0000008800077836 */ /* 0x000fe20000000000 */
[----:B------:R-:W-:Y:S02]  /*64f0*/  ISETP.GE.AND P5, PT, R6, R208, PT ;  /* 0x000000d00600720c */ /* 0x000fe40003fa6270 */
[----:B------:R-:W-:Y:S02]  /*6500*/  FSEL R195, R66, -INF , !P4 ;  /* 0xff80000042c37808 */ /* 0x000fe40006000000 */
[----:B------:R-:W-:Y:S02]  /*6510*/  FMNMX.FTZ R8, R22, R8, !PT ;  /* 0x0000000816087209 */ /* 0x000fe40007810000 */
[----:B------:R-:W-:Y:S01]  /*6520*/  ISETP.GE.AND P4, PT, R6, R209, PT ;  /* 0x000000d10600720c */ /* 0x000fe20003f86270 */
        /* <DEDUP_REMOVED lines=10> */
[----:B------:R-:W-:Y:S01]  /*65d0*/  ISETP.GE.AND P4, PT, R6, R208, PT ;  /* 0x000000d00600720c */ /* 0x000fe20003f86270 */
[----:B------:R-:W-:Y:S01]  /*65e0*/  VIADD R6, R0, 0x89 ;  /* 0x0000008900067836 */ /* 0x000fe20000000000 */
[----:B------:R-:W-:Y:S02]  /*65f0*/  FMNMX.FTZ R7, R18, R7, !PT ;  /* 0x0000000712077209 */ /* 0x000fe40007810000 */
[----:B------:R-:W-:Y:S02]  /*6600*/  FSEL R177, R58, -INF , !P3 ;  /* 0xff8000003ab17808 */ /* 0x000fe40005800000 */
[----:B------:R-:W-:Y:S02]  /*6610*/  FSEL R173, R57, -INF , !P2 ;  /* 0xff80000039ad7808 */ /* 0x000fe40005000000 */
[----:B------:R-:W-:-:S02]  /*6620*/  FMNMX.FTZ R7, R19, R7, !PT ;  /* 0x0000000713077209 */ /* 0x000fc40007810000 */
[C---:B------:R-:W-:Y:S02]  /*6630*/  ISETP.GE.AND P3, PT, R6.reuse, R209, PT ;  /* 0x000000d10600720c */ /* 0x040fe40003f66270 */
[----:B------:R-:W-:Y:S01]  /*6640*/  ISETP.GE.AND P2, PT, R6, R208, PT ;  /* 0x000000d00600720c */ /* 0x000fe20003f46270 */
[----:B------:R-:W-:Y:S01]  /*6650*/  VIADD R6, R0, 0x91 ;  /* 0x0000009100067836 */ /* 0x000fe20000000000 */
[----:B------:R-:W-:Y:S02]  /*6660*/  FMNMX.FTZ R7, R16, R7, !PT ;  /* 0x0000000710077209 */ /* 0x000fe40007810000 */
[----:B------:R-:W-:Y:S01]  /*6670*/  FSEL R191, R54, -INF , !P1 ;  /* 0xff80000036bf7808 */ /* 0x000fe20004800000 */
[C---:B------:R-:W-:Y:S01]  /*6680*/  VIADD R54, R0.reuse, 0xa8 ;  /* 0x000000a800367836 */ /* 0x040fe20000000000 */
[----:B------:R-:W-:Y:S01]  /*6690*/  FSEL R168, R53, -INF , !P3 ;  /* 0xff80000035a87808 */ /* 0x000fe20005800000 */
[----:B------:R-:W-:Y:S01]  /*66a0*/  VIADD R53, R0, 0xa9 ;  /* 0x000000a900357836 */ /* 0x000fe20000000000 */
[----:B------:R-:W-:-:S02]  /*66b0*/  ISETP.GE.AND P1, PT, R6, R209, PT ;  /* 0x000000d10600720c */ /* 0x000fc40003f26270 */
[-C--:B------:R-:W-:Y:S02]  /*66c0*/  ISETP.GE.AND P3, PT, R6, R208.reuse, PT ;  /* 0x000000d00600720c */ /* 0x080fe40003f66270 */
[----:B------:R-:W-:Y:S01]  /*66d0*/  FMNMX.FTZ R6, R33, R7, !PT ;  /* 0x0000000721067209 */ /* 0x000fe20007810000 */
[----:B------:R-:W-:Y:S01]  /*66e0*/  VIADD R7, R0, 0x98 ;  /* 0x0000009800077836 */ /* 0x000fe20000000000 */
[----:B------:R-:W-:Y:S02]  /*66f0*/  FSEL R178, R59, -INF , !P4 ;  /* 0xff8000003bb27808 */ /* 0x000fe40006000000 */
[----:B------:R-:W-:Y:S01]  /*6700*/  FSEL R171, R52, -INF , !P5 ;  /* 0xff80000034ab7808 */ /* 0x000fe20006800000 */
[----:B------:R-:W-:Y:S01]  /*6710*/  VIADD R52, R0, 0xb0 ;  /* 0x000000b000347836 */ /* 0x000fe20000000000 */
[C---:B------:R-:W-:Y:S02]  /*6720*/  ISETP.GE.AND P4, PT, R8.reuse, R209, PT ;  /* 0x000000d10800720c */ /* 0x040fe40003f86270 */
[----:B------:R-:W-:-:S02]  /*6730*/  ISETP.GE.AND P5, PT, R8, R208, PT ;  /* 0x000000d00800720c */ /* 0x000fc40003fa6270 */
[----:B------:R-:W-:Y:S01]  /*6740*/  FMNMX.FTZ R8, R32, R6, !PT ;  /* 0x0000000620087209 */ /* 0x000fe20007810000 */
[C---:B------:R-:W-:Y:S01]  /*6750*/  VIADD R6, R0.reuse, 0x99 ;  /* 0x0000009900067836 */ /* 0x040fe20000000000 */
[----:B------:R-:W-:Y:S01]  /*6760*/  FSEL R192, R55, -INF , !P2 ;  /* 0xff80000037c07808 */ /* 0x000fe20005000000 */
[C---:B------:R-:W-:Y:S01]  /*6770*/  VIADD R55, R0.reuse, 0xa1 ;  /* 0x000000a100377836 */ /* 0x040fe20000000000 */
[----:B------:R-:W-:Y:S02]  /*6780*/  FSEL R49, R49, -INF , !P6 ;  /* 0xff80000031317808 */ /* 0x000fe40007000000 */
[C---:B------:R-:W-:Y:S02]  /*6790*/  ISETP.GE.AND P6, PT, R7.reuse, R209, PT ;  /* 0x000000d10700720c */ /* 0x040fe40003fc6270 */
[----:B------:R-:W-:Y:S02]  /*67a0*/  ISETP.GE.AND P2, PT, R7, R208, PT ;  /* 0x000000d00700720c */ /* 0x000fe40003f46270 */
[----:B------:R-:W-:Y:S01]  /*67b0*/  FMNMX.FTZ R7, R199, R8, !PT ;  /* 0x00000008c7077209 */ /* 0x000fe20007810000 */
[----:B------:R-:W-:Y:S01]  /*67c0*/  VIADD R8, R0, 0xf1 ;  /* 0x000000f100087836 */ /* 0x000fe20000000000 */
[----:B------:R-:W-:-:S02]  /*67d0*/  FSEL R152, R156, -INF , !P4 ;  /* 0xff8000009c987808 */ /* 0x000fc40006000000 */
[----:B------:R-:W-:Y:S02]  /*67e0*/  FMNMX.FTZ R7, R198, R7, !PT ;  /* 0x00000007c6077209 */ /* 0x000fe40007810000 */
[-C--:B------:R-:W-:Y:S02]  /*67f0*/  ISETP.GE.AND P4, PT, R0, R209.reuse, PT ;  /* 0x000000d10000720c */ /* 0x080fe40003f86270 */
        /* <DEDUP_REMOVED lines=8> */
[----:B------:R-:W-:Y:S02]  /*6880*/  FMNMX.FTZ R57, R48, R49, !PT ;  /* 0x0000003130397209 */ /* 0x000fe40007810000 */
[----:B------:R-:W-:Y:S01]  /*6890*/  FMNMX.FTZ R56, R147, R6, !PT ;  /* 0x0000000693387209 */ /* 0x000fe20007810000 */
        /* <DEDUP_REMOVED lines=22> */
[----:B------:R-:W-:Y:S02]  /*6a00*/  FSEL R186, R159, -INF , !P3 ;  /* 0xff8000009fba7808 */ /* 0x000fe40005800000 */
[----:B------:R-:W-:Y:S02]  /*6a10*/  FMNMX.FTZ R56, R193, R56, !PT ;  /* 0x00000038c1387209 */ /* 0x000fe40007810000 */
[----:B------:R-:W-:Y:S02]  /*6a20*/  FMNMX.FTZ R57, R139, R57, !PT ;  /* 0x000000398b397209 */ /* 0x000fe40007810000 */
[----:B------:R-:W-:-:S02]  /*6a30*/  ISETP.GE.AND P4, PT, R7, R209, PT ;  /* 0x000000d10700720c */ /* 0x000fc40003f86270 */
[----:B------:R-:W-:Y:S01]  /*6a40*/  ISETP.GE.AND P3, PT, R7, R208, PT ;  /* 0x000000d00700720c */ /* 0x000fe20003f66270 */
[----:B------:R-:W-:Y:S01]  /*6a50*/  VIADD R7, R0, 0xf8 ;  /* 0x000000f800077836 */ /* 0x000fe20000000000 */
[----:B------:R-:W-:Y:S02]  /*6a60*/  FMNMX.FTZ R0, R186, R56, !PT ;  /* 0x00000038ba007209 */ /* 0x000fe40007810000 */
[----:B------:R-:W-:Y:S02]  /*6a70*/  FMNMX.FTZ R56, R144, R57, !PT ;  /* 0x0000003990387209 */ /* 0x000fe40007810000 */
[----:B------:R-:W-:Y:S02]  /*6a80*/  FSEL R183, R130, -INF , !P2 ;  /* 0xff80000082b77808 */ /* 0x000fe40005000000 */
[----:B------:R-:W-:Y:S02]  /*6a90*/  FMNMX.FTZ R56, R145, R56, !PT ;  /* 0x0000003891387209 */ /* 0x000fe40007810000 */
        /* <DEDUP_REMOVED lines=88> */
[-C--:B------:R-:W-:Y:S02]  /*7020*/  ISETP.GE.AND P2, PT, R7, R208.reuse, PT ;  /* 0x000000d00700720c */ /* 0x080fe40003f46270 */
[----:B------:R-:W-:Y:S02]  /*7030*/  ISETP.GE.AND P1, PT, R6, R208, PT ;  /* 0x000000d00600720c */ /* 0x000fe40003f26270 */
[----:B------:R-:W-:-:S02]  /*7040*/  FSEL R75, R87, -INF , !P3 ;  /* 0xff800000574b7808 */ /* 0x000fc40005800000 */
[----:B------:R-:W-:Y:S02]  /*7050*/  FMNMX.FTZ R0, R74, R0, !PT ;  /* 0x000000004a007209 */ /* 0x000fe40007810000 */
[----:B------:R-:W-:Y:S02]  /*7060*/  FSEL R158, R129, -INF , !P5 ;  /* 0xff800000819e7808 */ /* 0x000fe40006800000 */
[----:B------:R-:W-:Y:S02]  /*7070*/  FMNMX.FTZ R56, R160, R56, !PT ;  /* 0x00000038a0387209 */ /* 0x000fe40007810000 */
[----:B------:R-:W-:Y:S02]  /*7080*/  FSEL R76, R82, -INF , !P2 ;  /* 0xff800000524c7808 */ /* 0x000fe40005000000 */
[----:B------:R-:W-:Y:S02]  /*7090*/  FMNMX.FTZ R0, R75, R0, !PT ;  /* 0x000000004b007209 */ /* 0x000fe40007810000 */
[----:B------:R-:W-:-:S02]  /*70a0*/  FSEL R77, R83, -INF , !P1 ;  /* 0xff800000534d7808 */ /* 0x000fc40004800000 */
[-C--:B------:R-:W-:Y:S02]  /*70b0*/  ISETP.GE.AND P1, PT, R55, R209.reuse, PT ;  /* 0x000000d13700720c */ /* 0x080fe40003f26270 */
[----:B------:R-:W-:Y:S02]  /*70c0*/  FSEL R143, R124, -INF , !P4 ;  /* 0xff8000007c8f7808 */ /* 0x000fe40006000000 */
[----:B------:R-:W-:Y:S02]  /*70d0*/  FMNMX.FTZ R56, R158, R56, !PT ;  /* 0x000000389e387209 */ /* 0x000fe40007810000 */
[----:B------:R-:W-:Y:S02]  /*70e0*/  FMNMX.FTZ R0, R76, R0, !PT ;  /* 0x000000004c007209 */ /* 0x000fe40007810000 */
[----:B------:R-:W-:Y:S02]  /*70f0*/  ISETP.GE.AND P2, PT, R54, R209, PT ;  /* 0x000000d13600720c */ /* 0x000fe40003f46270 */
[----:B------:R-:W-:-:S02]  /*7100*/  FSEL R141, R125, -INF , !P1 ;  /* 0xff8000007d8d7808 */ /* 0x000fc40004800000 */
[----:B------:R-:W-:Y:S02]  /*7110*/  FMNMX.FTZ R56, R143, R56, !PT ;  /* 0x000000388f387209 */ /* 0x000fe40007810000 */
[----:B------:R-:W-:Y:S02]  /*7120*/  FMNMX.FTZ R0, R77, R0, !PT ;  /* 0x000000004d007209 */ /* 0x000fe40007810000 */
[-C--:B------:R-:W-:Y:S02]  /*7130*/  ISETP.GE.AND P1, PT, R53, R209.reuse, PT ;  /* 0x000000d13500720c */ /* 0x080fe40003f26270 */
[----:B------:R-:W-:Y:S01]  /*7140*/  FSEL R140, R120, -INF , !P2 ;  /* 0xff800000788c7808 */ /* 0x000fe20005000000 */
[----:B------:R-:W1:Y:S01]  /*7150*/  SHFL.BFLY PT, R53, R0, 0x2, 0x1f ;  /* 0x0c401f0000357f89 */ /* 0x000e6200000e0000 */
[----:B------:R-:W-:Y:S02]  /*7160*/  FMNMX.FTZ R56, R141, R56, !PT ;  /* 0x000000388d387209 */ /* 0x000fe40007810000 */
[----:B------:R-:W-:-:S02]  /*7170*/  ISETP.GE.AND P2, PT, R52, R209, PT ;  /* 0x000000d13400720c */ /* 0x000fc40003f46270 */
[----:B------:R-:W-:Y:S02]  /*7180*/  FSEL R135, R121, -INF , !P1 ;  /* 0xff80000079877808 */ /* 0x000fe40004800000 */
[----:B------:R-:W-:Y:S02]  /*7190*/  FMNMX.FTZ R56, R140, R56, !PT ;  /* 0x000000388c387209 */ /* 0x000fe40007810000 */
[-C--:B------:R-:W-:Y:S02]  /*71a0*/  ISETP.GE.AND P1, PT, R37, R209.reuse, PT ;  /* 0x000000d12500720c */ /* 0x080fe40003f26270 */
[----:B------:R-:W-:Y:S02]  /*71b0*/  FSEL R78, R116, -INF , !P2 ;  /* 0xff800000744e7808 */ /* 0x000fe40005000000 */
        /* <DEDUP_REMOVED lines=10> */
[----:B------:R-:W-:Y:S01]  /*7260*/  ISETP.GE.AND P1, PT, R25, R209, PT ;  /* 0x000000d11900720c */ /* 0x000fe20003f26270 */
[----:B------:R-:W-:Y:S01]  /*7270*/  LDSM.16.MT88.4 R56, [R231+0xa800] ;  /* 0x00a80000e738783b */ /* 0x000fe20000004200 */
[----:B------:R-:W-:Y:S02]  /*7280*/  FSEL R86, R108, -INF , !P2 ;  /* 0xff8000006c567808 */ /* 0x000fe40005000000 */
[----:B------:R-:W-:Y:S02]  /*7290*/  FMNMX.FTZ R28, R83, R28, !PT ;  /* 0x0000001c531c7209 */ /* 0x000fe40007810000 */
[----:B-1----:R-:W-:-:S02]  /*72a0*/  FMNMX.FTZ R0, R0, R53, !PT ;  /* 0x0000003500007209 */ /* 0x002fc40007810000 */
        /* <DEDUP_REMOVED lines=22> */
[-C--:B------:R-:W-:Y:S02]  /*7410*/  ISETP.GE.AND P3, PT, R11, R209.reuse, PT ;  /* 0x000000d10b00720c */ /* 0x080fe40003f66270 */
[----:B------:R-:W-:Y:S02]  /*7420*/  ISETP.GE.AND P2, PT, R12, R209, PT ;  /* 0x000000d10c00720c */ /* 0x000fe40003f46270 */
[----:B------:R-:W-:-:S02]  /*7430*/  FSEL R92, R92, -INF , !P1 ;  /* 0xff8000005c5c7808 */ /* 0x000fc40004800000 */
[----:B------:R-:W-:Y:S02]  /*7440*/  FMNMX.FTZ R11, R97, R28, !PT ;  /* 0x0000001c610b7209 */ /* 0x000fe40007810000 */
[----:B-1----:R-:W-:Y:S02]  /*7450*/  FMNMX.FTZ R0, R0, R24, !PT ;  /* 0x0000001800007209 */ /* 0x002fe40007810000 */
[----:B------:R-:W-:Y:S02]  /*7460*/  FSEL R98, R93, -INF , !P2 ;  /* 0xff8000005d627808 */ /* 0x000fe40005000000 */
[----:B------:R-:W-:Y:S01]  /*7470*/  FMNMX.FTZ R11, R92, R11, !PT ;  /* 0x0000000b5c0b7209 */ /* 0x000fe20007810000 */
[C---:B------:R-:W-:Y:S01]  /*7480*/  FMUL.FTZ R12, R0.reuse, UR18 ;  /* 0x00000012000c7c20 */ /* 0x040fe20008410000 */
[----:B------:R-:W-:Y:S02]  /*7490*/  FSETP.NEU.FTZ.AND P1, PT, R0, -INF , PT ;  /* 0xff8000000000780b */ /* 0x000fe40003f3d000 */
[----:B------:R-:W-:-:S02]  /*74a0*/  ISETP.GE.AND P2, PT, R10, R209, PT ;  /* 0x000000d10a00720c */ /* 0x000fc40003f46270 */
[----:B------:R-:W-:Y:S02]  /*74b0*/  FSEL R88, R88, -INF , !P3 ;  /* 0xff80000058587808 */ /* 0x000fe40005800000 */
[----:B------:R-:W-:Y:S02]  /*74c0*/  FMNMX.FTZ R11, R98, R11, !PT ;  /* 0x0000000b620b7209 */ /* 0x000fe40007810000 */
[----:B------:R-:W-:Y:S02]  /*74d0*/  FSEL R93, R12, RZ, P1 ;  /* 0x000000ff0c5d7208 */ /* 0x000fe40000800000 */
[----:B------:R-:W-:Y:S01]  /*74e0*/  ISETP.GE.AND P1, PT, R9, R209, PT ;  /* 0x000000d10900720c */ /* 0x000fe20003f26270 */
[----:B------:R-:W-:Y:S01]  /*74f0*/  LDSM.16.MT88.4 R12, [R235+0xa000] ;  /* 0x00a00000eb0c783b */ /* 0x000fe20000004200 */
        /* <DEDUP_REMOVED lines=9> */
[--C-:B------:R-:W-:Y:S01]  /*7590*/  FFMA.FTZ R109, R39, UR18, -R93.reuse ;  /* 0x00000012276d7c23 */ /* 0x100fe2000801085d */
[----:B------:R-:W-:Y:S01]  /*75a0*/  ISETP.GE.AND P1, PT, R7, R209, PT ;  /* 0x000000d10700720c */ /* 0x000fe20003f26270 */
[----:B------:R-:W-:Y:S01]  /*75b0*/  MUFU.EX2 R84, R50 ;  /* 0x0000003200547308 */ /* 0x000fe20000000800 */
[----:B------:R-:W-:Y:S01]  /*75c0*/  FSEL R85, R85, -INF , !P2 ;  /* 0xff80000055557808 */ /* 0x000fe20005000000 */
[----:B------:R-:W-:Y:S01]  /*75d0*/  LDSM.16.MT88.4 R36, [R232+0xa000] ;  /* 0x00a00000e824783b */ /* 0x000fe20000004200 */
[----:B------:R-:W-:Y:S01]  /*75e0*/  FMNMX.FTZ R11, R99, R11, !PT ;  /* 0x0000000b630b7209 */ /* 0x000fe20007810000 */
[--C-:B------:R-:W-:Y:S01]  /*75f0*/  FFMA.FTZ R114, R46, UR18, -R93.reuse ;  /* 0x000000122e727c23 */ /* 0x100fe2000801085d */
[----:B------:R-:W-:Y:S01]  /*7600*/  ISETP.GE.AND P2, PT, R6, R209, PT ;  /* 0x000000d10600720c */ /* 0x000fe20003f46270 */
[--C-:B------:R-:W-:Y:S01]  /*7610*/  FFMA.FTZ R113, R47, UR18, -R93.reuse ;  /* 0x000000122f717c23 */ /* 0x100fe2000801085d */
[----:B------:R-:W-:Y:S01]  /*7620*/  FSEL R100, R80, -INF , !P1 ;  /* 0xff80000050647808 */ /* 0x000fe20004800000 */
[--C-:B------:R-:W-:Y:S01]  /*7630*/  FFMA.FTZ R104, R26, UR18, -R93.reuse ;  /* 0x000000121a687c23 */ /* 0x100fe2000801085d */
[----:B------:R-:W-:Y:S01]  /*7640*/  FMNMX.FTZ R11, R85, R11, !PT ;  /* 0x0000000b550b7209 */ /* 0x000fe20007810000 */
[----:B------:R-:W1:Y:S01]  /*7650*/  MUFU.EX2 R80, R51 ;  /* 0x0000003300507308 */ /* 0x000e620000000800 */
[----:B------:R-:W-:Y:S01]  /*7660*/  FSEL R116, R81, -INF , !P2 ;  /* 0xff80000051747808 */ /* 0x000fe20005000000 */
[--C-:B------:R-:W-:Y:S01]  /*7670*/  FFMA.FTZ R103, R27, UR18, -R93.reuse ;  /* 0x000000121b677c23 */ /* 0x100fe2000801085d */
[----:B------:R-:W-:Y:S01]  /*7680*/  FMNMX.FTZ R6, R100, R11, !PT ;  /* 0x0000000b64067209 */ /* 0x000fe20007810000 */
[----:B------:R-:W-:Y:S01]  /*7690*/  LDSM.16.MT88.4 R24, [R235+0xa800] ;  /* 0x00a80000eb18783b */ /* 0x000fe20000004200 */
[--C-:B------:R-:W-:Y:S01]  /*76a0*/  FFMA.FTZ R102, R22, UR18, -R93.reuse ;  /* 0x0000001216667c23 */ /* 0x100fe2000801085d */
[--C-:B------:R-:W-:Y:S01]  /*76b0*/  FFMA.FTZ R101, R23, UR18, -R93.reuse ;  /* 0x0000001217657c23 */ /* 0x100fe2000801085d */
[----:B------:R-:W-:Y:S01]  /*76c0*/  FMNMX.FTZ R6, R116, R6, !PT ;  /* 0x0000000674067209 */ /* 0x000fe20007810000 */
[----:B------:R-:W-:Y:S01]  /*76d0*/  MUFU.EX2 R114, R114 ;  /* 0x0000007200727308 */ /* 0x000fe20000000800 */
[--C-:B------:R-:W-:Y:S01]  /*76e0*/  FFMA.FTZ R106, R30, UR18, -R93.reuse ;  /* 0x000000121e6a7c23 */ /* 0x100fe2000801085d */
[--C-:B------:R-:W-:Y:S01]  /*76f0*/  FFMA.FTZ R105, R31, UR18, -R93.reuse ;  /* 0x000000121f697c23 */ /* 0x100fe2000801085d */
[----:B------:R-:W-:Y:S01]  /*7700*/  LDSM.16.MT88.4 R20, [R233+0xa800] ;  /* 0x00a80000e914783b */ /* 0x000fe20000004200 */
[--C-:B------:R-:W-:Y:S01]  /*7710*/  FFMA.FTZ R111, R43, UR18, -R93.reuse ;  /* 0x000000122b6f7c23 */ /* 0x100fe2000801085d */
[--C-:B------:R-:W-:Y:S01]  /*7720*/  FFMA.FTZ R81, R18, UR18, -R93.reuse ;  /* 0x0000001212517c23 */ /* 0x100fe2000801085d */
[--C-:B------:R-:W-:Y:S01]  /*7730*/  FFMA.FTZ R123, R19, UR18, -R93.reuse ;  /* 0x00000012137b7c23 */ /* 0x100fe2000801085d */
[----:B------:R-:W2:Y:S01]  /*7740*/  SHFL.BFLY PT, R7, R6, 0x2, 0x1f ;  /* 0x0c401f0006077f89 */ /* 0x000ea200000e0000 */
        /* <DEDUP_REMOVED lines=23> */
[----:B--2---:R-:W-:Y:S01]  /*78c0*/  FMNMX.FTZ R2, R6, R7, !PT ;  /* 0x0000000706027209 */ /* 0x004fe20007810000 */
[----:B------:R-:W-:Y:S01]  /*78d0*/  MUFU.EX2 R110, R110 ;  /* 0x0000006e006e7308 */ /* 0x000fe20000000800 */
[--C-:B------:R-:W-:Y:S01]  /*78e0*/  FFMA.FTZ R192, R192, UR18, -R93.reuse ;  /* 0x00000012c0c07c23 */ /* 0x100fe2000801085d */
[--C-:B------:R-:W-:Y:S01]  /*78f0*/  FFMA.FTZ R193, R193, UR18, -R93.reuse ;  /* 0x00000012c1c17c23 */ /* 0x100fe2000801085d */
[--C-:B------:R-:W-:Y:S01]  /*7900*/  FFMA.FTZ R186, R186, UR18, -R93.reuse ;  /* 0x00000012baba7c23 */ /* 0x100fe2000801085d */
[----:B------:R-:W2:Y:S01]  /*7910*/  SHFL.BFLY PT, R6, R2, 0x1, 0x1f ;  /* 0x0c201f0002067f89 */ /* 0x000ea200000e0000 */
[--C-:B------:R-:W-:Y:S01]  /*7920*/  FFMA.FTZ R183, R183, UR18, -R93.reuse ;  /* 0x00000012b7b77c23 */ /* 0x100fe2000801085d */
[--C-:B------:R-:W-:Y:S01]  /*7930*/  FFMA.FTZ R179, R179, UR18, -R93.reuse ;  /* 0x00000012b3b37c23 */ /* 0x100fe2000801085d */
[----:B------:R-:W-:Y:S01]  /*7940*/  FADD.FTZ R80, R84, R80 ;  /* 0x0000005054507221 */ /* 0x000fe20000010000 */
[----:B------:R-:W3:Y:S01]  /*7950*/  MUFU.EX2 R109, R109 ;  /* 0x0000006d006d7308 */ /* 0x000ee20000000800 */
[----:B-1----:R-:W-:Y:S01]  /*7960*/  F2FP.F16.F32.PACK_AB R53, R111, R112 ;  /* 0x000000706f35723e */ /* 0x002fe200000000ff */
[--C-:B------:R-:W-:Y:S01]  /*7970*/  FFMA.FTZ R170, R170, UR18, -R93.reuse ;  /* 0x00000012aaaa7c23 */ /* 0x100fe2000801085d */
[----:B------:R-:W-:Y:S01]  /*7980*/  FADD.FTZ R80, R114, R80 ;  /* 0x0000005072507221 */ /* 0x000fe20000010000 */
[--C-:B------:R-:W-:Y:S01]  /*7990*/  FFMA.FTZ R163, R163, UR18, -R93.reuse ;  /* 0x00000012a3a37c23 */ /* 0x100fe2000801085d */
[--C-:B------:R-:W-:Y:S01]  /*79a0*/  FFMA.FTZ R159, R159, UR18, -R93.reuse ;  /* 0x000000129f9f7c23 */ /* 0x100fe2000801085d */
[--C-:B------:R-:W-:Y:S01]  /*79b0*/  FFMA.FTZ R146, R146, UR18, -R93.reuse ;  /* 0x0000001292927c23 */ /* 0x100fe2000801085d */
[----:B------:R-:W-:Y:S01]  /*79c0*/  FADD.FTZ R113, R113, R80 ;  /* 0x0000005071717221 */ /* 0x000fe20000010000 */
[----:B------:R-:W1:Y:S01]  /*79d0*/  MUFU.EX2 R108, R108 ;  /* 0x0000006c006c7308 */ /* 0x000e620000000800 */
[--C-:B------:R-:W-:Y:S01]  /*79e0*/  FFMA.FTZ R142, R142, UR18, -R93.reuse ;  /* 0x000000128e8e7c23 */ /* 0x100fe2000801085d */
[----:B------:R-:W-:Y:S01]  /*79f0*/  FFMA.FTZ R137, R137, UR18, -R93 ;  /* 0x0000001289897c23 */ /* 0x000fe2000801085d */
[----:B------:R-:W-:Y:S01]  /*7a00*/  FADD.FTZ R113, R112, R113 ;  /* 0x0000007170717221 */ /* 0x000fe20000010000 */
[--C-:B------:R-:W-:Y:S01]  /*7a10*/  FFMA.FTZ R60, R60, UR18, -R93.reuse ;  /* 0x000000123c3c7c23 */ /* 0x100fe2000801085d */
[--C-:B------:R-:W-:Y:S01]  /*7a20*/  FFMA.FTZ R61, R61, UR18, -R93.reuse ;  /* 0x000000123d3d7c23 */ /* 0x100fe2000801085d */
[----:B------:R-:W-:Y:S01]  /*7a30*/  FFMA.FTZ R62, R62, UR18, -R93 ;  /* 0x000000123e3e7c23 */ /* 0x000fe2000801085d */
[----:B------:R-:W-:Y:S01]  /*7a40*/  FADD.FTZ R113, R111, R113 ;  /* 0x000000716f717221 */ /* 0x000fe20000010000 */
[----:B------:R-:W4:Y:S01]  /*7a50*/  MUFU.EX2 R107, R107 ;  /* 0x0000006b006b7308 */ /* 0x000f220000000800 */
[----:B---3--:R-:W-:Y:S01]  /*7a60*/  F2FP.F16.F32.PACK_AB R55, R109, R110 ;  /* 0x0000006e6d37723e */ /* 0x008fe200000000ff */
[----:B------:R-:W-:Y:S01]  /*7a70*/  FFMA.FTZ R63, R63, UR18, -R93 ;  /* 0x000000123f3f7c23 */ /* 0x000fe2000801085d */
[----:B------:R-:W-:Y:S01]  /*7a80*/  FADD.FTZ R110, R110, R113 ;  /* 0x000000716e6e7221 */ /* 0x000fe20000010000 */
[----:B--2---:R-:W-:Y:S01]  /*7a90*/  FMNMX.FTZ R2, R2, R6, !PT ;  /* 0x0000000602027209 */ /* 0x004fe20007810000 */
[--C-:B------:R-:W-:Y:S01]  /*7aa0*/  FFMA.FTZ R64, R64, UR18, -R93.reuse ;  /* 0x0000001240407c23 */ /* 0x100fe2000801085d */
[--C-:B------:R-:W-:Y:S01]  /*7ab0*/  FFMA.FTZ R68, R68, UR18, -R93.reuse ;  /* 0x0000001244447c23 */ /* 0x100fe2000801085d */
[----:B------:R-:W-:Y:S01]  /*7ac0*/  FADD.FTZ R110, R109, R110 ;  /* 0x0000006e6d6e7221 */ /* 0x000fe20000010000 */
[C---:B------:R-:W-:Y:S01]  /*7ad0*/  FSETP.NEU.FTZ.AND P1, PT, R2.reuse, -INF , PT ;  /* 0xff8000000200780b */ /* 0x040fe20003f3d000 */
[----:B------:R-:W-:Y:S01]  /*7ae0*/  FMUL.FTZ R115, R2, UR18 ;  /* 0x0000001202737c20 */ /* 0x000fe20008410000 */
[----:B------:R-:W-:Y:S01]  /*7af0*/  MUFU.EX2 R106, R106 ;  /* 0x0000006a006a7308 */ /* 0x000fe20000000800 */
[----:B-1----:R-:W-:Y:S01]  /*7b00*/  FADD.FTZ R110, R108, R110 ;  /* 0x0000006e6c6e7221 */ /* 0x002fe20000010000 */
[--C-:B------:R-:W-:Y:S01]  /*7b10*/  FFMA.FTZ R67, R67, UR18, -R93.reuse ;  /* 0x0000001243437c23 */ /* 0x100fe2000801085d */
[--C-:B------:R-:W-:Y:S01]  /*7b20*/  FFMA.FTZ R74, R74, UR18, -R93.reuse ;  /* 0x000000124a4a7c23 */ /* 0x100fe2000801085d */
[----:B------:R-:W-:Y:S01]  /*7b30*/  FSEL R115, R115, RZ, P1 ;  /* 0x000000ff73737208 */ /* 0x000fe20000800000 */
[--C-:B------:R-:W-:Y:S01]  /*7b40*/  FFMA.FTZ R75, R75, UR18, -R93.reuse ;  /* 0x000000124b4b7c23 */ /* 0x100fe2000801085d */
[----:B------:R-:W-:Y:S01]  /*7b50*/  FFMA.FTZ R76, R76, UR18, -R93 ;  /* 0x000000124c4c7c23 */ /* 0x000fe2000801085d */
[----:B----4-:R-:W-:Y:S01]  /*7b60*/  FADD.FTZ R110, R107, R110 ;  /* 0x0000006e6b6e7221 */ /* 0x010fe20000010000 */
[----:B------:R-:W-:Y:S01]  /*7b70*/  MUFU.EX2 R105, R105 ;  /* 0x0000006900697308 */ /* 0x000fe20000000800 */
[--C-:B------:R-:W-:Y:S01]  /*7b80*/  FFMA.FTZ R117, R5, UR18, -R115.reuse ;  /* 0x0000001205757c23 */ /* 0x100fe20008010873 */
[--C-:B------:R-:W-:Y:S01]  /*7b90*/  FFMA.FTZ R119, R48, UR18, -R115.reuse ;  /* 0x0000001230777c23 */ /* 0x100fe20008010873 */
[--C-:B------:R-:W-:Y:S01]  /*7ba0*/  FFMA.FTZ R118, R49, UR18, -R115.reuse ;  /* 0x0000001231767c23 */ /* 0x100fe20008010873 */
[----:B------:R-:W1:Y:S01]  /*7bb0*/  LDSM.16.MT88.4 R4, [R233+0xa000] ;  /* 0x00a00000e904783b */ /* 0x000e620000004200 */
[--C-:B------:R-:W-:Y:S01]  /*7bc0*/  FFMA.FTZ R128, R45, UR18, -R115.reuse ;  /* 0x000000122d807c23 */ /* 0x100fe20008010873 */
[--C-:B------:R-:W-:Y:S01]  /*7bd0*/  FFMA.FTZ R127, R44, UR18, -R115.reuse ;  /* 0x000000122c7f7c23 */ /* 0x100fe20008010873 */
[--C-:B------:R-:W-:Y:S01]  /*7be0*/  FFMA.FTZ R126, R42, UR18, -R115.reuse ;  /* 0x000000122a7e7c23 */ /* 0x100fe20008010873 */
[----:B------:R-:W2:Y:S01]  /*7bf0*/  LDSM.16.MT88.4 R48, [R231+0xa000] ;  /* 0x00a00000e730783b */ /* 0x000ea20000004200 */
[----:B------:R-:W-:Y:S01]  /*7c00*/  MUFU.EX2 R119, R119 ;  /* 0x0000007700777308 */ /* 0x000fe20000000800 */
[--C-:B------:R-:W-:Y:S01]  /*7c10*/  FFMA.FTZ R125, R41, UR18, -R115.reuse ;  /* 0x00000012297d7c23 */ /* 0x100fe20008010873 */
[--C-:B------:R-:W-:Y:S01]  /*7c20*/  FFMA.FTZ R124, R40, UR18, -R115.reuse ;  /* 0x00000012287c7c23 */ /* 0x100fe20008010873 */
[----:B------:R-:W3:Y:S01]  /*7c30*/  LDSM.16.MT88.4 R44, [R232+0xa800] ;  /* 0x00a80000e82c783b */ /* 0x000ee20000004200 */
        /* <DEDUP_REMOVED lines=20> */
[----:B------:R-:W5:Y:S01]  /*7d80*/  MUFU.EX2 R128, R128 ;  /* 0x0000008000807308 */ /* 0x000f620000000800 */
[----:B----4-:R-:W-:Y:S01]  /*7d90*/  F2FP.F16.F32.PACK_AB R28, R118, R119 ;  /* 0x00000077761c723e */ /* 0x010fe200000000ff */
        /* <DEDUP_REMOVED lines=18> */
[----:B------:R-:W-:Y:S01]  /*7ec0*/  FADD.FTZ R118, R119, R118 ;  /* 0x0000007677767221 */ /* 0x000fe20000010000 */
[--C-:B------:R-:W-:Y:S01]  /*7ed0*/  FFMA.FTZ R143, R143, UR18, -R115.reuse ;  /* 0x000000128f8f7c23 */ /* 0x100fe20008010873 */
[--C-:B------:R-:W-:Y:S01]  /*7ee0*/  FFMA.FTZ R141, R141, UR18, -R115.reuse ;  /* 0x000000128d8d7c23 */ /* 0x100fe20008010873 */
[--C-:B------:R-:W-:Y:S01]  /*7ef0*/  FFMA.FTZ R140, R140, UR18, -R115.reuse ;  /* 0x000000128c8c7c23 */ /* 0x100fe20008010873 */
[C---:B------:R-:W-:Y:S01]  /*7f00*/  HMMA.16816.F32 R16, R28.reuse, R12, RZ ;  /* 0x0000000c1c10723c */ /* 0x040fe200000018ff */
[----:B------:R-:W5:Y:S01]  /*7f10*/  MUFU.EX2 R125, R125 ;  /* 0x0000007d007d7308 */ /* 0x000f620000000800 */
[----:B------:R-:W-:Y:S01]  /*7f20*/  FADD.FTZ R117, R117, R118 ;  /* 0x0000007675757221 */ /* 0x000fe20000010000 */
[--C-:B------:R-:W-:Y:S01]  /*7f30*/  FFMA.FTZ R135, R135, UR18, -R115.reuse ;  /* 0x0000001287877c23 */ /* 0x100fe20008010873 */
[----:B------:R-:W-:Y:S01]  /*7f40*/  FADD.FTZ R110, R106, R110 ;  /* 0x0000006e6a6e7221 */ /* 0x000fe20000010000 */
[----:B------:R-:W-:Y:S01]  /*7f50*/  FFMA.FTZ R78, R78, UR18, -R115 ;  /* 0x000000124e4e7c23 */ /* 0x000fe20008010873 */
[C---:B------:R-:W-:Y:S01]  /*7f60*/  HMMA.16816.F32 R12, R28.reuse, R14, RZ ;  /* 0x0000000e1c0c723c */ /* 0x040fe200000018ff */
[----:B------:R-:W-:Y:S01]  /*7f70*/  FADD.FTZ R128, R128, R117 ;  /* 0x0000007580807221 */ /* 0x000fe20000010000 */
[--C-:B------:R-:W-:Y:S01]  /*7f80*/  FFMA.FTZ R79, R79, UR18, -R115.reuse ;  /* 0x000000124f4f7c23 */ /* 0x100fe20008010873 */
[----:B------:R-:W2:Y:S01]  /*7f90*/  MUFU.EX2 R124, R124 ;  /* 0x0000007c007c7308 */ /* 0x000ea20000000800 */
[----:B----4-:R-:W-:Y:S01]  /*7fa0*/  F2FP.F16.F32.PACK_AB R52, R126, R127 ;  /* 0x0000007f7e34723e */ /* 0x010fe200000000ff */
[----:B------:R-:W-:Y:S01]  /*7fb0*/  FADD.FTZ R128, R127, R128 ;  /* 0x000000807f807221 */ /* 0x000fe20000010000 */
[C---:B-1----:R-:W-:Y:S01]  /*7fc0*/  HMMA.16816.F32 R8, R28.reuse, R4, RZ ;  /* 0x000000041c08723c */ /* 0x042fe200000018ff */
[--C-:B------:R-:W-:Y:S01]  /*7fd0*/  FFMA.FTZ R82, R82, UR18, -R115.reuse ;  /* 0x0000001252527c23 */ /* 0x100fe20008010873 */
[--C-:B------:R-:W-:Y:S01]  /*7fe0*/  FFMA.FTZ R83, R83, UR18, -R115.reuse ;  /* 0x0000001253537c23 */ /* 0x100fe20008010873 */
[----:B------:R-:W-:Y:S01]  /*7ff0*/  FADD.FTZ R128, R126, R128 ;  /* 0x000000807e807221 */ /* 0x000fe20000010000 */
[--C-:B------:R-:W-:Y:S01]  /*8000*/  FFMA.FTZ R84, R95, UR18, -R115.reuse ;  /* 0x000000125f547c23 */ /* 0x100fe20008010873 */
[----:B------:R-:W-:Y:S01]  /*8010*/  MUFU.EX2 R129, R129 ;  /* 0x0000008100817308 */ /* 0x000fe20000000800 */
[C---:B------:R-:W-:Y:S01]  /*8020*/  HMMA.16816.F32 R40, R28.reuse, R36, RZ ;  /* 0x000000241c28723c */ /* 0x040fe200000018ff */
[----:B-----5:R-:W-:Y:S01]  /*8030*/  FADD.FTZ R128, R125, R128 ;  /* 0x000000807d807221 */ /* 0x020fe20000010000 */
[----:B------:R-:W-:Y:S01]  /*8040*/  FFMA.FTZ R98, R98, UR18, -R115 ;  /* 0x0000001262627c23 */ /* 0x000fe20008010873 */
[----:B------:R-:W-:Y:S01]  /*8050*/  FFMA.FTZ R77, R77, UR18, -R93 ;  /* 0x000000124d4d7c23 */ /* 0x000fe2000801085d */
[----:B------:R-:W-:Y:S01]  /*8060*/  FFMA.FTZ R85, R85, UR18, -R115 ;  /* 0x0000001255557c23 */ /* 0x000fe20008010873 */
[----:B------:R-:W-:Y:S01]  /*8070*/  PLOP3.LUT P4, PT, PT, PT, UP0, 0x80, 0x0 ;  /* 0x000000000000781c */ /* 0x000fe20003f8f008 */
[----:B------:R-:W-:Y:S01]  /*8080*/  HMMA.16816.F32 R4, R28, R6, RZ ;  /* 0x000000061c04723c */ /* 0x000fe200000018ff */
[----:B------:R-:W1:Y:S01]  /*8090*/  MUFU.EX2 R130, R130 ;  /* 0x0000008200827308 */ /* 0x000e620000000800 */
[C---:B--2---:R-:W-:Y:S01]  /*80a0*/  F2FP.F16.F32.PACK_AB R54, R124.reuse, R125 ;  /* 0x0000007d7c36723e */ /* 0x044fe200000000ff */
[----:B------:R-:W-:-:S03]  /*80b0*/  FADD.FTZ R128, R124, R128 ;  /* 0x000000807c807221 */ /* 0x000fc60000010000 */
[C---:B------:R-:W-:Y:S03]  /*80c0*/  HMMA.16816.F32 R36, R28.reuse, R38, RZ ;  /* 0x000000261c24723c */ /* 0x040fe600000018ff */
[----:B------:R-:W2:Y:S03]  /*80d0*/  MUFU.EX2 R131, R131 ;  /* 0x0000008300837308 */ /* 0x000ea60000000800 */
[C---:B------:R-:W-:Y:S05]  /*80e0*/  HMMA.16816.F32 R32, R28.reuse, R48, RZ ;  /* 0x000000301c20723c */ /* 0x040fea00000018ff */
[----:B------:R-:W4:Y:S01]  /*80f0*/  MUFU.EX2 R132, R132 ;  /* 0x0000008400847308 */ /* 0x000f220000000800 */
[----:B------:R-:W-:Y:S01]  /*8100*/  HMMA.16816.F32 R28, R28, R50, RZ ;  /* 0x000000321c1c723c */ /* 0x000fe200000018ff */
[----:B------:R-:W-:-:S02]  /*8110*/  F2FP.F16.F32.PACK_AB R49, R107, R108 ;  /* 0x0000006c6b31723e */ /* 0x000fc400000000ff */
[C---:B-1----:R-:W-:Y:S01]  /*8120*/  F2FP.F16.F32.PACK_AB R48, R130.reuse, R129 ;  /* 0x000000818230723e */ /* 0x042fe200000000ff */
[----:B------:R-:W-:Y:S02]  /*8130*/  FADD.FTZ R129, R129, R128 ;  /* 0x0000008081817221 */ /* 0x000fe40000010000 */
[C---:B------:R-:W-:Y:S01]  /*8140*/  HMMA.16816.F32 R16, R52.reuse, R24, R16 ;  /* 0x000000183410723c */ /* 0x040fe20000001810 */
[C---:B------:R-:W-:Y:S01]  /*8150*/  F2FP.F16.F32.PACK_AB R51, R105.reuse, R106 ;  /* 0x0000006a6933723e */ /* 0x040fe200000000ff */
[----:B------:R-:W1:Y:S01]  /*8160*/  MUFU.EX2 R104, R104 ;  /* 0x0000006800687308 */ /* 0x000e620000000800 */
[----:B------:R-:W-:Y:S01]  /*8170*/  FADD.FTZ R129, R130, R129 ;  /* 0x0000008182817221 */ /* 0x000fe20000010000 */
[----:B------:R-:W-:Y:S02]  /*8180*/  FADD.FTZ R105, R105, R110 ;  /* 0x0000006e69697221 */ /* 0x000fe40000010000 */
[C---:B------:R-:W-:Y:S01]  /*8190*/  HMMA.16816.F32 R12, R52.reuse, R26, R12 ;  /* 0x0000001a340c723c */ /* 0x040fe2000000180c */
[----:B------:R-:W5:Y:S01]  /*81a0*/  LDSM.16.MT88.4 R24, [R235+0xb000] ;  /* 0x00b00000eb18783b */ /* 0x000f620000004200 */
[----:B--2---:R-:W-:Y:S01]  /*81b0*/  FADD.FTZ R129, R131, R129 ;  /* 0x0000008183817221 */ /* 0x004fe20000010000 */
[C---:B----4-:R-:W-:Y:S01]  /*81c0*/  F2FP.F16.F32.PACK_AB R50, R132.reuse, R131 ;  /* 0x000000838432723e */ /* 0x050fe200000000ff */
[----:B------:R-:W2:Y:S02]  /*81d0*/  MUFU.EX2 R103, R103 ;  /* 0x0000006700677308 */ /* 0x000ea40000000800 */
[----:B------:R-:W-:Y:S01]  /*81e0*/  HMMA.16816.F32 R8, R52, R20, R8 ;  /* 0x000000143408723c */ /* 0x000fe20000001808 */
[----:B------:R-:W-:-:S05]  /*81f0*/  FADD.FTZ R129, R132, R129 ;  /* 0x0000008184817221 */ /* 0x000fca0000010000 */
[----:B------:R-:W-:Y:S01]  /*8200*/  HMMA.16816.F32 R4, R52, R22, R4 ;  /* 0x000000163404723c */ /* 0x000fe20000001804 */
[----:B------:R-:W4:Y:S01]  /*8210*/  LDSM.16.MT88.4 R20, [R233+0xb000] ;  /* 0x00b00000e914783b */ /* 0x000f220000004200 */
[----:B------:R-:W-:Y:S01]  /*8220*/  MUFU.EX2 R102, R102 ;  /* 0x0000006600667308 */ /* 0x000fe20000000800 */
[----:B-1----:R-:W-:-:S03]  /*8230*/  FADD.FTZ R105, R104, R105 ;  /* 0x0000006968697221 */ /* 0x002fc60000010000 */
[C---:B------:R-:W-:Y:S04]  /*8240*/  HMMA.16816.F32 R32, R52.reuse, R56, R32 ;  /* 0x000000383420723c */ /* 0x040fe80000001820 */
[----:B------:R-:W1:Y:S02]  /*8250*/  MUFU.EX2 R101, R101 ;  /* 0x0000006500657308 */ /* 0x000e640000000800 */
[C---:B------:R-:W-:Y:S01]  /*8260*/  HMMA.16816.F32 R28, R52.reuse, R58, R28 ;  /* 0x0000003a341c723c */ /* 0x040fe2000000181c */
[----:B------:R-:W4:Y:S05]  /*8270*/  LDSM.16.MT88.4 R56, [R231+0xb000] ;  /* 0x00b00000e738783b */ /* 0x000f2a0000004200 */
[C---:B---3--:R-:W-:Y:S01]  /*8280*/  HMMA.16816.F32 R40, R52.reuse, R44, R40 ;  /* 0x0000002c3428723c */ /* 0x048fe20000001828 */
[----:B------:R-:W3:Y:S05]  /*8290*/  MUFU.EX2 R138, R138 ;  /* 0x0000008a008a7308 */ /* 0x000eea0000000800 */
[----:B------:R-:W-:Y:S01]  /*82a0*/  HMMA.16816.F32 R36, R52, R46, R36 ;  /* 0x0000002e3424723c */ /* 0x000fe20000001824 */
[----:B------:R-:W4:Y:S02]  /*82b0*/  LDSM.16.MT88.4 R44, [R232+0xb000] ;  /* 0x00b00000e82c783b */ /* 0x000f240000004200 */
[----:B------:R-:W4:Y:S03]  /*82c0*/  MUFU.EX2 R139, R139 ;  /* 0x0000008b008b7308 */ /* 0x000f260000000800 */
[----:B-----5:R-:W-:Y:S01]  /*82d0*/  HMMA.16816.F32 R16, R48, R24, R16 ;  /* 0x000000183010723c */ /* 0x020fe20000001810 */
[C---:B--2---:R-:W-:Y:S01]  /*82e0*/  F2FP.F16.F32.PACK_AB R53, R103.reuse, R104 ;  /* 0x000000686735723e */ /* 0x044fe200000000ff */
[----:B------:R-:W-:Y:S01]  /*82f0*/  FADD.FTZ R103, R103, R105 ;  /* 0x0000006967677221 */ /* 0x000fe20000010000 */
[----:B-1----:R-:W-:-:S02]  /*8300*/  F2FP.F16.F32.PACK_AB R55, R101, R102 ;  /* 0x000000666537723e */ /* 0x002fc400000000ff */
[----:B------:R-:W1:Y:S01]  /*8310*/  MUFU.EX2 R144, R144 ;  /* 0x0000009000907308 */ /* 0x000e620000000800 */
[----:B------:R-:W-:Y:S01]  /*8320*/  HMMA.16816.F32 R12, R48, R26, R12 ;  /* 0x0000001a300c723c */ /* 0x000fe2000000180c */
[----:B------:R-:W2:Y:S01]  /*8330*/  LDSM.16.MT88.4 R24, [R235+0xb800] ;  /* 0x00b80000eb18783b */ /* 0x000ea20000004200 */
[----:B---3--:R-:W-:Y:S01]  /*8340*/  FADD.FTZ R129, R138, R129 ;  /* 0x000000818a817221 */ /* 0x008fe20000010000 */
[----:B------:R-:W-:-:S03]  /*8350*/  FADD.FTZ R103, R102, R103 ;  /* 0x0000006766677221 */ /* 0x000fc60000010000 */
[C---:B----4-:R-:W-:Y:S01]  /*8360*/  HMMA.16816.F32 R8, R48.reuse, R20, R8 ;  /* 0x000000143008723c */ /* 0x050fe20000001808 */
[----:B------:R-:W3:Y:S01]  /*8370*/  MUFU.EX2 R145, R145 ;  /* 0x0000009100917308 */ /* 0x000ee20000000800 */
[C---:B------:R-:W-:Y:S01]  /*8380*/  F2FP.F16.F32.PACK_AB R52, R139.reuse, R138 ;  /* 0x0000008a8b34723e */ /* 0x040fe200000000ff */
[----:B------:R-:W-:Y:S01]  /*8390*/  FADD.FTZ R139, R139, R129 ;  /* 0x000000818b8b7221 */ /* 0x000fe20000010000 */
[----:B------:R-:W-:Y:S02]  /*83a0*/  FADD.FTZ R101, R101, R103 ;  /* 0x0000006765657221 */ /* 0x000fe40000010000 */
[----:B------:R-:W-:Y:S01]  /*83b0*/  HMMA.16816.F32 R4, R48, R22, R4 ;  /* 0x000000163004723c */ /* 0x000fe20000001804 */
[----:B------:R-:W4:Y:S02]  /*83c0*/  LDSM.16.MT88.4 R20, [R233+0xb800] ;  /* 0x00b80000e914783b */ /* 0x000f240000004200 */
[----:B------:R-:W5:Y:S01]  /*83d0*/  MUFU.EX2 R81, R81 ;  /* 0x0000005100517308 */ /* 0x000f620000000800 */
[----:B-1----:R-:W-:-:S02]  /*83e0*/  FADD.FTZ R139, R144, R139 ;  /* 0x0000008b908b7221 */ /* 0x002fc40000010000 */
[C---:B------:R-:W-:Y:S05]  /*83f0*/  HMMA.16816.F32 R32, R48.reuse, R56, R32 ;  /* 0x000000383020723c */ /* 0x040fea0000001820 */
[----:B------:R-:W1:Y:S01]  /*8400*/  MUFU.EX2 R123, R123 ;  /* 0x0000007b007b7308 */ /* 0x000e620000000800 */
[----:B------:R-:W-:Y:S01]  /*8410*/  HMMA.16816.F32 R28, R48, R58, R28 ;  /* 0x0000003a301c723c */ /* 0x000fe2000000181c */
[----:B------:R-:W4:Y:S01]  /*8420*/  LDSM.16.MT88.4 R56, [R231+0xb800] ;  /* 0x00b80000e738783b */ /* 0x000f220000004200 */
[C---:B---3--:R-:W-:Y:S01]  /*8430*/  F2FP.F16.F32.PACK_AB R54, R145.reuse, R144 ;  /* 0x000000909136723e */ /* 0x048fe200000000ff */
[----:B------:R-:W-:-:S03]  /*8440*/  FADD.FTZ R139, R145, R139 ;  /* 0x0000008b918b7221 */ /* 0x000fc60000010000 */
[----:B------:R-:W-:Y:S01]  /*8450*/  HMMA.16816.F32 R40, R48, R44, R40 ;  /* 0x0000002c3028723c */ /* 0x000fe20000001828 */
[----:B------:R-:W3:Y:S01]  /*8460*/  MUFU.EX2 R122, R122 ;  /* 0x0000007a007a7308 */ /* 0x000ee20000000800 */
[----:B-----5:R-:W-:-:S04]  /*8470*/  FADD.FTZ R101, R81, R101 ;  /* 0x0000006551657221 */ /* 0x020fc80000010000 */
[----:B------:R-:W-:Y:S01]  /*8480*/  HMMA.16816.F32 R36, R48, R46, R36 ;  /* 0x0000002e3024723c */ /* 0x000fe20000001824 */
[----:B------:R-:W5:Y:S02]  /*8490*/  LDSM.16.MT88.4 R44, [R232+0xb800] ;  /* 0x00b80000e82c783b */ /* 0x000f640000004200 */
[----:B------:R-:W4:Y:S03]  /*84a0*/  MUFU.EX2 R121, R121 ;  /* 0x0000007900797308 */ /* 0x000f260000000800 */
[C---:B--2---:R-:W-:Y:S01]  /*84b0*/  HMMA.16816.F32 R16, R52.reuse, R24, R16 ;  /* 0x000000183410723c */ /* 0x044fe20000001810 */
[C---:B-1----:R-:W-:Y:S01]  /*84c0*/  F2FP.F16.F32.PACK_AB R49, R123.reuse, R81 ;  /* 0x000000517b31723e */ /* 0x042fe200000000ff */
[----:B------:R-:W-:Y:S01]  /*84d0*/  FADD.FTZ R123, R123, R101 ;  /* 0x000000657b7b7221 */ /* 0x000fe20000010000 */
[--C-:B------:R-:W-:Y:S01]  /*84e0*/  FFMA.FTZ R81, R88, UR18, -R115.reuse ;  /* 0x0000001258517c23 */ /* 0x100fe20008010873 */
[----:B------:R-:W-:Y:S01]  /*84f0*/  FFMA.FTZ R88, R89, UR18, -R115 ;  /* 0x0000001259587c23 */ /* 0x000fe20008010873 */
[----:B------:R-:W-:Y:S01]  /*8500*/  MUFU.EX2 R150, R150 ;  /* 0x0000009600967308 */ /* 0x000fe20000000800 */
[----:B------:R-:W-:Y:S01]  /*8510*/  HMMA.16816.F32 R12, R52, R26, R12 ;  /* 0x0000001a340c723c */ /* 0x000fe2000000180c */
[----:B------:R-:W1:Y:S01]  /*8520*/  LDSM.16.MT88.4 R24, [R235+0xc000] ;  /* 0x00c00000eb18783b */ /* 0x000e620000004200 */
[----:B---3--:R-:W-:Y:S01]  /*8530*/  FADD.FTZ R123, R122, R123 ;  /* 0x0000007b7a7b7221 */ /* 0x008fe20000010000 */
[----:B------:R-:W-:-:S03]  /*8540*/  FFMA.FTZ R89, R99, UR18, -R115 ;  /* 0x0000001263597c23 */ /* 0x000fc60008010873 */
[----:B----4-:R-:W-:Y:S01]  /*8550*/  HMMA.16816.F32 R8, R52, R20, R8 ;  /* 0x000000143408723c */ /* 0x010fe20000001808 */
[----:B------:R-:W2:Y:S01]  /*8560*/  MUFU.EX2 R153, R153 ;  /* 0x0000009900997308 */ /* 0x000ea20000000800 */
[C---:B------:R-:W-:Y:S01]  /*8570*/  F2FP.F16.F32.PACK_AB R51, R121.reuse, R122 ;  /* 0x0000007a7933723e */ /* 0x040fe200000000ff */
[----:B------:R-:W-:-:S03]  /*8580*/  FADD.FTZ R121, R121, R123 ;  /* 0x0000007b79797221 */ /* 0x000fc60000010000 */
[C---:B------:R-:W-:Y:S01]  /*8590*/  HMMA.16816.F32 R4, R52.reuse, R22, R4 ;  /* 0x000000163404723c */ /* 0x040fe20000001804 */
[----:B------:R-:W3:Y:S02]  /*85a0*/  LDSM.16.MT88.4 R20, [R233+0xc000] ;  /* 0x00c00000e914783b */ /* 0x000ee40000004200 */
[----:B------:R-:W-:Y:S03]  /*85b0*/  MUFU.EX2 R154, R154 ;  /* 0x0000009a009a7308 */ /* 0x000fe60000000800 */
[C---:B------:R-:W-:Y:S05]  /*85c0*/  HMMA.16816.F32 R32, R52.reuse, R56, R32 ;  /* 0x000000383420723c */ /* 0x040fea0000001820 */
[----:B------:R-:W4:Y:S01]  /*85d0*/  MUFU.EX2 R155, R155 ;  /* 0x0000009b009b7308 */ /* 0x000f220000000800 */
[----:B------:R-:W-:Y:S01]  /*85e0*/  HMMA.16816.F32 R28, R52, R58, R28 ;  /* 0x0000003a341c723c */ /* 0x000fe2000000181c */
[----:B------:R-:W3:Y:S01]  /*85f0*/  LDSM.16.MT88.4 R56, [R231+0xc000] ;  /* 0x00c00000e738783b */ /* 0x000ee20000004200 */
[----:B--2---:R-:W-:Y:S01]  /*8600*/  F2FP.F16.F32.PACK_AB R48, R153, R150 ;  /* 0x000000969930723e */ /* 0x004fe200000000ff */
[----:B------:R-:W-:-:S03]  /*8610*/  FADD.FTZ R150, R150, R139 ;  /* 0x0000008b96967221 */ /* 0x000fc60000010000 */
[----:B-----5:R-:W-:Y:S01]  /*8620*/  HMMA.16816.F32 R40, R52, R44, R40 ;  /* 0x0000002c3428723c */ /* 0x020fe20000001828 */
[----:B------:R-:W2:Y:S01]  /*8630*/  MUFU.EX2 R120, R120 ;  /* 0x0000007800787308 */ /* 0x000ea20000000800 */
[----:B------:R-:W-:-:S04]  /*8640*/  FADD.FTZ R150, R153, R150 ;  /* 0x0000009699967221 */ /* 0x000fc80000010000 */
[----:B------:R-:W-:Y:S01]  /*8650*/  HMMA.16816.F32 R36, R52, R46, R36 ;  /* 0x0000002e3424723c */ /* 0x000fe20000001824 */
[----:B------:R-:W5:Y:S02]  /*8660*/  LDSM.16.MT88.4 R44, [R232+0xc000] ;  /* 0x00c00000e82c783b */ /* 0x000f640000004200 */
[----:B------:R-:W3:Y:S01]  /*8670*/  MUFU.EX2 R3, R3 ;  /* 0x0000000300037308 */ /* 0x000ee20000000800 */
[----:B----4-:R-:W-:Y:S01]  /*8680*/  F2FP.F16.F32.PACK_AB R50, R155, R154 ;  /* 0x0000009a9b32723e */ /* 0x010fe200000000ff */
        /* <DEDUP_REMOVED lines=8> */
[C---:B---3--:R-:W-:Y:S01]  /*8710*/  F2FP.F16.F32.PACK_AB R53, R3.reuse, R120 ;  /* 0x000000780335723e */ /* 0x048fe200000000ff */
[----:B------:R-:W-:Y:S01]  /*8720*/  FADD.FTZ R3, R3, R121 ;  /* 0x0000007903037221 */ /* 0x000fe20000010000 */
[C---:B------:R-:W-:Y:S05]  /*8730*/  HMMA.16816.F32 R8, R48.reuse, R20, R8 ;  /* 0x000000143008723c */ /* 0x040fea0000001808 */
[----:B------:R-:W-:Y:S01]  /*8740*/  MUFU.EX2 R162, R162 ;  /* 0x000000a200a27308 */ /* 0x000fe20000000800 */
[C---:B------:R-:W-:Y:S01]  /*8750*/  HMMA.16816.F32 R4, R48.reuse, R22, R4 ;  /* 0x000000163004723c */ /* 0x040fe20000001804 */
[----:B------:R-:W3:Y:S05]  /*8760*/  LDSM.16.MT88.4 R20, [R233+0xc800] ;  /* 0x00c80000e914783b */ /* 0x000eea0000004200 */
[----:B------:R-:W-:Y:S01]  /*8770*/  HMMA.16816.F32 R32, R48, R56, R32 ;  /* 0x000000383020723c */ /* 0x000fe20000001820 */
[----:B------:R-:W4:Y:S01]  /*8780*/  MUFU.EX2 R169, R169 ;  /* 0x000000a900a97308 */ /* 0x000f220000000800 */
[----:B--2---:R-:W-:Y:S01]  /*8790*/  F2FP.F16.F32.PACK_AB R55, R134, R133 ;  /* 0x000000858637723e */ /* 0x004fe200000000ff */
[----:B------:R-:W-:-:S03]  /*87a0*/  FADD.FTZ R133, R133, R3 ;  /* 0x0000000385857221 */ /* 0x000fc60000010000 */
[C---:B------:R-:W-:Y:S01]  /*87b0*/  HMMA.16816.F32 R28, R48.reuse, R58, R28 ;  /* 0x0000003a301c723c */ /* 0x040fe2000000181c */
[----:B------:R-:W2:Y:S01]  /*87c0*/  LDSM.16.MT88.4 R56, [R231+0xc800] ;  /* 0x00c80000e738783b */ /* 0x000ea20000004200 */
[----:B------:R-:W-:Y:S01]  /*87d0*/  FADD.FTZ R133, R134, R133 ;  /* 0x0000008586857221 */ /* 0x000fe20000010000 */
[----:B------:R-:W1:Y:S03]  /*87e0*/  MUFU.EX2 R172, R172 ;  /* 0x000000ac00ac7308 */ /* 0x000e660000000800 */
[C---:B-----5:R-:W-:Y:S05]  /*87f0*/  HMMA.16816.F32 R40, R48.reuse, R44, R40 ;  /* 0x0000002c3028723c */ /* 0x060fea0000001828 */
[----:B------:R-:W5:Y:S01]  /*8800*/  MUFU.EX2 R175, R175 ;  /* 0x000000af00af7308 */ /* 0x000f620000000800 */
[----:B------:R-:W-:Y:S01]  /*8810*/  HMMA.16816.F32 R36, R48, R46, R36 ;  /* 0x0000002e3024723c */ /* 0x000fe20000001824 */
[----:B------:R-:W2:Y:S01]  /*8820*/  LDSM.16.MT88.4 R44, [R232+0xc800] ;  /* 0x00c80000e82c783b */ /* 0x000ea20000004200 */
[----:B----4-:R-:W-:Y:S01]  /*8830*/  F2FP.F16.F32.PACK_AB R52, R169, R162 ;  /* 0x000000a2a934723e */ /* 0x010fe200000000ff */
[----:B------:R-:W-:-:S04]  /*8840*/  FADD.FTZ R162, R162, R154 ;  /* 0x0000009aa2a27221 */ /* 0x000fc80000010000 */
[----:B------:R-:W-:Y:S01]  /*8850*/  MUFU.EX2 R136, R136 ;  /* 0x0000008800887308 */ /* 0x000fe20000000800 */
[----:B------:R-:W-:-:S04]  /*8860*/  FADD.FTZ R169, R169, R162 ;  /* 0x000000a2a9a97221 */ /* 0x000fc80000010000 */
[----:B-1----:R-:W-:-:S03]  /*8870*/  FADD.FTZ R169, R172, R169 ;  /* 0x000000a9aca97221 */ /* 0x002fc60000010000 */
[----:B------:R-:W1:Y:S01]  /*8880*/  MUFU.EX2 R147, R147 ;  /* 0x0000009300937308 */ /* 0x000e620000000800 */
[C---:B-----5:R-:W-:Y:S01]  /*8890*/  F2FP.F16.F32.PACK_AB R54, R175.reuse, R172 ;  /* 0x000000acaf36723e */ /* 0x060fe200000000ff */
[----:B------:R-:W-:-:S06]  /*88a0*/  FADD.FTZ R175, R175, R169 ;  /* 0x000000a9afaf7221 */ /* 0x000fcc0000010000 */
[C---:B------:R-:W-:Y:S01]  /*88b0*/  HMMA.16816.F32 R16, R52.reuse, R24, R16 ;  /* 0x000000183410723c */ /* 0x040fe20000001810 */
[----:B------:R-:W-:Y:S05]  /*88c0*/  MUFU.EX2 R148, R148 ;  /* 0x0000009400947308 */ /* 0x000fea0000000800 */
[C---:B------:R-:W-:Y:S01]  /*88d0*/  HMMA.16816.F32 R12, R52.reuse, R26, R12 ;  /* 0x0000001a340c723c */ /* 0x040fe2000000180c */
[----:B------:R-:W4:Y:S02]  /*88e0*/  LDSM.16.MT88.4 R24, [R235+0xd000] ;  /* 0x00d00000eb18783b */ /* 0x000f240000004200 */
[----:B------:R-:W5:Y:S01]  /*88f0*/  MUFU.EX2 R149, R149 ;  /* 0x0000009500957308 */ /* 0x000f620000000800 */
[C---:B-1----:R-:W-:Y:S01]  /*8900*/  F2FP.F16.F32.PACK_AB R49, R147.reuse, R136 ;  /* 0x000000889331723e */ /* 0x042fe200000000ff */
[----:B------:R-:W-:Y:S01]  /*8910*/  FADD.FTZ R136, R136, R133 ;  /* 0x0000008588887221 */ /* 0x000fe20000010000 */
[----:B---3--:R-:W-:Y:S03]  /*8920*/  HMMA.16816.F32 R8, R52, R20, R8 ;  /* 0x000000143408723c */ /* 0x008fe60000001808 */
[----:B------:R-:W-:-:S02]  /*8930*/  FADD.FTZ R136, R147, R136 ;  /* 0x0000008893887221 */ /* 0x000fc40000010000 */
[----:B------:R-:W1:Y:S01]  /*8940*/  MUFU.EX2 R180, R180 ;  /* 0x000000b400b47308 */ /* 0x000e620000000800 */
[C---:B------:R-:W-:Y:S01]  /*8950*/  HMMA.16816.F32 R4, R52.reuse, R22, R4 ;  /* 0x000000163404723c */ /* 0x040fe20000001804 */
[----:B------:R-:W3:Y:S05]  /*8960*/  LDSM.16.MT88.4 R20, [R233+0xd000] ;  /* 0x00d00000e914783b */ /* 0x000eea0000004200 */
[----:B--2---:R-:W-:Y:S01]  /*8970*/  HMMA.16816.F32 R32, R52, R56, R32 ;  /* 0x000000383420723c */ /* 0x004fe20000001820 */
[----:B------:R-:W2:Y:S01]  /*8980*/  MUFU.EX2 R182, R182 ;  /* 0x000000b600b67308 */ /* 0x000ea20000000800 */
[----:B-----5:R-:W-:Y:S01]  /*8990*/  F2FP.F16.F32.PACK_AB R51, R149, R148 ;  /* 0x000000949533723e */ /* 0x020fe200000000ff */
[----:B------:R-:W-:-:S03]  /*89a0*/  FADD.FTZ R148, R148, R136 ;  /* 0x0000008894947221 */ /* 0x000fc60000010000 */
[C---:B------:R-:W-:Y:S01]  /*89b0*/  HMMA.16816.F32 R28, R52.reuse, R58, R28 ;  /* 0x0000003a341c723c */ /* 0x040fe2000000181c */
[----:B------:R-:W5:Y:S01]  /*89c0*/  LDSM.16.MT88.4 R56, [R231+0xd000] ;  /* 0x00d00000e738783b */ /* 0x000f620000004200 */
[----:B------:R-:W-:Y:S01]  /*89d0*/  FADD.FTZ R148, R149, R148 ;  /* 0x0000009495947221 */ /* 0x000fe20000010000 */
[----:B------:R-:W4:Y:S01]  /*89e0*/  MUFU.EX2 R185, R185 ;  /* 0x000000b900b97308 */ /* 0x000f220000000800 */
[----:B-1----:R-:W-:Y:S02]  /*89f0*/  FADD.FTZ R175, R180, R175 ;  /* 0x000000afb4af7221 */ /* 0x002fe40000010000 */
[C---:B------:R-:W-:Y:S05]  /*8a00*/  HMMA.16816.F32 R40, R52.reuse, R44, R40 ;  /* 0x0000002c3428723c */ /* 0x040fea0000001828 */
[----:B------:R-:W1:Y:S01]  /*8a10*/  MUFU.EX2 R189, R189 ;  /* 0x000000bd00bd7308 */ /* 0x000e620000000800 */
[----:B------:R-:W-:Y:S01]  /*8a20*/  HMMA.16816.F32 R36, R52, R46, R36 ;  /* 0x0000002e3424723c */ /* 0x000fe20000001824 */
[----:B------:R-:W5:Y:S01]  /*8a30*/  LDSM.16.MT88.4 R44, [R232+0xd000] ;  /* 0x00d00000e82c783b */ /* 0x000f620000004200 */
[C---:B--2---:R-:W-:Y:S01]  /*8a40*/  F2FP.F16.F32.PACK_AB R48, R182.reuse, R180 ;  /* 0x000000b4b630723e */ /* 0x044fe200000000ff */
[----:B------:R-:W-:-:S04]  /*8a50*/  FADD.FTZ R182, R182, R175 ;  /* 0x000000afb6b67221 */ /* 0x000fc80000010000 */
[----:B------:R-:W2:Y:S01]  /*8a60*/  MUFU.EX2 R156, R156 ;  /* 0x0000009c009c7308 */ /* 0x000ea20000000800 */
[----:B----4-:R-:W-:-:S07]  /*8a70*/  FADD.FTZ R182, R185, R182 ;  /* 0x000000b6b9b67221 */ /* 0x010fce0000010000 */
[----:B------:R-:W4:Y:S01]  /*8a80*/  MUFU.EX2 R157, R157 ;  /* 0x0000009d009d7308 */ /* 0x000f220000000800 */
[C---:B-1----:R-:W-:Y:S01]  /*8a90*/  F2FP.F16.F32.PACK_AB R50, R189.reuse, R185 ;  /* 0x000000b9bd32723e */ /* 0x042fe200000000ff */
[----:B------:R-:W-:-:S06]  /*8aa0*/  FADD.FTZ R189, R189, R182 ;  /* 0x000000b6bdbd7221 */ /* 0x000fcc0000010000 */
[----:B------:R-:W-:Y:S01]  /*8ab0*/  HMMA.16816.F32 R16, R48, R24, R16 ;  /* 0x000000183010723c */ /* 0x000fe20000001810 */
[----:B------:R-:W-:Y:S01]  /*8ac0*/  MUFU.EX2 R161, R161 ;  /* 0x000000a100a17308 */ /* 0x000fe20000000800 */
[----:B--2---:R-:W-:-:S04]  /*8ad0*/  FADD.FTZ R148, R156, R148 ;  /* 0x000000949c947221 */ /* 0x004fc80000010000 */
[C---:B------:R-:W-:Y:S01]  /*8ae0*/  HMMA.16816.F32 R12, R48.reuse, R26, R12 ;  /* 0x0000001a300c723c */ /* 0x040fe2000000180c */
[----:B------:R-:W1:Y:S02]  /*8af0*/  LDSM.16.MT88.4 R24, [R235+0xd800] ;  /* 0x00d80000eb18783b */ /* 0x000e640000004200 */
[----:B------:R-:W2:Y:S01]  /*8b00*/  MUFU.EX2 R176, R176 ;  /* 0x000000b000b07308 */ /* 0x000ea20000000800 */
[C---:B----4-:R-:W-:Y:S01]  /*8b10*/  F2FP.F16.F32.PACK_AB R53, R157.reuse, R156 ;  /* 0x0000009c9d35723e */ /* 0x050fe200000000ff */
[----:B------:R-:W-:Y:S01]  /*8b20*/  FADD.FTZ R148, R157, R148 ;  /* 0x000000949d947221 */ /* 0x000fe20000010000 */
[C---:B---3--:R-:W-:Y:S05]  /*8b30*/  HMMA.16816.F32 R8, R48.reuse, R20, R8 ;  /* 0x000000143008723c */ /* 0x048fea0000001808 */
[----:B------:R-:W3:Y:S01]  /*8b40*/  MUFU.EX2 R190, R190 ;  /* 0x000000be00be7308 */ /* 0x000ee20000000800 */
[C---:B------:R-:W-:Y:S01]  /*8b50*/  HMMA.16816.F32 R4, R48.reuse, R22, R4 ;  /* 0x000000163004723c */ /* 0x040fe20000001804 */
[----:B------:R-:W4:Y:S05]  /*8b60*/  LDSM.16.MT88.4 R20, [R233+0xd800] ;  /* 0x00d80000e914783b */ /* 0x000f2a0000004200 */
        /* <DEDUP_REMOVED lines=8> */
[----:B---3--:R-:W-:Y:S02]  /*8bf0*/  FADD.FTZ R189, R190, R189 ;  /* 0x000000bdbebd7221 */ /* 0x008fe40000010000 */
[C---:B------:R-:W-:Y:S05]  /*8c00*/  HMMA.16816.F32 R40, R48.reuse, R44, R40 ;  /* 0x0000002c3028723c */ /* 0x040fea0000001828 */
[----:B------:R-:W3:Y:S01]  /*8c10*/  MUFU.EX2 R181, R181 ;  /* 0x000000b500b57308 */ /* 0x000ee20000000800 */
[----:B------:R-:W-:Y:S01]  /*8c20*/  HMMA.16816.F32 R36, R48, R46, R36 ;  /* 0x0000002e3024723c */ /* 0x000fe20000001824 */
[----:B------:R-:W2:Y:S01]  /*8c30*/  LDSM.16.MT88.4 R44, [R232+0xd800] ;  /* 0x00d80000e82c783b */ /* 0x000ea20000004200 */
[C---:B-----5:R-:W-:Y:S01]  /*8c40*/  F2FP.F16.F32.PACK_AB R52, R187.reuse, R190 ;  /* 0x000000bebb34723e */ /* 0x060fe200000000ff */
[----:B------:R-:W-:-:S02]  /*8c50*/  FADD.FTZ R187, R187, R189 ;  /* 0x000000bdbbbb7221 */ /* 0x000fc40000010000 */
[----:B------:R-:W-:Y:S02]  /*8c60*/  LDSM.16.MT88.4 R48, [R232+0xe000] ;  /* 0x00e00000e830783b */ /* 0x000fe40000004200 */
[----:B------:R-:W5:Y:S08]  /*8c70*/  MUFU.EX2 R177, R177 ;  /* 0x000000b100b17308 */ /* 0x000f700000000800 */
[----:B------:R-:W2:Y:S01]  /*8c80*/  MUFU.EX2 R178, R178 ;  /* 0x000000b200b27308 */ /* 0x000ea20000000800 */
[----:B---3--:R-:W-:Y:S01]  /*8c90*/  F2FP.F16.F32.PACK_AB R54, R181, R184 ;  /* 0x000000b8b536723e */ /* 0x008fe200000000ff */
        /* <DEDUP_REMOVED lines=22> */
[----:B--2---:R-:W-:Y:S01]  /*8e00*/  F2FP.F16.F32.PACK_AB R44, R173, R174 ;  /* 0x000000aead2c723e */ /* 0x004fe200000000ff */
[----:B------:R-:W-:-:S02]  /*8e10*/  FADD.FTZ R174, R174, R184 ;  /* 0x000000b8aeae7221 */ /* 0x000fc40000010000 */
[----:B------:R-:W-:Y:S01]  /*8e20*/  FADD.FTZ R178, R191, R178 ;  /* 0x000000b2bfb27221 */ /* 0x000fe20000010000 */
[C---:B------:R-:W-:Y:S01]  /*8e30*/  F2FP.F16.F32.PACK_AB R47, R192.reuse, R191 ;  /* 0x000000bfc02f723e */ /* 0x040fe200000000ff */
[----:B------:R-:W2:Y:S01]  /*8e40*/  MUFU.EX2 R193, R193 ;  /* 0x000000c100c17308 */ /* 0x000ea20000000800 */
        /* <DEDUP_REMOVED lines=8> */
[----:B--2---:R-:W-:-:S03]  /*8ed0*/  FADD.FTZ R192, R193, R192 ;  /* 0x000000c0c1c07221 */ /* 0x004fc60000010000 */
[C---:B------:R-:W-:Y:S01]  /*8ee0*/  HMMA.16816.F32 R12, R44.reuse, R26, R12 ;  /* 0x0000001a2c0c723c */ /* 0x040fe2000000180c */
[----:B------:R-:W2:Y:S03]  /*8ef0*/  LDSM.16.MT88.4 R24, [R235+0xe800] ;  /* 0x00e80000eb18783b */ /* 0x000ea60000004200 */
[----:B------:R-:W4:Y:S01]  /*8f00*/  MUFU.EX2 R179, R179 ;  /* 0x000000b300b37308 */ /* 0x000f220000000800 */
[C---:B-----5:R-:W-:Y:S01]  /*8f10*/  F2FP.F16.F32.PACK_AB R53, R186.reuse, R193 ;  /* 0x000000c1ba35723e */ /* 0x060fe200000000ff */
[----:B---3--:R-:W-:Y:S01]  /*8f20*/  HMMA.16816.F32 R8, R44, R20, R8 ;  /* 0x000000142c08723c */ /* 0x008fe20000001808 */
[----:B------:R-:W-:-:S05]  /*8f30*/  FADD.FTZ R186, R186, R192 ;  /* 0x000000c0baba7221 */ /* 0x000fca0000010000 */
[----:B------:R-:W-:Y:S01]  /*8f40*/  HMMA.16816.F32 R4, R44, R22, R4 ;  /* 0x000000162c04723c */ /* 0x000fe20000001804 */
[----:B------:R-:W3:Y:S01]  /*8f50*/  LDSM.16.MT88.4 R20, [R233+0xe800] ;  /* 0x00e80000e914783b */ /* 0x000ee20000004200 */
        /* <DEDUP_REMOVED lines=18> */
[----:B------:R-:W3:Y:S01]  /*9080*/  MUFU.EX2 R163, R163 ;  /* 0x000000a300a37308 */ /* 0x000ee20000000800 */
[----:B-----5:R-:W-:Y:S01]  /*9090*/  F2FP.F16.F32.PACK_AB R54, R158, R160 ;  /* 0x000000a09e36723e */ /* 0x020fe200000000ff */
[----:B------:R-:W-:-:S04]  /*90a0*/  FADD.FTZ R160, R160, R152 ;  /* 0x00000098a0a07221 */ /* 0x000fc80000010000 */
[----:B------:R-:W-:Y:S02]  /*90b0*/  FADD.FTZ R160, R158, R160 ;  /* 0x000000a09ea07221 */ /* 0x000fe40000010000 */
[----:B--2---:R-:W-:Y:S01]  /*90c0*/  HMMA.16816.F32 R16, R52, R24, R16 ;  /* 0x000000183410723c */ /* 0x004fe20000001810 */
[----:B------:R-:W-:Y:S01]  /*90d0*/  MUFU.EX2 R159, R159 ;  /* 0x0000009f009f7308 */ /* 0x000fe20000000800 */
        /* <DEDUP_REMOVED lines=8> */
[C---:B------:R-:W-:Y:S01]  /*9160*/  HMMA.16816.F32 R4, R52.reuse, R22, R4 ;  /* 0x000000163404723c */ /* 0x040fe20000001804 */
[----:B------:R-:W5:Y:S05]  /*9170*/  LDSM.16.MT88.4 R20, [R233+0xf000] ;  /* 0x00f00000e914783b */ /* 0x000f6a0000004200 */
[----:B----4-:R-:W-:Y:S01]  /*9180*/  HMMA.16816.F32 R32, R52, R44, R32 ;  /* 0x0000002c3420723c */ /* 0x010fe20000001820 */
[----:B------:R-:W4:Y:S01]  /*9190*/  MUFU.EX2 R141, R141 ;  /* 0x0000008d008d7308 */ /* 0x000f220000000800 */
[----:B--2---:R-:W-:Y:S01]  /*91a0*/  F2FP.F16.F32.PACK_AB R59, R146, R159 ;  /* 0x0000009f923b723e */ /* 0x004fe200000000ff */
[----:B------:R-:W-:-:S03]  /*91b0*/  FADD.FTZ R159, R159, R179 ;  /* 0x000000b39f9f7221 */ /* 0x000fc60000010000 */
[C---:B------:R-:W-:Y:S01]  /*91c0*/  HMMA.16816.F32 R28, R52.reuse, R46, R28 ;  /* 0x0000002e341c723c */ /* 0x040fe2000000181c */
[----:B------:R-:W2:Y:S01]  /*91d0*/  LDSM.16.MT88.4 R44, [R231+0xf000] ;  /* 0x00f00000e72c783b */ /* 0x000ea20000004200 */
[----:B------:R-:W-:Y:S01]  /*91e0*/  FADD.FTZ R159, R146, R159 ;  /* 0x0000009f929f7221 */ /* 0x000fe20000010000 */
[----:B------:R-:W1:Y:S01]  /*91f0*/  MUFU.EX2 R140, R140 ;  /* 0x0000008c008c7308 */ /* 0x000e620000000800 */
[----:B---3--:R-:W-:Y:S02]  /*9200*/  FADD.FTZ R160, R143, R160 ;  /* 0x000000a08fa07221 */ /* 0x008fe40000010000 */
[C---:B------:R-:W-:Y:S05]  /*9210*/  HMMA.16816.F32 R40, R52.reuse, R48, R40 ;  /* 0x000000303428723c */ /* 0x040fea0000001828 */
[----:B------:R-:W3:Y:S01]  /*9220*/  MUFU.EX2 R135, R135 ;  /* 0x0000008700877308 */ /* 0x000ee20000000800 */
[----:B------:R-:W-:Y:S01]  /*9230*/  HMMA.16816.F32 R36, R52, R50, R36 ;  /* 0x000000323424723c */ /* 0x000fe20000001824 */
[----:B------:R-:W2:Y:S01]  /*9240*/  LDSM.16.MT88.4 R48, [R232+0xf000] ;  /* 0x00f00000e830783b */ /* 0x000ea20000004200 */
[C---:B----4-:R-:W-:Y:S01]  /*9250*/  F2FP.F16.F32.PACK_AB R56, R141.reuse, R143 ;  /* 0x0000008f8d38723e */ /* 0x050fe200000000ff */
[----:B------:R-:W-:-:S04]  /*9260*/  FADD.FTZ R141, R141, R160 ;  /* 0x000000a08d8d7221 */ /* 0x000fc80000010000 */
[----:B------:R-:W-:Y:S01]  /*9270*/  MUFU.EX2 R142, R142 ;  /* 0x0000008e008e7308 */ /* 0x000fe20000000800 */
[----:B-1----:R-:W-:-:S07]  /*9280*/  FADD.FTZ R141, R140, R141 ;  /* 0x0000008d8c8d7221 */ /* 0x002fce0000010000 */
[----:B------:R-:W1:Y:S01]  /*9290*/  MUFU.EX2 R137, R137 ;  /* 0x0000008900897308 */ /* 0x000e620000000800 */
[C---:B---3--:R-:W-:Y:S01]  /*92a0*/  F2FP.F16.F32.PACK_AB R58, R135.reuse, R140 ;  /* 0x0000008c873a723e */ /* 0x048fe200000000ff */
[----:B------:R-:W-:Y:S02]  /*92b0*/  FADD.FTZ R141, R135, R141 ;  /* 0x0000008d878d7221 */ /* 0x000fe40000010000 */
[----:B------:R-:W-:Y:S04]  /*92c0*/  LDSM.16.MT88.4 R132, [R231+0x11800] ;  /* 0x01180000e784783b */ /* 0x000fe80000004200 */
        /* <DEDUP_REMOVED lines=12> */
[----:B--2---:R-:W-:Y:S01]  /*9390*/  HMMA.16816.F32 R32, R56, R44, R32 ;  /* 0x0000002c3820723c */ /* 0x004fe20000001820 */
[----:B------:R-:W2:Y:S01]  /*93a0*/  MUFU.EX2 R79, R79 ;  /* 0x0000004f004f7308 */ /* 0x000ea20000000800 */
        /* <DEDUP_REMOVED lines=10> */
[----:B--2---:R-:W-:Y:S01]  /*9450*/  F2FP.F16.F32.PACK_AB R52, R79, R78 ;  /* 0x0000004e4f34723e */ /* 0x004fe200000000ff */
[----:B------:R-:W-:-:S04]  /*9460*/  FADD.FTZ R78, R78, R141 ;  /* 0x0000008d4e4e7221 */ /* 0x000fc80000010000 */
        /* <DEDUP_REMOVED lines=8> */
[----:B------:R-:W-:Y:S01]  /*94f0*/  FFMA.FTZ R87, R97, UR18, -R115 ;  /* 0x0000001261577c23 */ /* 0x000fe20008010873 */
[----:B-----5:R-:W-:Y:S01]  /*9500*/  F2FP.F16.F32.PACK_AB R54, R83, R82 ;  /* 0x000000525336723e */ /* 0x020fe200000000ff */
[----:B------:R-:W-:Y:S01]  /*9510*/  FADD.FTZ R78, R79, R78 ;  /* 0x0000004e4f4e7221 */ /* 0x000fe20000010000 */
[--C-:B------:R-:W-:Y:S01]  /*9520*/  FFMA.FTZ R90, R70, UR18, -R93.reuse ;  /* 0x00000012465a7c23 */ /* 0x100fe2000801085d */
[--C-:B------:R-:W-:Y:S01]  /*9530*/  FFMA.FTZ R70, R71, UR18, -R93.reuse ;  /* 0x0000001247467c23 */ /* 0x100fe2000801085d */
[--C-:B------:R-:W-:Y:S01]  /*9540*/  FFMA.FTZ R71, R72, UR18, -R93.reuse ;  /* 0x0000001248477c23 */ /* 0x100fe2000801085d */
[----:B------:R-:W2:Y:S01]  /*9550*/  MUFU.EX2 R63, R63 ;  /* 0x0000003f003f7308 */ /* 0x000ea20000000800 */
[----:B------:R-:W-:Y:S01]  /*9560*/  FADD.FTZ R82, R82, R78 ;  /* 0x0000004e52527221 */ /* 0x000fe20000010000 */
[C---:B---3--:R-:W-:Y:S01]  /*9570*/  HMMA.16816.F32 R16, R52.reuse, R24, R16 ;  /* 0x000000183410723c */ /* 0x048fe20000001810 */
[----:B------:R-:W-:Y:S01]  /*9580*/  FFMA.FTZ R72, R73, UR18, -R93 ;  /* 0x0000001249487c23 */ /* 0x000fe2000801085d */
[--C-:B------:R-:W-:Y:S01]  /*9590*/  FFMA.FTZ R73, R92, UR18, -R115.reuse ;  /* 0x000000125c497c23 */ /* 0x100fe20008010873 */
[----:B------:R-:W-:Y:S01]  /*95a0*/  FADD.FTZ R82, R83, R82 ;  /* 0x0000005253527221 */ /* 0x000fe20000010000 */
[--C-:B------:R-:W-:Y:S01]  /*95b0*/  FFMA.FTZ R91, R100, UR18, -R115.reuse ;  /* 0x00000012645b7c23 */ /* 0x100fe20008010873 */
[----:B------:R-:W-:Y:S01]  /*95c0*/  FFMA.FTZ R92, R116, UR18, -R115 ;  /* 0x00000012745c7c23 */ /* 0x000fe20008010873 */
[C---:B------:R-:W-:Y:S01]  /*95d0*/  HMMA.16816.F32 R12, R52.reuse, R26, R12 ;  /* 0x0000001a340c723c */ /* 0x040fe2000000180c */
[----:B------:R-:W3:Y:S01]  /*95e0*/  LDSM.16.MT88.4 R24, [R235+0x10000] ;  /* 0x01000000eb18783b */ /* 0x000ee20000004200 */
[----:B------:R-:W-:Y:S04]  /*95f0*/  MUFU.EX2 R64, R64 ;  /* 0x0000004000407308 */ /* 0x000fe80000000800 */
        /* <DEDUP_REMOVED lines=8> */
[----:B------:R-:W3:Y:S03]  /*9680*/  MUFU.EX2 R59, R59 ;  /* 0x0000003b003b7308 */ /* 0x000ee60000000800 */
[C---:B------:R-:W-:Y:S05]  /*9690*/  HMMA.16816.F32 R40, R52.reuse, R48, R40 ;  /* 0x000000303428723c */ /* 0x040fea0000001828 */
[----:B------:R-:W-:Y:S01]  /*96a0*/  MUFU.EX2 R65, R65 ;  /* 0x0000004100417308 */ /* 0x000fe20000000800 */
[----:B------:R-:W-:Y:S01]  /*96b0*/  HMMA.16816.F32 R36, R52, R50, R36 ;  /* 0x000000323424723c */ /* 0x000fe20000001824 */
[----:B------:R-:W4:Y:S06]  /*96c0*/  LDSM.16.MT88.4 R48, [R232+0x10000] ;  /* 0x01000000e830783b */ /* 0x000f2c0000004200 */
[----:B------:R-:W5:Y:S01]  /*96d0*/  MUFU.EX2 R66, R66 ;  /* 0x0000004200427308 */ /* 0x000f620000000800 */
[----:B--2---:R-:W-:Y:S01]  /*96e0*/  F2FP.F16.F32.PACK_AB R53, R63, R62 ;  /* 0x0000003e3f35723e */ /* 0x004fe200000000ff */
[----:B------:R-:W-:Y:S01]  /*96f0*/  FADD.FTZ R62, R62, R60 ;  /* 0x0000003c3e3e7221 */ /* 0x000fe20000010000 */
[----:B-1----:R-:W-:-:S02]  /*9700*/  F2FP.F16.F32.PACK_AB R55, R56, R64 ;  /* 0x000000403837723e */ /* 0x002fc400000000ff */
[----:B---3--:R-:W-:Y:S01]  /*9710*/  F2FP.F16.F32.PACK_AB R52, R59, R58 ;  /* 0x0000003a3b34723e */ /* 0x008fe200000000ff */
[----:B------:R-:W-:Y:S01]  /*9720*/  FADD.FTZ R58, R58, R82 ;  /* 0x000000523a3a7221 */ /* 0x000fe20000010000 */
[----:B------:R-:W-:Y:S01]  /*9730*/  FADD.FTZ R62, R63, R62 ;  /* 0x0000003e3f3e7221 */ /* 0x000fe20000010000 */
[----:B------:R1:W-:Y:S02]  /*9740*/  MUFU.EX2 R80, R68 ;  /* 0x0000004400507308 */ /* 0x0003e40000000800 */
[----:B------:R-:W-:Y:S01]  /*9750*/  FADD.FTZ R58, R59, R58 ;  /* 0x0000003a3b3a7221 */ /* 0x000fe20000010000 */
[----:B------:R-:W-:-:S04]  /*9760*/  FADD.FTZ R64, R64, R62 ;  /* 0x0000003e40407221 */ /* 0x000fc80000010000 */
[----:B------:R-:W-:Y:S01]  /*9770*/  FADD.FTZ R64, R56, R64 ;  /* 0x0000004038407221 */ /* 0x000fe20000010000 */
[----:B------:R-:W-:Y:S01]  /*9780*/  MUFU.EX2 R57, R57 ;  /* 0x0000003900397308 */ /* 0x000fe20000000800 */
[----:B-----5:R-:W-:Y:S01]  /*9790*/  F2FP.F16.F32.PACK_AB R54, R66, R65 ;  /* 0x000000414236723e */ /* 0x020fe200000000ff */
[----:B------:R-:W-:-:S04]  /*97a0*/  FADD.FTZ R65, R65, R58 ;  /* 0x0000003a41417221 */ /* 0x000fc80000010000 */
[----:B------:R-:W-:Y:S02]  /*97b0*/  FADD.FTZ R65, R66, R65 ;  /* 0x0000004142417221 */ /* 0x000fe40000010000 */
[C---:B------:R-:W-:Y:S01]  /*97c0*/  HMMA.16816.F32 R16, R52.reuse, R24, R16 ;  /* 0x000000183410723c */ /* 0x040fe20000001810 */
[----:B-1----:R-:W-:Y:S01]  /*97d0*/  FFMA.FTZ R68, R69, UR18, -R93 ;  /* 0x0000001245447c23 */ /* 0x002fe2000801085d */
[----:B------:R-:W-:Y:S01]  /*97e0*/  FFMA.FTZ R69, R94, UR18, -R115 ;  /* 0x000000125e457c23 */ /* 0x000fe20008010873 */
[----:B------:R-:W1:Y:S03]  /*97f0*/  MUFU.EX2 R67, R67 ;  /* 0x0000004300437308 */ /* 0x000e660000000800 */
[C---:B------:R-:W-:Y:S01]  /*9800*/  HMMA.16816.F32 R12, R52.reuse, R26, R12 ;  /* 0x0000001a340c723c */ /* 0x040fe2000000180c */
[----:B------:R-:W2:Y:S04]  /*9810*/  LDSM.16.MT88.4 R24, [R235+0x10800] ;  /* 0x01080000eb18783b */ /* 0x000ea80000004200 */
[----:B------:R-:W-:Y:S01]  /*9820*/  MUFU.EX2 R68, R68 ;  /* 0x0000004400447308 */ /* 0x000fe20000000800 */
[C---:B------:R-:W-:Y:S06]  /*9830*/  HMMA.16816.F32 R8, R52.reuse, R20, R8 ;  /* 0x000000143408723c */ /* 0x040fec0000001808 */
[C---:B------:R-:W-:Y:S01]  /*9840*/  HMMA.16816.F32 R4, R52.reuse, R22, R4 ;  /* 0x000000163404723c */ /* 0x040fe20000001804 */
[----:B------:R-:W3:Y:S01]  /*9850*/  LDSM.16.MT88.4 R20, [R233+0x10800] ;  /* 0x01080000e914783b */ /* 0x000ee20000004200 */
[----:B------:R-:W-:Y:S04]  /*9860*/  MUFU.EX2 R69, R69 ;  /* 0x0000004500457308 */ /* 0x000fe80000000800 */
[C---:B----4-:R-:W-:Y:S04]  /*9870*/  HMMA.16816.F32 R32, R52.reuse, R44, R32 ;  /* 0x0000002c3420723c */ /* 0x050fe80000001820 */
[----:B------:R-:W4:Y:S02]  /*9880*/  MUFU.EX2 R84, R84 ;  /* 0x0000005400547308 */ /* 0x000f240000000800 */
[C---:B------:R-:W-:Y:S01]  /*9890*/  HMMA.16816.F32 R28, R52.reuse, R46, R28 ;  /* 0x0000002e341c723c */ /* 0x040fe2000000181c */
[----:B------:R-:W5:Y:S05]  /*98a0*/  LDSM.16.MT88.4 R44, [R232+0x10800] ;  /* 0x01080000e82c783b */ /* 0x000f6a0000004200 */
[----:B------:R-:W-:Y:S01]  /*98b0*/  MUFU.EX2 R86, R86 ;  /* 0x0000005600567308 */ /* 0x000fe20000000800 */
[C---:B------:R-:W-:Y:S06]  /*98c0*/  HMMA.16816.F32 R40, R52.reuse, R48, R40 ;  /* 0x000000303428723c */ /* 0x040fec0000001828 */
[----:B------:R-:W-:Y:S01]  /*98d0*/  HMMA.16816.F32 R36, R52, R50, R36 ;  /* 0x000000323424723c */ /* 0x000fe20000001824 */
[----:B------:R-:W2:Y:S01]  /*98e0*/  MUFU.EX2 R87, R87 ;  /* 0x0000005700577308 */ /* 0x000ea20000000800 */
[----:B------:R-:W5:Y:S01]  /*98f0*/  LDSM.16.MT88.4 R52, [R231+0x10800] ;  /* 0x01080000e734783b */ /* 0x000f620000004200 */
[----:B-1----:R-:W-:Y:S01]  /*9900*/  F2FP.F16.F32.PACK_AB R49, R67, R57 ;  /* 0x000000394331723e */ /* 0x002fe200000000ff */
[----:B------:R-:W-:Y:S01]  /*9910*/  FADD.FTZ R57, R57, R64 ;  /* 0x0000004039397221 */ /* 0x000fe20000010000 */
[----:B----4-:R-:W-:Y:S01]  /*9920*/  F2FP.F16.F32.PACK_AB R48, R84, R69 ;  /* 0x000000455430723e */ /* 0x010fe200000000ff */
[----:B------:R-:W-:Y:S01]  /*9930*/  FADD.FTZ R69, R69, R65 ;  /* 0x0000004145457221 */ /* 0x000fe20000010000 */
[----:B------:R-:W-:Y:S01]  /*9940*/  F2FP.F16.F32.PACK_AB R51, R68, R80 ;  /* 0x000000504433723e */ /* 0x000fe200000000ff */
[----:B------:R-:W-:Y:S01]  /*9950*/  FADD.FTZ R57, R67, R57 ;  /* 0x0000003943397221 */ /* 0x000fe20000010000 */
[----:B------:R-:W-:Y:S01]  /*9960*/  MUFU.EX2 R90, R90 ;  /* 0x0000005a005a7308 */ /* 0x000fe20000000800 */
[----:B------:R-:W-:-:S02]  /*9970*/  FADD.FTZ R69, R84, R69 ;  /* 0x0000004554457221 */ /* 0x000fc40000010000 */
[----:B------:R-:W-:-:S04]  /*9980*/  FADD.FTZ R80, R80, R57 ;  /* 0x0000003950507221 */ /* 0x000fc80000010000 */
[----:B------:R-:W-:Y:S01]  /*9990*/  FADD.FTZ R80, R68, R80 ;  /* 0x0000005044507221 */ /* 0x000fe20000010000 */
[----:B------:R-:W1:Y:S01]  /*99a0*/  MUFU.EX2 R70, R70 ;  /* 0x0000004600467308 */ /* 0x000e620000000800 */
[----:B--2---:R-:W-:Y:S01]  /*99b0*/  F2FP.F16.F32.PACK_AB R50, R87, R86 ;  /* 0x000000565732723e */ /* 0x004fe200000000ff */
[----:B------:R-:W-:-:S04]  /*99c0*/  FADD.FTZ R86, R86, R69 ;  /* 0x0000004556567221 */ /* 0x000fc80000010000 */
[----:B------:R-:W-:Y:S02]  /*99d0*/  FADD.FTZ R86, R87, R86 ;  /* 0x0000005657567221 */ /* 0x000fe40000010000 */
[C---:B------:R-:W-:Y:S01]  /*99e0*/  HMMA.16816.F32 R16, R48.reuse, R24, R16 ;  /* 0x000000183010723c */ /* 0x040fe20000001810 */
[----:B------:R-:W-:Y:S05]  /*99f0*/  MUFU.EX2 R71, R71 ;  /* 0x0000004700477308 */ /* 0x000fea0000000800 */
[C---:B------:R-:W-:Y:S01]  /*9a00*/  HMMA.16816.F32 R12, R48.reuse, R26, R12 ;  /* 0x0000001a300c723c */ /* 0x040fe2000000180c */
[----:B------:R-:W2:Y:S02]  /*9a10*/  LDSM.16.MT88.4 R24, [R233+0x11000] ;  /* 0x01100000e918783b */ /* 0x000ea40000004200 */
[----:B------:R-:W4:Y:S03]  /*9a20*/  MUFU.EX2 R72, R72 ;  /* 0x0000004800487308 */ /* 0x000f260000000800 */
[C---:B---3--:R-:W-:Y:S05]  /*9a30*/  HMMA.16816.F32 R8, R48.reuse, R20, R8 ;  /* 0x000000143008723c */ /* 0x048fea0000001808 */
[----:B------:R-:W-:Y:S01]  /*9a40*/  MUFU.EX2 R73, R73 ;  /* 0x0000004900497308 */ /* 0x000fe20000000800 */
[C---:B------:R-:W-:Y:S01]  /*9a50*/  HMMA.16816.F32 R4, R48.reuse, R22, R4 ;  /* 0x000000163004723c */ /* 0x040fe20000001804 */
[----:B------:R-:W3:Y:S05]  /*9a60*/  LDSM.16.MT88.4 R20, [R235+0x11000] ;  /* 0x01100000eb14783b */ /* 0x000eea0000004200 */
[C---:B-----5:R-:W-:Y:S01]  /*9a70*/  HMMA.16816.F32 R40, R48.reuse, R44, R40 ;  /* 0x0000002c3028723c */ /* 0x060fe20000001828 */
[----:B------:R-:W5:Y:S05]  /*9a80*/  MUFU.EX2 R3, R98 ;  /* 0x0000006200037308 */ /* 0x000f6a0000000800 */
[C---:B------:R-:W-:Y:S01]  /*9a90*/  HMMA.16816.F32 R36, R48.reuse, R46, R36 ;  /* 0x0000002e3024723c */ /* 0x040fe20000001824 */
[----:B------:R-:W3:Y:S02]  /*9aa0*/  LDSM.16.MT88.4 R44, [R232+0x11000] ;  /* 0x01100000e82c783b */ /* 0x000ee40000004200 */
[----:B------:R-:W-:Y:S03]  /*9ab0*/  MUFU.EX2 R81, R81 ;  /* 0x0000005100517308 */ /* 0x000fe60000000800 */
[C---:B------:R-:W-:Y:S05]  /*9ac0*/  HMMA.16816.F32 R32, R48.reuse, R52, R32 ;  /* 0x000000343020723c */ /* 0x040fea0000001820 */
[----:B------:R-:W2:Y:S01]  /*9ad0*/  MUFU.EX2 R88, R88 ;  /* 0x0000005800587308 */ /* 0x000ea20000000800 */
[----:B------:R-:W-:Y:S01]  /*9ae0*/  HMMA.16816.F32 R28, R48, R54, R28 ;  /* 0x00000036301c723c */ /* 0x000fe2000000181c */
[----:B------:R-:W3:Y:S06]  /*9af0*/  LDSM.16.MT88.4 R52, [R231+0x11000] ;  /* 0x01100000e734783b */ /* 0x000eec0000004200 */
[----:B-1----:R-:W-:Y:S01]  /*9b00*/  F2FP.F16.F32.PACK_AB R49, R70, R90 ;  /* 0x0000005a4631723e */ /* 0x002fe200000000ff */
[----:B------:R-:W1:Y:S01]  /*9b10*/  MUFU.EX2 R89, R89 ;  /* 0x0000005900597308 */ /* 0x000e620000000800 */
[----:B----4-:R-:W-:Y:S01]  /*9b20*/  F2FP.F16.F32.PACK_AB R51, R72, R71 ;  /* 0x000000474833723e */ /* 0x010fe200000000ff */
[----:B------:R-:W-:Y:S01]  /*9b30*/  FADD.FTZ R90, R90, R80 ;  /* 0x000000505a5a7221 */ /* 0x000fe20000010000 */
[----:B-----5:R-:W-:Y:S01]  /*9b40*/  F2FP.F16.F32.PACK_AB R48, R3, R73 ;  /* 0x000000490330723e */ /* 0x020fe200000000ff */
[----:B------:R-:W-:-:S02]  /*9b50*/  FADD.FTZ R73, R73, R86 ;  /* 0x0000005649497221 */ /* 0x000fc40000010000 */
[----:B------:R-:W-:Y:S01]  /*9b60*/  FADD.FTZ R90, R70, R90 ;  /* 0x0000005a465a7221 */ /* 0x000fe20000010000 */
[----:B--2---:R-:W-:Y:S01]  /*9b70*/  F2FP.F16.F32.PACK_AB R50, R88, R81 ;  /* 0x000000515832723e */ /* 0x004fe200000000ff */
[----:B------:R-:W2:Y:S01]  /*9b80*/  MUFU.EX2 R74, R74 ;  /* 0x0000004a004a7308 */ /* 0x000ea20000000800 */
[----:B------:R-:W-:Y:S01]  /*9b90*/  FADD.FTZ R73, R3, R73 ;  /* 0x0000004903497221 */ /* 0x000fe20000010000 */
[----:B------:R-:W-:-:S03]  /*9ba0*/  FADD.FTZ R71, R71, R90 ;  /* 0x0000005a47477221 */ /* 0x000fc60000010000 */
[----:B------:R-:W-:Y:S01]  /*9bb0*/  FADD.FTZ R81, R81, R73 ;  /* 0x0000004951517221 */ /* 0x000fe20000010000 */
[----:B------:R-:W-:Y:S01]  /*9bc0*/  HMMA.16816.F32 R8, R48, R24, R8 ;  /* 0x000000183008723c */ /* 0x000fe20000001808 */
[----:B------:R-:W-:Y:S01]  /*9bd0*/  FADD.FTZ R71, R72, R71 ;  /* 0x0000004748477221 */ /* 0x000fe20000010000 */
[----:B------:R-:W4:Y:S01]  /*9be0*/  MUFU.EX2 R75, R75 ;  /* 0x0000004b004b7308 */ /* 0x000f220000000800 */
[----:B------:R-:W-:-:S03]  /*9bf0*/  FADD.FTZ R81, R88, R81 ;  /* 0x0000005158517221 */ /* 0x000fc60000010000 */
[----:B------:R-:W-:Y:S01]  /*9c00*/  HMMA.16816.F32 R4, R48, R26, R4 ;  /* 0x0000001a3004723c */ /* 0x000fe20000001804 */
[----:B-1----:R-:W-:-:S03]  /*9c10*/  FADD.FTZ R81, R89, R81 ;  /* 0x0000005159517221 */ /* 0x002fc60000010000 */
        /* <DEDUP_REMOVED lines=102> */
.L_x_3493:
[----:B------:R-:W-:-:S04]  /*a280*/  ULEA UR4, -UR8, URZ, 0x8 ;  /* 0x0000003f08047291 */ /* 0x000fc8000f8e413f */
[----:B------:R-:W-:Y:S02]  /*a290*/  USHF.R.S32.HI UR12, URZ, 0x1f, UR4 ;  /* 0x0000001f3f0c7899 */ /* 0x000fe40008011404 */
[----:B------:R-:W-:-:S04]  /*a2a0*/  MOV R6, UR4 ;  /* 0x0000000400067c02 */ /* 0x000fc80008000f00 */
[----:B------:R-:W-:-:S07]  /*a2b0*/  MOV R4, UR12 ;  /* 0x0000000c00047c02 */ /* 0x000fce0008000f00 */
.L_x_3494:
[----:B------:R-:W-:Y:S01]  /*a2c0*/  USHF.L.U32 UR4, UR8, 0x5, URZ ;  /* 0x0000000508047899 */ /* 0x000fe2000800063f */
[C---:B------:R-:W-:Y:S01]  /*a2d0*/  LEA R244, P1, R6.reuse, R244, 0x1 ;  /* 0x000000f406f47211 */ /* 0x040fe200078208ff */
[----:B------:R-:W-:Y:S01]  /*a2e0*/  USHF.L.U64.HI UR9, UR8, 0x5, UR9 ;  /* 0x0000000508097899 */ /* 0x000fe20008010209 */
[----:B------:R-:W1:Y:S01]  /*a2f0*/  S2R R3, SR_TID.X ;  /* 0x0000000000037919 */ /* 0x000e620000002100 */
[----:B------:R-:W-:Y:S01]  /*a300*/  UISETP.GT.AND UP0, UPT, UR21, UR5, UPT ;  /* 0x000000051500728c */ /* 0x000fe2000bf04270 */
        /* <DEDUP_REMOVED lines=59> */
[----:B------:R-:W5:Y:S04]  /*a6c0*/  LDSM.16.M88.4 R36, [R239+0x2800] ;  /* 0x00280000ef24783b */ /* 0x000f680000000200 */
[----:B------:R-:W5:Y:S04]  /*a6d0*/  LDSM.16.M88.4 R20, [R239+0x3800] ;  /* 0x00380000ef14783b */ /* 0x000f680000000200 */
[----:B-1----:R-:W1:Y:S04]  /*a6e0*/  LDSM.16.M88.4 R12, [R239+0x4000] ;  /* 0x00400000ef0c783b */ /* 0x002e680000000200 */
[----:B--2---:R-:W2:Y:S04]  /*a6f0*/  LDSM.16.M88.4 R4, [R239+0x4800] ;  /* 0x00480000ef04783b */ /* 0x004ea80000000200 */
[----:B------:R-:W2:Y:S04]  /*a700*/  LDSM.16.M88.4 R172, [R239+0x5000] ;  /* 0x00500000efac783b */ /* 0x000ea80000000200 */
[----:B------:R-:W2:Y:S04]  /*a710*/  LDSM.16.M88.4 R128, [R239+0x5800] ;  /* 0x00580000ef80783b */ /* 0x000ea80000000200 */
[----:B------:R-:W2:Y:S04]  /*a720*/  LDSM.16.M88.4 R120, [R239+0x6000] ;  /* 0x00600000ef78783b */ /* 0x000ea80000000200 */
[----:B------:R-:W2:Y:S04]  /*a730*/  LDSM.16.M88.4 R112, [R239+0x6800] ;  /* 0x00680000ef70783b */ /* 0x000ea80000000200 */
[----:B------:R-:W2:Y:S01]  /*a740*/  LDSM.16.M88.4 R104, [R239+0x7000] ;  /* 0x00700000ef68783b */ /* 0x000ea20000000200 */
[C---:B---3--:R-:W-:Y:S03]  /*a750*/  HMMA.16816.F32 R48, R64.reuse, R44, RZ ;  /* 0x0000002c4030723c */ /* 0x048fe600000018ff */
[----:B------:R-:W3:Y:S03]  /*a760*/  LDSM.16.M88.4 R96, [R239+0x7800] ;  /* 0x00780000ef60783b */ /* 0x000ee60000000200 */
[C---:B------:R-:W-:Y:S01]  /*a770*/  HMMA.16816.F32 R44, R64.reuse, R46, RZ ;  /* 0x0000002e402c723c */ /* 0x040fe200000018ff */
[----:B------:R-:W3:Y:S04]  /*a780*/  LDSM.16.M88.4 R88, [R239+0x8000] ;  /* 0x00800000ef58783b */ /* 0x000ee80000000200 */
[----:B------:R-:W3:Y:S01]  /*a790*/  LDSM.16.M88.4 R80, [R239+0x8800] ;  /* 0x00880000ef50783b */ /* 0x000ee20000000200 */
[C---:B----4-:R-:W-:Y:S03]  /*a7a0*/  HMMA.16816.F32 R32, R64.reuse, R28, RZ ;  /* 0x0000001c4020723c */ /* 0x050fe600000018ff */
[----:B------:R-:W4:Y:S03]  /*a7b0*/  LDSM.16.M88.4 R72, [R239+0x9000] ;  /* 0x00900000ef48783b */ /* 0x000f260000000200 */
[C---:B------:R-:W-:Y:S01]  /*a7c0*/  HMMA.16816.F32 R28, R64.reuse, R30, RZ ;  /* 0x0000001e401c723c */ /* 0x040fe200000018ff */
[----:B------:R-:W4:Y:S04]  /*a7d0*/  LDSM.16.M88.4 R60, [R239+0x9800] ;  /* 0x00980000ef3c783b */ /* 0x000f280000000200 */
[----:B------:R-:W-:Y:S01]  /*a7e0*/  LDSM.16.M88.4 R188, [R188] ;  /* 0x00000000bcbc783b */ /* 0x000fe20000000200 */
[C---:B-----5:R-:W-:Y:S03]  /*a7f0*/  HMMA.16816.F32 R40, R64.reuse, R36, RZ ;  /* 0x000000244028723c */ /* 0x060fe600000018ff */
[----:B------:R-:W5:Y:S03]  /*a800*/  LDSM.16.M88.4 R56, [R234+0x2000] ;  /* 0x00200000ea38783b */ /* 0x000f660000000200 */
[C---:B------:R-:W-:Y:S01]  /*a810*/  HMMA.16816.F32 R24, R64.reuse, R20, RZ ;  /* 0x000000144018723c */ /* 0x040fe200000018ff */
[----:B------:R-:W5:Y:S04]  /*a820*/  LDSM.16.M88.4 R52, [R234+0x3000] ;  /* 0x00300000ea34783b */ /* 0x000f680000000200 */
[----:B------:R-:W5:Y:S01]  /*a830*/  LDSM.16.M88.4 R184, [R234+0x2800] ;  /* 0x00280000eab8783b */ /* 0x000f620000000200 */
[C---:B-1----:R-:W-:Y:S03]  /*a840*/  HMMA.16816.F32 R16, R64.reuse, R12, RZ ;  /* 0x0000000c4010723c */ /* 0x042fe600000018ff */
[----:B------:R-:W-:Y:S03]  /*a850*/  LDSM.16.M88.4 R200, [R234+0x4800] ;  /* 0x00480000eac8783b */ /* 0x000fe60000000200 */
[C---:B--2---:R-:W-:Y:S01]  /*a860*/  HMMA.16816.F32 R8, R64.reuse, R4, RZ ;  /* 0x000000044008723c */ /* 0x044fe200000018ff */
        /* <DEDUP_REMOVED lines=8> */
[C---:B------:R-:W-:Y:S06]  /*a8f0*/  HMMA.16816.F32 R116, R64.reuse, R112, RZ ;  /* 0x000000704074723c */ /* 0x040fec00000018ff */
[C---:B------:R-:W-:Y:S06]  /*a900*/  HMMA.16816.F32 R108, R64.reuse, R104, RZ ;  /* 0x00000068406c723c */ /* 0x040fec00000018ff */
        /* <DEDUP_REMOVED lines=20> */
[C---:B-----5:R-:W-:Y:S06]  /*aa50*/  HMMA.16816.F32 R48, R188.reuse, R56, R48 ;  /* 0x00000038bc30723c */ /* 0x060fec0000001830 */
        /* <DEDUP_REMOVED lines=19> */
[----:B------:R-:W3:Y:S05]  /*ab90*/  LDSM.16.M88.4 R52, [R237] ;  /* 0x00000000ed34783b */ /* 0x000eea0000000200 */
[C---:B----4-:R-:W-:Y:S06]  /*aba0*/  HMMA.16816.F32 R108, R188.reuse, R184, R108 ;  /* 0x000000b8bc6c723c */ /* 0x050fec000000186c */
[----:B-1----:R-:W-:Y:S01]  /*abb0*/  HMMA.16816.F32 R84, R188, R60, R84 ;  /* 0x0000003cbc54723c */ /* 0x002fe20000001854 */
[----:B------:R-:W-:-:S05]  /*abc0*/  VIADD R184, R237, 0x800 ;  /* 0x00000800edb87836 */ /* 0x000fca0000000000 */
[----:B--2---:R-:W-:Y:S01]  /*abd0*/  HMMA.16816.F32 R76, R188, R56, R76 ;  /* 0x00000038bc4c723c */ /* 0x004fe2000000184c */
[----:B------:R-:W-:-:S05]  /*abe0*/  VIADD R60, R237, 0x1800 ;  /* 0x00001800ed3c7836 */ /* 0x000fca0000000000 */
[C---:B------:R-:W-:Y:S01]  /*abf0*/  HMMA.16816.F32 R104, R188.reuse, R186, R104 ;  /* 0x000000babc68723c */ /* 0x040fe20000001868 */
[C---:B------:R-:W-:Y:S01]  /*ac00*/  VIADD R56, R237.reuse, 0x2000 ;  /* 0x00002000ed387836 */ /* 0x040fe20000000000 */
[----:B------:R-:W1:Y:S04]  /*ac10*/  LDSM.16.M88.4 R184, [R184] ;  /* 0x00000000b8b8783b */ /* 0x000e680000000200 */
[C---:B------:R-:W-:Y:S01]  /*ac20*/  HMMA.16816.F32 R80, R188.reuse, R62, R80 ;  /* 0x0000003ebc50723c */ /* 0x040fe20000001850 */
[----:B------:R-:W2:Y:S05]  /*ac30*/  LDSM.16.M88.4 R60, [R60] ;  /* 0x000000003c3c783b */ /* 0x000eaa0000000200 */
[----:B------:R-:W-:Y:S01]  /*ac40*/  HMMA.16816.F32 R72, R188, R58, R72 ;  /* 0x0000003abc48723c */ /* 0x000fe20000001848 */
[----:B------:R-:W4:Y:S05]  /*ac50*/  LDSM.16.M88.4 R56, [R56] ;  /* 0x000000003838783b */ /* 0x000f2a0000000200 */
[C---:B---3--:R-:W-:Y:S06]  /*ac60*/  HMMA.16816.F32 R48, R200.reuse, R52, R48 ;  /* 0x00000034c830723c */ /* 0x048fec0000001830 */
[----:B------:R-:W-:Y:S01]  /*ac70*/  HMMA.16816.F32 R44, R200, R54, R44 ;  /* 0x00000036c82c723c */ /* 0x000fe2000000182c */
[----:B------:R-:W-:-:S05]  /*ac80*/  VIADD R52, R237, 0x2800 ;  /* 0x00002800ed347836 */ /* 0x000fca0000000000 */
[C---:B------:R-:W-:Y:S01]  /*ac90*/  HMMA.16816.F32 R16, R188.reuse, R180, R16 ;  /* 0x000000b4bc10723c */ /* 0x040fe20000001810 */
[----:B------:R-:W3:Y:S05]  /*aca0*/  LDSM.16.M88.4 R52, [R52] ;  /* 0x000000003434783b */ /* 0x000eea0000000200 */
[C---:B------:R-:W-:Y:S01]  /*acb0*/  HMMA.16816.F32 R12, R188.reuse, R182, R12 ;  /* 0x000000b6bc0c723c */ /* 0x040fe2000000180c */
[----:B------:R-:W5:Y:S05]  /*acc0*/  LDSM.16.M88.4 R180, [R234+0x8000] ;  /* 0x00800000eab4783b */ /* 0x000f6a0000000200 */
[C---:B------:R-:W-:Y:S06]  /*acd0*/  HMMA.16816.F32 R24, R188.reuse, R204, R24 ;  /* 0x000000ccbc18723c */ /* 0x040fec0000001818 */
[C---:B------:R-:W-:Y:S06]  /*ace0*/  HMMA.16816.F32 R20, R188.reuse, R206, R20 ;  /* 0x000000cebc14723c */ /* 0x040fec0000001814 */
[C---:B------:R-:W-:Y:S06]  /*acf0*/  HMMA.16816.F32 R116, R188.reuse, R192, R116 ;  /* 0x000000c0bc74723c */ /* 0x040fec0000001874 */
[----:B------:R-:W-:Y:S01]  /*ad00*/  HMMA.16816.F32 R112, R188, R194, R112 ;  /* 0x000000c2bc70723c */ /* 0x000fe20000001870 */
[----:B------:R-:W5:Y:S05]  /*ad10*/  LDSM.16.M88.4 R192, [R234+0x9800] ;  /* 0x00980000eac0783b */ /* 0x000f6a0000000200 */
[C---:B-1----:R-:W-:Y:S06]  /*ad20*/  HMMA.16816.F32 R40, R200.reuse, R184, R40 ;  /* 0x000000b8c828723c */ /* 0x042fec0000001828 */
[C---:B------:R-:W-:Y:S01]  /*ad30*/  HMMA.16816.F32 R36, R200.reuse, R186, R36 ;  /* 0x000000bac824723c */ /* 0x040fe20000001824 */
[----:B------:R-:W1:Y:S05]  /*ad40*/  LDSM.16.M88.4 R184, [R229] ;  /* 0x00000000e5b8783b */ /* 0x000e6a0000000200 */
[C---:B--2---:R-:W-:Y:S06]  /*ad50*/  HMMA.16816.F32 R24, R200.reuse, R60, R24 ;  /* 0x0000003cc818723c */ /* 0x044fec0000001818 */
[C---:B------:R-:W-:Y:S01]  /*ad60*/  HMMA.16816.F32 R20, R200.reuse, R62, R20 ;  /* 0x0000003ec814723c */ /* 0x040fe20000001814 */
[----:B------:R-:W-:Y:S05]  /*ad70*/  LDSM.16.M88.4 R60, [R236] ;  /* 0x00000000ec3c783b */ /* 0x000fea0000000200 */
[C---:B----4-:R-:W-:Y:S06]  /*ad80*/  HMMA.16816.F32 R16, R200.reuse, R56, R16 ;  /* 0x00000038c810723c */ /* 0x050fec0000001810 */
[----:B------:R-:W-:Y:S01]  /*ad90*/  HMMA.16816.F32 R12, R200, R58, R12 ;  /* 0x0000003ac80c723c */ /* 0x000fe2000000180c */
[----:B------:R-:W2:Y:S05]  /*ada0*/  LDSM.16.M88.4 R56, [R166] ;  /* 0x00000000a638783b */ /* 0x000eaa0000000200 */
[C---:B------:R-:W-:Y:S06]  /*adb0*/  HMMA.16816.F32 R176, R188.reuse, R196, R176 ;  /* 0x000000c4bcb0723c */ /* 0x040fec00000018b0 */
[----:B------:R-:W-:Y:S01]  /*adc0*/  HMMA.16816.F32 R172, R188, R198, R172 ;  /* 0x000000c6bcac723c */ /* 0x000fe200000018ac */
[----:B------:R-:W-:-:S05]  /*add0*/  VIADD R196, R237, 0x3000 ;  /* 0x00003000edc47836 */ /* 0x000fca0000000000 */
[C---:B---3--:R-:W-:Y:S01]  /*ade0*/  HMMA.16816.F32 R8, R200.reuse, R52, R8 ;  /* 0x00000034c808723c */ /* 0x048fe20000001808 */
[----:B------:R-:W3:Y:S05]  /*adf0*/  LDSM.16.M88.4 R196, [R196] ;  /* 0x00000000c4c4783b */ /* 0x000eea0000000200 */
[----:B------:R-:W-:Y:S01]  /*ae00*/  HMMA.16816.F32 R4, R200, R54, R4 ;  /* 0x00000036c804723c */ /* 0x000fe20000001804 */
[----:B------:R-:W4:Y:S05]  /*ae10*/  LDSM.16.M88.4 R52, [R166+0x800] ;  /* 0x00080000a634783b */ /* 0x000f2a0000000200 */
[C---:B-----5:R-:W-:Y:S06]  /*ae20*/  HMMA.16816.F32 R92, R188.reuse, R180, R92 ;  /* 0x000000b4bc5c723c */ /* 0x060fec000000185c */
[----:B------:R-:W-:Y:S01]  /*ae30*/  HMMA.16816.F32 R88, R188, R182, R88 ;  /* 0x000000b6bc58723c */ /* 0x000fe20000001858 */
[----:B------:R-:W-:-:S05]  /*ae40*/  VIADD R180, R237, 0x1000 ;  /* 0x00001000edb47836 */ /* 0x000fca0000000000 */
[C---:B------:R-:W-:Y:S01]  /*ae50*/  HMMA.16816.F32 R68, R188.reuse, R192, R68 ;  /* 0x000000c0bc44723c */ /* 0x040fe20000001844 */
[----:B------:R-:W5:Y:S05]  /*ae60*/  LDSM.16.M88.4 R180, [R180] ;  /* 0x00000000b4b4783b */ /* 0x000f6a0000000200 */
[----:B------:R-:W-:Y:S01]  /*ae70*/  HMMA.16816.F32 R64, R188, R194, R64 ;  /* 0x000000c2bc40723c */ /* 0x000fe20000001840 */
[----:B------:R-:W5:Y:S01]  /*ae80*/  LDSM.16.M88.4 R188, [R230] ;  /* 0x00000000e6bc783b */ /* 0x000f620000000200 */
[----:B------:R-:W-:-:S04]  /*ae90*/  VIADD R192, R237, 0x3800 ;  /* 0x00003800edc07836 */ /* 0x000fc80000000000 */
[C---:B-1----:R-:W-:Y:S02]  /*aea0*/  HMMA.16816.F32 R116, R200.reuse, R184, R116 ;  /* 0x000000b8c874723c */ /* 0x042fe40000001874 */
[----:B------:R-:W-:Y:S04]  /*aeb0*/  LDSM.16.M88.4 R192, [R192] ;  /* 0x00000000c0c0783b */ /* 0x000fe80000000200 */
        /* <DEDUP_REMOVED lines=156> */
[----:B------:R-:W-:Y:S02]  /*b880*/  FSEL R175, R44, -INF , !P5 ;  /* 0xff8000002caf7808 */ /* 0x000fe40006800000 */
[----:B------:R-:W-:-:S02]  /*b890*/  FSEL R185, R46, -INF , !P1 ;  /* 0xff8000002eb97808 */ /* 0x000fc40004800000 */
[-C--:B------:R-:W-:Y:S01]  /*b8a0*/  ISETP.GE.AND P4, PT, R5, R209.reuse, PT ;  /* 0x000000d10500720c */ /* 0x080fe20003f86270 */
[----:B------:R-:W1:Y:S01]  /*b8b0*/  LDSM.16.M88.4 R44, [R166+0x5800] ;  /* 0x00580000a62c783b */ /* 0x000e620000000200 */
[----:B------:R-:W-:Y:S02]  /*b8c0*/  LOP3.LUT R7, R7, 0x20, R197, 0xfe, !PT ;  /* 0x0000002007077812 */ /* 0x000fe400078efec5 */
[----:B------:R-:W-:Y:S02]  /*b8d0*/  FSEL R184, R50, -INF , !P6 ;  /* 0xff80000032b87808 */ /* 0x000fe40007000000 */
[----:B------:R-:W-:Y:S02]  /*b8e0*/  FSEL R50, R117, -INF , !P4 ;  /* 0xff80000075327808 */ /* 0x000fe40006000000 */
[C---:B------:R-:W-:Y:S02]  /*b8f0*/  ISETP.GE.AND P1, PT, R7.reuse, R209, PT ;  /* 0x000000d10700720c */ /* 0x040fe40003f26270 */
[----:B------:R-:W-:Y:S01]  /*b900*/  ISETP.GE.AND P4, PT, R7, R208, PT ;  /* 0x000000d00700720c */ /* 0x000fe20003f86270 */
[----:B------:R-:W-:Y:S01]  /*b910*/  IMAD.U32 R7, RZ, RZ, UR4 ;  /* 0x00000004ff077e24 */ /* 0x000fe2000f8e00ff */
[----:B------:R-:W-:-:S02]  /*b920*/  FSEL R186, R40, -INF , !P2 ;  /* 0xff80000028ba7808 */ /* 0x000fc40005000000 */
[----:B------:R-:W-:Y:S02]  /*b930*/  ISETP.GE.AND P2, PT, R5, R208, PT ;  /* 0x000000d00500720c */ /* 0x000fe40003f46270 */
[--C-:B------:R-:W-:Y:S02]  /*b940*/  LOP3.LUT R5, R7, 0x28, R197.reuse, 0xfe, !PT ;  /* 0x0000002807057812 */ /* 0x100fe400078efec5 */
[----:B------:R-:W-:Y:S02]  /*b950*/  LOP3.LUT R9, R9, 0x18, R197, 0xfe, !PT ;  /* 0x0000001809097812 */ /* 0x000fe400078efec5 */
[----:B------:R-:W-:Y:S02]  /*b960*/  FSEL R57, R42, -INF , !P3 ;  /* 0xff8000002a397808 */ /* 0x000fe40005800000 */
[----:B------:R-:W-:Y:S02]  /*b970*/  FSEL R40, R119, -INF , !P2 ;  /* 0xff80000077287808 */ /* 0x000fe40005000000 */
[----:B------:R-:W-:-:S02]  /*b980*/  ISETP.GE.AND P3, PT, R5, R209, PT ;  /* 0x000000d10500720c */ /* 0x000fc40003f66270 */
[-C--:B------:R-:W-:Y:S01]  /*b990*/  ISETP.GE.AND P2, PT, R5, R208.reuse, PT ;  /* 0x000000d00500720c */ /* 0x080fe20003f46270 */
[----:B------:R-:W-:Y:S01]  /*b9a0*/  VIADD R5, R215, 0x99 ;  /* 0x00000099d7057836 */ /* 0x000fe20000000000 */
[CC--:B------:R-:W-:Y:S02]  /*b9b0*/  ISETP.GE.AND P6, PT, R9.reuse, R209.reuse, PT ;  /* 0x000000d10900720c */ /* 0x0c0fe40003fc6270 */
[----:B------:R-:W-:Y:S02]  /*b9c0*/  ISETP.GE.AND P5, PT, R9, R208, PT ;  /* 0x000000d00900720c */ /* 0x000fe40003fa6270 */
[----:B------:R-:W-:Y:S02]  /*b9d0*/  FSEL R59, R36, -INF , !P6 ;  /* 0xff800000243b7808 */ /* 0x000fe40007000000 */
[----:B------:R-:W-:Y:S02]  /*b9e0*/  FSEL R58, R32, -INF , !P1 ;  /* 0xff800000203a7808 */ /* 0x000fe40004800000 */
[----:B------:R-:W-:-:S02]  /*b9f0*/  ISETP.GE.AND P6, PT, R5, R209, PT ;  /* 0x000000d10500720c */ /* 0x000fc40003fc6270 */
[----:B------:R-:W-:Y:S02]  /*ba00*/  ISETP.GE.AND P1, PT, R5, R208, PT ;  /* 0x000000d00500720c */ /* 0x000fe40003f26270 */
[C-C-:B------:R-:W-:Y:S01]  /*ba10*/  LOP3.LUT R5, R7.reuse, 0x38, R197.reuse, 0xfe, !PT ;  /* 0x0000003807057812 */ /* 0x140fe200078efec5 */
[C---:B-1----:R-:W-:Y:S01]  /*ba20*/  HMMA.16816.F32 R100, R60.reuse, R44, R100 ;  /* 0x0000002c3c64723c */ /* 0x042fe20000001864 */
[----:B------:R-:W-:Y:S02]  /*ba30*/  FSEL R181, R34, -INF , !P4 ;  /* 0xff80000022b57808 */ /* 0x000fe40006000000 */
[----:B------:R-:W-:Y:S01]  /*ba40*/  LOP3.LUT R9, R7, 0x30, R197, 0xfe, !PT ;  /* 0x0000003007097812 */ /* 0x000fe200078efec5 */
[----:B------:R-:W1:Y:S01]  /*ba50*/  LDSM.16.M88.4 R32, [R225] ;  /* 0x00000000e120783b */ /* 0x000e620000000200 */
[----:B------:R-:W-:Y:S01]  /*ba60*/  FSEL R56, R38, -INF , !P5 ;  /* 0xff80000026387808 */ /* 0x000fe20006800000 */
[----:B------:R-:W-:Y:S01]  /*ba70*/  HMMA.16816.F32 R96, R60, R46, R96 ;  /* 0x0000002e3c60723c */ /* 0x000fe20000001860 */
[----:B------:R-:W-:Y:S01]  /*ba80*/  FSEL R38, R115, -INF , !P1 ;  /* 0xff80000073267808 */ /* 0x000fe20004800000 */
[----:B------:R-:W-:Y:S01]  /*ba90*/  IMAD.U32 R45, RZ, RZ, UR4 ;  /* 0x00000004ff2d7e24 */ /* 0x000fe2000f8e00ff */
[----:B------:R-:W-:-:S02]  /*baa0*/  ISETP.GE.AND P4, PT, R5, R209, PT ;  /* 0x000000d10500720c */ /* 0x000fc40003f86270 */
[----:B------:R-:W-:Y:S01]  /*bab0*/  ISETP.GE.AND P1, PT, R5, R208, PT ;  /* 0x000000d00500720c */ /* 0x000fe20003f26270 */
[----:B------:R-:W-:Y:S01]  /*bac0*/  VIADD R5, R215, 0xa1 ;  /* 0x000000a1d7057836 */ /* 0x000fe20000000000 */
[----:B------:R-:W-:Y:S01]  /*bad0*/  FSEL R53, R28, -INF , !P3 ;  /* 0xff8000001c357808 */ /* 0x000fe20005800000 */
[----:B------:R-:W-:Y:S01]  /*bae0*/  IMAD.U32 R47, RZ, RZ, UR4 ;  /* 0x00000004ff2f7e24 */ /* 0x000fe2000f8e00ff */
[----:B------:R-:W-:Y:S01]  /*baf0*/  FSEL R177, R30, -INF , !P2 ;  /* 0xff8000001eb17808 */ /* 0x000fe20005000000 */
[----:B------:R-:W-:Y:S01]  /*bb00*/  IMAD.U32 R46, RZ, RZ, UR4 ;  /* 0x00000004ff2e7e24 */ /* 0x000fe2000f8e00ff */
[-C--:B------:R-:W-:Y:S01]  /*bb10*/  ISETP.GE.AND P5, PT, R9, R209.reuse, PT ;  /* 0x000000d10900720c */ /* 0x080fe20003fa6270 */
[----:B------:R-:W2:Y:S01]  /*bb20*/  LDSM.16.M88.4 R28, [R166+0x6000] ;  /* 0x00600000a61c783b */ /* 0x000ea20000000200 */
[----:B------:R-:W-:Y:S02]  /*bb30*/  ISETP.GE.AND P3, PT, R5, R209, PT ;  /* 0x000000d10500720c */ /* 0x000fe40003f66270 */
[----:B------:R-:W-:-:S02]  /*bb40*/  FSEL R52, R24, -INF , !P5 ;  /* 0xff80000018347808 */ /* 0x000fc40006800000 */
[-C--:B------:R-:W-:Y:S01]  /*bb50*/  ISETP.GE.AND P5, PT, R5, R208.reuse, PT ;  /* 0x000000d00500720c */ /* 0x080fe20003fa6270 */
[----:B------:R-:W-:Y:S01]  /*bb60*/  IMAD.U32 R5, RZ, RZ, UR4 ;  /* 0x00000004ff057e24 */ /* 0x000fe2000f8e00ff */
[----:B------:R-:W-:Y:S02]  /*bb70*/  FSEL R36, R113, -INF , !P6 ;  /* 0xff80000071247808 */ /* 0x000fe40007000000 */
[----:B------:R-:W-:Y:S02]  /*bb80*/  ISETP.GE.AND P6, PT, R9, R208, PT ;  /* 0x000000d00900720c */ /* 0x000fe40003fc6270 */
[--C-:B------:R-:W-:Y:S01]  /*bb90*/  LOP3.LUT R9, R5, 0x48, R197.reuse, 0xfe, !PT ;  /* 0x0000004805097812 */ /* 0x100fe200078efec5 */
[----:B------:R-:W-:Y:S01]  /*bba0*/  VIADD R5, R215, 0xa9 ;  /* 0x000000a9d7057836 */ /* 0x000fe20000000000 */
[----:B------:R-:W-:Y:S02]  /*bbb0*/  LOP3.LUT R7, R7, 0x40, R197, 0xfe, !PT ;  /* 0x0000004007077812 */ /* 0x000fe400078efec5 */
[----:B------:R-:W-:-:S02]  /*bbc0*/  FSEL R213, R26, -INF , !P6 ;  /* 0xff8000001ad57808 */ /* 0x000fc40007000000 */
[----:B------:R-:W-:Y:S02]  /*bbd0*/  FSEL R24, R111, -INF , !P5 ;  /* 0xff8000006f187808 */ /* 0x000fe40006800000 */
[CC--:B------:R-:W-:Y:S02]  /*bbe0*/  ISETP.GE.AND P6, PT, R9.reuse, R209.reuse, PT ;  /* 0x000000d10900720c */ /* 0x0c0fe40003fc6270 */
[-C--:B------:R-:W-:Y:S02]  /*bbf0*/  ISETP.GE.AND P5, PT, R9, R208.reuse, PT ;  /* 0x000000d00900720c */ /* 0x080fe40003fa6270 */
[----:B------:R-:W-:Y:S02]  /*bc00*/  ISETP.GE.AND P2, PT, R7, R209, PT ;  /* 0x000000d10700720c */ /* 0x000fe40003f46270 */
[----:B------:R-:W-:Y:S01]  /*bc10*/  FSEL R42, R109, -INF , !P3 ;  /* 0xff8000006d2a7808 */ /* 0x000fe20005800000 */
[----:B-1----:R-:W-:Y:S01]  /*bc20*/  HMMA.16816.F32 R84, R200, R32, R84 ;  /* 0x00000020c854723c */ /* 0x002fe20000001854 */
[----:B------:R-:W-:Y:S01]  /*bc30*/  ISETP.GE.AND P3, PT, R7, R208, PT ;  /* 0x000000d00700720c */ /* 0x000fe20003f66270 */
[----:B------:R-:W-:Y:S01]  /*bc40*/  IMAD.U32 R7, RZ, RZ, UR4 ;  /* 0x00000004ff077e24 */ /* 0x000fe2000f8e00ff */
[----:B------:R-:W-:-:S02]  /*bc50*/  FSEL R180, R12, -INF , !P6 ;  /* 0xff8000000cb47808 */ /* 0x000fc40007000000 */
[----:B------:R-:W-:Y:S01]  /*bc60*/  FSEL R199, R14, -INF , !P5 ;  /* 0xff8000000ec77808 */ /* 0x000fe20006800000 */
[----:B------:R-:W-:Y:S01]  /*bc70*/  HMMA.16816.F32 R80, R200, R34, R80 ;  /* 0x00000022c850723c */ /* 0x000fe20000001850 */
[----:B------:R-:W-:Y:S01]  /*bc80*/  FSEL R44, R20, -INF , !P4 ;  /* 0xff800000142c7808 */ /* 0x000fe20006000000 */
[----:B------:R-:W1:Y:S01]  /*bc90*/  LDSM.16.M88.4 R12, [R166+0x6800] ;  /* 0x00680000a60c783b */ /* 0x000e620000000200 */
[----:B------:R-:W-:Y:S01]  /*bca0*/  FSEL R183, R16, -INF , !P2 ;  /* 0xff80000010b77808 */ /* 0x000fe20005000000 */
[----:B------:R-:W-:Y:S01]  /*bcb0*/  IMAD.U32 R33, RZ, RZ, UR4 ;  /* 0x00000004ff217e24 */ /* 0x000fe2000f8e00ff */
[CC--:B------:R-:W-:Y:S01]  /*bcc0*/  ISETP.GE.AND P4, PT, R5.reuse, R209.reuse, PT ;  /* 0x000000d10500720c */ /* 0x0c0fe20003f86270 */
[----:B------:R-:W-:Y:S01]  /*bcd0*/  IMAD.U32 R32, RZ, RZ, UR4 ;  /* 0x00000004ff207e24 */ /* 0x000fe2000f8e00ff */
[----:B------:R-:W-:Y:S01]  /*bce0*/  FSEL R212, R22, -INF , !P1 ;  /* 0xff80000016d47808 */ /* 0x000fe20004800000 */
[C---:B--2---:R-:W-:Y:S01]  /*bcf0*/  HMMA.16816.F32 R92, R60.reuse, R28, R92 ;  /* 0x0000001c3c5c723c */ /* 0x044fe2000000185c */
[-C--:B------:R-:W-:Y:S01]  /*bd00*/  ISETP.GE.AND P2, PT, R5, R208.reuse, PT ;  /* 0x000000d00500720c */ /* 0x080fe20003f46270 */
[----:B------:R-:W-:Y:S01]  /*bd10*/  IMAD.U32 R5, RZ, RZ, UR4 ;  /* 0x00000004ff057e24 */ /* 0x000fe2000f8e00ff */
[----:B------:R-:W2:Y:S01]  /*bd20*/  LDSM.16.M88.4 R20, [R224] ;  /* 0x00000000e014783b */ /* 0x000ea20000000200 */
[--C-:B------:R-:W-:Y:S01]  /*bd30*/  LOP3.LUT R7, R7, 0x50, R197.reuse, 0xfe, !PT ;  /* 0x0000005007077812 */ /* 0x100fe200078efec5 */
[----:B------:R-:W-:Y:S01]  /*bd40*/  IMAD.U32 R35, RZ, RZ, UR4 ;  /* 0x00000004ff237e24 */ /* 0x000fe2000f8e00ff */
[----:B------:R-:W-:Y:S01]  /*bd50*/  FSEL R26, R105, -INF , !P4 ;  /* 0xff800000691a7808 */ /* 0x000fe20006000000 */
[----:B------:R-:W-:Y:S01]  /*bd60*/  HMMA.16816.F32 R88, R60, R30, R88 ;  /* 0x0000001e3c58723c */ /* 0x000fe20000001858 */
[--C-:B------:R-:W-:Y:S01]  /*bd70*/  LOP3.LUT R9, R5, 0x58, R197.reuse, 0xfe, !PT ;  /* 0x0000005805097812 */ /* 0x100fe200078efec5 */
[----:B------:R-:W-:Y:S01]  /*bd80*/  VIADD R5, R215, 0xb1 ;  /* 0x000000b1d7057836 */ /* 0x000fe20000000000 */
        /* <DEDUP_REMOVED lines=8> */
[----:B------:R-:W-:Y:S01]  /*be10*/  LOP3.LUT R7, R7, 0x60, R197, 0xfe, !PT ;  /* 0x0000006007077812 */ /* 0x000fe200078efec5 */
[----:B------:R-:W-:Y:S01]  /*be20*/  IMAD.U32 R29, RZ, RZ, UR4 ;  /* 0x00000004ff1d7e24 */ /* 0x000fe2000f8e00ff */
[----:B------:R-:W-:Y:S01]  /*be30*/  FSEL R179, R8, -INF , !P1 ;  /* 0xff80000008b37808 */ /* 0x000fe20004800000 */
[----:B------:R-:W-:Y:S01]  /*be40*/  IMAD.U32 R28, RZ, RZ, UR4 ;  /* 0x00000004ff1c7e24 */ /* 0x000fe2000f8e00ff */
[----:B------:R-:W-:-:S02]  /*be50*/  FSEL R18, R101, -INF , !P6 ;  /* 0xff80000065127808 */ /* 0x000fc40007000000 */
[-C--:B------:R-:W-:Y:S01]  /*be60*/  ISETP.GE.AND P1, PT, R5, R208.reuse, PT ;  /* 0x000000d00500720c */ /* 0x080fe20003f26270 */
[----:B------:R-:W-:Y:S01]  /*be70*/  VIADD R5, R215, 0xb9 ;  /* 0x000000b9d7057836 */ /* 0x000fe20000000000 */
[-C--:B------:R-:W-:Y:S02]  /*be80*/  ISETP.GE.AND P3, PT, R9, R209.reuse, PT ;  /* 0x000000d10900720c */ /* 0x080fe40003f66270 */
[C---:B------:R-:W-:Y:S02]  /*be90*/  ISETP.GE.AND P5, PT, R7.reuse, R209, PT ;  /* 0x000000d10700720c */ /* 0x040fe40003fa6270 */
[-C--:B------:R-:W-:Y:S01]  /*bea0*/  ISETP.GE.AND P6, PT, R7, R208.reuse, PT ;  /* 0x000000d00700720c */ /* 0x080fe20003fc6270 */
[----:B------:R-:W-:Y:S01]  /*beb0*/  IMAD.U32 R7, RZ, RZ, UR4 ;  /* 0x00000004ff077e24 */ /* 0x000fe2000f8e00ff */
[----:B------:R-:W-:Y:S02]  /*bec0*/  FSEL R16, R107, -INF , !P2 ;  /* 0xff8000006b107808 */ /* 0x000fe40005000000 */
[----:B------:R-:W-:Y:S01]  /*bed0*/  FSEL R218, R4, -INF , !P3 ;  /* 0xff80000004da7808 */ /* 0x000fe20005800000 */
[----:B-1----:R-:W-:Y:S01]  /*bee0*/  HMMA.16816.F32 R84, R60, R12, R84 ;  /* 0x0000000c3c54723c */ /* 0x002fe20000001854 */
[----:B------:R-:W-:-:S02]  /*bef0*/  ISETP.GE.AND P2, PT, R9, R208, PT ;  /* 0x000000d00900720c */ /* 0x000fc40003f46270 */
[-C--:B------:R-:W-:Y:S02]  /*bf00*/  ISETP.GE.AND P3, PT, R5, R209.reuse, PT ;  /* 0x000000d10500720c */ /* 0x080fe40003f66270 */
[--C-:B------:R-:W-:Y:S01]  /*bf10*/  LOP3.LUT R4, R7, 0x70, R197.reuse, 0xfe, !PT ;  /* 0x0000007007047812 */ /* 0x100fe200078efec5 */
[----:B------:R-:W-:Y:S01]  /*bf20*/  HMMA.16816.F32 R80, R60, R14, R80 ;  /* 0x0000000e3c50723c */ /* 0x000fe20000001850 */
[----:B------:R-:W-:Y:S01]  /*bf30*/  FSEL R195, R6, -INF , !P2 ;  /* 0xff80000006c37808 */ /* 0x000fe20005000000 */
[----:B------:R-:W-:Y:S01]  /*bf40*/  IMAD.U32 R13, RZ, RZ, UR4 ;  /* 0x00000004ff0d7e24 */ /* 0x000fe2000f8e00ff */
[----:B------:R-:W-:Y:S01]  /*bf50*/  FSEL R97, R97, -INF , !P3 ;  /* 0xff80000061617808 */ /* 0x000fe20005800000 */
[----:B------:R-:W-:Y:S01]  /*bf60*/  IMAD.U32 R12, RZ, RZ, UR4 ;  /* 0x00000004ff0c7e24 */ /* 0x000fe2000f8e00ff */
[C---:B------:R-:W-:Y:S01]  /*bf70*/  ISETP.GE.AND P3, PT, R4.reuse, R209, PT ;  /* 0x000000d10400720c */ /* 0x040fe20003f66270 */
[----:B--2---:R-:W-:Y:S01]  /*bf80*/  HMMA.16816.F32 R76, R200, R20, R76 ;  /* 0x00000014c84c723c */ /* 0x004fe2000000184c */
[----:B------:R-:W-:Y:S01]  /*bf90*/  ISETP.GE.AND P2, PT, R4, R208, PT ;  /* 0x000000d00400720c */ /* 0x000fe20003f46270 */
[----:B------:R-:W-:Y:S01]  /*bfa0*/  IMAD.U32 R4, RZ, RZ, UR4 ;  /* 0x00000004ff047e24 */ /* 0x000fe2000f8e00ff */
[----:B------:R-:W-:-:S02]  /*bfb0*/  LOP3.LUT R8, R7, 0x68, R197, 0xfe, !PT ;  /* 0x0000006807087812 */ /* 0x000fc400078efec5 */
[----:B------:R-:W-:Y:S01]  /*bfc0*/  FSEL R216, R176, -INF , !P5 ;  /* 0xff800000b0d87808 */ /* 0x000fe20006800000 */
[----:B------:R-:W-:Y:S01]  /*bfd0*/  HMMA.16816.F32 R72, R200, R22, R72 ;  /* 0x00000016c848723c */ /* 0x000fe20000001848 */
[----:B------:R-:W-:Y:S01]  /*bfe0*/  FSEL R196, R10, -INF , !P4 ;  /* 0xff8000000ac47808 */ /* 0x000fe20006000000 */
[----:B------:R-:W-:Y:S01]  /*bff0*/  IMAD.U32 R21, RZ, RZ, UR4 ;  /* 0x00000004ff157e24 */ /* 0x000fe2000f8e00ff */
[-C--:B------:R-:W-:Y:S01]  /*c000*/  ISETP.GE.AND P5, PT, R5, R208.reuse, PT ;  /* 0x000000d00500720c */ /* 0x080fe20003fa6270 */
[----:B------:R-:W-:Y:S01]  /*c010*/  IMAD.U32 R5, RZ, RZ, UR4 ;  /* 0x00000004ff057e24 */ /* 0x000fe2000f8e00ff */
[----:B------:R-:W-:Y:S01]  /*c020*/  LOP3.LUT R6, R4, 0x78, R197, 0xfe, !PT ;  /* 0x0000007804067812 */ /* 0x000fe200078efec5 */
[----:B------:R-:W-:Y:S01]  /*c030*/  VIADD R4, R215, 0xc1 ;  /* 0x000000c1d7047836 */ /* 0x000fe20000000000 */
[C---:B------:R-:W-:Y:S01]  /*c040*/  ISETP.GE.AND P4, PT, R8.reuse, R209, PT ;  /* 0x000000d10800720c */ /* 0x040fe20003f86270 */
[----:B------:R-:W-:Y:S01]  /*c050*/  IMAD.U32 R20, RZ, RZ, UR4 ;  /* 0x00000004ff147e24 */ /* 0x000fe2000f8e00ff */
[----:B------:R-:W-:Y:S01]  /*c060*/  FSEL R103, R103, -INF , !P1 ;  /* 0xff80000067677808 */ /* 0x000fe20004800000 */
[----:B------:R-:W-:Y:S01]  /*c070*/  VIADD R22, R215, 0xd1 ;  /* 0x000000d1d7167836 */ /* 0x000fe20000000000 */
[----:B------:R-:W-:-:S02]  /*c080*/  ISETP.GE.AND P1, PT, R8, R208, PT ;  /* 0x000000d00800720c */ /* 0x000fc40003f26270 */
[----:B------:R-:W1:Y:S01]  /*c090*/  LDSM.16.M88.4 R8, [R167] ;  /* 0x00000000a708783b */ /* 0x000e620000000200 */
[----:B------:R-:W-:Y:S02]  /*c0a0*/  FSEL R211, R172, -INF , !P4 ;  /* 0xff800000acd37808 */ /* 0x000fe40006000000 */
[----:B------:R-:W-:Y:S02]  /*c0b0*/  ISETP.GE.AND P4, PT, R4, R209, PT ;  /* 0x000000d10400720c */ /* 0x000fe40003f86270 */
[----:B------:R-:W-:Y:S02]  /*c0c0*/  LOP3.LUT R5, R5, 0x80, R197, 0xfe, !PT ;  /* 0x0000008005057812 */ /* 0x000fe400078efec5 */
[----:B------:R-:W-:Y:S02]  /*c0d0*/  FSEL R188, R178, -INF , !P6 ;  /* 0xff800000b2bc7808 */ /* 0x000fe40007000000 */
        /* <DEDUP_REMOVED lines=8> */
[----:B------:R-:W-:Y:S02]  /*c160*/  ISETP.GE.AND P3, PT, R4, R208, PT ;  /* 0x000000d00400720c */ /* 0x000fe40003f66270 */
[--C-:B------:R-:W-:Y:S01]  /*c170*/  LOP3.LUT R13, R13, 0x88, R197.reuse, 0xfe, !PT ;  /* 0x000000880d0d7812 */ /* 0x100fe200078efec5 */
[----:B------:R-:W2:Y:S01]  /*c180*/  LDSM.16.M88.4 R4, [R166+0x7000] ;  /* 0x00700000a604783b */ /* 0x000ea20000000200 */
[--C-:B------:R-:W-:Y:S02]  /*c190*/  LOP3.LUT R47, R47, 0x90, R197.reuse, 0xfe, !PT ;  /* 0x000000902f2f7812 */ /* 0x100fe400078efec5 */
[--C-:B------:R-:W-:Y:S02]  /*c1a0*/  LOP3.LUT R12, R12, 0x98, R197.reuse, 0xfe, !PT ;  /* 0x000000980c0c7812 */ /* 0x100fe400078efec5 */
[--C-:B------:R-:W-:Y:S02]  /*c1b0*/  LOP3.LUT R46, R46, 0xa0, R197.reuse, 0xfe, !PT ;  /* 0x000000a02e2e7812 */ /* 0x100fe400078efec5 */
[----:B------:R-:W-:-:S02]  /*c1c0*/  LOP3.LUT R45, R45, 0xa8, R197, 0xfe, !PT ;  /* 0x000000a82d2d7812 */ /* 0x000fc400078efec5 */
[--C-:B------:R-:W-:Y:S02]  /*c1d0*/  LOP3.LUT R35, R35, 0xb0, R197.reuse, 0xfe, !PT ;  /* 0x000000b023237812 */ /* 0x100fe400078efec5 */
[--C-:B------:R-:W-:Y:S01]  /*c1e0*/  LOP3.LUT R34, R34, 0xb8, R197.reuse, 0xfe, !PT ;  /* 0x000000b822227812 */ /* 0x100fe200078efec5 */
[C---:B-1----:R-:W-:Y:S01]  /*c1f0*/  HMMA.16816.F32 R68, R200.reuse, R8, R68 ;  /* 0x00000008c844723c */ /* 0x042fe20000001844 */
[--C-:B------:R-:W-:Y:S02]  /*c200*/  LOP3.LUT R33, R33, 0xc0, R197.reuse, 0xfe, !PT ;  /* 0x000000c021217812 */ /* 0x100fe400078efec5 */
[--C-:B------:R-:W-:Y:S02]  /*c210*/  LOP3.LUT R32, R32, 0xc8, R197.reuse, 0xfe, !PT ;  /* 0x000000c820207812 */ /* 0x100fe400078efec5 */
[--C-:B------:R-:W-:Y:S01]  /*c220*/  LOP3.LUT R31, R31, 0xd0, R197.reuse, 0xfe, !PT ;  /* 0x000000d01f1f7812 */ /* 0x100fe200078efec5 */
[----:B------:R-:W-:Y:S01]  /*c230*/  HMMA.16816.F32 R64, R200, R10, R64 ;  /* 0x0000000ac840723c */ /* 0x000fe20000001840 */
[----:B------:R-:W-:-:S02]  /*c240*/  LOP3.LUT R30, R30, 0xd8, R197, 0xfe, !PT ;  /* 0x000000d81e1e7812 */ /* 0x000fc400078efec5 */
[--C-:B------:R-:W-:Y:S02]  /*c250*/  LOP3.LUT R29, R29, 0xe0, R197.reuse, 0xfe, !PT ;  /* 0x000000e01d1d7812 */ /* 0x100fe400078efec5 */
[--C-:B------:R-:W-:Y:S02]  /*c260*/  LOP3.LUT R28, R28, 0xe8, R197.reuse, 0xfe, !PT ;  /* 0x000000e81c1c7812 */ /* 0x100fe400078efec5 */
[--C-:B------:R-:W-:Y:S02]  /*c270*/  LOP3.LUT R21, R21, 0xf0, R197.reuse, 0xfe, !PT ;  /* 0x000000f015157812 */ /* 0x100fe400078efec5 */
[----:B------:R-:W-:Y:S02]  /*c280*/  LOP3.LUT R20, R20, 0xf8, R197, 0xfe, !PT ;  /* 0x000000f814147812 */ /* 0x000fe400078efec5 */
[----:B------:R-:W-:Y:S02]  /*c290*/  FSEL R101, R170, -INF , !P2 ;  /* 0xff800000aa657808 */ /* 0x000fe40005000000 */
[----:B------:R-:W-:-:S02]  /*c2a0*/  FSEL R197, R128, -INF , !P5 ;  /* 0xff80000080c57808 */ /* 0x000fc40006800000 */
[CC--:B------:R-:W-:Y:S02]  /*c2b0*/  ISETP.GE.AND P2, PT, R13.reuse, R209.reuse, PT ;  /* 0x000000d10d00720c */ /* 0x0c0fe40003f46270 */
[----:B------:R-:W-:Y:S01]  /*c2c0*/  ISETP.GE.AND P5, PT, R13, R208, PT ;  /* 0x000000d00d00720c */ /* 0x000fe20003fa6270 */
[----:B------:R-:W-:Y:S01]  /*c2d0*/  VIADD R13, R215, 0xc9 ;  /* 0x000000c9d70d7836 */ /* 0x000fe20000000000 */
[----:B------:R-:W-:Y:S02]  /*c2e0*/  FSEL R105, R130, -INF , !P6 ;  /* 0xff80000082697808 */ /* 0x000fe40007000000 */
[----:B------:R-:W-:Y:S01]  /*c2f0*/  FSEL R107, R126, -INF , !P1 ;  /* 0xff8000007e6b7808 */ /* 0x000fe20004800000 */
[----:B--2---:R-:W-:Y:S01]  /*c300*/  HMMA.16816.F32 R76, R60, R4, R76 ;  /* 0x000000043c4c723c */ /* 0x004fe2000000184c */
[----:B------:R-:W-:Y:S02]  /*c310*/  ISETP.GE.AND P6, PT, R13, R209, PT ;  /* 0x000000d10d00720c */ /* 0x000fe40003fc6270 */
[----:B------:R-:W-:-:S02]  /*c320*/  FSEL R189, R120, -INF , !P2 ;  /* 0xff80000078bd7808 */ /* 0x000fc40005000000 */
[----:B------:R-:W-:Y:S01]  /*c330*/  FSEL R89, R89, -INF , !P6 ;  /* 0xff80000059597808 */ /* 0x000fe20007000000 */
[----:B------:R-:W-:Y:S01]  /*c340*/  HMMA.16816.F32 R72, R60, R6, R72 ;  /* 0x000000063c48723c */ /* 0x000fe20000001848 */
[C---:B------:R-:W-:Y:S01]  /*c350*/  ISETP.GE.AND P1, PT, R12.reuse, R209, PT ;  /* 0x000000d10c00720c */ /* 0x040fe20003f26270 */
[----:B------:R-:W-:Y:S01]  /*c360*/  VIADD R4, R215, 0xd9 ;  /* 0x000000d9d7047836 */ /* 0x000fe20000000000 */
[-C--:B------:R-:W-:Y:S02]  /*c370*/  ISETP.GE.AND P6, PT, R12, R208.reuse, PT ;  /* 0x000000d00c00720c */ /* 0x080fe40003fc6270 */
[----:B------:R-:W-:Y:S02]  /*c380*/  ISETP.GE.AND P2, PT, R13, R208, PT ;  /* 0x000000d00d00720c */ /* 0x000fe40003f46270 */
[----:B------:R-:W1:Y:S01]  /*c390*/  LDSM.16.M88.4 R12, [R166+0x7800] ;  /* 0x00780000a60c783b */ /* 0x000e620000000200 */
[----:B------:R-:W-:Y:S01]  /*c3a0*/  FSEL R191, R124, -INF , !P4 ;  /* 0xff8000007cbf7808 */ /* 0x000fe20006000000 */
[----:B------:R-:W-:-:S04]  /*c3b0*/  DEPBAR.LE SB0, 0x0 ;  /* 0x000080000000791a */ /* 0x000fc80000000000 */
[----:B------:R-:W-:Y:S02]  /*c3c0*/  ISETP.GE.AND P4, PT, R47, R208, PT ;  /* 0x000000d02f00720c */ /* 0x000fe40003f86270 */
[----:B------:R-:W-:Y:S02]  /*c3d0*/  FSEL R95, R95, -INF , !P3 ;  /* 0xff8000005f5f7808 */ /* 0x000fe40005800000 */
[----:B------:R-:W-:Y:S02]  /*c3e0*/  FSEL R113, R118, -INF , !P4 ;  /* 0xff80000076717808 */ /* 0x000fe40006000000 */
[-C--:B------:R-:W-:Y:S02]  /*c3f0*/  ISETP.GE.AND P3, PT, R47, R209.reuse, PT ;  /* 0x000000d12f00720c */ /* 0x080fe40003f66270 */
[----:B------:R-:W-:Y:S02]  /*c400*/  ISETP.GE.AND P4, PT, R45, R209, PT ;  /* 0x000000d12d00720c */ /* 0x000fe40003f86270 */
        /* <DEDUP_REMOVED lines=12> */
[----:B------:R-:W-:Y:S01]  /*c4d0*/  FSEL R77, R77, -INF , !P4 ;  /* 0xff8000004d4d7808 */ /* 0x000fe20006000000 */
[----:B-1----:R-:W-:Y:S01]  /*c4e0*/  HMMA.16816.F32 R68, R60, R12, R68 ;  /* 0x0000000c3c44723c */ /* 0x002fe20000001844 */
[----:B------:R-:W-:Y:S01]  /*c4f0*/  BAR.SYNC.DEFER_BLOCKING 0x0 ;  /* 0x0000000000007b1d */ /* 0x000fe20000010000 */
[----:B------:R-:W-:Y:S01]  /*c500*/  ISETP.GE.AND P3, PT, R4, R208, PT ;  /* 0x000000d00400720c */ /* 0x000fe20003f66270 */
[----:B------:R-:W-:Y:S01]  /*c510*/  VIADD R4, R215, 0xe9 ;  /* 0x000000e9d7047836 */ /* 0x000fe20000000000 */
[----:B------:R-:W-:-:S02]  /*c520*/  ISETP.GE.AND P4, PT, R32, R209, PT ;  /* 0x000000d12000720c */ /* 0x000fc40003f86270 */
[----:B------:R-:W-:Y:S01]  /*c530*/  FSEL R79, R79, -INF , !P3 ;  /* 0xff8000004f4f7808 */ /* 0x000fe20005800000 */
[----:B------:R-:W-:Y:S01]  /*c540*/  HMMA.16816.F32 R64, R60, R14, R64 ;  /* 0x0000000e3c40723c */ /* 0x000fe20000001840 */
[----:B------:R-:W-:Y:S02]  /*c550*/  FSEL R88, R88, -INF , !P4 ;  /* 0xff80000058587808 */ /* 0x000fe40006000000 */
[C---:B------:R-:W-:Y:S02]  /*c560*/  ISETP.GE.AND P3, PT, R4.reuse, R209, PT ;  /* 0x000000d10400720c */ /* 0x040fe40003f66270 */
[----:B------:R-:W-:Y:S01]  /*c570*/  ISETP.GE.AND P4, PT, R4, R208, PT ;  /* 0x000000d00400720c */ /* 0x000fe20003f86270 */
[C---:B------:R-:W-:Y:S01]  /*c580*/  VIADD R4, R215.reuse, 0xf1 ;  /* 0x000000f1d7047836 */ /* 0x040fe20000000000 */
[----:B------:R-:W-:Y:S01]  /*c590*/  FSEL R109, R122, -INF , !P5 ;  /* 0xff8000007a6d7808 */ /* 0x000fe20006800000 */
[----:B------:R-:W-:Y:S01]  /*c5a0*/  VIADD R215, R215, 0xf9 ;  /* 0x000000f9d7d77836 */ /* 0x000fe20000000000 */
[----:B------:R-:W-:-:S02]  /*c5b0*/  FSEL R91, R91, -INF , !P2 ;  /* 0xff8000005b5b7808 */ /* 0x000fc40005000000 */
[----:B------:R-:W-:Y:S02]  /*c5c0*/  FSEL R112, R112, -INF , !P1 ;  /* 0xff80000070707808 */ /* 0x000fe40004800000 */
[-C--:B------:R-:W-:Y:S02]  /*c5d0*/  ISETP.GE.AND P2, PT, R46, R209.reuse, PT ;  /* 0x000000d12e00720c */ /* 0x080fe40003f46270 */
[C---:B------:R-:W-:Y:S02]  /*c5e0*/  ISETP.GE.AND P5, PT, R22.reuse, R209, PT ;  /* 0x000000d11600720c */ /* 0x040fe40003fa6270 */
[----:B------:R-:W-:Y:S02]  /*c5f0*/  ISETP.GE.AND P1, PT, R22, R208, PT ;  /* 0x000000d01600720c */ /* 0x000fe40003f26270 */
[----:B------:R-:W-:Y:S02]  /*c600*/  FSEL R116, R75, -INF , !P4 ;  /* 0xff8000004b747808 */ /* 0x000fe40006000000 */
[----:B------:R-:W-:-:S02]  /*c610*/  FSEL R85, R85, -INF , !P5 ;  /* 0xff80000055557808 */ /* 0x000fc40006800000 */
[----:B------:R-:W-:Y:S02]  /*c620*/  FSEL R87, R87, -INF , !P1 ;  /* 0xff80000057577808 */ /* 0x000fe40004800000 */
[----:B------:R-:W-:Y:S02]  /*c630*/  FSEL R108, R108, -INF , !P2 ;  /* 0xff8000006c6c7808 */ /* 0x000fe40005000000 */
[-C--:B------:R-:W-:Y:S02]  /*c640*/  ISETP.GE.AND P4, PT, R4, R209.reuse, PT ;  /* 0x000000d10400720c */ /* 0x080fe40003f86270 */
        /* <DEDUP_REMOVED lines=10> */
[C---:B------:R-:W-:Y:S02]  /*c6f0*/  ISETP.GE.AND P5, PT, R33.reuse, R209, PT ;  /* 0x000000d12100720c */ /* 0x040fe40003fa6270 */
[-C--:B------:R-:W-:Y:S02]  /*c700*/  ISETP.GE.AND P1, PT, R33, R208.reuse, PT ;  /* 0x000000d02100720c */ /* 0x080fe40003f26270 */
[----:B------:R-:W-:Y:S02]  /*c710*/  ISETP.GE.AND P2, PT, R32, R208, PT ;  /* 0x000000d02000720c */ /* 0x000fe40003f46270 */
[----:B------:R-:W-:Y:S02]  /*c720*/  FSEL R122, R68, -INF , !P4 ;  /* 0xff800000447a7808 */ /* 0x000fe40006000000 */
[----:B------:R-:W-:-:S02]  /*c730*/  FSEL R98, R98, -INF , !P6 ;  /* 0xff80000062627808 */ /* 0x000fc40007000000 */
[----:B------:R-:W-:Y:S02]  /*c740*/  FSEL R92, R92, -INF , !P5 ;  /* 0xff8000005c5c7808 */ /* 0x000fe40006800000 */
[----:B------:R-:W-:Y:S02]  /*c750*/  FSEL R94, R94, -INF , !P1 ;  /* 0xff8000005e5e7808 */ /* 0x000fe40004800000 */
[----:B------:R-:W-:Y:S02]  /*c760*/  FSEL R90, R90, -INF , !P2 ;  /* 0xff8000005a5a7808 */ /* 0x000fe40005000000 */
        /* <DEDUP_REMOVED lines=12> */
[C---:B------:R-:W-:Y:S02]  /*c830*/  ISETP.GE.AND P5, PT, R28.reuse, R209, PT ;  /* 0x000000d11c00720c */ /* 0x040fe40003fa6270 */
        /* <DEDUP_REMOVED lines=79> */
.L_x_3496:
[----:B------:R-:W-:-:S04]  /*cd30*/  ULEA UR9, -UR10, URZ, 0x8 ;  /* 0x0000003f0a097291 */ /* 0x000fc8000f8e413f */
[----:B------:R-:W-:Y:S02]  /*cd40*/  USHF.R.S32.HI UR4, URZ, 0x1f, UR9 ;  /* 0x0000001f3f047899 */ /* 0x000fe40008011409 */
[----:B------:R-:W-:-:S04]  /*cd50*/  MOV R8, UR9 ;  /* 0x0000000900087c02 */ /* 0x000fc80008000f00 */
[----:B------:R-:W-:-:S07]  /*cd60*/  MOV R5, UR4 ;  /* 0x0000000400057c02 */ /* 0x000fce0008000f00 */
.L_x_3497:
        /* <DEDUP_REMOVED lines=58> */
.L_x_3495:
        /* <DEDUP_REMOVED lines=838> */
.L_x_3492:
        /* <DEDUP_REMOVED lines=16> */
.L_x_3502:
[----:B--2---:R2:W5:Y:S01]  /*10670*/  LDL R10, [R1] ;  /* 0x00000000010a7983 */ /* 0x0045620000100800 */
[----:B------:R-:W-:Y:S04]  /*10680*/  DEPBAR.LE SB0, 0x0 ;  /* 0x000080000000791a */ /* 0x000fe80000000000 */
[----:B------:R-:W-:Y:S01]  /*10690*/  BAR.SYNC.DEFER_BLOCKING 0x0 ;  /* 0x0000000000007b1d */ /* 0x000fe20000010000 */
[----:B------:R-:W-:Y:S01]  /*106a0*/  UIADD3 UR21, UR21, -0x1, URZ ;  /* 0xffffffff15157890 */ /* 0x000fe2000fffe03f */
[----:B------:R-:W-:Y:S04]  /*106b0*/  MOV R2, R252 ;  /* 0x000000fc00027202 */ /* 0x000fe80000000f00 */
[----:B------:R-:W-:Y:S07]  /*106c0*/  @!P0 BRA `(.L_x_3499) ;  /* 0x0000000000fc8947 */ /* 0x000fee0003800000 */
[----:B------:R-:W1:Y:S01]  /*106d0*/  LDC R2, c[0x0][0x380] ;  /* 0x0000e000ff027b82 */ /* 0x000e620000000800 */
[----:B------:R-:W-:Y:S04]  /*106e0*/  USHF.L.U32 UR9, UR21, 0x8, URZ ;  /* 0x0000000815097899 */ /* 0x000fe8000800063f */
[----:B------:R-:W-:Y:S02]  /*106f0*/  UIADD3 UR10, UR9, 0x100, URZ ;  /* 0x00000100090a7890 */ /* 0x000fe4000fffe03f */
[----:B------:R-:W-:Y:S04]  /*10700*/  MOV R5, UR9 ;  /* 0x0000000900057c02 */ /* 0x000fe80008000f00 */
[----:B------:R-:W-:Y:S01]  /*10710*/  IMAD.U32 R7, RZ, RZ, UR10 ;  /* 0x0000000aff077e24 */ /* 0x000fe2000f8e00ff */
[----:B------:R-:W-:Y:S04]  /*10720*/  IABS R5, R5 ;  /* 0x0000000500057213 */ /* 0x000fe80000000000 */
        /* <DEDUP_REMOVED lines=57> */
.L_x_3499:
[C---:B-----5:R-:W-:Y:S01]  /*10ac0*/  LEA R244, P1, R10.reuse, R244, 0x1 ;  /* 0x000000f40af47211 */ /* 0x060fe200078208ff */
[----:B------:R-:W-:Y:S01]  /*10ad0*/  IMAD R172, R241, 0x2, R240 ;  /* 0x00000002f1ac7824 */ /* 0x000fe200078e02f0 */
[----:B------:R-:W-:Y:S02]  /*10ae0*/  UISETP.GT.AND UP0, UPT, UR21, UR5, UPT ;  /* 0x000000051500728c */ /* 0x000fe4000bf04270 */
        /* <DEDUP_REMOVED lines=29> */
[----:B---3--:R-:W-:Y:S03]  /*10cc0*/  IADD3 R4, P1, R6, UR12, RZ ;  /* 0x0000000c06047c10 */ /* 0x008fe6000ff3e0ff */
[----:B------:R-:W-:Y:S01]  /*10cd0*/  LDGSTS.E.BYPASS.LTC128B.128 [R246+0xe000], desc[UR16][R6.64] ;  /* 0x0e00000006f67fae */ /* 0x000fe2000b901d50 */
[----:B------:R-:W-:Y:S02]  /*10ce0*/  IADD3.X R5, R7, UR7, RZ, P1, !PT ;  /* 0x0000000707057c10 */ /* 0x000fe40008ffe4ff */
[----:B----4-:R-:W-:Y:S03]  /*10cf0*/  IADD3 R16, P1, R4, UR12, RZ ;  /* 0x0000000c04107c10 */ /* 0x010fe6000ff3e0ff */
        /* <DEDUP_REMOVED lines=8> */
[----:B------:R-:W-:Y:S03]  /*10d80*/  IADD3 R8, P1, R10, UR12, RZ ;  /* 0x0000000c0a087c10 */ /* 0x000fe6000ff3e0ff */
[----:B------:R-:W-:Y:S01]  /*10d90*/  LDGSTS.E.BYPASS.LTC128B.128 [R246+0x10000], desc[UR16][R10.64] ;  /* 0x100000000af67fae */ /* 0x000fe2000b901d50 */
[----:B------:R-:W-:Y:S05]  /*10da0*/  IADD3.X R9, R11, UR7, RZ, P1, !PT ;  /* 0x000000070b097c10 */ /* 0x000fea0008ffe4ff */
[----:B------:R2:W-:Y:S01]  /*10db0*/  LDGSTS.E.BYPASS.LTC128B.128 [R246+0x10800], desc[UR16][R8.64] ;  /* 0x1080000008f67fae */ /* 0x0005e2000b901d50 */
[----:B---3--:R-:W-:Y:S04]  /*10dc0*/  IADD3 R4, P1, R8, UR12, RZ ;  /* 0x0000000c08047c10 */ /* 0x008fe8000ff3e0ff */
[----:B------:R-:W-:Y:S02]  /*10dd0*/  IADD3.X R5, R9, UR7, RZ, P1, !PT ;  /* 0x0000000709057c10 */ /* 0x000fe40008ffe4ff */
[----:B------:R-:W-:Y:S03]  /*10de0*/  IADD3 R6, P1, R4, UR12, RZ ;  /* 0x0000000c04067c10 */ /* 0x000fe6000ff3e0ff */
[----:B------:R-:W-:Y:S01]  /*10df0*/  LDGSTS.E.BYPASS.LTC128B.128 [R246+0x11000], desc[UR16][R4.64] ;  /* 0x1100000004f67fae */ /* 0x000fe2000b901d50 */
[----:B------:R-:W-:Y:S02]  /*10e00*/  IADD3.X R7, R5, UR7, RZ, P1, !PT ;  /* 0x0000000705077c10 */ /* 0x000fe40008ffe4ff */
[----:B------:R-:W-:Y:S03]  /*10e10*/  PLOP3.LUT P1, PT, PT, PT, UP0, 0x80, 0x0 ;  /* 0x000000000000781c */ /* 0x000fe60003f2f008 */
[----:B------:R3:W-:Y:S04]  /*10e20*/  LDGSTS.E.BYPASS.LTC128B.128 [R246+0x11800], desc[UR16][R6.64] ;  /* 0x1180000006f67fae */ /* 0x0007e8000b901d50 */
[----:B------:R-:W-:Y:S04]  /*10e30*/  LDSM.16.M88.4 R128, [R240] ;  /* 0x00000000f080783b */ /* 0x000fe80000000200 */
[----:B-1----:R-:W-:Y:S04]  /*10e40*/  LDSM.16.M88.4 R16, [R239+0x2800] ;  /* 0x00280000ef10783b */ /* 0x002fe80000000200 */
[----:B--2---:R-:W3:Y:S04]  /*10e50*/  LDSM.16.M88.4 R8, [R239+0x2000] ;  /* 0x00200000ef08783b */ /* 0x004ee80000000200 */
[----:B------:R-:W1:Y:S04]  /*10e60*/  LDSM.16.M88.4 R24, [R239+0x3000] ;  /* 0x00300000ef18783b */ /* 0x000e680000000200 */
[----:B------:R-:W2:Y:S04]  /*10e70*/  LDSM.16.M88.4 R32, [R239+0x3800] ;  /* 0x00380000ef20783b */ /* 0x000ea80000000200 */
[----:B------:R-:W0:Y:S04]  /*10e80*/  LDGDEPBAR ;  /* 0x00000000000079af */ /* 0x000e280000000000 */
[----:B------:R-:W4:Y:S04]  /*10e90*/  LDSM.16.M88.4 R40, [R239+0x4000] ;  /* 0x00400000ef28783b */ /* 0x000f280000000200 */
[----:B------:R-:W4:Y:S04]  /*10ea0*/  LDSM.16.M88.4 R48, [R239+0x4800] ;  /* 0x00480000ef30783b */ /* 0x000f280000000200 */
[----:B------:R-:W4:Y:S04]  /*10eb0*/  LDSM.16.M88.4 R56, [R239+0x5000] ;  /* 0x00500000ef38783b */ /* 0x000f280000000200 */
[----:B------:R-:W4:Y:S04]  /*10ec0*/  LDSM.16.M88.4 R64, [R239+0x5800] ;  /* 0x00580000ef40783b */ /* 0x000f280000000200 */
[----:B------:R-:W4:Y:S04]  /*10ed0*/  LDSM.16.M88.4 R72, [R239+0x6000] ;  /* 0x00600000ef48783b */ /* 0x000f280000000200 */
[----:B------:R-:W4:Y:S01]  /*10ee0*/  LDSM.16.M88.4 R80, [R239+0x6800] ;  /* 0x00680000ef50783b */ /* 0x000f220000000200 */
[C---:B---3--:R-:W-:Y:S03]  /*10ef0*/  HMMA.16816.F32 R4, R128.reuse, R8, RZ ;  /* 0x000000088004723c */ /* 0x048fe600000018ff */
[----:B------:R-:W3:Y:S04]  /*10f00*/  LDSM.16.M88.4 R88, [R239+0x7000] ;  /* 0x00700000ef58783b */ /* 0x000ee80000000200 */
[----:B------:R-:W3:Y:S01]  /*10f10*/  LDSM.16.M88.4 R96, [R239+0x7800] ;  /* 0x00780000ef60783b */ /* 0x000ee20000000200 */
[C---:B------:R-:W-:Y:S03]  /*10f20*/  HMMA.16816.F32 R8, R128.reuse, R10, RZ ;  /* 0x0000000a8008723c */ /* 0x040fe600000018ff */
[----:B------:R-:W3:Y:S03]  /*10f30*/  LDSM.16.M88.4 R104, [R239+0x8000] ;  /* 0x00800000ef68783b */ /* 0x000ee60000000200 */
[C---:B------:R-:W-:Y:S01]  /*10f40*/  HMMA.16816.F32 R12, R128.reuse, R16, RZ ;  /* 0x00000010800c723c */ /* 0x040fe200000018ff */
[----:B------:R-:W3:Y:S04]  /*10f50*/  LDSM.16.M88.4 R112, [R239+0x8800] ;  /* 0x00880000ef70783b */ /* 0x000ee80000000200 */
[----:B------:R-:W3:Y:S01]  /*10f60*/  LDSM.16.M88.4 R120, [R239+0x9000] ;  /* 0x00900000ef78783b */ /* 0x000ee20000000200 */
[C---:B------:R-:W-:Y:S03]  /*10f70*/  HMMA.16816.F32 R16, R128.reuse, R18, RZ ;  /* 0x000000128010723c */ /* 0x040fe600000018ff */
[----:B------:R-:W3:Y:S03]  /*10f80*/  LDSM.16.M88.4 R168, [R239+0x9800] ;  /* 0x00980000efa8783b */ /* 0x000ee60000000200 */
[C---:B-1----:R-:W-:Y:S01]  /*10f90*/  HMMA.16816.F32 R20, R128.reuse, R24, RZ ;  /* 0x000000188014723c */ /* 0x042fe200000018ff */
[----:B------:R-:W-:Y:S04]  /*10fa0*/  LDSM.16.M88.4 R172, [R172] ;  /* 0x00000000acac783b */ /* 0x000fe80000000200 */
[----:B------:R-:W1:Y:S01]  /*10fb0*/  LDSM.16.M88.4 R176, [R234+0x2000] ;  /* 0x00200000eab0783b */ /* 0x000e620000000200 */
[C---:B------:R-:W-:Y:S03]  /*10fc0*/  HMMA.16816.F32 R24, R128.reuse, R26, RZ ;  /* 0x0000001a8018723c */ /* 0x040fe600000018ff */
[----:B------:R-:W1:Y:S03]  /*10fd0*/  LDSM.16.M88.4 R180, [R234+0x2800] ;  /* 0x00280000eab4783b */ /* 0x000e660000000200 */
[C---:B--2---:R-:W-:Y:S01]  /*10fe0*/  HMMA.16816.F32 R28, R128.reuse, R32, RZ ;  /* 0x00000020801c723c */ /* 0x044fe200000018ff */
[----:B------:R-:W2:Y:S04]  /*10ff0*/  LDSM.16.M88.4 R184, [R234+0x3000] ;  /* 0x00300000eab8783b */ /* 0x000ea80000000200 */
[----:B------:R-:W2:Y:S01]  /*11000*/  LDSM.16.M88.4 R188, [R234+0x3800] ;  /* 0x00380000eabc783b */ /* 0x000ea20000000200 */
[C---:B------:R-:W-:Y:S03]  /*11010*/  HMMA.16816.F32 R32, R128.reuse, R34, RZ ;  /* 0x000000228020723c */ /* 0x040fe600000018ff */
[----:B------:R-:W2:Y:S03]  /*11020*/  LDSM.16.M88.4 R192, [R234+0x4000] ;  /* 0x00400000eac0783b */ /* 0x000ea60000000200 */
[C---:B----4-:R-:W-:Y:S01]  /*11030*/  HMMA.16816.F32 R36, R128.reuse, R40, RZ ;  /* 0x000000288024723c */ /* 0x050fe200000018ff */
[----:B------:R-:W4:Y:S04]  /*11040*/  LDSM.16.M88.4 R196, [R234+0x4800] ;  /* 0x00480000eac4783b */ /* 0x000f280000000200 */
[----:B------:R-:W4:Y:S01]  /*11050*/  LDSM.16.M88.4 R200, [R234+0x5000] ;  /* 0x00500000eac8783b */ /* 0x000f220000000200 */
[C---:B------:R-:W-:Y:S03]  /*11060*/  HMMA.16816.F32 R40, R128.reuse, R42, RZ ;  /* 0x0000002a8028723c */ /* 0x040fe600000018ff */
[----:B------:R-:W4:Y:S03]  /*11070*/  LDSM.16.M88.4 R204, [R234+0x5800] ;  /* 0x00580000eacc783b */ /* 0x000f260000000200 */
        /* <DEDUP_REMOVED lines=26> */
[----:B------:R-:W3:Y:S05]  /*11220*/  LDSM.16.M88.4 R168, [R234+0x6000] ;  /* 0x00600000eaa8783b */ /* 0x000eea0000000200 */
[C---:B-1----:R-:W-:Y:S06]  /*11230*/  HMMA.16816.F32 R4, R172.reuse, R176, R4 ;  /* 0x000000b0ac04723c */ /* 0x042fec0000001804 */
[C---:B------:R-:W-:Y:S01]  /*11240*/  HMMA.16816.F32 R8, R172.reuse, R178, R8 ;  /* 0x000000b2ac08723c */ /* 0x040fe20000001808 */
[----:B------:R-:W1:Y:S05]  /*11250*/  LDSM.16.M88.4 R176, [R234+0x6800] ;  /* 0x00680000eab0783b */ /* 0x000e6a0000000200 */
        /* <DEDUP_REMOVED lines=11> */
[----:B------:R-:W2:Y:S05]  /*11310*/  LDSM.16.M88.4 R192, [R234+0x9000] ;  /* 0x00900000eac0783b */ /* 0x000eaa0000000200 */
[C---:B----4-:R-:W-:Y:S06]  /*11320*/  HMMA.16816.F32 R44, R172.reuse, R196, R44 ;  /* 0x000000c4ac2c723c */ /* 0x050fec000000182c */
[C---:B------:R-:W-:Y:S05]  /*11330*/  HMMA.16816.F32 R48, R172.reuse, R198, R48 ;  /* 0x000000c6ac30723c */ /* 0x040fea0000001830 */
[C---:B------:R-:W-:Y:S01]  /*11340*/  VIADD R196, R237.reuse, 0x1800 ;  /* 0x00001800edc47836 */ /* 0x040fe20000000000 */
[C---:B------:R-:W-:Y:S05]  /*11350*/  HMMA.16816.F32 R52, R172.reuse, R200, R52 ;  /* 0x000000c8ac34723c */ /* 0x040fea0000001834 */
[----:B------:R-:W-:Y:S01]  /*11360*/  LDSM.16.M88.4 R196, [R196] ;  /* 0x00000000c4c4783b */ /* 0x000fe20000000200 */
[C---:B------:R-:W-:Y:S03]  /*11370*/  HMMA.16816.F32 R56, R172.reuse, R202, R56 ;  /* 0x000000caac38723c */ /* 0x040fe60000001838 */
[----:B------:R-:W-:Y:S03]  /*11380*/  LDSM.16.M88.4 R200, [R230] ;  /* 0x00000000e6c8783b */ /* 0x000fe60000000200 */
[C---:B------:R-:W-:Y:S06]  /*11390*/  HMMA.16816.F32 R60, R172.reuse, R204, R60 ;  /* 0x000000ccac3c723c */ /* 0x040fec000000183c */
[C---:B------:R-:W-:Y:S01]  /*113a0*/  HMMA.16816.F32 R64, R172.reuse, R206, R64 ;  /* 0x000000ceac40723c */ /* 0x040fe20000001840 */
[----:B------:R-:W-:Y:S05]  /*113b0*/  LDSM.16.M88.4 R204, [R226] ;  /* 0x00000000e2cc783b */ /* 0x000fea0000000200 */
[C---:B---3--:R-:W-:Y:S06]  /*113c0*/  HMMA.16816.F32 R68, R172.reuse, R168, R68 ;  /* 0x000000a8ac44723c */ /* 0x048fec0000001844 */
[C---:B------:R-:W-:Y:S01]  /*113d0*/  HMMA.16816.F32 R72, R172.reuse, R170, R72 ;  /* 0x000000aaac48723c */ /* 0x040fe20000001848 */
[----:B------:R-:W3:Y:S05]  /*113e0*/  LDSM.16.M88.4 R168, [R234+0x9800] ;  /* 0x00980000eaa8783b */ /* 0x000eea0000000200 */
[C---:B-1----:R-:W-:Y:S06]  /*113f0*/  HMMA.16816.F32 R76, R172.reuse, R176, R76 ;  /* 0x000000b0ac4c723c */ /* 0x042fec000000184c */
[C---:B------:R-:W-:Y:S01]  /*11400*/  HMMA.16816.F32 R80, R172.reuse, R178, R80 ;  /* 0x000000b2ac50723c */ /* 0x040fe20000001850 */
[----:B------:R-:W-:Y:S05]  /*11410*/  LDSM.16.M88.4 R176, [R238] ;  /* 0x00000000eeb0783b */ /* 0x000fea0000000200 */
[C---:B------:R-:W-:Y:S06]  /*11420*/  HMMA.16816.F32 R84, R172.reuse, R180, R84 ;  /* 0x000000b4ac54723c */ /* 0x040fec0000001854 */
[C---:B------:R-:W-:Y:S01]  /*11430*/  HMMA.16816.F32 R88, R172.reuse, R182, R88 ;  /* 0x000000b6ac58723c */ /* 0x040fe20000001858 */
[----:B------:R-:W1:Y:S05]  /*11440*/  LDSM.16.M88.4 R180, [R237] ;  /* 0x00000000edb4783b */ /* 0x000e6a0000000200 */
[C---:B--2---:R-:W-:Y:S06]  /*11450*/  HMMA.16816.F32 R92, R172.reuse, R184, R92 ;  /* 0x000000b8ac5c723c */ /* 0x044fec000000185c */
[C---:B------:R-:W-:Y:S05]  /*11460*/  HMMA.16816.F32 R96, R172.reuse, R186, R96 ;  /* 0x000000baac60723c */ /* 0x040fea0000001860 */
[C---:B------:R-:W-:Y:S01]  /*11470*/  VIADD R184, R237.reuse, 0x800 ;  /* 0x00000800edb87836 */ /* 0x040fe20000000000 */
[C---:B------:R-:W-:Y:S05]  /*11480*/  HMMA.16816.F32 R100, R172.reuse, R208, R100 ;  /* 0x000000d0ac64723c */ /* 0x040fea0000001864 */
[----:B------:R-:W2:Y:S01]  /*11490*/  LDSM.16.M88.4 R184, [R184] ;  /* 0x00000000b8b8783b */ /* 0x000ea20000000200 */
[C---:B------:R-:W-:Y:S03]  /*114a0*/  HMMA.16816.F32 R104, R172.reuse, R210, R104 ;  /* 0x000000d2ac68723c */ /* 0x040fe60000001868 */
[----:B------:R-:W-:Y:S03]  /*114b0*/  LDSM.16.M88.4 R208, [R224] ;  /* 0x00000000e0d0783b */ /* 0x000fe60000000200 */
[C---:B------:R-:W-:Y:S06]  /*114c0*/  HMMA.16816.F32 R108, R172.reuse, R188, R108 ;  /* 0x000000bcac6c723c */ /* 0x040fec000000186c */
[C---:B------:R-:W-:Y:S05]  /*114d0*/  HMMA.16816.F32 R112, R172.reuse, R190, R112 ;  /* 0x000000beac70723c */ /* 0x040fea0000001870 */
[C---:B------:R-:W-:Y:S01]  /*114e0*/  VIADD R188, R237.reuse, 0x1000 ;  /* 0x00001000edbc7836 */ /* 0x040fe20000000000 */
[C---:B------:R-:W-:Y:S05]  /*114f0*/  HMMA.16816.F32 R116, R172.reuse, R192, R116 ;  /* 0x000000c0ac74723c */ /* 0x040fea0000001874 */
[----:B------:R-:W4:Y:S01]  /*11500*/  LDSM.16.M88.4 R188, [R188] ;  /* 0x00000000bcbc783b */ /* 0x000f220000000200 */
[C---:B------:R-:W-:Y:S05]  /*11510*/  HMMA.16816.F32 R120, R172.reuse, R194, R120 ;  /* 0x000000c2ac78723c */ /* 0x040fea0000001878 */
[C---:B------:R-:W-:Y:S01]  /*11520*/  VIADD R192, R237.reuse, 0x2000 ;  /* 0x00002000edc07836 */ /* 0x040fe20000000000 */
[C---:B---3--:R-:W-:Y:S05]  /*11530*/  HMMA.16816.F32 R124, R172.reuse, R168, R124 ;  /* 0x000000a8ac7c723c */ /* 0x048fea000000187c */
[----:B------:R-:W3:Y:S01]  /*11540*/  LDSM.16.M88.4 R192, [R192] ;  /* 0x00000000c0c0783b */ /* 0x000ee20000000200 */
[----:B------:R-:W-:Y:S05]  /*11550*/  HMMA.16816.F32 R128, R172, R170, R128 ;  /* 0x000000aaac80723c */ /* 0x000fea0000001880 */
[C---:B------:R-:W-:Y:S01]  /*11560*/  VIADD R168, R237.reuse, 0x2800 ;  /* 0x00002800eda87836 */ /* 0x040fe20000000000 */
[C---:B-1----:R-:W-:Y:S05]  /*11570*/  HMMA.16816.F32 R4, R176.reuse, R180, R4 ;  /* 0x000000b4b004723c */ /* 0x042fea0000001804 */
[----:B------:R-:W1:Y:S01]  /*11580*/  LDSM.16.M88.4 R168, [R168] ;  /* 0x00000000a8a8783b */ /* 0x000e620000000200 */
[C---:B------:R-:W-:Y:S05]  /*11590*/  HMMA.16816.F32 R8, R176.reuse, R182, R8 ;  /* 0x000000b6b008723c */ /* 0x040fea0000001808 */
[C---:B------:R-:W-:Y:S01]  /*115a0*/  VIADD R172, R237.reuse, 0x3000 ;  /* 0x00003000edac7836 */ /* 0x040fe20000000000 */
[C---:B--2---:R-:W-:Y:S05]  /*115b0*/  HMMA.16816.F32 R12, R176.reuse, R184, R12 ;  /* 0x000000b8b00c723c */ /* 0x044fea000000180c */
[----:B------:R-:W2:Y:S01]  /*115c0*/  LDSM.16.M88.4 R172, [R172] ;  /* 0x00000000acac783b */ /* 0x000ea20000000200 */
[C---:B------:R-:W-:Y:S03]  /*115d0*/  HMMA.16816.F32 R16, R176.reuse, R186, R16 ;  /* 0x000000bab010723c */ /* 0x040fe60000001810 */
[----:B------:R-:W-:Y:S02]  /*115e0*/  LDSM.16.M88.4 R184, [R229] ;  /* 0x00000000e5b8783b */ /* 0x000fe40000000200 */
[----:B------:R-:W-:Y:S01]  /*115f0*/  VIADD R180, R237, 0x3800 ;  /* 0x00003800edb47836 */ /* 0x000fe20000000000 */
[C---:B----4-:R-:W-:Y:S05]  /*11600*/  HMMA.16816.F32 R20, R176.reuse, R188, R20 ;  /* 0x000000bcb014723c */ /* 0x050fea0000001814 */
[----:B------:R-:W4:Y:S01]  /*11610*/  LDSM.16.M88.4 R180, [R180] ;  /* 0x00000000b4b4783b */ /* 0x000f220000000200 */
[C---:B------:R-:W-:Y:S03]  /*11620*/  HMMA.16816.F32 R24, R176.reuse, R190, R24 ;  /* 0x000000beb018723c */ /* 0x040fe60000001818 */
[----:B------:R-:W4:Y:S03]  /*11630*/  LDSM.16.M88.4 R188, [R228] ;  /* 0x00000000e4bc783b */ /* 0x000f260000000200 */
[C---:B------:R-:W-:Y:S06]  /*11640*/  HMMA.16816.F32 R28, R176.reuse, R196, R28 ;  /* 0x000000c4b01c723c */ /* 0x040fec000000181c */
[C---:B------:R-:W-:Y:S01]  /*11650*/  HMMA.16816.F32 R32, R176.reuse, R198, R32 ;  /* 0x000000c6b020723c */ /* 0x040fe20000001820 */
[----:B------:R-:W4:Y:S05]  /*11660*/  LDSM.16.M88.4 R196, [R227] ;  /* 0x00000000e3c4783b */ /* 0x000f2a0000000200 */
[C---:B---3--:R-:W-:Y:S06]  /*11670*/  HMMA.16816.F32 R36, R176.reuse, R192, R36 ;  /* 0x000000c0b024723c */ /* 0x048fec0000001824 */
[C---:B------:R-:W-:Y:S01]  /*11680*/  HMMA.16816.F32 R40, R176.reuse, R194, R40 ;  /* 0x000000c2b028723c */ /* 0x040fe20000001828 */
[----:B------:R-:W3:Y:S05]  /*11690*/  LDSM.16.M88.4 R192, [R225] ;  /* 0x00000000e1c0783b */ /* 0x000eea0000000200 */
[C---:B-1----:R-:W-:Y:S06]  /*116a0*/  HMMA.16816.F32 R44, R176.reuse, R168, R44 ;  /* 0x000000a8b02c723c */ /* 0x042fec000000182c */
[C---:B------:R-:W-:Y:S01]  /*116b0*/  HMMA.16816.F32 R48, R176.reuse, R170, R48 ;  /* 0x000000aab030723c */ /* 0x040fe20000001830 */
[----:B------:R-:W1:Y:S05]  /*116c0*/  LDSM.16.M88.4 R168, [R167] ;  /* 0x00000000a7a8783b */ /* 0x000e6a0000000200 */
[C---:B--2---:R-:W-:Y:S06]  /*116d0*/  HMMA.16816.F32 R52, R176.reuse, R172, R52 ;  /* 0x000000acb034723c */ /* 0x044fec0000001834 */
[C---:B------:R-:W-:Y:S01]  /*116e0*/  HMMA.16816.F32 R56, R176.reuse, R174, R56 ;  /* 0x000000aeb038723c */ /* 0x040fe20000001838 */
[----:B------:R-:W2:Y:S05]  /*116f0*/  LDSM.16.M88.4 R172, [R166+0x800] ;  /* 0x00080000a6ac783b */ /* 0x000eaa0000000200 */
        /* <DEDUP_REMOVED lines=20> */
[----:B------:R-:W-:Y:S05]  /*11840*/  LDSM.16.M88.4 R192, [R166+0x3800] ;  /* 0x00380000a6c0783b */ /* 0x000fea0000000200 */
[C---:B------:R-:W-:Y:S06]  /*11850*/  HMMA.16816.F32 R116, R176.reuse, R208, R116 ;  /* 0x000000d0b074723c */ /* 0x040fec0000001874 */
[C---:B------:R-:W-:Y:S01]  /*11860*/  HMMA.16816.F32 R120, R176.reuse, R210, R120 ;  /* 0x000000d2b078723c */ /* 0x040fe20000001878 */
[----:B------:R-:W-:Y:S05]  /*11870*/  LDSM.16.M88.4 R208, [R166+0x6800] ;  /* 0x00680000a6d0783b */ /* 0x000fea0000000200 */
[C---:B-1----:R-:W-:Y:S06]  /*11880*/  HMMA.16816.F32 R124, R176.reuse, R168, R124 ;  /* 0x000000a8b07c723c */ /* 0x042fec000000187c */
[----:B------:R-:W-:Y:S01]  /*11890*/  HMMA.16816.F32 R128, R176, R170, R128 ;  /* 0x000000aab080723c */ /* 0x000fe20000001880 */
[----:B------:R-:W1:Y:S04]  /*118a0*/  LDSM.16.M88.4 R168, [R166+0x2000] ;  /* 0x00200000a6a8783b */ /* 0x000e680000000200 */
[----:B------:R-:W3:Y:S01]  /*118b0*/  LDSM.16.M88.4 R176, [R166+0x2800] ;  /* 0x00280000a6b0783b */ /* 0x000ee20000000200 */
[C---:B------:R-:W-:Y:S06]  /*118c0*/  HMMA.16816.F32 R4, R212.reuse, R216, R4 ;  /* 0x000000d8d404723c */ /* 0x040fec0000001804 */
[C---:B------:R-:W-:Y:S01]  /*118d0*/  HMMA.16816.F32 R8, R212.reuse, R218, R8 ;  /* 0x000000dad408723c */ /* 0x040fe20000001808 */
[----:B------:R-:W-:Y:S05]  /*118e0*/  LDSM.16.M88.4 R216, [R166+0x7000] ;  /* 0x00700000a6d8783b */ /* 0x000fea0000000200 */
[C---:B--2---:R-:W-:Y:S06]  /*118f0*/  HMMA.16816.F32 R12, R212.reuse, R172, R12 ;  /* 0x000000acd40c723c */ /* 0x044fec000000180c */
[C---:B------:R-:W-:Y:S01]  /*11900*/  HMMA.16816.F32 R16, R212.reuse, R174, R16 ;  /* 0x000000aed410723c */ /* 0x040fe20000001810 */
[----:B------:R-:W2:Y:S05]  /*11910*/  LDSM.16.M88.4 R172, [R166+0x4000] ;  /* 0x00400000a6ac783b */ /* 0x000eaa0000000200 */
[C---:B----4-:R-:W-:Y:S06]  /*11920*/  HMMA.16816.F32 R20, R212.reuse, R180, R20 ;  /* 0x000000b4d414723c */ /* 0x050fec0000001814 */
[C---:B------:R-:W-:Y:S01]  /*11930*/  HMMA.16816.F32 R24, R212.reuse, R182, R24 ;  /* 0x000000b6d418723c */ /* 0x040fe20000001818 */
[----:B------:R-:W4:Y:S01]  /*11940*/  LDSM.16.M88.4 R180, [R166+0x6000] ;  /* 0x00600000a6b4783b */ /* 0x000f220000000200 */
[----:B------:R-:W-:Y:S04]  /*11950*/  DEPBAR.LE SB0, 0x0 ;  /* 0x000080000000791a */ /* 0x000fe80000000000 */
[C---:B------:R-:W-:Y:S01]  /*11960*/  HMMA.16816.F32 R28, R212.reuse, R184, R28 ;  /* 0x000000b8d41c723c */ /* 0x040fe2000000181c */
[----:B------:R-:W-:Y:S05]  /*11970*/  BAR.SYNC.DEFER_BLOCKING 0x0 ;  /* 0x0000000000007b1d */ /* 0x000fea0000010000 */
[C---:B------:R-:W-:Y:S06]  /*11980*/  HMMA.16816.F32 R32, R212.reuse, R186, R32 ;  /* 0x000000bad420723c */ /* 0x040fec0000001820 */
[C---:B-1----:R-:W-:Y:S06]  /*11990*/  HMMA.16816.F32 R36, R212.reuse, R168, R36 ;  /* 0x000000a8d424723c */ /* 0x042fec0000001824 */
        /* <DEDUP_REMOVED lines=94> */
.L_x_3501:
        /* <DEDUP_REMOVED lines=54> */
.L_x_3500:
[----:B---3--:R-:W-:Y:S01]  /*122e0*/  FMNMX.FTZ R168, R4, R164, !PT ;  /* 0x000000a404a87209 */ /* 0x008fe20007810000 */
[----:B------:R-:W2:Y:S01]  /*122f0*/  LDL.LU R200, [R1+0x8] ;  /* 0x0000080001c87983 */ /* 0x000ea20000300800 */
[----:B------:R-:W-:Y:S01]  /*12300*/  FMNMX.FTZ R0, R6, R3, !PT ;  /* 0x0000000306007209 */ /* 0x000fe20007810000 */
[----:B------:R-:W-:Y:S01]  /*12310*/  UISETP.GT.AND UP0, UPT, UR21, UR5, UPT ;  /* 0x000000051500728c */ /* 0x000fe2000bf04270 */
[----:B------:R-:W-:Y:S01]  /*12320*/  FMNMX.FTZ R168, R5, R168, !PT ;  /* 0x000000a805a87209 */ /* 0x000fe20007810000 */
[----:B------:R-:W3:Y:S01]  /*12330*/  LDL.LU R199, [R1+0x4] ;  /* 0x0000040001c77983 */ /* 0x000ee20000300800 */
        /* <DEDUP_REMOVED lines=823> */
.L_x_3498:
[----:B------:R-:W3:Y:S01]  /*156b0*/  LDL.LU R5, [R1+0x8] ;  /* 0x0000080001057983 */ /* 0x000ee20000300800 */
[----:B------:R-:W1:Y:S01]  /*156c0*/  S2R R3, SR_TID.X ;  /* 0x0000000000037919 */ /* 0x000e620000002100 */
[C---:B------:R-:W-:Y:S01]  /*156d0*/  LEA.HI R12, R247.reuse, R247, RZ, 0x1 ;  /* 0x000000f7f70c7211 */ /* 0x040fe200078f08ff */
[----:B------:R-:W4:Y:S01]  /*156e0*/  S2UR UR5, SR_CgaCtaId ;  /* 0x00000000000579c3 */ /* 0x000f220000008800 */
[----:B--2---:R-:W2:Y:S01]  /*156f0*/  LDL.LU R4, [R1+0x4] ;  /* 0x0000040001047983 */ /* 0x004ea20000300800 */
[----:B------:R-:W-:Y:S02]  /*15700*/  MOV R8, 0x3f800000 ;  /* 0x3f80000000087802 */ /* 0x000fe40000000f00 */
[C---:B------:R-:W-:Y:S01]  /*15710*/  IMAD.SHL.U32 R13, R12.reuse, 0x4, RZ ;  /* 0x000000040c0d7824 */ /* 0x040fe200078e00ff */
[----:B------:R-:W-:Y:S01]  /*15720*/  LOP3.LUT R12, R12, 0xffffffe, RZ, 0xc0, !PT ;  /* 0x0ffffffe0c0c7812 */ /* 0x000fe200078ec0ff */
[----:B------:R-:W-:Y:S01]  /*15730*/  UMOV UR4, 0x400 ;  /* 0x0000040000047882 */ /* 0x000fe20000000000 */
[----:B------:R-:W5:Y:S01]  /*15740*/  S2R R40, SR_CTAID.X ;  /* 0x0000000000287919 */ /* 0x000f620000002500 */
[----:B------:R-:W2:Y:S01]  /*15750*/  LDC R41, c[0x0][0x270] ;  /* 0x00009c00ff297b82 */ /* 0x000ea20000000800 */
[----:B------:R-:W-:Y:S01]  /*15760*/  IADD3 R12, R247, -R12, RZ ;  /* 0x8000000cf70c7210 */ /* 0x000fe20007ffe0ff */
[----:B------:R-:W-:Y:S01]  /*15770*/  BSSY B0, `(.L_x_3503) ;  /* 0x00000a0000007945 */ /* 0x000fe20003800000 */
[----:B----4-:R-:W-:-:S05]  /*15780*/  ULEA UR5, UR5, UR4, 0x18 ;  /* 0x0000000405057291 */ /* 0x010fca000f8ec03f */
[----:B------:R-:W4:Y:S01]  /*15790*/  S2UR UR4, SR_CTAID.Z ;  /* 0x00000000000479c3 */ /* 0x000f220000002700 */
[----:B-1----:R-:W-:-:S04]  /*157a0*/  SHF.R.S32.HI R10, RZ, 0x1f, R3 ;  /* 0x0000001fff0a7819 */ /* 0x002fc80000011403 */
[CC--:B------:R-:W-:Y:S02]  /*157b0*/  LEA.HI R11, R10.reuse, R3.reuse, RZ, 0x2 ;  /* 0x000000030a0b7211 */ /* 0x0c0fe400078f10ff */
[----:B------:R-:W-:Y:S02]  /*157c0*/  LEA.HI R10, R10, R3, RZ, 0x5 ;  /* 0x000000030a0a7211 */ /* 0x000fe400078f28ff */
[--C-:B------:R-:W-:Y:S02]  /*157d0*/  SHF.R.S32.HI R9, RZ, 0x2, R11.reuse ;  /* 0x00000002ff097819 */ /* 0x100fe4000001140b */
[----:B------:R-:W-:Y:S02]  /*157e0*/  SHF.R.S32.HI R14, RZ, 0x1f, R11 ;  /* 0x0000001fff0e7819 */ /* 0x000fe4000001140b */
[----:B-----5:R-:W-:Y:S02]  /*157f0*/  SHF.L.U32 R40, R40, 0x6, RZ ;  /* 0x0000000628287819 */ /* 0x020fe400000006ff */
[----:B------:R-:W-:-:S04]  /*15800*/  LEA.HI R14, R14, R9, RZ, 0x3 ;  /* 0x000000090e0e7211 */ /* 0x000fc800078f18ff */
[----:B------:R-:W-:-:S04]  /*15810*/  LOP3.LUT R14, R14, 0xfffffff8, RZ, 0xc0, !PT ;  /* 0xfffffff80e0e7812 */ /* 0x000fc800078ec0ff */
[----:B------:R-:W-:-:S04]  /*15820*/  IADD3 R9, R9, -R14, RZ ;  /* 0x8000000e09097210 */ /* 0x000fc80007ffe0ff */
[----:B------:R-:W-:Y:S01]  /*15830*/  LOP3.LUT R14, R9, 0x1, RZ, 0xc0, !PT ;  /* 0x00000001090e7812 */ /* 0x000fe200078ec0ff */
[----:B------:R-:W-:Y:S06]  /*15840*/  BAR.SYNC.DEFER_BLOCKING 0x0 ;  /* 0x0000000000007b1d */ /* 0x000fec0000010000 */
[----:B---3--:R-:W1:Y:S04]  /*15850*/  SHFL.BFLY PT, R7, R5, 0x2, 0x1f ;  /* 0x0c401f0005077f89 */ /* 0x008e6800000e0000 */
        /* <DEDUP_REMOVED lines=9> */
[----:B------:R-:W-:-:S04]  /*158f0*/  IMAD.SHL.U32 R6, R242, 0x40, RZ ;  /* 0x00000040f2067824 */ /* 0x000fc800078e00ff */
[----:B------:R-:W-:Y:S02]  /*15900*/  FSETP.NE.FTZ.AND P3, PT, R4, RZ, PT ;  /* 0x000000ff0400720b */ /* 0x000fe40003f75000 */
[----:B------:R-:W-:Y:S02]  /*15910*/  LOP3.LUT R6, R6, 0x1c0, RZ, 0xc0, !PT ;  /* 0x000001c006067812 */ /* 0x000fe400078ec0ff */
[----:B------:R-:W-:-:S03]  /*15920*/  R2P PR, R9, 0x6 ;  /* 0x0000000609007804 */ /* 0x000fc60000000000 */
[----:B------:R-:W1:Y:S01]  /*15930*/  @P4 MUFU.RCP R8, R5 ;  /* 0x0000000500084308 */ /* 0x000e620000001000 */
[----:B------:R-:W-:Y:S01]  /*15940*/  LOP3.LUT R13, R6, 0x38, R13, 0xf8, !PT ;  /* 0x00000038060d7812 */ /* 0x000fe200078ef80d */
[----:B------:R-:W2:Y:S01]  /*15950*/  @P4 LDC R45, c[0x0][0x2e8] ;  /* 0x0000ba00ff2d4b82 */ /* 0x000ea20000000800 */
[----:B------:R-:W-:Y:S02]  /*15960*/  SHF.R.U32.HI R6, RZ, 0x3, R6 ;  /* 0x00000003ff067819 */ /* 0x000fe40000011606 */
[----:B------:R-:W-:Y:S02]  /*15970*/  ISETP.NE.U32.AND P0, PT, R14, 0x1, PT ;  /* 0x000000010e00780c */ /* 0x000fe40003f05070 */
[----:B------:R-:W-:Y:S01]  /*15980*/  LOP3.LUT R6, R13, R6, RZ, 0x3c, !PT ;  /* 0x000000060d067212 */ /* 0x000fe200078e3cff */
[----:B------:R-:W3:Y:S01]  /*15990*/  @P3 MUFU.RCP R7, R4 ;  /* 0x0000000400073308 */ /* 0x000ee20000001000 */
[----:B------:R-:W-:Y:S01]  /*159a0*/  SHF.L.U32 R13, R9, 0x6, RZ ;  /* 0x00000006090d7819 */ /* 0x000fe200000006ff */
[----:B------:R-:W5:Y:S01]  /*159b0*/  @P3 LDC R44, c[0x0][0x2e8] ;  /* 0x0000ba00ff2c3b82 */ /* 0x000f620000000800 */
[----:B------:R-:W4:Y:S01]  /*159c0*/  S2R R9, SR_TID.X ;  /* 0x0000000000097919 */ /* 0x000f220000002100 */
[----:B------:R-:W-:Y:S01]  /*159d0*/  IMAD R6, R12, 0x4, R6 ;  /* 0x000000040c067824 */ /* 0x000fe200078e0206 */
[----:B------:R-:W-:-:S02]  /*159e0*/  LOP3.LUT R12, R11, 0x1ffffffc, RZ, 0xc0, !PT ;  /* 0x1ffffffc0b0c7812 */ /* 0x000fc400078ec0ff */
[----:B------:R-:W-:Y:S01]  /*159f0*/  SHF.R.S32.HI R11, RZ, 0x5, R10 ;  /* 0x00000005ff0b7819 */ /* 0x000fe2000001140a */
[----:B------:R-:W4:Y:S01]  /*15a00*/  @P4 MUFU.LG2 R5, R5 ;  /* 0x0000000500054308 */ /* 0x000f220000000c00 */
[----:B------:R-:W-:Y:S01]  /*15a10*/  LOP3.LUT R13, R13, 0x1c0, RZ, 0xc0, !PT ;  /* 0x000001c00d0d7812 */ /* 0x000fe200078ec0ff */
[----:B------:R-:W-:Y:S02]  /*15a20*/  IMAD.IADD R12, R3, 0x1, -R12 ;  /* 0x00000001030c7824 */ /* 0x000fe400078e0a0c */
[C---:B-1----:R-:W-:Y:S01]  /*15a30*/  FMUL.FTZ R160, R8.reuse, R160 ;  /* 0x000000a008a07220 */ /* 0x042fe20000410000 */
[C---:B------:R-:W-:Y:S01]  /*15a40*/  FMUL.FTZ R161, R8.reuse, R161 ;  /* 0x000000a108a17220 */ /* 0x040fe20000410000 */
[----:B------:R-:W-:Y:S01]  /*15a50*/  LEA.HI R13, R13, R13, RZ, 0x1d ;  /* 0x0000000d0d0d7211 */ /* 0x000fe200078fe8ff */
[----:B------:R-:W-:Y:S02]  /*15a60*/  IMAD R12, R11, 0x200, R12 ;  /* 0x000002000b0c7824 */ /* 0x000fe400078e020c */
[C---:B------:R-:W-:Y:S01]  /*15a70*/  FMUL.FTZ R156, R8.reuse, R156 ;  /* 0x0000009c089c7220 */ /* 0x040fe20000410000 */
[C---:B------:R-:W-:Y:S01]  /*15a80*/  FMUL.FTZ R157, R8.reuse, R157 ;  /* 0x0000009d089d7220 */ /* 0x040fe20000410000 */
[C---:B------:R-:W-:Y:S01]  /*15a90*/  FMUL.FTZ R152, R8.reuse, R152 ;  /* 0x0000009808987220 */ /* 0x040fe20000410000 */
[----:B------:R-:W-:Y:S01]  /*15aa0*/  FMUL.FTZ R153, R8, R153 ;  /* 0x0000009908997220 */ /* 0x000fe20000410000 */
[----:B------:R-:W-:Y:S01]  /*15ab0*/  LEA R13, R12, R13, 0x1 ;  /* 0x0000000d0c0d7211 */ /* 0x000fe200078e08ff */
[----:B------:R-:W-:-:S02]  /*15ac0*/  IMAD.MOV.U32 R12, RZ, RZ, 0x20 ;  /* 0x00000020ff0c7424 */ /* 0x000fc400078e00ff */
[C---:B------:R-:W-:Y:S01]  /*15ad0*/  FMUL.FTZ R148, R8.reuse, R148 ;  /* 0x0000009408947220 */ /* 0x040fe20000410000 */
[C---:B------:R-:W-:Y:S01]  /*15ae0*/  FMUL.FTZ R149, R8.reuse, R149 ;  /* 0x0000009508957220 */ /* 0x040fe20000410000 */
[----:B------:R-:W-:Y:S01]  /*15af0*/  LEA R13, R13, UR5, 0x2 ;  /* 0x000000050d0d7c11 */ /* 0x000fe2000f8e10ff */
        /* <DEDUP_REMOVED lines=8> */
[----:B------:R-:W-:Y:S01]  /*15b80*/  SEL R12, R12, 0xffffffe0, P0 ;  /* 0xffffffe00c0c7807 */ /* 0x000fe20000000000 */
[----:B------:R-:W-:Y:S01]  /*15b90*/  VIADD R14, R13, 0x80 ;  /* 0x000000800d0e7836 */ /* 0x000fe20000000000 */
[----:B------:R-:W-:Y:S01]  /*15ba0*/  MOV R8, 0x40 ;  /* 0x0000004000087802 */ /* 0x000fe20000000f00 */
        /* <DEDUP_REMOVED lines=16> */
[C---:B------:R-:W-:Y:S01]  /*15cb0*/  @P2 IADD3 R14, R13.reuse, -0x80, RZ ;  /* 0xffffff800d0e2810 */ /* 0x040fe20007ffe0ff */
[C---:B------:R-:W-:Y:S01]  /*15cc0*/  IMAD.IADD R7, R13.reuse, 0x1, R12 ;  /* 0x000000010d077824 */ /* 0x040fe200078e020c */
[----:B------:R-:W-:Y:S01]  /*15cd0*/  SEL R8, R8, 0xffffffc0, !P1 ;  /* 0xffffffc008087807 */ /* 0x000fe20004800000 */
[----:B------:R-:W-:Y:S01]  /*15ce0*/  STS.64 [R13], R160 ;  /* 0x000000a00d007388 */ /* 0x000fe20000000a00 */
[----:B------:R-:W-:Y:S01]  /*15cf0*/  LEA R42, R6, UR5, 0x2 ;  /* 0x00000005062a7c11 */ /* 0x000fe2000f8e10ff */
[----:B------:R-:W-:Y:S01]  /*15d00*/  IMAD.IADD R12, R12, 0x1, R14 ;  /* 0x000000010c0c7824 */ /* 0x000fe200078e020e */
[-C--:B------:R-:W-:Y:S01]  /*15d10*/  IADD3 R15, R13, R8.reuse, RZ ;  /* 0x000000080d0f7210 */ /* 0x080fe20007ffe0ff */
[----:B------:R-:W-:Y:S01]  /*15d20*/  STS.64 [R13+0x800], R162 ;  /* 0x000800a20d007388 */ /* 0x000fe20000000a00 */
[----:B------:R-:W-:Y:S01]  /*15d30*/  IADD3 R16, R7, R8, RZ ;  /* 0x0000000807107210 */ /* 0x000fe20007ffe0ff */
[----:B------:R-:W1:Y:S01]  /*15d40*/  @P3 MUFU.LG2 R4, R4 ;  /* 0x0000000400043308 */ /* 0x000e620000000c00 */
[----:B----4-:R-:W-:Y:S01]  /*15d50*/  SHF.R.S32.HI R43, RZ, 0x1f, R9 ;  /* 0x0000001fff2b7819 */ /* 0x010fe20000011409 */
[----:B------:R-:W-:Y:S01]  /*15d60*/  STS.64 [R7], R156 ;  /* 0x0000009c07007388 */ /* 0x000fe20000000a00 */
[----:B------:R-:W-:Y:S01]  /*15d70*/  LOP3.LUT R10, R10, 0xffffffe0, RZ, 0xc0, !PT ;  /* 0xffffffe00a0a7812 */ /* 0x000fe200078ec0ff */
[----:B------:R-:W-:Y:S01]  /*15d80*/  @P4 FMUL.FTZ R5, R5, 0.69314718246459960938 ;  /* 0x3f31721805054820 */ /* 0x000fe20000410000 */
[----:B------:R-:W-:Y:S01]  /*15d90*/  LEA.HI R43, R43, R9, RZ, 0x5 ;  /* 0x000000092b2b7211 */ /* 0x000fe200078f28ff */
[----:B------:R3:W-:Y:S01]  /*15da0*/  STS.64 [R7+0x800], R158 ;  /* 0x0008009e07007388 */ /* 0x0007e20000000a00 */
[----:B------:R-:W-:-:S02]  /*15db0*/  SHF.R.S32.HI R46, RZ, 0x1f, R11 ;  /* 0x0000001fff2e7819 */ /* 0x000fc4000001140b */
[----:B------:R-:W-:Y:S01]  /*15dc0*/  LOP3.LUT R43, R43, 0xffffffe0, RZ, 0xc0, !PT ;  /* 0xffffffe02b2b7812 */ /* 0x000fe200078ec0ff */
[----:B------:R-:W-:Y:S01]  /*15dd0*/  STS.64 [R15], R152 ;  /* 0x000000980f007388 */ /* 0x000fe20000000a00 */
[----:B------:R-:W-:Y:S02]  /*15de0*/  IADD3 R10, -R10, R3, RZ ;  /* 0x000000030a0a7210 */ /* 0x000fe40007ffe1ff */
[----:B------:R-:W-:Y:S01]  /*15df0*/  LEA.HI R46, R46, R11, RZ, 0x2 ;  /* 0x0000000b2e2e7211 */ /* 0x000fe200078f10ff */
[----:B------:R-:W-:Y:S01]  /*15e00*/  STS.64 [R15+0x800], R154 ;  /* 0x0008009a0f007388 */ /* 0x000fe20000000a00 */
[----:B------:R-:W-:Y:S01]  /*15e10*/  IMAD.IADD R43, R9, 0x1, -R43 ;  /* 0x00000001092b7824 */ /* 0x000fe200078e0a2b */
[----:B------:R-:W-:Y:S01]  /*15e20*/  LOP3.LUT P0, RZ, R10, 0x3, RZ, 0xc0, !PT ;  /* 0x000000030aff7812 */ /* 0x000fe2000780c0ff */
[----:B-1----:R-:W-:Y:S01]  /*15e30*/  @P3 FMUL.FTZ R4, R4, 0.69314718246459960938 ;  /* 0x3f31721804043820 */ /* 0x002fe20000410000 */
[----:B------:R-:W-:Y:S01]  /*15e40*/  STS.64 [R16], R148 ;  /* 0x0000009410007388 */ /* 0x000fe20000000a00 */
[----:B------:R-:W-:-:S02]  /*15e50*/  LOP3.LUT R46, R46, 0xffffffc, RZ, 0xc0, !PT ;  /* 0x0ffffffc2e2e7812 */ /* 0x000fc400078ec0ff */
[----:B------:R-:W-:Y:S01]  /*15e60*/  SHF.R.S32.HI R9, RZ, 0x1f, R43 ;  /* 0x0000001fff097819 */ /* 0x000fe2000001142b */
[----:B------:R-:W-:Y:S01]  /*15e70*/  STS.64 [R16+0x800], R150 ;  /* 0x0008009610007388 */ /* 0x000fe20000000a00 */
[----:B------:R-:W-:Y:S02]  /*15e80*/  IADD3 R3, RZ, -UR13, RZ ;  /* 0x8000000dff037c10 */ /* 0x000fe4000fffe0ff */
[----:B------:R-:W-:Y:S01]  /*15e90*/  LEA.HI R9, R9, R43, RZ, 0x2 ;  /* 0x0000002b09097211 */ /* 0x000fe200078f10ff */
[----:B------:R-:W-:Y:S01]  /*15ea0*/  STS.64 [R14], R144 ;  /* 0x000000900e007388 */ /* 0x000fe20000000a00 */
[----:B------:R-:W-:Y:S01]  /*15eb0*/  IADD3 R46, R11, -R46, RZ ;  /* 0x8000002e0b2e7210 */ /* 0x000fe20007ffe0ff */
[----:B------:R-:W-:Y:S01]  /*15ec0*/  IMAD R3, R41, R3, UR4 ;  /* 0x0000000429037e24 */ /* 0x000fe2000f8e0203 */
[----:B------:R-:W-:Y:S01]  /*15ed0*/  SHF.R.S32.HI R9, RZ, 0x2, R9 ;  /* 0x00000002ff097819 */ /* 0x000fe20000011409 */
[----:B------:R-:W-:Y:S01]  /*15ee0*/  STS.64 [R14+0x800], R146 ;  /* 0x000800920e007388 */ /* 0x000fe20000000a00 */
[----:B------:R-:W-:Y:S01]  /*15ef0*/  MOV R10, 0xff800000 ;  /* 0xff800000000a7802 */ /* 0x000fe20000000f00 */
[----:B-----5:R-:W-:Y:S01]  /*15f00*/  @P3 FFMA.FTZ R10, R0, R44, R4 ;  /* 0x0000002c000a3223 */ /* 0x020fe20000010004 */
[C---:B---3--:R-:W-:Y:S01]  /*15f10*/  IADD3 R7, R8.reuse, R14, RZ ;  /* 0x0000000e08077210 */ /* 0x048fe20007ffe0ff */
[----:B------:R-:W-:Y:S01]  /*15f20*/  STS.64 [R12], R140 ;  /* 0x0000008c0c007388 */ /* 0x000fe20000000a00 */
[----:B------:R-:W-:Y:S01]  /*15f30*/  IADD3 R8, R8, R12, RZ ;  /* 0x0000000c08087210 */ /* 0x000fe20007ffe0ff */
[----:B------:R-:W-:Y:S01]  /*15f40*/  IMAD R9, R46, 0x10, R9 ;  /* 0x000000102e097824 */ /* 0x000fe200078e0209 */
[----:B------:R-:W-:Y:S01]  /*15f50*/  SHF.L.U32 R46, R247, 0x2, RZ ;  /* 0x00000002f72e7819 */ /* 0x000fe200000006ff */
[----:B------:R-:W-:Y:S03]  /*15f60*/  STS.64 [R12+0x800], R142 ;  /* 0x0008008e0c007388 */ /* 0x000fe60000000a00 */
[----:B------:R-:W-:Y:S01]  /*15f70*/  SHF.R.S32.HI R47, RZ, 0x1f, R46 ;  /* 0x0000001fff2f7819 */ /* 0x000fe2000001142e */
[----:B------:R-:W-:Y:S04]  /*15f80*/  STS.64 [R7], R136 ;  /* 0x0000008807007388 */ /* 0x000fe80000000a00 */
[----:B------:R1:W-:Y:S04]  /*15f90*/  STS.64 [R7+0x800], R138 ;  /* 0x0008008a07007388 */ /* 0x0003e80000000a00 */
[----:B------:R-:W-:Y:S04]  /*15fa0*/  STS.64 [R8], R132 ;  /* 0x0000008408007388 */ /* 0x000fe80000000a00 */
[----:B------:R3:W-:Y:S01]  /*15fb0*/  STS.64 [R8+0x800], R134 ;  /* 0x0008008608007388 */ /* 0x0007e20000000a00 */
[----:B------:R-:W-:Y:S08]  /*15fc0*/  BAR.SYNC.DEFER_BLOCKING 0x0 ;  /* 0x0000000000007b1d */ /* 0x000ff00000010000 */
[----:B-1----:R-:W1:Y:S01]  /*15fd0*/  LDC.64 R6, c[0x0][0x2c0] ;  /* 0x0000b000ff067b82 */ /* 0x002e620000000a00 */
[----:B---3--:R-:W1:Y:S01]  /*15fe0*/  S2R R8, SR_CTAID.Y ;  /* 0x0000000000087919 */ /* 0x008e620000002600 */
[----:B------:R3:W4:Y:S04]  /*15ff0*/  LDS.128 R36, [R42] ;  /* 0x000000002a247984 */ /* 0x0007280000000c00 */
[----:B------:R3:W3:Y:S04]  /*16000*/  LDS.128 R32, [R42+0x800] ;  /* 0x000800002a207984 */ /* 0x0006e80000000c00 */
[----:B------:R1:W3:Y:S04]  /*16010*/  LDS.128 R28, [R42+0x1000] ;  /* 0x001000002a1c7984 */ /* 0x0002e80000000c00 */
[----:B------:R1:W3:Y:S04]  /*16020*/  LDS.128 R24, [R42+0x1800] ;  /* 0x001800002a187984 */ /* 0x0002e80000000c00 */
[----:B------:R1:W3:Y:S04]  /*16030*/  LDS.128 R20, [R42+0x2000] ;  /* 0x002000002a147984 */ /* 0x0002e80000000c00 */
[----:B------:R2:W3:Y:S04]  /*16040*/  LDS.128 R16, [R42+0x2800] ;  /* 0x002800002a107984 */ /* 0x0004e80000000c00 */
[----:B------:R3:W3:Y:S01]  /*16050*/  LDS.128 R12, [R42+0x3000] ;  /* 0x003000002a0c7984 */ /* 0x0006e20000000c00 */
[----:B-1----:R-:W-:-:S02]  /*16060*/  IMAD R6, R8, R6, UR13 ;  /* 0x0000000d08067e24 */ /* 0x002fc4000f8e0206 */
[----:B------:R-:W-:Y:S02]  /*16070*/  IMAD.MOV.U32 R8, RZ, RZ, -0x800000 ;  /* 0xff800000ff087424 */ /* 0x000fe400078e00ff */
[----:B--2---:R-:W-:Y:S01]  /*16080*/  @P4 FFMA.FTZ R8, R2, R45, R5 ;  /* 0x0000002d02084223 */ /* 0x004fe20000010005 */
[----:B------:R-:W-:-:S04]  /*16090*/  IMAD R3, R6, R41, R3 ;  /* 0x0000002906037224 */ /* 0x000fc800078e0203 */
[----:B------:R-:W-:Y:S01]  /*160a0*/  IMAD R3, R3, R7, R40 ;  /* 0x0000000703037224 */ /* 0x000fe200078e0228 */
[----:B----4-:R-:W-:Y:S06]  /*160b0*/  @P0 BRA `(.L_x_3504) ;  /* 0x00000000002c0947 */ /* 0x010fec0003800000 */
        /* <DEDUP_REMOVED lines=11> */
.L_x_3504:
[----:B------:R-:W-:Y:S05]  /*16170*/  BSYNC B0 ;  /* 0x0000000000007941 */ /* 0x000fea0003800000 */
.L_x_3503:
[----:B------:R-:W-:Y:S01]  /*16180*/  ULDC UR4, c[0x0][0x2dc] ;  /* 0x0000b70000047ab9 */ /* 0x000fe20000000800 */
[----:B---3--:R-:W2:Y:S01]  /*16190*/  LDS.128 R40, [R42+0x3800] ;  /* 0x003800002a287984 */ /* 0x008ea20000000c00 */
[C---:B------:R-:W-:Y:S01]  /*161a0*/  IMAD.WIDE R46, R242.reuse, 0x40, R46 ;  /* 0x00000040f22e7825 */ /* 0x040fe200078e022e */
[----:B------:R-:W-:-:S03]  /*161b0*/  ISETP.GE.AND P6, PT, R242, UR20, PT ;  /* 0x00000014f2007c0c */ /* 0x000fc6000bfc6270 */
[----:B------:R-:W-:Y:S01]  /*161c0*/  IMAD R3, R3, UR4, RZ ;  /* 0x0000000403037c24 */ /* 0x000fe2000f8e02ff */
[----:B------:R-:W-:Y:S01]  /*161d0*/  ULDC.64 UR4, c[0x0][0x288] ;  /* 0x0000a20000047ab9 */ /* 0x000fe20000000a00 */
[C---:B-1----:R-:W-:Y:S02]  /*161e0*/  VIADD R4, R242.reuse, 0x8 ;  /* 0x00000008f2047836 */ /* 0x042fe40000000000 */
[C---:B------:R-:W-:Y:S01]  /*161f0*/  VIADD R2, R242.reuse, 0x10 ;  /* 0x00000010f2027836 */ /* 0x040fe20000000000 */
[C---:B------:R-:W-:Y:S01]  /*16200*/  IADD3 R5, P0, R3.reuse, R46, RZ ;  /* 0x0000002e03057210 */ /* 0x040fe20007f1e0ff */
[----:B------:R-:W-:Y:S01]  /*16210*/  VIADD R0, R242, 0x18 ;  /* 0x00000018f2007836 */ /* 0x000fe20000000000 */
[----:B------:R-:W-:Y:S02]  /*16220*/  ISETP.GE.AND P5, PT, R4, UR20, PT ;  /* 0x0000001404007c0c */ /* 0x000fe4000bfa6270 */
[----:B------:R-:W-:Y:S01]  /*16230*/  LEA.HI.X.SX32 R4, R3, R47, 0x1, P0 ;  /* 0x0000002f03047211 */ /* 0x000fe200000f0eff */
[----:B------:R-:W-:Y:S01]  /*16240*/  VIADD R3, R242, 0x20 ;  /* 0x00000020f2037836 */ /* 0x000fe20000000000 */
[----:B------:R-:W-:-:S02]  /*16250*/  LEA R6, P0, R5, UR4, 0x2 ;  /* 0x0000000405067c11 */ /* 0x000fc4000f8010ff */
[----:B------:R-:W-:Y:S01]  /*16260*/  ISETP.GE.AND P4, PT, R2, UR20, PT ;  /* 0x0000001402007c0c */ /* 0x000fe2000bf86270 */
[----:B------:R-:W-:Y:S01]  /*16270*/  VIADD R2, R242, 0x28 ;  /* 0x00000028f2027836 */ /* 0x000fe20000000000 */
[----:B------:R-:W-:Y:S01]  /*16280*/  ISETP.GE.AND P3, PT, R0, UR20, PT ;  /* 0x0000001400007c0c */ /* 0x000fe2000bf66270 */
[C---:B------:R-:W-:Y:S01]  /*16290*/  VIADD R0, R242.reuse, 0x30 ;  /* 0x00000030f2007836 */ /* 0x040fe20000000000 */
[----:B------:R-:W-:Y:S01]  /*162a0*/  LEA.HI.X R7, R5, UR5, R4, 0x2, P0 ;  /* 0x0000000505077c11 */ /* 0x000fe200080f1404 */
[----:B------:R-:W-:Y:S01]  /*162b0*/  VIADD R242, R242, 0x38 ;  /* 0x00000038f2f27836 */ /* 0x000fe20000000000 */
[----:B------:R-:W-:Y:S02]  /*162c0*/  ISETP.GE.AND P2, PT, R3, UR20, PT ;  /* 0x0000001403007c0c */ /* 0x000fe4000bf46270 */
[----:B------:R-:W-:Y:S01]  /*162d0*/  ISETP.GE.AND P1, PT, R2, UR20, PT ;  /* 0x0000001402007c0c */ /* 0x000fe2000bf26270 */
[----:B------:R1:W-:Y:S01]  /*162e0*/  @!P6 STG.E.64 desc[UR16][R6.64], R36 ;  /* 0x000000240600e986 */ /* 0x0003e2000c101b10 */
[----:B------:R-:W-:-:S03]  /*162f0*/  ISETP.GE.AND P0, PT, R0, UR20, PT ;  /* 0x0000001400007c0c */ /* 0x000fc6000bf06270 */
[----:B------:R1:W-:Y:S01]  /*16300*/  @!P6 STG.E.64 desc[UR16][R6.64+0x8], R38 ;  /* 0x000008260600e986 */ /* 0x0003e2000c101b10 */
[----:B------:R-:W-:-:S03]  /*16310*/  ISETP.GE.AND P6, PT, R242, UR20, PT ;  /* 0x00000014f2007c0c */ /* 0x000fc6000bfc6270 */
[----:B------:R1:W-:Y:S04]  /*16320*/  @!P5 STG.E.128 desc[UR16][R6.64+0x800], R32 ;  /* 0x000800200600d986 */ /* 0x0003e8000c101d10 */
[----:B------:R1:W-:Y:S04]  /*16330*/  @!P4 STG.E.128 desc[UR16][R6.64+0x1000], R28 ;  /* 0x0010001c0600c986 */ /* 0x0003e8000c101d10 */
[----:B------:R1:W-:Y:S04]  /*16340*/  @!P3 STG.E.128 desc[UR16][R6.64+0x1800], R24 ;  /* 0x001800180600b986 */ /* 0x0003e8000c101d10 */
[----:B------:R1:W-:Y:S04]  /*16350*/  @!P2 STG.E.128 desc[UR16][R6.64+0x2000], R20 ;  /* 0x002000140600a986 */ /* 0x0003e8000c101d10 */
[----:B------:R1:W-:Y:S04]  /*16360*/  @!P1 STG.E.128 desc[UR16][R6.64+0x2800], R16 ;  /* 0x0028001006009986 */ /* 0x0003e8000c101d10 */
[----:B------:R1:W-:Y:S01]  /*16370*/  @!P0 STG.E.128 desc[UR16][R6.64+0x3000], R12 ;  /* 0x0030000c06008986 */ /* 0x0003e2000c101d10 */
[----:B--2---:R-:W-:Y:S05]  /*16380*/  @P6 EXIT ;  /* 0x000000000000694d */ /* 0x004fea0003800000 */
[----:B------:R-:W-:Y:S01]  /*16390*/  STG.E.128 desc[UR16][R6.64+0x3800], R40 ;  /* 0x0038002806007986 */ /* 0x000fe2000c101d10 */
[----:B------:R-:W-:Y:S05]  /*163a0*/  EXIT ;  /* 0x000000000000794d */ /* 0x000fea0003800000 */
.L_x_3505:
        /* <DEDUP_REMOVED lines=13> */
.L_x_7902:


//--------------------- .text._ZN5flash24flash_fwd_splitkv_kernelI23Flash_fwd_kernel_traitsILi64ELi64ELi256ELi4ELb0ELb0EN7cutlass6half_tE19Flash_kernel_traitsILi64ELi64ELi256ELi4ES3_EELb1ELb0ELb0ELb0ELb1ELb1ELb1ELb0EEEvNS_16Flash_fwd_paramsE --------------------------
	.section	.text._ZN5flash24flash_fwd_splitkv_kernelI23Flash_fwd_kernel_traitsILi64ELi64ELi256ELi4ELb0ELb0EN7cutlass6half_tE19Flash_kernel_traitsILi64ELi64ELi256ELi4ES3_EELb1ELb0ELb0ELb0ELb1ELb1ELb1ELb0EEEvNS_16Flash_fwd_paramsE,"ax",@progbits
	.align	128
        .global         _ZN5flash24flash_fwd_splitkv_kernelI23Flash_fwd_kernel_traitsILi64ELi64ELi256ELi4ELb0ELb0EN7cutlass6half_tE19Flash_kernel_traitsILi64ELi64ELi256ELi4ES3_EELb1ELb0ELb0ELb0ELb1ELb1ELb1ELb0EEEvNS_16Flash_fwd_paramsE
        .type           _ZN5flash24flash_fwd_splitkv_kernelI23Flash_fwd_kernel_traitsILi64ELi64ELi256ELi4ELb0ELb0EN7cutlass6half_tE19Flash_kernel_traitsILi64ELi64ELi256ELi4ES3_EELb1ELb0ELb0ELb0ELb1ELb1ELb1ELb0EEEvNS_16Flash_fwd_paramsE,@function
        .size           _ZN5flash24flash_fwd_splitkv_kernelI23Flash_fwd_kernel_traitsILi64ELi64ELi256ELi4ELb0ELb0EN7cutlass6half_tE19Flash_kernel_traitsILi64ELi64ELi256ELi4ES3_EELb1ELb0ELb0ELb0ELb1ELb1ELb1ELb0EEEvNS_16Flash_fwd_paramsE,(.L_x_7903 - _ZN5flash24flash_fwd_splitkv_kernelI23Flash_fwd_kernel_traitsILi64ELi64ELi256ELi4ELb0ELb0EN7cutlass6half_tE19Flash_kernel_traitsILi64ELi64ELi256ELi4ES3_EELb1ELb0ELb0ELb0ELb1ELb1ELb1ELb0EEEvNS_16Flash_fwd_paramsE)
        .other          _ZN5flash24flash_fwd_splitkv_kernelI23Flash_fwd_kernel_traitsILi64ELi64ELi256ELi4ELb0ELb0EN7cutlass6half_tE19Flash_kernel_traitsILi64ELi64ELi256ELi4ES3_EELb1ELb0ELb0ELb0ELb1ELb1ELb1ELb0EEEvNS_16Flash_fwd_paramsE,@"STO_CUDA_ENTRY STV_DEFAULT"
_ZN5flash24flash_fwd_splitkv_kernelI23Flash_fwd_kernel_traitsILi64ELi64ELi256ELi4ELb0ELb0EN7cutlass6half_tE19Flash_kernel_traitsILi64ELi64ELi256ELi4ES3_EELb1ELb0ELb0ELb0ELb1ELb1ELb1ELb0EEEvNS_16Flash_fwd_paramsE:
.text._ZN5flash24flash_fwd_splitkv_kernelI23Flash_fwd_kernel_traitsILi64ELi64ELi256ELi4ELb0ELb0EN7cutlass6half_tE19Flash_kernel_traitsILi64ELi64ELi256ELi4ES3_EELb1ELb0ELb0ELb0ELb1ELb1ELb1ELb0EEEvNS_16Flash_fwd_paramsE:
        /* <DEDUP_REMOVED lines=15> */
[----:B------:R-:W-:-:S03]  /*00f0*/  UIMAD.WIDE.U32 UR6, UR5, UR6, UR4 ;  /* 0x00000006050672a5 */ /* 0x000fc6000f8e0004 */
[----:B------:R-:W-:Y:S01]  /*0100*/  ULDC.64 UR4, c[0x0][0x2f0] ;  /* 0x0000bc0000047ab9 */ /* 0x000fe20000000a00 */
[----:B--2---:R-:W-:Y:S02]  /*0110*/  UIMAD.WIDE.U32 UR12, UR7, UR20, URZ ;  /* 0x00000014070c72a5 */ /* 0x004fe4000f8e003f */
[----:B------:R-:W-:Y:S02]  /*0120*/  UISETP.NE.U32.AND UP1, UPT, UR4, URZ, UPT ;  /* 0x0000003f0400728c */ /* 0x000fe4000bf25070 */
[----:B------:R-:W-:Y:S02]  /*0130*/  UIADD3 UR6, -UR13, URZ, URZ ;  /* 0x0000003f0d067290 */ /* 0x000fe4000fffe13f */
[----:B------:R-:W-:Y:S02]  /*0140*/  UISETP.NE.AND.EX UP1, UPT, UR5, URZ, UPT, UP1 ;  /* 0x0000003f0500728c */ /* 0x000fe4000bf25310 */
[----:B------:R-:W-:Y:S01]  /*0150*/  UIMAD UR6, UR8, UR6, UR20 ;  /* 0x00000006080672a4 */ /* 0x000fe2000f8e0214 */
[----:B------:R-:W-:-:S03]  /*0160*/  ULDC.64 UR4, c[0x0][0x300] ;  /* 0x0000c00000047ab9 */ /* 0x000fc60000000a00 */
[----:B------:R-:W-:Y:S01]  /*0170*/  UISETP.GE.U32.AND UP0, UPT, UR6, UR8, UPT ;  /* 0x000000080600728c */ /* 0x000fe2000bf06070 */
[----:B------:R-:W-:-:S10]  /*0180*/  PLOP3.LUT P2, PT, PT, PT, UP1, 0x80, 0x0 ;  /* 0x000000000000781c */ /* 0x000fd40003f4f018 */
[----:B------:R-:W-:Y:S02]  /*0190*/  @UP0 UIADD3 UR6, UR6, -UR8, URZ ;  /* 0x8000000806060290 */ /* 0x000fe4000fffe03f */
[----:B------:R-:W-:Y:S02]  /*01a0*/  @UP0 UIADD3 UR13, UR13, 0x1, URZ ;  /* 0x000000010d0d0890 */ /* 0x000fe4000fffe03f */
[----:B------:R-:W-:Y:S02]  /*01b0*/  UISETP.GE.U32.AND UP3, UPT, UR6, UR8, UPT ;  /* 0x000000080600728c */ /* 0x000fe4000bf66070 */
[----:B------:R-:W-:Y:S01]  /*01c0*/  UISETP.NE.U32.AND UP0, UPT, UR4, URZ, UPT ;  /* 0x0000003f0400728c */ /* 0x000fe2000bf05070 */
[----:B------:R-:W-:Y:S02]  /*01d0*/  ULDC.64 UR6, c[0x0][0x2f8] ;  /* 0x0000be0000067ab9 */ /* 0x000fe40000000a00 */
[----:B------:R-:W-:Y:S01]  /*01e0*/  ULDC.U8 UR4, c[0x0][0x3c2] ;  /* 0x0000f08000047ab9 */ /* 0x000fe20000000000 */
[----:B------:R-:W-:-:S05]  /*01f0*/  UISETP.NE.AND.EX UP0, UPT, UR5, URZ, UPT, UP0 ;  /* 0x0000003f0500728c */ /* 0x000fca000bf05300 */
[----:B------:R-:W-:Y:S01]  /*0200*/  @UP3 UIADD3 UR13, UR13, 0x1, URZ ;  /* 0x000000010d0d3890 */ /* 0x000fe2000fffe03f */
[----:B------:R-:W-:Y:S01]  /*0210*/  PLOP3.LUT P0, PT, PT, PT, UP0, 0x80, 0x0 ;  /* 0x000000000000781c */ /* 0x000fe20003f0f008 */
[----:B------:R-:W-:Y:S02]  /*0220*/  @!UP2 ULOP3.LUT UR13, URZ, UR8, URZ, 0x33, !UPT ;  /* 0x000000083f0da292 */ /* 0x000fe4000f8e333f */
[----:B------:R-:W-:Y:S02]  /*0230*/  UISETP.NE.AND UP3, UPT, UR4, URZ, UPT ;  /* 0x0000003f0400728c */ /* 0x000fe4000bf65270 */
[----:B------:R-:W-:Y:S02]  /*0240*/  UIMAD.WIDE UR10, UR13, 0x4, UR10 ;  /* 0x000000040d0a78a5 */ /* 0x000fe4000f8e020a */
[----:B------:R-:W-:Y:S01]  /*0250*/  UISETP.EQ.U32.AND UP2, UPT, UR6, URZ, UPT ;  /* 0x0000003f0600728c */ /* 0x000fe2000bf42070 */
[----:B------:R-:W-:-:S03]  /*0260*/  ULDC.64 UR4, c[0x0][0x2f8] ;  /* 0x0000be0000047ab9 */ /* 0x000fc60000000a00 */
[----:B------:R-:W-:Y:S01]  /*0270*/  IMAD.U32 R2, RZ, RZ, UR10 ;  /* 0x0000000aff027e24 */ /* 0x000fe2000f8e00ff */
[----:B------:R-:W-:Y:S01]  /*0280*/  UISETP.EQ.OR.EX UP2, UPT, UR7, URZ, !UP3, UP2 ;  /* 0x0000003f0700728c */ /* 0x000fe2000df42720 */
        /* <DEDUP_REMOVED lines=15> */
[----:B------:R-:W-:Y:S01]  /*0380*/  UIADD3 UR5, -UR13, URZ, URZ ;  /* 0x0000003f0d057290 */ /* 0x000fe2000fffe13f */
[----:B------:R-:W1:Y:S01]  /*0390*/  S2UR UR15, SR_CTAID.X ;  /* 0x00000000000f79c3 */ /* 0x000e620000002500 */
[----:B------:R-:W-:Y:S02]  /*03a0*/  UMOV UR21, 0xffffffff ;  /* 0xffffffff00157882 */ /* 0x000fe40000000000 */
[----:B------:R-:W-:-:S05]  /*03b0*/  UIMAD UR20, UR8, UR5, UR20 ;  /* 0x00000005081472a4 */ /* 0x000fca000f8e0214 */
[----:B------:R-:W1:Y:S01]  /*03c0*/  S2UR UR10, SR_CTAID.Y ;  /* 0x00000000000a79c3 */ /* 0x000e620000002600 */
[----:B--2---:R-:W-:Y:S02]  /*03d0*/  @P2 R2UR UR4, R5 ;  /* 0x00000000050422ca */ /* 0x004fe400000e0000 */
        /* <DEDUP_REMOVED lines=15> */
.L_x_3506:
[----:B------:R-:W-:-:S05]  /*04d0*/  ULDC UR5, c[0x0][0x2c8] ;  /* 0x0000b20000057ab9 */ /* 0x000fca0000000800 */
.L_x_3507:
        /* <DEDUP_REMOVED lines=25> */
[----:B------:R-:W-:Y:S01]  /*0670*/  UIADD3 UR6, UR6, 0xff, URZ ;  /* 0x000000ff06067890 */ /* 0x000fe2000fffe03f */
[----:B------:R-:W2:Y:S01]  /*0680*/  S2R R200, SR_TID.X ;  /* 0x0000000000c87919 */ /* 0x000ea20000002100 */
[----:B------:R-:W-:Y:S02]  /*0690*/  UISETP.NE.AND UP1, UPT, UR11, URZ, UPT ;  /* 0x0000003f0b00728c */ /* 0x000fe4000bf25270 */
[----:B------:R-:W-:Y:S01]  /*06a0*/  USHF.R.S32.HI UR5, URZ, 0x1f, UR6 ;  /* 0x0000001f3f057899 */ /* 0x000fe20008011406 */
[----:B------:R-:W-:-:S03]  /*06b0*/  ULDC UR14, c[0x0][0x398] ;  /* 0x0000e600000e7ab9 */ /* 0x000fc60000000800 */
[----:B------:R-:W-:-:S04]  /*06c0*/  ULEA.HI UR5, UR5, UR6, URZ, 0x8 ;  /* 0x0000000605057291 */ /* 0x000fc8000f8f403f */
[----:B------:R-:W-:-:S04]  /*06d0*/  ULEA.HI.SX32 UR12, UR5, UR11, 0x18 ;  /* 0x0000000b050c7291 */ /* 0x000fc8000f8fc23f */
[----:B------:R-:W-:Y:S01]  /*06e0*/  UIADD3 UR12, UR12, -0x1, URZ ;  /* 0xffffffff0c0c7890 */ /* 0x000fe2000fffe03f */
[----:B-1----:R-:W-:-:S04]  /*06f0*/  IABS R0, R3 ;  /* 0x0000000300007213 */ /* 0x002fc80000000000 */
[----:B------:R-:W-:-:S13]  /*0700*/  R2UR UR7, R0 ;  /* 0x00000000000772ca */ /* 0x000fda00000e0000 */
[----:B------:R-:W1:Y:S08]  /*0710*/  I2F.RP R0, UR7 ;  /* 0x0000000700007d06 */ /* 0x000e700008209400 */
[----:B-1----:R-:W1:Y:S02]  /*0720*/  MUFU.RCP R0, R0 ;  /* 0x0000000000007308 */ /* 0x002e640000001000 */
[----:B-1----:R-:W-:-:S06]  /*0730*/  VIADD R0, R0, 0xffffffe ;  /* 0x0ffffffe00007836 */ /* 0x002fcc0000000000 */
[----:B------:R-:W1:Y:S02]  /*0740*/  F2I.FTZ.U32.TRUNC.NTZ R0, R0 ;  /* 0x0000000000007305 */ /* 0x000e64000021f000 */
[----:B-1----:R-:W-:Y:S01]  /*0750*/  R2UR UR23, R0 ;  /* 0x00000000001772ca */ /* 0x002fe200000e0000 */
[----:B------:R-:W-:Y:S01]  /*0760*/  IMAD.U32 R0, RZ, RZ, UR12 ;  /* 0x0000000cff007e24 */ /* 0x000fe2000f8e00ff */
[----:B------:R-:W-:-:S04]  /*0770*/  ULOP3.LUT UR12, UR12, UR11, URZ, 0x3c, !UPT ;  /* 0x0000000b0c0c7292 */ /* 0x000fc8000f8e3c3f */
[----:B------:R-:W-:Y:S02]  /*0780*/  IABS R2, R0 ;  /* 0x0000000000027213 */ /* 0x000fe40000000000 */
[----:B------:R-:W-:Y:S02]  /*0790*/  IABS R0, R3 ;  /* 0x0000000300007213 */ /* 0x000fe40000000000 */
[----:B------:R-:W-:-:S03]  /*07a0*/  R2UR UR6, R2 ;  /* 0x00000000020672ca */ /* 0x000fc600000e0000 */
[----:B------:R-:W-:Y:S01]  /*07b0*/  UIADD3 UR5, URZ, -UR23, URZ ;  /* 0x800000173f057290 */ /* 0x000fe2000fffe03f */
[----:B------:R-:W-:-:S03]  /*07c0*/  IMAD.MOV R0, RZ, RZ, -R0 ;  /* 0x000000ffff007224 */ /* 0x000fc600078e0a00 */
        /* <DEDUP_REMOVED lines=25> */
[----:B------:R-:W-:-:S03]  /*0960*/  USHF.R.S32.HI UR6, URZ, 0x8, UR6 ;  /* 0x000000083f067899 */ /* 0x000fc60008011406 */
[----:B------:R-:W-:-:S13]  /*0970*/  R2UR UR12, R0 ;  /* 0x00000000000c72ca */ /* 0x000fda00000e0000 */
[----:B------:R-:W-:-:S04]  /*0980*/  UISETP.LT.AND UP0, UPT, UR12, UR6, UPT ;  /* 0x000000060c00728c */ /* 0x000fc8000bf01270 */
[----:B------:R-:W-:-:S04]  /*0990*/  USEL UR12, UR12, UR6, UP0 ;  /* 0x000000060c0c7287 */ /* 0x000fc80008000000 */
[----:B------:R-:W-:-:S06]  /*09a0*/  UISETP.GE.AND UP0, UPT, UR5, UR12, UPT ;  /* 0x0000000c0500728c */ /* 0x000fcc000bf06270 */
[----:B------:R-:W-:-:S13]  /*09b0*/  PLOP3.LUT P0, PT, PT, PT, UP0, 0x80, 0x0 ;  /* 0x000000000000781c */ /* 0x000fda0003f0f008 */
[----:B--2---:R-:W-:Y:S05]  /*09c0*/  @!P0 BRA `(.L_x_3508) ;  /* 0x0000000400348947 */ /* 0x004fea0003800000 */
        /* <DEDUP_REMOVED lines=16> */
[----:B------:R-:W-:Y:S01]  /*0ad0*/  VIADD R6, R0, 0x18 ;  /* 0x0000001800067836 */ /* 0x000fe20000000000 */
[----:B------:R-:W-:Y:S01]  /*0ae0*/  ISETP.GE.AND P5, PT, R12, UR15, PT ;  /* 0x0000000f0c007c0c */ /* 0x000fe2000bfa6270 */
[C---:B------:R-:W-:Y:S01]  /*0af0*/  VIADD R7, R0.reuse, 0x10 ;  /* 0x0000001000077836 */ /* 0x040fe20000000000 */
[--C-:B------:R-:W-:Y:S01]  /*0b00*/  SHF.R.S32.HI R3, RZ, 0x1f, R2.reuse ;  /* 0x0000001fff037819 */ /* 0x100fe20000011402 */
[----:B------:R-:W-:Y:S01]  /*0b10*/  IMAD.U32 R4, RZ, RZ, UR4 ;  /* 0x00000004ff047e24 */ /* 0x000fe2000f8e00ff */
[C---:B------:R-:W-:Y:S01]  /*0b20*/  ISETP.GE.AND P2, PT, R0.reuse, UR15, PT ;  /* 0x0000000f00007c0c */ /* 0x040fe2000bf46270 */
[C---:B------:R-:W-:Y:S01]  /*0b30*/  VIADD R10, R0.reuse, 0x20 ;  /* 0x00000020000a7836 */ /* 0x040fe20000000000 */
[----:B------:R-:W-:Y:S01]  /*0b40*/  ISETP.GE.AND P1, PT, R7, UR15, PT ;  /* 0x0000000f07007c0c */ /* 0x000fe2000bf26270 */
[----:B------:R-:W-:-:S03]  /*0b50*/  IMAD.WIDE R2, R0, 0x40, R2 ;  /* 0x0000004000027825 */ /* 0x000fc600078e0202 */
[----:B------:R-:W-:Y:S01]  /*0b60*/  ISETP.GE.AND P4, PT, R10, UR15, PT ;  /* 0x0000000f0a007c0c */ /* 0x000fe2000bf86270 */
[----:B------:R-:W-:Y:S01]  /*0b70*/  VIADD R9, R0, 0x28 ;  /* 0x0000002800097836 */ /* 0x000fe20000000000 */
[----:B------:R-:W-:Y:S01]  /*0b80*/  IADD3 R2, P0, R2, UR4, RZ ;  /* 0x0000000402027c10 */ /* 0x000fe2000ff1e0ff */
[----:B------:R-:W-:Y:S01]  /*0b90*/  ULDC.64 UR4, c[0x0][0x288] ;  /* 0x0000a20000047ab9 */ /* 0x000fe20000000a00 */
[----:B------:R-:W-:Y:S02]  /*0ba0*/  VIADD R8, R0, 0x30 ;  /* 0x0000003000087836 */ /* 0x000fe40000000000 */
[----:B------:R-:W-:Y:S01]  /*0bb0*/  LEA.HI.X.SX32 R3, R4, R3, 0x1, P0 ;  /* 0x0000000304037211 */ /* 0x000fe200000f0eff */
[----:B------:R-:W-:Y:S01]  /*0bc0*/  VIADD R11, R0, 0x38 ;  /* 0x00000038000b7836 */ /* 0x000fe20000000000 */
[----:B------:R-:W-:Y:S02]  /*0bd0*/  LEA R4, P0, R2, UR4, 0x2 ;  /* 0x0000000402047c11 */ /* 0x000fe4000f8010ff */
[----:B------:R-:W-:-:S02]  /*0be0*/  ISETP.GE.AND P3, PT, R9, UR15, PT ;  /* 0x0000000f09007c0c */ /* 0x000fc4000bf66270 */
[----:B------:R-:W-:Y:S01]  /*0bf0*/  LEA.HI.X R5, R2, UR5, R3, 0x2, P0 ;  /* 0x0000000502057c11 */ /* 0x000fe200080f1403 */
[----:B------:R-:W-:Y:S01]  /*0c00*/  ULDC.64 UR4, c[0x0][0x2b8] ;  /* 0x0000ae0000047ab9 */ /* 0x000fe20000000a00 */
[----:B------:R-:W-:-:S03]  /*0c10*/  ISETP.GE.AND P0, PT, R6, UR15, PT ;  /* 0x0000000f06007c0c */ /* 0x000fc6000bf06270 */
[----:B------:R-:W-:Y:S01]  /*0c20*/  @!P5 STG.E.128 desc[UR16][R4.64+0x800], RZ ;  /* 0x000800ff0400d986 */ /* 0x000fe2000c101d10 */
[----:B------:R-:W-:-:S03]  /*0c30*/  ISETP.GE.OR P5, PT, R0, UR15, P6 ;  /* 0x0000000f00007c0c */ /* 0x000fc6000b7a6670 */
        /* <DEDUP_REMOVED lines=16> */
[----:B------:R1:W-:Y:S01]  /*0d40*/  @!P1 STG.E.128 desc[UR16][R4.64+0x3800], RZ ;  /* 0x003800ff04009986 */ /* 0x0003e2000c101d10 */
[----:B------:R-:W-:Y:S02]  /*0d50*/  ISETP.GE.OR P1, PT, R10, UR15, P6 ;  /* 0x0000000f0a007c0c */ /* 0x000fe4000b726670 */
[----:B------:R-:W-:Y:S01]  /*0d60*/  ISETP.GE.OR P0, PT, R9, UR15, P6 ;  /* 0x0000000f09007c0c */ /* 0x000fe2000b706670 */
[----:B------:R2:W-:Y:S01]  /*0d70*/  @!P5 STG.E desc[UR16][R2.64], R0 ;  /* 0x000000000200d986 */ /* 0x0005e2000c101910 */
[----:B------:R-:W-:Y:S02]  /*0d80*/  ISETP.GE.OR P5, PT, R8, UR15, P6 ;  /* 0x0000000f08007c0c */ /* 0x000fe4000b7a6670 */
[----:B------:R-:W-:-:S03]  /*0d90*/  ISETP.GE.OR P6, PT, R11, UR15, P6 ;  /* 0x0000000f0b007c0c */ /* 0x000fc6000b7c6670 */
[----:B------:R-:W-:Y:S02]  /*0da0*/  @!P3 IMAD.MOV.U32 R7, RZ, RZ, -0x800000 ;  /* 0xff800000ff07b424 */ /* 0x000fe400078e00ff */
[----:B------:R-:W-:-:S03]  /*0db0*/  @!P2 IMAD.MOV.U32 R6, RZ, RZ, -0x800000 ;  /* 0xff800000ff06a424 */ /* 0x000fc600078e00ff */
[----:B------:R-:W-:Y:S04]  /*0dc0*/  @!P3 STG.E desc[UR16][R2.64+0x40], R7 ;  /* 0x000040070200b986 */ /* 0x000fe8000c101910 */
[----:B------:R-:W-:Y:S01]  /*0dd0*/  @!P2 STG.E desc[UR16][R2.64+0x60], R6 ;  /* 0x000060060200a986 */ /* 0x000fe2000c101910 */
[----:B-1----:R-:W-:Y:S02]  /*0de0*/  @!P1 IMAD.MOV.U32 R5, RZ, RZ, -0x800000 ;  /* 0xff800000ff059424 */ /* 0x002fe400078e00ff */
[----:B------:R-:W-:-:S03]  /*0df0*/  @!P0 IMAD.MOV.U32 R4, RZ, RZ, -0x800000 ;  /* 0xff800000ff048424 */ /* 0x000fc600078e00ff */
[----:B------:R-:W-:Y:S01]  /*0e00*/  @!P1 STG.E desc[UR16][R2.64+0x80], R5 ;  /* 0x0000800502009986 */ /* 0x000fe2000c101910 */
[----:B--2---:R-:W-:-:S03]  /*0e10*/  @!P4 IMAD.MOV.U32 R0, RZ, RZ, -0x800000 ;  /* 0xff800000ff00c424 */ /* 0x004fc600078e00ff */
[----:B------:R-:W-:Y:S04]  /*0e20*/  @!P0 STG.E desc[UR16][R2.64+0xa0], R4 ;  /* 0x0000a00402008986 */ /* 0x000fe8000c101910 */
[----:B------:R1:W-:Y:S02]  /*0e30*/  @!P4 STG.E desc[UR16][R2.64+0x20], R0 ;  /* 0x000020000200c986 */ /* 0x0003e4000c101910 */
[----:B-1----:R-:W-:-:S05]  /*0e40*/  @!P5 IMAD.MOV.U32 R0, RZ, RZ, -0x800000 ;  /* 0xff800000ff00d424 */ /* 0x002fca00078e00ff */
[----:B------:R1:W-:Y:S01]  /*0e50*/  @!P5 STG.E desc[UR16][R2.64+0xc0], R0 ;  /* 0x0000c0000200d986 */ /* 0x0003e2000c101910 */
[----:B------:R-:W-:Y:S05]  /*0e60*/  @P6 EXIT ;  /* 0x000000000000694d */ /* 0x000fea0003800000 */
[----:B-1----:R-:W-:-:S05]  /*0e70*/  MOV R0, 0xff800000 ;  /* 0xff80000000007802 */ /* 0x002fca0000000f00 */
[----:B------:R-:W-:Y:S01]  /*0e80*/  STG.E desc[UR16][R2.64+0xe0], R0 ;  /* 0x0000e00002007986 */ /* 0x000fe2000c101910 */
[----:B------:R-:W-:Y:S05]  /*0e90*/  EXIT ;  /* 0x000000000000794d */ /* 0x000fea0003800000 */
.L_x_3508:
        /* <DEDUP_REMOVED lines=12> */
[----:B------:R-:W-:Y:S02]  /*0f60*/  PLOP3.LUT P0, PT, PT, PT, PT, 0x8, 0x0 ;  /* 0x000000000000781c */ /* 0x000fe40003f0e170 */
[----:B------:R-:W-:Y:S01]  /*0f70*/  ISETP.NE.AND.EX P2, PT, RZ, UR7, PT, P2 ;  /* 0x00000007ff007c0c */ /* 0x000fe2000bf45320 */
[----:B-1----:R-:W-:Y:S01]  /*0f80*/  IMAD.MOV.U32 R3, RZ, RZ, RZ ;  /* 0x000000ffff037224 */ /* 0x002fe200078e00ff */
[----:B--2---:R-:W-:Y:S01]  /*0f90*/  @P1 R2UR UR8, R0 ;  /* 0x00000000000812ca */ /* 0x004fe200000e0000 */
[----:B------:R-:W-:-:S10]  /*0fa0*/  IMAD.MOV.U32 R0, RZ, RZ, RZ ;  /* 0x000000ffff007224 */ /* 0x000fd400078e00ff */
        /* <DEDUP_REMOVED lines=12> */
.L_x_3509:
[----:B------:R-:W-:Y:S02]  /*1070*/  MOV R244, R3 ;  /* 0x0000000300f47202 */ /* 0x000fe40000000f00 */
[----:B------:R-:W-:Y:S01]  /*1080*/  MOV R245, R0 ;  /* 0x0000000000f57202 */ /* 0x000fe20000000f00 */
[----:B------:R-:W-:Y:S06]  /*1090*/  @!P0 BRA `(.L_x_3510) ;  /* 0x0000000400648947 */ /* 0x000fec0003800000 */
[----:B------:R-:W1:Y:S01]  /*10a0*/  LDC R10, c[0x0][0x380] ;  /* 0x0000e000ff0a7b82 */ /* 0x000e620000000800 */
[----:B------:R-:W-:Y:S01]  /*10b0*/  ULEA UR9, UR12, 0xffffff00, 0x8 ;  /* 0xffffff000c097891 */ /* 0x000fe2000f8e403f */
[----:B------:R-:W-:Y:S01]  /*10c0*/  ULDC.64 UR6, c[0x0][0x230] ;  /* 0x00008c0000067ab9 */ /* 0x000fe20000000a00 */
[----:B------:R-:W-:-:S05]  /*10d0*/  ULDC.64 UR10, c[0x0][0x248] ;  /* 0x00009200000a7ab9 */ /* 0x000fca0000000a00 */
[----:B------:R-:W2:Y:S01]  /*10e0*/  LDC R9, c[0x0][0x278] ;  /* 0x00009e00ff097b82 */ /* 0x000ea20000000800 */
[----:B-1----:R-:W-:-:S04]  /*10f0*/  IABS R5, R10 ;  /* 0x0000000a00057213 */ /* 0x002fc80000000000 */
[----:B------:R-:W1:Y:S08]  /*1100*/  I2F.RP R2, R5 ;  /* 0x0000000500027306 */ /* 0x000e700000209400 */
[----:B-1----:R-:W1:Y:S02]  /*1110*/  MUFU.RCP R2, R2 ;  /* 0x0000000200027308 */ /* 0x002e640000001000 */
[----:B-1----:R-:W-:-:S06]  /*1120*/  VIADD R2, R2, 0xffffffe ;  /* 0x0ffffffe02027836 */ /* 0x002fcc0000000000 */
[----:B------:R1:W3:Y:S02]  /*1130*/  F2I.FTZ.U32.TRUNC.NTZ R3, R2 ;  /* 0x0000000200037305 */ /* 0x0002e4000021f000 */
[----:B-1----:R-:W-:Y:S01]  /*1140*/  MOV R2, UR9 ;  /* 0x0000000900027c02 */ /* 0x002fe20008000f00 */
[----:B---3--:R-:W-:-:S03]  /*1150*/  IMAD.MOV R0, RZ, RZ, -R3 ;  /* 0x000000ffff007224 */ /* 0x008fc600078e0a03 */
        /* <DEDUP_REMOVED lines=20> */
[----:B------:R1:W3:Y:S01]  /*12a0*/  LDG.E R7, desc[UR16][R2.64] ;  /* 0x0000001002077981 */ /* 0x0002e2000c1e1900 */
        /* <DEDUP_REMOVED lines=33> */
[----:B---3--:R-:W-:-:S13]  /*14c0*/  R2UR UR22, R7 ;  /* 0x00000000071672ca */ /* 0x008fda00000e0000 */
        /* <DEDUP_REMOVED lines=22> */
.L_x_3510:
[----:B------:R-:W1:Y:S01]  /*1630*/  LDC R7, c[0x0][0x278] ;  /* 0x00009e00ff077b82 */ /* 0x000e620000000800 */
        /* <DEDUP_REMOVED lines=16> */
[----:B------:R-:W-:-:S03]  /*1740*/  IMAD.MOV.U32 R2, RZ, RZ, RZ ;  /* 0x000000ffff027224 */ /* 0x000fc600078e00ff */
[----:B------:R-:W-:Y:S01]  /*1750*/  MOV R5, R0 ;  /* 0x0000000000057202 */ /* 0x000fe20000000f00 */
[----:B------:R-:W-:-:S04]  /*1760*/  IMAD.U32 R0, RZ, RZ, UR20 ;  /* 0x00000014ff007e24 */ /* 0x000fc8000f8e00ff */
[----:B------:R-:W-:Y:S01]  /*1770*/  IMAD R5, R5, R6, RZ ;  /* 0x0000000605057224 */ /* 0x000fe200078e02ff */
[----:B------:R-:W-:-:S03]  /*1780*/  IABS R4, R0 ;  /* 0x0000000000047213 */ /* 0x000fc60000000000 */
[----:B------:R-:W-:Y:S01]  /*1790*/  IMAD.HI.U32 R0, R3, R5, R2 ;  /* 0x0000000503007227 */ /* 0x000fe200078e0002 */
[----:B------:R-:W-:Y:S02]  /*17a0*/  MOV R2, R4 ;  /* 0x0000000400027202 */ /* 0x000fe40000000f00 */
[----:B------:R-:W1:Y:S03]  /*17b0*/  LDC.64 R4, c[0x0][0x260] ;  /* 0x00009800ff047b82 */ /* 0x000e660000000a00 */
        /* <DEDUP_REMOVED lines=23> */
.L_x_3512:
        /* <DEDUP_REMOVED lines=13> */
[----:B-1----:R-:W-:-:S02]  /*1a00*/  IMAD R6, R31, R4, RZ ;  /* 0x000000041f067224 */ /* 0x002fc400078e02ff */
        /* <DEDUP_REMOVED lines=23> */
.L_x_3511:
        /* <DEDUP_REMOVED lines=10> */
[----:B------:R-:W-:Y:S01]  /*1c20*/  IADD3 R47, R12, 0x10, RZ ;  /* 0x000000100c2f7810 */ /* 0x000fe20007ffe0ff */
[----:B------:R-:W-:Y:S01]  /*1c30*/  @!UP0 USHF.R.S32.HI UR22, URZ, 0x1f, UR13 ;  /* 0x0000001f3f168899 */ /* 0x000fe2000801140d */
[----:B------:R-:W-:Y:S01]  /*1c40*/  IMAD.IADD R36, R200, 0x1, -R2 ;  /* 0x00000001c8247824 */ /* 0x000fe200078e0a02 */
[----:B------:R-:W-:Y:S01]  /*1c50*/  @!UP0 ULDC.64 UR6, c[0x0][0x228] ;  /* 0x00008a0000068ab9 */ /* 0x000fe20000000a00 */
[----:B------:R-:W-:Y:S01]  /*1c60*/  ISETP.GE.AND P2, PT, R47, UR21, PT ;  /* 0x000000152f007c0c */ /* 0x000fe2000bf46270 */
[----:B------:R-:W-:Y:S01]  /*1c70*/  @UP0 ULDC.64 UR8, c[0x0][0x240] ;  /* 0x0000900000080ab9 */ /* 0x000fe20000000a00 */
[----:B------:R-:W-:Y:S01]  /*1c80*/  @!UP0 UIMAD UR22, UR22, UR6, URZ ;  /* 0x00000006161682a4 */ /* 0x000fe2000f8e023f */
[----:B------:R-:W-:Y:S01]  /*1c90*/  IMAD.SHL.U32 R33, R36, 0x8, RZ ;  /* 0x0000000824217824 */ /* 0x000fe200078e00ff */
[----:B------:R-:W-:Y:S01]  /*1ca0*/  @UP0 UIMAD.WIDE.U32 UR26, UR4, UR8, URZ ;  /* 0x00000008041a02a5 */ /* 0x000fe2000f8e003f */
[----:B------:R-:W-:Y:S01]  /*1cb0*/  LOP3.LUT R0, R0, 0x1c0, RZ, 0xc0, !PT ;  /* 0x000001c000007812 */ /* 0x000fe200078ec0ff */
[----:B------:R-:W-:Y:S01]  /*1cc0*/  @!UP0 UIMAD.WIDE.U32 UR28, UR13, UR6, URZ ;  /* 0x000000060d1c82a5 */ /* 0x000fe2000f8e003f */
[----:B------:R-:W2:Y:S01]  /*1cd0*/  @!P3 LDC.64 R6, c[0x0][0x240] ;  /* 0x00009000ff06bb82 */ /* 0x000ea20000000a00 */
[----:B------:R-:W-:Y:S01]  /*1ce0*/  @!UP0 UIMAD UR7, UR13, UR7, UR22 ;  /* 0x000000070d0782a4 */ /* 0x000fe2000f8e0216 */
[--C-:B------:R-:W-:Y:S01]  /*1cf0*/  LOP3.LUT R3, R0, 0x38, R33.reuse, 0xf8, !PT ;  /* 0x0000003800037812 */ /* 0x100fe200078ef821 */
[----:B------:R-:W-:Y:S01]  /*1d00*/  @UP0 UIMAD UR4, UR4, UR9, UR27 ;  /* 0x00000009040402a4 */ /* 0x000fe2000f8e021b */
[----:B------:R-:W-:Y:S01]  /*1d10*/  SHF.R.U32.HI R0, RZ, 0x3, R0 ;  /* 0x00000003ff007819 */ /* 0x000fe20000011600 */
[----:B------:R-:W-:Y:S01]  /*1d20*/  @!UP0 UIADD3 UR4, UR29, UR7, URZ ;  /* 0x000000071d048290 */ /* 0x000fe2000fffe03f */
[----:B------:R-:W-:Y:S01]  /*1d30*/  SHF.R.S32.HI R45, RZ, 0x1f, R33 ;  /* 0x0000001fff2d7819 */ /* 0x000fe20000011421 */
[----:B------:R-:W-:Y:S01]  /*1d40*/  @!UP0 UMOV UR26, UR28 ;  /* 0x0000001c001a8c82 */ /* 0x000fe20008000000 */
[----:B------:R-:W3:Y:S01]  /*1d50*/  S2UR UR8, SR_CgaCtaId ;  /* 0x00000000000879c3 */ /* 0x000ee20000008800 */
[----:B------:R-:W-:Y:S01]  /*1d60*/  USHF.R.S32.HI UR9, URZ, 0x1f, UR20 ;  /* 0x0000001f3f097899 */ /* 0x000fe20008011414 */
[----:B------:R-:W-:Y:S01]  /*1d70*/  IADD3 R2, P1, R33, UR26, RZ ;  /* 0x0000001a21027c10 */ /* 0x000fe2000ff3e0ff */
[----:B------:R-:W-:Y:S01]  /*1d80*/  ULDC.64 UR6, c[0x0][0x258] ;  /* 0x0000960000067ab9 */ /* 0x000fe20000000a00 */
[----:B------:R-:W4:Y:S01]  /*1d90*/  @!P2 S2R R27, SR_CgaCtaId ;  /* 0x00000000001ba919 */ /* 0x000f220000008800 */
[----:B------:R-:W-:Y:S01]  /*1da0*/  LOP3.LUT R11, R3, R0, RZ, 0x3c, !PT ;  /* 0x00000000030b7212 */ /* 0x000fe200078e3cff */
[----:B------:R-:W-:Y:S01]  /*1db0*/  UIMAD UR9, UR9, UR6, URZ ;  /* 0x00000006090972a4 */ /* 0x000fe2000f8e023f */
[--C-:B------:R-:W-:Y:S01]  /*1dc0*/  SHF.R.S32.HI R13, RZ, 0x1f, R12.reuse ;  /* 0x0000001fff0d7819 */ /* 0x100fe2000001140c */
[----:B------:R-:W5:Y:S01]  /*1dd0*/  @!P3 LDC.64 R14, c[0x0][0x210] ;  /* 0x00008400ff0ebb82 */ /* 0x000f620000000a00 */
[----:B------:R-:W-:Y:S01]  /*1de0*/  IADD3.X R3, R45, UR4, RZ, P1, !PT ;  /* 0x000000042d037c10 */ /* 0x000fe20008ffe4ff */
[----:B------:R-:W-:Y:S01]  /*1df0*/  IMAD.U32 R0, RZ, RZ, UR6 ;  /* 0x00000006ff007e24 */ /* 0x000fe2000f8e00ff */
[----:B------:R-:W-:Y:S01]  /*1e00*/  IADD3 R46, R12, 0x20, RZ ;  /* 0x000000200c2e7810 */ /* 0x000fe20007ffe0ff */
[----:B------:R-:W-:Y:S01]  /*1e10*/  UIADD3 UR22, UR12, -0x1, URZ ;  /* 0xffffffff0c167890 */ /* 0x000fe2000fffe03f */
[----:B-1----:R-:W-:Y:S01]  /*1e20*/  IMAD.WIDE R22, R22, 0x40, R12 ;  /* 0x0000004016167825 */ /* 0x002fe200078e020c */
[----:B------:R-:W-:Y:S01]  /*1e30*/  UIMAD UR7, UR20, UR7, UR9 ;  /* 0x00000007140772a4 */ /* 0x000fe2000f8e0209 */
[----:B------:R-:W-:Y:S01]  /*1e40*/  ISETP.GE.AND P6, PT, R46, UR21, PT ;  /* 0x000000152e007c0c */ /* 0x000fe2000bfc6270 */
[----:B------:R-:W1:Y:S01]  /*1e50*/  @!P2 LDC.64 R16, c[0x0][0x240] ;  /* 0x00009000ff10ab82 */ /* 0x000e620000000a00 */
[----:B------:R-:W-:Y:S01]  /*1e60*/  IMAD.WIDE.U32 R2, R0, UR20, R2 ;  /* 0x0000001400027c25 */ /* 0x000fe2000f8e0002 */
[----:B------:R-:W-:Y:S01]  /*1e70*/  USHF.L.U32 UR20, UR22, 0x8, URZ ;  /* 0x0000000816147899 */ /* 0x000fe2000800063f */
[C---:B------:R-:W-:Y:S01]  /*1e80*/  @!P2 IADD3 R8, P1, R22.reuse, 0x10, RZ ;  /* 0x000000101608a810 */ /* 0x040fe20007f3e0ff */
[----:B------:R-:W-:Y:S01]  /*1e90*/  UMOV UR4, 0x400 ;  /* 0x0000040000047882 */ /* 0x000fe20000000000 */
[-C--:B--2---:R-:W-:Y:S01]  /*1ea0*/  @!P3 IMAD R4, R23, R6.reuse, RZ ;  /* 0x000000061704b224 */ /* 0x084fe200078e02ff */
[----:B------:R-:W-:Y:S01]  /*1eb0*/  UIADD3 UR25, -UR20, UR18, URZ ;  /* 0x0000001214197290 */ /* 0x000fe2000fffe13f */
[----:B------:R-:W-:Y:S01]  /*1ec0*/  VIADD R3, R3, UR7 ;  /* 0x0000000703037c36 */ /* 0x000fe20008000000 */
[----:B------:R-:W2:Y:S01]  /*1ed0*/  @!P2 LDC.64 R24, c[0x0][0x210] ;  /* 0x00008400ff18ab82 */ /* 0x000ea20000000a00 */
[C---:B------:R-:W-:Y:S01]  /*1ee0*/  @!P3 IMAD R0, R22.reuse, R7, R4 ;  /* 0x000000071600b224 */ /* 0x040fe200078e0204 */
[----:B------:R-:W-:Y:S01]  /*1ef0*/  SHF.L.U32 R9, R9, 0x3, RZ ;  /* 0x0000000309097819 */ /* 0x000fe200000006ff */
[----:B------:R-:W-:Y:S01]  /*1f00*/  @!P3 IMAD.WIDE.U32 R4, R22, R6, R2 ;  /* 0x000000061604b225 */ /* 0x000fe200078e0002 */
[C---:B------:R-:W-:Y:S01]  /*1f10*/  ISETP.GE.AND P5, PT, R12.reuse, UR25, PT ;  /* 0x000000190c007c0c */ /* 0x040fe2000bfa6270 */
[----:B---3--:R-:W-:Y:S01]  /*1f20*/  ULEA UR4, UR8, UR4, 0x18 ;  /* 0x0000000408047291 */ /* 0x008fe2000f8ec03f */
[----:B------:R-:W-:Y:S01]  /*1f30*/  IADD3 R40, R12, 0x50, RZ ;  /* 0x000000500c287810 */ /* 0x000fe20007ffe0ff */
[----:B------:R-:W-:Y:S01]  /*1f40*/  @!P2 IMAD.X R7, RZ, RZ, R23, P1 ;  /* 0x000000ffff07a224 */ /* 0x000fe200008e0617 */
[----:B------:R-:W3:Y:S01]  /*1f50*/  @!P6 LDC.64 R18, c[0x0][0x240] ;  /* 0x00009000ff12eb82 */ /* 0x000ee20000000a00 */
[----:B------:R-:W-:Y:S01]  /*1f60*/  @!P3 IMAD.IADD R5, R5, 0x1, R0 ;  /* 0x000000010505b824 */ /* 0x000fe200078e0200 */
[----:B-----5:R-:W-:Y:S01]  /*1f70*/  @!P3 LEA R6, P1, R4, R14, 0x1 ;  /* 0x0000000e0406b211 */ /* 0x020fe200078208ff */
[C---:B------:R-:W-:Y:S01]  /*1f80*/  VIADD R43, R12.reuse, 0x30 ;  /* 0x000000300c2b7836 */ /* 0x040fe20000000000 */
[----:B------:R-:W-:Y:S01]  /*1f90*/  LOP3.LUT R14, R11, 0xfffffe00, R9, 0xf8, !PT ;  /* 0xfffffe000b0e7812 */ /* 0x000fe200078ef809 */
[----:B------:R-:W-:Y:S01]  /*1fa0*/  USHF.L.U32 UR6, UR11, 0x5, URZ ;  /* 0x000000050b067899 */ /* 0x000fe2000800063f */
[----:B------:R-:W-:Y:S01]  /*1fb0*/  VIADD R42, R12, 0x40 ;  /* 0x000000400c2a7836 */ /* 0x000fe20000000000 */
[----:B------:R-:W-:Y:S01]  /*1fc0*/  UIMAD.WIDE.U32 UR8, UR10, 0x20, URZ ;  /* 0x000000200a0878a5 */ /* 0x000fe2000f8e003f */
[-C--:B-1----:R-:W-:Y:S01]  /*1fd0*/  @!P2 IMAD R0, R7, R16.reuse, RZ ;  /* 0x000000100700a224 */ /* 0x082fe200078e02ff */
[----:B------:R-:W-:Y:S01]  /*1fe0*/  @!P3 LEA.HI.X R7, R4, R15, R5, 0x1, P1 ;  /* 0x0000000f0407b211 */ /* 0x000fe200008f0c05 */
[----:B------:R-:W-:Y:S01]  /*1ff0*/  @!P2 IMAD.WIDE.U32 R4, R8, R16, R2 ;  /* 0x000000100804a225 */ /* 0x000fe200078e0002 */
[----:B------:R-:W-:Y:S01]  /*2000*/  LEA R243, R14, UR4, 0x1 ;  /* 0x000000040ef37c11 */ /* 0x000fe2000f8e08ff */
[----:B------:R-:W1:Y:S01]  /*2010*/  @!P5 S2R R11, SR_CgaCtaId ;  /* 0x00000000000bd919 */ /* 0x000e620000008800 */
[----:B------:R-:W-:Y:S01]  /*2020*/  ISETP.GE.AND P1, PT, R43, UR21, PT ;  /* 0x000000152b007c0c */ /* 0x000fe2000bf26270 */
        /* <DEDUP_REMOVED lines=14> */
[C---:B------:R-:W-:Y:S01]  /*2110*/  VIADD R34, R12.reuse, 0xa0 ;  /* 0x000000a00c227836 */ /* 0x040fe20000000000 */
[----:B------:R-:W4:Y:S01]  /*2120*/  @!P1 LDC.64 R16, c[0x0][0x240] ;  /* 0x00009000ff109b82 */ /* 0x000f220000000a00 */
[----:B------:R-:W5:Y:S01]  /*2130*/  @!P1 S2R R27, SR_CgaCtaId ;  /* 0x00000000001b9919 */ /* 0x000f620000008800 */
[C---:B------:R-:W-:Y:S01]  /*2140*/  IADD3 R28, R12.reuse, 0xb0, RZ ;  /* 0x000000b00c1c7810 */ /* 0x040fe20007ffe0ff */
[C---:B------:R-:W-:Y:S01]  /*2150*/  VIADD R29, R12.reuse, 0xc0 ;  /* 0x000000c00c1d7836 */ /* 0x040fe20000000000 */
[C---:B------:R-:W-:Y:S01]  /*2160*/  IADD3 R30, R12.reuse, 0xd0, RZ ;  /* 0x000000d00c1e7810 */ /* 0x040fe20007ffe0ff */
[----:B------:R-:W-:Y:S01]  /*2170*/  VIADD R32, R12, 0xe0 ;  /* 0x000000e00c207836 */ /* 0x000fe20000000000 */
[----:B------:R-:W-:-:S04]  /*2180*/  LEA.HI R199, R49, R200, RZ, 0x5 ;  /* 0x000000c831c77211 */ /* 0x000fc800078f28ff */
        /* <DEDUP_REMOVED lines=119> */
[----:B------:R-:W-:Y:S02]  /*2900*/  @!P1 LEA R22, R9, R3, 0x18 ;  /* 0x0000000309169211 */ /* 0x000fe400078ec0ff */
[----:B----4-:R-:W-:Y:S01]  /*2910*/  @!P3 LEA R24, R8, R2, 0x18 ;  /* 0x000000020818b211 */ /* 0x010fe200078ec0ff */
[----:B------:R-:W-:Y:S01]  /*2920*/  @!P3 IMAD.MOV.U32 R2, RZ, RZ, R133 ;  /* 0x000000ffff02b224 */ /* 0x000fe200078e0085 */
[----:B------:R-:W-:Y:S01]  /*2930*/  @!P3 MOV R3, R132 ;  /* 0x000000840003b202 */ /* 0x000fe20000000f00 */
[----:B------:R-:W-:Y:S01]  /*2940*/  @!P2 IMAD R0, R14, 0x2, R0 ;  /* 0x000000020e00a824 */ /* 0x000fe200078e0200 */
[----:B------:R-:W-:-:S02]  /*2950*/  @!P6 MOV R8, 0x400 ;  /* 0x000004000008e802 */ /* 0x000fc40000000f00 */
[----:B------:R-:W-:Y:S01]  /*2960*/  MOV R9, UR11 ;  /* 0x0000000b00097c02 */ /* 0x000fe20008000f00 */
[----:B------:R-:W-:Y:S01]  /*2970*/  @!P3 IMAD.WIDE.U32 R4, R4, 0x50, R2 ;  /* 0x000000500404b825 */ /* 0x000fe200078e0002 */
[----:B------:R1:W-:Y:S01]  /*2980*/  @!P2 LDGSTS.E.BYPASS.LTC128B.128 [R0+0x4000], desc[UR16][R6.64] ;  /* 0x040000000600afae */ /* 0x0003e2000b901d50 */
[----:B------:R-:W-:Y:S02]  /*2990*/  @!P1 MOV R2, R133 ;  /* 0x0000008500029202 */ /* 0x000fe40000000f00 */
        /* <DEDUP_REMOVED lines=8> */
[----:B--2---:R-:W-:Y:S01]  /*2a20*/  @!P3 LEA R6, P2, R4, R10, 0x1 ;  /* 0x0000000a0406b211 */ /* 0x004fe200078408ff */
[----:B------:R-:W-:-:S02]  /*2a30*/  IMAD.U32 R10, RZ, RZ, UR10 ;  /* 0x0000000aff0a7e24 */ /* 0x000fc4000f8e00ff */
        /* <DEDUP_REMOVED lines=11> */
[----:B------:R-:W-:Y:S01]  /*2af0*/  @!P6 IMAD.MOV.U32 R3, RZ, RZ, R132 ;  /* 0x000000ffff03e224 */ /* 0x000fe200078e0084 */
[----:B------:R-:W-:Y:S01]  /*2b00*/  @!P4 MOV R0, 0x400 ;  /* 0x000004000000c802 */ /* 0x000fe20000000f00 */
[----:B------:R-:W-:Y:S01]  /*2b10*/  @!P6 IMAD.WIDE.U32 R2, R8, 0x70, R2 ;  /* 0x000000700802e825 */ /* 0x000fe200078e0002 */
[----:B------:R-:W-:-:S02]  /*2b20*/  @!P3 LEA R8, R14, R24, 0x1 ;  /* 0x000000180e08b211 */ /* 0x000fc400078e08ff */
[----:B------:R-:W-:Y:S02]  /*2b30*/  @!P4 LEA R23, R13, R0, 0x18 ;  /* 0x000000000d17c211 */ /* 0x000fe400078ec0ff */
[----:B------:R-:W-:Y:S01]  /*2b40*/  MOV R0, UR10 ;  /* 0x0000000a00007c02 */ /* 0x000fe20008000f00 */
[----:B------:R2:W-:Y:S01]  /*2b50*/  @!P3 LDGSTS.E.BYPASS.LTC128B.128 [R8+0x4800], desc[UR16][R6.64] ;  /* 0x048000000608bfae */ /* 0x0005e2000b901d50 */
[----:B------:R-:W-:Y:S02]  /*2b60*/  ISETP.GE.AND P3, PT, R34, UR25, PT ;  /* 0x0000001922007c0c */ /* 0x000fe4000bf66270 */
[----:B------:R-:W-:Y:S02]  /*2b70*/  @!P5 LEA R13, P2, R0, R133, 0x7 ;  /* 0x00000085000dd211 */ /* 0x000fe400078438ff */
[----:B------:R-:W-:Y:S02]  /*2b80*/  @!P1 LEA R0, R14, R22, 0x1 ;  /* 0x000000160e009211 */ /* 0x000fe400078e08ff */
[----:B------:R-:W-:-:S02]  /*2b90*/  @!P5 LEA.HI.X R15, R10, R132, R9, 0x7, P2 ;  /* 0x000000840a0fd211 */ /* 0x000fc400010f3c09 */
        /* <DEDUP_REMOVED lines=33> */
[----:B------:R-:W5:Y:S04]  /*2db0*/  @!P2 LDC.64 R22, c[0x0][0x218] ;  /* 0x00008600ff16ab82 */ /* 0x000f680000000a00 */
[----:B------:R-:W5:Y:S01]  /*2dc0*/  @!P5 S2R R15, SR_CgaCtaId ;  /* 0x00000000000fd919 */ /* 0x000f620000008800 */
[----:B------:R-:W-:-:S03]  /*2dd0*/  VOTEU.ALL UP1, P5 ;  /* 0x00000000003f7886 */ /* 0x000fc60002820000 */
[----:B------:R-:W5:Y:S02]  /*2de0*/  @!P5 LDC.64 R18, c[0x0][0x218] ;  /* 0x00008600ff12db82 */ /* 0x000f640000000a00 */
[----:B------:R-:W-:Y:S01]  /*2df0*/  @!UP1 UIMAD UR9, UR11, 0xe0, URZ ;  /* 0x000000e00b0998a4 */ /* 0x000fe2000f8e023f */
[----:B--2---:R-:W2:Y:S01]  /*2e00*/  @!P6 S2R R7, SR_CgaCtaId ;  /* 0x000000000007e919 */ /* 0x004ea20000008800 */
[----:B---3--:R-:W3:Y:S01]  /*2e10*/  @!P3 S2R R6, SR_CgaCtaId ;  /* 0x000000000006b919 */ /* 0x008ee20000008800 */
[----:B------:R-:W-:-:S03]  /*2e20*/  IADD3 R8, P4, R33, UR24, RZ ;  /* 0x0000001821087c10 */ /* 0x000fc6000ff9e0ff */
        /* <DEDUP_REMOVED lines=14> */
[----:B------:R-:W1:Y:S01]  /*2f10*/  @!P4 LDC.64 R20, c[0x0][0x218] ;  /* 0x00008600ff14cb82 */ /* 0x000e620000000a00 */
        /* <DEDUP_REMOVED lines=12> */
[----:B-----5:R-:W-:Y:S01]  /*2fe0*/  @!P5 LEA R6, R15, R2, 0x18 ;  /* 0x000000020f06d211 */ /* 0x020fe200078ec0ff */
        /* <DEDUP_REMOVED lines=11> */
[----:B------:R-:W-:-:S02]  /*30a0*/  @!P1 LEA R13, R13, R0, 0x18 ;  /* 0x000000000d0d9211 */ /* 0x000fc400078ec0ff */
[----:B------:R-:W-:Y:S02]  /*30b0*/  @!P2 MOV R0, 0x400 ;  /* 0x000004000000a802 */ /* 0x000fe40000000f00 */
[----:B----4-:R-:W-:Y:S02]  /*30c0*/  @!P4 LEA R4, R17, R4, 0x18 ;  /* 0x000000041104c211 */ /* 0x010fe400078ec0ff */
[----:B-1----:R-:W-:Y:S01]  /*30d0*/  @!P2 LEA R16, R16, R0, 0x18 ;  /* 0x000000001010a211 */ /* 0x002fe200078ec0ff */
        /* <DEDUP_REMOVED lines=108> */
[----:B-1----:R-:W-:Y:S01]  /*37a0*/  IMAD.U32 R8, RZ, RZ, UR6 ;  /* 0x00000006ff087e24 */ /* 0x002fe2000f8e00ff */
[----:B------:R-:W-:Y:S01]  /*37b0*/  @!UP1 UIMAD UR9, UR7, 0xc0, URZ ;  /* 0x000000c0070998a4 */ /* 0x000fe2000f8e023f */
[----:B------:R-:W-:Y:S03]  /*37c0*/  @P6 STS.128 [R243+0xc000], RZ ;  /* 0x00c000fff3006388 */ /* 0x000fe60000000c00 */
        /* <DEDUP_REMOVED lines=46> */
[----:B------:R-:W-:Y:S01]  /*3ab0*/  VOTEU.ALL UP2, P5 ;  /* 0x00000000003f7886 */ /* 0x000fe20002840000 */
[----:B------:R-:W-:Y:S01]  /*3ac0*/  SHF.R.S32.HI R52, RZ, 0x4, R8 ;  /* 0x00000004ff347819 */ /* 0x000fe20000011408 */
[----:B------:R-:W-:Y:S01]  /*3ad0*/  @P3 STS.128 [R243+0xe000], RZ ;  /* 0x00e000fff3003388 */ /* 0x000fe20000000c00 */
[----:B------:R-:W-:Y:S01]  /*3ae0*/  MOV R8, UR6 ;  /* 0x0000000600087c02 */ /* 0x000fe20008000f00 */
[----:B------:R-:W-:Y:S01]  /*3af0*/  IMAD.IADD R53, R200, 0x1, -R0 ;  /* 0x00000001c8357824 */ /* 0x000fe200078e0a00 */
[----:B------:R-:W-:Y:S01]  /*3b00*/  VOTEU.ALL UP1, P4 ;  /* 0x00000000003f7886 */ /* 0x000fe20002020000 */
[----:B------:R-:W-:Y:S01]  /*3b10*/  @!UP2 UIMAD UR9, UR7, 0x160, URZ ;  /* 0x000001600709a8a4 */ /* 0x000fe2000f8e023f */
[----:B--2---:R-:W-:-:S02]  /*3b20*/  MOV R6, UR6 ;  /* 0x0000000600067c02 */ /* 0x004fc40008000f00 */
[----:B------:R-:W-:Y:S01]  /*3b30*/  STL [R1+0x20], R53 ;  /* 0x0000203501007387 */ /* 0x000fe20000100800 */
[----:B------:R-:W-:-:S04]  /*3b40*/  SHF.R.S32.HI R0, RZ, 0x1f, R53 ;  /* 0x0000001fff007819 */ /* 0x000fc80000011435 */
[----:B------:R-:W-:Y:S02]  /*3b50*/  LEA.HI R16, R0, R53, RZ, 0x3 ;  /* 0x0000003500107211 */ /* 0x000fe400078f18ff */
[----:B------:R-:W-:Y:S01]  /*3b60*/  SHF.L.U32 R0, R36, 0x6, RZ ;  /* 0x0000000624007819 */ /* 0x000fe200000006ff */
[----:B---3--:R-:W-:Y:S01]  /*3b70*/  @!P1 IMAD.MOV.U32 R5, RZ, RZ, R51 ;  /* 0x000000ffff059224 */ /* 0x008fe200078e0033 */
[----:B------:R-:W-:Y:S02]  /*3b80*/  MOV R4, UR6 ;  /* 0x0000000600047c02 */ /* 0x000fe40008000f00 */
[----:B------:R-:W-:Y:S01]  /*3b90*/  LOP3.LUT R0, R0, 0x1c0, RZ, 0xc0, !PT ;  /* 0x000001c000007812 */ /* 0x000fe200078ec0ff */
[----:B-1----:R-:W-:Y:S02]  /*3ba0*/  IMAD.U32 R2, RZ, RZ, UR6 ;  /* 0x00000006ff027e24 */ /* 0x002fe4000f8e00ff */
[----:B------:R-:W-:-:S03]  /*3bb0*/  IMAD.U32 R3, RZ, RZ, UR7 ;  /* 0x00000007ff037e24 */ /* 0x000fc6000f8e00ff */
[----:B------:R-:W-:-:S04]  /*3bc0*/  @!P3 LEA R2, P2, R2, R50, 0x8 ;  /* 0x000000320202b211 */ /* 0x000fc800078440ff */
[----:B------:R-:W-:Y:S02]  /*3bd0*/  @!P3 LEA.HI.X R3, R4, R51, R3, 0x8, P2 ;  /* 0x000000330403b211 */ /* 0x000fe400010f4403 */
[----:B------:R-:W-:Y:S02]  /*3be0*/  @!P1 MOV R4, R50 ;  /* 0x0000003200049202 */ /* 0x000fe40000000f00 */
[----:B------:R-:W-:Y:S01]  /*3bf0*/  ISETP.GE.AND P2, PT, R30, UR25, PT ;  /* 0x000000191e007c0c */ /* 0x000fe2000bf46270 */
[----:B------:R-:W-:Y:S01]  /*3c00*/  @!PT LDS RZ, [RZ] ;  /* 0x00000000fffff984 */ /* 0x000fe20000000800 */
[----:B------:R-:W-:Y:S01]  /*3c10*/  @!PT LDS RZ, [RZ] ;  /* 0x00000000fffff984 */ /* 0x000fe20000000800 */
[----:B------:R-:W-:Y:S01]  /*3c20*/  @!PT LDS RZ, [RZ] ;  /* 0x00000000fffff984 */ /* 0x000fe20000000800 */
[----:B------:R1:W-:Y:S01]  /*3c30*/  @!P3 LDGSTS.E.BYPASS.LTC128B.128 [R243+0xe000], desc[UR16][R2.64] ;  /* 0x0e00000002f3bfae */ /* 0x0003e2000b901d50 */
[----:B------:R-:W-:Y:S01]  /*3c40*/  ISETP.GE.AND P3, PT, R32, UR25, PT ;  /* 0x0000001920007c0c */ /* 0x000fe2000bf66270 */
[----:B------:R-:W-:Y:S01]  /*3c50*/  @!P1 IMAD.WIDE.U32 R6, R6, 0x120, R4 ;  /* 0x0000012006069825 */ /* 0x000fe200078e0004 */
[----:B------:R-:W-:Y:S01]  /*3c60*/  LOP3.LUT R4, R16, 0xfffffff8, RZ, 0xc0, !PT ;  /* 0xfffffff810047812 */ /* 0x000fe200078ec0ff */
[----:B------:R-:W-:Y:S03]  /*3c70*/  @P1 STS.128 [R243+0xe800], RZ ;  /* 0x00e800fff3001388 */ /* 0x000fe60000000c00 */
[----:B------:R-:W-:-:S05]  /*3c80*/  IADD3 R20, R53, -R4, RZ ;  /* 0x8000000435147210 */ /* 0x000fca0007ffe0ff */
[----:B------:R-:W-:Y:S02]  /*3c90*/  VOTEU.ALL UP0, P2 ;  /* 0x00000000003f7886 */ /* 0x000fe40001000000 */
[----:B------:R-:W-:Y:S01]  /*3ca0*/  VOTEU.ALL UP2, P3 ;  /* 0x00000000003f7886 */ /* 0x000fe20001840000 */
[----:B-1----:R-:W-:Y:S01]  /*3cb0*/  LEA.HI R3, R52, R52, RZ, 0x1 ;  /* 0x0000003434037211 */ /* 0x002fe200078f08ff */
[----:B------:R-:W-:Y:S02]  /*3cc0*/  IMAD.SHL.U32 R2, R12, 0x8, RZ ;  /* 0x000000080c027824 */ /* 0x000fe400078e00ff */
[----:B------:R-:W-:Y:S01]  /*3cd0*/  IMAD.U32 R12, RZ, RZ, UR6 ;  /* 0x00000006ff0c7e24 */ /* 0x000fe2000f8e00ff */
[----:B------:R-:W-:Y:S02]  /*3ce0*/  LOP3.LUT R3, R3, 0xfffffffe, RZ, 0xc0, !PT ;  /* 0xfffffffe03037812 */ /* 0x000fe400078ec0ff */
[----:B------:R-:W-:Y:S02]  /*3cf0*/  LOP3.LUT R4, R0, 0x8, R2, 0xf8, !PT ;  /* 0x0000000800047812 */ /* 0x000fe400078ef802 */
[----:B------:R-:W-:Y:S01]  /*3d00*/  SHF.R.U32.HI R0, RZ, 0x3, R0 ;  /* 0x00000003ff007819 */ /* 0x000fe20000011600 */
[----:B------:R-:W-:Y:S01]  /*3d10*/  IMAD.IADD R5, R52, 0x1, -R3 ;  /* 0x0000000134057824 */ /* 0x000fe200078e0a03 */
[----:B------:R-:W-:Y:S01]  /*3d20*/  SHF.L.U32 R2, R20, 0x6, RZ ;  /* 0x0000000614027819 */ /* 0x000fe200000006ff */
[----:B------:R-:W-:Y:S01]  /*3d30*/  @!P1 VIADD R3, R7, UR8 ;  /* 0x0000000807039c36 */ /* 0x000fe20008000000 */
[----:B------:R-:W-:Y:S01]  /*3d40*/  LOP3.LUT R7, R4, R0, RZ, 0x3c, !PT ;  /* 0x0000000004077212 */ /* 0x000fe200078e3cff */
[----:B------:R-:W-:Y:S01]  /*3d50*/  @!UP1 UIMAD UR8, UR7, 0x180, URZ ;  /* 0x00000180070898a4 */ /* 0x000fe2000f8e023f */
[----:B------:R-:W-:Y:S01]  /*3d60*/  LOP3.LUT R0, R2, 0x1c0, RZ, 0xc0, !PT ;  /* 0x000001c002007812 */ /* 0x000fe200078ec0ff */
[----:B------:R-:W-:Y:S01]  /*3d70*/  @!P1 IMAD.MOV.U32 R2, RZ, RZ, R6 ;  /* 0x000000ffff029224 */ /* 0x000fe200078e0006 */
[----:B------:R-:W-:-:S02]  /*3d80*/  SHF.L.U32 R4, R5, 0x3, RZ ;  /* 0x0000000305047819 */ /* 0x000fc400000006ff */
[----:B------:R-:W-:Y:S02]  /*3d90*/  MOV R6, UR6 ;  /* 0x0000000600067c02 */ /* 0x000fe40008000f00 */
[----:B------:R-:W-:Y:S01]  /*3da0*/  @!PT LDS RZ, [RZ] ;  /* 0x00000000fffff984 */ /* 0x000fe20000000800 */
[----:B------:R-:W-:Y:S01]  /*3db0*/  @!PT LDS RZ, [RZ] ;  /* 0x00000000fffff984 */ /* 0x000fe20000000800 */
[----:B------:R-:W-:Y:S01]  /*3dc0*/  @!PT LDS RZ, [RZ] ;  /* 0x00000000fffff984 */ /* 0x000fe20000000800 */
[----:B------:R1:W-:Y:S01]  /*3dd0*/  @!P1 LDGSTS.E.BYPASS.LTC128B.128 [R243+0xe800], desc[UR16][R2.64] ;  /* 0x0e80000002f39fae */ /* 0x0003e2000b901d50 */
[----:B------:R-:W-:-:S03]  /*3de0*/  ISETP.GE.AND P1, PT, R33, UR25, PT ;  /* 0x0000001921007c0c */ /* 0x000fc6000bf26270 */
[----:B------:R-:W-:Y:S10]  /*3df0*/  @P6 STS.128 [R243+0xf000], RZ ;  /* 0x00f000fff3006388 */ /* 0x000ff40000000c00 */
[----:B------:R-:W-:Y:S01]  /*3e00*/  VOTEU.ALL UP1, P1 ;  /* 0x00000000003f7886 */ /* 0x000fe20000820000 */
[----:B-1----:R-:W-:-:S02]  /*3e10*/  LOP3.LUT R3, R0, 0x8, R4, 0xf8, !PT ;  /* 0x0000000800037812 */ /* 0x002fc400078ef804 */
[----:B------:R-:W-:Y:S01]  /*3e20*/  SHF.R.U32.HI R2, RZ, 0x3, R0 ;  /* 0x00000003ff027819 */ /* 0x000fe20000011600 */
[----:B------:R-:W-:Y:S01]  /*3e30*/  IMAD R0, R5, 0x200, R7 ;  /* 0x0000020005007824 */ /* 0x000fe200078e0207 */
[----:B------:R-:W-:Y:S02]  /*3e40*/  MOV R4, UR6 ;  /* 0x0000000600047c02 */ /* 0x000fe40008000f00 */
[----:B------:R-:W-:Y:S01]  /*3e50*/  LOP3.LUT R85, R3, R2, RZ, 0x3c, !PT ;  /* 0x0000000203557212 */ /* 0x000fe200078e3cff */
[----:B------:R-:W-:Y:S01]  /*3e60*/  @!P6 IMAD.MOV.U32 R2, RZ, RZ, R50 ;  /* 0x000000ffff02e224 */ /* 0x000fe200078e0032 */
[-C--:B------:R-:W-:Y:S02]  /*3e70*/  @!P6 MOV R3, R51.reuse ;  /* 0x000000330003e202 */ /* 0x080fe40000000f00 */
[----:B------:R-:W-:Y:S02]  /*3e80*/  LEA R134, R0, UR4, 0x1 ;  /* 0x0000000400867c11 */ /* 0x000fe4000f8e08ff */
[----:B------:R-:W-:Y:S01]  /*3e90*/  MOV R0, 0x10 ;  /* 0x0000001000007802 */ /* 0x000fe20000000f00 */
[----:B------:R-:W-:Y:S01]  /*3ea0*/  @!P6 IMAD.WIDE.U32 R6, R6, 0x140, R2 ;  /* 0x000001400606e825 */ /* 0x000fe200078e0002 */
[----:B------:R-:W-:-:S03]  /*3eb0*/  @!P5 MOV R3, R51 ;  /* 0x000000330003d202 */ /* 0x000fc60000000f00 */
[----:B------:R-:W-:Y:S01]  /*3ec0*/  @!P5 IMAD.MOV.U32 R2, RZ, RZ, R50 ;  /* 0x000000ffff02d224 */ /* 0x000fe200078e0032 */
[----:B------:R-:W-:Y:S01]  /*3ed0*/  @!P6 IADD3 R7, R7, UR23, RZ ;  /* 0x000000170707ec10 */ /* 0x000fe2000fffe0ff */
[----:B------:R-:W-:Y:S01]  /*3ee0*/  @!UP0 UIMAD UR23, UR7, 0x1a0, URZ ;  /* 0x000001a0071788a4 */ /* 0x000fe2000f8e023f */
[----:B------:R-:W-:Y:S01]  /*3ef0*/  VIADD R229, R134, 0x2040 ;  /* 0x0000204086e57836 */ /* 0x000fe20000000000 */
[----:B------:R-:W-:Y:S01]  /*3f00*/  UISETP.GT.AND UP0, UPT, UR22, UR5, UPT ;  /* 0x000000051600728c */ /* 0x000fe2000bf04270 */
        /* <DEDUP_REMOVED lines=84> */
[C---:B------:R-:W-:Y:S01]  /*4450*/  VIADD R237, R229.reuse, 0x6000 ;  /* 0x00006000e5ed7836 */ /* 0x040fe20000000000 */
[C---:B------:R-:W-:Y:S01]  /*4460*/  IADD3 R236, R229.reuse, 0x6800, RZ ;  /* 0x00006800e5ec7810 */ /* 0x040fe20007ffe0ff */
[C---:B------:R-:W-:Y:S01]  /*4470*/  VIADD R235, R229.reuse, 0x7000 ;  /* 0x00007000e5eb7836 */ /* 0x040fe20000000000 */
[----:B------:R-:W-:Y:S01]  /*4480*/  LDSM.16.M88.4 R44, [R229] ;  /* 0x00000000e52c783b */ /* 0x000fe20000000200 */
[----:B------:R-:W-:-:S03]  /*4490*/  IADD3 R234, R229, 0x7800, RZ ;  /* 0x00007800e5ea7810 */ /* 0x000fc60007ffe0ff */
        /* <DEDUP_REMOVED lines=366> */
[----:B------:R2:W1:Y:S02]  /*5b80*/  MUFU.TANH R135, R0 ;  /* 0x0000000000877308 */ /* 0x0004640000002400 */
[----:B--2---:R-:W-:Y:S02]  /*5b90*/  FMUL.FTZ R0, R51, UR23 ;  /* 0x0000001733007c20 */ /* 0x004fe40008410000 */
[----:B------:R-:W2:Y:S04]  /*5ba0*/  LDSM.16.M88.4 R48, [R227+0x7000] ;  /* 0x00700000e330783b */ /* 0x000ea80000000200 */
        /* <DEDUP_REMOVED lines=41> */
[----:B------:R-:W-:-:S05]  /*5e40*/  IMAD.MOV.U32 R6, RZ, RZ, 0x8 ;  /* 0x00000008ff067424 */ /* 0x000fca00078e00ff */
        /* <DEDUP_REMOVED lines=43> */
[----:B------:R-:W-:-:S04]  /*6100*/  LEA.HI R0, R4, R0, RZ, 0x2 ;  /* 0x0000000004007211 */ /* 0x000fc800078f10ff */
[----:B------:R-:W-:-:S04]  /*6110*/  SHF.R.S32.HI R0, RZ, 0x2, R0 ;  /* 0x00000002ff007819 */ /* 0x000fc80000011400 */
[----:B------:R-:W-:Y:S01]  /*6120*/  IADD3 R7, R3, 0x1, R0 ;  /* 0x0000000103077810 */ /* 0x000fe20007ffe000 */
[----:B------:R-:W-:Y:S01]  /*6130*/  IMAD.U32 R0, RZ, RZ, UR19 ;  /* 0x00000013ff007e24 */ /* 0x000fe2000f8e00ff */
[----:B------:R-:W-:Y:S01]  /*6140*/  BAR.SYNC.DEFER_BLOCKING 0x0 ;  /* 0x0000000000007b1d */ /* 0x000fe20000010000 */
[----:B------:R-:W-:-:S03]  /*6150*/  @!P1 LEA R3, P2, R133, UR8, 0x1 ;  /* 0x0000000885039c11 */ /* 0x000fc6000f8408ff */
[----:B------:R-:W-:Y:S02]  /*6160*/  IADD3 R7, R7, UR18, -R0 ;  /* 0x0000001207077c10 */ /* 0x000fe4000fffe800 */
[----:B------:R-:W-:Y:S01]  /*6170*/  LOP3.LUT R0, R85, R84, RZ, 0xfc, !PT ;  /* 0x0000005455007212 */ /* 0x000fe200078efcff */
[----:B------:R1:W-:Y:S01]  /*6180*/  @!P1 STL [R1+0xc], R3 ;  /* 0x00000c0301009387 */ /* 0x0003e20000100800 */
[----:B------:R-:W-:-:S04]  /*6190*/  IADD3 R7, R7, UR14, RZ ;  /* 0x0000000e07077c10 */ /* 0x000fc8000fffe0ff */
[C---:B------:R-:W-:Y:S02]  /*61a0*/  VIADDMNMX R6, R7.reuse, R6, UR18, PT ;  /* 0x0000001207067e46 */ /* 0x040fe4000b800106 */
[----:B------:R-:W-:Y:S02]  /*61b0*/  VIMNMX R7, R7, UR18, PT ;  /* 0x0000001207077c48 */ /* 0x000fe4000bfe0100 */
[----:B-1----:R-:W-:-:S05]  /*61c0*/  @!P1 LEA.HI.X R3, R133, UR9, R132, 0x1, P2 ;  /* 0x0000000985039c11 */ /* 0x002fca00090f0c84 */
[----:B------:R1:W-:Y:S01]  /*61d0*/  @!P1 STL [R1+0x8], R3 ;  /* 0x0000080301009387 */ /* 0x0003e20000100800 */
[----:B--234-:R-:W-:Y:S05]  /*61e0*/  @!P1 BRA `(.L_x_3513) ;  /* 0x0000000400f89947 */ /* 0x01cfea0003800000 */
[----:B------:R-:W-:Y:S05]  /*61f0*/  @!P0 BRA `(.L_x_3514) ;  /* 0x0000000000f88947 */ /* 0x000fea0003800000 */
[----:B------:R-:W2:Y:S01]  /*6200*/  LDC R12, c[0x0][0x380] ;  /* 0x0000e000ff0c7b82 */ /* 0x000ea20000000800 */
[----:B------:R-:W-:Y:S01]  /*6210*/  UIADD3 UR8, UR20, -0x100, URZ ;  /* 0xffffff0014087890 */ /* 0x000fe2000fffe03f */
[----:B------:R-:W-:Y:S02]  /*6220*/  IABS R10, UR20 ;  /* 0x00000014000a7c13 */ /* 0x000fe40008000000 */
[----:B--2---:R-:W-:-:S04]  /*6230*/  IABS R11, R12 ;  /* 0x0000000c000b7213 */ /* 0x004fc80000000000 */
[----:B------:R-:W2:Y:S08]  /*6240*/  I2F.RP R4, R11 ;  /* 0x0000000b00047306 */ /* 0x000eb00000209400 */
[----:B--2---:R-:W2:Y:S02]  /*6250*/  MUFU.RCP R4, R4 ;  /* 0x0000000400047308 */ /* 0x004ea40000001000 */
[----:B--2---:R-:W-:-:S06]  /*6260*/  VIADD R4, R4, 0xffffffe ;  /* 0x0ffffffe04047836 */ /* 0x004fcc0000000000 */
        /* <DEDUP_REMOVED lines=55> */
.L_x_3514:
[----:B------:R-:W-:-:S04]  /*65e0*/  ULEA UR8, -UR10, URZ, 0x8 ;  /* 0x0000003f0a087291 */ /* 0x000fc8000f8e413f */
[----:B------:R-:W-:Y:S02]  /*65f0*/  USHF.R.S32.HI UR9, URZ, 0x1f, UR8 ;  /* 0x0000001f3f097899 */ /* 0x000fe40008011408 */
[----:B------:R-:W-:-:S04]  /*6600*/  MOV R4, UR8 ;  /* 0x0000000800047c02 */ /* 0x000fc80008000f00 */
[----:B-1----:R-:W-:-:S07]  /*6610*/  MOV R3, UR9 ;  /* 0x0000000900037c02 */ /* 0x002fce0008000f00 */
.L_x_3515:
        /* <DEDUP_REMOVED lines=59> */
.L_x_3513:
[----:B-1----:R-:W-:Y:S01]  /*69d0*/  VIADD R3, R200, UR20 ;  /* 0x00000014c8037c36 */ /* 0x002fe20008000000 */
[----:B------:R-:W-:Y:S01]  /*69e0*/  ULDC UR18, c[0x0][0x2ec] ;  /* 0x0000bb0000127ab9 */ /* 0x000fe20000000800 */
[----:B------:R-:W-:Y:S02]  /*69f0*/  UISETP.GT.AND UP0, UPT, UR22, UR5, UPT ;  /* 0x000000051600728c */ /* 0x000fe4000bf04270 */
        /* <DEDUP_REMOVED lines=458> */
[----:B------:R-:W-:Y:S02]  /*86a0*/  FMNMX.FTZ R36, R196, R36, !PT ;  /* 0x00000024c4247209 */ /* 0x000fe40007810000 */
[----:B------:R-:W-:Y:S01]  /*86b0*/  PLOP3.LUT P4, PT, PT, PT, UP0, 0x80, 0x0 ;  /* 0x000000000000781c */ /* 0x000fe20003f8f008 */
[----:B------:R-:W-:Y:S01]  /*86c0*/  LDSM.16.MT88.4 R12, [R135+0xa000] ;  /* 0x00a00000870c783b */ /* 0x000fe20000004200 */
[----:B------:R-:W-:-:S02]  /*86d0*/  IMAD R224, R2, 0x2, R135 ;  /* 0x0000000202e07824 */ /* 0x000fc400078e0287 */
[C---:B------:R-:W-:Y:S01]  /*86e0*/  IMAD R226, R231.reuse, 0x2, R135 ;  /* 0x00000002e7e27824 */ /* 0x040fe200078e0287 */
[----:B------:R-:W3:Y:S01]  /*86f0*/  SHFL.BFLY PT, R9, R36, 0x2, 0x1f ;  /* 0x0c401f0024097f89 */ /* 0x000ee200000e0000 */
[----:B------:R-:W-:Y:S02]  /*8700*/  IMAD R225, R231, 0x2, R224 ;  /* 0x00000002e7e17824 */ /* 0x000fe400078e02e0 */
[----:B------:R-:W-:Y:S01]  /*8710*/  IMAD.MOV.U32 R2, RZ, RZ, R162 ;  /* 0x000000ffff027224 */ /* 0x000fe200078e00a2 */
        /* <DEDUP_REMOVED lines=37> */
[----:B------:R-:W-:Y:S02]  /*8970*/  FFMA.FTZ R8, R42, UR18, -R4 ;  /* 0x000000122a087c23 */ /* 0x000fe40008010804 */
        /* <DEDUP_REMOVED lines=68> */
[----:B--2---:R-:W-:Y:S01]  /*8dc0*/  FFMA.FTZ R0, R83, UR18, -R4 ;  /* 0x0000001253007c23 */ /* 0x004fe20008010804 */
[----:B---3--:R-:W-:Y:S01]  /*8dd0*/  F2FP.F16.F32.PACK_AB R10, R179, R175 ;  /* 0x000000afb30a723e */ /* 0x008fe200000000ff */
[C---:B-1----:R-:W-:Y:S04]  /*8de0*/  HMMA.16816.F32 R80, R12.reuse, R64, R72 ;  /* 0x000000400c50723c */ /* 0x042fe80000001848 */
[----:B------:R1:W-:Y:S02]  /*8df0*/  MUFU.EX2 R205, R0 ;  /* 0x0000000000cd7308 */ /* 0x0003e40000000800 */
[----:B------:R-:W-:Y:S06]  /*8e00*/  HMMA.16816.F32 R64, R12, R66, R68 ;  /* 0x000000420c40723c */ /* 0x000fec0000001844 */
[C---:B------:R-:W-:Y:S01]  /*8e10*/  HMMA.16816.F32 R76, R8.reuse, R20, R76 ;  /* 0x00000014084c723c */ /* 0x040fe2000000184c */
[----:B------:R-:W-:Y:S01]  /*8e20*/  IMAD.MOV.U32 R68, RZ, RZ, R159 ;  /* 0x000000ffff447224 */ /* 0x000fe200078e009f */
[----:B------:R-:W-:Y:S01]  /*8e30*/  F2FP.F16.F32.PACK_AB R13, R215, R213 ;  /* 0x000000d5d70d723e */ /* 0x000fe200000000ff */
[----:B------:R-:W-:Y:S01]  /*8e40*/  IMAD.MOV.U32 R70, RZ, RZ, R152 ;  /* 0x000000ffff467224 */ /* 0x000fe200078e0098 */
[----:B------:R-:W-:Y:S01]  /*8e50*/  F2FP.F16.F32.PACK_AB R15, R223, R222 ;  /* 0x000000dedf0f723e */ /* 0x000fe200000000ff */
[----:B------:R-:W-:Y:S01]  /*8e60*/  IMAD.MOV.U32 R69, RZ, RZ, R155 ;  /* 0x000000ffff457224 */ /* 0x000fe200078e009b */
[C---:B------:R-:W-:Y:S01]  /*8e70*/  HMMA.16816.F32 R60, R8.reuse, R22, R32 ;  /* 0x00000016083c723c */ /* 0x040fe20000001820 */
[----:B-1----:R-:W-:Y:S01]  /*8e80*/  FFMA.FTZ R0, R85, UR18, -R4 ;  /* 0x0000001255007c23 */ /* 0x002fe20008010804 */
[----:B------:R-:W-:Y:S01]  /*8e90*/  IMAD.MOV.U32 R85, RZ, RZ, R200 ;  /* 0x000000ffff557224 */ /* 0x000fe200078e00c8 */
[----:B------:R-:W1:Y:S01]  /*8ea0*/  LDSM.16.MT88.4 R20, [R226+0xb800] ;  /* 0x00b80000e214783b */ /* 0x000e620000004200 */
[----:B------:R-:W-:Y:S01]  /*8eb0*/  IMAD.MOV.U32 R71, RZ, RZ, R151 ;  /* 0x000000ffff477224 */ /* 0x000fe200078e0097 */
[----:B------:R2:W-:Y:S01]  /*8ec0*/  MUFU.EX2 R200, R0 ;  /* 0x0000000000c87308 */ /* 0x0005e20000000800 */
[C---:B------:R-:W-:Y:S06]  /*8ed0*/  HMMA.16816.F32 R72, R8.reuse, R16, R28 ;  /* 0x000000100848723c */ /* 0x040fec000000181c */
[C---:B------:R-:W-:Y:S01]  /*8ee0*/  HMMA.16816.F32 R32, R8.reuse, R18, R24 ;  /* 0x000000120820723c */ /* 0x040fe20000001818 */
[----:B------:R-:W3:Y:S05]  /*8ef0*/  LDSM.16.MT88.4 R16, [R224+0xb800] ;  /* 0x00b80000e010783b */ /* 0x000eea0000004200 */
[----:B------:R-:W-:Y:S01]  /*8f00*/  HMMA.16816.F32 R28, R8, R44, R40 ;  /* 0x0000002c081c723c */ /* 0x000fe20000001828 */
[----:B------:R-:W4:Y:S01]  /*8f10*/  LDSM.16.MT88.4 R40, [R225+0xb800] ;  /* 0x00b80000e128783b */ /* 0x000f220000004200 */
[----:B--2---:R-:W-:Y:S01]  /*8f20*/  FFMA.FTZ R0, R86, UR18, -R4 ;  /* 0x0000001256007c23 */ /* 0x004fe20008010804 */
[----:B------:R-:W-:-:S03]  /*8f30*/  IMAD.MOV.U32 R86, RZ, RZ, R196 ;  /* 0x000000ffff567224 */ /* 0x000fc600078e00c4 */
[C---:B------:R-:W-:Y:S01]  /*8f40*/  HMMA.16816.F32 R24, R8.reuse, R46, R48 ;  /* 0x0000002e0818723c */ /* 0x040fe20000001830 */
[----:B------:R-:W2:Y:S01]  /*8f50*/  LDSM.16.MT88.4 R48, [R226+0xc000] ;  /* 0x00c00000e230783b */ /* 0x000ea20000004200 */
[----:B------:R5:W-:Y:S04]  /*8f60*/  MUFU.EX2 R196, R0 ;  /* 0x0000000000c47308 */ /* 0x000be80000000800 */
[C---:B------:R-:W-:Y:S06]  /*8f70*/  HMMA.16816.F32 R80, R8.reuse, R52, R80 ;  /* 0x000000340850723c */ /* 0x040fec0000001850 */
[----:B------:R-:W-:Y:S01]  /*8f80*/  HMMA.16816.F32 R44, R8, R54, R64 ;  /* 0x00000036082c723c */ /* 0x000fe20000001840 */
[----:B------:R-:W2:Y:S01]  /*8f90*/  LDSM.16.MT88.4 R52, [R135+0xc000] ;  /* 0x00c000008734783b */ /* 0x000ea20000004200 */
[----:B-----5:R-:W-:Y:S01]  /*8fa0*/  FFMA.FTZ R0, R87, UR18, -R5 ;  /* 0x0000001257007c23 */ /* 0x020fe20008010805 */
[----:B------:R-:W-:-:S04]  /*8fb0*/  IMAD.MOV.U32 R87, RZ, RZ, R160 ;  /* 0x000000ffff577224 */ /* 0x000fc800078e00a0 */
[----:B------:R-:W-:Y:S01]  /*8fc0*/  F2FP.F16.F32.PACK_AB R9, R220, R246 ;  /* 0x000000f6dc09723e */ /* 0x000fe200000000ff */
[----:B------:R5:W-:Y:S01]  /*8fd0*/  MUFU.EX2 R162, R0 ;  /* 0x0000000000a27308 */ /* 0x000be20000000800 */
[----:B------:R-:W-:Y:S01]  /*8fe0*/  F2FP.F16.F32.PACK_AB R11, R217, R242 ;  /* 0x000000f2d90b723e */ /* 0x000fe200000000ff */
[----:B-----5:R-:W-:Y:S01]  /*8ff0*/  FFMA.FTZ R0, R88, UR18, -R5 ;  /* 0x0000001258007c23 */ /* 0x020fe20008010805 */
[----:B------:R-:W-:-:S05]  /*9000*/  IMAD.MOV.U32 R88, RZ, RZ, R164 ;  /* 0x000000ffff587224 */ /* 0x000fca00078e00a4 */
[----:B------:R5:W1:Y:S02]  /*9010*/  MUFU.EX2 R159, R0 ;  /* 0x00000000009f7308 */ /* 0x000a640000000800 */
[----:B-----5:R-:W-:Y:S01]  /*9020*/  FFMA.FTZ R0, R89, UR18, -R5 ;  /* 0x0000001259007c23 */ /* 0x020fe20008010805 */
[----:B------:R-:W-:Y:S01]  /*9030*/  IMAD.MOV.U32 R89, RZ, RZ, R165 ;  /* 0x000000ffff597224 */ /* 0x000fe200078e00a5 */
[----:B-1----:R-:W-:-:S04]  /*9040*/  F2FP.F16.F32.PACK_AB R12, R159, R162 ;  /* 0x000000a29f0c723e */ /* 0x002fc800000000ff */
[----:B------:R1:W-:Y:S02]  /*9050*/  MUFU.EX2 R165, R0 ;  /* 0x0000000000a57308 */ /* 0x0003e40000000800 */
[----:B-1----:R-:W-:Y:S01]  /*9060*/  FFMA.FTZ R0, R92, UR18, -R5 ;  /* 0x000000125c007c23 */ /* 0x002fe20008010805 */
[----:B------:R-:W-:-:S05]  /*9070*/  IMAD.MOV.U32 R92, RZ, RZ, R166 ;  /* 0x000000ffff5c7224 */ /* 0x000fca00078e00a6 */
[----:B------:R1:W5:Y:S02]  /*9080*/  MUFU.EX2 R164, R0 ;  /* 0x0000000000a47308 */ /* 0x0003640000000800 */
[----:B-1----:R-:W-:Y:S01]  /*9090*/  FFMA.FTZ R0, R90, UR18, -R4 ;  /* 0x000000125a007c23 */ /* 0x002fe20008010804 */
[----:B------:R-:W-:Y:S01]  /*90a0*/  IMAD.MOV.U32 R90, RZ, RZ, R187 ;  /* 0x000000ffff5a7224 */ /* 0x000fe200078e00bb */
[----:B-----5:R-:W-:-:S04]  /*90b0*/  F2FP.F16.F32.PACK_AB R14, R164, R165 ;  /* 0x000000a5a40e723e */ /* 0x020fc800000000ff */
[----:B------:R1:W-:Y:S03]  /*90c0*/  MUFU.EX2 R187, R0 ;  /* 0x0000000000bb7308 */ /* 0x0003e60000000800 */
[C---:B------:R-:W-:Y:S06]  /*90d0*/  HMMA.16816.F32 R76, R12.reuse, R56, R76 ;  /* 0x000000380c4c723c */ /* 0x040fec000000184c */
[----:B------:R-:W-:Y:S01]  /*90e0*/  HMMA.16816.F32 R60, R12, R58, R60 ;  /* 0x0000003a0c3c723c */ /* 0x000fe2000000183c */
[----:B-1----:R-:W-:Y:S01]  /*90f0*/  FFMA.FTZ R0, R91, UR18, -R4 ;  /* 0x000000125b007c23 */ /* 0x002fe20008010804 */
[----:B------:R-:W-:-:S04]  /*9100*/  IMAD.MOV.U32 R91, RZ, RZ, R183 ;  /* 0x000000ffff5b7224 */ /* 0x000fc800078e00b7 */
[C---:B------:R-:W-:Y:S01]  /*9110*/  HMMA.16816.F32 R72, R12.reuse, R20, R72 ;  /* 0x000000140c48723c */ /* 0x040fe20000001848 */
[----:B------:R1:W-:Y:S05]  /*9120*/  MUFU.EX2 R183, R0 ;  /* 0x0000000000b77308 */ /* 0x0003ea0000000800 */
[C---:B------:R-:W-:Y:S06]  /*9130*/  HMMA.16816.F32 R56, R12.reuse, R22, R32 ;  /* 0x000000160c38723c */ /* 0x040fec0000001820 */
[C---:B---3--:R-:W-:Y:S01]  /*9140*/  HMMA.16816.F32 R64, R12.reuse, R16, R28 ;  /* 0x000000100c40723c */ /* 0x048fe2000000181c */
[----:B------:R-:W-:Y:S05]  /*9150*/  LDSM.16.MT88.4 R28, [R225+0xc000] ;  /* 0x00c00000e11c783b */ /* 0x000fea0000004200 */
[C---:B------:R-:W-:Y:S01]  /*9160*/  HMMA.16816.F32 R20, R12.reuse, R18, R24 ;  /* 0x000000120c14723c */ /* 0x040fe20000001818 */
[----:B-1----:R-:W-:Y:S01]  /*9170*/  FFMA.FTZ R0, R93, UR18, -R4 ;  /* 0x000000125d007c23 */ /* 0x002fe20008010804 */
[----:B------:R-:W-:Y:S01]  /*9180*/  IMAD.MOV.U32 R93, RZ, RZ, R181 ;  /* 0x000000ffff5d7224 */ /* 0x000fe200078e00b5 */
[----:B------:R-:W1:Y:S02]  /*9190*/  LDSM.16.MT88.4 R16, [R224+0xc000] ;  /* 0x00c00000e010783b */ /* 0x000e640000004200 */
[----:B------:R3:W-:Y:S01]  /*91a0*/  MUFU.EX2 R181, R0 ;  /* 0x0000000000b57308 */ /* 0x0007e20000000800 */
[C---:B----4-:R-:W-:Y:S06]  /*91b0*/  HMMA.16816.F32 R80, R12.reuse, R40, R80 ;  /* 0x000000280c50723c */ /* 0x050fec0000001850 */
[----:B------:R-:W-:Y:S01]  /*91c0*/  HMMA.16816.F32 R32, R12, R42, R44 ;  /* 0x0000002a0c20723c */ /* 0x000fe2000000182c */
[----:B------:R-:W4:Y:S06]  /*91d0*/  LDSM.16.MT88.4 R40, [R135+0xc800] ;  /* 0x00c800008728783b */ /* 0x000f2c0000004200 */
[----:B------:R-:W-:-:S02]  /*91e0*/  F2FP.F16.F32.PACK_AB R13, R214, R218 ;  /* 0x000000dad60d723e */ /* 0x000fc400000000ff */
[----:B------:R-:W-:Y:S01]  /*91f0*/  F2FP.F16.F32.PACK_AB R15, R200, R205 ;  /* 0x000000cdc80f723e */ /* 0x000fe200000000ff */
[----:B---3--:R-:W-:Y:S01]  /*9200*/  FFMA.FTZ R0, R94, UR18, -R5 ;  /* 0x000000125e007c23 */ /* 0x008fe20008010805 */
[----:B------:R-:W-:-:S03]  /*9210*/  IMAD.MOV.U32 R94, RZ, RZ, R168 ;  /* 0x000000ffff5e7224 */ /* 0x000fc600078e00a8 */
[----:B------:R3:W-:Y:S02]  /*9220*/  MUFU.EX2 R152, R0 ;  /* 0x0000000000987308 */ /* 0x0007e40000000800 */
[----:B---3--:R-:W-:Y:S01]  /*9230*/  FFMA.FTZ R0, R95, UR18, -R5 ;  /* 0x000000125f007c23 */ /* 0x008fe20008010805 */
[----:B------:R-:W-:Y:S02]  /*9240*/  IMAD.MOV.U32 R95, RZ, RZ, R89 ;  /* 0x000000ffff5f7224 */ /* 0x000fe400078e0059 */
[----:B------:R-:W-:-:S03]  /*9250*/  IMAD.MOV.U32 R89, RZ, RZ, R68 ;  /* 0x000000ffff597224 */ /* 0x000fc600078e0044 */
[----:B------:R3:W5:Y:S02]  /*9260*/  MUFU.EX2 R155, R0 ;  /* 0x00000000009b7308 */ /* 0x0007640000000800 */
[----:B---3--:R-:W-:Y:S01]  /*9270*/  FFMA.FTZ R0, R97, UR18, -R5 ;  /* 0x0000001261007c23 */ /* 0x008fe20008010805 */
[----:B-----5:R-:W-:-:S05]  /*9280*/  F2FP.F16.F32.PACK_AB R8, R155, R152 ;  /* 0x000000989b08723e */ /* 0x020fca00000000ff */
[----:B------:R3:W-:Y:S02]  /*9290*/  MUFU.EX2 R150, R0 ;  /* 0x0000000000967308 */ /* 0x0007e40000000800 */
[----:B---3--:R-:W-:-:S06]  /*92a0*/  FFMA.FTZ R0, R99, UR18, -R5 ;  /* 0x0000001263007c23 */ /* 0x008fcc0008010805 */
[----:B------:R3:W5:Y:S02]  /*92b0*/  MUFU.EX2 R149, R0 ;  /* 0x0000000000957308 */ /* 0x0007640000000800 */
[----:B---3--:R-:W-:Y:S01]  /*92c0*/  FFMA.FTZ R0, R96, UR18, -R4 ;  /* 0x0000001260007c23 */ /* 0x008fe20008010804 */
[----:B-----5:R-:W-:-:S05]  /*92d0*/  F2FP.F16.F32.PACK_AB R10, R149, R150 ;  /* 0x00000096950a723e */ /* 0x020fca00000000ff */
[----:B------:R3:W-:Y:S02]  /*92e0*/  MUFU.EX2 R168, R0 ;  /* 0x0000000000a87308 */ /* 0x0007e40000000800 */
[C---:B--2---:R-:W-:Y:S06]  /*92f0*/  HMMA.16816.F32 R72, R8.reuse, R48, R72 ;  /* 0x000000300848723c */ /* 0x044fec0000001848 */
[C---:B------:R-:W-:Y:S01]  /*9300*/  HMMA.16816.F32 R56, R8.reuse, R50, R56 ;  /* 0x000000320838723c */ /* 0x040fe20000001838 */
[----:B------:R-:W2:Y:S05]  /*9310*/  LDSM.16.MT88.4 R48, [R226+0xc800] ;  /* 0x00c80000e230783b */ /* 0x000eaa0000004200 */
[----:B------:R-:W-:Y:S01]  /*9320*/  HMMA.16816.F32 R76, R8, R52, R76 ;  /* 0x00000034084c723c */ /* 0x000fe2000000184c */
[----:B---3--:R-:W-:-:S04]  /*9330*/  FFMA.FTZ R0, R98, UR18, -R4 ;  /* 0x0000001262007c23 */ /* 0x008fc80008010804 */
[----:B------:R3:W-:Y:S01]  /*9340*/  MUFU.EX2 R166, R0 ;  /* 0x0000000000a67308 */ /* 0x0007e20000000800 */
[C---:B------:R-:W-:Y:S06]  /*9350*/  HMMA.16816.F32 R44, R8.reuse, R54, R60 ;  /* 0x00000036082c723c */ /* 0x040fec000000183c */
[C---:B-1----:R-:W-:Y:S01]  /*9360*/  HMMA.16816.F32 R24, R8.reuse, R18, R20 ;  /* 0x000000120818723c */ /* 0x042fe20000001814 */
[----:B------:R-:W1:Y:S05]  /*9370*/  LDSM.16.MT88.4 R20, [R224+0xc800] ;  /* 0x00c80000e014783b */ /* 0x000e6a0000004200 */
[----:B------:R-:W-:Y:S01]  /*9380*/  HMMA.16816.F32 R60, R8, R16, R64 ;  /* 0x00000010083c723c */ /* 0x000fe20000001840 */
[----:B------:R-:W5:Y:S01]  /*9390*/  LDSM.16.MT88.4 R16, [R225+0xc800] ;  /* 0x00c80000e110783b */ /* 0x000f620000004200 */
[----:B---3--:R-:W-:-:S04]  /*93a0*/  FFMA.FTZ R0, R100, UR18, -R4 ;  /* 0x0000001264007c23 */ /* 0x008fc80008010804 */
[C---:B------:R-:W-:Y:S01]  /*93b0*/  HMMA.16816.F32 R80, R8.reuse, R28, R80 ;  /* 0x0000001c0850723c */ /* 0x040fe20000001850 */
[----:B------:R3:W-:Y:S05]  /*93c0*/  MUFU.EX2 R160, R0 ;  /* 0x0000000000a07308 */ /* 0x0007ea0000000800 */
[----:B------:R-:W-:Y:S07]  /*93d0*/  HMMA.16816.F32 R32, R8, R30, R32 ;  /* 0x0000001e0820723c */ /* 0x000fee0000001820 */
[----:B------:R-:W-:-:S02]  /*93e0*/  F2FP.F16.F32.PACK_AB R9, R187, R196 ;  /* 0x000000c4bb09723e */ /* 0x000fc400000000ff */
[----:B------:R-:W-:Y:S01]  /*93f0*/  F2FP.F16.F32.PACK_AB R11, R181, R183 ;  /* 0x000000b7b50b723e */ /* 0x000fe200000000ff */
[----:B---3--:R-:W-:-:S04]  /*9400*/  FFMA.FTZ R0, R101, UR18, -R5 ;  /* 0x0000001265007c23 */ /* 0x008fc80008010805 */
[----:B------:R3:W-:Y:S02]  /*9410*/  MUFU.EX2 R137, R0 ;  /* 0x0000000000897308 */ /* 0x0007e40000000800 */
[----:B---3--:R-:W-:-:S06]  /*9420*/  FFMA.FTZ R0, R102, UR18, -R5 ;  /* 0x0000001266007c23 */ /* 0x008fcc0008010805 */
        /* <DEDUP_REMOVED lines=8> */
[----:B------:R3:W4:Y:S02]  /*94b0*/  MUFU.EX2 R151, R0 ;  /* 0x0000000000977308 */ /* 0x0007240000000800 */
        /* <DEDUP_REMOVED lines=11> */
[----:B--2---:R-:W-:-:S05]  /*9570*/  FFMA.FTZ R0, R107, UR18, -R4 ;  /* 0x000000126b007c23 */ /* 0x004fca0008010804 */
[C---:B-----5:R-:W-:Y:S01]  /*9580*/  HMMA.16816.F32 R80, R12.reuse, R16, R80 ;  /* 0x000000100c50723c */ /* 0x060fe20000001850 */
[----:B------:R2:W-:Y:S05]  /*9590*/  MUFU.EX2 R146, R0 ;  /* 0x0000000000927308 */ /* 0x0005ea0000000800 */
[----:B------:R-:W-:Y:S01]  /*95a0*/  HMMA.16816.F32 R20, R12, R18, R32 ;  /* 0x000000120c14723c */ /* 0x000fe20000001820 */
[----:B------:R-:W5:Y:S06]  /*95b0*/  LDSM.16.MT88.4 R16, [R225+0xd000] ;  /* 0x00d00000e110783b */ /* 0x000f6c0000004200 */
[----:B------:R-:W-:-:S02]  /*95c0*/  F2FP.F16.F32.PACK_AB R13, R166, R168 ;  /* 0x000000a8a60d723e */ /* 0x000fc400000000ff */
[----:B----4-:R-:W-:Y:S01]  /*95d0*/  F2FP.F16.F32.PACK_AB R15, R151, R160 ;  /* 0x000000a0970f723e */ /* 0x010fe200000000ff */
        /* <DEDUP_REMOVED lines=11> */
[----:B------:R2:W-:Y:S02]  /*9690*/  MUFU.EX2 R129, R0 ;  /* 0x0000000000817308 */ /* 0x0005e40000000800 */
[C---:B------:R-:W-:Y:S06]  /*96a0*/  HMMA.16816.F32 R76, R8.reuse, R40, R76 ;  /* 0x00000028084c723c */ /* 0x040fec000000184c */
[C---:B------:R-:W-:Y:S01]  /*96b0*/  HMMA.16816.F32 R44, R8.reuse, R42, R44 ;  /* 0x0000002a082c723c */ /* 0x040fe2000000182c */
[----:B------:R-:W4:Y:S05]  /*96c0*/  LDSM.16.MT88.4 R40, [R135+0xd800] ;  /* 0x00d800008728783b */ /* 0x000f2a0000004200 */
[----:B---3--:R-:W-:Y:S01]  /*96d0*/  HMMA.16816.F32 R72, R8, R48, R72 ;  /* 0x000000300848723c */ /* 0x008fe20000001848 */
[----:B--2---:R-:W-:-:S04]  /*96e0*/  FFMA.FTZ R0, R111, UR18, -R4 ;  /* 0x000000126f007c23 */ /* 0x004fc80008010804 */
[----:B------:R2:W3:Y:S01]  /*96f0*/  MUFU.EX2 R128, R0 ;  /* 0x0000000000807308 */ /* 0x0004e20000000800 */
[C---:B------:R-:W-:Y:S01]  /*9700*/  HMMA.16816.F32 R56, R8.reuse, R50, R56 ;  /* 0x000000320838723c */ /* 0x040fe20000001838 */
[----:B------:R-:W4:Y:S05]  /*9710*/  LDSM.16.MT88.4 R48, [R226+0xd800] ;  /* 0x00d80000e230783b */ /* 0x000f2a0000004200 */
[C---:B-1----:R-:W-:Y:S01]  /*9720*/  HMMA.16816.F32 R32, R8.reuse, R26, R28 ;  /* 0x0000001a0820723c */ /* 0x042fe2000000181c */
[----:B------:R-:W1:Y:S05]  /*9730*/  LDSM.16.MT88.4 R28, [R224+0xd800] ;  /* 0x00d80000e01c783b */ /* 0x000e6a0000004200 */
[----:B------:R-:W-:Y:S01]  /*9740*/  HMMA.16816.F32 R60, R8, R24, R60 ;  /* 0x00000018083c723c */ /* 0x000fe2000000183c */
[----:B--2---:R-:W-:-:S05]  /*9750*/  FFMA.FTZ R0, R114, UR18, -R4 ;  /* 0x0000001272007c23 */ /* 0x004fca0008010804 */
[C---:B-----5:R-:W-:Y:S01]  /*9760*/  HMMA.16816.F32 R80, R8.reuse, R16, R80 ;  /* 0x000000100850723c */ /* 0x060fe20000001850 */
[----:B------:R2:W-:Y:S05]  /*9770*/  MUFU.EX2 R127, R0 ;  /* 0x00000000007f7308 */ /* 0x0005ea0000000800 */
[----:B------:R-:W-:Y:S01]  /*9780*/  HMMA.16816.F32 R24, R8, R18, R20 ;  /* 0x000000120818723c */ /* 0x000fe20000001814 */
[----:B------:R-:W5:Y:S04]  /*9790*/  LDSM.16.MT88.4 R16, [R225+0xd800] ;  /* 0x00d80000e110783b */ /* 0x000f680000004200 */
[----:B------:R-:W5:Y:S02]  /*97a0*/  LDSM.16.MT88.4 R20, [R135+0xe000] ;  /* 0x00e000008714783b */ /* 0x000f640000004200 */
[----:B------:R-:W-:-:S02]  /*97b0*/  F2FP.F16.F32.PACK_AB R9, R146, R148 ;  /* 0x000000949209723e */ /* 0x000fc400000000ff */
[----:B---3--:R-:W-:Y:S01]  /*97c0*/  F2FP.F16.F32.PACK_AB R11, R128, R129 ;  /* 0x00000081800b723e */ /* 0x008fe200000000ff */
[----:B--2---:R-:W-:-:S04]  /*97d0*/  FFMA.FTZ R0, R117, UR18, -R5 ;  /* 0x0000001275007c23 */ /* 0x004fc80008010805 */
        /* <DEDUP_REMOVED lines=11> */
[C---:B----4-:R-:W-:Y:S06]  /*9890*/  HMMA.16816.F32 R76, R12.reuse, R40, R76 ;  /* 0x000000280c4c723c */ /* 0x050fec000000184c */
[C---:B------:R-:W-:Y:S01]  /*98a0*/  HMMA.16816.F32 R40, R12.reuse, R42, R44 ;  /* 0x0000002a0c28723c */ /* 0x040fe2000000182c */
[----:B------:R-:W4:Y:S05]  /*98b0*/  LDSM.16.MT88.4 R44, [R224+0xe000] ;  /* 0x00e00000e02c783b */ /* 0x000f2a0000004200 */
[----:B------:R-:W-:Y:S01]  /*98c0*/  HMMA.16816.F32 R72, R12, R48, R72 ;  /* 0x000000300c48723c */ /* 0x000fe20000001848 */
[----:B--2---:R-:W-:-:S04]  /*98d0*/  FFMA.FTZ R0, R116, UR18, -R4 ;  /* 0x0000001274007c23 */ /* 0x004fc80008010804 */
[----:B------:R2:W-:Y:S01]  /*98e0*/  MUFU.EX2 R123, R0 ;  /* 0x00000000007b7308 */ /* 0x0005e20000000800 */
[C---:B------:R-:W-:Y:S01]  /*98f0*/  HMMA.16816.F32 R56, R12.reuse, R50, R56 ;  /* 0x000000320c38723c */ /* 0x040fe20000001838 */
[----:B------:R-:W4:Y:S05]  /*9900*/  LDSM.16.MT88.4 R48, [R226+0xe000] ;  /* 0x00e00000e230783b */ /* 0x000f2a0000004200 */
[C---:B-1----:R-:W-:Y:S06]  /*9910*/  HMMA.16816.F32 R52, R12.reuse, R30, R32 ;  /* 0x0000001e0c34723c */ /* 0x042fec0000001820 */
[----:B------:R-:W-:Y:S01]  /*9920*/  HMMA.16816.F32 R60, R12, R28, R60 ;  /* 0x0000001c0c3c723c */ /* 0x000fe2000000183c */
[----:B------:R-:W1:Y:S01]  /*9930*/  LDSM.16.MT88.4 R28, [R225+0xe000] ;  /* 0x00e00000e11c783b */ /* 0x000e620000004200 */
[----:B--2---:R-:W-:-:S04]  /*9940*/  FFMA.FTZ R0, R118, UR18, -R4 ;  /* 0x0000001276007c23 */ /* 0x004fc80008010804 */
[C---:B-----5:R-:W-:Y:S01]  /*9950*/  HMMA.16816.F32 R32, R12.reuse, R18, R24 ;  /* 0x000000120c20723c */ /* 0x060fe20000001818 */
[----:B------:R2:W5:Y:S05]  /*9960*/  MUFU.EX2 R122, R0 ;  /* 0x00000000007a7308 */ /* 0x00056a0000000800 */
[----:B------:R-:W-:Y:S01]  /*9970*/  HMMA.16816.F32 R80, R12, R16, R80 ;  /* 0x000000100c50723c */ /* 0x000fe20000001850 */
[----:B------:R-:W-:Y:S06]  /*9980*/  LDSM.16.MT88.4 R12, [R226+0xe800] ;  /* 0x00e80000e20c783b */ /* 0x000fec0000004200 */
[----:B---3--:R-:W-:Y:S01]  /*9990*/  F2FP.F16.F32.PACK_AB R17, R124, R127 ;  /* 0x0000007f7c11723e */ /* 0x008fe200000000ff */
[----:B--2---:R-:W-:Y:S01]  /*99a0*/  FFMA.FTZ R0, R142, UR18, -R5 ;  /* 0x000000128e007c23 */ /* 0x004fe20008010805 */
[----:B-----5:R-:W-:-:S03]  /*99b0*/  F2FP.F16.F32.PACK_AB R19, R122, R123 ;  /* 0x0000007b7a13723e */ /* 0x020fc600000000ff */
[----:B------:R2:W-:Y:S02]  /*99c0*/  MUFU.EX2 R115, R0 ;  /* 0x0000000000737308 */ /* 0x0005e40000000800 */
[----:B--2---:R-:W-:-:S06]  /*99d0*/  FFMA.FTZ R0, R143, UR18, -R5 ;  /* 0x000000128f007c23 */ /* 0x004fcc0008010805 */
[----:B------:R2:W3:Y:S02]  /*99e0*/  MUFU.EX2 R114, R0 ;  /* 0x0000000000727308 */ /* 0x0004e40000000800 */
[----:B--2---:R-:W-:Y:S01]  /*99f0*/  FFMA.FTZ R0, R145, UR18, -R5 ;  /* 0x0000001291007c23 */ /* 0x004fe20008010805 */
[----:B---3--:R-:W-:Y:S01]  /*9a00*/  F2FP.F16.F32.PACK_AB R8, R114, R115 ;  /* 0x000000737208723e */ /* 0x008fe200000000ff */
[----:B------:R-:W-:-:S04]  /*9a10*/  IMAD.MOV.U32 R145, RZ, RZ, R93 ;  /* 0x000000ffff917224 */ /* 0x000fc800078e005d */
[----:B------:R2:W-:Y:S01]  /*9a20*/  MUFU.EX2 R113, R0 ;  /* 0x0000000000717308 */ /* 0x0005e20000000800 */
[----:B------:R-:W-:Y:S02]  /*9a30*/  IMAD.MOV.U32 R93, RZ, RZ, R90 ;  /* 0x000000ffff5d7224 */ /* 0x000fe400078e005a */
[----:B------:R-:W-:Y:S02]  /*9a40*/  IMAD.MOV.U32 R90, RZ, RZ, R87 ;  /* 0x000000ffff5a7224 */ /* 0x000fe400078e0057 */
[----:B------:R-:W-:-:S04]  /*9a50*/  IMAD.MOV.U32 R87, RZ, RZ, R70 ;  /* 0x000000ffff577224 */ /* 0x000fc800078e0046 */
[----:B------:R-:W-:Y:S02]  /*9a60*/  IMAD.MOV.U32 R143, RZ, RZ, R87 ;  /* 0x000000ffff8f7224 */ /* 0x000fe400078e0057 */
[----:B--2---:R-:W-:-:S04]  /*9a70*/  FFMA.FTZ R0, R147, UR18, -R5 ;  /* 0x0000001293007c23 */ /* 0x004fc80008010805 */
[----:B------:R2:W3:Y:S02]  /*9a80*/  MUFU.EX2 R112, R0 ;  /* 0x0000000000707308 */ /* 0x0004e40000000800 */
[----:B--2---:R-:W-:Y:S01]  /*9a90*/  FFMA.FTZ R0, R139, UR18, -R4 ;  /* 0x000000128b007c23 */ /* 0x004fe20008010804 */
[----:B---3--:R-:W-:Y:S01]  /*9aa0*/  F2FP.F16.F32.PACK_AB R10, R112, R113 ;  /* 0x00000071700a723e */ /* 0x008fe200000000ff */
[----:B------:R-:W-:-:S04]  /*9ab0*/  IMAD.MOV.U32 R139, RZ, RZ, R85 ;  /* 0x000000ffff8b7224 */ /* 0x000fc800078e0055 */
[----:B------:R2:W-:Y:S02]  /*9ac0*/  MUFU.EX2 R118, R0 ;  /* 0x0000000000767308 */ /* 0x0005e40000000800 */
[C---:B------:R-:W-:Y:S06]  /*9ad0*/  HMMA.16816.F32 R76, R8.reuse, R20, R76 ;  /* 0x00000014084c723c */ /* 0x040fec000000184c */
[C---:B------:R-:W-:Y:S01]  /*9ae0*/  HMMA.16816.F32 R24, R8.reuse, R22, R40 ;  /* 0x000000160818723c */ /* 0x040fe20000001828 */
[----:B------:R-:W3:Y:S04]  /*9af0*/  LDSM.16.MT88.4 R20, [R135+0xe800] ;  /* 0x00e800008714783b */ /* 0x000ee80000004200 */
[----:B------:R-:W-:Y:S01]  /*9b00*/  LDSM.16.MT88.4 R40, [R135+0xf000] ;  /* 0x00f000008728783b */ /* 0x000fe20000004200 */
[----:B----4-:R-:W-:Y:S01]  /*9b10*/  HMMA.16816.F32 R64, R8, R46, R52 ;  /* 0x0000002e0840723c */ /* 0x010fe20000001834 */
[----:B--2---:R-:W-:-:S02]  /*9b20*/  FFMA.FTZ R0, R141, UR18, -R4 ;  /* 0x000000128d007c23 */ /* 0x004fc40008010804 */
[----:B------:R-:W2:Y:S02]  /*9b30*/  LDSM.16.MT88.4 R52, [R224+0xe800] ;  /* 0x00e80000e034783b */ /* 0x000ea40000004200 */
[----:B------:R4:W-:Y:S01]  /*9b40*/  MUFU.EX2 R117, R0 ;  /* 0x0000000000757308 */ /* 0x0009e20000000800 */
[C---:B------:R-:W-:Y:S06]  /*9b50*/  HMMA.16816.F32 R72, R8.reuse, R48, R72 ;  /* 0x000000300848723c */ /* 0x040fec0000001848 */
[C---:B------:R-:W-:Y:S01]  /*9b60*/  HMMA.16816.F32 R48, R8.reuse, R50, R56 ;  /* 0x000000320830723c */ /* 0x040fe20000001838 */
[----:B------:R-:W5:Y:S05]  /*9b70*/  LDSM.16.MT88.4 R56, [R225+0xe800] ;  /* 0x00e80000e138783b */ /* 0x000f6a0000004200 */
[----:B-1----:R-:W-:Y:S01]  /*9b80*/  HMMA.16816.F32 R80, R8, R28, R80 ;  /* 0x0000001c0850723c */ /* 0x002fe20000001850 */
[----:B----4-:R-:W-:Y:S01]  /*9b90*/  FFMA.FTZ R0, R144, UR18, -R4 ;  /* 0x0000001290007c23 */ /* 0x010fe20008010804 */
[----:B------:R-:W-:-:S02]  /*9ba0*/  IMAD.MOV.U32 R144, RZ, RZ, R94 ;  /* 0x000000ffff907224 */ /* 0x000fc400078e005e */
[----:B------:R-:W-:Y:S01]  /*9bb0*/  IMAD.MOV.U32 R94, RZ, RZ, R92 ;  /* 0x000000ffff5e7224 */ /* 0x000fe200078e005c */
[----:B------:R1:W-:Y:S01]  /*9bc0*/  MUFU.EX2 R116, R0 ;  /* 0x0000000000747308 */ /* 0x0003e20000000800 */
[----:B------:R-:W-:Y:S02]  /*9bd0*/  IMAD.MOV.U32 R92, RZ, RZ, R86 ;  /* 0x000000ffff5c7224 */ /* 0x000fe400078e0056 */
[----:B------:R-:W-:Y:S02]  /*9be0*/  IMAD.MOV.U32 R86, RZ, RZ, R71 ;  /* 0x000000ffff567224 */ /* 0x000fe400078e0047 */
[----:B------:R-:W-:Y:S02]  /*9bf0*/  IMAD.MOV.U32 R147, RZ, RZ, R94 ;  /* 0x000000ffff937224 */ /* 0x000fe400078e005e */
[----:B------:R-:W-:Y:S02]  /*9c00*/  IMAD.MOV.U32 R142, RZ, RZ, R92 ;  /* 0x000000ffff8e7224 */ /* 0x000fe400078e005c */
[----:B------:R-:W-:-:S02]  /*9c10*/  IMAD.MOV.U32 R141, RZ, RZ, R86 ;  /* 0x000000ffff8d7224 */ /* 0x000fc400078e0056 */
[----:B-1----:R-:W-:Y:S01]  /*9c20*/  FFMA.FTZ R0, R161, UR18, -R5 ;  /* 0x00000012a1007c23 */ /* 0x002fe20008010805 */
[----:B------:R-:W-:-:S03]  /*9c30*/  IMAD.MOV.U32 R161, RZ, RZ, R91 ;  /* 0x000000ffffa17224 */ /* 0x000fc600078e005b */
[----:B------:R1:W-:Y:S02]  /*9c40*/  MUFU.EX2 R108, R0 ;  /* 0x00000000006c7308 */ /* 0x0003e40000000800 */
[----:B-1----:R-:W-:Y:S01]  /*9c50*/  FFMA.FTZ R0, R167, UR18, -R5 ;  /* 0x00000012a7007c23 */ /* 0x002fe20008010805 */
[----:B------:R-:W-:-:S05]  /*9c60*/  IMAD.MOV.U32 R167, RZ, RZ, R84 ;  /* 0x000000ffffa77224 */ /* 0x000fca00078e0054 */
[----:B------:R1:W4:Y:S02]  /*9c70*/  MUFU.EX2 R107, R0 ;  /* 0x00000000006b7308 */ /* 0x0003240000000800 */
[----:B-1----:R-:W-:Y:S01]  /*9c80*/  FFMA.FTZ R0, R130, UR18, -R5 ;  /* 0x0000001282007c23 */ /* 0x002fe20008010805 */
[----:B----4-:R-:W-:Y:S01]  /*9c90*/  F2FP.F16.F32.PACK_AB R16, R107, R108 ;  /* 0x0000006c6b10723e */ /* 0x010fe200000000ff */
[----:B------:R-:W-:-:S04]  /*9ca0*/  IMAD.MOV.U32 R130, RZ, RZ, R89 ;  /* 0x000000ffff827224 */ /* 0x000fc800078e0059 */
[----:B------:R1:W-:Y:S02]  /*9cb0*/  MUFU.EX2 R106, R0 ;  /* 0x00000000006a7308 */ /* 0x0003e40000000800 */
[----:B-1----:R-:W-:Y:S01]  /*9cc0*/  FFMA.FTZ R0, R140, UR18, -R5 ;  /* 0x000000128c007c23 */ /* 0x002fe20008010805 */
[----:B------:R-:W-:Y:S02]  /*9cd0*/  IMAD.MOV.U32 R140, RZ, RZ, R88 ;  /* 0x000000ffff8c7224 */ /* 0x000fe400078e0058 */
[----:B------:R-:W-:-:S03]  /*9ce0*/  IMAD.MOV.U32 R88, RZ, RZ, R69 ;  /* 0x000000ffff587224 */ /* 0x000fc600078e0045 */
[----:B------:R1:W4:Y:S01]  /*9cf0*/  MUFU.EX2 R105, R0 ;  /* 0x0000000000697308 */ /* 0x0003220000000800 */
[C---:B------:R-:W-:Y:S06]  /*9d00*/  HMMA.16816.F32 R68, R8.reuse, R44, R60 ;  /* 0x0000002c0844723c */ /* 0x040fec000000183c */
[----:B------:R-:W-:Y:S01]  /*9d10*/  HMMA.16816.F32 R60, R8, R30, R32 ;  /* 0x0000001e083c723c */ /* 0x000fe20000001820 */
[----:B------:R-:W-:Y:S01]  /*9d20*/  LDSM.16.MT88.4 R8, [R224+0xf000] ;  /* 0x00f00000e008783b */ /* 0x000fe20000004200 */
[----:B-1----:R-:W-:Y:S01]  /*9d30*/  FFMA.FTZ R0, R158, UR18, -R4 ;  /* 0x000000129e007c23 */ /* 0x002fe20008010804 */
[----:B----4-:R-:W-:Y:S01]  /*9d40*/  F2FP.F16.F32.PACK_AB R18, R105, R106 ;  /* 0x0000006a6912723e */ /* 0x010fe200000000ff */
[----:B------:R-:W-:-:S02]  /*9d50*/  IMAD.MOV.U32 R158, RZ, RZ, R93 ;  /* 0x000000ffff9e7224 */ /* 0x000fc400078e005d */
[----:B------:R1:W4:Y:S04]  /*9d60*/  MUFU.EX2 R111, R0 ;  /* 0x00000000006f7308 */ /* 0x0003280000000800 */
[C---:B---3--:R-:W-:Y:S06]  /*9d70*/  HMMA.16816.F32 R76, R16.reuse, R20, R76 ;  /* 0x00000014104c723c */ /* 0x048fec000000184c */
[C---:B------:R-:W-:Y:S01]  /*9d80*/  HMMA.16816.F32 R44, R16.reuse, R22, R24 ;  /* 0x00000016102c723c */ /* 0x040fe20000001818 */
[----:B------:R-:W3:Y:S05]  /*9d90*/  LDSM.16.MT88.4 R20, [R226+0xf000] ;  /* 0x00f00000e214783b */ /* 0x000eea0000004200 */
[----:B------:R-:W-:Y:S01]  /*9da0*/  HMMA.16816.F32 R32, R16, R12, R72 ;  /* 0x0000000c1020723c */ /* 0x000fe20000001848 */
[----:B-1----:R-:W-:Y:S01]  /*9db0*/  FFMA.FTZ R0, R163, UR18, -R4 ;  /* 0x00000012a3007c23 */ /* 0x002fe20008010804 */
[----:B------:R-:W-:-:S03]  /*9dc0*/  IMAD.MOV.U32 R163, RZ, RZ, R88 ;  /* 0x000000ffffa37224 */ /* 0x000fc600078e0058 */
[----:B------:R1:W-:Y:S01]  /*9dd0*/  MUFU.EX2 R110, R0 ;  /* 0x00000000006e7308 */ /* 0x0003e20000000800 */
[----:B------:R-:W-:Y:S01]  /*9de0*/  HMMA.16816.F32 R28, R16, R14, R48 ;  /* 0x0000000e101c723c */ /* 0x000fe20000001830 */
[----:B------:R-:W-:-:S05]  /*9df0*/  F2FP.F16.F32.PACK_AB R13, R117, R118 ;  /* 0x00000076750d723e */ /* 0x000fca00000000ff */
[----:B--2---:R-:W-:Y:S01]  /*9e00*/  HMMA.16816.F32 R24, R16, R52, R68 ;  /* 0x000000341018723c */ /* 0x004fe20000001844 */
[----:B----4-:R-:W-:-:S05]  /*9e10*/  F2FP.F16.F32.PACK_AB R15, R111, R116 ;  /* 0x000000746f0f723e */ /* 0x010fca00000000ff */
[----:B------:R-:W-:Y:S01]  /*9e20*/  HMMA.16816.F32 R52, R16, R54, R64 ;  /* 0x000000361034723c */ /* 0x000fe20000001840 */
[----:B------:R-:W-:Y:S01]  /*9e30*/  LDSM.16.MT88.4 R64, [R135+0xf800] ;  /* 0x00f800008740783b */ /* 0x000fe20000004200 */
[----:B-1----:R-:W-:Y:S01]  /*9e40*/  FFMA.FTZ R0, R169, UR18, -R4 ;  /* 0x00000012a9007c23 */ /* 0x002fe20008010804 */
[----:B------:R-:W-:-:S03]  /*9e50*/  IMAD.MOV.U32 R169, RZ, RZ, R95 ;  /* 0x000000ffffa97224 */ /* 0x000fc600078e005f */
[C---:B-----5:R-:W-:Y:S01]  /*9e60*/  HMMA.16816.F32 R72, R16.reuse, R58, R60 ;  /* 0x0000003a1048723c */ /* 0x060fe2000000183c */
[----:B------:R-:W1:Y:S01]  /*9e70*/  LDSM.16.MT88.4 R60, [R225+0xf000] ;  /* 0x00f00000e13c783b */ /* 0x000e620000004200 */
[----:B------:R2:W-:Y:S04]  /*9e80*/  MUFU.EX2 R109, R0 ;  /* 0x00000000006d7308 */ /* 0x0005e80000000800 */
[----:B------:R-:W-:Y:S01]  /*9e90*/  HMMA.16816.F32 R80, R16, R56, R80 ;  /* 0x000000381050723c */ /* 0x000fe20000001850 */
[----:B------:R-:W-:Y:S01]  /*9ea0*/  LDSM.16.MT88.4 R16, [R224+0xf800] ;  /* 0x00f80000e010783b */ /* 0x000fe20000004200 */
[----:B--2---:R-:W-:Y:S01]  /*9eb0*/  FFMA.FTZ R0, R153, UR18, -R5 ;  /* 0x0000001299007c23 */ /* 0x004fe20008010805 */
[----:B------:R-:W-:-:S03]  /*9ec0*/  IMAD.MOV.U32 R153, RZ, RZ, R90 ;  /* 0x000000ffff997224 */ /* 0x000fc600078e005a */
[----:B------:R2:W-:Y:S02]  /*9ed0*/  MUFU.EX2 R104, R0 ;  /* 0x0000000000687308 */ /* 0x0005e40000000800 */
[----:B--2---:R-:W-:Y:S01]  /*9ee0*/  FFMA.FTZ R0, R154, UR18, -R5 ;  /* 0x000000129a007c23 */ /* 0x004fe20008010805 */
[----:B------:R-:W-:Y:S02]  /*9ef0*/  IMAD.MOV.U32 R154, RZ, RZ, R2 ;  /* 0x000000ffff9a7224 */ /* 0x000fe400078e0002 */
[----:B------:R-:W-:-:S03]  /*9f00*/  FADD.FTZ R2, R172, R170 ;  /* 0x000000aaac027221 */ /* 0x000fc60000010000 */
        /* <DEDUP_REMOVED lines=9> */
[C---:B------:R-:W-:Y:S01]  /*9fa0*/  HMMA.16816.F32 R68, R12.reuse, R42, R44 ;  /* 0x0000002a0c44723c */ /* 0x040fe2000000182c */
[----:B------:R-:W4:Y:S05]  /*9fb0*/  LDSM.16.MT88.4 R44, [R226+0xf800] ;  /* 0x00f80000e22c783b */ /* 0x000f2a0000004200 */
[C---:B------:R-:W-:Y:S06]  /*9fc0*/  HMMA.16816.F32 R76, R12.reuse, R40, R76 ;  /* 0x000000280c4c723c */ /* 0x040fec000000184c */
[----:B---3--:R-:W-:Y:S01]  /*9fd0*/  HMMA.16816.F32 R56, R12, R20, R32 ;  /* 0x000000140c38723c */ /* 0x008fe20000001820 */
[----:B--2---:R-:W-:-:S04]  /*9fe0*/  FFMA.FTZ R0, R190, UR18, -R4 ;  /* 0x00000012be007c23 */ /* 0x004fc80008010804 */
        /* <DEDUP_REMOVED lines=72> */
[----:B----4-:R-:W-:Y:S01]  /*a470*/  HMMA.16816.F32 R60, R8, R24, R60 ;  /* 0x00000018083c723c */ /* 0x010fe2000000183c */
[----:B------:R-:W-:Y:S01]  /*a480*/  FADD.FTZ R0, R206, R0 ;  /* 0x00000000ce007221 */ /* 0x000fe20000010000 */
[----:B-1----:R-:W-:-:S03]  /*a490*/  FFMA.FTZ R2, R252, UR18, -R4 ;  /* 0x00000012fc027c23 */ /* 0x002fc60008010804 */
[----:B------:R-:W-:Y:S01]  /*a4a0*/  FADD.FTZ R0, R207, R0 ;  /* 0x00000000cf007221 */ /* 0x000fe20000010000 */
[----:B------:R-:W-:Y:S01]  /*a4b0*/  HMMA.16816.F32 R56, R8, R26, R48 ;  /* 0x0000001a0838723c */ /* 0x000fe20000001830 */
[----:B------:R-:W1:Y:S01]  /*a4c0*/  LDSM.16.MT88.4 R24, [R226+0x10800] ;  /* 0x01080000e218783b */ /* 0x000e620000004200 */
[----:B------:R2:W4:Y:S01]  /*a4d0*/  MUFU.EX2 R84, R2 ;  /* 0x0000000200547308 */ /* 0x0005220000000800 */
[----:B------:R-:W-:-:S03]  /*a4e0*/  FADD.FTZ R0, R208, R0 ;  /* 0x00000000d0007221 */ /* 0x000fc60000010000 */
[----:B------:R-:W-:Y:S01]  /*a4f0*/  HMMA.16816.F32 R68, R8, R44, R68 ;  /* 0x0000002c0844723c */ /* 0x000fe20000001844 */
[----:B------:R-:W-:-:S04]  /*a500*/  FADD.FTZ R0, R210, R0 ;  /* 0x00000000d2007221 */ /* 0x000fc80000010000 */
[----:B------:R-:W-:Y:S01]  /*a510*/  FADD.FTZ R0, R211, R0 ;  /* 0x00000000d3007221 */ /* 0x000fe20000010000 */
[----:B------:R-:W-:Y:S03]  /*a520*/  HMMA.16816.F32 R64, R8, R46, R64 ;  /* 0x0000002e0840723c */ /* 0x000fe60000001840 */
[----:B------:R-:W-:-:S03]  /*a530*/  FADD.FTZ R0, R213, R0 ;  /* 0x00000000d5007221 */ /* 0x000fc60000010000 */
[----:B------:R-:W-:Y:S01]  /*a540*/  HMMA.16816.F32 R48, R8, R16, R40 ;  /* 0x000000100830723c */ /* 0x000fe20000001828 */
[----:B--2---:R-:W-:Y:S01]  /*a550*/  FADD.FTZ R2, R185, R12 ;  /* 0x0000000cb9027221 */ /* 0x004fe20000010000 */
[----:B------:R-:W-:-:S03]  /*a560*/  FFMA.FTZ R12, R247, UR18, -R5 ;  /* 0x00000012f70c7c23 */ /* 0x000fc60008010805 */
[----:B------:R-:W-:Y:S01]  /*a570*/  FADD.FTZ R2, R186, R2 ;  /* 0x00000002ba027221 */ /* 0x000fe20000010000 */
[----:B------:R2:W5:Y:S01]  /*a580*/  MUFU.EX2 R81, R12 ;  /* 0x0000000c00517308 */ /* 0x0005620000000800 */
[----:B------:R-:W-:Y:S01]  /*a590*/  HMMA.16816.F32 R28, R8, R18, R28 ;  /* 0x00000012081c723c */ /* 0x000fe2000000181c */
[----:B------:R-:W1:Y:S01]  /*a5a0*/  LDSM.16.MT88.4 R16, [R225+0x10800] ;  /* 0x01080000e110783b */ /* 0x000e620000004200 */
[----:B------:R-:W-:-:S04]  /*a5b0*/  FADD.FTZ R2, R188, R2 ;  /* 0x00000002bc027221 */ /* 0x000fc80000010000 */
[----:B------:R-:W-:Y:S01]  /*a5c0*/  FADD.FTZ R2, R177, R2 ;  /* 0x00000002b1027221 */ /* 0x000fe20000010000 */
[----:B------:R-:W-:Y:S02]  /*a5d0*/  F2FP.F16.F32.PACK_AB R9, R85, R90 ;  /* 0x0000005a5509723e */ /* 0x000fe400000000ff */
[----:B----4-:R-:W-:Y:S01]  /*a5e0*/  F2FP.F16.F32.PACK_AB R11, R84, R83 ;  /* 0x00000053540b723e */ /* 0x010fe200000000ff */
[----:B------:R-:W-:-:S04]  /*a5f0*/  FADD.FTZ R2, R176, R2 ;  /* 0x00000002b0027221 */ /* 0x000fc80000010000 */
[----:B------:R-:W-:Y:S01]  /*a600*/  FADD.FTZ R2, R175, R2 ;  /* 0x00000002af027221 */ /* 0x000fe20000010000 */
[----:B--2---:R-:W-:Y:S01]  /*a610*/  FFMA.FTZ R12, R248, UR18, -R5 ;  /* 0x00000012f80c7c23 */ /* 0x004fe20008010805 */
[----:B-----5:R-:W-:Y:S02]  /*a620*/  F2FP.F16.F32.PACK_AB R8, R81, R82 ;  /* 0x000000525108723e */ /* 0x020fe400000000ff */
[----:B------:R-:W-:Y:S01]  /*a630*/  FADD.FTZ R2, R179, R2 ;  /* 0x00000002b3027221 */ /* 0x000fe20000010000 */
[----:B------:R2:W-:Y:S03]  /*a640*/  MUFU.EX2 R80, R12 ;  /* 0x0000000c00507308 */ /* 0x0005e60000000800 */
[----:B------:R-:W-:-:S04]  /*a650*/  FADD.FTZ R2, R162, R2 ;  /* 0x00000002a2027221 */ /* 0x000fc80000010000 */
[----:B------:R-:W-:Y:S01]  /*a660*/  FADD.FTZ R13, R159, R2 ;  /* 0x000000029f0d7221 */ /* 0x000fe20000010000 */
[----:B------:R-:W-:-:S04]  /*a670*/  FFMA.FTZ R2, R153, UR18, -R4 ;  /* 0x0000001299027c23 */ /* 0x000fc80008010804 */
[----:B------:R-:W-:Y:S01]  /*a680*/  MUFU.EX2 R78, R2 ;  /* 0x00000002004e7308 */ /* 0x000fe20000000800 */
[----:B--2---:R-:W-:-:S07]  /*a690*/  FFMA.FTZ R12, R249, UR18, -R5 ;  /* 0x00000012f90c7c23 */ /* 0x004fce0008010805 */
[----:B------:R2:W4:Y:S02]  /*a6a0*/  MUFU.EX2 R79, R12 ;  /* 0x0000000c004f7308 */ /* 0x0005240000000800 */
[----:B--2---:R-:W-:Y:S01]  /*a6b0*/  FADD.FTZ R12, R215, R0 ;  /* 0x00000000d70c7221 */ /* 0x004fe20000010000 */
[----:B------:R-:W-:Y:S01]  /*a6c0*/  FFMA.FTZ R0, R154, UR18, -R4 ;  /* 0x000000129a007c23 */ /* 0x000fe20008010804 */
[----:B----4-:R-:W-:-:S04]  /*a6d0*/  F2FP.F16.F32.PACK_AB R10, R79, R80 ;  /* 0x000000504f0a723e */ /* 0x010fc800000000ff */
[----:B------:R2:W4:Y:S03]  /*a6e0*/  MUFU.EX2 R77, R0 ;  /* 0x00000000004d7308 */ /* 0x0005260000000800 */
[C---:B---3--:R-:W-:Y:S06]  /*a6f0*/  HMMA.16816.F32 R44, R8.reuse, R34, R72 ;  /* 0x00000022082c723c */ /* 0x048fec0000001848 */
[C---:B-1----:R-:W-:Y:S06]  /*a700*/  HMMA.16816.F32 R40, R8.reuse, R24, R68 ;  /* 0x000000180828723c */ /* 0x042fec0000001844 */
[----:B------:R-:W-:Y:S01]  /*a710*/  HMMA.16816.F32 R52, R8, R32, R52 ;  /* 0x000000200834723c */ /* 0x000fe20000001834 */
[----:B--2---:R-:W-:Y:S01]  /*a720*/  FADD.FTZ R0, R222, R12 ;  /* 0x0000000cde007221 */ /* 0x004fe20000010000 */
        /* <DEDUP_REMOVED lines=8> */
[----:B------:R-:W2:Y:S01]  /*a7b0*/  LDSM.16.MT88.4 R24, [R135+0x11000] ;  /* 0x011000008718783b */ /* 0x000ea20000004200 */
        /* <DEDUP_REMOVED lines=27> */
[----:B----4-:R-:W-:Y:S01]  /*a970*/  F2FP.F16.F32.PACK_AB R9, R78, R77 ;  /* 0x0000004d4e09723e */ /* 0x010fe200000000ff */
        /* <DEDUP_REMOVED lines=13> */
[----:B------:R1:W4:Y:S03]  /*aa50*/  MUFU.EX2 R65, R12 ;  /* 0x0000000c00417308 */ /* 0x0003260000000800 */
[----:B------:R-:W-:-:S04]  /*aa60*/  FADD.FTZ R0, R148, R0 ;  /* 0x0000000094007221 */ /* 0x000fc80000010000 */
[----:B------:R-:W-:-:S04]  /*aa70*/  FADD.FTZ R0, R146, R0 ;  /* 0x0000000092007221 */ /* 0x000fc80000010000 */
[----:B------:R-:W-:-:S04]  /*aa80*/  FADD.FTZ R0, R129, R0 ;  /* 0x0000000081007221 */ /* 0x000fc80000010000 */
[----:B------:R-:W-:Y:S01]  /*aa90*/  FADD.FTZ R0, R128, R0 ;  /* 0x0000000080007221 */ /* 0x000fe20000010000 */
[----:B-1----:R-:W-:-:S03]  /*aaa0*/  FFMA.FTZ R12, R130, UR18, -R5 ;  /* 0x00000012820c7c23 */ /* 0x002fc60008010805 */
[----:B------:R-:W-:Y:S01]  /*aab0*/  FADD.FTZ R0, R127, R0 ;  /* 0x000000007f007221 */ /* 0x000fe20000010000 */
[----:B----4-:R-:W-:Y:S01]  /*aac0*/  F2FP.F16.F32.PACK_AB R8, R65, R68 ;  /* 0x000000444108723e */ /* 0x010fe200000000ff */
[----:B------:R1:W-:Y:S02]  /*aad0*/  MUFU.EX2 R64, R12 ;  /* 0x0000000c00407308 */ /* 0x0003e40000000800 */
[----:B------:R-:W-:-:S04]  /*aae0*/  FADD.FTZ R0, R124, R0 ;  /* 0x000000007c007221 */ /* 0x000fc80000010000 */
        /* <DEDUP_REMOVED lines=15> */
[----:B--2---:R-:W-:Y:S01]  /*abe0*/  HMMA.16816.F32 R52, R8, R24, R52 ;  /* 0x000000180834723c */ /* 0x004fe20000001834 */
[----:B------:R-:W-:-:S04]  /*abf0*/  FADD.FTZ R0, R98, R0 ;  /* 0x0000000062007221 */ /* 0x000fc80000010000 */
[----:B------:R-:W-:Y:S01]  /*ac00*/  FADD.FTZ R0, R94, R0 ;  /* 0x000000005e007221 */ /* 0x000fe20000010000 */
[C---:B---3--:R-:W-:Y:S03]  /*ac10*/  HMMA.16816.F32 R40, R8.reuse, R20, R40 ;  /* 0x000000140828723c */ /* 0x048fe60000001828 */
        /* <DEDUP_REMOVED lines=157> */
.L_x_3517:
[----:B------:R-:W-:-:S04]  /*b5f0*/  ULEA UR4, -UR6, URZ, 0x8 ;  /* 0x0000003f06047291 */ /* 0x000fc8000f8e413f */
[----:B------:R-:W-:Y:S02]  /*b600*/  USHF.R.S32.HI UR12, URZ, 0x1f, UR4 ;  /* 0x0000001f3f0c7899 */ /* 0x000fe40008011404 */
[----:B--2---:R-:W-:-:S04]  /*b610*/  MOV R0, UR4 ;  /* 0x0000000400007c02 */ /* 0x004fc80008000f00 */
[----:B------:R-:W-:-:S07]  /*b620*/  MOV R2, UR12 ;  /* 0x0000000c00027c02 */ /* 0x000fce0008000f00 */
.L_x_3518:
[----:B------:R-:W2:Y:S04]  /*b630*/  LDL.LU R15, [R1] ;  /* 0x00000000010f7983 */ /* 0x000ea80000300800 */
[----:B------:R-:W3:Y:S04]  /*b640*/  LDL.LU R14, [R1+0x4] ;  /* 0x00000400010e7983 */ /* 0x000ee80000300800 */
[----:B------:R-:W4:Y:S01]  /*b650*/  LDL.LU R20, [R1+0x18] ;  /* 0x0000180001147983 */ /* 0x000f220000300800 */
[----:B------:R-:W-:Y:S02]  /*b660*/  USHF.L.U32 UR4, UR6, 0x5, URZ ;  /* 0x0000000506047899 */ /* 0x000fe4000800063f */
[----:B------:R-:W-:-:S02]  /*b670*/  USHF.L.U64.HI UR7, UR6, 0x5, UR7 ;  /* 0x0000000506077899 */ /* 0x000fc40008010207 */
[----:B------:R-:W-:Y:S01]  /*b680*/  UISETP.GT.AND UP0, UPT, UR22, UR5, UPT ;  /* 0x000000051600728c */ /* 0x000fe2000bf04270 */
[----:B---3--:R-:W-:-:S04]  /*b690*/  LEA R14, P1, R0, R14, 0x1 ;  /* 0x0000000e000e7211 */ /* 0x008fc800078208ff */
[----:B--2---:R-:W-:Y:S01]  /*b6a0*/  LEA.HI.X R15, R0, R15, R2, 0x1, P1 ;  /* 0x0000000f000f7211 */ /* 0x004fe200008f0c02 */
[----:B----4-:R-:W-:Y:S01]  /*b6b0*/  IMAD.MOV.U32 R37, RZ, RZ, R20 ;  /* 0x000000ffff257224 */ /* 0x010fe200078e0014 */
[----:B------:R-:W-:Y:S01]  /*b6c0*/  IADD3 R12, P1, R14, UR4, RZ ;  /* 0x000000040e0c7c10 */ /* 0x000fe2000ff3e0ff */
[----:B------:R1:W-:Y:S03]  /*b6d0*/  STL [R1+0x4], R14 ;  /* 0x0000040e01007387 */ /* 0x0003e60000100800 */
[----:B------:R-:W-:Y:S01]  /*b6e0*/  IADD3.X R13, R15, UR7, RZ, P1, !PT ;  /* 0x000000070f0d7c10 */ /* 0x000fe20008ffe4ff */
[----:B------:R-:W-:Y:S01]  /*b6f0*/  @!PT LDS RZ, [RZ] ;  /* 0x00000000fffff984 */ /* 0x000fe20000000800 */
[----:B------:R-:W-:Y:S01]  /*b700*/  @!PT LDS RZ, [RZ] ;  /* 0x00000000fffff984 */ /* 0x000fe20000000800 */
[----:B------:R-:W-:Y:S01]  /*b710*/  @!PT LDS RZ, [RZ] ;  /* 0x00000000fffff984 */ /* 0x000fe20000000800 */
[----:B------:R1:W-:Y:S01]  /*b720*/  LDGSTS.E.BYPASS.LTC128B.128 [R243+0xa000], desc[UR16][R14.64] ;  /* 0x0a0000000ef37fae */ /* 0x0003e2000b901d50 */
[----:B------:R-:W-:-:S03]  /*b730*/  IADD3 R10, P1, R12, UR4, RZ ;  /* 0x000000040c0a7c10 */ /* 0x000fc6000ff3e0ff */
[----:B------:R2:W-:Y:S01]  /*b740*/  STL [R1], R15 ;  /* 0x0000000f01007387 */ /* 0x0005e20000100800 */
        /* <DEDUP_REMOVED lines=38> */
[----:B------:R-:W-:Y:S01]  /*b9b0*/  LDGSTS.E.BYPASS.LTC128B.128 [R243+0x11000], desc[UR16][R4.64] ;  /* 0x1100000004f37fae */ /* 0x000fe2000b901d50 */
[----:B-1----:R-:W-:Y:S01]  /*b9c0*/  IADD3 R14, P1, R4, UR4, RZ ;  /* 0x00000004040e7c10 */ /* 0x002fe2000ff3e0ff */
[----:B------:R-:W-:-:S03]  /*b9d0*/  USHF.L.U32 UR4, UR22, 0x8, URZ ;  /* 0x0000000816047899 */ /* 0x000fc6000800063f */
[----:B------:R-:W-:-:S05]  /*b9e0*/  IADD3.X R15, R5, UR7, RZ, P1, !PT ;  /* 0x00000007050f7c10 */ /* 0x000fca0008ffe4ff */
[----:B------:R1:W-:Y:S04]  /*b9f0*/  LDGSTS.E.BYPASS.LTC128B.128 [R243+0x11800], desc[UR16][R14.64] ;  /* 0x118000000ef37fae */ /* 0x0003e8000b901d50 */
[----:B------:R-:W-:Y:S04]  /*ba00*/  LDSM.16.M88.4 R20, [R134+0x3000] ;  /* 0x003000008614783b */ /* 0x000fe80000000200 */
[----:B------:R-:W-:Y:S04]  /*ba10*/  LDSM.16.M88.4 R32, [R134+0x4800] ;  /* 0x004800008620783b */ /* 0x000fe80000000200 */
[----:B--2---:R-:W2:Y:S04]  /*ba20*/  LDSM.16.M88.4 R8, [R230] ;  /* 0x00000000e608783b */ /* 0x004ea80000000200 */
[----:B------:R-:W-:Y:S04]  /*ba30*/  LDSM.16.M88.4 R24, [R134+0x2800] ;  /* 0x002800008618783b */ /* 0x000fe80000000200 */
[----:B------:R-:W-:Y:S04]  /*ba40*/  LDSM.16.M88.4 R48, [R134+0x8000] ;  /* 0x008000008630783b */ /* 0x000fe80000000200 */
[----:B------:R-:W-:Y:S04]  /*ba50*/  LDSM.16.M88.4 R28, [R134+0x2000] ;  /* 0x00200000861c783b */ /* 0x000fe80000000200 */
[----:B-1----:R-:W1:Y:S04]  /*ba60*/  LDSM.16.M88.4 R12, [R134+0x4000] ;  /* 0x00400000860c783b */ /* 0x002e680000000200 */
[----:B------:R-:W-:Y:S04]  /*ba70*/  LDSM.16.M88.4 R16, [R134+0x3800] ;  /* 0x003800008610783b */ /* 0x000fe80000000200 */
[----:B------:R-:W-:Y:S04]  /*ba80*/  LDSM.16.M88.4 R44, [R134+0x5000] ;  /* 0x00500000862c783b */ /* 0x000fe80000000200 */
[----:B------:R-:W-:Y:S04]  /*ba90*/  LDSM.16.M88.4 R40, [R134+0x5800] ;  /* 0x005800008628783b */ /* 0x000fe80000000200 */
[----:B------:R-:W-:Y:S04]  /*baa0*/  LDSM.16.M88.4 R60, [R134+0x7000] ;  /* 0x00700000863c783b */ /* 0x000fe80000000200 */
[----:B------:R-:W-:Y:S01]  /*bab0*/  LDSM.16.M88.4 R52, [R134+0x6000] ;  /* 0x006000008634783b */ /* 0x000fe20000000200 */
[C---:B--2---:R-:W-:Y:S03]  /*bac0*/  HMMA.16816.F32 R84, R8.reuse, R20, RZ ;  /* 0x000000140854723c */ /* 0x044fe600000018ff */
[----:B------:R-:W-:Y:S04]  /*bad0*/  LDSM.16.M88.4 R64, [R134+0x6800] ;  /* 0x006800008640783b */ /* 0x000fe80000000200 */
[----:B------:R-:W-:Y:S01]  /*bae0*/  LDSM.16.M88.4 R56, [R134+0x7800] ;  /* 0x007800008638783b */ /* 0x000fe20000000200 */
[C---:B------:R-:W-:Y:S03]  /*baf0*/  HMMA.16816.F32 R88, R8.reuse, R22, RZ ;  /* 0x000000160858723c */ /* 0x040fe600000018ff */
[----:B------:R-:W-:Y:S03]  /*bb00*/  LDSM.16.M88.4 R20, [R134+0x9000] ;  /* 0x009000008614783b */ /* 0x000fe60000000200 */
[C---:B------:R-:W-:Y:S01]  /*bb10*/  HMMA.16816.F32 R100, R8.reuse, R32, RZ ;  /* 0x000000200864723c */ /* 0x040fe200000018ff */
[----:B------:R-:W0:Y:S05]  /*bb20*/  LDGDEPBAR ;  /* 0x00000000000079af */ /* 0x000e2a0000000000 */
[C---:B-1----:R-:W-:Y:S06]  /*bb30*/  HMMA.16816.F32 R104, R8.reuse, R12, RZ ;  /* 0x0000000c0868723c */ /* 0x042fec00000018ff */
[C---:B------:R-:W-:Y:S01]  /*bb40*/  HMMA.16816.F32 R112, R8.reuse, R14, RZ ;  /* 0x0000000e0870723c */ /* 0x040fe200000018ff */
[----:B------:R-:W1:Y:S05]  /*bb50*/  LDSM.16.M88.4 R12, [R134+0x8800] ;  /* 0x00880000860c783b */ /* 0x000e6a0000000200 */
[C---:B------:R-:W-:Y:S06]  /*bb60*/  HMMA.16816.F32 R108, R8.reuse, R34, RZ ;  /* 0x00000022086c723c */ /* 0x040fec00000018ff */
[C---:B------:R-:W-:Y:S06]  /*bb70*/  HMMA.16816.F32 R76, R8.reuse, R24, RZ ;  /* 0x00000018084c723c */ /* 0x040fec00000018ff */
[C---:B------:R-:W-:Y:S01]  /*bb80*/  HMMA.16816.F32 R80, R8.reuse, R26, RZ ;  /* 0x0000001a0850723c */ /* 0x040fe200000018ff */
[----:B------:R-:W2:Y:S05]  /*bb90*/  LDSM.16.M88.4 R24, [R134+0x9800] ;  /* 0x009800008618783b */ /* 0x000eaa0000000200 */
[C---:B------:R-:W-:Y:S06]  /*bba0*/  HMMA.16816.F32 R204, R8.reuse, R50, RZ ;  /* 0x0000003208cc723c */ /* 0x040fec00000018ff */
[C---:B------:R-:W-:Y:S06]  /*bbb0*/  HMMA.16816.F32 R68, R8.reuse, R28, RZ ;  /* 0x0000001c0844723c */ /* 0x040fec00000018ff */
[C---:B------:R-:W-:Y:S01]  /*bbc0*/  HMMA.16816.F32 R72, R8.reuse, R30, RZ ;  /* 0x0000001e0848723c */ /* 0x040fe200000018ff */
[----:B------:R-:W-:Y:S05]  /*bbd0*/  LDSM.16.M88.4 R28, [R228+0x2000] ;  /* 0x00200000e41c783b */ /* 0x000fea0000000200 */
[C---:B-1----:R-:W-:Y:S06]  /*bbe0*/  HMMA.16816.F32 R32, R8.reuse, R12, RZ ;  /* 0x0000000c0820723c */ /* 0x042fec00000018ff */
[C---:B------:R-:W-:Y:S06]  /*bbf0*/  HMMA.16816.F32 R12, R8.reuse, R14, RZ ;  /* 0x0000000e080c723c */ /* 0x040fec00000018ff */
[C---:B------:R-:W-:Y:S06]  /*bc00*/  HMMA.16816.F32 R92, R8.reuse, R16, RZ ;  /* 0x00000010085c723c */ /* 0x040fec00000018ff */
[C---:B------:R-:W-:Y:S01]  /*bc10*/  HMMA.16816.F32 R96, R8.reuse, R18, RZ ;  /* 0x000000120860723c */ /* 0x040fe200000018ff */
[----:B------:R-:W1:Y:S05]  /*bc20*/  LDSM.16.M88.4 R16, [R37] ;  /* 0x000000002510783b */ /* 0x000e6a0000000200 */
[----:B------:R-:W-:Y:S01]  /*bc30*/  HMMA.16816.F32 R128, R8, R44, RZ ;  /* 0x0000002c0880723c */ /* 0x000fe200000018ff */
[----:B------:R-:W-:-:S02]  /*bc40*/  IMAD.MOV.U32 R247, RZ, RZ, R32 ;  /* 0x000000fffff77224 */ /* 0x000fc400078e0020 */
[----:B------:R-:W-:Y:S02]  /*bc50*/  IMAD.MOV.U32 R246, RZ, RZ, R33 ;  /* 0x000000fffff67224 */ /* 0x000fe400078e0021 */
[----:B------:R-:W-:Y:S01]  /*bc60*/  IMAD.MOV.U32 R242, RZ, RZ, R34 ;  /* 0x000000fffff27224 */ /* 0x000fe200078e0022 */
[C---:B------:R-:W-:Y:S01]  /*bc70*/  HMMA.16816.F32 R124, R8.reuse, R46, RZ ;  /* 0x0000002e087c723c */ /* 0x040fe200000018ff */
[----:B------:R-:W-:Y:S01]  /*bc80*/  IMAD.MOV.U32 R212, RZ, RZ, R13 ;  /* 0x000000ffffd47224 */ /* 0x000fe200078e000d */
[----:B------:R-:W3:Y:S01]  /*bc90*/  LDSM.16.M88.4 R44, [R228+0x2800] ;  /* 0x00280000e42c783b */ /* 0x000ee20000000200 */
[----:B------:R-:W-:Y:S02]  /*bca0*/  IMAD.MOV.U32 R211, RZ, RZ, R14 ;  /* 0x000000ffffd37224 */ /* 0x000fe400078e000e */
[----:B------:R-:W-:Y:S01]  /*bcb0*/  IMAD.MOV.U32 R210, RZ, RZ, R15 ;  /* 0x000000ffffd27224 */ /* 0x000fe200078e000f */
[----:B------:R-:W-:Y:S01]  /*bcc0*/  HMMA.16816.F32 R116, R8, R40, RZ ;  /* 0x000000280874723c */ /* 0x000fe200000018ff */
[----:B------:R-:W-:-:S02]  /*bcd0*/  IMAD.MOV.U32 R51, RZ, RZ, R12 ;  /* 0x000000ffff337224 */ /* 0x000fc400078e000c */
[----:B------:R-:W-:Y:S02]  /*bce0*/  IMAD.MOV.U32 R39, RZ, RZ, R35 ;  /* 0x000000ffff277224 */ /* 0x000fe400078e0023 */
[----:B------:R-:W-:Y:S01]  /*bcf0*/  LDSM.16.M88.4 R32, [R228+0x4800] ;  /* 0x00480000e420783b */ /* 0x000fe20000000200 */
[C---:B------:R-:W-:Y:S06]  /*bd00*/  HMMA.16816.F32 R12, R8.reuse, R20, RZ ;  /* 0x00000014080c723c */ /* 0x040fec00000018ff */
[C---:B------:R-:W-:Y:S06]  /*bd10*/  HMMA.16816.F32 R20, R8.reuse, R22, RZ ;  /* 0x000000160814723c */ /* 0x040fec00000018ff */
[C---:B------:R-:W-:Y:S01]  /*bd20*/  HMMA.16816.F32 R120, R8.reuse, R42, RZ ;  /* 0x0000002a0878723c */ /* 0x040fe200000018ff */
[----:B------:R-:W4:Y:S05]  /*bd30*/  LDSM.16.M88.4 R40, [R228+0x3000] ;  /* 0x00300000e428783b */ /* 0x000f2a0000000200 */
[C---:B------:R-:W-:Y:S06]  /*bd40*/  HMMA.16816.F32 R188, R8.reuse, R60, RZ ;  /* 0x0000003c08bc723c */ /* 0x040fec00000018ff */
[----:B------:R-:W-:Y:S01]  /*bd50*/  HMMA.16816.F32 R184, R8, R62, RZ ;  /* 0x0000003e08b8723c */ /* 0x000fe200000018ff */
[----:B------:R-:W-:-:S02]  /*bd60*/  IMAD.MOV.U32 R50, RZ, RZ, R14 ;  /* 0x000000ffff327224 */ /* 0x000fc400078e000e */
[----:B------:R-:W-:-:S03]  /*bd70*/  IMAD.MOV.U32 R0, RZ, RZ, R13 ;  /* 0x000000ffff007224 */ /* 0x000fc600078e000d */
[----:B------:R-:W-:Y:S01]  /*bd80*/  IMAD.MOV.U32 R209, RZ, RZ, R22 ;  /* 0x000000ffffd17224 */ /* 0x000fe200078e0016 */
[C---:B------:R-:W-:Y:S01]  /*bd90*/  HMMA.16816.F32 R172, R8.reuse, R52, RZ ;  /* 0x0000003408ac723c */ /* 0x040fe200000018ff */
[----:B------:R-:W-:Y:S02]  /*bda0*/  IMAD.MOV.U32 R63, RZ, RZ, R23 ;  /* 0x000000ffff3f7224 */ /* 0x000fe400078e0017 */
[----:B------:R-:W-:Y:S02]  /*bdb0*/  IMAD.MOV.U32 R62, RZ, RZ, R20 ;  /* 0x000000ffff3e7224 */ /* 0x000fe400078e0014 */
[----:B------:R-:W-:Y:S01]  /*bdc0*/  IMAD.MOV.U32 R61, RZ, RZ, R21 ;  /* 0x000000ffff3d7224 */ /* 0x000fe200078e0015 */
[C---:B------:R-:W-:Y:S01]  /*bdd0*/  HMMA.16816.F32 R168, R8.reuse, R54, RZ ;  /* 0x0000003608a8723c */ /* 0x040fe200000018ff */
[----:B------:R-:W5:Y:S05]  /*bde0*/  LDSM.16.M88.4 R52, [R228+0x3800] ;  /* 0x00380000e434783b */ /* 0x000f6a0000000200 */
[C---:B--2---:R-:W-:Y:S06]  /*bdf0*/  HMMA.16816.F32 R20, R8.reuse, R24, RZ ;  /* 0x000000180814723c */ /* 0x044fec00000018ff */
[C---:B------:R-:W-:Y:S06]  /*be00*/  HMMA.16816.F32 R180, R8.reuse, R64, RZ ;  /* 0x0000004008b4723c */ /* 0x040fec00000018ff */
[C---:B------:R-:W-:Y:S01]  /*be10*/  HMMA.16816.F32 R176, R8.reuse, R66, RZ ;  /* 0x0000004208b0723c */ /* 0x040fe200000018ff */
[----:B------:R-:W-:Y:S05]  /*be20*/  LDSM.16.M88.4 R64, [R229] ;  /* 0x00000000e540783b */ /* 0x000fea0000000200 */
[C---:B------:R-:W-:Y:S06]  /*be30*/  HMMA.16816.F32 R192, R8.reuse, R56, RZ ;  /* 0x0000003808c0723c */ /* 0x040fec00000018ff */
[----:B------:R-:W-:Y:S01]  /*be40*/  HMMA.16816.F32 R196, R8, R58, RZ ;  /* 0x0000003a08c4723c */ /* 0x000fe200000018ff */
[----:B------:R-:W-:Y:S01]  /*be50*/  IMAD.MOV.U32 R5, RZ, RZ, R20 ;  /* 0x000000ffff057224 */ /* 0x000fe200078e0014 */
[----:B------:R-:W-:Y:S01]  /*be60*/  LDSM.16.M88.4 R56, [R228+0x4000] ;  /* 0x00400000e438783b */ /* 0x000fe20000000200 */
[----:B------:R-:W-:-:S02]  /*be70*/  IMAD.MOV.U32 R252, RZ, RZ, R22 ;  /* 0x000000fffffc7224 */ /* 0x000fc400078e0016 */
[----:B------:R-:W-:Y:S01]  /*be80*/  IMAD.MOV.U32 R4, RZ, RZ, R23 ;  /* 0x000000ffff047224 */ /* 0x000fe200078e0017 */
[----:B------:R-:W-:Y:S01]  /*be90*/  HMMA.16816.F32 R200, R8, R48, RZ ;  /* 0x0000003008c8723c */ /* 0x000fe200000018ff */
[----:B------:R-:W-:-:S05]  /*bea0*/  IMAD.MOV.U32 R2, RZ, RZ, R21 ;  /* 0x000000ffff027224 */ /* 0x000fca00078e0015 */
[----:B------:R-:W-:Y:S01]  /*beb0*/  HMMA.16816.F32 R8, R8, R26, RZ ;  /* 0x0000001a0808723c */ /* 0x000fe200000018ff */
[----:B------:R-:W-:Y:S02]  /*bec0*/  IMAD.MOV.U32 R49, RZ, RZ, R15 ;  /* 0x000000ffff317224 */ /* 0x000fe400078e000f */
[----:B------:R-:W-:Y:S02]  /*bed0*/  IMAD.MOV.U32 R48, RZ, RZ, R12 ;  /* 0x000000ffff307224 */ /* 0x000fe400078e000c */
[----:B------:R-:W2:Y:S01]  /*bee0*/  LDSM.16.M88.4 R12, [R232] ;  /* 0x00000000e80c783b */ /* 0x000ea20000000200 */
[C---:B-1----:R-:W-:Y:S06]  /*bef0*/  HMMA.16816.F32 R20, R16.reuse, R28, R68 ;  /* 0x0000001c1014723c */ /* 0x042fec0000001844 */
[C---:B------:R-:W-:Y:S06]  /*bf00*/  HMMA.16816.F32 R28, R16.reuse, R30, R72 ;  /* 0x0000001e101c723c */ /* 0x040fec0000001848 */
[C---:B---3--:R-:W-:Y:S06]  /*bf10*/  HMMA.16816.F32 R68, R16.reuse, R44, R76 ;  /* 0x0000002c1044723c */ /* 0x048fec000000184c */
[----:B------:R-:W-:Y:S01]  /*bf20*/  HMMA.16816.F32 R72, R16, R46, R80 ;  /* 0x0000002e1048723c */ /* 0x000fe20000001850 */
[----:B------:R-:W-:Y:S01]  /*bf30*/  IMAD.MOV.U32 R60, RZ, RZ, R8 ;  /* 0x000000ffff3c7224 */ /* 0x000fe200078e0008 */
[----:B------:R-:W-:Y:S01]  /*bf40*/  LDSM.16.M88.4 R44, [R228+0x5000] ;  /* 0x00500000e42c783b */ /* 0x000fe20000000200 */
[----:B------:R-:W-:-:S02]  /*bf50*/  IMAD.MOV.U32 R208, RZ, RZ, R10 ;  /* 0x000000ffffd07224 */ /* 0x000fc400078e000a */
[----:B------:R-:W-:Y:S01]  /*bf60*/  IMAD.MOV.U32 R38, RZ, RZ, R11 ;  /* 0x000000ffff267224 */ /* 0x000fe200078e000b */
[C---:B----4-:R-:W-:Y:S01]  /*bf70*/  HMMA.16816.F32 R84, R16.reuse, R40, R84 ;  /* 0x000000281054723c */ /* 0x050fe20000001854 */
[----:B------:R-:W-:Y:S02]  /*bf80*/  IMAD.MOV.U32 R37, RZ, RZ, R9 ;  /* 0x000000ffff257224 */ /* 0x000fe400078e0009 */
[----:B------:R-:W-:Y:S01]  /*bf90*/  IMAD.MOV.U32 R80, RZ, RZ, R51 ;  /* 0x000000ffff507224 */ /* 0x000fe200078e0033 */
[----:B------:R-:W-:Y:S01]  /*bfa0*/  LDSM.16.M88.4 R8, [R233] ;  /* 0x00000000e908783b */ /* 0x000fe20000000200 */
[----:B------:R-:W-:Y:S01]  /*bfb0*/  IMAD.MOV.U32 R78, RZ, RZ, R50 ;  /* 0x000000ffff4e7224 */ /* 0x000fe200078e0032 */
[----:B------:R-:W-:Y:S01]  /*bfc0*/  HMMA.16816.F32 R88, R16, R42, R88 ;  /* 0x0000002a1058723c */ /* 0x000fe20000001858 */
[----:B------:R-:W-:Y:S01]  /*bfd0*/  IMAD.MOV.U32 R79, RZ, RZ, R49 ;  /* 0x000000ffff4f7224 */ /* 0x000fe200078e0031 */
[----:B------:R-:W-:Y:S01]  /*bfe0*/  LDSM.16.M88.4 R40, [R228+0x5800] ;  /* 0x00580000e428783b */ /* 0x000fe20000000200 */
[----:B------:R-:W-:-:S02]  /*bff0*/  IMAD.MOV.U32 R76, RZ, RZ, R48 ;  /* 0x000000ffff4c7224 */ /* 0x000fc400078e0030 */
[----:B------:R-:W-:Y:S01]  /*c000*/  IMAD.MOV.U32 R77, RZ, RZ, R0 ;  /* 0x000000ffff4d7224 */ /* 0x000fe200078e0000 */
[----:B------:R-:W1:Y:S01]  /*c010*/  LDSM.16.M88.4 R48, [R227] ;  /* 0x00000000e330783b */ /* 0x000e620000000200 */
[----:B------:R-:W-:Y:S01]  /*c020*/  VIADD R0, R229, 0x800 ;  /* 0x00000800e5007836 */ /* 0x000fe20000000000 */
[----:B-----5:R-:W-:Y:S01]  /*c030*/  HMMA.16816.F32 R92, R16, R52, R92 ;  /* 0x00000034105c723c */ /* 0x020fe2000000185c */
[----:B------:R-:W-:Y:S02]  /*c040*/  IMAD.MOV.U32 R81, RZ, RZ, R212 ;  /* 0x000000ffff517224 */ /* 0x000fe400078e00d4 */
[----:B------:R-:W-:Y:S02]  /*c050*/  IMAD.MOV.U32 R82, RZ, RZ, R211 ;  /* 0x000000ffff527224 */ /* 0x000fe400078e00d3 */
[----:B------:R-:W-:Y:S01]  /*c060*/  IMAD.MOV.U32 R83, RZ, RZ, R210 ;  /* 0x000000ffff537224 */ /* 0x000fe200078e00d2 */
[----:B--2---:R-:W-:Y:S06]  /*c070*/  HMMA.16816.F32 R24, R12, R64, R20 ;  /* 0x000000400c18723c */ /* 0x004fec0000001814 */
[----:B------:R-:W-:Y:S01]  /*c080*/  HMMA.16816.F32 R96, R16, R54, R96 ;  /* 0x000000361060723c */ /* 0x000fe20000001860 */
[----:B------:R2:W3:Y:S01]  /*c090*/  LDSM.16.M88.4 R52, [R0] ;  /* 0x000000000034783b */ /* 0x0004e20000000200 */
[----:B------:R-:W-:-:S02]  /*c0a0*/  IMAD.MOV.U32 R64, RZ, RZ, R60 ;  /* 0x000000ffff407224 */ /* 0x000fc400078e003c */
[----:B------:R-:W-:Y:S02]  /*c0b0*/  IMAD.MOV.U32 R65, RZ, RZ, R37 ;  /* 0x000000ffff417224 */ /* 0x000fe400078e0025 */
[----:B------:R-:W-:Y:S06]  /*c0c0*/  HMMA.16816.F32 R20, R12, R66, R28 ;  /* 0x000000420c14723c */ /* 0x000fec000000181c */
[----:B------:R-:W-:Y:S01]  /*c0d0*/  HMMA.16816.F32 R248, R16, R32, R100 ;  /* 0x0000002010f8723c */ /* 0x000fe20000001864 */
[----:B------:R-:W-:Y:S02]  /*c0e0*/  IMAD.MOV.U32 R67, RZ, RZ, R38 ;  /* 0x000000ffff437224 */ /* 0x000fe400078e0026 */
[----:B------:R-:W-:-:S03]  /*c0f0*/  IMAD.MOV.U32 R66, RZ, RZ, R208 ;  /* 0x000000ffff427224 */ /* 0x000fc600078e00d0 */
[C---:B------:R-:W-:Y:S01]  /*c100*/  HMMA.16816.F32 R104, R16.reuse, R56, R104 ;  /* 0x000000381068723c */ /* 0x040fe20000001868 */
[----:B------:R-:W-:Y:S02]  /*c110*/  IMAD.MOV.U32 R102, RZ, RZ, R63 ;  /* 0x000000ffff667224 */ /* 0x000fe400078e003f */
[----:B------:R-:W-:Y:S02]  /*c120*/  IMAD.MOV.U32 R103, RZ, RZ, R62 ;  /* 0x000000ffff677224 */ /* 0x000fe400078e003e */
[----:B------:R-:W-:Y:S01]  /*c130*/  IMAD.MOV.U32 R100, RZ, RZ, R61 ;  /* 0x000000ffff647224 */ /* 0x000fe200078e003d */
[----:B------:R-:W-:Y:S01]  /*c140*/  HMMA.16816.F32 R112, R16, R58, R112 ;  /* 0x0000003a1070723c */ /* 0x000fe20000001870 */
[----:B------:R-:W4:Y:S01]  /*c150*/  LDSM.16.M88.4 R60, [R228+0x6000] ;  /* 0x00600000e43c783b */ /* 0x000f220000000200 */
[----:B------:R-:W-:-:S03]  /*c160*/  IMAD.MOV.U32 R101, RZ, RZ, R209 ;  /* 0x000000ffff657224 */ /* 0x000fc600078e00d1 */
[----:B------:R-:W-:Y:S01]  /*c170*/  LDSM.16.M88.4 R56, [R227+0x800] ;  /* 0x00080000e338783b */ /* 0x000fe20000000200 */
[----:B-1----:R-:W-:Y:S06]  /*c180*/  HMMA.16816.F32 R28, R8, R48, R24 ;  /* 0x00000030081c723c */ /* 0x002fec0000001818 */
[C---:B------:R-:W-:Y:S06]  /*c190*/  HMMA.16816.F32 R24, R16.reuse, R42, R120 ;  /* 0x0000002a1018723c */ /* 0x040fec0000001878 */
[C---:B------:R-:W-:Y:S01]  /*c1a0*/  HMMA.16816.F32 R212, R16.reuse, R40, R116 ;  /* 0x0000002810d4723c */ /* 0x040fe20000001874 */
[----:B------:R-:W1:Y:S05]  /*c1b0*/  LDSM.16.M88.4 R40, [R228+0x6800] ;  /* 0x00680000e428783b */ /* 0x000e6a0000000200 */
[C---:B------:R-:W-:Y:S06]  /*c1c0*/  HMMA.16816.F32 R216, R16.reuse, R46, R124 ;  /* 0x0000002e10d8723c */ /* 0x040fec000000187c */
[----:B------:R-:W-:Y:S01]  /*c1d0*/  HMMA.16816.F32 R220, R16, R34, R108 ;  /* 0x0000002210dc723c */ /* 0x000fe2000000186c */
[----:B------:R-:W-:-:S05]  /*c1e0*/  IMAD.MOV.U32 R124, RZ, RZ, R5 ;  /* 0x000000ffff7c7224 */ /* 0x000fca00078e0005 */
[----:B--2---:R-:W-:Y:S01]  /*c1f0*/  IMAD.MOV.U32 R0, RZ, RZ, R24 ;  /* 0x000000ffff007224 */ /* 0x004fe200078e0018 */
[----:B---3--:R-:W-:Y:S01]  /*c200*/  HMMA.16816.F32 R32, R12, R52, R68 ;  /* 0x000000340c20723c */ /* 0x008fe20000001844 */
[----:B------:R-:W-:Y:S02]  /*c210*/  IMAD.MOV.U32 R5, RZ, RZ, R25 ;  /* 0x000000ffff057224 */ /* 0x000fe400078e0019 */
[----:B------:R-:W-:Y:S02]  /*c220*/  IMAD.MOV.U32 R38, RZ, RZ, R26 ;  /* 0x000000ffff267224 */ /* 0x000fe400078e001a */
[----:B------:R-:W-:Y:S01]  /*c230*/  IMAD.MOV.U32 R37, RZ, RZ, R27 ;  /* 0x000000ffff257224 */ /* 0x000fe200078e001b */
[----:B------:R-:W-:Y:S01]  /*c240*/  HMMA.16816.F32 R208, R16, R44, R128 ;  /* 0x0000002c10d0723c */ /* 0x000fe20000001880 */
[----:B------:R-:W-:Y:S02]  /*c250*/  IMAD.MOV.U32 R68, RZ, RZ, R0 ;  /* 0x000000ffff447224 */ /* 0x000fe400078e0000 */
[----:B------:R-:W-:-:S02]  /*c260*/  VIADD R0, R229, 0x1000 ;  /* 0x00001000e5007836 */ /* 0x000fc40000000000 */
[----:B------:R-:W-:Y:S01]  /*c270*/  IMAD.MOV.U32 R71, RZ, RZ, R4 ;  /* 0x000000ffff477224 */ /* 0x000fe200078e0004 */
[----:B------:R-:W-:Y:S01]  /*c280*/  HMMA.16816.F32 R24, R8, R50, R20 ;  /* 0x000000320818723c */ /* 0x000fe20000001814 */
[----:B------:R-:W-:Y:S01]  /*c290*/  IMAD.MOV.U32 R70, RZ, RZ, R252 ;  /* 0x000000ffff467224 */ /* 0x000fe200078e00fc */
[----:B------:R2:W-:Y:S01]  /*c2a0*/  LDSM.16.M88.4 R44, [R0] ;  /* 0x00000000002c783b */ /* 0x0005e20000000200 */
[----:B------:R-:W-:Y:S02]  /*c2b0*/  IMAD.MOV.U32 R69, RZ, RZ, R2 ;  /* 0x000000ffff457224 */ /* 0x000fe400078e0002 */
[----:B------:R-:W-:Y:S01]  /*c2c0*/  FMUL.FTZ R2, R28, UR23 ;  /* 0x000000171c027c20 */ /* 0x000fe20008410000 */
[C---:B----4-:R-:W-:Y:S01]  /*c2d0*/  HMMA.16816.F32 R108, R16.reuse, R60, R172 ;  /* 0x0000003c106c723c */ /* 0x050fe200000018ac */
[----:B------:R-:W3:Y:S02]  /*c2e0*/  LDSM.16.M88.4 R48, [R228+0x7800] ;  /* 0x00780000e430783b */ /* 0x000ee40000000200 */
[----:B------:R-:W4:Y:S03]  /*c2f0*/  MUFU.TANH R125, R2 ;  /* 0x00000002007d7308 */ /* 0x000f260000002400 */
[----:B------:R-:W-:Y:S01]  /*c300*/  HMMA.16816.F32 R172, R16, R62, R168 ;  /* 0x0000003e10ac723c */ /* 0x000fe200000018a8 */
[----:B------:R-:W-:Y:S05]  /*c310*/  LDSM.16.M88.4 R60, [R227+0x1000] ;  /* 0x00100000e33c783b */ /* 0x000fea0000000200 */
[----:B------:R-:W-:Y:S01]  /*c320*/  HMMA.16816.F32 R20, R12, R54, R72 ;  /* 0x000000360c14723c */ /* 0x000fe20000001848 */
[----:B------:R-:W-:Y:S01]  /*c330*/  IMAD.MOV.U32 R171, RZ, RZ, R5 ;  /* 0x000000ffffab7224 */ /* 0x000fe200078e0005 */
[----:B------:R-:W5:Y:S04]  /*c340*/  LDSM.16.M88.4 R52, [R228+0x7000] ;  /* 0x00700000e434783b */ /* 0x000f680000000200 */
[----:B-1----:R-:W-:Y:S01]  /*c350*/  HMMA.16816.F32 R128, R16, R40, R180 ;  /* 0x000000281080723c */ /* 0x002fe200000018b4 */
[----:B--2---:R-:W-:Y:S01]  /*c360*/  FMUL.FTZ R0, R29, UR23 ;  /* 0x000000171d007c20 */ /* 0x004fe20008410000 */
[----:B------:R-:W-:-:S02]  /*c370*/  IMAD.MOV.U32 R73, RZ, RZ, R100 ;  /* 0x000000ffff497224 */ /* 0x000fc400078e0064 */
[----:B------:R-:W-:Y:S01]  /*c380*/  IMAD.MOV.U32 R74, RZ, RZ, R101 ;  /* 0x000000ffff4a7224 */ /* 0x000fe200078e0065 */
[----:B------:R1:W-:Y:S01]  /*c390*/  MUFU.TANH R4, R0 ;  /* 0x0000000000047308 */ /* 0x0003e20000002400 */
[----:B------:R-:W-:Y:S01]  /*c3a0*/  HMMA.16816.F32 R116, R16, R42, R176 ;  /* 0x0000002a1074723c */ /* 0x000fe200000018b0 */
[----:B------:R-:W-:Y:S02]  /*c3b0*/  IMAD.MOV.U32 R75, RZ, RZ, R102 ;  /* 0x000000ffff4b7224 */ /* 0x000fe400078e0066 */
[----:B------:R-:W-:-:S04]  /*c3c0*/  IMAD.MOV.U32 R72, RZ, RZ, R103 ;  /* 0x000000ffff487224 */ /* 0x000fc800078e0067 */
[----:B----4-:R-:W-:Y:S02]  /*c3d0*/  IMAD.MOV.U32 R176, RZ, RZ, R125 ;  /* 0x000000ffffb07224 */ /* 0x010fe400078e007d */
[----:B-1----:R-:W-:Y:S01]  /*c3e0*/  FMUL.FTZ R0, R30, UR23 ;  /* 0x000000171e007c20 */ /* 0x002fe20008410000 */
[C---:B---3--:R-:W-:Y:S03]  /*c3f0*/  HMMA.16816.F32 R100, R16.reuse, R48, R192 ;  /* 0x000000301064723c */ /* 0x048fe600000018c0 */
[----:B------:R1:W2:Y:S03]  /*c400*/  MUFU.TANH R127, R0 ;  /* 0x00000000007f7308 */ /* 0x0002a60000002400 */
[----:B-----5:R-:W-:Y:S01]  /*c410*/  HMMA.16816.F32 R120, R16, R52, R188 ;  /* 0x000000341078723c */ /* 0x020fe200000018bc */
[----:B-1----:R-:W-:-:S06]  /*c420*/  FMUL.FTZ R0, R31, UR23 ;  /* 0x000000171f007c20 */ /* 0x002fcc0008410000 */
[----:B------:R-:W-:Y:S01]  /*c430*/  IMAD.MOV.U32 R188, RZ, RZ, R68 ;  /* 0x000000ffffbc7224 */ /* 0x000fe200078e0044 */
[----:B------:R-:W-:Y:S01]  /*c440*/  HMMA.16816.F32 R28, R8, R56, R32 ;  /* 0x00000038081c723c */ /* 0x000fe20000001820 */
[----:B------:R-:W-:Y:S01]  /*c450*/  IMAD.MOV.U32 R68, RZ, RZ, R124 ;  /* 0x000000ffff447224 */ /* 0x000fe200078e007c */
[----:B------:R1:W-:Y:S01]  /*c460*/  MUFU.TANH R5, R0 ;  /* 0x0000000000057308 */ /* 0x0003e20000002400 */
[----:B--2---:R-:W-:Y:S02]  /*c470*/  IMAD.MOV.U32 R190, RZ, RZ, R127 ;  /* 0x000000ffffbe7224 */ /* 0x004fe400078e007f */
[----:B------:R-:W-:Y:S01]  /*c480*/  IMAD.MOV.U32 R189, RZ, RZ, R171 ;  /* 0x000000ffffbd7224 */ /* 0x000fe200078e00ab */
[----:B------:R-:W-:Y:S01]  /*c490*/  HMMA.16816.F32 R32, R12, R44, R84 ;  /* 0x0000002c0c20723c */ /* 0x000fe20000001854 */
[----:B------:R-:W-:Y:S02]  /*c4a0*/  IMAD.MOV.U32 R194, RZ, RZ, R188 ;  /* 0x000000ffffc27224 */ /* 0x000fe400078e00bc */
[----:B------:R-:W-:-:S03]  /*c4b0*/  IMAD.MOV.U32 R188, RZ, RZ, R38 ;  /* 0x000000ffffbc7224 */ /* 0x000fc600078e0026 */
[----:B------:R-:W-:Y:S01]  /*c4c0*/  HMMA.16816.F32 R168, R16, R50, R196 ;  /* 0x0000003210a8723c */ /* 0x000fe200000018c4 */
[----:B------:R-:W-:Y:S01]  /*c4d0*/  IMAD.MOV.U32 R87, RZ, RZ, R39 ;  /* 0x000000ffff577224 */ /* 0x000fe200078e0027 */
[----:B------:R-:W2:Y:S01]  /*c4e0*/  LDSM.16.M88.4 R48, [R228+0x8800] ;  /* 0x00880000e430783b */ /* 0x000ea20000000200 */
[----:B------:R-:W-:Y:S02]  /*c4f0*/  IMAD.MOV.U32 R84, RZ, RZ, R247 ;  /* 0x000000ffff547224 */ /* 0x000fe400078e00f7 */
[----:B------:R-:W-:Y:S02]  /*c500*/  IMAD.MOV.U32 R85, RZ, RZ, R246 ;  /* 0x000000ffff557224 */ /* 0x000fe400078e00f6 */
[----:B-1----:R-:W-:Y:S01]  /*c510*/  FMUL.FTZ R0, R24, UR23 ;  /* 0x0000001718007c20 */ /* 0x002fe20008410000 */
[----:B------:R-:W-:-:S03]  /*c520*/  IMAD.MOV.U32 R86, RZ, RZ, R242 ;  /* 0x000000ffff567224 */ /* 0x000fc600078e00f2 */
[----:B------:R1:W-:Y:S01]  /*c530*/  MUFU.TANH R252, R0 ;  /* 0x0000000000fc7308 */ /* 0x0003e20000002400 */
[----:B------:R-:W-:-:S07]  /*c540*/  FMUL.FTZ R2, R28, UR23 ;  /* 0x000000171c027c20 */ /* 0x000fce0008410000 */
[----:B------:R-:W-:Y:S01]  /*c550*/  MUFU.TANH R178, R2 ;  /* 0x0000000200b27308 */ /* 0x000fe20000002400 */
[----:B-1----:R-:W-:-:S07]  /*c560*/  FMUL.FTZ R0, R25, UR23 ;  /* 0x0000001719007c20 */ /* 0x002fce0008410000 */
[----:B------:R1:W3:Y:S01]  /*c570*/  MUFU.TANH R126, R0 ;  /* 0x00000000007e7308 */ /* 0x0002e20000002400 */
[C---:B--2---:R-:W-:Y:S06]  /*c580*/  HMMA.16816.F32 R84, R16.reuse, R48, R84 ;  /* 0x000000301054723c */ /* 0x044fec0000001854 */
[----:B------:R-:W-:Y:S01]  /*c590*/  HMMA.16816.F32 R80, R16, R50, R80 ;  /* 0x000000321050723c */ /* 0x000fe20000001850 */
[----:B-1----:R-:W-:Y:S01]  /*c5a0*/  FMUL.FTZ R0, R26, UR23 ;  /* 0x000000171a007c20 */ /* 0x002fe20008410000 */
[----:B---3--:R-:W-:-:S03]  /*c5b0*/  IMAD.MOV.U32 R191, RZ, RZ, R126 ;  /* 0x000000ffffbf7224 */ /* 0x008fc600078e007e */
[----:B------:R1:W-:Y:S01]  /*c5c0*/  MUFU.TANH R180, R0 ;  /* 0x0000000000b47308 */ /* 0x0003e20000002400 */
[----:B------:R-:W-:Y:S07]  /*c5d0*/  HMMA.16816.F32 R124, R16, R54, R184 ;  /* 0x00000036107c723c */ /* 0x000fee00000018b8 */
[----:B------:R-:W-:Y:S02]  /*c5e0*/  IMAD.MOV.U32 R187, RZ, RZ, R189 ;  /* 0x000000ffffbb7224 */ /* 0x000fe400078e00bd */
[----:B------:R-:W-:-:S02]  /*c5f0*/  IMAD.MOV.U32 R189, RZ, RZ, R37 ;  /* 0x000000ffffbd7224 */ /* 0x000fc400078e0025 */
[----:B-1----:R-:W-:Y:S02]  /*c600*/  FMUL.FTZ R0, R27, UR23 ;  /* 0x000000171b007c20 */ /* 0x002fe40008410000 */
[----:B------:R-:W-:Y:S01]  /*c610*/  HMMA.16816.F32 R24, R8, R58, R20 ;  /* 0x0000003a0818723c */ /* 0x000fe20000001814 */
[----:B------:R-:W-:Y:S01]  /*c620*/  LDSM.16.M88.4 R56, [R227+0x1800] ;  /* 0x00180000e338783b */ /* 0x000fe20000000200 */
[----:B------:R1:W-:Y:S04]  /*c630*/  MUFU.TANH R182, R0 ;  /* 0x0000000000b67308 */ /* 0x0003e80000002400 */
[----:B------:R-:W-:Y:S01]  /*c640*/  HMMA.16816.F32 R20, R12, R46, R88 ;  /* 0x0000002e0c14723c */ /* 0x000fe20000001858 */
[----:B------:R-:W2:Y:S01]  /*c650*/  LDSM.16.M88.4 R44, [R228+0x8000] ;  /* 0x00800000e42c783b */ /* 0x000ea20000000200 */
[----:B-1----:R-:W-:-:S05]  /*c660*/  VIADD R0, R229, 0x1800 ;  /* 0x00001800e5007836 */ /* 0x002fca0000000000 */
[----:B------:R1:W3:Y:S02]  /*c670*/  LDSM.16.M88.4 R40, [R0] ;  /* 0x000000000028783b */ /* 0x0002e40000000200 */
[----:B-1----:R-:W-:Y:S01]  /*c680*/  FMUL.FTZ R0, R29, UR23 ;  /* 0x000000171d007c20 */ /* 0x002fe20008410000 */
[----:B--2---:R-:W-:Y:S03]  /*c690*/  HMMA.16816.F32 R88, R16, R46, R204 ;  /* 0x0000002e1058723c */ /* 0x004fe600000018cc */
[----:B------:R1:W-:Y:S04]  /*c6a0*/  MUFU.TANH R183, R0 ;  /* 0x0000000000b77308 */ /* 0x0003e80000002400 */
[----:B------:R-:W-:-:S02]  /*c6b0*/  IMAD.MOV.U32 R207, RZ, RZ, R176 ;  /* 0x000000ffffcf7224 */ /* 0x000fc400078e00b0 */
[----:B-1----:R-:W-:-:S04]  /*c6c0*/  FMUL.FTZ R0, R30, UR23 ;  /* 0x000000171e007c20 */ /* 0x002fc80008410000 */
[----:B------:R1:W-:Y:S02]  /*c6d0*/  MUFU.TANH R177, R0 ;  /* 0x0000000000b17308 */ /* 0x0003e40000002400 */
[----:B-1----:R-:W-:Y:S02]  /*c6e0*/  FMUL.FTZ R0, R31, UR23 ;  /* 0x000000171f007c20 */ /* 0x002fe40008410000 */
[----:B------:R-:W-:Y:S04]  /*c6f0*/  HMMA.16816.F32 R28, R8, R60, R32 ;  /* 0x0000003c081c723c */ /* 0x000fe80000001820 */
[----:B------:R1:W-:Y:S02]  /*c700*/  MUFU.TANH R186, R0 ;  /* 0x0000000000ba7308 */ /* 0x0003e40000002400 */
[----:B---3--:R-:W-:Y:S06]  /*c710*/  HMMA.16816.F32 R32, R12, R40, R92 ;  /* 0x000000280c20723c */ /* 0x008fec000000185c */
[----:B------:R-:W-:Y:S01]  /*c720*/  HMMA.16816.F32 R92, R16, R44, R200 ;  /* 0x0000002c105c723c */ /* 0x000fe200000018c8 */
[----:B------:R-:W2:Y:S01]  /*c730*/  LDSM.16.M88.4 R44, [R228+0x9800] ;  /* 0x00980000e42c783b */ /* 0x000ea20000000200 */
[----:B-1----:R-:W-:-:S04]  /*c740*/  FMUL.FTZ R0, R24, UR23 ;  /* 0x0000001718007c20 */ /* 0x002fc80008410000 */
[----:B------:R1:W-:Y:S06]  /*c750*/  MUFU.TANH R39, R0 ;  /* 0x0000000000277308 */ /* 0x0003ec0000002400 */
[----:B------:R-:W-:-:S06]  /*c760*/  FMUL.FTZ R2, R28, UR23 ;  /* 0x000000171c027c20 */ /* 0x000fcc0008410000 */
[----:B------:R-:W-:Y:S01]  /*c770*/  HMMA.16816.F32 R32, R8, R56, R32 ;  /* 0x000000380820723c */ /* 0x000fe20000001820 */
[----:B------:R3:W-:Y:S01]  /*c780*/  MUFU.TANH R185, R2 ;  /* 0x0000000200b97308 */ /* 0x0007e20000002400 */
[----:B-1----:R-:W-:-:S07]  /*c790*/  FMUL.FTZ R0, R25, UR23 ;  /* 0x0000001719007c20 */ /* 0x002fce0008410000 */
[----:B------:R1:W-:Y:S01]  /*c7a0*/  MUFU.TANH R247, R0 ;  /* 0x0000000000f77308 */ /* 0x0003e20000002400 */
[----:B--2---:R-:W-:-:S14]  /*c7b0*/  HMMA.16816.F32 R68, R16, R44, R68 ;  /* 0x0000002c1044723c */ /* 0x004fdc0000001844 */
[----:B---3--:R-:W-:Y:S01]  /*c7c0*/  FMUL.FTZ R2, R32, UR23 ;  /* 0x0000001720027c20 */ /* 0x008fe20008410000 */
[----:B------:R-:W-:Y:S01]  /*c7d0*/  HMMA.16816.F32 R64, R16, R46, R64 ;  /* 0x0000002e1040723c */ /* 0x000fe20000001840 */
[----:B-1----:R-:W-:-:S04]  /*c7e0*/  FMUL.FTZ R0, R26, UR23 ;  /* 0x000000171a007c20 */ /* 0x002fc80008410000 */
[----:B------:R1:W-:Y:S02]  /*c7f0*/  MUFU.TANH R184, R0 ;  /* 0x0000000000b87308 */ /* 0x0003e40000002400 */
[----:B-1----:R-:W-:Y:S02]  /*c800*/  FMUL.FTZ R0, R27, UR23 ;  /* 0x000000171b007c20 */ /* 0x002fe40008410000 */
[----:B------:R-:W-:Y:S01]  /*c810*/  HMMA.16816.F32 R24, R8, R62, R20 ;  /* 0x0000003e0818723c */ /* 0x000fe20000001814 */
[----:B------:R-:W-:Y:S03]  /*c820*/  LDSM.16.M88.4 R60, [R227+0x2000] ;  /* 0x00200000e33c783b */ /* 0x000fe60000000200 */
[----:B------:R1:W-:Y:S02]  /*c830*/  MUFU.TANH R246, R0 ;  /* 0x0000000000f67308 */ /* 0x0003e40000002400 */
[----:B------:R-:W-:Y:S01]  /*c840*/  HMMA.16816.F32 R20, R12, R42, R96 ;  /* 0x0000002a0c14723c */ /* 0x000fe20000001860 */
[----:B------:R-:W2:Y:S05]  /*c850*/  LDSM.16.M88.4 R40, [R228+0x9000] ;  /* 0x00900000e428783b */ /* 0x000eaa0000000200 */
[----:B------:R3:W4:Y:S01]  /*c860*/  MUFU.TANH R96, R2 ;  /* 0x0000000200607308 */ /* 0x0007220000002400 */
[----:B-1----:R-:W-:-:S05]  /*c870*/  VIADD R0, R229, 0x2000 ;  /* 0x00002000e5007836 */ /* 0x002fca0000000000 */
[----:B------:R1:W5:Y:S01]  /*c880*/  LDSM.16.M88.4 R52, [R0] ;  /* 0x000000000034783b */ /* 0x0003620000000200 */
[----:B---3--:R-:W-:-:S04]  /*c890*/  FMUL.FTZ R2, R34, UR23 ;  /* 0x0000001722027c20 */ /* 0x008fc80008410000 */
[----:B------:R-:W-:Y:S01]  /*c8a0*/  MUFU.TANH R37, R2 ;  /* 0x0000000200257308 */ /* 0x000fe20000002400 */
[----:B-1----:R-:W-:Y:S01]  /*c8b0*/  FMUL.FTZ R0, R29, UR23 ;  /* 0x000000171d007c20 */ /* 0x002fe20008410000 */
[C---:B--2---:R-:W-:Y:S06]  /*c8c0*/  HMMA.16816.F32 R76, R16.reuse, R40, R76 ;  /* 0x00000028104c723c */ /* 0x044fec000000184c */
[----:B------:R1:W-:Y:S01]  /*c8d0*/  MUFU.TANH R242, R0 ;  /* 0x0000000000f27308 */ /* 0x0003e20000002400 */
[----:B------:R-:W-:Y:S06]  /*c8e0*/  HMMA.16816.F32 R72, R16, R42, R72 ;  /* 0x0000002a1048723c */ /* 0x000fec0000001848 */
[----:B-----5:R-:W-:Y:S01]  /*c8f0*/  HMMA.16816.F32 R40, R12, R54, R112 ;  /* 0x000000360c28723c */ /* 0x020fe20000001870 */
[----:B-1----:R-:W-:-:S04]  /*c900*/  FMUL.FTZ R0, R30, UR23 ;  /* 0x000000171e007c20 */ /* 0x002fc80008410000 */
[----:B------:R1:W-:-:S15]  /*c910*/  MUFU.TANH R179, R0 ;  /* 0x0000000000b37308 */ /* 0x0003de0000002400 */
[----:B------:R-:W-:-:S04]  /*c920*/  NOP ;  /* 0x0000000000007918 */ /* 0x000fc80000000000 */
[----:B------:R-:W-:Y:S01]  /*c930*/  HMMA.16816.F32 R16, R8, R62, R40 ;  /* 0x0000003e0810723c */ /* 0x000fe20000001828 */
[----:B-1----:R-:W-:Y:S01]  /*c940*/  FMUL.FTZ R0, R31, UR23 ;  /* 0x000000171f007c20 */ /* 0x002fe20008410000 */
[----:B------:R-:W1:Y:S03]  /*c950*/  LDSM.16.M88.4 R40, [R240] ;  /* 0x00000000f028783b */ /* 0x000e660000000200 */
[----:B------:R2:W-:Y:S01]  /*c960*/  MUFU.TANH R203, R0 ;  /* 0x0000000000cb7308 */ /* 0x0005e20000002400 */
[----:B------:R-:W-:Y:S01]  /*c970*/  HMMA.16816.F32 R28, R12, R52, R104 ;  /* 0x000000340c1c723c */ /* 0x000fe20000001868 */
[----:B------:R-:W-:Y:S06]  /*c980*/  LDSM.16.M88.4 R52, [R227+0x2800] ;  /* 0x00280000e334783b */ /* 0x000fec0000000200 */
[----:B------:R-:W-:-:S02]  /*c990*/  IMAD.MOV.U32 R105, RZ, RZ, R187 ;  /* 0x000000ffff697224 */ /* 0x000fc400078e00bb */
[----:B------:R-:W-:Y:S02]  /*c9a0*/  IMAD.MOV.U32 R187, RZ, RZ, R252 ;  /* 0x000000ffffbb7224 */ /* 0x000fe400078e00fc */
[----:B------:R-:W-:Y:S02]  /*c9b0*/  IMAD.MOV.U32 R107, RZ, RZ, R189 ;  /* 0x000000ffff6b7224 */ /* 0x000fe400078e00bd */
[----:B------:R-:W-:Y:S02]  /*c9c0*/  IMAD.MOV.U32 R104, RZ, RZ, R194 ;  /* 0x000000ffff687224 */ /* 0x000fe400078e00c2 */
[----:B------:R-:W-:Y:S02]  /*c9d0*/  IMAD.MOV.U32 R106, RZ, RZ, R188 ;  /* 0x000000ffff6a7224 */ /* 0x000fe400078e00bc */
[----:B--2---:R-:W-:Y:S01]  /*c9e0*/  FMUL.FTZ R0, R24, UR23 ;  /* 0x0000001718007c20 */ /* 0x004fe20008410000 */
[----:B------:R-:W-:-:S03]  /*c9f0*/  IMAD.MOV.U32 R189, RZ, RZ, R190 ;  /* 0x000000ffffbd7224 */ /* 0x000fc600078e00be */
[----:B------:R2:W3:Y:S01]  /*ca00*/  MUFU.TANH R181, R0 ;  /* 0x0000000000b57308 */ /* 0x0004e20000002400 */
[----:B-1----:R-:W-:Y:S01]  /*ca10*/  HMMA.16816.F32 R128, R12, R40, R128 ;  /* 0x000000280c80723c */ /* 0x002fe20000001880 */
[----:B--2---:R-:W-:-:S06]  /*ca20*/  FMUL.FTZ R0, R25, UR23 ;  /* 0x0000001719007c20 */ /* 0x004fcc0008410000 */
[----:B------:R1:W-:Y:S01]  /*ca30*/  MUFU.TANH R201, R0 ;  /* 0x0000000000c97308 */ /* 0x0003e20000002400 */
[----:B------:R-:W-:Y:S01]  /*ca40*/  HMMA.16816.F32 R116, R12, R42, R116 ;  /* 0x0000002a0c74723c */ /* 0x000fe20000001874 */
[----:B------:R-:W-:Y:S01]  /*ca50*/  LDSM.16.M88.4 R40, [R227+0x3800] ;  /* 0x00380000e328783b */ /* 0x000fe20000000200 */
[----:B-1----:R-:W-:-:S05]  /*ca60*/  FMUL.FTZ R0, R26, UR23 ;  /* 0x000000171a007c20 */ /* 0x002fca0008410000 */
[----:B------:R1:W-:Y:S02]  /*ca70*/  MUFU.TANH R205, R0 ;  /* 0x0000000000cd7308 */ /* 0x0003e40000002400 */
[----:B-1----:R-:W-:Y:S02]  /*ca80*/  FMUL.FTZ R0, R27, UR23 ;  /* 0x000000171b007c20 */ /* 0x002fe40008410000 */
[----:B------:R-:W-:Y:S04]  /*ca90*/  HMMA.16816.F32 R24, R8, R58, R20 ;  /* 0x0000003a0818723c */ /* 0x000fe80000001814 */
[----:B------:R1:W-:Y:S02]  /*caa0*/  MUFU.TANH R199, R0 ;  /* 0x0000000000c77308 */ /* 0x0003e40000002400 */
[----:B-1----:R-:W-:-:S05]  /*cab0*/  VIADD R0, R229, 0x2800 ;  /* 0x00002800e5007836 */ /* 0x002fca0000000000 */
[----:B------:R1:W2:-:S13]  /*cac0*/  LDSM.16.M88.4 R20, [R0] ;  /* 0x000000000014783b */ /* 0x00029a0000000200 */
[----:B------:R-:W-:-:S04]  /*cad0*/  FMUL.FTZ R2, R24, UR23 ;  /* 0x0000001718027c20 */ /* 0x000fc80008410000 */
[----:B------:R4:W5:Y:S02]  /*cae0*/  MUFU.TANH R38, R2 ;  /* 0x0000000200267308 */ /* 0x0009640000002400 */
[----:B----4-:R-:W-:Y:S02]  /*caf0*/  IMAD.MOV.U32 R2, RZ, RZ, R96 ;  /* 0x000000ffff027224 */ /* 0x010fe400078e0060 */
[----:B-1----:R-:W-:-:S04]  /*cb00*/  FMUL.FTZ R0, R33, UR23 ;  /* 0x0000001721007c20 */ /* 0x002fc80008410000 */
[----:B------:R1:W-:Y:S02]  /*cb10*/  MUFU.TANH R197, R0 ;  /* 0x0000000000c57308 */ /* 0x0003e40000002400 */
[----:B-1----:R-:W-:-:S05]  /*cb20*/  VIADD R0, R229, 0x3000 ;  /* 0x00003000e5007836 */ /* 0x002fca0000000000 */
[----:B------:R1:W4:Y:S02]  /*cb30*/  LDSM.16.M88.4 R56, [R0] ;  /* 0x000000000038783b */ /* 0x0003240000000200 */
[----:B-1----:R-:W-:Y:S02]  /*cb40*/  FMUL.FTZ R0, R35, UR23 ;  /* 0x0000001723007c20 */ /* 0x002fe40008410000 */
[----:B------:R-:W-:Y:S02]  /*cb50*/  HMMA.16816.F32 R32, R8, R60, R28 ;  /* 0x0000003c0820723c */ /* 0x000fe4000000181c */
[----:B------:R1:W-:Y:S04]  /*cb60*/  MUFU.TANH R195, R0 ;  /* 0x0000000000c37308 */ /* 0x0003e80000002400 */
[C---:B--2---:R-:W-:Y:S06]  /*cb70*/  HMMA.16816.F32 R28, R12.reuse, R20, R248 ;  /* 0x000000140c1c723c */ /* 0x044fec00000018f8 */
[----:B------:R-:W-:Y:S01]  /*cb80*/  HMMA.16816.F32 R20, R12, R22, R220 ;  /* 0x000000160c14723c */ /* 0x000fe200000018dc */
[----:B------:R-:W-:-:S02]  /*cb90*/  IMAD.MOV.U32 R248, RZ, RZ, R183 ;  /* 0x000000fffff87224 */ /* 0x000fc400078e00b7 */
[----:B------:R-:W-:Y:S02]  /*cba0*/  IMAD.MOV.U32 R249, RZ, RZ, R182 ;  /* 0x000000fffff97224 */ /* 0x000fe400078e00b6 */
[----:B---3--:R-:W-:Y:S01]  /*cbb0*/  IMAD.MOV.U32 R250, RZ, RZ, R181 ;  /* 0x000000fffffa7224 */ /* 0x008fe200078e00b5 */
[C---:B----4-:R-:W-:Y:S01]  /*cbc0*/  HMMA.16816.F32 R44, R12.reuse, R56, R208 ;  /* 0x000000380c2c723c */ /* 0x050fe200000018d0 */
[----:B-1----:R-:W-:Y:S02]  /*cbd0*/  VIADD R0, R229, 0x3800 ;  /* 0x00003800e5007836 */ /* 0x002fe40000000000 */
[----:B------:R-:W-:Y:S02]  /*cbe0*/  IMAD.MOV.U32 R221, RZ, RZ, R185 ;  /* 0x000000ffffdd7224 */ /* 0x000fe400078e00b9 */
[----:B------:R-:W-:Y:S01]  /*cbf0*/  IMAD.MOV.U32 R185, RZ, RZ, R187 ;  /* 0x000000ffffb97224 */ /* 0x000fe200078e00bb */
[----:B------:R1:W2:Y:S01]  /*cc00*/  LDSM.16.M88.4 R48, [R0] ;  /* 0x000000000030783b */ /* 0x0002a20000000200 */
[----:B------:R-:W-:Y:S01]  /*cc10*/  HMMA.16816.F32 R56, R12, R58, R216 ;  /* 0x0000003a0c38723c */ /* 0x000fe200000018d8 */
[----:B------:R-:W-:-:S02]  /*cc20*/  IMAD.MOV.U32 R251, RZ, RZ, R179 ;  /* 0x000000fffffb7224 */ /* 0x000fc400078e00b3 */
[----:B------:R-:W-:Y:S02]  /*cc30*/  IMAD.MOV.U32 R222, RZ, RZ, R189 ;  /* 0x000000ffffde7224 */ /* 0x000fe400078e00bd */
[----:B------:R-:W-:Y:S01]  /*cc40*/  IMAD.MOV.U32 R211, RZ, RZ, R185 ;  /* 0x000000ffffd37224 */ /* 0x000fe200078e00b9 */
[----:B------:R-:W-:Y:S01]  /*cc50*/  HMMA.16816.F32 R28, R8, R52, R28 ;  /* 0x00000034081c723c */ /* 0x000fe2000000181c */
[----:B------:R-:W-:Y:S02]  /*cc60*/  IMAD.MOV.U32 R209, RZ, RZ, R180 ;  /* 0x000000ffffd17224 */ /* 0x000fe400078e00b4 */
[----:B------:R-:W-:Y:S02]  /*cc70*/  IMAD.MOV.U32 R218, RZ, RZ, R178 ;  /* 0x000000ffffda7224 */ /* 0x000fe400078e00b2 */
[----:B------:R-:W-:Y:S02]  /*cc80*/  IMAD.MOV.U32 R217, RZ, RZ, R177 ;  /* 0x000000ffffd97224 */ /* 0x000fe400078e00b1 */
[----:B------:R-:W-:-:S02]  /*cc90*/  IMAD.MOV.U32 R223, RZ, RZ, R250 ;  /* 0x000000ffffdf7224 */ /* 0x000fc400078e00fa */
[----:B------:R-:W-:Y:S02]  /*cca0*/  IMAD.MOV.U32 R216, RZ, RZ, R39 ;  /* 0x000000ffffd87224 */ /* 0x000fe400078e0027 */
[----:B------:R-:W-:Y:S02]  /*ccb0*/  IMAD.MOV.U32 R250, RZ, RZ, R37 ;  /* 0x000000fffffa7224 */ /* 0x000fe400078e0025 */
[----:B------:R-:W-:Y:S02]  /*ccc0*/  IMAD.U32 R37, RZ, RZ, UR4 ;  /* 0x00000004ff257e24 */ /* 0x000fe4000f8e00ff */
[----:B-1----:R-:W-:-:S04]  /*ccd0*/  FMUL.FTZ R0, R25, UR23 ;  /* 0x0000001719007c20 */ /* 0x002fc80008410000 */
[----:B------:R1:W3:Y:S01]  /*cce0*/  MUFU.TANH R193, R0 ;  /* 0x0000000000c17308 */ /* 0x0002e20000002400 */
[----:B--2---:R-:W-:Y:S01]  /*ccf0*/  HMMA.16816.F32 R60, R12, R48, R212 ;  /* 0x000000300c3c723c */ /* 0x004fe200000018d4 */
[----:B-1----:R-:W-:-:S05]  /*cd00*/  FMUL.FTZ R0, R26, UR23 ;  /* 0x000000171a007c20 */ /* 0x002fca0008410000 */
[----:B------:R-:W-:Y:S01]  /*cd10*/  HMMA.16816.F32 R104, R12, R50, R104 ;  /* 0x000000320c68723c */ /* 0x000fe20000001868 */
[----:B------:R-:W-:Y:S01]  /*cd20*/  LDSM.16.M88.4 R48, [R227+0x3000] ;  /* 0x00300000e330783b */ /* 0x000fe20000000200 */
[----:B------:R1:W-:Y:S01]  /*cd30*/  MUFU.TANH R252, R0 ;  /* 0x0000000000fc7308 */ /* 0x0003e20000002400 */
[----:B------:R-:W-:Y:S02]  /*cd40*/  IMAD.MOV.U32 R214, RZ, RZ, R186 ;  /* 0x000000ffffd67224 */ /* 0x000fe400078e00ba */
[----:B------:R-:W-:Y:S02]  /*cd50*/  IMAD.MOV.U32 R215, RZ, RZ, R184 ;  /* 0x000000ffffd77224 */ /* 0x000fe400078e00b8 */
[----:B-1----:R-:W-:Y:S02]  /*cd60*/  FMUL.FTZ R0, R27, UR23 ;  /* 0x000000171b007c20 */ /* 0x002fe40008410000 */
[----:B------:R-:W1:Y:S02]  /*cd70*/  LDSM.16.M88.4 R24, [R241] ;  /* 0x00000000f118783b */ /* 0x000e640000000200 */
[----:B------:R2:W4:Y:S02]  /*cd80*/  MUFU.TANH R192, R0 ;  /* 0x0000000000c07308 */ /* 0x0005240000002400 */
[----:B--2---:R-:W-:-:S06]  /*cd90*/  FMUL.FTZ R0, R32, UR23 ;  /* 0x0000001720007c20 */ /* 0x004fcc0008410000 */
[----:B------:R2:W-:Y:S02]  /*cda0*/  MUFU.TANH R220, R0 ;  /* 0x0000000000dc7308 */ /* 0x0005e40000002400 */
[----:B--2---:R-:W-:Y:S01]  /*cdb0*/  FMUL.FTZ R0, R33, UR23 ;  /* 0x0000001721007c20 */ /* 0x004fe20008410000 */
[C---:B-1----:R-:W-:Y:S05]  /*cdc0*/  HMMA.16816.F32 R108, R12.reuse, R24, R108 ;  /* 0x000000180c6c723c */ /* 0x042fea000000186c */
[----:B------:R1:W2:Y:S01]  /*cdd0*/  MUFU.TANH R190, R0 ;  /* 0x0000000000be7308 */ /* 0x0002a20000002400 */
[----:B------:R-:W-:Y:S01]  /*cde0*/  HMMA.16816.F32 R112, R12, R26, R172 ;  /* 0x0000001a0c70723c */ /* 0x000fe200000018ac */
[----:B------:R-:W5:Y:S01]  /*cdf0*/  LDSM.16.M88.4 R24, [R238] ;  /* 0x00000000ee18783b */ /* 0x000f620000000200 */
[----:B-1----:R-:W-:-:S05]  /*ce00*/  FMUL.FTZ R0, R34, UR23 ;  /* 0x0000001722007c20 */ /* 0x002fca0008410000 */
[----:B------:R1:W-:Y:S02]  /*ce10*/  MUFU.TANH R219, R0 ;  /* 0x0000000000db7308 */ /* 0x0003e40000002400 */
[----:B-1----:R-:W-:Y:S02]  /*ce20*/  FMUL.FTZ R0, R35, UR23 ;  /* 0x0000001723007c20 */ /* 0x002fe40008410000 */
[----:B------:R-:W1:Y:S04]  /*ce30*/  LDSM.16.M88.4 R32, [R239] ;  /* 0x00000000ef20783b */ /* 0x000e680000000200 */
[----:B------:R3:W2:Y:S01]  /*ce40*/  MUFU.TANH R188, R0 ;  /* 0x0000000000bc7308 */ /* 0x0006a20000002400 */
[C---:B-----5:R-:W-:Y:S06]  /*ce50*/  HMMA.16816.F32 R96, R12.reuse, R26, R168 ;  /* 0x0000001a0c60723c */ /* 0x060fec00000018a8 */
[----:B------:R-:W-:Y:S01]  /*ce60*/  HMMA.16816.F32 R100, R12, R24, R100 ;  /* 0x000000180c64723c */ /* 0x000fe20000001864 */
[----:B------:R-:W5:Y:S01]  /*ce70*/  LDSM.16.M88.4 R24, [R234] ;  /* 0x00000000ea18783b */ /* 0x000f620000000200 */
[----:B---3--:R-:W-:-:S04]  /*ce80*/  FMUL.FTZ R0, R16, UR23 ;  /* 0x0000001710007c20 */ /* 0x008fc80008410000 */
[----:B------:R3:W-:Y:S02]  /*ce90*/  MUFU.TANH R213, R0 ;  /* 0x0000000000d57308 */ /* 0x0007e40000002400 */
[----:B---3--:R-:W-:Y:S01]  /*cea0*/  FMUL.FTZ R0, R17, UR23 ;  /* 0x0000001711007c20 */ /* 0x008fe20008410000 */
[C---:B-1----:R-:W-:Y:S05]  /*ceb0*/  HMMA.16816.F32 R120, R12.reuse, R32, R120 ;  /* 0x000000200c78723c */ /* 0x042fea0000001878 */
[----:B------:R1:W-:Y:S01]  /*cec0*/  MUFU.TANH R187, R0 ;  /* 0x0000000000bb7308 */ /* 0x0003e20000002400 */
[C---:B------:R-:W-:Y:S01]  /*ced0*/  HMMA.16816.F32 R124, R12.reuse, R34, R124 ;  /* 0x000000220c7c723c */ /* 0x040fe2000000187c */
[----:B------:R-:W3:Y:S05]  /*cee0*/  LDSM.16.M88.4 R32, [R236] ;  /* 0x00000000ec20783b */ /* 0x000eea0000000200 */
[C---:B-----5:R-:W-:Y:S06]  /*cef0*/  HMMA.16816.F32 R68, R12.reuse, R24, R68 ;  /* 0x000000180c44723c */ /* 0x060fec0000001844 */
[----:B------:R-:W-:Y:S01]  /*cf00*/  HMMA.16816.F32 R64, R12, R26, R64 ;  /* 0x0000001a0c40723c */ /* 0x000fe20000001840 */
[----:B------:R-:W-:Y:S01]  /*cf10*/  LDSM.16.M88.4 R24, [R227+0x7000] ;  /* 0x00700000e318783b */ /* 0x000fe20000000200 */
[----:B-1----:R-:W-:-:S04]  /*cf20*/  FMUL.FTZ R0, R18, UR23 ;  /* 0x0000001712007c20 */ /* 0x002fc80008410000 */
[----:B------:R1:W-:Y:S02]  /*cf30*/  MUFU.TANH R212, R0 ;  /* 0x0000000000d47308 */ /* 0x0003e40000002400 */
[----:B-1----:R-:W-:Y:S02]  /*cf40*/  FMUL.FTZ R0, R19, UR23 ;  /* 0x0000001713007c20 */ /* 0x002fe40008410000 */
[----:B------:R-:W-:Y:S01]  /*cf50*/  HMMA.16816.F32 R16, R8, R54, R20 ;  /* 0x000000360810723c */ /* 0x000fe20000001814 */
[----:B------:R-:W1:Y:S03]  /*cf60*/  LDSM.16.M88.4 R20, [R237] ;  /* 0x00000000ed14783b */ /* 0x000e660000000200 */
[----:B------:R5:W-:Y:S02]  /*cf70*/  MUFU.TANH R186, R0 ;  /* 0x0000000000ba7308 */ /* 0x000be40000002400 */
[C---:B---3--:R-:W-:Y:S06]  /*cf80*/  HMMA.16816.F32 R84, R12.reuse, R32, R84 ;  /* 0x000000200c54723c */ /* 0x048fec0000001854 */
[----:B------:R-:W-:Y:S01]  /*cf90*/  HMMA.16816.F32 R80, R12, R34, R80 ;  /* 0x000000220c50723c */ /* 0x000fe20000001850 */
[----:B-----5:R-:W-:-:S04]  /*cfa0*/  FMUL.FTZ R0, R28, UR23 ;  /* 0x000000171c007c20 */ /* 0x020fc80008410000 */
[----:B------:R3:W-:Y:S02]  /*cfb0*/  MUFU.TANH R210, R0 ;  /* 0x0000000000d27308 */ /* 0x0007e40000002400 */
[----:B---3--:R-:W-:Y:S01]  /*cfc0*/  FMUL.FTZ R0, R29, UR23 ;  /* 0x000000171d007c20 */ /* 0x008fe20008410000 */
[C---:B-1----:R-:W-:Y:S05]  /*cfd0*/  HMMA.16816.F32 R92, R12.reuse, R20, R92 ;  /* 0x000000140c5c723c */ /* 0x042fea000000185c */
[----:B------:R1:W3:Y:S01]  /*cfe0*/  MUFU.TANH R184, R0 ;  /* 0x0000000000b87308 */ /* 0x0002e20000002400 */
[----:B------:R-:W-:Y:S01]  /*cff0*/  HMMA.16816.F32 R88, R12, R22, R88 ;  /* 0x000000160c58723c */ /* 0x000fe20000001858 */
[----:B------:R-:W5:Y:S01]  /*d000*/  LDSM.16.M88.4 R20, [R227+0x4000] ;  /* 0x00400000e314783b */ /* 0x000f620000000200 */
[----:B-1----:R-:W-:-:S05]  /*d010*/  FMUL.FTZ R0, R30, UR23 ;  /* 0x000000171e007c20 */ /* 0x002fca0008410000 */
[----:B------:R1:W-:Y:S02]  /*d020*/  MUFU.TANH R208, R0 ;  /* 0x0000000000d07308 */ /* 0x0003e40000002400 */
[----:B-1----:R-:W-:Y:S02]  /*d030*/  FMUL.FTZ R0, R31, UR23 ;  /* 0x000000171f007c20 */ /* 0x002fe40008410000 */
[C---:B------:R-:W-:Y:S01]  /*d040*/  HMMA.16816.F32 R28, R8.reuse, R48, R44 ;  /* 0x00000030081c723c */ /* 0x040fe2000000182c */
[----:B------:R-:W1:Y:S03]  /*d050*/  LDSM.16.M88.4 R44, [R235] ;  /* 0x00000000eb2c783b */ /* 0x000e660000000200 */
[----:B------:R4:W-:Y:S02]  /*d060*/  MUFU.TANH R183, R0 ;  /* 0x0000000000b77308 */ /* 0x0009e40000002400 */
[C---:B-----5:R-:W-:Y:S06]  /*d070*/  HMMA.16816.F32 R52, R8.reuse, R20, R108 ;  /* 0x000000140834723c */ /* 0x060fec000000186c */
[----:B------:R-:W-:Y:S01]  /*d080*/  HMMA.16816.F32 R32, R8, R22, R112 ;  /* 0x000000160820723c */ /* 0x000fe20000001870 */
[----:B------:R-:W-:Y:S01]  /*d090*/  IMAD.MOV.U32 R108, RZ, RZ, R191 ;  /* 0x000000ffff6c7224 */ /* 0x000fe200078e00bf */
[----:B------:R-:W5:Y:S01]  /*d0a0*/  LDSM.16.M88.4 R20, [R227+0x7800] ;  /* 0x00780000e314783b */ /* 0x000f620000000200 */
[----:B------:R-:W-:-:S02]  /*d0b0*/  IMAD.MOV.U32 R111, RZ, RZ, R248 ;  /* 0x000000ffff6f7224 */ /* 0x000fc400078e00f8 */
[----:B------:R-:W-:Y:S02]  /*d0c0*/  IMAD.MOV.U32 R248, RZ, RZ, R251 ;  /* 0x000000fffff87224 */ /* 0x000fe400078e00fb */
[----:B----4-:R-:W-:Y:S01]  /*d0d0*/  FMUL.FTZ R0, R16, UR23 ;  /* 0x0000001710007c20 */ /* 0x010fe20008410000 */
[----:B------:R-:W-:-:S03]  /*d0e0*/  IMAD.MOV.U32 R251, RZ, RZ, R38 ;  /* 0x000000fffffb7224 */ /* 0x000fc600078e0026 */
[----:B------:R4:W-:Y:S02]  /*d0f0*/  MUFU.TANH R206, R0 ;  /* 0x0000000000ce7308 */ /* 0x0009e40000002400 */
[----:B----4-:R-:W-:Y:S01]  /*d100*/  FMUL.FTZ R0, R17, UR23 ;  /* 0x0000001711007c20 */ /* 0x010fe20008410000 */
[C---:B-1----:R-:W-:Y:S05]  /*d110*/  HMMA.16816.F32 R76, R12.reuse, R44, R76 ;  /* 0x0000002c0c4c723c */ /* 0x042fea000000184c */
[----:B------:R1:W4:Y:S01]  /*d120*/  MUFU.TANH R182, R0 ;  /* 0x0000000000b67308 */ /* 0x0003220000002400 */
[----:B------:R-:W-:Y:S01]  /*d130*/  HMMA.16816.F32 R72, R12, R46, R72 ;  /* 0x0000002e0c48723c */ /* 0x000fe20000001848 */
[----:B------:R-:W2:Y:S05]  /*d140*/  LDSM.16.M88.4 R44, [R227+0x6000] ;  /* 0x00600000e32c783b */ /* 0x000eaa0000000200 */
[C---:B-----5:R-:W-:Y:S06]  /*d150*/  HMMA.16816.F32 R64, R8.reuse, R22, R64 ;  /* 0x000000160840723c */ /* 0x060fec0000001840 */
[----:B------:R-:W-:Y:S01]  /*d160*/  HMMA.16816.F32 R68, R8, R20, R68 ;  /* 0x000000140844723c */ /* 0x000fe20000001844 */
[----:B-1----:R-:W-:Y:S01]  /*d170*/  FMUL.FTZ R0, R18, UR23 ;  /* 0x0000001712007c20 */ /* 0x002fe20008410000 */
[----:B------:R-:W-:-:S02]  /*d180*/  IMAD.U32 R23, RZ, RZ, UR4 ;  /* 0x00000004ff177e24 */ /* 0x000fc4000f8e00ff */
[----:B------:R-:W-:Y:S01]  /*d190*/  IMAD.U32 R22, RZ, RZ, UR4 ;  /* 0x00000004ff167e24 */ /* 0x000fe2000f8e00ff */
[----:B------:R1:W-:Y:S01]  /*d1a0*/  MUFU.TANH R204, R0 ;  /* 0x0000000000cc7308 */ /* 0x0003e20000002400 */
[----:B------:R-:W-:Y:S01]  /*d1b0*/  HMMA.16816.F32 R76, R8, R24, R76 ;  /* 0x00000018084c723c */ /* 0x000fe2000000184c */
[----:B------:R-:W-:Y:S02]  /*d1c0*/  IMAD.U32 R21, RZ, RZ, UR4 ;  /* 0x00000004ff157e24 */ /* 0x000fe4000f8e00ff */
[----:B------:R-:W-:-:S03]  /*d1d0*/  IMAD.U32 R20, RZ, RZ, UR4 ;  /* 0x00000004ff147e24 */ /* 0x000fc6000f8e00ff */
[----:B------:R-:W-:Y:S01]  /*d1e0*/  HMMA.16816.F32 R72, R8, R26, R72 ;  /* 0x0000001a0848723c */ /* 0x000fe20000001848 */
[----:B------:R-:W-:Y:S02]  /*d1f0*/  IMAD.U32 R24, RZ, RZ, UR4 ;  /* 0x00000004ff187e24 */ /* 0x000fe4000f8e00ff */
[----:B------:R-:W-:-:S04]  /*d200*/  IMAD.U32 R25, RZ, RZ, UR4 ;  /* 0x00000004ff197e24 */ /* 0x000fc8000f8e00ff */
[----:B------:R-:W-:Y:S02]  /*d210*/  IMAD.U32 R27, RZ, RZ, UR4 ;  /* 0x00000004ff1b7e24 */ /* 0x000fe4000f8e00ff */
[----:B------:R-:W-:Y:S02]  /*d220*/  IMAD.U32 R26, RZ, RZ, UR4 ;  /* 0x00000004ff1a7e24 */ /* 0x000fe4000f8e00ff */
[----:B-1----:R-:W-:Y:S02]  /*d230*/  FMUL.FTZ R0, R19, UR23 ;  /* 0x0000001713007c20 */ /* 0x002fe40008410000 */
[C---:B------:R-:W-:Y:S01]  /*d240*/  HMMA.16816.F32 R16, R8.reuse, R50, R56 ;  /* 0x000000320810723c */ /* 0x040fe20000001838 */
[----:B------:R-:W1:Y:S01]  /*d250*/  LDSM.16.M88.4 R56, [R227+0x4800] ;  /* 0x00480000e338783b */ /* 0x000e620000000200 */
[----:B------:R5:W4:Y:S03]  /*d260*/  MUFU.TANH R169, R0 ;  /* 0x0000000000a97308 */ /* 0x000b260000002400 */
[----:B------:R-:W3:Y:S01]  /*d270*/  LDSM.16.M88.4 R48, [R227+0x5800] ;  /* 0x00580000e330783b */ /* 0x000ee20000000200 */
[C---:B--2---:R-:W-:Y:S06]  /*d280*/  HMMA.16816.F32 R92, R8.reuse, R44, R92 ;  /* 0x0000002c085c723c */ /* 0x044fec000000185c */
[----:B------:R-:W-:Y:S01]  /*d290*/  HMMA.16816.F32 R88, R8, R46, R88 ;  /* 0x0000002e0858723c */ /* 0x000fe20000001858 */
[----:B-----5:R-:W-:-:S04]  /*d2a0*/  FMUL.FTZ R0, R28, UR23 ;  /* 0x000000171c007c20 */ /* 0x020fc80008410000 */
[----:B------:R2:W-:Y:S02]  /*d2b0*/  MUFU.TANH R202, R0 ;  /* 0x0000000000ca7308 */ /* 0x0005e40000002400 */
[----:B--2---:R-:W-:Y:S01]  /*d2c0*/  FMUL.FTZ R0, R29, UR23 ;  /* 0x000000171d007c20 */ /* 0x004fe20008410000 */
[C---:B-1----:R-:W-:Y:S05]  /*d2d0*/  HMMA.16816.F32 R12, R8.reuse, R58, R116 ;  /* 0x0000003a080c723c */ /* 0x042fea0000001874 */
[----:B------:R1:W2:Y:S01]  /*d2e0*/  MUFU.TANH R181, R0 ;  /* 0x0000000000b57308 */ /* 0x0002a20000002400 */
[C---:B---3--:R-:W-:Y:S06]  /*d2f0*/  HMMA.16816.F32 R96, R8.reuse, R50, R96 ;  /* 0x000000320860723c */ /* 0x048fec0000001860 */
[----:B------:R-:W-:Y:S01]  /*d300*/  HMMA.16816.F32 R100, R8, R48, R100 ;  /* 0x000000300864723c */ /* 0x000fe20000001864 */
[----:B-1----:R-:W-:-:S04]  /*d310*/  FMUL.FTZ R0, R30, UR23 ;  /* 0x000000171e007c20 */ /* 0x002fc80008410000 */
[----:B------:R1:W-:Y:S07]  /*d320*/  MUFU.TANH R200, R0 ;  /* 0x0000000000c87308 */ /* 0x0003ee0000002400 */
[----:B------:R-:W-:Y:S01]  /*d330*/  FMUL.FTZ R38, R15, UR23 ;  /* 0x000000170f267c20 */ /* 0x000fe20008410000 */
[----:B------:R-:W-:Y:S01]  /*d340*/  FMUL.FTZ R39, R14, UR23 ;  /* 0x000000170e277c20 */ /* 0x000fe20008410000 */
[----:B------:R-:W-:Y:S02]  /*d350*/  IMAD.U32 R15, RZ, RZ, UR4 ;  /* 0x00000004ff0f7e24 */ /* 0x000fe4000f8e00ff */
[----:B------:R-:W-:-:S02]  /*d360*/  IMAD.U32 R14, RZ, RZ, UR4 ;  /* 0x00000004ff0e7e24 */ /* 0x000fc4000f8e00ff */
[----:B-1----:R-:W-:Y:S02]  /*d370*/  FMUL.FTZ R0, R31, UR23 ;  /* 0x000000171f007c20 */ /* 0x002fe40008410000 */
[C---:B------:R-:W-:Y:S01]  /*d380*/  HMMA.16816.F32 R28, R8.reuse, R40, R60 ;  /* 0x00000028081c723c */ /* 0x040fe2000000183c */
[----:B------:R-:W1:Y:S01]  /*d390*/  LDSM.16.M88.4 R60, [R227+0x5000] ;  /* 0x00500000e33c783b */ /* 0x000e620000000200 */
[----:B------:R3:W5:Y:S04]  /*d3a0*/  MUFU.TANH R174, R0 ;  /* 0x0000000000ae7308 */ /* 0x0007680000002400 */
[----:B------:R-:W-:Y:S07]  /*d3b0*/  HMMA.16816.F32 R40, R8, R42, R104 ;  /* 0x0000002a0828723c */ /* 0x000fee0000001868 */
[----:B------:R-:W-:-:S02]  /*d3c0*/  IMAD.MOV.U32 R105, RZ, RZ, R249 ;  /* 0x000000ffff697224 */ /* 0x000fc400078e00f9 */
[----:B------:R-:W-:Y:S02]  /*d3d0*/  IMAD.MOV.U32 R249, RZ, RZ, R2 ;  /* 0x000000fffff97224 */ /* 0x000fe400078e0002 */
[----:B------:R-:W-:Y:S02]  /*d3e0*/  IMAD.MOV.U32 R106, RZ, RZ, R5 ;  /* 0x000000ffff6a7224 */ /* 0x000fe400078e0005 */
[----:B------:R-:W-:Y:S01]  /*d3f0*/  FMUL.FTZ R5, R35, UR23 ;  /* 0x0000001723057c20 */ /* 0x000fe20008410000 */
[----:B---3--:R-:W-:Y:S01]  /*d400*/  FMUL.FTZ R0, R16, UR23 ;  /* 0x0000001710007c20 */ /* 0x008fe20008410000 */
[----:B------:R-:W-:Y:S02]  /*d410*/  IMAD.MOV.U32 R104, RZ, RZ, R4 ;  /* 0x000000ffff687224 */ /* 0x000fe400078e0004 */
[----:B------:R3:W-:Y:S01]  /*d420*/  MUFU.TANH R112, R5 ;  /* 0x0000000500707308 */ /* 0x0007e20000002400 */
[----:B------:R-:W-:-:S07]  /*d430*/  IMAD.U32 R35, RZ, RZ, UR4 ;  /* 0x00000004ff237e24 */ /* 0x000fce000f8e00ff */
[----:B------:R4:W-:Y:S01]  /*d440*/  MUFU.TANH R198, R0 ;  /* 0x0000000000c67308 */ /* 0x0009e20000002400 */
[----:B---3--:R-:W-:Y:S02]  /*d450*/  IMAD.U32 R5, RZ, RZ, UR4 ;  /* 0x00000004ff057e24 */ /* 0x008fe4000f8e00ff */
[----:B----4-:R-:W-:-:S05]  /*d460*/  FMUL.FTZ R0, R17, UR23 ;  /* 0x0000001711007c20 */ /* 0x010fca0008410000 */
[----:B------:R3:W4:Y:S02]  /*d470*/  MUFU.TANH R179, R0 ;  /* 0x0000000000b37308 */ /* 0x0007240000002400 */
[----:B---3--:R-:W-:-:S06]  /*d480*/  FMUL.FTZ R0, R18, UR23 ;  /* 0x0000001712007c20 */ /* 0x008fcc0008410000 */
[----:B------:R3:W-:Y:S02]  /*d490*/  MUFU.TANH R196, R0 ;  /* 0x0000000000c47308 */ /* 0x0007e40000002400 */
[----:B---3--:R-:W-:Y:S02]  /*d4a0*/  FMUL.FTZ R0, R19, UR23 ;  /* 0x0000001713007c20 */ /* 0x008fe40008410000 */
[C---:B------:R-:W-:Y:S04]  /*d4b0*/  HMMA.16816.F32 R16, R8.reuse, R56, R128 ;  /* 0x000000380810723c */ /* 0x040fe80000001880 */
[----:B------:R-:W-:Y:S02]  /*d4c0*/  MUFU.TANH R128, R39 ;  /* 0x0000002700807308 */ /* 0x000fe40000002400 */
[C---:B-1----:R-:W-:Y:S06]  /*d4d0*/  HMMA.16816.F32 R56, R8.reuse, R60, R120 ;  /* 0x0000003c0838723c */ /* 0x042fec0000001878 */
[----:B------:R1:W3:Y:S01]  /*d4e0*/  MUFU.TANH R176, R0 ;  /* 0x0000000000b07308 */ /* 0x0002e20000002400 */
[----:B------:R-:W-:Y:S11]  /*d4f0*/  HMMA.16816.F32 R60, R8, R62, R124 ;  /* 0x0000003e083c723c */ /* 0x000ff6000000187c */
[----:B------:R-:W-:Y:S01]  /*d500*/  FMUL.FTZ R2, R17, UR23 ;  /* 0x0000001711027c20 */ /* 0x000fe20008410000 */
[----:B------:R-:W-:Y:S01]  /*d510*/  FMUL.FTZ R4, R16, UR23 ;  /* 0x0000001710047c20 */ /* 0x000fe20008410000 */
[----:B-1----:R-:W-:Y:S01]  /*d520*/  FMUL.FTZ R0, R28, UR23 ;  /* 0x000000171c007c20 */ /* 0x002fe20008410000 */
[----:B------:R-:W-:Y:S01]  /*d530*/  FMUL.FTZ R16, R19, UR23 ;  /* 0x0000001713107c20 */ /* 0x000fe20008410000 */
[----:B------:R-:W-:Y:S01]  /*d540*/  MUFU.TANH R110, R2 ;  /* 0x00000002006e7308 */ /* 0x000fe20000002400 */
[----:B------:R-:W-:-:S02]  /*d550*/  IMAD.U32 R19, RZ, RZ, UR4 ;  /* 0x00000004ff137e24 */ /* 0x000fc4000f8e00ff */
[----:B------:R-:W-:-:S05]  /*d560*/  IMAD.U32 R17, RZ, RZ, UR4 ;  /* 0x00000004ff117e24 */ /* 0x000fca000f8e00ff */
[----:B------:R1:W-:Y:S08]  /*d570*/  MUFU.TANH R194, R0 ;  /* 0x0000000000c27308 */ /* 0x0003f00000002400 */
[----:B------:R-:W-:Y:S08]  /*d580*/  MUFU.TANH R172, R4 ;  /* 0x0000000400ac7308 */ /* 0x000ff00000002400 */
[----:B------:R2:W-:Y:S01]  /*d590*/  MUFU.TANH R109, R16 ;  /* 0x00000010006d7308 */ /* 0x0005e20000002400 */
[----:B-1----:R-:W-:-:S07]  /*d5a0*/  FMUL.FTZ R0, R29, UR23 ;  /* 0x000000171d007c20 */ /* 0x002fce0008410000 */
[----:B------:R1:W3:Y:S01]  /*d5b0*/  MUFU.TANH R168, R0 ;  /* 0x0000000000a87308 */ /* 0x0002e20000002400 */
[----:B--2---:R-:W-:Y:S02]  /*d5c0*/  IMAD.U32 R16, RZ, RZ, UR4 ;  /* 0x00000004ff107e24 */ /* 0x004fe4000f8e00ff */
[----:B-1----:R-:W-:-:S05]  /*d5d0*/  FMUL.FTZ R0, R30, UR23 ;  /* 0x000000171e007c20 */ /* 0x002fca0008410000 */
[----:B------:R1:W-:Y:S02]  /*d5e0*/  MUFU.TANH R191, R0 ;  /* 0x0000000000bf7308 */ /* 0x0003e40000002400 */
[----:B-1----:R-:W-:Y:S02]  /*d5f0*/  FMUL.FTZ R0, R31, UR23 ;  /* 0x000000171f007c20 */ /* 0x002fe40008410000 */
[----:B------:R-:W1:Y:S01]  /*d600*/  LDSM.16.M88.4 R28, [R227+0x6800] ;  /* 0x00680000e31c783b */ /* 0x000e620000000200 */
[----:B------:R-:W-:-:S04]  /*d610*/  DEPBAR.LE SB0, 0x0 ;  /* 0x000080000000791a */ /* 0x000fc80000000000 */
[----:B------:R2:W3:Y:S02]  /*d620*/  MUFU.TANH R175, R0 ;  /* 0x0000000000af7308 */ /* 0x0004e40000002400 */
[----:B--2---:R-:W-:Y:S01]  /*d630*/  FMUL.FTZ R0, R40, UR23 ;  /* 0x0000001728007c20 */ /* 0x004fe20008410000 */
[----:B------:R-:W-:Y:S01]  /*d640*/  FMUL.FTZ R40, R13, UR23 ;  /* 0x000000170d287c20 */ /* 0x000fe20008410000 */
[----:B------:R-:W-:-:S04]  /*d650*/  IMAD.U32 R13, RZ, RZ, UR4 ;  /* 0x00000004ff0d7e24 */ /* 0x000fc8000f8e00ff */
[----:B------:R2:W-:Y:S08]  /*d660*/  MUFU.TANH R189, R0 ;  /* 0x0000000000bd7308 */ /* 0x0005f00000002400 */
[----:B------:R-:W-:Y:S01]  /*d670*/  MUFU.TANH R107, R40 ;  /* 0x00000028006b7308 */ /* 0x000fe20000002400 */
[----:B-1----:R-:W-:Y:S01]  /*d680*/  HMMA.16816.F32 R84, R8, R28, R84 ;  /* 0x0000001c0854723c */ /* 0x002fe20000001854 */
[----:B------:R-:W1:Y:S01]  /*d690*/  S2R R28, SR_TID.X ;  /* 0x00000000001c7919 */ /* 0x000e620000002100 */
[----:B--2---:R-:W-:Y:S01]  /*d6a0*/  FMUL.FTZ R0, R41, UR23 ;  /* 0x0000001729007c20 */ /* 0x004fe20008410000 */
[----:B------:R-:W-:-:S03]  /*d6b0*/  FMUL.FTZ R41, R12, UR23 ;  /* 0x000000170c297c20 */ /* 0x000fc60008410000 */
[----:B------:R-:W-:Y:S01]  /*d6c0*/  HMMA.16816.F32 R80, R8, R30, R80 ;  /* 0x0000001e0850723c */ /* 0x000fe20000001850 */
[----:B------:R2:W3:Y:S01]  /*d6d0*/  MUFU.TANH R131, R0 ;  /* 0x0000000000837308 */ /* 0x0004e20000002400 */
[----:B------:R-:W-:-:S05]  /*d6e0*/  IMAD.U32 R29, RZ, RZ, UR4 ;  /* 0x00000004ff1d7e24 */ /* 0x000fca000f8e00ff */
[----:B------:R-:W-:Y:S02]  /*d6f0*/  IMAD.U32 R31, RZ, RZ, UR4 ;  /* 0x00000004ff1f7e24 */ /* 0x000fe4000f8e00ff */
[----:B------:R-:W-:Y:S01]  /*d700*/  IMAD.U32 R30, RZ, RZ, UR4 ;  /* 0x00000004ff1e7e24 */ /* 0x000fe2000f8e00ff */
[----:B------:R5:W-:Y:S01]  /*d710*/  MUFU.TANH R170, R41 ;  /* 0x0000002900aa7308 */ /* 0x000be20000002400 */
[----:B------:R-:W-:Y:S02]  /*d720*/  IMAD.U32 R11, RZ, RZ, UR4 ;  /* 0x00000004ff0b7e24 */ /* 0x000fe4000f8e00ff */
[----:B------:R-:W-:Y:S02]  /*d730*/  IMAD.U32 R10, RZ, RZ, UR4 ;  /* 0x00000004ff0a7e24 */ /* 0x000fe4000f8e00ff */
[----:B------:R-:W-:Y:S02]  /*d740*/  IMAD.U32 R9, RZ, RZ, UR4 ;  /* 0x00000004ff097e24 */ /* 0x000fe4000f8e00ff */
[----:B------:R-:W-:-:S02]  /*d750*/  IMAD.U32 R8, RZ, RZ, UR4 ;  /* 0x00000004ff087e24 */ /* 0x000fc4000f8e00ff */
[----:B--2---:R-:W-:-:S04]  /*d760*/  FMUL.FTZ R0, R42, UR23 ;  /* 0x000000172a007c20 */ /* 0x004fc80008410000 */
[----:B------:R2:W-:Y:S01]  /*d770*/  MUFU.TANH R185, R0 ;  /* 0x0000000000b97308 */ /* 0x0005e20000002400 */
[----:B-1----:R-:W-:Y:S02]  /*d780*/  IMAD.SHL.U32 R12, R28, 0x2, RZ ;  /* 0x000000021c0c7824 */ /* 0x002fe400078e00ff */
[----:B------:R-:W-:-:S03]  /*d790*/  IMAD.U32 R28, RZ, RZ, UR4 ;  /* 0x00000004ff1c7e24 */ /* 0x000fc6000f8e00ff */
[----:B------:R-:W-:Y:S01]  /*d7a0*/  LOP3.LUT R2, R12, 0x6, RZ, 0xc0, !PT ;  /* 0x000000060c027812 */ /* 0x000fe200078ec0ff */
[----:B------:R-:W-:-:S03]  /*d7b0*/  IMAD.U32 R12, RZ, RZ, UR4 ;  /* 0x00000004ff0c7e24 */ /* 0x000fc6000f8e00ff */
[--C-:B------:R-:W-:Y:S02]  /*d7c0*/  LOP3.LUT R42, R24, 0x60, R2.reuse, 0xfe, !PT ;  /* 0x00000060182a7812 */ /* 0x100fe400078efe02 */
[--C-:B-----5:R-:W-:Y:S01]  /*d7d0*/  LOP3.LUT R41, R23, 0x68, R2.reuse, 0xfe, !PT ;  /* 0x0000006817297812 */ /* 0x120fe200078efe02 */
[----:B--2---:R-:W-:Y:S01]  /*d7e0*/  FMUL.FTZ R0, R43, UR23 ;  /* 0x000000172b007c20 */ /* 0x004fe20008410000 */
[--C-:B------:R-:W-:Y:S02]  /*d7f0*/  LOP3.LUT R35, R35, 0x18, R2.reuse, 0xfe, !PT ;  /* 0x0000001823237812 */ /* 0x100fe400078efe02 */
[--C-:B------:R-:W-:Y:S01]  /*d800*/  LOP3.LUT R31, R31, 0x30, R2.reuse, 0xfe, !PT ;  /* 0x000000301f1f7812 */ /* 0x100fe200078efe02 */
[----:B------:R1:W2:Y:S01]  /*d810*/  MUFU.TANH R129, R0 ;  /* 0x0000000000817308 */ /* 0x0002a20000002400 */
[--C-:B------:R-:W-:Y:S02]  /*d820*/  LOP3.LUT R30, R30, 0x38, R2.reuse, 0xfe, !PT ;  /* 0x000000381e1e7812 */ /* 0x100fe400078efe02 */
[----:B------:R-:W-:-:S02]  /*d830*/  LOP3.LUT R29, R29, 0x40, R2, 0xfe, !PT ;  /* 0x000000401d1d7812 */ /* 0x000fc400078efe02 */
[--C-:B------:R-:W-:Y:S02]  /*d840*/  LOP3.LUT R28, R28, 0x48, R2.reuse, 0xfe, !PT ;  /* 0x000000481c1c7812 */ /* 0x100fe400078efe02 */
[--C-:B------:R-:W-:Y:S02]  /*d850*/  LOP3.LUT R27, R27, 0x50, R2.reuse, 0xfe, !PT ;  /* 0x000000501b1b7812 */ /* 0x100fe400078efe02 */
[--C-:B------:R-:W-:Y:S02]  /*d860*/  LOP3.LUT R26, R26, 0x58, R2.reuse, 0xfe, !PT ;  /* 0x000000581a1a7812 */ /* 0x100fe400078efe02 */
[--C-:B------:R-:W-:Y:S02]  /*d870*/  LOP3.LUT R40, R22, 0x70, R2.reuse, 0xfe, !PT ;  /* 0x0000007016287812 */ /* 0x100fe400078efe02 */
[--C-:B------:R-:W-:Y:S02]  /*d880*/  LOP3.LUT R24, R20, 0x80, R2.reuse, 0xfe, !PT ;  /* 0x0000008014187812 */ /* 0x100fe400078efe02 */
[--C-:B------:R-:W-:Y:S01]  /*d890*/  LOP3.LUT R23, R19, 0x88, R2.reuse, 0xfe, !PT ;  /* 0x0000008813177812 */ /* 0x100fe200078efe02 */
[----:B-1----:R-:W-:Y:S01]  /*d8a0*/  FMUL.FTZ R0, R52, UR23 ;  /* 0x0000001734007c20 */ /* 0x002fe20008410000 */
[----:B------:R-:W-:-:S02]  /*d8b0*/  LOP3.LUT R44, R11, 0x98, R2, 0xfe, !PT ;  /* 0x000000980b2c7812 */ /* 0x000fc400078efe02 */
[--C-:B------:R-:W-:Y:S01]  /*d8c0*/  LOP3.LUT R43, R10, 0xa0, R2.reuse, 0xfe, !PT ;  /* 0x000000a00a2b7812 */ /* 0x100fe200078efe02 */
[----:B------:R1:W-:Y:S01]  /*d8d0*/  MUFU.TANH R180, R0 ;  /* 0x0000000000b47308 */ /* 0x0003e20000002400 */
[--C-:B------:R-:W-:Y:S02]  /*d8e0*/  LOP3.LUT R51, R9, 0xa8, R2.reuse, 0xfe, !PT ;  /* 0x000000a809337812 */ /* 0x100fe400078efe02 */
[--C-:B------:R-:W-:Y:S02]  /*d8f0*/  LOP3.LUT R39, R8, 0xb0, R2.reuse, 0xfe, !PT ;  /* 0x000000b008277812 */ /* 0x100fe400078efe02 */
[--C-:B------:R-:W-:Y:S02]  /*d900*/  LOP3.LUT R49, R17, 0xc8, R2.reuse, 0xfe, !PT ;  /* 0x000000c811317812 */ /* 0x100fe400078efe02 */
[--C-:B------:R-:W-:Y:S02]  /*d910*/  LOP3.LUT R48, R16, 0xd0, R2.reuse, 0xfe, !PT ;  /* 0x000000d010307812 */ /* 0x100fe400078efe02 */
[----:B------:R-:W-:-:S02]  /*d920*/  LOP3.LUT R52, R15, 0xd8, R2, 0xfe, !PT ;  /* 0x000000d80f347812 */ /* 0x000fc400078efe02 */
[--C-:B------:R-:W-:Y:S02]  /*d930*/  LOP3.LUT R47, R14, 0xe0, R2.reuse, 0xfe, !PT ;  /* 0x000000e00e2f7812 */ /* 0x100fe400078efe02 */
[--C-:B------:R-:W-:Y:S02]  /*d940*/  LOP3.LUT R46, R13, 0xe8, R2.reuse, 0xfe, !PT ;  /* 0x000000e80d2e7812 */ /* 0x100fe400078efe02 */
[--C-:B------:R-:W-:Y:S01]  /*d950*/  LOP3.LUT R25, R25, 0xf8, R2.reuse, 0xfe, !PT ;  /* 0x000000f819197812 */ /* 0x100fe200078efe02 */
[----:B-1----:R-:W-:Y:S01]  /*d960*/  FMUL.FTZ R0, R53, UR23 ;  /* 0x0000001735007c20 */ /* 0x002fe20008410000 */
[----:B------:R-:W-:-:S03]  /*d970*/  LOP3.LUT R53, R12, 0xf0, R2, 0xfe, !PT ;  /* 0x000000f00c357812 */ /* 0x000fc600078efe02 */
[----:B------:R1:W5:Y:S02]  /*d980*/  MUFU.TANH R124, R0 ;  /* 0x00000000007c7308 */ /* 0x0003640000002400 */
[----:B-1----:R-:W-:-:S06]  /*d990*/  FMUL.FTZ R0, R54, UR23 ;  /* 0x0000001736007c20 */ /* 0x002fcc0008410000 */
[----:B------:R1:W-:Y:S02]  /*d9a0*/  MUFU.TANH R178, R0 ;  /* 0x0000000000b27308 */ /* 0x0003e40000002400 */
[----:B-1----:R-:W-:-:S06]  /*d9b0*/  FMUL.FTZ R0, R55, UR23 ;  /* 0x0000001737007c20 */ /* 0x002fcc0008410000 */
[----:B------:R1:W-:Y:S08]  /*d9c0*/  MUFU.TANH R55, R38 ;  /* 0x0000002600377308 */ /* 0x0003f00000002400 */
[----:B------:R4:W5:Y:S01]  /*d9d0*/  MUFU.TANH R121, R0 ;  /* 0x0000000000797308 */ /* 0x0009620000002400 */
[----:B-1----:R-:W-:Y:S01]  /*d9e0*/  LOP3.LUT R38, R5, 0xb8, R2, 0xfe, !PT ;  /* 0x000000b805267812 */ /* 0x002fe200078efe02 */
[----:B------:R-:W-:-:S06]  /*d9f0*/  FMUL.FTZ R5, R57, UR23 ;  /* 0x0000001739057c20 */ /* 0x000fcc0008410000 */
[----:B------:R1:W-:Y:S01]  /*da00*/  MUFU.TANH R54, R5 ;  /* 0x0000000500367308 */ /* 0x0003e20000002400 */
[----:B----4-:R-:W-:Y:S01]  /*da10*/  FMUL.FTZ R0, R32, UR23 ;  /* 0x0000001720007c20 */ /* 0x010fe20008410000 */
[----:B------:R-:W-:-:S06]  /*da20*/  IMAD.U32 R32, RZ, RZ, UR4 ;  /* 0x00000004ff207e24 */ /* 0x000fcc000f8e00ff */
[----:B------:R4:W-:Y:S01]  /*da30*/  MUFU.TANH R177, R0 ;  /* 0x0000000000b17308 */ /* 0x0009e20000002400 */
[----:B------:R-:W-:Y:S01]  /*da40*/  LOP3.LUT R32, R32, 0x28, R2, 0xfe, !PT ;  /* 0x0000002820207812 */ /* 0x000fe200078efe02 */
[----:B-1----:R-:W-:-:S06]  /*da50*/  FMUL.FTZ R5, R58, UR23 ;  /* 0x000000173a057c20 */ /* 0x002fcc0008410000 */
[----:B------:R1:W-:Y:S01]  /*da60*/  MUFU.TANH R119, R5 ;  /* 0x0000000500777308 */ /* 0x0003e20000002400 */
[----:B----4-:R-:W-:Y:S01]  /*da70*/  FMUL.FTZ R0, R33, UR23 ;  /* 0x0000001721007c20 */ /* 0x010fe20008410000 */
[----:B------:R-:W-:-:S06]  /*da80*/  IMAD.U32 R33, RZ, RZ, UR4 ;  /* 0x00000004ff217e24 */ /* 0x000fcc000f8e00ff */
[----:B------:R4:W5:Y:S01]  /*da90*/  MUFU.TANH R114, R0 ;  /* 0x0000000000727308 */ /* 0x0009620000002400 */
[--C-:B------:R-:W-:Y:S02]  /*daa0*/  LOP3.LUT R4, R33, 0x8, R2.reuse, 0xfe, !PT ;  /* 0x0000000821047812 */ /* 0x100fe400078efe02 */
[--C-:B------:R-:W-:Y:S01]  /*dab0*/  LOP3.LUT R33, R37, 0x10, R2.reuse, 0xfe, !PT ;  /* 0x0000001025217812 */ /* 0x100fe200078efe02 */
[----:B------:R-:W-:Y:S01]  /*dac0*/  BAR.SYNC.DEFER_BLOCKING 0x0 ;  /* 0x0000000000007b1d */ /* 0x000fe20000010000 */
[C---:B------:R-:W-:Y:S02]  /*dad0*/  ISETP.GE.AND P5, PT, R4.reuse, R7, PT ;  /* 0x000000070400720c */ /* 0x040fe40003fa6270 */
[----:B------:R-:W-:Y:S01]  /*dae0*/  ISETP.GE.AND P2, PT, R4, R6, PT ;  /* 0x000000060400720c */ /* 0x000fe20003f46270 */
[----:B-1----:R-:W-:Y:S01]  /*daf0*/  FMUL.FTZ R5, R60, UR23 ;  /* 0x000000173c057c20 */ /* 0x002fe20008410000 */
[----:B------:R-:W-:Y:S01]  /*db00*/  LOP3.LUT R37, R21, 0x78, R2, 0xfe, !PT ;  /* 0x0000007815257812 */ /* 0x000fe200078efe02 */
[----:B------:R-:W-:-:S02]  /*db10*/  IMAD.MOV.U32 R60, RZ, RZ, R215 ;  /* 0x000000ffff3c7224 */ /* 0x000fc400078e00d7 */
        /* <DEDUP_REMOVED lines=9> */
[----:B------:R4:W-:Y:S01]  /*dbb0*/  MUFU.TANH R171, R0 ;  /* 0x0000000000ab7308 */ /* 0x0009e20000002400 */
[----:B------:R-:W-:Y:S01]  /*dbc0*/  LOP3.LUT R45, R18, 0x90, R2, 0xfe, !PT ;  /* 0x00000090122d7812 */ /* 0x000fe200078efe02 */
[----:B-1----:R-:W-:Y:S01]  /*dbd0*/  FMUL.FTZ R5, R62, UR23 ;  /* 0x000000173e057c20 */ /* 0x002fe20008410000 */
[----:B------:R-:W-:Y:S02]  /*dbe0*/  IMAD.MOV.U32 R62, RZ, RZ, R217 ;  /* 0x000000ffff3e7224 */ /* 0x000fe400078e00d9 */
[----:B------:R-:W-:-:S03]  /*dbf0*/  IMAD.MOV.U32 R217, RZ, RZ, R207 ;  /* 0x000000ffffd97224 */ /* 0x000fc600078e00cf */
[----:B------:R1:W-:Y:S01]  /*dc00*/  MUFU.TANH R116, R5 ;  /* 0x0000000500747308 */ /* 0x0003e20000002400 */
[----:B----4-:R-:W-:-:S05]  /*dc10*/  IMAD.U32 R0, RZ, RZ, UR4 ;  /* 0x00000004ff007e24 */ /* 0x010fca000f8e00ff */
[----:B------:R-:W-:Y:S01]  /*dc20*/  LOP3.LUT R50, R0, 0xc0, R2, 0xfe, !PT ;  /* 0x000000c000327812 */ /* 0x000fe200078efe02 */
[----:B------:R-:W-:Y:S01]  /*dc30*/  FMUL.FTZ R0, R56, UR23 ;  /* 0x0000001738007c20 */ /* 0x000fe20008410000 */
[----:B------:R-:W-:-:S03]  /*dc40*/  IMAD.MOV.U32 R56, RZ, RZ, R209 ;  /* 0x000000ffff387224 */ /* 0x000fc600078e00d1 */
[----:B------:R4:W-:Y:S02]  /*dc50*/  MUFU.TANH R123, R0 ;  /* 0x00000000007b7308 */ /* 0x0009e40000002400 */
[----:B------:R-:W-:Y:S01]  /*dc60*/  FSEL R56, R56, -INF , !P2 ;  /* 0xff80000038387808 */ /* 0x000fe20005000000 */
[----:B-1----:R-:W-:Y:S01]  /*dc70*/  FMUL.FTZ R5, R63, UR23 ;  /* 0x000000173f057c20 */ /* 0x002fe20008410000 */
[----:B------:R-:W-:-:S04]  /*dc80*/  ISETP.GE.AND P2, PT, R34, R6, PT ;  /* 0x000000062200720c */ /* 0x000fc80003f46270 */
[----:B------:R1:W-:Y:S01]  /*dc90*/  MUFU.TANH R21, R5 ;  /* 0x0000000500157308 */ /* 0x0003e20000002400 */
[----:B----4-:R-:W-:-:S05]  /*dca0*/  LOP3.LUT R0, R2, UR4, RZ, 0xfc, !PT ;  /* 0x0000000402007c12 */ /* 0x010fca000f8efcff */
[C---:B------:R-:W-:Y:S02]  /*dcb0*/  VIADD R4, R0.reuse, 0x9 ;  /* 0x0000000900047836 */ /* 0x040fe40000000000 */
[----:B------:R-:W-:Y:S02]  /*dcc0*/  VIADD R2, R0, 0x1 ;  /* 0x0000000100027836 */ /* 0x000fe40000000000 */
[----:B-1----:R-:W-:Y:S01]  /*dcd0*/  FMUL.FTZ R5, R103, UR23 ;  /* 0x0000001767057c20 */ /* 0x002fe20008410000 */
[CC--:B------:R-:W-:Y:S02]  /*dce0*/  ISETP.GE.AND P4, PT, R4.reuse, R7.reuse, PT ;  /* 0x000000070400720c */ /* 0x0c0fe40003f86270 */
[-C--:B------:R-:W-:Y:S01]  /*dcf0*/  ISETP.GE.AND P3, PT, R4, R6.reuse, PT ;  /* 0x000000060400720c */ /* 0x080fe20003f66270 */
[----:B------:R-:W-:Y:S01]  /*dd00*/  FMUL.FTZ R4, R59, UR23 ;  /* 0x000000173b047c20 */ /* 0x000fe20008410000 */
[C---:B------:R-:W-:Y:S01]  /*dd10*/  ISETP.GE.AND P1, PT, R2.reuse, R7, PT ;  /* 0x000000070200720c */ /* 0x040fe20003f26270 */
[----:B------:R1:W-:Y:S01]  /*dd20*/  MUFU.TANH R11, R5 ;  /* 0x00000005000b7308 */ /* 0x0003e20000002400 */
[----:B------:R-:W-:Y:S01]  /*dd30*/  ISETP.GE.AND P6, PT, R2, R6, PT ;  /* 0x000000060200720c */ /* 0x000fe20003fc6270 */
[----:B------:R-:W-:Y:S01]  /*dd40*/  VIADD R2, R0, 0x11 ;  /* 0x0000001100027836 */ /* 0x000fe20000000000 */
[----:B------:R-:W-:-:S02]  /*dd50*/  FSEL R104, R104, -INF , !P1 ;  /* 0xff80000068687808 */ /* 0x000fc40004800000 */
[----:B------:R-:W-:Y:S02]  /*dd60*/  FSEL R59, R108, -INF , !P4 ;  /* 0xff8000006c3b7808 */ /* 0x000fe40006000000 */
[----:B------:R-:W-:Y:S01]  /*dd70*/  FSEL R105, R105, -INF , !P3 ;  /* 0xff80000069697808 */ /* 0x000fe20005800000 */
[----:B------:R4:W5:Y:S01]  /*dd80*/  MUFU.TANH R13, R4 ;  /* 0x00000004000d7308 */ /* 0x0009620000002400 */
[----:B------:R-:W-:Y:S02]  /*dd90*/  ISETP.GE.AND P1, PT, R2, R7, PT ;  /* 0x000000070200720c */ /* 0x000fe40003f26270 */
[----:B------:R-:W-:Y:S02]  /*dda0*/  FSEL R106, R106, -INF , !P6 ;  /* 0xff8000006a6a7808 */ /* 0x000fe40007000000 */
[----:B------:R-:W-:Y:S02]  /*ddb0*/  FSEL R58, R111, -INF , !P1 ;  /* 0xff8000006f3a7808 */ /* 0x000fe40004800000 */
[----:B------:R-:W-:Y:S01]  /*ddc0*/  ISETP.GE.AND P6, PT, R2, R6, PT ;  /* 0x000000060200720c */ /* 0x000fe20003fc6270 */
[----:B------:R-:W-:-:S02]  /*ddd0*/  VIADD R2, R0, 0x21 ;  /* 0x0000002100027836 */ /* 0x000fc40000000000 */
[----:B-1----:R-:W-:Y:S01]  /*dde0*/  FMUL.FTZ R5, R97, UR23 ;  /* 0x0000001761057c20 */ /* 0x002fe20008410000 */
[----:B------:R-:W-:Y:S02]  /*ddf0*/  FSEL R108, R214, -INF , !P6 ;  /* 0xff800000d66c7808 */ /* 0x000fe40007000000 */
[CC--:B------:R-:W-:Y:S01]  /*de00*/  ISETP.GE.AND P1, PT, R2.reuse, R7.reuse, PT ;  /* 0x000000070200720c */ /* 0x0c0fe20003f26270 */
[----:B------:R1:W-:Y:S01]  /*de10*/  MUFU.TANH R20, R5 ;  /* 0x0000000500147308 */ /* 0x0003e20000002400 */
[----:B------:R-:W-:Y:S01]  /*de20*/  ISETP.GE.AND P6, PT, R2, R6, PT ;  /* 0x000000060200720c */ /* 0x000fe20003fc6270 */
[----:B------:R-:W-:Y:S01]  /*de30*/  VIADD R2, R0, 0x31 ;  /* 0x0000003100027836 */ /* 0x000fe20000000000 */
[----:B------:R-:W-:Y:S01]  /*de40*/  FSEL R61, R242, -INF , !P1 ;  /* 0xff800000f23d7808 */ /* 0x000fe20004800000 */
[----:B----4-:R-:W-:Y:S01]  /*de50*/  VIADD R4, R0, 0x19 ;  /* 0x0000001900047836 */ /* 0x010fe20000000000 */
[----:B------:R-:W-:Y:S01]  /*de60*/  FSEL R115, R203, -INF , !P6 ;  /* 0xff800000cb737808 */ /* 0x000fe20007000000 */
[----:B------:R-:W-:Y:S01]  /*de70*/  IMAD.MOV.U32 R242, RZ, RZ, R211 ;  /* 0x000000fffff27224 */ /* 0x000fe200078e00d3 */
[----:B------:R-:W-:-:S02]  /*de80*/  ISETP.GE.AND P1, PT, R2, R7, PT ;  /* 0x000000070200720c */ /* 0x000fc40003f26270 */
[CC--:B------:R-:W-:Y:S02]  /*de90*/  ISETP.GE.AND P4, PT, R4.reuse, R7.reuse, PT ;  /* 0x000000070400720c */ /* 0x0c0fe40003f86270 */
[-C--:B------:R-:W-:Y:S01]  /*dea0*/  ISETP.GE.AND P3, PT, R4, R6.reuse, PT ;  /* 0x000000060400720c */ /* 0x080fe20003f66270 */
[----:B------:R-:W-:Y:S01]  /*deb0*/  VIADD R4, R0, 0x29 ;  /* 0x0000002900047836 */ /* 0x000fe20000000000 */
[----:B------:R-:W-:Y:S01]  /*dec0*/  FSEL R57, R247, -INF , !P4 ;  /* 0xff800000f7397808 */ /* 0x000fe20006000000 */
[----:B------:R-:W-:Y:S01]  /*ded0*/  IMAD.MOV.U32 R247, RZ, RZ, R216 ;  /* 0x000000fffff77224 */ /* 0x000fe200078e00d8 */
[----:B------:R-:W-:Y:S01]  /*dee0*/  FSEL R111, R246, -INF , !P3 ;  /* 0xff800000f66f7808 */ /* 0x000fe20005800000 */
[----:B------:R-:W-:Y:S01]  /*def0*/  IMAD.MOV.U32 R246, RZ, RZ, R218 ;  /* 0x000000fffff67224 */ /* 0x000fe200078e00da */
[C---:B------:R-:W-:Y:S01]  /*df00*/  ISETP.GE.AND P4, PT, R4.reuse, R7, PT ;  /* 0x000000070400720c */ /* 0x040fe20003f86270 */
[----:B-1----:R-:W-:Y:S01]  /*df10*/  FMUL.FTZ R5, R99, UR23 ;  /* 0x0000001763057c20 */ /* 0x002fe20008410000 */
[----:B------:R-:W-:Y:S01]  /*df20*/  ISETP.GE.AND P3, PT, R4, R6, PT ;  /* 0x000000060400720c */ /* 0x000fe20003f66270 */
[----:B------:R-:W-:Y:S01]  /*df30*/  VIADD R4, R0, 0x39 ;  /* 0x0000003900047836 */ /* 0x000fe20000000000 */
[----:B------:R-:W-:Y:S01]  /*df40*/  FSEL R63, R201, -INF , !P4 ;  /* 0xff800000c93f7808 */ /* 0x000fe20006000000 */
[----:B------:R1:W-:Y:S01]  /*df50*/  MUFU.TANH R19, R5 ;  /* 0x0000000500137308 */ /* 0x0003e20000002400 */
[----:B------:R-:W-:-:S02]  /*df60*/  FSEL R117, R199, -INF , !P3 ;  /* 0xff800000c7757808 */ /* 0x000fc40005800000 */
[C---:B------:R-:W-:Y:S02]  /*df70*/  ISETP.GE.AND P4, PT, R4.reuse, R7, PT ;  /* 0x000000070400720c */ /* 0x040fe40003f86270 */
[-C--:B------:R-:W-:Y:S01]  /*df80*/  ISETP.GE.AND P3, PT, R4, R6.reuse, PT ;  /* 0x000000060400720c */ /* 0x080fe20003f66270 */
[----:B------:R-:W-:Y:S01]  /*df90*/  FMUL.FTZ R4, R101, UR23 ;  /* 0x0000001765047c20 */ /* 0x000fe20008410000 */
[----:B------:R-:W-:Y:S01]  /*dfa0*/  ISETP.GE.AND P6, PT, R2, R6, PT ;  /* 0x000000060200720c */ /* 0x000fe20003fc6270 */
[----:B------:R-:W-:Y:S01]  /*dfb0*/  VIADD R2, R0, 0x41 ;  /* 0x0000004100027836 */ /* 0x000fe20000000000 */
[----:B------:R-:W-:Y:S01]  /*dfc0*/  FSEL R103, R193, -INF , !P4 ;  /* 0xff800000c1677808 */ /* 0x000fe20006000000 */
[----:B------:R4:W5:Y:S01]  /*dfd0*/  MUFU.TANH R12, R4 ;  /* 0x00000004000c7308 */ /* 0x0009620000002400 */
[----:B------:R-:W-:Y:S02]  /*dfe0*/  FSEL R122, R192, -INF , !P3 ;  /* 0xff800000c07a7808 */ /* 0x000fe40005800000 */
[----:B------:R-:W-:-:S02]  /*dff0*/  FSEL R101, R197, -INF , !P1 ;  /* 0xff800000c5657808 */ /* 0x000fc40004800000 */
[----:B------:R-:W-:Y:S02]  /*e000*/  FSEL R120, R195, -INF , !P6 ;  /* 0xff800000c3787808 */ /* 0x000fe40007000000 */
[CC--:B------:R-:W-:Y:S01]  /*e010*/  ISETP.GE.AND P1, PT, R2.reuse, R7.reuse, PT ;  /* 0x000000070200720c */ /* 0x0c0fe20003f26270 */
[----:B-1----:R-:W-:Y:S01]  /*e020*/  FMUL.FTZ R5, R93, UR23 ;  /* 0x000000175d057c20 */ /* 0x002fe20008410000 */
[-C--:B------:R-:W-:Y:S01]  /*e030*/  ISETP.GE.AND P6, PT, R2, R6.reuse, PT ;  /* 0x000000060200720c */ /* 0x080fe20003fc6270 */
[----:B------:R-:W-:Y:S01]  /*e040*/  VIADD R2, R0, 0x51 ;  /* 0x0000005100027836 */ /* 0x000fe20000000000 */
[----:B------:R-:W-:Y:S01]  /*e050*/  FSEL R113, R190, -INF , !P1 ;  /* 0xff800000be717808 */ /* 0x000fe20004800000 */
[----:B------:R1:W5:Y:S01]  /*e060*/  MUFU.TANH R18, R5 ;  /* 0x0000000500127308 */ /* 0x0003620000002400 */
[----:B------:R-:W-:Y:S02]  /*e070*/  FSEL R125, R188, -INF , !P6 ;  /* 0xff800000bc7d7808 */ /* 0x000fe40007000000 */
[----:B------:R-:W-:Y:S01]  /*e080*/  ISETP.GE.AND P1, PT, R2, R7, PT ;  /* 0x000000070200720c */ /* 0x000fe20003f26270 */
[----:B----4-:R-:W-:Y:S01]  /*e090*/  VIADD R4, R0, 0x49 ;  /* 0x0000004900047836 */ /* 0x010fe20000000000 */
[----:B------:R-:W-:Y:S01]  /*e0a0*/  ISETP.GE.AND P6, PT, R2, R6, PT ;  /* 0x000000060200720c */ /* 0x000fe20003fc6270 */
[----:B------:R-:W-:Y:S01]  /*e0b0*/  VIADD R2, R0, 0x61 ;  /* 0x0000006100027836 */ /* 0x000fe20000000000 */
[----:B------:R-:W-:-:S02]  /*e0c0*/  FSEL R99, R184, -INF , !P1 ;  /* 0xff800000b8637808 */ /* 0x000fc40004800000 */
[CC--:B------:R-:W-:Y:S02]  /*e0d0*/  ISETP.GE.AND P4, PT, R4.reuse, R7.reuse, PT ;  /* 0x000000070400720c */ /* 0x0c0fe40003f86270 */
[-C--:B------:R-:W-:Y:S01]  /*e0e0*/  ISETP.GE.AND P3, PT, R4, R6.reuse, PT ;  /* 0x000000060400720c */ /* 0x080fe20003f66270 */
[----:B------:R-:W-:Y:S01]  /*e0f0*/  VIADD R4, R0, 0x59 ;  /* 0x0000005900047836 */ /* 0x000fe20000000000 */
[----:B------:R-:W-:Y:S02]  /*e100*/  FSEL R97, R187, -INF , !P4 ;  /* 0xff800000bb617808 */ /* 0x000fe40006000000 */
[----:B------:R-:W-:Y:S01]  /*e110*/  FSEL R126, R186, -INF , !P3 ;  /* 0xff800000ba7e7808 */ /* 0x000fe20005800000 */
[----:B-1----:R-:W-:Y:S01]  /*e120*/  FMUL.FTZ R5, R89, UR23 ;  /* 0x0000001759057c20 */ /* 0x002fe20008410000 */
[CC--:B------:R-:W-:Y:S01]  /*e130*/  ISETP.GE.AND P4, PT, R4.reuse, R7.reuse, PT ;  /* 0x000000070400720c */ /* 0x0c0fe20003f86270 */
[----:B------:R-:W-:Y:S01]  /*e140*/  IMAD.MOV.U32 R89, RZ, RZ, R222 ;  /* 0x000000ffff597224 */ /* 0x000fe200078e00de */
[-C--:B------:R-:W-:Y:S01]  /*e150*/  ISETP.GE.AND P3, PT, R4, R6.reuse, PT ;  /* 0x000000060400720c */ /* 0x080fe20003f66270 */
[----:B------:R-:W-:Y:S01]  /*e160*/  VIADD R4, R0, 0x69 ;  /* 0x0000006900047836 */ /* 0x000fe20000000000 */
[----:B------:R-:W-:Y:S01]  /*e170*/  FSEL R93, R182, -INF , !P4 ;  /* 0xff800000b65d7808 */ /* 0x000fe20006000000 */
[----:B------:R1:W-:Y:S01]  /*e180*/  MUFU.TANH R17, R5 ;  /* 0x0000000500117308 */ /* 0x0003e20000002400 */
[----:B------:R-:W-:Y:S01]  /*e190*/  FSEL R169, R169, -INF , !P3 ;  /* 0xff800000a9a97808 */ /* 0x000fe20005800000 */
[----:B------:R-:W-:Y:S01]  /*e1a0*/  IMAD.MOV.U32 R222, RZ, RZ, R248 ;  /* 0x000000ffffde7224 */ /* 0x000fe200078e00f8 */
[C---:B------:R-:W-:Y:S01]  /*e1b0*/  ISETP.GE.AND P4, PT, R4.reuse, R7, PT ;  /* 0x000000070400720c */ /* 0x040fe20003f86270 */
[----:B------:R-:W-:Y:S01]  /*e1c0*/  IMAD.MOV.U32 R248, RZ, RZ, R205 ;  /* 0x000000fffff87224 */ /* 0x000fe200078e00cd */
[----:B------:R-:W-:Y:S01]  /*e1d0*/  ISETP.GE.AND P3, PT, R4, R6, PT ;  /* 0x000000060400720c */ /* 0x000fe20003f66270 */
[----:B------:R-:W-:Y:S01]  /*e1e0*/  FMUL.FTZ R4, R95, UR23 ;  /* 0x000000175f047c20 */ /* 0x000fe20008410000 */
[----:B------:R-:W-:-:S02]  /*e1f0*/  FSEL R130, R183, -INF , !P6 ;  /* 0xff800000b7827808 */ /* 0x000fc40007000000 */
[CC--:B------:R-:W-:Y:S01]  /*e200*/  ISETP.GE.AND P1, PT, R2.reuse, R7.reuse, PT ;  /* 0x000000070200720c */ /* 0x0c0fe20003f26270 */
[----:B------:R4:W5:Y:S01]  /*e210*/  MUFU.TANH R10, R4 ;  /* 0x00000004000a7308 */ /* 0x0009620000002400 */
[-C--:B------:R-:W-:Y:S01]  /*e220*/  ISETP.GE.AND P6, PT, R2, R6.reuse, PT ;  /* 0x000000060200720c */ /* 0x080fe20003fc6270 */
[----:B------:R-:W-:Y:S01]  /*e230*/  VIADD R2, R0, 0x71 ;  /* 0x0000007100027836 */ /* 0x000fe20000000000 */
[----:B------:R-:W-:Y:S02]  /*e240*/  FSEL R95, R181, -INF , !P1 ;  /* 0xff800000b55f7808 */ /* 0x000fe40004800000 */
[----:B------:R-:W-:Y:S02]  /*e250*/  FSEL R174, R174, -INF , !P6 ;  /* 0xff800000aeae7808 */ /* 0x000fe40007000000 */
[C---:B------:R-:W-:Y:S01]  /*e260*/  ISETP.GE.AND P1, PT, R2.reuse, R7, PT ;  /* 0x000000070200720c */ /* 0x040fe20003f26270 */
[----:B-1----:R-:W-:Y:S01]  /*e270*/  FMUL.FTZ R5, R91, UR23 ;  /* 0x000000175b057c20 */ /* 0x002fe20008410000 */
[----:B------:R-:W-:Y:S01]  /*e280*/  ISETP.GE.AND P6, PT, R2, R6, PT ;  /* 0x000000060200720c */ /* 0x000fe20003fc6270 */
[----:B------:R-:W-:Y:S01]  /*e290*/  VIADD R2, R0, 0x81 ;  /* 0x0000008100027836 */ /* 0x000fe20000000000 */
[----:B------:R-:W-:Y:S01]  /*e2a0*/  FSEL R127, R179, -INF , !P4 ;  /* 0xff800000b37f7808 */ /* 0x000fe20006000000 */
[----:B------:R1:W-:Y:S01]  /*e2b0*/  MUFU.TANH R9, R5 ;  /* 0x0000000500097308 */ /* 0x0003e20000002400 */
[----:B---3--:R-:W-:-:S02]  /*e2c0*/  FSEL R176, R176, -INF , !P3 ;  /* 0xff800000b0b07808 */ /* 0x008fc40005800000 */
[----:B------:R-:W-:Y:S01]  /*e2d0*/  FSEL R168, R168, -INF , !P1 ;  /* 0xff800000a8a87808 */ /* 0x000fe20004800000 */
[----:B----4-:R-:W-:Y:S01]  /*e2e0*/  VIADD R4, R0, 0x79 ;  /* 0x0000007900047836 */ /* 0x010fe20000000000 */
[----:B------:R-:W-:Y:S02]  /*e2f0*/  FSEL R175, R175, -INF , !P6 ;  /* 0xff800000afaf7808 */ /* 0x000fe40007000000 */
[-C--:B------:R-:W-:Y:S02]  /*e300*/  ISETP.GE.AND P1, PT, R2, R7.reuse, PT ;  /* 0x000000070200720c */ /* 0x080fe40003f26270 */
[C---:B------:R-:W-:Y:S02]  /*e310*/  ISETP.GE.AND P4, PT, R4.reuse, R7, PT ;  /* 0x000000070400720c */ /* 0x040fe40003f86270 */
[-C--:B------:R-:W-:Y:S01]  /*e320*/  ISETP.GE.AND P3, PT, R4, R6.reuse, PT ;  /* 0x000000060400720c */ /* 0x080fe20003f66270 */
[----:B------:R-:W-:Y:S01]  /*e330*/  VIADD R4, R0, 0x89 ;  /* 0x0000008900047836 */ /* 0x000fe20000000000 */
[----:B------:R-:W-:Y:S01]  /*e340*/  ISETP.GE.AND P6, PT, R2, R6, PT ;  /* 0x000000060200720c */ /* 0x000fe20003fc6270 */
[----:B------:R-:W-:Y:S01]  /*e350*/  VIADD R2, R0, 0x91 ;  /* 0x0000009100027836 */ /* 0x000fe20000000000 */
[----:B------:R-:W-:Y:S01]  /*e360*/  FSEL R131, R131, -INF , !P4 ;  /* 0xff80000083837808 */ /* 0x000fe20006000000 */
[----:B-1----:R-:W-:Y:S01]  /*e370*/  FMUL.FTZ R5, R85, UR23 ;  /* 0x0000001755057c20 */ /* 0x002fe20008410000 */
[----:B--2---:R-:W-:-:S02]  /*e380*/  FSEL R129, R129, -INF , !P3 ;  /* 0xff80000081817808 */ /* 0x004fc40005800000 */
[CC--:B------:R-:W-:Y:S01]  /*e390*/  ISETP.GE.AND P4, PT, R4.reuse, R7.reuse, PT ;  /* 0x000000070400720c */ /* 0x0c0fe20003f86270 */
[----:B------:R1:W2:Y:S01]  /*e3a0*/  MUFU.TANH R16, R5 ;  /* 0x0000000500107308 */ /* 0x0002a20000002400 */
[-C--:B------:R-:W-:Y:S01]  /*e3b0*/  ISETP.GE.AND P3, PT, R4, R6.reuse, PT ;  /* 0x000000060400720c */ /* 0x080fe20003f66270 */
[----:B------:R-:W-:Y:S01]  /*e3c0*/  VIADD R4, R0, 0x99 ;  /* 0x0000009900047836 */ /* 0x000fe20000000000 */
[----:B-----5:R-:W-:Y:S02]  /*e3d0*/  FSEL R124, R124, -INF , !P1 ;  /* 0xff8000007c7c7808 */ /* 0x020fe40004800000 */
[----:B------:R-:W-:Y:S02]  /*e3e0*/  FSEL R121, R121, -INF , !P6 ;  /* 0xff80000079797808 */ /* 0x000fe40007000000 */
[C---:B------:R-:W-:Y:S02]  /*e3f0*/  ISETP.GE.AND P1, PT, R2.reuse, R7, PT ;  /* 0x000000070200720c */ /* 0x040fe40003f26270 */
[----:B------:R-:W-:Y:S01]  /*e400*/  ISETP.GE.AND P6, PT, R2, R6, PT ;  /* 0x000000060200720c */ /* 0x000fe20003fc6270 */
[----:B------:R-:W-:Y:S01]  /*e410*/  VIADD R2, R0, 0xa1 ;  /* 0x000000a100027836 */ /* 0x000fe20000000000 */
[----:B------:R-:W-:-:S02]  /*e420*/  FSEL R114, R114, -INF , !P4 ;  /* 0xff80000072727808 */ /* 0x000fc40006000000 */
[----:B------:R-:W-:Y:S02]  /*e430*/  FSEL R179, R112, -INF , !P3 ;  /* 0xff80000070b37808 */ /* 0x000fe40005800000 */
[CC--:B------:R-:W-:Y:S01]  /*e440*/  ISETP.GE.AND P4, PT, R4.reuse, R7.reuse, PT ;  /* 0x000000070400720c */ /* 0x0c0fe20003f86270 */
[----:B-1----:R-:W-:Y:S01]  /*e450*/  FMUL.FTZ R5, R87, UR23 ;  /* 0x0000001757057c20 */ /* 0x002fe20008410000 */
[----:B------:R-:W-:Y:S01]  /*e460*/  ISETP.GE.AND P3, PT, R4, R6, PT ;  /* 0x000000060400720c */ /* 0x000fe20003f66270 */
[----:B------:R-:W-:Y:S01]  /*e470*/  FMUL.FTZ R4, R81, UR23 ;  /* 0x0000001751047c20 */ /* 0x000fe20008410000 */
[----:B------:R-:W-:Y:S01]  /*e480*/  FSEL R110, R110, -INF , !P1 ;  /* 0xff8000006e6e7808 */ /* 0x000fe20004800000 */
[----:B------:R1:W3:Y:S01]  /*e490*/  MUFU.TANH R15, R5 ;  /* 0x00000005000f7308 */ /* 0x0002e20000002400 */
[----:B------:R-:W-:Y:S02]  /*e4a0*/  FSEL R181, R109, -INF , !P6 ;  /* 0xff8000006db57808 */ /* 0x000fe40007000000 */
[----:B------:R-:W-:-:S02]  /*e4b0*/  ISETP.GE.AND P1, PT, R2, R7, PT ;  /* 0x000000070200720c */ /* 0x000fc40003f26270 */
[-C--:B------:R-:W-:Y:S01]  /*e4c0*/  ISETP.GE.AND P6, PT, R2, R6.reuse, PT ;  /* 0x000000060200720c */ /* 0x080fe20003fc6270 */
[----:B------:R-:W-:Y:S01]  /*e4d0*/  VIADD R2, R0, 0xb1 ;  /* 0x000000b100027836 */ /* 0x000fe20000000000 */
[----:B------:R-:W-:Y:S01]  /*e4e0*/  FSEL R107, R107, -INF , !P4 ;  /* 0xff8000006b6b7808 */ /* 0x000fe20006000000 */
[----:B------:R4:W-:Y:S01]  /*e4f0*/  MUFU.TANH R8, R4 ;  /* 0x0000000400087308 */ /* 0x0009e20000002400 */
[----:B------:R-:W-:Y:S02]  /*e500*/  FSEL R183, R55, -INF , !P3 ;  /* 0xff80000037b77808 */ /* 0x000fe40005800000 */
        /* <DEDUP_REMOVED lines=8> */
[----:B------:R-:W-:-:S02]  /*e590*/  FSEL R192, R11, -INF , !P6 ;  /* 0xff8000000bc07808 */ /* 0x000fc40007000000 */
[-C--:B------:R-:W-:Y:S01]  /*e5a0*/  ISETP.GE.AND P1, PT, R2, R7.reuse, PT ;  /* 0x000000070200720c */ /* 0x080fe20003f26270 */
[----:B----4-:R-:W-:Y:S01]  /*e5b0*/  VIADD R4, R0, 0xa9 ;  /* 0x000000a900047836 */ /* 0x010fe20000000000 */
[-C--:B------:R-:W-:Y:S01]  /*e5c0*/  ISETP.GE.AND P6, PT, R2, R6.reuse, PT ;  /* 0x000000060200720c */ /* 0x080fe20003fc6270 */
[----:B------:R-:W-:Y:S01]  /*e5d0*/  VIADD R2, R0, 0xd1 ;  /* 0x000000d100027836 */ /* 0x000fe20000000000 */
[----:B------:R-:W-:Y:S02]  /*e5e0*/  FSEL R190, R18, -INF , !P1 ;  /* 0xff80000012be7808 */ /* 0x000fe40004800000 */
[C---:B------:R-:W-:Y:S02]  /*e5f0*/  ISETP.GE.AND P4, PT, R4.reuse, R7, PT ;  /* 0x000000070400720c */ /* 0x040fe40003f86270 */
[----:B------:R-:W-:Y:S01]  /*e600*/  ISETP.GE.AND P3, PT, R4, R6, PT ;  /* 0x000000060400720c */ /* 0x000fe20003f66270 */
[----:B------:R-:W-:Y:S01]  /*e610*/  VIADD R4, R0, 0xb9 ;  /* 0x000000b900047836 */ /* 0x000fe20000000000 */
[----:B------:R-:W-:-:S02]  /*e620*/  FSEL R182, R22, -INF , !P4 ;  /* 0xff80000016b67808 */ /* 0x000fc40006000000 */
[----:B------:R-:W-:Y:S01]  /*e630*/  FSEL R187, R21, -INF , !P3 ;  /* 0xff80000015bb7808 */ /* 0x000fe20005800000 */
[----:B-1----:R-:W-:Y:S01]  /*e640*/  FMUL.FTZ R5, R77, UR23 ;  /* 0x000000174d057c20 */ /* 0x002fe20008410000 */
[C---:B------:R-:W-:Y:S02]  /*e650*/  ISETP.GE.AND P4, PT, R4.reuse, R7, PT ;  /* 0x000000070400720c */ /* 0x040fe40003f86270 */
[----:B------:R-:W-:Y:S01]  /*e660*/  ISETP.GE.AND P3, PT, R4, R6, PT ;  /* 0x000000060400720c */ /* 0x000fe20003f66270 */
[----:B------:R1:W4:Y:S01]  /*e670*/  MUFU.TANH R13, R5 ;  /* 0x00000005000d7308 */ /* 0x0003220000002400 */
[----:B------:R-:W-:Y:S01]  /*e680*/  VIADD R4, R0, 0xc9 ;  /* 0x000000c900047836 */ /* 0x000fe20000000000 */
[----:B------:R-:W-:Y:S02]  /*e690*/  FSEL R188, R20, -INF , !P4 ;  /* 0xff80000014bc7808 */ /* 0x000fe40006000000 */
[----:B------:R-:W-:Y:S02]  /*e6a0*/  FSEL R193, R19, -INF , !P3 ;  /* 0xff80000013c17808 */ /* 0x000fe40005800000 */
[----:B------:R-:W-:-:S02]  /*e6b0*/  FSEL R197, R10, -INF , !P6 ;  /* 0xff8000000ac57808 */ /* 0x000fc40007000000 */
[CC--:B------:R-:W-:Y:S02]  /*e6c0*/  ISETP.GE.AND P4, PT, R4.reuse, R7.reuse, PT ;  /* 0x000000070400720c */ /* 0x0c0fe40003f86270 */
[-C--:B------:R-:W-:Y:S01]  /*e6d0*/  ISETP.GE.AND P3, PT, R4, R6.reuse, PT ;  /* 0x000000060400720c */ /* 0x080fe20003f66270 */
[----:B------:R-:W-:Y:S01]  /*e6e0*/  FMUL.FTZ R4, R75, UR23 ;  /* 0x000000174b047c20 */ /* 0x000fe20008410000 */
[C---:B------:R-:W-:Y:S02]  /*e6f0*/  ISETP.GE.AND P1, PT, R2.reuse, R7, PT ;  /* 0x000000070200720c */ /* 0x040fe40003f26270 */
[----:B------:R-:W-:Y:S01]  /*e700*/  ISETP.GE.AND P6, PT, R2, R6, PT ;  /* 0x000000060200720c */ /* 0x000fe20003fc6270 */
[----:B------:R-:W-:Y:S01]  /*e710*/  VIADD R2, R0, 0xe1 ;  /* 0x000000e100027836 */ /* 0x000fe20000000000 */
[----:B------:R5:W-:Y:S01]  /*e720*/  MUFU.TANH R10, R4 ;  /* 0x00000004000a7308 */ /* 0x000be20000002400 */
[----:B-1----:R-:W-:Y:S01]  /*e730*/  FMUL.FTZ R5, R79, UR23 ;  /* 0x000000174f057c20 */ /* 0x002fe20008410000 */
[----:B--2---:R-:W-:-:S02]  /*e740*/  FSEL R201, R16, -INF , !P1 ;  /* 0xff80000010c97808 */ /* 0x004fc40004800000 */
[----:B---3--:R-:W-:Y:S02]  /*e750*/  FSEL R205, R15, -INF , !P6 ;  /* 0xff8000000fcd7808 */ /* 0x008fe40007000000 */
[----:B------:R-:W-:Y:S02]  /*e760*/  FSEL R199, R9, -INF , !P3 ;  /* 0xff80000009c77808 */ /* 0x000fe40005800000 */
[----:B------:R1:W2:Y:S01]  /*e770*/  MUFU.TANH R12, R5 ;  /* 0x00000005000c7308 */ /* 0x0002a20000002400 */
[CC--:B------:R-:W-:Y:S02]  /*e780*/  ISETP.GE.AND P1, PT, R2.reuse, R7.reuse, PT ;  /* 0x000000070200720c */ /* 0x0c0fe40003f26270 */
[----:B------:R-:W-:Y:S01]  /*e790*/  ISETP.GE.AND P6, PT, R2, R6, PT ;  /* 0x000000060200720c */ /* 0x000fe20003fc6270 */
[C---:B------:R-:W-:Y:S01]  /*e7a0*/  VIADD R2, R0.reuse, 0xf1 ;  /* 0x000000f100027836 */ /* 0x040fe20000000000 */
[----:B------:R-:W-:Y:S02]  /*e7b0*/  FSEL R195, R17, -INF , !P4 ;  /* 0xff80000011c37808 */ /* 0x000fe40006000000 */
[----:B----4-:R-:W-:Y:S01]  /*e7c0*/  FSEL R209, R13, -INF , !P1 ;  /* 0xff8000000dd17808 */ /* 0x010fe20004800000 */
[----:B-----5:R-:W-:Y:S01]  /*e7d0*/  VIADD R4, R0, 0xd9 ;  /* 0x000000d900047836 */ /* 0x020fe20000000000 */
[----:B------:R-:W-:-:S04]  /*e7e0*/  ISETP.GE.AND P1, PT, R2, R7, PT ;  /* 0x000000070200720c */ /* 0x000fc80003f26270 */
[C---:B------:R-:W-:Y:S02]  /*e7f0*/  ISETP.GE.AND P4, PT, R4.reuse, R7, PT ;  /* 0x000000070400720c */ /* 0x040fe40003f86270 */
[-C--:B------:R-:W-:Y:S01]  /*e800*/  ISETP.GE.AND P3, PT, R4, R6.reuse, PT ;  /* 0x000000060400720c */ /* 0x080fe20003f66270 */
[----:B-1----:R-:W-:Y:S01]  /*e810*/  FMUL.FTZ R5, R73, UR23 ;  /* 0x0000001749057c20 */ /* 0x002fe20008410000 */
[----:B--2---:R-:W-:Y:S01]  /*e820*/  FSEL R214, R12, -INF , !P6 ;  /* 0xff8000000cd67808 */ /* 0x004fe20007000000 */
[----:B------:R-:W-:Y:S01]  /*e830*/  VIADD R4, R0, 0xe9 ;  /* 0x000000e900047836 */ /* 0x000fe20000000000 */
[----:B------:R-:W-:Y:S01]  /*e840*/  ISETP.GE.AND P6, PT, R2, R6, PT ;  /* 0x000000060200720c */ /* 0x000fe20003fc6270 */
[----:B------:R1:W2:Y:S01]  /*e850*/  MUFU.TANH R11, R5 ;  /* 0x00000005000b7308 */ /* 0x0002a20000002400 */
[----:B------:R-:W-:Y:S01]  /*e860*/  FMUL.FTZ R2, R100, UR23 ;  /* 0x0000001764027c20 */ /* 0x000fe20008410000 */
[----:B------:R-:W-:Y:S01]  /*e870*/  FSEL R203, R8, -INF , !P4 ;  /* 0xff80000008cb7808 */ /* 0x000fe20006000000 */
[----:B------:R-:W-:Y:S01]  /*e880*/  FMUL.FTZ R8, R65, UR23 ;  /* 0x0000001741087c20 */ /* 0x000fe20008410000 */
[----:B------:R-:W-:-:S02]  /*e890*/  FSEL R207, R14, -INF , !P3 ;  /* 0xff8000000ecf7808 */ /* 0x000fc40005800000 */
[C---:B------:R-:W-:Y:S02]  /*e8a0*/  ISETP.GE.AND P4, PT, R4.reuse, R7, PT ;  /* 0x000000070400720c */ /* 0x040fe40003f86270 */
[----:B------:R3:W-:Y:S01]  /*e8b0*/  MUFU.TANH R22, R2 ;  /* 0x0000000200167308 */ /* 0x0007e20000002400 */
[-C--:B------:R-:W-:Y:S02]  /*e8c0*/  ISETP.GE.AND P3, PT, R4, R6.reuse, PT ;  /* 0x000000060400720c */ /* 0x080fe40003f66270 */
[----:B------:R-:W-:Y:S02]  /*e8d0*/  FSEL R65, R222, -INF , !P2 ;  /* 0xff800000de417808 */ /* 0x000fe40005000000 */
[----:B------:R-:W-:Y:S02]  /*e8e0*/  FSEL R215, R10, -INF , !P3 ;  /* 0xff8000000ad77808 */ /* 0x000fe40005800000 */
[----:B------:R-:W-:Y:S01]  /*e8f0*/  ISETP.GE.AND P3, PT, R0, R6, PT ;  /* 0x000000060000720c */ /* 0x000fe20003f66270 */
[----:B------:R4:W-:Y:S01]  /*e900*/  MUFU.TANH R4, R8 ;  /* 0x0000000800047308 */ /* 0x0009e20000002400 */
[----:B-1----:R-:W-:Y:S01]  /*e910*/  FMUL.FTZ R5, R69, UR23 ;  /* 0x0000001745057c20 */ /* 0x002fe20008410000 */
[----:B--2---:R-:W-:-:S02]  /*e920*/  FSEL R211, R11, -INF , !P4 ;  /* 0xff8000000bd37808 */ /* 0x004fc40006000000 */
[C---:B------:R-:W-:Y:S01]  /*e930*/  ISETP.GE.AND P4, PT, R0.reuse, R7, PT ;  /* 0x000000070000720c */ /* 0x040fe20003f86270 */
[----:B------:R-:W-:Y:S01]  /*e940*/  VIADD R0, R0, 0xf9 ;  /* 0x000000f900007836 */ /* 0x000fe20000000000 */
[----:B------:R-:W-:Y:S02]  /*e950*/  FSEL R55, R89, -INF , !P3 ;  /* 0xff80000059377808 */ /* 0x000fe40005800000 */
[----:B------:R1:W2:Y:S01]  /*e960*/  MUFU.TANH R9, R5 ;  /* 0x0000000500097308 */ /* 0x0002a20000002400 */
[----:B---3--:R-:W-:Y:S01]  /*e970*/  FMUL.FTZ R2, R96, UR23 ;  /* 0x0000001760027c20 */ /* 0x008fe20008410000 */
[----:B------:R-:W-:Y:S02]  /*e980*/  FSEL R54, R217, -INF , !P4 ;  /* 0xff800000d9367808 */ /* 0x000fe40006000000 */
[-C--:B------:R-:W-:Y:S02]  /*e990*/  ISETP.GE.AND P4, PT, R33, R6.reuse, PT ;  /* 0x000000062100720c */ /* 0x080fe40003f86270 */
[----:B------:R-:W-:-:S02]  /*e9a0*/  ISETP.GE.AND P3, PT, R35, R6, PT ;  /* 0x000000062300720c */ /* 0x000fc40003f66270 */
[----:B------:R3:W-:Y:S01]  /*e9b0*/  MUFU.TANH R20, R2 ;  /* 0x0000000200147308 */ /* 0x0007e20000002400 */
[----:B----4-:R-:W-:Y:S01]  /*e9c0*/  FMUL.FTZ R8, R102, UR23 ;  /* 0x0000001766087c20 */ /* 0x010fe20008410000 */
[----:B------:R-:W-:Y:S02]  /*e9d0*/  FSEL R60, R60, -INF , !P3 ;  /* 0xff8000003c3c7808 */ /* 0x000fe40005800000 */
[-C--:B------:R-:W-:Y:S02]  /*e9e0*/  ISETP.GE.AND P3, PT, R31, R6.reuse, PT ;  /* 0x000000061f00720c */ /* 0x080fe40003f66270 */
[----:B------:R-:W-:Y:S02]  /*e9f0*/  ISETP.GE.AND P2, PT, R30, R6, PT ;  /* 0x000000061e00720c */ /* 0x000fe40003f46270 */
[----:B------:R-:W-:Y:S01]  /*ea00*/  MUFU.TANH R21, R8 ;  /* 0x0000000800157308 */ /* 0x000fe20000002400 */
[----:B-1----:R-:W-:Y:S01]  /*ea10*/  FMUL.FTZ R5, R71, UR23 ;  /* 0x0000001747057c20 */ /* 0x002fe20008410000 */
[----:B--2---:R-:W-:-:S02]  /*ea20*/  FSEL R216, R9, -INF , !P1 ;  /* 0xff80000009d87808 */ /* 0x004fc40004800000 */
[-C--:B------:R-:W-:Y:S02]  /*ea30*/  ISETP.GE.AND P1, PT, R33, R7.reuse, PT ;  /* 0x000000072100720c */ /* 0x080fe40003f26270 */
[----:B------:R-:W-:Y:S02]  /*ea40*/  FSEL R71, R250, -INF , !P3 ;  /* 0xff800000fa477808 */ /* 0x000fe40005800000 */
[----:B------:R-:W1:Y:S01]  /*ea50*/  MUFU.TANH R5, R5 ;  /* 0x0000000500057308 */ /* 0x000e620000002400 */
[----:B---3--:R-:W-:Y:S01]  /*ea60*/  FMUL.FTZ R2, R98, UR23 ;  /* 0x0000001762027c20 */ /* 0x008fe20008410000 */
[----:B------:R-:W-:Y:S02]  /*ea70*/  FSEL R33, R246, -INF , !P1 ;  /* 0xff800000f6217808 */ /* 0x000fe40004800000 */
[----:B------:R-:W-:Y:S02]  /*ea80*/  ISETP.GE.AND P1, PT, R32, R7, PT ;  /* 0x000000072000720c */ /* 0x000fe40003f26270 */
[----:B------:R-:W-:-:S02]  /*ea90*/  ISETP.GE.AND P3, PT, R28, R6, PT ;  /* 0x000000061c00720c */ /* 0x000fc40003f66270 */
[----:B------:R2:W-:Y:S01]  /*eaa0*/  MUFU.TANH R8, R2 ;  /* 0x0000000200087308 */ /* 0x0005e20000002400 */
[----:B------:R-:W-:Y:S02]  /*eab0*/  FSEL R73, R252, -INF , !P2 ;  /* 0xff800000fc497808 */ /* 0x000fe40005000000 */
[-C--:B------:R-:W-:Y:S02]  /*eac0*/  ISETP.GE.AND P2, PT, R27, R6.reuse, PT ;  /* 0x000000061b00720c */ /* 0x080fe40003f46270 */
[----:B------:R-:W-:Y:S02]  /*ead0*/  FSEL R81, R212, -INF , !P3 ;  /* 0xff800000d4517808 */ /* 0x000fe40005800000 */
[----:B------:R-:W-:Y:S02]  /*eae0*/  ISETP.GE.AND P3, PT, R42, R6, PT ;  /* 0x000000062a00720c */ /* 0x000fe40003f66270 */
[----:B-1----:R-:W-:Y:S02]  /*eaf0*/  FSEL R218, R5, -INF , !P6 ;  /* 0xff80000005da7808 */ /* 0x002fe40007000000 */
[----:B------:R-:W-:-:S02]  /*eb00*/  ISETP.GE.AND P6, PT, R0, R7, PT ;  /* 0x000000070000720c */ /* 0x000fc40003fc6270 */
[----:B------:R-:W-:Y:S02]  /*eb10*/  FSEL R83, R208, -INF , !P2 ;  /* 0xff800000d0537808 */ /* 0x000fe40005000000 */
[----:B------:R-:W-:Y:S01]  /*eb20*/  FSEL R217, R4, -INF , !P6 ;  /* 0xff80000004d97808 */ /* 0x000fe20007000000 */
[----:B--2---:R-:W-:Y:S01]  /*eb30*/  FMUL.FTZ R2, R92, UR23 ;  /* 0x000000175c027c20 */ /* 0x004fe20008410000 */
[-C--:B------:R-:W-:Y:S02]  /*eb40*/  ISETP.GE.AND P6, PT, R35, R7.reuse, PT ;  /* 0x000000072300720c */ /* 0x080fe40003fc6270 */
[----:B------:R-:W-:Y:S01]  /*eb50*/  FSEL R35, R242, -INF , !P5 ;  /* 0xff800000f2237808 */ /* 0x000fe20006800000 */
[----:B------:R1:W2:Y:S01]  /*eb60*/  MUFU.TANH R5, R2 ;  /* 0x0000000200057308 */ /* 0x0002a20000002400 */
[----:B------:R-:W-:Y:S02]  /*eb70*/  ISETP.GE.AND P5, PT, R34, R7, PT ;  /* 0x000000072200720c */ /* 0x000fe40003fa6270 */
[----:B------:R-:W-:-:S02]  /*eb80*/  FSEL R34, R62, -INF , !P4 ;  /* 0xff8000003e227808 */ /* 0x000fc40006000000 */
[----:B------:R-:W-:Y:S02]  /*eb90*/  ISETP.GE.AND P4, PT, R32, R6, PT ;  /* 0x000000062000720c */ /* 0x000fe40003f86270 */
[----:B------:R-:W-:Y:S02]  /*eba0*/  FSEL R32, R247, -INF , !P6 ;  /* 0xff800000f7207808 */ /* 0x000fe40007000000 */
[-C--:B------:R-:W-:Y:S02]  /*ebb0*/  ISETP.GE.AND P6, PT, R31, R7.reuse, PT ;  /* 0x000000071f00720c */ /* 0x080fe40003fc6270 */
[----:B------:R-:W-:Y:S02]  /*ebc0*/  FSEL R31, R221, -INF , !P5 ;  /* 0xff800000dd1f7808 */ /* 0x000fe40006800000 */
[----:B------:R-:W-:Y:S02]  /*ebd0*/  ISETP.GE.AND P5, PT, R30, R7, PT ;  /* 0x000000071e00720c */ /* 0x000fe40003fa6270 */
[----:B------:R-:W-:Y:S01]  /*ebe0*/  FSEL R30, R223, -INF , !P1 ;  /* 0xff800000df1e7808 */ /* 0x000fe20004800000 */
[----:B-1----:R-:W-:Y:S01]  /*ebf0*/  FMUL.FTZ R2, R94, UR23 ;  /* 0x000000175e027c20 */ /* 0x002fe20008410000 */
[----:B------:R-:W-:-:S02]  /*ec00*/  FSEL R69, R248, -INF , !P4 ;  /* 0xff800000f8457808 */ /* 0x000fc40006000000 */
[CC--:B------:R-:W-:Y:S01]  /*ec10*/  ISETP.GE.AND P1, PT, R29.reuse, R7.reuse, PT ;  /* 0x000000071d00720c */ /* 0x0c0fe20003f26270 */
[----:B------:R1:W-:Y:S01]  /*ec20*/  MUFU.TANH R19, R2 ;  /* 0x0000000200137308 */ /* 0x0003e20000002400 */
[----:B------:R-:W-:Y:S02]  /*ec30*/  ISETP.GE.AND P4, PT, R29, R6, PT ;  /* 0x000000061d00720c */ /* 0x000fe40003f86270 */
[----:B------:R-:W-:Y:S02]  /*ec40*/  FSEL R29, R249, -INF , !P6 ;  /* 0xff800000f91d7808 */ /* 0x000fe40007000000 */
[-C--:B------:R-:W-:Y:S02]  /*ec50*/  ISETP.GE.AND P6, PT, R28, R7.reuse, PT ;  /* 0x000000071c00720c */ /* 0x080fe40003fc6270 */
[----:B------:R-:W-:Y:S02]  /*ec60*/  FSEL R28, R251, -INF , !P5 ;  /* 0xff800000fb1c7808 */ /* 0x000fe40006800000 */
[----:B------:R-:W-:-:S02]  /*ec70*/  ISETP.GE.AND P5, PT, R27, R7, PT ;  /* 0x000000071b00720c */ /* 0x000fc40003fa6270 */
[----:B------:R-:W-:Y:S02]  /*ec80*/  FSEL R27, R220, -INF , !P1 ;  /* 0xff800000dc1b7808 */ /* 0x000fe40004800000 */
[----:B------:R-:W-:Y:S02]  /*ec90*/  ISETP.GE.AND P1, PT, R26, R7, PT ;  /* 0x000000071a00720c */ /* 0x000fe40003f26270 */
[----:B------:R-:W-:Y:S01]  /*eca0*/  FSEL R79, R219, -INF , !P4 ;  /* 0xff800000db4f7808 */ /* 0x000fe20006000000 */
[----:B-1----:R-:W-:Y:S01]  /*ecb0*/  FMUL.FTZ R2, R88, UR23 ;  /* 0x0000001758027c20 */ /* 0x002fe20008410000 */
[----:B------:R-:W-:Y:S02]  /*ecc0*/  ISETP.GE.AND P4, PT, R26, R6, PT ;  /* 0x000000061a00720c */ /* 0x000fe40003f86270 */
[----:B------:R-:W-:Y:S01]  /*ecd0*/  FSEL R62, R213, -INF , !P6 ;  /* 0xff800000d53e7808 */ /* 0x000fe20007000000 */
[----:B------:R1:W-:Y:S01]  /*ece0*/  MUFU.TANH R18, R2 ;  /* 0x0000000200127308 */ /* 0x0003e20000002400 */
[----:B------:R-:W-:-:S02]  /*ecf0*/  FSEL R75, R206, -INF , !P1 ;  /* 0xff800000ce4b7808 */ /* 0x000fc40004800000 */
[-C--:B------:R-:W-:Y:S02]  /*ed00*/  ISETP.GE.AND P6, PT, R42, R7.reuse, PT ;  /* 0x000000072a00720c */ /* 0x080fe40003fc6270 */
[-C--:B------:R-:W-:Y:S02]  /*ed10*/  ISETP.GE.AND P1, PT, R40, R7.reuse, PT ;  /* 0x000000072800720c */ /* 0x080fe40003f26270 */
[----:B------:R-:W-:Y:S02]  /*ed20*/  FSEL R88, R204, -INF , !P4 ;  /* 0xff800000cc587808 */ /* 0x000fe40006000000 */
[----:B------:R-:W-:Y:S02]  /*ed30*/  ISETP.GE.AND P4, PT, R40, R6, PT ;  /* 0x000000062800720c */ /* 0x000fe40003f86270 */
[----:B------:R-:W-:Y:S02]  /*ed40*/  FSEL R77, R202, -INF , !P6 ;  /* 0xff800000ca4d7808 */ /* 0x000fe40007000000 */
[----:B------:R-:W-:-:S02]  /*ed50*/  ISETP.GE.AND P6, PT, R37, R7, PT ;  /* 0x000000072500720c */ /* 0x000fc40003fc6270 */
[----:B------:R-:W-:Y:S01]  /*ed60*/  FSEL R92, R191, -INF , !P4 ;  /* 0xff800000bf5c7808 */ /* 0x000fe20006000000 */
[----:B-1----:R-:W-:Y:S01]  /*ed70*/  FMUL.FTZ R2, R90, UR23 ;  /* 0x000000175a027c20 */ /* 0x002fe20008410000 */
[----:B------:R-:W-:Y:S02]  /*ed80*/  ISETP.GE.AND P4, PT, R23, R6, PT ;  /* 0x000000061700720c */ /* 0x000fe40003f86270 */
[----:B------:R-:W-:Y:S01]  /*ed90*/  FSEL R89, R189, -INF , !P6 ;  /* 0xff800000bd597808 */ /* 0x000fe20007000000 */
[----:B------:R1:W3:Y:S01]  /*eda0*/  MUFU.TANH R17, R2 ;  /* 0x0000000200117308 */ /* 0x0002e20000002400 */
[----:B------:R-:W-:Y:S02]  /*edb0*/  ISETP.GE.AND P6, PT, R45, R7, PT ;  /* 0x000000072d00720c */ /* 0x000fe40003fc6270 */
[----:B------:R-:W-:Y:S02]  /*edc0*/  FSEL R173, R173, -INF , !P4 ;  /* 0xff800000adad7808 */ /* 0x000fe40006000000 */
[----:B------:R-:W-:-:S02]  /*edd0*/  FSEL R42, R210, -INF , !P5 ;  /* 0xff800000d22a7808 */ /* 0x000fc40006800000 */
[-C--:B------:R-:W-:Y:S02]  /*ede0*/  ISETP.GE.AND P4, PT, R43, R6.reuse, PT ;  /* 0x000000062b00720c */ /* 0x080fe40003f86270 */
[CC--:B------:R-:W-:Y:S02]  /*edf0*/  ISETP.GE.AND P5, PT, R41.reuse, R7.reuse, PT ;  /* 0x000000072900720c */ /* 0x0c0fe40003fa6270 */
[----:B------:R-:W-:Y:S02]  /*ee00*/  ISETP.GE.AND P2, PT, R41, R6, PT ;  /* 0x000000062900720c */ /* 0x000fe40003f46270 */
[----:B------:R-:W-:Y:S02]  /*ee10*/  FSEL R96, R172, -INF , !P6 ;  /* 0xff800000ac607808 */ /* 0x000fe40007000000 */
[----:B------:R-:W-:Y:S01]  /*ee20*/  ISETP.GE.AND P6, PT, R51, R7, PT ;  /* 0x000000073300720c */ /* 0x000fe20003fc6270 */
[----:B-1----:R-:W-:Y:S01]  /*ee30*/  FMUL.FTZ R2, R84, UR23 ;  /* 0x0000001754027c20 */ /* 0x002fe20008410000 */
[----:B------:R-:W-:-:S02]  /*ee40*/  FSEL R119, R119, -INF , !P4 ;  /* 0xff80000077777808 */ /* 0x000fc40006000000 */
[----:B------:R-:W-:Y:S01]  /*ee50*/  FSEL R90, R200, -INF , !P3 ;  /* 0xff800000c85a7808 */ /* 0x000fe20005800000 */
[----:B------:R1:W-:Y:S01]  /*ee60*/  MUFU.TANH R4, R2 ;  /* 0x0000000200047308 */ /* 0x0003e20000002400 */
[----:B------:R-:W-:Y:S02]  /*ee70*/  FSEL R91, R196, -INF , !P2 ;  /* 0xff800000c45b7808 */ /* 0x000fe40005000000 */
[-C--:B------:R-:W-:Y:S02]  /*ee80*/  ISETP.GE.AND P4, PT, R38, R6.reuse, PT ;  /* 0x000000062600720c */ /* 0x080fe40003f86270 */
[-C--:B------:R-:W-:Y:S02]  /*ee90*/  ISETP.GE.AND P3, PT, R37, R6.reuse, PT ;  /* 0x000000062500720c */ /* 0x080fe40003f66270 */
[----:B------:R-:W-:Y:S02]  /*eea0*/  ISETP.GE.AND P2, PT, R24, R6, PT ;  /* 0x000000061800720c */ /* 0x000fe40003f46270 */
[----:B------:R-:W-:-:S02]  /*eeb0*/  FSEL R118, R118, -INF , !P6 ;  /* 0xff80000076767808 */ /* 0x000fc40007000000 */
[----:B------:R-:W-:Y:S02]  /*eec0*/  ISETP.GE.AND P6, PT, R50, R7, PT ;  /* 0x000000073200720c */ /* 0x000fe40003fc6270 */
[----:B------:R-:W-:Y:S02]  /*eed0*/  FSEL R94, R185, -INF , !P3 ;  /* 0xff800000b95e7808 */ /* 0x000fe40005800000 */
[----:B------:R-:W-:Y:S01]  /*eee0*/  FSEL R98, R178, -INF , !P2 ;  /* 0xff800000b2627808 */ /* 0x000fe20005000000 */
[----:B-1----:R-:W-:Y:S01]  /*eef0*/  FMUL.FTZ R2, R86, UR23 ;  /* 0x0000001756027c20 */ /* 0x002fe20008410000 */
[-C--:B------:R-:W-:Y:S02]  /*ef00*/  ISETP.GE.AND P3, PT, R45, R6.reuse, PT ;  /* 0x000000062d00720c */ /* 0x080fe40003f66270 */
[----:B------:R-:W-:Y:S01]  /*ef10*/  ISETP.GE.AND P2, PT, R44, R6, PT ;  /* 0x000000062c00720c */ /* 0x000fe20003f46270 */
[----:B------:R1:W-:Y:S01]  /*ef20*/  MUFU.TANH R14, R2 ;  /* 0x00000002000e7308 */ /* 0x0003e20000002400 */
[----:B--2---:R-:W-:Y:S01]  /*ef30*/  FSEL R109, R5, -INF , !P6 ;  /* 0xff800000056d7808 */ /* 0x004fe20007000000 */
[----:B------:R-:W-:Y:S01]  /*ef40*/  FMUL.FTZ R5, R64, UR23 ;  /* 0x0000001740057c20 */ /* 0x000fe20008410000 */
[----:B------:R-:W-:-:S02]  /*ef50*/  FSEL R171, R171, -INF , !P3 ;  /* 0xff800000abab7808 */ /* 0x000fc40005800000 */
[----:B------:R-:W-:Y:S02]  /*ef60*/  FSEL R128, R128, -INF , !P2 ;  /* 0xff80000080807808 */ /* 0x000fe40005000000 */
[-C--:B------:R-:W-:Y:S01]  /*ef70*/  ISETP.GE.AND P3, PT, R51, R6.reuse, PT ;  /* 0x000000063300720c */ /* 0x080fe20003f66270 */
[----:B------:R-:W-:Y:S01]  /*ef80*/  MUFU.TANH R5, R5 ;  /* 0x0000000500057308 */ /* 0x000fe20000002400 */
[-C--:B------:R-:W-:Y:S02]  /*ef90*/  ISETP.GE.AND P2, PT, R39, R6.reuse, PT ;  /* 0x000000062700720c */ /* 0x080fe40003f46270 */
[----:B------:R-:W-:Y:S02]  /*efa0*/  FSEL R116, R116, -INF , !P3 ;  /* 0xff80000074747808 */ /* 0x000fe40005800000 */
[----:B------:R-:W-:Y:S02]  /*efb0*/  FSEL R172, R21, -INF , !P2 ;  /* 0xff80000015ac7808 */ /* 0x000fe40005000000 */
[----:B------:R-:W-:Y:S01]  /*efc0*/  ISETP.GE.AND P3, PT, R50, R6, PT ;  /* 0x000000063200720c */ /* 0x000fe20003f66270 */
[----:B-1----:R-:W-:Y:S01]  /*efd0*/  FMUL.FTZ R2, R80, UR23 ;  /* 0x0000001750027c20 */ /* 0x002fe20008410000 */
[----:B------:R-:W-:-:S02]  /*efe0*/  FSEL R80, R198, -INF , !P5 ;  /* 0xff800000c6507808 */ /* 0x000fc40006800000 */
[-C--:B------:R-:W-:Y:S01]  /*eff0*/  ISETP.GE.AND P5, PT, R24, R7.reuse, PT ;  /* 0x000000071800720c */ /* 0x080fe20003fa6270 */
[----:B------:R1:W2:Y:S01]  /*f000*/  MUFU.TANH R16, R2 ;  /* 0x0000000200107308 */ /* 0x0002a20000002400 */
[-C--:B------:R-:W-:Y:S02]  /*f010*/  ISETP.GE.AND P2, PT, R49, R6.reuse, PT ;  /* 0x000000063100720c */ /* 0x080fe40003f46270 */
[----:B------:R-:W-:Y:S02]  /*f020*/  ISETP.GE.AND P6, PT, R52, R7, PT ;  /* 0x000000073400720c */ /* 0x000fe40003fc6270 */
[----:B---3--:R-:W-:Y:S02]  /*f030*/  FSEL R185, R17, -INF , !P2 ;  /* 0xff80000011b97808 */ /* 0x008fe40005000000 */
[----:B------:R-:W-:Y:S01]  /*f040*/  ISETP.GE.AND P2, PT, R47, R6, PT ;  /* 0x000000062f00720c */ /* 0x000fe20003f46270 */
[----:B-1----:R-:W-:Y:S01]  /*f050*/  FMUL.FTZ R2, R82, UR23 ;  /* 0x0000001752027c20 */ /* 0x002fe20008410000 */
[----:B------:R-:W-:-:S02]  /*f060*/  FSEL R82, R194, -INF , !P1 ;  /* 0xff800000c2527808 */ /* 0x000fc40004800000 */
[-C--:B------:R-:W-:Y:S01]  /*f070*/  ISETP.GE.AND P1, PT, R23, R7.reuse, PT ;  /* 0x000000071700720c */ /* 0x080fe20003f26270 */
[----:B------:R1:W3:Y:S01]  /*f080*/  MUFU.TANH R15, R2 ;  /* 0x00000002000f7308 */ /* 0x0002e20000002400 */
[----:B--2---:R-:W-:Y:S02]  /*f090*/  FSEL R191, R16, -INF , !P6 ;  /* 0xff80000010bf7808 */ /* 0x004fe40007000000 */
[-C--:B------:R-:W-:Y:S01]  /*f0a0*/  ISETP.GE.AND P6, PT, R53, R7.reuse, PT ;  /* 0x000000073500720c */ /* 0x080fe20003fc6270 */
[----:B-1----:R-:W-:Y:S01]  /*f0b0*/  FMUL.FTZ R2, R76, UR23 ;  /* 0x000000174c027c20 */ /* 0x002fe20008410000 */
[----:B------:R-:W-:Y:S02]  /*f0c0*/  FSEL R76, R180, -INF , !P5 ;  /* 0xff800000b44c7808 */ /* 0x000fe40006800000 */
[----:B------:R-:W-:Y:S01]  /*f0d0*/  ISETP.GE.AND P5, PT, R44, R7, PT ;  /* 0x000000072c00720c */ /* 0x000fe20003fa6270 */
[----:B------:R1:W2:Y:S01]  /*f0e0*/  MUFU.TANH R13, R2 ;  /* 0x00000002000d7308 */ /* 0x0002a20000002400 */
[----:B------:R-:W-:-:S02]  /*f0f0*/  FSEL R180, R19, -INF , !P3 ;  /* 0xff80000013b47808 */ /* 0x000fc40005800000 */
[----:B------:R-:W-:Y:S02]  /*f100*/  FSEL R170, R170, -INF , !P5 ;  /* 0xff800000aaaa7808 */ /* 0x000fe40006800000 */
[-C--:B------:R-:W-:Y:S02]  /*f110*/  ISETP.GE.AND P5, PT, R39, R7.reuse, PT ;  /* 0x000000072700720c */ /* 0x080fe40003fa6270 */
[----:B------:R-:W-:Y:S02]  /*f120*/  ISETP.GE.AND P3, PT, R52, R6, PT ;  /* 0x000000063400720c */ /* 0x000fe40003f66270 */
[----:B------:R-:W-:Y:S02]  /*f130*/  FSEL R100, R22, -INF , !P5 ;  /* 0xff80000016647808 */ /* 0x000fe40006800000 */
[----:B------:R-:W-:Y:S02]  /*f140*/  ISETP.GE.AND P5, PT, R49, R7, PT ;  /* 0x000000073100720c */ /* 0x000fe40003fa6270 */
[----:B---3--:R-:W-:-:S02]  /*f150*/  FSEL R196, R15, -INF , !P3 ;  /* 0xff8000000fc47808 */ /* 0x008fc40005800000 */
[----:B------:R-:W-:Y:S01]  /*f160*/  FSEL R178, R18, -INF , !P5 ;  /* 0xff80000012b27808 */ /* 0x000fe20006800000 */
[----:B-1----:R-:W-:Y:S01]  /*f170*/  FMUL.FTZ R2, R78, UR23 ;  /* 0x000000174e027c20 */ /* 0x002fe20008410000 */
[----:B------:R-:W-:Y:S02]  /*f180*/  FSEL R78, R177, -INF , !P1 ;  /* 0xff800000b14e7808 */ /* 0x000fe40004800000 */
[-C--:B------:R-:W-:Y:S01]  /*f190*/  ISETP.GE.AND P1, PT, R43, R7.reuse, PT ;  /* 0x000000072b00720c */ /* 0x080fe20003f26270 */
[----:B------:R1:W3:Y:S01]  /*f1a0*/  MUFU.TANH R12, R2 ;  /* 0x00000002000c7308 */ /* 0x0002e20000002400 */
[----:B------:R-:W-:Y:S02]  /*f1b0*/  FSEL R177, R8, -INF , !P4 ;  /* 0xff80000008b17808 */ /* 0x000fe40006000000 */
[----:B------:R-:W-:Y:S02]  /*f1c0*/  FSEL R123, R123, -INF , !P1 ;  /* 0xff8000007b7b7808 */ /* 0x000fe40004800000 */
[----:B------:R-:W-:-:S02]  /*f1d0*/  ISETP.GE.AND P1, PT, R38, R7, PT ;  /* 0x000000072600720c */ /* 0x000fc40003f26270 */
[-C--:B------:R-:W-:Y:S02]  /*f1e0*/  ISETP.GE.AND P4, PT, R48, R6.reuse, PT ;  /* 0x000000063000720c */ /* 0x080fe40003f86270 */
[----:B------:R-:W-:Y:S02]  /*f1f0*/  FSEL R102, R20, -INF , !P1 ;  /* 0xff80000014667808 */ /* 0x000fe40004800000 */
[----:B------:R-:W-:Y:S02]  /*f200*/  ISETP.GE.AND P1, PT, R48, R7, PT ;  /* 0x000000073000720c */ /* 0x000fe40003f26270 */
[----:B------:R-:W-:Y:S02]  /*f210*/  FSEL R194, R14, -INF , !P4 ;  /* 0xff8000000ec27808 */ /* 0x000fe40006000000 */
[----:B------:R-:W-:Y:S01]  /*f220*/  FSEL R189, R4, -INF , !P1 ;  /* 0xff80000004bd7808 */ /* 0x000fe20004800000 */
[----:B------:R-:W-:Y:S01]  /*f230*/  FMUL.FTZ R4, R66, UR23 ;  /* 0x0000001742047c20 */ /* 0x000fe20008410000 */
[----:B-1----:R-:W-:Y:S01]  /*f240*/  FMUL.FTZ R2, R72, UR23 ;  /* 0x0000001748027c20 */ /* 0x002fe20008410000 */
[----:B------:R-:W-:-:S02]  /*f250*/  ISETP.GE.AND P4, PT, R46, R6, PT ;  /* 0x000000062e00720c */ /* 0x000fc40003f86270 */
[-C--:B------:R-:W-:Y:S01]  /*f260*/  ISETP.GE.AND P5, PT, R47, R7.reuse, PT ;  /* 0x000000072f00720c */ /* 0x080fe20003fa6270 */
[----:B------:R1:W4:Y:S01]  /*f270*/  MUFU.TANH R11, R2 ;  /* 0x00000002000b7308 */ /* 0x0003220000002400 */
[-C--:B------:R-:W-:Y:S02]  /*f280*/  ISETP.GE.AND P1, PT, R46, R7.reuse, PT ;  /* 0x000000072e00720c */ /* 0x080fe40003f26270 */
[----:B--2---:R-:W-:Y:S02]  /*f290*/  FSEL R198, R13, -INF , !P5 ;  /* 0xff8000000dc67808 */ /* 0x004fe40006800000 */
[----:B---3--:R-:W-:Y:S02]  /*f2a0*/  FSEL R202, R12, -INF , !P2 ;  /* 0xff8000000cca7808 */ /* 0x008fe40005000000 */
[----:B------:R-:W-:Y:S01]  /*f2b0*/  ISETP.GE.AND P3, PT, R53, R6, PT ;  /* 0x000000063500720c */ /* 0x000fe20003f66270 */
[----:B------:R-:W2:Y:S01]  /*f2c0*/  MUFU.TANH R4, R4 ;  /* 0x0000000400047308 */ /* 0x000ea20000002400 */
[----:B------:R-:W-:-:S02]  /*f2d0*/  ISETP.GE.AND P5, PT, R25, R7, PT ;  /* 0x000000071900720c */ /* 0x000fc40003fa6270 */
[-C--:B------:R-:W-:Y:S02]  /*f2e0*/  ISETP.GE.AND P2, PT, R25, R6.reuse, PT ;  /* 0x000000061900720c */ /* 0x080fe40003f46270 */
[----:B------:R-:W-:Y:S01]  /*f2f0*/  FSEL R208, R5, -INF , !P5 ;  /* 0xff80000005d07808 */ /* 0x000fe20006800000 */
[----:B-1----:R-:W-:Y:S01]  /*f300*/  FMUL.FTZ R2, R74, UR23 ;  /* 0x000000174a027c20 */ /* 0x002fe20008410000 */
[----:B----4-:R-:W-:Y:S02]  /*f310*/  FSEL R200, R11, -INF , !P1 ;  /* 0xff8000000bc87808 */ /* 0x010fe40004800000 */
[----:B------:R-:W-:Y:S01]  /*f320*/  ISETP.GE.AND P1, PT, R0, R6, PT ;  /* 0x000000060000720c */ /* 0x000fe20003f26270 */
[----:B------:R1:W3:Y:S01]  /*f330*/  MUFU.TANH R10, R2 ;  /* 0x00000002000a7308 */ /* 0x0002e20000002400 */
[----:B--2---:R-:W-:Y:S01]  /*f340*/  FSEL R212, R4, -INF , !P2 ;  /* 0xff80000004d47808 */ /* 0x004fe20005000000 */
[----:B-1----:R-:W-:Y:S01]  /*f350*/  FMUL.FTZ R2, R68, UR23 ;  /* 0x0000001744027c20 */ /* 0x002fe20008410000 */
[----:B---3--:R-:W-:-:S02]  /*f360*/  FSEL R204, R10, -INF , !P4 ;  /* 0xff8000000acc7808 */ /* 0x008fc40006000000 */
[----:B------:R-:W-:-:S03]  /*f370*/  PLOP3.LUT P4, PT, PT, PT, UP0, 0x80, 0x0 ;  /* 0x000000000000781c */ /* 0x000fc60003f8f008 */
[----:B------:R1:W2:Y:S02]  /*f380*/  MUFU.TANH R9, R2 ;  /* 0x0000000200097308 */ /* 0x0002a40000002400 */
[----:B-1----:R-:W-:Y:S01]  /*f390*/  FMUL.FTZ R2, R70, UR23 ;  /* 0x0000001746027c20 */ /* 0x002fe20008410000 */
[----:B--2---:R-:W-:-:S05]  /*f3a0*/  FSEL R206, R9, -INF , !P6 ;  /* 0xff80000009ce7808 */ /* 0x004fca0007000000 */
        /* <DEDUP_REMOVED lines=66> */
.L_x_3520:
[----:B------:R-:W-:-:S04]  /*f7d0*/  ULEA UR7, -UR10, URZ, 0x8 ;  /* 0x0000003f0a077291 */ /* 0x000fc8000f8e413f */
[----:B------:R-:W-:Y:S02]  /*f7e0*/  USHF.R.S32.HI UR4, URZ, 0x1f, UR7 ;  /* 0x0000001f3f047899 */ /* 0x000fe40008011407 */
[----:B------:R-:W-:-:S04]  /*f7f0*/  MOV R4, UR7 ;  /* 0x0000000700047c02 */ /* 0x000fc80008000f00 */
[----:B------:R-:W-:-:S07]  /*f800*/  MOV R0, UR4 ;  /* 0x0000000400007c02 */ /* 0x000fce0008000f00 */
.L_x_3521:
        /* <DEDUP_REMOVED lines=60> */
.L_x_3519:
        /* <DEDUP_REMOVED lines=138> */
[----:B--2---:R-:W-:Y:S02]  /*10470*/  MOV R25, R8 ;  /* 0x0000000800197202 */ /* 0x004fe40000000f00 */
        /* <DEDUP_REMOVED lines=9> */
[----:B------:R1:W2:Y:S08]  /*10510*/  MUFU.EX2 R10, R5 ;  /* 0x00000005000a7308 */ /* 0x0002b00000000800 */
        /* <DEDUP_REMOVED lines=16> */
[----:B---3--:R-:W-:-:S04]  /*10620*/  FFMA.FTZ R4, R33, UR18, -R2 ;  /* 0x0000001221047c23 */ /* 0x008fc80008010802 */
[----:B------:R-:W-:Y:S01]  /*10630*/  FFMA.FTZ R6, R105, UR18, -R0 ;  /* 0x0000001269067c23 */ /* 0x000fe20008010800 */
[----:B--2---:R-:W-:Y:S01]  /*10640*/  MOV R105, R10 ;  /* 0x0000000a00697202 */ /* 0x004fe20000000f00 */
[----:B------:R1:W-:Y:S01]  /*10650*/  MUFU.EX2 R26, R4 ;  /* 0x00000004001a7308 */ /* 0x0003e20000000800 */
[----:B----4-:R-:W-:Y:S02]  /*10660*/  F2FP.F16.F32.PACK_AB R10, R7, R38 ;  /* 0x00000026070a723e */ /* 0x010fe400000000ff */
[----:B------:R-:W-:Y:S01]  /*10670*/  F2FP.F16.F32.PACK_AB R8, R104, R105 ;  /* 0x000000696808723e */ /* 0x000fe200000000ff */
[-C--:B-----5:R-:W-:Y:S01]  /*10680*/  FMUL.FTZ R136, R136, R84.reuse ;  /* 0x0000005488887220 */ /* 0x0a0fe20000410000 */
        /* <DEDUP_REMOVED lines=13> */
[-C--:B------:R-:W-:Y:S01]  /*10760*/  FMUL.FTZ R164, R164, R84.reuse ;  /* 0x00000054a4a47220 */ /* 0x080fe20000410000 */
[-C--:B------:R-:W-:Y:S01]  /*10770*/  FMUL.FTZ R165, R165, R84.reuse ;  /* 0x00000054a5a57220 */ /* 0x080fe20000410000 */
[-C--:B------:R-:W-:Y:S01]  /*10780*/  FMUL.FTZ R160, R160, R84.reuse ;  /* 0x00000054a0a07220 */ /* 0x080fe20000410000 */
[----:B------:R1:W-:Y:S01]  /*10790*/  MUFU.EX2 R37, R4 ;  /* 0x0000000400257308 */ /* 0x0003e20000000800 */
[----:B------:R-:W-:Y:S01]  /*107a0*/  FMUL.FTZ R161, R161, R84 ;  /* 0x00000054a1a17220 */ /* 0x000fe20000410000 */
        /* <DEDUP_REMOVED lines=8> */
[----:B------:R1:W2:Y:S02]  /*10830*/  MUFU.EX2 R252, R4 ;  /* 0x0000000400fc7308 */ /* 0x0002a40000000800 */
[----:B-1----:R-:W-:Y:S01]  /*10840*/  FFMA.FTZ R4, R56, UR18, -R0 ;  /* 0x0000001238047c23 */ /* 0x002fe20008010800 */
[----:B--2---:R-:W-:-:S05]  /*10850*/  F2FP.F16.F32.PACK_AB R9, R252, R251 ;  /* 0x000000fbfc09723e */ /* 0x004fca00000000ff */
[----:B------:R1:W2:Y:S02]  /*10860*/  MUFU.EX2 R72, R4 ;  /* 0x0000000400487308 */ /* 0x0002a40000000800 */
[----:B-1----:R-:W-:Y:S02]  /*10870*/  FSEL R4, R86, RZ, P1 ;  /* 0x000000ff56047208 */ /* 0x002fe40000800000 */
[----:B--2---:R-:W-:-:S03]  /*10880*/  F2FP.F16.F32.PACK_AB R11, R6, R72 ;  /* 0x00000048060b723e */ /* 0x004fc600000000ff */
[----:B------:R-:W-:Y:S01]  /*10890*/  FADD.FTZ R3, R3, -R4 ;  /* 0x8000000403037221 */ /* 0x000fe20000010000 */
[----:B------:R-:W-:Y:S01]  /*108a0*/  FFMA.FTZ R4, R101, UR18, -R2 ;  /* 0x0000001265047c23 */ /* 0x000fe20008010802 */
[----:B------:R-:W-:Y:S02]  /*108b0*/  MOV R101, R39 ;  /* 0x0000002700657202 */ /* 0x000fe40000000f00 */
[----:B------:R-:W-:Y:S01]  /*108c0*/  FMUL.FTZ R3, R3, UR18 ;  /* 0x0000001203037c20 */ /* 0x000fe20008410000 */
[----:B------:R1:W-:Y:S08]  /*108d0*/  MUFU.EX2 R70, R4 ;  /* 0x0000000400467308 */ /* 0x0003f00000000800 */
[----:B------:R2:W3:Y:S01]  /*108e0*/  MUFU.EX2 R85, R3 ;  /* 0x0000000300557308 */ /* 0x0004e20000000800 */
[----:B-1----:R-:W-:-:S07]  /*108f0*/  FFMA.FTZ R4, R60, UR18, -R0 ;  /* 0x000000123c047c23 */ /* 0x002fce0008010800 */
[----:B------:R-:W-:Y:S01]  /*10900*/  MUFU.EX2 R247, R4 ;  /* 0x0000000400f77308 */ /* 0x000fe20000000800 */
[----:B--2---:R-:W-:Y:S01]  /*10910*/  FFMA.FTZ R3, R61, UR18, -R2 ;  /* 0x000000123d037c23 */ /* 0x004fe20008010802 */
[-C--:B---3--:R-:W-:Y:S01]  /*10920*/  FMUL.FTZ R138, R138, R85.reuse ;  /* 0x000000558a8a7220 */ /* 0x088fe20000410000 */
[-C--:B------:R-:W-:Y:S01]  /*10930*/  FMUL.FTZ R139, R139, R85.reuse ;  /* 0x000000558b8b7220 */ /* 0x080fe20000410000 */
[-C--:B------:R-:W-:Y:S01]  /*10940*/  FMUL.FTZ R146, R146, R85.reuse ;  /* 0x0000005592927220 */ /* 0x080fe20000410000 */
[----:B------:R-:W-:-:S03]  /*10950*/  FMUL.FTZ R147, R147, R85 ;  /* 0x0000005593937220 */ /* 0x000fc60000410000 */
[----:B------:R1:W2:Y:S01]  /*10960*/  MUFU.EX2 R32, R3 ;  /* 0x0000000300207308 */ /* 0x0002a20000000800 */
        /* <DEDUP_REMOVED lines=11> */
[-C--:B------:R-:W-:Y:S01]  /*10a20*/  FMUL.FTZ R166, R166, R85.reuse ;  /* 0x00000055a6a67220 */ /* 0x080fe20000410000 */
[-C--:B------:R-:W-:Y:S01]  /*10a30*/  FMUL.FTZ R167, R167, R85.reuse ;  /* 0x00000055a7a77220 */ /* 0x080fe20000410000 */
[-C--:B------:R-:W-:Y:S01]  /*10a40*/  FMUL.FTZ R162, R162, R85.reuse ;  /* 0x00000055a2a27220 */ /* 0x080fe20000410000 */
[----:B------:R-:W-:Y:S01]  /*10a50*/  FMUL.FTZ R163, R163, R85 ;  /* 0x00000055a3a37220 */ /* 0x000fe20000410000 */
[----:B------:R-:W-:Y:S01]  /*10a60*/  HMMA.16816.F32 R48, R8, R16, R140 ;  /* 0x000000100830723c */ /* 0x000fe2000000188c */
[----:B-1----:R-:W-:-:S04]  /*10a70*/  FFMA.FTZ R3, R30, UR18, -R2 ;  /* 0x000000121e037c23 */ /* 0x002fc80008010802 */
[----:B------:R1:W-:Y:S01]  /*10a80*/  MUFU.EX2 R106, R3 ;  /* 0x00000003006a7308 */ /* 0x0003e20000000800 */
[C---:B------:R-:W-:Y:S01]  /*10a90*/  HMMA.16816.F32 R56, R8.reuse, R18, R152 ;  /* 0x000000120838723c */ /* 0x040fe20000001898 */
[----:B------:R-:W4:Y:S01]  /*10aa0*/  LDSM.16.MT88.4 R16, [R135+0xa800] ;  /* 0x00a800008710783b */ /* 0x000f220000004200 */
[----:B------:R-:W-:Y:S02]  /*10ab0*/  MOV R141, R26 ;  /* 0x0000001a008d7202 */ /* 0x000fe40000000f00 */
[----:B------:R-:W-:Y:S02]  /*10ac0*/  MOV R142, R6 ;  /* 0x00000006008e7202 */ /* 0x000fe40000000f00 */
[----:B------:R-:W-:Y:S01]  /*10ad0*/  HMMA.16816.F32 R148, R8, R20, R148 ;  /* 0x000000140894723c */ /* 0x000fe20000001894 */
[----:B------:R-:W-:Y:S02]  /*10ae0*/  MOV R153, R7 ;  /* 0x0000000700997202 */ /* 0x000fe40000000f00 */
[----:B------:R-:W-:-:S02]  /*10af0*/  F2FP.F16.F32.PACK_AB R6, R68, R133 ;  /* 0x000000854406723e */ /* 0x000fc400000000ff */
[----:B------:R-:W-:Y:S01]  /*10b00*/  MOV R143, R40 ;  /* 0x00000028008f7202 */ /* 0x000fe20000000f00 */
[----:B------:R-:W-:Y:S01]  /*10b10*/  HMMA.16816.F32 R156, R8, R22, R156 ;  /* 0x00000016089c723c */ /* 0x000fe2000000189c */
[----:B--2---:R-:W-:Y:S02]  /*10b20*/  MOV R140, R32 ;  /* 0x00000020008c7202 */ /* 0x004fe40000000f00 */
[----:B------:R-:W-:Y:S01]  /*10b30*/  MOV R155, R38 ;  /* 0x00000026009b7202 */ /* 0x000fe20000000f00 */
[----:B-1----:R-:W-:-:S04]  /*10b40*/  FFMA.FTZ R3, R63, UR18, -R2 ;  /* 0x000000123f037c23 */ /* 0x002fc80008010802 */
[----:B------:R1:W2:Y:S01]  /*10b50*/  MUFU.EX2 R33, R3 ;  /* 0x0000000300217308 */ /* 0x0002a20000000800 */
[C---:B---3--:R-:W-:Y:S06]  /*10b60*/  HMMA.16816.F32 R164, R8.reuse, R12, R164 ;  /* 0x0000000c08a4723c */ /* 0x048fec00000018a4 */
[----:B------:R-:W-:Y:S01]  /*10b70*/  HMMA.16816.F32 R160, R8, R14, R160 ;  /* 0x0000000e08a0723c */ /* 0x000fe200000018a0 */
[----:B------:R-:W3:Y:S01]  /*10b80*/  LDSM.16.MT88.4 R8, [R225+0xa800] ;  /* 0x00a80000e108783b */ /* 0x000ee20000004200 */
[--C-:B-1----:R-:W-:Y:S01]  /*10b90*/  FFMA.FTZ R3, R29, UR18, -R2.reuse ;  /* 0x000000121d037c23 */ /* 0x102fe20008010802 */
[----:B------:R-:W-:Y:S01]  /*10ba0*/  FFMA.FTZ R12, R113, UR18, -R2 ;  /* 0x00000012710c7c23 */ /* 0x000fe20008010802 */
[----:B--2---:R-:W-:-:S02]  /*10bb0*/  MOV R113, R33 ;  /* 0x0000002100717202 */ /* 0x004fc40000000f00 */
[----:B------:R1:W-:Y:S08]  /*10bc0*/  MUFU.EX2 R74, R3 ;  /* 0x00000003004a7308 */ /* 0x0003f00000000800 */
[----:B------:R2:W-:Y:S01]  /*10bd0*/  MUFU.EX2 R66, R12 ;  /* 0x0000000c00427308 */ /* 0x0005e20000000800 */
[----:B-1----:R-:W-:Y:S02]  /*10be0*/  FFMA.FTZ R3, R28, UR18, -R2 ;  /* 0x000000121c037c23 */ /* 0x002fe40008010802 */
[----:B------:R-:W1:Y:S05]  /*10bf0*/  LDSM.16.MT88.4 R28, [R226+0xa800] ;  /* 0x00a80000e21c783b */ /* 0x000e6a0000004200 */
[----:B------:R5:W-:Y:S01]  /*10c00*/  MUFU.EX2 R132, R3 ;  /* 0x0000000300847308 */ /* 0x000be20000000800 */
[----:B--2---:R-:W-:Y:S01]  /*10c10*/  LDSM.16.MT88.4 R12, [R135+0xb000] ;  /* 0x00b00000870c783b */ /* 0x004fe20000004200 */
[----:B-----5:R-:W-:-:S06]  /*10c20*/  FFMA.FTZ R3, R34, UR18, -R0 ;  /* 0x0000001222037c23 */ /* 0x020fcc0008010800 */
[----:B------:R2:W-:Y:S02]  /*10c30*/  MUFU.EX2 R250, R3 ;  /* 0x0000000300fa7308 */ /* 0x0005e40000000800 */
[----:B--2---:R-:W-:Y:S01]  /*10c40*/  FFMA.FTZ R3, R108, UR18, -R0 ;  /* 0x000000126c037c23 */ /* 0x004fe20008010800 */
[----:B------:R-:W-:Y:S02]  /*10c50*/  MOV R108, R37 ;  /* 0x00000025006c7202 */ /* 0x000fe40000000f00 */
[----:B------:R-:W-:-:S03]  /*10c60*/  MOV R37, R25 ;  /* 0x0000001900257202 */ /* 0x000fc60000000f00 */
[----:B------:R2:W5:Y:S01]  /*10c70*/  MUFU.EX2 R249, R3 ;  /* 0x0000000300f97308 */ /* 0x0005620000000800 */
[----:B------:R-:W-:Y:S02]  /*10c80*/  F2FP.F16.F32.PACK_AB R4, R108, R141 ;  /* 0x0000008d6c04723e */ /* 0x000fe400000000ff */
[----:B------:R-:W-:Y:S01]  /*10c90*/  MOV R154, R37 ;  /* 0x00000025009a7202 */ /* 0x000fe20000000f00 */
[----:B--2---:R-:W-:Y:S01]  /*10ca0*/  FFMA.FTZ R3, R111, UR18, -R0 ;  /* 0x000000126f037c23 */ /* 0x004fe20008010800 */
[----:B-----5:R-:W-:Y:S02]  /*10cb0*/  F2FP.F16.F32.PACK_AB R5, R249, R250 ;  /* 0x000000faf905723e */ /* 0x020fe400000000ff */
[----:B------:R-:W-:Y:S01]  /*10cc0*/  MOV R111, R142 ;  /* 0x0000008e006f7202 */ /* 0x000fe20000000f00 */
[----:B------:R2:W5:Y:S02]  /*10cd0*/  MUFU.EX2 R246, R3 ;  /* 0x0000000300f67308 */ /* 0x0005640000000800 */
[----:B--2---:R-:W-:Y:S01]  /*10ce0*/  FFMA.FTZ R3, R103, UR18, -R2 ;  /* 0x0000001267037c23 */ /* 0x004fe20008010802 */
[----:B-----5:R-:W-:-:S05]  /*10cf0*/  F2FP.F16.F32.PACK_AB R7, R246, R247 ;  /* 0x000000f7f607723e */ /* 0x020fca00000000ff */
[----:B------:R2:W-:Y:S02]  /*10d00*/  MUFU.EX2 R67, R3 ;  /* 0x0000000300437308 */ /* 0x0005e40000000800 */
[C---:B----4-:R-:W-:Y:S06]  /*10d10*/  HMMA.16816.F32 R20, R4.reuse, R16, R136 ;  /* 0x000000100414723c */ /* 0x050fec0000001888 */
[C---:B------:R-:W-:Y:S06]  /*10d20*/  HMMA.16816.F32 R16, R4.reuse, R18, R144 ;  /* 0x000000120410723c */ /* 0x040fec0000001890 */
[----:B---3--:R-:W-:Y:S01]  /*10d30*/  HMMA.16816.F32 R160, R4, R10, R160 ;  /* 0x0000000a04a0723c */ /* 0x008fe200000018a0 */
[----:B--2---:R-:W-:-:S02]  /*10d40*/  FFMA.FTZ R3, R27, UR18, -R2 ;  /* 0x000000121b037c23 */ /* 0x004fc40008010802 */
[----:B------:R-:W2:Y:S02]  /*10d50*/  LDSM.16.MT88.4 R24, [R224+0xa800] ;  /* 0x00a80000e018783b */ /* 0x000ea40000004200 */
[----:B------:R3:W-:Y:S01]  /*10d60*/  MUFU.EX2 R103, R3 ;  /* 0x0000000300677308 */ /* 0x0007e20000000800 */
[----:B-1----:R-:W-:Y:S01]  /*10d70*/  HMMA.16816.F32 R48, R4, R28, R48 ;  /* 0x0000001c0430723c */ /* 0x002fe20000001830 */
[----:B------:R-:W-:-:S05]  /*10d80*/  F2FP.F16.F32.PACK_AB R10, R113, R106 ;  /* 0x0000006a710a723e */ /* 0x000fca00000000ff */
[----:B------:R-:W-:Y:S01]  /*10d90*/  HMMA.16816.F32 R56, R4, R30, R56 ;  /* 0x0000001e0438723c */ /* 0x000fe20000001838 */
[----:B---3--:R-:W-:-:S05]  /*10da0*/  FFMA.FTZ R3, R62, UR18, -R2 ;  /* 0x000000123e037c23 */ /* 0x008fca0008010802 */
[C---:B------:R-:W-:Y:S01]  /*10db0*/  HMMA.16816.F32 R60, R4.reuse, R8, R164 ;  /* 0x00000008043c723c */ /* 0x040fe200000018a4 */
[----:B------:R1:W-:Y:S06]  /*10dc0*/  MUFU.EX2 R64, R3 ;  /* 0x0000000300407308 */ /* 0x0003ec0000000800 */
[----:B------:R-:W-:Y:S01]  /*10dd0*/  F2FP.F16.F32.PACK_AB R8, R140, R143 ;  /* 0x0000008f8c08723e */ /* 0x000fe200000000ff */
[--C-:B-1----:R-:W-:Y:S01]  /*10de0*/  FFMA.FTZ R3, R65, UR18, -R0.reuse ;  /* 0x0000001241037c23 */ /* 0x102fe20008010800 */
[C---:B--2---:R-:W-:Y:S03]  /*10df0*/  HMMA.16816.F32 R148, R4.reuse, R24, R148 ;  /* 0x000000180494723c */ /* 0x044fe60000001894 */
[----:B------:R1:W-:Y:S03]  /*10e00*/  MUFU.EX2 R219, R3 ;  /* 0x0000000300db7308 */ /* 0x0003e60000000800 */
[----:B------:R-:W-:Y:S07]  /*10e10*/  HMMA.16816.F32 R156, R4, R26, R156 ;  /* 0x0000001a049c723c */ /* 0x000fee000000189c */
[----:B------:R-:W-:Y:S01]  /*10e20*/  F2FP.F16.F32.PACK_AB R4, R70, R74 ;  /* 0x0000004a4604723e */ /* 0x000fe200000000ff */
[----:B-1----:R-:W-:-:S04]  /*10e30*/  FFMA.FTZ R3, R115, UR18, -R0 ;  /* 0x0000001273037c23 */ /* 0x002fc80008010800 */
        /* <DEDUP_REMOVED lines=11> */
[----:B------:R-:W-:Y:S05]  /*10ef0*/  LDSM.16.MT88.4 R20, [R135+0xb800] ;  /* 0x00b800008714783b */ /* 0x000fea0000004200 */
[----:B------:R-:W-:Y:S01]  /*10f00*/  HMMA.16816.F32 R32, R8, R14, R16 ;  /* 0x0000000e0820723c */ /* 0x000fe20000001810 */
[----:B------:R-:W-:Y:S01]  /*10f10*/  LDSM.16.MT88.4 R16, [R226+0xb800] ;  /* 0x00b80000e210783b */ /* 0x000fe20000004200 */
[----:B------:R-:W-:Y:S01]  /*10f20*/  FFMA.FTZ R12, R77, UR18, -R2 ;  /* 0x000000124d0c7c23 */ /* 0x000fe20008010802 */
[----:B------:R-:W-:-:S03]  /*10f30*/  MOV R77, R140 ;  /* 0x0000008c004d7202 */ /* 0x000fc60000000f00 */
[C---:B------:R-:W-:Y:S01]  /*10f40*/  HMMA.16816.F32 R28, R8.reuse, R44, R48 ;  /* 0x0000002c081c723c */ /* 0x040fe20000001830 */
[--C-:B-1----:R-:W-:Y:S01]  /*10f50*/  FFMA.FTZ R3, R42, UR18, -R2.reuse ;  /* 0x000000122a037c23 */ /* 0x102fe20008010802 */
[----:B------:R-:W-:Y:S03]  /*10f60*/  LDSM.16.MT88.4 R48, [R224+0xb800] ;  /* 0x00b80000e030783b */ /* 0x000fe60000004200 */
[----:B------:R1:W-:Y:S01]  /*10f70*/  MUFU.EX2 R223, R3 ;  /* 0x0000000300df7308 */ /* 0x0003e20000000800 */
[----:B------:R-:W2:Y:S01]  /*10f80*/  LDSM.16.MT88.4 R40, [R225+0xb000] ;  /* 0x00b00000e128783b */ /* 0x000ea20000004200 */
[C---:B------:R-:W-:Y:S06]  /*10f90*/  HMMA.16816.F32 R24, R8.reuse, R46, R56 ;  /* 0x0000002e0818723c */ /* 0x040fec0000001838 */
[C---:B------:R-:W-:Y:S06]  /*10fa0*/  HMMA.16816.F32 R44, R8.reuse, R52, R148 ;  /* 0x00000034082c723c */ /* 0x040fec0000001894 */
[----:B------:R-:W-:Y:S01]  /*10fb0*/  HMMA.16816.F32 R52, R8, R54, R156 ;  /* 0x000000360834723c */ /* 0x000fe2000000189c */
[----:B------:R3:W-:Y:S01]  /*10fc0*/  MUFU.EX2 R157, R12 ;  /* 0x0000000c009d7308 */ /* 0x0007e20000000800 */
[----:B-1----:R-:W-:Y:S01]  /*10fd0*/  FFMA.FTZ R3, R99, UR18, -R2 ;  /* 0x0000001263037c23 */ /* 0x002fe20008010802 */
[----:B------:R-:W-:-:S06]  /*10fe0*/  MOV R99, R64 ;  /* 0x0000004000637202 */ /* 0x000fcc0000000f00 */
[----:B------:R1:W-:Y:S01]  /*10ff0*/  MUFU.EX2 R242, R3 ;  /* 0x0000000300f27308 */ /* 0x0003e20000000800 */
[----:B---3--:R-:W-:Y:S01]  /*11000*/  LDSM.16.MT88.4 R12, [R224+0xc000] ;  /* 0x00c00000e00c783b */ /* 0x008fe20000004200 */
[--C-:B-1----:R-:W-:Y:S01]  /*11010*/  FFMA.FTZ R3, R71, UR18, -R0.reuse ;  /* 0x0000001247037c23 */ /* 0x102fe20008010800 */
[C---:B--2---:R-:W-:Y:S05]  /*11020*/  HMMA.16816.F32 R60, R8.reuse, R40, R60 ;  /* 0x00000028083c723c */ /* 0x044fea000000183c */
[----:B------:R1:W-:Y:S01]  /*11030*/  MUFU.EX2 R167, R3 ;  /* 0x0000000300a77308 */ /* 0x0003e20000000800 */
[----:B------:R-:W-:Y:S01]  /*11040*/  HMMA.16816.F32 R160, R8, R42, R160 ;  /* 0x0000002a08a0723c */ /* 0x000fe200000018a0 */
[----:B------:R-:W2:Y:S01]  /*11050*/  LDSM.16.MT88.4 R8, [R225+0xb800] ;  /* 0x00b80000e108783b */ /* 0x000ea20000004200 */
[----:B-1----:R-:W-:Y:S01]  /*11060*/  FFMA.FTZ R3, R120, UR18, -R0 ;  /* 0x0000001278037c23 */ /* 0x002fe20008010800 */
[----:B------:R-:W-:-:S04]  /*11070*/  MOV R120, R153 ;  /* 0x0000009900787202 */ /* 0x000fc80000000f00 */
[----:B------:R1:W3:Y:S02]  /*11080*/  MUFU.EX2 R165, R3 ;  /* 0x0000000300a57308 */ /* 0x0002e40000000800 */
[----:B-1----:R-:W-:Y:S01]  /*11090*/  FFMA.FTZ R3, R73, UR18, -R0 ;  /* 0x0000001249037c23 */ /* 0x002fe20008010800 */
[----:B---3--:R-:W-:Y:S02]  /*110a0*/  F2FP.F16.F32.PACK_AB R5, R165, R167 ;  /* 0x000000a7a505723e */ /* 0x008fe400000000ff */
[----:B------:R-:W-:-:S03]  /*110b0*/  MOV R73, R155 ;  /* 0x0000009b00497202 */ /* 0x000fc60000000f00 */
[----:B------:R1:W-:Y:S02]  /*110c0*/  MUFU.EX2 R164, R3 ;  /* 0x0000000300a47308 */ /* 0x0003e40000000800 */
[----:B-1----:R-:W-:-:S06]  /*110d0*/  FFMA.FTZ R3, R122, UR18, -R0 ;  /* 0x000000127a037c23 */ /* 0x002fcc0008010800 */
[----:B------:R1:W3:Y:S02]  /*110e0*/  MUFU.EX2 R166, R3 ;  /* 0x0000000300a67308 */ /* 0x0002e40000000800 */
[----:B-1----:R-:W-:Y:S01]  /*110f0*/  FFMA.FTZ R3, R75, UR18, -R2 ;  /* 0x000000124b037c23 */ /* 0x002fe20008010802 */
[----:B------:R-:W-:Y:S02]  /*11100*/  MOV R75, R67 ;  /* 0x00000043004b7202 */ /* 0x000fe40000000f00 */
[----:B---3--:R-:W-:-:S03]  /*11110*/  F2FP.F16.F32.PACK_AB R7, R166, R164 ;  /* 0x000000a4a607723e */ /* 0x008fc600000000ff */
[----:B------:R1:W-:Y:S01]  /*11120*/  MUFU.EX2 R159, R3 ;  /* 0x00000003009f7308 */ /* 0x0003e20000000800 */
[----:B------:R-:W-:-:S07]  /*11130*/  F2FP.F16.F32.PACK_AB R6, R75, R132 ;  /* 0x000000844b06723e */ /* 0x000fce00000000ff */
[C---:B------:R-:W-:Y:S01]  /*11140*/  HMMA.16816.F32 R40, R4.reuse, R22, R32 ;  /* 0x000000160428723c */ /* 0x040fe20000001820 */
[----:B------:R-:W3:Y:S05]  /*11150*/  LDSM.16.MT88.4 R32, [R135+0xc000] ;  /* 0x00c000008720783b */ /* 0x000eea0000004200 */
[----:B--2---:R-:W-:Y:S01]  /*11160*/  HMMA.16816.F32 R60, R4, R8, R60 ;  /* 0x00000008043c723c */ /* 0x004fe2000000183c */
[----:B-1----:R-:W-:Y:S01]  /*11170*/  FFMA.FTZ R3, R93, UR18, -R2 ;  /* 0x000000125d037c23 */ /* 0x002fe20008010802 */
[----:B------:R-:W-:-:S04]  /*11180*/  MOV R93, R66 ;  /* 0x00000042005d7202 */ /* 0x000fc80000000f00 */
[C---:B------:R-:W-:Y:S01]  /*11190*/  HMMA.16816.F32 R64, R4.reuse, R20, R36 ;  /* 0x000000140440723c */ /* 0x040fe20000001824 */
[----:B------:R1:W2:Y:S05]  /*111a0*/  MUFU.EX2 R158, R3 ;  /* 0x00000003009e7308 */ /* 0x0002aa0000000800 */
[C---:B------:R-:W-:Y:S06]  /*111b0*/  HMMA.16816.F32 R36, R4.reuse, R16, R28 ;  /* 0x000000100424723c */ /* 0x040fec000000181c */
[----:B------:R-:W-:Y:S01]  /*111c0*/  HMMA.16816.F32 R28, R4, R18, R24 ;  /* 0x00000012041c723c */ /* 0x000fe20000001818 */
[----:B------:R-:W4:Y:S01]  /*111d0*/  LDSM.16.MT88.4 R16, [R226+0xc000] ;  /* 0x00c00000e210783b */ /* 0x000f220000004200 */
[----:B-1----:R-:W-:-:S04]  /*111e0*/  FFMA.FTZ R3, R95, UR18, -R2 ;  /* 0x000000125f037c23 */ /* 0x002fc80008010802 */
[----:B------:R-:W-:Y:S01]  /*111f0*/  HMMA.16816.F32 R24, R4, R48, R44 ;  /* 0x000000300418723c */ /* 0x000fe2000000182c */
[----:B------:R-:W-:Y:S01]  /*11200*/  MOV R95, R103 ;  /* 0x00000067005f7202 */ /* 0x000fe20000000f00 */
[----:B------:R1:W-:Y:S01]  /*11210*/  MUFU.EX2 R156, R3 ;  /* 0x00000003009c7308 */ /* 0x0003e20000000800 */
[----:B------:R-:W-:-:S03]  /*11220*/  MOV R103, R154 ;  /* 0x0000009a00677202 */ /* 0x000fc60000000f00 */
[----:B------:R-:W-:Y:S01]  /*11230*/  HMMA.16816.F32 R20, R4, R50, R52 ;  /* 0x000000320414723c */ /* 0x000fe20000001834 */
[----:B------:R-:W5:Y:S01]  /*11240*/  LDSM.16.MT88.4 R48, [R225+0xc000] ;  /* 0x00c00000e130783b */ /* 0x000f620000004200 */
[----:B------:R-:W-:-:S03]  /*11250*/  F2FP.F16.F32.PACK_AB R8, R93, R95 ;  /* 0x0000005f5d08723e */ /* 0x000fc600000000ff */
[----:B------:R-:W5:Y:S01]  /*11260*/  LDSM.16.MT88.4 R52, [R135+0xc800] ;  /* 0x00c800008734783b */ /* 0x000f620000004200 */
[----:B------:R-:W-:Y:S07]  /*11270*/  HMMA.16816.F32 R160, R4, R10, R160 ;  /* 0x0000000a04a0723c */ /* 0x000fee00000018a0 */
[----:B------:R-:W-:Y:S01]  /*11280*/  F2FP.F16.F32.PACK_AB R10, R248, R99 ;  /* 0x00000063f80a723e */ /* 0x000fe200000000ff */
[----:B-1----:R-:W-:Y:S01]  /*11290*/  FFMA.FTZ R3, R79, UR18, -R0 ;  /* 0x000000124f037c23 */ /* 0x002fe20008010800 */
[----:B------:R-:W-:-:S02]  /*112a0*/  MOV R79, R143 ;  /* 0x0000008f004f7202 */ /* 0x000fc40000000f00 */
[----:B------:R-:W-:Y:S01]  /*112b0*/  F2FP.F16.F32.PACK_AB R4, R242, R223 ;  /* 0x000000dff204723e */ /* 0x000fe200000000ff */
[----:B------:R1:W-:Y:S01]  /*112c0*/  MUFU.EX2 R152, R3 ;  /* 0x0000000300987308 */ /* 0x0003e20000000800 */
[----:B--2---:R-:W-:Y:S01]  /*112d0*/  F2FP.F16.F32.PACK_AB R6, R158, R159 ;  /* 0x0000009f9e06723e */ /* 0x004fe200000000ff */
[----:B-1----:R-:W-:-:S06]  /*112e0*/  FFMA.FTZ R3, R125, UR18, -R0 ;  /* 0x000000127d037c23 */ /* 0x002fcc0008010800 */
[----:B------:R1:W2:Y:S02]  /*112f0*/  MUFU.EX2 R150, R3 ;  /* 0x0000000300967308 */ /* 0x0002a40000000800 */
[----:B-1----:R-:W-:Y:S01]  /*11300*/  FFMA.FTZ R3, R81, UR18, -R0 ;  /* 0x0000001251037c23 */ /* 0x002fe20008010800 */
[----:B--2---:R-:W-:Y:S02]  /*11310*/  F2FP.F16.F32.PACK_AB R9, R150, R152 ;  /* 0x000000989609723e */ /* 0x004fe400000000ff */
[----:B------:R-:W-:-:S03]  /*11320*/  MOV R81, R133 ;  /* 0x0000008500517202 */ /* 0x000fc60000000f00 */
[----:B------:R1:W-:Y:S02]  /*11330*/  MUFU.EX2 R151, R3 ;  /* 0x0000000300977308 */ /* 0x0003e40000000800 */
[----:B-1----:R-:W-:-:S06]  /*11340*/  FFMA.FTZ R3, R126, UR18, -R0 ;  /* 0x000000127e037c23 */ /* 0x002fcc0008010800 */
[----:B------:R1:W2:Y:S02]  /*11350*/  MUFU.EX2 R149, R3 ;  /* 0x0000000300957308 */ /* 0x0002a40000000800 */
[----:B-1----:R-:W-:Y:S01]  /*11360*/  FFMA.FTZ R3, R80, UR18, -R2 ;  /* 0x0000001250037c23 */ /* 0x002fe20008010802 */
[----:B--2---:R-:W-:Y:S02]  /*11370*/  F2FP.F16.F32.PACK_AB R11, R149, R151 ;  /* 0x00000097950b723e */ /* 0x004fe400000000ff */
[----:B------:R-:W-:-:S03]  /*11380*/  MOV R80, R132 ;  /* 0x0000008400507202 */ /* 0x000fc60000000f00 */
[----:B------:R1:W-:Y:S02]  /*11390*/  MUFU.EX2 R155, R3 ;  /* 0x00000003009b7308 */ /* 0x0003e40000000800 */
[C---:B---3--:R-:W-:Y:S06]  /*113a0*/  HMMA.16816.F32 R56, R8.reuse, R34, R40 ;  /* 0x000000220838723c */ /* 0x048fec0000001828 */
[C---:B----4-:R-:W-:Y:S01]  /*113b0*/  HMMA.16816.F32 R44, R8.reuse, R16, R36 ;  /* 0x00000010082c723c */ /* 0x050fe20000001824 */
[----:B------:R-:W2:Y:S05]  /*113c0*/  LDSM.16.MT88.4 R36, [R226+0xc800] ;  /* 0x00c80000e224783b */ /* 0x000eaa0000004200 */
[----:B------:R-:W-:Y:S01]  /*113d0*/  HMMA.16816.F32 R40, R8, R18, R28 ;  /* 0x000000120828723c */ /* 0x000fe2000000181c */
[----:B-1----:R-:W-:-:S04]  /*113e0*/  FFMA.FTZ R3, R127, UR18, -R2 ;  /* 0x000000127f037c23 */ /* 0x002fc80008010802 */
[----:B------:R1:W-:Y:S01]  /*113f0*/  MUFU.EX2 R153, R3 ;  /* 0x0000000300997308 */ /* 0x0003e20000000800 */
[C---:B------:R-:W-:Y:S01]  /*11400*/  HMMA.16816.F32 R28, R8.reuse, R14, R20 ;  /* 0x0000000e081c723c */ /* 0x040fe20000001814 */
[----:B------:R-:W3:Y:S05]  /*11410*/  LDSM.16.MT88.4 R20, [R224+0xc800] ;  /* 0x00c80000e014783b */ /* 0x000eea0000004200 */
[C---:B------:R-:W-:Y:S06]  /*11420*/  HMMA.16816.F32 R64, R8.reuse, R32, R64 ;  /* 0x000000200840723c */ /* 0x040fec0000001840 */
[----:B------:R-:W-:Y:S01]  /*11430*/  HMMA.16816.F32 R32, R8, R12, R24 ;  /* 0x0000000c0820723c */ /* 0x000fe20000001818 */
[----:B-1----:R-:W-:Y:S01]  /*11440*/  FFMA.FTZ R3, R82, UR18, -R2 ;  /* 0x0000001252037c23 */ /* 0x002fe20008010802 */
[----:B------:R-:W-:-:S04]  /*11450*/  MOV R82, R70 ;  /* 0x0000004600527202 */ /* 0x000fc80000000f00 */
[C---:B-----5:R-:W-:Y:S01]  /*11460*/  HMMA.16816.F32 R24, R8.reuse, R48, R60 ;  /* 0x000000300818723c */ /* 0x060fe2000000183c */
[----:B------:R-:W-:Y:S01]  /*11470*/  FFMA.FTZ R12, R131, UR18, -R2 ;  /* 0x00000012830c7c23 */ /* 0x000fe20008010802 */
[----:B------:R1:W-:Y:S04]  /*11480*/  MUFU.EX2 R154, R3 ;  /* 0x00000003009a7308 */ /* 0x0003e80000000800 */
[----:B------:R-:W-:Y:S01]  /*11490*/  HMMA.16816.F32 R16, R8, R50, R160 ;  /* 0x000000320810723c */ /* 0x000fe200000018a0 */
[----:B------:R-:W4:Y:S03]  /*114a0*/  LDSM.16.MT88.4 R8, [R225+0xc800] ;  /* 0x00c80000e108783b */ /* 0x000f260000004200 */
[----:B------:R5:W-:Y:S01]  /*114b0*/  MUFU.EX2 R146, R12 ;  /* 0x0000000c00927308 */ /* 0x000be20000000800 */
[----:B------:R-:W4:Y:S02]  /*114c0*/  LDSM.16.MT88.4 R48, [R135+0xd000] ;  /* 0x00d000008730783b */ /* 0x000f240000004200 */
[----:B------:R-:W-:-:S02]  /*114d0*/  MOV R160, R82 ;  /* 0x0000005200a07202 */ /* 0x000fc40000000f00 */
[----:B------:R-:W-:Y:S02]  /*114e0*/  MOV R82, R108 ;  /* 0x0000006c00527202 */ /* 0x000fe40000000f00 */
[----:B------:R-:W-:Y:S01]  /*114f0*/  MOV R161, R80 ;  /* 0x0000005000a17202 */ /* 0x000fe20000000f00 */
[--C-:B-1----:R-:W-:Y:S01]  /*11500*/  FFMA.FTZ R3, R83, UR18, -R0.reuse ;  /* 0x0000001253037c23 */ /* 0x102fe20008010800 */
[----:B------:R-:W-:Y:S02]  /*11510*/  MOV R83, R68 ;  /* 0x0000004400537202 */ /* 0x000fe40000000f00 */
[----:B------:R-:W-:Y:S01]  /*11520*/  MOV R80, R74 ;  /* 0x0000004a00507202 */ /* 0x000fe20000000f00 */
[----:B------:R1:W-:Y:S01]  /*11530*/  MUFU.EX2 R144, R3 ;  /* 0x0000000300907308 */ /* 0x0003e20000000800 */
[----:B------:R-:W-:Y:S01]  /*11540*/  MOV R163, R95 ;  /* 0x0000005f00a37202 */ /* 0x000fe20000000f00 */
[----:B-----5:R-:W-:Y:S01]  /*11550*/  LDSM.16.MT88.4 R12, [R225+0xd000] ;  /* 0x00d00000e10c783b */ /* 0x020fe20000004200 */
[----:B-1----:R-:W-:-:S05]  /*11560*/  FFMA.FTZ R3, R130, UR18, -R0 ;  /* 0x0000001282037c23 */ /* 0x002fca0008010800 */
[----:B------:R1:W5:Y:S02]  /*11570*/  MUFU.EX2 R139, R3 ;  /* 0x00000003008b7308 */ /* 0x0003640000000800 */
[----:B-1----:R-:W-:Y:S01]  /*11580*/  FFMA.FTZ R3, R88, UR18, -R0 ;  /* 0x0000001258037c23 */ /* 0x002fe20008010800 */
[----:B-----5:R-:W-:Y:S02]  /*11590*/  F2FP.F16.F32.PACK_AB R5, R139, R144 ;  /* 0x000000908b05723e */ /* 0x020fe400000000ff */
[----:B------:R-:W-:-:S03]  /*115a0*/  MOV R88, R99 ;  /* 0x0000006300587202 */ /* 0x000fc60000000f00 */
[----:B------:R1:W-:Y:S01]  /*115b0*/  MUFU.EX2 R138, R3 ;  /* 0x00000003008a7308 */ /* 0x0003e20000000800 */
[----:B------:R-:W-:Y:S01]  /*115c0*/  MOV R99, R72 ;  /* 0x0000004800637202 */ /* 0x000fe20000000f00 */
[----:B-1----:R-:W-:Y:S01]  /*115d0*/  FFMA.FTZ R3, R169, UR18, -R0 ;  /* 0x00000012a9037c23 */ /* 0x002fe20008010800 */
[----:B------:R-:W-:-:S05]  /*115e0*/  MOV R169, R120 ;  /* 0x0000007800a97202 */ /* 0x000fca0000000f00 */
        /* <DEDUP_REMOVED lines=8> */
[----:B-1----:R-:W-:-:S04]  /*11670*/  FFMA.FTZ R3, R89, UR18, -R2 ;  /* 0x0000001259037c23 */ /* 0x002fc80008010802 */
[----:B------:R1:W2:Y:S01]  /*11680*/  MUFU.EX2 R148, R3 ;  /* 0x0000000300947308 */ /* 0x0002a20000000800 */
[C---:B------:R-:W-:Y:S01]  /*11690*/  HMMA.16816.F32 R52, R4.reuse, R38, R40 ;  /* 0x000000260434723c */ /* 0x040fe20000001828 */
[----:B------:R-:W2:Y:S05]  /*116a0*/  LDSM.16.MT88.4 R40, [R226+0xd000] ;  /* 0x00d00000e228783b */ /* 0x000eaa0000004200 */
[C---:B---3--:R-:W-:Y:S01]  /*116b0*/  HMMA.16816.F32 R44, R4.reuse, R22, R28 ;  /* 0x00000016042c723c */ /* 0x048fe2000000181c */
[----:B------:R-:W3:Y:S05]  /*116c0*/  LDSM.16.MT88.4 R28, [R224+0xd000] ;  /* 0x00d00000e01c783b */ /* 0x000eea0000004200 */
[----:B------:R-:W-:Y:S01]  /*116d0*/  HMMA.16816.F32 R60, R4, R20, R32 ;  /* 0x00000014043c723c */ /* 0x000fe20000001820 */
[----:B-1----:R-:W-:-:S05]  /*116e0*/  FFMA.FTZ R3, R76, UR18, -R2 ;  /* 0x000000124c037c23 */ /* 0x002fca0008010802 */
[C---:B----4-:R-:W-:Y:S01]  /*116f0*/  HMMA.16816.F32 R32, R4.reuse, R8, R24 ;  /* 0x000000080420723c */ /* 0x050fe20000001818 */
[----:B------:R1:W-:Y:S05]  /*11700*/  MUFU.EX2 R145, R3 ;  /* 0x0000000300917308 */ /* 0x0003ea0000000800 */
[----:B------:R-:W-:Y:S01]  /*11710*/  HMMA.16816.F32 R24, R4, R10, R16 ;  /* 0x0000000a0418723c */ /* 0x000fe20000001810 */
[----:B------:R-:W-:Y:S01]  /*11720*/  F2FP.F16.F32.PACK_AB R8, R156, R157 ;  /* 0x0000009d9c08723e */ /* 0x000fe200000000ff */
[----:B------:R-:W4:Y:S05]  /*11730*/  LDSM.16.MT88.4 R16, [R135+0xd800] ;  /* 0x00d800008710783b */ /* 0x000f2a0000004200 */
[----:B------:R-:W-:-:S02]  /*11740*/  F2FP.F16.F32.PACK_AB R10, R153, R155 ;  /* 0x0000009b990a723e */ /* 0x000fc400000000ff */
[----:B-----5:R-:W-:Y:S02]  /*11750*/  F2FP.F16.F32.PACK_AB R4, R147, R154 ;  /* 0x0000009a9304723e */ /* 0x020fe400000000ff */
[----:B--2---:R-:W-:Y:S01]  /*11760*/  F2FP.F16.F32.PACK_AB R6, R146, R148 ;  /* 0x000000949206723e */ /* 0x004fe200000000ff */
        /* <DEDUP_REMOVED lines=19> */
[C---:B---3--:R-:W-:Y:S06]  /*118a0*/  HMMA.16816.F32 R56, R8.reuse, R28, R60 ;  /* 0x0000001c0838723c */ /* 0x048fec000000183c */
[C---:B------:R-:W-:Y:S06]  /*118b0*/  HMMA.16816.F32 R64, R8.reuse, R30, R44 ;  /* 0x0000001e0840723c */ /* 0x040fec000000182c */
[----:B------:R-:W-:Y:S01]  /*118c0*/  HMMA.16816.F32 R68, R8, R48, R68 ;  /* 0x000000300844723c */ /* 0x000fe20000001844 */
[----:B------:R-:W-:Y:S01]  /*118d0*/  LDSM.16.MT88.4 R48, [R224+0xd800] ;  /* 0x00d80000e030783b */ /* 0x000fe20000004200 */
[----:B--2---:R-:W-:-:S04]  /*118e0*/  FFMA.FTZ R3, R114, UR18, -R2 ;  /* 0x0000001272037c23 */ /* 0x004fc80008010802 */
[C---:B------:R-:W-:Y:S01]  /*118f0*/  HMMA.16816.F32 R60, R8.reuse, R12, R32 ;  /* 0x0000000c083c723c */ /* 0x040fe20000001820 */
[----:B------:R2:W-:Y:S05]  /*11900*/  MUFU.EX2 R141, R3 ;  /* 0x00000003008d7308 */ /* 0x0005ea0000000800 */
[----:B------:R-:W-:Y:S01]  /*11910*/  HMMA.16816.F32 R44, R8, R14, R24 ;  /* 0x0000000e082c723c */ /* 0x000fe20000001818 */
[----:B------:R-:W3:Y:S01]  /*11920*/  LDSM.16.MT88.4 R8, [R225+0xd800] ;  /* 0x00d80000e108783b */ /* 0x000ee20000004200 */
[----:B------:R-:W-:Y:S01]  /*11930*/  FFMA.FTZ R12, R170, UR18, -R2 ;  /* 0x00000012aa0c7c23 */ /* 0x000fe20008010802 */
[----:B------:R-:W-:Y:S01]  /*11940*/  MOV R170, R77 ;  /* 0x0000004d00aa7202 */ /* 0x000fe20000000f00 */
[----:B--2---:R-:W-:-:S04]  /*11950*/  FFMA.FTZ R3, R92, UR18, -R0 ;  /* 0x000000125c037c23 */ /* 0x004fc80008010800 */
[----:B------:R2:W-:Y:S02]  /*11960*/  MUFU.EX2 R124, R3 ;  /* 0x00000003007c7308 */ /* 0x0005e40000000800 */
[----:B--2---:R-:W-:Y:S01]  /*11970*/  FFMA.FTZ R3, R175, UR18, -R0 ;  /* 0x00000012af037c23 */ /* 0x004fe20008010800 */
[----:B------:R-:W-:-:S05]  /*11980*/  MOV R175, R106 ;  /* 0x0000006a00af7202 */ /* 0x000fca0000000f00 */
[----:B------:R2:W5:Y:S02]  /*11990*/  MUFU.EX2 R122, R3 ;  /* 0x00000003007a7308 */ /* 0x0005640000000800 */
[----:B--2---:R-:W-:Y:S01]  /*119a0*/  FFMA.FTZ R3, R94, UR18, -R0 ;  /* 0x000000125e037c23 */ /* 0x004fe20008010800 */
[----:B-----5:R-:W-:-:S05]  /*119b0*/  F2FP.F16.F32.PACK_AB R5, R122, R124 ;  /* 0x0000007c7a05723e */ /* 0x020fca00000000ff */
[----:B------:R2:W-:Y:S02]  /*119c0*/  MUFU.EX2 R126, R3 ;  /* 0x00000003007e7308 */ /* 0x0005e40000000800 */
[----:B--2---:R-:W-:-:S06]  /*119d0*/  FFMA.FTZ R3, R129, UR18, -R0 ;  /* 0x0000001281037c23 */ /* 0x004fcc0008010800 */
[----:B------:R2:W-:Y:S08]  /*119e0*/  MUFU.EX2 R129, R12 ;  /* 0x0000000c00817308 */ /* 0x0005f00000000800 */
[----:B------:R5:W4:Y:S01]  /*119f0*/  MUFU.EX2 R125, R3 ;  /* 0x00000003007d7308 */ /* 0x000b220000000800 */
[----:B--2---:R-:W2:Y:S01]  /*11a00*/  LDSM.16.MT88.4 R12, [R226+0xe000] ;  /* 0x00e00000e20c783b */ /* 0x004ea20000004200 */
[----:B-----5:R-:W-:Y:S01]  /*11a10*/  FFMA.FTZ R3, R96, UR18, -R2 ;  /* 0x0000001260037c23 */ /* 0x020fe20008010802 */
[----:B----4-:R-:W-:-:S05]  /*11a20*/  F2FP.F16.F32.PACK_AB R7, R125, R126 ;  /* 0x0000007e7d07723e */ /* 0x010fca00000000ff */
[----:B------:R4:W-:Y:S02]  /*11a30*/  MUFU.EX2 R131, R3 ;  /* 0x0000000300837308 */ /* 0x0009e40000000800 */
[C---:B------:R-:W-:Y:S06]  /*11a40*/  HMMA.16816.F32 R68, R4.reuse, R16, R68 ;  /* 0x000000100444723c */ /* 0x040fec0000001844 */
[C---:B------:R-:W-:Y:S01]  /*11a50*/  HMMA.16816.F32 R28, R4.reuse, R18, R20 ;  /* 0x00000012041c723c */ /* 0x040fe20000001814 */
[----:B------:R-:W5:Y:S05]  /*11a60*/  LDSM.16.MT88.4 R16, [R135+0xe000] ;  /* 0x00e000008710783b */ /* 0x000f6a0000004200 */
[C---:B-1----:R-:W-:Y:S01]  /*11a70*/  HMMA.16816.F32 R24, R4.reuse, R40, R36 ;  /* 0x000000280418723c */ /* 0x042fe20000001824 */
[--C-:B----4-:R-:W-:Y:S01]  /*11a80*/  FFMA.FTZ R3, R110, UR18, -R2.reuse ;  /* 0x000000126e037c23 */ /* 0x110fe20008010802 */
[----:B------:R-:W1:Y:S03]  /*11a90*/  LDSM.16.MT88.4 R36, [R224+0xe000] ;  /* 0x00e00000e024783b */ /* 0x000e660000004200 */
[----:B------:R4:W2:Y:S01]  /*11aa0*/  MUFU.EX2 R130, R3 ;  /* 0x0000000300827308 */ /* 0x0008a20000000800 */
[C---:B------:R-:W-:Y:S06]  /*11ab0*/  HMMA.16816.F32 R20, R4.reuse, R42, R52 ;  /* 0x0000002a0414723c */ /* 0x040fec0000001834 */
[C---:B---3--:R-:W-:Y:S01]  /*11ac0*/  HMMA.16816.F32 R52, R4.reuse, R10, R44 ;  /* 0x0000000a0434723c */ /* 0x048fe2000000182c */
[----:B------:R-:W3:Y:S05]  /*11ad0*/  LDSM.16.MT88.4 R44, [R225+0xe000] ;  /* 0x00e00000e12c783b */ /* 0x000eea0000004200 */
[----:B------:R-:W-:Y:S01]  /*11ae0*/  HMMA.16816.F32 R32, R4, R48, R56 ;  /* 0x000000300420723c */ /* 0x000fe20000001838 */
[----:B------:R-:W-:Y:S01]  /*11af0*/  F2FP.F16.F32.PACK_AB R10, R141, R140 ;  /* 0x0000008c8d0a723e */ /* 0x000fe200000000ff */
[----:B----4-:R-:W-:-:S04]  /*11b00*/  FFMA.FTZ R3, R107, UR18, -R2 ;  /* 0x000000126b037c23 */ /* 0x010fc80008010802 */
[C---:B------:R-:W-:Y:S01]  /*11b10*/  HMMA.16816.F32 R48, R4.reuse, R50, R64 ;  /* 0x000000320430723c */ /* 0x040fe20000001840 */
[----:B------:R4:W5:Y:S05]  /*11b20*/  MUFU.EX2 R127, R3 ;  /* 0x00000003007f7308 */ /* 0x00096a0000000800 */
[----:B------:R-:W-:Y:S01]  /*11b30*/  HMMA.16816.F32 R64, R4, R8, R60 ;  /* 0x000000080440723c */ /* 0x000fe2000000183c */
[----:B------:R-:W3:Y:S06]  /*11b40*/  LDSM.16.MT88.4 R60, [R135+0xe800] ;  /* 0x00e80000873c783b */ /* 0x000eec0000004200 */
[----:B------:R-:W-:-:S02]  /*11b50*/  F2FP.F16.F32.PACK_AB R8, R142, R145 ;  /* 0x000000918e08723e */ /* 0x000fc400000000ff */
[----:B--2---:R-:W-:Y:S01]  /*11b60*/  F2FP.F16.F32.PACK_AB R4, R130, R131 ;  /* 0x000000838204723e */ /* 0x004fe200000000ff */
[----:B----4-:R-:W-:Y:S01]  /*11b70*/  FFMA.FTZ R3, R98, UR18, -R0 ;  /* 0x0000001262037c23 */ /* 0x010fe20008010800 */
[----:B-----5:R-:W-:-:S03]  /*11b80*/  F2FP.F16.F32.PACK_AB R6, R127, R129 ;  /* 0x000000817f06723e */ /* 0x020fc600000000ff */
[----:B------:R2:W-:Y:S02]  /*11b90*/  MUFU.EX2 R117, R3 ;  /* 0x0000000300757308 */ /* 0x0005e40000000800 */
[----:B--2---:R-:W-:Y:S01]  /*11ba0*/  FFMA.FTZ R3, R121, UR18, -R0 ;  /* 0x0000001279037c23 */ /* 0x004fe20008010800 */
[----:B------:R-:W-:Y:S02]  /*11bb0*/  MOV R121, R79 ;  /* 0x0000004f00797202 */ /* 0x000fe40000000f00 */
[----:B------:R-:W-:-:S03]  /*11bc0*/  MOV R79, R75 ;  /* 0x0000004b004f7202 */ /* 0x000fc60000000f00 */
[----:B------:R2:W4:Y:S01]  /*11bd0*/  MUFU.EX2 R115, R3 ;  /* 0x0000000300737308 */ /* 0x0005220000000800 */
[----:B------:R-:W-:Y:S01]  /*11be0*/  MOV R162, R79 ;  /* 0x0000004f00a27202 */ /* 0x000fe20000000f00 */
[----:B--2---:R-:W-:Y:S01]  /*11bf0*/  FFMA.FTZ R3, R173, UR18, -R0 ;  /* 0x00000012ad037c23 */ /* 0x004fe20008010800 */
[----:B------:R-:W-:Y:S02]  /*11c00*/  MOV R173, R83 ;  /* 0x0000005300ad7202 */ /* 0x000fe40000000f00 */
[----:B------:R-:W-:-:S03]  /*11c10*/  MOV R83, R113 ;  /* 0x0000007100537202 */ /* 0x000fc60000000f00 */
[----:B------:R2:W-:Y:S01]  /*11c20*/  MUFU.EX2 R114, R3 ;  /* 0x0000000300727308 */ /* 0x0005e20000000800 */
[----:B----4-:R-:W-:Y:S02]  /*11c30*/  F2FP.F16.F32.PACK_AB R9, R115, R117 ;  /* 0x000000757309723e */ /* 0x010fe400000000ff */
[----:B------:R-:W-:Y:S01]  /*11c40*/  MOV R176, R83 ;  /* 0x0000005300b07202 */ /* 0x000fe20000000f00 */
[----:B--2---:R-:W-:Y:S01]  /*11c50*/  FFMA.FTZ R3, R179, UR18, -R0 ;  /* 0x00000012b3037c23 */ /* 0x004fe20008010800 */
[----:B------:R-:W-:Y:S02]  /*11c60*/  MOV R179, R81 ;  /* 0x0000005100b37202 */ /* 0x000fe40000000f00 */
[----:B------:R-:W-:Y:S01]  /*11c70*/  MOV R81, R73 ;  /* 0x0000004900517202 */ /* 0x000fe20000000f00 */
[----:B------:R2:W4:Y:S02]  /*11c80*/  MUFU.EX2 R113, R3 ;  /* 0x0000000300717308 */ /* 0x0005240000000800 */
[----:B--2---:R-:W-:Y:S01]  /*11c90*/  FFMA.FTZ R3, R123, UR18, -R2 ;  /* 0x000000127b037c23 */ /* 0x004fe20008010802 */
[----:B----4-:R-:W-:-:S02]  /*11ca0*/  F2FP.F16.F32.PACK_AB R11, R113, R114 ;  /* 0x00000072710b723e */ /* 0x010fc400000000ff */
[----:B------:R-:W-:-:S03]  /*11cb0*/  MOV R123, R82 ;  /* 0x00000052007b7202 */ /* 0x000fc60000000f00 */
[----:B------:R2:W-:Y:S02]  /*11cc0*/  MUFU.EX2 R120, R3 ;  /* 0x0000000300787308 */ /* 0x0005e40000000800 */
[C---:B------:R-:W-:Y:S01]  /*11cd0*/  HMMA.16816.F32 R56, R8.reuse, R12, R24 ;  /* 0x0000000c0838723c */ /* 0x040fe20000001818 */
[----:B------:R-:W4:Y:S05]  /*11ce0*/  LDSM.16.MT88.4 R24, [R226+0xe800] ;  /* 0x00e80000e218783b */ /* 0x000f2a0000004200 */
[----:B------:R-:W-:Y:S01]  /*11cf0*/  HMMA.16816.F32 R40, R8, R14, R20 ;  /* 0x0000000e0828723c */ /* 0x000fe20000001814 */
[----:B------:R-:W5:Y:S01]  /*11d00*/  LDSM.16.MT88.4 R20, [R224+0xe800] ;  /* 0x00e80000e014783b */ /* 0x000f620000004200 */
[----:B------:R-:W-:Y:S01]  /*11d10*/  FFMA.FTZ R12, R184, UR18, -R2 ;  /* 0x00000012b80c7c23 */ /* 0x000fe20008010802 */
[----:B------:R-:W-:-:S03]  /*11d20*/  MOV R184, R104 ;  /* 0x0000006800b87202 */ /* 0x000fc60000000f00 */
[----:B------:R-:W-:Y:S01]  /*11d30*/  HMMA.16816.F32 R72, R8, R16, R68 ;  /* 0x000000100848723c */ /* 0x000fe20000001844 */
[----:B--2---:R-:W-:-:S04]  /*11d40*/  FFMA.FTZ R3, R112, UR18, -R2 ;  /* 0x0000001270037c23 */ /* 0x004fc80008010802 */
[----:B------:R2:W-:Y:S01]  /*11d50*/  MUFU.EX2 R112, R3 ;  /* 0x0000000300707308 */ /* 0x0005e20000000800 */
[C---:B------:R-:W-:Y:S06]  /*11d60*/  HMMA.16816.F32 R68, R8.reuse, R18, R28 ;  /* 0x000000120844723c */ /* 0x040fec000000181c */
[C---:B-1----:R-:W-:Y:S06]  /*11d70*/  HMMA.16816.F32 R28, R8.reuse, R36, R32 ;  /* 0x00000024081c723c */ /* 0x042fec0000001820 */
[----:B------:R-:W-:Y:S01]  /*11d80*/  HMMA.16816.F32 R36, R8, R38, R48 ;  /* 0x000000260824723c */ /* 0x000fe20000001830 */
[----:B------:R-:W-:Y:S01]  /*11d90*/  LDSM.16.MT88.4 R48, [R135+0xf000] ;  /* 0x00f000008730783b */ /* 0x000fe20000004200 */
[----:B--2---:R-:W-:-:S04]  /*11da0*/  FFMA.FTZ R3, R118, UR18, -R2 ;  /* 0x0000001276037c23 */ /* 0x004fc80008010802 */
[C---:B---3--:R-:W-:Y:S01]  /*11db0*/  HMMA.16816.F32 R32, R8.reuse, R44, R64 ;  /* 0x0000002c0820723c */ /* 0x048fe20000001840 */
[----:B------:R1:W-:Y:S05]  /*11dc0*/  MUFU.EX2 R118, R3 ;  /* 0x0000000300767308 */ /* 0x0003ea0000000800 */
[----:B------:R-:W-:Y:S01]  /*11dd0*/  HMMA.16816.F32 R16, R8, R46, R52 ;  /* 0x0000002e0810723c */ /* 0x000fe20000001834 */
[----:B------:R-:W2:Y:S04]  /*11de0*/  LDSM.16.MT88.4 R8, [R225+0xe800] ;  /* 0x00e80000e108783b */ /* 0x000ea80000004200 */
[----:B------:R-:W3:Y:S01]  /*11df0*/  LDSM.16.MT88.4 R44, [R224+0xf000] ;  /* 0x00f00000e02c783b */ /* 0x000ee20000004200 */
[----:B-1----:R-:W-:Y:S01]  /*11e00*/  FFMA.FTZ R3, R171, UR18, -R0 ;  /* 0x00000012ab037c23 */ /* 0x002fe20008010800 */
[----:B------:R-:W-:-:S02]  /*11e10*/  MOV R171, R97 ;  /* 0x0000006100ab7202 */ /* 0x000fc40000000f00 */
[----:B------:R-:W-:Y:S01]  /*11e20*/  MOV R97, R105 ;  /* 0x0000006900617202 */ /* 0x000fe20000000f00 */
[----:B------:R1:W-:Y:S08]  /*11e30*/  MUFU.EX2 R110, R3 ;  /* 0x00000003006e7308 */ /* 0x0003f00000000800 */
[----:B------:R4:W-:Y:S01]  /*11e40*/  MUFU.EX2 R105, R12 ;  /* 0x0000000c00697308 */ /* 0x0009e20000000800 */
[----:B-1----:R-:W-:Y:S01]  /*11e50*/  FFMA.FTZ R3, R181, UR18, -R0 ;  /* 0x00000012b5037c23 */ /* 0x002fe20008010800 */
[----:B------:R-:W-:-:S06]  /*11e60*/  MOV R181, R111 ;  /* 0x0000006f00b57202 */ /* 0x000fcc0000000f00 */
[----:B------:R1:W5:Y:S01]  /*11e70*/  MUFU.EX2 R108, R3 ;  /* 0x00000003006c7308 */ /* 0x0003620000000800 */
[----:B----4-:R-:W-:Y:S01]  /*11e80*/  LDSM.16.MT88.4 R12, [R225+0xf000] ;  /* 0x00f00000e10c783b */ /* 0x010fe20000004200 */
[----:B-1----:R-:W-:Y:S01]  /*11e90*/  FFMA.FTZ R3, R128, UR18, -R0 ;  /* 0x0000001280037c23 */ /* 0x002fe20008010800 */
[----:B-----5:R-:W-:Y:S02]  /*11ea0*/  F2FP.F16.F32.PACK_AB R5, R108, R110 ;  /* 0x0000006e6c05723e */ /* 0x020fe400000000ff */
[----:B------:R-:W-:-:S03]  /*11eb0*/  MOV R128, R169 ;  /* 0x000000a900807202 */ /* 0x000fc60000000f00 */
[----:B------:R1:W-:Y:S01]  /*11ec0*/  MUFU.EX2 R107, R3 ;  /* 0x00000003006b7308 */ /* 0x0003e20000000800 */
[----:B------:R-:W-:Y:S01]  /*11ed0*/  MOV R169, R88 ;  /* 0x0000005800a97202 */ /* 0x000fe20000000f00 */
[----:B-1----:R-:W-:Y:S01]  /*11ee0*/  FFMA.FTZ R3, R183, UR18, -R0 ;  /* 0x00000012b7037c23 */ /* 0x002fe20008010800 */
[----:B------:R-:W-:Y:S02]  /*11ef0*/  MOV R183, R99 ;  /* 0x0000006300b77202 */ /* 0x000fe40000000f00 */
[----:B------:R-:W-:-:S03]  /*11f00*/  MOV R99, R103 ;  /* 0x0000006700637202 */ /* 0x000fc60000000f00 */
[----:B------:R1:W4:Y:S02]  /*11f10*/  MUFU.EX2 R103, R3 ;  /* 0x0000000300677308 */ /* 0x0003240000000800 */
[----:B-1----:R-:W-:Y:S01]  /*11f20*/  FFMA.FTZ R3, R182, UR18, -R2 ;  /* 0x00000012b6037c23 */ /* 0x002fe20008010802 */
[----:B----4-:R-:W-:Y:S02]  /*11f30*/  F2FP.F16.F32.PACK_AB R7, R103, R107 ;  /* 0x0000006b6707723e */ /* 0x010fe400000000ff */
[----:B------:R-:W-:-:S03]  /*11f40*/  MOV R182, R81 ;  /* 0x0000005100b67202 */ /* 0x000fc60000000f00 */
[----:B------:R1:W-:Y:S02]  /*11f50*/  MUFU.EX2 R111, R3 ;  /* 0x00000003006f7308 */ /* 0x0003e40000000800 */
[C---:B------:R-:W-:Y:S06]  /*11f60*/  HMMA.16816.F32 R52, R4.reuse, R60, R72 ;  /* 0x0000003c0434723c */ /* 0x040fec0000001848 */
[C---:B------:R-:W-:Y:S06]  /*11f70*/  HMMA.16816.F32 R64, R4.reuse, R62, R68 ;  /* 0x0000003e0440723c */ /* 0x040fec0000001844 */
[C---:B------:R-:W-:Y:S01]  /*11f80*/  HMMA.16816.F32 R72, R4.reuse, R24, R56 ;  /* 0x000000180448723c */ /* 0x040fe20000001838 */
[--C-:B-1----:R-:W-:Y:S01]  /*11f90*/  FFMA.FTZ R3, R100, UR18, -R2.reuse ;  /* 0x0000001264037c23 */ /* 0x102fe20008010802 */
[----:B------:R-:W1:Y:S03]  /*11fa0*/  LDSM.16.MT88.4 R56, [R226+0xf000] ;  /* 0x00f00000e238783b */ /* 0x000e660000004200 */
[----:B------:R4:W5:Y:S01]  /*11fb0*/  MUFU.EX2 R106, R3 ;  /* 0x00000003006a7308 */ /* 0x0009620000000800 */
[C---:B------:R-:W-:Y:S06]  /*11fc0*/  HMMA.16816.F32 R76, R4.reuse, R22, R36 ;  /* 0x00000016044c723c */ /* 0x040fec0000001824 */
[C---:B------:R-:W-:Y:S01]  /*11fd0*/  HMMA.16816.F32 R80, R4.reuse, R26, R40 ;  /* 0x0000001a0450723c */ /* 0x040fe20000001828 */
[----:B------:R-:W-:Y:S05]  /*11fe0*/  LDSM.16.MT88.4 R24, [R226+0xf800] ;  /* 0x00f80000e218783b */ /* 0x000fea0000004200 */
[----:B------:R-:W-:Y:S01]  /*11ff0*/  HMMA.16816.F32 R68, R4, R20, R28 ;  /* 0x000000140444723c */ /* 0x000fe2000000181c */
[----:B------:R-:W1:Y:S01]  /*12000*/  LDSM.16.MT88.4 R28, [R135+0xf800] ;  /* 0x00f80000871c783b */ /* 0x000e620000004200 */
[----:B----4-:R-:W-:-:S04]  /*12010*/  FFMA.FTZ R3, R102, UR18, -R2 ;  /* 0x0000001266037c23 */ /* 0x010fc80008010802 */
[C---:B--2---:R-:W-:Y:S01]  /*12020*/  HMMA.16816.F32 R60, R4.reuse, R8, R32 ;  /* 0x00000008043c723c */ /* 0x044fe20000001820 */
[----:B------:R2:W-:Y:S05]  /*12030*/  MUFU.EX2 R104, R3 ;  /* 0x0000000300687308 */ /* 0x0005ea0000000800 */
[----:B------:R-:W-:Y:S01]  /*12040*/  HMMA.16816.F32 R40, R4, R10, R16 ;  /* 0x0000000a0428723c */ /* 0x000fe20000001810 */
[----:B-----5:R-:W-:-:S06]  /*12050*/  F2FP.F16.F32.PACK_AB R8, R105, R106 ;  /* 0x0000006a6908723e */ /* 0x020fcc00000000ff */
[----:B------:R-:W-:Y:S02]  /*12060*/  F2FP.F16.F32.PACK_AB R4, R112, R120 ;  /* 0x000000787004723e */ /* 0x000fe400000000ff */
[----:B------:R-:W-:Y:S01]  /*12070*/  F2FP.F16.F32.PACK_AB R6, R111, R118 ;  /* 0x000000766f06723e */ /* 0x000fe200000000ff */
[----:B--2---:R-:W-:Y:S01]  /*12080*/  FFMA.FTZ R3, R119, UR18, -R0 ;  /* 0x0000001277037c23 */ /* 0x004fe20008010800 */
[----:B------:R-:W-:-:S03]  /*12090*/  MOV R119, R99 ;  /* 0x0000006300777202 */ /* 0x000fc60000000f00 */
[----:B------:R2:W-:Y:S02]  /*120a0*/  MUFU.EX2 R100, R3 ;  /* 0x0000000300647308 */ /* 0x0005e40000000800 */
[----:B--2---:R-:W-:Y:S01]  /*120b0*/  FFMA.FTZ R3, R186, UR18, -R0 ;  /* 0x00000012ba037c23 */ /* 0x004fe20008010800 */
[----:B------:R-:W-:-:S05]  /*120c0*/  MOV R186, R101 ;  /* 0x0000006500ba7202 */ /* 0x000fca0000000f00 */
[----:B------:R2:W4:Y:S02]  /*120d0*/  MUFU.EX2 R101, R3 ;  /* 0x0000000300657308 */ /* 0x0005240000000800 */
[----:B--2---:R-:W-:Y:S01]  /*120e0*/  FFMA.FTZ R3, R116, UR18, -R0 ;  /* 0x0000001274037c23 */ /* 0x004fe20008010800 */
[----:B------:R-:W-:Y:S02]  /*120f0*/  MOV R116, R97 ;  /* 0x0000006100747202 */ /* 0x000fe40000000f00 */
[----:B----4-:R-:W-:-:S03]  /*12100*/  F2FP.F16.F32.PACK_AB R5, R101, R100 ;  /* 0x000000646505723e */ /* 0x010fc600000000ff */
[----:B------:R2:W-:Y:S02]  /*12110*/  MUFU.EX2 R97, R3 ;  /* 0x0000000300617308 */ /* 0x0005e40000000800 */
[----:B--2---:R-:W-:-:S06]  /*12120*/  FFMA.FTZ R3, R187, UR18, -R0 ;  /* 0x00000012bb037c23 */ /* 0x004fcc0008010800 */
[----:B------:R2:W4:Y:S02]  /*12130*/  MUFU.EX2 R96, R3 ;  /* 0x0000000300607308 */ /* 0x0005240000000800 */
[----:B--2---:R-:W-:Y:S01]  /*12140*/  FFMA.FTZ R3, R188, UR18, -R2 ;  /* 0x00000012bc037c23 */ /* 0x004fe20008010802 */
[----:B----4-:R-:W-:-:S05]  /*12150*/  F2FP.F16.F32.PACK_AB R7, R96, R97 ;  /* 0x000000616007723e */ /* 0x010fca00000000ff */
[----:B------:R2:W4:Y:S02]  /*12160*/  MUFU.EX2 R102, R3 ;  /* 0x0000000300667308 */ /* 0x0005240000000800 */
[C---:B------:R-:W-:Y:S01]  /*12170*/  HMMA.16816.F32 R36, R4.reuse, R48, R52 ;  /* 0x000000300424723c */ /* 0x040fe20000001834 */
[----:B------:R-:W5:Y:S05]  /*12180*/  LDSM.16.MT88.4 R52, [R224+0xf800] ;  /* 0x00f80000e034783b */ /* 0x000f6a0000004200 */
[C---:B------:R-:W-:Y:S06]  /*12190*/  HMMA.16816.F32 R32, R4.reuse, R50, R64 ;  /* 0x000000320420723c */ /* 0x040fec0000001840 */
[----:B---3--:R-:W-:Y:S01]  /*121a0*/  HMMA.16816.F32 R64, R4, R46, R76 ;  /* 0x0000002e0440723c */ /* 0x008fe2000000184c */
[----:B--2---:R-:W-:Y:S01]  /*121b0*/  FFMA.FTZ R3, R109, UR18, -R2 ;  /* 0x000000126d037c23 */ /* 0x004fe20008010802 */
[----:B------:R-:W2:Y:S01]  /*121c0*/  LDSM.16.MT88.4 R76, [R225+0xf800] ;  /* 0x00f80000e14c783b */ /* 0x000ea20000004200 */
[----:B----4-:R-:W-:-:S02]  /*121d0*/  F2FP.F16.F32.PACK_AB R10, R102, R104 ;  /* 0x00000068660a723e */ /* 0x010fc400000000ff */
[----:B------:R3:W-:Y:S01]  /*121e0*/  MUFU.EX2 R99, R3 ;  /* 0x0000000300637308 */ /* 0x0007e20000000800 */
[C---:B-1----:R-:W-:Y:S06]  /*121f0*/  HMMA.16816.F32 R20, R4.reuse, R56, R72 ;  /* 0x000000380414723c */ /* 0x042fec0000001848 */
[C---:B------:R-:W-:Y:S06]  /*12200*/  HMMA.16816.F32 R16, R4.reuse, R58, R80 ;  /* 0x0000003a0410723c */ /* 0x040fec0000001850 */
[----:B------:R-:W-:Y:S01]  /*12210*/  HMMA.16816.F32 R48, R4, R44, R68 ;  /* 0x0000002c0430723c */ /* 0x000fe20000001844 */
[----:B------:R-:W1:Y:S01]  /*12220*/  LDSM.16.MT88.4 R44, [R135+0x10000] ;  /* 0x01000000872c783b */ /* 0x000e620000004200 */
[----:B---3--:R-:W-:-:S04]  /*12230*/  FFMA.FTZ R3, R190, UR18, -R2 ;  /* 0x00000012be037c23 */ /* 0x008fc80008010802 */
[C---:B------:R-:W-:Y:S01]  /*12240*/  HMMA.16816.F32 R68, R4.reuse, R12, R60 ;  /* 0x0000000c0444723c */ /* 0x040fe2000000183c */
[----:B------:R3:W4:Y:S05]  /*12250*/  MUFU.EX2 R98, R3 ;  /* 0x0000000300627308 */ /* 0x00072a0000000800 */
[----:B------:R-:W-:Y:S01]  /*12260*/  HMMA.16816.F32 R56, R4, R14, R40 ;  /* 0x0000000e0438723c */ /* 0x000fe20000001828 */
[----:B------:R-:W-:-:S06]  /*12270*/  FFMA.FTZ R12, R191, UR18, -R2 ;  /* 0x00000012bf0c7c23 */ /* 0x000fcc0008010802 */
[----:B------:R-:W-:Y:S01]  /*12280*/  FFMA.FTZ R5, R186, R84, R116 ;  /* 0x00000054ba057223 */ /* 0x000fe20000010074 */
[----:B------:R-:W-:-:S03]  /*12290*/  FFMA.FTZ R4, R189, UR18, -R2 ;  /* 0x00000012bd047c23 */ /* 0x000fc60008010802 */
[----:B------:R-:W-:Y:S01]  /*122a0*/  FADD.FTZ R5, R184, R5 ;  /* 0x00000005b8057221 */ /* 0x000fe20000010000 */
[----:B------:R5:W-:Y:S01]  /*122b0*/  MUFU.EX2 R81, R4 ;  /* 0x0000000400517308 */ /* 0x000be20000000800 */
[----:B---3--:R-:W-:-:S07]  /*122c0*/  FFMA.FTZ R3, R172, UR18, -R0 ;  /* 0x00000012ac037c23 */ /* 0x008fce0008010800 */
[----:B------:R3:W-:Y:S01]  /*122d0*/  MUFU.EX2 R95, R3 ;  /* 0x00000003005f7308 */ /* 0x0007e20000000800 */
[----:B-----5:R-:W-:-:S04]  /*122e0*/  FADD.FTZ R4, R182, R5 ;  /* 0x00000005b6047221 */ /* 0x020fc80000010000 */
[----:B------:R-:W-:Y:S01]  /*122f0*/  FADD.FTZ R13, R128, R4 ;  /* 0x00000004800d7221 */ /* 0x000fe20000010000 */
[----:B----4-:R-:W-:Y:S01]  /*12300*/  F2FP.F16.F32.PACK_AB R4, R98, R99 ;  /* 0x000000636204723e */ /* 0x010fe200000000ff */
[----:B---3--:R-:W-:-:S04]  /*12310*/  FFMA.FTZ R3, R192, UR18, -R0 ;  /* 0x00000012c0037c23 */ /* 0x008fc80008010800 */
        /* <DEDUP_REMOVED lines=9> */
[C---:B------:R-:W-:Y:S06]  /*123b0*/  HMMA.16816.F32 R72, R8.reuse, R28, R36 ;  /* 0x0000001c0848723c */ /* 0x040fec0000001824 */
[C---:B------:R-:W-:Y:S06]  /*123c0*/  HMMA.16816.F32 R60, R8.reuse, R30, R32 ;  /* 0x0000001e083c723c */ /* 0x040fec0000001820 */
[C---:B------:R-:W-:Y:S01]  /*123d0*/  HMMA.16816.F32 R40, R8.reuse, R24, R20 ;  /* 0x000000180828723c */ /* 0x040fe20000001814 */
[----:B---3--:R-:W-:Y:S01]  /*123e0*/  FFMA.FTZ R3, R195, UR18, -R2 ;  /* 0x00000012c3037c23 */ /* 0x008fe20008010802 */
[----:B------:R-:W-:Y:S03]  /*123f0*/  LDSM.16.MT88.4 R20, [R224+0x10000] ;  /* 0x01000000e014783b */ /* 0x000fe60000004200 */
[----:B------:R3:W4:Y:S01]  /*12400*/  MUFU.EX2 R90, R3 ;  /* 0x00000003005a7308 */ /* 0x0007220000000800 */
[C---:B------:R-:W-:Y:S06]  /*12410*/  HMMA.16816.F32 R28, R8.reuse, R52, R48 ;  /* 0x00000034081c723c */ /* 0x040fec0000001830 */
[C---:B------:R-:W-:Y:S01]  /*12420*/  HMMA.16816.F32 R24, R8.reuse, R26, R16 ;  /* 0x0000001a0818723c */ /* 0x040fe20000001810 */
[----:B------:R-:W5:Y:S05]  /*12430*/  LDSM.16.MT88.4 R16, [R226+0x10000] ;  /* 0x01000000e210783b */ /* 0x000f6a0000004200 */
[----:B------:R-:W-:Y:S01]  /*12440*/  HMMA.16816.F32 R32, R8, R54, R64 ;  /* 0x000000360820723c */ /* 0x000fe20000001840 */
[----:B---3--:R-:W-:Y:S01]  /*12450*/  FFMA.FTZ R3, R180, UR18, -R0 ;  /* 0x00000012b4037c23 */ /* 0x008fe20008010800 */
[----:B----4-:R-:W-:-:S04]  /*12460*/  F2FP.F16.F32.PACK_AB R6, R90, R92 ;  /* 0x0000005c5a06723e */ /* 0x010fc800000000ff */
[C---:B--2---:R-:W-:Y:S01]  /*12470*/  HMMA.16816.F32 R48, R8.reuse, R76, R68 ;  /* 0x0000004c0830723c */ /* 0x044fe20000001844 */
[----:B------:R-:W-:Y:S05]  /*12480*/  MUFU.EX2 R77, R12 ;  /* 0x0000000c004d7308 */ /* 0x000fea0000000800 */
[----:B------:R-:W-:Y:S03]  /*12490*/  HMMA.16816.F32 R36, R8, R78, R56 ;  /* 0x0000004e0824723c */ /* 0x000fe60000001838 */
[----:B------:R2:W-:Y:S04]  /*124a0*/  MUFU.EX2 R89, R3 ;  /* 0x0000000300597308 */ /* 0x0005e80000000800 */
[----:B------:R-:W-:Y:S01]  /*124b0*/  FFMA.FTZ R8, R203, UR18, -R2 ;  /* 0x00000012cb087c23 */ /* 0x000fe20008010802 */
[----:B------:R-:W-:-:S03]  /*124c0*/  FFMA.FTZ R10, R194, UR18, -R0 ;  /* 0x00000012c20a7c23 */ /* 0x000fc60008010800 */
[----:B------:R-:W-:Y:S08]  /*124d0*/  MUFU.EX2 R76, R8 ;  /* 0x00000008004c7308 */ /* 0x000ff00000000800 */
[----:B------:R3:W-:Y:S01]  /*124e0*/  MUFU.EX2 R71, R10 ;  /* 0x0000000a00477308 */ /* 0x0007e20000000800 */
[----:B--2---:R-:W-:-:S07]  /*124f0*/  FFMA.FTZ R3, R197, UR18, -R0 ;  /* 0x00000012c5037c23 */ /* 0x004fce0008010800 */
[----:B------:R2:W4:Y:S01]  /*12500*/  MUFU.EX2 R88, R3 ;  /* 0x0000000300587308 */ /* 0x0005220000000800 */
[----:B---3--:R-:W-:-:S07]  /*12510*/  FFMA.FTZ R10, R209, UR18, -R2 ;  /* 0x00000012d10a7c23 */ /* 0x008fce0008010802 */
[----:B------:R3:W-:Y:S01]  /*12520*/  MUFU.EX2 R66, R10 ;  /* 0x0000000a00427308 */ /* 0x0007e20000000800 */
[----:B--2---:R-:W-:Y:S01]  /*12530*/  FFMA.FTZ R3, R185, UR18, -R0 ;  /* 0x00000012b9037c23 */ /* 0x004fe20008010800 */
[----:B----4-:R-:W-:-:S06]  /*12540*/  F2FP.F16.F32.PACK_AB R5, R88, R89 ;  /* 0x000000595805723e */ /* 0x010fcc00000000ff */
[----:B------:R2:W-:Y:S01]  /*12550*/  MUFU.EX2 R83, R3 ;  /* 0x0000000300537308 */ /* 0x0005e20000000800 */
[----:B---3--:R-:W-:Y:S01]  /*12560*/  FFMA.FTZ R10, R206, UR18, -R2 ;  /* 0x00000012ce0a7c23 */ /* 0x008fe20008010802 */
[----:B--2---:R-:W-:-:S06]  /*12570*/  FFMA.FTZ R3, R199, UR18, -R0 ;  /* 0x00000012c7037c23 */ /* 0x004fcc0008010800 */
[----:B------:R2:W3:Y:S02]  /*12580*/  MUFU.EX2 R82, R3 ;  /* 0x0000000300527308 */ /* 0x0004e40000000800 */
[----:B--2---:R-:W-:Y:S01]  /*12590*/  FFMA.FTZ R3, R119, R85, R251 ;  /* 0x0000005577037223 */ /* 0x004fe200000100fb */
[----:B---3--:R-:W-:-:S03]  /*125a0*/  F2FP.F16.F32.PACK_AB R7, R82, R83 ;  /* 0x000000535207723e */ /* 0x008fc600000000ff */
[----:B------:R-:W-:-:S04]  /*125b0*/  FADD.FTZ R3, R252, R3 ;  /* 0x00000003fc037221 */ /* 0x000fc80000010000 */
[----:B------:R-:W-:Y:S01]  /*125c0*/  FADD.FTZ R14, R183, R3 ;  /* 0x00000003b70e7221 */ /* 0x000fe20000010000 */
[----:B------:R-:W-:Y:S01]  /*125d0*/  FFMA.FTZ R3, R201, UR18, -R2 ;  /* 0x00000012c9037c23 */ /* 0x000fe20008010802 */
[C---:B-1----:R-:W-:Y:S02]  /*125e0*/  HMMA.16816.F32 R72, R4.reuse, R44, R72 ;  /* 0x0000002c0448723c */ /* 0x042fe40000001848 */
        /* <DEDUP_REMOVED lines=121> */
[C---:B------:R-:W-:Y:S02]  /*12d80*/  HMMA.16816.F32 R44, R4.reuse, R18, R44 ;  /* 0x00000012042c723c */ /* 0x040fe4000000182c */
[----:B------:R-:W-:Y:S02]  /*12d90*/  FADD.FTZ R8, R145, R8 ;  /* 0x0000000891087221 */ /* 0x000fe40000010000 */
[----:B------:R-:W2:Y:S02]  /*12da0*/  LDSM.16.MT88.4 R144, [R135+0x11800] ;  /* 0x011800008790783b */ /* 0x000ea40000004200 */
        /* <DEDUP_REMOVED lines=93> */
.L_x_3516:
[----:B------:R-:W-:Y:S05]  /*13380*/  @!P4 BRA `(.L_x_3522) ;  /* 0x0000006000a0c947 */ /* 0x000fea0003800000 */
[----:B------:R-:W-:Y:S01]  /*13390*/  ULEA UR4, -UR6, URZ, 0x8 ;  /* 0x0000003f06047291 */ /* 0x000fe2000f8e413f */
[----:B------:R-:W-:Y:S01]  /*133a0*/  IMAD.MOV.U32 R133, RZ, RZ, R3 ;  /* 0x000000ffff857224 */ /* 0x000fe200078e0003 */
[----:B------:R-:W-:Y:S01]  /*133b0*/  ULDC UR8, c[0x0][0x24c] ;  /* 0x0000930000087ab9 */ /* 0x000fe20000000800 */
[----:B------:R-:W-:Y:S01]  /*133c0*/  ULDC.64 UR6, c[0x0][0x250] ;  /* 0x0000940000067ab9 */ /* 0x000fe20000000a00 */
[----:B------:R-:W-:Y:S01]  /*133d0*/  USHF.R.S32.HI UR9, URZ, 0x1f, UR4 ;  /* 0x0000001f3f097899 */ /* 0x000fe20008011404 */
[----:B------:R-:W-:Y:S01]  /*133e0*/  IMAD.MOV.U32 R132, RZ, RZ, R36 ;  /* 0x000000ffff847224 */ /* 0x000fe200078e0024 */
[----:B-1----:R-:W-:Y:S01]  /*133f0*/  MOV R2, UR4 ;  /* 0x0000000400027c02 */ /* 0x002fe20008000f00 */
[----:B------:R-:W-:Y:S01]  /*13400*/  ULDC UR11, c[0x0][0x248] ;  /* 0x00009200000b7ab9 */ /* 0x000fe20000000800 */
[----:B------:R-:W-:Y:S02]  /*13410*/  USHF.L.U64.HI UR7, UR6, 0x5, UR7 ;  /* 0x0000000506077899 */ /* 0x000fe40008010207 */
[----:B--2---:R-:W-:Y:S01]  /*13420*/  MOV R0, UR9 ;  /* 0x0000000900007c02 */ /* 0x004fe20008000f00 */
[----:B------:R1:W-:Y:S01]  /*13430*/  STL [R1+0x1c], R2 ;  /* 0x00001c0201007387 */ /* 0x0003e20000100800 */
[----:B------:R-:W-:-:S02]  /*13440*/  USHF.L.U32 UR14, UR6, 0x5, URZ ;  /* 0x00000005060e7899 */ /* 0x000fc4000800063f */
[----:B------:R-:W-:Y:S01]  /*13450*/  USHF.L.U64.HI UR8, UR11, 0x5, UR8 ;  /* 0x000000050b087899 */ /* 0x000fe20008010208 */
[----:B------:R1:W-:Y:S01]  /*13460*/  STL [R1+0x18], R0 ;  /* 0x0000180001007387 */ /* 0x0003e20000100800 */
[----:B------:R-:W-:Y:S01]  /*13470*/  USHF.L.U32 UR6, UR11, 0x5, URZ ;  /* 0x000000050b067899 */ /* 0x000fe2000800063f */
[----:B------:R-:W-:Y:S01]  /*13480*/  ULDC UR12, c[0x0][0x39c] ;  /* 0x0000e700000c7ab9 */ /* 0x000fe20000000800 */
[----:B------:R-:W-:-:S10]  /*13490*/  ULDC UR4, c[0x0][0x2ec] ;  /* 0x0000bb0000047ab9 */ /* 0x000fd40000000800 */
.L_x_3526:
[----:B-1-3--:R1:W5:Y:S01]  /*134a0*/  LDL R2, [R1+0x1c] ;  /* 0x00001c0001027983 */ /* 0x00a3620000100800 */
[----:B------:R-:W-:Y:S04]  /*134b0*/  DEPBAR.LE SB0, 0x0 ;  /* 0x000080000000791a */ /* 0x000fe80000000000 */
[----:B------:R1:W5:Y:S01]  /*134c0*/  LDL R0, [R1+0x18] ;  /* 0x0000180001007983 */ /* 0x0003620000100800 */
[----:B------:R-:W-:Y:S01]  /*134d0*/  UIADD3 UR22, UR22, -0x1, URZ ;  /* 0xffffffff16167890 */ /* 0x000fe2000fffe03f */
[----:B------:R-:W-:Y:S06]  /*134e0*/  BAR.SYNC.DEFER_BLOCKING 0x0 ;  /* 0x0000000000007b1d */ /* 0x000fec0000010000 */
[----:B------:R-:W-:Y:S05]  /*134f0*/  @!P0 BRA `(.L_x_3523) ;  /* 0x0000000000fc8947 */ /* 0x000fea0003800000 */
[----:B------:R-:W2:Y:S01]  /*13500*/  LDC R8, c[0x0][0x380] ;  /* 0x0000e000ff087b82 */ /* 0x000ea20000000800 */
[----:B------:R-:W-:Y:S04]  /*13510*/  USHF.L.U32 UR9, UR22, 0x8, URZ ;  /* 0x0000000816097899 */ /* 0x000fe8000800063f */
[----:B------:R-:W-:Y:S02]  /*13520*/  UIADD3 UR10, UR9, 0x100, URZ ;  /* 0x00000100090a7890 */ /* 0x000fe4000fffe03f */
[----:B------:R-:W-:Y:S04]  /*13530*/  MOV R5, UR9 ;  /* 0x0000000900057c02 */ /* 0x000fe80008000f00 */
[----:B------:R-:W-:Y:S01]  /*13540*/  IMAD.U32 R4, RZ, RZ, UR10 ;  /* 0x0000000aff047e24 */ /* 0x000fe2000f8e00ff */
[----:B------:R-:W-:Y:S04]  /*13550*/  IABS R5, R5 ;  /* 0x0000000500057213 */ /* 0x000fe80000000000 */
        /* <DEDUP_REMOVED lines=57> */
.L_x_3523:
[----:B------:R-:W2:Y:S01]  /*138f0*/  LDL.LU R11, [R1] ;  /* 0x00000000010b7983 */ /* 0x000ea20000300800 */
[----:B------:R-:W-:Y:S01]  /*13900*/  LEA R172, R231, R230, 0x1 ;  /* 0x000000e6e7ac7211 */ /* 0x000fe200078e08ff */
[----:B------:R-:W-:Y:S02]  /*13910*/  UISETP.GT.AND UP0, UPT, UR22, UR5, UPT ;  /* 0x000000051600728c */ /* 0x000fe4000bf04270 */
        /* <DEDUP_REMOVED lines=168> */
[C---:B------:R-:W-:Y:S01]  /*143a0*/  IADD3 R168, R229.reuse, 0x3000, RZ ;  /* 0x00003000e5a87810 */ /* 0x040fe20007ffe0ff */
[C---:B---3--:R-:W-:Y:S05]  /*143b0*/  HMMA.16816.F32 R124, R172.reuse, R176, R124 ;  /* 0x000000b0ac7c723c */ /* 0x048fea000000187c */
[----:B------:R-:W3:Y:S01]  /*143c0*/  LDSM.16.M88.4 R168, [R168] ;  /* 0x00000000a8a8783b */ /* 0x000ee20000000200 */
[----:B------:R-:W-:Y:S06]  /*143d0*/  HMMA.16816.F32 R128, R172, R178, R128 ;  /* 0x000000b2ac80723c */ /* 0x000fec0000001880 */
[C---:B------:R-:W-:Y:S01]  /*143e0*/  HMMA.16816.F32 R4, R192.reuse, R196, R4 ;  /* 0x000000c4c004723c */ /* 0x040fe20000001804 */
[----:B------:R-:W-:Y:S04]  /*143f0*/  LDSM.16.M88.4 R176, [R241] ;  /* 0x00000000f1b0783b */ /* 0x000fe80000000200 */
[----:B------:R-:W-:Y:S01]  /*14400*/  IADD3 R172, R229, 0x3800, RZ ;  /* 0x00003800e5ac7810 */ /* 0x000fe20007ffe0ff */
[C---:B------:R-:W-:Y:S03]  /*14410*/  HMMA.16816.F32 R8, R192.reuse, R198, R8 ;  /* 0x000000c6c008723c */ /* 0x040fe60000001808 */
[----:B------:R-:W-:Y:S03]  /*14420*/  LDSM.16.M88.4 R196, [R239] ;  /* 0x00000000efc4783b */ /* 0x000fe60000000200 */
[C---:B------:R-:W-:Y:S05]  /*14430*/  HMMA.16816.F32 R12, R192.reuse, R200, R12 ;  /* 0x000000c8c00c723c */ /* 0x040fea000000180c */
[----:B------:R-:W3:Y:S01]  /*14440*/  LDSM.16.M88.4 R172, [R172] ;  /* 0x00000000acac783b */ /* 0x000ee20000000200 */
        /* <DEDUP_REMOVED lines=407> */
.L_x_3525:
        /* <DEDUP_REMOVED lines=56> */
.L_x_3524:
[----:B---3--:R-:W-:Y:S01]  /*16140*/  FMNMX.FTZ R0, R181, R132, !PT ;  /* 0x00000084b5007209 */ /* 0x008fe20007810000 */
[----:B------:R-:W-:Y:S01]  /*16150*/  LDSM.16.MT88.4 R16, [R135+0xa000] ;  /* 0x00a000008710783b */ /* 0x000fe20000004200 */
[----:B------:R-:W-:Y:S02]  /*16160*/  UISETP.GT.AND UP0, UPT, UR22, UR5, UPT ;  /* 0x000000051600728c */ /* 0x000fe4000bf04270 */
        /* <DEDUP_REMOVED lines=160> */
[--C-:B------:R-:W-:Y:S01]  /*16b70*/  FFMA.FTZ R32, R174, UR4, -R39.reuse ;  /* 0x00000004ae207c23 */ /* 0x100fe20008010827 */
[--C-:B------:R-:W-:Y:S01]  /*16b80*/  FFMA.FTZ R37, R37, UR4, -R68.reuse ;  /* 0x0000000425257c23 */ /* 0x100fe20008010844 */
[----:B------:R-:W-:Y:S03]  /*16b90*/  PLOP3.LUT P1, PT, PT, PT, UP0, 0x80, 0x0 ;  /* 0x000000000000781c */ /* 0x000fe60003f2f008 */
        /* <DEDUP_REMOVED lines=37> */
[----:B---3--:R-:W-:Y:S09]  /*16df0*/  FMUL.FTZ R9, R2, R145 ;  /* 0x0000009102097220 */ /* 0x008ff20000410000 */
[----:B------:R3:W-:Y:S01]  /*16e00*/  MUFU.EX2 R220, R48 ;  /* 0x0000003000dc7308 */ /* 0x0007e20000000800 */
[--C-:B-1----:R-:W-:Y:S09]  /*16e10*/  FFMA.FTZ R32, R187, UR4, -R68.reuse ;  /* 0x00000004bb207c23 */ /* 0x102ff20008010844 */
[----:B------:R1:W-:Y:S01]  /*16e20*/  MUFU.EX2 R221, R32 ;  /* 0x0000002000dd7308 */ /* 0x0003e20000000800 */
[--C-:B--2---:R-:W-:Y:S09]  /*16e30*/  FFMA.FTZ R4, R179, UR4, -R68.reuse ;  /* 0x00000004b3047c23 */ /* 0x104ff20008010844 */
[----:B------:R2:W4:Y:S01]  /*16e40*/  MUFU.EX2 R218, R4 ;  /* 0x0000000400da7308 */ /* 0x0005220000000800 */
[----:B---3--:R-:W-:Y:S09]  /*16e50*/  F2FP.F16.F32.PACK_AB R48, R246, R223 ;  /* 0x000000dff630723e */ /* 0x008ff200000000ff */
[----:B------:R3:W-:Y:S01]  /*16e60*/  MUFU.EX2 R179, R10 ;  /* 0x0000000a00b37308 */ /* 0x0007e20000000800 */
[----:B-1----:R-:W-:Y:S01]  /*16e70*/  FMUL.FTZ R32, R2, R160 ;  /* 0x000000a002207220 */ /* 0x002fe20000410000 */
[--C-:B--2---:R-:W-:Y:S01]  /*16e80*/  FFMA.FTZ R4, R176, UR4, -R68.reuse ;  /* 0x00000004b0047c23 */ /* 0x104fe20008010844 */
[----:B----4-:R-:W-:Y:S07]  /*16e90*/  F2FP.F16.F32.PACK_AB R43, R218, R183 ;  /* 0x000000b7da2b723e */ /* 0x010fee00000000ff */
[----:B------:R1:W-:Y:S01]  /*16ea0*/  MUFU.EX2 R176, R8 ;  /* 0x0000000800b07308 */ /* 0x0003e20000000800 */
[----:B---3--:R-:W-:Y:S09]  /*16eb0*/  FMUL.FTZ R10, R0, R146 ;  /* 0x00000092000a7220 */ /* 0x008ff20000410000 */
[----:B------:R2:W-:Y:S01]  /*16ec0*/  MUFU.EX2 R222, R4 ;  /* 0x0000000400de7308 */ /* 0x0005e20000000800 */
[----:B-1----:R-:W-:Y:S01]  /*16ed0*/  FMUL.FTZ R8, R2, R144 ;  /* 0x0000009002087220 */ /* 0x002fe20000410000 */
[--C-:B--2---:R-:W-:Y:S08]  /*16ee0*/  FFMA.FTZ R4, R175, UR4, -R68.reuse ;  /* 0x00000004af047c23 */ /* 0x104ff00008010844 */
[----:B------:R1:W2:Y:S02]  /*16ef0*/  MUFU.EX2 R242, R4 ;  /* 0x0000000400f27308 */ /* 0x0002a40000000800 */
[--C-:B-1----:R-:W-:Y:S01]  /*16f00*/  FFMA.FTZ R4, R172, UR4, -R39.reuse ;  /* 0x00000004ac047c23 */ /* 0x102fe20008010827 */
[----:B--2---:R-:W-:Y:S07]  /*16f10*/  F2FP.F16.F32.PACK_AB R49, R242, R222 ;  /* 0x000000def231723e */ /* 0x004fee00000000ff */
[----:B------:R1:W-:Y:S10]  /*16f20*/  MUFU.EX2 R172, R20 ;  /* 0x0000001400ac7308 */ /* 0x0003f40000000800 */
[----:B------:R2:W3:Y:S01]  /*16f30*/  MUFU.EX2 R252, R4 ;  /* 0x0000000400fc7308 */ /* 0x0004e20000000800 */
[----:B-1----:R-:W-:Y:S01]  /*16f40*/  FMUL.FTZ R20, R2, R148 ;  /* 0x0000009402147220 */ /* 0x002fe20000410000 */
[--C-:B--2---:R-:W-:Y:S01]  /*16f50*/  FFMA.FTZ R4, R171, UR4, -R68.reuse ;  /* 0x00000004ab047c23 */ /* 0x104fe20008010844 */
[----:B---3--:R-:W-:Y:S07]  /*16f60*/  F2FP.F16.F32.PACK_AB R50, R252, R249 ;  /* 0x000000f9fc32723e */ /* 0x008fee00000000ff */
[----:B------:R1:W-:Y:S02]  /*16f70*/  MUFU.EX2 R247, R4 ;  /* 0x0000000400f77308 */ /* 0x0003e40000000800 */
[--C-:B-1----:R-:W-:Y:S08]  /*16f80*/  FFMA.FTZ R4, R170, UR4, -R68.reuse ;  /* 0x00000004aa047c23 */ /* 0x102ff00008010844 */
[----:B------:R1:W2:Y:S02]  /*16f90*/  MUFU.EX2 R250, R4 ;  /* 0x0000000400fa7308 */ /* 0x0002a40000000800 */
[--C-:B-1----:R-:W-:Y:S01]  /*16fa0*/  FFMA.FTZ R4, R22, UR4, -R68.reuse ;  /* 0x0000000416047c23 */ /* 0x102fe20008010844 */
[----:B------:R-:W-:Y:S01]  /*16fb0*/  FMUL.FTZ R22, R0, R150 ;  /* 0x0000009600167220 */ /* 0x000fe20000410000 */
[----:B--2---:R-:W-:Y:S06]  /*16fc0*/  F2FP.F16.F32.PACK_AB R51, R250, R247 ;  /* 0x000000f7fa33723e */ /* 0x004fec00000000ff */
        /* <DEDUP_REMOVED lines=16> */
[C---:B--2---:R-:W-:Y:S07]  /*170d0*/  FMUL.FTZ R4, R2.reuse, R136 ;  /* 0x0000008802047220 */ /* 0x044fee0000410000 */
        /* <DEDUP_REMOVED lines=32> */
[----:B------:R-:W-:Y:S01]  /*172e0*/  F2FP.F16.F32.PACK_AB R45, R131, R133 ;  /* 0x00000085832d723e */ /* 0x000fe200000000ff */
[C---:B------:R-:W-:Y:S01]  /*172f0*/  HMMA.16816.F32 R8, R48.reuse, R54, R8 ;  /* 0x000000363008723c */ /* 0x040fe20000001808 */
[----:B------:R-:W1:Y:S04]  /*17300*/  LDSM.16.MT88.4 R52, [R135+0xb000] ;  /* 0x00b000008734783b */ /* 0x000e680000004200 */
[----:B---3--:R-:W-:Y:S01]  /*17310*/  F2FP.F16.F32.PACK_AB R46, R128, R130 ;  /* 0x00000082802e723e */ /* 0x008fe200000000ff */
[C---:B------:R-:W-:Y:S05]  /*17320*/  HMMA.16816.F32 R12, R48.reuse, R56, R12 ;  /* 0x00000038300c723c */ /* 0x040fea000000180c */
[----:B-----5:R-:W-:Y:S01]  /*17330*/  F2FP.F16.F32.PACK_AB R47, R125, R129 ;  /* 0x000000817d2f723e */ /* 0x020fe200000000ff */
[C---:B------:R-:W-:Y:S01]  /*17340*/  HMMA.16816.F32 R16, R48.reuse, R58, R16 ;  /* 0x0000003a3010723c */ /* 0x040fe20000001810 */
[----:B------:R-:W3:Y:S04]  /*17350*/  LDSM.16.MT88.4 R56, [R226+0xb000] ;  /* 0x00b00000e238783b */ /* 0x000ee80000004200 */
[--C-:B----4-:R-:W-:Y:S01]  /*17360*/  FFMA.FTZ R44, R191, UR4, -R39.reuse ;  /* 0x00000004bf2c7c23 */ /* 0x110fe20008010827 */
[----:B--2---:R-:W-:Y:S01]  /*17370*/  MOV R191, R184 ;  /* 0x000000b800bf7202 */ /* 0x004fe20000000f00 */
[C---:B------:R-:W-:Y:S02]  /*17380*/  HMMA.16816.F32 R20, R48.reuse, R60, R20 ;  /* 0x0000003c3014723c */ /* 0x040fe40000001814 */
[----:B------:R2:W4:Y:S02]  /*17390*/  MUFU.EX2 R184, R44 ;  /* 0x0000002c00b87308 */ /* 0x0005240000000800 */
[----:B------:R-:W-:Y:S02]  /*173a0*/  MOV R190, R172 ;  /* 0x000000ac00be7202 */ /* 0x000fe40000000f00 */
[C---:B------:R-:W-:Y:S01]  /*173b0*/  HMMA.16816.F32 R24, R48.reuse, R62, R24 ;  /* 0x0000003e3018723c */ /* 0x040fe20000001818 */
[----:B------:R-:W5:Y:S05]  /*173c0*/  LDSM.16.MT88.4 R60, [R224+0xb000] ;  /* 0x00b00000e03c783b */ /* 0x000f6a0000004200 */
[C---:B-1----:R-:W-:Y:S06]  /*173d0*/  HMMA.16816.F32 R28, R48.reuse, R40, R28 ;  /* 0x00000028301c723c */ /* 0x042fec000000181c */
[----:B------:R-:W-:Y:S01]  /*173e0*/  HMMA.16816.F32 R32, R48, R42, R32 ;  /* 0x0000002a3020723c */ /* 0x000fe20000001820 */
[----:B------:R-:W1:Y:S04]  /*173f0*/  LDSM.16.MT88.4 R40, [R225+0xb000] ;  /* 0x00b00000e128783b */ /* 0x000e680000004200 */
[--C-:B--2---:R-:W-:Y:S01]  /*17400*/  FFMA.FTZ R44, R192, UR4, -R68.reuse ;  /* 0x00000004c02c7c23 */ /* 0x104fe20008010844 */
[----:B------:R-:W-:Y:S01]  /*17410*/  MOV R192, R173 ;  /* 0x000000ad00c07202 */ /* 0x000fe20000000f00 */
[--C-:B------:R-:W-:Y:S01]  /*17420*/  FFMA.FTZ R48, R197, UR4, -R68.reuse ;  /* 0x00000004c5307c23 */ /* 0x100fe20008010844 */
[----:B------:R-:W-:Y:S01]  /*17430*/  MOV R197, R177 ;  /* 0x000000b100c57202 */ /* 0x000fe20000000f00 */
[----:B------:R2:W-:Y:S02]  /*17440*/  MUFU.EX2 R182, R44 ;  /* 0x0000002c00b67308 */ /* 0x0005e40000000800 */
[----:B------:R-:W-:Y:S01]  /*17450*/  F2FP.F16.F32.PACK_AB R51, R190, R192 ;  /* 0x000000c0be33723e */ /* 0x000fe200000000ff */
[--C-:B--2---:R-:W-:Y:S01]  /*17460*/  FFMA.FTZ R44, R193, UR4, -R68.reuse ;  /* 0x00000004c12c7c23 */ /* 0x104fe20008010844 */
[----:B------:R-:W-:Y:S06]  /*17470*/  MOV R193, R179 ;  /* 0x000000b300c17202 */ /* 0x000fec0000000f00 */
[----:B------:R2:W4:Y:S01]  /*17480*/  MUFU.EX2 R179, R44 ;  /* 0x0000002c00b37308 */ /* 0x0005220000000800 */
[----:B------:R-:W-:Y:S01]  /*17490*/  F2FP.F16.F32.PACK_AB R50, R191, R193 ;  /* 0x000000c1bf32723e */ /* 0x000fe200000000ff */
[--C-:B--2---:R-:W-:Y:S01]  /*174a0*/  FFMA.FTZ R44, R194, UR4, -R39.reuse ;  /* 0x00000004c22c7c23 */ /* 0x104fe20008010827 */
[----:B------:R-:W-:Y:S07]  /*174b0*/  MOV R194, R178 ;  /* 0x000000b200c27202 */ /* 0x000fee0000000f00 */
[----:B------:R2:W-:Y:S02]  /*174c0*/  MUFU.EX2 R178, R44 ;  /* 0x0000002c00b27308 */ /* 0x0005e40000000800 */
[--C-:B--2---:R-:W-:Y:S01]  /*174d0*/  FFMA.FTZ R44, R195, UR4, -R39.reuse ;  /* 0x00000004c32c7c23 */ /* 0x104fe20008010827 */
[----:B------:R-:W-:Y:S07]  /*174e0*/  MOV R195, R175 ;  /* 0x000000af00c37202 */ /* 0x000fee0000000f00 */
[----:B------:R2:W-:Y:S02]  /*174f0*/  MUFU.EX2 R187, R44 ;  /* 0x0000002c00bb7308 */ /* 0x0005e40000000800 */
[--C-:B--2---:R-:W-:Y:S01]  /*17500*/  FFMA.FTZ R44, R196, UR4, -R68.reuse ;  /* 0x00000004c42c7c23 */ /* 0x104fe20008010844 */
[----:B------:R-:W-:Y:S07]  /*17510*/  MOV R196, R176 ;  /* 0x000000b000c47202 */ /* 0x000fee0000000f00 */
[----:B------:R2:W-:Y:S01]  /*17520*/  MUFU.EX2 R176, R48 ;  /* 0x0000003000b07308 */ /* 0x0005e20000000800 */
[----:B------:R-:W-:Y:S09]  /*17530*/  F2FP.F16.F32.PACK_AB R49, R194, R196 ;  /* 0x000000c4c231723e */ /* 0x000ff200000000ff */
[----:B------:R3:W4:Y:S01]  /*17540*/  MUFU.EX2 R174, R44 ;  /* 0x0000002c00ae7308 */ /* 0x0007220000000800 */
[--C-:B--2---:R-:W-:Y:S01]  /*17550*/  FFMA.FTZ R48, R198, UR4, -R39.reuse ;  /* 0x00000004c6307c23 */ /* 0x104fe20008010827 */
[----:B------:R-:W-:Y:S08]  /*17560*/  MOV R198, R125 ;  /* 0x0000007d00c67202 */ /* 0x000ff00000000f00 */
[----:B------:R2:W-:Y:S01]  /*17570*/  MUFU.EX2 R175, R48 ;  /* 0x0000003000af7308 */ /* 0x0005e20000000800 */
[----:B---3--:R-:W-:Y:S07]  /*17580*/  F2FP.F16.F32.PACK_AB R44, R132, R169 ;  /* 0x000000a9842c723e */ /* 0x008fee00000000ff */
[C---:B------:R-:W-:Y:S06]  /*17590*/  HMMA.16816.F32 R4, R44.reuse, R52, R4 ;  /* 0x000000342c04723c */ /* 0x040fec0000001804 */
[C---:B------:R-:W-:Y:S01]  /*175a0*/  HMMA.16816.F32 R8, R44.reuse, R54, R8 ;  /* 0x000000362c08723c */ /* 0x040fe20000001808 */
[----:B------:R-:W3:Y:S04]  /*175b0*/  LDSM.16.MT88.4 R52, [R135+0xb800] ;  /* 0x00b800008734783b */ /* 0x000ee80000004200 */
[--C-:B--2---:R-:W-:Y:S01]  /*175c0*/  FFMA.FTZ R48, R199, UR4, -R39.reuse ;  /* 0x00000004c7307c23 */ /* 0x104fe20008010827 */
[C---:B------:R-:W-:Y:S03]  /*175d0*/  HMMA.16816.F32 R12, R44.reuse, R56, R12 ;  /* 0x000000382c0c723c */ /* 0x040fe6000000180c */
[----:B------:R2:W3:Y:S02]  /*175e0*/  MUFU.EX2 R177, R48 ;  /* 0x0000003000b17308 */ /* 0x0004e40000000800 */
[----:B------:R-:W-:Y:S01]  /*175f0*/  MOV R199, R128 ;  /* 0x0000008000c77202 */ /* 0x000fe20000000f00 */
[C---:B------:R-:W-:Y:S01]  /*17600*/  HMMA.16816.F32 R16, R44.reuse, R58, R16 ;  /* 0x0000003a2c10723c */ /* 0x040fe20000001810 */
[----:B------:R-:W3:Y:S05]  /*17610*/  LDSM.16.MT88.4 R56, [R226+0xb800] ;  /* 0x00b80000e238783b */ /* 0x000eea0000004200 */
[C---:B-----5:R-:W-:Y:S06]  /*17620*/  HMMA.16816.F32 R20, R44.reuse, R60, R20 ;  /* 0x0000003c2c14723c */ /* 0x060fec0000001814 */
[C---:B------:R-:W-:Y:S01]  /*17630*/  HMMA.16816.F32 R24, R44.reuse, R62, R24 ;  /* 0x0000003e2c18723c */ /* 0x040fe20000001818 */
[----:B------:R-:W5:Y:S04]  /*17640*/  LDSM.16.MT88.4 R60, [R224+0xb800] ;  /* 0x00b80000e03c783b */ /* 0x000f680000004200 */
[--C-:B--2---:R-:W-:Y:S01]  /*17650*/  FFMA.FTZ R48, R200, UR4, -R68.reuse ;  /* 0x00000004c8307c23 */ /* 0x104fe20008010844 */
[C---:B-1----:R-:W-:Y:S03]  /*17660*/  HMMA.16816.F32 R28, R44.reuse, R40, R28 ;  /* 0x000000282c1c723c */ /* 0x042fe6000000181c */
[----:B------:R1:W-:Y:S02]  /*17670*/  MUFU.EX2 R170, R48 ;  /* 0x0000003000aa7308 */ /* 0x0003e40000000800 */
[----:B------:R-:W-:Y:S01]  /*17680*/  MOV R200, R129 ;  /* 0x0000008100c87202 */ /* 0x000fe20000000f00 */
[----:B------:R-:W-:Y:S01]  /*17690*/  HMMA.16816.F32 R32, R44, R42, R32 ;  /* 0x0000002a2c20723c */ /* 0x000fe20000001820 */
[----:B------:R-:W2:Y:S06]  /*176a0*/  LDSM.16.MT88.4 R40, [R225+0xb800] ;  /* 0x00b80000e128783b */ /* 0x000eac0000004200 */
[--C-:B------:R-:W-:Y:S01]  /*176b0*/  FFMA.FTZ R44, R204, UR4, -R68.reuse ;  /* 0x00000004cc2c7c23 */ /* 0x100fe20008010844 */
[----:B------:R-:W-:Y:S03]  /*176c0*/  F2FP.F16.F32.PACK_AB R45, R220, R221 ;  /* 0x000000dddc2d723e */ /* 0x000fe600000000ff */
[----:B------:R3:W-:Y:S01]  /*176d0*/  MUFU.EX2 R166, R44 ;  /* 0x0000002c00a67308 */ /* 0x0007e20000000800 */
[----:B----4-:R-:W-:Y:S01]  /*176e0*/  F2FP.F16.F32.PACK_AB R46, R184, R188 ;  /* 0x000000bcb82e723e */ /* 0x010fe200000000ff */
[--C-:B-1----:R-:W-:Y:S01]  /*176f0*/  FFMA.FTZ R48, R202, UR4, -R68.reuse ;  /* 0x00000004ca307c23 */ /* 0x102fe20008010844 */
[----:B------:R-:W-:Y:S02]  /*17700*/  F2FP.F16.F32.PACK_AB R47, R179, R182 ;  /* 0x000000b6b32f723e */ /* 0x000fe400000000ff */
[----:B------:R-:W-:Y:S05]  /*17710*/  MOV R204, R133 ;  /* 0x0000008500cc7202 */ /* 0x000fea0000000f00 */
[----:B------:R1:W4:Y:S01]  /*17720*/  MUFU.EX2 R173, R48 ;  /* 0x0000003000ad7308 */ /* 0x0003220000000800 */
[----:B------:R-:W-:Y:S01]  /*17730*/  MOV R202, R130 ;  /* 0x0000008200ca7202 */ /* 0x000fe20000000f00 */
[--C-:B---3--:R-:W-:Y:S01]  /*17740*/  FFMA.FTZ R44, R206, UR4, -R68.reuse ;  /* 0x00000004ce2c7c23 */ /* 0x108fe20008010844 */
[----:B------:R-:W-:Y:S07]  /*17750*/  MOV R206, R169 ;  /* 0x000000a900ce7202 */ /* 0x000fee0000000f00 */
[----:B------:R3:W4:Y:S01]  /*17760*/  MUFU.EX2 R168, R44 ;  /* 0x0000002c00a87308 */ /* 0x0007220000000800 */
[--C-:B-1----:R-:W-:Y:S01]  /*17770*/  FFMA.FTZ R48, R201, UR4, -R39.reuse ;  /* 0x00000004c9307c23 */ /* 0x102fe20008010827 */
[----:B------:R-:W-:Y:S08]  /*17780*/  MOV R201, R131 ;  /* 0x0000008300c97202 */ /* 0x000ff00000000f00 */
[----:B------:R1:W-:Y:S01]  /*17790*/  MUFU.EX2 R172, R48 ;  /* 0x0000003000ac7308 */ /* 0x0003e20000000800 */
[--C-:B---3--:R-:W-:Y:S02]  /*177a0*/  FFMA.FTZ R44, R205, UR4, -R39.reuse ;  /* 0x00000004cd2c7c23 */ /* 0x108fe40008010827 */
[----:B------:R-:W3:Y:S07]  /*177b0*/  LDL.LU R205, [R1+0x14] ;  /* 0x0000140001cd7983 */ /* 0x000eee0000300800 */
[----:B------:R5:W-:Y:S01]  /*177c0*/  MUFU.EX2 R167, R44 ;  /* 0x0000002c00a77308 */ /* 0x000be20000000800 */
[--C-:B-1----:R-:W-:Y:S01]  /*177d0*/  FFMA.FTZ R48, R203, UR4, -R39.reuse ;  /* 0x00000004cb307c23 */ /* 0x102fe20008010827 */
[----:B------:R-:W-:Y:S08]  /*177e0*/  MOV R203, R132 ;  /* 0x0000008400cb7202 */ /* 0x000ff00000000f00 */
[----:B------:R1:W-:Y:S01]  /*177f0*/  MUFU.EX2 R171, R48 ;  /* 0x0000003000ab7308 */ /* 0x0003e20000000800 */
[--C-:B-----5:R-:W-:Y:S02]  /*17800*/  FFMA.FTZ R44, R207, UR4, -R39.reuse ;  /* 0x00000004cf2c7c23 */ /* 0x120fe40008010827 */
[----:B------:R-:W5:Y:S07]  /*17810*/  LDL.LU R207, [R1+0x10] ;  /* 0x0000100001cf7983 */ /* 0x000f6e0000300800 */
[----:B------:R2:W4:Y:S01]  /*17820*/  MUFU.EX2 R169, R44 ;  /* 0x0000002c00a97308 */ /* 0x0005220000000800 */
[----:B-1----:R-:W-:Y:S07]  /*17830*/  F2FP.F16.F32.PACK_AB R48, R195, R197 ;  /* 0x000000c5c330723e */ /* 0x002fee00000000ff */
[C---:B------:R-:W-:Y:S06]  /*17840*/  HMMA.16816.F32 R4, R48.reuse, R52, R4 ;  /* 0x000000343004723c */ /* 0x040fec0000001804 */
[C---:B------:R-:W-:Y:S01]  /*17850*/  HMMA.16816.F32 R8, R48.reuse, R54, R8 ;  /* 0x000000363008723c */ /* 0x040fe20000001808 */
[----:B------:R-:W1:Y:S04]  /*17860*/  LDSM.16.MT88.4 R52, [R135+0xc000] ;  /* 0x00c000008734783b */ /* 0x000e680000004200 */
[--C-:B--2---:R-:W-:Y:S01]  /*17870*/  FFMA.FTZ R44, R208, UR4, -R68.reuse ;  /* 0x00000004d02c7c23 */ /* 0x104fe20008010844 */
[C---:B------:R-:W-:Y:S03]  /*17880*/  HMMA.16816.F32 R12, R48.reuse, R56, R12 ;  /* 0x00000038300c723c */ /* 0x040fe6000000180c */
[----:B------:R2:W-:Y:S03]  /*17890*/  MUFU.EX2 R162, R44 ;  /* 0x0000002c00a27308 */ /* 0x0005e60000000800 */
[C---:B------:R-:W-:Y:S01]  /*178a0*/  HMMA.16816.F32 R16, R48.reuse, R58, R16 ;  /* 0x0000003a3010723c */ /* 0x040fe20000001810 */
[----:B------:R-:W1:Y:S05]  /*178b0*/  LDSM.16.MT88.4 R56, [R226+0xc000] ;  /* 0x00c00000e238783b */ /* 0x000e6a0000004200 */
[C---:B------:R-:W-:Y:S06]  /*178c0*/  HMMA.16816.F32 R20, R48.reuse, R60, R20 ;  /* 0x0000003c3014723c */ /* 0x040fec0000001814 */
[C---:B------:R-:W-:Y:S01]  /*178d0*/  HMMA.16816.F32 R24, R48.reuse, R62, R24 ;  /* 0x0000003e3018723c */ /* 0x040fe20000001818 */
[----:B------:R-:W1:Y:S04]  /*178e0*/  LDSM.16.MT88.4 R60, [R224+0xc000] ;  /* 0x00c00000e03c783b */ /* 0x000e680000004200 */
[--C-:B--2---:R-:W-:Y:S01]  /*178f0*/  FFMA.FTZ R44, R209, UR4, -R68.reuse ;  /* 0x00000004d12c7c23 */ /* 0x104fe20008010844 */
[C---:B------:R-:W-:Y:S03]  /*17900*/  HMMA.16816.F32 R28, R48.reuse, R40, R28 ;  /* 0x00000028301c723c */ /* 0x040fe6000000181c */
[----:B------:R2:W1:Y:S03]  /*17910*/  MUFU.EX2 R163, R44 ;  /* 0x0000002c00a37308 */ /* 0x0004660000000800 */
[----:B------:R-:W-:Y:S01]  /*17920*/  HMMA.16816.F32 R32, R48, R42, R32 ;  /* 0x0000002a3020723c */ /* 0x000fe20000001820 */
[----:B------:R-:W1:Y:S06]  /*17930*/  LDSM.16.MT88.4 R40, [R225+0xc000] ;  /* 0x00c00000e128783b */ /* 0x000e6c0000004200 */
[--C-:B------:R-:W-:Y:S01]  /*17940*/  FFMA.FTZ R48, R211, UR4, -R39.reuse ;  /* 0x00000004d3307c23 */ /* 0x100fe20008010827 */
[----:B------:R-:W-:Y:S03]  /*17950*/  F2FP.F16.F32.PACK_AB R49, R176, R174 ;  /* 0x000000aeb031723e */ /* 0x000fe600000000ff */
[----:B------:R1:W-:Y:S01]  /*17960*/  MUFU.EX2 R164, R48 ;  /* 0x0000003000a47308 */ /* 0x0003e20000000800 */
[----:B------:R-:W-:Y:S01]  /*17970*/  F2FP.F16.F32.PACK_AB R50, R177, R175 ;  /* 0x000000afb132723e */ /* 0x000fe200000000ff */
[--C-:B--2---:R-:W-:Y:S01]  /*17980*/  FFMA.FTZ R44, R210, UR4, -R39.reuse ;  /* 0x00000004d22c7c23 */ /* 0x104fe20008010827 */
[----:B----4-:R-:W-:Y:S07]  /*17990*/  F2FP.F16.F32.PACK_AB R51, R173, R170 ;  /* 0x000000aaad33723e */ /* 0x010fee00000000ff */
[----:B------:R2:W-:Y:S01]  /*179a0*/  MUFU.EX2 R165, R44 ;  /* 0x0000002c00a57308 */ /* 0x0005e20000000800 */
[--C-:B-1----:R-:W-:Y:S09]  /*179b0*/  FFMA.FTZ R48, R213, UR4, -R68.reuse ;  /* 0x00000004d5307c23 */ /* 0x102ff20008010844 */
[----:B------:R1:W-:Y:S01]  /*179c0*/  MUFU.EX2 R161, R48 ;  /* 0x0000003000a17308 */ /* 0x0003e20000000800 */
[----:B--2---:R-:W-:Y:S07]  /*179d0*/  F2FP.F16.F32.PACK_AB R44, R248, R251 ;  /* 0x000000fbf82c723e */ /* 0x004fee00000000ff */
[C---:B------:R-:W-:Y:S06]  /*179e0*/  HMMA.16816.F32 R4, R44.reuse, R52, R4 ;  /* 0x000000342c04723c */ /* 0x040fec0000001804 */
[C---:B------:R-:W-:Y:S01]  /*179f0*/  HMMA.16816.F32 R8, R44.reuse, R54, R8 ;  /* 0x000000362c08723c */ /* 0x040fe20000001808 */
[----:B------:R-:W2:Y:S04]  /*17a00*/  LDSM.16.MT88.4 R52, [R135+0xc800] ;  /* 0x00c800008734783b */ /* 0x000ea80000004200 */
[--C-:B-1----:R-:W-:Y:S01]  /*17a10*/  FFMA.FTZ R48, R212, UR4, -R68.reuse ;  /* 0x00000004d4307c23 */ /* 0x102fe20008010844 */
[C---:B------:R-:W-:Y:S03]  /*17a20*/  HMMA.16816.F32 R12, R44.reuse, R56, R12 ;  /* 0x000000382c0c723c */ /* 0x040fe6000000180c */
[----:B------:R1:W4:Y:S03]  /*17a30*/  MUFU.EX2 R160, R48 ;  /* 0x0000003000a07308 */ /* 0x0003260000000800 */
[C---:B------:R-:W-:Y:S01]  /*17a40*/  HMMA.16816.F32 R16, R44.reuse, R58, R16 ;  /* 0x0000003a2c10723c */ /* 0x040fe20000001810 */
[----:B------:R-:W4:Y:S05]  /*17a50*/  LDSM.16.MT88.4 R56, [R226+0xc800] ;  /* 0x00c80000e238783b */ /* 0x000f2a0000004200 */
[C---:B------:R-:W-:Y:S06]  /*17a60*/  HMMA.16816.F32 R20, R44.reuse, R60, R20 ;  /* 0x0000003c2c14723c */ /* 0x040fec0000001814 */
[C---:B------:R-:W-:Y:S01]  /*17a70*/  HMMA.16816.F32 R24, R44.reuse, R62, R24 ;  /* 0x0000003e2c18723c */ /* 0x040fe20000001818 */
[----:B------:R-:W4:Y:S04]  /*17a80*/  LDSM.16.MT88.4 R60, [R224+0xc800] ;  /* 0x00c80000e03c783b */ /* 0x000f280000004200 */
[--C-:B-1----:R-:W-:Y:S01]  /*17a90*/  FFMA.FTZ R48, R64, UR4, -R39.reuse ;  /* 0x0000000440307c23 */ /* 0x102fe20008010827 */
[C---:B------:R-:W-:Y:S03]  /*17aa0*/  HMMA.16816.F32 R28, R44.reuse, R40, R28 ;  /* 0x000000282c1c723c */ /* 0x040fe6000000181c */
        /* <DEDUP_REMOVED lines=10> */
[--C-:B--2---:R-:W-:Y:S09]  /*17b50*/  FFMA.FTZ R44, R69, UR4, -R39.reuse ;  /* 0x00000004452c7c23 */ /* 0x104ff20008010827 */
[----:B------:R2:W-:Y:S01]  /*17b60*/  MUFU.EX2 R154, R44 ;  /* 0x0000002c009a7308 */ /* 0x0005e20000000800 */
[--C-:B-1----:R-:W-:Y:S09]  /*17b70*/  FFMA.FTZ R48, R66, UR4, -R68.reuse ;  /* 0x0000000442307c23 */ /* 0x102ff20008010844 */
[----:B------:R1:W-:Y:S01]  /*17b80*/  MUFU.EX2 R157, R48 ;  /* 0x00000030009d7308 */ /* 0x0003e20000000800 */
[--C-:B--2---:R-:W-:Y:S09]  /*17b90*/  FFMA.FTZ R44, R70, UR4, -R68.reuse ;  /* 0x00000004462c7c23 */ /* 0x104ff20008010844 */
[----:B------:R2:W-:Y:S01]  /*17ba0*/  MUFU.EX2 R153, R44 ;  /* 0x0000002c00997308 */ /* 0x0005e20000000800 */
[--C-:B-1----:R-:W-:Y:S02]  /*17bb0*/  FFMA.FTZ R48, R67, UR4, -R68.reuse ;  /* 0x0000000443307c23 */ /* 0x102fe40008010844 */
[----:B------:R-:W-:Y:S07]  /*17bc0*/  LDSM.16.MT88.4 R64, [R226+0xe800] ;  /* 0x00e80000e240783b */ /* 0x000fee0000004200 */
[----:B------:R1:W3:Y:S01]  /*17bd0*/  MUFU.EX2 R156, R48 ;  /* 0x00000030009c7308 */ /* 0x0002e20000000800 */
[--C-:B--2---:R-:W-:Y:S09]  /*17be0*/  FFMA.FTZ R44, R71, UR4, -R68.reuse ;  /* 0x00000004472c7c23 */ /* 0x104ff20008010844 */
[----:B------:R2:W5:Y:S01]  /*17bf0*/  MUFU.EX2 R151, R44 ;  /* 0x0000002c00977308 */ /* 0x0005620000000800 */
[----:B-1----:R-:W-:Y:S07]  /*17c00*/  F2FP.F16.F32.PACK_AB R48, R187, R178 ;  /* 0x000000b2bb30723e */ /* 0x002fee00000000ff */
[C---:B------:R-:W-:Y:S06]  /*17c10*/  HMMA.16816.F32 R4, R48.reuse, R52, R4 ;  /* 0x000000343004723c */ /* 0x040fec0000001804 */
[C---:B------:R-:W-:Y:S01]  /*17c20*/  HMMA.16816.F32 R8, R48.reuse, R54, R8 ;  /* 0x000000363008723c */ /* 0x040fe20000001808 */
[----:B------:R-:W1:Y:S04]  /*17c30*/  LDSM.16.MT88.4 R52, [R135+0xd000] ;  /* 0x00d000008734783b */ /* 0x000e680000004200 */
[--C-:B--2---:R-:W-:Y:S01]  /*17c40*/  FFMA.FTZ R44, R72, UR4, -R39.reuse ;  /* 0x00000004482c7c23 */ /* 0x104fe20008010827 */
[C---:B----4-:R-:W-:Y:S03]  /*17c50*/  HMMA.16816.F32 R12, R48.reuse, R56, R12 ;  /* 0x00000038300c723c */ /* 0x050fe6000000180c */
[----:B------:R2:W-:Y:S03]  /*17c60*/  MUFU.EX2 R150, R44 ;  /* 0x0000002c00967308 */ /* 0x0005e60000000800 */
[C---:B------:R-:W-:Y:S01]  /*17c70*/  HMMA.16816.F32 R16, R48.reuse, R58, R16 ;  /* 0x0000003a3010723c */ /* 0x040fe20000001810 */
[----:B------:R-:W4:Y:S05]  /*17c80*/  LDSM.16.MT88.4 R56, [R226+0xd000] ;  /* 0x00d00000e238783b */ /* 0x000f2a0000004200 */
[C---:B------:R-:W-:Y:S06]  /*17c90*/  HMMA.16816.F32 R20, R48.reuse, R60, R20 ;  /* 0x0000003c3014723c */ /* 0x040fec0000001814 */
[C---:B------:R-:W-:Y:S01]  /*17ca0*/  HMMA.16816.F32 R24, R48.reuse, R62, R24 ;  /* 0x0000003e3018723c */ /* 0x040fe20000001818 */
[----:B------:R-:W4:Y:S04]  /*17cb0*/  LDSM.16.MT88.4 R60, [R224+0xd000] ;  /* 0x00d00000e03c783b */ /* 0x000f280000004200 */
[--C-:B--2---:R-:W-:Y:S01]  /*17cc0*/  FFMA.FTZ R44, R73, UR4, -R39.reuse ;  /* 0x00000004492c7c23 */ /* 0x104fe20008010827 */
[C---:B------:R-:W-:Y:S03]  /*17cd0*/  HMMA.16816.F32 R28, R48.reuse, R40, R28 ;  /* 0x00000028301c723c */ /* 0x040fe6000000181c */
[----:B------:R2:W4:Y:S03]  /*17ce0*/  MUFU.EX2 R152, R44 ;  /* 0x0000002c00987308 */ /* 0x0005260000000800 */
[----:B------:R-:W-:Y:S01]  /*17cf0*/  HMMA.16816.F32 R32, R48, R42, R32 ;  /* 0x0000002a3020723c */ /* 0x000fe20000001820 */
[----:B------:R-:W4:Y:S06]  /*17d00*/  LDSM.16.MT88.4 R40, [R225+0xd000] ;  /* 0x00d00000e128783b */ /* 0x000f2c0000004200 */
[----:B------:R-:W-:Y:S01]  /*17d10*/  FFMA.FTZ R48, R75, UR4, -R68 ;  /* 0x000000044b307c23 */ /* 0x000fe20008010844 */
[----:B------:R-:W-:Y:S03]  /*17d20*/  F2FP.F16.F32.PACK_AB R49, R160, R161 ;  /* 0x000000a1a031723e */ /* 0x000fe600000000ff */
[----:B------:R1:W-:Y:S01]  /*17d30*/  MUFU.EX2 R148, R48 ;  /* 0x0000003000947308 */ /* 0x0003e20000000800 */
[----:B------:R-:W-:Y:S01]  /*17d40*/  F2FP.F16.F32.PACK_AB R50, R158, R159 ;  /* 0x0000009f9e32723e */ /* 0x000fe200000000ff */
[----:B---3--:R-:W-:Y:S01]  /*17d50*/  FFMA.FTZ R0, R0, R205, R180 ;  /* 0x000000cd00007223 */ /* 0x008fe200000100b4 */
[----:B--2---:R-:W-:Y:S01]  /*17d60*/  FFMA.FTZ R44, R74, UR4, -R68 ;  /* 0x000000044a2c7c23 */ /* 0x004fe20008010844 */
[----:B------:R-:W-:Y:S02]  /*17d70*/  F2FP.F16.F32.PACK_AB R51, R156, R157 ;  /* 0x0000009d9c33723e */ /* 0x000fe400000000ff */
[----:B------:R-:W-:Y:S04]  /*17d80*/  FADD.FTZ R0, R186, R0 ;  /* 0x00000000ba007221 */ /* 0x000fe80000010000 */
[----:B------:R2:W3:Y:S01]  /*17d90*/  MUFU.EX2 R149, R44 ;  /* 0x0000002c00957308 */ /* 0x0004e20000000800 */
[----:B------:R-:W-:Y:S01]  /*17da0*/  FADD.FTZ R0, R183, R0 ;  /* 0x00000000b7007221 */ /* 0x000fe20000010000 */
[----:B-1----:R-:W-:Y:S08]  /*17db0*/  FFMA.FTZ R48, R76, UR4, -R39 ;  /* 0x000000044c307c23 */ /* 0x002ff00008010827 */
[----:B------:R1:W-:Y:S01]  /*17dc0*/  MUFU.EX2 R146, R48 ;  /* 0x0000003000927308 */ /* 0x0003e20000000800 */
[----:B-----5:R-:W-:Y:S01]  /*17dd0*/  FFMA.FTZ R2, R2, R207, R181 ;  /* 0x000000cf02027223 */ /* 0x020fe200000100b5 */
        /* <DEDUP_REMOVED lines=11> */
[----:B------:R-:W5:Y:S04]  /*17e90*/  LDSM.16.MT88.4 R60, [R224+0xd800] ;  /* 0x00d80000e03c783b */ /* 0x000f680000004200 */
[--C-:B-1----:R-:W-:Y:S01]  /*17ea0*/  FFMA.FTZ R48, R78, UR4, -R68.reuse ;  /* 0x000000044e307c23 */ /* 0x102fe20008010844 */
[C---:B------:R-:W-:Y:S03]  /*17eb0*/  HMMA.16816.F32 R28, R44.reuse, R40, R28 ;  /* 0x000000282c1c723c */ /* 0x040fe6000000181c */
[----:B------:R1:W-:Y:S03]  /*17ec0*/  MUFU.EX2 R144, R48 ;  /* 0x0000003000907308 */ /* 0x0003e60000000800 */
[----:B------:R-:W-:Y:S01]  /*17ed0*/  HMMA.16816.F32 R32, R44, R42, R32 ;  /* 0x0000002a2c20723c */ /* 0x000fe20000001820 */
[----:B------:R-:W3:Y:S06]  /*17ee0*/  LDSM.16.MT88.4 R40, [R225+0xd800] ;  /* 0x00d80000e128783b */ /* 0x000eec0000004200 */
[--C-:B------:R-:W-:Y:S04]  /*17ef0*/  FFMA.FTZ R44, R82, UR4, -R68.reuse ;  /* 0x00000004522c7c23 */ /* 0x100fe80008010844 */
[----:B------:R2:W-:Y:S01]  /*17f00*/  MUFU.EX2 R140, R44 ;  /* 0x0000002c008c7308 */ /* 0x0005e20000000800 */
[--C-:B-1----:R-:W-:Y:S09]  /*17f10*/  FFMA.FTZ R48, R79, UR4, -R68.reuse ;  /* 0x000000044f307c23 */ /* 0x102ff20008010844 */
[----:B------:R1:W3:Y:S01]  /*17f20*/  MUFU.EX2 R143, R48 ;  /* 0x00000030008f7308 */ /* 0x0002e20000000800 */
[--C-:B--2---:R-:W-:Y:S09]  /*17f30*/  FFMA.FTZ R44, R83, UR4, -R68.reuse ;  /* 0x00000004532c7c23 */ /* 0x104ff20008010844 */
[----:B------:R2:W-:Y:S01]  /*17f40*/  MUFU.EX2 R141, R44 ;  /* 0x0000002c008d7308 */ /* 0x0005e20000000800 */
[--C-:B-1----:R-:W-:Y:S09]  /*17f50*/  FFMA.FTZ R48, R80, UR4, -R39.reuse ;  /* 0x0000000450307c23 */ /* 0x102ff20008010827 */
[----:B------:R1:W-:Y:S01]  /*17f60*/  MUFU.EX2 R145, R48 ;  /* 0x0000003000917308 */ /* 0x0003e20000000800 */
[--C-:B--2---:R-:W-:Y:S09]  /*17f70*/  FFMA.FTZ R44, R84, UR4, -R39.reuse ;  /* 0x00000004542c7c23 */ /* 0x104ff20008010827 */
[----:B------:R2:W-:Y:S01]  /*17f80*/  MUFU.EX2 R139, R44 ;  /* 0x0000002c008b7308 */ /* 0x0005e20000000800 */
[--C-:B-1----:R-:W-:Y:S09]  /*17f90*/  FFMA.FTZ R48, R81, UR4, -R39.reuse ;  /* 0x0000000451307c23 */ /* 0x102ff20008010827 */
[----:B------:R1:W3:Y:S01]  /*17fa0*/  MUFU.EX2 R142, R48 ;  /* 0x00000030008e7308 */ /* 0x0002e20000000800 */
[----:B--2---:R-:W2:Y:S01]  /*17fb0*/  LDSM.16.MT88.4 R44, [R135+0xe000] ;  /* 0x00e00000872c783b */ /* 0x004ea20000004200 */
[----:B-1----:R-:W-:Y:S07]  /*17fc0*/  F2FP.F16.F32.PACK_AB R48, R164, R165 ;  /* 0x000000a5a430723e */ /* 0x002fee00000000ff */
[C---:B------:R-:W-:Y:S06]  /*17fd0*/  HMMA.16816.F32 R4, R48.reuse, R52, R4 ;  /* 0x000000343004723c */ /* 0x040fec0000001804 */
[C---:B------:R-:W-:Y:S05]  /*17fe0*/  HMMA.16816.F32 R8, R48.reuse, R54, R8 ;  /* 0x000000363008723c */ /* 0x040fea0000001808 */
[--C-:B------:R-:W-:Y:S01]  /*17ff0*/  FFMA.FTZ R52, R85, UR4, -R39.reuse ;  /* 0x0000000455347c23 */ /* 0x100fe20008010827 */
[C---:B----4-:R-:W-:Y:S03]  /*18000*/  HMMA.16816.F32 R12, R48.reuse, R56, R12 ;  /* 0x00000038300c723c */ /* 0x050fe6000000180c */
[----:B------:R1:W-:Y:S03]  /*18010*/  MUFU.EX2 R138, R52 ;  /* 0x00000034008a7308 */ /* 0x0003e60000000800 */
[C---:B------:R-:W-:Y:S05]  /*18020*/  HMMA.16816.F32 R16, R48.reuse, R58, R16 ;  /* 0x0000003a3010723c */ /* 0x040fea0000001810 */
[--C-:B------:R-:W-:Y:S01]  /*18030*/  FFMA.FTZ R56, R87, UR4, -R68.reuse ;  /* 0x0000000457387c23 */ /* 0x100fe20008010844 */
[C---:B-----5:R-:W-:Y:S03]  /*18040*/  HMMA.16816.F32 R20, R48.reuse, R60, R20 ;  /* 0x0000003c3014723c */ /* 0x060fe60000001814 */
[----:B------:R4:W-:Y:S03]  /*18050*/  MUFU.EX2 R137, R56 ;  /* 0x0000003800897308 */ /* 0x0009e60000000800 */
[C---:B------:R-:W-:Y:S05]  /*18060*/  HMMA.16816.F32 R24, R48.reuse, R62, R24 ;  /* 0x0000003e3018723c */ /* 0x040fea0000001818 */
[--C-:B-1----:R-:W-:Y:S01]  /*18070*/  FFMA.FTZ R52, R86, UR4, -R68.reuse ;  /* 0x0000000456347c23 */ /* 0x102fe20008010844 */
[C---:B---3--:R-:W-:Y:S03]  /*18080*/  HMMA.16816.F32 R28, R48.reuse, R40, R28 ;  /* 0x00000028301c723c */ /* 0x048fe6000000181c */
[----:B------:R1:W3:Y:S02]  /*18090*/  MUFU.EX2 R136, R52 ;  /* 0x0000003400887308 */ /* 0x0002e40000000800 */
[--C-:B------:R-:W-:Y:S01]  /*180a0*/  FFMA.FTZ R60, R90, UR4, -R68.reuse ;  /* 0x000000045a3c7c23 */ /* 0x100fe20008010844 */
[----:B------:R-:W-:Y:S01]  /*180b0*/  HMMA.16816.F32 R32, R48, R42, R32 ;  /* 0x0000002a3020723c */ /* 0x000fe20000001820 */
[----:B------:R-:W-:Y:S04]  /*180c0*/  LDSM.16.MT88.4 R48, [R225+0xe000] ;  /* 0x00e00000e130783b */ /* 0x000fe80000004200 */
[--C-:B------:R-:W-:Y:S01]  /*180d0*/  FFMA.FTZ R40, R89, UR4, -R39.reuse ;  /* 0x0000000459287c23 */ /* 0x100fe20008010827 */
[--C-:B----4-:R-:W-:Y:S01]  /*180e0*/  FFMA.FTZ R56, R88, UR4, -R39.reuse ;  /* 0x0000000458387c23 */ /* 0x110fe20008010827 */
[----:B------:R-:W-:Y:S01]  /*180f0*/  F2FP.F16.F32.PACK_AB R41, R151, R153 ;  /* 0x000000999729723e */ /* 0x000fe200000000ff */
[----:B------:R4:W-:Y:S03]  /*18100*/  MUFU.EX2 R131, R60 ;  /* 0x0000003c00837308 */ /* 0x0009e60000000800 */
[----:B------:R-:W-:Y:S02]  /*18110*/  F2FP.F16.F32.PACK_AB R42, R152, R150 ;  /* 0x00000096982a723e */ /* 0x000fe400000000ff */
[----:B------:R-:W-:Y:S01]  /*18120*/  F2FP.F16.F32.PACK_AB R43, R148, R149 ;  /* 0x00000095942b723e */ /* 0x000fe200000000ff */
[----:B-1----:R-:W1:Y:S04]  /*18130*/  LDSM.16.MT88.4 R52, [R226+0xe000] ;  /* 0x00e00000e234783b */ /* 0x002e680000004200 */
[----:B------:R5:W-:Y:S10]  /*18140*/  MUFU.EX2 R132, R40 ;  /* 0x0000002800847308 */ /* 0x000bf40000000800 */
[----:B------:R3:W1:Y:S01]  /*18150*/  MUFU.EX2 R133, R56 ;  /* 0x0000003800857308 */ /* 0x0006620000000800 */
[----:B----4-:R-:W-:Y:S01]  /*18160*/  LDSM.16.MT88.4 R60, [R135+0xe800] ;  /* 0x00e80000873c783b */ /* 0x010fe20000004200 */
[----:B-----5:R-:W-:Y:S07]  /*18170*/  F2FP.F16.F32.PACK_AB R40, R154, R155 ;  /* 0x0000009b9a28723e */ /* 0x020fee00000000ff */
[C---:B--2---:R-:W-:Y:S01]  /*18180*/  HMMA.16816.F32 R4, R40.reuse, R44, R4 ;  /* 0x0000002c2804723c */ /* 0x044fe20000001804 */
[----:B---3--:R-:W2:Y:S05]  /*18190*/  LDSM.16.MT88.4 R56, [R224+0xe000] ;  /* 0x00e00000e038783b */ /* 0x008eaa0000004200 */
        /* <DEDUP_REMOVED lines=327> */
.L_x_3522:
[----:B------:R-:W1:Y:S01]  /*19610*/  LDL.LU R5, [R1+0x10] ;  /* 0x0000100001057983 */ /* 0x000e620000300800 */
[----:B------:R-:W4:Y:S01]  /*19620*/  S2R R50, SR_TID.X ;  /* 0x0000000000327919 */ /* 0x000f220000002100 */
[----:B------:R-:W5:Y:S01]  /*19630*/  S2R R51, SR_TID.X ;  /* 0x0000000000337919 */ /* 0x000f620000002100 */
[----:B------:R-:W3:Y:S01]  /*19640*/  S2R R38, SR_TID.X ;  /* 0x0000000000267919 */ /* 0x000ee20000002100 */
[----:B------:R-:W4:Y:S01]  /*19650*/  S2UR UR5, SR_CgaCtaId ;  /* 0x00000000000579c3 */ /* 0x000f220000008800 */
[----:B--2---:R-:W2:Y:S04]  /*19660*/  LDL.LU R4, [R1+0x14] ;  /* 0x0000140001047983 */ /* 0x004ea80000300800 */
[----:B------:R-:W2:Y:S01]  /*19670*/  LDL.LU R52, [R1+0x20] ;  /* 0x0000200001347983 */ /* 0x000ea20000300800 */
[----:B------:R-:W-:-:S02]  /*19680*/  UMOV UR4, 0x400 ;  /* 0x0000040000047882 */ /* 0x000fc40000000000 */
[----:B------:R-:W2:Y:S01]  /*19690*/  LDC R39, c[0x0][0x270] ;  /* 0x00009c00ff277b82 */ /* 0x000ea20000000800 */
[----:B------:R-:W-:Y:S01]  /*196a0*/  BSSY B0, `(.L_x_3527) ;  /* 0x00000a9000007945 */ /* 0x000fe20003800000 */
[----:B------:R-:W2:Y:S01]  /*196b0*/  S2R R13, SR_TID.X ;  /* 0x00000000000d7919 */ /* 0x000ea20000002100 */
[----:B------:R-:W2:Y:S01]  /*196c0*/  S2R R48, SR_CTAID.Y ;  /* 0x0000000000307919 */ /* 0x000ea20000002600 */
[----:B------:R-:W2:Y:S01]  /*196d0*/  S2R R49, SR_CTAID.X ;  /* 0x0000000000317919 */ /* 0x000ea20000002500 */
[----:B----4-:R-:W-:Y:S01]  /*196e0*/  SHF.R.S32.HI R50, RZ, 0x1f, R50 ;  /* 0x0000001fff327819 */ /* 0x010fe20000011432 */
[----:B------:R-:W-:Y:S02]  /*196f0*/  ULEA UR5, UR5, UR4, 0x18 ;  /* 0x0000000405057291 */ /* 0x000fe4000f8ec03f */
[----:B------:R-:W4:Y:S01]  /*19700*/  S2UR UR4, SR_CTAID.Z ;  /* 0x00000000000479c3 */ /* 0x000f220000002700 */
[----:B-----5:R-:W-:-:S04]  /*19710*/  LEA.HI R50, R50, R51, RZ, 0x4 ;  /* 0x0000003332327211 */ /* 0x020fc800078f20ff */
[----:B------:R-:W-:Y:S02]  /*19720*/  SHF.R.S32.HI R50, RZ, 0x4, R50 ;  /* 0x00000004ff327819 */ /* 0x000fe40000011432 */
[----:B---3--:R-:W-:-:S04]  /*19730*/  SHF.R.S32.HI R37, RZ, 0x1f, R38 ;  /* 0x0000001fff257819 */ /* 0x008fc80000011426 */
[CC--:B------:R-:W-:Y:S02]  /*19740*/  LEA.HI R8, R37.reuse, R38.reuse, RZ, 0x2 ;  /* 0x0000002625087211 */ /* 0x0c0fe400078f10ff */
[----:B------:R-:W-:Y:S02]  /*19750*/  LEA.HI R37, R37, R38, RZ, 0x5 ;  /* 0x0000002625257211 */ /* 0x000fe400078f28ff */
[--C-:B------:R-:W-:Y:S02]  /*19760*/  SHF.R.S32.HI R11, RZ, 0x2, R8.reuse ;  /* 0x00000002ff0b7819 */ /* 0x100fe40000011408 */
[----:B------:R-:W-:Y:S02]  /*19770*/  SHF.R.S32.HI R10, RZ, 0x1f, R8 ;  /* 0x0000001fff0a7819 */ /* 0x000fe40000011408 */
[----:B------:R-:W-:Y:S01]  /*19780*/  SHF.R.S32.HI R15, RZ, 0x5, R37 ;  /* 0x00000005ff0f7819 */ /* 0x000fe20000011425 */
[----:B------:R-:W-:Y:S06]  /*19790*/  BAR.SYNC.DEFER_BLOCKING 0x0 ;  /* 0x0000000000007b1d */ /* 0x000fec0000010000 */
[----:B-1----:R-:W1:Y:S04]  /*197a0*/  SHFL.BFLY PT, R2, R5, 0x2, 0x1f ;  /* 0x0c401f0005027f89 */ /* 0x002e6800000e0000 */
[----:B--2---:R-:W2:Y:S01]  /*197b0*/  SHFL.BFLY PT, R0, R4, 0x2, 0x1f ;  /* 0x0c401f0004007f89 */ /* 0x004ea200000e0000 */
[----:B-1----:R-:W-:-:S05]  /*197c0*/  FADD.FTZ R2, R2, R5 ;  /* 0x0000000502027221 */ /* 0x002fca0000010000 */
[----:B------:R-:W1:Y:S01]  /*197d0*/  SHFL.BFLY PT, R5, R2, 0x1, 0x1f ;  /* 0x0c201f0002057f89 */ /* 0x000e6200000e0000 */
[----:B--2---:R-:W-:-:S05]  /*197e0*/  FADD.FTZ R0, R0, R4 ;  /* 0x0000000400007221 */ /* 0x004fca0000010000 */
[----:B------:R-:W2:Y:S01]  /*197f0*/  SHFL.BFLY PT, R4, R0, 0x1, 0x1f ;  /* 0x0c201f0000047f89 */ /* 0x000ea200000e0000 */
[----:B-1----:R-:W-:Y:S01]  /*19800*/  FADD.FTZ R12, R2, R5 ;  /* 0x00000005020c7221 */ /* 0x002fe20000010000 */
[----:B------:R-:W-:Y:S01]  /*19810*/  LEA.HI R5, R52, R52, RZ, 0x1 ;  /* 0x0000003434057211 */ /* 0x000fe200078f08ff */
[----:B------:R-:W-:-:S03]  /*19820*/  IMAD.SHL.U32 R2, R50, 0x40, RZ ;  /* 0x0000004032027824 */ /* 0x000fc600078e00ff */
[----:B------:R-:W-:Y:S01]  /*19830*/  FSETP.NE.FTZ.AND P4, PT, R12, RZ, PT ;  /* 0x000000ff0c00720b */ /* 0x000fe20003f95000 */
[----:B------:R-:W-:Y:S01]  /*19840*/  IMAD.SHL.U32 R6, R5, 0x4, RZ ;  /* 0x0000000405067824 */ /* 0x000fe200078e00ff */
[----:B------:R-:W-:-:S04]  /*19850*/  LOP3.LUT R2, R2, 0x1c0, RZ, 0xc0, !PT ;  /* 0x000001c002027812 */ /* 0x000fc800078ec0ff */
[----:B------:R-:W-:Y:S02]  /*19860*/  LOP3.LUT R7, R2, 0x38, R6, 0xf8, !PT ;  /* 0x0000003802077812 */ /* 0x000fe400078ef806 */
[----:B------:R-:W-:Y:S02]  /*19870*/  SHF.R.U32.HI R6, RZ, 0x3, R2 ;  /* 0x00000003ff067819 */ /* 0x000fe40000011602 */
[----:B------:R-:W-:Y:S01]  /*19880*/  LOP3.LUT R2, R5, 0xffffffe, RZ, 0xc0, !PT ;  /* 0x0ffffffe05027812 */ /* 0x000fe200078ec0ff */
[----:B--2---:R-:W-:Y:S01]  /*19890*/  FADD.FTZ R9, R0, R4 ;  /* 0x0000000400097221 */ /* 0x004fe20000010000 */
[----:B------:R-:W-:Y:S01]  /*198a0*/  LEA.HI R5, R10, R11, RZ, 0x3 ;  /* 0x0000000b0a057211 */ /* 0x000fe200078f18ff */
[----:B------:R-:W1:Y:S01]  /*198b0*/  @P4 LDC R14, c[0x0][0x2e8] ;  /* 0x0000ba00ff0e4b82 */ /* 0x000e620000000800 */
[----:B------:R-:W-:Y:S02]  /*198c0*/  LOP3.LUT R6, R7, R6, RZ, 0x3c, !PT ;  /* 0x0000000607067212 */ /* 0x000fe400078e3cff */
[----:B------:R-:W-:-:S02]  /*198d0*/  FSETP.NE.FTZ.AND P3, PT, R9, RZ, PT ;  /* 0x000000ff0900720b */ /* 0x000fc40003f75000 */
[----:B------:R-:W-:Y:S02]  /*198e0*/  IADD3 R2, R52, -R2, RZ ;  /* 0x8000000234027210 */ /* 0x000fe40007ffe0ff */
[----:B------:R-:W-:Y:S02]  /*198f0*/  LOP3.LUT R7, R5, 0xfffffff8, RZ, 0xc0, !PT ;  /* 0xfffffff805077812 */ /* 0x000fe400078ec0ff */
[----:B------:R-:W-:Y:S01]  /*19900*/  MOV R4, 0x3f800000 ;  /* 0x3f80000000047802 */ /* 0x000fe20000000f00 */
[----:B------:R-:W-:Y:S01]  /*19910*/  IMAD R10, R2, 0x4, R6 ;  /* 0x00000004020a7824 */ /* 0x000fe200078e0206 */
[----:B------:R-:W-:Y:S02]  /*19920*/  IADD3 R7, R11, -R7, RZ ;  /* 0x800000070b077210 */ /* 0x000fe40007ffe0ff */
[----:B------:R-:W-:Y:S02]  /*19930*/  LOP3.LUT R6, R8, 0x1ffffffc, RZ, 0xc0, !PT ;  /* 0x1ffffffc08067812 */ /* 0x000fe400078ec0ff */
[----:B------:R-:W-:Y:S01]  /*19940*/  MOV R0, 0x3f800000 ;  /* 0x3f80000000007802 */ /* 0x000fe20000000f00 */
[----:B------:R-:W2:Y:S01]  /*19950*/  @P3 MUFU.RCP R4, R9 ;  /* 0x0000000900043308 */ /* 0x000ea20000001000 */
[C---:B------:R-:W-:Y:S01]  /*19960*/  SHF.L.U32 R2, R7.reuse, 0x6, RZ ;  /* 0x0000000607027819 */ /* 0x040fe200000006ff */
[----:B------:R-:W-:Y:S01]  /*19970*/  IMAD.IADD R6, R38, 0x1, -R6 ;  /* 0x0000000126067824 */ /* 0x000fe200078e0a06 */
[----:B------:R-:W-:-:S02]  /*19980*/  LOP3.LUT R5, R7, 0x1, RZ, 0xc0, !PT ;  /* 0x0000000107057812 */ /* 0x000fc400078ec0ff */
[----:B------:R-:W-:Y:S01]  /*19990*/  LOP3.LUT R2, R2, 0x1c0, RZ, 0xc0, !PT ;  /* 0x000001c002027812 */ /* 0x000fe200078ec0ff */
[----:B------:R-:W-:Y:S01]  /*199a0*/  IMAD R6, R15, 0x200, R6 ;  /* 0x000002000f067824 */ /* 0x000fe200078e0206 */
[----:B------:R-:W-:Y:S01]  /*199b0*/  R2P PR, R7, 0x6 ;  /* 0x0000000607007804 */ /* 0x000fe20000000000 */
[----:B------:R-:W3:Y:S01]  /*199c0*/  @P4 MUFU.RCP R0, R12 ;  /* 0x0000000c00004308 */ /* 0x000ee20000001000 */
[----:B------:R-:W-:Y:S01]  /*199d0*/  LEA.HI R2, R2, R2, RZ, 0x1d ;  /* 0x0000000202027211 */ /* 0x000fe200078fe8ff */
[----:B------:R-:W-:Y:S01]  /*199e0*/  IMAD.MOV.U32 R7, RZ, RZ, 0x20 ;  /* 0x00000020ff077424 */ /* 0x000fe200078e00ff */
[----:B------:R-:W-:Y:S02]  /*199f0*/  ISETP.NE.U32.AND P0, PT, R5, 0x1, PT ;  /* 0x000000010500780c */ /* 0x000fe40003f05070 */
[----:B------:R-:W-:Y:S02]  /*19a00*/  LEA R2, R6, R2, 0x1 ;  /* 0x0000000206027211 */ /* 0x000fe400078e08ff */
[----:B------:R-:W-:Y:S01]  /*19a10*/  SEL R7, R7, 0xffffffe0, P0 ;  /* 0xffffffe007077807 */ /* 0x000fe20000000000 */
[----:B------:R-:W-:Y:S01]  /*19a20*/  @P4 MUFU.LG2 R12, R12 ;  /* 0x0000000c000c4308 */ /* 0x000fe20000000c00 */
[----:B------:R-:W-:Y:S01]  /*19a30*/  LEA R2, R2, UR5, 0x2 ;  /* 0x0000000502027c11 */ /* 0x000fe2000f8e10ff */
[C---:B--2---:R-:W-:Y:S01]  /*19a40*/  FMUL.FTZ R139, R4.reuse, R139 ;  /* 0x0000008b048b7220 */ /* 0x044fe20000410000 */
[----:B------:R-:W-:Y:S01]  /*19a50*/  MOV R8, 0x40 ;  /* 0x0000004000087802 */ /* 0x000fe20000000f00 */
        /* <DEDUP_REMOVED lines=15> */
[----:B------:R-:W-:Y:S01]  /*19b50*/  SEL R8, R8, 0xffffffc0, !P1 ;  /* 0xffffffc008087807 */ /* 0x000fe20004800000 */
[----:B------:R-:W-:-:S02]  /*19b60*/  IMAD.IADD R4, R2, 0x1, R7 ;  /* 0x0000000102047824 */ /* 0x000fc400078e0207 */
        /* <DEDUP_REMOVED lines=20> */
[----:B------:R-:W-:Y:S04]  /*19cb0*/  STS.64 [R2], R136 ;  /* 0x0000008802007388 */ /* 0x000fe80000000a00 */
[----:B------:R2:W-:Y:S04]  /*19cc0*/  STS.64 [R2+0x800], R138 ;  /* 0x0008008a02007388 */ /* 0x0005e80000000a00 */
[----:B------:R-:W-:Y:S04]  /*19cd0*/  STS.64 [R4], R144 ;  /* 0x0000009004007388 */ /* 0x000fe80000000a00 */
[----:B------:R3:W-:Y:S04]  /*19ce0*/  STS.64 [R4+0x800], R146 ;  /* 0x0008009204007388 */ /* 0x0007e80000000a00 */
[----:B------:R-:W-:Y:S04]  /*19cf0*/  STS.64 [R6], R140 ;  /* 0x0000008c06007388 */ /* 0x000fe80000000a00 */
[----:B------:R-:W-:Y:S04]  /*19d00*/  STS.64 [R6+0x800], R142 ;  /* 0x0008008e06007388 */ /* 0x000fe80000000a00 */
[----:B------:R-:W-:Y:S04]  /*19d10*/  STS.64 [R5], R152 ;  /* 0x0000009805007388 */ /* 0x000fe80000000a00 */
[----:B------:R5:W-:Y:S01]  /*19d20*/  STS.64 [R5+0x800], R154 ;  /* 0x0008009a05007388 */ /* 0x000be20000000a00 */
[----:B--2---:R-:W-:-:S03]  /*19d30*/  IADD3 R2, R7, R0, RZ ;  /* 0x0000000007027210 */ /* 0x004fc60007ffe0ff */
[----:B------:R-:W-:Y:S04]  /*19d40*/  STS.64 [R0], R148 ;  /* 0x0000009400007388 */ /* 0x000fe80000000a00 */
[----:B------:R2:W-:Y:S01]  /*19d50*/  STS.64 [R0+0x800], R150 ;  /* 0x0008009600007388 */ /* 0x0005e20000000a00 */
[----:B---3--:R-:W-:-:S03]  /*19d60*/  IMAD.IADD R4, R8, 0x1, R0 ;  /* 0x0000000108047824 */ /* 0x008fc600078e0200 */
[----:B------:R-:W-:Y:S04]  /*19d70*/  STS.64 [R2], R156 ;  /* 0x0000009c02007388 */ /* 0x000fe80000000a00 */
[----:B------:R3:W-:Y:S04]  /*19d80*/  STS.64 [R2+0x800], R158 ;  /* 0x0008009e02007388 */ /* 0x0007e80000000a00 */
[----:B------:R-:W-:Y:S04]  /*19d90*/  STS.64 [R4], R164 ;  /* 0x000000a404007388 */ /* 0x000fe80000000a00 */
[----:B------:R4:W-:Y:S01]  /*19da0*/  STS.64 [R4+0x800], R166 ;  /* 0x000800a604007388 */ /* 0x0009e20000000a00 */
[----:B-----5:R-:W-:-:S02]  /*19db0*/  LOP3.LUT R5, R37, 0xffffffe0, RZ, 0xc0, !PT ;  /* 0xffffffe025057812 */ /* 0x020fc400078ec0ff */
[----:B--2---:R-:W-:Y:S02]  /*19dc0*/  IADD3 R0, R8, R2, RZ ;  /* 0x0000000208007210 */ /* 0x004fe40007ffe0ff */
[----:B------:R2:W5:Y:S03]  /*19dd0*/  @P3 MUFU.LG2 R8, R9 ;  /* 0x0000000900083308 */ /* 0x0005660000000c00 */
[----:B------:R-:W-:Y:S01]  /*19de0*/  STS.64 [R0], R160 ;  /* 0x000000a000007388 */ /* 0x000fe20000000a00 */
[----:B---3--:R-:W-:-:S03]  /*19df0*/  SHF.R.S32.HI R2, RZ, 0x1f, R13 ;  /* 0x0000001fff027819 */ /* 0x008fc6000001140d */
[----:B------:R3:W-:Y:S01]  /*19e00*/  STS.64 [R0+0x800], R162 ;  /* 0x000800a200007388 */ /* 0x0007e20000000a00 */
[----:B----4-:R-:W-:Y:S01]  /*19e10*/  LEA R4, R10, UR5, 0x2 ;  /* 0x000000050a047c11 */ /* 0x010fe2000f8e10ff */
[----:B------:R-:W-:Y:S01]  /*19e20*/  BAR.SYNC.DEFER_BLOCKING 0x0 ;  /* 0x0000000000007b1d */ /* 0x000fe20000010000 */
[----:B--2---:R-:W-:-:S07]  /*19e30*/  IMAD.MOV.U32 R9, RZ, RZ, -0x800000 ;  /* 0xff800000ff097424 */ /* 0x004fce00078e00ff */
[----:B------:R-:W2:Y:S01]  /*19e40*/  LDC.64 R10, c[0x0][0x2c0] ;  /* 0x0000b000ff0a7b82 */ /* 0x000ea20000000a00 */
[----:B---3--:R-:W-:Y:S02]  /*19e50*/  LEA.HI R0, R2, R13, RZ, 0x5 ;  /* 0x0000000d02007211 */ /* 0x008fe400078f28ff */
[----:B------:R-:W-:Y:S02]  /*19e60*/  SHF.R.S32.HI R2, RZ, 0x1f, R15 ;  /* 0x0000001fff027819 */ /* 0x000fe4000001140f */
[----:B------:R-:W-:Y:S01]  /*19e70*/  LOP3.LUT R0, R0, 0xffffffe0, RZ, 0xc0, !PT ;  /* 0xffffffe000007812 */ /* 0x000fe200078ec0ff */
[----:B------:R3:W4:Y:S01]  /*19e80*/  LDS.128 R44, [R4] ;  /* 0x00000000042c7984 */ /* 0x0007220000000c00 */
[----:B------:R-:W-:-:S03]  /*19e90*/  LEA.HI R2, R2, R15, RZ, 0x2 ;  /* 0x0000000f02027211 */ /* 0x000fc600078f10ff */
[----:B------:R3:W1:Y:S01]  /*19ea0*/  LDS.128 R40, [R4+0x800] ;  /* 0x0008000004287984 */ /* 0x0006620000000c00 */
[----:B------:R-:W-:Y:S01]  /*19eb0*/  IMAD.IADD R0, R13, 0x1, -R0 ;  /* 0x000000010d007824 */ /* 0x000fe200078e0a00 */
[----:B------:R-:W-:Y:S01]  /*19ec0*/  LOP3.LUT R6, R2, 0xffffffc, RZ, 0xc0, !PT ;  /* 0x0ffffffc02067812 */ /* 0x000fe200078ec0ff */
[----:B------:R-:W3:Y:S01]  /*19ed0*/  @P3 LDC R13, c[0x0][0x2e8] ;  /* 0x0000ba00ff0d3b82 */ /* 0x000ee20000000800 */
[----:B------:R1:W1:Y:S01]  /*19ee0*/  LDS.128 R32, [R4+0x1000] ;  /* 0x0010000004207984 */ /* 0x0002620000000c00 */
[----:B------:R-:W-:Y:S02]  /*19ef0*/  IADD3 R2, -R5, R38, RZ ;  /* 0x0000002605027210 */ /* 0x000fe40007ffe1ff */
[----:B------:R-:W-:Y:S01]  /*19f00*/  SHF.R.S32.HI R7, RZ, 0x1f, R0 ;  /* 0x0000001fff077819 */ /* 0x000fe20000011400 */
[----:B------:R1:W1:Y:S01]  /*19f10*/  LDS.128 R28, [R4+0x1800] ;  /* 0x00180000041c7984 */ /* 0x0002620000000c00 */
[----:B------:R-:W-:Y:S02]  /*19f20*/  LOP3.LUT P0, RZ, R2, 0x3, RZ, 0xc0, !PT ;  /* 0x0000000302ff7812 */ /* 0x000fe4000780c0ff */
[----:B------:R-:W-:Y:S01]  /*19f30*/  LEA.HI R0, R7, R0, RZ, 0x2 ;  /* 0x0000000007007211 */ /* 0x000fe200078f10ff */
[----:B------:R1:W3:Y:S01]  /*19f40*/  LDS.128 R24, [R4+0x2000] ;  /* 0x0020000004187984 */ /* 0x0002e20000000c00 */
[----:B------:R-:W-:Y:S01]  /*19f50*/  IADD3 R2, RZ, -UR13, RZ ;  /* 0x8000000dff027c10 */ /* 0x000fe2000fffe0ff */
[----:B--2---:R-:W-:Y:S01]  /*19f60*/  IMAD R7, R48, R10, UR13 ;  /* 0x0000000d30077e24 */ /* 0x004fe2000f8e020a */
[----:B------:R-:W-:Y:S01]  /*19f70*/  IADD3 R5, R15, -R6, RZ ;  /* 0x800000060f057210 */ /* 0x000fe20007ffe0ff */
[----:B------:R2:W2:Y:S01]  /*19f80*/  LDS.128 R20, [R4+0x2800] ;  /* 0x0028000004147984 */ /* 0x0004a20000000c00 */
[----:B------:R-:W-:Y:S01]  /*19f90*/  SHF.R.S32.HI R0, RZ, 0x2, R0 ;  /* 0x00000002ff007819 */ /* 0x000fe20000011400 */
[----:B------:R-:W-:-:S02]  /*19fa0*/  IMAD R15, R39, R2, UR4 ;  /* 0x00000004270f7e24 */ /* 0x000fc4000f8e0202 */
[----:B-----5:R-:W-:Y:S01]  /*19fb0*/  @P3 FMUL.FTZ R2, R8, 0.69314718246459960938 ;  /* 0x3f31721808023820 */ /* 0x020fe20000410000 */
[----:B------:R2:W2:Y:S01]  /*19fc0*/  LDS.128 R16, [R4+0x3000] ;  /* 0x0030000004107984 */ /* 0x0004a20000000c00 */
[----:B------:R-:W-:Y:S01]  /*19fd0*/  SHF.L.U32 R6, R52, 0x2, RZ ;  /* 0x0000000234067819 */ /* 0x000fe200000006ff */
[----:B------:R-:W-:Y:S02]  /*19fe0*/  IMAD R0, R5, 0x10, R0 ;  /* 0x0000001005007824 */ /* 0x000fe400078e0200 */
[----:B------:R-:W-:Y:S01]  /*19ff0*/  @P4 FMUL.FTZ R5, R12, 0.69314718246459960938 ;  /* 0x3f3172180c054820 */ /* 0x000fe20000410000 */
[----:B------:R-:W-:Y:S01]  /*1a000*/  SHF.L.U32 R12, R49, 0x6, RZ ;  /* 0x00000006310c7819 */ /* 0x000fe200000006ff */
[----:B------:R-:W-:Y:S01]  /*1a010*/  IMAD R8, R7, R39, R15 ;  /* 0x0000002707087224 */ /* 0x000fe200078e020f */
[----:B------:R-:W-:Y:S01]  /*1a020*/  MOV R10, 0xff800000 ;  /* 0xff800000000a7802 */ /* 0x000fe20000000f00 */
[----:B-1----:R-:W-:Y:S01]  /*1a030*/  @P4 FFMA.FTZ R9, R36, R14, R5 ;  /* 0x0000000e24094223 */ /* 0x002fe20000010005 */
[----:B---3--:R-:W-:Y:S01]  /*1a040*/  @P3 FFMA.FTZ R10, R3, R13, R2 ;  /* 0x0000000d030a3223 */ /* 0x008fe20000010002 */
[----:B------:R-:W-:Y:S01]  /*1a050*/  SHF.R.S32.HI R7, RZ, 0x1f, R6 ;  /* 0x0000001fff077819 */ /* 0x000fe20000011406 */
[----:B------:R-:W-:Y:S01]  /*1a060*/  IMAD R5, R8, R11, R12 ;  /* 0x0000000b08057224 */ /* 0x000fe200078e020c */
[----:B----4-:R-:W-:Y:S06]  /*1a070*/  @P0 BRA `(.L_x_3528) ;  /* 0x00000000002c0947 */ /* 0x010fec0003800000 */
[C---:B------:R-:W-:Y:S01]  /*1a080*/  VIADD R8, R0.reuse, 0x8 ;  /* 0x0000000800087836 */ /* 0x040fe20000000000 */
[----:B------:R-:W-:Y:S01]  /*1a090*/  SHF.R.S32.HI R2, RZ, 0x1f, R0 ;  /* 0x0000001fff027819 */ /* 0x000fe20000011400 */
[----:B------:R-:W-:Y:S01]  /*1a0a0*/  ULDC.64 UR4, c[0x0][0x2b8] ;  /* 0x0000ae0000047ab9 */ /* 0x000fe20000000a00 */
[C---:B------:R-:W-:Y:S02]  /*1a0b0*/  IADD3 R3, P0, R5.reuse, R0, RZ ;  /* 0x0000000005037210 */ /* 0x040fe40007f1e0ff */
[----:B------:R-:W-:Y:S02]  /*1a0c0*/  ISETP.GE.AND P2, PT, R0, UR21, PT ;  /* 0x0000001500007c0c */ /* 0x000fe4000bf46270 */
[----:B------:R-:W-:Y:S02]  /*1a0d0*/  ISETP.GE.AND P1, PT, R8, UR21, PT ;  /* 0x0000001508007c0c */ /* 0x000fe4000bf26270 */
[----:B------:R-:W-:Y:S02]  /*1a0e0*/  LEA.HI.X.SX32 R0, R5, R2, 0x1, P0 ;  /* 0x0000000205007211 */ /* 0x000fe400000f0eff */
[----:B------:R-:W-:-:S04]  /*1a0f0*/  LEA R2, P0, R3, UR4, 0x2 ;  /* 0x0000000403027c11 */ /* 0x000fc8000f8010ff */
[----:B------:R-:W-:-:S05]  /*1a100*/  LEA.HI.X R3, R3, UR5, R0, 0x2, P0 ;  /* 0x0000000503037c11 */ /* 0x000fca00080f1400 */
[----:B------:R1:W-:Y:S04]  /*1a110*/  @!P2 STG.E desc[UR16][R2.64], R9 ;  /* 0x000000090200a986 */ /* 0x0003e8000c101910 */
[----:B------:R1:W-:Y:S02]  /*1a120*/  @!P1 STG.E desc[UR16][R2.64+0x20], R10 ;  /* 0x0000200a02009986 */ /* 0x0003e4000c101910 */
.L_x_3528:
[----:B------:R-:W-:Y:S05]  /*1a130*/  BSYNC B0 ;  /* 0x0000000000007941 */ /* 0x000fea0003800000 */
.L_x_3527:
[----:B------:R-:W-:Y:S01]  /*1a140*/  ULDC UR4, c[0x0][0x2dc] ;  /* 0x0000b70000047ab9 */ /* 0x000fe20000000800 */
[C---:B-1----:R-:W-:Y:S01]  /*1a150*/  IMAD.WIDE R2, R50.reuse, 0x40, R6 ;  /* 0x0000004032027825 */ /* 0x042fe200078e0206 */
[----:B------:R-:W-:-:S03]  /*1a160*/  ISETP.GE.AND P6, PT, R50, UR21, PT ;  /* 0x0000001532007c0c */ /* 0x000fc6000bfc6270 */
[----:B------:R-:W-:Y:S01]  /*1a170*/  IMAD R0, R5, UR4, RZ ;  /* 0x0000000405007c24 */ /* 0x000fe2000f8e02ff */
[----:B------:R-:W-:Y:S01]  /*1a180*/  ULDC.64 UR4, c[0x0][0x288] ;  /* 0x0000a20000047ab9 */ /* 0x000fe20000000a00 */
[----:B--2---:R-:W1:Y:S01]  /*1a190*/  LDS.128 R4, [R4+0x3800] ;  /* 0x0038000004047984 */ /* 0x004e620000000c00 */
[----:B------:R-:W-:Y:S02]  /*1a1a0*/  VIADD R10, R50, 0x10 ;  /* 0x00000010320a7836 */ /* 0x000fe40000000000 */
[----:B------:R-:W-:Y:S01]  /*1a1b0*/  IADD3 R8, P0, R0, R2, RZ ;  /* 0x0000000200087210 */ /* 0x000fe20007f1e0ff */
[----:B------:R-:W-:Y:S02]  /*1a1c0*/  VIADD R9, R50, 0x18 ;  /* 0x0000001832097836 */ /* 0x000fe40000000000 */
[----:B------:R-:W-:Y:S01]  /*1a1d0*/  ISETP.GE.AND P4, PT, R10, UR21, PT ;  /* 0x000000150a007c0c */ /* 0x000fe2000bf86270 */
[----:B------:R-:W-:Y:S01]  /*1a1e0*/  VIADD R11, R50, 0x8 ;  /* 0x00000008320b7836 */ /* 0x000fe20000000000 */
[----:B------:R-:W-:Y:S01]  /*1a1f0*/  LEA.HI.X.SX32 R0, R0, R3, 0x1, P0 ;  /* 0x0000000300007211 */ /* 0x000fe200000f0eff */
[----:B------:R-:W-:Y:S01]  /*1a200*/  VIADD R3, R50, 0x28 ;  /* 0x0000002832037836 */ /* 0x000fe20000000000 */
[----:B------:R-:W-:Y:S01]  /*1a210*/  LEA R2, P0, R8, UR4, 0x2 ;  /* 0x0000000408027c11 */ /* 0x000fe2000f8010ff */
[C---:B------:R-:W-:Y:S01]  /*1a220*/  VIADD R10, R50.reuse, 0x20 ;  /* 0x00000020320a7836 */ /* 0x040fe20000000000 */
[----:B------:R-:W-:Y:S01]  /*1a230*/  ISETP.GE.AND P3, PT, R9, UR21, PT ;  /* 0x0000001509007c0c */ /* 0x000fe2000bf66270 */
[----:B------:R-:W-:Y:S01]  /*1a240*/  VIADD R9, R50, 0x30 ;  /* 0x0000003032097836 */ /* 0x000fe20000000000 */
[----:B------:R-:W-:-:S02]  /*1a250*/  ISETP.GE.AND P1, PT, R3, UR21, PT ;  /* 0x0000001503007c0c */ /* 0x000fc4000bf26270 */
        /* <DEDUP_REMOVED lines=14> */
[----:B-1----:R-:W-:Y:S05]  /*1a340*/  @P6 EXIT ;  /* 0x000000000000694d */ /* 0x002fea0003800000 */
[----:B------:R-:W-:Y:S01]  /*1a350*/  STG.E.128 desc[UR16][R2.64+0x3800], R4 ;  /* 0x0038000402007986 */ /* 0x000fe2000c101d10 */
[----:B------:R-:W-:Y:S05]  /*1a360*/  EXIT ;  /* 0x000000000000794d */ /* 0x000fea0003800000 */
.L_x_3529:
        /* <DEDUP_REMOVED lines=9> */
.L_x_7903:


//--------------------- .text._ZN5flash24flash_fwd_splitkv_kernelI23Flash_fwd_kernel_traitsILi64ELi64ELi256ELi4ELb0ELb0EN7cutlass6half_tE19Flash_kernel_traitsILi64ELi64ELi256ELi4ES3_EELb1ELb0ELb1ELb0ELb0ELb0ELb1ELb0EEEvNS_16Flash_fwd_paramsE --------------------------
	.section	.text._ZN5flash24flash_fwd_splitkv_kernelI23Flash_fwd_kernel_traitsILi64ELi64ELi256ELi4ELb0ELb0EN7cutlass6half_tE19Flash_kernel_traitsILi64ELi64ELi256ELi4ES3_EELb1ELb0ELb1ELb0ELb0ELb0ELb1ELb0EEEvNS_16Flash_fwd_paramsE,"ax",@progbits
	.align	128
        .global         _ZN5flash24flash_fwd_splitkv_kernelI23Flash_fwd_kernel_traitsILi64ELi64ELi256ELi4ELb0ELb0EN7cutlass6half_tE19Flash_kernel_traitsILi64ELi64ELi256ELi4ES3_EELb1ELb0ELb1ELb0ELb0ELb0ELb1ELb0EEEvNS_16Flash_fwd_paramsE
        .type           _ZN5flash24flash_fwd_splitkv_kernelI23Flash_fwd_kernel_traitsILi64ELi64ELi256ELi4ELb0ELb0EN7cutlass6half_tE19Flash_kernel_traitsILi64ELi64ELi256ELi4ES3_EELb1ELb0ELb1ELb0ELb0ELb0ELb1ELb0EEEvNS_16Flash_fwd_paramsE,@function
        .size           _ZN5flash24flash_fwd_splitkv_kernelI23Flash_fwd_kernel_traitsILi64ELi64ELi256ELi4ELb0ELb0EN7cutlass6half_tE19Flash_kernel_traitsILi64ELi64ELi256ELi4ES3_EELb1ELb0ELb1ELb0ELb0ELb0ELb1ELb0EEEvNS_16Flash_fwd_paramsE,(.L_x_7904 - _ZN5flash24flash_fwd_splitkv_kernelI23Flash_fwd_kernel_traitsILi64ELi64ELi256ELi4ELb0ELb0EN7cutlass6half_tE19Flash_kernel_traitsILi64ELi64ELi256ELi4ES3_EELb1ELb0ELb1ELb0ELb0ELb0ELb1ELb0EEEvNS_16Flash_fwd_paramsE)
        .other          _ZN5flash24flash_fwd_splitkv_kernelI23Flash_fwd_kernel_traitsILi64ELi64ELi256ELi4ELb0ELb0EN7cutlass6half_tE19Flash_kernel_traitsILi64ELi64ELi256ELi4ES3_EELb1ELb0ELb1ELb0ELb0ELb0ELb1ELb0EEEvNS_16Flash_fwd_paramsE,@"STO_CUDA_ENTRY STV_DEFAULT"
_ZN5flash24flash_fwd_splitkv_kernelI23Flash_fwd_kernel_traitsILi64ELi64ELi256ELi4ELb0ELb0EN7cutlass6half_tE19Flash_kernel_traitsILi64ELi64ELi256ELi4ES3_EELb1ELb0ELb1ELb0ELb0ELb0ELb1ELb0EEEvNS_16Flash_fwd_paramsE:
.text._ZN5flash24flash_fwd_splitkv_kernelI23Flash_fwd_kernel_traitsILi64ELi64ELi256ELi4ELb0ELb0EN7cutlass6half_tE19Flash_kernel_traitsILi64ELi64ELi256ELi4ES3_EELb1ELb0ELb1ELb0ELb0ELb0ELb1ELb0EEEvNS_16Flash_fwd_paramsE:
        /* <DEDUP_REMOVED lines=78> */
.L_x_3530:
[----:B------:R-:W-:-:S05]  /*04e0*/  ULDC UR8, c[0x0][0x2c8] ;  /* 0x0000b20000087ab9 */ /* 0x000fca0000000800 */
.L_x_3531:
        /* <DEDUP_REMOVED lines=48> */
[----:B------:R-:W-:-:S04]  /*07f0*/  R2UR UR4, R0 ;  /* 0x00000000000472ca */ /* 0x000fc800000e0000 */
[----:B------:R-:W-:Y:S02]  /*0800*/  UMOV UR13, UR17 ;  /* 0x00000011000d7c82 */ /* 0x000fe40008000000 */
[----:B------:R-:W-:-:S07]  /*0810*/  UIMAD.WIDE.U32 UR16, UR13, UR5, URZ ;  /* 0x000000050d1072a5 */ /* 0x000fce000f8e003f */
[----:B------:R-:W-:Y:S02]  /*0820*/  UMOV UR13, UR17 ;  /* 0x00000011000d7c82 */ /* 0x000fe40008000000 */
        /* <DEDUP_REMOVED lines=114> */
.L_x_3532:
        /* <DEDUP_REMOVED lines=28> */
.L_x_3533:
[----:B------:R-:W-:Y:S05]  /*1110*/  @!P3 BRA `(.L_x_3534) ;  /* 0x000000040058b947 */ /* 0x000fea0003800000 */
[----:B------:R-:W1:Y:S01]  /*1120*/  LDC R9, c[0x0][0x380] ;  /* 0x0000e000ff097b82 */ /* 0x000e620000000800 */
[----:B------:R-:W-:Y:S01]  /*1130*/  ULEA UR7, UR17, 0xffffff00, 0x8 ;  /* 0xffffff0011077891 */ /* 0x000fe2000f8e403f */
[----:B------:R-:W-:-:S05]  /*1140*/  ULDC.64 UR4, c[0x0][0x230] ;  /* 0x00008c0000047ab9 */ /* 0x000fca0000000a00 */
        /* <DEDUP_REMOVED lines=62> */
[----:B------:R-:W-:Y:S01]  /*1530*/  ULDC.64 UR6, c[0x0][0x248] ;  /* 0x0000920000067ab9 */ /* 0x000fe20000000a00 */
[----:B------:R-:W-:Y:S01]  /*1540*/  UIADD3 UR4, UR9, UR4, URZ ;  /* 0x0000000409047290 */ /* 0x000fe2000fffe03f */
[----:B------:R-:W-:Y:S01]  /*1550*/  IMAD R4, R211, UR6, RZ ;  /* 0x00000006d3047c24 */ /* 0x000fe2000f8e02ff */
[----:B------:R-:W-:Y:S01]  /*1560*/  @!P1 LOP3.LUT R2, RZ, R0, RZ, 0x33, !PT ;  /* 0x00000000ff029212 */ /* 0x000fe200078e33ff */
[----:B------:R-:W-:-:S02]  /*1570*/  ULDC.64 UR8, c[0x0][0x260] ;  /* 0x0000980000087ab9 */ /* 0x000fc40000000a00 */
[C---:B------:R-:W-:Y:S01]  /*1580*/  IMAD R0, R9.reuse, UR7, R4 ;  /* 0x0000000709007c24 */ /* 0x040fe2000f8e0204 */
        /* <DEDUP_REMOVED lines=8> */
[----:B------:R-:W-:Y:S01]  /*1610*/  IMAD R3, R5, UR8, RZ ;  /* 0x0000000805037c24 */ /* 0x000fe2000f8e02ff */
[----:B------:R-:W-:-:S02]  /*1620*/  IADD3 R7, R7, R0, RZ ;  /* 0x0000000007077210 */ /* 0x000fc40007ffe0ff */
[----:B------:R-:W-:Y:S01]  /*1630*/  UIADD3 UR25, UR29, UR5, URZ ;  /* 0x000000051d197290 */ /* 0x000fe2000fffe03f */
[C---:B------:R-:W-:Y:S02]  /*1640*/  IMAD R3, R2.reuse, UR9, R3 ;  /* 0x0000000902037c24 */ /* 0x040fe4000f8e0203 */
[----:B------:R-:W-:-:S04]  /*1650*/  IMAD.WIDE.U32 R12, R2, UR8, R6 ;  /* 0x00000008020c7c25 */ /* 0x000fc8000f8e0006 */
[----:B------:R-:W-:Y:S01]  /*1660*/  IMAD.IADD R7, R13, 0x1, R3 ;  /* 0x000000010d077824 */ /* 0x000fe200078e0203 */
[----:B------:R-:W-:Y:S06]  /*1670*/  BRA `(.L_x_3535) ;  /* 0x00000004004c7947 */ /* 0x000fec0003800000 */
.L_x_3534:
        /* <DEDUP_REMOVED lines=48> */
.L_x_3536:
        /* <DEDUP_REMOVED lines=21> */
[----:B------:R-:W-:Y:S01]  /*1ad0*/  IMAD.IADD R7, R13, 0x1, R0 ;  /* 0x000000010d077824 */ /* 0x000fe200078e0200 */
        /* <DEDUP_REMOVED lines=13> */
.L_x_3535:
[----:B------:R-:W-:Y:S01]  /*1bb0*/  UISETP.NE.AND UP0, UPT, UR27, -0x1, UPT ;  /* 0xffffffff1b00788c */ /* 0x000fe2000bf05270 */
[----:B------:R-:W-:Y:S01]  /*1bc0*/  SHF.R.S32.HI R6, RZ, 0x1f, R207 ;  /* 0x0000001fff067819 */ /* 0x000fe200000114cf */
[----:B------:R-:W-:Y:S01]  /*1bd0*/  UIADD3 UR14, UR17, -0x1, URZ ;  /* 0xffffffff110e7890 */ /* 0x000fe2000fffe03f */
[----:B------:R-:W1:Y:S01]  /*1be0*/  S2R R15, SR_CTAID.X ;  /* 0x00000000000f7919 */ /* 0x000e620000002500 */
[----:B------:R-:W-:Y:S01]  /*1bf0*/  UIADD3 UR10, -UR22, UR24, URZ ;  /* 0x00000018160a7290 */ /* 0x000fe2000fffe13f */
[-C--:B------:R-:W-:Y:S01]  /*1c00*/  LEA.HI R2, R6, R207.reuse, RZ, 0x3 ;  /* 0x000000cf06027211 */ /* 0x080fe200078f18ff */
[----:B------:R-:W-:Y:S01]  /*1c10*/  USHF.L.U32 UR16, UR14, 0x8, URZ ;  /* 0x000000080e107899 */ /* 0x000fe2000800063f */
[----:B------:R-:W-:Y:S01]  /*1c20*/  BSSY B0, `(.L_x_3537) ;  /* 0x000004c000007945 */ /* 0x000fe20003800000 */
[----:B------:R-:W-:Y:S01]  /*1c30*/  USHF.R.S32.HI UR23, URZ, 0x1f, UR26 ;  /* 0x0000001f3f177899 */ /* 0x000fe2000801141a */
[----:B------:R-:W-:Y:S01]  /*1c40*/  SHF.R.S32.HI R18, RZ, 0x3, R2 ;  /* 0x00000003ff127819 */ /* 0x000fe20000011402 */
[----:B------:R-:W-:Y:S01]  /*1c50*/  ULDC.64 UR12, c[0x0][0x258] ;  /* 0x00009600000c7ab9 */ /* 0x000fe20000000a00 */
[----:B------:R-:W-:Y:S01]  /*1c60*/  @UP0 ULDC.64 UR4, c[0x0][0x240] ;  /* 0x0000900000040ab9 */ /* 0x000fe20000000a00 */
[----:B------:R-:W-:Y:S01]  /*1c70*/  LOP3.LUT R2, R2, 0xfffffff8, RZ, 0xc0, !PT ;  /* 0xfffffff802027812 */ /* 0x000fe200078ec0ff */
[----:B------:R-:W-:Y:S01]  /*1c80*/  @UP0 UIMAD.WIDE.U32 UR30, UR27, UR4, URZ ;  /* 0x000000041b1e02a5 */ /* 0x000fe2000f8e003f */
[C---:B------:R-:W-:Y:S01]  /*1c90*/  IMAD.SHL.U32 R13, R18.reuse, 0x40, RZ ;  /* 0x00000040120d7824 */ /* 0x040fe200078e00ff */
[----:B------:R-:W2:Y:S01]  /*1ca0*/  S2UR UR4, SR_CgaCtaId ;  /* 0x00000000000479c3 */ /* 0x000ea20000008800 */
[----:B------:R-:W-:Y:S01]  /*1cb0*/  VIADD R0, R18, 0x10 ;  /* 0x0000001012007836 */ /* 0x000fe20000000000 */
[----:B------:R-:W-:Y:S01]  /*1cc0*/  @UP0 UIMAD UR27, UR27, UR5, UR31 ;  /* 0x000000051b1b02a4 */ /* 0x000fe2000f8e021f */
[----:B------:R-:W-:Y:S01]  /*1cd0*/  IMAD.IADD R3, R207, 0x1, -R2 ;  /* 0x00000001cf037824 */ /* 0x000fe200078e0a02 */
[----:B------:R-:W-:Y:S01]  /*1ce0*/  UIADD3 UR5, -UR16, UR20, URZ ;  /* 0x0000001410057290 */ /* 0x000fe2000fffe13f */
[----:B------:R-:W-:Y:S01]  /*1cf0*/  LOP3.LUT R13, R13, 0x1c0, RZ, 0xc0, !PT ;  /* 0x000001c00d0d7812 */ /* 0x000fe200078ec0ff */
[----:B------:R-:W-:Y:S01]  /*1d00*/  @!UP0 USHF.R.S32.HI UR29, URZ, 0x1f, UR15 ;  /* 0x0000001f3f1d8899 */ /* 0x000fe2000801140f */
[----:B------:R-:W-:Y:S01]  /*1d10*/  IMAD.SHL.U32 R244, R3, 0x8, RZ ;  /* 0x0000000803f47824 */ /* 0x000fe200078e00ff */
[C---:B------:R-:W-:Y:S01]  /*1d20*/  ISETP.GE.AND P6, PT, R0.reuse, UR10, PT ;  /* 0x0000000a00007c0c */ /* 0x040fe2000bfc6270 */
[----:B------:R-:W-:Y:S01]  /*1d30*/  @!UP0 ULDC.64 UR8, c[0x0][0x228] ;  /* 0x00008a0000088ab9 */ /* 0x000fe20000000a00 */
[C---:B------:R-:W-:Y:S01]  /*1d40*/  ISETP.GE.AND P5, PT, R0.reuse, UR5, PT ;  /* 0x0000000500007c0c */ /* 0x040fe2000bfa6270 */
[----:B------:R-:W-:Y:S01]  /*1d50*/  @!UP0 UIMAD UR29, UR29, UR8, URZ ;  /* 0x000000081d1d82a4 */ /* 0x000fe2000f8e023f */
[----:B------:R-:W-:Y:S01]  /*1d60*/  ISETP.GE.AND P4, PT, R0, UR5, PT ;  /* 0x0000000500007c0c */ /* 0x000fe2000bf86270 */
[----:B------:R-:W-:Y:S01]  /*1d70*/  @!UP0 UIMAD.WIDE.U32 UR34, UR15, UR8, URZ ;  /* 0x000000080f2282a5 */ /* 0x000fe2000f8e003f */
[----:B------:R-:W-:Y:S01]  /*1d80*/  LOP3.LUT R11, R13, 0x38, R244, 0xf8, !PT ;  /* 0x000000380d0b7812 */ /* 0x000fe200078ef8f4 */
[----:B------:R-:W-:Y:S01]  /*1d90*/  @!UP0 UIMAD UR29, UR15, UR9, UR29 ;  /* 0x000000090f1d82a4 */ /* 0x000fe2000f8e021d */
[----:B------:R-:W-:Y:S01]  /*1da0*/  SHF.R.U32.HI R0, RZ, 0x3, R13 ;  /* 0x00000003ff007819 */ /* 0x000fe2000001160d */
[----:B------:R-:W-:Y:S01]  /*1db0*/  UIMAD UR32, UR23, UR12, URZ ;  /* 0x0000000c172072a4 */ /* 0x000fe2000f8e023f */
[----:B------:R-:W-:Y:S01]  /*1dc0*/  LEA.HI R2, R6, R207, RZ, 0x6 ;  /* 0x000000cf06027211 */ /* 0x000fe200078f30ff */
[----:B------:R-:W-:Y:S01]  /*1dd0*/  @!UP0 UIADD3 UR27, UR35, UR29, URZ ;  /* 0x0000001d231b8290 */ /* 0x000fe2000fffe03f */
[----:B------:R-:W-:Y:S01]  /*1de0*/  LOP3.LUT R0, R11, R0, RZ, 0x3c, !PT ;  /* 0x000000000b007212 */ /* 0x000fe200078e3cff */
[----:B------:R-:W-:Y:S01]  /*1df0*/  @!UP0 UMOV UR30, UR34 ;  /* 0x00000022001e8c82 */ /* 0x000fe20008000000 */
[----:B------:R-:W-:Y:S01]  /*1e00*/  SHF.R.S32.HI R19, RZ, 0x1f, R18 ;  /* 0x0000001fff137819 */ /* 0x000fe20000011412 */
[----:B------:R-:W-:Y:S01]  /*1e10*/  IMAD.SHL.U32 R11, R2, 0x8, RZ ;  /* 0x00000008020b7824 */ /* 0x000fe200078e00ff */
[----:B------:R-:W-:Y:S01]  /*1e20*/  IADD3 R208, P2, R18, R9, RZ ;  /* 0x0000000912d07210 */ /* 0x000fe20007f5e0ff */
[----:B------:R-:W-:Y:S01]  /*1e30*/  ULDC.64 UR8, c[0x0][0x268] ;  /* 0x00009a0000087ab9 */ /* 0x000fe20000000a00 */
[----:B------:R-:W-:Y:S01]  /*1e40*/  IADD3 R12, P0, R244, R12, RZ ;  /* 0x0000000cf40c7210 */ /* 0x000fe20007f1e0ff */
[----:B------:R-:W-:Y:S01]  /*1e50*/  IMAD.U32 R8, RZ, RZ, UR12 ;  /* 0x0000000cff087e24 */ /* 0x000fe2000f8e00ff */
[----:B------:R-:W-:Y:S01]  /*1e60*/  LOP3.LUT R242, R0, 0xfffffe00, R11, 0xf8, !PT ;  /* 0xfffffe0000f27812 */ /* 0x000fe200078ef80b */
[----:B------:R-:W-:Y:S01]  /*1e70*/  IMAD.X R211, R19, 0x1, R211, P2 ;  /* 0x0000000113d37824 */ /* 0x000fe200010e06d3 */
[----:B------:R-:W-:Y:S01]  /*1e80*/  SHF.R.S32.HI R0, RZ, 0x1f, R244 ;  /* 0x0000001fff007819 */ /* 0x000fe200000114f4 */
[----:B------:R-:W-:Y:S01]  /*1e90*/  UIMAD UR13, UR26, UR13, UR32 ;  /* 0x0000000d1a0d72a4 */ /* 0x000fe2000f8e0220 */
[----:B------:R-:W-:Y:S01]  /*1ea0*/  IADD3 R16, P1, R244, UR30, RZ ;  /* 0x0000001ef4107c10 */ /* 0x000fe2000ff3e0ff */
[----:B------:R-:W-:Y:S01]  /*1eb0*/  IMAD R5, R5, UR8, RZ ;  /* 0x0000000805057c24 */ /* 0x000fe2000f8e02ff */
[----:B------:R-:W-:Y:S01]  /*1ec0*/  ISETP.GE.AND P2, PT, R18, UR10, PT ;  /* 0x0000000a12007c0c */ /* 0x000fe2000bf46270 */
[----:B------:R-:W-:Y:S01]  /*1ed0*/  IMAD.X R13, R0, 0x1, R7, P0 ;  /* 0x00000001000d7824 */ /* 0x000fe200000e0607 */
[----:B------:R-:W-:Y:S01]  /*1ee0*/  IADD3 R10, P0, R244, UR28, RZ ;  /* 0x0000001cf40a7c10 */ /* 0x000fe2000ff1e0ff */
[----:B------:R-:W-:Y:S01]  /*1ef0*/  UMOV UR31, 0x400 ;  /* 0x00000400001f7882 */ /* 0x000fe20000000000 */
[C---:B------:R-:W-:Y:S01]  /*1f00*/  IADD3.X R17, R0.reuse, UR27, RZ, P1, !PT ;  /* 0x0000001b00117c10 */ /* 0x040fe20008ffe4ff */
[----:B--2---:R-:W-:Y:S01]  /*1f10*/  ULEA UR4, UR4, UR31, 0x18 ;  /* 0x0000001f04047291 */ /* 0x004fe2000f8ec03f */
[----:B------:R-:W-:Y:S01]  /*1f20*/  IADD3.X R11, R0, UR25, RZ, P0, !PT ;  /* 0x00000019000b7c10 */ /* 0x000fe200087fe4ff */
[----:B------:R-:W-:-:S02]  /*1f30*/  VIADD R2, R18, 0x20 ;  /* 0x0000002012027836 */ /* 0x000fc40000000000 */
[----:B------:R-:W-:Y:S02]  /*1f40*/  IMAD.WIDE.U32 R8, R8, UR26, R16 ;  /* 0x0000001a08087c25 */ /* 0x000fe4000f8e0010 */
[----:B------:R-:W-:Y:S02]  /*1f50*/  LEA R242, R242, UR4, 0x1 ;  /* 0x00000004f2f27c11 */ /* 0x000fe4000f8e08ff */
[----:B------:R-:W-:Y:S01]  /*1f60*/  IMAD R20, R22, UR9, R5 ;  /* 0x0000000916147c24 */ /* 0x000fe2000f8e0205 */
[----:B------:R-:W-:Y:S01]  /*1f70*/  ISETP.GE.AND P0, PT, R2, UR10, PT ;  /* 0x0000000a02007c0c */ /* 0x000fe2000bf06270 */
[----:B------:R-:W-:Y:S01]  /*1f80*/  IMAD.WIDE.U32 R22, R22, UR8, R10 ;  /* 0x0000000816167c25 */ /* 0x000fe2000f8e000a */
[----:B------:R-:W-:-:S03]  /*1f90*/  ISETP.GE.AND P1, PT, R2, UR5, PT ;  /* 0x0000000502007c0c */ /* 0x000fc6000bf26270 */
[----:B------:R-:W-:Y:S02]  /*1fa0*/  VIADD R11, R9, UR13 ;  /* 0x0000000d090b7c36 */ /* 0x000fe40008000000 */
        /* <DEDUP_REMOVED lines=19> */
.L_x_3538:
[----:B------:R-:W-:Y:S05]  /*20e0*/  BSYNC B0 ;  /* 0x0000000000007941 */ /* 0x000fea0003800000 */
.L_x_3537:
        /* <DEDUP_REMOVED lines=24> */
.L_x_3540:
[----:B------:R-:W-:Y:S05]  /*2270*/  BSYNC B0 ;  /* 0x0000000000007941 */ /* 0x000fea0003800000 */
.L_x_3539:
        /* <DEDUP_REMOVED lines=24> */
.L_x_3542:
[----:B------:R-:W-:Y:S05]  /*2400*/  BSYNC B0 ;  /* 0x0000000000007941 */ /* 0x000fea0003800000 */
.L_x_3541:
        /* <DEDUP_REMOVED lines=21> */
.L_x_3544:
[----:B------:R-:W-:Y:S05]  /*2560*/  BSYNC B0 ;  /* 0x0000000000007941 */ /* 0x000fea0003800000 */
.L_x_3543:
[C---:B------:R-:W-:Y:S01]  /*2570*/  ISETP.GE.AND P0, PT, R18.reuse, UR5, PT ;  /* 0x0000000512007c0c */ /* 0x040fe2000bf06270 */
[C---:B------:R-:W-:Y:S01]  /*2580*/  IMAD R5, R18.reuse, UR7, R5 ;  /* 0x0000000712057c24 */ /* 0x040fe2000f8e0205 */
[----:B------:R-:W-:Y:S01]  /*2590*/  BSSY B0, `(.L_x_3545) ;  /* 0x0000010000007945 */ /* 0x000fe20003800000 */
[----:B------:R-:W-:Y:S01]  /*25a0*/  IMAD.WIDE.U32 R200, R18, UR6, R12 ;  /* 0x0000000612c87c25 */ /* 0x000fe2000f8e000c */
[----:B------:R-:W-:-:S04]  /*25b0*/  ISETP.GE.AND P6, PT, R0, UR5, PT ;  /* 0x0000000500007c0c */ /* 0x000fc8000bfc6270 */
[----:B------:R-:W-:-:S05]  /*25c0*/  IADD3 R201, R201, R5, RZ ;  /* 0x00000005c9c97210 */ /* 0x000fca0007ffe0ff */
        /* <DEDUP_REMOVED lines=12> */
.L_x_3546:
[----:B------:R-:W-:Y:S05]  /*2690*/  BSYNC B0 ;  /* 0x0000000000007941 */ /* 0x000fea0003800000 */
.L_x_3545:
[----:B------:R-:W-:Y:S01]  /*26a0*/  USHF.L.U64.HI UR12, UR6, 0x4, UR7 ;  /* 0x00000004060c7899 */ /* 0x000fe20008010207 */
[----:B------:R-:W-:Y:S01]  /*26b0*/  BSSY B0, `(.L_x_3547) ;  /* 0x0000012000007945 */ /* 0x000fe20003800000 */
[----:B------:R-:W-:Y:S01]  /*26c0*/  USHF.L.U32 UR13, UR6, 0x4, URZ ;  /* 0x00000004060d7899 */ /* 0x000fe2000800063f */
[----:B------:R-:W-:Y:S02]  /*26d0*/  ISETP.GE.AND P0, PT, R0, UR5, PT ;  /* 0x0000000500007c0c */ /* 0x000fe4000bf06270 */
[----:B-1----:R-:W-:Y:S01]  /*26e0*/  IADD3 R4, R18, 0x40, RZ ;  /* 0x0000004012047810 */ /* 0x002fe20007ffe0ff */
        /* <DEDUP_REMOVED lines=14> */
.L_x_3548:
[----:B------:R-:W-:Y:S05]  /*27d0*/  BSYNC B0 ;  /* 0x0000000000007941 */ /* 0x000fea0003800000 */
.L_x_3547:
        /* <DEDUP_REMOVED lines=13> */
[----:B-1----:R-:W-:-:S04]  /*28b0*/  LEA R8, P1, R5, UR8, 0x1 ;  /* 0x0000000805087c11 */ /* 0x002fc8000f8208ff */
[----:B------:R-:W-:-:S05]  /*28c0*/  LEA.HI.X R9, R5, UR9, R0, 0x1, P1 ;  /* 0x0000000905097c11 */ /* 0x000fca00088f0c00 */
[----:B------:R-:W-:Y:S01]  /*28d0*/  @!PT LDS RZ, [RZ] ;  /* 0x00000000fffff984 */ /* 0x000fe20000000800 */
[----:B------:R-:W-:Y:S01]  /*28e0*/  @!PT LDS RZ, [RZ] ;  /* 0x00000000fffff984 */ /* 0x000fe20000000800 */
[----:B------:R-:W-:Y:S01]  /*28f0*/  @!PT LDS RZ, [RZ] ;  /* 0x00000000fffff984 */ /* 0x000fe20000000800 */
[----:B------:R1:W-:Y:S04]  /*2900*/  LDGSTS.E.BYPASS.LTC128B.128 [R242+0x3000], desc[UR18][R8.64] ;  /* 0x0300000008f27fae */ /* 0x0003e8000b901d52 */
.L_x_3550:
[----:B------:R-:W-:Y:S05]  /*2910*/  BSYNC B0 ;  /* 0x0000000000007941 */ /* 0x000fea0003800000 */
.L_x_3549:
        /* <DEDUP_REMOVED lines=19> */
.L_x_3552:
[----:B------:R-:W-:Y:S05]  /*2a50*/  BSYNC B0 ;  /* 0x0000000000007941 */ /* 0x000fea0003800000 */
.L_x_3551:
        /* <DEDUP_REMOVED lines=20> */
.L_x_3554:
[----:B------:R-:W-:Y:S05]  /*2ba0*/  BSYNC B0 ;  /* 0x0000000000007941 */ /* 0x000fea0003800000 */
.L_x_3553:
        /* <DEDUP_REMOVED lines=19> */
.L_x_3556:
[----:B------:R-:W-:Y:S05]  /*2ce0*/  BSYNC B0 ;  /* 0x0000000000007941 */ /* 0x000fea0003800000 */
.L_x_3555:
        /* <DEDUP_REMOVED lines=19> */
.L_x_3558:
[----:B------:R-:W-:Y:S05]  /*2e20*/  BSYNC B0 ;  /* 0x0000000000007941 */ /* 0x000fea0003800000 */
.L_x_3557:
        /* <DEDUP_REMOVED lines=19> */
.L_x_3560:
[----:B------:R-:W-:Y:S05]  /*2f60*/  BSYNC B0 ;  /* 0x0000000000007941 */ /* 0x000fea0003800000 */
.L_x_3559:
        /* <DEDUP_REMOVED lines=20> */
.L_x_3562:
[----:B------:R-:W-:Y:S05]  /*30b0*/  BSYNC B0 ;  /* 0x0000000000007941 */ /* 0x000fea0003800000 */
.L_x_3561:
        /* <DEDUP_REMOVED lines=19> */
.L_x_3564:
[----:B------:R-:W-:Y:S05]  /*31f0*/  BSYNC B0 ;  /* 0x0000000000007941 */ /* 0x000fea0003800000 */
.L_x_3563:
        /* <DEDUP_REMOVED lines=13> */
[----:B-1----:R-:W-:-:S04]  /*32d0*/  LEA R8, P5, R24, UR8, 0x1 ;  /* 0x0000000818087c11 */ /* 0x002fc8000f8a08ff */
[----:B------:R-:W-:-:S05]  /*32e0*/  LEA.HI.X R9, R24, UR9, R0, 0x1, P5 ;  /* 0x0000000918097c11 */ /* 0x000fca000a8f0c00 */
[----:B------:R-:W-:Y:S01]  /*32f0*/  @!PT LDS RZ, [RZ] ;  /* 0x00000000fffff984 */ /* 0x000fe20000000800 */
[----:B------:R-:W-:Y:S01]  /*3300*/  @!PT LDS RZ, [RZ] ;  /* 0x00000000fffff984 */ /* 0x000fe20000000800 */
[----:B------:R-:W-:Y:S01]  /*3310*/  @!PT LDS RZ, [RZ] ;  /* 0x00000000fffff984 */ /* 0x000fe20000000800 */
[----:B------:R1:W-:Y:S04]  /*3320*/  LDGSTS.E.BYPASS.LTC128B.128 [R242+0x7000], desc[UR18][R8.64] ;  /* 0x0700000008f27fae */ /* 0x0003e8000b901d52 */
.L_x_3566:
[----:B------:R-:W-:Y:S05]  /*3330*/  BSYNC B0 ;  /* 0x0000000000007941 */ /* 0x000fea0003800000 */
.L_x_3565:
        /* <DEDUP_REMOVED lines=19> */
.L_x_3568:
[----:B------:R-:W-:Y:S05]  /*3470*/  BSYNC B0 ;  /* 0x0000000000007941 */ /* 0x000fea0003800000 */
.L_x_3567:
        /* <DEDUP_REMOVED lines=14> */
[----:B----4-:R-:W-:-:S04]  /*3560*/  LEA R24, P5, R26, UR8, 0x1 ;  /* 0x000000081a187c11 */ /* 0x010fc8000f8a08ff */
[----:B------:R-:W-:-:S05]  /*3570*/  LEA.HI.X R25, R26, UR9, R2, 0x1, P5 ;  /* 0x000000091a197c11 */ /* 0x000fca000a8f0c02 */
[----:B------:R-:W-:Y:S01]  /*3580*/  @!PT LDS RZ, [RZ] ;  /* 0x00000000fffff984 */ /* 0x000fe20000000800 */
[----:B------:R-:W-:Y:S01]  /*3590*/  @!PT LDS RZ, [RZ] ;  /* 0x00000000fffff984 */ /* 0x000fe20000000800 */
[----:B------:R-:W-:Y:S01]  /*35a0*/  @!PT LDS RZ, [RZ] ;  /* 0x00000000fffff984 */ /* 0x000fe20000000800 */
[----:B------:R4:W-:Y:S04]  /*35b0*/  LDGSTS.E.BYPASS.LTC128B.128 [R242+0x8000], desc[UR18][R24.64] ;  /* 0x0800000018f27fae */ /* 0x0009e8000b901d52 */
.L_x_3570:
[----:B------:R-:W-:Y:S05]  /*35c0*/  BSYNC B0 ;  /* 0x0000000000007941 */ /* 0x000fea0003800000 */
.L_x_3569:
        /* <DEDUP_REMOVED lines=21> */
.L_x_3572:
[----:B------:R-:W-:Y:S05]  /*3720*/  BSYNC B0 ;  /* 0x0000000000007941 */ /* 0x000fea0003800000 */
.L_x_3571:
[----:B------:R-:W-:Y:S01]  /*3730*/  SHF.R.S32.HI R2, RZ, 0x1f, R5 ;  /* 0x0000001fff027819 */ /* 0x000fe20000011405 */
[----:B------:R-:W-:Y:S01]  /*3740*/  BSSY B0, `(.L_x_3573) ;  /* 0x0000013000007945 */ /* 0x000fe20003800000 */
[----:B------:R-:W-:Y:S02]  /*3750*/  ISETP.GE.AND P6, PT, R8, UR5, PT ;  /* 0x0000000508007c0c */ /* 0x000fe4000bfc6270 */
        /* <DEDUP_REMOVED lines=17> */
.L_x_3574:
[----:B------:R-:W-:Y:S05]  /*3870*/  BSYNC B0 ;  /* 0x0000000000007941 */ /* 0x000fea0003800000 */
.L_x_3573:
        /* <DEDUP_REMOVED lines=17> */
.L_x_3576:
[----:B------:R-:W-:Y:S05]  /*3990*/  BSYNC B0 ;  /* 0x0000000000007941 */ /* 0x000fea0003800000 */
.L_x_3575:
[----:B------:R-:W-:Y:S01]  /*39a0*/  USHF.R.S32.HI UR25, URZ, 0x1f, UR15 ;  /* 0x0000001f3f197899 */ /* 0x000fe2000801140f */
[----:B------:R-:W0:Y:S01]  /*39b0*/  LDGDEPBAR ;  /* 0x00000000000079af */ /* 0x000e220000000000 */
[----:B------:R-:W-:Y:S01]  /*39c0*/  ULDC.64 UR8, c[0x0][0x3d0] ;  /* 0x0000f40000087ab9 */ /* 0x000fe20000000a00 */
[----:B------:R-:W-:Y:S01]  /*39d0*/  SHF.R.S32.HI R0, RZ, 0x5, R0 ;  /* 0x00000005ff007819 */ /* 0x000fe20000011400 */
[----:B------:R-:W-:Y:S01]  /*39e0*/  UIMAD UR25, UR25, UR8, URZ ;  /* 0x00000008191972a4 */ /* 0x000fe2000f8e023f */
[----:B------:R-:W-:Y:S01]  /*39f0*/  IMAD.IADD R21, R23, 0x1, R20 ;  /* 0x0000000117157824 */ /* 0x000fe200078e0214 */
[----:B------:R-:W-:Y:S01]  /*3a00*/  UMOV UR27, UR23 ;  /* 0x00000017001b7c82 */ /* 0x000fe20008000000 */
[----:B------:R-:W-:Y:S01]  /*3a10*/  LEA R2, R0, UR22, 0x4 ;  /* 0x0000001600027c11 */ /* 0x000fe2000f8e20ff */
[----:B------:R-:W-:Y:S01]  /*3a20*/  UIMAD.WIDE.U32 UR28, UR15, UR8, UR26 ;  /* 0x000000080f1c72a5 */ /* 0x000fe2000f8e001a */
[----:B------:R-:W-:Y:S01]  /*3a30*/  IMAD.MOV.U32 R20, RZ, RZ, R22 ;  /* 0x000000ffff147224 */ /* 0x000fe200078e0016 */
[----:B------:R-:W-:Y:S01]  /*3a40*/  UIMAD UR25, UR15, UR9, UR25 ;  /* 0x000000090f1972a4 */ /* 0x000fe2000f8e0219 */
[----:B------:R-:W-:Y:S01]  /*3a50*/  SHF.R.S32.HI R5, RZ, 0x2, R5 ;  /* 0x00000002ff057819 */ /* 0x000fe20000011405 */
[----:B------:R-:W-:Y:S01]  /*3a60*/  ULDC.64 UR22, c[0x0][0x3c8] ;  /* 0x0000f20000167ab9 */ /* 0x000fe20000000a00 */
[----:B------:R-:W-:Y:S01]  /*3a70*/  ULDC.64 UR8, c[0x0][0x250] ;  /* 0x0000940000087ab9 */ /* 0x000fe20000000a00 */
[----:B------:R-:W-:Y:S01]  /*3a80*/  ULEA UR26, UP0, UR28, UR22, 0x2 ;  /* 0x000000161c1a7291 */ /* 0x000fe2000f80103f */
[----:B------:R-:W-:Y:S01]  /*3a90*/  IMAD R211, R211, UR8, RZ ;  /* 0x00000008d3d37c24 */ /* 0x000fe2000f8e02ff */
[----:B------:R-:W-:Y:S01]  /*3aa0*/  UIADD3 UR25, UR29, UR25, URZ ;  /* 0x000000191d197290 */ /* 0x000fe2000fffe03f */
[----:B------:R-:W-:Y:S01]  /*3ab0*/  IADD3 R5, R2, 0x1, R5 ;  /* 0x0000000102057810 */ /* 0x000fe20007ffe005 */
[----:B------:R-:W-:Y:S01]  /*3ac0*/  IMAD.U32 R2, RZ, RZ, UR24 ;  /* 0x00000018ff027e24 */ /* 0x000fe2000f8e00ff */
[----:B------:R-:W-:Y:S01]  /*3ad0*/  ISETP.GE.AND P6, PT, R7, UR5, PT ;  /* 0x0000000507007c0c */ /* 0x000fe2000bfc6270 */
[----:B------:R-:W-:Y:S01]  /*3ae0*/  ULEA.HI.X UR25, UR28, UR23, UR25, 0x2, UP0 ;  /* 0x000000171c197291 */ /* 0x000fe200080f1419 */
[----:B------:R-:W-:-:S02]  /*3af0*/  IMAD R211, R208, UR9, R211 ;  /* 0x00000009d0d37c24 */ /* 0x000fc4000f8e02d3 */
[----:B------:R-:W-:Y:S01]  /*3b00*/  IMAD.WIDE.U32 R208, R208, UR8, R20 ;  /* 0x00000008d0d07c25 */ /* 0x000fe2000f8e0014 */
[----:B------:R-:W-:Y:S01]  /*3b10*/  ULDC.64 UR22, c[0x0][0x220] ;  /* 0x0000880000167ab9 */ /* 0x000fe20000000a00 */
[----:B------:R-:W-:-:S04]  /*3b20*/  DEPBAR.LE SB0, 0x0 ;  /* 0x000080000000791a */ /* 0x000fc80000000000 */
[----:B------:R-:W-:Y:S01]  /*3b30*/  IMAD.U32 R20, RZ, RZ, UR26 ;  /* 0x0000001aff147e24 */ /* 0x000fe2000f8e00ff */
[----:B------:R-:W-:Y:S01]  /*3b40*/  IADD3 R211, R209, R211, RZ ;  /* 0x000000d3d1d37210 */ /* 0x000fe20007ffe0ff */
[----:B------:R-:W-:Y:S01]  /*3b50*/  IMAD.U32 R21, RZ, RZ, UR25 ;  /* 0x00000019ff157e24 */ /* 0x000fe2000f8e00ff */
[C---:B------:R-:W-:Y:S02]  /*3b60*/  LEA R204, P5, R208.reuse, UR22, 0x1 ;  /* 0x00000016d0cc7c11 */ /* 0x040fe4000f8a08ff */
[----:B------:R-:W-:Y:S02]  /*3b70*/  IADD3 R2, R5, UR20, -R2 ;  /* 0x0000001405027c10 */ /* 0x000fe4000fffe802 */
[----:B------:R1:W5:Y:S01]  /*3b80*/  LDG.E R213, desc[UR18][R20.64] ;  /* 0x0000001214d57981 */ /* 0x000362000c1e1900 */
[----:B------:R-:W-:Y:S01]  /*3b90*/  LEA.HI.X R205, R208, UR23, R211, 0x1, P5 ;  /* 0x00000017d0cd7c11 */ /* 0x000fe2000a8f0cd3 */
[----:B------:R-:W-:Y:S01]  /*3ba0*/  BAR.SYNC.DEFER_BLOCKING 0x0 ;  /* 0x0000000000007b1d */ /* 0x000fe20000010000 */
[----:B------:R-:W-:-:S02]  /*3bb0*/  ISETP.GE.AND P5, PT, R18, UR5, PT ;  /* 0x0000000512007c0c */ /* 0x000fc4000bfa6270 */
[----:B------:R-:W-:-:S03]  /*3bc0*/  IADD3 R2, R2, UR21, RZ ;  /* 0x0000001502027c10 */ /* 0x000fc6000fffe0ff */
[----:B------:R-:W-:Y:S01]  /*3bd0*/  ULDC UR21, c[0x0][0x2e8] ;  /* 0x0000ba0000157ab9 */ /* 0x000fe20000000800 */
[----:B------:R-:W-:Y:S07]  /*3be0*/  BSSY B0, `(.L_x_3577) ;  /* 0x000000e000007945 */ /* 0x000fee0003800000 */
[----:B------:R1:W-:Y:S01]  /*3bf0*/  @P5 STS.128 [R242+0xa000], RZ ;  /* 0x00a000fff2005388 */ /* 0x0003e20000000c00 */
[----:B------:R-:W1:Y:S01]  /*3c00*/  MUFU.RCP R212, UR21 ;  /* 0x0000001500d47d08 */ /* 0x000e620008001000 */
        /* <DEDUP_REMOVED lines=11> */
.L_x_3578:
[----:B------:R-:W-:Y:S05]  /*3cc0*/  BSYNC B0 ;  /* 0x0000000000007941 */ /* 0x000fea0003800000 */
.L_x_3577:
        /* <DEDUP_REMOVED lines=19> */
.L_x_3580:
[----:B------:R-:W-:Y:S05]  /*3e00*/  BSYNC B0 ;  /* 0x0000000000007941 */ /* 0x000fea0003800000 */
.L_x_3579:
        /* <DEDUP_REMOVED lines=17> */
.L_x_3582:
[----:B------:R-:W-:Y:S05]  /*3f20*/  BSYNC B0 ;  /* 0x0000000000007941 */ /* 0x000fea0003800000 */
.L_x_3581:
        /* <DEDUP_REMOVED lines=18> */
.L_x_3584:
[----:B------:R-:W-:Y:S05]  /*4050*/  BSYNC B0 ;  /* 0x0000000000007941 */ /* 0x000fea0003800000 */
.L_x_3583:
        /* <DEDUP_REMOVED lines=17> */
.L_x_3586:
[----:B------:R-:W-:Y:S05]  /*4170*/  BSYNC B0 ;  /* 0x0000000000007941 */ /* 0x000fea0003800000 */
.L_x_3585:
        /* <DEDUP_REMOVED lines=20> */
.L_x_3588:
[----:B------:R-:W-:Y:S05]  /*42c0*/  BSYNC B0 ;  /* 0x0000000000007941 */ /* 0x000fea0003800000 */
.L_x_3587:
        /* <DEDUP_REMOVED lines=20> */
.L_x_3590:
[----:B------:R-:W-:Y:S05]  /*4410*/  BSYNC B0 ;  /* 0x0000000000007941 */ /* 0x000fea0003800000 */
.L_x_3589:
        /* <DEDUP_REMOVED lines=21> */
.L_x_3592:
[----:B------:R-:W-:Y:S05]  /*4570*/  BSYNC B0 ;  /* 0x0000000000007941 */ /* 0x000fea0003800000 */
.L_x_3591:
        /* <DEDUP_REMOVED lines=23> */
.L_x_3594:
[----:B------:R-:W-:Y:S05]  /*46f0*/  BSYNC B0 ;  /* 0x0000000000007941 */ /* 0x000fea0003800000 */
.L_x_3593:
        /* <DEDUP_REMOVED lines=24> */
.L_x_3596:
[----:B------:R-:W-:Y:S05]  /*4880*/  BSYNC B0 ;  /* 0x0000000000007941 */ /* 0x000fea0003800000 */
.L_x_3595:
        /* <DEDUP_REMOVED lines=26> */
.L_x_3598:
[----:B------:R-:W-:Y:S05]  /*4a30*/  BSYNC B0 ;  /* 0x0000000000007941 */ /* 0x000fea0003800000 */
.L_x_3597:
        /* <DEDUP_REMOVED lines=17> */
.L_x_3600:
[----:B------:R-:W-:Y:S05]  /*4b50*/  BSYNC B0 ;  /* 0x0000000000007941 */ /* 0x000fea0003800000 */
.L_x_3599:
        /* <DEDUP_REMOVED lines=17> */
.L_x_3602:
[----:B------:R-:W-:Y:S05]  /*4c70*/  BSYNC B0 ;  /* 0x0000000000007941 */ /* 0x000fea0003800000 */
.L_x_3601:
        /* <DEDUP_REMOVED lines=17> */
.L_x_3604:
[----:B------:R-:W-:Y:S05]  /*4d90*/  BSYNC B0 ;  /* 0x0000000000007941 */ /* 0x000fea0003800000 */
.L_x_3603:
        /* <DEDUP_REMOVED lines=17> */
.L_x_3606:
[----:B------:R-:W-:Y:S05]  /*4eb0*/  BSYNC B0 ;  /* 0x0000000000007941 */ /* 0x000fea0003800000 */
.L_x_3605:
        /* <DEDUP_REMOVED lines=25> */
.L_x_3608:
[----:B------:R-:W-:Y:S05]  /*5050*/  BSYNC B0 ;  /* 0x0000000000007941 */ /* 0x000fea0003800000 */
.L_x_3607:
        /* <DEDUP_REMOVED lines=8> */
[----:B------:R-:W3:Y:S01]  /*50e0*/  LDSM.16.M88.4 R76, [R241+0x3000] ;  /* 0x00300000f14c783b */ /* 0x000ee20000000200 */
[----:B------:R-:W-:Y:S01]  /*50f0*/  IMAD R3, R236, 0x2, R243 ;  /* 0x00000002ec037824 */ /* 0x000fe200078e02f3 */
[----:B------:R-:W-:Y:S01]  /*5100*/  R2UR UR5, R212 ;  /* 0x00000000d40572ca */ /* 0x000fe200000e0000 */
[----:B------:R-:W-:Y:S01]  /*5110*/  IMAD R235, R0, 0x2, R241 ;  /* 0x0000000200eb7824 */ /* 0x000fe200078e02f1 */
[----:B------:R-:W4:Y:S01]  /*5120*/  LDSM.16.M88.4 R44, [R241+0x5000] ;  /* 0x00500000f12c783b */ /* 0x000f220000000200 */
[----:B------:R-:W-:Y:S01]  /*5130*/  IMAD R239, R238, 0x2, R3 ;  /* 0x00000002eeef7824 */ /* 0x000fe200078e0203 */
[----:B------:R-:W-:Y:S01]  /*5140*/  UISETP.GT.AND UP0, UPT, UR14, UR11, UPT ;  /* 0x0000000b0e00728c */ /* 0x000fe2000bf04270 */
[----:B------:R-:W-:Y:S01]  /*5150*/  IMAD.SHL.U32 R245, R207, 0x2, RZ ;  /* 0x00000002cff57824 */ /* 0x000fe200078e00ff */
[----:B------:R-:W-:Y:S04]  /*5160*/  LDSM.16.M88.4 R140, [R206] ;  /* 0x00000000ce8c783b */ /* 0x000fe80000000200 */
[----:B------:R-:W4:Y:S01]  /*5170*/  LDSM.16.M88.4 R144, [R235+0x2000] ;  /* 0x00200000eb90783b */ /* 0x000f220000000200 */
[----:B------:R-:W-:-:S03]  /*5180*/  LOP3.LUT R245, R245, 0x6, RZ, 0xc0, !PT ;  /* 0x00000006f5f57812 */ /* 0x000fc600078ec0ff */
[----:B------:R-:W4:Y:S04]  /*5190*/  LDSM.16.M88.4 R28, [R241+0x6000] ;  /* 0x00600000f11c783b */ /* 0x000f280000000200 */
[----:B------:R-:W4:Y:S04]  /*51a0*/  LDSM.16.M88.4 R108, [R235+0x3000] ;  /* 0x00300000eb6c783b */ /* 0x000f280000000200 */
[----:B------:R-:W4:Y:S04]  /*51b0*/  LDSM.16.M88.4 R100, [R235+0x5000] ;  /* 0x00500000eb64783b */ /* 0x000f280000000200 */
[----:B------:R-:W4:Y:S04]  /*51c0*/  LDSM.16.M88.4 R84, [R241+0x2800] ;  /* 0x00280000f154783b */ /* 0x000f280000000200 */
[----:B------:R-:W4:Y:S01]  /*51d0*/  LDSM.16.M88.4 R68, [R241+0x3800] ;  /* 0x00380000f144783b */ /* 0x000f220000000200 */
[C---:B--2---:R-:W-:Y:S03]  /*51e0*/  HMMA.16816.F32 R96, R104.reuse, R92, RZ ;  /* 0x0000005c6860723c */ /* 0x044fe600000018ff */
[----:B------:R-:W2:Y:S04]  /*51f0*/  LDSM.16.M88.4 R52, [R241+0x4800] ;  /* 0x00480000f134783b */ /* 0x000ea80000000200 */
[----:B------:R-:W2:Y:S01]  /*5200*/  LDSM.16.M88.4 R36, [R241+0x5800] ;  /* 0x00580000f124783b */ /* 0x000ea20000000200 */
[C---:B------:R-:W-:Y:S03]  /*5210*/  HMMA.16816.F32 R92, R104.reuse, R94, RZ ;  /* 0x0000005e685c723c */ /* 0x040fe600000018ff */
[----:B------:R-:W2:Y:S03]  /*5220*/  LDSM.16.M88.4 R20, [R241+0x6800] ;  /* 0x00680000f114783b */ /* 0x000ea60000000200 */
[C---:B---3--:R-:W-:Y:S01]  /*5230*/  HMMA.16816.F32 R80, R104.reuse, R76, RZ ;  /* 0x0000004c6850723c */ /* 0x048fe200000018ff */
[----:B-1----:R-:W1:Y:S04]  /*5240*/  LDSM.16.M88.4 R4, [R241+0x7800] ;  /* 0x00780000f104783b */ /* 0x002e680000000200 */
[----:B------:R-:W-:Y:S01]  /*5250*/  LDSM.16.M88.4 R164, [R235+0x2800] ;  /* 0x00280000eba4783b */ /* 0x000fe20000000200 */
[C---:B----4-:R-:W-:Y:S03]  /*5260*/  HMMA.16816.F32 R48, R104.reuse, R44, RZ ;  /* 0x0000002c6830723c */ /* 0x050fe600000018ff */
[----:B------:R-:W-:Y:S03]  /*5270*/  LDSM.16.M88.4 R160, [R235+0x3800] ;  /* 0x00380000eba0783b */ /* 0x000fe60000000200 */
[C---:B------:R-:W-:Y:S01]  /*5280*/  HMMA.16816.F32 R76, R104.reuse, R78, RZ ;  /* 0x0000004e684c723c */ /* 0x040fe200000018ff */
        /* <DEDUP_REMOVED lines=8> */
[----:B------:R-:W3:Y:S03]  /*5310*/  LDSM.16.M88.4 R144, [R235+0x6000] ;  /* 0x00600000eb90783b */ /* 0x000ee60000000200 */
[----:B------:R-:W-:Y:S01]  /*5320*/  HMMA.16816.F32 R32, R104, R28, RZ ;  /* 0x0000001c6820723c */ /* 0x000fe200000018ff */
[----:B------:R-:W-:Y:S04]  /*5330*/  LDSM.16.M88.4 R124, [R241+0x8800] ;  /* 0x00880000f17c783b */ /* 0x000fe80000000200 */
[----:B------:R-:W-:Y:S01]  /*5340*/  LDSM.16.M88.4 R116, [R241+0x9000] ;  /* 0x00900000f174783b */ /* 0x000fe20000000200 */
[C---:B------:R-:W-:Y:S03]  /*5350*/  HMMA.16816.F32 R80, R140.reuse, R108, R80 ;  /* 0x0000006c8c50723c */ /* 0x040fe60000001850 */
[----:B------:R-:W-:Y:S03]  /*5360*/  LDSM.16.M88.4 R168, [R241+0x9800] ;  /* 0x00980000f1a8783b */ /* 0x000fe60000000200 */
[C---:B------:R-:W-:Y:S01]  /*5370*/  HMMA.16816.F32 R76, R140.reuse, R110, R76 ;  /* 0x0000006e8c4c723c */ /* 0x040fe2000000184c */
[----:B------:R-:W4:Y:S04]  /*5380*/  LDSM.16.M88.4 R108, [R235+0x6800] ;  /* 0x00680000eb6c783b */ /* 0x000f280000000200 */
[----:B------:R-:W-:Y:S01]  /*5390*/  LDSM.16.M88.4 R156, [R235+0x4000] ;  /* 0x00400000eb9c783b */ /* 0x000fe20000000200 */
[C---:B------:R-:W-:Y:S03]  /*53a0*/  HMMA.16816.F32 R48, R140.reuse, R100, R48 ;  /* 0x000000648c30723c */ /* 0x040fe60000001830 */
[----:B------:R-:W0:Y:S03]  /*53b0*/  LDGDEPBAR ;  /* 0x00000000000079af */ /* 0x000e260000000000 */
[----:B------:R-:W-:Y:S01]  /*53c0*/  HMMA.16816.F32 R44, R140, R102, R44 ;  /* 0x000000668c2c723c */ /* 0x000fe2000000182c */
[----:B------:R-:W4:Y:S05]  /*53d0*/  LDSM.16.M88.4 R100, [R235+0x7800] ;  /* 0x00780000eb64783b */ /* 0x000f2a0000000200 */
        /* <DEDUP_REMOVED lines=12> */
[----:B------:R-:W-:Y:S06]  /*54a0*/  HMMA.16816.F32 R4, R104, R6, RZ ;  /* 0x000000066804723c */ /* 0x000fec00000018ff */
[C---:B---3--:R-:W-:Y:S06]  /*54b0*/  HMMA.16816.F32 R32, R140.reuse, R144, R32 ;  /* 0x000000908c20723c */ /* 0x048fec0000001820 */
[----:B------:R-:W-:Y:S01]  /*54c0*/  HMMA.16816.F32 R88, R140, R164, R88 ;  /* 0x000000a48c58723c */ /* 0x000fe20000001858 */
[----:B------:R-:W-:-:S04]  /*54d0*/  VIADD R144, R241, 0x2000 ;  /* 0x00002000f1907836 */ /* 0x000fc80000000000 */
[----:B------:R-:W-:Y:S01]  /*54e0*/  @P0 VIADD R240, R144, 0xffffffc0 ;  /* 0xffffffc090f00836 */ /* 0x000fe20000000000 */
[C---:B------:R-:W-:Y:S01]  /*54f0*/  HMMA.16816.F32 R84, R140.reuse, R166, R84 ;  /* 0x000000a68c54723c */ /* 0x040fe20000001854 */
[----:B------:R-:W-:Y:S02]  /*5500*/  LDSM.16.M88.4 R164, [R235+0x8000] ;  /* 0x00800000eba4783b */ /* 0x000fe40000000200 */
[----:B------:R-:W-:Y:S02]  /*5510*/  IMAD R216, R0, 0x2, R240 ;  /* 0x0000000200d87824 */ /* 0x000fe400078e02f0 */
[----:B------:R-:W-:Y:S01]  /*5520*/  LDSM.16.M88.4 R196, [R240+0x7800] ;  /* 0x00780000f0c4783b */ /* 0x000fe20000000200 */
[----:B------:R-:W-:Y:S01]  /*5530*/  HMMA.16816.F32 R72, R140, R160, R72 ;  /* 0x000000a08c48723c */ /* 0x000fe20000001848 */
[C---:B------:R-:W-:Y:S02]  /*5540*/  VIADD R231, R240.reuse, 0x800 ;  /* 0x00000800f0e77836 */ /* 0x040fe40000000000 */
[----:B------:R-:W-:Y:S01]  /*5550*/  LDSM.16.M88.4 R192, [R216] ;  /* 0x00000000d8c0783b */ /* 0x000fe20000000200 */
[----:B------:R-:W-:-:S02]  /*5560*/  VIADD R230, R240, 0x1000 ;  /* 0x00001000f0e67836 */ /* 0x000fc40000000000 */
[C---:B------:R-:W-:Y:S01]  /*5570*/  HMMA.16816.F32 R68, R140.reuse, R162, R68 ;  /* 0x000000a28c44723c */ /* 0x040fe20000001844 */
[----:B------:R-:W-:Y:S01]  /*5580*/  LDSM.16.M88.4 R160, [R235+0x8800] ;  /* 0x00880000eba0783b */ /* 0x000fe20000000200 */
[C---:B------:R-:W-:Y:S02]  /*5590*/  VIADD R229, R240.reuse, 0x1800 ;  /* 0x00001800f0e57836 */ /* 0x040fe40000000000 */
[C---:B------:R-:W-:Y:S01]  /*55a0*/  VIADD R228, R240.reuse, 0x2000 ;  /* 0x00002000f0e47836 */ /* 0x040fe20000000000 */
[----:B------:R-:W-:Y:S01]  /*55b0*/  LDSM.16.M88.4 R188, [R216+0x800] ;  /* 0x00080000d8bc783b */ /* 0x000fe20000000200 */
[----:B------:R-:W-:Y:S01]  /*55c0*/  HMMA.16816.F32 R56, R140, R152, R56 ;  /* 0x000000988c38723c */ /* 0x000fe20000001838 */
[C---:B------:R-:W-:Y:S02]  /*55d0*/  VIADD R227, R240.reuse, 0x2800 ;  /* 0x00002800f0e37836 */ /* 0x040fe40000000000 */
[----:B------:R-:W-:Y:S01]  /*55e0*/  LDSM.16.M88.4 R184, [R216+0x1000] ;  /* 0x00100000d8b8783b */ /* 0x000fe20000000200 */
[----:B------:R-:W-:-:S02]  /*55f0*/  VIADD R226, R240, 0x3000 ;  /* 0x00003000f0e27836 */ /* 0x000fc40000000000 */
[C---:B------:R-:W-:Y:S01]  /*5600*/  HMMA.16816.F32 R52, R140.reuse, R154, R52 ;  /* 0x0000009a8c34723c */ /* 0x040fe20000001834 */
[----:B------:R-:W1:Y:S01]  /*5610*/  LDSM.16.M88.4 R152, [R235+0x7000] ;  /* 0x00700000eb98783b */ /* 0x000e620000000200 */
        /* <DEDUP_REMOVED lines=8> */
[----:B------:R-:W2:Y:S01]  /*56a0*/  LDSM.16.M88.4 R148, [R235+0x9000] ;  /* 0x00900000eb94783b */ /* 0x000ea20000000200 */
[C---:B------:R-:W-:Y:S02]  /*56b0*/  VIADD R221, R240.reuse, 0x5800 ;  /* 0x00005800f0dd7836 */ /* 0x040fe40000000000 */
[C---:B------:R-:W-:Y:S01]  /*56c0*/  VIADD R220, R240.reuse, 0x6000 ;  /* 0x00006000f0dc7836 */ /* 0x040fe20000000000 */
[----:B------:R-:W-:Y:S01]  /*56d0*/  LDSM.16.M88.4 R172, [R216+0x2800] ;  /* 0x00280000d8ac783b */ /* 0x000fe20000000200 */
[----:B------:R-:W-:Y:S01]  /*56e0*/  HMMA.16816.F32 R28, R140, R146, R28 ;  /* 0x000000928c1c723c */ /* 0x000fe2000000181c */
[C---:B------:R-:W-:Y:S02]  /*56f0*/  VIADD R219, R240.reuse, 0x6800 ;  /* 0x00006800f0db7836 */ /* 0x040fe40000000000 */
[----:B------:R-:W3:Y:S01]  /*5700*/  LDSM.16.M88.4 R144, [R235+0x9800] ;  /* 0x00980000eb90783b */ /* 0x000ee20000000200 */
[----:B------:R-:W-:-:S02]  /*5710*/  VIADD R218, R240, 0x7000 ;  /* 0x00007000f0da7836 */ /* 0x000fc40000000000 */
[----:B----4-:R-:W-:Y:S01]  /*5720*/  HMMA.16816.F32 R24, R140, R108, R24 ;  /* 0x0000006c8c18723c */ /* 0x010fe20000001818 */
[----:B------:R-:W-:-:S05]  /*5730*/  VIADD R217, R240, 0x7800 ;  /* 0x00007800f0d97836 */ /* 0x000fca0000000000 */
[C---:B------:R-:W-:Y:S01]  /*5740*/  HMMA.16816.F32 R20, R140.reuse, R110, R20 ;  /* 0x0000006e8c14723c */ /* 0x040fe20000001814 */
[----:B------:R4:W-:Y:S05]  /*5750*/  LDSM.16.M88.4 R108, [R3] ;  /* 0x00000000036c783b */ /* 0x0009ea0000000200 */
[C---:B------:R-:W-:Y:S06]  /*5760*/  HMMA.16816.F32 R8, R140.reuse, R100, R8 ;  /* 0x000000648c08723c */ /* 0x040fec0000001808 */
[----:B------:R-:W-:Y:S01]  /*5770*/  HMMA.16816.F32 R4, R140, R102, R4 ;  /* 0x000000668c04723c */ /* 0x000fe20000001804 */
[----:B------:R-:W3:Y:S05]  /*5780*/  LDSM.16.M88.4 R100, [R240+0x1000] ;  /* 0x00100000f064783b */ /* 0x000eea0000000200 */
[C---:B------:R-:W-:Y:S06]  /*5790*/  HMMA.16816.F32 R64, R104.reuse, R60, RZ ;  /* 0x0000003c6840723c */ /* 0x040fec00000018ff */
[----:B------:R-:W-:Y:S01]  /*57a0*/  HMMA.16816.F32 R16, R104, R12, RZ ;  /* 0x0000000c6810723c */ /* 0x000fe200000018ff */
[----:B----4-:R-:W-:-:S02]  /*57b0*/  LOP3.LUT R3, R202, R203, RZ, 0xfc, !PT ;  /* 0x000000cbca037212 */ /* 0x010fc400078efcff */
[----:B------:R-:W-:-:S03]  /*57c0*/  VIMNMX R203, R2, UR20, PT ;  /* 0x0000001402cb7c48 */ /* 0x000fc6000bfe0100 */
        /* <DEDUP_REMOVED lines=13> */
[----:B------:R-:W4:Y:S05]  /*58a0*/  LDSM.16.M88.4 R156, [R240] ;  /* 0x00000000f09c783b */ /* 0x000f2a0000000200 */
[C---:B-1----:R-:W-:Y:S06]  /*58b0*/  HMMA.16816.F32 R16, R140.reuse, R152, R16 ;  /* 0x000000988c10723c */ /* 0x042fec0000001810 */
[C---:B------:R-:W-:Y:S01]  /*58c0*/  HMMA.16816.F32 R12, R140.reuse, R154, R12 ;  /* 0x0000009a8c0c723c */ /* 0x040fe2000000180c */
[----:B------:R-:W1:Y:S05]  /*58d0*/  LDSM.16.M88.4 R152, [R240+0x800] ;  /* 0x00080000f098783b */ /* 0x000e6a0000000200 */
[C---:B------:R-:W-:Y:S06]  /*58e0*/  HMMA.16816.F32 R136, R140.reuse, R164, R136 ;  /* 0x000000a48c88723c */ /* 0x040fec0000001888 */
        /* <DEDUP_REMOVED lines=32> */
[----:B------:R-:W3:Y:S05]  /*5af0*/  LDSM.16.M88.4 R100, [R239] ;  /* 0x00000000ef64783b */ /* 0x000eea0000000200 */
        /* <DEDUP_REMOVED lines=11> */
[----:B------:R-:W-:Y:S05]  /*5bb0*/  LDSM.16.M88.4 R156, [R216+0x4800] ;  /* 0x00480000d89c783b */ /* 0x000fea0000000200 */
[C---:B-1----:R-:W-:Y:S06]  /*5bc0*/  HMMA.16816.F32 R16, R108.reuse, R152, R16 ;  /* 0x000000986c10723c */ /* 0x042fec0000001810 */
[C---:B------:R-:W-:Y:S01]  /*5bd0*/  HMMA.16816.F32 R12, R108.reuse, R154, R12 ;  /* 0x0000009a6c0c723c */ /* 0x040fe2000000180c */
[----:B------:R-:W-:Y:S05]  /*5be0*/  LDSM.16.M88.4 R152, [R216+0x5000] ;  /* 0x00500000d898783b */ /* 0x000fea0000000200 */
[C---:B--2---:R-:W-:Y:S06]  /*5bf0*/  HMMA.16816.F32 R136, R108.reuse, R148, R136 ;  /* 0x000000946c88723c */ /* 0x044fec0000001888 */
        /* <DEDUP_REMOVED lines=8> */
[C---:B------:R-:W-:Y:S06]  /*5c80*/  HMMA.16816.F32 R112, R108.reuse, R196, R112 ;  /* 0x000000c46c70723c */ /* 0x040fec0000001870 */
[----:B------:R-:W-:Y:S01]  /*5c90*/  HMMA.16816.F32 R104, R108, R198, R104 ;  /* 0x000000c66c68723c */ /* 0x000fe20000001868 */
[----:B------:R-:W1:Y:S05]  /*5ca0*/  LDSM.16.M88.4 R108, [R216+0x7000] ;  /* 0x00700000d86c783b */ /* 0x000e6a0000000200 */
[C---:B------:R-:W-:Y:S06]  /*5cb0*/  HMMA.16816.F32 R96, R100.reuse, R192, R96 ;  /* 0x000000c06460723c */ /* 0x040fec0000001860 */
[----:B------:R-:W-:Y:S01]  /*5cc0*/  HMMA.16816.F32 R92, R100, R194, R92 ;  /* 0x000000c2645c723c */ /* 0x000fe2000000185c */
[----:B------:R-:W2:Y:S01]  /*5cd0*/  LDSM.16.M88.4 R192, [R216+0x7800] ;  /* 0x00780000d8c0783b */ /* 0x000ea20000000200 */
[----:B------:R-:W-:-:S04]  /*5ce0*/  DEPBAR.LE SB0, 0x0 ;  /* 0x000080000000791a */ /* 0x000fc80000000000 */
[C---:B------:R-:W-:Y:S06]  /*5cf0*/  HMMA.16816.F32 R88, R100.reuse, R188, R88 ;  /* 0x000000bc6458723c */ /* 0x040fec0000001858 */
[C---:B------:R-:W-:Y:S06]  /*5d00*/  HMMA.16816.F32 R84, R100.reuse, R190, R84 ;  /* 0x000000be6454723c */ /* 0x040fec0000001854 */
[C---:B------:R-:W-:Y:S06]  /*5d10*/  HMMA.16816.F32 R80, R100.reuse, R184, R80 ;  /* 0x000000b86450723c */ /* 0x040fec0000001850 */
[C---:B------:R-:W-:Y:S06]  /*5d20*/  HMMA.16816.F32 R76, R100.reuse, R186, R76 ;  /* 0x000000ba644c723c */ /* 0x040fec000000184c */
[C---:B-1----:R-:W-:Y:S06]  /*5d30*/  HMMA.16816.F32 R116, R100.reuse, R110, R116 ;  /* 0x0000006e6474723c */ /* 0x042fec0000001874 */
[----:B------:R-:W-:Y:S01]  /*5d40*/  HMMA.16816.F32 R120, R100, R108, R120 ;  /* 0x0000006c6478723c */ /* 0x000fe20000001878 */
[----:B------:R-:W-:-:S05]  /*5d50*/  IMAD.MOV.U32 R111, RZ, RZ, 0x8 ;  /* 0x00000008ff6f7424 */ /* 0x000fca00078e00ff */
[----:B------:R-:W-:Y:S01]  /*5d60*/  VIADDMNMX R202, R2, R111, UR20, PT ;  /* 0x0000001402ca7e46 */ /* 0x000fe2000b80016f */
[----:B------:R-:W-:Y:S01]  /*5d70*/  VIADD R109, R245, UR16 ;  /* 0x00000010f56d7c36 */ /* 0x000fe20008000000 */
[C---:B------:R-:W-:Y:S03]  /*5d80*/  HMMA.16816.F32 R72, R100.reuse, R180, R72 ;  /* 0x000000b46448723c */ /* 0x040fe60000001848 */
[C---:B------:R-:W-:Y:S01]  /*5d90*/  VIADD R0, R109.reuse, 0x1 ;  /* 0x000000016d007836 */ /* 0x040fe20000000000 */
[----:B------:R-:W-:Y:S01]  /*5da0*/  I2FP.F32.S32 R111, R109 ;  /* 0x0000006d006f7245 */ /* 0x000fe20000201400 */
[C---:B------:R-:W-:Y:S01]  /*5db0*/  VIADD R2, R109.reuse, 0x9 ;  /* 0x000000096d027836 */ /* 0x040fe20000000000 */
[----:B------:R-:W-:Y:S01]  /*5dc0*/  HMMA.16816.F32 R68, R100, R182, R68 ;  /* 0x000000b66444723c */ /* 0x000fe20000001844 */
[----:B------:R-:W-:Y:S02]  /*5dd0*/  ISETP.GE.AND P4, PT, R109, R202, PT ;  /* 0x000000ca6d00720c */ /* 0x000fe40003f86270 */
[----:B------:R-:W-:Y:S01]  /*5de0*/  FFMA.FTZ R98, R111, UR5, R98 ;  /* 0x000000056f627c23 */ /* 0x000fe20008010062 */
[----:B------:R-:W-:-:S02]  /*5df0*/  ISETP.GE.AND P0, PT, R0, R203, PT ;  /* 0x000000cb0000720c */ /* 0x000fc40003f06270 */
[C---:B------:R-:W-:Y:S01]  /*5e00*/  HMMA.16816.F32 R64, R100.reuse, R176, R64 ;  /* 0x000000b06440723c */ /* 0x040fe20000001840 */
[----:B------:R-:W-:Y:S02]  /*5e10*/  ISETP.GE.AND P1, PT, R0, R202, PT ;  /* 0x000000ca0000720c */ /* 0x000fe40003f26270 */
[----:B------:R-:W-:Y:S01]  /*5e20*/  FSEL R237, R98, -INF , !P4 ;  /* 0xff80000062ed7808 */ /* 0x000fe20006000000 */
[----:B------:R-:W-:Y:S01]  /*5e30*/  VIADD R98, R109, 0xf1 ;  /* 0x000000f16d627836 */ /* 0x000fe20000000000 */
[----:B------:R-:W-:Y:S01]  /*5e40*/  I2FP.F32.S32 R0, R0 ;  /* 0x0000000000007245 */ /* 0x000fe20000201400 */
[C---:B------:R-:W-:Y:S01]  /*5e50*/  HMMA.16816.F32 R60, R100.reuse, R178, R60 ;  /* 0x000000b2643c723c */ /* 0x040fe2000000183c */
[C---:B------:R-:W-:Y:S02]  /*5e60*/  ISETP.GE.AND P2, PT, R2.reuse, R203, PT ;  /* 0x000000cb0200720c */ /* 0x040fe40003f46270 */
[----:B------:R-:W-:Y:S01]  /*5e70*/  ISETP.GE.AND P4, PT, R2, R202, PT ;  /* 0x000000ca0200720c */ /* 0x000fe20003f86270 */
[C---:B------:R-:W-:Y:S01]  /*5e80*/  FFMA.FTZ R97, R0.reuse, UR5, R97 ;  /* 0x0000000500617c23 */ /* 0x040fe20008010061 */
[----:B------:R-:W-:Y:S01]  /*5e90*/  I2FP.F32.S32 R2, R2 ;  /* 0x0000000200027245 */ /* 0x000fe20000201400 */
[----:B------:R-:W-:Y:S01]  /*5ea0*/  HMMA.16816.F32 R56, R100, R172, R56 ;  /* 0x000000ac6438723c */ /* 0x000fe20000001838 */
[----:B------:R-:W-:-:S02]  /*5eb0*/  FFMA.FTZ R99, R0, UR5, R99 ;  /* 0x0000000500637c23 */ /* 0x000fc40008010063 */
[----:B------:R-:W-:Y:S01]  /*5ec0*/  FSEL R108, R97, -INF , !P0 ;  /* 0xff800000616c7808 */ /* 0x000fe20004000000 */
[C---:B------:R-:W-:Y:S01]  /*5ed0*/  FFMA.FTZ R0, R2.reuse, UR5, R93 ;  /* 0x0000000502007c23 */ /* 0x040fe2000801005d */
[----:B------:R-:W-:Y:S01]  /*5ee0*/  FFMA.FTZ R233, R2, UR5, R95 ;  /* 0x0000000502e97c23 */ /* 0x000fe2000801005f */
[C---:B------:R-:W-:Y:S01]  /*5ef0*/  HMMA.16816.F32 R52, R100.reuse, R174, R52 ;  /* 0x000000ae6434723c */ /* 0x040fe20000001834 */
[----:B------:R-:W-:Y:S01]  /*5f00*/  VIADD R95, R109, 0x10 ;  /* 0x000000106d5f7836 */ /* 0x000fe20000000000 */
[----:B------:R-:W-:Y:S01]  /*5f10*/  FSEL R198, R99, -INF , !P1 ;  /* 0xff80000063c67808 */ /* 0x000fe20004800000 */
[C---:B------:R-:W-:Y:S01]  /*5f20*/  VIADD R2, R109.reuse, 0x11 ;  /* 0x000000116d027836 */ /* 0x040fe20000000000 */
[----:B------:R-:W-:Y:S01]  /*5f30*/  FSEL R0, R0, -INF , !P2 ;  /* 0xff80000000007808 */ /* 0x000fe20005000000 */
[----:B------:R-:W-:Y:S01]  /*5f40*/  VIADD R93, R109, 0x18 ;  /* 0x000000186d5d7836 */ /* 0x000fe20000000000 */
[----:B------:R-:W-:Y:S01]  /*5f50*/  HMMA.16816.F32 R48, R100, R168, R48 ;  /* 0x000000a86430723c */ /* 0x000fe20000001830 */
[----:B------:R-:W-:Y:S01]  /*5f60*/  FSEL R233, R233, -INF , !P4 ;  /* 0xff800000e9e97808 */ /* 0x000fe20006000000 */
[----:B------:R-:W-:Y:S01]  /*5f70*/  VIADD R97, R109, 0xf8 ;  /* 0x000000f86d617836 */ /* 0x000fe20000000000 */
[----:B------:R-:W-:-:S02]  /*5f80*/  ISETP.GE.AND P0, PT, R95, R203, PT ;  /* 0x000000cb5f00720c */ /* 0x000fc40003f06270 */
[-C--:B------:R-:W-:Y:S01]  /*5f90*/  ISETP.GE.AND P1, PT, R95, R202.reuse, PT ;  /* 0x000000ca5f00720c */ /* 0x080fe20003f26270 */
[C---:B------:R-:W-:Y:S01]  /*5fa0*/  HMMA.16816.F32 R44, R100.reuse, R170, R44 ;  /* 0x000000aa642c723c */ /* 0x040fe2000000182c */
[C---:B------:R-:W-:Y:S02]  /*5fb0*/  ISETP.GE.AND P2, PT, R93.reuse, R203, PT ;  /* 0x000000cb5d00720c */ /* 0x040fe40003f46270 */
[----:B------:R-:W-:Y:S02]  /*5fc0*/  ISETP.GE.AND P4, PT, R93, R202, PT ;  /* 0x000000ca5d00720c */ /* 0x000fe40003f86270 */
[----:B------:R-:W-:Y:S01]  /*5fd0*/  I2FP.F32.S32 R95, R95 ;  /* 0x0000005f005f7245 */ /* 0x000fe20000201400 */
[----:B------:R-:W-:Y:S01]  /*5fe0*/  HMMA.16816.F32 R40, R100, R164, R40 ;  /* 0x000000a46428723c */ /* 0x000fe20000001828 */
[----:B------:R-:W-:-:S03]  /*5ff0*/  I2FP.F32.S32 R93, R93 ;  /* 0x0000005d005d7245 */ /* 0x000fc60000201400 */
[C---:B------:R-:W-:Y:S01]  /*6000*/  FFMA.FTZ R234, R95.reuse, UR5, R88 ;  /* 0x000000055fea7c23 */ /* 0x040fe20008010058 */
[----:B------:R-:W-:Y:S01]  /*6010*/  FFMA.FTZ R90, R95, UR5, R90 ;  /* 0x000000055f5a7c23 */ /* 0x000fe2000801005a */
[C---:B------:R-:W-:Y:S01]  /*6020*/  HMMA.16816.F32 R36, R100.reuse, R166, R36 ;  /* 0x000000a66424723c */ /* 0x040fe20000001824 */
[C---:B------:R-:W-:Y:S01]  /*6030*/  FFMA.FTZ R110, R93.reuse, UR5, R84 ;  /* 0x000000055d6e7c23 */ /* 0x040fe20008010054 */
[----:B------:R-:W-:Y:S01]  /*6040*/  FFMA.FTZ R86, R93, UR5, R86 ;  /* 0x000000055d567c23 */ /* 0x000fe20008010056 */
[C---:B------:R-:W-:Y:S01]  /*6050*/  VIADD R84, R109.reuse, 0x19 ;  /* 0x000000196d547836 */ /* 0x040fe20000000000 */
[----:B------:R-:W-:Y:S01]  /*6060*/  FSEL R234, R234, -INF , !P0 ;  /* 0xff800000eaea7808 */ /* 0x000fe20004000000 */
[C---:B------:R-:W-:Y:S01]  /*6070*/  VIADD R88, R109.reuse, 0x20 ;  /* 0x000000206d587836 */ /* 0x040fe20000000000 */
[----:B------:R-:W-:Y:S01]  /*6080*/  HMMA.16816.F32 R32, R100, R160, R32 ;  /* 0x000000a06420723c */ /* 0x000fe20000001820 */
[----:B------:R-:W-:Y:S01]  /*6090*/  FSEL R110, R110, -INF , !P2 ;  /* 0xff8000006e6e7808 */ /* 0x000fe20005000000 */
[----:B------:R-:W-:Y:S01]  /*60a0*/  VIADD R93, R109, 0xf0 ;  /* 0x000000f06d5d7836 */ /* 0x000fe20000000000 */
[----:B------:R-:W-:-:S02]  /*60b0*/  FSEL R178, R86, -INF , !P4 ;  /* 0xff80000056b27808 */ /* 0x000fc40006000000 */
[----:B------:R-:W-:Y:S01]  /*60c0*/  ISETP.GE.AND P0, PT, R84, R203, PT ;  /* 0x000000cb5400720c */ /* 0x000fe20003f06270 */
        /* <DEDUP_REMOVED lines=12> */
[----:B------:R-:W-:Y:S01]  /*6190*/  HMMA.16816.F32 R104, R100, R194, R104 ;  /* 0x000000c26468723c */ /* 0x000fe20000001868 */
[----:B------:R-:W-:-:S06]  /*61a0*/  VIADD R193, R109, 0x50 ;  /* 0x000000506dc17836 */ /* 0x000fcc0000000000 */
[----:B------:R-:W-:Y:S01]  /*61b0*/  VIADD R101, R109, 0x8 ;  /* 0x000000086d657836 */ /* 0x000fe20000000000 */
[----:B------:R-:W-:Y:S01]  /*61c0*/  FSEL R194, R90, -INF , !P1 ;  /* 0xff8000005ac27808 */ /* 0x000fe20004800000 */
[----:B------:R-:W-:Y:S01]  /*61d0*/  BAR.SYNC.DEFER_BLOCKING 0x0 ;  /* 0x0000000000007b1d */ /* 0x000fe20000010000 */
[-C--:B------:R-:W-:Y:S02]  /*61e0*/  ISETP.GE.AND P1, PT, R84, R202.reuse, PT ;  /* 0x000000ca5400720c */ /* 0x080fe40003f26270 */
[C---:B------:R-:W-:Y:S02]  /*61f0*/  ISETP.GE.AND P6, PT, R101.reuse, R203, PT ;  /* 0x000000cb6500720c */ /* 0x040fe40003fc6270 */
[----:B------:R-:W-:Y:S02]  /*6200*/  ISETP.GE.AND P5, PT, R101, R202, PT ;  /* 0x000000ca6500720c */ /* 0x000fe40003fa6270 */
        /* <DEDUP_REMOVED lines=8> */
[C---:B------:R-:W-:Y:S02]  /*6290*/  ISETP.GE.AND P6, PT, R2.reuse, R203, PT ;  /* 0x000000cb0200720c */ /* 0x040fe40003fc6270 */
[----:B------:R-:W-:-:S02]  /*62a0*/  ISETP.GE.AND P5, PT, R2, R202, PT ;  /* 0x000000ca0200720c */ /* 0x000fc40003fa6270 */
[----:B------:R-:W-:Y:S02]  /*62b0*/  I2FP.F32.S32 R2, R2 ;  /* 0x0000000200027245 */ /* 0x000fe40000201400 */
[----:B------:R-:W-:Y:S02]  /*62c0*/  FSEL R252, R85, -INF , !P0 ;  /* 0xff80000055fc7808 */ /* 0x000fe40004000000 */
[----:B------:R-:W-:Y:S01]  /*62d0*/  FSEL R251, R87, -INF , !P1 ;  /* 0xff80000057fb7808 */ /* 0x000fe20004800000 */
[C---:B------:R-:W-:Y:S01]  /*62e0*/  FFMA.FTZ R89, R2.reuse, UR5, R89 ;  /* 0x0000000502597c23 */ /* 0x040fe20008010059 */
[----:B------:R-:W-:Y:S01]  /*62f0*/  FFMA.FTZ R91, R2, UR5, R91 ;  /* 0x00000005025b7c23 */ /* 0x000fe2000801005b */
[----:B------:R-:W-:-:S03]  /*6300*/  VIADD R2, R109, 0x21 ;  /* 0x000000216d027836 */ /* 0x000fc60000000000 */
[----:B------:R-:W-:Y:S02]  /*6310*/  FSEL R232, R89, -INF , !P6 ;  /* 0xff80000059e87808 */ /* 0x000fe40007000000 */
[C---:B------:R-:W-:Y:S02]  /*6320*/  ISETP.GE.AND P2, PT, R2.reuse, R203, PT ;  /* 0x000000cb0200720c */ /* 0x040fe40003f46270 */
[----:B------:R-:W-:Y:S02]  /*6330*/  ISETP.GE.AND P4, PT, R2, R202, PT ;  /* 0x000000ca0200720c */ /* 0x000fe40003f86270 */
[----:B------:R-:W-:Y:S02]  /*6340*/  I2FP.F32.S32 R2, R2 ;  /* 0x0000000200027245 */ /* 0x000fe40000201400 */
[----:B------:R-:W-:Y:S02]  /*6350*/  I2FP.F32.S32 R89, R88 ;  /* 0x0000005800597245 */ /* 0x000fe40000201400 */
[----:B------:R-:W-:Y:S01]  /*6360*/  FSEL R192, R91, -INF , !P5 ;  /* 0xff8000005bc07808 */ /* 0x000fe20006800000 */
[----:B------:R-:W-:Y:S01]  /*6370*/  FFMA.FTZ R215, R2, UR5, R83 ;  /* 0x0000000502d77c23 */ /* 0x000fe20008010053 */
[----:B------:R-:W-:-:S02]  /*6380*/  VIADD R83, R109, 0x28 ;  /* 0x000000286d537836 */ /* 0x000fc40000000000 */
[C---:B------:R-:W-:Y:S01]  /*6390*/  FFMA.FTZ R80, R89.reuse, UR5, R80 ;  /* 0x0000000559507c23 */ /* 0x040fe20008010050 */
[----:B------:R-:W-:Y:S01]  /*63a0*/  FFMA.FTZ R82, R89, UR5, R82 ;  /* 0x0000000559527c23 */ /* 0x000fe20008010052 */
[----:B------:R-:W-:Y:S01]  /*63b0*/  FFMA.FTZ R248, R2, UR5, R81 ;  /* 0x0000000502f87c23 */ /* 0x000fe20008010051 */
[CC--:B------:R-:W-:Y:S01]  /*63c0*/  ISETP.GE.AND P6, PT, R88.reuse, R203.reuse, PT ;  /* 0x000000cb5800720c */ /* 0x0c0fe20003fc6270 */
[C---:B------:R-:W-:Y:S01]  /*63d0*/  VIADD R2, R109.reuse, 0x29 ;  /* 0x000000296d027836 */ /* 0x040fe20000000000 */
[-C--:B------:R-:W-:Y:S01]  /*63e0*/  ISETP.GE.AND P5, PT, R88, R202.reuse, PT ;  /* 0x000000ca5800720c */ /* 0x080fe20003fa6270 */
[----:B------:R-:W-:Y:S01]  /*63f0*/  VIADD R81, R109, 0x30 ;  /* 0x000000306d517836 */ /* 0x000fe20000000000 */
[C---:B------:R-:W-:Y:S02]  /*6400*/  ISETP.GE.AND P0, PT, R83.reuse, R203, PT ;  /* 0x000000cb5300720c */ /* 0x040fe40003f06270 */
[----:B------:R-:W-:Y:S02]  /*6410*/  ISETP.GE.AND P1, PT, R83, R202, PT ;  /* 0x000000ca5300720c */ /* 0x000fe40003f26270 */
[----:B------:R-:W-:-:S02]  /*6420*/  I2FP.F32.S32 R83, R83 ;  /* 0x0000005300537245 */ /* 0x000fc40000201400 */
[----:B------:R-:W-:Y:S02]  /*6430*/  FSEL R250, R80, -INF , !P6 ;  /* 0xff80000050fa7808 */ /* 0x000fe40007000000 */
[----:B------:R-:W-:Y:S01]  /*6440*/  FSEL R249, R82, -INF , !P5 ;  /* 0xff80000052f97808 */ /* 0x000fe20006800000 */
[C---:B------:R-:W-:Y:S01]  /*6450*/  FFMA.FTZ R78, R83.reuse, UR5, R78 ;  /* 0x00000005534e7c23 */ /* 0x040fe2000801004e */
[CC--:B------:R-:W-:Y:S02]  /*6460*/  ISETP.GE.AND P6, PT, R2.reuse, R203.reuse, PT ;  /* 0x000000cb0200720c */ /* 0x0c0fe40003fc6270 */
[----:B------:R-:W-:Y:S02]  /*6470*/  ISETP.GE.AND P5, PT, R2, R202, PT ;  /* 0x000000ca0200720c */ /* 0x000fe40003fa6270 */
        /* <DEDUP_REMOVED lines=8> */
[----:B------:R-:W-:Y:S01]  /*6500*/  ISETP.GE.AND P4, PT, R81, R202, PT ;  /* 0x000000ca5100720c */ /* 0x000fe20003f86270 */
[----:B------:R-:W-:Y:S01]  /*6510*/  VIADD R80, R109, 0x31 ;  /* 0x000000316d507836 */ /* 0x000fe20000000000 */
[----:B------:R-:W-:-:S02]  /*6520*/  I2FP.F32.S32 R81, R81 ;  /* 0x0000005100517245 */ /* 0x000fc40000201400 */
[----:B------:R-:W-:Y:S02]  /*6530*/  FSEL R2, R2, -INF , !P0 ;  /* 0xff80000002027808 */ /* 0x000fe40004000000 */
[----:B------:R-:W-:Y:S01]  /*6540*/  FSEL R103, R77, -INF , !P6 ;  /* 0xff8000004d677808 */ /* 0x000fe20007000000 */
[C---:B------:R-:W-:Y:S01]  /*6550*/  FFMA.FTZ R101, R81.reuse, UR5, R72 ;  /* 0x0000000551657c23 */ /* 0x040fe20008010048 */
[----:B------:R-:W-:Y:S01]  /*6560*/  FFMA.FTZ R74, R81, UR5, R74 ;  /* 0x00000005514a7c23 */ /* 0x000fe2000801004a */
[----:B------:R1:W-:Y:S01]  /*6570*/  STL [R1+0x4], R2 ;  /* 0x0000040201007387 */ /* 0x0003e20000100800 */
[----:B------:R-:W-:Y:S01]  /*6580*/  VIADD R72, R109, 0x39 ;  /* 0x000000396d487836 */ /* 0x000fe20000000000 */
[----:B------:R-:W-:Y:S02]  /*6590*/  I2FP.F32.S32 R77, R76 ;  /* 0x0000004c004d7245 */ /* 0x000fe40000201400 */
[----:B------:R-:W-:Y:S02]  /*65a0*/  FSEL R101, R101, -INF , !P2 ;  /* 0xff80000065657808 */ /* 0x000fe40005000000 */
[----:B------:R-:W-:Y:S01]  /*65b0*/  FSEL R197, R74, -INF , !P4 ;  /* 0xff8000004ac57808 */ /* 0x000fe20006000000 */
[----:B------:R-:W-:Y:S01]  /*65c0*/  FFMA.FTZ R70, R77, UR5, R70 ;  /* 0x000000054d467c23 */ /* 0x000fe20008010046 */
[----:B------:R-:W-:-:S02]  /*65d0*/  ISETP.GE.AND P2, PT, R72, R203, PT ;  /* 0x000000cb4800720c */ /* 0x000fc40003f46270 */
[----:B------:R-:W-:Y:S02]  /*65e0*/  ISETP.GE.AND P4, PT, R72, R202, PT ;  /* 0x000000ca4800720c */ /* 0x000fe40003f86270 */
[-C--:B------:R-:W-:Y:S02]  /*65f0*/  ISETP.GE.AND P0, PT, R80, R203.reuse, PT ;  /* 0x000000cb5000720c */ /* 0x080fe40003f06270 */
[----:B------:R-:W-:Y:S02]  /*6600*/  I2FP.F32.S32 R72, R72 ;  /* 0x0000004800487245 */ /* 0x000fe40000201400 */
[----:B------:R-:W-:Y:S02]  /*6610*/  ISETP.GE.AND P6, PT, R76, R203, PT ;  /* 0x000000cb4c00720c */ /* 0x000fe40003fc6270 */
[----:B------:R-:W-:Y:S01]  /*6620*/  FSEL R213, R78, -INF , !P1 ;  /* 0xff8000004ed57808 */ /* 0x000fe20004800000 */
[----:B------:R-:W-:Y:S01]  /*6630*/  FFMA.FTZ R145, R72, UR5, R71 ;  /* 0x0000000548917c23 */ /* 0x000fe20008010047 */
[----:B------:R-:W-:Y:S01]  /*6640*/  ISETP.GE.AND P1, PT, R80, R202, PT ;  /* 0x000000ca5000720c */ /* 0x000fe20003f26270 */
[----:B------:R-:W-:Y:S01]  /*6650*/  VIADD R71, R109, 0x40 ;  /* 0x000000406d477836 */ /* 0x000fe20000000000 */
[----:B------:R-:W-:Y:S01]  /*6660*/  FSEL R207, R79, -INF , !P5 ;  /* 0xff8000004fcf7808 */ /* 0x000fe20006800000 */
[----:B------:R-:W-:Y:S01]  /*6670*/  VIADD R79, R109, 0xd0 ;  /* 0x000000d06d4f7836 */ /* 0x000fe20000000000 */
[----:B------:R-:W-:Y:S01]  /*6680*/  FSEL R145, R145, -INF , !P4 ;  /* 0xff80000091917808 */ /* 0x000fe20006000000 */
[----:B------:R-:W-:Y:S01]  /*6690*/  VIADD R78, R109, 0xd1 ;  /* 0x000000d16d4e7836 */ /* 0x000fe20000000000 */
[----:B-1----:R-:W-:-:S02]  /*66a0*/  I2FP.F32.S32 R2, R80 ;  /* 0x0000005000027245 */ /* 0x002fc40000201400 */
[----:B------:R-:W-:-:S03]  /*66b0*/  ISETP.GE.AND P5, PT, R76, R202, PT ;  /* 0x000000ca4c00720c */ /* 0x000fc60003fa6270 */
[C---:B------:R-:W-:Y:S01]  /*66c0*/  FFMA.FTZ R73, R2.reuse, UR5, R73 ;  /* 0x0000000502497c23 */ /* 0x040fe20008010049 */
[----:B------:R-:W-:Y:S01]  /*66d0*/  FFMA.FTZ R75, R2, UR5, R75 ;  /* 0x00000005024b7c23 */ /* 0x000fe2000801004b */
[----:B------:R-:W-:Y:S01]  /*66e0*/  FFMA.FTZ R2, R77, UR5, R68 ;  /* 0x000000054d027c23 */ /* 0x000fe20008010044 */
[----:B------:R-:W-:Y:S01]  /*66f0*/  FFMA.FTZ R68, R72, UR5, R69 ;  /* 0x0000000548447c23 */ /* 0x000fe20008010045 */
[----:B------:R-:W-:Y:S01]  /*6700*/  VIADD R72, R109, 0x41 ;  /* 0x000000416d487836 */ /* 0x000fe20000000000 */
[----:B------:R-:W-:Y:S01]  /*6710*/  FSEL R73, R73, -INF , !P0 ;  /* 0xff80000049497808 */ /* 0x000fe20004000000 */
[C---:B------:R-:W-:Y:S01]  /*6720*/  VIADD R69, R109.reuse, 0x48 ;  /* 0x000000486d457836 */ /* 0x040fe20000000000 */
[----:B------:R-:W-:Y:S01]  /*6730*/  FSEL R2, R2, -INF , !P6 ;  /* 0xff80000002027808 */ /* 0x000fe20007000000 */
[----:B------:R-:W-:Y:S01]  /*6740*/  VIADD R77, R109, 0xd8 ;  /* 0x000000d86d4d7836 */ /* 0x000fe20000000000 */
[----:B------:R-:W-:Y:S01]  /*6750*/  FSEL R199, R75, -INF , !P1 ;  /* 0xff8000004bc77808 */ /* 0x000fe20004800000 */
[----:B------:R-:W-:Y:S01]  /*6760*/  STL [R1+0xc], R73 ;  /* 0x00000c4901007387 */ /* 0x000fe20000100800 */
[----:B------:R-:W-:-:S02]  /*6770*/  FSEL R68, R68, -INF , !P2 ;  /* 0xff80000044447808 */ /* 0x000fc40005000000 */
[CC--:B------:R-:W-:Y:S01]  /*6780*/  ISETP.GE.AND P0, PT, R71.reuse, R203.reuse, PT ;  /* 0x000000cb4700720c */ /* 0x0c0fe20003f06270 */
[----:B------:R1:W-:Y:S01]  /*6790*/  STL [R1+0x8], R2 ;  /* 0x0000080201007387 */ /* 0x0003e20000100800 */
[-C--:B------:R-:W-:Y:S02]  /*67a0*/  ISETP.GE.AND P1, PT, R71, R202.reuse, PT ;  /* 0x000000ca4700720c */ /* 0x080fe40003f26270 */
[C---:B------:R-:W-:Y:S01]  /*67b0*/  ISETP.GE.AND P2, PT, R69.reuse, R203, PT ;  /* 0x000000cb4500720c */ /* 0x040fe20003f46270 */
[----:B------:R2:W-:Y:S01]  /*67c0*/  STL [R1], R68 ;  /* 0x0000004401007387 */ /* 0x0005e20000100800 */
[----:B------:R-:W-:Y:S02]  /*67d0*/  ISETP.GE.AND P4, PT, R69, R202, PT ;  /* 0x000000ca4500720c */ /* 0x000fe40003f86270 */
[----:B------:R-:W-:Y:S02]  /*67e0*/  I2FP.F32.S32 R71, R71 ;  /* 0x0000004700477245 */ /* 0x000fe40000201400 */
[----:B------:R-:W-:-:S02]  /*67f0*/  I2FP.F32.S32 R69, R69 ;  /* 0x0000004500457245 */ /* 0x000fc40000201400 */
[----:B------:R-:W-:Y:S01]  /*6800*/  FSEL R147, R70, -INF , !P5 ;  /* 0xff80000046937808 */ /* 0x000fe20006800000 */
[C---:B------:R-:W-:Y:S01]  /*6810*/  FFMA.FTZ R64, R71.reuse, UR5, R64 ;  /* 0x0000000547407c23 */ /* 0x040fe20008010040 */
[C---:B------:R-:W-:Y:S01]  /*6820*/  ISETP.GE.AND P6, PT, R72.reuse, R203, PT ;  /* 0x000000cb4800720c */ /* 0x040fe20003fc6270 */
[----:B------:R-:W-:Y:S01]  /*6830*/  FFMA.FTZ R66, R71, UR5, R66 ;  /* 0x0000000547427c23 */ /* 0x000fe20008010042 */
[----:B------:R-:W-:Y:S01]  /*6840*/  ISETP.GE.AND P5, PT, R72, R202, PT ;  /* 0x000000ca4800720c */ /* 0x000fe20003fa6270 */
[C---:B------:R-:W-:Y:S01]  /*6850*/  FFMA.FTZ R190, R69.reuse, UR5, R60 ;  /* 0x0000000545be7c23 */ /* 0x040fe2000801003c */
[----:B------:R-:W-:Y:S01]  /*6860*/  FFMA.FTZ R62, R69, UR5, R62 ;  /* 0x00000005453e7c23 */ /* 0x000fe2000801003e */
[----:B------:R-:W-:Y:S01]  /*6870*/  VIADD R60, R109, 0x49 ;  /* 0x000000496d3c7836 */ /* 0x000fe20000000000 */
[----:B------:R-:W-:Y:S02]  /*6880*/  FSEL R214, R64, -INF , !P0 ;  /* 0xff80000040d67808 */ /* 0x000fe40004000000 */
[----:B------:R-:W-:-:S02]  /*6890*/  FSEL R195, R66, -INF , !P1 ;  /* 0xff80000042c37808 */ /* 0x000fc40004800000 */
[----:B------:R-:W-:Y:S02]  /*68a0*/  FSEL R190, R190, -INF , !P2 ;  /* 0xff800000bebe7808 */ /* 0x000fe40005000000 */
[----:B-1----:R-:W-:Y:S02]  /*68b0*/  I2FP.F32.S32 R2, R72 ;  /* 0x0000004800027245 */ /* 0x002fe40000201400 */
[----:B------:R-:W-:Y:S02]  /*68c0*/  FSEL R153, R62, -INF , !P4 ;  /* 0xff8000003e997808 */ /* 0x000fe40006000000 */
[----:B------:R-:W-:Y:S01]  /*68d0*/  ISETP.GE.AND P0, PT, R60, R203, PT ;  /* 0x000000cb3c00720c */ /* 0x000fe20003f06270 */
[C---:B------:R-:W-:Y:S01]  /*68e0*/  FFMA.FTZ R65, R2.reuse, UR5, R65 ;  /* 0x0000000502417c23 */ /* 0x040fe20008010041 */
[----:B------:R-:W-:Y:S01]  /*68f0*/  FFMA.FTZ R67, R2, UR5, R67 ;  /* 0x0000000502437c23 */ /* 0x000fe20008010043 */
[----:B------:R-:W-:Y:S01]  /*6900*/  VIADD R2, R109, 0x51 ;  /* 0x000000516d027836 */ /* 0x000fe20000000000 */
[----:B------:R-:W-:-:S02]  /*6910*/  ISETP.GE.AND P1, PT, R60, R202, PT ;  /* 0x000000ca3c00720c */ /* 0x000fc40003f26270 */
[----:B------:R-:W-:Y:S01]  /*6920*/  FSEL R212, R65, -INF , !P6 ;  /* 0xff80000041d47808 */ /* 0x000fe20007000000 */
[----:B------:R-:W-:Y:S01]  /*6930*/  VIADD R65, R109, 0xc0 ;  /* 0x000000c06d417836 */ /* 0x000fe20000000000 */
[----:B------:R-:W-:Y:S02]  /*6940*/  FSEL R151, R67, -INF , !P5 ;  /* 0xff80000043977808 */ /* 0x000fe40006800000 */
[C---:B------:R-:W-:Y:S02]  /*6950*/  ISETP.GE.AND P6, PT, R193.reuse, R203, PT ;  /* 0x000000cbc100720c */ /* 0x040fe40003fc6270 */
[----:B------:R-:W-:Y:S02]  /*6960*/  ISETP.GE.AND P5, PT, R193, R202, PT ;  /* 0x000000cac100720c */ /* 0x000fe40003fa6270 */
[----:B------:R-:W-:Y:S02]  /*6970*/  I2FP.F32.S32 R193, R193 ;  /* 0x000000c100c17245 */ /* 0x000fe40000201400 */
[----:B------:R-:W-:-:S02]  /*6980*/  ISETP.GE.AND P2, PT, R2, R203, PT ;  /* 0x000000cb0200720c */ /* 0x000fc40003f46270 */
[----:B------:R-:W-:Y:S01]  /*6990*/  ISETP.GE.AND P4, PT, R2, R202, PT ;  /* 0x000000ca0200720c */ /* 0x000fe20003f86270 */
[C---:B------:R-:W-:Y:S01]  /*69a0*/  FFMA.FTZ R56, R193.reuse, UR5, R56 ;  /* 0x00000005c1387c23 */ /* 0x040fe20008010038 */
[----:B------:R-:W-:Y:S01]  /*69b0*/  I2FP.F32.S32 R60, R60 ;  /* 0x0000003c003c7245 */ /* 0x000fe20000201400 */
[----:B------:R-:W-:Y:S01]  /*69c0*/  FFMA.FTZ R193, R193, UR5, R58 ;  /* 0x00000005c1c17c23 */ /* 0x000fe2000801003a */
        /* <DEDUP_REMOVED lines=18> */
[C---:B------:R-:W-:Y:S02]  /*6af0*/  ISETP.GE.AND P2, PT, R57.reuse, R203, PT ;  /* 0x000000cb3900720c */ /* 0x040fe40003f46270 */
[----:B------:R-:W-:Y:S02]  /*6b00*/  ISETP.GE.AND P4, PT, R57, R202, PT ;  /* 0x000000ca3900720c */ /* 0x000fe40003f86270 */
[----:B------:R-:W-:Y:S02]  /*6b10*/  I2FP.F32.S32 R59, R59 ;  /* 0x0000003b003b7245 */ /* 0x000fe40000201400 */
[----:B------:R-:W-:Y:S02]  /*6b20*/  I2FP.F32.S32 R2, R2 ;  /* 0x0000000200027245 */ /* 0x000fe40000201400 */
[----:B------:R-:W-:Y:S01]  /*6b30*/  I2FP.F32.S32 R57, R57 ;  /* 0x0000003900397245 */ /* 0x000fe20000201400 */
[C---:B------:R-:W-:Y:S01]  /*6b40*/  FFMA.FTZ R142, R59.reuse, UR5, R52 ;  /* 0x000000053b8e7c23 */ /* 0x040fe20008010034 */
[----:B------:R-:W-:Y:S01]  /*6b50*/  FFMA.FTZ R54, R59, UR5, R54 ;  /* 0x000000053b367c23 */ /* 0x000fe20008010036 */
[C---:B------:R-:W-:Y:S01]  /*6b60*/  FFMA.FTZ R53, R2.reuse, UR5, R53 ;  /* 0x0000000502357c23 */ /* 0x040fe20008010035 */
[----:B------:R-:W-:Y:S01]  /*6b70*/  FFMA.FTZ R55, R2, UR5, R55 ;  /* 0x0000000502377c23 */ /* 0x000fe20008010037 */
[C---:B------:R-:W-:Y:S01]  /*6b80*/  FFMA.FTZ R144, R57.reuse, UR5, R48 ;  /* 0x0000000539907c23 */ /* 0x040fe20008010030 */
[----:B------:R-:W-:Y:S01]  /*6b90*/  FFMA.FTZ R50, R57, UR5, R50 ;  /* 0x0000000539327c23 */ /* 0x000fe20008010032 */
        /* <DEDUP_REMOVED lines=9> */
[----:B------:R-:W-:Y:S02]  /*6c30*/  FSEL R140, R53, -INF , !P6 ;  /* 0xff800000358c7808 */ /* 0x000fe40007000000 */
[C---:B------:R-:W-:Y:S02]  /*6c40*/  ISETP.GE.AND P2, PT, R2.reuse, R203, PT ;  /* 0x000000cb0200720c */ /* 0x040fe40003f46270 */
[----:B------:R-:W-:-:S02]  /*6c50*/  ISETP.GE.AND P4, PT, R2, R202, PT ;  /* 0x000000ca0200720c */ /* 0x000fc40003f86270 */
[----:B------:R-:W-:Y:S02]  /*6c60*/  I2FP.F32.S32 R48, R48 ;  /* 0x0000003000307245 */ /* 0x000fe40000201400 */
[----:B------:R-:W-:Y:S02]  /*6c70*/  I2FP.F32.S32 R53, R52 ;  /* 0x0000003400357245 */ /* 0x000fe40000201400 */
[----:B------:R-:W-:Y:S01]  /*6c80*/  I2FP.F32.S32 R2, R2 ;  /* 0x0000000200027245 */ /* 0x000fe20000201400 */
[C---:B------:R-:W-:Y:S01]  /*6c90*/  FFMA.FTZ R49, R48.reuse, UR5, R49 ;  /* 0x0000000530317c23 */ /* 0x040fe20008010031 */
[----:B------:R-:W-:Y:S01]  /*6ca0*/  FSEL R175, R55, -INF , !P5 ;  /* 0xff80000037af7808 */ /* 0x000fe20006800000 */
[----:B------:R-:W-:Y:S01]  /*6cb0*/  FFMA.FTZ R51, R48, UR5, R51 ;  /* 0x0000000530337c23 */ /* 0x000fe20008010033 */
[C---:B------:R-:W-:Y:S01]  /*6cc0*/  FFMA.FTZ R44, R53.reuse, UR5, R44 ;  /* 0x00000005352c7c23 */ /* 0x040fe2000801002c */
[----:B------:R-:W-:Y:S01]  /*6cd0*/  FFMA.FTZ R46, R53, UR5, R46 ;  /* 0x00000005352e7c23 */ /* 0x000fe2000801002e */
[C---:B------:R-:W-:Y:S01]  /*6ce0*/  FFMA.FTZ R156, R2.reuse, UR5, R45 ;  /* 0x00000005029c7c23 */ /* 0x040fe2000801002d */
[----:B------:R-:W-:Y:S01]  /*6cf0*/  FFMA.FTZ R179, R2, UR5, R47 ;  /* 0x0000000502b37c23 */ /* 0x000fe2000801002f */
[C---:B------:R-:W-:Y:S01]  /*6d00*/  ISETP.GE.AND P6, PT, R52.reuse, R203, PT ;  /* 0x000000cb3400720c */ /* 0x040fe20003fc6270 */
[C---:B------:R-:W-:Y:S01]  /*6d10*/  VIADD R47, R109.reuse, 0x70 ;  /* 0x000000706d2f7836 */ /* 0x040fe20000000000 */
[----:B------:R-:W-:Y:S01]  /*6d20*/  ISETP.GE.AND P5, PT, R52, R202, PT ;  /* 0x000000ca3400720c */ /* 0x000fe20003fa6270 */
[----:B------:R-:W-:Y:S01]  /*6d30*/  VIADD R2, R109, 0x71 ;  /* 0x000000716d027836 */ /* 0x000fe20000000000 */
[----:B------:R-:W-:Y:S01]  /*6d40*/  FSEL R154, R49, -INF , !P0 ;  /* 0xff800000319a7808 */ /* 0x000fe20004000000 */
[----:B------:R-:W-:Y:S01]  /*6d50*/  VIADD R45, R109, 0x78 ;  /* 0x000000786d2d7836 */ /* 0x000fe20000000000 */
[----:B------:R-:W-:-:S02]  /*6d60*/  FSEL R189, R51, -INF , !P1 ;  /* 0xff80000033bd7808 */ /* 0x000fc40004800000 */
[----:B------:R-:W-:Y:S02]  /*6d70*/  FSEL R148, R44, -INF , !P6 ;  /* 0xff8000002c947808 */ /* 0x000fe40007000000 */
[----:B------:R-:W-:Y:S02]  /*6d80*/  FSEL R181, R46, -INF , !P5 ;  /* 0xff8000002eb57808 */ /* 0x000fe40006800000 */
[----:B------:R-:W-:Y:S02]  /*6d90*/  FSEL R156, R156, -INF , !P2 ;  /* 0xff8000009c9c7808 */ /* 0x000fe40005000000 */
[----:B------:R-:W-:Y:S02]  /*6da0*/  FSEL R179, R179, -INF , !P4 ;  /* 0xff800000b3b37808 */ /* 0x000fe40006000000 */
[C---:B------:R-:W-:Y:S02]  /*6db0*/  ISETP.GE.AND P0, PT, R47.reuse, R203, PT ;  /* 0x000000cb2f00720c */ /* 0x040fe40003f06270 */
[----:B------:R-:W-:-:S02]  /*6dc0*/  ISETP.GE.AND P1, PT, R47, R202, PT ;  /* 0x000000ca2f00720c */ /* 0x000fc40003f26270 */
[CC--:B------:R-:W-:Y:S02]  /*6dd0*/  ISETP.GE.AND P6, PT, R2.reuse, R203.reuse, PT ;  /* 0x000000cb0200720c */ /* 0x0c0fe40003fc6270 */
[-C--:B------:R-:W-:Y:S02]  /*6de0*/  ISETP.GE.AND P5, PT, R2, R202.reuse, PT ;  /* 0x000000ca0200720c */ /* 0x080fe40003fa6270 */
[C---:B------:R-:W-:Y:S02]  /*6df0*/  ISETP.GE.AND P2, PT, R45.reuse, R203, PT ;  /* 0x000000cb2d00720c */ /* 0x040fe40003f46270 */
[----:B------:R-:W-:Y:S02]  /*6e00*/  ISETP.GE.AND P4, PT, R45, R202, PT ;  /* 0x000000ca2d00720c */ /* 0x000fe40003f86270 */
[----:B------:R-:W-:Y:S02]  /*6e10*/  I2FP.F32.S32 R47, R47 ;  /* 0x0000002f002f7245 */ /* 0x000fe40000201400 */
[----:B------:R-:W-:-:S02]  /*6e20*/  I2FP.F32.S32 R2, R2 ;  /* 0x0000000200027245 */ /* 0x000fc40000201400 */
        /* <DEDUP_REMOVED lines=108> */
[----:B------:R-:W-:Y:S01]  /*74f0*/  FSEL R152, R152, -INF , !P2 ;  /* 0xff80000098987808 */ /* 0x000fe20005000000 */
[----:B------:R-:W-:Y:S01]  /*7500*/  FFMA.FTZ R18, R111, UR5, R96 ;  /* 0x000000056f127c23 */ /* 0x000fe20008010060 */
[----:B------:R-:W-:-:S02]  /*7510*/  FSEL R60, R14, -INF , !P4 ;  /* 0xff8000000e3c7808 */ /* 0x000fc40006000000 */
[CC--:B------:R-:W-:Y:S02]  /*7520*/  ISETP.GE.AND P0, PT, R12.reuse, R203.reuse, PT ;  /* 0x000000cb0c00720c */ /* 0x0c0fe40003f06270 */
[-C--:B------:R-:W-:Y:S02]  /*7530*/  ISETP.GE.AND P1, PT, R12, R202.reuse, PT ;  /* 0x000000ca0c00720c */ /* 0x080fe40003f26270 */
[----:B------:R-:W-:Y:S02]  /*7540*/  FSEL R160, R17, -INF , !P6 ;  /* 0xff80000011a07808 */ /* 0x000fe40007000000 */
[C---:B------:R-:W-:Y:S02]  /*7550*/  ISETP.GE.AND P2, PT, R2.reuse, R203, PT ;  /* 0x000000cb0200720c */ /* 0x040fe40003f46270 */
[----:B------:R-:W-:Y:S02]  /*7560*/  ISETP.GE.AND P4, PT, R2, R202, PT ;  /* 0x000000ca0200720c */ /* 0x000fe40003f86270 */
[----:B------:R-:W-:-:S02]  /*7570*/  I2FP.F32.S32 R12, R12 ;  /* 0x0000000c000c7245 */ /* 0x000fc40000201400 */
        /* <DEDUP_REMOVED lines=13> */
[----:B------:R-:W-:-:S02]  /*7650*/  FSEL R150, R13, -INF , !P0 ;  /* 0xff8000000d967808 */ /* 0x000fc40004000000 */
[----:B------:R-:W-:Y:S02]  /*7660*/  FSEL R63, R15, -INF , !P1 ;  /* 0xff8000000f3f7808 */ /* 0x000fe40004800000 */
[----:B------:R-:W-:Y:S01]  /*7670*/  FSEL R146, R8, -INF , !P6 ;  /* 0xff80000008927808 */ /* 0x000fe20007000000 */
[----:B------:R-:W-:Y:S01]  /*7680*/  VIADD R8, R109, 0xc8 ;  /* 0x000000c86d087836 */ /* 0x000fe20000000000 */
[----:B------:R-:W-:Y:S02]  /*7690*/  FSEL R62, R10, -INF , !P5 ;  /* 0xff8000000a3e7808 */ /* 0x000fe40006800000 */
[CC--:B------:R-:W-:Y:S02]  /*76a0*/  ISETP.GE.AND P0, PT, R9.reuse, R203.reuse, PT ;  /* 0x000000cb0900720c */ /* 0x0c0fe40003f06270 */
[----:B------:R-:W-:Y:S02]  /*76b0*/  ISETP.GE.AND P1, PT, R9, R202, PT ;  /* 0x000000ca0900720c */ /* 0x000fe40003f26270 */
[----:B------:R-:W-:-:S02]  /*76c0*/  ISETP.GE.AND P6, PT, R2, R203, PT ;  /* 0x000000cb0200720c */ /* 0x000fc40003fc6270 */
[----:B------:R-:W-:Y:S02]  /*76d0*/  ISETP.GE.AND P5, PT, R2, R202, PT ;  /* 0x000000ca0200720c */ /* 0x000fe40003fa6270 */
[----:B------:R-:W-:Y:S02]  /*76e0*/  I2FP.F32.S32 R9, R9 ;  /* 0x0000000900097245 */ /* 0x000fe40000201400 */
[----:B------:R-:W-:Y:S02]  /*76f0*/  I2FP.F32.S32 R2, R2 ;  /* 0x0000000200027245 */ /* 0x000fe40000201400 */
[----:B------:R-:W-:Y:S01]  /*7700*/  FSEL R64, R64, -INF , !P2 ;  /* 0xff80000040407808 */ /* 0x000fe20005000000 */
[C---:B------:R-:W-:Y:S01]  /*7710*/  FFMA.FTZ R4, R9.reuse, UR5, R4 ;  /* 0x0000000509047c23 */ /* 0x040fe20008010004 */
[----:B------:R-:W-:Y:S01]  /*7720*/  FFMA.FTZ R6, R9, UR5, R6 ;  /* 0x0000000509067c23 */ /* 0x000fe20008010006 */
[----:B------:R-:W-:Y:S01]  /*7730*/  FFMA.FTZ R5, R2, UR5, R5 ;  /* 0x0000000502057c23 */ /* 0x000fe20008010005 */
[----:B------:R-:W-:-:S02]  /*7740*/  VIADD R9, R109, 0xc1 ;  /* 0x000000c16d097836 */ /* 0x000fc40000000000 */
[----:B------:R-:W-:Y:S01]  /*7750*/  FFMA.FTZ R7, R2, UR5, R7 ;  /* 0x0000000502077c23 */ /* 0x000fe20008010007 */
[----:B------:R-:W-:Y:S01]  /*7760*/  FSEL R70, R4, -INF , !P0 ;  /* 0xff80000004467808 */ /* 0x000fe20004000000 */
[----:B------:R-:W-:Y:S01]  /*7770*/  VIADD R2, R109, 0xc9 ;  /* 0x000000c96d027836 */ /* 0x000fe20000000000 */
[----:B------:R-:W-:Y:S02]  /*7780*/  FSEL R69, R5, -INF , !P6 ;  /* 0xff80000005457808 */ /* 0x000fe40007000000 */
[----:B------:R-:W-:Y:S02]  /*7790*/  I2FP.F32.S32 R4, R9 ;  /* 0x0000000900047245 */ /* 0x000fe40000201400 */
[----:B------:R-:W-:Y:S02]  /*77a0*/  I2FP.F32.S32 R5, R8 ;  /* 0x0000000800057245 */ /* 0x000fe40000201400 */
[----:B------:R-:W-:Y:S01]  /*77b0*/  FSEL R61, R11, -INF , !P4 ;  /* 0xff8000000b3d7808 */ /* 0x000fe20006000000 */
[C---:B------:R-:W-:Y:S01]  /*77c0*/  FFMA.FTZ R76, R4.reuse, UR5, R137 ;  /* 0x00000005044c7c23 */ /* 0x040fe20008010089 */
[C---:B------:R-:W-:Y:S01]  /*77d0*/  ISETP.GE.AND P2, PT, R65.reuse, R203, PT ;  /* 0x000000cb4100720c */ /* 0x040fe20003f46270 */
[----:B------:R-:W-:Y:S01]  /*77e0*/  FFMA.FTZ R73, R4, UR5, R139 ;  /* 0x0000000504497c23 */ /* 0x000fe2000801008b */
[-C--:B------:R-:W-:Y:S01]  /*77f0*/  ISETP.GE.AND P4, PT, R65, R202.reuse, PT ;  /* 0x000000ca4100720c */ /* 0x080fe20003f86270 */
[C---:B------:R-:W-:Y:S01]  /*7800*/  FFMA.FTZ R75, R5.reuse, UR5, R132 ;  /* 0x00000005054b7c23 */ /* 0x040fe20008010084 */
[----:B------:R-:W-:Y:S01]  /*7810*/  I2FP.F32.S32 R65, R65 ;  /* 0x0000004100417245 */ /* 0x000fe20000201400 */
[----:B------:R-:W-:Y:S01]  /*7820*/  FFMA.FTZ R72, R5, UR5, R134 ;  /* 0x0000000505487c23 */ /* 0x000fe20008010086 */
[----:B------:R-:W-:Y:S01]  /*7830*/  FSEL R67, R6, -INF , !P1 ;  /* 0xff80000006437808 */ /* 0x000fe20004800000 */
[----:B------:R-:W-:Y:S01]  /*7840*/  VIADD R4, R109, 0xd9 ;  /* 0x000000d96d047836 */ /* 0x000fe20000000000 */
[----:B------:R-:W-:Y:S01]  /*7850*/  FSEL R66, R7, -INF , !P5 ;  /* 0xff80000007427808 */ /* 0x000fe20006800000 */
[----:B--2---:R-:W-:Y:S01]  /*7860*/  FFMA.FTZ R68, R65, UR5, R136 ;  /* 0x0000000541447c23 */ /* 0x004fe20008010088 */
[-C--:B------:R-:W-:Y:S01]  /*7870*/  ISETP.GE.AND P0, PT, R9, R203.reuse, PT ;  /* 0x000000cb0900720c */ /* 0x080fe20003f06270 */
[----:B------:R-:W-:Y:S01]  /*7880*/  FFMA.FTZ R65, R65, UR5, R138 ;  /* 0x0000000541417c23 */ /* 0x000fe2000801008a */
[----:B------:R-:W-:Y:S01]  /*7890*/  ISETP.GE.AND P1, PT, R9, R202, PT ;  /* 0x000000ca0900720c */ /* 0x000fe20003f26270 */
[----:B------:R-:W-:Y:S01]  /*78a0*/  VIADD R5, R109, 0xe0 ;  /* 0x000000e06d057836 */ /* 0x000fe20000000000 */
        /* <DEDUP_REMOVED lines=10> */
[----:B------:R-:W-:Y:S02]  /*7950*/  I2FP.F32.S32 R79, R79 ;  /* 0x0000004f004f7245 */ /* 0x000fe40000201400 */
[----:B------:R-:W-:Y:S02]  /*7960*/  I2FP.F32.S32 R78, R78 ;  /* 0x0000004e004e7245 */ /* 0x000fe40000201400 */
[----:B------:R-:W-:Y:S01]  /*7970*/  FSEL R68, R68, -INF , !P2 ;  /* 0xff80000044447808 */ /* 0x000fe20005000000 */
[----:B------:R-:W-:Y:S01]  /*7980*/  FFMA.FTZ R82, R79, UR5, R128 ;  /* 0x000000054f527c23 */ /* 0x000fe20008010080 */
[----:B------:R-:W-:Y:S01]  /*7990*/  FSEL R65, R65, -INF , !P4 ;  /* 0xff80000041417808 */ /* 0x000fe20006000000 */
[----:B------:R-:W-:Y:S01]  /*79a0*/  FFMA.FTZ R81, R78, UR5, R129 ;  /* 0x000000054e517c23 */ /* 0x000fe20008010081 */
[C---:B------:R-:W-:Y:S01]  /*79b0*/  ISETP.GE.AND P2, PT, R2.reuse, R203, PT ;  /* 0x000000cb0200720c */ /* 0x040fe20003f46270 */
[----:B------:R-:W-:Y:S01]  /*79c0*/  FFMA.FTZ R79, R79, UR5, R130 ;  /* 0x000000054f4f7c23 */ /* 0x000fe20008010082 */
[----:B------:R-:W-:Y:S01]  /*79d0*/  ISETP.GE.AND P4, PT, R2, R202, PT ;  /* 0x000000ca0200720c */ /* 0x000fe20003f86270 */
[----:B------:R-:W-:Y:S01]  /*79e0*/  FFMA.FTZ R78, R78, UR5, R131 ;  /* 0x000000054e4e7c23 */ /* 0x000fe20008010083 */
[----:B------:R-:W-:-:S02]  /*79f0*/  I2FP.F32.S32 R2, R2 ;  /* 0x0000000200027245 */ /* 0x000fc40000201400 */
[----:B------:R-:W-:Y:S02]  /*7a00*/  FSEL R82, R82, -INF , !P0 ;  /* 0xff80000052527808 */ /* 0x000fe40004000000 */
[----:B------:R-:W-:Y:S01]  /*7a10*/  FSEL R79, R79, -INF , !P1 ;  /* 0xff8000004f4f7808 */ /* 0x000fe20004800000 */
[C---:B------:R-:W-:Y:S01]  /*7a20*/  FFMA.FTZ R74, R2.reuse, UR5, R133 ;  /* 0x00000005024a7c23 */ /* 0x040fe20008010085 */
[----:B------:R-:W-:Y:S01]  /*7a30*/  FFMA.FTZ R71, R2, UR5, R135 ;  /* 0x0000000502477c23 */ /* 0x000fe20008010087 */
[----:B------:R-:W-:Y:S01]  /*7a40*/  FSEL R81, R81, -INF , !P6 ;  /* 0xff80000051517808 */ /* 0x000fe20007000000 */
[----:B------:R-:W-:Y:S01]  /*7a50*/  VIADD R2, R109, 0xe1 ;  /* 0x000000e16d027836 */ /* 0x000fe20000000000 */
        /* <DEDUP_REMOVED lines=9> */
[----:B------:R-:W-:Y:S01]  /*7af0*/  FSEL R71, R71, -INF , !P4 ;  /* 0xff80000047477808 */ /* 0x000fe20006000000 */
[----:B------:R-:W-:Y:S01]  /*7b00*/  FFMA.FTZ R85, R4, UR5, R127 ;  /* 0x0000000504557c23 */ /* 0x000fe2000801007f */
        /* <DEDUP_REMOVED lines=8> */
[C---:B------:R-:W-:Y:S01]  /*7b90*/  FFMA.FTZ R80, R77.reuse, UR5, R124 ;  /* 0x000000054d507c23 */ /* 0x040fe2000801007c */
[----:B------:R-:W-:Y:S01]  /*7ba0*/  FFMA.FTZ R77, R77, UR5, R126 ;  /* 0x000000054d4d7c23 */ /* 0x000fe2000801007e */
[C---:B------:R-:W-:Y:S02]  /*7bb0*/  ISETP.GE.AND P0, PT, R5.reuse, R203, PT ;  /* 0x000000cb0500720c */ /* 0x040fe40003f06270 */
[-C--:B------:R-:W-:Y:S02]  /*7bc0*/  ISETP.GE.AND P1, PT, R5, R202.reuse, PT ;  /* 0x000000ca0500720c */ /* 0x080fe40003f26270 */
        /* <DEDUP_REMOVED lines=9> */
[----:B------:R-:W-:Y:S01]  /*7c60*/  FSEL R90, R90, -INF , !P1 ;  /* 0xff8000005a5a7808 */ /* 0x000fe20004800000 */
[C---:B------:R-:W-:Y:S01]  /*7c70*/  FFMA.FTZ R86, R2.reuse, UR5, R121 ;  /* 0x0000000502567c23 */ /* 0x040fe20008010079 */
[----:B------:R-:W-:Y:S01]  /*7c80*/  FFMA.FTZ R83, R2, UR5, R123 ;  /* 0x0000000502537c23 */ /* 0x000fe2000801007b */
[----:B------:R-:W-:Y:S01]  /*7c90*/  VIADD R2, R109, 0xe9 ;  /* 0x000000e96d027836 */ /* 0x000fe20000000000 */
[C---:B------:R-:W-:Y:S02]  /*7ca0*/  ISETP.GE.AND P0, PT, R98.reuse, R203, PT ;  /* 0x000000cb6200720c */ /* 0x040fe40003f06270 */
[----:B------:R-:W-:-:S02]  /*7cb0*/  ISETP.GE.AND P1, PT, R98, R202, PT ;  /* 0x000000ca6200720c */ /* 0x000fc40003f26270 */
[----:B------:R-:W-:Y:S02]  /*7cc0*/  I2FP.F32.S32 R98, R98 ;  /* 0x0000006200627245 */ /* 0x000fe40000201400 */
[----:B------:R-:W-:Y:S02]  /*7cd0*/  FSEL R87, R87, -INF , !P6 ;  /* 0xff80000057577808 */ /* 0x000fe40007000000 */
[----:B------:R-:W-:Y:S01]  /*7ce0*/  FSEL R84, R84, -INF , !P5 ;  /* 0xff80000054547808 */ /* 0x000fe20006800000 */
[----:B------:R-:W-:Y:S01]  /*7cf0*/  FFMA.FTZ R94, R98, UR5, R113 ;  /* 0x00000005625e7c23 */ /* 0x000fe20008010071 */
[----:B------:R-:W-:Y:S01]  /*7d00*/  FSEL R86, R86, -INF , !P2 ;  /* 0xff80000056567808 */ /* 0x000fe20005000000 */
[----:B------:R-:W-:Y:S01]  /*7d10*/  FFMA.FTZ R98, R98, UR5, R115 ;  /* 0x0000000562627c23 */ /* 0x000fe20008010073 */
        /* <DEDUP_REMOVED lines=12> */
[----:B------:R-:W-:Y:S01]  /*7de0*/  VIADD R2, R109, 0xf9 ;  /* 0x000000f96d027836 */ /* 0x000fe20000000000 */
[----:B------:R-:W-:-:S02]  /*7df0*/  PLOP3.LUT P1, PT, PT, PT, UP0, 0x80, 0x0 ;  /* 0x000000000000781c */ /* 0x000fc40003f2f008 */
[----:B------:R-:W-:Y:S02]  /*7e00*/  FSEL R89, R89, -INF , !P5 ;  /* 0xff80000059597808 */ /* 0x000fe40006800000 */
[----:B------:R-:W-:Y:S02]  /*7e10*/  FSEL R95, R95, -INF , !P2 ;  /* 0xff8000005f5f7808 */ /* 0x000fe40005000000 */
[C---:B------:R-:W-:Y:S02]  /*7e20*/  ISETP.GE.AND P5, PT, R97.reuse, R203, PT ;  /* 0x000000cb6100720c */ /* 0x040fe40003fa6270 */
[----:B------:R-:W-:Y:S02]  /*7e30*/  ISETP.GE.AND P2, PT, R97, R202, PT ;  /* 0x000000ca6100720c */ /* 0x000fe40003f46270 */
[----:B------:R-:W-:Y:S02]  /*7e40*/  FSEL R93, R93, -INF , !P4 ;  /* 0xff8000005d5d7808 */ /* 0x000fe40006000000 */
[----:B------:R-:W-:-:S02]  /*7e50*/  FSEL R94, R94, -INF , !P0 ;  /* 0xff8000005e5e7808 */ /* 0x000fc40004000000 */
[----:B------:R-:W-:Y:S02]  /*7e60*/  I2FP.F32.S32 R97, R97 ;  /* 0x0000006100617245 */ /* 0x000fe40000201400 */
[CC--:B------:R-:W-:Y:S02]  /*7e70*/  ISETP.GE.AND P4, PT, R2.reuse, R203.reuse, PT ;  /* 0x000000cb0200720c */ /* 0x0c0fe40003f86270 */
[----:B------:R-:W-:Y:S01]  /*7e80*/  ISETP.GE.AND P0, PT, R2, R202, PT ;  /* 0x000000ca0200720c */ /* 0x000fe20003f06270 */
[C---:B------:R-:W-:Y:S01]  /*7e90*/  FFMA.FTZ R100, R97.reuse, UR5, R104 ;  /* 0x0000000561647c23 */ /* 0x040fe20008010068 */
[----:B------:R-:W-:Y:S01]  /*7ea0*/  I2FP.F32.S32 R2, R2 ;  /* 0x0000000200027245 */ /* 0x000fe20000201400 */
[----:B------:R-:W-:Y:S01]  /*7eb0*/  FFMA.FTZ R97, R97, UR5, R106 ;  /* 0x0000000561617c23 */ /* 0x000fe2000801006a */
[----:B------:R-:W-:Y:S02]  /*7ec0*/  FSEL R91, R91, -INF , !P6 ;  /* 0xff8000005b5b7808 */ /* 0x000fe40007000000 */
[----:B------:R-:W-:Y:S01]  /*7ed0*/  ISETP.GE.AND P6, PT, R109, R203, PT ;  /* 0x000000cb6d00720c */ /* 0x000fe20003fc6270 */
[C---:B------:R-:W-:Y:S01]  /*7ee0*/  FFMA.FTZ R99, R2.reuse, UR5, R105 ;  /* 0x0000000502637c23 */ /* 0x040fe20008010069 */
[----:B------:R-:W-:Y:S01]  /*7ef0*/  FFMA.FTZ R96, R2, UR5, R107 ;  /* 0x0000000502607c23 */ /* 0x000fe2000801006b */
[----:B------:R-:W-:-:S02]  /*7f00*/  FSEL R100, R100, -INF , !P5 ;  /* 0xff80000064647808 */ /* 0x000fc40006800000 */
        /* <DEDUP_REMOVED lines=66> */
.L_x_3610:
[----:B------:R-:W-:-:S04]  /*8330*/  ULEA UR16, -UR6, URZ, 0x8 ;  /* 0x0000003f06107291 */ /* 0x000fc8000f8e413f */
[----:B------:R-:W-:Y:S02]  /*8340*/  USHF.R.S32.HI UR20, URZ, 0x1f, UR16 ;  /* 0x0000001f3f147899 */ /* 0x000fe40008011410 */
[----:B------:R-:W-:-:S04]  /*8350*/  MOV R19, UR16 ;  /* 0x0000001000137c02 */ /* 0x000fc80008000f00 */
[----:B------:R-:W-:-:S07]  /*8360*/  MOV R20, UR20 ;  /* 0x0000001400147c02 */ /* 0x000fce0008000f00 */
.L_x_3611:
        /* <DEDUP_REMOVED lines=10> */
[----:B------:R-:W-:Y:S01]  /*8410*/  VOTEU.ALL UP0, P0 ;  /* 0x00000000003f7886 */ /* 0x000fe20000000000 */
[-C--:B------:R-:W-:Y:S01]  /*8420*/  @!P0 LEA R42, P4, R7, R200.reuse, 0x5 ;  /* 0x000000c8072a8211 */ /* 0x080fe200078828ff */
[----:B------:R-:W-:Y:S01]  /*8430*/  @!P0 IMAD.WIDE.U32 R8, R8, 0x30, R200 ;  /* 0x0000003008088825 */ /* 0x000fe200078e00c8 */
[----:B------:R-:W-:Y:S01]  /*8440*/  @!P0 LEA R14, P2, R5, R200, 0x6 ;  /* 0x000000c8050e8211 */ /* 0x000fe200078430ff */
[----:B------:R1:W-:Y:S01]  /*8450*/  @P0 STS.128 [R242+0x2000], RZ ;  /* 0x002000fff2000388 */ /* 0x0003e20000000c00 */
[----:B------:R-:W-:Y:S01]  /*8460*/  @!UP0 UIMAD UR16, UR7, 0x30, URZ ;  /* 0x00000030071088a4 */ /* 0x000fe2000f8e023f */
[----:B------:R-:W-:Y:S01]  /*8470*/  IMAD.U32 R40, RZ, RZ, UR6 ;  /* 0x00000006ff287e24 */ /* 0x000fe2000f8e00ff */
[-C--:B------:R-:W-:Y:S01]  /*8480*/  @!P0 LEA.HI.X R39, R39, R201.reuse, R4, 0x5, P4 ;  /* 0x000000c927278211 */ /* 0x080fe200020f2c04 */
[----:B------:R-:W-:Y:S01]  /*8490*/  IMAD.U32 R6, RZ, RZ, UR6 ;  /* 0x00000006ff067e24 */ /* 0x000fe2000f8e00ff */
[-C--:B------:R-:W-:Y:S01]  /*84a0*/  @!P0 LEA.HI.X R15, R15, R201.reuse, R2, 0x6, P2 ;  /* 0x000000c90f0f8211 */ /* 0x080fe200010f3402 */
[----:B------:R-:W-:Y:S01]  /*84b0*/  @!P0 IMAD.WIDE.U32 R40, R40, 0x50, R200 ;  /* 0x0000005028288825 */ /* 0x000fe200078e00c8 */
[----:B------:R-:W-:Y:S01]  /*84c0*/  @!P0 IADD3 R17, P4, R19, R8, RZ ;  /* 0x0000000813118210 */ /* 0x000fe20007f9e0ff */
[----:B------:R-:W-:Y:S01]  /*84d0*/  @!UP0 UIMAD UR21, UR7, 0x50, URZ ;  /* 0x00000050071588a4 */ /* 0x000fe2000f8e023f */
[----:B------:R-:W-:Y:S01]  /*84e0*/  @!P0 LEA R34, P2, R7, R200, 0x7 ;  /* 0x000000c807228211 */ /* 0x000fe200078438ff */
[----:B------:R-:W-:Y:S01]  /*84f0*/  IMAD.U32 R4, RZ, RZ, UR6 ;  /* 0x00000006ff047e24 */ /* 0x000fe2000f8e00ff */
[----:B------:R-:W-:Y:S01]  /*8500*/  @!P0 IADD3.X R16, R20, UR16, R9, P4, !PT ;  /* 0x0000001014108c10 */ /* 0x000fe2000a7fe409 */
[----:B------:R-:W-:Y:S01]  /*8510*/  @!P0 IMAD.WIDE.U32 R6, R6, 0x60, R200 ;  /* 0x0000006006068825 */ /* 0x000fe200078e00c8 */
[----:B------:R-:W-:Y:S01]  /*8520*/  @!P0 LEA.HI.X R2, R5, R201, R2, 0x7, P2 ;  /* 0x000000c905028211 */ /* 0x000fe200010f3c02 */
[----:B------:R-:W2:Y:S01]  /*8530*/  @!P0 LDC.64 R8, c[0x0][0x218] ;  /* 0x00008600ff088b82 */ /* 0x000ea20000000a00 */
[C---:B------:R-:W-:Y:S01]  /*8540*/  @!P0 IADD3 R37, P2, R19.reuse, R40, RZ ;  /* 0x0000002813258210 */ /* 0x040fe20007f5e0ff */
[----:B------:R-:W-:Y:S01]  /*8550*/  @!P0 IMAD.WIDE.U32 R4, R4, 0x70, R200 ;  /* 0x0000007004048825 */ /* 0x000fe200078e00c8 */
[----:B------:R-:W-:Y:S01]  /*8560*/  @!UP0 UIMAD UR20, UR7, 0x60, URZ ;  /* 0x00000060071488a4 */ /* 0x000fe2000f8e023f */
[C---:B------:R-:W-:Y:S01]  /*8570*/  @!P0 IADD3 R33, P4, R19.reuse, R6, RZ ;  /* 0x0000000613218210 */ /* 0x040fe20007f9e0ff */
[----:B------:R-:W-:Y:S01]  /*8580*/  @!UP0 UIMAD UR16, UR7, 0x70, URZ ;  /* 0x00000070071088a4 */ /* 0x000fe2000f8e023f */
[----:B------:R-:W-:Y:S01]  /*8590*/  IMAD.U32 R28, RZ, RZ, UR6 ;  /* 0x00000006ff1c7e24 */ /* 0x000fe2000f8e00ff */
[----:B------:R-:W-:Y:S01]  /*85a0*/  @!P0 IADD3.X R40, R20, UR21, R41, P2, !PT ;  /* 0x0000001514288c10 */ /* 0x000fe200097fe429 */
[----:B------:R-:W-:Y:S01]  /*85b0*/  IMAD.U32 R12, RZ, RZ, UR6 ;  /* 0x00000006ff0c7e24 */ /* 0x000fe2000f8e00ff */
[C---:B------:R-:W-:Y:S01]  /*85c0*/  @!P0 IADD3 R35, P2, R19.reuse, R4, RZ ;  /* 0x0000000413238210 */ /* 0x040fe20007f5e0ff */
[----:B------:R-:W-:Y:S01]  /*85d0*/  @!P0 IMAD.WIDE.U32 R28, R28, 0xc0, R200 ;  /* 0x000000c01c1c8825 */ /* 0x000fe200078e00c8 */
[C---:B------:R-:W-:Y:S01]  /*85e0*/  @!P0 IADD3.X R36, R20.reuse, UR20, R7, P4, !PT ;  /* 0x0000001414248c10 */ /* 0x040fe2000a7fe407 */
[----:B------:R-:W-:Y:S01]  /*85f0*/  @!UP0 UIMAD UR20, UR7, 0xb0, URZ ;  /* 0x000000b0071488a4 */ /* 0x000fe2000f8e023f */
[----:B------:R-:W-:Y:S01]  /*8600*/  @!P0 IADD3.X R38, R20, UR16, R5, P2, !PT ;  /* 0x0000001014268c10 */ /* 0x000fe200097fe405 */
[----:B------:R-:W-:Y:S01]  /*8610*/  IMAD.U32 R44, RZ, RZ, UR6 ;  /* 0x00000006ff2c7e24 */ /* 0x000fe2000f8e00ff */
[----:B------:R-:W3:Y:S01]  /*8620*/  @!P0 LDC.64 R6, c[0x0][0x218] ;  /* 0x00008600ff068b82 */ /* 0x000ee20000000a00 */
[----:B------:R-:W-:Y:S01]  /*8630*/  @!UP0 UIMAD UR16, UR7, 0xc0, URZ ;  /* 0x000000c0071088a4 */ /* 0x000fe2000f8e023f */
[----:B------:R-:W-:Y:S01]  /*8640*/  @!P0 IMAD.WIDE.U32 R12, R12, 0xb0, R200 ;  /* 0x000000b00c0c8825 */ /* 0x000fe200078e00c8 */
[----:B------:R-:W-:Y:S01]  /*8650*/  @!P0 IADD3 R27, P2, R19, R28, RZ ;  /* 0x0000001c131b8210 */ /* 0x000fe20007f5e0ff */
[----:B------:R-:W-:-:S02]  /*8660*/  @!UP0 UIMAD UR21, UR7, 0xa0, URZ ;  /* 0x000000a0071588a4 */ /* 0x000fc4000f8e023f */
[----:B------:R-:W-:Y:S01]  /*8670*/  @!P0 IMAD.WIDE.U32 R44, R44, 0xa0, R200 ;  /* 0x000000a02c2c8825 */ /* 0x000fe200078e00c8 */
[C---:B------:R-:W-:Y:S01]  /*8680*/  @!P0 IADD3 R25, P4, R19.reuse, R12, RZ ;  /* 0x0000000c13198210 */ /* 0x040fe20007f9e0ff */
[----:B------:R-:W4:Y:S01]  /*8690*/  @!P0 LDC.64 R4, c[0x0][0x218] ;  /* 0x00008600ff048b82 */ /* 0x000f220000000a00 */
        /* <DEDUP_REMOVED lines=10> */
[----:B------:R-:W-:Y:S01]  /*8740*/  @!UP0 UIMAD UR16, UR7, 0xe0, URZ ;  /* 0x000000e0071088a4 */ /* 0x000fe2000f8e023f */
[----:B------:R-:W-:Y:S01]  /*8750*/  @!P0 IADD3 R29, P4, R19, R10, RZ ;  /* 0x0000000a131d8210 */ /* 0x000fe20007f9e0ff */
[----:B------:R-:W5:Y:S01]  /*8760*/  @!P0 LDC.64 R12, c[0x0][0x218] ;  /* 0x00008600ff0c8b82 */ /* 0x000f620000000a00 */
[C---:B------:R-:W-:Y:S01]  /*8770*/  @!P0 IMAD.X R44, R20.reuse, 0x1, R201, P2 ;  /* 0x00000001142c8824 */ /* 0x040fe200010e06c9 */
[----:B--2---:R-:W-:Y:S01]  /*8780*/  @!P0 LEA R48, P5, R41, R8, 0x1 ;  /* 0x0000000829308211 */ /* 0x004fe200078a08ff */
[----:B------:R-:W-:Y:S01]  /*8790*/  IMAD.U32 R46, RZ, RZ, UR6 ;  /* 0x00000006ff2e7e24 */ /* 0x000fe2000f8e00ff */
[----:B------:R-:W-:Y:S01]  /*87a0*/  @!P0 IADD3 R30, P2, R19, R30, RZ ;  /* 0x0000001e131e8210 */ /* 0x000fe20007f5e0ff */
[----:B------:R-:W-:Y:S01]  /*87b0*/  @!UP0 UIMAD UR26, UR7, 0x90, URZ ;  /* 0x00000090071a88a4 */ /* 0x000fe2000f8e023f */
[----:B------:R-:W-:Y:S01]  /*87c0*/  @!P0 IADD3.X R32, R20, UR20, R11, P4, !PT ;  /* 0x0000001414208c10 */ /* 0x000fe2000a7fe40b */
[----:B------:R-:W-:Y:S01]  /*87d0*/  @!P0 IMAD.WIDE.U32 R46, R46, 0x90, R200 ;  /* 0x000000902e2e8825 */ /* 0x000fe200078e00c8 */
        /* <DEDUP_REMOVED lines=13> */
[----:B------:R-:W-:Y:S01]  /*88b0*/  @!P0 IADD3 R21, P6, R19, R46, RZ ;  /* 0x0000002e13158210 */ /* 0x000fe20007fde0ff */
[----:B------:R3:W-:Y:S01]  /*88c0*/  @P0 STS.128 [R242+0x2800], RZ ;  /* 0x002800fff2000388 */ /* 0x0007e20000000c00 */
[----:B----4-:R-:W-:-:S02]  /*88d0*/  @!P0 LEA R46, P2, R43, R4, 0x1 ;  /* 0x000000042b2e8211 */ /* 0x010fc400078408ff */
[----:B------:R-:W-:Y:S02]  /*88e0*/  @!P0 IADD3.X R22, R20, UR26, R47, P6, !PT ;  /* 0x0000001a14168c10 */ /* 0x000fe4000b7fe42f */
[----:B------:R-:W-:Y:S02]  /*88f0*/  @!P0 LEA.HI.X R45, R41, R7, R42, 0x1, P4 ;  /* 0x00000007292d8211 */ /* 0x000fe400020f0c2a */
[----:B------:R-:W-:Y:S02]  /*8900*/  @!P0 LEA.HI.X R47, R43, R5, R6, 0x1, P2 ;  /* 0x000000052b2f8211 */ /* 0x000fe400010f0c06 */
        /* <DEDUP_REMOVED lines=9> */
[----:B------:R-:W3:Y:S01]  /*89a0*/  @!P0 LDC.64 R4, c[0x0][0x218] ;  /* 0x00008600ff048b82 */ /* 0x000ee20000000a00 */
[C---:B--2---:R-:W-:Y:S01]  /*89b0*/  @!P0 LEA R50, P2, R14.reuse, R10, 0x1 ;  /* 0x0000000a0e328211 */ /* 0x044fe200078408ff */
        /* <DEDUP_REMOVED lines=109> */
.L_x_3613:
[----:B------:R-:W-:Y:S05]  /*9090*/  BSYNC B0 ;  /* 0x0000000000007941 */ /* 0x000fea0003800000 */
.L_x_3612:
[----:B------:R-:W0:Y:S01]  /*90a0*/  LDGDEPBAR ;  /* 0x00000000000079af */ /* 0x000e220000000000 */
[----:B------:R-:W-:-:S04]  /*90b0*/  IADD3 R200, P0, R19, R200, RZ ;  /* 0x000000c813c87210 */ /* 0x000fc80007f1e0ff */
[----:B------:R-:W-:-:S09]  /*90c0*/  IADD3.X R201, R20, R201, RZ, P0, !PT ;  /* 0x000000c914c97210 */ /* 0x000fd200007fe4ff */
.L_x_3609:
[----:B--2---:R-:W2:Y:S01]  /*90d0*/  LDL.LU R11, [R1+0x4] ;  /* 0x00000400010b7983 */ /* 0x004ea20000300800 */
[----:B-1----:R-:W-:Y:S01]  /*90e0*/  FMNMX.FTZ R5, R18, R108, !PT ;  /* 0x0000006c12057209 */ /* 0x002fe20007810000 */
[----:B------:R-:W-:Y:S01]  /*90f0*/  ULDC UR16, c[0x0][0x2ec] ;  /* 0x0000bb0000107ab9 */ /* 0x000fe20000000800 */
[----:B------:R-:W-:Y:S01]  /*9100*/  FMNMX.FTZ R7, R237, R198, !PT ;  /* 0x000000c6ed077209 */ /* 0x000fe20007810000 */
[----:B------:R-:W3:Y:S01]  /*9110*/  LDL.LU R10, [R1+0xc] ;  /* 0x00000c00010a7983 */ /* 0x000ee20000300800 */
[----:B------:R-:W-:-:S03]  /*9120*/  ULDC.64 UR20, c[0x0][0x218] ;  /* 0x0000860000147ab9 */ /* 0x000fc60000000a00 */
[----:B------:R-:W4:Y:S04]  /*9130*/  LDL.LU R9, [R1+0x8] ;  /* 0x0000080001097983 */ /* 0x000f280000300800 */
[----:B------:R-:W5:Y:S01]  /*9140*/  LDL.LU R8, [R1] ;  /* 0x0000000001087983 */ /* 0x000f620000300800 */
        /* <DEDUP_REMOVED lines=8> */
[----:B--2---:R-:W-:-:S04]  /*91d0*/  FMNMX.FTZ R2, R11, R2, !PT ;  /* 0x000000020b027209 */ /* 0x004fc80007810000 */
[----:B------:R-:W-:-:S04]  /*91e0*/  FMNMX.FTZ R2, R103, R2, !PT ;  /* 0x0000000267027209 */ /* 0x000fc80007810000 */
[----:B------:R-:W-:Y:S02]  /*91f0*/  FMNMX.FTZ R5, R101, R2, !PT ;  /* 0x0000000265057209 */ /* 0x000fe40007810000 */
[----:B------:R-:W-:Y:S02]  /*9200*/  FMNMX.FTZ R2, R196, R7, !PT ;  /* 0x00000007c4027209 */ /* 0x000fe40007810000 */
[----:B---3--:R-:W-:Y:S02]  /*9210*/  FMNMX.FTZ R5, R10, R5, !PT ;  /* 0x000000050a057209 */ /* 0x008fe40007810000 */
[----:B------:R-:W-:Y:S02]  /*9220*/  FMNMX.FTZ R7, R233, R2, !PT ;  /* 0x00000002e9077209 */ /* 0x000fe40007810000 */
[----:B----4-:R-:W-:Y:S02]  /*9230*/  FMNMX.FTZ R5, R9, R5, !PT ;  /* 0x0000000509057209 */ /* 0x010fe40007810000 */
[----:B------:R-:W-:-:S02]  /*9240*/  FMNMX.FTZ R7, R194, R7, !PT ;  /* 0x00000007c2077209 */ /* 0x000fc40007810000 */
[----:B-----5:R-:W-:Y:S02]  /*9250*/  FMNMX.FTZ R5, R8, R5, !PT ;  /* 0x0000000508057209 */ /* 0x020fe40007810000 */
        /* <DEDUP_REMOVED lines=82> */
[----:B------:R-:W-:-:S04]  /*9780*/  FMNMX.FTZ R7, R95, R4, !PT ;  /* 0x000000045f077209 */ /* 0x000fc80007810000 */
[----:B------:R-:W-:-:S04]  /*9790*/  FMNMX.FTZ R7, R94, R7, !PT ;  /* 0x000000075e077209 */ /* 0x000fc80007810000 */
        /* <DEDUP_REMOVED lines=62> */
[----:B-1----:R-:W-:Y:S01]  /*9b80*/  FMNMX.FTZ R4, R5, R4, !PT ;  /* 0x0000000405047209 */ /* 0x002fe20007810000 */
[--C-:B------:R-:W-:Y:S01]  /*9b90*/  FFMA.FTZ R170, R170, UR16, -R117.reuse ;  /* 0x00000010aaaa7c23 */ /* 0x100fe20008010875 */
[--C-:B------:R-:W-:Y:S01]  /*9ba0*/  FFMA.FTZ R172, R172, UR16, -R117.reuse ;  /* 0x00000010acac7c23 */ /* 0x100fe20008010875 */
[--C-:B------:R-:W-:Y:S01]  /*9bb0*/  FFMA.FTZ R184, R184, UR16, -R117.reuse ;  /* 0x00000010b8b87c23 */ /* 0x100fe20008010875 */
[----:B------:R-:W-:Y:S01]  /*9bc0*/  MUFU.EX2 R114, R114 ;  /* 0x0000007200727308 */ /* 0x000fe20000000800 */
[----:B------:R-:W1:Y:S01]  /*9bd0*/  SHFL.BFLY PT, R5, R4, 0x1, 0x1f ;  /* 0x0c201f0004057f89 */ /* 0x000e6200000e0000 */
[----:B--2---:R-:W-:Y:S01]  /*9be0*/  F2FP.F16.F32.PACK_AB R16, R115, R118 ;  /* 0x000000767310723e */ /* 0x004fe200000000ff */
[--C-:B------:R-:W-:Y:S01]  /*9bf0*/  FFMA.FTZ R182, R182, UR16, -R117.reuse ;  /* 0x00000010b6b67c23 */ /* 0x100fe20008010875 */
[--C-:B------:R-:W-:Y:S01]  /*9c00*/  FFMA.FTZ R176, R176, UR16, -R117.reuse ;  /* 0x00000010b0b07c23 */ /* 0x100fe20008010875 */
[--C-:B------:R-:W-:Y:S01]  /*9c10*/  FFMA.FTZ R164, R164, UR16, -R117.reuse ;  /* 0x00000010a4a47c23 */ /* 0x100fe20008010875 */
[--C-:B------:R-:W-:Y:S01]  /*9c20*/  FFMA.FTZ R150, R150, UR16, -R117.reuse ;  /* 0x0000001096967c23 */ /* 0x100fe20008010875 */
[--C-:B------:R-:W-:Y:S01]  /*9c30*/  FFMA.FTZ R146, R146, UR16, -R117.reuse ;  /* 0x0000001092927c23 */ /* 0x100fe20008010875 */
[----:B------:R-:W2:Y:S01]  /*9c40*/  MUFU.EX2 R111, R111 ;  /* 0x0000006f006f7308 */ /* 0x000ea20000000800 */
[----:B---3--:R-:W-:Y:S01]  /*9c50*/  F2FP.F16.F32.PACK_AB R18, R113, R116 ;  /* 0x000000747112723e */ /* 0x008fe200000000ff */
[--C-:B------:R-:W-:Y:S01]  /*9c60*/  FFMA.FTZ R69, R69, UR16, -R117.reuse ;  /* 0x0000001045457c23 */ /* 0x100fe20008010875 */
[----:B------:R-:W-:Y:S01]  /*9c70*/  FFMA.FTZ R68, R68, UR16, -R117 ;  /* 0x0000001044447c23 */ /* 0x000fe20008010875 */
[----:B------:R-:W-:Y:S01]  /*9c80*/  FADD.FTZ R115, R118, R115 ;  /* 0x0000007376737221 */ /* 0x000fe20000010000 */
[--C-:B------:R-:W-:Y:S01]  /*9c90*/  FFMA.FTZ R80, R80, UR16, -R117.reuse ;  /* 0x0000001050507c23 */ /* 0x100fe20008010875 */
[----:B------:R-:W-:-:S02]  /*9ca0*/  FFMA.FTZ R252, R99, UR16, -R117 ;  /* 0x0000001063fc7c23 */ /* 0x000fc40008010875 */
[----:B------:R-:W-:Y:S01]  /*9cb0*/  MUFU.EX2 R112, R112 ;  /* 0x0000007000707308 */ /* 0x000fe20000000800 */
[----:B------:R-:W-:-:S04]  /*9cc0*/  FADD.FTZ R116, R116, R115 ;  /* 0x0000007374747221 */ /* 0x000fc80000010000 */
[----:B------:R-:W-:-:S03]  /*9cd0*/  FADD.FTZ R113, R113, R116 ;  /* 0x0000007471717221 */ /* 0x000fc60000010000 */
[----:B------:R-:W3:Y:S01]  /*9ce0*/  MUFU.EX2 R109, R109 ;  /* 0x0000006d006d7308 */ /* 0x000ee20000000800 */
[----:B-1----:R-:W-:Y:S02]  /*9cf0*/  FMNMX.FTZ R0, R4, R5, !PT ;  /* 0x0000000504007209 */ /* 0x002fe40007810000 */
[C---:B--2---:R-:W-:Y:S01]  /*9d00*/  F2FP.F16.F32.PACK_AB R52, R111.reuse, R114 ;  /* 0x000000726f34723e */ /* 0x044fe200000000ff */
[----:B------:R-:W-:Y:S01]  /*9d10*/  FADD.FTZ R114, R114, R113 ;  /* 0x0000007172727221 */ /* 0x000fe20000010000 */
[C---:B------:R-:W-:Y:S01]  /*9d20*/  FSETP.NEU.FTZ.AND P0, PT, R0.reuse, -INF , PT ;  /* 0xff8000000000780b */ /* 0x040fe20003f1d000 */
[----:B------:R-:W-:Y:S02]  /*9d30*/  FMUL.FTZ R102, R0, UR16 ;  /* 0x0000001000667c20 */ /* 0x000fe40008410000 */
[----:B------:R-:W-:Y:S01]  /*9d40*/  MUFU.EX2 R110, R110 ;  /* 0x0000006e006e7308 */ /* 0x000fe20000000800 */
[----:B------:R-:W-:Y:S02]  /*9d50*/  FADD.FTZ R111, R111, R114 ;  /* 0x000000726f6f7221 */ /* 0x000fe40000010000 */
[----:B------:R-:W-:-:S02]  /*9d60*/  FSEL R102, R102, RZ, P0 ;  /* 0x000000ff66667208 */ /* 0x000fc40000000000 */
[----:B------:R-:W-:-:S03]  /*9d70*/  LEA R250, P0, R200, UR20, 0x1 ;  /* 0x00000014c8fa7c11 */ /* 0x000fc6000f8008ff */
[--C-:B------:R-:W-:Y:S01]  /*9d80*/  FFMA.FTZ R126, R237, UR16, -R102.reuse ;  /* 0x00000010ed7e7c23 */ /* 0x100fe20008010866 */
[----:B------:R-:W-:Y:S01]  /*9d90*/  LEA R237, R3, UR4, 0x1 ;  /* 0x0000000403ed7c11 */ /* 0x000fe2000f8e08ff */
[--C-:B------:R-:W-:Y:S01]  /*9da0*/  FFMA.FTZ R123, R198, UR16, -R102.reuse ;  /* 0x00000010c67b7c23 */ /* 0x100fe20008010866 */
[--C-:B------:R-:W-:Y:S01]  /*9db0*/  FFMA.FTZ R124, R196, UR16, -R102.reuse ;  /* 0x00000010c47c7c23 */ /* 0x100fe20008010866 */
[--C-:B------:R-:W-:Y:S01]  /*9dc0*/  FFMA.FTZ R121, R233, UR16, -R102.reuse ;  /* 0x00000010e9797c23 */ /* 0x100fe20008010866 */
[-C--:B------:R-:W-:Y:S01]  /*9dd0*/  LEA R233, R236, R237.reuse, 0x1 ;  /* 0x000000edece97211 */ /* 0x080fe200078e08ff */
[----:B------:R-:W1:Y:S01]  /*9de0*/  LDSM.16.MT88.4 R4, [R237+0xa000] ;  /* 0x00a00000ed04783b */ /* 0x000e620000004200 */
[----:B------:R-:W-:Y:S01]  /*9df0*/  MUFU.EX2 R126, R126 ;  /* 0x0000007e007e7308 */ /* 0x000fe20000000800 */
[----:B------:R-:W-:Y:S01]  /*9e00*/  LEA R234, R238, R237, 0x1 ;  /* 0x000000edeeea7211 */ /* 0x000fe200078e08ff */
[--C-:B------:R-:W-:Y:S01]  /*9e10*/  FFMA.FTZ R122, R194, UR16, -R102.reuse ;  /* 0x00000010c27a7c23 */ /* 0x100fe20008010866 */
[----:B------:R-:W-:Y:S01]  /*9e20*/  LDSM.16.MT88.4 R12, [R237+0xa800] ;  /* 0x00a80000ed0c783b */ /* 0x000fe20000004200 */
[----:B------:R-:W-:Y:S01]  /*9e30*/  LEA R232, R238, R233, 0x1 ;  /* 0x000000e9eee87211 */ /* 0x000fe200078e08ff */
[--C-:B------:R-:W-:Y:S01]  /*9e40*/  FFMA.FTZ R119, R192, UR16, -R102.reuse ;  /* 0x00000010c0777c23 */ /* 0x100fe20008010866 */
[--C-:B------:R-:W-:Y:S01]  /*9e50*/  FFMA.FTZ R120, R178, UR16, -R102.reuse ;  /* 0x00000010b2787c23 */ /* 0x100fe20008010866 */
[----:B------:R-:W2:Y:S01]  /*9e60*/  LDSM.16.MT88.4 R24, [R233+0xa000] ;  /* 0x00a00000e918783b */ /* 0x000ea20000004200 */
[----:B------:R-:W4:Y:S01]  /*9e70*/  MUFU.EX2 R123, R123 ;  /* 0x0000007b007b7308 */ /* 0x000f220000000800 */
[--C-:B------:R-:W-:Y:S01]  /*9e80*/  FFMA.FTZ R3, R251, UR16, -R102.reuse ;  /* 0x00000010fb037c23 */ /* 0x100fe20008010866 */
[----:B---3--:R-:W-:Y:S01]  /*9e90*/  F2FP.F16.F32.PACK_AB R54, R109, R112 ;  /* 0x000000706d36723e */ /* 0x008fe200000000ff */
[----:B------:R-:W3:Y:S01]  /*9ea0*/  LDSM.16.MT88.4 R32, [R234+0xa000] ;  /* 0x00a00000ea20783b */ /* 0x000ee20000004200 */
[--C-:B------:R-:W-:Y:S01]  /*9eb0*/  FFMA.FTZ R131, R249, UR16, -R102.reuse ;  /* 0x00000010f9837c23 */ /* 0x100fe20008010866 */
[--C-:B------:R-:W-:Y:S01]  /*9ec0*/  FFMA.FTZ R132, R215, UR16, -R102.reuse ;  /* 0x00000010d7847c23 */ /* 0x100fe20008010866 */
[--C-:B------:R-:W-:Y:S01]  /*9ed0*/  FFMA.FTZ R133, R213, UR16, -R102.reuse ;  /* 0x00000010d5857c23 */ /* 0x100fe20008010866 */
[----:B------:R-:W5:Y:S01]  /*9ee0*/  LDSM.16.MT88.4 R48, [R232+0xa000] ;  /* 0x00a00000e830783b */ /* 0x000f620000004200 */
[----:B------:R-:W-:Y:S01]  /*9ef0*/  MUFU.EX2 R124, R124 ;  /* 0x0000007c007c7308 */ /* 0x000fe20000000800 */
[--C-:B------:R-:W-:Y:S01]  /*9f00*/  FFMA.FTZ R134, R207, UR16, -R102.reuse ;  /* 0x00000010cf867c23 */ /* 0x100fe20008010866 */
[--C-:B------:R-:W-:Y:S01]  /*9f10*/  FFMA.FTZ R137, R197, UR16, -R102.reuse ;  /* 0x00000010c5897c23 */ /* 0x100fe20008010866 */
[----:B------:R-:W5:Y:S01]  /*9f20*/  LDSM.16.MT88.4 R40, [R233+0xa800] ;  /* 0x00a80000e928783b */ /* 0x000f620000004200 */
[--C-:B------:R-:W-:Y:S01]  /*9f30*/  FFMA.FTZ R140, R199, UR16, -R102.reuse ;  /* 0x00000010c78c7c23 */ /* 0x100fe20008010866 */
[--C-:B------:R-:W-:Y:S01]  /*9f40*/  FFMA.FTZ R139, R147, UR16, -R102.reuse ;  /* 0x00000010938b7c23 */ /* 0x100fe20008010866 */
[--C-:B------:R-:W-:Y:S01]  /*9f50*/  FFMA.FTZ R142, R145, UR16, -R102.reuse ;  /* 0x00000010918e7c23 */ /* 0x100fe20008010866 */
[----:B------:R-:W5:Y:S01]  /*9f60*/  LDSM.16.MT88.4 R44, [R234+0xa800] ;  /* 0x00a80000ea2c783b */ /* 0x000f620000004200 */
[----:B------:R-:W1:Y:S01]  /*9f70*/  MUFU.EX2 R121, R121 ;  /* 0x0000007900797308 */ /* 0x000e620000000800 */
[----:B----4-:R-:W-:Y:S01]  /*9f80*/  F2FP.F16.F32.PACK_AB R17, R123, R126 ;  /* 0x0000007e7b11723e */ /* 0x010fe200000000ff */
[--C-:B------:R-:W-:Y:S01]  /*9f90*/  FFMA.FTZ R145, R154, UR16, -R117.reuse ;  /* 0x000000109a917c23 */ /* 0x100fe20008010875 */
[----:B------:R-:W4:Y:S01]  /*9fa0*/  LDSM.16.MT88.4 R56, [R232+0xa800] ;  /* 0x00a80000e838783b */ /* 0x000f220000004200 */
        /* <DEDUP_REMOVED lines=29> */
[----:B------:R-:W1:Y:S01]  /*a180*/  MUFU.EX2 R3, R3 ;  /* 0x0000000300037308 */ /* 0x000e620000000800 */
[----:B--2---:R-:W-:Y:S01]  /*a190*/  F2FP.F16.F32.PACK_AB R53, R119, R122 ;  /* 0x0000007a7735723e */ /* 0x004fe200000000ff */
[--C-:B------:R-:W-:Y:S01]  /*a1a0*/  FFMA.FTZ R180, R171, UR16, -R102.reuse ;  /* 0x00000010abb47c23 */ /* 0x100fe20008010866 */
[C---:B------:R-:W-:Y:S01]  /*a1b0*/  HMMA.16816.F32 R28, R16.reuse, R24, RZ ;  /* 0x00000018101c723c */ /* 0x040fe200000018ff */
[--C-:B------:R-:W-:Y:S01]  /*a1c0*/  FFMA.FTZ R169, R169, UR16, -R102.reuse ;  /* 0x00000010a9a97c23 */ /* 0x100fe20008010866 */
[--C-:B------:R-:W-:Y:S01]  /*a1d0*/  FFMA.FTZ R190, R165, UR16, -R102.reuse ;  /* 0x00000010a5be7c23 */ /* 0x100fe20008010866 */
[--C-:B------:R-:W-:Y:S01]  /*a1e0*/  FFMA.FTZ R165, R166, UR16, -R117.reuse ;  /* 0x00000010a6a57c23 */ /* 0x100fe20008010875 */
[--C-:B------:R-:W-:Y:S01]  /*a1f0*/  FFMA.FTZ R171, R160, UR16, -R117.reuse ;  /* 0x00000010a0ab7c23 */ /* 0x100fe20008010875 */
[----:B------:R-:W2:Y:S01]  /*a200*/  MUFU.EX2 R107, R107 ;  /* 0x0000006b006b7308 */ /* 0x000ea20000000800 */
[C---:B------:R-:W-:Y:S01]  /*a210*/  HMMA.16816.F32 R24, R16.reuse, R26, RZ ;  /* 0x0000001a1018723c */ /* 0x040fe200000018ff */
[--C-:B------:R-:W-:Y:S01]  /*a220*/  FFMA.FTZ R157, R157, UR16, -R102.reuse ;  /* 0x000000109d9d7c23 */ /* 0x100fe20008010866 */
[--C-:B------:R-:W-:Y:S01]  /*a230*/  FFMA.FTZ R160, R159, UR16, -R102.reuse ;  /* 0x000000109fa07c23 */ /* 0x100fe20008010866 */
[--C-:B------:R-:W-:Y:S01]  /*a240*/  FFMA.FTZ R155, R155, UR16, -R102.reuse ;  /* 0x000000109b9b7c23 */ /* 0x100fe20008010866 */
[--C-:B------:R-:W-:Y:S01]  /*a250*/  FFMA.FTZ R166, R149, UR16, -R102.reuse ;  /* 0x0000001095a67c23 */ /* 0x100fe20008010866 */
[--C-:B------:R-:W-:Y:S01]  /*a260*/  FFMA.FTZ R149, R152, UR16, -R117.reuse ;  /* 0x0000001098957c23 */ /* 0x100fe20008010875 */
[C---:B---3--:R-:W-:Y:S01]  /*a270*/  HMMA.16816.F32 R36, R16.reuse, R32, RZ ;  /* 0x000000201024723c */ /* 0x048fe200000018ff */
[----:B------:R-:W-:Y:S01]  /*a280*/  MUFU.EX2 R108, R108 ;  /* 0x0000006c006c7308 */ /* 0x000fe20000000800 */
[----:B-1----:R-:W-:Y:S01]  /*a290*/  F2FP.F16.F32.PACK_AB R55, R3, R120 ;  /* 0x000000780337723e */ /* 0x002fe200000000ff */
[--C-:B------:R-:W-:Y:S01]  /*a2a0*/  FFMA.FTZ R143, R143, UR16, -R102.reuse ;  /* 0x000000108f8f7c23 */ /* 0x100fe20008010866 */
[--C-:B------:R-:W-:Y:S01]  /*a2b0*/  FFMA.FTZ R152, R141, UR16, -R102.reuse ;  /* 0x000000108d987c23 */ /* 0x100fe20008010866 */
[--C-:B------:R-:W-:Y:S01]  /*a2c0*/  FFMA.FTZ R60, R60, UR16, -R102.reuse ;  /* 0x000000103c3c7c23 */ /* 0x100fe20008010866 */
[----:B------:R-:W-:Y:S01]  /*a2d0*/  HMMA.16816.F32 R32, R16, R34, RZ ;  /* 0x000000221020723c */ /* 0x000fe200000018ff */
[--C-:B------:R-:W-:Y:S01]  /*a2e0*/  FFMA.FTZ R63, R63, UR16, -R102.reuse ;  /* 0x000000103f3f7c23 */ /* 0x100fe20008010866 */
[--C-:B------:R-:W-:Y:S01]  /*a2f0*/  FFMA.FTZ R141, R64, UR16, -R117.reuse ;  /* 0x00000010408d7c23 */ /* 0x100fe20008010875 */
[----:B------:R-:W1:Y:S01]  /*a300*/  MUFU.EX2 R105, R105 ;  /* 0x0000006900697308 */ /* 0x000e620000000800 */
[--C-:B------:R-:W-:Y:S01]  /*a310*/  FFMA.FTZ R64, R70, UR16, -R117.reuse ;  /* 0x0000001046407c23 */ /* 0x100fe20008010875 */
[--C-:B------:R-:W-:Y:S01]  /*a320*/  FFMA.FTZ R62, R62, UR16, -R102.reuse ;  /* 0x000000103e3e7c23 */ /* 0x100fe20008010866 */
[C---:B------:R-:W-:Y:S01]  /*a330*/  HMMA.16816.F32 R8, R52.reuse, R12, R8 ;  /* 0x0000000c3408723c */ /* 0x040fe20000001808 */
[--C-:B------:R-:W-:Y:S01]  /*a340*/  FFMA.FTZ R61, R61, UR16, -R102.reuse ;  /* 0x000000103d3d7c23 */ /* 0x100fe20008010866 */
[--C-:B------:R-:W-:Y:S01]  /*a350*/  FFMA.FTZ R67, R67, UR16, -R102.reuse ;  /* 0x0000001043437c23 */ /* 0x100fe20008010866 */
[--C-:B------:R-:W-:Y:S01]  /*a360*/  FFMA.FTZ R66, R66, UR16, -R102.reuse ;  /* 0x0000001042427c23 */ /* 0x100fe20008010866 */
[--C-:B------:R-:W-:Y:S01]  /*a370*/  FFMA.FTZ R70, R75, UR16, -R117.reuse ;  /* 0x000000104b467c23 */ /* 0x100fe20008010875 */
[----:B------:R-:W-:Y:S01]  /*a380*/  MUFU.EX2 R131, R131 ;  /* 0x0000008300837308 */ /* 0x000fe20000000800 */
[----:B------:R-:W-:Y:S01]  /*a390*/  HMMA.16816.F32 R4, R52, R14, R4 ;  /* 0x0000000e3404723c */ /* 0x000fe20000001804 */
[----:B------:R-:W3:Y:S01]  /*a3a0*/  LDSM.16.MT88.4 R12, [R237+0xb000] ;  /* 0x00b00000ed0c783b */ /* 0x000ee20000004200 */
[--C-:B------:R-:W-:Y:S01]  /*a3b0*/  FFMA.FTZ R75, R74, UR16, -R117.reuse ;  /* 0x000000104a4b7c23 */ /* 0x100fe20008010875 */
[----:B------:R-:W-:Y:S01]  /*a3c0*/  FFMA.FTZ R191, R76, UR16, -R117 ;  /* 0x000000104cbf7c23 */ /* 0x000fe20008010875 */
[--C-:B------:R-:W-:Y:S01]  /*a3d0*/  FFMA.FTZ R65, R65, UR16, -R102.reuse ;  /* 0x0000001041417c23 */ /* 0x100fe20008010866 */
[--C-:B------:R-:W-:Y:S01]  /*a3e0*/  FFMA.FTZ R74, R73, UR16, -R102.reuse ;  /* 0x00000010494a7c23 */ /* 0x100fe20008010866 */
[C---:B-----5:R-:W-:Y:S01]  /*a3f0*/  HMMA.16816.F32 R20, R16.reuse, R48, RZ ;  /* 0x000000301014723c */ /* 0x060fe200000018ff */
[----:B------:R-:W5:Y:S01]  /*a400*/  MUFU.EX2 R132, R132 ;  /* 0x0000008400847308 */ /* 0x000f620000000800 */
[--C-:B------:R-:W-:Y:S01]  /*a410*/  FFMA.FTZ R72, R72, UR16, -R102.reuse ;  /* 0x0000001048487c23 */ /* 0x100fe20008010866 */
[----:B------:R-:W-:Y:S01]  /*a420*/  FFMA.FTZ R71, R71, UR16, -R102 ;  /* 0x0000001047477c23 */ /* 0x000fe20008010866 */
[----:B------:R-:W-:Y:S01]  /*a430*/  FADD.FTZ R123, R126, R123 ;  /* 0x0000007b7e7b7221 */ /* 0x000fe20000010000 */
[----:B------:R-:W-:Y:S01]  /*a440*/  FADD.FTZ R112, R112, R111 ;  /* 0x0000006f70707221 */ /* 0x000fe20000010000 */
[----:B------:R-:W-:Y:S01]  /*a450*/  HMMA.16816.F32 R16, R16, R50, RZ ;  /* 0x000000321010723c */ /* 0x000fe200000018ff */
[----:B--2---:R-:W-:Y:S01]  /*a460*/  F2FP.F16.F32.PACK_AB R48, R107, R110 ;  /* 0x0000006e6b30723e */ /* 0x004fe200000000ff */
[----:B------:R-:W-:Y:S01]  /*a470*/  FADD.FTZ R124, R124, R123 ;  /* 0x0000007b7c7c7221 */ /* 0x000fe20000010000 */
[----:B------:R-:W-:Y:S01]  /*a480*/  MUFU.EX2 R133, R133 ;  /* 0x0000008500857308 */ /* 0x000fe20000000800 */
[--C-:B------:R-:W-:Y:S01]  /*a490*/  FFMA.FTZ R73, R82, UR16, -R117.reuse ;  /* 0x0000001052497c23 */ /* 0x100fe20008010875 */
[--C-:B------:R-:W-:Y:S01]  /*a4a0*/  FFMA.FTZ R76, R81, UR16, -R117.reuse ;  /* 0x00000010514c7c23 */ /* 0x100fe20008010875 */
[C---:B------:R-:W-:Y:S01]  /*a4b0*/  HMMA.16816.F32 R28, R52.reuse, R40, R28 ;  /* 0x00000028341c723c */ /* 0x040fe2000000181c */
[----:B-1----:R-:W-:Y:S01]  /*a4c0*/  F2FP.F16.F32.PACK_AB R50, R105, R108 ;  /* 0x0000006c6932723e */ /* 0x002fe200000000ff */
[----:B------:R-:W-:Y:S01]  /*a4d0*/  FADD.FTZ R121, R121, R124 ;  /* 0x0000007c79797221 */ /* 0x000fe20000010000 */
[----:B------:R-:W-:Y:S01]  /*a4e0*/  FFMA.FTZ R81, R88, UR16, -R117 ;  /* 0x0000001058517c23 */ /* 0x000fe20008010875 */
[--C-:B------:R-:W-:Y:S01]  /*a4f0*/  FFMA.FTZ R79, R79, UR16, -R102.reuse ;  /* 0x000000104f4f7c23 */ /* 0x100fe20008010866 */
[----:B------:R-:W1:Y:S01]  /*a500*/  MUFU.EX2 R134, R134 ;  /* 0x0000008600867308 */ /* 0x000e620000000800 */
[C---:B------:R-:W-:Y:S01]  /*a510*/  HMMA.16816.F32 R24, R52.reuse, R42, R24 ;  /* 0x0000002a3418723c */ /* 0x040fe20000001818 */
[----:B------:R-:W2:Y:S01]  /*a520*/  LDSM.16.MT88.4 R40, [R233+0xb000] ;  /* 0x00b00000e928783b */ /* 0x000ea20000004200 */
[----:B-----5:R-:W-:Y:S01]  /*a530*/  F2FP.F16.F32.PACK_AB R49, R132, R131 ;  /* 0x000000838431723e */ /* 0x020fe200000000ff */
[----:B------:R-:W-:Y:S01]  /*a540*/  FADD.FTZ R122, R122, R121 ;  /* 0x000000797a7a7221 */ /* 0x000fe20000010000 */
[--C-:B------:R-:W-:Y:S01]  /*a550*/  FFMA.FTZ R78, R78, UR16, -R102.reuse ;  /* 0x000000104e4e7c23 */ /* 0x100fe20008010866 */
[----:B------:R-:W-:Y:S01]  /*a560*/  FFMA.FTZ R82, R85, UR16, -R102 ;  /* 0x0000001055527c23 */ /* 0x000fe20008010866 */
[C---:B------:R-:W-:Y:S01]  /*a570*/  HMMA.16816.F32 R36, R52.reuse, R44, R36 ;  /* 0x0000002c3424723c */ /* 0x040fe20000001824 */
[----:B------:R-:W-:Y:S01]  /*a580*/  MUFU.EX2 R106, R106 ;  /* 0x0000006a006a7308 */ /* 0x000fe20000000800 */
[----:B------:R-:W-:Y:S01]  /*a590*/  FADD.FTZ R119, R119, R122 ;  /* 0x0000007a77777221 */ /* 0x000fe20000010000 */
[----:B------:R-:W-:Y:S01]  /*a5a0*/  FADD.FTZ R109, R109, R112 ;  /* 0x000000706d6d7221 */ /* 0x000fe20000010000 */
[--C-:B------:R-:W-:Y:S01]  /*a5b0*/  FFMA.FTZ R85, R95, UR16, -R117.reuse ;  /* 0x000000105f557c23 */ /* 0x100fe20008010875 */
[----:B------:R-:W-:Y:S01]  /*a5c0*/  FFMA.FTZ R88, R94, UR16, -R117 ;  /* 0x000000105e587c23 */ /* 0x000fe20008010875 */
[C---:B------:R-:W-:Y:S01]  /*a5d0*/  HMMA.16816.F32 R32, R52.reuse, R46, R32 ;  /* 0x0000002e3420723c */ /* 0x040fe20000001820 */
[----:B------:R-:W5:Y:S01]  /*a5e0*/  LDSM.16.MT88.4 R44, [R234+0xb000] ;  /* 0x00b00000ea2c783b */ /* 0x000f620000004200 */
[----:B------:R-:W-:Y:S01]  /*a5f0*/  FADD.FTZ R120, R120, R119 ;  /* 0x0000007778787221 */ /* 0x000fe20000010000 */
[----:B------:R-:W3:Y:S01]  /*a600*/  MUFU.EX2 R103, R103 ;  /* 0x0000006700677308 */ /* 0x000ee20000000800 */
[----:B-1----:R-:W-:Y:S01]  /*a610*/  F2FP.F16.F32.PACK_AB R51, R134, R133 ;  /* 0x000000858633723e */ /* 0x002fe200000000ff */
[----:B------:R-:W-:Y:S01]  /*a620*/  FADD.FTZ R110, R110, R109 ;  /* 0x0000006d6e6e7221 */ /* 0x000fe20000010000 */
[C---:B----4-:R-:W-:Y:S01]  /*a630*/  HMMA.16816.F32 R20, R52.reuse, R56, R20 ;  /* 0x000000383414723c */ /* 0x050fe20000001814 */
[----:B------:R-:W-:Y:S01]  /*a640*/  FADD.FTZ R120, R3, R120 ;  /* 0x0000007803787221 */ /* 0x000fe20000010000 */
[----:B------:R-:W-:Y:S01]  /*a650*/  FFMA.FTZ R3, R77, UR16, -R102 ;  /* 0x000000104d037c23 */ /* 0x000fe20008010866 */
[----:B------:R-:W-:Y:S01]  /*a660*/  FADD.FTZ R107, R107, R110 ;  /* 0x0000006e6b6b7221 */ /* 0x000fe20000010000 */
[----:B------:R-:W-:Y:S01]  /*a670*/  FFMA.FTZ R77, R84, UR16, -R102 ;  /* 0x00000010544d7c23 */ /* 0x000fe20008010866 */
[----:B------:R-:W-:Y:S01]  /*a680*/  MUFU.EX2 R104, R104 ;  /* 0x0000006800687308 */ /* 0x000fe20000000800 */
[----:B------:R-:W-:Y:S01]  /*a690*/  HMMA.16816.F32 R16, R52, R58, R16 ;  /* 0x0000003a3410723c */ /* 0x000fe20000001810 */
[----:B------:R-:W1:Y:S01]  /*a6a0*/  LDSM.16.MT88.4 R56, [R232+0xb000] ;  /* 0x00b00000e838783b */ /* 0x000e620000004200 */
[----:B------:R-:W-:Y:S01]  /*a6b0*/  FADD.FTZ R131, R131, R120 ;  /* 0x0000007883837221 */ /* 0x000fe20000010000 */
[----:B------:R-:W-:Y:S01]  /*a6c0*/  FADD.FTZ R108, R108, R107 ;  /* 0x0000006b6c6c7221 */ /* 0x000fe20000010000 */
[--C-:B------:R-:W-:Y:S01]  /*a6d0*/  FFMA.FTZ R84, R83, UR16, -R102.reuse ;  /* 0x0000001053547c23 */ /* 0x100fe20008010866 */
[----:B------:R-:W-:Y:S01]  /*a6e0*/  FFMA.FTZ R83, R90, UR16, -R102 ;  /* 0x000000105a537c23 */ /* 0x000fe20008010866 */
[C---:B---3--:R-:W-:Y:S01]  /*a6f0*/  HMMA.16816.F32 R8, R48.reuse, R12, R8 ;  /* 0x0000000c3008723c */ /* 0x048fe20000001808 */
[----:B------:R-:W3:Y:S01]  /*a700*/  MUFU.EX2 R101, R101 ;  /* 0x0000006500657308 */ /* 0x000ee20000000800 */
[----:B------:R-:W-:Y:S01]  /*a710*/  F2FP.F16.F32.PACK_AB R52, R103, R106 ;  /* 0x0000006a6734723e */ /* 0x000fe200000000ff */
[----:B------:R-:W-:Y:S01]  /*a720*/  FADD.FTZ R132, R132, R131 ;  /* 0x0000008384847221 */ /* 0x000fe20000010000 */
[----:B------:R-:W-:Y:S01]  /*a730*/  FADD.FTZ R105, R105, R108 ;  /* 0x0000006c69697221 */ /* 0x000fe20000010000 */
[----:B------:R-:W-:Y:S01]  /*a740*/  FFMA.FTZ R90, R98, UR16, -R102 ;  /* 0x00000010625a7c23 */ /* 0x000fe20008010866 */
[C---:B------:R-:W-:Y:S01]  /*a750*/  HMMA.16816.F32 R4, R48.reuse, R14, R4 ;  /* 0x0000000e3004723c */ /* 0x040fe20000001804 */
[----:B------:R-:W4:Y:S01]  /*a760*/  LDSM.16.MT88.4 R12, [R237+0xb800] ;  /* 0x00b80000ed0c783b */ /* 0x000f220000004200 */
[----:B------:R-:W-:Y:S01]  /*a770*/  FADD.FTZ R133, R133, R132 ;  /* 0x0000008485857221 */ /* 0x000fe20000010000 */
[----:B------:R-:W-:Y:S01]  /*a780*/  MUFU.EX2 R137, R137 ;  /* 0x0000008900897308 */ /* 0x000fe20000000800 */
[----:B------:R-:W-:Y:S01]  /*a790*/  FADD.FTZ R106, R106, R105 ;  /* 0x000000696a6a7221 */ /* 0x000fe20000010000 */
[----:B------:R-:W-:Y:S01]  /*a7a0*/  LEA.HI.X R251, R200, UR21, R201, 0x1, P0 ;  /* 0x00000015c8fb7c11 */ /* 0x000fe200080f0cc9 */
[----:B--2---:R-:W-:Y:S01]  /*a7b0*/  HMMA.16816.F32 R28, R48, R40, R28 ;  /* 0x00000028301c723c */ /* 0x004fe2000000181c */
[----:B------:R-:W-:Y:S01]  /*a7c0*/  FADD.FTZ R134, R134, R133 ;  /* 0x0000008586867221 */ /* 0x000fe20000010000 */
[----:B------:R-:W-:-:S03]  /*a7d0*/  FADD.FTZ R103, R103, R106 ;  /* 0x0000006a67677221 */ /* 0x000fc60000010000 */
[----:B------:R-:W2:Y:S01]  /*a7e0*/  MUFU.EX2 R140, R140 ;  /* 0x0000008c008c7308 */ /* 0x000ea20000000800 */
[----:B------:R-:W-:Y:S01]  /*a7f0*/  HMMA.16816.F32 R24, R48, R42, R24 ;  /* 0x0000002a3018723c */ /* 0x000fe20000001818 */
[----:B------:R-:W4:Y:S01]  /*a800*/  LDSM.16.MT88.4 R40, [R233+0xb800] ;  /* 0x00b80000e928783b */ /* 0x000f220000004200 */
[----:B---3--:R-:W-:Y:S01]  /*a810*/  F2FP.F16.F32.PACK_AB R54, R101, R104 ;  /* 0x000000686536723e */ /* 0x008fe200000000ff */
[----:B------:R-:W-:-:S03]  /*a820*/  FADD.FTZ R104, R104, R103 ;  /* 0x0000006768687221 */ /* 0x000fc60000010000 */
[----:B-----5:R-:W-:Y:S01]  /*a830*/  HMMA.16816.F32 R36, R48, R44, R36 ;  /* 0x0000002c3024723c */ /* 0x020fe20000001824 */
[----:B------:R-:W-:Y:S01]  /*a840*/  MUFU.EX2 R139, R139 ;  /* 0x0000008b008b7308 */ /* 0x000fe20000000800 */
[----:B------:R-:W-:-:S04]  /*a850*/  FADD.FTZ R101, R101, R104 ;  /* 0x0000006865657221 */ /* 0x000fc80000010000 */
[C---:B------:R-:W-:Y:S01]  /*a860*/  HMMA.16816.F32 R32, R48.reuse, R46, R32 ;  /* 0x0000002e3020723c */ /* 0x040fe20000001820 */
[----:B------:R-:W3:Y:S02]  /*a870*/  LDSM.16.MT88.4 R44, [R234+0xb800] ;  /* 0x00b80000ea2c783b */ /* 0x000ee40000004200 */
[----:B------:R-:W5:Y:S01]  /*a880*/  MUFU.EX2 R142, R142 ;  /* 0x0000008e008e7308 */ /* 0x000f620000000800 */
[C---:B--2---:R-:W-:Y:S01]  /*a890*/  F2FP.F16.F32.PACK_AB R53, R140.reuse, R137 ;  /* 0x000000898c35723e */ /* 0x044fe200000000ff */
[----:B------:R-:W-:Y:S01]  /*a8a0*/  FADD.FTZ R137, R137, R134 ;  /* 0x0000008689897221 */ /* 0x000fe20000010000 */
[C---:B-1----:R-:W-:Y:S03]  /*a8b0*/  HMMA.16816.F32 R20, R48.reuse, R56, R20 ;  /* 0x000000383014723c */ /* 0x042fe60000001814 */
[----:B------:R-:W-:Y:S02]  /*a8c0*/  FADD.FTZ R140, R140, R137 ;  /* 0x000000898c8c7221 */ /* 0x000fe40000010000 */
[----:B------:R-:W-:Y:S01]  /*a8d0*/  MUFU.EX2 R128, R128 ;  /* 0x0000008000807308 */ /* 0x000fe20000000800 */
[----:B------:R-:W-:Y:S01]  /*a8e0*/  HMMA.16816.F32 R16, R48, R58, R16 ;  /* 0x0000003a3010723c */ /* 0x000fe20000001810 */
[----:B------:R-:W1:Y:S06]  /*a8f0*/  LDSM.16.MT88.4 R56, [R232+0xb800] ;  /* 0x00b80000e838783b */ /* 0x000e6c0000004200 */
        /* <DEDUP_REMOVED lines=9> */
[----:B------:R-:W-:Y:S03]  /*a990*/  HMMA.16816.F32 R28, R52, R40, R28 ;  /* 0x00000028341c723c */ /* 0x000fe6000000181c */
[----:B------:R-:W-:-:S02]  /*a9a0*/  FADD.FTZ R128, R127, R128 ;  /* 0x000000807f807221 */ /* 0x000fc40000010000 */
[----:B------:R-:W-:Y:S01]  /*a9b0*/  MUFU.EX2 R148, R148 ;  /* 0x0000009400947308 */ /* 0x000fe20000000800 */
[C---:B------:R-:W-:Y:S01]  /*a9c0*/  HMMA.16816.F32 R24, R52.reuse, R42, R24 ;  /* 0x0000002a3418723c */ /* 0x040fe20000001818 */
[----:B------:R-:W2:Y:S05]  /*a9d0*/  LDSM.16.MT88.4 R40, [R233+0xc000] ;  /* 0x00c00000e928783b */ /* 0x000eaa0000004200 */
[----:B---3--:R-:W-:Y:S01]  /*a9e0*/  HMMA.16816.F32 R36, R52, R44, R36 ;  /* 0x0000002c3424723c */ /* 0x008fe20000001824 */
[----:B------:R-:W3:Y:S01]  /*a9f0*/  MUFU.EX2 R151, R151 ;  /* 0x0000009700977308 */ /* 0x000ee20000000800 */
        /* <DEDUP_REMOVED lines=8> */
[----:B---3--:R-:W-:Y:S01]  /*aa80*/  F2FP.F16.F32.PACK_AB R49, R151, R148 ;  /* 0x000000949731723e */ /* 0x008fe200000000ff */
[----:B------:R-:W-:Y:S01]  /*aa90*/  HMMA.16816.F32 R16, R52, R58, R16 ;  /* 0x0000003a3410723c */ /* 0x000fe20000001810 */
[----:B------:R-:W3:Y:S05]  /*aaa0*/  LDSM.16.MT88.4 R56, [R232+0xc000] ;  /* 0x00c00000e838783b */ /* 0x000eea0000004200 */
[----:B------:R-:W-:Y:S08]  /*aab0*/  MUFU.EX2 R129, R129 ;  /* 0x0000008100817308 */ /* 0x000ff00000000800 */
[----:B------:R-:W2:Y:S01]  /*aac0*/  MUFU.EX2 R136, R136 ;  /* 0x0000008800887308 */ /* 0x000ea20000000800 */
[----:B-1----:R-:W-:-:S07]  /*aad0*/  F2FP.F16.F32.PACK_AB R51, R154, R153 ;  /* 0x000000999a33723e */ /* 0x002fce00000000ff */
[C---:B----4-:R-:W-:Y:S01]  /*aae0*/  HMMA.16816.F32 R8, R48.reuse, R12, R8 ;  /* 0x0000000c3008723c */ /* 0x050fe20000001808 */
[----:B------:R-:W-:Y:S05]  /*aaf0*/  MUFU.EX2 R135, R135 ;  /* 0x0000008700877308 */ /* 0x000fea0000000800 */
[C---:B------:R-:W-:Y:S01]  /*ab00*/  HMMA.16816.F32 R4, R48.reuse, R14, R4 ;  /* 0x0000000e3004723c */ /* 0x040fe20000001804 */
[----:B------:R-:W1:Y:S02]  /*ab10*/  LDSM.16.MT88.4 R12, [R237+0xc800] ;  /* 0x00c80000ed0c783b */ /* 0x000e640000004200 */
[----:B------:R-:W4:Y:S01]  /*ab20*/  MUFU.EX2 R138, R138 ;  /* 0x0000008a008a7308 */ /* 0x000f220000000800 */
[C---:B--2---:R-:W-:Y:S01]  /*ab30*/  F2FP.F16.F32.PACK_AB R52, R136.reuse, R129 ;  /* 0x000000818834723e */ /* 0x044fe200000000ff */
[----:B------:R-:W-:Y:S01]  /*ab40*/  FADD.FTZ R129, R129, R130 ;  /* 0x0000008281817221 */ /* 0x000fe20000010000 */
[----:B------:R-:W-:Y:S03]  /*ab50*/  HMMA.16816.F32 R28, R48, R40, R28 ;  /* 0x00000028301c723c */ /* 0x000fe6000000181c */
[----:B------:R-:W-:-:S02]  /*ab60*/  FADD.FTZ R136, R136, R129 ;  /* 0x0000008188887221 */ /* 0x000fc40000010000 */
[----:B------:R-:W-:Y:S01]  /*ab70*/  MUFU.EX2 R162, R162 ;  /* 0x000000a200a27308 */ /* 0x000fe20000000800 */
[C---:B------:R-:W-:Y:S01]  /*ab80*/  HMMA.16816.F32 R24, R48.reuse, R42, R24 ;  /* 0x0000002a3018723c */ /* 0x040fe20000001818 */
[----:B------:R-:W2:Y:S05]  /*ab90*/  LDSM.16.MT88.4 R40, [R233+0xc800] ;  /* 0x00c80000e928783b */ /* 0x000eaa0000004200 */
[----:B-----5:R-:W-:Y:S01]  /*aba0*/  HMMA.16816.F32 R36, R48, R44, R36 ;  /* 0x0000002c3024723c */ /* 0x020fe20000001824 */
[----:B------:R-:W5:Y:S01]  /*abb0*/  MUFU.EX2 R163, R163 ;  /* 0x000000a300a37308 */ /* 0x000f620000000800 */
[----:B----4-:R-:W-:Y:S01]  /*abc0*/  F2FP.F16.F32.PACK_AB R54, R138, R135 ;  /* 0x000000878a36723e */ /* 0x010fe200000000ff */
[----:B------:R-:W-:-:S03]  /*abd0*/  FADD.FTZ R135, R135, R136 ;  /* 0x0000008887877221 */ /* 0x000fc60000010000 */
[C---:B------:R-:W-:Y:S01]  /*abe0*/  HMMA.16816.F32 R32, R48.reuse, R46, R32 ;  /* 0x0000002e3020723c */ /* 0x040fe20000001820 */
[----:B------:R-:W4:Y:S01]  /*abf0*/  LDSM.16.MT88.4 R44, [R234+0xc800] ;  /* 0x00c80000ea2c783b */ /* 0x000f220000004200 */
[----:B------:R-:W-:Y:S01]  /*ac00*/  FADD.FTZ R135, R138, R135 ;  /* 0x000000878a877221 */ /* 0x000fe20000010000 */
[----:B------:R-:W-:Y:S03]  /*ac10*/  MUFU.EX2 R167, R167 ;  /* 0x000000a700a77308 */ /* 0x000fe60000000800 */
[C---:B---3--:R-:W-:Y:S05]  /*ac20*/  HMMA.16816.F32 R20, R48.reuse, R56, R20 ;  /* 0x000000383014723c */ /* 0x048fea0000001814 */
[----:B------:R-:W3:Y:S01]  /*ac30*/  MUFU.EX2 R168, R168 ;  /* 0x000000a800a87308 */ /* 0x000ee20000000800 */
[----:B-----5:R-:W-:Y:S01]  /*ac40*/  F2FP.F16.F32.PACK_AB R53, R163, R162 ;  /* 0x000000a2a335723e */ /* 0x020fe200000000ff */
[----:B------:R-:W-:Y:S01]  /*ac50*/  HMMA.16816.F32 R16, R48, R58, R16 ;  /* 0x0000003a3010723c */ /* 0x000fe20000001810 */
[----:B------:R-:W5:Y:S05]  /*ac60*/  LDSM.16.MT88.4 R56, [R232+0xc800] ;  /* 0x00c80000e838783b */ /* 0x000f6a0000004200 */
[----:B------:R-:W-:Y:S08]  /*ac70*/  MUFU.EX2 R144, R144 ;  /* 0x0000009000907308 */ /* 0x000ff00000000800 */
[----:B------:R-:W2:Y:S01]  /*ac80*/  MUFU.EX2 R145, R145 ;  /* 0x0000009100917308 */ /* 0x000ea20000000800 */
[----:B---3--:R-:W-:-:S07]  /*ac90*/  F2FP.F16.F32.PACK_AB R55, R168, R167 ;  /* 0x000000a7a837723e */ /* 0x008fce00000000ff */
[C---:B-1----:R-:W-:Y:S01]  /*aca0*/  HMMA.16816.F32 R8, R52.reuse, R12, R8 ;  /* 0x0000000c3408723c */ /* 0x042fe20000001808 */
[----:B------:R-:W-:Y:S05]  /*acb0*/  MUFU.EX2 R147, R147 ;  /* 0x0000009300937308 */ /* 0x000fea0000000800 */
[----:B------:R-:W-:Y:S01]  /*acc0*/  HMMA.16816.F32 R4, R52, R14, R4 ;  /* 0x0000000e3404723c */ /* 0x000fe20000001804 */
[----:B------:R-:W1:Y:S02]  /*acd0*/  LDSM.16.MT88.4 R12, [R237+0xd000] ;  /* 0x00d00000ed0c783b */ /* 0x000e640000004200 */
[----:B------:R-:W3:Y:S01]  /*ace0*/  MUFU.EX2 R156, R156 ;  /* 0x0000009c009c7308 */ /* 0x000ee20000000800 */
[----:B--2---:R-:W-:-:S02]  /*acf0*/  F2FP.F16.F32.PACK_AB R48, R145, R144 ;  /* 0x000000909130723e */ /* 0x004fc400000000ff */
[C---:B------:R-:W-:Y:S05]  /*ad00*/  HMMA.16816.F32 R28, R52.reuse, R40, R28 ;  /* 0x00000028341c723c */ /* 0x040fea000000181c */
[----:B------:R-:W-:Y:S01]  /*ad10*/  MUFU.EX2 R174, R174 ;  /* 0x000000ae00ae7308 */ /* 0x000fe20000000800 */
[C---:B------:R-:W-:Y:S01]  /*ad20*/  HMMA.16816.F32 R24, R52.reuse, R42, R24 ;  /* 0x0000002a3418723c */ /* 0x040fe20000001818 */
[----:B------:R-:W2:Y:S05]  /*ad30*/  LDSM.16.MT88.4 R40, [R233+0xd000] ;  /* 0x00d00000e928783b */ /* 0x000eaa0000004200 */
[----:B----4-:R-:W-:Y:S01]  /*ad40*/  HMMA.16816.F32 R36, R52, R44, R36 ;  /* 0x0000002c3424723c */ /* 0x010fe20000001824 */
[----:B------:R-:W4:Y:S01]  /*ad50*/  MUFU.EX2 R177, R177 ;  /* 0x000000b100b17308 */ /* 0x000f220000000800 */
[----:B---3--:R-:W-:-:S04]  /*ad60*/  F2FP.F16.F32.PACK_AB R50, R156, R147 ;  /* 0x000000939c32723e */ /* 0x008fc800000000ff */
[C---:B------:R-:W-:Y:S01]  /*ad70*/  HMMA.16816.F32 R32, R52.reuse, R46, R32 ;  /* 0x0000002e3420723c */ /* 0x040fe20000001820 */
[----:B------:R-:W3:Y:S02]  /*ad80*/  LDSM.16.MT88.4 R44, [R234+0xd000] ;  /* 0x00d00000ea2c783b */ /* 0x000ee40000004200 */
[----:B------:R-:W-:Y:S03]  /*ad90*/  MUFU.EX2 R178, R178 ;  /* 0x000000b200b27308 */ /* 0x000fe60000000800 */
[C---:B-----5:R-:W-:Y:S05]  /*ada0*/  HMMA.16816.F32 R20, R52.reuse, R56, R20 ;  /* 0x000000383414723c */ /* 0x060fea0000001814 */
[----:B------:R-:W5:Y:S01]  /*adb0*/  MUFU.EX2 R179, R179 ;  /* 0x000000b300b37308 */ /* 0x000f620000000800 */
[----:B----4-:R-:W-:Y:S01]  /*adc0*/  F2FP.F16.F32.PACK_AB R49, R177, R174 ;  /* 0x000000aeb131723e */ /* 0x010fe200000000ff */
[----:B------:R-:W-:Y:S01]  /*add0*/  HMMA.16816.F32 R16, R52, R58, R16 ;  /* 0x0000003a3410723c */ /* 0x000fe20000001810 */
[----:B------:R-:W4:Y:S05]  /*ade0*/  LDSM.16.MT88.4 R56, [R232+0xd000] ;  /* 0x00d00000e838783b */ /* 0x000f2a0000004200 */
[----:B------:R-:W-:Y:S08]  /*adf0*/  MUFU.EX2 R158, R158 ;  /* 0x0000009e009e7308 */ /* 0x000ff00000000800 */
[----:B------:R-:W2:Y:S01]  /*ae00*/  MUFU.EX2 R161, R161 ;  /* 0x000000a100a17308 */ /* 0x000ea20000000800 */
[----:B-----5:R-:W-:-:S07]  /*ae10*/  F2FP.F16.F32.PACK_AB R51, R179, R178 ;  /* 0x000000b2b333723e */ /* 0x020fce00000000ff */
[C---:B-1----:R-:W-:Y:S01]  /*ae20*/  HMMA.16816.F32 R8, R48.reuse, R12, R8 ;  /* 0x0000000c3008723c */ /* 0x042fe20000001808 */
[----:B------:R-:W-:Y:S05]  /*ae30*/  MUFU.EX2 R170, R170 ;  /* 0x000000aa00aa7308 */ /* 0x000fea0000000800 */
[----:B------:R-:W-:Y:S01]  /*ae40*/  HMMA.16816.F32 R4, R48, R14, R4 ;  /* 0x0000000e3004723c */ /* 0x000fe20000001804 */
[----:B------:R-:W1:Y:S02]  /*ae50*/  LDSM.16.MT88.4 R12, [R237+0xd800] ;  /* 0x00d80000ed0c783b */ /* 0x000e640000004200 */
[----:B------:R-:W5:Y:S01]  /*ae60*/  MUFU.EX2 R175, R175 ;  /* 0x000000af00af7308 */ /* 0x000f620000000800 */
[----:B--2---:R-:W-:-:S02]  /*ae70*/  F2FP.F16.F32.PACK_AB R52, R161, R158 ;  /* 0x0000009ea134723e */ /* 0x004fc400000000ff */
[C---:B------:R-:W-:Y:S05]  /*ae80*/  HMMA.16816.F32 R28, R48.reuse, R40, R28 ;  /* 0x00000028301c723c */ /* 0x040fea000000181c */
[----:B------:R-:W-:Y:S01]  /*ae90*/  MUFU.EX2 R186, R186 ;  /* 0x000000ba00ba7308 */ /* 0x000fe20000000800 */
[C---:B------:R-:W-:Y:S01]  /*aea0*/  HMMA.16816.F32 R24, R48.reuse, R42, R24 ;  /* 0x0000002a3018723c */ /* 0x040fe20000001818 */
[----:B------:R-:W2:Y:S05]  /*aeb0*/  LDSM.16.MT88.4 R40, [R233+0xd800] ;  /* 0x00d80000e928783b */ /* 0x000eaa0000004200 */
[----:B---3--:R-:W-:Y:S01]  /*aec0*/  HMMA.16816.F32 R36, R48, R44, R36 ;  /* 0x0000002c3024723c */ /* 0x008fe20000001824 */
[----:B------:R-:W3:Y:S01]  /*aed0*/  MUFU.EX2 R187, R187 ;  /* 0x000000bb00bb7308 */ /* 0x000ee20000000800 */
[----:B-----5:R-:W-:-:S04]  /*aee0*/  F2FP.F16.F32.PACK_AB R54, R175, R170 ;  /* 0x000000aaaf36723e */ /* 0x020fc800000000ff */
[C---:B------:R-:W-:Y:S01]  /*aef0*/  HMMA.16816.F32 R32, R48.reuse, R46, R32 ;  /* 0x0000002e3020723c */ /* 0x040fe20000001820 */
[----:B------:R-:W5:Y:S02]  /*af00*/  LDSM.16.MT88.4 R44, [R234+0xd800] ;  /* 0x00d80000ea2c783b */ /* 0x000f640000004200 */
[----:B------:R-:W-:Y:S03]  /*af10*/  MUFU.EX2 R185, R185 ;  /* 0x000000b900b97308 */ /* 0x000fe60000000800 */
[C---:B----4-:R-:W-:Y:S05]  /*af20*/  HMMA.16816.F32 R20, R48.reuse, R56, R20 ;  /* 0x000000383014723c */ /* 0x050fea0000001814 */
[----:B------:R-:W4:Y:S01]  /*af30*/  MUFU.EX2 R188, R188 ;  /* 0x000000bc00bc7308 */ /* 0x000f220000000800 */
[----:B---3--:R-:W-:Y:S01]  /*af40*/  F2FP.F16.F32.PACK_AB R53, R187, R186 ;  /* 0x000000babb35723e */ /* 0x008fe200000000ff */
[----:B------:R-:W-:Y:S01]  /*af50*/  HMMA.16816.F32 R16, R48, R58, R16 ;  /* 0x0000003a3010723c */ /* 0x000fe20000001810 */
[----:B------:R-:W3:Y:S04]  /*af60*/  LDSM.16.MT88.4 R56, [R232+0xd800] ;  /* 0x00d80000e838783b */ /* 0x000ee80000004200 */
[----:B------:R-:W-:Y:S01]  /*af70*/  LDSM.16.MT88.4 R48, [R234+0xe000] ;  /* 0x00e00000ea30783b */ /* 0x000fe20000004200 */
[----:B------:R-:W-:Y:S08]  /*af80*/  MUFU.EX2 R172, R172 ;  /* 0x000000ac00ac7308 */ /* 0x000ff00000000800 */
[----:B------:R-:W5:Y:S01]  /*af90*/  MUFU.EX2 R181, R181 ;  /* 0x000000b500b57308 */ /* 0x000f620000000800 */
[----:B----4-:R-:W-:-:S07]  /*afa0*/  F2FP.F16.F32.PACK_AB R55, R188, R185 ;  /* 0x000000b9bc37723e */ /* 0x010fce00000000ff */
[C---:B-1----:R-:W-:Y:S01]  /*afb0*/  HMMA.16816.F32 R8, R52.reuse, R12, R8 ;  /* 0x0000000c3408723c */ /* 0x042fe20000001808 */
[----:B------:R-:W-:Y:S05]  /*afc0*/  MUFU.EX2 R184, R184 ;  /* 0x000000b800b87308 */ /* 0x000fea0000000800 */
[C---:B------:R-:W-:Y:S01]  /*afd0*/  HMMA.16816.F32 R4, R52.reuse, R14, R4 ;  /* 0x0000000e3404723c */ /* 0x040fe20000001804 */
[----:B------:R-:W1:Y:S02]  /*afe0*/  LDSM.16.MT88.4 R12, [R237+0xe000] ;  /* 0x00e00000ed0c783b */ /* 0x000e640000004200 */
[----:B------:R-:W4:Y:S03]  /*aff0*/  MUFU.EX2 R189, R189 ;  /* 0x000000bd00bd7308 */ /* 0x000f260000000800 */
[C---:B--2---:R-:W-:Y:S05]  /*b000*/  HMMA.16816.F32 R28, R52.reuse, R40, R28 ;  /* 0x00000028341c723c */ /* 0x044fea000000181c */
[----:B------:R-:W-:Y:S01]  /*b010*/  MUFU.EX2 R173, R173 ;  /* 0x000000ad00ad7308 */ /* 0x000fe20000000800 */
[----:B------:R-:W-:Y:S01]  /*b020*/  HMMA.16816.F32 R24, R52, R42, R24 ;  /* 0x0000002a3418723c */ /* 0x000fe20000001818 */
[----:B-----5:R-:W-:-:S05]  /*b030*/  F2FP.F16.F32.PACK_AB R40, R181, R172 ;  /* 0x000000acb528723e */ /* 0x020fca00000000ff */
[----:B------:R-:W-:Y:S01]  /*b040*/  HMMA.16816.F32 R36, R52, R44, R36 ;  /* 0x0000002c3424723c */ /* 0x000fe20000001824 */
[----:B------:R-:W2:Y:S01]  /*b050*/  MUFU.EX2 R180, R180 ;  /* 0x000000b400b47308 */ /* 0x000ea20000000800 */
[----:B----4-:R-:W-:-:S04]  /*b060*/  F2FP.F16.F32.PACK_AB R42, R189, R184 ;  /* 0x000000b8bd2a723e */ /* 0x010fc800000000ff */
[C---:B------:R-:W-:Y:S01]  /*b070*/  HMMA.16816.F32 R32, R52.reuse, R46, R32 ;  /* 0x0000002e3420723c */ /* 0x040fe20000001820 */
[----:B------:R-:W4:Y:S02]  /*b080*/  LDSM.16.MT88.4 R44, [R233+0xe000] ;  /* 0x00e00000e92c783b */ /* 0x000f240000004200 */
[----:B------:R-:W-:Y:S03]  /*b090*/  MUFU.EX2 R169, R169 ;  /* 0x000000a900a97308 */ /* 0x000fe60000000800 */
[C---:B---3--:R-:W-:Y:S05]  /*b0a0*/  HMMA.16816.F32 R20, R52.reuse, R56, R20 ;  /* 0x000000383414723c */ /* 0x048fea0000001814 */
[----:B------:R-:W3:Y:S01]  /*b0b0*/  MUFU.EX2 R190, R190 ;  /* 0x000000be00be7308 */ /* 0x000ee20000000800 */
[----:B--2---:R-:W-:Y:S01]  /*b0c0*/  F2FP.F16.F32.PACK_AB R41, R180, R173 ;  /* 0x000000adb429723e */ /* 0x004fe200000000ff */
[----:B------:R-:W-:Y:S01]  /*b0d0*/  HMMA.16816.F32 R16, R52, R58, R16 ;  /* 0x0000003a3410723c */ /* 0x000fe20000001810 */
[----:B------:R-:W2:Y:S05]  /*b0e0*/  LDSM.16.MT88.4 R56, [R232+0xe000] ;  /* 0x00e00000e838783b */ /* 0x000eaa0000004200 */
[----:B------:R-:W-:Y:S08]  /*b0f0*/  MUFU.EX2 R182, R182 ;  /* 0x000000b600b67308 */ /* 0x000ff00000000800 */
[----:B------:R-:W5:Y:S01]  /*b100*/  MUFU.EX2 R183, R183 ;  /* 0x000000b700b77308 */ /* 0x000f620000000800 */
[----:B---3--:R-:W-:-:S07]  /*b110*/  F2FP.F16.F32.PACK_AB R43, R190, R169 ;  /* 0x000000a9be2b723e */ /* 0x008fce00000000ff */
[C---:B-1----:R-:W-:Y:S01]  /*b120*/  HMMA.16816.F32 R8, R40.reuse, R12, R8 ;  /* 0x0000000c2808723c */ /* 0x042fe20000001808 */
[----:B------:R-:W-:Y:S05]  /*b130*/  MUFU.EX2 R176, R176 ;  /* 0x000000b000b07308 */ /* 0x000fea0000000800 */
[----:B------:R-:W-:Y:S01]  /*b140*/  HMMA.16816.F32 R4, R40, R14, R4 ;  /* 0x0000000e2804723c */ /* 0x000fe20000001804 */
[----:B------:R-:W1:Y:S02]  /*b150*/  LDSM.16.MT88.4 R12, [R237+0xe800] ;  /* 0x00e80000ed0c783b */ /* 0x000e640000004200 */
[----:B------:R-:W3:Y:S01]  /*b160*/  MUFU.EX2 R165, R165 ;  /* 0x000000a500a57308 */ /* 0x000ee20000000800 */
[----:B-----5:R-:W-:-:S02]  /*b170*/  F2FP.F16.F32.PACK_AB R52, R183, R182 ;  /* 0x000000b6b734723e */ /* 0x020fc400000000ff */
[C---:B------:R-:W-:Y:S05]  /*b180*/  HMMA.16816.F32 R36, R40.reuse, R48, R36 ;  /* 0x000000302824723c */ /* 0x040fea0000001824 */
[----:B------:R-:W-:Y:S01]  /*b190*/  MUFU.EX2 R157, R157 ;  /* 0x0000009d009d7308 */ /* 0x000fe20000000800 */
[C---:B------:R-:W-:Y:S01]  /*b1a0*/  HMMA.16816.F32 R32, R40.reuse, R50, R32 ;  /* 0x000000322820723c */ /* 0x040fe20000001820 */
[----:B------:R-:W5:Y:S05]  /*b1b0*/  LDSM.16.MT88.4 R48, [R234+0xe800] ;  /* 0x00e80000ea30783b */ /* 0x000f6a0000004200 */
[----:B----4-:R-:W-:Y:S01]  /*b1c0*/  HMMA.16816.F32 R28, R40, R44, R28 ;  /* 0x0000002c281c723c */ /* 0x010fe2000000181c */
[----:B------:R-:W4:Y:S01]  /*b1d0*/  MUFU.EX2 R160, R160 ;  /* 0x000000a000a07308 */ /* 0x000f220000000800 */
[----:B---3--:R-:W-:-:S04]  /*b1e0*/  F2FP.F16.F32.PACK_AB R54, R165, R176 ;  /* 0x000000b0a536723e */ /* 0x008fc800000000ff */
[C---:B------:R-:W-:Y:S01]  /*b1f0*/  HMMA.16816.F32 R24, R40.reuse, R46, R24 ;  /* 0x0000002e2818723c */ /* 0x040fe20000001818 */
[----:B------:R-:W-:Y:S02]  /*b200*/  LDSM.16.MT88.4 R44, [R233+0xe800] ;  /* 0x00e80000e92c783b */ /* 0x000fe40000004200 */
[----:B------:R-:W-:Y:S03]  /*b210*/  MUFU.EX2 R155, R155 ;  /* 0x0000009b009b7308 */ /* 0x000fe60000000800 */
[C---:B--2---:R-:W-:Y:S05]  /*b220*/  HMMA.16816.F32 R20, R40.reuse, R56, R20 ;  /* 0x000000382814723c */ /* 0x044fea0000001814 */
[----:B------:R-:W2:Y:S01]  /*b230*/  MUFU.EX2 R166, R166 ;  /* 0x000000a600a67308 */ /* 0x000ea20000000800 */
[----:B----4-:R-:W-:Y:S01]  /*b240*/  F2FP.F16.F32.PACK_AB R53, R160, R157 ;  /* 0x0000009da035723e */ /* 0x010fe200000000ff */
[----:B------:R-:W-:Y:S01]  /*b250*/  HMMA.16816.F32 R16, R40, R58, R16 ;  /* 0x0000003a2810723c */ /* 0x000fe20000001810 */
[----:B------:R-:W3:Y:S05]  /*b260*/  LDSM.16.MT88.4 R40, [R232+0xe800] ;  /* 0x00e80000e828783b */ /* 0x000eea0000004200 */
[----:B------:R-:W-:Y:S08]  /*b270*/  MUFU.EX2 R164, R164 ;  /* 0x000000a400a47308 */ /* 0x000ff00000000800 */
[----:B------:R-:W4:Y:S01]  /*b280*/  MUFU.EX2 R171, R171 ;  /* 0x000000ab00ab7308 */ /* 0x000f220000000800 */
[----:B--2---:R-:W-:-:S07]  /*b290*/  F2FP.F16.F32.PACK_AB R55, R166, R155 ;  /* 0x0000009ba637723e */ /* 0x004fce00000000ff */
[C---:B-1----:R-:W-:Y:S01]  /*b2a0*/  HMMA.16816.F32 R8, R52.reuse, R12, R8 ;  /* 0x0000000c3408723c */ /* 0x042fe20000001808 */
[----:B------:R-:W-:Y:S05]  /*b2b0*/  MUFU.EX2 R149, R149 ;  /* 0x0000009500957308 */ /* 0x000fea0000000800 */
[----:B------:R-:W-:Y:S01]  /*b2c0*/  HMMA.16816.F32 R4, R52, R14, R4 ;  /* 0x0000000e3404723c */ /* 0x000fe20000001804 */
[----:B------:R-:W1:Y:S02]  /*b2d0*/  LDSM.16.MT88.4 R12, [R237+0xf000] ;  /* 0x00f00000ed0c783b */ /* 0x000e640000004200 */
[----:B------:R-:W2:Y:S01]  /*b2e0*/  MUFU.EX2 R150, R150 ;  /* 0x0000009600967308 */ /* 0x000ea20000000800 */
[----:B----4-:R-:W-:-:S02]  /*b2f0*/  F2FP.F16.F32.PACK_AB R56, R171, R164 ;  /* 0x000000a4ab38723e */ /* 0x010fc400000000ff */
[C---:B-----5:R-:W-:Y:S05]  /*b300*/  HMMA.16816.F32 R36, R52.reuse, R48, R36 ;  /* 0x000000303424723c */ /* 0x060fea0000001824 */
[----:B------:R-:W-:Y:S01]  /*b310*/  MUFU.EX2 R143, R143 ;  /* 0x0000008f008f7308 */ /* 0x000fe20000000800 */
[C---:B------:R-:W-:Y:S01]  /*b320*/  HMMA.16816.F32 R32, R52.reuse, R50, R32 ;  /* 0x000000323420723c */ /* 0x040fe20000001820 */
[----:B------:R-:W4:Y:S05]  /*b330*/  LDSM.16.MT88.4 R48, [R234+0xf000] ;  /* 0x00f00000ea30783b */ /* 0x000f2a0000004200 */
[----:B---3--:R-:W-:Y:S01]  /*b340*/  HMMA.16816.F32 R20, R52, R40, R20 ;  /* 0x000000283414723c */ /* 0x008fe20000001814 */
[----:B------:R-:W3:Y:S01]  /*b350*/  MUFU.EX2 R152, R152 ;  /* 0x0000009800987308 */ /* 0x000ee20000000800 */
[----:B--2---:R-:W-:-:S04]  /*b360*/  F2FP.F16.F32.PACK_AB R58, R150, R149 ;  /* 0x00000095963a723e */ /* 0x004fc800000000ff */
[C---:B------:R-:W-:Y:S01]  /*b370*/  HMMA.16816.F32 R16, R52.reuse, R42, R16 ;  /* 0x0000002a3410723c */ /* 0x040fe20000001810 */
[----:B------:R-:W2:Y:S02]  /*b380*/  LDSM.16.MT88.4 R40, [R232+0xf000] ;  /* 0x00f00000e828783b */ /* 0x000ea40000004200 */
[----:B------:R-:W-:Y:S03]  /*b390*/  MUFU.EX2 R60, R60 ;  /* 0x0000003c003c7308 */ /* 0x000fe60000000800 */
[C---:B------:R-:W-:Y:S05]  /*b3a0*/  HMMA.16816.F32 R28, R52.reuse, R44, R28 ;  /* 0x0000002c341c723c */ /* 0x040fea000000181c */
[----:B------:R-:W5:Y:S01]  /*b3b0*/  MUFU.EX2 R63, R63 ;  /* 0x0000003f003f7308 */ /* 0x000f620000000800 */
[----:B---3--:R-:W-:Y:S01]  /*b3c0*/  F2FP.F16.F32.PACK_AB R57, R152, R143 ;  /* 0x0000008f9839723e */ /* 0x008fe200000000ff */
[----:B------:R-:W-:Y:S01]  /*b3d0*/  HMMA.16816.F32 R24, R52, R46, R24 ;  /* 0x0000002e3418723c */ /* 0x000fe20000001818 */
[----:B------:R-:W3:Y:S05]  /*b3e0*/  LDSM.16.MT88.4 R44, [R233+0xf000] ;  /* 0x00f00000e92c783b */ /* 0x000eea0000004200 */
[----:B------:R-:W-:Y:S08]  /*b3f0*/  MUFU.EX2 R146, R146 ;  /* 0x0000009200927308 */ /* 0x000ff00000000800 */
[----:B------:R-:W4:Y:S01]  /*b400*/  MUFU.EX2 R141, R141 ;  /* 0x0000008d008d7308 */ /* 0x000f220000000800 */
[----:B-----5:R-:W-:-:S07]  /*b410*/  F2FP.F16.F32.PACK_AB R59, R63, R60 ;  /* 0x0000003c3f3b723e */ /* 0x020fce00000000ff */
[C---:B-1----:R-:W-:Y:S01]  /*b420*/  HMMA.16816.F32 R8, R56.reuse, R12, R8 ;  /* 0x0000000c3808723c */ /* 0x042fe20000001808 */
[----:B------:R-:W-:Y:S05]  /*b430*/  MUFU.EX2 R64, R64 ;  /* 0x0000004000407308 */ /* 0x000fea0000000800 */
[----:B------:R-:W-:Y:S01]  /*b440*/  HMMA.16816.F32 R4, R56, R14, R4 ;  /* 0x0000000e3804723c */ /* 0x000fe20000001804 */
[----:B------:R-:W1:Y:S02]  /*b450*/  LDSM.16.MT88.4 R12, [R237+0xf800] ;  /* 0x00f80000ed0c783b */ /* 0x000e640000004200 */
[----:B------:R-:W5:Y:S01]  /*b460*/  MUFU.EX2 R69, R69 ;  /* 0x0000004500457308 */ /* 0x000f620000000800 */
[----:B----4-:R-:W-:-:S02]  /*b470*/  F2FP.F16.F32.PACK_AB R52, R141, R146 ;  /* 0x000000928d34723e */ /* 0x010fc400000000ff */
[C---:B------:R-:W-:Y:S05]  /*b480*/  HMMA.16816.F32 R36, R56.reuse, R48, R36 ;  /* 0x000000303824723c */ /* 0x040fea0000001824 */
[----:B------:R-:W-:Y:S01]  /*b490*/  MUFU.EX2 R62, R62 ;  /* 0x0000003e003e7308 */ /* 0x000fe20000000800 */
[C---:B------:R-:W-:Y:S01]  /*b4a0*/  HMMA.16816.F32 R32, R56.reuse, R50, R32 ;  /* 0x000000323820723c */ /* 0x040fe20000001820 */
[----:B------:R-:W4:Y:S05]  /*b4b0*/  LDSM.16.MT88.4 R48, [R234+0xf800] ;  /* 0x00f80000ea30783b */ /* 0x000f2a0000004200 */
[----:B--2---:R-:W-:Y:S01]  /*b4c0*/  HMMA.16816.F32 R20, R56, R40, R20 ;  /* 0x000000283814723c */ /* 0x004fe20000001814 */
[----:B------:R-:W2:Y:S01]  /*b4d0*/  MUFU.EX2 R61, R61 ;  /* 0x0000003d003d7308 */ /* 0x000ea20000000800 */
[----:B-----5:R-:W-:-:S04]  /*b4e0*/  F2FP.F16.F32.PACK_AB R54, R69, R64 ;  /* 0x000000404536723e */ /* 0x020fc800000000ff */
[C---:B------:R-:W-:Y:S01]  /*b4f0*/  HMMA.16816.F32 R16, R56.reuse, R42, R16 ;  /* 0x0000002a3810723c */ /* 0x040fe20000001810 */
[----:B------:R-:W5:Y:S02]  /*b500*/  LDSM.16.MT88.4 R40, [R232+0xf800] ;  /* 0x00f80000e828783b */ /* 0x000f640000004200 */
[----:B------:R-:W-:Y:S03]  /*b510*/  MUFU.EX2 R67, R67 ;  /* 0x0000004300437308 */ /* 0x000fe60000000800 */
[C---:B---3--:R-:W-:Y:S05]  /*b520*/  HMMA.16816.F32 R28, R56.reuse, R44, R28 ;  /* 0x0000002c381c723c */ /* 0x048fea000000181c */
[----:B------:R-:W3:Y:S01]  /*b530*/  MUFU.EX2 R66, R66 ;  /* 0x0000004200427308 */ /* 0x000ee20000000800 */
[----:B--2---:R-:W-:Y:S01]  /*b540*/  F2FP.F16.F32.PACK_AB R53, R61, R62 ;  /* 0x0000003e3d35723e */ /* 0x004fe200000000ff */
[----:B------:R-:W-:Y:S01]  /*b550*/  HMMA.16816.F32 R24, R56, R46, R24 ;  /* 0x0000002e3818723c */ /* 0x000fe20000001818 */
[----:B------:R-:W2:Y:S05]  /*b560*/  LDSM.16.MT88.4 R44, [R233+0xf800] ;  /* 0x00f80000e92c783b */ /* 0x000eaa0000004200 */
[----:B------:R-:W-:Y:S08]  /*b570*/  MUFU.EX2 R68, R68 ;  /* 0x0000004400447308 */ /* 0x000ff00000000800 */
[----:B------:R-:W4:Y:S01]  /*b580*/  MUFU.EX2 R191, R191 ;  /* 0x000000bf00bf7308 */ /* 0x000f220000000800 */
[----:B---3--:R-:W-:-:S07]  /*b590*/  F2FP.F16.F32.PACK_AB R55, R66, R67 ;  /* 0x000000434237723e */ /* 0x008fce00000000ff */
[C---:B-1----:R-:W-:Y:S01]  /*b5a0*/  HMMA.16816.F32 R8, R52.reuse, R12, R8 ;  /* 0x0000000c3408723c */ /* 0x042fe20000001808 */
[----:B------:R-:W-:Y:S05]  /*b5b0*/  MUFU.EX2 R70, R70 ;  /* 0x0000004600467308 */ /* 0x000fea0000000800 */
[----:B------:R-:W-:Y:S01]  /*b5c0*/  HMMA.16816.F32 R4, R52, R14, R4 ;  /* 0x0000000e3404723c */ /* 0x000fe20000001804 */
[----:B------:R-:W1:Y:S02]  /*b5d0*/  LDSM.16.MT88.4 R12, [R237+0x10000] ;  /* 0x01000000ed0c783b */ /* 0x000e640000004200 */
[----:B------:R-:W3:Y:S01]  /*b5e0*/  MUFU.EX2 R75, R75 ;  /* 0x0000004b004b7308 */ /* 0x000ee20000000800 */
[----:B----4-:R-:W-:-:S02]  /*b5f0*/  F2FP.F16.F32.PACK_AB R56, R191, R68 ;  /* 0x00000044bf38723e */ /* 0x010fc400000000ff */
[C---:B------:R-:W-:Y:S05]  /*b600*/  HMMA.16816.F32 R36, R52.reuse, R48, R36 ;  /* 0x000000303424723c */ /* 0x040fea0000001824 */
[----:B------:R-:W-:Y:S01]  /*b610*/  MUFU.EX2 R65, R65 ;  /* 0x0000004100417308 */ /* 0x000fe20000000800 */
[C---:B------:R-:W-:Y:S01]  /*b620*/  HMMA.16816.F32 R32, R52.reuse, R50, R32 ;  /* 0x000000323420723c */ /* 0x040fe20000001820 */
[----:B------:R-:W4:Y:S05]  /*b630*/  LDSM.16.MT88.4 R48, [R234+0x10000] ;  /* 0x01000000ea30783b */ /* 0x000f2a0000004200 */
[----:B-----5:R-:W-:Y:S01]  /*b640*/  HMMA.16816.F32 R20, R52, R40, R20 ;  /* 0x000000283414723c */ /* 0x020fe20000001814 */
[----:B------:R-:W5:Y:S01]  /*b650*/  MUFU.EX2 R74, R74 ;  /* 0x0000004a004a7308 */ /* 0x000f620000000800 */
[----:B---3--:R-:W-:-:S04]  /*b660*/  F2FP.F16.F32.PACK_AB R58, R75, R70 ;  /* 0x000000464b3a723e */ /* 0x008fc800000000ff */
[C---:B------:R-:W-:Y:S01]  /*b670*/  HMMA.16816.F32 R16, R52.reuse, R42, R16 ;  /* 0x0000002a3410723c */ /* 0x040fe20000001810 */
[----:B------:R-:W3:Y:S02]  /*b680*/  LDSM.16.MT88.4 R40, [R232+0x10000] ;  /* 0x01000000e828783b */ /* 0x000ee40000004200 */
[----:B------:R-:W-:Y:S03]  /*b690*/  MUFU.EX2 R72, R72 ;  /* 0x0000004800487308 */ /* 0x000fe60000000800 */
[C---:B--2---:R-:W-:Y:S05]  /*b6a0*/  HMMA.16816.F32 R28, R52.reuse, R44, R28 ;  /* 0x0000002c341c723c */ /* 0x044fea000000181c */
[----:B------:R-:W2:Y:S01]  /*b6b0*/  MUFU.EX2 R71, R71 ;  /* 0x0000004700477308 */ /* 0x000ea20000000800 */
[----:B-----5:R-:W-:Y:S01]  /*b6c0*/  F2FP.F16.F32.PACK_AB R57, R74, R65 ;  /* 0x000000414a39723e */ /* 0x020fe200000000ff */
[----:B------:R-:W-:Y:S01]  /*b6d0*/  HMMA.16816.F32 R24, R52, R46, R24 ;  /* 0x0000002e3418723c */ /* 0x000fe20000001818 */
[----:B------:R-:W5:Y:S05]  /*b6e0*/  LDSM.16.MT88.4 R44, [R233+0x10000] ;  /* 0x01000000e92c783b */ /* 0x000f6a0000004200 */
[----:B------:R-:W-:Y:S01]  /*b6f0*/  MUFU.EX2 R73, R73 ;  /* 0x0000004900497308 */ /* 0x000fe20000000800 */
[----:B------:R-:W-:-:S04]  /*b700*/  FADD.FTZ R53, R139, R140 ;  /* 0x0000008c8b357221 */ /* 0x000fc80000010000 */
[----:B------:R-:W-:-:S03]  /*b710*/  FADD.FTZ R53, R142, R53 ;  /* 0x000000358e357221 */ /* 0x000fc60000010000 */
[----:B------:R-:W3:Y:S01]  /*b720*/  MUFU.EX2 R76, R76 ;  /* 0x0000004c004c7308 */ /* 0x000ee20000000800 */
[----:B--2---:R-:W-:-:S07]  /*b730*/  F2FP.F16.F32.PACK_AB R59, R71, R72 ;  /* 0x00000048473b723e */ /* 0x004fce00000000ff */
[C---:B-1----:R-:W-:Y:S01]  /*b740*/  HMMA.16816.F32 R8, R56.reuse, R12, R8 ;  /* 0x0000000c3808723c */ /* 0x042fe20000001808 */
[----:B------:R-:W-:Y:S05]  /*b750*/  MUFU.EX2 R80, R80 ;  /* 0x0000005000507308 */ /* 0x000fea0000000800 */
[C---:B------:R-:W-:Y:S01]  /*b760*/  HMMA.16816.F32 R4, R56.reuse, R14, R4 ;  /* 0x0000000e3804723c */ /* 0x040fe20000001804 */
[----:B------:R-:W1:Y:S02]  /*b770*/  LDSM.16.MT88.4 R12, [R237+0x10800] ;  /* 0x01080000ed0c783b */ /* 0x000e640000004200 */
[----:B------:R-:W2:Y:S03]  /*b780*/  MUFU.EX2 R81, R81 ;  /* 0x0000005100517308 */ /* 0x000ea60000000800 */
[C---:B----4-:R-:W-:Y:S05]  /*b790*/  HMMA.16816.F32 R36, R56.reuse, R48, R36 ;  /* 0x000000303824723c */ /* 0x050fea0000001824 */
[----:B------:R-:W-:Y:S01]  /*b7a0*/  MUFU.EX2 R79, R79 ;  /* 0x0000004f004f7308 */ /* 0x000fe20000000800 */
[----:B------:R-:W-:Y:S01]  /*b7b0*/  HMMA.16816.F32 R32, R56, R50, R32 ;  /* 0x000000323820723c */ /* 0x000fe20000001820 */
[----:B---3--:R-:W-:-:S05]  /*b7c0*/  F2FP.F16.F32.PACK_AB R48, R76, R73 ;  /* 0x000000494c30723e */ /* 0x008fca00000000ff */
[----:B------:R-:W-:Y:S01]  /*b7d0*/  HMMA.16816.F32 R20, R56, R40, R20 ;  /* 0x000000283814723c */ /* 0x000fe20000001814 */
[----:B------:R-:W3:Y:S01]  /*b7e0*/  MUFU.EX2 R78, R78 ;  /* 0x0000004e004e7308 */ /* 0x000ee20000000800 */
[----:B--2---:R-:W-:-:S04]  /*b7f0*/  F2FP.F16.F32.PACK_AB R50, R81, R80 ;  /* 0x000000505132723e */ /* 0x004fc800000000ff */
[C---:B------:R-:W-:Y:S01]  /*b800*/  HMMA.16816.F32 R16, R56.reuse, R42, R16 ;  /* 0x0000002a3810723c */ /* 0x040fe20000001810 */
[----:B------:R-:W2:Y:S02]  /*b810*/  LDSM.16.MT88.4 R40, [R233+0x10800] ;  /* 0x01080000e928783b */ /* 0x000ea40000004200 */
[----:B------:R-:W-:Y:S03]  /*b820*/  MUFU.EX2 R3, R3 ;  /* 0x0000000300037308 */ /* 0x000fe60000000800 */
[C---:B-----5:R-:W-:Y:S05]  /*b830*/  HMMA.16816.F32 R28, R56.reuse, R44, R28 ;  /* 0x0000002c381c723c */ /* 0x060fea000000181c */
[----:B------:R-:W4:Y:S01]  /*b840*/  MUFU.EX2 R82, R82 ;  /* 0x0000005200527308 */ /* 0x000f220000000800 */
[----:B---3--:R-:W-:Y:S01]  /*b850*/  F2FP.F16.F32.PACK_AB R49, R78, R79 ;  /* 0x0000004f4e31723e */ /* 0x008fe200000000ff */
[----:B------:R-:W-:Y:S01]  /*b860*/  HMMA.16816.F32 R24, R56, R46, R24 ;  /* 0x0000002e3818723c */ /* 0x000fe20000001818 */
[----:B------:R-:W3:Y:S05]  /*b870*/  LDSM.16.MT88.4 R44, [R234+0x10800] ;  /* 0x01080000ea2c783b */ /* 0x000eea0000004200 */
        /* <DEDUP_REMOVED lines=8> */
[----:B------:R-:W-:Y:S01]  /*b900*/  MUFU.EX2 R56, R56 ;  /* 0x0000003800387308 */ /* 0x000fe20000000800 */
[----:B----4-:R-:W-:-:S07]  /*b910*/  F2FP.F16.F32.PACK_AB R51, R82, R3 ;  /* 0x000000035233723e */ /* 0x010fce00000000ff */
[C---:B-1----:R-:W-:Y:S01]  /*b920*/  HMMA.16816.F32 R8, R48.reuse, R12, R8 ;  /* 0x0000000c3008723c */ /* 0x042fe20000001808 */
[----:B------:R-:W1:Y:S05]  /*b930*/  MUFU.EX2 R57, R57 ;  /* 0x0000003900397308 */ /* 0x000e6a0000000800 */
[C---:B--2---:R-:W-:Y:S01]  /*b940*/  HMMA.16816.F32 R28, R48.reuse, R40, R28 ;  /* 0x00000028301c723c */ /* 0x044fe2000000181c */
[----:B------:R-:W-:Y:S02]  /*b950*/  FADD.FTZ R12, R148, R53 ;  /* 0x00000035940c7221 */ /* 0x000fe40000010000 */
[----:B------:R-:W2:Y:S01]  /*b960*/  LDSM.16.MT88.4 R52, [R232+0x10800] ;  /* 0x01080000e834783b */ /* 0x000ea20000004200 */
[----:B------:R-:W-:Y:S01]  /*b970*/  MUFU.EX2 R58, R58 ;  /* 0x0000003a003a7308 */ /* 0x000fe20000000800 */
[----:B------:R-:W-:Y:S01]  /*b980*/  FADD.FTZ R12, R151, R12 ;  /* 0x0000000c970c7221 */ /* 0x000fe20000010000 */
[----:B------:R-:W-:Y:S01]  /*b990*/  HMMA.16816.F32 R4, R48, R14, R4 ;  /* 0x0000000e3004723c */ /* 0x000fe20000001804 */
[----:B------:R-:W-:-:S02]  /*b9a0*/  FADD.FTZ R40, R144, R135 ;  /* 0x0000008790287221 */ /* 0x000fc40000010000 */
[----:B------:R-:W-:Y:S02]  /*b9b0*/  FADD.FTZ R13, R153, R12 ;  /* 0x0000000c990d7221 */ /* 0x000fe40000010000 */
[----:B------:R-:W-:Y:S01]  /*b9c0*/  FADD.FTZ R40, R145, R40 ;  /* 0x0000002891287221 */ /* 0x000fe20000010000 */
[----:B------:R-:W-:Y:S01]  /*b9d0*/  MUFU.EX2 R59, R59 ;  /* 0x0000003b003b7308 */ /* 0x000fe20000000800 */
[----:B------:R-:W-:Y:S01]  /*b9e0*/  FADD.FTZ R13, R154, R13 ;  /* 0x0000000d9a0d7221 */ /* 0x000fe20000010000 */
[----:B---3--:R-:W-:Y:S03]  /*b9f0*/  HMMA.16816.F32 R36, R48, R44, R36 ;  /* 0x0000002c3024723c */ /* 0x008fe60000001824 */
[----:B------:R-:W-:-:S03]  /*ba00*/  FADD.FTZ R12, R162, R13 ;  /* 0x0000000da20c7221 */ /* 0x000fc60000010000 */
[C---:B------:R-:W-:Y:S01]  /*ba10*/  HMMA.16816.F32 R32, R48.reuse, R46, R32 ;  /* 0x0000002e3020723c */ /* 0x040fe20000001820 */
[----:B------:R-:W-:Y:S01]  /*ba20*/  FADD.FTZ R12, R163, R12 ;  /* 0x0000000ca30c7221 */ /* 0x000fe20000010000 */
[----:B------:R-:W-:Y:S01]  /*ba30*/  FADD.FTZ R45, R147, R40 ;  /* 0x00000028932d7221 */ /* 0x000fe20000010000 */
[----:B------:R-:W3:Y:S02]  /*ba40*/  MUFU.EX2 R84, R84 ;  /* 0x0000005400547308 */ /* 0x000ee40000000800 */
[----:B------:R-:W-:Y:S01]  /*ba50*/  FADD.FTZ R167, R167, R12 ;  /* 0x0000000ca7a77221 */ /* 0x000fe20000010000 */
[----:B------:R-:W-:Y:S01]  /*ba60*/  FADD.FTZ R45, R156, R45 ;  /* 0x0000002d9c2d7221 */ /* 0x000fe20000010000 */
[----:B------:R-:W4:Y:S01]  /*ba70*/  LDSM.16.MT88.4 R12, [R237+0x11000] ;  /* 0x01100000ed0c783b */ /* 0x000f220000004200 */
[----:B------:R-:W-:Y:S01]  /*ba80*/  HMMA.16816.F32 R24, R48, R42, R24 ;  /* 0x0000002a3018723c */ /* 0x000fe20000001818 */
[----:B------:R-:W-:Y:S01]  /*ba90*/  FADD.FTZ R167, R168, R167 ;  /* 0x000000a7a8a77221 */ /* 0x000fe20000010000 */
[----:B------:R-:W-:Y:S01]  /*baa0*/  FADD.FTZ R158, R158, R45 ;  /* 0x0000002d9e9e7221 */ /* 0x000fe20000010000 */
[----:B------:R-:W-:Y:S01]  /*bab0*/  MUFU.EX2 R83, R83 ;  /* 0x0000005300537308 */ /* 0x000fe20000000800 */
[----:B------:R-:W5:Y:S01]  /*bac0*/  LDSM.16.MT88.4 R44, [R233+0x11000] ;  /* 0x01100000e92c783b */ /* 0x000f620000004200 */
[----:B------:R-:W-:Y:S01]  /*bad0*/  FADD.FTZ R174, R174, R167 ;  /* 0x000000a7aeae7221 */ /* 0x000fe20000010000 */
[----:B------:R-:W-:-:S02]  /*bae0*/  FADD.FTZ R161, R161, R158 ;  /* 0x0000009ea1a17221 */ /* 0x000fc40000010000 */
[----:B------:R-:W5:Y:S01]  /*baf0*/  LDSM.16.MT88.4 R40, [R234+0x11000] ;  /* 0x01100000ea28783b */ /* 0x000f620000004200 */
[----:B------:R-:W-:Y:S01]  /*bb00*/  FADD.FTZ R177, R177, R174 ;  /* 0x000000aeb1b17221 */ /* 0x000fe20000010000 */
[----:B------:R-:W-:Y:S01]  /*bb10*/  FADD.FTZ R170, R170, R161 ;  /* 0x000000a1aaaa7221 */ /* 0x000fe20000010000 */
[----:B------:R-:W3:Y:S02]  /*bb20*/  MUFU.EX2 R86, R86 ;  /* 0x0000005600567308 */ /* 0x000ee40000000800 */
[----:B------:R-:W-:Y:S01]  /*bb30*/  FADD.FTZ R178, R178, R177 ;  /* 0x000000b1b2b27221 */ /* 0x000fe20000010000 */
[----:B------:R-:W-:Y:S01]  /*bb40*/  FADD.FTZ R175, R175, R170 ;  /* 0x000000aaafaf7221 */ /* 0x000fe20000010000 */
[C---:B--2---:R-:W-:Y:S02]  /*bb50*/  HMMA.16816.F32 R20, R48.reuse, R52, R20 ;  /* 0x000000343014723c */ /* 0x044fe40000001814 */
[----:B------:R-:W-:Y:S01]  /*bb60*/  FADD.FTZ R179, R179, R178 ;  /* 0x000000b2b3b37221 */ /* 0x000fe20000010000 */
[----:B------:R-:W-:Y:S01]  /*bb70*/  FADD.FTZ R172, R172, R175 ;  /* 0x000000afacac7221 */ /* 0x000fe20000010000 */
[----:B------:R-:W-:Y:S02]  /*bb80*/  MUFU.EX2 R85, R85 ;  /* 0x0000005500557308 */ /* 0x000fe40000000800 */
[----:B------:R-:W-:Y:S01]  /*bb90*/  FADD.FTZ R186, R186, R179 ;  /* 0x000000b3baba7221 */ /* 0x000fe20000010000 */
[----:B------:R-:W-:Y:S01]  /*bba0*/  HMMA.16816.F32 R16, R48, R54, R16 ;  /* 0x000000363010723c */ /* 0x000fe20000001810 */
[----:B------:R-:W-:Y:S01]  /*bbb0*/  FADD.FTZ R181, R181, R172 ;  /* 0x000000acb5b57221 */ /* 0x000fe20000010000 */
[----:B------:R-:W2:Y:S01]  /*bbc0*/  LDSM.16.MT88.4 R52, [R232+0x11000] ;  /* 0x01100000e834783b */ /* 0x000ea20000004200 */
[----:B------:R-:W-:-:S02]  /*bbd0*/  FADD.FTZ R186, R187, R186 ;  /* 0x000000babbba7221 */ /* 0x000fc40000010000 */
[----:B------:R-:W-:Y:S01]  /*bbe0*/  FADD.FTZ R184, R184, R181 ;  /* 0x000000b5b8b87221 */ /* 0x000fe20000010000 */
[----:B------:R-:W5:Y:S01]  /*bbf0*/  MUFU.EX2 R88, R88 ;  /* 0x0000005800587308 */ /* 0x000f620000000800 */
[----:B------:R-:W-:Y:S01]  /*bc00*/  FADD.FTZ R185, R185, R186 ;  /* 0x000000bab9b97221 */ /* 0x000fe20000010000 */
[----:B-1----:R-:W-:Y:S01]  /*bc10*/  F2FP.F16.F32.PACK_AB R48, R57, R56 ;  /* 0x000000383930723e */ /* 0x002fe200000000ff */
[----:B------:R-:W-:Y:S01]  /*bc20*/  FADD.FTZ R189, R189, R184 ;  /* 0x000000b8bdbd7221 */ /* 0x000fe20000010000 */
[----:B---3--:R-:W-:Y:S01]  /*bc30*/  F2FP.F16.F32.PACK_AB R49, R84, R77 ;  /* 0x0000004d5431723e */ /* 0x008fe200000000ff */
[----:B------:R-:W-:Y:S01]  /*bc40*/  FADD.FTZ R188, R188, R185 ;  /* 0x000000b9bcbc7221 */ /* 0x000fe20000010000 */
[----:B------:R-:W-:Y:S01]  /*bc50*/  F2FP.F16.F32.PACK_AB R50, R59, R58 ;  /* 0x0000003a3b32723e */ /* 0x000fe200000000ff */
[----:B------:R-:W-:Y:S01]  /*bc60*/  FADD.FTZ R182, R182, R189 ;  /* 0x000000bdb6b67221 */ /* 0x000fe20000010000 */
[----:B------:R-:W-:Y:S01]  /*bc70*/  F2FP.F16.F32.PACK_AB R51, R86, R83 ;  /* 0x000000535633723e */ /* 0x000fe200000000ff */
[----:B------:R-:W-:Y:S01]  /*bc80*/  FADD.FTZ R173, R173, R188 ;  /* 0x000000bcadad7221 */ /* 0x000fe20000010000 */
[----:B------:R-:W-:Y:S01]  /*bc90*/  MUFU.EX2 R87, R87 ;  /* 0x0000005700577308 */ /* 0x000fe20000000800 */
[----:B------:R-:W-:-:S02]  /*bca0*/  FADD.FTZ R183, R183, R182 ;  /* 0x000000b6b7b77221 */ /* 0x000fc40000010000 */
[----:B------:R-:W-:Y:S02]  /*bcb0*/  FADD.FTZ R180, R180, R173 ;  /* 0x000000adb4b47221 */ /* 0x000fe40000010000 */
[C---:B----4-:R-:W-:Y:S01]  /*bcc0*/  HMMA.16816.F32 R8, R48.reuse, R12, R8 ;  /* 0x0000000c3008723c */ /* 0x050fe20000001808 */
[----:B------:R-:W-:Y:S01]  /*bcd0*/  FADD.FTZ R176, R176, R183 ;  /* 0x000000b7b0b07221 */ /* 0x000fe20000010000 */
[----:B------:R-:W-:Y:S01]  /*bce0*/  FADD.FTZ R169, R169, R180 ;  /* 0x000000b4a9a97221 */ /* 0x000fe20000010000 */
[----:B------:R-:W1:Y:S01]  /*bcf0*/  MUFU.EX2 R252, R252 ;  /* 0x000000fc00fc7308 */ /* 0x000e620000000800 */
[----:B-----5:R-:W-:Y:S01]  /*bd00*/  F2FP.F16.F32.PACK_AB R132, R88, R85 ;  /* 0x000000555884723e */ /* 0x020fe200000000ff */
[----:B------:R-:W-:Y:S01]  /*bd10*/  FADD.FTZ R165, R165, R176 ;  /* 0x000000b0a5a57221 */ /* 0x000fe20000010000 */
[----:B------:R-:W-:Y:S01]  /*bd20*/  FADD.FTZ R190, R190, R169 ;  /* 0x000000a9bebe7221 */ /* 0x000fe20000010000 */
[C---:B------:R-:W-:Y:S02]  /*bd30*/  HMMA.16816.F32 R28, R48.reuse, R44, R28 ;  /* 0x0000002c301c723c */ /* 0x040fe4000000181c */
[----:B------:R-:W-:Y:S01]  /*bd40*/  FADD.FTZ R164, R164, R165 ;  /* 0x000000a5a4a47221 */ /* 0x000fe20000010000 */
[----:B------:R-:W-:Y:S01]  /*bd50*/  FADD.FTZ R13, R157, R190 ;  /* 0x000000be9d0d7221 */ /* 0x000fe20000010000 */
[----:B------:R-:W-:Y:S01]  /*bd60*/  MUFU.EX2 R89, R89 ;  /* 0x0000005900597308 */ /* 0x000fe20000000800 */
[----:B------:R-:W3:Y:S01]  /*bd70*/  LDSM.16.MT88.4 R156, [R237+0x11800] ;  /* 0x01180000ed9c783b */ /* 0x000ee20000004200 */
[C---:B------:R-:W-:Y:S01]  /*bd80*/  HMMA.16816.F32 R24, R48.reuse, R46, R24 ;  /* 0x0000002e3018723c */ /* 0x040fe20000001818 */
[----:B------:R-:W-:Y:S01]  /*bd90*/  FADD.FTZ R160, R160, R13 ;  /* 0x0000000da0a07221 */ /* 0x000fe20000010000 */
[--C-:B------:R-:W-:Y:S01]  /*bda0*/  FFMA.FTZ R44, R97, UR16, -R102.reuse ;  /* 0x00000010612c7c23 */ /* 0x100fe20008010866 */
[----:B------:R-:W-:Y:S01]  /*bdb0*/  FFMA.FTZ R45, R96, UR16, -R102 ;  /* 0x00000010602d7c23 */ /* 0x000fe20008010866 */
[----:B------:R-:W-:Y:S01]  /*bdc0*/  FADD.FTZ R164, R171, R164 ;  /* 0x000000a4aba47221 */ /* 0x000fe20000010000 */
[----:B------:R-:W-:Y:S01]  /*bdd0*/  FADD.FTZ R155, R155, R160 ;  /* 0x000000a09b9b7221 */ /* 0x000fe20000010000 */
[----:B------:R-:W4:Y:S01]  /*bde0*/  MUFU.EX2 R90, R90 ;  /* 0x0000005a005a7308 */ /* 0x000f220000000800 */
[----:B-1----:R-:W-:Y:S01]  /*bdf0*/  F2FP.F16.F32.PACK_AB R134, R252, R87 ;  /* 0x00000057fc86723e */ /* 0x002fe200000000ff */
[C---:B------:R-:W-:Y:S01]  /*be00*/  HMMA.16816.F32 R4, R48.reuse, R14, R4 ;  /* 0x0000000e3004723c */ /* 0x040fe20000001804 */
[----:B------:R-:W-:Y:S01]  /*be10*/  FADD.FTZ R166, R166, R155 ;  /* 0x0000009ba6a67221 */ /* 0x000fe20000010000 */
[----:B------:R-:W1:Y:S03]  /*be20*/  LDSM.16.MT88.4 R12, [R234+0x11800] ;  /* 0x01180000ea0c783b */ /* 0x000e660000004200 */
[----:B------:R-:W-:Y:S01]  /*be30*/  FADD.FTZ R143, R143, R166 ;  /* 0x000000a68f8f7221 */ /* 0x000fe20000010000 */
[----:B------:R-:W-:Y:S01]  /*be40*/  MUFU.EX2 R44, R44 ;  /* 0x0000002c002c7308 */ /* 0x000fe20000000800 */
[----:B------:R-:W-:Y:S02]  /*be50*/  HMMA.16816.F32 R36, R48, R40, R36 ;  /* 0x000000283024723c */ /* 0x000fe40000001824 */
[----:B------:R-:W-:-:S04]  /*be60*/  FADD.FTZ R143, R152, R143 ;  /* 0x0000008f988f7221 */ /* 0x000fc80000010000 */
[----:B------:R-:W-:Y:S01]  /*be70*/  FADD.FTZ R60, R60, R143 ;  /* 0x0000008f3c3c7221 */ /* 0x000fe20000010000 */
[----:B------:R-:W5:Y:S01]  /*be80*/  MUFU.EX2 R45, R45 ;  /* 0x0000002d002d7308 */ /* 0x000f620000000800 */
[----:B----4-:R-:W-:Y:S01]  /*be90*/  F2FP.F16.F32.PACK_AB R133, R90, R89 ;  /* 0x000000595a85723e */ /* 0x010fe200000000ff */
[----:B------:R-:W-:Y:S01]  /*bea0*/  FADD.FTZ R41, R149, R164 ;  /* 0x000000a495297221 */ /* 0x000fe20000010000 */
[----:B------:R-:W-:Y:S01]  /*beb0*/  FADD.FTZ R63, R63, R60 ;  /* 0x0000003c3f3f7221 */ /* 0x000fe20000010000 */
[----:B------:R-:W-:Y:S02]  /*bec0*/  HMMA.16816.F32 R32, R48, R42, R32 ;  /* 0x0000002a3020723c */ /* 0x000fe40000001820 */
[----:B------:R-:W-:Y:S01]  /*bed0*/  FADD.FTZ R41, R150, R41 ;  /* 0x0000002996297221 */ /* 0x000fe20000010000 */
[----:B------:R-:W-:-:S03]  /*bee0*/  FADD.FTZ R46, R62, R63 ;  /* 0x0000003f3e2e7221 */ /* 0x000fc60000010000 */
[----:B------:R-:W-:Y:S01]  /*bef0*/  FADD.FTZ R146, R146, R41 ;  /* 0x0000002992927221 */ /* 0x000fe20000010000 */
[----:B------:R-:W-:Y:S01]  /*bf00*/  FADD.FTZ R46, R61, R46 ;  /* 0x0000002e3d2e7221 */ /* 0x000fe20000010000 */
[C---:B--2---:R-:W-:Y:S01]  /*bf10*/  HMMA.16816.F32 R20, R48.reuse, R52, R20 ;  /* 0x000000343014723c */ /* 0x044fe20000001814 */
[----:B------:R-:W2:Y:S01]  /*bf20*/  LDSM.16.MT88.4 R40, [R233+0x11800] ;  /* 0x01180000e928783b */ /* 0x000ea20000004200 */
[----:B------:R-:W-:Y:S01]  /*bf30*/  FADD.FTZ R141, R141, R146 ;  /* 0x000000928d8d7221 */ /* 0x000fe20000010000 */
[----:B------:R-:W-:Y:S01]  /*bf40*/  FADD.FTZ R67, R67, R46 ;  /* 0x0000002e43437221 */ /* 0x000fe20000010000 */
[----:B-----5:R-:W-:Y:S02]  /*bf50*/  F2FP.F16.F32.PACK_AB R135, R45, R44 ;  /* 0x0000002c2d87723e */ /* 0x020fe400000000ff */
[----:B------:R-:W-:Y:S01]  /*bf60*/  FADD.FTZ R64, R64, R141 ;  /* 0x0000008d40407221 */ /* 0x000fe20000010000 */
[----:B------:R-:W-:Y:S01]  /*bf70*/  FADD.FTZ R66, R66, R67 ;  /* 0x0000004342427221 */ /* 0x000fe20000010000 */
[----:B------:R-:W-:Y:S02]  /*bf80*/  HMMA.16816.F32 R16, R48, R54, R16 ;  /* 0x000000363010723c */ /* 0x000fe40000001810 */
[----:B------:R-:W-:-:S04]  /*bf90*/  FADD.FTZ R69, R69, R64 ;  /* 0x0000004045457221 */ /* 0x000fc80000010000 */
[----:B---3--:R-:W-:Y:S01]  /*bfa0*/  HMMA.16816.F32 R160, R132, R156, R8 ;  /* 0x0000009c84a0723c */ /* 0x008fe20000001808 */
[----:B------:R-:W-:-:S04]  /*bfb0*/  FADD.FTZ R68, R68, R69 ;  /* 0x0000004544447221 */ /* 0x000fc80000010000 */
[----:B------:R-:W-:Y:S01]  /*bfc0*/  FADD.FTZ R191, R191, R68 ;  /* 0x00000044bfbf7221 */ /* 0x000fe20000010000 */
[C---:B------:R-:W-:Y:S01]  /*bfd0*/  HMMA.16816.F32 R156, R132.reuse, R158, R4 ;  /* 0x0000009e849c723c */ /* 0x040fe20000001804 */
[----:B------:R-:W-:Y:S01]  /*bfe0*/  FADD.FTZ R9, R65, R66 ;  /* 0x0000004241097221 */ /* 0x000fe20000010000 */
[----:B------:R-:W3:Y:S01]  /*bff0*/  LDSM.16.MT88.4 R4, [R232+0x11800] ;  /* 0x01180000e804783b */ /* 0x000ee20000004200 */
[----:B------:R-:W-:Y:S02]  /*c000*/  FADD.FTZ R8, R70, R191 ;  /* 0x000000bf46087221 */ /* 0x000fe40000010000 */
[----:B------:R-:W-:Y:S01]  /*c010*/  FADD.FTZ R9, R74, R9 ;  /* 0x000000094a097221 */ /* 0x000fe20000010000 */
[----:B-1----:R-:W-:Y:S01]  /*c020*/  HMMA.16816.F32 R152, R132, R12, R36 ;  /* 0x0000000c8498723c */ /* 0x002fe20000001824 */
[----:B------:R-:W-:Y:S02]  /*c030*/  FADD.FTZ R8, R75, R8 ;  /* 0x000000084b087221 */ /* 0x000fe40000010000 */
[----:B------:R-:W-:-:S02]  /*c040*/  FADD.FTZ R10, R72, R9 ;  /* 0x00000009480a7221 */ /* 0x000fc40000010000 */
[----:B------:R-:W-:Y:S01]  /*c050*/  FADD.FTZ R9, R73, R8 ;  /* 0x0000000849097221 */ /* 0x000fe20000010000 */
[C---:B------:R-:W-:Y:S01]  /*c060*/  HMMA.16816.F32 R148, R132.reuse, R14, R32 ;  /* 0x0000000e8494723c */ /* 0x040fe20000001820 */
[----:B------:R-:W-:Y:S02]  /*c070*/  FADD.FTZ R10, R71, R10 ;  /* 0x0000000a470a7221 */ /* 0x000fe40000010000 */
[----:B------:R-:W-:Y:S02]  /*c080*/  FADD.FTZ R9, R76, R9 ;  /* 0x000000094c097221 */ /* 0x000fe40000010000 */
[----:B------:R-:W-:Y:S02]  /*c090*/  FADD.FTZ R79, R79, R10 ;  /* 0x0000000a4f4f7221 */ /* 0x000fe40000010000 */
[----:B------:R-:W-:Y:S02]  /*c0a0*/  FADD.FTZ R80, R80, R9 ;  /* 0x0000000950507221 */ /* 0x000fe40000010000 */
[----:B------:R-:W-:Y:S01]  /*c0b0*/  FADD.FTZ R78, R78, R79 ;  /* 0x0000004f4e4e7221 */ /* 0x000fe20000010000 */
[----:B--2---:R-:W-:Y:S01]  /*c0c0*/  HMMA.16816.F32 R144, R132, R40, R28 ;  /* 0x000000288490723c */ /* 0x004fe2000000181c */
[----:B------:R-:W-:-:S02]  /*c0d0*/  FADD.FTZ R81, R81, R80 ;  /* 0x0000005051517221 */ /* 0x000fc40000010000 */
[----:B------:R-:W-:Y:S02]  /*c0e0*/  FADD.FTZ R3, R3, R78 ;  /* 0x0000004e03037221 */ /* 0x000fe40000010000 */
[----:B------:R-:W-:Y:S01]  /*c0f0*/  FADD.FTZ R56, R56, R81 ;  /* 0x0000005138387221 */ /* 0x000fe20000010000 */
[----:B------:R-:W-:Y:S01]  /*c100*/  HMMA.16816.F32 R140, R132, R42, R24 ;  /* 0x0000002a848c723c */ /* 0x000fe20000001818 */
[----:B------:R-:W-:Y:S02]  /*c110*/  FADD.FTZ R82, R82, R3 ;  /* 0x0000000352527221 */ /* 0x000fe40000010000 */
[----:B------:R-:W-:Y:S02]  /*c120*/  FADD.FTZ R57, R57, R56 ;  /* 0x0000003839397221 */ /* 0x000fe40000010000 */
[----:B------:R-:W-:-:S04]  /*c130*/  FADD.FTZ R77, R77, R82 ;  /* 0x000000524d4d7221 */ /* 0x000fc80000010000 */
[----:B------:R-:W-:-:S04]  /*c140*/  FADD.FTZ R84, R84, R77 ;  /* 0x0000004d54547221 */ /* 0x000fc80000010000 */
[----:B------:R-:W-:Y:S01]  /*c150*/  FADD.FTZ R83, R83, R84 ;  /* 0x0000005453537221 */ /* 0x000fe20000010000 */
[----:B---3--:R-:W-:Y:S03]  /*c160*/  HMMA.16816.F32 R136, R132, R4, R20 ;  /* 0x000000048488723c */ /* 0x008fe60000001814 */
[----:B------:R-:W-:-:S03]  /*c170*/  FADD.FTZ R86, R86, R83 ;  /* 0x0000005356567221 */ /* 0x000fc60000010000 */
        /* <DEDUP_REMOVED lines=8> */
[----:B------:R-:W-:-:S04]  /*c200*/  FADD.FTZ R88, R88, R85 ;  /* 0x0000005558587221 */ /* 0x000fc80000010000 */
[----:B------:R1:W-:Y:S01]  /*c210*/  STL [R1], R248 ;  /* 0x000000f801007387 */ /* 0x0003e20000100800 */
[----:B------:R-:W-:-:S04]  /*c220*/  FADD.FTZ R87, R87, R88 ;  /* 0x0000005857577221 */ /* 0x000fc80000010000 */
[----:B------:R-:W-:Y:S01]  /*c230*/  FADD.FTZ R252, R252, R87 ;  /* 0x00000057fcfc7221 */ /* 0x000fe20000010000 */
[----:B------:R-:W-:Y:S05]  /*c240*/  @!P1 BRA `(.L_x_3614) ;  /* 0x0000008400449947 */ /* 0x000fea0003800000 */
[----:B------:R-:W-:-:S04]  /*c250*/  DEPBAR.LE SB0, 0x0 ;  /* 0x000080000000791a */ /* 0x000fc80000000000 */
[----:B------:R-:W-:Y:S01]  /*c260*/  UIADD3 UR14, UR17, -0x2, URZ ;  /* 0xfffffffe110e7890 */ /* 0x000fe2000fffe03f */
[----:B------:R-:W-:Y:S06]  /*c270*/  BAR.SYNC.DEFER_BLOCKING 0x0 ;  /* 0x0000000000007b1d */ /* 0x000fec0000010000 */
[----:B------:R-:W-:Y:S05]  /*c280*/  @!P3 BRA `(.L_x_3615) ;  /* 0x0000000000f4b947 */ /* 0x000fea0003800000 */
[----:B------:R-:W2:Y:S01]  /*c290*/  LDC R4, c[0x0][0x380] ;  /* 0x0000e000ff047b82 */ /* 0x000ea20000000800 */
[----:B------:R-:W-:-:S04]  /*c2a0*/  USHF.L.U32 UR4, UR14, 0x8, URZ ;  /* 0x000000080e047899 */ /* 0x000fc8000800063f */
[----:B------:R-:W-:Y:S02]  /*c2b0*/  UIADD3 UR16, UR4, 0x100, URZ ;  /* 0x0000010004107890 */ /* 0x000fe4000fffe03f */
[----:B------:R-:W-:-:S04]  /*c2c0*/  MOV R5, UR4 ;  /* 0x0000000400057c02 */ /* 0x000fc80008000f00 */
[----:B------:R-:W-:Y:S01]  /*c2d0*/  IMAD.U32 R7, RZ, RZ, UR16 ;  /* 0x00000010ff077e24 */ /* 0x000fe2000f8e00ff */
[----:B------:R-:W-:-:S04]  /*c2e0*/  IABS R5, R5 ;  /* 0x0000000500057213 */ /* 0x000fc80000000000 */
[----:B------:R-:W-:Y:S02]  /*c2f0*/  IABS R7, R7 ;  /* 0x0000000700077213 */ /* 0x000fe40000000000 */
[----:B--2---:R-:W-:-:S04]  /*c300*/  IABS R3, R4 ;  /* 0x0000000400037213 */ /* 0x004fc80000000000 */
[----:B------:R-:W2:Y:S08]  /*c310*/  I2F.RP R10, R3 ;  /* 0x00000003000a7306 */ /* 0x000eb00000209400 */
[----:B--2---:R-:W2:Y:S02]  /*c320*/  MUFU.RCP R8, R10 ;  /* 0x0000000a00087308 */ /* 0x004ea40000001000 */
[----:B--2---:R-:W-:-:S06]  /*c330*/  VIADD R8, R8, 0xffffffe ;  /* 0x0ffffffe08087836 */ /* 0x004fcc0000000000 */
[----:B------:R-:W2:Y:S02]  /*c340*/  F2I.FTZ.U32.TRUNC.NTZ R9, R8 ;  /* 0x0000000800097305 */ /* 0x000ea4000021f000 */
[----:B--2---:R-:W-:Y:S01]  /*c350*/  IADD3 R6, RZ, -R9, RZ ;  /* 0x80000009ff067210 */ /* 0x004fe20007ffe0ff */
        /* <DEDUP_REMOVED lines=48> */
.L_x_3615:
[----:B------:R-:W-:-:S04]  /*c660*/  ULEA UR4, -UR8, URZ, 0x8 ;  /* 0x0000003f08047291 */ /* 0x000fc8000f8e413f */
[----:B------:R-:W-:Y:S02]  /*c670*/  USHF.R.S32.HI UR16, URZ, 0x1f, UR4 ;  /* 0x0000001f3f107899 */ /* 0x000fe40008011404 */
[----:B------:R-:W-:-:S04]  /*c680*/  MOV R4, UR4 ;  /* 0x0000000400047c02 */ /* 0x000fc80008000f00 */
[----:B------:R-:W-:-:S07]  /*c690*/  MOV R3, UR16 ;  /* 0x0000001000037c02 */ /* 0x000fce0008000f00 */
.L_x_3616:
        /* <DEDUP_REMOVED lines=59> */
[----:B------:R2:W-:Y:S01]  /*ca50*/  @!P0 LDGSTS.E.BYPASS.LTC128B.128 [R242+0xa800], desc[UR18][R34.64] ;  /* 0x0a80000022f28fae */ /* 0x0005e2000b901d52 */
        /* <DEDUP_REMOVED lines=92> */
[----:B--2---:R-:W-:-:S02]  /*d020*/  @!P0 LEA R34, P4, R28, UR22, 0x1 ;  /* 0x000000161c228c11 */ /* 0x004fc4000f8808ff */
        /* <DEDUP_REMOVED lines=57> */
[----:B---3--:R-:W4:Y:S04]  /*d3c0*/  LDSM.16.M88.4 R36, [R241+0x2000] ;  /* 0x00200000f124783b */ /* 0x008f280000000200 */
[----:B------:R-:W5:Y:S04]  /*d3d0*/  LDSM.16.M88.4 R28, [R241+0x2800] ;  /* 0x00280000f11c783b */ /* 0x000f680000000200 */
[----:B------:R-:W1:Y:S04]  /*d3e0*/  LDSM.16.M88.4 R20, [R241+0x3000] ;  /* 0x00300000f114783b */ /* 0x000e680000000200 */
[----:B--2---:R-:W2:Y:S04]  /*d3f0*/  LDSM.16.M88.4 R12, [R241+0x3800] ;  /* 0x00380000f10c783b */ /* 0x004ea80000000200 */
[----:B------:R-:W3:Y:S04]  /*d400*/  LDSM.16.M88.4 R4, [R241+0x4000] ;  /* 0x00400000f104783b */ /* 0x000ee80000000200 */
[----:B------:R-:W3:Y:S04]  /*d410*/  LDSM.16.M88.4 R124, [R241+0x4800] ;  /* 0x00480000f17c783b */ /* 0x000ee80000000200 */
[----:B------:R-:W3:Y:S04]  /*d420*/  LDSM.16.M88.4 R116, [R241+0x5000] ;  /* 0x00500000f174783b */ /* 0x000ee80000000200 */
[----:B------:R-:W3:Y:S04]  /*d430*/  LDSM.16.M88.4 R108, [R241+0x5800] ;  /* 0x00580000f16c783b */ /* 0x000ee80000000200 */
[----:B------:R-:W3:Y:S04]  /*d440*/  LDSM.16.M88.4 R100, [R241+0x6000] ;  /* 0x00600000f164783b */ /* 0x000ee80000000200 */
[----:B------:R-:W3:Y:S04]  /*d450*/  LDSM.16.M88.4 R92, [R241+0x6800] ;  /* 0x00680000f15c783b */ /* 0x000ee80000000200 */
[----:B------:R-:W3:Y:S01]  /*d460*/  LDSM.16.M88.4 R84, [R241+0x7000] ;  /* 0x00700000f154783b */ /* 0x000ee20000000200 */
[C---:B----4-:R-:W-:Y:S03]  /*d470*/  HMMA.16816.F32 R40, R44.reuse, R36, RZ ;  /* 0x000000242c28723c */ /* 0x050fe600000018ff */
[----:B------:R-:W4:Y:S03]  /*d480*/  LDSM.16.M88.4 R76, [R241+0x7800] ;  /* 0x00780000f14c783b */ /* 0x000f260000000200 */
[C---:B-----5:R-:W-:Y:S01]  /*d490*/  HMMA.16816.F32 R32, R44.reuse, R28, RZ ;  /* 0x0000001c2c20723c */ /* 0x060fe200000018ff */
[----:B------:R-:W5:Y:S04]  /*d4a0*/  LDSM.16.M88.4 R68, [R241+0x8000] ;  /* 0x00800000f144783b */ /* 0x000f680000000200 */
[----:B------:R-:W5:Y:S01]  /*d4b0*/  LDSM.16.M88.4 R60, [R241+0x8800] ;  /* 0x00880000f13c783b */ /* 0x000f620000000200 */
[C---:B-1----:R-:W-:Y:S03]  /*d4c0*/  HMMA.16816.F32 R24, R44.reuse, R20, RZ ;  /* 0x000000142c18723c */ /* 0x042fe600000018ff */
[----:B------:R-:W1:Y:S03]  /*d4d0*/  LDSM.16.M88.4 R52, [R241+0x9000] ;  /* 0x00900000f134783b */ /* 0x000e660000000200 */
[C---:B--2---:R-:W-:Y:S01]  /*d4e0*/  HMMA.16816.F32 R16, R44.reuse, R12, RZ ;  /* 0x0000000c2c10723c */ /* 0x044fe200000018ff */
[----:B------:R-:W2:Y:S04]  /*d4f0*/  LDSM.16.M88.4 R164, [R241+0x9800] ;  /* 0x00980000f1a4783b */ /* 0x000ea80000000200 */
        /* <DEDUP_REMOVED lines=16> */
[C---:B----4-:R-:W-:Y:S06]  /*d600*/  HMMA.16816.F32 R80, R44.reuse, R76, RZ ;  /* 0x0000004c2c50723c */ /* 0x050fec00000018ff */
[C---:B-----5:R-:W-:Y:S06]  /*d610*/  HMMA.16816.F32 R72, R44.reuse, R68, RZ ;  /* 0x000000442c48723c */ /* 0x060fec00000018ff */
        /* <DEDUP_REMOVED lines=37> */
[----:B------:R-:W-:-:S05]  /*d870*/  IMAD R184, R236, 0x2, R243 ;  /* 0x00000002ecb87824 */ /* 0x000fca00078e02f3 */
[C---:B------:R-:W-:Y:S01]  /*d880*/  HMMA.16816.F32 R24, R168.reuse, R188, R24 ;  /* 0x000000bca818723c */ /* 0x040fe20000001818 */
[----:B------:R-:W-:Y:S05]  /*d890*/  LDSM.16.M88.4 R184, [R184] ;  /* 0x00000000b8b8783b */ /* 0x000fea0000000200 */
[C---:B------:R-:W-:Y:S01]  /*d8a0*/  HMMA.16816.F32 R20, R168.reuse, R190, R20 ;  /* 0x000000bea814723c */ /* 0x040fe20000001814 */
[----:B------:R-:W-:Y:S05]  /*d8b0*/  LDSM.16.M88.4 R188, [R235+0x7000] ;  /* 0x00700000ebbc783b */ /* 0x000fea0000000200 */
[C---:B-1----:R-:W-:Y:S06]  /*d8c0*/  HMMA.16816.F32 R72, R168.reuse, R164, R72 ;  /* 0x000000a4a848723c */ /* 0x042fec0000001848 */
[C---:B------:R-:W-:Y:S01]  /*d8d0*/  HMMA.16816.F32 R68, R168.reuse, R166, R68 ;  /* 0x000000a6a844723c */ /* 0x040fe20000001844 */
[----:B------:R-:W1:Y:S05]  /*d8e0*/  LDSM.16.M88.4 R164, [R240] ;  /* 0x00000000f0a4783b */ /* 0x000e6a0000000200 */
        /* <DEDUP_REMOVED lines=8> */
[----:B------:R-:W5:Y:S05]  /*d970*/  LDSM.16.M88.4 R192, [R231] ;  /* 0x00000000e7c0783b */ /* 0x000f6a0000000200 */
[C---:B--2---:R-:W-:Y:S06]  /*d980*/  HMMA.16816.F32 R48, R168.reuse, R172, R48 ;  /* 0x000000aca830723c */ /* 0x044fec0000001830 */
[----:B------:R-:W-:Y:S01]  /*d990*/  HMMA.16816.F32 R44, R168, R174, R44 ;  /* 0x000000aea82c723c */ /* 0x000fe2000000182c */
[----:B------:R-:W2:Y:S05]  /*d9a0*/  LDSM.16.M88.4 R172, [R227] ;  /* 0x00000000e3ac783b */ /* 0x000eaa0000000200 */
[C---:B-1----:R-:W-:Y:S06]  /*d9b0*/  HMMA.16816.F32 R40, R184.reuse, R164, R40 ;  /* 0x000000a4b828723c */ /* 0x042fec0000001828 */
[----:B------:R-:W-:Y:S01]  /*d9c0*/  HMMA.16816.F32 R36, R184, R166, R36 ;  /* 0x000000a6b824723c */ /* 0x000fe20000001824 */
[----:B------:R-:W1:Y:S05]  /*d9d0*/  LDSM.16.M88.4 R164, [R225] ;  /* 0x00000000e1a4783b */ /* 0x000e6a0000000200 */
[C---:B------:R-:W-:Y:S06]  /*d9e0*/  HMMA.16816.F32 R88, R168.reuse, R188, R88 ;  /* 0x000000bca858723c */ /* 0x040fec0000001858 */
[C---:B------:R-:W-:Y:S01]  /*d9f0*/  HMMA.16816.F32 R84, R168.reuse, R190, R84 ;  /* 0x000000bea854723c */ /* 0x040fe20000001854 */
[----:B------:R-:W1:Y:S05]  /*da00*/  LDSM.16.M88.4 R188, [R230] ;  /* 0x00000000e6bc783b */ /* 0x000e6a0000000200 */
[C---:B------:R-:W-:Y:S06]  /*da10*/  HMMA.16816.F32 R104, R168.reuse, R196, R104 ;  /* 0x000000c4a868723c */ /* 0x040fec0000001868 */
[C---:B------:R-:W-:Y:S06]  /*da20*/  HMMA.16816.F32 R100, R168.reuse, R198, R100 ;  /* 0x000000c6a864723c */ /* 0x040fec0000001864 */
[C---:B---3--:R-:W-:Y:S06]  /*da30*/  HMMA.16816.F32 R64, R168.reuse, R180, R64 ;  /* 0x000000b4a840723c */ /* 0x048fec0000001840 */
[C---:B------:R-:W-:Y:S01]  /*da40*/  HMMA.16816.F32 R60, R168.reuse, R182, R60 ;  /* 0x000000b6a83c723c */ /* 0x040fe2000000183c */
[----:B------:R-:W-:Y:S05]  /*da50*/  LDSM.16.M88.4 R180, [R229] ;  /* 0x00000000e5b4783b */ /* 0x000fea0000000200 */
[C---:B----4-:R-:W-:Y:S06]  /*da60*/  HMMA.16816.F32 R56, R168.reuse, R176, R56 ;  /* 0x000000b0a838723c */ /* 0x050fec0000001838 */
[----:B------:R-:W-:Y:S01]  /*da70*/  HMMA.16816.F32 R52, R168, R178, R52 ;  /* 0x000000b2a834723c */ /* 0x000fe20000001834 */
[----:B------:R-:W3:Y:S04]  /*da80*/  LDSM.16.M88.4 R168, [R226] ;  /* 0x00000000e2a8783b */ /* 0x000ee80000000200 */
[----:B------:R-:W-:Y:S01]  /*da90*/  LDSM.16.M88.4 R176, [R228] ;  /* 0x00000000e4b0783b */ /* 0x000fe20000000200 */
[C---:B-----5:R-:W-:Y:S06]  /*daa0*/  HMMA.16816.F32 R32, R184.reuse, R192, R32 ;  /* 0x000000c0b820723c */ /* 0x060fec0000001820 */
[C---:B------:R-:W-:Y:S01]  /*dab0*/  HMMA.16816.F32 R28, R184.reuse, R194, R28 ;  /* 0x000000c2b81c723c */ /* 0x040fe2000000181c */
[----:B------:R-:W4:Y:S05]  /*dac0*/  LDSM.16.M88.4 R192, [R224] ;  /* 0x00000000e0c0783b */ /* 0x000f2a0000000200 */
        /* <DEDUP_REMOVED lines=8> */
[----:B------:R-:W5:Y:S05]  /*db50*/  LDSM.16.M88.4 R188, [R223] ;  /* 0x00000000dfbc783b */ /* 0x000f6a0000000200 */
        /* <DEDUP_REMOVED lines=8> */
[----:B------:R-:W-:Y:S05]  /*dbe0*/  LDSM.16.M88.4 R192, [R239] ;  /* 0x00000000efc0783b */ /* 0x000fea0000000200 */
[C---:B--2---:R-:W-:Y:S06]  /*dbf0*/  HMMA.16816.F32 R72, R184.reuse, R172, R72 ;  /* 0x000000acb848723c */ /* 0x044fec0000001848 */
[C---:B------:R-:W-:Y:S01]  /*dc00*/  HMMA.16816.F32 R68, R184.reuse, R174, R68 ;  /* 0x000000aeb844723c */ /* 0x040fe20000001844 */
[----:B------:R-:W2:Y:S05]  /*dc10*/  LDSM.16.M88.4 R172, [R216+0x1000] ;  /* 0x00100000d8ac783b */ /* 0x000eaa0000000200 */
[C---:B------:R-:W-:Y:S06]  /*dc20*/  HMMA.16816.F32 R8, R184.reuse, R176, R8 ;  /* 0x000000b0b808723c */ /* 0x040fec0000001808 */
[C---:B------:R-:W-:Y:S01]  /*dc30*/  HMMA.16816.F32 R4, R184.reuse, R178, R4 ;  /* 0x000000b2b804723c */ /* 0x040fe20000001804 */
[----:B------:R-:W4:Y:S05]  /*dc40*/  LDSM.16.M88.4 R176, [R221] ;  /* 0x00000000ddb0783b */ /* 0x000f2a0000000200 */
[C---:B-1----:R-:W-:Y:S06]  /*dc50*/  HMMA.16816.F32 R56, R184.reuse, R164, R56 ;  /* 0x000000a4b838723c */ /* 0x042fec0000001838 */
[C---:B------:R-:W-:Y:S01]  /*dc60*/  HMMA.16816.F32 R52, R184.reuse, R166, R52 ;  /* 0x000000a6b834723c */ /* 0x040fe20000001834 */
[----:B------:R-:W1:Y:S05]  /*dc70*/  LDSM.16.M88.4 R164, [R216+0x2000] ;  /* 0x00200000d8a4783b */ /* 0x000e6a0000000200 */
[C---:B-----5:R-:W-:Y:S06]  /*dc80*/  HMMA.16816.F32 R96, R184.reuse, R188, R96 ;  /* 0x000000bcb860723c */ /* 0x060fec0000001860 */
[C---:B------:R-:W-:Y:S01]  /*dc90*/  HMMA.16816.F32 R92, R184.reuse, R190, R92 ;  /* 0x000000beb85c723c */ /* 0x040fe2000000185c */
[----:B------:R-:W5:Y:S05]  /*dca0*/  LDSM.16.M88.4 R188, [R217] ;  /* 0x00000000d9bc783b */ /* 0x000f6a0000000200 */
[C---:B---3--:R-:W-:Y:S06]  /*dcb0*/  HMMA.16816.F32 R64, R184.reuse, R168, R64 ;  /* 0x000000a8b840723c */ /* 0x048fec0000001840 */
[C---:B------:R-:W-:Y:S01]  /*dcc0*/  HMMA.16816.F32 R60, R184.reuse, R170, R60 ;  /* 0x000000aab83c723c */ /* 0x040fe2000000183c */
[----:B------:R-:W3:Y:S05]  /*dcd0*/  LDSM.16.M88.4 R168, [R216+0x1800] ;  /* 0x00180000d8a8783b */ /* 0x000eea0000000200 */
[C---:B------:R-:W-:Y:S06]  /*dce0*/  HMMA.16816.F32 R88, R184.reuse, R180, R88 ;  /* 0x000000b4b858723c */ /* 0x040fec0000001858 */
[----:B------:R-:W-:Y:S01]  /*dcf0*/  HMMA.16816.F32 R84, R184, R182, R84 ;  /* 0x000000b6b854723c */ /* 0x000fe20000001854 */
[----:B------:R-:W3:Y:S05]  /*dd00*/  LDSM.16.M88.4 R180, [R216] ;  /* 0x00000000d8b4783b */ /* 0x000eea0000000200 */
[C---:B--2---:R-:W-:Y:S06]  /*dd10*/  HMMA.16816.F32 R24, R192.reuse, R172, R24 ;  /* 0x000000acc018723c */ /* 0x044fec0000001818 */
[----:B------:R-:W-:Y:S01]  /*dd20*/  HMMA.16816.F32 R20, R192, R174, R20 ;  /* 0x000000aec014723c */ /* 0x000fe20000001814 */
[----:B------:R-:W2:Y:S05]  /*dd30*/  LDSM.16.M88.4 R172, [R216+0x4800] ;  /* 0x00480000d8ac783b */ /* 0x000eaa0000000200 */
[C---:B----4-:R-:W-:Y:S06]  /*dd40*/  HMMA.16816.F32 R80, R184.reuse, R176, R80 ;  /* 0x000000b0b850723c */ /* 0x050fec0000001850 */
[----:B------:R-:W-:Y:S01]  /*dd50*/  HMMA.16816.F32 R76, R184, R178, R76 ;  /* 0x000000b2b84c723c */ /* 0x000fe2000000184c */
[----:B------:R-:W4:Y:S05]  /*dd60*/  LDSM.16.M88.4 R176, [R216+0x800] ;  /* 0x00080000d8b0783b */ /* 0x000f2a0000000200 */
[C---:B-1----:R-:W-:Y:S06]  /*dd70*/  HMMA.16816.F32 R8, R192.reuse, R164, R8 ;  /* 0x000000a4c008723c */ /* 0x042fec0000001808 */
[----:B------:R-:W-:Y:S01]  /*dd80*/  HMMA.16816.F32 R4, R192, R166, R4 ;  /* 0x000000a6c004723c */ /* 0x000fe20000001804 */
[----:B------:R-:W1:Y:S05]  /*dd90*/  LDSM.16.M88.4 R164, [R216+0x5800] ;  /* 0x00580000d8a4783b */ /* 0x000e6a0000000200 */
[C---:B-----5:R-:W-:Y:S06]  /*dda0*/  HMMA.16816.F32 R48, R184.reuse, R188, R48 ;  /* 0x000000bcb830723c */ /* 0x060fec0000001830 */
[----:B------:R-:W-:Y:S01]  /*ddb0*/  HMMA.16816.F32 R44, R184, R190, R44 ;  /* 0x000000beb82c723c */ /* 0x000fe2000000182c */
[----:B------:R-:W5:Y:S04]  /*ddc0*/  LDSM.16.M88.4 R184, [R216+0x3000] ;  /* 0x00300000d8b8783b */ /* 0x000f680000000200 */
[----:B------:R-:W-:Y:S01]  /*ddd0*/  LDSM.16.M88.4 R188, [R216+0x2800] ;  /* 0x00280000d8bc783b */ /* 0x000fe20000000200 */
[C---:B---3--:R-:W-:Y:S06]  /*dde0*/  HMMA.16816.F32 R16, R192.reuse, R168, R16 ;  /* 0x000000a8c010723c */ /* 0x048fec0000001810 */
[C---:B------:R-:W-:Y:S01]  /*ddf0*/  HMMA.16816.F32 R12, R192.reuse, R170, R12 ;  /* 0x000000aac00c723c */ /* 0x040fe2000000180c */
[----:B------:R-:W3:Y:S05]  /*de00*/  LDSM.16.M88.4 R168, [R216+0x5000] ;  /* 0x00500000d8a8783b */ /* 0x000eea0000000200 */
[C---:B------:R-:W-:Y:S06]  /*de10*/  HMMA.16816.F32 R40, R192.reuse, R180, R40 ;  /* 0x000000b4c028723c */ /* 0x040fec0000001828 */
[C---:B------:R-:W-:Y:S01]  /*de20*/  HMMA.16816.F32 R36, R192.reuse, R182, R36 ;  /* 0x000000b6c024723c */ /* 0x040fe20000001824 */
[----:B------:R-:W3:Y:S05]  /*de30*/  LDSM.16.M88.4 R180, [R216+0x3800] ;  /* 0x00380000d8b4783b */ /* 0x000eea0000000200 */
[C---:B--2---:R-:W-:Y:S06]  /*de40*/  HMMA.16816.F32 R96, R192.reuse, R172, R96 ;  /* 0x000000acc060723c */ /* 0x044fec0000001860 */
[----:B----4-:R-:W-:Y:S01]  /*de50*/  HMMA.16816.F32 R32, R192, R176, R32 ;  /* 0x000000b0c020723c */ /* 0x010fe20000001820 */
[----:B------:R-:W-:-:S05]  /*de60*/  LOP3.LUT R172, R245, UR4, RZ, 0xfc, !PT ;  /* 0x00000004f5ac7c12 */ /* 0x000fca000f8efcff */
[C---:B------:R-:W-:Y:S01]  /*de70*/  VIADD R3, R172.reuse, 0x1 ;  /* 0x00000001ac037836 */ /* 0x040fe20000000000 */
[C---:B-1----:R-:W-:Y:S04]  /*de80*/  HMMA.16816.F32 R80, R192.reuse, R164, R80 ;  /* 0x000000a4c050723c */ /* 0x042fe80000001850 */
[C---:B------:R-:W-:Y:S02]  /*de90*/  ISETP.GE.AND P5, PT, R3.reuse, R203, PT ;  /* 0x000000cb0300720c */ /* 0x040fe40003fa6270 */
[----:B-----5:R-:W-:Y:S01]  /*dea0*/  HMMA.16816.F32 R120, R192, R184, R120 ;  /* 0x000000b8c078723c */ /* 0x020fe20000001878 */
[----:B------:R-:W-:Y:S02]  /*deb0*/  I2FP.F32.S32 R164, R3 ;  /* 0x0000000300a47245 */ /* 0x000fe40000201400 */
[----:B------:R-:W-:Y:S01]  /*dec0*/  ISETP.GE.AND P4, PT, R3, R202, PT ;  /* 0x000000ca0300720c */ /* 0x000fe20003f86270 */
[----:B------:R-:W-:-:S02]  /*ded0*/  VIADD R3, R172, 0x9 ;  /* 0x00000009ac037836 */ /* 0x000fc40000000000 */
[C---:B------:R-:W-:Y:S01]  /*dee0*/  HMMA.16816.F32 R116, R192.reuse, R186, R116 ;  /* 0x000000bac074723c */ /* 0x040fe20000001874 */
[----:B------:R-:W1:Y:S01]  /*def0*/  LDSM.16.M88.4 R184, [R216+0x6000] ;  /* 0x00600000d8b8783b */ /* 0x000e620000000200 */
[C---:B------:R-:W-:Y:S01]  /*df00*/  FFMA.FTZ R41, R164.reuse, UR5, R41 ;  /* 0x00000005a4297c23 */ /* 0x040fe20008010029 */
[----:B------:R-:W-:Y:S01]  /*df10*/  FFMA.FTZ R43, R164, UR5, R43 ;  /* 0x00000005a42b7c23 */ /* 0x000fe2000801002b */
[----:B------:R-:W-:Y:S02]  /*df20*/  ISETP.GE.AND P2, PT, R3, R203, PT ;  /* 0x000000cb0300720c */ /* 0x000fe40003f46270 */
[----:B------:R-:W-:Y:S01]  /*df30*/  HMMA.16816.F32 R28, R192, R178, R28 ;  /* 0x000000b2c01c723c */ /* 0x000fe2000000181c */
[----:B------:R-:W-:Y:S01]  /*df40*/  FSEL R41, R41, -INF , !P5 ;  /* 0xff80000029297808 */ /* 0x000fe20006800000 */
[----:B------:R-:W2:Y:S01]  /*df50*/  LDSM.16.M88.4 R176, [R216+0x4000] ;  /* 0x00400000d8b0783b */ /* 0x000ea20000000200 */
[----:B------:R-:W-:-:S03]  /*df60*/  ISETP.GE.AND P1, PT, R3, R202, PT ;  /* 0x000000ca0300720c */ /* 0x000fc60003f26270 */
[C---:B------:R-:W-:Y:S06]  /*df70*/  HMMA.16816.F32 R76, R192.reuse, R166, R76 ;  /* 0x000000a6c04c723c */ /* 0x040fec000000184c */
[----:B---3--:R-:W-:Y:S01]  /*df80*/  HMMA.16816.F32 R88, R192, R168, R88 ;  /* 0x000000a8c058723c */ /* 0x008fe20000001858 */
[----:B------:R-:W-:-:S05]  /*df90*/  VIADD R166, R172, 0x11 ;  /* 0x00000011aca67836 */ /* 0x000fca0000000000 */
[C---:B------:R-:W-:Y:S01]  /*dfa0*/  ISETP.GE.AND P6, PT, R166.reuse, R203, PT ;  /* 0x000000cba600720c */ /* 0x040fe20003fc6270 */
[C---:B------:R-:W-:Y:S01]  /*dfb0*/  HMMA.16816.F32 R92, R192.reuse, R174, R92 ;  /* 0x000000aec05c723c */ /* 0x040fe2000000185c */
[----:B------:R-:W-:Y:S02]  /*dfc0*/  I2FP.F32.S32 R168, R3 ;  /* 0x0000000300a87245 */ /* 0x000fe40000201400 */
[----:B------:R-:W-:Y:S02]  /*dfd0*/  ISETP.GE.AND P5, PT, R166, R202, PT ;  /* 0x000000caa600720c */ /* 0x000fe40003fa6270 */
[----:B------:R-:W-:Y:S01]  /*dfe0*/  I2FP.F32.S32 R166, R166 ;  /* 0x000000a600a67245 */ /* 0x000fe20000201400 */
[C---:B------:R-:W-:Y:S01]  /*dff0*/  FFMA.FTZ R212, R168.reuse, UR5, R37 ;  /* 0x00000005a8d47c23 */ /* 0x040fe20008010025 */
[----:B------:R-:W-:Y:S01]  /*e000*/  FFMA.FTZ R39, R168, UR5, R39 ;  /* 0x00000005a8277c23 */ /* 0x000fe20008010027 */
[----:B------:R-:W-:Y:S01]  /*e010*/  VIADD R168, R172, 0x19 ;  /* 0x00000019aca87836 */ /* 0x000fe20000000000 */
[C---:B------:R-:W-:Y:S01]  /*e020*/  HMMA.16816.F32 R84, R192.reuse, R170, R84 ;  /* 0x000000aac054723c */ /* 0x040fe20000001854 */
[C---:B------:R-:W-:Y:S01]  /*e030*/  FFMA.FTZ R3, R166.reuse, UR5, R35 ;  /* 0x00000005a6037c23 */ /* 0x040fe20008010023 */
[----:B------:R-:W-:Y:S01]  /*e040*/  FSEL R35, R43, -INF , !P4 ;  /* 0xff8000002b237808 */ /* 0x000fe20006000000 */
[----:B------:R-:W-:Y:S01]  /*e050*/  FFMA.FTZ R37, R166, UR5, R33 ;  /* 0x00000005a6257c23 */ /* 0x000fe20008010021 */
[----:B------:R-:W-:Y:S01]  /*e060*/  FSEL R212, R212, -INF , !P2 ;  /* 0xff800000d4d47808 */ /* 0x000fe20005000000 */
[----:B------:R-:W3:Y:S01]  /*e070*/  LDSM.16.M88.4 R164, [R216+0x6800] ;  /* 0x00680000d8a4783b */ /* 0x000ee20000000200 */
[----:B------:R-:W-:Y:S01]  /*e080*/  ISETP.GE.AND P4, PT, R168, R203, PT ;  /* 0x000000cba800720c */ /* 0x000fe20003f86270 */
[----:B------:R-:W-:Y:S01]  /*e090*/  VIADD R174, R172, 0x21 ;  /* 0x00000021acae7836 */ /* 0x000fe20000000000 */
[----:B------:R-:W-:Y:S01]  /*e0a0*/  ISETP.GE.AND P2, PT, R168, R202, PT ;  /* 0x000000caa800720c */ /* 0x000fe20003f46270 */
[----:B------:R-:W-:Y:S01]  /*e0b0*/  VIADD R170, R172, 0x29 ;  /* 0x00000029acaa7836 */ /* 0x000fe20000000000 */
[----:B------:R-:W-:Y:S01]  /*e0c0*/  I2FP.F32.S32 R168, R168 ;  /* 0x000000a800a87245 */ /* 0x000fe20000201400 */
[----:B------:R-:W-:Y:S01]  /*e0d0*/  HMMA.16816.F32 R108, R192, R182, R108 ;  /* 0x000000b6c06c723c */ /* 0x000fe2000000186c */
[----:B------:R-:W-:-:S02]  /*e0e0*/  FSEL R33, R39, -INF , !P1 ;  /* 0xff80000027217808 */ /* 0x000fc40004800000 */
[----:B------:R-:W-:Y:S01]  /*e0f0*/  FSEL R43, R37, -INF , !P6 ;  /* 0xff800000252b7808 */ /* 0x000fe20007000000 */
[C---:B------:R-:W-:Y:S01]  /*e100*/  FFMA.FTZ R39, R168.reuse, UR5, R29 ;  /* 0x00000005a8277c23 */ /* 0x040fe2000801001d */
[----:B------:R-:W-:Y:S01]  /*e110*/  FSEL R29, R3, -INF , !P5 ;  /* 0xff800000031d7808 */ /* 0x000fe20006800000 */
[----:B------:R-:W-:Y:S01]  /*e120*/  FFMA.FTZ R31, R168, UR5, R31 ;  /* 0x00000005a81f7c23 */ /* 0x000fe2000801001f */
[-C--:B------:R-:W-:Y:S01]  /*e130*/  ISETP.GE.AND P1, PT, R174, R203.reuse, PT ;  /* 0x000000cbae00720c */ /* 0x080fe20003f26270 */
[----:B------:R-:W-:Y:S01]  /*e140*/  VIADD R168, R172, 0x39 ;  /* 0x00000039aca87836 */ /* 0x000fe20000000000 */
[----:B------:R-:W-:Y:S01]  /*e150*/  FSEL R39, R39, -INF , !P4 ;  /* 0xff80000027277808 */ /* 0x000fe20006000000 */
[----:B-1----:R-:W-:Y:S01]  /*e160*/  HMMA.16816.F32 R68, R192, R186, R68 ;  /* 0x000000bac044723c */ /* 0x002fe20000001844 */
[----:B------:R-:W-:Y:S02]  /*e170*/  ISETP.GE.AND P6, PT, R174, R202, PT ;  /* 0x000000caae00720c */ /* 0x000fe40003fc6270 */
[----:B------:R-:W-:-:S02]  /*e180*/  ISETP.GE.AND P5, PT, R170, R203, PT ;  /* 0x000000cbaa00720c */ /* 0x000fc40003fa6270 */
[----:B------:R-:W-:Y:S01]  /*e190*/  ISETP.GE.AND P4, PT, R170, R202, PT ;  /* 0x000000caaa00720c */ /* 0x000fe20003f86270 */
[C---:B------:R-:W-:Y:S01]  /*e1a0*/  HMMA.16816.F32 R128, R192.reuse, R188, R128 ;  /* 0x000000bcc080723c */ /* 0x040fe20000001880 */
[----:B------:R-:W-:Y:S02]  /*e1b0*/  I2FP.F32.S32 R174, R174 ;  /* 0x000000ae00ae7245 */ /* 0x000fe40000201400 */
[----:B------:R-:W-:Y:S02]  /*e1c0*/  I2FP.F32.S32 R170, R170 ;  /* 0x000000aa00aa7245 */ /* 0x000fe40000201400 */
[----:B------:R-:W-:Y:S01]  /*e1d0*/  FSEL R37, R31, -INF , !P2 ;  /* 0xff8000001f257808 */ /* 0x000fe20005000000 */
        /* <DEDUP_REMOVED lines=8> */
[----:B--2---:R-:W-:Y:S01]  /*e260*/  HMMA.16816.F32 R100, R192, R178, R100 ;  /* 0x000000b2c064723c */ /* 0x004fe20000001864 */
[----:B------:R-:W-:Y:S01]  /*e270*/  FSEL R21, R21, -INF , !P5 ;  /* 0xff80000015157808 */ /* 0x000fe20006800000 */
[----:B------:R-:W-:Y:S01]  /*e280*/  VIADD R188, R172, 0x79 ;  /* 0x00000079acbc7836 */ /* 0x000fe20000000000 */
[----:B------:R-:W-:-:S02]  /*e290*/  ISETP.GE.AND P2, PT, R170, R203, PT ;  /* 0x000000cbaa00720c */ /* 0x000fc40003f46270 */
[-C--:B------:R-:W-:Y:S01]  /*e2a0*/  ISETP.GE.AND P1, PT, R170, R202.reuse, PT ;  /* 0x000000caaa00720c */ /* 0x080fe20003f26270 */
[C---:B------:R-:W-:Y:S01]  /*e2b0*/  HMMA.16816.F32 R124, R192.reuse, R190, R124 ;  /* 0x000000bec07c723c */ /* 0x040fe2000000187c */
[CC--:B------:R-:W-:Y:S02]  /*e2c0*/  ISETP.GE.AND P6, PT, R168.reuse, R203.reuse, PT ;  /* 0x000000cba800720c */ /* 0x0c0fe40003fc6270 */
[----:B------:R-:W-:Y:S02]  /*e2d0*/  ISETP.GE.AND P5, PT, R168, R202, PT ;  /* 0x000000caa800720c */ /* 0x000fe40003fa6270 */
[----:B------:R-:W-:Y:S01]  /*e2e0*/  I2FP.F32.S32 R170, R170 ;  /* 0x000000aa00aa7245 */ /* 0x000fe20000201400 */
[C---:B---3--:R-:W-:Y:S01]  /*e2f0*/  HMMA.16816.F32 R64, R192.reuse, R164, R64 ;  /* 0x000000a4c040723c */ /* 0x048fe20000001840 */
[----:B------:R-:W-:Y:S01]  /*e300*/  I2FP.F32.S32 R168, R168 ;  /* 0x000000a800a87245 */ /* 0x000fe20000201400 */
[----:B------:R-:W-:Y:S01]  /*e310*/  VIADD R190, R172, 0x91 ;  /* 0x00000091acbe7836 */ /* 0x000fe20000000000 */
[----:B------:R-:W-:Y:S01]  /*e320*/  FSEL R182, R182, -INF , !P4 ;  /* 0xff800000b6b67808 */ /* 0x000fe20006000000 */
[C---:B------:R-:W-:Y:S01]  /*e330*/  FFMA.FTZ R17, R170.reuse, UR5, R17 ;  /* 0x00000005aa117c23 */ /* 0x040fe20008010011 */
[----:B------:R-:W-:Y:S01]  /*e340*/  FFMA.FTZ R19, R170, UR5, R19 ;  /* 0x00000005aa137c23 */ /* 0x000fe20008010013 */
[----:B------:R-:W-:Y:S01]  /*e350*/  FFMA.FTZ R13, R168, UR5, R13 ;  /* 0x00000005a80d7c23 */ /* 0x000fe2000801000d */
[----:B------:R-:W-:Y:S01]  /*e360*/  VIADD R170, R172, 0x49 ;  /* 0x00000049acaa7836 */ /* 0x000fe20000000000 */
[----:B------:R-:W-:Y:S01]  /*e370*/  ISETP.GE.AND P4, PT, R174, R203, PT ;  /* 0x000000cbae00720c */ /* 0x000fe20003f86270 */
[----:B------:R-:W-:Y:S01]  /*e380*/  FFMA.FTZ R15, R168, UR5, R15 ;  /* 0x00000005a80f7c23 */ /* 0x000fe2000801000f */
[----:B------:R-:W-:Y:S01]  /*e390*/  FSEL R17, R17, -INF , !P2 ;  /* 0xff80000011117808 */ /* 0x000fe20005000000 */
[----:B------:R-:W-:Y:S01]  /*e3a0*/  VIADD R164, R172, 0x51 ;  /* 0x00000051aca47836 */ /* 0x000fe20000000000 */
[----:B------:R-:W-:Y:S01]  /*e3b0*/  FSEL R178, R19, -INF , !P1 ;  /* 0xff80000013b27808 */ /* 0x000fe20004800000 */
[----:B------:R-:W-:Y:S01]  /*e3c0*/  HMMA.16816.F32 R104, R192, R176, R104 ;  /* 0x000000b0c068723c */ /* 0x000fe20000001868 */
[----:B------:R-:W-:-:S02]  /*e3d0*/  FSEL R13, R13, -INF , !P6 ;  /* 0xff8000000d0d7808 */ /* 0x000fc40007000000 */
[-C--:B------:R-:W-:Y:S02]  /*e3e0*/  ISETP.GE.AND P2, PT, R174, R202.reuse, PT ;  /* 0x000000caae00720c */ /* 0x080fe40003f46270 */
[CC--:B------:R-:W-:Y:S01]  /*e3f0*/  ISETP.GE.AND P1, PT, R170.reuse, R203.reuse, PT ;  /* 0x000000cbaa00720c */ /* 0x0c0fe20003f26270 */
[C---:B------:R-:W-:Y:S01]  /*e400*/  HMMA.16816.F32 R112, R192.reuse, R180, R112 ;  /* 0x000000b4c070723c */ /* 0x040fe20000001870 */
[----:B------:R-:W-:Y:S02]  /*e410*/  ISETP.GE.AND P6, PT, R170, R202, PT ;  /* 0x000000caaa00720c */ /* 0x000fe40003fc6270 */
[----:B------:R-:W-:Y:S02]  /*e420*/  I2FP.F32.S32 R174, R174 ;  /* 0x000000ae00ae7245 */ /* 0x000fe40000201400 */
[----:B------:R-:W-:Y:S01]  /*e430*/  I2FP.F32.S32 R170, R170 ;  /* 0x000000aa00aa7245 */ /* 0x000fe20000201400 */
[C---:B------:R-:W-:Y:S01]  /*e440*/  HMMA.16816.F32 R72, R192.reuse, R184, R72 ;  /* 0x000000b8c048723c */ /* 0x040fe20000001848 */
[----:B------:R-:W-:Y:S01]  /*e450*/  FSEL R176, R15, -INF , !P5 ;  /* 0xff8000000fb07808 */ /* 0x000fe20006800000 */
[C---:B------:R-:W-:Y:S01]  /*e460*/  FFMA.FTZ R9, R174.reuse, UR5, R9 ;  /* 0x00000005ae097c23 */ /* 0x040fe20008010009 */
[----:B------:R-:W-:Y:S01]  /*e470*/  FFMA.FTZ R11, R174, UR5, R11 ;  /* 0x00000005ae0b7c23 */ /* 0x000fe2000801000b */
[C---:B------:R-:W-:Y:S01]  /*e480*/  FFMA.FTZ R5, R170.reuse, UR5, R5 ;  /* 0x00000005aa057c23 */ /* 0x040fe20008010005 */
[----:B------:R-:W-:Y:S01]  /*e490*/  FFMA.FTZ R7, R170, UR5, R7 ;  /* 0x00000005aa077c23 */ /* 0x000fe20008010007 */
[C---:B------:R-:W-:Y:S01]  /*e4a0*/  VIADD R180, R172.reuse, 0x59 ;  /* 0x00000059acb47836 */ /* 0x040fe20000000000 */
[----:B------:R-:W1:Y:S01]  /*e4b0*/  LDSM.16.M88.4 R168, [R216+0x7000] ;  /* 0x00700000d8a8783b */ /* 0x000e620000000200 */
[----:B------:R-:W-:Y:S01]  /*e4c0*/  FSEL R9, R9, -INF , !P4 ;  /* 0xff80000009097808 */ /* 0x000fe20006000000 */
[----:B------:R-:W-:Y:S01]  /*e4d0*/  VIADD R174, R172, 0x61 ;  /* 0x00000061acae7836 */ /* 0x000fe20000000000 */
[C---:B------:R-:W-:Y:S01]  /*e4e0*/  ISETP.GE.AND P5, PT, R164.reuse, R203, PT ;  /* 0x000000cba400720c */ /* 0x040fe20003fa6270 */
[----:B------:R-:W-:Y:S01]  /*e4f0*/  HMMA.16816.F32 R60, R192, R166, R60 ;  /* 0x000000a6c03c723c */ /* 0x000fe2000000183c */
[----:B------:R-:W-:-:S02]  /*e500*/  ISETP.GE.AND P4, PT, R164, R202, PT ;  /* 0x000000caa400720c */ /* 0x000fc40003f86270 */
[----:B------:R-:W-:Y:S02]  /*e510*/  I2FP.F32.S32 R164, R164 ;  /* 0x000000a400a47245 */ /* 0x000fe40000201400 */
[----:B------:R-:W-:Y:S01]  /*e520*/  FSEL R215, R11, -INF , !P2 ;  /* 0xff8000000bd77808 */ /* 0x000fe20005000000 */
[----:B------:R-:W-:Y:S01]  /*e530*/  VIADD R11, R172, 0xe9 ;  /* 0x000000e9ac0b7836 */ /* 0x000fe20000000000 */
[----:B------:R-:W-:Y:S01]  /*e540*/  FSEL R196, R5, -INF , !P1 ;  /* 0xff80000005c47808 */ /* 0x000fe20004800000 */
[----:B------:R-:W-:Y:S01]  /*e550*/  FFMA.FTZ R129, R164, UR5, R129 ;  /* 0x00000005a4817c23 */ /* 0x000fe20008010081 */
[----:B------:R-:W-:Y:S01]  /*e560*/  ISETP.GE.AND P2, PT, R180, R203, PT ;  /* 0x000000cbb400720c */ /* 0x000fe20003f46270 */
[----:B------:R-:W-:Y:S01]  /*e570*/  FFMA.FTZ R131, R164, UR5, R131 ;  /* 0x00000005a4837c23 */ /* 0x000fe20008010083 */
[----:B------:R-:W-:Y:S01]  /*e580*/  ISETP.GE.AND P1, PT, R180, R202, PT ;  /* 0x000000cab400720c */ /* 0x000fe20003f26270 */
[C---:B------:R-:W-:Y:S01]  /*e590*/  VIADD R166, R172.reuse, 0x69 ;  /* 0x00000069aca67836 */ /* 0x040fe20000000000 */
[----:B------:R-:W-:Y:S01]  /*e5a0*/  I2FP.F32.S32 R180, R180 ;  /* 0x000000b400b47245 */ /* 0x000fe20000201400 */
[----:B------:R-:W-:Y:S01]  /*e5b0*/  VIADD R164, R172, 0x71 ;  /* 0x00000071aca47836 */ /* 0x000fe20000000000 */
[----:B------:R-:W-:-:S02]  /*e5c0*/  FSEL R183, R7, -INF , !P6 ;  /* 0xff80000007b77808 */ /* 0x000fc40007000000 */
[----:B------:R-:W-:Y:S01]  /*e5d0*/  FSEL R184, R129, -INF , !P5 ;  /* 0xff80000081b87808 */ /* 0x000fe20006800000 */
[----:B------:R-:W-:Y:S01]  /*e5e0*/  FFMA.FTZ R125, R180, UR5, R125 ;  /* 0x00000005b47d7c23 */ /* 0x000fe2000801007d */
[-C--:B------:R-:W-:Y:S01]  /*e5f0*/  ISETP.GE.AND P6, PT, R174, R203.reuse, PT ;  /* 0x000000cbae00720c */ /* 0x080fe20003fc6270 */
[----:B------:R-:W-:Y:S01]  /*e600*/  FFMA.FTZ R127, R180, UR5, R127 ;  /* 0x00000005b47f7c23 */ /* 0x000fe2000801007f */
        /* <DEDUP_REMOVED lines=9> */
[----:B------:R-:W-:Y:S01]  /*e6a0*/  FSEL R197, R127, -INF , !P1 ;  /* 0xff8000007fc57808 */ /* 0x000fe20004800000 */
[C---:B-1----:R-:W-:Y:S01]  /*e6b0*/  HMMA.16816.F32 R56, R192.reuse, R168, R56 ;  /* 0x000000a8c038723c */ /* 0x042fe20000001838 */
[----:B------:R-:W-:Y:S01]  /*e6c0*/  FSEL R174, R121, -INF , !P6 ;  /* 0xff80000079ae7808 */ /* 0x000fe20007000000 */
[----:B------:R-:W-:Y:S01]  /*e6d0*/  FFMA.FTZ R117, R166, UR5, R117 ;  /* 0x00000005a6757c23 */ /* 0x000fe20008010075 */
[-C--:B------:R-:W-:Y:S01]  /*e6e0*/  ISETP.GE.AND P1, PT, R164, R203.reuse, PT ;  /* 0x000000cba400720c */ /* 0x080fe20003f26270 */
[----:B------:R-:W-:Y:S01]  /*e6f0*/  FFMA.FTZ R119, R166, UR5, R119 ;  /* 0x00000005a6777c23 */ /* 0x000fe20008010077 */
[----:B------:R-:W-:Y:S01]  /*e700*/  ISETP.GE.AND P6, PT, R164, R202, PT ;  /* 0x000000caa400720c */ /* 0x000fe20003fc6270 */
[C---:B------:R-:W-:Y:S01]  /*e710*/  VIADD R166, R172.reuse, 0x81 ;  /* 0x00000081aca67836 */ /* 0x040fe20000000000 */
[----:B------:R-:W-:Y:S01]  /*e720*/  I2FP.F32.S32 R164, R164 ;  /* 0x000000a400a47245 */ /* 0x000fe20000201400 */
[----:B------:R-:W-:Y:S01]  /*e730*/  VIADD R168, R172, 0x89 ;  /* 0x00000089aca87836 */ /* 0x000fe20000000000 */
[----:B------:R-:W-:Y:S01]  /*e740*/  FSEL R179, R123, -INF , !P5 ;  /* 0xff8000007bb37808 */ /* 0x000fe20006800000 */
[----:B------:R-:W-:Y:S01]  /*e750*/  HMMA.16816.F32 R52, R192, R170, R52 ;  /* 0x000000aac034723c */ /* 0x000fe20000001834 */
[----:B------:R-:W-:Y:S01]  /*e760*/  FSEL R185, R117, -INF , !P4 ;  /* 0xff80000075b97808 */ /* 0x000fe20006000000 */
[----:B------:R-:W-:Y:S01]  /*e770*/  FFMA.FTZ R113, R164, UR5, R113 ;  /* 0x00000005a4717c23 */ /* 0x000fe20008010071 */
[----:B------:R-:W-:Y:S01]  /*e780*/  ISETP.GE.AND P5, PT, R188, R203, PT ;  /* 0x000000cbbc00720c */ /* 0x000fe20003fa6270 */
[----:B------:R-:W-:Y:S01]  /*e790*/  FFMA.FTZ R115, R164, UR5, R115 ;  /* 0x00000005a4737c23 */ /* 0x000fe20008010073 */
[----:B------:R-:W-:-:S02]  /*e7a0*/  ISETP.GE.AND P4, PT, R188, R202, PT ;  /* 0x000000cabc00720c */ /* 0x000fc40003f86270 */
[----:B------:R-:W-:Y:S01]  /*e7b0*/  I2FP.F32.S32 R188, R188 ;  /* 0x000000bc00bc7245 */ /* 0x000fe20000201400 */
[----:B------:R-:W-:Y:S01]  /*e7c0*/  VIADD R170, R172, 0xa1 ;  /* 0x000000a1acaa7836 */ /* 0x000fe20000000000 */
        /* <DEDUP_REMOVED lines=13> */
[----:B------:R-:W-:Y:S01]  /*e8a0*/  ISETP.GE.AND P5, PT, R168, R202, PT ;  /* 0x000000caa800720c */ /* 0x000fe20003fa6270 */
[----:B------:R-:W1:Y:S01]  /*e8b0*/  LDSM.16.M88.4 R164, [R216+0x7800] ;  /* 0x00780000d8a4783b */ /* 0x000e620000000200 */
[----:B------:R-:W-:Y:S01]  /*e8c0*/  I2FP.F32.S32 R168, R168 ;  /* 0x000000a800a87245 */ /* 0x000fe20000201400 */
[----:B------:R-:W-:-:S04]  /*e8d0*/  DEPBAR.LE SB0, 0x0 ;  /* 0x000080000000791a */ /* 0x000fc80000000000 */
[C---:B------:R-:W-:Y:S01]  /*e8e0*/  FFMA.FTZ R173, R168.reuse, UR5, R101 ;  /* 0x00000005a8ad7c23 */ /* 0x040fe20008010065 */
[----:B------:R-:W-:Y:S01]  /*e8f0*/  FSEL R3, R3, -INF , !P4 ;  /* 0xff80000003037808 */ /* 0x000fe20006000000 */
[----:B------:R-:W-:Y:S01]  /*e900*/  FFMA.FTZ R103, R168, UR5, R103 ;  /* 0x00000005a8677c23 */ /* 0x000fe20008010067 */
[----:B------:R-:W-:Y:S01]  /*e910*/  FSEL R177, R105, -INF , !P2 ;  /* 0xff80000069b17808 */ /* 0x000fe20005000000 */
[----:B------:R-:W-:Y:S01]  /*e920*/  VIADD R168, R172, 0xa9 ;  /* 0x000000a9aca87836 */ /* 0x000fe20000000000 */
[----:B------:R-:W-:Y:S01]  /*e930*/  BAR.SYNC.DEFER_BLOCKING 0x0 ;  /* 0x0000000000007b1d */ /* 0x000fe20000010000 */
        /* <DEDUP_REMOVED lines=11> */
[----:B------:R-:W-:Y:S01]  /*e9f0*/  ISETP.GE.AND P4, PT, R170, R202, PT ;  /* 0x000000caaa00720c */ /* 0x000fe20003f86270 */
[C---:B------:R-:W-:Y:S01]  /*ea00*/  FFMA.FTZ R7, R188.reuse, UR5, R93 ;  /* 0x00000005bc077c23 */ /* 0x040fe2000801005d */
[----:B------:R-:W-:Y:S01]  /*ea10*/  FFMA.FTZ R5, R188, UR5, R95 ;  /* 0x00000005bc057c23 */ /* 0x000fe2000801005f */
[----:B------:R-:W-:Y:S01]  /*ea20*/  FSEL R95, R103, -INF , !P5 ;  /* 0xff800000675f7808 */ /* 0x000fe20006800000 */
[----:B------:R-:W-:Y:S01]  /*ea30*/  VIADD R188, R172, 0xb1 ;  /* 0x000000b1acbc7836 */ /* 0x000fe20000000000 */
[-C--:B------:R-:W-:Y:S02]  /*ea40*/  ISETP.GE.AND P5, PT, R170, R203.reuse, PT ;  /* 0x000000cbaa00720c */ /* 0x080fe40003fa6270 */
        /* <DEDUP_REMOVED lines=49> */
[----:B------:R-:W-:Y:S01]  /*ed60*/  VIADD R164, R172, 0xe1 ;  /* 0x000000e1aca47836 */ /* 0x000fe20000000000 */
[----:B------:R-:W-:Y:S02]  /*ed70*/  I2FP.F32.S32 R170, R170 ;  /* 0x000000aa00aa7245 */ /* 0x000fe40000201400 */
[----:B------:R-:W-:-:S02]  /*ed80*/  FSEL R69, R75, -INF , !P6 ;  /* 0xff8000004b457808 */ /* 0x000fc40007000000 */
[----:B------:R-:W-:Y:S01]  /*ed90*/  FSEL R75, R5, -INF , !P5 ;  /* 0xff800000054b7808 */ /* 0x000fe20006800000 */
[----:B------:R-:W-:Y:S01]  /*eda0*/  FFMA.FTZ R65, R170, UR5, R65 ;  /* 0x00000005aa417c23 */ /* 0x000fe20008010041 */
[----:B------:R-:W-:Y:S01]  /*edb0*/  ISETP.GE.AND P6, PT, R168, R203, PT ;  /* 0x000000cba800720c */ /* 0x000fe20003fc6270 */
[----:B------:R-:W-:Y:S01]  /*edc0*/  FFMA.FTZ R170, R170, UR5, R67 ;  /* 0x00000005aaaa7c23 */ /* 0x000fe20008010043 */
[----:B------:R-:W-:Y:S01]  /*edd0*/  ISETP.GE.AND P5, PT, R168, R202, PT ;  /* 0x000000caa800720c */ /* 0x000fe20003fa6270 */
[----:B------:R-:W-:Y:S01]  /*ede0*/  VIADD R5, R172, 0xf1 ;  /* 0x000000f1ac057836 */ /* 0x000fe20000000000 */
[----:B------:R-:W-:Y:S02]  /*edf0*/  I2FP.F32.S32 R168, R168 ;  /* 0x000000a800a87245 */ /* 0x000fe40000201400 */
[----:B------:R-:W-:Y:S02]  /*ee00*/  FSEL R67, R65, -INF , !P2 ;  /* 0xff80000041437808 */ /* 0x000fe40005000000 */
[----:B------:R-:W-:Y:S01]  /*ee10*/  ISETP.GE.AND P2, PT, R164, R202, PT ;  /* 0x000000caa400720c */ /* 0x000fe20003f46270 */
[C---:B------:R-:W-:Y:S01]  /*ee20*/  FFMA.FTZ R7, R168.reuse, UR5, R61 ;  /* 0x00000005a8077c23 */ /* 0x040fe2000801003d */
[----:B------:R-:W-:Y:S01]  /*ee30*/  FFMA.FTZ R168, R168, UR5, R63 ;  /* 0x00000005a8a87c23 */ /* 0x000fe2000801003f */
[----:B------:R-:W-:-:S02]  /*ee40*/  FSEL R63, R71, -INF , !P4 ;  /* 0xff800000473f7808 */ /* 0x000fc40006000000 */
[----:B------:R-:W-:Y:S02]  /*ee50*/  ISETP.GE.AND P4, PT, R164, R203, PT ;  /* 0x000000cba400720c */ /* 0x000fe40003f86270 */
[----:B------:R-:W-:Y:S02]  /*ee60*/  I2FP.F32.S32 R164, R164 ;  /* 0x000000a400a47245 */ /* 0x000fe40000201400 */
[----:B------:R-:W-:Y:S02]  /*ee70*/  I2FP.F32.S32 R166, R11 ;  /* 0x0000000b00a67245 */ /* 0x000fe40000201400 */
[----:B------:R-:W-:Y:S01]  /*ee80*/  FSEL R65, R7, -INF , !P6 ;  /* 0xff80000007417808 */ /* 0x000fe20007000000 */
[----:B------:R-:W-:Y:S01]  /*ee90*/  FFMA.FTZ R71, R164, UR5, R57 ;  /* 0x00000005a4477c23 */ /* 0x000fe20008010039 */
[----:B------:R-:W-:Y:S01]  /*eea0*/  FSEL R57, R168, -INF , !P5 ;  /* 0xff800000a8397808 */ /* 0x000fe20006800000 */
[----:B------:R-:W-:Y:S01]  /*eeb0*/  FFMA.FTZ R59, R164, UR5, R59 ;  /* 0x00000005a43b7c23 */ /* 0x000fe2000801003b */
[----:B------:R-:W-:Y:S01]  /*eec0*/  I2FP.F32.S32 R168, R5 ;  /* 0x0000000500a87245 */ /* 0x000fe20000201400 */
[C---:B------:R-:W-:Y:S01]  /*eed0*/  FFMA.FTZ R53, R166.reuse, UR5, R53 ;  /* 0x00000005a6357c23 */ /* 0x040fe20008010035 */
[----:B------:R-:W-:Y:S01]  /*eee0*/  ISETP.GE.AND P5, PT, R5, R203, PT ;  /* 0x000000cb0500720c */ /* 0x000fe20003fa6270 */
[----:B------:R-:W-:Y:S01]  /*eef0*/  FFMA.FTZ R166, R166, UR5, R55 ;  /* 0x00000005a6a67c23 */ /* 0x000fe20008010037 */
[----:B------:R-:W-:Y:S01]  /*ef00*/  I2FP.F32.S32 R7, R172 ;  /* 0x000000ac00077245 */ /* 0x000fe20000201400 */
[C---:B------:R-:W-:Y:S01]  /*ef10*/  FFMA.FTZ R49, R168.reuse, UR5, R49 ;  /* 0x00000005a8317c23 */ /* 0x040fe20008010031 */
[----:B------:R-:W-:Y:S01]  /*ef20*/  FSEL R55, R59, -INF , !P2 ;  /* 0xff8000003b377808 */ /* 0x000fe20005000000 */
[----:B------:R-:W-:Y:S01]  /*ef30*/  FFMA.FTZ R51, R168, UR5, R51 ;  /* 0x00000005a8337c23 */ /* 0x000fe20008010033 */
[----:B------:R-:W-:Y:S01]  /*ef40*/  FSEL R71, R71, -INF , !P4 ;  /* 0xff80000047477808 */ /* 0x000fe20006000000 */
[----:B------:R-:W-:Y:S01]  /*ef50*/  VIADD R164, R172, 0xf9 ;  /* 0x000000f9aca47836 */ /* 0x000fe20000000000 */
[----:B------:R-:W-:Y:S01]  /*ef60*/  FSEL R59, R49, -INF , !P5 ;  /* 0xff800000313b7808 */ /* 0x000fe20006800000 */
[----:B------:R-:W-:Y:S01]  /*ef70*/  FFMA.FTZ R49, R7, UR5, R40 ;  /* 0x0000000507317c23 */ /* 0x000fe20008010028 */
[----:B------:R-:W-:Y:S01]  /*ef80*/  IMAD.U32 R40, RZ, RZ, UR4 ;  /* 0x00000004ff287e24 */ /* 0x000fe2000f8e00ff */
[----:B------:R-:W-:-:S02]  /*ef90*/  FSEL R61, R170, -INF , !P1 ;  /* 0xff800000aa3d7808 */ /* 0x000fc40004800000 */
[-C--:B------:R-:W-:Y:S02]  /*efa0*/  ISETP.GE.AND P4, PT, R5, R202.reuse, PT ;  /* 0x000000ca0500720c */ /* 0x080fe40003f86270 */
[-C--:B------:R-:W-:Y:S02]  /*efb0*/  ISETP.GE.AND P2, PT, R172, R203.reuse, PT ;  /* 0x000000cbac00720c */ /* 0x080fe40003f46270 */
[C---:B------:R-:W-:Y:S02]  /*efc0*/  ISETP.GE.AND P1, PT, R11.reuse, R203, PT ;  /* 0x000000cb0b00720c */ /* 0x040fe40003f26270 */
[----:B------:R-:W-:Y:S02]  /*efd0*/  LOP3.LUT R7, R40, 0x8, R245, 0xfe, !PT ;  /* 0x0000000828077812 */ /* 0x000fe400078efef5 */
[----:B------:R-:W-:Y:S02]  /*efe0*/  ISETP.GE.AND P6, PT, R11, R202, PT ;  /* 0x000000ca0b00720c */ /* 0x000fe40003fc6270 */
[----:B------:R-:W-:-:S02]  /*eff0*/  I2FP.F32.S32 R5, R172 ;  /* 0x000000ac00057245 */ /* 0x000fc40000201400 */
[----:B------:R-:W-:Y:S02]  /*f000*/  FSEL R107, R51, -INF , !P4 ;  /* 0xff800000336b7808 */ /* 0x000fe40006000000 */
[----:B------:R-:W-:Y:S01]  /*f010*/  FSEL R49, R49, -INF , !P2 ;  /* 0xff80000031317808 */ /* 0x000fe20005000000 */
[----:B------:R-:W-:Y:S01]  /*f020*/  FFMA.FTZ R5, R5, UR5, R42 ;  /* 0x0000000505057c23 */ /* 0x000fe2000801002a */
[----:B------:R-:W-:Y:S01]  /*f030*/  FSEL R105, R53, -INF , !P1 ;  /* 0xff80000035697808 */ /* 0x000fe20004800000 */
[----:B------:R-:W-:Y:S01]  /*f040*/  IMAD.U32 R42, RZ, RZ, UR4 ;  /* 0x00000004ff2a7e24 */ /* 0x000fe2000f8e00ff */
[C---:B------:R-:W-:Y:S02]  /*f050*/  ISETP.GE.AND P4, PT, R7.reuse, R203, PT ;  /* 0x000000cb0700720c */ /* 0x040fe40003f86270 */
[----:B------:R-:W-:Y:S02]  /*f060*/  ISETP.GE.AND P2, PT, R7, R202, PT ;  /* 0x000000ca0700720c */ /* 0x000fe40003f46270 */
[----:B------:R-:W-:-:S02]  /*f070*/  FSEL R53, R166, -INF , !P6 ;  /* 0xff800000a6357808 */ /* 0x000fc40007000000 */
[----:B------:R-:W-:Y:S02]  /*f080*/  I2FP.F32.S32 R7, R7 ;  /* 0x0000000700077245 */ /* 0x000fe40000201400 */
[C---:B------:R-:W-:Y:S02]  /*f090*/  ISETP.GE.AND P6, PT, R164.reuse, R203, PT ;  /* 0x000000cba400720c */ /* 0x040fe40003fc6270 */
[----:B------:R-:W-:Y:S01]  /*f0a0*/  ISETP.GE.AND P5, PT, R164, R202, PT ;  /* 0x000000caa400720c */ /* 0x000fe20003fa6270 */
[C---:B------:R-:W-:Y:S01]  /*f0b0*/  FFMA.FTZ R36, R7.reuse, UR5, R36 ;  /* 0x0000000507247c23 */ /* 0x040fe20008010024 */
[----:B------:R-:W-:Y:S01]  /*f0c0*/  I2FP.F32.S32 R164, R164 ;  /* 0x000000a400a47245 */ /* 0x000fe20000201400 */
[----:B------:R-:W-:Y:S01]  /*f0d0*/  FFMA.FTZ R7, R7, UR5, R38 ;  /* 0x0000000507077c23 */ /* 0x000fe20008010026 */
[----:B------:R-:W-:Y:S01]  /*f0e0*/  IMAD.U32 R38, RZ, RZ, UR4 ;  /* 0x00000004ff267e24 */ /* 0x000fe2000f8e00ff */
[----:B------:R-:W-:Y:S02]  /*f0f0*/  LOP3.LUT R11, R40, 0x18, R245, 0xfe, !PT ;  /* 0x00000018280b7812 */ /* 0x000fe400078efef5 */
[----:B------:R-:W-:Y:S01]  /*f100*/  FFMA.FTZ R45, R164, UR5, R45 ;  /* 0x00000005a42d7c23 */ /* 0x000fe2000801002d */
[----:B------:R-:W-:Y:S01]  /*f110*/  ISETP.GE.AND P1, PT, R172, R202, PT ;  /* 0x000000caac00720c */ /* 0x000fe20003f26270 */
[----:B------:R-:W-:Y:S01]  /*f120*/  FFMA.FTZ R47, R164, UR5, R47 ;  /* 0x00000005a42f7c23 */ /* 0x000fe2000801002f */
[----:B------:R-:W-:-:S02]  /*f130*/  LOP3.LUT R25, R42, 0x10, R245, 0xfe, !PT ;  /* 0x000000102a197812 */ /* 0x000fc400078efef5 */
[----:B------:R-:W-:Y:S02]  /*f140*/  I2FP.F32.S32 R15, R11 ;  /* 0x0000000b000f7245 */ /* 0x000fe40000201400 */
[----:B------:R-:W-:Y:S02]  /*f150*/  FSEL R5, R5, -INF , !P1 ;  /* 0xff80000005057808 */ /* 0x000fe40004800000 */
[----:B------:R-:W-:Y:S01]  /*f160*/  FSEL R109, R45, -INF , !P6 ;  /* 0xff8000002d6d7808 */ /* 0x000fe20007000000 */
[----:B------:R-:W-:Y:S01]  /*f170*/  FFMA.FTZ R113, R15, UR5, R28 ;  /* 0x000000050f717c23 */ /* 0x000fe2000801001c */
[----:B------:R-:W-:Y:S01]  /*f180*/  LOP3.LUT R38, R38, 0x20, R245, 0xfe, !PT ;  /* 0x0000002026267812 */ /* 0x000fe200078efef5 */
[----:B------:R-:W-:Y:S01]  /*f190*/  IMAD.U32 R28, RZ, RZ, UR4 ;  /* 0x00000004ff1c7e24 */ /* 0x000fe2000f8e00ff */
        /* <DEDUP_REMOVED lines=13> */
[----:B------:R-:W-:Y:S01]  /*f270*/  FSEL R113, R113, -INF , !P5 ;  /* 0xff80000071717808 */ /* 0x000fe20006800000 */
[C---:B------:R-:W-:Y:S01]  /*f280*/  FFMA.FTZ R24, R11.reuse, UR5, R24 ;  /* 0x000000050b187c23 */ /* 0x040fe20008010018 */
[----:B------:R-:W-:Y:S01]  /*f290*/  FFMA.FTZ R26, R11, UR5, R26 ;  /* 0x000000050b1a7c23 */ /* 0x000fe2000801001a */
[----:B------:R-:W-:Y:S02]  /*f2a0*/  LOP3.LUT R11, R28, 0x28, R245, 0xfe, !PT ;  /* 0x000000281c0b7812 */ /* 0x000fe400078efef5 */
[----:B------:R-:W-:Y:S02]  /*f2b0*/  FSEL R7, R7, -INF , !P2 ;  /* 0xff80000007077808 */ /* 0x000fe40005000000 */
[C---:B------:R-:W-:Y:S02]  /*f2c0*/  ISETP.GE.AND P6, PT, R11.reuse, R203, PT ;  /* 0x000000cb0b00720c */ /* 0x040fe40003fc6270 */
[----:B------:R-:W-:-:S02]  /*f2d0*/  ISETP.GE.AND P5, PT, R11, R202, PT ;  /* 0x000000ca0b00720c */ /* 0x000fc40003fa6270 */
[----:B------:R-:W-:Y:S02]  /*f2e0*/  I2FP.F32.S32 R11, R11 ;  /* 0x0000000b000b7245 */ /* 0x000fe40000201400 */
[----:B------:R-:W-:Y:S02]  /*f2f0*/  ISETP.GE.AND P2, PT, R38, R203, PT ;  /* 0x000000cb2600720c */ /* 0x000fe40003f46270 */
[--C-:B------:R-:W-:Y:S01]  /*f300*/  LOP3.LUT R19, R32, 0x30, R245.reuse, 0xfe, !PT ;  /* 0x0000003020137812 */ /* 0x100fe200078efef5 */
[C---:B------:R-:W-:Y:S01]  /*f310*/  FFMA.FTZ R20, R11.reuse, UR5, R20 ;  /* 0x000000050b147c23 */ /* 0x040fe20008010014 */
[----:B------:R-:W-:Y:S01]  /*f320*/  FFMA.FTZ R22, R11, UR5, R22 ;  /* 0x000000050b167c23 */ /* 0x000fe20008010016 */
[----:B------:R-:W-:Y:S01]  /*f330*/  FSEL R27, R24, -INF , !P2 ;  /* 0xff800000181b7808 */ /* 0x000fe20005000000 */
[----:B------:R-:W-:Y:S01]  /*f340*/  IMAD.U32 R24, RZ, RZ, UR4 ;  /* 0x00000004ff187e24 */ /* 0x000fe2000f8e00ff */
[----:B------:R-:W-:Y:S02]  /*f350*/  LOP3.LUT R11, R28, 0x38, R245, 0xfe, !PT ;  /* 0x000000381c0b7812 */ /* 0x000fe400078efef5 */
[----:B------:R-:W-:-:S02]  /*f360*/  FSEL R47, R30, -INF , !P4 ;  /* 0xff8000001e2f7808 */ /* 0x000fc40006000000 */
[C---:B------:R-:W-:Y:S02]  /*f370*/  ISETP.GE.AND P4, PT, R19.reuse, R203, PT ;  /* 0x000000cb1300720c */ /* 0x040fe40003f86270 */
[-C--:B------:R-:W-:Y:S02]  /*f380*/  ISETP.GE.AND P2, PT, R19, R202.reuse, PT ;  /* 0x000000ca1300720c */ /* 0x080fe40003f46270 */
[----:B------:R-:W-:Y:S02]  /*f390*/  FSEL R31, R31, -INF , !P1 ;  /* 0xff8000001f1f7808 */ /* 0x000fe40004800000 */
[----:B------:R-:W-:Y:S02]  /*f3a0*/  I2FP.F32.S32 R19, R19 ;  /* 0x0000001300137245 */ /* 0x000fe40000201400 */
[-C--:B------:R-:W-:Y:S02]  /*f3b0*/  ISETP.GE.AND P1, PT, R38, R202.reuse, PT ;  /* 0x000000ca2600720c */ /* 0x080fe40003f26270 */
[----:B------:R-:W-:Y:S01]  /*f3c0*/  I2FP.F32.S32 R45, R11 ;  /* 0x0000000b002d7245 */ /* 0x000fe20000201400 */
[C---:B------:R-:W-:Y:S01]  /*f3d0*/  FFMA.FTZ R15, R19.reuse, UR5, R16 ;  /* 0x00000005130f7c23 */ /* 0x040fe20008010010 */
[----:B------:R-:W-:Y:S01]  /*f3e0*/  LOP3.LUT R24, R24, 0x40, R245, 0xfe, !PT ;  /* 0x0000004018187812 */ /* 0x000fe200078efef5 */
[----:B------:R-:W-:Y:S01]  /*f3f0*/  FFMA.FTZ R18, R19, UR5, R18 ;  /* 0x0000000513127c23 */ /* 0x000fe20008010012 */
[----:B------:R-:W-:Y:S01]  /*f400*/  FSEL R208, R26, -INF , !P1 ;  /* 0xff8000001ad07808 */ /* 0x000fe20004800000 */
[----:B------:R-:W-:Y:S01]  /*f410*/  FFMA.FTZ R19, R45, UR5, R12 ;  /* 0x000000052d137c23 */ /* 0x000fe2000801000c */
[----:B------:R-:W-:Y:S01]  /*f420*/  FSEL R51, R20, -INF , !P6 ;  /* 0xff80000014337808 */ /* 0x000fe20007000000 */
[----:B------:R-:W-:Y:S01]  /*f430*/  IMAD.U32 R12, RZ, RZ, UR4 ;  /* 0x00000004ff0c7e24 */ /* 0x000fe2000f8e00ff */
[C---:B------:R-:W-:Y:S01]  /*f440*/  ISETP.GE.AND P1, PT, R11.reuse, R203, PT ;  /* 0x000000cb0b00720c */ /* 0x040fe20003f26270 */
[----:B------:R-:W-:Y:S01]  /*f450*/  IMAD.U32 R16, RZ, RZ, UR4 ;  /* 0x00000004ff107e24 */ /* 0x000fe2000f8e00ff */
[----:B------:R-:W-:Y:S01]  /*f460*/  ISETP.GE.AND P6, PT, R11, R202, PT ;  /* 0x000000ca0b00720c */ /* 0x000fe20003fc6270 */
[----:B------:R-:W-:Y:S01]  /*f470*/  FFMA.FTZ R14, R45, UR5, R14 ;  /* 0x000000052d0e7c23 */ /* 0x000fe2000801000e */
[----:B------:R-:W-:-:S02]  /*f480*/  I2FP.F32.S32 R11, R24 ;  /* 0x00000018000b7245 */ /* 0x000fc40000201400 */
[----:B------:R-:W-:Y:S02]  /*f490*/  FSEL R206, R22, -INF , !P5 ;  /* 0xff80000016ce7808 */ /* 0x000fe40006800000 */
[--C-:B------:R-:W-:Y:S01]  /*f4a0*/  LOP3.LUT R119, R12, 0x48, R245.reuse, 0xfe, !PT ;  /* 0x000000480c777812 */ /* 0x100fe200078efef5 */
[C---:B------:R-:W-:Y:S01]  /*f4b0*/  FFMA.FTZ R8, R11.reuse, UR5, R8 ;  /* 0x000000050b087c23 */ /* 0x040fe20008010008 */
[----:B------:R-:W-:Y:S01]  /*f4c0*/  ISETP.GE.AND P5, PT, R24, R203, PT ;  /* 0x000000cb1800720c */ /* 0x000fe20003fa6270 */
[----:B------:R-:W-:Y:S01]  /*f4d0*/  FFMA.FTZ R10, R11, UR5, R10 ;  /* 0x000000050b0a7c23 */ /* 0x000fe2000801000a */
[----:B------:R-:W-:Y:S02]  /*f4e0*/  FSEL R194, R18, -INF , !P2 ;  /* 0xff80000012c27808 */ /* 0x000fe40005000000 */
[----:B------:R-:W-:Y:S02]  /*f4f0*/  FSEL R19, R19, -INF , !P1 ;  /* 0xff80000013137808 */ /* 0x000fe40004800000 */
[----:B------:R-:W-:-:S02]  /*f500*/  LOP3.LUT R117, R16, 0x50, R245, 0xfe, !PT ;  /* 0x0000005010757812 */ /* 0x000fc400078efef5 */
[C---:B------:R-:W-:Y:S02]  /*f510*/  ISETP.GE.AND P2, PT, R119.reuse, R203, PT ;  /* 0x000000cb7700720c */ /* 0x040fe40003f46270 */
[-C--:B------:R-:W-:Y:S02]  /*f520*/  ISETP.GE.AND P1, PT, R119, R202.reuse, PT ;  /* 0x000000ca7700720c */ /* 0x080fe40003f26270 */
        /* <DEDUP_REMOVED lines=11> */
[----:B------:R-:W-:Y:S01]  /*f5e0*/  ISETP.GE.AND P4, PT, R24, R202, PT ;  /* 0x000000ca1800720c */ /* 0x000fe20003f86270 */
[C---:B------:R-:W-:Y:S01]  /*f5f0*/  FFMA.FTZ R128, R117.reuse, UR5, R128 ;  /* 0x0000000575807c23 */ /* 0x040fe20008010080 */
[--C-:B------:R-:W-:Y:S01]  /*f600*/  LOP3.LUT R4, R12, 0x58, R245.reuse, 0xfe, !PT ;  /* 0x000000580c047812 */ /* 0x100fe200078efef5 */
[----:B------:R-:W-:Y:S01]  /*f610*/  FFMA.FTZ R130, R117, UR5, R130 ;  /* 0x0000000575827c23 */ /* 0x000fe20008010082 */
[----:B------:R-:W-:Y:S02]  /*f620*/  LOP3.LUT R8, R8, 0x60, R245, 0xfe, !PT ;  /* 0x0000006008087812 */ /* 0x000fe400078efef5 */
[----:B------:R-:W-:Y:S01]  /*f630*/  FSEL R170, R10, -INF , !P4 ;  /* 0xff8000000aaa7808 */ /* 0x000fe20006000000 */
[----:B------:R-:W-:Y:S01]  /*f640*/  IMAD.U32 R10, RZ, RZ, UR4 ;  /* 0x00000004ff0a7e24 */ /* 0x000fe2000f8e00ff */
[----:B------:R-:W-:-:S02]  /*f650*/  FSEL R45, R45, -INF , !P2 ;  /* 0xff8000002d2d7808 */ /* 0x000fc40005000000 */
[----:B------:R-:W-:Y:S02]  /*f660*/  I2FP.F32.S32 R119, R4 ;  /* 0x0000000400777245 */ /* 0x000fe40000201400 */
[----:B------:R-:W-:Y:S02]  /*f670*/  I2FP.F32.S32 R117, R8 ;  /* 0x0000000800757245 */ /* 0x000fe40000201400 */
[CC--:B------:R-:W-:Y:S01]  /*f680*/  ISETP.GE.AND P4, PT, R4.reuse, R203.reuse, PT ;  /* 0x000000cb0400720c */ /* 0x0c0fe20003f86270 */
[C---:B------:R-:W-:Y:S01]  /*f690*/  FFMA.FTZ R124, R119.reuse, UR5, R124 ;  /* 0x00000005777c7c23 */ /* 0x040fe2000801007c */
[----:B------:R-:W-:Y:S01]  /*f6a0*/  ISETP.GE.AND P2, PT, R4, R202, PT ;  /* 0x000000ca0400720c */ /* 0x000fe20003f46270 */
[----:B------:R-:W-:Y:S01]  /*f6b0*/  IMAD.U32 R4, RZ, RZ, UR4 ;  /* 0x00000004ff047e24 */ /* 0x000fe2000f8e00ff */
[----:B------:R-:W-:Y:S01]  /*f6c0*/  FSEL R164, R6, -INF , !P1 ;  /* 0xff80000006a47808 */ /* 0x000fe20004800000 */
[----:B------:R-:W-:Y:S02]  /*f6d0*/  IMAD.U32 R6, RZ, RZ, UR4 ;  /* 0x00000004ff067e24 */ /* 0x000fe4000f8e00ff */
[----:B------:R-:W-:Y:S01]  /*f6e0*/  FFMA.FTZ R126, R119, UR5, R126 ;  /* 0x00000005777e7c23 */ /* 0x000fe2000801007e */
[C---:B------:R-:W-:Y:S01]  /*f6f0*/  FFMA.FTZ R120, R117.reuse, UR5, R120 ;  /* 0x0000000575787c23 */ /* 0x040fe20008010078 */
[----:B------:R-:W-:Y:S01]  /*f700*/  ISETP.GE.AND P1, PT, R8, R203, PT ;  /* 0x000000cb0800720c */ /* 0x000fe20003f26270 */
[----:B------:R-:W-:Y:S01]  /*f710*/  FFMA.FTZ R122, R117, UR5, R122 ;  /* 0x00000005757a7c23 */ /* 0x000fe2000801007a */
[----:B------:R-:W-:-:S02]  /*f720*/  LOP3.LUT R119, R4, 0x68, R245, 0xfe, !PT ;  /* 0x0000006804777812 */ /* 0x000fc400078efef5 */
[----:B------:R-:W-:Y:S02]  /*f730*/  LOP3.LUT R117, R6, 0x70, R245, 0xfe, !PT ;  /* 0x0000007006757812 */ /* 0x000fe400078efef5 */
        /* <DEDUP_REMOVED lines=8> */
[----:B------:R-:W-:Y:S02]  /*f7c0*/  I2FP.F32.S32 R119, R119 ;  /* 0x0000007700777245 */ /* 0x000fe40000201400 */
[----:B------:R-:W-:Y:S02]  /*f7d0*/  I2FP.F32.S32 R117, R117 ;  /* 0x0000007500757245 */ /* 0x000fe40000201400 */
[----:B------:R-:W-:Y:S01]  /*f7e0*/  FSEL R210, R128, -INF , !P6 ;  /* 0xff80000080d27808 */ /* 0x000fe20007000000 */
[C---:B------:R-:W-:Y:S01]  /*f7f0*/  FFMA.FTZ R116, R119.reuse, UR5, R116 ;  /* 0x0000000577747c23 */ /* 0x040fe20008010074 */
        /* <DEDUP_REMOVED lines=8> */
[----:B------:R-:W-:Y:S02]  /*f880*/  I2FP.F32.S32 R119, R4 ;  /* 0x0000000400777245 */ /* 0x000fe40000201400 */
[----:B------:R-:W-:Y:S02]  /*f890*/  FSEL R211, R118, -INF , !P4 ;  /* 0xff80000076d37808 */ /* 0x000fe40006000000 */
[----:B------:R-:W-:Y:S01]  /*f8a0*/  FSEL R166, R112, -INF , !P2 ;  /* 0xff80000070a67808 */ /* 0x000fe20005000000 */
[C---:B------:R-:W-:Y:S01]  /*f8b0*/  FFMA.FTZ R108, R119.reuse, UR5, R108 ;  /* 0x00000005776c7c23 */ /* 0x040fe2000801006c */
[----:B------:R-:W-:Y:S01]  /*f8c0*/  I2FP.F32.S32 R117, R6 ;  /* 0x0000000600757245 */ /* 0x000fe20000201400 */
[----:B------:R-:W-:Y:S01]  /*f8d0*/  FFMA.FTZ R110, R119, UR5, R110 ;  /* 0x00000005776e7c23 */ /* 0x000fe2000801006e */
[----:B------:R-:W-:-:S02]  /*f8e0*/  ISETP.GE.AND P6, PT, R4, R203, PT ;  /* 0x000000cb0400720c */ /* 0x000fc40003fc6270 */
[-C--:B------:R-:W-:Y:S01]  /*f8f0*/  ISETP.GE.AND P5, PT, R4, R202.reuse, PT ;  /* 0x000000ca0400720c */ /* 0x080fe20003fa6270 */
[----:B------:R-:W-:Y:S01]  /*f900*/  IMAD.U32 R4, RZ, RZ, UR4 ;  /* 0x00000004ff047e24 */ /* 0x000fe2000f8e00ff */
[C---:B------:R-:W-:Y:S01]  /*f910*/  ISETP.GE.AND P4, PT, R6.reuse, R203, PT ;  /* 0x000000cb0600720c */ /* 0x040fe20003f86270 */
[C---:B------:R-:W-:Y:S01]  /*f920*/  FFMA.FTZ R104, R117.reuse, UR5, R104 ;  /* 0x0000000575687c23 */ /* 0x040fe20008010068 */
[----:B------:R-:W-:Y:S01]  /*f930*/  ISETP.GE.AND P2, PT, R6, R202, PT ;  /* 0x000000ca0600720c */ /* 0x000fe20003f46270 */
[----:B------:R-:W-:Y:S02]  /*f940*/  IMAD.U32 R6, RZ, RZ, UR4 ;  /* 0x00000004ff067e24 */ /* 0x000fe4000f8e00ff */
[----:B------:R-:W-:Y:S01]  /*f950*/  FFMA.FTZ R106, R117, UR5, R106 ;  /* 0x00000005756a7c23 */ /* 0x000fe2000801006a */
[----:B------:R-:W-:Y:S02]  /*f960*/  LOP3.LUT R119, R4, 0x88, R245, 0xfe, !PT ;  /* 0x0000008804777812 */ /* 0x000fe400078efef5 */
[----:B------:R-:W-:-:S02]  /*f970*/  FSEL R207, R114, -INF , !P1 ;  /* 0xff80000072cf7808 */ /* 0x000fc40004800000 */
[----:B------:R-:W-:Y:S02]  /*f980*/  LOP3.LUT R117, R6, 0x90, R245, 0xfe, !PT ;  /* 0x0000009006757812 */ /* 0x000fe400078efef5 */
        /* <DEDUP_REMOVED lines=9> */
[--C-:B------:R-:W-:Y:S01]  /*fa20*/  LOP3.LUT R4, R4, 0x98, R245.reuse, 0xfe, !PT ;  /* 0x0000009804047812 */ /* 0x100fe200078efef5 */
[C---:B------:R-:W-:Y:S01]  /*fa30*/  FFMA.FTZ R102, R119.reuse, UR5, R102 ;  /* 0x0000000577667c23 */ /* 0x040fe20008010066 */
[----:B------:R-:W-:Y:S01]  /*fa40*/  FFMA.FTZ R100, R119, UR5, R100 ;  /* 0x0000000577647c23 */ /* 0x000fe20008010064 */
[C---:B------:R-:W-:Y:S01]  /*fa50*/  FFMA.FTZ R96, R117.reuse, UR5, R96 ;  /* 0x0000000575607c23 */ /* 0x040fe20008010060 */
[----:B------:R-:W-:Y:S01]  /*fa60*/  LOP3.LUT R6, R6, 0xa0, R245, 0xfe, !PT ;  /* 0x000000a006067812 */ /* 0x000fe200078efef5 */
[----:B------:R-:W-:Y:S01]  /*fa70*/  FFMA.FTZ R98, R117, UR5, R98 ;  /* 0x0000000575627c23 */ /* 0x000fe20008010062 */
[----:B------:R-:W-:-:S02]  /*fa80*/  I2FP.F32.S32 R119, R4 ;  /* 0x0000000400777245 */ /* 0x000fc40000201400 */
[----:B------:R-:W-:Y:S02]  /*fa90*/  FSEL R167, R102, -INF , !P6 ;  /* 0xff80000066a77808 */ /* 0x000fe40007000000 */
[----:B------:R-:W-:Y:S01]  /*faa0*/  FSEL R189, R96, -INF , !P5 ;  /* 0xff80000060bd7808 */ /* 0x000fe20006800000 */
[C---:B------:R-:W-:Y:S01]  /*fab0*/  FFMA.FTZ R92, R119.reuse, UR5, R92 ;  /* 0x00000005775c7c23 */ /* 0x040fe2000801005c */
[----:B------:R-:W-:Y:S01]  /*fac0*/  FSEL R171, R106, -INF , !P2 ;  /* 0xff8000006aab7808 */ /* 0x000fe20005000000 */
[----:B------:R-:W-:Y:S01]  /*fad0*/  FFMA.FTZ R94, R119, UR5, R94 ;  /* 0x00000005775e7c23 */ /* 0x000fe2000801005e */
[----:B------:R-:W-:Y:S02]  /*fae0*/  FSEL R209, R100, -INF , !P1 ;  /* 0xff80000064d17808 */ /* 0x000fe40004800000 */
[C---:B------:R-:W-:Y:S02]  /*faf0*/  ISETP.GE.AND P6, PT, R6.reuse, R203, PT ;  /* 0x000000cb0600720c */ /* 0x040fe40003fc6270 */
[----:B------:R-:W-:-:S02]  /*fb00*/  ISETP.GE.AND P5, PT, R6, R202, PT ;  /* 0x000000ca0600720c */ /* 0x000fc40003fa6270 */
[----:B------:R-:W-:Y:S01]  /*fb10*/  I2FP.F32.S32 R117, R6 ;  /* 0x0000000600757245 */ /* 0x000fe20000201400 */
[----:B------:R-:W-:Y:S01]  /*fb20*/  IMAD.U32 R6, RZ, RZ, UR4 ;  /* 0x00000004ff067e24 */ /* 0x000fe2000f8e00ff */
[C---:B------:R-:W-:Y:S02]  /*fb30*/  ISETP.GE.AND P2, PT, R4.reuse, R203, PT ;  /* 0x000000cb0400720c */ /* 0x040fe40003f46270 */
[----:B------:R-:W-:Y:S01]  /*fb40*/  ISETP.GE.AND P1, PT, R4, R202, PT ;  /* 0x000000ca0400720c */ /* 0x000fe20003f26270 */
[----:B------:R-:W-:Y:S02]  /*fb50*/  IMAD.U32 R4, RZ, RZ, UR4 ;  /* 0x00000004ff047e24 */ /* 0x000fe4000f8e00ff */
[C---:B------:R-:W-:Y:S01]  /*fb60*/  FFMA.FTZ R165, R117.reuse, UR5, R88 ;  /* 0x0000000575a57c23 */ /* 0x040fe20008010058 */
[----:B------:R-:W-:Y:S01]  /*fb70*/  FFMA.FTZ R8, R117, UR5, R90 ;  /* 0x0000000575087c23 */ /* 0x000fe2000801005a */
[--C-:B------:R-:W-:Y:S02]  /*fb80*/  LOP3.LUT R119, R6, 0xa8, R245.reuse, 0xfe, !PT ;  /* 0x000000a806777812 */ /* 0x100fe400078efef5 */
[----:B------:R-:W-:-:S02]  /*fb90*/  LOP3.LUT R117, R4, 0xb0, R245, 0xfe, !PT ;  /* 0x000000b004757812 */ /* 0x000fc400078efef5 */
[----:B------:R-:W-:Y:S02]  /*fba0*/  FSEL R90, R98, -INF , !P4 ;  /* 0xff800000625a7808 */ /* 0x000fe40006000000 */
[----:B------:R-:W-:Y:S02]  /*fbb0*/  FSEL R181, R92, -INF , !P2 ;  /* 0xff8000005cb57808 */ /* 0x000fe40005000000 */
[C---:B------:R-:W-:Y:S02]  /*fbc0*/  ISETP.GE.AND P4, PT, R119.reuse, R203, PT ;  /* 0x000000cb7700720c */ /* 0x040fe40003f86270 */
[----:B------:R-:W-:Y:S02]  /*fbd0*/  ISETP.GE.AND P2, PT, R119, R202, PT ;  /* 0x000000ca7700720c */ /* 0x000fe40003f46270 */
[----:B------:R-:W-:Y:S02]  /*fbe0*/  FSEL R88, R94, -INF , !P1 ;  /* 0xff8000005e587808 */ /* 0x000fe40004800000 */
        /* <DEDUP_REMOVED lines=8> */
[--C-:B------:R-:W-:Y:S01]  /*fc70*/  LOP3.LUT R14, R14, 0xc0, R245.reuse, 0xfe, !PT ;  /* 0x000000c00e0e7812 */ /* 0x100fe200078efef5 */
[C---:B------:R-:W-:Y:S01]  /*fc80*/  FFMA.FTZ R4, R117.reuse, UR5, R82 ;  /* 0x0000000575047c23 */ /* 0x040fe20008010052 */
[----:B------:R-:W-:Y:S01]  /*fc90*/  I2FP.F32.S32 R119, R10 ;  /* 0x0000000a00777245 */ /* 0x000fe20000201400 */
[----:B------:R-:W-:Y:S01]  /*fca0*/  FFMA.FTZ R84, R117, UR5, R80 ;  /* 0x0000000575547c23 */ /* 0x000fe20008010050 */
[----:B------:R-:W-:Y:S01]  /*fcb0*/  FSEL R82, R8, -INF , !P5 ;  /* 0xff80000008527808 */ /* 0x000fe20006800000 */
[----:B------:R-:W-:Y:S01]  /*fcc0*/  IMAD.U32 R8, RZ, RZ, UR4 ;  /* 0x00000004ff087e24 */ /* 0x000fe2000f8e00ff */
[----:B------:R-:W-:Y:S01]  /*fcd0*/  I2FP.F32.S32 R117, R14 ;  /* 0x0000000e00757245 */ /* 0x000fe20000201400 */
[C---:B------:R-:W-:Y:S01]  /*fce0*/  FFMA.FTZ R76, R119.reuse, UR5, R76 ;  /* 0x00000005774c7c23 */ /* 0x040fe2000801004c */
[----:B------:R-:W-:Y:S01]  /*fcf0*/  ISETP.GE.AND P5, PT, R10, R203, PT ;  /* 0x000000cb0a00720c */ /* 0x000fe20003fa6270 */
[----:B------:R-:W-:Y:S01]  /*fd00*/  FFMA.FTZ R78, R119, UR5, R78 ;  /* 0x00000005774e7c23 */ /* 0x000fe2000801004e */
[----:B------:R-:W-:Y:S01]  /*fd10*/  LOP3.LUT R121, R8, 0xc8, R245, 0xfe, !PT ;  /* 0x000000c808797812 */ /* 0x000fe200078efef5 */
[C---:B------:R-:W-:Y:S01]  /*fd20*/  FFMA.FTZ R92, R117.reuse, UR5, R72 ;  /* 0x00000005755c7c23 */ /* 0x040fe20008010048 */
[----:B------:R-:W-:Y:S01]  /*fd30*/  FSEL R80, R6, -INF , !P2 ;  /* 0xff80000006507808 */ /* 0x000fe20005000000 */
[----:B------:R-:W-:Y:S01]  /*fd40*/  FFMA.FTZ R6, R117, UR5, R74 ;  /* 0x0000000575067c23 */ /* 0x000fe2000801004a */
[----:B------:R-:W-:Y:S01]  /*fd50*/  FSEL R74, R4, -INF , !P6 ;  /* 0xff800000044a7808 */ /* 0x000fe20007000000 */
[----:B------:R-:W-:Y:S01]  /*fd60*/  IMAD.U32 R4, RZ, RZ, UR4 ;  /* 0x00000004ff047e24 */ /* 0x000fe2000f8e00ff */
[----:B------:R-:W-:-:S02]  /*fd70*/  FSEL R76, R76, -INF , !P5 ;  /* 0xff8000004c4c7808 */ /* 0x000fc40006800000 */
[----:B------:R-:W-:Y:S01]  /*fd80*/  FSEL R86, R12, -INF , !P4 ;  /* 0xff8000000c567808 */ /* 0x000fe20006000000 */
[----:B------:R-:W-:Y:S01]  /*fd90*/  IMAD.U32 R12, RZ, RZ, UR4 ;  /* 0x00000004ff0c7e24 */ /* 0x000fe2000f8e00ff */
[C---:B------:R-:W-:Y:S02]  /*fda0*/  ISETP.GE.AND P6, PT, R121.reuse, R203, PT ;  /* 0x000000cb7900720c */ /* 0x040fe40003fc6270 */
[-C--:B------:R-:W-:Y:S02]  /*fdb0*/  ISETP.GE.AND P5, PT, R121, R202.reuse, PT ;  /* 0x000000ca7900720c */ /* 0x080fe40003fa6270 */
[----:B------:R-:W-:Y:S01]  /*fdc0*/  ISETP.GE.AND P4, PT, R10, R202, PT ;  /* 0x000000ca0a00720c */ /* 0x000fe20003f86270 */
[----:B------:R-:W-:Y:S01]  /*fdd0*/  IMAD.U32 R10, RZ, RZ, UR4 ;  /* 0x00000004ff0a7e24 */ /* 0x000fe2000f8e00ff */
[----:B------:R-:W-:Y:S02]  /*fde0*/  I2FP.F32.S32 R121, R121 ;  /* 0x0000007900797245 */ /* 0x000fe40000201400 */
[----:B------:R-:W-:-:S02]  /*fdf0*/  FSEL R72, R78, -INF , !P4 ;  /* 0xff8000004e487808 */ /* 0x000fc40006000000 */
[----:B------:R-:W-:Y:S01]  /*fe00*/  FSEL R84, R84, -INF , !P1 ;  /* 0xff80000054547808 */ /* 0x000fe20004800000 */
[C---:B------:R-:W-:Y:S01]  /*fe10*/  FFMA.FTZ R78, R121.reuse, UR5, R68 ;  /* 0x00000005794e7c23 */ /* 0x040fe20008010044 */
[C---:B------:R-:W-:Y:S01]  /*fe20*/  ISETP.GE.AND P2, PT, R14.reuse, R203, PT ;  /* 0x000000cb0e00720c */ /* 0x040fe20003f46270 */
[----:B------:R-:W-:Y:S01]  /*fe30*/  FFMA.FTZ R70, R121, UR5, R70 ;  /* 0x0000000579467c23 */ /* 0x000fe20008010046 */
[----:B------:R-:W-:Y:S02]  /*fe40*/  ISETP.GE.AND P1, PT, R14, R202, PT ;  /* 0x000000ca0e00720c */ /* 0x000fe40003f26270 */
[--C-:B------:R-:W-:Y:S02]  /*fe50*/  LOP3.LUT R119, R10, 0xd0, R245.reuse, 0xfe, !PT ;  /* 0x000000d00a777812 */ /* 0x100fe400078efef5 */
[----:B------:R-:W-:Y:S02]  /*fe60*/  LOP3.LUT R117, R8, 0xd8, R245, 0xfe, !PT ;  /* 0x000000d808757812 */ /* 0x000fe400078efef5 */
[----:B------:R-:W-:-:S02]  /*fe70*/  FSEL R92, R92, -INF , !P2 ;  /* 0xff8000005c5c7808 */ /* 0x000fc40005000000 */
[----:B------:R-:W-:Y:S01]  /*fe80*/  FSEL R68, R6, -INF , !P1 ;  /* 0xff80000006447808 */ /* 0x000fe20004800000 */
[----:B------:R-:W-:Y:S01]  /*fe90*/  IMAD.U32 R6, RZ, RZ, UR4 ;  /* 0x00000004ff067e24 */ /* 0x000fe2000f8e00ff */
[----:B------:R-:W-:Y:S02]  /*fea0*/  FSEL R78, R78, -INF , !P6 ;  /* 0xff8000004e4e7808 */ /* 0x000fe40007000000 */
[CC--:B------:R-:W-:Y:S02]  /*feb0*/  ISETP.GE.AND P4, PT, R119.reuse, R203.reuse, PT ;  /* 0x000000cb7700720c */ /* 0x0c0fe40003f86270 */
[-C--:B------:R-:W-:Y:S02]  /*fec0*/  ISETP.GE.AND P2, PT, R119, R202.reuse, PT ;  /* 0x000000ca7700720c */ /* 0x080fe40003f46270 */
[C---:B------:R-:W-:Y:S02]  /*fed0*/  ISETP.GE.AND P1, PT, R117.reuse, R203, PT ;  /* 0x000000cb7500720c */ /* 0x040fe40003f26270 */
[----:B------:R-:W-:-:S02]  /*fee0*/  ISETP.GE.AND P6, PT, R117, R202, PT ;  /* 0x000000ca7500720c */ /* 0x000fc40003fc6270 */
[----:B------:R-:W-:Y:S02]  /*fef0*/  I2FP.F32.S32 R119, R119 ;  /* 0x0000007700777245 */ /* 0x000fe40000201400 */
[----:B------:R-:W-:Y:S02]  /*ff00*/  I2FP.F32.S32 R117, R117 ;  /* 0x0000007500757245 */ /* 0x000fe40000201400 */
[----:B------:R-:W-:Y:S01]  /*ff10*/  LOP3.LUT R4, R4, 0xe0, R245, 0xfe, !PT ;  /* 0x000000e004047812 */ /* 0x000fe200078efef5 */
[C---:B------:R-:W-:Y:S01]  /*ff20*/  FFMA.FTZ R64, R119.reuse, UR5, R64 ;  /* 0x0000000577407c23 */ /* 0x040fe20008010040 */
[----:B------:R-:W-:Y:S01]  /*ff30*/  FFMA.FTZ R66, R119, UR5, R66 ;  /* 0x0000000577427c23 */ /* 0x000fe20008010042 */
[C---:B------:R-:W-:Y:S01]  /*ff40*/  FFMA.FTZ R10, R117.reuse, UR5, R60 ;  /* 0x00000005750a7c23 */ /* 0x040fe2000801003c */
[----:B------:R-:W-:Y:S01]  /*ff50*/  FFMA.FTZ R8, R117, UR5, R62 ;  /* 0x0000000575087c23 */ /* 0x000fe2000801003e */
[----:B------:R-:W-:Y:S02]  /*ff60*/  I2FP.F32.S32 R117, R4 ;  /* 0x0000000400757245 */ /* 0x000fe40000201400 */
[----:B------:R-:W-:-:S02]  /*ff70*/  FSEL R60, R70, -INF , !P5 ;  /* 0xff800000463c7808 */ /* 0x000fc40006800000 */
[----:B------:R-:W-:Y:S01]  /*ff80*/  FSEL R62, R64, -INF , !P4 ;  /* 0xff800000403e7808 */ /* 0x000fe20006000000 */
[C---:B------:R-:W-:Y:S01]  /*ff90*/  FFMA.FTZ R64, R117.reuse, UR5, R56 ;  /* 0x0000000575407c23 */ /* 0x040fe20008010038 */
[----:B------:R-:W-:Y:S01]  /*ffa0*/  FFMA.FTZ R70, R117, UR5, R58 ;  /* 0x0000000575467c23 */ /* 0x000fe2000801003a */
[----:B------:R-:W-:Y:S02]  /*ffb0*/  LOP3.LUT R117, R12, 0xe8, R245, 0xfe, !PT ;  /* 0x000000e80c757812 */ /* 0x000fe400078efef5 */
[----:B------:R-:W-:Y:S02]  /*ffc0*/  FSEL R58, R66, -INF , !P2 ;  /* 0xff800000423a7808 */ /* 0x000fe40005000000 */
[----:B------:R-:W-:Y:S02]  /*ffd0*/  FSEL R66, R10, -INF , !P1 ;  /* 0xff8000000a427808 */ /* 0x000fe40004800000 */
[C---:B------:R-:W-:Y:S02]  /*ffe0*/  ISETP.GE.AND P2, PT, R117.reuse, R203, PT ;  /* 0x000000cb7500720c */ /* 0x040fe40003f46270 */
[----:B------:R-:W-:-:S02]  /*fff0*/  ISETP.GE.AND P1, PT, R117, R202, PT ;  /* 0x000000ca7500720c */ /* 0x000fc40003f26270 */
[----:B------:R-:W-:Y:S02]  /*10000*/  I2FP.F32.S32 R117, R117 ;  /* 0x0000007500757245 */ /* 0x000fe40000201400 */
[C---:B------:R-:W-:Y:S02]  /*10010*/  ISETP.GE.AND P5, PT, R4.reuse, R203, PT ;  /* 0x000000cb0400720c */ /* 0x040fe40003fa6270 */
[----:B------:R-:W-:Y:S01]  /*10020*/  ISETP.GE.AND P4, PT, R4, R202, PT ;  /* 0x000000ca0400720c */ /* 0x000fe20003f86270 */
[C---:B------:R-:W-:Y:S01]  /*10030*/  FFMA.FTZ R54, R117.reuse, UR5, R54 ;  /* 0x0000000575367c23 */ /* 0x040fe20008010036 */
[----:B------:R-:W-:Y:S01]  /*10040*/  IMAD.U32 R4, RZ, RZ, UR4 ;  /* 0x00000004ff047e24 */ /* 0x000fe2000f8e00ff */
[----:B------:R-:W-:Y:S01]  /*10050*/  LOP3.LUT R6, R6, 0xf0, R245, 0xfe, !PT ;  /* 0x000000f006067812 */ /* 0x000fe200078efef5 */
[----:B------:R-:W-:Y:S01]  /*10060*/  FFMA.FTZ R52, R117, UR5, R52 ;  /* 0x0000000575347c23 */ /* 0x000fe20008010034 */
[----:B------:R-:W-:Y:S02]  /*10070*/  FSEL R56, R8, -INF , !P6 ;  /* 0xff80000008387808 */ /* 0x000fe40007000000 */
[----:B------:R-:W-:-:S02]  /*10080*/  FSEL R54, R54, -INF , !P1 ;  /* 0xff80000036367808 */ /* 0x000fc40004800000 */
[----:B------:R-:W-:Y:S02]  /*10090*/  PLOP3.LUT P1, PT, PT, PT, UP1, 0x80, 0x0 ;  /* 0x000000000000781c */ /* 0x000fe40003f2f018 */
[----:B------:R-:W-:Y:S02]  /*100a0*/  LOP3.LUT R4, R4, 0xf8, R245, 0xfe, !PT ;  /* 0x000000f804047812 */ /* 0x000fe400078efef5 */
[----:B------:R-:W-:Y:S02]  /*100b0*/  I2FP.F32.S32 R119, R6 ;  /* 0x0000000600777245 */ /* 0x000fe40000201400 */
[----:B------:R-:W-:Y:S02]  /*100c0*/  I2FP.F32.S32 R121, R4 ;  /* 0x0000000400797245 */ /* 0x000fe40000201400 */
[----:B------:R-:W-:Y:S01]  /*100d0*/  FSEL R64, R64, -INF , !P5 ;  /* 0xff80000040407808 */ /* 0x000fe20006800000 */
[C---:B------:R-:W-:Y:S01]  /*100e0*/  FFMA.FTZ R48, R119.reuse, UR5, R48 ;  /* 0x0000000577307c23 */ /* 0x040fe20008010030 */
[----:B------:R-:W-:Y:S01]  /*100f0*/  FSEL R70, R70, -INF , !P4 ;  /* 0xff80000046467808 */ /* 0x000fe20006000000 */
[----:B------:R-:W-:Y:S01]  /*10100*/  FFMA.FTZ R50, R119, UR5, R50 ;  /* 0x0000000577327c23 */ /* 0x000fe20008010032 */
[----:B------:R-:W-:Y:S01]  /*10110*/  FSEL R52, R52, -INF , !P2 ;  /* 0xff80000034347808 */ /* 0x000fe20005000000 */
[C---:B------:R-:W-:Y:S01]  /*10120*/  FFMA.FTZ R44, R121.reuse, UR5, R44 ;  /* 0x00000005792c7c23 */ /* 0x040fe2000801002c */
[----:B------:R-:W-:Y:S01]  /*10130*/  FFMA.FTZ R46, R121, UR5, R46 ;  /* 0x00000005792e7c23 */ /* 0x000fe2000801002e */
[----:B------:R-:W-:-:S02]  /*10140*/  ISETP.GE.AND P6, PT, R6, R203, PT ;  /* 0x000000cb0600720c */ /* 0x000fc40003fc6270 */
[----:B------:R-:W-:Y:S02]  /*10150*/  ISETP.GE.AND P5, PT, R4, R203, PT ;  /* 0x000000cb0400720c */ /* 0x000fe40003fa6270 */
[-C--:B------:R-:W-:Y:S02]  /*10160*/  ISETP.GE.AND P4, PT, R6, R202.reuse, PT ;  /* 0x000000ca0600720c */ /* 0x080fe40003f86270 */
[----:B------:R-:W-:Y:S02]  /*10170*/  ISETP.GE.AND P2, PT, R4, R202, PT ;  /* 0x000000ca0400720c */ /* 0x000fe40003f46270 */
        /* <DEDUP_REMOVED lines=35> */
[----:B------:R-:W-:Y:S02]  /*103b0*/  LOP3.LUT R6, R8, UR9, RZ, 0x3c, !PT ;  /* 0x0000000908067c12 */ /* 0x000fe4000f8e3cff */
        /* <DEDUP_REMOVED lines=31> */
.L_x_3618:
[----:B------:R-:W-:-:S04]  /*105b0*/  ULEA UR9, -UR6, URZ, 0x8 ;  /* 0x0000003f06097291 */ /* 0x000fc8000f8e413f */
[----:B------:R-:W-:Y:S02]  /*105c0*/  USHF.R.S32.HI UR4, URZ, 0x1f, UR9 ;  /* 0x0000001f3f047899 */ /* 0x000fe40008011409 */
[----:B------:R-:W-:-:S04]  /*105d0*/  MOV R6, UR9 ;  /* 0x0000000900067c02 */ /* 0x000fc80008000f00 */
[----:B------:R-:W-:-:S07]  /*105e0*/  MOV R4, UR4 ;  /* 0x0000000400047c02 */ /* 0x000fce0008000f00 */
.L_x_3619:
[----:B------:R1:W-:Y:S01]  /*105f0*/  STL.64 [R1+0x40], R58 ;  /* 0x0000403a01007387 */ /* 0x0003e20000100a00 */
[----:B------:R-:W-:Y:S01]  /*10600*/  IMAD.U32 R12, RZ, RZ, UR6 ;  /* 0x00000006ff0c7e24 */ /* 0x000fe2000f8e00ff */
[----:B------:R-:W-:Y:S01]  /*10610*/  @!P0 IADD3 R121, P5, P4, R6, UR13, R200 ;  /* 0x0000000d06798c10 */ /* 0x000fe2000fcbe0c8 */
[----:B------:R-:W-:Y:S01]  /*10620*/  ULDC.64 UR16, c[0x0][0x218] ;  /* 0x0000860000107ab9 */ /* 0x000fe20000000a00 */
[----:B------:R2:W-:Y:S01]  /*10630*/  STL.64 [R1+0x38], R56 ;  /* 0x0000383801007387 */ /* 0x0005e20000100a00 */
[C---:B------:R-:W-:Y:S01]  /*10640*/  LEA R117, P2, R200.reuse, UR16, 0x1 ;  /* 0x00000010c8757c11 */ /* 0x040fe2000f8408ff */
[----:B------:R-:W-:Y:S01]  /*10650*/  IMAD.U32 R10, RZ, RZ, UR6 ;  /* 0x00000006ff0a7e24 */ /* 0x000fe2000f8e00ff */
[----:B------:R-:W-:Y:S01]  /*10660*/  @!UP0 UIMAD UR20, UR7, 0x30, URZ ;  /* 0x00000030071488a4 */ /* 0x000fe2000f8e023f */
[----:B------:R3:W-:Y:S01]  /*10670*/  STL.64 [R1+0x30], R54 ;  /* 0x0000303601007387 */ /* 0x0007e20000100a00 */
[----:B------:R-:W-:Y:S01]  /*10680*/  IMAD.U32 R8, RZ, RZ, UR6 ;  /* 0x00000006ff087e24 */ /* 0x000fe2000f8e00ff */
[--C-:B------:R-:W-:Y:S01]  /*10690*/  LEA.HI.X R251, R200, UR17, R201.reuse, 0x1, P2 ;  /* 0x00000011c8fb7c11 */ /* 0x100fe200090f0cc9 */
[----:B------:R-:W-:Y:S01]  /*106a0*/  IMAD.U32 R123, RZ, RZ, UR6 ;  /* 0x00000006ff7b7e24 */ /* 0x000fe2000f8e00ff */
[----:B------:R-:W-:Y:S01]  /*106b0*/  STL.64 [R1+0x28], R52 ;  /* 0x0000283401007387 */ /* 0x000fe20000100a00 */
[C---:B------:R-:W-:Y:S01]  /*106c0*/  @!P0 LEA R126, P2, R6.reuse, R117, 0x1 ;  /* 0x00000075067e8211 */ /* 0x040fe200078408ff */
[----:B------:R-:W-:Y:S01]  /*106d0*/  IMAD.U32 R125, RZ, RZ, UR6 ;  /* 0x00000006ff7d7e24 */ /* 0x000fe2000f8e00ff */
[----:B------:R-:W-:Y:S01]  /*106e0*/  @!UP0 UIMAD UR9, UR7, 0x50, URZ ;  /* 0x00000050070988a4 */ /* 0x000fe2000f8e023f */
[----:B------:R-:W-:Y:S01]  /*106f0*/  STL [R1+0x24], R51 ;  /* 0x0000243301007387 */ /* 0x000fe20000100800 */
[----:B------:R-:W-:Y:S01]  /*10700*/  IMAD.U32 R128, RZ, RZ, UR6 ;  /* 0x00000006ff807e24 */ /* 0x000fe2000f8e00ff */
[----:B------:R-:W-:Y:S01]  /*10710*/  @!P0 LEA.HI.X R127, R6, R251, R4, 0x1, P2 ;  /* 0x000000fb067f8211 */ /* 0x000fe200010f0c04 */
[----:B------:R-:W-:Y:S01]  /*10720*/  IMAD.U32 R119, RZ, RZ, UR6 ;  /* 0x00000006ff777e24 */ /* 0x000fe2000f8e00ff */
[----:B------:R4:W-:Y:S01]  /*10730*/  STL [R1+0x20], R49 ;  /* 0x0000203101007387 */ /* 0x0009e20000100800 */
[----:B------:R-:W-:Y:S01]  /*10740*/  IMAD.U32 R130, RZ, RZ, UR6 ;  /* 0x00000006ff827e24 */ /* 0x000fe2000f8e00ff */
[----:B------:R-:W-:Y:S01]  /*10750*/  @!P0 LEA R125, P2, R125, R200, 0x6 ;  /* 0x000000c87d7d8211 */ /* 0x000fe200078430ff */
[----:B------:R-:W-:Y:S01]  /*10760*/  @!P0 IMAD.WIDE.U32 R128, R128, 0x30, R200 ;  /* 0x0000003080808825 */ /* 0x000fe200078e00c8 */
[----:B------:R4:W-:Y:S01]  /*10770*/  STL [R1+0x1c], R47 ;  /* 0x00001c2f01007387 */ /* 0x0009e20000100800 */
[----:B------:R-:W-:-:S02]  /*10780*/  @!UP0 UIMAD UR4, UR7, 0x60, URZ ;  /* 0x00000060070488a4 */ /* 0x000fc4000f8e023f */
[--C-:B-1----:R-:W-:Y:S01]  /*10790*/  @!P0 IMAD.WIDE.U32 R58, R10, 0x60, R200.reuse ;  /* 0x000000600a3a8825 */ /* 0x102fe200078e00c8 */
[----:B------:R1:W-:Y:S03]  /*107a0*/  STL [R1+0x18], R45 ;  /* 0x0000182d01007387 */ /* 0x0003e60000100800 */
[--C-:B--2---:R-:W-:Y:S01]  /*107b0*/  @!P0 IMAD.WIDE.U32 R56, R8, 0x70, R200.reuse ;  /* 0x0000007008388825 */ /* 0x104fe200078e00c8 */
[----:B------:R2:W-:Y:S03]  /*107c0*/  STL.64 [R1+0x10], R2 ;  /* 0x0000100201007387 */ /* 0x0005e60000100a00 */
[--C-:B---3--:R-:W-:Y:S01]  /*107d0*/  @!P0 IMAD.WIDE.U32 R54, R10, 0x90, R200.reuse ;  /* 0x000000900a368825 */ /* 0x108fe200078e00c8 */
[----:B------:R3:W-:Y:S03]  /*107e0*/  @P0 STS.128 [R242+0x2000], RZ ;  /* 0x002000fff2000388 */ /* 0x0007e60000000c00 */
[----:B------:R-:W-:Y:S01]  /*107f0*/  IMAD.U32 R203, RZ, RZ, UR6 ;  /* 0x00000006ffcb7e24 */ /* 0x000fe2000f8e00ff */
[----:B------:R-:W-:Y:S01]  /*10800*/  @!PT LDS RZ, [RZ] ;  /* 0x00000000fffff984 */ /* 0x000fe20000000800 */
[----:B------:R-:W-:Y:S01]  /*10810*/  @!PT LDS RZ, [RZ] ;  /* 0x00000000fffff984 */ /* 0x000fe20000000800 */
[----:B------:R-:W-:Y:S01]  /*10820*/  @!PT LDS RZ, [RZ] ;  /* 0x00000000fffff984 */ /* 0x000fe20000000800 */
[----:B------:R3:W-:Y:S01]  /*10830*/  @!P0 LDGSTS.E.BYPASS.LTC128B.128 [R242+0x2000], desc[UR18][R126.64] ;  /* 0x020000007ef28fae */ /* 0x0007e2000b901d52 */
[----:B------:R-:W-:-:S04]  /*10840*/  @!P0 IMAD.WIDE.U32 R130, R130, 0x50, R200 ;  /* 0x0000005082828825 */ /* 0x000fc800078e00c8 */
[----:B----4-:R-:W-:-:S04]  /*10850*/  @!P0 IMAD.WIDE.U32 R48, R8, 0xd0, R200 ;  /* 0x000000d008308825 */ /* 0x010fc800078e00c8 */
[----:B------:R-:W-:-:S04]  /*10860*/  @!P0 IMAD.WIDE.U32 R46, R10, 0xc0, R200 ;  /* 0x000000c00a2e8825 */ /* 0x000fc800078e00c8 */
[--C-:B-1----:R-:W-:Y:S01]  /*10870*/  @!P0 IMAD.WIDE.U32 R44, R12, 0xb0, R200.reuse ;  /* 0x000000b00c2c8825 */ /* 0x102fe200078e00c8 */
[--C-:B------:R-:W-:Y:S02]  /*10880*/  @!P0 IADD3.X R12, R4, UR12, R201.reuse, P5, P4 ;  /* 0x0000000c040c8c10 */ /* 0x100fe4000afe84c9 */
[C---:B------:R-:W-:Y:S01]  /*10890*/  @!P0 LEA R52, P5, R121.reuse, UR16, 0x1 ;  /* 0x0000001079348c11 */ /* 0x040fe2000f8a08ff */
[----:B------:R-:W-:Y:S02]  /*108a0*/  IMAD.U32 R10, RZ, RZ, UR7 ;  /* 0x00000007ff0a7e24 */ /* 0x000fe4000f8e00ff */
[----:B--2---:R-:W-:Y:S01]  /*108b0*/  @!P0 IMAD.WIDE.U32 R2, R8, 0xa0, R200 ;  /* 0x000000a008028825 */ /* 0x004fe200078e00c8 */
[----:B------:R-:W-:Y:S02]  /*108c0*/  @!P0 LEA.HI.X R53, R121, UR17, R12, 0x1, P5 ;  /* 0x0000001179358c11 */ /* 0x000fe4000a8f0c0c */
[----:B------:R-:W-:Y:S01]  /*108d0*/  @!P0 LEA R8, P4, R123, R200, 0x5 ;  /* 0x000000c87b088211 */ /* 0x000fe200078828ff */
[----:B------:R-:W-:-:S02]  /*108e0*/  IMAD.U32 R121, RZ, RZ, UR6 ;  /* 0x00000006ff797e24 */ /* 0x000fc4000f8e00ff */
[----:B------:R-:W-:Y:S01]  /*108f0*/  IMAD.U32 R12, RZ, RZ, UR7 ;  /* 0x00000007ff0c7e24 */ /* 0x000fe2000f8e00ff */
[-C--:B------:R-:W-:Y:S01]  /*10900*/  @!P0 LEA.HI.X R119, R119, R201.reuse, R10, 0x5, P4 ;  /* 0x000000c977778211 */ /* 0x080fe200020f2c0a */
[----:B------:R-:W-:Y:S01]  /*10910*/  IMAD.U32 R14, RZ, RZ, UR6 ;  /* 0x00000006ff0e7e24 */ /* 0x000fe2000f8e00ff */
[----:B------:R-:W-:Y:S02]  /*10920*/  @!P0 LEA R18, P4, R121, R200, 0x7 ;  /* 0x000000c879128211 */ /* 0x000fe400078838ff */
[-C--:B------:R-:W-:Y:S01]  /*10930*/  @!P0 LEA.HI.X R123, R123, R201.reuse, R12, 0x6, P2 ;  /* 0x000000c97b7b8211 */ /* 0x080fe200010f340c */
[----:B------:R-:W-:Y:S01]  /*10940*/  @!P0 IMAD.WIDE.U32 R50, R14, 0xe0, R200 ;  /* 0x000000e00e328825 */ /* 0x000fe200078e00c8 */
[C---:B------:R-:W-:Y:S02]  /*10950*/  @!P0 IADD3 R121, P2, R6.reuse, R128, RZ ;  /* 0x0000008006798210 */ /* 0x040fe40007f5e0ff */
[----:B------:R-:W-:Y:S02]  /*10960*/  @!P0 LEA.HI.X R203, R203, R201, R10, 0x7, P4 ;  /* 0x000000c9cbcb8211 */ /* 0x000fe400020f3c0a */
[----:B---3--:R-:W-:-:S02]  /*10970*/  @!P0 IADD3 R127, P4, R6, R130, RZ ;  /* 0x00000082067f8210 */ /* 0x008fc40007f9e0ff */
        /* <DEDUP_REMOVED lines=8> */
[----:B------:R-:W-:Y:S01]  /*10a00*/  @!P0 IADD3 R22, P2, R6, R54, RZ ;  /* 0x0000003606168210 */ /* 0x000fe20007f5e0ff */
[----:B------:R1:W-:Y:S01]  /*10a10*/  @P0 STS.128 [R242+0x2800], RZ ;  /* 0x002800fff2000388 */ /* 0x0003e20000000c00 */
[----:B------:R-:W-:-:S02]  /*10a20*/  @!P0 IADD3.X R16, R4, UR20, R57, P4, !PT ;  /* 0x0000001404108c10 */ /* 0x000fc4000a7fe439 */
[----:B------:R-:W-:Y:S01]  /*10a30*/  @!P0 IADD3 R26, P4, R6, R2, RZ ;  /* 0x00000002061a8210 */ /* 0x000fe20007f9e0ff */
[----:B------:R-:W-:Y:S01]  /*10a40*/  @!UP0 UIMAD UR20, UR7, 0xb0, URZ ;  /* 0x000000b0071488a4 */ /* 0x000fe2000f8e023f */
[C---:B------:R-:W-:Y:S01]  /*10a50*/  @!P0 IADD3.X R20, R4.reuse, UR9, R55, P2, !PT ;  /* 0x0000000904148c10 */ /* 0x040fe200097fe437 */
[----:B------:R-:W-:Y:S01]  /*10a60*/  @!UP0 UIMAD UR9, UR7, 0xc0, URZ ;  /* 0x000000c0070988a4 */ /* 0x000fe2000f8e023f */
[----:B------:R-:W-:Y:S01]  /*10a70*/  @!P0 IADD3.X R24, R4, UR4, R3, P4, !PT ;  /* 0x0000000404188c10 */ /* 0x000fe2000a7fe403 */
[----:B------:R-:W-:Y:S01]  /*10a80*/  @!PT LDS RZ, [RZ] ;  /* 0x00000000fffff984 */ /* 0x000fe20000000800 */
[----:B------:R-:W-:Y:S01]  /*10a90*/  @!PT LDS RZ, [RZ] ;  /* 0x00000000fffff984 */ /* 0x000fe20000000800 */
[----:B------:R-:W-:Y:S01]  /*10aa0*/  @!PT LDS RZ, [RZ] ;  /* 0x00000000fffff984 */ /* 0x000fe20000000800 */
[----:B------:R-:W-:Y:S01]  /*10ab0*/  @!P0 LDGSTS.E.BYPASS.LTC128B.128 [R242+0x2800], desc[UR18][R52.64] ;  /* 0x0280000034f28fae */ /* 0x000fe2000b901d52 */
[C---:B------:R-:W-:Y:S02]  /*10ac0*/  @!P0 IADD3 R30, P2, R6.reuse, R44, RZ ;  /* 0x0000002c061e8210 */ /* 0x040fe40007f5e0ff */
[----:B------:R-:W-:Y:S01]  /*10ad0*/  @!P0 IADD3 R34, P4, R6, R46, RZ ;  /* 0x0000002e06228210 */ /* 0x000fe20007f9e0ff */
[----:B------:R-:W-:Y:S01]  /*10ae0*/  @!UP0 UIMAD UR4, UR7, 0xd0, URZ ;  /* 0x000000d0070488a4 */ /* 0x000fe2000f8e023f */
[C---:B------:R-:W-:Y:S01]  /*10af0*/  @!P0 IADD3.X R28, R4.reuse, UR20, R45, P2, !PT ;  /* 0x00000014041c8c10 */ /* 0x040fe200097fe42d */
[----:B------:R-:W5:Y:S01]  /*10b00*/  LDL.LU.64 R58, [R1+0x40] ;  /* 0x00004000013a7983 */ /* 0x000f620000300a00 */
[----:B------:R-:W-:-:S02]  /*10b10*/  @!P0 IADD3.X R32, R4, UR9, R47, P4, !PT ;  /* 0x0000000904208c10 */ /* 0x000fc4000a7fe42f */
[C---:B------:R-:W-:Y:S01]  /*10b20*/  @!P0 IADD3 R38, P2, R6.reuse, R48, RZ ;  /* 0x0000003006268210 */ /* 0x040fe20007f5e0ff */
[----:B------:R1:W-:Y:S01]  /*10b30*/  @P0 STS.128 [R242+0x3000], RZ ;  /* 0x003000fff2000388 */ /* 0x0003e20000000c00 */
[----:B------:R-:W-:Y:S02]  /*10b40*/  @!P0 IADD3 R8, P4, R6, R8, RZ ;  /* 0x0000000806088210 */ /* 0x000fe40007f9e0ff */
[----:B------:R-:W-:Y:S01]  /*10b50*/  @!P0 IADD3.X R36, R4, UR4, R49, P2, !PT ;  /* 0x0000000404248c10 */ /* 0x000fe200097fe431 */
[----:B------:R-:W-:Y:S01]  /*10b60*/  @!UP0 UIMAD UR4, UR7, 0xe0, URZ ;  /* 0x000000e0070488a4 */ /* 0x000fe2000f8e023f */
[----:B------:R-:W-:Y:S01]  /*10b70*/  @!P0 LEA R118, P5, R8, UR16, 0x1 ;  /* 0x0000001008768c11 */ /* 0x000fe2000f8a08ff */
[----:B------:R-:W-:Y:S01]  /*10b80*/  @!P0 IMAD.X R119, R4, 0x1, R119, P4 ;  /* 0x0000000104778824 */ /* 0x000fe200020e0677 */
[C---:B------:R-:W-:Y:S01]  /*10b90*/  @!P0 IADD3 R125, P4, R6.reuse, R125, RZ ;  /* 0x0000007d067d8210 */ /* 0x040fe20007f9e0ff */
[----:B------:R-:W5:Y:S01]  /*10ba0*/  LDL.LU.64 R56, [R1+0x38] ;  /* 0x0000380001387983 */ /* 0x000f620000300a00 */
[----:B------:R-:W-:-:S02]  /*10bb0*/  @!P0 IADD3 R40, P2, R6, R50, RZ ;  /* 0x0000003206288210 */ /* 0x000fc40007f5e0ff */
[----:B------:R-:W-:Y:S01]  /*10bc0*/  @!P0 LEA.HI.X R119, R8, UR17, R119, 0x1, P5 ;  /* 0x0000001108778c11 */ /* 0x000fe2000a8f0c77 */
[C---:B------:R-:W-:Y:S01]  /*10bd0*/  @!P0 IMAD.X R8, R4.reuse, 0x1, R123, P4 ;  /* 0x0000000104088824 */ /* 0x040fe200020e067b */
[----:B------:R-:W-:Y:S01]  /*10be0*/  @!P0 IADD3.X R42, R4, UR4, R51, P2, !PT ;  /* 0x00000004042a8c10 */ /* 0x000fe200097fe433 */
[----:B------:R-:W5:Y:S01]  /*10bf0*/  LDL.LU.64 R54, [R1+0x30] ;  /* 0x0000300001367983 */ /* 0x000f620000300a00 */
[----:B------:R-:W-:Y:S02]  /*10c00*/  @!P0 LEA R122, P2, R125, UR16, 0x1 ;  /* 0x000000107d7a8c11 */ /* 0x000fe4000f8408ff */
[----:B------:R-:W-:Y:S01]  /*10c10*/  @!P0 LEA R120, P4, R121, UR16, 0x1 ;  /* 0x0000001079788c11 */ /* 0x000fe2000f8808ff */
[----:B------:R-:W-:Y:S01]  /*10c20*/  @!PT LDS RZ, [RZ] ;  /* 0x00000000fffff984 */ /* 0x000fe20000000800 */
[----:B------:R-:W-:Y:S01]  /*10c30*/  @!PT LDS RZ, [RZ] ;  /* 0x00000000fffff984 */ /* 0x000fe20000000800 */
[----:B------:R-:W-:Y:S01]  /*10c40*/  @!PT LDS RZ, [RZ] ;  /* 0x00000000fffff984 */ /* 0x000fe20000000800 */
[----:B------:R2:W-:Y:S01]  /*10c50*/  @!P0 LDGSTS.E.BYPASS.LTC128B.128 [R242+0x3000], desc[UR18][R118.64] ;  /* 0x0300000076f28fae */ /* 0x0005e2000b901d52 */
[----:B------:R-:W-:Y:S02]  /*10c60*/  @!P0 LEA.HI.X R123, R125, UR17, R8, 0x1, P2 ;  /* 0x000000117d7b8c11 */ /* 0x000fe400090f0c08 */
[----:B------:R-:W-:Y:S01]  /*10c70*/  @!P0 IADD3 R18, P2, R6, R18, RZ ;  /* 0x0000001206128210 */ /* 0x000fe20007f5e0ff */
[----:B------:R-:W5:Y:S01]  /*10c80*/  LDL.LU.64 R52, [R1+0x28] ;  /* 0x0000280001347983 */ /* 0x000f620000300a00 */
[----:B------:R-:W-:-:S02]  /*10c90*/  @!P0 LEA.HI.X R121, R121, UR17, R10, 0x1, P4 ;  /* 0x0000001179798c11 */ /* 0x000fc4000a0f0c0a */
[C---:B------:R-:W-:Y:S01]  /*10ca0*/  @!P0 LEA R124, P4, R129.reuse, UR16, 0x1 ;  /* 0x00000010817c8c11 */ /* 0x040fe2000f8808ff */
[----:B------:R-:W-:Y:S01]  /*10cb0*/  @!P0 IMAD.X R203, R4, 0x1, R203, P2 ;  /* 0x0000000104cb8824 */ /* 0x000fe200010e06cb */
[C---:B------:R-:W-:Y:S02]  /*10cc0*/  @!P0 LEA R128, P2, R18.reuse, UR16, 0x1 ;  /* 0x0000001012808c11 */ /* 0x040fe4000f8408ff */
[----:B------:R-:W-:Y:S02]  /*10cd0*/  @!P0 LEA.HI.X R125, R129, UR17, R14, 0x1, P4 ;  /* 0x00000011817d8c11 */ /* 0x000fe4000a0f0c0e */
[C---:B------:R-:W-:Y:S02]  /*10ce0*/  @!P0 LEA R130, P4, R131.reuse, UR16, 0x1 ;  /* 0x0000001083828c11 */ /* 0x040fe4000f8808ff */
[----:B------:R-:W-:Y:S02]  /*10cf0*/  @!P0 LEA.HI.X R129, R18, UR17, R203, 0x1, P2 ;  /* 0x0000001112818c11 */ /* 0x000fe400090f0ccb */
[----:B------:R-:W-:-:S02]  /*10d00*/  @!P0 LEA.HI.X R131, R131, UR17, R16, 0x1, P4 ;  /* 0x0000001183838c11 */ /* 0x000fc4000a0f0c10 */
[----:B------:R-:W-:Y:S02]  /*10d10*/  @!P0 LEA R202, P2, R26, UR16, 0x1 ;  /* 0x000000101aca8c11 */ /* 0x000fe4000f8408ff */
[----:B------:R-:W-:Y:S02]  /*10d20*/  @!P0 LEA R2, P4, R22, UR16, 0x1 ;  /* 0x0000001016028c11 */ /* 0x000fe4000f8808ff */
[----:B------:R-:W-:Y:S02]  /*10d30*/  @!P0 LEA.HI.X R203, R26, UR17, R24, 0x1, P2 ;  /* 0x000000111acb8c11 */ /* 0x000fe400090f0c18 */
[----:B------:R-:W-:Y:S02]  /*10d40*/  @!P0 LEA.HI.X R3, R22, UR17, R20, 0x1, P4 ;  /* 0x0000001116038c11 */ /* 0x000fe4000a0f0c14 */
[----:B------:R-:W-:Y:S02]  /*10d50*/  @!P0 LEA R46, P2, R34, UR16, 0x1 ;  /* 0x00000010222e8c11 */ /* 0x000fe4000f8408ff */
[----:B------:R-:W-:-:S02]  /*10d60*/  @!P0 LEA R44, P4, R30, UR16, 0x1 ;  /* 0x000000101e2c8c11 */ /* 0x000fc4000f8808ff */
[----:B------:R-:W-:Y:S02]  /*10d70*/  @!P0 LEA.HI.X R47, R34, UR17, R32, 0x1, P2 ;  /* 0x00000011222f8c11 */ /* 0x000fe400090f0c20 */
[----:B------:R-:W-:Y:S02]  /*10d80*/  @!P0 LEA.HI.X R45, R30, UR17, R28, 0x1, P4 ;  /* 0x000000111e2d8c11 */ /* 0x000fe4000a0f0c1c */
[----:B------:R-:W-:Y:S02]  /*10d90*/  @!P0 LEA R50, P2, R40, UR16, 0x1 ;  /* 0x0000001028328c11 */ /* 0x000fe4000f8408ff */
[----:B------:R-:W-:Y:S02]  /*10da0*/  @!P0 LEA R126, P5, R127, UR16, 0x1 ;  /* 0x000000107f7e8c11 */ /* 0x000fe4000f8a08ff */
[----:B------:R-:W-:Y:S01]  /*10db0*/  @!P0 LEA R48, P4, R38, UR16, 0x1 ;  /* 0x0000001026308c11 */ /* 0x000fe2000f8808ff */
[----:B------:R1:W-:Y:S01]  /*10dc0*/  @P0 STS.128 [R242+0x3800], RZ ;  /* 0x003800fff2000388 */ /* 0x0003e20000000c00 */
[----:B------:R-:W-:-:S02]  /*10dd0*/  @!P0 LEA.HI.X R51, R40, UR17, R42, 0x1, P2 ;  /* 0x0000001128338c11 */ /* 0x000fc400090f0c2a */
[----:B------:R-:W-:Y:S01]  /*10de0*/  @!P0 LEA.HI.X R127, R127, UR17, R12, 0x1, P5 ;  /* 0x000000117f7f8c11 */ /* 0x000fe2000a8f0c0c */
[----:B------:R-:W-:Y:S01]  /*10df0*/  @!PT LDS RZ, [RZ] ;  /* 0x00000000fffff984 */ /* 0x000fe20000000800 */
[----:B------:R-:W-:Y:S01]  /*10e00*/  @!PT LDS RZ, [RZ] ;  /* 0x00000000fffff984 */ /* 0x000fe20000000800 */
[----:B------:R-:W-:Y:S01]  /*10e10*/  @!PT LDS RZ, [RZ] ;  /* 0x00000000fffff984 */ /* 0x000fe20000000800 */
[----:B------:R3:W-:Y:S01]  /*10e20*/  @!P0 LDGSTS.E.BYPASS.LTC128B.128 [R242+0x3800], desc[UR18][R120.64] ;  /* 0x0380000078f28fae */ /* 0x0007e2000b901d52 */
[----:B------:R-:W-:Y:S01]  /*10e30*/  @!P0 LEA.HI.X R49, R38, UR17, R36, 0x1, P4 ;  /* 0x0000001126318c11 */ /* 0x000fe2000a0f0c24 */
[----:B--2---:R-:W-:Y:S02]  /*10e40*/  IMAD.MOV.U32 R119, RZ, RZ, R51 ;  /* 0x000000ffff777224 */ /* 0x004fe400078e0033 */
[----:B------:R1:W-:Y:S04]  /*10e50*/  @P0 STS.128 [R242+0x4000], RZ ;  /* 0x004000fff2000388 */ /* 0x0003e80000000c00 */
[----:B------:R-:W-:Y:S01]  /*10e60*/  @!PT LDS RZ, [RZ] ;  /* 0x00000000fffff984 */ /* 0x000fe20000000800 */
[----:B------:R-:W-:Y:S01]  /*10e70*/  @!PT LDS RZ, [RZ] ;  /* 0x00000000fffff984 */ /* 0x000fe20000000800 */
[----:B------:R-:W-:Y:S01]  /*10e80*/  @!PT LDS RZ, [RZ] ;  /* 0x00000000fffff984 */ /* 0x000fe20000000800 */
[----:B------:R2:W-:Y:S04]  /*10e90*/  @!P0 LDGSTS.E.BYPASS.LTC128B.128 [R242+0x4000], desc[UR18][R122.64] ;  /* 0x040000007af28fae */ /* 0x0005e8000b901d52 */
[----:B------:R1:W-:Y:S04]  /*10ea0*/  @P0 STS.128 [R242+0x4800], RZ ;  /* 0x004800fff2000388 */ /* 0x0003e80000000c00 */
[----:B------:R-:W5:Y:S04]  /*10eb0*/  LDL.LU R51, [R1+0x24] ;  /* 0x0000240001337983 */ /* 0x000f680000300800 */
[----:B------:R-:W-:Y:S01]  /*10ec0*/  @!PT LDS RZ, [RZ] ;  /* 0x00000000fffff984 */ /* 0x000fe20000000800 */
[----:B------:R-:W-:Y:S01]  /*10ed0*/  @!PT LDS RZ, [RZ] ;  /* 0x00000000fffff984 */ /* 0x000fe20000000800 */
[----:B------:R-:W-:Y:S01]  /*10ee0*/  @!PT LDS RZ, [RZ] ;  /* 0x00000000fffff984 */ /* 0x000fe20000000800 */
[----:B------:R4:W-:Y:S04]  /*10ef0*/  @!P0 LDGSTS.E.BYPASS.LTC128B.128 [R242+0x4800], desc[UR18][R126.64] ;  /* 0x048000007ef28fae */ /* 0x0009e8000b901d52 */
[----:B------:R1:W-:Y:S01]  /*10f00*/  @P0 STS.128 [R242+0x5000], RZ ;  /* 0x005000fff2000388 */ /* 0x0003e20000000c00 */
[----:B---3--:R-:W-:-:S03]  /*10f10*/  IMAD.MOV.U32 R121, RZ, RZ, R49 ;  /* 0x000000ffff797224 */ /* 0x008fc600078e0031 */
[----:B------:R-:W-:Y:S01]  /*10f20*/  @!PT LDS RZ, [RZ] ;  /* 0x00000000fffff984 */ /* 0x000fe20000000800 */
[----:B------:R-:W-:Y:S01]  /*10f30*/  @!PT LDS RZ, [RZ] ;  /* 0x00000000fffff984 */ /* 0x000fe20000000800 */
[----:B------:R-:W-:Y:S01]  /*10f40*/  @!PT LDS RZ, [RZ] ;  /* 0x00000000fffff984 */ /* 0x000fe20000000800 */
[----:B------:R3:W-:Y:S04]  /*10f50*/  @!P0 LDGSTS.E.BYPASS.LTC128B.128 [R242+0x5000], desc[UR18][R124.64] ;  /* 0x050000007cf28fae */ /* 0x0007e8000b901d52 */
[----:B------:R1:W5:Y:S01]  /*10f60*/  LDL.LU R49, [R1+0x20] ;  /* 0x0000200001317983 */ /* 0x0003620000300800 */
[----:B--2---:R-:W-:-:S03]  /*10f70*/  IMAD.MOV.U32 R123, RZ, RZ, R47 ;  /* 0x000000ffff7b7224 */ /* 0x004fc600078e002f */
[----:B------:R1:W5:Y:S01]  /*10f80*/  LDL.LU R47, [R1+0x1c] ;  /* 0x00001c00012f7983 */ /* 0x0003620000300800 */
[----:B----4-:R-:W-:-:S03]  /*10f90*/  IMAD.MOV.U32 R127, RZ, RZ, R45 ;  /* 0x000000ffff7f7224 */ /* 0x010fc600078e002d */
[----:B------:R1:W5:Y:S01]  /*10fa0*/  LDL.LU R45, [R1+0x18] ;  /* 0x00001800012d7983 */ /* 0x0003620000300800 */
[----:B---3--:R-:W-:Y:S02]  /*10fb0*/  IMAD.MOV.U32 R124, RZ, RZ, R2 ;  /* 0x000000ffff7c7224 */ /* 0x008fe400078e0002 */
[----:B------:R-:W-:Y:S02]  /*10fc0*/  IMAD.MOV.U32 R125, RZ, RZ, R3 ;  /* 0x000000ffff7d7224 */ /* 0x000fe400078e0003 */
[----:B------:R1:W5:Y:S04]  /*10fd0*/  LDL.LU.64 R2, [R1+0x10] ;  /* 0x0000100001027983 */ /* 0x0003680000300a00 */
[----:B------:R1:W-:Y:S01]  /*10fe0*/  @P0 STS.128 [R242+0x5800], RZ ;  /* 0x005800fff2000388 */ /* 0x0003e20000000c00 */
[----:B------:R-:W-:-:S03]  /*10ff0*/  IMAD.MOV.U32 R126, RZ, RZ, R44 ;  /* 0x000000ffff7e7224 */ /* 0x000fc600078e002c */
[----:B------:R-:W-:Y:S01]  /*11000*/  @!PT LDS RZ, [RZ] ;  /* 0x00000000fffff984 */ /* 0x000fe20000000800 */
[----:B------:R-:W-:Y:S01]  /*11010*/  @!PT LDS RZ, [RZ] ;  /* 0x00000000fffff984 */ /* 0x000fe20000000800 */
[----:B------:R-:W-:Y:S01]  /*11020*/  @!PT LDS RZ, [RZ] ;  /* 0x00000000fffff984 */ /* 0x000fe20000000800 */
[----:B------:R1:W-:Y:S04]  /*11030*/  @!P0 LDGSTS.E.BYPASS.LTC128B.128 [R242+0x5800], desc[UR18][R130.64] ;  /* 0x0580000082f28fae */ /* 0x0003e8000b901d52 */
        /* <DEDUP_REMOVED lines=39> */
[----:B------:R-:W-:Y:S04]  /*112b0*/  BSSY B0, `(.L_x_3620) ;  /* 0x000000d000007945 */ /* 0x000fe80003800000 */
        /* <DEDUP_REMOVED lines=12> */
.L_x_3621:
[----:B------:R-:W-:Y:S05]  /*11380*/  BSYNC B0 ;  /* 0x0000000000007941 */ /* 0x000fea0003800000 */
.L_x_3620:
[----:B------:R-:W0:Y:S01]  /*11390*/  LDGDEPBAR ;  /* 0x00000000000079af */ /* 0x000e220000000000 */
[----:B------:R-:W-:-:S04]  /*113a0*/  LEA R250, P0, R6, R117, 0x1 ;  /* 0x0000007506fa7211 */ /* 0x000fc800078008ff */
[----:B------:R-:W-:-:S09]  /*113b0*/  LEA.HI.X R251, R6, R251, R4, 0x1, P0 ;  /* 0x000000fb06fb7211 */ /* 0x000fd200000f0c04 */
.L_x_3617:
[----:B-----5:R-:W-:Y:S01]  /*113c0*/  FMNMX.FTZ R4, R2, R49, !PT ;  /* 0x0000003102047209 */ /* 0x020fe20007810000 */
[----:B------:R-:W-:-:S03]  /*113d0*/  ULDC UR4, c[0x0][0x2ec] ;  /* 0x0000bb0000047ab9 */ /* 0x000fc60000000800 */
        /* <DEDUP_REMOVED lines=17> */
[----:B-12---:R-:W-:Y:S02]  /*114f0*/  FMNMX.FTZ R119, R45, R4, !PT ;  /* 0x000000042d777209 */ /* 0x006fe40007810000 */
        /* <DEDUP_REMOVED lines=120> */
[--C-:B------:R-:W-:Y:S01]  /*11c80*/  FFMA.FTZ R125, R115, UR4, -R124.reuse ;  /* 0x00000004737d7c23 */ /* 0x100fe2000801087c */
[----:B------:R-:W1:Y:S01]  /*11c90*/  SHFL.BFLY PT, R41, R6, 0x2, 0x1f ;  /* 0x0c401f0006297f89 */ /* 0x000e6200000e0000 */
        /* <DEDUP_REMOVED lines=9> */
[----:B------:R-:W-:Y:S01]  /*11d30*/  MUFU.EX2 R122, R122 ;  /* 0x0000007a007a7308 */ /* 0x000fe20000000800 */
[----:B------:R-:W-:Y:S01]  /*11d40*/  LDSM.16.MT88.4 R12, [R233+0xa000] ;  /* 0x00a00000e90c783b */ /* 0x000fe20000004200 */
        /* <DEDUP_REMOVED lines=12> */
[----:B-1----:R-:W-:Y:S01]  /*11e10*/  FMNMX.FTZ R4, R6, R41, !PT ;  /* 0x0000002906047209 */ /* 0x002fe20007810000 */
[--C-:B------:R-:W-:Y:S01]  /*11e20*/  FFMA.FTZ R99, R99, UR4, -R124.reuse ;  /* 0x0000000463637c23 */ /* 0x100fe2000801087c */
[----:B------:R-:W-:Y:S01]  /*11e30*/  MUFU.EX2 R125, R125 ;  /* 0x0000007d007d7308 */ /* 0x000fe20000000800 */
[----:B------:R-:W-:Y:S01]  /*11e40*/  LDSM.16.MT88.4 R40, [R234+0xa800] ;  /* 0x00a80000ea28783b */ /* 0x000fe20000004200 */
[--C-:B------:R-:W-:Y:S01]  /*11e50*/  FFMA.FTZ R181, R181, UR4, -R124.reuse ;  /* 0x00000004b5b57c23 */ /* 0x100fe2000801087c */
[--C-:B------:R-:W-:Y:S01]  /*11e60*/  FFMA.FTZ R86, R86, UR4, -R124.reuse ;  /* 0x0000000456567c23 */ /* 0x100fe2000801087c */
[--C-:B------:R-:W-:Y:S01]  /*11e70*/  FFMA.FTZ R91, R91, UR4, -R124.reuse ;  /* 0x000000045b5b7c23 */ /* 0x100fe2000801087c */
[----:B------:R-:W1:Y:S01]  /*11e80*/  SHFL.BFLY PT, R31, R4, 0x1, 0x1f ;  /* 0x0c201f00041f7f89 */ /* 0x000e6200000e0000 */
        /* <DEDUP_REMOVED lines=18> */
[----:B------:R-:W-:Y:S01]  /*11fb0*/  MUFU.EX2 R118, R118 ;  /* 0x0000007600767308 */ /* 0x000fe20000000800 */
[----:B---3--:R-:W-:-:S02]  /*11fc0*/  F2FP.F16.F32.PACK_AB R10, R120, R125 ;  /* 0x0000007d780a723e */ /* 0x008fc400000000ff */
[----:B-1----:R-:W-:-:S05]  /*11fd0*/  FMNMX.FTZ R126, R4, R31, !PT ;  /* 0x0000001f047e7209 */ /* 0x002fca0007810000 */
[----:B------:R-:W-:Y:S01]  /*11fe0*/  MUFU.EX2 R121, R121 ;  /* 0x0000007900797308 */ /* 0x000fe20000000800 */
[C---:B------:R-:W-:Y:S01]  /*11ff0*/  FSETP.NEU.FTZ.AND P0, PT, R126.reuse, -INF , PT ;  /* 0xff8000007e00780b */ /* 0x040fe20003f1d000 */
[----:B------:R-:W-:-:S05]  /*12000*/  FMUL.FTZ R106, R126, UR4 ;  /* 0x000000047e6a7c20 */ /* 0x000fca0008410000 */
[----:B------:R-:W-:Y:S01]  /*12010*/  FSEL R106, R106, RZ, P0 ;  /* 0x000000ff6a6a7208 */ /* 0x000fe20000000000 */
[----:B------:R-:W1:Y:S04]  /*12020*/  MUFU.EX2 R116, R116 ;  /* 0x0000007400747308 */ /* 0x000e680000000800 */
[--C-:B------:R-:W-:Y:S01]  /*12030*/  FFMA.FTZ R113, R5, UR4, -R106.reuse ;  /* 0x0000000405717c23 */ /* 0x100fe2000801086a */
[----:B------:R-:W-:Y:S01]  /*12040*/  FSEL R5, R128, RZ, P2 ;  /* 0x000000ff80057208 */ /* 0x000fe20001000000 */
[--C-:B------:R-:W-:Y:S01]  /*12050*/  FFMA.FTZ R102, R7, UR4, -R106.reuse ;  /* 0x0000000407667c23 */ /* 0x100fe2000801086a */
[--C-:B------:R-:W-:Y:S01]  /*12060*/  FFMA.FTZ R104, R35, UR4, -R106.reuse ;  /* 0x0000000423687c23 */ /* 0x100fe2000801086a */
[--C-:B------:R-:W-:Y:S01]  /*12070*/  FFMA.FTZ R129, R33, UR4, -R106.reuse ;  /* 0x0000000421817c23 */ /* 0x100fe2000801086a */
[--C-:B------:R-:W-:Y:S01]  /*12080*/  FFMA.FTZ R36, R29, UR4, -R106.reuse ;  /* 0x000000041d247c23 */ /* 0x100fe2000801086a */
[----:B------:R-:W-:Y:S01]  /*12090*/  FADD.FTZ R130, R2, -R5 ;  /* 0x8000000502827221 */ /* 0x000fe20000010000 */
[----:B------:R-:W-:Y:S01]  /*120a0*/  FSEL R5, R126, RZ, P0 ;  /* 0x000000ff7e057208 */ /* 0x000fe20000000000 */
[----:B------:R-:W-:Y:S01]  /*120b0*/  MUFU.EX2 R113, R113 ;  /* 0x0000007100717308 */ /* 0x000fe20000000800 */
[--C-:B------:R-:W-:Y:S01]  /*120c0*/  FFMA.FTZ R44, R37, UR4, -R106.reuse ;  /* 0x00000004252c7c23 */ /* 0x100fe2000801086a */
[----:B------:R-:W-:Y:S01]  /*120d0*/  FMUL.FTZ R130, R130, UR4 ;  /* 0x0000000482827c20 */ /* 0x000fe20008410000 */
[----:B------:R-:W-:Y:S01]  /*120e0*/  LDSM.16.MT88.4 R32, [R237+0xa800] ;  /* 0x00a80000ed20783b */ /* 0x000fe20000004200 */
[----:B------:R-:W-:Y:S01]  /*120f0*/  FADD.FTZ R0, R0, -R5 ;  /* 0x8000000500007221 */ /* 0x000fe20000010000 */
[----:B-1----:R-:W-:Y:S01]  /*12100*/  F2FP.F16.F32.PACK_AB R50, R116, R121 ;  /* 0x000000797432723e */ /* 0x002fe200000000ff */
[----:B------:R-:W-:Y:S01]  /*12110*/  FFMA.FTZ R164, R164, UR4, -R106 ;  /* 0x00000004a4a47c23 */ /* 0x000fe2000801086a */
[----:B------:R-:W1:Y:S01]  /*12120*/  LDSM.16.MT88.4 R4, [R234+0xa000] ;  /* 0x00a00000ea04783b */ /* 0x000e620000004200 */
[----:B------:R-:W2:Y:S01]  /*12130*/  MUFU.EX2 R130, R130 ;  /* 0x0000008200827308 */ /* 0x000ea20000000800 */
[----:B------:R-:W-:Y:S01]  /*12140*/  FMUL.FTZ R2, R0, UR4 ;  /* 0x0000000400027c20 */ /* 0x000fe20008410000 */
        /* <DEDUP_REMOVED lines=15> */
[-C--:B--2---:R-:W-:Y:S01]  /*12240*/  FMUL.FTZ R20, R160, R130.reuse ;  /* 0x00000082a0147220 */ /* 0x084fe20000410000 */
[-C--:B------:R-:W-:Y:S01]  /*12250*/  FMUL.FTZ R21, R161, R130.reuse ;  /* 0x00000082a1157220 */ /* 0x080fe20000410000 */
[--C-:B------:R-:W-:Y:S01]  /*12260*/  FFMA.FTZ R160, R25, UR4, -R106.reuse ;  /* 0x0000000419a07c23 */ /* 0x100fe2000801086a */
[-C--:B------:R-:W-:Y:S01]  /*12270*/  FMUL.FTZ R29, R153, R130.reuse ;  /* 0x00000082991d7220 */ /* 0x080fe20000410000 */
[-C--:B------:R-:W-:Y:S01]  /*12280*/  FMUL.FTZ R28, R152, R130.reuse ;  /* 0x00000082981c7220 */ /* 0x080fe20000410000 */
[-C--:B------:R-:W-:Y:S01]  /*12290*/  FMUL.FTZ R37, R145, R130.reuse ;  /* 0x0000008291257220 */ /* 0x080fe20000410000 */
[-C--:B------:R-:W-:Y:S01]  /*122a0*/  FMUL.FTZ R156, R156, R130.reuse ;  /* 0x000000829c9c7220 */ /* 0x080fe20000410000 */
[----:B------:R2:W-:Y:S01]  /*122b0*/  MUFU.EX2 R161, R24 ;  /* 0x0000001800a17308 */ /* 0x0005e20000000800 */
[----:B---3--:R-:W-:Y:S01]  /*122c0*/  F2FP.F16.F32.PACK_AB R9, R104, R113 ;  /* 0x000000716809723e */ /* 0x008fe200000000ff */
[-C--:B------:R-:W-:Y:S01]  /*122d0*/  FMUL.FTZ R157, R157, R130.reuse ;  /* 0x000000829d9d7220 */ /* 0x080fe20000410000 */
[-C--:B------:R-:W-:Y:S01]  /*122e0*/  FMUL.FTZ R148, R148, R130.reuse ;  /* 0x0000008294947220 */ /* 0x080fe20000410000 */
[-C--:B------:R-:W-:Y:S01]  /*122f0*/  FMUL.FTZ R149, R149, R130.reuse ;  /* 0x0000008295957220 */ /* 0x080fe20000410000 */
[-C--:B------:R-:W-:Y:S01]  /*12300*/  FMUL.FTZ R140, R140, R130.reuse ;  /* 0x000000828c8c7220 */ /* 0x080fe20000410000 */
[-C--:B------:R-:W-:Y:S01]  /*12310*/  FMUL.FTZ R141, R141, R130.reuse ;  /* 0x000000828d8d7220 */ /* 0x080fe20000410000 */
[-C--:B------:R-:W-:Y:S01]  /*12320*/  FMUL.FTZ R136, R136, R130.reuse ;  /* 0x0000008288887220 */ /* 0x080fe20000410000 */
[----:B------:R-:W3:Y:S01]  /*12330*/  MUFU.EX2 R129, R129 ;  /* 0x0000008100817308 */ /* 0x000ee20000000800 */
[-C--:B------:R-:W-:Y:S01]  /*12340*/  FMUL.FTZ R137, R137, R130.reuse ;  /* 0x0000008289897220 */ /* 0x080fe20000410000 */
[-C--:B------:R-:W-:Y:S01]  /*12350*/  FMUL.FTZ R132, R132, R130.reuse ;  /* 0x0000008284847220 */ /* 0x080fe20000410000 */
[-C--:B------:R-:W-:Y:S01]  /*12360*/  FMUL.FTZ R133, R133, R130.reuse ;  /* 0x0000008285857220 */ /* 0x080fe20000410000 */
[--C-:B------:R-:W-:Y:S01]  /*12370*/  FFMA.FTZ R152, R47, UR4, -R106.reuse ;  /* 0x000000042f987c23 */ /* 0x100fe2000801086a */
[--C-:B------:R-:W-:Y:S01]  /*12380*/  FFMA.FTZ R82, R82, UR4, -R106.reuse ;  /* 0x0000000452527c23 */ /* 0x100fe2000801086a */
[--C-:B------:R-:W-:Y:S01]  /*12390*/  FFMA.FTZ R85, R85, UR4, -R106.reuse ;  /* 0x0000000455557c23 */ /* 0x100fe2000801086a */
[--C-:B------:R-:W-:Y:S01]  /*123a0*/  FFMA.FTZ R80, R80, UR4, -R106.reuse ;  /* 0x0000000450507c23 */ /* 0x100fe2000801086a */
[----:B------:R-:W4:Y:S01]  /*123b0*/  MUFU.EX2 R2, R2 ;  /* 0x0000000200027308 */ /* 0x000f220000000800 */
[----:B--2---:R-:W2:Y:S01]  /*123c0*/  LDSM.16.MT88.4 R24, [R232+0xa000] ;  /* 0x00a00000e818783b */ /* 0x004ea20000004200 */
[--C-:B------:R-:W-:Y:S01]  /*123d0*/  FFMA.FTZ R79, R79, UR4, -R106.reuse ;  /* 0x000000044f4f7c23 */ /* 0x100fe2000801086a */
[--C-:B------:R-:W-:Y:S01]  /*123e0*/  FFMA.FTZ R74, R74, UR4, -R106.reuse ;  /* 0x000000044a4a7c23 */ /* 0x100fe2000801086a */
[--C-:B------:R-:W-:Y:S01]  /*123f0*/  FFMA.FTZ R77, R77, UR4, -R106.reuse ;  /* 0x000000044d4d7c23 */ /* 0x100fe2000801086a */
[--C-:B------:R-:W-:Y:S01]  /*12400*/  FFMA.FTZ R72, R72, UR4, -R106.reuse ;  /* 0x0000000448487c23 */ /* 0x100fe2000801086a */
[--C-:B------:R-:W-:Y:S01]  /*12410*/  FFMA.FTZ R73, R73, UR4, -R106.reuse ;  /* 0x0000000449497c23 */ /* 0x100fe2000801086a */
[----:B------:R-:W-:Y:S01]  /*12420*/  FFMA.FTZ R127, R252, R130, R127 ;  /* 0x00000082fc7f7223 */ /* 0x000fe2000001007f */
[----:B------:R1:W-:Y:S01]  /*12430*/  MUFU.EX2 R153, R36 ;  /* 0x0000002400997308 */ /* 0x0003e20000000800 */
[----:B---3--:R-:W-:Y:S01]  /*12440*/  F2FP.F16.F32.PACK_AB R11, R129, R102 ;  /* 0x00000066810b723e */ /* 0x008fe200000000ff */
[--C-:B------:R-:W-:Y:S01]  /*12450*/  FFMA.FTZ R68, R68, UR4, -R106.reuse ;  /* 0x0000000444447c23 */ /* 0x100fe2000801086a */
[----:B------:R-:W-:Y:S01]  /*12460*/  FADD.FTZ R122, R122, R127 ;  /* 0x0000007f7a7a7221 */ /* 0x000fe20000010000 */
[--C-:B------:R-:W-:Y:S01]  /*12470*/  FFMA.FTZ R69, R69, UR4, -R106.reuse ;  /* 0x0000000445457c23 */ /* 0x100fe2000801086a */
[--C-:B------:R-:W-:Y:S01]  /*12480*/  FFMA.FTZ R60, R60, UR4, -R106.reuse ;  /* 0x000000043c3c7c23 */ /* 0x100fe2000801086a */
[----:B------:R-:W-:Y:S01]  /*12490*/  FFMA.FTZ R63, R63, UR4, -R106 ;  /* 0x000000043f3f7c23 */ /* 0x000fe2000801086a */
[----:B------:R-:W-:Y:S01]  /*124a0*/  FADD.FTZ R125, R125, R122 ;  /* 0x0000007a7d7d7221 */ /* 0x000fe20000010000 */
[----:B------:R-:W3:Y:S01]  /*124b0*/  MUFU.EX2 R160, R160 ;  /* 0x000000a000a07308 */ /* 0x000ee20000000800 */
[-C--:B----4-:R-:W-:Y:S01]  /*124c0*/  FMUL.FTZ R22, R162, R2.reuse ;  /* 0x00000002a2167220 */ /* 0x090fe20000410000 */
[-C--:B------:R-:W-:Y:S01]  /*124d0*/  FMUL.FTZ R23, R163, R2.reuse ;  /* 0x00000002a3177220 */ /* 0x080fe20000410000 */
[-C--:B------:R-:W-:Y:S01]  /*124e0*/  FMUL.FTZ R30, R154, R2.reuse ;  /* 0x000000029a1e7220 */ /* 0x080fe20000410000 */
[-C--:B------:R-:W-:Y:S01]  /*124f0*/  FMUL.FTZ R31, R155, R2.reuse ;  /* 0x000000029b1f7220 */ /* 0x080fe20000410000 */
[-C--:B------:R-:W-:Y:S01]  /*12500*/  FMUL.FTZ R38, R146, R2.reuse ;  /* 0x0000000292267220 */ /* 0x080fe20000410000 */
[-C--:B------:R-:W-:Y:S01]  /*12510*/  FMUL.FTZ R39, R147, R2.reuse ;  /* 0x0000000293277220 */ /* 0x080fe20000410000 */
[-C--:B------:R-:W-:Y:S01]  /*12520*/  FMUL.FTZ R158, R158, R2.reuse ;  /* 0x000000029e9e7220 */ /* 0x080fe20000410000 */
[----:B------:R-:W-:Y:S01]  /*12530*/  FMUL.FTZ R159, R159, R2 ;  /* 0x000000029f9f7220 */ /* 0x000fe20000410000 */
[----:B-1----:R-:W-:Y:S01]  /*12540*/  FMUL.FTZ R36, R144, R130 ;  /* 0x0000008290247220 */ /* 0x002fe20000410000 */
        /* <DEDUP_REMOVED lines=8> */
[C---:B------:R-:W-:Y:S01]  /*125d0*/  HMMA.16816.F32 R20, R8.reuse, R16, R20 ;  /* 0x000000100814723c */ /* 0x040fe20000001814 */
[----:B------:R-:W-:Y:S01]  /*125e0*/  MUFU.EX2 R152, R152 ;  /* 0x0000009800987308 */ /* 0x000fe20000000800 */
[----:B---3--:R-:W-:Y:S01]  /*125f0*/  F2FP.F16.F32.PACK_AB R49, R153, R160 ;  /* 0x000000a09931723e */ /* 0x008fe200000000ff */
[--C-:B------:R-:W-:Y:S01]  /*12600*/  FFMA.FTZ R144, R186, UR4, -R106.reuse ;  /* 0x00000004ba907c23 */ /* 0x100fe2000801086a */
[--C-:B------:R-:W-:Y:S01]  /*12610*/  FFMA.FTZ R146, R206, UR4, -R106.reuse ;  /* 0x00000004ce927c23 */ /* 0x100fe2000801086a */
[--C-:B------:R-:W-:Y:S01]  /*12620*/  FFMA.FTZ R147, R182, UR4, -R106.reuse ;  /* 0x00000004b6937c23 */ /* 0x100fe2000801086a */
[C---:B------:R-:W-:Y:S01]  /*12630*/  HMMA.16816.F32 R28, R8.reuse, R4, R28 ;  /* 0x00000004081c723c */ /* 0x040fe2000000181c */
[--C-:B------:R-:W-:Y:S01]  /*12640*/  FFMA.FTZ R155, R178, UR4, -R106.reuse ;  /* 0x00000004b29b7c23 */ /* 0x100fe2000801086a */
[--C-:B------:R-:W-:Y:S01]  /*12650*/  FFMA.FTZ R154, R192, UR4, -R106.reuse ;  /* 0x00000004c09a7c23 */ /* 0x100fe2000801086a */
[----:B------:R1:W3:Y:S01]  /*12660*/  MUFU.EX2 R145, R44 ;  /* 0x0000002c00917308 */ /* 0x0002e20000000800 */
[--C-:B------:R-:W-:Y:S01]  /*12670*/  FFMA.FTZ R162, R170, UR4, -R106.reuse ;  /* 0x00000004aaa27c23 */ /* 0x100fe2000801086a */
[--C-:B------:R-:W-:Y:S01]  /*12680*/  FFMA.FTZ R163, R215, UR4, -R106.reuse ;  /* 0x00000004d7a37c23 */ /* 0x100fe2000801086a */
[C---:B------:R-:W-:Y:S01]  /*12690*/  HMMA.16816.F32 R36, R8.reuse, R12, R36 ;  /* 0x0000000c0824723c */ /* 0x040fe20000001824 */
[--C-:B------:R-:W-:Y:S01]  /*126a0*/  FFMA.FTZ R170, R195, UR4, -R106.reuse ;  /* 0x00000004c3aa7c23 */ /* 0x100fe2000801086a */
[--C-:B------:R-:W-:Y:S01]  /*126b0*/  FFMA.FTZ R195, R197, UR4, -R106.reuse ;  /* 0x00000004c5c37c23 */ /* 0x100fe2000801086a */
[----:B------:R-:W-:Y:S01]  /*126c0*/  FFMA.FTZ R178, R211, UR4, -R106 ;  /* 0x00000004d3b27c23 */ /* 0x000fe2000801086a */
[----:B------:R-:W-:Y:S01]  /*126d0*/  FFMA.FTZ R197, R199, UR4, -R124 ;  /* 0x00000004c7c57c23 */ /* 0x000fe2000801087c */
[----:B------:R-:W-:Y:S01]  /*126e0*/  MUFU.EX2 R119, R119 ;  /* 0x0000007700777308 */ /* 0x000fe20000000800 */
[C---:B------:R-:W-:Y:S01]  /*126f0*/  HMMA.16816.F32 R16, R8.reuse, R18, R156 ;  /* 0x000000120810723c */ /* 0x040fe2000000189c */
[----:B------:R-:W-:Y:S01]  /*12700*/  FFMA.FTZ R182, R207, UR4, -R106 ;  /* 0x00000004cfb67c23 */ /* 0x000fe2000801086a */
[--C-:B------:R-:W-:Y:S01]  /*12710*/  FFMA.FTZ R186, R189, UR4, -R124.reuse ;  /* 0x00000004bdba7c23 */ /* 0x100fe2000801087c */
[----:B------:R-:W-:Y:S01]  /*12720*/  FFMA.FTZ R192, R97, UR4, -R124 ;  /* 0x0000000461c07c23 */ /* 0x000fe2000801087c */
[----:B------:R-:W-:Y:S01]  /*12730*/  FFMA.FTZ R113, R248, R2, R113 ;  /* 0x00000002f8717223 */ /* 0x000fe20000010071 */
[----:B------:R-:W-:Y:S01]  /*12740*/  FADD.FTZ R120, R120, R125 ;  /* 0x0000007d78787221 */ /* 0x000fe20000010000 */
[C---:B------:R-:W-:Y:S01]  /*12750*/  HMMA.16816.F32 R4, R8.reuse, R6, R148 ;  /* 0x000000060804723c */ /* 0x040fe20000001894 */
[----:B------:R-:W4:Y:S01]  /*12760*/  MUFU.EX2 R114, R114 ;  /* 0x0000007200727308 */ /* 0x000f220000000800 */
[----:B-1----:R-:W1:Y:S01]  /*12770*/  LDSM.16.MT88.4 R44, [R233+0xa800] ;  /* 0x00a80000e92c783b */ /* 0x002e620000004200 */
[----:B---3--:R-:W-:Y:S01]  /*12780*/  F2FP.F16.F32.PACK_AB R51, R145, R152 ;  /* 0x000000989133723e */ /* 0x008fe200000000ff */
[----:B------:R-:W-:Y:S01]  /*12790*/  FFMA.FTZ R157, R176, UR4, -R106 ;  /* 0x00000004b09d7c23 */ /* 0x000fe2000801086a */
[----:B------:R-:W-:Y:S01]  /*127a0*/  FFMA.FTZ R156, R190, UR4, -R124 ;  /* 0x00000004be9c7c23 */ /* 0x000fe2000801087c */
[C---:B------:R-:W-:Y:S01]  /*127b0*/  HMMA.16816.F32 R12, R8.reuse, R14, R140 ;  /* 0x0000000e080c723c */ /* 0x040fe2000000188c */
[----:B------:R-:W-:Y:S01]  /*127c0*/  FFMA.FTZ R150, R194, UR4, -R106 ;  /* 0x00000004c2967c23 */ /* 0x000fe2000801086a */
[--C-:B------:R-:W-:Y:S01]  /*127d0*/  FFMA.FTZ R149, R184, UR4, -R124.reuse ;  /* 0x00000004b8957c23 */ /* 0x100fe2000801087c */
[----:B------:R3:W-:Y:S01]  /*127e0*/  MUFU.EX2 R140, R48 ;  /* 0x00000030008c7308 */ /* 0x0007e20000000800 */
[--C-:B------:R-:W-:Y:S01]  /*127f0*/  FFMA.FTZ R148, R198, UR4, -R124.reuse ;  /* 0x00000004c6947c23 */ /* 0x100fe2000801087c */
[----:B------:R-:W-:Y:S01]  /*12800*/  FFMA.FTZ R151, R180, UR4, -R124 ;  /* 0x00000004b4977c23 */ /* 0x000fe2000801087c */
[C---:B--2---:R-:W-:Y:S01]  /*12810*/  HMMA.16816.F32 R136, R8.reuse, R24, R136 ;  /* 0x000000180888723c */ /* 0x044fe20000001888 */
[----:B------:R-:W-:Y:S01]  /*12820*/  FFMA.FTZ R143, R208, UR4, -R106 ;  /* 0x00000004d08f7c23 */ /* 0x000fe2000801086a */
[--C-:B------:R-:W-:Y:S01]  /*12830*/  FFMA.FTZ R141, R196, UR4, -R124.reuse ;  /* 0x00000004c48d7c23 */ /* 0x100fe2000801087c */
[--C-:B------:R-:W-:Y:S01]  /*12840*/  FFMA.FTZ R142, R210, UR4, -R124.reuse ;  /* 0x00000004d28e7c23 */ /* 0x100fe2000801087c */
[--C-:B------:R-:W-:Y:S01]  /*12850*/  FFMA.FTZ R159, R174, UR4, -R124.reuse ;  /* 0x00000004ae9f7c23 */ /* 0x100fe2000801087c */
[----:B------:R-:W-:Y:S01]  /*12860*/  MUFU.EX2 R117, R117 ;  /* 0x0000007500757308 */ /* 0x000fe20000000800 */
[----:B------:R-:W-:Y:S01]  /*12870*/  HMMA.16816.F32 R132, R8, R26, R132 ;  /* 0x0000001a0884723c */ /* 0x000fe20000001884 */
[----:B------:R-:W2:Y:S01]  /*12880*/  LDSM.16.MT88.4 R8, [R232+0xa800] ;  /* 0x00a80000e808783b */ /* 0x000ea20000004200 */
[----:B------:R-:W-:Y:S01]  /*12890*/  FFMA.FTZ R158, R188, UR4, -R124 ;  /* 0x00000004bc9e7c23 */ /* 0x000fe2000801087c */
[--C-:B------:R-:W-:Y:S01]  /*128a0*/  FFMA.FTZ R176, R213, UR4, -R106.reuse ;  /* 0x00000004d5b07c23 */ /* 0x100fe2000801086a */
[--C-:B------:R-:W-:Y:S01]  /*128b0*/  FFMA.FTZ R184, R193, UR4, -R106.reuse ;  /* 0x00000004c1b87c23 */ /* 0x100fe2000801086a */
[----:B------:R-:W4:Y:S01]  /*128c0*/  LDSM.16.MT88.4 R24, [R237+0xb000] ;  /* 0x00b00000ed18783b */ /* 0x000f220000004200 */
[----:B------:R-:W-:Y:S01]  /*128d0*/  FFMA.FTZ R188, R101, UR4, -R106 ;  /* 0x0000000465bc7c23 */ /* 0x000fe2000801086a */
[----:B------:R-:W-:Y:S01]  /*128e0*/  MUFU.EX2 R112, R112 ;  /* 0x0000007000707308 */ /* 0x000fe20000000800 */
[----:B---3--:R-:W-:Y:S01]  /*128f0*/  F2FP.F16.F32.PACK_AB R48, R118, R123 ;  /* 0x0000007b7630723e */ /* 0x008fe200000000ff */
[--C-:B------:R-:W-:Y:S01]  /*12900*/  FFMA.FTZ R174, R249, UR4, -R124.reuse ;  /* 0x00000004f9ae7c23 */ /* 0x100fe2000801087c */
[----:B------:R-:W-:Y:S01]  /*12910*/  FFMA.FTZ R180, R209, UR4, -R124 ;  /* 0x00000004d1b47c23 */ /* 0x000fe2000801087c */
[--C-:B------:R-:W-:Y:S01]  /*12920*/  FFMA.FTZ R101, R167, UR4, -R106.reuse ;  /* 0x00000004a7657c23 */ /* 0x100fe2000801086a */
[----:B------:R-:W-:Y:S01]  /*12930*/  FFMA.FTZ R190, R95, UR4, -R106 ;  /* 0x000000045fbe7c23 */ /* 0x000fe2000801086a */
[--C-:B------:R-:W-:Y:S01]  /*12940*/  FFMA.FTZ R95, R165, UR4, -R124.reuse ;  /* 0x00000004a55f7c23 */ /* 0x100fe2000801087c */
[----:B------:R-:W-:Y:S01]  /*12950*/  FFMA.FTZ R194, R103, UR4, -R124 ;  /* 0x0000000467c27c23 */ /* 0x000fe2000801087c */
[C---:B------:R-:W-:Y:S01]  /*12960*/  HMMA.16816.F32 R20, R48.reuse, R32, R20 ;  /* 0x000000203014723c */ /* 0x040fe20000001814 */
[----:B------:R-:W-:Y:S01]  /*12970*/  MUFU.EX2 R143, R143 ;  /* 0x0000008f008f7308 */ /* 0x000fe20000000800 */
[----:B------:R-:W-:Y:S01]  /*12980*/  FADD.FTZ R113, R104, R113 ;  /* 0x0000007168717221 */ /* 0x000fe20000010000 */
[----:B------:R-:W-:Y:S01]  /*12990*/  FADD.FTZ R123, R123, R120 ;  /* 0x000000787b7b7221 */ /* 0x000fe20000010000 */
[--C-:B------:R-:W-:Y:S01]  /*129a0*/  FFMA.FTZ R58, R58, UR4, -R106.reuse ;  /* 0x000000043a3a7c23 */ /* 0x100fe2000801086a */
[--C-:B------:R-:W-:Y:S01]  /*129b0*/  FFMA.FTZ R61, R61, UR4, -R106.reuse ;  /* 0x000000043d3d7c23 */ /* 0x100fe2000801086a */
[C---:B------:R-:W-:Y:S01]  /*129c0*/  HMMA.16816.F32 R16, R48.reuse, R34, R16 ;  /* 0x000000223010723c */ /* 0x040fe20000001810 */
[----:B------:R-:W3:Y:S01]  /*129d0*/  LDSM.16.MT88.4 R32, [R234+0xb000] ;  /* 0x00b00000ea20783b */ /* 0x000ee20000004200 */
[----:B------:R-:W-:Y:S01]  /*129e0*/  FADD.FTZ R102, R102, R113 ;  /* 0x0000007166667221 */ /* 0x000fe20000010000 */
[----:B------:R-:W4:Y:S01]  /*129f0*/  MUFU.EX2 R144, R144 ;  /* 0x0000009000907308 */ /* 0x000f220000000800 */
[----:B------:R-:W-:Y:S01]  /*12a00*/  FADD.FTZ R118, R118, R123 ;  /* 0x0000007b76767221 */ /* 0x000fe20000010000 */
[----:B------:R-:W-:Y:S01]  /*12a10*/  FFMA.FTZ R56, R56, UR4, -R106 ;  /* 0x0000000438387c23 */ /* 0x000fe2000801086a */
[C---:B------:R-:W-:Y:S01]  /*12a20*/  HMMA.16816.F32 R28, R48.reuse, R40, R28 ;  /* 0x00000028301c723c */ /* 0x040fe2000000181c */
[----:B------:R-:W-:Y:S01]  /*12a30*/  FADD.FTZ R129, R129, R102 ;  /* 0x0000006681817221 */ /* 0x000fe20000010000 */
[----:B------:R-:W-:Y:S01]  /*12a40*/  FADD.FTZ R121, R121, R118 ;  /* 0x0000007679797221 */ /* 0x000fe20000010000 */
[--C-:B------:R-:W-:Y:S01]  /*12a50*/  FFMA.FTZ R57, R57, UR4, -R106.reuse ;  /* 0x0000000439397c23 */ /* 0x100fe2000801086a */
[--C-:B------:R-:W-:Y:S01]  /*12a60*/  FFMA.FTZ R55, R55, UR4, -R106.reuse ;  /* 0x0000000437377c23 */ /* 0x100fe2000801086a */
[----:B------:R-:W-:Y:S01]  /*12a70*/  MUFU.EX2 R146, R146 ;  /* 0x0000009200927308 */ /* 0x000fe20000000800 */
[C---:B------:R-:W-:Y:S01]  /*12a80*/  HMMA.16816.F32 R4, R48.reuse, R42, R4 ;  /* 0x0000002a3004723c */ /* 0x040fe20000001804 */
[----:B------:R-:W-:Y:S01]  /*12a90*/  LDSM.16.MT88.4 R40, [R233+0xb000] ;  /* 0x00b00000e928783b */ /* 0x000fe20000004200 */
[----:B------:R-:W-:Y:S01]  /*12aa0*/  FADD.FTZ R160, R160, R129 ;  /* 0x00000081a0a07221 */ /* 0x000fe20000010000 */
[----:B------:R-:W-:Y:S01]  /*12ab0*/  FADD.FTZ R116, R116, R121 ;  /* 0x0000007974747221 */ /* 0x000fe20000010000 */
[----:B------:R-:W-:Y:S01]  /*12ac0*/  FFMA.FTZ R53, R53, UR4, -R106 ;  /* 0x0000000435357c23 */ /* 0x000fe2000801086a */
[----:B------:R-:W-:Y:S01]  /*12ad0*/  FFMA.FTZ R252, R109, UR4, -R124 ;  /* 0x000000046dfc7c23 */ /* 0x000fe2000801087c */
[----:B-1----:R-:W-:Y:S01]  /*12ae0*/  HMMA.16816.F32 R36, R48, R44, R36 ;  /* 0x0000002c3024723c */ /* 0x002fe20000001824 */
[----:B------:R-:W1:Y:S01]  /*12af0*/  MUFU.EX2 R147, R147 ;  /* 0x0000009300937308 */ /* 0x000e620000000800 */
[----:B------:R-:W-:-:S04]  /*12b00*/  FADD.FTZ R153, R153, R160 ;  /* 0x000000a099997221 */ /* 0x000fc80000010000 */
[C---:B--2---:R-:W-:Y:S01]  /*12b10*/  HMMA.16816.F32 R136, R48.reuse, R8, R136 ;  /* 0x000000083088723c */ /* 0x044fe20000001888 */
[----:B----4-:R-:W-:Y:S01]  /*12b20*/  F2FP.F16.F32.PACK_AB R44, R114, R119 ;  /* 0x00000077722c723e */ /* 0x010fe200000000ff */
[----:B------:R-:W-:Y:S01]  /*12b30*/  FADD.FTZ R152, R152, R153 ;  /* 0x0000009998987221 */ /* 0x000fe20000010000 */
[----:B------:R-:W-:Y:S01]  /*12b40*/  F2FP.F16.F32.PACK_AB R45, R144, R143 ;  /* 0x0000008f902d723e */ /* 0x000fe200000000ff */
[----:B------:R-:W-:Y:S01]  /*12b50*/  MUFU.EX2 R115, R115 ;  /* 0x0000007300737308 */ /* 0x000fe20000000800 */
[----:B------:R-:W-:Y:S01]  /*12b60*/  FADD.FTZ R119, R119, R116 ;  /* 0x0000007477777221 */ /* 0x000fe20000010000 */
[----:B------:R-:W-:Y:S01]  /*12b70*/  HMMA.16816.F32 R132, R48, R10, R132 ;  /* 0x0000000a3084723c */ /* 0x000fe20000001884 */
[----:B------:R-:W2:Y:S01]  /*12b80*/  LDSM.16.MT88.4 R8, [R232+0xb000] ;  /* 0x00b00000e808783b */ /* 0x000ea20000004200 */
[----:B------:R-:W-:Y:S01]  /*12b90*/  FADD.FTZ R152, R145, R152 ;  /* 0x0000009891987221 */ /* 0x000fe20000010000 */
[----:B------:R-:W-:-:S03]  /*12ba0*/  FADD.FTZ R114, R114, R119 ;  /* 0x0000007772727221 */ /* 0x000fc60000010000 */
[----:B------:R-:W-:Y:S01]  /*12bb0*/  HMMA.16816.F32 R12, R48, R46, R12 ;  /* 0x0000002e300c723c */ /* 0x000fe2000000180c */
[----:B------:R-:W4:Y:S01]  /*12bc0*/  MUFU.EX2 R110, R110 ;  /* 0x0000006e006e7308 */ /* 0x000f220000000800 */
[----:B------:R-:W-:-:S04]  /*12bd0*/  FADD.FTZ R143, R143, R152 ;  /* 0x000000988f8f7221 */ /* 0x000fc80000010000 */
[----:B------:R-:W-:Y:S01]  /*12be0*/  FADD.FTZ R143, R144, R143 ;  /* 0x0000008f908f7221 */ /* 0x000fe20000010000 */
[----:B------:R-:W-:Y:S01]  /*12bf0*/  F2FP.F16.F32.PACK_AB R46, R112, R117 ;  /* 0x00000075702e723e */ /* 0x000fe200000000ff */
[----:B------:R-:W-:Y:S01]  /*12c00*/  FADD.FTZ R117, R117, R114 ;  /* 0x0000007275757221 */ /* 0x000fe20000010000 */
[----:B-1----:R-:W-:Y:S01]  /*12c10*/  F2FP.F16.F32.PACK_AB R47, R147, R146 ;  /* 0x00000092932f723e */ /* 0x002fe200000000ff */
[----:B------:R-:W-:Y:S01]  /*12c20*/  MUFU.EX2 R108, R108 ;  /* 0x0000006c006c7308 */ /* 0x000fe20000000800 */
[----:B------:R-:W-:Y:S01]  /*12c30*/  FADD.FTZ R146, R146, R143 ;  /* 0x0000008f92927221 */ /* 0x000fe20000010000 */
[----:B------:R-:W-:-:S03]  /*12c40*/  FADD.FTZ R112, R112, R117 ;  /* 0x0000007570707221 */ /* 0x000fc60000010000 */
[----:B------:R-:W-:Y:S01]  /*12c50*/  FADD.FTZ R147, R147, R146 ;  /* 0x0000009293937221 */ /* 0x000fe20000010000 */
[C---:B------:R-:W-:Y:S02]  /*12c60*/  HMMA.16816.F32 R20, R44.reuse, R24, R20 ;  /* 0x000000182c14723c */ /* 0x040fe40000001814 */
[----:B------:R-:W1:Y:S01]  /*12c70*/  MUFU.EX2 R131, R131 ;  /* 0x0000008300837308 */ /* 0x000e620000000800 */
[C---:B----4-:R-:W-:Y:S01]  /*12c80*/  F2FP.F16.F32.PACK_AB R48, R110.reuse, R115 ;  /* 0x000000736e30723e */ /* 0x050fe200000000ff */
[----:B------:R-:W-:Y:S02]  /*12c90*/  FADD.FTZ R115, R115, R112 ;  /* 0x0000007073737221 */ /* 0x000fe40000010000 */
[C---:B------:R-:W-:Y:S01]  /*12ca0*/  HMMA.16816.F32 R16, R44.reuse, R26, R16 ;  /* 0x0000001a2c10723c */ /* 0x040fe20000001810 */
[----:B------:R-:W4:Y:S01]  /*12cb0*/  LDSM.16.MT88.4 R24, [R237+0xb800] ;  /* 0x00b80000ed18783b */ /* 0x000f220000004200 */
[----:B------:R-:W-:Y:S02]  /*12cc0*/  FADD.FTZ R115, R110, R115 ;  /* 0x000000736e737221 */ /* 0x000fe40000010000 */
[----:B------:R-:W-:Y:S02]  /*12cd0*/  MUFU.EX2 R150, R150 ;  /* 0x0000009600967308 */ /* 0x000fe40000000800 */
[C---:B---3--:R-:W-:Y:S06]  /*12ce0*/  HMMA.16816.F32 R28, R44.reuse, R32, R28 ;  /* 0x000000202c1c723c */ /* 0x048fec000000181c */
[----:B------:R-:W3:Y:S01]  /*12cf0*/  MUFU.EX2 R155, R155 ;  /* 0x0000009b009b7308 */ /* 0x000ee20000000800 */
[----:B--2---:R-:W-:Y:S01]  /*12d00*/  HMMA.16816.F32 R136, R44, R8, R136 ;  /* 0x000000082c88723c */ /* 0x004fe20000001888 */
[----:B-1----:R-:W-:Y:S01]  /*12d10*/  F2FP.F16.F32.PACK_AB R50, R131, R108 ;  /* 0x0000006c8332723e */ /* 0x002fe200000000ff */
[----:B------:R-:W-:-:S04]  /*12d20*/  FADD.FTZ R108, R108, R115 ;  /* 0x000000736c6c7221 */ /* 0x000fc80000010000 */
[----:B------:R-:W-:Y:S01]  /*12d30*/  HMMA.16816.F32 R132, R44, R10, R132 ;  /* 0x0000000a2c84723c */ /* 0x000fe20000001884 */
[----:B------:R-:W1:Y:S01]  /*12d40*/  LDSM.16.MT88.4 R8, [R232+0xb800] ;  /* 0x00b80000e808783b */ /* 0x000e620000004200 */
[----:B------:R-:W-:Y:S01]  /*12d50*/  MUFU.EX2 R154, R154 ;  /* 0x0000009a009a7308 */ /* 0x000fe20000000800 */
[----:B------:R-:W-:-:S03]  /*12d60*/  FADD.FTZ R131, R131, R108 ;  /* 0x0000006c83837221 */ /* 0x000fc60000010000 */
[C---:B------:R-:W-:Y:S01]  /*12d70*/  HMMA.16816.F32 R4, R44.reuse, R34, R4 ;  /* 0x000000222c04723c */ /* 0x040fe20000001804 */
[----:B------:R-:W2:Y:S03]  /*12d80*/  LDSM.16.MT88.4 R32, [R234+0xb800] ;  /* 0x00b80000ea20783b */ /* 0x000ea60000004200 */
[----:B------:R-:W4:Y:S01]  /*12d90*/  MUFU.EX2 R157, R157 ;  /* 0x0000009d009d7308 */ /* 0x000f220000000800 */
[----:B---3--:R-:W-:Y:S01]  /*12da0*/  F2FP.F16.F32.PACK_AB R49, R155, R150 ;  /* 0x000000969b31723e */ /* 0x008fe200000000ff */
[----:B------:R-:W-:Y:S01]  /*12db0*/  HMMA.16816.F32 R36, R44, R40, R36 ;  /* 0x000000282c24723c */ /* 0x000fe20000001824 */
[----:B------:R-:W-:-:S04]  /*12dc0*/  FADD.FTZ R150, R150, R147 ;  /* 0x0000009396967221 */ /* 0x000fc80000010000 */
[----:B------:R-:W-:Y:S01]  /*12dd0*/  FADD.FTZ R155, R155, R150 ;  /* 0x000000969b9b7221 */ /* 0x000fe20000010000 */
[----:B------:R-:W-:Y:S01]  /*12de0*/  HMMA.16816.F32 R12, R44, R42, R12 ;  /* 0x0000002a2c0c723c */ /* 0x000fe2000000180c */
[----:B------:R-:W3:Y:S01]  /*12df0*/  LDSM.16.MT88.4 R40, [R233+0xb800] ;  /* 0x00b80000e928783b */ /* 0x000ee20000004200 */
[----:B------:R-:W1:Y:S01]  /*12e00*/  MUFU.EX2 R0, R0 ;  /* 0x0000000000007308 */ /* 0x000e620000000800 */
[----:B----4-:R-:W-:-:S07]  /*12e10*/  F2FP.F16.F32.PACK_AB R51, R157, R154 ;  /* 0x0000009a9d33723e */ /* 0x010fce00000000ff */
[----:B------:R-:W4:Y:S01]  /*12e20*/  MUFU.EX2 R141, R141 ;  /* 0x0000008d008d7308 */ /* 0x000f220000000800 */
[----:B------:R-:W-:-:S04]  /*12e30*/  FADD.FTZ R154, R154, R155 ;  /* 0x0000009b9a9a7221 */ /* 0x000fc80000010000 */
[----:B------:R-:W-:Y:S01]  /*12e40*/  FADD.FTZ R157, R157, R154 ;  /* 0x0000009a9d9d7221 */ /* 0x000fe20000010000 */
[C---:B------:R-:W-:Y:S02]  /*12e50*/  HMMA.16816.F32 R20, R48.reuse, R24, R20 ;  /* 0x000000183014723c */ /* 0x040fe40000001814 */
[----:B------:R-:W-:Y:S01]  /*12e60*/  MUFU.EX2 R162, R162 ;  /* 0x000000a200a27308 */ /* 0x000fe20000000800 */
[C---:B-1----:R-:W-:Y:S01]  /*12e70*/  F2FP.F16.F32.PACK_AB R44, R161.reuse, R0 ;  /* 0x00000000a12c723e */ /* 0x042fe200000000ff */
[----:B------:R-:W-:Y:S02]  /*12e80*/  FADD.FTZ R0, R0, R131 ;  /* 0x0000008300007221 */ /* 0x000fe40000010000 */
[C---:B------:R-:W-:Y:S01]  /*12e90*/  HMMA.16816.F32 R16, R48.reuse, R26, R16 ;  /* 0x0000001a3010723c */ /* 0x040fe20000001810 */
[----:B------:R-:W1:Y:S01]  /*12ea0*/  LDSM.16.MT88.4 R24, [R237+0xc000] ;  /* 0x00c00000ed18783b */ /* 0x000e620000004200 */
[----:B------:R-:W-:Y:S02]  /*12eb0*/  FADD.FTZ R161, R161, R0 ;  /* 0x00000000a1a17221 */ /* 0x000fe40000010000 */
[----:B------:R-:W3:Y:S01]  /*12ec0*/  MUFU.EX2 R163, R163 ;  /* 0x000000a300a37308 */ /* 0x000ee20000000800 */
[----:B----4-:R-:W-:Y:S01]  /*12ed0*/  F2FP.F16.F32.PACK_AB R46, R141, R140 ;  /* 0x0000008c8d2e723e */ /* 0x010fe200000000ff */
[----:B------:R-:W-:Y:S01]  /*12ee0*/  HMMA.16816.F32 R136, R48, R8, R136 ;  /* 0x000000083088723c */ /* 0x000fe20000001888 */
[----:B------:R-:W-:-:S04]  /*12ef0*/  FADD.FTZ R140, R140, R161 ;  /* 0x000000a18c8c7221 */ /* 0x000fc80000010000 */
[----:B------:R-:W-:Y:S01]  /*12f00*/  FADD.FTZ R141, R141, R140 ;  /* 0x0000008c8d8d7221 */ /* 0x000fe20000010000 */
[C---:B------:R-:W-:Y:S01]  /*12f10*/  HMMA.16816.F32 R132, R48.reuse, R10, R132 ;  /* 0x0000000a3084723c */ /* 0x040fe20000001884 */
[----:B------:R-:W4:Y:S01]  /*12f20*/  LDSM.16.MT88.4 R8, [R232+0xc000] ;  /* 0x00c00000e808783b */ /* 0x000f220000004200 */
[----:B------:R-:W-:Y:S04]  /*12f30*/  MUFU.EX2 R164, R164 ;  /* 0x000000a400a47308 */ /* 0x000fe80000000800 */
[----:B--2---:R-:W-:Y:S01]  /*12f40*/  HMMA.16816.F32 R28, R48, R32, R28 ;  /* 0x00000020301c723c */ /* 0x004fe2000000181c */
[----:B---3--:R-:W-:-:S03]  /*12f50*/  F2FP.F16.F32.PACK_AB R45, R163, R162 ;  /* 0x000000a2a32d723e */ /* 0x008fc600000000ff */
[----:B------:R-:W2:Y:S01]  /*12f60*/  MUFU.EX2 R183, R183 ;  /* 0x000000b700b77308 */ /* 0x000ea20000000800 */
[----:B------:R-:W-:Y:S01]  /*12f70*/  FADD.FTZ R162, R162, R157 ;  /* 0x0000009da2a27221 */ /* 0x000fe20000010000 */
[----:B------:R-:W-:Y:S01]  /*12f80*/  HMMA.16816.F32 R4, R48, R34, R4 ;  /* 0x000000223004723c */ /* 0x000fe20000001804 */
[----:B------:R-:W3:Y:S02]  /*12f90*/  LDSM.16.MT88.4 R32, [R234+0xc000] ;  /* 0x00c00000ea20783b */ /* 0x000ee40000004200 */
[----:B------:R-:W-:-:S03]  /*12fa0*/  FADD.FTZ R163, R163, R162 ;  /* 0x000000a2a3a37221 */ /* 0x000fc60000010000 */
[C---:B------:R-:W-:Y:S01]  /*12fb0*/  HMMA.16816.F32 R36, R48.reuse, R40, R36 ;  /* 0x000000283024723c */ /* 0x040fe20000001824 */
[----:B------:R-:W-:Y:S05]  /*12fc0*/  MUFU.EX2 R142, R142 ;  /* 0x0000008e008e7308 */ /* 0x000fea0000000800 */
[----:B------:R-:W-:Y:S01]  /*12fd0*/  HMMA.16816.F32 R12, R48, R42, R12 ;  /* 0x0000002a300c723c */ /* 0x000fe2000000180c */
[----:B------:R-:W3:Y:S01]  /*12fe0*/  LDSM.16.MT88.4 R40, [R233+0xc000] ;  /* 0x00c00000e928783b */ /* 0x000ee20000004200 */
[----:B--2---:R-:W-:Y:S01]  /*12ff0*/  F2FP.F16.F32.PACK_AB R47, R183, R164 ;  /* 0x000000a4b72f723e */ /* 0x004fe200000000ff */
[----:B------:R-:W2:Y:S01]  /*13000*/  MUFU.EX2 R149, R149 ;  /* 0x0000009500957308 */ /* 0x000ea20000000800 */
[----:B------:R-:W-:-:S04]  /*13010*/  FADD.FTZ R164, R164, R163 ;  /* 0x000000a3a4a47221 */ /* 0x000fc80000010000 */
[----:B------:R-:W-:Y:S01]  /*13020*/  FADD.FTZ R183, R183, R164 ;  /* 0x000000a4b7b77221 */ /* 0x000fe20000010000 */
[C---:B-1----:R-:W-:Y:S02]  /*13030*/  HMMA.16816.F32 R20, R44.reuse, R24, R20 ;  /* 0x000000182c14723c */ /* 0x042fe40000001814 */
[----:B------:R-:W-:Y:S04]  /*13040*/  MUFU.EX2 R148, R148 ;  /* 0x0000009400947308 */ /* 0x000fe80000000800 */
[C---:B------:R-:W-:Y:S01]  /*13050*/  HMMA.16816.F32 R16, R44.reuse, R26, R16 ;  /* 0x0000001a2c10723c */ /* 0x040fe20000001810 */
[----:B------:R-:W1:Y:S03]  /*13060*/  LDSM.16.MT88.4 R24, [R237+0xc800] ;  /* 0x00c80000ed18783b */ /* 0x000e660000004200 */
[----:B------:R-:W3:Y:S01]  /*13070*/  MUFU.EX2 R151, R151 ;  /* 0x0000009700977308 */ /* 0x000ee20000000800 */
[----:B--2---:R-:W-:Y:S01]  /*13080*/  F2FP.F16.F32.PACK_AB R48, R149, R142 ;  /* 0x0000008e9530723e */ /* 0x004fe200000000ff */
[----:B----4-:R-:W-:Y:S01]  /*13090*/  HMMA.16816.F32 R136, R44, R8, R136 ;  /* 0x000000082c88723c */ /* 0x010fe20000001888 */
[----:B------:R-:W-:-:S04]  /*130a0*/  FADD.FTZ R142, R142, R141 ;  /* 0x0000008d8e8e7221 */ /* 0x000fc80000010000 */
[----:B------:R-:W-:Y:S01]  /*130b0*/  FADD.FTZ R149, R149, R142 ;  /* 0x0000008e95957221 */ /* 0x000fe20000010000 */
[C---:B------:R-:W-:Y:S01]  /*130c0*/  HMMA.16816.F32 R132, R44.reuse, R10, R132 ;  /* 0x0000000a2c84723c */ /* 0x040fe20000001884 */
[----:B------:R-:W2:Y:S01]  /*130d0*/  LDSM.16.MT88.4 R8, [R232+0xc800] ;  /* 0x00c80000e808783b */ /* 0x000ea20000004200 */
[----:B------:R-:W-:Y:S03]  /*130e0*/  MUFU.EX2 R168, R168 ;  /* 0x000000a800a87308 */ /* 0x000fe60000000800 */
[----:B------:R-:W-:Y:S01]  /*130f0*/  LDSM.16.MT88.4 R140, [R233+0x11800] ;  /* 0x01180000e98c783b */ /* 0x000fe20000004200 */
[----:B---3--:R-:W-:Y:S01]  /*13100*/  HMMA.16816.F32 R28, R44, R32, R28 ;  /* 0x000000202c1c723c */ /* 0x008fe2000000181c */
[----:B------:R-:W-:-:S03]  /*13110*/  F2FP.F16.F32.PACK_AB R50, R151, R148 ;  /* 0x000000949732723e */ /* 0x000fc600000000ff */
[----:B------:R-:W3:Y:S01]  /*13120*/  MUFU.EX2 R191, R191 ;  /* 0x000000bf00bf7308 */ /* 0x000ee20000000800 */
[----:B------:R-:W-:Y:S01]  /*13130*/  FADD.FTZ R148, R148, R149 ;  /* 0x0000009594947221 */ /* 0x000fe20000010000 */
[----:B------:R-:W-:Y:S01]  /*13140*/  HMMA.16816.F32 R4, R44, R34, R4 ;  /* 0x000000222c04723c */ /* 0x000fe20000001804 */
[----:B------:R-:W4:Y:S02]  /*13150*/  LDSM.16.MT88.4 R32, [R234+0xc800] ;  /* 0x00c80000ea20783b */ /* 0x000f240000004200 */
[----:B------:R-:W-:-:S03]  /*13160*/  FADD.FTZ R151, R151, R148 ;  /* 0x0000009497977221 */ /* 0x000fc60000010000 */
[----:B------:R-:W-:Y:S01]  /*13170*/  MUFU.EX2 R170, R170 ;  /* 0x000000aa00aa7308 */ /* 0x000fe20000000800 */
[C---:B------:R-:W-:Y:S06]  /*13180*/  HMMA.16816.F32 R36, R44.reuse, R40, R36 ;  /* 0x000000282c24723c */ /* 0x040fec0000001824 */
[----:B------:R-:W-:Y:S01]  /*13190*/  HMMA.16816.F32 R12, R44, R42, R12 ;  /* 0x0000002a2c0c723c */ /* 0x000fe2000000180c */
[----:B------:R-:W1:Y:S01]  /*131a0*/  MUFU.EX2 R195, R195 ;  /* 0x000000c300c37308 */ /* 0x000e620000000800 */
[----:B------:R-:W4:Y:S01]  /*131b0*/  LDSM.16.MT88.4 R40, [R233+0xc800] ;  /* 0x00c80000e928783b */ /* 0x000f220000004200 */
[----:B---3--:R-:W-:Y:S01]  /*131c0*/  F2FP.F16.F32.PACK_AB R49, R191, R168 ;  /* 0x000000a8bf31723e */ /* 0x008fe200000000ff */
[----:B------:R-:W-:-:S04]  /*131d0*/  FADD.FTZ R168, R168, R183 ;  /* 0x000000b7a8a87221 */ /* 0x000fc80000010000 */
[----:B------:R-:W-:Y:S01]  /*131e0*/  FADD.FTZ R191, R191, R168 ;  /* 0x000000a8bfbf7221 */ /* 0x000fe20000010000 */
[----:B------:R-:W-:Y:S08]  /*131f0*/  MUFU.EX2 R156, R156 ;  /* 0x0000009c009c7308 */ /* 0x000ff00000000800 */
[----:B------:R-:W3:Y:S01]  /*13200*/  MUFU.EX2 R159, R159 ;  /* 0x0000009f009f7308 */ /* 0x000ee20000000800 */
[----:B-1----:R-:W-:Y:S01]  /*13210*/  F2FP.F16.F32.PACK_AB R51, R195, R170 ;  /* 0x000000aac333723e */ /* 0x002fe200000000ff */
[----:B------:R-:W-:-:S04]  /*13220*/  FADD.FTZ R170, R170, R191 ;  /* 0x000000bfaaaa7221 */ /* 0x000fc80000010000 */
[----:B------:R-:W-:Y:S02]  /*13230*/  FADD.FTZ R195, R195, R170 ;  /* 0x000000aac3c37221 */ /* 0x000fe40000010000 */
[C---:B------:R-:W-:Y:S01]  /*13240*/  HMMA.16816.F32 R20, R48.reuse, R24, R20 ;  /* 0x000000183014723c */ /* 0x040fe20000001814 */
[----:B------:R-:W-:Y:S05]  /*13250*/  MUFU.EX2 R158, R158 ;  /* 0x0000009e009e7308 */ /* 0x000fea0000000800 */
[C---:B------:R-:W-:Y:S01]  /*13260*/  HMMA.16816.F32 R16, R48.reuse, R26, R16 ;  /* 0x0000001a3010723c */ /* 0x040fe20000001810 */
[----:B------:R-:W1:Y:S02]  /*13270*/  LDSM.16.MT88.4 R24, [R237+0xd000] ;  /* 0x00d00000ed18783b */ /* 0x000e640000004200 */
[----:B------:R-:W4:Y:S01]  /*13280*/  MUFU.EX2 R185, R185 ;  /* 0x000000b900b97308 */ /* 0x000f220000000800 */
[C---:B---3--:R-:W-:Y:S01]  /*13290*/  F2FP.F16.F32.PACK_AB R44, R159.reuse, R156 ;  /* 0x0000009c9f2c723e */ /* 0x048fe200000000ff */
[----:B------:R-:W-:Y:S01]  /*132a0*/  FADD.FTZ R156, R156, R151 ;  /* 0x000000979c9c7221 */ /* 0x000fe20000010000 */
[----:B--2---:R-:W-:Y:S01]  /*132b0*/  HMMA.16816.F32 R136, R48, R8, R136 ;  /* 0x000000083088723c */ /* 0x004fe20000001888 */
[----:B------:R-:W-:Y:S02]  /*132c0*/  LDSM.16.MT88.4 R148, [R234+0x11800] ;  /* 0x01180000ea94783b */ /* 0x000fe40000004200 */
[----:B------:R-:W-:-:S02]  /*132d0*/  FADD.FTZ R159, R159, R156 ;  /* 0x0000009c9f9f7221 */ /* 0x000fc40000010000 */
[----:B------:R-:W-:Y:S01]  /*132e0*/  MUFU.EX2 R176, R176 ;  /* 0x000000b000b07308 */ /* 0x000fe20000000800 */
[C---:B------:R-:W-:Y:S01]  /*132f0*/  HMMA.16816.F32 R132, R48.reuse, R10, R132 ;  /* 0x0000000a3084723c */ /* 0x040fe20000001884 */
[----:B------:R-:W2:Y:S05]  /*13300*/  LDSM.16.MT88.4 R8, [R232+0xd000] ;  /* 0x00d00000e808783b */ /* 0x000eaa0000004200 */
[----:B----4-:R-:W-:Y:S01]  /*13310*/  HMMA.16816.F32 R28, R48, R32, R28 ;  /* 0x00000020301c723c */ /* 0x010fe2000000181c */
[----:B------:R-:W3:Y:S01]  /*13320*/  MUFU.EX2 R179, R179 ;  /* 0x000000b300b37308 */ /* 0x000ee20000000800 */
[----:B------:R-:W-:Y:S01]  /*13330*/  F2FP.F16.F32.PACK_AB R46, R185, R158 ;  /* 0x0000009eb92e723e */ /* 0x000fe200000000ff */
[----:B------:R-:W-:-:S03]  /*13340*/  FADD.FTZ R158, R158, R159 ;  /* 0x0000009f9e9e7221 */ /* 0x000fc60000010000 */
[C---:B------:R-:W-:Y:S01]  /*13350*/  HMMA.16816.F32 R4, R48.reuse, R34, R4 ;  /* 0x000000223004723c */ /* 0x040fe20000001804 */
[----:B------:R-:W4:Y:S01]  /*13360*/  LDSM.16.MT88.4 R32, [R234+0xd000] ;  /* 0x00d00000ea20783b */ /* 0x000f220000004200 */
[----:B------:R-:W-:Y:S01]  /*13370*/  FADD.FTZ R185, R185, R158 ;  /* 0x0000009eb9b97221 */ /* 0x000fe20000010000 */
[----:B------:R-:W-:Y:S02]  /*13380*/  MUFU.EX2 R178, R178 ;  /* 0x000000b200b27308 */ /* 0x000fe40000000800 */
[----:B------:R-:W-:Y:S01]  /*13390*/  LDSM.16.MT88.4 R156, [R237+0x11800] ;  /* 0x01180000ed9c783b */ /* 0x000fe20000004200 */
[C---:B------:R-:W-:Y:S05]  /*133a0*/  HMMA.16816.F32 R36, R48.reuse, R40, R36 ;  /* 0x000000283024723c */ /* 0x040fea0000001824 */
[----:B------:R-:W1:Y:S01]  /*133b0*/  MUFU.EX2 R175, R175 ;  /* 0x000000af00af7308 */ /* 0x000e620000000800 */
[----:B------:R-:W-:Y:S01]  /*133c0*/  HMMA.16816.F32 R12, R48, R42, R12 ;  /* 0x0000002a300c723c */ /* 0x000fe2000000180c */
[----:B------:R-:W4:Y:S01]  /*133d0*/  LDSM.16.MT88.4 R40, [R233+0xd000] ;  /* 0x00d00000e928783b */ /* 0x000f220000004200 */
[----:B---3--:R-:W-:Y:S01]  /*133e0*/  F2FP.F16.F32.PACK_AB R45, R179, R176 ;  /* 0x000000b0b32d723e */ /* 0x008fe200000000ff */
[----:B------:R-:W-:-:S04]  /*133f0*/  FADD.FTZ R176, R176, R195 ;  /* 0x000000c3b0b07221 */ /* 0x000fc80000010000 */
[----:B------:R-:W-:Y:S01]  /*13400*/  MUFU.EX2 R166, R166 ;  /* 0x000000a600a67308 */ /* 0x000fe20000000800 */
[----:B------:R-:W-:-:S07]  /*13410*/  FADD.FTZ R179, R179, R176 ;  /* 0x000000b0b3b37221 */ /* 0x000fce0000010000 */
        /* <DEDUP_REMOVED lines=11> */
[----:B--2---:R-:W-:Y:S03]  /*134d0*/  HMMA.16816.F32 R136, R44, R8, R136 ;  /* 0x000000082c88723c */ /* 0x004fe60000001888 */
        /* <DEDUP_REMOVED lines=11> */
[----:B------:R-:W-:Y:S03]  /*13590*/  MUFU.EX2 R184, R184 ;  /* 0x000000b800b87308 */ /* 0x000fe60000000800 */
        /* <DEDUP_REMOVED lines=10> */
[----:B------:R-:W-:-:S06]  /*13640*/  FADD.FTZ R184, R184, R169 ;  /* 0x000000a9b8b87221 */ /* 0x000fcc0000010000 */
        /* <DEDUP_REMOVED lines=24> */
[----:B---3--:R-:W-:-:S05]  /*137d0*/  F2FP.F16.F32.PACK_AB R45, R188, R171 ;  /* 0x000000abbc2d723e */ /* 0x008fca00000000ff */
[----:B------:R-:W-:Y:S08]  /*137e0*/  MUFU.EX2 R186, R186 ;  /* 0x000000ba00ba7308 */ /* 0x000ff00000000800 */
[----:B------:R-:W3:Y:S01]  /*137f0*/  MUFU.EX2 R99, R99 ;  /* 0x0000006300637308 */ /* 0x000ee20000000800 */
[----:B-1----:R-:W-:-:S07]  /*13800*/  F2FP.F16.F32.PACK_AB R47, R190, R101 ;  /* 0x00000065be2f723e */ /* 0x002fce00000000ff */
        /* <DEDUP_REMOVED lines=60> */
[----:B------:R-:W-:Y:S03]  /*13bd0*/  MUFU.EX2 R81, R81 ;  /* 0x0000005100517308 */ /* 0x000fe60000000800 */
[C---:B--2---:R-:W-:Y:S05]  /*13be0*/  HMMA.16816.F32 R136, R44.reuse, R8, R136 ;  /* 0x000000082c88723c */ /* 0x044fea0000001888 */
[----:B------:R-:W-:Y:S01]  /*13bf0*/  MUFU.EX2 R74, R74 ;  /* 0x0000004a004a7308 */ /* 0x000fe20000000800 */
[C---:B------:R-:W-:Y:S01]  /*13c00*/  HMMA.16816.F32 R132, R44.reuse, R10, R132 ;  /* 0x0000000a2c84723c */ /* 0x040fe20000001884 */
[----:B------:R-:W2:Y:S05]  /*13c10*/  LDSM.16.MT88.4 R8, [R232+0xf800] ;  /* 0x00f80000e808783b */ /* 0x000eaa0000004200 */
[C---:B----4-:R-:W-:Y:S01]  /*13c20*/  HMMA.16816.F32 R28, R44.reuse, R32, R28 ;  /* 0x000000202c1c723c */ /* 0x050fe2000000181c */
[----:B------:R-:W4:Y:S05]  /*13c30*/  MUFU.EX2 R77, R77 ;  /* 0x0000004d004d7308 */ /* 0x000f2a0000000800 */
[C---:B------:R-:W-:Y:S01]  /*13c40*/  HMMA.16816.F32 R4, R44.reuse, R34, R4 ;  /* 0x000000222c04723c */ /* 0x040fe20000001804 */
[----:B------:R-:W2:Y:S02]  /*13c50*/  LDSM.16.MT88.4 R32, [R234+0xf800] ;  /* 0x00f80000ea20783b */ /* 0x000ea40000004200 */
[----:B------:R-:W-:Y:S03]  /*13c60*/  MUFU.EX2 R72, R72 ;  /* 0x0000004800487308 */ /* 0x000fe60000000800 */
[C---:B------:R-:W-:Y:S05]  /*13c70*/  HMMA.16816.F32 R36, R44.reuse, R40, R36 ;  /* 0x000000282c24723c */ /* 0x040fea0000001824 */
[----:B------:R-:W1:Y:S01]  /*13c80*/  MUFU.EX2 R73, R73 ;  /* 0x0000004900497308 */ /* 0x000e620000000800 */
[----:B------:R-:W-:Y:S01]  /*13c90*/  HMMA.16816.F32 R12, R44, R42, R12 ;  /* 0x0000002a2c0c723c */ /* 0x000fe2000000180c */
[----:B------:R-:W2:Y:S06]  /*13ca0*/  LDSM.16.MT88.4 R40, [R233+0xf800] ;  /* 0x00f80000e928783b */ /* 0x000eac0000004200 */
[----:B---3--:R-:W-:Y:S01]  /*13cb0*/  F2FP.F16.F32.PACK_AB R44, R83, R84 ;  /* 0x00000054532c723e */ /* 0x008fe200000000ff */
[----:B------:R-:W-:Y:S01]  /*13cc0*/  MUFU.EX2 R92, R92 ;  /* 0x0000005c005c7308 */ /* 0x000fe20000000800 */
[----:B----4-:R-:W-:Y:S01]  /*13cd0*/  F2FP.F16.F32.PACK_AB R45, R77, R74 ;  /* 0x0000004a4d2d723e */ /* 0x010fe200000000ff */
[----:B------:R-:W-:Y:S01]  /*13ce0*/  FADD.FTZ R84, R84, R91 ;  /* 0x0000005b54547221 */ /* 0x000fe20000010000 */
[----:B------:R-:W-:-:S03]  /*13cf0*/  F2FP.F16.F32.PACK_AB R46, R81, R76 ;  /* 0x0000004c512e723e */ /* 0x000fc600000000ff */
[----:B------:R-:W-:Y:S01]  /*13d00*/  FADD.FTZ R83, R83, R84 ;  /* 0x0000005453537221 */ /* 0x000fe20000010000 */
[----:B-1----:R-:W-:Y:S01]  /*13d10*/  F2FP.F16.F32.PACK_AB R47, R73, R72 ;  /* 0x00000048492f723e */ /* 0x002fe200000000ff */
[----:B------:R-:W1:Y:S02]  /*13d20*/  MUFU.EX2 R87, R87 ;  /* 0x0000005700577308 */ /* 0x000e640000000800 */
[----:B------:R-:W-:-:S04]  /*13d30*/  FADD.FTZ R76, R76, R83 ;  /* 0x000000534c4c7221 */ /* 0x000fc80000010000 */
[----:B------:R-:W-:Y:S01]  /*13d40*/  FADD.FTZ R81, R81, R76 ;  /* 0x0000004c51517221 */ /* 0x000fe20000010000 */
[C---:B------:R-:W-:Y:S01]  /*13d50*/  HMMA.16816.F32 R20, R44.reuse, R24, R20 ;  /* 0x000000182c14723c */ /* 0x040fe20000001814 */
[----:B------:R-:W-:Y:S05]  /*13d60*/  MUFU.EX2 R2, R78 ;  /* 0x0000004e00027308 */ /* 0x000fea0000000800 */
[----:B------:R-:W-:Y:S01]  /*13d70*/  HMMA.16816.F32 R16, R44, R26, R16 ;  /* 0x0000001a2c10723c */ /* 0x000fe20000001810 */
[----:B------:R-:W3:Y:S02]  /*13d80*/  LDSM.16.MT88.4 R24, [R237+0x10000] ;  /* 0x01000000ed18783b */ /* 0x000ee40000004200 */
[----:B------:R-:W4:Y:S01]  /*13d90*/  MUFU.EX2 R75, R75 ;  /* 0x0000004b004b7308 */ /* 0x000f220000000800 */
[----:B-1----:R-:W-:-:S02]  /*13da0*/  F2FP.F16.F32.PACK_AB R48, R87, R92 ;  /* 0x0000005c5730723e */ /* 0x002fc400000000ff */
[----:B--2---:R-:W-:Y:S01]  /*13db0*/  HMMA.16816.F32 R136, R44, R8, R136 ;  /* 0x000000082c88723c */ /* 0x004fe20000001888 */
[----:B------:R-:W-:-:S04]  /*13dc0*/  FADD.FTZ R92, R92, R81 ;  /* 0x000000515c5c7221 */ /* 0x000fc80000010000 */
[----:B------:R-:W-:Y:S01]  /*13dd0*/  FADD.FTZ R87, R87, R92 ;  /* 0x0000005c57577221 */ /* 0x000fe20000010000 */
[C---:B------:R-:W-:Y:S01]  /*13de0*/  HMMA.16816.F32 R132, R44.reuse, R10, R132 ;  /* 0x0000000a2c84723c */ /* 0x040fe20000001884 */
[----:B------:R-:W1:Y:S01]  /*13df0*/  LDSM.16.MT88.4 R8, [R232+0x10000] ;  /* 0x01000000e808783b */ /* 0x000e620000004200 */
[----:B------:R-:W-:Y:S04]  /*13e00*/  MUFU.EX2 R68, R68 ;  /* 0x0000004400447308 */ /* 0x000fe80000000800 */
[----:B------:R-:W-:Y:S01]  /*13e10*/  HMMA.16816.F32 R28, R44, R32, R28 ;  /* 0x000000202c1c723c */ /* 0x000fe2000000181c */
[----:B----4-:R-:W-:-:S03]  /*13e20*/  F2FP.F16.F32.PACK_AB R50, R75, R2 ;  /* 0x000000024b32723e */ /* 0x010fc600000000ff */
[----:B------:R-:W2:Y:S01]  /*13e30*/  MUFU.EX2 R69, R69 ;  /* 0x0000004500457308 */ /* 0x000ea20000000800 */
[----:B------:R-:W-:Y:S01]  /*13e40*/  FADD.FTZ R2, R2, R87 ;  /* 0x0000005702027221 */ /* 0x000fe20000010000 */
[C---:B------:R-:W-:Y:S01]  /*13e50*/  HMMA.16816.F32 R4, R44.reuse, R34, R4 ;  /* 0x000000222c04723c */ /* 0x040fe20000001804 */
[----:B------:R-:W4:Y:S02]  /*13e60*/  LDSM.16.MT88.4 R32, [R234+0x10000] ;  /* 0x01000000ea20783b */ /* 0x000f240000004200 */
[----:B------:R-:W-:Y:S01]  /*13e70*/  FADD.FTZ R75, R75, R2 ;  /* 0x000000024b4b7221 */ /* 0x000fe20000010000 */
[----:B------:R-:W-:Y:S02]  /*13e80*/  MOV R2, R128 ;  /* 0x0000008000027202 */ /* 0x000fe40000000f00 */
[----:B------:R-:W-:Y:S01]  /*13e90*/  MUFU.EX2 R60, R60 ;  /* 0x0000003c003c7308 */ /* 0x000fe20000000800 */
[C---:B------:R-:W-:Y:S06]  /*13ea0*/  HMMA.16816.F32 R36, R44.reuse, R40, R36 ;  /* 0x000000282c24723c */ /* 0x040fec0000001824 */
[----:B------:R-:W-:Y:S01]  /*13eb0*/  HMMA.16816.F32 R12, R44, R42, R12 ;  /* 0x0000002a2c0c723c */ /* 0x000fe2000000180c */
[----:B------:R-:W3:Y:S01]  /*13ec0*/  MUFU.EX2 R63, R63 ;  /* 0x0000003f003f7308 */ /* 0x000ee20000000800 */
[----:B------:R-:W4:Y:S01]  /*13ed0*/  LDSM.16.MT88.4 R40, [R233+0x10000] ;  /* 0x01000000e928783b */ /* 0x000f220000004200 */
[----:B--2---:R-:W-:-:S03]  /*13ee0*/  F2FP.F16.F32.PACK_AB R49, R69, R68 ;  /* 0x000000444531723e */ /* 0x004fc600000000ff */
[----:B------:R-:W-:Y:S03]  /*13ef0*/  LDSM.16.MT88.4 R44, [R232+0x10800] ;  /* 0x01080000e82c783b */ /* 0x000fe60000004200 */
[----:B------:R-:W-:Y:S08]  /*13f00*/  MUFU.EX2 R62, R62 ;  /* 0x0000003e003e7308 */ /* 0x000ff00000000800 */
[----:B------:R-:W2:Y:S01]  /*13f10*/  MUFU.EX2 R67, R67 ;  /* 0x0000004300437308 */ /* 0x000ea20000000800 */
[----:B---3--:R-:W-:-:S07]  /*13f20*/  F2FP.F16.F32.PACK_AB R51, R63, R60 ;  /* 0x0000003c3f33723e */ /* 0x008fce00000000ff */
[C---:B------:R-:W-:Y:S01]  /*13f30*/  HMMA.16816.F32 R20, R48.reuse, R24, R20 ;  /* 0x000000183014723c */ /* 0x040fe20000001814 */
        /* <DEDUP_REMOVED lines=11> */
[----:B------:R-:W1:Y:S02]  /*13ff0*/  LDSM.16.MT88.4 R32, [R234+0x10800] ;  /* 0x01080000ea20783b */ /* 0x000e640000004200 */
[----:B------:R-:W-:Y:S03]  /*14000*/  MUFU.EX2 R56, R56 ;  /* 0x0000003800387308 */ /* 0x000fe60000000800 */
[C---:B------:R-:W-:Y:S05]  /*14010*/  HMMA.16816.F32 R36, R48.reuse, R40, R36 ;  /* 0x000000283024723c */ /* 0x040fea0000001824 */
[----:B------:R-:W3:Y:S01]  /*14020*/  MUFU.EX2 R57, R57 ;  /* 0x0000003900397308 */ /* 0x000ee20000000800 */
[----:B------:R-:W-:Y:S01]  /*14030*/  HMMA.16816.F32 R12, R48, R42, R12 ;  /* 0x0000002a300c723c */ /* 0x000fe2000000180c */
[----:B--2---:R-:W-:Y:S01]  /*14040*/  F2FP.F16.F32.PACK_AB R40, R67, R62 ;  /* 0x0000003e4328723e */ /* 0x004fe200000000ff */
[----:B------:R-:W-:Y:S01]  /*14050*/  FADD.FTZ R62, R62, R75 ;  /* 0x0000004b3e3e7221 */ /* 0x000fe20000010000 */
[----:B----4-:R-:W-:-:S03]  /*14060*/  F2FP.F16.F32.PACK_AB R41, R61, R58 ;  /* 0x0000003a3d29723e */ /* 0x010fc600000000ff */
[----:B------:R-:W-:Y:S01]  /*14070*/  FADD.FTZ R67, R67, R62 ;  /* 0x0000003e43437221 */ /* 0x000fe20000010000 */
[----:B------:R-:W-:Y:S01]  /*14080*/  F2FP.F16.F32.PACK_AB R42, R65, R66 ;  /* 0x00000042412a723e */ /* 0x000fe200000000ff */
[----:B------:R2:W-:Y:S01]  /*14090*/  MUFU.EX2 R0, R52 ;  /* 0x0000003400007308 */ /* 0x0005e20000000800 */
[--C-:B------:R-:W-:Y:S01]  /*140a0*/  FFMA.FTZ R48, R64, UR4, -R124.reuse ;  /* 0x0000000440307c23 */ /* 0x100fe2000801087c */
[--C-:B------:R-:W-:Y:S01]  /*140b0*/  FFMA.FTZ R49, R71, UR4, -R124.reuse ;  /* 0x0000000447317c23 */ /* 0x100fe2000801087c */
[----:B------:R-:W-:Y:S01]  /*140c0*/  FFMA.FTZ R51, R105, UR4, -R124 ;  /* 0x0000000469337c23 */ /* 0x000fe2000801087c */
[----:B------:R-:W-:Y:S01]  /*140d0*/  FFMA.FTZ R50, R70, UR4, -R106 ;  /* 0x0000000446327c23 */ /* 0x000fe2000801086a */
[----:B------:R-:W-:Y:S01]  /*140e0*/  FADD.FTZ R66, R66, R67 ;  /* 0x0000004342427221 */ /* 0x000fe20000010000 */
[----:B---3--:R-:W-:Y:S02]  /*140f0*/  F2FP.F16.F32.PACK_AB R43, R57, R56 ;  /* 0x00000038392b723e */ /* 0x008fe400000000ff */
[----:B------:R-:W-:Y:S01]  /*14100*/  MUFU.EX2 R48, R48 ;  /* 0x0000003000307308 */ /* 0x000fe20000000800 */
[----:B------:R-:W-:-:S04]  /*14110*/  FADD.FTZ R65, R65, R66 ;  /* 0x0000004241417221 */ /* 0x000fc80000010000 */
[C---:B------:R-:W-:Y:S01]  /*14120*/  HMMA.16816.F32 R20, R40.reuse, R24, R20 ;  /* 0x000000182814723c */ /* 0x040fe20000001814 */
[----:B--2---:R-:W-:Y:S02]  /*14130*/  FFMA.FTZ R52, R54, UR4, -R106 ;  /* 0x0000000436347c23 */ /* 0x004fe4000801086a */
[----:B------:R-:W2:Y:S01]  /*14140*/  MUFU.EX2 R49, R49 ;  /* 0x0000003100317308 */ /* 0x000ea20000000800 */
[----:B------:R-:W-:Y:S02]  /*14150*/  FFMA.FTZ R54, R100, UR4, -R124 ;  /* 0x0000000464367c23 */ /* 0x000fe4000801087c */
[C---:B------:R-:W-:Y:S01]  /*14160*/  HMMA.16816.F32 R16, R40.reuse, R26, R16 ;  /* 0x0000001a2810723c */ /* 0x040fe20000001810 */
[----:B------:R-:W3:Y:S04]  /*14170*/  LDSM.16.MT88.4 R24, [R237+0x11000] ;  /* 0x01100000ed18783b */ /* 0x000ee80000004200 */
[----:B------:R-:W-:Y:S01]  /*14180*/  MUFU.EX2 R51, R51 ;  /* 0x0000003300337308 */ /* 0x000fe20000000800 */
[C---:B-1----:R-:W-:Y:S06]  /*14190*/  HMMA.16816.F32 R36, R40.reuse, R8, R36 ;  /* 0x000000082824723c */ /* 0x042fec0000001824 */
[C---:B------:R-:W-:Y:S01]  /*141a0*/  HMMA.16816.F32 R12, R40.reuse, R10, R12 ;  /* 0x0000000a280c723c */ /* 0x040fe2000000180c */
[----:B------:R-:W1:Y:S01]  /*141b0*/  LDSM.16.MT88.4 R8, [R234+0x11000] ;  /* 0x01100000ea08783b */ /* 0x000e620000004200 */
[----:B------:R-:W-:Y:S04]  /*141c0*/  MUFU.EX2 R50, R50 ;  /* 0x0000003200327308 */ /* 0x000fe80000000800 */
[C---:B------:R-:W-:Y:S04]  /*141d0*/  HMMA.16816.F32 R28, R40.reuse, R32, R28 ;  /* 0x00000020281c723c */ /* 0x040fe8000000181c */
[----:B------:R-:W4:Y:S02]  /*141e0*/  MUFU.EX2 R55, R55 ;  /* 0x0000003700377308 */ /* 0x000f240000000800 */
[C---:B------:R-:W-:Y:S01]  /*141f0*/  HMMA.16816.F32 R4, R40.reuse, R34, R4 ;  /* 0x000000222804723c */ /* 0x040fe20000001804 */
[----:B------:R-:W1:Y:S05]  /*14200*/  LDSM.16.MT88.4 R32, [R233+0x11000] ;  /* 0x01100000e920783b */ /* 0x000e6a0000004200 */
[----:B------:R-:W-:Y:S01]  /*14210*/  MUFU.EX2 R52, R52 ;  /* 0x0000003400347308 */ /* 0x000fe20000000800 */
[C---:B------:R-:W-:Y:S06]  /*14220*/  HMMA.16816.F32 R136, R40.reuse, R44, R136 ;  /* 0x0000002c2888723c */ /* 0x040fec0000001888 */
[----:B------:R-:W-:Y:S01]  /*14230*/  HMMA.16816.F32 R132, R40, R46, R132 ;  /* 0x0000002e2884723c */ /* 0x000fe20000001884 */
[----:B------:R-:W3:Y:S01]  /*14240*/  MUFU.EX2 R53, R53 ;  /* 0x0000003500357308 */ /* 0x000ee20000000800 */
[----:B------:R-:W1:Y:S05]  /*14250*/  LDSM.16.MT88.4 R44, [R232+0x11000] ;  /* 0x01100000e82c783b */ /* 0x000e6a0000004200 */
[----:B--2---:R-:W-:Y:S01]  /*14260*/  F2FP.F16.F32.PACK_AB R40, R49, R48 ;  /* 0x000000303128723e */ /* 0x004fe200000000ff */
[----:B------:R-:W-:Y:S01]  /*14270*/  FADD.FTZ R48, R48, R65 ;  /* 0x0000004130307221 */ /* 0x000fe20000010000 */
[----:B----4-:R-:W-:Y:S01]  /*14280*/  F2FP.F16.F32.PACK_AB R41, R55, R50 ;  /* 0x000000323729723e */ /* 0x010fe200000000ff */
[----:B------:R-:W-:Y:S01]  /*14290*/  MUFU.EX2 R54, R54 ;  /* 0x0000003600367308 */ /* 0x000fe20000000800 */
[----:B------:R-:W-:Y:S01]  /*142a0*/  F2FP.F16.F32.PACK_AB R42, R51, R0 ;  /* 0x00000000332a723e */ /* 0x000fe200000000ff */
[----:B------:R-:W-:-:S04]  /*142b0*/  FADD.FTZ R49, R49, R48 ;  /* 0x0000003031317221 */ /* 0x000fc80000010000 */
[----:B------:R-:W-:Y:S01]  /*142c0*/  FADD.FTZ R0, R0, R49 ;  /* 0x0000003100007221 */ /* 0x000fe20000010000 */
[----:B---3--:R-:W-:Y:S01]  /*142d0*/  F2FP.F16.F32.PACK_AB R43, R53, R52 ;  /* 0x00000034352b723e */ /* 0x008fe200000000ff */
[----:B------:R-:W2:Y:S02]  /*142e0*/  MUFU.EX2 R59, R59 ;  /* 0x0000003b003b7308 */ /* 0x000ea40000000800 */
[----:B------:R-:W-:Y:S01]  /*142f0*/  FADD.FTZ R51, R51, R0 ;  /* 0x0000000033337221 */ /* 0x000fe20000010000 */
[----:B------:R-:W-:-:S03]  /*14300*/  MOV R0, R126 ;  /* 0x0000007e00007202 */ /* 0x000fc60000000f00 */
[C---:B------:R-:W-:Y:S02]  /*14310*/  HMMA.16816.F32 R20, R40.reuse, R24, R20 ;  /* 0x000000182814723c */ /* 0x040fe40000001814 */
[----:B------:R-:W-:Y:S04]  /*14320*/  MUFU.EX2 R252, R252 ;  /* 0x000000fc00fc7308 */ /* 0x000fe80000000800 */
[C---:B-1----:R-:W-:Y:S01]  /*14330*/  HMMA.16816.F32 R28, R40.reuse, R8, R28 ;  /* 0x00000008281c723c */ /* 0x042fe2000000181c */
[----:B------:R-:W-:Y:S01]  /*14340*/  FADD.FTZ R24, R3, R184 ;  /* 0x000000b803187221 */ /* 0x000fe20000010000 */
[----:B------:R-:W-:Y:S02]  /*14350*/  FFMA.FTZ R25, R107, UR4, -R106 ;  /* 0x000000046b197c23 */ /* 0x000fe4000801086a */
[----:B------:R-:W1:Y:S01]  /*14360*/  MUFU.EX2 R3, R98 ;  /* 0x0000006200037308 */ /* 0x000e620000000800 */
[----:B------:R-:W-:Y:S01]  /*14370*/  FADD.FTZ R171, R171, R24 ;  /* 0x00000018abab7221 */ /* 0x000fe20000010000 */
[----:B------:R-:W-:Y:S01]  /*14380*/  HMMA.16816.F32 R16, R40, R26, R16 ;  /* 0x0000001a2810723c */ /* 0x000fe20000001810 */
[----:B------:R-:W-:Y:S01]  /*14390*/  FFMA.FTZ R24, R96, UR4, -R106 ;  /* 0x0000000460187c23 */ /* 0x000fe2000801086a */
[----:B--2---:R-:W-:Y:S01]  /*143a0*/  F2FP.F16.F32.PACK_AB R8, R59, R54 ;  /* 0x000000363b08723e */ /* 0x004fe200000000ff */
[----:B------:R-:W-:Y:S01]  /*143b0*/  FADD.FTZ R188, R188, R171 ;  /* 0x000000abbcbc7221 */ /* 0x000fe20000010000 */
[----:B------:R-:W-:-:S02]  /*143c0*/  FADD.FTZ R54, R54, R51 ;  /* 0x0000003336367221 */ /* 0x000fc40000010000 */
[----:B------:R-:W-:Y:S01]  /*143d0*/  MUFU.EX2 R25, R25 ;  /* 0x0000001900197308 */ /* 0x000fe20000000800 */
[----:B------:R-:W-:Y:S01]  /*143e0*/  FADD.FTZ R9, R101, R188 ;  /* 0x000000bc65097221 */ /* 0x000fe20000010000 */
[--C-:B------:R-:W-:Y:S01]  /*143f0*/  FFMA.FTZ R26, R94, UR4, -R106.reuse ;  /* 0x000000045e1a7c23 */ /* 0x100fe2000801086a */
[----:B------:R-:W-:Y:S01]  /*14400*/  FFMA.FTZ R27, R111, UR4, -R106 ;  /* 0x000000046f1b7c23 */ /* 0x000fe2000801086a */
[C---:B------:R-:W-:Y:S01]  /*14410*/  HMMA.16816.F32 R4, R40.reuse, R10, R4 ;  /* 0x0000000a2804723c */ /* 0x040fe20000001804 */
[----:B------:R-:W-:Y:S01]  /*14420*/  FADD.FTZ R9, R190, R9 ;  /* 0x00000009be097221 */ /* 0x000fe20000010000 */
[----:B------:R-:W-:Y:S02]  /*14430*/  FADD.FTZ R54, R59, R54 ;  /* 0x000000363b367221 */ /* 0x000fe40000010000 */
[----:B------:R-:W2:Y:S01]  /*14440*/  MUFU.EX2 R24, R24 ;  /* 0x0000001800187308 */ /* 0x000ea20000000800 */
[----:B------:R-:W-:Y:S01]  /*14450*/  FADD.FTZ R90, R90, R9 ;  /* 0x000000095a5a7221 */ /* 0x000fe20000010000 */
[----:B------:R-:W-:Y:S01]  /*14460*/  HMMA.16816.F32 R36, R40, R32, R36 ;  /* 0x000000202824723c */ /* 0x000fe20000001824 */
[----:B-1----:R-:W-:Y:S01]  /*14470*/  F2FP.F16.F32.PACK_AB R10, R252, R3 ;  /* 0x00000003fc0a723e */ /* 0x002fe200000000ff */
[----:B------:R-:W-:Y:S01]  /*14480*/  FADD.FTZ R3, R3, R54 ;  /* 0x0000003603037221 */ /* 0x000fe20000010000 */
[----:B------:R-:W-:-:S03]  /*14490*/  FADD.FTZ R93, R93, R90 ;  /* 0x0000005a5d5d7221 */ /* 0x000fc60000010000 */
[----:B------:R-:W-:Y:S01]  /*144a0*/  MUFU.EX2 R26, R26 ;  /* 0x0000001a001a7308 */ /* 0x000fe20000000800 */
[----:B------:R-:W-:Y:S01]  /*144b0*/  FADD.FTZ R88, R88, R93 ;  /* 0x0000005d58587221 */ /* 0x000fe20000010000 */
[----:B------:R-:W-:Y:S01]  /*144c0*/  HMMA.16816.F32 R12, R40, R34, R12 ;  /* 0x00000022280c723c */ /* 0x000fe2000000180c */
[----:B------:R-:W-:Y:S02]  /*144d0*/  FADD.FTZ R252, R252, R3 ;  /* 0x00000003fcfc7221 */ /* 0x000fe40000010000 */
[----:B------:R-:W-:-:S03]  /*144e0*/  FADD.FTZ R89, R89, R88 ;  /* 0x0000005859597221 */ /* 0x000fc60000010000 */
[----:B------:R-:W1:Y:S01]  /*144f0*/  MUFU.EX2 R27, R27 ;  /* 0x0000001b001b7308 */ /* 0x000e620000000800 */
[----:B------:R-:W-:Y:S01]  /*14500*/  FADD.FTZ R82, R82, R89 ;  /* 0x0000005952527221 */ /* 0x000fe20000010000 */
[----:B--2---:R-:W-:Y:S01]  /*14510*/  F2FP.F16.F32.PACK_AB R9, R25, R24 ;  /* 0x000000181909723e */ /* 0x004fe200000000ff */
[----:B------:R-:W-:Y:S02]  /*14520*/  HMMA.16816.F32 R136, R40, R44, R136 ;  /* 0x0000002c2888723c */ /* 0x000fe40000001888 */
[----:B------:R-:W-:-:S04]  /*14530*/  FADD.FTZ R85, R85, R82 ;  /* 0x0000005255557221 */ /* 0x000fc80000010000 */
[----:B------:R-:W-:Y:S01]  /*14540*/  FADD.FTZ R80, R80, R85 ;  /* 0x0000005550507221 */ /* 0x000fe20000010000 */
[----:B------:R-:W-:Y:S03]  /*14550*/  HMMA.16816.F32 R132, R40, R46, R132 ;  /* 0x0000002e2884723c */ /* 0x000fe60000001884 */
[----:B------:R-:W-:-:S04]  /*14560*/  FADD.FTZ R79, R79, R80 ;  /* 0x000000504f4f7221 */ /* 0x000fc80000010000 */
[----:B------:R-:W-:Y:S01]  /*14570*/  FADD.FTZ R74, R74, R79 ;  /* 0x0000004f4a4a7221 */ /* 0x000fe20000010000 */
[----:B-1----:R-:W-:-:S03]  /*14580*/  F2FP.F16.F32.PACK_AB R11, R27, R26 ;  /* 0x0000001a1b0b723e */ /* 0x002fc600000000ff */
[----:B------:R-:W-:-:S04]  /*14590*/  FADD.FTZ R77, R77, R74 ;  /* 0x0000004a4d4d7221 */ /* 0x000fc80000010000 */
[----:B------:R-:W-:Y:S01]  /*145a0*/  FADD.FTZ R72, R72, R77 ;  /* 0x0000004d48487221 */ /* 0x000fe20000010000 */
[----:B------:R-:W-:Y:S03]  /*145b0*/  HMMA.16816.F32 R160, R8, R156, R20 ;  /* 0x0000009c08a0723c */ /* 0x000fe60000001814 */
[----:B------:R-:W-:-:S03]  /*145c0*/  FADD.FTZ R73, R73, R72 ;  /* 0x0000004849497221 */ /* 0x000fc60000010000 */
[C---:B------:R-:W-:Y:S01]  /*145d0*/  HMMA.16816.F32 R156, R8.reuse, R158, R16 ;  /* 0x0000009e089c723c */ /* 0x040fe20000001810 */
[----:B------:R-:W-:Y:S01]  /*145e0*/  FADD.FTZ R68, R68, R73 ;  /* 0x0000004944447221 */ /* 0x000fe20000010000 */
[----:B------:R-:W1:Y:S03]  /*145f0*/  LDSM.16.MT88.4 R16, [R232+0x11800] ;  /* 0x01180000e810783b */ /* 0x000e660000004200 */
        /* <DEDUP_REMOVED lines=10> */
[----:B------:R-:W-:-:S04]  /*146a0*/  FADD.FTZ R57, R57, R56 ;  /* 0x0000003839397221 */ /* 0x000fc80000010000 */
[----:B------:R-:W-:-:S04]  /*146b0*/  FADD.FTZ R50, R50, R57 ;  /* 0x0000003932327221 */ /* 0x000fc80000010000 */
[----:B------:R-:W-:-:S04]  /*146c0*/  FADD.FTZ R55, R55, R50 ;  /* 0x0000003237377221 */ /* 0x000fc80000010000 */
[----:B------:R-:W-:Y:S01]  /*146d0*/  FADD.FTZ R52, R52, R55 ;  /* 0x0000003734347221 */ /* 0x000fe20000010000 */
[----:B-1----:R-:W-:Y:S03]  /*146e0*/  HMMA.16816.F32 R136, R8, R16, R136 ;  /* 0x000000100888723c */ /* 0x002fe60000001888 */
[----:B------:R-:W-:-:S03]  /*146f0*/  FADD.FTZ R53, R53, R52 ;  /* 0x0000003435357221 */ /* 0x000fc60000010000 */
[----:B------:R-:W-:Y:S01]  /*14700*/  HMMA.16816.F32 R132, R8, R18, R132 ;  /* 0x000000120884723c */ /* 0x000fe20000001884 */
[----:B------:R-:W-:-:S04]  /*14710*/  FADD.FTZ R24, R24, R53 ;  /* 0x0000003518187221 */ /* 0x000fc80000010000 */
[----:B------:R-:W-:-:S04]  /*14720*/  FADD.FTZ R25, R25, R24 ;  /* 0x0000001819197221 */ /* 0x000fc80000010000 */
[----:B------:R-:W-:-:S04]  /*14730*/  FADD.FTZ R26, R26, R25 ;  /* 0x000000191a1a7221 */ /* 0x000fc80000010000 */
[----:B------:R-:W-:-:S05]  /*14740*/  FADD.FTZ R3, R27, R26 ;  /* 0x0000001a1b037221 */ /* 0x000fca0000010000 */
[----:B------:R2:W-:Y:S04]  /*14750*/  STL [R1], R3 ;  /* 0x0000000301007387 */ /* 0x0005e80000100800 */
.L_x_3614:
[----:B------:R-:W-:Y:S05]  /*14760*/  @!P1 BRA `(.L_x_3622) ;  /* 0x0000007000209947 */ /* 0x000fea0003800000 */
[----:B------:R-:W-:Y:S01]  /*14770*/  ULEA UR7, -UR8, URZ, 0x8 ;  /* 0x0000003f08077291 */ /* 0x000fe2000f8e413f */
[----:B------:R-:W-:Y:S01]  /*14780*/  IMAD.MOV.U32 R165, RZ, RZ, R0 ;  /* 0x000000ffffa57224 */ /* 0x000fe200078e0000 */
[----:B------:R-:W-:Y:S01]  /*14790*/  ULDC UR20, c[0x0][0x2d0] ;  /* 0x0000b40000147ab9 */ /* 0x000fe20000000800 */
[----:B--2---:R-:W-:Y:S01]  /*147a0*/  IMAD.MOV.U32 R3, RZ, RZ, R2 ;  /* 0x000000ffff037224 */ /* 0x004fe200078e0002 */
[----:B------:R-:W-:Y:S02]  /*147b0*/  USHF.R.S32.HI UR6, URZ, 0x1f, UR7 ;  /* 0x0000001f3f067899 */ /* 0x000fe40008011407 */
[----:B------:R-:W-:Y:S01]  /*147c0*/  MOV R249, UR7 ;  /* 0x0000000700f97c02 */ /* 0x000fe20008000f00 */
[----:B------:R-:W-:Y:S01]  /*147d0*/  ULDC UR4, c[0x0][0x2ec] ;  /* 0x0000bb0000047ab9 */ /* 0x000fe20000000800 */
[----:B------:R-:W-:Y:S01]  /*147e0*/  ULDC.64 UR8, c[0x0][0x248] ;  /* 0x0000920000087ab9 */ /* 0x000fe20000000a00 */
[----:B------:R-:W-:Y:S01]  /*147f0*/  ULDC.64 UR16, c[0x0][0x250] ;  /* 0x0000940000107ab9 */ /* 0x000fe20000000a00 */
[----:B-1----:R-:W-:Y:S01]  /*14800*/  MOV R248, UR6 ;  /* 0x0000000600f87c02 */ /* 0x002fe20008000f00 */
[----:B------:R-:W-:-:S06]  /*14810*/  ULDC.64 UR6, c[0x0][0x250] ;  /* 0x0000940000067ab9 */ /* 0x000fcc0000000a00 */
.L_x_3626:
        /* <DEDUP_REMOVED lines=75> */
.L_x_3623:
        /* <DEDUP_REMOVED lines=189> */
[----:B------:R-:W-:Y:S04]  /*158a0*/  LDSM.16.M88.4 R208, [R216+0x800] ;  /* 0x00080000d8d0783b */ /* 0x000fe80000000200 */
        /* <DEDUP_REMOVED lines=8> */
[----:B------:R-:W-:Y:S05]  /*15930*/  LDSM.16.M88.4 R188, [R235+0x3800] ;  /* 0x00380000ebbc783b */ /* 0x000fea0000000200 */
[C---:B------:R-:W-:Y:S06]  /*15940*/  HMMA.16816.F32 R44, R168.reuse, R192, RZ ;  /* 0x000000c0a82c723c */ /* 0x040fec00000018ff */
        /* <DEDUP_REMOVED lines=8> */
[C---:B--2---:R-:W-:Y:S06]  /*159d0*/  HMMA.16816.F32 R68, R168.reuse, R172, RZ ;  /* 0x000000aca844723c */ /* 0x044fec00000018ff */
[C---:B------:R-:W-:Y:S01]  /*159e0*/  HMMA.16816.F32 R72, R168.reuse, R174, RZ ;  /* 0x000000aea848723c */ /* 0x040fe200000018ff */
[--C-:B------:R-:W-:Y:S05]  /*159f0*/  IMAD R172, R238, 0x2, R243.reuse ;  /* 0x00000002eeac7824 */ /* 0x100fea00078e02f3 */
[C---:B---3--:R-:W-:Y:S01]  /*15a00*/  HMMA.16816.F32 R76, R168.reuse, R176, RZ ;  /* 0x000000b0a84c723c */ /* 0x048fe200000018ff */
[----:B------:R-:W-:Y:S05]  /*15a10*/  LDSM.16.M88.4 R172, [R172] ;  /* 0x00000000acac783b */ /* 0x000fea0000000200 */
[C---:B------:R-:W-:Y:S01]  /*15a20*/  HMMA.16816.F32 R80, R168.reuse, R178, RZ ;  /* 0x000000b2a850723c */ /* 0x040fe200000018ff */
[----:B------:R-:W1:Y:S05]  /*15a30*/  LDSM.16.M88.4 R176, [R235+0x2000] ;  /* 0x00200000ebb0783b */ /* 0x000e6a0000000200 */
[C---:B----4-:R-:W-:Y:S06]  /*15a40*/  HMMA.16816.F32 R84, R168.reuse, R180, RZ ;  /* 0x000000b4a854723c */ /* 0x050fec00000018ff */
[C---:B------:R-:W-:Y:S01]  /*15a50*/  HMMA.16816.F32 R88, R168.reuse, R182, RZ ;  /* 0x000000b6a858723c */ /* 0x040fe200000018ff */
[----:B------:R-:W2:Y:S05]  /*15a60*/  LDSM.16.M88.4 R180, [R235+0x2800] ;  /* 0x00280000ebb4783b */ /* 0x000eaa0000000200 */
[C---:B-----5:R-:W-:Y:S06]  /*15a70*/  HMMA.16816.F32 R92, R168.reuse, R184, RZ ;  /* 0x000000b8a85c723c */ /* 0x060fec00000018ff */
[C---:B------:R-:W-:Y:S01]  /*15a80*/  HMMA.16816.F32 R96, R168.reuse, R186, RZ ;  /* 0x000000baa860723c */ /* 0x040fe200000018ff */
[----:B------:R-:W3:Y:S05]  /*15a90*/  LDSM.16.M88.4 R184, [R235+0x3000] ;  /* 0x00300000ebb8783b */ /* 0x000eea0000000200 */
        /* <DEDUP_REMOVED lines=26> */
[----:B------:R-:W-:Y:S05]  /*15c40*/  LDSM.16.M88.4 R196, [R235+0x9800] ;  /* 0x00980000ebc4783b */ /* 0x000fea0000000200 */
[C---:B------:R-:W-:Y:S06]  /*15c50*/  HMMA.16816.F32 R52, R172.reuse, R200, R52 ;  /* 0x000000c8ac34723c */ /* 0x040fec0000001834 */
[C---:B------:R-:W-:Y:S01]  /*15c60*/  HMMA.16816.F32 R56, R172.reuse, R202, R56 ;  /* 0x000000caac38723c */ /* 0x040fe20000001838 */
[----:B------:R-:W-:Y:S05]  /*15c70*/  LDSM.16.M88.4 R200, [R240] ;  /* 0x00000000f0c8783b */ /* 0x000fea0000000200 */
[C---:B----4-:R-:W-:Y:S06]  /*15c80*/  HMMA.16816.F32 R60, R172.reuse, R168, R60 ;  /* 0x000000a8ac3c723c */ /* 0x050fec000000183c */
[C---:B------:R-:W-:Y:S01]  /*15c90*/  HMMA.16816.F32 R64, R172.reuse, R170, R64 ;  /* 0x000000aaac40723c */ /* 0x040fe20000001840 */
[----:B------:R-:W4:Y:S05]  /*15ca0*/  LDSM.16.M88.4 R168, [R235+0x8800] ;  /* 0x00880000eba8783b */ /* 0x000f2a0000000200 */
[C---:B-1----:R-:W-:Y:S06]  /*15cb0*/  HMMA.16816.F32 R68, R172.reuse, R176, R68 ;  /* 0x000000b0ac44723c */ /* 0x042fec0000001844 */
[C---:B------:R-:W-:Y:S01]  /*15cc0*/  HMMA.16816.F32 R72, R172.reuse, R178, R72 ;  /* 0x000000b2ac48723c */ /* 0x040fe20000001848 */
[----:B------:R-:W1:Y:S05]  /*15cd0*/  LDSM.16.M88.4 R176, [R235+0x9000] ;  /* 0x00900000ebb0783b */ /* 0x000e6a0000000200 */
[C---:B--2---:R-:W-:Y:S06]  /*15ce0*/  HMMA.16816.F32 R76, R172.reuse, R180, R76 ;  /* 0x000000b4ac4c723c */ /* 0x044fec000000184c */
[C---:B------:R-:W-:Y:S05]  /*15cf0*/  HMMA.16816.F32 R80, R172.reuse, R182, R80 ;  /* 0x000000b6ac50723c */ /* 0x040fea0000001850 */
[----:B------:R-:W-:Y:S01]  /*15d00*/  IMAD R180, R236, 0x2, R243 ;  /* 0x00000002ecb47824 */ /* 0x000fe200078e02f3 */
[C---:B---3--:R-:W-:Y:S05]  /*15d10*/  HMMA.16816.F32 R84, R172.reuse, R184, R84 ;  /* 0x000000b8ac54723c */ /* 0x048fea0000001854 */
[----:B------:R-:W2:Y:S01]  /*15d20*/  LDSM.16.M88.4 R180, [R180] ;  /* 0x00000000b4b4783b */ /* 0x000ea20000000200 */
[C---:B------:R-:W-:Y:S03]  /*15d30*/  HMMA.16816.F32 R88, R172.reuse, R186, R88 ;  /* 0x000000baac58723c */ /* 0x040fe60000001858 */
[----:B------:R-:W3:Y:S03]  /*15d40*/  LDSM.16.M88.4 R184, [R231] ;  /* 0x00000000e7b8783b */ /* 0x000ee60000000200 */
[C---:B-----5:R-:W-:Y:S06]  /*15d50*/  HMMA.16816.F32 R92, R172.reuse, R188, R92 ;  /* 0x000000bcac5c723c */ /* 0x060fec000000185c */
[C---:B------:R-:W-:Y:S01]  /*15d60*/  HMMA.16816.F32 R96, R172.reuse, R190, R96 ;  /* 0x000000beac60723c */ /* 0x040fe20000001860 */
[----:B------:R-:W5:Y:S05]  /*15d70*/  LDSM.16.M88.4 R188, [R230] ;  /* 0x00000000e6bc783b */ /* 0x000f6a0000000200 */
[C---:B------:R-:W-:Y:S06]  /*15d80*/  HMMA.16816.F32 R100, R172.reuse, R192, R100 ;  /* 0x000000c0ac64723c */ /* 0x040fec0000001864 */
[C---:B------:R-:W-:Y:S01]  /*15d90*/  HMMA.16816.F32 R104, R172.reuse, R194, R104 ;  /* 0x000000c2ac68723c */ /* 0x040fe20000001868 */
[----:B------:R-:W5:Y:S05]  /*15da0*/  LDSM.16.M88.4 R192, [R228] ;  /* 0x00000000e4c0783b */ /* 0x000f6a0000000200 */
[C---:B----4-:R-:W-:Y:S06]  /*15db0*/  HMMA.16816.F32 R108, R172.reuse, R168, R108 ;  /* 0x000000a8ac6c723c */ /* 0x050fec000000186c */
[C---:B------:R-:W-:Y:S01]  /*15dc0*/  HMMA.16816.F32 R112, R172.reuse, R170, R112 ;  /* 0x000000aaac70723c */ /* 0x040fe20000001870 */
[----:B------:R-:W4:Y:S05]  /*15dd0*/  LDSM.16.M88.4 R168, [R227] ;  /* 0x00000000e3a8783b */ /* 0x000f2a0000000200 */
[C---:B-1----:R-:W-:Y:S06]  /*15de0*/  HMMA.16816.F32 R116, R172.reuse, R176, R116 ;  /* 0x000000b0ac74723c */ /* 0x042fec0000001874 */
[C---:B------:R-:W-:Y:S01]  /*15df0*/  HMMA.16816.F32 R120, R172.reuse, R178, R120 ;  /* 0x000000b2ac78723c */ /* 0x040fe20000001878 */
[----:B------:R-:W-:Y:S05]  /*15e00*/  LDSM.16.M88.4 R176, [R225] ;  /* 0x00000000e1b0783b */ /* 0x000fea0000000200 */
[C---:B------:R-:W-:Y:S06]  /*15e10*/  HMMA.16816.F32 R124, R172.reuse, R196, R124 ;  /* 0x000000c4ac7c723c */ /* 0x040fec000000187c */
[----:B------:R-:W-:Y:S01]  /*15e20*/  HMMA.16816.F32 R128, R172, R198, R128 ;  /* 0x000000c6ac80723c */ /* 0x000fe20000001880 */
[----:B------:R-:W1:Y:S04]  /*15e30*/  LDSM.16.M88.4 R172, [R226] ;  /* 0x00000000e2ac783b */ /* 0x000e680000000200 */
[----:B------:R-:W1:Y:S01]  /*15e40*/  LDSM.16.M88.4 R196, [R224] ;  /* 0x00000000e0c4783b */ /* 0x000e620000000200 */
[C---:B--2---:R-:W-:Y:S06]  /*15e50*/  HMMA.16816.F32 R4, R180.reuse, R200, R4 ;  /* 0x000000c8b404723c */ /* 0x044fec0000001804 */
[C---:B------:R-:W-:Y:S01]  /*15e60*/  HMMA.16816.F32 R8, R180.reuse, R202, R8 ;  /* 0x000000cab408723c */ /* 0x040fe20000001808 */
[----:B------:R-:W-:Y:S05]  /*15e70*/  LDSM.16.M88.4 R200, [R239] ;  /* 0x00000000efc8783b */ /* 0x000fea0000000200 */
[C---:B---3--:R-:W-:Y:S06]  /*15e80*/  HMMA.16816.F32 R12, R180.reuse, R184, R12 ;  /* 0x000000b8b40c723c */ /* 0x048fec000000180c */
[C---:B------:R-:W-:Y:S01]  /*15e90*/  HMMA.16816.F32 R16, R180.reuse, R186, R16 ;  /* 0x000000bab410723c */ /* 0x040fe20000001810 */
[----:B------:R-:W2:Y:S05]  /*15ea0*/  LDSM.16.M88.4 R184, [R223] ;  /* 0x00000000dfb8783b */ /* 0x000eaa0000000200 */
[C---:B-----5:R-:W-:Y:S06]  /*15eb0*/  HMMA.16816.F32 R20, R180.reuse, R188, R20 ;  /* 0x000000bcb414723c */ /* 0x060fec0000001814 */
[C---:B------:R-:W-:Y:S01]  /*15ec0*/  HMMA.16816.F32 R24, R180.reuse, R190, R24 ;  /* 0x000000beb418723c */ /* 0x040fe20000001818 */
[----:B------:R-:W3:Y:S05]  /*15ed0*/  LDSM.16.M88.4 R188, [R222] ;  /* 0x00000000debc783b */ /* 0x000eea0000000200 */
[C---:B------:R-:W-:Y:S06]  /*15ee0*/  HMMA.16816.F32 R28, R180.reuse, R204, R28 ;  /* 0x000000ccb41c723c */ /* 0x040fec000000181c */
[C---:B------:R-:W-:Y:S01]  /*15ef0*/  HMMA.16816.F32 R32, R180.reuse, R206, R32 ;  /* 0x000000ceb420723c */ /* 0x040fe20000001820 */
[----:B------:R-:W-:Y:S05]  /*15f00*/  LDSM.16.M88.4 R204, [R216] ;  /* 0x00000000d8cc783b */ /* 0x000fea0000000200 */
        /* <DEDUP_REMOVED lines=32> */
[----:B------:R-:W5:Y:S05]  /*16110*/  LDSM.16.M88.4 R176, [R216+0x3800] ;  /* 0x00380000d8b0783b */ /* 0x000f6a0000000200 */
[C---:B------:R-:W-:Y:S06]  /*16120*/  HMMA.16816.F32 R124, R180.reuse, R196, R124 ;  /* 0x000000c4b47c723c */ /* 0x040fec000000187c */
[----:B------:R-:W-:Y:S01]  /*16130*/  HMMA.16816.F32 R128, R180, R198, R128 ;  /* 0x000000c6b480723c */ /* 0x000fe20000001880 */
[----:B------:R-:W5:Y:S04]  /*16140*/  LDSM.16.M88.4 R180, [R216+0x4000] ;  /* 0x00400000d8b4783b */ /* 0x000f680000000200 */
[----:B------:R-:W-:Y:S01]  /*16150*/  LDSM.16.M88.4 R196, [R216+0x5800] ;  /* 0x00580000d8c4783b */ /* 0x000fe20000000200 */
        /* <DEDUP_REMOVED lines=14> */
[----:B------:R-:W3:Y:S01]  /*16240*/  LDSM.16.M88.4 R188, [R216+0x6000] ;  /* 0x00600000d8bc783b */ /* 0x000ee20000000200 */
[----:B------:R-:W-:Y:S04]  /*16250*/  DEPBAR.LE SB0, 0x0 ;  /* 0x000080000000791a */ /* 0x000fe80000000000 */
[C---:B----4-:R-:W-:Y:S01]  /*16260*/  HMMA.16816.F32 R44, R200.reuse, R168, R44 ;  /* 0x000000a8c82c723c */ /* 0x050fe2000000182c */
[----:B------:R-:W-:Y:S05]  /*16270*/  BAR.SYNC.DEFER_BLOCKING 0x0 ;  /* 0x0000000000007b1d */ /* 0x000fea0000010000 */
[C---:B------:R-:W-:Y:S06]  /*16280*/  HMMA.16816.F32 R48, R200.reuse, R170, R48 ;  /* 0x000000aac830723c */ /* 0x040fec0000001830 */
[C---:B-1----:R-:W-:Y:S06]  /*16290*/  HMMA.16816.F32 R52, R200.reuse, R172, R52 ;  /* 0x000000acc834723c */ /* 0x042fec0000001834 */
[C---:B------:R-:W-:Y:S06]  /*162a0*/  HMMA.16816.F32 R56, R200.reuse, R174, R56 ;  /* 0x000000aec838723c */ /* 0x040fec0000001838 */
[C---:B-----5:R-:W-:Y:S06]  /*162b0*/  HMMA.16816.F32 R60, R200.reuse, R176, R60 ;  /* 0x000000b0c83c723c */ /* 0x060fec000000183c */
        /* <DEDUP_REMOVED lines=9> */
[C---:B---3--:R-:W-:Y:S06]  /*16350*/  HMMA.16816.F32 R100, R200.reuse, R188, R100 ;  /* 0x000000bcc864723c */ /* 0x048fec0000001864 */
[C---:B------:R-:W-:Y:S06]  /*16360*/  HMMA.16816.F32 R104, R200.reuse, R190, R104 ;  /* 0x000000bec868723c */ /* 0x040fec0000001868 */
[C---:B------:R-:W-:Y:S06]  /*16370*/  HMMA.16816.F32 R108, R200.reuse, R204, R108 ;  /* 0x000000ccc86c723c */ /* 0x040fec000000186c */
[C---:B------:R-:W-:Y:S05]  /*16380*/  HMMA.16816.F32 R112, R200.reuse, R206, R112 ;  /* 0x000000cec870723c */ /* 0x040fea0000001870 */
[----:B------:R-:W-:Y:S01]  /*16390*/  IMAD.MOV.U32 R204, RZ, RZ, R166 ;  /* 0x000000ffffcc7224 */ /* 0x000fe200078e00a6 */
[C---:B------:R-:W-:Y:S05]  /*163a0*/  HMMA.16816.F32 R116, R200.reuse, R208, R116 ;  /* 0x000000d0c874723c */ /* 0x040fea0000001874 */
[----:B------:R-:W-:Y:S01]  /*163b0*/  IMAD.MOV.U32 R205, RZ, RZ, R167 ;  /* 0x000000ffffcd7224 */ /* 0x000fe200078e00a7 */
[C---:B------:R-:W-:Y:S06]  /*163c0*/  HMMA.16816.F32 R120, R200.reuse, R210, R120 ;  /* 0x000000d2c878723c */ /* 0x040fec0000001878 */
[C---:B------:R-:W-:Y:S06]  /*163d0*/  HMMA.16816.F32 R124, R200.reuse, R212, R124 ;  /* 0x000000d4c87c723c */ /* 0x040fec000000187c */
        /* <DEDUP_REMOVED lines=75> */
.L_x_3625:
        /* <DEDUP_REMOVED lines=184> */
.L_x_3624:
[----:B------:R-:W-:Y:S01]  /*17410*/  MOV R0, UR14 ;  /* 0x0000000e00007c02 */ /* 0x000fe20008000f00 */
[----:B------:R-:W3:Y:S01]  /*17420*/  LDL.LU R203, [R1] ;  /* 0x0000000001cb7983 */ /* 0x000ee20000300800 */
[----:B------:R-:W-:Y:S02]  /*17430*/  UISETP.GT.AND UP0, UPT, UR14, UR11, UPT ;  /* 0x0000000b0e00728c */ /* 0x000fe4000bf04270 */
[----:B------:R-:W-:Y:S01]  /*17440*/  LEA R0, R0, R245, 0x8 ;  /* 0x000000f500007211 */ /* 0x000fe200078e40ff */
[----:B------:R-:W-:Y:S01]  /*17450*/  UMOV UR16, UR22 ;  /* 0x0000001600107c82 */ /* 0x000fe20008000000 */
[----:B------:R-:W-:Y:S02]  /*17460*/  UMOV UR17, UR21 ;  /* 0x0000001500117c82 */ /* 0x000fe40008000000 */
[----:B--2---:R-:W-:Y:S02]  /*17470*/  I2FP.F32.S32 R167, R0 ;  /* 0x0000000000a77245 */ /* 0x004fe40000201400 */
[C---:B------:R-:W-:Y:S02]  /*17480*/  IADD3 R164, R0.reuse, 0x9, RZ ;  /* 0x0000000900a47810 */ /* 0x040fe40007ffe0ff */
[C---:B------:R-:W-:Y:S01]  /*17490*/  IADD3 R169, R0.reuse, 0x8, RZ ;  /* 0x0000000800a97810 */ /* 0x040fe20007ffe0ff */
        /* <DEDUP_REMOVED lines=8> */
[C---:B------:R-:W-:Y:S01]  /*17520*/  IADD3 R164, R0.reuse, 0x19, RZ ;  /* 0x0000001900a47810 */ /* 0x040fe20007ffe0ff */
[C---:B------:R-:W-:Y:S01]  /*17530*/  FFMA.FTZ R10, R169.reuse, UR5, R10 ;  /* 0x00000005a90a7c23 */ /* 0x040fe2000801000a */
[----:B------:R-:W-:Y:S01]  /*17540*/  FFMA.FTZ R8, R169, UR5, R8 ;  /* 0x00000005a9087c23 */ /* 0x000fe20008010008 */
[C---:B------:R-:W-:Y:S01]  /*17550*/  IADD3 R169, R0.reuse, 0x18, RZ ;  /* 0x0000001800a97810 */ /* 0x040fe20007ffe0ff */
[C---:B------:R-:W-:Y:S01]  /*17560*/  FFMA.FTZ R14, R167.reuse, UR5, R14 ;  /* 0x00000005a70e7c23 */ /* 0x040fe2000801000e */
[C---:B------:R-:W-:Y:S01]  /*17570*/  IADD3 R2, R0.reuse, 0x1, RZ ;  /* 0x0000000100027810 */ /* 0x040fe20007ffe0ff */
[----:B------:R-:W-:Y:S01]  /*17580*/  FFMA.FTZ R12, R167, UR5, R12 ;  /* 0x00000005a70c7c23 */ /* 0x000fe2000801000c */
[----:B------:R-:W-:Y:S02]  /*17590*/  I2FP.F32.S32 R164, R164 ;  /* 0x000000a400a47245 */ /* 0x000fe40000201400 */
[----:B------:R-:W-:Y:S02]  /*175a0*/  IADD3 R167, R0, 0x20, RZ ;  /* 0x0000002000a77810 */ /* 0x000fe40007ffe0ff */
[----:B------:R-:W-:Y:S01]  /*175b0*/  I2FP.F32.S32 R169, R169 ;  /* 0x000000a900a97245 */ /* 0x000fe20000201400 */
[C---:B------:R-:W-:Y:S01]  /*175c0*/  FFMA.FTZ R19, R164.reuse, UR5, R19 ;  /* 0x00000005a4137c23 */ /* 0x040fe20008010013 */
[----:B------:R-:W-:Y:S01]  /*175d0*/  I2FP.F32.S32 R2, R2 ;  /* 0x0000000200027245 */ /* 0x000fe20000201400 */
[----:B------:R-:W-:Y:S01]  /*175e0*/  FFMA.FTZ R17, R164, UR5, R17 ;  /* 0x00000005a4117c23 */ /* 0x000fe20008010011 */
[----:B------:R-:W-:Y:S01]  /*175f0*/  I2FP.F32.S32 R167, R167 ;  /* 0x000000a700a77245 */ /* 0x000fe20000201400 */
[C---:B------:R-:W-:Y:S01]  /*17600*/  FFMA.FTZ R18, R169.reuse, UR5, R18 ;  /* 0x00000005a9127c23 */ /* 0x040fe20008010012 */
[----:B------:R-:W-:Y:S01]  /*17610*/  FFMA.FTZ R16, R169, UR5, R16 ;  /* 0x00000005a9107c23 */ /* 0x000fe20008010010 */
[----:B------:R-:W-:Y:S01]  /*17620*/  IADD3 R164, R0, 0x29, RZ ;  /* 0x0000002900a47810 */ /* 0x000fe20007ffe0ff */
[----:B------:R-:W-:Y:S01]  /*17630*/  FFMA.FTZ R7, R2, UR5, R7 ;  /* 0x0000000502077c23 */ /* 0x000fe20008010007 */
[----:B------:R-:W-:Y:S01]  /*17640*/  IADD3 R169, R0, 0x28, RZ ;  /* 0x0000002800a97810 */ /* 0x000fe20007ffe0ff */
[----:B------:R-:W-:Y:S01]  /*17650*/  FFMA.FTZ R5, R2, UR5, R5 ;  /* 0x0000000502057c23 */ /* 0x000fe20008010005 */
        /* <DEDUP_REMOVED lines=24> */
[----:B------:R-:W-:Y:S01]  /*177e0*/  I2FP.F32.S32 R167, R167 ;  /* 0x000000a700a77245 */ /* 0x000fe20000201400 */
[----:B------:R-:W-:Y:S01]  /*177f0*/  FFMA.FTZ R33, R164, UR5, R33 ;  /* 0x00000005a4217c23 */ /* 0x000fe20008010021 */
        /* <DEDUP_REMOVED lines=63> */
[----:B------:R-:W-:Y:S01]  /*17bf0*/  FMNMX.FTZ R166, R6, R165, !PT ;  /* 0x000000a506a67209 */ /* 0x000fe20007810000 */
[C---:B------:R-:W-:Y:S01]  /*17c00*/  FFMA.FTZ R66, R169.reuse, UR5, R66 ;  /* 0x00000005a9427c23 */ /* 0x040fe20008010042 */
[----:B------:R-:W-:Y:S01]  /*17c10*/  I2FP.F32.S32 R167, R167 ;  /* 0x000000a700a77245 */ /* 0x000fe20000201400 */
[----:B------:R-:W-:Y:S01]  /*17c20*/  FFMA.FTZ R64, R169, UR5, R64 ;  /* 0x00000005a9407c23 */ /* 0x000fe20008010040 */
[----:B------:R-:W-:Y:S01]  /*17c30*/  FMNMX.FTZ R164, R4, R3, !PT ;  /* 0x0000000304a47209 */ /* 0x000fe20007810000 */
[C---:B------:R-:W-:Y:S01]  /*17c40*/  FFMA.FTZ R55, R2.reuse, UR5, R55 ;  /* 0x0000000502377c23 */ /* 0x040fe20008010037 */
[----:B------:R-:W-:Y:S01]  /*17c50*/  FFMA.FTZ R53, R2, UR5, R53 ;  /* 0x0000000502357c23 */ /* 0x000fe20008010035 */
[----:B------:R-:W-:Y:S01]  /*17c60*/  FMNMX.FTZ R169, R7, R166, !PT ;  /* 0x000000a607a97209 */ /* 0x000fe20007810000 */
[C---:B------:R-:W-:Y:S01]  /*17c70*/  FFMA.FTZ R70, R167.reuse, UR5, R70 ;  /* 0x00000005a7467c23 */ /* 0x040fe20008010046 */
[----:B------:R-:W-:Y:S01]  /*17c80*/  IADD3 R2, R0, 0x71, RZ ;  /* 0x0000007100027810 */ /* 0x000fe20007ffe0ff */
[----:B------:R-:W-:Y:S01]  /*17c90*/  FFMA.FTZ R68, R167, UR5, R68 ;  /* 0x00000005a7447c23 */ /* 0x000fe20008010044 */
[----:B------:R-:W-:Y:S02]  /*17ca0*/  FMNMX.FTZ R167, R5, R164, !PT ;  /* 0x000000a405a77209 */ /* 0x000fe40007810000 */
[----:B------:R-:W-:Y:S02]  /*17cb0*/  FMNMX.FTZ R166, R10, R169, !PT ;  /* 0x000000a90aa67209 */ /* 0x000fe40007810000 */
[----:B------:R-:W-:Y:S02]  /*17cc0*/  I2FP.F32.S32 R2, R2 ;  /* 0x0000000200027245 */ /* 0x000fe40000201400 */
[----:B------:R-:W-:Y:S02]  /*17cd0*/  FMNMX.FTZ R164, R8, R167, !PT ;  /* 0x000000a708a47209 */ /* 0x000fe40007810000 */
[----:B------:R-:W-:Y:S01]  /*17ce0*/  FMNMX.FTZ R167, R11, R166, !PT ;  /* 0x000000a60ba77209 */ /* 0x000fe20007810000 */
[----:B------:R-:W-:Y:S01]  /*17cf0*/  FFMA.FTZ R63, R2, UR5, R63 ;  /* 0x00000005023f7c23 */ /* 0x000fe2000801003f */
[----:B------:R-:W-:Y:S01]  /*17d00*/  IADD3 R169, R0, 0x88, RZ ;  /* 0x0000008800a97810 */ /* 0x000fe20007ffe0ff */
[----:B------:R-:W-:Y:S01]  /*17d10*/  FFMA.FTZ R61, R2, UR5, R61 ;  /* 0x00000005023d7c23 */ /* 0x000fe2000801003d */
[----:B------:R-:W-:Y:S02]  /*17d20*/  FMNMX.FTZ R171, R9, R164, !PT ;  /* 0x000000a409ab7209 */ /* 0x000fe40007810000 */
[----:B------:R-:W-:Y:S02]  /*17d30*/  IADD3 R2, R0, 0x81, RZ ;  /* 0x0000008100027810 */ /* 0x000fe40007ffe0ff */
[----:B------:R-:W-:Y:S02]  /*17d40*/  FMNMX.FTZ R166, R14, R167, !PT ;  /* 0x000000a70ea67209 */ /* 0x000fe40007810000 */
[----:B------:R-:W-:Y:S02]  /*17d50*/  I2FP.F32.S32 R169, R169 ;  /* 0x000000a900a97245 */ /* 0x000fe40000201400 */
[----:B------:R-:W-:Y:S02]  /*17d60*/  FMNMX.FTZ R164, R12, R171, !PT ;  /* 0x000000ab0ca47209 */ /* 0x000fe40007810000 */
[----:B------:R-:W-:Y:S01]  /*17d70*/  I2FP.F32.S32 R2, R2 ;  /* 0x0000000200027245 */ /* 0x000fe20000201400 */
[----:B------:R-:W-:Y:S01]  /*17d80*/  FFMA.FTZ R74, R169, UR5, R74 ;  /* 0x00000005a94a7c23 */ /* 0x000fe2000801004a */
[----:B------:R-:W-:Y:S01]  /*17d90*/  FMNMX.FTZ R171, R15, R166, !PT ;  /* 0x000000a60fab7209 */ /* 0x000fe20007810000 */
[----:B------:R-:W-:Y:S01]  /*17da0*/  FFMA.FTZ R72, R169, UR5, R72 ;  /* 0x00000005a9487c23 */ /* 0x000fe20008010048 */
[----:B------:R-:W-:Y:S01]  /*17db0*/  FMNMX.FTZ R169, R13, R164, !PT ;  /* 0x000000a40da97209 */ /* 0x000fe20007810000 */
[----:B------:R-:W-:Y:S01]  /*17dc0*/  FFMA.FTZ R71, R2, UR5, R71 ;  /* 0x0000000502477c23 */ /* 0x000fe20008010047 */
[----:B------:R-:W-:Y:S01]  /*17dd0*/  FMNMX.FTZ R166, R18, R171, !PT ;  /* 0x000000ab12a67209 */ /* 0x000fe20007810000 */
[----:B------:R-:W-:Y:S01]  /*17de0*/  FFMA.FTZ R69, R2, UR5, R69 ;  /* 0x0000000502457c23 */ /* 0x000fe20008010045 */
[----:B------:R-:W-:Y:S02]  /*17df0*/  IADD3 R2, R0, 0x89, RZ ;  /* 0x0000008900027810 */ /* 0x000fe40007ffe0ff */
        /* <DEDUP_REMOVED lines=8> */
[C---:B------:R-:W-:Y:S02]  /*17e80*/  IADD3 R167, R0.reuse, 0x90, RZ ;  /* 0x0000009000a77810 */ /* 0x040fe40007ffe0ff */
[----:B------:R-:W-:Y:S02]  /*17e90*/  FMNMX.FTZ R171, R23, R164, !PT ;  /* 0x000000a417ab7209 */ /* 0x000fe40007810000 */
[----:B------:R-:W-:Y:S02]  /*17ea0*/  IADD3 R166, R0, 0x91, RZ ;  /* 0x0000009100a67810 */ /* 0x000fe40007ffe0ff */
        /* <DEDUP_REMOVED lines=9> */
[----:B------:R-:W-:Y:S01]  /*17f40*/  IADD3 R167, R0, 0x98, RZ ;  /* 0x0000009800a77810 */ /* 0x000fe20007ffe0ff */
[----:B------:R-:W-:Y:S01]  /*17f50*/  FFMA.FTZ R77, R166, UR5, R77 ;  /* 0x00000005a64d7c23 */ /* 0x000fe2000801004d */
        /* <DEDUP_REMOVED lines=108> */
[----:B------:R-:W-:Y:S02]  /*18620*/  IADD3 R2, R0, 0xc9, RZ ;  /* 0x000000c900027810 */ /* 0x000fe40007ffe0ff */
[----:B------:R-:W-:Y:S02]  /*18630*/  FMNMX.FTZ R171, R81, R164, !PT ;  /* 0x000000a451ab7209 */ /* 0x000fe40007810000 */
[----:B------:R-:W-:Y:S02]  /*18640*/  FMNMX.FTZ R166, R86, R167, !PT ;  /* 0x000000a756a67209 */ /* 0x000fe40007810000 */
[----:B------:R-:W-:Y:S02]  /*18650*/  FMNMX.FTZ R164, R84, R171, !PT ;  /* 0x000000ab54a47209 */ /* 0x000fe40007810000 */
[----:B------:R-:W-:Y:S02]  /*18660*/  FMNMX.FTZ R171, R87, R166, !PT ;  /* 0x000000a657ab7209 */ /* 0x000fe40007810000 */
[----:B------:R-:W-:Y:S02]  /*18670*/  IADD3 R167, R0, 0xd8, RZ ;  /* 0x000000d800a77810 */ /* 0x000fe40007ffe0ff */
[----:B------:R-:W-:Y:S02]  /*18680*/  FMNMX.FTZ R166, R90, R171, !PT ;  /* 0x000000ab5aa67209 */ /* 0x000fe40007810000 */
[----:B------:R-:W-:Y:S02]  /*18690*/  I2FP.F32.S32 R169, R169 ;  /* 0x000000a900a97245 */ /* 0x000fe40000201400 */
[----:B------:R-:W-:Y:S02]  /*186a0*/  I2FP.F32.S32 R2, R2 ;  /* 0x0000000200027245 */ /* 0x000fe40000201400 */
[----:B------:R-:W-:Y:S01]  /*186b0*/  I2FP.F32.S32 R167, R167 ;  /* 0x000000a700a77245 */ /* 0x000fe20000201400 */
[C---:B------:R-:W-:Y:S01]  /*186c0*/  FFMA.FTZ R110, R169.reuse, UR5, R110 ;  /* 0x00000005a96e7c23 */ /* 0x040fe2000801006e */
[----:B------:R-:W-:Y:S01]  /*186d0*/  FFMA.FTZ R108, R169, UR5, R108 ;  /* 0x00000005a96c7c23 */ /* 0x000fe2000801006c */
[----:B------:R-:W-:Y:S01]  /*186e0*/  FMNMX.FTZ R169, R85, R164, !PT ;  /* 0x000000a455a97209 */ /* 0x000fe20007810000 */
[C---:B------:R-:W-:Y:S01]  /*186f0*/  FFMA.FTZ R107, R2.reuse, UR5, R107 ;  /* 0x00000005026b7c23 */ /* 0x040fe2000801006b */
[----:B------:R-:W-:Y:S01]  /*18700*/  FFMA.FTZ R105, R2, UR5, R105 ;  /* 0x0000000502697c23 */ /* 0x000fe20008010069 */
[----:B------:R-:W-:Y:S01]  /*18710*/  IADD3 R2, R0, 0xd1, RZ ;  /* 0x000000d100027810 */ /* 0x000fe20007ffe0ff */
[C---:B------:R-:W-:Y:S01]  /*18720*/  FFMA.FTZ R114, R167.reuse, UR5, R114 ;  /* 0x00000005a7727c23 */ /* 0x040fe20008010072 */
[----:B------:R-:W-:Y:S01]  /*18730*/  FMNMX.FTZ R164, R88, R169, !PT ;  /* 0x000000a958a47209 */ /* 0x000fe20007810000 */
[----:B------:R-:W-:Y:S01]  /*18740*/  FFMA.FTZ R112, R167, UR5, R112 ;  /* 0x00000005a7707c23 */ /* 0x000fe20008010070 */
[----:B------:R-:W-:Y:S02]  /*18750*/  FMNMX.FTZ R169, R91, R166, !PT ;  /* 0x000000a65ba97209 */ /* 0x000fe40007810000 */
[----:B------:R-:W-:Y:S02]  /*18760*/  FMNMX.FTZ R171, R89, R164, !PT ;  /* 0x000000a459ab7209 */ /* 0x000fe40007810000 */
[----:B------:R-:W-:Y:S02]  /*18770*/  FMNMX.FTZ R164, R94, R169, !PT ;  /* 0x000000a95ea47209 */ /* 0x000fe40007810000 */
[----:B------:R-:W-:Y:S02]  /*18780*/  I2FP.F32.S32 R2, R2 ;  /* 0x0000000200027245 */ /* 0x000fe40000201400 */
[C---:B------:R-:W-:Y:S02]  /*18790*/  IADD3 R166, R0.reuse, 0xd9, RZ ;  /* 0x000000d900a67810 */ /* 0x040fe40007ffe0ff */
[----:B------:R-:W-:Y:S01]  /*187a0*/  IADD3 R167, R0, 0xe0, RZ ;  /* 0x000000e000a77810 */ /* 0x000fe20007ffe0ff */
        /* <DEDUP_REMOVED lines=16> */
[C---:B------:R-:W-:Y:S01]  /*188b0*/  FFMA.FTZ R115, R166.reuse, UR5, R115 ;  /* 0x00000005a6737c23 */ /* 0x040fe20008010073 */
[----:B------:R-:W-:Y:S01]  /*188c0*/  FFMA.FTZ R113, R166, UR5, R113 ;  /* 0x00000005a6717c23 */ /* 0x000fe20008010071 */
[----:B------:R-:W-:Y:S01]  /*188d0*/  FMNMX.FTZ R166, R102, R171, !PT ;  /* 0x000000ab66a67209 */ /* 0x000fe20007810000 */
[C---:B------:R-:W-:Y:S01]  /*188e0*/  FFMA.FTZ R118, R167.reuse, UR5, R118 ;  /* 0x00000005a7767c23 */ /* 0x040fe20008010076 */
[----:B------:R-:W-:Y:S01]  /*188f0*/  FFMA.FTZ R116, R167, UR5, R116 ;  /* 0x00000005a7747c23 */ /* 0x000fe20008010074 */
[----:B------:R-:W-:Y:S02]  /*18900*/  FMNMX.FTZ R167, R101, R164, !PT ;  /* 0x000000a465a77209 */ /* 0x000fe40007810000 */
[----:B------:R-:W-:Y:S02]  /*18910*/  FMNMX.FTZ R169, R103, R166, !PT ;  /* 0x000000a667a97209 */ /* 0x000fe40007810000 */
[----:B------:R-:W-:Y:S02]  /*18920*/  FMNMX.FTZ R164, R104, R167, !PT ;  /* 0x000000a768a47209 */ /* 0x000fe40007810000 */
[----:B------:R-:W-:Y:S02]  /*18930*/  FMNMX.FTZ R166, R106, R169, !PT ;  /* 0x000000a96aa67209 */ /* 0x000fe40007810000 */
[----:B------:R-:W-:Y:S02]  /*18940*/  IADD3 R169, R0, 0xe8, RZ ;  /* 0x000000e800a97810 */ /* 0x000fe40007ffe0ff */
[----:B------:R-:W-:Y:S02]  /*18950*/  FMNMX.FTZ R167, R107, R166, !PT ;  /* 0x000000a66ba77209 */ /* 0x000fe40007810000 */
[----:B------:R-:W-:Y:S02]  /*18960*/  FMNMX.FTZ R171, R105, R164, !PT ;  /* 0x000000a469ab7209 */ /* 0x000fe40007810000 */
[----:B------:R-:W-:Y:S02]  /*18970*/  FMNMX.FTZ R166, R110, R167, !PT ;  /* 0x000000a76ea67209 */ /* 0x000fe40007810000 */
[----:B------:R-:W-:Y:S02]  /*18980*/  FMNMX.FTZ R164, R108, R171, !PT ;  /* 0x000000ab6ca47209 */ /* 0x000fe40007810000 */
[----:B------:R-:W-:Y:S02]  /*18990*/  FMNMX.FTZ R171, R111, R166, !PT ;  /* 0x000000a66fab7209 */ /* 0x000fe40007810000 */
[----:B------:R-:W-:Y:S02]  /*189a0*/  IADD3 R2, R0, 0xe9, RZ ;  /* 0x000000e900027810 */ /* 0x000fe40007ffe0ff */
[----:B------:R-:W-:Y:S02]  /*189b0*/  FMNMX.FTZ R166, R114, R171, !PT ;  /* 0x000000ab72a67209 */ /* 0x000fe40007810000 */
[----:B------:R-:W-:Y:S02]  /*189c0*/  IADD3 R167, R0, 0xf0, RZ ;  /* 0x000000f000a77810 */ /* 0x000fe40007ffe0ff */
        /* <DEDUP_REMOVED lines=9> */
[----:B------:R-:W-:Y:S04]  /*18a60*/  FMNMX.FTZ R169, R109, R164, !PT ;  /* 0x000000a46da97209 */ /* 0x000fe80007810000 */
[----:B------:R-:W-:Y:S02]  /*18a70*/  FMNMX.FTZ R164, R112, R169, !PT ;  /* 0x000000a970a47209 */ /* 0x000fe40007810000 */
[----:B------:R-:W-:Y:S02]  /*18a80*/  FMNMX.FTZ R169, R115, R166, !PT ;  /* 0x000000a673a97209 */ /* 0x000fe40007810000 */
[----:B------:R-:W-:Y:S02]  /*18a90*/  FMNMX.FTZ R171, R113, R164, !PT ;  /* 0x000000a471ab7209 */ /* 0x000fe40007810000 */
[----:B------:R-:W-:Y:S02]  /*18aa0*/  FMNMX.FTZ R164, R118, R169, !PT ;  /* 0x000000a976a47209 */ /* 0x000fe40007810000 */
[C---:B------:R-:W-:Y:S02]  /*18ab0*/  IADD3 R169, R0.reuse, 0xf8, RZ ;  /* 0x000000f800a97810 */ /* 0x040fe40007ffe0ff */
[----:B------:R-:W-:Y:S02]  /*18ac0*/  IADD3 R166, R0, 0xf1, RZ ;  /* 0x000000f100a67810 */ /* 0x000fe40007ffe0ff */
[----:B------:R-:W-:Y:S02]  /*18ad0*/  I2FP.F32.S32 R169, R169 ;  /* 0x000000a900a97245 */ /* 0x000fe40000201400 */
[----:B------:R-:W-:Y:S02]  /*18ae0*/  FMNMX.FTZ R2, R116, R171, !PT ;  /* 0x000000ab74027209 */ /* 0x000fe40007810000 */
[----:B------:R-:W-:Y:S01]  /*18af0*/  FMNMX.FTZ R171, R119, R164, !PT ;  /* 0x000000a477ab7209 */ /* 0x000fe20007810000 */
[C---:B------:R-:W-:Y:S01]  /*18b00*/  FFMA.FTZ R130, R169.reuse, UR5, R130 ;  /* 0x00000005a9827c23 */ /* 0x040fe20008010082 */
[----:B------:R-:W-:Y:S01]  /*18b10*/  FFMA.FTZ R128, R169, UR5, R128 ;  /* 0x00000005a9807c23 */ /* 0x000fe20008010080 */
[----:B------:R-:W-:Y:S02]  /*18b20*/  I2FP.F32.S32 R164, R166 ;  /* 0x000000a600a47245 */ /* 0x000fe40000201400 */
[----:B------:R-:W-:Y:S02]  /*18b30*/  FMNMX.FTZ R167, R117, R2, !PT ;  /* 0x0000000275a77209 */ /* 0x000fe40007810000 */
[----:B------:R-:W-:Y:S01]  /*18b40*/  FMNMX.FTZ R166, R122, R171, !PT ;  /* 0x000000ab7aa67209 */ /* 0x000fe20007810000 */
[C---:B------:R-:W-:Y:S01]  /*18b50*/  FFMA.FTZ R127, R164.reuse, UR5, R127 ;  /* 0x00000005a47f7c23 */ /* 0x040fe2000801007f */
[----:B------:R-:W-:Y:S01]  /*18b60*/  FFMA.FTZ R125, R164, UR5, R125 ;  /* 0x00000005a47d7c23 */ /* 0x000fe2000801007d */
[----:B------:R-:W-:Y:S02]  /*18b70*/  IADD3 R2, R0, 0xf9, RZ ;  /* 0x000000f900027810 */ /* 0x000fe40007ffe0ff */
[----:B------:R-:W-:Y:S02]  /*18b80*/  FMNMX.FTZ R171, R123, R166, !PT ;  /* 0x000000a67bab7209 */ /* 0x000fe40007810000 */
[----:B------:R-:W-:Y:S02]  /*18b90*/  I2FP.F32.S32 R2, R2 ;  /* 0x0000000200027245 */ /* 0x000fe40000201400 */
[----:B------:R-:W-:Y:S02]  /*18ba0*/  FMNMX.FTZ R164, R126, R171, !PT ;  /* 0x000000ab7ea47209 */ /* 0x000fe40007810000 */
[----:B------:R-:W-:Y:S01]  /*18bb0*/  FMNMX.FTZ R0, R120, R167, !PT ;  /* 0x000000a778007209 */ /* 0x000fe20007810000 */
[C---:B------:R-:W-:Y:S01]  /*18bc0*/  FFMA.FTZ R131, R2.reuse, UR5, R131 ;  /* 0x0000000502837c23 */ /* 0x040fe20008010083 */
[----:B------:R-:W-:Y:S02]  /*18bd0*/  FFMA.FTZ R129, R2, UR5, R129 ;  /* 0x0000000502817c23 */ /* 0x000fe40008010081 */
[----:B------:R-:W-:Y:S04]  /*18be0*/  FMNMX.FTZ R167, R121, R0, !PT ;  /* 0x0000000079a77209 */ /* 0x000fe80007810000 */
        /* <DEDUP_REMOVED lines=15> */
[----:B------:R-:W-:Y:S01]  /*18ce0*/  FADD.FTZ R3, -R2, R3 ;  /* 0x0000000302037221 */ /* 0x000fe20000010100 */
[C---:B------:R-:W-:Y:S01]  /*18cf0*/  FSETP.NEU.FTZ.AND P0, PT, R0.reuse, -INF , PT ;  /* 0xff8000000000780b */ /* 0x040fe20003f1d000 */
[C---:B------:R-:W-:Y:S01]  /*18d00*/  FMUL.FTZ R168, R0.reuse, UR4 ;  /* 0x0000000400a87c20 */ /* 0x040fe20008410000 */
[----:B------:R-:W-:Y:S01]  /*18d10*/  FADD.FTZ R164, -R0, R165 ;  /* 0x000000a500a47221 */ /* 0x000fe20000010100 */
[----:B------:R-:W-:Y:S03]  /*18d20*/  FMUL.FTZ R166, R3, UR4 ;  /* 0x0000000403a67c20 */ /* 0x000fe60008410000 */
[----:B------:R-:W-:Y:S01]  /*18d30*/  FSEL R167, R168, RZ, P0 ;  /* 0x000000ffa8a77208 */ /* 0x000fe20000000000 */
[----:B------:R1:W-:Y:S01]  /*18d40*/  MUFU.EX2 R3, R166 ;  /* 0x000000a600037308 */ /* 0x0003e20000000800 */
[----:B------:R-:W-:Y:S01]  /*18d50*/  LDSM.16.MT88.4 R168, [R233+0xa000] ;  /* 0x00a00000e9a8783b */ /* 0x000fe20000004200 */
[----:B------:R-:W-:Y:S01]  /*18d60*/  FMUL.FTZ R165, R164, UR4 ;  /* 0x00000004a4a57c20 */ /* 0x000fe20008410000 */
[----:B------:R-:W-:Y:S01]  /*18d70*/  FSETP.NEU.FTZ.AND P0, PT, R2, -INF , PT ;  /* 0xff8000000200780b */ /* 0x000fe20003f1d000 */
        /* <DEDUP_REMOVED lines=16> */
[--C-:B-1----:R-:W-:Y:S01]  /*18e80*/  FFMA.FTZ R166, R35, UR4, -R167.reuse ;  /* 0x0000000423a67c23 */ /* 0x102fe200080108a7 */
[--C-:B------:R-:W-:Y:S01]  /*18e90*/  FFMA.FTZ R62, R62, UR4, -R167.reuse ;  /* 0x000000043e3e7c23 */ /* 0x100fe200080108a7 */
[--C-:B------:R-:W-:Y:S01]  /*18ea0*/  FFMA.FTZ R63, R63, UR4, -R167.reuse ;  /* 0x000000043f3f7c23 */ /* 0x100fe200080108a7 */
[--C-:B------:R-:W-:Y:S03]  /*18eb0*/  FFMA.FTZ R66, R66, UR4, -R167.reuse ;  /* 0x0000000442427c23 */ /* 0x100fe600080108a7 */
[----:B------:R-:W1:Y:S01]  /*18ec0*/  MUFU.EX2 R194, R194 ;  /* 0x000000c200c27308 */ /* 0x000e620000000800 */
[C---:B--2---:R-:W-:Y:S01]  /*18ed0*/  FMUL.FTZ R10, R164.reuse, R158 ;  /* 0x0000009ea40a7220 */ /* 0x044fe20000410000 */
        /* <DEDUP_REMOVED lines=9> */
[----:B------:R-:W-:Y:S01]  /*18f70*/  FMUL.FTZ R35, R164, R135 ;  /* 0x00000087a4237220 */ /* 0x000fe20000410000 */
[--C-:B------:R-:W-:Y:S01]  /*18f80*/  FFMA.FTZ R67, R67, UR4, -R167.reuse ;  /* 0x0000000443437c23 */ /* 0x100fe200080108a7 */
[--C-:B------:R-:W-:Y:S01]  /*18f90*/  FFMA.FTZ R71, R71, UR4, -R167.reuse ;  /* 0x0000000447477c23 */ /* 0x100fe200080108a7 */
[--C-:B------:R-:W-:Y:S01]  /*18fa0*/  FFMA.FTZ R79, R79, UR4, -R167.reuse ;  /* 0x000000044f4f7c23 */ /* 0x100fe200080108a7 */
[--C-:B------:R-:W-:Y:S03]  /*18fb0*/  FFMA.FTZ R201, R6, UR4, -R167.reuse ;  /* 0x0000000406c97c23 */ /* 0x100fe600080108a7 */
[----:B------:R-:W2:Y:S01]  /*18fc0*/  MUFU.EX2 R192, R192 ;  /* 0x000000c000c07308 */ /* 0x000ea20000000800 */
[----:B------:R-:W-:Y:S01]  /*18fd0*/  FMUL.FTZ R6, R2, UR4 ;  /* 0x0000000402067c20 */ /* 0x000fe20008410000 */
[--C-:B------:R-:W-:Y:S01]  /*18fe0*/  FFMA.FTZ R200, R7, UR4, -R167.reuse ;  /* 0x0000000407c87c23 */ /* 0x100fe200080108a7 */
[----:B------:R-:W-:Y:S01]  /*18ff0*/  FMUL.FTZ R7, R164, R163 ;  /* 0x000000a3a4077220 */ /* 0x000fe20000410000 */
[----:B-1----:R-:W-:Y:S01]  /*19000*/  F2FP.F16.F32.PACK_AB R163, R194, R197 ;  /* 0x000000c5c2a3723e */ /* 0x002fe200000000ff */
[--C-:B------:R-:W-:Y:S01]  /*19010*/  FFMA.FTZ R123, R123, UR4, -R167.reuse ;  /* 0x000000047b7b7c23 */ /* 0x100fe200080108a7 */
[----:B------:R-:W-:Y:S01]  /*19020*/  FSEL R165, R6, RZ, P0 ;  /* 0x000000ff06a57208 */ /* 0x000fe20000000000 */
[----:B------:R-:W-:Y:S03]  /*19030*/  FMUL.FTZ R6, R164, R162 ;  /* 0x000000a2a4067220 */ /* 0x000fe60000410000 */
[----:B------:R-:W-:Y:S01]  /*19040*/  MUFU.EX2 R201, R201 ;  /* 0x000000c900c97308 */ /* 0x000fe20000000800 */
[--C-:B------:R-:W-:Y:S01]  /*19050*/  FFMA.FTZ R126, R126, UR4, -R167.reuse ;  /* 0x000000047e7e7c23 */ /* 0x100fe200080108a7 */
[----:B------:R-:W-:Y:S01]  /*19060*/  FFMA.FTZ R127, R127, UR4, -R167 ;  /* 0x000000047f7f7c23 */ /* 0x000fe200080108a7 */
[--C-:B------:R-:W-:Y:S01]  /*19070*/  FFMA.FTZ R189, R16, UR4, -R165.reuse ;  /* 0x0000000410bd7c23 */ /* 0x100fe200080108a5 */
[--C-:B------:R-:W-:Y:S01]  /*19080*/  FFMA.FTZ R188, R17, UR4, -R165.reuse ;  /* 0x0000000411bc7c23 */ /* 0x100fe200080108a5 */
[--C-:B------:R-:W-:Y:S01]  /*19090*/  FFMA.FTZ R181, R24, UR4, -R165.reuse ;  /* 0x0000000418b57c23 */ /* 0x100fe200080108a5 */
[----:B------:R-:W1:Y:S01]  /*190a0*/  LDSM.16.MT88.4 R16, [R237+0xa000] ;  /* 0x00a00000ed10783b */ /* 0x000e620000004200 */
[--C-:B------:R-:W-:Y:S03]  /*190b0*/  FFMA.FTZ R176, R25, UR4, -R165.reuse ;  /* 0x0000000419b07c23 */ /* 0x100fe600080108a5 */
[----:B------:R-:W4:Y:S01]  /*190c0*/  MUFU.EX2 R200, R200 ;  /* 0x000000c800c87308 */ /* 0x000f220000000800 */
[--C-:B------:R-:W-:Y:S01]  /*190d0*/  FFMA.FTZ R199, R8, UR4, -R165.reuse ;  /* 0x0000000408c77c23 */ /* 0x100fe200080108a5 */
[----:B------:R-:W-:Y:S01]  /*190e0*/  FMUL.FTZ R8, R3, R156 ;  /* 0x0000009c03087220 */ /* 0x000fe20000410000 */
[--C-:B------:R-:W-:Y:S01]  /*190f0*/  FFMA.FTZ R196, R9, UR4, -R165.reuse ;  /* 0x0000000409c47c23 */ /* 0x100fe200080108a5 */
[C---:B------:R-:W-:Y:S01]  /*19100*/  FMUL.FTZ R9, R3.reuse, R157 ;  /* 0x0000009d03097220 */ /* 0x040fe20000410000 */
[--C-:B------:R-:W-:Y:S01]  /*19110*/  FFMA.FTZ R193, R12, UR4, -R165.reuse ;  /* 0x000000040cc17c23 */ /* 0x100fe200080108a5 */
[----:B------:R-:W5:Y:S01]  /*19120*/  LDSM.16.MT88.4 R24, [R234+0xa000] ;  /* 0x00a00000ea18783b */ /* 0x000f620000004200 */
[----:B------:R-:W-:Y:S03]  /*19130*/  FMUL.FTZ R12, R3, R152 ;  /* 0x00000098030c7220 */ /* 0x000fe60000410000 */
[----:B------:R-:W-:Y:S01]  /*19140*/  MUFU.EX2 R199, R199 ;  /* 0x000000c700c77308 */ /* 0x000fe20000000800 */
[--C-:B------:R-:W-:Y:S01]  /*19150*/  FFMA.FTZ R190, R13, UR4, -R165.reuse ;  /* 0x000000040dbe7c23 */ /* 0x100fe200080108a5 */
[C---:B------:R-:W-:Y:S01]  /*19160*/  FMUL.FTZ R13, R3.reuse, R153 ;  /* 0x00000099030d7220 */ /* 0x040fe20000410000 */
[--C-:B------:R-:W-:Y:S01]  /*19170*/  FFMA.FTZ R187, R20, UR4, -R165.reuse ;  /* 0x0000000414bb7c23 */ /* 0x100fe200080108a5 */
[----:B------:R-:W-:Y:S01]  /*19180*/  FMUL.FTZ R20, R3, R144 ;  /* 0x0000009003147220 */ /* 0x000fe20000410000 */
[--C-:B------:R-:W-:Y:S01]  /*19190*/  FFMA.FTZ R184, R21, UR4, -R165.reuse ;  /* 0x0000000415b87c23 */ /* 0x100fe200080108a5 */
[----:B------:R-:W5:Y:S01]  /*191a0*/  LDSM.16.MT88.4 R152, [R232+0xa000] ;  /* 0x00a00000e898783b */ /* 0x000f620000004200 */
[C---:B------:R-:W-:Y:S03]  /*191b0*/  FMUL.FTZ R21, R3.reuse, R145 ;  /* 0x0000009103157220 */ /* 0x040fe60000410000 */
[----:B------:R-:W3:Y:S01]  /*191c0*/  MUFU.EX2 R196, R196 ;  /* 0x000000c400c47308 */ /* 0x000ee20000000800 */
        /* <DEDUP_REMOVED lines=10> */
[----:B--2---:R-:W-:Y:S01]  /*19270*/  F2FP.F16.F32.PACK_AB R133, R192, R195 ;  /* 0x000000c3c085723e */ /* 0x004fe200000000ff */
[--C-:B------:R-:W-:Y:S01]  /*19280*/  FFMA.FTZ R202, R4, UR4, -R165.reuse ;  /* 0x0000000404ca7c23 */ /* 0x100fe200080108a5 */
[----:B------:R-:W-:Y:S01]  /*19290*/  FMUL.FTZ R4, R3, R160 ;  /* 0x000000a003047220 */ /* 0x000fe20000410000 */
[----:B------:R-:W-:Y:S01]  /*192a0*/  LDSM.16.MT88.4 R136, [R233+0xa800] ;  /* 0x00a80000e988783b */ /* 0x000fe20000004200 */
[--C-:B------:R-:W-:Y:S03]  /*192b0*/  FFMA.FTZ R198, R5, UR4, -R165.reuse ;  /* 0x0000000405c67c23 */ /* 0x100fe600080108a5 */
[----:B------:R-:W2:Y:S01]  /*192c0*/  MUFU.EX2 R186, R186 ;  /* 0x000000ba00ba7308 */ /* 0x000ea20000000800 */
[----:B------:R-:W-:Y:S01]  /*192d0*/  FMUL.FTZ R5, R3, R161 ;  /* 0x000000a103057220 */ /* 0x000fe20000410000 */
[----:B----4-:R-:W-:Y:S01]  /*192e0*/  F2FP.F16.F32.PACK_AB R161, R200, R201 ;  /* 0x000000c9c8a1723e */ /* 0x010fe200000000ff */
[--C-:B------:R-:W-:Y:S01]  /*192f0*/  FFMA.FTZ R84, R84, UR4, -R165.reuse ;  /* 0x0000000454547c23 */ /* 0x100fe200080108a5 */
[----:B---3--:R-:W-:Y:S01]  /*19300*/  F2FP.F16.F32.PACK_AB R162, R196, R199 ;  /* 0x000000c7c4a2723e */ /* 0x008fe200000000ff */
[--C-:B------:R-:W-:Y:S01]  /*19310*/  FFMA.FTZ R85, R85, UR4, -R165.reuse ;  /* 0x0000000455557c23 */ /* 0x100fe200080108a5 */
[----:B------:R-:W-:Y:S01]  /*19320*/  LDSM.16.MT88.4 R144, [R237+0xb000] ;  /* 0x00b00000ed90783b */ /* 0x000fe20000004200 */
        /* <DEDUP_REMOVED lines=9> */
[----:B------:R-:W3:Y:S01]  /*193c0*/  MUFU.EX2 R198, R198 ;  /* 0x000000c600c67308 */ /* 0x000ee20000000800 */
[----:B--2---:R-:W-:Y:S01]  /*193d0*/  F2FP.F16.F32.PACK_AB R135, R186, R191 ;  /* 0x000000bfba87723e */ /* 0x004fe200000000ff */
[----:B------:R-:W-:Y:S01]  /*193e0*/  FFMA.FTZ R121, R121, UR4, -R165 ;  /* 0x0000000479797c23 */ /* 0x000fe200080108a5 */
[----:B------:R-:W-:Y:S01]  /*193f0*/  FFMA.FTZ R201, R164, R203, R201 ;  /* 0x000000cba4c97223 */ /* 0x000fe200000100c9 */
[----:B------:R-:W-:Y:S01]  /*19400*/  FFMA.FTZ R125, R125, UR4, -R165 ;  /* 0x000000047d7d7c23 */ /* 0x000fe200080108a5 */
[----:B------:R-:W-:Y:S02]  /*19410*/  PLOP3.LUT P0, PT, PT, PT, UP0, 0x80, 0x0 ;  /* 0x000000000000781c */ /* 0x000fe40003f0f008 */
[----:B------:R-:W-:Y:S03]  /*19420*/  FADD.FTZ R200, R200, R201 ;  /* 0x000000c9c8c87221 */ /* 0x000fe60000010000 */
[----:B------:R-:W-:Y:S01]  /*19430*/  MUFU.EX2 R193, R193 ;  /* 0x000000c100c17308 */ /* 0x000fe20000000800 */
[----:B------:R-:W-:Y:S04]  /*19440*/  FADD.FTZ R197, R197, R200 ;  /* 0x000000c8c5c57221 */ /* 0x000fe80000010000 */
[----:B------:R-:W-:Y:S05]  /*19450*/  FADD.FTZ R194, R194, R197 ;  /* 0x000000c5c2c27221 */ /* 0x000fea0000010000 */
[----:B------:R-:W2:Y:S01]  /*19460*/  MUFU.EX2 R190, R190 ;  /* 0x000000be00be7308 */ /* 0x000ea20000000800 */
[C---:B---3--:R-:W-:Y:S01]  /*19470*/  F2FP.F16.F32.PACK_AB R160, R198.reuse, R202 ;  /* 0x000000cac6a0723e */ /* 0x048fe200000000ff */
[----:B------:R-:W-:Y:S01]  /*19480*/  FFMA.FTZ R202, R3, R252, R202 ;  /* 0x000000fc03ca7223 */ /* 0x000fe200000100ca */
[----:B------:R-:W-:Y:S03]  /*19490*/  FADD.FTZ R195, R195, R194 ;  /* 0x000000c2c3c37221 */ /* 0x000fe60000010000 */
[----:B------:R-:W-:Y:S01]  /*194a0*/  FADD.FTZ R202, R198, R202 ;  /* 0x000000cac6ca7221 */ /* 0x000fe20000010000 */
[----:B------:R-:W-:Y:S03]  /*194b0*/  FADD.FTZ R192, R192, R195 ;  /* 0x000000c3c0c07221 */ /* 0x000fe60000010000 */
[----:B------:R-:W-:Y:S01]  /*194c0*/  MUFU.EX2 R189, R189 ;  /* 0x000000bd00bd7308 */ /* 0x000fe20000000800 */
[C---:B-1----:R-:W-:Y:S05]  /*194d0*/  HMMA.16816.F32 R4, R160.reuse, R16, R4 ;  /* 0x00000010a004723c */ /* 0x042fea0000001804 */
[----:B------:R-:W-:Y:S01]  /*194e0*/  FADD.FTZ R191, R191, R192 ;  /* 0x000000c0bfbf7221 */ /* 0x000fe20000010000 */
[C---:B------:R-:W-:Y:S03]  /*194f0*/  HMMA.16816.F32 R8, R160.reuse, R18, R8 ;  /* 0x00000012a008723c */ /* 0x040fe60000001808 */
[----:B------:R-:W1:Y:S02]  /*19500*/  MUFU.EX2 R188, R188 ;  /* 0x000000bc00bc7308 */ /* 0x000e640000000800 */
[----:B--2---:R-:W-:Y:S01]  /*19510*/  F2FP.F16.F32.PACK_AB R132, R190, R193 ;  /* 0x000000c1be84723e */ /* 0x004fe200000000ff */
[C---:B------:R-:W-:Y:S01]  /*19520*/  FMUL.FTZ R16, R3.reuse, R148 ;  /* 0x0000009403107220 */ /* 0x040fe20000410000 */
[----:B------:R-:W-:Y:S01]  /*19530*/  FMUL.FTZ R17, R3, R149 ;  /* 0x0000009503117220 */ /* 0x000fe20000410000 */
[--C-:B------:R-:W-:Y:S05]  /*19540*/  FFMA.FTZ R149, R39, UR4, -R167.reuse ;  /* 0x0000000427957c23 */ /* 0x100fea00080108a7 */
[----:B------:R2:W-:Y:S01]  /*19550*/  MUFU.EX2 R148, R38 ;  /* 0x0000002600947308 */ /* 0x0005e20000000800 */
[C---:B-----5:R-:W-:Y:S03]  /*19560*/  HMMA.16816.F32 R12, R160.reuse, R24, R12 ;  /* 0x00000018a00c723c */ /* 0x060fe6000000180c */
[----:B------:R-:W-:Y:S01]  /*19570*/  FMUL.FTZ R18, R164, R150 ;  /* 0x00000096a4127220 */ /* 0x000fe20000410000 */
[----:B------:R-:W-:Y:S01]  /*19580*/  FFMA.FTZ R150, R42, UR4, -R167 ;  /* 0x000000042a967c23 */ /* 0x000fe200080108a7 */
[----:B------:R-:W-:Y:S01]  /*19590*/  FFMA.FTZ R42, R36, UR4, -R165 ;  /* 0x00000004242a7c23 */ /* 0x000fe200080108a5 */
[----:B------:R-:W-:Y:S03]  /*195a0*/  FMUL.FTZ R19, R164, R151 ;  /* 0x00000097a4137220 */ /* 0x000fe60000410000 */
[----:B------:R-:W-:Y:S02]  /*195b0*/  MUFU.EX2 R185, R185 ;  /* 0x000000b900b97308 */ /* 0x000fe40000000800 */
[C---:B------:R-:W-:Y:S01]  /*195c0*/  FMUL.FTZ R24, R3.reuse, R140 ;  /* 0x0000008c03187220 */ /* 0x040fe20000410000 */
[----:B------:R-:W-:Y:S01]  /*195d0*/  FMUL.FTZ R25, R3, R141 ;  /* 0x0000008d03197220 */ /* 0x000fe20000410000 */
[----:B-1----:R-:W-:Y:S01]  /*195e0*/  F2FP.F16.F32.PACK_AB R134, R188, R189 ;  /* 0x000000bdbc86723e */ /* 0x002fe200000000ff */
[C---:B------:R-:W-:Y:S05]  /*195f0*/  HMMA.16816.F32 R16, R160.reuse, R26, R16 ;  /* 0x0000001aa010723c */ /* 0x040fea0000001810 */
[----:B------:R-:W-:Y:S01]  /*19600*/  MUFU.EX2 R182, R182 ;  /* 0x000000b600b67308 */ /* 0x000fe20000000800 */
[--C-:B------:R-:W-:Y:S01]  /*19610*/  FFMA.FTZ R151, R43, UR4, -R167.reuse ;  /* 0x000000042b977c23 */ /* 0x100fe200080108a7 */
[----:B------:R-:W-:Y:S01]  /*19620*/  FFMA.FTZ R3, R103, UR4, -R167 ;  /* 0x0000000467037c23 */ /* 0x000fe200080108a7 */
[--C-:B------:R-:W-:Y:S01]  /*19630*/  FFMA.FTZ R103, R104, UR4, -R165.reuse ;  /* 0x0000000468677c23 */ /* 0x100fe200080108a5 */
[C---:B------:R-:W-:Y:S06]  /*19640*/  HMMA.16816.F32 R20, R160.reuse, R168, R20 ;  /* 0x000000a8a014723c */ /* 0x040fec0000001814 */
[----:B------:R-:W-:Y:S01]  /*19650*/  MUFU.EX2 R183, R183 ;  /* 0x000000b700b77308 */ /* 0x000fe20000000800 */
[C---:B------:R-:W-:Y:S01]  /*19660*/  FMUL.FTZ R26, R164.reuse, R142 ;  /* 0x0000008ea41a7220 */ /* 0x040fe20000410000 */
[----:B------:R-:W-:Y:S03]  /*19670*/  FMUL.FTZ R27, R164, R143 ;  /* 0x0000008fa41b7220 */ /* 0x000fe60000410000 */
[----:B------:R-:W-:Y:S01]  /*19680*/  FFMA.FTZ R104, R105, UR4, -R165 ;  /* 0x0000000469687c23 */ /* 0x000fe200080108a5 */
[----:B------:R-:W1:Y:S01]  /*19690*/  LDSM.16.MT88.4 R140, [R234+0xa800] ;  /* 0x00a80000ea8c783b */ /* 0x000e620000004200 */
[--C-:B------:R-:W-:Y:S03]  /*196a0*/  FFMA.FTZ R105, R110, UR4, -R167.reuse ;  /* 0x000000046e697c23 */ /* 0x100fe600080108a7 */
[----:B------:R-:W3:Y:S01]  /*196b0*/  MUFU.EX2 R180, R180 ;  /* 0x000000b400b47308 */ /* 0x000ee20000000800 */
[C---:B------:R-:W-:Y:S03]  /*196c0*/  HMMA.16816.F32 R24, R160.reuse, R170, R24 ;  /* 0x000000aaa018723c */ /* 0x040fe60000001818 */
[--C-:B------:R-:W-:Y:S01]  /*196d0*/  FFMA.FTZ R110, R115, UR4, -R167.reuse ;  /* 0x00000004736e7c23 */ /* 0x100fe200080108a7 */
[----:B------:R-:W-:Y:S01]  /*196e0*/  FFMA.FTZ R115, R122, UR4, -R167 ;  /* 0x000000047a737c23 */ /* 0x000fe200080108a7 */
[----:B------:R-:W-:Y:S01]  /*196f0*/  FADD.FTZ R186, R186, R191 ;  /* 0x000000bfbaba7221 */ /* 0x000fe20000010000 */
[C---:B------:R-:W-:Y:S03]  /*19700*/  HMMA.16816.F32 R28, R160.reuse, R152, R28 ;  /* 0x00000098a01c723c */ /* 0x040fe6000000181c */
[----:B------:R-:W-:Y:S02]  /*19710*/  MUFU.EX2 R187, R187 ;  /* 0x000000bb00bb7308 */ /* 0x000fe40000000800 */
[----:B------:R-:W-:Y:S01]  /*19720*/  FADD.FTZ R199, R199, R202 ;  /* 0x000000cac7c77221 */ /* 0x000fe20000010000 */
[----:B------:R-:W-:Y:S07]  /*19730*/  HMMA.16816.F32 R32, R160, R154, R32 ;  /* 0x0000009aa020723c */ /* 0x000fee0000001820 */
[----:B------:R-:W4:Y:S01]  /*19740*/  MUFU.EX2 R184, R184 ;  /* 0x000000b800b87308 */ /* 0x000f220000000800 */
[----:B------:R-:W-:Y:S01]  /*19750*/  FFMA.FTZ R153, R37, UR4, -R165 ;  /* 0x0000000425997c23 */ /* 0x000fe200080108a5 */
[C---:B------:R-:W-:Y:S01]  /*19760*/  HMMA.16816.F32 R4, R132.reuse, R156, R4 ;  /* 0x0000009c8404723c */ /* 0x040fe20000001804 */
[----:B--2---:R-:W2:Y:S07]  /*19770*/  LDSM.16.MT88.4 R36, [R232+0xa800] ;  /* 0x00a80000e824783b */ /* 0x004eae0000004200 */
[----:B------:R-:W-:Y:S01]  /*19780*/  MUFU.EX2 R181, R181 ;  /* 0x000000b500b57308 */ /* 0x000fe20000000800 */
[C---:B------:R-:W-:Y:S03]  /*19790*/  HMMA.16816.F32 R8, R132.reuse, R158, R8 ;  /* 0x0000009e8408723c */ /* 0x040fe60000001808 */
[--C-:B------:R-:W-:Y:S01]  /*197a0*/  FFMA.FTZ R156, R51, UR4, -R167.reuse ;  /* 0x00000004339c7c23 */ /* 0x100fe200080108a7 */
[----:B---3--:R-:W-:Y:S05]  /*197b0*/  F2FP.F16.F32.PACK_AB R43, R180, R183 ;  /* 0x000000b7b42b723e */ /* 0x008fea00000000ff */
[----:B------:R-:W3:Y:S02]  /*197c0*/  MUFU.EX2 R176, R176 ;  /* 0x000000b000b07308 */ /* 0x000ee40000000800 */
[----:B------:R-:W-:Y:S01]  /*197d0*/  FFMA.FTZ R159, R50, UR4, -R167 ;  /* 0x00000004329f7c23 */ /* 0x000fe200080108a7 */
[C---:B-1----:R-:W-:Y:S03]  /*197e0*/  HMMA.16816.F32 R12, R132.reuse, R140, R12 ;  /* 0x0000008c840c723c */ /* 0x042fe6000000180c */
[--C-:B------:R-:W-:Y:S04]  /*197f0*/  FFMA.FTZ R154, R40, UR4, -R165.reuse ;  /* 0x00000004289a7c23 */ /* 0x100fe800080108a5 */
[----:B------:R3:W-:Y:S01]  /*19800*/  MUFU.EX2 R152, R42 ;  /* 0x0000002a00987308 */ /* 0x0007e20000000800 */
[----:B----4-:R-:W-:Y:S01]  /*19810*/  F2FP.F16.F32.PACK_AB R40, R184, R187 ;  /* 0x000000bbb828723e */ /* 0x010fe200000000ff */
[C---:B------:R-:W-:Y:S01]  /*19820*/  HMMA.16816.F32 R16, R132.reuse, R142, R16 ;  /* 0x0000008e8410723c */ /* 0x040fe20000001810 */
[----:B------:R-:W1:Y:S02]  /*19830*/  LDSM.16.MT88.4 R140, [R234+0xb000] ;  /* 0x00b00000ea8c783b */ /* 0x000e640000004200 */
[----:B------:R-:W-:Y:S05]  /*19840*/  FFMA.FTZ R155, R41, UR4, -R165 ;  /* 0x00000004299b7c23 */ /* 0x000fea00080108a5 */
[----:B------:R-:W-:Y:S01]  /*19850*/  MUFU.EX2 R175, R175 ;  /* 0x000000af00af7308 */ /* 0x000fe20000000800 */
[C---:B------:R-:W-:Y:S03]  /*19860*/  HMMA.16816.F32 R20, R132.reuse, R136, R20 ;  /* 0x000000888414723c */ /* 0x040fe60000001814 */
[----:B------:R-:W-:Y:S01]  /*19870*/  F2FP.F16.F32.PACK_AB R41, R182, R185 ;  /* 0x000000b9b629723e */ /* 0x000fe200000000ff */
[--C-:B------:R-:W-:Y:S02]  /*19880*/  FFMA.FTZ R157, R46, UR4, -R167.reuse ;  /* 0x000000042e9d7c23 */ /* 0x100fe400080108a7 */
[C---:B------:R-:W-:Y:S03]  /*19890*/  HMMA.16816.F32 R24, R132.reuse, R138, R24 ;  /* 0x0000008a8418723c */ /* 0x040fe60000001818 */
[----:B------:R-:W-:Y:S01]  /*198a0*/  MUFU.EX2 R174, R174 ;  /* 0x000000ae00ae7308 */ /* 0x000fe20000000800 */
[----:B------:R-:W4:Y:S01]  /*198b0*/  LDSM.16.MT88.4 R136, [R233+0xb000] ;  /* 0x00b00000e988783b */ /* 0x000f220000004200 */
[----:B---3--:R-:W-:Y:S01]  /*198c0*/  F2FP.F16.F32.PACK_AB R42, R176, R181 ;  /* 0x000000b5b02a723e */ /* 0x008fe200000000ff */
[C---:B--2---:R-:W-:Y:S07]  /*198d0*/  HMMA.16816.F32 R28, R132.reuse, R36, R28 ;  /* 0x00000024841c723c */ /* 0x044fee000000181c */
[----:B------:R-:W-:Y:S01]  /*198e0*/  MUFU.EX2 R173, R173 ;  /* 0x000000ad00ad7308 */ /* 0x000fe20000000800 */
[----:B------:R-:W-:Y:S01]  /*198f0*/  FFMA.FTZ R158, R47, UR4, -R167 ;  /* 0x000000042f9e7c23 */ /* 0x000fe200080108a7 */
[----:B------:R-:W-:Y:S01]  /*19900*/  HMMA.16816.F32 R32, R132, R38, R32 ;  /* 0x000000268420723c */ /* 0x000fe20000001820 */
[----:B------:R-:W2:Y:S07]  /*19910*/  LDSM.16.MT88.4 R36, [R232+0xb000] ;  /* 0x00b00000e824783b */ /* 0x000eae0000004200 */
[----:B------:R-:W3:Y:S01]  /*19920*/  MUFU.EX2 R166, R166 ;  /* 0x000000a600a67308 */ /* 0x000ee20000000800 */
[C---:B------:R-:W-:Y:S01]  /*19930*/  HMMA.16816.F32 R4, R40.reuse, R144, R4 ;  /* 0x000000902804723c */ /* 0x040fe20000001804 */
[----:B------:R-:W5:Y:S04]  /*19940*/  LDSM.16.MT88.4 R132, [R237+0xb800] ;  /* 0x00b80000ed84783b */ /* 0x000f680000004200 */
[--C-:B------:R-:W-:Y:S01]  /*19950*/  FFMA.FTZ R161, R44, UR4, -R165.reuse ;  /* 0x000000042ca17c23 */ /* 0x100fe200080108a5 */
[C---:B------:R-:W-:Y:S03]  /*19960*/  HMMA.16816.F32 R8, R40.reuse, R146, R8 ;  /* 0x000000922808723c */ /* 0x040fe60000001808 */
[----:B------:R-:W-:Y:S02]  /*19970*/  MUFU.EX2 R179, R179 ;  /* 0x000000b300b37308 */ /* 0x000fe40000000800 */
[----:B------:R-:W-:Y:S01]  /*19980*/  FFMA.FTZ R145, R48, UR4, -R165 ;  /* 0x0000000430917c23 */ /* 0x000fe200080108a5 */
[C---:B-1----:R-:W-:Y:S07]  /*19990*/  HMMA.16816.F32 R12, R40.reuse, R140, R12 ;  /* 0x0000008c280c723c */ /* 0x042fee000000180c */
[----:B------:R-:W1:Y:S01]  /*199a0*/  MUFU.EX2 R178, R178 ;  /* 0x000000b200b27308 */ /* 0x000e620000000800 */
[----:B------:R-:W-:Y:S01]  /*199b0*/  FFMA.FTZ R146, R59, UR4, -R167 ;  /* 0x000000043b927c23 */ /* 0x000fe200080108a7 */
[C---:B------:R-:W-:Y:S08]  /*199c0*/  HMMA.16816.F32 R16, R40.reuse, R142, R16 ;  /* 0x0000008e2810723c */ /* 0x040ff00000001810 */
[----:B------:R-:W-:Y:S01]  /*199d0*/  MUFU.EX2 R172, R172 ;  /* 0x000000ac00ac7308 */ /* 0x000fe20000000800 */
[C---:B----4-:R-:W-:Y:S03]  /*199e0*/  HMMA.16816.F32 R20, R40.reuse, R136, R20 ;  /* 0x000000882814723c */ /* 0x050fe60000001814 */
[----:B------:R-:W-:Y:S03]  /*199f0*/  FFMA.FTZ R140, R49, UR4, -R165 ;  /* 0x00000004318c7c23 */ /* 0x000fe600080108a5 */
[C---:B------:R-:W-:Y:S03]  /*19a00*/  HMMA.16816.F32 R24, R40.reuse, R138, R24 ;  /* 0x0000008a2818723c */ /* 0x040fe60000001818 */
[----:B------:R-:W4:Y:S01]  /*19a10*/  MUFU.EX2 R177, R177 ;  /* 0x000000b100b17308 */ /* 0x000f220000000800 */
[----:B------:R-:W5:Y:S01]  /*19a20*/  LDSM.16.MT88.4 R48, [R234+0xb800] ;  /* 0x00b80000ea30783b */ /* 0x000f620000004200 */
[--C-:B------:R-:W-:Y:S01]  /*19a30*/  FFMA.FTZ R141, R54, UR4, -R167.reuse ;  /* 0x00000004368d7c23 */ /* 0x100fe200080108a7 */
[C---:B--2---:R-:W-:Y:S07]  /*19a40*/  HMMA.16816.F32 R28, R40.reuse, R36, R28 ;  /* 0x00000024281c723c */ /* 0x044fee000000181c */
[----:B------:R-:W2:Y:S01]  /*19a50*/  MUFU.EX2 R149, R149 ;  /* 0x0000009500957308 */ /* 0x000ea20000000800 */
[----:B------:R-:W5:Y:S03]  /*19a60*/  LDSM.16.MT88.4 R136, [R233+0xb800] ;  /* 0x00b80000e988783b */ /* 0x000f660000004200 */
[--C-:B------:R-:W-:Y:S01]  /*19a70*/  FFMA.FTZ R142, R55, UR4, -R167.reuse ;  /* 0x00000004378e7c23 */ /* 0x100fe200080108a7 */
[----:B------:R-:W-:Y:S05]  /*19a80*/  HMMA.16816.F32 R32, R40, R38, R32 ;  /* 0x000000262820723c */ /* 0x000fea0000001820 */
[----:B------:R-:W-:Y:S01]  /*19a90*/  MUFU.EX2 R150, R150 ;  /* 0x0000009600967308 */ /* 0x000fe20000000800 */
[----:B------:R-:W5:Y:S01]  /*19aa0*/  LDSM.16.MT88.4 R36, [R232+0xb800] ;  /* 0x00b80000e824783b */ /* 0x000f620000004200 */
[----:B------:R-:W-:Y:S01]  /*19ab0*/  FFMA.FTZ R143, R58, UR4, -R167 ;  /* 0x000000043a8f7c23 */ /* 0x000fe200080108a7 */
[----:B---3--:R-:W-:Y:S03]  /*19ac0*/  F2FP.F16.F32.PACK_AB R47, R166, R173 ;  /* 0x000000ada62f723e */ /* 0x008fe600000000ff */
[----:B-1----:R-:W-:Y:S01]  /*19ad0*/  F2FP.F16.F32.PACK_AB R44, R178, R179 ;  /* 0x000000b3b22c723e */ /* 0x002fe200000000ff */
[----:B------:R-:W-:Y:S03]  /*19ae0*/  FFMA.FTZ R144, R45, UR4, -R165 ;  /* 0x000000042d907c23 */ /* 0x000fe600080108a5 */
[----:B------:R-:W1:Y:S01]  /*19af0*/  MUFU.EX2 R151, R151 ;  /* 0x0000009700977308 */ /* 0x000e620000000800 */
[----:B------:R-:W-:Y:S01]  /*19b00*/  F2FP.F16.F32.PACK_AB R45, R174, R175 ;  /* 0x000000afae2d723e */ /* 0x000fe200000000ff */
[----:B------:R-:W-:Y:S01]  /*19b10*/  FADD.FTZ R185, R185, R186 ;  /* 0x000000bab9b97221 */ /* 0x000fe20000010000 */
[----:B----4-:R-:W-:Y:S01]  /*19b20*/  F2FP.F16.F32.PACK_AB R46, R177, R172 ;  /* 0x000000acb12e723e */ /* 0x010fe200000000ff */
[----:B------:R-:W-:Y:S01]  /*19b30*/  FADD.FTZ R196, R196, R199 ;  /* 0x000000c7c4c47221 */ /* 0x000fe20000010000 */
[----:B--2---:R-:W-:Y:S01]  /*19b40*/  F2FP.F16.F32.PACK_AB R41, R149, R148 ;  /* 0x000000949529723e */ /* 0x004fe200000000ff */
[----:B------:R-:W-:Y:S04]  /*19b50*/  FADD.FTZ R182, R182, R185 ;  /* 0x000000b9b6b67221 */ /* 0x000fe80000010000 */
[----:B------:R-:W2:Y:S01]  /*19b60*/  MUFU.EX2 R153, R153 ;  /* 0x0000009900997308 */ /* 0x000ea20000000800 */
[----:B------:R-:W-:Y:S01]  /*19b70*/  FADD.FTZ R193, R193, R196 ;  /* 0x000000c4c1c17221 */ /* 0x000fe20000010000 */
[C---:B-----5:R-:W-:Y:S05]  /*19b80*/  HMMA.16816.F32 R4, R44.reuse, R132, R4 ;  /* 0x000000842c04723c */ /* 0x060fea0000001804 */
[----:B------:R-:W-:Y:S03]  /*19b90*/  FADD.FTZ R183, R183, R182 ;  /* 0x000000b6b7b77221 */ /* 0x000fe60000010000 */
[----:B------:R-:W-:Y:S03]  /*19ba0*/  MUFU.EX2 R154, R154 ;  /* 0x0000009a009a7308 */ /* 0x000fe60000000800 */
[--C-:B------:R-:W-:Y:S01]  /*19bb0*/  FFMA.FTZ R133, R52, UR4, -R165.reuse ;  /* 0x0000000434857c23 */ /* 0x100fe200080108a5 */
[----:B------:R-:W-:Y:S01]  /*19bc0*/  FFMA.FTZ R132, R56, UR4, -R165 ;  /* 0x0000000438847c23 */ /* 0x000fe200080108a5 */
[C---:B------:R-:W-:Y:S03]  /*19bd0*/  HMMA.16816.F32 R8, R44.reuse, R134, R8 ;  /* 0x000000862c08723c */ /* 0x040fe60000001808 */
[----:B-1----:R-:W-:Y:S01]  /*19be0*/  F2FP.F16.F32.PACK_AB R43, R151, R150 ;  /* 0x00000096972b723e */ /* 0x002fe200000000ff */
[----:B------:R-:W-:Y:S01]  /*19bf0*/  FADD.FTZ R180, R180, R183 ;  /* 0x000000b7b4b47221 */ /* 0x000fe20000010000 */
[----:B------:R-:W1:Y:S01]  /*19c00*/  MUFU.EX2 R155, R155 ;  /* 0x0000009b009b7308 */ /* 0x000e620000000800 */
[C---:B------:R-:W-:Y:S05]  /*19c10*/  HMMA.16816.F32 R12, R44.reuse, R48, R12 ;  /* 0x000000302c0c723c */ /* 0x040fea000000180c */
[--C-:B------:R-:W-:Y:S01]  /*19c20*/  FFMA.FTZ R134, R53, UR4, -R165.reuse ;  /* 0x0000000435867c23 */ /* 0x100fe200080108a5 */
[C---:B------:R-:W-:Y:S03]  /*19c30*/  HMMA.16816.F32 R16, R44.reuse, R50, R16 ;  /* 0x000000322c10723c */ /* 0x040fe60000001810 */
[----:B------:R-:W-:Y:S01]  /*19c40*/  MUFU.EX2 R157, R157 ;  /* 0x0000009d009d7308 */ /* 0x000fe20000000800 */
[----:B------:R-:W3:Y:S01]  /*19c50*/  LDSM.16.MT88.4 R52, [R237+0xc000] ;  /* 0x00c00000ed34783b */ /* 0x000ee20000004200 */
[--C-:B------:R-:W-:Y:S01]  /*19c60*/  FFMA.FTZ R135, R57, UR4, -R165.reuse ;  /* 0x0000000439877c23 */ /* 0x100fe200080108a5 */
[C---:B------:R-:W-:Y:S07]  /*19c70*/  HMMA.16816.F32 R20, R44.reuse, R136, R20 ;  /* 0x000000882c14723c */ /* 0x040fee0000001814 */
[----:B------:R-:W4:Y:S01]  /*19c80*/  MUFU.EX2 R158, R158 ;  /* 0x0000009e009e7308 */ /* 0x000f220000000800 */
[----:B------:R-:W5:Y:S03]  /*19c90*/  LDSM.16.MT88.4 R48, [R234+0xc000] ;  /* 0x00c00000ea30783b */ /* 0x000f660000004200 */
[----:B--2---:R-:W-:Y:S01]  /*19ca0*/  F2FP.F16.F32.PACK_AB R40, R153, R152 ;  /* 0x000000989928723e */ /* 0x004fe200000000ff */
[C---:B------:R-:W-:Y:S05]  /*19cb0*/  HMMA.16816.F32 R24, R44.reuse, R138, R24 ;  /* 0x0000008a2c18723c */ /* 0x040fea0000001818 */
[----:B------:R-:W-:Y:S01]  /*19cc0*/  MUFU.EX2 R159, R159 ;  /* 0x0000009f009f7308 */ /* 0x000fe20000000800 */
[----:B------:R-:W2:Y:S01]  /*19cd0*/  LDSM.16.MT88.4 R56, [R233+0xc000] ;  /* 0x00c00000e938783b */ /* 0x000ea20000004200 */
[C---:B------:R-:W-:Y:S04]  /*19ce0*/  HMMA.16816.F32 R28, R44.reuse, R36, R28 ;  /* 0x000000242c1c723c */ /* 0x040fe8000000181c */
[----:B-1----:R-:W-:Y:S01]  /*19cf0*/  F2FP.F16.F32.PACK_AB R42, R155, R154 ;  /* 0x0000009a9b2a723e */ /* 0x002fe200000000ff */
[--C-:B------:R-:W-:Y:S03]  /*19d00*/  FFMA.FTZ R136, R60, UR4, -R165.reuse ;  /* 0x000000043c887c23 */ /* 0x100fe600080108a5 */
[----:B------:R-:W1:Y:S01]  /*19d10*/  MUFU.EX2 R156, R156 ;  /* 0x0000009c009c7308 */ /* 0x000e620000000800 */
[----:B------:R-:W-:Y:S01]  /*19d20*/  HMMA.16816.F32 R32, R44, R38, R32 ;  /* 0x000000262c20723c */ /* 0x000fe20000001820 */
[----:B------:R-:W2:Y:S02]  /*19d30*/  LDSM.16.MT88.4 R36, [R232+0xc000] ;  /* 0x00c00000e824783b */ /* 0x000ea40000004200 */
[--C-:B------:R-:W-:Y:S01]  /*19d40*/  FFMA.FTZ R137, R61, UR4, -R165.reuse ;  /* 0x000000043d897c23 */ /* 0x100fe200080108a5 */
[--C-:B------:R-:W-:Y:S01]  /*19d50*/  FFMA.FTZ R61, R64, UR4, -R165.reuse ;  /* 0x00000004403d7c23 */ /* 0x100fe200080108a5 */
[----:B------:R-:W-:Y:S04]  /*19d60*/  FFMA.FTZ R60, R65, UR4, -R165 ;  /* 0x00000004413c7c23 */ /* 0x000fe800080108a5 */
[----:B------:R-:W-:Y:S02]  /*19d70*/  MUFU.EX2 R161, R161 ;  /* 0x000000a100a17308 */ /* 0x000fe40000000800 */
[----:B----4-:R-:W-:Y:S01]  /*19d80*/  F2FP.F16.F32.PACK_AB R45, R158, R157 ;  /* 0x0000009d9e2d723e */ /* 0x010fe200000000ff */
[--C-:B------:R-:W-:Y:S01]  /*19d90*/  FFMA.FTZ R64, R70, UR4, -R167.reuse ;  /* 0x0000000446407c23 */ /* 0x100fe200080108a7 */
[----:B------:R-:W-:Y:S01]  /*19da0*/  FFMA.FTZ R70, R75, UR4, -R167 ;  /* 0x000000044b467c23 */ /* 0x000fe200080108a7 */
[--C-:B------:R-:W-:Y:S01]  /*19db0*/  FFMA.FTZ R75, R68, UR4, -R165.reuse ;  /* 0x00000004444b7c23 */ /* 0x100fe200080108a5 */
[--C-:B------:R-:W-:Y:S04]  /*19dc0*/  FFMA.FTZ R68, R69, UR4, -R165.reuse ;  /* 0x0000000445447c23 */ /* 0x100fe800080108a5 */
[----:B------:R-:W4:Y:S01]  /*19dd0*/  MUFU.EX2 R144, R144 ;  /* 0x0000009000907308 */ /* 0x000f220000000800 */
[C---:B---3--:R-:W-:Y:S05]  /*19de0*/  HMMA.16816.F32 R4, R40.reuse, R52, R4 ;  /* 0x000000342804723c */ /* 0x048fea0000001804 */
[----:B-1----:R-:W-:Y:S01]  /*19df0*/  F2FP.F16.F32.PACK_AB R47, R156, R159 ;  /* 0x0000009f9c2f723e */ /* 0x002fe200000000ff */
[C---:B------:R-:W-:Y:S03]  /*19e00*/  HMMA.16816.F32 R8, R40.reuse, R54, R8 ;  /* 0x000000362808723c */ /* 0x040fe60000001808 */
[----:B------:R-:W-:Y:S01]  /*19e10*/  MUFU.EX2 R145, R145 ;  /* 0x0000009100917308 */ /* 0x000fe20000000800 */
[----:B------:R-:W1:Y:S01]  /*19e20*/  LDSM.16.MT88.4 R52, [R237+0xc800] ;  /* 0x00c80000ed34783b */ /* 0x000e620000004200 */
[----:B------:R-:W-:Y:S01]  /*19e30*/  FFMA.FTZ R69, R72, UR4, -R165 ;  /* 0x0000000448457c23 */ /* 0x000fe200080108a5 */
[C---:B-----5:R-:W-:Y:S07]  /*19e40*/  HMMA.16816.F32 R12, R40.reuse, R48, R12 ;  /* 0x00000030280c723c */ /* 0x060fee000000180c */
[----:B------:R-:W3:Y:S01]  /*19e50*/  MUFU.EX2 R140, R140 ;  /* 0x0000008c008c7308 */ /* 0x000ee20000000800 */
[----:B----4-:R-:W-:Y:S01]  /*19e60*/  F2FP.F16.F32.PACK_AB R44, R144, R161 ;  /* 0x000000a1902c723e */ /* 0x010fe200000000ff */
[C---:B------:R-:W-:Y:S01]  /*19e70*/  HMMA.16816.F32 R16, R40.reuse, R50, R16 ;  /* 0x000000322810723c */ /* 0x040fe20000001810 */
[----:B------:R-:W4:Y:S07]  /*19e80*/  LDSM.16.MT88.4 R48, [R234+0xc800] ;  /* 0x00c80000ea30783b */ /* 0x000f2e0000004200 */
[----:B------:R-:W-:Y:S01]  /*19e90*/  MUFU.EX2 R141, R141 ;  /* 0x0000008d008d7308 */ /* 0x000fe20000000800 */
[C---:B--2---:R-:W-:Y:S03]  /*19ea0*/  HMMA.16816.F32 R20, R40.reuse, R56, R20 ;  /* 0x000000382814723c */ /* 0x044fe60000001814 */
[----:B------:R-:W-:Y:S03]  /*19eb0*/  FFMA.FTZ R65, R74, UR4, -R167 ;  /* 0x000000044a417c23 */ /* 0x000fe600080108a7 */
[C---:B------:R-:W-:Y:S03]  /*19ec0*/  HMMA.16816.F32 R24, R40.reuse, R58, R24 ;  /* 0x0000003a2818723c */ /* 0x040fe60000001818 */
[----:B------:R-:W2:Y:S01]  /*19ed0*/  MUFU.EX2 R142, R142 ;  /* 0x0000008e008e7308 */ /* 0x000ea20000000800 */
[----:B------:R-:W5:Y:S01]  /*19ee0*/  LDSM.16.MT88.4 R56, [R233+0xc800] ;  /* 0x00c80000e938783b */ /* 0x000f620000004200 */
[----:B---3--:R-:W-:Y:S01]  /*19ef0*/  F2FP.F16.F32.PACK_AB R46, R140, R145 ;  /* 0x000000918c2e723e */ /* 0x008fe200000000ff */
[C---:B------:R-:W-:Y:S07]  /*19f00*/  HMMA.16816.F32 R28, R40.reuse, R36, R28 ;  /* 0x00000024281c723c */ /* 0x040fee000000181c */
[----:B------:R-:W-:Y:S01]  /*19f10*/  MUFU.EX2 R143, R143 ;  /* 0x0000008f008f7308 */ /* 0x000fe20000000800 */
[----:B------:R-:W-:Y:S01]  /*19f20*/  FFMA.FTZ R72, R73, UR4, -R165 ;  /* 0x0000000449487c23 */ /* 0x000fe200080108a5 */
[----:B------:R-:W-:Y:S01]  /*19f30*/  HMMA.16816.F32 R32, R40, R38, R32 ;  /* 0x000000262820723c */ /* 0x000fe20000001820 */
[----:B------:R-:W3:Y:S07]  /*19f40*/  LDSM.16.MT88.4 R36, [R232+0xc800] ;  /* 0x00c80000e824783b */ /* 0x000eee0000004200 */
[----:B------:R-:W5:Y:S01]  /*19f50*/  MUFU.EX2 R146, R146 ;  /* 0x0000009200927308 */ /* 0x000f620000000800 */
[C---:B-1----:R-:W-:Y:S05]  /*19f60*/  HMMA.16816.F32 R4, R44.reuse, R52, R4 ;  /* 0x000000342c04723c */ /* 0x042fea0000001804 */
[----:B--2---:R-:W-:Y:S01]  /*19f70*/  F2FP.F16.F32.PACK_AB R41, R142, R141 ;  /* 0x0000008d8e29723e */ /* 0x004fe200000000ff */
[C---:B------:R-:W-:Y:S03]  /*19f80*/  HMMA.16816.F32 R8, R44.reuse, R54, R8 ;  /* 0x000000362c08723c */ /* 0x040fe60000001808 */
[----:B------:R-:W-:Y:S01]  /*19f90*/  MUFU.EX2 R133, R133 ;  /* 0x0000008500857308 */ /* 0x000fe20000000800 */
[----:B------:R-:W1:Y:S01]  /*19fa0*/  LDSM.16.MT88.4 R52, [R237+0xd000] ;  /* 0x00d00000ed34783b */ /* 0x000e620000004200 */
[----:B------:R-:W-:Y:S01]  /*19fb0*/  FFMA.FTZ R73, R83, UR4, -R167 ;  /* 0x0000000453497c23 */ /* 0x000fe200080108a7 */
[C---:B----4-:R-:W-:Y:S07]  /*19fc0*/  HMMA.16816.F32 R12, R44.reuse, R48, R12 ;  /* 0x000000302c0c723c */ /* 0x050fee000000180c */
        /* <DEDUP_REMOVED lines=11> */
[C---:B---3--:R-:W-:Y:S07]  /*1a080*/  HMMA.16816.F32 R28, R44.reuse, R36, R28 ;  /* 0x000000242c1c723c */ /* 0x048fee000000181c */
[----:B------:R-:W-:Y:S01]  /*1a090*/  MUFU.EX2 R62, R62 ;  /* 0x0000003e003e7308 */ /* 0x000fe20000000800 */
[----:B------:R-:W-:Y:S01]  /*1a0a0*/  FFMA.FTZ R76, R77, UR4, -R165 ;  /* 0x000000044d4c7c23 */ /* 0x000fe200080108a5 */
[----:B------:R-:W-:Y:S01]  /*1a0b0*/  HMMA.16816.F32 R32, R44, R38, R32 ;  /* 0x000000262c20723c */ /* 0x000fe20000001820 */
[----:B------:R-:W2:Y:S07]  /*1a0c0*/  LDSM.16.MT88.4 R36, [R232+0xd000] ;  /* 0x00d00000e824783b */ /* 0x000eae0000004200 */
[----:B------:R-:W3:Y:S03]  /*1a0d0*/  MUFU.EX2 R63, R63 ;  /* 0x0000003f003f7308 */ /* 0x000ee60000000800 */
[----:B-----5:R-:W-:Y:S01]  /*1a0e0*/  F2FP.F16.F32.PACK_AB R42, R135, R132 ;  /* 0x00000084872a723e */ /* 0x020fe200000000ff */
[----:B------:R-:W-:Y:S01]  /*1a0f0*/  FFMA.FTZ R74, R78, UR4, -R167 ;  /* 0x000000044e4a7c23 */ /* 0x000fe200080108a7 */
[----:B------:R-:W-:Y:S01]  /*1a100*/  FFMA.FTZ R77, R80, UR4, -R165 ;  /* 0x00000004504d7c23 */ /* 0x000fe200080108a5 */
[----:B------:R-:W-:Y:S01]  /*1a110*/  FFMA.FTZ R78, R82, UR4, -R167 ;  /* 0x00000004524e7c23 */ /* 0x000fe200080108a7 */
[----:B------:R-:W-:Y:S03]  /*1a120*/  FFMA.FTZ R80, R81, UR4, -R165 ;  /* 0x0000000451507c23 */ /* 0x000fe600080108a5 */
[----:B------:R-:W-:Y:S01]  /*1a130*/  MUFU.EX2 R66, R66 ;  /* 0x0000004200427308 */ /* 0x000fe20000000800 */
[C---:B-1----:R-:W-:Y:S05]  /*1a140*/  HMMA.16816.F32 R4, R40.reuse, R52, R4 ;  /* 0x000000342804723c */ /* 0x042fea0000001804 */
[--C-:B------:R-:W-:Y:S01]  /*1a150*/  FFMA.FTZ R81, R86, UR4, -R167.reuse ;  /* 0x0000000456517c23 */ /* 0x100fe200080108a7 */
[C---:B------:R-:W-:Y:S03]  /*1a160*/  HMMA.16816.F32 R8, R40.reuse, R54, R8 ;  /* 0x000000362808723c */ /* 0x040fe60000001808 */
[----:B------:R-:W1:Y:S01]  /*1a170*/  MUFU.EX2 R67, R67 ;  /* 0x0000004300437308 */ /* 0x000e620000000800 */
[----:B------:R-:W5:Y:S01]  /*1a180*/  LDSM.16.MT88.4 R52, [R237+0xd800] ;  /* 0x00d80000ed34783b */ /* 0x000f620000004200 */
[----:B---3--:R-:W-:Y:S01]  /*1a190*/  F2FP.F16.F32.PACK_AB R45, R63, R62 ;  /* 0x0000003e3f2d723e */ /* 0x008fe200000000ff */
[C---:B----4-:R-:W-:Y:S07]  /*1a1a0*/  HMMA.16816.F32 R12, R40.reuse, R48, R12 ;  /* 0x00000030280c723c */ /* 0x050fee000000180c */
[----:B------:R-:W-:Y:S01]  /*1a1b0*/  MUFU.EX2 R136, R136 ;  /* 0x0000008800887308 */ /* 0x000fe20000000800 */
[--C-:B------:R-:W-:Y:S01]  /*1a1c0*/  FFMA.FTZ R82, R87, UR4, -R167.reuse ;  /* 0x0000000457527c23 */ /* 0x100fe200080108a7 */
        /* <DEDUP_REMOVED lines=8> */
[--C-:B------:R-:W-:Y:S01]  /*1a250*/  FFMA.FTZ R86, R90, UR4, -R167.reuse ;  /* 0x000000045a567c23 */ /* 0x100fe200080108a7 */
[C---:B--2---:R-:W-:Y:S07]  /*1a260*/  HMMA.16816.F32 R28, R40.reuse, R36, R28 ;  /* 0x00000024281c723c */ /* 0x044fee000000181c */
[----:B------:R-:W2:Y:S01]  /*1a270*/  MUFU.EX2 R60, R60 ;  /* 0x0000003c003c7308 */ /* 0x000ea20000000800 */
[----:B----4-:R-:W-:Y:S01]  /*1a280*/  F2FP.F16.F32.PACK_AB R44, R137, R136 ;  /* 0x00000088892c723e */ /* 0x010fe200000000ff */
[----:B------:R-:W-:Y:S01]  /*1a290*/  HMMA.16816.F32 R32, R40, R38, R32 ;  /* 0x000000262820723c */ /* 0x000fe20000001820 */
[----:B------:R-:W4:Y:S07]  /*1a2a0*/  LDSM.16.MT88.4 R36, [R232+0xd800] ;  /* 0x00d80000e824783b */ /* 0x000f2e0000004200 */
[----:B------:R-:W-:Y:S03]  /*1a2b0*/  MUFU.EX2 R64, R64 ;  /* 0x0000004000407308 */ /* 0x000fe60000000800 */
[--C-:B------:R-:W-:Y:S01]  /*1a2c0*/  FFMA.FTZ R87, R91, UR4, -R167.reuse ;  /* 0x000000045b577c23 */ /* 0x100fe200080108a7 */
[--C-:B------:R-:W-:Y:S01]  /*1a2d0*/  FFMA.FTZ R90, R94, UR4, -R167.reuse ;  /* 0x000000045e5a7c23 */ /* 0x100fe200080108a7 */
[----:B------:R-:W-:Y:S01]  /*1a2e0*/  FFMA.FTZ R94, R99, UR4, -R167 ;  /* 0x00000004635e7c23 */ /* 0x000fe200080108a7 */
[----:B------:R-:W-:Y:S01]  /*1a2f0*/  FFMA.FTZ R99, R93, UR4, -R165 ;  /* 0x000000045d637c23 */ /* 0x000fe200080108a5 */
[----:B------:R-:W-:Y:S03]  /*1a300*/  FFMA.FTZ R91, R95, UR4, -R167 ;  /* 0x000000045f5b7c23 */ /* 0x000fe600080108a7 */
[----:B------:R-:W3:Y:S01]  /*1a310*/  MUFU.EX2 R71, R71 ;  /* 0x0000004700477308 */ /* 0x000ee20000000800 */
[----:B--2---:R-:W-:Y:S01]  /*1a320*/  F2FP.F16.F32.PACK_AB R46, R60, R61 ;  /* 0x0000003d3c2e723e */ /* 0x004fe200000000ff */
[----:B------:R-:W-:Y:S01]  /*1a330*/  FFMA.FTZ R93, R96, UR4, -R165 ;  /* 0x00000004605d7c23 */ /* 0x000fe200080108a5 */
[----:B------:R-:W-:Y:S01]  /*1a340*/  FFMA.FTZ R95, R98, UR4, -R167 ;  /* 0x00000004625f7c23 */ /* 0x000fe200080108a7 */
[----:B------:R-:W-:Y:S01]  /*1a350*/  FFMA.FTZ R96, R97, UR4, -R165 ;  /* 0x0000000461607c23 */ /* 0x000fe200080108a5 */
[--C-:B------:R-:W-:Y:S01]  /*1a360*/  FFMA.FTZ R98, R102, UR4, -R167.reuse ;  /* 0x0000000466627c23 */ /* 0x100fe200080108a7 */
[--C-:B------:R-:W-:Y:S01]  /*1a370*/  FFMA.FTZ R97, R106, UR4, -R167.reuse ;  /* 0x000000046a617c23 */ /* 0x100fe200080108a7 */
[--C-:B------:R-:W-:Y:S03]  /*1a380*/  FFMA.FTZ R102, R107, UR4, -R167.reuse ;  /* 0x000000046b667c23 */ /* 0x100fe600080108a7 */
[----:B------:R-:W-:Y:S01]  /*1a390*/  MUFU.EX2 R65, R65 ;  /* 0x0000004100417308 */ /* 0x000fe20000000800 */
[C---:B-----5:R-:W-:Y:S05]  /*1a3a0*/  HMMA.16816.F32 R4, R44.reuse, R52, R4 ;  /* 0x000000342c04723c */ /* 0x060fea0000001804 */
[----:B------:R-:W-:Y:S01]  /*1a3b0*/  FFMA.FTZ R106, R111, UR4, -R167 ;  /* 0x000000046f6a7c23 */ /* 0x000fe200080108a7 */
[C---:B------:R-:W-:Y:S03]  /*1a3c0*/  HMMA.16816.F32 R8, R44.reuse, R54, R8 ;  /* 0x000000362c08723c */ /* 0x040fe60000001808 */
[----:B------:R-:W2:Y:S01]  /*1a3d0*/  MUFU.EX2 R70, R70 ;  /* 0x0000004600467308 */ /* 0x000ea20000000800 */
[----:B------:R-:W5:Y:S01]  /*1a3e0*/  LDSM.16.MT88.4 R52, [R237+0xe000] ;  /* 0x00e00000ed34783b */ /* 0x000f620000004200 */
[----:B---3--:R-:W-:Y:S01]  /*1a3f0*/  F2FP.F16.F32.PACK_AB R41, R71, R64 ;  /* 0x000000404729723e */ /* 0x008fe200000000ff */
[C---:B------:R-:W-:Y:S07]  /*1a400*/  HMMA.16816.F32 R12, R44.reuse, R48, R12 ;  /* 0x000000302c0c723c */ /* 0x040fee000000180c */
[----:B------:R-:W-:Y:S01]  /*1a410*/  MUFU.EX2 R75, R75 ;  /* 0x0000004b004b7308 */ /* 0x000fe20000000800 */
[----:B------:R-:W-:Y:S01]  /*1a420*/  FFMA.FTZ R111, R112, UR4, -R165 ;  /* 0x00000004706f7c23 */ /* 0x000fe200080108a5 */
[C---:B------:R-:W-:Y:S01]  /*1a430*/  HMMA.16816.F32 R16, R44.reuse, R50, R16 ;  /* 0x000000322c10723c */ /* 0x040fe20000001810 */
[----:B------:R-:W3:Y:S07]  /*1a440*/  LDSM.16.MT88.4 R48, [R234+0xe000] ;  /* 0x00e00000ea30783b */ /* 0x000eee0000004200 */
[----:B------:R-:W5:Y:S01]  /*1a450*/  MUFU.EX2 R68, R68 ;  /* 0x0000004400447308 */ /* 0x000f620000000800 */
[C---:B-1----:R-:W-:Y:S03]  /*1a460*/  HMMA.16816.F32 R20, R44.reuse, R56, R20 ;  /* 0x000000382c14723c */ /* 0x042fe60000001814 */
[----:B--2---:R-:W-:Y:S03]  /*1a470*/  F2FP.F16.F32.PACK_AB R43, R70, R65 ;  /* 0x00000041462b723e */ /* 0x004fe600000000ff */
[C---:B------:R-:W-:Y:S03]  /*1a480*/  HMMA.16816.F32 R24, R44.reuse, R58, R24 ;  /* 0x0000003a2c18723c */ /* 0x040fe60000001818 */
[----:B------:R-:W-:Y:S01]  /*1a490*/  MUFU.EX2 R69, R69 ;  /* 0x0000004500457308 */ /* 0x000fe20000000800 */
[----:B------:R-:W1:Y:S01]  /*1a4a0*/  LDSM.16.MT88.4 R56, [R233+0xe000] ;  /* 0x00e00000e938783b */ /* 0x000e620000004200 */
[----:B------:R-:W-:Y:S01]  /*1a4b0*/  FFMA.FTZ R107, R114, UR4, -R167 ;  /* 0x00000004726b7c23 */ /* 0x000fe200080108a7 */
[C---:B----4-:R-:W-:Y:S07]  /*1a4c0*/  HMMA.16816.F32 R28, R44.reuse, R36, R28 ;  /* 0x000000242c1c723c */ /* 0x050fee000000181c */
[----:B------:R-:W2:Y:S01]  /*1a4d0*/  MUFU.EX2 R72, R72 ;  /* 0x0000004800487308 */ /* 0x000ea20000000800 */
[----:B-----5:R-:W-:Y:S01]  /*1a4e0*/  F2FP.F16.F32.PACK_AB R40, R68, R75 ;  /* 0x0000004b4428723e */ /* 0x020fe200000000ff */
[----:B------:R-:W-:Y:S01]  /*1a4f0*/  HMMA.16816.F32 R32, R44, R38, R32 ;  /* 0x000000262c20723c */ /* 0x000fe20000001820 */
[----:B------:R-:W4:Y:S07]  /*1a500*/  LDSM.16.MT88.4 R36, [R232+0xe000] ;  /* 0x00e00000e824783b */ /* 0x000f2e0000004200 */
[----:B------:R-:W-:Y:S03]  /*1a510*/  MUFU.EX2 R74, R74 ;  /* 0x0000004a004a7308 */ /* 0x000fe60000000800 */
[----:B------:R-:W-:Y:S01]  /*1a520*/  FFMA.FTZ R112, R113, UR4, -R165 ;  /* 0x0000000471707c23 */ /* 0x000fe200080108a5 */
[--C-:B------:R-:W-:Y:S01]  /*1a530*/  FFMA.FTZ R114, R119, UR4, -R167.reuse ;  /* 0x0000000477727c23 */ /* 0x100fe200080108a7 */
[----:B------:R-:W-:Y:S01]  /*1a540*/  FFMA.FTZ R113, R118, UR4, -R167 ;  /* 0x0000000476717c23 */ /* 0x000fe200080108a7 */
[----:B------:R-:W5:Y:S01]  /*1a550*/  LDSM.16.MT88.4 R44, [R237+0xe800] ;  /* 0x00e80000ed2c783b */ /* 0x000f620000004200 */
[----:B------:R-:W-:Y:S01]  /*1a560*/  FADD.FTZ R175, R175, R180 ;  /* 0x000000b4afaf7221 */ /* 0x000fe20000010000 */
[----:B------:R-:W-:Y:S02]  /*1a570*/  FADD.FTZ R190, R190, R193 ;  /* 0x000000c1bebe7221 */ /* 0x000fe40000010000 */
        /* <DEDUP_REMOVED lines=11> */
[----:B------:R-:W-:Y:S01]  /*1a630*/  LDSM.16.MT88.4 R52, [R233+0xe800] ;  /* 0x00e80000e934783b */ /* 0x000fe20000004200 */
[----:B------:R-:W-:Y:S01]  /*1a640*/  FADD.FTZ R148, R148, R173 ;  /* 0x000000ad94947221 */ /* 0x000fe20000010000 */
[C---:B---3--:R-:W-:Y:S07]  /*1a650*/  HMMA.16816.F32 R12, R40.reuse, R48, R12 ;  /* 0x00000030280c723c */ /* 0x048fee000000180c */
[----:B------:R-:W-:Y:S01]  /*1a660*/  MUFU.EX2 R83, R83 ;  /* 0x0000005300537308 */ /* 0x000fe20000000800 */
[----:B------:R-:W-:Y:S01]  /*1a670*/  FADD.FTZ R149, R149, R148 ;  /* 0x0000009495957221 */ /* 0x000fe20000010000 */
[C---:B------:R-:W-:Y:S01]  /*1a680*/  HMMA.16816.F32 R16, R40.reuse, R50, R16 ;  /* 0x000000322810723c */ /* 0x040fe20000001810 */
[----:B------:R-:W3:Y:S07]  /*1a690*/  LDSM.16.MT88.4 R48, [R234+0xe800] ;  /* 0x00e80000ea30783b */ /* 0x000eee0000004200 */
[----:B------:R-:W2:Y:S01]  /*1a6a0*/  MUFU.EX2 R76, R76 ;  /* 0x0000004c004c7308 */ /* 0x000ea20000000800 */
[C---:B-1----:R-:W-:Y:S03]  /*1a6b0*/  HMMA.16816.F32 R20, R40.reuse, R56, R20 ;  /* 0x000000382814723c */ /* 0x042fe60000001814 */
[----:B------:R-:W-:Y:S03]  /*1a6c0*/  FADD.FTZ R150, R150, R149 ;  /* 0x0000009596967221 */ /* 0x000fe60000010000 */
[C---:B------:R-:W-:Y:S03]  /*1a6d0*/  HMMA.16816.F32 R24, R40.reuse, R58, R24 ;  /* 0x0000003a2818723c */ /* 0x040fe60000001818 */
[----:B------:R-:W-:Y:S01]  /*1a6e0*/  MUFU.EX2 R77, R77 ;  /* 0x0000004d004d7308 */ /* 0x000fe20000000800 */
[----:B------:R-:W-:Y:S01]  /*1a6f0*/  LDSM.16.MT88.4 R56, [R237+0xf000] ;  /* 0x00f00000ed38783b */ /* 0x000fe20000004200 */
[----:B------:R-:W-:Y:S01]  /*1a700*/  FADD.FTZ R150, R151, R150 ;  /* 0x0000009697967221 */ /* 0x000fe20000010000 */
[C---:B----4-:R-:W-:Y:S07]  /*1a710*/  HMMA.16816.F32 R28, R40.reuse, R36, R28 ;  /* 0x00000024281c723c */ /* 0x050fee000000181c */
[----:B------:R-:W1:Y:S01]  /*1a720*/  MUFU.EX2 R80, R80 ;  /* 0x0000005000507308 */ /* 0x000e620000000800 */
[----:B------:R-:W-:Y:S01]  /*1a730*/  FADD.FTZ R157, R157, R150 ;  /* 0x000000969d9d7221 */ /* 0x000fe20000010000 */
[----:B------:R-:W-:Y:S01]  /*1a740*/  HMMA.16816.F32 R32, R40, R38, R32 ;  /* 0x000000262820723c */ /* 0x000fe20000001820 */
[----:B------:R-:W4:Y:S07]  /*1a750*/  LDSM.16.MT88.4 R40, [R232+0xe800] ;  /* 0x00e80000e828783b */ /* 0x000f2e0000004200 */
[----:B------:R-:W-:Y:S03]  /*1a760*/  MUFU.EX2 R81, R81 ;  /* 0x0000005100517308 */ /* 0x000fe60000000800 */
[----:B-----5:R-:W-:Y:S01]  /*1a770*/  F2FP.F16.F32.PACK_AB R37, R79, R74 ;  /* 0x0000004a4f25723e */ /* 0x020fe200000000ff */
[----:B------:R-:W-:Y:S01]  /*1a780*/  FADD.FTZ R158, R158, R157 ;  /* 0x0000009d9e9e7221 */ /* 0x000fe20000010000 */
[----:B--2---:R-:W-:Y:S01]  /*1a790*/  F2FP.F16.F32.PACK_AB R39, R73, R78 ;  /* 0x0000004e4927723e */ /* 0x004fe200000000ff */
[----:B------:R-:W-:Y:S01]  /*1a7a0*/  LDSM.16.MT88.4 R148, [R234+0x11800] ;  /* 0x01180000ea94783b */ /* 0x000fe20000004200 */
        /* <DEDUP_REMOVED lines=9> */
[----:B------:R-:W-:Y:S01]  /*1a840*/  LDSM.16.MT88.4 R156, [R237+0x11800] ;  /* 0x01180000ed9c783b */ /* 0x000fe20000004200 */
[C---:B------:R-:W-:Y:S05]  /*1a850*/  HMMA.16816.F32 R4, R36.reuse, R44, R4 ;  /* 0x0000002c2404723c */ /* 0x040fea0000001804 */
[----:B------:R-:W-:Y:S03]  /*1a860*/  FADD.FTZ R142, R142, R141 ;  /* 0x0000008d8e8e7221 */ /* 0x000fe60000010000 */
[----:B------:R-:W1:Y:S01]  /*1a870*/  MUFU.EX2 R87, R87 ;  /* 0x0000005700577308 */ /* 0x000e620000000800 */
[C---:B------:R-:W-:Y:S03]  /*1a880*/  HMMA.16816.F32 R8, R36.reuse, R46, R8 ;  /* 0x0000002e2408723c */ /* 0x040fe60000001808 */
[----:B--2---:R-:W-:Y:S01]  /*1a890*/  F2FP.F16.F32.PACK_AB R45, R82, R81 ;  /* 0x00000051522d723e */ /* 0x004fe200000000ff */
[----:B------:R-:W-:Y:S02]  /*1a8a0*/  FADD.FTZ R181, R181, R184 ;  /* 0x000000b8b5b57221 */ /* 0x000fe40000010000 */
[C---:B---3--:R-:W-:Y:S03]  /*1a8b0*/  HMMA.16816.F32 R12, R36.reuse, R48, R12 ;  /* 0x00000030240c723c */ /* 0x048fe6000000180c */
[----:B------:R-:W-:Y:S02]  /*1a8c0*/  MUFU.EX2 R84, R84 ;  /* 0x0000005400547308 */ /* 0x000fe40000000800 */
[----:B------:R-:W-:Y:S01]  /*1a8d0*/  FADD.FTZ R176, R176, R181 ;  /* 0x000000b5b0b07221 */ /* 0x000fe20000010000 */
[C---:B------:R-:W-:Y:S01]  /*1a8e0*/  HMMA.16816.F32 R16, R36.reuse, R50, R16 ;  /* 0x000000322410723c */ /* 0x040fe20000001810 */
[----:B------:R-:W2:Y:S06]  /*1a8f0*/  LDSM.16.MT88.4 R48, [R234+0xf000] ;  /* 0x00f00000ea30783b */ /* 0x000eac0000004200 */
[----:B------:R-:W3:Y:S01]  /*1a900*/  MUFU.EX2 R85, R85 ;  /* 0x0000005500557308 */ /* 0x000ee20000000800 */
[----:B-1----:R-:W-:Y:S01]  /*1a910*/  F2FP.F16.F32.PACK_AB R47, R87, R86 ;  /* 0x00000056572f723e */ /* 0x002fe200000000ff */
[C---:B------:R-:W-:Y:S08]  /*1a920*/  HMMA.16816.F32 R20, R36.reuse, R52, R20 ;  /* 0x000000342414723c */ /* 0x040ff00000001814 */
[----:B------:R-:W-:Y:S01]  /*1a930*/  MUFU.EX2 R88, R88 ;  /* 0x0000005800587308 */ /* 0x000fe20000000800 */
[C---:B------:R-:W-:Y:S01]  /*1a940*/  HMMA.16816.F32 R24, R36.reuse, R54, R24 ;  /* 0x000000362418723c */ /* 0x040fe20000001818 */
[----:B------:R-:W1:Y:S02]  /*1a950*/  LDSM.16.MT88.4 R52, [R233+0xf000] ;  /* 0x00f00000e934783b */ /* 0x000e640000004200 */
[----:B------:R-:W-:Y:S03]  /*1a960*/  FADD.FTZ R139, R179, R176 ;  /* 0x000000b0b38b7221 */ /* 0x000fe60000010000 */
[C---:B----4-:R-:W-:Y:S03]  /*1a970*/  HMMA.16816.F32 R28, R36.reuse, R40, R28 ;  /* 0x00000028241c723c */ /* 0x050fe6000000181c */
[----:B------:R-:W4:Y:S02]  /*1a980*/  MUFU.EX2 R89, R89 ;  /* 0x0000005900597308 */ /* 0x000f240000000800 */
[----:B---3--:R-:W-:Y:S01]  /*1a990*/  F2FP.F16.F32.PACK_AB R44, R85, R84 ;  /* 0x00000054552c723e */ /* 0x008fe200000000ff */
[----:B------:R-:W-:Y:S01]  /*1a9a0*/  HMMA.16816.F32 R32, R36, R42, R32 ;  /* 0x0000002a2420723c */ /* 0x000fe20000001820 */
[----:B------:R-:W3:Y:S06]  /*1a9b0*/  LDSM.16.MT88.4 R36, [R232+0xf000] ;  /* 0x00f00000e824783b */ /* 0x000eec0000004200 */
[----:B------:R-:W-:Y:S01]  /*1a9c0*/  MUFU.EX2 R90, R90 ;  /* 0x0000005a005a7308 */ /* 0x000fe20000000800 */
[----:B------:R-:W-:Y:S09]  /*1a9d0*/  FADD.FTZ R139, R178, R139 ;  /* 0x0000008bb28b7221 */ /* 0x000ff20000010000 */
[----:B------:R-:W5:Y:S01]  /*1a9e0*/  MUFU.EX2 R91, R91 ;  /* 0x0000005b005b7308 */ /* 0x000f620000000800 */
[----:B----4-:R-:W-:Y:S01]  /*1a9f0*/  F2FP.F16.F32.PACK_AB R46, R89, R88 ;  /* 0x00000058592e723e */ /* 0x010fe200000000ff */
[----:B------:R-:W-:Y:S04]  /*1aa00*/  FADD.FTZ R172, R172, R139 ;  /* 0x0000008bacac7221 */ /* 0x000fe80000010000 */
[----:B------:R-:W-:Y:S04]  /*1aa10*/  FADD.FTZ R177, R177, R172 ;  /* 0x000000acb1b17221 */ /* 0x000fe80000010000 */
[----:B------:R-:W-:Y:S01]  /*1aa20*/  MUFU.EX2 R95, R95 ;  /* 0x0000005f005f7308 */ /* 0x000fe20000000800 */
[C---:B------:R-:W-:Y:S05]  /*1aa30*/  HMMA.16816.F32 R4, R44.reuse, R56, R4 ;  /* 0x000000382c04723c */ /* 0x040fea0000001804 */
[----:B------:R-:W-:Y:S01]  /*1aa40*/  FADD.FTZ R152, R152, R177 ;  /* 0x000000b198987221 */ /* 0x000fe20000010000 */
[C---:B------:R-:W-:Y:S03]  /*1aa50*/  HMMA.16816.F32 R8, R44.reuse, R58, R8 ;  /* 0x0000003a2c08723c */ /* 0x040fe60000001808 */
[----:B------:R-:W4:Y:S01]  /*1aa60*/  MUFU.EX2 R94, R94 ;  /* 0x0000005e005e7308 */ /* 0x000f220000000800 */
[----:B------:R-:W3:Y:S01]  /*1aa70*/  LDSM.16.MT88.4 R56, [R237+0xf800] ;  /* 0x00f80000ed38783b */ /* 0x000ee20000004200 */
        /* <DEDUP_REMOVED lines=11> */
[----:B------:R-:W1:Y:S02]  /*1ab30*/  LDSM.16.MT88.4 R52, [R233+0xf800] ;  /* 0x00f80000e934783b */ /* 0x000e640000004200 */
[C---:B---3--:R-:W-:Y:S07]  /*1ab40*/  HMMA.16816.F32 R28, R44.reuse, R36, R28 ;  /* 0x000000242c1c723c */ /* 0x048fee000000181c */
        /* <DEDUP_REMOVED lines=17> */
[----:B------:R-:W-:Y:S01]  /*1ac60*/  FADD.FTZ R140, R140, R145 ;  /* 0x000000918c8c7221 */ /* 0x000fe20000010000 */
[C---:B--2---:R-:W-:Y:S07]  /*1ac70*/  HMMA.16816.F32 R12, R40.reuse, R48, R12 ;  /* 0x00000030280c723c */ /* 0x044fee000000180c */
[----:B------:R-:W-:Y:S01]  /*1ac80*/  MUFU.EX2 R100, R100 ;  /* 0x0000006400647308 */ /* 0x000fe20000000800 */
[----:B------:R-:W-:Y:S01]  /*1ac90*/  FADD.FTZ R133, R133, R140 ;  /* 0x0000008c85857221 */ /* 0x000fe20000010000 */
[C---:B------:R-:W-:Y:S01]  /*1aca0*/  HMMA.16816.F32 R16, R40.reuse, R50, R16 ;  /* 0x000000322810723c */ /* 0x040fe20000001810 */
[----:B------:R-:W2:Y:S07]  /*1acb0*/  LDSM.16.MT88.4 R48, [R234+0x10000] ;  /* 0x01000000ea30783b */ /* 0x000eae0000004200 */
[----:B------:R-:W4:Y:S01]  /*1acc0*/  MUFU.EX2 R101, R101 ;  /* 0x0000006500657308 */ /* 0x000f220000000800 */
[C---:B-1----:R-:W-:Y:S03]  /*1acd0*/  HMMA.16816.F32 R20, R40.reuse, R52, R20 ;  /* 0x000000342814723c */ /* 0x042fe60000001814 */
[----:B-----5:R-:W-:Y:S03]  /*1ace0*/  F2FP.F16.F32.PACK_AB R45, R3, R98 ;  /* 0x00000062032d723e */ /* 0x020fe600000000ff */
[C---:B------:R-:W-:Y:S03]  /*1acf0*/  HMMA.16816.F32 R24, R40.reuse, R54, R24 ;  /* 0x000000362818723c */ /* 0x040fe60000001818 */
[----:B------:R-:W-:Y:S01]  /*1ad00*/  MUFU.EX2 R103, R103 ;  /* 0x0000006700677308 */ /* 0x000fe20000000800 */
[----:B------:R-:W1:Y:S01]  /*1ad10*/  LDSM.16.MT88.4 R52, [R233+0x10000] ;  /* 0x01000000e934783b */ /* 0x000e620000004200 */
[----:B---3--:R-:W-:Y:S01]  /*1ad20*/  F2FP.F16.F32.PACK_AB R47, R102, R97 ;  /* 0x00000061662f723e */ /* 0x008fe200000000ff */
[C---:B----4-:R-:W-:Y:S07]  /*1ad30*/  HMMA.16816.F32 R28, R40.reuse, R36, R28 ;  /* 0x00000024281c723c */ /* 0x050fee000000181c */
[----:B------:R-:W3:Y:S01]  /*1ad40*/  MUFU.EX2 R104, R104 ;  /* 0x0000006800687308 */ /* 0x000ee20000000800 */
[----:B------:R-:W-:Y:S01]  /*1ad50*/  F2FP.F16.F32.PACK_AB R44, R101, R100 ;  /* 0x00000064652c723e */ /* 0x000fe200000000ff */
        /* <DEDUP_REMOVED lines=20> */
[----:B------:R-:W-:Y:S01]  /*1aea0*/  FADD.FTZ R42, R66, R41 ;  /* 0x00000029422a7221 */ /* 0x000fe20000010000 */
[C---:B--2---:R-:W-:Y:S03]  /*1aeb0*/  HMMA.16816.F32 R12, R44.reuse, R48, R12 ;  /* 0x000000302c0c723c */ /* 0x044fe6000000180c */
[----:B-----5:R-:W-:Y:S03]  /*1aec0*/  F2FP.F16.F32.PACK_AB R41, R106, R105 ;  /* 0x000000696a29723e */ /* 0x020fe600000000ff */
[C---:B------:R-:W-:Y:S01]  /*1aed0*/  HMMA.16816.F32 R16, R44.reuse, R50, R16 ;  /* 0x000000322c10723c */ /* 0x040fe20000001810 */
[----:B------:R-:W2:Y:S01]  /*1aee0*/  LDSM.16.MT88.4 R48, [R234+0x10800] ;  /* 0x01080000ea30783b */ /* 0x000ea20000004200 */
[----:B------:R-:W-:Y:S03]  /*1aef0*/  MUFU.EX2 R108, R108 ;  /* 0x0000006c006c7308 */ /* 0x000fe60000000800 */
[----:B------:R-:W-:Y:S01]  /*1af00*/  FADD.FTZ R119, R61, R40 ;  /* 0x000000283d777221 */ /* 0x000fe20000010000 */
[C---:B-1----:R-:W-:Y:S06]  /*1af10*/  HMMA.16816.F32 R20, R44.reuse, R52, R20 ;  /* 0x000000342c14723c */ /* 0x042fec0000001814 */
[----:B------:R-:W1:Y:S01]  /*1af20*/  MUFU.EX2 R109, R109 ;  /* 0x0000006d006d7308 */ /* 0x000e620000000800 */
[----:B----4-:R-:W-:Y:S01]  /*1af30*/  F2FP.F16.F32.PACK_AB R43, R110, R107 ;  /* 0x0000006b6e2b723e */ /* 0x010fe200000000ff */
[C---:B------:R-:W-:Y:S01]  /*1af40*/  HMMA.16816.F32 R24, R44.reuse, R54, R24 ;  /* 0x000000362c18723c */ /* 0x040fe20000001818 */
[----:B------:R-:W4:Y:S02]  /*1af50*/  LDSM.16.MT88.4 R52, [R233+0x10800] ;  /* 0x01080000e934783b */ /* 0x000f240000004200 */
[----:B------:R-:W-:Y:S03]  /*1af60*/  FADD.FTZ R67, R67, R42 ;  /* 0x0000002a43437221 */ /* 0x000fe60000010000 */
[C---:B------:R-:W-:Y:S02]  /*1af70*/  HMMA.16816.F32 R28, R44.reuse, R36, R28 ;  /* 0x000000242c1c723c */ /* 0x040fe4000000181c */
[----:B------:R-:W-:Y:S03]  /*1af80*/  MUFU.EX2 R111, R111 ;  /* 0x0000006f006f7308 */ /* 0x000fe60000000800 */
[----:B------:R-:W-:Y:S01]  /*1af90*/  FFMA.FTZ R66, R117, UR4, -R165 ;  /* 0x0000000475427c23 */ /* 0x000fe200080108a5 */
[----:B------:R-:W-:Y:S01]  /*1afa0*/  HMMA.16816.F32 R32, R44, R38, R32 ;  /* 0x000000262c20723c */ /* 0x000fe20000001820 */
[----:B------:R-:W5:Y:S05]  /*1afb0*/  LDSM.16.MT88.4 R36, [R232+0x10800] ;  /* 0x01080000e824783b */ /* 0x000f6a0000004200 */
[----:B------:R-:W3:Y:S01]  /*1afc0*/  MUFU.EX2 R112, R112 ;  /* 0x0000007000707308 */ /* 0x000ee20000000800 */
[----:B-1----:R-:W-:Y:S01]  /*1afd0*/  F2FP.F16.F32.PACK_AB R40, R109, R108 ;  /* 0x0000006c6d28723e */ /* 0x002fe200000000ff */
[----:B------:R-:W-:Y:S03]  /*1afe0*/  FADD.FTZ R64, R64, R67 ;  /* 0x0000004340407221 */ /* 0x000fe60000010000 */
[----:B------:R-:W-:Y:S01]  /*1aff0*/  FFMA.FTZ R61, R120, UR4, -R165 ;  /* 0x00000004783d7c23 */ /* 0x000fe200080108a5 */
[----:B------:R-:W-:Y:S01]  /*1b000*/  FADD.FTZ R60, R60, R119 ;  /* 0x000000773c3c7221 */ /* 0x000fe20000010000 */
[----:B------:R-:W-:Y:S03]  /*1b010*/  FADD.FTZ R64, R71, R64 ;  /* 0x0000004047407221 */ /* 0x000fe60000010000 */
[----:B------:R-:W-:Y:S01]  /*1b020*/  MUFU.EX2 R113, R113 ;  /* 0x0000007100717308 */ /* 0x000fe20000000800 */
[----:B------:R-:W-:Y:S01]  /*1b030*/  FADD.FTZ R75, R75, R60 ;  /* 0x0000003c4b4b7221 */ /* 0x000fe20000010000 */
[--C-:B------:R-:W-:Y:S01]  /*1b040*/  FFMA.FTZ R67, R130, UR4, -R167.reuse ;  /* 0x0000000482437c23 */ /* 0x100fe200080108a7 */
[----:B------:R-:W-:Y:S01]  /*1b050*/  FADD.FTZ R65, R65, R64 ;  /* 0x0000004041417221 */ /* 0x000fe20000010000 */
[----:B------:R-:W-:Y:S01]  /*1b060*/  FFMA.FTZ R167, R131, UR4, -R167 ;  /* 0x0000000483a77c23 */ /* 0x000fe200080108a7 */
[----:B------:R-:W-:Y:S02]  /*1b070*/  FADD.FTZ R68, R68, R75 ;  /* 0x0000004b44447221 */ /* 0x000fe40000010000 */
[----:B------:R-:W-:Y:S01]  /*1b080*/  FADD.FTZ R45, R70, R65 ;  /* 0x00000041462d7221 */ /* 0x000fe20000010000 */
[----:B---3--:R-:W-:Y:S02]  /*1b090*/  F2FP.F16.F32.PACK_AB R42, R112, R111 ;  /* 0x0000006f702a723e */ /* 0x008fe400000000ff */
[----:B------:R-:W1:Y:S01]  /*1b0a0*/  MUFU.EX2 R114, R114 ;  /* 0x0000007200727308 */ /* 0x000e620000000800 */
        /* <DEDUP_REMOVED lines=9> */
[----:B-1----:R-:W-:Y:S01]  /*1b140*/  F2FP.F16.F32.PACK_AB R45, R114, R113 ;  /* 0x00000071722d723e */ /* 0x002fe200000000ff */
[C---:B--2---:R-:W-:Y:S03]  /*1b150*/  HMMA.16816.F32 R12, R40.reuse, R48, R12 ;  /* 0x00000030280c723c */ /* 0x044fe6000000180c */
[----:B------:R-:W-:Y:S03]  /*1b160*/  FADD.FTZ R78, R78, R79 ;  /* 0x0000004f4e4e7221 */ /* 0x000fe60000010000 */
[C---:B------:R-:W-:Y:S01]  /*1b170*/  HMMA.16816.F32 R16, R40.reuse, R50, R16 ;  /* 0x000000322810723c */ /* 0x040fe20000001810 */
[----:B------:R-:W1:Y:S01]  /*1b180*/  LDSM.16.MT88.4 R48, [R234+0x11000] ;  /* 0x01100000ea30783b */ /* 0x000e620000004200 */
[----:B------:R-:W2:Y:S03]  /*1b190*/  MUFU.EX2 R62, R123 ;  /* 0x0000007b003e7308 */ /* 0x000ea60000000800 */
[----:B------:R-:W-:Y:S01]  /*1b1a0*/  FADD.FTZ R78, R73, R78 ;  /* 0x0000004e494e7221 */ /* 0x000fe20000010000 */
[C---:B----4-:R-:W-:Y:S06]  /*1b1b0*/  HMMA.16816.F32 R20, R40.reuse, R52, R20 ;  /* 0x000000342814723c */ /* 0x050fec0000001814 */
[----:B------:R-:W-:Y:S01]  /*1b1c0*/  MUFU.EX2 R63, R116 ;  /* 0x00000074003f7308 */ /* 0x000fe20000000800 */
[----:B------:R-:W-:Y:S01]  /*1b1d0*/  FADD.FTZ R81, R81, R78 ;  /* 0x0000004e51517221 */ /* 0x000fe20000010000 */
[C---:B------:R-:W-:Y:S01]  /*1b1e0*/  HMMA.16816.F32 R24, R40.reuse, R54, R24 ;  /* 0x000000362818723c */ /* 0x040fe20000001818 */
[----:B------:R-:W4:Y:S02]  /*1b1f0*/  LDSM.16.MT88.4 R52, [R233+0x11000] ;  /* 0x01100000e934783b */ /* 0x000f240000004200 */
[----:B------:R-:W-:Y:S03]  /*1b200*/  FADD.FTZ R81, R82, R81 ;  /* 0x0000005152517221 */ /* 0x000fe60000010000 */
[C---:B-----5:R-:W-:Y:S02]  /*1b210*/  HMMA.16816.F32 R28, R40.reuse, R36, R28 ;  /* 0x00000024281c723c */ /* 0x060fe4000000181c */
[----:B------:R-:W5:Y:S03]  /*1b220*/  MUFU.EX2 R66, R66 ;  /* 0x0000004200427308 */ /* 0x000f660000000800 */
[----:B--2---:R-:W-:Y:S01]  /*1b230*/  F2FP.F16.F32.PACK_AB R47, R62, R115 ;  /* 0x000000733e2f723e */ /* 0x004fe200000000ff */
[----:B------:R-:W-:Y:S01]  /*1b240*/  HMMA.16816.F32 R32, R40, R38, R32 ;  /* 0x000000262820723c */ /* 0x000fe20000001820 */
[----:B------:R-:W2:Y:S05]  /*1b250*/  LDSM.16.MT88.4 R36, [R232+0x11000] ;  /* 0x01100000e824783b */ /* 0x000eaa0000004200 */
[----:B------:R-:W-:Y:S01]  /*1b260*/  MUFU.EX2 R61, R61 ;  /* 0x0000003d003d7308 */ /* 0x000fe20000000800 */
[----:B------:R-:W-:Y:S01]  /*1b270*/  FADD.FTZ R86, R86, R81 ;  /* 0x0000005156567221 */ /* 0x000fe20000010000 */
[----:B------:R-:W-:Y:S03]  /*1b280*/  FADD.FTZ R83, R83, R72 ;  /* 0x0000004853537221 */ /* 0x000fe60000010000 */
[--C-:B------:R-:W-:Y:S01]  /*1b290*/  FFMA.FTZ R40, R124, UR4, -R165.reuse ;  /* 0x000000047c287c23 */ /* 0x100fe200080108a5 */
[----:B------:R-:W-:Y:S04]  /*1b2a0*/  FFMA.FTZ R42, R128, UR4, -R165 ;  /* 0x00000004802a7c23 */ /* 0x000fe800080108a5 */
[----:B------:R-:W3:Y:S01]  /*1b2b0*/  MUFU.EX2 R60, R121 ;  /* 0x00000079003c7308 */ /* 0x000ee20000000800 */
[----:B-----5:R-:W-:Y:S01]  /*1b2c0*/  F2FP.F16.F32.PACK_AB R44, R66, R63 ;  /* 0x0000003f422c723e */ /* 0x020fe200000000ff */
[----:B------:R-:W-:Y:S01]  /*1b2d0*/  FADD.FTZ R87, R87, R86 ;  /* 0x0000005657577221 */ /* 0x000fe20000010000 */
[----:B------:R-:W-:Y:S01]  /*1b2e0*/  FADD.FTZ R76, R76, R83 ;  /* 0x000000534c4c7221 */ /* 0x000fe20000010000 */
[----:B------:R-:W-:Y:S02]  /*1b2f0*/  FFMA.FTZ R165, R129, UR4, -R165 ;  /* 0x0000000481a57c23 */ /* 0x000fe400080108a5 */
[----:B------:R-:W-:Y:S01]  /*1b300*/  FADD.FTZ R90, R90, R87 ;  /* 0x000000575a5a7221 */ /* 0x000fe20000010000 */
[----:B------:R-:W-:Y:S03]  /*1b310*/  FADD.FTZ R41, R77, R76 ;  /* 0x0000004c4d297221 */ /* 0x000fe60000010000 */
[----:B------:R-:W5:Y:S01]  /*1b320*/  MUFU.EX2 R67, R67 ;  /* 0x0000004300437308 */ /* 0x000f620000000800 */
[----:B------:R-:W-:Y:S01]  /*1b330*/  FADD.FTZ R90, R91, R90 ;  /* 0x0000005a5b5a7221 */ /* 0x000fe20000010000 */
[----:B------:R-:W-:Y:S03]  /*1b340*/  FADD.FTZ R41, R80, R41 ;  /* 0x0000002950297221 */ /* 0x000fe60000010000 */
[----:B------:R-:W-:Y:S01]  /*1b350*/  FADD.FTZ R95, R95, R90 ;  /* 0x0000005a5f5f7221 */ /* 0x000fe20000010000 */
[----:B------:R-:W-:Y:S04]  /*1b360*/  FADD.FTZ R84, R84, R41 ;  /* 0x0000002954547221 */ /* 0x000fe80000010000 */
[----:B------:R-:W-:Y:S01]  /*1b370*/  MUFU.EX2 R65, R127 ;  /* 0x0000007f00417308 */ /* 0x000fe20000000800 */
[----:B---3--:R-:W-:Y:S01]  /*1b380*/  F2FP.F16.F32.PACK_AB R46, R60, R61 ;  /* 0x0000003d3c2e723e */ /* 0x008fe200000000ff */
[----:B------:R-:W-:Y:S01]  /*1b390*/  FADD.FTZ R95, R94, R95 ;  /* 0x0000005f5e5f7221 */ /* 0x000fe20000010000 */
[----:B------:R-:W-:Y:S03]  /*1b3a0*/  FADD.FTZ R85, R85, R84 ;  /* 0x0000005455557221 */ /* 0x000fe60000010000 */
[----:B------:R-:W-:Y:S01]  /*1b3b0*/  FADD.FTZ R98, R98, R95 ;  /* 0x0000005f62627221 */ /* 0x000fe20000010000 */
[----:B------:R-:W-:Y:S01]  /*1b3c0*/  FADD.FTZ R88, R88, R85 ;  /* 0x0000005558587221 */ /* 0x000fe20000010000 */
[C---:B------:R-:W-:Y:S02]  /*1b3d0*/  HMMA.16816.F32 R4, R44.reuse, R56, R4 ;  /* 0x000000382c04723c */ /* 0x040fe40000001804 */
[----:B------:R-:W3:Y:S03]  /*1b3e0*/  MUFU.EX2 R64, R126 ;  /* 0x0000007e00407308 */ /* 0x000ee60000000800 */
[----:B------:R-:W-:Y:S01]  /*1b3f0*/  FADD.FTZ R98, R3, R98 ;  /* 0x0000006203627221 */ /* 0x000fe20000010000 */
[C---:B------:R-:W-:Y:S06]  /*1b400*/  HMMA.16816.F32 R8, R44.reuse, R58, R8 ;  /* 0x0000003a2c08723c */ /* 0x040fec0000001808 */
[----:B------:R-:W-:Y:S01]  /*1b410*/  MUFU.EX2 R40, R40 ;  /* 0x0000002800287308 */ /* 0x000fe20000000800 */
[----:B-----5:R-:W-:Y:S01]  /*1b420*/  F2FP.F16.F32.PACK_AB R135, R68, R67 ;  /* 0x000000434487723e */ /* 0x020fe200000000ff */
[C---:B-1----:R-:W-:Y:S03]  /*1b430*/  HMMA.16816.F32 R12, R44.reuse, R48, R12 ;  /* 0x000000302c0c723c */ /* 0x042fe6000000180c */
[----:B------:R-:W-:Y:S03]  /*1b440*/  FADD.FTZ R97, R97, R98 ;  /* 0x0000006261617221 */ /* 0x000fe60000010000 */
[C---:B------:R-:W-:Y:S02]  /*1b450*/  HMMA.16816.F32 R16, R44.reuse, R50, R16 ;  /* 0x000000322c10723c */ /* 0x040fe40000001810 */
[----:B------:R-:W1:Y:S03]  /*1b460*/  MUFU.EX2 R41, R125 ;  /* 0x0000007d00297308 */ /* 0x000e660000000800 */
[----:B---3--:R-:W-:Y:S01]  /*1b470*/  F2FP.F16.F32.PACK_AB R133, R65, R64 ;  /* 0x000000404185723e */ /* 0x008fe200000000ff */
[C---:B----4-:R-:W-:Y:S06]  /*1b480*/  HMMA.16816.F32 R20, R44.reuse, R52, R20 ;  /* 0x000000342c14723c */ /* 0x050fec0000001814 */
[----:B------:R-:W-:Y:S01]  /*1b490*/  MUFU.EX2 R42, R42 ;  /* 0x0000002a002a7308 */ /* 0x000fe20000000800 */
[----:B------:R-:W-:Y:S01]  /*1b4a0*/  FADD.FTZ R89, R89, R88 ;  /* 0x0000005859597221 */ /* 0x000fe20000010000 */
[C---:B------:R-:W-:Y:S08]  /*1b4b0*/  HMMA.16816.F32 R24, R44.reuse, R54, R24 ;  /* 0x000000362c18723c */ /* 0x040ff00000001818 */
[----:B------:R-:W3:Y:S01]  /*1b4c0*/  MUFU.EX2 R165, R165 ;  /* 0x000000a500a57308 */ /* 0x000ee20000000800 */
[C---:B--2---:R-:W-:Y:S03]  /*1b4d0*/  HMMA.16816.F32 R28, R44.reuse, R36, R28 ;  /* 0x000000242c1c723c */ /* 0x044fe6000000181c */
[----:B------:R-:W-:Y:S03]  /*1b4e0*/  FADD.FTZ R102, R102, R97 ;  /* 0x0000006166667221 */ /* 0x000fe60000010000 */
[----:B------:R-:W-:Y:S01]  /*1b4f0*/  HMMA.16816.F32 R32, R44, R38, R32 ;  /* 0x000000262c20723c */ /* 0x000fe20000001820 */
[----:B------:R-:W2:Y:S04]  /*1b500*/  LDSM.16.MT88.4 R36, [R232+0x11800] ;  /* 0x01180000e824783b */ /* 0x000ea80000004200 */
[----:B------:R-:W-:Y:S01]  /*1b510*/  FADD.FTZ R92, R92, R89 ;  /* 0x000000595c5c7221 */ /* 0x000fe20000010000 */
[----:B------:R-:W-:Y:S01]  /*1b520*/  FADD.FTZ R105, R105, R102 ;  /* 0x0000006669697221 */ /* 0x000fe20000010000 */
[----:B-1----:R-:W-:Y:S04]  /*1b530*/  F2FP.F16.F32.PACK_AB R132, R41, R40 ;  /* 0x000000282984723e */ /* 0x002fe800000000ff */
[----:B------:R-:W-:Y:S01]  /*1b540*/  FADD.FTZ R92, R99, R92 ;  /* 0x0000005c635c7221 */ /* 0x000fe20000010000 */
[----:B------:R-:W-:Y:S01]  /*1b550*/  FADD.FTZ R106, R106, R105 ;  /* 0x000000696a6a7221 */ /* 0x000fe20000010000 */
[----:B---3--:R-:W-:Y:S02]  /*1b560*/  F2FP.F16.F32.PACK_AB R134, R165, R42 ;  /* 0x0000002aa586723e */ /* 0x008fe400000000ff */
        /* <DEDUP_REMOVED lines=17> */
[C---:B--2---:R-:W-:Y:S05]  /*1b680*/  HMMA.16816.F32 R136, R132.reuse, R36, R28 ;  /* 0x000000248488723c */ /* 0x044fea000000181c */
        /* <DEDUP_REMOVED lines=10> */
[----:B------:R-:W-:Y:S02]  /*1b730*/  FADD.FTZ R63, R63, R112 ;  /* 0x000000703f3f7221 */ /* 0x000fe40000010000 */
[----:B------:R1:W-:Y:S02]  /*1b740*/  STL [R1], R3 ;  /* 0x0000000301007387 */ /* 0x0003e40000100800 */
        /* <DEDUP_REMOVED lines=8> */
[----:B------:R-:W-:Y:S01]  /*1b7d0*/  MOV R165, R0 ;  /* 0x0000000000a57202 */ /* 0x000fe20000000f00 */
[----:B------:R-:W-:Y:S06]  /*1b7e0*/  @P0 BRA `(.L_x_3626) ;  /* 0xffffff90000c0947 */ /* 0x000fec000383ffff */
.L_x_3622:
[----:B------:R-:W3:Y:S01]  /*1b7f0*/  LDL.LU R5, [R1] ;  /* 0x0000000001057983 */ /* 0x000ee20000300800 */
[----:B------:R-:W-:Y:S01]  /*1b800*/  MOV R11, 0x3f800000 ;  /* 0x3f800000000b7802 */ /* 0x000fe20000000f00 */
[----:B------:R-:W-:Y:S01]  /*1b810*/  IMAD.MOV.U32 R10, RZ, RZ, 0x3f800000 ;  /* 0x3f800000ff0a7424 */ /* 0x000fe200078e00ff */
[----:B------:R-:W4:Y:S01]  /*1b820*/  S2UR UR5, SR_CgaCtaId ;  /* 0x00000000000579c3 */ /* 0x000f220000008800 */
[----:B--2---:R-:W2:Y:S01]  /*1b830*/  SHFL.BFLY PT, R3, R252, 0x2, 0x1f ;  /* 0x0c401f00fc037f89 */ /* 0x004ea200000e0000 */
[----:B------:R-:W-:Y:S01]  /*1b840*/  UMOV UR4, 0x400 ;  /* 0x0000040000047882 */ /* 0x000fe20000000000 */
[----:B------:R-:W-:Y:S01]  /*1b850*/  BSSY B0, `(.L_x_3627) ;  /* 0x00000a3000007945 */ /* 0x000fe20003800000 */
[----:B------:R-:W5:Y:S01]  /*1b860*/  S2R R23, SR_CTAID.Y ;  /* 0x0000000000177919 */ /* 0x000f620000002600 */
[----:B------:R-:W1:Y:S01]  /*1b870*/  S2R R22, SR_CTAID.X ;  /* 0x0000000000167919 */ /* 0x000e620000002500 */
[----:B----4-:R-:W-:Y:S01]  /*1b880*/  ULEA UR5, UR5, UR4, 0x18 ;  /* 0x0000000405057291 */ /* 0x010fe2000f8ec03f */
[----:B--2---:R-:W-:Y:S01]  /*1b890*/  FADD.FTZ R8, R3, R252 ;  /* 0x000000fc03087221 */ /* 0x004fe20000010000 */
[----:B------:R-:W2:Y:S01]  /*1b8a0*/  S2UR UR4, SR_CTAID.Z ;  /* 0x00000000000479c3 */ /* 0x000ea20000002700 */
[----:B------:R-:W4:Y:S03]  /*1b8b0*/  S2R R3, SR_TID.X ;  /* 0x0000000000037919 */ /* 0x000f260000002100 */
[----:B------:R-:W5:Y:S01]  /*1b8c0*/  SHFL.BFLY PT, R7, R8, 0x1, 0x1f ;  /* 0x0c201f0008077f89 */ /* 0x000f6200000e0000 */
[----:B-1----:R-:W-:Y:S01]  /*1b8d0*/  SHF.L.U32 R22, R22, 0x6, RZ ;  /* 0x0000000616167819 */ /* 0x002fe200000006ff */
[----:B-----5:R-:W-:Y:S01]  /*1b8e0*/  FADD.FTZ R7, R8, R7 ;  /* 0x0000000708077221 */ /* 0x020fe20000010000 */
[----:B----4-:R-:W-:Y:S01]  /*1b8f0*/  SHF.R.S32.HI R6, RZ, 0x1f, R3 ;  /* 0x0000001fff067819 */ /* 0x010fe20000011403 */
[----:B------:R-:W-:Y:S03]  /*1b900*/  BAR.SYNC.DEFER_BLOCKING 0x0 ;  /* 0x0000000000007b1d */ /* 0x000fe60000010000 */
[----:B------:R-:W-:-:S02]  /*1b910*/  FSETP.NE.FTZ.AND P4, PT, R7, RZ, PT ;  /* 0x000000ff0700720b */ /* 0x000fc40003f95000 */
[CC--:B------:R-:W-:Y:S02]  /*1b920*/  LEA.HI R9, R6.reuse, R3.reuse, RZ, 0x2 ;  /* 0x0000000306097211 */ /* 0x0c0fe400078f10ff */
[----:B------:R-:W-:Y:S02]  /*1b930*/  LEA.HI R14, R6, R3, RZ, 0x4 ;  /* 0x00000003060e7211 */ /* 0x000fe400078f20ff */
[--C-:B------:R-:W-:Y:S02]  /*1b940*/  SHF.R.S32.HI R13, RZ, 0x2, R9.reuse ;  /* 0x00000002ff0d7819 */ /* 0x100fe40000011409 */
[----:B------:R-:W-:Y:S02]  /*1b950*/  SHF.R.S32.HI R8, RZ, 0x1f, R9 ;  /* 0x0000001fff087819 */ /* 0x000fe40000011409 */
[----:B------:R-:W-:Y:S02]  /*1b960*/  LOP3.LUT R14, R14, 0xfffffff0, RZ, 0xc0, !PT ;  /* 0xfffffff00e0e7812 */ /* 0x000fe400078ec0ff */
[----:B------:R-:W-:Y:S01]  /*1b970*/  LEA.HI R8, R8, R13, RZ, 0x3 ;  /* 0x0000000d08087211 */ /* 0x000fe200078f18ff */
[----:B------:R-:W1:Y:S01]  /*1b980*/  @P4 MUFU.RCP R11, R7 ;  /* 0x00000007000b4308 */ /* 0x000e620000001000 */
[----:B------:R-:W-:Y:S01]  /*1b990*/  LOP3.LUT R16, R9, 0x1ffffffc, RZ, 0xc0, !PT ;  /* 0x1ffffffc09107812 */ /* 0x000fe200078ec0ff */
[----:B------:R-:W4:Y:S01]  /*1b9a0*/  @P4 LDC R27, c[0x0][0x2e8] ;  /* 0x0000ba00ff1b4b82 */ /* 0x000f220000000800 */
[----:B------:R-:W-:-:S02]  /*1b9b0*/  LOP3.LUT R8, R8, 0xfffffff8, RZ, 0xc0, !PT ;  /* 0xfffffff808087812 */ /* 0x000fc400078ec0ff */
[----:B------:R-:W-:Y:S01]  /*1b9c0*/  LEA.HI R6, R6, R3, RZ, 0x5 ;  /* 0x0000000306067211 */ /* 0x000fe200078f28ff */
[----:B------:R-:W-:Y:S01]  /*1b9d0*/  IMAD.IADD R16, R3, 0x1, -R16 ;  /* 0x0000000103107824 */ /* 0x000fe200078e0a10 */
[----:B------:R-:W-:Y:S01]  /*1b9e0*/  IADD3 R8, R13, -R8, RZ ;  /* 0x800000080d087210 */ /* 0x000fe20007ffe0ff */
[----:B------:R-:W-:Y:S01]  /*1b9f0*/  IMAD.IADD R13, R3, 0x1, -R14 ;  /* 0x00000001030d7824 */ /* 0x000fe200078e0a0e */
[----:B------:R-:W-:Y:S01]  /*1ba00*/  SHF.R.S32.HI R9, RZ, 0x5, R6 ;  /* 0x00000005ff097819 */ /* 0x000fe20000011406 */
[----:B------:R-:W5:Y:S01]  /*1ba10*/  @P4 MUFU.LG2 R7, R7 ;  /* 0x0000000700074308 */ /* 0x000f620000000c00 */
[----:B------:R-:W-:Y:S02]  /*1ba20*/  LOP3.LUT R14, R8, 0x1, RZ, 0xc0, !PT ;  /* 0x00000001080e7812 */ /* 0x000fe400078ec0ff */
[----:B------:R-:W-:Y:S02]  /*1ba30*/  LEA R16, R9, R16, 0x9 ;  /* 0x0000001009107211 */ /* 0x000fe400078e48ff */
[----:B------:R-:W-:Y:S01]  /*1ba40*/  ISETP.NE.U32.AND P0, PT, R14, 0x1, PT ;  /* 0x000000010e00780c */ /* 0x000fe20003f05070 */
        /* <DEDUP_REMOVED lines=16> */
[----:B------:R-:W-:Y:S01]  /*1bb50*/  LOP3.LUT R6, R6, 0xffffffe0, RZ, 0xc0, !PT ;  /* 0xffffffe006067812 */ /* 0x000fe200078ec0ff */
[----:B-----5:R-:W-:-:S04]  /*1bb60*/  @P4 FMUL.FTZ R7, R7, 0.69314718246459960938 ;  /* 0x3f31721807074820 */ /* 0x020fc80000410000 */
[----:B------:R-:W-:Y:S01]  /*1bb70*/  IMAD.IADD R6, R3, 0x1, -R6 ;  /* 0x0000000103067824 */ /* 0x000fe200078e0a06 */
[----:B------:R-:W-:Y:S01]  /*1bb80*/  MOV R3, 0xff800000 ;  /* 0xff80000000037802 */ /* 0x000fe20000000f00 */
[----:B----4-:R-:W-:Y:S01]  /*1bb90*/  @P4 FFMA.FTZ R3, R2, R27, R7 ;  /* 0x0000001b02034223 */ /* 0x010fe20000010007 */
[----:B---3--:R-:W1:Y:S02]  /*1bba0*/  SHFL.BFLY PT, R4, R5, 0x2, 0x1f ;  /* 0x0c401f0005047f89 */ /* 0x008e6400000e0000 */
[----:B-1----:R-:W-:-:S05]  /*1bbb0*/  FADD.FTZ R4, R4, R5 ;  /* 0x0000000504047221 */ /* 0x002fca0000010000 */
[----:B------:R-:W1:Y:S02]  /*1bbc0*/  SHFL.BFLY PT, R5, R4, 0x1, 0x1f ;  /* 0x0c201f0004057f89 */ /* 0x000e6400000e0000 */
[----:B-1----:R-:W-:Y:S02]  /*1bbd0*/  FADD.FTZ R5, R4, R5 ;  /* 0x0000000504057221 */ /* 0x002fe40000010000 */
[----:B------:R-:W1:Y:S03]  /*1bbe0*/  S2R R4, SR_TID.X ;  /* 0x0000000000047919 */ /* 0x000e660000002100 */
[----:B------:R-:W-:-:S04]  /*1bbf0*/  FSETP.NE.FTZ.AND P3, PT, R5, RZ, PT ;  /* 0x000000ff0500720b */ /* 0x000fc80003f75000 */
[C---:B------:R-:W-:Y:S02]  /*1bc00*/  R2P PR, R8.reuse, 0x6 ;  /* 0x0000000608007804 */ /* 0x040fe40000000000 */
[----:B------:R-:W-:-:S04]  /*1bc10*/  SHF.L.U32 R8, R8, 0x6, RZ ;  /* 0x0000000608087819 */ /* 0x000fc800000006ff */
[----:B------:R-:W-:-:S03]  /*1bc20*/  LOP3.LUT R8, R8, 0x1c0, RZ, 0xc0, !PT ;  /* 0x000001c008087812 */ /* 0x000fc600078ec0ff */
[----:B------:R-:W3:Y:S01]  /*1bc30*/  @P3 MUFU.RCP R10, R5 ;  /* 0x00000005000a3308 */ /* 0x000ee20000001000 */
[----:B------:R-:W4:Y:S07]  /*1bc40*/  @P3 LDC R25, c[0x0][0x2e8] ;  /* 0x0000ba00ff193b82 */ /* 0x000f2e0000000800 */
[----:B------:R-:W5:Y:S01]  /*1bc50*/  @P3 MUFU.LG2 R5, R5 ;  /* 0x0000000500053308 */ /* 0x000f620000000c00 */
[----:B-1----:R-:W-:Y:S01]  /*1bc60*/  SHF.R.S32.HI R11, RZ, 0x1f, R4 ;  /* 0x0000001fff0b7819 */ /* 0x002fe20000011404 */
        /* <DEDUP_REMOVED lines=19> */
[----:B-----5:R-:W-:Y:S01]  /*1bda0*/  @P3 FMUL.FTZ R5, R5, 0.69314718246459960938 ;  /* 0x3f31721805053820 */ /* 0x020fe20000410000 */
[----:B------:R-:W-:-:S02]  /*1bdb0*/  LEA.HI R10, R13, R13, RZ, 0x1 ;  /* 0x0000000d0d0a7211 */ /* 0x000fc400078f08ff */
[----:B------:R-:W-:Y:S02]  /*1bdc0*/  LOP3.LUT R14, R15, 0x1c0, RZ, 0xc0, !PT ;  /* 0x000001c00f0e7812 */ /* 0x000fe400078ec0ff */
[----:B------:R-:W-:Y:S01]  /*1bdd0*/  LEA.HI R24, R11, R4, RZ, 0x5 ;  /* 0x000000040b187211 */ /* 0x000fe200078f28ff */
[C---:B------:R-:W-:Y:S01]  /*1bde0*/  IMAD.SHL.U32 R15, R10.reuse, 0x4, RZ ;  /* 0x000000040a0f7824 */ /* 0x040fe200078e00ff */
[----:B------:R-:W-:Y:S01]  /*1bdf0*/  LOP3.LUT R10, R10, 0xffffffe, RZ, 0xc0, !PT ;  /* 0x0ffffffe0a0a7812 */ /* 0x000fe200078ec0ff */
[----:B------:R-:W2:Y:S03]  /*1be00*/  LDC R11, c[0x0][0x270] ;  /* 0x00009c00ff0b7b82 */ /* 0x000ea60000000800 */
[----:B------:R-:W-:Y:S01]  /*1be10*/  LOP3.LUT R15, R14, 0x38, R15, 0xf8, !PT ;  /* 0x000000380e0f7812 */ /* 0x000fe200078ef80f */
[----:B------:R-:W-:Y:S01]  /*1be20*/  IMAD.IADD R17, R13, 0x1, -R10 ;  /* 0x000000010d117824 */ /* 0x000fe200078e0a0a */
[----:B------:R-:W-:-:S02]  /*1be30*/  SHF.R.U32.HI R14, RZ, 0x3, R14 ;  /* 0x00000003ff0e7819 */ /* 0x000fc4000001160e */
[----:B------:R-:W-:Y:S02]  /*1be40*/  MOV R10, 0x40 ;  /* 0x00000040000a7802 */ /* 0x000fe40000000f00 */
[----:B------:R-:W-:Y:S02]  /*1be50*/  LOP3.LUT R14, R15, R14, RZ, 0x3c, !PT ;  /* 0x0000000e0f0e7212 */ /* 0x000fe400078e3cff */
[----:B------:R-:W-:Y:S01]  /*1be60*/  LEA.HI R15, R8, R8, RZ, 0x1d ;  /* 0x00000008080f7211 */ /* 0x000fe200078fe8ff */
[----:B------:R-:W-:Y:S01]  /*1be70*/  IMAD.MOV.U32 R8, RZ, RZ, -0x20 ;  /* 0xffffffe0ff087424 */ /* 0x000fe200078e00ff */
[----:B------:R-:W-:Y:S01]  /*1be80*/  SEL R10, R10, 0xffffffc0, !P1 ;  /* 0xffffffc00a0a7807 */ /* 0x000fe20004800000 */
[----:B------:R-:W-:Y:S01]  /*1be90*/  IMAD R14, R17, 0x4, R14 ;  /* 0x00000004110e7824 */ /* 0x000fe200078e020e */
[----:B------:R-:W-:Y:S02]  /*1bea0*/  LEA R15, R16, R15, 0x1 ;  /* 0x0000000f100f7211 */ /* 0x000fe400078e08ff */
[----:B------:R-:W-:-:S02]  /*1beb0*/  SEL R8, R8, 0x20, !P0 ;  /* 0x0000002008087807 */ /* 0x000fc40004000000 */
[----:B------:R-:W-:Y:S02]  /*1bec0*/  LEA R15, R15, UR5, 0x2 ;  /* 0x000000050f0f7c11 */ /* 0x000fe4000f8e10ff */
[----:B------:R-:W-:Y:S01]  /*1bed0*/  LOP3.LUT P0, RZ, R6, 0x3, RZ, 0xc0, !PT ;  /* 0x0000000306ff7812 */ /* 0x000fe2000780c0ff */
[----:B------:R-:W-:Y:S01]  /*1bee0*/  IMAD.MOV.U32 R6, RZ, RZ, -0x800000 ;  /* 0xff800000ff067424 */ /* 0x000fe200078e00ff */
[C---:B------:R-:W-:Y:S01]  /*1bef0*/  IADD3 R19, R15.reuse, 0x80, RZ ;  /* 0x000000800f137810 */ /* 0x040fe20007ffe0ff */
[C-C-:B------:R-:W-:Y:S01]  /*1bf00*/  IMAD.IADD R16, R15.reuse, 0x1, R10.reuse ;  /* 0x000000010f107824 */ /* 0x140fe200078e020a */
[C---:B------:R-:W-:Y:S01]  /*1bf10*/  IADD3 R17, R15.reuse, R8, RZ ;  /* 0x000000080f117210 */ /* 0x040fe20007ffe0ff */
[----:B------:R-:W-:Y:S01]  /*1bf20*/  STS.64 [R15], R160 ;  /* 0x000000a00f007388 */ /* 0x000fe20000000a00 */
[----:B------:R-:W-:Y:S01]  /*1bf30*/  @P2 IADD3 R19, R15, -0x80, RZ ;  /* 0xffffff800f132810 */ /* 0x000fe20007ffe0ff */
[----:B----4-:R-:W-:Y:S02]  /*1bf40*/  @P3 FFMA.FTZ R6, R0, R25, R5 ;  /* 0x0000001900063223 */ /* 0x010fe40000010005 */
        /* <DEDUP_REMOVED lines=51> */
.L_x_3628:
[----:B------:R-:W-:Y:S05]  /*1c280*/  BSYNC B0 ;  /* 0x0000000000007941 */ /* 0x000fea0003800000 */
.L_x_3627:
        /* <DEDUP_REMOVED lines=9> */
[----:B------:R-:W-:Y:S02]  /*1c320*/  ISETP.GE.OR P1, PT, R12, UR10, P0 ;  /* 0x0000000a0c007c0c */ /* 0x000fe40008726670 */
[----:B------:R-:W-:Y:S01]  /*1c330*/  IMAD R9, R15, UR4, RZ ;  /* 0x000000040f097c24 */ /* 0x000fe2000f8e02ff */
[----:B------:R-:W5:Y:S01]  /*1c340*/  LDS.128 R24, [R8+0x2000] ;  /* 0x0020000008187984 */ /* 0x000f620000000c00 */
[----:B------:R-:W-:Y:S01]  /*1c350*/  ULDC.64 UR4, c[0x0][0x288] ;  /* 0x0000a20000047ab9 */ /* 0x000fe20000000a00 */
[----:B------:R-:W-:Y:S01]  /*1c360*/  ISETP.GE.OR P5, PT, R0, UR10, P0 ;  /* 0x0000000a00007c0c */ /* 0x000fe200087a6670 */
[C---:B------:R-:W-:Y:S01]  /*1c370*/  VIADD R2, R12.reuse, 0x8 ;  /* 0x000000080c027836 */ /* 0x040fe20000000000 */
[----:B------:R-:W5:Y:S01]  /*1c380*/  LDS.128 R20, [R8+0x2800] ;  /* 0x0028000008147984 */ /* 0x000f620000000c00 */
[----:B------:R-:W-:Y:S01]  /*1c390*/  IADD3 R10, P2, R9, R10, RZ ;  /* 0x0000000a090a7210 */ /* 0x000fe20007f5e0ff */
[----:B------:R-:W-:-:S02]  /*1c3a0*/  VIADD R0, R12, 0x28 ;  /* 0x000000280c007836 */ /* 0x000fc40000000000 */
[----:B-1----:R-:W1:Y:S01]  /*1c3b0*/  LDS.128 R4, [R8+0x3000] ;  /* 0x0030000008047984 */ /* 0x002e620000000c00 */
[----:B------:R-:W-:Y:S01]  /*1c3c0*/  LEA.HI.X.SX32 R9, R9, R11, 0x1, P2 ;  /* 0x0000000b09097211 */ /* 0x000fe200010f0eff */
[----:B------:R-:W-:Y:S01]  /*1c3d0*/  VIADD R3, R12, 0x18 ;  /* 0x000000180c037836 */ /* 0x000fe20000000000 */
[----:B------:R-:W-:Y:S01]  /*1c3e0*/  LEA R14, P2, R10, UR4, 0x2 ;  /* 0x000000040a0e7c11 */ /* 0x000fe2000f8410ff */
[----:B------:R1:W1:Y:S01]  /*1c3f0*/  LDS.128 R40, [R8+0x3800] ;  /* 0x0038000008287984 */ /* 0x0002620000000c00 */
[----:B------:R-:W-:Y:S01]  /*1c400*/  ISETP.GE.OR P6, PT, R2, UR10, P0 ;  /* 0x0000000a02007c0c */ /* 0x000fe200087c6670 */
[----:B------:R-:W-:Y:S01]  /*1c410*/  VIADD R2, R12, 0x20 ;  /* 0x000000200c027836 */ /* 0x000fe20000000000 */
[----:B------:R-:W-:Y:S02]  /*1c420*/  LEA.HI.X R15, R10, UR5, R9, 0x2, P2 ;  /* 0x000000050a0f7c11 */ /* 0x000fe400090f1409 */
        /* <DEDUP_REMOVED lines=18> */
.L_x_3629:
        /* <DEDUP_REMOVED lines=11> */
.L_x_7904:


//--------------------- .text._ZN5flash24flash_fwd_splitkv_kernelI23Flash_fwd_kernel_traitsILi64ELi64ELi256ELi4ELb0ELb0EN7cutlass6half_tE19Flash_kernel_traitsILi64ELi64ELi256ELi4ES3_EELb1ELb0ELb1ELb0ELb0ELb1ELb1ELb0EEEvNS_16Flash_fwd_paramsE --------------------------
	.section	.text._ZN5flash24flash_fwd_splitkv_kernelI23Flash_fwd_kernel_traitsILi64ELi64ELi256ELi4ELb0ELb0EN7cutlass6half_tE19Flash_kernel_traitsILi64ELi64ELi256ELi4ES3_EELb1ELb0ELb1ELb0ELb0ELb1ELb1ELb0EEEvNS_16Flash_fwd_paramsE,"ax",@progbits
	.align	128
        .global         _ZN5flash24flash_fwd_splitkv_kernelI23Flash_fwd_kernel_traitsILi64ELi64ELi256ELi4ELb0ELb0EN7cutlass6half_tE19Flash_kernel_traitsILi64ELi64ELi256ELi4ES3_EELb1ELb0ELb1ELb0ELb0ELb1ELb1ELb0EEEvNS_16Flash_fwd_paramsE
        .type           _ZN5flash24flash_fwd_splitkv_kernelI23Flash_fwd_kernel_traitsILi64ELi64ELi256ELi4ELb0ELb0EN7cutlass6half_tE19Flash_kernel_traitsILi64ELi64ELi256ELi4ES3_EELb1ELb0ELb1ELb0ELb0ELb1ELb1ELb0EEEvNS_16Flash_fwd_paramsE,@function
        .size           _ZN5flash24flash_fwd_splitkv_kernelI23Flash_fwd_kernel_traitsILi64ELi64ELi256ELi4ELb0ELb0EN7cutlass6half_tE19Flash_kernel_traitsILi64ELi64ELi256ELi4ES3_EELb1ELb0ELb1ELb0ELb0ELb1ELb1ELb0EEEvNS_16Flash_fwd_paramsE,(.L_x_7905 - _ZN5flash24flash_fwd_splitkv_kernelI23Flash_fwd_kernel_traitsILi64ELi64ELi256ELi4ELb0ELb0EN7cutlass6half_tE19Flash_kernel_traitsILi64ELi64ELi256ELi4ES3_EELb1ELb0ELb1ELb0ELb0ELb1ELb1ELb0EEEvNS_16Flash_fwd_paramsE)
        .other          _ZN5flash24flash_fwd_splitkv_kernelI23Flash_fwd_kernel_traitsILi64ELi64ELi256ELi4ELb0ELb0EN7cutlass6half_tE19Flash_kernel_traitsILi64ELi64ELi256ELi4ES3_EELb1ELb0ELb1ELb0ELb0ELb1ELb1ELb0EEEvNS_16Flash_fwd_paramsE,@"STO_CUDA_ENTRY STV_DEFAULT"
_ZN5flash24flash_fwd_splitkv_kernelI23Flash_fwd_kernel_traitsILi64ELi64ELi256ELi4ELb0ELb0EN7cutlass6half_tE19Flash_kernel_traitsILi64ELi64ELi256ELi4ES3_EELb1ELb0ELb1ELb0ELb0ELb1ELb1ELb0EEEvNS_16Flash_fwd_paramsE:
.text._ZN5flash24flash_fwd_splitkv_kernelI23Flash_fwd_kernel_traitsILi64ELi64ELi256ELi4ELb0ELb0EN7cutlass6half_tE19Flash_kernel_traitsILi64ELi64ELi256ELi4ES3_EELb1ELb0ELb1ELb0ELb0ELb1ELb1ELb0EEEvNS_16Flash_fwd_paramsE:
        /* <DEDUP_REMOVED lines=78> */
.L_x_3630:
[----:B------:R-:W-:-:S05]  /*04e0*/  ULDC UR8, c[0x0][0x2c8] ;  /* 0x0000b20000087ab9 */ /* 0x000fca0000000800 */
.L_x_3631:
        /* <DEDUP_REMOVED lines=166> */
.L_x_3632:
        /* <DEDUP_REMOVED lines=28> */
.L_x_3633:
        /* <DEDUP_REMOVED lines=79> */
[----:B------:R-:W-:Y:S02]  /*1600*/  UIMAD UR5, UR12, UR5, UR10 ;  /* 0x000000050c0572a4 */ /* 0x000fe4000f8e020a */
[----:B------:R-:W-:Y:S01]  /*1610*/  IADD3 R5, R5, R0, RZ ;  /* 0x0000000005057210 */ /* 0x000fe20007ffe0ff */
[----:B------:R-:W-:Y:S01]  /*1620*/  IMAD R0, R20, UR8, RZ ;  /* 0x0000000814007c24 */ /* 0x000fe2000f8e02ff */
[----:B------:R-:W-:-:S03]  /*1630*/  UIADD3 UR25, UR29, UR5, URZ ;  /* 0x000000051d197290 */ /* 0x000fc6000fffe03f */
[C---:B------:R-:W-:Y:S02]  /*1640*/  IMAD R0, R2.reuse, UR9, R0 ;  /* 0x0000000902007c24 */ /* 0x040fe4000f8e0200 */
[----:B------:R-:W-:-:S04]  /*1650*/  IMAD.WIDE.U32 R12, R2, UR8, R4 ;  /* 0x00000008020c7c25 */ /* 0x000fc8000f8e0004 */
[----:B------:R-:W-:Y:S01]  /*1660*/  IMAD.IADD R4, R13, 0x1, R0 ;  /* 0x000000010d047824 */ /* 0x000fe200078e0200 */
[----:B------:R-:W-:Y:S06]  /*1670*/  BRA `(.L_x_3635) ;  /* 0x0000000400507947 */ /* 0x000fec0003800000 */
.L_x_3634:
        /* <DEDUP_REMOVED lines=48> */
.L_x_3636:
        /* <DEDUP_REMOVED lines=21> */
[----:B------:R-:W-:Y:S01]  /*1ad0*/  MOV R12, R4 ;  /* 0x00000004000c7202 */ /* 0x000fe20000000f00 */
[----:B------:R-:W-:Y:S01]  /*1ae0*/  IMAD.IADD R4, R5, 0x1, R0 ;  /* 0x0000000105047824 */ /* 0x000fe200078e0200 */
        /* <DEDUP_REMOVED lines=13> */
.L_x_3635:
        /* <DEDUP_REMOVED lines=14> */
[C---:B------:R-:W-:Y:S01]  /*1ca0*/  VIADD R2, R18.reuse, 0x10 ;  /* 0x0000001012027836 */ /* 0x040fe20000000000 */
[----:B------:R-:W2:Y:S01]  /*1cb0*/  S2UR UR4, SR_CgaCtaId ;  /* 0x00000000000479c3 */ /* 0x000ea20000008800 */
[----:B------:R-:W-:Y:S01]  /*1cc0*/  IMAD.SHL.U32 R3, R18, 0x40, RZ ;  /* 0x0000004012037824 */ /* 0x000fe200078e00ff */
[----:B------:R-:W-:Y:S01]  /*1cd0*/  @UP0 UIMAD UR27, UR27, UR5, UR31 ;  /* 0x000000051b1b02a4 */ /* 0x000fe2000f8e021f */
[----:B------:R-:W-:Y:S01]  /*1ce0*/  IMAD.IADD R0, R164, 0x1, -R0 ;  /* 0x00000001a4007824 */ /* 0x000fe200078e0a00 */
[----:B------:R-:W-:Y:S01]  /*1cf0*/  UIADD3 UR5, -UR16, UR20, URZ ;  /* 0x0000001410057290 */ /* 0x000fe2000fffe13f */
[----:B------:R-:W-:Y:S01]  /*1d00*/  ISETP.GE.AND P6, PT, R2, UR10, PT ;  /* 0x0000000a02007c0c */ /* 0x000fe2000bfc6270 */
[----:B------:R-:W-:Y:S01]  /*1d10*/  @!UP0 USHF.R.S32.HI UR29, URZ, 0x1f, UR15 ;  /* 0x0000001f3f1d8899 */ /* 0x000fe2000801140f */
[----:B------:R-:W-:Y:S01]  /*1d20*/  IMAD.SHL.U32 R242, R0, 0x8, RZ ;  /* 0x0000000800f27824 */ /* 0x000fe200078e00ff */
[----:B------:R-:W-:Y:S01]  /*1d30*/  @!UP0 ULDC.64 UR8, c[0x0][0x228] ;  /* 0x00008a0000088ab9 */ /* 0x000fe20000000a00 */
[----:B------:R-:W-:Y:S01]  /*1d40*/  SHF.R.S32.HI R19, RZ, 0x1f, R18 ;  /* 0x0000001fff137819 */ /* 0x000fe20000011412 */
[----:B------:R-:W-:Y:S01]  /*1d50*/  @!UP0 UIMAD UR29, UR29, UR8, URZ ;  /* 0x000000081d1d82a4 */ /* 0x000fe2000f8e023f */
[C---:B------:R-:W-:Y:S01]  /*1d60*/  ISETP.GE.AND P5, PT, R2.reuse, UR5, PT ;  /* 0x0000000502007c0c */ /* 0x040fe2000bfa6270 */
[----:B------:R-:W-:Y:S01]  /*1d70*/  @!UP0 UIMAD.WIDE.U32 UR34, UR15, UR8, URZ ;  /* 0x000000080f2282a5 */ /* 0x000fe2000f8e003f */
[----:B------:R-:W-:Y:S01]  /*1d80*/  ISETP.GE.AND P4, PT, R2, UR5, PT ;  /* 0x0000000502007c0c */ /* 0x000fe2000bf86270 */
[----:B------:R-:W-:Y:S01]  /*1d90*/  @!UP0 UIMAD UR29, UR15, UR9, UR29 ;  /* 0x000000090f1d82a4 */ /* 0x000fe2000f8e021d */
[----:B------:R-:W-:Y:S01]  /*1da0*/  LOP3.LUT R2, R3, 0x1c0, RZ, 0xc0, !PT ;  /* 0x000001c003027812 */ /* 0x000fe200078ec0ff */
[----:B------:R-:W-:Y:S01]  /*1db0*/  UIMAD UR32, UR23, UR12, URZ ;  /* 0x0000000c172072a4 */ /* 0x000fe2000f8e023f */
[----:B------:R-:W-:Y:S01]  /*1dc0*/  LEA.HI R3, R7, R164, RZ, 0x6 ;  /* 0x000000a407037211 */ /* 0x000fe200078f30ff */
[----:B------:R-:W-:Y:S01]  /*1dd0*/  @!UP0 UIADD3 UR27, UR35, UR29, URZ ;  /* 0x0000001d231b8290 */ /* 0x000fe2000fffe03f */
[----:B------:R-:W-:Y:S01]  /*1de0*/  LOP3.LUT R5, R2, 0x38, R242, 0xf8, !PT ;  /* 0x0000003802057812 */ /* 0x000fe200078ef8f2 */
[----:B------:R-:W-:Y:S01]  /*1df0*/  @!UP0 UMOV UR30, UR34 ;  /* 0x00000022001e8c82 */ /* 0x000fe20008000000 */
[----:B------:R-:W-:Y:S01]  /*1e00*/  SHF.R.U32.HI R2, RZ, 0x3, R2 ;  /* 0x00000003ff027819 */ /* 0x000fe20000011602 */
[----:B------:R-:W-:Y:S01]  /*1e10*/  IMAD.SHL.U32 R3, R3, 0x8, RZ ;  /* 0x0000000803037824 */ /* 0x000fe200078e00ff */
[----:B------:R-:W-:Y:S01]  /*1e20*/  IADD3 R198, P2, R18, R198, RZ ;  /* 0x000000c612c67210 */ /* 0x000fe20007f5e0ff */
[----:B------:R-:W-:Y:S01]  /*1e30*/  IMAD.U32 R8, RZ, RZ, UR12 ;  /* 0x0000000cff087e24 */ /* 0x000fe2000f8e00ff */
[----:B------:R-:W-:Y:S01]  /*1e40*/  LOP3.LUT R2, R5, R2, RZ, 0x3c, !PT ;  /* 0x0000000205027212 */ /* 0x000fe200078e3cff */
[----:B------:R-:W-:Y:S01]  /*1e50*/  ULDC.64 UR8, c[0x0][0x268] ;  /* 0x00009a0000087ab9 */ /* 0x000fe20000000a00 */
[----:B------:R-:W-:Y:S01]  /*1e60*/  IADD3 R12, P0, R242, R12, RZ ;  /* 0x0000000cf20c7210 */ /* 0x000fe20007f1e0ff */
[----:B------:R-:W-:Y:S01]  /*1e70*/  IMAD.X R200, R19, 0x1, R200, P2 ;  /* 0x0000000113c87824 */ /* 0x000fe200010e06c8 */
[----:B------:R-:W-:Y:S01]  /*1e80*/  LOP3.LUT R241, R2, 0xfffffe00, R3, 0xf8, !PT ;  /* 0xfffffe0002f17812 */ /* 0x000fe200078ef803 */
[----:B------:R-:W-:Y:S01]  /*1e90*/  UIMAD UR13, UR26, UR13, UR32 ;  /* 0x0000000d1a0d72a4 */ /* 0x000fe2000f8e0220 */
[----:B------:R-:W-:Y:S01]  /*1ea0*/  SHF.R.S32.HI R2, RZ, 0x1f, R242 ;  /* 0x0000001fff027819 */ /* 0x000fe200000114f2 */
[----:B------:R-:W-:Y:S01]  /*1eb0*/  UMOV UR31, 0x400 ;  /* 0x00000400001f7882 */ /* 0x000fe20000000000 */
[----:B------:R-:W-:Y:S01]  /*1ec0*/  IADD3 R10, P1, R242, UR30, RZ ;  /* 0x0000001ef20a7c10 */ /* 0x000fe2000ff3e0ff */
[----:B------:R-:W-:Y:S01]  /*1ed0*/  IMAD R20, R20, UR8, RZ ;  /* 0x0000000814147c24 */ /* 0x000fe2000f8e02ff */
[----:B------:R-:W-:Y:S01]  /*1ee0*/  ISETP.GE.AND P2, PT, R18, UR10, PT ;  /* 0x0000000a12007c0c */ /* 0x000fe2000bf46270 */
[----:B------:R-:W-:Y:S01]  /*1ef0*/  IMAD.X R13, R2, 0x1, R4, P0 ;  /* 0x00000001020d7824 */ /* 0x000fe200000e0604 */
[----:B------:R-:W-:Y:S01]  /*1f00*/  IADD3 R4, P0, R242, UR28, RZ ;  /* 0x0000001cf2047c10 */ /* 0x000fe2000ff1e0ff */
[----:B--2---:R-:W-:Y:S01]  /*1f10*/  ULEA UR4, UR4, UR31, 0x18 ;  /* 0x0000001f04047291 */ /* 0x004fe2000f8ec03f */
[----:B------:R-:W-:Y:S01]  /*1f20*/  IADD3.X R11, R2, UR27, RZ, P1, !PT ;  /* 0x0000001b020b7c10 */ /* 0x000fe20008ffe4ff */
[----:B------:R-:W-:Y:S01]  /*1f30*/  VIADD R3, R18, 0x20 ;  /* 0x0000002012037836 */ /* 0x000fe20000000000 */
[----:B------:R-:W-:Y:S01]  /*1f40*/  IADD3.X R5, R2, UR25, RZ, P0, !PT ;  /* 0x0000001902057c10 */ /* 0x000fe200087fe4ff */
[----:B------:R-:W-:-:S02]  /*1f50*/  IMAD R20, R22, UR9, R20 ;  /* 0x0000000916147c24 */ /* 0x000fc4000f8e0214 */
[----:B------:R-:W-:Y:S01]  /*1f60*/  IMAD.WIDE.U32 R8, R8, UR26, R10 ;  /* 0x0000001a08087c25 */ /* 0x000fe2000f8e000a */
[C---:B------:R-:W-:Y:S02]  /*1f70*/  ISETP.GE.AND P0, PT, R3.reuse, UR10, PT ;  /* 0x0000000a03007c0c */ /* 0x040fe4000bf06270 */
[----:B------:R-:W-:Y:S01]  /*1f80*/  ISETP.GE.AND P1, PT, R3, UR5, PT ;  /* 0x0000000503007c0c */ /* 0x000fe2000bf26270 */
[----:B------:R-:W-:Y:S01]  /*1f90*/  IMAD.WIDE.U32 R22, R22, UR8, R4 ;  /* 0x0000000816167c25 */ /* 0x000fe2000f8e0004 */
[----:B------:R-:W-:-:S03]  /*1fa0*/  LEA R241, R241, UR4, 0x1 ;  /* 0x00000004f1f17c11 */ /* 0x000fc6000f8e08ff */
[----:B------:R-:W-:Y:S02]  /*1fb0*/  VIADD R11, R9, UR13 ;  /* 0x0000000d090b7c36 */ /* 0x000fe40008000000 */
[----:B-1----:R-:W-:Y:S01]  /*1fc0*/  IMAD.WIDE R14, R14, 0x40, R18 ;  /* 0x000000400e0e7825 */ /* 0x002fe200078e0212 */
        /* <DEDUP_REMOVED lines=18> */
.L_x_3638:
[----:B------:R-:W-:Y:S05]  /*20f0*/  BSYNC B0 ;  /* 0x0000000000007941 */ /* 0x000fea0003800000 */
.L_x_3637:
        /* <DEDUP_REMOVED lines=10> */
[----:B--2---:R-:W-:Y:S01]  /*21a0*/  MOV R17, R11 ;  /* 0x0000000b00117202 */ /* 0x004fe20000000f00 */
        /* <DEDUP_REMOVED lines=13> */
.L_x_3640:
[----:B------:R-:W-:Y:S05]  /*2280*/  BSYNC B0 ;  /* 0x0000000000007941 */ /* 0x000fea0003800000 */
.L_x_3639:
[----:B------:R-:W-:Y:S01]  /*2290*/  BSSY B0, `(.L_x_3641) ;  /* 0x0000018000007945 */ /* 0x000fe20003800000 */
[----:B------:R-:W-:Y:S01]  /*22a0*/  ISETP.GE.AND P6, PT, R2, UR10, PT ;  /* 0x0000000a02007c0c */ /* 0x000fe2000bfc6270 */
[----:B----4-:R-:W-:Y:S02]  /*22b0*/  IMAD R4, R19, UR6, RZ ;  /* 0x0000000613047c24 */ /* 0x010fe4000f8e02ff */
[----:B------:R-:W-:Y:S10]  /*22c0*/  @P0 BRA `(.L_x_3642) ;  /* 0x0000000000500947 */ /* 0x000ff40003800000 */
        /* <DEDUP_REMOVED lines=20> */
.L_x_3642:
[----:B------:R-:W-:Y:S05]  /*2410*/  BSYNC B0 ;  /* 0x0000000000007941 */ /* 0x000fea0003800000 */
.L_x_3641:
        /* <DEDUP_REMOVED lines=21> */
.L_x_3644:
[----:B------:R-:W-:Y:S05]  /*2570*/  BSYNC B0 ;  /* 0x0000000000007941 */ /* 0x000fea0003800000 */
.L_x_3643:
[C---:B------:R-:W-:Y:S01]  /*2580*/  ISETP.GE.AND P0, PT, R18.reuse, UR5, PT ;  /* 0x0000000512007c0c */ /* 0x040fe2000bf06270 */
[C---:B------:R-:W-:Y:S01]  /*2590*/  IMAD R4, R18.reuse, UR7, R4 ;  /* 0x0000000712047c24 */ /* 0x040fe2000f8e0204 */
[----:B------:R-:W-:Y:S01]  /*25a0*/  BSSY B0, `(.L_x_3645) ;  /* 0x0000011000007945 */ /* 0x000fe20003800000 */
[----:B------:R-:W-:Y:S01]  /*25b0*/  IMAD.WIDE.U32 R12, R18, UR6, R12 ;  /* 0x00000006120c7c25 */ /* 0x000fe2000f8e000c */
[----:B------:R-:W-:-:S04]  /*25c0*/  ISETP.GE.AND P6, PT, R2, UR5, PT ;  /* 0x0000000502007c0c */ /* 0x000fc8000bfc6270 */
        /* <DEDUP_REMOVED lines=14> */
.L_x_3646:
[----:B------:R-:W-:Y:S05]  /*26b0*/  BSYNC B0 ;  /* 0x0000000000007941 */ /* 0x000fea0003800000 */
.L_x_3645:
        /* <DEDUP_REMOVED lines=19> */
.L_x_3648:
[----:B------:R-:W-:Y:S05]  /*27f0*/  BSYNC B0 ;  /* 0x0000000000007941 */ /* 0x000fea0003800000 */
.L_x_3647:
        /* <DEDUP_REMOVED lines=19> */
.L_x_3650:
[----:B------:R-:W-:Y:S05]  /*2930*/  BSYNC B0 ;  /* 0x0000000000007941 */ /* 0x000fea0003800000 */
.L_x_3649:
        /* <DEDUP_REMOVED lines=21> */
.L_x_3652:
[----:B------:R-:W-:Y:S05]  /*2a90*/  BSYNC B0 ;  /* 0x0000000000007941 */ /* 0x000fea0003800000 */
.L_x_3651:
        /* <DEDUP_REMOVED lines=20> */
.L_x_3654:
[----:B------:R-:W-:Y:S05]  /*2be0*/  BSYNC B0 ;  /* 0x0000000000007941 */ /* 0x000fea0003800000 */
.L_x_3653:
        /* <DEDUP_REMOVED lines=21> */
.L_x_3656:
[----:B------:R-:W-:Y:S05]  /*2d40*/  BSYNC B0 ;  /* 0x0000000000007941 */ /* 0x000fea0003800000 */
.L_x_3655:
        /* <DEDUP_REMOVED lines=21> */
.L_x_3658:
[----:B------:R-:W-:Y:S05]  /*2ea0*/  BSYNC B0 ;  /* 0x0000000000007941 */ /* 0x000fea0003800000 */
.L_x_3657:
        /* <DEDUP_REMOVED lines=21> */
.L_x_3660:
[----:B------:R-:W-:Y:S05]  /*3000*/  BSYNC B0 ;  /* 0x0000000000007941 */ /* 0x000fea0003800000 */
.L_x_3659:
        /* <DEDUP_REMOVED lines=20> */
.L_x_3662:
[----:B------:R-:W-:Y:S05]  /*3150*/  BSYNC B0 ;  /* 0x0000000000007941 */ /* 0x000fea0003800000 */
.L_x_3661:
        /* <DEDUP_REMOVED lines=21> */
.L_x_3664:
[----:B------:R-:W-:Y:S05]  /*32b0*/  BSYNC B0 ;  /* 0x0000000000007941 */ /* 0x000fea0003800000 */
.L_x_3663:
        /* <DEDUP_REMOVED lines=21> */
.L_x_3666:
[----:B------:R-:W-:Y:S05]  /*3410*/  BSYNC B0 ;  /* 0x0000000000007941 */ /* 0x000fea0003800000 */
.L_x_3665:
        /* <DEDUP_REMOVED lines=21> */
.L_x_3668:
[----:B------:R-:W-:Y:S05]  /*3570*/  BSYNC B0 ;  /* 0x0000000000007941 */ /* 0x000fea0003800000 */
.L_x_3667:
        /* <DEDUP_REMOVED lines=22> */
.L_x_3670:
[----:B------:R-:W-:Y:S05]  /*36e0*/  BSYNC B0 ;  /* 0x0000000000007941 */ /* 0x000fea0003800000 */
.L_x_3669:
        /* <DEDUP_REMOVED lines=23> */
.L_x_3672:
[----:B------:R-:W-:Y:S05]  /*3860*/  BSYNC B0 ;  /* 0x0000000000007941 */ /* 0x000fea0003800000 */
.L_x_3671:
        /* <DEDUP_REMOVED lines=22> */
.L_x_3674:
[----:B------:R-:W-:Y:S05]  /*39d0*/  BSYNC B0 ;  /* 0x0000000000007941 */ /* 0x000fea0003800000 */
.L_x_3673:
        /* <DEDUP_REMOVED lines=19> */
.L_x_3676:
[----:B------:R-:W-:Y:S05]  /*3b10*/  BSYNC B0 ;  /* 0x0000000000007941 */ /* 0x000fea0003800000 */
.L_x_3675:
        /* <DEDUP_REMOVED lines=50> */
.L_x_3678:
[----:B------:R-:W-:Y:S05]  /*3e40*/  BSYNC B0 ;  /* 0x0000000000007941 */ /* 0x000fea0003800000 */
.L_x_3677:
        /* <DEDUP_REMOVED lines=19> */
.L_x_3680:
[----:B------:R-:W-:Y:S05]  /*3f80*/  BSYNC B0 ;  /* 0x0000000000007941 */ /* 0x000fea0003800000 */
.L_x_3679:
        /* <DEDUP_REMOVED lines=17> */
.L_x_3682:
[----:B------:R-:W-:Y:S05]  /*40a0*/  BSYNC B0 ;  /* 0x0000000000007941 */ /* 0x000fea0003800000 */
.L_x_3681:
        /* <DEDUP_REMOVED lines=18> */
.L_x_3684:
[----:B------:R-:W-:Y:S05]  /*41d0*/  BSYNC B0 ;  /* 0x0000000000007941 */ /* 0x000fea0003800000 */
.L_x_3683:
        /* <DEDUP_REMOVED lines=17> */
.L_x_3686:
[----:B------:R-:W-:Y:S05]  /*42f0*/  BSYNC B0 ;  /* 0x0000000000007941 */ /* 0x000fea0003800000 */
.L_x_3685:
        /* <DEDUP_REMOVED lines=20> */
.L_x_3688:
[----:B------:R-:W-:Y:S05]  /*4440*/  BSYNC B0 ;  /* 0x0000000000007941 */ /* 0x000fea0003800000 */
.L_x_3687:
        /* <DEDUP_REMOVED lines=20> */
.L_x_3690:
[----:B------:R-:W-:Y:S05]  /*4590*/  BSYNC B0 ;  /* 0x0000000000007941 */ /* 0x000fea0003800000 */
.L_x_3689:
        /* <DEDUP_REMOVED lines=21> */
.L_x_3692:
[----:B------:R-:W-:Y:S05]  /*46f0*/  BSYNC B0 ;  /* 0x0000000000007941 */ /* 0x000fea0003800000 */
.L_x_3691:
        /* <DEDUP_REMOVED lines=23> */
.L_x_3694:
[----:B------:R-:W-:Y:S05]  /*4870*/  BSYNC B0 ;  /* 0x0000000000007941 */ /* 0x000fea0003800000 */
.L_x_3693:
        /* <DEDUP_REMOVED lines=24> */
.L_x_3696:
[----:B------:R-:W-:Y:S05]  /*4a00*/  BSYNC B0 ;  /* 0x0000000000007941 */ /* 0x000fea0003800000 */
.L_x_3695:
        /* <DEDUP_REMOVED lines=26> */
.L_x_3698:
[----:B------:R-:W-:Y:S05]  /*4bb0*/  BSYNC B0 ;  /* 0x0000000000007941 */ /* 0x000fea0003800000 */
.L_x_3697:
        /* <DEDUP_REMOVED lines=17> */
.L_x_3700:
[----:B------:R-:W-:Y:S05]  /*4cd0*/  BSYNC B0 ;  /* 0x0000000000007941 */ /* 0x000fea0003800000 */
.L_x_3699:
        /* <DEDUP_REMOVED lines=17> */
.L_x_3702:
[----:B------:R-:W-:Y:S05]  /*4df0*/  BSYNC B0 ;  /* 0x0000000000007941 */ /* 0x000fea0003800000 */
.L_x_3701:
        /* <DEDUP_REMOVED lines=17> */
.L_x_3704:
[----:B------:R-:W-:Y:S05]  /*4f10*/  BSYNC B0 ;  /* 0x0000000000007941 */ /* 0x000fea0003800000 */
.L_x_3703:
        /* <DEDUP_REMOVED lines=17> */
.L_x_3706:
[----:B------:R-:W-:Y:S05]  /*5030*/  BSYNC B0 ;  /* 0x0000000000007941 */ /* 0x000fea0003800000 */
.L_x_3705:
        /* <DEDUP_REMOVED lines=25> */
.L_x_3708:
[----:B------:R-:W-:Y:S05]  /*51d0*/  BSYNC B0 ;  /* 0x0000000000007941 */ /* 0x000fea0003800000 */
.L_x_3707:
[----:B------:R-:W-:Y:S01]  /*51e0*/  LDSM.16.M88.4 R92, [R240] ;  /* 0x00000000f05c783b */ /* 0x000fe20000000200 */
[----:B------:R-:W-:Y:S01]  /*51f0*/  LOP3.LUT P0, RZ, R0, 0x2, RZ, 0xc0, !PT ;  /* 0x0000000200ff7812 */ /* 0x000fe2000780c0ff */
[--C-:B------:R-:W-:Y:S01]  /*5200*/  IMAD R196, R235, 0x2, R240.reuse ;  /* 0x00000002ebc47824 */ /* 0x100fe200078e02f0 */
[----:B------:R-:W-:Y:S01]  /*5210*/  ULDC UR21, c[0x0][0x39c] ;  /* 0x0000e70000157ab9 */ /* 0x000fe20000000800 */
[----:B------:R-:W2:Y:S01]  /*5220*/  LDSM.16.M88.4 R68, [R239+0x2800] ;  /* 0x00280000ef44783b */ /* 0x000ea20000000200 */
[----:B------:R-:W-:Y:S01]  /*5230*/  SEL R2, R2, 0xfffffff0, !P0 ;  /* 0xfffffff002027807 */ /* 0x000fe20004000000 */
[----:B------:R-:W-:Y:S01]  /*5240*/  VIADD R238, R239, 0x2040 ;  /* 0x00002040efee7836 */ /* 0x000fe20000000000 */
[----:B------:R-:W-:Y:S01]  /*5250*/  LOP3.LUT P0, RZ, R0, 0x4, RZ, 0xc0, !PT ;  /* 0x0000000400ff7812 */ /* 0x000fe2000780c0ff */
[----:B------:R-:W3:Y:S01]  /*5260*/  LDSM.16.M88.4 R48, [R239+0x3800] ;  /* 0x00380000ef30783b */ /* 0x000ee20000000200 */
[----:B------:R-:W-:Y:S01]  /*5270*/  IMAD R0, R234, 0x2, R240 ;  /* 0x00000002ea007824 */ /* 0x000fe200078e02f0 */
[----:B------:R-:W-:Y:S01]  /*5280*/  SHF.L.U32 R243, R164, 0x1, RZ ;  /* 0x00000001a4f37819 */ /* 0x000fe200000006ff */
[----:B------:R-:W-:Y:S01]  /*5290*/  IMAD R233, R2, 0x2, R239 ;  /* 0x0000000202e97824 */ /* 0x000fe200078e02ef */
[----:B------:R-:W4:Y:S01]  /*52a0*/  LDSM.16.M88.4 R76, [R239+0x2000] ;  /* 0x00200000ef4c783b */ /* 0x000f220000000200 */
[----:B------:R-:W-:-:S02]  /*52b0*/  IMAD R237, R235, 0x2, R0 ;  /* 0x00000002ebed7824 */ /* 0x000fc400078e0200 */
[----:B-----5:R-:W-:Y:S01]  /*52c0*/  FMUL.FTZ R167, R167, R3 ;  /* 0x00000003a7a77220 */ /* 0x020fe20000410000 */
[----:B------:R-:W-:Y:S01]  /*52d0*/  LOP3.LUT R243, R243, 0x6, RZ, 0xc0, !PT ;  /* 0x00000006f3f37812 */ /* 0x000fe200078ec0ff */
[----:B------:R-:W4:Y:S01]  /*52e0*/  LDSM.16.M88.4 R56, [R239+0x3000] ;  /* 0x00300000ef38783b */ /* 0x000f220000000200 */
[----:B------:R-:W-:Y:S01]  /*52f0*/  IMAD.MOV.U32 R164, RZ, RZ, 0x8 ;  /* 0x00000008ffa47424 */ /* 0x000fe200078e00ff */
[----:B------:R-:W-:Y:S01]  /*5300*/  LOP3.LUT R3, R197, R202, RZ, 0xfc, !PT ;  /* 0x000000cac5037212 */ /* 0x000fe200078efcff */
[----:B------:R-:W-:Y:S01]  /*5310*/  UISETP.GT.AND UP0, UPT, UR14, UR11, UPT ;  /* 0x0000000b0e00728c */ /* 0x000fe2000bf04270 */
[----:B------:R-:W4:Y:S01]  /*5320*/  LDSM.16.M88.4 R40, [R239+0x4000] ;  /* 0x00400000ef28783b */ /* 0x000f220000000200 */
[----:B------:R-:W-:Y:S02]  /*5330*/  R2UR UR5, R167 ;  /* 0x00000000a70572ca */ /* 0x000fe400000e0000 */
[C---:B------:R-:W-:Y:S01]  /*5340*/  VIADDMNMX R164, R165.reuse, R164, UR20, PT ;  /* 0x00000014a5a47e46 */ /* 0x040fe2000b8001a4 */
[----:B------:R-:W4:Y:S01]  /*5350*/  LDSM.16.M88.4 R32, [R239+0x4800] ;  /* 0x00480000ef20783b */ /* 0x000f220000000200 */
[----:B------:R-:W-:-:S03]  /*5360*/  VIMNMX R165, R165, UR20, PT ;  /* 0x00000014a5a57c48 */ /* 0x000fc6000bfe0100 */
[----:B------:R-:W4:Y:S04]  /*5370*/  LDSM.16.M88.4 R24, [R239+0x5000] ;  /* 0x00500000ef18783b */ /* 0x000f280000000200 */
[----:B------:R-:W4:Y:S04]  /*5380*/  LDSM.16.M88.4 R16, [R239+0x5800] ;  /* 0x00580000ef10783b */ /* 0x000f280000000200 */
[----:B-1----:R-:W1:Y:S04]  /*5390*/  LDSM.16.M88.4 R8, [R239+0x6000] ;  /* 0x00600000ef08783b */ /* 0x002e680000000200 */
[----:B------:R-:W1:Y:S04]  /*53a0*/  LDSM.16.M88.4 R180, [R239+0x6800] ;  /* 0x00680000efb4783b */ /* 0x000e680000000200 */
[----:B------:R-:W1:Y:S01]  /*53b0*/  LDSM.16.M88.4 R132, [R239+0x7000] ;  /* 0x00700000ef84783b */ /* 0x000e620000000200 */
[C---:B--2---:R-:W-:Y:S03]  /*53c0*/  HMMA.16816.F32 R72, R92.reuse, R68, RZ ;  /* 0x000000445c48723c */ /* 0x044fe600000018ff */
[----:B------:R-:W2:Y:S03]  /*53d0*/  LDSM.16.M88.4 R124, [R239+0x7800] ;  /* 0x00780000ef7c783b */ /* 0x000ea60000000200 */
[C---:B------:R-:W-:Y:S01]  /*53e0*/  HMMA.16816.F32 R68, R92.reuse, R70, RZ ;  /* 0x000000465c44723c */ /* 0x040fe200000018ff */
        /* <DEDUP_REMOVED lines=22> */
[C---:B-1----:R-:W-:Y:S06]  /*5550*/  HMMA.16816.F32 R12, R92.reuse, R8, RZ ;  /* 0x000000085c0c723c */ /* 0x042fec00000018ff */
[C---:B------:R-:W-:Y:S06]  /*5560*/  HMMA.16816.F32 R4, R92.reuse, R180, RZ ;  /* 0x000000b45c04723c */ /* 0x040fec00000018ff */
[C---:B------:R-:W-:Y:S06]  /*5570*/  HMMA.16816.F32 R136, R92.reuse, R132, RZ ;  /* 0x000000845c88723c */ /* 0x040fec00000018ff */
[C---:B--2---:R-:W-:Y:S06]  /*5580*/  HMMA.16816.F32 R128, R92.reuse, R124, RZ ;  /* 0x0000007c5c80723c */ /* 0x044fec00000018ff */
        /* <DEDUP_REMOVED lines=28> */
[C---:B-1----:R-:W-:Y:S06]  /*5750*/  HMMA.16816.F32 R28, R168.reuse, R84, R28 ;  /* 0x00000054a81c723c */ /* 0x042fec000000181c */
[----:B------:R-:W-:Y:S01]  /*5760*/  HMMA.16816.F32 R24, R168, R86, R24 ;  /* 0x00000056a818723c */ /* 0x000fe20000001818 */
[----:B------:R-:W-:-:S04]  /*5770*/  VIADD R84, R239, 0x2000 ;  /* 0x00002000ef547836 */ /* 0x000fc80000000000 */
[----:B------:R-:W-:Y:S01]  /*5780*/  @P0 VIADD R238, R84, 0xffffffc0 ;  /* 0xffffffc054ee0836 */ /* 0x000fe20000000000 */
[C---:B------:R-:W-:Y:S03]  /*5790*/  HMMA.16816.F32 R60, R168.reuse, R152, R60 ;  /* 0x00000098a83c723c */ /* 0x040fe6000000183c */
[----:B------:R-:W-:Y:S01]  /*57a0*/  IMAD R166, R2, 0x2, R238 ;  /* 0x0000000202a67824 */ /* 0x000fe200078e02ee */
[----:B------:R-:W1:Y:S01]  /*57b0*/  LDSM.16.M88.4 R84, [R238] ;  /* 0x00000000ee54783b */ /* 0x000e620000000200 */
[C---:B------:R-:W-:Y:S01]  /*57c0*/  IADD3 R229, R238.reuse, 0x800, RZ ;  /* 0x00000800eee57810 */ /* 0x040fe20007ffe0ff */
[C---:B------:R-:W-:Y:S01]  /*57d0*/  HMMA.16816.F32 R56, R168.reuse, R154, R56 ;  /* 0x0000009aa838723c */ /* 0x040fe20000001838 */
[C---:B------:R-:W-:Y:S01]  /*57e0*/  VIADD R228, R238.reuse, 0x1000 ;  /* 0x00001000eee47836 */ /* 0x040fe20000000000 */
[----:B------:R-:W4:Y:S01]  /*57f0*/  LDSM.16.M88.4 R152, [R233+0x8000] ;  /* 0x00800000e998783b */ /* 0x000f220000000200 */
[C---:B------:R-:W-:Y:S01]  /*5800*/  VIADD R227, R238.reuse, 0x1800 ;  /* 0x00001800eee37836 */ /* 0x040fe20000000000 */
[C---:B------:R-:W-:Y:S01]  /*5810*/  IADD3 R221, R238.reuse, 0x4800, RZ ;  /* 0x00004800eedd7810 */ /* 0x040fe20007ffe0ff */
[C---:B------:R-:W-:Y:S01]  /*5820*/  VIADD R226, R238.reuse, 0x2000 ;  /* 0x00002000eee27836 */ /* 0x040fe20000000000 */
[----:B--2---:R-:W-:Y:S01]  /*5830*/  HMMA.16816.F32 R20, R168, R144, R20 ;  /* 0x00000090a814723c */ /* 0x004fe20000001814 */
[----:B------:R-:W-:Y:S01]  /*5840*/  LDSM.16.M88.4 R176, [R166] ;  /* 0x00000000a6b0783b */ /* 0x000fe20000000200 */
[----:B------:R-:W-:-:S02]  /*5850*/  VIADD R225, R238, 0x2800 ;  /* 0x00002800eee17836 */ /* 0x000fc40000000000 */
[C---:B------:R-:W-:Y:S01]  /*5860*/  VIADD R224, R238.reuse, 0x3000 ;  /* 0x00003000eee07836 */ /* 0x040fe20000000000 */
[----:B------:R-:W-:Y:S01]  /*5870*/  LDSM.16.M88.4 R192, [R238+0x800] ;  /* 0x00080000eec0783b */ /* 0x000fe20000000200 */
[C---:B------:R-:W-:Y:S01]  /*5880*/  HMMA.16816.F32 R16, R168.reuse, R146, R16 ;  /* 0x00000092a810723c */ /* 0x040fe20000001810 */
[C---:B------:R-:W-:Y:S02]  /*5890*/  VIADD R223, R238.reuse, 0x3800 ;  /* 0x00003800eedf7836 */ /* 0x040fe40000000000 */
[----:B------:R-:W2:Y:S01]  /*58a0*/  LDSM.16.M88.4 R144, [R233+0x9000] ;  /* 0x00900000e990783b */ /* 0x000ea20000000200 */
[C---:B------:R-:W-:Y:S02]  /*58b0*/  VIADD R222, R238.reuse, 0x4000 ;  /* 0x00004000eede7836 */ /* 0x040fe40000000000 */
[----:B---3--:R-:W-:Y:S01]  /*58c0*/  HMMA.16816.F32 R12, R168, R140, R12 ;  /* 0x0000008ca80c723c */ /* 0x008fe2000000180c */
[----:B------:R-:W-:Y:S01]  /*58d0*/  LDSM.16.M88.4 R188, [R238+0x1000] ;  /* 0x00100000eebc783b */ /* 0x000fe20000000200 */
[----:B------:R-:W-:-:S02]  /*58e0*/  VIADD R220, R238, 0x5000 ;  /* 0x00005000eedc7836 */ /* 0x000fc40000000000 */
[C---:B------:R-:W-:Y:S01]  /*58f0*/  VIADD R219, R238.reuse, 0x5800 ;  /* 0x00005800eedb7836 */ /* 0x040fe20000000000 */
[----:B------:R-:W-:Y:S01]  /*5900*/  LDSM.16.M88.4 R184, [R238+0x1800] ;  /* 0x00180000eeb8783b */ /* 0x000fe20000000200 */
[C---:B------:R-:W-:Y:S01]  /*5910*/  HMMA.16816.F32 R8, R168.reuse, R142, R8 ;  /* 0x0000008ea808723c */ /* 0x040fe20000001808 */
[C---:B------:R-:W-:Y:S02]  /*5920*/  VIADD R218, R238.reuse, 0x6000 ;  /* 0x00006000eeda7836 */ /* 0x040fe40000000000 */
[----:B------:R-:W3:Y:S01]  /*5930*/  LDSM.16.M88.4 R140, [R233+0x9800] ;  /* 0x00980000e98c783b */ /* 0x000ee20000000200 */
[C---:B------:R-:W-:Y:S02]  /*5940*/  VIADD R217, R238.reuse, 0x6800 ;  /* 0x00006800eed97836 */ /* 0x040fe40000000000 */
[----:B------:R-:W-:Y:S01]  /*5950*/  HMMA.16816.F32 R80, R168, R156, R80 ;  /* 0x0000009ca850723c */ /* 0x000fe20000001850 */
[C---:B------:R-:W-:Y:S02]  /*5960*/  VIADD R216, R238.reuse, 0x7000 ;  /* 0x00007000eed87836 */ /* 0x040fe40000000000 */
[----:B------:R-:W-:-:S03]  /*5970*/  VIADD R167, R238, 0x7800 ;  /* 0x00007800eea77836 */ /* 0x000fc60000000000 */
[C---:B------:R-:W-:Y:S01]  /*5980*/  HMMA.16816.F32 R76, R168.reuse, R158, R76 ;  /* 0x0000009ea84c723c */ /* 0x040fe2000000184c */
[----:B------:R-:W-:Y:S05]  /*5990*/  LDSM.16.M88.4 R156, [R233+0x7800] ;  /* 0x00780000e99c783b */ /* 0x000fea0000000200 */
[C---:B------:R-:W-:Y:S06]  /*59a0*/  HMMA.16816.F32 R4, R168.reuse, R172, R4 ;  /* 0x000000aca804723c */ /* 0x040fec0000001804 */
[C---:B------:R-:W-:Y:S01]  /*59b0*/  HMMA.16816.F32 R180, R168.reuse, R174, R180 ;  /* 0x000000aea8b4723c */ /* 0x040fe200000018b4 */
[----:B------:R-:W3:Y:S05]  /*59c0*/  LDSM.16.M88.4 R172, [R237] ;  /* 0x00000000edac783b */ /* 0x000eea0000000200 */
[C---:B------:R-:W-:Y:S06]  /*59d0*/  HMMA.16816.F32 R44, R168.reuse, R148, R44 ;  /* 0x00000094a82c723c */ /* 0x040fec000000182c */
[----:B------:R-:W-:Y:S01]  /*59e0*/  HMMA.16816.F32 R40, R168, R150, R40 ;  /* 0x00000096a828723c */ /* 0x000fe20000001828 */
[----:B------:R-:W3:Y:S05]  /*59f0*/  LDSM.16.M88.4 R148, [R233+0x8800] ;  /* 0x00880000e994783b */ /* 0x000eea0000000200 */
[C---:B-1----:R-:W-:Y:S06]  /*5a00*/  HMMA.16816.F32 R80, R88.reuse, R84, R80 ;  /* 0x000000545850723c */ /* 0x042fec0000001850 */
[----:B------:R-:W-:Y:S01]  /*5a10*/  HMMA.16816.F32 R76, R88, R86, R76 ;  /* 0x00000056584c723c */ /* 0x000fe2000000184c */
        /* <DEDUP_REMOVED lines=9> */
[----:B------:R-:W3:Y:S05]  /*5ab0*/  LDSM.16.M88.4 R140, [R238+0x4000] ;  /* 0x00400000ee8c783b */ /* 0x000eea0000000200 */
[----:B------:R-:W-:Y:S06]  /*5ac0*/  HMMA.16816.F32 R80, R172, R176, R80 ;  /* 0x000000b0ac50723c */ /* 0x000fec0000001850 */
[----:B------:R-:W-:Y:S06]  /*5ad0*/  HMMA.16816.F32 R72, R88, R192, R72 ;  /* 0x000000c05848723c */ /* 0x000fec0000001848 */
[C---:B------:R-:W-:Y:S06]  /*5ae0*/  HMMA.16816.F32 R112, R168.reuse, R148, R112 ;  /* 0x00000094a870723c */ /* 0x040fec0000001870 */
[----:B------:R-:W-:Y:S01]  /*5af0*/  HMMA.16816.F32 R108, R168, R150, R108 ;  /* 0x00000096a86c723c */ /* 0x000fe2000000186c */
[----:B------:R-:W3:Y:S05]  /*5b00*/  LDSM.16.M88.4 R148, [R238+0x4800] ;  /* 0x00480000ee94783b */ /* 0x000eea0000000200 */
[----:B-1----:R-:W-:Y:S01]  /*5b10*/  HMMA.16816.F32 R20, R88, R84, R20 ;  /* 0x000000545814723c */ /* 0x002fe20000001814 */
[----:B------:R-:W-:Y:S01]  /*5b20*/  FMUL.FTZ R82, R82, UR21 ;  /* 0x0000001552527c20 */ /* 0x000fe20008410000 */
[----:B------:R-:W-:Y:S01]  /*5b30*/  FMUL.FTZ R83, R83, UR21 ;  /* 0x0000001553537c20 */ /* 0x000fe20008410000 */
[----:B------:R-:W-:Y:S01]  /*5b40*/  FMUL.FTZ R0, R80, UR21 ;  /* 0x0000001550007c20 */ /* 0x000fe20008410000 */
[----:B------:R-:W-:-:S02]  /*5b50*/  FMUL.FTZ R2, R81, UR21 ;  /* 0x0000001551027c20 */ /* 0x000fc40008410000 */
[C---:B------:R-:W-:Y:S01]  /*5b60*/  HMMA.16816.F32 R16, R88.reuse, R86, R16 ;  /* 0x000000565810723c */ /* 0x040fe20000001810 */
[----:B------:R-:W1:Y:S02]  /*5b70*/  LDSM.16.M88.4 R84, [R238+0x5000] ;  /* 0x00500000ee54783b */ /* 0x000e640000000200 */
[----:B------:R-:W1:Y:S03]  /*5b80*/  MUFU.TANH R0, R0 ;  /* 0x0000000000007308 */ /* 0x000e660000002400 */
[----:B----4-:R-:W-:Y:S05]  /*5b90*/  HMMA.16816.F32 R36, R88, R152, R36 ;  /* 0x000000985824723c */ /* 0x010fea0000001824 */
[----:B------:R-:W-:Y:S01]  /*5ba0*/  MUFU.TANH R152, R82 ;  /* 0x0000005200987308 */ /* 0x000fe20000002400 */
[C---:B------:R-:W-:Y:S06]  /*5bb0*/  HMMA.16816.F32 R76, R172.reuse, R178, R76 ;  /* 0x000000b2ac4c723c */ /* 0x040fec000000184c */
[----:B--2---:R-:W-:Y:S01]  /*5bc0*/  HMMA.16816.F32 R72, R172, R144, R72 ;  /* 0x00000090ac48723c */ /* 0x004fe20000001848 */
[----:B------:R2:W4:Y:S05]  /*5bd0*/  MUFU.TANH R153, R83 ;  /* 0x0000005300997308 */ /* 0x00052a0000002400 */
[C---:B---3--:R-:W-:Y:S03]  /*5be0*/  HMMA.16816.F32 R12, R88.reuse, R140, R12 ;  /* 0x0000008c580c723c */ /* 0x048fe6000000180c */
[----:B------:R-:W3:Y:S03]  /*5bf0*/  MUFU.TANH R2, R2 ;  /* 0x0000000200027308 */ /* 0x000ee60000002400 */
[C---:B------:R-:W-:Y:S01]  /*5c00*/  HMMA.16816.F32 R8, R88.reuse, R142, R8 ;  /* 0x0000008e5808723c */ /* 0x040fe20000001808 */
[----:B------:R-:W-:Y:S04]  /*5c10*/  LDSM.16.M88.4 R140, [R166+0x1000] ;  /* 0x00100000a68c783b */ /* 0x000fe80000000200 */
[----:B--2---:R-:W2:Y:S01]  /*5c20*/  LDSM.16.M88.4 R80, [R238+0x5800] ;  /* 0x00580000ee50783b */ /* 0x004ea20000000200 */
[----:B------:R-:W-:Y:S01]  /*5c30*/  HMMA.16816.F32 R68, R88, R194, R68 ;  /* 0x000000c25844723c */ /* 0x000fe20000001844 */
[----:B------:R-:W-:Y:S01]  /*5c40*/  FMUL.FTZ R76, R76, UR21 ;  /* 0x000000154c4c7c20 */ /* 0x000fe20008410000 */
[----:B------:R-:W-:Y:S01]  /*5c50*/  FMUL.FTZ R77, R77, UR21 ;  /* 0x000000154d4d7c20 */ /* 0x000fe20008410000 */
[----:B------:R-:W-:-:S03]  /*5c60*/  FMUL.FTZ R78, R78, UR21 ;  /* 0x000000154e4e7c20 */ /* 0x000fc60008410000 */
[----:B------:R-:W-:Y:S01]  /*5c70*/  FMUL.FTZ R72, R72, UR21 ;  /* 0x0000001548487c20 */ /* 0x000fe20008410000 */
[C---:B------:R-:W-:Y:S01]  /*5c80*/  HMMA.16816.F32 R136, R168.reuse, R160, R136 ;  /* 0x000000a0a888723c */ /* 0x040fe20000001888 */
[----:B------:R-:W-:Y:S01]  /*5c90*/  FMUL.FTZ R73, R73, UR21 ;  /* 0x0000001549497c20 */ /* 0x000fe20008410000 */
[----:B------:R-:W-:Y:S01]  /*5ca0*/  FMUL.FTZ R74, R74, UR21 ;  /* 0x000000154a4a7c20 */ /* 0x000fe20008410000 */
[----:B------:R-:W-:Y:S01]  /*5cb0*/  FMUL.FTZ R75, R75, UR21 ;  /* 0x000000154b4b7c20 */ /* 0x000fe20008410000 */
[----:B------:R-:W3:Y:S02]  /*5cc0*/  MUFU.TANH R144, R76 ;  /* 0x0000004c00907308 */ /* 0x000ee40000002400 */
[C---:B------:R-:W-:Y:S01]  /*5cd0*/  HMMA.16816.F32 R132, R168.reuse, R162, R132 ;  /* 0x000000a2a884723c */ /* 0x040fe20000001884 */
[----:B------:R-:W-:Y:S05]  /*5ce0*/  LDSM.16.M88.4 R160, [R238+0x3000] ;  /* 0x00300000eea0783b */ /* 0x000fea0000000200 */
[C---:B------:R-:W-:Y:S01]  /*5cf0*/  HMMA.16816.F32 R128, R168.reuse, R156, R128 ;  /* 0x0000009ca880723c */ /* 0x040fe20000001880 */
[----:B------:R-:W-:Y:S05]  /*5d00*/  MUFU.TANH R145, R77 ;  /* 0x0000004d00917308 */ /* 0x000fea0000002400 */
[----:B------:R-:W-:Y:S01]  /*5d10*/  HMMA.16816.F32 R124, R168, R158, R124 ;  /* 0x0000009ea87c723c */ /* 0x000fe2000000187c */
[----:B------:R-:W-:Y:S05]  /*5d20*/  LDSM.16.M88.4 R156, [R238+0x2000] ;  /* 0x00200000ee9c783b */ /* 0x000fea0000000200 */
[C---:B------:R-:W-:Y:S06]  /*5d30*/  HMMA.16816.F32 R60, R88.reuse, R188, R60 ;  /* 0x000000bc583c723c */ /* 0x040fec000000183c */
[C---:B------:R-:W-:Y:S01]  /*5d40*/  HMMA.16816.F32 R4, R88.reuse, R148, R4 ;  /* 0x000000945804723c */ /* 0x040fe20000001804 */
[----:B------:R4:W3:Y:S05]  /*5d50*/  MUFU.TANH R148, R78 ;  /* 0x0000004e00947308 */ /* 0x0008ea0000002400 */
[----:B------:R-:W-:Y:S01]  /*5d60*/  HMMA.16816.F32 R180, R88, R150, R180 ;  /* 0x0000009658b4723c */ /* 0x000fe200000018b4 */
[----:B------:R-:W-:-:S02]  /*5d70*/  FMUL.FTZ R149, R79, UR21 ;  /* 0x000000154f957c20 */ /* 0x000fc40008410000 */
[----:B------:R-:W-:Y:S03]  /*5d80*/  MUFU.TANH R150, R74 ;  /* 0x0000004a00967308 */ /* 0x000fe60000002400 */
[----:B------:R-:W-:Y:S05]  /*5d90*/  HMMA.16816.F32 R68, R172, R146, R68 ;  /* 0x00000092ac44723c */ /* 0x000fea0000001844 */
[----:B------:R-:W-:Y:S01]  /*5da0*/  MUFU.TANH R146, R72 ;  /* 0x0000004800927308 */ /* 0x000fe20000002400 */
[C---:B-1----:R-:W-:Y:S01]  /*5db0*/  HMMA.16816.F32 R136, R88.reuse, R84, R136 ;  /* 0x000000545888723c */ /* 0x042fe20000001888 */
[----:B----4-:R-:W1:Y:S05]  /*5dc0*/  LDSM.16.M88.4 R76, [R238+0x6000] ;  /* 0x00600000ee4c783b */ /* 0x010e6a0000000200 */
[C---:B------:R-:W-:Y:S01]  /*5dd0*/  HMMA.16816.F32 R132, R88.reuse, R86, R132 ;  /* 0x000000565884723c */ /* 0x040fe20000001884 */
[----:B------:R-:W-:Y:S01]  /*5de0*/  MUFU.TANH R147, R73 ;  /* 0x0000004900937308 */ /* 0x000fe20000002400 */
[----:B------:R-:W4:Y:S04]  /*5df0*/  LDSM.16.M88.4 R84, [R238+0x6800] ;  /* 0x00680000ee54783b */ /* 0x000f280000000200 */
[----:B--2---:R-:W-:Y:S03]  /*5e00*/  HMMA.16816.F32 R128, R88, R80, R128 ;  /* 0x000000505880723c */ /* 0x004fe60000001880 */
[----:B------:R2:W-:Y:S03]  /*5e10*/  MUFU.TANH R151, R75 ;  /* 0x0000004b00977308 */ /* 0x0005e60000002400 */
[----:B------:R-:W-:Y:S01]  /*5e20*/  HMMA.16816.F32 R60, R172, R140, R60 ;  /* 0x0000008cac3c723c */ /* 0x000fe2000000183c */
[----:B------:R-:W-:Y:S01]  /*5e30*/  FMUL.FTZ R68, R68, UR21 ;  /* 0x0000001544447c20 */ /* 0x000fe20008410000 */
[----:B------:R-:W-:Y:S01]  /*5e40*/  FMUL.FTZ R69, R69, UR21 ;  /* 0x0000001545457c20 */ /* 0x000fe20008410000 */
[----:B------:R-:W-:-:S02]  /*5e50*/  FMUL.FTZ R70, R70, UR21 ;  /* 0x0000001546467c20 */ /* 0x000fc40008410000 */
[----:B------:R-:W-:Y:S01]  /*5e60*/  MUFU.TANH R140, R68 ;  /* 0x00000044008c7308 */ /* 0x000fe20000002400 */
[C---:B------:R-:W-:Y:S01]  /*5e70*/  HMMA.16816.F32 R124, R88.reuse, R82, R124 ;  /* 0x00000052587c723c */ /* 0x040fe2000000187c */
[----:B------:R-:W-:Y:S05]  /*5e80*/  LDSM.16.M88.4 R80, [R166+0x1800] ;  /* 0x00180000a650783b */ /* 0x000fea0000000200 */
[C---:B------:R-:W-:Y:S01]  /*5e90*/  HMMA.16816.F32 R56, R88.reuse, R190, R56 ;  /* 0x000000be5838723c */ /* 0x040fe20000001838 */
[----:B------:R-:W-:Y:S01]  /*5ea0*/  MUFU.TANH R141, R69 ;  /* 0x00000045008d7308 */ /* 0x000fe20000002400 */
[----:B--2---:R-:W2:Y:S04]  /*5eb0*/  LDSM.16.M88.4 R72, [R238+0x7000] ;  /* 0x00700000ee48783b */ /* 0x004ea80000000200 */
[C---:B------:R-:W-:Y:S03]  /*5ec0*/  HMMA.16816.F32 R48, R88.reuse, R186, R48 ;  /* 0x000000ba5830723c */ /* 0x040fe60000001830 */
[----:B------:R-:W3:Y:S03]  /*5ed0*/  MUFU.TANH R149, R149 ;  /* 0x0000009500957308 */ /* 0x000ee60000002400 */
[----:B------:R-:W-:Y:S01]  /*5ee0*/  HMMA.16816.F32 R52, R88, R184, R52 ;  /* 0x000000b85834723c */ /* 0x000fe20000001834 */
[----:B------:R-:W-:Y:S01]  /*5ef0*/  FMUL.FTZ R60, R60, UR21 ;  /* 0x000000153c3c7c20 */ /* 0x000fe20008410000 */
[----:B------:R-:W-:Y:S01]  /*5f00*/  FMUL.FTZ R61, R61, UR21 ;  /* 0x000000153d3d7c20 */ /* 0x000fe20008410000 */
[----:B------:R-:W-:Y:S01]  /*5f10*/  FMUL.FTZ R62, R62, UR21 ;  /* 0x000000153e3e7c20 */ /* 0x000fe20008410000 */
[----:B------:R-:W-:-:S02]  /*5f20*/  FMUL.FTZ R63, R63, UR21 ;  /* 0x000000153f3f7c20 */ /* 0x000fc40008410000 */
[C---:B------:R-:W-:Y:S01]  /*5f30*/  HMMA.16816.F32 R32, R88.reuse, R154, R32 ;  /* 0x0000009a5820723c */ /* 0x040fe20000001820 */
[----:B------:R4:W3:Y:S05]  /*5f40*/  MUFU.TANH R154, R70 ;  /* 0x00000046009a7308 */ /* 0x0008ea0000002400 */
[----:B-1----:R-:W-:Y:S01]  /*5f50*/  HMMA.16816.F32 R120, R88, R76, R120 ;  /* 0x0000004c5878723c */ /* 0x002fe20000001878 */
[----:B------:R-:W-:-:S05]  /*5f60*/  FMUL.FTZ R155, R71, UR21 ;  /* 0x00000015479b7c20 */ /* 0x000fca0008410000 */
[----:B------:R-:W-:Y:S01]  /*5f70*/  HMMA.16816.F32 R116, R88, R78, R116 ;  /* 0x0000004e5874723c */ /* 0x000fe20000001874 */
[----:B------:R-:W1:Y:S01]  /*5f80*/  LDSM.16.M88.4 R76, [R166+0x2000] ;  /* 0x00200000a64c783b */ /* 0x000e620000000200 */
[----:B------:R-:W3:Y:S04]  /*5f90*/  MUFU.TANH R155, R155 ;  /* 0x0000009b009b7308 */ /* 0x000ee80000002400 */
[----:B------:R-:W-:Y:S01]  /*5fa0*/  HMMA.16816.F32 R56, R172, R142, R56 ;  /* 0x0000008eac38723c */ /* 0x000fe20000001838 */
[----:B----4-:R-:W-:Y:S03]  /*5fb0*/  LDSM.16.M88.4 R68, [R238+0x7800] ;  /* 0x00780000ee44783b */ /* 0x010fe60000000200 */
[----:B------:R-:W4:Y:S02]  /*5fc0*/  MUFU.TANH R142, R60 ;  /* 0x0000003c008e7308 */ /* 0x000f240000002400 */
[C---:B------:R-:W-:Y:S06]  /*5fd0*/  HMMA.16816.F32 R112, R88.reuse, R84, R112 ;  /* 0x000000545870723c */ /* 0x040fec0000001870 */
[C---:B------:R-:W-:Y:S01]  /*5fe0*/  HMMA.16816.F32 R108, R88.reuse, R86, R108 ;  /* 0x00000056586c723c */ /* 0x040fe2000000186c */
[----:B------:R-:W-:Y:S05]  /*5ff0*/  MUFU.TANH R84, R61 ;  /* 0x0000003d00547308 */ /* 0x000fea0000002400 */
[C---:B--2---:R-:W-:Y:S03]  /*6000*/  HMMA.16816.F32 R104, R88.reuse, R72, R104 ;  /* 0x000000485868723c */ /* 0x044fe60000001868 */
[----:B------:R-:W2:Y:S03]  /*6010*/  MUFU.TANH R85, R62 ;  /* 0x0000003e00557308 */ /* 0x000ea60000002400 */
[----:B------:R-:W-:Y:S01]  /*6020*/  HMMA.16816.F32 R100, R88, R74, R100 ;  /* 0x0000004a5864723c */ /* 0x000fe20000001864 */
[----:B------:R-:W3:Y:S01]  /*6030*/  LDSM.16.M88.4 R72, [R166+0x3000] ;  /* 0x00300000a648783b */ /* 0x000ee20000000200 */
[----:B------:R-:W-:Y:S01]  /*6040*/  FMUL.FTZ R56, R56, UR21 ;  /* 0x0000001538387c20 */ /* 0x000fe20008410000 */
[----:B------:R-:W-:Y:S01]  /*6050*/  FMUL.FTZ R57, R57, UR21 ;  /* 0x0000001539397c20 */ /* 0x000fe20008410000 */
[----:B------:R-:W-:Y:S01]  /*6060*/  FMUL.FTZ R58, R58, UR21 ;  /* 0x000000153a3a7c20 */ /* 0x000fe20008410000 */
[----:B------:R4:W2:Y:S01]  /*6070*/  MUFU.TANH R86, R63 ;  /* 0x0000003f00567308 */ /* 0x0008a20000002400 */
[----:B------:R-:W-:Y:S01]  /*6080*/  HMMA.16816.F32 R48, R172, R82, R48 ;  /* 0x00000052ac30723c */ /* 0x000fe20000001830 */
[----:B------:R-:W-:-:S05]  /*6090*/  FMUL.FTZ R59, R59, UR21 ;  /* 0x000000153b3b7c20 */ /* 0x000fca0008410000 */
[C---:B------:R-:W-:Y:S01]  /*60a0*/  HMMA.16816.F32 R40, R88.reuse, R158, R40 ;  /* 0x0000009e5828723c */ /* 0x040fe20000001828 */
[----:B------:R-:W-:Y:S05]  /*60b0*/  MUFU.TANH R87, R58 ;  /* 0x0000003a00577308 */ /* 0x000fea0000002400 */
[C---:B------:R-:W-:Y:S01]  /*60c0*/  HMMA.16816.F32 R28, R88.reuse, R160, R28 ;  /* 0x000000a0581c723c */ /* 0x040fe2000000181c */
[----:B----4-:R-:W4:Y:S05]  /*60d0*/  LDSM.16.M88.4 R60, [R166+0x2800] ;  /* 0x00280000a63c783b */ /* 0x010f2a0000000200 */
[----:B------:R-:W-:Y:S06]  /*60e0*/  HMMA.16816.F32 R24, R88, R162, R24 ;  /* 0x000000a25818723c */ /* 0x000fec0000001818 */
[----:B------:R-:W-:Y:S01]  /*60f0*/  HMMA.16816.F32 R52, R172, R80, R52 ;  /* 0x00000050ac34723c */ /* 0x000fe20000001834 */
[----:B------:R-:W-:Y:S01]  /*6100*/  FMUL.FTZ R48, R48, UR21 ;  /* 0x0000001530307c20 */ /* 0x000fe20008410000 */
[----:B------:R-:W-:Y:S01]  /*6110*/  FMUL.FTZ R49, R49, UR21 ;  /* 0x0000001531317c20 */ /* 0x000fe20008410000 */
[----:B------:R-:W-:Y:S01]  /*6120*/  FMUL.FTZ R50, R50, UR21 ;  /* 0x0000001532327c20 */ /* 0x000fe20008410000 */
[----:B------:R-:W-:Y:S01]  /*6130*/  FMUL.FTZ R51, R51, UR21 ;  /* 0x0000001533337c20 */ /* 0x000fe20008410000 */
[----:B------:R-:W-:Y:S01]  /*6140*/  MUFU.TANH R80, R56 ;  /* 0x0000003800507308 */ /* 0x000fe20000002400 */
[----:B------:R-:W-:Y:S06]  /*6150*/  HMMA.16816.F32 R44, R88, R156, R44 ;  /* 0x0000009c582c723c */ /* 0x000fec000000182c */
[C---:B-1----:R-:W-:Y:S01]  /*6160*/  HMMA.16816.F32 R40, R172.reuse, R78, R40 ;  /* 0x0000004eac28723c */ /* 0x042fe20000001828 */
[----:B------:R-:W-:Y:S05]  /*6170*/  MUFU.TANH R79, R48 ;  /* 0x00000030004f7308 */ /* 0x000fea0000002400 */
[C---:B---3--:R-:W-:Y:S03]  /*6180*/  HMMA.16816.F32 R28, R172.reuse, R72, R28 ;  /* 0x00000048ac1c723c */ /* 0x048fe6000000181c */
[----:B------:R-:W-:Y:S03]  /*6190*/  MUFU.TANH R72, R49 ;  /* 0x0000003100487308 */ /* 0x000fe60000002400 */
[----:B------:R-:W-:Y:S01]  /*61a0*/  HMMA.16816.F32 R24, R172, R74, R24 ;  /* 0x0000004aac18723c */ /* 0x000fe20000001818 */
[----:B------:R-:W-:Y:S01]  /*61b0*/  FMUL.FTZ R52, R52, UR21 ;  /* 0x0000001534347c20 */ /* 0x000fe20008410000 */
[----:B------:R-:W-:Y:S01]  /*61c0*/  FMUL.FTZ R53, R53, UR21 ;  /* 0x0000001535357c20 */ /* 0x000fe20008410000 */
[----:B------:R-:W-:Y:S01]  /*61d0*/  FMUL.FTZ R54, R54, UR21 ;  /* 0x0000001536367c20 */ /* 0x000fe20008410000 */
[----:B------:R-:W-:Y:S01]  /*61e0*/  FMUL.FTZ R55, R55, UR21 ;  /* 0x0000001537377c20 */ /* 0x000fe20008410000 */
[----:B------:R-:W-:Y:S01]  /*61f0*/  MUFU.TANH R73, R50 ;  /* 0x0000003200497308 */ /* 0x000fe20000002400 */
[C---:B------:R-:W-:Y:S06]  /*6200*/  HMMA.16816.F32 R96, R88.reuse, R68, R96 ;  /* 0x000000445860723c */ /* 0x040fec0000001860 */
[----:B------:R-:W-:Y:S01]  /*6210*/  HMMA.16816.F32 R92, R88, R70, R92 ;  /* 0x00000046585c723c */ /* 0x000fe2000000185c */
[----:B------:R1:W-:Y:S01]  /*6220*/  MUFU.TANH R74, R51 ;  /* 0x00000033004a7308 */ /* 0x0003e20000002400 */
[----:B------:R-:W3:Y:S01]  /*6230*/  LDSM.16.M88.4 R68, [R166+0x4000] ;  /* 0x00400000a644783b */ /* 0x000ee20000000200 */
[----:B------:R-:W-:Y:S01]  /*6240*/  FMUL.FTZ R40, R40, UR21 ;  /* 0x0000001528287c20 */ /* 0x000fe20008410000 */
[----:B------:R-:W-:Y:S01]  /*6250*/  FMUL.FTZ R41, R41, UR21 ;  /* 0x0000001529297c20 */ /* 0x000fe20008410000 */
[----:B------:R-:W-:Y:S01]  /*6260*/  FMUL.FTZ R42, R42, UR21 ;  /* 0x000000152a2a7c20 */ /* 0x000fe20008410000 */
[C---:B----4-:R-:W-:Y:S01]  /*6270*/  HMMA.16816.F32 R36, R172.reuse, R60, R36 ;  /* 0x0000003cac24723c */ /* 0x050fe20000001824 */
[----:B------:R-:W-:Y:S01]  /*6280*/  FMUL.FTZ R43, R43, UR21 ;  /* 0x000000152b2b7c20 */ /* 0x000fe20008410000 */
[----:B------:R-:W-:Y:S01]  /*6290*/  FMUL.FTZ R28, R28, UR21 ;  /* 0x000000151c1c7c20 */ /* 0x000fe20008410000 */
[----:B------:R-:W-:Y:S03]  /*62a0*/  MUFU.TANH R82, R52 ;  /* 0x0000003400527308 */ /* 0x000fe60000002400 */
[C---:B------:R-:W-:Y:S01]  /*62b0*/  HMMA.16816.F32 R32, R172.reuse, R62, R32 ;  /* 0x0000003eac20723c */ /* 0x040fe20000001820 */
[----:B------:R-:W4:Y:S04]  /*62c0*/  LDSM.16.M88.4 R60, [R166+0x5000] ;  /* 0x00500000a63c783b */ /* 0x000f280000000200 */
[----:B------:R-:W-:Y:S01]  /*62d0*/  MUFU.TANH R78, R55 ;  /* 0x00000037004e7308 */ /* 0x000fe20000002400 */
[----:B-1----:R-:W1:Y:S01]  /*62e0*/  LDSM.16.M88.4 R48, [R166+0x5800] ;  /* 0x00580000a630783b */ /* 0x002e620000000200 */
[----:B------:R-:W-:Y:S06]  /*62f0*/  HMMA.16816.F32 R44, R172, R76, R44 ;  /* 0x0000004cac2c723c */ /* 0x000fec000000182c */
[----:B------:R-:W-:Y:S05]  /*6300*/  MUFU.TANH R76, R53 ;  /* 0x00000035004c7308 */ /* 0x000fea0000002400 */
[----:B------:R-:W-:Y:S01]  /*6310*/  FMUL.FTZ R39, R39, UR21 ;  /* 0x0000001527277c20 */ /* 0x000fe20008410000 */
[----:B------:R-:W-:Y:S01]  /*6320*/  FMUL.FTZ R36, R36, UR21 ;  /* 0x0000001524247c20 */ /* 0x000fe20008410000 */
[----:B------:R-:W-:Y:S01]  /*6330*/  FMUL.FTZ R37, R37, UR21 ;  /* 0x0000001525257c20 */ /* 0x000fe20008410000 */
[----:B------:R2:W-:Y:S01]  /*6340*/  MUFU.TANH R77, R54 ;  /* 0x00000036004d7308 */ /* 0x0005e20000002400 */
[----:B------:R-:W-:-:S02]  /*6350*/  FMUL.FTZ R38, R38, UR21 ;  /* 0x0000001526267c20 */ /* 0x000fc40008410000 */
[----:B------:R-:W-:Y:S01]  /*6360*/  FMUL.FTZ R32, R32, UR21 ;  /* 0x0000001520207c20 */ /* 0x000fe20008410000 */
[----:B------:R-:W-:Y:S01]  /*6370*/  FMUL.FTZ R34, R34, UR21 ;  /* 0x0000001522227c20 */ /* 0x000fe20008410000 */
[----:B------:R-:W-:Y:S01]  /*6380*/  FMUL.FTZ R33, R33, UR21 ;  /* 0x0000001521217c20 */ /* 0x000fe20008410000 */
[----:B------:R-:W-:Y:S02]  /*6390*/  FMUL.FTZ R35, R35, UR21 ;  /* 0x0000001523237c20 */ /* 0x000fe40008410000 */
[----:B------:R-:W-:Y:S01]  /*63a0*/  MUFU.TANH R81, R57 ;  /* 0x0000003900517308 */ /* 0x000fe20000002400 */
[----:B---3--:R-:W-:Y:S01]  /*63b0*/  HMMA.16816.F32 R8, R172, R70, R8 ;  /* 0x00000046ac08723c */ /* 0x008fe20000001808 */
[----:B------:R-:W-:Y:S01]  /*63c0*/  FMUL.FTZ R44, R44, UR21 ;  /* 0x000000152c2c7c20 */ /* 0x000fe20008410000 */
[----:B------:R-:W-:Y:S01]  /*63d0*/  FMUL.FTZ R45, R45, UR21 ;  /* 0x000000152d2d7c20 */ /* 0x000fe20008410000 */
[----:B------:R-:W-:Y:S01]  /*63e0*/  FMUL.FTZ R46, R46, UR21 ;  /* 0x000000152e2e7c20 */ /* 0x000fe20008410000 */
[----:B------:R-:W-:-:S02]  /*63f0*/  FMUL.FTZ R47, R47, UR21 ;  /* 0x000000152f2f7c20 */ /* 0x000fc40008410000 */
[C---:B------:R-:W-:Y:S01]  /*6400*/  HMMA.16816.F32 R12, R172.reuse, R68, R12 ;  /* 0x00000044ac0c723c */ /* 0x040fe2000000180c */
[----:B------:R3:W3:Y:S01]  /*6410*/  MUFU.TANH R88, R59 ;  /* 0x0000003b00587308 */ /* 0x0006e20000002400 */
[----:B--2---:R-:W2:Y:S04]  /*6420*/  LDSM.16.M88.4 R52, [R166+0x4800] ;  /* 0x00480000a634783b */ /* 0x004ea80000000200 */
[C---:B----4-:R-:W-:Y:S03]  /*6430*/  HMMA.16816.F32 R136, R172.reuse, R60, R136 ;  /* 0x0000003cac88723c */ /* 0x050fe60000001888 */
[----:B------:R-:W-:Y:S03]  /*6440*/  MUFU.TANH R71, R40 ;  /* 0x0000002800477308 */ /* 0x000fe60000002400 */
[C---:B-1----:R-:W-:Y:S05]  /*6450*/  HMMA.16816.F32 R128, R172.reuse, R48, R128 ;  /* 0x00000030ac80723c */ /* 0x042fea0000001880 */
[----:B------:R-:W-:Y:S01]  /*6460*/  MUFU.TANH R60, R41 ;  /* 0x00000029003c7308 */ /* 0x000fe20000002400 */
[----:B---3--:R-:W1:Y:S01]  /*6470*/  LDSM.16.M88.4 R56, [R166+0x3800] ;  /* 0x00380000a638783b */ /* 0x008e620000000200 */
[C---:B------:R-:W-:Y:S06]  /*6480*/  HMMA.16816.F32 R124, R172.reuse, R50, R124 ;  /* 0x00000032ac7c723c */ /* 0x040fec000000187c */
[----:B------:R-:W-:Y:S01]  /*6490*/  MUFU.TANH R61, R42 ;  /* 0x0000002a003d7308 */ /* 0x000fe20000002400 */
[----:B------:R-:W-:Y:S04]  /*64a0*/  HMMA.16816.F32 R132, R172, R62, R132 ;  /* 0x0000003eac84723c */ /* 0x000fe80000001884 */
[----:B------:R-:W-:Y:S01]  /*64b0*/  FMUL.FTZ R137, R137, UR21 ;  /* 0x0000001589897c20 */ /* 0x000fe20008410000 */
[----:B------:R-:W-:-:S02]  /*64c0*/  FMUL.FTZ R139, R139, UR21 ;  /* 0x000000158b8b7c20 */ /* 0x000fc40008410000 */
[----:B------:R3:W-:Y:S03]  /*64d0*/  MUFU.TANH R48, R43 ;  /* 0x0000002b00307308 */ /* 0x0007e60000002400 */
[----:B------:R-:W-:Y:S01]  /*64e0*/  FMUL.FTZ R128, R128, UR21 ;  /* 0x0000001580807c20 */ /* 0x000fe20008410000 */
[----:B------:R-:W-:Y:S01]  /*64f0*/  FMUL.FTZ R130, R130, UR21 ;  /* 0x0000001582827c20 */ /* 0x000fe20008410000 */
[----:B------:R-:W-:Y:S01]  /*6500*/  FMUL.FTZ R131, R131, UR21 ;  /* 0x0000001583837c20 */ /* 0x000fe20008410000 */
[----:B------:R-:W-:Y:S02]  /*6510*/  FMUL.FTZ R129, R129, UR21 ;  /* 0x0000001581817c20 */ /* 0x000fe40008410000 */
[----:B------:R-:W4:Y:S01]  /*6520*/  MUFU.TANH R75, R44 ;  /* 0x0000002c004b7308 */ /* 0x000f220000002400 */
[----:B--2---:R-:W-:Y:S01]  /*6530*/  HMMA.16816.F32 R4, R172, R52, R4 ;  /* 0x00000034ac04723c */ /* 0x004fe20000001804 */
[----:B------:R-:W-:Y:S01]  /*6540*/  FMUL.FTZ R125, R125, UR21 ;  /* 0x000000157d7d7c20 */ /* 0x000fe20008410000 */
[----:B------:R-:W-:Y:S01]  /*6550*/  FMUL.FTZ R127, R127, UR21 ;  /* 0x000000157f7f7c20 */ /* 0x000fe20008410000 */
[----:B------:R-:W-:Y:S01]  /*6560*/  FMUL.FTZ R124, R124, UR21 ;  /* 0x000000157c7c7c20 */ /* 0x000fe20008410000 */
[----:B------:R-:W-:-:S02]  /*6570*/  FMUL.FTZ R126, R126, UR21 ;  /* 0x000000157e7e7c20 */ /* 0x000fc40008410000 */
[C---:B------:R-:W-:Y:S01]  /*6580*/  HMMA.16816.F32 R180, R172.reuse, R54, R180 ;  /* 0x00000036acb4723c */ /* 0x040fe200000018b4 */
[----:B------:R-:W-:Y:S01]  /*6590*/  MUFU.TANH R68, R45 ;  /* 0x0000002d00447308 */ /* 0x000fe20000002400 */
[----:B---3--:R-:W2:Y:S01]  /*65a0*/  LDSM.16.M88.4 R40, [R166+0x7800] ;  /* 0x00780000a628783b */ /* 0x008ea20000000200 */
[----:B------:R-:W-:Y:S01]  /*65b0*/  FMUL.FTZ R133, R133, UR21 ;  /* 0x0000001585857c20 */ /* 0x000fe20008410000 */
[----:B------:R-:W-:Y:S01]  /*65c0*/  FMUL.FTZ R134, R134, UR21 ;  /* 0x0000001586867c20 */ /* 0x000fe20008410000 */
[----:B------:R-:W-:Y:S01]  /*65d0*/  FMUL.FTZ R132, R132, UR21 ;  /* 0x0000001584847c20 */ /* 0x000fe20008410000 */
[----:B------:R-:W3:Y:S03]  /*65e0*/  LDSM.16.M88.4 R52, [R166+0x7000] ;  /* 0x00700000a634783b */ /* 0x000ee60000000200 */
[----:B------:R-:W4:Y:S01]  /*65f0*/  MUFU.TANH R69, R46 ;  /* 0x0000002e00457308 */ /* 0x000f220000002400 */
[C---:B-1----:R-:W-:Y:S06]  /*6600*/  HMMA.16816.F32 R20, R172.reuse, R56, R20 ;  /* 0x00000038ac14723c */ /* 0x042fec0000001814 */
[----:B------:R-:W-:Y:S01]  /*6610*/  HMMA.16816.F32 R16, R172, R58, R16 ;  /* 0x0000003aac10723c */ /* 0x000fe20000001810 */
[----:B------:R1:W4:Y:S01]  /*6620*/  MUFU.TANH R70, R47 ;  /* 0x0000002f00467308 */ /* 0x0003220000002400 */
[----:B------:R-:W4:Y:S06]  /*6630*/  LDSM.16.M88.4 R56, [R166+0x6000] ;  /* 0x00600000a638783b */ /* 0x000f2c0000000200 */
[----:B------:R-:W-:Y:S01]  /*6640*/  FMUL.FTZ R180, R180, UR21 ;  /* 0x00000015b4b47c20 */ /* 0x000fe20008410000 */
[----:B------:R2:W-:Y:S01]  /*6650*/  MUFU.TANH R51, R34 ;  /* 0x0000002200337308 */ /* 0x0005e20000002400 */
[----:B------:R-:W-:Y:S01]  /*6660*/  FMUL.FTZ R181, R181, UR21 ;  /* 0x00000015b5b57c20 */ /* 0x000fe20008410000 */
[----:B------:R-:W-:Y:S01]  /*6670*/  FMUL.FTZ R182, R182, UR21 ;  /* 0x00000015b6b67c20 */ /* 0x000fe20008410000 */
[----:B------:R-:W-:-:S05]  /*6680*/  FMUL.FTZ R183, R183, UR21 ;  /* 0x00000015b7b77c20 */ /* 0x000fca0008410000 */
[----:B------:R3:W-:Y:S01]  /*6690*/  MUFU.TANH R50, R33 ;  /* 0x0000002100327308 */ /* 0x0007e20000002400 */
[----:B-1----:R-:W1:Y:S01]  /*66a0*/  LDSM.16.M88.4 R44, [R166+0x6800] ;  /* 0x00680000a62c783b */ /* 0x002e620000000200 */
[----:B------:R-:W-:-:S06]  /*66b0*/  DEPBAR.LE SB0, 0x0 ;  /* 0x000080000000791a */ /* 0x000fcc0000000000 */
[----:B------:R4:W-:Y:S01]  /*66c0*/  MUFU.TANH R49, R36 ;  /* 0x0000002400317308 */ /* 0x0009e20000002400 */
[----:B--2---:R-:W-:Y:S01]  /*66d0*/  HMMA.16816.F32 R96, R172, R40, R96 ;  /* 0x00000028ac60723c */ /* 0x004fe20000001860 */
[----:B------:R-:W-:Y:S01]  /*66e0*/  FMUL.FTZ R34, R29, UR21 ;  /* 0x000000151d227c20 */ /* 0x000fe20008410000 */
[----:B------:R-:W-:Y:S01]  /*66f0*/  FMUL.FTZ R29, R25, UR21 ;  /* 0x00000015191d7c20 */ /* 0x000fe20008410000 */
[----:B------:R-:W-:-:S03]  /*6700*/  FMUL.FTZ R25, R13, UR21 ;  /* 0x000000150d197c20 */ /* 0x000fc60008410000 */
[C---:B---3--:R-:W-:Y:S01]  /*6710*/  HMMA.16816.F32 R104, R172.reuse, R52, R104 ;  /* 0x00000034ac68723c */ /* 0x048fe20000001868 */
[----:B------:R-:W-:Y:S01]  /*6720*/  FMUL.FTZ R41, R5, UR21 ;  /* 0x0000001505297c20 */ /* 0x000fe20008410000 */
[----:B------:R-:W-:Y:S01]  /*6730*/  VIADD R5, R243, UR16 ;  /* 0x00000010f3057c36 */ /* 0x000fe20008000000 */
[----:B------:R2:W-:Y:S01]  /*6740*/  MUFU.TANH R53, R28 ;  /* 0x0000001c00357308 */ /* 0x0005e20000002400 */
[----:B------:R-:W-:Y:S01]  /*6750*/  FMUL.FTZ R40, R4, UR21 ;  /* 0x0000001504287c20 */ /* 0x000fe20008410000 */
[----:B------:R-:W-:Y:S01]  /*6760*/  FMUL.FTZ R33, R30, UR21 ;  /* 0x000000151e217c20 */ /* 0x000fe20008410000 */
[----:B------:R-:W-:Y:S01]  /*6770*/  FMUL.FTZ R30, R14, UR21 ;  /* 0x000000150e1e7c20 */ /* 0x000fe20008410000 */
[----:B------:R-:W-:Y:S01]  /*6780*/  I2FP.F32.S32 R4, R5 ;  /* 0x0000000500047245 */ /* 0x000fe20000201400 */
[C---:B------:R-:W-:Y:S01]  /*6790*/  HMMA.16816.F32 R92, R172.reuse, R42, R92 ;  /* 0x0000002aac5c723c */ /* 0x040fe2000000185c */
[C---:B------:R-:W-:Y:S01]  /*67a0*/  ISETP.GE.AND P4, PT, R5.reuse, R164, PT ;  /* 0x000000a40500720c */ /* 0x040fe20003f86270 */
[----:B----4-:R-:W-:Y:S01]  /*67b0*/  FMUL.FTZ R36, R6, UR21 ;  /* 0x0000001506247c20 */ /* 0x010fe20008410000 */
[----:B------:R3:W-:Y:S01]  /*67c0*/  MUFU.TANH R14, R29 ;  /* 0x0000001d000e7308 */ /* 0x0007e20000002400 */
[C---:B------:R-:W-:Y:S01]  /*67d0*/  VIADD R161, R5.reuse, 0x51 ;  /* 0x0000005105a17836 */ /* 0x040fe20000000000 */
[C---:B------:R-:W-:Y:S01]  /*67e0*/  IADD3 R176, R5.reuse, 0x60, RZ ;  /* 0x0000006005b07810 */ /* 0x040fe20007ffe0ff */
[----:B------:R-:W-:Y:S01]  /*67f0*/  HMMA.16816.F32 R116, R172, R58, R116 ;  /* 0x0000003aac74723c */ /* 0x000fe20000001874 */
[----:B------:R-:W-:-:S02]  /*6800*/  VIADD R42, R5, 0x11 ;  /* 0x00000011052a7836 */ /* 0x000fc40000000000 */
[----:B------:R-:W-:Y:S01]  /*6810*/  FFMA.FTZ R0, R4, UR5, R0 ;  /* 0x0000000504007c23 */ /* 0x000fe20008010000 */
[----:B------:R-:W-:Y:S02]  /*6820*/  VIADD R178, R5, 0x61 ;  /* 0x0000006105b27836 */ /* 0x000fe40000000000 */
[----:B------:R-:W-:Y:S01]  /*6830*/  FMUL.FTZ R99, R99, UR21 ;  /* 0x0000001563637c20 */ /* 0x000fe20008410000 */
[----:B------:R4:W-:Y:S01]  /*6840*/  MUFU.TANH R52, R35 ;  /* 0x0000002300347308 */ /* 0x0009e20000002400 */
[----:B--2---:R-:W-:Y:S01]  /*6850*/  FMUL.FTZ R28, R23, UR21 ;  /* 0x00000015171c7c20 */ /* 0x004fe20008410000 */
[----:B------:R-:W-:Y:S01]  /*6860*/  FMUL.FTZ R58, R21, UR21 ;  /* 0x00000015153a7c20 */ /* 0x000fe20008410000 */
[----:B------:R-:W-:Y:S01]  /*6870*/  FMUL.FTZ R21, R16, UR21 ;  /* 0x0000001510157c20 */ /* 0x000fe20008410000 */
[----:B------:R-:W-:Y:S01]  /*6880*/  FMUL.FTZ R23, R17, UR21 ;  /* 0x0000001511177c20 */ /* 0x000fe20008410000 */
[----:B------:R-:W-:Y:S01]  /*6890*/  HMMA.16816.F32 R120, R172, R56, R120 ;  /* 0x00000038ac78723c */ /* 0x000fe20000001878 */
[----:B------:R-:W-:Y:S01]  /*68a0*/  FMUL.FTZ R59, R22, UR21 ;  /* 0x00000015163b7c20 */ /* 0x000fe20008410000 */
[----:B------:R-:W-:Y:S01]  /*68b0*/  FMUL.FTZ R22, R18, UR21 ;  /* 0x0000001512167c20 */ /* 0x000fe20008410000 */
[----:B------:R2:W-:Y:S01]  /*68c0*/  MUFU.TANH R63, R28 ;  /* 0x0000001c003f7308 */ /* 0x0005e20000002400 */
[----:B---3--:R-:W-:-:S02]  /*68d0*/  VIADD R29, R5, 0x8 ;  /* 0x00000008051d7836 */ /* 0x008fc40000000000 */
[----:B------:R-:W-:Y:S01]  /*68e0*/  FMUL.FTZ R18, R10, UR21 ;  /* 0x000000150a127c20 */ /* 0x000fe20008410000 */
[C---:B-1----:R-:W-:Y:S01]  /*68f0*/  HMMA.16816.F32 R112, R172.reuse, R44, R112 ;  /* 0x0000002cac70723c */ /* 0x042fe20000001870 */
[----:B------:R-:W-:Y:S01]  /*6900*/  FMUL.FTZ R57, R20, UR21 ;  /* 0x0000001514397c20 */ /* 0x000fe20008410000 */
[----:B------:R-:W-:Y:S01]  /*6910*/  FMUL.FTZ R20, R12, UR21 ;  /* 0x000000150c147c20 */ /* 0x000fe20008410000 */
[C---:B------:R-:W-:Y:S01]  /*6920*/  ISETP.GE.AND P1, PT, R29.reuse, R165, PT ;  /* 0x000000a51d00720c */ /* 0x040fe20003f26270 */
[----:B------:R-:W-:Y:S01]  /*6930*/  FMUL.FTZ R6, R92, UR21 ;  /* 0x000000155c067c20 */ /* 0x000fe20008410000 */
[----:B------:R1:W-:Y:S01]  /*6940*/  MUFU.TANH R45, R32 ;  /* 0x00000020002d7308 */ /* 0x0003e20000002400 */
[----:B------:R-:W-:Y:S01]  /*6950*/  ISETP.GE.AND P5, PT, R29, R164, PT ;  /* 0x000000a41d00720c */ /* 0x000fe20003fa6270 */
[----:B------:R-:W-:Y:S01]  /*6960*/  HMMA.16816.F32 R100, R172, R54, R100 ;  /* 0x00000036ac64723c */ /* 0x000fe20000001864 */
[----:B----4-:R-:W-:Y:S01]  /*6970*/  FMUL.FTZ R35, R9, UR21 ;  /* 0x0000001509237c20 */ /* 0x010fe20008410000 */
[----:B------:R-:W-:Y:S01]  /*6980*/  FMUL.FTZ R17, R138, UR21 ;  /* 0x000000158a117c20 */ /* 0x000fe20008410000 */
[C---:B------:R-:W-:Y:S01]  /*6990*/  VIADD R138, R5.reuse, 0x38 ;  /* 0x00000038058a7836 */ /* 0x040fe20000000000 */
[C---:B------:R-:W-:Y:S01]  /*69a0*/  IADD3 R56, R5.reuse, 0x40, RZ ;  /* 0x0000004005387810 */ /* 0x040fe20007ffe0ff */
[C---:B------:R-:W-:Y:S01]  /*69b0*/  VIADD R191, R5.reuse, 0x79 ;  /* 0x0000007905bf7836 */ /* 0x040fe20000000000 */
[----:B------:R3:W-:Y:S01]  /*69c0*/  MUFU.TANH R83, R21 ;  /* 0x0000001500537308 */ /* 0x0007e20000002400 */
[----:B--2---:R-:W-:-:S02]  /*69d0*/  VIADD R28, R5, 0x1 ;  /* 0x00000001051c7836 */ /* 0x004fc40000000000 */
[----:B------:R-:W-:Y:S01]  /*69e0*/  FMUL.FTZ R54, R26, UR21 ;  /* 0x000000151a367c20 */ /* 0x000fe20008410000 */
[----:B------:R-:W-:Y:S01]  /*69f0*/  FMUL.FTZ R26, R19, UR21 ;  /* 0x00000015131a7c20 */ /* 0x000fe20008410000 */
[----:B------:R-:W-:Y:S01]  /*6a00*/  FMUL.FTZ R19, R8, UR21 ;  /* 0x0000001508137c20 */ /* 0x000fe20008410000 */
[----:B------:R-:W-:Y:S01]  /*6a10*/  HMMA.16816.F32 R108, R172, R46, R108 ;  /* 0x0000002eac6c723c */ /* 0x000fe2000000186c */
[C---:B------:R-:W-:Y:S01]  /*6a20*/  ISETP.GE.AND P6, PT, R28.reuse, R165, PT ;  /* 0x000000a51c00720c */ /* 0x040fe20003fc6270 */
[----:B------:R-:W-:Y:S01]  /*6a30*/  FMUL.FTZ R55, R27, UR21 ;  /* 0x000000151b377c20 */ /* 0x000fe20008410000 */
[----:B------:R-:W-:Y:S01]  /*6a40*/  ISETP.GE.AND P0, PT, R28, R164, PT ;  /* 0x000000a41c00720c */ /* 0x000fe20003f06270 */
[----:B-1----:R-:W-:Y:S01]  /*6a50*/  FMUL.FTZ R32, R31, UR21 ;  /* 0x000000151f207c20 */ /* 0x002fe20008410000 */
[----:B------:R-:W-:Y:S01]  /*6a60*/  FMUL.FTZ R31, R24, UR21 ;  /* 0x00000015181f7c20 */ /* 0x000fe20008410000 */
[----:B------:R-:W-:Y:S01]  /*6a70*/  I2FP.F32.S32 R28, R28 ;  /* 0x0000001c001c7245 */ /* 0x000fe20000201400 */
[----:B------:R1:W-:Y:S01]  /*6a80*/  MUFU.TANH R62, R23 ;  /* 0x00000017003e7308 */ /* 0x0003e20000002400 */
[----:B------:R-:W-:Y:S01]  /*6a90*/  FMUL.FTZ R24, R15, UR21 ;  /* 0x000000150f187c20 */ /* 0x000fe20008410000 */
[----:B------:R-:W-:Y:S01]  /*6aa0*/  FMUL.FTZ R9, R113, UR21 ;  /* 0x0000001571097c20 */ /* 0x000fe20008410000 */
[----:B------:R-:W-:-:S02]  /*6ab0*/  VIADD R113, R5, 0x20 ;  /* 0x0000002005717836 */ /* 0x000fc40000000000 */
[----:B------:R-:W-:Y:S01]  /*6ac0*/  FFMA.FTZ R153, R28, UR5, R153 ;  /* 0x000000051c997c23 */ /* 0x000fe20008010099 */
[----:B---3--:R-:W-:Y:S01]  /*6ad0*/  FFMA.FTZ R21, R4, UR5, R152 ;  /* 0x0000000504157c23 */ /* 0x008fe20008010098 */
[----:B------:R-:W-:Y:S01]  /*6ae0*/  FMUL.FTZ R10, R112, UR21 ;  /* 0x00000015700a7c20 */ /* 0x000fe20008410000 */
[C---:B------:R-:W-:Y:S01]  /*6af0*/  VIADD R112, R5.reuse, 0x21 ;  /* 0x0000002105707836 */ /* 0x040fe20000000000 */
[----:B------:R2:W-:Y:S01]  /*6b00*/  MUFU.TANH R13, R31 ;  /* 0x0000001f000d7308 */ /* 0x0005e20000002400 */
[----:B------:R-:W-:Y:S01]  /*6b10*/  VIADD R46, R5, 0x29 ;  /* 0x00000029052e7836 */ /* 0x000fe20000000000 */
[----:B------:R-:W-:Y:S01]  /*6b20*/  FSEL R21, R21, -INF , !P4 ;  /* 0xff80000015157808 */ /* 0x000fe20006000000 */
[----:B------:R-:W-:Y:S01]  /*6b30*/  FMUL.FTZ R15, R135, UR21 ;  /* 0x00000015870f7c20 */ /* 0x000fe20008410000 */
[C---:B------:R-:W-:Y:S02]  /*6b40*/  VIADD R135, R5.reuse, 0x30 ;  /* 0x0000003005877836 */ /* 0x040fe40000000000 */
[----:B------:R-:W-:Y:S01]  /*6b50*/  FMUL.FTZ R27, R136, UR21 ;  /* 0x00000015881b7c20 */ /* 0x000fe20008410000 */
[----:B------:R-:W-:-:S02]  /*6b60*/  VIADD R47, R5, 0x31 ;  /* 0x00000031052f7836 */ /* 0x000fc40000000000 */
[----:B------:R-:W-:Y:S01]  /*6b70*/  FMUL.FTZ R116, R116, UR21 ;  /* 0x0000001574747c20 */ /* 0x000fe20008410000 */
[----:B------:R3:W-:Y:S01]  /*6b80*/  MUFU.TANH R44, R39 ;  /* 0x00000027002c7308 */ /* 0x0007e20000002400 */
[----:B-1----:R-:W-:Y:S01]  /*6b90*/  I2FP.F32.S32 R23, R29 ;  /* 0x0000001d00177245 */ /* 0x002fe20000201400 */
[----:B------:R-:W-:Y:S01]  /*6ba0*/  FFMA.FTZ R29, R28, UR5, R2 ;  /* 0x000000051c1d7c23 */ /* 0x000fe20008010002 */
[----:B------:R-:W-:Y:S02]  /*6bb0*/  VIADD R171, R5, 0x98 ;  /* 0x0000009805ab7836 */ /* 0x000fe40000000000 */
[----:B------:R-:W-:Y:S01]  /*6bc0*/  FMUL.FTZ R118, R118, UR21 ;  /* 0x0000001576767c20 */ /* 0x000fe20008410000 */
[----:B------:R-:W-:Y:S01]  /*6bd0*/  FMUL.FTZ R121, R121, UR21 ;  /* 0x0000001579797c20 */ /* 0x000fe20008410000 */
[C---:B------:R-:W-:Y:S01]  /*6be0*/  FFMA.FTZ R28, R23.reuse, UR5, R144 ;  /* 0x00000005171c7c23 */ /* 0x040fe20008010090 */
[----:B------:R-:W-:Y:S01]  /*6bf0*/  FFMA.FTZ R148, R23, UR5, R148 ;  /* 0x0000000517947c23 */ /* 0x000fe20008010094 */
[----:B------:R1:W-:Y:S01]  /*6c00*/  MUFU.TANH R90, R22 ;  /* 0x00000016005a7308 */ /* 0x0003e20000002400 */
[----:B--2---:R-:W-:Y:S01]  /*6c10*/  VIADD R31, R5, 0x9 ;  /* 0x00000009051f7836 */ /* 0x004fe20000000000 */
[----:B------:R-:W-:Y:S01]  /*6c20*/  FSEL R29, R29, -INF , !P6 ;  /* 0xff8000001d1d7808 */ /* 0x000fe20007000000 */
[----:B------:R-:W-:Y:S01]  /*6c30*/  FMUL.FTZ R120, R120, UR21 ;  /* 0x0000001578787c20 */ /* 0x000fe20008410000 */
[----:B------:R-:W-:Y:S01]  /*6c40*/  FSEL R28, R28, -INF , !P1 ;  /* 0xff8000001c1c7808 */ /* 0x000fe20004800000 */
[----:B------:R-:W-:Y:S01]  /*6c50*/  FMUL.FTZ R123, R123, UR21 ;  /* 0x000000157b7b7c20 */ /* 0x000fe20008410000 */
[----:B------:R-:W-:Y:S01]  /*6c60*/  ISETP.GE.AND P2, PT, R31, R165, PT ;  /* 0x000000a51f00720c */ /* 0x000fe20003f46270 */
[----:B------:R-:W-:Y:S01]  /*6c70*/  FMUL.FTZ R115, R115, UR21 ;  /* 0x0000001573737c20 */ /* 0x000fe20008410000 */
[-C--:B------:R-:W-:Y:S01]  /*6c80*/  ISETP.GE.AND P4, PT, R31, R164.reuse, PT ;  /* 0x000000a41f00720c */ /* 0x080fe20003f86270 */
[----:B---3--:R-:W-:Y:S01]  /*6c90*/  VIADD R39, R5, 0x18 ;  /* 0x0000001805277836 */ /* 0x008fe20000000000 */
[----:B------:R-:W-:Y:S01]  /*6ca0*/  I2FP.F32.S32 R31, R31 ;  /* 0x0000001f001f7245 */ /* 0x000fe20000201400 */
[----:B------:R2:W-:Y:S01]  /*6cb0*/  MUFU.TANH R89, R20 ;  /* 0x0000001400597308 */ /* 0x0005e20000002400 */
[-C--:B------:R-:W-:Y:S01]  /*6cc0*/  ISETP.GE.AND P1, PT, R42, R165.reuse, PT ;  /* 0x000000a52a00720c */ /* 0x080fe20003f26270 */
[----:B------:R-:W-:Y:S01]  /*6cd0*/  FMUL.FTZ R117, R117, UR21 ;  /* 0x0000001575757c20 */ /* 0x000fe20008410000 */
[----:B------:R-:W-:Y:S01]  /*6ce0*/  FMUL.FTZ R119, R119, UR21 ;  /* 0x0000001577777c20 */ /* 0x000fe20008410000 */
[C---:B------:R-:W-:Y:S01]  /*6cf0*/  FFMA.FTZ R23, R31.reuse, UR5, R145 ;  /* 0x000000051f177c23 */ /* 0x040fe20008010091 */
[----:B------:R-:W-:Y:S01]  /*6d00*/  FFMA.FTZ R149, R31, UR5, R149 ;  /* 0x000000051f957c23 */ /* 0x000fe20008010095 */
[----:B------:R-:W-:Y:S01]  /*6d10*/  VIADD R31, R5, 0x10 ;  /* 0x00000010051f7836 */ /* 0x000fe20000000000 */
[----:B-1----:R-:W-:Y:S01]  /*6d20*/  FSEL R22, R153, -INF , !P0 ;  /* 0xff80000099167808 */ /* 0x002fe20004000000 */
[----:B------:R1:W-:Y:S01]  /*6d30*/  MUFU.TANH R2, R26 ;  /* 0x0000001a00027308 */ /* 0x0003e20000002400 */
[----:B------:R-:W-:Y:S01]  /*6d40*/  FSEL R23, R23, -INF , !P2 ;  /* 0xff80000017177808 */ /* 0x000fe20005000000 */
[----:B------:R-:W-:Y:S01]  /*6d50*/  VIADD R153, R5, 0xa8 ;  /* 0x000000a805997836 */ /* 0x000fe20000000000 */
[C---:B------:R-:W-:Y:S01]  /*6d60*/  ISETP.GE.AND P6, PT, R31.reuse, R165, PT ;  /* 0x000000a51f00720c */ /* 0x040fe20003fc6270 */
[----:B------:R-:W-:Y:S01]  /*6d70*/  FMUL.FTZ R114, R114, UR21 ;  /* 0x0000001572727c20 */ /* 0x000fe20008410000 */
[-C--:B------:R-:W-:Y:S01]  /*6d80*/  ISETP.GE.AND P0, PT, R31, R164.reuse, PT ;  /* 0x000000a41f00720c */ /* 0x080fe20003f06270 */
[----:B------:R-:W-:Y:S01]  /*6d90*/  FMUL.FTZ R104, R104, UR21 ;  /* 0x0000001568687c20 */ /* 0x000fe20008410000 */
[----:B------:R-:W-:Y:S01]  /*6da0*/  I2FP.F32.S32 R31, R31 ;  /* 0x0000001f001f7245 */ /* 0x000fe20000201400 */
[----:B------:R3:W-:Y:S01]  /*6db0*/  MUFU.TANH R12, R33 ;  /* 0x00000021000c7308 */ /* 0x0007e20000002400 */
[----:B--2---:R-:W-:Y:S01]  /*6dc0*/  FSEL R20, R148, -INF , !P5 ;  /* 0xff80000094147808 */ /* 0x004fe20006800000 */
[----:B------:R-:W-:Y:S01]  /*6dd0*/  FMUL.FTZ R106, R106, UR21 ;  /* 0x000000156a6a7c20 */ /* 0x000fe20008410000 */
[----:B------:R-:W-:Y:S01]  /*6de0*/  ISETP.GE.AND P5, PT, R42, R164, PT ;  /* 0x000000a42a00720c */ /* 0x000fe20003fa6270 */
[----:B------:R-:W-:Y:S01]  /*6df0*/  FMUL.FTZ R108, R108, UR21 ;  /* 0x000000156c6c7c20 */ /* 0x000fe20008410000 */
[----:B------:R-:W-:Y:S01]  /*6e00*/  I2FP.F32.S32 R42, R42 ;  /* 0x0000002a002a7245 */ /* 0x000fe20000201400 */
[----:B------:R-:W-:Y:S01]  /*6e10*/  FMUL.FTZ R110, R110, UR21 ;  /* 0x000000156e6e7c20 */ /* 0x000fe20008410000 */
[----:B------:R-:W-:Y:S01]  /*6e20*/  ISETP.GE.AND P2, PT, R39, R165, PT ;  /* 0x000000a52700720c */ /* 0x000fe20003f46270 */
[----:B------:R2:W-:Y:S01]  /*6e30*/  MUFU.TANH R91, R25 ;  /* 0x00000019005b7308 */ /* 0x0005e20000002400 */
[----:B-1----:R-:W-:Y:S01]  /*6e40*/  FSEL R26, R149, -INF , !P4 ;  /* 0xff800000951a7808 */ /* 0x002fe20006000000 */
[----:B------:R-:W-:Y:S01]  /*6e50*/  FFMA.FTZ R151, R42, UR5, R151 ;  /* 0x000000052a977c23 */ /* 0x000fe20008010097 */
[----:B------:R-:W-:Y:S01]  /*6e60*/  ISETP.GE.AND P4, PT, R39, R164, PT ;  /* 0x000000a42700720c */ /* 0x000fe20003f86270 */
[----:B------:R-:W-:Y:S01]  /*6e70*/  FMUL.FTZ R100, R100, UR21 ;  /* 0x0000001564647c20 */ /* 0x000fe20008410000 */
[----:B------:R-:W-:Y:S01]  /*6e80*/  I2FP.F32.S32 R39, R39 ;  /* 0x0000002700277245 */ /* 0x000fe20000201400 */
[----:B------:R-:W-:Y:S01]  /*6e90*/  FMUL.FTZ R101, R101, UR21 ;  /* 0x0000001565657c20 */ /* 0x000fe20008410000 */
[----:B------:R-:W-:Y:S01]  /*6ea0*/  FMUL.FTZ R102, R102, UR21 ;  /* 0x0000001566667c20 */ /* 0x000fe20008410000 */
[----:B------:R1:W-:Y:S01]  /*6eb0*/  MUFU.TANH R143, R30 ;  /* 0x0000001e008f7308 */ /* 0x0003e20000002400 */
[----:B---3--:R-:W-:Y:S01]  /*6ec0*/  FFMA.FTZ R33, R31, UR5, R146 ;  /* 0x000000051f217c23 */ /* 0x008fe20008010092 */
[C---:B------:R-:W-:Y:S01]  /*6ed0*/  FFMA.FTZ R140, R39.reuse, UR5, R140 ;  /* 0x00000005278c7c23 */ /* 0x040fe2000801008c */
        /* <DEDUP_REMOVED lines=8> */
[C---:B------:R-:W-:Y:S01]  /*6f60*/  IADD3 R42, R5.reuse, 0x19, RZ ;  /* 0x00000019052a7810 */ /* 0x040fe20007ffe0ff */
[----:B------:R-:W-:-:S02]  /*6f70*/  VIADD R150, R5, 0x48 ;  /* 0x0000004805967836 */ /* 0x000fc40000000000 */
[----:B------:R-:W-:Y:S01]  /*6f80*/  FMUL.FTZ R96, R96, UR21 ;  /* 0x0000001560607c20 */ /* 0x000fe20008410000 */
[----:B------:R-:W-:Y:S01]  /*6f90*/  FSEL R25, R25, -INF , !P0 ;  /* 0xff80000019197808 */ /* 0x000fe20004000000 */
[----:B------:R-:W-:Y:S01]  /*6fa0*/  FMUL.FTZ R98, R98, UR21 ;  /* 0x0000001562627c20 */ /* 0x000fe20008410000 */
[----:B------:R2:W-:Y:S01]  /*6fb0*/  MUFU.TANH R147, R24 ;  /* 0x0000001800937308 */ /* 0x0005e20000002400 */
[----:B------:R-:W-:Y:S01]  /*6fc0*/  FSEL R31, R31, -INF , !P1 ;  /* 0xff8000001f1f7808 */ /* 0x000fe20004800000 */
[----:B------:R-:W-:Y:S01]  /*6fd0*/  FMUL.FTZ R103, R103, UR21 ;  /* 0x0000001567677c20 */ /* 0x000fe20008410000 */
[CC--:B------:R-:W-:Y:S01]  /*6fe0*/  ISETP.GE.AND P6, PT, R42.reuse, R165.reuse, PT ;  /* 0x000000a52a00720c */ /* 0x0c0fe20003fc6270 */
[----:B------:R-:W-:Y:S01]  /*6ff0*/  FMUL.FTZ R97, R97, UR21 ;  /* 0x0000001561617c20 */ /* 0x000fe20008410000 */
[----:B------:R-:W-:Y:S01]  /*7000*/  ISETP.GE.AND P0, PT, R42, R164, PT ;  /* 0x000000a42a00720c */ /* 0x000fe20003f06270 */
[----:B------:R-:W-:Y:S01]  /*7010*/  FMUL.FTZ R93, R93, UR21 ;  /* 0x000000155d5d7c20 */ /* 0x000fe20008410000 */
[-C--:B------:R-:W-:Y:S01]  /*7020*/  ISETP.GE.AND P1, PT, R113, R165.reuse, PT ;  /* 0x000000a57100720c */ /* 0x080fe20003f26270 */
[----:B------:R4:W-:Y:S01]  /*7030*/  MUFU.TANH R16, R34 ;  /* 0x0000002200107308 */ /* 0x0009e20000002400 */
[----:B------:R-:W-:Y:S01]  /*7040*/  I2FP.F32.S32 R42, R42 ;  /* 0x0000002a002a7245 */ /* 0x000fe20000201400 */
[----:B------:R-:W-:Y:S01]  /*7050*/  FMUL.FTZ R94, R94, UR21 ;  /* 0x000000155e5e7c20 */ /* 0x000fe20008410000 */
[----:B-1----:R-:W-:Y:S01]  /*7060*/  FSEL R30, R140, -INF , !P2 ;  /* 0xff8000008c1e7808 */ /* 0x002fe20005000000 */
[----:B------:R-:W-:Y:S01]  /*7070*/  FMUL.FTZ R95, R95, UR21 ;  /* 0x000000155f5f7c20 */ /* 0x000fe20008410000 */
[----:B---3--:R-:W-:Y:S01]  /*7080*/  FSEL R19, R154, -INF , !P4 ;  /* 0xff8000009a137808 */ /* 0x008fe20006000000 */
[----:B------:R-:W-:Y:S01]  /*7090*/  FFMA.FTZ R39, R42, UR5, R141 ;  /* 0x000000052a277c23 */ /* 0x000fe2000801008d */
[----:B------:R-:W-:Y:S01]  /*70a0*/  ISETP.GE.AND P2, PT, R112, R165, PT ;  /* 0x000000a57000720c */ /* 0x000fe20003f46270 */
[----:B------:R-:W-:Y:S01]  /*70b0*/  FFMA.FTZ R155, R42, UR5, R155 ;  /* 0x000000052a9b7c23 */ /* 0x000fe2000801009b */
[----:B--2---:R-:W-:Y:S01]  /*70c0*/  FSEL R24, R151, -INF , !P5 ;  /* 0xff80000097187808 */ /* 0x004fe20006800000 */
[----:B------:R-:W-:Y:S01]  /*70d0*/  VIADD R42, R5, 0x28 ;  /* 0x00000028052a7836 */ /* 0x000fe20000000000 */
[-C--:B------:R-:W-:Y:S01]  /*70e0*/  ISETP.GE.AND P5, PT, R113, R164.reuse, PT ;  /* 0x000000a47100720c */ /* 0x080fe20003fa6270 */
[----:B------:R1:W-:Y:S01]  /*70f0*/  MUFU.TANH R8, R32 ;  /* 0x0000002000087308 */ /* 0x0003e20000002400 */
[----:B------:R-:W-:Y:S01]  /*7100*/  I2FP.F32.S32 R113, R113 ;  /* 0x0000007100717245 */ /* 0x000fe20000201400 */
[----:B------:R-:W-:Y:S01]  /*7110*/  VIADD R151, R5, 0x49 ;  /* 0x0000004905977836 */ /* 0x000fe20000000000 */
[----:B------:R-:W-:-:S02]  /*7120*/  ISETP.GE.AND P4, PT, R112, R164, PT ;  /* 0x000000a47000720c */ /* 0x000fc40003f86270 */
[----:B------:R-:W-:Y:S01]  /*7130*/  I2FP.F32.S32 R112, R112 ;  /* 0x0000007000707245 */ /* 0x000fe20000201400 */
[C---:B------:R-:W-:Y:S01]  /*7140*/  FFMA.FTZ R142, R113.reuse, UR5, R142 ;  /* 0x00000005718e7c23 */ /* 0x040fe2000801008e */
[----:B------:R-:W-:Y:S01]  /*7150*/  FFMA.FTZ R113, R113, UR5, R85 ;  /* 0x0000000571717c23 */ /* 0x000fe20008010055 */
[----:B----4-:R-:W-:Y:S01]  /*7160*/  FMUL.FTZ R34, R11, UR21 ;  /* 0x000000150b227c20 */ /* 0x010fe20008410000 */
[----:B------:R2:W-:Y:S01]  /*7170*/  MUFU.TANH R85, R35 ;  /* 0x0000002300557308 */ /* 0x0005e20000002400 */
[C---:B------:R-:W-:Y:S01]  /*7180*/  FFMA.FTZ R43, R112.reuse, UR5, R84 ;  /* 0x00000005702b7c23 */ /* 0x040fe20008010054 */
[----:B------:R-:W-:Y:S01]  /*7190*/  FFMA.FTZ R112, R112, UR5, R86 ;  /* 0x0000000570707c23 */ /* 0x000fe20008010056 */
[----:B------:R-:W-:Y:S01]  /*71a0*/  FSEL R39, R39, -INF , !P6 ;  /* 0xff80000027277808 */ /* 0x000fe20007000000 */
[----:B------:R-:W-:Y:S01]  /*71b0*/  FMUL.FTZ R11, R122, UR21 ;  /* 0x000000157a0b7c20 */ /* 0x000fe20008410000 */
[----:B------:R-:W-:Y:S02]  /*71c0*/  ISETP.GE.AND P6, PT, R42, R165, PT ;  /* 0x000000a52a00720c */ /* 0x000fe40003fc6270 */
[----:B------:R-:W-:Y:S01]  /*71d0*/  FSEL R113, R113, -INF , !P5 ;  /* 0xff80000071717808 */ /* 0x000fe20006800000 */
[----:B------:R3:W-:Y:S01]  /*71e0*/  MUFU.TANH R84, R18 ;  /* 0x0000001200547308 */ /* 0x0007e20000002400 */
[-C--:B------:R-:W-:Y:S01]  /*71f0*/  ISETP.GE.AND P5, PT, R46, R164.reuse, PT ;  /* 0x000000a42e00720c */ /* 0x080fe20003fa6270 */
[----:B-1----:R-:W-:Y:S01]  /*7200*/  FMUL.FTZ R32, R7, UR21 ;  /* 0x0000001507207c20 */ /* 0x002fe20008410000 */
[----:B------:R-:W-:Y:S01]  /*7210*/  FSEL R112, R112, -INF , !P4 ;  /* 0xff80000070707808 */ /* 0x000fe20006000000 */
[----:B------:R-:W-:Y:S01]  /*7220*/  FMUL.FTZ R7, R111, UR21 ;  /* 0x000000156f077c20 */ /* 0x000fe20008410000 */
[----:B------:R-:W-:-:S03]  /*7230*/  ISETP.GE.AND P4, PT, R135, R164, PT ;  /* 0x000000a48700720c */ /* 0x000fc60003f86270 */
[----:B------:R1:W-:Y:S01]  /*7240*/  MUFU.TANH R86, R34 ;  /* 0x0000002200567308 */ /* 0x0003e20000002400 */
[----:B--2---:R-:W-:Y:S02]  /*7250*/  FSEL R35, R142, -INF , !P1 ;  /* 0xff8000008e237808 */ /* 0x004fe40004800000 */
[----:B------:R-:W-:Y:S02]  /*7260*/  ISETP.GE.AND P1, PT, R46, R165, PT ;  /* 0x000000a52e00720c */ /* 0x000fe40003f26270 */
[----:B------:R-:W-:-:S03]  /*7270*/  I2FP.F32.S32 R46, R46 ;  /* 0x0000002e002e7245 */ /* 0x000fc60000201400 */
[----:B------:R-:W2:Y:S01]  /*7280*/  MUFU.TANH R37, R37 ;  /* 0x0000002500257308 */ /* 0x000ea20000002400 */
[----:B---3--:R-:W-:Y:S01]  /*7290*/  FSEL R18, R155, -INF , !P0 ;  /* 0xff8000009b127808 */ /* 0x008fe20004000000 */
[----:B------:R-:W-:Y:S01]  /*72a0*/  FFMA.FTZ R88, R46, UR5, R88 ;  /* 0x000000052e587c23 */ /* 0x000fe20008010058 */
[----:B------:R-:W-:Y:S02]  /*72b0*/  ISETP.GE.AND P0, PT, R42, R164, PT ;  /* 0x000000a42a00720c */ /* 0x000fe40003f06270 */
[----:B------:R-:W-:Y:S02]  /*72c0*/  I2FP.F32.S32 R42, R42 ;  /* 0x0000002a002a7245 */ /* 0x000fe40000201400 */
[----:B------:R-:W-:Y:S01]  /*72d0*/  FSEL R202, R88, -INF , !P5 ;  /* 0xff80000058ca7808 */ /* 0x000fe20006800000 */
[----:B------:R-:W3:Y:S01]  /*72e0*/  MUFU.TANH R38, R38 ;  /* 0x0000002600267308 */ /* 0x000ee20000002400 */
[----:B-1----:R-:W-:Y:S01]  /*72f0*/  FSEL R34, R43, -INF , !P2 ;  /* 0xff8000002b227808 */ /* 0x002fe20005000000 */
[C---:B------:R-:W-:Y:S01]  /*7300*/  FFMA.FTZ R43, R42.reuse, UR5, R80 ;  /* 0x000000052a2b7c23 */ /* 0x040fe20008010050 */
[----:B------:R-:W-:Y:S01]  /*7310*/  ISETP.GE.AND P2, PT, R135, R165, PT ;  /* 0x000000a58700720c */ /* 0x000fe20003f46270 */
[----:B------:R-:W-:Y:S01]  /*7320*/  FFMA.FTZ R87, R42, UR5, R87 ;  /* 0x000000052a577c23 */ /* 0x000fe20008010057 */
[----:B------:R-:W-:Y:S01]  /*7330*/  I2FP.F32.S32 R135, R135 ;  /* 0x0000008700877245 */ /* 0x000fe20000201400 */
[----:B------:R-:W-:Y:S01]  /*7340*/  FFMA.FTZ R42, R46, UR5, R81 ;  /* 0x000000052e2a7c23 */ /* 0x000fe20008010051 */
[----:B------:R-:W-:Y:S01]  /*7350*/  VIADD R46, R5, 0x39 ;  /* 0x00000039052e7836 */ /* 0x000fe20000000000 */
[----:B------:R1:W-:Y:S01]  /*7360*/  MUFU.TANH R80, R40 ;  /* 0x0000002800507308 */ /* 0x0003e20000002400 */
[----:B------:R-:W-:-:S02]  /*7370*/  ISETP.GE.AND P5, PT, R138, R164, PT ;  /* 0x000000a48a00720c */ /* 0x000fc40003fa6270 */
[----:B------:R-:W-:Y:S02]  /*7380*/  FSEL R42, R42, -INF , !P1 ;  /* 0xff8000002a2a7808 */ /* 0x000fe40004800000 */
[-C--:B------:R-:W-:Y:S02]  /*7390*/  ISETP.GE.AND P1, PT, R138, R165.reuse, PT ;  /* 0x000000a58a00720c */ /* 0x080fe40003f26270 */
[----:B------:R-:W-:Y:S01]  /*73a0*/  I2FP.F32.S32 R138, R138 ;  /* 0x0000008a008a7245 */ /* 0x000fe20000201400 */
[----:B------:R-:W-:Y:S01]  /*73b0*/  MUFU.TANH R81, R32 ;  /* 0x0000002000517308 */ /* 0x000fe20000002400 */
[----:B------:R-:W-:Y:S02]  /*73c0*/  FSEL R43, R43, -INF , !P6 ;  /* 0xff8000002b2b7808 */ /* 0x000fe40007000000 */
[----:B------:R-:W-:Y:S02]  /*73d0*/  FSEL R111, R87, -INF , !P0 ;  /* 0xff800000576f7808 */ /* 0x000fe40004000000 */
[----:B------:R-:W-:-:S02]  /*73e0*/  ISETP.GE.AND P6, PT, R47, R165, PT ;  /* 0x000000a52f00720c */ /* 0x000fc40003fc6270 */
[----:B------:R-:W-:Y:S01]  /*73f0*/  ISETP.GE.AND P0, PT, R47, R164, PT ;  /* 0x000000a42f00720c */ /* 0x000fe20003f06270 */
[----:B------:R-:W4:Y:S01]  /*7400*/  MUFU.TANH R55, R55 ;  /* 0x0000003700377308 */ /* 0x000f220000002400 */
[C---:B-1----:R-:W-:Y:S01]  /*7410*/  FFMA.FTZ R40, R135.reuse, UR5, R82 ;  /* 0x0000000587287c23 */ /* 0x042fe20008010052 */
[----:B------:R-:W-:-:S04]  /*7420*/  FFMA.FTZ R135, R135, UR5, R77 ;  /* 0x0000000587877c23 */ /* 0x000fc8000801004d */
[----:B------:R-:W-:Y:S02]  /*7430*/  FSEL R40, R40, -INF , !P2 ;  /* 0xff80000028287808 */ /* 0x000fe40005000000 */
[----:B------:R1:W-:Y:S01]  /*7440*/  MUFU.TANH R77, R41 ;  /* 0x00000029004d7308 */ /* 0x0003e20000002400 */
[----:B------:R-:W-:Y:S02]  /*7450*/  FSEL R135, R135, -INF , !P4 ;  /* 0xff80000087877808 */ /* 0x000fe40006000000 */
[C---:B------:R-:W-:Y:S02]  /*7460*/  ISETP.GE.AND P2, PT, R46.reuse, R165, PT ;  /* 0x000000a52e00720c */ /* 0x040fe40003f46270 */
[----:B------:R-:W-:-:S03]  /*7470*/  ISETP.GE.AND P4, PT, R46, R164, PT ;  /* 0x000000a42e00720c */ /* 0x000fc60003f86270 */
[----:B------:R2:W-:Y:S08]  /*7480*/  MUFU.TANH R82, R36 ;  /* 0x0000002400527308 */ /* 0x0005f00000002400 */
[----:B------:R-:W4:Y:S01]  /*7490*/  MUFU.TANH R54, R54 ;  /* 0x0000003600367308 */ /* 0x000f220000002400 */
[----:B-1----:R-:W-:-:S05]  /*74a0*/  I2FP.F32.S32 R41, R47 ;  /* 0x0000002f00297245 */ /* 0x002fca0000201400 */
[C---:B------:R-:W-:Y:S01]  /*74b0*/  FFMA.FTZ R47, R41.reuse, UR5, R76 ;  /* 0x00000005292f7c23 */ /* 0x040fe2000801004c */
[----:B------:R-:W-:Y:S01]  /*74c0*/  FFMA.FTZ R78, R41, UR5, R78 ;  /* 0x00000005294e7c23 */ /* 0x000fe2000801004e */
[----:B------:R-:W1:Y:S01]  /*74d0*/  MUFU.TANH R57, R57 ;  /* 0x0000003900397308 */ /* 0x000e620000002400 */
[----:B--2---:R-:W-:Y:S01]  /*74e0*/  I2FP.F32.S32 R36, R46 ;  /* 0x0000002e00247245 */ /* 0x004fe20000201400 */
[C---:B------:R-:W-:Y:S01]  /*74f0*/  FFMA.FTZ R46, R138.reuse, UR5, R79 ;  /* 0x000000058a2e7c23 */ /* 0x040fe2000801004f */
[----:B------:R-:W-:Y:S01]  /*7500*/  FFMA.FTZ R138, R138, UR5, R73 ;  /* 0x000000058a8a7c23 */ /* 0x000fe20008010049 */
[----:B------:R-:W-:Y:S01]  /*7510*/  FSEL R47, R47, -INF , !P6 ;  /* 0xff8000002f2f7808 */ /* 0x000fe20007000000 */
[C---:B------:R-:W-:Y:S02]  /*7520*/  VIADD R76, R5.reuse, 0xc9 ;  /* 0x000000c9054c7836 */ /* 0x040fe40000000000 */
[C---:B------:R-:W-:Y:S01]  /*7530*/  FFMA.FTZ R41, R36.reuse, UR5, R72 ;  /* 0x0000000524297c23 */ /* 0x040fe20008010048 */
[----:B------:R-:W-:Y:S01]  /*7540*/  FFMA.FTZ R74, R36, UR5, R74 ;  /* 0x00000005244a7c23 */ /* 0x000fe2000801004a */
[C---:B------:R-:W-:Y:S01]  /*7550*/  VIADD R36, R5.reuse, 0x41 ;  /* 0x0000004105247836 */ /* 0x040fe20000000000 */
[----:B------:R-:W-:Y:S01]  /*7560*/  FSEL R136, R78, -INF , !P0 ;  /* 0xff8000004e887808 */ /* 0x000fe20004000000 */
[----:B------:R-:W-:Y:S01]  /*7570*/  MUFU.TANH R58, R58 ;  /* 0x0000003a003a7308 */ /* 0x000fe20000002400 */
[C---:B------:R-:W-:Y:S01]  /*7580*/  ISETP.GE.AND P6, PT, R56.reuse, R165, PT ;  /* 0x000000a53800720c */ /* 0x040fe20003fc6270 */
[----:B------:R-:W-:Y:S01]  /*7590*/  VIADD R78, R5, 0xc1 ;  /* 0x000000c1054e7836 */ /* 0x000fe20000000000 */
[----:B------:R-:W-:-:S02]  /*75a0*/  ISETP.GE.AND P0, PT, R56, R164, PT ;  /* 0x000000a43800720c */ /* 0x000fc40003f06270 */
[----:B------:R-:W-:Y:S02]  /*75b0*/  FSEL R46, R46, -INF , !P1 ;  /* 0xff8000002e2e7808 */ /* 0x000fe40004800000 */
[----:B------:R-:W-:Y:S01]  /*75c0*/  FSEL R138, R138, -INF , !P5 ;  /* 0xff8000008a8a7808 */ /* 0x000fe20006800000 */
[----:B------:R-:W2:Y:S01]  /*75d0*/  MUFU.TANH R59, R59 ;  /* 0x0000003b003b7308 */ /* 0x000ea20000002400 */
[----:B------:R-:W-:Y:S02]  /*75e0*/  I2FP.F32.S32 R56, R56 ;  /* 0x0000003800387245 */ /* 0x000fe40000201400 */
[CC--:B------:R-:W-:Y:S02]  /*75f0*/  ISETP.GE.AND P1, PT, R36.reuse, R165.reuse, PT ;  /* 0x000000a52400720c */ /* 0x0c0fe40003f26270 */
[----:B------:R-:W-:Y:S01]  /*7600*/  ISETP.GE.AND P5, PT, R36, R164, PT ;  /* 0x000000a42400720c */ /* 0x000fe20003fa6270 */
[C---:B------:R-:W-:Y:S01]  /*7610*/  FFMA.FTZ R32, R56.reuse, UR5, R75 ;  /* 0x0000000538207c23 */ /* 0x040fe2000801004b */
[----:B------:R-:W-:Y:S01]  /*7620*/  FSEL R41, R41, -INF , !P2 ;  /* 0xff80000029297808 */ /* 0x000fe20005000000 */
[----:B------:R-:W-:Y:S01]  /*7630*/  FFMA.FTZ R69, R56, UR5, R69 ;  /* 0x0000000538457c23 */ /* 0x000fe20008010045 */
[----:B------:R-:W-:Y:S01]  /*7640*/  FSEL R140, R74, -INF , !P4 ;  /* 0xff8000004a8c7808 */ /* 0x000fe20006000000 */
[----:B------:R-:W2:Y:S01]  /*7650*/  MUFU.TANH R72, R180 ;  /* 0x000000b400487308 */ /* 0x000ea20000002400 */
[----:B------:R-:W-:Y:S01]  /*7660*/  I2FP.F32.S32 R36, R36 ;  /* 0x0000002400247245 */ /* 0x000fe20000201400 */
[C---:B------:R-:W-:Y:S01]  /*7670*/  VIADD R74, R5.reuse, 0xd1 ;  /* 0x000000d1054a7836 */ /* 0x040fe20000000000 */
[CC--:B------:R-:W-:Y:S01]  /*7680*/  ISETP.GE.AND P2, PT, R150.reuse, R165.reuse, PT ;  /* 0x000000a59600720c */ /* 0x0c0fe20003f46270 */
[----:B------:R-:W-:Y:S01]  /*7690*/  VIADD R75, R5, 0xd0 ;  /* 0x000000d0054b7836 */ /* 0x000fe20000000000 */
[----:B------:R-:W-:Y:S01]  /*76a0*/  ISETP.GE.AND P4, PT, R150, R164, PT ;  /* 0x000000a49600720c */ /* 0x000fe20003f86270 */
[C---:B------:R-:W-:Y:S01]  /*76b0*/  FFMA.FTZ R56, R36.reuse, UR5, R68 ;  /* 0x0000000524387c23 */ /* 0x040fe20008010044 */
[----:B------:R-:W-:Y:S01]  /*76c0*/  I2FP.F32.S32 R150, R150 ;  /* 0x0000009600967245 */ /* 0x000fe20000201400 */
[----:B------:R-:W-:Y:S01]  /*76d0*/  FFMA.FTZ R70, R36, UR5, R70 ;  /* 0x0000000524467c23 */ /* 0x000fe20008010046 */
[----:B------:R-:W-:Y:S01]  /*76e0*/  FSEL R32, R32, -INF , !P6 ;  /* 0xff80000020207808 */ /* 0x000fe20007000000 */
[----:B------:R-:W-:Y:S01]  /*76f0*/  MUFU.TANH R73, R181 ;  /* 0x000000b500497308 */ /* 0x000fe20000002400 */
[----:B------:R-:W-:Y:S01]  /*7700*/  FSEL R146, R69, -INF , !P0 ;  /* 0xff80000045927808 */ /* 0x000fe20004000000 */
[C---:B------:R-:W-:Y:S01]  /*7710*/  FFMA.FTZ R36, R150.reuse, UR5, R71 ;  /* 0x0000000596247c23 */ /* 0x040fe20008010047 */
[----:B------:R-:W-:Y:S01]  /*7720*/  FFMA.FTZ R150, R150, UR5, R61 ;  /* 0x0000000596967c23 */ /* 0x000fe2000801003d */
[----:B------:R-:W-:Y:S01]  /*7730*/  VIADD R71, R5, 0x50 ;  /* 0x0000005005477836 */ /* 0x000fe20000000000 */
[----:B------:R-:W-:-:S02]  /*7740*/  ISETP.GE.AND P6, PT, R151, R165, PT ;  /* 0x000000a59700720c */ /* 0x000fc40003fc6270 */
[----:B------:R-:W-:Y:S01]  /*7750*/  FSEL R36, R36, -INF , !P2 ;  /* 0xff80000024247808 */ /* 0x000fe20005000000 */
[----:B------:R3:W-:Y:S01]  /*7760*/  MUFU.TANH R61, R27 ;  /* 0x0000001b003d7308 */ /* 0x0007e20000002400 */
[----:B------:R-:W-:Y:S02]  /*7770*/  FSEL R150, R150, -INF , !P4 ;  /* 0xff80000096967808 */ /* 0x000fe40006000000 */
[-C--:B------:R-:W-:Y:S02]  /*7780*/  ISETP.GE.AND P0, PT, R151, R164.reuse, PT ;  /* 0x000000a49700720c */ /* 0x080fe40003f06270 */
[C---:B------:R-:W-:Y:S02]  /*7790*/  ISETP.GE.AND P2, PT, R161.reuse, R165, PT ;  /* 0x000000a5a100720c */ /* 0x040fe40003f46270 */
[----:B------:R-:W-:Y:S01]  /*77a0*/  ISETP.GE.AND P4, PT, R161, R164, PT ;  /* 0x000000a4a100720c */ /* 0x000fe20003f86270 */
[----:B------:R-:W2:Y:S01]  /*77b0*/  MUFU.TANH R182, R182 ;  /* 0x000000b600b67308 */ /* 0x000ea20000002400 */
[----:B------:R-:W-:-:S02]  /*77c0*/  I2FP.F32.S32 R151, R151 ;  /* 0x0000009700977245 */ /* 0x000fc40000201400 */
[----:B------:R-:W-:Y:S02]  /*77d0*/  I2FP.F32.S32 R161, R161 ;  /* 0x000000a100a17245 */ /* 0x000fe40000201400 */
[----:B------:R-:W-:Y:S01]  /*77e0*/  I2FP.F32.S32 R69, R71 ;  /* 0x0000004700457245 */ /* 0x000fe20000201400 */
[C---:B------:R-:W-:Y:S01]  /*77f0*/  FFMA.FTZ R60, R151.reuse, UR5, R60 ;  /* 0x00000005973c7c23 */ /* 0x040fe2000801003c */
[----:B------:R-:W-:Y:S01]  /*7800*/  FFMA.FTZ R151, R151, UR5, R48 ;  /* 0x0000000597977c23 */ /* 0x000fe20008010030 */
[C---:B------:R-:W-:Y:S01]  /*7810*/  FFMA.FTZ R37, R161.reuse, UR5, R37 ;  /* 0x00000005a1257c23 */ /* 0x040fe20008010025 */
[----:B------:R-:W-:Y:S01]  /*7820*/  FFMA.FTZ R161, R161, UR5, R44 ;  /* 0x00000005a1a17c23 */ /* 0x000fe2000801002c */
[----:B---3--:R-:W-:Y:S01]  /*7830*/  FSEL R27, R56, -INF , !P1 ;  /* 0xff800000381b7808 */ /* 0x008fe20004800000 */
[----:B------:R-:W-:Y:S01]  /*7840*/  VIADD R44, R5, 0x58 ;  /* 0x00000058052c7836 */ /* 0x000fe20000000000 */
[----:B------:R-:W-:Y:S01]  /*7850*/  FSEL R149, R70, -INF , !P5 ;  /* 0xff80000046957808 */ /* 0x000fe20006800000 */
[C---:B------:R-:W-:Y:S01]  /*7860*/  FFMA.FTZ R56, R69.reuse, UR5, R49 ;  /* 0x0000000545387c23 */ /* 0x040fe20008010031 */
[----:B------:R-:W-:Y:S01]  /*7870*/  FFMA.FTZ R38, R69, UR5, R38 ;  /* 0x0000000545267c23 */ /* 0x000fe20008010026 */
[----:B------:R-:W-:Y:S01]  /*7880*/  ISETP.GE.AND P5, PT, R71, R164, PT ;  /* 0x000000a44700720c */ /* 0x000fe20003fa6270 */
[----:B------:R-:W-:Y:S01]  /*7890*/  VIADD R49, R5, 0x59 ;  /* 0x0000005905317836 */ /* 0x000fe20000000000 */
[----:B------:R-:W-:Y:S01]  /*78a0*/  FSEL R48, R60, -INF , !P6 ;  /* 0xff8000003c307808 */ /* 0x000fe20007000000 */
[----:B------:R-:W3:Y:S01]  /*78b0*/  MUFU.TANH R68, R183 ;  /* 0x000000b700447308 */ /* 0x000ee20000002400 */
[----:B------:R-:W-:Y:S01]  /*78c0*/  FSEL R151, R151, -INF , !P0 ;  /* 0xff80000097977808 */ /* 0x000fe20004000000 */
[----:B------:R-:W-:Y:S01]  /*78d0*/  VIADD R70, R5, 0xe1 ;  /* 0x000000e105467836 */ /* 0x000fe20000000000 */
[----:B------:R-:W-:-:S02]  /*78e0*/  FSEL R122, R37, -INF , !P2 ;  /* 0xff800000257a7808 */ /* 0x000fc40005000000 */
[----:B------:R-:W-:Y:S02]  /*78f0*/  FSEL R161, R161, -INF , !P4 ;  /* 0xff800000a1a17808 */ /* 0x000fe40006000000 */
[CC--:B------:R-:W-:Y:S01]  /*7900*/  ISETP.GE.AND P6, PT, R44.reuse, R165.reuse, PT ;  /* 0x000000a52c00720c */ /* 0x0c0fe20003fc6270 */
[----:B------:R4:W-:Y:S01]  /*7910*/  MUFU.TANH R37, R133 ;  /* 0x0000008500257308 */ /* 0x0009e20000002400 */
[-C--:B------:R-:W-:Y:S02]  /*7920*/  ISETP.GE.AND P0, PT, R44, R164.reuse, PT ;  /* 0x000000a42c00720c */ /* 0x080fe40003f06270 */
[C---:B------:R-:W-:Y:S02]  /*7930*/  ISETP.GE.AND P2, PT, R176.reuse, R165, PT ;  /* 0x000000a5b000720c */ /* 0x040fe40003f46270 */
[----:B------:R-:W-:Y:S02]  /*7940*/  ISETP.GE.AND P4, PT, R176, R164, PT ;  /* 0x000000a4b000720c */ /* 0x000fe40003f86270 */
[----:B------:R-:W-:Y:S01]  /*7950*/  I2FP.F32.S32 R44, R44 ;  /* 0x0000002c002c7245 */ /* 0x000fe20000201400 */
[----:B------:R-:W-:Y:S01]  /*7960*/  MUFU.TANH R137, R137 ;  /* 0x0000008900897308 */ /* 0x000fe20000002400 */
[----:B------:R-:W-:-:S02]  /*7970*/  FSEL R159, R38, -INF , !P5 ;  /* 0xff800000269f7808 */ /* 0x000fc40006800000 */
[----:B------:R-:W-:Y:S01]  /*7980*/  I2FP.F32.S32 R176, R176 ;  /* 0x000000b000b07245 */ /* 0x000fe20000201400 */
[C---:B------:R-:W-:Y:S01]  /*7990*/  FFMA.FTZ R45, R44.reuse, UR5, R45 ;  /* 0x000000052c2d7c23 */ /* 0x040fe2000801002d */
[----:B------:R-:W-:Y:S01]  /*79a0*/  I2FP.F32.S32 R38, R49 ;  /* 0x0000003100267245 */ /* 0x000fe20000201400 */
[----:B------:R-:W-:Y:S01]  /*79b0*/  FFMA.FTZ R51, R44, UR5, R51 ;  /* 0x000000052c337c23 */ /* 0x000fe20008010033 */
[-C--:B------:R-:W-:Y:S01]  /*79c0*/  ISETP.GE.AND P1, PT, R71, R165.reuse, PT ;  /* 0x000000a54700720c */ /* 0x080fe20003f26270 */
[C---:B------:R-:W-:Y:S01]  /*79d0*/  FFMA.FTZ R53, R176.reuse, UR5, R53 ;  /* 0x00000005b0357c23 */ /* 0x040fe20008010035 */
[----:B------:R-:W-:Y:S01]  /*79e0*/  FFMA.FTZ R176, R176, UR5, R12 ;  /* 0x00000005b0b07c23 */ /* 0x000fe2000801000c */
[C---:B------:R-:W-:Y:S01]  /*79f0*/  FFMA.FTZ R50, R38.reuse, UR5, R50 ;  /* 0x0000000526327c23 */ /* 0x040fe20008010032 */
[----:B------:R-:W-:Y:S01]  /*7a00*/  FFMA.FTZ R52, R38, UR5, R52 ;  /* 0x0000000526347c23 */ /* 0x000fe20008010034 */
[----:B------:R-:W-:Y:S01]  /*7a10*/  FSEL R56, R56, -INF , !P1 ;  /* 0xff80000038387808 */ /* 0x000fe20004800000 */
[----:B------:R-:W-:Y:S01]  /*7a20*/  VIADD R38, R5, 0x69 ;  /* 0x0000006905267836 */ /* 0x000fe20000000000 */
[----:B------:R-:W-:Y:S01]  /*7a30*/  ISETP.GE.AND P1, PT, R49, R165, PT ;  /* 0x000000a53100720c */ /* 0x000fe20003f26270 */
[----:B------:R-:W-:Y:S01]  /*7a40*/  VIADD R44, R5, 0x68 ;  /* 0x00000068052c7836 */ /* 0x000fe20000000000 */
[----:B------:R-:W-:Y:S01]  /*7a50*/  ISETP.GE.AND P5, PT, R49, R164, PT ;  /* 0x000000a43100720c */ /* 0x000fe20003fa6270 */
[----:B------:R1:W-:Y:S01]  /*7a60*/  MUFU.TANH R12, R134 ;  /* 0x00000086000c7308 */ /* 0x0003e20000002400 */
[----:B----4-:R-:W-:-:S02]  /*7a70*/  FSEL R133, R45, -INF , !P6 ;  /* 0xff8000002d857808 */ /* 0x010fc40007000000 */
[----:B------:R-:W-:Y:S02]  /*7a80*/  FSEL R162, R51, -INF , !P0 ;  /* 0xff80000033a27808 */ /* 0x000fe40004000000 */
[C---:B------:R-:W-:Y:S02]  /*7a90*/  ISETP.GE.AND P6, PT, R178.reuse, R165, PT ;  /* 0x000000a5b200720c */ /* 0x040fe40003fc6270 */
[----:B------:R-:W-:Y:S01]  /*7aa0*/  ISETP.GE.AND P0, PT, R178, R164, PT ;  /* 0x000000a4b200720c */ /* 0x000fe20003f06270 */
[----:B------:R-:W4:Y:S01]  /*7ab0*/  MUFU.TANH R17, R17 ;  /* 0x0000001100117308 */ /* 0x000f220000002400 */
[----:B------:R-:W-:Y:S02]  /*7ac0*/  FSEL R142, R53, -INF , !P2 ;  /* 0xff800000358e7808 */ /* 0x000fe40005000000 */
[----:B------:R-:W-:Y:S02]  /*7ad0*/  FSEL R176, R176, -INF , !P4 ;  /* 0xff800000b0b07808 */ /* 0x000fe40006000000 */
[----:B------:R-:W-:-:S02]  /*7ae0*/  I2FP.F32.S32 R178, R178 ;  /* 0x000000b200b27245 */ /* 0x000fc40000201400 */
[----:B------:R-:W-:Y:S01]  /*7af0*/  FSEL R169, R52, -INF , !P5 ;  /* 0xff80000034a97808 */ /* 0x000fe20006800000 */
[----:B------:R-:W4:Y:S01]  /*7b00*/  MUFU.TANH R139, R139 ;  /* 0x0000008b008b7308 */ /* 0x000f220000002400 */
[----:B-1----:R-:W-:Y:S01]  /*7b10*/  FSEL R134, R50, -INF , !P1 ;  /* 0xff80000032867808 */ /* 0x002fe20004800000 */
[----:B------:R-:W-:Y:S01]  /*7b20*/  FFMA.FTZ R16, R178, UR5, R16 ;  /* 0x00000005b2107c23 */ /* 0x000fe20008010010 */
[-C--:B------:R-:W-:Y:S01]  /*7b30*/  ISETP.GE.AND P2, PT, R38, R165.reuse, PT ;  /* 0x000000a52600720c */ /* 0x080fe20003f46270 */
[----:B------:R-:W-:Y:S01]  /*7b40*/  FFMA.FTZ R178, R178, UR5, R8 ;  /* 0x00000005b2b27c23 */ /* 0x000fe20008010008 */
[-C--:B------:R-:W-:Y:S01]  /*7b50*/  ISETP.GE.AND P4, PT, R38, R164.reuse, PT ;  /* 0x000000a42600720c */ /* 0x080fe20003f86270 */
[----:B------:R-:W-:Y:S01]  /*7b60*/  VIADD R8, R5, 0x78 ;  /* 0x0000007805087836 */ /* 0x000fe20000000000 */
[C---:B------:R-:W-:Y:S01]  /*7b70*/  ISETP.GE.AND P1, PT, R44.reuse, R165, PT ;  /* 0x000000a52c00720c */ /* 0x040fe20003f26270 */
[----:B------:R-:W1:Y:S01]  /*7b80*/  MUFU.TANH R132, R132 ;  /* 0x0000008400847308 */ /* 0x000e620000002400 */
[----:B------:R-:W-:-:S02]  /*7b90*/  ISETP.GE.AND P5, PT, R44, R164, PT ;  /* 0x000000a42c00720c */ /* 0x000fc40003fa6270 */
[----:B------:R-:W-:Y:S02]  /*7ba0*/  I2FP.F32.S32 R38, R38 ;  /* 0x0000002600267245 */ /* 0x000fe40000201400 */
[----:B------:R-:W-:Y:S02]  /*7bb0*/  I2FP.F32.S32 R44, R44 ;  /* 0x0000002c002c7245 */ /* 0x000fe40000201400 */
[----:B------:R-:W-:Y:S01]  /*7bc0*/  FSEL R144, R16, -INF , !P6 ;  /* 0xff80000010907808 */ /* 0x000fe20007000000 */
[C---:B------:R-:W-:Y:S01]  /*7bd0*/  FFMA.FTZ R152, R38.reuse, UR5, R14 ;  /* 0x0000000526987c23 */ /* 0x040fe2000801000e */
[----:B------:R-:W-:Y:S01]  /*7be0*/  FFMA.FTZ R55, R38, UR5, R55 ;  /* 0x0000000526377c23 */ /* 0x000fe20008010037 */
[----:B------:R-:W-:Y:S01]  /*7bf0*/  FFMA.FTZ R13, R44, UR5, R13 ;  /* 0x000000052c0d7c23 */ /* 0x000fe2000801000d */
[C---:B------:R-:W-:Y:S01]  /*7c00*/  VIADD R14, R5.reuse, 0x70 ;  /* 0x00000070050e7836 */ /* 0x040fe20000000000 */
[----:B------:R-:W-:Y:S01]  /*7c10*/  FSEL R178, R178, -INF , !P0 ;  /* 0xff800000b2b27808 */ /* 0x000fe20004000000 */
[----:B------:R-:W-:Y:S01]  /*7c20*/  VIADD R38, R5, 0x71 ;  /* 0x0000007105267836 */ /* 0x000fe20000000000 */
[----:B------:R-:W-:Y:S01]  /*7c30*/  FSEL R152, R152, -INF , !P2 ;  /* 0xff80000098987808 */ /* 0x000fe20005000000 */
[----:B------:R-:W-:Y:S01]  /*7c40*/  FFMA.FTZ R54, R44, UR5, R54 ;  /* 0x000000052c367c23 */ /* 0x000fe20008010036 */
[----:B------:R-:W-:Y:S01]  /*7c50*/  FSEL R180, R55, -INF , !P4 ;  /* 0xff80000037b47808 */ /* 0x000fe20006000000 */
[----:B------:R-:W1:Y:S01]  /*7c60*/  MUFU.TANH R128, R128 ;  /* 0x0000008000807308 */ /* 0x000e620000002400 */
[----:B------:R-:W-:-:S02]  /*7c70*/  ISETP.GE.AND P6, PT, R14, R165, PT ;  /* 0x000000a50e00720c */ /* 0x000fc40003fc6270 */
[-C--:B------:R-:W-:Y:S02]  /*7c80*/  ISETP.GE.AND P0, PT, R14, R164.reuse, PT ;  /* 0x000000a40e00720c */ /* 0x080fe40003f06270 */
[----:B------:R-:W-:Y:S02]  /*7c90*/  FSEL R145, R13, -INF , !P1 ;  /* 0xff8000000d917808 */ /* 0x000fe40004800000 */
[C---:B------:R-:W-:Y:S01]  /*7ca0*/  ISETP.GE.AND P2, PT, R8.reuse, R165, PT ;  /* 0x000000a50800720c */ /* 0x040fe20003f46270 */
[----:B------:R-:W1:Y:S01]  /*7cb0*/  MUFU.TANH R130, R130 ;  /* 0x0000008200827308 */ /* 0x000e620000002400 */
[----:B------:R-:W-:Y:S02]  /*7cc0*/  ISETP.GE.AND P4, PT, R8, R164, PT ;  /* 0x000000a40800720c */ /* 0x000fe40003f86270 */
[----:B------:R-:W-:Y:S02]  /*7cd0*/  I2FP.F32.S32 R14, R14 ;  /* 0x0000000e000e7245 */ /* 0x000fe40000201400 */
[----:B------:R-:W-:-:S02]  /*7ce0*/  I2FP.F32.S32 R13, R38 ;  /* 0x00000026000d7245 */ /* 0x000fc40000201400 */
[----:B------:R-:W-:Y:S01]  /*7cf0*/  I2FP.F32.S32 R8, R8 ;  /* 0x0000000800087245 */ /* 0x000fe20000201400 */
[----:B------:R-:W-:Y:S01]  /*7d00*/  FFMA.FTZ R57, R14, UR5, R57 ;  /* 0x000000050e397c23 */ /* 0x000fe20008010039 */
[----:B------:R-:W-:Y:S01]  /*7d10*/  FSEL R179, R54, -INF , !P5 ;  /* 0xff80000036b37808 */ /* 0x000fe20006800000 */
[----:B--2---:R-:W-:Y:S01]  /*7d20*/  FFMA.FTZ R59, R14, UR5, R59 ;  /* 0x000000050e3b7c23 */ /* 0x004fe2000801003b */
[C---:B------:R-:W-:Y:S01]  /*7d30*/  FFMA.FTZ R58, R13.reuse, UR5, R58 ;  /* 0x000000050d3a7c23 */ /* 0x040fe2000801003a */
[----:B------:R-:W-:Y:S01]  /*7d40*/  FFMA.FTZ R63, R13, UR5, R63 ;  /* 0x000000050d3f7c23 */ /* 0x000fe2000801003f */
[C---:B------:R-:W-:Y:S01]  /*7d50*/  FFMA.FTZ R83, R8.reuse, UR5, R83 ;  /* 0x0000000508537c23 */ /* 0x040fe20008010053 */
[----:B------:R-:W-:Y:S01]  /*7d60*/  FFMA.FTZ R90, R8, UR5, R90 ;  /* 0x00000005085a7c23 */ /* 0x000fe2000801005a */
[C---:B------:R-:W-:Y:S01]  /*7d70*/  ISETP.GE.AND P1, PT, R38.reuse, R165, PT ;  /* 0x000000a52600720c */ /* 0x040fe20003f26270 */
[C---:B------:R-:W-:Y:S01]  /*7d80*/  VIADD R8, R5.reuse, 0x81 ;  /* 0x0000008105087836 */ /* 0x040fe20000000000 */
[----:B------:R-:W-:Y:S01]  /*7d90*/  ISETP.GE.AND P5, PT, R38, R164, PT ;  /* 0x000000a42600720c */ /* 0x000fe20003fa6270 */
[----:B------:R-:W2:Y:S01]  /*7da0*/  MUFU.TANH R15, R15 ;  /* 0x0000000f000f7308 */ /* 0x000ea20000002400 */
[----:B------:R-:W-:-:S02]  /*7db0*/  IADD3 R13, R5, 0x80, RZ ;  /* 0x00000080050d7810 */ /* 0x000fc40007ffe0ff */
[----:B------:R-:W-:Y:S02]  /*7dc0*/  FSEL R156, R57, -INF , !P6 ;  /* 0xff800000399c7808 */ /* 0x000fe40007000000 */
[----:B------:R-:W-:Y:S02]  /*7dd0*/  FSEL R187, R59, -INF , !P0 ;  /* 0xff8000003bbb7808 */ /* 0x000fe40004000000 */
[----:B------:R-:W-:Y:S01]  /*7de0*/  FSEL R158, R58, -INF , !P1 ;  /* 0xff8000003a9e7808 */ /* 0x000fe20004800000 */
[----:B------:R-:W2:Y:S01]  /*7df0*/  MUFU.TANH R125, R125 ;  /* 0x0000007d007d7308 */ /* 0x000ea20000002400 */
[----:B------:R-:W-:Y:S02]  /*7e00*/  FSEL R189, R63, -INF , !P5 ;  /* 0xff8000003fbd7808 */ /* 0x000fe40006800000 */
[----:B------:R-:W-:Y:S02]  /*7e10*/  FSEL R170, R83, -INF , !P2 ;  /* 0xff80000053aa7808 */ /* 0x000fe40005000000 */
[----:B------:R-:W-:-:S02]  /*7e20*/  FSEL R190, R90, -INF , !P4 ;  /* 0xff8000005abe7808 */ /* 0x000fc40006000000 */
[CC--:B------:R-:W-:Y:S01]  /*7e30*/  ISETP.GE.AND P6, PT, R191.reuse, R165.reuse, PT ;  /* 0x000000a5bf00720c */ /* 0x0c0fe20003fc6270 */
[----:B------:R-:W2:Y:S01]  /*7e40*/  MUFU.TANH R127, R127 ;  /* 0x0000007f007f7308 */ /* 0x000ea20000002400 */
[-C--:B------:R-:W-:Y:S02]  /*7e50*/  ISETP.GE.AND P0, PT, R191, R164.reuse, PT ;  /* 0x000000a4bf00720c */ /* 0x080fe40003f06270 */
[CC--:B------:R-:W-:Y:S02]  /*7e60*/  ISETP.GE.AND P1, PT, R13.reuse, R165.reuse, PT ;  /* 0x000000a50d00720c */ /* 0x0c0fe40003f26270 */
[-C--:B------:R-:W-:Y:S02]  /*7e70*/  ISETP.GE.AND P5, PT, R13, R164.reuse, PT ;  /* 0x000000a40d00720c */ /* 0x080fe40003fa6270 */
[C---:B------:R-:W-:Y:S01]  /*7e80*/  ISETP.GE.AND P2, PT, R8.reuse, R165, PT ;  /* 0x000000a50800720c */ /* 0x040fe20003f46270 */
[----:B------:R-:W2:Y:S01]  /*7e90*/  MUFU.TANH R131, R131 ;  /* 0x0000008300837308 */ /* 0x000ea20000002400 */
[----:B------:R-:W-:-:S02]  /*7ea0*/  ISETP.GE.AND P4, PT, R8, R164, PT ;  /* 0x000000a40800720c */ /* 0x000fc40003f86270 */
        /* <DEDUP_REMOVED lines=25> */
[----:B------:R-:W2:Y:S01]  /*8040*/  MUFU.TANH R129, R129 ;  /* 0x0000008100817308 */ /* 0x000ea20000002400 */
        /* <DEDUP_REMOVED lines=12> */
[----:B------:R-:W-:Y:S01]  /*8110*/  VIADD R2, R5, 0x99 ;  /* 0x0000009905027836 */ /* 0x000fe20000000000 */
[----:B------:R-:W-:Y:S01]  /*8120*/  FSEL R186, R86, -INF , !P5 ;  /* 0xff80000056ba7808 */ /* 0x000fe20006800000 */
[----:B------:R-:W2:Y:S01]  /*8130*/  MUFU.TANH R116, R116 ;  /* 0x0000007400747308 */ /* 0x000ea20000002400 */
[----:B------:R-:W-:-:S02]  /*8140*/  FSEL R183, R92, -INF , !P6 ;  /* 0xff8000005cb77808 */ /* 0x000fc40007000000 */
[----:B------:R-:W-:Y:S02]  /*8150*/  FSEL R188, R84, -INF , !P0 ;  /* 0xff80000054bc7808 */ /* 0x000fe40004000000 */
[CC--:B------:R-:W-:Y:S02]  /*8160*/  ISETP.GE.AND P1, PT, R171.reuse, R165.reuse, PT ;  /* 0x000000a5ab00720c */ /* 0x0c0fe40003f26270 */
[----:B------:R-:W-:Y:S01]  /*8170*/  ISETP.GE.AND P5, PT, R171, R164, PT ;  /* 0x000000a4ab00720c */ /* 0x000fe20003fa6270 */
[----:B------:R-:W2:Y:S01]  /*8180*/  MUFU.TANH R118, R118 ;  /* 0x0000007600767308 */ /* 0x000ea20000002400 */
[----:B------:R-:W-:Y:S02]  /*8190*/  FSEL R192, R80, -INF , !P2 ;  /* 0xff80000050c07808 */ /* 0x000fe40005000000 */
[----:B------:R-:W-:Y:S02]  /*81a0*/  FSEL R175, R82, -INF , !P4 ;  /* 0xff80000052af7808 */ /* 0x000fe40006000000 */
[----:B------:R-:W-:-:S02]  /*81b0*/  ISETP.GE.AND P6, PT, R8, R165, PT ;  /* 0x000000a50800720c */ /* 0x000fc40003fc6270 */
[-C--:B------:R-:W-:Y:S01]  /*81c0*/  ISETP.GE.AND P0, PT, R8, R164.reuse, PT ;  /* 0x000000a40800720c */ /* 0x080fe20003f06270 */
[----:B------:R-:W2:Y:S01]  /*81d0*/  MUFU.TANH R121, R121 ;  /* 0x0000007900797308 */ /* 0x000ea20000002400 */
[----:B------:R-:W-:Y:S02]  /*81e0*/  I2FP.F32.S32 R171, R171 ;  /* 0x000000ab00ab7245 */ /* 0x000fe40000201400 */
[C---:B------:R-:W-:Y:S02]  /*81f0*/  ISETP.GE.AND P2, PT, R2.reuse, R165, PT ;  /* 0x000000a50200720c */ /* 0x040fe40003f46270 */
[----:B------:R-:W-:Y:S01]  /*8200*/  ISETP.GE.AND P4, PT, R2, R164, PT ;  /* 0x000000a40200720c */ /* 0x000fe20003f86270 */
[C---:B------:R-:W-:Y:S01]  /*8210*/  FFMA.FTZ R72, R171.reuse, UR5, R72 ;  /* 0x00000005ab487c23 */ /* 0x040fe20008010048 */
[----:B------:R-:W-:Y:S01]  /*8220*/  I2FP.F32.S32 R8, R8 ;  /* 0x0000000800087245 */ /* 0x000fe20000201400 */
[----:B------:R-:W-:Y:S01]  /*8230*/  FFMA.FTZ R171, R171, UR5, R182 ;  /* 0x00000005abab7c23 */ /* 0x000fe200080100b6 */
[----:B------:R-:W-:Y:S01]  /*8240*/  I2FP.F32.S32 R2, R2 ;  /* 0x0000000200027245 */ /* 0x000fe20000201400 */
[----:B------:R-:W-:Y:S01]  /*8250*/  MUFU.TANH R120, R120 ;  /* 0x0000007800787308 */ /* 0x000fe20000002400 */
[----:B------:R-:W-:Y:S01]  /*8260*/  FSEL R197, R72, -INF , !P1 ;  /* 0xff80000048c57808 */ /* 0x000fe20004800000 */
[C---:B------:R-:W-:Y:S01]  /*8270*/  FFMA.FTZ R77, R8.reuse, UR5, R77 ;  /* 0x00000005084d7c23 */ /* 0x040fe2000801004d */
[----:B------:R-:W-:Y:S01]  /*8280*/  FFMA.FTZ R81, R8, UR5, R81 ;  /* 0x0000000508517c23 */ /* 0x000fe20008010051 */
[C---:B------:R-:W-:Y:S01]  /*8290*/  FFMA.FTZ R73, R2.reuse, UR5, R73 ;  /* 0x0000000502497c23 */ /* 0x040fe20008010049 */
[----:B---3--:R-:W-:Y:S01]  /*82a0*/  FFMA.FTZ R68, R2, UR5, R68 ;  /* 0x0000000502447c23 */ /* 0x008fe20008010044 */
[C---:B------:R-:W-:Y:S01]  /*82b0*/  VIADD R2, R5.reuse, 0xa1 ;  /* 0x000000a105027836 */ /* 0x040fe20000000000 */
[----:B------:R-:W-:Y:S01]  /*82c0*/  IADD3 R8, R5, 0xa0, RZ ;  /* 0x000000a005087810 */ /* 0x000fe20007ffe0ff */
[----:B------:R-:W-:Y:S01]  /*82d0*/  MUFU.TANH R11, R11 ;  /* 0x0000000b000b7308 */ /* 0x000fe20000002400 */
[----:B------:R-:W-:Y:S01]  /*82e0*/  FSEL R195, R77, -INF , !P6 ;  /* 0xff8000004dc37808 */ /* 0x000fe20007000000 */
[----:B------:R-:W-:Y:S01]  /*82f0*/  VIADD R77, R5, 0xc8 ;  /* 0x000000c8054d7836 */ /* 0x000fe20000000000 */
[----:B------:R-:W-:-:S02]  /*8300*/  FSEL R173, R81, -INF , !P0 ;  /* 0xff80000051ad7808 */ /* 0x000fc40004000000 */
[----:B------:R-:W-:Y:S02]  /*8310*/  FSEL R171, R171, -INF , !P5 ;  /* 0xff800000abab7808 */ /* 0x000fe40006800000 */
[CC--:B------:R-:W-:Y:S01]  /*8320*/  ISETP.GE.AND P6, PT, R8.reuse, R165.reuse, PT ;  /* 0x000000a50800720c */ /* 0x0c0fe20003fc6270 */
[----:B------:R-:W3:Y:S01]  /*8330*/  MUFU.TANH R123, R123 ;  /* 0x0000007b007b7308 */ /* 0x000ee20000002400 */
[-C--:B------:R-:W-:Y:S02]  /*8340*/  ISETP.GE.AND P0, PT, R8, R164.reuse, PT ;  /* 0x000000a40800720c */ /* 0x080fe40003f06270 */
[C---:B------:R-:W-:Y:S02]  /*8350*/  ISETP.GE.AND P1, PT, R2.reuse, R165, PT ;  /* 0x000000a50200720c */ /* 0x040fe40003f26270 */
[----:B------:R-:W-:Y:S02]  /*8360*/  ISETP.GE.AND P5, PT, R2, R164, PT ;  /* 0x000000a40200720c */ /* 0x000fe40003fa6270 */
[----:B------:R-:W-:Y:S01]  /*8370*/  FSEL R184, R73, -INF , !P2 ;  /* 0xff80000049b87808 */ /* 0x000fe20005000000 */
[----:B------:R-:W3:Y:S01]  /*8380*/  MUFU.TANH R9, R9 ;  /* 0x0000000900097308 */ /* 0x000ee20000002400 */
[----:B------:R-:W-:Y:S01]  /*8390*/  FSEL R168, R68, -INF , !P4 ;  /* 0xff80000044a87808 */ /* 0x000fe20006000000 */
[----:B------:R-:W-:Y:S01]  /*83a0*/  VIADD R73, R5, 0xd8 ;  /* 0x000000d805497836 */ /* 0x000fe20000000000 */
[----:B------:R-:W-:-:S02]  /*83b0*/  I2FP.F32.S32 R8, R8 ;  /* 0x0000000800087245 */ /* 0x000fc40000201400 */
[----:B------:R-:W-:Y:S02]  /*83c0*/  I2FP.F32.S32 R2, R2 ;  /* 0x0000000200027245 */ /* 0x000fe40000201400 */
[C---:B------:R-:W-:Y:S01]  /*83d0*/  ISETP.GE.AND P2, PT, R153.reuse, R165, PT ;  /* 0x000000a59900720c */ /* 0x040fe20003f46270 */
[C---:B------:R-:W-:Y:S01]  /*83e0*/  FFMA.FTZ R61, R8.reuse, UR5, R61 ;  /* 0x00000005083d7c23 */ /* 0x040fe2000801003d */
[----:B------:R-:W-:Y:S01]  /*83f0*/  ISETP.GE.AND P4, PT, R153, R164, PT ;  /* 0x000000a49900720c */ /* 0x000fe20003f86270 */
[----:B----4-:R-:W-:Y:S01]  /*8400*/  FFMA.FTZ R17, R8, UR5, R17 ;  /* 0x0000000508117c23 */ /* 0x010fe20008010011 */
[----:B------:R-:W-:Y:S01]  /*8410*/  I2FP.F32.S32 R153, R153 ;  /* 0x0000009900997245 */ /* 0x000fe20000201400 */
[C---:B------:R-:W-:Y:S01]  /*8420*/  FFMA.FTZ R137, R2.reuse, UR5, R137 ;  /* 0x0000000502897c23 */ /* 0x040fe20008010089 */
[----:B------:R-:W-:Y:S01]  /*8430*/  FFMA.FTZ R139, R2, UR5, R139 ;  /* 0x00000005028b7c23 */ /* 0x000fe2000801008b */
[----:B------:R-:W-:Y:S01]  /*8440*/  VIADD R8, R5, 0xb0 ;  /* 0x000000b005087836 */ /* 0x000fe20000000000 */
[----:B------:R-:W-:Y:S01]  /*8450*/  FSEL R182, R61, -INF , !P6 ;  /* 0xff8000003db67808 */ /* 0x000fe20007000000 */
[C---:B-1----:R-:W-:Y:S01]  /*8460*/  FFMA.FTZ R132, R153.reuse, UR5, R132 ;  /* 0x0000000599847c23 */ /* 0x042fe20008010084 */
[----:B------:R-:W-:Y:S01]  /*8470*/  FFMA.FTZ R153, R153, UR5, R12 ;  /* 0x0000000599997c23 */ /* 0x000fe2000801000c */
[----:B------:R-:W-:Y:S01]  /*8480*/  VIADD R12, R5, 0xa9 ;  /* 0x000000a9050c7836 */ /* 0x000fe20000000000 */
[----:B------:R-:W-:Y:S01]  /*8490*/  FSEL R177, R137, -INF , !P1 ;  /* 0xff80000089b17808 */ /* 0x000fe20004800000 */
[----:B------:R-:W-:Y:S01]  /*84a0*/  VIADD R2, R5, 0xb1 ;  /* 0x000000b105027836 */ /* 0x000fe20000000000 */
[----:B------:R-:W-:Y:S01]  /*84b0*/  FSEL R154, R139, -INF , !P5 ;  /* 0xff8000008b9a7808 */ /* 0x000fe20006800000 */
[----:B------:R-:W1:Y:S01]  /*84c0*/  MUFU.TANH R115, R115 ;  /* 0x0000007300737308 */ /* 0x000e620000002400 */
[----:B------:R-:W-:-:S02]  /*84d0*/  ISETP.GE.AND P1, PT, R8, R165, PT ;  /* 0x000000a50800720c */ /* 0x000fc40003f26270 */
[----:B------:R-:W-:Y:S02]  /*84e0*/  ISETP.GE.AND P5, PT, R8, R164, PT ;  /* 0x000000a40800720c */ /* 0x000fe40003fa6270 */
[----:B------:R-:W-:Y:S02]  /*84f0*/  FSEL R155, R17, -INF , !P0 ;  /* 0xff800000119b7808 */ /* 0x000fe40004000000 */
[----:B------:R-:W-:Y:S01]  /*8500*/  I2FP.F32.S32 R8, R8 ;  /* 0x0000000800087245 */ /* 0x000fe20000201400 */
[----:B------:R-:W4:Y:S01]  /*8510*/  MUFU.TANH R117, R117 ;  /* 0x0000007500757308 */ /* 0x000f220000002400 */
[C---:B------:R-:W-:Y:S02]  /*8520*/  ISETP.GE.AND P6, PT, R12.reuse, R165, PT ;  /* 0x000000a50c00720c */ /* 0x040fe40003fc6270 */
[----:B------:R-:W-:Y:S01]  /*8530*/  ISETP.GE.AND P0, PT, R12, R164, PT ;  /* 0x000000a40c00720c */ /* 0x000fe20003f06270 */
[C---:B------:R-:W-:Y:S01]  /*8540*/  FFMA.FTZ R128, R8.reuse, UR5, R128 ;  /* 0x0000000508807c23 */ /* 0x040fe20008010080 */
[----:B------:R-:W-:Y:S01]  /*8550*/  I2FP.F32.S32 R12, R12 ;  /* 0x0000000c000c7245 */ /* 0x000fe20000201400 */
[----:B------:R-:W-:Y:S01]  /*8560*/  FFMA.FTZ R130, R8, UR5, R130 ;  /* 0x0000000508827c23 */ /* 0x000fe20008010082 */
[C---:B------:R-:W-:Y:S01]  /*8570*/  VIADD R8, R5.reuse, 0xb9 ;  /* 0x000000b905087836 */ /* 0x040fe20000000000 */
[----:B------:R-:W-:Y:S01]  /*8580*/  FSEL R163, R132, -INF , !P2 ;  /* 0xff80000084a37808 */ /* 0x000fe20005000000 */
[----:B------:R-:W-:Y:S01]  /*8590*/  MUFU.TANH R10, R10 ;  /* 0x0000000a000a7308 */ /* 0x000fe20000002400 */
[C---:B------:R-:W-:Y:S01]  /*85a0*/  FFMA.FTZ R37, R12.reuse, UR5, R37 ;  /* 0x000000050c257c23 */ /* 0x040fe20008010025 */
[----:B--2---:R-:W-:Y:S01]  /*85b0*/  FFMA.FTZ R15, R12, UR5, R15 ;  /* 0x000000050c0f7c23 */ /* 0x004fe2000801000f */
[----:B------:R-:W-:Y:S01]  /*85c0*/  VIADD R12, R5, 0xb8 ;  /* 0x000000b8050c7836 */ /* 0x000fe20000000000 */
[----:B------:R-:W-:-:S02]  /*85d0*/  FSEL R157, R128, -INF , !P1 ;  /* 0xff800000809d7808 */ /* 0x000fc40004800000 */
[----:B------:R-:W-:Y:S02]  /*85e0*/  FSEL R137, R130, -INF , !P5 ;  /* 0xff80000082897808 */ /* 0x000fe40006800000 */
[----:B------:R-:W-:Y:S01]  /*85f0*/  FSEL R153, R153, -INF , !P4 ;  /* 0xff80000099997808 */ /* 0x000fe20006000000 */
[----:B------:R-:W2:Y:S01]  /*8600*/  MUFU.TANH R119, R119 ;  /* 0x0000007700777308 */ /* 0x000ea20000002400 */
[CC--:B------:R-:W-:Y:S02]  /*8610*/  ISETP.GE.AND P1, PT, R8.reuse, R165.reuse, PT ;  /* 0x000000a50800720c */ /* 0x0c0fe40003f26270 */
[-C--:B------:R-:W-:Y:S02]  /*8620*/  ISETP.GE.AND P5, PT, R8, R164.reuse, PT ;  /* 0x000000a40800720c */ /* 0x080fe40003fa6270 */
[C---:B------:R-:W-:Y:S02]  /*8630*/  ISETP.GE.AND P2, PT, R2.reuse, R165, PT ;  /* 0x000000a50200720c */ /* 0x040fe40003f46270 */
[----:B------:R-:W-:Y:S01]  /*8640*/  ISETP.GE.AND P4, PT, R2, R164, PT ;  /* 0x000000a40200720c */ /* 0x000fe20003f86270 */
[----:B------:R-:W2:Y:S01]  /*8650*/  MUFU.TANH R114, R114 ;  /* 0x0000007200727308 */ /* 0x000ea20000002400 */
[----:B------:R-:W-:-:S02]  /*8660*/  FSEL R160, R37, -INF , !P6 ;  /* 0xff80000025a07808 */ /* 0x000fc40007000000 */
[----:B------:R-:W-:Y:S02]  /*8670*/  FSEL R148, R15, -INF , !P0 ;  /* 0xff8000000f947808 */ /* 0x000fe40004000000 */
[----:B------:R-:W-:Y:S02]  /*8680*/  I2FP.F32.S32 R8, R8 ;  /* 0x0000000800087245 */ /* 0x000fe40000201400 */
[----:B------:R-:W-:Y:S01]  /*8690*/  I2FP.F32.S32 R2, R2 ;  /* 0x0000000200027245 */ /* 0x000fe20000201400 */
[----:B------:R-:W2:Y:S01]  /*86a0*/  MUFU.TANH R104, R104 ;  /* 0x0000006800687308 */ /* 0x000ea20000002400 */
[----:B------:R-:W-:Y:S01]  /*86b0*/  ISETP.GE.AND P6, PT, R12, R165, PT ;  /* 0x000000a50c00720c */ /* 0x000fe20003fc6270 */
[----:B------:R-:W-:Y:S01]  /*86c0*/  FFMA.FTZ R125, R8, UR5, R125 ;  /* 0x00000005087d7c23 */ /* 0x000fe2000801007d */
[----:B------:R-:W-:Y:S01]  /*86d0*/  ISETP.GE.AND P0, PT, R12, R164, PT ;  /* 0x000000a40c00720c */ /* 0x000fe20003f06270 */
[----:B------:R-:W-:Y:S01]  /*86e0*/  FFMA.FTZ R127, R8, UR5, R127 ;  /* 0x00000005087f7c23 */ /* 0x000fe2000801007f */
[----:B------:R-:W-:Y:S01]  /*86f0*/  I2FP.F32.S32 R12, R12 ;  /* 0x0000000c000c7245 */ /* 0x000fe20000201400 */
[C---:B------:R-:W-:Y:S01]  /*8700*/  FFMA.FTZ R131, R2.reuse, UR5, R131 ;  /* 0x0000000502837c23 */ /* 0x040fe20008010083 */
[----:B------:R-:W-:Y:S01]  /*8710*/  FFMA.FTZ R129, R2, UR5, R129 ;  /* 0x0000000502817c23 */ /* 0x000fe20008010081 */
[----:B------:R-:W-:Y:S01]  /*8720*/  IADD3 R2, R5, 0xc0, RZ ;  /* 0x000000c005027810 */ /* 0x000fe20007ffe0ff */
[----:B------:R-:W2:Y:S01]  /*8730*/  MUFU.TANH R106, R106 ;  /* 0x0000006a006a7308 */ /* 0x000ea20000002400 */
[C---:B------:R-:W-:Y:S01]  /*8740*/  FFMA.FTZ R124, R12.reuse, UR5, R124 ;  /* 0x000000050c7c7c23 */ /* 0x040fe2000801007c */
[----:B------:R-:W-:Y:S01]  /*8750*/  FFMA.FTZ R126, R12, UR5, R126 ;  /* 0x000000050c7e7c23 */ /* 0x000fe2000801007e */
[----:B------:R-:W-:Y:S01]  /*8760*/  FSEL R141, R125, -INF , !P1 ;  /* 0xff8000007d8d7808 */ /* 0x000fe20004800000 */
[----:B------:R-:W-:Y:S01]  /*8770*/  VIADD R8, R5, 0xe9 ;  /* 0x000000e905087836 */ /* 0x000fe20000000000 */
[----:B------:R-:W-:-:S02]  /*8780*/  FSEL R130, R127, -INF , !P5 ;  /* 0xff8000007f827808 */ /* 0x000fc40006800000 */
[----:B------:R-:W-:Y:S01]  /*8790*/  FSEL R132, R131, -INF , !P4 ;  /* 0xff80000083847808 */ /* 0x000fe20006000000 */
[----:B------:R-:W2:Y:S01]  /*87a0*/  MUFU.TANH R108, R108 ;  /* 0x0000006c006c7308 */ /* 0x000ea20000002400 */
[C---:B------:R-:W-:Y:S02]  /*87b0*/  ISETP.GE.AND P1, PT, R77.reuse, R165, PT ;  /* 0x000000a54d00720c */ /* 0x040fe40003f26270 */
[----:B------:R-:W-:Y:S02]  /*87c0*/  ISETP.GE.AND P5, PT, R77, R164, PT ;  /* 0x000000a44d00720c */ /* 0x000fe40003fa6270 */
[----:B------:R-:W-:Y:S02]  /*87d0*/  FSEL R143, R124, -INF , !P6 ;  /* 0xff8000007c8f7808 */ /* 0x000fe40007000000 */
[----:B------:R-:W-:Y:S01]  /*87e0*/  FSEL R131, R126, -INF , !P0 ;  /* 0xff8000007e837808 */ /* 0x000fe20004000000 */
[----:B------:R-:W-:Y:S01]  /*87f0*/  MUFU.TANH R7, R7 ;  /* 0x0000000700077308 */ /* 0x000fe20000002400 */
[----:B------:R-:W-:-:S02]  /*8800*/  I2FP.F32.S32 R77, R77 ;  /* 0x0000004d004d7245 */ /* 0x000fc40000201400 */
[----:B------:R-:W-:Y:S02]  /*8810*/  FSEL R147, R129, -INF , !P2 ;  /* 0xff80000081937808 */ /* 0x000fe40005000000 */
[CC--:B------:R-:W-:Y:S01]  /*8820*/  ISETP.GE.AND P6, PT, R78.reuse, R165.reuse, PT ;  /* 0x000000a54e00720c */ /* 0x0c0fe20003fc6270 */
[C---:B------:R-:W-:Y:S01]  /*8830*/  FFMA.FTZ R116, R77.reuse, UR5, R116 ;  /* 0x000000054d747c23 */ /* 0x040fe20008010074 */
[-C--:B------:R-:W-:Y:S01]  /*8840*/  ISETP.GE.AND P0, PT, R78, R164.reuse, PT ;  /* 0x000000a44e00720c */ /* 0x080fe20003f06270 */
[----:B------:R-:W-:Y:S01]  /*8850*/  FFMA.FTZ R77, R77, UR5, R118 ;  /* 0x000000054d4d7c23 */ /* 0x000fe20008010076 */
[C---:B------:R-:W-:Y:S01]  /*8860*/  ISETP.GE.AND P2, PT, R2.reuse, R165, PT ;  /* 0x000000a50200720c */ /* 0x040fe20003f46270 */
[----:B------:R-:W2:Y:S01]  /*8870*/  MUFU.TANH R110, R110 ;  /* 0x0000006e006e7308 */ /* 0x000ea20000002400 */
[----:B------:R-:W-:Y:S02]  /*8880*/  ISETP.GE.AND P4, PT, R2, R164, PT ;  /* 0x000000a40200720c */ /* 0x000fe40003f86270 */
[----:B------:R-:W-:-:S02]  /*8890*/  I2FP.F32.S32 R78, R78 ;  /* 0x0000004e004e7245 */ /* 0x000fc40000201400 */
[----:B------:R-:W-:Y:S02]  /*88a0*/  I2FP.F32.S32 R2, R2 ;  /* 0x0000000200027245 */ /* 0x000fe40000201400 */
[----:B------:R-:W-:Y:S01]  /*88b0*/  FSEL R128, R116, -INF , !P1 ;  /* 0xff80000074807808 */ /* 0x000fe20004800000 */
[C---:B------:R-:W-:Y:S01]  /*88c0*/  FFMA.FTZ R121, R78.reuse, UR5, R121 ;  /* 0x000000054e797c23 */ /* 0x040fe20008010079 */
[----:B---3--:R-:W-:Y:S01]  /*88d0*/  FFMA.FTZ R78, R78, UR5, R123 ;  /* 0x000000054e4e7c23 */ /* 0x008fe2000801007b */
[C---:B------:R-:W-:Y:S01]  /*88e0*/  FFMA.FTZ R120, R2.reuse, UR5, R120 ;  /* 0x0000000502787c23 */ /* 0x040fe20008010078 */
[----:B------:R-:W-:Y:S01]  /*88f0*/  FFMA.FTZ R11, R2, UR5, R11 ;  /* 0x00000005020b7c23 */ /* 0x000fe2000801000b */
[----:B------:R-:W-:Y:S01]  /*8900*/  FSEL R77, R77, -INF , !P5 ;  /* 0xff8000004d4d7808 */ /* 0x000fe20006800000 */
[----:B------:R-:W-:Y:S01]  /*8910*/  VIADD R2, R5, 0xd9 ;  /* 0x000000d905027836 */ /* 0x000fe20000000000 */
[C---:B------:R-:W-:Y:S01]  /*8920*/  ISETP.GE.AND P1, PT, R74.reuse, R165, PT ;  /* 0x000000a54a00720c */ /* 0x040fe20003f26270 */
[----:B------:R-:W-:Y:S01]  /*8930*/  MUFU.TANH R100, R100 ;  /* 0x0000006400647308 */ /* 0x000fe20000002400 */
[----:B------:R-:W-:-:S02]  /*8940*/  ISETP.GE.AND P5, PT, R74, R164, PT ;  /* 0x000000a44a00720c */ /* 0x000fc40003fa6270 */
[----:B------:R-:W-:Y:S02]  /*8950*/  FSEL R139, R120, -INF , !P2 ;  /* 0xff800000788b7808 */ /* 0x000fe40005000000 */
[----:B------:R-:W-:Y:S02]  /*8960*/  FSEL R79, R11, -INF , !P4 ;  /* 0xff8000000b4f7808 */ /* 0x000fe40006000000 */
[----:B------:R-:W-:Y:S01]  /*8970*/  FSEL R129, R121, -INF , !P6 ;  /* 0xff80000079817808 */ /* 0x000fe20007000000 */
[----:B------:R-:W-:Y:S01]  /*8980*/  MUFU.TANH R101, R101 ;  /* 0x0000006500657308 */ /* 0x000fe20000002400 */
[----:B------:R-:W-:Y:S02]  /*8990*/  FSEL R78, R78, -INF , !P0 ;  /* 0xff8000004e4e7808 */ /* 0x000fe40004000000 */
[----:B------:R-:W-:Y:S02]  /*89a0*/  I2FP.F32.S32 R74, R74 ;  /* 0x0000004a004a7245 */ /* 0x000fe40000201400 */
[----:B------:R-:W-:-:S02]  /*89b0*/  ISETP.GE.AND P2, PT, R76, R165, PT ;  /* 0x000000a54c00720c */ /* 0x000fc40003f46270 */
[-C--:B------:R-:W-:Y:S01]  /*89c0*/  ISETP.GE.AND P4, PT, R76, R164.reuse, PT ;  /* 0x000000a44c00720c */ /* 0x080fe20003f86270 */
[C---:B------:R-:W-:Y:S01]  /*89d0*/  FFMA.FTZ R9, R74.reuse, UR5, R9 ;  /* 0x000000054a097c23 */ /* 0x040fe20008010009 */
[C---:B------:R-:W-:Y:S01]  /*89e0*/  ISETP.GE.AND P6, PT, R75.reuse, R165, PT ;  /* 0x000000a54b00720c */ /* 0x040fe20003fc6270 */
[----:B-1----:R-:W-:Y:S01]  /*89f0*/  FFMA.FTZ R74, R74, UR5, R115 ;  /* 0x000000054a4a7c23 */ /* 0x002fe20008010073 */
[----:B------:R-:W-:Y:S01]  /*8a00*/  ISETP.GE.AND P0, PT, R75, R164, PT ;  /* 0x000000a44b00720c */ /* 0x000fe20003f06270 */
[----:B------:R-:W-:Y:S01]  /*8a10*/  MUFU.TANH R102, R102 ;  /* 0x0000006600667308 */ /* 0x000fe20000002400 */
[----:B------:R-:W-:Y:S02]  /*8a20*/  I2FP.F32.S32 R76, R76 ;  /* 0x0000004c004c7245 */ /* 0x000fe40000201400 */
[----:B------:R-:W-:Y:S02]  /*8a30*/  I2FP.F32.S32 R75, R75 ;  /* 0x0000004b004b7245 */ /* 0x000fe40000201400 */
[----:B------:R-:W-:Y:S01]  /*8a40*/  IADD3 R71, R5, 0xe0, RZ ;  /* 0x000000e005477810 */ /* 0x000fe20007ffe0ff */
[C---:B----4-:R-:W-:Y:S01]  /*8a50*/  FFMA.FTZ R92, R76.reuse, UR5, R117 ;  /* 0x000000054c5c7c23 */ /* 0x050fe20008010075 */
[----:B--2---:R-:W-:Y:S01]  /*8a60*/  FFMA.FTZ R76, R76, UR5, R119 ;  /* 0x000000054c4c7c23 */ /* 0x004fe20008010077 */
[C---:B------:R-:W-:Y:S01]  /*8a70*/  FFMA.FTZ R10, R75.reuse, UR5, R10 ;  /* 0x000000054b0a7c23 */ /* 0x040fe2000801000a */
[----:B------:R-:W-:Y:S01]  /*8a80*/  FFMA.FTZ R75, R75, UR5, R114 ;  /* 0x000000054b4b7c23 */ /* 0x000fe20008010072 */
[----:B------:R-:W-:Y:S01]  /*8a90*/  FSEL R90, R9, -INF , !P1 ;  /* 0xff800000095a7808 */ /* 0x000fe20004800000 */
[----:B------:R-:W-:Y:S01]  /*8aa0*/  MUFU.TANH R105, R105 ;  /* 0x0000006900697308 */ /* 0x000fe20000002400 */
[----:B------:R-:W-:Y:S01]  /*8ab0*/  FSEL R74, R74, -INF , !P5 ;  /* 0xff8000004a4a7808 */ /* 0x000fe20006800000 */
[----:B------:R-:W-:Y:S01]  /*8ac0*/  VIADD R9, R5, 0xe8 ;  /* 0x000000e805097836 */ /* 0x000fe20000000000 */
[----:B------:R-:W-:-:S02]  /*8ad0*/  ISETP.GE.AND P1, PT, R71, R165, PT ;  /* 0x000000a54700720c */ /* 0x000fc40003f26270 */
[----:B------:R-:W-:Y:S02]  /*8ae0*/  ISETP.GE.AND P5, PT, R71, R164, PT ;  /* 0x000000a44700720c */ /* 0x000fe40003fa6270 */
[----:B------:R-:W-:Y:S01]  /*8af0*/  FSEL R92, R92, -INF , !P2 ;  /* 0xff8000005c5c7808 */ /* 0x000fe20005000000 */
[----:B------:R-:W1:Y:S01]  /*8b00*/  MUFU.TANH R109, R109 ;  /* 0x0000006d006d7308 */ /* 0x000e620000002400 */
[----:B------:R-:W-:Y:S02]  /*8b10*/  FSEL R76, R76, -INF , !P4 ;  /* 0xff8000004c4c7808 */ /* 0x000fe40006000000 */
[----:B------:R-:W-:Y:S02]  /*8b20*/  FSEL R91, R10, -INF , !P6 ;  /* 0xff8000000a5b7808 */ /* 0x000fe40007000000 */
[----:B------:R-:W-:Y:S02]  /*8b30*/  FSEL R75, R75, -INF , !P0 ;  /* 0xff8000004b4b7808 */ /* 0x000fe40004000000 */
[----:B------:R-:W-:Y:S01]  /*8b40*/  I2FP.F32.S32 R71, R71 ;  /* 0x0000004700477245 */ /* 0x000fe20000201400 */
[----:B------:R-:W2:Y:S01]  /*8b50*/  MUFU.TANH R107, R107 ;  /* 0x0000006b006b7308 */ /* 0x000ea20000002400 */
[----:B------:R-:W-:-:S02]  /*8b60*/  ISETP.GE.AND P2, PT, R73, R165, PT ;  /* 0x000000a54900720c */ /* 0x000fc40003f46270 */
[-C--:B------:R-:W-:Y:S01]  /*8b70*/  ISETP.GE.AND P4, PT, R73, R164.reuse, PT ;  /* 0x000000a44900720c */ /* 0x080fe20003f86270 */
[C---:B------:R-:W-:Y:S01]  /*8b80*/  FFMA.FTZ R87, R71.reuse, UR5, R104 ;  /* 0x0000000547577c23 */ /* 0x040fe20008010068 */
[C---:B------:R-:W-:Y:S01]  /*8b90*/  ISETP.GE.AND P6, PT, R2.reuse, R165, PT ;  /* 0x000000a50200720c */ /* 0x040fe20003fc6270 */
[----:B------:R-:W-:Y:S01]  /*8ba0*/  FFMA.FTZ R71, R71, UR5, R106 ;  /* 0x0000000547477c23 */ /* 0x000fe2000801006a */
[----:B------:R-:W-:Y:S01]  /*8bb0*/  ISETP.GE.AND P0, PT, R2, R164, PT ;  /* 0x000000a40200720c */ /* 0x000fe20003f06270 */
[----:B------:R-:W-:Y:S01]  /*8bc0*/  MUFU.TANH R62, R99 ;  /* 0x00000063003e7308 */ /* 0x000fe20000002400 */
[----:B------:R-:W-:Y:S02]  /*8bd0*/  I2FP.F32.S32 R73, R73 ;  /* 0x0000004900497245 */ /* 0x000fe40000201400 */
[----:B------:R-:W-:Y:S02]  /*8be0*/  I2FP.F32.S32 R2, R2 ;  /* 0x0000000200027245 */ /* 0x000fe40000201400 */
[----:B------:R-:W-:Y:S01]  /*8bf0*/  FSEL R87, R87, -INF , !P1 ;  /* 0xff80000057577808 */ /* 0x000fe20004800000 */
[C---:B------:R-:W-:Y:S01]  /*8c00*/  FFMA.FTZ R89, R73.reuse, UR5, R108 ;  /* 0x0000000549597c23 */ /* 0x040fe2000801006c */
[----:B------:R-:W-:Y:S01]  /*8c10*/  FFMA.FTZ R73, R73, UR5, R110 ;  /* 0x0000000549497c23 */ /* 0x000fe2000801006e */
[----:B------:R-:W-:Y:S01]  /*8c20*/  FFMA.FTZ R7, R2, UR5, R7 ;  /* 0x0000000502077c23 */ /* 0x000fe20008010007 */
[----:B------:R-:W-:Y:S01]  /*8c30*/  FSEL R71, R71, -INF , !P5 ;  /* 0xff80000047477808 */ /* 0x000fe20006800000 */
[----:B------:R-:W-:Y:S01]  /*8c40*/  MUFU.TANH R96, R96 ;  /* 0x0000006000607308 */ /* 0x000fe20000002400 */
[----:B------:R-:W-:Y:S01]  /*8c50*/  ISETP.GE.AND P1, PT, R8, R165, PT ;  /* 0x000000a50800720c */ /* 0x000fe20003f26270 */
[----:B-1----:R-:W-:Y:S01]  /*8c60*/  FFMA.FTZ R88, R2, UR5, R109 ;  /* 0x0000000502587c23 */ /* 0x002fe2000801006d */
[----:B------:R-:W-:Y:S01]  /*8c70*/  FSEL R72, R7, -INF , !P0 ;  /* 0xff80000007487808 */ /* 0x000fe20004000000 */
[----:B------:R-:W-:Y:S01]  /*8c80*/  VIADD R2, R5, 0xf0 ;  /* 0x000000f005027836 */ /* 0x000fe20000000000 */
[----:B------:R-:W-:-:S02]  /*8c90*/  ISETP.GE.AND P5, PT, R8, R164, PT ;  /* 0x000000a40800720c */ /* 0x000fc40003fa6270 */
[----:B------:R-:W-:Y:S01]  /*8ca0*/  FSEL R89, R89, -INF , !P2 ;  /* 0xff80000059597808 */ /* 0x000fe20005000000 */
[----:B------:R-:W-:Y:S01]  /*8cb0*/  MUFU.TANH R98, R98 ;  /* 0x0000006200627308 */ /* 0x000fe20000002400 */
[----:B------:R-:W-:Y:S02]  /*8cc0*/  FSEL R73, R73, -INF , !P4 ;  /* 0xff80000049497808 */ /* 0x000fe40006000000 */
[----:B------:R-:W-:Y:S02]  /*8cd0*/  I2FP.F32.S32 R7, R9 ;  /* 0x0000000900077245 */ /* 0x000fe40000201400 */
[----:B------:R-:W-:Y:S02]  /*8ce0*/  I2FP.F32.S32 R8, R8 ;  /* 0x0000000800087245 */ /* 0x000fe40000201400 */
[C---:B------:R-:W-:Y:S01]  /*8cf0*/  ISETP.GE.AND P2, PT, R70.reuse, R165, PT ;  /* 0x000000a54600720c */ /* 0x040fe20003f46270 */
[----:B------:R-:W1:Y:S01]  /*8d00*/  MUFU.TANH R103, R103 ;  /* 0x0000006700677308 */ /* 0x000e620000002400 */
[----:B------:R-:W-:Y:S01]  /*8d10*/  ISETP.GE.AND P4, PT, R70, R164, PT ;  /* 0x000000a44600720c */ /* 0x000fe20003f86270 */
[C---:B------:R-:W-:Y:S01]  /*8d20*/  FFMA.FTZ R85, R7.reuse, UR5, R100 ;  /* 0x0000000507557c23 */ /* 0x040fe20008010064 */
[----:B------:R-:W-:Y:S01]  /*8d30*/  I2FP.F32.S32 R70, R70 ;  /* 0x0000004600467245 */ /* 0x000fe20000201400 */
[----:B------:R-:W-:Y:S01]  /*8d40*/  FFMA.FTZ R69, R7, UR5, R102 ;  /* 0x0000000507457c23 */ /* 0x000fe20008010066 */
[----:B------:R-:W-:Y:S01]  /*8d50*/  FFMA.FTZ R84, R8, UR5, R101 ;  /* 0x0000000508547c23 */ /* 0x000fe20008010065 */
[----:B------:R-:W-:Y:S01]  /*8d60*/  ISETP.GE.AND P0, PT, R9, R164, PT ;  /* 0x000000a40900720c */ /* 0x000fe20003f06270 */
[----:B------:R-:W-:Y:S01]  /*8d70*/  VIADD R7, R5, 0xf1 ;  /* 0x000000f105077836 */ /* 0x000fe20000000000 */
[----:B------:R-:W3:Y:S01]  /*8d80*/  MUFU.TANH R97, R97 ;  /* 0x0000006100617308 */ /* 0x000ee20000002400 */
[C---:B------:R-:W-:Y:S01]  /*8d90*/  FFMA.FTZ R86, R70.reuse, UR5, R105 ;  /* 0x0000000546567c23 */ /* 0x040fe20008010069 */
[----:B--2---:R-:W-:Y:S01]  /*8da0*/  FFMA.FTZ R70, R70, UR5, R107 ;  /* 0x0000000546467c23 */ /* 0x004fe2000801006b */
[----:B------:R-:W-:-:S02]  /*8db0*/  FSEL R69, R69, -INF , !P0 ;  /* 0xff80000045457808 */ /* 0x000fc40004000000 */
[----:B------:R-:W-:Y:S02]  /*8dc0*/  FSEL R84, R84, -INF , !P1 ;  /* 0xff80000054547808 */ /* 0x000fe40004800000 */
[C---:B------:R-:W-:Y:S01]  /*8dd0*/  ISETP.GE.AND P0, PT, R7.reuse, R165, PT ;  /* 0x000000a50700720c */ /* 0x040fe20003f06270 */
[----:B------:R-:W2:Y:S01]  /*8de0*/  MUFU.TANH R6, R6 ;  /* 0x0000000600067308 */ /* 0x000ea20000002400 */
[-C--:B------:R-:W-:Y:S01]  /*8df0*/  ISETP.GE.AND P1, PT, R7, R164.reuse, PT ;  /* 0x000000a40700720c */ /* 0x080fe20003f26270 */
[----:B-1----:R-:W-:Y:S01]  /*8e00*/  FFMA.FTZ R68, R8, UR5, R103 ;  /* 0x0000000508447c23 */ /* 0x002fe20008010067 */
[----:B------:R-:W-:Y:S02]  /*8e10*/  I2FP.F32.S32 R7, R7 ;  /* 0x0000000700077245 */ /* 0x000fe40000201400 */
[----:B------:R-:W-:Y:S02]  /*8e20*/  FSEL R86, R86, -INF , !P2 ;  /* 0xff80000056567808 */ /* 0x000fe40005000000 */
[----:B------:R-:W-:Y:S01]  /*8e30*/  FSEL R70, R70, -INF , !P4 ;  /* 0xff80000046467808 */ /* 0x000fe20006000000 */
[----:B------:R-:W-:Y:S01]  /*8e40*/  MUFU.TANH R80, R93 ;  /* 0x0000005d00507308 */ /* 0x000fe20000002400 */
[C---:B------:R-:W-:Y:S01]  /*8e50*/  ISETP.GE.AND P2, PT, R2.reuse, R165, PT ;  /* 0x000000a50200720c */ /* 0x040fe20003f46270 */
[C---:B------:R-:W-:Y:S01]  /*8e60*/  FFMA.FTZ R62, R7.reuse, UR5, R62 ;  /* 0x00000005073e7c23 */ /* 0x040fe2000801003e */
[----:B------:R-:W-:Y:S01]  /*8e70*/  BAR.SYNC.DEFER_BLOCKING 0x0 ;  /* 0x0000000000007b1d */ /* 0x000fe20000010000 */
[----:B------:R-:W-:Y:S01]  /*8e80*/  ISETP.GE.AND P4, PT, R2, R164, PT ;  /* 0x000000a40200720c */ /* 0x000fe20003f86270 */
[----:B---3--:R-:W-:Y:S01]  /*8e90*/  FFMA.FTZ R82, R7, UR5, R97 ;  /* 0x0000000507527c23 */ /* 0x008fe20008010061 */
[----:B------:R-:W-:-:S02]  /*8ea0*/  FSEL R88, R88, -INF , !P6 ;  /* 0xff80000058587808 */ /* 0x000fc40007000000 */
[----:B------:R-:W-:Y:S01]  /*8eb0*/  I2FP.F32.S32 R2, R2 ;  /* 0x0000000200027245 */ /* 0x000fe20000201400 */
[----:B------:R-:W1:Y:S01]  /*8ec0*/  MUFU.TANH R61, R94 ;  /* 0x0000005e003d7308 */ /* 0x000e620000002400 */
[-C--:B------:R-:W-:Y:S02]  /*8ed0*/  ISETP.GE.AND P6, PT, R9, R165.reuse, PT ;  /* 0x000000a50900720c */ /* 0x080fe40003fc6270 */
[----:B------:R-:W-:Y:S01]  /*8ee0*/  FSEL R62, R62, -INF , !P1 ;  /* 0xff8000003e3e7808 */ /* 0x000fe20004800000 */
[C---:B------:R-:W-:Y:S01]  /*8ef0*/  FFMA.FTZ R83, R2.reuse, UR5, R96 ;  /* 0x0000000502537c23 */ /* 0x040fe20008010060 */
[----:B------:R-:W-:Y:S01]  /*8f00*/  FFMA.FTZ R63, R2, UR5, R98 ;  /* 0x00000005023f7c23 */ /* 0x000fe20008010062 */
[----:B------:R-:W-:Y:S01]  /*8f10*/  FSEL R85, R85, -INF , !P6 ;  /* 0xff80000055557808 */ /* 0x000fe20007000000 */
[C---:B------:R-:W-:Y:S01]  /*8f20*/  VIADD R2, R5.reuse, 0xf8 ;  /* 0x000000f805027836 */ /* 0x040fe20000000000 */
[----:B------:R-:W3:Y:S01]  /*8f30*/  MUFU.TANH R60, R95 ;  /* 0x0000005f003c7308 */ /* 0x000ee20000002400 */
[C---:B------:R-:W-:Y:S01]  /*8f40*/  ISETP.GE.AND P6, PT, R5.reuse, R165, PT ;  /* 0x000000a50500720c */ /* 0x040fe20003fc6270 */
[----:B------:R-:W-:Y:S01]  /*8f50*/  VIADD R5, R5, 0xf9 ;  /* 0x000000f905057836 */ /* 0x000fe20000000000 */
        /* <DEDUP_REMOVED lines=12> */
[C---:B--2---:R-:W-:Y:S01]  /*9020*/  FFMA.FTZ R81, R2.reuse, UR5, R6 ;  /* 0x0000000502517c23 */ /* 0x044fe20008010006 */
[----:B-1----:R-:W-:Y:S01]  /*9030*/  FFMA.FTZ R61, R2, UR5, R61 ;  /* 0x00000005023d7c23 */ /* 0x002fe2000801003d */
[C---:B------:R-:W-:Y:S01]  /*9040*/  FFMA.FTZ R80, R5.reuse, UR5, R80 ;  /* 0x0000000505507c23 */ /* 0x040fe20008010050 */
[----:B---3--:R-:W-:-:S02]  /*9050*/  FFMA.FTZ R60, R5, UR5, R60 ;  /* 0x00000005053c7c23 */ /* 0x008fc4000801003c */
        /* <DEDUP_REMOVED lines=67> */
.L_x_3710:
[----:B------:R-:W-:-:S04]  /*9490*/  ULEA UR16, -UR6, URZ, 0x8 ;  /* 0x0000003f06107291 */ /* 0x000fc8000f8e413f */
[----:B------:R-:W-:Y:S02]  /*94a0*/  USHF.R.S32.HI UR20, URZ, 0x1f, UR16 ;  /* 0x0000001f3f147899 */ /* 0x000fe40008011410 */
[----:B------:R-:W-:-:S04]  /*94b0*/  MOV R38, UR16 ;  /* 0x0000001000267c02 */ /* 0x000fc80008000f00 */
[----:B------:R-:W-:-:S07]  /*94c0*/  MOV R37, UR20 ;  /* 0x0000001400257c02 */ /* 0x000fce0008000f00 */
.L_x_3711:
        /* <DEDUP_REMOVED lines=46> */
[----:B------:R-:W-:Y:S01]  /*97b0*/  @!P0 IMAD.WIDE.U32 R52, R52, 0xb0, R10 ;  /* 0x000000b034348825 */ /* 0x000fe200078e000a */
[----:B------:R-:W-:-:S03]  /*97c0*/  @!P0 IADD3 R50, P5, R38, R50, RZ ;  /* 0x0000003226328210 */ /* 0x000fc60007fbe0ff */
[----:B------:R-:W-:Y:S01]  /*97d0*/  IMAD.U32 R12, RZ, RZ, UR6 ;  /* 0x00000006ff0c7e24 */ /* 0x000fe2000f8e00ff */
[----:B------:R-:W-:Y:S01]  /*97e0*/  @!P0 IADD3.X R49, R37, UR21, R51, P5, !PT ;  /* 0x0000001525318c10 */ /* 0x000fe2000affe433 */
        /* <DEDUP_REMOVED lines=11> */
[----:B------:R-:W-:Y:S01]  /*98a0*/  @!P0 IADD3 R45, P6, R38, R54, RZ ;  /* 0x00000036262d8210 */ /* 0x000fe20007fde0ff */
[----:B------:R-:W-:Y:S01]  /*98b0*/  @!P0 IMAD.WIDE.U32 R58, R58, 0xe0, R94 ;  /* 0x000000e03a3a8825 */ /* 0x000fe200078e005e */
[----:B------:R-:W-:-:S03]  /*98c0*/  @!P0 IADD3 R95, P4, R38, R6, RZ ;  /* 0x00000006265f8210 */ /* 0x000fc60007f9e0ff */
[C---:B------:R-:W-:Y:S01]  /*98d0*/  @!P0 IADD3.X R96, R37.reuse, UR16, R5, P2, !PT ;  /* 0x0000001025608c10 */ /* 0x040fe200097fe405 */
[----:B------:R-:W-:Y:S01]  /*98e0*/  @!UP0 UIMAD UR16, UR7, 0xc0, URZ ;  /* 0x000000c0071088a4 */ /* 0x000fe2000f8e023f */
[C---:B------:R-:W-:Y:S01]  /*98f0*/  @!P0 IADD3.X R94, R37.reuse, UR20, R7, P4, !PT ;  /* 0x00000014255e8c10 */ /* 0x040fe2000a7fe407 */
[----:B------:R-:W-:Y:S01]  /*9900*/  @!UP0 UIMAD UR20, UR7, 0xb0, URZ ;  /* 0x000000b0071488a4 */ /* 0x000fe2000f8e023f */
[----:B------:R-:W3:Y:S01]  /*9910*/  @!P0 LDC.64 R6, c[0x0][0x218] ;  /* 0x00008600ff068b82 */ /* 0x000ee20000000a00 */
[C---:B------:R-:W-:Y:S02]  /*9920*/  @!P0 IADD3 R52, P4, R38.reuse, R52, RZ ;  /* 0x0000003426348210 */ /* 0x040fe40007f9e0ff */
[C---:B------:R-:W-:Y:S02]  /*9930*/  @!P0 IADD3 R54, P2, R38.reuse, R12, RZ ;  /* 0x0000000c26368210 */ /* 0x040fe40007f5e0ff */
[C---:B------:R-:W-:Y:S01]  /*9940*/  @!P0 IADD3.X R51, R37.reuse, UR20, R53, P4, !PT ;  /* 0x0000001425338c10 */ /* 0x040fe2000a7fe435 */
[----:B------:R-:W-:Y:S01]  /*9950*/  @!UP0 UIMAD UR20, UR7, 0xd0, URZ ;  /* 0x000000d0071488a4 */ /* 0x000fe2000f8e023f */
[C---:B------:R-:W-:Y:S01]  /*9960*/  @!P0 IADD3.X R53, R37.reuse, UR16, R13, P2, !PT ;  /* 0x0000001025358c10 */ /* 0x040fe200097fe40d */
[----:B------:R-:W4:Y:S01]  /*9970*/  @!P0 LDC.64 R4, c[0x0][0x218] ;  /* 0x00008600ff048b82 */ /* 0x000f220000000a00 */
[----:B------:R-:W-:Y:S01]  /*9980*/  @!P0 IADD3 R102, P2, R38, R67, RZ ;  /* 0x0000004326668210 */ /* 0x000fe20007f5e0ff */
[----:B------:R-:W-:Y:S01]  /*9990*/  @!UP0 UIMAD UR16, UR7, 0xe0, URZ ;  /* 0x000000e0071088a4 */ /* 0x000fe2000f8e023f */
[----:B------:R-:W-:-:S02]  /*99a0*/  @!P0 IADD3.X R44, R37, UR26, R55, P6, !PT ;  /* 0x0000001a252c8c10 */ /* 0x000fc4000b7fe437 */
[----:B------:R-:W-:Y:S01]  /*99b0*/  @!P0 IADD3 R55, P4, R38, R10, RZ ;  /* 0x0000000a26378210 */ /* 0x000fe20007f9e0ff */
[C---:B------:R-:W-:Y:S01]  /*99c0*/  @!P0 IMAD.X R101, R37.reuse, 0x1, R66, P2 ;  /* 0x0000000125658824 */ /* 0x040fe200010e0642 */
[----:B--2---:R-:W-:Y:S01]  /*99d0*/  @!P0 LEA R108, P5, R102, R8, 0x1 ;  /* 0x00000008666c8211 */ /* 0x004fe200078a08ff */
[----:B------:R-:W2:Y:S01]  /*99e0*/  @!P0 LDC.64 R12, c[0x0][0x218] ;  /* 0x00008600ff0c8b82 */ /* 0x000ea20000000a00 */
[----:B------:R-:W-:Y:S02]  /*99f0*/  @!P0 IADD3 R57, P2, R38, R58, RZ ;  /* 0x0000003a26398210 */ /* 0x000fe40007f5e0ff */
[C---:B------:R-:W-:Y:S02]  /*9a00*/  @!P0 IADD3.X R58, R37.reuse, UR20, R11, P4, !PT ;  /* 0x00000014253a8c10 */ /* 0x040fe4000a7fe40b */
[----:B------:R-:W-:Y:S02]  /*9a10*/  @!P0 LEA.HI.X R109, R102, R9, R101, 0x1, P5 ;  /* 0x00000009666d8211 */ /* 0x000fe400028f0c65 */
[----:B------:R-:W-:Y:S01]  /*9a20*/  @!P0 IADD3.X R59, R37, UR16, R59, P2, !PT ;  /* 0x00000010253b8c10 */ /* 0x000fe200097fe43b */
[----:B------:R-:W5:Y:S01]  /*9a30*/  @!P0 LDC.64 R10, c[0x0][0x218] ;  /* 0x00008600ff0a8b82 */ /* 0x000f620000000a00 */
[C---:B------:R-:W-:Y:S01]  /*9a40*/  @!P0 IADD3 R102, P5, P4, R38.reuse, UR13, R67 ;  /* 0x0000000d26668c10 */ /* 0x040fe2000fcbe043 */
[----:B------:R-:W-:Y:S01]  /*9a50*/  @!PT LDS RZ, [RZ] ;  /* 0x00000000fffff984 */ /* 0x000fe20000000800 */
[----:B------:R-:W-:Y:S01]  /*9a60*/  @!PT LDS RZ, [RZ] ;  /* 0x00000000fffff984 */ /* 0x000fe20000000800 */
[----:B------:R-:W-:Y:S01]  /*9a70*/  @!PT LDS RZ, [RZ] ;  /* 0x00000000fffff984 */ /* 0x000fe20000000800 */
[----:B------:R-:W-:Y:S01]  /*9a80*/  @!P0 LDGSTS.E.BYPASS.LTC128B.128 [R241+0x2000], desc[UR18][R108.64] ;  /* 0x020000006cf18fae */ /* 0x000fe2000b901d52 */
[----:B------:R-:W-:-:S02]  /*9a90*/  @!P0 IADD3 R103, P2, R38, R103, RZ ;  /* 0x0000006726678210 */ /* 0x000fc40007f5e0ff */
[C---:B------:R-:W-:Y:S01]  /*9aa0*/  @!P0 IADD3.X R101, R37.reuse, UR12, R66, P5, P4 ;  /* 0x0000000c25658c10 */ /* 0x040fe2000afe8442 */
[----:B------:R1:W-:Y:S01]  /*9ab0*/  @P0 STS.128 [R241+0x2800], RZ ;  /* 0x002800fff1000388 */ /* 0x0003e20000000c00 */
[C---:B---3--:R-:W-:Y:S01]  /*9ac0*/  @!P0 LEA R104, P4, R102.reuse, R6, 0x1 ;  /* 0x0000000666688211 */ /* 0x048fe200078808ff */
[----:B------:R-:W3:Y:S01]  /*9ad0*/  @!P0 LDC.64 R8, c[0x0][0x218] ;  /* 0x00008600ff088b82 */ /* 0x000ee20000000a00 */
[----:B------:R-:W-:Y:S01]  /*9ae0*/  @!P0 IMAD.X R100, R37, 0x1, R100, P2 ;  /* 0x0000000125648824 */ /* 0x000fe200010e0664 */
[C---:B----4-:R-:W-:Y:S02]  /*9af0*/  @!P0 LEA R106, P2, R103.reuse, R4, 0x1 ;  /* 0x00000004676a8211 */ /* 0x050fe400078408ff */
        /* <DEDUP_REMOVED lines=124> */
.L_x_3713:
[----:B------:R-:W-:Y:S05]  /*a2c0*/  BSYNC B0 ;  /* 0x0000000000007941 */ /* 0x000fea0003800000 */
.L_x_3712:
[----:B------:R-:W0:Y:S01]  /*a2d0*/  LDGDEPBAR ;  /* 0x00000000000079af */ /* 0x000e220000000000 */
[----:B------:R-:W-:-:S04]  /*a2e0*/  IADD3 R67, P0, R38, R67, RZ ;  /* 0x0000004326437210 */ /* 0x000fc80007f1e0ff */
[----:B------:R-:W-:-:S09]  /*a2f0*/  IADD3.X R66, R37, R66, RZ, P0, !PT ;  /* 0x0000004225427210 */ /* 0x000fd200007fe4ff */
.L_x_3709:
        /* <DEDUP_REMOVED lines=121> */
[----:B------:R-:W-:-:S02]  /*aa90*/  LEA R236, R3, UR4, 0x1 ;  /* 0x0000000403ec7c11 */ /* 0x000fc4000f8e08ff */
[----:B------:R-:W-:Y:S02]  /*aaa0*/  FMNMX.FTZ R2, R82, R2, !PT ;  /* 0x0000000252027209 */ /* 0x000fe40007810000 */
[----:B------:R-:W-:Y:S02]  /*aab0*/  LEA R231, R234, R236, 0x1 ;  /* 0x000000eceae77211 */ /* 0x000fe400078e08ff */
[----:B------:R-:W-:Y:S02]  /*aac0*/  FMNMX.FTZ R2, R81, R2, !PT ;  /* 0x0000000251027209 */ /* 0x000fe40007810000 */
[C---:B------:R-:W-:Y:S01]  /*aad0*/  LEA R232, R235.reuse, R236, 0x1 ;  /* 0x000000ecebe87211 */ /* 0x040fe200078e08ff */
[----:B------:R-:W-:Y:S01]  /*aae0*/  LDSM.16.MT88.4 R12, [R231+0xa000] ;  /* 0x00a00000e70c783b */ /* 0x000fe20000004200 */
[----:B------:R-:W-:Y:S02]  /*aaf0*/  FMNMX.FTZ R2, R80, R2, !PT ;  /* 0x0000000250027209 */ /* 0x000fe40007810000 */
[----:B------:R-:W-:-:S03]  /*ab00*/  LEA R230, R235, R231, 0x1 ;  /* 0x000000e7ebe67211 */ /* 0x000fc600078e08ff */
[----:B------:R-:W1:Y:S04]  /*ab10*/  SHFL.BFLY PT, R5, R2, 0x2, 0x1f ;  /* 0x0c401f0002057f89 */ /* 0x000e6800000e0000 */
        /* <DEDUP_REMOVED lines=16> */
[----:B------:R-:W-:Y:S01]  /*ac20*/  FMNMX.FTZ R0, R61, R0, !PT ;  /* 0x000000003d007209 */ /* 0x000fe20007810000 */
[----:B------:R-:W-:Y:S01]  /*ac30*/  MUFU.EX2 R109, R109 ;  /* 0x0000006d006d7308 */ /* 0x000fe20000000800 */
[--C-:B------:R-:W-:Y:S01]  /*ac40*/  FFMA.FTZ R96, R47, UR16, -R110.reuse ;  /* 0x000000102f607c23 */ /* 0x100fe2000801086e */
[--C-:B------:R-:W-:Y:S01]  /*ac50*/  FFMA.FTZ R95, R46, UR16, -R110.reuse ;  /* 0x000000102e5f7c23 */ /* 0x100fe2000801086e */
[----:B------:R-:W-:Y:S01]  /*ac60*/  FMNMX.FTZ R0, R60, R0, !PT ;  /* 0x000000003c007209 */ /* 0x000fe20007810000 */
[----:B------:R-:W-:Y:S01]  /*ac70*/  LDSM.16.MT88.4 R44, [R236+0xa800] ;  /* 0x00a80000ec2c783b */ /* 0x000fe20000004200 */
        /* <DEDUP_REMOVED lines=14> */
[----:B------:R-:W-:Y:S01]  /*ad60*/  LDSM.16.MT88.4 R40, [R232+0xa800] ;  /* 0x00a80000e828783b */ /* 0x000fe20000004200 */
[--C-:B------:R-:W-:Y:S01]  /*ad70*/  FFMA.FTZ R126, R27, UR16, -R110.reuse ;  /* 0x000000101b7e7c23 */ /* 0x100fe2000801086e */
[--C-:B------:R-:W-:Y:S01]  /*ad80*/  FFMA.FTZ R124, R48, UR16, -R110.reuse ;  /* 0x00000010307c7c23 */ /* 0x100fe2000801086e */
[--C-:B------:R-:W-:Y:S01]  /*ad90*/  FFMA.FTZ R122, R122, UR16, -R110.reuse ;  /* 0x000000107a7a7c23 */ /* 0x100fe2000801086e */
[----:B------:R-:W-:Y:S01]  /*ada0*/  LDSM.16.MT88.4 R36, [R231+0xa800] ;  /* 0x00a80000e724783b */ /* 0x000fe20000004200 */
        /* <DEDUP_REMOVED lines=8> */
[----:B-1----:R-:W-:Y:S01]  /*ae30*/  FMNMX.FTZ R0, R0, R4, !PT ;  /* 0x0000000400007209 */ /* 0x002fe20007810000 */
        /* <DEDUP_REMOVED lines=28> */
[----:B-1----:R-:W-:Y:S01]  /*b000*/  FMNMX.FTZ R0, R0, R4, !PT ;  /* 0x0000000400007209 */ /* 0x002fe20007810000 */
[----:B------:R-:W-:Y:S01]  /*b010*/  FFMA.FTZ R129, R129, UR16, -R110 ;  /* 0x0000001081817c23 */ /* 0x000fe2000801086e */
[----:B------:R-:W-:Y:S01]  /*b020*/  F2FP.F16.F32.PACK_AB R4, R108, R109 ;  /* 0x0000006d6c04723e */ /* 0x000fe200000000ff */
[----:B------:R-:W-:Y:S01]  /*b030*/  FADD.FTZ R108, R109, R108 ;  /* 0x0000006c6d6c7221 */ /* 0x000fe20000010000 */
[C---:B------:R-:W-:Y:S01]  /*b040*/  FSETP.NEU.FTZ.AND P0, PT, R0.reuse, -INF , PT ;  /* 0xff8000000000780b */ /* 0x040fe20003f1d000 */
[----:B------:R-:W-:Y:S01]  /*b050*/  FMUL.FTZ R93, R0, UR16 ;  /* 0x00000010005d7c20 */ /* 0x000fe20008410000 */
[----:B------:R-:W-:Y:S01]  /*b060*/  MUFU.EX2 R101, R101 ;  /* 0x0000006500657308 */ /* 0x000fe20000000800 */
[----:B------:R-:W-:Y:S01]  /*b070*/  FADD.FTZ R108, R107, R108 ;  /* 0x0000006c6b6c7221 */ /* 0x000fe20000010000 */
[--C-:B------:R-:W-:Y:S01]  /*b080*/  FFMA.FTZ R128, R128, UR16, -R110.reuse ;  /* 0x0000001080807c23 */ /* 0x100fe2000801086e */
[----:B------:R-:W-:Y:S01]  /*b090*/  FFMA.FTZ R92, R92, UR16, -R110 ;  /* 0x000000105c5c7c23 */ /* 0x000fe2000801086e */
[----:B------:R-:W-:Y:S01]  /*b0a0*/  FSEL R93, R93, RZ, P0 ;  /* 0x000000ff5d5d7208 */ /* 0x000fe20000000000 */
[----:B------:R-:W-:Y:S01]  /*b0b0*/  FADD.FTZ R106, R106, R108 ;  /* 0x0000006c6a6a7221 */ /* 0x000fe20000010000 */
[----:B------:R-:W-:Y:S01]  /*b0c0*/  FFMA.FTZ R91, R91, UR16, -R110 ;  /* 0x000000105b5b7c23 */ /* 0x000fe2000801086e */
[----:B--2---:R-:W-:Y:S01]  /*b0d0*/  F2FP.F16.F32.PACK_AB R50, R102, R103 ;  /* 0x000000676632723e */ /* 0x004fe200000000ff */
[----:B------:R-:W-:Y:S01]  /*b0e0*/  MUFU.EX2 R100, R100 ;  /* 0x0000006400647308 */ /* 0x000fe20000000800 */
[--C-:B------:R-:W-:Y:S01]  /*b0f0*/  FFMA.FTZ R121, R21, UR16, -R93.reuse ;  /* 0x0000001015797c23 */ /* 0x100fe2000801085d */
        /* <DEDUP_REMOVED lines=58> */
[----:B------:R-:W-:Y:S01]  /*b4a0*/  FADD.FTZ R120, R121, R120 ;  /* 0x0000007879787221 */ /* 0x000fe20000010000 */
[--C-:B------:R-:W-:Y:S01]  /*b4b0*/  FFMA.FTZ R79, R79, UR16, -R93.reuse ;  /* 0x000000104f4f7c23 */ /* 0x100fe2000801085d */
[C---:B------:R-:W-:Y:S01]  /*b4c0*/  HMMA.16816.F32 R28, R4.reuse, R30, RZ ;  /* 0x0000001e041c723c */ /* 0x040fe200000018ff */
[--C-:B------:R-:W-:Y:S01]  /*b4d0*/  FFMA.FTZ R78, R78, UR16, -R93.reuse ;  /* 0x000000104e4e7c23 */ /* 0x100fe2000801085d */
[----:B------:R-:W-:Y:S01]  /*b4e0*/  FADD.FTZ R119, R119, R120 ;  /* 0x0000007877777221 */ /* 0x000fe20000010000 */
[----:B------:R-:W3:Y:S01]  /*b4f0*/  MUFU.EX2 R114, R114 ;  /* 0x0000007200727308 */ /* 0x000ee20000000800 */
[----:B--2---:R-:W-:Y:S01]  /*b500*/  F2FP.F16.F32.PACK_AB R49, R116, R117 ;  /* 0x000000757431723e */ /* 0x004fe200000000ff */
[--C-:B------:R-:W-:Y:S01]  /*b510*/  FFMA.FTZ R77, R77, UR16, -R93.reuse ;  /* 0x000000104d4d7c23 */ /* 0x100fe2000801085d */
[C---:B-1----:R-:W-:Y:S01]  /*b520*/  HMMA.16816.F32 R24, R4.reuse, R20, RZ ;  /* 0x000000140418723c */ /* 0x042fe200000018ff */
[----:B------:R-:W-:Y:S01]  /*b530*/  FFMA.FTZ R76, R76, UR16, -R93 ;  /* 0x000000104c4c7c23 */ /* 0x000fe2000801085d */
[----:B------:R-:W-:Y:S01]  /*b540*/  FADD.FTZ R119, R118, R119 ;  /* 0x0000007776777221 */ /* 0x000fe20000010000 */
        /* <DEDUP_REMOVED lines=10> */
[----:B------:R-:W2:Y:S01]  /*b5f0*/  MUFU.EX2 R98, R98 ;  /* 0x0000006200627308 */ /* 0x000ea20000000800 */
        /* <DEDUP_REMOVED lines=9> */
[----:B------:R-:W-:Y:S01]  /*b690*/  FADD.FTZ R102, R101, R102 ;  /* 0x0000006665667221 */ /* 0x000fe20000010000 */
[C---:B------:R-:W-:Y:S01]  /*b6a0*/  HMMA.16816.F32 R8, R4.reuse, R52, RZ ;  /* 0x000000340408723c */ /* 0x040fe200000018ff */
[--C-:B------:R-:W-:Y:S01]  /*b6b0*/  FFMA.FTZ R71, R71, UR16, -R93.reuse ;  /* 0x0000001047477c23 */ /* 0x100fe2000801085d */
[--C-:B------:R-:W-:Y:S01]  /*b6c0*/  FFMA.FTZ R70, R70, UR16, -R93.reuse ;  /* 0x0000001046467c23 */ /* 0x100fe2000801085d */
[C---:B------:R-:W-:Y:S01]  /*b6d0*/  FADD.FTZ R102, R100.reuse, R102 ;  /* 0x0000006664667221 */ /* 0x040fe20000010000 */
[--C-:B------:R-:W-:Y:S01]  /*b6e0*/  FFMA.FTZ R69, R69, UR16, -R93.reuse ;  /* 0x0000001045457c23 */ /* 0x100fe2000801085d */
[----:B------:R-:W3:Y:S01]  /*b6f0*/  MUFU.EX2 R112, R112 ;  /* 0x0000007000707308 */ /* 0x000ee20000000800 */
[----:B------:R-:W-:Y:S01]  /*b700*/  HMMA.16816.F32 R4, R4, R54, RZ ;  /* 0x000000360404723c */ /* 0x000fe200000018ff */
[----:B------:R-:W-:Y:S01]  /*b710*/  F2FP.F16.F32.PACK_AB R52, R100, R101 ;  /* 0x000000656434723e */ /* 0x000fe200000000ff */
[----:B-1----:R-:W-:Y:S01]  /*b720*/  FADD.FTZ R102, R99, R102 ;  /* 0x0000006663667221 */ /* 0x002fe20000010000 */
[--C-:B------:R-:W-:Y:S01]  /*b730*/  FFMA.FTZ R68, R68, UR16, -R93.reuse ;  /* 0x0000001044447c23 */ /* 0x100fe2000801085d */
[--C-:B------:R-:W-:Y:S01]  /*b740*/  FFMA.FTZ R82, R82, UR16, -R110.reuse ;  /* 0x0000001052527c23 */ /* 0x100fe2000801086e */
[----:B------:R-:W-:Y:S01]  /*b750*/  FFMA.FTZ R81, R81, UR16, -R110 ;  /* 0x0000001051517c23 */ /* 0x000fe2000801086e */
[C---:B------:R-:W-:Y:S01]  /*b760*/  HMMA.16816.F32 R32, R48.reuse, R44, R32 ;  /* 0x0000002c3020723c */ /* 0x040fe20000001820 */
[----:B------:R-:W-:Y:S01]  /*b770*/  MUFU.EX2 R111, R111 ;  /* 0x0000006f006f7308 */ /* 0x000fe20000000800 */
[C---:B--2---:R-:W-:Y:S01]  /*b780*/  F2FP.F16.F32.PACK_AB R54, R98.reuse, R99 ;  /* 0x000000636236723e */ /* 0x044fe200000000ff */
[----:B------:R-:W-:Y:S01]  /*b790*/  FADD.FTZ R98, R98, R102 ;  /* 0x0000006662627221 */ /* 0x000fe20000010000 */
[----:B------:R-:W-:Y:S01]  /*b7a0*/  FFMA.FTZ R250, R80, UR16, -R110 ;  /* 0x0000001050fa7c23 */ /* 0x000fe2000801086e */
[--C-:B------:R-:W-:Y:S01]  /*b7b0*/  FFMA.FTZ R63, R63, UR16, -R93.reuse ;  /* 0x000000103f3f7c23 */ /* 0x100fe2000801085d */
[C---:B------:R-:W-:Y:S01]  /*b7c0*/  HMMA.16816.F32 R28, R48.reuse, R46, R28 ;  /* 0x0000002e301c723c */ /* 0x040fe2000000181c */
[----:B------:R-:W1:Y:S01]  /*b7d0*/  LDSM.16.MT88.4 R44, [R236+0xb000] ;  /* 0x00b00000ec2c783b */ /* 0x000e620000004200 */
[----:B------:R-:W-:Y:S01]  /*b7e0*/  FFMA.FTZ R62, R62, UR16, -R93 ;  /* 0x000000103e3e7c23 */ /* 0x000fe2000801085d */
[----:B------:R-:W2:Y:S01]  /*b7f0*/  MUFU.EX2 R3, R3 ;  /* 0x0000000300037308 */ /* 0x000ea20000000800 */
[----:B---3--:R-:W-:Y:S01]  /*b800*/  F2FP.F16.F32.PACK_AB R53, R112, R113 ;  /* 0x000000717035723e */ /* 0x008fe200000000ff */
[----:B------:R-:W-:Y:S01]  /*b810*/  FADD.FTZ R113, R113, R117 ;  /* 0x0000007571717221 */ /* 0x000fe20000010000 */
[C---:B------:R-:W-:Y:S01]  /*b820*/  HMMA.16816.F32 R24, R48.reuse, R40, R24 ;  /* 0x000000283018723c */ /* 0x040fe20000001818 */
[--C-:B------:R-:W-:Y:S01]  /*b830*/  FFMA.FTZ R61, R61, UR16, -R93.reuse ;  /* 0x000000103d3d7c23 */ /* 0x100fe2000801085d */
[----:B------:R-:W-:Y:S01]  /*b840*/  FFMA.FTZ R251, R60, UR16, -R93 ;  /* 0x000000103cfb7c23 */ /* 0x000fe2000801085d */
[----:B------:R-:W-:Y:S01]  /*b850*/  FADD.FTZ R113, R112, R113 ;  /* 0x0000007170717221 */ /* 0x000fe20000010000 */
[----:B------:R-:W-:Y:S01]  /*b860*/  LEA R204, P0, R67, UR20, 0x1 ;  /* 0x0000001443cc7c11 */ /* 0x000fe2000f8008ff */
[----:B------:R-:W3:Y:S01]  /*b870*/  MUFU.EX2 R97, R97 ;  /* 0x0000006100617308 */ /* 0x000ee20000000800 */
[----:B------:R-:W-:Y:S01]  /*b880*/  HMMA.16816.F32 R20, R48, R42, R20 ;  /* 0x0000002a3014723c */ /* 0x000fe20000001814 */
[----:B------:R-:W4:Y:S01]  /*b890*/  LDSM.16.MT88.4 R40, [R232+0xb000] ;  /* 0x00b00000e828783b */ /* 0x000f220000004200 */
[----:B------:R-:W-:-:S04]  /*b8a0*/  MOV R249, R204 ;  /* 0x000000cc00f97202 */ /* 0x000fc80000000f00 */
[----:B------:R-:W-:Y:S01]  /*b8b0*/  HMMA.16816.F32 R16, R48, R36, R16 ;  /* 0x000000243010723c */ /* 0x000fe20000001810 */
[----:B------:R-:W5:Y:S01]  /*b8c0*/  MUFU.EX2 R96, R96 ;  /* 0x0000006000607308 */ /* 0x000f620000000800 */
[----:B--2---:R-:W-:-:S04]  /*b8d0*/  F2FP.F16.F32.PACK_AB R55, R3, R111 ;  /* 0x0000006f0337723e */ /* 0x004fc800000000ff */
[C---:B------:R-:W-:Y:S01]  /*b8e0*/  HMMA.16816.F32 R12, R48.reuse, R38, R12 ;  /* 0x00000026300c723c */ /* 0x040fe2000000180c */
[----:B------:R-:W2:Y:S02]  /*b8f0*/  LDSM.16.MT88.4 R36, [R231+0xb000] ;  /* 0x00b00000e724783b */ /* 0x000ea40000004200 */
[----:B------:R-:W1:Y:S01]  /*b900*/  MUFU.EX2 R95, R95 ;  /* 0x0000005f005f7308 */ /* 0x000e620000000800 */
[----:B---3--:R-:W-:Y:S02]  /*b910*/  FADD.FTZ R98, R97, R98 ;  /* 0x0000006261627221 */ /* 0x008fe40000010000 */
[C---:B------:R-:W-:Y:S05]  /*b920*/  HMMA.16816.F32 R8, R48.reuse, R56, R8 ;  /* 0x000000383008723c */ /* 0x040fea0000001808 */
[----:B------:R-:W3:Y:S01]  /*b930*/  MUFU.EX2 R94, R94 ;  /* 0x0000005e005e7308 */ /* 0x000ee20000000800 */
[----:B------:R-:W-:Y:S01]  /*b940*/  HMMA.16816.F32 R4, R48, R58, R4 ;  /* 0x0000003a3004723c */ /* 0x000fe20000001804 */
[----:B------:R-:W2:Y:S01]  /*b950*/  LDSM.16.MT88.4 R56, [R230+0xb000] ;  /* 0x00b00000e638783b */ /* 0x000ea20000004200 */
[----:B-----5:R-:W-:-:S04]  /*b960*/  FADD.FTZ R98, R96, R98 ;  /* 0x0000006260627221 */ /* 0x020fc80000010000 */
[----:B-1----:R-:W-:Y:S01]  /*b970*/  HMMA.16816.F32 R32, R52, R44, R32 ;  /* 0x0000002c3420723c */ /* 0x002fe20000001820 */
[----:B------:R-:W-:Y:S01]  /*b980*/  MUFU.EX2 R135, R135 ;  /* 0x0000008700877308 */ /* 0x000fe20000000800 */
[----:B------:R-:W-:Y:S01]  /*b990*/  F2FP.F16.F32.PACK_AB R48, R96, R97 ;  /* 0x000000616030723e */ /* 0x000fe200000000ff */
[----:B------:R-:W-:-:S03]  /*b9a0*/  FADD.FTZ R98, R95, R98 ;  /* 0x000000625f627221 */ /* 0x000fc60000010000 */
[C---:B------:R-:W-:Y:S01]  /*b9b0*/  HMMA.16816.F32 R28, R52.reuse, R46, R28 ;  /* 0x0000002e341c723c */ /* 0x040fe2000000181c */
[----:B------:R-:W1:Y:S02]  /*b9c0*/  LDSM.16.MT88.4 R44, [R236+0xb800] ;  /* 0x00b80000ec2c783b */ /* 0x000e640000004200 */
[----:B------:R-:W5:Y:S01]  /*b9d0*/  MUFU.EX2 R136, R136 ;  /* 0x0000008800887308 */ /* 0x000f620000000800 */
[C---:B---3--:R-:W-:Y:S01]  /*b9e0*/  F2FP.F16.F32.PACK_AB R50, R94.reuse, R95 ;  /* 0x0000005f5e32723e */ /* 0x048fe200000000ff */
[----:B------:R-:W-:Y:S01]  /*b9f0*/  FADD.FTZ R98, R94, R98 ;  /* 0x000000625e627221 */ /* 0x000fe20000010000 */
[C---:B----4-:R-:W-:Y:S05]  /*ba00*/  HMMA.16816.F32 R24, R52.reuse, R40, R24 ;  /* 0x000000283418723c */ /* 0x050fea0000001818 */
[----:B------:R-:W-:Y:S01]  /*ba10*/  MUFU.EX2 R138, R138 ;  /* 0x0000008a008a7308 */ /* 0x000fe20000000800 */
[C---:B------:R-:W-:Y:S01]  /*ba20*/  HMMA.16816.F32 R20, R52.reuse, R42, R20 ;  /* 0x0000002a3414723c */ /* 0x040fe20000001814 */
[----:B------:R-:W3:Y:S05]  /*ba30*/  LDSM.16.MT88.4 R40, [R232+0xb800] ;  /* 0x00b80000e828783b */ /* 0x000eea0000004200 */
[----:B--2---:R-:W-:Y:S01]  /*ba40*/  HMMA.16816.F32 R16, R52, R36, R16 ;  /* 0x000000243410723c */ /* 0x004fe20000001810 */
        /* <DEDUP_REMOVED lines=10> */
[----:B------:R-:W-:Y:S02]  /*baf0*/  MUFU.EX2 R125, R125 ;  /* 0x0000007d007d7308 */ /* 0x000fe40000000800 */
[C---:B-1----:R-:W-:Y:S06]  /*bb00*/  HMMA.16816.F32 R32, R48.reuse, R44, R32 ;  /* 0x0000002c3020723c */ /* 0x042fec0000001820 */
[----:B------:R-:W-:Y:S01]  /*bb10*/  HMMA.16816.F32 R28, R48, R46, R28 ;  /* 0x0000002e301c723c */ /* 0x000fe2000000181c */
[----:B------:R-:W1:Y:S01]  /*bb20*/  LDSM.16.MT88.4 R44, [R236+0xc000] ;  /* 0x00c00000ec2c783b */ /* 0x000e620000004200 */
[----:B------:R-:W2:Y:S01]  /*bb30*/  MUFU.EX2 R124, R124 ;  /* 0x0000007c007c7308 */ /* 0x000ea20000000800 */
[----:B-----5:R-:W-:Y:S01]  /*bb40*/  F2FP.F16.F32.PACK_AB R52, R126, R127 ;  /* 0x0000007f7e34723e */ /* 0x020fe200000000ff */
[----:B------:R-:W-:-:S02]  /*bb50*/  FADD.FTZ R127, R127, R98 ;  /* 0x000000627f7f7221 */ /* 0x000fc40000010000 */
[C---:B---3--:R-:W-:Y:S02]  /*bb60*/  HMMA.16816.F32 R24, R48.reuse, R40, R24 ;  /* 0x000000283018723c */ /* 0x048fe40000001818 */
[----:B------:R-:W-:Y:S02]  /*bb70*/  FADD.FTZ R127, R126, R127 ;  /* 0x0000007f7e7f7221 */ /* 0x000fe40000010000 */
[----:B------:R-:W-:Y:S02]  /*bb80*/  MUFU.EX2 R146, R146 ;  /* 0x0000009200927308 */ /* 0x000fe40000000800 */
        /* <DEDUP_REMOVED lines=15> */
[----:B------:R-:W-:Y:S08]  /*bc80*/  MUFU.EX2 R123, R123 ;  /* 0x0000007b007b7308 */ /* 0x000ff00000000800 */
[----:B------:R-:W4:Y:S01]  /*bc90*/  MUFU.EX2 R122, R122 ;  /* 0x0000007a007a7308 */ /* 0x000f220000000800 */
[----:B-----5:R-:W-:-:S07]  /*bca0*/  F2FP.F16.F32.PACK_AB R55, R151, R150 ;  /* 0x000000969737723e */ /* 0x020fce00000000ff */
[C---:B-1----:R-:W-:Y:S01]  /*bcb0*/  HMMA.16816.F32 R32, R52.reuse, R44, R32 ;  /* 0x0000002c3420723c */ /* 0x042fe20000001820 */
[----:B------:R-:W-:Y:S05]  /*bcc0*/  MUFU.EX2 R133, R133 ;  /* 0x0000008500857308 */ /* 0x000fea0000000800 */
[C---:B------:R-:W-:Y:S01]  /*bcd0*/  HMMA.16816.F32 R28, R52.reuse, R46, R28 ;  /* 0x0000002e341c723c */ /* 0x040fe2000000181c */
[----:B------:R-:W1:Y:S02]  /*bce0*/  LDSM.16.MT88.4 R44, [R236+0xc800] ;  /* 0x00c80000ec2c783b */ /* 0x000e640000004200 */
[----:B------:R-:W5:Y:S01]  /*bcf0*/  MUFU.EX2 R134, R134 ;  /* 0x0000008600867308 */ /* 0x000f620000000800 */
[C---:B----4-:R-:W-:Y:S01]  /*bd00*/  F2FP.F16.F32.PACK_AB R48, R122.reuse, R123 ;  /* 0x0000007b7a30723e */ /* 0x050fe200000000ff */
[----:B------:R-:W-:Y:S01]  /*bd10*/  FADD.FTZ R123, R123, R125 ;  /* 0x0000007d7b7b7221 */ /* 0x000fe20000010000 */
[----:B---3--:R-:W-:Y:S03]  /*bd20*/  HMMA.16816.F32 R24, R52, R40, R24 ;  /* 0x000000283418723c */ /* 0x008fe60000001818 */
[----:B------:R-:W-:-:S02]  /*bd30*/  FADD.FTZ R123, R122, R123 ;  /* 0x0000007b7a7b7221 */ /* 0x000fc40000010000 */
[----:B------:R-:W-:Y:S01]  /*bd40*/  MUFU.EX2 R159, R159 ;  /* 0x0000009f009f7308 */ /* 0x000fe20000000800 */
[C---:B------:R-:W-:Y:S01]  /*bd50*/  HMMA.16816.F32 R20, R52.reuse, R42, R20 ;  /* 0x0000002a3414723c */ /* 0x040fe20000001814 */
[----:B------:R-:W3:Y:S05]  /*bd60*/  LDSM.16.MT88.4 R40, [R232+0xc800] ;  /* 0x00c80000e828783b */ /* 0x000eea0000004200 */
[----:B--2---:R-:W-:Y:S01]  /*bd70*/  HMMA.16816.F32 R16, R52, R36, R16 ;  /* 0x000000243410723c */ /* 0x004fe20000001810 */
[----:B------:R-:W2:Y:S01]  /*bd80*/  MUFU.EX2 R161, R161 ;  /* 0x000000a100a17308 */ /* 0x000ea20000000800 */
        /* <DEDUP_REMOVED lines=10> */
[----:B--2---:R-:W-:-:S05]  /*be30*/  F2FP.F16.F32.PACK_AB R49, R161, R159 ;  /* 0x0000009fa131723e */ /* 0x004fca00000000ff */
[----:B------:R-:W2:Y:S08]  /*be40*/  MUFU.EX2 R142, R142 ;  /* 0x0000008e008e7308 */ /* 0x000eb00000000800 */
[----:B------:R-:W3:Y:S01]  /*be50*/  MUFU.EX2 R144, R144 ;  /* 0x0000009000907308 */ /* 0x000ee20000000800 */
[----:B-----5:R-:W-:-:S07]  /*be60*/  F2FP.F16.F32.PACK_AB R51, R169, R162 ;  /* 0x000000a2a933723e */ /* 0x020fce00000000ff */
[----:B-1----:R-:W-:Y:S01]  /*be70*/  HMMA.16816.F32 R32, R48, R44, R32 ;  /* 0x0000002c3020723c */ /* 0x002fe20000001820 */
[----:B------:R-:W1:Y:S01]  /*be80*/  MUFU.EX2 R145, R145 ;  /* 0x0000009100917308 */ /* 0x000e620000000800 */
[----:B--2---:R-:W-:-:S04]  /*be90*/  FADD.FTZ R133, R142, R133 ;  /* 0x000000858e857221 */ /* 0x004fc80000010000 */
        /* <DEDUP_REMOVED lines=21> */
[----:B-1----:R-:W-:-:S05]  /*bff0*/  F2FP.F16.F32.PACK_AB R53, R178, R176 ;  /* 0x000000b0b235723e */ /* 0x002fca00000000ff */
[----:B------:R-:W1:Y:S08]  /*c000*/  MUFU.EX2 R156, R156 ;  /* 0x0000009c009c7308 */ /* 0x000e700000000800 */
[----:B------:R-:W3:Y:S01]  /*c010*/  MUFU.EX2 R158, R158 ;  /* 0x0000009e009e7308 */ /* 0x000ee20000000800 */
[----:B-----5:R-:W-:-:S07]  /*c020*/  F2FP.F16.F32.PACK_AB R55, R180, R179 ;  /* 0x000000b3b437723e */ /* 0x020fce00000000ff */
        /* <DEDUP_REMOVED lines=52> */
[----:B----4-:R-:W-:-:S03]  /*c370*/  F2FP.F16.F32.PACK_AB R53, R193, R194 ;  /* 0x000000c2c135723e */ /* 0x010fc600000000ff */
[----:B------:R-:W4:Y:S02]  /*c380*/  LDSM.16.MT88.4 R48, [R236+0xe800] ;  /* 0x00e80000ec30783b */ /* 0x000f240000004200 */
[----:B------:R-:W-:Y:S08]  /*c390*/  MUFU.EX2 R192, R192 ;  /* 0x000000c000c07308 */ /* 0x000ff00000000800 */
[----:B------:R-:W2:Y:S01]  /*c3a0*/  MUFU.EX2 R195, R195 ;  /* 0x000000c300c37308 */ /* 0x000ea20000000800 */
[----:B-----5:R-:W-:-:S07]  /*c3b0*/  F2FP.F16.F32.PACK_AB R55, R186, R188 ;  /* 0x000000bcba37723e */ /* 0x020fce00000000ff */
[----:B------:R-:W-:Y:S01]  /*c3c0*/  MUFU.EX2 R197, R197 ;  /* 0x000000c500c57308 */ /* 0x000fe20000000800 */
[C---:B-1----:R-:W-:Y:S06]  /*c3d0*/  HMMA.16816.F32 R32, R52.reuse, R44, R32 ;  /* 0x0000002c3420723c */ /* 0x042fec0000001820 */
[C---:B------:R-:W-:Y:S01]  /*c3e0*/  HMMA.16816.F32 R28, R52.reuse, R46, R28 ;  /* 0x0000002e341c723c */ /* 0x040fe2000000181c */
[----:B------:R-:W1:Y:S01]  /*c3f0*/  MUFU.EX2 R184, R184 ;  /* 0x000000b800b87308 */ /* 0x000e620000000800 */
[----:B------:R-:W5:Y:S04]  /*c400*/  LDSM.16.MT88.4 R44, [R232+0xe800] ;  /* 0x00e80000e82c783b */ /* 0x000f680000004200 */
[C---:B---3--:R-:W-:Y:S03]  /*c410*/  HMMA.16816.F32 R24, R52.reuse, R40, R24 ;  /* 0x000000283418723c */ /* 0x048fe60000001818 */
[----:B------:R-:W-:Y:S03]  /*c420*/  MUFU.EX2 R175, R175 ;  /* 0x000000af00af7308 */ /* 0x000fe60000000800 */
[C---:B------:R-:W-:Y:S01]  /*c430*/  HMMA.16816.F32 R20, R52.reuse, R42, R20 ;  /* 0x0000002a3414723c */ /* 0x040fe20000001814 */
[----:B------:R-:W3:Y:S04]  /*c440*/  LDSM.16.MT88.4 R40, [R231+0xe800] ;  /* 0x00e80000e728783b */ /* 0x000ee80000004200 */
[----:B------:R-:W4:Y:S01]  /*c450*/  MUFU.EX2 R173, R173 ;  /* 0x000000ad00ad7308 */ /* 0x000f220000000800 */
[C---:B--2---:R-:W-:Y:S06]  /*c460*/  HMMA.16816.F32 R16, R52.reuse, R36, R16 ;  /* 0x000000243410723c */ /* 0x044fec0000001810 */
[----:B------:R-:W-:Y:S01]  /*c470*/  HMMA.16816.F32 R12, R52, R38, R12 ;  /* 0x00000026340c723c */ /* 0x000fe2000000180c */
[----:B------:R-:W-:Y:S01]  /*c480*/  MUFU.EX2 R171, R171 ;  /* 0x000000ab00ab7308 */ /* 0x000fe20000000800 */
[----:B------:R-:W-:Y:S01]  /*c490*/  F2FP.F16.F32.PACK_AB R36, R195, R192 ;  /* 0x000000c0c324723e */ /* 0x000fe200000000ff */
[----:B------:R-:W-:-:S03]  /*c4a0*/  FADD.FTZ R192, R192, R183 ;  /* 0x000000b7c0c07221 */ /* 0x000fc60000010000 */
[C---:B------:R-:W-:Y:S01]  /*c4b0*/  HMMA.16816.F32 R8, R52.reuse, R56, R8 ;  /* 0x000000383408723c */ /* 0x040fe20000001808 */
[----:B-1----:R-:W-:Y:S01]  /*c4c0*/  F2FP.F16.F32.PACK_AB R38, R184, R197 ;  /* 0x000000c5b826723e */ /* 0x002fe200000000ff */
[----:B------:R-:W-:Y:S01]  /*c4d0*/  FADD.FTZ R192, R195, R192 ;  /* 0x000000c0c3c07221 */ /* 0x000fe20000010000 */
[----:B------:R-:W1:Y:S01]  /*c4e0*/  MUFU.EX2 R168, R168 ;  /* 0x000000a800a87308 */ /* 0x000e620000000800 */
[----:B----4-:R-:W-:Y:S02]  /*c4f0*/  F2FP.F16.F32.PACK_AB R37, R173, R175 ;  /* 0x000000afad25723e */ /* 0x010fe400000000ff */
[----:B------:R-:W-:Y:S01]  /*c500*/  HMMA.16816.F32 R4, R52, R58, R4 ;  /* 0x0000003a3404723c */ /* 0x000fe20000001804 */
[----:B------:R-:W2:Y:S01]  /*c510*/  LDSM.16.MT88.4 R56, [R230+0xe800] ;  /* 0x00e80000e638783b */ /* 0x000ea20000004200 */
[----:B------:R-:W-:-:S03]  /*c520*/  FADD.FTZ R197, R197, R192 ;  /* 0x000000c0c5c57221 */ /* 0x000fc60000010000 */
[----:B------:R-:W-:Y:S01]  /*c530*/  MUFU.EX2 R182, R182 ;  /* 0x000000b600b67308 */ /* 0x000fe20000000800 */
[----:B------:R-:W-:-:S07]  /*c540*/  FADD.FTZ R197, R184, R197 ;  /* 0x000000c5b8c57221 */ /* 0x000fce0000010000 */
[----:B------:R-:W4:Y:S01]  /*c550*/  MUFU.EX2 R177, R177 ;  /* 0x000000b100b17308 */ /* 0x000f220000000800 */
[----:B-1----:R-:W-:-:S07]  /*c560*/  F2FP.F16.F32.PACK_AB R39, R168, R171 ;  /* 0x000000aba827723e */ /* 0x002fce00000000ff */
[C---:B------:R-:W-:Y:S01]  /*c570*/  HMMA.16816.F32 R32, R36.reuse, R48, R32 ;  /* 0x000000302420723c */ /* 0x040fe20000001820 */
[----:B------:R-:W1:Y:S05]  /*c580*/  MUFU.EX2 R163, R163 ;  /* 0x000000a300a37308 */ /* 0x000e6a0000000800 */
[C---:B------:R-:W-:Y:S01]  /*c590*/  HMMA.16816.F32 R28, R36.reuse, R50, R28 ;  /* 0x00000032241c723c */ /* 0x040fe2000000181c */
[----:B------:R-:W2:Y:S02]  /*c5a0*/  LDSM.16.MT88.4 R48, [R236+0xf000] ;  /* 0x00f00000ec30783b */ /* 0x000ea40000004200 */
[----:B------:R-:W3:Y:S01]  /*c5b0*/  MUFU.EX2 R160, R160 ;  /* 0x000000a000a07308 */ /* 0x000ee20000000800 */
[C---:B----4-:R-:W-:Y:S01]  /*c5c0*/  F2FP.F16.F32.PACK_AB R52, R177.reuse, R182 ;  /* 0x000000b6b134723e */ /* 0x050fe200000000ff */
[----:B------:R-:W-:Y:S01]  /*c5d0*/  FADD.FTZ R182, R182, R197 ;  /* 0x000000c5b6b67221 */ /* 0x000fe20000010000 */
[----:B-----5:R-:W-:Y:S03]  /*c5e0*/  HMMA.16816.F32 R24, R36, R44, R24 ;  /* 0x0000002c2418723c */ /* 0x020fe60000001818 */
[----:B------:R-:W-:-:S02]  /*c5f0*/  FADD.FTZ R182, R177, R182 ;  /* 0x000000b6b1b67221 */ /* 0x000fc40000010000 */
[----:B------:R-:W-:Y:S01]  /*c600*/  MUFU.EX2 R155, R155 ;  /* 0x0000009b009b7308 */ /* 0x000fe20000000800 */
[----:B------:R-:W-:Y:S01]  /*c610*/  HMMA.16816.F32 R20, R36, R46, R20 ;  /* 0x0000002e2414723c */ /* 0x000fe20000001814 */
[----:B------:R-:W4:Y:S01]  /*c620*/  LDSM.16.MT88.4 R44, [R232+0xf000] ;  /* 0x00f00000e82c783b */ /* 0x000f220000004200 */
[----:B-1----:R-:W-:-:S04]  /*c630*/  FADD.FTZ R182, R163, R182 ;  /* 0x000000b6a3b67221 */ /* 0x002fc80000010000 */
[----:B---3--:R-:W-:Y:S01]  /*c640*/  HMMA.16816.F32 R16, R36, R40, R16 ;  /* 0x000000282410723c */ /* 0x008fe20000001810 */
[----:B------:R-:W1:Y:S01]  /*c650*/  MUFU.EX2 R154, R154 ;  /* 0x0000009a009a7308 */ /* 0x000e620000000800 */
[C---:B------:R-:W-:Y:S01]  /*c660*/  F2FP.F16.F32.PACK_AB R54, R160.reuse, R163 ;  /* 0x000000a3a036723e */ /* 0x040fe200000000ff */
[----:B------:R-:W-:-:S03]  /*c670*/  FADD.FTZ R160, R160, R182 ;  /* 0x000000b6a0a07221 */ /* 0x000fc60000010000 */
[C---:B------:R-:W-:Y:S01]  /*c680*/  HMMA.16816.F32 R12, R36.reuse, R42, R12 ;  /* 0x0000002a240c723c */ /* 0x040fe2000000180c */
[----:B------:R-:W3:Y:S02]  /*c690*/  LDSM.16.MT88.4 R40, [R231+0xf000] ;  /* 0x00f00000e728783b */ /* 0x000ee40000004200 */
[----:B------:R-:W-:Y:S03]  /*c6a0*/  MUFU.EX2 R153, R153 ;  /* 0x0000009900997308 */ /* 0x000fe60000000800 */
[C---:B--2---:R-:W-:Y:S05]  /*c6b0*/  HMMA.16816.F32 R8, R36.reuse, R56, R8 ;  /* 0x000000382408723c */ /* 0x044fea0000001808 */
[----:B------:R-:W2:Y:S01]  /*c6c0*/  MUFU.EX2 R148, R148 ;  /* 0x0000009400947308 */ /* 0x000ea20000000800 */
[----:B------:R-:W-:Y:S01]  /*c6d0*/  HMMA.16816.F32 R4, R36, R58, R4 ;  /* 0x0000003a2404723c */ /* 0x000fe20000001804 */
[----:B-1----:R-:W-:Y:S01]  /*c6e0*/  F2FP.F16.F32.PACK_AB R53, R154, R155 ;  /* 0x0000009b9a35723e */ /* 0x002fe200000000ff */
[----:B------:R-:W1:Y:S01]  /*c6f0*/  LDSM.16.MT88.4 R36, [R230+0xf000] ;  /* 0x00f00000e624783b */ /* 0x000e620000004200 */
[--C-:B------:R-:W-:Y:S01]  /*c700*/  FFMA.FTZ R56, R90, UR16, -R110.reuse ;  /* 0x000000105a387c23 */ /* 0x100fe2000801086e */
[----:B------:R-:W-:-:S03]  /*c710*/  FFMA.FTZ R90, R89, UR16, -R110 ;  /* 0x00000010595a7c23 */ /* 0x000fc6000801086e */
[----:B------:R-:W5:Y:S08]  /*c720*/  MUFU.EX2 R157, R157 ;  /* 0x0000009d009d7308 */ /* 0x000f700000000800 */
[----:B------:R-:W1:Y:S01]  /*c730*/  MUFU.EX2 R147, R147 ;  /* 0x0000009300937308 */ /* 0x000e620000000800 */
[----:B--2---:R-:W-:-:S07]  /*c740*/  F2FP.F16.F32.PACK_AB R55, R148, R153 ;  /* 0x000000999437723e */ /* 0x004fce00000000ff */
[----:B------:R-:W-:Y:S01]  /*c750*/  HMMA.16816.F32 R32, R52, R48, R32 ;  /* 0x000000303420723c */ /* 0x000fe20000001820 */
[----:B------:R-:W-:Y:S01]  /*c760*/  MUFU.EX2 R143, R143 ;  /* 0x0000008f008f7308 */ /* 0x000fe20000000800 */
[----:B-----5:R-:W-:-:S04]  /*c770*/  FADD.FTZ R160, R157, R160 ;  /* 0x000000a09da07221 */ /* 0x020fc80000010000 */
[C---:B------:R-:W-:Y:S01]  /*c780*/  HMMA.16816.F32 R28, R52.reuse, R50, R28 ;  /* 0x00000032341c723c */ /* 0x040fe2000000181c */
[----:B------:R-:W2:Y:S02]  /*c790*/  LDSM.16.MT88.4 R48, [R236+0xf800] ;  /* 0x00f80000ec30783b */ /* 0x000ea40000004200 */
[----:B------:R-:W-:Y:S03]  /*c7a0*/  MUFU.EX2 R141, R141 ;  /* 0x0000008d008d7308 */ /* 0x000fe60000000800 */
[C---:B----4-:R-:W-:Y:S05]  /*c7b0*/  HMMA.16816.F32 R24, R52.reuse, R44, R24 ;  /* 0x0000002c3418723c */ /* 0x050fea0000001818 */
[----:B------:R-:W-:Y:S01]  /*c7c0*/  MUFU.EX2 R137, R137 ;  /* 0x0000008900897308 */ /* 0x000fe20000000800 */
[C---:B------:R-:W-:Y:S01]  /*c7d0*/  HMMA.16816.F32 R20, R52.reuse, R46, R20 ;  /* 0x0000002e3414723c */ /* 0x040fe20000001814 */
[----:B------:R-:W-:Y:S05]  /*c7e0*/  LDSM.16.MT88.4 R44, [R232+0xf800] ;  /* 0x00f80000e82c783b */ /* 0x000fea0000004200 */
[C---:B---3--:R-:W-:Y:S01]  /*c7f0*/  HMMA.16816.F32 R16, R52.reuse, R40, R16 ;  /* 0x000000283410723c */ /* 0x048fe20000001810 */
[----:B------:R-:W3:Y:S05]  /*c800*/  MUFU.EX2 R202, R202 ;  /* 0x000000ca00ca7308 */ /* 0x000eea0000000800 */
        /* <DEDUP_REMOVED lines=8> */
[----:B------:R-:W2:Y:S01]  /*c890*/  MUFU.EX2 R139, R139 ;  /* 0x0000008b008b7308 */ /* 0x000ea20000000800 */
[----:B---3--:R-:W-:Y:S01]  /*c8a0*/  F2FP.F16.F32.PACK_AB R53, R202, R137 ;  /* 0x00000089ca35723e */ /* 0x008fe200000000ff */
[----:B------:R-:W-:Y:S01]  /*c8b0*/  FADD.FTZ R147, R147, R160 ;  /* 0x000000a093937221 */ /* 0x000fe20000010000 */
[----:B------:R-:W-:-:S03]  /*c8c0*/  F2FP.F16.F32.PACK_AB R54, R141, R143 ;  /* 0x0000008f8d36723e */ /* 0x000fc600000000ff */
[----:B------:R-:W-:Y:S01]  /*c8d0*/  FADD.FTZ R147, R143, R147 ;  /* 0x000000938f937221 */ /* 0x000fe20000010000 */
[----:B-1----:R-:W-:Y:S01]  /*c8e0*/  F2FP.F16.F32.PACK_AB R55, R130, R131 ;  /* 0x000000838237723e */ /* 0x002fe200000000ff */
[----:B------:R-:W-:Y:S02]  /*c8f0*/  MUFU.EX2 R129, R129 ;  /* 0x0000008100817308 */ /* 0x000fe40000000800 */
[----:B------:R-:W-:-:S04]  /*c900*/  FADD.FTZ R141, R141, R147 ;  /* 0x000000938d8d7221 */ /* 0x000fc80000010000 */
[----:B--2---:R-:W-:Y:S02]  /*c910*/  HMMA.16816.F32 R32, R52, R48, R32 ;  /* 0x000000303420723c */ /* 0x004fe40000001820 */
        /* <DEDUP_REMOVED lines=248> */
.L_x_3715:
[----:B------:R-:W-:-:S04]  /*d8a0*/  ULEA UR4, -UR8, URZ, 0x8 ;  /* 0x0000003f08047291 */ /* 0x000fc8000f8e413f */
[----:B------:R-:W-:Y:S02]  /*d8b0*/  USHF.R.S32.HI UR16, URZ, 0x1f, UR4 ;  /* 0x0000001f3f107899 */ /* 0x000fe40008011404 */
[----:B------:R-:W-:-:S04]  /*d8c0*/  MOV R5, UR4 ;  /* 0x0000000400057c02 */ /* 0x000fc80008000f00 */
[----:B------:R-:W-:-:S07]  /*d8d0*/  MOV R4, UR16 ;  /* 0x0000001000047c02 */ /* 0x000fce0008000f00 */
.L_x_3716:
        /* <DEDUP_REMOVED lines=116> */
[----:B------:R-:W-:Y:S01]  /*e020*/  @!P0 LEA R10, P4, R13, UR22, 0x1 ;  /* 0x000000160d0a8c11 */ /* 0x000fe2000f8808ff */
[----:B------:R-:W-:Y:S01]  /*e030*/  IMAD.U32 R215, RZ, RZ, UR9 ;  /* 0x00000009ffd77e24 */ /* 0x000fe2000f8e00ff */
[----:B------:R-:W-:Y:S01]  /*e040*/  @!P0 LEA.HI.X R39, R7, UR23, R6, 0x1, P5 ;  /* 0x0000001707278c11 */ /* 0x000fe2000a8f0c06 */
[----:B------:R-:W-:Y:S01]  /*e050*/  IMAD.U32 R212, RZ, RZ, UR9 ;  /* 0x00000009ffd47e24 */ /* 0x000fe2000f8e00ff */
        /* <DEDUP_REMOVED lines=46> */
[--C-:B------:R-:W-:Y:S01]  /*e340*/  LOP3.LUT R215, R215, 0x30, R243.reuse, 0xfe, !PT ;  /* 0x00000030d7d77812 */ /* 0x100fe200078efef3 */
[----:B------:R-:W-:Y:S01]  /*e350*/  @!PT LDS RZ, [RZ] ;  /* 0x00000000fffff984 */ /* 0x000fe20000000800 */
[----:B------:R-:W-:Y:S01]  /*e360*/  @!PT LDS RZ, [RZ] ;  /* 0x00000000fffff984 */ /* 0x000fe20000000800 */
[----:B------:R-:W-:Y:S01]  /*e370*/  @!PT LDS RZ, [RZ] ;  /* 0x00000000fffff984 */ /* 0x000fe20000000800 */
[----:B------:R-:W-:Y:S01]  /*e380*/  @!P0 LDGSTS.E.BYPASS.LTC128B.128 [R241+0xd800], desc[UR18][R34.64] ;  /* 0x0d80000022f18fae */ /* 0x000fe2000b901d52 */
[----:B------:R-:W-:-:S03]  /*e390*/  LOP3.LUT R212, R212, 0x38, R243, 0xfe, !PT ;  /* 0x00000038d4d47812 */ /* 0x000fc600078efef3 */
        /* <DEDUP_REMOVED lines=45> */
[----:B------:R-:W-:Y:S04]  /*e670*/  LDSM.16.M88.4 R192, [R196] ;  /* 0x00000000c4c0783b */ /* 0x000fe80000000200 */
        /* <DEDUP_REMOVED lines=8> */
[C---:B------:R-:W-:Y:S01]  /*e700*/  HMMA.16816.F32 R36, R52.reuse, R38, RZ ;  /* 0x000000263424723c */ /* 0x040fe200000018ff */
[----:B------:R-:W1:Y:S04]  /*e710*/  LDSM.16.M88.4 R96, [R239+0x7000] ;  /* 0x00700000ef60783b */ /* 0x000e680000000200 */
[----:B------:R-:W1:Y:S01]  /*e720*/  LDSM.16.M88.4 R88, [R239+0x7800] ;  /* 0x00780000ef58783b */ /* 0x000e620000000200 */
[C---:B-----5:R-:W-:Y:S03]  /*e730*/  HMMA.16816.F32 R32, R52.reuse, R28, RZ ;  /* 0x0000001c3420723c */ /* 0x060fe600000018ff */
[----:B------:R-:W5:Y:S03]  /*e740*/  LDSM.16.M88.4 R80, [R239+0x8000] ;  /* 0x00800000ef50783b */ /* 0x000f660000000200 */
[C---:B--2---:R-:W-:Y:S01]  /*e750*/  HMMA.16816.F32 R24, R52.reuse, R20, RZ ;  /* 0x000000143418723c */ /* 0x044fe200000018ff */
[----:B------:R-:W2:Y:S04]  /*e760*/  LDSM.16.M88.4 R72, [R239+0x8800] ;  /* 0x00880000ef48783b */ /* 0x000ea80000000200 */
[----:B------:R-:W2:Y:S01]  /*e770*/  LDSM.16.M88.4 R60, [R239+0x9000] ;  /* 0x00900000ef3c783b */ /* 0x000ea20000000200 */
[C---:B----4-:R-:W-:Y:S03]  /*e780*/  HMMA.16816.F32 R16, R52.reuse, R12, RZ ;  /* 0x0000000c3410723c */ /* 0x050fe600000018ff */
[----:B------:R-:W4:Y:S03]  /*e790*/  LDSM.16.M88.4 R200, [R239+0x9800] ;  /* 0x00980000efc8783b */ /* 0x000f260000000200 */
[C---:B------:R-:W-:Y:S01]  /*e7a0*/  HMMA.16816.F32 R28, R52.reuse, R30, RZ ;  /* 0x0000001e341c723c */ /* 0x040fe200000018ff */
[----:B------:R-:W4:Y:S04]  /*e7b0*/  LDSM.16.M88.4 R184, [R233+0x2800] ;  /* 0x00280000e9b8783b */ /* 0x000f280000000200 */
[----:B------:R-:W4:Y:S01]  /*e7c0*/  LDSM.16.M88.4 R180, [R233+0x3000] ;  /* 0x00300000e9b4783b */ /* 0x000f220000000200 */
[C---:B------:R-:W-:Y:S03]  /*e7d0*/  HMMA.16816.F32 R20, R52.reuse, R22, RZ ;  /* 0x000000163414723c */ /* 0x040fe600000018ff */
[----:B------:R-:W4:Y:S03]  /*e7e0*/  LDSM.16.M88.4 R188, [R233+0x3800] ;  /* 0x00380000e9bc783b */ /* 0x000f260000000200 */
[----:B------:R-:W-:Y:S01]  /*e7f0*/  HMMA.16816.F32 R12, R52, R14, RZ ;  /* 0x0000000e340c723c */ /* 0x000fe200000018ff */
[----:B------:R-:W4:Y:S04]  /*e800*/  LDSM.16.M88.4 R48, [R233+0x4000] ;  /* 0x00400000e930783b */ /* 0x000f280000000200 */
[----:B------:R-:W4:Y:S01]  /*e810*/  LDSM.16.M88.4 R44, [R233+0x4800] ;  /* 0x00480000e92c783b */ /* 0x000f220000000200 */
[C---:B---3--:R-:W-:Y:S03]  /*e820*/  HMMA.16816.F32 R40, R192.reuse, R196, R40 ;  /* 0x000000c4c028723c */ /* 0x048fe60000001828 */
[----:B------:R-:W0:Y:S03]  /*e830*/  LDGDEPBAR ;  /* 0x00000000000079af */ /* 0x000e260000000000 */
[----:B------:R-:W-:Y:S01]  /*e840*/  HMMA.16816.F32 R36, R192, R198, R36 ;  /* 0x000000c6c024723c */ /* 0x000fe20000001824 */
        /* <DEDUP_REMOVED lines=11> */
[C---:B-----5:R-:W-:Y:S06]  /*e900*/  HMMA.16816.F32 R84, R52.reuse, R80, RZ ;  /* 0x000000503454723c */ /* 0x060fec00000018ff */
        /* <DEDUP_REMOVED lines=32> */
[C---:B-1----:R-:W-:Y:S06]  /*eb10*/  HMMA.16816.F32 R168, R192.reuse, R200, R168 ;  /* 0x000000c8c0a8723c */ /* 0x042fec00000018a8 */
[----:B------:R-:W-:Y:S01]  /*eb20*/  HMMA.16816.F32 R128, R192, R202, R128 ;  /* 0x000000cac080723c */ /* 0x000fe20000001880 */
[----:B------:R-:W-:-:S05]  /*eb30*/  IMAD R200, R234, 0x2, R240 ;  /* 0x00000002eac87824 */ /* 0x000fca00078e02f0 */
[C---:B--2---:R-:W-:Y:S01]  /*eb40*/  HMMA.16816.F32 R124, R192.reuse, R184, R124 ;  /* 0x000000b8c07c723c */ /* 0x044fe2000000187c */
[----:B------:R-:W-:Y:S05]  /*eb50*/  LDSM.16.M88.4 R200, [R200] ;  /* 0x00000000c8c8783b */ /* 0x000fea0000000200 */
[C---:B------:R-:W-:Y:S01]  /*eb60*/  HMMA.16816.F32 R120, R192.reuse, R186, R120 ;  /* 0x000000bac078723c */ /* 0x040fe20000001878 */
[----:B------:R-:W1:Y:S05]  /*eb70*/  LDSM.16.M88.4 R184, [R233+0x8800] ;  /* 0x00880000e9b8783b */ /* 0x000e6a0000000200 */
[C---:B----4-:R-:W-:Y:S06]  /*eb80*/  HMMA.16816.F32 R116, R192.reuse, R180, R116 ;  /* 0x000000b4c074723c */ /* 0x050fec0000001874 */
[C---:B------:R-:W-:Y:S01]  /*eb90*/  HMMA.16816.F32 R112, R192.reuse, R182, R112 ;  /* 0x000000b6c070723c */ /* 0x040fe20000001870 */
[----:B------:R-:W2:Y:S05]  /*eba0*/  LDSM.16.M88.4 R180, [R233+0x9000] ;  /* 0x00900000e9b4783b */ /* 0x000eaa0000000200 */
[C---:B-----5:R-:W-:Y:S06]  /*ebb0*/  HMMA.16816.F32 R100, R192.reuse, R188, R100 ;  /* 0x000000bcc064723c */ /* 0x060fec0000001864 */
[C---:B------:R-:W-:Y:S01]  /*ebc0*/  HMMA.16816.F32 R96, R192.reuse, R190, R96 ;  /* 0x000000bec060723c */ /* 0x040fe20000001860 */
[----:B------:R-:W4:Y:S05]  /*ebd0*/  LDSM.16.M88.4 R188, [R238] ;  /* 0x00000000eebc783b */ /* 0x000f2a0000000200 */
[C---:B------:R-:W-:Y:S06]  /*ebe0*/  HMMA.16816.F32 R92, R192.reuse, R48, R92 ;  /* 0x00000030c05c723c */ /* 0x040fec000000185c */
[C---:B------:R-:W-:Y:S01]  /*ebf0*/  HMMA.16816.F32 R88, R192.reuse, R50, R88 ;  /* 0x00000032c058723c */ /* 0x040fe20000001858 */
[----:B------:R-:W5:Y:S05]  /*ec00*/  LDSM.16.M88.4 R48, [R229] ;  /* 0x00000000e530783b */ /* 0x000f6a0000000200 */
[C---:B------:R-:W-:Y:S06]  /*ec10*/  HMMA.16816.F32 R84, R192.reuse, R44, R84 ;  /* 0x0000002cc054723c */ /* 0x040fec0000001854 */
[C---:B------:R-:W-:Y:S01]  /*ec20*/  HMMA.16816.F32 R80, R192.reuse, R46, R80 ;  /* 0x0000002ec050723c */ /* 0x040fe20000001850 */
[----:B------:R-:W5:Y:S05]  /*ec30*/  LDSM.16.M88.4 R44, [R228] ;  /* 0x00000000e42c783b */ /* 0x000f6a0000000200 */
[C---:B---3--:R-:W-:Y:S06]  /*ec40*/  HMMA.16816.F32 R56, R192.reuse, R196, R56 ;  /* 0x000000c4c038723c */ /* 0x048fec0000001838 */
[C---:B------:R-:W-:Y:S01]  /*ec50*/  HMMA.16816.F32 R52, R192.reuse, R198, R52 ;  /* 0x000000c6c034723c */ /* 0x040fe20000001834 */
[----:B------:R-:W3:Y:S05]  /*ec60*/  LDSM.16.M88.4 R196, [R225] ;  /* 0x00000000e1c4783b */ /* 0x000eea0000000200 */
[C---:B-1----:R-:W-:Y:S06]  /*ec70*/  HMMA.16816.F32 R76, R192.reuse, R184, R76 ;  /* 0x000000b8c04c723c */ /* 0x042fec000000184c */
[C---:B------:R-:W-:Y:S01]  /*ec80*/  HMMA.16816.F32 R72, R192.reuse, R186, R72 ;  /* 0x000000bac048723c */ /* 0x040fe20000001848 */
[----:B------:R-:W-:Y:S05]  /*ec90*/  LDSM.16.M88.4 R184, [R227] ;  /* 0x00000000e3b8783b */ /* 0x000fea0000000200 */
[C---:B--2---:R-:W-:Y:S06]  /*eca0*/  HMMA.16816.F32 R68, R192.reuse, R180, R68 ;  /* 0x000000b4c044723c */ /* 0x044fec0000001844 */
[----:B------:R-:W-:Y:S01]  /*ecb0*/  HMMA.16816.F32 R60, R192, R182, R60 ;  /* 0x000000b6c03c723c */ /* 0x000fe2000000183c */
[----:B------:R-:W1:Y:S04]  /*ecc0*/  LDSM.16.M88.4 R192, [R224] ;  /* 0x00000000e0c0783b */ /* 0x000e680000000200 */
[----:B------:R-:W-:Y:S01]  /*ecd0*/  LDSM.16.M88.4 R180, [R226] ;  /* 0x00000000e2b4783b */ /* 0x000fe20000000200 */
[C---:B----4-:R-:W-:Y:S06]  /*ece0*/  HMMA.16816.F32 R40, R200.reuse, R188, R40 ;  /* 0x000000bcc828723c */ /* 0x050fec0000001828 */
[C---:B------:R-:W-:Y:S01]  /*ecf0*/  HMMA.16816.F32 R36, R200.reuse, R190, R36 ;  /* 0x000000bec824723c */ /* 0x040fe20000001824 */
[----:B------:R-:W2:Y:S05]  /*ed00*/  LDSM.16.M88.4 R188, [R223] ;  /* 0x00000000dfbc783b */ /* 0x000eaa0000000200 */
[C---:B-----5:R-:W-:Y:S06]  /*ed10*/  HMMA.16816.F32 R32, R200.reuse, R48, R32 ;  /* 0x00000030c820723c */ /* 0x060fec0000001820 */
[C---:B------:R-:W-:Y:S01]  /*ed20*/  HMMA.16816.F32 R28, R200.reuse, R50, R28 ;  /* 0x00000032c81c723c */ /* 0x040fe2000000181c */
[----:B------:R-:W-:Y:S05]  /*ed30*/  LDSM.16.M88.4 R48, [R237] ;  /* 0x00000000ed30783b */ /* 0x000fea0000000200 */
[C---:B------:R-:W-:Y:S06]  /*ed40*/  HMMA.16816.F32 R24, R200.reuse, R44, R24 ;  /* 0x0000002cc818723c */ /* 0x040fec0000001818 */
[C---:B------:R-:W-:Y:S01]  /*ed50*/  HMMA.16816.F32 R20, R200.reuse, R46, R20 ;  /* 0x0000002ec814723c */ /* 0x040fe20000001814 */
[----:B------:R-:W4:Y:S05]  /*ed60*/  LDSM.16.M88.4 R44, [R166] ;  /* 0x00000000a62c783b */ /* 0x000f2a0000000200 */
[C---:B---3--:R-:W-:Y:S06]  /*ed70*/  HMMA.16816.F32 R176, R200.reuse, R196, R176 ;  /* 0x000000c4c8b0723c */ /* 0x048fec00000018b0 */
[C---:B------:R-:W-:Y:S01]  /*ed80*/  HMMA.16816.F32 R172, R200.reuse, R198, R172 ;  /* 0x000000c6c8ac723c */ /* 0x040fe200000018ac */
[----:B------:R-:W3:Y:S05]  /*ed90*/  LDSM.16.M88.4 R196, [R166+0x800] ;  /* 0x00080000a6c4783b */ /* 0x000eea0000000200 */
[C---:B-1----:R-:W-:Y:S06]  /*eda0*/  HMMA.16816.F32 R168, R200.reuse, R192, R168 ;  /* 0x000000c0c8a8723c */ /* 0x042fec00000018a8 */
[C---:B------:R-:W-:Y:S01]  /*edb0*/  HMMA.16816.F32 R128, R200.reuse, R194, R128 ;  /* 0x000000c2c880723c */ /* 0x040fe20000001880 */
[----:B------:R-:W1:Y:S05]  /*edc0*/  LDSM.16.M88.4 R192, [R220] ;  /* 0x00000000dcc0783b */ /* 0x000e6a0000000200 */
[C---:B--2---:R-:W-:Y:S06]  /*edd0*/  HMMA.16816.F32 R124, R200.reuse, R188, R124 ;  /* 0x000000bcc87c723c */ /* 0x044fec000000187c */
[C---:B------:R-:W-:Y:S01]  /*ede0*/  HMMA.16816.F32 R120, R200.reuse, R190, R120 ;  /* 0x000000bec878723c */ /* 0x040fe20000001878 */
[----:B------:R-:W2:Y:S05]  /*edf0*/  LDSM.16.M88.4 R188, [R219] ;  /* 0x00000000dbbc783b */ /* 0x000eaa0000000200 */
[C---:B------:R-:W-:Y:S06]  /*ee00*/  HMMA.16816.F32 R8, R200.reuse, R180, R8 ;  /* 0x000000b4c808723c */ /* 0x040fec0000001808 */
[----:B------:R-:W-:Y:S01]  /*ee10*/  HMMA.16816.F32 R4, R200, R182, R4 ;  /* 0x000000b6c804723c */ /* 0x000fe20000001804 */
[----:B------:R-:W5:Y:S05]  /*ee20*/  LDSM.16.M88.4 R180, [R221] ;  /* 0x00000000ddb4783b */ /* 0x000f6a0000000200 */
[C---:B----4-:R-:W-:Y:S06]  /*ee30*/  HMMA.16816.F32 R40, R48.reuse, R44, R40 ;  /* 0x0000002c3028723c */ /* 0x050fec0000001828 */
[C---:B------:R-:W-:Y:S01]  /*ee40*/  HMMA.16816.F32 R36, R48.reuse, R46, R36 ;  /* 0x0000002e3024723c */ /* 0x040fe20000001824 */
[----:B------:R-:W4:Y:S05]  /*ee50*/  LDSM.16.M88.4 R44, [R218] ;  /* 0x00000000da2c783b */ /* 0x000f2a0000000200 */
[----:B---3--:R-:W-:Y:S06]  /*ee60*/  HMMA.16816.F32 R32, R48, R196, R32 ;  /* 0x000000c43020723c */ /* 0x008fec0000001820 */
[C---:B------:R-:W-:Y:S06]  /*ee70*/  HMMA.16816.F32 R16, R200.reuse, R184, R16 ;  /* 0x000000b8c810723c */ /* 0x040fec0000001810 */
[----:B------:R-:W-:Y:S01]  /*ee80*/  HMMA.16816.F32 R12, R200, R186, R12 ;  /* 0x000000bac80c723c */ /* 0x000fe2000000180c */
[----:B------:R-:W3:Y:S01]  /*ee90*/  LDSM.16.M88.4 R184, [R222] ;  /* 0x00000000deb8783b */ /* 0x000ee20000000200 */
[----:B------:R-:W-:Y:S01]  /*eea0*/  FMUL.FTZ R40, R40, UR4 ;  /* 0x0000000428287c20 */ /* 0x000fe20008410000 */
[----:B------:R-:W-:Y:S01]  /*eeb0*/  FMUL.FTZ R41, R41, UR4 ;  /* 0x0000000429297c20 */ /* 0x000fe20008410000 */
[----:B------:R-:W-:-:S02]  /*eec0*/  FMUL.FTZ R42, R42, UR4 ;  /* 0x000000042a2a7c20 */ /* 0x000fc40008410000 */
[----:B------:R-:W-:Y:S01]  /*eed0*/  FMUL.FTZ R36, R36, UR4 ;  /* 0x0000000424247c20 */ /* 0x000fe20008410000 */
[----:B------:R-:W-:Y:S01]  /*eee0*/  FMUL.FTZ R37, R37, UR4 ;  /* 0x0000000425257c20 */ /* 0x000fe20008410000 */
[----:B------:R-:W-:Y:S01]  /*eef0*/  FMUL.FTZ R38, R38, UR4 ;  /* 0x0000000426267c20 */ /* 0x000fe20008410000 */
[----:B------:R-:W-:Y:S01]  /*ef00*/  FMUL.FTZ R39, R39, UR4 ;  /* 0x0000000427277c20 */ /* 0x000fe20008410000 */
[C---:B-1----:R-:W-:Y:S01]  /*ef10*/  HMMA.16816.F32 R96, R200.reuse, R194, R96 ;  /* 0x000000c2c860723c */ /* 0x042fe20000001860 */
[----:B------:R-:W-:Y:S01]  /*ef20*/  MUFU.TANH R194, R36 ;  /* 0x0000002400c27308 */ /* 0x000fe20000002400 */
[----:B------:R-:W-:Y:S01]  /*ef30*/  FMUL.FTZ R32, R32, UR4 ;  /* 0x0000000420207c20 */ /* 0x000fe20008410000 */
[----:B------:R-:W-:Y:S01]  /*ef40*/  FMUL.FTZ R33, R33, UR4 ;  /* 0x0000000421217c20 */ /* 0x000fe20008410000 */
[----:B------:R-:W-:Y:S02]  /*ef50*/  FMUL.FTZ R34, R34, UR4 ;  /* 0x0000000422227c20 */ /* 0x000fe40008410000 */
[----:B--2---:R-:W-:Y:S01]  /*ef60*/  HMMA.16816.F32 R92, R200, R188, R92 ;  /* 0x000000bcc85c723c */ /* 0x004fe2000000185c */
[----:B------:R-:W-:-:S02]  /*ef70*/  FMUL.FTZ R195, R35, UR4 ;  /* 0x0000000423c37c20 */ /* 0x000fc40008410000 */
[----:B------:R-:W-:Y:S03]  /*ef80*/  MUFU.TANH R188, R37 ;  /* 0x0000002500bc7308 */ /* 0x000fe60000002400 */
[C---:B------:R-:W-:Y:S05]  /*ef90*/  HMMA.16816.F32 R88, R200.reuse, R190, R88 ;  /* 0x000000bec858723c */ /* 0x040fea0000001858 */
[----:B------:R-:W-:Y:S01]  /*efa0*/  MUFU.TANH R189, R38 ;  /* 0x0000002600bd7308 */ /* 0x000fe20000002400 */
[C---:B-----5:R-:W-:Y:S06]  /*efb0*/  HMMA.16816.F32 R108, R200.reuse, R180, R108 ;  /* 0x000000b4c86c723c */ /* 0x060fec000000186c */
[C---:B------:R-:W-:Y:S01]  /*efc0*/  HMMA.16816.F32 R104, R200.reuse, R182, R104 ;  /* 0x000000b6c868723c */ /* 0x040fe20000001868 */
[----:B------:R1:W-:Y:S01]  /*efd0*/  MUFU.TANH R190, R39 ;  /* 0x0000002700be7308 */ /* 0x0003e20000002400 */
[----:B------:R-:W2:Y:S04]  /*efe0*/  LDSM.16.M88.4 R180, [R166+0x1000] ;  /* 0x00100000a6b4783b */ /* 0x000ea80000000200 */
[C---:B----4-:R-:W-:Y:S03]  /*eff0*/  HMMA.16816.F32 R84, R200.reuse, R44, R84 ;  /* 0x0000002cc854723c */ /* 0x050fe60000001854 */
[----:B------:R-:W-:Y:S03]  /*f000*/  MUFU.TANH R44, R32 ;  /* 0x00000020002c7308 */ /* 0x000fe60000002400 */
[----:B------:R-:W-:Y:S05]  /*f010*/  HMMA.16816.F32 R100, R200, R192, R100 ;  /* 0x000000c0c864723c */ /* 0x000fea0000001864 */
[----:B------:R-:W-:Y:S01]  /*f020*/  MUFU.TANH R191, R33 ;  /* 0x0000002100bf7308 */ /* 0x000fe20000002400 */
[----:B-1----:R-:W1:Y:S01]  /*f030*/  LDSM.16.M88.4 R36, [R167] ;  /* 0x00000000a724783b */ /* 0x002e620000000200 */
[----:B------:R-:W-:Y:S01]  /*f040*/  HMMA.16816.F32 R28, R48, R198, R28 ;  /* 0x000000c6301c723c */ /* 0x000fe2000000181c */
[----:B------:R-:W-:-:S05]  /*f050*/  FMUL.FTZ R193, R43, UR4 ;  /* 0x000000042bc17c20 */ /* 0x000fca0008410000 */
[----:B------:R4:W-:Y:S01]  /*f060*/  MUFU.TANH R45, R34 ;  /* 0x00000022002d7308 */ /* 0x0009e20000002400 */
[C---:B---3--:R-:W-:Y:S06]  /*f070*/  HMMA.16816.F32 R116, R200.reuse, R184, R116 ;  /* 0x000000b8c874723c */ /* 0x048fec0000001874 */
[C---:B------:R-:W-:Y:S01]  /*f080*/  HMMA.16816.F32 R112, R200.reuse, R186, R112 ;  /* 0x000000bac870723c */ /* 0x040fe20000001870 */
[----:B------:R-:W-:Y:S01]  /*f090*/  MUFU.TANH R205, R40 ;  /* 0x0000002800cd7308 */ /* 0x000fe20000002400 */
[----:B------:R-:W3:Y:S04]  /*f0a0*/  LDSM.16.M88.4 R184, [R216] ;  /* 0x00000000d8b8783b */ /* 0x000ee80000000200 */
[----:B------:R-:W-:Y:S03]  /*f0b0*/  HMMA.16816.F32 R80, R200, R46, R80 ;  /* 0x0000002ec850723c */ /* 0x000fe60000001850 */
[----:B------:R-:W-:Y:S01]  /*f0c0*/  MUFU.TANH R206, R41 ;  /* 0x0000002900ce7308 */ /* 0x000fe20000002400 */
[----:B----4-:R-:W4:Y:S01]  /*f0d0*/  LDSM.16.M88.4 R32, [R166+0x1800] ;  /* 0x00180000a620783b */ /* 0x010f220000000200 */
[----:B------:R-:W-:Y:S01]  /*f0e0*/  FMUL.FTZ R28, R28, UR4 ;  /* 0x000000041c1c7c20 */ /* 0x000fe20008410000 */
[----:B------:R-:W-:Y:S01]  /*f0f0*/  FMUL.FTZ R29, R29, UR4 ;  /* 0x000000041d1d7c20 */ /* 0x000fe20008410000 */
[----:B------:R-:W-:Y:S01]  /*f100*/  FMUL.FTZ R30, R30, UR4 ;  /* 0x000000041e1e7c20 */ /* 0x000fe20008410000 */
[C---:B--2---:R-:W-:Y:S03]  /*f110*/  HMMA.16816.F32 R24, R48.reuse, R180, R24 ;  /* 0x000000b43018723c */ /* 0x044fe60000001818 */
[----:B------:R2:W-:Y:S03]  /*f120*/  MUFU.TANH R192, R42 ;  /* 0x0000002a00c07308 */ /* 0x0005e60000002400 */
[----:B------:R-:W-:Y:S01]  /*f130*/  HMMA.16816.F32 R20, R48, R182, R20 ;  /* 0x000000b63014723c */ /* 0x000fe20000001814 */
[----:B------:R-:W-:-:S04]  /*f140*/  FMUL.FTZ R181, R31, UR4 ;  /* 0x000000041fb57c20 */ /* 0x000fc80008410000 */
[----:B------:R-:W-:Y:S01]  /*f150*/  MUFU.TANH R46, R28 ;  /* 0x0000001c002e7308 */ /* 0x000fe20000002400 */
[C---:B-1----:R-:W-:Y:S06]  /*f160*/  HMMA.16816.F32 R56, R200.reuse, R36, R56 ;  /* 0x00000024c838723c */ /* 0x042fec0000001838 */
[C---:B------:R-:W-:Y:S01]  /*f170*/  HMMA.16816.F32 R52, R200.reuse, R38, R52 ;  /* 0x00000026c834723c */ /* 0x040fe20000001834 */
[----:B------:R-:W-:Y:S01]  /*f180*/  MUFU.TANH R180, R29 ;  /* 0x0000001d00b47308 */ /* 0x000fe20000002400 */
[----:B--2---:R-:W1:Y:S04]  /*f190*/  LDSM.16.M88.4 R40, [R217] ;  /* 0x00000000d928783b */ /* 0x004e680000000200 */
[----:B------:R-:W2:Y:S01]  /*f1a0*/  LDSM.16.M88.4 R36, [R166+0x3000] ;  /* 0x00300000a624783b */ /* 0x000ea20000000200 */
[----:B------:R-:W-:Y:S01]  /*f1b0*/  FMUL.FTZ R24, R24, UR4 ;  /* 0x0000000418187c20 */ /* 0x000fe20008410000 */
[----:B------:R-:W-:Y:S01]  /*f1c0*/  FMUL.FTZ R25, R25, UR4 ;  /* 0x0000000419197c20 */ /* 0x000fe20008410000 */
[----:B------:R5:W-:Y:S01]  /*f1d0*/  MUFU.TANH R47, R30 ;  /* 0x0000001e002f7308 */ /* 0x000be20000002400 */
[----:B------:R-:W-:Y:S01]  /*f1e0*/  FMUL.FTZ R26, R26, UR4 ;  /* 0x000000041a1a7c20 */ /* 0x000fe20008410000 */
[----:B---3--:R-:W-:Y:S01]  /*f1f0*/  HMMA.16816.F32 R68, R200, R184, R68 ;  /* 0x000000b8c844723c */ /* 0x008fe20000001844 */
[----:B------:R-:W-:Y:S01]  /*f200*/  FMUL.FTZ R20, R20, UR4 ;  /* 0x0000000414147c20 */ /* 0x000fe20008410000 */
[----:B------:R-:W-:Y:S01]  /*f210*/  FMUL.FTZ R21, R21, UR4 ;  /* 0x0000000415157c20 */ /* 0x000fe20008410000 */
[----:B------:R-:W-:-:S03]  /*f220*/  FMUL.FTZ R22, R22, UR4 ;  /* 0x0000000416167c20 */ /* 0x000fc60008410000 */
[----:B------:R-:W-:Y:S01]  /*f230*/  MUFU.TANH R182, R24 ;  /* 0x0000001800b67308 */ /* 0x000fe20000002400 */
[----:B----4-:R-:W-:Y:S01]  /*f240*/  HMMA.16816.F32 R16, R48, R32, R16 ;  /* 0x000000203010723c */ /* 0x010fe20000001810 */
[----:B------:R-:W-:-:S05]  /*f250*/  FMUL.FTZ R184, R27, UR4 ;  /* 0x000000041bb87c20 */ /* 0x000fca0008410000 */
[----:B------:R-:W-:Y:S01]  /*f260*/  HMMA.16816.F32 R60, R200, R186, R60 ;  /* 0x000000bac83c723c */ /* 0x000fe2000000183c */
[----:B------:R-:W-:Y:S01]  /*f270*/  MUFU.TANH R183, R25 ;  /* 0x0000001900b77308 */ /* 0x000fe20000002400 */
[----:B-----5:R-:W3:Y:S04]  /*f280*/  LDSM.16.M88.4 R28, [R166+0x2800] ;  /* 0x00280000a61c783b */ /* 0x020ee80000000200 */
[----:B------:R-:W-:Y:S01]  /*f290*/  HMMA.16816.F32 R12, R48, R34, R12 ;  /* 0x00000022300c723c */ /* 0x000fe2000000180c */
[----:B------:R-:W4:Y:S02]  /*f2a0*/  LDSM.16.M88.4 R32, [R166+0x4000] ;  /* 0x00400000a620783b */ /* 0x000f240000000200 */
[----:B------:R5:W-:Y:S08]  /*f2b0*/  MUFU.TANH R185, R26 ;  /* 0x0000001a00b97308 */ /* 0x000bf00000002400 */
[----:B------:R-:W4:Y:S01]  /*f2c0*/  MUFU.TANH R193, R193 ;  /* 0x000000c100c17308 */ /* 0x000f220000002400 */
[----:B-1----:R-:W-:Y:S01]  /*f2d0*/  HMMA.16816.F32 R76, R200, R40, R76 ;  /* 0x00000028c84c723c */ /* 0x002fe2000000184c */
[----:B------:R-:W-:Y:S01]  /*f2e0*/  FMUL.FTZ R16, R16, UR4 ;  /* 0x0000000410107c20 */ /* 0x000fe20008410000 */
[----:B------:R-:W-:Y:S01]  /*f2f0*/  FMUL.FTZ R17, R17, UR4 ;  /* 0x0000000411117c20 */ /* 0x000fe20008410000 */
[----:B------:R-:W-:Y:S01]  /*f300*/  FMUL.FTZ R18, R18, UR4 ;  /* 0x0000000412127c20 */ /* 0x000fe20008410000 */
[----:B------:R-:W-:-:S02]  /*f310*/  FMUL.FTZ R186, R19, UR4 ;  /* 0x0000000413ba7c20 */ /* 0x000fc40008410000 */
[----:B------:R-:W-:Y:S01]  /*f320*/  HMMA.16816.F32 R72, R200, R42, R72 ;  /* 0x0000002ac848723c */ /* 0x000fe20000001848 */
[----:B------:R-:W1:Y:S01]  /*f330*/  LDSM.16.M88.4 R40, [R166+0x2000] ;  /* 0x00200000a628783b */ /* 0x000e620000000200 */
[----:B------:R-:W1:Y:S03]  /*f340*/  MUFU.TANH R195, R195 ;  /* 0x000000c300c37308 */ /* 0x000e660000002400 */
[----:B-----5:R-:W5:Y:S01]  /*f350*/  LDSM.16.M88.4 R24, [R166+0x3800] ;  /* 0x00380000a618783b */ /* 0x020f620000000200 */
[C---:B--2---:R-:W-:Y:S01]  /*f360*/  HMMA.16816.F32 R168, R48.reuse, R36, R168 ;  /* 0x0000002430a8723c */ /* 0x044fe200000018a8 */
[----:B------:R-:W-:Y:S01]  /*f370*/  FMUL.FTZ R12, R12, UR4 ;  /* 0x000000040c0c7c20 */ /* 0x000fe20008410000 */
[----:B------:R-:W-:Y:S01]  /*f380*/  FMUL.FTZ R13, R13, UR4 ;  /* 0x000000040d0d7c20 */ /* 0x000fe20008410000 */
[----:B------:R-:W-:Y:S01]  /*f390*/  FMUL.FTZ R14, R14, UR4 ;  /* 0x000000040e0e7c20 */ /* 0x000fe20008410000 */
[----:B------:R-:W-:Y:S01]  /*f3a0*/  MUFU.TANH R36, R16 ;  /* 0x0000001000247308 */ /* 0x000fe20000002400 */
[----:B------:R-:W-:Y:S01]  /*f3b0*/  IMAD.U32 R203, RZ, RZ, UR9 ;  /* 0x00000009ffcb7e24 */ /* 0x000fe2000f8e00ff */
[----:B------:R-:W-:Y:S04]  /*f3c0*/  HMMA.16816.F32 R128, R48, R38, R128 ;  /* 0x000000263080723c */ /* 0x000fe80000001880 */
[----:B------:R-:W-:-:S02]  /*f3d0*/  LOP3.LUT R203, R203, 0x48, R243, 0xfe, !PT ;  /* 0x00000048cbcb7812 */ /* 0x000fc400078efef3 */
[C---:B---3--:R-:W-:Y:S01]  /*f3e0*/  HMMA.16816.F32 R176, R48.reuse, R28, R176 ;  /* 0x0000001c30b0723c */ /* 0x048fe200000018b0 */
[----:B------:R-:W-:Y:S05]  /*f3f0*/  MUFU.TANH R38, R17 ;  /* 0x0000001100267308 */ /* 0x000fea0000002400 */
[C---:B------:R-:W-:Y:S01]  /*f400*/  HMMA.16816.F32 R172, R48.reuse, R30, R172 ;  /* 0x0000001e30ac723c */ /* 0x040fe200000018ac */
[----:B------:R-:W2:Y:S02]  /*f410*/  LDSM.16.M88.4 R28, [R166+0x5000] ;  /* 0x00500000a61c783b */ /* 0x000ea40000000200 */
[----:B------:R3:W-:Y:S03]  /*f420*/  MUFU.TANH R37, R18 ;  /* 0x0000001200257308 */ /* 0x0007e60000002400 */
[----:B----4-:R-:W-:Y:S01]  /*f430*/  HMMA.16816.F32 R116, R48, R32, R116 ;  /* 0x000000203074723c */ /* 0x010fe20000001874 */
[----:B------:R-:W-:Y:S01]  /*f440*/  FMUL.FTZ R171, R171, UR4 ;  /* 0x00000004abab7c20 */ /* 0x000fe20008410000 */
[----:B------:R-:W-:-:S03]  /*f450*/  FMUL.FTZ R170, R170, UR4 ;  /* 0x00000004aaaa7c20 */ /* 0x000fc60008410000 */
[----:B------:R-:W-:Y:S01]  /*f460*/  MUFU.TANH R32, R12 ;  /* 0x0000000c00207308 */ /* 0x000fe20000002400 */
[C---:B------:R-:W-:Y:S01]  /*f470*/  HMMA.16816.F32 R112, R48.reuse, R34, R112 ;  /* 0x000000223070723c */ /* 0x040fe20000001870 */
[----:B------:R-:W-:Y:S01]  /*f480*/  FMUL.FTZ R129, R129, UR4 ;  /* 0x0000000481817c20 */ /* 0x000fe20008410000 */
[----:B------:R-:W-:Y:S01]  /*f490*/  FMUL.FTZ R131, R131, UR4 ;  /* 0x0000000483837c20 */ /* 0x000fe20008410000 */
[----:B------:R-:W-:Y:S01]  /*f4a0*/  FMUL.FTZ R128, R128, UR4 ;  /* 0x0000000480807c20 */ /* 0x000fe20008410000 */
[----:B------:R-:W-:Y:S02]  /*f4b0*/  FMUL.FTZ R130, R130, UR4 ;  /* 0x0000000482827c20 */ /* 0x000fe40008410000 */
[----:B-1----:R-:W-:Y:S01]  /*f4c0*/  HMMA.16816.F32 R8, R48, R40, R8 ;  /* 0x000000283008723c */ /* 0x002fe20000001808 */
[----:B------:R-:W-:Y:S01]  /*f4d0*/  MUFU.TANH R40, R20 ;  /* 0x0000001400287308 */ /* 0x000fe20000002400 */
[----:B---3--:R-:W1:Y:S01]  /*f4e0*/  LDSM.16.M88.4 R16, [R166+0x5800] ;  /* 0x00580000a610783b */ /* 0x008e620000000200 */
[----:B------:R-:W-:-:S03]  /*f4f0*/  FMUL.FTZ R35, R15, UR4 ;  /* 0x000000040f237c20 */ /* 0x000fc60008410000 */
[C---:B------:R-:W-:Y:S03]  /*f500*/  HMMA.16816.F32 R4, R48.reuse, R42, R4 ;  /* 0x0000002a3004723c */ /* 0x040fe60000001804 */
[----:B------:R-:W-:Y:S03]  /*f510*/  MUFU.TANH R42, R21 ;  /* 0x00000015002a7308 */ /* 0x000fe60000002400 */
[C---:B-----5:R-:W-:Y:S01]  /*f520*/  HMMA.16816.F32 R124, R48.reuse, R24, R124 ;  /* 0x00000018307c723c */ /* 0x060fe2000000187c */
[----:B------:R-:W-:Y:S01]  /*f530*/  FMUL.FTZ R43, R23, UR4 ;  /* 0x00000004172b7c20 */ /* 0x000fe20008410000 */
[----:B------:R-:W-:Y:S01]  /*f540*/  FMUL.FTZ R117, R117, UR4 ;  /* 0x0000000475757c20 */ /* 0x000fe20008410000 */
[----:B------:R-:W-:Y:S01]  /*f550*/  FMUL.FTZ R119, R119, UR4 ;  /* 0x0000000477777c20 */ /* 0x000fe20008410000 */
[----:B------:R-:W-:Y:S01]  /*f560*/  FMUL.FTZ R116, R116, UR4 ;  /* 0x0000000474747c20 */ /* 0x000fe20008410000 */
[----:B------:R3:W-:Y:S01]  /*f570*/  MUFU.TANH R41, R22 ;  /* 0x0000001600297308 */ /* 0x0007e20000002400 */
[C---:B------:R-:W-:Y:S01]  /*f580*/  HMMA.16816.F32 R120, R48.reuse, R26, R120 ;  /* 0x0000001a3078723c */ /* 0x040fe20000001878 */
[----:B------:R-:W4:Y:S01]  /*f590*/  LDSM.16.M88.4 R24, [R166+0x6000] ;  /* 0x00600000a618783b */ /* 0x000f220000000200 */
[----:B------:R-:W-:Y:S01]  /*f5a0*/  FMUL.FTZ R113, R113, UR4 ;  /* 0x0000000471717c20 */ /* 0x000fe20008410000 */
[----:B------:R-:W-:Y:S01]  /*f5b0*/  FMUL.FTZ R115, R115, UR4 ;  /* 0x0000000473737c20 */ /* 0x000fe20008410000 */
[----:B------:R-:W-:Y:S01]  /*f5c0*/  FMUL.FTZ R118, R118, UR4 ;  /* 0x0000000476767c20 */ /* 0x000fe20008410000 */
[----:B------:R-:W-:Y:S01]  /*f5d0*/  FMUL.FTZ R112, R112, UR4 ;  /* 0x0000000470707c20 */ /* 0x000fe20008410000 */
[----:B------:R-:W-:Y:S01]  /*f5e0*/  FMUL.FTZ R8, R8, UR4 ;  /* 0x0000000408087c20 */ /* 0x000fe20008410000 */
[----:B------:R-:W-:Y:S01]  /*f5f0*/  FMUL.FTZ R9, R9, UR4 ;  /* 0x0000000409097c20 */ /* 0x000fe20008410000 */
[----:B------:R-:W-:Y:S01]  /*f600*/  FMUL.FTZ R10, R10, UR4 ;  /* 0x000000040a0a7c20 */ /* 0x000fe20008410000 */
[C---:B--2---:R-:W-:Y:S01]  /*f610*/  HMMA.16816.F32 R100, R48.reuse, R28, R100 ;  /* 0x0000001c3064723c */ /* 0x044fe20000001864 */
[----:B------:R-:W-:Y:S01]  /*f620*/  MUFU.TANH R28, R8 ;  /* 0x00000008001c7308 */ /* 0x000fe20000002400 */
[----:B------:R-:W-:Y:S01]  /*f630*/  FMUL.FTZ R114, R114, UR4 ;  /* 0x0000000472727c20 */ /* 0x000fe20008410000 */
[----:B------:R-:W-:Y:S01]  /*f640*/  FMUL.FTZ R7, R7, UR4 ;  /* 0x0000000407077c20 */ /* 0x000fe20008410000 */
[----:B------:R-:W-:Y:S01]  /*f650*/  FMUL.FTZ R5, R5, UR4 ;  /* 0x0000000405057c20 */ /* 0x000fe20008410000 */
[----:B------:R-:W-:Y:S01]  /*f660*/  FMUL.FTZ R4, R4, UR4 ;  /* 0x0000000404047c20 */ /* 0x000fe20008410000 */
[C---:B------:R-:W-:Y:S01]  /*f670*/  HMMA.16816.F32 R96, R48.reuse, R30, R96 ;  /* 0x0000001e3060723c */ /* 0x040fe20000001860 */
[----:B---3--:R-:W2:Y:S02]  /*f680*/  LDSM.16.M88.4 R20, [R166+0x4800] ;  /* 0x00480000a614783b */ /* 0x008ea40000000200 */
[----:B------:R-:W-:Y:S01]  /*f690*/  MUFU.TANH R29, R9 ;  /* 0x00000009001d7308 */ /* 0x000fe20000002400 */
[----:B------:R-:W-:Y:S01]  /*f6a0*/  FMUL.FTZ R125, R125, UR4 ;  /* 0x000000047d7d7c20 */ /* 0x000fe20008410000 */
[----:B------:R-:W-:Y:S01]  /*f6b0*/  FMUL.FTZ R127, R127, UR4 ;  /* 0x000000047f7f7c20 */ /* 0x000fe20008410000 */
[----:B------:R-:W-:Y:S01]  /*f6c0*/  FMUL.FTZ R124, R124, UR4 ;  /* 0x000000047c7c7c20 */ /* 0x000fe20008410000 */
[----:B------:R-:W-:Y:S01]  /*f6d0*/  LOP3.LUT R30, R243, UR9, RZ, 0xfc, !PT ;  /* 0x00000009f31e7c12 */ /* 0x000fe2000f8efcff */
[----:B------:R-:W-:Y:S01]  /*f6e0*/  FMUL.FTZ R126, R126, UR4 ;  /* 0x000000047e7e7c20 */ /* 0x000fe20008410000 */
[C---:B-1----:R-:W-:Y:S01]  /*f6f0*/  HMMA.16816.F32 R92, R48.reuse, R16, R92 ;  /* 0x00000010305c723c */ /* 0x042fe2000000185c */
[----:B------:R-:W-:Y:S01]  /*f700*/  FMUL.FTZ R121, R121, UR4 ;  /* 0x0000000479797c20 */ /* 0x000fe20008410000 */
[----:B------:R1:W-:Y:S01]  /*f710*/  MUFU.TANH R16, R10 ;  /* 0x0000000a00107308 */ /* 0x0003e20000002400 */
[----:B------:R-:W-:Y:S01]  /*f720*/  FMUL.FTZ R123, R123, UR4 ;  /* 0x000000047b7b7c20 */ /* 0x000fe20008410000 */
[----:B------:R-:W-:Y:S01]  /*f730*/  FMUL.FTZ R120, R120, UR4 ;  /* 0x0000000478787c20 */ /* 0x000fe20008410000 */
[----:B------:R-:W-:Y:S01]  /*f740*/  FMUL.FTZ R122, R122, UR4 ;  /* 0x000000047a7a7c20 */ /* 0x000fe20008410000 */
[----:B------:R-:W-:Y:S01]  /*f750*/  HMMA.16816.F32 R88, R48, R18, R88 ;  /* 0x000000123058723c */ /* 0x000fe20000001858 */
[----:B------:R-:W-:-:S02]  /*f760*/  FMUL.FTZ R17, R11, UR4 ;  /* 0x000000040b117c20 */ /* 0x000fc40008410000 */
[----:B------:R-:W-:Y:S01]  /*f770*/  FMUL.FTZ R101, R101, UR4 ;  /* 0x0000000465657c20 */ /* 0x000fe20008410000 */
[----:B------:R-:W-:Y:S01]  /*f780*/  MUFU.TANH R34, R13 ;  /* 0x0000000d00227308 */ /* 0x000fe20000002400 */
[----:B------:R-:W-:Y:S01]  /*f790*/  FMUL.FTZ R103, R103, UR4 ;  /* 0x0000000467677c20 */ /* 0x000fe20008410000 */
[----:B------:R-:W-:Y:S01]  /*f7a0*/  FMUL.FTZ R100, R100, UR4 ;  /* 0x0000000464647c20 */ /* 0x000fe20008410000 */
[----:B------:R-:W-:Y:S02]  /*f7b0*/  FMUL.FTZ R102, R102, UR4 ;  /* 0x0000000466667c20 */ /* 0x000fe40008410000 */
[----:B------:R-:W-:Y:S01]  /*f7c0*/  FMUL.FTZ R97, R97, UR4 ;  /* 0x0000000461617c20 */ /* 0x000fe20008410000 */
[----:B------:R-:W-:Y:S01]  /*f7d0*/  FMUL.FTZ R99, R99, UR4 ;  /* 0x0000000463637c20 */ /* 0x000fe20008410000 */
[----:B----4-:R-:W-:Y:S01]  /*f7e0*/  HMMA.16816.F32 R80, R48, R26, R80 ;  /* 0x0000001a3050723c */ /* 0x010fe20000001850 */
[----:B------:R3:W-:Y:S01]  /*f7f0*/  MUFU.TANH R33, R14 ;  /* 0x0000000e00217308 */ /* 0x0007e20000002400 */
[----:B-1----:R-:W1:Y:S01]  /*f800*/  LDSM.16.M88.4 R8, [R166+0x7800] ;  /* 0x00780000a608783b */ /* 0x002e620000000200 */
[----:B------:R-:W-:Y:S01]  /*f810*/  FMUL.FTZ R96, R96, UR4 ;  /* 0x0000000460607c20 */ /* 0x000fe20008410000 */
[----:B------:R-:W-:-:S02]  /*f820*/  FMUL.FTZ R98, R98, UR4 ;  /* 0x0000000462627c20 */ /* 0x000fc40008410000 */
[C---:B------:R-:W-:Y:S01]  /*f830*/  HMMA.16816.F32 R84, R48.reuse, R24, R84 ;  /* 0x000000183054723c */ /* 0x040fe20000001854 */
        /* <DEDUP_REMOVED lines=8> */
[----:B--2---:R-:W-:Y:S01]  /*f8c0*/  HMMA.16816.F32 R108, R48, R20, R108 ;  /* 0x00000014306c723c */ /* 0x004fe2000000186c */
[----:B------:R-:W-:Y:S01]  /*f8d0*/  FMUL.FTZ R88, R88, UR4 ;  /* 0x0000000458587c20 */ /* 0x000fe20008410000 */
[----:B------:R-:W2:Y:S01]  /*f8e0*/  MUFU.TANH R181, R181 ;  /* 0x000000b500b57308 */ /* 0x000ea20000002400 */
[----:B---3--:R-:W3:Y:S01]  /*f8f0*/  LDSM.16.M88.4 R12, [R166+0x6800] ;  /* 0x00680000a60c783b */ /* 0x008ee20000000200 */
[----:B------:R-:W-:-:S02]  /*f900*/  FMUL.FTZ R90, R90, UR4 ;  /* 0x000000045a5a7c20 */ /* 0x000fc40008410000 */
[----:B------:R-:W-:Y:S01]  /*f910*/  HMMA.16816.F32 R104, R48, R22, R104 ;  /* 0x000000163068723c */ /* 0x000fe20000001868 */
[----:B------:R-:W5:Y:S01]  /*f920*/  LDSM.16.M88.4 R20, [R166+0x7000] ;  /* 0x00700000a614783b */ /* 0x000f620000000200 */
[----:B------:R-:W-:-:S04]  /*f930*/  DEPBAR.LE SB0, 0x0 ;  /* 0x000080000000791a */ /* 0x000fc80000000000 */
[----:B----4-:R-:W-:Y:S01]  /*f940*/  VIADD R7, R30, 0x1 ;  /* 0x000000011e077836 */ /* 0x010fe20000000000 */
[----:B------:R-:W-:Y:S01]  /*f950*/  MUFU.TANH R43, R43 ;  /* 0x0000002b002b7308 */ /* 0x000fe20000002400 */
[----:B------:R-:W-:Y:S01]  /*f960*/  FMUL.FTZ R83, R83, UR4 ;  /* 0x0000000453537c20 */ /* 0x000fe20008410000 */
[----:B------:R-:W-:Y:S01]  /*f970*/  FMUL.FTZ R85, R85, UR4 ;  /* 0x0000000455557c20 */ /* 0x000fe20008410000 */
[----:B------:R-:W-:Y:S01]  /*f980*/  FMUL.FTZ R87, R87, UR4 ;  /* 0x0000000457577c20 */ /* 0x000fe20008410000 */
[C---:B------:R-:W-:Y:S01]  /*f990*/  ISETP.GE.AND P2, PT, R7.reuse, R165, PT ;  /* 0x000000a50700720c */ /* 0x040fe20003f46270 */
[----:B------:R-:W-:Y:S01]  /*f9a0*/  FMUL.FTZ R31, R86, UR4 ;  /* 0x00000004561f7c20 */ /* 0x000fe20008410000 */
[----:B------:R-:W-:Y:S01]  /*f9b0*/  ISETP.GE.AND P1, PT, R7, R164, PT ;  /* 0x000000a40700720c */ /* 0x000fe20003f26270 */
[----:B------:R-:W-:Y:S01]  /*f9c0*/  FMUL.FTZ R82, R82, UR4 ;  /* 0x0000000452527c20 */ /* 0x000fe20008410000 */
[----:B------:R-:W-:Y:S01]  /*f9d0*/  I2FP.F32.S32 R7, R7 ;  /* 0x0000000700077245 */ /* 0x000fe20000201400 */
[----:B------:R-:W4:Y:S01]  /*f9e0*/  MUFU.TANH R184, R184 ;  /* 0x000000b800b87308 */ /* 0x000f220000002400 */
[----:B------:R-:W-:Y:S01]  /*f9f0*/  FMUL.FTZ R80, R80, UR4 ;  /* 0x0000000450507c20 */ /* 0x000fe20008410000 */
[----:B------:R-:W-:Y:S01]  /*fa00*/  FMUL.FTZ R109, R109, UR4 ;  /* 0x000000046d6d7c20 */ /* 0x000fe20008410000 */
[----:B------:R-:W-:Y:S01]  /*fa10*/  FMUL.FTZ R111, R111, UR4 ;  /* 0x000000046f6f7c20 */ /* 0x000fe20008410000 */
[----:B------:R-:W-:Y:S01]  /*fa20*/  FFMA.FTZ R193, R7, UR5, R193 ;  /* 0x0000000507c17c23 */ /* 0x000fe200080100c1 */
[C---:B-1----:R-:W-:Y:S01]  /*fa30*/  HMMA.16816.F32 R56, R48.reuse, R8, R56 ;  /* 0x000000083038723c */ /* 0x042fe20000001838 */
[----:B------:R-:W-:Y:S01]  /*fa40*/  FMUL.FTZ R108, R108, UR4 ;  /* 0x000000046c6c7c20 */ /* 0x000fe20008410000 */
[----:B------:R-:W-:Y:S01]  /*fa50*/  FMUL.FTZ R110, R110, UR4 ;  /* 0x000000046e6e7c20 */ /* 0x000fe20008410000 */
[----:B------:R-:W1:Y:S01]  /*fa60*/  MUFU.TANH R186, R186 ;  /* 0x000000ba00ba7308 */ /* 0x000e620000002400 */
[----:B------:R-:W-:Y:S01]  /*fa70*/  FMUL.FTZ R105, R105, UR4 ;  /* 0x0000000469697c20 */ /* 0x000fe20008410000 */
[----:B------:R-:W-:Y:S01]  /*fa80*/  FMUL.FTZ R107, R107, UR4 ;  /* 0x000000046b6b7c20 */ /* 0x000fe20008410000 */
[----:B------:R-:W-:Y:S01]  /*fa90*/  HMMA.16816.F32 R52, R48, R10, R52 ;  /* 0x0000000a3034723c */ /* 0x000fe20000001834 */
[----:B------:R-:W-:-:S02]  /*faa0*/  VIADD R9, R30, 0x9 ;  /* 0x000000091e097836 */ /* 0x000fc40000000000 */
[----:B------:R-:W-:Y:S01]  /*fab0*/  FMUL.FTZ R106, R106, UR4 ;  /* 0x000000046a6a7c20 */ /* 0x000fe20008410000 */
[----:B------:R-:W-:Y:S02]  /*fac0*/  VIADD R8, R30, 0x11 ;  /* 0x000000111e087836 */ /* 0x000fe40000000000 */
[----:B------:R-:W-:Y:S01]  /*fad0*/  FMUL.FTZ R104, R104, UR4 ;  /* 0x0000000468687c20 */ /* 0x000fe20008410000 */
[----:B------:R-:W1:Y:S01]  /*fae0*/  MUFU.TANH R35, R35 ;  /* 0x0000002300237308 */ /* 0x000e620000002400 */
[----:B------:R-:W-:Y:S01]  /*faf0*/  ISETP.GE.AND P4, PT, R9, R165, PT ;  /* 0x000000a50900720c */ /* 0x000fe20003f86270 */
[----:B------:R-:W-:Y:S01]  /*fb00*/  FFMA.FTZ R10, R7, UR5, R206 ;  /* 0x00000005070a7c23 */ /* 0x000fe200080100ce */
[-C--:B------:R-:W-:Y:S01]  /*fb10*/  ISETP.GE.AND P6, PT, R9, R164.reuse, PT ;  /* 0x000000a40900720c */ /* 0x080fe20003fc6270 */
[----:B------:R-:W-:Y:S01]  /*fb20*/  VIADD R11, R30, 0x21 ;  /* 0x000000211e0b7836 */ /* 0x000fe20000000000 */
[----:B------:R-:W-:Y:S01]  /*fb30*/  I2FP.F32.S32 R9, R9 ;  /* 0x0000000900097245 */ /* 0x000fe20000201400 */
[C---:B---3--:R-:W-:Y:S01]  /*fb40*/  HMMA.16816.F32 R76, R48.reuse, R12, R76 ;  /* 0x0000000c304c723c */ /* 0x048fe2000000184c */
[----:B------:R-:W-:Y:S01]  /*fb50*/  FSEL R10, R10, -INF , !P2 ;  /* 0xff8000000a0a7808 */ /* 0x000fe20005000000 */
[----:B------:R-:W3:Y:S01]  /*fb60*/  MUFU.TANH R17, R17 ;  /* 0x0000001100117308 */ /* 0x000ee20000002400 */
[CC--:B------:R-:W-:Y:S01]  /*fb70*/  ISETP.GE.AND P5, PT, R8.reuse, R165.reuse, PT ;  /* 0x000000a50800720c */ /* 0x0c0fe20003fa6270 */
[C---:B------:R-:W-:Y:S01]  /*fb80*/  FFMA.FTZ R18, R9.reuse, UR5, R188 ;  /* 0x0000000509127c23 */ /* 0x040fe200080100bc */
[----:B------:R-:W-:Y:S01]  /*fb90*/  ISETP.GE.AND P2, PT, R8, R164, PT ;  /* 0x000000a40800720c */ /* 0x000fe20003f46270 */
[----:B------:R-:W-:Y:S01]  /*fba0*/  FFMA.FTZ R7, R9, UR5, R190 ;  /* 0x0000000509077c23 */ /* 0x000fe200080100be */
[----:B------:R-:W-:Y:S01]  /*fbb0*/  I2FP.F32.S32 R8, R8 ;  /* 0x0000000800087245 */ /* 0x000fe20000201400 */
[----:B------:R-:W-:Y:S01]  /*fbc0*/  VIADD R9, R30, 0x19 ;  /* 0x000000191e097836 */ /* 0x000fe20000000000 */
[----:B------:R-:W-:Y:S01]  /*fbd0*/  FSEL R18, R18, -INF , !P4 ;  /* 0xff80000012127808 */ /* 0x000fe20006000000 */
[C---:B------:R-:W-:Y:S01]  /*fbe0*/  HMMA.16816.F32 R72, R48.reuse, R14, R72 ;  /* 0x0000000e3048723c */ /* 0x040fe20000001848 */
[----:B------:R-:W-:Y:S01]  /*fbf0*/  FSEL R7, R7, -INF , !P6 ;  /* 0xff80000007077808 */ /* 0x000fe20007000000 */
[C---:B------:R-:W-:Y:S01]  /*fc00*/  FFMA.FTZ R13, R8.reuse, UR5, R191 ;  /* 0x00000005080d7c23 */ /* 0x040fe200080100bf */
[----:B------:R-:W-:Y:S01]  /*fc10*/  FFMA.FTZ R24, R8, UR5, R195 ;  /* 0x0000000508187c23 */ /* 0x000fe200080100c3 */
[----:B------:R-:W-:Y:S01]  /*fc20*/  FSEL R8, R193, -INF , !P1 ;  /* 0xff800000c1087808 */ /* 0x000fe20004800000 */
[----:B------:R-:W3:Y:S01]  /*fc30*/  MUFU.TANH R25, R5 ;  /* 0x0000000500197308 */ /* 0x000ee20000002400 */
[C---:B------:R-:W-:Y:S01]  /*fc40*/  ISETP.GE.AND P1, PT, R9.reuse, R165, PT ;  /* 0x000000a50900720c */ /* 0x040fe20003f26270 */
[C---:B-----5:R-:W-:Y:S01]  /*fc50*/  HMMA.16816.F32 R68, R48.reuse, R20, R68 ;  /* 0x000000143044723c */ /* 0x060fe20000001844 */
[-C--:B------:R-:W-:Y:S01]  /*fc60*/  ISETP.GE.AND P4, PT, R9, R164.reuse, PT ;  /* 0x000000a40900720c */ /* 0x080fe20003f86270 */
[C---:B------:R-:W-:Y:S01]  /*fc70*/  VIADD R15, R30.reuse, 0x29 ;  /* 0x000000291e0f7836 */ /* 0x040fe20000000000 */
[----:B------:R-:W-:Y:S01]  /*fc80*/  FSEL R13, R13, -INF , !P5 ;  /* 0xff8000000d0d7808 */ /* 0x000fe20006800000 */
[----:B------:R-:W-:Y:S01]  /*fc90*/  FMUL.FTZ R57, R57, UR4 ;  /* 0x0000000439397c20 */ /* 0x000fe20008410000 */
[----:B------:R-:W-:Y:S01]  /*fca0*/  I2FP.F32.S32 R9, R9 ;  /* 0x0000000900097245 */ /* 0x000fe20000201400 */
[----:B------:R-:W-:Y:S01]  /*fcb0*/  HMMA.16816.F32 R60, R48, R22, R60 ;  /* 0x00000016303c723c */ /* 0x000fe2000000183c */
[C---:B------:R-:W-:Y:S01]  /*fcc0*/  ISETP.GE.AND P6, PT, R11.reuse, R165, PT ;  /* 0x000000a50b00720c */ /* 0x040fe20003fc6270 */
[----:B------:R-:W5:Y:S01]  /*fcd0*/  MUFU.TANH R27, R27 ;  /* 0x0000001b001b7308 */ /* 0x000f620000002400 */
[-C--:B------:R-:W-:Y:S01]  /*fce0*/  ISETP.GE.AND P5, PT, R11, R164.reuse, PT ;  /* 0x000000a40b00720c */ /* 0x080fe20003fa6270 */
[C---:B------:R-:W-:Y:S01]  /*fcf0*/  FFMA.FTZ R12, R9.reuse, UR5, R180 ;  /* 0x00000005090c7c23 */ /* 0x040fe200080100b4 */
[----:B------:R-:W-:Y:S01]  /*fd00*/  I2FP.F32.S32 R11, R11 ;  /* 0x0000000b000b7245 */ /* 0x000fe20000201400 */
[----:B--2---:R-:W-:Y:S01]  /*fd10*/  FFMA.FTZ R39, R9, UR5, R181 ;  /* 0x0000000509277c23 */ /* 0x004fe200080100b5 */
[----:B------:R-:W-:Y:S01]  /*fd20*/  VIADD R9, R30, 0x31 ;  /* 0x000000311e097836 */ /* 0x000fe20000000000 */
[----:B------:R-:W-:Y:S01]  /*fd30*/  FSEL R24, R24, -INF , !P2 ;  /* 0xff80000018187808 */ /* 0x000fe20005000000 */
[----:B------:R-:W-:Y:S01]  /*fd40*/  FMUL.FTZ R49, R179, UR4 ;  /* 0x00000004b3317c20 */ /* 0x000fe20008410000 */
[C---:B------:R-:W-:Y:S01]  /*fd50*/  FFMA.FTZ R20, R11.reuse, UR5, R183 ;  /* 0x000000050b147c23 */ /* 0x040fe200080100b7 */
[----:B------:R-:W-:Y:S01]  /*fd60*/  FSEL R12, R12, -INF , !P1 ;  /* 0xff8000000c0c7808 */ /* 0x000fe20004800000 */
[----:B----4-:R-:W-:Y:S01]  /*fd70*/  FFMA.FTZ R184, R11, UR5, R184 ;  /* 0x000000050bb87c23 */ /* 0x010fe200080100b8 */
[C---:B------:R-:W-:Y:S01]  /*fd80*/  ISETP.GE.AND P2, PT, R15.reuse, R165, PT ;  /* 0x000000a50f00720c */ /* 0x040fe20003f46270 */
[----:B------:R-:W-:Y:S01]  /*fd90*/  VIADD R11, R30, 0x39 ;  /* 0x000000391e0b7836 */ /* 0x000fe20000000000 */
[-C--:B------:R-:W-:Y:S01]  /*fda0*/  ISETP.GE.AND P1, PT, R15, R164.reuse, PT ;  /* 0x000000a40f00720c */ /* 0x080fe20003f26270 */
[----:B------:R-:W-:Y:S01]  /*fdb0*/  FMUL.FTZ R50, R173, UR4 ;  /* 0x00000004ad327c20 */ /* 0x000fe20008410000 */
[----:B------:R-:W-:Y:S01]  /*fdc0*/  FSEL R39, R39, -INF , !P4 ;  /* 0xff80000027277808 */ /* 0x000fe20006000000 */
[----:B------:R-:W-:Y:S01]  /*fdd0*/  FMUL.FTZ R51, R175, UR4 ;  /* 0x00000004af337c20 */ /* 0x000fe20008410000 */
[----:B------:R-:W-:Y:S01]  /*fde0*/  FSEL R20, R20, -INF , !P6 ;  /* 0xff80000014147808 */ /* 0x000fe20007000000 */
[----:B------:R-:W2:Y:S01]  /*fdf0*/  MUFU.TANH R49, R49 ;  /* 0x0000003100317308 */ /* 0x000ea20000002400 */
[----:B------:R-:W-:Y:S01]  /*fe00*/  I2FP.F32.S32 R15, R15 ;  /* 0x0000000f000f7245 */ /* 0x000fe20000201400 */
[----:B------:R-:W-:Y:S01]  /*fe10*/  FMUL.FTZ R23, R168, UR4 ;  /* 0x00000004a8177c20 */ /* 0x000fe20008410000 */
[----:B------:R-:W-:Y:S01]  /*fe20*/  ISETP.GE.AND P4, PT, R9, R165, PT ;  /* 0x000000a50900720c */ /* 0x000fe20003f86270 */
[----:B------:R-:W-:Y:S01]  /*fe30*/  FMUL.FTZ R168, R169, UR4 ;  /* 0x00000004a9a87c20 */ /* 0x000fe20008410000 */
[-C--:B------:R-:W-:Y:S01]  /*fe40*/  ISETP.GE.AND P6, PT, R9, R164.reuse, PT ;  /* 0x000000a40900720c */ /* 0x080fe20003fc6270 */
[C---:B------:R-:W-:Y:S01]  /*fe50*/  FFMA.FTZ R19, R15.reuse, UR5, R42 ;  /* 0x000000050f137c23 */ /* 0x040fe2000801002a */
[----:B------:R-:W-:Y:S01]  /*fe60*/  I2FP.F32.S32 R9, R9 ;  /* 0x0000000900097245 */ /* 0x000fe20000201400 */
[----:B------:R-:W-:Y:S01]  /*fe70*/  FFMA.FTZ R43, R15, UR5, R43 ;  /* 0x000000050f2b7c23 */ /* 0x000fe2000801002b */
[----:B------:R-:W-:Y:S01]  /*fe80*/  VIADD R42, R30, 0x41 ;  /* 0x000000411e2a7836 */ /* 0x000fe20000000000 */
[----:B------:R-:W-:Y:S01]  /*fe90*/  FSEL R246, R184, -INF , !P5 ;  /* 0xff800000b8f67808 */ /* 0x000fe20006800000 */
[----:B------:R-:W4:Y:S01]  /*fea0*/  MUFU.TANH R50, R50 ;  /* 0x0000003200327308 */ /* 0x000f220000002400 */
[----:B------:R-:W-:Y:S01]  /*feb0*/  FFMA.FTZ R15, R9, UR5, R38 ;  /* 0x00000005090f7c23 */ /* 0x000fe20008010026 */
[----:B------:R-:W-:Y:S01]  /*fec0*/  FSEL R19, R19, -INF , !P2 ;  /* 0xff80000013137808 */ /* 0x000fe20005000000 */
[----:B-1----:R-:W-:Y:S01]  /*fed0*/  FFMA.FTZ R186, R9, UR5, R186 ;  /* 0x0000000509ba7c23 */ /* 0x002fe200080100ba */
[----:B------:R-:W-:Y:S01]  /*fee0*/  FSEL R213, R43, -INF , !P1 ;  /* 0xff8000002bd57808 */ /* 0x000fe20004800000 */
[----:B------:R-:W-:Y:S01]  /*fef0*/  FMUL.FTZ R22, R174, UR4 ;  /* 0x00000004ae167c20 */ /* 0x000fe20008410000 */
[----:B------:R-:W-:Y:S01]  /*ff00*/  FSEL R15, R15, -INF , !P4 ;  /* 0xff8000000f0f7808 */ /* 0x000fe20006000000 */
[----:B------:R-:W-:Y:S01]  /*ff10*/  FMUL.FTZ R21, R172, UR4 ;  /* 0x00000004ac157c20 */ /* 0x000fe20008410000 */
[CC--:B------:R-:W-:Y:S01]  /*ff20*/  ISETP.GE.AND P5, PT, R11.reuse, R165.reuse, PT ;  /* 0x000000a50b00720c */ /* 0x0c0fe20003fa6270 */
[----:B------:R-:W1:Y:S01]  /*ff30*/  MUFU.TANH R51, R51 ;  /* 0x0000003300337308 */ /* 0x000e620000002400 */
[-C--:B------:R-:W-:Y:S01]  /*ff40*/  ISETP.GE.AND P2, PT, R11, R164.reuse, PT ;  /* 0x000000a40b00720c */ /* 0x080fe20003f46270 */
[----:B------:R-:W-:Y:S01]  /*ff50*/  FMUL.FTZ R73, R73, UR4 ;  /* 0x0000000449497c20 */ /* 0x000fe20008410000 */
[C---:B------:R-:W-:Y:S01]  /*ff60*/  ISETP.GE.AND P1, PT, R42.reuse, R165, PT ;  /* 0x000000a52a00720c */ /* 0x040fe20003f26270 */
[----:B------:R-:W-:Y:S01]  /*ff70*/  FMUL.FTZ R77, R77, UR4 ;  /* 0x000000044d4d7c20 */ /* 0x000fe20008410000 */
[----:B------:R-:W-:Y:S01]  /*ff80*/  ISETP.GE.AND P4, PT, R42, R164, PT ;  /* 0x000000a42a00720c */ /* 0x000fe20003f86270 */
[----:B------:R-:W-:Y:S01]  /*ff90*/  FMUL.FTZ R75, R75, UR4 ;  /* 0x000000044b4b7c20 */ /* 0x000fe20008410000 */
[----:B------:R-:W-:Y:S01]  /*ffa0*/  I2FP.F32.S32 R11, R11 ;  /* 0x0000000b000b7245 */ /* 0x000fe20000201400 */
[----:B------:R-:W1:Y:S01]  /*ffb0*/  MUFU.TANH R168, R168 ;  /* 0x000000a800a87308 */ /* 0x000e620000002400 */
[----:B------:R-:W-:Y:S01]  /*ffc0*/  I2FP.F32.S32 R42, R42 ;  /* 0x0000002a002a7245 */ /* 0x000fe20000201400 */
[----:B------:R-:W-:Y:S01]  /*ffd0*/  FMUL.FTZ R38, R84, UR4 ;  /* 0x0000000454267c20 */ /* 0x000fe20008410000 */
[----:B------:R-:W-:Y:S01]  /*ffe0*/  FSEL R209, R186, -INF , !P6 ;  /* 0xff800000bad17808 */ /* 0x000fe20007000000 */
[C---:B------:R-:W-:Y:S01]  /*fff0*/  FFMA.FTZ R43, R11.reuse, UR5, R34 ;  /* 0x000000050b2b7c23 */ /* 0x040fe20008010022 */
[----:B------:R-:W-:Y:S01]  /*10000*/  FFMA.FTZ R35, R11, UR5, R35 ;  /* 0x000000050b237c23 */ /* 0x000fe20008010023 */
[----:B------:R-:W-:Y:S01]  /*10010*/  FFMA.FTZ R9, R42, UR5, R29 ;  /* 0x000000052a097c23 */ /* 0x000fe2000801001d */
[----:B------:R-:W-:-:S02]  /*10020*/  VIADD R29, R30, 0x49 ;  /* 0x000000491e1d7836 */ /* 0x000fc40000000000 */
[----:B---3--:R-:W-:Y:S01]  /*10030*/  FFMA.FTZ R17, R42, UR5, R17 ;  /* 0x000000052a117c23 */ /* 0x008fe20008010011 */
[----:B------:R-:W-:Y:S01]  /*10040*/  FSEL R11, R43, -INF , !P5 ;  /* 0xff8000002b0b7808 */ /* 0x000fe20006800000 */
[C---:B------:R-:W-:Y:S01]  /*10050*/  VIADD R34, R30.reuse, 0x59 ;  /* 0x000000591e227836 */ /* 0x040fe20000000000 */
[----:B------:R-:W3:Y:S01]  /*10060*/  MUFU.TANH R171, R171 ;  /* 0x000000ab00ab7308 */ /* 0x000ee20000002400 */
[C---:B------:R-:W-:Y:S01]  /*10070*/  ISETP.GE.AND P6, PT, R29.reuse, R165, PT ;  /* 0x000000a51d00720c */ /* 0x040fe20003fc6270 */
[----:B------:R-:W-:Y:S01]  /*10080*/  VIADD R42, R30, 0x51 ;  /* 0x000000511e2a7836 */ /* 0x000fe20000000000 */
[----:B------:R-:W-:Y:S01]  /*10090*/  ISETP.GE.AND P5, PT, R29, R164, PT ;  /* 0x000000a41d00720c */ /* 0x000fe20003fa6270 */
[----:B------:R-:W-:Y:S01]  /*100a0*/  FMUL.FTZ R43, R72, UR4 ;  /* 0x00000004482b7c20 */ /* 0x000fe20008410000 */
[----:B------:R-:W-:Y:S01]  /*100b0*/  I2FP.F32.S32 R29, R29 ;  /* 0x0000001d001d7245 */ /* 0x000fe20000201400 */
[----:B------:R-:W-:Y:S01]  /*100c0*/  VIADD R72, R30, 0xb1 ;  /* 0x000000b11e487836 */ /* 0x000fe20000000000 */
[----:B------:R-:W-:Y:S01]  /*100d0*/  FSEL R202, R17, -INF , !P4 ;  /* 0xff80000011ca7808 */ /* 0x000fe20006000000 */
[----:B------:R-:W3:Y:S01]  /*100e0*/  MUFU.TANH R129, R129 ;  /* 0x0000008100817308 */ /* 0x000ee20000002400 */
[-C--:B------:R-:W-:Y:S01]  /*100f0*/  ISETP.GE.AND P4, PT, R34, R165.reuse, PT ;  /* 0x000000a52200720c */ /* 0x080fe20003f86270 */
[C---:B------:R-:W-:Y:S01]  /*10100*/  FFMA.FTZ R48, R29.reuse, UR5, R25 ;  /* 0x000000051d307c23 */ /* 0x040fe20008010019 */
[----:B------:R-:W-:Y:S01]  /*10110*/  I2FP.F32.S32 R25, R42 ;  /* 0x0000002a00197245 */ /* 0x000fe20000201400 */
[----:B------:R-:W-:Y:S01]  /*10120*/  FFMA.FTZ R26, R29, UR5, R26 ;  /* 0x000000051d1a7c23 */ /* 0x000fe2000801001a */
[----:B------:R-:W-:Y:S01]  /*10130*/  FSEL R207, R35, -INF , !P2 ;  /* 0xff80000023cf7808 */ /* 0x000fe20005000000 */
[----:B------:R-:W-:Y:S01]  /*10140*/  VIADD R29, R30, 0x71 ;  /* 0x000000711e1d7836 */ /* 0x000fe20000000000 */
[----:B------:R-:W-:Y:S01]  /*10150*/  FSEL R48, R48, -INF , !P6 ;  /* 0xff80000030307808 */ /* 0x000fe20007000000 */
[C---:B-----5:R-:W-:Y:S01]  /*10160*/  FFMA.FTZ R27, R25.reuse, UR5, R27 ;  /* 0x00000005191b7c23 */ /* 0x060fe2000801001b */
[----:B------:R-:W-:Y:S01]  /*10170*/  ISETP.GE.AND P6, PT, R34, R164, PT ;  /* 0x000000a42200720c */ /* 0x000fe20003fc6270 */
[----:B--2---:R-:W-:Y:S01]  /*10180*/  FFMA.FTZ R49, R25, UR5, R49 ;  /* 0x0000000519317c23 */ /* 0x004fe20008010031 */
[----:B------:R-:W-:Y:S01]  /*10190*/  I2FP.F32.S32 R34, R34 ;  /* 0x0000002200227245 */ /* 0x000fe20000201400 */
[----:B------:R-:W-:Y:S01]  /*101a0*/  VIADD R25, R30, 0x69 ;  /* 0x000000691e197836 */ /* 0x000fe20000000000 */
[----:B------:R-:W-:Y:S01]  /*101b0*/  ISETP.GE.AND P2, PT, R42, R165, PT ;  /* 0x000000a52a00720c */ /* 0x000fe20003f46270 */
[----:B------:R-:W2:Y:S01]  /*101c0*/  MUFU.TANH R131, R131 ;  /* 0x0000008300837308 */ /* 0x000ea20000002400 */
[----:B------:R-:W-:Y:S01]  /*101d0*/  FSEL R200, R26, -INF , !P5 ;  /* 0xff8000001ac87808 */ /* 0x000fe20006800000 */
[C---:B----4-:R-:W-:Y:S01]  /*101e0*/  FFMA.FTZ R50, R34.reuse, UR5, R50 ;  /* 0x0000000522327c23 */ /* 0x050fe20008010032 */
[----:B-1----:R-:W-:Y:S01]  /*101f0*/  FFMA.FTZ R51, R34, UR5, R51 ;  /* 0x0000000522337c23 */ /* 0x002fe20008010033 */
[C---:B------:R-:W-:Y:S01]  /*10200*/  VIADD R34, R30.reuse, 0x61 ;  /* 0x000000611e227836 */ /* 0x040fe20000000000 */
[----:B------:R-:W-:Y:S01]  /*10210*/  FSEL R214, R27, -INF , !P2 ;  /* 0xff8000001bd67808 */ /* 0x000fe20005000000 */
[----:B------:R-:W-:Y:S01]  /*10220*/  VIADD R35, R30, 0xa1 ;  /* 0x000000a11e237836 */ /* 0x000fe20000000000 */
[----:B------:R-:W-:Y:S01]  /*10230*/  FSEL R9, R9, -INF , !P1 ;  /* 0xff80000009097808 */ /* 0x000fe20004800000 */
[----:B------:R-:W1:Y:S01]  /*10240*/  MUFU.TANH R125, R125 ;  /* 0x0000007d007d7308 */ /* 0x000e620000002400 */
[----:B------:R-:W-:Y:S01]  /*10250*/  I2FP.F32.S32 R26, R34 ;  /* 0x00000022001a7245 */ /* 0x000fe20000201400 */
[----:B------:R-:W-:Y:S01]  /*10260*/  FMUL.FTZ R17, R81, UR4 ;  /* 0x0000000451117c20 */ /* 0x000fe20008410000 */
[----:B------:R-:W-:Y:S01]  /*10270*/  I2FP.F32.S32 R27, R25 ;  /* 0x00000019001b7245 */ /* 0x000fe20000201400 */
[----:B------:R-:W-:Y:S01]  /*10280*/  FMUL.FTZ R81, R68, UR4 ;  /* 0x0000000444517c20 */ /* 0x000fe20008410000 */
[-C--:B------:R-:W-:Y:S01]  /*10290*/  ISETP.GE.AND P1, PT, R42, R164.reuse, PT ;  /* 0x000000a42a00720c */ /* 0x080fe20003f26270 */
[C---:B------:R-:W-:Y:S01]  /*102a0*/  FFMA.FTZ R168, R26.reuse, UR5, R168 ;  /* 0x000000051aa87c23 */ /* 0x040fe200080100a8 */
[----:B---3--:R-:W-:Y:S01]  /*102b0*/  FFMA.FTZ R171, R26, UR5, R171 ;  /* 0x000000051aab7c23 */ /* 0x008fe200080100ab */
[----:B------:R-:W3:Y:S01]  /*102c0*/  MUFU.TANH R127, R127 ;  /* 0x0000007f007f7308 */ /* 0x000ee20000002400 */
[----:B------:R-:W-:Y:S01]  /*102d0*/  FSEL R180, R49, -INF , !P1 ;  /* 0xff80000031b47808 */ /* 0x000fe20004800000 */
[C---:B------:R-:W-:Y:S01]  /*102e0*/  FFMA.FTZ R129, R27.reuse, UR5, R129 ;  /* 0x000000051b817c23 */ /* 0x040fe20008010081 */
[-C--:B------:R-:W-:Y:S01]  /*102f0*/  ISETP.GE.AND P5, PT, R34, R165.reuse, PT ;  /* 0x000000a52200720c */ /* 0x080fe20003fa6270 */
[----:B------:R-:W-:Y:S01]  /*10300*/  VIADD R26, R30, 0x79 ;  /* 0x000000791e1a7836 */ /* 0x000fe20000000000 */
[-C--:B------:R-:W-:Y:S01]  /*10310*/  ISETP.GE.AND P2, PT, R34, R164.reuse, PT ;  /* 0x000000a42200720c */ /* 0x080fe20003f46270 */
[----:B--2---:R-:W-:Y:S01]  /*10320*/  FFMA.FTZ R131, R27, UR5, R131 ;  /* 0x000000051b837c23 */ /* 0x004fe20008010083 */
[-C--:B------:R-:W-:Y:S01]  /*10330*/  ISETP.GE.AND P1, PT, R25, R165.reuse, PT ;  /* 0x000000a51900720c */ /* 0x080fe20003f26270 */
[----:B------:R-:W2:Y:S01]  /*10340*/  MUFU.TANH R121, R121 ;  /* 0x0000007900797308 */ /* 0x000ea20000002400 */
[----:B------:R-:W-:Y:S01]  /*10350*/  FSEL R179, R51, -INF , !P6 ;  /* 0xff80000033b37808 */ /* 0x000fe20007000000 */
[----:B------:R-:W-:Y:S01]  /*10360*/  VIADD R27, R30, 0x81 ;  /* 0x000000811e1b7836 */ /* 0x000fe20000000000 */
[----:B------:R-:W-:Y:S01]  /*10370*/  FSEL R206, R168, -INF , !P5 ;  /* 0xff800000a8ce7808 */ /* 0x000fe20006800000 */
[----:B------:R-:W-:Y:S01]  /*10380*/  VIADD R34, R30, 0x99 ;  /* 0x000000991e227836 */ /* 0x000fe20000000000 */
[----:B------:R-:W-:Y:S01]  /*10390*/  FSEL R188, R171, -INF , !P2 ;  /* 0xff800000abbc7808 */ /* 0x000fe20005000000 */
[----:B------:R-:W-:Y:S01]  /*103a0*/  FMUL.FTZ R42, R74, UR4 ;  /* 0x000000044a2a7c20 */ /* 0x000fe20008410000 */
[----:B------:R-:W-:Y:S01]  /*103b0*/  FSEL R199, R129, -INF , !P1 ;  /* 0xff80000081c77808 */ /* 0x000fe20004800000 */
[----:B------:R-:W4:Y:S01]  /*103c0*/  MUFU.TANH R123, R123 ;  /* 0x0000007b007b7308 */ /* 0x000f220000002400 */
[CC--:B------:R-:W-:Y:S01]  /*103d0*/  ISETP.GE.AND P6, PT, R29.reuse, R165.reuse, PT ;  /* 0x000000a51d00720c */ /* 0x0c0fe20003fc6270 */
[----:B------:R-:W-:Y:S01]  /*103e0*/  VIADD R74, R30, 0xb9 ;  /* 0x000000b91e4a7836 */ /* 0x000fe20000000000 */
[-C--:B------:R-:W-:Y:S01]  /*103f0*/  ISETP.GE.AND P5, PT, R29, R164.reuse, PT ;  /* 0x000000a41d00720c */ /* 0x080fe20003fa6270 */
[----:B------:R-:W-:Y:S01]  /*10400*/  FMUL.FTZ R51, R60, UR4 ;  /* 0x000000043c337c20 */ /* 0x000fe20008410000 */
[----:B------:R-:W-:Y:S01]  /*10410*/  ISETP.GE.AND P2, PT, R26, R165, PT ;  /* 0x000000a51a00720c */ /* 0x000fe20003f46270 */
[----:B------:R-:W-:Y:S01]  /*10420*/  FMUL.FTZ R49, R76, UR4 ;  /* 0x000000044c317c20 */ /* 0x000fe20008410000 */
[----:B------:R-:W-:Y:S01]  /*10430*/  ISETP.GE.AND P1, PT, R26, R164, PT ;  /* 0x000000a41a00720c */ /* 0x000fe20003f26270 */
[----:B------:R-:W5:Y:S01]  /*10440*/  MUFU.TANH R117, R117 ;  /* 0x0000007500757308 */ /* 0x000f620000002400 */
[----:B------:R-:W-:Y:S01]  /*10450*/  I2FP.F32.S32 R29, R29 ;  /* 0x0000001d001d7245 */ /* 0x000fe20000201400 */
[----:B------:R-:W-:Y:S01]  /*10460*/  VIADD R76, R30, 0xd1 ;  /* 0x000000d11e4c7836 */ /* 0x000fe20000000000 */
[----:B------:R-:W-:Y:S01]  /*10470*/  I2FP.F32.S32 R26, R26 ;  /* 0x0000001a001a7245 */ /* 0x000fe20000201400 */
[----:B------:R-:W-:Y:S01]  /*10480*/  FMUL.FTZ R59, R59, UR4 ;  /* 0x000000043b3b7c20 */ /* 0x000fe20008410000 */
[----:B------:R-:W-:Y:S01]  /*10490*/  FSEL R211, R50, -INF , !P4 ;  /* 0xff80000032d37808 */ /* 0x000fe20006000000 */
[C---:B-1----:R-:W-:Y:S01]  /*104a0*/  FFMA.FTZ R125, R29.reuse, UR5, R125 ;  /* 0x000000051d7d7c23 */ /* 0x042fe2000801007d */
[----:B---3--:R-:W-:Y:S01]  /*104b0*/  FFMA.FTZ R127, R29, UR5, R127 ;  /* 0x000000051d7f7c23 */ /* 0x008fe2000801007f */
[----:B------:R-:W1:Y:S01]  /*104c0*/  MUFU.TANH R113, R113 ;  /* 0x0000007100717308 */ /* 0x000e620000002400 */
[----:B--2---:R-:W-:Y:S01]  /*104d0*/  FFMA.FTZ R121, R26, UR5, R121 ;  /* 0x000000051a797c23 */ /* 0x004fe20008010079 */
[-C--:B------:R-:W-:Y:S01]  /*104e0*/  ISETP.GE.AND P4, PT, R25, R164.reuse, PT ;  /* 0x000000a41900720c */ /* 0x080fe20003f86270 */
[----:B------:R-:W-:Y:S01]  /*104f0*/  VIADD R29, R30, 0x89 ;  /* 0x000000891e1d7836 */ /* 0x000fe20000000000 */
[----:B------:R-:W-:Y:S01]  /*10500*/  FSEL R197, R125, -INF , !P6 ;  /* 0xff8000007dc57808 */ /* 0x000fe20007000000 */
[----:B----4-:R-:W-:Y:S01]  /*10510*/  FFMA.FTZ R123, R26, UR5, R123 ;  /* 0x000000051a7b7c23 */ /* 0x010fe2000801007b */
[----:B------:R-:W-:Y:S01]  /*10520*/  FSEL R191, R131, -INF , !P4 ;  /* 0xff80000083bf7808 */ /* 0x000fe20006000000 */
[----:B------:R-:W-:Y:S01]  /*10530*/  FMUL.FTZ R26, R69, UR4 ;  /* 0x00000004451a7c20 */ /* 0x000fe20008410000 */
[----:B------:R-:W2:Y:S01]  /*10540*/  MUFU.TANH R115, R115 ;  /* 0x0000007300737308 */ /* 0x000ea20000002400 */
[----:B------:R-:W-:Y:S01]  /*10550*/  FSEL R184, R127, -INF , !P5 ;  /* 0xff8000007fb87808 */ /* 0x000fe20006800000 */
[----:B------:R-:W-:Y:S01]  /*10560*/  FMUL.FTZ R25, R79, UR4 ;  /* 0x000000044f197c20 */ /* 0x000fe20008410000 */
[----:B------:R-:W-:Y:S01]  /*10570*/  FSEL R183, R121, -INF , !P2 ;  /* 0xff80000079b77808 */ /* 0x000fe20005000000 */
[----:B------:R-:W-:Y:S01]  /*10580*/  FMUL.FTZ R79, R70, UR4 ;  /* 0x00000004464f7c20 */ /* 0x000fe20008410000 */
[CC--:B------:R-:W-:Y:S01]  /*10590*/  ISETP.GE.AND P4, PT, R27.reuse, R165.reuse, PT ;  /* 0x000000a51b00720c */ /* 0x0c0fe20003f86270 */
[----:B------:R-:W-:Y:S01]  /*105a0*/  FMUL.FTZ R50, R62, UR4 ;  /* 0x000000043e327c20 */ /* 0x000fe20008410000 */
[-C--:B------:R-:W-:Y:S01]  /*105b0*/  ISETP.GE.AND P6, PT, R27, R164.reuse, PT ;  /* 0x000000a41b00720c */ /* 0x080fe20003fc6270 */
[----:B------:R-:W3:Y:S01]  /*105c0*/  MUFU.TANH R119, R119 ;  /* 0x0000007700777308 */ /* 0x000ee20000002400 */
[C---:B------:R-:W-:Y:S01]  /*105d0*/  ISETP.GE.AND P5, PT, R29.reuse, R165, PT ;  /* 0x000000a51d00720c */ /* 0x040fe20003fa6270 */
[----:B------:R-:W-:Y:S01]  /*105e0*/  VIADD R84, R30, 0xe1 ;  /* 0x000000e11e547836 */ /* 0x000fe20000000000 */
[-C--:B------:R-:W-:Y:S01]  /*105f0*/  ISETP.GE.AND P2, PT, R29, R164.reuse, PT ;  /* 0x000000a41d00720c */ /* 0x080fe20003f46270 */
[----:B------:R-:W-:Y:S01]  /*10600*/  FMUL.FTZ R5, R6, UR4 ;  /* 0x0000000406057c20 */ /* 0x000fe20008410000 */
[----:B------:R-:W-:Y:S01]  /*10610*/  I2FP.F32.S32 R27, R27 ;  /* 0x0000001b001b7245 */ /* 0x000fe20000201400 */
[----:B------:R-:W-:Y:S01]  /*10620*/  FMUL.FTZ R6, R176, UR4 ;  /* 0x00000004b0067c20 */ /* 0x000fe20008410000 */
[----:B------:R-:W-:Y:S01]  /*10630*/  I2FP.F32.S32 R29, R29 ;  /* 0x0000001d001d7245 */ /* 0x000fe20000201400 */
[----:B------:R-:W4:Y:S01]  /*10640*/  MUFU.TANH R109, R109 ;  /* 0x0000006d006d7308 */ /* 0x000f220000002400 */
[----:B------:R-:W-:Y:S01]  /*10650*/  FSEL R181, R123, -INF , !P1 ;  /* 0xff8000007bb57808 */ /* 0x000fe20004800000 */
[----:B-----5:R-:W-:Y:S01]  /*10660*/  FFMA.FTZ R117, R27, UR5, R117 ;  /* 0x000000051b757c23 */ /* 0x020fe20008010075 */
[----:B------:R-:W-:Y:S01]  /*10670*/  FMUL.FTZ R14, R178, UR4 ;  /* 0x00000004b20e7c20 */ /* 0x000fe20008410000 */
[C---:B-1----:R-:W-:Y:S01]  /*10680*/  FFMA.FTZ R113, R29.reuse, UR5, R113 ;  /* 0x000000051d717c23 */ /* 0x042fe20008010071 */
[----:B--2---:R-:W-:Y:S01]  /*10690*/  FFMA.FTZ R115, R29, UR5, R115 ;  /* 0x000000051d737c23 */ /* 0x004fe20008010073 */
[C---:B------:R-:W-:Y:S01]  /*106a0*/  VIADD R29, R30.reuse, 0x91 ;  /* 0x000000911e1d7836 */ /* 0x040fe20000000000 */
[----:B------:R-:W-:Y:S01]  /*106b0*/  FSEL R193, R117, -INF , !P4 ;  /* 0xff80000075c17808 */ /* 0x000fe20006000000 */
[----:B------:R-:W1:Y:S01]  /*106c0*/  MUFU.TANH R111, R111 ;  /* 0x0000006f006f7308 */ /* 0x000e620000002400 */
[----:B---3--:R-:W-:Y:S01]  /*106d0*/  FFMA.FTZ R119, R27, UR5, R119 ;  /* 0x000000051b777c23 */ /* 0x008fe20008010077 */
[----:B------:R-:W-:Y:S01]  /*106e0*/  FSEL R190, R113, -INF , !P5 ;  /* 0xff80000071be7808 */ /* 0x000fe20006800000 */
[----:B------:R-:W-:Y:S01]  /*106f0*/  FMUL.FTZ R27, R71, UR4 ;  /* 0x00000004471b7c20 */ /* 0x000fe20008410000 */
[C---:B------:R-:W-:Y:S01]  /*10700*/  ISETP.GE.AND P1, PT, R29.reuse, R165, PT ;  /* 0x000000a51d00720c */ /* 0x040fe20003f26270 */
[----:B------:R-:W-:Y:S01]  /*10710*/  VIADD R71, R30, 0xa9 ;  /* 0x000000a91e477836 */ /* 0x000fe20000000000 */
[-C--:B------:R-:W-:Y:S01]  /*10720*/  ISETP.GE.AND P4, PT, R29, R164.reuse, PT ;  /* 0x000000a41d00720c */ /* 0x080fe20003f86270 */
[----:B------:R-:W-:Y:S01]  /*10730*/  FMUL.FTZ R78, R78, UR4 ;  /* 0x000000044e4e7c20 */ /* 0x000fe20008410000 */
[----:B------:R-:W2:Y:S01]  /*10740*/  MUFU.TANH R105, R105 ;  /* 0x0000006900697308 */ /* 0x000ea20000002400 */
[----:B------:R-:W-:Y:S01]  /*10750*/  I2FP.F32.S32 R29, R29 ;  /* 0x0000001d001d7245 */ /* 0x000fe20000201400 */
[----:B------:R-:W-:Y:S01]  /*10760*/  FMUL.FTZ R52, R52, UR4 ;  /* 0x0000000434347c20 */ /* 0x000fe20008410000 */
[----:B------:R-:W-:Y:S01]  /*10770*/  FSEL R174, R119, -INF , !P6 ;  /* 0xff80000077ae7808 */ /* 0x000fe20007000000 */
[----:B------:R-:W-:Y:S01]  /*10780*/  FMUL.FTZ R54, R54, UR4 ;  /* 0x0000000436367c20 */ /* 0x000fe20008410000 */
[----:B------:R-:W-:Y:S01]  /*10790*/  FSEL R171, R115, -INF , !P2 ;  /* 0xff80000073ab7808 */ /* 0x000fe20005000000 */
[C---:B----4-:R-:W-:Y:S01]  /*107a0*/  FFMA.FTZ R109, R29.reuse, UR5, R109 ;  /* 0x000000051d6d7c23 */ /* 0x050fe2000801006d */
[C---:B------:R-:W-:Y:S01]  /*107b0*/  ISETP.GE.AND P6, PT, R34.reuse, R165, PT ;  /* 0x000000a52200720c */ /* 0x040fe20003fc6270 */
[----:B------:R-:W3:Y:S01]  /*107c0*/  MUFU.TANH R107, R107 ;  /* 0x0000006b006b7308 */ /* 0x000ee20000002400 */
[----:B------:R-:W-:Y:S01]  /*107d0*/  ISETP.GE.AND P5, PT, R34, R164, PT ;  /* 0x000000a42200720c */ /* 0x000fe20003fa6270 */
[----:B-1----:R-:W-:Y:S01]  /*107e0*/  FFMA.FTZ R111, R29, UR5, R111 ;  /* 0x000000051d6f7c23 */ /* 0x002fe2000801006f */
[----:B------:R-:W-:-:S02]  /*107f0*/  FSEL R177, R109, -INF , !P1 ;  /* 0xff8000006db17808 */ /* 0x000fc40004800000 */
[C---:B------:R-:W-:Y:S02]  /*10800*/  ISETP.GE.AND P2, PT, R35.reuse, R165, PT ;  /* 0x000000a52300720c */ /* 0x040fe40003f46270 */
[----:B------:R-:W-:Y:S01]  /*10810*/  ISETP.GE.AND P1, PT, R35, R164, PT ;  /* 0x000000a42300720c */ /* 0x000fe20003f26270 */
[----:B------:R-:W1:Y:S01]  /*10820*/  MUFU.TANH R101, R101 ;  /* 0x0000006500657308 */ /* 0x000e620000002400 */
[----:B------:R-:W-:Y:S02]  /*10830*/  I2FP.F32.S32 R34, R34 ;  /* 0x0000002200227245 */ /* 0x000fe40000201400 */
[----:B------:R-:W-:Y:S02]  /*10840*/  I2FP.F32.S32 R35, R35 ;  /* 0x0000002300237245 */ /* 0x000fe40000201400 */
[----:B------:R-:W-:Y:S01]  /*10850*/  FSEL R131, R111, -INF , !P4 ;  /* 0xff8000006f837808 */ /* 0x000fe20006000000 */
[C---:B--2---:R-:W-:Y:S01]  /*10860*/  FFMA.FTZ R105, R34.reuse, UR5, R105 ;  /* 0x0000000522697c23 */ /* 0x044fe20008010069 */
[----:B------:R-:W-:Y:S01]  /*10870*/  ISETP.GE.AND P4, PT, R71, R165, PT ;  /* 0x000000a54700720c */ /* 0x000fe20003f86270 */
[----:B------:R-:W2:Y:S01]  /*10880*/  MUFU.TANH R103, R103 ;  /* 0x0000006700677308 */ /* 0x000ea20000002400 */
[----:B---3--:R-:W-:Y:S01]  /*10890*/  FFMA.FTZ R69, R34, UR5, R107 ;  /* 0x0000000522457c23 */ /* 0x008fe2000801006b */
[----:B------:R-:W-:Y:S01]  /*108a0*/  FMUL.FTZ R34, R61, UR4 ;  /* 0x000000043d227c20 */ /* 0x000fe20008410000 */
[----:B------:R-:W-:-:S02]  /*108b0*/  FSEL R172, R105, -INF , !P6 ;  /* 0xff80000069ac7808 */ /* 0x000fc40007000000 */
[-C--:B------:R-:W-:Y:S02]  /*108c0*/  ISETP.GE.AND P6, PT, R71, R164.reuse, PT ;  /* 0x000000a44700720c */ /* 0x080fe40003fc6270 */
[----:B------:R-:W-:Y:S01]  /*108d0*/  FSEL R69, R69, -INF , !P5 ;  /* 0xff80000045457808 */ /* 0x000fe20006800000 */
[----:B------:R-:W3:Y:S01]  /*108e0*/  MUFU.TANH R97, R97 ;  /* 0x0000006100617308 */ /* 0x000ee20000002400 */
[----:B-1----:R-:W-:Y:S01]  /*108f0*/  FFMA.FTZ R101, R35, UR5, R101 ;  /* 0x0000000523657c23 */ /* 0x002fe20008010065 */
[C---:B------:R-:W-:Y:S02]  /*10900*/  ISETP.GE.AND P5, PT, R72.reuse, R165, PT ;  /* 0x000000a54800720c */ /* 0x040fe40003fa6270 */
[----:B------:R-:W-:Y:S02]  /*10910*/  I2FP.F32.S32 R71, R71 ;  /* 0x0000004700477245 */ /* 0x000fe40000201400 */
[----:B------:R-:W-:Y:S02]  /*10920*/  FSEL R169, R101, -INF , !P2 ;  /* 0xff80000065a97808 */ /* 0x000fe40005000000 */
[----:B------:R-:W1:Y:S01]  /*10930*/  MUFU.TANH R99, R99 ;  /* 0x0000006300637308 */ /* 0x000e620000002400 */
[----:B------:R-:W-:Y:S01]  /*10940*/  ISETP.GE.AND P2, PT, R72, R164, PT ;  /* 0x000000a44800720c */ /* 0x000fe20003f46270 */
[----:B--2---:R-:W-:Y:S01]  /*10950*/  FFMA.FTZ R68, R35, UR5, R103 ;  /* 0x0000000523447c23 */ /* 0x004fe20008010067 */
[----:B------:R-:W-:Y:S01]  /*10960*/  I2FP.F32.S32 R72, R72 ;  /* 0x0000004800487245 */ /* 0x000fe20000201400 */
[----:B------:R-:W-:-:S03]  /*10970*/  FMUL.FTZ R35, R63, UR4 ;  /* 0x000000043f237c20 */ /* 0x000fc60008410000 */
[----:B------:R-:W-:Y:S01]  /*10980*/  FSEL R68, R68, -INF , !P1 ;  /* 0xff80000044447808 */ /* 0x000fe20004800000 */
[----:B------:R-:W2:Y:S01]  /*10990*/  MUFU.TANH R93, R93 ;  /* 0x0000005d005d7308 */ /* 0x000ea20000002400 */
[----:B---3--:R-:W-:Y:S01]  /*109a0*/  FFMA.FTZ R70, R71, UR5, R97 ;  /* 0x0000000547467c23 */ /* 0x008fe20008010061 */
[----:B------:R-:W-:-:S04]  /*109b0*/  ISETP.GE.AND P1, PT, R74, R165, PT ;  /* 0x000000a54a00720c */ /* 0x000fc80003f26270 */
[----:B------:R-:W-:Y:S02]  /*109c0*/  FSEL R70, R70, -INF , !P4 ;  /* 0xff80000046467808 */ /* 0x000fe40006000000 */
[----:B------:R-:W3:Y:S01]  /*109d0*/  MUFU.TANH R95, R95 ;  /* 0x0000005f005f7308 */ /* 0x000ee20000002400 */
[----:B-1----:R-:W-:Y:S01]  /*109e0*/  FFMA.FTZ R62, R71, UR5, R99 ;  /* 0x00000005473e7c23 */ /* 0x002fe20008010063 */
[----:B------:R-:W-:Y:S02]  /*109f0*/  ISETP.GE.AND P4, PT, R74, R164, PT ;  /* 0x000000a44a00720c */ /* 0x000fe40003f86270 */
[----:B------:R-:W-:Y:S02]  /*10a00*/  I2FP.F32.S32 R74, R74 ;  /* 0x0000004a004a7245 */ /* 0x000fe40000201400 */
[----:B------:R-:W-:Y:S02]  /*10a10*/  FSEL R62, R62, -INF , !P6 ;  /* 0xff8000003e3e7808 */ /* 0x000fe40007000000 */
[----:B------:R-:W1:Y:S01]  /*10a20*/  MUFU.TANH R89, R89 ;  /* 0x0000005900597308 */ /* 0x000e620000002400 */
[----:B--2---:R-:W-:-:S07]  /*10a30*/  FFMA.FTZ R93, R72, UR5, R93 ;  /* 0x00000005485d7c23 */ /* 0x004fce000801005d */
[----:B------:R-:W2:Y:S01]  /*10a40*/  MUFU.TANH R91, R91 ;  /* 0x0000005b005b7308 */ /* 0x000ea20000002400 */
[----:B---3--:R-:W-:Y:S01]  /*10a50*/  FFMA.FTZ R61, R72, UR5, R95 ;  /* 0x00000005483d7c23 */ /* 0x008fe2000801005f */
[----:B------:R-:W-:Y:S01]  /*10a60*/  FSEL R72, R93, -INF , !P5 ;  /* 0xff8000005d487808 */ /* 0x000fe20006800000 */
[----:B------:R-:W-:Y:S01]  /*10a70*/  FMUL.FTZ R93, R58, UR4 ;  /* 0x000000043a5d7c20 */ /* 0x000fe20008410000 */
[----:B------:R-:W-:Y:S02]  /*10a80*/  FMUL.FTZ R95, R56, UR4 ;  /* 0x00000004385f7c20 */ /* 0x000fe40008410000 */
[----:B------:R-:W-:Y:S02]  /*10a90*/  FSEL R61, R61, -INF , !P2 ;  /* 0xff8000003d3d7808 */ /* 0x000fe40005000000 */
[----:B------:R-:W3:Y:S01]  /*10aa0*/  MUFU.TANH R85, R85 ;  /* 0x0000005500557308 */ /* 0x000ee20000002400 */
[----:B-1----:R-:W-:-:S05]  /*10ab0*/  FFMA.FTZ R71, R74, UR5, R89 ;  /* 0x000000054a477c23 */ /* 0x002fca0008010059 */
[----:B------:R-:W-:Y:S02]  /*10ac0*/  FSEL R71, R71, -INF , !P1 ;  /* 0xff80000047477808 */ /* 0x000fe40004800000 */
[----:B------:R-:W-:Y:S01]  /*10ad0*/  MUFU.TANH R29, R25 ;  /* 0x00000019001d7308 */ /* 0x000fe20000002400 */
[----:B--2---:R-:W-:Y:S01]  /*10ae0*/  FFMA.FTZ R60, R74, UR5, R91 ;  /* 0x000000054a3c7c23 */ /* 0x004fe2000801005b */
[----:B------:R-:W-:-:S04]  /*10af0*/  VIADD R74, R30, 0xc9 ;  /* 0x000000c91e4a7836 */ /* 0x000fc80000000000 */
[----:B------:R-:W-:Y:S02]  /*10b00*/  FSEL R60, R60, -INF , !P4 ;  /* 0xff8000003c3c7808 */ /* 0x000fe40006000000 */
[----:B------:R1:W-:Y:S01]  /*10b10*/  MUFU.TANH R25, R73 ;  /* 0x0000004900197308 */ /* 0x0003e20000002400 */
[CC--:B------:R-:W-:Y:S02]  /*10b20*/  ISETP.GE.AND P2, PT, R74.reuse, R165.reuse, PT ;  /* 0x000000a54a00720c */ /* 0x0c0fe40003f46270 */
[----:B------:R-:W-:Y:S02]  /*10b30*/  ISETP.GE.AND P1, PT, R74, R164, PT ;  /* 0x000000a44a00720c */ /* 0x000fe40003f26270 */
[----:B------:R-:W-:Y:S02]  /*10b40*/  ISETP.GE.AND P4, PT, R76, R165, PT ;  /* 0x000000a54c00720c */ /* 0x000fe40003f86270 */
[----:B------:R-:W-:Y:S01]  /*10b50*/  I2FP.F32.S32 R74, R74 ;  /* 0x0000004a004a7245 */ /* 0x000fe20000201400 */
[----:B------:R-:W2:Y:S08]  /*10b60*/  MUFU.TANH R87, R87 ;  /* 0x0000005700577308 */ /* 0x000eb00000002400 */
[----:B------:R-:W4:Y:S01]  /*10b70*/  MUFU.TANH R17, R17 ;  /* 0x0000001100117308 */ /* 0x000f220000002400 */
[----:B-1----:R-:W-:-:S05]  /*10b80*/  VIADD R73, R30, 0xc1 ;  /* 0x000000c11e497836 */ /* 0x002fca0000000000 */
[C---:B------:R-:W-:Y:S02]  /*10b90*/  ISETP.GE.AND P6, PT, R73.reuse, R165, PT ;  /* 0x000000a54900720c */ /* 0x040fe40003fc6270 */
[----:B------:R-:W-:Y:S01]  /*10ba0*/  ISETP.GE.AND P5, PT, R73, R164, PT ;  /* 0x000000a44900720c */ /* 0x000fe20003fa6270 */
[----:B------:R-:W1:Y:S01]  /*10bb0*/  MUFU.TANH R77, R77 ;  /* 0x0000004d004d7308 */ /* 0x000e620000002400 */
[----:B------:R-:W-:-:S05]  /*10bc0*/  I2FP.F32.S32 R73, R73 ;  /* 0x0000004900497245 */ /* 0x000fca0000201400 */
[C---:B---3--:R-:W-:Y:S01]  /*10bd0*/  FFMA.FTZ R63, R73.reuse, UR5, R85 ;  /* 0x00000005493f7c23 */ /* 0x048fe20008010055 */
[----:B--2---:R-:W-:Y:S01]  /*10be0*/  FFMA.FTZ R58, R73, UR5, R87 ;  /* 0x00000005493a7c23 */ /* 0x004fe20008010057 */
[----:B------:R-:W2:Y:S01]  /*10bf0*/  MUFU.TANH R83, R83 ;  /* 0x0000005300537308 */ /* 0x000ea20000002400 */
[----:B----4-:R-:W-:Y:S02]  /*10c00*/  FFMA.FTZ R17, R74, UR5, R17 ;  /* 0x000000054a117c23 */ /* 0x010fe40008010011 */
[----:B------:R-:W-:Y:S02]  /*10c10*/  FSEL R63, R63, -INF , !P6 ;  /* 0xff8000003f3f7808 */ /* 0x000fe40007000000 */
[----:B------:R-:W-:Y:S02]  /*10c20*/  ISETP.GE.AND P6, PT, R76, R164, PT ;  /* 0x000000a44c00720c */ /* 0x000fe40003fc6270 */
[----:B------:R-:W-:Y:S01]  /*10c30*/  I2FP.F32.S32 R76, R76 ;  /* 0x0000004c004c7245 */ /* 0x000fe20000201400 */
[----:B------:R-:W3:Y:S01]  /*10c40*/  MUFU.TANH R75, R75 ;  /* 0x0000004b004b7308 */ /* 0x000ee20000002400 */
[----:B------:R-:W-:-:S03]  /*10c50*/  FSEL R58, R58, -INF , !P5 ;  /* 0xff8000003a3a7808 */ /* 0x000fc60006800000 */
[C---:B-1----:R-:W-:Y:S01]  /*10c60*/  FFMA.FTZ R73, R76.reuse, UR5, R77 ;  /* 0x000000054c497c23 */ /* 0x042fe2000801004d */
[----:B------:R-:W-:Y:S01]  /*10c70*/  FFMA.FTZ R56, R76, UR5, R29 ;  /* 0x000000054c387c23 */ /* 0x000fe2000801001d */
[----:B------:R-:W-:Y:S02]  /*10c80*/  VIADD R76, R30, 0xd9 ;  /* 0x000000d91e4c7836 */ /* 0x000fe40000000000 */
[----:B------:R-:W1:Y:S01]  /*10c90*/  MUFU.TANH R26, R26 ;  /* 0x0000001a001a7308 */ /* 0x000e620000002400 */
[----:B--2---:R-:W-:Y:S01]  /*10ca0*/  FFMA.FTZ R83, R74, UR5, R83 ;  /* 0x000000054a537c23 */ /* 0x004fe20008010053 */
[----:B------:R-:W-:Y:S02]  /*10cb0*/  FSEL R74, R17, -INF , !P2 ;  /* 0xff800000114a7808 */ /* 0x000fe40005000000 */
[C---:B------:R-:W-:Y:S02]  /*10cc0*/  ISETP.GE.AND P5, PT, R76.reuse, R165, PT ;  /* 0x000000a54c00720c */ /* 0x040fe40003fa6270 */
[----:B------:R-:W-:-:S02]  /*10cd0*/  ISETP.GE.AND P2, PT, R76, R164, PT ;  /* 0x000000a44c00720c */ /* 0x000fc40003f46270 */
[----:B------:R-:W2:Y:S01]  /*10ce0*/  MUFU.TANH R27, R27 ;  /* 0x0000001b001b7308 */ /* 0x000ea20000002400 */
[----:B------:R-:W-:Y:S02]  /*10cf0*/  I2FP.F32.S32 R76, R76 ;  /* 0x0000004c004c7245 */ /* 0x000fe40000201400 */
[----:B------:R-:W-:Y:S02]  /*10d00*/  FSEL R73, R73, -INF , !P4 ;  /* 0xff80000049497808 */ /* 0x000fe40006000000 */
[----:B------:R-:W-:Y:S01]  /*10d10*/  FSEL R56, R56, -INF , !P6 ;  /* 0xff80000038387808 */ /* 0x000fe20007000000 */
[----:B------:R-:W-:Y:S01]  /*10d20*/  FFMA.FTZ R25, R76, UR5, R25 ;  /* 0x000000054c197c23 */ /* 0x000fe20008010019 */
[----:B------:R-:W-:Y:S01]  /*10d30*/  ISETP.GE.AND P4, PT, R84, R164, PT ;  /* 0x000000a45400720c */ /* 0x000fe20003f86270 */
[----:B------:R-:W4:Y:S08]  /*10d40*/  MUFU.TANH R34, R34 ;  /* 0x0000002200227308 */ /* 0x000f300000002400 */
[----:B------:R5:W4:Y:S08]  /*10d50*/  MUFU.TANH R77, R35 ;  /* 0x00000023004d7308 */ /* 0x000b300000002400 */
[----:B------:R3:W4:Y:S08]  /*10d60*/  MUFU.TANH R29, R57 ;  /* 0x00000039001d7308 */ /* 0x0007300000002400 */
[----:B------:R1:W4:Y:S01]  /*10d70*/  MUFU.TANH R17, R59 ;  /* 0x0000003b00117308 */ /* 0x0003220000002400 */
[----:B-----5:R-:W-:-:S05]  /*10d80*/  VIADD R35, R30, 0xe9 ;  /* 0x000000e91e237836 */ /* 0x020fca0000000000 */
[-C--:B------:R-:W-:Y:S02]  /*10d90*/  ISETP.GE.AND P6, PT, R35, R165.reuse, PT ;  /* 0x000000a52300720c */ /* 0x080fe40003fc6270 */
[----:B------:R-:W-:Y:S01]  /*10da0*/  MUFU.TANH R4, R4 ;  /* 0x0000000400047308 */ /* 0x000fe20000002400 */
[----:B---3--:R-:W-:Y:S01]  /*10db0*/  FSEL R57, R83, -INF , !P1 ;  /* 0xff80000053397808 */ /* 0x008fe20004800000 */
[----:B------:R-:W-:Y:S01]  /*10dc0*/  IMAD.U32 R83, RZ, RZ, UR9 ;  /* 0x00000009ff537e24 */ /* 0x000fe2000f8e00ff */
[----:B------:R-:W-:Y:S02]  /*10dd0*/  ISETP.GE.AND P1, PT, R84, R165, PT ;  /* 0x000000a55400720c */ /* 0x000fe40003f26270 */
[----:B------:R-:W-:Y:S02]  /*10de0*/  I2FP.F32.S32 R84, R84 ;  /* 0x0000005400547245 */ /* 0x000fe40000201400 */
[----:B------:R-:W-:Y:S01]  /*10df0*/  LOP3.LUT R83, R83, 0x18, R243, 0xfe, !PT ;  /* 0x0000001853537812 */ /* 0x000fe200078efef3 */
[----:B------:R-:W-:Y:S01]  /*10e00*/  MUFU.TANH R6, R6 ;  /* 0x0000000600067308 */ /* 0x000fe20000002400 */
[----:B-1----:R-:W-:Y:S01]  /*10e10*/  FSEL R59, R25, -INF , !P5 ;  /* 0xff800000193b7808 */ /* 0x002fe20006800000 */
[----:B------:R-:W-:Y:S01]  /*10e20*/  FMUL.FTZ R25, R53, UR4 ;  /* 0x0000000435197c20 */ /* 0x000fe20008410000 */
[----:B------:R-:W-:Y:S01]  /*10e30*/  ISETP.GE.AND P5, PT, R35, R164, PT ;  /* 0x000000a42300720c */ /* 0x000fe20003fa6270 */
[----:B------:R-:W-:Y:S01]  /*10e40*/  FFMA.FTZ R53, R76, UR5, R75 ;  /* 0x000000054c357c23 */ /* 0x000fe2000801004b */
[----:B------:R-:W-:Y:S01]  /*10e50*/  I2FP.F32.S32 R35, R35 ;  /* 0x0000002300237245 */ /* 0x000fe20000201400 */
[C---:B------:R-:W-:Y:S01]  /*10e60*/  FFMA.FTZ R87, R84.reuse, UR5, R26 ;  /* 0x0000000554577c23 */ /* 0x040fe2000801001a */
[----:B--2---:R-:W-:Y:S01]  /*10e70*/  FFMA.FTZ R76, R84, UR5, R27 ;  /* 0x00000005544c7c23 */ /* 0x004fe2000801001b */
[----:B------:R-:W-:Y:S01]  /*10e80*/  FMUL.FTZ R27, R55, UR4 ;  /* 0x00000004371b7c20 */ /* 0x000fe20008410000 */
[----:B------:R-:W1:Y:S01]  /*10e90*/  MUFU.TANH R25, R25 ;  /* 0x0000001900197308 */ /* 0x000e620000002400 */
[C---:B----4-:R-:W-:Y:S01]  /*10ea0*/  FFMA.FTZ R34, R35.reuse, UR5, R34 ;  /* 0x0000000523227c23 */ /* 0x050fe20008010022 */
[----:B------:R-:W-:Y:S01]  /*10eb0*/  FFMA.FTZ R75, R35, UR5, R77 ;  /* 0x00000005234b7c23 */ /* 0x000fe2000801004d */
[----:B------:R-:W-:Y:S01]  /*10ec0*/  VIADD R35, R30, 0xf1 ;  /* 0x000000f11e237836 */ /* 0x000fe20000000000 */
[----:B------:R-:W-:Y:S01]  /*10ed0*/  FSEL R87, R87, -INF , !P1 ;  /* 0xff80000057577808 */ /* 0x000fe20004800000 */
[----:B------:R-:W-:Y:S01]  /*10ee0*/  IMAD.U32 R26, RZ, RZ, UR9 ;  /* 0x00000009ff1a7e24 */ /* 0x000fe2000f8e00ff */
[----:B------:R-:W-:-:S02]  /*10ef0*/  FSEL R76, R76, -INF , !P4 ;  /* 0xff8000004c4c7808 */ /* 0x000fc40006000000 */
[C---:B------:R-:W-:Y:S01]  /*10f00*/  ISETP.GE.AND P1, PT, R35.reuse, R165, PT ;  /* 0x000000a52300720c */ /* 0x040fe20003f26270 */
[----:B------:R-:W2:Y:S01]  /*10f10*/  MUFU.TANH R27, R27 ;  /* 0x0000001b001b7308 */ /* 0x000ea20000002400 */
[-C--:B------:R-:W-:Y:S02]  /*10f20*/  ISETP.GE.AND P4, PT, R35, R164.reuse, PT ;  /* 0x000000a42300720c */ /* 0x080fe40003f86270 */
[----:B------:R-:W-:Y:S02]  /*10f30*/  I2FP.F32.S32 R35, R35 ;  /* 0x0000002300237245 */ /* 0x000fe40000201400 */
[----:B------:R-:W-:Y:S01]  /*10f40*/  FSEL R86, R34, -INF , !P6 ;  /* 0xff80000022567808 */ /* 0x000fe20007000000 */
[----:B------:R-:W-:Y:S01]  /*10f50*/  VIADD R34, R30, 0xf9 ;  /* 0x000000f91e227836 */ /* 0x000fe20000000000 */
[----:B------:R-:W-:Y:S01]  /*10f60*/  FSEL R75, R75, -INF , !P5 ;  /* 0xff8000004b4b7808 */ /* 0x000fe20006800000 */
[----:B------:R-:W-:Y:S01]  /*10f70*/  FFMA.FTZ R85, R35, UR5, R29 ;  /* 0x0000000523557c23 */ /* 0x000fe2000801001d */
[----:B------:R-:W-:Y:S01]  /*10f80*/  FSEL R77, R53, -INF , !P2 ;  /* 0xff800000354d7808 */ /* 0x000fe20005000000 */
[----:B------:R-:W-:Y:S01]  /*10f90*/  IMAD.U32 R53, RZ, RZ, UR9 ;  /* 0x00000009ff357e24 */ /* 0x000fe2000f8e00ff */
[C---:B------:R-:W-:Y:S01]  /*10fa0*/  ISETP.GE.AND P5, PT, R34.reuse, R165, PT ;  /* 0x000000a52200720c */ /* 0x040fe20003fa6270 */
[----:B------:R-:W-:Y:S01]  /*10fb0*/  FFMA.FTZ R17, R35, UR5, R17 ;  /* 0x0000000523117c23 */ /* 0x000fe20008010011 */
[----:B------:R-:W-:Y:S01]  /*10fc0*/  FSEL R85, R85, -INF , !P1 ;  /* 0xff80000055557808 */ /* 0x000fe20004800000 */
[----:B------:R-:W3:Y:S01]  /*10fd0*/  MUFU.TANH R5, R5 ;  /* 0x0000000500057308 */ /* 0x000ee20000002400 */
[----:B------:R-:W-:-:S02]  /*10fe0*/  ISETP.GE.AND P1, PT, R34, R164, PT ;  /* 0x000000a42200720c */ /* 0x000fc40003f26270 */
[----:B------:R-:W-:Y:S02]  /*10ff0*/  I2FP.F32.S32 R34, R34 ;  /* 0x0000002200227245 */ /* 0x000fe40000201400 */
[C---:B------:R-:W-:Y:S02]  /*11000*/  ISETP.GE.AND P2, PT, R30.reuse, R165, PT ;  /* 0x000000a51e00720c */ /* 0x040fe40003f46270 */
[----:B------:R-:W-:Y:S01]  /*11010*/  ISETP.GE.AND P6, PT, R30, R164, PT ;  /* 0x000000a41e00720c */ /* 0x000fe20003fc6270 */
[C---:B-1----:R-:W-:Y:S01]  /*11020*/  FFMA.FTZ R25, R34.reuse, UR5, R25 ;  /* 0x0000000522197c23 */ /* 0x042fe20008010019 */
[-C--:B------:R-:W-:Y:S01]  /*11030*/  I2FP.F32.S32 R29, R30.reuse ;  /* 0x0000001e001d7245 */ /* 0x080fe20000201400 */
[----:B--2---:R-:W-:Y:S01]  /*11040*/  FFMA.FTZ R27, R34, UR5, R27 ;  /* 0x00000005221b7c23 */ /* 0x004fe2000801001b */
[----:B------:R-:W-:Y:S01]  /*11050*/  I2FP.F32.S32 R30, R30 ;  /* 0x0000001e001e7245 */ /* 0x000fe20000201400 */
[----:B------:R-:W-:Y:S01]  /*11060*/  IMAD.U32 R34, RZ, RZ, UR9 ;  /* 0x00000009ff227e24 */ /* 0x000fe2000f8e00ff */
[----:B------:R-:W-:Y:S01]  /*11070*/  LOP3.LUT R26, R26, 0x8, R243, 0xfe, !PT ;  /* 0x000000081a1a7812 */ /* 0x000fe200078efef3 */
[----:B------:R-:W-:Y:S01]  /*11080*/  FFMA.FTZ R29, R29, UR5, R205 ;  /* 0x000000051d1d7c23 */ /* 0x000fe200080100cd */
[--C-:B------:R-:W-:Y:S01]  /*11090*/  LOP3.LUT R53, R53, 0x10, R243.reuse, 0xfe, !PT ;  /* 0x0000001035357812 */ /* 0x100fe200078efef3 */
[----:B------:R-:W-:Y:S01]  /*110a0*/  FFMA.FTZ R30, R30, UR5, R192 ;  /* 0x000000051e1e7c23 */ /* 0x000fe200080100c0 */
[----:B------:R-:W-:Y:S01]  /*110b0*/  FSEL R55, R17, -INF , !P4 ;  /* 0xff80000011377808 */ /* 0x000fe20006000000 */
[----:B------:R-:W-:Y:S01]  /*110c0*/  MUFU.TANH R21, R21 ;  /* 0x0000001500157308 */ /* 0x000fe20000002400 */
[----:B------:R-:W-:-:S02]  /*110d0*/  LOP3.LUT R34, R34, 0x20, R243, 0xfe, !PT ;  /* 0x0000002022227812 */ /* 0x000fc400078efef3 */
[----:B------:R-:W-:Y:S02]  /*110e0*/  FSEL R29, R29, -INF , !P2 ;  /* 0xff8000001d1d7808 */ /* 0x000fe40005000000 */
[----:B------:R-:W-:Y:S02]  /*110f0*/  FSEL R17, R30, -INF , !P6 ;  /* 0xff8000001e117808 */ /* 0x000fe40007000000 */
[----:B------:R-:W-:Y:S01]  /*11100*/  FSEL R84, R25, -INF , !P5 ;  /* 0xff80000019547808 */ /* 0x000fe20006800000 */
[----:B------:R-:W-:Y:S01]  /*11110*/  MUFU.TANH R22, R22 ;  /* 0x0000001600167308 */ /* 0x000fe20000002400 */
[CC--:B------:R-:W-:Y:S02]  /*11120*/  ISETP.GE.AND P4, PT, R26.reuse, R165.reuse, PT ;  /* 0x000000a51a00720c */ /* 0x0c0fe40003f86270 */
[----:B------:R-:W-:Y:S02]  /*11130*/  ISETP.GE.AND P2, PT, R26, R164, PT ;  /* 0x000000a41a00720c */ /* 0x000fe40003f46270 */
[----:B------:R-:W-:-:S02]  /*11140*/  ISETP.GE.AND P6, PT, R53, R165, PT ;  /* 0x000000a53500720c */ /* 0x000fc40003fc6270 */
[----:B------:R-:W-:Y:S01]  /*11150*/  ISETP.GE.AND P5, PT, R53, R164, PT ;  /* 0x000000a43500720c */ /* 0x000fe20003fa6270 */
[----:B------:R-:W1:Y:S01]  /*11160*/  MUFU.TANH R14, R14 ;  /* 0x0000000e000e7308 */ /* 0x000e620000002400 */
[----:B------:R-:W-:Y:S02]  /*11170*/  I2FP.F32.S32 R25, R53 ;  /* 0x0000003500197245 */ /* 0x000fe40000201400 */
[----:B------:R-:W-:Y:S02]  /*11180*/  I2FP.F32.S32 R26, R26 ;  /* 0x0000001a001a7245 */ /* 0x000fe40000201400 */
[----:B------:R-:W-:Y:S01]  /*11190*/  FSEL R53, R27, -INF , !P1 ;  /* 0xff8000001b357808 */ /* 0x000fe20004800000 */
[C---:B------:R-:W-:Y:S01]  /*111a0*/  FFMA.FTZ R30, R25.reuse, UR5, R44 ;  /* 0x00000005191e7c23 */ /* 0x040fe2000801002c */
[----:B------:R-:W-:Y:S01]  /*111b0*/  I2FP.F32.S32 R27, R34 ;  /* 0x00000022001b7245 */ /* 0x000fe20000201400 */
[C---:B------:R-:W-:Y:S01]  /*111c0*/  FFMA.FTZ R35, R26.reuse, UR5, R194 ;  /* 0x000000051a237c23 */ /* 0x040fe200080100c2 */
[----:B------:R-:W-:Y:S01]  /*111d0*/  I2FP.F32.S32 R44, R83 ;  /* 0x00000053002c7245 */ /* 0x000fe20000201400 */
[----:B------:R-:W-:Y:S01]  /*111e0*/  FFMA.FTZ R25, R25, UR5, R45 ;  /* 0x0000000519197c23 */ /* 0x000fe2000801002d */
[----:B------:R-:W-:Y:S01]  /*111f0*/  FFMA.FTZ R26, R26, UR5, R189 ;  /* 0x000000051a1a7c23 */ /* 0x000fe200080100bd */
[C---:B------:R-:W-:Y:S01]  /*11200*/  FFMA.FTZ R45, R27.reuse, UR5, R182 ;  /* 0x000000051b2d7c23 */ /* 0x040fe200080100b6 */
[----:B------:R-:W-:Y:S01]  /*11210*/  FFMA.FTZ R185, R27, UR5, R185 ;  /* 0x000000051bb97c23 */ /* 0x000fe200080100b9 */
[----:B------:R-:W-:-:S02]  /*11220*/  IMAD.U32 R27, RZ, RZ, UR9 ;  /* 0x00000009ff1b7e24 */ /* 0x000fc4000f8e00ff */
[----:B------:R-:W-:Y:S01]  /*11230*/  FFMA.FTZ R46, R44, UR5, R46 ;  /* 0x000000052c2e7c23 */ /* 0x000fe2000801002e */
[-C--:B------:R-:W-:Y:S01]  /*11240*/  ISETP.GE.AND P1, PT, R83, R165.reuse, PT ;  /* 0x000000a55300720c */ /* 0x080fe20003f26270 */
[----:B------:R-:W2:Y:S01]  /*11250*/  MUFU.TANH R23, R23 ;  /* 0x0000001700177308 */ /* 0x000ea20000002400 */
[----:B------:R-:W-:Y:S02]  /*11260*/  FSEL R26, R26, -INF , !P2 ;  /* 0xff8000001a1a7808 */ /* 0x000fe40005000000 */
[----:B------:R-:W-:Y:S02]  /*11270*/  FSEL R30, R30, -INF , !P6 ;  /* 0xff8000001e1e7808 */ /* 0x000fe40007000000 */
[C---:B------:R-:W-:Y:S02]  /*11280*/  ISETP.GE.AND P2, PT, R34.reuse, R165, PT ;  /* 0x000000a52200720c */ /* 0x040fe40003f46270 */
[-C--:B------:R-:W-:Y:S01]  /*11290*/  ISETP.GE.AND P6, PT, R34, R164.reuse, PT ;  /* 0x000000a42200720c */ /* 0x080fe20003fc6270 */
[----:B------:R-:W-:Y:S01]  /*112a0*/  FFMA.FTZ R34, R44, UR5, R47 ;  /* 0x000000052c227c23 */ /* 0x000fe2000801002f */
[----:B------:R-:W-:Y:S01]  /*112b0*/  LOP3.LUT R27, R27, 0x28, R243, 0xfe, !PT ;  /* 0x000000281b1b7812 */ /* 0x000fe200078efef3 */
[----:B------:R-:W-:Y:S01]  /*112c0*/  IMAD.U32 R44, RZ, RZ, UR9 ;  /* 0x00000009ff2c7e24 */ /* 0x000fe2000f8e00ff */
[----:B------:R-:W-:Y:S01]  /*112d0*/  FSEL R35, R35, -INF , !P4 ;  /* 0xff80000023237808 */ /* 0x000fe20006000000 */
[----:B------:R-:W4:Y:S01]  /*112e0*/  MUFU.TANH R170, R170 ;  /* 0x000000aa00aa7308 */ /* 0x000f220000002400 */
[----:B------:R-:W-:Y:S01]  /*112f0*/  ISETP.GE.AND P4, PT, R83, R164, PT ;  /* 0x000000a45300720c */ /* 0x000fe20003f86270 */
[----:B------:R-:W-:Y:S01]  /*11300*/  IMAD.U32 R83, RZ, RZ, UR9 ;  /* 0x00000009ff537e24 */ /* 0x000fe2000f8e00ff */
[----:B------:R-:W-:-:S02]  /*11310*/  FSEL R25, R25, -INF , !P5 ;  /* 0xff80000019197808 */ /* 0x000fc40006800000 */
[----:B------:R-:W-:Y:S02]  /*11320*/  FSEL R46, R46, -INF , !P1 ;  /* 0xff8000002e2e7808 */ /* 0x000fe40004800000 */
[C---:B------:R-:W-:Y:S01]  /*11330*/  ISETP.GE.AND P5, PT, R27.reuse, R165, PT ;  /* 0x000000a51b00720c */ /* 0x040fe20003fa6270 */
[----:B------:R-:W5:Y:S01]  /*11340*/  MUFU.TANH R128, R128 ;  /* 0x0000008000807308 */ /* 0x000f620000002400 */
        /* <DEDUP_REMOVED lines=8> */
[----:B------:R-:W5:Y:S01]  /*113d0*/  MUFU.TANH R130, R130 ;  /* 0x0000008200827308 */ /* 0x000f620000002400 */
[----:B------:R-:W-:-:S02]  /*113e0*/  I2FP.F32.S32 R215, R215 ;  /* 0x000000d700d77245 */ /* 0x000fc40000201400 */
[----:B------:R-:W-:Y:S02]  /*113f0*/  FSEL R129, R185, -INF , !P6 ;  /* 0xff800000b9817808 */ /* 0x000fe40007000000 */
[----:B------:R-:W-:Y:S01]  /*11400*/  FSEL R40, R40, -INF , !P5 ;  /* 0xff80000028287808 */ /* 0x000fe20006800000 */
[C---:B------:R-:W-:Y:S01]  /*11410*/  FFMA.FTZ R36, R215.reuse, UR5, R36 ;  /* 0x00000005d7247c23 */ /* 0x040fe20008010024 */
[----:B------:R-:W-:Y:S01]  /*11420*/  FFMA.FTZ R215, R215, UR5, R37 ;  /* 0x00000005d7d77c23 */ /* 0x000fe20008010025 */
[----:B------:R-:W-:Y:S01]  /*11430*/  IMAD.U32 R37, RZ, RZ, UR9 ;  /* 0x00000009ff257e24 */ /* 0x000fe2000f8e00ff */
[C---:B------:R-:W-:Y:S01]  /*11440*/  ISETP.GE.AND P6, PT, R212.reuse, R165, PT ;  /* 0x000000a5d400720c */ /* 0x040fe20003fc6270 */
[----:B------:R-:W5:Y:S01]  /*11450*/  MUFU.TANH R124, R124 ;  /* 0x0000007c007c7308 */ /* 0x000f620000002400 */
[----:B------:R-:W-:Y:S02]  /*11460*/  ISETP.GE.AND P5, PT, R212, R164, PT ;  /* 0x000000a4d400720c */ /* 0x000fe40003fa6270 */
[----:B------:R-:W-:-:S02]  /*11470*/  I2FP.F32.S32 R212, R212 ;  /* 0x000000d400d47245 */ /* 0x000fc40000201400 */
[----:B------:R-:W-:Y:S02]  /*11480*/  LOP3.LUT R37, R37, 0x40, R243, 0xfe, !PT ;  /* 0x0000004025257812 */ /* 0x000fe400078efef3 */
[----:B------:R-:W-:Y:S01]  /*11490*/  FSEL R252, R41, -INF , !P1 ;  /* 0xff80000029fc7808 */ /* 0x000fe20004800000 */
[----:B------:R-:W-:Y:S01]  /*114a0*/  FFMA.FTZ R27, R212, UR5, R32 ;  /* 0x00000005d41b7c23 */ /* 0x000fe20008010020 */
[----:B------:R-:W-:Y:S01]  /*114b0*/  FSEL R32, R36, -INF , !P4 ;  /* 0xff80000024207808 */ /* 0x000fe20006000000 */
[----:B------:R-:W-:Y:S01]  /*114c0*/  FFMA.FTZ R212, R212, UR5, R33 ;  /* 0x00000005d4d47c23 */ /* 0x000fe20008010021 */
[C---:B------:R-:W-:Y:S01]  /*114d0*/  ISETP.GE.AND P1, PT, R37.reuse, R165, PT ;  /* 0x000000a52500720c */ /* 0x040fe20003f26270 */
[----:B------:R-:W-:Y:S01]  /*114e0*/  IMAD.U32 R33, RZ, RZ, UR9 ;  /* 0x00000009ff217e24 */ /* 0x000fe2000f8e00ff */
[----:B------:R-:W-:Y:S01]  /*114f0*/  ISETP.GE.AND P4, PT, R37, R164, PT ;  /* 0x000000a42500720c */ /* 0x000fe20003f86270 */
[----:B------:R-:W5:Y:S01]  /*11500*/  MUFU.TANH R126, R126 ;  /* 0x0000007e007e7308 */ /* 0x000f620000002400 */
[----:B------:R-:W-:-:S02]  /*11510*/  I2FP.F32.S32 R37, R37 ;  /* 0x0000002500257245 */ /* 0x000fc40000201400 */
[----:B------:R-:W-:Y:S02]  /*11520*/  FSEL R215, R215, -INF , !P2 ;  /* 0xff800000d7d77808 */ /* 0x000fe40005000000 */
[----:B------:R-:W-:Y:S01]  /*11530*/  ISETP.GE.AND P2, PT, R203, R165, PT ;  /* 0x000000a5cb00720c */ /* 0x000fe20003f46270 */
[----:B------:R-:W-:Y:S01]  /*11540*/  FFMA.FTZ R41, R37, UR5, R28 ;  /* 0x0000000525297c23 */ /* 0x000fe2000801001c */
[----:B------:R-:W-:Y:S01]  /*11550*/  FSEL R28, R27, -INF , !P6 ;  /* 0xff8000001b1c7808 */ /* 0x000fe20007000000 */
[----:B------:R-:W-:Y:S01]  /*11560*/  FFMA.FTZ R16, R37, UR5, R16 ;  /* 0x0000000525107c23 */ /* 0x000fe20008010010 */
[----:B------:R-:W-:Y:S01]  /*11570*/  ISETP.GE.AND P6, PT, R203, R164, PT ;  /* 0x000000a4cb00720c */ /* 0x000fe20003fc6270 */
[----:B------:R-:W5:Y:S01]  /*11580*/  MUFU.TANH R120, R120 ;  /* 0x0000007800787308 */ /* 0x000f620000002400 */
[----:B------:R-:W-:Y:S02]  /*11590*/  I2FP.F32.S32 R203, R203 ;  /* 0x000000cb00cb7245 */ /* 0x000fe40000201400 */
[----:B------:R-:W-:-:S02]  /*115a0*/  LOP3.LUT R36, R44, 0x50, R243, 0xfe, !PT ;  /* 0x000000502c247812 */ /* 0x000fc400078efef3 */
[----:B------:R-:W-:Y:S01]  /*115b0*/  FSEL R212, R212, -INF , !P5 ;  /* 0xff800000d4d47808 */ /* 0x000fe20006800000 */
[----:B------:R-:W-:Y:S01]  /*115c0*/  FFMA.FTZ R4, R203, UR5, R4 ;  /* 0x00000005cb047c23 */ /* 0x000fe20008010004 */
[----:B------:R-:W-:Y:S01]  /*115d0*/  FSEL R27, R41, -INF , !P1 ;  /* 0xff800000291b7808 */ /* 0x000fe20004800000 */
[----:B---3--:R-:W-:Y:S01]  /*115e0*/  FFMA.FTZ R203, R203, UR5, R5 ;  /* 0x00000005cbcb7c23 */ /* 0x008fe20008010005 */
[C---:B------:R-:W-:Y:S01]  /*115f0*/  ISETP.GE.AND P5, PT, R36.reuse, R165, PT ;  /* 0x000000a52400720c */ /* 0x040fe20003fa6270 */
[----:B------:R-:W-:Y:S01]  /*11600*/  IMAD.U32 R5, RZ, RZ, UR9 ;  /* 0x00000009ff057e24 */ /* 0x000fe2000f8e00ff */
[----:B------:R-:W-:Y:S01]  /*11610*/  ISETP.GE.AND P1, PT, R36, R164, PT ;  /* 0x000000a42400720c */ /* 0x000fe20003f26270 */
[----:B------:R-:W3:Y:S01]  /*11620*/  MUFU.TANH R122, R122 ;  /* 0x0000007a007a7308 */ /* 0x000ee20000002400 */
[----:B------:R-:W-:Y:S02]  /*11630*/  LOP3.LUT R33, R33, 0x58, R243, 0xfe, !PT ;  /* 0x0000005821217812 */ /* 0x000fe400078efef3 */
[----:B------:R-:W-:-:S02]  /*11640*/  I2FP.F32.S32 R36, R36 ;  /* 0x0000002400247245 */ /* 0x000fc40000201400 */
[----:B------:R-:W-:Y:S01]  /*11650*/  FSEL R205, R16, -INF , !P4 ;  /* 0xff80000010cd7808 */ /* 0x000fe20006000000 */
[----:B------:R-:W-:Y:S01]  /*11660*/  IMAD.U32 R16, RZ, RZ, UR9 ;  /* 0x00000009ff107e24 */ /* 0x000fe2000f8e00ff */
[----:B------:R-:W-:Y:S01]  /*11670*/  FSEL R44, R4, -INF , !P2 ;  /* 0xff800000042c7808 */ /* 0x000fe20005000000 */
[C---:B------:R-:W-:Y:S01]  /*11680*/  FFMA.FTZ R6, R36.reuse, UR5, R6 ;  /* 0x0000000524067c23 */ /* 0x040fe20008010006 */
[C---:B------:R-:W-:Y:S01]  /*11690*/  ISETP.GE.AND P4, PT, R33.reuse, R165, PT ;  /* 0x000000a52100720c */ /* 0x040fe20003f86270 */
[----:B-1----:R-:W-:Y:S01]  /*116a0*/  FFMA.FTZ R14, R36, UR5, R14 ;  /* 0x00000005240e7c23 */ /* 0x002fe2000801000e */
[----:B------:R-:W-:Y:S01]  /*116b0*/  ISETP.GE.AND P2, PT, R33, R164, PT ;  /* 0x000000a42100720c */ /* 0x000fe20003f46270 */
[----:B------:R-:W-:Y:S01]  /*116c0*/  IMAD.U32 R4, RZ, RZ, UR9 ;  /* 0x00000009ff047e24 */ /* 0x000fe2000f8e00ff */
[----:B------:R-:W-:Y:S01]  /*116d0*/  I2FP.F32.S32 R33, R33 ;  /* 0x0000002100217245 */ /* 0x000fe20000201400 */
[----:B------:R-:W1:Y:S01]  /*116e0*/  MUFU.TANH R116, R116 ;  /* 0x0000007400747308 */ /* 0x000e620000002400 */
[----:B------:R-:W-:-:S02]  /*116f0*/  LOP3.LUT R16, R16, 0x60, R243, 0xfe, !PT ;  /* 0x0000006010107812 */ /* 0x000fc400078efef3 */
[----:B------:R-:W-:Y:S01]  /*11700*/  LOP3.LUT R5, R5, 0x68, R243, 0xfe, !PT ;  /* 0x0000006805057812 */ /* 0x000fe200078efef3 */
[C---:B------:R-:W-:Y:S01]  /*11710*/  FFMA.FTZ R21, R33.reuse, UR5, R21 ;  /* 0x0000000521157c23 */ /* 0x040fe20008010015 */
[----:B------:R-:W-:Y:S01]  /*11720*/  FFMA.FTZ R22, R33, UR5, R22 ;  /* 0x0000000521167c23 */ /* 0x000fe20008010016 */
[----:B------:R-:W-:Y:S02]  /*11730*/  FSEL R33, R6, -INF , !P5 ;  /* 0xff80000006217808 */ /* 0x000fe40006800000 */
[----:B------:R-:W-:Y:S01]  /*11740*/  I2FP.F32.S32 R6, R16 ;  /* 0x0000001000067245 */ /* 0x000fe20000201400 */
[----:B------:R-:W1:Y:S01]  /*11750*/  MUFU.TANH R118, R118 ;  /* 0x0000007600767308 */ /* 0x000e620000002400 */
[----:B------:R-:W-:Y:S01]  /*11760*/  FSEL R203, R203, -INF , !P6 ;  /* 0xff800000cbcb7808 */ /* 0x000fe20007000000 */
[----:B------:R1:W-:Y:S01]  /*11770*/  STL [R1], R33 ;  /* 0x0000002101007387 */ /* 0x0003e20000100800 */
[-C--:B------:R-:W-:Y:S01]  /*11780*/  ISETP.GE.AND P6, PT, R16, R165.reuse, PT ;  /* 0x000000a51000720c */ /* 0x080fe20003fc6270 */
[----:B--2---:R-:W-:Y:S01]  /*11790*/  FFMA.FTZ R23, R6, UR5, R23 ;  /* 0x0000000506177c23 */ /* 0x004fe20008010017 */
[----:B------:R-:W-:Y:S01]  /*117a0*/  FSEL R198, R14, -INF , !P1 ;  /* 0xff8000000ec67808 */ /* 0x000fe20004800000 */
[----:B----4-:R-:W-:Y:S01]  /*117b0*/  FFMA.FTZ R170, R6, UR5, R170 ;  /* 0x0000000506aa7c23 */ /* 0x010fe200080100aa */
[----:B------:R-:W-:Y:S01]  /*117c0*/  FSEL R247, R21, -INF , !P4 ;  /* 0xff80000015f77808 */ /* 0x000fe20006000000 */
[----:B------:R-:W-:Y:S01]  /*117d0*/  IMAD.U32 R6, RZ, RZ, UR9 ;  /* 0x00000009ff067e24 */ /* 0x000fe2000f8e00ff */
[----:B------:R-:W-:Y:S01]  /*117e0*/  LOP3.LUT R4, R4, 0x70, R243, 0xfe, !PT ;  /* 0x0000007004047812 */ /* 0x000fe200078efef3 */
[----:B------:R-:W2:Y:S01]  /*117f0*/  MUFU.TANH R112, R112 ;  /* 0x0000007000707308 */ /* 0x000ea20000002400 */
[C---:B------:R-:W-:Y:S01]  /*11800*/  ISETP.GE.AND P1, PT, R5.reuse, R165, PT ;  /* 0x000000a50500720c */ /* 0x040fe20003f26270 */
[----:B------:R-:W-:Y:S01]  /*11810*/  IMAD.U32 R14, RZ, RZ, UR9 ;  /* 0x00000009ff0e7e24 */ /* 0x000fe2000f8e00ff */
[----:B------:R-:W-:Y:S01]  /*11820*/  ISETP.GE.AND P4, PT, R5, R164, PT ;  /* 0x000000a40500720c */ /* 0x000fe20003f86270 */
[----:B------:R-:W-:Y:S01]  /*11830*/  IMAD.U32 R21, RZ, RZ, UR9 ;  /* 0x00000009ff157e24 */ /* 0x000fe2000f8e00ff */
[----:B------:R-:W-:-:S02]  /*11840*/  I2FP.F32.S32 R5, R5 ;  /* 0x0000000500057245 */ /* 0x000fc40000201400 */
[----:B------:R-:W-:Y:S01]  /*11850*/  FSEL R196, R22, -INF , !P2 ;  /* 0xff80000016c47808 */ /* 0x000fe20005000000 */
[----:B------:R-:W4:Y:S01]  /*11860*/  MUFU.TANH R114, R114 ;  /* 0x0000007200727308 */ /* 0x000f220000002400 */
[----:B------:R-:W-:Y:S01]  /*11870*/  FSEL R210, R23, -INF , !P6 ;  /* 0xff80000017d27808 */ /* 0x000fe20007000000 */
[C---:B-----5:R-:W-:Y:S01]  /*11880*/  FFMA.FTZ R128, R5.reuse, UR5, R128 ;  /* 0x0000000505807c23 */ /* 0x060fe20008010080 */
[CC--:B------:R-:W-:Y:S01]  /*11890*/  ISETP.GE.AND P2, PT, R4.reuse, R165.reuse, PT ;  /* 0x000000a50400720c */ /* 0x0c0fe20003f46270 */
[----:B------:R-:W-:Y:S01]  /*118a0*/  FFMA.FTZ R130, R5, UR5, R130 ;  /* 0x0000000505827c23 */ /* 0x000fe20008010082 */
[----:B------:R-:W-:Y:S01]  /*118b0*/  ISETP.GE.AND P6, PT, R4, R164, PT ;  /* 0x000000a40400720c */ /* 0x000fe20003fc6270 */
[----:B------:R-:W-:Y:S01]  /*118c0*/  IMAD.U32 R5, RZ, RZ, UR9 ;  /* 0x00000009ff057e24 */ /* 0x000fe2000f8e00ff */
[----:B------:R-:W-:Y:S01]  /*118d0*/  I2FP.F32.S32 R4, R4 ;  /* 0x0000000400047245 */ /* 0x000fe20000201400 */
[----:B------:R-:W5:Y:S01]  /*118e0*/  MUFU.TANH R108, R108 ;  /* 0x0000006c006c7308 */ /* 0x000f620000002400 */
[----:B------:R-:W-:Y:S01]  /*118f0*/  ISETP.GE.AND P5, PT, R16, R164, PT ;  /* 0x000000a41000720c */ /* 0x000fe20003fa6270 */
[----:B------:R-:W-:Y:S01]  /*11900*/  IMAD.U32 R22, RZ, RZ, UR9 ;  /* 0x00000009ff167e24 */ /* 0x000fe2000f8e00ff */
[--C-:B------:R-:W-:Y:S01]  /*11910*/  LOP3.LUT R6, R6, 0x78, R243.reuse, 0xfe, !PT ;  /* 0x0000007806067812 */ /* 0x100fe200078efef3 */
[C---:B------:R-:W-:Y:S01]  /*11920*/  FFMA.FTZ R124, R4.reuse, UR5, R124 ;  /* 0x00000005047c7c23 */ /* 0x040fe2000801007c */
[----:B------:R-:W-:Y:S01]  /*11930*/  LOP3.LUT R5, R5, 0x80, R243, 0xfe, !PT ;  /* 0x0000008005057812 */ /* 0x000fe200078efef3 */
[----:B------:R-:W-:Y:S01]  /*11940*/  FFMA.FTZ R126, R4, UR5, R126 ;  /* 0x00000005047e7c23 */ /* 0x000fe2000801007e */
[----:B------:R-:W-:Y:S01]  /*11950*/  FSEL R187, R170, -INF , !P5 ;  /* 0xff800000aabb7808 */ /* 0x000fe20006800000 */
[----:B------:R-:W-:Y:S01]  /*11960*/  IMAD.U32 R4, RZ, RZ, UR9 ;  /* 0x00000009ff047e24 */ /* 0x000fe2000f8e00ff */
[----:B------:R-:W-:Y:S01]  /*11970*/  FSEL R208, R128, -INF , !P1 ;  /* 0xff80000080d07808 */ /* 0x000fe20004800000 */
[----:B------:R-:W5:Y:S01]  /*11980*/  MUFU.TANH R110, R110 ;  /* 0x0000006e006e7308 */ /* 0x000f620000002400 */
[----:B------:R-:W-:Y:S01]  /*11990*/  FSEL R189, R130, -INF , !P4 ;  /* 0xff80000082bd7808 */ /* 0x000fe20006000000 */
[----:B------:R-:W-:Y:S01]  /*119a0*/  IMAD.U32 R23, RZ, RZ, UR9 ;  /* 0x00000009ff177e24 */ /* 0x000fe2000f8e00ff */
[----:B------:R-:W-:Y:S01]  /*119b0*/  FSEL R201, R124, -INF , !P2 ;  /* 0xff8000007cc97808 */ /* 0x000fe20005000000 */
[----:B------:R-:W-:Y:S01]  /*119c0*/  IMAD.U32 R16, RZ, RZ, UR9 ;  /* 0x00000009ff107e24 */ /* 0x000fe2000f8e00ff */
[----:B------:R-:W-:-:S02]  /*119d0*/  ISETP.GE.AND P5, PT, R6, R165, PT ;  /* 0x000000a50600720c */ /* 0x000fc40003fa6270 */
[-C--:B------:R-:W-:Y:S01]  /*119e0*/  ISETP.GE.AND P1, PT, R6, R164.reuse, PT ;  /* 0x000000a40600720c */ /* 0x080fe20003f26270 */
[----:B------:R-:W5:Y:S01]  /*119f0*/  MUFU.TANH R106, R106 ;  /* 0x0000006a006a7308 */ /* 0x000f620000002400 */
[C---:B------:R-:W-:Y:S02]  /*11a00*/  ISETP.GE.AND P4, PT, R5.reuse, R165, PT ;  /* 0x000000a50500720c */ /* 0x040fe40003f86270 */
[----:B------:R-:W-:Y:S02]  /*11a10*/  ISETP.GE.AND P2, PT, R5, R164, PT ;  /* 0x000000a40500720c */ /* 0x000fe40003f46270 */
[----:B------:R-:W-:Y:S02]  /*11a20*/  I2FP.F32.S32 R6, R6 ;  /* 0x0000000600067245 */ /* 0x000fe40000201400 */
[----:B------:R-:W-:Y:S01]  /*11a30*/  I2FP.F32.S32 R5, R5 ;  /* 0x0000000500057245 */ /* 0x000fe20000201400 */
[----:B------:R-:W-:Y:S01]  /*11a40*/  MUFU.TANH R100, R100 ;  /* 0x0000006400647308 */ /* 0x000fe20000002400 */
[--C-:B------:R-:W-:Y:S01]  /*11a50*/  LOP3.LUT R4, R4, 0x88, R243.reuse, 0xfe, !PT ;  /* 0x0000008804047812 */ /* 0x100fe200078efef3 */
[C---:B------:R-:W-:Y:S01]  /*11a60*/  FFMA.FTZ R120, R6.reuse, UR5, R120 ;  /* 0x0000000506787c23 */ /* 0x040fe20008010078 */
[----:B---3--:R-:W-:Y:S01]  /*11a70*/  FFMA.FTZ R122, R6, UR5, R122 ;  /* 0x00000005067a7c23 */ /* 0x008fe2000801007a */
[C---:B-1----:R-:W-:Y:S01]  /*11a80*/  FFMA.FTZ R116, R5.reuse, UR5, R116 ;  /* 0x0000000505747c23 */ /* 0x042fe20008010074 */
[----:B------:R-:W-:Y:S01]  /*11a90*/  LOP3.LUT R14, R14, 0x90, R243, 0xfe, !PT ;  /* 0x000000900e0e7812 */ /* 0x000fe200078efef3 */
[----:B------:R-:W-:Y:S01]  /*11aa0*/  IMAD.U32 R6, RZ, RZ, UR9 ;  /* 0x00000009ff067e24 */ /* 0x000fe2000f8e00ff */
[----:B------:R-:W-:Y:S01]  /*11ab0*/  FSEL R192, R126, -INF , !P6 ;  /* 0xff8000007ec07808 */ /* 0x000fe20007000000 */
[----:B------:R-:W1:Y:S01]  /*11ac0*/  MUFU.TANH R104, R104 ;  /* 0x0000006800687308 */ /* 0x000e620000002400 */
[----:B------:R-:W-:Y:S01]  /*11ad0*/  FSEL R195, R120, -INF , !P5 ;  /* 0xff80000078c37808 */ /* 0x000fe20006800000 */
[----:B------:R-:W-:Y:S01]  /*11ae0*/  FFMA.FTZ R118, R5, UR5, R118 ;  /* 0x0000000505767c23 */ /* 0x000fe20008010076 */
[----:B------:R-:W-:Y:S01]  /*11af0*/  FSEL R186, R122, -INF , !P1 ;  /* 0xff8000007aba7808 */ /* 0x000fe20004800000 */
[----:B------:R-:W-:Y:S01]  /*11b00*/  IMAD.U32 R5, RZ, RZ, UR9 ;  /* 0x00000009ff057e24 */ /* 0x000fe2000f8e00ff */
[----:B------:R-:W-:-:S02]  /*11b10*/  FSEL R185, R116, -INF , !P4 ;  /* 0xff80000074b97808 */ /* 0x000fc40006000000 */
[CC--:B------:R-:W-:Y:S01]  /*11b20*/  ISETP.GE.AND P6, PT, R4.reuse, R165.reuse, PT ;  /* 0x000000a50400720c */ /* 0x0c0fe20003fc6270 */
[----:B------:R-:W3:Y:S01]  /*11b30*/  MUFU.TANH R102, R102 ;  /* 0x0000006600667308 */ /* 0x000ee20000002400 */
[-C--:B------:R-:W-:Y:S02]  /*11b40*/  ISETP.GE.AND P5, PT, R4, R164.reuse, PT ;  /* 0x000000a40400720c */ /* 0x080fe40003fa6270 */
[C---:B------:R-:W-:Y:S02]  /*11b50*/  ISETP.GE.AND P1, PT, R14.reuse, R165, PT ;  /* 0x000000a50e00720c */ /* 0x040fe40003f26270 */
[----:B------:R-:W-:Y:S02]  /*11b60*/  ISETP.GE.AND P4, PT, R14, R164, PT ;  /* 0x000000a40e00720c */ /* 0x000fe40003f86270 */
[----:B------:R-:W-:Y:S01]  /*11b70*/  I2FP.F32.S32 R4, R4 ;  /* 0x0000000400047245 */ /* 0x000fe20000201400 */
[----:B------:R-:W-:Y:S01]  /*11b80*/  MUFU.TANH R96, R96 ;  /* 0x0000006000607308 */ /* 0x000fe20000002400 */
[----:B------:R-:W-:-:S02]  /*11b90*/  I2FP.F32.S32 R14, R14 ;  /* 0x0000000e000e7245 */ /* 0x000fc40000201400 */
[--C-:B------:R-:W-:Y:S01]  /*11ba0*/  LOP3.LUT R6, R6, 0x98, R243.reuse, 0xfe, !PT ;  /* 0x0000009806067812 */ /* 0x100fe200078efef3 */
[C---:B--2---:R-:W-:Y:S01]  /*11bb0*/  FFMA.FTZ R112, R4.reuse, UR5, R112 ;  /* 0x0000000504707c23 */ /* 0x044fe20008010070 */
[----:B----4-:R-:W-:Y:S01]  /*11bc0*/  FFMA.FTZ R114, R4, UR5, R114 ;  /* 0x0000000504727c23 */ /* 0x010fe20008010072 */
[----:B-----5:R-:W-:Y:S01]  /*11bd0*/  FFMA.FTZ R108, R14, UR5, R108 ;  /* 0x000000050e6c7c23 */ /* 0x020fe2000801006c */
[----:B------:R-:W-:Y:S01]  /*11be0*/  LOP3.LUT R83, R83, 0xa0, R243, 0xfe, !PT ;  /* 0x000000a053537812 */ /* 0x000fe200078efef3 */
[----:B------:R-:W-:Y:S01]  /*11bf0*/  MUFU.TANH R98, R98 ;  /* 0x0000006200627308 */ /* 0x000fe20000002400 */
[----:B------:R-:W-:Y:S01]  /*11c00*/  FSEL R176, R118, -INF , !P2 ;  /* 0xff80000076b07808 */ /* 0x000fe20005000000 */
[----:B------:R-:W-:Y:S01]  /*11c10*/  FFMA.FTZ R110, R14, UR5, R110 ;  /* 0x000000050e6e7c23 */ /* 0x000fe2000801006e */
[----:B------:R-:W-:Y:S01]  /*11c20*/  FSEL R194, R112, -INF , !P6 ;  /* 0xff80000070c27808 */ /* 0x000fe20007000000 */
[----:B------:R-:W-:Y:S01]  /*11c30*/  IMAD.U32 R14, RZ, RZ, UR9 ;  /* 0x00000009ff0e7e24 */ /* 0x000fe2000f8e00ff */
[----:B------:R-:W-:-:S02]  /*11c40*/  FSEL R175, R114, -INF , !P5 ;  /* 0xff80000072af7808 */ /* 0x000fc40006800000 */
[----:B------:R-:W-:Y:S01]  /*11c50*/  FSEL R182, R108, -INF , !P1 ;  /* 0xff8000006cb67808 */ /* 0x000fe20004800000 */
[----:B------:R-:W2:Y:S01]  /*11c60*/  MUFU.TANH R92, R92 ;  /* 0x0000005c005c7308 */ /* 0x000ea20000002400 */
[CC--:B------:R-:W-:Y:S02]  /*11c70*/  ISETP.GE.AND P2, PT, R6.reuse, R165.reuse, PT ;  /* 0x000000a50600720c */ /* 0x0c0fe40003f46270 */
[-C--:B------:R-:W-:Y:S02]  /*11c80*/  ISETP.GE.AND P6, PT, R6, R164.reuse, PT ;  /* 0x000000a40600720c */ /* 0x080fe40003fc6270 */
[C---:B------:R-:W-:Y:S02]  /*11c90*/  ISETP.GE.AND P5, PT, R83.reuse, R165, PT ;  /* 0x000000a55300720c */ /* 0x040fe40003fa6270 */
[----:B------:R-:W-:Y:S01]  /*11ca0*/  ISETP.GE.AND P1, PT, R83, R164, PT ;  /* 0x000000a45300720c */ /* 0x000fe20003f26270 */
[----:B------:R-:W4:Y:S01]  /*11cb0*/  MUFU.TANH R94, R94 ;  /* 0x0000005e005e7308 */ /* 0x000f220000002400 */
[----:B------:R-:W-:-:S02]  /*11cc0*/  I2FP.F32.S32 R6, R6 ;  /* 0x0000000600067245 */ /* 0x000fc40000201400 */
[----:B------:R-:W-:Y:S02]  /*11cd0*/  I2FP.F32.S32 R83, R83 ;  /* 0x0000005300537245 */ /* 0x000fe40000201400 */
[--C-:B------:R-:W-:Y:S01]  /*11ce0*/  LOP3.LUT R14, R14, 0xb0, R243.reuse, 0xfe, !PT ;  /* 0x000000b00e0e7812 */ /* 0x100fe200078efef3 */
[C---:B------:R-:W-:Y:S01]  /*11cf0*/  FFMA.FTZ R106, R6.reuse, UR5, R106 ;  /* 0x00000005066a7c23 */ /* 0x040fe2000801006a */
[----:B-1----:R-:W-:Y:S01]  /*11d00*/  FFMA.FTZ R104, R6, UR5, R104 ;  /* 0x0000000506687c23 */ /* 0x002fe20008010068 */
[----:B------:R-:W-:Y:S01]  /*11d10*/  FFMA.FTZ R100, R83, UR5, R100 ;  /* 0x0000000553647c23 */ /* 0x000fe20008010064 */
[----:B------:R-:W-:Y:S01]  /*11d20*/  LOP3.LUT R6, R5, 0xa8, R243, 0xfe, !PT ;  /* 0x000000a805067812 */ /* 0x000fe200078efef3 */
[----:B------:R-:W-:Y:S01]  /*11d30*/  MUFU.TANH R88, R88 ;  /* 0x0000005800587308 */ /* 0x000fe20000002400 */
[----:B------:R-:W-:Y:S01]  /*11d40*/  FSEL R168, R106, -INF , !P6 ;  /* 0xff8000006aa87808 */ /* 0x000fe20007000000 */
[----:B---3--:R-:W-:Y:S01]  /*11d50*/  FFMA.FTZ R83, R83, UR5, R102 ;  /* 0x0000000553537c23 */ /* 0x008fe20008010066 */
[----:B------:R-:W-:-:S02]  /*11d60*/  FSEL R173, R100, -INF , !P5 ;  /* 0xff80000064ad7808 */ /* 0x000fc40006800000 */
[CC--:B------:R-:W-:Y:S02]  /*11d70*/  ISETP.GE.AND P6, PT, R14.reuse, R165.reuse, PT ;  /* 0x000000a50e00720c */ /* 0x0c0fe40003fc6270 */
[----:B------:R-:W-:Y:S01]  /*11d80*/  ISETP.GE.AND P5, PT, R14, R164, PT ;  /* 0x000000a40e00720c */ /* 0x000fe20003fa6270 */
[----:B------:R1:W-:Y:S01]  /*11d90*/  MUFU.TANH R5, R82 ;  /* 0x0000005200057308 */ /* 0x0003e20000002400 */
[----:B------:R-:W-:Y:S02]  /*11da0*/  FSEL R170, R110, -INF , !P4 ;  /* 0xff8000006eaa7808 */ /* 0x000fe40006000000 */
[----:B------:R-:W-:Y:S02]  /*11db0*/  FSEL R178, R104, -INF , !P2 ;  /* 0xff80000068b27808 */ /* 0x000fe40005000000 */
[----:B------:R-:W-:Y:S02]  /*11dc0*/  I2FP.F32.S32 R14, R14 ;  /* 0x0000000e000e7245 */ /* 0x000fe40000201400 */
[C---:B------:R-:W-:Y:S01]  /*11dd0*/  ISETP.GE.AND P4, PT, R6.reuse, R165, PT ;  /* 0x000000a50600720c */ /* 0x040fe20003f86270 */
[----:B------:R-:W-:Y:S01]  /*11de0*/  MUFU.TANH R90, R90 ;  /* 0x0000005a005a7308 */ /* 0x000fe20000002400 */
[----:B------:R-:W-:Y:S01]  /*11df0*/  ISETP.GE.AND P2, PT, R6, R164, PT ;  /* 0x000000a40600720c */ /* 0x000fe20003f46270 */
[C---:B--2---:R-:W-:Y:S01]  /*11e00*/  FFMA.FTZ R92, R14.reuse, UR5, R92 ;  /* 0x000000050e5c7c23 */ /* 0x044fe2000801005c */
[----:B------:R-:W-:Y:S01]  /*11e10*/  FSEL R83, R83, -INF , !P1 ;  /* 0xff80000053537808 */ /* 0x000fe20004800000 */
[----:B----4-:R-:W-:Y:S01]  /*11e20*/  FFMA.FTZ R94, R14, UR5, R94 ;  /* 0x000000050e5e7c23 */ /* 0x010fe2000801005e */
[----:B------:R-:W-:-:S02]  /*11e30*/  LOP3.LUT R22, R22, 0xc8, R243, 0xfe, !PT ;  /* 0x000000c816167812 */ /* 0x000fc400078efef3 */
[----:B------:R-:W-:Y:S01]  /*11e40*/  FSEL R92, R92, -INF , !P6 ;  /* 0xff8000005c5c7808 */ /* 0x000fe20007000000 */
[----:B------:R-:W2:Y:S01]  /*11e50*/  MUFU.TANH R38, R38 ;  /* 0x0000002600267308 */ /* 0x000ea20000002400 */
[----:B-1----:R-:W-:Y:S01]  /*11e60*/  I2FP.F32.S32 R82, R6 ;  /* 0x0000000600527245 */ /* 0x002fe20000201400 */
[----:B------:R-:W-:Y:S01]  /*11e70*/  IMAD.U32 R6, RZ, RZ, UR9 ;  /* 0x00000009ff067e24 */ /* 0x000fe2000f8e00ff */
[--C-:B------:R-:W-:Y:S02]  /*11e80*/  LOP3.LUT R21, R21, 0xd0, R243.reuse, 0xfe, !PT ;  /* 0x000000d015157812 */ /* 0x100fe400078efef3 */
[--C-:B------:R-:W-:Y:S01]  /*11e90*/  LOP3.LUT R23, R23, 0xe8, R243.reuse, 0xfe, !PT ;  /* 0x000000e817177812 */ /* 0x100fe200078efef3 */
[C---:B------:R-:W-:Y:S01]  /*11ea0*/  FFMA.FTZ R96, R82.reuse, UR5, R96 ;  /* 0x0000000552607c23 */ /* 0x040fe20008010060 */
[----:B------:R-:W-:Y:S01]  /*11eb0*/  FFMA.FTZ R82, R82, UR5, R98 ;  /* 0x0000000552527c23 */ /* 0x000fe20008010062 */
[----:B------:R1:W-:Y:S01]  /*11ec0*/  MUFU.TANH R4, R80 ;  /* 0x0000005000047308 */ /* 0x0003e20000002400 */
[----:B------:R-:W-:-:S02]  /*11ed0*/  LOP3.LUT R6, R6, 0xc0, R243, 0xfe, !PT ;  /* 0x000000c006067812 */ /* 0x000fc400078efef3 */
[----:B------:R-:W-:Y:S02]  /*11ee0*/  FSEL R125, R96, -INF , !P4 ;  /* 0xff800000607d7808 */ /* 0x000fe40006000000 */
[----:B------:R-:W-:Y:S02]  /*11ef0*/  FSEL R82, R82, -INF , !P2 ;  /* 0xff80000052527808 */ /* 0x000fe40005000000 */
[C---:B------:R-:W-:Y:S01]  /*11f00*/  ISETP.GE.AND P2, PT, R6.reuse, R165, PT ;  /* 0x000000a50600720c */ /* 0x040fe20003f46270 */
[----:B------:R-:W3:Y:S01]  /*11f10*/  MUFU.TANH R31, R31 ;  /* 0x0000001f001f7308 */ /* 0x000ee20000002400 */
[----:B------:R-:W-:Y:S02]  /*11f20*/  ISETP.GE.AND P6, PT, R6, R164, PT ;  /* 0x000000a40600720c */ /* 0x000fe40003fc6270 */
[----:B------:R-:W-:Y:S02]  /*11f30*/  I2FP.F32.S32 R6, R6 ;  /* 0x0000000600067245 */ /* 0x000fe40000201400 */
[----:B------:R-:W-:-:S03]  /*11f40*/  LOP3.LUT R16, R16, 0xd8, R243, 0xfe, !PT ;  /* 0x000000d810107812 */ /* 0x000fc600078efef3 */
[----:B------:R-:W4:Y:S01]  /*11f50*/  MUFU.TANH R49, R49 ;  /* 0x0000003100317308 */ /* 0x000f220000002400 */
[----:B-1----:R-:W-:Y:S02]  /*11f60*/  IMAD.U32 R80, RZ, RZ, UR9 ;  /* 0x00000009ff507e24 */ /* 0x002fe4000f8e00ff */
[----:B--2---:R-:W-:-:S03]  /*11f70*/  FFMA.FTZ R38, R6, UR5, R38 ;  /* 0x0000000506267c23 */ /* 0x004fc60008010026 */
[----:B------:R-:W-:Y:S02]  /*11f80*/  LOP3.LUT R80, R80, 0xb8, R243, 0xfe, !PT ;  /* 0x000000b850507812 */ /* 0x000fe400078efef3 */
[----:B------:R-:W1:Y:S01]  /*11f90*/  MUFU.TANH R78, R78 ;  /* 0x0000004e004e7308 */ /* 0x000e620000002400 */
[----:B---3--:R-:W-:Y:S01]  /*11fa0*/  FFMA.FTZ R31, R6, UR5, R31 ;  /* 0x00000005061f7c23 */ /* 0x008fe2000801001f */
[C---:B------:R-:W-:Y:S01]  /*11fb0*/  ISETP.GE.AND P1, PT, R80.reuse, R165, PT ;  /* 0x000000a55000720c */ /* 0x040fe20003f26270 */
[----:B------:R-:W-:Y:S01]  /*11fc0*/  BAR.SYNC.DEFER_BLOCKING 0x0 ;  /* 0x0000000000007b1d */ /* 0x000fe20000010000 */
[----:B------:R-:W-:Y:S02]  /*11fd0*/  ISETP.GE.AND P4, PT, R80, R164, PT ;  /* 0x000000a45000720c */ /* 0x000fe40003f86270 */
[----:B------:R-:W-:-:S03]  /*11fe0*/  I2FP.F32.S32 R80, R80 ;  /* 0x0000005000507245 */ /* 0x000fc60000201400 */
[----:B------:R2:W3:Y:S02]  /*11ff0*/  MUFU.TANH R14, R81 ;  /* 0x00000051000e7308 */ /* 0x0004e40000002400 */
[C---:B------:R-:W-:Y:S01]  /*12000*/  FFMA.FTZ R88, R80.reuse, UR5, R88 ;  /* 0x0000000550587c23 */ /* 0x040fe20008010058 */
[----:B------:R-:W-:Y:S01]  /*12010*/  FFMA.FTZ R80, R80, UR5, R90 ;  /* 0x0000000550507c23 */ /* 0x000fe2000801005a */
[----:B------:R-:W-:Y:S02]  /*12020*/  FSEL R90, R38, -INF , !P2 ;  /* 0xff800000265a7808 */ /* 0x000fe40005000000 */
[-C--:B------:R-:W-:Y:S02]  /*12030*/  ISETP.GE.AND P2, PT, R21, R164.reuse, PT ;  /* 0x000000a41500720c */ /* 0x080fe40003f46270 */
[----:B------:R-:W-:Y:S01]  /*12040*/  FSEL R91, R88, -INF , !P1 ;  /* 0xff800000585b7808 */ /* 0x000fe20004800000 */
[----:B------:R5:W3:Y:S01]  /*12050*/  MUFU.TANH R6, R79 ;  /* 0x0000004f00067308 */ /* 0x000ae20000002400 */
[----:B------:R-:W-:-:S02]  /*12060*/  ISETP.GE.AND P1, PT, R22, R164, PT ;  /* 0x000000a41600720c */ /* 0x000fc40003f26270 */
[----:B------:R-:W-:Y:S02]  /*12070*/  FSEL R80, R80, -INF , !P4 ;  /* 0xff80000050507808 */ /* 0x000fe40006000000 */
[----:B------:R-:W-:Y:S02]  /*12080*/  ISETP.GE.AND P4, PT, R21, R165, PT ;  /* 0x000000a51500720c */ /* 0x000fe40003f86270 */
[----:B------:R-:W-:Y:S01]  /*12090*/  I2FP.F32.S32 R21, R21 ;  /* 0x0000001500157245 */ /* 0x000fe20000201400 */
[----:B------:R-:W3:Y:S01]  /*120a0*/  MUFU.TANH R43, R43 ;  /* 0x0000002b002b7308 */ /* 0x000ee20000002400 */
[----:B--2---:R-:W-:Y:S02]  /*120b0*/  FSEL R81, R94, -INF , !P5 ;  /* 0xff8000005e517808 */ /* 0x004fe40006800000 */
[----:B------:R-:W-:Y:S01]  /*120c0*/  ISETP.GE.AND P5, PT, R22, R165, PT ;  /* 0x000000a51600720c */ /* 0x000fe20003fa6270 */
[C---:B----4-:R-:W-:Y:S01]  /*120d0*/  FFMA.FTZ R49, R21.reuse, UR5, R49 ;  /* 0x0000000515317c23 */ /* 0x050fe20008010031 */
[----:B------:R-:W-:Y:S01]  /*120e0*/  I2FP.F32.S32 R22, R22 ;  /* 0x0000001600167245 */ /* 0x000fe20000201400 */
[----:B-1----:R-:W-:-:S02]  /*120f0*/  FFMA.FTZ R21, R21, UR5, R78 ;  /* 0x0000000515157c23 */ /* 0x002fc4000801004e */
[----:B------:R-:W1:Y:S01]  /*12100*/  MUFU.TANH R42, R42 ;  /* 0x0000002a002a7308 */ /* 0x000e620000002400 */
[----:B-----5:R-:W-:Y:S01]  /*12110*/  FSEL R79, R31, -INF , !P6 ;  /* 0xff8000001f4f7808 */ /* 0x020fe20007000000 */
[----:B------:R-:W-:Y:S02]  /*12120*/  IMAD.U32 R31, RZ, RZ, UR9 ;  /* 0x00000009ff1f7e24 */ /* 0x000fe4000f8e00ff */
[C---:B------:R-:W-:Y:S01]  /*12130*/  FFMA.FTZ R4, R22.reuse, UR5, R4 ;  /* 0x0000000516047c23 */ /* 0x040fe20008010004 */
[----:B------:R-:W-:Y:S01]  /*12140*/  FFMA.FTZ R22, R22, UR5, R5 ;  /* 0x0000000516167c23 */ /* 0x000fe20008010005 */
[----:B------:R-:W-:Y:S02]  /*12150*/  FSEL R88, R49, -INF , !P4 ;  /* 0xff80000031587808 */ /* 0x000fe40006000000 */
[----:B------:R-:W-:Y:S01]  /*12160*/  LOP3.LUT R31, R31, 0xe0, R243, 0xfe, !PT ;  /* 0x000000e01f1f7812 */ /* 0x000fe200078efef3 */
[----:B------:R-:W2:Y:S01]  /*12170*/  MUFU.TANH R50, R50 ;  /* 0x0000003200327308 */ /* 0x000ea20000002400 */
[----:B------:R-:W-:-:S02]  /*12180*/  FSEL R78, R22, -INF , !P1 ;  /* 0xff800000164e7808 */ /* 0x000fc40004800000 */
[C---:B------:R-:W-:Y:S02]  /*12190*/  ISETP.GE.AND P1, PT, R31.reuse, R165, PT ;  /* 0x000000a51f00720c */ /* 0x040fe40003f26270 */
[----:B------:R-:W-:Y:S02]  /*121a0*/  ISETP.GE.AND P4, PT, R31, R164, PT ;  /* 0x000000a41f00720c */ /* 0x000fe40003f86270 */
[----:B------:R-:W-:Y:S01]  /*121b0*/  I2FP.F32.S32 R31, R31 ;  /* 0x0000001f001f7245 */ /* 0x000fe20000201400 */
[----:B------:R-:W4:Y:S01]  /*121c0*/  MUFU.TANH R51, R51 ;  /* 0x0000003300337308 */ /* 0x000f220000002400 */
[----:B------:R-:W-:Y:S02]  /*121d0*/  FSEL R89, R4, -INF , !P5 ;  /* 0xff80000004597808 */ /* 0x000fe40006800000 */
[----:B------:R-:W-:Y:S01]  /*121e0*/  I2FP.F32.S32 R4, R16 ;  /* 0x0000001000047245 */ /* 0x000fe20000201400 */
[C---:B---3--:R-:W-:Y:S01]  /*121f0*/  FFMA.FTZ R14, R31.reuse, UR5, R14 ;  /* 0x000000051f0e7c23 */ /* 0x048fe2000801000e */
[C---:B------:R-:W-:Y:S01]  /*12200*/  ISETP.GE.AND P6, PT, R16.reuse, R165, PT ;  /* 0x000000a51000720c */ /* 0x040fe20003fc6270 */
[----:B------:R-:W-:Y:S01]  /*12210*/  FFMA.FTZ R6, R31, UR5, R6 ;  /* 0x000000051f067c23 */ /* 0x000fe20008010006 */
[-C--:B------:R-:W-:Y:S01]  /*12220*/  ISETP.GE.AND P5, PT, R16, R164.reuse, PT ;  /* 0x000000a41000720c */ /* 0x080fe20003fa6270 */
[----:B------:R3:W-:Y:S01]  /*12230*/  MUFU.TANH R22, R93 ;  /* 0x0000005d00167308 */ /* 0x0007e20000002400 */
[----:B------:R-:W-:Y:S01]  /*12240*/  FSEL R96, R14, -INF , !P1 ;  /* 0xff8000000e607808 */ /* 0x000fe20004800000 */
[C---:B------:R-:W-:Y:S01]  /*12250*/  FFMA.FTZ R43, R4.reuse, UR5, R43 ;  /* 0x00000005042b7c23 */ /* 0x040fe2000801002b */
[----:B------:R-:W-:Y:S01]  /*12260*/  ISETP.GE.AND P1, PT, R23, R164, PT ;  /* 0x000000a41700720c */ /* 0x000fe20003f26270 */
[----:B-1----:R-:W-:Y:S01]  /*12270*/  FFMA.FTZ R42, R4, UR5, R42 ;  /* 0x00000005042a7c23 */ /* 0x002fe2000801002a */
[----:B------:R-:W-:-:S02]  /*12280*/  IMAD.U32 R16, RZ, RZ, UR9 ;  /* 0x00000009ff107e24 */ /* 0x000fc4000f8e00ff */
[----:B------:R-:W-:Y:S01]  /*12290*/  IMAD.U32 R4, RZ, RZ, UR9 ;  /* 0x00000009ff047e24 */ /* 0x000fe2000f8e00ff */
[----:B------:R-:W1:Y:S01]  /*122a0*/  MUFU.TANH R5, R95 ;  /* 0x0000005f00057308 */ /* 0x000e620000002400 */
[----:B------:R-:W-:Y:S02]  /*122b0*/  FSEL R94, R43, -INF , !P6 ;  /* 0xff8000002b5e7808 */ /* 0x000fe40007000000 */
[--C-:B------:R-:W-:Y:S02]  /*122c0*/  LOP3.LUT R16, R16, 0xf0, R243.reuse, 0xfe, !PT ;  /* 0x000000f010107812 */ /* 0x100fe400078efef3 */
[----:B------:R-:W-:Y:S02]  /*122d0*/  LOP3.LUT R4, R4, 0xf8, R243, 0xfe, !PT ;  /* 0x000000f804047812 */ /* 0x000fe400078efef3 */
[----:B------:R-:W-:Y:S01]  /*122e0*/  ISETP.GE.AND P6, PT, R16, R165, PT ;  /* 0x000000a51000720c */ /* 0x000fe20003fc6270 */
[----:B------:R5:W-:Y:S01]  /*122f0*/  MUFU.TANH R14, R54 ;  /* 0x00000036000e7308 */ /* 0x000be20000002400 */
[----:B---3--:R-:W-:-:S02]  /*12300*/  FSEL R93, R21, -INF , !P2 ;  /* 0xff800000155d7808 */ /* 0x008fc40005000000 */
[----:B------:R-:W-:Y:S02]  /*12310*/  ISETP.GE.AND P2, PT, R23, R165, PT ;  /* 0x000000a51700720c */ /* 0x000fe40003f46270 */
[----:B------:R-:W-:-:S03]  /*12320*/  I2FP.F32.S32 R23, R23 ;  /* 0x0000001700177245 */ /* 0x000fc60000201400 */
[----:B------:R3:W1:Y:S02]  /*12330*/  MUFU.TANH R21, R52 ;  /* 0x0000003400157308 */ /* 0x0006640000002400 */
[C---:B--2---:R-:W-:Y:S01]  /*12340*/  FFMA.FTZ R50, R23.reuse, UR5, R50 ;  /* 0x0000000517327c23 */ /* 0x044fe20008010032 */
[----:B----4-:R-:W-:-:S04]  /*12350*/  FFMA.FTZ R51, R23, UR5, R51 ;  /* 0x0000000517337c23 */ /* 0x010fc80008010033 */
[----:B------:R-:W-:Y:S02]  /*12360*/  FSEL R97, R50, -INF , !P1 ;  /* 0xff80000032617808 */ /* 0x000fe40004800000 */
[----:B------:R-:W-:Y:S02]  /*12370*/  PLOP3.LUT P1, PT, PT, PT, UP1, 0x80, 0x0 ;  /* 0x000000000000781c */ /* 0x000fe40003f2f018 */
[----:B-----5:R-:W-:Y:S02]  /*12380*/  FSEL R54, R6, -INF , !P4 ;  /* 0xff80000006367808 */ /* 0x020fe40006000000 */
[----:B------:R-:W-:Y:S02]  /*12390*/  FSEL R95, R51, -INF , !P2 ;  /* 0xff800000335f7808 */ /* 0x000fe40005000000 */
[----:B------:R-:W-:Y:S02]  /*123a0*/  ISETP.GE.AND P4, PT, R16, R164, PT ;  /* 0x000000a41000720c */ /* 0x000fe40003f86270 */
[----:B---3--:R-:W-:-:S02]  /*123b0*/  FSEL R52, R42, -INF , !P5 ;  /* 0xff8000002a347808 */ /* 0x008fc40006800000 */
[C---:B------:R-:W-:Y:S02]  /*123c0*/  ISETP.GE.AND P5, PT, R4.reuse, R165, PT ;  /* 0x000000a50400720c */ /* 0x040fe40003fa6270 */
[----:B------:R-:W-:Y:S02]  /*123d0*/  ISETP.GE.AND P2, PT, R4, R164, PT ;  /* 0x000000a40400720c */ /* 0x000fe40003f46270 */
[----:B------:R-:W-:Y:S02]  /*123e0*/  I2FP.F32.S32 R16, R16 ;  /* 0x0000001000107245 */ /* 0x000fe40000201400 */
[----:B------:R-:W-:-:S03]  /*123f0*/  I2FP.F32.S32 R4, R4 ;  /* 0x0000000400047245 */ /* 0x000fc60000201400 */
[C---:B-1----:R-:W-:Y:S01]  /*12400*/  FFMA.FTZ R5, R16.reuse, UR5, R5 ;  /* 0x0000000510057c23 */ /* 0x042fe20008010005 */
        /* <DEDUP_REMOVED lines=40> */
[C---:B------:R-:W-:Y:S02]  /*12690*/  LOP3.LUT R14, R6.reuse, UR9, RZ, 0x3c, !PT ;  /* 0x00000009060e7c12 */ /* 0x040fe4000f8e3cff */
        /* <DEDUP_REMOVED lines=29> */
.L_x_3718:
[----:B------:R-:W-:-:S04]  /*12870*/  ULEA UR9, -UR6, URZ, 0x8 ;  /* 0x0000003f06097291 */ /* 0x000fc8000f8e413f */
[----:B------:R-:W-:Y:S02]  /*12880*/  USHF.R.S32.HI UR4, URZ, 0x1f, UR9 ;  /* 0x0000001f3f047899 */ /* 0x000fe40008011409 */
[----:B------:R-:W-:-:S04]  /*12890*/  MOV R5, UR9 ;  /* 0x0000000900057c02 */ /* 0x000fc80008000f00 */
[----:B------:R-:W-:-:S07]  /*128a0*/  MOV R4, UR4 ;  /* 0x0000000400047c02 */ /* 0x000fce0008000f00 */
.L_x_3719:
[----:B------:R-:W-:Y:S01]  /*128b0*/  ULDC.64 UR16, c[0x0][0x218] ;  /* 0x0000860000107ab9 */ /* 0x000fe20000000a00 */
[----:B------:R-:W-:Y:S01]  /*128c0*/  IMAD.U32 R36, RZ, RZ, UR6 ;  /* 0x00000006ff247e24 */ /* 0x000fe2000f8e00ff */
[C---:B------:R-:W-:Y:S01]  /*128d0*/  LEA R249, P2, R67.reuse, UR16, 0x1 ;  /* 0x0000001043f97c11 */ /* 0x040fe2000f8408ff */
[----:B------:R-:W-:Y:S01]  /*128e0*/  IMAD.U32 R118, RZ, RZ, UR6 ;  /* 0x00000006ff767e24 */ /* 0x000fe2000f8e00ff */
[----:B------:R1:W-:Y:S01]  /*128f0*/  @P0 STS.128 [R241+0x2000], RZ ;  /* 0x002000fff1000388 */ /* 0x0003e20000000c00 */
[----:B------:R-:W-:Y:S01]  /*12900*/  IMAD.U32 R116, RZ, RZ, UR6 ;  /* 0x00000006ff747e24 */ /* 0x000fe2000f8e00ff */
[--C-:B------:R-:W-:Y:S01]  /*12910*/  LEA.HI.X R248, R67, UR17, R66.reuse, 0x1, P2 ;  /* 0x0000001143f87c11 */ /* 0x100fe200090f0c42 */
[----:B------:R-:W-:Y:S01]  /*12920*/  @!P0 IMAD.MOV.U32 R22, RZ, RZ, R67 ;  /* 0x000000ffff168224 */ /* 0x000fe200078e0043 */
[C---:B------:R-:W-:Y:S01]  /*12930*/  @!P0 LEA R42, P2, R5.reuse, R249, 0x1 ;  /* 0x000000f9052a8211 */ /* 0x040fe200078408ff */
[----:B------:R-:W-:Y:S01]  /*12940*/  @!P0 IMAD.MOV.U32 R23, RZ, RZ, R66 ;  /* 0x000000ffff178224 */ /* 0x000fe200078e0042 */
[----:B------:R-:W-:Y:S01]  /*12950*/  @!UP0 UIMAD UR20, UR7, 0x30, URZ ;  /* 0x00000030071488a4 */ /* 0x000fe2000f8e023f */
[----:B------:R-:W-:Y:S01]  /*12960*/  IMAD.U32 R50, RZ, RZ, UR6 ;  /* 0x00000006ff327e24 */ /* 0x000fe2000f8e00ff */
[----:B------:R-:W-:Y:S01]  /*12970*/  @!P0 LEA.HI.X R43, R5, R248, R4, 0x1, P2 ;  /* 0x000000f8052b8211 */ /* 0x000fe200010f0c04 */
[----:B------:R-:W-:Y:S01]  /*12980*/  IMAD.U32 R114, RZ, RZ, UR6 ;  /* 0x00000006ff727e24 */ /* 0x000fe2000f8e00ff */
[----:B------:R-:W-:Y:S01]  /*12990*/  @!UP0 UIMAD UR9, UR7, 0x50, URZ ;  /* 0x00000050070988a4 */ /* 0x000fe2000f8e023f */
[----:B------:R-:W-:Y:S01]  /*129a0*/  IMAD.U32 R112, RZ, RZ, UR6 ;  /* 0x00000006ff707e24 */ /* 0x000fe2000f8e00ff */
[----:B------:R-:W-:Y:S01]  /*129b0*/  @!UP0 UIMAD UR4, UR7, 0x60, URZ ;  /* 0x00000060070488a4 */ /* 0x000fe2000f8e023f */
[----:B------:R-:W-:Y:S01]  /*129c0*/  IMAD.U32 R102, RZ, RZ, UR6 ;  /* 0x00000006ff667e24 */ /* 0x000fe2000f8e00ff */
[----:B------:R-:W-:Y:S01]  /*129d0*/  @!PT LDS RZ, [RZ] ;  /* 0x00000000fffff984 */ /* 0x000fe20000000800 */
[----:B------:R-:W-:Y:S01]  /*129e0*/  @!PT LDS RZ, [RZ] ;  /* 0x00000000fffff984 */ /* 0x000fe20000000800 */
[----:B------:R-:W-:Y:S01]  /*129f0*/  @!PT LDS RZ, [RZ] ;  /* 0x00000000fffff984 */ /* 0x000fe20000000800 */
[----:B------:R2:W-:Y:S01]  /*12a00*/  @!P0 LDGSTS.E.BYPASS.LTC128B.128 [R241+0x2000], desc[UR18][R42.64] ;  /* 0x020000002af18fae */ /* 0x0005e2000b901d52 */
[----:B------:R-:W-:Y:S01]  /*12a10*/  IMAD.U32 R104, RZ, RZ, UR6 ;  /* 0x00000006ff687e24 */ /* 0x000fe2000f8e00ff */
[----:B------:R-:W-:Y:S01]  /*12a20*/  BSSY B0, `(.L_x_3720) ;  /* 0x00000b2000007945 */ /* 0x000fe20003800000 */
[----:B------:R-:W-:Y:S01]  /*12a30*/  IMAD.U32 R106, RZ, RZ, UR6 ;  /* 0x00000006ff6a7e24 */ /* 0x000fe2000f8e00ff */
[----:B------:R1:W-:Y:S01]  /*12a40*/  @P0 STS.128 [R241+0x2800], RZ ;  /* 0x002800fff1000388 */ /* 0x0003e20000000c00 */
[----:B------:R-:W-:-:S04]  /*12a50*/  @!P0 IMAD.WIDE.U32 R36, R36, 0x30, R22 ;  /* 0x0000003024248825 */ /* 0x000fc800078e0016 */
        /* <DEDUP_REMOVED lines=8> */
[----:B------:R-:W-:-:S03]  /*12ae0*/  @!P0 IADD3 R22, P5, P4, R5, UR13, R67 ;  /* 0x0000000d05168c10 */ /* 0x000fc6000fcbe043 */
[----:B------:R-:W-:Y:S01]  /*12af0*/  IMAD.U32 R14, RZ, RZ, UR6 ;  /* 0x00000006ff0e7e24 */ /* 0x000fe2000f8e00ff */
[----:B------:R-:W-:Y:S01]  /*12b00*/  @!P0 IADD3.X R21, R4, UR12, R66, P5, P4 ;  /* 0x0000000c04158c10 */ /* 0x000fe2000afe8442 */
[----:B------:R-:W-:Y:S01]  /*12b10*/  IMAD.U32 R23, RZ, RZ, UR6 ;  /* 0x00000006ff177e24 */ /* 0x000fe2000f8e00ff */
[----:B------:R-:W-:Y:S01]  /*12b20*/  @!P0 LEA R110, P5, R22, UR16, 0x1 ;  /* 0x00000010166e8c11 */ /* 0x000fe2000f8a08ff */
[----:B------:R-:W-:Y:S01]  /*12b30*/  IMAD.U32 R16, RZ, RZ, UR6 ;  /* 0x00000006ff107e24 */ /* 0x000fe2000f8e00ff */
[-C--:B------:R-:W-:Y:S01]  /*12b40*/  @!P0 LEA R14, P4, R14, R67.reuse, 0x5 ;  /* 0x000000430e0e8211 */ /* 0x080fe200078828ff */
[----:B------:R-:W-:Y:S01]  /*12b50*/  IMAD.U32 R6, RZ, RZ, UR7 ;  /* 0x00000007ff067e24 */ /* 0x000fe2000f8e00ff */
[----:B------:R-:W-:Y:S01]  /*12b60*/  @!P0 LEA.HI.X R111, R22, UR17, R21, 0x1, P5 ;  /* 0x00000011166f8c11 */ /* 0x000fe2000a8f0c15 */
[----:B--2---:R-:W-:Y:S01]  /*12b70*/  IMAD.U32 R43, RZ, RZ, UR6 ;  /* 0x00000006ff2b7e24 */ /* 0x004fe2000f8e00ff */
[-C--:B------:R-:W-:Y:S01]  /*12b80*/  @!P0 LEA R23, P2, R23, R67.reuse, 0x6 ;  /* 0x0000004317178211 */ /* 0x080fe200078430ff */
[----:B------:R-:W-:Y:S01]  /*12b90*/  IMAD.U32 R21, RZ, RZ, UR6 ;  /* 0x00000006ff157e24 */ /* 0x000fe2000f8e00ff */
[CC--:B------:R-:W-:Y:S01]  /*12ba0*/  @!P0 LEA.HI.X R6, R16.reuse, R66.reuse, R6, 0x5, P4 ;  /* 0x0000004210068211 */ /* 0x0c0fe200020f2c06 */
[----:B------:R-:W-:Y:S01]  /*12bb0*/  IMAD.U32 R22, RZ, RZ, UR7 ;  /* 0x00000007ff167e24 */ /* 0x000fe2000f8e00ff */
[----:B------:R-:W-:Y:S01]  /*12bc0*/  @!P0 LEA R43, P4, R43, R67, 0x7 ;  /* 0x000000432b2b8211 */ /* 0x000fe200078838ff */
[----:B------:R-:W-:Y:S01]  /*12bd0*/  IMAD.U32 R42, RZ, RZ, UR7 ;  /* 0x00000007ff2a7e24 */ /* 0x000fe2000f8e00ff */
[----:B------:R-:W-:Y:S01]  /*12be0*/  @!PT LDS RZ, [RZ] ;  /* 0x00000000fffff984 */ /* 0x000fe20000000800 */
[----:B------:R-:W-:Y:S01]  /*12bf0*/  @!PT LDS RZ, [RZ] ;  /* 0x00000000fffff984 */ /* 0x000fe20000000800 */
[----:B------:R-:W-:Y:S01]  /*12c00*/  @!PT LDS RZ, [RZ] ;  /* 0x00000000fffff984 */ /* 0x000fe20000000800 */
[----:B------:R1:W-:Y:S01]  /*12c10*/  @!P0 LDGSTS.E.BYPASS.LTC128B.128 [R241+0x2800], desc[UR18][R110.64] ;  /* 0x028000006ef18fae */ /* 0x0003e2000b901d52 */
[----:B------:R-:W-:Y:S01]  /*12c20*/  IMAD.U32 R108, RZ, RZ, UR6 ;  /* 0x00000006ff6c7e24 */ /* 0x000fe2000f8e00ff */
[----:B------:R-:W-:Y:S01]  /*12c30*/  @!P0 LEA.HI.X R22, R21, R66, R22, 0x6, P2 ;  /* 0x0000004215168211 */ /* 0x000fe200010f3416 */
[----:B------:R-:W-:Y:S01]  /*12c40*/  @!P0 IMAD.MOV.U32 R120, RZ, RZ, R67 ;  /* 0x000000ffff788224 */ /* 0x000fe200078e0043 */
[C---:B------:R-:W-:Y:S01]  /*12c50*/  @!P0 IADD3 R21, P2, R5.reuse, R36, RZ ;  /* 0x0000002405158210 */ /* 0x040fe20007f5e0ff */
[----:B------:R-:W-:Y:S01]  /*12c60*/  @!P0 IMAD.MOV.U32 R121, RZ, RZ, R66 ;  /* 0x000000ffff798224 */ /* 0x000fe200078e0042 */
[----:B------:R-:W-:Y:S01]  /*12c70*/  @!P0 LEA.HI.X R42, R16, R66, R42, 0x7, P4 ;  /* 0x00000042102a8211 */ /* 0x000fe200020f3c2a */
[----:B------:R1:W-:Y:S01]  /*12c80*/  @P0 STS.128 [R241+0x3000], RZ ;  /* 0x003000fff1000388 */ /* 0x0003e20000000c00 */
[C---:B------:R-:W-:Y:S01]  /*12c90*/  @!P0 IADD3 R33, P4, R5.reuse, R118, RZ ;  /* 0x0000007605218210 */ /* 0x040fe20007f9e0ff */
[----:B------:R-:W-:Y:S01]  /*12ca0*/  @!P0 IMAD.WIDE.U32 R108, R108, 0xe0, R120 ;  /* 0x000000e06c6c8825 */ /* 0x000fe200078e0078 */
        /* <DEDUP_REMOVED lines=17> */
[----:B------:R-:W-:Y:S02]  /*12dc0*/  @!P0 IADD3 R104, P4, R5, R104, RZ ;  /* 0x0000006805688210 */ /* 0x000fe40007f9e0ff */
[C---:B------:R-:W-:Y:S02]  /*12dd0*/  @!P0 IADD3.X R101, R4.reuse, UR20, R103, P2, !PT ;  /* 0x0000001404658c10 */ /* 0x040fe400097fe467 */
[----:B------:R-:W-:-:S02]  /*12de0*/  @!P0 IADD3.X R103, R4, UR9, R105, P4, !PT ;  /* 0x0000000904678c10 */ /* 0x000fc4000a7fe469 */
[C---:B------:R-:W-:Y:S02]  /*12df0*/  @!P0 IADD3 R106, P2, R5.reuse, R106, RZ ;  /* 0x0000006a056a8210 */ /* 0x040fe40007f5e0ff */
        /* <DEDUP_REMOVED lines=9> */
[----:B------:R-:W-:Y:S02]  /*12e90*/  @!P0 LEA R114, P2, R23, UR16, 0x1 ;  /* 0x0000001017728c11 */ /* 0x000fe4000f8408ff */
[----:B------:R-:W-:Y:S02]  /*12ea0*/  @!P0 LEA R116, P4, R21, UR16, 0x1 ;  /* 0x0000001015748c11 */ /* 0x000fe4000f8808ff */
[----:B------:R-:W-:Y:S02]  /*12eb0*/  @!P0 LEA.HI.X R115, R23, UR17, R22, 0x1, P2 ;  /* 0x0000001117738c11 */ /* 0x000fe400090f0c16 */
[----:B------:R-:W-:Y:S02]  /*12ec0*/  @!P0 LEA.HI.X R117, R21, UR17, R16, 0x1, P4 ;  /* 0x0000001115758c11 */ /* 0x000fe4000a0f0c10 */
[----:B------:R-:W-:-:S02]  /*12ed0*/  @!P0 IADD3 R43, P2, R5, R43, RZ ;  /* 0x0000002b052b8210 */ /* 0x000fc40007f5e0ff */
[----:B------:R-:W-:Y:S02]  /*12ee0*/  @!P0 LEA R22, P4, R37, UR16, 0x1 ;  /* 0x0000001025168c11 */ /* 0x000fe4000f8808ff */
[----:B------:R-:W-:Y:S01]  /*12ef0*/  @!P0 LEA.HI.X R113, R14, UR17, R6, 0x1, P5 ;  /* 0x000000110e718c11 */ /* 0x000fe2000a8f0c06 */
[----:B------:R-:W-:Y:S01]  /*12f00*/  @!P0 IMAD.X R42, R4, 0x1, R42, P2 ;  /* 0x00000001042a8824 */ /* 0x000fe200010e062a */
[----:B------:R-:W-:Y:S02]  /*12f10*/  @!P0 LEA R118, P5, R33, UR16, 0x1 ;  /* 0x0000001021768c11 */ /* 0x000fe4000f8a08ff */
[----:B------:R-:W-:Y:S01]  /*12f20*/  @!P0 LEA.HI.X R23, R37, UR17, R36, 0x1, P4 ;  /* 0x0000001125178c11 */ /* 0x000fe2000a0f0c24 */
[----:B------:R-:W-:Y:S01]  /*12f30*/  @!PT LDS RZ, [RZ] ;  /* 0x00000000fffff984 */ /* 0x000fe20000000800 */
[----:B------:R-:W-:Y:S01]  /*12f40*/  @!PT LDS RZ, [RZ] ;  /* 0x00000000fffff984 */ /* 0x000fe20000000800 */
[----:B------:R-:W-:Y:S01]  /*12f50*/  @!PT LDS RZ, [RZ] ;  /* 0x00000000fffff984 */ /* 0x000fe20000000800 */
[----:B------:R1:W-:Y:S01]  /*12f60*/  @!P0 LDGSTS.E.BYPASS.LTC128B.128 [R241+0x3000], desc[UR18][R112.64] ;  /* 0x0300000070f18fae */ /* 0x0003e2000b901d52 */
        /* <DEDUP_REMOVED lines=30> */
[----:B------:R-:W-:-:S02]  /*13150*/  @!P0 LEA R102, P2, R107, UR16, 0x1 ;  /* 0x000000106b668c11 */ /* 0x000fc4000f8408ff */
[----:B------:R-:W-:Y:S01]  /*13160*/  @!P0 LEA.HI.X R105, R106, UR17, R105, 0x1, P4 ;  /* 0x000000116a698c11 */ /* 0x000fe2000a0f0c69 */
[----:B------:R-:W-:Y:S01]  /*13170*/  @!PT LDS RZ, [RZ] ;  /* 0x00000000fffff984 */ /* 0x000fe20000000800 */
[----:B------:R-:W-:Y:S01]  /*13180*/  @!PT LDS RZ, [RZ] ;  /* 0x00000000fffff984 */ /* 0x000fe20000000800 */
[----:B------:R-:W-:Y:S01]  /*13190*/  @!PT LDS RZ, [RZ] ;  /* 0x00000000fffff984 */ /* 0x000fe20000000800 */
[----:B------:R1:W-:Y:S01]  /*131a0*/  @!P0 LDGSTS.E.BYPASS.LTC128B.128 [R241+0x5000], desc[UR18][R22.64] ;  /* 0x0500000016f18fae */ /* 0x0003e2000b901d52 */
[----:B------:R-:W-:-:S03]  /*131b0*/  @!P0 LEA.HI.X R103, R107, UR17, R108, 0x1, P2 ;  /* 0x000000116b678c11 */ /* 0x000fc600090f0c6c */
        /* <DEDUP_REMOVED lines=56> */
.L_x_3721:
[----:B------:R-:W-:Y:S05]  /*13540*/  BSYNC B0 ;  /* 0x0000000000007941 */ /* 0x000fea0003800000 */
.L_x_3720:
[----:B------:R-:W0:Y:S01]  /*13550*/  LDGDEPBAR ;  /* 0x00000000000079af */ /* 0x000e220000000000 */
[----:B------:R-:W-:-:S04]  /*13560*/  LEA R249, P0, R5, R249, 0x1 ;  /* 0x000000f905f97211 */ /* 0x000fc800078008ff */
[----:B------:R-:W-:-:S09]  /*13570*/  LEA.HI.X R248, R5, R248, R4, 0x1, P0 ;  /* 0x000000f805f87211 */ /* 0x000fd200000f0c04 */
.L_x_3717:
[----:B------:R-:W3:Y:S01]  /*13580*/  LDL.LU R165, [R1] ;  /* 0x0000000001a57983 */ /* 0x000ee20000300800 */
        /* <DEDUP_REMOVED lines=104> */
[----:B------:R-:W-:Y:S01]  /*13c10*/  FMUL.FTZ R0, R0, UR4 ;  /* 0x0000000400007c20 */ /* 0x000fe20008410000 */
[--C-:B------:R-:W-:Y:S01]  /*13c20*/  FFMA.FTZ R101, R17, UR4, -R102.reuse ;  /* 0x0000000411657c23 */ /* 0x100fe20008010866 */
[--C-:B------:R-:W-:Y:S01]  /*13c30*/  FFMA.FTZ R66, R26, UR4, -R102.reuse ;  /* 0x000000041a427c23 */ /* 0x100fe20008010866 */
[----:B------:R-:W-:Y:S01]  /*13c40*/  FMNMX.FTZ R6, R201, R6, !PT ;  /* 0x00000006c9067209 */ /* 0x000fe20007810000 */
[----:B------:R-:W2:Y:S01]  /*13c50*/  MUFU.EX2 R122, R0 ;  /* 0x00000000007a7308 */ /* 0x000ea20000000800 */
        /* <DEDUP_REMOVED lines=16> */
[-C--:B--2---:R-:W-:Y:S01]  /*13d60*/  FMUL.FTZ R22, R162, R122.reuse ;  /* 0x0000007aa2167220 */ /* 0x084fe20000410000 */
[----:B------:R-:W-:Y:S01]  /*13d70*/  FMUL.FTZ R23, R163, R122 ;  /* 0x0000007aa3177220 */ /* 0x000fe20000410000 */
[----:B------:R-:W-:Y:S01]  /*13d80*/  FMNMX.FTZ R6, R193, R6, !PT ;  /* 0x00000006c1067209 */ /* 0x000fe20007810000 */
[-C--:B------:R-:W-:Y:S01]  /*13d90*/  FMUL.FTZ R31, R155, R122.reuse ;  /* 0x0000007a9b1f7220 */ /* 0x080fe20000410000 */
[-C--:B------:R-:W-:Y:S01]  /*13da0*/  FMUL.FTZ R38, R146, R122.reuse ;  /* 0x0000007a92267220 */ /* 0x080fe20000410000 */
[----:B------:R-:W-:Y:S01]  /*13db0*/  FMUL.FTZ R39, R147, R122 ;  /* 0x0000007a93277220 */ /* 0x000fe20000410000 */
[----:B------:R-:W-:Y:S01]  /*13dc0*/  FMNMX.FTZ R6, R194, R6, !PT ;  /* 0x00000006c2067209 */ /* 0x000fe20007810000 */
[----:B------:R-:W-:Y:S01]  /*13dd0*/  MUFU.EX2 R66, R66 ;  /* 0x0000004200427308 */ /* 0x000fe20000000800 */
[-C--:B------:R-:W-:Y:S01]  /*13de0*/  FMUL.FTZ R158, R158, R122.reuse ;  /* 0x0000007a9e9e7220 */ /* 0x080fe20000410000 */
[----:B------:R-:W-:Y:S01]  /*13df0*/  FMUL.FTZ R159, R159, R122 ;  /* 0x0000007a9f9f7220 */ /* 0x000fe20000410000 */
[----:B------:R-:W-:Y:S01]  /*13e00*/  FMNMX.FTZ R6, R190, R6, !PT ;  /* 0x00000006be067209 */ /* 0x000fe20007810000 */
[-C--:B------:R-:W-:Y:S01]  /*13e10*/  FMUL.FTZ R150, R150, R122.reuse ;  /* 0x0000007a96967220 */ /* 0x080fe20000410000 */
        /* <DEDUP_REMOVED lines=8> */
[----:B------:R-:W-:Y:S01]  /*13ea0*/  FMUL.FTZ R135, R135, R122 ;  /* 0x0000007a87877220 */ /* 0x000fe20000410000 */
        /* <DEDUP_REMOVED lines=8> */
[----:B------:R-:W1:Y:S01]  /*13f30*/  MUFU.EX2 R127, R127 ;  /* 0x0000007f007f7308 */ /* 0x000e620000000800 */
        /* <DEDUP_REMOVED lines=15> */
[----:B------:R-:W2:Y:S01]  /*14030*/  MUFU.EX2 R129, R129 ;  /* 0x0000008100817308 */ /* 0x000ea20000000800 */
[----:B------:R-:W-:Y:S01]  /*14040*/  FMNMX.FTZ R6, R92, R6, !PT ;  /* 0x000000065c067209 */ /* 0x000fe20007810000 */
[--C-:B------:R-:W-:Y:S01]  /*14050*/  FFMA.FTZ R82, R82, UR4, -R102.reuse ;  /* 0x0000000452527c23 */ /* 0x100fe20008010866 */
[----:B-1----:R-:W-:Y:S01]  /*14060*/  F2FP.F16.F32.PACK_AB R49, R127, R126 ;  /* 0x0000007e7f31723e */ /* 0x002fe200000000ff */
        /* <DEDUP_REMOVED lines=15> */
[----:B--2---:R-:W-:Y:S01]  /*14160*/  F2FP.F16.F32.PACK_AB R51, R129, R128 ;  /* 0x000000808133723e */ /* 0x004fe200000000ff */
[--C-:B------:R-:W-:Y:S01]  /*14170*/  FFMA.FTZ R56, R56, UR4, -R102.reuse ;  /* 0x0000000438387c23 */ /* 0x100fe20008010866 */
[----:B------:R-:W-:Y:S01]  /*14180*/  FMNMX.FTZ R6, R63, R6, !PT ;  /* 0x000000063f067209 */ /* 0x000fe20007810000 */
[--C-:B------:R-:W-:Y:S01]  /*14190*/  FFMA.FTZ R52, R52, UR4, -R102.reuse ;  /* 0x0000000434347c23 */ /* 0x100fe20008010866 */
[--C-:B------:R-:W-:Y:S01]  /*141a0*/  FFMA.FTZ R77, R77, UR4, -R102.reuse ;  /* 0x000000044d4d7c23 */ /* 0x100fe20008010866 */
[----:B------:R-:W-:Y:S01]  /*141b0*/  MUFU.EX2 R187, R187 ;  /* 0x000000bb00bb7308 */ /* 0x000fe20000000800 */
[----:B------:R-:W-:Y:S01]  /*141c0*/  FMNMX.FTZ R6, R89, R6, !PT ;  /* 0x0000000659067209 */ /* 0x000fe20007810000 */
[--C-:B------:R-:W-:Y:S01]  /*141d0*/  FFMA.FTZ R75, R75, UR4, -R102.reuse ;  /* 0x000000044b4b7c23 */ /* 0x100fe20008010866 */
[----:B------:R-:W-:-:S02]  /*141e0*/  FFMA.FTZ R3, R3, UR4, -R102 ;  /* 0x0000000403037c23 */ /* 0x000fc40008010866 */
        /* <DEDUP_REMOVED lines=31> */
[C---:B------:R-:W-:Y:S01]  /*143e0*/  FSETP.NEU.FTZ.AND P2, PT, R120.reuse, -INF , PT ;  /* 0xff8000007800780b */ /* 0x040fe20003f5d000 */
[----:B------:R-:W-:-:S03]  /*143f0*/  FMUL.FTZ R118, R120, UR4 ;  /* 0x0000000478767c20 */ /* 0x000fc60008410000 */
[----:B------:R-:W-:-:S03]  /*14400*/  FSEL R123, R120, RZ, P2 ;  /* 0x000000ff787b7208 */ /* 0x000fc60001000000 */
[----:B------:R-:W-:Y:S01]  /*14410*/  MUFU.EX2 R69, R69 ;  /* 0x0000004500457308 */ /* 0x000fe20000000800 */
[----:B------:R-:W-:Y:S01]  /*14420*/  FSEL R118, R118, RZ, P2 ;  /* 0x000000ff76767208 */ /* 0x000fe20001000000 */
[----:B------:R-:W-:-:S04]  /*14430*/  FADD.FTZ R123, R2, -R123 ;  /* 0x8000007b027b7221 */ /* 0x000fc80000010000 */
[--C-:B------:R-:W-:Y:S01]  /*14440*/  FFMA.FTZ R114, R18, UR4, -R118.reuse ;  /* 0x0000000412727c23 */ /* 0x100fe20008010876 */
[--C-:B------:R-:W-:Y:S01]  /*14450*/  FFMA.FTZ R112, R13, UR4, -R118.reuse ;  /* 0x000000040d707c23 */ /* 0x100fe20008010876 */
[--C-:B------:R-:W-:Y:S01]  /*14460*/  FFMA.FTZ R110, R12, UR4, -R118.reuse ;  /* 0x000000040c6e7c23 */ /* 0x100fe20008010876 */
[--C-:B------:R-:W-:Y:S01]  /*14470*/  FFMA.FTZ R106, R19, UR4, -R118.reuse ;  /* 0x00000004136a7c23 */ /* 0x100fe20008010876 */
[--C-:B------:R-:W-:Y:S01]  /*14480*/  FFMA.FTZ R104, R15, UR4, -R118.reuse ;  /* 0x000000040f687c23 */ /* 0x100fe20008010876 */
[----:B------:R1:W2:Y:S01]  /*14490*/  MUFU.EX2 R2, R7 ;  /* 0x0000000700027308 */ /* 0x0002a20000000800 */
[----:B------:R-:W3:Y:S01]  /*144a0*/  LDSM.16.MT88.4 R16, [R236+0xa000] ;  /* 0x00a00000ec10783b */ /* 0x000ee20000004200 */
[--C-:B------:R-:W-:Y:S01]  /*144b0*/  FFMA.FTZ R0, R27, UR4, -R118.reuse ;  /* 0x000000041b007c23 */ /* 0x100fe20008010876 */
[--C-:B------:R-:W-:Y:S01]  /*144c0*/  FFMA.FTZ R117, R29, UR4, -R118.reuse ;  /* 0x000000041d757c23 */ /* 0x100fe20008010876 */
[--C-:B------:R-:W-:Y:S01]  /*144d0*/  FFMA.FTZ R116, R10, UR4, -R118.reuse ;  /* 0x000000040a747c23 */ /* 0x100fe20008010876 */
[----:B------:R-:W-:Y:S01]  /*144e0*/  LDSM.16.MT88.4 R12, [R231+0xa000] ;  /* 0x00a00000e70c783b */ /* 0x000fe20000004200 */
[--C-:B------:R-:W-:Y:S01]  /*144f0*/  FFMA.FTZ R115, R35, UR4, -R118.reuse ;  /* 0x0000000423737c23 */ /* 0x100fe20008010876 */
[----:B------:R-:W-:Y:S01]  /*14500*/  FMUL.FTZ R123, R123, UR4 ;  /* 0x000000047b7b7c20 */ /* 0x000fe20008410000 */
[----:B------:R-:W-:Y:S01]  /*14510*/  MUFU.EX2 R114, R114 ;  /* 0x0000007200727308 */ /* 0x000fe20000000800 */
[----:B------:R-:W-:Y:S01]  /*14520*/  LDSM.16.MT88.4 R24, [R230+0xa000] ;  /* 0x00a00000e618783b */ /* 0x000fe20000004200 */
[--C-:B------:R-:W-:Y:S01]  /*14530*/  FFMA.FTZ R113, R30, UR4, -R118.reuse ;  /* 0x000000041e717c23 */ /* 0x100fe20008010876 */
[--C-:B------:R-:W-:Y:S01]  /*14540*/  FFMA.FTZ R108, R20, UR4, -R118.reuse ;  /* 0x00000004146c7c23 */ /* 0x100fe20008010876 */
[--C-:B------:R-:W-:Y:S01]  /*14550*/  FFMA.FTZ R103, R28, UR4, -R118.reuse ;  /* 0x000000041c677c23 */ /* 0x100fe20008010876 */
[--C-:B------:R-:W-:Y:S01]  /*14560*/  FFMA.FTZ R121, R11, UR4, -R118.reuse ;  /* 0x000000040b797c23 */ /* 0x100fe20008010876 */
[--C-:B------:R-:W-:Y:S01]  /*14570*/  FFMA.FTZ R124, R9, UR4, -R118.reuse ;  /* 0x00000004097c7c23 */ /* 0x100fe20008010876 */
[----:B------:R-:W-:Y:S01]  /*14580*/  F2FP.F16.F32.PACK_AB R9, R67, R101 ;  /* 0x000000654309723e */ /* 0x000fe200000000ff */
[----:B------:R-:W-:Y:S01]  /*14590*/  MUFU.EX2 R117, R117 ;  /* 0x0000007500757308 */ /* 0x000fe20000000800 */
[----:B-1----:R-:W1:Y:S01]  /*145a0*/  LDSM.16.MT88.4 R4, [R232+0xa000] ;  /* 0x00a00000e804783b */ /* 0x002e620000004200 */
[----:B--2---:R-:W-:Y:S01]  /*145b0*/  F2FP.F16.F32.PACK_AB R11, R2, R66 ;  /* 0x00000042020b723e */ /* 0x004fe200000000ff */
[-C--:B------:R-:W-:Y:S01]  /*145c0*/  FMUL.FTZ R30, R154, R122.reuse ;  /* 0x0000007a9a1e7220 */ /* 0x080fe20000410000 */
[--C-:B------:R-:W-:Y:S01]  /*145d0*/  FFMA.FTZ R105, R32, UR4, -R118.reuse ;  /* 0x0000000420697c23 */ /* 0x100fe20008010876 */
[--C-:B------:R-:W-:Y:S01]  /*145e0*/  FFMA.FTZ R111, R46, UR4, -R118.reuse ;  /* 0x000000042e6f7c23 */ /* 0x100fe20008010876 */
[----:B------:R-:W2:Y:S01]  /*145f0*/  LDSM.16.MT88.4 R32, [R236+0xa800] ;  /* 0x00a80000ec20783b */ /* 0x000ea20000004200 */
[--C-:B------:R-:W-:Y:S01]  /*14600*/  FFMA.FTZ R109, R45, UR4, -R118.reuse ;  /* 0x000000042d6d7c23 */ /* 0x100fe20008010876 */
[----:B------:R-:W4:Y:S01]  /*14610*/  MUFU.EX2 R116, R116 ;  /* 0x0000007400747308 */ /* 0x000f220000000800 */
[--C-:B------:R-:W-:Y:S01]  /*14620*/  FFMA.FTZ R107, R40, UR4, -R118.reuse ;  /* 0x00000004286b7c23 */ /* 0x100fe20008010876 */
[--C-:B------:R-:W-:Y:S01]  /*14630*/  FFMA.FTZ R130, R44, UR4, -R118.reuse ;  /* 0x000000042c827c23 */ /* 0x100fe20008010876 */
[----:B------:R-:W5:Y:S01]  /*14640*/  LDSM.16.MT88.4 R40, [R232+0xa800] ;  /* 0x00a80000e828783b */ /* 0x000f620000004200 */
[--C-:B------:R-:W-:Y:S01]  /*14650*/  FFMA.FTZ R146, R214, UR4, -R118.reuse ;  /* 0x00000004d6927c23 */ /* 0x100fe20008010876 */
[--C-:B------:R-:W-:Y:S01]  /*14660*/  FFMA.FTZ R147, R247, UR4, -R118.reuse ;  /* 0x00000004f7937c23 */ /* 0x100fe20008010876 */
[--C-:B------:R-:W-:Y:S01]  /*14670*/  FFMA.FTZ R154, R206, UR4, -R118.reuse ;  /* 0x00000004ce9a7c23 */ /* 0x100fe20008010876 */
[----:B------:R-:W5:Y:S01]  /*14680*/  LDSM.16.MT88.4 R44, [R231+0xa800] ;  /* 0x00a80000e72c783b */ /* 0x000f620000004200 */
        /* <DEDUP_REMOVED lines=20> */
[----:B------:R-:W-:Y:S01]  /*147d0*/  FFMA.FTZ R101, R251, R122, R101 ;  /* 0x0000007afb657223 */ /* 0x000fe20000010065 */
[--C-:B------:R-:W-:Y:S01]  /*147e0*/  FFMA.FTZ R88, R88, UR4, -R118.reuse ;  /* 0x0000000458587c23 */ /* 0x100fe20008010876 */
[--C-:B------:R-:W-:Y:S01]  /*147f0*/  FFMA.FTZ R92, R92, UR4, -R118.reuse ;  /* 0x000000045c5c7c23 */ /* 0x100fe20008010876 */
[----:B------:R-:W-:Y:S01]  /*14800*/  FFMA.FTZ R72, R72, UR4, -R118 ;  /* 0x0000000448487c23 */ /* 0x000fe20008010876 */
[----:B------:R-:W-:Y:S01]  /*14810*/  MUFU.EX2 R112, R112 ;  /* 0x0000007000707308 */ /* 0x000fe20000000800 */
        /* <DEDUP_REMOVED lines=23> */
[--C-:B------:R-:W-:Y:S01]  /*14990*/  FFMA.FTZ R160, R199, UR4, -R118.reuse ;  /* 0x00000004c7a07c23 */ /* 0x100fe20008010876 */
[--C-:B------:R-:W-:Y:S01]  /*149a0*/  FFMA.FTZ R161, R201, UR4, -R118.reuse ;  /* 0x00000004c9a17c23 */ /* 0x100fe20008010876 */
[----:B------:R-:W1:Y:S01]  /*149b0*/  MUFU.EX2 R110, R110 ;  /* 0x0000006e006e7308 */ /* 0x000e620000000800 */
[----:B------:R-:W-:Y:S01]  /*149c0*/  FFMA.FTZ R117, R250, R123, R117 ;  /* 0x0000007bfa757223 */ /* 0x000fe20000010075 */
[----:B------:R-:W-:Y:S01]  /*149d0*/  FADD.FTZ R101, R67, R101 ;  /* 0x0000006543657221 */ /* 0x000fe20000010000 */
[C---:B------:R-:W-:Y:S01]  /*149e0*/  HMMA.16816.F32 R36, R8.reuse, R12, R36 ;  /* 0x0000000c0824723c */ /* 0x040fe20000001824 */
[--C-:B------:R-:W-:Y:S01]  /*149f0*/  FFMA.FTZ R91, R91, UR4, -R118.reuse ;  /* 0x000000045b5b7c23 */ /* 0x100fe20008010876 */
[----:B------:R-:W-:Y:S01]  /*14a00*/  FADD.FTZ R117, R116, R117 ;  /* 0x0000007574757221 */ /* 0x000fe20000010000 */
[--C-:B------:R-:W-:Y:S01]  /*14a10*/  FFMA.FTZ R71, R71, UR4, -R118.reuse ;  /* 0x0000000447477c23 */ /* 0x100fe20008010876 */
[--C-:B------:R-:W-:Y:S01]  /*14a20*/  FFMA.FTZ R90, R90, UR4, -R118.reuse ;  /* 0x000000045a5a7c23 */ /* 0x100fe20008010876 */
[----:B------:R-:W3:Y:S01]  /*14a30*/  MUFU.EX2 R109, R109 ;  /* 0x0000006d006d7308 */ /* 0x000ee20000000800 */
[C---:B------:R-:W-:Y:S01]  /*14a40*/  HMMA.16816.F32 R16, R8.reuse, R18, R156 ;  /* 0x000000120810723c */ /* 0x040fe2000000189c */
[----:B------:R-:W-:Y:S01]  /*14a50*/  FADD.FTZ R117, R115, R117 ;  /* 0x0000007573757221 */ /* 0x000fe20000010000 */
[--C-:B------:R-:W-:Y:S01]  /*14a60*/  FFMA.FTZ R63, R63, UR4, -R118.reuse ;  /* 0x000000043f3f7c23 */ /* 0x100fe20008010876 */
[--C-:B------:R-:W-:Y:S01]  /*14a70*/  FFMA.FTZ R89, R89, UR4, -R118.reuse ;  /* 0x0000000459597c23 */ /* 0x100fe20008010876 */
[----:B------:R-:W-:Y:S01]  /*14a80*/  FFMA.FTZ R74, R74, UR4, -R118 ;  /* 0x000000044a4a7c23 */ /* 0x000fe20008010876 */
[----:B------:R-:W-:Y:S01]  /*14a90*/  FADD.FTZ R114, R114, R117 ;  /* 0x0000007572727221 */ /* 0x000fe20000010000 */
[C---:B------:R-:W-:Y:S01]  /*14aa0*/  HMMA.16816.F32 R4, R8.reuse, R6, R148 ;  /* 0x000000060804723c */ /* 0x040fe20000001894 */
[----:B------:R-:W4:Y:S01]  /*14ab0*/  MUFU.EX2 R108, R108 ;  /* 0x0000006c006c7308 */ /* 0x000f220000000800 */
[----:B-1----:R-:W-:Y:S01]  /*14ac0*/  F2FP.F16.F32.PACK_AB R50, R110, R111 ;  /* 0x0000006f6e32723e */ /* 0x002fe200000000ff */
[--C-:B------:R-:W-:Y:S01]  /*14ad0*/  FFMA.FTZ R156, R205, UR4, -R102.reuse ;  /* 0x00000004cd9c7c23 */ /* 0x100fe20008010866 */
[--C-:B------:R-:W-:Y:S01]  /*14ae0*/  FFMA.FTZ R157, R202, UR4, -R102.reuse ;  /* 0x00000004ca9d7c23 */ /* 0x100fe20008010866 */
[--C-:B------:R-:W-:Y:S01]  /*14af0*/  FFMA.FTZ R158, R203, UR4, -R102.reuse ;  /* 0x00000004cb9e7c23 */ /* 0x100fe20008010866 */
[C---:B------:R-:W-:Y:S01]  /*14b00*/  HMMA.16816.F32 R12, R8.reuse, R14, R140 ;  /* 0x0000000e080c723c */ /* 0x040fe2000000188c */
[--C-:B------:R-:W-:Y:S01]  /*14b10*/  FFMA.FTZ R149, R215, UR4, -R102.reuse ;  /* 0x00000004d7957c23 */ /* 0x100fe20008010866 */
[--C-:B------:R-:W-:Y:S01]  /*14b20*/  FFMA.FTZ R150, R209, UR4, -R102.reuse ;  /* 0x00000004d1967c23 */ /* 0x100fe20008010866 */
[----:B------:R-:W-:Y:S01]  /*14b30*/  MUFU.EX2 R107, R107 ;  /* 0x0000006b006b7308 */ /* 0x000fe20000000800 */
[--C-:B------:R-:W-:Y:S01]  /*14b40*/  FFMA.FTZ R151, R212, UR4, -R102.reuse ;  /* 0x00000004d4977c23 */ /* 0x100fe20008010866 */
        /* <DEDUP_REMOVED lines=11> */
[--C-:B------:R-:W-:Y:S01]  /*14c00*/  FFMA.FTZ R164, R180, UR4, -R102.reuse ;  /* 0x00000004b4a47c23 */ /* 0x100fe20008010866 */
[----:B------:R-:W1:Y:S01]  /*14c10*/  LDSM.16.MT88.4 R24, [R236+0xb000] ;  /* 0x00b00000ec18783b */ /* 0x000e620000004200 */
[C---:B--2---:R-:W-:Y:S01]  /*14c20*/  HMMA.16816.F32 R20, R48.reuse, R32, R20 ;  /* 0x000000203014723c */ /* 0x044fe20000001814 */
[----:B------:R-:W-:Y:S01]  /*14c30*/  MUFU.EX2 R142, R142 ;  /* 0x0000008e008e7308 */ /* 0x000fe20000000800 */
[----:B------:R-:W-:Y:S01]  /*14c40*/  FFMA.FTZ R165, R196, UR4, -R102 ;  /* 0x00000004c4a57c23 */ /* 0x000fe20008010866 */
[----:B------:R-:W-:Y:S01]  /*14c50*/  FFMA.FTZ R180, R195, UR4, -R118 ;  /* 0x00000004c3b47c23 */ /* 0x000fe20008010876 */
[----:B------:R-:W-:Y:S01]  /*14c60*/  FADD.FTZ R114, R113, R114 ;  /* 0x0000007271727221 */ /* 0x000fe20000010000 */
[----:B------:R-:W-:Y:S01]  /*14c70*/  FFMA.FTZ R59, R59, UR4, -R118 ;  /* 0x000000043b3b7c23 */ /* 0x000fe20008010876 */
[C---:B------:R-:W-:Y:S01]  /*14c80*/  HMMA.16816.F32 R16, R48.reuse, R34, R16 ;  /* 0x000000223010723c */ /* 0x040fe20000001810 */
[----:B------:R-:W2:Y:S01]  /*14c90*/  LDSM.16.MT88.4 R32, [R232+0xb000] ;  /* 0x00b00000e820783b */ /* 0x000ea20000004200 */
[----:B------:R-:W-:Y:S01]  /*14ca0*/  FADD.FTZ R114, R112, R114 ;  /* 0x0000007270727221 */ /* 0x000fe20000010000 */
[----:B------:R-:W4:Y:S01]  /*14cb0*/  MUFU.EX2 R143, R143 ;  /* 0x0000008f008f7308 */ /* 0x000f220000000800 */
[--C-:B------:R-:W-:Y:S01]  /*14cc0*/  FFMA.FTZ R94, R94, UR4, -R118.reuse ;  /* 0x000000045e5e7c23 */ /* 0x100fe20008010876 */
[----:B------:R-:W-:Y:S01]  /*14cd0*/  FFMA.FTZ R95, R95, UR4, -R118 ;  /* 0x000000045f5f7c23 */ /* 0x000fe20008010876 */
[C---:B-----5:R-:W-:Y:S01]  /*14ce0*/  HMMA.16816.F32 R28, R48.reuse, R40, R28 ;  /* 0x00000028301c723c */ /* 0x060fe2000000181c */
[----:B------:R-:W-:Y:S01]  /*14cf0*/  FADD.FTZ R114, R111, R114 ;  /* 0x000000726f727221 */ /* 0x000fe20000010000 */
[--C-:B------:R-:W-:Y:S01]  /*14d00*/  FFMA.FTZ R85, R85, UR4, -R118.reuse ;  /* 0x0000000455557c23 */ /* 0x100fe20008010876 */
[----:B------:R-:W-:Y:S01]  /*14d10*/  FFMA.FTZ R250, R84, UR4, -R118 ;  /* 0x0000000454fa7c23 */ /* 0x000fe20008010876 */
[----:B------:R-:W-:Y:S01]  /*14d20*/  FFMA.FTZ R251, R53, UR4, -R102 ;  /* 0x0000000435fb7c23 */ /* 0x000fe20008010866 */
[----:B------:R-:W-:Y:S01]  /*14d30*/  MUFU.EX2 R144, R144 ;  /* 0x0000009000907308 */ /* 0x000fe20000000800 */
[----:B------:R-:W-:Y:S01]  /*14d40*/  HMMA.16816.F32 R4, R48, R42, R4 ;  /* 0x0000002a3004723c */ /* 0x000fe20000001804 */
[----:B------:R-:W5:Y:S01]  /*14d50*/  LDSM.16.MT88.4 R40, [R231+0xb000] ;  /* 0x00b00000e728783b */ /* 0x000f620000004200 */
[----:B------:R-:W-:Y:S01]  /*14d60*/  FADD.FTZ R110, R110, R114 ;  /* 0x000000726e6e7221 */ /* 0x000fe20000010000 */
[----:B------:R-:W-:-:S03]  /*14d70*/  FFMA.FTZ R99, R99, UR4, -R118 ;  /* 0x0000000463637c23 */ /* 0x000fc60008010876 */
[----:B------:R-:W-:Y:S01]  /*14d80*/  HMMA.16816.F32 R36, R48, R44, R36 ;  /* 0x0000002c3024723c */ /* 0x000fe20000001824 */
[----:B------:R-:W2:Y:S01]  /*14d90*/  MUFU.EX2 R145, R145 ;  /* 0x0000009100917308 */ /* 0x000ea20000000800 */
[----:B---3--:R-:W-:-:S04]  /*14da0*/  FADD.FTZ R110, R109, R110 ;  /* 0x0000006e6d6e7221 */ /* 0x008fc80000010000 */
[C---:B------:R-:W-:Y:S01]  /*14db0*/  HMMA.16816.F32 R12, R48.reuse, R46, R12 ;  /* 0x0000002e300c723c */ /* 0x040fe2000000180c */
[C---:B----4-:R-:W-:Y:S01]  /*14dc0*/  F2FP.F16.F32.PACK_AB R44, R108.reuse, R109 ;  /* 0x0000006d6c2c723e */ /* 0x050fe200000000ff */
[----:B------:R-:W-:Y:S01]  /*14dd0*/  FADD.FTZ R110, R108, R110 ;  /* 0x0000006e6c6e7221 */ /* 0x000fe20000010000 */
[----:B------:R-:W-:Y:S01]  /*14de0*/  F2FP.F16.F32.PACK_AB R45, R143, R142 ;  /* 0x0000008e8f2d723e */ /* 0x000fe200000000ff */
[----:B------:R-:W3:Y:S02]  /*14df0*/  MUFU.EX2 R105, R105 ;  /* 0x0000006900697308 */ /* 0x000ee40000000800 */
[----:B-1----:R-:W-:Y:S01]  /*14e00*/  HMMA.16816.F32 R136, R48, R8, R136 ;  /* 0x000000083088723c */ /* 0x002fe20000001888 */
[----:B------:R-:W-:Y:S01]  /*14e10*/  F2FP.F16.F32.PACK_AB R46, R106, R107 ;  /* 0x0000006b6a2e723e */ /* 0x000fe200000000ff */
[----:B------:R-:W-:-:S04]  /*14e20*/  FADD.FTZ R110, R107, R110 ;  /* 0x0000006e6b6e7221 */ /* 0x000fc80000010000 */
[----:B------:R-:W-:Y:S01]  /*14e30*/  HMMA.16816.F32 R132, R48, R10, R132 ;  /* 0x0000000a3084723c */ /* 0x000fe20000001884 */
[----:B------:R-:W1:Y:S01]  /*14e40*/  LDSM.16.MT88.4 R8, [R230+0xb000] ;  /* 0x00b00000e608783b */ /* 0x000e620000004200 */
[----:B--2---:R-:W-:Y:S01]  /*14e50*/  F2FP.F16.F32.PACK_AB R47, R145, R144 ;  /* 0x00000090912f723e */ /* 0x004fe200000000ff */
[----:B------:R-:W2:Y:S01]  /*14e60*/  MUFU.EX2 R104, R104 ;  /* 0x0000006800687308 */ /* 0x000ea20000000800 */
[----:B------:R-:W-:-:S05]  /*14e70*/  FADD.FTZ R106, R106, R110 ;  /* 0x0000006e6a6a7221 */ /* 0x000fca0000010000 */
[C---:B------:R-:W-:Y:S01]  /*14e80*/  HMMA.16816.F32 R20, R44.reuse, R24, R20 ;  /* 0x000000182c14723c */ /* 0x040fe20000001814 */
[----:B---3--:R-:W-:Y:S01]  /*14e90*/  FADD.FTZ R106, R105, R106 ;  /* 0x0000006a696a7221 */ /* 0x008fe20000010000 */
[----:B------:R-:W3:Y:S04]  /*14ea0*/  MUFU.EX2 R103, R103 ;  /* 0x0000006700677308 */ /* 0x000ee80000000800 */
[C---:B------:R-:W-:Y:S01]  /*14eb0*/  HMMA.16816.F32 R16, R44.reuse, R26, R16 ;  /* 0x0000001a2c10723c */ /* 0x040fe20000001810 */
[----:B------:R-:W4:Y:S03]  /*14ec0*/  LDSM.16.MT88.4 R24, [R236+0xb800] ;  /* 0x00b80000ec18783b */ /* 0x000f260000004200 */
[----:B------:R-:W5:Y:S01]  /*14ed0*/  MUFU.EX2 R121, R121 ;  /* 0x0000007900797308 */ /* 0x000f620000000800 */
[C---:B--2---:R-:W-:Y:S01]  /*14ee0*/  F2FP.F16.F32.PACK_AB R48, R104.reuse, R105 ;  /* 0x000000696830723e */ /* 0x044fe200000000ff */
[----:B------:R-:W-:Y:S01]  /*14ef0*/  HMMA.16816.F32 R28, R44, R32, R28 ;  /* 0x000000202c1c723c */ /* 0x000fe2000000181c */
[----:B------:R-:W-:-:S05]  /*14f00*/  FADD.FTZ R106, R104, R106 ;  /* 0x0000006a686a7221 */ /* 0x000fca0000010000 */
[----:B------:R-:W-:Y:S01]  /*14f10*/  MUFU.EX2 R149, R149 ;  /* 0x0000009500957308 */ /* 0x000fe20000000800 */
[----:B------:R-:W-:Y:S01]  /*14f20*/  HMMA.16816.F32 R4, R44, R34, R4 ;  /* 0x000000222c04723c */ /* 0x000fe20000001804 */
[----:B------:R-:W2:Y:S01]  /*14f30*/  LDSM.16.MT88.4 R32, [R232+0xb800] ;  /* 0x00b80000e820783b */ /* 0x000ea20000004200 */
[----:B---3--:R-:W-:-:S04]  /*14f40*/  FADD.FTZ R106, R103, R106 ;  /* 0x0000006a676a7221 */ /* 0x008fc80000010000 */
[----:B-----5:R-:W-:Y:S01]  /*14f50*/  HMMA.16816.F32 R36, R44, R40, R36 ;  /* 0x000000282c24723c */ /* 0x020fe20000001824 */
[----:B------:R-:W3:Y:S01]  /*14f60*/  MUFU.EX2 R150, R150 ;  /* 0x0000009600967308 */ /* 0x000ee20000000800 */
[C---:B------:R-:W-:Y:S01]  /*14f70*/  F2FP.F16.F32.PACK_AB R50, R121.reuse, R103 ;  /* 0x000000677932723e */ /* 0x040fe200000000ff */
[----:B------:R-:W-:-:S03]  /*14f80*/  FADD.FTZ R106, R121, R106 ;  /* 0x0000006a796a7221 */ /* 0x000fc60000010000 */
[C---:B------:R-:W-:Y:S01]  /*14f90*/  HMMA.16816.F32 R12, R44.reuse, R42, R12 ;  /* 0x0000002a2c0c723c */ /* 0x040fe2000000180c */
[----:B------:R-:W-:Y:S02]  /*14fa0*/  LDSM.16.MT88.4 R40, [R231+0xb800] ;  /* 0x00b80000e728783b */ /* 0x000fe40000004200 */
[----:B------:R-:W-:Y:S03]  /*14fb0*/  MUFU.EX2 R151, R151 ;  /* 0x0000009700977308 */ /* 0x000fe60000000800 */
[C---:B-1----:R-:W-:Y:S05]  /*14fc0*/  HMMA.16816.F32 R136, R44.reuse, R8, R136 ;  /* 0x000000082c88723c */ /* 0x042fea0000001888 */
[----:B------:R-:W1:Y:S01]  /*14fd0*/  MUFU.EX2 R152, R152 ;  /* 0x0000009800987308 */ /* 0x000e620000000800 */
[----:B------:R-:W-:Y:S01]  /*14fe0*/  HMMA.16816.F32 R132, R44, R10, R132 ;  /* 0x0000000a2c84723c */ /* 0x000fe20000001884 */
[----:B------:R-:W5:Y:S01]  /*14ff0*/  LDSM.16.MT88.4 R8, [R230+0xb800] ;  /* 0x00b80000e608783b */ /* 0x000f620000004200 */
[----:B---3--:R-:W-:-:S05]  /*15000*/  F2FP.F16.F32.PACK_AB R49, R150, R149 ;  /* 0x000000959631723e */ /* 0x008fca00000000ff */
[----:B------:R-:W-:Y:S08]  /*15010*/  MUFU.EX2 R0, R0 ;  /* 0x0000000000007308 */ /* 0x000ff00000000800 */
[----:B------:R-:W3:Y:S01]  /*15020*/  MUFU.EX2 R124, R124 ;  /* 0x0000007c007c7308 */ /* 0x000ee20000000800 */
[----:B-1----:R-:W-:-:S07]  /*15030*/  F2FP.F16.F32.PACK_AB R51, R152, R151 ;  /* 0x000000979833723e */ /* 0x002fce00000000ff */
[C---:B----4-:R-:W-:Y:S01]  /*15040*/  HMMA.16816.F32 R20, R48.reuse, R24, R20 ;  /* 0x000000183014723c */ /* 0x050fe20000001814 */
[----:B------:R-:W-:Y:S05]  /*15050*/  MUFU.EX2 R130, R130 ;  /* 0x0000008200827308 */ /* 0x000fea0000000800 */
[C---:B------:R-:W-:Y:S01]  /*15060*/  HMMA.16816.F32 R16, R48.reuse, R26, R16 ;  /* 0x0000001a3010723c */ /* 0x040fe20000001810 */
[----:B------:R-:W1:Y:S02]  /*15070*/  LDSM.16.MT88.4 R24, [R236+0xc000] ;  /* 0x00c00000ec18783b */ /* 0x000e640000004200 */
[----:B------:R-:W4:Y:S01]  /*15080*/  MUFU.EX2 R140, R140 ;  /* 0x0000008c008c7308 */ /* 0x000f220000000800 */
[----:B---3--:R-:W-:Y:S01]  /*15090*/  F2FP.F16.F32.PACK_AB R44, R124, R0 ;  /* 0x000000007c2c723e */ /* 0x008fe200000000ff */
[----:B------:R-:W-:Y:S01]  /*150a0*/  FADD.FTZ R0, R0, R106 ;  /* 0x0000006a00007221 */ /* 0x000fe20000010000 */
[----:B--2---:R-:W-:Y:S03]  /*150b0*/  HMMA.16816.F32 R28, R48, R32, R28 ;  /* 0x00000020301c723c */ /* 0x004fe6000000181c */
[----:B------:R-:W-:-:S02]  /*150c0*/  FADD.FTZ R124, R124, R0 ;  /* 0x000000007c7c7221 */ /* 0x000fc40000010000 */
[----:B------:R-:W-:Y:S01]  /*150d0*/  MUFU.EX2 R156, R156 ;  /* 0x0000009c009c7308 */ /* 0x000fe20000000800 */
[C---:B-----5:R-:W-:Y:S06]  /*150e0*/  HMMA.16816.F32 R136, R48.reuse, R8, R136 ;  /* 0x000000083088723c */ /* 0x060fec0000001888 */
[----:B------:R-:W-:Y:S01]  /*150f0*/  HMMA.16816.F32 R132, R48, R10, R132 ;  /* 0x0000000a3084723c */ /* 0x000fe20000001884 */
[----:B------:R-:W2:Y:S01]  /*15100*/  MUFU.EX2 R157, R157 ;  /* 0x0000009d009d7308 */ /* 0x000ea20000000800 */
[----:B------:R-:W3:Y:S01]  /*15110*/  LDSM.16.MT88.4 R8, [R230+0xc000] ;  /* 0x00c00000e608783b */ /* 0x000ee20000004200 */
[----:B----4-:R-:W-:Y:S01]  /*15120*/  F2FP.F16.F32.PACK_AB R46, R140, R130 ;  /* 0x000000828c2e723e */ /* 0x010fe200000000ff */
[----:B------:R-:W-:-:S02]  /*15130*/  FADD.FTZ R130, R130, R124 ;  /* 0x0000007c82827221 */ /* 0x000fc40000010000 */
        /* <DEDUP_REMOVED lines=12> */
[C---:B-1----:R-:W-:Y:S01]  /*15200*/  HMMA.16816.F32 R20, R44.reuse, R24, R20 ;  /* 0x000000182c14723c */ /* 0x042fe20000001814 */
[----:B------:R-:W-:Y:S05]  /*15210*/  MUFU.EX2 R147, R147 ;  /* 0x0000009300937308 */ /* 0x000fea0000000800 */
[C---:B------:R-:W-:Y:S01]  /*15220*/  HMMA.16816.F32 R16, R44.reuse, R26, R16 ;  /* 0x0000001a2c10723c */ /* 0x040fe20000001810 */
[----:B------:R-:W1:Y:S02]  /*15230*/  LDSM.16.MT88.4 R24, [R236+0xc800] ;  /* 0x00c80000ec18783b */ /* 0x000e640000004200 */
[----:B------:R-:W5:Y:S01]  /*15240*/  MUFU.EX2 R148, R148 ;  /* 0x0000009400947308 */ /* 0x000f620000000800 */
[C---:B--2---:R-:W-:Y:S01]  /*15250*/  F2FP.F16.F32.PACK_AB R48, R146.reuse, R141 ;  /* 0x0000008d9230723e */ /* 0x044fe200000000ff */
[----:B------:R-:W-:Y:S01]  /*15260*/  FADD.FTZ R141, R141, R130 ;  /* 0x000000828d8d7221 */ /* 0x000fe20000010000 */
[----:B---3--:R-:W-:Y:S03]  /*15270*/  HMMA.16816.F32 R136, R44, R8, R136 ;  /* 0x000000082c88723c */ /* 0x008fe60000001888 */
        /* <DEDUP_REMOVED lines=12> */
[----:B--2---:R-:W-:Y:S02]  /*15340*/  F2FP.F16.F32.PACK_AB R49, R164, R163 ;  /* 0x000000a3a431723e */ /* 0x004fe400000000ff */
[C---:B------:R-:W-:Y:S05]  /*15350*/  HMMA.16816.F32 R36, R44.reuse, R40, R36 ;  /* 0x000000282c24723c */ /* 0x040fea0000001824 */
[----:B------:R-:W2:Y:S01]  /*15360*/  MUFU.EX2 R154, R154 ;  /* 0x0000009a009a7308 */ /* 0x000ea20000000800 */
[----:B------:R-:W-:Y:S01]  /*15370*/  HMMA.16816.F32 R12, R44, R42, R12 ;  /* 0x0000002a2c0c723c */ /* 0x000fe2000000180c */
[----:B------:R-:W5:Y:S01]  /*15380*/  LDSM.16.MT88.4 R40, [R231+0xc800] ;  /* 0x00c80000e728783b */ /* 0x000f620000004200 */
[----:B----4-:R-:W-:-:S05]  /*15390*/  F2FP.F16.F32.PACK_AB R51, R179, R165 ;  /* 0x000000a5b333723e */ /* 0x010fca00000000ff */
[----:B------:R-:W4:Y:S01]  /*153a0*/  MUFU.EX2 R155, R155 ;  /* 0x0000009b009b7308 */ /* 0x000f220000000800 */
[----:B------:R-:W-:Y:S01]  /*153b0*/  F2FP.F16.F32.PACK_AB R45, R188, R187 ;  /* 0x000000bbbc2d723e */ /* 0x000fe200000000ff */
[----:B-1----:R-:W-:Y:S01]  /*153c0*/  HMMA.16816.F32 R20, R48, R24, R20 ;  /* 0x000000183014723c */ /* 0x002fe20000001814 */
[----:B------:R-:W-:Y:S01]  /*153d0*/  F2FP.F16.F32.PACK_AB R47, R191, R189 ;  /* 0x000000bdbf2f723e */ /* 0x000fe200000000ff */
[----:B------:R-:W-:-:S04]  /*153e0*/  FADD.FTZ R147, R153, R147 ;  /* 0x0000009399937221 */ /* 0x000fc80000010000 */
[C---:B------:R-:W-:Y:S01]  /*153f0*/  HMMA.16816.F32 R16, R48.reuse, R26, R16 ;  /* 0x0000001a3010723c */ /* 0x040fe20000001810 */
[----:B------:R-:W1:Y:S01]  /*15400*/  LDSM.16.MT88.4 R24, [R236+0xd000] ;  /* 0x00d00000ec18783b */ /* 0x000e620000004200 */
[----:B------:R-:W5:Y:S01]  /*15410*/  MUFU.EX2 R160, R160 ;  /* 0x000000a000a07308 */ /* 0x000f620000000800 */
[C---:B--2---:R-:W-:Y:S01]  /*15420*/  F2FP.F16.F32.PACK_AB R44, R154.reuse, R153 ;  /* 0x000000999a2c723e */ /* 0x044fe200000000ff */
[----:B------:R-:W-:Y:S02]  /*15430*/  FADD.FTZ R154, R154, R147 ;  /* 0x000000939a9a7221 */ /* 0x000fe40000010000 */
[C---:B---3--:R-:W-:Y:S02]  /*15440*/  HMMA.16816.F32 R136, R48.reuse, R8, R136 ;  /* 0x000000083088723c */ /* 0x048fe40000001888 */
[----:B----4-:R-:W-:Y:S02]  /*15450*/  FADD.FTZ R154, R155, R154 ;  /* 0x0000009a9b9a7221 */ /* 0x010fe40000010000 */
[----:B------:R-:W2:Y:S02]  /*15460*/  MUFU.EX2 R161, R161 ;  /* 0x000000a100a17308 */ /* 0x000ea40000000800 */
[C---:B------:R-:W-:Y:S01]  /*15470*/  HMMA.16816.F32 R132, R48.reuse, R10, R132 ;  /* 0x0000000a3084723c */ /* 0x040fe20000001884 */
[----:B------:R-:W3:Y:S05]  /*15480*/  LDSM.16.MT88.4 R8, [R230+0xd000] ;  /* 0x00d00000e608783b */ /* 0x000eea0000004200 */
[----:B-----5:R-:W-:Y:S01]  /*15490*/  HMMA.16816.F32 R28, R48, R32, R28 ;  /* 0x00000020301c723c */ /* 0x020fe2000000181c */
[C---:B------:R-:W-:Y:S01]  /*154a0*/  F2FP.F16.F32.PACK_AB R46, R160.reuse, R155 ;  /* 0x0000009ba02e723e */ /* 0x040fe200000000ff */
[----:B------:R-:W4:Y:S01]  /*154b0*/  MUFU.EX2 R162, R162 ;  /* 0x000000a200a27308 */ /* 0x000f220000000800 */
[----:B------:R-:W-:-:S03]  /*154c0*/  FADD.FTZ R160, R160, R154 ;  /* 0x0000009aa0a07221 */ /* 0x000fc60000010000 */
[C---:B------:R-:W-:Y:S01]  /*154d0*/  HMMA.16816.F32 R4, R48.reuse, R34, R4 ;  /* 0x000000223004723c */ /* 0x040fe20000001804 */
[----:B------:R-:W5:Y:S01]  /*154e0*/  LDSM.16.MT88.4 R32, [R232+0xd000] ;  /* 0x00d00000e820783b */ /* 0x000f620000004200 */
[----:B--2---:R-:W-:Y:S02]  /*154f0*/  FADD.FTZ R160, R161, R160 ;  /* 0x000000a0a1a07221 */ /* 0x004fe40000010000 */
[----:B------:R-:W2:Y:S02]  /*15500*/  MUFU.EX2 R180, R180 ;  /* 0x000000b400b47308 */ /* 0x000ea40000000800 */
[C---:B------:R-:W-:Y:S06]  /*15510*/  HMMA.16816.F32 R36, R48.reuse, R40, R36 ;  /* 0x000000283024723c */ /* 0x040fec0000001824 */
[----:B------:R-:W-:Y:S01]  /*15520*/  HMMA.16816.F32 R12, R48, R42, R12 ;  /* 0x0000002a300c723c */ /* 0x000fe2000000180c */
[----:B------:R-:W5:Y:S01]  /*15530*/  LDSM.16.MT88.4 R40, [R231+0xd000] ;  /* 0x00d00000e728783b */ /* 0x000f620000004200 */
[----:B------:R-:W3:Y:S01]  /*15540*/  MUFU.EX2 R183, R183 ;  /* 0x000000b700b77308 */ /* 0x000ee20000000800 */
[----:B----4-:R-:W-:-:S03]  /*15550*/  FADD.FTZ R160, R162, R160 ;  /* 0x000000a0a2a07221 */ /* 0x010fc60000010000 */
[C---:B-1----:R-:W-:Y:S01]  /*15560*/  HMMA.16816.F32 R20, R44.reuse, R24, R20 ;  /* 0x000000182c14723c */ /* 0x042fe20000001814 */
[----:B------:R-:W-:Y:S02]  /*15570*/  F2FP.F16.F32.PACK_AB R48, R162, R161 ;  /* 0x000000a1a230723e */ /* 0x000fe400000000ff */
[----:B------:R-:W-:Y:S01]  /*15580*/  F2FP.F16.F32.PACK_AB R49, R184, R192 ;  /* 0x000000c0b831723e */ /* 0x000fe200000000ff */
[----:B------:R-:W1:Y:S01]  /*15590*/  MUFU.EX2 R185, R185 ;  /* 0x000000b900b97308 */ /* 0x000e620000000800 */
[----:B------:R-:W-:Y:S01]  /*155a0*/  F2FP.F16.F32.PACK_AB R51, R181, R186 ;  /* 0x000000bab533723e */ /* 0x000fe200000000ff */
[----:B------:R-:W-:Y:S01]  /*155b0*/  HMMA.16816.F32 R16, R44, R26, R16 ;  /* 0x0000001a2c10723c */ /* 0x000fe20000001810 */
[----:B------:R-:W4:Y:S01]  /*155c0*/  LDSM.16.MT88.4 R24, [R236+0xd800] ;  /* 0x00d80000ec18783b */ /* 0x000f220000004200 */
[----:B--2---:R-:W-:-:S04]  /*155d0*/  FADD.FTZ R160, R180, R160 ;  /* 0x000000a0b4a07221 */ /* 0x004fc80000010000 */
[----:B---3--:R-:W-:Y:S01]  /*155e0*/  HMMA.16816.F32 R136, R44, R8, R136 ;  /* 0x000000082c88723c */ /* 0x008fe20000001888 */
[C---:B------:R-:W-:Y:S01]  /*155f0*/  F2FP.F16.F32.PACK_AB R50, R183.reuse, R180 ;  /* 0x000000b4b732723e */ /* 0x040fe200000000ff */
[----:B------:R-:W2:Y:S01]  /*15600*/  MUFU.EX2 R193, R193 ;  /* 0x000000c100c17308 */ /* 0x000ea20000000800 */
[----:B------:R-:W-:-:S03]  /*15610*/  FADD.FTZ R183, R183, R160 ;  /* 0x000000a0b7b77221 */ /* 0x000fc60000010000 */
[C---:B------:R-:W-:Y:S01]  /*15620*/  HMMA.16816.F32 R132, R44.reuse, R10, R132 ;  /* 0x0000000a2c84723c */ /* 0x040fe20000001884 */
[----:B------:R-:W3:Y:S01]  /*15630*/  LDSM.16.MT88.4 R8, [R230+0xd800] ;  /* 0x00d80000e608783b */ /* 0x000ee20000004200 */
[----:B-1----:R-:W-:Y:S02]  /*15640*/  FADD.FTZ R183, R185, R183 ;  /* 0x000000b7b9b77221 */ /* 0x002fe40000010000 */
[----:B------:R-:W-:Y:S02]  /*15650*/  MUFU.EX2 R194, R194 ;  /* 0x000000c200c27308 */ /* 0x000fe40000000800 */
[C---:B-----5:R-:W-:Y:S06]  /*15660*/  HMMA.16816.F32 R28, R44.reuse, R32, R28 ;  /* 0x000000202c1c723c */ /* 0x060fec000000181c */
[----:B------:R-:W-:Y:S01]  /*15670*/  HMMA.16816.F32 R4, R44, R34, R4 ;  /* 0x000000222c04723c */ /* 0x000fe20000001804 */
[----:B------:R-:W1:Y:S01]  /*15680*/  LDSM.16.MT88.4 R32, [R232+0xd800] ;  /* 0x00d80000e820783b */ /* 0x000e620000004200 */
[----:B------:R-:W5:Y:S01]  /*15690*/  MUFU.EX2 R190, R190 ;  /* 0x000000be00be7308 */ /* 0x000f620000000800 */
[----:B--2---:R-:W-:-:S03]  /*156a0*/  FADD.FTZ R183, R193, R183 ;  /* 0x000000b7c1b77221 */ /* 0x004fc60000010000 */
[C---:B------:R-:W-:Y:S04]  /*156b0*/  HMMA.16816.F32 R36, R44.reuse, R40, R36 ;  /* 0x000000282c24723c */ /* 0x040fe80000001824 */
[----:B------:R-:W-:Y:S02]  /*156c0*/  MUFU.EX2 R182, R182 ;  /* 0x000000b600b67308 */ /* 0x000fe40000000800 */
[----:B------:R-:W-:Y:S01]  /*156d0*/  HMMA.16816.F32 R12, R44, R42, R12 ;  /* 0x0000002a2c0c723c */ /* 0x000fe2000000180c */
[----:B------:R-:W2:Y:S05]  /*156e0*/  LDSM.16.MT88.4 R40, [R231+0xd800] ;  /* 0x00d80000e728783b */ /* 0x000eaa0000004200 */
[----:B----4-:R-:W-:Y:S01]  /*156f0*/  HMMA.16816.F32 R20, R48, R24, R20 ;  /* 0x000000183014723c */ /* 0x010fe20000001814 */
[----:B------:R-:W-:Y:S01]  /*15700*/  F2FP.F16.F32.PACK_AB R44, R193, R185 ;  /* 0x000000b9c12c723e */ /* 0x000fe200000000ff */
[----:B------:R-:W4:Y:S01]  /*15710*/  MUFU.EX2 R177, R177 ;  /* 0x000000b100b17308 */ /* 0x000f220000000800 */
[----:B------:R-:W-:-:S02]  /*15720*/  F2FP.F16.F32.PACK_AB R45, R174, R176 ;  /* 0x000000b0ae2d723e */ /* 0x000fc400000000ff */
[----:B-----5:R-:W-:Y:S01]  /*15730*/  F2FP.F16.F32.PACK_AB R46, R190, R194 ;  /* 0x000000c2be2e723e */ /* 0x020fe200000000ff */
[C---:B------:R-:W-:Y:S01]  /*15740*/  HMMA.16816.F32 R16, R48.reuse, R26, R16 ;  /* 0x0000001a3010723c */ /* 0x040fe20000001810 */
[----:B------:R-:W5:Y:S01]  /*15750*/  LDSM.16.MT88.4 R24, [R236+0xe000] ;  /* 0x00e00000ec18783b */ /* 0x000f620000004200 */
[----:B------:R-:W-:Y:S01]  /*15760*/  F2FP.F16.F32.PACK_AB R47, R171, R175 ;  /* 0x000000afab2f723e */ /* 0x000fe200000000ff */
[----:B------:R-:W-:Y:S01]  /*15770*/  FADD.FTZ R194, R194, R183 ;  /* 0x000000b7c2c27221 */ /* 0x000fe20000010000 */
[----:B------:R-:W-:Y:S02]  /*15780*/  MUFU.EX2 R178, R178 ;  /* 0x000000b200b27308 */ /* 0x000fe40000000800 */
[----:B---3--:R-:W-:Y:S01]  /*15790*/  HMMA.16816.F32 R136, R48, R8, R136 ;  /* 0x000000083088723c */ /* 0x008fe20000001888 */
[----:B------:R-:W-:-:S05]  /*157a0*/  FADD.FTZ R194, R190, R194 ;  /* 0x000000c2bec27221 */ /* 0x000fca0000010000 */
[C---:B------:R-:W-:Y:S01]  /*157b0*/  HMMA.16816.F32 R132, R48.reuse, R10, R132 ;  /* 0x0000000a3084723c */ /* 0x040fe20000001884 */
[----:B------:R-:W3:Y:S01]  /*157c0*/  LDSM.16.MT88.4 R8, [R230+0xe000] ;  /* 0x00e00000e608783b */ /* 0x000ee20000004200 */
[----:B------:R-:W4:Y:S04]  /*157d0*/  MUFU.EX2 R172, R172 ;  /* 0x000000ac00ac7308 */ /* 0x000f280000000800 */
[C---:B-1----:R-:W-:Y:S04]  /*157e0*/  HMMA.16816.F32 R28, R48.reuse, R32, R28 ;  /* 0x00000020301c723c */ /* 0x042fe8000000181c */
[----:B------:R-:W-:Y:S02]  /*157f0*/  MUFU.EX2 R173, R173 ;  /* 0x000000ad00ad7308 */ /* 0x000fe40000000800 */
[C---:B------:R-:W-:Y:S01]  /*15800*/  HMMA.16816.F32 R4, R48.reuse, R34, R4 ;  /* 0x000000223004723c */ /* 0x040fe20000001804 */
[----:B------:R-:W1:Y:S05]  /*15810*/  LDSM.16.MT88.4 R32, [R232+0xe000] ;  /* 0x00e00000e820783b */ /* 0x000e6a0000004200 */
[C---:B--2---:R-:W-:Y:S01]  /*15820*/  HMMA.16816.F32 R36, R48.reuse, R40, R36 ;  /* 0x000000283024723c */ /* 0x044fe20000001824 */
[----:B------:R-:W2:Y:S05]  /*15830*/  MUFU.EX2 R169, R169 ;  /* 0x000000a900a97308 */ /* 0x000eaa0000000800 */
[----:B------:R-:W-:Y:S01]  /*15840*/  HMMA.16816.F32 R12, R48, R42, R12 ;  /* 0x0000002a300c723c */ /* 0x000fe2000000180c */
[----:B------:R-:W2:Y:S02]  /*15850*/  LDSM.16.MT88.4 R40, [R231+0xe000] ;  /* 0x00e00000e728783b */ /* 0x000ea40000004200 */
[----:B------:R-:W-:Y:S03]  /*15860*/  MUFU.EX2 R125, R125 ;  /* 0x0000007d007d7308 */ /* 0x000fe60000000800 */
[----:B-----5:R-:W-:Y:S01]  /*15870*/  HMMA.16816.F32 R20, R44, R24, R20 ;  /* 0x000000182c14723c */ /* 0x020fe20000001814 */
[----:B----4-:R-:W-:Y:S01]  /*15880*/  F2FP.F16.F32.PACK_AB R48, R177, R182 ;  /* 0x000000b6b130723e */ /* 0x010fe200000000ff */
[----:B------:R-:W-:Y:S01]  /*15890*/  FADD.FTZ R182, R182, R194 ;  /* 0x000000c2b6b67221 */ /* 0x000fe20000010000 */
[----:B------:R-:W-:-:S02]  /*158a0*/  F2FP.F16.F32.PACK_AB R49, R131, R170 ;  /* 0x000000aa8331723e */ /* 0x000fc400000000ff */
[----:B------:R-:W-:Y:S01]  /*158b0*/  F2FP.F16.F32.PACK_AB R50, R172, R178 ;  /* 0x000000b2ac32723e */ /* 0x000fe200000000ff */
[C---:B------:R-:W-:Y:S01]  /*158c0*/  HMMA.16816.F32 R16, R44.reuse, R26, R16 ;  /* 0x0000001a2c10723c */ /* 0x040fe20000001810 */
[----:B------:R-:W4:Y:S01]  /*158d0*/  LDSM.16.MT88.4 R24, [R236+0xe800] ;  /* 0x00e80000ec18783b */ /* 0x000f220000004200 */
[----:B------:R-:W-:Y:S01]  /*158e0*/  F2FP.F16.F32.PACK_AB R51, R69, R168 ;  /* 0x000000a84533723e */ /* 0x000fe200000000ff */
[----:B------:R-:W-:Y:S01]  /*158f0*/  MUFU.EX2 R70, R70 ;  /* 0x0000004600467308 */ /* 0x000fe20000000800 */
[----:B------:R-:W-:Y:S02]  /*15900*/  FADD.FTZ R182, R177, R182 ;  /* 0x000000b6b1b67221 */ /* 0x000fe40000010000 */
[----:B---3--:R-:W-:Y:S02]  /*15910*/  HMMA.16816.F32 R136, R44, R8, R136 ;  /* 0x000000082c88723c */ /* 0x008fe40000001888 */
[----:B------:R-:W-:-:S03]  /*15920*/  FADD.FTZ R178, R178, R182 ;  /* 0x000000b6b2b27221 */ /* 0x000fc60000010000 */
[----:B------:R-:W-:Y:S01]  /*15930*/  MUFU.EX2 R83, R83 ;  /* 0x0000005300537308 */ /* 0x000fe20000000800 */
[----:B------:R-:W-:Y:S01]  /*15940*/  HMMA.16816.F32 R132, R44, R10, R132 ;  /* 0x0000000a2c84723c */ /* 0x000fe20000001884 */
[----:B------:R-:W3:Y:S01]  /*15950*/  LDSM.16.MT88.4 R8, [R230+0xe800] ;  /* 0x00e80000e608783b */ /* 0x000ee20000004200 */
[----:B------:R-:W-:-:S04]  /*15960*/  FADD.FTZ R178, R172, R178 ;  /* 0x000000b2acb27221 */ /* 0x000fc80000010000 */
[C---:B-1----:R-:W-:Y:S01]  /*15970*/  HMMA.16816.F32 R28, R44.reuse, R32, R28 ;  /* 0x000000202c1c723c */ /* 0x042fe2000000181c */
[----:B------:R-:W1:Y:S05]  /*15980*/  MUFU.EX2 R68, R68 ;  /* 0x0000004400447308 */ /* 0x000e6a0000000800 */
[C---:B------:R-:W-:Y:S01]  /*15990*/  HMMA.16816.F32 R4, R44.reuse, R34, R4 ;  /* 0x000000222c04723c */ /* 0x040fe20000001804 */
[----:B------:R-:W5:Y:S02]  /*159a0*/  LDSM.16.MT88.4 R32, [R232+0xe800] ;  /* 0x00e80000e820783b */ /* 0x000f640000004200 */
[----:B------:R-:W-:Y:S03]  /*159b0*/  MUFU.EX2 R82, R82 ;  /* 0x0000005200527308 */ /* 0x000fe60000000800 */
[C---:B--2---:R-:W-:Y:S05]  /*159c0*/  HMMA.16816.F32 R36, R44.reuse, R40, R36 ;  /* 0x000000282c24723c */ /* 0x044fea0000001824 */
[----:B------:R-:W2:Y:S01]  /*159d0*/  MUFU.EX2 R62, R62 ;  /* 0x0000003e003e7308 */ /* 0x000ea20000000800 */
[----:B------:R-:W-:Y:S01]  /*159e0*/  HMMA.16816.F32 R12, R44, R42, R12 ;  /* 0x0000002a2c0c723c */ /* 0x000fe2000000180c */
[----:B------:R-:W5:Y:S05]  /*159f0*/  LDSM.16.MT88.4 R40, [R231+0xe800] ;  /* 0x00e80000e728783b */ /* 0x000f6a0000004200 */
[C---:B----4-:R-:W-:Y:S01]  /*15a00*/  HMMA.16816.F32 R20, R48.reuse, R24, R20 ;  /* 0x000000183014723c */ /* 0x050fe20000001814 */
[----:B------:R-:W-:Y:S01]  /*15a10*/  F2FP.F16.F32.PACK_AB R44, R169, R173 ;  /* 0x000000ada92c723e */ /* 0x000fe200000000ff */
[----:B------:R4:W-:Y:S01]  /*15a20*/  MUFU.EX2 R67, R88 ;  /* 0x0000005800437308 */ /* 0x0009e20000000800 */
[----:B-1----:R-:W-:Y:S01]  /*15a30*/  F2FP.F16.F32.PACK_AB R45, R68, R83 ;  /* 0x00000053442d723e */ /* 0x002fe200000000ff */
[----:B------:R-:W-:Y:S01]  /*15a40*/  FADD.FTZ R173, R173, R178 ;  /* 0x000000b2adad7221 */ /* 0x000fe20000010000 */
[----:B------:R-:W-:Y:S01]  /*15a50*/  F2FP.F16.F32.PACK_AB R46, R70, R125 ;  /* 0x0000007d462e723e */ /* 0x000fe200000000ff */
[C---:B------:R-:W-:Y:S01]  /*15a60*/  HMMA.16816.F32 R16, R48.reuse, R26, R16 ;  /* 0x0000001a3010723c */ /* 0x040fe20000001810 */
[----:B------:R-:W1:Y:S01]  /*15a70*/  LDSM.16.MT88.4 R24, [R236+0xf000] ;  /* 0x00f00000ec18783b */ /* 0x000e620000004200 */
[----:B------:R-:W-:Y:S01]  /*15a80*/  FADD.FTZ R173, R169, R173 ;  /* 0x000000ada9ad7221 */ /* 0x000fe20000010000 */
[----:B--2---:R-:W-:Y:S01]  /*15a90*/  F2FP.F16.F32.PACK_AB R47, R62, R82 ;  /* 0x000000523e2f723e */ /* 0x004fe200000000ff */
[----:B------:R-:W2:Y:S02]  /*15aa0*/  MUFU.EX2 R92, R92 ;  /* 0x0000005c005c7308 */ /* 0x000ea40000000800 */
[----:B---3--:R-:W-:Y:S01]  /*15ab0*/  HMMA.16816.F32 R136, R48, R8, R136 ;  /* 0x000000083088723c */ /* 0x008fe20000001888 */
[----:B------:R-:W-:-:S04]  /*15ac0*/  FADD.FTZ R173, R125, R173 ;  /* 0x000000ad7dad7221 */ /* 0x000fc80000010000 */
[----:B------:R-:W-:Y:S01]  /*15ad0*/  FADD.FTZ R70, R70, R173 ;  /* 0x000000ad46467221 */ /* 0x000fe20000010000 */
[C---:B------:R-:W-:Y:S01]  /*15ae0*/  HMMA.16816.F32 R132, R48.reuse, R10, R132 ;  /* 0x0000000a3084723c */ /* 0x040fe20000001884 */
[----:B------:R-:W3:Y:S01]  /*15af0*/  LDSM.16.MT88.4 R8, [R230+0xf000] ;  /* 0x00f00000e608783b */ /* 0x000ee20000004200 */
[----:B----4-:R-:W-:Y:S01]  /*15b00*/  FADD.FTZ R88, R66, R101 ;  /* 0x0000006542587221 */ /* 0x010fe20000010000 */
[----:B------:R-:W4:Y:S01]  /*15b10*/  MUFU.EX2 R72, R72 ;  /* 0x0000004800487308 */ /* 0x000f220000000800 */
[----:B------:R-:W-:Y:S01]  /*15b20*/  FFMA.FTZ R66, R73, UR4, -R118 ;  /* 0x0000000449427c23 */ /* 0x000fe20008010876 */
[----:B------:R-:W-:Y:S01]  /*15b30*/  FFMA.FTZ R73, R93, UR4, -R102 ;  /* 0x000000045d497c23 */ /* 0x000fe20008010866 */
[----:B-----5:R-:W-:Y:S01]  /*15b40*/  HMMA.16816.F32 R28, R48, R32, R28 ;  /* 0x00000020301c723c */ /* 0x020fe2000000181c */
[----:B------:R-:W-:Y:S01]  /*15b50*/  FADD.FTZ R88, R2, R88 ;  /* 0x0000005802587221 */ /* 0x000fe20000010000 */
[----:B--2---:R-:W-:-:S03]  /*15b60*/  FADD.FTZ R70, R92, R70 ;  /* 0x000000465c467221 */ /* 0x004fc60000010000 */
[----:B------:R-:W-:Y:S01]  /*15b70*/  MUFU.EX2 R91, R91 ;  /* 0x0000005b005b7308 */ /* 0x000fe20000000800 */
[----:B------:R-:W-:Y:S01]  /*15b80*/  HMMA.16816.F32 R4, R48, R34, R4 ;  /* 0x000000223004723c */ /* 0x000fe20000001804 */
[----:B------:R-:W2:Y:S01]  /*15b90*/  LDSM.16.MT88.4 R32, [R232+0xf000] ;  /* 0x00f00000e820783b */ /* 0x000ea20000004200 */
[----:B------:R-:W-:-:S04]  /*15ba0*/  FADD.FTZ R126, R126, R88 ;  /* 0x000000587e7e7221 */ /* 0x000fc80000010000 */
[----:B------:R-:W-:Y:S01]  /*15bb0*/  HMMA.16816.F32 R36, R48, R40, R36 ;  /* 0x000000283024723c */ /* 0x000fe20000001824 */
[----:B------:R-:W-:Y:S01]  /*15bc0*/  MUFU.EX2 R71, R71 ;  /* 0x0000004700477308 */ /* 0x000fe20000000800 */
[----:B------:R-:W-:-:S04]  /*15bd0*/  FADD.FTZ R126, R127, R126 ;  /* 0x0000007e7f7e7221 */ /* 0x000fc80000010000 */
[----:B------:R-:W-:Y:S01]  /*15be0*/  HMMA.16816.F32 R12, R48, R42, R12 ;  /* 0x0000002a300c723c */ /* 0x000fe2000000180c */
[----:B------:R-:W5:Y:S01]  /*15bf0*/  LDSM.16.MT88.4 R40, [R231+0xf000] ;  /* 0x00f00000e728783b */ /* 0x000f620000004200 */
[----:B------:R-:W-:Y:S01]  /*15c00*/  FADD.FTZ R126, R128, R126 ;  /* 0x0000007e807e7221 */ /* 0x000fe20000010000 */
[----:B------:R-:W-:Y:S03]  /*15c10*/  MUFU.EX2 R81, R81 ;  /* 0x0000005100517308 */ /* 0x000fe60000000800 */
[----:B-1----:R-:W-:Y:S01]  /*15c20*/  HMMA.16816.F32 R20, R44, R24, R20 ;  /* 0x000000182c14723c */ /* 0x002fe20000001814 */
[----:B------:R-:W-:-:S04]  /*15c30*/  FADD.FTZ R126, R129, R126 ;  /* 0x0000007e817e7221 */ /* 0x000fc80000010000 */
[----:B------:R-:W1:Y:S01]  /*15c40*/  MUFU.EX2 R61, R61 ;  /* 0x0000003d003d7308 */ /* 0x000e620000000800 */
[----:B------:R-:W-:Y:S01]  /*15c50*/  HMMA.16816.F32 R16, R44, R26, R16 ;  /* 0x0000001a2c10723c */ /* 0x000fe20000001810 */
[----:B------:R-:W1:Y:S01]  /*15c60*/  LDSM.16.MT88.4 R24, [R236+0xf800] ;  /* 0x00f80000ec18783b */ /* 0x000e620000004200 */
[----:B------:R-:W-:-:S04]  /*15c70*/  FADD.FTZ R142, R142, R126 ;  /* 0x0000007e8e8e7221 */ /* 0x000fc80000010000 */
[----:B---3--:R-:W-:Y:S01]  /*15c80*/  HMMA.16816.F32 R136, R44, R8, R136 ;  /* 0x000000082c88723c */ /* 0x008fe20000001888 */
[----:B------:R-:W-:Y:S01]  /*15c90*/  MUFU.EX2 R80, R80 ;  /* 0x0000005000507308 */ /* 0x000fe20000000800 */
[----:B------:R-:W-:-:S04]  /*15ca0*/  FADD.FTZ R142, R143, R142 ;  /* 0x0000008e8f8e7221 */ /* 0x000fc80000010000 */
[C---:B------:R-:W-:Y:S01]  /*15cb0*/  HMMA.16816.F32 R132, R44.reuse, R10, R132 ;  /* 0x0000000a2c84723c */ /* 0x040fe20000001884 */
[----:B------:R-:W3:Y:S01]  /*15cc0*/  LDSM.16.MT88.4 R8, [R230+0xf800] ;  /* 0x00f80000e608783b */ /* 0x000ee20000004200 */
[----:B------:R-:W-:Y:S01]  /*15cd0*/  FADD.FTZ R142, R144, R142 ;  /* 0x0000008e908e7221 */ /* 0x000fe20000010000 */
[----:B------:R-:W1:Y:S03]  /*15ce0*/  MUFU.EX2 R60, R60 ;  /* 0x0000003c003c7308 */ /* 0x000e660000000800 */
[C---:B--2---:R-:W-:Y:S01]  /*15cf0*/  HMMA.16816.F32 R28, R44.reuse, R32, R28 ;  /* 0x000000202c1c723c */ /* 0x044fe2000000181c */
[----:B------:R-:W-:Y:S02]  /*15d00*/  FADD.FTZ R145, R145, R142 ;  /* 0x0000008e91917221 */ /* 0x000fe40000010000 */
[----:B------:R-:W-:Y:S02]  /*15d10*/  LDSM.16.MT88.4 R140, [R231+0x11800] ;  /* 0x01180000e78c783b */ /* 0x000fe40000004200 */
[----:B------:R-:W-:Y:S01]  /*15d20*/  FADD.FTZ R145, R149, R145 ;  /* 0x0000009195917221 */ /* 0x000fe20000010000 */
[----:B------:R-:W-:Y:S01]  /*15d30*/  HMMA.16816.F32 R4, R44, R34, R4 ;  /* 0x000000222c04723c */ /* 0x000fe20000001804 */
[----:B------:R-:W2:Y:S01]  /*15d40*/  LDSM.16.MT88.4 R32, [R232+0xf800] ;  /* 0x00f80000e820783b */ /* 0x000ea20000004200 */
[----:B------:R-:W-:Y:S01]  /*15d50*/  MUFU.EX2 R90, R90 ;  /* 0x0000005a005a7308 */ /* 0x000fe20000000800 */
[----:B------:R-:W-:-:S03]  /*15d60*/  FADD.FTZ R150, R150, R145 ;  /* 0x0000009196967221 */ /* 0x000fc60000010000 */
[----:B-----5:R-:W-:Y:S01]  /*15d70*/  HMMA.16816.F32 R36, R44, R40, R36 ;  /* 0x000000282c24723c */ /* 0x020fe20000001824 */
[----:B------:R-:W-:-:S03]  /*15d80*/  FADD.FTZ R150, R151, R150 ;  /* 0x0000009697967221 */ /* 0x000fc60000010000 */
[----:B------:R-:W5:Y:S01]  /*15d90*/  MUFU.EX2 R63, R63 ;  /* 0x0000003f003f7308 */ /* 0x000f620000000800 */
[----:B------:R-:W-:Y:S01]  /*15da0*/  FADD.FTZ R152, R152, R150 ;  /* 0x0000009698987221 */ /* 0x000fe20000010000 */
[----:B------:R-:W-:Y:S01]  /*15db0*/  HMMA.16816.F32 R12, R44, R42, R12 ;  /* 0x0000002a2c0c723c */ /* 0x000fe2000000180c */
[----:B------:R-:W2:Y:S02]  /*15dc0*/  LDSM.16.MT88.4 R40, [R231+0xf800] ;  /* 0x00f80000e728783b */ /* 0x000ea40000004200 */
[----:B------:R-:W-:Y:S02]  /*15dd0*/  FADD.FTZ R152, R156, R152 ;  /* 0x000000989c987221 */ /* 0x000fe40000010000 */
[----:B------:R-:W-:Y:S01]  /*15de0*/  LDSM.16.MT88.4 R148, [R232+0x11800] ;  /* 0x01180000e894783b */ /* 0x000fe20000004200 */
[----:B------:R-:W-:Y:S01]  /*15df0*/  MUFU.EX2 R89, R89 ;  /* 0x0000005900597308 */ /* 0x000fe20000000800 */
[C---:B----4-:R-:W-:Y:S01]  /*15e00*/  F2FP.F16.F32.PACK_AB R44, R72.reuse, R92 ;  /* 0x0000005c482c723e */ /* 0x050fe200000000ff */
[----:B------:R-:W-:Y:S01]  /*15e10*/  FADD.FTZ R157, R157, R152 ;  /* 0x000000989d9d7221 */ /* 0x000fe20000010000 */
[----:B-1----:R-:W-:Y:S01]  /*15e20*/  F2FP.F16.F32.PACK_AB R45, R61, R81 ;  /* 0x000000513d2d723e */ /* 0x002fe200000000ff */
[----:B------:R-:W-:Y:S01]  /*15e30*/  FADD.FTZ R72, R72, R70 ;  /* 0x0000004648487221 */ /* 0x000fe20000010000 */
[----:B------:R-:W-:Y:S01]  /*15e40*/  F2FP.F16.F32.PACK_AB R46, R71, R91 ;  /* 0x0000005b472e723e */ /* 0x000fe200000000ff */
[----:B------:R-:W-:Y:S01]  /*15e50*/  FADD.FTZ R157, R158, R157 ;  /* 0x0000009d9e9d7221 */ /* 0x000fe20000010000 */
[----:B------:R-:W-:Y:S01]  /*15e60*/  F2FP.F16.F32.PACK_AB R47, R60, R80 ;  /* 0x000000503c2f723e */ /* 0x000fe200000000ff */
[----:B------:R-:W1:Y:S01]  /*15e70*/  MUFU.EX2 R74, R74 ;  /* 0x0000004a004a7308 */ /* 0x000e620000000800 */
[----:B-----5:R-:W-:Y:S01]  /*15e80*/  F2FP.F16.F32.PACK_AB R48, R63, R90 ;  /* 0x0000005a3f30723e */ /* 0x020fe200000000ff */
[----:B------:R-:W-:Y:S01]  /*15e90*/  FADD.FTZ R159, R159, R157 ;  /* 0x0000009d9f9f7221 */ /* 0x000fe20000010000 */
[----:B------:R-:W-:-:S03]  /*15ea0*/  FADD.FTZ R72, R91, R72 ;  /* 0x000000485b487221 */ /* 0x000fc60000010000 */
[C---:B------:R-:W-:Y:S01]  /*15eb0*/  HMMA.16816.F32 R20, R44.reuse, R24, R20 ;  /* 0x000000182c14723c */ /* 0x040fe20000001814 */
[----:B------:R-:W-:Y:S01]  /*15ec0*/  FADD.FTZ R159, R163, R159 ;  /* 0x0000009fa39f7221 */ /* 0x000fe20000010000 */
[----:B------:R-:W-:Y:S01]  /*15ed0*/  MUFU.EX2 R79, R79 ;  /* 0x0000004f004f7308 */ /* 0x000fe20000000800 */
[----:B------:R-:W-:Y:S02]  /*15ee0*/  FADD.FTZ R71, R71, R72 ;  /* 0x0000004847477221 */ /* 0x000fe40000010000 */
[----:B------:R-:W-:Y:S01]  /*15ef0*/  FADD.FTZ R164, R164, R159 ;  /* 0x0000009fa4a47221 */ /* 0x000fe20000010000 */
[C---:B------:R-:W-:Y:S01]  /*15f00*/  HMMA.16816.F32 R16, R44.reuse, R26, R16 ;  /* 0x0000001a2c10723c */ /* 0x040fe20000001810 */
[----:B------:R-:W4:Y:S01]  /*15f10*/  LDSM.16.MT88.4 R24, [R236+0x10000] ;  /* 0x01000000ec18783b */ /* 0x000f220000004200 */
[----:B------:R-:W-:Y:S01]  /*15f20*/  FADD.FTZ R71, R90, R71 ;  /* 0x000000475a477221 */ /* 0x000fe20000010000 */
[----:B------:R-:W-:Y:S01]  /*15f30*/  FADD.FTZ R165, R165, R164 ;  /* 0x000000a4a5a57221 */ /* 0x000fe20000010000 */
[----:B------:R-:W5:Y:S01]  /*15f40*/  MUFU.EX2 R58, R58 ;  /* 0x0000003a003a7308 */ /* 0x000f620000000800 */
[----:B-1----:R-:W-:Y:S01]  /*15f50*/  F2FP.F16.F32.PACK_AB R50, R74, R89 ;  /* 0x000000594a32723e */ /* 0x002fe200000000ff */
[----:B---3--:R-:W-:Y:S01]  /*15f60*/  HMMA.16816.F32 R136, R44, R8, R136 ;  /* 0x000000082c88723c */ /* 0x008fe20000001888 */
[----:B------:R-:W-:Y:S01]  /*15f70*/  FADD.FTZ R165, R179, R165 ;  /* 0x000000a5b3a57221 */ /* 0x000fe20000010000 */
[----:B------:R-:W-:Y:S01]  /*15f80*/  LDSM.16.MT88.4 R156, [R236+0x11800] ;  /* 0x01180000ec9c783b */ /* 0x000fe20000004200 */
[----:B------:R-:W-:-:S02]  /*15f90*/  FADD.FTZ R63, R63, R71 ;  /* 0x000000473f3f7221 */ /* 0x000fc40000010000 */
[----:B------:R-:W-:Y:S01]  /*15fa0*/  FADD.FTZ R187, R187, R165 ;  /* 0x000000a5bbbb7221 */ /* 0x000fe20000010000 */
[----:B------:R-:W-:Y:S01]  /*15fb0*/  MUFU.EX2 R78, R78 ;  /* 0x0000004e004e7308 */ /* 0x000fe20000000800 */
[----:B------:R-:W-:Y:S01]  /*15fc0*/  HMMA.16816.F32 R132, R44, R10, R132 ;  /* 0x0000000a2c84723c */ /* 0x000fe20000001884 */
[----:B------:R-:W1:Y:S01]  /*15fd0*/  LDSM.16.MT88.4 R8, [R230+0x10000] ;  /* 0x01000000e608783b */ /* 0x000e620000004200 */
[----:B------:R-:W-:Y:S01]  /*15fe0*/  FADD.FTZ R187, R188, R187 ;  /* 0x000000bbbcbb7221 */ /* 0x000fe20000010000 */
[----:B------:R-:W-:-:S03]  /*15ff0*/  FADD.FTZ R63, R89, R63 ;  /* 0x0000003f593f7221 */ /* 0x000fc60000010000 */
[C---:B--2---:R-:W-:Y:S01]  /*16000*/  HMMA.16816.F32 R28, R44.reuse, R32, R28 ;  /* 0x000000202c1c723c */ /* 0x044fe2000000181c */
[----:B------:R-:W2:Y:S01]  /*16010*/  MUFU.EX2 R57, R57 ;  /* 0x0000003900397308 */ /* 0x000ea20000000800 */
[----:B-----5:R-:W-:Y:S01]  /*16020*/  F2FP.F16.F32.PACK_AB R49, R58, R79 ;  /* 0x0000004f3a31723e */ /* 0x020fe200000000ff */
[----:B------:R-:W-:Y:S01]  /*16030*/  FADD.FTZ R189, R189, R187 ;  /* 0x000000bbbdbd7221 */ /* 0x000fe20000010000 */
[----:B------:R-:W-:Y:S02]  /*16040*/  FADD.FTZ R74, R74, R63 ;  /* 0x0000003f4a4a7221 */ /* 0x000fe40000010000 */
[----:B------:R-:W-:Y:S01]  /*16050*/  HMMA.16816.F32 R4, R44, R34, R4 ;  /* 0x000000222c04723c */ /* 0x000fe20000001804 */
[----:B------:R-:W3:Y:S01]  /*16060*/  LDSM.16.MT88.4 R32, [R232+0x10000] ;  /* 0x01000000e820783b */ /* 0x000ee20000004200 */
[----:B------:R-:W-:Y:S01]  /*16070*/  FADD.FTZ R189, R191, R189 ;  /* 0x000000bdbfbd7221 */ /* 0x000fe20000010000 */
[----:B------:R-:W5:Y:S01]  /*16080*/  MUFU.EX2 R66, R66 ;  /* 0x0000004200427308 */ /* 0x000f620000000800 */
[----:B------:R-:W-:-:S02]  /*16090*/  FADD.FTZ R74, R67, R74 ;  /* 0x0000004a434a7221 */ /* 0x000fc40000010000 */
[----:B------:R-:W-:Y:S01]  /*160a0*/  HMMA.16816.F32 R36, R44, R40, R36 ;  /* 0x000000282c24723c */ /* 0x000fe20000001824 */
[----:B------:R-:W-:-:S04]  /*160b0*/  FADD.FTZ R192, R192, R189 ;  /* 0x000000bdc0c07221 */ /* 0x000fc80000010000 */
[----:B------:R-:W-:Y:S01]  /*160c0*/  MUFU.EX2 R2, R94 ;  /* 0x0000005e00027308 */ /* 0x000fe20000000800 */
[----:B------:R-:W-:Y:S01]  /*160d0*/  HMMA.16816.F32 R12, R44, R42, R12 ;  /* 0x0000002a2c0c723c */ /* 0x000fe2000000180c */
[----:B------:R-:W5:Y:S01]  /*160e0*/  LDSM.16.MT88.4 R40, [R231+0x10000] ;  /* 0x01000000e728783b */ /* 0x000f620000004200 */
[----:B--2---:R-:W-:Y:S01]  /*160f0*/  F2FP.F16.F32.PACK_AB R51, R57, R78 ;  /* 0x0000004e3933723e */ /* 0x004fe200000000ff */
[----:B------:R-:W-:Y:S02]  /*16100*/  FADD.FTZ R192, R184, R192 ;  /* 0x000000c0b8c07221 */ /* 0x000fe40000010000 */
[----:B------:R-:W-:Y:S02]  /*16110*/  LDSM.16.MT88.4 R44, [R230+0x10800] ;  /* 0x01080000e62c783b */ /* 0x000fe40000004200 */
[----:B------:R-:W-:Y:S01]  /*16120*/  MUFU.EX2 R59, R59 ;  /* 0x0000003b003b7308 */ /* 0x000fe20000000800 */
[----:B------:R-:W-:Y:S01]  /*16130*/  FADD.FTZ R186, R186, R192 ;  /* 0x000000c0baba7221 */ /* 0x000fe20000010000 */
[----:B----4-:R-:W-:Y:S03]  /*16140*/  HMMA.16816.F32 R20, R48, R24, R20 ;  /* 0x000000183014723c */ /* 0x010fe60000001814 */
[----:B------:R-:W-:-:S03]  /*16150*/  FADD.FTZ R181, R181, R186 ;  /* 0x000000bab5b57221 */ /* 0x000fc60000010000 */
[----:B------:R-:W-:Y:S01]  /*16160*/  HMMA.16816.F32 R16, R48, R26, R16 ;  /* 0x0000001a3010723c */ /* 0x000fe20000001810 */
[----:B------:R-:W2:Y:S01]  /*16170*/  LDSM.16.MT88.4 R24, [R236+0x10800] ;  /* 0x01080000ec18783b */ /* 0x000ea20000004200 */
[----:B------:R-:W-:Y:S01]  /*16180*/  MUFU.EX2 R73, R73 ;  /* 0x0000004900497308 */ /* 0x000fe20000000800 */
[----:B------:R-:W-:-:S03]  /*16190*/  FADD.FTZ R181, R176, R181 ;  /* 0x000000b5b0b57221 */ /* 0x000fc60000010000 */
[----:B-1----:R-:W-:Y:S01]  /*161a0*/  HMMA.16816.F32 R136, R48, R8, R136 ;  /* 0x000000083088723c */ /* 0x002fe20000001888 */
[----:B------:R-:W-:-:S03]  /*161b0*/  FADD.FTZ R174, R174, R181 ;  /* 0x000000b5aeae7221 */ /* 0x000fc60000010000 */
[----:B------:R-:W1:Y:S01]  /*161c0*/  MUFU.EX2 R56, R56 ;  /* 0x0000003800387308 */ /* 0x000e620000000800 */
[----:B------:R-:W-:Y:S01]  /*161d0*/  FADD.FTZ R174, R175, R174 ;  /* 0x000000aeafae7221 */ /* 0x000fe20000010000 */
[----:B------:R-:W-:Y:S01]  /*161e0*/  HMMA.16816.F32 R132, R48, R10, R132 ;  /* 0x0000000a3084723c */ /* 0x000fe20000001884 */
[----:B------:R-:W4:Y:S02]  /*161f0*/  LDSM.16.MT88.4 R8, [R231+0x10800] ;  /* 0x01080000e708783b */ /* 0x000f240000004200 */
[----:B------:R-:W-:-:S03]  /*16200*/  FADD.FTZ R171, R171, R174 ;  /* 0x000000aeabab7221 */ /* 0x000fc60000010000 */
[----:B------:R-:W-:Y:S01]  /*16210*/  MUFU.EX2 R52, R52 ;  /* 0x0000003400347308 */ /* 0x000fe20000000800 */
[----:B---3--:R-:W-:Y:S01]  /*16220*/  HMMA.16816.F32 R28, R48, R32, R28 ;  /* 0x00000020301c723c */ /* 0x008fe2000000181c */
[----:B------:R-:W-:-:S04]  /*16230*/  FADD.FTZ R171, R170, R171 ;  /* 0x000000abaaab7221 */ /* 0x000fc80000010000 */
[----:B------:R-:W-:Y:S01]  /*16240*/  FADD.FTZ R131, R131, R171 ;  /* 0x000000ab83837221 */ /* 0x000fe20000010000 */
[----:B------:R-:W-:Y:S01]  /*16250*/  HMMA.16816.F32 R4, R48, R34, R4 ;  /* 0x000000223004723c */ /* 0x000fe20000001804 */
[----:B------:R-:W3:Y:S01]  /*16260*/  MUFU.EX2 R77, R77 ;  /* 0x0000004d004d7308 */ /* 0x000ee20000000800 */
[----:B------:R-:W4:Y:S01]  /*16270*/  LDSM.16.MT88.4 R32, [R232+0x10800] ;  /* 0x01080000e820783b */ /* 0x000f220000004200 */
[----:B------:R-:W-:-:S03]  /*16280*/  FADD.FTZ R131, R168, R131 ;  /* 0x00000083a8837221 */ /* 0x000fc60000010000 */
[C---:B-----5:R-:W-:Y:S01]  /*16290*/  HMMA.16816.F32 R36, R48.reuse, R40, R36 ;  /* 0x000000283024723c */ /* 0x060fe20000001824 */
[----:B------:R-:W-:Y:S02]  /*162a0*/  FADD.FTZ R69, R69, R131 ;  /* 0x0000008345457221 */ /* 0x000fe40000010000 */
[----:B------:R-:W-:Y:S02]  /*162b0*/  MUFU.EX2 R0, R95 ;  /* 0x0000005f00007308 */ /* 0x000fe40000000800 */
[----:B------:R-:W-:Y:S01]  /*162c0*/  FADD.FTZ R69, R83, R69 ;  /* 0x0000004553457221 */ /* 0x000fe20000010000 */
[----:B------:R-:W-:Y:S01]  /*162d0*/  HMMA.16816.F32 R12, R48, R42, R12 ;  /* 0x0000002a300c723c */ /* 0x000fe2000000180c */
[C---:B------:R-:W-:Y:S01]  /*162e0*/  F2FP.F16.F32.PACK_AB R40, R66.reuse, R67 ;  /* 0x000000434228723e */ /* 0x040fe200000000ff */
[----:B------:R-:W-:Y:S01]  /*162f0*/  FADD.FTZ R66, R66, R74 ;  /* 0x0000004a42427221 */ /* 0x000fe20000010000 */
[----:B-1----:R-:W-:Y:S01]  /*16300*/  F2FP.F16.F32.PACK_AB R41, R56, R73 ;  /* 0x000000493829723e */ /* 0x002fe200000000ff */
[----:B------:R-:W-:Y:S01]  /*16310*/  FADD.FTZ R69, R68, R69 ;  /* 0x0000004544457221 */ /* 0x000fe20000010000 */
[----:B------:R-:W-:Y:S01]  /*16320*/  MUFU.EX2 R75, R75 ;  /* 0x0000004b004b7308 */ /* 0x000fe20000000800 */
[----:B------:R-:W-:Y:S01]  /*16330*/  FADD.FTZ R66, R2, R66 ;  /* 0x0000004202427221 */ /* 0x000fe20000010000 */
[----:B------:R-:W-:Y:S01]  /*16340*/  F2FP.F16.F32.PACK_AB R42, R59, R2 ;  /* 0x000000023b2a723e */ /* 0x000fe200000000ff */
[--C-:B------:R-:W-:Y:S01]  /*16350*/  FFMA.FTZ R51, R54, UR4, -R102.reuse ;  /* 0x0000000436337c23 */ /* 0x100fe20008010866 */
[----:B---3--:R-:W-:Y:S01]  /*16360*/  F2FP.F16.F32.PACK_AB R43, R77, R52 ;  /* 0x000000344d2b723e */ /* 0x008fe200000000ff */
[----:B------:R-:W-:Y:S01]  /*16370*/  FFMA.FTZ R54, R76, UR4, -R102 ;  /* 0x000000044c367c23 */ /* 0x000fe20008010866 */
[--C-:B------:R-:W-:Y:S01]  /*16380*/  FFMA.FTZ R48, R96, UR4, -R118.reuse ;  /* 0x0000000460307c23 */ /* 0x100fe20008010876 */
[--C-:B------:R-:W-:Y:S01]  /*16390*/  FFMA.FTZ R49, R87, UR4, -R118.reuse ;  /* 0x0000000457317c23 */ /* 0x100fe20008010876 */
[----:B------:R-:W-:Y:S01]  /*163a0*/  FFMA.FTZ R50, R86, UR4, -R118 ;  /* 0x0000000456327c23 */ /* 0x000fe20008010876 */
[----:B------:R-:W-:Y:S01]  /*163b0*/  FFMA.FTZ R76, R97, UR4, -R102 ;  /* 0x00000004614c7c23 */ /* 0x000fe20008010866 */
[----:B------:R-:W-:Y:S01]  /*163c0*/  MUFU.EX2 R51, R51 ;  /* 0x0000003300337308 */ /* 0x000fe20000000800 */
[----:B--2---:R-:W-:Y:S01]  /*163d0*/  HMMA.16816.F32 R20, R40, R24, R20 ;  /* 0x000000182814723c */ /* 0x004fe20000001814 */
[----:B------:R-:W-:Y:S01]  /*163e0*/  FFMA.FTZ R86, R100, UR4, -R118 ;  /* 0x0000000464567c23 */ /* 0x000fe20008010876 */
[----:B------:R-:W-:Y:S01]  /*163f0*/  FADD.FTZ R82, R82, R69 ;  /* 0x0000004552527221 */ /* 0x000fe20000010000 */
[----:B------:R-:W-:Y:S01]  /*16400*/  FADD.FTZ R59, R59, R66 ;  /* 0x000000423b3b7221 */ /* 0x000fe20000010000 */
[----:B------:R-:W-:-:S02]  /*16410*/  MOV R2, R120 ;  /* 0x0000007800027202 */ /* 0x000fc40000000f00 */
[----:B------:R-:W-:Y:S01]  /*16420*/  HMMA.16816.F32 R16, R40, R26, R16 ;  /* 0x0000001a2810723c */ /* 0x000fe20000001810 */
[----:B------:R-:W1:Y:S01]  /*16430*/  LDSM.16.MT88.4 R24, [R236+0x11000] ;  /* 0x01100000ec18783b */ /* 0x000e620000004200 */
[----:B------:R-:W2:Y:S01]  /*16440*/  MUFU.EX2 R48, R48 ;  /* 0x0000003000307308 */ /* 0x000ea20000000800 */
[----:B------:R-:W-:-:S03]  /*16450*/  FADD.FTZ R82, R62, R82 ;  /* 0x000000523e527221 */ /* 0x000fc60000010000 */
[----:B----4-:R-:W-:Y:S01]  /*16460*/  HMMA.16816.F32 R36, R40, R8, R36 ;  /* 0x000000082824723c */ /* 0x010fe20000001824 */
[----:B------:R-:W-:-:S03]  /*16470*/  FADD.FTZ R82, R81, R82 ;  /* 0x0000005251527221 */ /* 0x000fc60000010000 */
[----:B------:R-:W3:Y:S01]  /*16480*/  MUFU.EX2 R49, R49 ;  /* 0x0000003100317308 */ /* 0x000ee20000000800 */
[----:B------:R-:W-:Y:S01]  /*16490*/  FADD.FTZ R61, R61, R82 ;  /* 0x000000523d3d7221 */ /* 0x000fe20000010000 */
[----:B------:R-:W-:Y:S01]  /*164a0*/  HMMA.16816.F32 R12, R40, R10, R12 ;  /* 0x0000000a280c723c */ /* 0x000fe2000000180c */
[----:B------:R-:W4:Y:S02]  /*164b0*/  LDSM.16.MT88.4 R8, [R232+0x11000] ;  /* 0x01100000e808783b */ /* 0x000f240000004200 */
[----:B------:R-:W-:-:S03]  /*164c0*/  FADD.FTZ R61, R80, R61 ;  /* 0x0000003d503d7221 */ /* 0x000fc60000010000 */
[----:B------:R-:W-:Y:S01]  /*164d0*/  MUFU.EX2 R50, R50 ;  /* 0x0000003200327308 */ /* 0x000fe20000000800 */
[----:B------:R-:W-:Y:S01]  /*164e0*/  HMMA.16816.F32 R28, R40, R32, R28 ;  /* 0x00000020281c723c */ /* 0x000fe2000000181c */
[----:B------:R-:W-:Y:S01]  /*164f0*/  FADD.FTZ R60, R60, R61 ;  /* 0x0000003d3c3c7221 */ /* 0x000fe20000010000 */
[----:B--2---:R-:W-:-:S03]  /*16500*/  FADD.FTZ R59, R48, R59 ;  /* 0x0000003b303b7221 */ /* 0x004fc60000010000 */
[----:B------:R-:W-:Y:S01]  /*16510*/  FADD.FTZ R60, R79, R60 ;  /* 0x0000003c4f3c7221 */ /* 0x000fe20000010000 */
[----:B------:R-:W-:Y:S01]  /*16520*/  HMMA.16816.F32 R4, R40, R34, R4 ;  /* 0x000000222804723c */ /* 0x000fe20000001804 */
[----:B------:R-:W2:Y:S01]  /*16530*/  MUFU.EX2 R54, R54 ;  /* 0x0000003600367308 */ /* 0x000ea20000000800 */
[----:B------:R-:W5:Y:S01]  /*16540*/  LDSM.16.MT88.4 R32, [R231+0x11000] ;  /* 0x01100000e720783b */ /* 0x000f620000004200 */
[----:B------:R-:W-:-:S03]  /*16550*/  FADD.FTZ R58, R58, R60 ;  /* 0x0000003c3a3a7221 */ /* 0x000fc60000010000 */
[C---:B------:R-:W-:Y:S01]  /*16560*/  HMMA.16816.F32 R136, R40.reuse, R44, R136 ;  /* 0x0000002c2888723c */ /* 0x040fe20000001888 */
[----:B------:R-:W-:Y:S02]  /*16570*/  FADD.FTZ R58, R78, R58 ;  /* 0x0000003a4e3a7221 */ /* 0x000fe40000010000 */
[----:B------:R-:W1:Y:S02]  /*16580*/  MUFU.EX2 R76, R76 ;  /* 0x0000004c004c7308 */ /* 0x000e640000000800 */
[----:B------:R-:W-:Y:S01]  /*16590*/  FADD.FTZ R57, R57, R58 ;  /* 0x0000003a39397221 */ /* 0x000fe20000010000 */
[----:B------:R-:W-:Y:S01]  /*165a0*/  HMMA.16816.F32 R132, R40, R46, R132 ;  /* 0x0000002e2884723c */ /* 0x000fe20000001884 */
[----:B------:R-:W5:Y:S02]  /*165b0*/  LDSM.16.MT88.4 R44, [R230+0x11000] ;  /* 0x01100000e62c783b */ /* 0x000f640000004200 */
[----:B------:R-:W-:Y:S02]  /*165c0*/  FADD.FTZ R57, R73, R57 ;  /* 0x0000003949397221 */ /* 0x000fe40000010000 */
[----:B------:R-:W4:Y:S02]  /*165d0*/  MUFU.EX2 R86, R86 ;  /* 0x0000005600567308 */ /* 0x000f240000000800 */
[C---:B---3--:R-:W-:Y:S01]  /*165e0*/  F2FP.F16.F32.PACK_AB R40, R49.reuse, R48 ;  /* 0x000000303128723e */ /* 0x048fe200000000ff */
[----:B------:R-:W-:Y:S01]  /*165f0*/  FADD.FTZ R56, R56, R57 ;  /* 0x0000003938387221 */ /* 0x000fe20000010000 */
[----:B--2---:R-:W-:Y:S01]  /*16600*/  F2FP.F16.F32.PACK_AB R41, R54, R51 ;  /* 0x000000333629723e */ /* 0x004fe200000000ff */
[----:B------:R-:W-:Y:S01]  /*16610*/  FADD.FTZ R49, R49, R59 ;  /* 0x0000003b31317221 */ /* 0x000fe20000010000 */
[----:B------:R-:W-:Y:S01]  /*16620*/  F2FP.F16.F32.PACK_AB R42, R50, R0 ;  /* 0x00000000322a723e */ /* 0x000fe200000000ff */
[----:B------:R-:W-:Y:S01]  /*16630*/  FADD.FTZ R56, R52, R56 ;  /* 0x0000003834387221 */ /* 0x000fe20000010000 */
[----:B------:R-:W2:Y:S01]  /*16640*/  MUFU.EX2 R85, R85 ;  /* 0x0000005500557308 */ /* 0x000ea20000000800 */
[----:B-1----:R-:W-:Y:S01]  /*16650*/  F2FP.F16.F32.PACK_AB R43, R75, R76 ;  /* 0x0000004c4b2b723e */ /* 0x002fe200000000ff */
[----:B------:R-:W-:Y:S01]  /*16660*/  FADD.FTZ R49, R0, R49 ;  /* 0x0000003100317221 */ /* 0x000fe20000010000 */
[----:B------:R-:W-:Y:S01]  /*16670*/  FADD.FTZ R77, R77, R56 ;  /* 0x000000384d4d7221 */ /* 0x000fe20000010000 */
[----:B------:R-:W-:-:S02]  /*16680*/  MOV R0, R119 ;  /* 0x0000007700007202 */ /* 0x000fc40000000f00 */
[----:B------:R-:W-:Y:S01]  /*16690*/  FADD.FTZ R50, R50, R49 ;  /* 0x0000003132327221 */ /* 0x000fe20000010000 */
[----:B------:R-:W-:Y:S01]  /*166a0*/  FADD.FTZ R77, R51, R77 ;  /* 0x0000004d334d7221 */ /* 0x000fe20000010000 */
[----:B------:R-:W-:Y:S01]  /*166b0*/  HMMA.16816.F32 R20, R40, R24, R20 ;  /* 0x000000182814723c */ /* 0x000fe20000001814 */
[----:B------:R-:W1:Y:S01]  /*166c0*/  MUFU.EX2 R24, R99 ;  /* 0x0000006300187308 */ /* 0x000e620000000800 */
[----:B----4-:R-:W-:Y:S01]  /*166d0*/  FADD.FTZ R50, R86, R50 ;  /* 0x0000003256327221 */ /* 0x010fe20000010000 */
[----:B------:R-:W-:-:S03]  /*166e0*/  FADD.FTZ R54, R54, R77 ;  /* 0x0000004d36367221 */ /* 0x000fc60000010000 */
[C---:B------:R-:W-:Y:S01]  /*166f0*/  HMMA.16816.F32 R16, R40.reuse, R26, R16 ;  /* 0x0000001a2810723c */ /* 0x040fe20000001810 */
[----:B------:R-:W-:Y:S01]  /*16700*/  FFMA.FTZ R25, R98, UR4, -R102 ;  /* 0x0000000462197c23 */ /* 0x000fe20008010866 */
[----:B------:R-:W-:Y:S01]  /*16710*/  FADD.FTZ R54, R76, R54 ;  /* 0x000000364c367221 */ /* 0x000fe20000010000 */
[----:B------:R-:W3:Y:S01]  /*16720*/  MUFU.EX2 R250, R250 ;  /* 0x000000fa00fa7308 */ /* 0x000ee20000000800 */
[----:B--2---:R-:W-:Y:S02]  /*16730*/  FADD.FTZ R50, R85, R50 ;  /* 0x0000003255327221 */ /* 0x004fe40000010000 */
[----:B------:R-:W-:Y:S01]  /*16740*/  HMMA.16816.F32 R28, R40, R8, R28 ;  /* 0x00000008281c723c */ /* 0x000fe2000000181c */
[----:B------:R-:W-:Y:S01]  /*16750*/  FFMA.FTZ R26, R55, UR4, -R102 ;  /* 0x00000004371a7c23 */ /* 0x000fe20008010866 */
[----:B------:R-:W-:-:S03]  /*16760*/  FADD.FTZ R75, R75, R54 ;  /* 0x000000364b4b7221 */ /* 0x000fc60000010000 */
[----:B------:R-:W2:Y:S01]  /*16770*/  MUFU.EX2 R25, R25 ;  /* 0x0000001900197308 */ /* 0x000ea20000000800 */
[----:B------:R-:W-:Y:S01]  /*16780*/  HMMA.16816.F32 R4, R40, R10, R4 ;  /* 0x0000000a2804723c */ /* 0x000fe20000001804 */
[----:B------:R-:W-:Y:S01]  /*16790*/  F2FP.F16.F32.PACK_AB R8, R85, R86 ;  /* 0x000000565508723e */ /* 0x000fe200000000ff */
[----:B-1----:R-:W-:-:S04]  /*167a0*/  FADD.FTZ R50, R24, R50 ;  /* 0x0000003218327221 */ /* 0x002fc80000010000 */
[----:B-----5:R-:W-:Y:S01]  /*167b0*/  HMMA.16816.F32 R36, R40, R32, R36 ;  /* 0x000000202824723c */ /* 0x020fe20000001824 */
[----:B------:R-:W1:Y:S01]  /*167c0*/  MUFU.EX2 R26, R26 ;  /* 0x0000001a001a7308 */ /* 0x000e620000000800 */
[C---:B---3--:R-:W-:Y:S01]  /*167d0*/  F2FP.F16.F32.PACK_AB R10, R250.reuse, R24 ;  /* 0x00000018fa0a723e */ /* 0x048fe200000000ff */
[----:B------:R-:W-:-:S03]  /*167e0*/  FADD.FTZ R250, R250, R50 ;  /* 0x00000032fafa7221 */ /* 0x000fc60000010000 */
[C---:B------:R-:W-:Y:S03]  /*167f0*/  HMMA.16816.F32 R12, R40.reuse, R34, R12 ;  /* 0x00000022280c723c */ /* 0x040fe6000000180c */
[----:B------:R-:W3:Y:S01]  /*16800*/  MUFU.EX2 R3, R3 ;  /* 0x0000000300037308 */ /* 0x000ee20000000800 */
[----:B--2---:R-:W-:Y:S02]  /*16810*/  FADD.FTZ R75, R25, R75 ;  /* 0x0000004b194b7221 */ /* 0x004fe40000010000 */
[C---:B------:R-:W-:Y:S05]  /*16820*/  HMMA.16816.F32 R136, R40.reuse, R44, R136 ;  /* 0x0000002c2888723c */ /* 0x040fea0000001888 */
[----:B------:R-:W2:Y:S01]  /*16830*/  MUFU.EX2 R251, R251 ;  /* 0x000000fb00fb7308 */ /* 0x000ea20000000800 */
[C---:B-1----:R-:W-:Y:S01]  /*16840*/  F2FP.F16.F32.PACK_AB R9, R26.reuse, R25 ;  /* 0x000000191a09723e */ /* 0x042fe200000000ff */
[----:B------:R-:W-:Y:S01]  /*16850*/  HMMA.16816.F32 R132, R40, R46, R132 ;  /* 0x0000002e2884723c */ /* 0x000fe20000001884 */
[----:B------:R-:W-:-:S04]  /*16860*/  FADD.FTZ R75, R26, R75 ;  /* 0x0000004b1a4b7221 */ /* 0x000fc80000010000 */
[----:B---3--:R-:W-:Y:S01]  /*16870*/  FADD.FTZ R75, R3, R75 ;  /* 0x0000004b034b7221 */ /* 0x008fe20000010000 */
        /* <DEDUP_REMOVED lines=12> */
.L_x_3714:
[----:B------:R-:W-:Y:S05]  /*16940*/  @!P1 BRA `(.L_x_3722) ;  /* 0x0000008000789947 */ /* 0x000fea0003800000 */
[----:B------:R-:W-:Y:S01]  /*16950*/  ULEA UR7, -UR8, URZ, 0x8 ;  /* 0x0000003f08077291 */ /* 0x000fe2000f8e413f */
[----:B------:R-:W-:Y:S01]  /*16960*/  IMAD.MOV.U32 R165, RZ, RZ, R0 ;  /* 0x000000ffffa57224 */ /* 0x000fe200078e0000 */
[----:B------:R-:W-:Y:S01]  /*16970*/  ULDC UR21, c[0x0][0x2d0] ;  /* 0x0000b40000157ab9 */ /* 0x000fe20000000800 */
[----:B------:R-:W-:Y:S01]  /*16980*/  IMAD.MOV.U32 R164, RZ, RZ, R2 ;  /* 0x000000ffffa47224 */ /* 0x000fe200078e0002 */
[----:B------:R-:W-:Y:S02]  /*16990*/  USHF.R.S32.HI UR6, URZ, 0x1f, UR7 ;  /* 0x0000001f3f067899 */ /* 0x000fe40008011407 */
[----:B------:R-:W-:Y:S01]  /*169a0*/  MOV R247, UR7 ;  /* 0x0000000700f77c02 */ /* 0x000fe20008000f00 */
[----:B------:R-:W-:Y:S01]  /*169b0*/  ULDC UR20, c[0x0][0x39c] ;  /* 0x0000e70000147ab9 */ /* 0x000fe20000000800 */
[----:B------:R-:W-:Y:S01]  /*169c0*/  ULDC UR4, c[0x0][0x2ec] ;  /* 0x0000bb0000047ab9 */ /* 0x000fe20000000800 */
[----:B------:R-:W-:Y:S01]  /*169d0*/  ULDC.64 UR8, c[0x0][0x248] ;  /* 0x0000920000087ab9 */ /* 0x000fe20000000a00 */
[----:B------:R-:W-:Y:S01]  /*169e0*/  MOV R246, UR6 ;  /* 0x0000000600f67c02 */ /* 0x000fe20008000f00 */
[----:B------:R-:W-:Y:S01]  /*169f0*/  ULDC.64 UR16, c[0x0][0x250] ;  /* 0x0000940000107ab9 */ /* 0x000fe20000000a00 */
[----:B------:R-:W-:-:S05]  /*16a00*/  ULDC.64 UR6, c[0x0][0x250] ;  /* 0x0000940000067ab9 */ /* 0x000fca0000000a00 */
.L_x_3726:
        /* <DEDUP_REMOVED lines=75> */
.L_x_3723:
[CC--:B------:R-:W-:Y:S01]  /*16ec0*/  LEA R24, P2, R10.reuse, R65.reuse, 0x1 ;  /* 0x000000410a187211 */ /* 0x0c0fe200078408ff */
[----:B------:R-:W-:Y:S01]  /*16ed0*/  @P0 STS.128 [R241+0xa000], RZ ;  /* 0x00a000fff1000388 */ /* 0x000fe20000000c00 */
[C---:B------:R-:W-:Y:S01]  /*16ee0*/  @!P0 IADD3 R12, P1, R10.reuse, UR25, RZ ;  /* 0x000000190a0c8c10 */ /* 0x040fe2000ff3e0ff */
[----:B------:R-:W3:Y:S01]  /*16ef0*/  @!P0 LDC.64 R6, c[0x0][0x250] ;  /* 0x00009400ff068b82 */ /* 0x000ee20000000a00 */
[----:B------:R-:W-:Y:S01]  /*16f00*/  LEA.HI.X R25, R10, R64, R0, 0x1, P2 ;  /* 0x000000400a197211 */ /* 0x000fe200010f0c00 */
[----:B--2---:R-:W-:Y:S01]  /*16f10*/  @!P0 IMAD R9, R9, 0x30, RZ ;  /* 0x0000003009098824 */ /* 0x004fe200078e02ff */
[----:B------:R-:W-:Y:S01]  /*16f20*/  @!P0 IADD3.X R11, R0, UR24, RZ, P1, !PT ;  /* 0x00000018000b8c10 */ /* 0x000fe20008ffe4ff */
[----:B------:R-:W-:Y:S01]  /*16f30*/  UISETP.GT.AND UP0, UPT, UR14, UR11, UPT ;  /* 0x0000000b0e00728c */ /* 0x000fe2000bf04270 */
[CC--:B------:R-:W-:Y:S01]  /*16f40*/  @!P0 LEA R14, P1, R12.reuse, R65.reuse, 0x1 ;  /* 0x000000410c0e8211 */ /* 0x0c0fe200078208ff */
        /* <DEDUP_REMOVED lines=34> */
[----:B------:R2:W-:Y:S01]  /*17170*/  @!P0 LDGSTS.E.BYPASS.LTC128B.128 [R241+0xb800], desc[UR18][R14.64] ;  /* 0x0b8000000ef18fae */ /* 0x0005e2000b901d52 */
[C---:B---3--:R-:W-:Y:S07]  /*17180*/  @!P0 LEA R13, P1, R6.reuse, R10, 0x6 ;  /* 0x0000000a060d8211 */ /* 0x048fee00078230ff */
        /* <DEDUP_REMOVED lines=28> */
[----:B-----5:R-:W-:Y:S02]  /*17350*/  @!P0 IMAD.WIDE.U32 R18, R2, 0x70, R10 ;  /* 0x0000007002128825 */ /* 0x020fe400078e000a */
        /* <DEDUP_REMOVED lines=32> */
[----:B-----5:R-:W-:Y:S02]  /*17560*/  @!P0 IMAD.WIDE.U32 R16, R4, 0xa0, R10 ;  /* 0x000000a004108825 */ /* 0x020fe400078e000a */
        /* <DEDUP_REMOVED lines=246> */
[----:B--2---:R-:W-:Y:S09]  /*184d0*/  STL [R1+0x4], R3 ;  /* 0x0000040301007387 */ /* 0x004ff20000100800 */
        /* <DEDUP_REMOVED lines=62> */
[----:B------:R-:W-:Y:S09]  /*188c0*/  FMUL.FTZ R53, R53, UR20 ;  /* 0x0000001435357c20 */ /* 0x000ff20008410000 */
[----:B---3--:R-:W3:Y:S01]  /*188d0*/  MUFU.TANH R3, R43 ;  /* 0x0000002b00037308 */ /* 0x008ee20000002400 */
[C---:B--2---:R-:W-:Y:S03]  /*188e0*/  HMMA.16816.F32 R60, R208.reuse, R8, R60 ;  /* 0x00000008d03c723c */ /* 0x044fe6000000183c */
[----:B------:R-:W-:Y:S01]  /*188f0*/  FMUL.FTZ R56, R56, UR20 ;  /* 0x0000001438387c20 */ /* 0x000fe20008410000 */
[----:B------:R-:W-:Y:S02]  /*18900*/  FMUL.FTZ R57, R57, UR20 ;  /* 0x0000001439397c20 */ /* 0x000fe40008410000 */
[C---:B------:R-:W-:Y:S03]  /*18910*/  HMMA.16816.F32 R64, R208.reuse, R10, R64 ;  /* 0x0000000ad040723c */ /* 0x040fe60000001840 */
[----:B------:R2:W4:Y:S01]  /*18920*/  MUFU.TANH R215, R56 ;  /* 0x0000003800d77308 */ /* 0x0005220000002400 */
[----:B------:R-:W5:Y:S09]  /*18930*/  LDSM.16.M88.4 R8, [R166+0x4800] ;  /* 0x00480000a608783b */ /* 0x000f720000000200 */
[----:B------:R4:W4:Y:S01]  /*18940*/  MUFU.TANH R214, R57 ;  /* 0x0000003900d67308 */ /* 0x0009220000002400 */
[----:B---3--:R-:W-:Y:S01]  /*18950*/  STL [R1+0xc], R3 ;  /* 0x00000c0301007387 */ /* 0x008fe20000100800 */
[C---:B-1----:R-:W-:Y:S03]  /*18960*/  HMMA.16816.F32 R68, R208.reuse, R4, R68 ;  /* 0x00000004d044723c */ /* 0x042fe60000001844 */
[----:B------:R-:W-:Y:S01]  /*18970*/  FMUL.FTZ R43, R45, UR20 ;  /* 0x000000142d2b7c20 */ /* 0x000fe20008410000 */
[----:B------:R-:W-:Y:S01]  /*18980*/  FMUL.FTZ R45, R47, UR20 ;  /* 0x000000142f2d7c20 */ /* 0x000fe20008410000 */
[----:B------:R-:W-:Y:S03]  /*18990*/  FMUL.FTZ R47, R49, UR20 ;  /* 0x00000014312f7c20 */ /* 0x000fe60008410000 */
[----:B------:R1:W3:Y:S01]  /*189a0*/  MUFU.TANH R252, R53 ;  /* 0x0000003500fc7308 */ /* 0x0002e20000002400 */
[C---:B------:R-:W-:Y:S01]  /*189b0*/  HMMA.16816.F32 R72, R208.reuse, R6, R72 ;  /* 0x00000006d048723c */ /* 0x040fe20000001848 */
[----:B------:R-:W3:Y:S02]  /*189c0*/  LDSM.16.M88.4 R4, [R166+0x5000] ;  /* 0x00500000a604783b */ /* 0x000ee40000000200 */
[----:B--2---:R-:W-:Y:S01]  /*189d0*/  FMUL.FTZ R56, R61, UR20 ;  /* 0x000000143d387c20 */ /* 0x004fe20008410000 */
[----:B------:R-:W-:Y:S01]  /*189e0*/  MOV R61, R177 ;  /* 0x000000b1003d7202 */ /* 0x000fe20000000f00 */
[----:B------:R-:W-:Y:S04]  /*189f0*/  FMUL.FTZ R49, R51, UR20 ;  /* 0x0000001433317c20 */ /* 0x000fe80008410000 */
[----:B------:R-:W2:Y:S02]  /*18a00*/  MUFU.TANH R27, R27 ;  /* 0x0000001b001b7308 */ /* 0x000ea40000002400 */
[----:B----4-:R-:W-:Y:S01]  /*18a10*/  FMUL.FTZ R57, R60, UR20 ;  /* 0x000000143c397c20 */ /* 0x010fe20008410000 */
[----:B------:R-:W-:Y:S01]  /*18a20*/  MOV R60, R176 ;  /* 0x000000b0003c7202 */ /* 0x000fe20000000f00 */
[----:B------:R-:W-:Y:S01]  /*18a30*/  FMUL.FTZ R51, R52, UR20 ;  /* 0x0000001434337c20 */ /* 0x000fe20008410000 */
[----:B------:R-:W-:Y:S01]  /*18a40*/  FMUL.FTZ R52, R55, UR20 ;  /* 0x0000001437347c20 */ /* 0x000fe20008410000 */
[----:B------:R-:W-:Y:S04]  /*18a50*/  FMUL.FTZ R55, R58, UR20 ;  /* 0x000000143a377c20 */ /* 0x000fe80008410000 */
[----:B------:R-:W4:Y:S01]  /*18a60*/  MUFU.TANH R28, R28 ;  /* 0x0000001c001c7308 */ /* 0x000f220000002400 */
[----:B-1----:R-:W-:Y:S01]  /*18a70*/  FMUL.FTZ R53, R54, UR20 ;  /* 0x0000001436357c20 */ /* 0x002fe20008410000 */
        /* <DEDUP_REMOVED lines=12> */
[----:B------:R-:W1:Y:S01]  /*18b40*/  MUFU.TANH R200, R69 ;  /* 0x0000004500c87308 */ /* 0x000e620000002400 */
[----:B------:R-:W5:Y:S01]  /*18b50*/  LDSM.16.M88.4 R8, [R166+0x5800] ;  /* 0x00580000a608783b */ /* 0x000f620000000200 */
[----:B------:R-:W-:Y:S01]  /*18b60*/  FMUL.FTZ R75, R75, UR20 ;  /* 0x000000144b4b7c20 */ /* 0x000fe20008410000 */
[----:B------:R-:W-:Y:S01]  /*18b70*/  FMUL.FTZ R59, R67, UR20 ;  /* 0x00000014433b7c20 */ /* 0x000fe20008410000 */
[----:B------:R-:W-:Y:S01]  /*18b80*/  FMUL.FTZ R62, R62, UR20 ;  /* 0x000000143e3e7c20 */ /* 0x000fe20008410000 */
[----:B------:R-:W-:Y:S05]  /*18b90*/  FMUL.FTZ R63, R63, UR20 ;  /* 0x000000143f3f7c20 */ /* 0x000fea0008410000 */
[----:B------:R-:W1:Y:S01]  /*18ba0*/  MUFU.TANH R205, R70 ;  /* 0x0000004600cd7308 */ /* 0x000e620000002400 */
[C---:B---3--:R-:W-:Y:S03]  /*18bb0*/  HMMA.16816.F32 R84, R208.reuse, R4, R84 ;  /* 0x00000004d054723c */ /* 0x048fe60000001854 */
[----:B------:R-:W-:Y:S01]  /*18bc0*/  FMUL.FTZ R64, R64, UR20 ;  /* 0x0000001440407c20 */ /* 0x000fe20008410000 */
[----:B------:R-:W-:Y:S05]  /*18bd0*/  FMUL.FTZ R65, R65, UR20 ;  /* 0x0000001441417c20 */ /* 0x000fea0008410000 */
[----:B------:R-:W3:Y:S01]  /*18be0*/  MUFU.TANH R204, R71 ;  /* 0x0000004700cc7308 */ /* 0x000ee20000002400 */
[C---:B------:R-:W-:Y:S01]  /*18bf0*/  HMMA.16816.F32 R88, R208.reuse, R6, R88 ;  /* 0x00000006d058723c */ /* 0x040fe20000001858 */
[----:B------:R-:W2:Y:S02]  /*18c00*/  LDSM.16.M88.4 R4, [R166+0x6000] ;  /* 0x00600000a604783b */ /* 0x000ea40000000200 */
        /* <DEDUP_REMOVED lines=15> */
[C---:B-----5:R-:W-:Y:S03]  /*18d00*/  HMMA.16816.F32 R92, R208.reuse, R8, R92 ;  /* 0x00000008d05c723c */ /* 0x060fe6000000185c */
[----:B------:R-:W-:Y:S01]  /*18d10*/  FMUL.FTZ R88, R88, UR20 ;  /* 0x0000001458587c20 */ /* 0x000fe20008410000 */
[----:B------:R-:W-:Y:S01]  /*18d20*/  FMUL.FTZ R89, R89, UR20 ;  /* 0x0000001459597c20 */ /* 0x000fe20008410000 */
[----:B------:R-:W-:Y:S01]  /*18d30*/  FMUL.FTZ R90, R90, UR20 ;  /* 0x000000145a5a7c20 */ /* 0x000fe20008410000 */
[C---:B------:R-:W-:Y:S03]  /*18d40*/  HMMA.16816.F32 R96, R208.reuse, R10, R96 ;  /* 0x0000000ad060723c */ /* 0x040fe60000001860 */
[----:B------:R-:W1:Y:S01]  /*18d50*/  MUFU.TANH R202, R75 ;  /* 0x0000004b00ca7308 */ /* 0x000e620000002400 */
[----:B------:R-:W5:Y:S01]  /*18d60*/  LDSM.16.M88.4 R8, [R166+0x6800] ;  /* 0x00680000a608783b */ /* 0x000f620000000200 */
[----:B------:R-:W-:Y:S08]  /*18d70*/  FMUL.FTZ R91, R91, UR20 ;  /* 0x000000145b5b7c20 */ /* 0x000ff00008410000 */
[----:B------:R-:W1:Y:S01]  /*18d80*/  MUFU.TANH R194, R76 ;  /* 0x0000004c00c27308 */ /* 0x000e620000002400 */
[C---:B--2---:R-:W-:Y:S09]  /*18d90*/  HMMA.16816.F32 R100, R208.reuse, R4, R100 ;  /* 0x00000004d064723c */ /* 0x044ff20000001864 */
[----:B------:R-:W2:Y:S01]  /*18da0*/  MUFU.TANH R193, R77 ;  /* 0x0000004d00c17308 */ /* 0x000ea20000002400 */
[C---:B------:R-:W-:Y:S01]  /*18db0*/  HMMA.16816.F32 R104, R208.reuse, R6, R104 ;  /* 0x00000006d068723c */ /* 0x040fe20000001868 */
[----:B------:R-:W4:Y:S02]  /*18dc0*/  LDSM.16.M88.4 R4, [R166+0x7000] ;  /* 0x00700000a604783b */ /* 0x000f240000000200 */
[----:B------:R-:W-:Y:S01]  /*18dd0*/  FMUL.FTZ R92, R92, UR20 ;  /* 0x000000145c5c7c20 */ /* 0x000fe20008410000 */
[----:B------:R-:W-:Y:S01]  /*18de0*/  FMUL.FTZ R93, R93, UR20 ;  /* 0x000000145d5d7c20 */ /* 0x000fe20008410000 */
[----:B------:R-:W-:Y:S04]  /*18df0*/  FMUL.FTZ R97, R97, UR20 ;  /* 0x0000001461617c20 */ /* 0x000fe80008410000 */
[----:B------:R-:W2:Y:S02]  /*18e00*/  MUFU.TANH R197, R78 ;  /* 0x0000004e00c57308 */ /* 0x000ea40000002400 */
[----:B------:R-:W-:Y:S01]  /*18e10*/  FMUL.FTZ R94, R94, UR20 ;  /* 0x000000145e5e7c20 */ /* 0x000fe20008410000 */
[----:B------:R-:W-:Y:S01]  /*18e20*/  FMUL.FTZ R95, R95, UR20 ;  /* 0x000000145f5f7c20 */ /* 0x000fe20008410000 */
[----:B------:R-:W-:Y:S01]  /*18e30*/  FMUL.FTZ R96, R96, UR20 ;  /* 0x0000001460607c20 */ /* 0x000fe20008410000 */
[----:B------:R-:W-:Y:S01]  /*18e40*/  FMUL.FTZ R98, R98, UR20 ;  /* 0x0000001462627c20 */ /* 0x000fe20008410000 */
[----:B------:R-:W-:Y:S04]  /*18e50*/  FMUL.FTZ R99, R99, UR20 ;  /* 0x0000001463637c20 */ /* 0x000fe80008410000 */
[----:B------:R-:W2:Y:S01]  /*18e60*/  MUFU.TANH R192, R79 ;  /* 0x0000004f00c07308 */ /* 0x000ea20000002400 */
[----:B-1----:R-:W-:Y:S01]  /*18e70*/  FMUL.FTZ R68, R101, UR20 ;  /* 0x0000001465447c20 */ /* 0x002fe20008410000 */
[----:B------:R-:W-:Y:S08]  /*18e80*/  FMUL.FTZ R102, R102, UR20 ;  /* 0x0000001466667c20 */ /* 0x000ff00008410000 */
[----:B------:R-:W1:Y:S01]  /*18e90*/  MUFU.TANH R191, R80 ;  /* 0x0000005000bf7308 */ /* 0x000e620000002400 */
[C---:B-----5:R-:W-:Y:S06]  /*18ea0*/  HMMA.16816.F32 R108, R208.reuse, R8, R108 ;  /* 0x00000008d06c723c */ /* 0x060fec000000186c */
[C---:B------:R-:W-:Y:S03]  /*18eb0*/  HMMA.16816.F32 R112, R208.reuse, R10, R112 ;  /* 0x0000000ad070723c */ /* 0x040fe60000001870 */
[----:B------:R5:W1:Y:S01]  /*18ec0*/  MUFU.TANH R190, R81 ;  /* 0x0000005100be7308 */ /* 0x000a620000002400 */
[----:B------:R-:W3:Y:S02]  /*18ed0*/  LDSM.16.M88.4 R8, [R166+0x7800] ;  /* 0x00780000a608783b */ /* 0x000ee40000000200 */
[----:B------:R-:W-:Y:S07]  /*18ee0*/  DEPBAR.LE SB0, 0x0 ;  /* 0x000080000000791a */ /* 0x000fee0000000000 */
[----:B------:R2:W1:Y:S01]  /*18ef0*/  MUFU.TANH R196, R82 ;  /* 0x0000005200c47308 */ /* 0x0004620000002400 */
[----:B------:R-:W-:Y:S01]  /*18f00*/  BAR.SYNC.DEFER_BLOCKING 0x0 ;  /* 0x0000000000007b1d */ /* 0x000fe20000010000 */
[C---:B----4-:R-:W-:Y:S08]  /*18f10*/  HMMA.16816.F32 R116, R208.reuse, R4, R116 ;  /* 0x00000004d074723c */ /* 0x050ff00000001874 */
[----:B------:R4:W1:Y:S01]  /*18f20*/  MUFU.TANH R195, R83 ;  /* 0x0000005300c37308 */ /* 0x0008620000002400 */
[C---:B------:R-:W-:Y:S03]  /*18f30*/  HMMA.16816.F32 R120, R208.reuse, R6, R120 ;  /* 0x00000006d078723c */ /* 0x040fe60000001878 */
[----:B-----5:R-:W-:Y:S06]  /*18f40*/  FMUL.FTZ R81, R113, UR20 ;  /* 0x0000001471517c20 */ /* 0x020fec0008410000 */
[----:B------:R5:W1:Y:S02]  /*18f50*/  MUFU.TANH R185, R84 ;  /* 0x0000005400b97308 */ /* 0x000a640000002400 */
[----:B--2---:R-:W-:Y:S08]  /*18f60*/  FMUL.FTZ R82, R112, UR20 ;  /* 0x0000001470527c20 */ /* 0x004ff00008410000 */
[----:B------:R2:W1:Y:S01]  /*18f70*/  MUFU.TANH R184, R85 ;  /* 0x0000005500b87308 */ /* 0x0004620000002400 */
[----:B----4-:R-:W-:Y:S01]  /*18f80*/  FMUL.FTZ R83, R109, UR20 ;  /* 0x000000146d537c20 */ /* 0x010fe20008410000 */
[----:B------:R-:W-:Y:S01]  /*18f90*/  FMUL.FTZ R76, R116, UR20 ;  /* 0x00000014744c7c20 */ /* 0x000fe20008410000 */
[----:B------:R-:W-:Y:S01]  /*18fa0*/  FMUL.FTZ R75, R117, UR20 ;  /* 0x00000014754b7c20 */ /* 0x000fe20008410000 */
[----:B------:R-:W-:Y:S01]  /*18fb0*/  FMUL.FTZ R80, R118, UR20 ;  /* 0x0000001476507c20 */ /* 0x000fe20008410000 */
[----:B------:R-:W-:Y:S05]  /*18fc0*/  FMUL.FTZ R79, R119, UR20 ;  /* 0x00000014774f7c20 */ /* 0x000fea0008410000 */
[----:B------:R4:W1:Y:S01]  /*18fd0*/  MUFU.TANH R189, R86 ;  /* 0x0000005600bd7308 */ /* 0x0008620000002400 */
[C---:B---3--:R-:W-:Y:S03]  /*18fe0*/  HMMA.16816.F32 R124, R208.reuse, R8, R124 ;  /* 0x00000008d07c723c */ /* 0x048fe6000000187c */
[----:B-----5:R-:W-:Y:S01]  /*18ff0*/  FMUL.FTZ R84, R108, UR20 ;  /* 0x000000146c547c20 */ /* 0x020fe20008410000 */
        /* <DEDUP_REMOVED lines=66> */
[----:B----4-:R-:W-:Y:S09]  /*19420*/  MOV R65, R60 ;  /* 0x0000003c00417202 */ /* 0x010ff20000000f00 */
        /* <DEDUP_REMOVED lines=95> */
[----:B------:R-:W5:Y:S01]  /*19a20*/  LDC.64 R4, c[0x0][0x230] ;  /* 0x00008c00ff047b82 */ /* 0x000f620000000a00 */
        /* <DEDUP_REMOVED lines=13> */
.L_x_3725:
[----:B------:R2:W-:Y:S01]  /*19b00*/  @P0 STS.128 [R241+0x2000], RZ ;  /* 0x002000fff1000388 */ /* 0x0005e20000000c00 */
[CC--:B------:R-:W-:Y:S01]  /*19b10*/  LEA R104, P2, R60.reuse, R249.reuse, 0x1 ;  /* 0x000000f93c687211 */ /* 0x0c0fe200078408ff */
[--C-:B------:R-:W-:Y:S01]  /*19b20*/  @!P0 IMAD.MOV.U32 R61, RZ, RZ, R10.reuse ;  /* 0x000000ffff3d8224 */ /* 0x100fe200078e000a */
[C---:B------:R-:W-:Y:S01]  /*19b30*/  @!P0 IADD3 R5, P1, R60.reuse, UR13, RZ ;  /* 0x0000000d3c058c10 */ /* 0x040fe2000ff3e0ff */
[----:B------:R-:W5:Y:S01]  /*19b40*/  @!P0 LDC R8, c[0x0][0x24c] ;  /* 0x00009300ff088b82 */ /* 0x000f620000000800 */
[----:B------:R-:W-:Y:S01]  /*19b50*/  LEA.HI.X R105, R60, R248, R10, 0x1, P2 ;  /* 0x000000f83c697211 */ /* 0x000fe200010f0c0a */
[----:B------:R-:W-:Y:S01]  /*19b60*/  @!P0 IMAD.WIDE.U32 R94, R6, 0x30, R60 ;  /* 0x00000030065e8825 */ /* 0x000fe200078e003c */
[----:B------:R-:W-:Y:S01]  /*19b70*/  @!P0 IADD3.X R4, R10, UR12, RZ, P1, !PT ;  /* 0x0000000c0a048c10 */ /* 0x000fe20008ffe4ff */
[----:B------:R-:W-:Y:S01]  /*19b80*/  UMOV UR8, UR16 ;  /* 0x0000001000087c82 */ /* 0x000fe20008000000 */
[CC--:B------:R-:W-:Y:S01]  /*19b90*/  @!P0 LEA R98, P1, R5.reuse, R249.reuse, 0x1 ;  /* 0x000000f905628211 */ /* 0x0c0fe200078208ff */
[----:B------:R-:W-:Y:S01]  /*19ba0*/  @!PT LDS RZ, [RZ] ;  /* 0x00000000fffff984 */ /* 0x000fe20000000800 */
[----:B------:R-:W-:Y:S01]  /*19bb0*/  @!PT LDS RZ, [RZ] ;  /* 0x00000000fffff984 */ /* 0x000fe20000000800 */
[----:B------:R-:W-:Y:S01]  /*19bc0*/  @!PT LDS RZ, [RZ] ;  /* 0x00000000fffff984 */ /* 0x000fe20000000800 */
[----:B------:R-:W-:Y:S01]  /*19bd0*/  @!P0 LDGSTS.E.BYPASS.LTC128B.128 [R241+0x2000], desc[UR18][R104.64] ;  /* 0x0200000068f18fae */ /* 0x000fe2000b901d52 */
[C---:B------:R-:W-:Y:S01]  /*19be0*/  @!P0 LEA R11, P2, R6.reuse, R60, 0x5 ;  /* 0x0000003c060b8211 */ /* 0x040fe200078428ff */
[----:B------:R-:W-:Y:S01]  /*19bf0*/  @!P0 IMAD.MOV.U32 R108, RZ, RZ, R60 ;  /* 0x000000ffff6c8224 */ /* 0x000fe200078e003c */
[----:B------:R-:W-:Y:S01]  /*19c00*/  @!P0 LEA.HI.X R99, R5, R248, R4, 0x1, P1 ;  /* 0x000000f805638211 */ /* 0x000fe200008f0c04 */
[----:B------:R2:W-:Y:S01]  /*19c10*/  @P0 STS.128 [R241+0x2800], RZ ;  /* 0x002800fff1000388 */ /* 0x0005e20000000c00 */
[-C--:B------:R-:W-:Y:S01]  /*19c20*/  @!P0 LEA R62, P1, R11, R249.reuse, 0x1 ;  /* 0x000000f90b3e8211 */ /* 0x080fe200078208ff */
        /* <DEDUP_REMOVED lines=8> */
[----:B------:R-:W-:Y:S01]  /*19cb0*/  @!P0 LEA.HI.X R63, R11, R248, R9, 0x1, P1 ;  /* 0x000000f80b3f8211 */ /* 0x000fe200008f0c09 */
[----:B------:R2:W-:Y:S01]  /*19cc0*/  @P0 STS.128 [R241+0x3000], RZ ;  /* 0x003000fff1000388 */ /* 0x0005e20000000c00 */
[----:B------:R-:W-:Y:S01]  /*19cd0*/  @!P0 IMAD.IADD R4, R4, 0x1, R95 ;  /* 0x0000000104048824 */ /* 0x000fe200078e025f */
[-C--:B------:R-:W-:Y:S01]  /*19ce0*/  @!P0 LEA R102, P1, R94, R249.reuse, 0x1 ;  /* 0x000000f95e668211 */ /* 0x080fe200078208ff */
[----:B------:R-:W4:Y:S01]  /*19cf0*/  @!P0 LDC R7, c[0x0][0x24c] ;  /* 0x00009300ff078b82 */ /* 0x000f220000000800 */
[----:B------:R-:W-:Y:S01]  /*19d00*/  @!PT LDS RZ, [RZ] ;  /* 0x00000000fffff984 */ /* 0x000fe20000000800 */
[----:B------:R-:W-:Y:S01]  /*19d10*/  @!PT LDS RZ, [RZ] ;  /* 0x00000000fffff984 */ /* 0x000fe20000000800 */
[----:B------:R-:W-:Y:S01]  /*19d20*/  @!PT LDS RZ, [RZ] ;  /* 0x00000000fffff984 */ /* 0x000fe20000000800 */
[----:B------:R-:W-:Y:S01]  /*19d30*/  @!P0 LDGSTS.E.BYPASS.LTC128B.128 [R241+0x3000], desc[UR18][R62.64] ;  /* 0x030000003ef18fae */ /* 0x000fe2000b901d52 */
[----:B------:R-:W-:Y:S01]  /*19d40*/  @!P0 LEA R9, P2, R6, R60, 0x6 ;  /* 0x0000003c06098211 */ /* 0x000fe200078430ff */
[----:B------:R-:W-:Y:S01]  /*19d50*/  @!P0 IMAD.MOV.U32 R95, RZ, RZ, R10 ;  /* 0x000000ffff5f8224 */ /* 0x000fe200078e000a */
[----:B------:R-:W-:Y:S01]  /*19d60*/  @!P0 LEA.HI.X R103, R94, R248, R4, 0x1, P1 ;  /* 0x000000f85e678211 */ /* 0x000fe200008f0c04 */
[----:B------:R2:W-:Y:S01]  /*19d70*/  @P0 STS.128 [R241+0x3800], RZ ;  /* 0x003800fff1000388 */ /* 0x0005e20000000c00 */
[-C--:B------:R-:W-:Y:S01]  /*19d80*/  @!P0 LEA R100, P1, R9, R249.reuse, 0x1 ;  /* 0x000000f909648211 */ /* 0x080fe200078208ff */
        /* <DEDUP_REMOVED lines=14> */
[C---:B--2---:R-:W-:Y:S01]  /*19e70*/  @!P0 LEA R102, P2, R98.reuse, R249, 0x1 ;  /* 0x000000f962668211 */ /* 0x044fe200078408ff */
[----:B-1----:R-:W-:Y:S01]  /*19e80*/  @!P0 IMAD R5, R5, 0x60, RZ ;  /* 0x0000006005058824 */ /* 0x002fe200078e02ff */
[-C--:B------:R-:W-:Y:S02]  /*19e90*/  @!P0 LEA.HI.X R101, R9, R248.reuse, R8, 0x1, P1 ;  /* 0x000000f809658211 */ /* 0x080fe400008f0c08 */
[----:B------:R-:W-:Y:S01]  /*19ea0*/  @!P0 IADD3 R7, R7, R99, RZ ;  /* 0x0000006307078210 */ /* 0x000fe20007ffe0ff */
[----:B------:R-:W1:Y:S01]  /*19eb0*/  @!P0 LDC R9, c[0x0][0x24c] ;  /* 0x00009300ff098b82 */ /* 0x000e620000000800 */
[----:B------:R-:W-:Y:S01]  /*19ec0*/  @!P0 IMAD.IADD R5, R5, 0x1, R95 ;  /* 0x0000000105058824 */ /* 0x000fe200078e025f */
[----:B------:R-:W-:Y:S01]  /*19ed0*/  @!PT LDS RZ, [RZ] ;  /* 0x00000000fffff984 */ /* 0x000fe20000000800 */
[----:B------:R-:W-:Y:S01]  /*19ee0*/  @!PT LDS RZ, [RZ] ;  /* 0x00000000fffff984 */ /* 0x000fe20000000800 */
[----:B------:R-:W-:Y:S01]  /*19ef0*/  @!PT LDS RZ, [RZ] ;  /* 0x00000000fffff984 */ /* 0x000fe20000000800 */
[----:B------:R2:W-:Y:S01]  /*19f00*/  @!P0 LDGSTS.E.BYPASS.LTC128B.128 [R241+0x4000], desc[UR18][R100.64] ;  /* 0x0400000064f18fae */ /* 0x0005e2000b901d52 */
[----:B------:R-:W-:Y:S01]  /*19f10*/  @!P0 LEA.HI.X R103, R98, R248, R7, 0x1, P2 ;  /* 0x000000f862678211 */ /* 0x000fe200010f0c07 */
[----:B------:R-:W-:Y:S01]  /*19f20*/  @!P0 IMAD.MOV.U32 R99, RZ, RZ, R10 ;  /* 0x000000ffff638224 */ /* 0x000fe200078e000a */
[CC--:B------:R-:W-:Y:S01]  /*19f30*/  @!P0 LEA R62, P1, R94.reuse, R249.reuse, 0x1 ;  /* 0x000000f95e3e8211 */ /* 0x0c0fe200078208ff */
        /* <DEDUP_REMOVED lines=29> */
[CC--:B------:R-:W-:Y:S01]  /*1a110*/  @!P0 LEA R106, P2, R11.reuse, R249.reuse, 0x1 ;  /* 0x000000f90b6a8211 */ /* 0x0c0fe200078408ff */
[----:B------:R2:W-:Y:S01]  /*1a120*/  @P0 STS.128 [R241+0x6000], RZ ;  /* 0x006000fff1000388 */ /* 0x0005e20000000c00 */
[----:B----4-:R-:W-:Y:S01]  /*1a130*/  @!P0 IMAD R8, R8, 0x90, RZ ;  /* 0x0000009008088824 */ /* 0x010fe200078e02ff */
[----:B------:R-:W1:Y:S01]  /*1a140*/  @!P0 LDC R4, c[0x0][0x24c] ;  /* 0x00009300ff048b82 */ /* 0x000e620000000800 */
[----:B------:R-:W-:Y:S01]  /*1a150*/  @!P0 LEA.HI.X R107, R11, R248, R9, 0x1, P2 ;  /* 0x000000f80b6b8211 */ /* 0x000fe200010f0c09 */
        /* <DEDUP_REMOVED lines=13> */
[----:B------:R-:W-:Y:S01]  /*1a230*/  @!P0 LEA R10, P1, R108, R249, 0x1 ;  /* 0x000000f96c0a8211 */ /* 0x000fe200078208ff */
[----:B------:R-:W-:Y:S03]  /*1a240*/  @!P0 IMAD.WIDE.U32 R102, R6, 0xa0, R102 ;  /* 0x000000a006668825 */ /* 0x000fe600078e0066 */
[-C--:B------:R-:W-:Y:S01]  /*1a250*/  @!P0 LEA.HI.X R11, R108, R248.reuse, R8, 0x1, P1 ;  /* 0x000000f86c0b8211 */ /* 0x080fe200008f0c08 */
        /* <DEDUP_REMOVED lines=45> */
[-C--:B------:R-:W-:Y:S01]  /*1a530*/  @!P0 LEA.HI.X R5, R62, R248.reuse, R8, 0x1, P2 ;  /* 0x000000f83e058211 */ /* 0x080fe200010f0c08 */
        /* <DEDUP_REMOVED lines=21> */
.L_x_3724:
[----:B---3--:R-:W2:Y:S01]  /*1a690*/  LDL.LU R11, [R1+0x4] ;  /* 0x00000400010b7983 */ /* 0x008ea20000300800 */
[----:B------:R-:W-:Y:S01]  /*1a6a0*/  MOV R4, UR14 ;  /* 0x0000000e00047c02 */ /* 0x000fe20008000f00 */
[----:B------:R-:W-:Y:S02]  /*1a6b0*/  UISETP.GT.AND UP0, UPT, UR14, UR11, UPT ;  /* 0x0000000b0e00728c */ /* 0x000fe4000bf04270 */
[----:B------:R-:W3:Y:S01]  /*1a6c0*/  LDL.LU R60, [R1+0xc] ;  /* 0x00000c00013c7983 */ /* 0x000ee20000300800 */
[----:B------:R-:W-:Y:S01]  /*1a6d0*/  LEA R4, R4, R243, 0x8 ;  /* 0x000000f304047211 */ /* 0x000fe200078e40ff */
[----:B------:R-:W-:Y:S01]  /*1a6e0*/  UMOV UR16, UR23 ;  /* 0x0000001700107c82 */ /* 0x000fe20008000000 */
[----:B------:R-:W-:Y:S01]  /*1a6f0*/  UMOV UR17, UR22 ;  /* 0x0000001600117c82 */ /* 0x000fe20008000000 */
[----:B------:R-:W4:Y:S01]  /*1a700*/  LDL.LU R8, [R1+0x8] ;  /* 0x0000080001087983 */ /* 0x000f220000300800 */
        /* <DEDUP_REMOVED lines=23> */
[C---:B------:R-:W-:Y:S02]  /*1a880*/  IADD3 R10, R4.reuse, 0x9, RZ ;  /* 0x00000009040a7810 */ /* 0x040fe40007ffe0ff */
[----:B------:R-:W-:Y:S01]  /*1a890*/  I2FP.F32.S32 R9, R9 ;  /* 0x0000000900097245 */ /* 0x000fe20000201400 */
        /* <DEDUP_REMOVED lines=10> */
[----:B------:R-:W-:Y:S01]  /*1a940*/  IADD3 R5, R4, 0x61, RZ ;  /* 0x0000006104057810 */ /* 0x000fe20007ffe0ff */
[----:B------:R-:W-:Y:S01]  /*1a950*/  FFMA.FTZ R170, R10, UR5, R170 ;  /* 0x000000050aaa7c23 */ /* 0x000fe200080100aa */
[----:B------:R-:W-:Y:S01]  /*1a960*/  IADD3 R2, R4, 0x29, RZ ;  /* 0x0000002904027810 */ /* 0x000fe20007ffe0ff */
[----:B------:R-:W-:Y:S01]  /*1a970*/  FFMA.FTZ R10, R10, UR5, R175 ;  /* 0x000000050a0a7c23 */ /* 0x000fe200080100af */
        /* <DEDUP_REMOVED lines=38> */
[C---:B------:R-:W-:Y:S01]  /*1abe0*/  IADD3 R2, R4.reuse, 0x68, RZ ;  /* 0x0000006804027810 */ /* 0x040fe20007ffe0ff */
[----:B------:R-:W-:Y:S01]  /*1abf0*/  FFMA.FTZ R63, R119, UR5, R38 ;  /* 0x00000005773f7c23 */ /* 0x000fe20008010026 */
[C---:B------:R-:W-:Y:S02]  /*1ac00*/  IADD3 R0, R4.reuse, 0x39, RZ ;  /* 0x0000003904007810 */ /* 0x040fe40007ffe0ff */
[----:B------:R-:W-:Y:S02]  /*1ac10*/  I2FP.F32.S32 R2, R2 ;  /* 0x0000000200027245 */ /* 0x000fe40000201400 */
[----:B------:R-:W-:Y:S02]  /*1ac20*/  I2FP.F32.S32 R0, R0 ;  /* 0x0000000000007245 */ /* 0x000fe40000201400 */
[----:B------:R-:W-:Y:S01]  /*1ac30*/  IADD3 R122, R4, 0x41, RZ ;  /* 0x00000041047a7810 */ /* 0x000fe20007ffe0ff */
[C---:B------:R-:W-:Y:S01]  /*1ac40*/  FFMA.FTZ R55, R2.reuse, UR5, R55 ;  /* 0x0000000502377c23 */ /* 0x040fe20008010037 */
[----:B------:R-:W-:Y:S01]  /*1ac50*/  FFMA.FTZ R215, R2, UR5, R215 ;  /* 0x0000000502d77c23 */ /* 0x000fe200080100d7 */
[----:B------:R-:W-:Y:S01]  /*1ac60*/  IADD3 R2, R4, 0x80, RZ ;  /* 0x0000008004027810 */ /* 0x000fe20007ffe0ff */
[C---:B------:R-:W-:Y:S01]  /*1ac70*/  FFMA.FTZ R35, R0.reuse, UR5, R35 ;  /* 0x0000000500237c23 */ /* 0x040fe20008010023 */
[----:B------:R-:W-:Y:S01]  /*1ac80*/  I2FP.F32.S32 R122, R122 ;  /* 0x0000007a007a7245 */ /* 0x000fe20000201400 */
[----:B------:R-:W-:Y:S01]  /*1ac90*/  FFMA.FTZ R33, R0, UR5, R33 ;  /* 0x0000000500217c23 */ /* 0x000fe20008010021 */
        /* <DEDUP_REMOVED lines=64> */
[C---:B------:R-:W-:Y:S01]  /*1b0a0*/  IADD3 R0, R4.reuse, 0x81, RZ ;  /* 0x0000008104007810 */ /* 0x040fe20007ffe0ff */
[----:B------:R-:W-:Y:S01]  /*1b0b0*/  LDSM.16.MT88.4 R56, [R232+0xa800] ;  /* 0x00a80000e838783b */ /* 0x000fe20000004200 */
        /* <DEDUP_REMOVED lines=46> */
[C---:B------:R-:W-:Y:S01]  /*1b3a0*/  IADD3 R0, R4.reuse, 0xf0, RZ ;  /* 0x000000f004007810 */ /* 0x040fe20007ffe0ff */
[C---:B--2---:R-:W-:Y:S01]  /*1b3b0*/  FFMA.FTZ R11, R9.reuse, UR5, R11 ;  /* 0x00000005090b7c23 */ /* 0x044fe2000801000b */
[----:B----4-:R-:W-:Y:S01]  /*1b3c0*/  MOV R61, R8 ;  /* 0x00000008003d7202 */ /* 0x010fe20000000f00 */
[----:B------:R-:W-:Y:S01]  /*1b3d0*/  FFMA.FTZ R9, R9, UR5, R173 ;  /* 0x0000000509097c23 */ /* 0x000fe200080100ad */
[----:B------:R-:W-:Y:S01]  /*1b3e0*/  IADD3 R8, R4, 0x31, RZ ;  /* 0x0000003104087810 */ /* 0x000fe20007ffe0ff */
[----:B---3--:R-:W-:Y:S01]  /*1b3f0*/  FFMA.FTZ R60, R126, UR5, R60 ;  /* 0x000000057e3c7c23 */ /* 0x008fe2000801003c */
[----:B------:R-:W-:Y:S01]  /*1b400*/  FMNMX.FTZ R5, R11, R5, !PT ;  /* 0x000000050b057209 */ /* 0x000fe20007810000 */
[----:B------:R-:W-:Y:S01]  /*1b410*/  FFMA.FTZ R119, R119, UR5, R61 ;  /* 0x0000000577777c23 */ /* 0x000fe2000801003d */
[----:B------:R-:W-:Y:S01]  /*1b420*/  I2FP.F32.S32 R8, R8 ;  /* 0x0000000800087245 */ /* 0x000fe20000201400 */
[----:B------:R-:W-:Y:S01]  /*1b430*/  FFMA.FTZ R61, R124, UR5, R42 ;  /* 0x000000057c3d7c23 */ /* 0x000fe2000801002a */
[----:B------:R-:W-:Y:S01]  /*1b440*/  FMNMX.FTZ R5, R170, R5, !PT ;  /* 0x00000005aa057209 */ /* 0x000fe20007810000 */
[----:B------:R-:W-:Y:S01]  /*1b450*/  FFMA.FTZ R124, R124, UR5, R40 ;  /* 0x000000057c7c7c23 */ /* 0x000fe20008010028 */
[----:B------:R-:W-:Y:S01]  /*1b460*/  FFMA.FTZ R126, R126, UR5, R41 ;  /* 0x000000057e7e7c23 */ /* 0x000fe20008010029 */
        /* <DEDUP_REMOVED lines=79> */
[C---:B------:R-:W-:Y:S01]  /*1b960*/  FFMA.FTZ R81, R37.reuse, UR5, R81 ;  /* 0x0000000525517c23 */ /* 0x040fe20008010051 */
[C---:B------:R-:W-:Y:S01]  /*1b970*/  IADD3 R2, R4.reuse, 0xd1, RZ ;  /* 0x000000d104027810 */ /* 0x040fe20007ffe0ff */
[----:B------:R-:W-:Y:S01]  /*1b980*/  FFMA.FTZ R85, R37, UR5, R85 ;  /* 0x0000000525557c23 */ /* 0x000fe20008010055 */
[----:B------:R-:W-:Y:S01]  /*1b990*/  IADD3 R37, R4, 0xe8, RZ ;  /* 0x000000e804257810 */ /* 0x000fe20007ffe0ff */
[C---:B------:R-:W-:Y:S01]  /*1b9a0*/  FFMA.FTZ R72, R0.reuse, UR5, R72 ;  /* 0x0000000500487c23 */ /* 0x040fe20008010048 */
[----:B------:R-:W-:Y:S01]  /*1b9b0*/  I2FP.F32.S32 R2, R2 ;  /* 0x0000000200027245 */ /* 0x000fe20000201400 */
[----:B------:R-:W-:Y:S01]  /*1b9c0*/  FFMA.FTZ R70, R0, UR5, R70 ;  /* 0x0000000500467c23 */ /* 0x000fe20008010046 */
        /* <DEDUP_REMOVED lines=108> */
[C---:B------:R-:W-:Y:S01]  /*1c090*/  FMUL.FTZ R68, R2.reuse, UR4 ;  /* 0x0000000402447c20 */ /* 0x040fe20008410000 */
[----:B------:R-:W-:Y:S01]  /*1c0a0*/  LDSM.16.MT88.4 R60, [R231+0xa800] ;  /* 0x00a80000e73c783b */ /* 0x000fe20000004200 */
[----:B------:R-:W-:Y:S03]  /*1c0b0*/  FSETP.NEU.FTZ.AND P0, PT, R2, -INF , PT ;  /* 0xff8000000200780b */ /* 0x000fe60003f1d000 */
[----:B------:R-:W-:Y:S01]  /*1c0c0*/  MUFU.EX2 R113, R113 ;  /* 0x0000007100717308 */ /* 0x000fe20000000800 */
[--C-:B------:R-:W-:Y:S01]  /*1c0d0*/  FFMA.FTZ R175, R172, UR4, -R39.reuse ;  /* 0x00000004acaf7c23 */ /* 0x100fe20008010827 */
[--C-:B------:R-:W-:Y:S01]  /*1c0e0*/  FFMA.FTZ R172, R169, UR4, -R39.reuse ;  /* 0x00000004a9ac7c23 */ /* 0x100fe20008010827 */
[----:B------:R-:W-:Y:S01]  /*1c0f0*/  FSEL R68, R68, RZ, P0 ;  /* 0x000000ff44447208 */ /* 0x000fe20000000000 */
[--C-:B------:R-:W-:Y:S01]  /*1c100*/  FFMA.FTZ R131, R170, UR4, -R39.reuse ;  /* 0x00000004aa837c23 */ /* 0x100fe20008010827 */
[--C-:B------:R-:W-:Y:S01]  /*1c110*/  FFMA.FTZ R165, R11, UR4, -R39.reuse ;  /* 0x000000040ba57c23 */ /* 0x100fe20008010827 */
[----:B------:R-:W-:Y:S01]  /*1c120*/  FMUL.FTZ R4, R4, UR4 ;  /* 0x0000000404047c20 */ /* 0x000fe20008410000 */
[--C-:B------:R-:W-:Y:S03]  /*1c130*/  FFMA.FTZ R125, R14, UR4, -R39.reuse ;  /* 0x000000040e7d7c23 */ /* 0x100fe60008010827 */
[----:B------:R-:W-:Y:S01]  /*1c140*/  MUFU.EX2 R175, R175 ;  /* 0x000000af00af7308 */ /* 0x000fe20000000800 */
[--C-:B------:R-:W-:Y:S01]  /*1c150*/  FFMA.FTZ R115, R16, UR4, -R68.reuse ;  /* 0x0000000410737c23 */ /* 0x100fe20008010844 */
[--C-:B------:R-:W-:Y:S01]  /*1c160*/  FFMA.FTZ R114, R17, UR4, -R68.reuse ;  /* 0x0000000411727c23 */ /* 0x100fe20008010844 */
[--C-:B------:R-:W-:Y:S01]  /*1c170*/  FFMA.FTZ R102, R24, UR4, -R68.reuse ;  /* 0x0000000418667c23 */ /* 0x100fe20008010844 */
[----:B------:R-:W1:Y:S01]  /*1c180*/  LDSM.16.MT88.4 R16, [R236+0xa000] ;  /* 0x00a00000ec10783b */ /* 0x000e620000004200 */
        /* <DEDUP_REMOVED lines=11> */
[----:B------:R-:W4:Y:S01]  /*1c240*/  MUFU.EX2 R172, R172 ;  /* 0x000000ac00ac7308 */ /* 0x000f220000000800 */
[--C-:B------:R-:W-:Y:S01]  /*1c250*/  FFMA.FTZ R111, R22, UR4, -R39.reuse ;  /* 0x00000004166f7c23 */ /* 0x100fe20008010827 */
[--C-:B------:R-:W-:Y:S01]  /*1c260*/  FFMA.FTZ R106, R23, UR4, -R39.reuse ;  /* 0x00000004176a7c23 */ /* 0x100fe20008010827 */
[--C-:B------:R-:W-:Y:S01]  /*1c270*/  FFMA.FTZ R112, R20, UR4, -R68.reuse ;  /* 0x0000000414707c23 */ /* 0x100fe20008010844 */
[----:B------:R-:W5:Y:S01]  /*1c280*/  LDSM.16.MT88.4 R28, [R231+0xa000] ;  /* 0x00a00000e71c783b */ /* 0x000f620000004200 */
[--C-:B------:R-:W-:Y:S01]  /*1c290*/  FFMA.FTZ R107, R21, UR4, -R68.reuse ;  /* 0x00000004156b7c23 */ /* 0x100fe20008010844 */
[--C-:B------:R-:W-:Y:S01]  /*1c2a0*/  FFMA.FTZ R90, R34, UR4, -R39.reuse ;  /* 0x00000004225a7c23 */ /* 0x100fe20008010827 */
[----:B------:R-:W-:Y:S03]  /*1c2b0*/  FFMA.FTZ R88, R35, UR4, -R39 ;  /* 0x0000000423587c23 */ /* 0x000fe60008010827 */
[----:B------:R-:W-:Y:S01]  /*1c2c0*/  MUFU.EX2 R165, R165 ;  /* 0x000000a500a57308 */ /* 0x000fe20000000800 */
[C---:B--2---:R-:W-:Y:S01]  /*1c2d0*/  FMUL.FTZ R6, R38.reuse, R162 ;  /* 0x000000a226067220 */ /* 0x044fe20000410000 */
[C---:B------:R-:W-:Y:S01]  /*1c2e0*/  FMUL.FTZ R7, R38.reuse, R163 ;  /* 0x000000a326077220 */ /* 0x040fe20000410000 */
[----:B------:R-:W-:Y:S01]  /*1c2f0*/  MOV R163, R54 ;  /* 0x0000003600a37202 */ /* 0x000fe20000000f00 */
[C---:B------:R-:W-:Y:S01]  /*1c300*/  FMUL.FTZ R11, R38.reuse, R159 ;  /* 0x0000009f260b7220 */ /* 0x040fe20000410000 */
[----:B------:R-:W-:Y:S01]  /*1c310*/  MOV R159, R47 ;  /* 0x0000002f009f7202 */ /* 0x000fe20000000f00 */
[----:B------:R-:W-:Y:S01]  /*1c320*/  FMUL.FTZ R14, R38, R154 ;  /* 0x0000009a260e7220 */ /* 0x000fe20000410000 */
[----:B------:R-:W-:Y:S03]  /*1c330*/  MOV R154, R44 ;  /* 0x0000002c009a7202 */ /* 0x000fe60000000f00 */
[----:B------:R-:W2:Y:S01]  /*1c340*/  MUFU.EX2 R131, R131 ;  /* 0x0000008300837308 */ /* 0x000ea20000000800 */
[----:B------:R-:W5:Y:S01]  /*1c350*/  LDSM.16.MT88.4 R44, [R230+0xa000] ;  /* 0x00a00000e62c783b */ /* 0x000f620000004200 */
[----:B----4-:R-:W-:Y:S01]  /*1c360*/  F2FP.F16.F32.PACK_AB R41, R172, R175 ;  /* 0x000000afac29723e */ /* 0x010fe200000000ff */
[C---:B------:R-:W-:Y:S01]  /*1c370*/  FMUL.FTZ R15, R38.reuse, R155 ;  /* 0x0000009b260f7220 */ /* 0x040fe20000410000 */
[C---:B------:R-:W-:Y:S01]  /*1c380*/  FMUL.FTZ R22, R38.reuse, R146 ;  /* 0x0000009226167220 */ /* 0x040fe20000410000 */
[C---:B------:R-:W-:Y:S01]  /*1c390*/  FMUL.FTZ R23, R38.reuse, R147 ;  /* 0x0000009326177220 */ /* 0x040fe20000410000 */
[C---:B------:R-:W-:Y:S01]  /*1c3a0*/  FMUL.FTZ R34, R38.reuse, R134 ;  /* 0x0000008626227220 */ /* 0x040fe20000410000 */
[C---:B------:R-:W-:Y:S03]  /*1c3b0*/  FMUL.FTZ R35, R38.reuse, R135 ;  /* 0x0000008726237220 */ /* 0x040fe60000410000 */
[----:B------:R-:W-:Y:S01]  /*1c3c0*/  MUFU.EX2 R173, R173 ;  /* 0x000000ad00ad7308 */ /* 0x000fe20000000800 */
[----:B------:R-:W-:Y:S01]  /*1c3d0*/  FFMA.FTZ R175, R38, R251, R175 ;  /* 0x000000fb26af7223 */ /* 0x000fe200000100af */
[--C-:B------:R-:W-:Y:S01]  /*1c3e0*/  FFMA.FTZ R91, R32, UR4, -R68.reuse ;  /* 0x00000004205b7c23 */ /* 0x100fe20008010844 */
[----:B------:R-:W-:Y:S01]  /*1c3f0*/  MOV R162, R51 ;  /* 0x0000003300a27202 */ /* 0x000fe20000000f00 */
[--C-:B------:R-:W-:Y:S01]  /*1c400*/  FFMA.FTZ R128, R128, UR4, -R39.reuse ;  /* 0x0000000480807c23 */ /* 0x100fe20008010827 */
[----:B------:R-:W-:Y:S01]  /*1c410*/  F2FP.F16.F32.PACK_AB R51, R113, R116 ;  /* 0x000000747133723e */ /* 0x000fe200000000ff */
[--C-:B------:R-:W-:Y:S01]  /*1c420*/  FFMA.FTZ R130, R130, UR4, -R39.reuse ;  /* 0x0000000482827c23 */ /* 0x100fe20008010827 */
[----:B------:R-:W-:Y:S03]  /*1c430*/  MOV R155, R50 ;  /* 0x00000032009b7202 */ /* 0x000fe60000000f00 */
        /* <DEDUP_REMOVED lines=17> */
[----:B----4-:R-:W-:Y:S01]  /*1c550*/  F2FP.F16.F32.PACK_AB R40, R170, R173 ;  /* 0x000000adaa28723e */ /* 0x010fe200000000ff */
        /* <DEDUP_REMOVED lines=20> */
[----:B------:R-:W-:Y:S01]  /*1c6a0*/  FADD.FTZ R5, -R2, R164 ;  /* 0x000000a402057221 */ /* 0x000fe20000010100 */
[--C-:B------:R-:W-:Y:S03]  /*1c6b0*/  FFMA.FTZ R164, R10, UR4, -R68.reuse ;  /* 0x000000040aa47c23 */ /* 0x100fe60008010844 */
[----:B------:R-:W-:Y:S01]  /*1c6c0*/  MUFU.EX2 R118, R118 ;  /* 0x0000007600767308 */ /* 0x000fe20000000800 */
[----:B------:R-:W-:Y:S01]  /*1c6d0*/  FMUL.FTZ R10, R38, R158 ;  /* 0x0000009e260a7220 */ /* 0x000fe20000410000 */
[----:B------:R-:W-:Y:S01]  /*1c6e0*/  MOV R158, R53 ;  /* 0x00000035009e7202 */ /* 0x000fe20000000f00 */
[----:B------:R-:W-:Y:S01]  /*1c6f0*/  FMUL.FTZ R5, R5, UR4 ;  /* 0x0000000405057c20 */ /* 0x000fe20008410000 */
[----:B--2---:R-:W-:Y:S01]  /*1c700*/  F2FP.F16.F32.PACK_AB R49, R121, R125 ;  /* 0x0000007d7931723e */ /* 0x004fe200000000ff */
        /* <DEDUP_REMOVED lines=20> */
[C---:B--2---:R-:W-:Y:S01]  /*1c850*/  FMUL.FTZ R4, R37.reuse, R160 ;  /* 0x000000a025047220 */ /* 0x044fe20000410000 */
[----:B------:R-:W-:Y:S01]  /*1c860*/  MOV R160, R55 ;  /* 0x0000003700a07202 */ /* 0x000fe20000000f00 */
[C---:B------:R-:W-:Y:S01]  /*1c870*/  FMUL.FTZ R5, R37.reuse, R161 ;  /* 0x000000a125057220 */ /* 0x040fe20000410000 */
[----:B------:R-:W-:Y:S01]  /*1c880*/  MOV R161, R52 ;  /* 0x0000003400a17202 */ /* 0x000fe20000000f00 */
[C---:B------:R-:W-:Y:S01]  /*1c890*/  FMUL.FTZ R8, R37.reuse, R156 ;  /* 0x0000009c25087220 */ /* 0x040fe20000410000 */
[----:B------:R-:W2:Y:S01]  /*1c8a0*/  LDSM.16.MT88.4 R52, [R236+0xa800] ;  /* 0x00a80000ec34783b */ /* 0x000ea20000004200 */
[C---:B------:R-:W-:Y:S03]  /*1c8b0*/  FMUL.FTZ R9, R37.reuse, R157 ;  /* 0x0000009d25097220 */ /* 0x040fe60000410000 */
[----:B------:R-:W5:Y:S01]  /*1c8c0*/  MUFU.EX2 R114, R114 ;  /* 0x0000007200727308 */ /* 0x000f620000000800 */
[----:B----4-:R-:W-:Y:S01]  /*1c8d0*/  F2FP.F16.F32.PACK_AB R42, R164, R169 ;  /* 0x000000a9a42a723e */ /* 0x010fe200000000ff */
[C---:B------:R-:W-:Y:S01]  /*1c8e0*/  FMUL.FTZ R12, R37.reuse, R152 ;  /* 0x00000098250c7220 */ /* 0x040fe20000410000 */
[C---:B------:R-:W-:Y:S01]  /*1c8f0*/  FMUL.FTZ R13, R37.reuse, R153 ;  /* 0x00000099250d7220 */ /* 0x040fe20000410000 */
[C---:B------:R-:W-:Y:S01]  /*1c900*/  FMUL.FTZ R20, R37.reuse, R144 ;  /* 0x0000009025147220 */ /* 0x040fe20000410000 */
[C---:B------:R-:W-:Y:S01]  /*1c910*/  FMUL.FTZ R21, R37.reuse, R145 ;  /* 0x0000009125157220 */ /* 0x040fe20000410000 */
[C---:B------:R-:W-:Y:S01]  /*1c920*/  FMUL.FTZ R32, R37.reuse, R132 ;  /* 0x0000008425207220 */ /* 0x040fe20000410000 */
[----:B------:R-:W-:Y:S03]  /*1c930*/  MOV R157, R96 ;  /* 0x00000060009d7202 */ /* 0x000fe60000000f00 */
[----:B------:R-:W-:Y:S01]  /*1c940*/  MUFU.EX2 R111, R111 ;  /* 0x0000006f006f7308 */ /* 0x000fe20000000800 */
[C---:B-1----:R-:W-:Y:S01]  /*1c950*/  HMMA.16816.F32 R4, R40.reuse, R16, R4 ;  /* 0x000000102804723c */ /* 0x042fe20000001804 */
[----:B------:R-:W-:Y:S04]  /*1c960*/  PLOP3.LUT P0, PT, PT, PT, UP0, 0x80, 0x0 ;  /* 0x000000000000781c */ /* 0x000fe80003f0f008 */
[----:B------:R-:W-:Y:S01]  /*1c970*/  MOV R156, R48 ;  /* 0x00000030009c7202 */ /* 0x000fe20000000f00 */
[C---:B------:R-:W-:Y:S03]  /*1c980*/  HMMA.16816.F32 R8, R40.reuse, R18, R8 ;  /* 0x000000122808723c */ /* 0x040fe60000001808 */
[----:B------:R-:W1:Y:S02]  /*1c990*/  MUFU.EX2 R106, R106 ;  /* 0x0000006a006a7308 */ /* 0x000e640000000800 */
[C---:B------:R-:W-:Y:S01]  /*1c9a0*/  FMUL.FTZ R16, R37.reuse, R148 ;  /* 0x0000009425107220 */ /* 0x040fe20000410000 */
[C---:B---3--:R-:W-:Y:S07]  /*1c9b0*/  HMMA.16816.F32 R12, R40.reuse, R24, R12 ;  /* 0x00000018280c723c */ /* 0x048fee000000180c */
[----:B------:R-:W-:Y:S01]  /*1c9c0*/  MUFU.EX2 R105, R105 ;  /* 0x0000006900697308 */ /* 0x000fe20000000800 */
[C---:B------:R-:W-:Y:S03]  /*1c9d0*/  FMUL.FTZ R18, R38.reuse, R150 ;  /* 0x0000009626127220 */ /* 0x040fe60000410000 */
[----:B------:R-:W-:Y:S01]  /*1c9e0*/  FMUL.FTZ R19, R38, R151 ;  /* 0x0000009726137220 */ /* 0x000fe20000410000 */
[C---:B------:R-:W-:Y:S01]  /*1c9f0*/  FMUL.FTZ R17, R37.reuse, R149 ;  /* 0x0000009525117220 */ /* 0x040fe20000410000 */
[C---:B------:R-:W-:Y:S04]  /*1ca00*/  FMUL.FTZ R24, R37.reuse, R140 ;  /* 0x0000008c25187220 */ /* 0x040fe80000410000 */
[----:B------:R-:W3:Y:S01]  /*1ca10*/  MUFU.EX2 R101, R101 ;  /* 0x0000006500657308 */ /* 0x000ee20000000800 */
[----:B------:R-:W-:Y:S01]  /*1ca20*/  FMUL.FTZ R25, R37, R141 ;  /* 0x0000008d25197220 */ /* 0x000fe20000410000 */
[----:B------:R-:W-:Y:S01]  /*1ca30*/  F2FP.F16.F32.PACK_AB R48, R118, R123 ;  /* 0x0000007b7630723e */ /* 0x000fe200000000ff */
[C---:B------:R-:W-:Y:S03]  /*1ca40*/  HMMA.16816.F32 R16, R40.reuse, R26, R16 ;  /* 0x0000001a2810723c */ /* 0x040fe60000001810 */
[----:B-----5:R-:W-:Y:S01]  /*1ca50*/  F2FP.F16.F32.PACK_AB R50, R114, R115 ;  /* 0x000000737232723e */ /* 0x020fe200000000ff */
[--C-:B------:R-:W-:Y:S03]  /*1ca60*/  FFMA.FTZ R141, R215, UR4, -R68.reuse ;  /* 0x00000004d78d7c23 */ /* 0x100fe60008010844 */
[----:B------:R-:W-:Y:S01]  /*1ca70*/  MUFU.EX2 R112, R112 ;  /* 0x0000007000707308 */ /* 0x000fe20000000800 */
[C---:B------:R-:W-:Y:S03]  /*1ca80*/  HMMA.16816.F32 R20, R40.reuse, R28, R20 ;  /* 0x0000001c2814723c */ /* 0x040fe60000001814 */
[C---:B------:R-:W-:Y:S01]  /*1ca90*/  FMUL.FTZ R26, R38.reuse, R142 ;  /* 0x0000008e261a7220 */ /* 0x040fe20000410000 */
[----:B------:R-:W-:Y:S05]  /*1caa0*/  FMUL.FTZ R27, R38, R143 ;  /* 0x0000008f261b7220 */ /* 0x000fea0000410000 */
[----:B------:R-:W4:Y:S02]  /*1cab0*/  MUFU.EX2 R107, R107 ;  /* 0x0000006b006b7308 */ /* 0x000f240000000800 */
[C---:B------:R-:W-:Y:S01]  /*1cac0*/  FMUL.FTZ R28, R37.reuse, R136 ;  /* 0x00000088251c7220 */ /* 0x040fe20000410000 */
[----:B------:R-:W-:Y:S01]  /*1cad0*/  FMUL.FTZ R29, R37, R137 ;  /* 0x00000089251d7220 */ /* 0x000fe20000410000 */
[--C-:B------:R-:W-:Y:S01]  /*1cae0*/  FFMA.FTZ R150, R209, UR4, -R68.reuse ;  /* 0x00000004d1967c23 */ /* 0x100fe20008010844 */
[C---:B------:R-:W-:Y:S05]  /*1caf0*/  HMMA.16816.F32 R24, R40.reuse, R30, R24 ;  /* 0x0000001e2818723c */ /* 0x040fea0000001818 */
[----:B------:R-:W-:Y:S01]  /*1cb00*/  MUFU.EX2 R102, R102 ;  /* 0x0000006600667308 */ /* 0x000fe20000000800 */
[--C-:B------:R-:W-:Y:S01]  /*1cb10*/  FFMA.FTZ R149, R206, UR4, -R68.reuse ;  /* 0x00000004ce957c23 */ /* 0x100fe20008010844 */
[--C-:B------:R-:W-:Y:S01]  /*1cb20*/  FFMA.FTZ R96, R33, UR4, -R68.reuse ;  /* 0x0000000421607c23 */ /* 0x100fe20008010844 */
[----:B------:R-:W-:Y:S03]  /*1cb30*/  FMUL.FTZ R33, R37, R133 ;  /* 0x0000008525217220 */ /* 0x000fe60000410000 */
[--C-:B------:R-:W-:Y:S01]  /*1cb40*/  FFMA.FTZ R132, R155, UR4, -R39.reuse ;  /* 0x000000049b847c23 */ /* 0x100fe20008010827 */
[C---:B------:R-:W-:Y:S01]  /*1cb50*/  FMUL.FTZ R30, R38.reuse, R138 ;  /* 0x0000008a261e7220 */ /* 0x040fe20000410000 */
[----:B------:R-:W-:Y:S02]  /*1cb60*/  FMUL.FTZ R31, R38, R139 ;  /* 0x0000008b261f7220 */ /* 0x000fe40000410000 */
[----:B------:R-:W5:Y:S01]  /*1cb70*/  MUFU.EX2 R95, R95 ;  /* 0x0000005f005f7308 */ /* 0x000f620000000800 */
[--C-:B------:R-:W-:Y:S01]  /*1cb80*/  FFMA.FTZ R137, R157, UR4, -R68.reuse ;  /* 0x000000049d897c23 */ /* 0x100fe20008010844 */
[--C-:B------:R-:W-:Y:S01]  /*1cb90*/  FFMA.FTZ R157, R200, UR4, -R68.reuse ;  /* 0x00000004c89d7c23 */ /* 0x100fe20008010844 */
[--C-:B------:R-:W-:Y:S01]  /*1cba0*/  FFMA.FTZ R134, R156, UR4, -R68.reuse ;  /* 0x000000049c867c23 */ /* 0x100fe20008010844 */
[--C-:B------:R-:W-:Y:S01]  /*1cbb0*/  FFMA.FTZ R156, R204, UR4, -R39.reuse ;  /* 0x00000004cc9c7c23 */ /* 0x100fe20008010827 */
[C---:B------:R-:W-:Y:S05]  /*1cbc0*/  HMMA.16816.F32 R28, R40.reuse, R44, R28 ;  /* 0x0000002c281c723c */ /* 0x040fea000000181c */
[----:B------:R-:W-:Y:S01]  /*1cbd0*/  MUFU.EX2 R94, R94 ;  /* 0x0000005e005e7308 */ /* 0x000fe20000000800 */
[--C-:B------:R-:W-:Y:S01]  /*1cbe0*/  FFMA.FTZ R133, R159, UR4, -R68.reuse ;  /* 0x000000049f857c23 */ /* 0x100fe20008010844 */
[--C-:B------:R-:W-:Y:S01]  /*1cbf0*/  FFMA.FTZ R159, R201, UR4, -R68.reuse ;  /* 0x00000004c99f7c23 */ /* 0x100fe20008010844 */
[----:B------:R-:W-:Y:S01]  /*1cc00*/  HMMA.16816.F32 R32, R40, R46, R32 ;  /* 0x0000002e2820723c */ /* 0x000fe20000001820 */
[----:B------:R-:W5:Y:S06]  /*1cc10*/  LDSM.16.MT88.4 R40, [R230+0xa800] ;  /* 0x00a80000e628783b */ /* 0x000f6c0000004200 */
[----:B------:R-:W5:Y:S01]  /*1cc20*/  MUFU.EX2 R93, R93 ;  /* 0x0000005d005d7308 */ /* 0x000f620000000800 */
[C---:B--2---:R-:W-:Y:S05]  /*1cc30*/  HMMA.16816.F32 R4, R48.reuse, R52, R4 ;  /* 0x000000343004723c */ /* 0x044fea0000001804 */
[----:B-1----:R-:W-:Y:S01]  /*1cc40*/  F2FP.F16.F32.PACK_AB R45, R106, R111 ;  /* 0x0000006f6a2d723e */ /* 0x002fe200000000ff */
[C---:B------:R-:W-:Y:S03]  /*1cc50*/  HMMA.16816.F32 R8, R48.reuse, R54, R8 ;  /* 0x000000363008723c */ /* 0x040fe60000001808 */
[----:B------:R-:W-:Y:S01]  /*1cc60*/  MUFU.EX2 R90, R90 ;  /* 0x0000005a005a7308 */ /* 0x000fe20000000800 */
[----:B------:R-:W1:Y:S01]  /*1cc70*/  LDSM.16.MT88.4 R52, [R236+0xb000] ;  /* 0x00b00000ec34783b */ /* 0x000e620000004200 */
[----:B---3--:R-:W-:Y:S01]  /*1cc80*/  F2FP.F16.F32.PACK_AB R47, R101, R105 ;  /* 0x00000069652f723e */ /* 0x008fe200000000ff */
[C---:B------:R-:W-:Y:S07]  /*1cc90*/  HMMA.16816.F32 R12, R48.reuse, R56, R12 ;  /* 0x00000038300c723c */ /* 0x040fee000000180c */
[----:B------:R-:W2:Y:S01]  /*1cca0*/  MUFU.EX2 R88, R88 ;  /* 0x0000005800587308 */ /* 0x000ea20000000800 */
[----:B----4-:R-:W-:Y:S01]  /*1ccb0*/  F2FP.F16.F32.PACK_AB R44, R107, R112 ;  /* 0x000000706b2c723e */ /* 0x010fe200000000ff */
[C---:B------:R-:W-:Y:S01]  /*1ccc0*/  HMMA.16816.F32 R16, R48.reuse, R58, R16 ;  /* 0x0000003a3010723c */ /* 0x040fe20000001810 */
[----:B------:R-:W3:Y:S07]  /*1ccd0*/  LDSM.16.MT88.4 R56, [R232+0xb000] ;  /* 0x00b00000e838783b */ /* 0x000eee0000004200 */
[----:B------:R-:W-:Y:S01]  /*1cce0*/  MUFU.EX2 R99, R99 ;  /* 0x0000006300637308 */ /* 0x000fe20000000800 */
[C---:B------:R-:W-:Y:S03]  /*1ccf0*/  HMMA.16816.F32 R20, R48.reuse, R60, R20 ;  /* 0x0000003c3014723c */ /* 0x040fe60000001814 */
[----:B-----5:R-:W-:Y:S03]  /*1cd00*/  F2FP.F16.F32.PACK_AB R46, R95, R102 ;  /* 0x000000665f2e723e */ /* 0x020fe600000000ff */
[C---:B------:R-:W-:Y:S03]  /*1cd10*/  HMMA.16816.F32 R24, R48.reuse, R62, R24 ;  /* 0x0000003e3018723c */ /* 0x040fe60000001818 */
[----:B------:R-:W4:Y:S01]  /*1cd20*/  MUFU.EX2 R98, R98 ;  /* 0x0000006200627308 */ /* 0x000f220000000800 */
[----:B------:R-:W5:Y:S01]  /*1cd30*/  LDSM.16.MT88.4 R60, [R231+0xb000] ;  /* 0x00b00000e73c783b */ /* 0x000f620000004200 */
[--C-:B------:R-:W-:Y:S01]  /*1cd40*/  FFMA.FTZ R136, R161, UR4, -R39.reuse ;  /* 0x00000004a1887c23 */ /* 0x100fe20008010827 */
[C---:B------:R-:W-:Y:S07]  /*1cd50*/  HMMA.16816.F32 R28, R48.reuse, R40, R28 ;  /* 0x00000028301c723c */ /* 0x040fee000000181c */
[----:B------:R-:W-:Y:S01]  /*1cd60*/  MUFU.EX2 R91, R91 ;  /* 0x0000005b005b7308 */ /* 0x000fe20000000800 */
[--C-:B------:R-:W-:Y:S01]  /*1cd70*/  FFMA.FTZ R139, R160, UR4, -R39.reuse ;  /* 0x00000004a08b7c23 */ /* 0x100fe20008010827 */
[----:B------:R-:W-:Y:S01]  /*1cd80*/  HMMA.16816.F32 R32, R48, R42, R32 ;  /* 0x0000002a3020723c */ /* 0x000fe20000001820 */
[----:B------:R-:W5:Y:S07]  /*1cd90*/  LDSM.16.MT88.4 R40, [R230+0xb000] ;  /* 0x00b00000e628783b */ /* 0x000f6e0000004200 */
[----:B------:R-:W5:Y:S01]  /*1cda0*/  MUFU.EX2 R96, R96 ;  /* 0x0000006000607308 */ /* 0x000f620000000800 */
[C---:B-1----:R-:W-:Y:S05]  /*1cdb0*/  HMMA.16816.F32 R4, R44.reuse, R52, R4 ;  /* 0x000000342c04723c */ /* 0x042fea0000001804 */
[----:B------:R-:W-:Y:S01]  /*1cdc0*/  F2FP.F16.F32.PACK_AB R49, R93, R94 ;  /* 0x0000005e5d31723e */ /* 0x000fe200000000ff */
[C---:B------:R-:W-:Y:S03]  /*1cdd0*/  HMMA.16816.F32 R8, R44.reuse, R54, R8 ;  /* 0x000000362c08723c */ /* 0x040fe60000001808 */
[----:B------:R-:W-:Y:S01]  /*1cde0*/  MUFU.EX2 R100, R100 ;  /* 0x0000006400647308 */ /* 0x000fe20000000800 */
[----:B------:R-:W1:Y:S01]  /*1cdf0*/  LDSM.16.MT88.4 R52, [R236+0xb800] ;  /* 0x00b80000ec34783b */ /* 0x000e620000004200 */
[----:B--2---:R-:W-:Y:S01]  /*1ce00*/  F2FP.F16.F32.PACK_AB R51, R88, R90 ;  /* 0x0000005a5833723e */ /* 0x004fe200000000ff */
[C---:B---3--:R-:W-:Y:S07]  /*1ce10*/  HMMA.16816.F32 R12, R44.reuse, R56, R12 ;  /* 0x000000382c0c723c */ /* 0x048fee000000180c */
[----:B------:R-:W2:Y:S01]  /*1ce20*/  MUFU.EX2 R103, R103 ;  /* 0x0000006700677308 */ /* 0x000ea20000000800 */
[----:B----4-:R-:W-:Y:S01]  /*1ce30*/  F2FP.F16.F32.PACK_AB R48, R98, R99 ;  /* 0x000000636230723e */ /* 0x010fe200000000ff */
[C---:B------:R-:W-:Y:S01]  /*1ce40*/  HMMA.16816.F32 R16, R44.reuse, R58, R16 ;  /* 0x0000003a2c10723c */ /* 0x040fe20000001810 */
[----:B------:R-:W3:Y:S07]  /*1ce50*/  LDSM.16.MT88.4 R56, [R232+0xb800] ;  /* 0x00b80000e838783b */ /* 0x000eee0000004200 */
[----:B------:R-:W-:Y:S01]  /*1ce60*/  MUFU.EX2 R108, R108 ;  /* 0x0000006c006c7308 */ /* 0x000fe20000000800 */
[C---:B-----5:R-:W-:Y:S03]  /*1ce70*/  HMMA.16816.F32 R20, R44.reuse, R60, R20 ;  /* 0x0000003c2c14723c */ /* 0x060fe60000001814 */
[----:B------:R-:W-:Y:S03]  /*1ce80*/  F2FP.F16.F32.PACK_AB R50, R96, R91 ;  /* 0x0000005b6032723e */ /* 0x000fe600000000ff */
        /* <DEDUP_REMOVED lines=9> */
[----:B------:R-:W3:Y:S01]  /*1cf20*/  MUFU.EX2 R122, R122 ;  /* 0x0000007a007a7308 */ /* 0x000ee20000000800 */
[C---:B-1----:R-:W-:Y:S05]  /*1cf30*/  HMMA.16816.F32 R4, R48.reuse, R52, R4 ;  /* 0x000000343004723c */ /* 0x042fea0000001804 */
[----:B--2---:R-:W-:Y:S01]  /*1cf40*/  F2FP.F16.F32.PACK_AB R45, R103, R100 ;  /* 0x00000064672d723e */ /* 0x004fe200000000ff */
[C---:B------:R-:W-:Y:S03]  /*1cf50*/  HMMA.16816.F32 R8, R48.reuse, R54, R8 ;  /* 0x000000363008723c */ /* 0x040fe60000001808 */
[----:B------:R-:W-:Y:S01]  /*1cf60*/  MUFU.EX2 R124, R124 ;  /* 0x0000007c007c7308 */ /* 0x000fe20000000800 */
[----:B------:R-:W1:Y:S01]  /*1cf70*/  LDSM.16.MT88.4 R52, [R236+0xc000] ;  /* 0x00c00000ec34783b */ /* 0x000e620000004200 */
[----:B----4-:R-:W-:Y:S01]  /*1cf80*/  F2FP.F16.F32.PACK_AB R47, R109, R108 ;  /* 0x0000006c6d2f723e */ /* 0x010fe200000000ff */
[C---:B---3--:R-:W-:Y:S07]  /*1cf90*/  HMMA.16816.F32 R12, R48.reuse, R56, R12 ;  /* 0x00000038300c723c */ /* 0x048fee000000180c */
[----:B------:R-:W2:Y:S01]  /*1cfa0*/  MUFU.EX2 R126, R126 ;  /* 0x0000007e007e7308 */ /* 0x000ea20000000800 */
[----:B------:R-:W-:Y:S01]  /*1cfb0*/  F2FP.F16.F32.PACK_AB R44, R122, R119 ;  /* 0x000000777a2c723e */ /* 0x000fe200000000ff */
[C---:B------:R-:W-:Y:S01]  /*1cfc0*/  HMMA.16816.F32 R16, R48.reuse, R58, R16 ;  /* 0x0000003a3010723c */ /* 0x040fe20000001810 */
[----:B------:R-:W3:Y:S07]  /*1cfd0*/  LDSM.16.MT88.4 R56, [R232+0xc000] ;  /* 0x00c00000e838783b */ /* 0x000eee0000004200 */
[----:B------:R-:W-:Y:S01]  /*1cfe0*/  MUFU.EX2 R128, R128 ;  /* 0x0000008000807308 */ /* 0x000fe20000000800 */
[C---:B-----5:R-:W-:Y:S03]  /*1cff0*/  HMMA.16816.F32 R20, R48.reuse, R60, R20 ;  /* 0x0000003c3014723c */ /* 0x060fe60000001814 */
[--C-:B------:R-:W-:Y:S03]  /*1d000*/  FFMA.FTZ R145, R213, UR4, -R39.reuse ;  /* 0x00000004d5917c23 */ /* 0x100fe60008010827 */
[C---:B------:R-:W-:Y:S03]  /*1d010*/  HMMA.16816.F32 R24, R48.reuse, R62, R24 ;  /* 0x0000003e3018723c */ /* 0x040fe60000001818 */
[----:B------:R-:W4:Y:S01]  /*1d020*/  MUFU.EX2 R130, R130 ;  /* 0x0000008200827308 */ /* 0x000f220000000800 */
[----:B------:R-:W5:Y:S01]  /*1d030*/  LDSM.16.MT88.4 R60, [R231+0xc000] ;  /* 0x00c00000e73c783b */ /* 0x000f620000004200 */
[----:B--2---:R-:W-:Y:S01]  /*1d040*/  F2FP.F16.F32.PACK_AB R46, R126, R124 ;  /* 0x0000007c7e2e723e */ /* 0x004fe200000000ff */
[C---:B------:R-:W-:Y:S07]  /*1d050*/  HMMA.16816.F32 R28, R48.reuse, R40, R28 ;  /* 0x00000028301c723c */ /* 0x040fee000000181c */
[----:B------:R-:W-:Y:S01]  /*1d060*/  MUFU.EX2 R132, R132 ;  /* 0x0000008400847308 */ /* 0x000fe20000000800 */
[--C-:B------:R-:W-:Y:S01]  /*1d070*/  FFMA.FTZ R148, R210, UR4, -R39.reuse ;  /* 0x00000004d2947c23 */ /* 0x100fe20008010827 */
[----:B------:R-:W-:Y:S01]  /*1d080*/  HMMA.16816.F32 R32, R48, R42, R32 ;  /* 0x0000002a3020723c */ /* 0x000fe20000001820 */
[----:B------:R-:W2:Y:S07]  /*1d090*/  LDSM.16.MT88.4 R40, [R230+0xc000] ;  /* 0x00c00000e628783b */ /* 0x000eae0000004200 */
[----:B------:R-:W5:Y:S01]  /*1d0a0*/  MUFU.EX2 R127, R127 ;  /* 0x0000007f007f7308 */ /* 0x000f620000000800 */
[C---:B-1----:R-:W-:Y:S05]  /*1d0b0*/  HMMA.16816.F32 R4, R44.reuse, R52, R4 ;  /* 0x000000342c04723c */ /* 0x042fea0000001804 */
[----:B----4-:R-:W-:Y:S01]  /*1d0c0*/  F2FP.F16.F32.PACK_AB R49, R130, R128 ;  /* 0x000000808231723e */ /* 0x010fe200000000ff */
[C---:B------:R-:W-:Y:S03]  /*1d0d0*/  HMMA.16816.F32 R8, R44.reuse, R54, R8 ;  /* 0x000000362c08723c */ /* 0x040fe60000001808 */
[----:B------:R-:W-:Y:S01]  /*1d0e0*/  MUFU.EX2 R137, R137 ;  /* 0x0000008900897308 */ /* 0x000fe20000000800 */
[----:B------:R-:W1:Y:S01]  /*1d0f0*/  LDSM.16.MT88.4 R52, [R236+0xc800] ;  /* 0x00c80000ec34783b */ /* 0x000e620000004200 */
[--C-:B------:R-:W-:Y:S01]  /*1d100*/  FFMA.FTZ R153, R208, UR4, -R68.reuse ;  /* 0x00000004d0997c23 */ /* 0x100fe20008010844 */
[C---:B---3--:R-:W-:Y:S07]  /*1d110*/  HMMA.16816.F32 R12, R44.reuse, R56, R12 ;  /* 0x000000382c0c723c */ /* 0x048fee000000180c */
[----:B------:R-:W-:Y:S01]  /*1d120*/  MUFU.EX2 R134, R134 ;  /* 0x0000008600867308 */ /* 0x000fe20000000800 */
[----:B-----5:R-:W-:Y:S01]  /*1d130*/  F2FP.F16.F32.PACK_AB R51, R127, R132 ;  /* 0x000000847f33723e */ /* 0x020fe200000000ff */
[C---:B------:R-:W-:Y:S01]  /*1d140*/  HMMA.16816.F32 R16, R44.reuse, R58, R16 ;  /* 0x0000003a2c10723c */ /* 0x040fe20000001810 */
[----:B------:R-:W3:Y:S07]  /*1d150*/  LDSM.16.MT88.4 R56, [R232+0xc800] ;  /* 0x00c80000e838783b */ /* 0x000eee0000004200 */
[----:B------:R-:W4:Y:S01]  /*1d160*/  MUFU.EX2 R133, R133 ;  /* 0x0000008500857308 */ /* 0x000f220000000800 */
[C---:B------:R-:W-:Y:S03]  /*1d170*/  HMMA.16816.F32 R20, R44.reuse, R60, R20 ;  /* 0x0000003c2c14723c */ /* 0x040fe60000001814 */
[--C-:B------:R-:W-:Y:S03]  /*1d180*/  FFMA.FTZ R151, R207, UR4, -R68.reuse ;  /* 0x00000004cf977c23 */ /* 0x100fe60008010844 */
[C---:B------:R-:W-:Y:S03]  /*1d190*/  HMMA.16816.F32 R24, R44.reuse, R62, R24 ;  /* 0x0000003e2c18723c */ /* 0x040fe60000001818 */
[----:B------:R-:W-:Y:S01]  /*1d1a0*/  MUFU.EX2 R135, R135 ;  /* 0x0000008700877308 */ /* 0x000fe20000000800 */
[----:B------:R-:W5:Y:S01]  /*1d1b0*/  LDSM.16.MT88.4 R60, [R231+0xc800] ;  /* 0x00c80000e73c783b */ /* 0x000f620000004200 */
        /* <DEDUP_REMOVED lines=9> */
[--C-:B------:R-:W-:Y:S01]  /*1d250*/  FFMA.FTZ R163, R197, UR4, -R39.reuse ;  /* 0x00000004c5a37c23 */ /* 0x100fe20008010827 */
[--C-:B------:R-:W-:Y:S01]  /*1d260*/  FFMA.FTZ R160, R195, UR4, -R39.reuse ;  /* 0x00000004c3a07c23 */ /* 0x100fe20008010827 */
[--C-:B------:R-:W-:Y:S03]  /*1d270*/  FFMA.FTZ R138, R154, UR4, -R68.reuse ;  /* 0x000000049a8a7c23 */ /* 0x100fe60008010844 */
[----:B------:R-:W1:Y:S01]  /*1d280*/  MUFU.EX2 R140, R140 ;  /* 0x0000008c008c7308 */ /* 0x000e620000000800 */
[----:B--2---:R-:W-:Y:S01]  /*1d290*/  F2FP.F16.F32.PACK_AB R45, R136, R135 ;  /* 0x00000087882d723e */ /* 0x004fe200000000ff */
[--C-:B------:R-:W-:Y:S01]  /*1d2a0*/  FFMA.FTZ R154, R203, UR4, -R39.reuse ;  /* 0x00000004cb9a7c23 */ /* 0x100fe20008010827 */
[--C-:B------:R-:W-:Y:S01]  /*1d2b0*/  FFMA.FTZ R142, R162, UR4, -R68.reuse ;  /* 0x00000004a28e7c23 */ /* 0x100fe20008010844 */
[----:B------:R-:W-:Y:S01]  /*1d2c0*/  FFMA.FTZ R162, R196, UR4, -R39 ;  /* 0x00000004c4a27c23 */ /* 0x000fe20008010827 */
[--C-:B------:R-:W-:Y:S01]  /*1d2d0*/  FFMA.FTZ R144, R252, UR4, -R68.reuse ;  /* 0x00000004fc907c23 */ /* 0x100fe20008010844 */
[----:B------:R-:W-:Y:S01]  /*1d2e0*/  FFMA.FTZ R173, R37, R250, R173 ;  /* 0x000000fa25ad7223 */ /* 0x000fe200000100ad */
[--C-:B------:R-:W-:Y:S03]  /*1d2f0*/  FFMA.FTZ R37, R87, UR4, -R39.reuse ;  /* 0x0000000457257c23 */ /* 0x100fe60008010827 */
[----:B------:R-:W2:Y:S01]  /*1d300*/  MUFU.EX2 R138, R138 ;  /* 0x0000008a008a7308 */ /* 0x000ea20000000800 */
[----:B------:R-:W-:Y:S01]  /*1d310*/  FFMA.FTZ R87, R86, UR4, -R39 ;  /* 0x0000000456577c23 */ /* 0x000fe20008010827 */
[----:B------:R-:W-:Y:S01]  /*1d320*/  FFMA.FTZ R81, R81, UR4, -R68 ;  /* 0x0000000451517c23 */ /* 0x000fe20008010844 */
[----:B------:R-:W-:Y:S01]  /*1d330*/  FADD.FTZ R173, R170, R173 ;  /* 0x000000adaaad7221 */ /* 0x000fe20000010000 */
[----:B------:R-:W-:Y:S03]  /*1d340*/  FADD.FTZ R175, R172, R175 ;  /* 0x000000afacaf7221 */ /* 0x000fe60000010000 */
[----:B------:R-:W-:Y:S03]  /*1d350*/  FADD.FTZ R169, R169, R173 ;  /* 0x000000ada9a97221 */ /* 0x000fe60000010000 */
[----:B------:R-:W-:Y:S01]  /*1d360*/  MUFU.EX2 R142, R142 ;  /* 0x0000008e008e7308 */ /* 0x000fe20000000800 */
[----:B-1----:R-:W-:Y:S01]  /*1d370*/  F2FP.F16.F32.PACK_AB R47, R140, R139 ;  /* 0x0000008b8c2f723e */ /* 0x002fe200000000ff */
[----:B------:R-:W-:Y:S01]  /*1d380*/  FADD.FTZ R175, R165, R175 ;  /* 0x000000afa5af7221 */ /* 0x000fe20000010000 */
[----:B------:R-:W-:Y:S01]  /*1d390*/  FADD.FTZ R169, R164, R169 ;  /* 0x000000a9a4a97221 */ /* 0x000fe20000010000 */
[----:B------:R-:W-:Y:S02]  /*1d3a0*/  MOV R165, R0 ;  /* 0x0000000000a57202 */ /* 0x000fe40000000f00 */
[----:B------:R-:W-:Y:S01]  /*1d3b0*/  FADD.FTZ R175, R131, R175 ;  /* 0x000000af83af7221 */ /* 0x000fe20000010000 */
[----:B------:R-:W-:Y:S03]  /*1d3c0*/  FADD.FTZ R123, R123, R169 ;  /* 0x000000a97b7b7221 */ /* 0x000fe60000010000 */
[----:B------:R-:W1:Y:S01]  /*1d3d0*/  MUFU.EX2 R144, R144 ;  /* 0x0000009000907308 */ /* 0x000e620000000800 */
[----:B--2---:R-:W-:Y:S01]  /*1d3e0*/  F2FP.F16.F32.PACK_AB R48, R137, R138 ;  /* 0x0000008a8930723e */ /* 0x004fe200000000ff */
[----:B------:R-:W-:Y:S01]  /*1d3f0*/  FADD.FTZ R175, R125, R175 ;  /* 0x000000af7daf7221 */ /* 0x000fe20000010000 */
[----:B------:R-:W-:Y:S01]  /*1d400*/  FADD.FTZ R123, R118, R123 ;  /* 0x0000007b767b7221 */ /* 0x000fe20000010000 */
[----:B------:R-:W-:Y:S02]  /*1d410*/  MOV R164, R2 ;  /* 0x0000000200a47202 */ /* 0x000fe40000000f00 */
        /* <DEDUP_REMOVED lines=8> */
[----:B-1----:R-:W-:Y:S01]  /*1d4a0*/  F2FP.F16.F32.PACK_AB R44, R144, R142 ;  /* 0x0000008e902c723e */ /* 0x002fe200000000ff */
[C---:B---3--:R-:W-:Y:S07]  /*1d4b0*/  HMMA.16816.F32 R12, R48.reuse, R56, R12 ;  /* 0x00000038300c723c */ /* 0x048fee000000180c */
[----:B------:R-:W-:Y:S01]  /*1d4c0*/  MUFU.EX2 R145, R145 ;  /* 0x0000009100917308 */ /* 0x000fe20000000800 */
[----:B------:R-:W-:Y:S01]  /*1d4d0*/  FADD.FTZ R114, R112, R114 ;  /* 0x0000007270727221 */ /* 0x000fe20000010000 */
[C---:B------:R-:W-:Y:S01]  /*1d4e0*/  HMMA.16816.F32 R16, R48.reuse, R58, R16 ;  /* 0x0000003a3010723c */ /* 0x040fe20000001810 */
[----:B------:R-:W1:Y:S07]  /*1d4f0*/  LDSM.16.MT88.4 R56, [R232+0xd000] ;  /* 0x00d00000e838783b */ /* 0x000e6e0000004200 */
[----:B------:R-:W3:Y:S01]  /*1d500*/  MUFU.EX2 R146, R146 ;  /* 0x0000009200927308 */ /* 0x000ee20000000800 */
[C---:B-----5:R-:W-:Y:S03]  /*1d510*/  HMMA.16816.F32 R20, R48.reuse, R60, R20 ;  /* 0x0000003c3014723c */ /* 0x060fe60000001814 */
[----:B--2---:R-:W-:Y:S03]  /*1d520*/  F2FP.F16.F32.PACK_AB R46, R143, R141 ;  /* 0x0000008d8f2e723e */ /* 0x004fe600000000ff */
        /* <DEDUP_REMOVED lines=8> */
[----:B------:R-:W5:Y:S07]  /*1d5b0*/  LDSM.16.MT88.4 R40, [R230+0xd000] ;  /* 0x00d00000e628783b */ /* 0x000f6e0000004200 */
[----:B------:R-:W-:Y:S01]  /*1d5c0*/  MUFU.EX2 R150, R150 ;  /* 0x0000009600967308 */ /* 0x000fe20000000800 */
[C---:B------:R-:W-:Y:S05]  /*1d5d0*/  HMMA.16816.F32 R4, R44.reuse, R52, R4 ;  /* 0x000000342c04723c */ /* 0x040fea0000001804 */
[----:B---3--:R-:W-:Y:S01]  /*1d5e0*/  F2FP.F16.F32.PACK_AB R49, R146, R145 ;  /* 0x000000919231723e */ /* 0x008fe200000000ff */
[C---:B------:R-:W-:Y:S03]  /*1d5f0*/  HMMA.16816.F32 R8, R44.reuse, R54, R8 ;  /* 0x000000362c08723c */ /* 0x040fe60000001808 */
[----:B------:R-:W3:Y:S01]  /*1d600*/  MUFU.EX2 R153, R153 ;  /* 0x0000009900997308 */ /* 0x000ee20000000800 */
[----:B------:R-:W5:Y:S01]  /*1d610*/  LDSM.16.MT88.4 R52, [R236+0xd800] ;  /* 0x00d80000ec34783b */ /* 0x000f620000004200 */
[----:B----4-:R-:W-:Y:S01]  /*1d620*/  F2FP.F16.F32.PACK_AB R51, R148, R147 ;  /* 0x000000939433723e */ /* 0x010fe200000000ff */
[C---:B-1----:R-:W-:Y:S07]  /*1d630*/  HMMA.16816.F32 R12, R44.reuse, R56, R12 ;  /* 0x000000382c0c723c */ /* 0x042fee000000180c */
[----:B------:R-:W-:Y:S01]  /*1d640*/  MUFU.EX2 R151, R151 ;  /* 0x0000009700977308 */ /* 0x000fe20000000800 */
[----:B------:R-:W-:Y:S01]  /*1d650*/  FADD.FTZ R102, R95, R102 ;  /* 0x000000665f667221 */ /* 0x000fe20000010000 */
[C---:B------:R-:W-:Y:S01]  /*1d660*/  HMMA.16816.F32 R16, R44.reuse, R58, R16 ;  /* 0x0000003a2c10723c */ /* 0x040fe20000001810 */
[----:B------:R-:W1:Y:S07]  /*1d670*/  LDSM.16.MT88.4 R56, [R232+0xd800] ;  /* 0x00d80000e838783b */ /* 0x000e6e0000004200 */
[----:B------:R-:W4:Y:S01]  /*1d680*/  MUFU.EX2 R149, R149 ;  /* 0x0000009500957308 */ /* 0x000f220000000800 */
[C---:B--2---:R-:W-:Y:S03]  /*1d690*/  HMMA.16816.F32 R20, R44.reuse, R60, R20 ;  /* 0x0000003c2c14723c */ /* 0x044fe60000001814 */
[----:B---3--:R-:W-:Y:S03]  /*1d6a0*/  F2FP.F16.F32.PACK_AB R48, R153, R150 ;  /* 0x000000969930723e */ /* 0x008fe600000000ff */
[C---:B------:R-:W-:Y:S03]  /*1d6b0*/  HMMA.16816.F32 R24, R44.reuse, R62, R24 ;  /* 0x0000003e2c18723c */ /* 0x040fe60000001818 */
[----:B------:R-:W-:Y:S01]  /*1d6c0*/  MUFU.EX2 R152, R152 ;  /* 0x0000009800987308 */ /* 0x000fe20000000800 */
[----:B------:R-:W2:Y:S01]  /*1d6d0*/  LDSM.16.MT88.4 R60, [R231+0xd800] ;  /* 0x00d80000e73c783b */ /* 0x000ea20000004200 */
[----:B------:R-:W-:Y:S01]  /*1d6e0*/  FADD.FTZ R99, R99, R102 ;  /* 0x0000006663637221 */ /* 0x000fe20000010000 */
[C---:B-----5:R-:W-:Y:S07]  /*1d6f0*/  HMMA.16816.F32 R28, R44.reuse, R40, R28 ;  /* 0x000000282c1c723c */ /* 0x060fee000000181c */
[----:B------:R-:W3:Y:S01]  /*1d700*/  MUFU.EX2 R156, R156 ;  /* 0x0000009c009c7308 */ /* 0x000ee20000000800 */
[----:B----4-:R-:W-:Y:S01]  /*1d710*/  F2FP.F16.F32.PACK_AB R50, R149, R151 ;  /* 0x000000979532723e */ /* 0x010fe200000000ff */
[----:B------:R-:W-:Y:S01]  /*1d720*/  HMMA.16816.F32 R32, R44, R42, R32 ;  /* 0x0000002a2c20723c */ /* 0x000fe20000001820 */
[----:B------:R-:W4:Y:S07]  /*1d730*/  LDSM.16.MT88.4 R40, [R230+0xd800] ;  /* 0x00d80000e628783b */ /* 0x000f2e0000004200 */
[----:B------:R-:W-:Y:S01]  /*1d740*/  MUFU.EX2 R154, R154 ;  /* 0x0000009a009a7308 */ /* 0x000fe20000000800 */
[C---:B------:R-:W-:Y:S05]  /*1d750*/  HMMA.16816.F32 R4, R48.reuse, R52, R4 ;  /* 0x000000343004723c */ /* 0x040fea0000001804 */
[----:B------:R-:W-:Y:S01]  /*1d760*/  FADD.FTZ R98, R98, R99 ;  /* 0x0000006362627221 */ /* 0x000fe20000010000 */
[C---:B------:R-:W-:Y:S03]  /*1d770*/  HMMA.16816.F32 R8, R48.reuse, R54, R8 ;  /* 0x000000363008723c */ /* 0x040fe60000001808 */
[----:B------:R-:W5:Y:S01]  /*1d780*/  MUFU.EX2 R155, R155 ;  /* 0x0000009b009b7308 */ /* 0x000f620000000800 */
[----:B------:R-:W4:Y:S01]  /*1d790*/  LDSM.16.MT88.4 R52, [R236+0xe000] ;  /* 0x00e00000ec34783b */ /* 0x000f220000004200 */
[----:B---3--:R-:W-:Y:S01]  /*1d7a0*/  F2FP.F16.F32.PACK_AB R45, R156, R152 ;  /* 0x000000989c2d723e */ /* 0x008fe200000000ff */
[C---:B-1----:R-:W-:Y:S07]  /*1d7b0*/  HMMA.16816.F32 R12, R48.reuse, R56, R12 ;  /* 0x00000038300c723c */ /* 0x042fee000000180c */
[----:B------:R-:W-:Y:S01]  /*1d7c0*/  MUFU.EX2 R159, R159 ;  /* 0x0000009f009f7308 */ /* 0x000fe20000000800 */
[----:B------:R-:W-:Y:S01]  /*1d7d0*/  FADD.FTZ R98, R91, R98 ;  /* 0x000000625b627221 */ /* 0x000fe20000010000 */
[C---:B------:R-:W-:Y:S01]  /*1d7e0*/  HMMA.16816.F32 R16, R48.reuse, R58, R16 ;  /* 0x0000003a3010723c */ /* 0x040fe20000001810 */
[----:B------:R-:W1:Y:S07]  /*1d7f0*/  LDSM.16.MT88.4 R56, [R232+0xe000] ;  /* 0x00e00000e838783b */ /* 0x000e6e0000004200 */
[----:B------:R-:W3:Y:S01]  /*1d800*/  MUFU.EX2 R157, R157 ;  /* 0x0000009d009d7308 */ /* 0x000ee20000000800 */
[C---:B--2---:R-:W-:Y:S03]  /*1d810*/  HMMA.16816.F32 R20, R48.reuse, R60, R20 ;  /* 0x0000003c3014723c */ /* 0x044fe60000001814 */
[----:B-----5:R-:W-:Y:S03]  /*1d820*/  F2FP.F16.F32.PACK_AB R47, R155, R154 ;  /* 0x0000009a9b2f723e */ /* 0x020fe600000000ff */
[C---:B------:R-:W-:Y:S03]  /*1d830*/  HMMA.16816.F32 R24, R48.reuse, R62, R24 ;  /* 0x0000003e3018723c */ /* 0x040fe60000001818 */
[----:B------:R-:W-:Y:S01]  /*1d840*/  MUFU.EX2 R158, R158 ;  /* 0x0000009e009e7308 */ /* 0x000fe20000000800 */
[----:B------:R-:W2:Y:S01]  /*1d850*/  LDSM.16.MT88.4 R60, [R231+0xe000] ;  /* 0x00e00000e73c783b */ /* 0x000ea20000004200 */
[----:B------:R-:W-:Y:S01]  /*1d860*/  FADD.FTZ R98, R96, R98 ;  /* 0x0000006260627221 */ /* 0x000fe20000010000 */
[C---:B----4-:R-:W-:Y:S07]  /*1d870*/  HMMA.16816.F32 R28, R48.reuse, R40, R28 ;  /* 0x00000028301c723c */ /* 0x050fee000000181c */
[----:B------:R-:W4:Y:S01]  /*1d880*/  MUFU.EX2 R161, R161 ;  /* 0x000000a100a17308 */ /* 0x000f220000000800 */
[----:B---3--:R-:W-:Y:S01]  /*1d890*/  F2FP.F16.F32.PACK_AB R44, R157, R159 ;  /* 0x0000009f9d2c723e */ /* 0x008fe200000000ff */
[----:B------:R-:W-:Y:S01]  /*1d8a0*/  HMMA.16816.F32 R32, R48, R42, R32 ;  /* 0x0000002a3020723c */ /* 0x000fe20000001820 */
[----:B------:R-:W3:Y:S07]  /*1d8b0*/  LDSM.16.MT88.4 R40, [R230+0xe000] ;  /* 0x00e00000e628783b */ /* 0x000eee0000004200 */
[----:B------:R-:W-:Y:S03]  /*1d8c0*/  MUFU.EX2 R163, R163 ;  /* 0x000000a300a37308 */ /* 0x000fe60000000800 */
[----:B------:R-:W-:Y:S01]  /*1d8d0*/  FADD.FTZ R98, R119, R98 ;  /* 0x0000006277627221 */ /* 0x000fe20000010000 */
[----:B------:R-:W-:Y:S01]  /*1d8e0*/  FADD.FTZ R121, R116, R121 ;  /* 0x0000007974797221 */ /* 0x000fe20000010000 */
[----:B------:R-:W5:Y:S02]  /*1d8f0*/  LDSM.16.MT88.4 R48, [R236+0xe800] ;  /* 0x00e80000ec30783b */ /* 0x000f640000004200 */
        /* <DEDUP_REMOVED lines=13> */
[----:B------:R-:W4:Y:S01]  /*1d9d0*/  LDSM.16.MT88.4 R52, [R232+0xe800] ;  /* 0x00e80000e834783b */ /* 0x000f220000004200 */
[----:B------:R-:W-:Y:S01]  /*1d9e0*/  FADD.FTZ R137, R137, R126 ;  /* 0x0000007e89897221 */ /* 0x000fe20000010000 */
[C---:B-1----:R-:W-:Y:S07]  /*1d9f0*/  HMMA.16816.F32 R12, R44.reuse, R56, R12 ;  /* 0x000000382c0c723c */ /* 0x042fee000000180c */
[----:B------:R-:W-:Y:S01]  /*1da00*/  MUFU.EX2 R194, R194 ;  /* 0x000000c200c27308 */ /* 0x000fe20000000800 */
[----:B------:R-:W-:Y:S01]  /*1da10*/  FADD.FTZ R137, R134, R137 ;  /* 0x0000008986897221 */ /* 0x000fe20000010000 */
[C---:B------:R-:W-:Y:S01]  /*1da20*/  HMMA.16816.F32 R16, R44.reuse, R58, R16 ;  /* 0x0000003a2c10723c */ /* 0x040fe20000001810 */
[----:B------:R-:W1:Y:S07]  /*1da30*/  LDSM.16.MT88.4 R56, [R231+0xe800] ;  /* 0x00e80000e738783b */ /* 0x000e6e0000004200 */
[----:B------:R-:W4:Y:S01]  /*1da40*/  MUFU.EX2 R193, R193 ;  /* 0x000000c100c17308 */ /* 0x000f220000000800 */
[C---:B--2---:R-:W-:Y:S03]  /*1da50*/  HMMA.16816.F32 R20, R44.reuse, R60, R20 ;  /* 0x0000003c2c14723c */ /* 0x044fe60000001814 */
[----:B------:R-:W-:Y:S03]  /*1da60*/  FADD.FTZ R137, R133, R137 ;  /* 0x0000008985897221 */ /* 0x000fe60000010000 */
[C---:B------:R-:W-:Y:S03]  /*1da70*/  HMMA.16816.F32 R24, R44.reuse, R62, R24 ;  /* 0x0000003e2c18723c */ /* 0x040fe60000001818 */
[----:B------:R-:W-:Y:S01]  /*1da80*/  MUFU.EX2 R191, R191 ;  /* 0x000000bf00bf7308 */ /* 0x000fe20000000800 */
[----:B------:R-:W-:Y:S01]  /*1da90*/  LDSM.16.MT88.4 R60, [R236+0xf000] ;  /* 0x00f00000ec3c783b */ /* 0x000fe20000004200 */
[----:B------:R-:W-:Y:S01]  /*1daa0*/  FADD.FTZ R142, R142, R137 ;  /* 0x000000898e8e7221 */ /* 0x000fe20000010000 */
[C---:B---3--:R-:W-:Y:S07]  /*1dab0*/  HMMA.16816.F32 R28, R44.reuse, R40, R28 ;  /* 0x000000282c1c723c */ /* 0x048fee000000181c */
[----:B------:R-:W2:Y:S01]  /*1dac0*/  MUFU.EX2 R190, R190 ;  /* 0x000000be00be7308 */ /* 0x000ea20000000800 */
[----:B------:R-:W-:Y:S01]  /*1dad0*/  FADD.FTZ R142, R144, R142 ;  /* 0x0000008e908e7221 */ /* 0x000fe20000010000 */
[----:B------:R-:W-:Y:S01]  /*1dae0*/  HMMA.16816.F32 R32, R44, R42, R32 ;  /* 0x0000002a2c20723c */ /* 0x000fe20000001820 */
[----:B------:R-:W3:Y:S07]  /*1daf0*/  LDSM.16.MT88.4 R44, [R230+0xe800] ;  /* 0x00e80000e62c783b */ /* 0x000eee0000004200 */
[----:B------:R-:W-:Y:S03]  /*1db00*/  MUFU.EX2 R189, R189 ;  /* 0x000000bd00bd7308 */ /* 0x000fe60000000800 */
[----:B-----5:R-:W-:Y:S01]  /*1db10*/  F2FP.F16.F32.PACK_AB R41, R192, R163 ;  /* 0x000000a3c029723e */ /* 0x020fe200000000ff */
[----:B------:R-:W-:Y:S01]  /*1db20*/  FADD.FTZ R142, R141, R142 ;  /* 0x0000008e8d8e7221 */ /* 0x000fe20000010000 */
[----:B----4-:R-:W-:Y:S02]  /*1db30*/  F2FP.F16.F32.PACK_AB R43, R160, R162 ;  /* 0x000000a2a02b723e */ /* 0x010fe400000000ff */
[----:B------:R-:W-:Y:S01]  /*1db40*/  F2FP.F16.F32.PACK_AB R40, R193, R194 ;  /* 0x000000c2c128723e */ /* 0x000fe200000000ff */
[----:B------:R-:W-:Y:S02]  /*1db50*/  FADD.FTZ R143, R143, R142 ;  /* 0x0000008e8f8f7221 */ /* 0x000fe40000010000 */
[----:B------:R-:W4:Y:S01]  /*1db60*/  MUFU.EX2 R188, R188 ;  /* 0x000000bc00bc7308 */ /* 0x000f220000000800 */
        /* <DEDUP_REMOVED lines=9> */
[----:B------:R-:W2:Y:S02]  /*1dc00*/  MUFU.EX2 R186, R186 ;  /* 0x000000ba00ba7308 */ /* 0x000ea40000000800 */
[----:B------:R-:W-:Y:S01]  /*1dc10*/  FADD.FTZ R151, R149, R151 ;  /* 0x0000009795977221 */ /* 0x000fe20000010000 */
[C---:B------:R-:W-:Y:S07]  /*1dc20*/  HMMA.16816.F32 R12, R40.reuse, R52, R12 ;  /* 0x00000034280c723c */ /* 0x040fee000000180c */
[----:B------:R-:W-:Y:S01]  /*1dc30*/  MUFU.EX2 R185, R185 ;  /* 0x000000b900b97308 */ /* 0x000fe20000000800 */
[----:B------:R-:W-:Y:S01]  /*1dc40*/  FADD.FTZ R151, R159, R151 ;  /* 0x000000979f977221 */ /* 0x000fe20000010000 */
[C---:B------:R-:W-:Y:S01]  /*1dc50*/  HMMA.16816.F32 R16, R40.reuse, R54, R16 ;  /* 0x000000362810723c */ /* 0x040fe20000001810 */
[----:B------:R-:W5:Y:S07]  /*1dc60*/  LDSM.16.MT88.4 R52, [R232+0xf000] ;  /* 0x00f00000e834783b */ /* 0x000f6e0000004200 */
[----:B------:R-:W2:Y:S01]  /*1dc70*/  MUFU.EX2 R184, R184 ;  /* 0x000000b800b87308 */ /* 0x000ea20000000800 */
[C---:B-1----:R-:W-:Y:S03]  /*1dc80*/  HMMA.16816.F32 R20, R40.reuse, R56, R20 ;  /* 0x000000382814723c */ /* 0x042fe60000001814 */
[----:B------:R-:W-:Y:S03]  /*1dc90*/  FADD.FTZ R151, R157, R151 ;  /* 0x000000979d977221 */ /* 0x000fe60000010000 */
[C---:B------:R-:W-:Y:S03]  /*1dca0*/  HMMA.16816.F32 R24, R40.reuse, R58, R24 ;  /* 0x0000003a2818723c */ /* 0x040fe60000001818 */
[----:B------:R-:W-:Y:S01]  /*1dcb0*/  MUFU.EX2 R183, R183 ;  /* 0x000000b700b77308 */ /* 0x000fe20000000800 */
[----:B------:R-:W1:Y:S01]  /*1dcc0*/  LDSM.16.MT88.4 R56, [R231+0xf000] ;  /* 0x00f00000e738783b */ /* 0x000e620000004200 */
[----:B------:R-:W-:Y:S01]  /*1dcd0*/  FADD.FTZ R151, R158, R151 ;  /* 0x000000979e977221 */ /* 0x000fe20000010000 */
[C---:B---3--:R-:W-:Y:S07]  /*1dce0*/  HMMA.16816.F32 R28, R40.reuse, R44, R28 ;  /* 0x0000002c281c723c */ /* 0x048fee000000181c */
[----:B------:R-:W3:Y:S01]  /*1dcf0*/  MUFU.EX2 R182, R182 ;  /* 0x000000b600b67308 */ /* 0x000ee20000000800 */
[----:B------:R-:W-:Y:S01]  /*1dd00*/  FADD.FTZ R151, R161, R151 ;  /* 0x00000097a1977221 */ /* 0x000fe20000010000 */
[----:B------:R-:W-:Y:S01]  /*1dd10*/  HMMA.16816.F32 R32, R40, R46, R32 ;  /* 0x0000002e2820723c */ /* 0x000fe20000001820 */
[----:B------:R-:W1:Y:S07]  /*1dd20*/  LDSM.16.MT88.4 R40, [R230+0xf000] ;  /* 0x00f00000e628783b */ /* 0x000e6e0000004200 */
[----:B------:R-:W-:Y:S03]  /*1dd30*/  MUFU.EX2 R181, R181 ;  /* 0x000000b500b57308 */ /* 0x000fe60000000800 */
[----:B------:R-:W-:Y:S01]  /*1dd40*/  FADD.FTZ R194, R194, R151 ;  /* 0x00000097c2c27221 */ /* 0x000fe20000010000 */
[----:B----4-:R-:W-:Y:S01]  /*1dd50*/  F2FP.F16.F32.PACK_AB R49, R188, R189 ;  /* 0x000000bdbc31723e */ /* 0x010fe200000000ff */
[----:B------:R-:W-:Y:S01]  /*1dd60*/  FADD.FTZ R105, R94, R105 ;  /* 0x000000695e697221 */ /* 0x000fe20000010000 */
[----:B--2---:R-:W-:Y:S03]  /*1dd70*/  F2FP.F16.F32.PACK_AB R51, R186, R187 ;  /* 0x000000bbba33723e */ /* 0x004fe600000000ff */
[----:B------:R-:W-:Y:S01]  /*1dd80*/  FADD.FTZ R105, R93, R105 ;  /* 0x000000695d697221 */ /* 0x000fe20000010000 */
[----:B------:R-:W2:Y:S01]  /*1dd90*/  MUFU.EX2 R180, R180 ;  /* 0x000000b400b47308 */ /* 0x000ea20000000800 */
[----:B------:R-:W-:Y:S01]  /*1dda0*/  F2FP.F16.F32.PACK_AB R48, R184, R185 ;  /* 0x000000b9b830723e */ /* 0x000fe200000000ff */
[----:B------:R-:W-:Y:S01]  /*1ddb0*/  FADD.FTZ R193, R193, R194 ;  /* 0x000000c2c1c17221 */ /* 0x000fe20000010000 */
[----:B---3--:R-:W-:Y:S01]  /*1ddc0*/  F2FP.F16.F32.PACK_AB R50, R182, R183 ;  /* 0x000000b7b632723e */ /* 0x008fe200000000ff */
[----:B------:R-:W-:Y:S02]  /*1ddd0*/  FADD.FTZ R90, R90, R105 ;  /* 0x000000695a5a7221 */ /* 0x000fe40000010000 */
[----:B------:R-:W-:Y:S04]  /*1dde0*/  FADD.FTZ R193, R191, R193 ;  /* 0x000000c1bfc17221 */ /* 0x000fe80000010000 */
[----:B------:R-:W-:Y:S01]  /*1ddf0*/  MUFU.EX2 R179, R179 ;  /* 0x000000b300b37308 */ /* 0x000fe20000000800 */
[----:B------:R-:W-:Y:S01]  /*1de00*/  FADD.FTZ R90, R88, R90 ;  /* 0x0000005a585a7221 */ /* 0x000fe20000010000 */
[C---:B------:R-:W-:Y:S05]  /*1de10*/  HMMA.16816.F32 R4, R48.reuse, R60, R4 ;  /* 0x0000003c3004723c */ /* 0x040fea0000001804 */
[----:B------:R-:W-:Y:S03]  /*1de20*/  FADD.FTZ R90, R100, R90 ;  /* 0x0000005a645a7221 */ /* 0x000fe60000010000 */
[----:B------:R-:W3:Y:S01]  /*1de30*/  MUFU.EX2 R178, R178 ;  /* 0x000000b200b27308 */ /* 0x000ee20000000800 */
[C---:B------:R-:W-:Y:S01]  /*1de40*/  HMMA.16816.F32 R8, R48.reuse, R62, R8 ;  /* 0x0000003e3008723c */ /* 0x040fe20000001808 */
[----:B------:R-:W4:Y:S02]  /*1de50*/  LDSM.16.MT88.4 R60, [R236+0xf800] ;  /* 0x00f80000ec3c783b */ /* 0x000f240000004200 */
[----:B--2---:R-:W-:Y:S01]  /*1de60*/  F2FP.F16.F32.PACK_AB R45, R180, R181 ;  /* 0x000000b5b42d723e */ /* 0x004fe200000000ff */
[----:B------:R-:W-:Y:S02]  /*1de70*/  FADD.FTZ R90, R103, R90 ;  /* 0x0000005a675a7221 */ /* 0x000fe40000010000 */
[C---:B-----5:R-:W-:Y:S03]  /*1de80*/  HMMA.16816.F32 R12, R48.reuse, R52, R12 ;  /* 0x00000034300c723c */ /* 0x060fe6000000180c */
[----:B------:R-:W-:Y:S02]  /*1de90*/  MUFU.EX2 R177, R177 ;  /* 0x000000b100b17308 */ /* 0x000fe40000000800 */
[----:B------:R-:W-:Y:S01]  /*1dea0*/  FADD.FTZ R90, R108, R90 ;  /* 0x0000005a6c5a7221 */ /* 0x000fe20000010000 */
[C---:B------:R-:W-:Y:S01]  /*1deb0*/  HMMA.16816.F32 R16, R48.reuse, R54, R16 ;  /* 0x000000363010723c */ /* 0x040fe20000001810 */
[----:B------:R-:W2:Y:S06]  /*1dec0*/  LDSM.16.MT88.4 R52, [R232+0xf800] ;  /* 0x00f80000e834783b */ /* 0x000eac0000004200 */
[----:B------:R-:W5:Y:S01]  /*1ded0*/  MUFU.EX2 R176, R176 ;  /* 0x000000b000b07308 */ /* 0x000f620000000800 */
[----:B---3--:R-:W-:Y:S01]  /*1dee0*/  F2FP.F16.F32.PACK_AB R47, R178, R179 ;  /* 0x000000b3b22f723e */ /* 0x008fe200000000ff */
[C---:B-1----:R-:W-:Y:S08]  /*1def0*/  HMMA.16816.F32 R20, R48.reuse, R56, R20 ;  /* 0x000000383014723c */ /* 0x042ff00000001814 */
[----:B------:R-:W-:Y:S01]  /*1df00*/  MUFU.EX2 R174, R174 ;  /* 0x000000ae00ae7308 */ /* 0x000fe20000000800 */
[C---:B------:R-:W-:Y:S01]  /*1df10*/  HMMA.16816.F32 R24, R48.reuse, R58, R24 ;  /* 0x0000003a3018723c */ /* 0x040fe20000001818 */
[----:B------:R-:W1:Y:S02]  /*1df20*/  LDSM.16.MT88.4 R56, [R231+0xf800] ;  /* 0x00f80000e738783b */ /* 0x000e640000004200 */
[----:B------:R-:W-:Y:S03]  /*1df30*/  FADD.FTZ R90, R109, R90 ;  /* 0x0000005a6d5a7221 */ /* 0x000fe60000010000 */
[C---:B------:R-:W-:Y:S03]  /*1df40*/  HMMA.16816.F32 R28, R48.reuse, R40, R28 ;  /* 0x00000028301c723c */ /* 0x040fe6000000181c */
[----:B------:R-:W3:Y:S02]  /*1df50*/  MUFU.EX2 R171, R171 ;  /* 0x000000ab00ab7308 */ /* 0x000ee40000000800 */
[----:B-----5:R-:W-:Y:S01]  /*1df60*/  F2FP.F16.F32.PACK_AB R44, R176, R177 ;  /* 0x000000b1b02c723e */ /* 0x020fe200000000ff */
[----:B------:R-:W-:Y:S01]  /*1df70*/  HMMA.16816.F32 R32, R48, R42, R32 ;  /* 0x0000002a3020723c */ /* 0x000fe20000001820 */
[----:B------:R-:W5:Y:S06]  /*1df80*/  LDSM.16.MT88.4 R40, [R230+0xf800] ;  /* 0x00f80000e628783b */ /* 0x000f6c0000004200 */
[----:B------:R-:W-:Y:S01]  /*1df90*/  MUFU.EX2 R168, R168 ;  /* 0x000000a800a87308 */ /* 0x000fe20000000800 */
[----:B------:R-:W-:Y:S03]  /*1dfa0*/  FADD.FTZ R90, R128, R90 ;  /* 0x0000005a805a7221 */ /* 0x000fe60000010000 */
[----:B------:R-:W-:Y:S06]  /*1dfb0*/  FADD.FTZ R190, R190, R193 ;  /* 0x000000c1bebe7221 */ /* 0x000fec0000010000 */
[----:B------:R-:W2:Y:S01]  /*1dfc0*/  MUFU.EX2 R129, R129 ;  /* 0x0000008100817308 */ /* 0x000ea20000000800 */
[----:B---3--:R-:W-:Y:S01]  /*1dfd0*/  F2FP.F16.F32.PACK_AB R46, R171, R174 ;  /* 0x000000aeab2e723e */ /* 0x008fe200000000ff */
[----:B------:R-:W-:Y:S01]  /*1dfe0*/  FADD.FTZ R90, R130, R90 ;  /* 0x0000005a825a7221 */ /* 0x000fe20000010000 */
[----:B------:R-:W-:Y:S03]  /*1dff0*/  FADD.FTZ R190, R185, R190 ;  /* 0x000000beb9be7221 */ /* 0x000fe60000010000 */
[----:B------:R-:W-:Y:S01]  /*1e000*/  FADD.FTZ R132, R132, R90 ;  /* 0x0000005a84847221 */ /* 0x000fe20000010000 */
[----:B------:R-:W-:Y:S03]  /*1e010*/  FADD.FTZ R190, R184, R190 ;  /* 0x000000beb8be7221 */ /* 0x000fe60000010000 */
[----:B------:R-:W-:Y:S01]  /*1e020*/  MUFU.EX2 R120, R120 ;  /* 0x0000007800787308 */ /* 0x000fe20000000800 */
[C---:B----4-:R-:W-:Y:S05]  /*1e030*/  HMMA.16816.F32 R4, R44.reuse, R60, R4 ;  /* 0x0000003c2c04723c */ /* 0x050fea0000001804 */
[----:B------:R-:W-:Y:S01]  /*1e040*/  FADD.FTZ R132, R127, R132 ;  /* 0x000000847f847221 */ /* 0x000fe20000010000 */
[C---:B------:R-:W-:Y:S03]  /*1e050*/  HMMA.16816.F32 R8, R44.reuse, R62, R8 ;  /* 0x0000003e2c08723c */ /* 0x040fe60000001808 */
[----:B------:R-:W3:Y:S01]  /*1e060*/  MUFU.EX2 R117, R117 ;  /* 0x0000007500757308 */ /* 0x000ee20000000800 */
[----:B------:R-:W4:Y:S01]  /*1e070*/  LDSM.16.MT88.4 R60, [R236+0x10000] ;  /* 0x01000000ec3c783b */ /* 0x000f220000004200 */
[----:B--2---:R-:W-:Y:S01]  /*1e080*/  F2FP.F16.F32.PACK_AB R49, R129, R168 ;  /* 0x000000a88131723e */ /* 0x004fe200000000ff */
[C---:B------:R-:W-:Y:S07]  /*1e090*/  HMMA.16816.F32 R12, R44.reuse, R52, R12 ;  /* 0x000000342c0c723c */ /* 0x040fee000000180c */
        /* <DEDUP_REMOVED lines=21> */
[----:B------:R-:W-:Y:S01]  /*1e1f0*/  MUFU.EX2 R80, R80 ;  /* 0x0000005000507308 */ /* 0x000fe20000000800 */
        /* <DEDUP_REMOVED lines=10> */
[----:B------:R-:W-:Y:S01]  /*1e2a0*/  MUFU.EX2 R78, R78 ;  /* 0x0000004e004e7308 */ /* 0x000fe20000000800 */
[----:B------:R-:W-:Y:S01]  /*1e2b0*/  FADD.FTZ R148, R148, R140 ;  /* 0x0000008c94947221 */ /* 0x000fe20000010000 */
[C---:B--2---:R-:W-:Y:S01]  /*1e2c0*/  HMMA.16816.F32 R12, R48.reuse, R52, R12 ;  /* 0x00000034300c723c */ /* 0x044fe2000000180c */
[----:B------:R-:W-:Y:S07]  /*1e2d0*/  LDSM.16.MT88.4 R140, [R231+0x11800] ;  /* 0x01180000e78c783b */ /* 0x000fee0000004200 */
[----:B------:R-:W-:Y:S01]  /*1e2e0*/  MUFU.EX2 R77, R77 ;  /* 0x0000004d004d7308 */ /* 0x000fe20000000800 */
[C---:B------:R-:W-:Y:S01]  /*1e2f0*/  HMMA.16816.F32 R16, R48.reuse, R54, R16 ;  /* 0x000000363010723c */ /* 0x040fe20000001810 */
[----:B------:R-:W2:Y:S05]  /*1e300*/  LDSM.16.MT88.4 R52, [R232+0x10800] ;  /* 0x01080000e834783b */ /* 0x000eaa0000004200 */
[C---:B-1----:R-:W-:Y:S03]  /*1e310*/  HMMA.16816.F32 R20, R48.reuse, R56, R20 ;  /* 0x000000383014723c */ /* 0x042fe60000001814 */
[----:B------:R-:W1:Y:S02]  /*1e320*/  MUFU.EX2 R86, R37 ;  /* 0x0000002500567308 */ /* 0x000e640000000800 */
[----:B------:R-:W-:Y:S01]  /*1e330*/  FADD.FTZ R148, R152, R148 ;  /* 0x0000009498947221 */ /* 0x000fe20000010000 */
[C---:B------:R-:W-:Y:S01]  /*1e340*/  HMMA.16816.F32 R24, R48.reuse, R58, R24 ;  /* 0x0000003a3018723c */ /* 0x040fe20000001818 */
[----:B------:R-:W5:Y:S06]  /*1e350*/  LDSM.16.MT88.4 R56, [R231+0x10800] ;  /* 0x01080000e738783b */ /* 0x000f6c0000004200 */
[----:B------:R-:W-:Y:S01]  /*1e360*/  MUFU.EX2 R87, R87 ;  /* 0x0000005700577308 */ /* 0x000fe20000000800 */
[----:B------:R-:W-:Y:S01]  /*1e370*/  FADD.FTZ R148, R156, R148 ;  /* 0x000000949c947221 */ /* 0x000fe20000010000 */
[C---:B----4-:R-:W-:Y:S01]  /*1e380*/  HMMA.16816.F32 R28, R48.reuse, R40, R28 ;  /* 0x00000028301c723c */ /* 0x050fe2000000181c */
[----:B------:R-:W-:Y:S07]  /*1e390*/  LDSM.16.MT88.4 R156, [R236+0x11800] ;  /* 0x01180000ec9c783b */ /* 0x000fee0000004200 */
[----:B------:R-:W4:Y:S01]  /*1e3a0*/  MUFU.EX2 R85, R85 ;  /* 0x0000005500557308 */ /* 0x000f220000000800 */
[----:B------:R-:W-:Y:S03]  /*1e3b0*/  HMMA.16816.F32 R32, R48, R42, R32 ;  /* 0x0000002a3020723c */ /* 0x000fe60000001820 */
[----:B-1----:R-:W-:Y:S01]  /*1e3c0*/  F2FP.F16.F32.PACK_AB R45, R86, R89 ;  /* 0x00000059562d723e */ /* 0x002fe200000000ff */
[----:B------:R-:W1:Y:S05]  /*1e3d0*/  LDSM.16.MT88.4 R40, [R230+0x10800] ;  /* 0x01080000e628783b */ /* 0x000e6a0000004200 */
[----:B------:R-:W-:Y:S02]  /*1e3e0*/  MUFU.EX2 R84, R84 ;  /* 0x0000005400547308 */ /* 0x000fe40000000800 */
[--C-:B------:R-:W-:Y:S01]  /*1e3f0*/  FFMA.FTZ R37, R75, UR4, -R68.reuse ;  /* 0x000000044b257c23 */ /* 0x100fe20008010844 */
[----:B------:R-:W-:Y:S01]  /*1e400*/  FFMA.FTZ R75, R74, UR4, -R68 ;  /* 0x000000044a4b7c23 */ /* 0x000fe20008010844 */
[----:B------:R-:W-:Y:S01]  /*1e410*/  FADD.FTZ R148, R154, R148 ;  /* 0x000000949a947221 */ /* 0x000fe20000010000 */
[----:B------:R-:W-:Y:S01]  /*1e420*/  FADD.FTZ R177, R174, R177 ;  /* 0x000000b1aeb17221 */ /* 0x000fe20000010000 */
[----:B------:R-:W1:Y:S04]  /*1e430*/  LDSM.16.MT88.4 R48, [R236+0x11000] ;  /* 0x01100000ec30783b */ /* 0x000e680000004200 */
[----:B------:R-:W3:Y:S01]  /*1e440*/  MUFU.EX2 R83, R83 ;  /* 0x0000005300537308 */ /* 0x000ee20000000800 */
[----:B----4-:R-:W-:Y:S01]  /*1e450*/  F2FP.F16.F32.PACK_AB R47, R85, R87 ;  /* 0x00000057552f723e */ /* 0x010fe200000000ff */
[----:B------:R-:W-:Y:S01]  /*1e460*/  FADD.FTZ R148, R155, R148 ;  /* 0x000000949b947221 */ /* 0x000fe20000010000 */
[----:B------:R-:W-:Y:S03]  /*1e470*/  FADD.FTZ R171, R171, R177 ;  /* 0x000000b1abab7221 */ /* 0x000fe60000010000 */
[----:B------:R-:W-:Y:S01]  /*1e480*/  FADD.FTZ R148, R163, R148 ;  /* 0x00000094a3947221 */ /* 0x000fe20000010000 */
[----:B------:R-:W-:Y:S03]  /*1e490*/  FADD.FTZ R171, R110, R171 ;  /* 0x000000ab6eab7221 */ /* 0x000fe60000010000 */
[----:B------:R-:W4:Y:S01]  /*1e4a0*/  MUFU.EX2 R82, R82 ;  /* 0x0000005200527308 */ /* 0x000f220000000800 */
[----:B------:R-:W-:Y:S01]  /*1e4b0*/  FADD.FTZ R192, R192, R148 ;  /* 0x00000094c0c07221 */ /* 0x000fe20000010000 */
[----:B------:R-:W-:Y:S01]  /*1e4c0*/  FADD.FTZ R104, R104, R171 ;  /* 0x000000ab68687221 */ /* 0x000fe20000010000 */
[----:B------:R-:W-:Y:S02]  /*1e4d0*/  LDSM.16.MT88.4 R148, [R232+0x11800] ;  /* 0x01180000e894783b */ /* 0x000fe40000004200 */
[----:B------:R-:W-:Y:S01]  /*1e4e0*/  FADD.FTZ R162, R162, R192 ;  /* 0x000000c0a2a27221 */ /* 0x000fe20000010000 */
[----:B------:R-:W-:Y:S04]  /*1e4f0*/  FADD.FTZ R104, R97, R104 ;  /* 0x0000006861687221 */ /* 0x000fe80000010000 */
        /* <DEDUP_REMOVED lines=10> */
[----:B----4-:R-:W-:Y:S04]  /*1e5a0*/  FADD.FTZ R84, R82, R84 ;  /* 0x0000005452547221 */ /* 0x010fe80000010000 */
[----:B------:R3:W4:Y:S01]  /*1e5b0*/  MUFU.EX2 R74, R37 ;  /* 0x00000025004a7308 */ /* 0x0007220000000800 */
[C---:B--2---:R-:W-:Y:S01]  /*1e5c0*/  F2FP.F16.F32.PACK_AB R46, R81.reuse, R82 ;  /* 0x00000052512e723e */ /* 0x044fe200000000ff */
[----:B------:R-:W-:Y:S01]  /*1e5d0*/  FADD.FTZ R187, R186, R187 ;  /* 0x000000bbbabb7221 */ /* 0x000fe20000010000 */
[----:B------:R-:W-:Y:S03]  /*1e5e0*/  FADD.FTZ R81, R81, R84 ;  /* 0x0000005451517221 */ /* 0x000fe60000010000 */
[----:B------:R-:W-:Y:S02]  /*1e5f0*/  FADD.FTZ R187, R181, R187 ;  /* 0x000000bbb5bb7221 */ /* 0x000fe40000010000 */
[C---:B------:R-:W-:Y:S02]  /*1e600*/  HMMA.16816.F32 R4, R44.reuse, R60, R4 ;  /* 0x0000003c2c04723c */ /* 0x040fe40000001804 */
[----:B------:R-:W-:Y:S03]  /*1e610*/  MUFU.EX2 R75, R75 ;  /* 0x0000004b004b7308 */ /* 0x000fe60000000800 */
[----:B------:R-:W-:Y:S01]  /*1e620*/  FADD.FTZ R187, R180, R187 ;  /* 0x000000bbb4bb7221 */ /* 0x000fe20000010000 */
[C---:B------:R-:W-:Y:S05]  /*1e630*/  HMMA.16816.F32 R8, R44.reuse, R62, R8 ;  /* 0x0000003e2c08723c */ /* 0x040fea0000001808 */
[----:B---3--:R-:W-:Y:S01]  /*1e640*/  F2FP.F16.F32.PACK_AB R37, R79, R80 ;  /* 0x000000504f25723e */ /* 0x008fe200000000ff */
        /* <DEDUP_REMOVED lines=12> */
[C---:B-1----:R-:W-:Y:S04]  /*1e710*/  HMMA.16816.F32 R28, R44.reuse, R40, R28 ;  /* 0x000000282c1c723c */ /* 0x042fe8000000181c */
[----:B------:R-:W-:Y:S02]  /*1e720*/  FFMA.FTZ R39, R3, UR4, -R39 ;  /* 0x0000000403277c23 */ /* 0x000fe40008010827 */
[----:B------:R-:W-:Y:S01]  /*1e730*/  HMMA.16816.F32 R32, R44, R42, R32 ;  /* 0x0000002a2c20723c */ /* 0x000fe20000001820 */
[----:B------:R-:W1:Y:S01]  /*1e740*/  LDSM.16.MT88.4 R40, [R230+0x11000] ;  /* 0x01100000e628783b */ /* 0x000e620000004200 */
[----:B------:R-:W-:Y:S03]  /*1e750*/  MUFU.EX2 R61, R61 ;  /* 0x0000003d003d7308 */ /* 0x000fe60000000800 */
[----:B----4-:R-:W-:Y:S01]  /*1e760*/  F2FP.F16.F32.PACK_AB R36, R74, R76 ;  /* 0x0000004c4a24723e */ /* 0x010fe200000000ff */
        /* <DEDUP_REMOVED lines=15> */
[----:B----4-:R-:W-:Y:S01]  /*1e860*/  F2FP.F16.F32.PACK_AB R39, R77, R78 ;  /* 0x0000004e4d27723e */ /* 0x010fe200000000ff */
[----:B------:R-:W-:Y:S01]  /*1e870*/  FADD.FTZ R75, R60, R75 ;  /* 0x0000004b3c4b7221 */ /* 0x000fe20000010000 */
[----:B-----5:R-:W-:Y:S01]  /*1e880*/  F2FP.F16.F32.PACK_AB R135, R251, R63 ;  /* 0x0000003ffb87723e */ /* 0x020fe200000000ff */
[----:B------:R-:W-:Y:S04]  /*1e890*/  FADD.FTZ R168, R120, R168 ;  /* 0x000000a878a87221 */ /* 0x000fe80000010000 */
[C---:B------:R-:W-:Y:S02]  /*1e8a0*/  HMMA.16816.F32 R4, R36.reuse, R48, R4 ;  /* 0x000000302404723c */ /* 0x040fe40000001804 */
[----:B------:R-:W4:Y:S03]  /*1e8b0*/  MUFU.EX2 R44, R44 ;  /* 0x0000002c002c7308 */ /* 0x000f260000000800 */
[----:B--2---:R-:W-:Y:S01]  /*1e8c0*/  F2FP.F16.F32.PACK_AB R133, R62, R61 ;  /* 0x0000003d3e85723e */ /* 0x004fe200000000ff */
[C---:B------:R-:W-:Y:S06]  /*1e8d0*/  HMMA.16816.F32 R8, R36.reuse, R50, R8 ;  /* 0x000000322408723c */ /* 0x040fec0000001808 */
[----:B------:R-:W-:Y:S01]  /*1e8e0*/  MUFU.EX2 R45, R45 ;  /* 0x0000002d002d7308 */ /* 0x000fe20000000800 */
[----:B------:R-:W-:Y:S01]  /*1e8f0*/  FADD.FTZ R117, R117, R168 ;  /* 0x000000a875757221 */ /* 0x000fe20000010000 */
[C---:B------:R-:W-:Y:S08]  /*1e900*/  HMMA.16816.F32 R12, R36.reuse, R52, R12 ;  /* 0x00000034240c723c */ /* 0x040ff0000000180c */
[----:B------:R-:W2:Y:S01]  /*1e910*/  MUFU.EX2 R68, R68 ;  /* 0x0000004400447308 */ /* 0x000ea20000000800 */
[C---:B------:R-:W-:Y:S03]  /*1e920*/  HMMA.16816.F32 R16, R36.reuse, R54, R16 ;  /* 0x000000362410723c */ /* 0x040fe60000001810 */
[----:B----4-:R-:W-:Y:S03]  /*1e930*/  F2FP.F16.F32.PACK_AB R132, R44, R3 ;  /* 0x000000032c84723e */ /* 0x010fe600000000ff */
[C---:B---3--:R-:W-:Y:S05]  /*1e940*/  HMMA.16816.F32 R20, R36.reuse, R56, R20 ;  /* 0x000000382414723c */ /* 0x048fea0000001814 */
[----:B------:R-:W-:Y:S01]  /*1e950*/  FADD.FTZ R117, R89, R117 ;  /* 0x0000007559757221 */ /* 0x000fe20000010000 */
[C---:B------:R-:W-:Y:S05]  /*1e960*/  HMMA.16816.F32 R24, R36.reuse, R58, R24 ;  /* 0x0000003a2418723c */ /* 0x040fea0000001818 */
[----:B--2---:R-:W-:Y:S01]  /*1e970*/  F2FP.F16.F32.PACK_AB R134, R68, R45 ;  /* 0x0000002d4486723e */ /* 0x004fe200000000ff */
[C---:B-1----:R-:W-:Y:S05]  /*1e980*/  HMMA.16816.F32 R28, R36.reuse, R40, R28 ;  /* 0x00000028241c723c */ /* 0x042fea000000181c */
        /* <DEDUP_REMOVED lines=20> */
[----:B------:R-:W-:Y:S05]  /*1ead0*/  FADD.FTZ R75, R44, R75 ;  /* 0x0000004b2c4b7221 */ /* 0x000fea0000010000 */
[----:B------:R-:W-:Y:S01]  /*1eae0*/  FADD.FTZ R61, R63, R61 ;  /* 0x0000003d3f3d7221 */ /* 0x000fe20000010000 */
[----:B------:R-:W-:Y:S03]  /*1eaf0*/  FADD.FTZ R75, R45, R75 ;  /* 0x0000004b2d4b7221 */ /* 0x000fe60000010000 */
[----:B------:R-:W-:Y:S01]  /*1eb00*/  FADD.FTZ R251, R251, R61 ;  /* 0x0000003dfbfb7221 */ /* 0x000fe20000010000 */
[----:B------:R-:W-:Y:S01]  /*1eb10*/  FADD.FTZ R250, R68, R75 ;  /* 0x0000004b44fa7221 */ /* 0x000fe20000010000 */
[----:B------:R-:W-:Y:S07]  /*1eb20*/  @P0 BRA `(.L_x_3726) ;  /* 0xffffff7c00b80947 */ /* 0x000fee000383ffff */
.L_x_3722:
        /* <DEDUP_REMOVED lines=168> */
.L_x_3728:
[----:B------:R-:W-:Y:S05]  /*1f5b0*/  BSYNC B0 ;  /* 0x0000000000007941 */ /* 0x000fea0003800000 */
.L_x_3727:
        /* <DEDUP_REMOVED lines=44> */
.L_x_3729:
        /* <DEDUP_REMOVED lines=16> */
.L_x_7905:


//--------------------- .text._ZN5flash24flash_fwd_splitkv_kernelI23Flash_fwd_kernel_traitsILi64ELi64ELi256ELi4ELb0ELb0EN7cutlass6half_tE19Flash_kernel_traitsILi64ELi64ELi256ELi4ES3_EELb1ELb0ELb0ELb0ELb1ELb0ELb1ELb1EEEvNS_16Flash_fwd_paramsE --------------------------
	.section	.text._ZN5flash24flash_fwd_splitkv_kernelI23Flash_fwd_kernel_traitsILi64ELi64ELi256ELi4ELb0ELb0EN7cutlass6half_tE19Flash_kernel_traitsILi64ELi64ELi256ELi4ES3_EELb1ELb0ELb0ELb0ELb1ELb0ELb1ELb1EEEvNS_16Flash_fwd_paramsE,"ax",@progbits
	.align	128
        .global         _ZN5flash24flash_fwd_splitkv_kernelI23Flash_fwd_kernel_traitsILi64ELi64ELi256ELi4ELb0ELb0EN7cutlass6half_tE19Flash_kernel_traitsILi64ELi64ELi256ELi4ES3_EELb1ELb0ELb0ELb0ELb1ELb0ELb1ELb1EEEvNS_16Flash_fwd_paramsE
        .type           _ZN5flash24flash_fwd_splitkv_kernelI23Flash_fwd_kernel_traitsILi64ELi64ELi256ELi4ELb0ELb0EN7cutlass6half_tE19Flash_kernel_traitsILi64ELi64ELi256ELi4ES3_EELb1ELb0ELb0ELb0ELb1ELb0ELb1ELb1EEEvNS_16Flash_fwd_paramsE,@function
        .size           _ZN5flash24flash_fwd_splitkv_kernelI23Flash_fwd_kernel_traitsILi64ELi64ELi256ELi4ELb0ELb0EN7cutlass6half_tE19Flash_kernel_traitsILi64ELi64ELi256ELi4ES3_EELb1ELb0ELb0ELb0ELb1ELb0ELb1ELb1EEEvNS_16Flash_fwd_paramsE,(.L_x_7906 - _ZN5flash24flash_fwd_splitkv_kernelI23Flash_fwd_kernel_traitsILi64ELi64ELi256ELi4ELb0ELb0EN7cutlass6half_tE19Flash_kernel_traitsILi64ELi64ELi256ELi4ES3_EELb1ELb0ELb0ELb0ELb1ELb0ELb1ELb1EEEvNS_16Flash_fwd_paramsE)
        .other          _ZN5flash24flash_fwd_splitkv_kernelI23Flash_fwd_kernel_traitsILi64ELi64ELi256ELi4ELb0ELb0EN7cutlass6half_tE19Flash_kernel_traitsILi64ELi64ELi256ELi4ES3_EELb1ELb0ELb0ELb0ELb1ELb0ELb1ELb1EEEvNS_16Flash_fwd_paramsE,@"STO_CUDA_ENTRY STV_DEFAULT"
_ZN5flash24flash_fwd_splitkv_kernelI23Flash_fwd_kernel_traitsILi64ELi64ELi256ELi4ELb0ELb0EN7cutlass6half_tE19Flash_kernel_traitsILi64ELi64ELi256ELi4ES3_EELb1ELb0ELb0ELb0ELb1ELb0ELb1ELb1EEEvNS_16Flash_fwd_paramsE:
.text._ZN5flash24flash_fwd_splitkv_kernelI23Flash_fwd_kernel_traitsILi64ELi64ELi256ELi4ELb0ELb0EN7cutlass6half_tE19Flash_kernel_traitsILi64ELi64ELi256ELi4ES3_EELb1ELb0ELb0ELb0ELb1ELb0ELb1ELb1EEEvNS_16Flash_fwd_paramsE:
[----:B------:R-:W-:Y:S01]  /*0000*/  LDC R1, c[0x0][0x28] ;  /* 0x00000a00ff017b82 */ /* 0x000fe20000000800 */
[----:B------:R-:W-:-:S07]  /*0010*/  ULDC UR14, c[0x0][0x270] ;  /* 0x00009c00000e7ab9 */ /* 0x000fce0000000800 */
[----:B------:R-:W1:Y:S01]  /*0020*/  S2UR UR15, SR_CTAID.Z ;  /* 0x00000000000f79c3 */ /* 0x000e620000002700 */
[----:B------:R-:W2:Y:S01]  /*0030*/  I2F.U32.RP R0, UR14 ;  /* 0x0000000e00007d06 */ /* 0x000ea20008209000 */
[----:B------:R-:W-:Y:S01]  /*0040*/  UISETP.NE.U32.AND UP1, UPT, UR14, URZ, UPT ;  /* 0x0000003f0e00728c */ /* 0x000fe2000bf25070 */
[----:B------:R-:W-:Y:S02]  /*0050*/  ULDC.64 UR8, c[0x0][0x300] ;  /* 0x0000c00000087ab9 */ /* 0x000fe40000000a00 */
[----:B------:R-:W-:-:S03]  /*0060*/  IMAD.U32 R55, RZ, RZ, UR8 ;  /* 0x00000008ff377e24 */ /* 0x000fc6000f8e00ff */
[----:B------:R-:W3:Y:S08]  /*0070*/  LDC.64 R8, c[0x0][0x2f0] ;  /* 0x0000bc00ff087b82 */ /* 0x000ef00000000a00 */
[----:B------:R-:W4:Y:S01]  /*0080*/  LDC.U8 R4, c[0x0][0x3c2] ;  /* 0x0000f080ff047b82 */ /* 0x000f220000000000 */
[----:B--2---:R-:W2:Y:S07]  /*0090*/  MUFU.RCP R0, R0 ;  /* 0x0000000000007308 */ /* 0x004eae0000001000 */
[----:B------:R-:W4:Y:S01]  /*00a0*/  LDC.64 R2, c[0x0][0x2f8] ;  /* 0x0000be00ff027b82 */ /* 0x000f220000000a00 */
[----:B------:R-:W-:Y:S01]  /*00b0*/  UMOV UR17, 0xffffffff ;  /* 0xffffffff00117882 */ /* 0x000fe20000000000 */
[----:B------:R-:W-:-:S02]  /*00c0*/  IMAD.U32 R54, RZ, RZ, UR9 ;  /* 0x00000009ff367e24 */ /* 0x000fc4000f8e00ff */
[----:B--2---:R-:W-:-:S06]  /*00d0*/  VIADD R0, R0, 0xffffffe ;  /* 0x0ffffffe00007836 */ /* 0x004fcc0000000000 */
[----:B------:R-:W2:Y:S02]  /*00e0*/  F2I.FTZ.U32.TRUNC.NTZ R0, R0 ;  /* 0x0000000000007305 */ /* 0x000ea4000021f000 */
[----:B--2---:R-:W-:-:S13]  /*00f0*/  R2UR UR5, R0 ;  /* 0x00000000000572ca */ /* 0x004fda00000e0000 */
[----:B------:R-:W-:-:S04]  /*0100*/  UIADD3 UR4, URZ, -UR5, URZ ;  /* 0x800000053f047290 */ /* 0x000fc8000fffe03f */
[----:B------:R-:W-:-:S03]  /*0110*/  UIMAD UR6, UR4, UR14, URZ ;  /* 0x0000000e040672a4 */ /* 0x000fc6000f8e023f */
[----:B------:R-:W-:Y:S02]  /*0120*/  UMOV UR4, URZ ;  /* 0x0000003f00047c82 */ /* 0x000fe40008000000 */
[----:B------:R-:W-:-:S03]  /*0130*/  UIMAD.WIDE.U32 UR4, UR5, UR6, UR4 ;  /* 0x00000006050472a5 */ /* 0x000fc6000f8e0004 */
[----:B------:R-:W-:-:S04]  /*0140*/  ULDC.64 UR6, c[0x0][0x208] ;  /* 0x0000820000067ab9 */ /* 0x000fc80000000a00 */
[----:B------:R-:W-:Y:S02]  /*0150*/  UMOV UR4, UR5 ;  /* 0x0000000500047c82 */ /* 0x000fe40008000000 */
[----:B-1----:R-:W-:-:S07]  /*0160*/  UIMAD.WIDE.U32 UR4, UR4, UR15, URZ ;  /* 0x0000000f040472a5 */ /* 0x002fce000f8e003f */
[----:B------:R-:W-:Y:S02]  /*0170*/  UMOV UR58, UR5 ;  /* 0x00000005003a7c82 */ /* 0x000fe40008000000 */
[----:B------:R-:W-:-:S04]  /*0180*/  UIADD3 UR4, -UR58, URZ, URZ ;  /* 0x0000003f3a047290 */ /* 0x000fc8000fffe13f */
[----:B------:R-:W-:-:S04]  /*0190*/  UIMAD UR4, UR14, UR4, UR15 ;  /* 0x000000040e0472a4 */ /* 0x000fc8000f8e020f */
[----:B------:R-:W-:-:S11]  /*01a0*/  UISETP.GE.U32.AND UP0, UPT, UR4, UR14, UPT ;  /* 0x0000000e0400728c */ /* 0x000fd6000bf06070 */
[----:B------:R-:W-:Y:S02]  /*01b0*/  @UP0 UIADD3 UR4, UR4, -UR14, URZ ;  /* 0x8000000e04040290 */ /* 0x000fe4000fffe03f */
[----:B------:R-:W-:Y:S02]  /*01c0*/  @UP0 UIADD3 UR58, UR58, 0x1, URZ ;  /* 0x000000013a3a0890 */ /* 0x000fe4000fffe03f */
[----:B------:R-:W-:-:S03]  /*01d0*/  UISETP.GE.U32.AND UP2, UPT, UR4, UR14, UPT ;  /* 0x0000000e0400728c */ /* 0x000fc6000bf46070 */
[----:B------:R-:W-:Y:S02]  /*01e0*/  ULDC.64 UR4, c[0x0][0x2f0] ;  /* 0x0000bc0000047ab9 */ /* 0x000fe40000000a00 */
[----:B------:R-:W-:-:S03]  /*01f0*/  UISETP.NE.U32.AND UP0, UPT, UR4, URZ, UPT ;  /* 0x0000003f0400728c */ /* 0x000fc6000bf05070 */
[----:B------:R-:W-:Y:S01]  /*0200*/  UMOV UR4, UR8 ;  /* 0x0000000800047c82 */ /* 0x000fe20008000000 */
[----:B------:R-:W-:Y:S01]  /*0210*/  UISETP.NE.AND.EX UP0, UPT, UR5, URZ, UPT, UP0 ;  /* 0x0000003f0500728c */ /* 0x000fe2000bf05300 */
[----:B------:R-:W-:Y:S01]  /*0220*/  ISETP.NE.U32.AND P4, PT, RZ, UR4, PT ;  /* 0x00000004ff007c0c */ /* 0x000fe2000bf85070 */
[----:B------:R-:W-:Y:S02]  /*0230*/  @UP2 UIADD3 UR58, UR58, 0x1, URZ ;  /* 0x000000013a3a2890 */ /* 0x000fe4000fffe03f */
[----:B------:R-:W-:Y:S02]  /*0240*/  @!UP1 ULOP3.LUT UR58, URZ, UR14, URZ, 0x33, !UPT ;  /* 0x0000000e3f3a9292 */ /* 0x000fe4000f8e333f */
[----:B------:R-:W-:Y:S01]  /*0250*/  PLOP3.LUT P0, PT, PT, PT, UP0, 0x80, 0x0 ;  /* 0x000000000000781c */ /* 0x000fe20003f0f008 */
[----:B------:R-:W-:Y:S01]  /*0260*/  UMOV UR8, UR9 ;  /* 0x0000000900087c82 */ /* 0x000fe20008000000 */
[----:B------:R-:W-:Y:S02]  /*0270*/  ULDC.64 UR4, c[0x0][0x300] ;  /* 0x0000c00000047ab9 */ /* 0x000fe40000000a00 */
[----:B------:R-:W-:-:S04]  /*0280*/  IMAD.U32 R6, RZ, RZ, UR58 ;  /* 0x0000003aff067e24 */ /* 0x000fc8000f8e00ff */
[----:B---3--:R-:W-:-:S05]  /*0290*/  IMAD.WIDE R6, R6, 0x4, R8 ;  /* 0x0000000406067825 */ /* 0x008fca00078e0208 */
[----:B------:R-:W2:Y:S04]  /*02a0*/  @P0 LDG.E R5, desc[UR6][R6.64] ;  /* 0x0000000606050981 */ /* 0x000ea8000c1e1900 */
[----:B------:R1:W3:Y:S01]  /*02b0*/  @P0 LDG.E R0, desc[UR6][R6.64+0x4] ;  /* 0x0000040606000981 */ /* 0x0002e2000c1e1900 */
[----:B------:R-:W-:Y:S01]  /*02c0*/  ISETP.NE.AND.EX P4, PT, RZ, UR8, PT, P4 ;  /* 0x00000008ff007c0c */ /* 0x000fe2000bf85340 */
[----:B------:R-:W-:Y:S01]  /*02d0*/  UIMAD.WIDE UR4, UR58, 0x4, UR4 ;  /* 0x000000043a0478a5 */ /* 0x000fe2000f8e0204 */
[----:B----4-:R-:W-:Y:S02]  /*02e0*/  ISETP.NE.AND P2, PT, R4, RZ, PT ;  /* 0x000000ff0400720c */ /* 0x010fe40003f45270 */
[----:B------:R-:W-:-:S03]  /*02f0*/  ISETP.EQ.U32.AND P1, PT, R2, RZ, PT ;  /* 0x000000ff0200720c */ /* 0x000fc60003f22070 */
[----:B------:R-:W-:Y:S01]  /*0300*/  IMAD.U32 R144, RZ, RZ, UR4 ;  /* 0x00000004ff907e24 */ /* 0x000fe2000f8e00ff */
[----:B------:R-:W-:Y:S01]  /*0310*/  ISETP.EQ.OR.EX P1, PT, R3, RZ, !P2, P1 ;  /* 0x000000ff0300720c */ /* 0x000fe20005722710 */
[----:B------:R-:W-:Y:S01]  /*0320*/  IMAD.U32 R145, RZ, RZ, UR5 ;  /* 0x00000005ff917e24 */ /* 0x000fe2000f8e00ff */
[----:B------:R-:W-:Y:S02]  /*0330*/  ULDC.64 UR4, c[0x0][0x2f8] ;  /* 0x0000be0000047ab9 */ /* 0x000fe40000000a00 */
[----:B------:R-:W-:Y:S01]  /*0340*/  UIMAD.WIDE UR4, UR58, 0x4, UR4 ;  /* 0x000000043a0478a5 */ /* 0x000fe2000f8e0204 */
[----:B------:R-:W-:Y:S01]  /*0350*/  IMAD.MOV.U32 R9, RZ, RZ, -0x1 ;  /* 0xffffffffff097424 */ /* 0x000fe200078e00ff */
[----:B------:R-:W4:Y:S04]  /*0360*/  @P4 LDG.E R4, desc[UR6][R144.64] ;  /* 0x0000000690044981 */ /* 0x000f28000c1e1900 */
[----:B-1----:R-:W-:-:S02]  /*0370*/  IMAD.U32 R6, RZ, RZ, UR4 ;  /* 0x00000004ff067e24 */ /* 0x002fc4000f8e00ff */
[----:B------:R-:W-:-:S05]  /*0380*/  IMAD.U32 R7, RZ, RZ, UR5 ;  /* 0x00000005ff077e24 */ /* 0x000fca000f8e00ff */
[----:B------:R1:W5:Y:S01]  /*0390*/  @!P1 LDG.E R9, desc[UR6][R6.64] ;  /* 0x0000000606099981 */ /* 0x000362000c1e1900 */
[----:B------:R-:W-:Y:S01]  /*03a0*/  UMOV UR12, URZ ;  /* 0x0000003f000c7c82 */ /* 0x000fe20008000000 */
[----:B------:R-:W1:Y:S08]  /*03b0*/  S2UR UR9, SR_CTAID.X ;  /* 0x00000000000979c3 */ /* 0x000e700000002500 */
[----:B------:R-:W1:Y:S01]  /*03c0*/  S2UR UR16, SR_CTAID.Y ;  /* 0x00000000001079c3 */ /* 0x000e620000002600 */
[----:B--2---:R-:W-:-:S02]  /*03d0*/  @P0 R2UR UR17, R5 ;  /* 0x00000000051102ca */ /* 0x004fc400000e0000 */
[----:B---3--:R-:W-:Y:S02]  /*03e0*/  @P0 R2UR UR4, R0 ;  /* 0x00000000000402ca */ /* 0x008fe400000e0000 */
[----:B------:R-:W-:-:S04]  /*03f0*/  ISETP.NE.U32.AND P0, PT, R2, RZ, PT ;  /* 0x000000ff0200720c */ /* 0x000fc80003f05070 */
[----:B------:R-:W-:-:S07]  /*0400*/  ISETP.NE.AND.EX P0, PT, R3, RZ, PT, P0 ;  /* 0x000000ff0300720c */ /* 0x000fce0003f05300 */
[----:B------:R-:W-:Y:S02]  /*0410*/  @UP0 UIADD3 UR59, UR4, -UR17, URZ ;  /* 0x80000011043b0290 */ /* 0x000fe4000fffe03f */
[----:B------:R-:W-:Y:S01]  /*0420*/  UIADD3 UR4, -UR58, URZ, URZ ;  /* 0x0000003f3a047290 */ /* 0x000fe2000fffe13f */
[----:B----4-:R-:W-:-:S03]  /*0430*/  @P4 R2UR UR12, R4 ;  /* 0x00000000040c42ca */ /* 0x010fc600000e0000 */
[----:B------:R-:W-:Y:S01]  /*0440*/  UIMAD UR15, UR14, UR4, UR15 ;  /* 0x000000040e0f72a4 */ /* 0x000fe2000f8e020f */
[----:B------:R-:W-:Y:S01]  /*0450*/  @!UP0 ULDC UR59, c[0x0][0x2c4] ;  /* 0x0000b100003b8ab9 */ /* 0x000fe20000000800 */
[----:B-1----:R-:W-:Y:S10]  /*0460*/  @!P0 BRA `(.L_x_3730) ;  /* 0x0000000000208947 */ /* 0x002ff40003800000 */
[----:B------:R-:W2:Y:S04]  /*0470*/  @P2 LDG.E R0, desc[UR6][R6.64+0x4] ;  /* 0x0000040606002981 */ /* 0x000ea8000c1e1900 */
[----:B------:R-:W3:Y:S01]  /*0480*/  @!P2 LDG.E R6, desc[UR6][R6.64] ;  /* 0x000000060606a981 */ /* 0x000ee2000c1e1900 */
[----:B------:R-:W-:Y:S01]  /*0490*/  VOTEU.ANY UP0, P2 ;  /* 0x00000000003f7886 */ /* 0x000fe20001000100 */
[----:B--2--5:R-:W-:-:S05]  /*04a0*/  @P2 IMAD.IADD R0, R0, 0x1, -R9 ;  /* 0x0000000100002824 */ /* 0x024fca00078e0a09 */
[----:B------:R-:W-:-:S13]  /*04b0*/  @P2 R2UR UR4, R0 ;  /* 0x00000000000422ca */ /* 0x000fda00000e0000 */
[----:B------:R-:W-:Y:S01]  /*04c0*/  @UP0 UMOV UR8, UR4 ;  /* 0x0000000400080c82 */ /* 0x000fe20008000000 */
[----:B---3--:R-:W-:Y:S01]  /*04d0*/  @!P2 R2UR UR8, R6 ;  /* 0x000000000608a2ca */ /* 0x008fe200000e0000 */
[----:B------:R-:W-:-:S14]  /*04e0*/  BRA `(.L_x_3731) ;  /* 0x0000000000047947 */ /* 0x000fdc0003800000 */
.L_x_3730:
[----:B------:R-:W-:-:S05]  /*04f0*/  ULDC UR8, c[0x0][0x2c8] ;  /* 0x0000b20000087ab9 */ /* 0x000fca0000000800 */
.L_x_3731:
        /* <DEDUP_REMOVED lines=11> */
[----:B------:R-:W-:Y:S01]  /*05b0*/  UISETP.GT.AND UP1, UPT, UR59, UR9, UPT ;  /* 0x000000093b00728c */ /* 0x000fe2000bf24270 */
[----:B------:R-:W-:Y:S01]  /*05c0*/  IMAD.U32 R56, RZ, RZ, UR9 ;  /* 0x00000009ff387e24 */ /* 0x000fe2000f8e00ff */
[----:B------:R-:W-:Y:S02]  /*05d0*/  @!UP2 UISETP.NE.U32.AND UP0, UPT, UR4, URZ, UPT ;  /* 0x0000003f0400a28c */ /* 0x000fe4000bf05070 */
[----:B------:R-:W-:Y:S02]  /*05e0*/  UIADD3 UR56, UR8, -UR12, URZ ;  /* 0x8000000c08387290 */ /* 0x000fe4000fffe03f */
[----:B------:R-:W-:Y:S01]  /*05f0*/  @!UP2 UISETP.NE.AND.EX UP0, UPT, UR5, URZ, UPT, UP0 ;  /* 0x0000003f0500a28c */ /* 0x000fe2000bf05300 */
[----:B------:R-:W-:-:S03]  /*0600*/  @!UP2 ULDC UR4, c[0x0][0x2cc] ;  /* 0x0000b3000004aab9 */ /* 0x000fc60000000800 */
[----:B------:R-:W-:Y:S01]  /*0610*/  @!UP2 USEL UR4, UR4, URZ, UP0 ;  /* 0x0000003f0404a287 */ /* 0x000fe20008000000 */
[----:B--2---:R-:W-:Y:S02]  /*0620*/  @P0 R2UR UR9, R0 ;  /* 0x00000000000902ca */ /* 0x004fe400000e0000 */
[----:B------:R-:W-:-:S11]  /*0630*/  PLOP3.LUT P0, PT, PT, PT, UP1, 0x80, 0x0 ;  /* 0x000000000000781c */ /* 0x000fd60003f0f018 */
[----:B------:R-:W-:Y:S02]  /*0640*/  @UP2 UIADD3 UR55, UR9, -UR12, URZ ;  /* 0x8000000c09372290 */ /* 0x000fe4000fffe03f */
[----:B------:R-:W-:Y:S01]  /*0650*/  @!UP2 UIADD3 UR55, UR56, UR4, URZ ;  /* 0x000000043837a290 */ /* 0x000fe2000fffe03f */
[----:B------:R-:W-:Y:S11]  /*0660*/  @!P0 EXIT ;  /* 0x000000000000894d */ /* 0x000ff60003800000 */
[----:B------:R-:W-:Y:S01]  /*0670*/  ULDC UR10, c[0x0][0x10] ;  /* 0x00000400000a7ab9 */ /* 0x000fe20000000800 */
[----:B------:R-:W1:Y:S01]  /*0680*/  LDC R0, c[0x0][0x10] ;  /* 0x00000400ff007b82 */ /* 0x000e620000000800 */
[----:B------:R-:W-:Y:S01]  /*0690*/  ULDC UR5, c[0x0][0x2c8] ;  /* 0x0000b20000057ab9 */ /* 0x000fe20000000800 */
[----:B------:R-:W-:Y:S01]  /*06a0*/  UISETP.NE.AND UP1, UPT, UR10, URZ, UPT ;  /* 0x0000003f0a00728c */ /* 0x000fe2000bf25270 */
[----:B------:R-:W-:Y:S01]  /*06b0*/  R2UR UR18, R56 ;  /* 0x00000000381272ca */ /* 0x000fe200000e0000 */
[----:B------:R-:W-:Y:S01]  /*06c0*/  UIADD3 UR5, UR5, 0xff, URZ ;  /* 0x000000ff05057890 */ /* 0x000fe2000fffe03f */
[----:B------:R-:W2:Y:S03]  /*06d0*/  S2R R36, SR_TID.X ;  /* 0x0000000000247919 */ /* 0x000ea60000002100 */
[----:B------:R-:W-:-:S04]  /*06e0*/  USHF.R.S32.HI UR4, URZ, 0x1f, UR5 ;  /* 0x0000001f3f047899 */ /* 0x000fc80008011405 */
        /* <DEDUP_REMOVED lines=12> */
[----:B------:R-:W-:-:S05]  /*07b0*/  IMAD.U32 R2, RZ, RZ, UR13 ;  /* 0x0000000dff027e24 */ /* 0x000fca000f8e00ff */
[----:B------:R-:W-:-:S04]  /*07c0*/  IABS R2, R2 ;  /* 0x0000000200027213 */ /* 0x000fc80000000000 */
[----:B------:R-:W-:-:S03]  /*07d0*/  R2UR UR11, R2 ;  /* 0x00000000020b72ca */ /* 0x000fc600000e0000 */
[----:B------:R-:W-:-:S04]  /*07e0*/  UIADD3 UR4, URZ, -UR5, URZ ;  /* 0x800000053f047290 */ /* 0x000fc8000fffe03f */
[----:B------:R-:W-:-:S03]  /*07f0*/  UIMAD UR8, UR4, UR9, URZ ;  /* 0x00000009040872a4 */ /* 0x000fc6000f8e023f */
[----:B------:R-:W-:Y:S02]  /*0800*/  UMOV UR4, URZ ;  /* 0x0000003f00047c82 */ /* 0x000fe40008000000 */
[----:B------:R-:W-:Y:S02]  /*0810*/  UIMAD.WIDE.U32 UR4, UR5, UR8, UR4 ;  /* 0x00000008050472a5 */ /* 0x000fe4000f8e0004 */
[----:B------:R-:W-:-:S05]  /*0820*/  R2UR UR8, R0 ;  /* 0x00000000000872ca */ /* 0x000fca00000e0000 */
[----:B------:R-:W-:Y:S02]  /*0830*/  UMOV UR4, UR5 ;  /* 0x0000000500047c82 */ /* 0x000fe40008000000 */
[----:B------:R-:W-:-:S07]  /*0840*/  UIMAD.WIDE.U32 UR4, UR4, UR11, URZ ;  /* 0x0000000b040472a5 */ /* 0x000fce000f8e003f */
[----:B------:R-:W-:Y:S02]  /*0850*/  UMOV UR4, UR5 ;  /* 0x0000000500047c82 */ /* 0x000fe40008000000 */
[----:B------:R-:W-:Y:S02]  /*0860*/  UIMAD UR5, UR4, UR8, UR11 ;  /* 0x00000008040572a4 */ /* 0x000fe4000f8e020b */
[----:B------:R-:W-:Y:S02]  /*0870*/  ULOP3.LUT UR8, UR13, UR10, URZ, 0x3c, !UPT ;  /* 0x0000000a0d087292 */ /* 0x000fe4000f8e3c3f */
        /* <DEDUP_REMOVED lines=8> */
[----:B------:R-:W-:-:S04]  /*0900*/  @UP2 UIADD3 UR4, UR4, 0x1, URZ ;  /* 0x0000000104042890 */ /* 0x000fc8000fffe03f */
[----:B------:R-:W-:Y:S01]  /*0910*/  @!UP0 UIADD3 UR4, -UR4, URZ, URZ ;  /* 0x0000003f04048290 */ /* 0x000fe2000fffe13f */
[----:B------:R-:W-:Y:S01]  /*0920*/  IMAD.U32 R2, RZ, RZ, UR5 ;  /* 0x00000005ff027e24 */ /* 0x000fe2000f8e00ff */
[----:B------:R-:W-:Y:S01]  /*0930*/  @!UP1 ULOP3.LUT UR4, URZ, UR10, URZ, 0x33, !UPT ;  /* 0x0000000a3f049292 */ /* 0x000fe2000f8e333f */
[----:B------:R-:W-:-:S03]  /*0940*/  ULDC UR5, c[0x0][0x398] ;  /* 0x0000e60000057ab9 */ /* 0x000fc60000000800 */
[----:B------:R-:W-:Y:S01]  /*0950*/  UIMAD UR54, UR4, UR16, URZ ;  /* 0x00000010043672a4 */ /* 0x000fe2000f8e023f */
[----:B------:R-:W-:Y:S01]  /*0960*/  SHF.R.S32.HI R2, RZ, 0x8, R2 ;  /* 0x00000008ff027819 */ /* 0x000fe20000011402 */
[----:B------:R-:W-:Y:S01]  /*0970*/  IMAD.U32 R0, RZ, RZ, UR4 ;  /* 0x00000004ff007e24 */ /* 0x000fe2000f8e00ff */
[----:B------:R-:W-:-:S04]  /*0980*/  UIADD3 UR4, -UR59, 0x13f, UR18 ;  /* 0x0000013f3b047890 */ /* 0x000fc8000fffe112 */
[----:B------:R-:W-:Y:S01]  /*0990*/  VIADDMNMX R0, R0, UR54, R2, PT ;  /* 0x0000003600007c46 */ /* 0x000fe2000b800102 */
[----:B------:R-:W-:-:S03]  /*09a0*/  UIADD3 UR4, UR4, UR5, UR55 ;  /* 0x0000000504047290 */ /* 0x000fc6000fffe037 */
[----:B------:R-:W-:Y:S01]  /*09b0*/  R2UR UR8, R0 ;  /* 0x00000000000872ca */ /* 0x000fe200000e0000 */
[----:B------:R-:W-:-:S04]  /*09c0*/  USHF.R.S32.HI UR5, URZ, 0x1f, UR4 ;  /* 0x0000001f3f057899 */ /* 0x000fc80008011404 */
[----:B------:R-:W-:-:S04]  /*09d0*/  ULEA.HI UR4, UR5, UR4, URZ, 0x8 ;  /* 0x0000000405047291 */ /* 0x000fc8000f8f403f */
[----:B------:R-:W-:-:S04]  /*09e0*/  USHF.R.S32.HI UR4, URZ, 0x8, UR4 ;  /* 0x000000083f047899 */ /* 0x000fc80008011404 */
[----:B------:R-:W-:-:S04]  /*09f0*/  UISETP.LT.AND UP0, UPT, UR8, UR4, UPT ;  /* 0x000000040800728c */ /* 0x000fc8000bf01270 */
[----:B------:R-:W-:-:S04]  /*0a00*/  USEL UR60, UR8, UR4, UP0 ;  /* 0x00000004083c7287 */ /* 0x000fc80008000000 */
[----:B------:R-:W-:-:S06]  /*0a10*/  UISETP.GE.AND UP0, UPT, UR54, UR60, UPT ;  /* 0x0000003c3600728c */ /* 0x000fcc000bf06270 */
[----:B------:R-:W-:-:S13]  /*0a20*/  PLOP3.LUT P0, PT, PT, PT, UP0, 0x80, 0x0 ;  /* 0x000000000000781c */ /* 0x000fda0003f0f008 */
[----:B--2---:R-:W-:Y:S05]  /*0a30*/  @!P0 BRA `(.L_x_3732) ;  /* 0x0000000400388947 */ /* 0x004fea0003800000 */
[----:B------:R-:W-:Y:S01]  /*0a40*/  SHF.R.S32.HI R0, RZ, 0x1f, R36 ;  /* 0x0000001fff007819 */ /* 0x000fe20000011424 */
[----:B------:R-:W-:Y:S01]  /*0a50*/  ULDC.64 UR8, c[0x0][0x2c0] ;  /* 0x0000b00000087ab9 */ /* 0x000fe20000000a00 */
[----:B------:R-:W-:Y:S01]  /*0a60*/  R2UR UR10, R56 ;  /* 0x00000000380a72ca */ /* 0x000fe200000e0000 */
[----:B------:R-:W-:Y:S01]  /*0a70*/  UIMAD UR5, UR16, UR8, UR58 ;  /* 0x00000008100572a4 */ /* 0x000fe2000f8e023a */
[----:B------:R-:W-:Y:S01]  /*0a80*/  LEA.HI R0, R0, R36, RZ, 0x4 ;  /* 0x0000002400007211 */ /* 0x000fe200078f20ff */
[----:B------:R-:W-:Y:S01]  /*0a90*/  ULDC UR4, c[0x0][0x2dc] ;  /* 0x0000b70000047ab9 */ /* 0x000fe20000000800 */
[----:B------:R-:W-:Y:S01]  /*0aa0*/  LOP3.LUT P6, RZ, R36, 0xf, RZ, 0xc0, !PT ;  /* 0x0000000f24ff7812 */ /* 0x000fe200078cc0ff */
[----:B------:R-:W-:Y:S01]  /*0ab0*/  UIMAD UR5, UR5, UR14, UR15 ;  /* 0x0000000e050572a4 */ /* 0x000fe2000f8e020f */
[----:B------:R-:W-:Y:S02]  /*0ac0*/  LOP3.LUT R4, R0, 0x3ffffff0, RZ, 0xc0, !PT ;  /* 0x3ffffff000047812 */ /* 0x000fe400078ec0ff */
[----:B------:R-:W-:-:S03]  /*0ad0*/  SHF.R.S32.HI R0, RZ, 0x4, R0 ;  /* 0x00000004ff007819 */ /* 0x000fc60000011400 */
[----:B------:R-:W-:Y:S02]  /*0ae0*/  IMAD.IADD R4, R36, 0x1, -R4 ;  /* 0x0000000124047824 */ /* 0x000fe400078e0a04 */
[----:B------:R-:W-:Y:S01]  /*0af0*/  UIMAD UR5, UR5, UR9, UR10 ;  /* 0x00000009050572a4 */ /* 0x000fe2000f8e020a */
[----:B-----5:R-:W-:Y:S02]  /*0b00*/  VIADD R9, R0, 0x8 ;  /* 0x0000000800097836 */ /* 0x020fe40000000000 */
[----:B------:R-:W-:Y:S01]  /*0b10*/  IMAD.SHL.U32 R4, R4, 0x4, RZ ;  /* 0x0000000404047824 */ /* 0x000fe200078e00ff */
[----:B------:R-:W-:Y:S01]  /*0b20*/  UIMAD UR4, UR5, UR4, URZ ;  /* 0x00000004050472a4 */ /* 0x000fe2000f8e023f */
[C---:B------:R-:W-:Y:S01]  /*0b30*/  VIADD R7, R0.reuse, 0x18 ;  /* 0x0000001800077836 */ /* 0x040fe20000000000 */
[----:B------:R-:W-:Y:S01]  /*0b40*/  ULDC.64 UR8, c[0x0][0x288] ;  /* 0x0000a20000087ab9 */ /* 0x000fe20000000a00 */
[C---:B------:R-:W-:Y:S01]  /*0b50*/  VIADD R8, R0.reuse, 0x10 ;  /* 0x0000001000087836 */ /* 0x040fe20000000000 */
[----:B------:R-:W-:Y:S01]  /*0b60*/  SHF.R.S32.HI R5, RZ, 0x1f, R4 ;  /* 0x0000001fff057819 */ /* 0x000fe20000011404 */
[----:B------:R-:W-:-:S02]  /*0b70*/  VIADD R6, R0, 0x20 ;  /* 0x0000002000067836 */ /* 0x000fc40000000000 */
[----:B------:R-:W-:Y:S02]  /*0b80*/  IMAD.U32 R2, RZ, RZ, UR4 ;  /* 0x00000004ff027e24 */ /* 0x000fe4000f8e00ff */
[----:B------:R-:W-:-:S03]  /*0b90*/  IMAD.WIDE R4, R0, 0x40, R4 ;  /* 0x0000004000047825 */ /* 0x000fc600078e0204 */
[----:B------:R-:W-:Y:S01]  /*0ba0*/  IADD3 R3, P0, R4, UR4, RZ ;  /* 0x0000000404037c10 */ /* 0x000fe2000ff1e0ff */
[----:B------:R-:W-:Y:S01]  /*0bb0*/  UIADD3 UR4, -UR10, UR59, URZ ;  /* 0x0000003b0a047290 */ /* 0x000fe2000fffe13f */
[----:B------:R-:W-:Y:S01]  /*0bc0*/  VIADD R4, R0, 0x30 ;  /* 0x0000003000047836 */ /* 0x000fe20000000000 */
[----:B------:R-:W-:Y:S01]  /*0bd0*/  USHF.R.S32.HI UR10, URZ, 0x1f, UR5 ;  /* 0x0000001f3f0a7899 */ /* 0x000fe20008011405 */
[----:B------:R-:W-:Y:S01]  /*0be0*/  LEA.HI.X.SX32 R2, R2, R5, 0x1, P0 ;  /* 0x0000000502027211 */ /* 0x000fe200000f0eff */
[C---:B------:R-:W-:Y:S01]  /*0bf0*/  VIADD R5, R0.reuse, 0x28 ;  /* 0x0000002800057836 */ /* 0x040fe20000000000 */
[----:B------:R-:W-:Y:S02]  /*0c00*/  LEA R10, P0, R3, UR8, 0x2 ;  /* 0x00000008030a7c11 */ /* 0x000fe4000f8010ff */
[----:B------:R-:W-:Y:S02]  /*0c10*/  ISETP.GE.AND P5, PT, R9, UR4, PT ;  /* 0x0000000409007c0c */ /* 0x000fe4000bfa6270 */
[----:B------:R-:W-:Y:S01]  /*0c20*/  LEA.HI.X R11, R3, UR9, R2, 0x2, P0 ;  /* 0x00000009030b7c11 */ /* 0x000fe200080f1402 */
[C---:B------:R-:W-:Y:S01]  /*0c30*/  VIADD R3, R0.reuse, 0x38 ;  /* 0x0000003800037836 */ /* 0x040fe20000000000 */
[----:B------:R-:W-:Y:S01]  /*0c40*/  ISETP.GE.AND P0, PT, R7, UR4, PT ;  /* 0x0000000407007c0c */ /* 0x000fe2000bf06270 */
[----:B------:R-:W-:Y:S01]  /*0c50*/  ULDC.64 UR8, c[0x0][0x2b8] ;  /* 0x0000ae0000087ab9 */ /* 0x000fe20000000a00 */
[----:B------:R-:W-:-:S02]  /*0c60*/  ISETP.GE.AND P2, PT, R0, UR4, PT ;  /* 0x0000000400007c0c */ /* 0x000fc4000bf46270 */
[----:B------:R-:W-:Y:S02]  /*0c70*/  ISETP.GE.AND P1, PT, R8, UR4, PT ;  /* 0x0000000408007c0c */ /* 0x000fe4000bf26270 */
[----:B------:R-:W-:Y:S02]  /*0c80*/  ISETP.GE.AND P4, PT, R6, UR4, PT ;  /* 0x0000000406007c0c */ /* 0x000fe4000bf86270 */
[----:B------:R-:W-:Y:S01]  /*0c90*/  ISETP.GE.AND P3, PT, R5, UR4, PT ;  /* 0x0000000405007c0c */ /* 0x000fe2000bf66270 */
[----:B------:R-:W-:Y:S01]  /*0ca0*/  @!P5 STG.E.128 desc[UR6][R10.64+0x800], RZ ;  /* 0x000800ff0a00d986 */ /* 0x000fe2000c101d06 */
[----:B------:R-:W-:-:S03]  /*0cb0*/  ISETP.GE.OR P5, PT, R0, UR4, P6 ;  /* 0x0000000400007c0c */ /* 0x000fc6000b7a6670 */
[----:B------:R-:W-:Y:S01]  /*0cc0*/  @!P0 STG.E.128 desc[UR6][R10.64+0x1800], RZ ;  /* 0x001800ff0a008986 */ /* 0x000fe2000c101d06 */
[----:B------:R-:W-:-:S03]  /*0cd0*/  IADD3 R2, P0, R0, UR5, RZ ;  /* 0x0000000500027c10 */ /* 0x000fc6000ff1e0ff */
[----:B------:R-:W-:Y:S01]  /*0ce0*/  @!P2 STG.E.128 desc[UR6][R10.64], RZ ;  /* 0x000000ff0a00a986 */ /* 0x000fe2000c101d06 */
[----:B------:R-:W-:Y:S02]  /*0cf0*/  ISETP.GE.AND P2, PT, R4, UR4, PT ;  /* 0x0000000404007c0c */ /* 0x000fe4000bf46270 */
[----:B------:R-:W-:Y:S01]  /*0d00*/  LEA.HI.X.SX32 R0, R0, UR10, 0x1, P0 ;  /* 0x0000000a00007c11 */ /* 0x000fe200080f0eff */
[----:B------:R-:W-:Y:S01]  /*0d10*/  @!P1 STG.E.128 desc[UR6][R10.64+0x1000], RZ ;  /* 0x001000ff0a009986 */ /* 0x000fe2000c101d06 */
[----:B------:R-:W-:Y:S02]  /*0d20*/  ISETP.GE.AND P1, PT, R3, UR4, PT ;  /* 0x0000000403007c0c */ /* 0x000fe4000bf26270 */
        /* <DEDUP_REMOVED lines=9> */
[----:B------:R-:W-:-:S03]  /*0dc0*/  ISETP.GE.OR P2, PT, R7, UR4, P6 ;  /* 0x0000000407007c0c */ /* 0x000fc6000b746670 */
[----:B------:R-:W-:Y:S01]  /*0dd0*/  @!P1 STG.E.128 desc[UR6][R10.64+0x3800], RZ ;  /* 0x003800ff0a009986 */ /* 0x000fe2000c101d06 */
[----:B------:R-:W-:-:S03]  /*0de0*/  ISETP.GE.OR P1, PT, R6, UR4, P6 ;  /* 0x0000000406007c0c */ /* 0x000fc6000b726670 */
[----:B------:R1:W-:Y:S01]  /*0df0*/  @!P5 STG.E desc[UR6][R12.64], R0 ;  /* 0x000000000c00d986 */ /* 0x0003e2000c101906 */
[----:B------:R-:W-:Y:S01]  /*0e00*/  ISETP.GE.OR P5, PT, R4, UR4, P6 ;  /* 0x0000000404007c0c */ /* 0x000fe2000b7a6670 */
[----:B------:R-:W-:Y:S01]  /*0e10*/  @!P3 IMAD.MOV.U32 R6, RZ, RZ, -0x800000 ;  /* 0xff800000ff06b424 */ /* 0x000fe200078e00ff */
[----:B------:R-:W-:Y:S01]  /*0e20*/  ISETP.GE.OR P6, PT, R3, UR4, P6 ;  /* 0x0000000403007c0c */ /* 0x000fe2000b7c6670 */
[----:B------:R-:W-:Y:S02]  /*0e30*/  @!P0 IMAD.MOV.U32 R2, RZ, RZ, -0x800000 ;  /* 0xff800000ff028424 */ /* 0x000fe400078e00ff */
[----:B------:R-:W-:Y:S01]  /*0e40*/  @!P2 IMAD.MOV.U32 R5, RZ, RZ, -0x800000 ;  /* 0xff800000ff05a424 */ /* 0x000fe200078e00ff */
[----:B------:R-:W-:Y:S03]  /*0e50*/  @!P3 STG.E desc[UR6][R12.64+0x40], R6 ;  /* 0x000040060c00b986 */ /* 0x000fe6000c101906 */
[----:B------:R-:W-:Y:S01]  /*0e60*/  @!P1 IMAD.MOV.U32 R4, RZ, RZ, -0x800000 ;  /* 0xff800000ff049424 */ /* 0x000fe200078e00ff */
        /* <DEDUP_REMOVED lines=11> */
.L_x_3732:
[----:B------:R-:W1:Y:S01]  /*0f20*/  LDC.64 R2, c[0x0][0x368] ;  /* 0x0000da00ff027b82 */ /* 0x000e620000000a00 */
[----:B------:R-:W-:Y:S01]  /*0f30*/  IMAD.U32 R11, RZ, RZ, UR58 ;  /* 0x0000003aff0b7e24 */ /* 0x000fe2000f8e00ff */
[----:B------:R-:W-:Y:S01]  /*0f40*/  ULDC.64 UR10, c[0x0][0x370] ;  /* 0x0000dc00000a7ab9 */ /* 0x000fe20000000a00 */
[----:B-1----:R-:W-:Y:S02]  /*0f50*/  ISETP.NE.U32.AND P0, PT, R2, RZ, PT ;  /* 0x000000ff0200720c */ /* 0x002fe40003f05070 */
[----:B------:R-:W-:-:S11]  /*0f60*/  R2UR UR4, R3 ;  /* 0x00000000030472ca */ /* 0x000fd600000e0000 */
[----:B------:R-:W-:Y:S02]  /*0f70*/  VOTEU.ANY UP0, P0 ;  /* 0x00000000003f7886 */ /* 0x000fe40000000100 */
[----:B------:R-:W-:-:S06]  /*0f80*/  UISETP.NE.AND.EX UP0, UPT, UR4, URZ, UPT, UP0 ;  /* 0x0000003f0400728c */ /* 0x000fcc000bf05300 */
[----:B------:R-:W-:-:S05]  /*0f90*/  PLOP3.LUT P0, PT, PT, PT, UP0, 0x80, 0x0 ;  /* 0x000000000000781c */ /* 0x000fca0003f0f008 */
[----:B------:R-:W-:Y:S02]  /*0fa0*/  @UP0 ULDC.64 UR4, c[0x0][0x368] ;  /* 0x0000da0000040ab9 */ /* 0x000fe40000000a00 */
[----:B------:R-:W-:-:S06]  /*0fb0*/  @UP0 UIMAD.WIDE UR4, UR58, 0x4, UR4 ;  /* 0x000000043a0408a5 */ /* 0x000fcc000f8e0204 */
[----:B------:R-:W-:Y:S02]  /*0fc0*/  IMAD.U32 R2, RZ, RZ, UR4 ;  /* 0x00000004ff027e24 */ /* 0x000fe4000f8e00ff */
[----:B------:R-:W-:-:S05]  /*0fd0*/  IMAD.U32 R3, RZ, RZ, UR5 ;  /* 0x00000005ff037e24 */ /* 0x000fca000f8e00ff */
[----:B------:R1:W5:Y:S01]  /*0fe0*/  @P0 LDG.E R11, desc[UR6][R2.64] ;  /* 0x00000006020b0981 */ /* 0x000362000c1e1900 */
[----:B------:R-:W-:Y:S01]  /*0ff0*/  ISETP.NE.U32.AND P0, PT, RZ, UR10, PT ;  /* 0x0000000aff007c0c */ /* 0x000fe2000bf05070 */
[----:B------:R-:W-:Y:S01]  /*1000*/  UPLOP3.LUT UP1, UPT, UPT, UPT, UPT, 0x40, 0x0 ;  /* 0x000000000000789c */ /* 0x000fe20003f2e870 */
[----:B------:R-:W-:Y:S01]  /*1010*/  CS2R R246, SRZ ;  /* 0x0000000000f67805 */ /* 0x000fe2000001ff00 */
[----:B------:R-:W-:Y:S01]  /*1020*/  USHF.R.S32.HI UR16, URZ, 0x1f, UR58 ;  /* 0x0000001f3f107899 */ /* 0x000fe2000801143a */
[----:B------:R-:W-:-:S13]  /*1030*/  ISETP.NE.AND.EX P0, PT, RZ, UR11, PT, P0 ;  /* 0x0000000bff007c0c */ /* 0x000fda000bf05300 */
[----:B------:R-:W-:Y:S05]  /*1040*/  @!P0 BRA `(.L_x_3733) ;  /* 0x0000000000308947 */ /* 0x000fea0003800000 */
[----:B------:R-:W-:Y:S02]  /*1050*/  ULDC.64 UR8, c[0x0][0x378] ;  /* 0x0000de0000087ab9 */ /* 0x000fe40000000a00 */
        /* <DEDUP_REMOVED lines=8> */
[----:B------:R-:W-:-:S03]  /*10e0*/  MOV R247, UR5 ;  /* 0x0000000500f77c02 */ /* 0x000fc60008000f00 */
[----:B------:R-:W-:Y:S02]  /*10f0*/  UISETP.NE.AND.EX UP1, UPT, UR4, URZ, UPT, UP1 ;  /* 0x0000003f0400728c */ /* 0x000fe4000bf25310 */
[----:B------:R-:W-:-:S09]  /*1100*/  MOV R246, UR4 ;  /* 0x0000000400f67c02 */ /* 0x000fd20008000f00 */
.L_x_3733:
        /* <DEDUP_REMOVED lines=16> */
[----:B-----5:R-:W2:Y:S02]  /*1210*/  F2I.FTZ.U32.TRUNC.NTZ R9, R8 ;  /* 0x0000000800097305 */ /* 0x020ea4000021f000 */
        /* <DEDUP_REMOVED lines=19> */
[----:B------:R-:W-:-:S04]  /*1350*/  IMAD.MOV R6, RZ, RZ, -R6 ;  /* 0x000000ffff067224 */ /* 0x000fc800078e0a06 */
[----:B------:R-:W-:-:S05]  /*1360*/  IMAD R6, R0, R6, R28 ;  /* 0x0000000600067224 */ /* 0x000fca00078e021c */
[----:B------:R-:W-:Y:S02]  /*1370*/  SHF.R.S32.HI R0, RZ, 0x1f, R6 ;  /* 0x0000001fff007819 */ /* 0x000fe40000011406 */
[----:B---3--:R-:W-:Y:S01]  /*1380*/  IABS R2, R7 ;  /* 0x0000000700027213 */ /* 0x008fe20000000000 */
[----:B------:R-:W-:-:S03]  /*1390*/  IMAD.U32 R3, RZ, RZ, UR15 ;  /* 0x0000000fff037e24 */ /* 0x000fc6000f8e00ff */
[----:B------:R-:W3:Y:S02]  /*13a0*/  I2F.RP R8, R2 ;  /* 0x0000000200087306 */ /* 0x000ee40000209400 */
[----:B------:R-:W-:-:S06]  /*13b0*/  IABS R3, R3 ;  /* 0x0000000300037213 */ /* 0x000fcc0000000000 */
[----:B---3--:R-:W3:Y:S02]  /*13c0*/  MUFU.RCP R8, R8 ;  /* 0x0000000800087308 */ /* 0x008ee40000001000 */
[----:B---3--:R-:W-:-:S06]  /*13d0*/  VIADD R8, R8, 0xffffffe ;  /* 0x0ffffffe08087836 */ /* 0x008fcc0000000000 */
[----:B------:R-:W3:Y:S02]  /*13e0*/  F2I.FTZ.U32.TRUNC.NTZ R9, R8 ;  /* 0x0000000800097305 */ /* 0x000ee4000021f000 */
[----:B---3--:R-:W-:Y:S02]  /*13f0*/  IADD3 R4, RZ, -R9, RZ ;  /* 0x80000009ff047210 */ /* 0x008fe40007ffe0ff */
        /* <DEDUP_REMOVED lines=12> */
[----:B------:R-:W-:-:S04]  /*14c0*/  LOP3.LUT R2, R7, UR15, RZ, 0x3c, !PT ;  /* 0x0000000f07027c12 */ /* 0x000fc8000f8e3cff */
[----:B------:R-:W-:Y:S02]  /*14d0*/  ISETP.GE.AND P0, PT, R2, RZ, PT ;  /* 0x000000ff0200720c */ /* 0x000fe40003f06270 */
[----:B------:R-:W3:Y:S05]  /*14e0*/  LDC.64 R2, c[0x0][0x238] ;  /* 0x00008e00ff027b82 */ /* 0x000eea0000000a00 */
[----:B------:R-:W-:-:S06]  /*14f0*/  @P2 IADD3 R8, R8, 0x1, RZ ;  /* 0x0000000108082810 */ /* 0x000fcc0007ffe0ff */
[----:B------:R-:W-:Y:S01]  /*1500*/  @!P0 IMAD.MOV R8, RZ, RZ, -R8 ;  /* 0x000000ffff088224 */ /* 0x000fe200078e0a08 */
[----:B------:R-:W-:-:S04]  /*1510*/  @!P1 LOP3.LUT R8, RZ, R7, RZ, 0x33, !PT ;  /* 0x00000007ff089212 */ /* 0x000fc800078e33ff */
[----:B------:R-:W-:Y:S02]  /*1520*/  SHF.R.S32.HI R90, RZ, 0x1f, R8 ;  /* 0x0000001fff5a7819 */ /* 0x000fe40000011408 */
[----:B--2---:R-:W-:Y:S01]  /*1530*/  SHF.R.S32.HI R4, RZ, 0x1f, R5 ;  /* 0x0000001fff047819 */ /* 0x004fe20000011405 */
[----:B------:R-:W-:-:S04]  /*1540*/  IMAD.WIDE.U32 R10, R5, UR4, RZ ;  /* 0x00000004050a7c25 */ /* 0x000fc8000f8e00ff */
[C---:B------:R-:W-:Y:S02]  /*1550*/  IMAD R9, R4.reuse, UR4, RZ ;  /* 0x0000000404097c24 */ /* 0x040fe4000f8e02ff */
[-C--:B---3--:R-:W-:Y:S02]  /*1560*/  IMAD R4, R4, R2.reuse, RZ ;  /* 0x0000000204047224 */ /* 0x088fe400078e02ff */
[C---:B------:R-:W-:Y:S01]  /*1570*/  IMAD R9, R5.reuse, UR5, R9 ;  /* 0x0000000505097c24 */ /* 0x040fe2000f8e0209 */
[----:B------:R-:W-:Y:S01]  /*1580*/  ULDC.64 UR4, c[0x0][0x260] ;  /* 0x0000980000047ab9 */ /* 0x000fe20000000a00 */
[C---:B------:R-:W-:Y:S02]  /*1590*/  IMAD R3, R5.reuse, R3, R4 ;  /* 0x0000000305037224 */ /* 0x040fe400078e0204 */
[----:B------:R-:W-:Y:S01]  /*15a0*/  IMAD.WIDE.U32 R4, R5, R2, RZ ;  /* 0x0000000205047225 */ /* 0x000fe200078e00ff */
[----:B------:R-:W-:-:S03]  /*15b0*/  IADD3 R11, R11, R9, RZ ;  /* 0x000000090b0b7210 */ /* 0x000fc60007ffe0ff */
[-C--:B-1----:R-:W-:Y:S01]  /*15c0*/  IMAD R9, R0, R176.reuse, RZ ;  /* 0x000000b000097224 */ /* 0x082fe200078e02ff */
[----:B------:R-:W-:Y:S01]  /*15d0*/  IADD3 R5, R5, R3, RZ ;  /* 0x0000000305057210 */ /* 0x000fe20007ffe0ff */
[----:B------:R-:W-:-:S04]  /*15e0*/  IMAD.WIDE.U32 R10, R6, R176, R10 ;  /* 0x000000b0060a7225 */ /* 0x000fc800078e000a */
[----:B------:R-:W-:Y:S02]  /*15f0*/  IMAD R7, R6, R177, R9 ;  /* 0x000000b106077224 */ /* 0x000fe400078e0209 */
[----:B------:R-:W-:-:S03]  /*1600*/  IMAD.MOV.U32 R16, RZ, RZ, R4 ;  /* 0x000000ffff107224 */ /* 0x000fc600078e0004 */
[----:B------:R-:W-:Y:S01]  /*1610*/  IADD3 R11, R11, R7, RZ ;  /* 0x000000070b0b7210 */ /* 0x000fe20007ffe0ff */
[----:B------:R-:W-:-:S04]  /*1620*/  IMAD R7, R90, UR4, RZ ;  /* 0x000000045a077c24 */ /* 0x000fc8000f8e02ff */
[C---:B------:R-:W-:Y:S02]  /*1630*/  IMAD R7, R8.reuse, UR5, R7 ;  /* 0x0000000508077c24 */ /* 0x040fe4000f8e0207 */
[----:B------:R-:W-:-:S05]  /*1640*/  IMAD.WIDE.U32 R10, R8, UR4, R10 ;  /* 0x00000004080a7c25 */ /* 0x000fca000f8e000a */
[----:B------:R-:W-:Y:S01]  /*1650*/  IADD3 R9, R11, R7, RZ ;  /* 0x000000070b097210 */ /* 0x000fe20007ffe0ff */
[----:B------:R-:W-:Y:S06]  /*1660*/  BRA `(.L_x_3735) ;  /* 0x00000004003c7947 */ /* 0x000fec0003800000 */
.L_x_3734:
[----:B------:R-:W1:Y:S01]  /*1670*/  LDC R10, c[0x0][0x278] ;  /* 0x00009e00ff0a7b82 */ /* 0x000e620000000800 */
[----:B------:R-:W-:Y:S01]  /*1680*/  MOV R0, UR15 ;  /* 0x0000000f00007c02 */ /* 0x000fe20008000f00 */
[----:B------:R-:W-:Y:S01]  /*1690*/  ULEA UR4, UR60, 0xffffff00, 0x8 ;  /* 0xffffff003c047891 */ /* 0x000fe2000f8e403f */
[----:B-----5:R-:W-:Y:S02]  /*16a0*/  ISETP.NE.AND P3, PT, R9, -0x1, PT ;  /* 0xffffffff0900780c */ /* 0x020fe40003f65270 */
[----:B------:R-:W-:-:S03]  /*16b0*/  IABS R0, R0 ;  /* 0x0000000000007213 */ /* 0x000fc60000000000 */
[----:B------:R-:W-:-:S08]  /*16c0*/  IMAD.U32 R28, RZ, RZ, UR4 ;  /* 0x00000004ff1c7e24 */ /* 0x000fd0000f8e00ff */
[----:B------:R-:W2:Y:S01]  /*16d0*/  @P3 LDC.64 R176, c[0x0][0x248] ;  /* 0x00009200ffb03b82 */ /* 0x000ea20000000a00 */
[----:B------:R-:W-:Y:S01]  /*16e0*/  @P3 VIADD R12, R9, UR12 ;  /* 0x0000000c090c3c36 */ /* 0x000fe20008000000 */
[----:B-1----:R-:W-:-:S04]  /*16f0*/  IABS R2, R10 ;  /* 0x0000000a00027213 */ /* 0x002fc80000000000 */
[----:B------:R-:W1:Y:S01]  /*1700*/  I2F.RP R4, R2 ;  /* 0x0000000200047306 */ /* 0x000e620000209400 */
[C---:B--2---:R-:W-:Y:S02]  /*1710*/  @P3 IMAD R7, R12.reuse, R177, RZ ;  /* 0x000000b10c073224 */ /* 0x044fe400078e02ff */
[----:B------:R-:W-:-:S05]  /*1720*/  @P3 IMAD.WIDE.U32 R12, R12, R176, RZ ;  /* 0x000000b00c0c3225 */ /* 0x000fca00078e00ff */
[----:B-1----:R-:W1:Y:S01]  /*1730*/  MUFU.RCP R4, R4 ;  /* 0x0000000400047308 */ /* 0x002e620000001000 */
[----:B------:R-:W-:Y:S02]  /*1740*/  @P3 IMAD.IADD R7, R13, 0x1, R7 ;  /* 0x000000010d073824 */ /* 0x000fe400078e0207 */
[----:B-1----:R-:W-:-:S05]  /*1750*/  VIADD R4, R4, 0xffffffe ;  /* 0x0ffffffe04047836 */ /* 0x002fca0000000000 */
[----:B------:R-:W1:Y:S02]  /*1760*/  F2I.FTZ.U32.TRUNC.NTZ R5, R4 ;  /* 0x0000000400057305 */ /* 0x000e64000021f000 */
[----:B-1----:R-:W-:Y:S02]  /*1770*/  IMAD.MOV R3, RZ, RZ, -R5 ;  /* 0x000000ffff037224 */ /* 0x002fe400078e0a05 */
[----:B------:R-:W-:Y:S02]  /*1780*/  IMAD.MOV.U32 R4, RZ, RZ, RZ ;  /* 0x000000ffff047224 */ /* 0x000fe400078e00ff */
[----:B------:R-:W-:-:S04]  /*1790*/  IMAD R3, R3, R2, RZ ;  /* 0x0000000203037224 */ /* 0x000fc800078e02ff */
[----:B------:R-:W-:Y:S01]  /*17a0*/  IMAD.HI.U32 R4, R5, R3, R4 ;  /* 0x0000000305047227 */ /* 0x000fe200078e0004 */
[----:B------:R-:W-:-:S05]  /*17b0*/  MOV R3, R0 ;  /* 0x0000000000037202 */ /* 0x000fca0000000f00 */
[----:B------:R-:W-:Y:S02]  /*17c0*/  IMAD.HI.U32 R8, R4, R3, RZ ;  /* 0x0000000304087227 */ /* 0x000fe400078e00ff */
[----:B------:R-:W1:Y:S02]  /*17d0*/  @P3 LDC.64 R4, c[0x0][0x250] ;  /* 0x00009400ff043b82 */ /* 0x000e640000000a00 */
[----:B------:R-:W-:-:S04]  /*17e0*/  IMAD.MOV R0, RZ, RZ, -R8 ;  /* 0x000000ffff007224 */ /* 0x000fc800078e0a08 */
[----:B------:R-:W-:-:S05]  /*17f0*/  IMAD R0, R2, R0, R3 ;  /* 0x0000000002007224 */ /* 0x000fca00078e0203 */
[----:B------:R-:W-:-:S13]  /*1800*/  ISETP.GT.U32.AND P0, PT, R2, R0, PT ;  /* 0x000000000200720c */ /* 0x000fda0003f04070 */
[-C--:B------:R-:W-:Y:S02]  /*1810*/  @!P0 IADD3 R0, R0, -R2.reuse, RZ ;  /* 0x8000000200008210 */ /* 0x080fe40007ffe0ff */
[----:B------:R-:W-:Y:S02]  /*1820*/  @!P0 IADD3 R8, R8, 0x1, RZ ;  /* 0x0000000108088810 */ /* 0x000fe40007ffe0ff */
[----:B------:R-:W-:Y:S02]  /*1830*/  ISETP.GE.U32.AND P2, PT, R0, R2, PT ;  /* 0x000000020000720c */ /* 0x000fe40003f46070 */
[----:B------:R-:W2:Y:S01]  /*1840*/  LDC.64 R2, c[0x0][0x260] ;  /* 0x00009800ff027b82 */ /* 0x000ea20000000a00 */
[C---:B------:R-:W-:Y:S02]  /*1850*/  LOP3.LUT R0, R10.reuse, UR15, RZ, 0x3c, !PT ;  /* 0x0000000f0a007c12 */ /* 0x040fe4000f8e3cff */
[----:B------:R-:W-:Y:S02]  /*1860*/  ISETP.NE.AND P0, PT, R10, RZ, PT ;  /* 0x000000ff0a00720c */ /* 0x000fe40003f05270 */
[----:B------:R-:W-:-:S02]  /*1870*/  ISETP.GE.AND P1, PT, R0, RZ, PT ;  /* 0x000000ff0000720c */ /* 0x000fc40003f26270 */
[----:B------:R-:W-:-:S04]  /*1880*/  SHF.R.S32.HI R0, RZ, 0x1f, R28 ;  /* 0x0000001fff007819 */ /* 0x000fc8000001141c */
[----:B------:R-:W-:-:S07]  /*1890*/  @P2 IADD3 R8, R8, 0x1, RZ ;  /* 0x0000000108082810 */ /* 0x000fce0007ffe0ff */
[----:B------:R-:W-:Y:S01]  /*18a0*/  @!P1 IADD3 R8, -R8, RZ, RZ ;  /* 0x000000ff08089210 */ /* 0x000fe20007ffe1ff */
[----:B-1----:R-:W-:Y:S06]  /*18b0*/  @P3 BRA `(.L_x_3736) ;  /* 0x0000000000303947 */ /* 0x002fec0003800000 */
[----:B------:R-:W1:Y:S01]  /*18c0*/  LDC.64 R176, c[0x0][0x248] ;  /* 0x00009200ffb07b82 */ /* 0x000e620000000a00 */
[----:B------:R-:W-:Y:S01]  /*18d0*/  USHF.R.S32.HI UR4, URZ, 0x1f, UR12 ;  /* 0x0000001f3f047899 */ /* 0x000fe2000801140c */
[----:B------:R-:W-:-:S06]  /*18e0*/  SHF.R.S32.HI R12, RZ, 0x1f, R11 ;  /* 0x0000001fff0c7819 */ /* 0x000fcc000001140b */
[----:B------:R-:W3:Y:S01]  /*18f0*/  LDC.64 R6, c[0x0][0x230] ;  /* 0x00008c00ff067b82 */ /* 0x000ee20000000a00 */
[C---:B-1----:R-:W-:Y:S02]  /*1900*/  IMAD R13, R176.reuse, UR4, RZ ;  /* 0x00000004b00d7c24 */ /* 0x042fe4000f8e02ff */
[----:B------:R-:W-:-:S04]  /*1910*/  IMAD.WIDE.U32 R14, R176, UR12, RZ ;  /* 0x0000000cb00e7c25 */ /* 0x000fc8000f8e00ff */
[----:B------:R-:W-:Y:S02]  /*1920*/  IMAD R13, R177, UR12, R13 ;  /* 0x0000000cb10d7c24 */ /* 0x000fe4000f8e020d */
[----:B---3--:R-:W-:-:S03]  /*1930*/  IMAD R12, R12, R6, RZ ;  /* 0x000000060c0c7224 */ /* 0x008fc600078e02ff */
[----:B------:R-:W-:Y:S01]  /*1940*/  IADD3 R15, R15, R13, RZ ;  /* 0x0000000d0f0f7210 */ /* 0x000fe20007ffe0ff */
[C---:B------:R-:W-:Y:S02]  /*1950*/  IMAD R7, R11.reuse, R7, R12 ;  /* 0x000000070b077224 */ /* 0x040fe400078e020c */
[----:B------:R-:W-:-:S05]  /*1960*/  IMAD.WIDE.U32 R12, R11, R6, R14 ;  /* 0x000000060b0c7225 */ /* 0x000fca00078e000e */
[----:B------:R-:W-:-:S07]  /*1970*/  IADD3 R7, R13, R7, RZ ;  /* 0x000000070d077210 */ /* 0x000fce0007ffe0ff */
.L_x_3736:
[----:B------:R-:W-:Y:S01]  /*1980*/  MOV R13, R7 ;  /* 0x00000007000d7202 */ /* 0x000fe20000000f00 */
[----:B------:R-:W-:Y:S01]  /*1990*/  IMAD R6, R0, R176, RZ ;  /* 0x000000b000067224 */ /* 0x000fe200078e02ff */
[----:B------:R-:W-:Y:S02]  /*19a0*/  @!P0 LOP3.LUT R8, RZ, R10, RZ, 0x33, !PT ;  /* 0x0000000aff088212 */ /* 0x000fe400078e33ff */
[----:B------:R-:W-:Y:S01]  /*19b0*/  @P3 IADD3 R9, R9, UR12, RZ ;  /* 0x0000000c09093c10 */ /* 0x000fe2000fffe0ff */
[----:B------:R-:W-:Y:S01]  /*19c0*/  IMAD.WIDE.U32 R12, R176, R28, R12 ;  /* 0x0000001cb00c7225 */ /* 0x000fe200078e000c */
[----:B------:R-:W-:-:S03]  /*19d0*/  SHF.R.S32.HI R90, RZ, 0x1f, R8 ;  /* 0x0000001fff5a7819 */ /* 0x000fc60000011408 */
[----:B------:R-:W-:Y:S02]  /*19e0*/  IMAD R6, R177, R28, R6 ;  /* 0x0000001cb1067224 */ /* 0x000fe400078e0206 */
[----:B------:R-:W-:-:S03]  /*19f0*/  @P3 IMAD.WIDE.U32 R16, R9, R4, RZ ;  /* 0x0000000409103225 */ /* 0x000fc600078e00ff */
[----:B------:R-:W-:Y:S01]  /*1a00*/  IADD3 R13, R13, R6, RZ ;  /* 0x000000060d0d7210 */ /* 0x000fe20007ffe0ff */
[-C--:B--2---:R-:W-:Y:S02]  /*1a10*/  IMAD R6, R90, R2.reuse, RZ ;  /* 0x000000025a067224 */ /* 0x084fe400078e02ff */
[----:B------:R-:W-:Y:S02]  /*1a20*/  @P3 IMAD R5, R9, R5, R17 ;  /* 0x0000000509053224 */ /* 0x000fe400078e0211 */
[----:B------:R-:W-:-:S04]  /*1a30*/  IMAD.WIDE.U32 R12, R8, R2, R12 ;  /* 0x00000002080c7225 */ /* 0x000fc800078e000c */
[----:B------:R-:W-:Y:S01]  /*1a40*/  IMAD R3, R8, R3, R6 ;  /* 0x0000000308037224 */ /* 0x000fe200078e0206 */
[----:B------:R-:W-:Y:S02]  /*1a50*/  MOV R10, R12 ;  /* 0x0000000c000a7202 */ /* 0x000fe40000000f00 */
[----:B------:R-:W-:Y:S02]  /*1a60*/  MOV R6, R28 ;  /* 0x0000001c00067202 */ /* 0x000fe40000000f00 */
[----:B------:R-:W-:Y:S01]  /*1a70*/  IADD3 R9, R13, R3, RZ ;  /* 0x000000030d097210 */ /* 0x000fe20007ffe0ff */
[----:B------:R-:W-:Y:S06]  /*1a80*/  @P3 BRA `(.L_x_3735) ;  /* 0x0000000000343947 */ /* 0x000fec0003800000 */
[----:B------:R-:W1:Y:S01]  /*1a90*/  LDC.64 R4, c[0x0][0x250] ;  /* 0x00009400ff047b82 */ /* 0x000e620000000a00 */
[----:B------:R-:W-:Y:S01]  /*1aa0*/  USHF.R.S32.HI UR4, URZ, 0x1f, UR12 ;  /* 0x0000001f3f047899 */ /* 0x000fe2000801140c */
[----:B------:R-:W-:-:S06]  /*1ab0*/  SHF.R.S32.HI R7, RZ, 0x1f, R11 ;  /* 0x0000001fff077819 */ /* 0x000fcc000001140b */
[----:B------:R-:W2:Y:S01]  /*1ac0*/  LDC.64 R2, c[0x0][0x238] ;  /* 0x00008e00ff027b82 */ /* 0x000ea20000000a00 */
[----:B-1----:R-:W-:-:S04]  /*1ad0*/  IMAD R12, R4, UR4, RZ ;  /* 0x00000004040c7c24 */ /* 0x002fc8000f8e02ff */
[----:B------:R-:W-:Y:S02]  /*1ae0*/  IMAD R5, R5, UR12, R12 ;  /* 0x0000000c05057c24 */ /* 0x000fe4000f8e020c */
[----:B------:R-:W-:-:S04]  /*1af0*/  IMAD.WIDE.U32 R12, R4, UR12, RZ ;  /* 0x0000000c040c7c25 */ /* 0x000fc8000f8e00ff */
[----:B--2---:R-:W-:Y:S01]  /*1b00*/  IMAD R7, R7, R2, RZ ;  /* 0x0000000207077224 */ /* 0x004fe200078e02ff */
[----:B------:R-:W-:-:S03]  /*1b10*/  IADD3 R13, R13, R5, RZ ;  /* 0x000000050d0d7210 */ /* 0x000fc60007ffe0ff */
[C---:B------:R-:W-:Y:S02]  /*1b20*/  IMAD R3, R11.reuse, R3, R7 ;  /* 0x000000030b037224 */ /* 0x040fe400078e0207 */
[----:B------:R-:W-:-:S05]  /*1b30*/  IMAD.WIDE.U32 R12, R11, R2, R12 ;  /* 0x000000020b0c7225 */ /* 0x000fca00078e000c */
[----:B------:R-:W-:Y:S02]  /*1b40*/  IADD3 R5, R13, R3, RZ ;  /* 0x000000030d057210 */ /* 0x000fe40007ffe0ff */
[----:B------:R-:W-:-:S07]  /*1b50*/  MOV R16, R12 ;  /* 0x0000000c00107202 */ /* 0x000fce0000000f00 */
.L_x_3735:
[----:B------:R1:W5:Y:S01]  /*1b60*/  @P4 LDG.E R7, desc[UR6][R144.64] ;  /* 0x0000000690074981 */ /* 0x000362000c1e1900 */
[----:B------:R-:W-:Y:S01]  /*1b70*/  SHF.R.S32.HI R37, RZ, 0x1f, R36 ;  /* 0x0000001fff257819 */ /* 0x000fe20000011424 */
[----:B------:R-:W-:Y:S01]  /*1b80*/  UISETP.NE.AND UP0, UPT, UR17, -0x1, UPT ;  /* 0xffffffff1100788c */ /* 0x000fe2000bf05270 */
[----:B------:R-:W2:Y:S01]  /*1b90*/  LDC.64 R152, c[0x0][0x250] ;  /* 0x00009400ff987b82 */ /* 0x000ea20000000a00 */
[----:B------:R-:W3:Y:S01]  /*1ba0*/  S2R R12, SR_CTAID.X ;  /* 0x00000000000c7919 */ /* 0x000ee20000002500 */
[CC--:B------:R-:W-:Y:S01]  /*1bb0*/  LEA.HI R39, R37.reuse, R36.reuse, RZ, 0x3 ;  /* 0x0000002425277211 */ /* 0x0c0fe200078f18ff */
[----:B------:R-:W-:Y:S01]  /*1bc0*/  ULDC.64 UR10, c[0x0][0x240] ;  /* 0x00009000000a7ab9 */ /* 0x000fe20000000a00 */
[----:B------:R-:W-:Y:S01]  /*1bd0*/  LEA.HI R41, R37, R36, RZ, 0x4 ;  /* 0x0000002425297211 */ /* 0x000fe200078f20ff */
[----:B------:R-:W-:Y:S01]  /*1be0*/  IMAD.MOV.U32 R167, RZ, RZ, 0x10 ;  /* 0x00000010ffa77424 */ /* 0x000fe200078e00ff */
[----:B------:R-:W-:Y:S01]  /*1bf0*/  SHF.R.S32.HI R148, RZ, 0x3, R39 ;  /* 0x00000003ff947819 */ /* 0x000fe20000011427 */
[----:B------:R-:W-:Y:S01]  /*1c00*/  IMAD.MOV.U32 R166, RZ, RZ, 0x20 ;  /* 0x00000020ffa67424 */ /* 0x000fe200078e00ff */
[----:B------:R-:W-:Y:S01]  /*1c10*/  LOP3.LUT R39, R39, 0xfffffff8, RZ, 0xc0, !PT ;  /* 0xfffffff827277812 */ /* 0x000fe200078ec0ff */
[----:B------:R-:W4:Y:S01]  /*1c20*/  LDC R51, c[0x0][0x2e0] ;  /* 0x0000b800ff337b82 */ /* 0x000f220000000800 */
[----:B------:R-:W-:Y:S01]  /*1c30*/  LOP3.LUT R3, R41, 0xfffffff0, RZ, 0xc0, !PT ;  /* 0xfffffff029037812 */ /* 0x000fe200078ec0ff */
[----:B------:R-:W-:Y:S01]  /*1c40*/  IMAD.SHL.U32 R53, R148, 0x40, RZ ;  /* 0x0000004094357824 */ /* 0x000fe200078e00ff */
[----:B------:R-:W-:Y:S01]  /*1c50*/  @!UP0 ULDC.64 UR12, c[0x0][0x228] ;  /* 0x00008a00000c8ab9 */ /* 0x000fe20000000a00 */
[C---:B------:R-:W-:Y:S01]  /*1c60*/  IMAD.IADD R39, R36.reuse, 0x1, -R39 ;  /* 0x0000000124277824 */ /* 0x040fe200078e0a27 */
[----:B------:R-:W-:Y:S01]  /*1c70*/  @!UP0 UIMAD UR14, UR16, UR12, URZ ;  /* 0x0000000c100e82a4 */ /* 0x000fe2000f8e023f */
[----:B------:R-:W-:Y:S01]  /*1c80*/  IMAD.IADD R3, R36, 0x1, -R3 ;  /* 0x0000000124037824 */ /* 0x000fe200078e0a03 */
[----:B------:R-:W-:Y:S01]  /*1c90*/  LOP3.LUT R53, R53, 0x1c0, RZ, 0xc0, !PT ;  /* 0x000001c035357812 */ /* 0x000fe200078ec0ff */
[----:B------:R-:W-:Y:S01]  /*1ca0*/  IMAD.SHL.U32 R14, R39, 0x8, RZ ;  /* 0x00000008270e7824 */ /* 0x000fe200078e00ff */
[----:B------:R-:W-:Y:S01]  /*1cb0*/  @!UP0 UIMAD.WIDE.U32 UR4, UR58, UR12, URZ ;  /* 0x0000000c3a0482a5 */ /* 0x000fe2000f8e003f */
[----:B------:R-:W-:Y:S01]  /*1cc0*/  SHF.R.S32.HI R149, RZ, 0x1f, R148 ;  /* 0x0000001fff957819 */ /* 0x000fe20000011494 */
[----:B------:R-:W-:Y:S01]  /*1cd0*/  @!UP0 UIMAD UR14, UR58, UR13, UR14 ;  /* 0x0000000d3a0e82a4 */ /* 0x000fe2000f8e020e */
[----:B------:R-:W-:Y:S01]  /*1ce0*/  SHF.R.S32.HI R40, RZ, 0x1f, R3 ;  /* 0x0000001fff287819 */ /* 0x000fe20000011403 */
[----:B------:R-:W-:Y:S01]  /*1cf0*/  @UP0 UIMAD.WIDE.U32 UR8, UR17, UR10, URZ ;  /* 0x0000000a110802a5 */ /* 0x000fe2000f8e003f */
[--C-:B------:R-:W-:Y:S01]  /*1d00*/  LOP3.LUT R2, R53, 0x38, R14.reuse, 0xf8, !PT ;  /* 0x0000003835027812 */ /* 0x100fe200078ef80e */
[----:B------:R-:W-:Y:S01]  /*1d10*/  ULDC.64 UR12, c[0x0][0x268] ;  /* 0x00009a00000c7ab9 */ /* 0x000fe20000000a00 */
[----:B------:R-:W-:Y:S01]  /*1d20*/  SHF.R.U32.HI R53, RZ, 0x3, R53 ;  /* 0x00000003ff357819 */ /* 0x000fe20000011635 */
[----:B------:R-:W-:Y:S01]  /*1d30*/  @UP0 UIMAD UR9, UR17, UR11, UR9 ;  /* 0x0000000b110902a4 */ /* 0x000fe2000f8e0209 */
[----:B------:R-:W-:Y:S01]  /*1d40*/  IADD3 R16, P0, R14, R16, RZ ;  /* 0x000000100e107210 */ /* 0x000fe20007f1e0ff */
[----:B------:R-:W-:Y:S01]  /*1d50*/  @!UP0 UIADD3 UR9, UR5, UR14, URZ ;  /* 0x0000000e05098290 */ /* 0x000fe2000fffe03f */
[----:B------:R-:W-:Y:S01]  /*1d60*/  LOP3.LUT R53, R2, R53, RZ, 0x3c, !PT ;  /* 0x0000003502357212 */ /* 0x000fe200078e3cff */
[----:B------:R-:W-:Y:S01]  /*1d70*/  @!UP0 UMOV UR8, UR4 ;  /* 0x0000000400088c82 */ /* 0x000fe20008000000 */
[----:B------:R-:W-:Y:S01]  /*1d80*/  LEA.HI R2, R37, R36, RZ, 0x6 ;  /* 0x0000002425027211 */ /* 0x000fe200078f30ff */
[----:B------:R-:W-:Y:S01]  /*1d90*/  ULDC.64 UR4, c[0x0][0x258] ;  /* 0x0000960000047ab9 */ /* 0x000fe20000000a00 */
[----:B------:R-:W-:Y:S01]  /*1da0*/  SHF.R.S32.HI R15, RZ, 0x1f, R14 ;  /* 0x0000001fff0f7819 */ /* 0x000fe2000001140e */
[----:B---3--:R-:W-:Y:S01]  /*1db0*/  IMAD.WIDE R12, R12, 0x40, R148 ;  /* 0x000000400c0c7825 */ /* 0x008fe200078e0294 */
[----:B------:R-:W-:-:S02]  /*1dc0*/  LEA.HI R40, R40, R3, RZ, 0x3 ;  /* 0x0000000328287211 */ /* 0x000fc400078f18ff */
[----:B------:R-:W-:Y:S01]  /*1dd0*/  IADD3 R4, P1, R14, UR8, RZ ;  /* 0x000000080e047c10 */ /* 0x000fe2000ff3e0ff */
[----:B------:R-:W-:Y:S01]  /*1de0*/  IMAD.SHL.U32 R2, R2, 0x8, RZ ;  /* 0x0000000802027824 */ /* 0x000fe200078e00ff */
[----:B------:R-:W-:Y:S01]  /*1df0*/  LOP3.LUT R52, R40, 0xfffffff8, RZ, 0xc0, !PT ;  /* 0xfffffff828347812 */ /* 0x000fe200078ec0ff */
[----:B------:R-:W-:Y:S01]  /*1e00*/  IMAD.X R17, R15, 0x1, R5, P0 ;  /* 0x000000010f117824 */ /* 0x000fe200000e0605 */
[----:B------:R-:W-:Y:S01]  /*1e10*/  IADD3 R6, P0, R148, R6, RZ ;  /* 0x0000000694067210 */ /* 0x000fe20007f1e0ff */
[----:B------:R-:W-:Y:S01]  /*1e20*/  USHF.R.S32.HI UR8, URZ, 0x1f, UR15 ;  /* 0x0000001f3f087899 */ /* 0x000fe2000801140f */
[----:B------:R-:W-:Y:S01]  /*1e30*/  LOP3.LUT R53, R53, 0xfffffe00, R2, 0xf8, !PT ;  /* 0xfffffe0035357812 */ /* 0x000fe200078ef802 */
[----:B------:R-:W-:Y:S01]  /*1e40*/  IMAD R2, R90, UR12, RZ ;  /* 0x0000000c5a027c24 */ /* 0x000fe2000f8e02ff */
[----:B------:R-:W-:Y:S01]  /*1e50*/  IADD3.X R5, R15, UR9, RZ, P1, !PT ;  /* 0x000000090f057c10 */ /* 0x000fe20008ffe4ff */
[C---:B------:R-:W-:Y:S01]  /*1e60*/  IMAD.WIDE.U32 R16, R8.reuse, UR12, R16 ;  /* 0x0000000c08107c25 */ /* 0x040fe2000f8e0010 */
[----:B----4-:R-:W-:Y:S01]  /*1e70*/  LEA.HI R51, R51, R51, RZ, 0x1 ;  /* 0x0000003333337211 */ /* 0x010fe200078f08ff */
[----:B------:R-:W-:Y:S01]  /*1e80*/  UIMAD UR8, UR8, UR4, URZ ;  /* 0x00000004080872a4 */ /* 0x000fe2000f8e023f */
[----:B------:R-:W-:Y:S01]  /*1e90*/  LEA.HI R37, R37, R36, RZ, 0x5 ;  /* 0x0000002425257211 */ /* 0x000fe200078f28ff */
[----:B------:R-:W-:Y:S01]  /*1ea0*/  IMAD R2, R8, UR13, R2 ;  /* 0x0000000d08027c24 */ /* 0x000fe2000f8e0202 */
[----:B------:R-:W-:Y:S01]  /*1eb0*/  ULDC.64 UR12, c[0x0][0x220] ;  /* 0x00008800000c7ab9 */ /* 0x000fe20000000a00 */
[----:B------:R-:W-:Y:S01]  /*1ec0*/  IMAD.IADD R52, R3, 0x1, -R52 ;  /* 0x0000000103347824 */ /* 0x000fe200078e0a34 */
[----:B------:R-:W-:Y:S01]  /*1ed0*/  SHF.R.S32.HI R50, RZ, 0x1, R51 ;  /* 0x00000001ff327819 */ /* 0x000fe20000011433 */
[----:B------:R-:W-:Y:S01]  /*1ee0*/  IMAD.IADD R17, R17, 0x1, R2 ;  /* 0x0000000111117824 */ /* 0x000fe200078e0202 */
[----:B------:R-:W-:Y:S01]  /*1ef0*/  UIMAD UR5, UR15, UR5, UR8 ;  /* 0x000000050f0572a4 */ /* 0x000fe2000f8e0208 */
[----:B------:R-:W-:Y:S01]  /*1f00*/  IMAD.X R0, R149, 0x1, R0, P0 ;  /* 0x0000000195007824 */ /* 0x000fe200000e0600 */
[----:B------:R-:W-:Y:S01]  /*1f10*/  IADD3 R10, P0, R14, R10, RZ ;  /* 0x0000000a0e0a7210 */ /* 0x000fe20007f1e0ff */
[----:B------:R-:W-:Y:S01]  /*1f20*/  IMAD R3, R13, UR10, RZ ;  /* 0x0000000a0d037c24 */ /* 0x000fe2000f8e02ff */
[----:B------:R-:W-:Y:S01]  /*1f30*/  LOP3.LUT R38, R37, 0xffffffe0, RZ, 0xc0, !PT ;  /* 0xffffffe025267812 */ /* 0x000fe200078ec0ff */
[----:B--2---:R-:W-:Y:S01]  /*1f40*/  IMAD.WIDE.U32 R16, R6, R152, R16 ;  /* 0x0000009806107225 */ /* 0x004fe200078e0010 */
[----:B------:R-:W-:-:S02]  /*1f50*/  SHF.L.U64.HI R42, R176, 0x4, R177 ;  /* 0x00000004b02a7819 */ /* 0x000fc400000102b1 */
[----:B------:R-:W-:Y:S01]  /*1f60*/  SHF.L.U64.HI R44, R152, 0x4, R153 ;  /* 0x00000004982c7819 */ /* 0x000fe20000010299 */
[C---:B------:R-:W-:Y:S01]  /*1f70*/  IMAD R3, R12.reuse, UR11, R3 ;  /* 0x0000000b0c037c24 */ /* 0x040fe2000f8e0203 */
[----:B------:R-:W-:Y:S01]  /*1f80*/  SHF.R.S32.HI R41, RZ, 0x4, R41 ;  /* 0x00000004ff297819 */ /* 0x000fe20000011429 */
[----:B------:R-:W-:Y:S01]  /*1f90*/  IMAD.WIDE.U32 R12, R12, UR10, R4 ;  /* 0x0000000a0c0c7c25 */ /* 0x000fe2000f8e0004 */
[----:B------:R-:W-:Y:S01]  /*1fa0*/  ULDC.64 UR10, c[0x0][0x218] ;  /* 0x00008600000a7ab9 */ /* 0x000fe20000000a00 */
[----:B------:R-:W-:Y:S02]  /*1fb0*/  SHF.R.S32.HI R37, RZ, 0x5, R37 ;  /* 0x00000005ff257819 */ /* 0x000fe40000011425 */
[----:B------:R-:W-:Y:S01]  /*1fc0*/  IMAD.X R11, R15, 0x1, R9, P0 ;  /* 0x000000010f0b7824 */ /* 0x000fe200000e0609 */
[----:B------:R-:W-:Y:S01]  /*1fd0*/  LEA R5, P0, R16, UR12, 0x1 ;  /* 0x0000000c10057c11 */ /* 0x000fe2000f8008ff */
[----:B------:R-:W-:Y:S01]  /*1fe0*/  USHF.R.S32.HI UR12, URZ, 0x1f, UR56 ;  /* 0x0000001f3f0c7899 */ /* 0x000fe20008011438 */
[----:B------:R-:W-:-:S02]  /*1ff0*/  IMAD R2, R149, R176, RZ ;  /* 0x000000b095027224 */ /* 0x000fc400078e02ff */
[----:B------:R-:W-:Y:S01]  /*2000*/  IMAD R0, R0, R152, RZ ;  /* 0x0000009800007224 */ /* 0x000fe200078e02ff */
[----:B------:R-:W-:Y:S01]  /*2010*/  ULEA.HI UR12, UR12, UR56, URZ, 0x8 ;  /* 0x000000380c0c7291 */ /* 0x000fe2000f8f403f */
[C---:B------:R-:W-:Y:S02]  /*2020*/  IMAD R2, R148.reuse, R177, R2 ;  /* 0x000000b194027224 */ /* 0x040fe400078e0202 */
[----:B------:R-:W-:Y:S01]  /*2030*/  IMAD.WIDE.U32 R10, R148, R176, R10 ;  /* 0x000000b0940a7225 */ /* 0x000fe200078e000a */
[----:B------:R-:W-:-:S03]  /*2040*/  USHF.R.S32.HI UR12, URZ, 0x8, UR12 ;  /* 0x000000083f0c7899 */ /* 0x000fc6000801140c */
[----:B------:R-:W-:Y:S01]  /*2050*/  IMAD R4, R6, R153, R0 ;  /* 0x0000009906047224 */ /* 0x000fe200078e0200 */
[----:B------:R-:W-:Y:S01]  /*2060*/  UISETP.LT.AND UP0, UPT, UR54, UR12, UPT ;  /* 0x0000000c3600728c */ /* 0x000fe2000bf01270 */
[----:B------:R-:W-:Y:S01]  /*2070*/  IMAD.IADD R2, R11, 0x1, R2 ;  /* 0x000000010b027824 */ /* 0x000fe200078e0202 */
[C---:B------:R-:W-:Y:S01]  /*2080*/  LEA R0, P1, R10.reuse, UR10, 0x1 ;  /* 0x0000000a0a007c11 */ /* 0x040fe2000f8208ff */
[----:B------:R-:W-:Y:S01]  /*2090*/  IMAD.IADD R4, R17, 0x1, R4 ;  /* 0x0000000111047824 */ /* 0x000fe200078e0204 */
[----:B------:R-:W-:Y:S01]  /*20a0*/  USEL UR12, UR54, UR12, !UP0 ;  /* 0x0000000c360c7287 */ /* 0x000fe2000c000000 */
[----:B------:R-:W-:Y:S01]  /*20b0*/  IMAD.SHL.U32 R48, R39, 0x4, RZ ;  /* 0x0000000427307824 */ /* 0x000fe200078e00ff */
[----:B------:R-:W-:Y:S01]  /*20c0*/  SHF.L.U64.HI R6, R10, 0x1, R2 ;  /* 0x000000010a067819 */ /* 0x000fe20000010202 */
[----:B------:R-:W-:Y:S01]  /*20d0*/  IMAD.IADD R13, R13, 0x1, R3 ;  /* 0x000000010d0d7824 */ /* 0x000fe200078e0203 */
[----:B------:R-:W-:Y:S01]  /*20e0*/  UISETP.GT.AND UP0, UPT, UR60, UR12, UPT ;  /* 0x0000000c3c00728c */ /* 0x000fe2000bf04270 */
[----:B------:R-:W-:Y:S01]  /*20f0*/  SHF.L.U64.HI R4, R16, 0x1, R4 ;  /* 0x0000000110047819 */ /* 0x000fe20000010204 */
[----:B------:R-:W-:Y:S01]  /*2100*/  IMAD.U32 R146, RZ, RZ, UR4 ;  /* 0x00000004ff927e24 */ /* 0x000fe2000f8e00ff */
[----:B------:R-:W-:Y:S01]  /*2110*/  IADD3.X R6, R6, UR11, RZ, P1, !PT ;  /* 0x0000000b06067c10 */ /* 0x000fe20008ffe4ff */
[----:B------:R-:W-:Y:S01]  /*2120*/  IMAD R49, R148, R50, R48 ;  /* 0x0000003294317224 */ /* 0x000fe200078e0230 */
[----:B------:R-:W-:Y:S01]  /*2130*/  IADD3.X R4, R4, UR13, RZ, P0, !PT ;  /* 0x0000000d04047c10 */ /* 0x000fe200087fe4ff */
[----:B------:R-:W-:Y:S01]  /*2140*/  IMAD.WIDE.U32 R146, R146, UR15, R12 ;  /* 0x0000000f92927c25 */ /* 0x000fe2000f8e000c */
[----:B------:R-:W-:-:S02]  /*2150*/  R2P PR, R52, 0x6 ;  /* 0x0000000634007804 */ /* 0x000fc40000000000 */
[----:B------:R-:W-:Y:S01]  /*2160*/  PLOP3.LUT P0, PT, PT, PT, UP0, 0x80, 0x0 ;  /* 0x000000000000781c */ /* 0x000fe20003f0f008 */
[--C-:B------:R-:W-:Y:S01]  /*2170*/  IMAD.IADD R48, R48, 0x1, R49.reuse ;  /* 0x0000000130307824 */ /* 0x100fe200078e0231 */
[----:B------:R-:W-:Y:S01]  /*2180*/  SHF.R.S32.HI R47, RZ, 0x1f, R49 ;  /* 0x0000001fff2f7819 */ /* 0x000fe20000011431 */
[----:B------:R-:W-:Y:S01]  /*2190*/  VIADD R151, R147, UR5 ;  /* 0x0000000593977c36 */ /* 0x000fe20008000000 */
[----:B------:R-:W-:Y:S01]  /*21a0*/  SEL R167, R167, 0xfffffff0, !P1 ;  /* 0xfffffff0a7a77807 */ /* 0x000fe20004800000 */
[----:B------:R-:W-:Y:S01]  /*21b0*/  IMAD.SHL.U32 R43, R176, 0x10, RZ ;  /* 0x00000010b02b7824 */ /* 0x000fe200078e00ff */
[----:B------:R-:W-:Y:S01]  /*21c0*/  SHF.R.S32.HI R46, RZ, 0x1f, R48 ;  /* 0x0000001fff2e7819 */ /* 0x000fe20000011430 */
[----:B------:R-:W-:Y:S01]  /*21d0*/  IMAD.SHL.U32 R45, R152, 0x10, RZ ;  /* 0x00000010982d7824 */ /* 0x000fe200078e00ff */
[----:B------:R-:W-:Y:S01]  /*21e0*/  SEL R166, R166, 0xffffffe0, !P2 ;  /* 0xffffffe0a6a67807 */ /* 0x000fe20005000000 */
[----:B------:R-:W-:Y:S02]  /*21f0*/  IMAD.IADD R38, R36, 0x1, -R38 ;  /* 0x0000000124267824 */ /* 0x000fe400078e0a26 */
[----:B------:R-:W-:-:S02]  /*2200*/  IMAD.MOV.U32 R243, RZ, RZ, R0 ;  /* 0x000000fffff37224 */ /* 0x000fc400078e0000 */
[----:B------:R-:W-:Y:S02]  /*2210*/  IMAD.MOV.U32 R242, RZ, RZ, R6 ;  /* 0x000000fffff27224 */ /* 0x000fe400078e0006 */
[----:B------:R-:W-:Y:S02]  /*2220*/  IMAD.MOV.U32 R245, RZ, RZ, R5 ;  /* 0x000000fffff57224 */ /* 0x000fe400078e0005 */
[----:B------:R-:W-:Y:S02]  /*2230*/  IMAD.MOV.U32 R244, RZ, RZ, R4 ;  /* 0x000000fffff47224 */ /* 0x000fe400078e0004 */
[----:B------:R-:W-:Y:S01]  /*2240*/  @!P4 IMAD.MOV.U32 R7, RZ, RZ, RZ ;  /* 0x000000ffff07c224 */ /* 0x000fe200078e00ff */
[----:B-1----:R-:W-:Y:S06]  /*2250*/  @!P0 BRA `(.L_x_3737) ;  /* 0x000000e000008947 */ /* 0x002fec0003800000 */
[----:B------:R-:W1:Y:S01]  /*2260*/  LDC.64 R2, c[0x0][0x338] ;  /* 0x0000ce00ff027b82 */ /* 0x000e620000000a00 */
[----:B------:R-:W-:Y:S01]  /*2270*/  ULDC.64 UR4, c[0x0][0x328] ;  /* 0x0000ca0000047ab9 */ /* 0x000fe20000000a00 */
[----:B------:R-:W-:Y:S01]  /*2280*/  ULDC.64 UR8, c[0x0][0x330] ;  /* 0x0000cc0000087ab9 */ /* 0x000fe20000000a00 */
[----:B------:R-:W-:Y:S01]  /*2290*/  UIMAD UR11, UR16, UR4, URZ ;  /* 0x00000004100b72a4 */ /* 0x000fe2000f8e023f */
[----:B------:R-:W-:Y:S01]  /*22a0*/  MOV R10, UR8 ;  /* 0x00000008000a7c02 */ /* 0x000fe20008000f00 */
[----:B------:R-:W-:Y:S01]  /*22b0*/  IMAD.U32 R9, RZ, RZ, UR4 ;  /* 0x00000004ff097e24 */ /* 0x000fe2000f8e00ff */
[----:B------:R-:W-:Y:S01]  /*22c0*/  UIMAD UR10, UR16, UR8, URZ ;  /* 0x00000008100a72a4 */ /* 0x000fe2000f8e023f */
[----:B------:R-:W-:Y:S01]  /*22d0*/  IMAD.SHL.U32 R74, R153, 0x40, RZ ;  /* 0x00000040994a7824 */ /* 0x000fe200078e00ff */
[----:B------:R-:W-:Y:S01]  /*22e0*/  UIMAD UR4, UR58, UR5, UR11 ;  /* 0x000000053a0472a4 */ /* 0x000fe2000f8e020b */
[----:B------:R-:W-:Y:S01]  /*22f0*/  IMAD.WIDE.U32 R20, R10, UR58, R14 ;  /* 0x0000003a0a147c25 */ /* 0x000fe2000f8e000e */
[----:B------:R-:W-:Y:S01]  /*2300*/  USHF.R.S32.HI UR5, URZ, 0x1f, UR56 ;  /* 0x0000001f3f057899 */ /* 0x000fe20008011438 */
[----:B------:R-:W-:Y:S01]  /*2310*/  IADD3 R10, P1, P0, R28, -UR56, R148 ;  /* 0x800000381c0a7c10 */ /* 0x000fe2000f83e094 */
[----:B------:R-:W-:Y:S01]  /*2320*/  UIMAD UR9, UR58, UR9, UR10 ;  /* 0x000000093a0972a4 */ /* 0x000fe2000f8e020a */
[----:B------:R-:W-:Y:S01]  /*2330*/  IMAD.WIDE.U32 R18, R9, UR58, R14 ;  /* 0x0000003a09127c25 */ /* 0x000fe2000f8e000e */
[----:B------:R-:W-:Y:S01]  /*2340*/  SHF.R.S32.HI R9, RZ, 0x1f, R28 ;  /* 0x0000001fff097819 */ /* 0x000fe2000001141c */
[----:B------:R-:W-:Y:S01]  /*2350*/  ULDC.64 UR10, c[0x0][0x350] ;  /* 0x0000d400000a7ab9 */ /* 0x000fe20000000a00 */
[----:B-----5:R-:W-:Y:S01]  /*2360*/  IADD3 R28, R7, R28, RZ ;  /* 0x0000001c071c7210 */ /* 0x020fe20007ffe0ff */
[----:B------:R-:W-:Y:S01]  /*2370*/  VIADD R19, R19, UR4 ;  /* 0x0000000413137c36 */ /* 0x000fe20008000000 */
[----:B------:R-:W-:Y:S01]  /*2380*/  IADD3.X R7, R9, ~UR5, R149, P1, P0 ;  /* 0x8000000509077c10 */ /* 0x000fe20008fe0495 */
[----:B------:R-:W-:Y:S01]  /*2390*/  ULDC.64 UR4, c[0x0][0x340] ;  /* 0x0000d00000047ab9 */ /* 0x000fe20000000a00 */
[----:B------:R-:W-:Y:S01]  /*23a0*/  IADD3 R21, R21, UR9, RZ ;  /* 0x0000000915157c10 */ /* 0x000fe2000fffe0ff */
[----:B------:R-:W-:Y:S01]  /*23b0*/  IMAD.WIDE.U32 R16, R152, 0x40, RZ ;  /* 0x0000004098107825 */ /* 0x000fe200078e00ff */
[----:B------:R-:W-:Y:S01]  /*23c0*/  ULDC.64 UR8, c[0x0][0x348] ;  /* 0x0000d20000087ab9 */ /* 0x000fe20000000a00 */
[----:B------:R-:W2:Y:S01]  /*23d0*/  LDC R57, c[0x0][0x340] ;  /* 0x0000d000ff397b82 */ /* 0x000ea20000000800 */
[----:B------:R-:W-:Y:S01]  /*23e0*/  SHF.L.U32 R79, R153, 0x7, RZ ;  /* 0x00000007994f7819 */ /* 0x000fe200000006ff */
[----:B------:R-:W-:Y:S01]  /*23f0*/  IMAD R9, R7, UR4, RZ ;  /* 0x0000000407097c24 */ /* 0x000fe2000f8e02ff */
[----:B------:R-:W-:Y:S01]  /*2400*/  SHF.L.U32 R71, R153, 0x5, RZ ;  /* 0x0000000599477819 */ /* 0x000fe200000006ff */
[-C--:B-1----:R-:W-:Y:S01]  /*2410*/  IMAD R7, R7, R2.reuse, RZ ;  /* 0x0000000207077224 */ /* 0x082fe200078e02ff */
[----:B------:R-:W-:Y:S01]  /*2420*/  USHF.L.U64.HI UR13, UR4, 0x4, UR5 ;  /* 0x00000004040d7899 */ /* 0x000fe20008010205 */
[C---:B------:R-:W-:Y:S01]  /*2430*/  IMAD R9, R10.reuse, UR5, R9 ;  /* 0x000000050a097c24 */ /* 0x040fe2000f8e0209 */
[----:B------:R-:W-:Y:S01]  /*2440*/  USHF.L.U32 UR36, UR4, 0x4, URZ ;  /* 0x0000000404247899 */ /* 0x000fe2000800063f */
[C---:B------:R-:W-:Y:S01]  /*2450*/  IMAD R7, R10.reuse, R3, R7 ;  /* 0x000000030a077224 */ /* 0x040fe200078e0207 */
[----:B------:R-:W-:Y:S01]  /*2460*/  USHF.L.U64.HI UR37, UR4, 0x5, UR5 ;  /* 0x0000000504257899 */ /* 0x000fe20008010205 */
[C---:B------:R-:W-:Y:S01]  /*2470*/  IMAD.WIDE.U32 R20, R10.reuse, UR4, R20 ;  /* 0x000000040a147c25 */ /* 0x040fe2000f8e0014 */
[----:B------:R-:W-:Y:S01]  /*2480*/  USHF.L.U32 UR38, UR4, 0x5, URZ ;  /* 0x0000000504267899 */ /* 0x000fe2000800063f */
[----:B------:R-:W-:Y:S01]  /*2490*/  SHF.L.U32 R70, R177, 0x7, RZ ;  /* 0x00000007b1467819 */ /* 0x000fe200000006ff */
[----:B------:R-:W-:Y:S01]  /*24a0*/  UIMAD.WIDE.U32 UR34, UR4, 0x60, URZ ;  /* 0x00000060042278a5 */ /* 0x000fe2000f8e003f */
[----:B------:R-:W-:Y:S01]  /*24b0*/  IMAD.IADD R74, R17, 0x1, R74 ;  /* 0x00000001114a7824 */ /* 0x000fe200078e024a */
[----:B------:R-:W-:Y:S01]  /*24c0*/  IADD3 R21, R21, R9, RZ ;  /* 0x0000000915157210 */ /* 0x000fe20007ffe0ff */
[----:B------:R-:W-:Y:S01]  /*24d0*/  IMAD.WIDE.U32 R10, R10, R2, R18 ;  /* 0x000000020a0a7225 */ /* 0x000fe200078e0012 */
[----:B------:R-:W-:Y:S01]  /*24e0*/  UIMAD UR39, UR5, 0x60, URZ ;  /* 0x00000060052778a4 */ /* 0x000fe2000f8e023f */
[----:B------:R-:W-:Y:S01]  /*24f0*/  SHF.L.U32 R127, R50, 0x4, RZ ;  /* 0x00000004327f7819 */ /* 0x000fe200000006ff */
[----:B------:R-:W-:Y:S01]  /*2500*/  USHF.L.U64.HI UR40, UR4, 0x6, UR5 ;  /* 0x0000000604287899 */ /* 0x000fe20008010205 */
[----:B------:R-:W-:Y:S01]  /*2510*/  IMAD R88, R90, UR10, RZ ;  /* 0x0000000a5a587c24 */ /* 0x000fe2000f8e02ff */
[C---:B------:R-:W-:Y:S01]  /*2520*/  SHF.L.U64.HI R74, R16.reuse, 0x1, R74 ;  /* 0x00000001104a7819 */ /* 0x040fe2000001024a */
[----:B------:R-:W-:Y:S01]  /*2530*/  IMAD.SHL.U32 R75, R16, 0x2, RZ ;  /* 0x00000002104b7824 */ /* 0x000fe200078e00ff */
[----:B------:R-:W-:Y:S01]  /*2540*/  IADD3 R17, R11, R7, RZ ;  /* 0x000000070b117210 */ /* 0x000fe20007ffe0ff */
[----:B------:R-:W-:Y:S01]  /*2550*/  IMAD R90, R90, UR8, RZ ;  /* 0x000000085a5a7c24 */ /* 0x000fe2000f8e02ff */
[----:B------:R-:W-:Y:S01]  /*2560*/  USHF.L.U32 UR41, UR4, 0x6, URZ ;  /* 0x0000000604297899 */ /* 0x000fe2000800063f */
[----:B------:R-:W-:Y:S01]  /*2570*/  IMAD.MOV.U32 R16, RZ, RZ, R10 ;  /* 0x000000ffff107224 */ /* 0x000fe200078e000a */
[----:B------:R-:W-:Y:S01]  /*2580*/  UIMAD.WIDE.U32 UR32, UR4, 0xa0, URZ ;  /* 0x000000a0042078a5 */ /* 0x000fe2000f8e003f */
[C---:B------:R-:W-:Y:S01]  /*2590*/  IMAD R88, R8.reuse, UR11, R88 ;  /* 0x0000000b08587c24 */ /* 0x040fe2000f8e0258 */
[----:B------:R-:W-:Y:S01]  /*25a0*/  UIMAD UR42, UR5, 0xa0, URZ ;  /* 0x000000a0052a78a4 */ /* 0x000fe2000f8e023f */
[----:B------:R-:W-:Y:S01]  /*25b0*/  IMAD.WIDE.U32 R10, R8, UR10, R20 ;  /* 0x0000000a080a7c25 */ /* 0x000fe2000f8e0014 */
[----:B------:R-:W-:Y:S01]  /*25c0*/  ULDC.64 UR10, c[0x0][0x320] ;  /* 0x0000c800000a7ab9 */ /* 0x000fe20000000a00 */
[----:B------:R-:W-:Y:S01]  /*25d0*/  UIMAD.WIDE.U32 UR30, UR4, 0xc0, URZ ;  /* 0x000000c0041e78a5 */ /* 0x000fe2000f8e003f */
[----:B------:R-:W-:Y:S01]  /*25e0*/  SHF.L.U32 R126, R50, 0x5, RZ ;  /* 0x00000005327e7819 */ /* 0x000fe200000006ff */
[C---:B------:R-:W-:Y:S01]  /*25f0*/  IMAD R90, R8.reuse, UR9, R90 ;  /* 0x00000009085a7c24 */ /* 0x040fe2000f8e025a */
[----:B------:R-:W-:Y:S01]  /*2600*/  IADD3 R88, R11, R88, RZ ;  /* 0x000000580b587210 */ /* 0x000fe20007ffe0ff */
[----:B------:R-:W-:Y:S01]  /*2610*/  IMAD.WIDE.U32 R8, R8, UR8, R16 ;  /* 0x0000000808087c25 */ /* 0x000fe2000f8e0010 */
[----:B------:R-:W-:Y:S01]  /*2620*/  ULDC.64 UR8, c[0x0][0x318] ;  /* 0x0000c60000087ab9 */ /* 0x000fe20000000a00 */
[----:B------:R-:W-:Y:S01]  /*2630*/  LEA R89, P1, R10, UR10, 0x1 ;  /* 0x0000000a0a597c11 */ /* 0x000fe2000f8208ff */
[----:B------:R-:W-:Y:S01]  /*2640*/  UIMAD UR43, UR5, 0xc0, URZ ;  /* 0x000000c0052b78a4 */ /* 0x000fe2000f8e023f */
[----:B------:R-:W-:Y:S01]  /*2650*/  IMAD.IADD R90, R9, 0x1, R90 ;  /* 0x00000001095a7824 */ /* 0x000fe200078e025a */
[----:B------:R-:W-:Y:S01]  /*2660*/  LEA R91, P0, R8, UR8, 0x1 ;  /* 0x00000008085b7c11 */ /* 0x000fe2000f8008ff */
[----:B------:R-:W-:Y:S01]  /*2670*/  IMAD R28, R50, R28, RZ ;  /* 0x0000001c321c7224 */ /* 0x000fe200078e02ff */
[----:B------:R-:W-:Y:S01]  /*2680*/  LEA.HI.X R88, R10, UR11, R88, 0x1, P1 ;  /* 0x0000000b0a587c11 */ /* 0x000fe200088f0c58 */
[----:B------:R-:W-:Y:S01]  /*2690*/  IMAD.WIDE.U32 R12, R152, 0x80, RZ ;  /* 0x00000080980c7825 */ /* 0x000fe200078e00ff */
[----:B------:R-:W-:Y:S01]  /*26a0*/  LEA.HI.X R90, R8, UR9, R90, 0x1, P0 ;  /* 0x00000009085a7c11 */ /* 0x000fe200080f0c5a */
[----:B------:R-:W-:Y:S01]  /*26b0*/  UIMAD.WIDE.U32 UR28, UR4, 0xe0, URZ ;  /* 0x000000e0041c78a5 */ /* 0x000fe2000f8e003f */
[----:B------:R-:W-:Y:S01]  /*26c0*/  SHF.R.S32.HI R27, RZ, 0x1f, R28 ;  /* 0x0000001fff1b7819 */ /* 0x000fe2000001141c */
[----:B------:R-:W-:Y:S01]  /*26d0*/  IMAD.SHL.U32 R80, R12, 0x2, RZ ;  /* 0x000000020c507824 */ /* 0x000fe200078e00ff */
[-C--:B------:R-:W-:Y:S01]  /*26e0*/  IADD3 R95, P0, R48, R28.reuse, RZ ;  /* 0x0000001c305f7210 */ /* 0x080fe20007f1e0ff */
[----:B------:R-:W-:Y:S01]  /*26f0*/  UIMAD UR44, UR5, 0xe0, URZ ;  /* 0x000000e0052c78a4 */ /* 0x000fe2000f8e023f */
[----:B------:R-:W-:Y:S01]  /*2700*/  IADD3 R28, P1, R49, R28, RZ ;  /* 0x0000001c311c7210 */ /* 0x000fe20007f3e0ff */
[----:B------:R-:W-:Y:S01]  /*2710*/  USHF.L.U64.HI UR45, UR4, 0x7, UR5 ;  /* 0x00000007042d7899 */ /* 0x000fe20008010205 */
[----:B------:R-:W-:Y:S01]  /*2720*/  IADD3.X R94, R46, R27, RZ, P0, !PT ;  /* 0x0000001b2e5e7210 */ /* 0x000fe200007fe4ff */
[----:B------:R-:W-:Y:S01]  /*2730*/  USHF.L.U32 UR46, UR4, 0x7, URZ ;  /* 0x00000007042e7899 */ /* 0x000fe2000800063f */
[----:B------:R-:W-:Y:S01]  /*2740*/  IADD3 R79, R13, R79, RZ ;  /* 0x0000004f0d4f7210 */ /* 0x000fe20007ffe0ff */
[----:B------:R-:W-:Y:S01]  /*2750*/  IMAD.X R27, R47, 0x1, R27, P1 ;  /* 0x000000012f1b7824 */ /* 0x000fe200008e061b */
[C---:B------:R-:W-:Y:S01]  /*2760*/  SHF.L.U64.HI R94, R95.reuse, 0x1, R94 ;  /* 0x000000015f5e7819 */ /* 0x040fe2000001025e */
[----:B------:R-:W-:Y:S01]  /*2770*/  UIMAD.WIDE.U32 UR26, UR4, 0x120, URZ ;  /* 0x00000120041a78a5 */ /* 0x000fe2000f8e003f */
[----:B------:R-:W-:Y:S01]  /*2780*/  SHF.L.U64.HI R79, R12, 0x1, R79 ;  /* 0x000000010c4f7819 */ /* 0x000fe2000001024f */
[----:B------:R-:W-:Y:S01]  /*2790*/  IMAD.WIDE.U32 R12, R152, 0x20, RZ ;  /* 0x00000020980c7825 */ /* 0x000fe200078e00ff */
[C---:B------:R-:W-:Y:S01]  /*27a0*/  SHF.L.U64.HI R27, R28.reuse, 0x1, R27 ;  /* 0x000000011c1b7819 */ /* 0x040fe2000001021b */
[----:B------:R-:W-:Y:S01]  /*27b0*/  UIMAD UR47, UR5, 0x120, URZ ;  /* 0x00000120052f78a4 */ /* 0x000fe2000f8e023f */
[----:B------:R-:W-:Y:S01]  /*27c0*/  SHF.L.U32 R95, R95, 0x1, RZ ;  /* 0x000000015f5f7819 */ /* 0x000fe200000006ff */
[----:B------:R-:W-:Y:S01]  /*27d0*/  IMAD.SHL.U32 R28, R28, 0x2, RZ ;  /* 0x000000021c1c7824 */ /* 0x000fe200078e00ff */
[----:B------:R-:W-:Y:S01]  /*27e0*/  UIMAD.WIDE.U32 UR24, UR4, 0x140, URZ ;  /* 0x00000140041878a5 */ /* 0x000fe2000f8e003f */
[C---:B------:R-:W-:Y:S01]  /*27f0*/  IMAD.SHL.U32 R67, R177.reuse, 0x40, RZ ;  /* 0x00000040b1437824 */ /* 0x040fe200078e00ff */
[----:B------:R-:W-:Y:S01]  /*2800*/  UIMAD UR48, UR5, 0x140, URZ ;  /* 0x00000140053078a4 */ /* 0x000fe2000f8e023f */
[----:B------:R-:W-:Y:S01]  /*2810*/  IMAD.SHL.U32 R64, R177, 0x20, RZ ;  /* 0x00000020b1407824 */ /* 0x000fe200078e00ff */
[----:B------:R-:W-:Y:S01]  /*2820*/  UIMAD.WIDE.U32 UR22, UR4, 0x160, URZ ;  /* 0x00000160041678a5 */ /* 0x000fe2000f8e003f */
[----:B------:R-:W-:Y:S01]  /*2830*/  IMAD.WIDE.U32 R180, R176, 0x40, RZ ;  /* 0x00000040b0b47825 */ /* 0x000fe200078e00ff */
[----:B------:R-:W-:Y:S01]  /*2840*/  UIMAD UR49, UR5, 0x160, URZ ;  /* 0x00000160053178a4 */ /* 0x000fe2000f8e023f */
[----:B------:R-:W-:Y:S01]  /*2850*/  SHF.L.U32 R120, R50, 0x7, RZ ;  /* 0x0000000732787819 */ /* 0x000fe200000006ff */
[----:B------:R-:W-:Y:S01]  /*2860*/  UIMAD.WIDE.U32 UR20, UR4, 0x180, URZ ;  /* 0x00000180041478a5 */ /* 0x000fe2000f8e003f */
[----:B------:R-:W-:Y:S01]  /*2870*/  IMAD.WIDE.U32 R178, R176, 0x80, RZ ;  /* 0x00000080b0b27825 */ /* 0x000fe200078e00ff */
[----:B------:R-:W-:Y:S01]  /*2880*/  UIMAD UR50, UR5, 0x180, URZ ;  /* 0x00000180053278a4 */ /* 0x000fe2000f8e023f */
[----:B------:R-:W-:Y:S01]  /*2890*/  SHF.L.U32 R72, R12, 0x1, RZ ;  /* 0x000000010c487819 */ /* 0x000fe200000006ff */
        /* <DEDUP_REMOVED lines=8> */
[----:B------:R-:W-:Y:S01]  /*2920*/  UIMAD UR53, UR5, 0x1e0, URZ ;  /* 0x000001e0053578a4 */ /* 0x000fe2000f8e023f */
[C---:B------:R-:W-:Y:S01]  /*2930*/  IMAD R81, R153.reuse, 0x120, RZ ;  /* 0x0000012099517824 */ /* 0x040fe200078e02ff */
[----:B------:R-:W-:Y:S01]  /*2940*/  UIMAD.WIDE.U32 UR14, UR4, 0x1e0, URZ ;  /* 0x000001e0040e78a5 */ /* 0x000fe2000f8e003f */
[C---:B------:R-:W-:Y:S01]  /*2950*/  IMAD R82, R153.reuse, 0x140, RZ ;  /* 0x0000014099527824 */ /* 0x040fe200078e02ff */
[----:B------:R-:W-:Y:S01]  /*2960*/  ULDC.64 UR8, c[0x0][0x360] ;  /* 0x0000d80000087ab9 */ /* 0x000fe20000000a00 */
[C---:B------:R-:W-:Y:S01]  /*2970*/  IMAD R83, R153.reuse, 0x160, RZ ;  /* 0x0000016099537824 */ /* 0x040fe200078e02ff */
[----:B------:R-:W-:Y:S01]  /*2980*/  ULDC.64 UR4, c[0x0][0x358] ;  /* 0x0000d60000047ab9 */ /* 0x000fe20000000a00 */
[----:B------:R-:W-:Y:S01]  /*2990*/  IMAD R84, R153, 0x180, RZ ;  /* 0x0000018099547824 */ /* 0x000fe200078e02ff */
[----:B------:R-:W-:Y:S01]  /*29a0*/  IADD3 R93, P3, R95, UR8, RZ ;  /* 0x000000085f5d7c10 */ /* 0x000fe2000ff7e0ff */
[C---:B------:R-:W-:Y:S01]  /*29b0*/  IMAD R85, R153.reuse, 0x1a0, RZ ;  /* 0x000001a099557824 */ /* 0x040fe200078e02ff */
[C---:B------:R-:W-:Y:S01]  /*29c0*/  IADD3 R10, P1, R28.reuse, UR8, RZ ;  /* 0x000000081c0a7c10 */ /* 0x040fe2000ff3e0ff */
[----:B------:R-:W-:Y:S01]  /*29d0*/  IMAD R86, R153, 0x1c0, RZ ;  /* 0x000001c099567824 */ /* 0x000fe200078e02ff */
[----:B------:R-:W-:Y:S01]  /*29e0*/  IADD3 R95, P2, R95, UR4, RZ ;  /* 0x000000045f5f7c10 */ /* 0x000fe2000ff5e0ff */
[----:B------:R-:W-:Y:S01]  /*29f0*/  IMAD R87, R153, 0x1e0, RZ ;  /* 0x000001e099577824 */ /* 0x000fe200078e02ff */
[----:B------:R-:W-:Y:S01]  /*2a00*/  IADD3 R28, P0, R28, UR4, RZ ;  /* 0x000000041c1c7c10 */ /* 0x000fe2000ff1e0ff */
[----:B------:R-:W-:Y:S01]  /*2a10*/  IMAD.WIDE.U32 R174, R152, 0x60, RZ ;  /* 0x0000006098ae7825 */ /* 0x000fe200078e00ff */
[----:B------:R-:W-:Y:S01]  /*2a20*/  IADD3.X R92, R94, UR9, RZ, P3, !PT ;  /* 0x000000095e5c7c10 */ /* 0x000fe20009ffe4ff */
[----:B------:R-:W-:Y:S01]  /*2a30*/  USHF.L.U64.HI UR13, UR36, 0x1, UR13 ;  /* 0x00000001240d7899 */ /* 0x000fe2000801020d */
[C---:B------:R-:W-:Y:S01]  /*2a40*/  IADD3.X R9, R27.reuse, UR9, RZ, P1, !PT ;  /* 0x000000091b097c10 */ /* 0x040fe20008ffe4ff */
[----:B------:R-:W-:Y:S01]  /*2a50*/  IMAD.WIDE.U32 R172, R152, 0xa0, RZ ;  /* 0x000000a098ac7825 */ /* 0x000fe200078e00ff */
[----:B------:R-:W-:Y:S01]  /*2a60*/  IADD3.X R94, R94, UR5, RZ, P2, !PT ;  /* 0x000000055e5e7c10 */ /* 0x000fe200097fe4ff */
[----:B------:R-:W-:Y:S01]  /*2a70*/  USHF.L.U64.HI UR37, UR38, 0x1, UR37 ;  /* 0x0000000126257899 */ /* 0x000fe20008010225 */
[----:B------:R-:W-:Y:S01]  /*2a80*/  IADD3.X R27, R27, UR5, RZ, P0, !PT ;  /* 0x000000051b1b7c10 */ /* 0x000fe200087fe4ff */
[----:B------:R-:W-:Y:S01]  /*2a90*/  IMAD.WIDE.U32 R170, R152, 0xc0, RZ ;  /* 0x000000c098aa7825 */ /* 0x000fe200078e00ff */
[C-C-:B------:R-:W-:Y:S01]  /*2aa0*/  SHF.L.U64.HI R62, R2.reuse, 0x5, R3.reuse ;  /* 0x00000005023e7819 */ /* 0x140fe20000010203 */
[----:B------:R-:W-:Y:S01]  /*2ab0*/  USHF.L.U64.HI UR40, UR41, 0x1, UR40 ;  /* 0x0000000129287899 */ /* 0x000fe20008010228 */
[--C-:B------:R-:W-:Y:S01]  /*2ac0*/  SHF.L.U64.HI R65, R2, 0x6, R3.reuse ;  /* 0x0000000602417819 */ /* 0x100fe20000010203 */
[----:B------:R-:W-:Y:S01]  /*2ad0*/  IMAD.WIDE.U32 R168, R152, 0xe0, RZ ;  /* 0x000000e098a87825 */ /* 0x000fe200078e00ff */
[C-C-:B------:R-:W-:Y:S01]  /*2ae0*/  SHF.L.U64.HI R68, R2.reuse, 0x7, R3.reuse ;  /* 0x0000000702447819 */ /* 0x140fe20000010203 */
[----:B------:R-:W-:Y:S01]  /*2af0*/  USHF.L.U64.HI UR45, UR46, 0x1, UR45 ;  /* 0x000000012e2d7899 */ /* 0x000fe2000801022d */
[----:B------:R-:W-:Y:S01]  /*2b00*/  SHF.L.U64.HI R96, R2, 0x4, R3 ;  /* 0x0000000402607819 */ /* 0x000fe20000010203 */
[----:B------:R-:W-:Y:S01]  /*2b10*/  IMAD.WIDE.U32 R164, R152, 0x120, RZ ;  /* 0x0000012098a47825 */ /* 0x000fe200078e00ff */
[C---:B------:R-:W-:Y:S01]  /*2b20*/  SHF.L.U32 R63, R2.reuse, 0x5, RZ ;  /* 0x00000005023f7819 */ /* 0x040fe200000006ff */
[----:B------:R-:W-:Y:S01]  /*2b30*/  ULDC UR4, c[0x0][0x2e0] ;  /* 0x0000b80000047ab9 */ /* 0x000fe20000000800 */
[----:B------:R-:W-:Y:S01]  /*2b40*/  SHF.L.U32 R69, R2, 0x7, RZ ;  /* 0x0000000702457819 */ /* 0x000fe200000006ff */
[C---:B------:R-:W-:Y:S01]  /*2b50*/  IMAD.WIDE.U32 R162, R152.reuse, 0x140, RZ ;  /* 0x0000014098a27825 */ /* 0x040fe200078e00ff */
[----:B------:R-:W-:Y:S01]  /*2b60*/  MOV R58, R6 ;  /* 0x00000006003a7202 */ /* 0x000fe20000000f00 */
[----:B------:R-:W-:Y:S01]  /*2b70*/  ULDC.U8 UR57, c[0x0][0x3c3] ;  /* 0x0000f0c000397ab9 */ /* 0x000fe20000000000 */
[----:B------:R-:W-:Y:S01]  /*2b80*/  MOV R60, R4 ;  /* 0x00000004003c7202 */ /* 0x000fe20000000f00 */
[----:B------:R-:W-:Y:S01]  /*2b90*/  IMAD.WIDE.U32 R160, R152, 0x160, RZ ;  /* 0x0000016098a07825 */ /* 0x000fe200078e00ff */
[C---:B------:R-:W-:Y:S01]  /*2ba0*/  IADD3 R142, R148.reuse, 0x10, RZ ;  /* 0x00000010948e7810 */ /* 0x040fe20007ffe0ff */
[----:B------:R-:W-:Y:S01]  /*2bb0*/  USHF.L.U32 UR36, UR36, 0x1, URZ ;  /* 0x0000000124247899 */ /* 0x000fe2000800063f */
[----:B------:R-:W-:Y:S01]  /*2bc0*/  IADD3 R141, R148, 0x20, RZ ;  /* 0x00000020948d7810 */ /* 0x000fe20007ffe0ff */
[----:B------:R-:W-:Y:S01]  /*2bd0*/  IMAD.WIDE.U32 R158, R152, 0x180, RZ ;  /* 0x00000180989e7825 */ /* 0x000fe200078e00ff */
[C---:B------:R-:W-:Y:S01]  /*2be0*/  IADD3 R139, R148.reuse, 0x40, RZ ;  /* 0x00000040948b7810 */ /* 0x040fe20007ffe0ff */
[----:B------:R-:W-:Y:S01]  /*2bf0*/  USHF.L.U32 UR38, UR38, 0x1, URZ ;  /* 0x0000000126267899 */ /* 0x000fe2000800063f */
[----:B------:R-:W-:Y:S01]  /*2c00*/  IADD3 R138, R148, 0x50, RZ ;  /* 0x00000050948a7810 */ /* 0x000fe20007ffe0ff */
[----:B------:R-:W-:Y:S01]  /*2c10*/  IMAD.WIDE.U32 R156, R152, 0x1a0, RZ ;  /* 0x000001a0989c7825 */ /* 0x000fe200078e00ff */
[C---:B------:R-:W-:Y:S01]  /*2c20*/  IADD3 R136, R148.reuse, 0x70, RZ ;  /* 0x0000007094887810 */ /* 0x040fe20007ffe0ff */
[----:B------:R-:W-:Y:S01]  /*2c30*/  UIADD3 UR39, UR35, UR39, URZ ;  /* 0x0000002723277290 */ /* 0x000fe2000fffe03f */
[----:B------:R-:W-:Y:S01]  /*2c40*/  IADD3 R135, R148, 0x80, RZ ;  /* 0x0000008094877810 */ /* 0x000fe20007ffe0ff */
[----:B------:R-:W-:Y:S01]  /*2c50*/  IMAD.WIDE.U32 R154, R152, 0x1c0, RZ ;  /* 0x000001c0989a7825 */ /* 0x000fe200078e00ff */
[C---:B------:R-:W-:Y:S01]  /*2c60*/  IADD3 R133, R148.reuse, 0xa0, RZ ;  /* 0x000000a094857810 */ /* 0x040fe20007ffe0ff */
[----:B------:R-:W-:Y:S01]  /*2c70*/  USHF.L.U32 UR41, UR41, 0x1, URZ ;  /* 0x0000000129297899 */ /* 0x000fe2000800063f */
[C---:B------:R-:W-:Y:S01]  /*2c80*/  IADD3 R132, R148.reuse, 0xb0, RZ ;  /* 0x000000b094847810 */ /* 0x040fe20007ffe0ff */
[----:B------:R-:W-:Y:S01]  /*2c90*/  IMAD.IADD R71, R13, 0x1, R71 ;  /* 0x000000010d477824 */ /* 0x000fe200078e0247 */
[----:B------:R-:W-:Y:S01]  /*2ca0*/  IADD3 R130, R148, 0xd0, RZ ;  /* 0x000000d094827810 */ /* 0x000fe20007ffe0ff */
[----:B------:R-:W-:Y:S01]  /*2cb0*/  IMAD.WIDE.U32 R176, R176, 0x20, RZ ;  /* 0x00000020b0b07825 */ /* 0x000fe200078e00ff */
[----:B------:R-:W-:Y:S01]  /*2cc0*/  IADD3 R129, R148, 0xe0, RZ ;  /* 0x000000e094817810 */ /* 0x000fe20007ffe0ff */
[----:B------:R-:W-:Y:S01]  /*2cd0*/  UIADD3 UR42, UR33, UR42, URZ ;  /* 0x0000002a212a7290 */ /* 0x000fe2000fffe03f */
[----:B------:R-:W-:Y:S01]  /*2ce0*/  SHF.L.U64.HI R71, R12, 0x1, R71 ;  /* 0x000000010c477819 */ /* 0x000fe20000010247 */
[----:B------:R-:W-:Y:S01]  /*2cf0*/  IMAD.WIDE.U32 R152, R152, 0x1e0, RZ ;  /* 0x000001e098987825 */ /* 0x000fe200078e00ff */
[----:B------:R-:W-:Y:S01]  /*2d00*/  MOV R11, UR60 ;  /* 0x0000003c000b7c02 */ /* 0x000fe20008000f00 */
[----:B------:R-:W-:Y:S01]  /*2d10*/  UIADD3 UR43, UR31, UR43, URZ ;  /* 0x0000002b1f2b7290 */ /* 0x000fe2000fffe03f */
[----:B------:R-:W-:Y:S01]  /*2d20*/  IADD3 R70, R179, R70, RZ ;  /* 0x00000046b3467210 */ /* 0x000fe20007ffe0ff */
[C---:B------:R-:W-:Y:S01]  /*2d30*/  IMAD R125, R50.reuse, 0x30, RZ ;  /* 0x00000030327d7824 */ /* 0x040fe200078e02ff */
[----:B------:R-:W-:Y:S01]  /*2d40*/  IADD3 R64, R177, R64, RZ ;  /* 0x00000040b1407210 */ /* 0x000fe20007ffe0ff */
[C---:B------:R-:W-:Y:S01]  /*2d50*/  IMAD.SHL.U32 R124, R50.reuse, 0x40, RZ ;  /* 0x00000040327c7824 */ /* 0x040fe200078e00ff */
[----:B------:R-:W-:Y:S01]  /*2d60*/  IADD3 R76, R173, R76, RZ ;  /* 0x0000004cad4c7210 */ /* 0x000fe20007ffe0ff */
[C---:B------:R-:W-:Y:S01]  /*2d70*/  IMAD R123, R50.reuse, 0x50, RZ ;  /* 0x00000050327b7824 */ /* 0x040fe200078e02ff */
        /* <DEDUP_REMOVED lines=12> */
[----:B------:R-:W-:Y:S01]  /*2e40*/  SHF.R.S32.HI R112, RZ, 0x1f, R127 ;  /* 0x0000001fff707819 */ /* 0x000fe2000001147f */
[C---:B------:R-:W-:Y:S01]  /*2e50*/  IMAD R115, R50.reuse, 0xd0, RZ ;  /* 0x000000d032737824 */ /* 0x040fe200078e02ff */
[----:B------:R-:W-:Y:S01]  /*2e60*/  SHF.R.S32.HI R111, RZ, 0x1f, R126 ;  /* 0x0000001fff6f7819 */ /* 0x000fe2000001147e */
[C---:B------:R-:W-:Y:S01]  /*2e70*/  IMAD R114, R50.reuse, 0xe0, RZ ;  /* 0x000000e032727824 */ /* 0x040fe200078e02ff */
[----:B------:R-:W-:Y:S01]  /*2e80*/  SHF.R.S32.HI R110, RZ, 0x1f, R125 ;  /* 0x0000001fff6e7819 */ /* 0x000fe2000001147d */
[----:B------:R-:W-:Y:S01]  /*2e90*/  IMAD R113, R50, 0xf0, RZ ;  /* 0x000000f032717824 */ /* 0x000fe200078e02ff */
[----:B------:R-:W-:Y:S01]  /*2ea0*/  SHF.R.S32.HI R109, RZ, 0x1f, R124 ;  /* 0x0000001fff6d7819 */ /* 0x000fe2000001147c */
[C---:B------:R-:W-:Y:S01]  /*2eb0*/  IMAD.SHL.U32 R66, R2.reuse, 0x40, RZ ;  /* 0x0000004002427824 */ /* 0x040fe200078e00ff */
        /* <DEDUP_REMOVED lines=22> */
[----:B--2---:R-:W-:Y:S01]  /*3020*/  LEA R57, -R57, RZ, 0x8 ;  /* 0x000000ff39397211 */ /* 0x004fe200078e41ff */
[----:B------:R-:W-:Y:S01]  /*3030*/  IMAD.IADD R83, R161, 0x1, R83 ;  /* 0x00000001a1537824 */ /* 0x000fe200078e0253 */
[----:B------:R-:W-:Y:S01]  /*3040*/  UIADD3 UR44, UR29, UR44, URZ ;  /* 0x0000002c1d2c7290 */ /* 0x000fe2000fffe03f */
[----:B------:R-:W-:Y:S01]  /*3050*/  IMAD.IADD R86, R155, 0x1, R86 ;  /* 0x000000019b567824 */ /* 0x000fe200078e0256 */
[----:B------:R-:W-:-:S02]  /*3060*/  USHF.L.U32 UR46, UR46, 0x1, URZ ;  /* 0x000000012e2e7899 */ /* 0x000fc4000800063f */
[----:B------:R-:W-:Y:S02]  /*3070*/  UIADD3 UR47, UR27, UR47, URZ ;  /* 0x0000002f1b2f7290 */ /* 0x000fe4000fffe03f */
[----:B------:R-:W-:Y:S02]  /*3080*/  UIADD3 UR48, UR25, UR48, URZ ;  /* 0x0000003019307290 */ /* 0x000fe4000fffe03f */
[----:B------:R-:W-:Y:S02]  /*3090*/  UIADD3 UR49, UR23, UR49, URZ ;  /* 0x0000003117317290 */ /* 0x000fe4000fffe03f */
[----:B------:R-:W-:Y:S02]  /*30a0*/  UIADD3 UR50, UR21, UR50, URZ ;  /* 0x0000003215327290 */ /* 0x000fe4000fffe03f */
[----:B------:R-:W-:Y:S02]  /*30b0*/  UIADD3 UR51, UR19, UR51, URZ ;  /* 0x0000003313337290 */ /* 0x000fe4000fffe03f */
[----:B------:R-:W-:-:S02]  /*30c0*/  UIADD3 UR52, UR17, UR52, URZ ;  /* 0x0000003411347290 */ /* 0x000fc4000fffe03f */
[----:B------:R-:W-:Y:S01]  /*30d0*/  UIADD3 UR53, UR15, UR53, URZ ;  /* 0x000000350f357290 */ /* 0x000fe2000fffe03f */
[----:B------:R-:W-:-:S11]  /*30e0*/  ULDC UR61, c[0x0][0x2e0] ;  /* 0x0000b800003d7ab9 */ /* 0x000fd60000000800 */
.L_x_3839:
[----:B------:R-:W-:Y:S02]  /*30f0*/  IMAD.SHL.U32 R13, R11, 0x100, RZ ;  /* 0x000001000b0d7824 */ /* 0x000fe400078e00ff */
[----:B------:R-:W-:Y:S02]  /*3100*/  IMAD.MOV.U32 R2, RZ, RZ, R89 ;  /* 0x000000ffff027224 */ /* 0x000fe400078e0059 */
[----:B------:R-:W-:Y:S02]  /*3110*/  VIADD R12, R13, 0xffffff00 ;  /* 0xffffff000d0c7836 */ /* 0x000fe40000000000 */
[----:B------:R-:W-:Y:S03]  /*3120*/  IMAD.MOV.U32 R3, RZ, RZ, R88 ;  /* 0x000000ffff037224 */ /* 0x000fe600078e0058 */
[C---:B------:R-:W-:Y:S02]  /*3130*/  IADD3 R182, -R12.reuse, UR55, RZ ;  /* 0x000000370cb67c10 */ /* 0x040fe4000fffe1ff */
[----:B------:R-:W-:Y:S02]  /*3140*/  IADD3 R143, -R12, UR56, RZ ;  /* 0x000000380c8f7c10 */ /* 0x000fe4000fffe1ff */
[-C--:B------:R-:W-:Y:S02]  /*3150*/  ISETP.GE.AND P0, PT, R148, R182.reuse, PT ;  /* 0x000000b69400720c */ /* 0x080fe40003f06270 */
[-C--:B------:R-:W-:Y:S02]  /*3160*/  ISETP.GE.AND P1, PT, R142, R182.reuse, PT ;  /* 0x000000b68e00720c */ /* 0x080fe40003f26270 */
[-C--:B------:R-:W-:Y:S02]  /*3170*/  ISETP.GE.AND P0, PT, R148, R143.reuse, !P0 ;  /* 0x0000008f9400720c */ /* 0x080fe40004706270 */
[-C--:B------:R-:W-:Y:S11]  /*3180*/  ISETP.GE.AND P1, PT, R142, R143.reuse, !P1 ;  /* 0x0000008f8e00720c */ /* 0x080ff60004f26270 */
[----:B-1234-:R-:W2:Y:S01]  /*3190*/  @P0 LDG.E.128 R4, desc[UR6][R2.64] ;  /* 0x0000000602040981 */ /* 0x01eea2000c1e1d00 */
[----:B------:R-:W-:Y:S01]  /*31a0*/  @P0 IMAD.MOV.U32 R18, RZ, RZ, R61 ;  /* 0x000000ffff120224 */ /* 0x000fe200078e003d */
[----:B------:R-:W-:Y:S01]  /*31b0*/  @P1 IADD3 R16, P2, R89, UR36, RZ ;  /* 0x0000002459101c10 */ /* 0x000fe2000ff5e0ff */
[----:B------:R-:W-:Y:S03]  /*31c0*/  @P0 IMAD.MOV.U32 R19, RZ, RZ, R60 ;  /* 0x000000ffff130224 */ /* 0x000fe600078e003c */
[C---:B------:R-:W-:Y:S02]  /*31d0*/  @P1 IADD3.X R17, R88.reuse, UR13, RZ, P2, !PT ;  /* 0x0000000d58111c10 */ /* 0x040fe400097fe4ff */
        /* <DEDUP_REMOVED lines=98> */
[-C--:B------:R-:W-:Y:S01]  /*3800*/  ISETP.GE.AND P2, PT, R129, R143.reuse, !P2 ;  /* 0x0000008f8100720c */ /* 0x080fe20005746270 */
        /* <DEDUP_REMOVED lines=92> */
.L_x_3741:
[----:B------:R-:W-:Y:S05]  /*3dd0*/  BSYNC B0 ;  /* 0x0000000000007941 */ /* 0x000fea0003800000 */
.L_x_3740:
        /* <DEDUP_REMOVED lines=61> */
.L_x_3743:
[----:B------:R-:W-:Y:S05]  /*41b0*/  BSYNC B0 ;  /* 0x0000000000007941 */ /* 0x000fea0003800000 */
.L_x_3742:
        /* <DEDUP_REMOVED lines=62> */
.L_x_3745:
[----:B------:R-:W-:Y:S05]  /*45a0*/  BSYNC B0 ;  /* 0x0000000000007941 */ /* 0x000fea0003800000 */
.L_x_3744:
        /* <DEDUP_REMOVED lines=72> */
.L_x_3747:
[----:B------:R-:W-:Y:S05]  /*4a30*/  BSYNC B0 ;  /* 0x0000000000007941 */ /* 0x000fea0003800000 */
.L_x_3746:
        /* <DEDUP_REMOVED lines=62> */
.L_x_3749:
[----:B------:R-:W-:Y:S05]  /*4e20*/  BSYNC B0 ;  /* 0x0000000000007941 */ /* 0x000fea0003800000 */
.L_x_3748:
        /* <DEDUP_REMOVED lines=72> */
.L_x_3751:
[----:B------:R-:W-:Y:S05]  /*52b0*/  BSYNC B0 ;  /* 0x0000000000007941 */ /* 0x000fea0003800000 */
.L_x_3750:
        /* <DEDUP_REMOVED lines=70> */
.L_x_3753:
[----:B------:R-:W-:Y:S05]  /*5720*/  BSYNC B0 ;  /* 0x0000000000007941 */ /* 0x000fea0003800000 */
.L_x_3752:
        /* <DEDUP_REMOVED lines=72> */
.L_x_3755:
[----:B------:R-:W-:Y:S05]  /*5bb0*/  BSYNC B0 ;  /* 0x0000000000007941 */ /* 0x000fea0003800000 */
.L_x_3754:
        /* <DEDUP_REMOVED lines=62> */
.L_x_3757:
[----:B------:R-:W-:Y:S05]  /*5fa0*/  BSYNC B0 ;  /* 0x0000000000007941 */ /* 0x000fea0003800000 */
.L_x_3756:
        /* <DEDUP_REMOVED lines=72> */
.L_x_3759:
[----:B------:R-:W-:Y:S05]  /*6430*/  BSYNC B0 ;  /* 0x0000000000007941 */ /* 0x000fea0003800000 */
.L_x_3758:
        /* <DEDUP_REMOVED lines=70> */
.L_x_3761:
[----:B------:R-:W-:Y:S05]  /*68a0*/  BSYNC B0 ;  /* 0x0000000000007941 */ /* 0x000fea0003800000 */
.L_x_3760:
        /* <DEDUP_REMOVED lines=77> */
.L_x_3763:
[----:B------:R-:W-:Y:S05]  /*6d80*/  BSYNC B0 ;  /* 0x0000000000007941 */ /* 0x000fea0003800000 */
.L_x_3762:
        /* <DEDUP_REMOVED lines=69> */
.L_x_3765:
[----:B------:R-:W-:Y:S05]  /*71e0*/  BSYNC B0 ;  /* 0x0000000000007941 */ /* 0x000fea0003800000 */
.L_x_3764:
        /* <DEDUP_REMOVED lines=69> */
.L_x_3767:
[----:B------:R-:W-:Y:S05]  /*7640*/  BSYNC B0 ;  /* 0x0000000000007941 */ /* 0x000fea0003800000 */
.L_x_3766:
        /* <DEDUP_REMOVED lines=69> */
.L_x_3769:
[----:B------:R-:W-:Y:S05]  /*7aa0*/  BSYNC B0 ;  /* 0x0000000000007941 */ /* 0x000fea0003800000 */
.L_x_3768:
        /* <DEDUP_REMOVED lines=69> */
.L_x_3771:
[----:B------:R-:W-:Y:S05]  /*7f00*/  BSYNC B0 ;  /* 0x0000000000007941 */ /* 0x000fea0003800000 */
.L_x_3770:
[C---:B------:R-:W-:Y:S01]  /*7f10*/  LEA R28, P1, R25.reuse, R26, 0x1 ;  /* 0x0000001a191c7211 */ /* 0x040fe200078208ff */
[----:B------:R-:W-:Y:S01]  /*7f20*/  IMAD.MOV.U32 R8, RZ, RZ, R10 ;  /* 0x000000ffff087224 */ /* 0x000fe200078e000a */
[----:B------:R-:W-:Y:S02]  /*7f30*/  ULDC UR4, c[0x0][0x2e0] ;  /* 0x0000b80000047ab9 */ /* 0x000fe40000000800 */
[C---:B------:R-:W-:Y:S02]  /*7f40*/  LEA.HI.X.SX32 R27, R25.reuse, R27, 0x1, P1 ;  /* 0x0000001b191b7211 */ /* 0x040fe400008f0eff */
[C---:B------:R-:W-:Y:S04]  /*7f50*/  LEA R10, P0, R25.reuse, R8, 0x1 ;  /* 0x00000008190a7211 */ /* 0x040fe800078008ff */
[----:B------:R-:W-:Y:S01]  /*7f60*/  LEA.HI.X.SX32 R9, R25, R9, 0x1, P0 ;  /* 0x0000000919097211 */ /* 0x000fe200000f0eff */
[----:B------:R-:W-:Y:S08]  /*7f70*/  BRA `(.L_x_3772) ;  /* 0x0000007c00187947 */ /* 0x000ff00003800000 */
.L_x_3739:
        /* <DEDUP_REMOVED lines=101> */
.L_x_3776:
[----:B------:R-:W-:Y:S05]  /*85d0*/  BSYNC B0 ;  /* 0x0000000000007941 */ /* 0x000fea0003800000 */
.L_x_3775:
[----:B-----5:R2:W-:Y:S02]  /*85e0*/  STG.E.128 desc[UR6][R188.64], R4 ;  /* 0x00000004bc007986 */ /* 0x0205e4000c101d06 */
.L_x_3774:
[----:B------:R-:W-:Y:S05]  /*85f0*/  BSYNC B1 ;  /* 0x0000000000017941 */ /* 0x000fea0003800000 */
.L_x_3773:
        /* <DEDUP_REMOVED lines=101> */
.L_x_3780:
[----:B------:R-:W-:Y:S05]  /*8c50*/  BSYNC B0 ;  /* 0x0000000000007941 */ /* 0x000fea0003800000 */
.L_x_3779:
[----:B-----5:R3:W-:Y:S02]  /*8c60*/  STG.E.128 desc[UR6][R188.64], R4 ;  /* 0x00000004bc007986 */ /* 0x0207e4000c101d06 */
.L_x_3778:
[----:B------:R-:W-:Y:S05]  /*8c70*/  BSYNC B1 ;  /* 0x0000000000017941 */ /* 0x000fea0003800000 */
.L_x_3777:
        /* <DEDUP_REMOVED lines=101> */
.L_x_3784:
[----:B------:R-:W-:Y:S05]  /*92d0*/  BSYNC B0 ;  /* 0x0000000000007941 */ /* 0x000fea0003800000 */
.L_x_3783:
[----:B-----5:R4:W-:Y:S02]  /*92e0*/  STG.E.128 desc[UR6][R188.64], R4 ;  /* 0x00000004bc007986 */ /* 0x0209e4000c101d06 */
.L_x_3782:
[----:B------:R-:W-:Y:S05]  /*92f0*/  BSYNC B1 ;  /* 0x0000000000017941 */ /* 0x000fea0003800000 */
.L_x_3781:
        /* <DEDUP_REMOVED lines=109> */
.L_x_3788:
[----:B------:R-:W-:Y:S05]  /*99d0*/  BSYNC B0 ;  /* 0x0000000000007941 */ /* 0x000fea0003800000 */
.L_x_3787:
[----:B-----5:R1:W-:Y:S02]  /*99e0*/  STG.E.128 desc[UR6][R188.64], R4 ;  /* 0x00000004bc007986 */ /* 0x0203e4000c101d06 */
.L_x_3786:
[----:B------:R-:W-:Y:S05]  /*99f0*/  BSYNC B1 ;  /* 0x0000000000017941 */ /* 0x000fea0003800000 */
.L_x_3785:
        /* <DEDUP_REMOVED lines=101> */
.L_x_3792:
[----:B------:R-:W-:Y:S05]  /*a050*/  BSYNC B0 ;  /* 0x0000000000007941 */ /* 0x000fea0003800000 */
.L_x_3791:
[----:B-----5:R2:W-:Y:S02]  /*a060*/  STG.E.128 desc[UR6][R188.64], R4 ;  /* 0x00000004bc007986 */ /* 0x0205e4000c101d06 */
.L_x_3790:
[----:B------:R-:W-:Y:S05]  /*a070*/  BSYNC B1 ;  /* 0x0000000000017941 */ /* 0x000fea0003800000 */
.L_x_3789:
        /* <DEDUP_REMOVED lines=109> */
.L_x_3796:
[----:B------:R-:W-:Y:S05]  /*a750*/  BSYNC B0 ;  /* 0x0000000000007941 */ /* 0x000fea0003800000 */
.L_x_3795:
[----:B-----5:R1:W-:Y:S02]  /*a760*/  STG.E.128 desc[UR6][R188.64], R4 ;  /* 0x00000004bc007986 */ /* 0x0203e4000c101d06 */
.L_x_3794:
[----:B------:R-:W-:Y:S05]  /*a770*/  BSYNC B1 ;  /* 0x0000000000017941 */ /* 0x000fea0003800000 */
.L_x_3793:
        /* <DEDUP_REMOVED lines=109> */
.L_x_3800:
[----:B------:R-:W-:Y:S05]  /*ae50*/  BSYNC B0 ;  /* 0x0000000000007941 */ /* 0x000fea0003800000 */
.L_x_3799:
[----:B-----5:R1:W-:Y:S02]  /*ae60*/  STG.E.128 desc[UR6][R188.64], R4 ;  /* 0x00000004bc007986 */ /* 0x0203e4000c101d06 */
.L_x_3798:
[----:B------:R-:W-:Y:S05]  /*ae70*/  BSYNC B1 ;  /* 0x0000000000017941 */ /* 0x000fea0003800000 */
.L_x_3797:
        /* <DEDUP_REMOVED lines=109> */
.L_x_3804:
[----:B------:R-:W-:Y:S05]  /*b550*/  BSYNC B0 ;  /* 0x0000000000007941 */ /* 0x000fea0003800000 */
.L_x_3803:
[----:B-----5:R1:W-:Y:S02]  /*b560*/  STG.E.128 desc[UR6][R188.64], R4 ;  /* 0x00000004bc007986 */ /* 0x0203e4000c101d06 */
.L_x_3802:
[----:B------:R-:W-:Y:S05]  /*b570*/  BSYNC B1 ;  /* 0x0000000000017941 */ /* 0x000fea0003800000 */
.L_x_3801:
        /* <DEDUP_REMOVED lines=101> */
.L_x_3808:
[----:B------:R-:W-:Y:S05]  /*bbd0*/  BSYNC B0 ;  /* 0x0000000000007941 */ /* 0x000fea0003800000 */
.L_x_3807:
[----:B-----5:R2:W-:Y:S02]  /*bbe0*/  STG.E.128 desc[UR6][R188.64], R4 ;  /* 0x00000004bc007986 */ /* 0x0205e4000c101d06 */
.L_x_3806:
[----:B------:R-:W-:Y:S05]  /*bbf0*/  BSYNC B1 ;  /* 0x0000000000017941 */ /* 0x000fea0003800000 */
.L_x_3805:
        /* <DEDUP_REMOVED lines=109> */
.L_x_3812:
[----:B------:R-:W-:Y:S05]  /*c2d0*/  BSYNC B0 ;  /* 0x0000000000007941 */ /* 0x000fea0003800000 */
.L_x_3811:
[----:B-----5:R1:W-:Y:S02]  /*c2e0*/  STG.E.128 desc[UR6][R188.64], R4 ;  /* 0x00000004bc007986 */ /* 0x0203e4000c101d06 */
.L_x_3810:
[----:B------:R-:W-:Y:S05]  /*c2f0*/  BSYNC B1 ;  /* 0x0000000000017941 */ /* 0x000fea0003800000 */
.L_x_3809:
        /* <DEDUP_REMOVED lines=109> */
.L_x_3816:
[----:B------:R-:W-:Y:S05]  /*c9d0*/  BSYNC B0 ;  /* 0x0000000000007941 */ /* 0x000fea0003800000 */
.L_x_3815:
[----:B-----5:R1:W-:Y:S02]  /*c9e0*/  STG.E.128 desc[UR6][R188.64], R4 ;  /* 0x00000004bc007986 */ /* 0x0203e4000c101d06 */
.L_x_3814:
[----:B------:R-:W-:Y:S05]  /*c9f0*/  BSYNC B1 ;  /* 0x0000000000017941 */ /* 0x000fea0003800000 */
.L_x_3813:
        /* <DEDUP_REMOVED lines=109> */
.L_x_3820:
[----:B------:R-:W-:Y:S05]  /*d0d0*/  BSYNC B0 ;  /* 0x0000000000007941 */ /* 0x000fea0003800000 */
.L_x_3819:
[----:B-----5:R1:W-:Y:S02]  /*d0e0*/  STG.E.128 desc[UR6][R188.64], R4 ;  /* 0x00000004bc007986 */ /* 0x0203e4000c101d06 */
.L_x_3818:
[----:B------:R-:W-:Y:S05]  /*d0f0*/  BSYNC B1 ;  /* 0x0000000000017941 */ /* 0x000fea0003800000 */
.L_x_3817:
        /* <DEDUP_REMOVED lines=109> */
.L_x_3824:
[----:B------:R-:W-:Y:S05]  /*d7d0*/  BSYNC B0 ;  /* 0x0000000000007941 */ /* 0x000fea0003800000 */
.L_x_3823:
[----:B-----5:R1:W-:Y:S02]  /*d7e0*/  STG.E.128 desc[UR6][R188.64], R4 ;  /* 0x00000004bc007986 */ /* 0x0203e4000c101d06 */
.L_x_3822:
[----:B------:R-:W-:Y:S05]  /*d7f0*/  BSYNC B1 ;  /* 0x0000000000017941 */ /* 0x000fea0003800000 */
.L_x_3821:
        /* <DEDUP_REMOVED lines=109> */
.L_x_3828:
[----:B------:R-:W-:Y:S05]  /*ded0*/  BSYNC B0 ;  /* 0x0000000000007941 */ /* 0x000fea0003800000 */
.L_x_3827:
[----:B-----5:R1:W-:Y:S02]  /*dee0*/  STG.E.128 desc[UR6][R188.64], R4 ;  /* 0x00000004bc007986 */ /* 0x0203e4000c101d06 */
.L_x_3826:
[----:B------:R-:W-:Y:S05]  /*def0*/  BSYNC B1 ;  /* 0x0000000000017941 */ /* 0x000fea0003800000 */
.L_x_3825:
        /* <DEDUP_REMOVED lines=109> */
.L_x_3832:
[----:B------:R-:W-:Y:S05]  /*e5d0*/  BSYNC B0 ;  /* 0x0000000000007941 */ /* 0x000fea0003800000 */
.L_x_3831:
[----:B-----5:R1:W-:Y:S02]  /*e5e0*/  STG.E.128 desc[UR6][R188.64], R4 ;  /* 0x00000004bc007986 */ /* 0x0203e4000c101d06 */
.L_x_3830:
[----:B------:R-:W-:Y:S05]  /*e5f0*/  BSYNC B1 ;  /* 0x0000000000017941 */ /* 0x000fea0003800000 */
.L_x_3829:
        /* <DEDUP_REMOVED lines=108> */
.L_x_3836:
[----:B------:R-:W-:Y:S05]  /*ecc0*/  BSYNC B0 ;  /* 0x0000000000007941 */ /* 0x000fea0003800000 */
.L_x_3835:
[----:B-----5:R1:W-:Y:S02]  /*ecd0*/  STG.E.128 desc[UR6][R188.64], R4 ;  /* 0x00000004bc007986 */ /* 0x0203e4000c101d06 */
.L_x_3834:
[----:B------:R-:W-:Y:S05]  /*ece0*/  BSYNC B1 ;  /* 0x0000000000017941 */ /* 0x000fea0003800000 */
.L_x_3833:
        /* <DEDUP_REMOVED lines=12> */
.L_x_3738:
        /* <DEDUP_REMOVED lines=22> */
[CC--:B------:R-:W-:Y:S04]  /*ef10*/  ISETP.GE.AND P1, PT, R140.reuse, R182.reuse, PT ;  /* 0x000000b68c00720c */ /* 0x0c0fe80003f26270 */
[----:B------:R-:W-:Y:S11]  /*ef20*/  ISETP.GE.AND P1, PT, R140, R143, !P1 ;  /* 0x0000008f8c00720c */ /* 0x000ff60004f26270 */
        /* <DEDUP_REMOVED lines=203> */
.L_x_3772:
        /* <DEDUP_REMOVED lines=9> */
[----:B------:R-:W-:Y:S11]  /*fc70*/  ISETP.GT.AND P0, PT, R0, UR12, PT ;  /* 0x0000000c00007c0c */ /* 0x000ff6000bf04270 */
[----:B------:R-:W-:Y:S02]  /*fc80*/  @!UPT UIADD3 URZ, URZ, URZ, URZ ;  /* 0x0000003f3f3ff290 */ /* 0x000fe4000fffe03f */
[----:B------:R-:W-:Y:S05]  /*fc90*/  @!P0 BRA `(.L_x_3838) ;  /* 0x0000000400608947 */ /* 0x000fea0003800000 */
[----:B-1234-:R-:W-:Y:S01]  /*fca0*/  IMAD.MOV.U32 R16, RZ, RZ, RZ ;  /* 0x000000ffff107224 */ /* 0x01efe200078e00ff */
[----:B------:R-:W1:Y:S01]  /*fcb0*/  LDC R3, c[0x0][0x380] ;  /* 0x0000e000ff037b82 */ /* 0x000e620000000800 */
[----:B------:R-:W-:Y:S01]  /*fcc0*/  ULDC.64 UR8, c[0x0][0x250] ;  /* 0x0000940000087ab9 */ /* 0x000fe20000000a00 */
[----:B------:R-:W-:Y:S01]  /*fcd0*/  ULDC.64 UR10, c[0x0][0x238] ;  /* 0x00008e00000a7ab9 */ /* 0x000fe20000000a00 */
[----:B-1----:R-:W-:Y:S04]  /*fce0*/  IABS R5, R3 ;  /* 0x0000000300057213 */ /* 0x002fe80000000000 */
[----:B------:R-:W1:Y:S10]  /*fcf0*/  I2F.RP R0, R5 ;  /* 0x0000000500007306 */ /* 0x000e740000209400 */
[----:B-1----:R-:W1:Y:S02]  /*fd00*/  MUFU.RCP R0, R0 ;  /* 0x0000000000007308 */ /* 0x002e640000001000 */
[----:B-1----:R-:W-:Y:S08]  /*fd10*/  VIADD R0, R0, 0xffffffe ;  /* 0x0ffffffe00007836 */ /* 0x002ff00000000000 */
[----:B------:R-:W1:Y:S02]  /*fd20*/  F2I.FTZ.U32.TRUNC.NTZ R17, R0 ;  /* 0x0000000000117305 */ /* 0x000e64000021f000 */
[--C-:B-1----:R-:W-:Y:S01]  /*fd30*/  IMAD.MOV R2, RZ, RZ, -R17.reuse ;  /* 0x000000ffff027224 */ /* 0x102fe200078e0a11 */
[----:B------:R-:W-:Y:S02]  /*fd40*/  IADD3 R0, R13, -0x200, RZ ;  /* 0xfffffe000d007810 */ /* 0x000fe40007ffe0ff */
[----:B------:R-:W-:Y:S01]  /*fd50*/  IABS R13, R12 ;  /* 0x0000000c000d7213 */ /* 0x000fe20000000000 */
[----:B------:R-:W-:Y:S01]  /*fd60*/  IMAD R2, R2, R5, RZ ;  /* 0x0000000502027224 */ /* 0x000fe200078e02ff */
[----:B------:R-:W-:Y:S03]  /*fd70*/  IABS R7, R0 ;  /* 0x0000000000077213 */ /* 0x000fe60000000000 */
[----:B------:R-:W-:Y:S06]  /*fd80*/  IMAD.HI.U32 R2, R17, R2, R16 ;  /* 0x0000000211027227 */ /* 0x000fec00078e0010 */
[C---:B------:R-:W-:Y:S04]  /*fd90*/  IMAD.HI.U32 R4, R2.reuse, R13, RZ ;  /* 0x0000000d02047227 */ /* 0x040fe800078e00ff */
[----:B------:R-:W-:Y:S04]  /*fda0*/  IMAD.HI.U32 R2, R2, R7, RZ ;  /* 0x0000000702027227 */ /* 0x000fe800078e00ff */
[----:B------:R-:W-:Y:S01]  /*fdb0*/  IMAD.MOV R8, RZ, RZ, -R4 ;  /* 0x000000ffff087224 */ /* 0x000fe200078e0a04 */
[----:B------:R-:W-:Y:S03]  /*fdc0*/  IADD3 R6, -R2, RZ, RZ ;  /* 0x000000ff02067210 */ /* 0x000fe60007ffe1ff */
[C---:B------:R-:W-:Y:S02]  /*fdd0*/  IMAD R13, R5.reuse, R8, R13 ;  /* 0x00000008050d7224 */ /* 0x040fe400078e020d */
[C---:B------:R-:W-:Y:S01]  /*fde0*/  IMAD R7, R5.reuse, R6, R7 ;  /* 0x0000000605077224 */ /* 0x040fe200078e0207 */
[----:B------:R-:W-:Y:S02]  /*fdf0*/  LOP3.LUT R6, R12, R3, RZ, 0x3c, !PT ;  /* 0x000000030c067212 */ /* 0x000fe400078e3cff */
[C---:B------:R-:W-:Y:S02]  /*fe00*/  ISETP.GT.U32.AND P3, PT, R5.reuse, R13, PT ;  /* 0x0000000d0500720c */ /* 0x040fe40003f64070 */
[----:B------:R-:W-:Y:S02]  /*fe10*/  ISETP.GT.U32.AND P0, PT, R5, R7, PT ;  /* 0x000000070500720c */ /* 0x000fe40003f04070 */
[----:B------:R-:W-:Y:S09]  /*fe20*/  ISETP.GE.AND P2, PT, R6, RZ, PT ;  /* 0x000000ff0600720c */ /* 0x000ff20003f46270 */
[----:B------:R-:W-:Y:S01]  /*fe30*/  @!P3 IADD3 R4, R4, 0x1, RZ ;  /* 0x000000010404b810 */ /* 0x000fe20007ffe0ff */
[--C-:B------:R-:W-:Y:S02]  /*fe40*/  @!P3 IMAD.IADD R13, R13, 0x1, -R5.reuse ;  /* 0x000000010d0db824 */ /* 0x100fe400078e0a05 */
[----:B------:R-:W-:Y:S02]  /*fe50*/  @!P0 IMAD.IADD R7, R7, 0x1, -R5 ;  /* 0x0000000107078824 */ /* 0x000fe400078e0a05 */
[----:B------:R-:W-:Y:S01]  /*fe60*/  @!P0 VIADD R2, R2, 0x1 ;  /* 0x0000000102028836 */ /* 0x000fe20000000000 */
[-C--:B------:R-:W-:Y:S02]  /*fe70*/  ISETP.GE.U32.AND P5, PT, R13, R5.reuse, PT ;  /* 0x000000050d00720c */ /* 0x080fe40003fa6070 */
[----:B------:R-:W-:Y:S02]  /*fe80*/  ISETP.GE.U32.AND P4, PT, R7, R5, PT ;  /* 0x000000050700720c */ /* 0x000fe40003f86070 */
[-C--:B------:R-:W-:Y:S02]  /*fe90*/  LOP3.LUT R5, R0, R3.reuse, RZ, 0x3c, !PT ;  /* 0x0000000300057212 */ /* 0x080fe400078e3cff */
[----:B------:R-:W-:Y:S02]  /*fea0*/  ISETP.NE.AND P0, PT, R3, RZ, PT ;  /* 0x000000ff0300720c */ /* 0x000fe40003f05270 */
[----:B------:R-:W-:Y:S02]  /*feb0*/  ISETP.GE.AND P1, PT, R5, RZ, PT ;  /* 0x000000ff0500720c */ /* 0x000fe40003f26270 */
[----:B------:R-:W-:Y:S02]  /*fec0*/  LOP3.LUT R5, RZ, R3, RZ, 0x33, !PT ;  /* 0x00000003ff057212 */ /* 0x000fe400078e33ff */
[----:B------:R-:W-:Y:S02]  /*fed0*/  IADD3 R0, -R12, R0, RZ ;  /* 0x000000000c007210 */ /* 0x000fe40007ffe1ff */
[----:B------:R-:W-:Y:S01]  /*fee0*/  @P5 IADD3 R4, R4, 0x1, RZ ;  /* 0x0000000104045810 */ /* 0x000fe20007ffe0ff */
[----:B------:R-:W-:Y:S03]  /*fef0*/  @P4 VIADD R2, R2, 0x1 ;  /* 0x0000000102024836 */ /* 0x000fe60000000000 */
[----:B------:R-:W-:Y:S03]  /*ff00*/  @!P2 IADD3 R4, -R4, RZ, RZ ;  /* 0x000000ff0404a210 */ /* 0x000fe60007ffe1ff */
[----:B------:R-:W-:Y:S01]  /*ff10*/  @!P1 IMAD.MOV R2, RZ, RZ, -R2 ;  /* 0x000000ffff029224 */ /* 0x000fe200078e0a02 */
[C---:B------:R-:W-:Y:S04]  /*ff20*/  SEL R4, R5.reuse, R4, !P0 ;  /* 0x0000000405047207 */ /* 0x040fe80004000000 */
[----:B------:R-:W-:Y:S02]  /*ff30*/  SEL R5, R5, R2, !P0 ;  /* 0x0000000205057207 */ /* 0x000fe40004000000 */
[CC--:B------:R-:W-:Y:S02]  /*ff40*/  LEA R6, P0, R4.reuse, R246.reuse, 0x2 ;  /* 0x000000f604067211 */ /* 0x0c0fe400078010ff */
[C---:B------:R-:W-:Y:S01]  /*ff50*/  LEA R16, P1, R5.reuse, R246, 0x2 ;  /* 0x000000f605107211 */ /* 0x040fe200078210ff */
[C---:B------:R-:W-:Y:S01]  /*ff60*/  IMAD.IADD R2, R4.reuse, 0x1, -R5 ;  /* 0x0000000104027824 */ /* 0x040fe200078e0a05 */
[-C--:B------:R-:W-:Y:S02]  /*ff70*/  LEA.HI.X.SX32 R7, R4, R247.reuse, 0x2, P0 ;  /* 0x000000f704077211 */ /* 0x080fe400000f16ff */
[----:B------:R-:W-:Y:S01]  /*ff80*/  LEA.HI.X.SX32 R17, R5, R247, 0x2, P1 ;  /* 0x000000f705117211 */ /* 0x000fe200008f16ff */
[----:B------:R-:W-:Y:S02]  /*ff90*/  IMAD R0, R2, R3, R0 ;  /* 0x0000000302007224 */ /* 0x000fe400078e0200 */
[----:B------:R-:W2:Y:S02]  /*ffa0*/  LDG.E R4, desc[UR6][R6.64] ;  /* 0x0000000606047981 */ /* 0x000ea4000c1e1900 */
[C---:B------:R-:W-:Y:S01]  /*ffb0*/  IMAD.WIDE.U32 R12, R0.reuse, UR8, RZ ;  /* 0x00000008000c7c25 */ /* 0x040fe2000f8e00ff */
[----:B------:R-:W-:Y:S01]  /*ffc0*/  SHF.R.S32.HI R3, RZ, 0x1f, R0 ;  /* 0x0000001fff037819 */ /* 0x000fe20000011400 */
[----:B------:R-:W2:Y:S04]  /*ffd0*/  LDG.E R5, desc[UR6][R16.64] ;  /* 0x0000000610057981 */ /* 0x000ea8000c1e1900 */
[----:B------:R-:W-:Y:S04]  /*ffe0*/  IMAD R2, R3, UR8, RZ ;  /* 0x0000000803027c24 */ /* 0x000fe8000f8e02ff */
[----:B------:R-:W-:Y:S01]  /*fff0*/  IMAD R2, R0, UR9, R2 ;  /* 0x0000000900027c24 */ /* 0x000fe2000f8e0202 */
[----:B------:R-:W-:Y:S03]  /*10000*/  ULDC.64 UR8, c[0x0][0x230] ;  /* 0x00008c0000087ab9 */ /* 0x000fe60000000a00 */
[----:B------:R-:W-:Y:S01]  /*10010*/  IMAD.IADD R13, R13, 0x1, R2 ;  /* 0x000000010d0d7824 */ /* 0x000fe200078e0202 */
[----:B--2---:R-:W-:Y:S04]  /*10020*/  IADD3 R5, -R4, R5, RZ ;  /* 0x0000000504057210 */ /* 0x004fe80007ffe1ff */
[----:B------:R-:W-:Y:S01]  /*10030*/  SHF.R.S32.HI R4, RZ, 0x1f, R5 ;  /* 0x0000001fff047819 */ /* 0x000fe20000011405 */
[C---:B------:R-:W-:Y:S04]  /*10040*/  IMAD.WIDE.U32 R16, R5.reuse, UR8, RZ ;  /* 0x0000000805107c25 */ /* 0x040fe8000f8e00ff */
[C---:B------:R-:W-:Y:S02]  /*10050*/  IMAD R6, R4.reuse, UR8, RZ ;  /* 0x0000000804067c24 */ /* 0x040fe4000f8e02ff */
[----:B------:R-:W-:Y:S02]  /*10060*/  IMAD R4, R4, UR10, RZ ;  /* 0x0000000a04047c24 */ /* 0x000fe4000f8e02ff */
[C---:B------:R-:W-:Y:S01]  /*10070*/  IMAD R6, R5.reuse, UR9, R6 ;  /* 0x0000000905067c24 */ /* 0x040fe2000f8e0206 */
[----:B------:R-:W-:Y:S01]  /*10080*/  ULDC.64 UR8, c[0x0][0x248] ;  /* 0x0000920000087ab9 */ /* 0x000fe20000000a00 */
[----:B------:R-:W-:Y:S03]  /*10090*/  IMAD.WIDE.U32 R12, R5, UR10, R12 ;  /* 0x0000000a050c7c25 */ /* 0x000fe6000f8e000c */
[----:B------:R-:W-:Y:S01]  /*100a0*/  IADD3 R17, R17, R6, RZ ;  /* 0x0000000611117210 */ /* 0x000fe20007ffe0ff */
[----:B------:R-:W-:Y:S01]  /*100b0*/  IMAD R3, R3, UR8, RZ ;  /* 0x0000000803037c24 */ /* 0x000fe2000f8e02ff */
[----:B------:R-:W-:Y:S01]  /*100c0*/  LEA R61, P1, R12, R61, 0x1 ;  /* 0x0000003d0c3d7211 */ /* 0x000fe200078208ff */
[----:B------:R-:W-:Y:S02]  /*100d0*/  IMAD R4, R5, UR11, R4 ;  /* 0x0000000b05047c24 */ /* 0x000fe4000f8e0204 */
[C---:B------:R-:W-:Y:S04]  /*100e0*/  IMAD.WIDE.U32 R16, R0.reuse, UR8, R16 ;  /* 0x0000000800107c25 */ /* 0x040fe8000f8e0010 */
[----:B------:R-:W-:Y:S01]  /*100f0*/  IMAD R3, R0, UR9, R3 ;  /* 0x0000000900037c24 */ /* 0x000fe2000f8e0203 */
[----:B------:R-:W-:Y:S01]  /*10100*/  LEA R59, P0, R16, R59, 0x1 ;  /* 0x0000003b103b7211 */ /* 0x000fe200078008ff */
[----:B------:R-:W-:Y:S03]  /*10110*/  IMAD.IADD R4, R13, 0x1, R4 ;  /* 0x000000010d047824 */ /* 0x000fe600078e0204 */
[----:B------:R-:W-:Y:S02]  /*10120*/  IADD3 R3, R17, R3, RZ ;  /* 0x0000000311037210 */ /* 0x000fe40007ffe0ff */
[----:B------:R-:W-:Y:S02]  /*10130*/  LEA.HI.X R60, R12, R60, R4, 0x1, P1 ;  /* 0x0000003c0c3c7211 */ /* 0x000fe400008f0c04 */
[----:B------:R-:W-:Y:S01]  /*10140*/  LEA.HI.X R58, R16, R58, R3, 0x1, P0 ;  /* 0x0000003a103a7211 */ /* 0x000fe200000f0c03 */
[----:B------:R-:W-:Y:S06]  /*10150*/  BRA `(.L_x_3838) ;  /* 0x0000000000307947 */ /* 0x000fec0003800000 */
.L_x_3837:
        /* <DEDUP_REMOVED lines=12> */
.L_x_3838:
[----:B------:R-:W-:Y:S04]  /*10220*/  IADD3 R11, R11, -0x1, RZ ;  /* 0xffffffff0b0b7810 */ /* 0x000fe80007ffe0ff */
[----:B------:R-:W-:Y:S11]  /*10230*/  ISETP.GT.AND P0, PT, R11, UR12, PT ;  /* 0x0000000c0b007c0c */ /* 0x000ff6000bf04270 */
[----:B------:R-:W-:Y:S02]  /*10240*/  @!UPT UIADD3 URZ, URZ, URZ, URZ ;  /* 0x0000003f3f3ff290 */ /* 0x000fe4000fffe03f */
[----:B------:R-:W-:Y:S05]  /*10250*/  @P0 BRA `(.L_x_3839) ;  /* 0xffffff2c00a40947 */ /* 0x000fea000383ffff */
.L_x_3737:
[----:B------:R-:W1:Y:S01]  /*10260*/  S2UR UR4, SR_CgaCtaId ;  /* 0x00000000000479c3 */ /* 0x000e620000008800 */
[----:B------:R-:W-:Y:S01]  /*10270*/  ULDC UR12, c[0x0][0x2e0] ;  /* 0x0000b800000c7ab9 */ /* 0x000fe20000000800 */
[----:B------:R-:W-:-:S06]  /*10280*/  UMOV UR5, 0x400 ;  /* 0x0000040000057882 */ /* 0x000fcc0000000000 */
[----:B------:R-:W-:Y:S01]  /*10290*/  BAR.SYNC.DEFER_BLOCKING 0x0 ;  /* 0x0000000000007b1d */ /* 0x000fe20000010000 */
[----:B------:R-:W-:-:S07]  /*102a0*/  ISETP.NE.AND P0, PT, RZ, UR12, PT ;  /* 0x0000000cff007c0c */ /* 0x000fce000bf05270 */
[----:B------:R-:W2:Y:S01]  /*102b0*/  LDC.64 R2, c[0x0][0x240] ;  /* 0x00009000ff027b82 */ /* 0x000ea20000000a00 */
[----:B------:R-:W-:Y:S01]  /*102c0*/  BSSY B2, `(.L_x_3840) ;  /* 0x0000302000027945 */ /* 0x000fe20003800000 */
[----:B-1----:R-:W-:-:S06]  /*102d0*/  ULEA UR4, UR4, UR5, 0x18 ;  /* 0x0000000504047291 */ /* 0x002fcc000f8ec03f */
[----:B------:R-:W-:Y:S02]  /*102e0*/  LEA R248, R53, UR4, 0x1 ;  /* 0x0000000435f87c11 */ /* 0x000fe4000f8e08ff */
[C---:B--234-:R-:W-:Y:S01]  /*102f0*/  SHF.L.U64.HI R16, R2.reuse, 0x4, R3 ;  /* 0x0000000402107819 */ /* 0x05cfe20000010203 */
[----:B------:R-:W-:Y:S01]  /*10300*/  IMAD.SHL.U32 R17, R2, 0x10, RZ ;  /* 0x0000001002117824 */ /* 0x000fe200078e00ff */
[----:B------:R-:W-:Y:S06]  /*10310*/  @!P0 BRA `(.L_x_3841) ;  /* 0x0000002c005c8947 */ /* 0x000fec0003800000 */
[----:B------:R-:W-:Y:S02]  /*10320*/  R2UR UR8, R55 ;  /* 0x00000000370872ca */ /* 0x000fe400000e0000 */
[----:B------:R-:W-:Y:S02]  /*10330*/  R2UR UR5, R54 ;  /* 0x00000000360572ca */ /* 0x000fe400000e0000 */
[----:B------:R-:W-:-:S09]  /*10340*/  R2UR UR10, R56 ;  /* 0x00000000380a72ca */ /* 0x000fd200000e0000 */
[----:B------:R-:W-:Y:S01]  /*10350*/  ISETP.NE.U32.AND P0, PT, RZ, UR8, PT ;  /* 0x00000008ff007c0c */ /* 0x000fe2000bf05070 */
[----:B------:R-:W-:Y:S01]  /*10360*/  IMAD.MOV.U32 R150, RZ, RZ, R146 ;  /* 0x000000ffff967224 */ /* 0x000fe200078e0092 */
[----:B------:R-:W-:Y:S02]  /*10370*/  ULDC.64 UR8, c[0x0][0x210] ;  /* 0x0000840000087ab9 */ /* 0x000fe40000000a00 */
[----:B------:R-:W-:-:S13]  /*10380*/  ISETP.NE.AND.EX P0, PT, RZ, UR5, PT, P0 ;  /* 0x00000005ff007c0c */ /* 0x000fda000bf05300 */
[----:B------:R-:W2:Y:S01]  /*10390*/  @P0 LDG.E R144, desc[UR6][R144.64] ;  /* 0x0000000690900981 */ /* 0x000ea2000c1e1900 */
[----:B------:R-:W-:Y:S01]  /*103a0*/  UMOV UR5, URZ ;  /* 0x0000003f00057c82 */ /* 0x000fe20008000000 */
[----:B-----5:R-:W-:Y:S01]  /*103b0*/  IMAD.WIDE.U32 R6, R2, 0x30, R150 ;  /* 0x0000003002067825 */ /* 0x020fe200078e0096 */
[----:B------:R-:W-:-:S03]  /*103c0*/  IADD3 R17, P1, R17, R146, RZ ;  /* 0x0000009211117210 */ /* 0x000fc60007f3e0ff */
[----:B------:R-:W-:Y:S01]  /*103d0*/  IMAD.SHL.U32 R12, R50, 0x10, RZ ;  /* 0x00000010320c7824 */ /* 0x000fe200078e00ff */
[----:B------:R-:W-:Y:S01]  /*103e0*/  LEA R28, P2, R17, UR8, 0x1 ;  /* 0x00000008111c7c11 */ /* 0x000fe2000f8408ff */
[----:B------:R-:W-:-:S05]  /*103f0*/  IMAD.X R16, R16, 0x1, R151, P1 ;  /* 0x0000000110107824 */ /* 0x000fca00008e0697 */
[----:B------:R-:W-:Y:S02]  /*10400*/  LEA.HI.X R29, R17, UR9, R16, 0x1, P2 ;  /* 0x00000009111d7c11 */ /* 0x000fe400090f0c10 */
[----:B--2---:R-:W-:Y:S02]  /*10410*/  @P0 R2UR UR5, R144 ;  /* 0x00000000900502ca */ /* 0x004fe400000e0000 */
[----:B------:R-:W-:-:S04]  /*10420*/  LEA R0, P0, R2, R146, 0x5 ;  /* 0x0000009202007211 */ /* 0x000fc800078028ff */
[----:B------:R-:W-:Y:S01]  /*10430*/  LEA.HI.X R2, R2, R151, R3, 0x5, P0 ;  /* 0x0000009702027211 */ /* 0x000fe200000f2c03 */
[----:B------:R-:W-:Y:S01]  /*10440*/  IMAD R3, R3, 0x30, RZ ;  /* 0x0000003003037824 */ /* 0x000fe200078e02ff */
[----:B------:R-:W-:Y:S02]  /*10450*/  LEA R8, P0, R146, UR8, 0x1 ;  /* 0x0000000892087c11 */ /* 0x000fe4000f8008ff */
[----:B------:R-:W-:Y:S01]  /*10460*/  LEA R26, P1, R0, UR8, 0x1 ;  /* 0x00000008001a7c11 */ /* 0x000fe2000f8208ff */
[----:B------:R-:W-:Y:S01]  /*10470*/  IMAD.IADD R4, R7, 0x1, R3 ;  /* 0x0000000107047824 */ /* 0x000fe200078e0203 */
[----:B------:R-:W-:Y:S01]  /*10480*/  LEA.HI.X R9, R146, UR9, R151, 0x1, P0 ;  /* 0x0000000992097c11 */ /* 0x000fe200080f0c97 */
[----:B------:R-:W-:Y:S01]  /*10490*/  UIADD3 UR5, UR5, UR56, UR10 ;  /* 0x0000003805057290 */ /* 0x000fe2000fffe00a */
[----:B------:R-:W-:Y:S02]  /*104a0*/  LEA R24, P0, R6, UR8, 0x1 ;  /* 0x0000000806187c11 */ /* 0x000fe4000f8008ff */
[----:B------:R-:W-:-:S02]  /*104b0*/  LEA.HI.X R27, R0, UR9, R2, 0x1, P1 ;  /* 0x00000009001b7c11 */ /* 0x000fc400088f0c02 */
[----:B------:R-:W-:Y:S01]  /*104c0*/  LEA.HI.X R25, R6, UR9, R4, 0x1, P0 ;  /* 0x0000000906197c11 */ /* 0x000fe200080f0c04 */
[----:B------:R-:W-:Y:S01]  /*104d0*/  IMAD R3, R50, UR5, RZ ;  /* 0x0000000532037c24 */ /* 0x000fe2000f8e02ff */
[----:B------:R-:W-:Y:S02]  /*104e0*/  ULDC.U8 UR5, c[0x0][0x3c3] ;  /* 0x0000f0c000057ab9 */ /* 0x000fe40000000000 */
[----:B------:R-:W-:Y:S01]  /*104f0*/  ISETP.NE.AND P0, PT, RZ, UR5, PT ;  /* 0x00000005ff007c0c */ /* 0x000fe2000bf05270 */
[----:B------:R-:W-:Y:S01]  /*10500*/  UIADD3 UR5, -UR10, UR59, URZ ;  /* 0x0000003b0a057290 */ /* 0x000fe2000fffe13f */
[-C--:B------:R-:W-:Y:S02]  /*10510*/  IADD3 R6, P2, R49, R3.reuse, RZ ;  /* 0x0000000331067210 */ /* 0x080fe40007f5e0ff */
[----:B------:R-:W-:Y:S02]  /*10520*/  SHF.R.S32.HI R0, RZ, 0x1f, R3 ;  /* 0x0000001fff007819 */ /* 0x000fe40000011403 */
[----:B------:R-:W-:-:S03]  /*10530*/  IADD3 R2, P1, R48, R3, RZ ;  /* 0x0000000330027210 */ /* 0x000fc60007f3e0ff */
[--C-:B------:R-:W-:Y:S02]  /*10540*/  IMAD.X R7, R47, 0x1, R0.reuse, P2 ;  /* 0x000000012f077824 */ /* 0x100fe400010e0600 */
[----:B------:R-:W-:Y:S02]  /*10550*/  IMAD.X R3, R46, 0x1, R0, P1 ;  /* 0x000000012e037824 */ /* 0x000fe400008e0600 */
[----:B------:R-:W-:Y:S06]  /*10560*/  @!P0 BRA `(.L_x_3842) ;  /* 0x0000001000308947 */ /* 0x000fec0003800000 */
[----:B------:R-:W-:Y:S01]  /*10570*/  ISETP.GE.AND P0, PT, R148, UR5, PT ;  /* 0x0000000594007c0c */ /* 0x000fe2000bf06270 */
        /* <DEDUP_REMOVED lines=14> */
[----:B------:R-:W-:-:S03]  /*10660*/  IADD3.X R5, R0, UR11, RZ, P1, !PT ;  /* 0x0000000b00057c10 */ /* 0x000fc60008ffe4ff */
[----:B------:R1:W2:Y:S04]  /*10670*/  LDG.E.64 R2, desc[UR6][R16.64] ;  /* 0x0000000610027981 */ /* 0x0002a8000c1e1b00 */
[----:B------:R-:W3:Y:S01]  /*10680*/  LDG.E.64 R4, desc[UR6][R4.64] ;  /* 0x0000000604047981 */ /* 0x000ee2000c1e1b00 */
[----:B-----5:R-:W-:Y:S02]  /*10690*/  MOV R20, R9 ;  /* 0x0000000900147202 */ /* 0x020fe40000000f00 */
[----:B------:R-:W-:Y:S02]  /*106a0*/  MOV R0, R8 ;  /* 0x0000000800007202 */ /* 0x000fe40000000f00 */
[----:B------:R-:W-:Y:S01]  /*106b0*/  MOV R19, R10 ;  /* 0x0000000a00137202 */ /* 0x000fe20000000f00 */
[----:B------:R-:W-:-:S02]  /*106c0*/  HADD2.F32 R21, -RZ, R20.H0_H0 ;  /* 0x20000014ff157230 */ /* 0x000fc40000004100 */
[----:B------:R-:W-:Y:S01]  /*106d0*/  HADD2.F32 R20, -RZ, R20.H1_H1 ;  /* 0x30000014ff147230 */ /* 0x000fe20000004100 */
[----:B-1----:R-:W-:-:S05]  /*106e0*/  MOV R17, R11 ;  /* 0x0000000b00117202 */ /* 0x002fca0000000f00 */
[--C-:B------:R-:W-:Y:S02]  /*106f0*/  HADD2.F32 R18, -RZ, R17.reuse.H0_H0 ;  /* 0x20000011ff127230 */ /* 0x100fe40000004100 */
        /* <DEDUP_REMOVED lines=37> */
.L_x_3846:
[----:B------:R-:W-:Y:S05]  /*10950*/  BSYNC B0 ;  /* 0x0000000000007941 */ /* 0x000fea0003800000 */
.L_x_3845:
[----:B-----5:R1:W-:Y:S02]  /*10960*/  STS.128 [R248], R8 ;  /* 0x00000008f8007388 */ /* 0x0203e40000000c00 */
.L_x_3844:
[----:B------:R-:W-:Y:S05]  /*10970*/  BSYNC B1 ;  /* 0x0000000000017941 */ /* 0x000fea0003800000 */
.L_x_3843:
[----:B------:R-:W-:Y:S01]  /*10980*/  VIADD R0, R148, 0x10 ;  /* 0x0000001094007836 */ /* 0x000fe20000000000 */
[----:B------:R-:W-:Y:S04]  /*10990*/  BSSY B1, `(.L_x_3847) ;  /* 0x0000041000017945 */ /* 0x000fe80003800000 */
[----:B------:R-:W-:-:S04]  /*109a0*/  ISETP.GE.AND P0, PT, R0, UR5, PT ;  /* 0x0000000500007c0c */ /* 0x000fc8000bf06270 */
        /* <DEDUP_REMOVED lines=21> */
[----:B------:R-:W-:-:S02]  /*10b00*/  HADD2.F32 R21, -RZ, R20.H0_H0 ;  /* 0x20000014ff157230 */ /* 0x000fc40000004100 */
[--C-:B------:R-:W-:Y:S02]  /*10b10*/  HADD2.F32 R18, -RZ, R17.reuse.H0_H0 ;  /* 0x20000011ff127230 */ /* 0x100fe40000004100 */
[----:B------:R-:W-:Y:S02]  /*10b20*/  HADD2.F32 R20, -RZ, R20.H1_H1 ;  /* 0x30000014ff147230 */ /* 0x000fe40000004100 */
[----:B------:R-:W-:Y:S02]  /*10b30*/  HADD2.F32 R17, -RZ, R17.H1_H1 ;  /* 0x30000011ff117230 */ /* 0x000fe40000004100 */
[----:B--2---:R-:W-:Y:S02]  /*10b40*/  HADD2.F32 R11, -RZ, R2.H1_H1 ;  /* 0x30000002ff0b7230 */ /* 0x004fe40000004100 */
[----:B------:R-:W-:Y:S02]  /*10b50*/  HADD2.F32 R9, -RZ, R3.H1_H1 ;  /* 0x30000003ff097230 */ /* 0x000fe40000004100 */
[----:B---3--:R-:W-:-:S02]  /*10b60*/  HADD2.F32 R16, -RZ, R4.H1_H1 ;  /* 0x30000004ff107230 */ /* 0x008fc40000004100 */
        /* <DEDUP_REMOVED lines=33> */
.L_x_3850:
[----:B------:R-:W-:Y:S05]  /*10d80*/  BSYNC B0 ;  /* 0x0000000000007941 */ /* 0x000fea0003800000 */
.L_x_3849:
[----:B-----5:R2:W-:Y:S02]  /*10d90*/  STS.128 [R248+0x800], R8 ;  /* 0x00080008f8007388 */ /* 0x0205e40000000c00 */
.L_x_3848:
[----:B------:R-:W-:Y:S05]  /*10da0*/  BSYNC B1 ;  /* 0x0000000000017941 */ /* 0x000fea0003800000 */
.L_x_3847:
[----:B------:R-:W-:Y:S01]  /*10db0*/  VIADD R12, R148, 0x20 ;  /* 0x00000020940c7836 */ /* 0x000fe20000000000 */
[----:B------:R-:W-:Y:S04]  /*10dc0*/  BSSY B1, `(.L_x_3851) ;  /* 0x0000042000017945 */ /* 0x000fe80003800000 */
[----:B------:R-:W-:-:S04]  /*10dd0*/  ISETP.GE.AND P0, PT, R12, UR5, PT ;  /* 0x000000050c007c0c */ /* 0x000fc8000bf06270 */
        /* <DEDUP_REMOVED lines=43> */
[--C-:B------:R-:W-:Y:S01]  /*11090*/  HADD2.F32 R8, -RZ, R20.reuse.H0_H0 ;  /* 0x20000014ff087230 */ /* 0x100fe20000004100 */
[----:B------:R-:W-:Y:S01]  /*110a0*/  MOV R9, R11 ;  /* 0x0000000b00097202 */ /* 0x000fe20000000f00 */
[----:B------:R-:W-:Y:S02]  /*110b0*/  HADD2.F32 R3, -RZ, R3.H0_H0 ;  /* 0x20000003ff037230 */ /* 0x000fe40000004100 */
[----:B------:R-:W-:Y:S01]  /*110c0*/  FMUL.FTZ R19, R16, R2 ;  /* 0x0000000210137220 */ /* 0x000fe20000410000 */
[----:B------:R-:W-:Y:S01]  /*110d0*/  HADD2.F32 R20, -RZ, R20.H1_H1 ;  /* 0x30000014ff147230 */ /* 0x000fe20000004100 */
[----:B------:R-:W-:Y:S01]  /*110e0*/  MOV R11, R10 ;  /* 0x0000000a000b7202 */ /* 0x000fe20000000f00 */
[----:B------:R-:W-:-:S02]  /*110f0*/  HADD2.F32 R18, -RZ, R5.H0_H0 ;  /* 0x20000005ff127230 */ /* 0x000fc40000004100 */
        /* <DEDUP_REMOVED lines=12> */
.L_x_3854:
[----:B------:R-:W-:Y:S05]  /*111c0*/  BSYNC B0 ;  /* 0x0000000000007941 */ /* 0x000fea0003800000 */
.L_x_3853:
[----:B-----5:R3:W-:Y:S02]  /*111d0*/  STS.128 [R248+0x1000], R8 ;  /* 0x00100008f8007388 */ /* 0x0207e40000000c00 */
.L_x_3852:
[----:B------:R-:W-:Y:S05]  /*111e0*/  BSYNC B1 ;  /* 0x0000000000017941 */ /* 0x000fea0003800000 */
.L_x_3851:
[----:B------:R-:W-:-:S05]  /*111f0*/  VIADD R13, R148, 0x30 ;  /* 0x00000030940d7836 */ /* 0x000fca0000000000 */
[----:B------:R-:W-:-:S04]  /*11200*/  ISETP.GE.AND P0, PT, R13, UR5, PT ;  /* 0x000000050d007c0c */ /* 0x000fc8000bf06270 */
[----:B------:R-:W-:-:S13]  /*11210*/  ISETP.LT.OR P0, PT, R36, -0x187, P0 ;  /* 0xfffffe792400780c */ /* 0x000fda0000701670 */
[----:B------:R-:W-:Y:S05]  /*11220*/  @P0 BRA `(.L_x_3855) ;  /* 0x00000020002c0947 */ /* 0x000fea0003800000 */
[----:B-1----:R-:W5:Y:S01]  /*11230*/  LDG.E.128 R24, desc[UR6][R24.64] ;  /* 0x0000000618187981 */ /* 0x002f62000c1e1d00 */
        /* <DEDUP_REMOVED lines=10> */
[C---:B--23--:R-:W-:Y:S02]  /*112e0*/  IADD3 R8, P0, R2.reuse, UR8, RZ ;  /* 0x0000000802087c10 */ /* 0x04cfe4000ff1e0ff */
        /* <DEDUP_REMOVED lines=33> */
[-C--:B------:R-:W-:Y:S01]  /*11500*/  FMUL.FTZ R16, R11, R2.reuse ;  /* 0x000000020b107220 */ /* 0x080fe20000410000 */
        /* <DEDUP_REMOVED lines=15> */
.L_x_3857:
[----:B------:R-:W-:Y:S05]  /*11600*/  BSYNC B0 ;  /* 0x0000000000007941 */ /* 0x000fea0003800000 */
.L_x_3856:
[----:B-----5:R1:W-:Y:S01]  /*11610*/  STS.128 [R248+0x1800], R24 ;  /* 0x00180018f8007388 */ /* 0x0203e20000000c00 */
[----:B------:R-:W-:Y:S05]  /*11620*/  BRA `(.L_x_3855) ;  /* 0x0000001c002c7947 */ /* 0x000fea0003800000 */
.L_x_3842:
[----:B------:R-:W-:Y:S01]  /*11630*/  ISETP.GE.AND P0, PT, R148, UR5, PT ;  /* 0x0000000594007c0c */ /* 0x000fe2000bf06270 */
        /* <DEDUP_REMOVED lines=14> */
[----:B------:R-:W-:Y:S02]  /*11720*/  @P1 IADD3 R6, -R50, RZ, RZ ;  /* 0x000000ff32061210 */ /* 0x000fe40007ffe1ff */
        /* <DEDUP_REMOVED lines=42> */
[----:B------:R-:W-:Y:S01]  /*119d0*/  FMUL.FTZ R31, R17, R31 ;  /* 0x0000001f111f7220 */ /* 0x000fe20000410000 */
[----:B------:R-:W-:Y:S01]  /*119e0*/  FMUL.FTZ R7, R19, R7 ;  /* 0x0000000713077220 */ /* 0x000fe20000410000 */
[----:B------:R-:W-:Y:S01]  /*119f0*/  FMUL.FTZ R5, R18, R5 ;  /* 0x0000000512057220 */ /* 0x000fe20000410000 */
[----:B----4-:R-:W-:-:S02]  /*11a00*/  HADD2.F32 R17, -RZ, R8.H0_H0 ;  /* 0x20000008ff117230 */ /* 0x010fc40000004100 */
[----:B------:R-:W-:Y:S01]  /*11a10*/  @!P1 FADD.FTZ R23, -R23, -RZ ;  /* 0x800000ff17179221 */ /* 0x000fe20000010100 */
[----:B------:R-:W-:Y:S02]  /*11a20*/  HADD2.F32 R19, -RZ, R8.H1_H1 ;  /* 0x30000008ff137230 */ /* 0x000fe40000004100 */
[----:B------:R-:W-:Y:S01]  /*11a30*/  FMUL.FTZ R6, R4, R6 ;  /* 0x0000000604067220 */ /* 0x000fe20000410000 */
[----:B------:R-:W-:Y:S02]  /*11a40*/  HADD2.F32 R22, -RZ, R22.H1_H1 ;  /* 0x30000016ff167230 */ /* 0x000fe40000004100 */
[----:B------:R-:W-:Y:S01]  /*11a50*/  @!P1 FADD.FTZ R30, -R30, -RZ ;  /* 0x800000ff1e1e9221 */ /* 0x000fe20000010100 */
[----:B------:R-:W-:Y:S02]  /*11a60*/  HADD2.F32 R18, -RZ, R0.H0_H0 ;  /* 0x20000000ff127230 */ /* 0x000fe40000004100 */
[----:B------:R-:W-:Y:S02]  /*11a70*/  HADD2.F32 R8, -RZ, R9.H0_H0 ;  /* 0x20000009ff087230 */ /* 0x000fe40000004100 */
[----:B------:R-:W-:-:S02]  /*11a80*/  HADD2.F32 R4, -RZ, R20.H0_H0 ;  /* 0x20000014ff047230 */ /* 0x000fc40000004100 */
[----:B------:R-:W-:Y:S01]  /*11a90*/  FMUL.FTZ R33, R33, R23 ;  /* 0x0000001721217220 */ /* 0x000fe20000410000 */
[----:B------:R-:W-:Y:S01]  /*11aa0*/  FMUL.FTZ R22, R22, R30 ;  /* 0x0000001e16167220 */ /* 0x000fe20000410000 */
[----:B------:R-:W-:Y:S02]  /*11ab0*/  HADD2.F32 R23, -RZ, R9.H1_H1 ;  /* 0x30000009ff177230 */ /* 0x000fe40000004100 */
[----:B------:R-:W-:Y:S01]  /*11ac0*/  FFMA.FTZ R8, R18, R8, R16 ;  /* 0x0000000812087223 */ /* 0x000fe20000010010 */
[--C-:B------:R-:W-:Y:S02]  /*11ad0*/  HADD2.F32 R9, -RZ, R10.reuse.H0_H0 ;  /* 0x2000000aff097230 */ /* 0x100fe40000004100 */
[----:B------:R-:W-:Y:S01]  /*11ae0*/  FFMA.FTZ R4, R4, R17, R32 ;  /* 0x0000001104047223 */ /* 0x000fe20000010020 */
[----:B------:R-:W-:Y:S02]  /*11af0*/  HADD2.F32 R30, -RZ, R10.H1_H1 ;  /* 0x3000000aff1e7230 */ /* 0x000fe40000004100 */
[----:B------:R-:W-:-:S02]  /*11b00*/  HADD2.F32 R16, -RZ, R0.H1_H1 ;  /* 0x30000000ff107230 */ /* 0x000fc40000004100 */
[----:B------:R-:W-:Y:S02]  /*11b10*/  HADD2.F32 R10, -RZ, R11.H0_H0 ;  /* 0x2000000bff0a7230 */ /* 0x000fe40000004100 */
[----:B------:R-:W-:Y:S02]  /*11b20*/  HADD2.F32 R0, -RZ, R21.H0_H0 ;  /* 0x20000015ff007230 */ /* 0x000fe40000004100 */
[----:B------:R-:W-:Y:S02]  /*11b30*/  HADD2.F32 R17, -RZ, R13.H0_H0 ;  /* 0x2000000dff117230 */ /* 0x000fe40000004100 */
[----:B------:R-:W-:Y:S02]  /*11b40*/  HADD2.F32 R20, -RZ, R20.H1_H1 ;  /* 0x30000014ff147230 */ /* 0x000fe40000004100 */
[----:B------:R-:W-:Y:S02]  /*11b50*/  HADD2.F32 R11, -RZ, R11.H1_H1 ;  /* 0x3000000bff0b7230 */ /* 0x000fe40000004100 */
[----:B------:R-:W-:-:S02]  /*11b60*/  HADD2.F32 R21, -RZ, R21.H1_H1 ;  /* 0x30000015ff157230 */ /* 0x000fc40000004100 */
[----:B------:R-:W-:Y:S02]  /*11b70*/  HADD2.F32 R13, -RZ, R13.H1_H1 ;  /* 0x3000000dff0d7230 */ /* 0x000fe40000004100 */
[----:B------:R-:W-:Y:S01]  /*11b80*/  FFMA.FTZ R19, R20, R19, R33 ;  /* 0x0000001314137223 */ /* 0x000fe20000010021 */
[----:B------:R-:W-:Y:S01]  /*11b90*/  FFMA.FTZ R16, R16, R23, R22 ;  /* 0x0000001710107223 */ /* 0x000fe20000010016 */
[----:B------:R-:W-:Y:S01]  /*11ba0*/  FFMA.FTZ R0, R0, R9, R5 ;  /* 0x0000000900007223 */ /* 0x000fe20000010005 */
[----:B------:R-:W-:Y:S01]  /*11bb0*/  FFMA.FTZ R21, R21, R30, R31 ;  /* 0x0000001e15157223 */ /* 0x000fe2000001001f */
[----:B------:R-:W-:Y:S01]  /*11bc0*/  FFMA.FTZ R6, R17, R10, R6 ;  /* 0x0000000a11067223 */ /* 0x000fe20000010006 */
[----:B------:R-:W-:Y:S01]  /*11bd0*/  FFMA.FTZ R7, R13, R11, R7 ;  /* 0x0000000b0d077223 */ /* 0x000fe20000010007 */
[----:B------:R-:W-:Y:S02]  /*11be0*/  F2FP.F16.F32.PACK_AB R4, R19, R4 ;  /* 0x000000041304723e */ /* 0x000fe400000000ff */
[----:B------:R-:W-:-:S02]  /*11bf0*/  F2FP.F16.F32.PACK_AB R8, R16, R8 ;  /* 0x000000081008723e */ /* 0x000fc400000000ff */
[----:B------:R-:W-:Y:S02]  /*11c00*/  F2FP.F16.F32.PACK_AB R0, R21, R0 ;  /* 0x000000001500723e */ /* 0x000fe400000000ff */
[----:B------:R-:W-:Y:S02]  /*11c10*/  F2FP.F16.F32.PACK_AB R6, R7, R6 ;  /* 0x000000060706723e */ /* 0x000fe400000000ff */
[----:B------:R-:W-:Y:S02]  /*11c20*/  MOV R20, R4 ;  /* 0x0000000400147202 */ /* 0x000fe40000000f00 */
[----:B------:R-:W-:Y:S02]  /*11c30*/  MOV R21, R8 ;  /* 0x0000000800157202 */ /* 0x000fe40000000f00 */
[----:B------:R-:W-:Y:S02]  /*11c40*/  MOV R22, R0 ;  /* 0x0000000000167202 */ /* 0x000fe40000000f00 */
[----:B------:R-:W-:-:S02]  /*11c50*/  MOV R23, R6 ;  /* 0x0000000600177202 */ /* 0x000fc40000000f00 */
.L_x_3861:
[----:B------:R-:W-:Y:S05]  /*11c60*/  BSYNC B0 ;  /* 0x0000000000007941 */ /* 0x000fea0003800000 */
.L_x_3860:
[----:B-----5:R2:W-:Y:S02]  /*11c70*/  STS.128 [R248], R20 ;  /* 0x00000014f8007388 */ /* 0x0205e40000000c00 */
.L_x_3859:
[----:B------:R-:W-:Y:S05]  /*11c80*/  BSYNC B1 ;  /* 0x0000000000017941 */ /* 0x000fea0003800000 */
.L_x_3858:
[----:B------:R-:W-:Y:S01]  /*11c90*/  VIADD R0, R148, 0x10 ;  /* 0x0000001094007836 */ /* 0x000fe20000000000 */
[----:B------:R-:W-:Y:S04]  /*11ca0*/  BSSY B1, `(.L_x_3862) ;  /* 0x0000067000017945 */ /* 0x000fe80003800000 */
[----:B------:R-:W-:-:S04]  /*11cb0*/  ISETP.GE.AND P0, PT, R0, UR5, PT ;  /* 0x0000000500007c0c */ /* 0x000fc8000bf06270 */
        /* <DEDUP_REMOVED lines=36> */
[----:B------:R-:W-:Y:S02]  /*11f00*/  HADD2.F32 R23, -RZ, R4.H1_H1 ;  /* 0x30000004ff177230 */ /* 0x000fe40000004100 */
[--C-:B------:R-:W-:Y:S02]  /*11f10*/  HADD2.F32 R4, -RZ, R5.reuse.H0_H0 ;  /* 0x20000005ff047230 */ /* 0x100fe40000004100 */
[--C-:B------:R-:W-:Y:S02]  /*11f20*/  HADD2.F32 R30, -RZ, R16.reuse.H0_H0 ;  /* 0x20000010ff1e7230 */ /* 0x100fe40000004100 */
[----:B------:R-:W-:Y:S02]  /*11f30*/  HADD2.F32 R31, -RZ, R16.H1_H1 ;  /* 0x30000010ff1f7230 */ /* 0x000fe40000004100 */
[----:B------:R-:W-:Y:S01]  /*11f40*/  @!P0 FADD.FTZ R18, -R18, -RZ ;  /* 0x800000ff12128221 */ /* 0x000fe20000010100 */
[----:B--2---:R-:W-:Y:S02]  /*11f50*/  HADD2.F32 R28, -RZ, R5.H1_H1 ;  /* 0x30000005ff1c7230 */ /* 0x004fe40000004100 */
        /* <DEDUP_REMOVED lines=19> */
[----:B------:R-:W-:-:S02]  /*12090*/  HADD2.F32 R17, -RZ, R8.H0_H0 ;  /* 0x20000008ff117230 */ /* 0x000fc40000004100 */
        /* <DEDUP_REMOVED lines=37> */
.L_x_3865:
[----:B------:R-:W-:Y:S05]  /*122f0*/  BSYNC B0 ;  /* 0x0000000000007941 */ /* 0x000fea0003800000 */
.L_x_3864:
[----:B-----5:R3:W-:Y:S02]  /*12300*/  STS.128 [R248+0x800], R20 ;  /* 0x00080014f8007388 */ /* 0x0207e40000000c00 */
.L_x_3863:
[----:B------:R-:W-:Y:S05]  /*12310*/  BSYNC B1 ;  /* 0x0000000000017941 */ /* 0x000fea0003800000 */
.L_x_3862:
[----:B------:R-:W-:Y:S01]  /*12320*/  VIADD R12, R148, 0x20 ;  /* 0x00000020940c7836 */ /* 0x000fe20000000000 */
[----:B------:R-:W-:Y:S04]  /*12330*/  BSSY B1, `(.L_x_3866) ;  /* 0x0000067000017945 */ /* 0x000fe80003800000 */
[----:B------:R-:W-:-:S04]  /*12340*/  ISETP.GE.AND P0, PT, R12, UR5, PT ;  /* 0x000000050c007c0c */ /* 0x000fc8000bf06270 */
        /* <DEDUP_REMOVED lines=13> */
[----:B------:R-:W-:Y:S02]  /*12420*/  @P0 IADD3 R4, -R50, RZ, RZ ;  /* 0x000000ff32040210 */ /* 0x000fe40007ffe1ff */
[----:B------:R-:W-:Y:S02]  /*12430*/  IADD3 R9, P1, R8, R2, RZ ;  /* 0x0000000208097210 */ /* 0x000fe40007f3e0ff */
[----:B------:R-:W-:Y:S02]  /*12440*/  @P0 IADD3 R6, -R50, RZ, RZ ;  /* 0x000000ff32060210 */ /* 0x000fe40007ffe1ff */
        /* <DEDUP_REMOVED lines=10> */
[----:B------:R1:W4:Y:S01]  /*124f0*/  LDG.E.128 R4, desc[UR6][R28.64] ;  /* 0x000000061c047981 */ /* 0x000322000c1e1d00 */
[----:B------:R-:W-:Y:S02]  /*12500*/  LEA.HI.X.SX32 R8, R10, R8, 0x1, P1 ;  /* 0x000000080a087211 */ /* 0x000fe400008f0eff */
[----:B------:R-:W-:-:S04]  /*12510*/  LEA R10, P1, R9, UR8, 0x1 ;  /* 0x00000008090a7c11 */ /* 0x000fc8000f8208ff */
[----:B------:R-:W-:-:S06]  /*12520*/  LEA.HI.X R11, R9, UR9, R8, 0x1, P1 ;  /* 0x00000009090b7c11 */ /* 0x000fcc00088f0c08 */
[----:B------:R-:W2:Y:S01]  /*12530*/  LDG.E.128 R8, desc[UR6][R10.64] ;  /* 0x000000060a087981 */ /* 0x000ea2000c1e1d00 */
[----:B-----5:R-:W-:Y:S02]  /*12540*/  MOV R13, R21 ;  /* 0x00000015000d7202 */ /* 0x020fe40000000f00 */
[----:B------:R-:W-:Y:S02]  /*12550*/  MOV R21, R20 ;  /* 0x0000001400157202 */ /* 0x000fe40000000f00 */
[----:B------:R-:W-:Y:S02]  /*12560*/  MOV R20, R23 ;  /* 0x0000001700147202 */ /* 0x000fe40000000f00 */
[----:B---3--:R-:W-:Y:S02]  /*12570*/  MOV R23, R17 ;  /* 0x0000001100177202 */ /* 0x008fe40000000f00 */
[----:B------:R-:W-:Y:S01]  /*12580*/  MOV R17, R18 ;  /* 0x0000001200117202 */ /* 0x000fe20000000f00 */
[----:B-1----:R-:W-:-:S02]  /*12590*/  HADD2.F32 R29, -RZ, R16.H0_H0 ;  /* 0x20000010ff1d7230 */ /* 0x002fc40000004100 */
[--C-:B----4-:R-:W-:Y:S02]  /*125a0*/  HADD2.F32 R18, -RZ, R4.reuse.H0_H0 ;  /* 0x20000004ff127230 */ /* 0x110fe40000004100 */
[----:B--2---:R-:W-:Y:S02]  /*125b0*/  HADD2.F32 R26, -RZ, R4.H1_H1 ;  /* 0x30000004ff1a7230 */ /* 0x004fe40000004100 */
        /* <DEDUP_REMOVED lines=60> */
.L_x_3869:
[----:B------:R-:W-:Y:S05]  /*12980*/  BSYNC B0 ;  /* 0x0000000000007941 */ /* 0x000fea0003800000 */
.L_x_3868:
[----:B-----5:R4:W-:Y:S02]  /*12990*/  STS.128 [R248+0x1000], R20 ;  /* 0x00100014f8007388 */ /* 0x0209e40000000c00 */
.L_x_3867:
[----:B------:R-:W-:Y:S05]  /*129a0*/  BSYNC B1 ;  /* 0x0000000000017941 */ /* 0x000fea0003800000 */
.L_x_3866:
[----:B------:R-:W-:-:S05]  /*129b0*/  VIADD R13, R148, 0x30 ;  /* 0x00000030940d7836 */ /* 0x000fca0000000000 */
[----:B------:R-:W-:-:S04]  /*129c0*/  ISETP.GE.AND P0, PT, R13, UR5, PT ;  /* 0x000000050d007c0c */ /* 0x000fc8000bf06270 */
        /* <DEDUP_REMOVED lines=15> */
[----:B--234-:R-:W-:Y:S01]  /*12ac0*/  IMAD.WIDE R20, R5, 0x2, R24 ;  /* 0x0000000205147825 */ /* 0x01cfe200078e0218 */
[----:B------:R-:W-:-:S04]  /*12ad0*/  IADD3 R2, P1, R7, R2, RZ ;  /* 0x0000000207027210 */ /* 0x000fc80007f3e0ff */
[----:B------:R-:W-:Y:S01]  /*12ae0*/  LEA.HI.X.SX32 R3, R7, R3, 0x1, P1 ;  /* 0x0000000307037211 */ /* 0x000fe200008f0eff */
[----:B------:R-:W2:Y:S01]  /*12af0*/  LDG.E.128 R20, desc[UR6][R20.64] ;  /* 0x0000000614147981 */ /* 0x000ea2000c1e1d00 */
[----:B------:R-:W-:-:S04]  /*12b00*/  IADD3 R6, P1, R4, R2, RZ ;  /* 0x0000000204067210 */ /* 0x000fc80007f3e0ff */
[----:B------:R-:W-:Y:S02]  /*12b10*/  LEA.HI.X.SX32 R4, R4, R3, 0x1, P1 ;  /* 0x0000000304047211 */ /* 0x000fe400008f0eff */
[----:B-1----:R-:W-:-:S04]  /*12b20*/  LEA R8, P1, R6, UR8, 0x1 ;  /* 0x0000000806087c11 */ /* 0x002fc8000f8208ff */
[----:B------:R-:W-:Y:S01]  /*12b30*/  LEA.HI.X R9, R6, UR9, R4, 0x1, P1 ;  /* 0x0000000906097c11 */ /* 0x000fe200088f0c04 */
[----:B------:R-:W-:Y:S01]  /*12b40*/  ULDC.64 UR8, c[0x0][0x358] ;  /* 0x0000d60000087ab9 */ /* 0x000fe20000000a00 */
[----:B------:R-:W-:-:S03]  /*12b50*/  @P0 SHF.R.S32.HI R51, RZ, 0x1, R51 ;  /* 0x00000001ff330819 */ /* 0x000fc60000011433 */
[----:B------:R1:W3:Y:S02]  /*12b60*/  LDG.E.128 R4, desc[UR6][R8.64] ;  /* 0x0000000608047981 */ /* 0x0002e4000c1e1d00 */
[----:B-1----:R-:W-:Y:S02]  /*12b70*/  MOV R8, RZ ;  /* 0x000000ff00087202 */ /* 0x002fe40000000f00 */
[----:B------:R-:W-:-:S04]  /*12b80*/  @P0 IADD3 R8, -R51, RZ, RZ ;  /* 0x000000ff33080210 */ /* 0x000fc80007ffe1ff */
[----:B------:R-:W-:-:S04]  /*12b90*/  IADD3 R2, P1, R8, R2, RZ ;  /* 0x0000000208027210 */ /* 0x000fc80007f3e0ff */
[----:B------:R-:W-:Y:S02]  /*12ba0*/  LEA.HI.X.SX32 R3, R8, R3, 0x1, P1 ;  /* 0x0000000308037211 */ /* 0x000fe400008f0eff */
[----:B------:R-:W-:-:S04]  /*12bb0*/  LEA R8, P1, R2, UR8, 0x1 ;  /* 0x0000000802087c11 */ /* 0x000fc8000f8208ff */
[----:B------:R-:W-:-:S06]  /*12bc0*/  LEA.HI.X R9, R2, UR9, R3, 0x1, P1 ;  /* 0x0000000902097c11 */ /* 0x000fcc00088f0c03 */
[----:B------:R-:W4:Y:S01]  /*12bd0*/  LDG.E.128 R8, desc[UR6][R8.64] ;  /* 0x0000000608087981 */ /* 0x000f22000c1e1d00 */
[----:B-----5:R-:W-:Y:S02]  /*12be0*/  MOV R14, R16 ;  /* 0x00000010000e7202 */ /* 0x020fe40000000f00 */
[----:B------:R-:W-:Y:S02]  /*12bf0*/  MOV R16, R18 ;  /* 0x0000001200107202 */ /* 0x000fe40000000f00 */
[----:B------:R-:W-:Y:S02]  /*12c00*/  MOV R3, R19 ;  /* 0x0000001300037202 */ /* 0x000fe40000000f00 */
[----:B------:R-:W-:Y:S02]  /*12c10*/  MOV R2, R17 ;  /* 0x0000001100027202 */ /* 0x000fe40000000f00 */
[----:B--2---:R-:W-:Y:S02]  /*12c20*/  MOV R18, R21 ;  /* 0x0000001500127202 */ /* 0x004fe40000000f00 */
[----:B------:R-:W-:-:S02]  /*12c30*/  MOV R15, R20 ;  /* 0x00000014000f7202 */ /* 0x000fc40000000f00 */
[----:B------:R-:W-:Y:S01]  /*12c40*/  MOV R17, R22 ;  /* 0x0000001600117202 */ /* 0x000fe20000000f00 */
[--C-:B------:R-:W-:Y:S01]  /*12c50*/  HADD2.F32 R24, -RZ, R18.reuse.H0_H0 ;  /* 0x20000012ff187230 */ /* 0x100fe20000004100 */
[----:B------:R-:W-:Y:S01]  /*12c60*/  MOV R20, R23 ;  /* 0x0000001700147202 */ /* 0x000fe20000000f00 */
[----:B------:R-:W-:Y:S02]  /*12c70*/  HADD2.F32 R18, -RZ, R18.H1_H1 ;  /* 0x30000012ff127230 */ /* 0x000fe40000004100 */
[--C-:B---3--:R-:W-:Y:S02]  /*12c80*/  HADD2.F32 R19, -RZ, R5.reuse.H0_H0 ;  /* 0x20000005ff137230 */ /* 0x108fe40000004100 */
        /* <DEDUP_REMOVED lines=24> */
[----:B------:R-:W-:Y:S01]  /*12e10*/  @!P0 FADD.FTZ R22, -R22, -RZ ;  /* 0x800000ff16168221 */ /* 0x000fe20000010100 */
[----:B------:R-:W-:Y:S02]  /*12e20*/  HADD2.F32 R15, -RZ, R15.H1_H1 ;  /* 0x3000000fff0f7230 */ /* 0x000fe40000004100 */
[----:B------:R-:W-:Y:S01]  /*12e30*/  @!P0 FADD.FTZ R4, -R4, -RZ ;  /* 0x800000ff04048221 */ /* 0x000fe20000010100 */
[----:B------:R-:W-:Y:S01]  /*12e40*/  FMUL.FTZ R25, R25, R21 ;  /* 0x0000001519197220 */ /* 0x000fe20000410000 */
[----:B------:R-:W-:Y:S01]  /*12e50*/  FMUL.FTZ R7, R20, R7 ;  /* 0x0000000714077220 */ /* 0x000fe20000410000 */
[----:B------:R-:W-:Y:S01]  /*12e60*/  FMUL.FTZ R15, R15, R22 ;  /* 0x000000160f0f7220 */ /* 0x000fe20000410000 */
[----:B------:R-:W-:Y:S01]  /*12e70*/  FMUL.FTZ R4, R19, R4 ;  /* 0x0000000413047220 */ /* 0x000fe20000410000 */
[----:B------:R-:W-:-:S02]  /*12e80*/  HADD2.F32 R19, -RZ, R14.H0_H0 ;  /* 0x2000000eff137230 */ /* 0x000fc40000004100 */
[--C-:B----4-:R-:W-:Y:S02]  /*12e90*/  HADD2.F32 R2, -RZ, R9.reuse.H0_H0 ;  /* 0x20000009ff027230 */ /* 0x110fe40000004100 */
[----:B------:R-:W-:Y:S02]  /*12ea0*/  HADD2.F32 R9, -RZ, R9.H1_H1 ;  /* 0x30000009ff097230 */ /* 0x000fe40000004100 */
[--C-:B------:R-:W-:Y:S02]  /*12eb0*/  HADD2.F32 R20, -RZ, R8.reuse.H0_H0 ;  /* 0x20000008ff147230 */ /* 0x100fe40000004100 */
[----:B------:R-:W-:Y:S01]  /*12ec0*/  FFMA.FTZ R2, R5, R2, R24 ;  /* 0x0000000205027223 */ /* 0x000fe20000010018 */
[----:B------:R-:W-:Y:S02]  /*12ed0*/  HADD2.F32 R21, -RZ, R8.H1_H1 ;  /* 0x30000008ff157230 */ /* 0x000fe40000004100 */
[----:B------:R-:W-:Y:S01]  /*12ee0*/  FFMA.FTZ R9, R17, R9, R18 ;  /* 0x0000000911097223 */ /* 0x000fe20000010012 */
[----:B------:R-:W-:-:S02]  /*12ef0*/  HADD2.F32 R8, -RZ, R11.H0_H0 ;  /* 0x2000000bff087230 */ /* 0x000fc40000004100 */
[----:B------:R-:W-:Y:S02]  /*12f00*/  HADD2.F32 R22, -RZ, R10.H0_H0 ;  /* 0x2000000aff167230 */ /* 0x000fe40000004100 */
[----:B------:R-:W-:Y:S02]  /*12f10*/  HADD2.F32 R5, -RZ, R3.H0_H0 ;  /* 0x20000003ff057230 */ /* 0x000fe40000004100 */
[----:B------:R-:W-:Y:S02]  /*12f20*/  HADD2.F32 R17, -RZ, R16.H0_H0 ;  /* 0x20000010ff117230 */ /* 0x000fe40000004100 */
[----:B------:R-:W-:Y:S02]  /*12f30*/  HADD2.F32 R11, -RZ, R11.H1_H1 ;  /* 0x3000000bff0b7230 */ /* 0x000fe40000004100 */
[----:B------:R-:W-:Y:S02]  /*12f40*/  HADD2.F32 R10, -RZ, R10.H1_H1 ;  /* 0x3000000aff0a7230 */ /* 0x000fe40000004100 */
[----:B------:R-:W-:-:S02]  /*12f50*/  HADD2.F32 R14, -RZ, R14.H1_H1 ;  /* 0x3000000eff0e7230 */ /* 0x000fc40000004100 */
[----:B------:R-:W-:Y:S02]  /*12f60*/  HADD2.F32 R3, -RZ, R3.H1_H1 ;  /* 0x30000003ff037230 */ /* 0x000fe40000004100 */
[----:B------:R-:W-:Y:S02]  /*12f70*/  HADD2.F32 R16, -RZ, R16.H1_H1 ;  /* 0x30000010ff107230 */ /* 0x000fe40000004100 */
[----:B------:R-:W-:Y:S01]  /*12f80*/  FFMA.FTZ R19, R19, R20, R25 ;  /* 0x0000001413137223 */ /* 0x000fe20000010019 */
        /* <DEDUP_REMOVED lines=12> */
[----:B------:R-:W-:Y:S02]  /*13050*/  MOV R19, R3 ;  /* 0x0000000300137202 */ /* 0x000fe40000000f00 */
.L_x_3871:
[----:B------:R-:W-:Y:S05]  /*13060*/  BSYNC B0 ;  /* 0x0000000000007941 */ /* 0x000fea0003800000 */
.L_x_3870:
[----:B-----5:R1:W-:Y:S01]  /*13070*/  STS.128 [R248+0x1800], R16 ;  /* 0x00180010f8007388 */ /* 0x0203e20000000c00 */
[----:B------:R-:W-:Y:S05]  /*13080*/  BRA `(.L_x_3855) ;  /* 0x0000000000947947 */ /* 0x000fea0003800000 */
.L_x_3841:
[----:B------:R-:W-:Y:S01]  /*13090*/  R2UR UR5, R56 ;  /* 0x00000000380572ca */ /* 0x000fe200000e0000 */
[C---:B------:R-:W-:Y:S02]  /*130a0*/  VIADD R0, R148.reuse, 0x10 ;  /* 0x0000001094007836 */ /* 0x040fe40000000000 */
[C---:B------:R-:W-:Y:S02]  /*130b0*/  VIADD R12, R148.reuse, 0x20 ;  /* 0x00000020940c7836 */ /* 0x040fe40000000000 */
[----:B------:R-:W-:-:S08]  /*130c0*/  VIADD R13, R148, 0x30 ;  /* 0x00000030940d7836 */ /* 0x000fd00000000000 */
[----:B------:R-:W-:-:S06]  /*130d0*/  UIADD3 UR5, -UR5, UR59, URZ ;  /* 0x0000003b05057290 */ /* 0x000fcc000fffe13f */
[----:B------:R-:W-:Y:S02]  /*130e0*/  ISETP.GE.AND P5, PT, R0, UR5, PT ;  /* 0x0000000500007c0c */ /* 0x000fe4000bfa6270 */
[----:B------:R-:W-:Y:S02]  /*130f0*/  ISETP.GE.AND P6, PT, R148, UR5, PT ;  /* 0x0000000594007c0c */ /* 0x000fe4000bfc6270 */
[----:B------:R-:W-:Y:S02]  /*13100*/  ISETP.GE.AND P4, PT, R12, UR5, PT ;  /* 0x000000050c007c0c */ /* 0x000fe4000bf86270 */
[----:B------:R-:W-:-:S07]  /*13110*/  ISETP.GE.AND P3, PT, R13, UR5, PT ;  /* 0x000000050d007c0c */ /* 0x000fce000bf66270 */
[----:B------:R-:W1:Y:S01]  /*13120*/  @!P5 LDC.64 R8, c[0x0][0x210] ;  /* 0x00008400ff08db82 */ /* 0x000e620000000a00 */
[----:B------:R-:W-:-:S03]  /*13130*/  @!P5 IADD3 R17, P1, R17, R146, RZ ;  /* 0x000000921111d210 */ /* 0x000fc60007f3e0ff */
[----:B------:R-:W-:Y:S02]  /*13140*/  @!P4 LEA R15, P0, R2, R146, 0x5 ;  /* 0x00000092020fc211 */ /* 0x000fe400078028ff */
[----:B------:R-:W-:Y:S02]  /*13150*/  @!P3 IMAD.MOV.U32 R18, RZ, RZ, R146 ;  /* 0x000000ffff12b224 */ /* 0x000fe400078e0092 */
[----:B------:R-:W2:Y:S01]  /*13160*/  @!P6 LDC.64 R10, c[0x0][0x210] ;  /* 0x00008400ff0aeb82 */ /* 0x000ea20000000a00 */
[--C-:B------:R-:W-:Y:S02]  /*13170*/  @!P3 IMAD.MOV.U32 R19, RZ, RZ, R151.reuse ;  /* 0x000000ffff13b224 */ /* 0x100fe400078e0097 */
[----:B------:R-:W-:Y:S02]  /*13180*/  @!P5 IMAD.X R16, R16, 0x1, R151, P1 ;  /* 0x000000011010d824 */ /* 0x000fe400008e0697 */
[----:B------:R-:W-:Y:S02]  /*13190*/  @!P3 IMAD R14, R3, 0x30, RZ ;  /* 0x00000030030eb824 */ /* 0x000fe400078e02ff */
[C---:B------:R-:W-:Y:S01]  /*131a0*/  @!P3 IMAD.WIDE.U32 R18, R2.reuse, 0x30, R18 ;  /* 0x000000300212b825 */ /* 0x040fe200078e0012 */
[----:B-----5:R-:W3:Y:S01]  /*131b0*/  @!P4 LDC.64 R6, c[0x0][0x210] ;  /* 0x00008400ff06cb82 */ /* 0x020ee20000000a00 */
[----:B------:R-:W-:-:S02]  /*131c0*/  @!P4 LEA.HI.X R2, R2, R151, R3, 0x5, P0 ;  /* 0x000000970202c211 */ /* 0x000fc400000f2c03 */
[----:B------:R-:W-:-:S05]  /*131d0*/  @!P3 IMAD.IADD R14, R19, 0x1, R14 ;  /* 0x00000001130eb824 */ /* 0x000fca00078e020e */
[----:B------:R-:W4:Y:S01]  /*131e0*/  @!P3 LDC.64 R4, c[0x0][0x210] ;  /* 0x00008400ff04bb82 */ /* 0x000f220000000a00 */
[----:B-1----:R-:W-:-:S04]  /*131f0*/  @!P5 LEA R8, P1, R17, R8, 0x1 ;  /* 0x000000081108d211 */ /* 0x002fc800078208ff */
[----:B------:R-:W-:Y:S02]  /*13200*/  @!P5 LEA.HI.X R9, R17, R9, R16, 0x1, P1 ;  /* 0x000000091109d211 */ /* 0x000fe400008f0c10 */
[----:B--2---:R-:W-:-:S04]  /*13210*/  @!P6 LEA R10, P2, R146, R10, 0x1 ;  /* 0x0000000a920ae211 */ /* 0x004fc800078408ff */
[----:B------:R-:W-:Y:S02]  /*13220*/  @!P6 LEA.HI.X R11, R146, R11, R151, 0x1, P2 ;  /* 0x0000000b920be211 */ /* 0x000fe400010f0c97 */
[----:B---3--:R-:W-:-:S03]  /*13230*/  @!P4 LEA R6, P1, R15, R6, 0x1 ;  /* 0x000000060f06c211 */ /* 0x008fc600078208ff */
[----:B------:R-:W-:Y:S01]  /*13240*/  @!PT LDS RZ, [RZ] ;  /* 0x00000000fffff984 */ /* 0x000fe20000000800 */
[----:B------:R-:W-:Y:S01]  /*13250*/  @!PT LDS RZ, [RZ] ;  /* 0x00000000fffff984 */ /* 0x000fe20000000800 */
[----:B------:R-:W-:Y:S01]  /*13260*/  @!PT LDS RZ, [RZ] ;  /* 0x00000000fffff984 */ /* 0x000fe20000000800 */
[----:B------:R1:W-:Y:S01]  /*13270*/  @!P6 LDGSTS.E.BYPASS.LTC128B.128 [R248], desc[UR6][R10.64] ;  /* 0x000000000af8efae */ /* 0x0003e2000b901d46 */
[----:B------:R-:W-:-:S03]  /*13280*/  @!P4 LEA.HI.X R7, R15, R7, R2, 0x1, P1 ;  /* 0x000000070f07c211 */ /* 0x000fc600008f0c02 */
[----:B------:R1:W-:Y:S01]  /*13290*/  @!P5 LDGSTS.E.BYPASS.LTC128B.128 [R248+0x800], desc[UR6][R8.64] ;  /* 0x0080000008f8dfae */ /* 0x0003e2000b901d46 */
[----:B----4-:R-:W-:-:S03]  /*132a0*/  @!P3 LEA R4, P0, R18, R4, 0x1 ;  /* 0x000000041204b211 */ /* 0x010fc600078008ff */
[----:B------:R1:W-:Y:S01]  /*132b0*/  @!P4 LDGSTS.E.BYPASS.LTC128B.128 [R248+0x1000], desc[UR6][R6.64] ;  /* 0x0100000006f8cfae */ /* 0x0003e2000b901d46 */
[----:B------:R-:W-:-:S05]  /*132c0*/  @!P3 LEA.HI.X R5, R18, R5, R14, 0x1, P0 ;  /* 0x000000051205b211 */ /* 0x000fca00000f0c0e */
[----:B------:R1:W-:Y:S04]  /*132d0*/  @!P3 LDGSTS.E.BYPASS.LTC128B.128 [R248+0x1800], desc[UR6][R4.64] ;  /* 0x0180000004f8bfae */ /* 0x0003e8000b901d46 */
.L_x_3855:
[----:B------:R-:W-:Y:S05]  /*132e0*/  BSYNC B2 ;  /* 0x0000000000027941 */ /* 0x000fea0003800000 */
.L_x_3840:
[----:B------:R-:W-:Y:S01]  /*132f0*/  UIADD3 UR9, UR60, -0x1, URZ ;  /* 0xffffffff3c097890 */ /* 0x000fe2000fffe03f */
[----:B-1----:R-:W-:Y:S01]  /*13300*/  VIADD R17, R148, 0x40 ;  /* 0x0000004094117836 */ /* 0x002fe20000000000 */
[----:B------:R-:W-:Y:S01]  /*13310*/  R2UR UR10, R56 ;  /* 0x00000000380a72ca */ /* 0x000fe200000e0000 */
[C---:B------:R-:W-:Y:S01]  /*13320*/  VIADD R16, R148.reuse, 0x50 ;  /* 0x0000005094107836 */ /* 0x040fe20000000000 */
[----:B------:R-:W-:Y:S01]  /*13330*/  USHF.L.U32 UR8, UR9, 0x8, URZ ;  /* 0x0000000809087899 */ /* 0x000fe2000800063f */
[C---:B------:R-:W-:Y:S01]  /*13340*/  VIADD R15, R148.reuse, 0x60 ;  /* 0x00000060940f7836 */ /* 0x040fe20000000000 */
[----:B------:R-:W-:Y:S01]  /*13350*/  UISETP.GT.AND UP0, UPT, UR9, UR54, UPT ;  /* 0x000000360900728c */ /* 0x000fe2000bf04270 */
[----:B------:R-:W-:Y:S01]  /*13360*/  VIADD R14, R148, 0x70 ;  /* 0x00000070940e7836 */ /* 0x000fe20000000000 */
[----:B------:R-:W-:Y:S01]  /*13370*/  UIADD3 UR5, -UR8, UR55, URZ ;  /* 0x0000003708057290 */ /* 0x000fe2000fffe13f */
[----:B------:R-:W-:Y:S02]  /*13380*/  IMAD.SHL.U32 R52, R52, 0x40, RZ ;  /* 0x0000004034347824 */ /* 0x000fe400078e00ff */
[----:B------:R-:W-:-:S03]  /*13390*/  IMAD.SHL.U32 R36, R36, 0x2, RZ ;  /* 0x0000000224247824 */ /* 0x000fc600078e00ff */
[----:B------:R-:W-:Y:S02]  /*133a0*/  ISETP.GE.AND P6, PT, R12, UR5, PT ;  /* 0x000000050c007c0c */ /* 0x000fe4000bfc6270 */
[----:B------:R-:W-:Y:S02]  /*133b0*/  ISETP.GE.AND P5, PT, R13, UR5, PT ;  /* 0x000000050d007c0c */ /* 0x000fe4000bfa6270 */
[----:B------:R-:W-:Y:S02]  /*133c0*/  ISETP.GE.AND P4, PT, R17, UR5, PT ;  /* 0x0000000511007c0c */ /* 0x000fe4000bf86270 */
[----:B------:R-:W-:Y:S02]  /*133d0*/  ISETP.GE.AND P1, PT, R148, UR5, PT ;  /* 0x0000000594007c0c */ /* 0x000fe4000bf26270 */
[----:B------:R-:W-:Y:S02]  /*133e0*/  ISETP.GE.AND P0, PT, R0, UR5, PT ;  /* 0x0000000500007c0c */ /* 0x000fe4000bf06270 */
[----:B------:R-:W-:-:S02]  /*133f0*/  ISETP.GE.AND P3, PT, R16, UR5, PT ;  /* 0x0000000510007c0c */ /* 0x000fc4000bf66270 */
[----:B------:R-:W-:Y:S01]  /*13400*/  ISETP.GE.AND P2, PT, R15, UR5, PT ;  /* 0x000000050f007c0c */ /* 0x000fe2000bf46270 */
[----:B------:R-:W4:Y:S01]  /*13410*/  @!P6 LDC.64 R6, c[0x0][0x248] ;  /* 0x00009200ff06eb82 */ /* 0x000f220000000a00 */
[----:B------:R-:W-:-:S05]  /*13420*/  LOP3.LUT R36, R36, 0x6, RZ, 0xc0, !PT ;  /* 0x0000000624247812 */ /* 0x000fca00078ec0ff */
[----:B--23--:R-:W-:Y:S02]  /*13430*/  @!P1 IMAD.MOV.U32 R8, RZ, RZ, R243 ;  /* 0x000000ffff089224 */ /* 0x00cfe400078e00f3 */
[----:B------:R-:W1:Y:S01]  /*13440*/  @!P5 LDC.64 R4, c[0x0][0x248] ;  /* 0x00009200ff04db82 */ /* 0x000e620000000a00 */
[----:B------:R-:W-:-:S05]  /*13450*/  @!P1 IMAD.MOV.U32 R9, RZ, RZ, R242 ;  /* 0x000000ffff099224 */ /* 0x000fca00078e00f2 */
[----:B------:R-:W-:Y:S01]  /*13460*/  @!PT LDS RZ, [RZ] ;  /* 0x00000000fffff984 */ /* 0x000fe20000000800 */
[----:B------:R-:W-:Y:S01]  /*13470*/  @!PT LDS RZ, [RZ] ;  /* 0x00000000fffff984 */ /* 0x000fe20000000800 */
[----:B------:R-:W-:Y:S01]  /*13480*/  @!PT LDS RZ, [RZ] ;  /* 0x00000000fffff984 */ /* 0x000fe20000000800 */
[----:B------:R2:W-:Y:S01]  /*13490*/  @!P1 LDGSTS.E.BYPASS.LTC128B.128 [R248+0x2000], desc[UR6][R8.64] ;  /* 0x0200000008f89fae */ /* 0x0005e2000b901d46 */
[C---:B------:R-:W-:Y:S01]  /*134a0*/  @!P0 LEA R18, P1, R43.reuse, R243, 0x1 ;  /* 0x000000f32b128211 */ /* 0x040fe200078208ff */
[----:B------:R-:W3:Y:S03]  /*134b0*/  @!P4 LDC.64 R2, c[0x0][0x248] ;  /* 0x00009200ff02cb82 */ /* 0x000ee60000000a00 */
[----:B------:R-:W-:Y:S02]  /*134c0*/  @!P0 LEA.HI.X R19, R43, R242, R42, 0x1, P1 ;  /* 0x000000f22b138211 */ /* 0x000fe400008f0c2a */
[----:B------:R-:W-:-:S03]  /*134d0*/  ISETP.GE.AND P1, PT, R14, UR5, PT ;  /* 0x000000050e007c0c */ /* 0x000fc6000bf26270 */
[----:B------:R-:W5:Y:S01]  /*134e0*/  @!P3 LDC.64 R10, c[0x0][0x248] ;  /* 0x00009200ff0abb82 */ /* 0x000f620000000a00 */
[----:B------:R1:W-:Y:S01]  /*134f0*/  @!P0 LDGSTS.E.BYPASS.LTC128B.128 [R248+0x2800], desc[UR6][R18.64] ;  /* 0x0280000012f88fae */ /* 0x0003e2000b901d46 */
[----:B----4-:R-:W-:-:S04]  /*13500*/  @!P6 LEA R20, P0, R6, R243, 0x6 ;  /* 0x000000f30614e211 */ /* 0x010fc800078030ff */
[----:B------:R-:W-:-:S05]  /*13510*/  @!P6 LEA.HI.X R21, R6, R242, R7, 0x6, P0 ;  /* 0x000000f20615e211 */ /* 0x000fca00000f3407 */
[----:B------:R4:W-:Y:S01]  /*13520*/  @!P6 LDGSTS.E.BYPASS.LTC128B.128 [R248+0x3000], desc[UR6][R20.64] ;  /* 0x0300000014f8efae */ /* 0x0009e2000b901d46 */
[C---:B---3--:R-:W-:Y:S01]  /*13530*/  @!P4 LEA R6, P0, R2.reuse, R243, 0x7 ;  /* 0x000000f30206c211 */ /* 0x048fe200078038ff */
[----:B--2---:R-:W2:Y:S03]  /*13540*/  @!P2 LDC.64 R8, c[0x0][0x248] ;  /* 0x00009200ff08ab82 */ /* 0x004ea60000000a00 */
[----:B------:R-:W-:Y:S01]  /*13550*/  @!P4 LEA.HI.X R7, R2, R242, R3, 0x7, P0 ;  /* 0x000000f20207c211 */ /* 0x000fe200000f3c03 */
[----:B------:R-:W-:Y:S02]  /*13560*/  @!P3 IMAD.MOV.U32 R2, RZ, RZ, R243 ;  /* 0x000000ffff02b224 */ /* 0x000fe400078e00f3 */
[----:B------:R-:W-:Y:S02]  /*13570*/  @!P3 IMAD.MOV.U32 R3, RZ, RZ, R242 ;  /* 0x000000ffff03b224 */ /* 0x000fe400078e00f2 */
[----:B-----5:R-:W-:-:S02]  /*13580*/  @!P3 IMAD R11, R11, 0xa0, RZ ;  /* 0x000000a00b0bb824 */ /* 0x020fc400078e02ff */
[----:B------:R-:W-:-:S04]  /*13590*/  @!P3 IMAD.WIDE.U32 R24, R10, 0xa0, R2 ;  /* 0x000000a00a18b825 */ /* 0x000fc800078e0002 */
[--C-:B-1----:R-:W-:Y:S02]  /*135a0*/  @!P5 IMAD.MOV.U32 R18, RZ, RZ, R243.reuse ;  /* 0x000000ffff12d224 */ /* 0x102fe400078e00f3 */
[----:B------:R-:W-:Y:S02]  /*135b0*/  @!P5 IMAD.MOV.U32 R19, RZ, RZ, R242 ;  /* 0x000000ffff13d224 */ /* 0x000fe400078e00f2 */
[----:B------:R-:W-:Y:S02]  /*135c0*/  @!P2 IMAD.MOV.U32 R2, RZ, RZ, R243 ;  /* 0x000000ffff02a224 */ /* 0x000fe400078e00f3 */
[----:B------:R-:W-:-:S04]  /*135d0*/  @!P5 IMAD.WIDE.U32 R22, R4, 0x60, R18 ;  /* 0x000000600416d825 */ /* 0x000fc800078e0012 */
[----:B------:R-:W-:Y:S02]  /*135e0*/  VIADD R18, R148, 0x80 ;  /* 0x0000008094127836 */ /* 0x000fe40000000000 */
[----:B------:R-:W-:Y:S02]  /*135f0*/  @!P5 IMAD R19, R5, 0x60, RZ ;  /* 0x000000600513d824 */ /* 0x000fe400078e02ff */
[----:B------:R-:W1:Y:S01]  /*13600*/  @!P1 LDC.64 R4, c[0x0][0x248] ;  /* 0x00009200ff049b82 */ /* 0x000e620000000a00 */
[----:B------:R-:W-:Y:S01]  /*13610*/  ISETP.GE.AND P0, PT, R18, UR5, PT ;  /* 0x0000000512007c0c */ /* 0x000fe2000bf06270 */
[----:B------:R-:W-:Y:S02]  /*13620*/  @!P5 IMAD.IADD R23, R19, 0x1, R23 ;  /* 0x000000011317d824 */ /* 0x000fe400078e0217 */
[----:B------:R-:W-:Y:S02]  /*13630*/  @!P2 IMAD.MOV.U32 R3, RZ, RZ, R242 ;  /* 0x000000ffff03a224 */ /* 0x000fe400078e00f2 */
[C---:B----4-:R-:W-:Y:S01]  /*13640*/  VIADD R20, R148.reuse, 0xa0 ;  /* 0x000000a094147836 */ /* 0x050fe20000000000 */
[----:B------:R3:W-:Y:S01]  /*13650*/  @!P5 LDGSTS.E.BYPASS.LTC128B.128 [R248+0x3800], desc[UR6][R22.64] ;  /* 0x0380000016f8dfae */ /* 0x0007e2000b901d46 */
[----:B------:R-:W-:-:S02]  /*13660*/  VIADD R19, R148, 0x90 ;  /* 0x0000009094137836 */ /* 0x000fc40000000000 */
[----:B------:R-:W-:Y:S01]  /*13670*/  VIADD R21, R148, 0xb0 ;  /* 0x000000b094157836 */ /* 0x000fe20000000000 */
[----:B------:R4:W-:Y:S01]  /*13680*/  @!P4 LDGSTS.E.BYPASS.LTC128B.128 [R248+0x4000], desc[UR6][R6.64] ;  /* 0x0400000006f8cfae */ /* 0x0009e2000b901d46 */
[----:B------:R-:W-:Y:S01]  /*13690*/  ISETP.GE.AND P5, PT, R20, UR5, PT ;  /* 0x0000000514007c0c */ /* 0x000fe2000bfa6270 */
[----:B--2---:R-:W-:Y:S01]  /*136a0*/  @!P2 IMAD R9, R9, 0xc0, RZ ;  /* 0x000000c00909a824 */ /* 0x004fe200078e02ff */
[----:B------:R-:W-:Y:S01]  /*136b0*/  ISETP.GE.AND P4, PT, R19, UR5, PT ;  /* 0x0000000513007c0c */ /* 0x000fe2000bf86270 */
[----:B------:R-:W-:Y:S01]  /*136c0*/  @!P3 IMAD.IADD R25, R11, 0x1, R25 ;  /* 0x000000010b19b824 */ /* 0x000fe200078e0219 */
[----:B------:R-:W-:-:S04]  /*136d0*/  ISETP.GE.AND P6, PT, R21, UR5, PT ;  /* 0x0000000515007c0c */ /* 0x000fc8000bfc6270 */
[----:B------:R2:W-:Y:S01]  /*136e0*/  @!P3 LDGSTS.E.BYPASS.LTC128B.128 [R248+0x4800], desc[UR6][R24.64] ;  /* 0x0480000018f8bfae */ /* 0x0005e2000b901d46 */
[----:B-1----:R-:W-:-:S04]  /*136f0*/  @!P1 IMAD R5, R5, 0xe0, RZ ;  /* 0x000000e005059824 */ /* 0x002fc800078e02ff */
[--C-:B------:R-:W-:Y:S02]  /*13700*/  @!P5 IMAD.MOV.U32 R28, RZ, RZ, R243.reuse ;  /* 0x000000ffff1cd224 */ /* 0x100fe400078e00f3 */
[--C-:B------:R-:W-:Y:S02]  /*13710*/  @!P5 IMAD.MOV.U32 R29, RZ, RZ, R242.reuse ;  /* 0x000000ffff1dd224 */ /* 0x100fe400078e00f2 */
[--C-:B------:R-:W-:Y:S02]  /*13720*/  @!P6 IMAD.MOV.U32 R30, RZ, RZ, R243.reuse ;  /* 0x000000ffff1ee224 */ /* 0x100fe400078e00f3 */
[--C-:B------:R-:W-:Y:S02]  /*13730*/  @!P6 IMAD.MOV.U32 R31, RZ, RZ, R242.reuse ;  /* 0x000000ffff1fe224 */ /* 0x100fe400078e00f2 */
[----:B---3--:R-:W-:Y:S02]  /*13740*/  @!P1 IMAD.MOV.U32 R22, RZ, RZ, R243 ;  /* 0x000000ffff169224 */ /* 0x008fe400078e00f3 */
[----:B------:R-:W-:-:S02]  /*13750*/  @!P1 IMAD.MOV.U32 R23, RZ, RZ, R242 ;  /* 0x000000ffff179224 */ /* 0x000fc400078e00f2 */
[----:B----4-:R-:W-:Y:S02]  /*13760*/  @!P2 IMAD.WIDE.U32 R6, R8, 0xc0, R2 ;  /* 0x000000c00806a825 */ /* 0x010fe400078e0002 */
[----:B------:R-:W1:Y:S02]  /*13770*/  @!P0 LDC.64 R2, c[0x0][0x248] ;  /* 0x00009200ff028b82 */ /* 0x000e640000000a00 */
[----:B------:R-:W-:-:S04]  /*13780*/  @!P1 IMAD.WIDE.U32 R22, R4, 0xe0, R22 ;  /* 0x000000e004169825 */ /* 0x000fc800078e0016 */
[----:B------:R-:W-:Y:S02]  /*13790*/  @!P2 IMAD.IADD R11, R9, 0x1, R7 ;  /* 0x00000001090ba824 */ /* 0x000fe400078e0207 */
[----:B------:R-:W-:Y:S01]  /*137a0*/  @!P2 IMAD.MOV.U32 R10, RZ, RZ, R6 ;  /* 0x000000ffff0aa224 */ /* 0x000fe200078e0006 */
[----:B------:R-:W3:Y:S01]  /*137b0*/  @!P4 LDC.64 R8, c[0x0][0x248] ;  /* 0x00009200ff08cb82 */ /* 0x000ee20000000a00 */
[----:B------:R-:W-:Y:S02]  /*137c0*/  @!P1 IMAD.IADD R23, R5, 0x1, R23 ;  /* 0x0000000105179824 */ /* 0x000fe400078e0217 */
[C---:B--2---:R-:W-:Y:S01]  /*137d0*/  VIADD R24, R148.reuse, 0xc0 ;  /* 0x000000c094187836 */ /* 0x044fe20000000000 */
[----:B------:R1:W-:Y:S01]  /*137e0*/  @!P2 LDGSTS.E.BYPASS.LTC128B.128 [R248+0x5000], desc[UR6][R10.64] ;  /* 0x050000000af8afae */ /* 0x0003e2000b901d46 */
[----:B------:R-:W-:-:S03]  /*137f0*/  VIADD R25, R148, 0xf0 ;  /* 0x000000f094197836 */ /* 0x000fc60000000000 */
[----:B------:R-:W2:Y:S01]  /*13800*/  @!P5 LDC.64 R6, c[0x0][0x248] ;  /* 0x00009200ff06db82 */ /* 0x000ea20000000a00 */
[----:B------:R4:W-:Y:S01]  /*13810*/  @!P1 LDGSTS.E.BYPASS.LTC128B.128 [R248+0x5800], desc[UR6][R22.64] ;  /* 0x0580000016f89fae */ /* 0x0009e2000b901d46 */
[----:B------:R-:W-:-:S06]  /*13820*/  ISETP.GE.AND P3, PT, R24, UR5, PT ;  /* 0x0000000518007c0c */ /* 0x000fcc000bf66270 */
[----:B------:R-:W5:Y:S01]  /*13830*/  @!P6 LDC.64 R4, c[0x0][0x248] ;  /* 0x00009200ff04eb82 */ /* 0x000f620000000a00 */
[----:B-1----:R-:W-:Y:S01]  /*13840*/  @!P0 LEA R10, P1, R2, R243, 0x8 ;  /* 0x000000f3020a8211 */ /* 0x002fe200078240ff */
[----:B--2---:R-:W-:-:S03]  /*13850*/  @!P5 IMAD.WIDE.U32 R28, R6, 0x140, R28 ;  /* 0x00000140061cd825 */ /* 0x004fc600078e001c */
[----:B------:R-:W-:Y:S01]  /*13860*/  @!P0 LEA.HI.X R11, R2, R242, R3, 0x8, P1 ;  /* 0x000000f2020b8211 */ /* 0x000fe200008f4403 */
[C---:B----4-:R-:W-:Y:S02]  /*13870*/  VIADD R23, R148.reuse, 0xd0 ;  /* 0x000000d094177836 */ /* 0x050fe40000000000 */
[----:B------:R-:W-:Y:S02]  /*13880*/  VIADD R22, R148, 0xe0 ;  /* 0x000000e094167836 */ /* 0x000fe40000000000 */
[----:B------:R1:W-:Y:S01]  /*13890*/  @!P0 LDGSTS.E.BYPASS.LTC128B.128 [R248+0x6000], desc[UR6][R10.64] ;  /* 0x060000000af88fae */ /* 0x0003e2000b901d46 */
[----:B------:R-:W-:Y:S01]  /*138a0*/  ISETP.GE.AND P2, PT, R23, UR5, PT ;  /* 0x0000000517007c0c */ /* 0x000fe2000bf46270 */
[----:B------:R-:W-:Y:S01]  /*138b0*/  @!P4 IMAD.MOV.U32 R2, RZ, RZ, R243 ;  /* 0x000000ffff02c224 */ /* 0x000fe200078e00f3 */
[----:B------:R-:W-:Y:S01]  /*138c0*/  ISETP.GE.AND P1, PT, R22, UR5, PT ;  /* 0x0000000516007c0c */ /* 0x000fe2000bf26270 */
[----:B------:R-:W-:Y:S01]  /*138d0*/  @!P4 IMAD.MOV.U32 R3, RZ, RZ, R242 ;  /* 0x000000ffff03c224 */ /* 0x000fe200078e00f2 */
[----:B------:R-:W-:Y:S01]  /*138e0*/  ISETP.GE.AND P0, PT, R25, UR5, PT ;  /* 0x0000000519007c0c */ /* 0x000fe2000bf06270 */
[----:B---3--:R-:W-:-:S02]  /*138f0*/  @!P4 IMAD R6, R9, 0x120, RZ ;  /* 0x000001200906c824 */ /* 0x008fc400078e02ff */
[----:B------:R-:W-:-:S04]  /*13900*/  @!P4 IMAD.WIDE.U32 R26, R8, 0x120, R2 ;  /* 0x00000120081ac825 */ /* 0x000fc800078e0002 */
[----:B-----5:R-:W-:Y:S02]  /*13910*/  @!P6 IMAD.WIDE.U32 R30, R4, 0x160, R30 ;  /* 0x00000160041ee825 */ /* 0x020fe400078e001e */
[----:B------:R-:W2:Y:S02]  /*13920*/  @!P2 LDC.64 R2, c[0x0][0x248] ;  /* 0x00009200ff02ab82 */ /* 0x000ea40000000a00 */
[----:B------:R-:W-:Y:S02]  /*13930*/  @!P5 IMAD R4, R7, 0x140, RZ ;  /* 0x000001400704d824 */ /* 0x000fe400078e02ff */
[----:B------:R-:W-:Y:S02]  /*13940*/  @!P4 IMAD.IADD R27, R6, 0x1, R27 ;  /* 0x00000001061bc824 */ /* 0x000fe400078e021b */
[----:B------:R-:W-:Y:S02]  /*13950*/  @!P6 IMAD R5, R5, 0x160, RZ ;  /* 0x000001600505e824 */ /* 0x000fe400078e02ff */
[----:B------:R-:W3:Y:S01]  /*13960*/  @!P1 LDC.64 R8, c[0x0][0x248] ;  /* 0x00009200ff089b82 */ /* 0x000ee20000000a00 */
[----:B------:R-:W-:Y:S01]  /*13970*/  @!P5 IMAD.IADD R29, R4, 0x1, R29 ;  /* 0x00000001041dd824 */ /* 0x000fe200078e021d */
[----:B------:R4:W-:Y:S01]  /*13980*/  @!P4 LDGSTS.E.BYPASS.LTC128B.128 [R248+0x6800], desc[UR6][R26.64] ;  /* 0x068000001af8cfae */ /* 0x0009e2000b901d46 */
[----:B------:R-:W-:Y:S01]  /*13990*/  @!P6 IMAD.IADD R31, R5, 0x1, R31 ;  /* 0x00000001051fe824 */ /* 0x000fe200078e021f */
[----:B------:R-:W-:Y:S01]  /*139a0*/  ISETP.GE.AND P4, PT, R12, UR5, PT ;  /* 0x000000050c007c0c */ /* 0x000fe2000bf86270 */
[--C-:B------:R-:W-:Y:S01]  /*139b0*/  @!P3 IMAD.MOV.U32 R4, RZ, RZ, R243.reuse ;  /* 0x000000ffff04b224 */ /* 0x100fe200078e00f3 */
[----:B------:R-:W-:Y:S01]  /*139c0*/  @!P5 LDGSTS.E.BYPASS.LTC128B.128 [R248+0x7000], desc[UR6][R28.64] ;  /* 0x070000001cf8dfae */ /* 0x000fe2000b901d46 */
[--C-:B------:R-:W-:Y:S01]  /*139d0*/  @!P3 IMAD.MOV.U32 R5, RZ, RZ, R242.reuse ;  /* 0x000000ffff05b224 */ /* 0x100fe200078e00f2 */
[----:B-1----:R-:W1:Y:S01]  /*139e0*/  @!P3 LDC.64 R10, c[0x0][0x248] ;  /* 0x00009200ff0abb82 */ /* 0x002e620000000a00 */
[----:B------:R-:W-:Y:S01]  /*139f0*/  ISETP.GE.AND P5, PT, R13, UR5, PT ;  /* 0x000000050d007c0c */ /* 0x000fe2000bfa6270 */
[----:B------:R-:W-:Y:S01]  /*13a00*/  @!P2 IMAD.MOV.U32 R12, RZ, RZ, R243 ;  /* 0x000000ffff0ca224 */ /* 0x000fe200078e00f3 */
[----:B------:R-:W-:Y:S01]  /*13a10*/  @!P6 LDGSTS.E.BYPASS.LTC128B.128 [R248+0x7800], desc[UR6][R30.64] ;  /* 0x078000001ef8efae */ /* 0x000fe2000b901d46 */
[----:B------:R-:W-:Y:S01]  /*13a20*/  @!P2 IMAD.MOV.U32 R13, RZ, RZ, R242 ;  /* 0x000000ffff0da224 */ /* 0x000fe200078e00f2 */
[----:B------:R-:W-:-:S03]  /*13a30*/  ISETP.GE.AND P6, PT, R0, UR5, PT ;  /* 0x0000000500007c0c */ /* 0x000fc6000bfc6270 */
[----:B------:R-:W5:Y:S01]  /*13a40*/  @!P0 LDC.64 R6, c[0x0][0x248] ;  /* 0x00009200ff068b82 */ /* 0x000f620000000a00 */
[----:B--2---:R-:W-:-:S04]  /*13a50*/  @!P2 IMAD.WIDE.U32 R12, R2, 0x1a0, R12 ;  /* 0x000001a0020ca825 */ /* 0x004fc800078e000c */
[----:B------:R-:W-:Y:S02]  /*13a60*/  @!P2 IMAD R3, R3, 0x1a0, RZ ;  /* 0x000001a00303a824 */ /* 0x000fe400078e02ff */
[----:B---3--:R-:W-:Y:S02]  /*13a70*/  @!P1 IMAD R9, R9, 0x1c0, RZ ;  /* 0x000001c009099824 */ /* 0x008fe400078e02ff */
[----:B------:R-:W-:Y:S02]  /*13a80*/  @!P2 IMAD.IADD R13, R3, 0x1, R13 ;  /* 0x00000001030da824 */ /* 0x000fe400078e020d */
[----:B------:R-:W2:Y:S01]  /*13a90*/  @!P5 LDC.64 R2, c[0x0][0x250] ;  /* 0x00009400ff02db82 */ /* 0x000ea20000000a00 */
[----:B----4-:R-:W-:Y:S02]  /*13aa0*/  @!P1 IMAD.MOV.U32 R26, RZ, RZ, R243 ;  /* 0x000000ffff1a9224 */ /* 0x010fe400078e00f3 */
[----:B------:R-:W-:Y:S02]  /*13ab0*/  @!P1 IMAD.MOV.U32 R27, RZ, RZ, R242 ;  /* 0x000000ffff1b9224 */ /* 0x000fe400078e00f2 */
[----:B-1----:R-:W-:-:S04]  /*13ac0*/  @!P3 IMAD.WIDE.U32 R4, R10, 0x180, R4 ;  /* 0x000001800a04b825 */ /* 0x002fc800078e0004 */
[----:B------:R-:W-:Y:S02]  /*13ad0*/  @!P3 IMAD R11, R11, 0x180, RZ ;  /* 0x000001800b0bb824 */ /* 0x000fe400078e02ff */
[----:B------:R-:W-:Y:S02]  /*13ae0*/  @!P0 IMAD.MOV.U32 R10, RZ, RZ, R243 ;  /* 0x000000ffff0a8224 */ /* 0x000fe400078e00f3 */
[----:B------:R-:W-:Y:S02]  /*13af0*/  @!P3 IMAD.IADD R5, R11, 0x1, R5 ;  /* 0x000000010b05b824 */ /* 0x000fe400078e0205 */
[----:B------:R-:W-:Y:S02]  /*13b00*/  @!P0 IMAD.MOV.U32 R11, RZ, RZ, R242 ;  /* 0x000000ffff0b8224 */ /* 0x000fe400078e00f2 */
[----:B------:R-:W-:Y:S01]  /*13b10*/  @!P1 IMAD.WIDE.U32 R26, R8, 0x1c0, R26 ;  /* 0x000001c0081a9825 */ /* 0x000fe200078e001a */
[----:B------:R1:W-:Y:S01]  /*13b20*/  @!P3 LDGSTS.E.BYPASS.LTC128B.128 [R248+0x8000], desc[UR6][R4.64] ;  /* 0x0800000004f8bfae */ /* 0x0003e2000b901d46 */
[----:B------:R-:W-:-:S02]  /*13b30*/  ISETP.GE.AND P3, PT, R17, UR5, PT ;  /* 0x0000000511007c0c */ /* 0x000fc4000bf66270 */
[----:B-----5:R-:W-:Y:S01]  /*13b40*/  @!P0 IMAD.WIDE.U32 R10, R6, 0x1e0, R10 ;  /* 0x000001e0060a8825 */ /* 0x020fe200078e000a */
[----:B------:R3:W-:Y:S01]  /*13b50*/  @!P2 LDGSTS.E.BYPASS.LTC128B.128 [R248+0x8800], desc[UR6][R12.64] ;  /* 0x088000000cf8afae */ /* 0x0007e2000b901d46 */
[----:B------:R-:W-:Y:S02]  /*13b60*/  ISETP.GE.AND P2, PT, R16, UR5, PT ;  /* 0x0000000510007c0c */ /* 0x000fe4000bf46270 */
[----:B------:R-:W-:Y:S02]  /*13b70*/  @!P0 IMAD R7, R7, 0x1e0, RZ ;  /* 0x000001e007078824 */ /* 0x000fe400078e02ff */
[----:B------:R-:W-:Y:S02]  /*13b80*/  @!P1 IMAD.IADD R27, R9, 0x1, R27 ;  /* 0x00000001091b9824 */ /* 0x000fe400078e021b */
[----:B------:R-:W-:Y:S02]  /*13b90*/  @!P0 IMAD.IADD R11, R7, 0x1, R11 ;  /* 0x00000001070b8824 */ /* 0x000fe400078e020b */
[----:B--2---:R-:W-:Y:S01]  /*13ba0*/  @!P5 IMAD R0, R3, 0x60, RZ ;  /* 0x000000600300d824 */ /* 0x004fe200078e02ff */
[----:B------:R-:W-:Y:S01]  /*13bb0*/  @!P1 LDGSTS.E.BYPASS.LTC128B.128 [R248+0x9000], desc[UR6][R26.64] ;  /* 0x090000001af89fae */ /* 0x000fe2000b901d46 */
[C---:B------:R-:W-:Y:S01]  /*13bc0*/  ISETP.GE.AND P1, PT, R148.reuse, UR5, PT ;  /* 0x0000000594007c0c */ /* 0x040fe2000bf26270 */
[----:B------:R-:W2:Y:S01]  /*13bd0*/  @!P3 LDC.64 R6, c[0x0][0x250] ;  /* 0x00009400ff06bb82 */ /* 0x000ea20000000a00 */
[----:B------:R-:W-:Y:S01]  /*13be0*/  IMAD.SHL.U32 R148, R148, 0x8, RZ ;  /* 0x0000000894947824 */ /* 0x000fe200078e00ff */
[----:B------:R4:W-:Y:S01]  /*13bf0*/  @!P0 LDGSTS.E.BYPASS.LTC128B.128 [R248+0x9800], desc[UR6][R10.64] ;  /* 0x098000000af88fae */ /* 0x0009e2000b901d46 */
[----:B------:R-:W-:-:S03]  /*13c00*/  @!P6 LEA R8, P0, R45, R245, 0x1 ;  /* 0x000000f52d08e211 */ /* 0x000fc600078008ff */
[----:B------:R-:W0:Y:S01]  /*13c10*/  LDGDEPBAR ;  /* 0x00000000000079af */ /* 0x000e220000000000 */
[----:B------:R-:W-:Y:S02]  /*13c20*/  @!P6 LEA.HI.X R9, R45, R244, R44, 0x1, P0 ;  /* 0x000000f42d09e211 */ /* 0x000fe400000f0c2c */
[----:B------:R-:W-:Y:S01]  /*13c30*/  ISETP.GE.AND P0, PT, R14, UR5, PT ;  /* 0x000000050e007c0c */ /* 0x000fe2000bf06270 */
[----:B------:R-:W-:Y:S01]  /*13c40*/  @!P5 IMAD.MOV.U32 R14, RZ, RZ, R245 ;  /* 0x000000ffff0ed224 */ /* 0x000fe200078e00f5 */
[----:B-1----:R-:W1:Y:S01]  /*13c50*/  @!P4 LDC.64 R4, c[0x0][0x250] ;  /* 0x00009400ff04cb82 */ /* 0x002e620000000a00 */
[----:B---3--:R-:W-:-:S04]  /*13c60*/  LEA.HI R12, R41, R41, RZ, 0x1 ;  /* 0x00000029290c7211 */ /* 0x008fc800078f08ff */
[----:B------:R-:W-:-:S05]  /*13c70*/  LOP3.LUT R12, R12, 0xfffffffe, RZ, 0xc0, !PT ;  /* 0xfffffffe0c0c7812 */ /* 0x000fca00078ec0ff */
[----:B------:R-:W-:Y:S02]  /*13c80*/  IMAD.IADD R41, R41, 0x1, -R12 ;  /* 0x0000000129297824 */ /* 0x000fe400078e0a0c */
[----:B----4-:R-:W-:Y:S01]  /*13c90*/  @!P1 IMAD.MOV.U32 R10, RZ, RZ, R245 ;  /* 0x000000ffff0a9224 */ /* 0x010fe200078e00f5 */
[----:B------:R-:W-:-:S04]  /*13ca0*/  DEPBAR.LE SB0, 0x0 ;  /* 0x000080000000791a */ /* 0x000fc80000000000 */
[----:B------:R-:W-:Y:S01]  /*13cb0*/  BAR.SYNC.DEFER_BLOCKING 0x0 ;  /* 0x0000000000007b1d */ /* 0x000fe20000010000 */
[----:B------:R-:W-:-:S05]  /*13cc0*/  @!P1 IMAD.MOV.U32 R11, RZ, RZ, R244 ;  /* 0x000000ffff0b9224 */ /* 0x000fca00078e00f4 */
[----:B------:R-:W-:Y:S04]  /*13cd0*/  @P1 STS.128 [R248+0xa000], RZ ;  /* 0x00a000fff8001388 */ /* 0x000fe80000000c00 */
[----:B------:R-:W-:Y:S01]  /*13ce0*/  @!PT LDS RZ, [RZ] ;  /* 0x00000000fffff984 */ /* 0x000fe20000000800 */
[----:B------:R-:W-:Y:S01]  /*13cf0*/  @!PT LDS RZ, [RZ] ;  /* 0x00000000fffff984 */ /* 0x000fe20000000800 */
[----:B------:R-:W-:Y:S01]  /*13d00*/  @!PT LDS RZ, [RZ] ;  /* 0x00000000fffff984 */ /* 0x000fe20000000800 */
[----:B------:R1:W-:Y:S01]  /*13d10*/  @!P1 LDGSTS.E.BYPASS.LTC128B.128 [R248+0xa000], desc[UR6][R10.64] ;  /* 0x0a0000000af89fae */ /* 0x0003e2000b901d46 */
[----:B------:R-:W-:Y:S01]  /*13d20*/  ISETP.GE.AND P1, PT, R15, UR5, PT ;  /* 0x000000050f007c0c */ /* 0x000fe2000bf26270 */
[----:B------:R-:W-:Y:S02]  /*13d30*/  @!P5 IMAD.MOV.U32 R15, RZ, RZ, R244 ;  /* 0x000000ffff0fd224 */ /* 0x000fe400078e00f4 */
[----:B------:R-:W-:Y:S01]  /*13d40*/  @P6 STS.128 [R248+0xa800], RZ ;  /* 0x00a800fff8006388 */ /* 0x000fe20000000c00 */
[----:B------:R-:W-:-:S03]  /*13d50*/  @!P5 IMAD.WIDE.U32 R14, R2, 0x60, R14 ;  /* 0x00000060020ed825 */ /* 0x000fc600078e000e */
[----:B------:R-:W-:Y:S01]  /*13d60*/  @!PT LDS RZ, [RZ] ;  /* 0x00000000fffff984 */ /* 0x000fe20000000800 */
[----:B------:R-:W-:Y:S01]  /*13d70*/  @!PT LDS RZ, [RZ] ;  /* 0x00000000fffff984 */ /* 0x000fe20000000800 */
[----:B------:R-:W-:Y:S01]  /*13d80*/  @!PT LDS RZ, [RZ] ;  /* 0x00000000fffff984 */ /* 0x000fe20000000800 */
[----:B------:R3:W-:Y:S01]  /*13d90*/  @!P6 LDGSTS.E.BYPASS.LTC128B.128 [R248+0xa800], desc[UR6][R8.64] ;  /* 0x0a80000008f8efae */ /* 0x0007e2000b901d46 */
[----:B------:R-:W-:-:S03]  /*13da0*/  @!P5 IMAD.IADD R15, R0, 0x1, R15 ;  /* 0x00000001000fd824 */ /* 0x000fc600078e020f */
[----:B------:R-:W-:Y:S01]  /*13db0*/  @P4 STS.128 [R248+0xb000], RZ ;  /* 0x00b000fff8004388 */ /* 0x000fe20000000c00 */
[----:B------:R-:W-:Y:S01]  /*13dc0*/  IMAD.SHL.U32 R0, R39, 0x40, RZ ;  /* 0x0000004027007824 */ /* 0x000fe200078e00ff */
[----:B------:R-:W4:Y:S04]  /*13dd0*/  @!P1 LDC.64 R2, c[0x0][0x250] ;  /* 0x00009400ff029b82 */ /* 0x000f280000000a00 */
[----:B------:R-:W-:-:S04]  /*13de0*/  LOP3.LUT R0, R0, 0x1c0, RZ, 0xc0, !PT ;  /* 0x000001c000007812 */ /* 0x000fc800078ec0ff */
[----:B------:R-:W-:Y:S02]  /*13df0*/  LOP3.LUT R148, R0, 0x8, R148, 0xf8, !PT ;  /* 0x0000000800947812 */ /* 0x000fe400078ef894 */
[----:B------:R-:W-:Y:S02]  /*13e00*/  SHF.R.U32.HI R240, RZ, 0x3, R0 ;  /* 0x00000003fff07819 */ /* 0x000fe40000011600 */
[----:B------:R-:W-:Y:S02]  /*13e10*/  LOP3.LUT R0, R52, 0x1c0, RZ, 0xc0, !PT ;  /* 0x000001c034007812 */ /* 0x000fe400078ec0ff */
[----:B-1----:R-:W-:Y:S02]  /*13e20*/  @!P4 LEA R10, P6, R4, R245, 0x6 ;  /* 0x000000f5040ac211 */ /* 0x002fe400078c30ff */
[----:B------:R-:W-:Y:S02]  /*13e30*/  LOP3.LUT R240, R148, R240, RZ, 0x3c, !PT ;  /* 0x000000f094f07212 */ /* 0x000fe400078e3cff */
[----:B------:R-:W-:-:S02]  /*13e40*/  @!P4 LEA.HI.X R11, R4, R244, R5, 0x6, P6 ;  /* 0x000000f4040bc211 */ /* 0x000fc400030f3405 */
[----:B------:R-:W-:Y:S01]  /*13e50*/  ISETP.GE.AND P6, PT, R18, UR5, PT ;  /* 0x0000000512007c0c */ /* 0x000fe2000bfc6270 */
[----:B---3--:R-:W1:Y:S01]  /*13e60*/  @!P2 LDC.64 R8, c[0x0][0x250] ;  /* 0x00009400ff08ab82 */ /* 0x008e620000000a00 */
[----:B------:R-:W-:Y:S01]  /*13e70*/  IMAD R240, R41, 0x200, R240 ;  /* 0x0000020029f07824 */ /* 0x000fe200078e02f0 */
[----:B------:R-:W-:Y:S01]  /*13e80*/  @!PT LDS RZ, [RZ] ;  /* 0x00000000fffff984 */ /* 0x000fe20000000800 */
[----:B------:R-:W-:Y:S01]  /*13e90*/  @!PT LDS RZ, [RZ] ;  /* 0x00000000fffff984 */ /* 0x000fe20000000800 */
[----:B------:R-:W-:Y:S01]  /*13ea0*/  @!PT LDS RZ, [RZ] ;  /* 0x00000000fffff984 */ /* 0x000fe20000000800 */
[----:B------:R2:W-:Y:S01]  /*13eb0*/  @!P4 LDGSTS.E.BYPASS.LTC128B.128 [R248+0xb000], desc[UR6][R10.64] ;  /* 0x0b0000000af8cfae */ /* 0x0005e2000b901d46 */
[----:B----4-:R-:W-:-:S03]  /*13ec0*/  @!P1 IMAD R3, R3, 0xc0, RZ ;  /* 0x000000c003039824 */ /* 0x010fc600078e02ff */
[----:B------:R-:W-:Y:S01]  /*13ed0*/  @P5 STS.128 [R248+0xb800], RZ ;  /* 0x00b800fff8005388 */ /* 0x000fe20000000c00 */
[----:B------:R-:W-:Y:S01]  /*13ee0*/  LEA R240, R240, UR4, 0x1 ;  /* 0x00000004f0f07c11 */ /* 0x000fe2000f8e08ff */
[----:B------:R-:W3:Y:S02]  /*13ef0*/  @!P0 LDC.64 R4, c[0x0][0x250] ;  /* 0x00009400ff048b82 */ /* 0x000ee40000000a00 */
[----:B------:R-:W-:Y:S01]  /*13f00*/  @!PT LDS RZ, [RZ] ;  /* 0x00000000fffff984 */ /* 0x000fe20000000800 */
[----:B------:R-:W-:Y:S01]  /*13f10*/  @!PT LDS RZ, [RZ] ;  /* 0x00000000fffff984 */ /* 0x000fe20000000800 */
[----:B------:R-:W-:Y:S01]  /*13f20*/  @!PT LDS RZ, [RZ] ;  /* 0x00000000fffff984 */ /* 0x000fe20000000800 */
[----:B------:R4:W-:Y:S01]  /*13f30*/  @!P5 LDGSTS.E.BYPASS.LTC128B.128 [R248+0xb800], desc[UR6][R14.64] ;  /* 0x0b8000000ef8dfae */ /* 0x0009e2000b901d46 */
[----:B------:R-:W-:Y:S01]  /*13f40*/  ISETP.GE.AND P5, PT, R19, UR5, PT ;  /* 0x0000000513007c0c */ /* 0x000fe2000bfa6270 */
[----:B------:R-:W-:Y:S02]  /*13f50*/  VIADD R238, R240, 0x2040 ;  /* 0x00002040f0ee7836 */ /* 0x000fe40000000000 */
[----:B------:R-:W-:Y:S01]  /*13f60*/  @P3 STS.128 [R248+0xc000], RZ ;  /* 0x00c000fff8003388 */ /* 0x000fe20000000c00 */
[----:B-1----:R-:W-:Y:S01]  /*13f70*/  @!P2 IMAD R9, R9, 0xa0, RZ ;  /* 0x000000a00909a824 */ /* 0x002fe200078e02ff */
[----:B--2---:R-:W-:Y:S01]  /*13f80*/  @!P3 LEA R10, P4, R6, R245, 0x7 ;  /* 0x000000f5060ab211 */ /* 0x004fe200078838ff */
[----:B---3--:R-:W-:-:S03]  /*13f90*/  @!P0 IMAD R5, R5, 0xe0, RZ ;  /* 0x000000e005058824 */ /* 0x008fc600078e02ff */
[----:B------:R-:W-:Y:S01]  /*13fa0*/  @!P3 LEA.HI.X R11, R6, R244, R7, 0x7, P4 ;  /* 0x000000f4060bb211 */ /* 0x000fe200020f3c07 */
[----:B------:R-:W-:Y:S01]  /*13fb0*/  @!P2 IMAD.MOV.U32 R6, RZ, RZ, R245 ;  /* 0x000000ffff06a224 */ /* 0x000fe200078e00f5 */
[----:B------:R-:W-:Y:S01]  /*13fc0*/  ISETP.GE.AND P4, PT, R20, UR5, PT ;  /* 0x0000000514007c0c */ /* 0x000fe2000bf86270 */
[----:B------:R-:W-:Y:S02]  /*13fd0*/  @!P2 IMAD.MOV.U32 R7, RZ, RZ, R244 ;  /* 0x000000ffff07a224 */ /* 0x000fe400078e00f4 */
[----:B------:R-:W-:Y:S01]  /*13fe0*/  @!PT LDS RZ, [RZ] ;  /* 0x00000000fffff984 */ /* 0x000fe20000000800 */
[----:B------:R-:W-:Y:S01]  /*13ff0*/  @!PT LDS RZ, [RZ] ;  /* 0x00000000fffff984 */ /* 0x000fe20000000800 */
[----:B------:R-:W-:Y:S01]  /*14000*/  @!PT LDS RZ, [RZ] ;  /* 0x00000000fffff984 */ /* 0x000fe20000000800 */
[----:B------:R1:W-:Y:S01]  /*14010*/  @!P3 LDGSTS.E.BYPASS.LTC128B.128 [R248+0xc000], desc[UR6][R10.64] ;  /* 0x0c0000000af8bfae */ /* 0x0003e2000b901d46 */
[----:B------:R-:W-:Y:S01]  /*14020*/  ISETP.GE.AND P3, PT, R21, UR5, PT ;  /* 0x0000000515007c0c */ /* 0x000fe2000bf66270 */
[----:B------:R-:W-:Y:S02]  /*14030*/  @!P2 IMAD.WIDE.U32 R12, R8, 0xa0, R6 ;  /* 0x000000a0080ca825 */ /* 0x000fe400078e0006 */
[----:B------:R-:W2:Y:S01]  /*14040*/  @!P6 LDC.64 R6, c[0x0][0x250] ;  /* 0x00009400ff06eb82 */ /* 0x000ea20000000a00 */
[----:B------:R-:W-:Y:S01]  /*14050*/  @P2 STS.128 [R248+0xc800], RZ ;  /* 0x00c800fff8002388 */ /* 0x000fe20000000c00 */
[----:B------:R-:W-:-:S02]  /*14060*/  @!P2 IMAD.IADD R13, R9, 0x1, R13 ;  /* 0x00000001090da824 */ /* 0x000fc400078e020d */
[--C-:B------:R-:W-:Y:S02]  /*14070*/  @!P1 IMAD.MOV.U32 R8, RZ, RZ, R245.reuse ;  /* 0x000000ffff089224 */ /* 0x100fe400078e00f5 */
[----:B------:R-:W-:Y:S01]  /*14080*/  @!P1 IMAD.MOV.U32 R9, RZ, RZ, R244 ;  /* 0x000000ffff099224 */ /* 0x000fe200078e00f4 */
[----:B------:R-:W-:Y:S01]  /*14090*/  @!PT LDS RZ, [RZ] ;  /* 0x00000000fffff984 */ /* 0x000fe20000000800 */
[----:B------:R-:W-:Y:S01]  /*140a0*/  @!PT LDS RZ, [RZ] ;  /* 0x00000000fffff984 */ /* 0x000fe20000000800 */
[----:B------:R-:W-:Y:S01]  /*140b0*/  @!PT LDS RZ, [RZ] ;  /* 0x00000000fffff984 */ /* 0x000fe20000000800 */
[----:B------:R3:W-:Y:S01]  /*140c0*/  @!P2 LDGSTS.E.BYPASS.LTC128B.128 [R248+0xc800], desc[UR6][R12.64] ;  /* 0x0c8000000cf8afae */ /* 0x0007e2000b901d46 */
[----:B------:R-:W-:Y:S01]  /*140d0*/  ISETP.GE.AND P2, PT, R24, UR5, PT ;  /* 0x0000000518007c0c */ /* 0x000fe2000bf46270 */
[----:B----4-:R-:W-:Y:S02]  /*140e0*/  @!P4 IMAD.MOV.U32 R14, RZ, RZ, R245 ;  /* 0x000000ffff0ec224 */ /* 0x010fe400078e00f5 */
[----:B------:R-:W-:Y:S01]  /*140f0*/  @!P1 IMAD.WIDE.U32 R8, R2, 0xc0, R8 ;  /* 0x000000c002089825 */ /* 0x000fe200078e0008 */
[----:B------:R-:W-:Y:S03]  /*14100*/  @P1 STS.128 [R248+0xd000], RZ ;  /* 0x00d000fff8001388 */ /* 0x000fe60000000c00 */
[----:B------:R-:W-:-:S02]  /*14110*/  @!P1 IMAD.IADD R9, R3, 0x1, R9 ;  /* 0x0000000103099824 */ /* 0x000fc400078e0209 */
[----:B------:R-:W4:Y:S01]  /*14120*/  @!P5 LDC.64 R2, c[0x0][0x250] ;  /* 0x00009400ff02db82 */ /* 0x000f220000000a00 */
[--C-:B------:R-:W-:Y:S02]  /*14130*/  @!P4 IMAD.MOV.U32 R15, RZ, RZ, R244.reuse ;  /* 0x000000ffff0fc224 */ /* 0x100fe400078e00f4 */
[----:B------:R-:W-:Y:S01]  /*14140*/  @!PT LDS RZ, [RZ] ;  /* 0x00000000fffff984 */ /* 0x000fe20000000800 */
[----:B------:R-:W-:Y:S01]  /*14150*/  @!PT LDS RZ, [RZ] ;  /* 0x00000000fffff984 */ /* 0x000fe20000000800 */
[----:B------:R-:W-:Y:S01]  /*14160*/  @!PT LDS RZ, [RZ] ;  /* 0x00000000fffff984 */ /* 0x000fe20000000800 */
[----:B------:R2:W-:Y:S01]  /*14170*/  @!P1 LDGSTS.E.BYPASS.LTC128B.128 [R248+0xd000], desc[UR6][R8.64] ;  /* 0x0d00000008f89fae */ /* 0x0005e2000b901d46 */
[----:B------:R-:W-:Y:S01]  /*14180*/  ISETP.GE.AND P1, PT, R23, UR5, PT ;  /* 0x0000000517007c0c */ /* 0x000fe2000bf26270 */
[--C-:B------:R-:W-:Y:S02]  /*14190*/  @!P3 IMAD.MOV.U32 R16, RZ, RZ, R245.reuse ;  /* 0x000000ffff10b224 */ /* 0x100fe400078e00f5 */
[----:B-1----:R-:W-:Y:S01]  /*141a0*/  @!P0 IMAD.MOV.U32 R10, RZ, RZ, R245 ;  /* 0x000000ffff0a8224 */ /* 0x002fe200078e00f5 */
[----:B------:R-:W-:Y:S01]  /*141b0*/  @P0 STS.128 [R248+0xd800], RZ ;  /* 0x00d800fff8000388 */ /* 0x000fe20000000c00 */
[--C-:B------:R-:W-:Y:S02]  /*141c0*/  @!P0 IMAD.MOV.U32 R11, RZ, RZ, R244.reuse ;  /* 0x000000ffff0b8224 */ /* 0x100fe400078e00f4 */
[----:B------:R-:W-:-:S02]  /*141d0*/  @!P3 IMAD.MOV.U32 R17, RZ, RZ, R244 ;  /* 0x000000ffff11b224 */ /* 0x000fc400078e00f4 */
        /* <DEDUP_REMOVED lines=8> */
[----:B------:R-:W-:-:S03]  /*14260*/  @!P5 IMAD.MOV.U32 R13, RZ, RZ, R244 ;  /* 0x000000ffff0dd224 */ /* 0x000fc600078e00f4 */
[----:B------:R-:W-:Y:S01]  /*14270*/  @P6 STS.128 [R248+0xe000], RZ ;  /* 0x00e000fff8006388 */ /* 0x000fe20000000c00 */
[----:B----4-:R-:W-:Y:S01]  /*14280*/  @!P5 IMAD.WIDE.U32 R12, R2, 0x120, R12 ;  /* 0x00000120020cd825 */ /* 0x010fe200078e000c */
[----:B--2---:R-:W-:-:S03]  /*14290*/  @!P6 LEA R8, P0, R6, R245, 0x8 ;  /* 0x000000f50608e211 */ /* 0x004fc600078040ff */
[----:B------:R-:W-:Y:S01]  /*142a0*/  @!P5 IMAD R2, R3, 0x120, RZ ;  /* 0x000001200302d824 */ /* 0x000fe200078e02ff */
[----:B------:R-:W-:-:S03]  /*142b0*/  @!P6 LEA.HI.X R9, R6, R244, R7, 0x8, P0 ;  /* 0x000000f40609e211 */ /* 0x000fc600000f4407 */
[----:B------:R-:W-:Y:S01]  /*142c0*/  @!P5 IMAD.IADD R13, R2, 0x1, R13 ;  /* 0x00000001020dd824 */ /* 0x000fe200078e020d */
[----:B------:R-:W2:Y:S01]  /*142d0*/  @!P3 LDC.64 R6, c[0x0][0x250] ;  /* 0x00009400ff06bb82 */ /* 0x000ea20000000a00 */
[----:B------:R-:W-:Y:S01]  /*142e0*/  ISETP.GE.AND P0, PT, R22, UR5, PT ;  /* 0x0000000516007c0c */ /* 0x000fe2000bf06270 */
[----:B------:R-:W-:Y:S01]  /*142f0*/  IMAD.SHL.U32 R2, R40, 0x40, RZ ;  /* 0x0000004028027824 */ /* 0x000fe200078e00ff */
[----:B------:R-:W-:Y:S01]  /*14300*/  @!PT LDS RZ, [RZ] ;  /* 0x00000000fffff984 */ /* 0x000fe20000000800 */
[----:B------:R-:W-:Y:S01]  /*14310*/  @!PT LDS RZ, [RZ] ;  /* 0x00000000fffff984 */ /* 0x000fe20000000800 */
[----:B------:R-:W-:Y:S01]  /*14320*/  @!PT LDS RZ, [RZ] ;  /* 0x00000000fffff984 */ /* 0x000fe20000000800 */
[----:B------:R4:W-:Y:S01]  /*14330*/  @!P6 LDGSTS.E.BYPASS.LTC128B.128 [R248+0xe000], desc[UR6][R8.64] ;  /* 0x0e00000008f8efae */ /* 0x0009e2000b901d46 */
[----:B------:R-:W-:Y:S01]  /*14340*/  ISETP.GE.AND P6, PT, R25, UR5, PT ;  /* 0x0000000519007c0c */ /* 0x000fe2000bfc6270 */
[----:B------:R-:W-:Y:S01]  /*14350*/  ULDC UR5, c[0x0][0x398] ;  /* 0x0000e60000057ab9 */ /* 0x000fe20000000800 */
[----:B-1----:R-:W-:Y:S01]  /*14360*/  @!P4 IMAD R5, R5, 0x140, RZ ;  /* 0x000001400505c824 */ /* 0x002fe200078e02ff */
[----:B------:R-:W-:Y:S01]  /*14370*/  @P5 STS.128 [R248+0xe800], RZ ;  /* 0x00e800fff8005388 */ /* 0x000fe20000000c00 */
[----:B------:R-:W-:Y:S01]  /*14380*/  @!P4 IMAD.WIDE.U32 R14, R4, 0x140, R14 ;  /* 0x00000140040ec825 */ /* 0x000fe200078e000e */
[----:B------:R-:W-:-:S02]  /*14390*/  LOP3.LUT R2, R2, 0xfffffe00, RZ, 0xc0, !PT ;  /* 0xfffffe0002027812 */ /* 0x000fc400078ec0ff */
[----:B------:R-:W-:Y:S01]  /*143a0*/  @!PT LDS RZ, [RZ] ;  /* 0x00000000fffff984 */ /* 0x000fe20000000800 */
[----:B------:R-:W-:Y:S01]  /*143b0*/  @!PT LDS RZ, [RZ] ;  /* 0x00000000fffff984 */ /* 0x000fe20000000800 */
[----:B------:R-:W-:Y:S01]  /*143c0*/  @!PT LDS RZ, [RZ] ;  /* 0x00000000fffff984 */ /* 0x000fe20000000800 */
[----:B------:R1:W-:Y:S01]  /*143d0*/  @!P5 LDGSTS.E.BYPASS.LTC128B.128 [R248+0xe800], desc[UR6][R12.64] ;  /* 0x0e8000000cf8dfae */ /* 0x0003e2000b901d46 */
[----:B---3--:R-:W-:Y:S02]  /*143e0*/  IMAD.SHL.U32 R10, R41, 0x8, RZ ;  /* 0x00000008290a7824 */ /* 0x008fe400078e00ff */
[----:B------:R-:W-:Y:S01]  /*143f0*/  @!P4 IMAD.IADD R15, R5, 0x1, R15 ;  /* 0x00000001050fc824 */ /* 0x000fe200078e020f */
[----:B------:R-:W-:Y:S02]  /*14400*/  @P4 STS.128 [R248+0xf000], RZ ;  /* 0x00f000fff8004388 */ /* 0x000fe40000000c00 */
[----:B------:R-:W3:Y:S01]  /*14410*/  @!P6 LDC.64 R4, c[0x0][0x250] ;  /* 0x00009400ff04eb82 */ /* 0x000ee20000000a00 */
[----:B------:R-:W-:Y:S01]  /*14420*/  LOP3.LUT R3, R0, 0x8, R10, 0xf8, !PT ;  /* 0x0000000800037812 */ /* 0x000fe200078ef80a */
[C---:B------:R-:W-:Y:S01]  /*14430*/  IMAD R241, R37.reuse, 0x400, R2 ;  /* 0x0000040025f17824 */ /* 0x040fe200078e0202 */
[----:B------:R-:W-:Y:S01]  /*14440*/  SHF.R.U32.HI R0, RZ, 0x3, R0 ;  /* 0x00000003ff007819 */ /* 0x000fe20000011600 */
[----:B------:R-:W-:Y:S01]  /*14450*/  @!PT LDS RZ, [RZ] ;  /* 0x00000000fffff984 */ /* 0x000fe20000000800 */
[----:B------:R-:W-:Y:S01]  /*14460*/  @!PT LDS RZ, [RZ] ;  /* 0x00000000fffff984 */ /* 0x000fe20000000800 */
[----:B------:R-:W-:Y:S01]  /*14470*/  @!PT LDS RZ, [RZ] ;  /* 0x00000000fffff984 */ /* 0x000fe20000000800 */
[----:B------:R5:W-:Y:S01]  /*14480*/  @!P4 LDGSTS.E.BYPASS.LTC128B.128 [R248+0xf000], desc[UR6][R14.64] ;  /* 0x0f0000000ef8cfae */ /* 0x000be2000b901d46 */
[----:B------:R-:W-:-:S02]  /*14490*/  LEA R37, R37, UR10, 0x4 ;  /* 0x0000000a25257c11 */ /* 0x000fc4000f8e20ff */
[----:B------:R-:W-:Y:S01]  /*144a0*/  LOP3.LUT R3, R3, R0, RZ, 0x3c, !PT ;  /* 0x0000000003037212 */ /* 0x000fe200078e3cff */
[----:B------:R-:W5:Y:S01]  /*144b0*/  @!P1 LDC.64 R10, c[0x0][0x250] ;  /* 0x00009400ff0a9b82 */ /* 0x000f620000000a00 */
[----:B--2---:R-:W-:Y:S01]  /*144c0*/  @!P3 IMAD.WIDE.U32 R16, R6, 0x160, R16 ;  /* 0x000001600610b825 */ /* 0x004fe200078e0010 */
[----:B------:R-:W-:Y:S03]  /*144d0*/  @P3 STS.128 [R248+0xf800], RZ ;  /* 0x00f800fff8003388 */ /* 0x000fe60000000c00 */
[----:B------:R-:W-:Y:S02]  /*144e0*/  @!P3 IMAD R0, R7, 0x160, RZ ;  /* 0x000001600700b824 */ /* 0x000fe400078e02ff */
[C---:B------:R-:W-:Y:S01]  /*144f0*/  IMAD.IADD R241, R3.reuse, 0x1, R241 ;  /* 0x0000000103f17824 */ /* 0x040fe200078e02f1 */
[----:B----4-:R-:W2:Y:S01]  /*14500*/  @!P2 LDC.64 R8, c[0x0][0x250] ;  /* 0x00009400ff08ab82 */ /* 0x010ea20000000a00 */
[----:B------:R-:W-:Y:S01]  /*14510*/  @!P3 IMAD.IADD R17, R0, 0x1, R17 ;  /* 0x000000010011b824 */ /* 0x000fe200078e0211 */
[----:B------:R-:W-:Y:S01]  /*14520*/  LOP3.LUT R3, R3, R2, RZ, 0xfc, !PT ;  /* 0x0000000203037212 */ /* 0x000fe200078efcff */
[----:B------:R-:W-:Y:S01]  /*14530*/  IMAD.MOV.U32 R0, RZ, RZ, 0x20 ;  /* 0x00000020ff007424 */ /* 0x000fe200078e00ff */
[----:B------:R-:W-:Y:S01]  /*14540*/  LEA R241, R241, UR4, 0x1 ;  /* 0x00000004f1f17c11 */ /* 0x000fe2000f8e08ff */
[----:B-1----:R-:W-:Y:S01]  /*14550*/  @!P2 IMAD.MOV.U32 R12, RZ, RZ, R245 ;  /* 0x000000ffff0ca224 */ /* 0x002fe200078e00f5 */
[----:B------:R-:W-:Y:S01]  /*14560*/  @!PT LDS RZ, [RZ] ;  /* 0x00000000fffff984 */ /* 0x000fe20000000800 */
[----:B------:R-:W-:Y:S01]  /*14570*/  @!PT LDS RZ, [RZ] ;  /* 0x00000000fffff984 */ /* 0x000fe20000000800 */
[----:B------:R-:W-:Y:S01]  /*14580*/  @!PT LDS RZ, [RZ] ;  /* 0x00000000fffff984 */ /* 0x000fe20000000800 */
[----:B------:R-:W-:Y:S02]  /*14590*/  @!P3 LDGSTS.E.BYPASS.LTC128B.128 [R248+0xf800], desc[UR6][R16.64] ;  /* 0x0f80000010f8bfae */ /* 0x000fe4000b901d46 */
[----:B------:R-:W1:Y:S01]  /*145a0*/  @!P0 LDC.64 R6, c[0x0][0x250] ;  /* 0x00009400ff068b82 */ /* 0x000e620000000a00 */
[----:B------:R-:W-:Y:S01]  /*145b0*/  @!P2 IMAD.MOV.U32 R13, RZ, RZ, R244 ;  /* 0x000000ffff0da224 */ /* 0x000fe200078e00f4 */
[----:B------:R-:W-:Y:S01]  /*145c0*/  @P2 STS.128 [R248+0x10000], RZ ;  /* 0x010000fff8002388 */ /* 0x000fe20000000c00 */
[----:B---3--:R-:W-:-:S02]  /*145d0*/  @!P6 IMAD R5, R5, 0x1e0, RZ ;  /* 0x000001e00505e824 */ /* 0x008fc400078e02ff */
[----:B------:R-:W-:Y:S02]  /*145e0*/  IMAD R193, R167, 0x2, R241 ;  /* 0x00000002a7c17824 */ /* 0x000fe400078e02f1 */
[----:B-----5:R-:W-:Y:S02]  /*145f0*/  @!P1 IMAD.MOV.U32 R14, RZ, RZ, R245 ;  /* 0x000000ffff0e9224 */ /* 0x020fe400078e00f5 */
[----:B------:R-:W-:Y:S02]  /*14600*/  @!P1 IMAD.MOV.U32 R15, RZ, RZ, R244 ;  /* 0x000000ffff0f9224 */ /* 0x000fe400078e00f4 */
[----:B------:R-:W-:Y:S02]  /*14610*/  @!P1 IMAD R11, R11, 0x1a0, RZ ;  /* 0x000001a00b0b9824 */ /* 0x000fe400078e02ff */
[----:B--2---:R-:W-:-:S04]  /*14620*/  @!P2 IMAD.WIDE.U32 R12, R8, 0x180, R12 ;  /* 0x00000180080ca825 */ /* 0x004fc800078e000c */
[----:B------:R-:W-:-:S04]  /*14630*/  @!P2 IMAD R9, R9, 0x180, RZ ;  /* 0x000001800909a824 */ /* 0x000fc800078e02ff */
[----:B------:R-:W-:Y:S02]  /*14640*/  @!P2 IMAD.IADD R13, R9, 0x1, R13 ;  /* 0x00000001090da824 */ /* 0x000fe400078e020d */
[----:B------:R-:W-:-:S03]  /*14650*/  @!P1 IMAD.WIDE.U32 R8, R10, 0x1a0, R14 ;  /* 0x000001a00a089825 */ /* 0x000fc600078e000e */
[----:B------:R-:W-:Y:S01]  /*14660*/  @!PT LDS RZ, [RZ] ;  /* 0x00000000fffff984 */ /* 0x000fe20000000800 */
[----:B------:R-:W-:Y:S01]  /*14670*/  @!PT LDS RZ, [RZ] ;  /* 0x00000000fffff984 */ /* 0x000fe20000000800 */
[----:B------:R-:W-:Y:S01]  /*14680*/  @!PT LDS RZ, [RZ] ;  /* 0x00000000fffff984 */ /* 0x000fe20000000800 */
[----:B------:R2:W-:Y:S01]  /*14690*/  @!P2 LDGSTS.E.BYPASS.LTC128B.128 [R248+0x10000], desc[UR6][R12.64] ;  /* 0x100000000cf8afae */ /* 0x0005e2000b901d46 */
[----:B------:R-:W-:Y:S02]  /*146a0*/  @!P1 IMAD.IADD R9, R11, 0x1, R9 ;  /* 0x000000010b099824 */ /* 0x000fe400078e0209 */
[----:B------:R-:W-:Y:S01]  /*146b0*/  @!P0 IMAD.MOV.U32 R10, RZ, RZ, R245 ;  /* 0x000000ffff0a8224 */ /* 0x000fe200078e00f5 */
[----:B------:R-:W-:Y:S01]  /*146c0*/  @P1 STS.128 [R248+0x10800], RZ ;  /* 0x010800fff8001388 */ /* 0x000fe20000000c00 */
[----:B------:R-:W-:Y:S02]  /*146d0*/  @!P0 IMAD.MOV.U32 R11, RZ, RZ, R244 ;  /* 0x000000ffff0b8224 */ /* 0x000fe400078e00f4 */
[----:B-1----:R-:W-:Y:S01]  /*146e0*/  @!P0 IMAD R7, R7, 0x1c0, RZ ;  /* 0x000001c007078824 */ /* 0x002fe200078e02ff */
[----:B------:R-:W-:Y:S01]  /*146f0*/  @!PT LDS RZ, [RZ] ;  /* 0x00000000fffff984 */ /* 0x000fe20000000800 */
[----:B------:R-:W-:Y:S01]  /*14700*/  @!PT LDS RZ, [RZ] ;  /* 0x00000000fffff984 */ /* 0x000fe20000000800 */
[----:B------:R-:W-:Y:S01]  /*14710*/  @!PT LDS RZ, [RZ] ;  /* 0x00000000fffff984 */ /* 0x000fe20000000800 */
[----:B------:R-:W-:Y:S01]  /*14720*/  @!P1 LDGSTS.E.BYPASS.LTC128B.128 [R248+0x10800], desc[UR6][R8.64] ;  /* 0x1080000008f89fae */ /* 0x000fe2000b901d46 */
[----:B------:R-:W-:Y:S01]  /*14730*/  @!P0 IMAD.WIDE.U32 R10, R6, 0x1c0, R10 ;  /* 0x000001c0060a8825 */ /* 0x000fe200078e000a */
[----:B------:R-:W-:-:S02]  /*14740*/  R2P PR, R39, 0x6 ;  /* 0x0000000627007804 */ /* 0x000fc40000000000 */
[----:B------:R-:W-:Y:S01]  /*14750*/  @P0 STS.128 [R248+0x11000], RZ ;  /* 0x011000fff8000388 */ /* 0x000fe20000000c00 */
[----:B------:R-:W-:Y:S02]  /*14760*/  @!P0 IMAD.IADD R11, R7, 0x1, R11 ;  /* 0x00000001070b8824 */ /* 0x000fe400078e020b */
[----:B------:R-:W-:Y:S01]  /*14770*/  SEL R239, R0, 0xffffffe0, !P1 ;  /* 0xffffffe000ef7807 */ /* 0x000fe20004800000 */
[C---:B------:R-:W-:Y:S02]  /*14780*/  VIADD R0, R240.reuse, 0x2000 ;  /* 0x00002000f0007836 */ /* 0x040fe40000000000 */
[----:B------:R-:W-:Y:S01]  /*14790*/  @!PT LDS RZ, [RZ] ;  /* 0x00000000fffff984 */ /* 0x000fe20000000800 */
[----:B------:R-:W-:Y:S01]  /*147a0*/  @!PT LDS RZ, [RZ] ;  /* 0x00000000fffff984 */ /* 0x000fe20000000800 */
[----:B------:R-:W-:Y:S01]  /*147b0*/  @!PT LDS RZ, [RZ] ;  /* 0x00000000fffff984 */ /* 0x000fe20000000800 */
[----:B------:R1:W-:Y:S02]  /*147c0*/  @!P0 LDGSTS.E.BYPASS.LTC128B.128 [R248+0x11000], desc[UR6][R10.64] ;  /* 0x110000000af88fae */ /* 0x0003e4000b901d46 */
[----:B------:R-:W-:Y:S02]  /*147d0*/  IMAD.IADD R192, R240, 0x1, R239 ;  /* 0x00000001f0c07824 */ /* 0x000fe400078e02ef */
[----:B------:R-:W-:Y:S01]  /*147e0*/  @P6 STS.128 [R248+0x11800], RZ ;  /* 0x011800fff8006388 */ /* 0x000fe20000000c00 */
[----:B------:R-:W-:-:S02]  /*147f0*/  @P2 VIADD R238, R0, 0xffffffc0 ;  /* 0xffffffc000ee2836 */ /* 0x000fc40000000000 */
[----:B------:R-:W-:Y:S02]  /*14800*/  IMAD R0, R166, 0x2, R241 ;  /* 0x00000002a6007824 */ /* 0x000fe400078e02f1 */
[----:B--2---:R-:W-:Y:S02]  /*14810*/  @!P6 IMAD.MOV.U32 R12, RZ, RZ, R245 ;  /* 0x000000ffff0ce224 */ /* 0x004fe400078e00f5 */
[----:B------:R-:W-:Y:S02]  /*14820*/  @!P6 IMAD.MOV.U32 R13, RZ, RZ, R244 ;  /* 0x000000ffff0de224 */ /* 0x000fe400078e00f4 */
[----:B------:R-:W-:Y:S02]  /*14830*/  IMAD R237, R167, 0x2, R0 ;  /* 0x00000002a7ed7824 */ /* 0x000fe400078e0200 */
[----:B------:R-:W-:-:S04]  /*14840*/  @!P6 IMAD.WIDE.U32 R12, R4, 0x1e0, R12 ;  /* 0x000001e0040ce825 */ /* 0x000fc800078e000c */
[----:B------:R-:W-:Y:S02]  /*14850*/  @!P6 IMAD.IADD R13, R5, 0x1, R13 ;  /* 0x00000001050de824 */ /* 0x000fe400078e020d */
[----:B------:R-:W-:-:S03]  /*14860*/  IMAD.IADD R233, R239, 0x1, R238 ;  /* 0x00000001efe97824 */ /* 0x000fc600078e02ee */
[----:B------:R-:W-:Y:S01]  /*14870*/  @!PT LDS RZ, [RZ] ;  /* 0x00000000fffff984 */ /* 0x000fe20000000800 */
[----:B------:R-:W-:Y:S01]  /*14880*/  @!PT LDS RZ, [RZ] ;  /* 0x00000000fffff984 */ /* 0x000fe20000000800 */
[----:B------:R-:W-:Y:S01]  /*14890*/  @!PT LDS RZ, [RZ] ;  /* 0x00000000fffff984 */ /* 0x000fe20000000800 */
[----:B------:R2:W-:Y:S04]  /*148a0*/  @!P6 LDGSTS.E.BYPASS.LTC128B.128 [R248+0x11800], desc[UR6][R12.64] ;  /* 0x118000000cf8efae */ /* 0x0005e8000b901d46 */
[----:B------:R-:W-:Y:S04]  /*148b0*/  LDSM.16.M88.4 R80, [R241] ;  /* 0x00000000f150783b */ /* 0x000fe80000000200 */
[----:B------:R-:W3:Y:S04]  /*148c0*/  LDSM.16.M88.4 R60, [R240+0x2000] ;  /* 0x00200000f03c783b */ /* 0x000ee80000000200 */
[----:B------:R-:W4:Y:S04]  /*148d0*/  LDSM.16.M88.4 R24, [R240+0x4000] ;  /* 0x00400000f018783b */ /* 0x000f280000000200 */
[----:B------:R-:W5:Y:S04]  /*148e0*/  LDSM.16.M88.4 R16, [R240+0x4800] ;  /* 0x00480000f010783b */ /* 0x000f680000000200 */
[----:B-1----:R-:W2:Y:S04]  /*148f0*/  LDSM.16.M88.4 R8, [R240+0x5000] ;  /* 0x00500000f008783b */ /* 0x002ea80000000200 */
[----:B------:R-:W1:Y:S04]  /*14900*/  LDSM.16.M88.4 R52, [R240+0x2800] ;  /* 0x00280000f034783b */ /* 0x000e680000000200 */
[----:B------:R-:W1:Y:S04]  /*14910*/  LDSM.16.M88.4 R44, [R240+0x3000] ;  /* 0x00300000f02c783b */ /* 0x000e680000000200 */
[----:B------:R-:W1:Y:S04]  /*14920*/  LDSM.16.M88.4 R32, [R240+0x3800] ;  /* 0x00380000f020783b */ /* 0x000e680000000200 */
[----:B------:R-:W1:Y:S04]  /*14930*/  LDSM.16.M88.4 R168, [R240+0x5800] ;  /* 0x00580000f0a8783b */ /* 0x000e680000000200 */
[----:B------:R-:W1:Y:S04]  /*14940*/  LDSM.16.M88.4 R156, [R240+0x6000] ;  /* 0x00600000f09c783b */ /* 0x000e680000000200 */
[----:B------:R-:W1:Y:S04]  /*14950*/  LDSM.16.M88.4 R148, [R240+0x6800] ;  /* 0x00680000f094783b */ /* 0x000e680000000200 */
[----:B------:R-:W1:Y:S01]  /*14960*/  LDSM.16.M88.4 R140, [R240+0x7000] ;  /* 0x00700000f08c783b */ /* 0x000e620000000200 */
        /* <DEDUP_REMOVED lines=10> */
[C---:B------:R-:W-:Y:S03]  /*14a10*/  HMMA.16816.F32 R24, R80.reuse, R26, RZ ;  /* 0x0000001a5018723c */ /* 0x040fe600000018ff */
[----:B------:R-:W5:Y:S03]  /*14a20*/  LDSM.16.M88.4 R124, [R192+0x2000] ;  /* 0x00200000c07c783b */ /* 0x000f660000000200 */
[C---:B------:R-:W-:Y:S01]  /*14a30*/  HMMA.16816.F32 R16, R80.reuse, R18, RZ ;  /* 0x000000125010723c */ /* 0x040fe200000018ff */
[----:B------:R-:W5:Y:S04]  /*14a40*/  LDSM.16.M88.4 R76, [R192+0x4000] ;  /* 0x00400000c04c783b */ /* 0x000f680000000200 */
[----:B------:R-:W5:Y:S01]  /*14a50*/  LDSM.16.M88.4 R72, [R192+0x4800] ;  /* 0x00480000c048783b */ /* 0x000f620000000200 */
[C---:B--2---:R-:W-:Y:S03]  /*14a60*/  HMMA.16816.F32 R12, R80.reuse, R8, RZ ;  /* 0x00000008500c723c */ /* 0x044fe600000018ff */
[----:B------:R-:W2:Y:S03]  /*14a70*/  LDSM.16.M88.4 R68, [R192+0x5000] ;  /* 0x00500000c044783b */ /* 0x000ea60000000200 */
[C---:B------:R-:W-:Y:S01]  /*14a80*/  HMMA.16816.F32 R8, R80.reuse, R10, RZ ;  /* 0x0000000a5008723c */ /* 0x040fe200000018ff */
[----:B------:R-:W2:Y:S04]  /*14a90*/  LDSM.16.M88.4 R120, [R192+0x2800] ;  /* 0x00280000c078783b */ /* 0x000ea80000000200 */
[----:B------:R-:W2:Y:S01]  /*14aa0*/  LDSM.16.M88.4 R180, [R192+0x6800] ;  /* 0x00680000c0b4783b */ /* 0x000ea20000000200 */
[C---:B-1----:R-:W-:Y:S03]  /*14ab0*/  HMMA.16816.F32 R56, R80.reuse, R52, RZ ;  /* 0x000000345038723c */ /* 0x042fe600000018ff */
        /* <DEDUP_REMOVED lines=29> */
[----:B------:R-:W1:Y:S05]  /*14c90*/  LDSM.16.M88.4 R172, [R192+0x7800] ;  /* 0x00780000c0ac783b */ /* 0x000e6a0000000200 */
[C---:B------:R-:W-:Y:S06]  /*14ca0*/  HMMA.16816.F32 R64, R128.reuse, R124, R64 ;  /* 0x0000007c8040723c */ /* 0x040fec0000001840 */
[C---:B------:R-:W-:Y:S01]  /*14cb0*/  HMMA.16816.F32 R60, R128.reuse, R126, R60 ;  /* 0x0000007e803c723c */ /* 0x040fe2000000183c */
[----:B------:R-:W3:Y:S05]  /*14cc0*/  LDSM.16.M88.4 R124, [R192+0x8000] ;  /* 0x00800000c07c783b */ /* 0x000eea0000000200 */
[C---:B------:R-:W-:Y:S06]  /*14cd0*/  HMMA.16816.F32 R28, R128.reuse, R76, R28 ;  /* 0x0000004c801c723c */ /* 0x040fec000000181c */
[C---:B------:R-:W-:Y:S01]  /*14ce0*/  HMMA.16816.F32 R24, R128.reuse, R78, R24 ;  /* 0x0000004e8018723c */ /* 0x040fe20000001818 */
[----:B------:R4:W-:Y:S05]  /*14cf0*/  LDSM.16.M88.4 R76, [R0] ;  /* 0x00000000004c783b */ /* 0x0009ea0000000200 */
[C---:B------:R-:W-:Y:S06]  /*14d00*/  HMMA.16816.F32 R20, R128.reuse, R72, R20 ;  /* 0x000000488014723c */ /* 0x040fec0000001814 */
[C---:B------:R-:W-:Y:S01]  /*14d10*/  HMMA.16816.F32 R16, R128.reuse, R74, R16 ;  /* 0x0000004a8010723c */ /* 0x040fe20000001810 */
[----:B------:R-:W5:Y:S05]  /*14d20*/  LDSM.16.M88.4 R72, [R238] ;  /* 0x00000000ee48783b */ /* 0x000f6a0000000200 */
[C---:B--2---:R-:W-:Y:S06]  /*14d30*/  HMMA.16816.F32 R12, R128.reuse, R68, R12 ;  /* 0x00000044800c723c */ /* 0x044fec000000180c */
[----:B------:R-:W-:Y:S01]  /*14d40*/  HMMA.16816.F32 R8, R128, R70, R8 ;  /* 0x000000468008723c */ /* 0x000fe20000001808 */
[----:B------:R-:W2:Y:S01]  /*14d50*/  LDSM.16.M88.4 R68, [R238+0x800] ;  /* 0x00080000ee44783b */ /* 0x000ea20000000200 */
[----:B----4-:R-:W-:-:S04]  /*14d60*/  SHF.R.S32.HI R0, RZ, 0x1f, R38 ;  /* 0x0000001fff007819 */ /* 0x010fc80000011426 */
[----:B------:R-:W-:Y:S01]  /*14d70*/  HMMA.16816.F32 R56, R128, R120, R56 ;  /* 0x000000788038723c */ /* 0x000fe20000001838 */
[----:B------:R-:W-:Y:S01]  /*14d80*/  LEA.HI R38, R0, R38, RZ, 0x2 ;  /* 0x0000002600267211 */ /* 0x000fe200078f10ff */
[----:B------:R-:W-:-:S03]  /*14d90*/  IMAD.U32 R0, RZ, RZ, UR55 ;  /* 0x00000037ff007e24 */ /* 0x000fc6000f8e00ff */
[----:B------:R-:W-:Y:S01]  /*14da0*/  SHF.R.S32.HI R38, RZ, 0x2, R38 ;  /* 0x00000002ff267819 */ /* 0x000fe20000011426 */
[----:B------:R-:W-:Y:S01]  /*14db0*/  HMMA.16816.F32 R52, R128, R122, R52 ;  /* 0x0000007a8034723c */ /* 0x000fe20000001834 */
[----:B------:R-:W-:Y:S02]  /*14dc0*/  LDSM.16.M88.4 R120, [R192+0x8800] ;  /* 0x00880000c078783b */ /* 0x000fe40000000200 */
[----:B------:R-:W-:-:S03]  /*14dd0*/  IADD3 R37, R37, 0x1, R38 ;  /* 0x0000000125257810 */ /* 0x000fc60007ffe026 */
[C---:B------:R-:W-:Y:S01]  /*14de0*/  HMMA.16816.F32 R152, R128.reuse, R180, R152 ;  /* 0x000000b48098723c */ /* 0x040fe20000001898 */
[----:B------:R-:W-:Y:S01]  /*14df0*/  IADD3 R164, R0, -UR59, R37 ;  /* 0x8000003b00a47c10 */ /* 0x000fe2000fffe025 */
[----:B------:R-:W-:Y:S02]  /*14e00*/  VIADD R0, R36, UR8 ;  /* 0x0000000824007c36 */ /* 0x000fe40008000000 */
[----:B------:R-:W-:Y:S02]  /*14e10*/  LDSM.16.M88.4 R36, [R238+0x2000] ;  /* 0x00200000ee24783b */ /* 0x000fe40000000200 */
[----:B------:R-:W-:Y:S01]  /*14e20*/  HMMA.16816.F32 R148, R128, R182, R148 ;  /* 0x000000b68094723c */ /* 0x000fe20000001894 */
[----:B------:R-:W-:Y:S02]  /*14e30*/  VIADD R164, R164, UR5 ;  /* 0x00000005a4a47c36 */ /* 0x000fe40008000000 */
[----:B------:R-:W-:-:S03]  /*14e40*/  VIADD R2, R0, 0x8 ;  /* 0x0000000800027836 */ /* 0x000fc60000000000 */
[----:B-1----:R-:W-:Y:S01]  /*14e50*/  HMMA.16816.F32 R136, R128, R172, R136 ;  /* 0x000000ac8088723c */ /* 0x002fe20000001888 */
[----:B------:R-:W-:-:S04]  /*14e60*/  VIMNMX R165, R164, UR55, PT ;  /* 0x00000037a4a57c48 */ /* 0x000fc8000bfe0100 */
[----:B------:R-:W-:Y:S01]  /*14e70*/  ISETP.GE.AND P3, PT, R2, R165, PT ;  /* 0x000000a50200720c */ /* 0x000fe20003f66270 */
[C---:B------:R-:W-:Y:S01]  /*14e80*/  HMMA.16816.F32 R132, R128.reuse, R174, R132 ;  /* 0x000000ae8084723c */ /* 0x040fe20000001884 */
[----:B------:R-:W-:Y:S05]  /*14e90*/  LDSM.16.M88.4 R172, [R237] ;  /* 0x00000000edac783b */ /* 0x000fea0000000200 */
[C---:B---3--:R-:W-:Y:S01]  /*14ea0*/  HMMA.16816.F32 R180, R128.reuse, R124, R108 ;  /* 0x0000007c80b4723c */ /* 0x048fe2000000186c */
[----:B------:R-:W1:Y:S05]  /*14eb0*/  LDSM.16.M88.4 R108, [R233] ;  /* 0x00000000e96c783b */ /* 0x000e6a0000000200 */
[C---:B------:R-:W-:Y:S06]  /*14ec0*/  HMMA.16816.F32 R40, R128.reuse, R112, R40 ;  /* 0x000000708028723c */ /* 0x040fec0000001828 */
[C---:B------:R-:W-:Y:S01]  /*14ed0*/  HMMA.16816.F32 R32, R128.reuse, R114, R32 ;  /* 0x000000728020723c */ /* 0x040fe20000001820 */
[----:B------:R-:W3:Y:S05]  /*14ee0*/  LDSM.16.M88.4 R112, [R192+0x9800] ;  /* 0x00980000c070783b */ /* 0x000eea0000000200 */
[C---:B------:R-:W-:Y:S06]  /*14ef0*/  HMMA.16816.F32 R144, R128.reuse, R176, R144 ;  /* 0x000000b08090723c */ /* 0x040fec0000001890 */
[----:B------:R-:W-:Y:S01]  /*14f00*/  HMMA.16816.F32 R140, R128, R178, R140 ;  /* 0x000000b2808c723c */ /* 0x000fe2000000188c */
[----:B------:R-:W4:Y:S05]  /*14f10*/  LDSM.16.M88.4 R176, [R238+0x1000] ;  /* 0x00100000eeb0783b */ /* 0x000f2a0000000200 */
[C---:B-----5:R-:W-:Y:S06]  /*14f20*/  HMMA.16816.F32 R64, R76.reuse, R72, R64 ;  /* 0x000000484c40723c */ /* 0x060fec0000001840 */
[C---:B------:R-:W-:Y:S01]  /*14f30*/  HMMA.16816.F32 R60, R76.reuse, R74, R60 ;  /* 0x0000004a4c3c723c */ /* 0x040fe2000000183c */
[----:B------:R-:W-:Y:S05]  /*14f40*/  LDSM.16.M88.4 R72, [R238+0x1800] ;  /* 0x00180000ee48783b */ /* 0x000fea0000000200 */
[C---:B--2---:R-:W-:Y:S06]  /*14f50*/  HMMA.16816.F32 R56, R76.reuse, R68, R56 ;  /* 0x000000444c38723c */ /* 0x044fec0000001838 */
[----:B------:R-:W-:Y:S01]  /*14f60*/  HMMA.16816.F32 R52, R76, R70, R52 ;  /* 0x000000464c34723c */ /* 0x000fe20000001834 */
[----:B------:R-:W2:Y:S05]  /*14f70*/  LDSM.16.M88.4 R68, [R233+0x800] ;  /* 0x00080000e944783b */ /* 0x000eaa0000000200 */
[C---:B------:R-:W-:Y:S06]  /*14f80*/  HMMA.16816.F32 R48, R128.reuse, R116, R48 ;  /* 0x000000748030723c */ /* 0x040fec0000001830 */
[----:B------:R-:W-:Y:S01]  /*14f90*/  HMMA.16816.F32 R44, R128, R118, R44 ;  /* 0x00000076802c723c */ /* 0x000fe2000000182c */
[----:B------:R-:W5:Y:S05]  /*14fa0*/  LDSM.16.M88.4 R116, [R192+0x9000] ;  /* 0x00900000c074783b */ /* 0x000f6a0000000200 */
[C---:B-1----:R-:W-:Y:S06]  /*14fb0*/  HMMA.16816.F32 R64, R172.reuse, R108, R64 ;  /* 0x0000006cac40723c */ /* 0x042fec0000001840 */
[----:B------:R-:W-:Y:S01]  /*14fc0*/  HMMA.16816.F32 R60, R172, R110, R60 ;  /* 0x0000006eac3c723c */ /* 0x000fe2000000183c */
[----:B------:R-:W1:Y:S05]  /*14fd0*/  LDSM.16.M88.4 R108, [R233+0x1000] ;  /* 0x00100000e96c783b */ /* 0x000e6a0000000200 */
[----:B---3--:R-:W-:Y:S06]  /*14fe0*/  HMMA.16816.F32 R84, R128, R112, R84 ;  /* 0x000000708054723c */ /* 0x008fec0000001854 */
[----:B----4-:R-:W-:Y:S01]  /*14ff0*/  HMMA.16816.F32 R48, R76, R176, R48 ;  /* 0x000000b04c30723c */ /* 0x010fe20000001830 */
[----:B------:R-:W-:-:S02]  /*15000*/  IMAD.MOV.U32 R113, RZ, RZ, 0x8 ;  /* 0x00000008ff717424 */ /* 0x000fc400078e00ff */
[----:B------:R-:W-:-:S03]  /*15010*/  VIADD R112, R0, 0x1 ;  /* 0x0000000100707836 */ /* 0x000fc60000000000 */
[----:B--2---:R-:W-:Y:S01]  /*15020*/  HMMA.16816.F32 R56, R172, R68, R56 ;  /* 0x00000044ac38723c */ /* 0x004fe20000001838 */
[----:B------:R-:W-:Y:S02]  /*15030*/  VIADDMNMX R164, R164, R113, UR55, PT ;  /* 0x00000037a4a47e46 */ /* 0x000fe4000b800171 */
[C---:B------:R-:W-:Y:S02]  /*15040*/  ISETP.GE.AND P1, PT, R112.reuse, R165, PT ;  /* 0x000000a57000720c */ /* 0x040fe40003f26270 */
[-C--:B------:R-:W-:Y:S01]  /*15050*/  ISETP.GE.AND P0, PT, R112, R164.reuse, PT ;  /* 0x000000a47000720c */ /* 0x080fe20003f06270 */
[----:B------:R-:W-:Y:S01]  /*15060*/  HMMA.16816.F32 R40, R76, R72, R40 ;  /* 0x000000484c28723c */ /* 0x000fe20000001828 */
[-C--:B------:R-:W-:Y:S01]  /*15070*/  ISETP.GE.AND P5, PT, R2, R164.reuse, PT ;  /* 0x000000a40200720c */ /* 0x080fe20003fa6270 */
[C---:B------:R-:W-:Y:S01]  /*15080*/  VIADD R2, R0.reuse, 0x10 ;  /* 0x0000001000027836 */ /* 0x040fe20000000000 */
[----:B------:R-:W-:Y:S02]  /*15090*/  FSEL R219, R67, -INF , !P0 ;  /* 0xff80000043db7808 */ /* 0x000fe40004000000 */
[C---:B------:R-:W-:Y:S01]  /*150a0*/  ISETP.GE.AND P4, PT, R0.reuse, R164, PT ;  /* 0x000000a40000720c */ /* 0x040fe20003f86270 */
[----:B------:R-:W-:Y:S01]  /*150b0*/  HMMA.16816.F32 R80, R128, R114, R80 ;  /* 0x000000728050723c */ /* 0x000fe20000001850 */
[----:B------:R-:W-:Y:S01]  /*150c0*/  VIADD R72, R0, 0x9 ;  /* 0x0000000900487836 */ /* 0x000fe20000000000 */
[----:B------:R-:W2:Y:S01]  /*150d0*/  LDSM.16.M88.4 R112, [R238+0x2800] ;  /* 0x00280000ee70783b */ /* 0x000ea20000000200 */
[----:B------:R-:W-:-:S02]  /*150e0*/  FSEL R218, R66, -INF , !P4 ;  /* 0xff80000042da7808 */ /* 0x000fc40006000000 */
[-C--:B------:R-:W-:Y:S01]  /*150f0*/  ISETP.GE.AND P4, PT, R2, R165.reuse, PT ;  /* 0x000000a50200720c */ /* 0x080fe20003f86270 */
[----:B------:R-:W-:Y:S01]  /*15100*/  HMMA.16816.F32 R32, R76, R74, R32 ;  /* 0x0000004a4c20723c */ /* 0x000fe20000001820 */
[C---:B------:R-:W-:Y:S02]  /*15110*/  ISETP.GE.AND P2, PT, R72.reuse, R165, PT ;  /* 0x000000a54800720c */ /* 0x040fe40003f46270 */
[----:B------:R-:W-:Y:S02]  /*15120*/  ISETP.GE.AND P6, PT, R72, R164, PT ;  /* 0x000000a44800720c */ /* 0x000fe40003fc6270 */
[----:B------:R-:W3:Y:S01]  /*15130*/  LDSM.16.M88.4 R72, [R233+0x1800] ;  /* 0x00180000e948783b */ /* 0x000ee20000000200 */
[----:B-----5:R-:W-:Y:S01]  /*15140*/  HMMA.16816.F32 R92, R128, R116, R92 ;  /* 0x00000074805c723c */ /* 0x020fe2000000185c */
[----:B------:R-:W-:Y:S02]  /*15150*/  FSEL R221, R62, -INF , !P5 ;  /* 0xff8000003edd7808 */ /* 0x000fe40006800000 */
[----:B------:R-:W-:-:S03]  /*15160*/  FSEL R222, R63, -INF , !P6 ;  /* 0xff8000003fde7808 */ /* 0x000fc60007000000 */
[----:B------:R-:W-:Y:S01]  /*15170*/  HMMA.16816.F32 R52, R172, R70, R52 ;  /* 0x00000046ac34723c */ /* 0x000fe20000001834 */
[----:B------:R-:W-:Y:S01]  /*15180*/  FSEL R116, R65, -INF , !P1 ;  /* 0xff80000041747808 */ /* 0x000fe20004800000 */
[----:B------:R-:W-:Y:S01]  /*15190*/  VIADD R65, R0, 0x11 ;  /* 0x0000001100417836 */ /* 0x000fe20000000000 */
[-C--:B------:R-:W-:Y:S01]  /*151a0*/  ISETP.GE.AND P1, PT, R2, R164.reuse, PT ;  /* 0x000000a40200720c */ /* 0x080fe20003f26270 */
[----:B------:R-:W-:Y:S01]  /*151b0*/  VIADD R2, R0, 0x18 ;  /* 0x0000001800027836 */ /* 0x000fe20000000000 */
[----:B------:R-:W-:Y:S01]  /*151c0*/  FSEL R117, R60, -INF , !P3 ;  /* 0xff8000003c757808 */ /* 0x000fe20005800000 */
[C---:B------:R-:W-:Y:S01]  /*151d0*/  HMMA.16816.F32 R44, R76.reuse, R178, R44 ;  /* 0x000000b24c2c723c */ /* 0x040fe2000000182c */
[CC--:B------:R-:W-:Y:S02]  /*151e0*/  ISETP.GE.AND P0, PT, R65.reuse, R165.reuse, PT ;  /* 0x000000a54100720c */ /* 0x0c0fe40003f06270 */
[----:B------:R-:W-:Y:S02]  /*151f0*/  FSEL R58, R58, -INF , !P1 ;  /* 0xff8000003a3a7808 */ /* 0x000fe40004800000 */
[----:B------:R-:W-:Y:S01]  /*15200*/  ISETP.GE.AND P5, PT, R2, R165, PT ;  /* 0x000000a50200720c */ /* 0x000fe20003fa6270 */
[----:B------:R-:W-:Y:S01]  /*15210*/  HMMA.16816.F32 R28, R76, R36, R28 ;  /* 0x000000244c1c723c */ /* 0x000fe2000000181c */
[----:B------:R-:W-:Y:S01]  /*15220*/  ISETP.GE.AND P3, PT, R65, R164, PT ;  /* 0x000000a44100720c */ /* 0x000fe20003f66270 */
[----:B------:R-:W-:-:S03]  /*15230*/  VIADD R65, R0, 0x38 ;  /* 0x0000003800417836 */ /* 0x000fc60000000000 */
[----:B------:R-:W-:Y:S01]  /*15240*/  FSEL R59, R59, -INF , !P3 ;  /* 0xff8000003b3b7808 */ /* 0x000fe20005800000 */
[----:B-1----:R-:W-:Y:S01]  /*15250*/  HMMA.16816.F32 R48, R172, R108, R48 ;  /* 0x0000006cac30723c */ /* 0x002fe20000001830 */
[----:B------:R-:W-:-:S05]  /*15260*/  VIADD R36, R0, 0x20 ;  /* 0x0000002000247836 */ /* 0x000fca0000000000 */
[C---:B------:R-:W-:Y:S01]  /*15270*/  ISETP.GE.AND P1, PT, R36.reuse, R165, PT ;  /* 0x000000a52400720c */ /* 0x040fe20003f26270 */
[----:B------:R-:W-:Y:S01]  /*15280*/  HMMA.16816.F32 R24, R76, R38, R24 ;  /* 0x000000264c18723c */ /* 0x000fe20000001818 */
[----:B------:R-:W-:Y:S02]  /*15290*/  FSEL R108, R57, -INF , !P0 ;  /* 0xff800000396c7808 */ /* 0x000fe40004000000 */
[----:B------:R-:W-:Y:S02]  /*152a0*/  ISETP.GE.AND P0, PT, R36, R164, PT ;  /* 0x000000a42400720c */ /* 0x000fe40003f06270 */
[----:B------:R-:W1:Y:S01]  /*152b0*/  LDSM.16.M88.4 R36, [R233+0x2000] ;  /* 0x00200000e924783b */ /* 0x000e620000000200 */
[----:B------:R-:W-:Y:S01]  /*152c0*/  HMMA.16816.F32 R88, R128, R118, R88 ;  /* 0x000000768058723c */ /* 0x000fe20000001858 */
[----:B------:R-:W-:Y:S01]  /*152d0*/  FSEL R109, R52, -INF , !P5 ;  /* 0xff800000346d7808 */ /* 0x000fe20006800000 */
[----:B------:R-:W-:-:S04]  /*152e0*/  VIADD R52, R0, 0x30 ;  /* 0x0000003000347836 */ /* 0x000fc80000000000 */
[----:B------:R-:W-:Y:S01]  /*152f0*/  HMMA.16816.F32 R44, R172, R110, R44 ;  /* 0x0000006eac2c723c */ /* 0x000fe2000000182c */
[----:B------:R-:W-:Y:S02]  /*15300*/  FSEL R118, R61, -INF , !P2 ;  /* 0xff8000003d767808 */ /* 0x000fe40005000000 */
[-C--:B------:R-:W-:Y:S01]  /*15310*/  ISETP.GE.AND P2, PT, R2, R164.reuse, PT ;  /* 0x000000a40200720c */ /* 0x080fe20003f46270 */
[----:B------:R-:W-:Y:S01]  /*15320*/  VIADD R2, R0, 0x19 ;  /* 0x0000001900027836 */ /* 0x000fe20000000000 */
[----:B------:R-:W-:Y:S01]  /*15330*/  FSEL R119, R56, -INF , !P4 ;  /* 0xff80000038777808 */ /* 0x000fe20006000000 */
[----:B------:R-:W-:Y:S01]  /*15340*/  VIADD R56, R0, 0x28 ;  /* 0x0000002800387836 */ /* 0x000fe20000000000 */
[----:B------:R-:W-:Y:S01]  /*15350*/  FSEL R57, R54, -INF , !P2 ;  /* 0xff80000036397808 */ /* 0x000fe20005000000 */
[----:B--2---:R-:W-:Y:S01]  /*15360*/  HMMA.16816.F32 R20, R76, R112, R20 ;  /* 0x000000704c14723c */ /* 0x004fe20000001814 */
[CC--:B------:R-:W-:Y:S01]  /*15370*/  ISETP.GE.AND P6, PT, R2.reuse, R165.reuse, PT ;  /* 0x000000a50200720c */ /* 0x0c0fe20003fc6270 */
[----:B------:R-:W2:Y:S01]  /*15380*/  LDSM.16.M88.4 R60, [R238+0x3000] ;  /* 0x00300000ee3c783b */ /* 0x000ea20000000200 */
[----:B------:R-:W-:Y:S01]  /*15390*/  ISETP.GE.AND P4, PT, R2, R164, PT ;  /* 0x000000a40200720c */ /* 0x000fe20003f86270 */
[----:B------:R-:W-:Y:S01]  /*153a0*/  VIADD R2, R0, 0x21 ;  /* 0x0000002100027836 */ /* 0x000fe20000000000 */
[----:B------:R-:W-:Y:S01]  /*153b0*/  FSEL R110, R53, -INF , !P6 ;  /* 0xff800000356e7808 */ /* 0x000fe20007000000 */
[----:B---3--:R-:W-:Y:S01]  /*153c0*/  HMMA.16816.F32 R40, R172, R72, R40 ;  /* 0x00000048ac28723c */ /* 0x008fe20000001828 */
[----:B------:R-:W-:-:S02]  /*153d0*/  ISETP.GE.AND P2, PT, R56, R165, PT ;  /* 0x000000a53800720c */ /* 0x000fc40003f46270 */
[-C--:B------:R-:W-:Y:S02]  /*153e0*/  ISETP.GE.AND P3, PT, R2, R165.reuse, PT ;  /* 0x000000a50200720c */ /* 0x080fe40003f66270 */
[----:B------:R-:W-:Y:S01]  /*153f0*/  ISETP.GE.AND P6, PT, R56, R164, PT ;  /* 0x000000a43800720c */ /* 0x000fe20003fc6270 */
[----:B------:R-:W-:Y:S01]  /*15400*/  HMMA.16816.F32 R32, R172, R74, R32 ;  /* 0x0000004aac20723c */ /* 0x000fe20000001820 */
[----:B------:R-:W-:Y:S02]  /*15410*/  FSEL R212, R50, -INF , !P0 ;  /* 0xff80000032d47808 */ /* 0x000fe40004000000 */
[----:B------:R-:W-:Y:S02]  /*15420*/  FSEL R112, R49, -INF , !P3 ;  /* 0xff80000031707808 */ /* 0x000fe40005800000 */
[----:B------:R-:W-:Y:S01]  /*15430*/  FSEL R56, R55, -INF , !P4 ;  /* 0xff80000037387808 */ /* 0x000fe20006000000 */
[----:B------:R-:W-:Y:S01]  /*15440*/  HMMA.16816.F32 R4, R128, R188, R4 ;  /* 0x000000bc8004723c */ /* 0x000fe20000001804 */
[----:B------:R-:W-:-:S02]  /*15450*/  ISETP.GE.AND P0, PT, R52, R165, PT ;  /* 0x000000a53400720c */ /* 0x000fc40003f06270 */
[-C--:B------:R-:W-:Y:S02]  /*15460*/  ISETP.GE.AND P3, PT, R52, R164.reuse, PT ;  /* 0x000000a43400720c */ /* 0x080fe40003f66270 */
[----:B------:R-:W3:Y:S01]  /*15470*/  LDSM.16.M88.4 R52, [R238+0x3800] ;  /* 0x00380000ee34783b */ /* 0x000ee20000000200 */
[----:B------:R-:W-:Y:S01]  /*15480*/  ISETP.GE.AND P5, PT, R2, R164, PT ;  /* 0x000000a40200720c */ /* 0x000fe20003fa6270 */
[----:B------:R-:W-:Y:S01]  /*15490*/  VIADD R2, R0, 0x29 ;  /* 0x0000002900027836 */ /* 0x000fe20000000000 */
[----:B------:R-:W-:Y:S01]  /*154a0*/  FSEL R111, R48, -INF , !P1 ;  /* 0xff800000306f7808 */ /* 0x000fe20004800000 */
[----:B-1----:R-:W-:Y:S01]  /*154b0*/  HMMA.16816.F32 R28, R172, R36, R28 ;  /* 0x00000024ac1c723c */ /* 0x002fe2000000181c */
[----:B------:R-:W-:Y:S02]  /*154c0*/  FSEL R215, R51, -INF , !P5 ;  /* 0xff80000033d77808 */ /* 0x000fe40006800000 */
[----:B------:R-:W1:Y:S01]  /*154d0*/  LDSM.16.M88.4 R48, [R233+0x2800] ;  /* 0x00280000e930783b */ /* 0x000e620000000200 */
[----:B------:R-:W-:-:S02]  /*154e0*/  ISETP.GE.AND P4, PT, R2, R165, PT ;  /* 0x000000a50200720c */ /* 0x000fc40003f86270 */
[-C--:B------:R-:W-:Y:S01]  /*154f0*/  ISETP.GE.AND P1, PT, R2, R164.reuse, PT ;  /* 0x000000a40200720c */ /* 0x080fe20003f26270 */
[----:B------:R-:W-:Y:S01]  /*15500*/  VIADD R2, R0, 0x31 ;  /* 0x0000003100027836 */ /* 0x000fe20000000000 */
[----:B------:R-:W-:Y:S01]  /*15510*/  FSEL R113, R44, -INF , !P2 ;  /* 0xff8000002c717808 */ /* 0x000fe20005000000 */
[C---:B------:R-:W-:Y:S01]  /*15520*/  HMMA.16816.F32 R16, R76.reuse, R114, R16 ;  /* 0x000000724c10723c */ /* 0x040fe20000001810 */
[----:B------:R-:W-:Y:S01]  /*15530*/  FSEL R208, R42, -INF , !P3 ;  /* 0xff8000002ad07808 */ /* 0x000fe20005800000 */
[----:B------:R-:W-:Y:S01]  /*15540*/  VIADD R44, R0, 0x40 ;  /* 0x00000040002c7836 */ /* 0x000fe20000000000 */
[----:B------:R-:W-:Y:S01]  /*15550*/  ISETP.GE.AND P5, PT, R2, R165, PT ;  /* 0x000000a50200720c */ /* 0x000fe20003fa6270 */
[----:B------:R-:W-:Y:S01]  /*15560*/  VIADD R36, R0, 0x48 ;  /* 0x0000004800247836 */ /* 0x000fe20000000000 */
[----:B------:R-:W-:Y:S01]  /*15570*/  ISETP.GE.AND P2, PT, R2, R164, PT ;  /* 0x000000a40200720c */ /* 0x000fe20003f46270 */
[----:B------:R-:W-:Y:S01]  /*15580*/  VIADD R2, R0, 0x39 ;  /* 0x0000003900027836 */ /* 0x000fe20000000000 */
[----:B------:R-:W-:Y:S01]  /*15590*/  FSEL R115, R40, -INF , !P0 ;  /* 0xff80000028737808 */ /* 0x000fe20004000000 */
[----:B--2---:R-:W-:Y:S01]  /*155a0*/  HMMA.16816.F32 R12, R76, R60, R12 ;  /* 0x0000003c4c0c723c */ /* 0x004fe2000000180c */
[----:B------:R-:W-:-:S02]  /*155b0*/  FSEL R37, R41, -INF , !P5 ;  /* 0xff80000029257808 */ /* 0x000fc40006800000 */
[----:B------:R-:W-:Y:S02]  /*155c0*/  FSEL R211, R43, -INF , !P2 ;  /* 0xff8000002bd37808 */ /* 0x000fe40005000000 */
[----:B------:R-:W2:Y:S01]  /*155d0*/  LDSM.16.M88.4 R40, [R233+0x3000] ;  /* 0x00300000e928783b */ /* 0x000ea20000000200 */
[----:B------:R-:W-:Y:S01]  /*155e0*/  FSEL R213, R47, -INF , !P1 ;  /* 0xff8000002fd57808 */ /* 0x000fe20004800000 */
[----:B------:R-:W-:Y:S01]  /*155f0*/  HMMA.16816.F32 R24, R172, R38, R24 ;  /* 0x00000026ac18723c */ /* 0x000fe20000001818 */
[----:B------:R-:W-:Y:S02]  /*15600*/  FSEL R214, R46, -INF , !P6 ;  /* 0xff8000002ed67808 */ /* 0x000fe40007000000 */
[CC--:B------:R-:W-:Y:S02]  /*15610*/  ISETP.GE.AND P1, PT, R2.reuse, R165.reuse, PT ;  /* 0x000000a50200720c */ /* 0x0c0fe40003f26270 */
[----:B------:R-:W-:Y:S01]  /*15620*/  ISETP.GE.AND P0, PT, R2, R164, PT ;  /* 0x000000a40200720c */ /* 0x000fe20003f06270 */
[----:B------:R-:W-:Y:S01]  /*15630*/  VIADD R2, R0, 0x41 ;  /* 0x0000004100027836 */ /* 0x000fe20000000000 */
[-C--:B------:R-:W-:Y:S01]  /*15640*/  ISETP.GE.AND P6, PT, R65, R165.reuse, PT ;  /* 0x000000a54100720c */ /* 0x080fe20003fc6270 */
[----:B------:R-:W-:Y:S01]  /*15650*/  HMMA.16816.F32 R8, R76, R62, R8 ;  /* 0x0000003e4c08723c */ /* 0x000fe20000001808 */
[----:B------:R-:W-:-:S02]  /*15660*/  ISETP.GE.AND P3, PT, R44, R165, PT ;  /* 0x000000a52c00720c */ /* 0x000fc40003f66270 */
[----:B------:R-:W-:Y:S01]  /*15670*/  FSEL R229, R32, -INF , !P6 ;  /* 0xff80000020e57808 */ /* 0x000fe20007000000 */
[----:B------:R-:W-:Y:S01]  /*15680*/  VIADD R32, R0, 0x50 ;  /* 0x0000005000207836 */ /* 0x000fe20000000000 */
[-C--:B------:R-:W-:Y:S01]  /*15690*/  ISETP.GE.AND P5, PT, R44, R164.reuse, PT ;  /* 0x000000a42c00720c */ /* 0x080fe20003fa6270 */
[----:B---3--:R-:W-:Y:S01]  /*156a0*/  HMMA.16816.F32 R4, R76, R52, R4 ;  /* 0x000000344c04723c */ /* 0x008fe20000001804 */
[C---:B------:R-:W-:Y:S02]  /*156b0*/  ISETP.GE.AND P2, PT, R2.reuse, R165, PT ;  /* 0x000000a50200720c */ /* 0x040fe40003f46270 */
[----:B------:R-:W-:Y:S01]  /*156c0*/  ISETP.GE.AND P6, PT, R2, R164, PT ;  /* 0x000000a40200720c */ /* 0x000fe20003fc6270 */
[----:B------:R-:W-:Y:S01]  /*156d0*/  VIADD R2, R0, 0x49 ;  /* 0x0000004900027836 */ /* 0x000fe20000000000 */
[----:B------:R-:W-:Y:S01]  /*156e0*/  FSEL R201, R30, -INF , !P5 ;  /* 0xff8000001ec97808 */ /* 0x000fe20006800000 */
[----:B-1----:R-:W-:Y:S01]  /*156f0*/  HMMA.16816.F32 R20, R172, R48, R20 ;  /* 0x00000030ac14723c */ /* 0x002fe20000001814 */
[----:B------:R-:W-:-:S02]  /*15700*/  FSEL R53, R28, -INF , !P3 ;  /* 0xff8000001c357808 */ /* 0x000fc40005800000 */
[----:B------:R-:W-:Y:S02]  /*15710*/  FSEL R38, R29, -INF , !P2 ;  /* 0xff8000001d267808 */ /* 0x000fe40005000000 */
[----:B------:R-:W-:Y:S01]  /*15720*/  FSEL R204, R31, -INF , !P6 ;  /* 0xff8000001fcc7808 */ /* 0x000fe20007000000 */
[----:B------:R-:W-:Y:S01]  /*15730*/  HMMA.16816.F32 R16, R172, R50, R16 ;  /* 0x00000032ac10723c */ /* 0x000fe20000001810 */
[----:B------:R-:W1:Y:S01]  /*15740*/  LDSM.16.M88.4 R28, [R233+0x3800] ;  /* 0x00380000e91c783b */ /* 0x000e620000000200 */
[----:B------:R-:W-:Y:S01]  /*15750*/  FSEL R114, R45, -INF , !P4 ;  /* 0xff8000002d727808 */ /* 0x000fe20006000000 */
[----:B------:R-:W-:Y:S01]  /*15760*/  VIADD R48, R0, 0x58 ;  /* 0x0000005800307836 */ /* 0x000fe20000000000 */
[----:B------:R-:W-:Y:S01]  /*15770*/  ISETP.GE.AND P4, PT, R65, R164, PT ;  /* 0x000000a44100720c */ /* 0x000fe20003f86270 */
[----:B------:R-:W3:Y:S01]  /*15780*/  LDSM.16.M88.4 R44, [R238+0x4000] ;  /* 0x00400000ee2c783b */ /* 0x000ee20000000200 */
[----:B------:R-:W-:Y:S01]  /*15790*/  FSEL R209, R35, -INF , !P0 ;  /* 0xff80000023d17808 */ /* 0x000fe20004000000 */
[----:B------:R-:W-:Y:S01]  /*157a0*/  HMMA.16816.F32 R168, R128, R190, R168 ;  /* 0x000000be80a8723c */ /* 0x000fe200000018a8 */
[----:B------:R-:W-:-:S02]  /*157b0*/  FSEL R210, R34, -INF , !P4 ;  /* 0xff80000022d27808 */ /* 0x000fc40006000000 */
[CC--:B------:R-:W-:Y:S02]  /*157c0*/  ISETP.GE.AND P0, PT, R2.reuse, R165.reuse, PT ;  /* 0x000000a50200720c */ /* 0x0c0fe40003f06270 */
[-C--:B------:R-:W-:Y:S01]  /*157d0*/  ISETP.GE.AND P3, PT, R2, R164.reuse, PT ;  /* 0x000000a40200720c */ /* 0x080fe20003f66270 */
[----:B------:R-:W-:Y:S01]  /*157e0*/  VIADD R2, R0, 0x51 ;  /* 0x0000005100027836 */ /* 0x000fe20000000000 */
[-C--:B------:R-:W-:Y:S01]  /*157f0*/  ISETP.GE.AND P4, PT, R36, R165.reuse, PT ;  /* 0x000000a52400720c */ /* 0x080fe20003f86270 */
[----:B------:R-:W-:Y:S01]  /*15800*/  HMMA.16816.F32 R160, R128, R184, R160 ;  /* 0x000000b880a0723c */ /* 0x000fe200000018a0 */
[----:B------:R-:W-:Y:S02]  /*15810*/  FSEL R230, R33, -INF , !P1 ;  /* 0xff80000021e67808 */ /* 0x000fe40004800000 */
[CC--:B------:R-:W-:Y:S02]  /*15820*/  ISETP.GE.AND P5, PT, R32.reuse, R165.reuse, PT ;  /* 0x000000a52000720c */ /* 0x0c0fe40003fa6270 */
[----:B------:R-:W-:Y:S01]  /*15830*/  ISETP.GE.AND P2, PT, R32, R164, PT ;  /* 0x000000a42000720c */ /* 0x000fe20003f46270 */
[----:B--2---:R-:W-:Y:S01]  /*15840*/  HMMA.16816.F32 R12, R172, R40, R12 ;  /* 0x00000028ac0c723c */ /* 0x004fe2000000180c */
[----:B------:R-:W2:Y:S01]  /*15850*/  LDSM.16.M88.4 R32, [R238+0x4800] ;  /* 0x00480000ee20783b */ /* 0x000ea20000000200 */
[----:B------:R-:W-:Y:S01]  /*15860*/  FSEL R39, R24, -INF , !P4 ;  /* 0xff80000018277808 */ /* 0x000fe20006000000 */
[----:B------:R-:W-:Y:S01]  /*15870*/  VIADD R24, R0, 0x60 ;  /* 0x0000006000187836 */ /* 0x000fe20000000000 */
[----:B------:R-:W-:-:S02]  /*15880*/  ISETP.GE.AND P6, PT, R2, R165, PT ;  /* 0x000000a50200720c */ /* 0x000fc40003fc6270 */
[-C--:B------:R-:W-:Y:S01]  /*15890*/  ISETP.GE.AND P4, PT, R2, R164.reuse, PT ;  /* 0x000000a40200720c */ /* 0x080fe20003f86270 */
[----:B------:R-:W-:Y:S01]  /*158a0*/  VIADD R2, R0, 0x59 ;  /* 0x0000005900027836 */ /* 0x000fe20000000000 */
[----:B------:R-:W-:Y:S01]  /*158b0*/  FSEL R52, R20, -INF , !P5 ;  /* 0xff80000014347808 */ /* 0x000fe20006800000 */
[----:B------:R-:W-:Y:S01]  /*158c0*/  HMMA.16816.F32 R156, R128, R186, R156 ;  /* 0x000000ba809c723c */ /* 0x000fe2000000189c */
[----:B------:R-:W-:Y:S01]  /*158d0*/  FSEL R195, R22, -INF , !P2 ;  /* 0xff80000016c37808 */ /* 0x000fe20005000000 */
[----:B------:R-:W-:Y:S01]  /*158e0*/  VIADD R40, R0, 0x68 ;  /* 0x0000006800287836 */ /* 0x000fe20000000000 */
[----:B------:R-:W-:Y:S02]  /*158f0*/  FSEL R228, R21, -INF , !P6 ;  /* 0xff80000015e47808 */ /* 0x000fe40007000000 */
[----:B------:R-:W-:Y:S01]  /*15900*/  FSEL R198, R23, -INF , !P4 ;  /* 0xff80000017c67808 */ /* 0x000fe20006000000 */
[----:B------:R-:W-:Y:S01]  /*15910*/  HMMA.16816.F32 R8, R172, R42, R8 ;  /* 0x0000002aac08723c */ /* 0x000fe20000001808 */
[----:B------:R-:W4:Y:S01]  /*15920*/  LDSM.16.M88.4 R20, [R233+0x4000] ;  /* 0x00400000e914783b */ /* 0x000f220000000200 */
[----:B------:R-:W-:-:S02]  /*15930*/  ISETP.GE.AND P1, PT, R36, R164, PT ;  /* 0x000000a42400720c */ /* 0x000fc40003f26270 */
[----:B------:R-:W-:Y:S02]  /*15940*/  FSEL R36, R25, -INF , !P0 ;  /* 0xff80000019247808 */ /* 0x000fe40004000000 */
[----:B------:R-:W-:Y:S01]  /*15950*/  FSEL R203, R26, -INF , !P1 ;  /* 0xff8000001acb7808 */ /* 0x000fe20004800000 */
[----:B-1----:R-:W-:Y:S01]  /*15960*/  HMMA.16816.F32 R184, R172, R28, R4 ;  /* 0x0000001cacb8723c */ /* 0x002fe20000001804 */
[----:B------:R-:W-:Y:S01]  /*15970*/  FSEL R202, R27, -INF , !P3 ;  /* 0xff8000001bca7808 */ /* 0x000fe20005800000 */
[----:B------:R-:W-:Y:S01]  /*15980*/  LDSM.16.M88.4 R4, [R238+0x5800] ;  /* 0x00580000ee04783b */ /* 0x000fe20000000200 */
[CC--:B------:R-:W-:Y:S02]  /*15990*/  ISETP.GE.AND P2, PT, R24.reuse, R165.reuse, PT ;  /* 0x000000a51800720c */ /* 0x0c0fe40003f46270 */
[----:B------:R-:W-:Y:S01]  /*159a0*/  ISETP.GE.AND P6, PT, R24, R164, PT ;  /* 0x000000a41800720c */ /* 0x000fe20003fc6270 */
[----:B------:R-:W-:Y:S01]  /*159b0*/  HMMA.16816.F32 R168, R76, R54, R168 ;  /* 0x000000364ca8723c */ /* 0x000fe200000018a8 */
[----:B------:R-:W1:Y:S01]  /*159c0*/  LDSM.16.M88.4 R24, [R238+0x5000] ;  /* 0x00500000ee18783b */ /* 0x000e620000000200 */
[----:B------:R-:W-:-:S02]  /*159d0*/  ISETP.GE.AND P3, PT, R2, R165, PT ;  /* 0x000000a50200720c */ /* 0x000fc40003f66270 */
[-C--:B------:R-:W-:Y:S01]  /*159e0*/  ISETP.GE.AND P5, PT, R2, R164.reuse, PT ;  /* 0x000000a40200720c */ /* 0x080fe20003fa6270 */
[----:B------:R-:W-:Y:S01]  /*159f0*/  VIADD R2, R0, 0x61 ;  /* 0x0000006100027836 */ /* 0x000fe20000000000 */
[-C--:B------:R-:W-:Y:S01]  /*15a00*/  ISETP.GE.AND P1, PT, R48, R165.reuse, PT ;  /* 0x000000a53000720c */ /* 0x080fe20003f26270 */
[C---:B---3--:R-:W-:Y:S01]  /*15a10*/  HMMA.16816.F32 R160, R76.reuse, R44, R160 ;  /* 0x0000002c4ca0723c */ /* 0x048fe200000018a0 */
[----:B------:R-:W-:Y:S02]  /*15a20*/  FSEL R225, R12, -INF , !P2 ;  /* 0xff8000000ce17808 */ /* 0x000fe40005000000 */
[----:B------:R-:W-:Y:S01]  /*15a30*/  FSEL R227, R16, -INF , !P1 ;  /* 0xff80000010e37808 */ /* 0x000fe20004800000 */
[----:B------:R-:W-:Y:S01]  /*15a40*/  VIADD R16, R0, 0x70 ;  /* 0x0000007000107836 */ /* 0x000fe20000000000 */
[C---:B------:R-:W-:Y:S01]  /*15a50*/  ISETP.GE.AND P4, PT, R2.reuse, R165, PT ;  /* 0x000000a50200720c */ /* 0x040fe20003f86270 */
[----:B------:R-:W-:Y:S01]  /*15a60*/  HMMA.16816.F32 R156, R76, R46, R156 ;  /* 0x0000002e4c9c723c */ /* 0x000fe2000000189c */
[----:B------:R-:W-:Y:S01]  /*15a70*/  ISETP.GE.AND P1, PT, R2, R164, PT ;  /* 0x000000a40200720c */ /* 0x000fe20003f26270 */
[----:B------:R-:W-:Y:S01]  /*15a80*/  VIADD R2, R0, 0x69 ;  /* 0x0000006900027836 */ /* 0x000fe20000000000 */
[----:B------:R-:W-:-:S02]  /*15a90*/  FSEL R190, R14, -INF , !P6 ;  /* 0xff8000000ebe7808 */ /* 0x000fc40007000000 */
[----:B------:R-:W-:Y:S01]  /*15aa0*/  FSEL R224, R13, -INF , !P4 ;  /* 0xff8000000de07808 */ /* 0x000fe20006000000 */
[C---:B--2---:R-:W-:Y:S01]  /*15ab0*/  HMMA.16816.F32 R152, R76.reuse, R32, R152 ;  /* 0x000000204c98723c */ /* 0x044fe20000001898 */
[----:B------:R-:W-:Y:S02]  /*15ac0*/  FSEL R194, R15, -INF , !P1 ;  /* 0xff8000000fc27808 */ /* 0x000fe40004800000 */
[----:B------:R-:W2:Y:S01]  /*15ad0*/  LDSM.16.M88.4 R12, [R233+0x4800] ;  /* 0x00480000e90c783b */ /* 0x000ea20000000200 */
[----:B------:R-:W-:Y:S02]  /*15ae0*/  ISETP.GE.AND P0, PT, R48, R164, PT ;  /* 0x000000a43000720c */ /* 0x000fe40003f06270 */
[----:B------:R-:W-:Y:S01]  /*15af0*/  FSEL R226, R17, -INF , !P3 ;  /* 0xff80000011e27808 */ /* 0x000fe20005800000 */
[----:B------:R-:W-:Y:S01]  /*15b00*/  HMMA.16816.F32 R148, R76, R34, R148 ;  /* 0x000000224c94723c */ /* 0x000fe20000001894 */
[----:B------:R-:W-:Y:S02]  /*15b10*/  FSEL R196, R19, -INF , !P5 ;  /* 0xff80000013c47808 */ /* 0x000fe40006800000 */
[----:B------:R-:W-:-:S02]  /*15b20*/  ISETP.GE.AND P6, PT, R16, R165, PT ;  /* 0x000000a51000720c */ /* 0x000fc40003fc6270 */
[-C--:B------:R-:W-:Y:S01]  /*15b30*/  ISETP.GE.AND P4, PT, R16, R164.reuse, PT ;  /* 0x000000a41000720c */ /* 0x080fe20003f86270 */
[----:B------:R-:W-:Y:S01]  /*15b40*/  VIADD R16, R0, 0x78 ;  /* 0x0000007800107836 */ /* 0x000fe20000000000 */
[-C--:B------:R-:W-:Y:S01]  /*15b50*/  ISETP.GE.AND P3, PT, R40, R164.reuse, PT ;  /* 0x000000a42800720c */ /* 0x080fe20003f66270 */
[C---:B------:R-:W-:Y:S01]  /*15b60*/  HMMA.16816.F32 R168, R172.reuse, R30, R168 ;  /* 0x0000001eaca8723c */ /* 0x040fe200000018a8 */
[-C--:B------:R-:W-:Y:S01]  /*15b70*/  ISETP.GE.AND P5, PT, R2, R165.reuse, PT ;  /* 0x000000a50200720c */ /* 0x080fe20003fa6270 */
[----:B------:R-:W-:Y:S01]  /*15b80*/  LDSM.16.M88.4 R28, [R233+0x6000] ;  /* 0x00600000e91c783b */ /* 0x000fe20000000200 */
[----:B------:R-:W-:Y:S02]  /*15b90*/  FSEL R197, R18, -INF , !P0 ;  /* 0xff80000012c57808 */ /* 0x000fe40004000000 */
[----:B------:R-:W-:Y:S01]  /*15ba0*/  ISETP.GE.AND P2, PT, R2, R164, PT ;  /* 0x000000a40200720c */ /* 0x000fe20003f46270 */
[----:B------:R-:W-:Y:S01]  /*15bb0*/  VIADD R2, R0, 0x71 ;  /* 0x0000007100027836 */ /* 0x000fe20000000000 */
[----:B------:R-:W-:Y:S01]  /*15bc0*/  ISETP.GE.AND P0, PT, R40, R165, PT ;  /* 0x000000a52800720c */ /* 0x000fe20003f06270 */
[----:B----4-:R-:W-:Y:S01]  /*15bd0*/  HMMA.16816.F32 R160, R172, R20, R160 ;  /* 0x00000014aca0723c */ /* 0x010fe200000018a0 */
[----:B------:R-:W-:-:S02]  /*15be0*/  FSEL R191, R10, -INF , !P3 ;  /* 0xff8000000abf7808 */ /* 0x000fc40005800000 */
[----:B------:R-:W-:Y:S02]  /*15bf0*/  FSEL R220, R9, -INF , !P5 ;  /* 0xff80000009dc7808 */ /* 0x000fe40006800000 */
[CC--:B------:R-:W-:Y:S01]  /*15c00*/  ISETP.GE.AND P3, PT, R16.reuse, R165.reuse, PT ;  /* 0x000000a51000720c */ /* 0x0c0fe20003f66270 */
[----:B-1----:R-:W-:Y:S01]  /*15c10*/  HMMA.16816.F32 R144, R76, R24, R144 ;  /* 0x000000184c90723c */ /* 0x002fe20000001890 */
[----:B------:R-:W-:Y:S01]  /*15c20*/  ISETP.GE.AND P5, PT, R16, R164, PT ;  /* 0x000000a41000720c */ /* 0x000fe20003fa6270 */
[----:B------:R-:W-:Y:S01]  /*15c30*/  VIADD R20, R0, 0x88 ;  /* 0x0000008800147836 */ /* 0x000fe20000000000 */
[----:B------:R-:W-:Y:S01]  /*15c40*/  FSEL R223, R8, -INF , !P0 ;  /* 0xff80000008df7808 */ /* 0x000fe20004000000 */
[----:B------:R-:W1:Y:S01]  /*15c50*/  LDSM.16.M88.4 R16, [R233+0x5000] ;  /* 0x00500000e910783b */ /* 0x000e620000000200 */
[----:B------:R-:W-:Y:S01]  /*15c60*/  ISETP.GE.AND P1, PT, R2, R165, PT ;  /* 0x000000a50200720c */ /* 0x000fe20003f26270 */
[----:B------:R-:W-:Y:S01]  /*15c70*/  VIADD R8, R0, 0x80 ;  /* 0x0000008000087836 */ /* 0x000fe20000000000 */
[----:B------:R-:W-:Y:S01]  /*15c80*/  FSEL R188, R186, -INF , !P4 ;  /* 0xff800000babc7808 */ /* 0x000fe20006000000 */
[----:B------:R-:W-:Y:S01]  /*15c90*/  HMMA.16816.F32 R156, R172, R22, R156 ;  /* 0x00000016ac9c723c */ /* 0x000fe2000000189c */
[----:B------:R-:W-:-:S02]  /*15ca0*/  FSEL R216, R185, -INF , !P1 ;  /* 0xff800000b9d87808 */ /* 0x000fc40004800000 */
[----:B------:R-:W-:Y:S02]  /*15cb0*/  FSEL R189, R11, -INF , !P2 ;  /* 0xff8000000bbd7808 */ /* 0x000fe40005000000 */
[CC--:B------:R-:W-:Y:S01]  /*15cc0*/  ISETP.GE.AND P4, PT, R8.reuse, R165.reuse, PT ;  /* 0x000000a50800720c */ /* 0x0c0fe20003f86270 */
[----:B--2---:R-:W-:Y:S01]  /*15cd0*/  HMMA.16816.F32 R152, R172, R12, R152 ;  /* 0x0000000cac98723c */ /* 0x004fe20000001898 */
[-C--:B------:R-:W-:Y:S02]  /*15ce0*/  ISETP.GE.AND P1, PT, R8, R164.reuse, PT ;  /* 0x000000a40800720c */ /* 0x080fe40003f26270 */
[----:B------:R-:W2:Y:S01]  /*15cf0*/  LDSM.16.M88.4 R8, [R238+0x6000] ;  /* 0x00600000ee08783b */ /* 0x000ea20000000200 */
[----:B------:R-:W-:Y:S01]  /*15d00*/  ISETP.GE.AND P0, PT, R2, R164, PT ;  /* 0x000000a40200720c */ /* 0x000fe20003f06270 */
[----:B------:R-:W-:Y:S01]  /*15d10*/  VIADD R2, R0, 0x79 ;  /* 0x0000007900027836 */ /* 0x000fe20000000000 */
[----:B------:R-:W-:Y:S01]  /*15d20*/  FSEL R217, R184, -INF , !P6 ;  /* 0xff800000b8d97808 */ /* 0x000fe20007000000 */
[----:B------:R-:W-:Y:S01]  /*15d30*/  HMMA.16816.F32 R136, R76, R4, R136 ;  /* 0x000000044c88723c */ /* 0x000fe20000001888 */
[----:B------:R-:W-:Y:S01]  /*15d40*/  FSEL R187, R187, -INF , !P0 ;  /* 0xff800000bbbb7808 */ /* 0x000fe20004000000 */
[----:B------:R-:W-:Y:S01]  /*15d50*/  VIADD R12, R0, 0x98 ;  /* 0x00000098000c7836 */ /* 0x000fe20000000000 */
[----:B------:R-:W-:-:S02]  /*15d60*/  ISETP.GE.AND P2, PT, R2, R165, PT ;  /* 0x000000a50200720c */ /* 0x000fc40003f46270 */
[----:B------:R-:W-:Y:S01]  /*15d70*/  ISETP.GE.AND P6, PT, R2, R164, PT ;  /* 0x000000a40200720c */ /* 0x000fe20003fc6270 */
[C---:B------:R-:W-:Y:S01]  /*15d80*/  VIADD R2, R0.reuse, 0x81 ;  /* 0x0000008100027836 */ /* 0x040fe20000000000 */
[----:B------:R-:W-:Y:S01]  /*15d90*/  HMMA.16816.F32 R140, R76, R26, R140 ;  /* 0x0000001a4c8c723c */ /* 0x000fe2000000188c */
[----:B------:R-:W-:Y:S01]  /*15da0*/  VIADD R4, R0, 0x90 ;  /* 0x0000009000047836 */ /* 0x000fe20000000000 */
[----:B------:R-:W-:Y:S02]  /*15db0*/  FSEL R168, R168, -INF , !P3 ;  /* 0xff800000a8a87808 */ /* 0x000fe40005800000 */
[----:B------:R-:W-:Y:S02]  /*15dc0*/  ISETP.GE.AND P0, PT, R2, R165, PT ;  /* 0x000000a50200720c */ /* 0x000fe40003f06270 */
[----:B------:R-:W-:Y:S01]  /*15dd0*/  FSEL R184, R162, -INF , !P1 ;  /* 0xff800000a2b87808 */ /* 0x000fe20004800000 */
[----:B------:R-:W-:Y:S01]  /*15de0*/  HMMA.16816.F32 R24, R172, R14, R148 ;  /* 0x0000000eac18723c */ /* 0x000fe20000001894 */
[----:B------:R-:W-:-:S02]  /*15df0*/  FSEL R205, R161, -INF , !P0 ;  /* 0xff800000a1cd7808 */ /* 0x000fc40004000000 */
[-C--:B------:R-:W-:Y:S01]  /*15e00*/  ISETP.GE.AND P3, PT, R2, R164.reuse, PT ;  /* 0x000000a40200720c */ /* 0x080fe20003f66270 */
[----:B------:R-:W-:Y:S01]  /*15e10*/  VIADD R2, R0, 0x89 ;  /* 0x0000008900027836 */ /* 0x000fe20000000000 */
[C---:B------:R-:W-:Y:S01]  /*15e20*/  ISETP.GE.AND P1, PT, R4.reuse, R165, PT ;  /* 0x000000a50400720c */ /* 0x040fe20003f26270 */
[----:B------:R-:W-:Y:S01]  /*15e30*/  HMMA.16816.F32 R132, R76, R6, R132 ;  /* 0x000000064c84723c */ /* 0x000fe20000001884 */
[----:B------:R-:W-:Y:S02]  /*15e40*/  ISETP.GE.AND P0, PT, R4, R164, PT ;  /* 0x000000a40400720c */ /* 0x000fe40003f06270 */
[----:B------:R-:W3:Y:S01]  /*15e50*/  LDSM.16.M88.4 R4, [R233+0x5800] ;  /* 0x00580000e904783b */ /* 0x000ee20000000200 */
[----:B------:R-:W-:Y:S02]  /*15e60*/  FSEL R186, R170, -INF , !P5 ;  /* 0xff800000aaba7808 */ /* 0x000fe40006800000 */
[----:B------:R-:W-:Y:S01]  /*15e70*/  FSEL R207, R169, -INF , !P2 ;  /* 0xff800000a9cf7808 */ /* 0x000fe20005000000 */
[----:B-1----:R-:W-:Y:S01]  /*15e80*/  HMMA.16816.F32 R144, R172, R16, R144 ;  /* 0x00000010ac90723c */ /* 0x002fe20000001890 */
[----:B------:R-:W-:-:S02]  /*15e90*/  FSEL R185, R171, -INF , !P6 ;  /* 0xff800000abb97808 */ /* 0x000fc40007000000 */
[CC--:B------:R-:W-:Y:S02]  /*15ea0*/  ISETP.GE.AND P5, PT, R20.reuse, R165.reuse, PT ;  /* 0x000000a51400720c */ /* 0x0c0fe40003fa6270 */
[-C--:B------:R-:W-:Y:S01]  /*15eb0*/  ISETP.GE.AND P2, PT, R20, R164.reuse, PT ;  /* 0x000000a41400720c */ /* 0x080fe20003f46270 */
[C---:B------:R-:W-:Y:S01]  /*15ec0*/  HMMA.16816.F32 R104, R128.reuse, R126, R104 ;  /* 0x0000007e8068723c */ /* 0x040fe20000001868 */
[----:B------:R-:W-:Y:S01]  /*15ed0*/  ISETP.GE.AND P6, PT, R2, R165, PT ;  /* 0x000000a50200720c */ /* 0x000fe20003fc6270 */
[----:B------:R-:W1:Y:S01]  /*15ee0*/  LDSM.16.M88.4 R20, [R238+0x6800] ;  /* 0x00680000ee14783b */ /* 0x000e620000000200 */
[----:B------:R-:W-:Y:S02]  /*15ef0*/  FSEL R206, R160, -INF , !P4 ;  /* 0xff800000a0ce7808 */ /* 0x000fe40006000000 */
[----:B------:R-:W-:Y:S01]  /*15f00*/  ISETP.GE.AND P4, PT, R2, R164, PT ;  /* 0x000000a40200720c */ /* 0x000fe20003f86270 */
[----:B------:R-:W-:Y:S01]  /*15f10*/  VIADD R2, R0, 0x91 ;  /* 0x0000009100027836 */ /* 0x000fe20000000000 */
[----:B------:R-:W-:Y:S01]  /*15f20*/  FSEL R177, R158, -INF , !P2 ;  /* 0xff8000009eb17808 */ /* 0x000fe20005000000 */
[----:B------:R-:W-:Y:S01]  /*15f30*/  HMMA.16816.F32 R100, R128, R120, R100 ;  /* 0x000000788064723c */ /* 0x000fe20000001864 */
[----:B------:R-:W-:-:S02]  /*15f40*/  FSEL R199, R157, -INF , !P6 ;  /* 0xff8000009dc77808 */ /* 0x000fc40007000000 */
[CC--:B------:R-:W-:Y:S02]  /*15f50*/  ISETP.GE.AND P2, PT, R12.reuse, R165.reuse, PT ;  /* 0x000000a50c00720c */ /* 0x0c0fe40003f46270 */
[-C--:B------:R-:W-:Y:S01]  /*15f60*/  ISETP.GE.AND P6, PT, R12, R164.reuse, PT ;  /* 0x000000a40c00720c */ /* 0x080fe20003fc6270 */
[----:B------:R-:W-:Y:S01]  /*15f70*/  HMMA.16816.F32 R140, R172, R18, R140 ;  /* 0x00000012ac8c723c */ /* 0x000fe2000000188c */
[----:B------:R-:W-:Y:S01]  /*15f80*/  FSEL R179, R163, -INF , !P3 ;  /* 0xff800000a3b37808 */ /* 0x000fe20005800000 */
[----:B------:R-:W4:Y:S01]  /*15f90*/  LDSM.16.M88.4 R16, [R238+0x7000] ;  /* 0x00700000ee10783b */ /* 0x000f220000000200 */
[----:B------:R-:W-:Y:S02]  /*15fa0*/  FSEL R200, R156, -INF , !P5 ;  /* 0xff8000009cc87808 */ /* 0x000fe40006800000 */
[C---:B------:R-:W-:Y:S01]  /*15fb0*/  ISETP.GE.AND P3, PT, R2.reuse, R165, PT ;  /* 0x000000a50200720c */ /* 0x040fe20003f66270 */
[----:B--2---:R-:W-:Y:S01]  /*15fc0*/  HMMA.16816.F32 R12, R76, R8, R180 ;  /* 0x000000084c0c723c */ /* 0x004fe200000018b4 */
[----:B------:R-:W-:Y:S01]  /*15fd0*/  ISETP.GE.AND P5, PT, R2, R164, PT ;  /* 0x000000a40200720c */ /* 0x000fe20003fa6270 */
[----:B------:R-:W-:Y:S01]  /*15fe0*/  VIADD R2, R0, 0x99 ;  /* 0x0000009900027836 */ /* 0x000fe20000000000 */
[----:B------:R-:W-:-:S02]  /*15ff0*/  FSEL R176, R159, -INF , !P4 ;  /* 0xff8000009fb07808 */ /* 0x000fc40006000000 */
[----:B------:R-:W-:Y:S01]  /*16000*/  FSEL R159, R154, -INF , !P0 ;  /* 0xff8000009a9f7808 */ /* 0x000fe20004000000 */
[----:B------:R-:W-:Y:S01]  /*16010*/  HMMA.16816.F32 R96, R128, R122, R96 ;  /* 0x0000007a8060723c */ /* 0x000fe20000001860 */
[----:B------:R-:W-:Y:S01]  /*16020*/  VIADD R8, R0, 0xa0 ;  /* 0x000000a000087836 */ /* 0x000fe20000000000 */
[----:B------:R-:W-:Y:S02]  /*16030*/  FSEL R182, R153, -INF , !P3 ;  /* 0xff80000099b67808 */ /* 0x000fe40005800000 */
[----:B------:R-:W-:Y:S02]  /*16040*/  FSEL R183, R152, -INF , !P1 ;  /* 0xff80000098b77808 */ /* 0x000fe40004800000 */
[CC--:B------:R-:W-:Y:S01]  /*16050*/  ISETP.GE.AND P0, PT, R8.reuse, R165.reuse, PT ;  /* 0x000000a50800720c */ /* 0x0c0fe20003f06270 */
[----:B------:R-:W-:Y:S01]  /*16060*/  HMMA.16816.F32 R104, R76, R10, R104 ;  /* 0x0000000a4c68723c */ /* 0x000fe20000001868 */
[----:B------:R-:W-:Y:S01]  /*16070*/  ISETP.GE.AND P3, PT, R8, R164, PT ;  /* 0x000000a40800720c */ /* 0x000fe20003f66270 */
[----:B------:R-:W-:Y:S01]  /*16080*/  VIADD R8, R0, 0xa8 ;  /* 0x000000a800087836 */ /* 0x000fe20000000000 */
[----:B------:R-:W-:-:S02]  /*16090*/  ISETP.GE.AND P4, PT, R2, R165, PT ;  /* 0x000000a50200720c */ /* 0x000fc40003f86270 */
[-C--:B------:R-:W-:Y:S01]  /*160a0*/  ISETP.GE.AND P1, PT, R2, R164.reuse, PT ;  /* 0x000000a40200720c */ /* 0x080fe20003f26270 */
[----:B------:R-:W-:Y:S01]  /*160b0*/  VIADD R2, R0, 0xa1 ;  /* 0x000000a100027836 */ /* 0x000fe20000000000 */
[----:B------:R-:W-:Y:S01]  /*160c0*/  FSEL R151, R26, -INF , !P6 ;  /* 0xff8000001a977808 */ /* 0x000fe20007000000 */
[----:B---3--:R-:W-:Y:S01]  /*160d0*/  HMMA.16816.F32 R136, R172, R4, R136 ;  /* 0x00000004ac88723c */ /* 0x008fe20000001888 */
[----:B------:R-:W-:Y:S02]  /*160e0*/  FSEL R180, R25, -INF , !P4 ;  /* 0xff80000019b47808 */ /* 0x000fe40006000000 */
[----:B------:R-:W-:Y:S02]  /*160f0*/  FSEL R155, R155, -INF , !P5 ;  /* 0xff8000009b9b7808 */ /* 0x000fe40006800000 */
[CC--:B------:R-:W-:Y:S01]  /*16100*/  ISETP.GE.AND P6, PT, R8.reuse, R165.reuse, PT ;  /* 0x000000a50800720c */ /* 0x0c0fe20003fc6270 */
[----:B-1----:R-:W-:Y:S01]  /*16110*/  HMMA.16816.F32 R100, R76, R20, R100 ;  /* 0x000000144c64723c */ /* 0x002fe20000001864 */
[----:B------:R-:W-:Y:S01]  /*16120*/  ISETP.GE.AND P4, PT, R8, R164, PT ;  /* 0x000000a40800720c */ /* 0x000fe20003f86270 */
[----:B------:R-:W-:Y:S01]  /*16130*/  VIADD R8, R0, 0xb0 ;  /* 0x000000b000087836 */ /* 0x000fe20000000000 */
[-C--:B------:R-:W-:Y:S01]  /*16140*/  ISETP.GE.AND P5, PT, R2, R165.reuse, PT ;  /* 0x000000a50200720c */ /* 0x080fe20003fa6270 */
[----:B------:R-:W-:Y:S01]  /*16150*/  VIADD R4, R0, 0xb8 ;  /* 0x000000b800047836 */ /* 0x000fe20000000000 */
[----:B------:R-:W-:Y:S01]  /*16160*/  FSEL R60, R146, -INF , !P3 ;  /* 0xff800000923c7808 */ /* 0x000fe20005800000 */
[----:B------:R-:W-:Y:S01]  /*16170*/  HMMA.16816.F32 R12, R172, R28, R12 ;  /* 0x0000001cac0c723c */ /* 0x000fe2000000180c */
[----:B------:R-:W-:Y:S01]  /*16180*/  FSEL R171, R145, -INF , !P5 ;  /* 0xff80000091ab7808 */ /* 0x000fe20006800000 */
[----:B------:R-:W-:Y:S01]  /*16190*/  VIADD R20, R0, 0xb9 ;  /* 0x000000b900147836 */ /* 0x000fe20000000000 */
[----:B------:R-:W-:-:S02]  /*161a0*/  ISETP.GE.AND P3, PT, R8, R165, PT ;  /* 0x000000a50800720c */ /* 0x000fc40003f66270 */
[-C--:B------:R-:W-:Y:S01]  /*161b0*/  ISETP.GE.AND P5, PT, R8, R164.reuse, PT ;  /* 0x000000a40800720c */ /* 0x080fe20003fa6270 */
[----:B------:R-:W-:Y:S01]  /*161c0*/  HMMA.16816.F32 R96, R76, R22, R96 ;  /* 0x000000164c60723c */ /* 0x000fe20000001860 */
[----:B------:R-:W1:Y:S01]  /*161d0*/  LDSM.16.M88.4 R8, [R233+0x6800] ;  /* 0x00680000e908783b */ /* 0x000e620000000200 */
[----:B------:R-:W-:Y:S01]  /*161e0*/  FSEL R181, R24, -INF , !P2 ;  /* 0xff80000018b57808 */ /* 0x000fe20005000000 */
[----:B------:R-:W-:Y:S01]  /*161f0*/  VIADD R24, R0, 0xc8 ;  /* 0x000000c800187836 */ /* 0x000fe20000000000 */
[----:B------:R-:W-:Y:S01]  /*16200*/  ISETP.GE.AND P2, PT, R2, R164, PT ;  /* 0x000000a40200720c */ /* 0x000fe20003f46270 */
[----:B------:R-:W-:Y:S01]  /*16210*/  VIADD R2, R0, 0xa9 ;  /* 0x000000a900027836 */ /* 0x000fe20000000000 */
[----:B------:R-:W-:Y:S01]  /*16220*/  FSEL R149, R27, -INF , !P1 ;  /* 0xff8000001b957808 */ /* 0x000fe20004800000 */
[----:B------:R-:W-:Y:S01]  /*16230*/  HMMA.16816.F32 R132, R172, R6, R132 ;  /* 0x00000006ac84723c */ /* 0x000fe20000001884 */
[----:B------:R-:W-:Y:S02]  /*16240*/  FSEL R62, R142, -INF , !P4 ;  /* 0xff8000008e3e7808 */ /* 0x000fe40006000000 */
[----:B------:R-:W-:-:S02]  /*16250*/  ISETP.GE.AND P1, PT, R2, R165, PT ;  /* 0x000000a50200720c */ /* 0x000fc40003f26270 */
[----:B------:R-:W-:Y:S01]  /*16260*/  FSEL R178, R144, -INF , !P0 ;  /* 0xff80000090b27808 */ /* 0x000fe20004000000 */
[----:B------:R-:W-:Y:S01]  /*16270*/  HMMA.16816.F32 R104, R172, R30, R104 ;  /* 0x0000001eac68723c */ /* 0x000fe20000001868 */
[----:B------:R-:W-:Y:S02]  /*16280*/  FSEL R150, R141, -INF , !P1 ;  /* 0xff8000008d967808 */ /* 0x000fe40004800000 */
[C---:B------:R-:W-:Y:S02]  /*16290*/  ISETP.GE.AND P4, PT, R4.reuse, R165, PT ;  /* 0x000000a50400720c */ /* 0x040fe40003f86270 */
[-C--:B------:R-:W-:Y:S01]  /*162a0*/  ISETP.GE.AND P1, PT, R4, R164.reuse, PT ;  /* 0x000000a40400720c */ /* 0x080fe20003f26270 */
[----:B----4-:R-:W-:Y:S01]  /*162b0*/  HMMA.16816.F32 R92, R76, R16, R92 ;  /* 0x000000104c5c723c */ /* 0x010fe2000000185c */
[----:B------:R-:W-:Y:S01]  /*162c0*/  ISETP.GE.AND P0, PT, R2, R164, PT ;  /* 0x000000a40200720c */ /* 0x000fe20003f06270 */
[----:B------:R-:W2:Y:S01]  /*162d0*/  LDSM.16.M88.4 R4, [R238+0x7800] ;  /* 0x00780000ee04783b */ /* 0x000ea20000000200 */
[----:B------:R-:W-:Y:S01]  /*162e0*/  VIADD R2, R0, 0xb1 ;  /* 0x000000b100027836 */ /* 0x000fe20000000000 */
[----:B------:R-:W-:-:S02]  /*162f0*/  FSEL R63, R147, -INF , !P2 ;  /* 0xff800000933f7808 */ /* 0x000fc40005000000 */
[----:B------:R-:W-:Y:S01]  /*16300*/  FSEL R169, R140, -INF , !P6 ;  /* 0xff8000008ca97808 */ /* 0x000fe20007000000 */
[----:B------:R-:W-:Y:S01]  /*16310*/  HMMA.16816.F32 R16, R76, R18, R88 ;  /* 0x000000124c10723c */ /* 0x000fe20000001858 */
        /* <DEDUP_REMOVED lines=9> */
[C---:B-1----:R-:W-:Y:S01]  /*163b0*/  HMMA.16816.F32 R100, R172.reuse, R8, R100 ;  /* 0x00000008ac64723c */ /* 0x042fe20000001864 */
[C---:B------:R-:W-:Y:S01]  /*163c0*/  ISETP.GE.AND P5, PT, R2.reuse, R165, PT ;  /* 0x000000a50200720c */ /* 0x040fe20003fa6270 */
[----:B------:R-:W1:Y:S01]  /*163d0*/  LDSM.16.M88.4 R20, [R233+0x7000] ;  /* 0x00700000e914783b */ /* 0x000e620000000200 */
[----:B------:R-:W-:Y:S01]  /*163e0*/  ISETP.GE.AND P2, PT, R2, R164, PT ;  /* 0x000000a40200720c */ /* 0x000fe20003f46270 */
[C---:B------:R-:W-:Y:S01]  /*163f0*/  VIADD R2, R0.reuse, 0xc1 ;  /* 0x000000c100027836 */ /* 0x040fe20000000000 */
[----:B------:R-:W-:Y:S01]  /*16400*/  FSEL R65, R139, -INF , !P6 ;  /* 0xff8000008b417808 */ /* 0x000fe20007000000 */
[----:B------:R-:W-:Y:S01]  /*16410*/  HMMA.16816.F32 R96, R172, R10, R96 ;  /* 0x0000000aac60723c */ /* 0x000fe20000001860 */
[----:B------:R-:W-:Y:S01]  /*16420*/  VIADD R8, R0, 0xd0 ;  /* 0x000000d000087836 */ /* 0x000fe20000000000 */
[----:B------:R-:W-:-:S02]  /*16430*/  FSEL R69, R14, -INF , !P2 ;  /* 0xff8000000e457808 */ /* 0x000fc40005000000 */
[-C--:B------:R-:W-:Y:S02]  /*16440*/  ISETP.GE.AND P6, PT, R2, R165.reuse, PT ;  /* 0x000000a50200720c */ /* 0x080fe40003fc6270 */
[C---:B------:R-:W-:Y:S02]  /*16450*/  ISETP.GE.AND P2, PT, R8.reuse, R165, PT ;  /* 0x000000a50800720c */ /* 0x040fe40003f46270 */
[----:B------:R-:W-:Y:S02]  /*16460*/  FSEL R73, R13, -INF , !P6 ;  /* 0xff8000000d497808 */ /* 0x000fe40007000000 */
[----:B------:R-:W-:Y:S02]  /*16470*/  ISETP.GE.AND P6, PT, R8, R164, PT ;  /* 0x000000a40800720c */ /* 0x000fe40003fc6270 */
[----:B------:R-:W3:Y:S01]  /*16480*/  LDSM.16.M88.4 R8, [R233+0x7800] ;  /* 0x00780000e908783b */ /* 0x000ee20000000200 */
[----:B------:R-:W-:Y:S01]  /*16490*/  FSEL R67, R132, -INF , !P4 ;  /* 0xff80000084437808 */ /* 0x000fe20006000000 */
[----:B------:R-:W-:-:S04]  /*164a0*/  DEPBAR.LE SB0, 0x0 ;  /* 0x000080000000791a */ /* 0x000fc80000000000 */
[----:B------:R-:W-:Y:S02]  /*164b0*/  FSEL R71, R134, -INF , !P1 ;  /* 0xff80000086477808 */ /* 0x000fe40004800000 */
[----:B------:R-:W-:Y:S01]  /*164c0*/  FSEL R74, R12, -INF , !P5 ;  /* 0xff8000000c4a7808 */ /* 0x000fe20006800000 */
[----:B------:R-:W-:Y:S01]  /*164d0*/  VIADD R12, R0, 0xd1 ;  /* 0x000000d1000c7836 */ /* 0x000fe20000000000 */
[----:B------:R-:W-:Y:S01]  /*164e0*/  BAR.SYNC.DEFER_BLOCKING 0x0 ;  /* 0x0000000000007b1d */ /* 0x000fe20000010000 */
[----:B------:R-:W-:Y:S01]  /*164f0*/  ISETP.GE.AND P4, PT, R2, R164, PT ;  /* 0x000000a40200720c */ /* 0x000fe20003f86270 */
[----:B------:R-:W-:Y:S01]  /*16500*/  VIADD R2, R0, 0xc9 ;  /* 0x000000c900027836 */ /* 0x000fe20000000000 */
[----:B------:R-:W-:Y:S02]  /*16510*/  ISETP.GE.AND P1, PT, R24, R165, PT ;  /* 0x000000a51800720c */ /* 0x000fe40003f26270 */
[----:B------:R-:W-:Y:S02]  /*16520*/  FSEL R68, R15, -INF , !P4 ;  /* 0xff8000000f447808 */ /* 0x000fe40006000000 */
[----:B------:R-:W-:-:S02]  /*16530*/  FSEL R72, R104, -INF , !P1 ;  /* 0xff80000068487808 */ /* 0x000fc40004800000 */
[CC--:B------:R-:W-:Y:S02]  /*16540*/  ISETP.GE.AND P4, PT, R12.reuse, R165.reuse, PT ;  /* 0x000000a50c00720c */ /* 0x0c0fe40003f86270 */
[-C--:B------:R-:W-:Y:S02]  /*16550*/  ISETP.GE.AND P1, PT, R12, R164.reuse, PT ;  /* 0x000000a40c00720c */ /* 0x080fe40003f26270 */
[----:B--2---:R-:W-:Y:S01]  /*16560*/  HMMA.16816.F32 R12, R76, R4, R84 ;  /* 0x000000044c0c723c */ /* 0x004fe20000001854 */
[----:B------:R-:W-:Y:S02]  /*16570*/  FSEL R70, R135, -INF , !P3 ;  /* 0xff80000087467808 */ /* 0x000fe40005800000 */
[----:B------:R-:W-:Y:S02]  /*16580*/  FSEL R75, R133, -INF , !P0 ;  /* 0xff800000854b7808 */ /* 0x000fe40004000000 */
[C---:B------:R-:W-:Y:S01]  /*16590*/  ISETP.GE.AND P3, PT, R2.reuse, R165, PT ;  /* 0x000000a50200720c */ /* 0x040fe20003f66270 */
[----:B-1----:R-:W-:Y:S01]  /*165a0*/  HMMA.16816.F32 R92, R172, R20, R92 ;  /* 0x00000014ac5c723c */ /* 0x002fe2000000185c */
[-C--:B------:R-:W-:Y:S01]  /*165b0*/  ISETP.GE.AND P5, PT, R2, R164.reuse, PT ;  /* 0x000000a40200720c */ /* 0x080fe20003fa6270 */
[----:B------:R-:W-:Y:S01]  /*165c0*/  VIADD R2, R0, 0xd8 ;  /* 0x000000d800027836 */ /* 0x000fe20000000000 */
[----:B------:R-:W-:-:S02]  /*165d0*/  ISETP.GE.AND P0, PT, R24, R164, PT ;  /* 0x000000a41800720c */ /* 0x000fc40003f06270 */
[----:B------:R-:W-:Y:S01]  /*165e0*/  FSEL R87, R105, -INF , !P3 ;  /* 0xff80000069577808 */ /* 0x000fe20005800000 */
[----:B------:R-:W-:Y:S01]  /*165f0*/  HMMA.16816.F32 R4, R76, R6, R80 ;  /* 0x000000064c04723c */ /* 0x000fe20000001850 */
[----:B------:R-:W-:Y:S01]  /*16600*/  FSEL R85, R106, -INF , !P0 ;  /* 0xff8000006a557808 */ /* 0x000fe20004000000 */
[----:B------:R-:W-:Y:S01]  /*16610*/  VIADD R20, R0, 0xe0 ;  /* 0x000000e000147836 */ /* 0x000fe20000000000 */
        /* <DEDUP_REMOVED lines=8> */
[----:B------:R-:W-:Y:S01]  /*166a0*/  ISETP.GE.AND P2, PT, R2, R164, PT ;  /* 0x000000a40200720c */ /* 0x000fe20003f46270 */
[----:B---3--:R-:W-:Y:S01]  /*166b0*/  HMMA.16816.F32 R12, R172, R8, R12 ;  /* 0x00000008ac0c723c */ /* 0x008fe2000000180c */
        /* <DEDUP_REMOVED lines=8> */
[-C--:B------:R-:W-:Y:S01]  /*16740*/  ISETP.GE.AND P4, PT, R20, R164.reuse, PT ;  /* 0x000000a41400720c */ /* 0x080fe20003f86270 */
[----:B------:R-:W-:Y:S01]  /*16750*/  HMMA.16816.F32 R4, R172, R10, R4 ;  /* 0x0000000aac04723c */ /* 0x000fe20000001804 */
[----:B------:R-:W-:Y:S02]  /*16760*/  FSEL R81, R93, -INF , !P1 ;  /* 0xff8000005d517808 */ /* 0x000fe40004800000 */
[----:B------:R-:W-:Y:S02]  /*16770*/  FSEL R76, R94, -INF , !P4 ;  /* 0xff8000005e4c7808 */ /* 0x000fe40006000000 */
[C---:B------:R-:W-:Y:S02]  /*16780*/  ISETP.GE.AND P4, PT, R2.reuse, R165, PT ;  /* 0x000000a50200720c */ /* 0x040fe40003f86270 */
[----:B------:R-:W-:Y:S01]  /*16790*/  ISETP.GE.AND P1, PT, R2, R164, PT ;  /* 0x000000a40200720c */ /* 0x000fe20003f26270 */
[----:B------:R-:W-:Y:S01]  /*167a0*/  VIADD R2, R0, 0xf1 ;  /* 0x000000f100027836 */ /* 0x000fe20000000000 */
[----:B------:R-:W-:-:S02]  /*167b0*/  FSEL R93, R95, -INF , !P0 ;  /* 0xff8000005f5d7808 */ /* 0x000fc40004000000 */
[----:B------:R-:W-:Y:S02]  /*167c0*/  FSEL R80, R102, -INF , !P6 ;  /* 0xff80000066507808 */ /* 0x000fe40007000000 */
[-C--:B------:R-:W-:Y:S02]  /*167d0*/  ISETP.GE.AND P0, PT, R2, R165.reuse, PT ;  /* 0x000000a50200720c */ /* 0x080fe40003f06270 */
[-C--:B------:R-:W-:Y:S01]  /*167e0*/  ISETP.GE.AND P6, PT, R20, R165.reuse, PT ;  /* 0x000000a51400720c */ /* 0x080fe20003fc6270 */
[----:B------:R-:W-:Y:S01]  /*167f0*/  VIADD R20, R0, 0xe9 ;  /* 0x000000e900147836 */ /* 0x000fe20000000000 */
[----:B------:R-:W-:Y:S02]  /*16800*/  FSEL R78, R98, -INF , !P3 ;  /* 0xff800000624e7808 */ /* 0x000fe40005800000 */
[----:B------:R-:W-:Y:S02]  /*16810*/  FSEL R94, R13, -INF , !P0 ;  /* 0xff8000000d5e7808 */ /* 0x000fe40004000000 */
[----:B------:R-:W-:-:S02]  /*16820*/  ISETP.GE.AND P3, PT, R21, R165, PT ;  /* 0x000000a51500720c */ /* 0x000fc40003f66270 */
[----:B------:R-:W-:Y:S02]  /*16830*/  PLOP3.LUT P0, PT, PT, PT, UP0, 0x80, 0x0 ;  /* 0x000000000000781c */ /* 0x000fe40003f0f008 */
[----:B------:R-:W-:Y:S02]  /*16840*/  FSEL R83, R97, -INF , !P5 ;  /* 0xff80000061537808 */ /* 0x000fe40006800000 */
[----:B------:R-:W-:Y:S02]  /*16850*/  FSEL R82, R92, -INF , !P6 ;  /* 0xff8000005c527808 */ /* 0x000fe40007000000 */
[----:B------:R-:W-:Y:S02]  /*16860*/  FSEL R97, R16, -INF , !P3 ;  /* 0xff80000010617808 */ /* 0x000fe40005800000 */
[----:B------:R-:W-:Y:S02]  /*16870*/  FSEL R77, R99, -INF , !P2 ;  /* 0xff800000634d7808 */ /* 0x000fe40005000000 */
[----:B------:R-:W-:-:S02]  /*16880*/  ISETP.GE.AND P6, PT, R20, R164, PT ;  /* 0x000000a41400720c */ /* 0x000fc40003fc6270 */
[-C--:B------:R-:W-:Y:S01]  /*16890*/  ISETP.GE.AND P3, PT, R2, R164.reuse, PT ;  /* 0x000000a40200720c */ /* 0x080fe20003f66270 */
[----:B------:R-:W-:Y:S01]  /*168a0*/  VIADD R2, R0, 0xf9 ;  /* 0x000000f900027836 */ /* 0x000fe20000000000 */
[----:B------:R-:W-:Y:S02]  /*168b0*/  ISETP.GE.AND P5, PT, R21, R164, PT ;  /* 0x000000a41500720c */ /* 0x000fe40003fa6270 */
[----:B------:R-:W-:Y:S02]  /*168c0*/  ISETP.GE.AND P2, PT, R20, R165, PT ;  /* 0x000000a51400720c */ /* 0x000fe40003f46270 */
[----:B------:R-:W-:Y:S02]  /*168d0*/  FSEL R91, R19, -INF , !P6 ;  /* 0xff800000135b7808 */ /* 0x000fe40007000000 */
[----:B------:R-:W-:Y:S02]  /*168e0*/  FSEL R92, R18, -INF , !P5 ;  /* 0xff800000125c7808 */ /* 0x000fe40006800000 */
[----:B------:R-:W-:-:S02]  /*168f0*/  FSEL R96, R17, -INF , !P2 ;  /* 0xff80000011607808 */ /* 0x000fc40005000000 */
[-C--:B------:R-:W-:Y:S02]  /*16900*/  ISETP.GE.AND P6, PT, R0, R165.reuse, PT ;  /* 0x000000a50000720c */ /* 0x080fe40003fc6270 */
[----:B------:R-:W-:Y:S02]  /*16910*/  FSEL R95, R12, -INF , !P4 ;  /* 0xff8000000c5f7808 */ /* 0x000fe40006000000 */
[----:B------:R-:W-:Y:S02]  /*16920*/  FSEL R90, R14, -INF , !P1 ;  /* 0xff8000000e5a7808 */ /* 0x000fe40004800000 */
[CC--:B------:R-:W-:Y:S02]  /*16930*/  ISETP.GE.AND P5, PT, R8.reuse, R165.reuse, PT ;  /* 0x000000a50800720c */ /* 0x0c0fe40003fa6270 */
[----:B------:R-:W-:Y:S02]  /*16940*/  ISETP.GE.AND P2, PT, R8, R164, PT ;  /* 0x000000a40800720c */ /* 0x000fe40003f46270 */
[----:B------:R-:W-:-:S02]  /*16950*/  ISETP.GE.AND P4, PT, R2, R165, PT ;  /* 0x000000a50200720c */ /* 0x000fc40003f86270 */
[----:B------:R-:W-:Y:S02]  /*16960*/  ISETP.GE.AND P1, PT, R2, R164, PT ;  /* 0x000000a40200720c */ /* 0x000fe40003f26270 */
[----:B------:R-:W-:Y:S02]  /*16970*/  FSEL R0, R64, -INF , !P6 ;  /* 0xff80000040007808 */ /* 0x000fe40007000000 */
[----:B------:R-:W-:Y:S02]  /*16980*/  FSEL R99, R15, -INF , !P3 ;  /* 0xff8000000f637808 */ /* 0x000fe40005800000 */
[----:B------:R-:W-:Y:S02]  /*16990*/  FSEL R101, R4, -INF , !P5 ;  /* 0xff80000004657808 */ /* 0x000fe40006800000 */
[----:B------:R-:W-:Y:S02]  /*169a0*/  FSEL R98, R6, -INF , !P2 ;  /* 0xff80000006627808 */ /* 0x000fe40005000000 */
[----:B------:R-:W-:-:S02]  /*169b0*/  FSEL R100, R5, -INF , !P4 ;  /* 0xff80000005647808 */ /* 0x000fc40006000000 */
[----:B------:R-:W-:Y:S01]  /*169c0*/  FSEL R64, R7, -INF , !P1 ;  /* 0xff80000007407808 */ /* 0x000fe20004800000 */
[----:B------:R-:W-:Y:S06]  /*169d0*/  @!P0 BRA `(.L_x_3872) ;  /* 0x0000000400f08947 */ /* 0x000fec0003800000 */
[----:B------:R-:W-:-:S13]  /*169e0*/  PLOP3.LUT P1, PT, PT, PT, UP1, 0x40, 0x0 ;  /* 0x000000000000781c */ /* 0x000fda0003f2e818 */
[----:B------:R-:W-:Y:S05]  /*169f0*/  @P1 BRA `(.L_x_3873) ;  /* 0x0000000000f41947 */ /* 0x000fea0003800000 */
[----:B------:R-:W1:Y:S01]  /*16a00*/  LDC R4, c[0x0][0x380] ;  /* 0x0000e000ff047b82 */ /* 0x000e620000000800 */
[----:B------:R-:W-:Y:S01]  /*16a10*/  UIADD3 UR5, UR8, -0x100, URZ ;  /* 0xffffff0008057890 */ /* 0x000fe2000fffe03f */
[----:B------:R-:W-:Y:S01]  /*16a20*/  IABS R8, UR8 ;  /* 0x0000000800087c13 */ /* 0x000fe20008000000 */
[----:B------:R-:W-:Y:S01]  /*16a30*/  ULDC.64 UR10, c[0x0][0x248] ;  /* 0x00009200000a7ab9 */ /* 0x000fe20000000a00 */
[----:B------:R-:W-:-:S03]  /*16a40*/  ULDC.64 UR12, c[0x0][0x230] ;  /* 0x00008c00000c7ab9 */ /* 0x000fc60000000a00 */
        /* <DEDUP_REMOVED lines=56> */
.L_x_3873:
[----:B------:R-:W-:Y:S02]  /*16dd0*/  ULDC UR10, c[0x0][0x248] ;  /* 0x00009200000a7ab9 */ /* 0x000fe40000000800 */
[----:B------:R-:W-:-:S06]  /*16de0*/  USHF.L.U32 UR5, UR10, 0x8, URZ ;  /* 0x000000080a057899 */ /* 0x000fcc000800063f */
[----:B------:R-:W-:-:S04]  /*16df0*/  IADD3 R6, RZ, -UR5, RZ ;  /* 0x80000005ff067c10 */ /* 0x000fc8000fffe0ff */
[----:B------:R-:W-:-:S07]  /*16e00*/  SHF.R.S32.HI R4, RZ, 0x1f, R6 ;  /* 0x0000001fff047819 */ /* 0x000fce0000011406 */
.L_x_3874:
        /* <DEDUP_REMOVED lines=57> */
.L_x_3872:
[----:B------:R-:W-:Y:S01]  /*171a0*/  FMNMX.FTZ R2, R0, R116, !PT ;  /* 0x0000007400027209 */ /* 0x000fe20007810000 */
[----:B------:R-:W-:Y:S01]  /*171b0*/  ULDC UR5, c[0x0][0x2ec] ;  /* 0x0000bb0000057ab9 */ /* 0x000fe20000000800 */
[----:B---3--:R-:W-:Y:S02]  /*171c0*/  FMNMX.FTZ R4, R218, R219, !PT ;  /* 0x000000dbda047209 */ /* 0x008fe40007810000 */
        /* <DEDUP_REMOVED lines=115> */
[-C--:B------:R-:W-:Y:S01]  /*17900*/  LEA R235, R166, R3.reuse, 0x1 ;  /* 0x00000003a6eb7211 */ /* 0x080fe200078e08ff */
        /* <DEDUP_REMOVED lines=43> */
[----:B------:R-:W-:Y:S01]  /*17bc0*/  LDSM.16.MT88.4 R36, [R235+0xa800] ;  /* 0x00a80000eb24783b */ /* 0x000fe20000004200 */
        /* <DEDUP_REMOVED lines=47> */
[----:B------:R-:W-:-:S03]  /*17ec0*/  FFMA.FTZ R252, R100, UR5, -R133 ;  /* 0x0000000564fc7c23 */ /* 0x000fc60008010885 */
[----:B------:R-:W-:Y:S01]  /*17ed0*/  MUFU.EX2 R124, R124 ;  /* 0x0000007c007c7308 */ /* 0x000fe20000000800 */
[----:B-1----:R-:W-:-:S07]  /*17ee0*/  FMNMX.FTZ R0, R0, R4, !PT ;  /* 0x0000000400007209 */ /* 0x002fce0007810000 */
[----:B------:R-:W-:Y:S01]  /*17ef0*/  MUFU.EX2 R123, R123 ;  /* 0x0000007b007b7308 */ /* 0x000fe20000000800 */
[----:B------:R-:W-:Y:S01]  /*17f00*/  F2FP.F16.F32.PACK_AB R4, R131, R132 ;  /* 0x000000848304723e */ /* 0x000fe200000000ff */
[----:B------:R-:W-:Y:S01]  /*17f10*/  FADD.FTZ R131, R132, R131 ;  /* 0x0000008384837221 */ /* 0x000fe20000010000 */
[C---:B------:R-:W-:Y:S01]  /*17f20*/  FSETP.NEU.FTZ.AND P1, PT, R0.reuse, -INF , PT ;  /* 0xff8000000000780b */ /* 0x040fe20003f3d000 */
[----:B------:R-:W-:Y:S01]  /*17f30*/  FMUL.FTZ R110, R0, UR5 ;  /* 0x00000005006e7c20 */ /* 0x000fe20008410000 */
[----:B--2---:R-:W-:Y:S01]  /*17f40*/  F2FP.F16.F32.PACK_AB R54, R125, R126 ;  /* 0x0000007e7d36723e */ /* 0x004fe200000000ff */
[----:B------:R-:W-:Y:S02]  /*17f50*/  FADD.FTZ R130, R130, R131 ;  /* 0x0000008382827221 */ /* 0x000fe40000010000 */
[----:B------:R-:W-:Y:S01]  /*17f60*/  MUFU.EX2 R122, R122 ;  /* 0x0000007a007a7308 */ /* 0x000fe20000000800 */
[----:B------:R-:W-:Y:S01]  /*17f70*/  FSEL R110, R110, RZ, P1 ;  /* 0x000000ff6e6e7208 */ /* 0x000fe20000800000 */
[----:B------:R-:W-:-:S04]  /*17f80*/  FADD.FTZ R129, R129, R130 ;  /* 0x0000008281817221 */ /* 0x000fc80000010000 */
        /* <DEDUP_REMOVED lines=56> */
[----:B------:R-:W-:Y:S01]  /*18310*/  FFMA.FTZ R61, R61, UR5, -R110 ;  /* 0x000000053d3d7c23 */ /* 0x000fe2000801086e */
[----:B------:R-:W-:Y:S01]  /*18320*/  FADD.FTZ R108, R109, R108 ;  /* 0x0000006c6d6c7221 */ /* 0x000fe20000010000 */
[--C-:B------:R-:W-:Y:S01]  /*18330*/  FFMA.FTZ R66, R66, UR5, -R110.reuse ;  /* 0x0000000542427c23 */ /* 0x100fe2000801086e */
[----:B------:R-:W-:Y:S01]  /*18340*/  FFMA.FTZ R65, R65, UR5, -R110 ;  /* 0x0000000541417c23 */ /* 0x000fe2000801086e */
[C---:B------:R-:W-:Y:S01]  /*18350*/  HMMA.16816.F32 R24, R4.reuse, R20, RZ ;  /* 0x000000140418723c */ /* 0x040fe200000018ff */
[----:B------:R-:W-:Y:S01]  /*18360*/  FADD.FTZ R107, R107, R108 ;  /* 0x0000006c6b6b7221 */ /* 0x000fe20000010000 */
[--C-:B------:R-:W-:Y:S01]  /*18370*/  FFMA.FTZ R71, R71, UR5, -R110.reuse ;  /* 0x0000000547477c23 */ /* 0x100fe2000801086e */
[----:B------:R-:W3:Y:S01]  /*18380*/  MUFU.EX2 R102, R102 ;  /* 0x0000006600667308 */ /* 0x000ee20000000800 */
[----:B--2---:R-:W-:Y:S01]  /*18390*/  F2FP.F16.F32.PACK_AB R53, R104, R105 ;  /* 0x000000696835723e */ /* 0x004fe200000000ff */
[----:B------:R-:W-:Y:S01]  /*183a0*/  FADD.FTZ R106, R106, R107 ;  /* 0x0000006b6a6a7221 */ /* 0x000fe20000010000 */
[C---:B------:R-:W-:Y:S01]  /*183b0*/  HMMA.16816.F32 R16, R4.reuse, R12, RZ ;  /* 0x0000000c0410723c */ /* 0x040fe200000018ff */
[----:B------:R-:W-:Y:S01]  /*183c0*/  FFMA.FTZ R70, R70, UR5, -R110 ;  /* 0x0000000546467c23 */ /* 0x000fe2000801086e */
[----:B------:R-:W-:Y:S01]  /*183d0*/  FADD.FTZ R129, R128, R129 ;  /* 0x0000008180817221 */ /* 0x000fe20000010000 */
[----:B------:R-:W-:Y:S01]  /*183e0*/  FADD.FTZ R106, R105, R106 ;  /* 0x0000006a696a7221 */ /* 0x000fe20000010000 */
[----:B------:R-:W-:Y:S01]  /*183f0*/  FFMA.FTZ R80, R80, UR5, -R110 ;  /* 0x0000000550507c23 */ /* 0x000fe2000801086e */
[----:B------:R-:W-:Y:S01]  /*18400*/  MUFU.EX2 R121, R121 ;  /* 0x0000007900797308 */ /* 0x000fe20000000800 */
[C---:B------:R-:W-:Y:S01]  /*18410*/  HMMA.16816.F32 R28, R4.reuse, R30, RZ ;  /* 0x0000001e041c723c */ /* 0x040fe200000018ff */
[----:B------:R-:W-:Y:S01]  /*18420*/  FADD.FTZ R129, R127, R129 ;  /* 0x000000817f817221 */ /* 0x000fe20000010000 */
[----:B------:R-:W-:Y:S01]  /*18430*/  FADD.FTZ R106, R104, R106 ;  /* 0x0000006a686a7221 */ /* 0x000fe20000010000 */
[--C-:B------:R-:W-:Y:S01]  /*18440*/  FFMA.FTZ R79, R79, UR5, -R110.reuse ;  /* 0x000000054f4f7c23 */ /* 0x100fe2000801086e */
[----:B------:R-:W-:Y:S01]  /*18450*/  FFMA.FTZ R78, R78, UR5, -R110 ;  /* 0x000000054e4e7c23 */ /* 0x000fe2000801086e */
[----:B------:R-:W-:Y:S01]  /*18460*/  FADD.FTZ R126, R126, R129 ;  /* 0x000000817e7e7221 */ /* 0x000fe20000010000 */
[C---:B------:R-:W-:Y:S01]  /*18470*/  HMMA.16816.F32 R20, R4.reuse, R22, RZ ;  /* 0x000000160414723c */ /* 0x040fe200000018ff */
[----:B------:R-:W-:Y:S01]  /*18480*/  MUFU.EX2 R134, R134 ;  /* 0x0000008600867308 */ /* 0x000fe20000000800 */
[C---:B---3--:R-:W-:Y:S01]  /*18490*/  F2FP.F16.F32.PACK_AB R55, R102.reuse, R103 ;  /* 0x000000676637723e */ /* 0x048fe200000000ff */
[----:B------:R-:W-:Y:S01]  /*184a0*/  FADD.FTZ R106, R103, R106 ;  /* 0x0000006a676a7221 */ /* 0x000fe20000010000 */
[----:B------:R-:W-:Y:S01]  /*184b0*/  FADD.FTZ R126, R125, R126 ;  /* 0x0000007e7d7e7221 */ /* 0x000fe20000010000 */
[----:B------:R-:W-:Y:S01]  /*184c0*/  FFMA.FTZ R77, R77, UR5, -R110 ;  /* 0x000000054d4d7c23 */ /* 0x000fe2000801086e */
[C---:B------:R-:W-:Y:S01]  /*184d0*/  HMMA.16816.F32 R12, R4.reuse, R14, RZ ;  /* 0x0000000e040c723c */ /* 0x040fe200000018ff */
[----:B------:R-:W-:Y:S01]  /*184e0*/  FADD.FTZ R106, R102, R106 ;  /* 0x0000006a666a7221 */ /* 0x000fe20000010000 */
[----:B------:R-:W-:Y:S01]  /*184f0*/  FADD.FTZ R126, R124, R126 ;  /* 0x0000007e7c7e7221 */ /* 0x000fe20000010000 */
[----:B------:R-:W2:Y:S01]  /*18500*/  MUFU.EX2 R135, R135 ;  /* 0x0000008700877308 */ /* 0x000ea20000000800 */
[--C-:B------:R-:W-:Y:S01]  /*18510*/  FFMA.FTZ R76, R76, UR5, -R110.reuse ;  /* 0x000000054c4c7c23 */ /* 0x100fe2000801086e */
[----:B------:R-:W-:Y:S01]  /*18520*/  FFMA.FTZ R91, R91, UR5, -R110 ;  /* 0x000000055b5b7c23 */ /* 0x000fe2000801086e */
[C---:B------:R-:W-:Y:S01]  /*18530*/  HMMA.16816.F32 R8, R4.reuse, R48, RZ ;  /* 0x000000300408723c */ /* 0x040fe200000018ff */
[----:B------:R-:W-:Y:S01]  /*18540*/  FADD.FTZ R126, R123, R126 ;  /* 0x0000007e7b7e7221 */ /* 0x000fe20000010000 */
[--C-:B------:R-:W-:Y:S01]  /*18550*/  FFMA.FTZ R90, R90, UR5, -R110.reuse ;  /* 0x000000055a5a7c23 */ /* 0x100fe2000801086e */
[--C-:B------:R-:W-:Y:S01]  /*18560*/  FFMA.FTZ R251, R64, UR5, -R110.reuse ;  /* 0x0000000540fb7c23 */ /* 0x100fe2000801086e */
[----:B------:R-:W-:Y:S01]  /*18570*/  FFMA.FTZ R99, R99, UR5, -R110 ;  /* 0x0000000563637c23 */ /* 0x000fe2000801086e */
[----:B------:R-:W3:Y:S01]  /*18580*/  MUFU.EX2 R136, R136 ;  /* 0x0000008800887308 */ /* 0x000ee20000000800 */
[----:B------:R-:W-:Y:S01]  /*18590*/  HMMA.16816.F32 R4, R4, R50, RZ ;  /* 0x000000320404723c */ /* 0x000fe200000018ff */
[----:B------:R-:W-:Y:S01]  /*185a0*/  F2FP.F16.F32.PACK_AB R48, R123, R124 ;  /* 0x0000007c7b30723e */ /* 0x000fe200000000ff */
[----:B------:R-:W-:-:S04]  /*185b0*/  FADD.FTZ R126, R122, R126 ;  /* 0x0000007e7a7e7221 */ /* 0x000fc80000010000 */
[C---:B------:R-:W-:Y:S01]  /*185c0*/  HMMA.16816.F32 R32, R52.reuse, R44, R32 ;  /* 0x0000002c3420723c */ /* 0x040fe20000001820 */
[----:B------:R-:W4:Y:S01]  /*185d0*/  MUFU.EX2 R137, R137 ;  /* 0x0000008900897308 */ /* 0x000f220000000800 */
[----:B--2---:R-:W-:Y:S01]  /*185e0*/  F2FP.F16.F32.PACK_AB R49, R135, R134 ;  /* 0x000000868731723e */ /* 0x004fe200000000ff */
[----:B------:R-:W-:Y:S01]  /*185f0*/  FADD.FTZ R134, R134, R106 ;  /* 0x0000006a86867221 */ /* 0x000fe20000010000 */
[C---:B------:R-:W-:Y:S01]  /*18600*/  F2FP.F16.F32.PACK_AB R50, R121.reuse, R122 ;  /* 0x0000007a7932723e */ /* 0x040fe200000000ff */
[----:B------:R-:W-:Y:S01]  /*18610*/  FADD.FTZ R121, R121, R126 ;  /* 0x0000007e79797221 */ /* 0x000fe20000010000 */
[C---:B------:R-:W-:Y:S01]  /*18620*/  HMMA.16816.F32 R28, R52.reuse, R46, R28 ;  /* 0x0000002e341c723c */ /* 0x040fe2000000181c */
[----:B------:R-:W2:Y:S01]  /*18630*/  LDSM.16.MT88.4 R44, [R3+0xb000] ;  /* 0x00b00000032c783b */ /* 0x000ea20000004200 */
[----:B------:R-:W-:Y:S01]  /*18640*/  FADD.FTZ R134, R135, R134 ;  /* 0x0000008687867221 */ /* 0x000fe20000010000 */
[----:B------:R-:W5:Y:S03]  /*18650*/  MUFU.EX2 R120, R120 ;  /* 0x0000007800787308 */ /* 0x000f660000000800 */
[----:B------:R-:W-:Y:S01]  /*18660*/  HMMA.16816.F32 R24, R52, R40, R24 ;  /* 0x000000283418723c */ /* 0x000fe20000001818 */
[----:B---3--:R-:W-:-:S04]  /*18670*/  FADD.FTZ R134, R136, R134 ;  /* 0x0000008688867221 */ /* 0x008fc80000010000 */
[----:B------:R-:W3:Y:S01]  /*18680*/  MUFU.EX2 R119, R119 ;  /* 0x0000007700777308 */ /* 0x000ee20000000800 */
[----:B------:R-:W-:Y:S01]  /*18690*/  HMMA.16816.F32 R20, R52, R42, R20 ;  /* 0x0000002a3414723c */ /* 0x000fe20000001814 */
[----:B------:R-:W3:Y:S01]  /*186a0*/  LDSM.16.MT88.4 R40, [R236+0xb000] ;  /* 0x00b00000ec28783b */ /* 0x000ee20000004200 */
[C---:B----4-:R-:W-:Y:S01]  /*186b0*/  F2FP.F16.F32.PACK_AB R51, R137.reuse, R136 ;  /* 0x000000888933723e */ /* 0x050fe200000000ff */
[----:B------:R-:W-:-:S03]  /*186c0*/  FADD.FTZ R134, R137, R134 ;  /* 0x0000008689867221 */ /* 0x000fc60000010000 */
[----:B-1----:R-:W-:Y:S01]  /*186d0*/  HMMA.16816.F32 R8, R52, R56, R8 ;  /* 0x000000383408723c */ /* 0x002fe20000001808 */
[----:B------:R-:W-:Y:S01]  /*186e0*/  MUFU.EX2 R118, R118 ;  /* 0x0000007600767308 */ /* 0x000fe20000000800 */
[----:B-----5:R-:W-:-:S04]  /*186f0*/  FADD.FTZ R121, R120, R121 ;  /* 0x0000007978797221 */ /* 0x020fc80000010000 */
[C---:B------:R-:W-:Y:S01]  /*18700*/  HMMA.16816.F32 R4, R52.reuse, R58, R4 ;  /* 0x0000003a3404723c */ /* 0x040fe20000001804 */
[----:B------:R-:W1:Y:S02]  /*18710*/  LDSM.16.MT88.4 R56, [R234+0xb000] ;  /* 0x00b00000ea38783b */ /* 0x000e640000004200 */
[----:B------:R-:W4:Y:S03]  /*18720*/  MUFU.EX2 R117, R117 ;  /* 0x0000007500757308 */ /* 0x000f260000000800 */
[C---:B------:R-:W-:Y:S05]  /*18730*/  HMMA.16816.F32 R16, R52.reuse, R36, R16 ;  /* 0x000000243410723c */ /* 0x040fea0000001810 */
[----:B------:R-:W5:Y:S01]  /*18740*/  MUFU.EX2 R141, R141 ;  /* 0x0000008d008d7308 */ /* 0x000f620000000800 */
[----:B------:R-:W-:Y:S01]  /*18750*/  HMMA.16816.F32 R12, R52, R38, R12 ;  /* 0x00000026340c723c */ /* 0x000fe2000000180c */
[----:B------:R-:W1:Y:S05]  /*18760*/  LDSM.16.MT88.4 R36, [R235+0xb000] ;  /* 0x00b00000eb24783b */ /* 0x000e6a0000004200 */
[----:B--2---:R-:W-:Y:S01]  /*18770*/  HMMA.16816.F32 R32, R48, R44, R32 ;  /* 0x0000002c3020723c */ /* 0x004fe20000001820 */
[----:B------:R-:W2:Y:S01]  /*18780*/  MUFU.EX2 R142, R142 ;  /* 0x0000008e008e7308 */ /* 0x000ea20000000800 */
[C---:B---3--:R-:W-:Y:S01]  /*18790*/  F2FP.F16.F32.PACK_AB R52, R119.reuse, R120 ;  /* 0x000000787734723e */ /* 0x048fe200000000ff */
[----:B------:R-:W-:Y:S01]  /*187a0*/  FADD.FTZ R119, R119, R121 ;  /* 0x0000007977777221 */ /* 0x000fe20000010000 */
[----:B----4-:R-:W-:-:S02]  /*187b0*/  F2FP.F16.F32.PACK_AB R54, R117, R118 ;  /* 0x000000767536723e */ /* 0x010fc400000000ff */
[C---:B------:R-:W-:Y:S01]  /*187c0*/  HMMA.16816.F32 R28, R48.reuse, R46, R28 ;  /* 0x0000002e301c723c */ /* 0x040fe2000000181c */
[----:B------:R-:W3:Y:S01]  /*187d0*/  LDSM.16.MT88.4 R44, [R3+0xb800] ;  /* 0x00b80000032c783b */ /* 0x000ee20000004200 */
[----:B------:R-:W-:Y:S01]  /*187e0*/  FADD.FTZ R119, R118, R119 ;  /* 0x0000007776777221 */ /* 0x000fe20000010000 */
[----:B------:R-:W4:Y:S01]  /*187f0*/  MUFU.EX2 R143, R143 ;  /* 0x0000008f008f7308 */ /* 0x000f220000000800 */
[----:B-----5:R-:W-:Y:S02]  /*18800*/  FADD.FTZ R134, R141, R134 ;  /* 0x000000868d867221 */ /* 0x020fe40000010000 */
[----:B------:R-:W-:Y:S01]  /*18810*/  HMMA.16816.F32 R24, R48, R40, R24 ;  /* 0x000000283018723c */ /* 0x000fe20000001818 */
[----:B------:R-:W-:-:S04]  /*18820*/  FADD.FTZ R117, R117, R119 ;  /* 0x0000007775757221 */ /* 0x000fc80000010000 */
[----:B------:R-:W5:Y:S01]  /*18830*/  MUFU.EX2 R144, R144 ;  /* 0x0000009000907308 */ /* 0x000f620000000800 */
[----:B------:R-:W-:Y:S01]  /*18840*/  HMMA.16816.F32 R20, R48, R42, R20 ;  /* 0x0000002a3014723c */ /* 0x000fe20000001814 */
[----:B------:R-:W3:Y:S01]  /*18850*/  LDSM.16.MT88.4 R40, [R236+0xb800] ;  /* 0x00b80000ec28783b */ /* 0x000ee20000004200 */
        /* <DEDUP_REMOVED lines=8> */
[C---:B-----5:R-:W-:Y:S01]  /*188e0*/  F2FP.F16.F32.PACK_AB R55, R144.reuse, R143 ;  /* 0x0000008f9037723e */ /* 0x060fe200000000ff */
[----:B------:R-:W-:Y:S01]  /*188f0*/  FADD.FTZ R142, R144, R142 ;  /* 0x0000008e908e7221 */ /* 0x000fe20000010000 */
[C---:B------:R-:W-:Y:S05]  /*18900*/  HMMA.16816.F32 R16, R48.reuse, R36, R16 ;  /* 0x000000243010723c */ /* 0x040fea0000001810 */
[----:B------:R-:W5:Y:S01]  /*18910*/  MUFU.EX2 R114, R114 ;  /* 0x0000007200727308 */ /* 0x000f620000000800 */
[----:B------:R-:W-:Y:S01]  /*18920*/  HMMA.16816.F32 R12, R48, R38, R12 ;  /* 0x00000026300c723c */ /* 0x000fe2000000180c */
[----:B------:R-:W2:Y:S01]  /*18930*/  LDSM.16.MT88.4 R36, [R235+0xb800] ;  /* 0x00b80000eb24783b */ /* 0x000ea20000004200 */
[----:B-1----:R-:W-:-:S04]  /*18940*/  FADD.FTZ R117, R116, R117 ;  /* 0x0000007574757221 */ /* 0x002fc80000010000 */
[----:B---3--:R-:W-:Y:S01]  /*18950*/  HMMA.16816.F32 R32, R52, R44, R32 ;  /* 0x0000002c3420723c */ /* 0x008fe20000001820 */
[----:B------:R-:W1:Y:S01]  /*18960*/  MUFU.EX2 R113, R113 ;  /* 0x0000007100717308 */ /* 0x000e620000000800 */
[C---:B----4-:R-:W-:Y:S01]  /*18970*/  F2FP.F16.F32.PACK_AB R48, R115.reuse, R116 ;  /* 0x000000747330723e */ /* 0x050fe200000000ff */
[----:B------:R-:W-:-:S03]  /*18980*/  FADD.FTZ R115, R115, R117 ;  /* 0x0000007573737221 */ /* 0x000fc60000010000 */
[C---:B------:R-:W-:Y:S01]  /*18990*/  HMMA.16816.F32 R28, R52.reuse, R46, R28 ;  /* 0x0000002e341c723c */ /* 0x040fe2000000181c */
[----:B------:R-:W3:Y:S02]  /*189a0*/  LDSM.16.MT88.4 R44, [R3+0xc000] ;  /* 0x00c00000032c783b */ /* 0x000ee40000004200 */
[----:B------:R-:W-:Y:S01]  /*189b0*/  MUFU.EX2 R153, R153 ;  /* 0x0000009900997308 */ /* 0x000fe20000000800 */
[----:B-----5:R-:W-:Y:S02]  /*189c0*/  FADD.FTZ R115, R114, R115 ;  /* 0x0000007372737221 */ /* 0x020fe40000010000 */
[C---:B------:R-:W-:Y:S05]  /*189d0*/  HMMA.16816.F32 R24, R52.reuse, R40, R24 ;  /* 0x000000283418723c */ /* 0x040fea0000001818 */
[----:B------:R-:W4:Y:S01]  /*189e0*/  MUFU.EX2 R154, R154 ;  /* 0x0000009a009a7308 */ /* 0x000f220000000800 */
        /* <DEDUP_REMOVED lines=14> */
[----:B------:R-:W-:Y:S01]  /*18ad0*/  HMMA.16816.F32 R12, R52, R38, R12 ;  /* 0x00000026340c723c */ /* 0x000fe2000000180c */
[----:B------:R-:W1:Y:S06]  /*18ae0*/  LDSM.16.MT88.4 R36, [R235+0xc000] ;  /* 0x00c00000eb24783b */ /* 0x000e6c0000004200 */
[----:B------:R-:W5:Y:S01]  /*18af0*/  MUFU.EX2 R111, R111 ;  /* 0x0000006f006f7308 */ /* 0x000f620000000800 */
[----:B--2---:R-:W-:Y:S01]  /*18b00*/  F2FP.F16.F32.PACK_AB R51, R157, R156 ;  /* 0x0000009c9d33723e */ /* 0x004fe200000000ff */
[----:B------:R-:W-:-:S04]  /*18b10*/  FADD.FTZ R156, R156, R153 ;  /* 0x000000999c9c7221 */ /* 0x000fc80000010000 */
[----:B------:R-:W-:Y:S02]  /*18b20*/  FADD.FTZ R156, R157, R156 ;  /* 0x0000009c9d9c7221 */ /* 0x000fe40000010000 */
[----:B---3--:R-:W-:Y:S01]  /*18b30*/  HMMA.16816.F32 R32, R48, R44, R32 ;  /* 0x0000002c3020723c */ /* 0x008fe20000001820 */
        /* <DEDUP_REMOVED lines=12> */
[----:B-1----:R-:W-:Y:S01]  /*18c00*/  HMMA.16816.F32 R8, R48, R56, R8 ;  /* 0x000000383008723c */ /* 0x002fe20000001808 */
[----:B------:R-:W1:Y:S01]  /*18c10*/  MUFU.EX2 R163, R163 ;  /* 0x000000a300a37308 */ /* 0x000e620000000800 */
[C---:B----4-:R-:W-:Y:S01]  /*18c20*/  F2FP.F16.F32.PACK_AB R54, R139.reuse, R138 ;  /* 0x0000008a8b36723e */ /* 0x050fe200000000ff */
[----:B------:R-:W-:-:S03]  /*18c30*/  FADD.FTZ R111, R139, R111 ;  /* 0x0000006f8b6f7221 */ /* 0x000fc60000010000 */
[C---:B------:R-:W-:Y:S01]  /*18c40*/  HMMA.16816.F32 R4, R48.reuse, R58, R4 ;  /* 0x0000003a3004723c */ /* 0x040fe20000001804 */
[----:B------:R-:W2:Y:S02]  /*18c50*/  LDSM.16.MT88.4 R56, [R234+0xc800] ;  /* 0x00c80000ea38783b */ /* 0x000ea40000004200 */
[----:B------:R-:W4:Y:S03]  /*18c60*/  MUFU.EX2 R168, R168 ;  /* 0x000000a800a87308 */ /* 0x000f260000000800 */
[C---:B------:R-:W-:Y:S05]  /*18c70*/  HMMA.16816.F32 R16, R48.reuse, R36, R16 ;  /* 0x000000243010723c */ /* 0x040fea0000001810 */
[----:B------:R-:W3:Y:S01]  /*18c80*/  MUFU.EX2 R170, R170 ;  /* 0x000000aa00aa7308 */ /* 0x000ee20000000800 */
[----:B------:R-:W-:Y:S01]  /*18c90*/  HMMA.16816.F32 R12, R48, R38, R12 ;  /* 0x00000026300c723c */ /* 0x000fe2000000180c */
[----:B------:R-:W2:Y:S01]  /*18ca0*/  LDSM.16.MT88.4 R36, [R235+0xc800] ;  /* 0x00c80000eb24783b */ /* 0x000ea20000004200 */
[----:B-1----:R-:W-:Y:S01]  /*18cb0*/  F2FP.F16.F32.PACK_AB R53, R163, R162 ;  /* 0x000000a2a335723e */ /* 0x002fe200000000ff */
[----:B------:R-:W-:-:S04]  /*18cc0*/  FADD.FTZ R162, R162, R156 ;  /* 0x0000009ca2a27221 */ /* 0x000fc80000010000 */
[----:B------:R-:W-:Y:S01]  /*18cd0*/  MUFU.EX2 R140, R140 ;  /* 0x0000008c008c7308 */ /* 0x000fe20000000800 */
[----:B------:R-:W-:-:S04]  /*18ce0*/  FADD.FTZ R163, R163, R162 ;  /* 0x000000a2a3a37221 */ /* 0x000fc80000010000 */
[----:B----4-:R-:W-:-:S03]  /*18cf0*/  FADD.FTZ R163, R168, R163 ;  /* 0x000000a3a8a37221 */ /* 0x010fc60000010000 */
[----:B------:R-:W1:Y:S01]  /*18d00*/  MUFU.EX2 R146, R146 ;  /* 0x0000009200927308 */ /* 0x000e620000000800 */
[C---:B---3--:R-:W-:Y:S01]  /*18d10*/  F2FP.F16.F32.PACK_AB R55, R170.reuse, R168 ;  /* 0x000000a8aa37723e */ /* 0x048fe200000000ff */
[----:B------:R-:W-:-:S06]  /*18d20*/  FADD.FTZ R170, R170, R163 ;  /* 0x000000a3aaaa7221 */ /* 0x000fcc0000010000 */
[C---:B------:R-:W-:Y:S01]  /*18d30*/  HMMA.16816.F32 R32, R52.reuse, R44, R32 ;  /* 0x0000002c3420723c */ /* 0x040fe20000001820 */
[----:B------:R-:W-:Y:S05]  /*18d40*/  MUFU.EX2 R148, R148 ;  /* 0x0000009400947308 */ /* 0x000fea0000000800 */
[C---:B------:R-:W-:Y:S01]  /*18d50*/  HMMA.16816.F32 R28, R52.reuse, R46, R28 ;  /* 0x0000002e341c723c */ /* 0x040fe2000000181c */
[----:B------:R-:W3:Y:S02]  /*18d60*/  LDSM.16.MT88.4 R44, [R3+0xd000] ;  /* 0x00d00000032c783b */ /* 0x000ee40000004200 */
[----:B------:R-:W4:Y:S01]  /*18d70*/  MUFU.EX2 R152, R152 ;  /* 0x0000009800987308 */ /* 0x000f220000000800 */
[----:B-1----:R-:W-:Y:S01]  /*18d80*/  F2FP.F16.F32.PACK_AB R48, R146, R140 ;  /* 0x0000008c9230723e */ /* 0x002fe200000000ff */
        /* <DEDUP_REMOVED lines=9> */
[----:B------:R-:W-:-:S02]  /*18e20*/  FADD.FTZ R148, R148, R140 ;  /* 0x0000008c94947221 */ /* 0x000fc40000010000 */
[----:B------:R-:W-:Y:S01]  /*18e30*/  LDSM.16.MT88.4 R140, [R235+0x11800] ;  /* 0x01180000eb8c783b */ /* 0x000fe20000004200 */
[C---:B------:R-:W-:Y:S01]  /*18e40*/  HMMA.16816.F32 R4, R52.reuse, R58, R4 ;  /* 0x0000003a3404723c */ /* 0x040fe20000001804 */
[----:B------:R-:W-:Y:S02]  /*18e50*/  FADD.FTZ R148, R152, R148 ;  /* 0x0000009498947221 */ /* 0x000fe40000010000 */
[----:B------:R-:W4:Y:S01]  /*18e60*/  LDSM.16.MT88.4 R56, [R234+0xd000] ;  /* 0x00d00000ea38783b */ /* 0x000f220000004200 */
[----:B------:R-:W3:Y:S01]  /*18e70*/  MUFU.EX2 R191, R191 ;  /* 0x000000bf00bf7308 */ /* 0x000ee20000000800 */
[----:B-1----:R-:W-:Y:S01]  /*18e80*/  FADD.FTZ R170, R175, R170 ;  /* 0x000000aaafaa7221 */ /* 0x002fe20000010000 */
[C---:B------:R-:W-:Y:S06]  /*18e90*/  HMMA.16816.F32 R16, R52.reuse, R36, R16 ;  /* 0x000000243410723c */ /* 0x040fec0000001810 */
[----:B------:R-:W1:Y:S01]  /*18ea0*/  MUFU.EX2 R189, R189 ;  /* 0x000000bd00bd7308 */ /* 0x000e620000000800 */
[----:B------:R-:W-:Y:S01]  /*18eb0*/  HMMA.16816.F32 R12, R52, R38, R12 ;  /* 0x00000026340c723c */ /* 0x000fe2000000180c */
[----:B------:R-:W4:Y:S01]  /*18ec0*/  LDSM.16.MT88.4 R36, [R235+0xd000] ;  /* 0x00d00000eb24783b */ /* 0x000f220000004200 */
[C---:B--2---:R-:W-:Y:S01]  /*18ed0*/  F2FP.F16.F32.PACK_AB R49, R190.reuse, R175 ;  /* 0x000000afbe31723e */ /* 0x044fe200000000ff */
[----:B------:R-:W-:-:S04]  /*18ee0*/  FADD.FTZ R190, R190, R170 ;  /* 0x000000aabebe7221 */ /* 0x000fc80000010000 */
[----:B------:R-:W2:Y:S01]  /*18ef0*/  MUFU.EX2 R158, R158 ;  /* 0x0000009e009e7308 */ /* 0x000ea20000000800 */
[----:B---3--:R-:W-:-:S07]  /*18f00*/  FADD.FTZ R190, R191, R190 ;  /* 0x000000bebfbe7221 */ /* 0x008fce0000010000 */
[----:B------:R-:W3:Y:S01]  /*18f10*/  MUFU.EX2 R160, R160 ;  /* 0x000000a000a07308 */ /* 0x000ee20000000800 */
        /* <DEDUP_REMOVED lines=8> */
[C---:B---3--:R-:W-:Y:S01]  /*18fa0*/  F2FP.F16.F32.PACK_AB R52, R160.reuse, R158 ;  /* 0x0000009ea034723e */ /* 0x048fe200000000ff */
[----:B------:R-:W-:Y:S01]  /*18fb0*/  FADD.FTZ R148, R160, R148 ;  /* 0x00000094a0947221 */ /* 0x000fe20000010000 */
[C---:B-----5:R-:W-:Y:S05]  /*18fc0*/  HMMA.16816.F32 R24, R48.reuse, R40, R24 ;  /* 0x000000283018723c */ /* 0x060fea0000001818 */
        /* <DEDUP_REMOVED lines=16> */
[C---:B----4-:R-:W-:Y:S01]  /*190d0*/  F2FP.F16.F32.PACK_AB R53, R187.reuse, R188 ;  /* 0x000000bcbb35723e */ /* 0x050fe200000000ff */
[----:B------:R-:W-:-:S02]  /*190e0*/  FADD.FTZ R187, R187, R189 ;  /* 0x000000bdbbbb7221 */ /* 0x000fc40000010000 */
[----:B------:R-:W4:Y:S02]  /*190f0*/  LDSM.16.MT88.4 R48, [R3+0xe000] ;  /* 0x00e000000330783b */ /* 0x000f240000004200 */
[----:B------:R-:W5:Y:S08]  /*19100*/  MUFU.EX2 R173, R173 ;  /* 0x000000ad00ad7308 */ /* 0x000f700000000800 */
[----:B------:R-:W4:Y:S01]  /*19110*/  MUFU.EX2 R174, R174 ;  /* 0x000000ae00ae7308 */ /* 0x000f220000000800 */
        /* <DEDUP_REMOVED lines=12> */
[----:B------:R-:W3:Y:S05]  /*191e0*/  LDSM.16.MT88.4 R40, [R235+0xe000] ;  /* 0x00e00000eb28783b */ /* 0x000eea0000004200 */
[C---:B--2---:R-:W-:Y:S01]  /*191f0*/  HMMA.16816.F32 R8, R52.reuse, R56, R8 ;  /* 0x000000383408723c */ /* 0x044fe20000001808 */
[----:B------:R-:W2:Y:S05]  /*19200*/  MUFU.EX2 R179, R179 ;  /* 0x000000b300b37308 */ /* 0x000eaa0000000800 */
        /* <DEDUP_REMOVED lines=8> */
[----:B--2---:R-:W-:Y:S01]  /*19290*/  F2FP.F16.F32.PACK_AB R37, R179, R184 ;  /* 0x000000b8b325723e */ /* 0x004fe200000000ff */
[----:B------:R-:W-:-:S02]  /*192a0*/  FADD.FTZ R184, R184, R186 ;  /* 0x000000bab8b87221 */ /* 0x000fc40000010000 */
[----:B------:R-:W-:Y:S01]  /*192b0*/  FADD.FTZ R174, R194, R174 ;  /* 0x000000aec2ae7221 */ /* 0x000fe20000010000 */
[----:B------:R-:W-:Y:S01]  /*192c0*/  F2FP.F16.F32.PACK_AB R38, R195, R194 ;  /* 0x000000c2c326723e */ /* 0x000fe200000000ff */
[----:B------:R-:W2:Y:S01]  /*192d0*/  MUFU.EX2 R183, R183 ;  /* 0x000000b700b77308 */ /* 0x000ea20000000800 */
        /* <DEDUP_REMOVED lines=8> */
[----:B--2---:R-:W-:-:S03]  /*19360*/  FADD.FTZ R195, R183, R195 ;  /* 0x000000c3b7c37221 */ /* 0x004fc60000010000 */
[C---:B------:R-:W-:Y:S01]  /*19370*/  HMMA.16816.F32 R28, R36.reuse, R50, R28 ;  /* 0x00000032241c723c */ /* 0x040fe2000000181c */
[----:B------:R-:W2:Y:S03]  /*19380*/  LDSM.16.MT88.4 R48, [R3+0xe800] ;  /* 0x00e800000330783b */ /* 0x000ea60000004200 */
[----:B------:R-:W5:Y:S01]  /*19390*/  MUFU.EX2 R180, R180 ;  /* 0x000000b400b47308 */ /* 0x000f620000000800 */
[C---:B-1----:R-:W-:Y:S01]  /*193a0*/  F2FP.F16.F32.PACK_AB R52, R182.reuse, R183 ;  /* 0x000000b7b634723e */ /* 0x042fe200000000ff */
[----:B------:R-:W-:Y:S01]  /*193b0*/  HMMA.16816.F32 R24, R36, R44, R24 ;  /* 0x0000002c2418723c */ /* 0x000fe20000001818 */
[----:B------:R-:W-:-:S05]  /*193c0*/  FADD.FTZ R195, R182, R195 ;  /* 0x000000c3b6c37221 */ /* 0x000fca0000010000 */
[----:B------:R-:W-:Y:S01]  /*193d0*/  HMMA.16816.F32 R20, R36, R46, R20 ;  /* 0x0000002e2414723c */ /* 0x000fe20000001814 */
[----:B------:R-:W1:Y:S01]  /*193e0*/  LDSM.16.MT88.4 R44, [R236+0xe800] ;  /* 0x00e80000ec2c783b */ /* 0x000e620000004200 */
[----:B------:R-:W2:Y:S01]  /*193f0*/  MUFU.EX2 R159, R159 ;  /* 0x0000009f009f7308 */ /* 0x000ea20000000800 */
[----:B----4-:R-:W-:-:S03]  /*19400*/  FADD.FTZ R195, R181, R195 ;  /* 0x000000c3b5c37221 */ /* 0x010fc60000010000 */
[----:B---3--:R-:W-:Y:S01]  /*19410*/  HMMA.16816.F32 R16, R36, R40, R16 ;  /* 0x000000282410723c */ /* 0x008fe20000001810 */
[----:B-----5:R-:W-:-:S03]  /*19420*/  F2FP.F16.F32.PACK_AB R54, R180, R181 ;  /* 0x000000b5b436723e */ /* 0x020fc600000000ff */
[----:B------:R-:W3:Y:S01]  /*19430*/  MUFU.EX2 R155, R155 ;  /* 0x0000009b009b7308 */ /* 0x000ee20000000800 */
[----:B------:R-:W-:Y:S01]  /*19440*/  FADD.FTZ R180, R180, R195 ;  /* 0x000000c3b4b47221 */ /* 0x000fe20000010000 */
[C---:B------:R-:W-:Y:S01]  /*19450*/  HMMA.16816.F32 R12, R36.reuse, R42, R12 ;  /* 0x0000002a240c723c */ /* 0x040fe2000000180c */
[----:B------:R-:W-:Y:S05]  /*19460*/  LDSM.16.MT88.4 R40, [R235+0xe800] ;  /* 0x00e80000eb28783b */ /* 0x000fea0000004200 */
[----:B------:R-:W-:Y:S01]  /*19470*/  HMMA.16816.F32 R8, R36, R56, R8 ;  /* 0x000000382408723c */ /* 0x000fe20000001808 */
[----:B------:R-:W-:Y:S01]  /*19480*/  MUFU.EX2 R151, R151 ;  /* 0x0000009700977308 */ /* 0x000fe20000000800 */
[----:B--2---:R-:W-:-:S04]  /*19490*/  FADD.FTZ R177, R159, R177 ;  /* 0x000000b19fb17221 */ /* 0x004fc80000010000 */
[----:B------:R-:W-:Y:S01]  /*194a0*/  HMMA.16816.F32 R4, R36, R58, R4 ;  /* 0x0000003a2404723c */ /* 0x000fe20000001804 */
[----:B------:R-:W2:Y:S02]  /*194b0*/  LDSM.16.MT88.4 R36, [R234+0xe800] ;  /* 0x00e80000ea24783b */ /* 0x000ea40000004200 */
[----:B------:R-:W4:Y:S01]  /*194c0*/  MUFU.EX2 R149, R149 ;  /* 0x0000009500957308 */ /* 0x000f220000000800 */
[C---:B---3--:R-:W-:Y:S01]  /*194d0*/  F2FP.F16.F32.PACK_AB R53, R155.reuse, R159 ;  /* 0x0000009f9b35723e */ /* 0x048fe200000000ff */
[----:B------:R-:W-:-:S06]  /*194e0*/  FADD.FTZ R177, R155, R177 ;  /* 0x000000b19bb17221 */ /* 0x000fcc0000010000 */
[----:B------:R-:W3:Y:S08]  /*194f0*/  MUFU.EX2 R178, R178 ;  /* 0x000000b200b27308 */ /* 0x000ef00000000800 */
[----:B------:R-:W5:Y:S01]  /*19500*/  MUFU.EX2 R171, R171 ;  /* 0x000000ab00ab7308 */ /* 0x000f620000000800 */
[----:B----4-:R-:W-:Y:S01]  /*19510*/  F2FP.F16.F32.PACK_AB R55, R149, R151 ;  /* 0x000000979537723e */ /* 0x010fe200000000ff */
[----:B------:R-:W-:-:S04]  /*19520*/  FADD.FTZ R151, R151, R177 ;  /* 0x000000b197977221 */ /* 0x000fc80000010000 */
[----:B------:R-:W-:Y:S02]  /*19530*/  FADD.FTZ R151, R149, R151 ;  /* 0x0000009795977221 */ /* 0x000fe40000010000 */
[----:B------:R-:W-:Y:S01]  /*19540*/  HMMA.16816.F32 R32, R52, R48, R32 ;  /* 0x000000303420723c */ /* 0x000fe20000001820 */
[----:B------:R-:W-:Y:S01]  /*19550*/  MUFU.EX2 R169, R169 ;  /* 0x000000a900a97308 */ /* 0x000fe20000000800 */
[----:B---3--:R-:W-:-:S04]  /*19560*/  FADD.FTZ R180, R178, R180 ;  /* 0x000000b4b2b47221 */ /* 0x008fc80000010000 */
[C---:B------:R-:W-:Y:S01]  /*19570*/  HMMA.16816.F32 R28, R52.reuse, R50, R28 ;  /* 0x00000032341c723c */ /* 0x040fe2000000181c */
[----:B------:R-:W-:Y:S02]  /*19580*/  LDSM.16.MT88.4 R48, [R3+0xf000] ;  /* 0x00f000000330783b */ /* 0x000fe40000004200 */
[----:B------:R-:W3:Y:S01]  /*19590*/  MUFU.EX2 R150, R150 ;  /* 0x0000009600967308 */ /* 0x000ee20000000800 */
[C---:B-----5:R-:W-:Y:S01]  /*195a0*/  F2FP.F16.F32.PACK_AB R56, R171.reuse, R178 ;  /* 0x000000b2ab38723e */ /* 0x060fe200000000ff */
[----:B------:R-:W-:Y:S01]  /*195b0*/  FADD.FTZ R180, R171, R180 ;  /* 0x000000b4abb47221 */ /* 0x000fe20000010000 */
[C---:B-1----:R-:W-:Y:S05]  /*195c0*/  HMMA.16816.F32 R24, R52.reuse, R44, R24 ;  /* 0x0000002c3418723c */ /* 0x042fea0000001818 */
[----:B------:R-:W1:Y:S01]  /*195d0*/  MUFU.EX2 R60, R60 ;  /* 0x0000003c003c7308 */ /* 0x000e620000000800 */
[C---:B--2---:R-:W-:Y:S06]  /*195e0*/  HMMA.16816.F32 R8, R52.reuse, R36, R8 ;  /* 0x000000243408723c */ /* 0x044fec0000001808 */
[----:B------:R-:W-:Y:S01]  /*195f0*/  HMMA.16816.F32 R4, R52, R38, R4 ;  /* 0x000000263404723c */ /* 0x000fe20000001804 */
[----:B------:R-:W2:Y:S01]  /*19600*/  LDSM.16.MT88.4 R36, [R234+0xf000] ;  /* 0x00f00000ea24783b */ /* 0x000ea20000004200 */
[----:B------:R-:W4:Y:S01]  /*19610*/  MUFU.EX2 R63, R63 ;  /* 0x0000003f003f7308 */ /* 0x000f220000000800 */
[----:B---3--:R-:W-:Y:S01]  /*19620*/  F2FP.F16.F32.PACK_AB R58, R150, R169 ;  /* 0x000000a9963a723e */ /* 0x008fe200000000ff */
[----:B------:R-:W-:-:S02]  /*19630*/  FADD.FTZ R169, R169, R180 ;  /* 0x000000b4a9a97221 */ /* 0x000fc40000010000 */
[C---:B------:R-:W-:Y:S01]  /*19640*/  HMMA.16816.F32 R20, R52.reuse, R46, R20 ;  /* 0x0000002e3414723c */ /* 0x040fe20000001814 */
[----:B------:R-:W3:Y:S01]  /*19650*/  LDSM.16.MT88.4 R44, [R236+0xf000] ;  /* 0x00f00000ec2c783b */ /* 0x000ee20000004200 */
[----:B------:R-:W-:Y:S02]  /*19660*/  FADD.FTZ R169, R150, R169 ;  /* 0x000000a996a97221 */ /* 0x000fe40000010000 */
[----:B------:R-:W5:Y:S01]  /*19670*/  MUFU.EX2 R62, R62 ;  /* 0x0000003e003e7308 */ /* 0x000f620000000800 */
[----:B-1----:R-:W-:Y:S01]  /*19680*/  FADD.FTZ R151, R60, R151 ;  /* 0x000000973c977221 */ /* 0x002fe20000010000 */
[C---:B------:R-:W-:Y:S06]  /*19690*/  HMMA.16816.F32 R16, R52.reuse, R40, R16 ;  /* 0x000000283410723c */ /* 0x040fec0000001810 */
[----:B------:R-:W-:Y:S01]  /*196a0*/  HMMA.16816.F32 R12, R52, R42, R12 ;  /* 0x0000002a340c723c */ /* 0x000fe2000000180c */
[----:B------:R-:W1:Y:S01]  /*196b0*/  LDSM.16.MT88.4 R40, [R235+0xf000] ;  /* 0x00f00000eb28783b */ /* 0x000e620000004200 */
[----:B------:R-:W2:Y:S01]  /*196c0*/  MUFU.EX2 R61, R61 ;  /* 0x0000003d003d7308 */ /* 0x000ea20000000800 */
[C---:B----4-:R-:W-:Y:S01]  /*196d0*/  F2FP.F16.F32.PACK_AB R57, R63.reuse, R60 ;  /* 0x0000003c3f39723e */ /* 0x050fe200000000ff */
[----:B------:R-:W-:-:S04]  /*196e0*/  FADD.FTZ R63, R63, R151 ;  /* 0x000000973f3f7221 */ /* 0x000fc80000010000 */
[----:B-----5:R-:W-:Y:S02]  /*196f0*/  FADD.FTZ R63, R62, R63 ;  /* 0x0000003f3e3f7221 */ /* 0x020fe40000010000 */
[----:B------:R-:W-:Y:S08]  /*19700*/  MUFU.EX2 R147, R147 ;  /* 0x0000009300937308 */ /* 0x000ff00000000800 */
[----:B------:R-:W4:Y:S01]  /*19710*/  MUFU.EX2 R145, R145 ;  /* 0x0000009100917308 */ /* 0x000f220000000800 */
[C---:B--2---:R-:W-:Y:S01]  /*19720*/  F2FP.F16.F32.PACK_AB R59, R61.reuse, R62 ;  /* 0x0000003e3d3b723e */ /* 0x044fe200000000ff */
[----:B------:R-:W-:-:S06]  /*19730*/  FADD.FTZ R63, R61, R63 ;  /* 0x0000003f3d3f7221 */ /* 0x000fcc0000010000 */
[C---:B------:R-:W-:Y:S01]  /*19740*/  HMMA.16816.F32 R8, R56.reuse, R36, R8 ;  /* 0x000000243808723c */ /* 0x040fe20000001808 */
[----:B------:R-:W-:Y:S05]  /*19750*/  MUFU.EX2 R67, R67 ;  /* 0x0000004300437308 */ /* 0x000fea0000000800 */
[C---:B------:R-:W-:Y:S01]  /*19760*/  HMMA.16816.F32 R4, R56.reuse, R38, R4 ;  /* 0x000000263804723c */ /* 0x040fe20000001804 */
[----:B------:R-:W2:Y:S02]  /*19770*/  LDSM.16.MT88.4 R36, [R234+0xf800] ;  /* 0x00f80000ea24783b */ /* 0x000ea40000004200 */
[----:B------:R-:W5:Y:S01]  /*19780*/  MUFU.EX2 R75, R75 ;  /* 0x0000004b004b7308 */ /* 0x000f620000000800 */
[----:B----4-:R-:W-:Y:S01]  /*19790*/  F2FP.F16.F32.PACK_AB R52, R145, R147 ;  /* 0x000000939134723e */ /* 0x010fe200000000ff */
        /* <DEDUP_REMOVED lines=18> */
[----:B---3--:R-:W-:Y:S01]  /*198c0*/  F2FP.F16.F32.PACK_AB R53, R65, R66 ;  /* 0x000000424135723e */ /* 0x008fe200000000ff */
[----:B------:R-:W-:-:S04]  /*198d0*/  FADD.FTZ R66, R66, R63 ;  /* 0x0000003f42427221 */ /* 0x000fc80000010000 */
        /* <DEDUP_REMOVED lines=9> */
[----:B-1----:R-:W-:Y:S01]  /*19970*/  F2FP.F16.F32.PACK_AB R55, R70, R71 ;  /* 0x000000474637723e */ /* 0x002fe200000000ff */
[--C-:B------:R-:W-:Y:S01]  /*19980*/  FFMA.FTZ R86, R97, UR5, -R133.reuse ;  /* 0x0000000561567c23 */ /* 0x100fe20008010885 */
[--C-:B------:R-:W-:Y:S01]  /*19990*/  FFMA.FTZ R87, R96, UR5, -R133.reuse ;  /* 0x0000000560577c23 */ /* 0x100fe20008010885 */
[--C-:B------:R-:W-:Y:S01]  /*199a0*/  FFMA.FTZ R88, R93, UR5, -R110.reuse ;  /* 0x000000055d587c23 */ /* 0x100fe2000801086e */
[----:B------:R-:W1:Y:S01]  /*199b0*/  MUFU.EX2 R73, R73 ;  /* 0x0000004900497308 */ /* 0x000e620000000800 */
[----:B------:R-:W-:Y:S01]  /*199c0*/  FFMA.FTZ R89, R92, UR5, -R110 ;  /* 0x000000055c597c23 */ /* 0x000fe2000801086e */
[--C-:B------:R-:W-:Y:S01]  /*199d0*/  FFMA.FTZ R93, R94, UR5, -R133.reuse ;  /* 0x000000055e5d7c23 */ /* 0x100fe20008010885 */
[----:B--2---:R-:W-:Y:S01]  /*199e0*/  HMMA.16816.F32 R8, R52, R36, R8 ;  /* 0x000000243408723c */ /* 0x004fe20000001808 */
[--C-:B------:R-:W-:Y:S01]  /*199f0*/  FFMA.FTZ R92, R95, UR5, -R133.reuse ;  /* 0x000000055f5c7c23 */ /* 0x100fe20008010885 */
[----:B------:R-:W-:Y:S01]  /*19a00*/  FFMA.FTZ R94, R101, UR5, -R133 ;  /* 0x00000005655e7c23 */ /* 0x000fe20008010885 */
[----:B------:R-:W-:-:S02]  /*19a10*/  FADD.FTZ R66, R65, R66 ;  /* 0x0000004241427221 */ /* 0x000fc40000010000 */
[----:B------:R-:W-:Y:S01]  /*19a20*/  MUFU.EX2 R72, R72 ;  /* 0x0000004800487308 */ /* 0x000fe20000000800 */
[----:B------:R-:W-:Y:S01]  /*19a30*/  HMMA.16816.F32 R4, R52, R38, R4 ;  /* 0x000000263404723c */ /* 0x000fe20000001804 */
[----:B------:R-:W2:Y:S01]  /*19a40*/  LDSM.16.MT88.4 R36, [R234+0x10000] ;  /* 0x01000000ea24783b */ /* 0x000ea20000004200 */
[----:B------:R-:W-:-:S04]  /*19a50*/  FADD.FTZ R71, R71, R66 ;  /* 0x0000004247477221 */ /* 0x000fc80000010000 */
[----:B----4-:R-:W-:Y:S01]  /*19a60*/  HMMA.16816.F32 R32, R52, R48, R32 ;  /* 0x000000303420723c */ /* 0x010fe20000001820 */
[----:B------:R-:W-:Y:S01]  /*19a70*/  MUFU.EX2 R56, R56 ;  /* 0x0000003800387308 */ /* 0x000fe20000000800 */
[----:B------:R-:W-:-:S04]  /*19a80*/  FADD.FTZ R71, R70, R71 ;  /* 0x0000004746477221 */ /* 0x000fc80000010000 */
        /* <DEDUP_REMOVED lines=14> */
[----:B----4-:R-:W-:Y:S01]  /*19b70*/  F2FP.F16.F32.PACK_AB R53, R59, R58 ;  /* 0x0000003a3b35723e */ /* 0x010fe200000000ff */
        /* <DEDUP_REMOVED lines=33> */
[----:B-----5:R-:W-:Y:S01]  /*19d90*/  F2FP.F16.F32.PACK_AB R45, R79, R80 ;  /* 0x000000504f2d723e */ /* 0x020fe200000000ff */
[----:B------:R-:W5:Y:S01]  /*19da0*/  LDSM.16.MT88.4 R52, [R234+0x10800] ;  /* 0x01080000ea34783b */ /* 0x000f620000004200 */
[----:B------:R-:W-:Y:S01]  /*19db0*/  FADD.FTZ R80, R80, R68 ;  /* 0x0000004450507221 */ /* 0x000fe20000010000 */
[----:B------:R-:W-:-:S03]  /*19dc0*/  FADD.FTZ R85, R83, R85 ;  /* 0x0000005553557221 */ /* 0x000fc60000010000 */
[----:B------:R-:W-:Y:S01]  /*19dd0*/  FADD.FTZ R80, R79, R80 ;  /* 0x000000504f507221 */ /* 0x000fe20000010000 */
[----:B------:R-:W-:Y:S08]  /*19de0*/  MUFU.EX2 R82, R82 ;  /* 0x0000005200527308 */ /* 0x000ff00000000800 */
        /* <DEDUP_REMOVED lines=40> */
[----:B------:R4:W1:Y:S02]  /*1a070*/  LDSM.16.MT88.4 R36, [R3+0x11800] ;  /* 0x011800000324783b */ /* 0x0008640000004200 */
[----:B------:R-:W4:Y:S01]  /*1a080*/  MUFU.EX2 R252, R252 ;  /* 0x000000fc00fc7308 */ /* 0x000f220000000800 */
[C---:B---3--:R-:W-:Y:S01]  /*1a090*/  F2FP.F16.F32.PACK_AB R132, R93.reuse, R92 ;  /* 0x0000005c5d84723e */ /* 0x048fe200000000ff */
[----:B------:R-:W-:Y:S01]  /*1a0a0*/  FADD.FTZ R86, R93, R86 ;  /* 0x000000565d567221 */ /* 0x000fe20000010000 */
[C---:B------:R-:W-:Y:S05]  /*1a0b0*/  HMMA.16816.F32 R28, R48.reuse, R42, R28 ;  /* 0x0000002a301c723c */ /* 0x040fea000000181c */
[----:B------:R-:W3:Y:S01]  /*1a0c0*/  MUFU.EX2 R90, R90 ;  /* 0x0000005a005a7308 */ /* 0x000ee20000000800 */
[----:B-----5:R-:W-:Y:S01]  /*1a0d0*/  HMMA.16816.F32 R16, R48, R44, R16 ;  /* 0x0000002c3010723c */ /* 0x020fe20000001810 */
[----:B--2---:R-:W-:-:S05]  /*1a0e0*/  FADD.FTZ R86, R94, R86 ;  /* 0x000000565e567221 */ /* 0x004fca0000010000 */
[C---:B------:R-:W-:Y:S01]  /*1a0f0*/  HMMA.16816.F32 R32, R48.reuse, R40, R32 ;  /* 0x000000283020723c */ /* 0x040fe20000001820 */
[----:B------:R-:W-:Y:S01]  /*1a100*/  FFMA.FTZ R44, R98, UR5, -R110 ;  /* 0x00000005622c7c23 */ /* 0x000fe2000801086e */
[----:B------:R-:W-:Y:S01]  /*1a110*/  MUFU.EX2 R251, R251 ;  /* 0x000000fb00fb7308 */ /* 0x000fe20000000800 */
[C---:B----4-:R-:W-:Y:S01]  /*1a120*/  F2FP.F16.F32.PACK_AB R134, R252.reuse, R94 ;  /* 0x0000005efc86723e */ /* 0x050fe200000000ff */
[----:B------:R-:W2:Y:S01]  /*1a130*/  LDSM.16.MT88.4 R40, [R236+0x11800] ;  /* 0x01180000ec28783b */ /* 0x000ea20000004200 */
[----:B------:R-:W-:Y:S01]  /*1a140*/  FADD.FTZ R252, R252, R86 ;  /* 0x00000056fcfc7221 */ /* 0x000fe20000010000 */
[C---:B------:R-:W-:Y:S04]  /*1a150*/  HMMA.16816.F32 R12, R48.reuse, R46, R12 ;  /* 0x0000002e300c723c */ /* 0x040fe8000000180c */
[----:B------:R-:W4:Y:S01]  /*1a160*/  MUFU.EX2 R3, R99 ;  /* 0x0000006300037308 */ /* 0x000f220000000800 */
[----:B---3--:R-:W-:Y:S01]  /*1a170*/  FADD.FTZ R89, R90, R89 ;  /* 0x000000595a597221 */ /* 0x008fe20000010000 */
[C---:B-1----:R-:W-:Y:S06]  /*1a180*/  HMMA.16816.F32 R8, R48.reuse, R52, R8 ;  /* 0x000000343008723c */ /* 0x042fec0000001808 */
[----:B------:R-:W1:Y:S01]  /*1a190*/  MUFU.EX2 R44, R44 ;  /* 0x0000002c002c7308 */ /* 0x000e620000000800 */
[----:B------:R-:W-:Y:S01]  /*1a1a0*/  HMMA.16816.F32 R4, R48, R54, R4 ;  /* 0x000000363004723c */ /* 0x000fe20000001804 */
[C---:B----4-:R-:W-:Y:S01]  /*1a1b0*/  F2FP.F16.F32.PACK_AB R133, R3.reuse, R90 ;  /* 0x0000005a0385723e */ /* 0x050fe200000000ff */
[----:B------:R-:W-:Y:S01]  /*1a1c0*/  FADD.FTZ R89, R3, R89 ;  /* 0x0000005903597221 */ /* 0x000fe20000010000 */
[----:B-1----:R-:W-:-:S03]  /*1a1d0*/  F2FP.F16.F32.PACK_AB R135, R251, R44 ;  /* 0x0000002cfb87723e */ /* 0x002fc600000000ff */
[----:B------:R-:W-:-:S04]  /*1a1e0*/  FADD.FTZ R89, R44, R89 ;  /* 0x000000592c597221 */ /* 0x000fc80000010000 */
[----:B------:R-:W-:Y:S01]  /*1a1f0*/  FADD.FTZ R251, R251, R89 ;  /* 0x00000059fbfb7221 */ /* 0x000fe20000010000 */
[C---:B------:R-:W-:Y:S01]  /*1a200*/  HMMA.16816.F32 R156, R132.reuse, R38, R28 ;  /* 0x00000026849c723c */ /* 0x040fe2000000181c */
[----:B------:R-:W1:Y:S05]  /*1a210*/  LDSM.16.MT88.4 R28, [R234+0x11800] ;  /* 0x01180000ea1c783b */ /* 0x000e6a0000004200 */
[C---:B------:R-:W-:Y:S06]  /*1a220*/  HMMA.16816.F32 R144, R132.reuse, R140, R16 ;  /* 0x0000008c8490723c */ /* 0x040fec0000001810 */
[C---:B------:R-:W-:Y:S06]  /*1a230*/  HMMA.16816.F32 R160, R132.reuse, R36, R32 ;  /* 0x0000002484a0723c */ /* 0x040fec0000001820 */
[C---:B--2---:R-:W-:Y:S06]  /*1a240*/  HMMA.16816.F32 R152, R132.reuse, R40, R24 ;  /* 0x000000288498723c */ /* 0x044fec0000001818 */
[C---:B------:R-:W-:Y:S06]  /*1a250*/  HMMA.16816.F32 R148, R132.reuse, R42, R20 ;  /* 0x0000002a8494723c */ /* 0x040fec0000001814 */
[C---:B------:R-:W-:Y:S06]  /*1a260*/  HMMA.16816.F32 R140, R132.reuse, R142, R12 ;  /* 0x0000008e848c723c */ /* 0x040fec000000180c */
[C---:B-1----:R-:W-:Y:S06]  /*1a270*/  HMMA.16816.F32 R136, R132.reuse, R28, R8 ;  /* 0x0000001c8488723c */ /* 0x042fec0000001808 */
[----:B------:R-:W-:Y:S01]  /*1a280*/  HMMA.16816.F32 R132, R132, R30, R4 ;  /* 0x0000001e8484723c */ /* 0x000fe20000001804 */
[----:B------:R-:W-:-:S08]  /*1a290*/  NOP ;  /* 0x0000000000007918 */ /* 0x000fd00000000000 */
[----:B------:R-:W-:-:S15]  /*1a2a0*/  @!P0 BRA `(.L_x_3875) ;  /* 0x0000006800308947 */ /* 0x000fde0003800000 */
        /* <DEDUP_REMOVED lines=68> */
.L_x_3876:
[----:B------:R-:W-:Y:S02]  /*1a6f0*/  ULDC UR4, c[0x0][0x250] ;  /* 0x0000940000047ab9 */ /* 0x000fe40000000800 */
[----:B------:R-:W-:-:S06]  /*1a700*/  USHF.L.U32 UR5, UR4, 0x8, URZ ;  /* 0x0000000804057899 */ /* 0x000fcc000800063f */
[----:B------:R-:W-:-:S04]  /*1a710*/  IADD3 R6, RZ, -UR5, RZ ;  /* 0x80000005ff067c10 */ /* 0x000fc8000fffe0ff */
[----:B------:R-:W-:-:S07]  /*1a720*/  SHF.R.S32.HI R4, RZ, 0x1f, R6 ;  /* 0x0000001fff047819 */ /* 0x000fce0000011406 */
.L_x_3877:
        /* <DEDUP_REMOVED lines=9> */
[----:B------:R-:W-:Y:S01]  /*1a7c0*/  UISETP.GT.AND UP0, UPT, UR9, UR54, UPT ;  /* 0x000000360900728c */ /* 0x000fe2000bf04270 */
        /* <DEDUP_REMOVED lines=45> */
[----:B------:R1:W-:Y:S01]  /*1aaa0*/  LDGSTS.E.BYPASS.LTC128B.128 [R248+0x10800], desc[UR6][R8.64] ;  /* 0x1080000008f87fae */ /* 0x0003e2000b901d46 */
[----:B--2---:R-:W-:-:S04]  /*1aab0*/  IADD3 R4, P0, R8, UR5, RZ ;  /* 0x0000000508047c10 */ /* 0x004fc8000ff1e0ff */
[----:B------:R-:W-:Y:S02]  /*1aac0*/  IADD3.X R5, R9, UR4, RZ, P0, !PT ;  /* 0x0000000409057c10 */ /* 0x000fe400087fe4ff */
[----:B------:R-:W-:-:S03]  /*1aad0*/  IADD3 R6, P0, R4, UR5, RZ ;  /* 0x0000000504067c10 */ /* 0x000fc6000ff1e0ff */
[----:B------:R-:W-:Y:S01]  /*1aae0*/  LDGSTS.E.BYPASS.LTC128B.128 [R248+0x11000], desc[UR6][R4.64] ;  /* 0x1100000004f87fae */ /* 0x000fe2000b901d46 */
[----:B------:R-:W-:Y:S01]  /*1aaf0*/  IADD3.X R7, R5, UR4, RZ, P0, !PT ;  /* 0x0000000405077c10 */ /* 0x000fe200087fe4ff */
[----:B------:R-:W-:-:S04]  /*1ab00*/  USHF.L.U32 UR4, UR9, 0x8, URZ ;  /* 0x0000000809047899 */ /* 0x000fc8000800063f */
[----:B------:R2:W-:Y:S02]  /*1ab10*/  LDGSTS.E.BYPASS.LTC128B.128 [R248+0x11800], desc[UR6][R6.64] ;  /* 0x1180000006f87fae */ /* 0x0005e4000b901d46 */
[----:B------:R-:W-:Y:S02]  /*1ab20*/  IMAD.U32 R3, RZ, RZ, UR4 ;  /* 0x00000004ff037e24 */ /* 0x000fe4000f8e00ff */
[----:B------:R-:W-:Y:S04]  /*1ab30*/  LDSM.16.M88.4 R212, [R241] ;  /* 0x00000000f1d4783b */ /* 0x000fe80000000200 */
[----:B------:R-:W3:Y:S04]  /*1ab40*/  LDSM.16.M88.4 R76, [R240+0x2000] ;  /* 0x00200000f04c783b */ /* 0x000ee80000000200 */
[----:B------:R-:W4:Y:S04]  /*1ab50*/  LDSM.16.M88.4 R68, [R240+0x2800] ;  /* 0x00280000f044783b */ /* 0x000f280000000200 */
[----:B------:R-:W-:Y:S04]  /*1ab60*/  LDSM.16.M88.4 R208, [R193] ;  /* 0x00000000c1d0783b */ /* 0x000fe80000000200 */
[----:B-1----:R-:W1:Y:S04]  /*1ab70*/  LDSM.16.M88.4 R8, [R192+0x2000] ;  /* 0x00200000c008783b */ /* 0x002e680000000200 */
[----:B------:R-:W-:Y:S04]  /*1ab80*/  LDSM.16.M88.4 R52, [R240+0x3800] ;  /* 0x00380000f034783b */ /* 0x000fe80000000200 */
[----:B--2---:R-:W2:Y:S04]  /*1ab90*/  LDSM.16.M88.4 R4, [R192+0x2800] ;  /* 0x00280000c004783b */ /* 0x004ea80000000200 */
[----:B------:R-:W5:Y:S04]  /*1aba0*/  LDSM.16.M88.4 R28, [R240+0x5000] ;  /* 0x00500000f01c783b */ /* 0x000f680000000200 */
[----:B------:R-:W5:Y:S04]  /*1abb0*/  LDSM.16.M88.4 R84, [R192+0x3800] ;  /* 0x00380000c054783b */ /* 0x000f680000000200 */
[----:B------:R-:W5:Y:S04]  /*1abc0*/  LDSM.16.M88.4 R36, [R240+0x4800] ;  /* 0x00480000f024783b */ /* 0x000f680000000200 */
[----:B------:R-:W-:Y:S01]  /*1abd0*/  LDSM.16.M88.4 R60, [R240+0x3000] ;  /* 0x00300000f03c783b */ /* 0x000fe20000000200 */
[C---:B---3--:R-:W-:Y:S03]  /*1abe0*/  HMMA.16816.F32 R80, R212.reuse, R76, RZ ;  /* 0x0000004cd450723c */ /* 0x048fe600000018ff */
[----:B------:R-:W-:Y:S04]  /*1abf0*/  LDSM.16.M88.4 R16, [R192+0x4800] ;  /* 0x00480000c010783b */ /* 0x000fe80000000200 */
        /* <DEDUP_REMOVED lines=8> */
[C---:B-1----:R-:W-:Y:S01]  /*1ac80*/  HMMA.16816.F32 R80, R208.reuse, R8, R80 ;  /* 0x00000008d050723c */ /* 0x042fe20000001850 */
[----:B------:R-:W-:Y:S04]  /*1ac90*/  LDSM.16.M88.4 R120, [R240+0x7800] ;  /* 0x00780000f078783b */ /* 0x000fe80000000200 */
[----:B------:R-:W-:Y:S01]  /*1aca0*/  LDSM.16.M88.4 R44, [R240+0x4000] ;  /* 0x00400000f02c783b */ /* 0x000fe20000000200 */
[C---:B------:R-:W-:Y:S03]  /*1acb0*/  HMMA.16816.F32 R76, R208.reuse, R10, R76 ;  /* 0x0000000ad04c723c */ /* 0x040fe6000000184c */
[----:B------:R-:W1:Y:S03]  /*1acc0*/  LDSM.16.M88.4 R8, [R192+0x5000] ;  /* 0x00500000c008783b */ /* 0x000e660000000200 */
[C---:B--2---:R-:W-:Y:S01]  /*1acd0*/  HMMA.16816.F32 R72, R208.reuse, R4, R72 ;  /* 0x00000004d048723c */ /* 0x044fe20000001848 */
[----:B------:R-:W-:Y:S04]  /*1ace0*/  LDSM.16.M88.4 R92, [R192+0x7800] ;  /* 0x00780000c05c783b */ /* 0x000fe80000000200 */
[----:B------:R-:W-:Y:S01]  /*1acf0*/  LDSM.16.M88.4 R24, [R192+0x4000] ;  /* 0x00400000c018783b */ /* 0x000fe20000000200 */
[----:B------:R-:W-:Y:S03]  /*1ad00*/  HMMA.16816.F32 R68, R208, R6, R68 ;  /* 0x00000006d044723c */ /* 0x000fe60000001844 */
[----:B------:R-:W2:Y:S03]  /*1ad10*/  LDSM.16.M88.4 R4, [R240+0x6800] ;  /* 0x00680000f004783b */ /* 0x000ea60000000200 */
[C---:B------:R-:W-:Y:S01]  /*1ad20*/  HMMA.16816.F32 R56, R212.reuse, R52, RZ ;  /* 0x00000034d438723c */ /* 0x040fe200000018ff */
[----:B------:R-:W-:Y:S04]  /*1ad30*/  LDSM.16.M88.4 R20, [R240+0x5800] ;  /* 0x00580000f014783b */ /* 0x000fe80000000200 */
[----:B------:R-:W-:Y:S01]  /*1ad40*/  LDSM.16.M88.4 R128, [R240+0x7000] ;  /* 0x00700000f080783b */ /* 0x000fe20000000200 */
[C---:B------:R-:W-:Y:S03]  /*1ad50*/  HMMA.16816.F32 R52, R212.reuse, R54, RZ ;  /* 0x00000036d434723c */ /* 0x040fe600000018ff */
[----:B------:R-:W-:Y:S03]  /*1ad60*/  LDSM.16.M88.4 R172, [R192+0x5800] ;  /* 0x00580000c0ac783b */ /* 0x000fe60000000200 */
[C---:B-----5:R-:W-:Y:S01]  /*1ad70*/  HMMA.16816.F32 R32, R212.reuse, R28, RZ ;  /* 0x0000001cd420723c */ /* 0x060fe200000018ff */
[----:B------:R-:W-:Y:S04]  /*1ad80*/  LDSM.16.M88.4 R196, [R196] ;  /* 0x00000000c4c4783b */ /* 0x000fe80000000200 */
[----:B------:R-:W-:Y:S01]  /*1ad90*/  LDSM.16.M88.4 R100, [R192+0x7000] ;  /* 0x00700000c064783b */ /* 0x000fe20000000200 */
[----:B------:R-:W-:Y:S03]  /*1ada0*/  HMMA.16816.F32 R28, R212, R30, RZ ;  /* 0x0000001ed41c723c */ /* 0x000fe600000018ff */
[----:B------:R-:W-:Y:S03]  /*1adb0*/  LDSM.16.M88.4 R96, [R240+0x9000] ;  /* 0x00900000f060783b */ /* 0x000fe60000000200 */
[C---:B------:R-:W-:Y:S01]  /*1adc0*/  HMMA.16816.F32 R56, R208.reuse, R84, R56 ;  /* 0x00000054d038723c */ /* 0x040fe20000001838 */
[----:B------:R-:W-:Y:S04]  /*1add0*/  LDSM.16.M88.4 R176, [R176] ;  /* 0x00000000b0b0783b */ /* 0x000fe80000000200 */
[----:B------:R-:W-:Y:S01]  /*1ade0*/  LDSM.16.M88.4 R216, [R240+0x9800] ;  /* 0x00980000f0d8783b */ /* 0x000fe20000000200 */
[----:B------:R-:W-:Y:S03]  /*1adf0*/  HMMA.16816.F32 R52, R208, R86, R52 ;  /* 0x00000056d034723c */ /* 0x000fe60000001834 */
[----:B------:R-:W3:Y:S03]  /*1ae00*/  LDSM.16.M88.4 R84, [R192+0x6800] ;  /* 0x00680000c054783b */ /* 0x000ee60000000200 */
[C---:B------:R-:W-:Y:S01]  /*1ae10*/  HMMA.16816.F32 R40, R212.reuse, R36, RZ ;  /* 0x00000024d428723c */ /* 0x040fe200000018ff */
[----:B------:R-:W-:Y:S04]  /*1ae20*/  LDSM.16.M88.4 R184, [R184] ;  /* 0x00000000b8b8783b */ /* 0x000fe80000000200 */
[----:B------:R-:W-:Y:S01]  /*1ae30*/  LDSM.16.M88.4 R204, [R192+0x9800] ;  /* 0x00980000c0cc783b */ /* 0x000fe20000000200 */
[----:B------:R-:W-:Y:S03]  /*1ae40*/  HMMA.16816.F32 R36, R212, R38, RZ ;  /* 0x00000026d424723c */ /* 0x000fe600000018ff */
[----:B------:R-:W-:Y:S03]  /*1ae50*/  LDSM.16.M88.4 R180, [R180] ;  /* 0x00000000b4b4783b */ /* 0x000fe60000000200 */
[C---:B-1----:R-:W-:Y:S01]  /*1ae60*/  HMMA.16816.F32 R32, R208.reuse, R8, R32 ;  /* 0x00000008d020723c */ /* 0x042fe20000001820 */
[----:B------:R-:W-:Y:S04]  /*1ae70*/  LDSM.16.M88.4 R188, [R188] ;  /* 0x00000000bcbc783b */ /* 0x000fe80000000200 */
[----:B------:R-:W0:Y:S01]  /*1ae80*/  LDGDEPBAR ;  /* 0x00000000000079af */ /* 0x000e220000000000 */
[----:B------:R-:W-:Y:S06]  /*1ae90*/  HMMA.16816.F32 R28, R208, R10, R28 ;  /* 0x0000000ad01c723c */ /* 0x000fec000000181c */
[C---:B--2---:R-:W-:Y:S06]  /*1aea0*/  HMMA.16816.F32 R8, R212.reuse, R4, RZ ;  /* 0x00000004d408723c */ /* 0x044fec00000018ff */
[C---:B------:R-:W-:Y:S06]  /*1aeb0*/  HMMA.16816.F32 R4, R212.reuse, R6, RZ ;  /* 0x00000006d404723c */ /* 0x040fec00000018ff */
[C---:B------:R-:W-:Y:S06]  /*1aec0*/  HMMA.16816.F32 R64, R212.reuse, R60, RZ ;  /* 0x0000003cd440723c */ /* 0x040fec00000018ff */
[----:B------:R-:W-:Y:S06]  /*1aed0*/  HMMA.16816.F32 R60, R212, R62, RZ ;  /* 0x0000003ed43c723c */ /* 0x000fec00000018ff */
[C---:B------:R-:W-:Y:S06]  /*1aee0*/  HMMA.16816.F32 R40, R208.reuse, R16, R40 ;  /* 0x00000010d028723c */ /* 0x040fec0000001828 */
[----:B------:R-:W-:Y:S06]  /*1aef0*/  HMMA.16816.F32 R36, R208, R18, R36 ;  /* 0x00000012d024723c */ /* 0x000fec0000001824 */
[C---:B------:R-:W-:Y:S06]  /*1af00*/  HMMA.16816.F32 R16, R212.reuse, R12, RZ ;  /* 0x0000000cd410723c */ /* 0x040fec00000018ff */
[----:B------:R-:W-:Y:S06]  /*1af10*/  HMMA.16816.F32 R12, R212, R14, RZ ;  /* 0x0000000ed40c723c */ /* 0x000fec00000018ff */
[C---:B---3--:R-:W-:Y:S06]  /*1af20*/  HMMA.16816.F32 R8, R208.reuse, R84, R8 ;  /* 0x00000054d008723c */ /* 0x048fec0000001808 */
[C---:B------:R-:W-:Y:S01]  /*1af30*/  HMMA.16816.F32 R4, R208.reuse, R86, R4 ;  /* 0x00000056d004723c */ /* 0x040fe20000001804 */
[----:B------:R-:W1:Y:S05]  /*1af40*/  LDSM.16.M88.4 R84, [R192+0x8800] ;  /* 0x00880000c054783b */ /* 0x000e6a0000000200 */
[C---:B------:R-:W-:Y:S06]  /*1af50*/  HMMA.16816.F32 R64, R208.reuse, R88, R64 ;  /* 0x00000058d040723c */ /* 0x040fec0000001840 */
[C---:B------:R-:W-:Y:S01]  /*1af60*/  HMMA.16816.F32 R60, R208.reuse, R90, R60 ;  /* 0x0000005ad03c723c */ /* 0x040fe2000000183c */
[----:B------:R-:W2:Y:S05]  /*1af70*/  LDSM.16.M88.4 R88, [R192+0x8000] ;  /* 0x00800000c058783b */ /* 0x000eaa0000000200 */
[C---:B------:R-:W-:Y:S06]  /*1af80*/  HMMA.16816.F32 R16, R208.reuse, R108, R16 ;  /* 0x0000006cd010723c */ /* 0x040fec0000001810 */
        /* <DEDUP_REMOVED lines=8> */
[----:B------:R-:W-:Y:S06]  /*1b010*/  HMMA.16816.F32 R44, R212, R46, RZ ;  /* 0x0000002ed42c723c */ /* 0x000fec00000018ff */
[C---:B-1----:R-:W-:Y:S06]  /*1b020*/  HMMA.16816.F32 R108, R208.reuse, R84, R108 ;  /* 0x00000054d06c723c */ /* 0x042fec000000186c */
[----:B--2---:R-:W-:Y:S01]  /*1b030*/  HMMA.16816.F32 R116, R208, R88, R116 ;  /* 0x00000058d074723c */ /* 0x004fe20000001874 */
[----:B------:R-:W-:-:S05]  /*1b040*/  VIADD R84, R238, 0x2800 ;  /* 0x00002800ee547836 */ /* 0x000fca0000000000 */
[----:B------:R-:W-:Y:S01]  /*1b050*/  HMMA.16816.F32 R124, R208, R92, R124 ;  /* 0x0000005cd07c723c */ /* 0x000fe2000000187c */
[----:B------:R-:W-:-:S05]  /*1b060*/  VIADD R88, R238, 0x800 ;  /* 0x00000800ee587836 */ /* 0x000fca0000000000 */
[C---:B------:R-:W-:Y:S01]  /*1b070*/  HMMA.16816.F32 R120, R208.reuse, R94, R120 ;  /* 0x0000005ed078723c */ /* 0x040fe20000001878 */
[----:B------:R-:W1:Y:S05]  /*1b080*/  LDSM.16.M88.4 R92, [R238] ;  /* 0x00000000ee5c783b */ /* 0x000e6a0000000200 */
[C---:B------:R-:W-:Y:S01]  /*1b090*/  HMMA.16816.F32 R104, R208.reuse, R86, R104 ;  /* 0x00000056d068723c */ /* 0x040fe20000001868 */
[----:B------:R-:W2:Y:S05]  /*1b0a0*/  LDSM.16.M88.4 R84, [R84] ;  /* 0x000000005454783b */ /* 0x000eaa0000000200 */
[C---:B------:R-:W-:Y:S01]  /*1b0b0*/  HMMA.16816.F32 R112, R208.reuse, R90, R112 ;  /* 0x0000005ad070723c */ /* 0x040fe20000001870 */
[----:B------:R-:W3:Y:S05]  /*1b0c0*/  LDSM.16.M88.4 R88, [R88] ;  /* 0x000000005858783b */ /* 0x000eea0000000200 */
[C---:B------:R-:W-:Y:S06]  /*1b0d0*/  HMMA.16816.F32 R48, R208.reuse, R24, R48 ;  /* 0x00000018d030723c */ /* 0x040fec0000001830 */
[----:B------:R-:W-:Y:S06]  /*1b0e0*/  HMMA.16816.F32 R44, R208, R26, R44 ;  /* 0x0000001ad02c723c */ /* 0x000fec000000182c */
[C---:B------:R-:W-:Y:S06]  /*1b0f0*/  HMMA.16816.F32 R24, R212.reuse, R20, RZ ;  /* 0x00000014d418723c */ /* 0x040fec00000018ff */
[C---:B------:R-:W-:Y:S06]  /*1b100*/  HMMA.16816.F32 R20, R212.reuse, R22, RZ ;  /* 0x00000016d414723c */ /* 0x040fec00000018ff */
[C---:B------:R-:W-:Y:S06]  /*1b110*/  HMMA.16816.F32 R168, R212.reuse, R128, RZ ;  /* 0x00000080d4a8723c */ /* 0x040fec00000018ff */
[----:B------:R-:W-:Y:S06]  /*1b120*/  HMMA.16816.F32 R128, R212, R130, RZ ;  /* 0x00000082d480723c */ /* 0x000fec00000018ff */
[C---:B------:R-:W-:Y:S06]  /*1b130*/  HMMA.16816.F32 R24, R208.reuse, R172, R24 ;  /* 0x000000acd018723c */ /* 0x040fec0000001818 */
[----:B------:R-:W-:Y:S01]  /*1b140*/  HMMA.16816.F32 R20, R208, R174, R20 ;  /* 0x000000aed014723c */ /* 0x000fe20000001814 */
[----:B------:R4:W5:Y:S05]  /*1b150*/  LDSM.16.M88.4 R172, [R192+0x9000] ;  /* 0x00900000c0ac783b */ /* 0x00096a0000000200 */
[C---:B-1----:R-:W-:Y:S06]  /*1b160*/  HMMA.16816.F32 R80, R196.reuse, R92, R80 ;  /* 0x0000005cc450723c */ /* 0x042fec0000001850 */
[----:B--2---:R-:W-:Y:S01]  /*1b170*/  HMMA.16816.F32 R40, R196, R84, R40 ;  /* 0x00000054c428723c */ /* 0x004fe20000001828 */
[----:B------:R-:W-:-:S05]  /*1b180*/  VIADD R92, R238, 0x3800 ;  /* 0x00003800ee5c7836 */ /* 0x000fca0000000000 */
[----:B---3--:R-:W-:Y:S01]  /*1b190*/  HMMA.16816.F32 R72, R196, R88, R72 ;  /* 0x00000058c448723c */ /* 0x008fe20000001848 */
[----:B------:R-:W-:-:S05]  /*1b1a0*/  VIADD R84, R238, 0x4800 ;  /* 0x00004800ee547836 */ /* 0x000fca0000000000 */
[----:B------:R-:W-:Y:S01]  /*1b1b0*/  HMMA.16816.F32 R76, R196, R94, R76 ;  /* 0x0000005ec44c723c */ /* 0x000fe2000000184c */
[C---:B------:R-:W-:Y:S01]  /*1b1c0*/  VIADD R88, R238.reuse, 0x4000 ;  /* 0x00004000ee587836 */ /* 0x040fe20000000000 */
[----:B------:R-:W1:Y:S01]  /*1b1d0*/  LDSM.16.M88.4 R92, [R92] ;  /* 0x000000005c5c783b */ /* 0x000e620000000200 */
[----:B----4-:R-:W-:-:S03]  /*1b1e0*/  VIADD R192, R238, 0x5000 ;  /* 0x00005000eec07836 */ /* 0x010fc60000000000 */
[C---:B------:R-:W-:Y:S01]  /*1b1f0*/  HMMA.16816.F32 R36, R196.reuse, R86, R36 ;  /* 0x00000056c424723c */ /* 0x040fe20000001824 */
[----:B------:R-:W2:Y:S04]  /*1b200*/  LDSM.16.M88.4 R84, [R84] ;  /* 0x000000005454783b */ /* 0x000ea80000000200 */
[----:B------:R-:W-:Y:S01]  /*1b210*/  LDSM.16.M88.4 R192, [R192] ;  /* 0x00000000c0c0783b */ /* 0x000fe20000000200 */
[----:B------:R-:W-:Y:S03]  /*1b220*/  HMMA.16816.F32 R68, R196, R90, R68 ;  /* 0x0000005ac444723c */ /* 0x000fe60000001844 */
[----:B------:R-:W3:Y:S03]  /*1b230*/  LDSM.16.M88.4 R88, [R88] ;  /* 0x000000005858783b */ /* 0x000ee60000000200 */
[C---:B------:R-:W-:Y:S06]  /*1b240*/  HMMA.16816.F32 R168, R208.reuse, R100, R168 ;  /* 0x00000064d0a8723c */ /* 0x040fec00000018a8 */
[----:B------:R-:W-:Y:S06]  /*1b250*/  HMMA.16816.F32 R128, R208, R102, R128 ;  /* 0x00000066d080723c */ /* 0x000fec0000001880 */
[C---:B------:R-:W-:Y:S06]  /*1b260*/  HMMA.16816.F32 R100, R212.reuse, R96, RZ ;  /* 0x00000060d464723c */ /* 0x040fec00000018ff */
[----:B------:R-:W-:Y:S06]  /*1b270*/  HMMA.16816.F32 R96, R212, R98, RZ ;  /* 0x00000062d460723c */ /* 0x000fec00000018ff */
[----:B------:R-:W-:Y:S06]  /*1b280*/  HMMA.16816.F32 R48, R196, R176, R48 ;  /* 0x000000b0c430723c */ /* 0x000fec0000001830 */
[----:B------:R-:W-:Y:S01]  /*1b290*/  HMMA.16816.F32 R200, R212, R216, RZ ;  /* 0x000000d8d4c8723c */ /* 0x000fe200000018ff */
[----:B------:R-:W-:-:S05]  /*1b2a0*/  VIADD R176, R238, 0x7000 ;  /* 0x00007000eeb07836 */ /* 0x000fca0000000000 */
[C---:B------:R-:W-:Y:S01]  /*1b2b0*/  HMMA.16816.F32 R44, R196.reuse, R178, R44 ;  /* 0x000000b2c42c723c */ /* 0x040fe2000000182c */
[----:B------:R-:W4:Y:S05]  /*1b2c0*/  LDSM.16.M88.4 R176, [R176] ;  /* 0x00000000b0b0783b */ /* 0x000f2a0000000200 */
[----:B------:R-:W-:Y:S06]  /*1b2d0*/  HMMA.16816.F32 R64, R196, R184, R64 ;  /* 0x000000b8c440723c */ /* 0x000fec0000001840 */
[----:B-----5:R-:W-:Y:S01]  /*1b2e0*/  HMMA.16816.F32 R100, R208, R172, R100 ;  /* 0x000000acd064723c */ /* 0x020fe20000001864 */
[----:B------:R-:W-:-:S05]  /*1b2f0*/  VIADD R184, R238, 0x6000 ;  /* 0x00006000eeb87836 */ /* 0x000fca0000000000 */
[----:B------:R-:W-:Y:S01]  /*1b300*/  HMMA.16816.F32 R60, R196, R186, R60 ;  /* 0x000000bac43c723c */ /* 0x000fe2000000183c */
[C---:B------:R-:W-:Y:S01]  /*1b310*/  VIADD R172, R238.reuse, 0x3000 ;  /* 0x00003000eeac7836 */ /* 0x040fe20000000000 */
[----:B------:R-:W5:Y:S04]  /*1b320*/  LDSM.16.M88.4 R184, [R184] ;  /* 0x00000000b8b8783b */ /* 0x000f680000000200 */
[----:B------:R-:W-:Y:S01]  /*1b330*/  HMMA.16816.F32 R96, R208, R174, R96 ;  /* 0x000000aed060723c */ /* 0x000fe20000001860 */
[----:B------:R-:W5:Y:S05]  /*1b340*/  LDSM.16.M88.4 R172, [R172] ;  /* 0x00000000acac783b */ /* 0x000f6a0000000200 */
[C---:B-1----:R-:W-:Y:S06]  /*1b350*/  HMMA.16816.F32 R24, R196.reuse, R92, R24 ;  /* 0x0000005cc418723c */ /* 0x042fec0000001818 */
[C---:B------:R-:W-:Y:S01]  /*1b360*/  HMMA.16816.F32 R20, R196.reuse, R94, R20 ;  /* 0x0000005ec414723c */ /* 0x040fe20000001814 */
[----:B------:R-:W-:Y:S05]  /*1b370*/  LDSM.16.M88.4 R92, [R237] ;  /* 0x00000000ed5c783b */ /* 0x000fea0000000200 */
[C---:B--2---:R-:W-:Y:S06]  /*1b380*/  HMMA.16816.F32 R8, R196.reuse, R84, R8 ;  /* 0x00000054c408723c */ /* 0x044fec0000001808 */
[C---:B------:R-:W-:Y:S01]  /*1b390*/  HMMA.16816.F32 R4, R196.reuse, R86, R4 ;  /* 0x00000056c404723c */ /* 0x040fe20000001804 */
[----:B------:R-:W1:Y:S05]  /*1b3a0*/  LDSM.16.M88.4 R84, [R233+0x800] ;  /* 0x00080000e954783b */ /* 0x000e6a0000000200 */
[C---:B---3--:R-:W-:Y:S06]  /*1b3b0*/  HMMA.16816.F32 R16, R196.reuse, R88, R16 ;  /* 0x00000058c410723c */ /* 0x048fec0000001810 */
[----:B------:R-:W-:Y:S01]  /*1b3c0*/  HMMA.16816.F32 R12, R196, R90, R12 ;  /* 0x0000005ac40c723c */ /* 0x000fe2000000180c */
[----:B------:R-:W2:Y:S05]  /*1b3d0*/  LDSM.16.M88.4 R88, [R233] ;  /* 0x00000000e958783b */ /* 0x000eaa0000000200 */
[----:B------:R-:W-:Y:S01]  /*1b3e0*/  HMMA.16816.F32 R200, R208, R204, R200 ;  /* 0x000000ccd0c8723c */ /* 0x000fe200000018c8 */
[----:B------:R-:W3:Y:S05]  /*1b3f0*/  S2R R204, SR_TID.X ;  /* 0x0000000000cc7919 */ /* 0x000eea0000002100 */
[C---:B------:R-:W-:Y:S06]  /*1b400*/  HMMA.16816.F32 R56, R196.reuse, R180, R56 ;  /* 0x000000b4c438723c */ /* 0x040fec0000001838 */
[----:B------:R-:W-:Y:S01]  /*1b410*/  HMMA.16816.F32 R52, R196, R182, R52 ;  /* 0x000000b6c434723c */ /* 0x000fe20000001834 */
[----:B------:R-:W-:-:S05]  /*1b420*/  VIADD R180, R238, 0x6800 ;  /* 0x00006800eeb47836 */ /* 0x000fca0000000000 */
[C---:B----4-:R-:W-:Y:S01]  /*1b430*/  HMMA.16816.F32 R100, R196.reuse, R176, R100 ;  /* 0x000000b0c464723c */ /* 0x050fe20000001864 */
[----:B------:R-:W4:Y:S05]  /*1b440*/  LDSM.16.M88.4 R180, [R180] ;  /* 0x00000000b4b4783b */ /* 0x000f2a0000000200 */
[C---:B------:R-:W-:Y:S01]  /*1b450*/  HMMA.16816.F32 R96, R196.reuse, R178, R96 ;  /* 0x000000b2c460723c */ /* 0x040fe20000001860 */
[----:B------:R-:W4:Y:S05]  /*1b460*/  LDSM.16.M88.4 R176, [R233+0x1800] ;  /* 0x00180000e9b0783b */ /* 0x000f2a0000000200 */
[C---:B-----5:R-:W-:Y:S06]  /*1b470*/  HMMA.16816.F32 R112, R196.reuse, R186, R112 ;  /* 0x000000bac470723c */ /* 0x060fec0000001870 */
[----:B------:R-:W-:Y:S01]  /*1b480*/  HMMA.16816.F32 R32, R196, R172, R32 ;  /* 0x000000acc420723c */ /* 0x000fe20000001820 */
[----:B---3--:R-:W-:-:S05]  /*1b490*/  IMAD.SHL.U32 R187, R204, 0x2, RZ ;  /* 0x00000002ccbb7824 */ /* 0x008fca00078e00ff */
[----:B-1----:R-:W-:Y:S01]  /*1b4a0*/  HMMA.16816.F32 R72, R92, R84, R72 ;  /* 0x000000545c48723c */ /* 0x002fe20000001848 */
[----:B------:R-:W-:Y:S01]  /*1b4b0*/  VIADD R172, R238, 0x7800 ;  /* 0x00007800eeac7836 */ /* 0x000fe20000000000 */
[----:B------:R-:W-:-:S04]  /*1b4c0*/  LOP3.LUT R187, R187, 0x6, RZ, 0xc0, !PT ;  /* 0x00000006bbbb7812 */ /* 0x000fc800078ec0ff */
[C---:B--2---:R-:W-:Y:S01]  /*1b4d0*/  HMMA.16816.F32 R80, R92.reuse, R88, R80 ;  /* 0x000000585c50723c */ /* 0x044fe20000001850 */
[----:B------:R-:W-:Y:S01]  /*1b4e0*/  IMAD.U32 R84, RZ, RZ, UR4 ;  /* 0x00000004ff547e24 */ /* 0x000fe2000f8e00ff */
[--C-:B------:R-:W-:Y:S02]  /*1b4f0*/  LOP3.LUT R3, R3, 0x8, R187.reuse, 0xfe, !PT ;  /* 0x0000000803037812 */ /* 0x100fe400078efebb */
[----:B------:R-:W-:Y:S02]  /*1b500*/  LOP3.LUT R224, R187, UR4, RZ, 0xfc, !PT ;  /* 0x00000004bbe07c12 */ /* 0x000fe4000f8efcff */
[----:B------:R-:W-:Y:S01]  /*1b510*/  HMMA.16816.F32 R76, R92, R90, R76 ;  /* 0x0000005a5c4c723c */ /* 0x000fe2000000184c */
[----:B------:R-:W1:Y:S01]  /*1b520*/  LDSM.16.M88.4 R88, [R233+0x2000] ;  /* 0x00200000e958783b */ /* 0x000e620000000200 */
[----:B------:R-:W-:Y:S02]  /*1b530*/  LOP3.LUT R84, R84, 0x10, R187, 0xfe, !PT ;  /* 0x0000001054547812 */ /* 0x000fe400078efebb */
[----:B------:R-:W-:-:S02]  /*1b540*/  ISETP.GE.AND P1, PT, R3, R165, PT ;  /* 0x000000a50300720c */ /* 0x000fc40003f26270 */
[C---:B------:R-:W-:Y:S01]  /*1b550*/  HMMA.16816.F32 R28, R196.reuse, R174, R28 ;  /* 0x000000aec41c723c */ /* 0x040fe2000000181c */
[----:B------:R-:W2:Y:S01]  /*1b560*/  LDSM.16.M88.4 R172, [R172] ;  /* 0x00000000acac783b */ /* 0x000ea20000000200 */
[CC--:B------:R-:W-:Y:S02]  /*1b570*/  ISETP.GE.AND P6, PT, R84.reuse, R165.reuse, PT ;  /* 0x000000a55400720c */ /* 0x0c0fe40003fc6270 */
[-C--:B------:R-:W-:Y:S02]  /*1b580*/  ISETP.GE.AND P3, PT, R84, R164.reuse, PT ;  /* 0x000000a45400720c */ /* 0x080fe40003f66270 */
[C---:B------:R-:W-:Y:S01]  /*1b590*/  HMMA.16816.F32 R168, R196.reuse, R192, R168 ;  /* 0x000000c0c4a8723c */ /* 0x040fe200000018a8 */
[----:B------:R-:W-:Y:S01]  /*1b5a0*/  ISETP.GE.AND P0, PT, R3, R164, PT ;  /* 0x000000a40300720c */ /* 0x000fe20003f06270 */
[----:B------:R-:W-:Y:S01]  /*1b5b0*/  VIADD R3, R224, 0x1 ;  /* 0x00000001e0037836 */ /* 0x000fe20000000000 */
[----:B------:R-:W-:Y:S02]  /*1b5c0*/  FSEL R72, R72, -INF , !P6 ;  /* 0xff80000048487808 */ /* 0x000fe40007000000 */
[----:B------:R-:W-:Y:S01]  /*1b5d0*/  FSEL R74, R74, -INF , !P3 ;  /* 0xff8000004a4a7808 */ /* 0x000fe20005800000 */
[----:B------:R-:W-:Y:S01]  /*1b5e0*/  HMMA.16816.F32 R128, R196, R194, R128 ;  /* 0x000000c2c480723c */ /* 0x000fe20000001880 */
[----:B------:R-:W3:Y:S01]  /*1b5f0*/  LDSM.16.M88.4 R192, [R233+0x1000] ;  /* 0x00100000e9c0783b */ /* 0x000ee20000000200 */
[----:B------:R-:W-:-:S02]  /*1b600*/  ISETP.GE.AND P4, PT, R3, R165, PT ;  /* 0x000000a50300720c */ /* 0x000fc40003f86270 */
[----:B------:R-:W-:Y:S01]  /*1b610*/  ISETP.GE.AND P5, PT, R3, R164, PT ;  /* 0x000000a40300720c */ /* 0x000fe20003fa6270 */
[----:B------:R-:W-:Y:S01]  /*1b620*/  VIADD R3, R224, 0x11 ;  /* 0x00000011e0037836 */ /* 0x000fe20000000000 */
[----:B------:R-:W-:Y:S01]  /*1b630*/  HMMA.16816.F32 R68, R92, R86, R68 ;  /* 0x000000565c44723c */ /* 0x000fe20000001844 */
[----:B------:R-:W5:Y:S01]  /*1b640*/  LDSM.16.M88.4 R84, [R233+0x2800] ;  /* 0x00280000e954783b */ /* 0x000f620000000200 */
[----:B------:R-:W-:Y:S02]  /*1b650*/  FSEL R221, R81, -INF , !P4 ;  /* 0xff80000051dd7808 */ /* 0x000fe40006000000 */
[----:B------:R-:W-:Y:S02]  /*1b660*/  FSEL R220, R83, -INF , !P5 ;  /* 0xff80000053dc7808 */ /* 0x000fe40006800000 */
[----:B----4-:R-:W-:Y:S01]  /*1b670*/  HMMA.16816.F32 R108, R196, R180, R108 ;  /* 0x000000b4c46c723c */ /* 0x010fe2000000186c */
[----:B------:R-:W-:-:S04]  /*1b680*/  ISETP.GE.AND P5, PT, R3, R165, PT ;  /* 0x000000a50300720c */ /* 0x000fc80003fa6270 */
[----:B------:R-:W-:Y:S01]  /*1b690*/  FSEL R226, R73, -INF , !P5 ;  /* 0xff80000049e27808 */ /* 0x000fe20006800000 */
[----:B------:R-:W-:Y:S01]  /*1b6a0*/  HMMA.16816.F32 R104, R196, R182, R104 ;  /* 0x000000b6c468723c */ /* 0x000fe20000001868 */
[----:B------:R-:W4:Y:S05]  /*1b6b0*/  LDSM.16.M88.4 R180, [R233+0x3000] ;  /* 0x00300000e9b4783b */ /* 0x000f2a0000000200 */
[C---:B------:R-:W-:Y:S06]  /*1b6c0*/  HMMA.16816.F32 R56, R92.reuse, R176, R56 ;  /* 0x000000b05c38723c */ /* 0x040fec0000001838 */
[C---:B------:R-:W-:Y:S01]  /*1b6d0*/  HMMA.16816.F32 R52, R92.reuse, R178, R52 ;  /* 0x000000b25c34723c */ /* 0x040fe20000001834 */
[----:B------:R-:W4:Y:S05]  /*1b6e0*/  LDSM.16.M88.4 R176, [R233+0x3800] ;  /* 0x00380000e9b0783b */ /* 0x000f2a0000000200 */
[C---:B-1----:R-:W-:Y:S06]  /*1b6f0*/  HMMA.16816.F32 R48, R92.reuse, R88, R48 ;  /* 0x000000585c30723c */ /* 0x042fec0000001830 */
[----:B------:R-:W-:Y:S01]  /*1b700*/  HMMA.16816.F32 R44, R92, R90, R44 ;  /* 0x0000005a5c2c723c */ /* 0x000fe2000000182c */
[----:B------:R-:W1:Y:S05]  /*1b710*/  LDSM.16.M88.4 R88, [R233+0x4000] ;  /* 0x00400000e958783b */ /* 0x000e6a0000000200 */
[----:B--2---:R-:W-:Y:S06]  /*1b720*/  HMMA.16816.F32 R200, R196, R172, R200 ;  /* 0x000000acc4c8723c */ /* 0x004fec00000018c8 */
[----:B---3--:R-:W-:Y:S01]  /*1b730*/  HMMA.16816.F32 R64, R92, R192, R64 ;  /* 0x000000c05c40723c */ /* 0x008fe20000001840 */
[----:B------:R-:W-:-:S05]  /*1b740*/  VIADD R172, R224, 0x9 ;  /* 0x00000009e0ac7836 */ /* 0x000fca0000000000 */
[C---:B-----5:R-:W-:Y:S01]  /*1b750*/  HMMA.16816.F32 R40, R92.reuse, R84, R40 ;  /* 0x000000545c28723c */ /* 0x060fe20000001828 */
[CC--:B------:R-:W-:Y:S02]  /*1b760*/  ISETP.GE.AND P2, PT, R172.reuse, R165.reuse, PT ;  /* 0x000000a5ac00720c */ /* 0x0c0fe40003f46270 */
[-C--:B------:R-:W-:Y:S02]  /*1b770*/  ISETP.GE.AND P4, PT, R172, R164.reuse, PT ;  /* 0x000000a4ac00720c */ /* 0x080fe40003f86270 */
[----:B------:R-:W-:Y:S01]  /*1b780*/  FSEL R223, R77, -INF , !P2 ;  /* 0xff8000004ddf7808 */ /* 0x000fe20005000000 */
[C---:B------:R-:W-:Y:S01]  /*1b790*/  HMMA.16816.F32 R36, R92.reuse, R86, R36 ;  /* 0x000000565c24723c */ /* 0x040fe20000001824 */
[----:B------:R-:W2:Y:S01]  /*1b7a0*/  LDSM.16.M88.4 R84, [R233+0x4800] ;  /* 0x00480000e954783b */ /* 0x000ea20000000200 */
[C---:B------:R-:W-:Y:S01]  /*1b7b0*/  VIADD R77, R224.reuse, 0x19 ;  /* 0x00000019e04d7836 */ /* 0x040fe20000000000 */
[----:B------:R-:W-:Y:S02]  /*1b7c0*/  FSEL R222, R79, -INF , !P4 ;  /* 0xff8000004fde7808 */ /* 0x000fe40006000000 */
[-C--:B------:R-:W-:Y:S01]  /*1b7d0*/  ISETP.GE.AND P2, PT, R3, R164.reuse, PT ;  /* 0x000000a40300720c */ /* 0x080fe20003f46270 */
[----:B------:R-:W-:Y:S01]  /*1b7e0*/  HMMA.16816.F32 R60, R92, R194, R60 ;  /* 0x000000c25c3c723c */ /* 0x000fe2000000183c */
[C---:B------:R-:W-:Y:S01]  /*1b7f0*/  ISETP.GE.AND P4, PT, R77.reuse, R165, PT ;  /* 0x000000a54d00720c */ /* 0x040fe20003f86270 */
[----:B------:R-:W-:Y:S01]  /*1b800*/  VIADD R3, R224, 0x21 ;  /* 0x00000021e0037836 */ /* 0x000fe20000000000 */
[----:B------:R-:W-:-:S02]  /*1b810*/  ISETP.GE.AND P5, PT, R77, R164, PT ;  /* 0x000000a44d00720c */ /* 0x000fc40003fa6270 */
[----:B------:R-:W-:Y:S01]  /*1b820*/  FSEL R227, R69, -INF , !P4 ;  /* 0xff80000045e37808 */ /* 0x000fe20006000000 */
[C---:B----4-:R-:W-:Y:S01]  /*1b830*/  HMMA.16816.F32 R32, R92.reuse, R180, R32 ;  /* 0x000000b45c20723c */ /* 0x050fe20000001820 */
[----:B------:R-:W-:Y:S01]  /*1b840*/  FSEL R75, R75, -INF , !P2 ;  /* 0xff8000004b4b7808 */ /* 0x000fe20005000000 */
[C---:B------:R-:W-:Y:S01]  /*1b850*/  VIADD R69, R224.reuse, 0x29 ;  /* 0x00000029e0457836 */ /* 0x040fe20000000000 */
[CC--:B------:R-:W-:Y:S02]  /*1b860*/  ISETP.GE.AND P2, PT, R3.reuse, R165.reuse, PT ;  /* 0x000000a50300720c */ /* 0x0c0fe40003f46270 */
[----:B------:R-:W-:Y:S01]  /*1b870*/  ISETP.GE.AND P4, PT, R3, R164, PT ;  /* 0x000000a40300720c */ /* 0x000fe20003f86270 */
[----:B------:R-:W-:Y:S01]  /*1b880*/  HMMA.16816.F32 R28, R92, R182, R28 ;  /* 0x000000b65c1c723c */ /* 0x000fe2000000181c */
[----:B------:R-:W3:Y:S01]  /*1b890*/  LDSM.16.M88.4 R180, [R233+0x5000] ;  /* 0x00500000e9b4783b */ /* 0x000ee20000000200 */
[----:B------:R-:W-:Y:S01]  /*1b8a0*/  FSEL R71, R71, -INF , !P5 ;  /* 0xff80000047477808 */ /* 0x000fe20006800000 */
[----:B------:R-:W-:Y:S01]  /*1b8b0*/  VIADD R3, R224, 0x31 ;  /* 0x00000031e0037836 */ /* 0x000fe20000000000 */
[----:B------:R-:W-:-:S02]  /*1b8c0*/  ISETP.GE.AND P5, PT, R69, R165, PT ;  /* 0x000000a54500720c */ /* 0x000fc40003fa6270 */
[C---:B------:R-:W-:Y:S01]  /*1b8d0*/  HMMA.16816.F32 R24, R92.reuse, R176, R24 ;  /* 0x000000b05c18723c */ /* 0x040fe20000001818 */
[----:B------:R-:W-:Y:S02]  /*1b8e0*/  FSEL R65, R65, -INF , !P2 ;  /* 0xff80000041417808 */ /* 0x000fe40005000000 */
[----:B------:R-:W-:Y:S01]  /*1b8f0*/  FSEL R195, R67, -INF , !P4 ;  /* 0xff80000043c37808 */ /* 0x000fe20006000000 */
[----:B------:R-:W-:Y:S01]  /*1b900*/  VIADD R67, R224, 0x39 ;  /* 0x00000039e0437836 */ /* 0x000fe20000000000 */
[----:B------:R-:W-:Y:S01]  /*1b910*/  ISETP.GE.AND P2, PT, R69, R164, PT ;  /* 0x000000a44500720c */ /* 0x000fe20003f46270 */
[----:B------:R-:W-:Y:S01]  /*1b920*/  HMMA.16816.F32 R20, R92, R178, R20 ;  /* 0x000000b25c14723c */ /* 0x000fe20000001814 */
[----:B------:R-:W4:Y:S01]  /*1b930*/  LDSM.16.M88.4 R176, [R233+0x5800] ;  /* 0x00580000e9b0783b */ /* 0x000f220000000200 */
[----:B------:R-:W-:Y:S02]  /*1b940*/  FSEL R61, R61, -INF , !P5 ;  /* 0xff8000003d3d7808 */ /* 0x000fe40006800000 */
[----:B------:R-:W-:-:S02]  /*1b950*/  ISETP.GE.AND P4, PT, R3, R165, PT ;  /* 0x000000a50300720c */ /* 0x000fc40003f86270 */
[-C--:B------:R-:W-:Y:S01]  /*1b960*/  ISETP.GE.AND P5, PT, R3, R164.reuse, PT ;  /* 0x000000a40300720c */ /* 0x080fe20003fa6270 */
[C---:B------:R-:W-:Y:S01]  /*1b970*/  VIADD R3, R224.reuse, 0x41 ;  /* 0x00000041e0037836 */ /* 0x040fe20000000000 */
[----:B------:R-:W-:Y:S01]  /*1b980*/  FSEL R193, R63, -INF , !P2 ;  /* 0xff8000003fc17808 */ /* 0x000fe20005000000 */
[C---:B------:R-:W-:Y:S01]  /*1b990*/  HMMA.16816.F32 R124, R196.reuse, R188, R124 ;  /* 0x000000bcc47c723c */ /* 0x040fe2000000187c */
[-C--:B------:R-:W-:Y:S01]  /*1b9a0*/  ISETP.GE.AND P2, PT, R67, R165.reuse, PT ;  /* 0x000000a54300720c */ /* 0x080fe20003f46270 */
[----:B------:R-:W-:Y:S01]  /*1b9b0*/  IMAD.U32 R63, RZ, RZ, UR4 ;  /* 0x00000004ff3f7e24 */ /* 0x000fe2000f8e00ff */
[----:B------:R-:W-:Y:S02]  /*1b9c0*/  FSEL R57, R57, -INF , !P4 ;  /* 0xff80000039397808 */ /* 0x000fe40006000000 */
[----:B------:R-:W-:Y:S01]  /*1b9d0*/  FSEL R69, R53, -INF , !P2 ;  /* 0xff80000035457808 */ /* 0x000fe20005000000 */
[----:B------:R-:W-:Y:S01]  /*1b9e0*/  HMMA.16816.F32 R120, R196, R190, R120 ;  /* 0x000000bec478723c */ /* 0x000fe20000001878 */
[----:B------:R-:W-:Y:S01]  /*1b9f0*/  FSEL R188, R59, -INF , !P5 ;  /* 0xff8000003bbc7808 */ /* 0x000fe20006800000 */
[C---:B------:R-:W-:Y:S01]  /*1ba00*/  VIADD R53, R224.reuse, 0x51 ;  /* 0x00000051e0357836 */ /* 0x040fe20000000000 */
[CC--:B------:R-:W-:Y:S01]  /*1ba10*/  ISETP.GE.AND P5, PT, R3.reuse, R165.reuse, PT ;  /* 0x000000a50300720c */ /* 0x0c0fe20003fa6270 */
[----:B------:R-:W-:Y:S01]  /*1ba20*/  IMAD.U32 R59, RZ, RZ, UR4 ;  /* 0x00000004ff3b7e24 */ /* 0x000fe2000f8e00ff */
[-C--:B------:R-:W-:Y:S01]  /*1ba30*/  ISETP.GE.AND P2, PT, R3, R164.reuse, PT ;  /* 0x000000a40300720c */ /* 0x080fe20003f46270 */
[C---:B------:R-:W-:Y:S01]  /*1ba40*/  VIADD R3, R224.reuse, 0x49 ;  /* 0x00000049e0037836 */ /* 0x040fe20000000000 */
[-C--:B------:R-:W-:Y:S01]  /*1ba50*/  ISETP.GE.AND P4, PT, R67, R164.reuse, PT ;  /* 0x000000a44300720c */ /* 0x080fe20003f86270 */
[C---:B-1----:R-:W-:Y:S01]  /*1ba60*/  HMMA.16816.F32 R16, R92.reuse, R88, R16 ;  /* 0x000000585c10723c */ /* 0x042fe20000001810 */
[----:B------:R-:W-:Y:S01]  /*1ba70*/  FSEL R73, R49, -INF , !P5 ;  /* 0xff80000031497808 */ /* 0x000fe20006800000 */
[C---:B------:R-:W-:Y:S01]  /*1ba80*/  VIADD R49, R224.reuse, 0x59 ;  /* 0x00000059e0317836 */ /* 0x040fe20000000000 */
[----:B------:R-:W-:Y:S01]  /*1ba90*/  FSEL R186, R55, -INF , !P4 ;  /* 0xff80000037ba7808 */ /* 0x000fe20006000000 */
[----:B------:R-:W-:Y:S01]  /*1baa0*/  IMAD.U32 R67, RZ, RZ, UR4 ;  /* 0x00000004ff437e24 */ /* 0x000fe2000f8e00ff */
[CC--:B------:R-:W-:Y:S01]  /*1bab0*/  ISETP.GE.AND P4, PT, R3.reuse, R165.reuse, PT ;  /* 0x000000a50300720c */ /* 0x0c0fe20003f86270 */
[C---:B------:R-:W-:Y:S01]  /*1bac0*/  HMMA.16816.F32 R12, R92.reuse, R90, R12 ;  /* 0x0000005a5c0c723c */ /* 0x040fe2000000180c */
[----:B------:R-:W1:Y:S01]  /*1bad0*/  LDSM.16.M88.4 R88, [R233+0x6000] ;  /* 0x00600000e958783b */ /* 0x000e620000000200 */
[----:B------:R-:W-:Y:S01]  /*1bae0*/  ISETP.GE.AND P5, PT, R3, R164, PT ;  /* 0x000000a40300720c */ /* 0x000fe20003fa6270 */
[----:B------:R-:W-:Y:S01]  /*1baf0*/  IMAD.U32 R55, RZ, RZ, UR4 ;  /* 0x00000004ff377e24 */ /* 0x000fe2000f8e00ff */
[----:B------:R-:W-:Y:S01]  /*1bb00*/  FSEL R3, R51, -INF , !P2 ;  /* 0xff80000033037808 */ /* 0x000fe20005000000 */
[----:B------:R-:W-:Y:S01]  /*1bb10*/  IMAD.U32 R51, RZ, RZ, UR4 ;  /* 0x00000004ff337e24 */ /* 0x000fe2000f8e00ff */
[----:B------:R-:W-:Y:S01]  /*1bb20*/  ISETP.GE.AND P2, PT, R53, R165, PT ;  /* 0x000000a53500720c */ /* 0x000fe20003f46270 */
[----:B--2---:R-:W-:Y:S01]  /*1bb30*/  HMMA.16816.F32 R8, R92, R84, R8 ;  /* 0x000000545c08723c */ /* 0x004fe20000001808 */
[----:B------:R-:W-:Y:S01]  /*1bb40*/  FSEL R205, R45, -INF , !P4 ;  /* 0xff8000002dcd7808 */ /* 0x000fe20006000000 */
[----:B------:R-:W-:Y:S01]  /*1bb50*/  VIADD R45, R224, 0x61 ;  /* 0x00000061e02d7836 */ /* 0x000fe20000000000 */
[----:B------:R-:W-:-:S02]  /*1bb60*/  FSEL R47, R47, -INF , !P5 ;  /* 0xff8000002f2f7808 */ /* 0x000fc40006800000 */
[----:B------:R-:W-:Y:S01]  /*1bb70*/  FSEL R194, R41, -INF , !P2 ;  /* 0xff80000029c27808 */ /* 0x000fe20005000000 */
[C---:B------:R-:W-:Y:S01]  /*1bb80*/  HMMA.16816.F32 R4, R92.reuse, R86, R4 ;  /* 0x000000565c04723c */ /* 0x040fe20000001804 */
[----:B------:R-:W2:Y:S01]  /*1bb90*/  LDSM.16.M88.4 R84, [R233+0x6800] ;  /* 0x00680000e954783b */ /* 0x000ea20000000200 */
[C---:B------:R-:W-:Y:S01]  /*1bba0*/  ISETP.GE.AND P5, PT, R49.reuse, R165, PT ;  /* 0x000000a53100720c */ /* 0x040fe20003fa6270 */
[C---:B------:R-:W-:Y:S01]  /*1bbb0*/  VIADD R41, R224.reuse, 0x69 ;  /* 0x00000069e0297836 */ /* 0x040fe20000000000 */
[-C--:B------:R-:W-:Y:S01]  /*1bbc0*/  ISETP.GE.AND P2, PT, R49, R164.reuse, PT ;  /* 0x000000a43100720c */ /* 0x080fe20003f46270 */
[----:B------:R-:W-:Y:S01]  /*1bbd0*/  IMAD.U32 R49, RZ, RZ, UR4 ;  /* 0x00000004ff317e24 */ /* 0x000fe2000f8e00ff */
[-C--:B------:R-:W-:Y:S01]  /*1bbe0*/  ISETP.GE.AND P4, PT, R53, R164.reuse, PT ;  /* 0x000000a43500720c */ /* 0x080fe20003f86270 */
[C---:B---3--:R-:W-:Y:S01]  /*1bbf0*/  HMMA.16816.F32 R168, R92.reuse, R180, R168 ;  /* 0x000000b45ca8723c */ /* 0x048fe200000018a8 */
[----:B------:R-:W-:Y:S01]  /*1bc00*/  FSEL R189, R37, -INF , !P5 ;  /* 0xff80000025bd7808 */ /* 0x000fe20006800000 */
[----:B------:R-:W-:Y:S01]  /*1bc10*/  VIADD R37, R224, 0x71 ;  /* 0x00000071e0257836 */ /* 0x000fe20000000000 */
[----:B------:R-:W-:Y:S01]  /*1bc20*/  FSEL R39, R39, -INF , !P2 ;  /* 0xff80000027277808 */ /* 0x000fe20005000000 */
[----:B------:R-:W-:Y:S01]  /*1bc30*/  IMAD.U32 R53, RZ, RZ, UR4 ;  /* 0x00000004ff357e24 */ /* 0x000fe2000f8e00ff */
[----:B------:R-:W-:Y:S01]  /*1bc40*/  FSEL R43, R43, -INF , !P4 ;  /* 0xff8000002b2b7808 */ /* 0x000fe20006000000 */
[----:B------:R-:W-:Y:S01]  /*1bc50*/  HMMA.16816.F32 R128, R92, R182, R128 ;  /* 0x000000b65c80723c */ /* 0x000fe20000001880 */
[----:B------:R-:W3:Y:S01]  /*1bc60*/  LDSM.16.M88.4 R180, [R233+0x7000] ;  /* 0x00700000e9b4783b */ /* 0x000ee20000000200 */
[----:B------:R-:W-:-:S02]  /*1bc70*/  ISETP.GE.AND P5, PT, R45, R164, PT ;  /* 0x000000a42d00720c */ /* 0x000fc40003fa6270 */
[-C--:B------:R-:W-:Y:S02]  /*1bc80*/  ISETP.GE.AND P2, PT, R41, R165.reuse, PT ;  /* 0x000000a52900720c */ /* 0x080fe40003f46270 */
[----:B------:R-:W-:Y:S01]  /*1bc90*/  HMMA.16816.F32 R116, R196, R184, R116 ;  /* 0x000000b8c474723c */ /* 0x000fe20000001874 */
[-C--:B------:R-:W-:Y:S01]  /*1bca0*/  ISETP.GE.AND P4, PT, R45, R165.reuse, PT ;  /* 0x000000a52d00720c */ /* 0x080fe20003f86270 */
[----:B------:R-:W-:Y:S01]  /*1bcb0*/  VIADD R45, R224, 0x81 ;  /* 0x00000081e02d7836 */ /* 0x000fe20000000000 */
[----:B------:R-:W-:Y:S02]  /*1bcc0*/  FSEL R35, R35, -INF , !P5 ;  /* 0xff80000023237808 */ /* 0x000fe40006800000 */
[----:B------:R-:W-:Y:S01]  /*1bcd0*/  FSEL R29, R29, -INF , !P2 ;  /* 0xff8000001d1d7808 */ /* 0x000fe20005000000 */
[----:B----4-:R-:W-:Y:S01]  /*1bce0*/  HMMA.16816.F32 R124, R92, R176, R124 ;  /* 0x000000b05c7c723c */ /* 0x010fe2000000187c */
[----:B------:R-:W-:Y:S02]  /*1bcf0*/  FSEL R185, R33, -INF , !P4 ;  /* 0xff80000021b97808 */ /* 0x000fe40006000000 */
[----:B------:R-:W-:-:S02]  /*1bd00*/  ISETP.GE.AND P5, PT, R37, R165, PT ;  /* 0x000000a52500720c */ /* 0x000fc40003fa6270 */
[-C--:B------:R-:W-:Y:S01]  /*1bd10*/  ISETP.GE.AND P2, PT, R37, R164.reuse, PT ;  /* 0x000000a42500720c */ /* 0x080fe20003f46270 */
[C---:B------:R-:W-:Y:S01]  /*1bd20*/  HMMA.16816.F32 R120, R92.reuse, R178, R120 ;  /* 0x000000b25c78723c */ /* 0x040fe20000001878 */
[----:B------:R-:W4:Y:S01]  /*1bd30*/  LDSM.16.M88.4 R176, [R233+0x7800] ;  /* 0x00780000e9b0783b */ /* 0x000f220000000200 */
[----:B------:R-:W-:Y:S01]  /*1bd40*/  ISETP.GE.AND P4, PT, R41, R164, PT ;  /* 0x000000a42900720c */ /* 0x000fe20003f86270 */
[C---:B------:R-:W-:Y:S01]  /*1bd50*/  VIADD R37, R224.reuse, 0x79 ;  /* 0x00000079e0257836 */ /* 0x040fe20000000000 */
        /* <DEDUP_REMOVED lines=42> */
[C---:B------:R-:W-:Y:S01]  /*1c000*/  VIADD R5, R224.reuse, 0xb1 ;  /* 0x000000b1e0057836 */ /* 0x040fe20000000000 */
[CC--:B------:R-:W-:Y:S01]  /*1c010*/  ISETP.GE.AND P5, PT, R13.reuse, R165.reuse, PT ;  /* 0x000000a50d00720c */ /* 0x0c0fe20003fa6270 */
[----:B----4-:R-:W-:Y:S01]  /*1c020*/  HMMA.16816.F32 R200, R92, R176, R200 ;  /* 0x000000b05cc8723c */ /* 0x010fe200000018c8 */
[-C--:B------:R-:W-:Y:S01]  /*1c030*/  ISETP.GE.AND P2, PT, R13, R164.reuse, PT ;  /* 0x000000a40d00720c */ /* 0x080fe20003f46270 */
[----:B------:R-:W-:Y:S01]  /*1c040*/  IMAD.U32 R13, RZ, RZ, UR4 ;  /* 0x00000004ff0d7e24 */ /* 0x000fe2000f8e00ff */
[----:B------:R-:W-:Y:S01]  /*1c050*/  FSEL R88, R7, -INF , !P4 ;  /* 0xff80000007587808 */ /* 0x000fe20006000000 */
[C---:B------:R-:W-:Y:S01]  /*1c060*/  VIADD R7, R224.reuse, 0xb9 ;  /* 0x000000b9e0077836 */ /* 0x040fe20000000000 */
[-C--:B------:R-:W-:Y:S01]  /*1c070*/  ISETP.GE.AND P4, PT, R9, R165.reuse, PT ;  /* 0x000000a50900720c */ /* 0x080fe20003f86270 */
[----:B------:R-:W-:Y:S01]  /*1c080*/  HMMA.16816.F32 R212, R208, R206, R212 ;  /* 0x000000ced0d4723c */ /* 0x000fe200000018d4 */
[----:B------:R-:W-:Y:S01]  /*1c090*/  FSEL R89, R169, -INF , !P5 ;  /* 0xff800000a9597808 */ /* 0x000fe20006800000 */
[----:B------:R-:W-:Y:S01]  /*1c0a0*/  IMAD.U32 R177, RZ, RZ, UR4 ;  /* 0x00000004ffb17e24 */ /* 0x000fe2000f8e00ff */
[----:B------:R-:W-:Y:S01]  /*1c0b0*/  FSEL R90, R171, -INF , !P2 ;  /* 0xff800000ab5a7808 */ /* 0x000fe20005000000 */
[----:B------:R-:W-:Y:S01]  /*1c0c0*/  IMAD.U32 R176, RZ, RZ, UR4 ;  /* 0x00000004ffb07e24 */ /* 0x000fe2000f8e00ff */
[-C--:B------:R-:W-:Y:S01]  /*1c0d0*/  ISETP.GE.AND P5, PT, R9, R164.reuse, PT ;  /* 0x000000a40900720c */ /* 0x080fe20003fa6270 */
[C---:B------:R-:W-:Y:S01]  /*1c0e0*/  VIADD R9, R224.reuse, 0xf1 ;  /* 0x000000f1e0097836 */ /* 0x040fe20000000000 */
[-C--:B------:R-:W-:Y:S01]  /*1c0f0*/  ISETP.GE.AND P2, PT, R5, R165.reuse, PT ;  /* 0x000000a50500720c */ /* 0x080fe20003f46270 */
[----:B------:R-:W-:Y:S01]  /*1c100*/  IMAD.U32 R180, RZ, RZ, UR4 ;  /* 0x00000004ffb47e24 */ /* 0x000fe2000f8e00ff */
        /* <DEDUP_REMOVED lines=8> */
[CC--:B------:R-:W-:Y:S01]  /*1c190*/  ISETP.GE.AND P5, PT, R7.reuse, R165.reuse, PT ;  /* 0x000000a50700720c */ /* 0x0c0fe20003fa6270 */
[----:B------:R-:W-:Y:S01]  /*1c1a0*/  IMAD.U32 R129, RZ, RZ, UR4 ;  /* 0x00000004ff817e24 */ /* 0x000fe2000f8e00ff */
        /* <DEDUP_REMOVED lines=30> */
[----:B------:R-:W-:Y:S01]  /*1c390*/  IMAD.U32 R7, RZ, RZ, UR4 ;  /* 0x00000004ff077e24 */ /* 0x000fe2000f8e00ff */
        /* <DEDUP_REMOVED lines=28> */
[----:B------:R-:W-:Y:S02]  /*1c560*/  FSEL R7, R78, -INF , !P0 ;  /* 0xff8000004e077808 */ /* 0x000fe40004000000 */
[----:B------:R-:W-:Y:S02]  /*1c570*/  ISETP.GE.AND P0, PT, R13, R165, PT ;  /* 0x000000a50d00720c */ /* 0x000fe40003f06270 */
[--C-:B------:R-:W-:Y:S02]  /*1c580*/  LOP3.LUT R177, R177, 0x40, R187.reuse, 0xfe, !PT ;  /* 0x00000040b1b17812 */ /* 0x100fe400078efebb */
[----:B------:R-:W-:Y:S02]  /*1c590*/  FSEL R60, R60, -INF , !P0 ;  /* 0xff8000003c3c7808 */ /* 0x000fe40004000000 */
[----:B------:R-:W-:Y:S02]  /*1c5a0*/  ISETP.GE.AND P0, PT, R177, R164, PT ;  /* 0x000000a4b100720c */ /* 0x000fe40003f06270 */
[----:B------:R-:W-:-:S02]  /*1c5b0*/  LOP3.LUT R131, R131, 0x60, R187, 0xfe, !PT ;  /* 0x0000006083837812 */ /* 0x000fc400078efebb */
[--C-:B------:R-:W-:Y:S02]  /*1c5c0*/  LOP3.LUT R181, R181, 0x30, R187.reuse, 0xfe, !PT ;  /* 0x00000030b5b57812 */ /* 0x100fe400078efebb */
[----:B------:R-:W-:Y:S02]  /*1c5d0*/  ISETP.GE.AND P6, PT, R13, R164, PT ;  /* 0x000000a40d00720c */ /* 0x000fe40003fc6270 */
[----:B------:R-:W-:Y:S02]  /*1c5e0*/  FSEL R219, R50, -INF , !P0 ;  /* 0xff80000032db7808 */ /* 0x000fe40004000000 */
[--C-:B------:R-:W-:Y:S02]  /*1c5f0*/  LOP3.LUT R176, R176, 0x48, R187.reuse, 0xfe, !PT ;  /* 0x00000048b0b07812 */ /* 0x100fe400078efebb */
[----:B------:R-:W-:Y:S02]  /*1c600*/  ISETP.GE.AND P0, PT, R131, R165, PT ;  /* 0x000000a58300720c */ /* 0x000fe40003f06270 */
[----:B------:R-:W-:-:S02]  /*1c610*/  LOP3.LUT R180, R180, 0x38, R187, 0xfe, !PT ;  /* 0x00000038b4b47812 */ /* 0x000fc400078efebb */
[----:B------:R-:W-:Y:S02]  /*1c620*/  LOP3.LUT R82, R82, 0x78, R187, 0xfe, !PT ;  /* 0x0000007852527812 */ /* 0x000fe400078efebb */
[-C--:B------:R-:W-:Y:S02]  /*1c630*/  ISETP.GE.AND P3, PT, R181, R165.reuse, PT ;  /* 0x000000a5b500720c */ /* 0x080fe40003f66270 */
[----:B------:R-:W-:Y:S02]  /*1c640*/  FSEL R232, R62, -INF , !P6 ;  /* 0xff8000003ee87808 */ /* 0x000fe40007000000 */
[----:B------:R-:W-:Y:S02]  /*1c650*/  FSEL R70, R70, -INF , !P2 ;  /* 0xff80000046467808 */ /* 0x000fe40005000000 */
[----:B------:R-:W-:Y:S02]  /*1c660*/  ISETP.GE.AND P6, PT, R176, R165, PT ;  /* 0x000000a5b000720c */ /* 0x000fe40003fc6270 */
[----:B------:R-:W-:-:S02]  /*1c670*/  FSEL R225, R32, -INF , !P0 ;  /* 0xff80000020e17808 */ /* 0x000fc40004000000 */
[----:B------:R-:W-:Y:S02]  /*1c680*/  FSEL R13, R68, -INF , !P5 ;  /* 0xff800000440d7808 */ /* 0x000fe40006800000 */
[----:B------:R-:W-:Y:S02]  /*1c690*/  ISETP.GE.AND P2, PT, R180, R165, PT ;  /* 0x000000a5b400720c */ /* 0x000fe40003f46270 */
[----:B------:R-:W-:Y:S02]  /*1c6a0*/  FSEL R64, R64, -INF , !P4 ;  /* 0xff80000040407808 */ /* 0x000fe40006000000 */
[----:B------:R-:W-:Y:S02]  /*1c6b0*/  FSEL R249, R66, -INF , !P1 ;  /* 0xff80000042f97808 */ /* 0x000fe40004800000 */
[----:B------:R-:W-:Y:S02]  /*1c6c0*/  ISETP.GE.AND P0, PT, R82, R164, PT ;  /* 0x000000a45200720c */ /* 0x000fe40003f06270 */
[----:B------:R-:W-:-:S02]  /*1c6d0*/  LOP3.LUT R171, R171, 0x50, R187, 0xfe, !PT ;  /* 0x00000050abab7812 */ /* 0x000fc400078efebb */
[--C-:B------:R-:W-:Y:S02]  /*1c6e0*/  LOP3.LUT R63, R63, 0x98, R187.reuse, 0xfe, !PT ;  /* 0x000000983f3f7812 */ /* 0x100fe400078efebb */
[-C--:B------:R-:W-:Y:S02]  /*1c6f0*/  ISETP.GE.AND P5, PT, R181, R164.reuse, PT ;  /* 0x000000a4b500720c */ /* 0x080fe40003fa6270 */
[----:B------:R-:W-:Y:S02]  /*1c700*/  ISETP.GE.AND P4, PT, R180, R164, PT ;  /* 0x000000a4b400720c */ /* 0x000fe40003f86270 */
[----:B------:R-:W-:Y:S02]  /*1c710*/  ISETP.GE.AND P1, PT, R177, R165, PT ;  /* 0x000000a5b100720c */ /* 0x000fe40003f26270 */
[----:B------:R-:W-:Y:S02]  /*1c720*/  LOP3.LUT R169, R169, 0x58, R187, 0xfe, !PT ;  /* 0x00000058a9a97812 */ /* 0x000fe400078efebb */
[----:B------:R-:W-:-:S02]  /*1c730*/  FSEL R56, R56, -INF , !P3 ;  /* 0xff80000038387808 */ /* 0x000fc40005800000 */
[-C--:B------:R-:W-:Y:S02]  /*1c740*/  ISETP.GE.AND P3, PT, R176, R164.reuse, PT ;  /* 0x000000a4b000720c */ /* 0x080fe40003f66270 */
[----:B------:R-:W-:Y:S02]  /*1c750*/  FSEL R250, R44, -INF , !P6 ;  /* 0xff8000002cfa7808 */ /* 0x000fe40007000000 */
[----:B------:R-:W-:Y:S02]  /*1c760*/  LOP3.LUT R129, R129, 0x68, R187, 0xfe, !PT ;  /* 0x0000006881817812 */ /* 0x000fe400078efebb */
        /* <DEDUP_REMOVED lines=9> */
[-C--:B------:R-:W-:Y:S02]  /*1c800*/  ISETP.GE.AND P5, PT, R171, R165.reuse, PT ;  /* 0x000000a5ab00720c */ /* 0x080fe40003fa6270 */
[CC--:B------:R-:W-:Y:S02]  /*1c810*/  ISETP.GE.AND P4, PT, R169.reuse, R165.reuse, PT ;  /* 0x000000a5a900720c */ /* 0x0c0fe40003f86270 */
[----:B------:R-:W-:Y:S02]  /*1c820*/  ISETP.GE.AND P1, PT, R169, R164, PT ;  /* 0x000000a4a900720c */ /* 0x000fe40003f26270 */
[----:B------:R-:W-:Y:S02]  /*1c830*/  LOP3.LUT R127, R127, 0x70, R187, 0xfe, !PT ;  /* 0x000000707f7f7812 */ /* 0x000fe400078efebb */
[----:B------:R-:W-:Y:S02]  /*1c840*/  FSEL R218, R46, -INF , !P3 ;  /* 0xff8000002eda7808 */ /* 0x000fe40005800000 */
[----:B------:R-:W-:-:S02]  /*1c850*/  ISETP.GE.AND P3, PT, R129, R165, PT ;  /* 0x000000a58100720c */ /* 0x000fc40003f66270 */
[----:B------:R-:W-:Y:S02]  /*1c860*/  FSEL R192, R34, -INF , !P6 ;  /* 0xff80000022c07808 */ /* 0x000fe40007000000 */
[----:B------:R-:W-:Y:S02]  /*1c870*/  LOP3.LUT R80, R80, 0x80, R187, 0xfe, !PT ;  /* 0x0000008050507812 */ /* 0x000fe400078efebb */
[----:B------:R-:W-:Y:S02]  /*1c880*/  FSEL R203, R42, -INF , !P2 ;  /* 0xff8000002acb7808 */ /* 0x000fe40005000000 */
[----:B------:R-:W-:Y:S02]  /*1c890*/  FSEL R34, R4, -INF , !P0 ;  /* 0xff80000004227808 */ /* 0x000fe40004000000 */
[----:B------:R-:W-:Y:S02]  /*1c8a0*/  FSEL R231, R40, -INF , !P5 ;  /* 0xff80000028e77808 */ /* 0x000fe40006800000 */
[----:B------:R-:W-:-:S02]  /*1c8b0*/  FSEL R228, R36, -INF , !P4 ;  /* 0xff80000024e47808 */ /* 0x000fc40006000000 */
[----:B------:R-:W-:Y:S02]  /*1c8c0*/  FSEL R42, R38, -INF , !P1 ;  /* 0xff800000262a7808 */ /* 0x000fe40004800000 */
[-C--:B------:R-:W-:Y:S02]  /*1c8d0*/  ISETP.GE.AND P0, PT, R53, R164.reuse, PT ;  /* 0x000000a43500720c */ /* 0x080fe40003f06270 */
[----:B------:R-:W-:Y:S02]  /*1c8e0*/  LOP3.LUT R25, R25, 0xd0, R187, 0xfe, !PT ;  /* 0x000000d019197812 */ /* 0x000fe400078efebb */
[-C--:B------:R-:W-:Y:S02]  /*1c8f0*/  ISETP.GE.AND P5, PT, R129, R164.reuse, PT ;  /* 0x000000a48100720c */ /* 0x080fe40003fa6270 */
[C---:B------:R-:W-:Y:S02]  /*1c900*/  ISETP.GE.AND P2, PT, R127.reuse, R165, PT ;  /* 0x000000a57f00720c */ /* 0x040fe40003f46270 */
[----:B------:R-:W-:-:S02]  /*1c910*/  ISETP.GE.AND P4, PT, R127, R164, PT ;  /* 0x000000a47f00720c */ /* 0x000fc40003f86270 */
[-C--:B------:R-:W-:Y:S02]  /*1c920*/  ISETP.GE.AND P1, PT, R82, R165.reuse, PT ;  /* 0x000000a55200720c */ /* 0x080fe40003f26270 */
[--C-:B------:R-:W-:Y:S02]  /*1c930*/  LOP3.LUT R76, R76, 0x88, R187.reuse, 0xfe, !PT ;  /* 0x000000884c4c7812 */ /* 0x100fe400078efebb */
[----:B------:R-:W-:Y:S02]  /*1c940*/  LOP3.LUT R67, R67, 0x90, R187, 0xfe, !PT ;  /* 0x0000009043437812 */ /* 0x000fe400078efebb */
[----:B------:R-:W-:Y:S02]  /*1c950*/  FSEL R217, R28, -INF , !P3 ;  /* 0xff8000001cd97808 */ /* 0x000fe40005800000 */
        /* <DEDUP_REMOVED lines=11> */
[----:B------:R-:W-:Y:S02]  /*1ca10*/  LOP3.LUT R15, R15, 0xf8, R187, 0xfe, !PT ;  /* 0x000000f80f0f7812 */ /* 0x000fe400078efebb */
[----:B------:R-:W-:Y:S02]  /*1ca20*/  FSEL R80, R126, -INF , !P0 ;  /* 0xff8000007e507808 */ /* 0x000fe40004000000 */
[----:B------:R-:W-:-:S02]  /*1ca30*/  FSEL R190, R30, -INF , !P5 ;  /* 0xff8000001ebe7808 */ /* 0x000fc40006800000 */
[----:B------:R-:W-:Y:S02]  /*1ca40*/  FSEL R216, R24, -INF , !P2 ;  /* 0xff80000018d87808 */ /* 0x000fe40005000000 */
[----:B------:R-:W-:Y:S02]  /*1ca50*/  FSEL R187, R26, -INF , !P4 ;  /* 0xff8000001abb7808 */ /* 0x000fe40006000000 */
[----:B------:R-:W-:Y:S01]  /*1ca60*/  FSEL R40, R20, -INF , !P1 ;  /* 0xff80000014287808 */ /* 0x000fe20004800000 */
[----:B------:R-:W-:Y:S01]  /*1ca70*/  BAR.SYNC.DEFER_BLOCKING 0x0 ;  /* 0x0000000000007b1d */ /* 0x000fe20000010000 */
[-C--:B------:R-:W-:Y:S02]  /*1ca80*/  ISETP.GE.AND P0, PT, R25, R165.reuse, PT ;  /* 0x000000a51900720c */ /* 0x080fe40003f06270 */
[C---:B------:R-:W-:Y:S02]  /*1ca90*/  ISETP.GE.AND P5, PT, R76.reuse, R165, PT ;  /* 0x000000a54c00720c */ /* 0x040fe40003fa6270 */
[----:B------:R-:W-:-:S02]  /*1caa0*/  ISETP.GE.AND P2, PT, R76, R164, PT ;  /* 0x000000a44c00720c */ /* 0x000fc40003f46270 */
[C---:B------:R-:W-:Y:S02]  /*1cab0*/  ISETP.GE.AND P4, PT, R67.reuse, R165, PT ;  /* 0x000000a54300720c */ /* 0x040fe40003f86270 */
[----:B------:R-:W-:Y:S02]  /*1cac0*/  ISETP.GE.AND P1, PT, R67, R164, PT ;  /* 0x000000a44300720c */ /* 0x000fe40003f26270 */
[----:B------:R-:W-:Y:S02]  /*1cad0*/  FSEL R108, R108, -INF , !P0 ;  /* 0xff8000006c6c7808 */ /* 0x000fe40004000000 */
[----:B------:R-:W-:Y:S02]  /*1cae0*/  FSEL R201, R16, -INF , !P6 ;  /* 0xff80000010c97808 */ /* 0x000fe40007000000 */
        /* <DEDUP_REMOVED lines=16> */
[----:B------:R-:W-:Y:S02]  /*1cbf0*/  FSEL R46, R128, -INF , !P2 ;  /* 0xff800000802e7808 */ /* 0x000fe40005000000 */
[----:B------:R-:W-:Y:S02]  /*1cc00*/  FSEL R76, R130, -INF , !P4 ;  /* 0xff800000824c7808 */ /* 0x000fe40006000000 */
[----:B------:R-:W-:Y:S02]  /*1cc10*/  FSEL R78, R124, -INF , !P1 ;  /* 0xff8000007c4e7808 */ /* 0x000fe40004800000 */
[----:B------:R-:W-:-:S02]  /*1cc20*/  PLOP3.LUT P0, PT, PT, PT, UP0, 0x80, 0x0 ;  /* 0x000000000000781c */ /* 0x000fc40003f0f008 */
[CC--:B------:R-:W-:Y:S02]  /*1cc30*/  ISETP.GE.AND P6, PT, R51.reuse, R165.reuse, PT ;  /* 0x000000a53300720c */ /* 0x0c0fe40003fc6270 */
        /* <DEDUP_REMOVED lines=14> */
[CC--:B------:R-:W-:Y:S02]  /*1cd20*/  ISETP.GE.AND P2, PT, R21.reuse, R165.reuse, PT ;  /* 0x000000a51500720c */ /* 0x0c0fe40003f46270 */
[----:B------:R-:W-:Y:S02]  /*1cd30*/  ISETP.GE.AND P4, PT, R21, R164, PT ;  /* 0x000000a41500720c */ /* 0x000fe40003f86270 */
[----:B------:R-:W-:-:S02]  /*1cd40*/  ISETP.GE.AND P1, PT, R19, R165, PT ;  /* 0x000000a51300720c */ /* 0x000fc40003f26270 */
[----:B------:R-:W-:Y:S02]  /*1cd50*/  FSEL R92, R110, -INF , !P6 ;  /* 0xff8000006e5c7808 */ /* 0x000fe40007000000 */
[----:B------:R-:W-:Y:S02]  /*1cd60*/  FSEL R93, R104, -INF , !P3 ;  /* 0xff800000685d7808 */ /* 0x000fe40005800000 */
[----:B------:R-:W-:Y:S02]  /*1cd70*/  FSEL R94, R106, -INF , !P5 ;  /* 0xff8000006a5e7808 */ /* 0x000fe40006800000 */
[----:B------:R-:W-:Y:S02]  /*1cd80*/  FSEL R95, R100, -INF , !P2 ;  /* 0xff800000645f7808 */ /* 0x000fe40005000000 */
[----:B------:R-:W-:Y:S02]  /*1cd90*/  FSEL R102, R102, -INF , !P4 ;  /* 0xff80000066667808 */ /* 0x000fe40006000000 */
[----:B------:R-:W-:-:S02]  /*1cda0*/  FSEL R96, R96, -INF , !P1 ;  /* 0xff80000060607808 */ /* 0x000fc40004800000 */
        /* <DEDUP_REMOVED lines=77> */
.L_x_3879:
[----:B------:R-:W-:Y:S02]  /*1d280*/  ULDC UR4, c[0x0][0x248] ;  /* 0x0000920000047ab9 */ /* 0x000fe40000000800 */
[----:B------:R-:W-:-:S06]  /*1d290*/  USHF.L.U32 UR5, UR4, 0x8, URZ ;  /* 0x0000000804057899 */ /* 0x000fcc000800063f */
[----:B------:R-:W-:-:S04]  /*1d2a0*/  IADD3 R14, RZ, -UR5, RZ ;  /* 0x80000005ff0e7c10 */ /* 0x000fc8000fffe0ff */
[----:B------:R-:W-:-:S07]  /*1d2b0*/  SHF.R.S32.HI R6, RZ, 0x1f, R14 ;  /* 0x0000001fff067819 */ /* 0x000fce000001140e */
.L_x_3880:
        /* <DEDUP_REMOVED lines=57> */
.L_x_3878:
[----:B------:R-:W-:Y:S01]  /*1d650*/  FMNMX.FTZ R8, R2, R11, !PT ;  /* 0x0000000b02087209 */ /* 0x000fe20007810000 */
[----:B------:R-:W-:Y:S01]  /*1d660*/  ULDC UR4, c[0x0][0x2ec] ;  /* 0x0000bb0000047ab9 */ /* 0x000fe20000000800 */
[----:B------:R-:W-:Y:S01]  /*1d670*/  FMNMX.FTZ R4, R0, R5, !PT ;  /* 0x0000000500047209 */ /* 0x000fe20007810000 */
[----:B------:R-:W1:Y:S01]  /*1d680*/  S2UR UR5, SR_CgaCtaId ;  /* 0x00000000000579c3 */ /* 0x000e620000008800 */
[----:B------:R-:W-:Y:S01]  /*1d690*/  FMNMX.FTZ R8, R221, R8, !PT ;  /* 0x00000008dd087209 */ /* 0x000fe20007810000 */
[----:B------:R-:W-:Y:S01]  /*1d6a0*/  UMOV UR6, 0x400 ;  /* 0x0000040000067882 */ /* 0x000fe20000000000 */
[----:B------:R-:W-:Y:S01]  /*1d6b0*/  FMNMX.FTZ R4, R220, R4, !PT ;  /* 0x00000004dc047209 */ /* 0x000fe20007810000 */
[----:B---3--:R-:W-:Y:S01]  /*1d6c0*/  LDSM.16.MT88.4 R16, [R235+0xa000] ;  /* 0x00a00000eb10783b */ /* 0x008fe20000004200 */
[----:B------:R-:W-:Y:S02]  /*1d6d0*/  FMNMX.FTZ R8, R9, R8, !PT ;  /* 0x0000000809087209 */ /* 0x000fe40007810000 */
[----:B------:R-:W-:Y:S01]  /*1d6e0*/  FMNMX.FTZ R4, R7, R4, !PT ;  /* 0x0000000407047209 */ /* 0x000fe20007810000 */
[----:B------:R-:W-:Y:S01]  /*1d6f0*/  LDSM.16.MT88.4 R48, [R234+0xa000] ;  /* 0x00a00000ea30783b */ /* 0x000fe20000004200 */
        /* <DEDUP_REMOVED lines=8> */
[----:B-1----:R-:W-:Y:S01]  /*1d780*/  ULEA UR5, UR5, UR6, 0x18 ;  /* 0x0000000605057291 */ /* 0x002fe2000f8ec03f */
        /* <DEDUP_REMOVED lines=113> */
[----:B------:R-:W-:-:S03]  /*1dea0*/  FMNMX.FTZ R4, R106, R4, !PT ;  /* 0x000000046a047209 */ /* 0x000fc60007810000 */
[----:B------:R-:W1:Y:S04]  /*1deb0*/  SHFL.BFLY PT, R6, R8, 0x2, 0x1f ;  /* 0x0c401f0008067f89 */ /* 0x000e6800000e0000 */
[----:B------:R-:W2:Y:S01]  /*1dec0*/  SHFL.BFLY PT, R177, R4, 0x2, 0x1f ;  /* 0x0c401f0004b17f89 */ /* 0x000ea200000e0000 */
[----:B-1----:R-:W-:Y:S02]  /*1ded0*/  FMNMX.FTZ R6, R8, R6, !PT ;  /* 0x0000000608067209 */ /* 0x002fe40007810000 */
[----:B------:R-:W-:Y:S02]  /*1dee0*/  SHF.R.S32.HI R8, RZ, 0x1f, R204 ;  /* 0x0000001fff087819 */ /* 0x000fe400000114cc */
[----:B--2---:R-:W-:Y:S01]  /*1def0*/  FMNMX.FTZ R177, R4, R177, !PT ;  /* 0x000000b104b17209 */ /* 0x004fe20007810000 */
[----:B------:R-:W1:Y:S01]  /*1df00*/  SHFL.BFLY PT, R178, R6, 0x1, 0x1f ;  /* 0x0c201f0006b27f89 */ /* 0x000e6200000e0000 */
[----:B------:R-:W-:-:S03]  /*1df10*/  LEA.HI R8, R8, R204, RZ, 0x4 ;  /* 0x000000cc08087211 */ /* 0x000fc600078f20ff */
[----:B------:R-:W2:Y:S01]  /*1df20*/  SHFL.BFLY PT, R4, R177, 0x1, 0x1f ;  /* 0x0c201f00b1047f89 */ /* 0x000ea200000e0000 */
[----:B-1----:R-:W-:Y:S02]  /*1df30*/  FMNMX.FTZ R178, R6, R178, !PT ;  /* 0x000000b206b27209 */ /* 0x002fe40007810000 */
[----:B------:R-:W-:Y:S02]  /*1df40*/  LOP3.LUT R6, R8, 0xfffffff0, RZ, 0xc0, !PT ;  /* 0xfffffff008067812 */ /* 0x000fe400078ec0ff */
[C---:B------:R-:W-:Y:S01]  /*1df50*/  FSETP.NEU.FTZ.AND P2, PT, R178.reuse, -INF , PT ;  /* 0xff800000b200780b */ /* 0x040fe20003f5d000 */
[----:B------:R-:W-:Y:S01]  /*1df60*/  FMUL.FTZ R176, R178, UR4 ;  /* 0x00000004b2b07c20 */ /* 0x000fe20008410000 */
[----:B------:R-:W-:Y:S02]  /*1df70*/  IADD3 R6, -R6, R204, RZ ;  /* 0x000000cc06067210 */ /* 0x000fe40007ffe1ff */
[----:B------:R-:W-:Y:S02]  /*1df80*/  SHF.R.S32.HI R8, RZ, 0x4, R8 ;  /* 0x00000004ff087819 */ /* 0x000fe40000011408 */
[----:B------:R-:W-:-:S02]  /*1df90*/  FSEL R176, R176, RZ, P2 ;  /* 0x000000ffb0b07208 */ /* 0x000fc40001000000 */
[----:B--2---:R-:W-:Y:S02]  /*1dfa0*/  FMNMX.FTZ R177, R177, R4, !PT ;  /* 0x00000004b1b17209 */ /* 0x004fe40007810000 */
[----:B------:R-:W-:Y:S01]  /*1dfb0*/  LEA.HI R10, R8, R8, RZ, 0x1 ;  /* 0x00000008080a7211 */ /* 0x000fe200078f08ff */
[----:B------:R-:W-:Y:S01]  /*1dfc0*/  FFMA.FTZ R171, R9, UR4, -R176 ;  /* 0x0000000409ab7c23 */ /* 0x000fe200080108b0 */
[----:B------:R-:W-:Y:S01]  /*1dfd0*/  SHF.R.S32.HI R9, RZ, 0x1f, R6 ;  /* 0x0000001fff097819 */ /* 0x000fe20000011406 */
[C---:B------:R-:W-:Y:S01]  /*1dfe0*/  FMUL.FTZ R131, R177.reuse, UR4 ;  /* 0x00000004b1837c20 */ /* 0x040fe20008410000 */
[----:B------:R-:W-:Y:S01]  /*1dff0*/  FSETP.NEU.FTZ.AND P1, PT, R177, -INF , PT ;  /* 0xff800000b100780b */ /* 0x000fe20003f3d000 */
[--C-:B------:R-:W-:Y:S01]  /*1e000*/  FFMA.FTZ R175, R11, UR4, -R176.reuse ;  /* 0x000000040baf7c23 */ /* 0x100fe200080108b0 */
[----:B------:R-:W-:Y:S01]  /*1e010*/  LEA.HI R4, R9, R6, RZ, 0x3 ;  /* 0x0000000609047211 */ /* 0x000fe200078f18ff */
[--C-:B------:R-:W-:Y:S01]  /*1e020*/  FFMA.FTZ R174, R221, UR4, -R176.reuse ;  /* 0x00000004ddae7c23 */ /* 0x100fe200080108b0 */
[----:B------:R-:W-:Y:S01]  /*1e030*/  LOP3.LUT R9, R10, 0xfffffffe, RZ, 0xc0, !PT ;  /* 0xfffffffe0a097812 */ /* 0x000fe200078ec0ff */
[--C-:B------:R-:W-:Y:S01]  /*1e040*/  FFMA.FTZ R170, R223, UR4, -R176.reuse ;  /* 0x00000004dfaa7c23 */ /* 0x100fe200080108b0 */
[----:B------:R-:W-:Y:S01]  /*1e050*/  LOP3.LUT R10, R4, 0xfffffff8, RZ, 0xc0, !PT ;  /* 0xfffffff8040a7812 */ /* 0x000fe200078ec0ff */
[----:B------:R-:W-:Y:S01]  /*1e060*/  MUFU.EX2 R175, R175 ;  /* 0x000000af00af7308 */ /* 0x000fe20000000800 */
[----:B------:R-:W-:Y:S01]  /*1e070*/  IADD3 R9, R8, -R9, RZ ;  /* 0x8000000908097210 */ /* 0x000fe20007ffe0ff */
[--C-:B------:R-:W-:Y:S01]  /*1e080*/  FFMA.FTZ R57, R57, UR4, -R176.reuse ;  /* 0x0000000439397c23 */ /* 0x100fe200080108b0 */
[----:B------:R-:W-:Y:S01]  /*1e090*/  IADD3 R6, R6, -R10, RZ ;  /* 0x8000000a06067210 */ /* 0x000fe20007ffe0ff */
[--C-:B------:R-:W-:Y:S01]  /*1e0a0*/  FFMA.FTZ R165, R13, UR4, -R176.reuse ;  /* 0x000000040da57c23 */ /* 0x100fe200080108b0 */
[----:B------:R-:W-:Y:S01]  /*1e0b0*/  FSEL R131, R131, RZ, P1 ;  /* 0x000000ff83837208 */ /* 0x000fe20000800000 */
[----:B------:R-:W-:Y:S01]  /*1e0c0*/  FFMA.FTZ R130, R64, UR4, -R176 ;  /* 0x0000000440827c23 */ /* 0x000fe200080108b0 */
[----:B------:R-:W-:Y:S01]  /*1e0d0*/  SHF.L.U32 R6, R6, 0x6, RZ ;  /* 0x0000000606067819 */ /* 0x000fe200000006ff */
[----:B------:R-:W1:Y:S01]  /*1e0e0*/  MUFU.EX2 R174, R174 ;  /* 0x000000ae00ae7308 */ /* 0x000e620000000800 */
[----:B------:R-:W-:Y:S01]  /*1e0f0*/  SHF.L.U32 R9, R9, 0x3, RZ ;  /* 0x0000000309097819 */ /* 0x000fe200000006ff */
[--C-:B------:R-:W-:Y:S01]  /*1e100*/  FFMA.FTZ R129, R5, UR4, -R131.reuse ;  /* 0x0000000405817c23 */ /* 0x100fe20008010883 */
[----:B------:R-:W-:Y:S01]  /*1e110*/  LOP3.LUT R6, R6, 0x1c0, RZ, 0xc0, !PT ;  /* 0x000001c006067812 */ /* 0x000fe200078ec0ff */
[--C-:B------:R-:W-:Y:S01]  /*1e120*/  FFMA.FTZ R127, R7, UR4, -R131.reuse ;  /* 0x00000004077f7c23 */ /* 0x100fe20008010883 */
[----:B------:R-:W-:Y:S01]  /*1e130*/  SHF.L.U32 R4, R4, 0x6, RZ ;  /* 0x0000000604047819 */ /* 0x000fe200000006ff */
[----:B------:R-:W-:Y:S01]  /*1e140*/  FFMA.FTZ R128, R220, UR4, -R131 ;  /* 0x00000004dc807c23 */ /* 0x000fe20008010883 */
[----:B------:R-:W-:Y:S01]  /*1e150*/  LOP3.LUT R5, R6, 0x8, R9, 0xf8, !PT ;  /* 0x0000000806057812 */ /* 0x000fe200078ef809 */
[----:B------:R-:W-:Y:S01]  /*1e160*/  FFMA.FTZ R222, R222, UR4, -R131 ;  /* 0x00000004dede7c23 */ /* 0x000fe20008010883 */
[----:B------:R-:W-:Y:S01]  /*1e170*/  SHF.R.U32.HI R6, RZ, 0x3, R6 ;  /* 0x00000003ff067819 */ /* 0x000fe20000011606 */
[----:B------:R-:W-:Y:S01]  /*1e180*/  MUFU.EX2 R171, R171 ;  /* 0x000000ab00ab7308 */ /* 0x000fe20000000800 */
[----:B------:R-:W-:Y:S01]  /*1e190*/  LOP3.LUT R4, R4, 0xfffffe00, RZ, 0xc0, !PT ;  /* 0xfffffe0004047812 */ /* 0x000fe200078ec0ff */
[--C-:B------:R-:W-:Y:S01]  /*1e1a0*/  FFMA.FTZ R179, R65, UR4, -R176.reuse ;  /* 0x0000000441b37c23 */ /* 0x100fe200080108b0 */
[----:B------:R-:W-:Y:S01]  /*1e1b0*/  LOP3.LUT R5, R5, R6, RZ, 0x3c, !PT ;  /* 0x0000000605057212 */ /* 0x000fe200078e3cff */
[--C-:B------:R-:W-:Y:S01]  /*1e1c0*/  FFMA.FTZ R169, R72, UR4, -R176.reuse ;  /* 0x0000000448a97c23 */ /* 0x100fe200080108b0 */
[----:B------:R-:W-:Y:S01]  /*1e1d0*/  FSEL R181, R178, RZ, P2 ;  /* 0x000000ffb2b57208 */ /* 0x000fe20001000000 */
[--C-:B------:R-:W-:Y:S01]  /*1e1e0*/  FFMA.FTZ R168, R226, UR4, -R176.reuse ;  /* 0x00000004e2a87c23 */ /* 0x100fe200080108b0 */
[----:B------:R-:W-:Y:S01]  /*1e1f0*/  LOP3.LUT R104, R5, R4, RZ, 0xfc, !PT ;  /* 0x0000000405687212 */ /* 0x000fe200078efcff */
[----:B------:R-:W2:Y:S01]  /*1e200*/  MUFU.EX2 R170, R170 ;  /* 0x000000aa00aa7308 */ /* 0x000ea20000000800 */
[----:B------:R-:W-:Y:S01]  /*1e210*/  FSEL R4, R177, RZ, P1 ;  /* 0x000000ffb1047208 */ /* 0x000fe20000800000 */
[----:B------:R-:W-:Y:S01]  /*1e220*/  FADD.FTZ R181, R2, -R181 ;  /* 0x800000b502b57221 */ /* 0x000fe20000010000 */
[----:B------:R-:W-:Y:S01]  /*1e230*/  LEA R104, R104, UR5, 0x1 ;  /* 0x0000000568687c11 */ /* 0x000fe2000f8e08ff */
[----:B------:R-:W-:Y:S01]  /*1e240*/  FFMA.FTZ R164, R227, UR4, -R176 ;  /* 0x00000004e3a47c23 */ /* 0x000fe200080108b0 */
[----:B-1----:R-:W-:Y:S01]  /*1e250*/  F2FP.F16.F32.PACK_AB R8, R174, R175 ;  /* 0x000000afae08723e */ /* 0x002fe200000000ff */
[----:B------:R-:W-:Y:S01]  /*1e260*/  FADD.FTZ R0, R0, -R4 ;  /* 0x8000000400007221 */ /* 0x000fe20000010000 */
[----:B------:R-:W-:Y:S01]  /*1e270*/  FMUL.FTZ R181, R181, UR4 ;  /* 0x00000004b5b57c20 */ /* 0x000fe20008410000 */
[----:B------:R-:W1:Y:S01]  /*1e280*/  LDSM.16.MT88.4 R20, [R104+0xa000] ;  /* 0x00a000006814783b */ /* 0x000e620000004200 */
[----:B------:R-:W-:Y:S01]  /*1e290*/  MUFU.EX2 R129, R129 ;  /* 0x0000008100817308 */ /* 0x000fe20000000800 */
[----:B------:R-:W-:Y:S01]  /*1e2a0*/  FMUL.FTZ R0, R0, UR4 ;  /* 0x0000000400007c20 */ /* 0x000fe20008410000 */
[--C-:B------:R-:W-:Y:S01]  /*1e2b0*/  FFMA.FTZ R70, R70, UR4, -R131.reuse ;  /* 0x0000000446467c23 */ /* 0x100fe20008010883 */
[----:B------:R-:W3:Y:S01]  /*1e2c0*/  LDSM.16.MT88.4 R4, [R236+0xa000] ;  /* 0x00a00000ec04783b */ /* 0x000ee20000004200 */
[--C-:B------:R-:W-:Y:S01]  /*1e2d0*/  FFMA.FTZ R71, R71, UR4, -R131.reuse ;  /* 0x0000000447477c23 */ /* 0x100fe20008010883 */
[--C-:B------:R-:W-:Y:S01]  /*1e2e0*/  FFMA.FTZ R75, R75, UR4, -R131.reuse ;  /* 0x000000044b4b7c23 */ /* 0x100fe20008010883 */
[--C-:B------:R-:W-:Y:S01]  /*1e2f0*/  FFMA.FTZ R3, R3, UR4, -R131.reuse ;  /* 0x0000000403037c23 */ /* 0x100fe20008010883 */
[--C-:B------:R-:W-:Y:S01]  /*1e300*/  FFMA.FTZ R196, R41, UR4, -R176.reuse ;  /* 0x0000000429c47c23 */ /* 0x100fe200080108b0 */
[----:B------:R-:W4:Y:S01]  /*1e310*/  MUFU.EX2 R181, R181 ;  /* 0x000000b500b57308 */ /* 0x000f220000000800 */
[----:B--2---:R-:W-:Y:S01]  /*1e320*/  F2FP.F16.F32.PACK_AB R10, R170, R171 ;  /* 0x000000abaa0a723e */ /* 0x004fe200000000ff */
        /* <DEDUP_REMOVED lines=15> */
[-C--:B----4-:R-:W-:Y:S01]  /*1e420*/  FMUL.FTZ R13, R161, R181.reuse ;  /* 0x000000b5a10d7220 */ /* 0x090fe20000410000 */
[-C--:B------:R-:W-:Y:S01]  /*1e430*/  FMUL.FTZ R24, R152, R181.reuse ;  /* 0x000000b598187220 */ /* 0x080fe20000410000 */
[--C-:B------:R-:W-:Y:S01]  /*1e440*/  FFMA.FTZ R161, R56, UR4, -R176.reuse ;  /* 0x0000000438a17c23 */ /* 0x100fe200080108b0 */
[-C--:B------:R-:W-:Y:S01]  /*1e450*/  FMUL.FTZ R12, R160, R181.reuse ;  /* 0x000000b5a00c7220 */ /* 0x080fe20000410000 */
[-C--:B------:R-:W-:Y:S01]  /*1e460*/  FMUL.FTZ R25, R153, R181.reuse ;  /* 0x000000b599197220 */ /* 0x080fe20000410000 */
[-C--:B------:R-:W-:Y:S01]  /*1e470*/  FMUL.FTZ R56, R144, R181.reuse ;  /* 0x000000b590387220 */ /* 0x080fe20000410000 */
[----:B------:R-:W-:Y:S01]  /*1e480*/  FMUL.FTZ R156, R156, R181 ;  /* 0x000000b59c9c7220 */ /* 0x000fe20000410000 */
[----:B------:R-:W4:Y:S01]  /*1e490*/  MUFU.EX2 R2, R222 ;  /* 0x000000de00027308 */ /* 0x000f220000000800 */
[----:B--2---:R-:W-:Y:S01]  /*1e4a0*/  F2FP.F16.F32.PACK_AB R9, R128, R129 ;  /* 0x000000818009723e */ /* 0x004fe200000000ff */
[-C--:B------:R-:W-:Y:S01]  /*1e4b0*/  FMUL.FTZ R157, R157, R181.reuse ;  /* 0x000000b59d9d7220 */ /* 0x080fe20000410000 */
[-C--:B------:R-:W-:Y:S01]  /*1e4c0*/  FMUL.FTZ R148, R148, R181.reuse ;  /* 0x000000b594947220 */ /* 0x080fe20000410000 */
[-C--:B------:R-:W-:Y:S01]  /*1e4d0*/  FMUL.FTZ R149, R149, R181.reuse ;  /* 0x000000b595957220 */ /* 0x080fe20000410000 */
[-C--:B------:R-:W-:Y:S01]  /*1e4e0*/  FMUL.FTZ R140, R140, R181.reuse ;  /* 0x000000b58c8c7220 */ /* 0x080fe20000410000 */
[-C--:B------:R-:W-:Y:S01]  /*1e4f0*/  FMUL.FTZ R141, R141, R181.reuse ;  /* 0x000000b58d8d7220 */ /* 0x080fe20000410000 */
[-C--:B------:R-:W-:Y:S01]  /*1e500*/  FMUL.FTZ R64, R136, R181.reuse ;  /* 0x000000b588407220 */ /* 0x080fe20000410000 */
[----:B------:R-:W2:Y:S01]  /*1e510*/  MUFU.EX2 R180, R0 ;  /* 0x0000000000b47308 */ /* 0x000ea20000000800 */
[-C--:B------:R-:W-:Y:S01]  /*1e520*/  FMUL.FTZ R65, R137, R181.reuse ;  /* 0x000000b589417220 */ /* 0x080fe20000410000 */
[-C--:B------:R-:W-:Y:S01]  /*1e530*/  FMUL.FTZ R132, R132, R181.reuse ;  /* 0x000000b584847220 */ /* 0x080fe20000410000 */
[----:B------:R-:W-:Y:S01]  /*1e540*/  FMUL.FTZ R133, R133, R181 ;  /* 0x000000b585857220 */ /* 0x000fe20000410000 */
[--C-:B------:R-:W-:Y:S01]  /*1e550*/  FFMA.FTZ R160, R61, UR4, -R176.reuse ;  /* 0x000000043da07c23 */ /* 0x100fe200080108b0 */
[--C-:B------:R-:W-:Y:S01]  /*1e560*/  FFMA.FTZ R153, R52, UR4, -R176.reuse ;  /* 0x0000000434997c23 */ /* 0x100fe200080108b0 */
[--C-:B------:R-:W-:Y:S01]  /*1e570*/  FFMA.FTZ R136, R69, UR4, -R176.reuse ;  /* 0x0000000445887c23 */ /* 0x100fe200080108b0 */
[----:B------:R-:W-:Y:S01]  /*1e580*/  LDSM.16.MT88.4 R52, [R104+0xa800] ;  /* 0x00a800006834783b */ /* 0x000fe20000004200 */
[----:B------:R5:W-:Y:S01]  /*1e590*/  MUFU.EX2 R152, R57 ;  /* 0x0000003900987308 */ /* 0x000be20000000800 */
        /* <DEDUP_REMOVED lines=16> */
[----:B-----5:R-:W-:Y:S01]  /*1e6a0*/  FMUL.FTZ R57, R145, R181 ;  /* 0x000000b591397220 */ /* 0x020fe20000410000 */
        /* <DEDUP_REMOVED lines=9> */
[C---:B-1----:R-:W-:Y:S01]  /*1e740*/  HMMA.16816.F32 R12, R8.reuse, R20, R12 ;  /* 0x00000014080c723c */ /* 0x042fe2000000180c */
[----:B------:R-:W1:Y:S01]  /*1e750*/  LDSM.16.MT88.4 R60, [R236+0xa800] ;  /* 0x00a80000ec3c783b */ /* 0x000e620000004200 */
[--C-:B------:R-:W-:Y:S01]  /*1e760*/  FFMA.FTZ R154, R74, UR4, -R131.reuse ;  /* 0x000000044a9a7c23 */ /* 0x100fe20008010883 */
[----:B------:R-:W2:Y:S01]  /*1e770*/  MUFU.EX2 R168, R168 ;  /* 0x000000a800a87308 */ /* 0x000ea20000000800 */
[--C-:B------:R-:W-:Y:S01]  /*1e780*/  FFMA.FTZ R138, R73, UR4, -R176.reuse ;  /* 0x00000004498a7c23 */ /* 0x100fe200080108b0 */
[--C-:B------:R-:W-:Y:S01]  /*1e790*/  FFMA.FTZ R145, R193, UR4, -R131.reuse ;  /* 0x00000004c1917c23 */ /* 0x100fe20008010883 */
[C---:B---3--:R-:W-:Y:S01]  /*1e7a0*/  HMMA.16816.F32 R24, R8.reuse, R4, R24 ;  /* 0x000000040818723c */ /* 0x048fe20000001818 */
        /* <DEDUP_REMOVED lines=10> */
[--C-:B------:R-:W-:Y:S01]  /*1e850*/  FFMA.FTZ R194, R33, UR4, -R176.reuse ;  /* 0x0000000421c27c23 */ /* 0x100fe200080108b0 */
[C---:B------:R-:W-:Y:S01]  /*1e860*/  HMMA.16816.F32 R20, R8.reuse, R22, R156 ;  /* 0x000000160814723c */ /* 0x040fe2000000189c */
[----:B------:R-:W3:Y:S01]  /*1e870*/  MUFU.EX2 R164, R164 ;  /* 0x000000a400a47308 */ /* 0x000ee20000000800 */
[----:B--2---:R-:W-:Y:S01]  /*1e880*/  F2FP.F16.F32.PACK_AB R72, R168, R169 ;  /* 0x000000a9a848723e */ /* 0x004fe200000000ff */
        /* <DEDUP_REMOVED lines=14> */
[----:B------:R-:W2:Y:S01]  /*1e970*/  MUFU.EX2 R148, R75 ;  /* 0x0000004b00947308 */ /* 0x000ea20000000800 */
[C---:B------:R-:W-:Y:S01]  /*1e980*/  HMMA.16816.F32 R64, R8.reuse, R48, R64 ;  /* 0x000000300840723c */ /* 0x040fe20000001840 */
[----:B---3--:R-:W-:Y:S01]  /*1e990*/  F2FP.F16.F32.PACK_AB R74, R164, R165 ;  /* 0x000000a5a44a723e */ /* 0x008fe200000000ff */
[--C-:B------:R-:W-:Y:S01]  /*1e9a0*/  FFMA.FTZ R141, R249, UR4, -R131.reuse ;  /* 0x00000004f98d7c23 */ /* 0x100fe20008010883 */
[--C-:B------:R-:W-:Y:S01]  /*1e9b0*/  FFMA.FTZ R142, R195, UR4, -R131.reuse ;  /* 0x00000004c38e7c23 */ /* 0x100fe20008010883 */
[--C-:B------:R-:W-:Y:S01]  /*1e9c0*/  FFMA.FTZ R143, R232, UR4, -R131.reuse ;  /* 0x00000004e88f7c23 */ /* 0x100fe20008010883 */
[--C-:B------:R-:W-:Y:S01]  /*1e9d0*/  FFMA.FTZ R195, R40, UR4, -R176.reuse ;  /* 0x0000000428c37c23 */ /* 0x100fe200080108b0 */
[----:B------:R-:W-:Y:S01]  /*1e9e0*/  HMMA.16816.F32 R132, R8, R50, R132 ;  /* 0x000000320884723c */ /* 0x000fe20000001884 */
[----:B------:R-:W3:Y:S01]  /*1e9f0*/  LDSM.16.MT88.4 R8, [R234+0xa800] ;  /* 0x00a80000ea08783b */ /* 0x000ee20000004200 */
[----:B------:R-:W-:Y:S01]  /*1ea00*/  MUFU.EX2 R144, R70 ;  /* 0x0000004600907308 */ /* 0x000fe20000000800 */
[--C-:B------:R-:W-:Y:S01]  /*1ea10*/  FFMA.FTZ R159, R225, UR4, -R176.reuse ;  /* 0x00000004e19f7c23 */ /* 0x100fe200080108b0 */
[--C-:B------:R-:W-:Y:S01]  /*1ea20*/  FFMA.FTZ R188, R217, UR4, -R176.reuse ;  /* 0x00000004d9bc7c23 */ /* 0x100fe200080108b0 */
[----:B------:R-:W-:Y:S01]  /*1ea30*/  LDSM.16.MT88.4 R48, [R104+0xb000] ;  /* 0x00b000006830783b */ /* 0x000fe20000004200 */
[--C-:B------:R-:W-:Y:S01]  /*1ea40*/  FFMA.FTZ R80, R80, UR4, -R131.reuse ;  /* 0x0000000450507c23 */ /* 0x100fe20008010883 */
[----:B------:R-:W-:Y:S01]  /*1ea50*/  FFMA.FTZ R86, R86, UR4, -R131 ;  /* 0x0000000456567c23 */ /* 0x000fe20008010883 */
[--C-:B------:R-:W-:Y:S01]  /*1ea60*/  FFMA.FTZ R85, R85, UR4, -R176.reuse ;  /* 0x0000000455557c23 */ /* 0x100fe200080108b0 */
[----:B------:R-:W-:Y:S01]  /*1ea70*/  FFMA.FTZ R175, R252, R181, R175 ;  /* 0x000000b5fcaf7223 */ /* 0x000fe200000100af */
[----:B------:R4:W5:Y:S01]  /*1ea80*/  MUFU.EX2 R140, R71 ;  /* 0x00000047008c7308 */ /* 0x0009620000000800 */
[----:B--2---:R-:W-:Y:S01]  /*1ea90*/  F2FP.F16.F32.PACK_AB R73, R148, R154 ;  /* 0x0000009a9449723e */ /* 0x004fe200000000ff */
[----:B------:R-:W-:Y:S01]  /*1eaa0*/  FFMA.FTZ R129, R251, R180, R129 ;  /* 0x000000b4fb817223 */ /* 0x000fe20000010081 */
[----:B------:R-:W-:Y:S01]  /*1eab0*/  FADD.FTZ R175, R174, R175 ;  /* 0x000000afaeaf7221 */ /* 0x000fe20000010000 */
        /* <DEDUP_REMOVED lines=8> */
[--C-:B------:R-:W-:Y:S01]  /*1eb40*/  FFMA.FTZ R102, R102, UR4, -R131.reuse ;  /* 0x0000000466667c23 */ /* 0x100fe20008010883 */
[----:B------:R-:W-:Y:S01]  /*1eb50*/  FFMA.FTZ R103, R103, UR4, -R131 ;  /* 0x0000000467677c23 */ /* 0x000fe20008010883 */
[----:B------:R-:W-:Y:S01]  /*1eb60*/  FADD.FTZ R127, R2, R127 ;  /* 0x0000007f027f7221 */ /* 0x000fe20000010000 */
[----:B------:R-:W-:Y:S01]  /*1eb70*/  FADD.FTZ R170, R169, R170 ;  /* 0x000000aaa9aa7221 */ /* 0x000fe20000010000 */
[----:B------:R-:W3:Y:S01]  /*1eb80*/  MUFU.EX2 R179, R179 ;  /* 0x000000b300b37308 */ /* 0x000ee20000000800 */
[----:B----4-:R-:W4:Y:S01]  /*1eb90*/  LDSM.16.MT88.4 R68, [R235+0xa800] ;  /* 0x00a80000eb44783b */ /* 0x010f220000004200 */
[----:B-----5:R-:W-:Y:S01]  /*1eba0*/  F2FP.F16.F32.PACK_AB R75, R140, R144 ;  /* 0x000000908c4b723e */ /* 0x020fe200000000ff */
[----:B------:R-:W-:Y:S01]  /*1ebb0*/  FADD.FTZ R154, R154, R127 ;  /* 0x0000007f9a9a7221 */ /* 0x000fe20000010000 */
[----:B------:R-:W-:Y:S01]  /*1ebc0*/  FADD.FTZ R170, R168, R170 ;  /* 0x000000aaa8aa7221 */ /* 0x000fe20000010000 */
[----:B------:R-:W-:Y:S01]  /*1ebd0*/  FFMA.FTZ R252, R124, UR4, -R176 ;  /* 0x000000047cfc7c23 */ /* 0x000fe200080108b0 */
[----:B------:R-:W-:Y:S01]  /*1ebe0*/  FFMA.FTZ R251, R106, UR4, -R131 ;  /* 0x000000046afb7c23 */ /* 0x000fe20008010883 */
[----:B------:R-:W-:Y:S01]  /*1ebf0*/  FADD.FTZ R154, R148, R154 ;  /* 0x0000009a949a7221 */ /* 0x000fe20000010000 */
[----:B------:R-:W5:Y:S01]  /*1ec00*/  MUFU.EX2 R0, R0 ;  /* 0x0000000000007308 */ /* 0x000f620000000800 */
[----:B-1----:R-:W-:Y:S01]  /*1ec10*/  HMMA.16816.F32 R24, R72, R60, R24 ;  /* 0x0000003c4818723c */ /* 0x002fe20000001818 */
[----:B------:R-:W-:Y:S01]  /*1ec20*/  FADD.FTZ R170, R165, R170 ;  /* 0x000000aaa5aa7221 */ /* 0x000fe20000010000 */
[----:B------:R-:W-:-:S03]  /*1ec30*/  FADD.FTZ R154, R144, R154 ;  /* 0x0000009a909a7221 */ /* 0x000fc60000010000 */
[----:B------:R-:W-:Y:S01]  /*1ec40*/  FADD.FTZ R164, R164, R170 ;  /* 0x000000aaa4a47221 */ /* 0x000fe20000010000 */
[C---:B------:R-:W-:Y:S01]  /*1ec50*/  HMMA.16816.F32 R4, R72.reuse, R62, R4 ;  /* 0x0000003e4804723c */ /* 0x040fe20000001804 */
[----:B------:R-:W1:Y:S01]  /*1ec60*/  LDSM.16.MT88.4 R60, [R235+0xb000] ;  /* 0x00b00000eb3c783b */ /* 0x000e620000004200 */
[----:B------:R-:W-:Y:S01]  /*1ec70*/  MUFU.EX2 R160, R160 ;  /* 0x000000a000a07308 */ /* 0x000fe20000000800 */
[----:B------:R-:W-:Y:S01]  /*1ec80*/  FADD.FTZ R154, R140, R154 ;  /* 0x0000009a8c9a7221 */ /* 0x000fe20000010000 */
[----:B--2---:R-:W-:Y:S02]  /*1ec90*/  FADD.FTZ R164, R130, R164 ;  /* 0x000000a482a47221 */ /* 0x004fe40000010000 */
[C---:B---3--:R-:W-:Y:S02]  /*1eca0*/  HMMA.16816.F32 R64, R72.reuse, R8, R64 ;  /* 0x000000084840723c */ /* 0x048fe40000001840 */
[----:B------:R-:W-:Y:S02]  /*1ecb0*/  FADD.FTZ R164, R179, R164 ;  /* 0x000000a4b3a47221 */ /* 0x000fe40000010000 */
[----:B------:R-:W-:Y:S02]  /*1ecc0*/  MUFU.EX2 R141, R141 ;  /* 0x0000008d008d7308 */ /* 0x000fe40000000800 */
[----:B------:R-:W-:Y:S01]  /*1ecd0*/  HMMA.16816.F32 R132, R72, R10, R132 ;  /* 0x0000000a4884723c */ /* 0x000fe20000001884 */
[----:B------:R-:W2:Y:S01]  /*1ece0*/  LDSM.16.MT88.4 R8, [R234+0xb000] ;  /* 0x00b00000ea08783b */ /* 0x000ea20000004200 */
[----:B-----5:R-:W-:-:S04]  /*1ecf0*/  FADD.FTZ R164, R0, R164 ;  /* 0x000000a400a47221 */ /* 0x020fc80000010000 */
[C---:B------:R-:W-:Y:S01]  /*1ed00*/  HMMA.16816.F32 R12, R72.reuse, R52, R12 ;  /* 0x00000034480c723c */ /* 0x040fe2000000180c */
[----:B------:R-:W3:Y:S05]  /*1ed10*/  MUFU.EX2 R142, R142 ;  /* 0x0000008e008e7308 */ /* 0x000eea0000000800 */
[C---:B------:R-:W-:Y:S01]  /*1ed20*/  HMMA.16816.F32 R20, R72.reuse, R54, R20 ;  /* 0x000000364814723c */ /* 0x040fe20000001814 */
[----:B------:R-:W5:Y:S02]  /*1ed30*/  LDSM.16.MT88.4 R52, [R236+0xb000] ;  /* 0x00b00000ec34783b */ /* 0x000f640000004200 */
[----:B------:R-:W1:Y:S03]  /*1ed40*/  MUFU.EX2 R143, R143 ;  /* 0x0000008f008f7308 */ /* 0x000e660000000800 */
        /* <DEDUP_REMOVED lines=10> */
[----:B-1----:R-:W-:Y:S01]  /*1edf0*/  FADD.FTZ R141, R143, R141 ;  /* 0x0000008d8f8d7221 */ /* 0x002fe20000010000 */
[C---:B----4-:R-:W-:Y:S02]  /*1ee00*/  F2FP.F16.F32.PACK_AB R71, R145.reuse, R143 ;  /* 0x0000008f9147723e */ /* 0x050fe400000000ff */
[----:B------:R-:W1:Y:S01]  /*1ee10*/  MUFU.EX2 R153, R153 ;  /* 0x0000009900997308 */ /* 0x000e620000000800 */
        /* <DEDUP_REMOVED lines=10> */
[----:B--2---:R-:W-:Y:S01]  /*1eec0*/  HMMA.16816.F32 R64, R68, R8, R64 ;  /* 0x000000084440723c */ /* 0x004fe20000001840 */
[----:B-1----:R-:W-:-:S05]  /*1eed0*/  FADD.FTZ R160, R153, R160 ;  /* 0x000000a099a07221 */ /* 0x002fca0000010000 */
        /* <DEDUP_REMOVED lines=47> */
[--C-:B------:R-:W-:Y:S01]  /*1f1d0*/  FFMA.FTZ R75, R43, UR4, -R131.reuse ;  /* 0x000000042b4b7c23 */ /* 0x100fe20008010883 */
[----:B------:R-:W-:Y:S01]  /*1f1e0*/  MUFU.EX2 R149, R149 ;  /* 0x0000009500957308 */ /* 0x000fe20000000800 */
[----:B------:R-:W-:Y:S01]  /*1f1f0*/  FFMA.FTZ R72, R216, UR4, -R176 ;  /* 0x00000004d8487c23 */ /* 0x000fe200080108b0 */
[----:B------:R-:W-:Y:S01]  /*1f200*/  FFMA.FTZ R203, R28, UR4, -R131 ;  /* 0x000000041ccb7c23 */ /* 0x000fe20008010883 */
[----:B-----5:R-:W-:-:S05]  /*1f210*/  F2FP.F16.F32.PACK_AB R71, R186, R185 ;  /* 0x000000b9ba47723e */ /* 0x020fca00000000ff */
[----:B------:R-:W4:Y:S02]  /*1f220*/  MUFU.EX2 R147, R147 ;  /* 0x0000009300937308 */ /* 0x000f240000000800 */
[C---:B---3--:R-:W-:Y:S06]  /*1f230*/  HMMA.16816.F32 R56, R68.reuse, R60, R56 ;  /* 0x0000003c4438723c */ /* 0x048fec0000001838 */
        /* <DEDUP_REMOVED lines=48> */
[----:B------:R-:W-:Y:S01]  /*1f540*/  F2FP.F16.F32.PACK_AB R40, R162, R159 ;  /* 0x0000009fa228723e */ /* 0x000fe200000000ff */
        /* <DEDUP_REMOVED lines=18> */
[----:B------:R-:W-:-:S03]  /*1f670*/  FFMA.FTZ R73, R121, UR4, -R176 ;  /* 0x0000000479497c23 */ /* 0x000fc600080108b0 */
        /* <DEDUP_REMOVED lines=68> */
[----:B-----5:R-:W-:Y:S01]  /*1fac0*/  F2FP.F16.F32.PACK_AB R40, R172, R182 ;  /* 0x000000b6ac28723e */ /* 0x020fe200000000ff */
        /* <DEDUP_REMOVED lines=133> */
[C---:B---3--:R-:W-:Y:S01]  /*20320*/  HMMA.16816.F32 R56, R40.reuse, R28, R56 ;  /* 0x0000001c2838723c */ /* 0x048fe20000001838 */
[----:B------:R-:W1:Y:S01]  /*20330*/  MUFU.EX2 R50, R50 ;  /* 0x0000003200327308 */ /* 0x000e620000000800 */
[----:B------:R-:W-:Y:S01]  /*20340*/  F2FP.F16.F32.PACK_AB R38, R48, R2 ;  /* 0x000000023026723e */ /* 0x000fe200000000ff */
[----:B------:R-:W-:Y:S01]  /*20350*/  FADD.FTZ R47, R2, R47 ;  /* 0x0000002f022f7221 */ /* 0x000fe20000010000 */
[----:B------:R-:W-:Y:S02]  /*20360*/  MOV R2, R178 ;  /* 0x000000b200027202 */ /* 0x000fe40000000f00 */
        /* <DEDUP_REMOVED lines=11> */
[--C-:B---3--:R-:W-:Y:S01]  /*20420*/  FFMA.FTZ R94, R97, UR4, -R176.reuse ;  /* 0x00000004615e7c23 */ /* 0x108fe200080108b0 */
[----:B------:R-:W-:-:S06]  /*20430*/  FFMA.FTZ R97, R126, UR4, -R176 ;  /* 0x000000047e617c23 */ /* 0x000fcc00080108b0 */
        /* <DEDUP_REMOVED lines=60> */
[----:B------:R-:W-:-:S03]  /*20800*/  FFMA.FTZ R30, R110, UR4, -R131 ;  /* 0x000000046e1e7c23 */ /* 0x000fc60008010883 */
        /* <DEDUP_REMOVED lines=8> */
[----:B---3--:R-:W-:Y:S01]  /*20890*/  F2FP.F16.F32.PACK_AB R10, R252, R97 ;  /* 0x00000061fc0a723e */ /* 0x008fe200000000ff */
[----:B-1----:R-:W-:Y:S01]  /*208a0*/  HMMA.16816.F32 R56, R36, R32, R56 ;  /* 0x000000202438723c */ /* 0x002fe20000001838 */
[----:B------:R-:W-:Y:S01]  /*208b0*/  FADD.FTZ R60, R70, R60 ;  /* 0x0000003c463c7221 */ /* 0x000fe20000010000 */
[----:B------:R-:W-:-:S03]  /*208c0*/  FADD.FTZ R252, R252, R94 ;  /* 0x0000005efcfc7221 */ /* 0x000fc60000010000 */
[----:B------:R-:W-:Y:S01]  /*208d0*/  FADD.FTZ R71, R71, R60 ;  /* 0x0000003c47477221 */ /* 0x000fe20000010000 */
[----:B------:R-:W-:Y:S01]  /*208e0*/  MUFU.EX2 R30, R30 ;  /* 0x0000001e001e7308 */ /* 0x000fe20000000800 */
[----:B------:R-:W-:Y:S02]  /*208f0*/  HMMA.16816.F32 R16, R36, R34, R16 ;  /* 0x000000222410723c */ /* 0x000fe40000001810 */
[----:B------:R-:W-:-:S04]  /*20900*/  FADD.FTZ R71, R54, R71 ;  /* 0x0000004736477221 */ /* 0x000fc80000010000 */
[----:B------:R-:W-:Y:S01]  /*20910*/  FADD.FTZ R71, R55, R71 ;  /* 0x0000004737477221 */ /* 0x000fe20000010000 */
[----:B------:R-:W1:Y:S01]  /*20920*/  MUFU.EX2 R251, R251 ;  /* 0x000000fb00fb7308 */ /* 0x000e620000000800 */
[----:B--2---:R-:W-:Y:S01]  /*20930*/  F2FP.F16.F32.PACK_AB R9, R29, R28 ;  /* 0x0000001c1d09723e */ /* 0x004fe200000000ff */
[----:B------:R-:W-:Y:S01]  /*20940*/  HMMA.16816.F32 R64, R36, R40, R64 ;  /* 0x000000282440723c */ /* 0x000fe20000001840 */
        /* <DEDUP_REMOVED lines=32> */
[----:B------:R-:W-:-:S04]  /*20b50*/  FADD.FTZ R96, R30, R96 ;  /* 0x000000601e607221 */ /* 0x000fc80000010000 */
[----:B------:R-:W-:-:S07]  /*20b60*/  FADD.FTZ R251, R251, R96 ;  /* 0x00000060fbfb7221 */ /* 0x000fce0000010000 */
.L_x_3875:
[----:B------:R-:W-:Y:S05]  /*20b70*/  @!P0 BRA `(.L_x_3881) ;  /* 0x0000005000e08947 */ /* 0x000fea0003800000 */
[----:B------:R-:W1:Y:S01]  /*20b80*/  S2R R3, SR_TID.X ;  /* 0x0000000000037919 */ /* 0x000e620000002100 */
[----:B------:R-:W2:Y:S01]  /*20b90*/  S2UR UR10, SR_CgaCtaId ;  /* 0x00000000000a79c3 */ /* 0x000ea20000008800 */
[----:B------:R-:W-:Y:S01]  /*20ba0*/  ULDC UR11, c[0x0][0x250] ;  /* 0x00009400000b7ab9 */ /* 0x000fe20000000800 */
[----:B------:R-:W-:Y:S01]  /*20bb0*/  UMOV UR4, 0x400 ;  /* 0x0000040000047882 */ /* 0x000fe20000000000 */
[----:B------:R-:W-:Y:S01]  /*20bc0*/  ULEA UR11, -UR11, URZ, 0x8 ;  /* 0x0000003f0b0b7291 */ /* 0x000fe2000f8e413f */
[----:B------:R-:W-:Y:S01]  /*20bd0*/  IMAD.MOV.U32 R164, RZ, RZ, R2 ;  /* 0x000000ffffa47224 */ /* 0x000fe200078e0002 */
[----:B------:R-:W-:Y:S01]  /*20be0*/  ULDC.64 UR6, c[0x0][0x250] ;  /* 0x0000940000067ab9 */ /* 0x000fe20000000a00 */
[----:B------:R-:W-:Y:S01]  /*20bf0*/  ULDC UR8, c[0x0][0x248] ;  /* 0x0000920000087ab9 */ /* 0x000fe20000000800 */
[----:B------:R-:W-:Y:S01]  /*20c00*/  ULDC UR5, c[0x0][0x24c] ;  /* 0x0000930000057ab9 */ /* 0x000fe20000000800 */
[----:B------:R-:W-:Y:S01]  /*20c10*/  USHF.L.U64.HI UR7, UR6, 0x5, UR7 ;  /* 0x0000000506077899 */ /* 0x000fe20008010207 */
[----:B------:R-:W-:Y:S01]  /*20c20*/  IMAD.U32 R250, RZ, RZ, UR11 ;  /* 0x0000000bfffa7e24 */ /* 0x000fe2000f8e00ff */
[----:B------:R-:W-:-:S02]  /*20c30*/  USHF.L.U32 UR6, UR6, 0x5, URZ ;  /* 0x0000000506067899 */ /* 0x000fc4000800063f */
[----:B------:R-:W-:Y:S02]  /*20c40*/  USHF.L.U64.HI UR5, UR8, 0x5, UR5 ;  /* 0x0000000508057899 */ /* 0x000fe40008010205 */
[----:B------:R-:W-:Y:S01]  /*20c50*/  USHF.L.U32 UR16, UR8, 0x5, URZ ;  /* 0x0000000508107899 */ /* 0x000fe2000800063f */
[----:B------:R-:W-:Y:S01]  /*20c60*/  ULDC.64 UR12, c[0x0][0x208] ;  /* 0x00008200000c7ab9 */ /* 0x000fe20000000a00 */
[----:B--2---:R-:W-:Y:S02]  /*20c70*/  ULEA UR4, UR10, UR4, 0x18 ;  /* 0x000000040a047291 */ /* 0x004fe4000f8ec03f */
[----:B------:R-:W-:Y:S01]  /*20c80*/  USHF.R.S32.HI UR10, URZ, 0x1f, UR11 ;  /* 0x0000001f3f0a7899 */ /* 0x000fe2000801140b */
[----:B-1----:R-:W-:-:S05]  /*20c90*/  SHF.R.S32.HI R7, RZ, 0x1f, R3 ;  /* 0x0000001fff077819 */ /* 0x002fca0000011403 */
[----:B------:R-:W-:Y:S01]  /*20ca0*/  IMAD.U32 R249, RZ, RZ, UR10 ;  /* 0x0000000afff97e24 */ /* 0x000fe2000f8e00ff */
[----:B------:R-:W-:-:S04]  /*20cb0*/  LEA.HI R7, R7, R3, RZ, 0x4 ;  /* 0x0000000307077211 */ /* 0x000fc800078f20ff */
[----:B------:R-:W-:Y:S02]  /*20cc0*/  LOP3.LUT R6, R7, 0xfffffff0, RZ, 0xc0, !PT ;  /* 0xfffffff007067812 */ /* 0x000fe400078ec0ff */
[----:B------:R-:W-:-:S03]  /*20cd0*/  SHF.R.S32.HI R7, RZ, 0x4, R7 ;  /* 0x00000004ff077819 */ /* 0x000fc60000011407 */
[----:B------:R-:W-:Y:S01]  /*20ce0*/  IMAD.IADD R6, R3, 0x1, -R6 ;  /* 0x0000000103067824 */ /* 0x000fe200078e0a06 */
[----:B------:R-:W-:-:S04]  /*20cf0*/  LEA.HI R3, R7, R7, RZ, 0x1 ;  /* 0x0000000707037211 */ /* 0x000fc800078f08ff */
[----:B------:R-:W-:Y:S02]  /*20d00*/  SHF.R.S32.HI R5, RZ, 0x1f, R6 ;  /* 0x0000001fff057819 */ /* 0x000fe40000011406 */
[----:B------:R-:W-:Y:S02]  /*20d10*/  LOP3.LUT R3, R3, 0xfffffffe, RZ, 0xc0, !PT ;  /* 0xfffffffe03037812 */ /* 0x000fe400078ec0ff */
[----:B------:R-:W-:-:S03]  /*20d20*/  LEA.HI R5, R5, R6, RZ, 0x3 ;  /* 0x0000000605057211 */ /* 0x000fc600078f18ff */
[----:B------:R-:W-:Y:S01]  /*20d30*/  IMAD.IADD R3, R7, 0x1, -R3 ;  /* 0x0000000107037824 */ /* 0x000fe200078e0a03 */
[C---:B------:R-:W-:Y:S01]  /*20d40*/  LOP3.LUT R4, R5.reuse, 0xfffffff8, RZ, 0xc0, !PT ;  /* 0xfffffff805047812 */ /* 0x040fe200078ec0ff */
[----:B------:R-:W-:Y:S02]  /*20d50*/  IMAD.SHL.U32 R5, R5, 0x40, RZ ;  /* 0x0000004005057824 */ /* 0x000fe400078e00ff */
[----:B------:R-:W-:Y:S02]  /*20d60*/  IMAD.SHL.U32 R3, R3, 0x8, RZ ;  /* 0x0000000803037824 */ /* 0x000fe400078e00ff */
[----:B------:R-:W-:Y:S01]  /*20d70*/  IMAD.IADD R4, R6, 0x1, -R4 ;  /* 0x0000000106047824 */ /* 0x000fe200078e0a04 */
[----:B------:R-:W-:-:S03]  /*20d80*/  LOP3.LUT R5, R5, 0xfffffe00, RZ, 0xc0, !PT ;  /* 0xfffffe0005057812 */ /* 0x000fc600078ec0ff */
[----:B------:R-:W-:-:S05]  /*20d90*/  IMAD.SHL.U32 R4, R4, 0x40, RZ ;  /* 0x0000004004047824 */ /* 0x000fca00078e00ff */
[----:B------:R-:W-:-:S04]  /*20da0*/  LOP3.LUT R4, R4, 0x1c0, RZ, 0xc0, !PT ;  /* 0x000001c004047812 */ /* 0x000fc800078ec0ff */
[----:B------:R-:W-:Y:S02]  /*20db0*/  LOP3.LUT R3, R4, 0x8, R3, 0xf8, !PT ;  /* 0x0000000804037812 */ /* 0x000fe400078ef803 */
[----:B------:R-:W-:-:S04]  /*20dc0*/  SHF.R.U32.HI R4, RZ, 0x3, R4 ;  /* 0x00000003ff047819 */ /* 0x000fc80000011604 */
[----:B------:R-:W-:-:S04]  /*20dd0*/  LOP3.LUT R3, R3, R4, RZ, 0x3c, !PT ;  /* 0x0000000403037212 */ /* 0x000fc800078e3cff */
[----:B------:R-:W-:Y:S01]  /*20de0*/  LOP3.LUT R232, R3, R5, RZ, 0xfc, !PT ;  /* 0x0000000503e87212 */ /* 0x000fe200078efcff */
[----:B------:R-:W-:-:S03]  /*20df0*/  IMAD.MOV.U32 R3, RZ, RZ, R0 ;  /* 0x000000ffff037224 */ /* 0x000fc600078e0000 */
[----:B------:R-:W-:Y:S01]  /*20e00*/  LEA R232, R232, UR4, 0x1 ;  /* 0x00000004e8e87c11 */ /* 0x000fe2000f8e08ff */
[----:B------:R-:W-:-:S06]  /*20e10*/  ULDC UR4, c[0x0][0x2ec] ;  /* 0x0000bb0000047ab9 */ /* 0x000fcc0000000800 */
.L_x_3885:
[----:B------:R-:W-:Y:S04]  /*20e20*/  DEPBAR.LE SB0, 0x0 ;  /* 0x000080000000791a */ /* 0x000fe80000000000 */
[----:B------:R-:W-:Y:S01]  /*20e30*/  BAR.SYNC.DEFER_BLOCKING 0x0 ;  /* 0x0000000000007b1d */ /* 0x000fe20000010000 */
[----:B------:R-:W-:Y:S01]  /*20e40*/  PLOP3.LUT P0, PT, PT, PT, UP1, 0x40, 0x0 ;  /* 0x000000000000781c */ /* 0x000fe20003f0e818 */
[----:B------:R-:W-:Y:S01]  /*20e50*/  UIADD3 UR9, UR9, -0x1, URZ ;  /* 0xffffffff09097890 */ /* 0x000fe2000fffe03f */
[----:B------:R-:W-:Y:S01]  /*20e60*/  MOV R2, R249 ;  /* 0x000000f900027202 */ /* 0x000fe20000000f00 */
[----:B------:R-:W-:Y:S10]  /*20e70*/  IMAD.MOV.U32 R10, RZ, RZ, R250 ;  /* 0x000000ffff0a7224 */ /* 0x000ff400078e00fa */
[----:B------:R-:W-:Y:S05]  /*20e80*/  @P0 BRA `(.L_x_3882) ;  /* 0x0000000000fc0947 */ /* 0x000fea0003800000 */
        /* <DEDUP_REMOVED lines=63> */
.L_x_3882:
[----:B------:R-:W-:Y:S01]  /*21280*/  LEA R245, P0, R10, R245, 0x1 ;  /* 0x000000f50af57211 */ /* 0x000fe200078008ff */
[----:B------:R-:W-:Y:S01]  /*21290*/  IMAD R172, R167, 0x2, R241 ;  /* 0x00000002a7ac7824 */ /* 0x000fe200078e02f1 */
[----:B------:R-:W-:Y:S01]  /*212a0*/  UISETP.GT.AND UP0, UPT, UR9, UR54, UPT ;  /* 0x000000360900728c */ /* 0x000fe2000bf04270 */
        /* <DEDUP_REMOVED lines=136> */
[C---:B------:R-:W-:Y:S05]  /*21b30*/  HMMA.16816.F32 R48, R172.reuse, R198, R48 ;  /* 0x000000c6ac30723c */ /* 0x040fea0000001830 */
[----:B------:R-:W-:Y:S01]  /*21b40*/  VIADD R196, R238, 0x6800 ;  /* 0x00006800eec47836 */ /* 0x000fe20000000000 */
[C---:B--2---:R-:W-:Y:S05]  /*21b50*/  HMMA.16816.F32 R52, R172.reuse, R168, R52 ;  /* 0x000000a8ac34723c */ /* 0x044fea0000001834 */
[----:B------:R-:W-:Y:S01]  /*21b60*/  LDSM.16.M88.4 R196, [R196] ;  /* 0x00000000c4c4783b */ /* 0x000fe20000000200 */
[C---:B------:R-:W-:Y:S03]  /*21b70*/  HMMA.16816.F32 R56, R172.reuse, R170, R56 ;  /* 0x000000aaac38723c */ /* 0x040fe60000001838 */
[----:B------:R-:W2:Y:S03]  /*21b80*/  LDSM.16.M88.4 R168, [R0+0x9000] ;  /* 0x0090000000a8783b */ /* 0x000ea60000000200 */
[C---:B-1----:R-:W-:Y:S06]  /*21b90*/  HMMA.16816.F32 R60, R172.reuse, R176, R60 ;  /* 0x000000b0ac3c723c */ /* 0x042fec000000183c */
[C---:B------:R-:W-:Y:S01]  /*21ba0*/  HMMA.16816.F32 R64, R172.reuse, R178, R64 ;  /* 0x000000b2ac40723c */ /* 0x040fe20000001840 */
[----:B------:R-:W1:Y:S05]  /*21bb0*/  LDSM.16.M88.4 R176, [R0+0x9800] ;  /* 0x0098000000b0783b */ /* 0x000e6a0000000200 */
[C---:B------:R-:W-:Y:S06]  /*21bc0*/  HMMA.16816.F32 R68, R172.reuse, R200, R68 ;  /* 0x000000c8ac44723c */ /* 0x040fec0000001844 */
[C---:B------:R-:W-:Y:S01]  /*21bd0*/  HMMA.16816.F32 R72, R172.reuse, R202, R72 ;  /* 0x000000caac48723c */ /* 0x040fe20000001848 */
[----:B------:R-:W-:Y:S05]  /*21be0*/  LDSM.16.M88.4 R200, [R233] ;  /* 0x00000000e9c8783b */ /* 0x000fea0000000200 */
[C---:B-----5:R-:W-:Y:S06]  /*21bf0*/  HMMA.16816.F32 R76, R172.reuse, R180, R76 ;  /* 0x000000b4ac4c723c */ /* 0x060fec000000184c */
[C---:B------:R-:W-:Y:S05]  /*21c00*/  HMMA.16816.F32 R80, R172.reuse, R182, R80 ;  /* 0x000000b6ac50723c */ /* 0x040fea0000001850 */
[----:B------:R-:W-:Y:S01]  /*21c10*/  IMAD R180, R166, 0x2, R241 ;  /* 0x00000002a6b47824 */ /* 0x000fe200078e02f1 */
[C---:B------:R-:W-:Y:S05]  /*21c20*/  HMMA.16816.F32 R84, R172.reuse, R204, R84 ;  /* 0x000000ccac54723c */ /* 0x040fea0000001854 */
[----:B------:R-:W-:Y:S01]  /*21c30*/  LDSM.16.M88.4 R180, [R180] ;  /* 0x00000000b4b4783b */ /* 0x000fe20000000200 */
[C---:B------:R-:W-:Y:S03]  /*21c40*/  HMMA.16816.F32 R88, R172.reuse, R206, R88 ;  /* 0x000000ceac58723c */ /* 0x040fe60000001858 */
[----:B------:R-:W-:Y:S03]  /*21c50*/  LDSM.16.M88.4 R204, [R233+0x2800] ;  /* 0x00280000e9cc783b */ /* 0x000fe60000000200 */
[C---:B---3--:R-:W-:Y:S06]  /*21c60*/  HMMA.16816.F32 R92, R172.reuse, R184, R92 ;  /* 0x000000b8ac5c723c */ /* 0x048fec000000185c */
[C---:B------:R-:W-:Y:S01]  /*21c70*/  HMMA.16816.F32 R96, R172.reuse, R186, R96 ;  /* 0x000000baac60723c */ /* 0x040fe20000001860 */
[----:B------:R-:W3:Y:S05]  /*21c80*/  LDSM.16.M88.4 R184, [R238] ;  /* 0x00000000eeb8783b */ /* 0x000eea0000000200 */
[C---:B------:R-:W-:Y:S06]  /*21c90*/  HMMA.16816.F32 R100, R172.reuse, R188, R100 ;  /* 0x000000bcac64723c */ /* 0x040fec0000001864 */
[C---:B------:R-:W-:Y:S05]  /*21ca0*/  HMMA.16816.F32 R104, R172.reuse, R190, R104 ;  /* 0x000000beac68723c */ /* 0x040fea0000001868 */
[C---:B------:R-:W-:Y:S01]  /*21cb0*/  VIADD R188, R238.reuse, 0x800 ;  /* 0x00000800eebc7836 */ /* 0x040fe20000000000 */
[C---:B------:R-:W-:Y:S05]  /*21cc0*/  HMMA.16816.F32 R108, R172.reuse, R192, R108 ;  /* 0x000000c0ac6c723c */ /* 0x040fea000000186c */
[----:B------:R-:W4:Y:S01]  /*21cd0*/  LDSM.16.M88.4 R188, [R188] ;  /* 0x00000000bcbc783b */ /* 0x000f220000000200 */
        /* <DEDUP_REMOVED lines=8> */
[----:B------:R-:W-:Y:S05]  /*21d60*/  HMMA.16816.F32 R128, R172, R178, R128 ;  /* 0x000000b2ac80723c */ /* 0x000fea0000001880 */
[C---:B------:R-:W-:Y:S01]  /*21d70*/  VIADD R176, R238.reuse, 0x2800 ;  /* 0x00002800eeb07836 */ /* 0x040fe20000000000 */
[C---:B---3--:R-:W-:Y:S05]  /*21d80*/  HMMA.16816.F32 R4, R180.reuse, R184, R4 ;  /* 0x000000b8b404723c */ /* 0x048fea0000001804 */
[C---:B------:R-:W-:Y:S01]  /*21d90*/  VIADD R172, R238.reuse, 0x2000 ;  /* 0x00002000eeac7836 */ /* 0x040fe20000000000 */
[C---:B------:R-:W-:Y:S01]  /*21da0*/  HMMA.16816.F32 R8, R180.reuse, R186, R8 ;  /* 0x000000bab408723c */ /* 0x040fe20000001808 */
[----:B------:R-:W-:Y:S04]  /*21db0*/  LDSM.16.M88.4 R176, [R176] ;  /* 0x00000000b0b0783b */ /* 0x000fe80000000200 */
[----:B------:R-:W3:Y:S01]  /*21dc0*/  LDSM.16.M88.4 R172, [R172] ;  /* 0x00000000acac783b */ /* 0x000ee20000000200 */
[C---:B----4-:R-:W-:Y:S05]  /*21dd0*/  HMMA.16816.F32 R12, R180.reuse, R188, R12 ;  /* 0x000000bcb40c723c */ /* 0x050fea000000180c */
[C---:B------:R-:W-:Y:S01]  /*21de0*/  VIADD R184, R238.reuse, 0x3000 ;  /* 0x00003000eeb87836 */ /* 0x040fe20000000000 */
[C---:B------:R-:W-:Y:S05]  /*21df0*/  HMMA.16816.F32 R16, R180.reuse, R190, R16 ;  /* 0x000000beb410723c */ /* 0x040fea0000001810 */
[----:B------:R-:W4:Y:S01]  /*21e00*/  LDSM.16.M88.4 R184, [R184] ;  /* 0x00000000b8b8783b */ /* 0x000f220000000200 */
[C---:B--2---:R-:W-:Y:S05]  /*21e10*/  HMMA.16816.F32 R20, R180.reuse, R192, R20 ;  /* 0x000000c0b414723c */ /* 0x044fea0000001814 */
[C---:B------:R-:W-:Y:S01]  /*21e20*/  VIADD R188, R238.reuse, 0x3800 ;  /* 0x00003800eebc7836 */ /* 0x040fe20000000000 */
[C---:B------:R-:W-:Y:S05]  /*21e30*/  HMMA.16816.F32 R24, R180.reuse, R194, R24 ;  /* 0x000000c2b418723c */ /* 0x040fea0000001818 */
[----:B------:R-:W2:Y:S01]  /*21e40*/  LDSM.16.M88.4 R188, [R188] ;  /* 0x00000000bcbc783b */ /* 0x000ea20000000200 */
[C---:B-1----:R-:W-:Y:S05]  /*21e50*/  HMMA.16816.F32 R28, R180.reuse, R168, R28 ;  /* 0x000000a8b41c723c */ /* 0x042fea000000181c */
[C---:B------:R-:W-:Y:S01]  /*21e60*/  VIADD R192, R238.reuse, 0x4000 ;  /* 0x00004000eec07836 */ /* 0x040fe20000000000 */
[C---:B------:R-:W-:Y:S05]  /*21e70*/  HMMA.16816.F32 R32, R180.reuse, R170, R32 ;  /* 0x000000aab420723c */ /* 0x040fea0000001820 */
[----:B------:R-:W1:Y:S01]  /*21e80*/  LDSM.16.M88.4 R192, [R192] ;  /* 0x00000000c0c0783b */ /* 0x000e620000000200 */
[C---:B------:R-:W-:Y:S01]  /*21e90*/  VIADD R168, R238.reuse, 0x4800 ;  /* 0x00004800eea87836 */ /* 0x040fe20000000000 */
[C---:B---3--:R-:W-:Y:S05]  /*21ea0*/  HMMA.16816.F32 R36, R180.reuse, R172, R36 ;  /* 0x000000acb424723c */ /* 0x048fea0000001824 */
[----:B------:R-:W3:Y:S01]  /*21eb0*/  LDSM.16.M88.4 R168, [R168] ;  /* 0x00000000a8a8783b */ /* 0x000ee20000000200 */
[C---:B------:R-:W-:Y:S05]  /*21ec0*/  HMMA.16816.F32 R40, R180.reuse, R174, R40 ;  /* 0x000000aeb428723c */ /* 0x040fea0000001828 */
[C---:B------:R-:W-:Y:S01]  /*21ed0*/  VIADD R172, R238.reuse, 0x5000 ;  /* 0x00005000eeac7836 */ /* 0x040fe20000000000 */
[C---:B------:R-:W-:Y:S05]  /*21ee0*/  HMMA.16816.F32 R44, R180.reuse, R176, R44 ;  /* 0x000000b0b42c723c */ /* 0x040fea000000182c */
[----:B------:R-:W5:Y:S01]  /*21ef0*/  LDSM.16.M88.4 R172, [R172] ;  /* 0x00000000acac783b */ /* 0x000f620000000200 */
[C---:B------:R-:W-:Y:S05]  /*21f00*/  HMMA.16816.F32 R48, R180.reuse, R178, R48 ;  /* 0x000000b2b430723c */ /* 0x040fea0000001830 */
[C---:B------:R-:W-:Y:S01]  /*21f10*/  VIADD R176, R238.reuse, 0x5800 ;  /* 0x00005800eeb07836 */ /* 0x040fe20000000000 */
[C---:B----4-:R-:W-:Y:S05]  /*21f20*/  HMMA.16816.F32 R52, R180.reuse, R184, R52 ;  /* 0x000000b8b434723c */ /* 0x050fea0000001834 */
        /* <DEDUP_REMOVED lines=11> */
[C---:B---3--:R-:W-:Y:S05]  /*21fe0*/  HMMA.16816.F32 R76, R180.reuse, R168, R76 ;  /* 0x000000a8b44c723c */ /* 0x048fea000000184c */
[----:B------:R-:W3:Y:S01]  /*21ff0*/  LDSM.16.M88.4 R192, [R192] ;  /* 0x00000000c0c0783b */ /* 0x000ee20000000200 */
[C---:B------:R-:W-:Y:S03]  /*22000*/  HMMA.16816.F32 R80, R180.reuse, R170, R80 ;  /* 0x000000aab450723c */ /* 0x040fe60000001850 */
[----:B------:R-:W3:Y:S03]  /*22010*/  LDSM.16.M88.4 R168, [R237] ;  /* 0x00000000eda8783b */ /* 0x000ee60000000200 */
[C---:B-----5:R-:W-:Y:S06]  /*22020*/  HMMA.16816.F32 R84, R180.reuse, R172, R84 ;  /* 0x000000acb454723c */ /* 0x060fec0000001854 */
[C---:B------:R-:W-:Y:S01]  /*22030*/  HMMA.16816.F32 R88, R180.reuse, R174, R88 ;  /* 0x000000aeb458723c */ /* 0x040fe20000001858 */
[----:B------:R-:W5:Y:S05]  /*22040*/  LDSM.16.M88.4 R172, [R233+0x800] ;  /* 0x00080000e9ac783b */ /* 0x000f6a0000000200 */
[C---:B----4-:R-:W-:Y:S06]  /*22050*/  HMMA.16816.F32 R92, R180.reuse, R176, R92 ;  /* 0x000000b0b45c723c */ /* 0x050fec000000185c */
[C---:B------:R-:W-:Y:S01]  /*22060*/  HMMA.16816.F32 R96, R180.reuse, R178, R96 ;  /* 0x000000b2b460723c */ /* 0x040fe20000001860 */
[----:B------:R-:W4:Y:S05]  /*22070*/  LDSM.16.M88.4 R176, [R233+0x1000] ;  /* 0x00100000e9b0783b */ /* 0x000f2a0000000200 */
[C---:B--2---:R-:W-:Y:S06]  /*22080*/  HMMA.16816.F32 R100, R180.reuse, R184, R100 ;  /* 0x000000b8b464723c */ /* 0x044fec0000001864 */
[C---:B------:R-:W-:Y:S01]  /*22090*/  HMMA.16816.F32 R104, R180.reuse, R186, R104 ;  /* 0x000000bab468723c */ /* 0x040fe20000001868 */
[----:B------:R-:W2:Y:S05]  /*220a0*/  LDSM.16.M88.4 R184, [R233+0x1800] ;  /* 0x00180000e9b8783b */ /* 0x000eaa0000000200 */
[C---:B------:R-:W-:Y:S06]  /*220b0*/  HMMA.16816.F32 R108, R180.reuse, R196, R108 ;  /* 0x000000c4b46c723c */ /* 0x040fec000000186c */
[C---:B------:R-:W-:Y:S01]  /*220c0*/  HMMA.16816.F32 R112, R180.reuse, R198, R112 ;  /* 0x000000c6b470723c */ /* 0x040fe20000001870 */
[----:B------:R-:W2:Y:S05]  /*220d0*/  LDSM.16.M88.4 R196, [R233+0x2000] ;  /* 0x00200000e9c4783b */ /* 0x000eaa0000000200 */
[C---:B-1----:R-:W-:Y:S06]  /*220e0*/  HMMA.16816.F32 R116, R180.reuse, R188, R116 ;  /* 0x000000bcb474723c */ /* 0x042fec0000001874 */
[C---:B------:R-:W-:Y:S01]  /*220f0*/  HMMA.16816.F32 R120, R180.reuse, R190, R120 ;  /* 0x000000beb478723c */ /* 0x040fe20000001878 */
[----:B------:R-:W1:Y:S05]  /*22100*/  LDSM.16.M88.4 R188, [R233+0x4000] ;  /* 0x00400000e9bc783b */ /* 0x000e6a0000000200 */
        /* <DEDUP_REMOVED lines=11> */
[C---:B----4-:R-:W-:Y:S06]  /*221c0*/  HMMA.16816.F32 R20, R168.reuse, R176, R20 ;  /* 0x000000b0a814723c */ /* 0x050fec0000001814 */
        /* <DEDUP_REMOVED lines=30> */
[----:B------:R-:W-:Y:S01]  /*223b0*/  ULEA UR15, -UR8, URZ, 0x8 ;  /* 0x0000003f080f7291 */ /* 0x000fe2000f8e413f */
[----:B------:R-:W-:Y:S01]  /*223c0*/  PLOP3.LUT P0, PT, PT, PT, UP1, 0x40, 0x0 ;  /* 0x000000000000781c */ /* 0x000fe20003f0e818 */
[----:B------:R-:W-:Y:S02]  /*223d0*/  ULDC.64 UR10, c[0x0][0x208] ;  /* 0x00008200000a7ab9 */ /* 0x000fe40000000a00 */
[----:B------:R-:W-:Y:S02]  /*223e0*/  USHF.R.S32.HI UR14, URZ, 0x1f, UR15 ;  /* 0x0000001f3f0e7899 */ /* 0x000fe4000801140f */
[----:B------:R-:W-:Y:S04]  /*223f0*/  IMAD.U32 R170, RZ, RZ, UR15 ;  /* 0x0000000fffaa7e24 */ /* 0x000fe8000f8e00ff */
[----:B------:R-:W-:Y:S04]  /*22400*/  MOV R2, UR14 ;  /* 0x0000000e00027c02 */ /* 0x000fe80008000f00 */
        /* <DEDUP_REMOVED lines=64> */
.L_x_3884:
        /* <DEDUP_REMOVED lines=54> */
.L_x_3883:
[----:B---3--:R-:W-:Y:S01]  /*22b70*/  FMNMX.FTZ R168, R4, R164, !PT ;  /* 0x000000a404a87209 */ /* 0x008fe20007810000 */
[----:B------:R-:W-:Y:S01]  /*22b80*/  UISETP.GT.AND UP0, UPT, UR9, UR54, UPT ;  /* 0x000000360900728c */ /* 0x000fe2000bf04270 */
        /* <DEDUP_REMOVED lines=234> */
[----:B------:R-:W-:Y:S06]  /*23a30*/  PLOP3.LUT P0, PT, PT, PT, UP0, 0x80, 0x0 ;  /* 0x000000000000781c */ /* 0x000fec0003f0f008 */
        /* <DEDUP_REMOVED lines=588> */
.L_x_3881:
[----:B------:R-:W1:Y:S01]  /*25f00*/  SHFL.BFLY PT, R3, R252, 0x2, 0x1f ;  /* 0x0c401f00fc037f89 */ /* 0x000e6200000e0000 */
[----:B------:R-:W-:Y:S01]  /*25f10*/  MOV R11, 0x3f800000 ;  /* 0x3f800000000b7802 */ /* 0x000fe20000000f00 */
[----:B------:R-:W-:Y:S01]  /*25f20*/  IMAD.MOV.U32 R10, RZ, RZ, 0x3f800000 ;  /* 0x3f800000ff0a7424 */ /* 0x000fe200078e00ff */
[----:B------:R-:W2:Y:S01]  /*25f30*/  S2UR UR4, SR_CgaCtaId ;  /* 0x00000000000479c3 */ /* 0x000ea20000008800 */
[----:B------:R-:W3:Y:S01]  /*25f40*/  SHFL.BFLY PT, R4, R251, 0x2, 0x1f ;  /* 0x0c401f00fb047f89 */ /* 0x000ee200000e0000 */
[----:B------:R-:W-:Y:S01]  /*25f50*/  UMOV UR5, 0x400 ;  /* 0x0000040000057882 */ /* 0x000fe20000000000 */
[----:B------:R-:W-:Y:S01]  /*25f60*/  ULDC.64 UR8, c[0x0][0x208] ;  /* 0x0000820000087ab9 */ /* 0x000fe20000000a00 */
[----:B------:R-:W-:Y:S04]  /*25f70*/  BSSY B0, `(.L_x_3886) ;  /* 0x00000a9000007945 */ /* 0x000fe80003800000 */
[----:B------:R-:W-:Y:S08]  /*25f80*/  BAR.SYNC.DEFER_BLOCKING 0x0 ;  /* 0x0000000000007b1d */ /* 0x000ff00000010000 */
[----:B------:R-:W4:Y:S01]  /*25f90*/  S2UR UR10, SR_CTAID.X ;  /* 0x00000000000a79c3 */ /* 0x000f220000002500 */
[----:B-1----:R-:W-:-:S02]  /*25fa0*/  FADD.FTZ R252, R3, R252 ;  /* 0x000000fc03fc7221 */ /* 0x002fc40000010000 */
[----:B------:R-:W1:Y:S01]  /*25fb0*/  S2R R3, SR_TID.X ;  /* 0x0000000000037919 */ /* 0x000e620000002100 */
[----:B--2---:R-:W-:Y:S01]  /*25fc0*/  ULEA UR4, UR4, UR5, 0x18 ;  /* 0x0000000504047291 */ /* 0x004fe2000f8ec03f */
[----:B---3--:R-:W-:-:S03]  /*25fd0*/  FADD.FTZ R251, R4, R251 ;  /* 0x000000fb04fb7221 */ /* 0x008fc60000010000 */
[----:B------:R-:W2:Y:S01]  /*25fe0*/  S2UR UR5, SR_CTAID.Z ;  /* 0x00000000000579c3 */ /* 0x000ea20000002700 */
[----:B------:R-:W3:Y:S04]  /*25ff0*/  SHFL.BFLY PT, R7, R252, 0x1, 0x1f ;  /* 0x0c201f00fc077f89 */ /* 0x000ee800000e0000 */
[----:B------:R-:W5:Y:S01]  /*26000*/  SHFL.BFLY PT, R6, R251, 0x1, 0x1f ;  /* 0x0c201f00fb067f89 */ /* 0x000f6200000e0000 */
[----:B------:R-:W4:Y:S01]  /*26010*/  S2R R4, SR_TID.X ;  /* 0x0000000000047919 */ /* 0x000f220000002100 */
[----:B---3--:R-:W-:Y:S01]  /*26020*/  FADD.FTZ R7, R252, R7 ;  /* 0x00000007fc077221 */ /* 0x008fe20000010000 */
[----:B-----5:R-:W-:-:S04]  /*26030*/  FADD.FTZ R6, R251, R6 ;  /* 0x00000006fb067221 */ /* 0x020fc80000010000 */
        /* <DEDUP_REMOVED lines=9> */
[----:B------:R-:W3:Y:S01]  /*260d0*/  @P4 LDC R46, c[0x0][0x2e8] ;  /* 0x0000ba00ff2e4b82 */ /* 0x000ee20000000800 */
[----:B------:R-:W-:-:S03]  /*260e0*/  LEA.HI R8, R8, R12, RZ, 0x3 ;  /* 0x0000000c08087211 */ /* 0x000fc600078f18ff */
[----:B------:R-:W-:Y:S01]  /*260f0*/  IMAD.IADD R9, R3, 0x1, -R9 ;  /* 0x0000000103097824 */ /* 0x000fe200078e0a09 */
[----:B------:R-:W-:Y:S01]  /*26100*/  LOP3.LUT R8, R8, 0xfffffff8, RZ, 0xc0, !PT ;  /* 0xfffffff808087812 */ /* 0x000fe200078ec0ff */
[----:B------:R-:W5:Y:S02]  /*26110*/  @P3 MUFU.RCP R10, R6 ;  /* 0x00000006000a3308 */ /* 0x000f640000001000 */
[----:B------:R-:W2:Y:S01]  /*26120*/  @P3 LDC R45, c[0x0][0x2e8] ;  /* 0x0000ba00ff2d3b82 */ /* 0x000ea20000000800 */
[----:B------:R-:W-:-:S04]  /*26130*/  IADD3 R8, R12, -R8, RZ ;  /* 0x800000080c087210 */ /* 0x000fc80007ffe0ff */
[----:B------:R-:W-:Y:S01]  /*26140*/  LOP3.LUT R14, R8, 0x1, RZ, 0xc0, !PT ;  /* 0x00000001080e7812 */ /* 0x000fe200078ec0ff */
[----:B------:R-:W3:Y:S01]  /*26150*/  @P4 MUFU.LG2 R7, R7 ;  /* 0x0000000700074308 */ /* 0x000ee20000000c00 */
        /* <DEDUP_REMOVED lines=16> */
[----:B----4-:R-:W-:Y:S01]  /*26260*/  SHF.R.S32.HI R11, RZ, 0x1f, R4 ;  /* 0x0000001fff0b7819 */ /* 0x010fe20000011404 */
[C---:B-----5:R-:W-:Y:S01]  /*26270*/  FMUL.FTZ R163, R10.reuse, R163 ;  /* 0x000000a30aa37220 */ /* 0x060fe20000410000 */
[C---:B------:R-:W-:Y:S01]  /*26280*/  FMUL.FTZ R162, R10.reuse, R162 ;  /* 0x000000a20aa27220 */ /* 0x040fe20000410000 */
[C---:B------:R-:W-:Y:S01]  /*26290*/  FMUL.FTZ R159, R10.reuse, R159 ;  /* 0x0000009f0a9f7220 */ /* 0x040fe20000410000 */
[----:B------:R-:W-:Y:S01]  /*262a0*/  LEA.HI R12, R11, R4, RZ, 0x4 ;  /* 0x000000040b0c7211 */ /* 0x000fe200078f20ff */
[C---:B------:R-:W-:Y:S01]  /*262b0*/  FMUL.FTZ R158, R10.reuse, R158 ;  /* 0x0000009e0a9e7220 */ /* 0x040fe20000410000 */
[C---:B------:R-:W-:Y:S01]  /*262c0*/  FMUL.FTZ R155, R10.reuse, R155 ;  /* 0x0000009b0a9b7220 */ /* 0x040fe20000410000 */
[----:B------:R-:W-:Y:S01]  /*262d0*/  FMUL.FTZ R154, R10, R154 ;  /* 0x0000009a0a9a7220 */ /* 0x000fe20000410000 */
[----:B------:R-:W-:Y:S01]  /*262e0*/  LOP3.LUT R13, R12, 0xfffffff0, RZ, 0xc0, !PT ;  /* 0xfffffff00c0d7812 */ /* 0x000fe200078ec0ff */
[C---:B------:R-:W-:Y:S01]  /*262f0*/  FMUL.FTZ R151, R10.reuse, R151 ;  /* 0x000000970a977220 */ /* 0x040fe20000410000 */
[----:B------:R-:W-:Y:S01]  /*26300*/  SHF.R.S32.HI R12, RZ, 0x4, R12 ;  /* 0x00000004ff0c7819 */ /* 0x000fe2000001140c */
        /* <DEDUP_REMOVED lines=13> */
[----:B---3--:R-:W-:Y:S01]  /*263e0*/  @P4 FMUL.FTZ R7, R7, 0.69314718246459960938 ;  /* 0x3f31721807074820 */ /* 0x008fe20000410000 */
[----:B------:R-:W-:-:S02]  /*263f0*/  ISETP.NE.U32.AND P0, PT, R14, 0x1, PT ;  /* 0x000000010e00780c */ /* 0x000fc40003f05070 */
[----:B------:R-:W-:Y:S01]  /*26400*/  LOP3.LUT R14, R15, 0x1c0, RZ, 0xc0, !PT ;  /* 0x000001c00f0e7812 */ /* 0x000fe200078ec0ff */
[----:B------:R-:W-:Y:S01]  /*26410*/  IMAD.SHL.U32 R15, R10, 0x4, RZ ;  /* 0x000000040a0f7824 */ /* 0x000fe200078e00ff */
[C---:B------:R-:W-:Y:S02]  /*26420*/  SHF.L.U32 R16, R8.reuse, 0x6, RZ ;  /* 0x0000000608107819 */ /* 0x040fe400000006ff */
[----:B------:R-:W-:Y:S02]  /*26430*/  R2P PR, R8, 0x6 ;  /* 0x0000000608007804 */ /* 0x000fe40000000000 */
[----:B------:R-:W-:Y:S02]  /*26440*/  LOP3.LUT R15, R14, 0x38, R15, 0xf8, !PT ;  /* 0x000000380e0f7812 */ /* 0x000fe400078ef80f */
[----:B------:R-:W-:Y:S02]  /*26450*/  SHF.R.S32.HI R8, RZ, 0x5, R5 ;  /* 0x00000005ff087819 */ /* 0x000fe40000011405 */
[----:B------:R-:W-:-:S02]  /*26460*/  LOP3.LUT R16, R16, 0x1c0, RZ, 0xc0, !PT ;  /* 0x000001c010107812 */ /* 0x000fc400078ec0ff */
[----:B------:R-:W-:Y:S01]  /*26470*/  SHF.R.U32.HI R14, RZ, 0x3, R14 ;  /* 0x00000003ff0e7819 */ /* 0x000fe2000001160e */
[----:B-1----:R-:W-:Y:S01]  /*26480*/  @P3 FMUL.FTZ R6, R6, 0.69314718246459960938 ;  /* 0x3f31721806063820 */ /* 0x002fe20000410000 */
[----:B------:R-:W-:Y:S02]  /*26490*/  LEA R9, R8, R9, 0x9 ;  /* 0x0000000908097211 */ /* 0x000fe400078e48ff */
[----:B------:R-:W-:Y:S02]  /*264a0*/  LEA.HI R16, R16, R16, RZ, 0x1d ;  /* 0x0000001010107211 */ /* 0x000fe400078fe8ff */
[----:B------:R-:W-:Y:S02]  /*264b0*/  LOP3.LUT R14, R15, R14, RZ, 0x3c, !PT ;  /* 0x0000000e0f0e7212 */ /* 0x000fe400078e3cff */
[----:B------:R-:W-:Y:S01]  /*264c0*/  LOP3.LUT R15, R10, 0xffffffe, RZ, 0xc0, !PT ;  /* 0x0ffffffe0a0f7812 */ /* 0x000fe200078ec0ff */
[----:B------:R-:W-:Y:S01]  /*264d0*/  IMAD.MOV.U32 R10, RZ, RZ, 0x20 ;  /* 0x00000020ff0a7424 */ /* 0x000fe200078e00ff */
[----:B------:R-:W-:-:S02]  /*264e0*/  LEA R9, R9, R16, 0x1 ;  /* 0x0000001009097211 */ /* 0x000fc400078e08ff */
[----:B------:R-:W-:Y:S01]  /*264f0*/  LEA.HI R44, R11, R4, RZ, 0x5 ;  /* 0x000000040b2c7211 */ /* 0x000fe200078f28ff */
[----:B------:R-:W-:Y:S01]  /*26500*/  IMAD.IADD R16, R13, 0x1, -R15 ;  /* 0x000000010d107824 */ /* 0x000fe200078e0a0f */
[----:B------:R-:W-:Y:S02]  /*26510*/  MOV R15, 0x40 ;  /* 0x00000040000f7802 */ /* 0x000fe40000000f00 */
[----:B------:R-:W-:Y:S01]  /*26520*/  LEA R9, R9, UR4, 0x2 ;  /* 0x0000000409097c11 */ /* 0x000fe2000f8e10ff */
[----:B------:R-:W-:Y:S01]  /*26530*/  IMAD R14, R16, 0x4, R14 ;  /* 0x00000004100e7824 */ /* 0x000fe200078e020e */
[----:B------:R-:W-:Y:S02]  /*26540*/  SEL R10, R10, 0xffffffe0, P0 ;  /* 0xffffffe00a0a7807 */ /* 0x000fe40000000000 */
[----:B------:R-:W-:Y:S01]  /*26550*/  SEL R15, R15, 0xffffffc0, !P1 ;  /* 0xffffffc00f0f7807 */ /* 0x000fe20004800000 */
[----:B------:R-:W-:Y:S01]  /*26560*/  STS.64 [R9], R160 ;  /* 0x000000a009007388 */ /* 0x000fe20000000a00 */
[----:B------:R-:W-:-:S02]  /*26570*/  IADD3 R17, R9, 0x80, RZ ;  /* 0x0000008009117810 */ /* 0x000fc40007ffe0ff */
[C---:B------:R-:W-:Y:S01]  /*26580*/  IADD3 R16, R9.reuse, R10, RZ ;  /* 0x0000000a09107210 */ /* 0x040fe20007ffe0ff */
[C-C-:B------:R-:W-:Y:S01]  /*26590*/  IMAD.IADD R18, R9.reuse, 0x1, R15.reuse ;  /* 0x0000000109127824 */ /* 0x140fe200078e020f */
[----:B------:R-:W-:Y:S01]  /*265a0*/  @P2 IADD3 R17, R9, -0x80, RZ ;  /* 0xffffff8009112810 */ /* 0x000fe20007ffe0ff */
[----:B------:R1:W-:Y:S01]  /*265b0*/  STS.64 [R9+0x800], R162 ;  /* 0x000800a209007388 */ /* 0x0003e20000000a00 */
[----:B------:R-:W-:Y:S01]  /*265c0*/  LOP3.LUT R5, R5, 0xffffffe0, RZ, 0xc0, !PT ;  /* 0xffffffe005057812 */ /* 0x000fe200078ec0ff */
[----:B------:R-:W-:Y:S01]  /*265d0*/  IMAD.IADD R19, R16, 0x1, R15 ;  /* 0x0000000110137824 */ /* 0x000fe200078e020f */
[----:B------:R-:W-:Y:S01]  /*265e0*/  LOP3.LUT R44, R44, 0xffffffe0, RZ, 0xc0, !PT ;  /* 0xffffffe02c2c7812 */ /* 0x000fe200078ec0ff */
[----:B------:R-:W-:Y:S01]  /*265f0*/  IMAD.IADD R10, R10, 0x1, R17 ;  /* 0x000000010a0a7824 */ /* 0x000fe200078e0211 */
[----:B------:R-:W-:Y:S01]  /*26600*/  STS.64 [R16], R156 ;  /* 0x0000009c10007388 */ /* 0x000fe20000000a00 */
[----:B------:R-:W-:Y:S02]  /*26610*/  IADD3 R5, -R5, R3, RZ ;  /* 0x0000000305057210 */ /* 0x000fe40007ffe1ff */
[----:B------:R-:W-:Y:S01]  /*26620*/  SHF.R.S32.HI R47, RZ, 0x1f, R8 ;  /* 0x0000001fff2f7819 */ /* 0x000fe20000011408 */
[----:B------:R-:W-:Y:S01]  /*26630*/  STS.64 [R16+0x800], R158 ;  /* 0x0008009e10007388 */ /* 0x000fe20000000a00 */
[----:B------:R-:W-:-:S02]  /*26640*/  IADD3 R44, -R44, R4, RZ ;  /* 0x000000042c2c7210 */ /* 0x000fc40007ffe1ff */
[----:B------:R-:W-:Y:S01]  /*26650*/  IADD3 R3, RZ, -UR58, RZ ;  /* 0x8000003aff037c10 */ /* 0x000fe2000fffe0ff */
[----:B------:R-:W-:Y:S01]  /*26660*/  STS.64 [R18], R152 ;  /* 0x0000009812007388 */ /* 0x000fe20000000a00 */
[----:B------:R-:W-:Y:S01]  /*26670*/  LOP3.LUT P0, RZ, R5, 0x3, RZ, 0xc0, !PT ;  /* 0x0000000305ff7812 */ /* 0x000fe2000780c0ff */
[----:B------:R-:W-:Y:S01]  /*26680*/  IMAD.MOV.U32 R5, RZ, RZ, -0x800000 ;  /* 0xff800000ff057424 */ /* 0x000fe200078e00ff */
[----:B------:R-:W-:Y:S01]  /*26690*/  LEA.HI R47, R47, R8, RZ, 0x2 ;  /* 0x000000082f2f7211 */ /* 0x000fe200078f10ff */
[----:B------:R-:W-:Y:S01]  /*266a0*/  STS.64 [R18+0x800], R154 ;  /* 0x0008009a12007388 */ /* 0x000fe20000000a00 */
[----:B------:R-:W-:Y:S01]  /*266b0*/  SHF.R.S32.HI R4, RZ, 0x1f, R44 ;  /* 0x0000001fff047819 */ /* 0x000fe2000001142c */
[----:B------:R-:W-:Y:S01]  /*266c0*/  @P4 FFMA.FTZ R5, R2, R46, R7 ;  /* 0x0000002e02054223 */ /* 0x000fe20000010007 */
[----:B------:R-:W-:Y:S01]  /*266d0*/  LOP3.LUT R47, R47, 0xffffffc, RZ, 0xc0, !PT ;  /* 0x0ffffffc2f2f7812 */ /* 0x000fe200078ec0ff */
[----:B------:R-:W-:Y:S01]  /*266e0*/  STS.64 [R19], R148 ;  /* 0x0000009413007388 */ /* 0x000fe20000000a00 */
[----:B------:R-:W-:-:S03]  /*266f0*/  LEA.HI R4, R4, R44, RZ, 0x2 ;  /* 0x0000002c04047211 */ /* 0x000fc600078f10ff */
[----:B------:R-:W-:Y:S01]  /*26700*/  STS.64 [R19+0x800], R150 ;  /* 0x0008009613007388 */ /* 0x000fe20000000a00 */
[----:B------:R-:W-:Y:S01]  /*26710*/  IMAD.IADD R47, R8, 0x1, -R47 ;  /* 0x00000001082f7824 */ /* 0x000fe200078e0a2f */
[C---:B-1----:R-:W-:Y:S01]  /*26720*/  IADD3 R9, R15.reuse, R17, RZ ;  /* 0x000000110f097210 */ /* 0x042fe20007ffe0ff */
[----:B------:R-:W-:Y:S01]  /*26730*/  IMAD.IADD R15, R15, 0x1, R10 ;  /* 0x000000010f0f7824 */ /* 0x000fe200078e020a */
[----:B------:R-:W-:Y:S01]  /*26740*/  STS.64 [R17], R144 ;  /* 0x0000009011007388 */ /* 0x000fe20000000a00 */
[----:B------:R-:W-:Y:S02]  /*26750*/  SHF.R.S32.HI R4, RZ, 0x2, R4 ;  /* 0x00000002ff047819 */ /* 0x000fe40000011404 */
[----:B------:R-:W-:Y:S01]  /*26760*/  MOV R8, 0xff800000 ;  /* 0xff80000000087802 */ /* 0x000fe20000000f00 */
[----:B------:R-:W-:Y:S01]  /*26770*/  STS.64 [R17+0x800], R146 ;  /* 0x0008009211007388 */ /* 0x000fe20000000a00 */
[----:B------:R-:W-:Y:S01]  /*26780*/  LEA R4, R47, R4, 0x4 ;  /* 0x000000042f047211 */ /* 0x000fe200078e20ff */
[----:B--2---:R-:W-:-:S02]  /*26790*/  @P3 FFMA.FTZ R8, R0, R45, R6 ;  /* 0x0000002d00083223 */ /* 0x004fc40000010006 */
[----:B------:R-:W-:Y:S04]  /*267a0*/  STS.64 [R10], R140 ;  /* 0x0000008c0a007388 */ /* 0x000fe80000000a00 */
[----:B------:R1:W-:Y:S04]  /*267b0*/  STS.64 [R10+0x800], R142 ;  /* 0x0008008e0a007388 */ /* 0x0003e80000000a00 */
[----:B------:R-:W-:Y:S04]  /*267c0*/  STS.64 [R9], R136 ;  /* 0x0000008809007388 */ /* 0x000fe80000000a00 */
[----:B------:R2:W-:Y:S04]  /*267d0*/  STS.64 [R9+0x800], R138 ;  /* 0x0008008a09007388 */ /* 0x0005e80000000a00 */
[----:B------:R-:W-:Y:S04]  /*267e0*/  STS.64 [R15], R132 ;  /* 0x000000840f007388 */ /* 0x000fe80000000a00 */
[----:B------:R3:W-:Y:S01]  /*267f0*/  STS.64 [R15+0x800], R134 ;  /* 0x000800860f007388 */ /* 0x0007e20000000a00 */
[----:B-1----:R-:W1:Y:S01]  /*26800*/  LDC.64 R10, c[0x0][0x2c0] ;  /* 0x0000b000ff0a7b82 */ /* 0x002e620000000a00 */
[----:B--2---:R-:W1:Y:S01]  /*26810*/  S2R R9, SR_CTAID.Y ;  /* 0x0000000000097919 */ /* 0x004e620000002600 */
[----:B---3--:R-:W-:-:S06]  /*26820*/  LEA R15, R14, UR4, 0x2 ;  /* 0x000000040e0f7c11 */ /* 0x008fcc000f8e10ff */
[----:B------:R-:W-:Y:S01]  /*26830*/  BAR.SYNC.DEFER_BLOCKING 0x0 ;  /* 0x0000000000007b1d */ /* 0x000fe20000010000 */
[----:B------:R-:W-:-:S07]  /*26840*/  USHF.L.U32 UR4, UR10, 0x6, URZ ;  /* 0x000000060a047899 */ /* 0x000fce000800063f */
[----:B------:R-:W2:Y:S01]  /*26850*/  LDC R14, c[0x0][0x270] ;  /* 0x00009c00ff0e7b82 */ /* 0x000ea20000000800 */
[----:B-1----:R-:W-:Y:S01]  /*26860*/  IMAD R9, R9, R10, UR58 ;  /* 0x0000003a09097e24 */ /* 0x002fe2000f8e020a */
[----:B------:R1:W3:Y:S01]  /*26870*/  LDS.128 R40, [R15] ;  /* 0x000000000f287984 */ /* 0x0002e20000000c00 */
[----:B------:R-:W-:-:S03]  /*26880*/  SHF.L.U32 R10, R13, 0x2, RZ ;  /* 0x000000020d0a7819 */ /* 0x000fc600000006ff */
[----:B------:R1:W4:Y:S01]  /*26890*/  LDS.128 R36, [R15+0x800] ;  /* 0x000800000f247984 */ /* 0x0003220000000c00 */
[----:B--2---:R-:W-:-:S03]  /*268a0*/  IMAD R3, R14, R3, UR5 ;  /* 0x000000050e037e24 */ /* 0x004fc6000f8e0203 */
[----:B------:R1:W2:Y:S01]  /*268b0*/  LDS.128 R32, [R15+0x1000] ;  /* 0x001000000f207984 */ /* 0x0002a20000000c00 */
[----:B------:R-:W-:-:S03]  /*268c0*/  IMAD R3, R9, R14, R3 ;  /* 0x0000000e09037224 */ /* 0x000fc600078e0203 */
[----:B------:R1:W1:Y:S01]  /*268d0*/  LDS.128 R28, [R15+0x1800] ;  /* 0x001800000f1c7984 */ /* 0x0002620000000c00 */
[----:B------:R-:W-:Y:S01]  /*268e0*/  IMAD R3, R3, R11, UR4 ;  /* 0x0000000403037e24 */ /* 0x000fe2000f8e020b */
[----:B------:R-:W-:Y:S02]  /*268f0*/  SHF.R.S32.HI R11, RZ, 0x1f, R10 ;  /* 0x0000001fff0b7819 */ /* 0x000fe4000001140a */
[----:B------:R1:W1:Y:S04]  /*26900*/  LDS.128 R24, [R15+0x2000] ;  /* 0x002000000f187984 */ /* 0x0002680000000c00 */
[----:B------:R1:W1:Y:S04]  /*26910*/  LDS.128 R20, [R15+0x2800] ;  /* 0x002800000f147984 */ /* 0x0002680000000c00 */
[----:B------:R1:W1:Y:S01]  /*26920*/  LDS.128 R16, [R15+0x3000] ;  /* 0x003000000f107984 */ /* 0x0002620000000c00 */
[----:B---34-:R-:W-:Y:S05]  /*26930*/  @P0 BRA `(.L_x_3887) ;  /* 0x0000000000300947 */ /* 0x018fea0003800000 */
[----:B------:R-:W-:Y:S01]  /*26940*/  UIMAD UR4, UR10, -0x40, UR59 ;  /* 0xffffffc00a0478a4 */ /* 0x000fe2000f8e023b */
[C---:B------:R-:W-:Y:S01]  /*26950*/  VIADD R6, R4.reuse, 0x8 ;  /* 0x0000000804067836 */ /* 0x040fe20000000000 */
[----:B------:R-:W-:Y:S02]  /*26960*/  SHF.R.S32.HI R2, RZ, 0x1f, R4 ;  /* 0x0000001fff027819 */ /* 0x000fe40000011404 */
[C---:B------:R-:W-:Y:S02]  /*26970*/  IADD3 R0, P0, R3.reuse, R4, RZ ;  /* 0x0000000403007210 */ /* 0x040fe40007f1e0ff */
[----:B------:R-:W-:Y:S02]  /*26980*/  ISETP.GE.AND P2, PT, R4, UR4, PT ;  /* 0x0000000404007c0c */ /* 0x000fe4000bf46270 */
[----:B------:R-:W-:Y:S01]  /*26990*/  ISETP.GE.AND P1, PT, R6, UR4, PT ;  /* 0x0000000406007c0c */ /* 0x000fe2000bf26270 */
[----:B------:R-:W-:Y:S01]  /*269a0*/  ULDC.64 UR4, c[0x0][0x2b8] ;  /* 0x0000ae0000047ab9 */ /* 0x000fe20000000a00 */
[----:B------:R-:W-:-:S02]  /*269b0*/  LEA.HI.X.SX32 R2, R3, R2, 0x1, P0 ;  /* 0x0000000203027211 */ /* 0x000fc400000f0eff */
[----:B------:R-:W-:-:S04]  /*269c0*/  LEA R6, P0, R0, UR4, 0x2 ;  /* 0x0000000400067c11 */ /* 0x000fc8000f8010ff */
[----:B------:R-:W-:-:S05]  /*269d0*/  LEA.HI.X R7, R0, UR5, R2, 0x2, P0 ;  /* 0x0000000500077c11 */ /* 0x000fca00080f1402 */
[----:B------:R3:W-:Y:S04]  /*269e0*/  @!P2 STG.E desc[UR8][R6.64], R5 ;  /* 0x000000050600a986 */ /* 0x0007e8000c101908 */
[----:B------:R3:W-:Y:S02]  /*269f0*/  @!P1 STG.E desc[UR8][R6.64+0x20], R8 ;  /* 0x0000200806009986 */ /* 0x0007e4000c101908 */
.L_x_3887:
[----:B------:R-:W-:Y:S05]  /*26a00*/  BSYNC B0 ;  /* 0x0000000000007941 */ /* 0x000fea0003800000 */
.L_x_3886:
[----:B------:R-:W-:Y:S01]  /*26a10*/  ULDC UR5, c[0x0][0x2dc] ;  /* 0x0000b70000057ab9 */ /* 0x000fe20000000800 */
[----:B---3--:R3:W4:Y:S01]  /*26a20*/  LDS.128 R4, [R15+0x3800] ;  /* 0x003800000f047984 */ /* 0x0087220000000c00 */
[C---:B------:R-:W-:Y:S01]  /*26a30*/  IMAD.WIDE R10, R12.reuse, 0x40, R10 ;  /* 0x000000400c0a7825 */ /* 0x040fe200078e020a */
[----:B------:R-:W-:Y:S01]  /*26a40*/  UIMAD UR4, UR10, -0x40, UR59 ;  /* 0xffffffc00a0478a4 */ /* 0x000fe2000f8e023b */
[----:B------:R-:W-:Y:S02]  /*26a50*/  ULDC.64 UR6, c[0x0][0x288] ;  /* 0x0000a20000067ab9 */ /* 0x000fe40000000a00 */
[----:B------:R-:W-:Y:S02]  /*26a60*/  IMAD R2, R3, UR5, RZ ;  /* 0x0000000503027c24 */ /* 0x000fe4000f8e02ff */
[C---:B------:R-:W-:Y:S01]  /*26a70*/  VIADD R8, R12.reuse, 0x10 ;  /* 0x000000100c087836 */ /* 0x040fe20000000000 */
[C---:B------:R-:W-:Y:S01]  /*26a80*/  ISETP.GE.AND P6, PT, R12.reuse, UR4, PT ;  /* 0x000000040c007c0c */ /* 0x040fe2000bfc6270 */
[----:B------:R-:W-:Y:S01]  /*26a90*/  VIADD R0, R12, 0x8 ;  /* 0x000000080c007836 */ /* 0x000fe20000000000 */
[----:B------:R-:W-:Y:S01]  /*26aa0*/  IADD3 R9, P0, R2, R10, RZ ;  /* 0x0000000a02097210 */ /* 0x000fe20007f1e0ff */
[----:B------:R-:W-:Y:S01]  /*26ab0*/  VIADD R3, R12, 0x18 ;  /* 0x000000180c037836 */ /* 0x000fe20000000000 */
[----:B------:R-:W-:-:S02]  /*26ac0*/  ISETP.GE.AND P4, PT, R8, UR4, PT ;  /* 0x0000000408007c0c */ /* 0x000fc4000bf86270 */
[----:B------:R-:W-:Y:S01]  /*26ad0*/  LEA.HI.X.SX32 R8, R2, R11, 0x1, P0 ;  /* 0x0000000b02087211 */ /* 0x000fe200000f0eff */
[----:B------:R-:W-:Y:S01]  /*26ae0*/  VIADD R2, R12, 0x28 ;  /* 0x000000280c027836 */ /* 0x000fe20000000000 */
[----:B------:R-:W-:Y:S02]  /*26af0*/  LEA R10, P0, R9, UR6, 0x2 ;  /* 0x00000006090a7c11 */ /* 0x000fe4000f8010ff */
[----:B------:R-:W-:Y:S01]  /*26b00*/  ISETP.GE.AND P5, PT, R0, UR4, PT ;  /* 0x0000000400007c0c */ /* 0x000fe2000bfa6270 */
[C---:B------:R-:W-:Y:S01]  /*26b10*/  VIADD R0, R12.reuse, 0x30 ;  /* 0x000000300c007836 */ /* 0x040fe20000000000 */
[----:B------:R-:W-:Y:S01]  /*26b20*/  ISETP.GE.AND P3, PT, R3, UR4, PT ;  /* 0x0000000403007c0c */ /* 0x000fe2000bf66270 */
[C---:B------:R-:W-:Y:S01]  /*26b30*/  VIADD R3, R12.reuse, 0x20 ;  /* 0x000000200c037836 */ /* 0x040fe20000000000 */
[----:B------:R-:W-:Y:S01]  /*26b40*/  LEA.HI.X R11, R9, UR7, R8, 0x2, P0 ;  /* 0x00000007090b7c11 */ /* 0x000fe200080f1408 */
[----:B------:R-:W-:Y:S01]  /*26b50*/  VIADD R12, R12, 0x38 ;  /* 0x000000380c0c7836 */ /* 0x000fe20000000000 */
[----:B------:R-:W-:-:S02]  /*26b60*/  ISETP.GE.AND P1, PT, R2, UR4, PT ;  /* 0x0000000402007c0c */ /* 0x000fc4000bf26270 */
[----:B------:R-:W-:Y:S01]  /*26b70*/  ISETP.GE.AND P2, PT, R3, UR4, PT ;  /* 0x0000000403007c0c */ /* 0x000fe2000bf46270 */
[----:B------:R3:W-:Y:S01]  /*26b80*/  @!P6 STG.E.64 desc[UR8][R10.64], R40 ;  /* 0x000000280a00e986 */ /* 0x0007e2000c101b08 */
[----:B------:R-:W-:-:S03]  /*26b90*/  ISETP.GE.AND P0, PT, R0, UR4, PT ;  /* 0x0000000400007c0c */ /* 0x000fc6000bf06270 */
[----:B------:R3:W-:Y:S01]  /*26ba0*/  @!P6 STG.E.64 desc[UR8][R10.64+0x8], R42 ;  /* 0x0000082a0a00e986 */ /* 0x0007e2000c101b08 */
[----:B------:R-:W-:-:S03]  /*26bb0*/  ISETP.GE.AND P6, PT, R12, UR4, PT ;  /* 0x000000040c007c0c */ /* 0x000fc6000bfc6270 */
[----:B------:R3:W-:Y:S04]  /*26bc0*/  @!P5 STG.E.128 desc[UR8][R10.64+0x800], R36 ;  /* 0x000800240a00d986 */ /* 0x0007e8000c101d08 */
[----:B--2---:R3:W-:Y:S04]  /*26bd0*/  @!P4 STG.E.128 desc[UR8][R10.64+0x1000], R32 ;  /* 0x001000200a00c986 */ /* 0x0047e8000c101d08 */
[----:B-1----:R3:W-:Y:S04]  /*26be0*/  @!P3 STG.E.128 desc[UR8][R10.64+0x1800], R28 ;  /* 0x0018001c0a00b986 */ /* 0x0027e8000c101d08 */
[----:B------:R3:W-:Y:S04]  /*26bf0*/  @!P2 STG.E.128 desc[UR8][R10.64+0x2000], R24 ;  /* 0x002000180a00a986 */ /* 0x0007e8000c101d08 */
[----:B------:R3:W-:Y:S04]  /*26c00*/  @!P1 STG.E.128 desc[UR8][R10.64+0x2800], R20 ;  /* 0x002800140a009986 */ /* 0x0007e8000c101d08 */
[----:B------:R3:W-:Y:S01]  /*26c10*/  @!P0 STG.E.128 desc[UR8][R10.64+0x3000], R16 ;  /* 0x003000100a008986 */ /* 0x0007e2000c101d08 */
[----:B----4-:R-:W-:Y:S05]  /*26c20*/  @P6 EXIT ;  /* 0x000000000000694d */ /* 0x010fea0003800000 */
[----:B------:R-:W-:Y:S01]  /*26c30*/  STG.E.128 desc[UR8][R10.64+0x3800], R4 ;  /* 0x003800040a007986 */ /* 0x000fe2000c101d08 */
[----:B------:R-:W-:Y:S05]  /*26c40*/  EXIT ;  /* 0x000000000000794d */ /* 0x000fea0003800000 */
.L_x_3888:
        /* <DEDUP_REMOVED lines=11> */
.L_x_7906:


//--------------------- .text._ZN5flash24flash_fwd_splitkv_kernelI23Flash_fwd_kernel_traitsILi64ELi64ELi256ELi4ELb0ELb0EN7cutlass6half_tE19Flash_kernel_traitsILi64ELi64ELi256ELi4ES3_EELb1ELb0ELb0ELb0ELb1ELb1ELb1ELb1EEEvNS_16Flash_fwd_paramsE --------------------------
	.section	.text._ZN5flash24flash_fwd_splitkv_kernelI23Flash_fwd_kernel_traitsILi64ELi64ELi256ELi4ELb0ELb0EN7cutlass6half_tE19Flash_kernel_traitsILi64ELi64ELi256ELi4ES3_EELb1ELb0ELb0ELb0ELb1ELb1ELb1ELb1EEEvNS_16Flash_fwd_paramsE,"ax",@progbits
	.align	128
        .global         _ZN5flash24flash_fwd_splitkv_kernelI23Flash_fwd_kernel_traitsILi64ELi64ELi256ELi4ELb0ELb0EN7cutlass6half_tE19Flash_kernel_traitsILi64ELi64ELi256ELi4ES3_EELb1ELb0ELb0ELb0ELb1ELb1ELb1ELb1EEEvNS_16Flash_fwd_paramsE
        .type           _ZN5flash24flash_fwd_splitkv_kernelI23Flash_fwd_kernel_traitsILi64ELi64ELi256ELi4ELb0ELb0EN7cutlass6half_tE19Flash_kernel_traitsILi64ELi64ELi256ELi4ES3_EELb1ELb0ELb0ELb0ELb1ELb1ELb1ELb1EEEvNS_16Flash_fwd_paramsE,@function
        .size           _ZN5flash24flash_fwd_splitkv_kernelI23Flash_fwd_kernel_traitsILi64ELi64ELi256ELi4ELb0ELb0EN7cutlass6half_tE19Flash_kernel_traitsILi64ELi64ELi256ELi4ES3_EELb1ELb0ELb0ELb0ELb1ELb1ELb1ELb1EEEvNS_16Flash_fwd_paramsE,(.L_x_7907 - _ZN5flash24flash_fwd_splitkv_kernelI23Flash_fwd_kernel_traitsILi64ELi64ELi256ELi4ELb0ELb0EN7cutlass6half_tE19Flash_kernel_traitsILi64ELi64ELi256ELi4ES3_EELb1ELb0ELb0ELb0ELb1ELb1ELb1ELb1EEEvNS_16Flash_fwd_paramsE)
        .other          _ZN5flash24flash_fwd_splitkv_kernelI23Flash_fwd_kernel_traitsILi64ELi64ELi256ELi4ELb0ELb0EN7cutlass6half_tE19Flash_kernel_traitsILi64ELi64ELi256ELi4ES3_EELb1ELb0ELb0ELb0ELb1ELb1ELb1ELb1EEEvNS_16Flash_fwd_paramsE,@"STO_CUDA_ENTRY STV_DEFAULT"
_ZN5flash24flash_fwd_splitkv_kernelI23Flash_fwd_kernel_traitsILi64ELi64ELi256ELi4ELb0ELb0EN7cutlass6half_tE19Flash_kernel_traitsILi64ELi64ELi256ELi4ES3_EELb1ELb0ELb0ELb0ELb1ELb1ELb1ELb1EEEvNS_16Flash_fwd_paramsE:
.text._ZN5flash24flash_fwd_splitkv_kernelI23Flash_fwd_kernel_traitsILi64ELi64ELi256ELi4ELb0ELb0EN7cutlass6half_tE19Flash_kernel_traitsILi64ELi64ELi256ELi4ES3_EELb1ELb0ELb0ELb0ELb1ELb1ELb1ELb1EEEvNS_16Flash_fwd_paramsE:
[----:B------:R-:W1:Y:S01]  /*0000*/  LDC R1, c[0x0][0x28] ;  /* 0x00000a00ff017b82 */ /* 0x000e620000000800 */
[----:B------:R-:W-:-:S07]  /*0010*/  ULDC UR14, c[0x0][0x270] ;  /* 0x00009c00000e7ab9 */ /* 0x000fce0000000800 */
[----:B------:R-:W2:Y:S01]  /*0020*/  S2UR UR15, SR_CTAID.Z ;  /* 0x00000000000f79c3 */ /* 0x000ea20000002700 */
[----:B------:R-:W3:Y:S01]  /*0030*/  I2F.U32.RP R0, UR14 ;  /* 0x0000000e00007d06 */ /* 0x000ee20008209000 */
[----:B------:R-:W-:Y:S01]  /*0040*/  UISETP.NE.U32.AND UP1, UPT, UR14, URZ, UPT ;  /* 0x0000003f0e00728c */ /* 0x000fe2000bf25070 */
[----:B-1----:R-:W-:Y:S01]  /*0050*/  VIADD R1, R1, 0xffffffd0 ;  /* 0xffffffd001017836 */ /* 0x002fe20000000000 */
[----:B------:R-:W-:Y:S02]  /*0060*/  ULDC.64 UR8, c[0x0][0x300] ;  /* 0x0000c00000087ab9 */ /* 0x000fe40000000a00 */
[----:B------:R-:W-:Y:S02]  /*0070*/  IMAD.U32 R55, RZ, RZ, UR8 ;  /* 0x00000008ff377e24 */ /* 0x000fe4000f8e00ff */
[----:B------:R-:W1:Y:S08]  /*0080*/  LDC.64 R8, c[0x0][0x2f0] ;  /* 0x0000bc00ff087b82 */ /* 0x000e700000000a00 */
[----:B------:R-:W4:Y:S01]  /*0090*/  LDC.U8 R4, c[0x0][0x3c2] ;  /* 0x0000f080ff047b82 */ /* 0x000f220000000000 */
[----:B---3--:R-:W3:Y:S07]  /*00a0*/  MUFU.RCP R0, R0 ;  /* 0x0000000000007308 */ /* 0x008eee0000001000 */
[----:B------:R-:W4:Y:S01]  /*00b0*/  LDC.64 R2, c[0x0][0x2f8] ;  /* 0x0000be00ff027b82 */ /* 0x000f220000000a00 */
[----:B------:R-:W-:Y:S01]  /*00c0*/  UMOV UR17, 0xffffffff ;  /* 0xffffffff00117882 */ /* 0x000fe20000000000 */
[----:B------:R-:W-:-:S02]  /*00d0*/  IMAD.U32 R54, RZ, RZ, UR9 ;  /* 0x00000009ff367e24 */ /* 0x000fc4000f8e00ff */
[----:B---3--:R-:W-:-:S06]  /*00e0*/  VIADD R0, R0, 0xffffffe ;  /* 0x0ffffffe00007836 */ /* 0x008fcc0000000000 */
[----:B------:R-:W3:Y:S02]  /*00f0*/  F2I.FTZ.U32.TRUNC.NTZ R0, R0 ;  /* 0x0000000000007305 */ /* 0x000ee4000021f000 */
[----:B---3--:R-:W-:-:S13]  /*0100*/  R2UR UR5, R0 ;  /* 0x00000000000572ca */ /* 0x008fda00000e0000 */
[----:B------:R-:W-:-:S04]  /*0110*/  UIADD3 UR4, URZ, -UR5, URZ ;  /* 0x800000053f047290 */ /* 0x000fc8000fffe03f */
[----:B------:R-:W-:-:S03]  /*0120*/  UIMAD UR6, UR4, UR14, URZ ;  /* 0x0000000e040672a4 */ /* 0x000fc6000f8e023f */
[----:B------:R-:W-:Y:S02]  /*0130*/  UMOV UR4, URZ ;  /* 0x0000003f00047c82 */ /* 0x000fe40008000000 */
[----:B------:R-:W-:-:S03]  /*0140*/  UIMAD.WIDE.U32 UR4, UR5, UR6, UR4 ;  /* 0x00000006050472a5 */ /* 0x000fc6000f8e0004 */
[----:B------:R-:W-:-:S04]  /*0150*/  ULDC.64 UR6, c[0x0][0x208] ;  /* 0x0000820000067ab9 */ /* 0x000fc80000000a00 */
[----:B------:R-:W-:Y:S02]  /*0160*/  UMOV UR4, UR5 ;  /* 0x0000000500047c82 */ /* 0x000fe40008000000 */
[----:B--2---:R-:W-:-:S07]  /*0170*/  UIMAD.WIDE.U32 UR4, UR4, UR15, URZ ;  /* 0x0000000f040472a5 */ /* 0x004fce000f8e003f */
        /* <DEDUP_REMOVED lines=18> */
[----:B-1----:R-:W-:-:S05]  /*02a0*/  IMAD.WIDE R6, R6, 0x4, R8 ;  /* 0x0000000406067825 */ /* 0x002fca00078e0208 */
        /* <DEDUP_REMOVED lines=37> */
.L_x_3889:
[----:B------:R-:W-:-:S05]  /*0500*/  ULDC UR8, c[0x0][0x2c8] ;  /* 0x0000b20000087ab9 */ /* 0x000fca0000000800 */
.L_x_3890:
        /* <DEDUP_REMOVED lines=162> */
.L_x_3891:
        /* <DEDUP_REMOVED lines=31> */
.L_x_3892:
        /* <DEDUP_REMOVED lines=86> */
.L_x_3893:
        /* <DEDUP_REMOVED lines=49> */
.L_x_3895:
        /* <DEDUP_REMOVED lines=30> */
.L_x_3894:
        /* <DEDUP_REMOVED lines=345> */
.L_x_3998:
        /* <DEDUP_REMOVED lines=206> */
.L_x_3900:
[----:B------:R-:W-:Y:S05]  /*3de0*/  BSYNC B0 ;  /* 0x0000000000007941 */ /* 0x000fea0003800000 */
.L_x_3899:
        /* <DEDUP_REMOVED lines=61> */
.L_x_3902:
[----:B------:R-:W-:Y:S05]  /*41c0*/  BSYNC B0 ;  /* 0x0000000000007941 */ /* 0x000fea0003800000 */
.L_x_3901:
        /* <DEDUP_REMOVED lines=62> */
.L_x_3904:
[----:B------:R-:W-:Y:S05]  /*45b0*/  BSYNC B0 ;  /* 0x0000000000007941 */ /* 0x000fea0003800000 */
.L_x_3903:
        /* <DEDUP_REMOVED lines=72> */
.L_x_3906:
[----:B------:R-:W-:Y:S05]  /*4a40*/  BSYNC B0 ;  /* 0x0000000000007941 */ /* 0x000fea0003800000 */
.L_x_3905:
        /* <DEDUP_REMOVED lines=62> */
.L_x_3908:
[----:B------:R-:W-:Y:S05]  /*4e30*/  BSYNC B0 ;  /* 0x0000000000007941 */ /* 0x000fea0003800000 */
.L_x_3907:
        /* <DEDUP_REMOVED lines=72> */
.L_x_3910:
[----:B------:R-:W-:Y:S05]  /*52c0*/  BSYNC B0 ;  /* 0x0000000000007941 */ /* 0x000fea0003800000 */
.L_x_3909:
        /* <DEDUP_REMOVED lines=70> */
.L_x_3912:
[----:B------:R-:W-:Y:S05]  /*5730*/  BSYNC B0 ;  /* 0x0000000000007941 */ /* 0x000fea0003800000 */
.L_x_3911:
        /* <DEDUP_REMOVED lines=72> */
.L_x_3914:
[----:B------:R-:W-:Y:S05]  /*5bc0*/  BSYNC B0 ;  /* 0x0000000000007941 */ /* 0x000fea0003800000 */
.L_x_3913:
        /* <DEDUP_REMOVED lines=62> */
.L_x_3916:
[----:B------:R-:W-:Y:S05]  /*5fb0*/  BSYNC B0 ;  /* 0x0000000000007941 */ /* 0x000fea0003800000 */
.L_x_3915:
        /* <DEDUP_REMOVED lines=72> */
.L_x_3918:
[----:B------:R-:W-:Y:S05]  /*6440*/  BSYNC B0 ;  /* 0x0000000000007941 */ /* 0x000fea0003800000 */
.L_x_3917:
        /* <DEDUP_REMOVED lines=70> */
.L_x_3920:
[----:B------:R-:W-:Y:S05]  /*68b0*/  BSYNC B0 ;  /* 0x0000000000007941 */ /* 0x000fea0003800000 */
.L_x_3919:
        /* <DEDUP_REMOVED lines=77> */
.L_x_3922:
[----:B------:R-:W-:Y:S05]  /*6d90*/  BSYNC B0 ;  /* 0x0000000000007941 */ /* 0x000fea0003800000 */
.L_x_3921:
        /* <DEDUP_REMOVED lines=69> */
.L_x_3924:
[----:B------:R-:W-:Y:S05]  /*71f0*/  BSYNC B0 ;  /* 0x0000000000007941 */ /* 0x000fea0003800000 */
.L_x_3923:
        /* <DEDUP_REMOVED lines=69> */
.L_x_3926:
[----:B------:R-:W-:Y:S05]  /*7650*/  BSYNC B0 ;  /* 0x0000000000007941 */ /* 0x000fea0003800000 */
.L_x_3925:
        /* <DEDUP_REMOVED lines=69> */
.L_x_3928:
[----:B------:R-:W-:Y:S05]  /*7ab0*/  BSYNC B0 ;  /* 0x0000000000007941 */ /* 0x000fea0003800000 */
.L_x_3927:
        /* <DEDUP_REMOVED lines=69> */
.L_x_3930:
[----:B------:R-:W-:Y:S05]  /*7f10*/  BSYNC B0 ;  /* 0x0000000000007941 */ /* 0x000fea0003800000 */
.L_x_3929:
[C---:B------:R-:W-:Y:S01]  /*7f20*/  LEA R28, P1, R25.reuse, R26, 0x1 ;  /* 0x0000001a191c7211 */ /* 0x040fe200078208ff */
[----:B------:R-:W-:Y:S01]  /*7f30*/  IMAD.MOV.U32 R8, RZ, RZ, R10 ;  /* 0x000000ffff087224 */ /* 0x000fe200078e000a */
[----:B------:R-:W-:Y:S02]  /*7f40*/  ULDC UR4, c[0x0][0x2e0] ;  /* 0x0000b80000047ab9 */ /* 0x000fe40000000800 */
[C---:B------:R-:W-:Y:S02]  /*7f50*/  LEA.HI.X.SX32 R27, R25.reuse, R27, 0x1, P1 ;  /* 0x0000001b191b7211 */ /* 0x040fe400008f0eff */
[C---:B------:R-:W-:Y:S04]  /*7f60*/  LEA R10, P0, R25.reuse, R8, 0x1 ;  /* 0x00000008190a7211 */ /* 0x040fe800078008ff */
[----:B------:R-:W-:Y:S01]  /*7f70*/  LEA.HI.X.SX32 R9, R25, R9, 0x1, P0 ;  /* 0x0000000919097211 */ /* 0x000fe200000f0eff */
[----:B------:R-:W-:Y:S08]  /*7f80*/  BRA `(.L_x_3931) ;  /* 0x0000007c00187947 */ /* 0x000ff00003800000 */
.L_x_3898:
        /* <DEDUP_REMOVED lines=101> */
.L_x_3935:
[----:B------:R-:W-:Y:S05]  /*85e0*/  BSYNC B0 ;  /* 0x0000000000007941 */ /* 0x000fea0003800000 */
.L_x_3934:
[----:B-----5:R2:W-:Y:S02]  /*85f0*/  STG.E.128 desc[UR6][R188.64], R4 ;  /* 0x00000004bc007986 */ /* 0x0205e4000c101d06 */
.L_x_3933:
[----:B------:R-:W-:Y:S05]  /*8600*/  BSYNC B1 ;  /* 0x0000000000017941 */ /* 0x000fea0003800000 */
.L_x_3932:
        /* <DEDUP_REMOVED lines=101> */
.L_x_3939:
[----:B------:R-:W-:Y:S05]  /*8c60*/  BSYNC B0 ;  /* 0x0000000000007941 */ /* 0x000fea0003800000 */
.L_x_3938:
[----:B-----5:R3:W-:Y:S02]  /*8c70*/  STG.E.128 desc[UR6][R188.64], R4 ;  /* 0x00000004bc007986 */ /* 0x0207e4000c101d06 */
.L_x_3937:
[----:B------:R-:W-:Y:S05]  /*8c80*/  BSYNC B1 ;  /* 0x0000000000017941 */ /* 0x000fea0003800000 */
.L_x_3936:
        /* <DEDUP_REMOVED lines=101> */
.L_x_3943:
[----:B------:R-:W-:Y:S05]  /*92e0*/  BSYNC B0 ;  /* 0x0000000000007941 */ /* 0x000fea0003800000 */
.L_x_3942:
[----:B-----5:R4:W-:Y:S02]  /*92f0*/  STG.E.128 desc[UR6][R188.64], R4 ;  /* 0x00000004bc007986 */ /* 0x0209e4000c101d06 */
.L_x_3941:
[----:B------:R-:W-:Y:S05]  /*9300*/  BSYNC B1 ;  /* 0x0000000000017941 */ /* 0x000fea0003800000 */
.L_x_3940:
        /* <DEDUP_REMOVED lines=109> */
.L_x_3947:
[----:B------:R-:W-:Y:S05]  /*99e0*/  BSYNC B0 ;  /* 0x0000000000007941 */ /* 0x000fea0003800000 */
.L_x_3946:
[----:B-----5:R1:W-:Y:S02]  /*99f0*/  STG.E.128 desc[UR6][R188.64], R4 ;  /* 0x00000004bc007986 */ /* 0x0203e4000c101d06 */
.L_x_3945:
[----:B------:R-:W-:Y:S05]  /*9a00*/  BSYNC B1 ;  /* 0x0000000000017941 */ /* 0x000fea0003800000 */
.L_x_3944:
        /* <DEDUP_REMOVED lines=101> */
.L_x_3951:
[----:B------:R-:W-:Y:S05]  /*a060*/  BSYNC B0 ;  /* 0x0000000000007941 */ /* 0x000fea0003800000 */
.L_x_3950:
[----:B-----5:R2:W-:Y:S02]  /*a070*/  STG.E.128 desc[UR6][R188.64], R4 ;  /* 0x00000004bc007986 */ /* 0x0205e4000c101d06 */
.L_x_3949:
[----:B------:R-:W-:Y:S05]  /*a080*/  BSYNC B1 ;  /* 0x0000000000017941 */ /* 0x000fea0003800000 */
.L_x_3948:
        /* <DEDUP_REMOVED lines=109> */
.L_x_3955:
[----:B------:R-:W-:Y:S05]  /*a760*/  BSYNC B0 ;  /* 0x0000000000007941 */ /* 0x000fea0003800000 */
.L_x_3954:
[----:B-----5:R1:W-:Y:S02]  /*a770*/  STG.E.128 desc[UR6][R188.64], R4 ;  /* 0x00000004bc007986 */ /* 0x0203e4000c101d06 */
.L_x_3953:
[----:B------:R-:W-:Y:S05]  /*a780*/  BSYNC B1 ;  /* 0x0000000000017941 */ /* 0x000fea0003800000 */
.L_x_3952:
        /* <DEDUP_REMOVED lines=109> */
.L_x_3959:
[----:B------:R-:W-:Y:S05]  /*ae60*/  BSYNC B0 ;  /* 0x0000000000007941 */ /* 0x000fea0003800000 */
.L_x_3958:
[----:B-----5:R1:W-:Y:S02]  /*ae70*/  STG.E.128 desc[UR6][R188.64], R4 ;  /* 0x00000004bc007986 */ /* 0x0203e4000c101d06 */
.L_x_3957:
[----:B------:R-:W-:Y:S05]  /*ae80*/  BSYNC B1 ;  /* 0x0000000000017941 */ /* 0x000fea0003800000 */
.L_x_3956:
        /* <DEDUP_REMOVED lines=109> */
.L_x_3963:
[----:B------:R-:W-:Y:S05]  /*b560*/  BSYNC B0 ;  /* 0x0000000000007941 */ /* 0x000fea0003800000 */
.L_x_3962:
[----:B-----5:R1:W-:Y:S02]  /*b570*/  STG.E.128 desc[UR6][R188.64], R4 ;  /* 0x00000004bc007986 */ /* 0x0203e4000c101d06 */
.L_x_3961:
[----:B------:R-:W-:Y:S05]  /*b580*/  BSYNC B1 ;  /* 0x0000000000017941 */ /* 0x000fea0003800000 */
.L_x_3960:
        /* <DEDUP_REMOVED lines=101> */
.L_x_3967:
[----:B------:R-:W-:Y:S05]  /*bbe0*/  BSYNC B0 ;  /* 0x0000000000007941 */ /* 0x000fea0003800000 */
.L_x_3966:
[----:B-----5:R2:W-:Y:S02]  /*bbf0*/  STG.E.128 desc[UR6][R188.64], R4 ;  /* 0x00000004bc007986 */ /* 0x0205e4000c101d06 */
.L_x_3965:
[----:B------:R-:W-:Y:S05]  /*bc00*/  BSYNC B1 ;  /* 0x0000000000017941 */ /* 0x000fea0003800000 */
.L_x_3964:
        /* <DEDUP_REMOVED lines=109> */
.L_x_3971:
[----:B------:R-:W-:Y:S05]  /*c2e0*/  BSYNC B0 ;  /* 0x0000000000007941 */ /* 0x000fea0003800000 */
.L_x_3970:
[----:B-----5:R1:W-:Y:S02]  /*c2f0*/  STG.E.128 desc[UR6][R188.64], R4 ;  /* 0x00000004bc007986 */ /* 0x0203e4000c101d06 */
.L_x_3969:
[----:B------:R-:W-:Y:S05]  /*c300*/  BSYNC B1 ;  /* 0x0000000000017941 */ /* 0x000fea0003800000 */
.L_x_3968:
        /* <DEDUP_REMOVED lines=109> */
.L_x_3975:
[----:B------:R-:W-:Y:S05]  /*c9e0*/  BSYNC B0 ;  /* 0x0000000000007941 */ /* 0x000fea0003800000 */
.L_x_3974:
[----:B-----5:R1:W-:Y:S02]  /*c9f0*/  STG.E.128 desc[UR6][R188.64], R4 ;  /* 0x00000004bc007986 */ /* 0x0203e4000c101d06 */
.L_x_3973:
[----:B------:R-:W-:Y:S05]  /*ca00*/  BSYNC B1 ;  /* 0x0000000000017941 */ /* 0x000fea0003800000 */
.L_x_3972:
        /* <DEDUP_REMOVED lines=109> */
.L_x_3979:
[----:B------:R-:W-:Y:S05]  /*d0e0*/  BSYNC B0 ;  /* 0x0000000000007941 */ /* 0x000fea0003800000 */
.L_x_3978:
[----:B-----5:R1:W-:Y:S02]  /*d0f0*/  STG.E.128 desc[UR6][R188.64], R4 ;  /* 0x00000004bc007986 */ /* 0x0203e4000c101d06 */
.L_x_3977:
[----:B------:R-:W-:Y:S05]  /*d100*/  BSYNC B1 ;  /* 0x0000000000017941 */ /* 0x000fea0003800000 */
.L_x_3976:
        /* <DEDUP_REMOVED lines=109> */
.L_x_3983:
[----:B------:R-:W-:Y:S05]  /*d7e0*/  BSYNC B0 ;  /* 0x0000000000007941 */ /* 0x000fea0003800000 */
.L_x_3982:
[----:B-----5:R1:W-:Y:S02]  /*d7f0*/  STG.E.128 desc[UR6][R188.64], R4 ;  /* 0x00000004bc007986 */ /* 0x0203e4000c101d06 */
.L_x_3981:
[----:B------:R-:W-:Y:S05]  /*d800*/  BSYNC B1 ;  /* 0x0000000000017941 */ /* 0x000fea0003800000 */
.L_x_3980:
        /* <DEDUP_REMOVED lines=109> */
.L_x_3987:
[----:B------:R-:W-:Y:S05]  /*dee0*/  BSYNC B0 ;  /* 0x0000000000007941 */ /* 0x000fea0003800000 */
.L_x_3986:
[----:B-----5:R1:W-:Y:S02]  /*def0*/  STG.E.128 desc[UR6][R188.64], R4 ;  /* 0x00000004bc007986 */ /* 0x0203e4000c101d06 */
.L_x_3985:
[----:B------:R-:W-:Y:S05]  /*df00*/  BSYNC B1 ;  /* 0x0000000000017941 */ /* 0x000fea0003800000 */
.L_x_3984:
        /* <DEDUP_REMOVED lines=109> */
.L_x_3991:
[----:B------:R-:W-:Y:S05]  /*e5e0*/  BSYNC B0 ;  /* 0x0000000000007941 */ /* 0x000fea0003800000 */
.L_x_3990:
[----:B-----5:R1:W-:Y:S02]  /*e5f0*/  STG.E.128 desc[UR6][R188.64], R4 ;  /* 0x00000004bc007986 */ /* 0x0203e4000c101d06 */
.L_x_3989:
[----:B------:R-:W-:Y:S05]  /*e600*/  BSYNC B1 ;  /* 0x0000000000017941 */ /* 0x000fea0003800000 */
.L_x_3988:
        /* <DEDUP_REMOVED lines=108> */
.L_x_3995:
[----:B------:R-:W-:Y:S05]  /*ecd0*/  BSYNC B0 ;  /* 0x0000000000007941 */ /* 0x000fea0003800000 */
.L_x_3994:
[----:B-----5:R1:W-:Y:S02]  /*ece0*/  STG.E.128 desc[UR6][R188.64], R4 ;  /* 0x00000004bc007986 */ /* 0x0203e4000c101d06 */
.L_x_3993:
[----:B------:R-:W-:Y:S05]  /*ecf0*/  BSYNC B1 ;  /* 0x0000000000017941 */ /* 0x000fea0003800000 */
.L_x_3992:
        /* <DEDUP_REMOVED lines=12> */
.L_x_3897:
        /* <DEDUP_REMOVED lines=227> */
.L_x_3931:
        /* <DEDUP_REMOVED lines=88> */
.L_x_3996:
        /* <DEDUP_REMOVED lines=12> */
.L_x_3997:
[----:B------:R-:W-:Y:S04]  /*10230*/  IADD3 R11, R11, -0x1, RZ ;  /* 0xffffffff0b0b7810 */ /* 0x000fe80007ffe0ff */
[----:B------:R-:W-:Y:S11]  /*10240*/  ISETP.GT.AND P0, PT, R11, UR12, PT ;  /* 0x0000000c0b007c0c */ /* 0x000ff6000bf04270 */
[----:B------:R-:W-:Y:S02]  /*10250*/  @!UPT UIADD3 URZ, URZ, URZ, URZ ;  /* 0x0000003f3f3ff290 */ /* 0x000fe4000fffe03f */
[----:B------:R-:W-:Y:S05]  /*10260*/  @P0 BRA `(.L_x_3998) ;  /* 0xffffff2c00a40947 */ /* 0x000fea000383ffff */
.L_x_3896:
        /* <DEDUP_REMOVED lines=111> */
.L_x_4005:
[----:B------:R-:W-:Y:S05]  /*10960*/  BSYNC B0 ;  /* 0x0000000000007941 */ /* 0x000fea0003800000 */
.L_x_4004:
[----:B-----5:R1:W-:Y:S02]  /*10970*/  STS.128 [R248], R8 ;  /* 0x00000008f8007388 */ /* 0x0203e40000000c00 */
.L_x_4003:
[----:B------:R-:W-:Y:S05]  /*10980*/  BSYNC B1 ;  /* 0x0000000000017941 */ /* 0x000fea0003800000 */
.L_x_4002:
        /* <DEDUP_REMOVED lines=64> */
.L_x_4009:
[----:B------:R-:W-:Y:S05]  /*10d90*/  BSYNC B0 ;  /* 0x0000000000007941 */ /* 0x000fea0003800000 */
.L_x_4008:
[----:B-----5:R2:W-:Y:S02]  /*10da0*/  STS.128 [R248+0x800], R8 ;  /* 0x00080008f8007388 */ /* 0x0205e40000000c00 */
.L_x_4007:
[----:B------:R-:W-:Y:S05]  /*10db0*/  BSYNC B1 ;  /* 0x0000000000017941 */ /* 0x000fea0003800000 */
.L_x_4006:
        /* <DEDUP_REMOVED lines=65> */
.L_x_4013:
[----:B------:R-:W-:Y:S05]  /*111d0*/  BSYNC B0 ;  /* 0x0000000000007941 */ /* 0x000fea0003800000 */
.L_x_4012:
[----:B-----5:R3:W-:Y:S02]  /*111e0*/  STS.128 [R248+0x1000], R8 ;  /* 0x00100008f8007388 */ /* 0x0207e40000000c00 */
.L_x_4011:
[----:B------:R-:W-:Y:S05]  /*111f0*/  BSYNC B1 ;  /* 0x0000000000017941 */ /* 0x000fea0003800000 */
.L_x_4010:
        /* <DEDUP_REMOVED lines=65> */
.L_x_4016:
[----:B------:R-:W-:Y:S05]  /*11610*/  BSYNC B0 ;  /* 0x0000000000007941 */ /* 0x000fea0003800000 */
.L_x_4015:
[----:B-----5:R1:W-:Y:S01]  /*11620*/  STS.128 [R248+0x1800], R24 ;  /* 0x00180018f8007388 */ /* 0x0203e20000000c00 */
[----:B------:R-:W-:Y:S05]  /*11630*/  BRA `(.L_x_4014) ;  /* 0x0000001c002c7947 */ /* 0x000fea0003800000 */
.L_x_4001:
        /* <DEDUP_REMOVED lines=99> */
.L_x_4020:
[----:B------:R-:W-:Y:S05]  /*11c70*/  BSYNC B0 ;  /* 0x0000000000007941 */ /* 0x000fea0003800000 */
.L_x_4019:
[----:B-----5:R2:W-:Y:S02]  /*11c80*/  STS.128 [R248], R20 ;  /* 0x00000014f8007388 */ /* 0x0205e40000000c00 */
.L_x_4018:
[----:B------:R-:W-:Y:S05]  /*11c90*/  BSYNC B1 ;  /* 0x0000000000017941 */ /* 0x000fea0003800000 */
.L_x_4017:
        /* <DEDUP_REMOVED lines=102> */
.L_x_4024:
[----:B------:R-:W-:Y:S05]  /*12300*/  BSYNC B0 ;  /* 0x0000000000007941 */ /* 0x000fea0003800000 */
.L_x_4023:
[----:B-----5:R3:W-:Y:S02]  /*12310*/  STS.128 [R248+0x800], R20 ;  /* 0x00080014f8007388 */ /* 0x0207e40000000c00 */
.L_x_4022:
[----:B------:R-:W-:Y:S05]  /*12320*/  BSYNC B1 ;  /* 0x0000000000017941 */ /* 0x000fea0003800000 */
.L_x_4021:
        /* <DEDUP_REMOVED lines=102> */
.L_x_4028:
[----:B------:R-:W-:Y:S05]  /*12990*/  BSYNC B0 ;  /* 0x0000000000007941 */ /* 0x000fea0003800000 */
.L_x_4027:
[----:B-----5:R4:W-:Y:S02]  /*129a0*/  STS.128 [R248+0x1000], R20 ;  /* 0x00100014f8007388 */ /* 0x0209e40000000c00 */
.L_x_4026:
[----:B------:R-:W-:Y:S05]  /*129b0*/  BSYNC B1 ;  /* 0x0000000000017941 */ /* 0x000fea0003800000 */
.L_x_4025:
        /* <DEDUP_REMOVED lines=107> */
.L_x_4030:
[----:B------:R-:W-:Y:S05]  /*13070*/  BSYNC B0 ;  /* 0x0000000000007941 */ /* 0x000fea0003800000 */
.L_x_4029:
[----:B-----5:R1:W-:Y:S01]  /*13080*/  STS.128 [R248+0x1800], R16 ;  /* 0x00180010f8007388 */ /* 0x0203e20000000c00 */
[----:B------:R-:W-:Y:S05]  /*13090*/  BRA `(.L_x_4014) ;  /* 0x0000000000947947 */ /* 0x000fea0003800000 */
.L_x_4000:
        /* <DEDUP_REMOVED lines=37> */
.L_x_4014:
[----:B------:R-:W-:Y:S05]  /*132f0*/  BSYNC B2 ;  /* 0x0000000000027941 */ /* 0x000fea0003800000 */
.L_x_3999:
[----:B------:R-:W-:Y:S01]  /*13300*/  UIADD3 UR10, UR60, -0x1, URZ ;  /* 0xffffffff3c0a7890 */ /* 0x000fe2000fffe03f */
[----:B-1----:R-:W-:Y:S01]  /*13310*/  VIADD R17, R148, 0x40 ;  /* 0x0000004094117836 */ /* 0x002fe20000000000 */
[----:B------:R-:W-:Y:S01]  /*13320*/  R2UR UR12, R56 ;  /* 0x00000000380c72ca */ /* 0x000fe200000e0000 */
[C---:B------:R-:W-:Y:S01]  /*13330*/  VIADD R16, R148.reuse, 0x50 ;  /* 0x0000005094107836 */ /* 0x040fe20000000000 */
[----:B------:R-:W-:Y:S01]  /*13340*/  USHF.L.U32 UR11, UR10, 0x8, URZ ;  /* 0x000000080a0b7899 */ /* 0x000fe2000800063f */
[C---:B------:R-:W-:Y:S01]  /*13350*/  VIADD R15, R148.reuse, 0x60 ;  /* 0x00000060940f7836 */ /* 0x040fe20000000000 */
[----:B------:R-:W-:Y:S01]  /*13360*/  ULDC.64 UR8, c[0x0][0x398] ;  /* 0x0000e60000087ab9 */ /* 0x000fe20000000a00 */
[----:B------:R-:W-:Y:S01]  /*13370*/  VIADD R14, R148, 0x70 ;  /* 0x00000070940e7836 */ /* 0x000fe20000000000 */
[----:B------:R-:W-:Y:S01]  /*13380*/  UIADD3 UR5, -UR11, UR55, URZ ;  /* 0x000000370b057290 */ /* 0x000fe2000fffe13f */
[----:B------:R-:W-:Y:S01]  /*13390*/  IMAD.SHL.U32 R52, R52, 0x40, RZ ;  /* 0x0000004034347824 */ /* 0x000fe200078e00ff */
[----:B------:R-:W-:Y:S01]  /*133a0*/  UISETP.GT.AND UP0, UPT, UR10, UR54, UPT ;  /* 0x000000360a00728c */ /* 0x000fe2000bf04270 */
[----:B------:R-:W-:-:S02]  /*133b0*/  IMAD.SHL.U32 R104, R40, 0x40, RZ ;  /* 0x0000004028687824 */ /* 0x000fc400078e00ff */
[----:B------:R-:W-:Y:S01]  /*133c0*/  IMAD.U32 R181, RZ, RZ, UR55 ;  /* 0x00000037ffb57e24 */ /* 0x000fe2000f8e00ff */
[----:B------:R-:W-:Y:S01]  /*133d0*/  ISETP.GE.AND P6, PT, R12, UR5, PT ;  /* 0x000000050c007c0c */ /* 0x000fe2000bfc6270 */
[----:B------:R-:W-:Y:S01]  /*133e0*/  IMAD.MOV.U32 R180, RZ, RZ, 0x8 ;  /* 0x00000008ffb47424 */ /* 0x000fe200078e00ff */
        /* <DEDUP_REMOVED lines=10> */
[----:B------:R-:W-:Y:S02]  /*13490*/  @!P1 IMAD.MOV.U32 R9, RZ, RZ, R242 ;  /* 0x000000ffff099224 */ /* 0x000fe400078e00f2 */
[----:B------:R-:W-:-:S03]  /*134a0*/  IMAD R241, R37, 0x400, R104 ;  /* 0x0000040025f17824 */ /* 0x000fc600078e0268 */
        /* <DEDUP_REMOVED lines=64> */
[-C--:B------:R-:W-:Y:S01]  /*138b0*/  @!P0 LEA.HI.X R11, R2, R242.reuse, R3, 0x8, P1 ;  /* 0x000000f2020b8211 */ /* 0x080fe200008f4403 */
[C---:B----4-:R-:W-:Y:S01]  /*138c0*/  VIADD R23, R148.reuse, 0xd0 ;  /* 0x000000d094177836 */ /* 0x050fe20000000000 */
[----:B------:R-:W-:Y:S01]  /*138d0*/  @!P4 MOV R3, R242 ;  /* 0x000000f20003c202 */ /* 0x000fe20000000f00 */
[----:B------:R-:W-:Y:S02]  /*138e0*/  VIADD R22, R148, 0xe0 ;  /* 0x000000e094167836 */ /* 0x000fe40000000000 */
[----:B------:R1:W-:Y:S01]  /*138f0*/  @!P0 LDGSTS.E.BYPASS.LTC128B.128 [R248+0x6000], desc[UR6][R10.64] ;  /* 0x060000000af88fae */ /* 0x0003e2000b901d46 */
[----:B------:R-:W-:Y:S01]  /*13900*/  ISETP.GE.AND P2, PT, R23, UR5, PT ;  /* 0x0000000517007c0c */ /* 0x000fe2000bf46270 */
[----:B------:R-:W-:Y:S01]  /*13910*/  @!P4 IMAD.MOV.U32 R2, RZ, RZ, R243 ;  /* 0x000000ffff02c224 */ /* 0x000fe200078e00f3 */
[----:B------:R-:W-:Y:S01]  /*13920*/  ISETP.GE.AND P1, PT, R22, UR5, PT ;  /* 0x0000000516007c0c */ /* 0x000fe2000bf26270 */
[----:B---3--:R-:W-:Y:S01]  /*13930*/  @!P4 IMAD R6, R9, 0x120, RZ ;  /* 0x000001200906c824 */ /* 0x008fe200078e02ff */
[----:B------:R-:W-:Y:S01]  /*13940*/  ISETP.GE.AND P0, PT, R25, UR5, PT ;  /* 0x0000000519007c0c */ /* 0x000fe2000bf06270 */
[----:B------:R-:W-:-:S04]  /*13950*/  @!P4 IMAD.WIDE.U32 R26, R8, 0x120, R2 ;  /* 0x00000120081ac825 */ /* 0x000fc800078e0002 */
[----:B-----5:R-:W-:-:S04]  /*13960*/  @!P6 IMAD.WIDE.U32 R30, R4, 0x160, R30 ;  /* 0x00000160041ee825 */ /* 0x020fc800078e001e */
[----:B------:R-:W2:Y:S01]  /*13970*/  @!P2 LDC.64 R2, c[0x0][0x248] ;  /* 0x00009200ff02ab82 */ /* 0x000ea20000000a00 */
[----:B------:R-:W-:Y:S02]  /*13980*/  @!P5 IMAD R4, R7, 0x140, RZ ;  /* 0x000001400704d824 */ /* 0x000fe400078e02ff */
[----:B------:R-:W-:Y:S02]  /*13990*/  @!P4 IMAD.IADD R27, R6, 0x1, R27 ;  /* 0x00000001061bc824 */ /* 0x000fe400078e021b */
[----:B------:R-:W-:Y:S02]  /*139a0*/  @!P6 IMAD R5, R5, 0x160, RZ ;  /* 0x000001600505e824 */ /* 0x000fe400078e02ff */
[----:B------:R-:W-:Y:S01]  /*139b0*/  @!P5 IMAD.IADD R29, R4, 0x1, R29 ;  /* 0x00000001041dd824 */ /* 0x000fe200078e021d */
[----:B------:R-:W3:Y:S01]  /*139c0*/  @!P1 LDC.64 R8, c[0x0][0x248] ;  /* 0x00009200ff089b82 */ /* 0x000ee20000000a00 */
[----:B------:R-:W-:Y:S01]  /*139d0*/  @!P6 IMAD.IADD R31, R5, 0x1, R31 ;  /* 0x00000001051fe824 */ /* 0x000fe200078e021f */
[----:B------:R4:W-:Y:S01]  /*139e0*/  @!P4 LDGSTS.E.BYPASS.LTC128B.128 [R248+0x6800], desc[UR6][R26.64] ;  /* 0x068000001af8cfae */ /* 0x0009e2000b901d46 */
[--C-:B------:R-:W-:Y:S01]  /*139f0*/  @!P3 IMAD.MOV.U32 R4, RZ, RZ, R243.reuse ;  /* 0x000000ffff04b224 */ /* 0x100fe200078e00f3 */
[----:B------:R-:W-:Y:S01]  /*13a00*/  ISETP.GE.AND P4, PT, R12, UR5, PT ;  /* 0x000000050c007c0c */ /* 0x000fe2000bf86270 */
[--C-:B------:R-:W-:Y:S01]  /*13a10*/  @!P3 IMAD.MOV.U32 R5, RZ, RZ, R242.reuse ;  /* 0x000000ffff05b224 */ /* 0x100fe200078e00f2 */
[----:B------:R-:W-:Y:S01]  /*13a20*/  @!P5 LDGSTS.E.BYPASS.LTC128B.128 [R248+0x7000], desc[UR6][R28.64] ;  /* 0x070000001cf8dfae */ /* 0x000fe2000b901d46 */
[----:B------:R-:W-:Y:S01]  /*13a30*/  ISETP.GE.AND P5, PT, R13, UR5, PT ;  /* 0x000000050d007c0c */ /* 0x000fe2000bfa6270 */
[----:B-1----:R-:W1:Y:S01]  /*13a40*/  @!P3 LDC.64 R10, c[0x0][0x248] ;  /* 0x00009200ff0abb82 */ /* 0x002e620000000a00 */
[----:B------:R-:W-:Y:S01]  /*13a50*/  @!P2 IMAD.MOV.U32 R12, RZ, RZ, R243 ;  /* 0x000000ffff0ca224 */ /* 0x000fe200078e00f3 */
[----:B------:R-:W-:Y:S01]  /*13a60*/  @!P6 LDGSTS.E.BYPASS.LTC128B.128 [R248+0x7800], desc[UR6][R30.64] ;  /* 0x078000001ef8efae */ /* 0x000fe2000b901d46 */
[----:B------:R-:W-:Y:S01]  /*13a70*/  @!P2 IMAD.MOV.U32 R13, RZ, RZ, R242 ;  /* 0x000000ffff0da224 */ /* 0x000fe200078e00f2 */
[----:B------:R-:W-:-:S04]  /*13a80*/  ISETP.GE.AND P6, PT, R0, UR5, PT ;  /* 0x0000000500007c0c */ /* 0x000fc8000bfc6270 */
        /* <DEDUP_REMOVED lines=35> */
[----:B------:R-:W-:-:S04]  /*13cc0*/  LOP3.LUT R12, R12, 0xfffffffe, RZ, 0xc0, !PT ;  /* 0xfffffffe0c0c7812 */ /* 0x000fc800078ec0ff */
[----:B------:R-:W-:-:S05]  /*13cd0*/  IADD3 R41, R41, -R12, RZ ;  /* 0x8000000c29297210 */ /* 0x000fca0007ffe0ff */
[----:B------:R-:W-:Y:S01]  /*13ce0*/  IMAD.SHL.U32 R63, R41, 0x8, RZ ;  /* 0x00000008293f7824 */ /* 0x000fe200078e00ff */
[----:B------:R-:W-:-:S04]  /*13cf0*/  DEPBAR.LE SB0, 0x0 ;  /* 0x000080000000791a */ /* 0x000fc80000000000 */
[----:B------:R-:W-:Y:S01]  /*13d00*/  BAR.SYNC.DEFER_BLOCKING 0x0 ;  /* 0x0000000000007b1d */ /* 0x000fe20000010000 */
[----:B----4-:R-:W-:Y:S02]  /*13d10*/  @!P1 IMAD.MOV.U32 R10, RZ, RZ, R245 ;  /* 0x000000ffff0a9224 */ /* 0x010fe400078e00f5 */
[----:B------:R-:W-:-:S03]  /*13d20*/  @!P1 IMAD.MOV.U32 R11, RZ, RZ, R244 ;  /* 0x000000ffff0b9224 */ /* 0x000fc600078e00f4 */
        /* <DEDUP_REMOVED lines=22> */
[----:B------:R-:W-:Y:S02]  /*13e90*/  LOP3.LUT R63, R0, 0x8, R63, 0xf8, !PT ;  /* 0x00000008003f7812 */ /* 0x000fe400078ef83f */
[----:B------:R-:W-:-:S02]  /*13ea0*/  @!P4 LEA.HI.X R11, R4, R244, R5, 0x6, P6 ;  /* 0x000000f4040bc211 */ /* 0x000fc400030f3405 */
[----:B------:R-:W-:Y:S01]  /*13eb0*/  ISETP.GE.AND P6, PT, R18, UR5, PT ;  /* 0x0000000512007c0c */ /* 0x000fe2000bfc6270 */
[----:B---3--:R-:W1:Y:S01]  /*13ec0*/  @!P2 LDC.64 R8, c[0x0][0x250] ;  /* 0x00009400ff08ab82 */ /* 0x008e620000000a00 */
[----:B------:R-:W-:Y:S01]  /*13ed0*/  SHF.R.U32.HI R0, RZ, 0x3, R0 ;  /* 0x00000003ff007819 */ /* 0x000fe20000011600 */
[----:B------:R-:W-:Y:S01]  /*13ee0*/  @!PT LDS RZ, [RZ] ;  /* 0x00000000fffff984 */ /* 0x000fe20000000800 */
[----:B------:R-:W-:Y:S01]  /*13ef0*/  @!PT LDS RZ, [RZ] ;  /* 0x00000000fffff984 */ /* 0x000fe20000000800 */
[----:B------:R-:W-:Y:S01]  /*13f00*/  @!PT LDS RZ, [RZ] ;  /* 0x00000000fffff984 */ /* 0x000fe20000000800 */
[----:B------:R2:W-:Y:S01]  /*13f10*/  @!P4 LDGSTS.E.BYPASS.LTC128B.128 [R248+0xb000], desc[UR6][R10.64] ;  /* 0x0b0000000af8cfae */ /* 0x0005e2000b901d46 */
[----:B----4-:R-:W-:Y:S01]  /*13f20*/  @!P1 IMAD R3, R3, 0xc0, RZ ;  /* 0x000000c003039824 */ /* 0x010fe200078e02ff */
[----:B------:R-:W-:Y:S02]  /*13f30*/  LOP3.LUT R240, R148, R240, RZ, 0x3c, !PT ;  /* 0x000000f094f07212 */ /* 0x000fe400078e3cff */
[----:B------:R-:W-:Y:S01]  /*13f40*/  @P5 STS.128 [R248+0xb800], RZ ;  /* 0x00b800fff8005388 */ /* 0x000fe20000000c00 */
[----:B------:R-:W-:Y:S01]  /*13f50*/  LOP3.LUT R63, R63, R0, RZ, 0x3c, !PT ;  /* 0x000000003f3f7212 */ /* 0x000fe200078e3cff */
[----:B------:R-:W3:Y:S01]  /*13f60*/  @!P0 LDC.64 R4, c[0x0][0x250] ;  /* 0x00009400ff048b82 */ /* 0x000ee20000000a00 */
[----:B------:R-:W-:Y:S01]  /*13f70*/  IMAD R240, R41, 0x200, R240 ;  /* 0x0000020029f07824 */ /* 0x000fe200078e02f0 */
[----:B------:R-:W-:Y:S01]  /*13f80*/  @!PT LDS RZ, [RZ] ;  /* 0x00000000fffff984 */ /* 0x000fe20000000800 */
[----:B------:R-:W-:Y:S01]  /*13f90*/  @!PT LDS RZ, [RZ] ;  /* 0x00000000fffff984 */ /* 0x000fe20000000800 */
[----:B------:R-:W-:Y:S01]  /*13fa0*/  @!PT LDS RZ, [RZ] ;  /* 0x00000000fffff984 */ /* 0x000fe20000000800 */
[----:B------:R4:W-:Y:S01]  /*13fb0*/  @!P5 LDGSTS.E.BYPASS.LTC128B.128 [R248+0xb800], desc[UR6][R14.64] ;  /* 0x0b8000000ef8dfae */ /* 0x0009e2000b901d46 */
[----:B------:R-:W-:Y:S01]  /*13fc0*/  ISETP.GE.AND P5, PT, R19, UR5, PT ;  /* 0x0000000513007c0c */ /* 0x000fe2000bfa6270 */
[C---:B------:R-:W-:Y:S01]  /*13fd0*/  IMAD.IADD R241, R63.reuse, 0x1, R241 ;  /* 0x000000013ff17824 */ /* 0x040fe200078e02f1 */
[----:B------:R-:W-:Y:S01]  /*13fe0*/  LOP3.LUT R104, R63, R104, RZ, 0xfc, !PT ;  /* 0x000000683f687212 */ /* 0x000fe200078efcff */
[----:B------:R-:W-:Y:S01]  /*13ff0*/  @P3 STS.128 [R248+0xc000], RZ ;  /* 0x00c000fff8003388 */ /* 0x000fe20000000c00 */
[----:B------:R-:W-:-:S02]  /*14000*/  LEA R240, R240, UR4, 0x1 ;  /* 0x00000004f0f07c11 */ /* 0x000fc4000f8e08ff */
[----:B------:R-:W-:-:S03]  /*14010*/  LEA R241, R241, UR4, 0x1 ;  /* 0x00000004f1f17c11 */ /* 0x000fc6000f8e08ff */
[----:B------:R-:W-:Y:S02]  /*14020*/  VIADD R238, R240, 0x2040 ;  /* 0x00002040f0ee7836 */ /* 0x000fe40000000000 */
[----:B------:R-:W-:Y:S02]  /*14030*/  IMAD R60, R167, 0x2, R241 ;  /* 0x00000002a73c7824 */ /* 0x000fe400078e02f1 */
        /* <DEDUP_REMOVED lines=16> */
[----:B------:R-:W-:Y:S02]  /*14140*/  @!P1 IMAD.MOV.U32 R8, RZ, RZ, R245 ;  /* 0x000000ffff089224 */ /* 0x000fe400078e00f5 */
[----:B------:R-:W-:Y:S01]  /*14150*/  @!P1 IMAD.MOV.U32 R9, RZ, RZ, R244 ;  /* 0x000000ffff099224 */ /* 0x000fe200078e00f4 */
[----:B------:R-:W-:Y:S01]  /*14160*/  @!PT LDS RZ, [RZ] ;  /* 0x00000000fffff984 */ /* 0x000fe20000000800 */
[----:B------:R-:W-:Y:S01]  /*14170*/  @!PT LDS RZ, [RZ] ;  /* 0x00000000fffff984 */ /* 0x000fe20000000800 */
[----:B------:R-:W-:Y:S01]  /*14180*/  @!PT LDS RZ, [RZ] ;  /* 0x00000000fffff984 */ /* 0x000fe20000000800 */
[----:B------:R3:W-:Y:S01]  /*14190*/  @!P2 LDGSTS.E.BYPASS.LTC128B.128 [R248+0xc800], desc[UR6][R12.64] ;  /* 0x0c8000000cf8afae */ /* 0x0007e2000b901d46 */
[----:B------:R-:W-:Y:S01]  /*141a0*/  ISETP.GE.AND P2, PT, R24, UR5, PT ;  /* 0x0000000518007c0c */ /* 0x000fe2000bf46270 */
[----:B------:R-:W-:Y:S02]  /*141b0*/  @!P1 IMAD.WIDE.U32 R8, R2, 0xc0, R8 ;  /* 0x000000c002089825 */ /* 0x000fe400078e0008 */
[----:B------:R-:W-:Y:S02]  /*141c0*/  @P1 STS.128 [R248+0xd000], RZ ;  /* 0x00d000fff8001388 */ /* 0x000fe40000000c00 */
[----:B------:R-:W-:Y:S02]  /*141d0*/  @!P1 IMAD.IADD R9, R3, 0x1, R9 ;  /* 0x0000000103099824 */ /* 0x000fe400078e0209 */
[----:B------:R-:W5:Y:S01]  /*141e0*/  @!P5 LDC.64 R2, c[0x0][0x250] ;  /* 0x00009400ff02db82 */ /* 0x000f620000000a00 */
[----:B----4-:R-:W-:-:S02]  /*141f0*/  @!P3 IMAD.MOV.U32 R14, RZ, RZ, R245 ;  /* 0x000000ffff0eb224 */ /* 0x010fc400078e00f5 */
        /* <DEDUP_REMOVED lines=17> */
[----:B-----5:R-:W-:-:S03]  /*14310*/  @!P5 IMAD R12, R3, 0x120, RZ ;  /* 0x00000120030cd824 */ /* 0x020fc600078e02ff */
[----:B------:R-:W-:Y:S01]  /*14320*/  @P6 STS.128 [R248+0xe000], RZ ;  /* 0x00e000fff8006388 */ /* 0x000fe20000000c00 */
[----:B--2---:R-:W-:-:S04]  /*14330*/  @!P6 LEA R8, P0, R6, R245, 0x8 ;  /* 0x000000f50608e211 */ /* 0x004fc800078040ff */
[----:B------:R-:W-:Y:S02]  /*14340*/  @!P6 LEA.HI.X R9, R6, R244, R7, 0x8, P0 ;  /* 0x000000f40609e211 */ /* 0x000fe400000f4407 */
[----:B------:R-:W2:Y:S01]  /*14350*/  @!P3 LDC.64 R6, c[0x0][0x250] ;  /* 0x00009400ff06bb82 */ /* 0x000ea20000000a00 */
[----:B------:R-:W-:Y:S02]  /*14360*/  ISETP.GE.AND P0, PT, R22, UR5, PT ;  /* 0x0000000516007c0c */ /* 0x000fe4000bf06270 */
[----:B------:R-:W-:Y:S01]  /*14370*/  @!PT LDS RZ, [RZ] ;  /* 0x00000000fffff984 */ /* 0x000fe20000000800 */
[----:B------:R-:W-:Y:S01]  /*14380*/  @!PT LDS RZ, [RZ] ;  /* 0x00000000fffff984 */ /* 0x000fe20000000800 */
[----:B------:R-:W-:Y:S01]  /*14390*/  @!PT LDS RZ, [RZ] ;  /* 0x00000000fffff984 */ /* 0x000fe20000000800 */
[----:B------:R4:W-:Y:S01]  /*143a0*/  @!P6 LDGSTS.E.BYPASS.LTC128B.128 [R248+0xe000], desc[UR6][R8.64] ;  /* 0x0e00000008f8efae */ /* 0x0009e2000b901d46 */
[----:B------:R-:W-:Y:S01]  /*143b0*/  ISETP.GE.AND P6, PT, R25, UR5, PT ;  /* 0x0000000519007c0c */ /* 0x000fe2000bfc6270 */
[----:B-1----:R-:W-:Y:S02]  /*143c0*/  @!P4 IMAD R5, R5, 0x140, RZ ;  /* 0x000001400505c824 */ /* 0x002fe400078e02ff */
[----:B------:R-:W-:Y:S01]  /*143d0*/  @P5 STS.128 [R248+0xe800], RZ ;  /* 0x00e800fff8005388 */ /* 0x000fe20000000c00 */
[----:B---3--:R-:W-:-:S02]  /*143e0*/  @!P5 IMAD.MOV.U32 R10, RZ, RZ, R245 ;  /* 0x000000ffff0ad224 */ /* 0x008fc400078e00f5 */
[----:B------:R-:W-:Y:S02]  /*143f0*/  @!P5 IMAD.MOV.U32 R11, RZ, RZ, R244 ;  /* 0x000000ffff0bd224 */ /* 0x000fe400078e00f4 */
[----:B------:R-:W-:Y:S02]  /*14400*/  @!P5 IMAD.WIDE.U32 R10, R2, 0x120, R10 ;  /* 0x00000120020ad825 */ /* 0x000fe400078e000a */
[----:B------:R-:W1:Y:S02]  /*14410*/  @!P1 LDC.64 R2, c[0x0][0x250] ;  /* 0x00009400ff029b82 */ /* 0x000e640000000a00 */
[----:B------:R-:W-:Y:S02]  /*14420*/  @!P5 IMAD.IADD R11, R12, 0x1, R11 ;  /* 0x000000010c0bd824 */ /* 0x000fe400078e020b */
[----:B------:R-:W-:Y:S02]  /*14430*/  @!P4 IMAD.MOV.U32 R12, RZ, RZ, R245 ;  /* 0x000000ffff0cc224 */ /* 0x000fe400078e00f5 */
[----:B--2---:R-:W-:Y:S01]  /*14440*/  @!P3 IMAD.WIDE.U32 R14, R6, 0x160, R14 ;  /* 0x00000160060eb825 */ /* 0x004fe200078e000e */
[----:B------:R-:W-:Y:S01]  /*14450*/  @!PT LDS RZ, [RZ] ;  /* 0x00000000fffff984 */ /* 0x000fe20000000800 */
[----:B------:R-:W-:Y:S01]  /*14460*/  @!PT LDS RZ, [RZ] ;  /* 0x00000000fffff984 */ /* 0x000fe20000000800 */
[----:B------:R-:W-:Y:S01]  /*14470*/  @!PT LDS RZ, [RZ] ;  /* 0x00000000fffff984 */ /* 0x000fe20000000800 */
[----:B------:R2:W-:Y:S01]  /*14480*/  @!P5 LDGSTS.E.BYPASS.LTC128B.128 [R248+0xe800], desc[UR6][R10.64] ;  /* 0x0e8000000af8dfae */ /* 0x0005e2000b901d46 */
[----:B----4-:R-:W3:Y:S02]  /*14490*/  @!P2 LDC.64 R8, c[0x0][0x250] ;  /* 0x00009400ff08ab82 */ /* 0x010ee40000000a00 */
[----:B------:R-:W-:Y:S01]  /*144a0*/  @!P4 IMAD.WIDE.U32 R12, R4, 0x140, R12 ;  /* 0x00000140040cc825 */ /* 0x000fe200078e000c */
[----:B------:R-:W-:Y:S03]  /*144b0*/  @P4 STS.128 [R248+0xf000], RZ ;  /* 0x00f000fff8004388 */ /* 0x000fe60000000c00 */
[----:B------:R-:W-:-:S02]  /*144c0*/  @!P3 IMAD R0, R7, 0x160, RZ ;  /* 0x000001600700b824 */ /* 0x000fc400078e02ff */
[----:B------:R-:W-:Y:S01]  /*144d0*/  @!P4 IMAD.IADD R13, R5, 0x1, R13 ;  /* 0x00000001050dc824 */ /* 0x000fe200078e020d */
[----:B------:R-:W4:Y:S01]  /*144e0*/  @!P0 LDC.64 R6, c[0x0][0x250] ;  /* 0x00009400ff068b82 */ /* 0x000f220000000a00 */
[----:B------:R-:W-:Y:S02]  /*144f0*/  @!P3 IMAD.IADD R15, R0, 0x1, R15 ;  /* 0x00000001000fb824 */ /* 0x000fe400078e020f */
[----:B------:R-:W-:Y:S01]  /*14500*/  IMAD.MOV.U32 R0, RZ, RZ, 0x20 ;  /* 0x00000020ff007424 */ /* 0x000fe200078e00ff */
[----:B------:R-:W-:Y:S01]  /*14510*/  @!PT LDS RZ, [RZ] ;  /* 0x00000000fffff984 */ /* 0x000fe20000000800 */
[----:B------:R-:W-:Y:S01]  /*14520*/  @!PT LDS RZ, [RZ] ;  /* 0x00000000fffff984 */ /* 0x000fe20000000800 */
[----:B------:R-:W-:Y:S01]  /*14530*/  @!PT LDS RZ, [RZ] ;  /* 0x00000000fffff984 */ /* 0x000fe20000000800 */
[----:B------:R5:W-:Y:S01]  /*14540*/  @!P4 LDGSTS.E.BYPASS.LTC128B.128 [R248+0xf000], desc[UR6][R12.64] ;  /* 0x0f0000000cf8cfae */ /* 0x000be2000b901d46 */
[----:B-1----:R-:W-:-:S03]  /*14550*/  @!P1 IMAD R3, R3, 0x1a0, RZ ;  /* 0x000001a003039824 */ /* 0x002fc600078e02ff */
[----:B------:R-:W1:Y:S01]  /*14560*/  @!P6 LDC.64 R4, c[0x0][0x250] ;  /* 0x00009400ff04eb82 */ /* 0x000e620000000a00 */
[----:B------:R-:W-:Y:S04]  /*14570*/  @P3 STS.128 [R248+0xf800], RZ ;  /* 0x00f800fff8003388 */ /* 0x000fe80000000c00 */
[----:B------:R-:W-:Y:S01]  /*14580*/  @!PT LDS RZ, [RZ] ;  /* 0x00000000fffff984 */ /* 0x000fe20000000800 */
[----:B------:R-:W-:Y:S01]  /*14590*/  @!PT LDS RZ, [RZ] ;  /* 0x00000000fffff984 */ /* 0x000fe20000000800 */
[----:B------:R-:W-:Y:S01]  /*145a0*/  @!PT LDS RZ, [RZ] ;  /* 0x00000000fffff984 */ /* 0x000fe20000000800 */
[----:B------:R-:W-:Y:S01]  /*145b0*/  @!P3 LDGSTS.E.BYPASS.LTC128B.128 [R248+0xf800], desc[UR6][R14.64] ;  /* 0x0f8000000ef8bfae */ /* 0x000fe2000b901d46 */
[----:B---3--:R-:W-:Y:S01]  /*145c0*/  @!P2 IMAD R9, R9, 0x180, RZ ;  /* 0x000001800909a824 */ /* 0x008fe200078e02ff */
[----:B--2---:R-:W-:Y:S01]  /*145d0*/  @!P2 MOV R10, R245 ;  /* 0x000000f5000aa202 */ /* 0x004fe20000000f00 */
[----:B------:R-:W-:Y:S01]  /*145e0*/  @!P2 IMAD.MOV.U32 R11, RZ, RZ, R244 ;  /* 0x000000ffff0ba224 */ /* 0x000fe200078e00f4 */
[----:B------:R-:W-:Y:S03]  /*145f0*/  @P2 STS.128 [R248+0x10000], RZ ;  /* 0x010000fff8002388 */ /* 0x000fe60000000c00 */
[----:B------:R-:W-:-:S04]  /*14600*/  @!P2 IMAD.WIDE.U32 R10, R8, 0x180, R10 ;  /* 0x00000180080aa825 */ /* 0x000fc800078e000a */
[----:B------:R-:W-:Y:S02]  /*14610*/  @!P2 IMAD.IADD R11, R9, 0x1, R11 ;  /* 0x00000001090ba824 */ /* 0x000fe400078e020b */
[----:B----4-:R-:W-:Y:S02]  /*14620*/  @!P0 IMAD R7, R7, 0x1c0, RZ ;  /* 0x000001c007078824 */ /* 0x010fe400078e02ff */
[----:B-----5:R-:W-:Y:S01]  /*14630*/  @!P1 IMAD.MOV.U32 R12, RZ, RZ, R245 ;  /* 0x000000ffff0c9224 */ /* 0x020fe200078e00f5 */
[----:B------:R-:W-:Y:S01]  /*14640*/  @!PT LDS RZ, [RZ] ;  /* 0x00000000fffff984 */ /* 0x000fe20000000800 */
[----:B------:R-:W-:Y:S01]  /*14650*/  @!PT LDS RZ, [RZ] ;  /* 0x00000000fffff984 */ /* 0x000fe20000000800 */
[----:B------:R-:W-:Y:S01]  /*14660*/  @!PT LDS RZ, [RZ] ;  /* 0x00000000fffff984 */ /* 0x000fe20000000800 */
[----:B------:R2:W-:Y:S01]  /*14670*/  @!P2 LDGSTS.E.BYPASS.LTC128B.128 [R248+0x10000], desc[UR6][R10.64] ;  /* 0x100000000af8afae */ /* 0x0005e2000b901d46 */
[----:B------:R-:W-:Y:S02]  /*14680*/  @!P1 IMAD.MOV.U32 R13, RZ, RZ, R244 ;  /* 0x000000ffff0d9224 */ /* 0x000fe400078e00f4 */
[----:B-1----:R-:W-:Y:S01]  /*14690*/  @!P6 IMAD R5, R5, 0x1e0, RZ ;  /* 0x000001e00505e824 */ /* 0x002fe200078e02ff */
[----:B------:R-:W-:Y:S01]  /*146a0*/  @P1 STS.128 [R248+0x10800], RZ ;  /* 0x010800fff8001388 */ /* 0x000fe20000000c00 */
[----:B------:R-:W-:-:S04]  /*146b0*/  @!P1 IMAD.WIDE.U32 R8, R2, 0x1a0, R12 ;  /* 0x000001a002089825 */ /* 0x000fc800078e000c */
[----:B------:R-:W-:Y:S02]  /*146c0*/  @!P1 IMAD.IADD R9, R3, 0x1, R9 ;  /* 0x0000000103099824 */ /* 0x000fe400078e0209 */
[----:B------:R-:W-:Y:S02]  /*146d0*/  @!P0 IMAD.MOV.U32 R2, RZ, RZ, R245 ;  /* 0x000000ffff028224 */ /* 0x000fe400078e00f5 */
[----:B------:R-:W-:Y:S01]  /*146e0*/  @!P0 IMAD.MOV.U32 R3, RZ, RZ, R244 ;  /* 0x000000ffff038224 */ /* 0x000fe200078e00f4 */
[----:B------:R-:W-:Y:S01]  /*146f0*/  @!PT LDS RZ, [RZ] ;  /* 0x00000000fffff984 */ /* 0x000fe20000000800 */
[----:B------:R-:W-:Y:S01]  /*14700*/  @!PT LDS RZ, [RZ] ;  /* 0x00000000fffff984 */ /* 0x000fe20000000800 */
[----:B------:R-:W-:Y:S01]  /*14710*/  @!PT LDS RZ, [RZ] ;  /* 0x00000000fffff984 */ /* 0x000fe20000000800 */
[----:B------:R-:W-:Y:S01]  /*14720*/  @!P1 LDGSTS.E.BYPASS.LTC128B.128 [R248+0x10800], desc[UR6][R8.64] ;  /* 0x1080000008f89fae */ /* 0x000fe2000b901d46 */
[----:B------:R-:W-:Y:S01]  /*14730*/  R2P PR, R39, 0x6 ;  /* 0x0000000627007804 */ /* 0x000fe20000000000 */
[----:B------:R-:W-:Y:S02]  /*14740*/  @!P0 IMAD.WIDE.U32 R2, R6, 0x1c0, R2 ;  /* 0x000001c006028825 */ /* 0x000fe400078e0002 */
[----:B------:R-:W-:Y:S02]  /*14750*/  @P0 STS.128 [R248+0x11000], RZ ;  /* 0x011000fff8000388 */ /* 0x000fe40000000c00 */
[----:B------:R-:W-:Y:S01]  /*14760*/  SEL R239, R0, 0xffffffe0, !P1 ;  /* 0xffffffe000ef7807 */ /* 0x000fe20004800000 */
[----:B------:R-:W-:-:S02]  /*14770*/  @!P0 IMAD.IADD R3, R7, 0x1, R3 ;  /* 0x0000000107038824 */ /* 0x000fc400078e0203 */
[----:B------:R-:W-:Y:S02]  /*14780*/  IMAD R0, R166, 0x2, R241 ;  /* 0x00000002a6007824 */ /* 0x000fe400078e02f1 */
[----:B------:R-:W-:Y:S01]  /*14790*/  IMAD.IADD R164, R240, 0x1, R239 ;  /* 0x00000001f0a47824 */ /* 0x000fe200078e02ef */
[----:B------:R-:W-:Y:S01]  /*147a0*/  @!PT LDS RZ, [RZ] ;  /* 0x00000000fffff984 */ /* 0x000fe20000000800 */
[----:B------:R-:W-:Y:S01]  /*147b0*/  @!PT LDS RZ, [RZ] ;  /* 0x00000000fffff984 */ /* 0x000fe20000000800 */
[----:B------:R-:W-:Y:S01]  /*147c0*/  @!PT LDS RZ, [RZ] ;  /* 0x00000000fffff984 */ /* 0x000fe20000000800 */
[----:B------:R1:W-:Y:S01]  /*147d0*/  @!P0 LDGSTS.E.BYPASS.LTC128B.128 [R248+0x11000], desc[UR6][R2.64] ;  /* 0x1100000002f88fae */ /* 0x0003e2000b901d46 */
[----:B--2---:R-:W-:Y:S02]  /*147e0*/  @!P6 IMAD.MOV.U32 R10, RZ, RZ, R245 ;  /* 0x000000ffff0ae224 */ /* 0x004fe400078e00f5 */
[----:B------:R-:W-:Y:S01]  /*147f0*/  @!P6 IMAD.MOV.U32 R11, RZ, RZ, R244 ;  /* 0x000000ffff0be224 */ /* 0x000fe200078e00f4 */
[----:B------:R-:W-:Y:S01]  /*14800*/  @P6 STS.128 [R248+0x11800], RZ ;  /* 0x011800fff8006388 */ /* 0x000fe20000000c00 */
[----:B------:R-:W-:Y:S02]  /*14810*/  IMAD R237, R167, 0x2, R0 ;  /* 0x00000002a7ed7824 */ /* 0x000fe400078e0200 */
[----:B------:R-:W-:-:S04]  /*14820*/  @!P6 IMAD.WIDE.U32 R10, R4, 0x1e0, R10 ;  /* 0x000001e0040ae825 */ /* 0x000fc800078e000a */
[----:B------:R-:W-:-:S05]  /*14830*/  @!P6 IMAD.IADD R11, R5, 0x1, R11 ;  /* 0x00000001050be824 */ /* 0x000fca00078e020b */
[----:B------:R-:W-:Y:S01]  /*14840*/  @!PT LDS RZ, [RZ] ;  /* 0x00000000fffff984 */ /* 0x000fe20000000800 */
[----:B------:R-:W-:Y:S01]  /*14850*/  @!PT LDS RZ, [RZ] ;  /* 0x00000000fffff984 */ /* 0x000fe20000000800 */
[----:B------:R-:W-:Y:S01]  /*14860*/  @!PT LDS RZ, [RZ] ;  /* 0x00000000fffff984 */ /* 0x000fe20000000800 */
[----:B------:R2:W-:Y:S04]  /*14870*/  @!P6 LDGSTS.E.BYPASS.LTC128B.128 [R248+0x11800], desc[UR6][R10.64] ;  /* 0x118000000af8efae */ /* 0x0005e8000b901d46 */
[----:B------:R-:W-:Y:S04]  /*14880*/  LDSM.16.M88.4 R32, [R240+0x2000] ;  /* 0x00200000f020783b */ /* 0x000fe80000000200 */
[----:B------:R-:W-:Y:S01]  /*14890*/  LDSM.16.M88.4 R24, [R60] ;  /* 0x000000003c18783b */ /* 0x000fe20000000200 */
[----:B-1----:R-:W-:-:S03]  /*148a0*/  VIADD R2, R240, 0x2000 ;  /* 0x00002000f0027836 */ /* 0x002fc60000000000 */
[----:B------:R-:W-:Y:S01]  /*148b0*/  LDSM.16.M88.4 R20, [R164+0x2000] ;  /* 0x00200000a414783b */ /* 0x000fe20000000200 */
[----:B------:R-:W-:-:S03]  /*148c0*/  @P2 VIADD R238, R2, 0xffffffc0 ;  /* 0xffffffc002ee2836 */ /* 0x000fc60000000000 */
[----:B------:R-:W-:Y:S01]  /*148d0*/  LDSM.16.M88.4 R68, [R240+0x2800] ;  /* 0x00280000f044783b */ /* 0x000fe20000000200 */
[----:B------:R-:W-:-:S03]  /*148e0*/  SHF.R.S32.HI R2, RZ, 0x1f, R38 ;  /* 0x0000001fff027819 */ /* 0x000fc60000011426 */
[----:B------:R-:W-:Y:S01]  /*148f0*/  LDSM.16.M88.4 R12, [R0] ;  /* 0x00000000000c783b */ /* 0x000fe20000000200 */
[----:B------:R-:W-:Y:S02]  /*14900*/  IADD3 R233, R239, R238, RZ ;  /* 0x000000eeefe97210 */ /* 0x000fe40007ffe0ff */
[----:B------:R-:W-:Y:S01]  /*14910*/  LEA.HI R38, R2, R38, RZ, 0x2 ;  /* 0x0000002602267211 */ /* 0x000fe200078f10ff */
[----:B------:R-:W-:Y:S01]  /*14920*/  LDSM.16.M88.4 R16, [R238] ;  /* 0x00000000ee10783b */ /* 0x000fe20000000200 */
[----:B------:R-:W-:Y:S02]  /*14930*/  LEA R2, R37, UR12, 0x4 ;  /* 0x0000000c25027c11 */ /* 0x000fe4000f8e20ff */
[----:B------:R-:W-:Y:S01]  /*14940*/  SHF.R.S32.HI R38, RZ, 0x2, R38 ;  /* 0x00000002ff267819 */ /* 0x000fe20000011426 */
[----:B--2---:R-:W1:Y:S03]  /*14950*/  LDSM.16.M88.4 R8, [R241] ;  /* 0x00000000f108783b */ /* 0x004e660000000200 */
[----:B------:R-:W-:Y:S01]  /*14960*/  IADD3 R2, R2, 0x1, R38 ;  /* 0x0000000102027810 */ /* 0x000fe20007ffe026 */
[----:B------:R-:W2:Y:S03]  /*14970*/  LDSM.16.M88.4 R64, [R164+0x2800] ;  /* 0x00280000a440783b */ /* 0x000ea60000000200 */
[----:B------:R-:W-:Y:S01]  /*14980*/  IADD3 R181, R181, -UR59, R2 ;  /* 0x8000003bb5b57c10 */ /* 0x000fe2000fffe002 */
[----:B------:R-:W3:Y:S04]  /*14990*/  LDSM.16.M88.4 R28, [R240+0x3000] ;  /* 0x00300000f01c783b */ /* 0x000ee80000000200 */
[----:B------:R-:W-:Y:S01]  /*149a0*/  LDSM.16.M88.4 R4, [R237] ;  /* 0x00000000ed04783b */ /* 0x000fe20000000200 */
[----:B------:R-:W-:-:S03]  /*149b0*/  VIADD R181, R181, UR8 ;  /* 0x00000008b5b57c36 */ /* 0x000fc60008000000 */
[----:B------:R-:W-:Y:S02]  /*149c0*/  LDSM.16.M88.4 R44, [R233] ;  /* 0x00000000e92c783b */ /* 0x000fe40000000200 */
[C---:B------:R-:W-:Y:S02]  /*149d0*/  VIADDMNMX R180, R181.reuse, R180, UR55, PT ;  /* 0x00000037b5b47e46 */ /* 0x040fe4000b8001b4 */
[----:B------:R-:W4:Y:S01]  /*149e0*/  LDSM.16.M88.4 R40, [R238+0x800] ;  /* 0x00080000ee28783b */ /* 0x000f220000000200 */
[----:B------:R-:W-:-:S03]  /*149f0*/  VIMNMX R181, R181, UR55, PT ;  /* 0x00000037b5b57c48 */ /* 0x000fc6000bfe0100 */
[----:B------:R-:W-:Y:S04]  /*14a00*/  LDSM.16.M88.4 R52, [R233+0x800] ;  /* 0x00080000e934783b */ /* 0x000fe80000000200 */
[----:B------:R-:W-:Y:S04]  /*14a10*/  LDSM.16.M88.4 R72, [R238+0x1000] ;  /* 0x00100000ee48783b */ /* 0x000fe80000000200 */
[----:B------:R-:W0:Y:S01]  /*14a20*/  LDGDEPBAR ;  /* 0x00000000000079af */ /* 0x000e220000000000 */
[C---:B-1----:R-:W-:Y:S06]  /*14a30*/  HMMA.16816.F32 R56, R8.reuse, R32, RZ ;  /* 0x000000200838723c */ /* 0x042fec00000018ff */
[C---:B------:R-:W-:Y:S06]  /*14a40*/  HMMA.16816.F32 R32, R8.reuse, R34, RZ ;  /* 0x000000220820723c */ /* 0x040fec00000018ff */
[C---:B------:R-:W-:Y:S06]  /*14a50*/  HMMA.16816.F32 R48, R8.reuse, R68, RZ ;  /* 0x000000440830723c */ /* 0x040fec00000018ff */
[----:B------:R-:W-:Y:S06]  /*14a60*/  HMMA.16816.F32 R68, R8, R70, RZ ;  /* 0x000000460844723c */ /* 0x000fec00000018ff */
[C---:B------:R-:W-:Y:S06]  /*14a70*/  HMMA.16816.F32 R56, R24.reuse, R20, R56 ;  /* 0x000000141838723c */ /* 0x040fec0000001838 */
[C---:B------:R-:W-:Y:S01]  /*14a80*/  HMMA.16816.F32 R32, R24.reuse, R22, R32 ;  /* 0x000000161820723c */ /* 0x040fe20000001820 */
[----:B------:R-:W1:Y:S05]  /*14a90*/  LDSM.16.M88.4 R20, [R164+0x3000] ;  /* 0x00300000a414783b */ /* 0x000e6a0000000200 */
[C---:B--2---:R-:W-:Y:S06]  /*14aa0*/  HMMA.16816.F32 R48, R24.reuse, R64, R48 ;  /* 0x000000401830723c */ /* 0x044fec0000001830 */
[----:B------:R-:W-:Y:S01]  /*14ab0*/  HMMA.16816.F32 R68, R24, R66, R68 ;  /* 0x000000421844723c */ /* 0x000fe20000001844 */
[----:B------:R-:W2:Y:S05]  /*14ac0*/  LDSM.16.M88.4 R64, [R240+0x3800] ;  /* 0x00380000f040783b */ /* 0x000eaa0000000200 */
[C---:B------:R-:W-:Y:S06]  /*14ad0*/  HMMA.16816.F32 R56, R12.reuse, R16, R56 ;  /* 0x000000100c38723c */ /* 0x040fec0000001838 */
[----:B------:R-:W-:Y:S06]  /*14ae0*/  HMMA.16816.F32 R32, R12, R18, R32 ;  /* 0x000000120c20723c */ /* 0x000fec0000001820 */
[C---:B---3--:R-:W-:Y:S06]  /*14af0*/  HMMA.16816.F32 R16, R8.reuse, R28, RZ ;  /* 0x0000001c0810723c */ /* 0x048fec00000018ff */
[----:B------:R-:W-:Y:S06]  /*14b00*/  HMMA.16816.F32 R28, R8, R30, RZ ;  /* 0x0000001e081c723c */ /* 0x000fec00000018ff */
[----:B----4-:R-:W-:Y:S06]  /*14b10*/  HMMA.16816.F32 R48, R12, R40, R48 ;  /* 0x000000280c30723c */ /* 0x010fec0000001830 */
[----:B------:R-:W-:Y:S06]  /*14b20*/  HMMA.16816.F32 R32, R4, R46, R32 ;  /* 0x0000002e0420723c */ /* 0x000fec0000001820 */
[----:B------:R-:W-:Y:S01]  /*14b30*/  HMMA.16816.F32 R68, R12, R42, R68 ;  /* 0x0000002a0c44723c */ /* 0x000fe20000001844 */
[----:B------:R-:W3:Y:S05]  /*14b40*/  LDSM.16.M88.4 R40, [R164+0x3800] ;  /* 0x00380000a428783b */ /* 0x000eea0000000200 */
[C---:B-1----:R-:W-:Y:S06]  /*14b50*/  HMMA.16816.F32 R16, R24.reuse, R20, R16 ;  /* 0x000000141810723c */ /* 0x042fec0000001810 */
[----:B------:R-:W-:Y:S06]  /*14b60*/  HMMA.16816.F32 R28, R24, R22, R28 ;  /* 0x00000016181c723c */ /* 0x000fec000000181c */
[----:B--2---:R-:W-:Y:S01]  /*14b70*/  HMMA.16816.F32 R20, R8, R64, RZ ;  /* 0x000000400814723c */ /* 0x004fe200000018ff */
[----:B------:R-:W-:Y:S01]  /*14b80*/  FMUL.FTZ R32, R32, UR9 ;  /* 0x0000000920207c20 */ /* 0x000fe20008410000 */
[----:B------:R-:W-:Y:S01]  /*14b90*/  FMUL.FTZ R33, R33, UR9 ;  /* 0x0000000921217c20 */ /* 0x000fe20008410000 */
[----:B------:R-:W-:Y:S01]  /*14ba0*/  FMUL.FTZ R34, R34, UR9 ;  /* 0x0000000922227c20 */ /* 0x000fe20008410000 */
[----:B------:R-:W-:Y:S01]  /*14bb0*/  FMUL.FTZ R101, R35, UR9 ;  /* 0x0000000923657c20 */ /* 0x000fe20008410000 */
[----:B------:R-:W-:Y:S01]  /*14bc0*/  MUFU.TANH R61, R32 ;  /* 0x00000020003d7308 */ /* 0x000fe20000002400 */
[C---:B------:R-:W-:Y:S01]  /*14bd0*/  HMMA.16816.F32 R56, R4.reuse, R44, R56 ;  /* 0x0000002c0438723c */ /* 0x040fe20000001838 */
[----:B------:R-:W1:Y:S05]  /*14be0*/  LDSM.16.M88.4 R44, [R233+0x1000] ;  /* 0x00100000e92c783b */ /* 0x000e6a0000000200 */
[C---:B------:R-:W-:Y:S01]  /*14bf0*/  HMMA.16816.F32 R48, R4.reuse, R52, R48 ;  /* 0x000000340430723c */ /* 0x040fe20000001830 */
[----:B------:R-:W-:Y:S05]  /*14c00*/  MUFU.TANH R121, R33 ;  /* 0x0000002100797308 */ /* 0x000fea0000002400 */
[----:B------:R-:W-:Y:S01]  /*14c10*/  HMMA.16816.F32 R68, R4, R54, R68 ;  /* 0x000000360444723c */ /* 0x000fe20000001844 */
[----:B------:R-:W2:Y:S02]  /*14c20*/  LDSM.16.M88.4 R52, [R238+0x1800] ;  /* 0x00180000ee34783b */ /* 0x000ea40000000200 */
[----:B------:R4:W-:Y:S03]  /*14c30*/  MUFU.TANH R102, R34 ;  /* 0x0000002200667308 */ /* 0x0009e60000002400 */
[----:B------:R-:W-:Y:S05]  /*14c40*/  HMMA.16816.F32 R16, R12, R72, R16 ;  /* 0x000000480c10723c */ /* 0x000fea0000001810 */
[----:B------:R-:W-:Y:S01]  /*14c50*/  MUFU.TANH R101, R101 ;  /* 0x0000006500657308 */ /* 0x000fe20000002400 */
[----:B---3--:R-:W-:Y:S01]  /*14c60*/  HMMA.16816.F32 R20, R24, R40, R20 ;  /* 0x000000281814723c */ /* 0x008fe20000001814 */
[----:B------:R-:W-:Y:S01]  /*14c70*/  FMUL.FTZ R59, R59, UR9 ;  /* 0x000000093b3b7c20 */ /* 0x000fe20008410000 */
[----:B------:R-:W-:Y:S01]  /*14c80*/  FMUL.FTZ R57, R57, UR9 ;  /* 0x0000000939397c20 */ /* 0x000fe20008410000 */
[----:B------:R-:W-:-:S03]  /*14c90*/  FMUL.FTZ R3, R58, UR9 ;  /* 0x000000093a037c20 */ /* 0x000fc60008410000 */
[----:B------:R-:W-:Y:S01]  /*14ca0*/  HMMA.16816.F32 R28, R12, R74, R28 ;  /* 0x0000004a0c1c723c */ /* 0x000fe2000000181c */
[----:B------:R-:W-:Y:S01]  /*14cb0*/  FMUL.FTZ R48, R48, UR9 ;  /* 0x0000000930307c20 */ /* 0x000fe20008410000 */
[----:B----4-:R-:W3:Y:S01]  /*14cc0*/  LDSM.16.M88.4 R32, [R240+0x4000] ;  /* 0x00400000f020783b */ /* 0x010ee20000000200 */
[----:B------:R-:W-:Y:S01]  /*14cd0*/  FMUL.FTZ R49, R49, UR9 ;  /* 0x0000000931317c20 */ /* 0x000fe20008410000 */
[----:B------:R-:W-:Y:S01]  /*14ce0*/  FMUL.FTZ R50, R50, UR9 ;  /* 0x0000000932327c20 */ /* 0x000fe20008410000 */
[----:B------:R-:W-:Y:S01]  /*14cf0*/  MUFU.TANH R120, R48 ;  /* 0x0000003000787308 */ /* 0x000fe20000002400 */
[----:B------:R-:W-:Y:S01]  /*14d00*/  HMMA.16816.F32 R64, R8, R66, RZ ;  /* 0x000000420840723c */ /* 0x000fe200000018ff */
[----:B------:R-:W4:Y:S01]  /*14d10*/  LDSM.16.M88.4 R72, [R233+0x1800] ;  /* 0x00180000e948783b */ /* 0x000f220000000200 */
[----:B------:R-:W-:Y:S01]  /*14d20*/  FMUL.FTZ R99, R51, UR9 ;  /* 0x0000000933637c20 */ /* 0x000fe20008410000 */
[----:B------:R-:W-:Y:S01]  /*14d30*/  FMUL.FTZ R68, R68, UR9 ;  /* 0x0000000944447c20 */ /* 0x000fe20008410000 */
[----:B------:R-:W-:Y:S01]  /*14d40*/  FMUL.FTZ R69, R69, UR9 ;  /* 0x0000000945457c20 */ /* 0x000fe20008410000 */
[----:B------:R-:W-:Y:S01]  /*14d50*/  FMUL.FTZ R70, R70, UR9 ;  /* 0x0000000946467c20 */ /* 0x000fe20008410000 */
[----:B-1----:R-:W-:Y:S01]  /*14d60*/  HMMA.16816.F32 R16, R4, R44, R16 ;  /* 0x0000002c0410723c */ /* 0x002fe20000001810 */
[----:B------:R-:W-:Y:S01]  /*14d70*/  MUFU.TANH R119, R49 ;  /* 0x0000003100777308 */ /* 0x000fe20000002400 */
[----:B------:R-:W-:-:S07]  /*14d80*/  FMUL.FTZ R97, R71, UR9 ;  /* 0x0000000947617c20 */ /* 0x000fce0008410000 */
[----:B------:R1:W-:Y:S01]  /*14d90*/  MUFU.TANH R100, R50 ;  /* 0x0000003200647308 */ /* 0x0003e20000002400 */
[----:B--2---:R-:W-:Y:S06]  /*14da0*/  HMMA.16816.F32 R20, R12, R52, R20 ;  /* 0x000000340c14723c */ /* 0x004fec0000001814 */
[----:B------:R-:W-:Y:S01]  /*14db0*/  HMMA.16816.F32 R28, R4, R46, R28 ;  /* 0x0000002e041c723c */ /* 0x000fe2000000181c */
[----:B------:R-:W-:Y:S01]  /*14dc0*/  MUFU.TANH R118, R68 ;  /* 0x0000004400767308 */ /* 0x000fe20000002400 */
[----:B------:R-:W-:Y:S04]  /*14dd0*/  LDSM.16.M88.4 R44, [R238+0x2000] ;  /* 0x00200000ee2c783b */ /* 0x000fe80000000200 */
[----:B------:R-:W-:Y:S02]  /*14de0*/  HMMA.16816.F32 R64, R24, R42, R64 ;  /* 0x0000002a1840723c */ /* 0x000fe40000001840 */
[----:B------:R-:W-:Y:S01]  /*14df0*/  FMUL.FTZ R16, R16, UR9 ;  /* 0x0000000910107c20 */ /* 0x000fe20008410000 */
[----:B------:R-:W-:Y:S01]  /*14e00*/  FMUL.FTZ R17, R17, UR9 ;  /* 0x0000000911117c20 */ /* 0x000fe20008410000 */
[----:B-1----:R-:W1:Y:S01]  /*14e10*/  LDSM.16.M88.4 R48, [R164+0x4000] ;  /* 0x00400000a430783b */ /* 0x002e620000000200 */
[----:B------:R-:W-:Y:S01]  /*14e20*/  MUFU.TANH R117, R69 ;  /* 0x0000004500757308 */ /* 0x000fe20000002400 */
[----:B------:R-:W-:Y:S01]  /*14e30*/  FMUL.FTZ R18, R18, UR9 ;  /* 0x0000000912127c20 */ /* 0x000fe20008410000 */
[----:B------:R-:W-:Y:S01]  /*14e40*/  FMUL.FTZ R95, R19, UR9 ;  /* 0x00000009135f7c20 */ /* 0x000fe20008410000 */
[C---:B---3--:R-:W-:Y:S05]  /*14e50*/  HMMA.16816.F32 R40, R8.reuse, R32, RZ ;  /* 0x000000200828723c */ /* 0x048fea00000018ff */
[----:B------:R2:W-:Y:S01]  /*14e60*/  MUFU.TANH R98, R70 ;  /* 0x0000004600627308 */ /* 0x0005e20000002400 */
[----:B------:R-:W-:Y:S04]  /*14e70*/  HMMA.16816.F32 R32, R8, R34, RZ ;  /* 0x000000220820723c */ /* 0x000fe800000018ff */
[----:B------:R-:W-:-:S02]  /*14e80*/  FMUL.FTZ R28, R28, UR9 ;  /* 0x000000091c1c7c20 */ /* 0x000fc40008410000 */
[----:B----4-:R-:W-:Y:S01]  /*14e90*/  HMMA.16816.F32 R20, R4, R72, R20 ;  /* 0x000000480414723c */ /* 0x010fe20000001814 */
[----:B------:R-:W-:Y:S01]  /*14ea0*/  FMUL.FTZ R29, R29, UR9 ;  /* 0x000000091d1d7c20 */ /* 0x000fe20008410000 */
[----:B------:R-:W-:Y:S01]  /*14eb0*/  FMUL.FTZ R30, R30, UR9 ;  /* 0x000000091e1e7c20 */ /* 0x000fe20008410000 */
[----:B------:R-:W-:Y:S01]  /*14ec0*/  MUFU.TANH R116, R16 ;  /* 0x0000001000747308 */ /* 0x000fe20000002400 */
[----:B------:R-:W-:Y:S02]  /*14ed0*/  FMUL.FTZ R93, R31, UR9 ;  /* 0x000000091f5d7c20 */ /* 0x000fe40008410000 */
[----:B------:R-:W-:Y:S01]  /*14ee0*/  HMMA.16816.F32 R64, R12, R54, R64 ;  /* 0x000000360c40723c */ /* 0x000fe20000001840 */
[----:B------:R-:W-:Y:S04]  /*14ef0*/  LDSM.16.M88.4 R52, [R233+0x2000] ;  /* 0x00200000e934783b */ /* 0x000fe80000000200 */
[----:B--2---:R-:W2:Y:S01]  /*14f00*/  LDSM.16.M88.4 R68, [R240+0x4800] ;  /* 0x00480000f044783b */ /* 0x004ea20000000200 */
[----:B------:R-:W-:Y:S08]  /*14f10*/  MUFU.TANH R115, R17 ;  /* 0x0000001100737308 */ /* 0x000ff00000002400 */
[----:B------:R3:W-:Y:S01]  /*14f20*/  MUFU.TANH R96, R18 ;  /* 0x0000001200607308 */ /* 0x0007e20000002400 */
[----:B-1----:R-:W-:Y:S03]  /*14f30*/  HMMA.16816.F32 R40, R24, R48, R40 ;  /* 0x000000301828723c */ /* 0x002fe60000001828 */
[----:B------:R-:W-:Y:S01]  /*14f40*/  FMUL.FTZ R20, R20, UR9 ;  /* 0x0000000914147c20 */ /* 0x000fe20008410000 */
[----:B------:R-:W-:Y:S01]  /*14f50*/  FMUL.FTZ R22, R22, UR9 ;  /* 0x0000000916167c20 */ /* 0x000fe20008410000 */
[----:B------:R-:W-:-:S02]  /*14f60*/  FMUL.FTZ R0, R21, UR9 ;  /* 0x0000000915007c20 */ /* 0x000fc40008410000 */
[----:B------:R-:W-:Y:S01]  /*14f70*/  MUFU.TANH R114, R28 ;  /* 0x0000001c00727308 */ /* 0x000fe20000002400 */
[----:B------:R-:W-:Y:S01]  /*14f80*/  FMUL.FTZ R91, R23, UR9 ;  /* 0x00000009175b7c20 */ /* 0x000fe20008410000 */
[----:B------:R-:W-:Y:S06]  /*14f90*/  HMMA.16816.F32 R32, R24, R50, R32 ;  /* 0x000000321820723c */ /* 0x000fec0000001820 */
[----:B------:R-:W-:Y:S01]  /*14fa0*/  MUFU.TANH R113, R29 ;  /* 0x0000001d00717308 */ /* 0x000fe20000002400 */
[----:B---3--:R-:W1:Y:S01]  /*14fb0*/  LDSM.16.M88.4 R16, [R164+0x4800] ;  /* 0x00480000a410783b */ /* 0x008e620000000200 */
[----:B------:R-:W-:Y:S03]  /*14fc0*/  HMMA.16816.F32 R64, R4, R74, R64 ;  /* 0x0000004a0440723c */ /* 0x000fe60000001840 */
[----:B------:R-:W-:Y:S03]  /*14fd0*/  LDSM.16.M88.4 R72, [R238+0x2800] ;  /* 0x00280000ee48783b */ /* 0x000fe60000000200 */
[----:B------:R3:W-:Y:S01]  /*14fe0*/  MUFU.TANH R94, R30 ;  /* 0x0000001e005e7308 */ /* 0x0007e20000002400 */
[----:B------:R-:W-:Y:S07]  /*14ff0*/  HMMA.16816.F32 R40, R12, R44, R40 ;  /* 0x0000002c0c28723c */ /* 0x000fee0000001828 */
[----:B------:R-:W-:Y:S01]  /*15000*/  MUFU.TANH R112, R20 ;  /* 0x0000001400707308 */ /* 0x000fe20000002400 */
[C---:B--2---:R-:W-:Y:S06]  /*15010*/  HMMA.16816.F32 R48, R8.reuse, R68, RZ ;  /* 0x000000440830723c */ /* 0x044fec00000018ff */
[----:B------:R-:W-:Y:S01]  /*15020*/  HMMA.16816.F32 R68, R8, R70, RZ ;  /* 0x000000460844723c */ /* 0x000fe200000018ff */
[----:B---3--:R-:W2:Y:S01]  /*15030*/  LDSM.16.M88.4 R28, [R240+0x5000] ;  /* 0x00500000f01c783b */ /* 0x008ea20000000200 */
[----:B------:R3:W-:Y:S01]  /*15040*/  MUFU.TANH R92, R22 ;  /* 0x00000016005c7308 */ /* 0x0007e20000002400 */
[----:B------:R-:W-:Y:S01]  /*15050*/  FMUL.FTZ R64, R64, UR9 ;  /* 0x0000000940407c20 */ /* 0x000fe20008410000 */
[----:B------:R-:W-:Y:S01]  /*15060*/  FMUL.FTZ R65, R65, UR9 ;  /* 0x0000000941417c20 */ /* 0x000fe20008410000 */
[----:B------:R-:W-:Y:S01]  /*15070*/  FMUL.FTZ R66, R66, UR9 ;  /* 0x0000000942427c20 */ /* 0x000fe20008410000 */
[----:B------:R-:W-:Y:S01]  /*15080*/  HMMA.16816.F32 R32, R12, R46, R32 ;  /* 0x0000002e0c20723c */ /* 0x000fe20000001820 */
[----:B------:R-:W-:Y:S01]  /*15090*/  FMUL.FTZ R133, R67, UR9 ;  /* 0x0000000943857c20 */ /* 0x000fe20008410000 */
[----:B------:R-:W-:Y:S02]  /*150a0*/  LDSM.16.M88.4 R44, [R233+0x2800] ;  /* 0x00280000e92c783b */ /* 0x000fe40000000200 */
[----:B------:R-:W-:Y:S02]  /*150b0*/  MUFU.TANH R111, R64 ;  /* 0x00000040006f7308 */ /* 0x000fe40000002400 */
[----:B------:R-:W-:Y:S06]  /*150c0*/  HMMA.16816.F32 R40, R4, R52, R40 ;  /* 0x000000340428723c */ /* 0x000fec0000001828 */
[C---:B-1----:R-:W-:Y:S01]  /*150d0*/  HMMA.16816.F32 R48, R24.reuse, R16, R48 ;  /* 0x000000101830723c */ /* 0x042fe20000001830 */
[----:B---3--:R-:W1:Y:S01]  /*150e0*/  LDSM.16.M88.4 R20, [R164+0x5000] ;  /* 0x00500000a414783b */ /* 0x008e620000000200 */
[----:B------:R-:W-:Y:S04]  /*150f0*/  MUFU.TANH R105, R65 ;  /* 0x0000004100697308 */ /* 0x000fe80000002400 */
[----:B------:R-:W-:Y:S04]  /*15100*/  HMMA.16816.F32 R68, R24, R18, R68 ;  /* 0x000000121844723c */ /* 0x000fe80000001844 */
[----:B------:R3:W-:Y:S02]  /*15110*/  MUFU.TANH R90, R66 ;  /* 0x00000042005a7308 */ /* 0x0007e40000002400 */
[----:B------:R-:W-:Y:S01]  /*15120*/  HMMA.16816.F32 R32, R4, R54, R32 ;  /* 0x000000360420723c */ /* 0x000fe20000001820 */
[----:B------:R-:W4:Y:S05]  /*15130*/  LDSM.16.M88.4 R52, [R238+0x3000] ;  /* 0x00300000ee34783b */ /* 0x000f2a0000000200 */
[----:B------:R-:W-:Y:S01]  /*15140*/  FMUL.FTZ R40, R40, UR9 ;  /* 0x0000000928287c20 */ /* 0x000fe20008410000 */
[----:B------:R-:W-:Y:S01]  /*15150*/  FMUL.FTZ R41, R41, UR9 ;  /* 0x0000000929297c20 */ /* 0x000fe20008410000 */
[----:B------:R-:W-:Y:S01]  /*15160*/  FMUL.FTZ R42, R42, UR9 ;  /* 0x000000092a2a7c20 */ /* 0x000fe20008410000 */
[----:B------:R-:W-:Y:S01]  /*15170*/  FMUL.FTZ R130, R43, UR9 ;  /* 0x000000092b827c20 */ /* 0x000fe20008410000 */
[----:B------:R-:W-:Y:S01]  /*15180*/  MUFU.TANH R132, R40 ;  /* 0x0000002800847308 */ /* 0x000fe20000002400 */
[C---:B--2---:R-:W-:Y:S01]  /*15190*/  HMMA.16816.F32 R16, R8.reuse, R28, RZ ;  /* 0x0000001c0810723c */ /* 0x044fe200000018ff */
[----:B---3--:R-:W2:Y:S05]  /*151a0*/  LDSM.16.M88.4 R64, [R240+0x5800] ;  /* 0x00580000f040783b */ /* 0x008eaa0000000200 */
[----:B------:R-:W-:Y:S01]  /*151b0*/  HMMA.16816.F32 R28, R8, R30, RZ ;  /* 0x0000001e081c723c */ /* 0x000fe200000018ff */
[----:B------:R-:W-:Y:S05]  /*151c0*/  MUFU.TANH R110, R41 ;  /* 0x00000029006e7308 */ /* 0x000fea0000002400 */
[C---:B------:R-:W-:Y:S01]  /*151d0*/  HMMA.16816.F32 R48, R12.reuse, R72, R48 ;  /* 0x000000480c30723c */ /* 0x040fe20000001830 */
[----:B------:R-:W-:Y:S01]  /*151e0*/  FMUL.FTZ R32, R32, UR9 ;  /* 0x0000000920207c20 */ /* 0x000fe20008410000 */
[----:B------:R-:W-:Y:S01]  /*151f0*/  FMUL.FTZ R33, R33, UR9 ;  /* 0x0000000921217c20 */ /* 0x000fe20008410000 */
[----:B------:R3:W-:Y:S01]  /*15200*/  MUFU.TANH R131, R42 ;  /* 0x0000002a00837308 */ /* 0x0007e20000002400 */
[----:B------:R-:W-:Y:S01]  /*15210*/  FMUL.FTZ R34, R34, UR9 ;  /* 0x0000000922227c20 */ /* 0x000fe20008410000 */
[----:B------:R-:W-:Y:S01]  /*15220*/  FMUL.FTZ R128, R35, UR9 ;  /* 0x0000000923807c20 */ /* 0x000fe20008410000 */
[----:B------:R-:W-:Y:S01]  /*15230*/  HMMA.16816.F32 R68, R12, R74, R68 ;  /* 0x0000004a0c44723c */ /* 0x000fe20000001844 */
[----:B------:R-:W5:Y:S04]  /*15240*/  LDSM.16.M88.4 R72, [R233+0x3000] ;  /* 0x00300000e948783b */ /* 0x000f680000000200 */
[----:B------:R-:W-:Y:S01]  /*15250*/  MUFU.TANH R103, R59 ;  /* 0x0000003b00677308 */ /* 0x000fe20000002400 */
[C---:B-1----:R-:W-:Y:S06]  /*15260*/  HMMA.16816.F32 R16, R24.reuse, R20, R16 ;  /* 0x000000141810723c */ /* 0x042fec0000001810 */
[----:B------:R-:W-:Y:S01]  /*15270*/  HMMA.16816.F32 R28, R24, R22, R28 ;  /* 0x00000016181c723c */ /* 0x000fe2000000181c */
[----:B------:R-:W-:Y:S01]  /*15280*/  MUFU.TANH R109, R32 ;  /* 0x00000020006d7308 */ /* 0x000fe20000002400 */
[----:B---3--:R-:W1:Y:S04]  /*15290*/  LDSM.16.M88.4 R40, [R164+0x5800] ;  /* 0x00580000a428783b */ /* 0x008e680000000200 */
[C---:B------:R-:W-:Y:S03]  /*152a0*/  HMMA.16816.F32 R48, R4.reuse, R44, R48 ;  /* 0x0000002c0430723c */ /* 0x040fe60000001830 */
[----:B------:R-:W-:Y:S03]  /*152b0*/  MUFU.TANH R59, R33 ;  /* 0x00000021003b7308 */ /* 0x000fe60000002400 */
[----:B------:R-:W-:Y:S01]  /*152c0*/  HMMA.16816.F32 R68, R4, R46, R68 ;  /* 0x0000002e0444723c */ /* 0x000fe20000001844 */
[----:B------:R-:W3:Y:S04]  /*152d0*/  LDSM.16.M88.4 R44, [R238+0x3800] ;  /* 0x00380000ee2c783b */ /* 0x000ee80000000200 */
[----:B------:R5:W-:Y:S01]  /*152e0*/  MUFU.TANH R129, R34 ;  /* 0x0000002200817308 */ /* 0x000be20000002400 */
[----:B----4-:R-:W-:Y:S06]  /*152f0*/  HMMA.16816.F32 R16, R12, R52, R16 ;  /* 0x000000340c10723c */ /* 0x010fec0000001810 */
[C---:B--2---:R-:W-:Y:S01]  /*15300*/  HMMA.16816.F32 R20, R8.reuse, R64, RZ ;  /* 0x000000400814723c */ /* 0x044fe200000018ff */
[----:B------:R-:W2:Y:S05]  /*15310*/  MUFU.TANH R62, R57 ;  /* 0x00000039003e7308 */ /* 0x000eaa0000002400 */
[----:B------:R-:W-:Y:S01]  /*15320*/  HMMA.16816.F32 R64, R8, R66, RZ ;  /* 0x000000420840723c */ /* 0x000fe200000018ff */
[----:B------:R-:W-:Y:S01]  /*15330*/  FMUL.FTZ R48, R48, UR9 ;  /* 0x0000000930307c20 */ /* 0x000fe20008410000 */
[----:B------:R-:W-:Y:S01]  /*15340*/  FMUL.FTZ R49, R49, UR9 ;  /* 0x0000000931317c20 */ /* 0x000fe20008410000 */
[----:B------:R-:W-:Y:S01]  /*15350*/  FMUL.FTZ R50, R50, UR9 ;  /* 0x0000000932327c20 */ /* 0x000fe20008410000 */
[----:B-----5:R-:W4:Y:S01]  /*15360*/  LDSM.16.M88.4 R32, [R240+0x6000] ;  /* 0x00600000f020783b */ /* 0x020f220000000200 */
[----:B------:R-:W-:Y:S01]  /*15370*/  MUFU.TANH R58, R48 ;  /* 0x00000030003a7308 */ /* 0x000fe20000002400 */
[----:B------:R-:W-:Y:S01]  /*15380*/  HMMA.16816.F32 R28, R12, R54, R28 ;  /* 0x000000360c1c723c */ /* 0x000fe2000000181c */
[----:B------:R-:W-:Y:S01]  /*15390*/  FMUL.FTZ R126, R51, UR9 ;  /* 0x00000009337e7c20 */ /* 0x000fe20008410000 */
[----:B------:R-:W-:Y:S01]  /*153a0*/  FMUL.FTZ R68, R68, UR9 ;  /* 0x0000000944447c20 */ /* 0x000fe20008410000 */
[----:B------:R-:W-:Y:S01]  /*153b0*/  FMUL.FTZ R69, R69, UR9 ;  /* 0x0000000945457c20 */ /* 0x000fe20008410000 */
[----:B------:R-:W-:Y:S01]  /*153c0*/  FMUL.FTZ R70, R70, UR9 ;  /* 0x0000000946467c20 */ /* 0x000fe20008410000 */
[----:B------:R-:W-:Y:S01]  /*153d0*/  FMUL.FTZ R71, R71, UR9 ;  /* 0x0000000947477c20 */ /* 0x000fe20008410000 */
[----:B------:R-:W-:Y:S01]  /*153e0*/  HMMA.16816.F32 R16, R4, R72, R16 ;  /* 0x000000480410723c */ /* 0x000fe20000001810 */
[----:B------:R-:W-:Y:S05]  /*153f0*/  MUFU.TANH R57, R49 ;  /* 0x0000003100397308 */ /* 0x000fea0000002400 */
[C---:B-1----:R-:W-:Y:S03]  /*15400*/  HMMA.16816.F32 R20, R24.reuse, R40, R20 ;  /* 0x000000281814723c */ /* 0x042fe60000001814 */
[----:B------:R1:W-:Y:S03]  /*15410*/  MUFU.TANH R127, R50 ;  /* 0x00000032007f7308 */ /* 0x0003e60000002400 */
[----:B------:R-:W-:Y:S01]  /*15420*/  HMMA.16816.F32 R64, R24, R42, R64 ;  /* 0x0000002a1840723c */ /* 0x000fe20000001840 */
[----:B------:R-:W5:Y:S04]  /*15430*/  LDSM.16.M88.4 R40, [R233+0x3800] ;  /* 0x00380000e928783b */ /* 0x000f680000000200 */
[----:B------:R-:W-:Y:S01]  /*15440*/  MUFU.TANH R108, R68 ;  /* 0x00000044006c7308 */ /* 0x000fe20000002400 */
[----:B------:R-:W-:Y:S06]  /*15450*/  HMMA.16816.F32 R28, R4, R74, R28 ;  /* 0x0000004a041c723c */ /* 0x000fec000000181c */
[----:B------:R-:W-:Y:S01]  /*15460*/  FMUL.FTZ R16, R16, UR9 ;  /* 0x0000000910107c20 */ /* 0x000fe20008410000 */
[----:B------:R-:W-:Y:S01]  /*15470*/  FMUL.FTZ R17, R17, UR9 ;  /* 0x0000000911117c20 */ /* 0x000fe20008410000 */
[----:B-1----:R-:W1:Y:S01]  /*15480*/  LDSM.16.M88.4 R48, [R164+0x6000] ;  /* 0x00600000a430783b */ /* 0x002e620000000200 */
[----:B------:R-:W-:Y:S01]  /*15490*/  FMUL.FTZ R18, R18, UR9 ;  /* 0x0000000912127c20 */ /* 0x000fe20008410000 */
[----:B------:R-:W-:Y:S01]  /*154a0*/  MUFU.TANH R106, R16 ;  /* 0x00000010006a7308 */ /* 0x000fe20000002400 */
[----:B------:R-:W-:Y:S01]  /*154b0*/  FMUL.FTZ R87, R19, UR9 ;  /* 0x0000000913577c20 */ /* 0x000fe20008410000 */
[----:B---3--:R-:W-:Y:S06]  /*154c0*/  HMMA.16816.F32 R20, R12, R44, R20 ;  /* 0x0000002c0c14723c */ /* 0x008fec0000001814 */
[----:B------:R-:W-:Y:S01]  /*154d0*/  MUFU.TANH R88, R17 ;  /* 0x0000001100587308 */ /* 0x000fe20000002400 */
[C---:B----4-:R-:W-:Y:S05]  /*154e0*/  HMMA.16816.F32 R52, R8.reuse, R32, RZ ;  /* 0x000000200834723c */ /* 0x050fea00000018ff */
[----:B------:R-:W-:Y:S01]  /*154f0*/  FMUL.FTZ R28, R28, UR9 ;  /* 0x000000091c1c7c20 */ /* 0x000fe20008410000 */
[----:B------:R-:W-:Y:S01]  /*15500*/  HMMA.16816.F32 R32, R8, R34, RZ ;  /* 0x000000220820723c */ /* 0x000fe200000018ff */
[----:B------:R3:W-:Y:S01]  /*15510*/  MUFU.TANH R89, R18 ;  /* 0x0000001200597308 */ /* 0x0007e20000002400 */
[----:B------:R-:W-:Y:S01]  /*15520*/  FMUL.FTZ R29, R29, UR9 ;  /* 0x000000091d1d7c20 */ /* 0x000fe20008410000 */
[----:B------:R-:W-:Y:S01]  /*15530*/  FMUL.FTZ R30, R30, UR9 ;  /* 0x000000091e1e7c20 */ /* 0x000fe20008410000 */
[----:B------:R-:W-:-:S02]  /*15540*/  FMUL.FTZ R83, R31, UR9 ;  /* 0x000000091f537c20 */ /* 0x000fc40008410000 */
[----:B------:R-:W-:Y:S01]  /*15550*/  HMMA.16816.F32 R64, R12, R46, R64 ;  /* 0x0000002e0c40723c */ /* 0x000fe20000001840 */
[----:B------:R-:W-:Y:S02]  /*15560*/  LDSM.16.M88.4 R44, [R233+0x4000] ;  /* 0x00400000e92c783b */ /* 0x000fe40000000200 */
[----:B------:R-:W-:Y:S03]  /*15570*/  MUFU.TANH R107, R69 ;  /* 0x00000045006b7308 */ /* 0x000fe60000002400 */
[----:B-----5:R-:W-:Y:S05]  /*15580*/  HMMA.16816.F32 R20, R4, R40, R20 ;  /* 0x000000280414723c */ /* 0x020fea0000001814 */
[----:B------:R-:W-:Y:S01]  /*15590*/  MUFU.TANH R125, R70 ;  /* 0x00000046007d7308 */ /* 0x000fe20000002400 */
[----:B---3--:R-:W3:Y:S01]  /*155a0*/  LDSM.16.M88.4 R16, [R240+0x6800] ;  /* 0x00680000f010783b */ /* 0x008ee20000000200 */
[C---:B-1----:R-:W-:Y:S06]  /*155b0*/  HMMA.16816.F32 R52, R24.reuse, R48, R52 ;  /* 0x000000301834723c */ /* 0x042fec0000001834 */
[----:B------:R1:W-:Y:S01]  /*155c0*/  MUFU.TANH R124, R71 ;  /* 0x00000047007c7308 */ /* 0x0003e20000002400 */
[----:B------:R-:W-:Y:S01]  /*155d0*/  HMMA.16816.F32 R32, R24, R50, R32 ;  /* 0x000000321820723c */ /* 0x000fe20000001820 */
[----:B------:R-:W-:Y:S06]  /*155e0*/  LDSM.16.M88.4 R48, [R238+0x4800] ;  /* 0x00480000ee30783b */ /* 0x000fec0000000200 */
[----:B------:R-:W-:Y:S01]  /*155f0*/  MUFU.TANH R86, R28 ;  /* 0x0000001c00567308 */ /* 0x000fe20000002400 */
[----:B------:R-:W-:Y:S02]  /*15600*/  HMMA.16816.F32 R64, R4, R42, R64 ;  /* 0x0000002a0440723c */ /* 0x000fe40000001840 */
[----:B------:R-:W-:Y:S01]  /*15610*/  FMUL.FTZ R20, R20, UR9 ;  /* 0x0000000914147c20 */ /* 0x000fe20008410000 */
[----:B------:R-:W-:Y:S01]  /*15620*/  FMUL.FTZ R21, R21, UR9 ;  /* 0x0000000915157c20 */ /* 0x000fe20008410000 */
[----:B------:R-:W-:Y:S01]  /*15630*/  FMUL.FTZ R22, R22, UR9 ;  /* 0x0000000916167c20 */ /* 0x000fe20008410000 */
[----:B------:R-:W-:-:S02]  /*15640*/  FMUL.FTZ R23, R23, UR9 ;  /* 0x0000000917177c20 */ /* 0x000fc40008410000 */
[----:B------:R-:W-:Y:S01]  /*15650*/  MUFU.TANH R84, R29 ;  /* 0x0000001d00547308 */ /* 0x000fe20000002400 */
[----:B-1----:R-:W1:Y:S07]  /*15660*/  LDSM.16.M88.4 R68, [R238+0x4000] ;  /* 0x00400000ee44783b */ /* 0x002e6e0000000200 */
[----:B------:R4:W-:Y:S08]  /*15670*/  MUFU.TANH R85, R30 ;  /* 0x0000001e00557308 */ /* 0x0009f00000002400 */
[----:B------:R-:W-:Y:S01]  /*15680*/  MUFU.TANH R82, R20 ;  /* 0x0000001400527308 */ /* 0x000fe20000002400 */
[----:B---3--:R-:W-:Y:S01]  /*15690*/  HMMA.16816.F32 R40, R8, R16, RZ ;  /* 0x000000100828723c */ /* 0x008fe200000018ff */
[----:B------:R-:W-:Y:S01]  /*156a0*/  FMUL.FTZ R64, R64, UR9 ;  /* 0x0000000940407c20 */ /* 0x000fe20008410000 */
[----:B------:R-:W-:Y:S01]  /*156b0*/  FMUL.FTZ R65, R65, UR9 ;  /* 0x0000000941417c20 */ /* 0x000fe20008410000 */
[----:B------:R-:W-:Y:S01]  /*156c0*/  FMUL.FTZ R66, R66, UR9 ;  /* 0x0000000942427c20 */ /* 0x000fe20008410000 */
[----:B------:R-:W-:-:S02]  /*156d0*/  FMUL.FTZ R67, R67, UR9 ;  /* 0x0000000943437c20 */ /* 0x000fc40008410000 */
[----:B------:R-:W-:Y:S01]  /*156e0*/  HMMA.16816.F32 R16, R8, R18, RZ ;  /* 0x000000120810723c */ /* 0x000fe200000018ff */
[----:B------:R-:W-:Y:S01]  /*156f0*/  MUFU.TANH R80, R21 ;  /* 0x0000001500507308 */ /* 0x000fe20000002400 */
[----:B----4-:R-:W3:Y:S07]  /*15700*/  LDSM.16.M88.4 R28, [R164+0x6800] ;  /* 0x00680000a41c783b */ /* 0x010eee0000000200 */
[----:B------:R-:W-:Y:S08]  /*15710*/  MUFU.TANH R81, R22 ;  /* 0x0000001600517308 */ /* 0x000ff00000002400 */
[----:B------:R4:W-:Y:S01]  /*15720*/  MUFU.TANH R79, R23 ;  /* 0x00000017004f7308 */ /* 0x0009e20000002400 */
[C---:B-1----:R-:W-:Y:S06]  /*15730*/  HMMA.16816.F32 R52, R12.reuse, R68, R52 ;  /* 0x000000440c34723c */ /* 0x042fec0000001834 */
[----:B------:R-:W-:Y:S01]  /*15740*/  HMMA.16816.F32 R32, R12, R70, R32 ;  /* 0x000000460c20723c */ /* 0x000fe20000001820 */
[----:B------:R-:W-:Y:S08]  /*15750*/  MUFU.TANH R78, R64 ;  /* 0x00000040004e7308 */ /* 0x000ff00000002400 */
[----:B------:R-:W-:Y:S01]  /*15760*/  MUFU.TANH R76, R65 ;  /* 0x00000041004c7308 */ /* 0x000fe20000002400 */
[----:B----4-:R-:W1:Y:S07]  /*15770*/  LDSM.16.M88.4 R20, [R240+0x7000] ;  /* 0x00700000f014783b */ /* 0x010e6e0000000200 */
[----:B------:R-:W-:Y:S01]  /*15780*/  MUFU.TANH R77, R66 ;  /* 0x00000042004d7308 */ /* 0x000fe20000002400 */
[C---:B---3--:R-:W-:Y:S06]  /*15790*/  HMMA.16816.F32 R40, R24.reuse, R28, R40 ;  /* 0x0000001c1828723c */ /* 0x048fec0000001828 */
[----:B------:R-:W-:Y:S01]  /*157a0*/  HMMA.16816.F32 R16, R24, R30, R16 ;  /* 0x0000001e1810723c */ /* 0x000fe20000001810 */
[----:B------:R-:W3:Y:S01]  /*157b0*/  LDSM.16.M88.4 R28, [R233+0x4800] ;  /* 0x00480000e91c783b */ /* 0x000ee20000000200 */
[----:B------:R4:W-:Y:S04]  /*157c0*/  MUFU.TANH R75, R67 ;  /* 0x00000043004b7308 */ /* 0x0009e80000002400 */
[C---:B------:R-:W-:Y:S04]  /*157d0*/  HMMA.16816.F32 R52, R4.reuse, R44, R52 ;  /* 0x0000002c0434723c */ /* 0x040fe80000001834 */
[----:B------:R-:W5:Y:S02]  /*157e0*/  MUFU.TANH R3, R3 ;  /* 0x0000000300037308 */ /* 0x000f640000002400 */
[----:B------:R-:W-:Y:S01]  /*157f0*/  HMMA.16816.F32 R32, R4, R46, R32 ;  /* 0x0000002e0420723c */ /* 0x000fe20000001820 */
[----:B------:R-:W2:Y:S05]  /*15800*/  LDSM.16.M88.4 R44, [R164+0x7000] ;  /* 0x00700000a42c783b */ /* 0x000eaa0000000200 */
[----:B------:R-:W-:Y:S01]  /*15810*/  HMMA.16816.F32 R40, R12, R48, R40 ;  /* 0x000000300c28723c */ /* 0x000fe20000001828 */
[----:B----4-:R-:W4:Y:S01]  /*15820*/  LDSM.16.M88.4 R64, [R240+0x7800] ;  /* 0x00780000f040783b */ /* 0x010f220000000200 */
[----:B------:R-:W4:Y:S05]  /*15830*/  MUFU.TANH R99, R99 ;  /* 0x0000006300637308 */ /* 0x000f2a0000002400 */
[----:B------:R-:W-:-:S02]  /*15840*/  IMAD.SHL.U32 R48, R36, 0x2, RZ ;  /* 0x0000000224307824 */ /* 0x000fc400078e00ff */
[----:B------:R-:W-:Y:S01]  /*15850*/  HMMA.16816.F32 R36, R12, R50, R16 ;  /* 0x000000320c24723c */ /* 0x000fe20000001810 */
[----:B------:R-:W4:Y:S02]  /*15860*/  MUFU.TANH R97, R97 ;  /* 0x0000006100617308 */ /* 0x000f240000002400 */
[----:B------:R-:W-:Y:S01]  /*15870*/  FMUL.FTZ R52, R52, UR9 ;  /* 0x0000000934347c20 */ /* 0x000fe20008410000 */
[----:B------:R-:W-:Y:S01]  /*15880*/  FMUL.FTZ R53, R53, UR9 ;  /* 0x0000000935357c20 */ /* 0x000fe20008410000 */
[----:B------:R-:W-:Y:S01]  /*15890*/  FMUL.FTZ R54, R54, UR9 ;  /* 0x0000000936367c20 */ /* 0x000fe20008410000 */
[----:B-1----:R-:W-:Y:S01]  /*158a0*/  HMMA.16816.F32 R16, R8, R20, RZ ;  /* 0x000000140810723c */ /* 0x002fe200000018ff */
[----:B------:R-:W-:Y:S01]  /*158b0*/  FMUL.FTZ R55, R55, UR9 ;  /* 0x0000000937377c20 */ /* 0x000fe20008410000 */
[----:B------:R-:W-:Y:S01]  /*158c0*/  LOP3.LUT R2, R48, 0x6, RZ, 0xc0, !PT ;  /* 0x0000000630027812 */ /* 0x000fe200078ec0ff */
[----:B------:R-:W-:Y:S01]  /*158d0*/  MUFU.TANH R74, R52 ;  /* 0x00000034004a7308 */ /* 0x000fe20000002400 */
[----:B------:R-:W-:Y:S01]  /*158e0*/  FMUL.FTZ R32, R32, UR9 ;  /* 0x0000000920207c20 */ /* 0x000fe20008410000 */
[----:B------:R-:W-:Y:S01]  /*158f0*/  FMUL.FTZ R33, R33, UR9 ;  /* 0x0000000921217c20 */ /* 0x000fe20008410000 */
[----:B------:R-:W-:Y:S01]  /*15900*/  FMUL.FTZ R34, R34, UR9 ;  /* 0x0000000922227c20 */ /* 0x000fe20008410000 */
[----:B------:R-:W-:-:S02]  /*15910*/  VIADD R2, R2, UR11 ;  /* 0x0000000b02027c36 */ /* 0x000fc40008000000 */
[----:B------:R-:W-:Y:S01]  /*15920*/  FMUL.FTZ R35, R35, UR9 ;  /* 0x0000000923237c20 */ /* 0x000fe20008410000 */
[----:B---3--:R-:W-:Y:S01]  /*15930*/  HMMA.16816.F32 R40, R4, R28, R40 ;  /* 0x0000001c0428723c */ /* 0x008fe20000001828 */
[----:B------:R-:W1:Y:S01]  /*15940*/  LDSM.16.M88.4 R48, [R164+0x7800] ;  /* 0x00780000a430783b */ /* 0x000e620000000200 */
[----:B------:R-:W-:Y:S01]  /*15950*/  MUFU.TANH R72, R53 ;  /* 0x0000003500487308 */ /* 0x000fe20000002400 */
[C---:B------:R-:W-:Y:S01]  /*15960*/  VIADD R20, R2.reuse, 0x1 ;  /* 0x0000000102147836 */ /* 0x040fe20000000000 */
[----:B------:R-:W-:-:S03]  /*15970*/  ISETP.GE.AND P1, PT, R2, R180, PT ;  /* 0x000000b40200720c */ /* 0x000fc60003f26270 */
[----:B------:R-:W-:Y:S01]  /*15980*/  VIADD R28, R2, 0x8 ;  /* 0x00000008021c7836 */ /* 0x000fe20000000000 */
[CC--:B------:R-:W-:Y:S01]  /*15990*/  ISETP.GE.AND P6, PT, R20.reuse, R181.reuse, PT ;  /* 0x000000b51400720c */ /* 0x0c0fe20003fc6270 */
[----:B------:R-:W-:Y:S01]  /*159a0*/  HMMA.16816.F32 R36, R4, R30, R36 ;  /* 0x0000001e0424723c */ /* 0x000fe20000001824 */
[----:B------:R-:W-:Y:S01]  /*159b0*/  MUFU.TANH R73, R54 ;  /* 0x0000003600497308 */ /* 0x000fe20000002400 */
[-C--:B------:R-:W-:Y:S02]  /*159c0*/  ISETP.GE.AND P0, PT, R20, R180.reuse, PT ;  /* 0x000000b41400720c */ /* 0x080fe40003f06270 */
[C---:B------:R-:W-:Y:S02]  /*159d0*/  ISETP.GE.AND P3, PT, R28.reuse, R181, PT ;  /* 0x000000b51c00720c */ /* 0x040fe40003f66270 */
[----:B--2---:R-:W-:Y:S01]  /*159e0*/  HMMA.16816.F32 R16, R24, R44, R16 ;  /* 0x0000002c1810723c */ /* 0x004fe20000001810 */
[----:B------:R-:W-:Y:S01]  /*159f0*/  ISETP.GE.AND P5, PT, R28, R180, PT ;  /* 0x000000b41c00720c */ /* 0x000fe20003fa6270 */
[----:B------:R-:W-:Y:S01]  /*15a00*/  VIADD R28, R2, 0x9 ;  /* 0x00000009021c7836 */ /* 0x000fe20000000000 */
[----:B------:R2:W-:Y:S01]  /*15a10*/  MUFU.TANH R71, R55 ;  /* 0x0000003700477308 */ /* 0x0005e20000002400 */
[----:B------:R-:W-:-:S02]  /*15a20*/  FSEL R123, R62, -INF , !P6 ;  /* 0xff8000003e7b7808 */ /* 0x000fc40007000000 */
[C---:B------:R-:W-:Y:S01]  /*15a30*/  HMMA.16816.F32 R20, R8.reuse, R22, RZ ;  /* 0x000000160814723c */ /* 0x040fe200000018ff */
[CC--:B------:R-:W-:Y:S02]  /*15a40*/  ISETP.GE.AND P2, PT, R28.reuse, R181.reuse, PT ;  /* 0x000000b51c00720c */ /* 0x0c0fe40003f46270 */
[-C--:B------:R-:W-:Y:S01]  /*15a50*/  ISETP.GE.AND P4, PT, R28, R180.reuse, PT ;  /* 0x000000b41c00720c */ /* 0x080fe20003f86270 */
[----:B------:R-:W-:Y:S01]  /*15a60*/  VIADD R28, R2, 0x10 ;  /* 0x00000010021c7836 */ /* 0x000fe20000000000 */
[----:B------:R-:W-:Y:S01]  /*15a70*/  MUFU.TANH R70, R32 ;  /* 0x0000002000467308 */ /* 0x000fe20000002400 */
[----:B------:R-:W-:Y:S01]  /*15a80*/  FMUL.FTZ R62, R40, UR9 ;  /* 0x00000009283e7c20 */ /* 0x000fe20008410000 */
[----:B-----5:R-:W-:Y:S01]  /*15a90*/  FSEL R3, R3, -INF , !P1 ;  /* 0xff80000003037808 */ /* 0x020fe20004800000 */
[----:B------:R-:W-:Y:S01]  /*15aa0*/  VIADD R40, R2, 0x11 ;  /* 0x0000001102287836 */ /* 0x000fe20000000000 */
[CC--:B------:R-:W-:Y:S01]  /*15ab0*/  ISETP.GE.AND P1, PT, R28.reuse, R181.reuse, PT ;  /* 0x000000b51c00720c */ /* 0x0c0fe20003f26270 */
[----:B------:R-:W-:Y:S01]  /*15ac0*/  FMUL.FTZ R41, R41, UR9 ;  /* 0x0000000929297c20 */ /* 0x000fe20008410000 */
[-C--:B------:R-:W-:Y:S01]  /*15ad0*/  ISETP.GE.AND P6, PT, R28, R180.reuse, PT ;  /* 0x000000b41c00720c */ /* 0x080fe20003fc6270 */
[----:B------:R-:W-:Y:S01]  /*15ae0*/  FMUL.FTZ R42, R42, UR9 ;  /* 0x000000092a2a7c20 */ /* 0x000fe20008410000 */
[----:B------:R-:W-:Y:S01]  /*15af0*/  MUFU.TANH R68, R33 ;  /* 0x0000002100447308 */ /* 0x000fe20000002400 */
[----:B--2---:R-:W2:Y:S01]  /*15b00*/  LDSM.16.M88.4 R52, [R238+0x5000] ;  /* 0x00500000ee34783b */ /* 0x004ea20000000200 */
[----:B----4-:R-:W-:Y:S01]  /*15b10*/  HMMA.16816.F32 R28, R8, R64, RZ ;  /* 0x00000040081c723c */ /* 0x010fe200000018ff */
[----:B------:R-:W-:Y:S01]  /*15b20*/  FSEL R103, R103, -INF , !P0 ;  /* 0xff80000067677808 */ /* 0x000fe20004000000 */
[----:B------:R-:W-:Y:S01]  /*15b30*/  FMUL.FTZ R43, R43, UR9 ;  /* 0x000000092b2b7c20 */ /* 0x000fe20008410000 */
[----:B------:R-:W-:Y:S01]  /*15b40*/  FSEL R122, R61, -INF , !P3 ;  /* 0xff8000003d7a7808 */ /* 0x000fe20005800000 */
[----:B------:R-:W-:Y:S01]  /*15b50*/  FMUL.FTZ R195, R36, UR9 ;  /* 0x0000000924c37c20 */ /* 0x000fe20008410000 */
[CC--:B------:R-:W-:Y:S01]  /*15b60*/  ISETP.GE.AND P0, PT, R40.reuse, R181.reuse, PT ;  /* 0x000000b52800720c */ /* 0x0c0fe20003f06270 */
[----:B------:R-:W-:Y:S01]  /*15b70*/  MUFU.TANH R69, R34 ;  /* 0x0000002200457308 */ /* 0x000fe20000002400 */
[-C--:B------:R-:W-:Y:S01]  /*15b80*/  ISETP.GE.AND P3, PT, R40, R180.reuse, PT ;  /* 0x000000b42800720c */ /* 0x080fe20003f66270 */
[----:B------:R-:W-:Y:S01]  /*15b90*/  VIADD R40, R2, 0x18 ;  /* 0x0000001802287836 */ /* 0x000fe20000000000 */
[----:B------:R-:W-:Y:S01]  /*15ba0*/  HMMA.16816.F32 R20, R24, R46, R20 ;  /* 0x0000002e1814723c */ /* 0x000fe20000001814 */
[----:B------:R-:W-:Y:S01]  /*15bb0*/  FSEL R102, R102, -INF , !P5 ;  /* 0xff80000066667808 */ /* 0x000fe20006800000 */
[----:B------:R-:W3:Y:S01]  /*15bc0*/  LDSM.16.M88.4 R44, [R238+0x5800] ;  /* 0x00580000ee2c783b */ /* 0x000ee20000000200 */
[----:B------:R-:W-:Y:S01]  /*15bd0*/  FSEL R121, R121, -INF , !P2 ;  /* 0xff80000079797808 */ /* 0x000fe20005000000 */
[----:B------:R-:W-:Y:S01]  /*15be0*/  VIADD R36, R2, 0x21 ;  /* 0x0000002102247836 */ /* 0x000fe20000000000 */
[----:B------:R4:W-:Y:S01]  /*15bf0*/  MUFU.TANH R63, R35 ;  /* 0x00000023003f7308 */ /* 0x0009e20000002400 */
[CC--:B------:R-:W-:Y:S01]  /*15c00*/  ISETP.GE.AND P5, PT, R40.reuse, R181.reuse, PT ;  /* 0x000000b52800720c */ /* 0x0c0fe20003fa6270 */
[----:B------:R-:W-:Y:S01]  /*15c10*/  HMMA.16816.F32 R64, R8, R66, RZ ;  /* 0x000000420840723c */ /* 0x000fe200000018ff */
[-C--:B------:R-:W-:Y:S01]  /*15c20*/  ISETP.GE.AND P2, PT, R40, R180.reuse, PT ;  /* 0x000000b42800720c */ /* 0x080fe20003f46270 */
[----:B------:R-:W-:Y:S01]  /*15c30*/  VIADD R40, R2, 0x19 ;  /* 0x0000001902287836 */ /* 0x000fe20000000000 */
[----:B------:R-:W-:Y:S01]  /*15c40*/  FSEL R101, R101, -INF , !P4 ;  /* 0xff80000065657808 */ /* 0x000fe20006000000 */
[----:B------:R-:W-:Y:S01]  /*15c50*/  FMUL.FTZ R37, R37, UR9 ;  /* 0x0000000925257c20 */ /* 0x000fe20008410000 */
[----:B------:R-:W-:Y:S01]  /*15c60*/  FSEL R120, R120, -INF , !P1 ;  /* 0xff80000078787808 */ /* 0x000fe20004800000 */
[----:B------:R-:W-:Y:S01]  /*15c70*/  MUFU.TANH R61, R41 ;  /* 0x00000029003d7308 */ /* 0x000fe20000002400 */
[CC--:B------:R-:W-:Y:S01]  /*15c80*/  ISETP.GE.AND P4, PT, R40.reuse, R181.reuse, PT ;  /* 0x000000b52800720c */ /* 0x0c0fe20003f86270 */
[----:B-1----:R-:W-:Y:S01]  /*15c90*/  HMMA.16816.F32 R28, R24, R48, R28 ;  /* 0x00000030181c723c */ /* 0x002fe2000000181c */
[-C--:B------:R-:W-:Y:S01]  /*15ca0*/  ISETP.GE.AND P1, PT, R40, R180.reuse, PT ;  /* 0x000000b42800720c */ /* 0x080fe20003f26270 */
[----:B------:R-:W-:Y:S01]  /*15cb0*/  VIADD R40, R2, 0x20 ;  /* 0x0000002002287836 */ /* 0x000fe20000000000 */
[----:B------:R-:W-:Y:S01]  /*15cc0*/  FSEL R100, R100, -INF , !P6 ;  /* 0xff80000064647808 */ /* 0x000fe20007000000 */
[----:B------:R-:W-:Y:S01]  /*15cd0*/  FMUL.FTZ R38, R38, UR9 ;  /* 0x0000000926267c20 */ /* 0x000fe20008410000 */
[----:B------:R-:W-:Y:S01]  /*15ce0*/  FSEL R119, R119, -INF , !P0 ;  /* 0xff80000077777808 */ /* 0x000fe20004000000 */
[----:B------:R-:W-:Y:S01]  /*15cf0*/  MUFU.TANH R170, R42 ;  /* 0x0000002a00aa7308 */ /* 0x000fe20000002400 */
[----:B----4-:R-:W1:Y:S01]  /*15d00*/  LDSM.16.M88.4 R32, [R233+0x5000] ;  /* 0x00500000e920783b */ /* 0x010e620000000200 */
[C---:B------:R-:W-:Y:S01]  /*15d10*/  ISETP.GE.AND P6, PT, R40.reuse, R181, PT ;  /* 0x000000b52800720c */ /* 0x040fe20003fc6270 */
[----:B------:R-:W-:Y:S01]  /*15d20*/  FMUL.FTZ R162, R39, UR9 ;  /* 0x0000000927a27c20 */ /* 0x000fe20008410000 */
[----:B------:R-:W-:-:S02]  /*15d30*/  ISETP.GE.AND P0, PT, R40, R180, PT ;  /* 0x000000b42800720c */ /* 0x000fc40003f06270 */
[----:B------:R-:W-:Y:S02]  /*15d40*/  FSEL R99, R99, -INF , !P3 ;  /* 0xff80000063637808 */ /* 0x000fe40005800000 */
[----:B------:R4:W-:Y:S01]  /*15d50*/  MUFU.TANH R169, R43 ;  /* 0x0000002b00a97308 */ /* 0x0009e20000002400 */
[C---:B--2---:R-:W-:Y:S01]  /*15d60*/  HMMA.16816.F32 R16, R12.reuse, R52, R16 ;  /* 0x000000340c10723c */ /* 0x044fe20000001810 */
[----:B------:R-:W-:Y:S02]  /*15d70*/  FSEL R118, R118, -INF , !P5 ;  /* 0xff80000076767808 */ /* 0x000fe40006800000 */
[CC--:B------:R-:W-:Y:S02]  /*15d80*/  ISETP.GE.AND P3, PT, R36.reuse, R181.reuse, PT ;  /* 0x000000b52400720c */ /* 0x0c0fe40003f66270 */
[-C--:B------:R-:W-:Y:S01]  /*15d90*/  ISETP.GE.AND P5, PT, R36, R180.reuse, PT ;  /* 0x000000b42400720c */ /* 0x080fe20003fa6270 */
[----:B------:R-:W-:Y:S01]  /*15da0*/  VIADD R36, R2, 0x28 ;  /* 0x0000002802247836 */ /* 0x000fe20000000000 */
[----:B------:R-:W-:Y:S01]  /*15db0*/  FSEL R98, R98, -INF , !P2 ;  /* 0xff80000062627808 */ /* 0x000fe20005000000 */
[----:B------:R-:W-:Y:S01]  /*15dc0*/  MUFU.TANH R191, R37 ;  /* 0x0000002500bf7308 */ /* 0x000fe20000002400 */
[----:B------:R-:W-:Y:S01]  /*15dd0*/  FSEL R117, R117, -INF , !P4 ;  /* 0xff80000075757808 */ /* 0x000fe20006000000 */
[----:B------:R-:W-:Y:S01]  /*15de0*/  HMMA.16816.F32 R20, R12, R54, R20 ;  /* 0x000000360c14723c */ /* 0x000fe20000001814 */
[C---:B------:R-:W-:Y:S01]  /*15df0*/  ISETP.GE.AND P2, PT, R36.reuse, R181, PT ;  /* 0x000000b52400720c */ /* 0x040fe20003f46270 */
[----:B------:R-:W-:Y:S01]  /*15e00*/  LDSM.16.M88.4 R52, [R164+0x8000] ;  /* 0x00800000a434783b */ /* 0x000fe20000000200 */
[----:B------:R-:W-:-:S02]  /*15e10*/  ISETP.GE.AND P4, PT, R36, R180, PT ;  /* 0x000000b42400720c */ /* 0x000fc40003f86270 */
[----:B------:R-:W-:Y:S01]  /*15e20*/  FSEL R97, R97, -INF , !P1 ;  /* 0xff80000061617808 */ /* 0x000fe20004800000 */
[----:B----4-:R-:W2:Y:S01]  /*15e30*/  LDSM.16.M88.4 R40, [R240+0x8000] ;  /* 0x00800000f028783b */ /* 0x010ea20000000200 */
[----:B------:R4:W-:Y:S01]  /*15e40*/  MUFU.TANH R168, R38 ;  /* 0x0000002600a87308 */ /* 0x0009e20000002400 */
[----:B------:R-:W-:Y:S01]  /*15e50*/  HMMA.16816.F32 R64, R24, R50, R64 ;  /* 0x000000321840723c */ /* 0x000fe20000001840 */
[----:B------:R-:W-:Y:S01]  /*15e60*/  FSEL R116, R116, -INF , !P6 ;  /* 0xff80000074747808 */ /* 0x000fe20007000000 */
[----:B------:R-:W-:Y:S01]  /*15e70*/  LDSM.16.M88.4 R48, [R164+0x8800] ;  /* 0x00880000a430783b */ /* 0x000fe20000000200 */
[----:B------:R-:W-:Y:S02]  /*15e80*/  FSEL R96, R96, -INF , !P0 ;  /* 0xff80000060607808 */ /* 0x000fe40004000000 */
[----:B------:R-:W-:Y:S01]  /*15e90*/  FSEL R115, R115, -INF , !P3 ;  /* 0xff80000073737808 */ /* 0x000fe20005800000 */
[----:B---3--:R-:W-:Y:S01]  /*15ea0*/  HMMA.16816.F32 R28, R12, R44, R28 ;  /* 0x0000002c0c1c723c */ /* 0x008fe2000000181c */
[----:B------:R-:W3:Y:S01]  /*15eb0*/  MUFU.TANH R95, R95 ;  /* 0x0000005f005f7308 */ /* 0x000ee20000002400 */
[----:B------:R-:W-:-:S02]  /*15ec0*/  FSEL R114, R114, -INF , !P2 ;  /* 0xff80000072727808 */ /* 0x000fc40005000000 */
[----:B------:R-:W-:Y:S02]  /*15ed0*/  FSEL R94, R94, -INF , !P4 ;  /* 0xff8000005e5e7808 */ /* 0x000fe40006000000 */
[C---:B-1----:R-:W-:Y:S03]  /*15ee0*/  HMMA.16816.F32 R16, R4.reuse, R32, R16 ;  /* 0x000000200410723c */ /* 0x042fe60000001810 */
[----:B------:R-:W1:Y:S01]  /*15ef0*/  MUFU.TANH R93, R93 ;  /* 0x0000005d005d7308 */ /* 0x000e620000002400 */
[----:B----4-:R-:W4:Y:S02]  /*15f00*/  LDSM.16.M88.4 R36, [R233+0x5800] ;  /* 0x00580000e924783b */ /* 0x010f240000000200 */
[----:B------:R-:W-:Y:S01]  /*15f10*/  HMMA.16816.F32 R20, R4, R34, R20 ;  /* 0x000000220414723c */ /* 0x000fe20000001814 */
[----:B------:R-:W-:-:S04]  /*15f20*/  VIADD R32, R2, 0x29 ;  /* 0x0000002902207836 */ /* 0x000fc80000000000 */
[----:B------:R-:W5:Y:S01]  /*15f30*/  MUFU.TANH R0, R0 ;  /* 0x0000000000007308 */ /* 0x000f620000002400 */
[----:B---3--:R-:W-:Y:S02]  /*15f40*/  FSEL R95, R95, -INF , !P5 ;  /* 0xff8000005f5f7808 */ /* 0x008fe40006800000 */
[CC--:B------:R-:W-:Y:S01]  /*15f50*/  ISETP.GE.AND P1, PT, R32.reuse, R181.reuse, PT ;  /* 0x000000b52000720c */ /* 0x0c0fe20003f26270 */
[----:B------:R-:W-:Y:S01]  /*15f60*/  HMMA.16816.F32 R64, R12, R46, R64 ;  /* 0x0000002e0c40723c */ /* 0x000fe20000001840 */
[----:B------:R-:W-:Y:S01]  /*15f70*/  ISETP.GE.AND P6, PT, R32, R180, PT ;  /* 0x000000b42000720c */ /* 0x000fe20003fc6270 */
[----:B------:R-:W-:Y:S01]  /*15f80*/  VIADD R32, R2, 0x30 ;  /* 0x0000003002207836 */ /* 0x000fe20000000000 */
[----:B------:R-:W-:Y:S01]  /*15f90*/  FSEL R113, R113, -INF , !P1 ;  /* 0xff80000071717808 */ /* 0x000fe20004800000 */
[----:B------:R-:W-:Y:S01]  /*15fa0*/  LDSM.16.M88.4 R44, [R240+0x8800] ;  /* 0x00880000f02c783b */ /* 0x000fe20000000200 */
[----:B-1----:R-:W-:Y:S01]  /*15fb0*/  FSEL R93, R93, -INF , !P6 ;  /* 0xff8000005d5d7808 */ /* 0x002fe20007000000 */
[----:B------:R-:W1:Y:S01]  /*15fc0*/  MUFU.TANH R133, R133 ;  /* 0x0000008500857308 */ /* 0x000e620000002400 */
[----:B------:R-:W-:-:S02]  /*15fd0*/  ISETP.GE.AND P0, PT, R32, R181, PT ;  /* 0x000000b52000720c */ /* 0x000fc40003f06270 */
[-C--:B------:R-:W-:Y:S01]  /*15fe0*/  ISETP.GE.AND P3, PT, R32, R180.reuse, PT ;  /* 0x000000b42000720c */ /* 0x080fe20003f66270 */
[----:B------:R-:W-:Y:S02]  /*15ff0*/  VIADD R32, R2, 0x31 ;  /* 0x0000003102207836 */ /* 0x000fe40000000000 */
[----:B------:R-:W-:Y:S01]  /*16000*/  FMUL.FTZ R16, R16, UR9 ;  /* 0x0000000910107c20 */ /* 0x000fe20008410000 */
[----:B------:R-:W-:Y:S01]  /*16010*/  FSEL R112, R112, -INF , !P0 ;  /* 0xff80000070707808 */ /* 0x000fe20004000000 */
[----:B------:R-:W-:Y:S01]  /*16020*/  FMUL.FTZ R17, R17, UR9 ;  /* 0x0000000911117c20 */ /* 0x000fe20008410000 */
[----:B------:R-:W-:Y:S01]  /*16030*/  FMUL.FTZ R18, R18, UR9 ;  /* 0x0000000912127c20 */ /* 0x000fe20008410000 */
[C---:B------:R-:W-:Y:S01]  /*16040*/  ISETP.GE.AND P5, PT, R32.reuse, R181, PT ;  /* 0x000000b52000720c */ /* 0x040fe20003fa6270 */
[----:B------:R3:W-:Y:S01]  /*16050*/  MUFU.TANH R182, R16 ;  /* 0x0000001000b67308 */ /* 0x0007e20000002400 */
[----:B------:R-:W-:Y:S01]  /*16060*/  ISETP.GE.AND P2, PT, R32, R180, PT ;  /* 0x000000b42000720c */ /* 0x000fe20003f46270 */
[----:B------:R-:W-:-:S02]  /*16070*/  VIADD R32, R2, 0x38 ;  /* 0x0000003802207836 */ /* 0x000fc40000000000 */
[----:B------:R-:W-:Y:S01]  /*16080*/  FMUL.FTZ R19, R19, UR9 ;  /* 0x0000000913137c20 */ /* 0x000fe20008410000 */
[----:B------:R-:W-:Y:S01]  /*16090*/  FSEL R92, R92, -INF , !P3 ;  /* 0xff8000005c5c7808 */ /* 0x000fe20005800000 */
[----:B------:R-:W-:Y:S01]  /*160a0*/  FMUL.FTZ R20, R20, UR9 ;  /* 0x0000000914147c20 */ /* 0x000fe20008410000 */
[----:B-----5:R-:W-:Y:S01]  /*160b0*/  FSEL R0, R0, -INF , !P5 ;  /* 0xff80000000007808 */ /* 0x020fe20006800000 */
[----:B------:R-:W-:Y:S01]  /*160c0*/  FMUL.FTZ R21, R21, UR9 ;  /* 0x0000000915157c20 */ /* 0x000fe20008410000 */
[CC--:B------:R-:W-:Y:S01]  /*160d0*/  ISETP.GE.AND P4, PT, R32.reuse, R181.reuse, PT ;  /* 0x000000b52000720c */ /* 0x0c0fe20003f86270 */
[----:B------:R-:W-:Y:S01]  /*160e0*/  MUFU.TANH R177, R17 ;  /* 0x0000001100b17308 */ /* 0x000fe20000002400 */
[----:B------:R-:W-:Y:S01]  /*160f0*/  ISETP.GE.AND P1, PT, R32, R180, PT ;  /* 0x000000b42000720c */ /* 0x000fe20003f26270 */
[----:B------:R-:W-:Y:S01]  /*16100*/  FMUL.FTZ R22, R22, UR9 ;  /* 0x0000000916167c20 */ /* 0x000fe20008410000 */
[----:B--2---:R-:W-:Y:S01]  /*16110*/  HMMA.16816.F32 R32, R8, R40, RZ ;  /* 0x000000280820723c */ /* 0x004fe200000018ff */
[----:B------:R-:W-:Y:S01]  /*16120*/  FSEL R111, R111, -INF , !P4 ;  /* 0xff8000006f6f7808 */ /* 0x000fe20006000000 */
[----:B------:R-:W-:Y:S01]  /*16130*/  FMUL.FTZ R23, R23, UR9 ;  /* 0x0000000917177c20 */ /* 0x000fe20008410000 */
[----:B------:R-:W-:Y:S01]  /*16140*/  FSEL R90, R90, -INF , !P1 ;  /* 0xff8000005a5a7808 */ /* 0x000fe20004800000 */
[----:B---3--:R-:W-:Y:S01]  /*16150*/  VIADD R16, R2, 0x39 ;  /* 0x0000003902107836 */ /* 0x008fe20000000000 */
[----:B------:R-:W-:Y:S01]  /*16160*/  MUFU.TANH R149, R18 ;  /* 0x0000001200957308 */ /* 0x000fe20000002400 */
[----:B----4-:R-:W-:Y:S03]  /*16170*/  HMMA.16816.F32 R28, R4, R36, R28 ;  /* 0x00000024041c723c */ /* 0x010fe6000000181c */
[----:B------:R-:W-:-:S02]  /*16180*/  ISETP.GE.AND P6, PT, R16, R181, PT ;  /* 0x000000b51000720c */ /* 0x000fc40003fc6270 */
[-C--:B------:R-:W-:Y:S01]  /*16190*/  ISETP.GE.AND P0, PT, R16, R180.reuse, PT ;  /* 0x000000b41000720c */ /* 0x080fe20003f06270 */
[C---:B------:R-:W-:Y:S01]  /*161a0*/  VIADD R16, R2.reuse, 0x40 ;  /* 0x0000004002107836 */ /* 0x040fe20000000000 */
[----:B------:R2:W-:Y:S01]  /*161b0*/  MUFU.TANH R146, R19 ;  /* 0x0000001300927308 */ /* 0x0005e20000002400 */
[----:B------:R-:W-:Y:S01]  /*161c0*/  HMMA.16816.F32 R40, R8, R42, RZ ;  /* 0x0000002a0828723c */ /* 0x000fe200000018ff */
[----:B------:R-:W-:Y:S01]  /*161d0*/  FSEL R105, R105, -INF , !P6 ;  /* 0xff80000069697808 */ /* 0x000fe20007000000 */
[----:B------:R-:W-:Y:S01]  /*161e0*/  VIADD R36, R2, 0x41 ;  /* 0x0000004102247836 */ /* 0x000fe20000000000 */
[C---:B------:R-:W-:Y:S02]  /*161f0*/  ISETP.GE.AND P3, PT, R16.reuse, R181, PT ;  /* 0x000000b51000720c */ /* 0x040fe40003f66270 */
[----:B------:R-:W-:Y:S01]  /*16200*/  ISETP.GE.AND P5, PT, R16, R180, PT ;  /* 0x000000b41000720c */ /* 0x000fe20003fa6270 */
[----:B------:R-:W-:Y:S01]  /*16210*/  HMMA.16816.F32 R64, R4, R38, R64 ;  /* 0x000000260440723c */ /* 0x000fe20000001840 */
[----:B------:R-:W3:Y:S01]  /*16220*/  MUFU.TANH R91, R91 ;  /* 0x0000005b005b7308 */ /* 0x000ee20000002400 */
[----:B-1----:R-:W-:-:S02]  /*16230*/  FSEL R139, R133, -INF , !P0 ;  /* 0xff800000858b7808 */ /* 0x002fc40004000000 */
[----:B------:R-:W-:Y:S02]  /*16240*/  FSEL R196, R132, -INF , !P3 ;  /* 0xff80000084c47808 */ /* 0x000fe40005800000 */
[C---:B------:R-:W-:Y:S01]  /*16250*/  HMMA.16816.F32 R32, R24.reuse, R52, R32 ;  /* 0x000000341820723c */ /* 0x040fe20000001820 */
[-C--:B------:R-:W-:Y:S02]  /*16260*/  ISETP.GE.AND P4, PT, R36, R180.reuse, PT ;  /* 0x000000b42400720c */ /* 0x080fe40003f86270 */
[----:B------:R1:W-:Y:S01]  /*16270*/  MUFU.TANH R172, R20 ;  /* 0x0000001400ac7308 */ /* 0x0003e20000002400 */
[----:B--2---:R-:W2:Y:S01]  /*16280*/  LDSM.16.M88.4 R16, [R238+0x6000] ;  /* 0x00600000ee10783b */ /* 0x004ea20000000200 */
[----:B------:R-:W-:Y:S01]  /*16290*/  FMUL.FTZ R155, R28, UR9 ;  /* 0x000000091c9b7c20 */ /* 0x000fe20008410000 */
[----:B------:R-:W-:Y:S01]  /*162a0*/  VIADD R28, R2, 0x51 ;  /* 0x00000051021c7836 */ /* 0x000fe20000000000 */
[----:B------:R-:W-:Y:S01]  /*162b0*/  FSEL R148, R131, -INF , !P5 ;  /* 0xff80000083947808 */ /* 0x000fe20006800000 */
[----:B------:R-:W-:Y:S01]  /*162c0*/  FMUL.FTZ R29, R29, UR9 ;  /* 0x000000091d1d7c20 */ /* 0x000fe20008410000 */
[----:B------:R-:W-:Y:S01]  /*162d0*/  FMUL.FTZ R30, R30, UR9 ;  /* 0x000000091e1e7c20 */ /* 0x000fe20008410000 */
[----:B------:R-:W-:Y:S01]  /*162e0*/  FMUL.FTZ R136, R31, UR9 ;  /* 0x000000091f887c20 */ /* 0x000fe20008410000 */
[----:B------:R-:W4:Y:S01]  /*162f0*/  MUFU.TANH R130, R130 ;  /* 0x0000008200827308 */ /* 0x000f220000002400 */
[----:B---3--:R-:W-:Y:S01]  /*16300*/  FSEL R91, R91, -INF , !P2 ;  /* 0xff8000005b5b7808 */ /* 0x008fe20005000000 */
[----:B------:R-:W-:Y:S01]  /*16310*/  HMMA.16816.F32 R40, R24, R54, R40 ;  /* 0x000000361828723c */ /* 0x000fe20000001828 */
[-C--:B------:R-:W-:Y:S01]  /*16320*/  ISETP.GE.AND P2, PT, R36, R181.reuse, PT ;  /* 0x000000b52400720c */ /* 0x080fe20003f46270 */
[----:B------:R-:W-:Y:S03]  /*16330*/  LDSM.16.M88.4 R52, [R233+0x6800] ;  /* 0x00680000e934783b */ /* 0x000fe60000000200 */
[----:B------:R-:W-:Y:S01]  /*16340*/  FSEL R110, R110, -INF , !P2 ;  /* 0xff8000006e6e7808 */ /* 0x000fe20005000000 */
[----:B------:R-:W3:Y:S01]  /*16350*/  MUFU.TANH R128, R128 ;  /* 0x0000008000807308 */ /* 0x000ee20000002400 */
[----:B-1----:R-:W-:Y:S01]  /*16360*/  VIADD R20, R2, 0x48 ;  /* 0x0000004802147836 */ /* 0x002fe20000000000 */
[----:B------:R-:W1:Y:S01]  /*16370*/  LDSM.16.M88.4 R36, [R233+0x6000] ;  /* 0x00600000e924783b */ /* 0x000e620000000200 */
[----:B------:R-:W-:Y:S01]  /*16380*/  FMUL.FTZ R64, R64, UR9 ;  /* 0x0000000940407c20 */ /* 0x000fe20008410000 */
[----:B------:R-:W-:Y:S01]  /*16390*/  FMUL.FTZ R65, R65, UR9 ;  /* 0x0000000941417c20 */ /* 0x000fe20008410000 */
[----:B------:R-:W-:Y:S01]  /*163a0*/  FMUL.FTZ R66, R66, UR9 ;  /* 0x0000000942427c20 */ /* 0x000fe20008410000 */
[C---:B------:R-:W-:Y:S01]  /*163b0*/  ISETP.GE.AND P1, PT, R20.reuse, R181, PT ;  /* 0x000000b51400720c */ /* 0x040fe20003f26270 */
[----:B------:R-:W-:Y:S01]  /*163c0*/  FMUL.FTZ R67, R67, UR9 ;  /* 0x0000000943437c20 */ /* 0x000fe20008410000 */
[----:B------:R-:W-:Y:S01]  /*163d0*/  ISETP.GE.AND P6, PT, R20, R180, PT ;  /* 0x000000b41400720c */ /* 0x000fe20003fc6270 */
[----:B------:R-:W-:Y:S01]  /*163e0*/  MUFU.TANH R160, R21 ;  /* 0x0000001500a07308 */ /* 0x000fe20000002400 */
[----:B------:R-:W-:-:S02]  /*163f0*/  IADD3 R20, R2, 0x49, RZ ;  /* 0x0000004902147810 */ /* 0x000fc40007ffe0ff */
[----:B----4-:R-:W-:Y:S02]  /*16400*/  FSEL R150, R130, -INF , !P4 ;  /* 0xff80000082967808 */ /* 0x010fe40006000000 */
[CC--:B------:R-:W-:Y:S02]  /*16410*/  ISETP.GE.AND P0, PT, R20.reuse, R181.reuse, PT ;  /* 0x000000b51400720c */ /* 0x0c0fe40003f06270 */
[----:B------:R-:W-:Y:S01]  /*16420*/  ISETP.GE.AND P3, PT, R20, R180, PT ;  /* 0x000000b41400720c */ /* 0x000fe20003f66270 */
[----:B------:R-:W-:Y:S01]  /*16430*/  VIADD R20, R2, 0x50 ;  /* 0x0000005002147836 */ /* 0x000fe20000000000 */
[----:B------:R-:W-:Y:S01]  /*16440*/  MUFU.TANH R144, R22 ;  /* 0x0000001600907308 */ /* 0x000fe20000002400 */
[----:B------:R-:W-:Y:S02]  /*16450*/  FSEL R109, R109, -INF , !P1 ;  /* 0xff8000006d6d7808 */ /* 0x000fe40004800000 */
[-C--:B------:R-:W-:Y:S02]  /*16460*/  ISETP.GE.AND P4, PT, R28, R181.reuse, PT ;  /* 0x000000b51c00720c */ /* 0x080fe40003f86270 */
[----:B------:R-:W-:-:S02]  /*16470*/  ISETP.GE.AND P5, PT, R20, R181, PT ;  /* 0x000000b51400720c */ /* 0x000fc40003fa6270 */
[-C--:B------:R-:W-:Y:S01]  /*16480*/  ISETP.GE.AND P2, PT, R20, R180.reuse, PT ;  /* 0x000000b41400720c */ /* 0x080fe20003f46270 */
[----:B------:R4:W-:Y:S01]  /*16490*/  MUFU.TANH R143, R23 ;  /* 0x00000017008f7308 */ /* 0x0009e20000002400 */
[-C--:B------:R-:W-:Y:S01]  /*164a0*/  ISETP.GE.AND P1, PT, R28, R180.reuse, PT ;  /* 0x000000b41c00720c */ /* 0x080fe20003f26270 */
[----:B------:R-:W-:Y:S01]  /*164b0*/  VIADD R28, R2, 0x58 ;  /* 0x00000058021c7836 */ /* 0x000fe20000000000 */
[----:B------:R-:W-:Y:S01]  /*164c0*/  FSEL R151, R129, -INF , !P6 ;  /* 0xff80000081977808 */ /* 0x000fe20007000000 */
[C---:B--2---:R-:W-:Y:S01]  /*164d0*/  HMMA.16816.F32 R32, R12.reuse, R16, R32 ;  /* 0x000000100c20723c */ /* 0x044fe20000001820 */
[----:B------:R-:W-:Y:S02]  /*164e0*/  FSEL R59, R59, -INF , !P0 ;  /* 0xff8000003b3b7808 */ /* 0x000fe40004000000 */
[C---:B------:R-:W-:Y:S01]  /*164f0*/  ISETP.GE.AND P6, PT, R28.reuse, R181, PT ;  /* 0x000000b51c00720c */ /* 0x040fe20003fc6270 */
[----:B------:R-:W-:Y:S01]  /*16500*/  MUFU.TANH R153, R29 ;  /* 0x0000001d00997308 */ /* 0x000fe20000002400 */
[----:B------:R-:W-:Y:S01]  /*16510*/  ISETP.GE.AND P0, PT, R28, R180, PT ;  /* 0x000000b41c00720c */ /* 0x000fe20003f06270 */
[----:B------:R-:W-:Y:S01]  /*16520*/  HMMA.16816.F32 R40, R12, R18, R40 ;  /* 0x000000120c28723c */ /* 0x000fe20000001828 */
[----:B------:R-:W-:Y:S01]  /*16530*/  VIADD R16, R2, 0x59 ;  /* 0x0000005902107836 */ /* 0x000fe20000000000 */
[----:B---3--:R-:W-:-:S02]  /*16540*/  FSEL R152, R128, -INF , !P3 ;  /* 0xff80000080987808 */ /* 0x008fc40005800000 */
[----:B------:R-:W-:Y:S02]  /*16550*/  FSEL R58, R58, -INF , !P5 ;  /* 0xff8000003a3a7808 */ /* 0x000fe40006800000 */
[----:B------:R2:W-:Y:S01]  /*16560*/  MUFU.TANH R137, R30 ;  /* 0x0000001e00897308 */ /* 0x0005e20000002400 */
[C---:B----4-:R-:W-:Y:S01]  /*16570*/  HMMA.16816.F32 R20, R8.reuse, R44, RZ ;  /* 0x0000002c0814723c */ /* 0x050fe200000018ff */
[C---:B------:R-:W-:Y:S02]  /*16580*/  ISETP.GE.AND P3, PT, R16.reuse, R181, PT ;  /* 0x000000b51000720c */ /* 0x040fe40003f66270 */
[----:B------:R-:W-:Y:S01]  /*16590*/  ISETP.GE.AND P5, PT, R16, R180, PT ;  /* 0x000000b41000720c */ /* 0x000fe20003fa6270 */
[----:B------:R-:W-:Y:S01]  /*165a0*/  VIADD R16, R2, 0x60 ;  /* 0x0000006002107836 */ /* 0x000fe20000000000 */
[----:B------:R-:W-:Y:S01]  /*165b0*/  FSEL R158, R127, -INF , !P2 ;  /* 0xff8000007f9e7808 */ /* 0x000fe20005000000 */
[----:B------:R-:W-:Y:S01]  /*165c0*/  HMMA.16816.F32 R44, R8, R46, RZ ;  /* 0x0000002e082c723c */ /* 0x000fe200000018ff */
[----:B------:R-:W3:Y:S01]  /*165d0*/  MUFU.TANH R126, R126 ;  /* 0x0000007e007e7308 */ /* 0x000ee20000002400 */
[----:B------:R-:W-:-:S02]  /*165e0*/  FSEL R57, R57, -INF , !P4 ;  /* 0xff80000039397808 */ /* 0x000fc40006000000 */
[C---:B------:R-:W-:Y:S02]  /*165f0*/  ISETP.GE.AND P2, PT, R16.reuse, R181, PT ;  /* 0x000000b51000720c */ /* 0x040fe40003f46270 */
[-C--:B------:R-:W-:Y:S01]  /*16600*/  ISETP.GE.AND P4, PT, R16, R180.reuse, PT ;  /* 0x000000b41000720c */ /* 0x080fe20003f86270 */
[----:B------:R-:W-:Y:S01]  /*16610*/  VIADD R16, R2, 0x61 ;  /* 0x0000006102107836 */ /* 0x000fe20000000000 */
[----:B------:R-:W-:Y:S01]  /*16620*/  FSEL R108, R108, -INF , !P6 ;  /* 0xff8000006c6c7808 */ /* 0x000fe20007000000 */
[----:B------:R-:W4:Y:S01]  /*16630*/  MUFU.TANH R87, R87 ;  /* 0x0000005700577308 */ /* 0x000f220000002400 */
[----:B--2---:R-:W2:Y:S01]  /*16640*/  LDSM.16.M88.4 R28, [R238+0x6800] ;  /* 0x00680000ee1c783b */ /* 0x004ea20000000200 */
[----:B------:R-:W-:Y:S01]  /*16650*/  FSEL R161, R125, -INF , !P0 ;  /* 0xff8000007da17808 */ /* 0x000fe20004000000 */
[----:B-1----:R-:W-:Y:S01]  /*16660*/  HMMA.16816.F32 R32, R4, R36, R32 ;  /* 0x000000240420723c */ /* 0x002fe20000001820 */
[----:B------:R-:W-:Y:S02]  /*16670*/  ISETP.GE.AND P6, PT, R16, R180, PT ;  /* 0x000000b41000720c */ /* 0x000fe40003fc6270 */
[----:B------:R-:W-:-:S02]  /*16680*/  FSEL R107, R107, -INF , !P3 ;  /* 0xff8000006b6b7808 */ /* 0x000fc40005800000 */
[----:B------:R-:W1:Y:S01]  /*16690*/  MUFU.TANH R83, R83 ;  /* 0x0000005300537308 */ /* 0x000e620000002400 */
[C---:B------:R-:W-:Y:S01]  /*166a0*/  HMMA.16816.F32 R20, R24.reuse, R48, R20 ;  /* 0x000000301814723c */ /* 0x040fe20000001814 */
[----:B---3--:R-:W-:Y:S01]  /*166b0*/  FSEL R159, R126, -INF , !P1 ;  /* 0xff8000007e9f7808 */ /* 0x008fe20004800000 */
[----:B------:R-:W-:Y:S01]  /*166c0*/  VIADD R36, R2, 0x69 ;  /* 0x0000006902247836 */ /* 0x000fe20000000000 */
[-C--:B------:R-:W-:Y:S01]  /*166d0*/  ISETP.GE.AND P1, PT, R16, R181.reuse, PT ;  /* 0x000000b51000720c */ /* 0x080fe20003f26270 */
[----:B------:R-:W-:Y:S01]  /*166e0*/  VIADD R16, R2, 0x68 ;  /* 0x0000006802107836 */ /* 0x000fe20000000000 */
[----:B------:R-:W-:Y:S01]  /*166f0*/  FSEL R163, R124, -INF , !P5 ;  /* 0xff8000007ca37808 */ /* 0x000fe20006800000 */
[----:B------:R-:W-:Y:S01]  /*16700*/  HMMA.16816.F32 R44, R24, R50, R44 ;  /* 0x00000032182c723c */ /* 0x000fe2000000182c */
[----:B------:R-:W-:Y:S01]  /*16710*/  FSEL R106, R106, -INF , !P2 ;  /* 0xff8000006a6a7808 */ /* 0x000fe20005000000 */
[----:B------:R-:W-:Y:S01]  /*16720*/  LDSM.16.M88.4 R48, [R238+0x7000] ;  /* 0x00700000ee30783b */ /* 0x000fe20000000200 */
[CC--:B------:R-:W-:Y:S01]  /*16730*/  ISETP.GE.AND P0, PT, R16.reuse, R181.reuse, PT ;  /* 0x000000b51000720c */ /* 0x0c0fe20003f06270 */
[----:B------:R-:W-:Y:S01]  /*16740*/  MUFU.TANH R142, R64 ;  /* 0x00000040008e7308 */ /* 0x000fe20000002400 */
[----:B------:R-:W-:Y:S01]  /*16750*/  ISETP.GE.AND P3, PT, R16, R180, PT ;  /* 0x000000b41000720c */ /* 0x000fe20003f66270 */
[----:B------:R-:W-:Y:S01]  /*16760*/  HMMA.16816.F32 R40, R4, R38, R40 ;  /* 0x000000260428723c */ /* 0x000fe20000001828 */
[----:B------:R-:W3:Y:S01]  /*16770*/  LDSM.16.M88.4 R16, [R240+0x9000] ;  /* 0x00900000f010783b */ /* 0x000ee20000000200 */
[----:B------:R-:W-:-:S02]  /*16780*/  ISETP.GE.AND P5, PT, R36, R181, PT ;  /* 0x000000b52400720c */ /* 0x000fc40003fa6270 */
[----:B------:R-:W-:Y:S01]  /*16790*/  ISETP.GE.AND P2, PT, R36, R180, PT ;  /* 0x000000b42400720c */ /* 0x000fe20003f46270 */
[----:B------:R-:W-:Y:S01]  /*167a0*/  VIADD R36, R2, 0x70 ;  /* 0x0000007002247836 */ /* 0x000fe20000000000 */
[----:B----4-:R-:W-:Y:S01]  /*167b0*/  FSEL R175, R87, -INF , !P6 ;  /* 0xff80000057af7808 */ /* 0x010fe20007000000 */
[----:B------:R-:W-:Y:S01]  /*167c0*/  FMUL.FTZ R32, R32, UR9 ;  /* 0x0000000920207c20 */ /* 0x000fe20008410000 */
[----:B------:R-:W-:Y:S01]  /*167d0*/  FSEL R145, R86, -INF , !P0 ;  /* 0xff80000056917808 */ /* 0x000fe20004000000 */
[----:B------:R-:W-:Y:S01]  /*167e0*/  FMUL.FTZ R33, R33, UR9 ;  /* 0x0000000921217c20 */ /* 0x000fe20008410000 */
[----:B------:R-:W-:Y:S01]  /*167f0*/  FSEL R174, R89, -INF , !P4 ;  /* 0xff80000059ae7808 */ /* 0x000fe20006000000 */
[----:B------:R-:W-:Y:S01]  /*16800*/  FMUL.FTZ R34, R34, UR9 ;  /* 0x0000000922227c20 */ /* 0x000fe20008410000 */
[----:B------:R-:W-:Y:S01]  /*16810*/  FSEL R140, R88, -INF , !P1 ;  /* 0xff800000588c7808 */ /* 0x000fe20004800000 */
[----:B------:R-:W-:Y:S01]  /*16820*/  MUFU.TANH R138, R32 ;  /* 0x00000020008a7308 */ /* 0x000fe20000002400 */
[----:B------:R-:W-:-:S02]  /*16830*/  ISETP.GE.AND P4, PT, R36, R181, PT ;  /* 0x000000b52400720c */ /* 0x000fc40003f86270 */
[----:B------:R-:W-:Y:S02]  /*16840*/  ISETP.GE.AND P1, PT, R36, R180, PT ;  /* 0x000000b42400720c */ /* 0x000fe40003f26270 */
[----:B------:R-:W4:Y:S01]  /*16850*/  LDSM.16.M88.4 R36, [R164+0x9000] ;  /* 0x00900000a424783b */ /* 0x000f220000000200 */
[----:B------:R-:W-:Y:S01]  /*16860*/  FSEL R176, R85, -INF , !P3 ;  /* 0xff80000055b07808 */ /* 0x000fe20005800000 */
[C---:B--2---:R-:W-:Y:S01]  /*16870*/  HMMA.16816.F32 R20, R12.reuse, R28, R20 ;  /* 0x0000001c0c14723c */ /* 0x044fe20000001814 */
[----:B------:R-:W-:Y:S01]  /*16880*/  FSEL R147, R84, -INF , !P5 ;  /* 0xff80000054937808 */ /* 0x000fe20006800000 */
[----:B------:R-:W-:Y:S01]  /*16890*/  MUFU.TANH R133, R33 ;  /* 0x0000002100857308 */ /* 0x000fe20000002400 */
[----:B-1----:R-:W-:Y:S01]  /*168a0*/  FSEL R178, R83, -INF , !P2 ;  /* 0xff80000053b27808 */ /* 0x002fe20005000000 */
[----:B------:R-:W-:Y:S01]  /*168b0*/  FMUL.FTZ R40, R40, UR9 ;  /* 0x0000000928287c20 */ /* 0x000fe20008410000 */
[----:B------:R-:W-:Y:S01]  /*168c0*/  FSEL R154, R82, -INF , !P4 ;  /* 0xff800000529a7808 */ /* 0x000fe20006000000 */
[----:B------:R-:W-:Y:S01]  /*168d0*/  HMMA.16816.F32 R44, R12, R30, R44 ;  /* 0x0000001e0c2c723c */ /* 0x000fe2000000182c */
[----:B------:R-:W-:Y:S01]  /*168e0*/  VIADD R28, R2, 0x71 ;  /* 0x00000071021c7836 */ /* 0x000fe20000000000 */
[----:B------:R-:W-:Y:S01]  /*168f0*/  FSEL R188, R81, -INF , !P1 ;  /* 0xff80000051bc7808 */ /* 0x000fe20004800000 */
[----:B------:R-:W-:Y:S01]  /*16900*/  FMUL.FTZ R41, R41, UR9 ;  /* 0x0000000929297c20 */ /* 0x000fe20008410000 */
[----:B------:R1:W-:Y:S01]  /*16910*/  MUFU.TANH R132, R40 ;  /* 0x0000002800847308 */ /* 0x0003e20000002400 */
[----:B------:R-:W-:Y:S01]  /*16920*/  FMUL.FTZ R42, R42, UR9 ;  /* 0x000000092a2a7c20 */ /* 0x000fe20008410000 */
[----:B------:R-:W-:-:S02]  /*16930*/  ISETP.GE.AND P6, PT, R28, R181, PT ;  /* 0x000000b51c00720c */ /* 0x000fc40003fc6270 */
[-C--:B------:R-:W-:Y:S01]  /*16940*/  ISETP.GE.AND P0, PT, R28, R180.reuse, PT ;  /* 0x000000b41c00720c */ /* 0x080fe20003f06270 */
[----:B------:R-:W-:Y:S01]  /*16950*/  VIADD R28, R2, 0x78 ;  /* 0x00000078021c7836 */ /* 0x000fe20000000000 */
[----:B------:R-:W-:Y:S02]  /*16960*/  FSEL R156, R80, -INF , !P6 ;  /* 0xff800000509c7808 */ /* 0x000fe40007000000 */
[----:B------:R-:W-:Y:S01]  /*16970*/  FSEL R190, R79, -INF , !P0 ;  /* 0xff8000004fbe7808 */ /* 0x000fe20004000000 */
[----:B------:R2:W-:Y:S01]  /*16980*/  MUFU.TANH R141, R65 ;  /* 0x00000041008d7308 */ /* 0x0005e20000002400 */
[C---:B------:R-:W-:Y:S02]  /*16990*/  ISETP.GE.AND P3, PT, R28.reuse, R181, PT ;  /* 0x000000b51c00720c */ /* 0x040fe40003f66270 */
[----:B------:R-:W-:Y:S01]  /*169a0*/  ISETP.GE.AND P5, PT, R28, R180, PT ;  /* 0x000000b41c00720c */ /* 0x000fe20003fa6270 */
[----:B------:R-:W-:Y:S01]  /*169b0*/  VIADD R28, R2, 0x79 ;  /* 0x00000079021c7836 */ /* 0x000fe20000000000 */
[----:B------:R-:W-:Y:S01]  /*169c0*/  HMMA.16816.F32 R20, R4, R52, R20 ;  /* 0x000000340414723c */ /* 0x000fe20000001814 */
[----:B------:R-:W-:-:S02]  /*169d0*/  FSEL R157, R78, -INF , !P3 ;  /* 0xff8000004e9d7808 */ /* 0x000fc40005800000 */
[----:B------:R3:W-:Y:S01]  /*169e0*/  MUFU.TANH R52, R34 ;  /* 0x0000002200347308 */ /* 0x0007e20000002400 */
[-C--:B------:R-:W-:Y:S01]  /*169f0*/  ISETP.GE.AND P2, PT, R28, R181.reuse, PT ;  /* 0x000000b51c00720c */ /* 0x080fe20003f46270 */
[----:B-1----:R-:W-:Y:S01]  /*16a00*/  VIADD R40, R2, 0x88 ;  /* 0x0000008802287836 */ /* 0x002fe20000000000 */
[-C--:B------:R-:W-:Y:S01]  /*16a10*/  ISETP.GE.AND P4, PT, R28, R180.reuse, PT ;  /* 0x000000b41c00720c */ /* 0x080fe20003f86270 */
[----:B------:R-:W-:Y:S02]  /*16a20*/  VIADD R28, R2, 0x80 ;  /* 0x00000080021c7836 */ /* 0x000fe40000000000 */
[----:B------:R-:W-:Y:S01]  /*16a30*/  FMUL.FTZ R53, R35, UR9 ;  /* 0x0000000923357c20 */ /* 0x000fe20008410000 */
[----:B------:R-:W-:Y:S01]  /*16a40*/  FSEL R192, R77, -INF , !P5 ;  /* 0xff8000004dc07808 */ /* 0x000fe20006800000 */
[----:B------:R-:W-:Y:S01]  /*16a50*/  HMMA.16816.F32 R44, R4, R54, R44 ;  /* 0x00000036042c723c */ /* 0x000fe2000000182c */
[----:B------:R-:W-:Y:S01]  /*16a60*/  FSEL R165, R76, -INF , !P2 ;  /* 0xff8000004ca57808 */ /* 0x000fe20005000000 */
[----:B------:R-:W-:Y:S01]  /*16a70*/  MUFU.TANH R89, R41 ;  /* 0x0000002900597308 */ /* 0x000fe20000002400 */
[CC--:B------:R-:W-:Y:S01]  /*16a80*/  ISETP.GE.AND P1, PT, R28.reuse, R181.reuse, PT ;  /* 0x000000b51c00720c */ /* 0x0c0fe20003f26270 */
[----:B--2---:R-:W-:Y:S01]  /*16a90*/  FMUL.FTZ R65, R43, UR9 ;  /* 0x000000092b417c20 */ /* 0x004fe20008410000 */
[----:B------:R-:W-:Y:S01]  /*16aa0*/  ISETP.GE.AND P6, PT, R28, R180, PT ;  /* 0x000000b41c00720c */ /* 0x000fe20003fc6270 */
[----:B------:R-:W-:Y:S01]  /*16ab0*/  VIADD R28, R2, 0x81 ;  /* 0x00000081021c7836 */ /* 0x000fe20000000000 */
[----:B------:R-:W-:-:S02]  /*16ac0*/  ISETP.GE.AND P5, PT, R40, R181, PT ;  /* 0x000000b52800720c */ /* 0x000fc40003fa6270 */
[----:B------:R-:W-:Y:S01]  /*16ad0*/  FSEL R189, R73, -INF , !P6 ;  /* 0xff80000049bd7808 */ /* 0x000fe20007000000 */
[C---:B---3--:R-:W-:Y:S01]  /*16ae0*/  HMMA.16816.F32 R32, R8.reuse, R16, RZ ;  /* 0x000000100820723c */ /* 0x048fe200000018ff */
[CC--:B------:R-:W-:Y:S01]  /*16af0*/  ISETP.GE.AND P0, PT, R28.reuse, R181.reuse, PT ;  /* 0x000000b51c00720c */ /* 0x0c0fe20003f06270 */
[----:B------:R1:W-:Y:S01]  /*16b00*/  MUFU.TANH R64, R42 ;  /* 0x0000002a00407308 */ /* 0x0003e20000002400 */
[-C--:B------:R-:W-:Y:S01]  /*16b10*/  ISETP.GE.AND P3, PT, R28, R180.reuse, PT ;  /* 0x000000b41c00720c */ /* 0x080fe20003f66270 */
[----:B------:R-:W-:Y:S01]  /*16b20*/  FMUL.FTZ R88, R20, UR9 ;  /* 0x0000000914587c20 */ /* 0x000fe20008410000 */
[----:B------:R-:W2:Y:S01]  /*16b30*/  LDSM.16.M88.4 R28, [R240+0x9800] ;  /* 0x00980000f01c783b */ /* 0x000ea20000000200 */
[----:B------:R-:W-:Y:S01]  /*16b40*/  HMMA.16816.F32 R16, R8, R18, RZ ;  /* 0x000000120810723c */ /* 0x000fe200000018ff */
[----:B------:R-:W-:Y:S01]  /*16b50*/  FSEL R173, R72, -INF , !P0 ;  /* 0xff80000048ad7808 */ /* 0x000fe20004000000 */
[----:B------:R-:W-:Y:S01]  /*16b60*/  VIADD R20, R2, 0x91 ;  /* 0x0000009102147836 */ /* 0x000fe20000000000 */
[-C--:B------:R-:W-:Y:S01]  /*16b70*/  ISETP.GE.AND P2, PT, R40, R180.reuse, PT ;  /* 0x000000b42800720c */ /* 0x080fe20003f46270 */
[----:B------:R-:W-:Y:S01]  /*16b80*/  VIADD R40, R2, 0x89 ;  /* 0x0000008902287836 */ /* 0x000fe20000000000 */
[----:B------:R-:W-:Y:S01]  /*16b90*/  FSEL R186, R71, -INF , !P3 ;  /* 0xff80000047ba7808 */ /* 0x000fe20005800000 */
[----:B------:R-:W-:Y:S01]  /*16ba0*/  FMUL.FTZ R21, R21, UR9 ;  /* 0x0000000915157c20 */ /* 0x000fe20008410000 */
[----:B------:R-:W-:Y:S01]  /*16bb0*/  FSEL R179, R70, -INF , !P5 ;  /* 0xff80000046b37808 */ /* 0x000fe20006800000 */
[----:B------:R-:W-:Y:S01]  /*16bc0*/  FMUL.FTZ R22, R22, UR9 ;  /* 0x0000000916167c20 */ /* 0x000fe20008410000 */
[----:B------:R-:W-:Y:S01]  /*16bd0*/  FSEL R193, R75, -INF , !P4 ;  /* 0xff8000004bc17808 */ /* 0x000fe20006000000 */
[----:B------:R-:W-:Y:S01]  /*16be0*/  MUFU.TANH R87, R21 ;  /* 0x0000001500577308 */ /* 0x000fe20000002400 */
[CC--:B------:R-:W-:Y:S01]  /*16bf0*/  ISETP.GE.AND P3, PT, R20.reuse, R181.reuse, PT ;  /* 0x000000b51400720c */ /* 0x0c0fe20003f66270 */
[----:B------:R-:W-:Y:S01]  /*16c00*/  FMUL.FTZ R71, R23, UR9 ;  /* 0x0000000917477c20 */ /* 0x000fe20008410000 */
[-C--:B------:R-:W-:Y:S01]  /*16c10*/  ISETP.GE.AND P5, PT, R20, R180.reuse, PT ;  /* 0x000000b41400720c */ /* 0x080fe20003fa6270 */
[----:B------:R-:W-:Y:S01]  /*16c20*/  VIADD R20, R2, 0x98 ;  /* 0x0000009802147836 */ /* 0x000fe20000000000 */
[-C--:B------:R-:W-:Y:S01]  /*16c30*/  ISETP.GE.AND P4, PT, R40, R181.reuse, PT ;  /* 0x000000b52800720c */ /* 0x080fe20003f86270 */
[----:B------:R-:W-:Y:S01]  /*16c40*/  FMUL.FTZ R44, R44, UR9 ;  /* 0x000000092c2c7c20 */ /* 0x000fe20008410000 */
[----:B------:R-:W-:Y:S01]  /*16c50*/  FSEL R184, R69, -INF , !P2 ;  /* 0xff80000045b87808 */ /* 0x000fe20005000000 */
[C---:B----4-:R-:W-:Y:S01]  /*16c60*/  HMMA.16816.F32 R32, R24.reuse, R36, R32 ;  /* 0x000000241820723c */ /* 0x050fe20000001820 */
[----:B------:R-:W-:Y:S01]  /*16c70*/  FSEL R185, R68, -INF , !P4 ;  /* 0xff80000044b97808 */ /* 0x000fe20006000000 */
[----:B------:R2:W-:Y:S01]  /*16c80*/  MUFU.TANH R72, R22 ;  /* 0x0000001600487308 */ /* 0x0005e20000002400 */
[----:B------:R-:W-:Y:S01]  /*16c90*/  FSEL R171, R74, -INF , !P1 ;  /* 0xff8000004aab7808 */ /* 0x000fe20004800000 */
[----:B------:R-:W-:Y:S01]  /*16ca0*/  FMUL.FTZ R47, R47, UR9 ;  /* 0x000000092f2f7c20 */ /* 0x000fe20008410000 */
[-C--:B------:R-:W-:Y:S01]  /*16cb0*/  ISETP.GE.AND P2, PT, R20, R181.reuse, PT ;  /* 0x000000b51400720c */ /* 0x080fe20003f46270 */
[----:B------:R-:W-:Y:S01]  /*16cc0*/  HMMA.16816.F32 R16, R24, R38, R16 ;  /* 0x000000261810723c */ /* 0x000fe20000001810 */
[----:B------:R-:W-:Y:S01]  /*16cd0*/  VIADD R36, R2, 0x90 ;  /* 0x0000009002247836 */ /* 0x000fe20000000000 */
[-C--:B------:R-:W-:Y:S01]  /*16ce0*/  ISETP.GE.AND P4, PT, R20, R180.reuse, PT ;  /* 0x000000b41400720c */ /* 0x080fe20003f86270 */
[----:B------:R-:W-:Y:S01]  /*16cf0*/  FMUL.FTZ R46, R46, UR9 ;  /* 0x000000092e2e7c20 */ /* 0x000fe20008410000 */
[-C--:B------:R-:W-:Y:S01]  /*16d00*/  ISETP.GE.AND P1, PT, R40, R180.reuse, PT ;  /* 0x000000b42800720c */ /* 0x080fe20003f26270 */
[----:B------:R-:W3:Y:S01]  /*16d10*/  MUFU.TANH R195, R195 ;  /* 0x000000c300c37308 */ /* 0x000ee20000002400 */
[C---:B------:R-:W-:Y:S01]  /*16d20*/  ISETP.GE.AND P6, PT, R36.reuse, R181, PT ;  /* 0x000000b52400720c */ /* 0x040fe20003fc6270 */
[----:B-1----:R-:W-:Y:S01]  /*16d30*/  LDSM.16.M88.4 R40, [R233+0x7000] ;  /* 0x00700000e928783b */ /* 0x002fe20000000200 */
[----:B------:R-:W-:Y:S01]  /*16d40*/  ISETP.GE.AND P0, PT, R36, R180, PT ;  /* 0x000000b42400720c */ /* 0x000fe20003f06270 */
[----:B------:R-:W-:Y:S01]  /*16d50*/  FMUL.FTZ R45, R45, UR9 ;  /* 0x000000092d2d7c20 */ /* 0x000fe20008410000 */
[----:B------:R-:W-:Y:S01]  /*16d60*/  FSEL R194, R61, -INF , !P3 ;  /* 0xff8000003dc27808 */ /* 0x000fe20005800000 */
[----:B------:R-:W1:Y:S01]  /*16d70*/  LDSM.16.M88.4 R36, [R164+0x9800] ;  /* 0x00980000a424783b */ /* 0x000e620000000200 */
[----:B------:R-:W-:Y:S01]  /*16d80*/  FSEL R170, R170, -INF , !P0 ;  /* 0xff800000aaaa7808 */ /* 0x000fe20004000000 */
[----:B------:R-:W4:Y:S01]  /*16d90*/  MUFU.TANH R62, R62 ;  /* 0x0000003e003e7308 */ /* 0x000f220000002400 */
[----:B------:R-:W-:Y:S01]  /*16da0*/  FSEL R183, R63, -INF , !P1 ;  /* 0xff8000003fb77808 */ /* 0x000fe20004800000 */
[----:B--2---:R-:W-:Y:S01]  /*16db0*/  HMMA.16816.F32 R20, R8, R28, RZ ;  /* 0x0000001c0814723c */ /* 0x004fe200000018ff */
[----:B------:R-:W-:-:S02]  /*16dc0*/  FSEL R169, R169, -INF , !P5 ;  /* 0xff800000a9a97808 */ /* 0x000fc40006800000 */
[----:B------:R-:W-:-:S03]  /*16dd0*/  FSEL R168, R168, -INF , !P4 ;  /* 0xff800000a8a87808 */ /* 0x000fc60006000000 */
[----:B------:R-:W-:Y:S01]  /*16de0*/  HMMA.16816.F32 R8, R8, R30, RZ ;  /* 0x0000001e0808723c */ /* 0x000fe200000018ff */
[----:B------:R-:W-:Y:S01]  /*16df0*/  VIADD R28, R2, 0xa0 ;  /* 0x000000a0021c7836 */ /* 0x000fe20000000000 */
[----:B------:R-:W2:Y:S01]  /*16e00*/  MUFU.TANH R162, R162 ;  /* 0x000000a200a27308 */ /* 0x000ea20000002400 */
[----:B---3--:R-:W-:-:S03]  /*16e10*/  FSEL R195, R195, -INF , !P2 ;  /* 0xff800000c3c37808 */ /* 0x008fc60005000000 */
[C---:B------:R-:W-:Y:S01]  /*16e20*/  ISETP.GE.AND P0, PT, R28.reuse, R181, PT ;  /* 0x000000b51c00720c */ /* 0x040fe20003f06270 */
[C---:B------:R-:W-:Y:S01]  /*16e30*/  HMMA.16816.F32 R32, R12.reuse, R48, R32 ;  /* 0x000000300c20723c */ /* 0x040fe20000001820 */
[----:B------:R-:W-:Y:S02]  /*16e40*/  ISETP.GE.AND P3, PT, R28, R180, PT ;  /* 0x000000b41c00720c */ /* 0x000fe40003f66270 */
[----:B------:R-:W3:Y:S01]  /*16e50*/  LDSM.16.M88.4 R28, [R238+0x7800] ;  /* 0x00780000ee1c783b */ /* 0x000ee20000000200 */
[----:B------:R-:W5:Y:S01]  /*16e60*/  MUFU.TANH R155, R155 ;  /* 0x0000009b009b7308 */ /* 0x000f620000002400 */
[----:B----4-:R-:W-:Y:S01]  /*16e70*/  FSEL R187, R62, -INF , !P6 ;  /* 0xff8000003ebb7808 */ /* 0x010fe20007000000 */
[----:B------:R-:W-:Y:S01]  /*16e80*/  HMMA.16816.F32 R16, R12, R50, R16 ;  /* 0x000000320c10723c */ /* 0x000fe20000001810 */
[----:B------:R-:W-:Y:S01]  /*16e90*/  VIADD R48, R2, 0x99 ;  /* 0x0000009902307836 */ /* 0x000fe20000000000 */
[----:B------:R-:W-:Y:S02]  /*16ea0*/  FSEL R182, R182, -INF , !P0 ;  /* 0xff800000b6b67808 */ /* 0x000fe40004000000 */
[----:B------:R-:W-:-:S02]  /*16eb0*/  FSEL R149, R149, -INF , !P3 ;  /* 0xff80000095957808 */ /* 0x000fc40005800000 */
[C---:B------:R-:W-:Y:S01]  /*16ec0*/  ISETP.GE.AND P1, PT, R48.reuse, R181, PT ;  /* 0x000000b53000720c */ /* 0x040fe20003f26270 */
[----:B------:R-:W4:Y:S01]  /*16ed0*/  MUFU.TANH R135, R66 ;  /* 0x0000004200877308 */ /* 0x000f220000002400 */
[----:B------:R-:W-:Y:S02]  /*16ee0*/  ISETP.GE.AND P6, PT, R48, R180, PT ;  /* 0x000000b43000720c */ /* 0x000fe40003fc6270 */
[----:B------:R-:W-:Y:S02]  /*16ef0*/  FSEL R191, R191, -INF , !P1 ;  /* 0xff800000bfbf7808 */ /* 0x000fe40004800000 */
[----:B--2---:R-:W-:-:S03]  /*16f00*/  FSEL R162, R162, -INF , !P6 ;  /* 0xff800000a2a27808 */ /* 0x004fc60007000000 */
[----:B------:R-:W2:Y:S01]  /*16f10*/  MUFU.TANH R134, R67 ;  /* 0x0000004300867308 */ /* 0x000ea20000002400 */
[C---:B-1----:R-:W-:Y:S06]  /*16f20*/  HMMA.16816.F32 R20, R24.reuse, R36, R20 ;  /* 0x000000241814723c */ /* 0x042fec0000001814 */
[----:B------:R-:W-:Y:S01]  /*16f30*/  HMMA.16816.F32 R24, R24, R38, R8 ;  /* 0x000000261818723c */ /* 0x000fe20000001808 */
[----:B------:R-:W1:Y:S01]  /*16f40*/  LDSM.16.M88.4 R8, [R233+0x7800] ;  /* 0x00780000e908783b */ /* 0x000e620000000200 */
[----:B------:R-:W2:Y:S01]  /*16f50*/  MUFU.TANH R136, R136 ;  /* 0x0000008800887308 */ /* 0x000ea20000002400 */
[----:B------:R-:W-:Y:S01]  /*16f60*/  VIADD R36, R2, 0xb0 ;  /* 0x000000b002247836 */ /* 0x000fe20000000000 */
[----:B------:R-:W-:-:S04]  /*16f70*/  DEPBAR.LE SB0, 0x0 ;  /* 0x000080000000791a */ /* 0x000fc80000000000 */
[C---:B------:R-:W-:Y:S01]  /*16f80*/  HMMA.16816.F32 R32, R4.reuse, R40, R32 ;  /* 0x000000280420723c */ /* 0x040fe20000001820 */
[----:B------:R-:W-:Y:S01]  /*16f90*/  ISETP.GE.AND P3, PT, R36, R181, PT ;  /* 0x000000b52400720c */ /* 0x000fe20003f66270 */
[----:B------:R-:W2:Y:S03]  /*16fa0*/  MUFU.TANH R65, R65 ;  /* 0x0000004100417308 */ /* 0x000ea60000002400 */
[----:B-----5:R-:W-:Y:S01]  /*16fb0*/  FSEL R155, R155, -INF , !P3 ;  /* 0xff8000009b9b7808 */ /* 0x020fe20005800000 */
[----:B------:R-:W-:Y:S01]  /*16fc0*/  HMMA.16816.F32 R16, R4, R42, R16 ;  /* 0x0000002a0410723c */ /* 0x000fe20000001810 */
[----:B------:R-:W-:-:S03]  /*16fd0*/  VIADD R40, R2, 0xa1 ;  /* 0x000000a102287836 */ /* 0x000fc60000000000 */
[----:B------:R-:W5:Y:S02]  /*16fe0*/  MUFU.TANH R88, R88 ;  /* 0x0000005800587308 */ /* 0x000f640000002400 */
[C---:B---3--:R-:W-:Y:S01]  /*16ff0*/  HMMA.16816.F32 R20, R12.reuse, R28, R20 ;  /* 0x0000001c0c14723c */ /* 0x048fe20000001814 */
[CC--:B------:R-:W-:Y:S02]  /*17000*/  ISETP.GE.AND P5, PT, R40.reuse, R181.reuse, PT ;  /* 0x000000b52800720c */ /* 0x0c0fe40003fa6270 */
[-C--:B------:R-:W-:Y:S02]  /*17010*/  ISETP.GE.AND P2, PT, R40, R180.reuse, PT ;  /* 0x000000b42800720c */ /* 0x080fe40003f46270 */
[----:B------:R-:W-:Y:S01]  /*17020*/  IADD3 R40, R2, 0xa8, RZ ;  /* 0x000000a802287810 */ /* 0x000fe20007ffe0ff */
[----:B------:R-:W-:Y:S01]  /*17030*/  HMMA.16816.F32 R24, R12, R30, R24 ;  /* 0x0000001e0c18723c */ /* 0x000fe20000001818 */
[----:B------:R-:W-:Y:S01]  /*17040*/  FSEL R146, R146, -INF , !P2 ;  /* 0xff80000092927808 */ /* 0x000fe20005000000 */
[----:B------:R-:W3:Y:S01]  /*17050*/  MUFU.TANH R53, R53 ;  /* 0x0000003500357308 */ /* 0x000ee20000002400 */
[-C--:B------:R-:W-:Y:S01]  /*17060*/  ISETP.GE.AND P4, PT, R40, R181.reuse, PT ;  /* 0x000000b52800720c */ /* 0x080fe20003f86270 */
[----:B------:R-:W-:Y:S01]  /*17070*/  VIADD R29, R2, 0xb9 ;  /* 0x000000b9021d7836 */ /* 0x000fe20000000000 */
[-C--:B------:R-:W-:Y:S01]  /*17080*/  ISETP.GE.AND P1, PT, R40, R180.reuse, PT ;  /* 0x000000b42800720c */ /* 0x080fe20003f26270 */
[----:B------:R-:W-:Y:S01]  /*17090*/  FMUL.FTZ R32, R32, UR9 ;  /* 0x0000000920207c20 */ /* 0x000fe20008410000 */
[----:B------:R-:W-:Y:S01]  /*170a0*/  VIADD R40, R2, 0xa9 ;  /* 0x000000a902287836 */ /* 0x000fe20000000000 */
[----:B------:R-:W-:Y:S01]  /*170b0*/  FSEL R172, R172, -INF , !P4 ;  /* 0xff800000acac7808 */ /* 0x000fe20006000000 */
[C---:B------:R-:W-:Y:S01]  /*170c0*/  VIADD R28, R2.reuse, 0xc0 ;  /* 0x000000c0021c7836 */ /* 0x040fe20000000000 */
[----:B------:R4:W-:Y:S01]  /*170d0*/  MUFU.TANH R84, R32 ;  /* 0x0000002000547308 */ /* 0x0009e20000002400 */
[----:B------:R-:W-:Y:S01]  /*170e0*/  FSEL R177, R177, -INF , !P5 ;  /* 0xff800000b1b17808 */ /* 0x000fe20006800000 */
[----:B------:R-:W-:Y:S01]  /*170f0*/  VIADD R12, R2, 0xd0 ;  /* 0x000000d0020c7836 */ /* 0x000fe20000000000 */
[-C--:B------:R-:W-:Y:S01]  /*17100*/  ISETP.GE.AND P6, PT, R40, R181.reuse, PT ;  /* 0x000000b52800720c */ /* 0x080fe20003fc6270 */
[----:B------:R-:W-:Y:S01]  /*17110*/  FMUL.FTZ R82, R16, UR9 ;  /* 0x0000000910527c20 */ /* 0x000fe20008410000 */
[-C--:B------:R-:W-:Y:S01]  /*17120*/  ISETP.GE.AND P0, PT, R40, R180.reuse, PT ;  /* 0x000000b42800720c */ /* 0x080fe20003f06270 */
[----:B------:R-:W-:Y:S01]  /*17130*/  VIADD R16, R2, 0xc1 ;  /* 0x000000c102107836 */ /* 0x000fe20000000000 */
[-C--:B------:R-:W-:Y:S01]  /*17140*/  ISETP.GE.AND P5, PT, R36, R180.reuse, PT ;  /* 0x000000b42400720c */ /* 0x080fe20003fa6270 */
[C---:B-1----:R-:W-:Y:S01]  /*17150*/  HMMA.16816.F32 R20, R4.reuse, R8, R20 ;  /* 0x000000080414723c */ /* 0x042fe20000001814 */
[----:B------:R-:W1:Y:S01]  /*17160*/  MUFU.TANH R71, R71 ;  /* 0x0000004700477308 */ /* 0x000e620000002400 */
[----:B------:R-:W-:Y:S01]  /*17170*/  FSEL R160, R160, -INF , !P6 ;  /* 0xff800000a0a07808 */ /* 0x000fe20007000000 */
[----:B------:R-:W-:Y:S01]  /*17180*/  FMUL.FTZ R35, R35, UR9 ;  /* 0x0000000923237c20 */ /* 0x000fe20008410000 */
[----:B------:R-:W-:Y:S01]  /*17190*/  FSEL R143, R143, -INF , !P0 ;  /* 0xff8000008f8f7808 */ /* 0x000fe20004000000 */
[----:B------:R-:W-:Y:S01]  /*171a0*/  FMUL.FTZ R33, R33, UR9 ;  /* 0x0000000921217c20 */ /* 0x000fe20008410000 */
[----:B------:R-:W-:Y:S01]  /*171b0*/  FSEL R137, R137, -INF , !P5 ;  /* 0xff80000089897808 */ /* 0x000fe20006800000 */
[C---:B------:R-:W-:Y:S01]  /*171c0*/  VIADD R9, R2.reuse, 0xc8 ;  /* 0x000000c802097836 */ /* 0x040fe20000000000 */
[-C--:B------:R-:W-:Y:S01]  /*171d0*/  ISETP.GE.AND P0, PT, R29, R181.reuse, PT ;  /* 0x000000b51d00720c */ /* 0x080fe20003f06270 */
[----:B----4-:R-:W-:Y:S01]  /*171e0*/  VIADD R32, R2, 0xb1 ;  /* 0x000000b102207836 */ /* 0x010fe20000000000 */
[----:B------:R-:W4:Y:S01]  /*171f0*/  MUFU.TANH R86, R44 ;  /* 0x0000002c00567308 */ /* 0x000f220000002400 */
[-C--:B------:R-:W-:Y:S01]  /*17200*/  ISETP.GE.AND P5, PT, R28, R181.reuse, PT ;  /* 0x000000b51c00720c */ /* 0x080fe20003fa6270 */
[----:B------:R-:W-:Y:S01]  /*17210*/  VIADD R8, R2, 0xc9 ;  /* 0x000000c902087836 */ /* 0x000fe20000000000 */
[----:B------:R-:W-:Y:S01]  /*17220*/  FSEL R144, R144, -INF , !P1 ;  /* 0xff80000090907808 */ /* 0x000fe20004800000 */
[----:B------:R-:W-:Y:S01]  /*17230*/  HMMA.16816.F32 R24, R4, R10, R24 ;  /* 0x0000000a0418723c */ /* 0x000fe20000001818 */
[-C--:B------:R-:W-:Y:S01]  /*17240*/  ISETP.GE.AND P2, PT, R32, R181.reuse, PT ;  /* 0x000000b52000720c */ /* 0x080fe20003f46270 */
[----:B------:R-:W-:Y:S01]  /*17250*/  FMUL.FTZ R34, R34, UR9 ;  /* 0x0000000922227c20 */ /* 0x000fe20008410000 */
[-C--:B------:R-:W-:Y:S01]  /*17260*/  ISETP.GE.AND P4, PT, R32, R180.reuse, PT ;  /* 0x000000b42000720c */ /* 0x080fe20003f86270 */
[----:B------:R-:W-:Y:S01]  /*17270*/  VIADD R32, R2, 0xb8 ;  /* 0x000000b802207836 */ /* 0x000fe20000000000 */
[----:B------:R-:W-:Y:S01]  /*17280*/  FSEL R153, R153, -INF , !P2 ;  /* 0xff80000099997808 */ /* 0x000fe20005000000 */
[----:B------:R-:W4:Y:S01]  /*17290*/  MUFU.TANH R69, R47 ;  /* 0x0000002f00457308 */ /* 0x000f220000002400 */
[-C--:B------:R-:W-:Y:S01]  /*172a0*/  ISETP.GE.AND P2, PT, R28, R180.reuse, PT ;  /* 0x000000b41c00720c */ /* 0x080fe20003f46270 */
[----:B------:R-:W-:Y:S01]  /*172b0*/  VIADD R4, R2, 0xd9 ;  /* 0x000000d902047836 */ /* 0x000fe20000000000 */
[-C--:B------:R-:W-:Y:S01]  /*172c0*/  ISETP.GE.AND P6, PT, R32, R180.reuse, PT ;  /* 0x000000b42000720c */ /* 0x080fe20003fc6270 */
[----:B------:R-:W-:Y:S01]  /*172d0*/  VIADD R5, R2, 0xd8 ;  /* 0x000000d802057836 */ /* 0x000fe20000000000 */
[-C--:B------:R-:W-:Y:S01]  /*172e0*/  ISETP.GE.AND P3, PT, R29, R180.reuse, PT ;  /* 0x000000b41d00720c */ /* 0x080fe20003f66270 */
[----:B------:R-:W-:Y:S01]  /*172f0*/  FMUL.FTZ R21, R21, UR9 ;  /* 0x0000000915157c20 */ /* 0x000fe20008410000 */
[-C--:B------:R-:W-:Y:S01]  /*17300*/  ISETP.GE.AND P1, PT, R32, R181.reuse, PT ;  /* 0x000000b52000720c */ /* 0x080fe20003f26270 */
[----:B------:R-:W4:Y:S01]  /*17310*/  MUFU.TANH R70, R46 ;  /* 0x0000002e00467308 */ /* 0x000f220000002400 */
[----:B------:R-:W-:Y:S01]  /*17320*/  FSEL R135, R135, -INF , !P6 ;  /* 0xff80000087877808 */ /* 0x000fe20007000000 */
[----:B------:R-:W-:Y:S01]  /*17330*/  FMUL.FTZ R17, R17, UR9 ;  /* 0x0000000911117c20 */ /* 0x000fe20008410000 */
[----:B------:R-:W-:Y:S01]  /*17340*/  FSEL R141, R141, -INF , !P0 ;  /* 0xff8000008d8d7808 */ /* 0x000fe20004000000 */
[----:B------:R-:W-:Y:S01]  /*17350*/  FMUL.FTZ R18, R18, UR9 ;  /* 0x0000000912127c20 */ /* 0x000fe20008410000 */
[----:B------:R-:W-:Y:S01]  /*17360*/  FSEL R138, R138, -INF , !P5 ;  /* 0xff8000008a8a7808 */ /* 0x000fe20006800000 */
[----:B------:R-:W-:Y:S01]  /*17370*/  FMUL.FTZ R20, R20, UR9 ;  /* 0x0000000914147c20 */ /* 0x000fe20008410000 */
[----:B------:R-:W-:Y:S01]  /*17380*/  FSEL R76, R52, -INF , !P2 ;  /* 0xff800000344c7808 */ /* 0x000fe20005000000 */
[----:B------:R-:W4:Y:S01]  /*17390*/  MUFU.TANH R67, R35 ;  /* 0x0000002300437308 */ /* 0x000f220000002400 */
[CC--:B------:R-:W-:Y:S01]  /*173a0*/  ISETP.GE.AND P6, PT, R9.reuse, R181.reuse, PT ;  /* 0x000000b50900720c */ /* 0x0c0fe20003fc6270 */
[----:B------:R-:W-:Y:S01]  /*173b0*/  FMUL.FTZ R22, R22, UR9 ;  /* 0x0000000916167c20 */ /* 0x000fe20008410000 */
[-C--:B------:R-:W-:Y:S01]  /*173c0*/  ISETP.GE.AND P0, PT, R9, R180.reuse, PT ;  /* 0x000000b40900720c */ /* 0x080fe20003f06270 */
[----:B------:R-:W-:Y:S01]  /*173d0*/  VIADD R9, R2, 0xd1 ;  /* 0x000000d102097836 */ /* 0x000fe20000000000 */
[----:B--2---:R-:W-:Y:S01]  /*173e0*/  FSEL R134, R134, -INF , !P3 ;  /* 0xff80000086867808 */ /* 0x004fe20005800000 */
[----:B------:R-:W-:Y:S01]  /*173f0*/  FMUL.FTZ R23, R23, UR9 ;  /* 0x0000000917177c20 */ /* 0x000fe20008410000 */
[-C--:B------:R-:W-:Y:S01]  /*17400*/  ISETP.GE.AND P5, PT, R8, R180.reuse, PT ;  /* 0x000000b40800720c */ /* 0x080fe20003fa6270 */
[----:B------:R-:W2:Y:S01]  /*17410*/  MUFU.TANH R82, R82 ;  /* 0x0000005200527308 */ /* 0x000ea20000002400 */
[-C--:B------:R-:W-:Y:S01]  /*17420*/  ISETP.GE.AND P2, PT, R12, R181.reuse, PT ;  /* 0x000000b50c00720c */ /* 0x080fe20003f46270 */
[----:B------:R-:W-:Y:S01]  /*17430*/  FMUL.FTZ R24, R24, UR9 ;  /* 0x0000000918187c20 */ /* 0x000fe20008410000 */
[----:B------:R-:W-:Y:S01]  /*17440*/  FSEL R136, R136, -INF , !P4 ;  /* 0xff80000088887808 */ /* 0x000fe20006000000 */
[----:B------:R-:W-:Y:S01]  /*17450*/  FMUL.FTZ R25, R25, UR9 ;  /* 0x0000000919197c20 */ /* 0x000fe20008410000 */
[----:B------:R-:W-:Y:S01]  /*17460*/  FSEL R142, R142, -INF , !P1 ;  /* 0xff8000008e8e7808 */ /* 0x000fe20004800000 */
[----:B------:R-:W-:Y:S01]  /*17470*/  FMUL.FTZ R26, R26, UR9 ;  /* 0x000000091a1a7c20 */ /* 0x000fe20008410000 */
[-C--:B------:R-:W-:Y:S01]  /*17480*/  ISETP.GE.AND P3, PT, R8, R181.reuse, PT ;  /* 0x000000b50800720c */ /* 0x080fe20003f66270 */
[----:B------:R-:W2:Y:S01]  /*17490*/  MUFU.TANH R85, R45 ;  /* 0x0000002d00557308 */ /* 0x000ea20000002400 */
[C---:B------:R-:W-:Y:S01]  /*174a0*/  ISETP.GE.AND P4, PT, R16.reuse, R181, PT ;  /* 0x000000b51000720c */ /* 0x040fe20003f86270 */
[----:B------:R-:W-:Y:S01]  /*174b0*/  FMUL.FTZ R8, R19, UR9 ;  /* 0x0000000913087c20 */ /* 0x000fe20008410000 */
[----:B------:R-:W-:Y:S01]  /*174c0*/  ISETP.GE.AND P1, PT, R16, R180, PT ;  /* 0x000000b41000720c */ /* 0x000fe20003f26270 */
[----:B------:R-:W-:Y:S01]  /*174d0*/  FMUL.FTZ R27, R27, UR9 ;  /* 0x000000091b1b7c20 */ /* 0x000fe20008410000 */
[----:B------:R-:W-:Y:S01]  /*174e0*/  FSEL R73, R65, -INF , !P5 ;  /* 0xff80000041497808 */ /* 0x000fe20006800000 */
[----:B------:R-:W-:Y:S01]  /*174f0*/  VIADD R6, R2, 0xf8 ;  /* 0x000000f802067836 */ /* 0x000fe20000000000 */
[----:B-----5:R-:W-:Y:S01]  /*17500*/  FSEL R88, R88, -INF , !P2 ;  /* 0xff80000058587808 */ /* 0x020fe20005000000 */
[----:B------:R-:W5:Y:S01]  /*17510*/  MUFU.TANH R79, R21 ;  /* 0x00000015004f7308 */ /* 0x000f620000002400 */
[----:B------:R-:W-:-:S02]  /*17520*/  FSEL R132, R132, -INF , !P6 ;  /* 0xff80000084847808 */ /* 0x000fc40007000000 */
[----:B------:R-:W-:Y:S02]  /*17530*/  FSEL R74, R64, -INF , !P0 ;  /* 0xff800000404a7808 */ /* 0x000fe40004000000 */
[----:B------:R-:W-:Y:S02]  /*17540*/  FSEL R89, R89, -INF , !P3 ;  /* 0xff80000059597808 */ /* 0x000fe40005800000 */
[C---:B------:R-:W-:Y:S01]  /*17550*/  ISETP.GE.AND P5, PT, R4.reuse, R181, PT ;  /* 0x000000b50400720c */ /* 0x040fe20003fa6270 */
[----:B------:R-:W-:Y:S01]  /*17560*/  MUFU.TANH R83, R33 ;  /* 0x0000002100537308 */ /* 0x000fe20000002400 */
[----:B------:R-:W-:Y:S01]  /*17570*/  ISETP.GE.AND P2, PT, R4, R180, PT ;  /* 0x000000b40400720c */ /* 0x000fe20003f46270 */
[----:B------:R-:W-:Y:S01]  /*17580*/  VIADD R4, R2, 0xe1 ;  /* 0x000000e102047836 */ /* 0x000fe20000000000 */
[----:B------:R-:W-:Y:S02]  /*17590*/  FSEL R133, R133, -INF , !P4 ;  /* 0xff80000085857808 */ /* 0x000fe40006000000 */
[----:B---3--:R-:W-:-:S02]  /*175a0*/  FSEL R75, R53, -INF , !P1 ;  /* 0xff800000354b7808 */ /* 0x008fc40004800000 */
[-C--:B------:R-:W-:Y:S01]  /*175b0*/  ISETP.GE.AND P6, PT, R9, R180.reuse, PT ;  /* 0x000000b40900720c */ /* 0x080fe20003fc6270 */
[----:B------:R-:W3:Y:S01]  /*175c0*/  MUFU.TANH R68, R34 ;  /* 0x0000002200447308 */ /* 0x000ee20000002400 */
[CC--:B------:R-:W-:Y:S02]  /*175d0*/  ISETP.GE.AND P0, PT, R5.reuse, R181.reuse, PT ;  /* 0x000000b50500720c */ /* 0x0c0fe40003f06270 */
[-C--:B------:R-:W-:Y:S01]  /*175e0*/  ISETP.GE.AND P3, PT, R5, R180.reuse, PT ;  /* 0x000000b40500720c */ /* 0x080fe20003f66270 */
[----:B------:R-:W-:Y:S01]  /*175f0*/  VIADD R5, R2, 0xe0 ;  /* 0x000000e002057836 */ /* 0x000fe20000000000 */
[----:B------:R-:W-:Y:S02]  /*17600*/  ISETP.GE.AND P4, PT, R12, R180, PT ;  /* 0x000000b40c00720c */ /* 0x000fe40003f86270 */
[----:B------:R-:W-:Y:S01]  /*17610*/  ISETP.GE.AND P1, PT, R9, R181, PT ;  /* 0x000000b50900720c */ /* 0x000fe20003f26270 */
[----:B------:R-:W-:Y:S01]  /*17620*/  MUFU.TANH R81, R17 ;  /* 0x0000001100517308 */ /* 0x000fe20000002400 */
[----:B-1----:R-:W-:-:S02]  /*17630*/  FSEL R71, R71, -INF , !P6 ;  /* 0xff80000047477808 */ /* 0x002fc40007000000 */
[----:B----4-:R-:W-:Y:S02]  /*17640*/  FSEL R86, R86, -INF , !P0 ;  /* 0xff80000056567808 */ /* 0x010fe40004000000 */
[----:B------:R-:W-:Y:S02]  /*17650*/  FSEL R72, R72, -INF , !P4 ;  /* 0xff80000048487808 */ /* 0x000fe40006000000 */
[----:B------:R-:W-:Y:S01]  /*17660*/  FSEL R87, R87, -INF , !P1 ;  /* 0xff80000057577808 */ /* 0x000fe20004800000 */
[----:B------:R-:W1:Y:S01]  /*17670*/  MUFU.TANH R66, R18 ;  /* 0x0000001200427308 */ /* 0x000e620000002400 */
[CC--:B------:R-:W-:Y:S02]  /*17680*/  ISETP.GE.AND P6, PT, R4.reuse, R181.reuse, PT ;  /* 0x000000b50400720c */ /* 0x0c0fe40003fc6270 */
[----:B------:R-:W-:Y:S01]  /*17690*/  ISETP.GE.AND P0, PT, R4, R180, PT ;  /* 0x000000b40400720c */ /* 0x000fe20003f06270 */
[----:B------:R-:W-:Y:S01]  /*176a0*/  VIADD R4, R2, 0xe9 ;  /* 0x000000e902047836 */ /* 0x000fe20000000000 */
[----:B------:R-:W-:-:S02]  /*176b0*/  ISETP.GE.AND P4, PT, R5, R181, PT ;  /* 0x000000b50500720c */ /* 0x000fc40003f86270 */
[-C--:B------:R-:W-:Y:S01]  /*176c0*/  ISETP.GE.AND P1, PT, R5, R180.reuse, PT ;  /* 0x000000b40500720c */ /* 0x080fe20003f26270 */
[----:B------:R-:W-:Y:S01]  /*176d0*/  VIADD R5, R2, 0xe8 ;  /* 0x000000e802057836 */ /* 0x000fe20000000000 */
[----:B------:R-:W-:Y:S01]  /*176e0*/  FSEL R69, R69, -INF , !P2 ;  /* 0xff80000045457808 */ /* 0x000fe20005000000 */
[----:B------:R-:W4:Y:S01]  /*176f0*/  MUFU.TANH R8, R8 ;  /* 0x0000000800087308 */ /* 0x000f220000002400 */
[----:B------:R-:W-:Y:S02]  /*17700*/  FSEL R84, R84, -INF , !P4 ;  /* 0xff80000054547808 */ /* 0x000fe40006000000 */
[----:B------:R-:W-:Y:S02]  /*17710*/  FSEL R70, R70, -INF , !P3 ;  /* 0xff80000046467808 */ /* 0x000fe40005800000 */
[CC--:B------:R-:W-:Y:S02]  /*17720*/  ISETP.GE.AND P2, PT, R4.reuse, R181.reuse, PT ;  /* 0x000000b50400720c */ /* 0x0c0fe40003f46270 */
[----:B------:R-:W-:Y:S01]  /*17730*/  ISETP.GE.AND P4, PT, R4, R180, PT ;  /* 0x000000b40400720c */ /* 0x000fe20003f86270 */
[----:B------:R-:W-:Y:S01]  /*17740*/  VIADD R4, R2, 0xf1 ;  /* 0x000000f102047836 */ /* 0x000fe20000000000 */
[----:B------:R-:W-:Y:S01]  /*17750*/  ISETP.GE.AND P3, PT, R5, R181, PT ;  /* 0x000000b50500720c */ /* 0x000fe20003f66270 */
[----:B------:R-:W4:Y:S01]  /*17760*/  MUFU.TANH R80, R20 ;  /* 0x0000001400507308 */ /* 0x000f220000002400 */
[----:B------:R-:W-:-:S02]  /*17770*/  FSEL R67, R67, -INF , !P0 ;  /* 0xff80000043437808 */ /* 0x000fc40004000000 */
[----:B--2---:R-:W-:Y:S02]  /*17780*/  FSEL R82, R82, -INF , !P3 ;  /* 0xff80000052527808 */ /* 0x004fe40005800000 */
[C---:B------:R-:W-:Y:S02]  /*17790*/  ISETP.GE.AND P0, PT, R4.reuse, R181, PT ;  /* 0x000000b50400720c */ /* 0x040fe40003f06270 */
[-C--:B------:R-:W-:Y:S01]  /*177a0*/  ISETP.GE.AND P3, PT, R4, R180.reuse, PT ;  /* 0x000000b40400720c */ /* 0x080fe20003f66270 */
[----:B------:R-:W-:Y:S01]  /*177b0*/  FMUL.FTZ R4, R56, UR9 ;  /* 0x0000000938047c20 */ /* 0x000fe20008410000 */
[----:B------:R-:W2:Y:S01]  /*177c0*/  MUFU.TANH R64, R22 ;  /* 0x0000001600407308 */ /* 0x000ea20000002400 */
[----:B------:R-:W-:Y:S02]  /*177d0*/  FSEL R85, R85, -INF , !P5 ;  /* 0xff80000055557808 */ /* 0x000fe40006800000 */
[----:B------:R-:W-:Y:S01]  /*177e0*/  ISETP.GE.AND P5, PT, R5, R180, PT ;  /* 0x000000b40500720c */ /* 0x000fe20003fa6270 */
[----:B------:R-:W-:Y:S01]  /*177f0*/  VIADD R5, R2, 0xf0 ;  /* 0x000000f002057836 */ /* 0x000fe20000000000 */
[----:B-----5:R-:W-:-:S02]  /*17800*/  FSEL R79, R79, -INF , !P0 ;  /* 0xff8000004f4f7808 */ /* 0x020fc40004000000 */
[----:B------:R-:W-:Y:S01]  /*17810*/  PLOP3.LUT P0, PT, PT, PT, UP0, 0x80, 0x0 ;  /* 0x000000000000781c */ /* 0x000fe20003f0f008 */
[----:B------:R-:W5:Y:S01]  /*17820*/  MUFU.TANH R63, R23 ;  /* 0x00000017003f7308 */ /* 0x000f620000002400 */
[----:B---3--:R-:W-:Y:S02]  /*17830*/  FSEL R68, R68, -INF , !P1 ;  /* 0xff80000044447808 */ /* 0x008fe40004800000 */
[----:B------:R-:W-:Y:S02]  /*17840*/  FSEL R83, R83, -INF , !P6 ;  /* 0xff80000053537808 */ /* 0x000fe40007000000 */
[C---:B------:R-:W-:Y:S02]  /*17850*/  ISETP.GE.AND P1, PT, R5.reuse, R181, PT ;  /* 0x000000b50500720c */ /* 0x040fe40003f26270 */
[----:B------:R-:W-:Y:S01]  /*17860*/  ISETP.GE.AND P6, PT, R5, R180, PT ;  /* 0x000000b40500720c */ /* 0x000fe20003fc6270 */
[----:B------:R-:W3:Y:S01]  /*17870*/  MUFU.TANH R78, R24 ;  /* 0x00000018004e7308 */ /* 0x000ee20000002400 */
[----:B------:R-:W-:Y:S01]  /*17880*/  VIADD R5, R2, 0xf9 ;  /* 0x000000f902057836 */ /* 0x000fe20000000000 */
[----:B-1----:R-:W-:-:S02]  /*17890*/  FSEL R66, R66, -INF , !P5 ;  /* 0xff80000042427808 */ /* 0x002fc40006800000 */
[----:B------:R-:W-:Y:S02]  /*178a0*/  FSEL R81, R81, -INF , !P2 ;  /* 0xff80000051517808 */ /* 0x000fe40005000000 */
[----:B----4-:R-:W-:Y:S02]  /*178b0*/  FSEL R65, R8, -INF , !P4 ;  /* 0xff80000008417808 */ /* 0x010fe40006000000 */
[----:B------:R-:W1:Y:S01]  /*178c0*/  MUFU.TANH R77, R25 ;  /* 0x00000019004d7308 */ /* 0x000e620000002400 */
[----:B------:R-:W-:Y:S02]  /*178d0*/  FSEL R80, R80, -INF , !P1 ;  /* 0xff80000050507808 */ /* 0x000fe40004800000 */
[----:B--2---:R-:W-:Y:S02]  /*178e0*/  FSEL R64, R64, -INF , !P6 ;  /* 0xff80000040407808 */ /* 0x004fe40007000000 */
[CC--:B------:R-:W-:Y:S02]  /*178f0*/  ISETP.GE.AND P5, PT, R6.reuse, R181.reuse, PT ;  /* 0x000000b50600720c */ /* 0x0c0fe40003fa6270 */
[----:B------:R-:W-:Y:S01]  /*17900*/  ISETP.GE.AND P2, PT, R6, R180, PT ;  /* 0x000000b40600720c */ /* 0x000fe20003f46270 */
[----:B------:R-:W2:Y:S01]  /*17910*/  MUFU.TANH R62, R26 ;  /* 0x0000001a003e7308 */ /* 0x000ea20000002400 */
[----:B------:R-:W-:-:S02]  /*17920*/  ISETP.GE.AND P4, PT, R5, R181, PT ;  /* 0x000000b50500720c */ /* 0x000fc40003f86270 */
[----:B------:R-:W-:Y:S01]  /*17930*/  ISETP.GE.AND P1, PT, R5, R180, PT ;  /* 0x000000b40500720c */ /* 0x000fe20003f26270 */
[----:B------:R-:W-:Y:S01]  /*17940*/  BAR.SYNC.DEFER_BLOCKING 0x0 ;  /* 0x0000000000007b1d */ /* 0x000fe20000010000 */
[----:B------:R-:W-:Y:S02]  /*17950*/  ISETP.GE.AND P6, PT, R2, R181, PT ;  /* 0x000000b50200720c */ /* 0x000fe40003fc6270 */
[----:B-----5:R-:W-:Y:S02]  /*17960*/  FSEL R63, R63, -INF , !P3 ;  /* 0xff8000003f3f7808 */ /* 0x020fe40005800000 */
[----:B---3--:R-:W-:Y:S01]  /*17970*/  FSEL R78, R78, -INF , !P5 ;  /* 0xff8000004e4e7808 */ /* 0x008fe20006800000 */
[----:B------:R-:W3:Y:S01]  /*17980*/  MUFU.TANH R61, R27 ;  /* 0x0000001b003d7308 */ /* 0x000ee20000002400 */
[----:B-1----:R-:W-:Y:S02]  /*17990*/  FSEL R77, R77, -INF , !P4 ;  /* 0xff8000004d4d7808 */ /* 0x002fe40006000000 */
[----:B--2---:R-:W-:-:S05]  /*179a0*/  FSEL R62, R62, -INF , !P2 ;  /* 0xff8000003e3e7808 */ /* 0x004fca0005000000 */
[----:B------:R-:W1:Y:S01]  /*179b0*/  MUFU.TANH R4, R4 ;  /* 0x0000000400047308 */ /* 0x000e620000002400 */
[----:B---3--:R-:W-:Y:S02]  /*179c0*/  FSEL R61, R61, -INF , !P1 ;  /* 0xff8000003d3d7808 */ /* 0x008fe40004800000 */
[----:B-1----:R-:W-:Y:S01]  /*179d0*/  FSEL R4, R4, -INF , !P6 ;  /* 0xff80000004047808 */ /* 0x002fe20007000000 */
        /* <DEDUP_REMOVED lines=64> */
.L_x_4032:
[----:B------:R-:W-:Y:S02]  /*17de0*/  ULDC UR12, c[0x0][0x248] ;  /* 0x00009200000c7ab9 */ /* 0x000fe40000000800 */
[----:B------:R-:W-:-:S06]  /*17df0*/  USHF.L.U32 UR5, UR12, 0x8, URZ ;  /* 0x000000080c057899 */ /* 0x000fcc000800063f */
[----:B------:R-:W-:-:S04]  /*17e00*/  IADD3 R8, RZ, -UR5, RZ ;  /* 0x80000005ff087c10 */ /* 0x000fc8000fffe0ff */
[----:B------:R-:W-:-:S07]  /*17e10*/  SHF.R.S32.HI R5, RZ, 0x1f, R8 ;  /* 0x0000001fff057819 */ /* 0x000fce0000011408 */
.L_x_4033:
        /* <DEDUP_REMOVED lines=57> */
.L_x_4031:
        /* <DEDUP_REMOVED lines=120> */
[----:B------:R-:W-:-:S05]  /*18930*/  FMNMX.FTZ R2, R77, R2, !PT ;  /* 0x000000024d027209 */ /* 0x000fca0007810000 */
[----:B---3--:R-:W1:Y:S02]  /*18940*/  SHFL.BFLY PT, R6, R2, 0x2, 0x1f ;  /* 0x0c401f0002067f89 */ /* 0x008e6400000e0000 */
        /* <DEDUP_REMOVED lines=27> */
[----:B------:R-:W-:Y:S01]  /*18b00*/  FMNMX.FTZ R4, R61, R4, !PT ;  /* 0x000000043d047209 */ /* 0x000fe20007810000 */
        /* <DEDUP_REMOVED lines=28> */
[----:B--2---:R-:W-:Y:S01]  /*18cd0*/  FMNMX.FTZ R4, R4, R5, !PT ;  /* 0x0000000504047209 */ /* 0x004fe20007810000 */
[----:B------:R-:W1:Y:S01]  /*18ce0*/  MUFU.EX2 R125, R125 ;  /* 0x0000007d007d7308 */ /* 0x000e620000000800 */
[----:B---3--:R-:W-:Y:S01]  /*18cf0*/  F2FP.F16.F32.PACK_AB R46, R127, R128 ;  /* 0x000000807f2e723e */ /* 0x008fe200000000ff */
[--C-:B------:R-:W-:Y:S01]  /*18d00*/  FFMA.FTZ R194, R194, UR5, -R131.reuse ;  /* 0x00000005c2c27c23 */ /* 0x100fe20008010883 */
[--C-:B------:R-:W-:Y:S01]  /*18d10*/  FFMA.FTZ R195, R195, UR5, -R131.reuse ;  /* 0x00000005c3c37c23 */ /* 0x100fe20008010883 */
[----:B------:R-:W2:Y:S01]  /*18d20*/  SHFL.BFLY PT, R5, R4, 0x1, 0x1f ;  /* 0x0c201f0004057f89 */ /* 0x000ea200000e0000 */
[--C-:B------:R-:W-:Y:S01]  /*18d30*/  FFMA.FTZ R191, R191, UR5, -R131.reuse ;  /* 0x00000005bfbf7c23 */ /* 0x100fe20008010883 */
[--C-:B------:R-:W-:Y:S01]  /*18d40*/  FFMA.FTZ R182, R182, UR5, -R131.reuse ;  /* 0x00000005b6b67c23 */ /* 0x100fe20008010883 */
[--C-:B------:R-:W-:Y:S01]  /*18d50*/  FFMA.FTZ R177, R177, UR5, -R131.reuse ;  /* 0x00000005b1b17c23 */ /* 0x100fe20008010883 */
[----:B------:R-:W-:Y:S01]  /*18d60*/  MUFU.EX2 R124, R124 ;  /* 0x0000007c007c7308 */ /* 0x000fe20000000800 */
[--C-:B------:R-:W-:Y:S01]  /*18d70*/  FFMA.FTZ R172, R172, UR5, -R131.reuse ;  /* 0x00000005acac7c23 */ /* 0x100fe20008010883 */
[----:B------:R-:W-:Y:S01]  /*18d80*/  FFMA.FTZ R160, R160, UR5, -R131 ;  /* 0x00000005a0a07c23 */ /* 0x000fe20008010883 */
[----:B------:R-:W-:Y:S01]  /*18d90*/  FADD.FTZ R129, R130, R129 ;  /* 0x0000008182817221 */ /* 0x000fe20000010000 */
[--C-:B------:R-:W-:Y:S01]  /*18da0*/  FFMA.FTZ R155, R155, UR5, -R131.reuse ;  /* 0x000000059b9b7c23 */ /* 0x100fe20008010883 */
[--C-:B------:R-:W-:Y:S01]  /*18db0*/  FFMA.FTZ R153, R153, UR5, -R131.reuse ;  /* 0x0000000599997c23 */ /* 0x100fe20008010883 */
[----:B------:R-:W-:Y:S01]  /*18dc0*/  FFMA.FTZ R142, R142, UR5, -R131 ;  /* 0x000000058e8e7c23 */ /* 0x000fe20008010883 */
[----:B------:R-:W-:Y:S01]  /*18dd0*/  FADD.FTZ R128, R128, R129 ;  /* 0x0000008180807221 */ /* 0x000fe20000010000 */
[----:B------:R-:W3:Y:S01]  /*18de0*/  MUFU.EX2 R123, R123 ;  /* 0x0000007b007b7308 */ /* 0x000ee20000000800 */
[----:B-1----:R-:W-:Y:S01]  /*18df0*/  F2FP.F16.F32.PACK_AB R48, R125, R126 ;  /* 0x0000007e7d30723e */ /* 0x002fe200000000ff */
[--C-:B------:R-:W-:Y:S01]  /*18e00*/  FFMA.FTZ R141, R141, UR5, -R131.reuse ;  /* 0x000000058d8d7c23 */ /* 0x100fe20008010883 */
[----:B------:R-:W-:Y:S01]  /*18e10*/  FADD.FTZ R127, R127, R128 ;  /* 0x000000807f7f7221 */ /* 0x000fe20000010000 */
        /* <DEDUP_REMOVED lines=8> */
[----:B--2---:R-:W-:Y:S01]  /*18ea0*/  FMNMX.FTZ R0, R4, R5, !PT ;  /* 0x0000000504007209 */ /* 0x004fe20007810000 */
[--C-:B------:R-:W-:Y:S01]  /*18eb0*/  FFMA.FTZ R84, R84, UR5, -R131.reuse ;  /* 0x0000000554547c23 */ /* 0x100fe20008010883 */
[--C-:B------:R-:W-:Y:S01]  /*18ec0*/  FFMA.FTZ R83, R83, UR5, -R131.reuse ;  /* 0x0000000553537c23 */ /* 0x100fe20008010883 */
[----:B------:R-:W-:Y:S01]  /*18ed0*/  FFMA.FTZ R82, R82, UR5, -R131 ;  /* 0x0000000552527c23 */ /* 0x000fe20008010883 */
[C---:B------:R-:W-:Y:S01]  /*18ee0*/  FSETP.NEU.FTZ.AND P1, PT, R0.reuse, -INF , PT ;  /* 0xff8000000000780b */ /* 0x040fe20003f3d000 */
[----:B------:R-:W-:Y:S01]  /*18ef0*/  FMUL.FTZ R4, R0, UR5 ;  /* 0x0000000500047c20 */ /* 0x000fe20008410000 */
[----:B---3--:R-:W-:Y:S01]  /*18f00*/  F2FP.F16.F32.PACK_AB R50, R123, R124 ;  /* 0x0000007c7b32723e */ /* 0x008fe200000000ff */
[----:B------:R-:W-:Y:S01]  /*18f10*/  MUFU.EX2 R121, R121 ;  /* 0x0000007900797308 */ /* 0x000fe20000000800 */
[----:B------:R-:W-:Y:S01]  /*18f20*/  FADD.FTZ R124, R124, R127 ;  /* 0x0000007f7c7c7221 */ /* 0x000fe20000010000 */
[--C-:B------:R-:W-:Y:S01]  /*18f30*/  FFMA.FTZ R81, R81, UR5, -R131.reuse ;  /* 0x0000000551517c23 */ /* 0x100fe20008010883 */
[----:B------:R-:W-:Y:S01]  /*18f40*/  FSEL R105, R4, RZ, P1 ;  /* 0x000000ff04697208 */ /* 0x000fe20000800000 */
[--C-:B------:R-:W-:Y:S01]  /*18f50*/  FFMA.FTZ R80, R80, UR5, -R131.reuse ;  /* 0x0000000550507c23 */ /* 0x100fe20008010883 */
[----:B------:R-:W-:Y:S01]  /*18f60*/  FADD.FTZ R124, R123, R124 ;  /* 0x0000007c7b7c7221 */ /* 0x000fe20000010000 */
[--C-:B------:R-:W-:Y:S01]  /*18f70*/  FFMA.FTZ R79, R79, UR5, -R131.reuse ;  /* 0x000000054f4f7c23 */ /* 0x100fe20008010883 */
[----:B------:R-:W-:Y:S01]  /*18f80*/  FFMA.FTZ R78, R78, UR5, -R131 ;  /* 0x000000054e4e7c23 */ /* 0x000fe20008010883 */
[--C-:B------:R-:W-:Y:S01]  /*18f90*/  FFMA.FTZ R4, R3, UR5, -R105.reuse ;  /* 0x0000000503047c23 */ /* 0x100fe20008010869 */
[----:B------:R-:W-:Y:S01]  /*18fa0*/  LEA R3, R104, UR4, 0x1 ;  /* 0x0000000468037c11 */ /* 0x000fe2000f8e08ff */
[--C-:B------:R-:W-:Y:S01]  /*18fb0*/  FFMA.FTZ R103, R103, UR5, -R105.reuse ;  /* 0x0000000567677c23 */ /* 0x100fe20008010869 */
[--C-:B------:R-:W-:Y:S01]  /*18fc0*/  FFMA.FTZ R102, R102, UR5, -R105.reuse ;  /* 0x0000000566667c23 */ /* 0x100fe20008010869 */
[--C-:B------:R-:W-:Y:S01]  /*18fd0*/  FFMA.FTZ R101, R101, UR5, -R105.reuse ;  /* 0x0000000565657c23 */ /* 0x100fe20008010869 */
[-C--:B------:R-:W-:Y:S01]  /*18fe0*/  LEA R235, R166, R3.reuse, 0x1 ;  /* 0x00000003a6eb7211 */ /* 0x080fe200078e08ff */
[----:B------:R-:W-:Y:S01]  /*18ff0*/  MUFU.EX2 R104, R4 ;  /* 0x0000000400687308 */ /* 0x000fe20000000800 */
[C---:B------:R-:W-:Y:S01]  /*19000*/  LEA R236, R167.reuse, R3, 0x1 ;  /* 0x00000003a7ec7211 */ /* 0x040fe200078e08ff */
[----:B------:R-:W-:Y:S01]  /*19010*/  LDSM.16.MT88.4 R24, [R3+0xa000] ;  /* 0x00a000000318783b */ /* 0x000fe20000004200 */
[----:B------:R-:W-:Y:S01]  /*19020*/  LEA R234, R167, R235, 0x1 ;  /* 0x000000eba7ea7211 */ /* 0x000fe200078e08ff */
[--C-:B------:R-:W-:Y:S01]  /*19030*/  FFMA.FTZ R100, R100, UR5, -R105.reuse ;  /* 0x0000000564647c23 */ /* 0x100fe20008010869 */
[--C-:B------:R-:W-:Y:S01]  /*19040*/  FFMA.FTZ R99, R99, UR5, -R105.reuse ;  /* 0x0000000563637c23 */ /* 0x100fe20008010869 */
[----:B------:R-:W1:Y:S01]  /*19050*/  LDSM.16.MT88.4 R8, [R235+0xa000] ;  /* 0x00a00000eb08783b */ /* 0x000e620000004200 */
        /* <DEDUP_REMOVED lines=11> */
[----:B------:R-:W5:Y:S01]  /*19110*/  LDSM.16.MT88.4 R52, [R234+0xa000] ;  /* 0x00a00000ea34783b */ /* 0x000f620000004200 */
[--C-:B------:R-:W-:Y:S01]  /*19120*/  FFMA.FTZ R91, R91, UR5, -R105.reuse ;  /* 0x000000055b5b7c23 */ /* 0x100fe20008010869 */
[--C-:B------:R-:W-:Y:S01]  /*19130*/  FFMA.FTZ R90, R90, UR5, -R105.reuse ;  /* 0x000000055a5a7c23 */ /* 0x100fe20008010869 */
[--C-:B------:R-:W-:Y:S01]  /*19140*/  FFMA.FTZ R139, R139, UR5, -R105.reuse ;  /* 0x000000058b8b7c23 */ /* 0x100fe20008010869 */
[----:B------:R-:W5:Y:S01]  /*19150*/  LDSM.16.MT88.4 R36, [R236+0xa800] ;  /* 0x00a80000ec24783b */ /* 0x000f620000004200 */
[--C-:B------:R-:W-:Y:S01]  /*19160*/  FFMA.FTZ R148, R148, UR5, -R105.reuse ;  /* 0x0000000594947c23 */ /* 0x100fe20008010869 */
[----:B------:R-:W1:Y:S01]  /*19170*/  MUFU.EX2 R101, R101 ;  /* 0x0000006500657308 */ /* 0x000e620000000800 */
[----:B--2---:R-:W-:Y:S01]  /*19180*/  F2FP.F16.F32.PACK_AB R45, R103, R104 ;  /* 0x00000068672d723e */ /* 0x004fe200000000ff */
[----:B------:R-:W2:Y:S01]  /*19190*/  LDSM.16.MT88.4 R40, [R3+0xa800] ;  /* 0x00a800000328783b */ /* 0x000ea20000004200 */
        /* <DEDUP_REMOVED lines=31> */
[----:B---3--:R-:W-:Y:S01]  /*19390*/  F2FP.F16.F32.PACK_AB R49, R99, R100 ;  /* 0x000000646331723e */ /* 0x008fe200000000ff */
[--C-:B------:R-:W-:Y:S01]  /*193a0*/  FFMA.FTZ R149, R149, UR5, -R105.reuse ;  /* 0x0000000595957c23 */ /* 0x100fe20008010869 */
[C---:B------:R-:W-:Y:S01]  /*193b0*/  HMMA.16816.F32 R20, R44.reuse, R16, RZ ;  /* 0x000000102c14723c */ /* 0x040fe200000018ff */
[--C-:B------:R-:W-:Y:S01]  /*193c0*/  FFMA.FTZ R146, R146, UR5, -R105.reuse ;  /* 0x0000000592927c23 */ /* 0x100fe20008010869 */
[--C-:B------:R-:W-:Y:S01]  /*193d0*/  FFMA.FTZ R144, R144, UR5, -R105.reuse ;  /* 0x0000000590907c23 */ /* 0x100fe20008010869 */
[----:B------:R-:W-:Y:S01]  /*193e0*/  FFMA.FTZ R143, R143, UR5, -R105 ;  /* 0x000000058f8f7c23 */ /* 0x000fe20008010869 */
[----:B------:R-:W-:Y:S01]  /*193f0*/  FADD.FTZ R103, R104, R103 ;  /* 0x0000006768677221 */ /* 0x000fe20000010000 */
[----:B------:R-:W3:Y:S01]  /*19400*/  MUFU.EX2 R120, R120 ;  /* 0x0000007800787308 */ /* 0x000ee20000000800 */
[C---:B------:R-:W-:Y:S01]  /*19410*/  HMMA.16816.F32 R28, R44.reuse, R24, RZ ;  /* 0x000000182c1c723c */ /* 0x040fe200000018ff */
[----:B------:R-:W-:Y:S01]  /*19420*/  FFMA.FTZ R137, R137, UR5, -R105 ;  /* 0x0000000589897c23 */ /* 0x000fe20008010869 */
[----:B------:R-:W-:Y:S01]  /*19430*/  FADD.FTZ R102, R102, R103 ;  /* 0x0000006766667221 */ /* 0x000fe20000010000 */
[--C-:B------:R-:W-:Y:S01]  /*19440*/  FFMA.FTZ R136, R136, UR5, -R105.reuse ;  /* 0x0000000588887c23 */ /* 0x100fe20008010869 */
[--C-:B------:R-:W-:Y:S01]  /*19450*/  FFMA.FTZ R135, R135, UR5, -R105.reuse ;  /* 0x0000000587877c23 */ /* 0x100fe20008010869 */
[--C-:B------:R-:W-:Y:S01]  /*19460*/  FFMA.FTZ R134, R134, UR5, -R105.reuse ;  /* 0x0000000586867c23 */ /* 0x100fe20008010869 */
[C---:B------:R-:W-:Y:S01]  /*19470*/  HMMA.16816.F32 R16, R44.reuse, R18, RZ ;  /* 0x000000122c10723c */ /* 0x040fe200000018ff */
[----:B------:R-:W-:Y:S01]  /*19480*/  MUFU.EX2 R119, R119 ;  /* 0x0000007700777308 */ /* 0x000fe20000000800 */
[----:B-1----:R-:W-:Y:S01]  /*19490*/  F2FP.F16.F32.PACK_AB R51, R97, R98 ;  /* 0x000000626133723e */ /* 0x002fe200000000ff */
[----:B------:R-:W-:Y:S01]  /*194a0*/  FADD.FTZ R101, R101, R102 ;  /* 0x0000006665657221 */ /* 0x000fe20000010000 */
[----:B------:R-:W-:Y:S01]  /*194b0*/  FADD.FTZ R124, R122, R124 ;  /* 0x0000007c7a7c7221 */ /* 0x000fe20000010000 */
[----:B------:R-:W-:Y:S01]  /*194c0*/  FFMA.FTZ R75, R75, UR5, -R105 ;  /* 0x000000054b4b7c23 */ /* 0x000fe20008010869 */
[----:B------:R-:W-:Y:S01]  /*194d0*/  HMMA.16816.F32 R24, R44, R26, RZ ;  /* 0x0000001a2c18723c */ /* 0x000fe200000018ff */
[----:B------:R-:W-:Y:S01]  /*194e0*/  FADD.FTZ R101, R100, R101 ;  /* 0x0000006564657221 */ /* 0x000fe20000010000 */
[----:B------:R-:W-:Y:S01]  /*194f0*/  FADD.FTZ R124, R121, R124 ;  /* 0x0000007c797c7221 */ /* 0x000fe20000010000 */
[----:B------:R-:W-:Y:S01]  /*19500*/  MUFU.EX2 R96, R96 ;  /* 0x0000006000607308 */ /* 0x000fe20000000800 */
[----:B------:R-:W-:Y:S01]  /*19510*/  FFMA.FTZ R74, R74, UR5, -R105 ;  /* 0x000000054a4a7c23 */ /* 0x000fe20008010869 */
[----:B------:R-:W-:Y:S01]  /*19520*/  FADD.FTZ R101, R99, R101 ;  /* 0x0000006563657221 */ /* 0x000fe20000010000 */
[C---:B----4-:R-:W-:Y:S01]  /*19530*/  HMMA.16816.F32 R12, R48.reuse, R32, R12 ;  /* 0x00000020300c723c */ /* 0x050fe2000000180c */
[----:B---3--:R-:W-:Y:S01]  /*19540*/  FADD.FTZ R124, R120, R124 ;  /* 0x0000007c787c7221 */ /* 0x008fe20000010000 */
[----:B------:R-:W-:Y:S01]  /*19550*/  FFMA.FTZ R73, R73, UR5, -R105 ;  /* 0x0000000549497c23 */ /* 0x000fe20008010869 */
[----:B------:R-:W-:Y:S01]  /*19560*/  FADD.FTZ R101, R98, R101 ;  /* 0x0000006562657221 */ /* 0x000fe20000010000 */
[----:B------:R-:W-:Y:S01]  /*19570*/  FFMA.FTZ R72, R72, UR5, -R105 ;  /* 0x0000000548487c23 */ /* 0x000fe20008010869 */
[----:B------:R-:W1:Y:S01]  /*19580*/  MUFU.EX2 R95, R95 ;  /* 0x0000005f005f7308 */ /* 0x000e620000000800 */
[----:B------:R-:W-:Y:S01]  /*19590*/  HMMA.16816.F32 R8, R48, R34, R8 ;  /* 0x000000223008723c */ /* 0x000fe20000001808 */
[----:B------:R-:W3:Y:S01]  /*195a0*/  LDSM.16.MT88.4 R32, [R235+0xb000] ;  /* 0x00b00000eb20783b */ /* 0x000ee20000004200 */
[----:B------:R-:W-:Y:S01]  /*195b0*/  FADD.FTZ R101, R97, R101 ;  /* 0x0000006561657221 */ /* 0x000fe20000010000 */
[--C-:B------:R-:W-:Y:S01]  /*195c0*/  FFMA.FTZ R71, R71, UR5, -R105.reuse ;  /* 0x0000000547477c23 */ /* 0x100fe20008010869 */
[--C-:B------:R-:W-:Y:S01]  /*195d0*/  FFMA.FTZ R70, R70, UR5, -R105.reuse ;  /* 0x0000000546467c23 */ /* 0x100fe20008010869 */
[--C-:B------:R-:W-:Y:S01]  /*195e0*/  FFMA.FTZ R69, R69, UR5, -R105.reuse ;  /* 0x0000000545457c23 */ /* 0x100fe20008010869 */
[C---:B-----5:R-:W-:Y:S01]  /*195f0*/  HMMA.16816.F32 R4, R44.reuse, R52, RZ ;  /* 0x000000342c04723c */ /* 0x060fe200000018ff */
[----:B------:R-:W4:Y:S01]  /*19600*/  MUFU.EX2 R94, R94 ;  /* 0x0000005e005e7308 */ /* 0x000f220000000800 */
[--C-:B------:R-:W-:Y:S01]  /*19610*/  FFMA.FTZ R68, R68, UR5, -R105.reuse ;  /* 0x0000000544447c23 */ /* 0x100fe20008010869 */
[--C-:B------:R-:W-:Y:S01]  /*19620*/  FFMA.FTZ R67, R67, UR5, -R105.reuse ;  /* 0x0000000543437c23 */ /* 0x100fe20008010869 */
[--C-:B------:R-:W-:Y:S01]  /*19630*/  FFMA.FTZ R66, R66, UR5, -R105.reuse ;  /* 0x0000000542427c23 */ /* 0x100fe20008010869 */
[----:B------:R-:W-:Y:S01]  /*19640*/  FFMA.FTZ R65, R65, UR5, -R105 ;  /* 0x0000000541417c23 */ /* 0x000fe20008010869 */
[----:B------:R-:W-:Y:S01]  /*19650*/  HMMA.16816.F32 R44, R44, R54, RZ ;  /* 0x000000362c2c723c */ /* 0x000fe200000018ff */
[----:B------:R-:W-:Y:S01]  /*19660*/  F2FP.F16.F32.PACK_AB R52, R121, R122 ;  /* 0x0000007a7934723e */ /* 0x000fe200000000ff */
[----:B------:R-:W-:Y:S01]  /*19670*/  FFMA.FTZ R252, R77, UR5, -R131 ;  /* 0x000000054dfc7c23 */ /* 0x000fe20008010883 */
[----:B------:R-:W5:Y:S01]  /*19680*/  MUFU.EX2 R93, R93 ;  /* 0x0000005d005d7308 */ /* 0x000f620000000800 */
[----:B-1----:R-:W-:Y:S01]  /*19690*/  F2FP.F16.F32.PACK_AB R53, R95, R96 ;  /* 0x000000605f35723e */ /* 0x002fe200000000ff */
[----:B------:R-:W-:Y:S01]  /*196a0*/  FADD.FTZ R96, R96, R101 ;  /* 0x0000006560607221 */ /* 0x000fe20000010000 */
[C---:B------:R-:W-:Y:S01]  /*196b0*/  HMMA.16816.F32 R20, R48.reuse, R36, R20 ;  /* 0x000000243014723c */ /* 0x040fe20000001814 */
[C---:B------:R-:W-:Y:S01]  /*196c0*/  F2FP.F16.F32.PACK_AB R54, R119.reuse, R120 ;  /* 0x000000787736723e */ /* 0x040fe200000000ff */
[----:B------:R-:W-:Y:S01]  /*196d0*/  FADD.FTZ R119, R119, R124 ;  /* 0x0000007c77777221 */ /* 0x000fe20000010000 */
[----:B------:R-:W-:Y:S01]  /*196e0*/  FADD.FTZ R96, R95, R96 ;  /* 0x000000605f607221 */ /* 0x000fe20000010000 */
[--C-:B------:R-:W-:Y:S01]  /*196f0*/  FFMA.FTZ R64, R64, UR5, -R105.reuse ;  /* 0x0000000540407c23 */ /* 0x100fe20008010869 */
[----:B------:R-:W1:Y:S01]  /*19700*/  MUFU.EX2 R118, R118 ;  /* 0x0000007600767308 */ /* 0x000e620000000800 */
[C---:B------:R-:W-:Y:S01]  /*19710*/  HMMA.16816.F32 R16, R48.reuse, R38, R16 ;  /* 0x000000263010723c */ /* 0x040fe20000001810 */
[----:B------:R-:W3:Y:S01]  /*19720*/  LDSM.16.MT88.4 R36, [R236+0xb000] ;  /* 0x00b00000ec24783b */ /* 0x000ee20000004200 */
[----:B----4-:R-:W-:Y:S01]  /*19730*/  FADD.FTZ R96, R94, R96 ;  /* 0x000000605e607221 */ /* 0x010fe20000010000 */
[--C-:B------:R-:W-:Y:S01]  /*19740*/  FFMA.FTZ R62, R62, UR5, -R105.reuse ;  /* 0x000000053e3e7c23 */ /* 0x100fe20008010869 */
[--C-:B------:R-:W-:Y:S01]  /*19750*/  FFMA.FTZ R251, R61, UR5, -R105.reuse ;  /* 0x000000053dfb7c23 */ /* 0x100fe20008010869 */
[----:B------:R-:W-:Y:S01]  /*19760*/  FFMA.FTZ R63, R63, UR5, -R105 ;  /* 0x000000053f3f7c23 */ /* 0x000fe20008010869 */
[----:B--2---:R-:W-:Y:S01]  /*19770*/  HMMA.16816.F32 R28, R48, R40, R28 ;  /* 0x00000028301c723c */ /* 0x004fe2000000181c */
[----:B------:R-:W2:Y:S01]  /*19780*/  MUFU.EX2 R117, R117 ;  /* 0x0000007500757308 */ /* 0x000ea20000000800 */
[C---:B-----5:R-:W-:Y:S01]  /*19790*/  F2FP.F16.F32.PACK_AB R55, R93.reuse, R94 ;  /* 0x0000005e5d37723e */ /* 0x060fe200000000ff */
[----:B------:R-:W-:-:S03]  /*197a0*/  FADD.FTZ R96, R93, R96 ;  /* 0x000000605d607221 */ /* 0x000fc60000010000 */
[C---:B------:R-:W-:Y:S01]  /*197b0*/  HMMA.16816.F32 R24, R48.reuse, R42, R24 ;  /* 0x0000002a3018723c */ /* 0x040fe20000001818 */
[----:B------:R-:W4:Y:S02]  /*197c0*/  LDSM.16.MT88.4 R40, [R3+0xb000] ;  /* 0x00b000000328783b */ /* 0x000f240000004200 */
[----:B------:R-:W5:Y:S01]  /*197d0*/  MUFU.EX2 R116, R116 ;  /* 0x0000007400747308 */ /* 0x000f620000000800 */
[----:B-1----:R-:W-:Y:S02]  /*197e0*/  FADD.FTZ R119, R118, R119 ;  /* 0x0000007776777221 */ /* 0x002fe40000010000 */
[C---:B------:R-:W-:Y:S05]  /*197f0*/  HMMA.16816.F32 R4, R48.reuse, R56, R4 ;  /* 0x000000383004723c */ /* 0x040fea0000001804 */
[----:B------:R-:W1:Y:S01]  /*19800*/  MUFU.EX2 R115, R115 ;  /* 0x0000007300737308 */ /* 0x000e620000000800 */
[----:B------:R-:W-:Y:S01]  /*19810*/  HMMA.16816.F32 R44, R48, R58, R44 ;  /* 0x0000003a302c723c */ /* 0x000fe2000000182c */
[----:B------:R-:W4:Y:S05]  /*19820*/  LDSM.16.MT88.4 R56, [R234+0xb000] ;  /* 0x00b00000ea38783b */ /* 0x000f2a0000004200 */
[----:B---3--:R-:W-:Y:S01]  /*19830*/  HMMA.16816.F32 R12, R52, R32, R12 ;  /* 0x00000020340c723c */ /* 0x008fe2000000180c */
[----:B------:R-:W3:Y:S01]  /*19840*/  MUFU.EX2 R92, R92 ;  /* 0x0000005c005c7308 */ /* 0x000ee20000000800 */
[C---:B--2---:R-:W-:Y:S01]  /*19850*/  F2FP.F16.F32.PACK_AB R48, R117.reuse, R118 ;  /* 0x000000767530723e */ /* 0x044fe200000000ff */
[----:B------:R-:W-:-:S03]  /*19860*/  FADD.FTZ R117, R117, R119 ;  /* 0x0000007775757221 */ /* 0x000fc60000010000 */
[C---:B------:R-:W-:Y:S01]  /*19870*/  HMMA.16816.F32 R8, R52.reuse, R34, R8 ;  /* 0x000000223408723c */ /* 0x040fe20000001808 */
[----:B------:R-:W2:Y:S01]  /*19880*/  LDSM.16.MT88.4 R32, [R235+0xb800] ;  /* 0x00b80000eb20783b */ /* 0x000ea20000004200 */
[----:B-----5:R-:W-:Y:S01]  /*19890*/  FADD.FTZ R117, R116, R117 ;  /* 0x0000007574757221 */ /* 0x020fe20000010000 */
[----:B------:R-:W5:Y:S01]  /*198a0*/  MUFU.EX2 R91, R91 ;  /* 0x0000005b005b7308 */ /* 0x000f620000000800 */
[C---:B-1----:R-:W-:Y:S02]  /*198b0*/  F2FP.F16.F32.PACK_AB R50, R115.reuse, R116 ;  /* 0x000000747332723e */ /* 0x042fe400000000ff */
[----:B------:R-:W-:Y:S01]  /*198c0*/  HMMA.16816.F32 R20, R52, R36, R20 ;  /* 0x000000243414723c */ /* 0x000fe20000001814 */
[----:B------:R-:W-:-:S04]  /*198d0*/  FADD.FTZ R115, R115, R117 ;  /* 0x0000007573737221 */ /* 0x000fc80000010000 */
[----:B------:R-:W1:Y:S01]  /*198e0*/  MUFU.EX2 R90, R90 ;  /* 0x0000005a005a7308 */ /* 0x000e620000000800 */
        /* <DEDUP_REMOVED lines=14> */
[C---:B---3--:R-:W-:Y:S01]  /*199d0*/  F2FP.F16.F32.PACK_AB R51, R139.reuse, R90 ;  /* 0x0000005a8b33723e */ /* 0x048fe200000000ff */
[----:B------:R-:W3:Y:S01]  /*199e0*/  LDSM.16.MT88.4 R56, [R234+0xb800] ;  /* 0x00b80000ea38783b */ /* 0x000ee20000004200 */
[----:B------:R-:W-:-:S04]  /*199f0*/  FADD.FTZ R91, R139, R91 ;  /* 0x0000005b8b5b7221 */ /* 0x000fc80000010000 */
[----:B------:R-:W4:Y:S01]  /*19a00*/  MUFU.EX2 R112, R112 ;  /* 0x0000007000707308 */ /* 0x000f220000000800 */
[----:B--2---:R-:W-:Y:S01]  /*19a10*/  HMMA.16816.F32 R12, R48, R32, R12 ;  /* 0x00000020300c723c */ /* 0x004fe2000000180c */
[----:B-----5:R-:W-:-:S05]  /*19a20*/  FADD.FTZ R115, R114, R115 ;  /* 0x0000007372737221 */ /* 0x020fca0000010000 */
[C---:B------:R-:W-:Y:S01]  /*19a30*/  HMMA.16816.F32 R8, R48.reuse, R34, R8 ;  /* 0x000000223008723c */ /* 0x040fe20000001808 */
[----:B------:R-:W2:Y:S01]  /*19a40*/  LDSM.16.MT88.4 R32, [R235+0xc000] ;  /* 0x00c00000eb20783b */ /* 0x000ea20000004200 */
[----:B------:R-:W5:Y:S01]  /*19a50*/  MUFU.EX2 R111, R111 ;  /* 0x0000006f006f7308 */ /* 0x000f620000000800 */
[C---:B-1----:R-:W-:Y:S01]  /*19a60*/  F2FP.F16.F32.PACK_AB R52, R113.reuse, R114 ;  /* 0x000000727134723e */ /* 0x042fe200000000ff */
[----:B------:R-:W-:Y:S02]  /*19a70*/  FADD.FTZ R113, R113, R115 ;  /* 0x0000007371717221 */ /* 0x000fe40000010000 */
[C---:B------:R-:W-:Y:S04]  /*19a80*/  HMMA.16816.F32 R20, R48.reuse, R36, R20 ;  /* 0x000000243014723c */ /* 0x040fe80000001814 */
[----:B------:R-:W-:Y:S01]  /*19a90*/  MUFU.EX2 R148, R148 ;  /* 0x0000009400947308 */ /* 0x000fe20000000800 */
[----:B----4-:R-:W-:Y:S01]  /*19aa0*/  FADD.FTZ R113, R112, R113 ;  /* 0x0000007170717221 */ /* 0x010fe20000010000 */
[C---:B------:R-:W-:Y:S01]  /*19ab0*/  HMMA.16816.F32 R16, R48.reuse, R38, R16 ;  /* 0x000000263010723c */ /* 0x040fe20000001810 */
[----:B------:R-:W1:Y:S05]  /*19ac0*/  LDSM.16.MT88.4 R36, [R236+0xc000] ;  /* 0x00c00000ec24783b */ /* 0x000e6a0000004200 */
[----:B------:R-:W-:Y:S01]  /*19ad0*/  HMMA.16816.F32 R28, R48, R40, R28 ;  /* 0x00000028301c723c */ /* 0x000fe2000000181c */
[----:B------:R-:W4:Y:S01]  /*19ae0*/  MUFU.EX2 R150, R150 ;  /* 0x0000009600967308 */ /* 0x000f220000000800 */
[C---:B-----5:R-:W-:Y:S01]  /*19af0*/  F2FP.F16.F32.PACK_AB R54, R111.reuse, R112 ;  /* 0x000000706f36723e */ /* 0x060fe200000000ff */
[----:B------:R-:W-:-:S03]  /*19b00*/  FADD.FTZ R111, R111, R113 ;  /* 0x000000716f6f7221 */ /* 0x000fc60000010000 */
[C---:B------:R-:W-:Y:S01]  /*19b10*/  HMMA.16816.F32 R24, R48.reuse, R42, R24 ;  /* 0x0000002a3018723c */ /* 0x040fe20000001818 */
[----:B------:R-:W5:Y:S02]  /*19b20*/  LDSM.16.MT88.4 R40, [R3+0xc000] ;  /* 0x00c000000328783b */ /* 0x000f640000004200 */
[----:B------:R-:W-:Y:S03]  /*19b30*/  MUFU.EX2 R151, R151 ;  /* 0x0000009700977308 */ /* 0x000fe60000000800 */
[C---:B---3--:R-:W-:Y:S05]  /*19b40*/  HMMA.16816.F32 R4, R48.reuse, R56, R4 ;  /* 0x000000383004723c */ /* 0x048fea0000001804 */
[----:B------:R-:W3:Y:S01]  /*19b50*/  MUFU.EX2 R152, R152 ;  /* 0x0000009800987308 */ /* 0x000ee20000000800 */
[----:B------:R-:W-:Y:S01]  /*19b60*/  HMMA.16816.F32 R44, R48, R58, R44 ;  /* 0x0000003a302c723c */ /* 0x000fe2000000182c */
[----:B----4-:R-:W-:Y:S01]  /*19b70*/  F2FP.F16.F32.PACK_AB R53, R150, R148 ;  /* 0x000000949635723e */ /* 0x010fe200000000ff */
[----:B------:R-:W4:Y:S01]  /*19b80*/  LDSM.16.MT88.4 R56, [R234+0xc000] ;  /* 0x00c00000ea38783b */ /* 0x000f220000004200 */
[----:B------:R-:W-:-:S04]  /*19b90*/  FADD.FTZ R148, R148, R91 ;  /* 0x0000005b94947221 */ /* 0x000fc80000010000 */
[----:B------:R-:W1:Y:S01]  /*19ba0*/  MUFU.EX2 R110, R110 ;  /* 0x0000006e006e7308 */ /* 0x000e620000000800 */
[----:B------:R-:W-:-:S07]  /*19bb0*/  FADD.FTZ R148, R150, R148 ;  /* 0x0000009496947221 */ /* 0x000fce0000010000 */
[----:B------:R-:W5:Y:S01]  /*19bc0*/  MUFU.EX2 R109, R109 ;  /* 0x0000006d006d7308 */ /* 0x000f620000000800 */
[----:B---3--:R-:W-:Y:S01]  /*19bd0*/  F2FP.F16.F32.PACK_AB R55, R152, R151 ;  /* 0x000000979837723e */ /* 0x008fe200000000ff */
[----:B------:R-:W-:-:S04]  /*19be0*/  FADD.FTZ R151, R151, R148 ;  /* 0x0000009497977221 */ /* 0x000fc80000010000 */
[----:B------:R-:W-:Y:S02]  /*19bf0*/  FADD.FTZ R151, R152, R151 ;  /* 0x0000009798977221 */ /* 0x000fe40000010000 */
[----:B--2---:R-:W-:Y:S01]  /*19c00*/  HMMA.16816.F32 R12, R52, R32, R12 ;  /* 0x00000020340c723c */ /* 0x004fe2000000180c */
        /* <DEDUP_REMOVED lines=8> */
[----:B------:R-:W-:Y:S01]  /*19c90*/  MUFU.EX2 R158, R158 ;  /* 0x0000009e009e7308 */ /* 0x000fe20000000800 */
[----:B------:R-:W-:Y:S01]  /*19ca0*/  HMMA.16816.F32 R16, R52, R38, R16 ;  /* 0x000000263410723c */ /* 0x000fe20000001810 */
[----:B------:R-:W5:Y:S01]  /*19cb0*/  LDSM.16.MT88.4 R36, [R236+0xc800] ;  /* 0x00c80000ec24783b */ /* 0x000f620000004200 */
[----:B--2---:R-:W-:-:S04]  /*19cc0*/  FADD.FTZ R109, R108, R109 ;  /* 0x0000006d6c6d7221 */ /* 0x004fc80000010000 */
[----:B------:R-:W-:Y:S01]  /*19cd0*/  HMMA.16816.F32 R28, R52, R40, R28 ;  /* 0x00000028341c723c */ /* 0x000fe2000000181c */
[----:B------:R-:W2:Y:S01]  /*19ce0*/  MUFU.EX2 R159, R159 ;  /* 0x0000009f009f7308 */ /* 0x000ea20000000800 */
[C---:B---3--:R-:W-:Y:S01]  /*19cf0*/  F2FP.F16.F32.PACK_AB R50, R107.reuse, R108 ;  /* 0x0000006c6b32723e */ /* 0x048fe200000000ff */
[----:B------:R-:W-:-:S03]  /*19d00*/  FADD.FTZ R109, R107, R109 ;  /* 0x0000006d6b6d7221 */ /* 0x000fc60000010000 */
[C---:B------:R-:W-:Y:S01]  /*19d10*/  HMMA.16816.F32 R24, R52.reuse, R42, R24 ;  /* 0x0000002a3418723c */ /* 0x040fe20000001818 */
[----:B------:R-:W3:Y:S02]  /*19d20*/  LDSM.16.MT88.4 R40, [R3+0xc800] ;  /* 0x00c800000328783b */ /* 0x000ee40000004200 */
[----:B------:R-:W1:Y:S03]  /*19d30*/  MUFU.EX2 R161, R161 ;  /* 0x000000a100a17308 */ /* 0x000e660000000800 */
[C---:B----4-:R-:W-:Y:S05]  /*19d40*/  HMMA.16816.F32 R4, R52.reuse, R56, R4 ;  /* 0x000000383404723c */ /* 0x050fea0000001804 */
[----:B------:R-:W4:Y:S01]  /*19d50*/  MUFU.EX2 R163, R163 ;  /* 0x000000a300a37308 */ /* 0x000f220000000800 */
[----:B------:R-:W-:Y:S01]  /*19d60*/  HMMA.16816.F32 R44, R52, R58, R44 ;  /* 0x0000003a342c723c */ /* 0x000fe2000000182c */
[----:B--2---:R-:W-:Y:S01]  /*19d70*/  F2FP.F16.F32.PACK_AB R49, R159, R158 ;  /* 0x0000009e9f31723e */ /* 0x004fe200000000ff */
[----:B------:R-:W2:Y:S01]  /*19d80*/  LDSM.16.MT88.4 R56, [R234+0xc800] ;  /* 0x00c80000ea38783b */ /* 0x000ea20000004200 */
[----:B------:R-:W-:-:S04]  /*19d90*/  FADD.FTZ R158, R158, R151 ;  /* 0x000000979e9e7221 */ /* 0x000fc80000010000 */
[----:B------:R-:W-:Y:S01]  /*19da0*/  MUFU.EX2 R106, R106 ;  /* 0x0000006a006a7308 */ /* 0x000fe20000000800 */
[----:B------:R-:W-:-:S04]  /*19db0*/  FADD.FTZ R159, R159, R158 ;  /* 0x0000009e9f9f7221 */ /* 0x000fc80000010000 */
[----:B-1----:R-:W-:-:S03]  /*19dc0*/  FADD.FTZ R159, R161, R159 ;  /* 0x0000009fa19f7221 */ /* 0x002fc60000010000 */
[----:B------:R-:W1:Y:S01]  /*19dd0*/  MUFU.EX2 R140, R140 ;  /* 0x0000008c008c7308 */ /* 0x000e620000000800 */
[C---:B----4-:R-:W-:Y:S01]  /*19de0*/  F2FP.F16.F32.PACK_AB R51, R163.reuse, R161 ;  /* 0x000000a1a333723e */ /* 0x050fe200000000ff */
[----:B------:R-:W-:-:S06]  /*19df0*/  FADD.FTZ R163, R163, R159 ;  /* 0x0000009fa3a37221 */ /* 0x000fcc0000010000 */
[C---:B------:R-:W-:Y:S01]  /*19e00*/  HMMA.16816.F32 R12, R48.reuse, R32, R12 ;  /* 0x00000020300c723c */ /* 0x040fe2000000180c */
[----:B------:R-:W-:Y:S05]  /*19e10*/  MUFU.EX2 R145, R145 ;  /* 0x0000009100917308 */ /* 0x000fea0000000800 */
[C---:B------:R-:W-:Y:S01]  /*19e20*/  HMMA.16816.F32 R8, R48.reuse, R34, R8 ;  /* 0x000000223008723c */ /* 0x040fe20000001808 */
[----:B------:R-:W4:Y:S02]  /*19e30*/  LDSM.16.MT88.4 R32, [R235+0xd000] ;  /* 0x00d00000eb20783b */ /* 0x000f240000004200 */
[----:B------:R-:W2:Y:S01]  /*19e40*/  MUFU.EX2 R147, R147 ;  /* 0x0000009300937308 */ /* 0x000ea20000000800 */
[----:B-1----:R-:W-:Y:S01]  /*19e50*/  F2FP.F16.F32.PACK_AB R52, R140, R106 ;  /* 0x0000006a8c34723e */ /* 0x002fe200000000ff */
        /* <DEDUP_REMOVED lines=13> */
[----:B------:R-:W4:Y:S01]  /*19f30*/  MUFU.EX2 R176, R176 ;  /* 0x000000b000b07308 */ /* 0x000f220000000800 */
[----:B-1----:R-:W-:Y:S02]  /*19f40*/  FADD.FTZ R163, R174, R163 ;  /* 0x000000a3aea37221 */ /* 0x002fe40000010000 */
[C---:B------:R-:W-:Y:S05]  /*19f50*/  HMMA.16816.F32 R4, R48.reuse, R56, R4 ;  /* 0x000000383004723c */ /* 0x040fea0000001804 */
[----:B------:R-:W1:Y:S01]  /*19f60*/  MUFU.EX2 R178, R178 ;  /* 0x000000b200b27308 */ /* 0x000e620000000800 */
[----:B------:R-:W-:Y:S01]  /*19f70*/  HMMA.16816.F32 R44, R48, R58, R44 ;  /* 0x0000003a302c723c */ /* 0x000fe2000000182c */
[C---:B---3--:R-:W-:Y:S01]  /*19f80*/  F2FP.F16.F32.PACK_AB R53, R175.reuse, R174 ;  /* 0x000000aeaf35723e */ /* 0x048fe200000000ff */
[----:B------:R-:W3:Y:S01]  /*19f90*/  LDSM.16.MT88.4 R56, [R234+0xd000] ;  /* 0x00d00000ea38783b */ /* 0x000ee20000004200 */
[----:B------:R-:W-:-:S04]  /*19fa0*/  FADD.FTZ R175, R175, R163 ;  /* 0x000000a3afaf7221 */ /* 0x000fc80000010000 */
[----:B------:R-:W5:Y:S01]  /*19fb0*/  MUFU.EX2 R154, R154 ;  /* 0x0000009a009a7308 */ /* 0x000f620000000800 */
[----:B----4-:R-:W-:-:S07]  /*19fc0*/  FADD.FTZ R175, R176, R175 ;  /* 0x000000afb0af7221 */ /* 0x010fce0000010000 */
[----:B------:R-:W4:Y:S01]  /*19fd0*/  MUFU.EX2 R156, R156 ;  /* 0x0000009c009c7308 */ /* 0x000f220000000800 */
[C---:B-1----:R-:W-:Y:S01]  /*19fe0*/  F2FP.F16.F32.PACK_AB R55, R178.reuse, R176 ;  /* 0x000000b0b237723e */ /* 0x042fe200000000ff */
[----:B------:R-:W-:-:S06]  /*19ff0*/  FADD.FTZ R178, R178, R175 ;  /* 0x000000afb2b27221 */ /* 0x000fcc0000010000 */
[----:B------:R-:W-:Y:S01]  /*1a000*/  HMMA.16816.F32 R12, R52, R32, R12 ;  /* 0x00000020340c723c */ /* 0x000fe2000000180c */
[----:B------:R-:W-:Y:S01]  /*1a010*/  MUFU.EX2 R157, R157 ;  /* 0x0000009d009d7308 */ /* 0x000fe20000000800 */
[----:B-----5:R-:W-:-:S04]  /*1a020*/  FADD.FTZ R145, R154, R145 ;  /* 0x000000919a917221 */ /* 0x020fc80000010000 */
[C---:B------:R-:W-:Y:S01]  /*1a030*/  HMMA.16816.F32 R8, R52.reuse, R34, R8 ;  /* 0x000000223408723c */ /* 0x040fe20000001808 */
[----:B------:R-:W1:Y:S02]  /*1a040*/  LDSM.16.MT88.4 R32, [R235+0xd800] ;  /* 0x00d80000eb20783b */ /* 0x000e640000004200 */
[----:B------:R-:W5:Y:S01]  /*1a050*/  MUFU.EX2 R165, R165 ;  /* 0x000000a500a57308 */ /* 0x000f620000000800 */
[C---:B----4-:R-:W-:Y:S01]  /*1a060*/  F2FP.F16.F32.PACK_AB R48, R156.reuse, R154 ;  /* 0x0000009a9c30723e */ /* 0x050fe200000000ff */
[----:B------:R-:W-:Y:S01]  /*1a070*/  FADD.FTZ R145, R156, R145 ;  /* 0x000000919c917221 */ /* 0x000fe20000010000 */
[C---:B------:R-:W-:Y:S05]  /*1a080*/  HMMA.16816.F32 R20, R52.reuse, R36, R20 ;  /* 0x000000243414723c */ /* 0x040fea0000001814 */
[----:B------:R-:W4:Y:S01]  /*1a090*/  MUFU.EX2 R188, R188 ;  /* 0x000000bc00bc7308 */ /* 0x000f220000000800 */
[C---:B------:R-:W-:Y:S01]  /*1a0a0*/  HMMA.16816.F32 R16, R52.reuse, R38, R16 ;  /* 0x000000263410723c */ /* 0x040fe20000001810 */
[----:B------:R-:W1:Y:S05]  /*1a0b0*/  LDSM.16.MT88.4 R36, [R236+0xd800] ;  /* 0x00d80000ec24783b */ /* 0x000e6a0000004200 */
[----:B--2---:R-:W-:Y:S01]  /*1a0c0*/  HMMA.16816.F32 R28, R52, R40, R28 ;  /* 0x00000028341c723c */ /* 0x004fe2000000181c */
[----:B------:R-:W2:Y:S01]  /*1a0d0*/  MUFU.EX2 R190, R190 ;  /* 0x000000be00be7308 */ /* 0x000ea20000000800 */
[----:B-----5:R-:W-:Y:S01]  /*1a0e0*/  F2FP.F16.F32.PACK_AB R50, R165, R157 ;  /* 0x0000009da532723e */ /* 0x020fe200000000ff */
[----:B------:R-:W-:-:S03]  /*1a0f0*/  FADD.FTZ R157, R157, R145 ;  /* 0x000000919d9d7221 */ /* 0x000fc60000010000 */
[C---:B------:R-:W-:Y:S01]  /*1a100*/  HMMA.16816.F32 R24, R52.reuse, R42, R24 ;  /* 0x0000002a3418723c */ /* 0x040fe20000001818 */
[----:B------:R-:W5:Y:S01]  /*1a110*/  LDSM.16.MT88.4 R40, [R3+0xd800] ;  /* 0x00d800000328783b */ /* 0x000f620000004200 */
[----:B------:R-:W-:Y:S01]  /*1a120*/  FADD.FTZ R157, R165, R157 ;  /* 0x0000009da59d7221 */ /* 0x000fe20000010000 */
[----:B------:R-:W-:Y:S01]  /*1a130*/  MUFU.EX2 R192, R192 ;  /* 0x000000c000c07308 */ /* 0x000fe20000000800 */
[----:B----4-:R-:W-:Y:S02]  /*1a140*/  FADD.FTZ R178, R188, R178 ;  /* 0x000000b2bcb27221 */ /* 0x010fe40000010000 */
[C---:B---3--:R-:W-:Y:S05]  /*1a150*/  HMMA.16816.F32 R4, R52.reuse, R56, R4 ;  /* 0x000000383404723c */ /* 0x048fea0000001804 */
[----:B------:R-:W3:Y:S01]  /*1a160*/  MUFU.EX2 R193, R193 ;  /* 0x000000c100c17308 */ /* 0x000ee20000000800 */
[----:B------:R-:W-:Y:S01]  /*1a170*/  HMMA.16816.F32 R44, R52, R58, R44 ;  /* 0x0000003a342c723c */ /* 0x000fe2000000182c */
[C---:B--2---:R-:W-:Y:S01]  /*1a180*/  F2FP.F16.F32.PACK_AB R49, R190.reuse, R188 ;  /* 0x000000bcbe31723e */ /* 0x044fe200000000ff */
[----:B------:R-:W2:Y:S01]  /*1a190*/  LDSM.16.MT88.4 R56, [R234+0xd800] ;  /* 0x00d80000ea38783b */ /* 0x000ea20000004200 */
[----:B------:R-:W-:-:S04]  /*1a1a0*/  FADD.FTZ R190, R190, R178 ;  /* 0x000000b2bebe7221 */ /* 0x000fc80000010000 */
[----:B------:R-:W4:Y:S08]  /*1a1b0*/  MUFU.EX2 R171, R171 ;  /* 0x000000ab00ab7308 */ /* 0x000f300000000800 */
[----:B------:R-:W5:Y:S01]  /*1a1c0*/  MUFU.EX2 R173, R173 ;  /* 0x000000ad00ad7308 */ /* 0x000f620000000800 */
[----:B---3--:R-:W-:Y:S01]  /*1a1d0*/  F2FP.F16.F32.PACK_AB R51, R193, R192 ;  /* 0x000000c0c133723e */ /* 0x008fe200000000ff */
[----:B------:R-:W-:-:S04]  /*1a1e0*/  FADD.FTZ R192, R192, R190 ;  /* 0x000000bec0c07221 */ /* 0x000fc80000010000 */
[----:B------:R-:W-:Y:S02]  /*1a1f0*/  FADD.FTZ R192, R193, R192 ;  /* 0x000000c0c1c07221 */ /* 0x000fe40000010000 */
        /* <DEDUP_REMOVED lines=8> */
[C---:B------:R-:W-:Y:S01]  /*1a280*/  HMMA.16816.F32 R20, R48.reuse, R36, R20 ;  /* 0x000000243014723c */ /* 0x040fe20000001814 */
[----:B------:R-:W-:Y:S04]  /*1a290*/  LDSM.16.MT88.4 R156, [R3+0x11800] ;  /* 0x01180000039c783b */ /* 0x000fe80000004200 */
[----:B------:R-:W-:Y:S01]  /*1a2a0*/  MUFU.EX2 R189, R189 ;  /* 0x000000bd00bd7308 */ /* 0x000fe20000000800 */
[----:B------:R-:W-:Y:S01]  /*1a2b0*/  HMMA.16816.F32 R16, R48, R38, R16 ;  /* 0x000000263010723c */ /* 0x000fe20000001810 */
[----:B------:R-:W5:Y:S01]  /*1a2c0*/  LDSM.16.MT88.4 R36, [R236+0xe000] ;  /* 0x00e00000ec24783b */ /* 0x000f620000004200 */
[----:B-1----:R-:W-:-:S04]  /*1a2d0*/  FADD.FTZ R173, R179, R173 ;  /* 0x000000adb3ad7221 */ /* 0x002fc80000010000 */
[----:B------:R-:W-:Y:S01]  /*1a2e0*/  HMMA.16816.F32 R28, R48, R40, R28 ;  /* 0x00000028301c723c */ /* 0x000fe2000000181c */
[----:B------:R-:W1:Y:S01]  /*1a2f0*/  MUFU.EX2 R186, R186 ;  /* 0x000000ba00ba7308 */ /* 0x000e620000000800 */
[C---:B----4-:R-:W-:Y:S01]  /*1a300*/  F2FP.F16.F32.PACK_AB R54, R185.reuse, R179 ;  /* 0x000000b3b936723e */ /* 0x050fe200000000ff */
[----:B------:R-:W-:-:S03]  /*1a310*/  FADD.FTZ R185, R185, R173 ;  /* 0x000000adb9b97221 */ /* 0x000fc60000010000 */
[C---:B------:R-:W-:Y:S01]  /*1a320*/  HMMA.16816.F32 R24, R48.reuse, R42, R24 ;  /* 0x0000002a3018723c */ /* 0x040fe20000001818 */
[----:B------:R-:W4:Y:S02]  /*1a330*/  LDSM.16.MT88.4 R40, [R3+0xe000] ;  /* 0x00e000000328783b */ /* 0x000f240000004200 */
[----:B------:R-:W-:Y:S03]  /*1a340*/  MUFU.EX2 R184, R184 ;  /* 0x000000b800b87308 */ /* 0x000fe60000000800 */
[C---:B--2---:R-:W-:Y:S05]  /*1a350*/  HMMA.16816.F32 R4, R48.reuse, R56, R4 ;  /* 0x000000383004723c */ /* 0x044fea0000001804 */
[----:B------:R-:W2:Y:S01]  /*1a360*/  MUFU.EX2 R183, R183 ;  /* 0x000000b700b77308 */ /* 0x000ea20000000800 */
[----:B------:R-:W-:Y:S01]  /*1a370*/  HMMA.16816.F32 R44, R48, R58, R44 ;  /* 0x0000003a302c723c */ /* 0x000fe2000000182c */
[----:B-1----:R-:W-:Y:S01]  /*1a380*/  F2FP.F16.F32.PACK_AB R53, R186, R189 ;  /* 0x000000bdba35723e */ /* 0x002fe200000000ff */
[----:B------:R-:W1:Y:S01]  /*1a390*/  LDSM.16.MT88.4 R56, [R234+0xe000] ;  /* 0x00e00000ea38783b */ /* 0x000e620000004200 */
[----:B------:R-:W-:-:S04]  /*1a3a0*/  FADD.FTZ R189, R189, R192 ;  /* 0x000000c0bdbd7221 */ /* 0x000fc80000010000 */
[----:B------:R-:W5:Y:S01]  /*1a3b0*/  MUFU.EX2 R187, R187 ;  /* 0x000000bb00bb7308 */ /* 0x000f620000000800 */
[----:B------:R-:W-:-:S07]  /*1a3c0*/  FADD.FTZ R189, R186, R189 ;  /* 0x000000bdbabd7221 */ /* 0x000fce0000010000 */
[----:B------:R-:W4:Y:S01]  /*1a3d0*/  MUFU.EX2 R194, R194 ;  /* 0x000000c200c27308 */ /* 0x000f220000000800 */
[----:B--2---:R-:W-:Y:S01]  /*1a3e0*/  F2FP.F16.F32.PACK_AB R55, R183, R184 ;  /* 0x000000b8b737723e */ /* 0x004fe200000000ff */
[----:B------:R-:W-:-:S04]  /*1a3f0*/  FADD.FTZ R184, R184, R189 ;  /* 0x000000bdb8b87221 */ /* 0x000fc80000010000 */
[----:B------:R-:W-:Y:S02]  /*1a400*/  FADD.FTZ R184, R183, R184 ;  /* 0x000000b8b7b87221 */ /* 0x000fe40000010000 */
[----:B---3--:R-:W-:Y:S01]  /*1a410*/  HMMA.16816.F32 R12, R52, R32, R12 ;  /* 0x00000020340c723c */ /* 0x008fe2000000180c */
[----:B------:R-:W2:Y:S01]  /*1a420*/  MUFU.EX2 R195, R195 ;  /* 0x000000c300c37308 */ /* 0x000ea20000000800 */
[----:B-----5:R-:W-:-:S04]  /*1a430*/  FADD.FTZ R185, R187, R185 ;  /* 0x000000b9bbb97221 */ /* 0x020fc80000010000 */
[C---:B------:R-:W-:Y:S01]  /*1a440*/  HMMA.16816.F32 R8, R52.reuse, R34, R8 ;  /* 0x000000223408723c */ /* 0x040fe20000001808 */
[----:B------:R-:W3:Y:S02]  /*1a450*/  LDSM.16.MT88.4 R32, [R235+0xe800] ;  /* 0x00e80000eb20783b */ /* 0x000ee40000004200 */
[----:B------:R-:W5:Y:S01]  /*1a460*/  MUFU.EX2 R191, R191 ;  /* 0x000000bf00bf7308 */ /* 0x000f620000000800 */
[C---:B----4-:R-:W-:Y:S01]  /*1a470*/  F2FP.F16.F32.PACK_AB R48, R194.reuse, R187 ;  /* 0x000000bbc230723e */ /* 0x050fe200000000ff */
[----:B------:R-:W-:Y:S01]  /*1a480*/  FADD.FTZ R185, R194, R185 ;  /* 0x000000b9c2b97221 */ /* 0x000fe20000010000 */
[C---:B------:R-:W-:Y:S05]  /*1a490*/  HMMA.16816.F32 R20, R52.reuse, R36, R20 ;  /* 0x000000243414723c */ /* 0x040fea0000001814 */
[----:B------:R-:W4:Y:S01]  /*1a4a0*/  MUFU.EX2 R170, R170 ;  /* 0x000000aa00aa7308 */ /* 0x000f220000000800 */
[----:B------:R-:W-:Y:S01]  /*1a4b0*/  HMMA.16816.F32 R16, R52, R38, R16 ;  /* 0x000000263410723c */ /* 0x000fe20000001810 */
[----:B------:R-:W3:Y:S01]  /*1a4c0*/  LDSM.16.MT88.4 R36, [R236+0xe800] ;  /* 0x00e80000ec24783b */ /* 0x000ee20000004200 */
[----:B--2---:R-:W-:-:S04]  /*1a4d0*/  FADD.FTZ R185, R195, R185 ;  /* 0x000000b9c3b97221 */ /* 0x004fc80000010000 */
[----:B------:R-:W-:Y:S01]  /*1a4e0*/  HMMA.16816.F32 R28, R52, R40, R28 ;  /* 0x00000028341c723c */ /* 0x000fe2000000181c */
[----:B------:R-:W2:Y:S01]  /*1a4f0*/  MUFU.EX2 R169, R169 ;  /* 0x000000a900a97308 */ /* 0x000ea20000000800 */
[C---:B-----5:R-:W-:Y:S01]  /*1a500*/  F2FP.F16.F32.PACK_AB R50, R191.reuse, R195 ;  /* 0x000000c3bf32723e */ /* 0x060fe200000000ff */
[----:B------:R-:W-:-:S03]  /*1a510*/  FADD.FTZ R191, R191, R185 ;  /* 0x000000b9bfbf7221 */ /* 0x000fc60000010000 */
[C---:B------:R-:W-:Y:S01]  /*1a520*/  HMMA.16816.F32 R24, R52.reuse, R42, R24 ;  /* 0x0000002a3418723c */ /* 0x040fe20000001818 */
[----:B------:R-:W5:Y:S02]  /*1a530*/  LDSM.16.MT88.4 R40, [R3+0xe800] ;  /* 0x00e800000328783b */ /* 0x000f640000004200 */
[----:B------:R-:W-:Y:S01]  /*1a540*/  MUFU.EX2 R168, R168 ;  /* 0x000000a800a87308 */ /* 0x000fe20000000800 */
[----:B----4-:R-:W-:Y:S02]  /*1a550*/  FADD.FTZ R184, R170, R184 ;  /* 0x000000b8aab87221 */ /* 0x010fe40000010000 */
[C---:B-1----:R-:W-:Y:S05]  /*1a560*/  HMMA.16816.F32 R4, R52.reuse, R56, R4 ;  /* 0x000000383404723c */ /* 0x042fea0000001804 */
[----:B------:R-:W1:Y:S01]  /*1a570*/  MUFU.EX2 R162, R162 ;  /* 0x000000a200a27308 */ /* 0x000e620000000800 */
[----:B------:R-:W-:Y:S01]  /*1a580*/  HMMA.16816.F32 R44, R52, R58, R44 ;  /* 0x0000003a342c723c */ /* 0x000fe2000000182c */
[C---:B--2---:R-:W-:Y:S01]  /*1a590*/  F2FP.F16.F32.PACK_AB R49, R169.reuse, R170 ;  /* 0x000000aaa931723e */ /* 0x044fe200000000ff */
[----:B------:R-:W2:Y:S01]  /*1a5a0*/  LDSM.16.MT88.4 R56, [R234+0xe800] ;  /* 0x00e80000ea38783b */ /* 0x000ea20000004200 */
[----:B------:R-:W-:-:S04]  /*1a5b0*/  FADD.FTZ R184, R169, R184 ;  /* 0x000000b8a9b87221 */ /* 0x000fc80000010000 */
[----:B------:R-:W4:Y:S08]  /*1a5c0*/  MUFU.EX2 R182, R182 ;  /* 0x000000b600b67308 */ /* 0x000f300000000800 */
[----:B------:R-:W5:Y:S01]  /*1a5d0*/  MUFU.EX2 R177, R177 ;  /* 0x000000b100b17308 */ /* 0x000f620000000800 */
[----:B-1----:R-:W-:Y:S01]  /*1a5e0*/  F2FP.F16.F32.PACK_AB R51, R162, R168 ;  /* 0x000000a8a233723e */ /* 0x002fe200000000ff */
[----:B------:R-:W-:-:S04]  /*1a5f0*/  FADD.FTZ R168, R168, R184 ;  /* 0x000000b8a8a87221 */ /* 0x000fc80000010000 */
[----:B------:R-:W-:Y:S02]  /*1a600*/  FADD.FTZ R168, R162, R168 ;  /* 0x000000a8a2a87221 */ /* 0x000fe40000010000 */
[----:B---3--:R-:W-:Y:S01]  /*1a610*/  HMMA.16816.F32 R12, R48, R32, R12 ;  /* 0x00000020300c723c */ /* 0x008fe2000000180c */
[----:B------:R-:W-:Y:S01]  /*1a620*/  MUFU.EX2 R172, R172 ;  /* 0x000000ac00ac7308 */ /* 0x000fe20000000800 */
[----:B----4-:R-:W-:-:S04]  /*1a630*/  FADD.FTZ R191, R182, R191 ;  /* 0x000000bfb6bf7221 */ /* 0x010fc80000010000 */
[C---:B------:R-:W-:Y:S01]  /*1a640*/  HMMA.16816.F32 R8, R48.reuse, R34, R8 ;  /* 0x000000223008723c */ /* 0x040fe20000001808 */
[----:B------:R-:W1:Y:S02]  /*1a650*/  LDSM.16.MT88.4 R32, [R235+0xf000] ;  /* 0x00f00000eb20783b */ /* 0x000e640000004200 */
[----:B------:R-:W3:Y:S01]  /*1a660*/  MUFU.EX2 R160, R160 ;  /* 0x000000a000a07308 */ /* 0x000ee20000000800 */
[C---:B-----5:R-:W-:Y:S01]  /*1a670*/  F2FP.F16.F32.PACK_AB R52, R177.reuse, R182 ;  /* 0x000000b6b134723e */ /* 0x060fe200000000ff */
        /* <DEDUP_REMOVED lines=16> */
[----:B------:R-:W-:Y:S01]  /*1a780*/  HMMA.16816.F32 R44, R48, R58, R44 ;  /* 0x0000003a302c723c */ /* 0x000fe2000000182c */
[C---:B-1----:R-:W-:Y:S01]  /*1a790*/  F2FP.F16.F32.PACK_AB R53, R146.reuse, R149 ;  /* 0x000000959235723e */ /* 0x042fe200000000ff */
        /* <DEDUP_REMOVED lines=16> */
[----:B------:R-:W-:Y:S01]  /*1a8a0*/  MUFU.EX2 R137, R137 ;  /* 0x0000008900897308 */ /* 0x000fe20000000800 */
[C---:B------:R-:W-:Y:S01]  /*1a8b0*/  HMMA.16816.F32 R16, R52.reuse, R38, R16 ;  /* 0x000000263410723c */ /* 0x040fe20000001810 */
[----:B------:R-:W4:Y:S05]  /*1a8c0*/  LDSM.16.MT88.4 R36, [R236+0xf800] ;  /* 0x00f80000ec24783b */ /* 0x000f2a0000004200 */
[----:B---3--:R-:W-:Y:S01]  /*1a8d0*/  HMMA.16816.F32 R28, R52, R40, R28 ;  /* 0x00000028341c723c */ /* 0x008fe2000000181c */
[----:B------:R-:W3:Y:S01]  /*1a8e0*/  MUFU.EX2 R136, R136 ;  /* 0x0000008800887308 */ /* 0x000ee20000000800 */
[----:B-1----:R-:W-:Y:S01]  /*1a8f0*/  F2FP.F16.F32.PACK_AB R50, R141, R142 ;  /* 0x0000008e8d32723e */ /* 0x002fe200000000ff */
[----:B------:R-:W-:-:S03]  /*1a900*/  FADD.FTZ R142, R142, R155 ;  /* 0x0000009b8e8e7221 */ /* 0x000fc60000010000 */
[C---:B------:R-:W-:Y:S01]  /*1a910*/  HMMA.16816.F32 R24, R52.reuse, R42, R24 ;  /* 0x0000002a3418723c */ /* 0x040fe20000001818 */
[----:B------:R-:W1:Y:S01]  /*1a920*/  LDSM.16.MT88.4 R40, [R3+0xf800] ;  /* 0x00f800000328783b */ /* 0x000e620000004200 */
[----:B------:R-:W-:Y:S01]  /*1a930*/  FADD.FTZ R142, R141, R142 ;  /* 0x0000008e8d8e7221 */ /* 0x000fe20000010000 */
[----:B------:R-:W-:Y:S03]  /*1a940*/  MUFU.EX2 R135, R135 ;  /* 0x0000008700877308 */ /* 0x000fe60000000800 */
[C---:B------:R-:W-:Y:S05]  /*1a950*/  HMMA.16816.F32 R4, R52.reuse, R56, R4 ;  /* 0x000000383404723c */ /* 0x040fea0000001804 */
[----:B------:R-:W5:Y:S01]  /*1a960*/  MUFU.EX2 R134, R134 ;  /* 0x0000008600867308 */ /* 0x000f620000000800 */
[----:B------:R-:W-:Y:S01]  /*1a970*/  HMMA.16816.F32 R44, R52, R58, R44 ;  /* 0x0000003a342c723c */ /* 0x000fe2000000182c */
[----:B---3--:R-:W-:Y:S01]  /*1a980*/  F2FP.F16.F32.PACK_AB R49, R136, R137 ;  /* 0x000000898831723e */ /* 0x008fe200000000ff */
[----:B------:R-:W3:Y:S01]  /*1a990*/  LDSM.16.MT88.4 R52, [R234+0xf800] ;  /* 0x00f80000ea34783b */ /* 0x000ee20000004200 */
[----:B------:R-:W-:Y:S01]  /*1a9a0*/  FFMA.FTZ R57, R89, UR5, -R131 ;  /* 0x0000000559397c23 */ /* 0x000fe20008010883 */
[----:B------:R-:W-:-:S03]  /*1a9b0*/  FADD.FTZ R137, R137, R146 ;  /* 0x0000009289897221 */ /* 0x000fc60000010000 */
[----:B------:R-:W-:Y:S01]  /*1a9c0*/  FFMA.FTZ R59, R76, UR5, -R105 ;  /* 0x000000054c3b7c23 */ /* 0x000fe20008010869 */
[----:B------:R-:W-:Y:S01]  /*1a9d0*/  MUFU.EX2 R138, R138 ;  /* 0x0000008a008a7308 */ /* 0x000fe20000000800 */
[--C-:B------:R-:W-:Y:S01]  /*1a9e0*/  FFMA.FTZ R58, R88, UR5, -R131.reuse ;  /* 0x00000005583a7c23 */ /* 0x100fe20008010883 */
[----:B------:R-:W-:Y:S01]  /*1a9f0*/  FFMA.FTZ R76, R87, UR5, -R131 ;  /* 0x00000005574c7c23 */ /* 0x000fe20008010883 */
[----:B------:R-:W-:Y:S01]  /*1aa00*/  FADD.FTZ R137, R136, R137 ;  /* 0x0000008988897221 */ /* 0x000fe20000010000 */
[----:B-----5:R-:W-:-:S04]  /*1aa10*/  F2FP.F16.F32.PACK_AB R51, R134, R135 ;  /* 0x000000878633723e */ /* 0x020fc800000000ff */
[----:B------:R-:W5:Y:S01]  /*1aa20*/  MUFU.EX2 R133, R133 ;  /* 0x0000008500857308 */ /* 0x000f620000000800 */
[----:B------:R-:W-:-:S04]  /*1aa30*/  FADD.FTZ R135, R135, R137 ;  /* 0x0000008987877221 */ /* 0x000fc80000010000 */
[----:B------:R-:W-:Y:S01]  /*1aa40*/  FADD.FTZ R135, R134, R135 ;  /* 0x0000008786877221 */ /* 0x000fe20000010000 */
[C---:B--2---:R-:W-:Y:S02]  /*1aa50*/  HMMA.16816.F32 R12, R48.reuse, R32, R12 ;  /* 0x00000020300c723c */ /* 0x044fe4000000180c */
[----:B------:R-:W-:Y:S04]  /*1aa60*/  MUFU.EX2 R56, R132 ;  /* 0x0000008400387308 */ /* 0x000fe80000000800 */
[C---:B------:R-:W-:Y:S01]  /*1aa70*/  HMMA.16816.F32 R8, R48.reuse, R34, R8 ;  /* 0x000000223008723c */ /* 0x040fe20000001808 */
[----:B------:R-:W2:Y:S03]  /*1aa80*/  LDSM.16.MT88.4 R32, [R235+0x10000] ;  /* 0x01000000eb20783b */ /* 0x000ea60000004200 */
[----:B------:R-:W-:Y:S02]  /*1aa90*/  MUFU.EX2 R57, R57 ;  /* 0x0000003900397308 */ /* 0x000fe40000000800 */
[C---:B----4-:R-:W-:Y:S06]  /*1aaa0*/  HMMA.16816.F32 R20, R48.reuse, R36, R20 ;  /* 0x000000243014723c */ /* 0x050fec0000001814 */
[C---:B------:R-:W-:Y:S01]  /*1aab0*/  HMMA.16816.F32 R16, R48.reuse, R38, R16 ;  /* 0x000000263010723c */ /* 0x040fe20000001810 */
[----:B------:R-:W-:Y:S01]  /*1aac0*/  MUFU.EX2 R59, R59 ;  /* 0x0000003b003b7308 */ /* 0x000fe20000000800 */
[----:B------:R-:W4:Y:S04]  /*1aad0*/  LDSM.16.MT88.4 R36, [R236+0x10000] ;  /* 0x01000000ec24783b */ /* 0x000f280000004200 */
[C---:B-1----:R-:W-:Y:S03]  /*1aae0*/  HMMA.16816.F32 R28, R48.reuse, R40, R28 ;  /* 0x00000028301c723c */ /* 0x042fe6000000181c */
[----:B------:R-:W1:Y:S03]  /*1aaf0*/  MUFU.EX2 R75, R75 ;  /* 0x0000004b004b7308 */ /* 0x000e660000000800 */
[C---:B------:R-:W-:Y:S01]  /*1ab00*/  HMMA.16816.F32 R24, R48.reuse, R42, R24 ;  /* 0x0000002a3018723c */ /* 0x040fe20000001818 */
[----:B------:R-:W4:Y:S04]  /*1ab10*/  LDSM.16.MT88.4 R40, [R3+0x10000] ;  /* 0x010000000328783b */ /* 0x000f280000004200 */
[----:B------:R-:W-:Y:S01]  /*1ab20*/  MUFU.EX2 R74, R74 ;  /* 0x0000004a004a7308 */ /* 0x000fe20000000800 */
[C---:B---3--:R-:W-:Y:S06]  /*1ab30*/  HMMA.16816.F32 R4, R48.reuse, R52, R4 ;  /* 0x000000343004723c */ /* 0x048fec0000001804 */
[----:B------:R-:W-:Y:S01]  /*1ab40*/  HMMA.16816.F32 R44, R48, R54, R44 ;  /* 0x00000036302c723c */ /* 0x000fe2000000182c */
[----:B------:R-:W3:Y:S01]  /*1ab50*/  MUFU.EX2 R73, R73 ;  /* 0x0000004900497308 */ /* 0x000ee20000000800 */
[----:B-----5:R-:W-:Y:S01]  /*1ab60*/  F2FP.F16.F32.PACK_AB R52, R133, R138 ;  /* 0x0000008a8534723e */ /* 0x020fe200000000ff */
[----:B------:R-:W5:Y:S01]  /*1ab70*/  LDSM.16.MT88.4 R48, [R234+0x10000] ;  /* 0x01000000ea30783b */ /* 0x000f620000004200 */
[----:B-1----:R-:W-:Y:S01]  /*1ab80*/  F2FP.F16.F32.PACK_AB R53, R75, R59 ;  /* 0x0000003b4b35723e */ /* 0x002fe200000000ff */
[----:B------:R-:W-:Y:S01]  /*1ab90*/  FADD.FTZ R138, R138, R142 ;  /* 0x0000008e8a8a7221 */ /* 0x000fe20000010000 */
[----:B------:R-:W-:Y:S01]  /*1aba0*/  FADD.FTZ R59, R59, R135 ;  /* 0x000000873b3b7221 */ /* 0x000fe20000010000 */
[----:B------:R-:W-:-:S02]  /*1abb0*/  F2FP.F16.F32.PACK_AB R54, R57, R56 ;  /* 0x000000383936723e */ /* 0x000fc400000000ff */
[----:B------:R-:W-:Y:S01]  /*1abc0*/  MUFU.EX2 R58, R58 ;  /* 0x0000003a003a7308 */ /* 0x000fe20000000800 */
[----:B------:R-:W-:Y:S01]  /*1abd0*/  FADD.FTZ R138, R133, R138 ;  /* 0x0000008a858a7221 */ /* 0x000fe20000010000 */
[----:B------:R-:W-:-:S03]  /*1abe0*/  FADD.FTZ R59, R75, R59 ;  /* 0x0000003b4b3b7221 */ /* 0x000fc60000010000 */
[----:B------:R-:W-:-:S03]  /*1abf0*/  FADD.FTZ R56, R56, R138 ;  /* 0x0000008a38387221 */ /* 0x000fc60000010000 */
[----:B------:R-:W1:Y:S01]  /*1ac00*/  MUFU.EX2 R76, R76 ;  /* 0x0000004c004c7308 */ /* 0x000e620000000800 */
[----:B---3--:R-:W-:Y:S01]  /*1ac10*/  F2FP.F16.F32.PACK_AB R55, R73, R74 ;  /* 0x0000004a4937723e */ /* 0x008fe200000000ff */
[----:B------:R-:W-:Y:S01]  /*1ac20*/  FADD.FTZ R74, R74, R59 ;  /* 0x0000003b4a4a7221 */ /* 0x000fe20000010000 */
[----:B------:R-:W-:-:S03]  /*1ac30*/  FADD.FTZ R56, R57, R56 ;  /* 0x0000003839387221 */ /* 0x000fc60000010000 */
[----:B------:R-:W-:Y:S02]  /*1ac40*/  FADD.FTZ R74, R73, R74 ;  /* 0x0000004a494a7221 */ /* 0x000fe40000010000 */
[C---:B--2---:R-:W-:Y:S01]  /*1ac50*/  HMMA.16816.F32 R12, R52.reuse, R32, R12 ;  /* 0x00000020340c723c */ /* 0x044fe2000000180c */
[----:B------:R-:W-:Y:S05]  /*1ac60*/  MUFU.EX2 R86, R86 ;  /* 0x0000005600567308 */ /* 0x000fea0000000800 */
[C---:B------:R-:W-:Y:S01]  /*1ac70*/  HMMA.16816.F32 R8, R52.reuse, R34, R8 ;  /* 0x000000223408723c */ /* 0x040fe20000001808 */
[----:B------:R-:W2:Y:S02]  /*1ac80*/  LDSM.16.MT88.4 R32, [R236+0x10800] ;  /* 0x01080000ec20783b */ /* 0x000ea40000004200 */
[----:B------:R-:W-:Y:S03]  /*1ac90*/  MUFU.EX2 R85, R85 ;  /* 0x0000005500557308 */ /* 0x000fe60000000800 */
[C---:B----4-:R-:W-:Y:S05]  /*1aca0*/  HMMA.16816.F32 R20, R52.reuse, R36, R20 ;  /* 0x000000243414723c */ /* 0x050fea0000001814 */
        /* <DEDUP_REMOVED lines=11> */
[----:B-1----:R-:W-:Y:S01]  /*1ad60*/  F2FP.F16.F32.PACK_AB R48, R76, R58 ;  /* 0x0000003a4c30723e */ /* 0x002fe200000000ff */
[----:B------:R-:W1:Y:S01]  /*1ad70*/  LDSM.16.MT88.4 R52, [R234+0x10800] ;  /* 0x01080000ea34783b */ /* 0x000e620000004200 */
[----:B----4-:R-:W-:Y:S01]  /*1ad80*/  F2FP.F16.F32.PACK_AB R49, R71, R72 ;  /* 0x000000484731723e */ /* 0x010fe200000000ff */
[----:B------:R-:W-:Y:S01]  /*1ad90*/  FADD.FTZ R58, R58, R56 ;  /* 0x000000383a3a7221 */ /* 0x000fe20000010000 */
[----:B------:R-:W-:-:S02]  /*1ada0*/  FADD.FTZ R72, R72, R74 ;  /* 0x0000004a48487221 */ /* 0x000fc40000010000 */
[----:B------:R-:W-:Y:S01]  /*1adb0*/  F2FP.F16.F32.PACK_AB R50, R85, R86 ;  /* 0x000000565532723e */ /* 0x000fe200000000ff */
[----:B------:R-:W-:Y:S01]  /*1adc0*/  MUFU.EX2 R84, R84 ;  /* 0x0000005400547308 */ /* 0x000fe20000000800 */
[----:B------:R-:W-:Y:S01]  /*1add0*/  FADD.FTZ R58, R76, R58 ;  /* 0x0000003a4c3a7221 */ /* 0x000fe20000010000 */
[----:B------:R-:W-:-:S03]  /*1ade0*/  FADD.FTZ R72, R71, R72 ;  /* 0x0000004847487221 */ /* 0x000fc60000010000 */
[----:B------:R-:W-:Y:S01]  /*1adf0*/  FADD.FTZ R86, R86, R58 ;  /* 0x0000003a56567221 */ /* 0x000fe20000010000 */
[----:B-----5:R-:W-:Y:S02]  /*1ae00*/  F2FP.F16.F32.PACK_AB R51, R69, R70 ;  /* 0x000000464533723e */ /* 0x020fe400000000ff */
[----:B------:R-:W4:Y:S01]  /*1ae10*/  MUFU.EX2 R83, R83 ;  /* 0x0000005300537308 */ /* 0x000f220000000800 */
[----:B------:R-:W-:Y:S01]  /*1ae20*/  FADD.FTZ R70, R70, R72 ;  /* 0x0000004846467221 */ /* 0x000fe20000010000 */
[----:B------:R-:W-:-:S03]  /*1ae30*/  FADD.FTZ R86, R85, R86 ;  /* 0x0000005655567221 */ /* 0x000fc60000010000 */
[----:B------:R-:W-:Y:S01]  /*1ae40*/  FADD.FTZ R70, R69, R70 ;  /* 0x0000004645467221 */ /* 0x000fe20000010000 */
[C---:B--2---:R-:W-:Y:S02]  /*1ae50*/  HMMA.16816.F32 R20, R48.reuse, R32, R20 ;  /* 0x000000203014723c */ /* 0x044fe40000001814 */
[----:B------:R-:W-:Y:S04]  /*1ae60*/  MUFU.EX2 R82, R82 ;  /* 0x0000005200527308 */ /* 0x000fe80000000800 */
[C---:B------:R-:W-:Y:S01]  /*1ae70*/  HMMA.16816.F32 R16, R48.reuse, R34, R16 ;  /* 0x000000223010723c */ /* 0x040fe20000001810 */
[----:B------:R-:W2:Y:S03]  /*1ae80*/  LDSM.16.MT88.4 R32, [R3+0x11000] ;  /* 0x011000000320783b */ /* 0x000ea60000004200 */
[----:B------:R-:W-:Y:S02]  /*1ae90*/  MUFU.EX2 R81, R81 ;  /* 0x0000005100517308 */ /* 0x000fe40000000800 */
[C---:B---3--:R-:W-:Y:S06]  /*1aea0*/  HMMA.16816.F32 R12, R48.reuse, R36, R12 ;  /* 0x00000024300c723c */ /* 0x048fec000000180c */
[C---:B------:R-:W-:Y:S01]  /*1aeb0*/  HMMA.16816.F32 R8, R48.reuse, R38, R8 ;  /* 0x000000263008723c */ /* 0x040fe20000001808 */
[----:B------:R-:W-:Y:S01]  /*1aec0*/  MUFU.EX2 R68, R68 ;  /* 0x0000004400447308 */ /* 0x000fe20000000800 */
[----:B------:R-:W3:Y:S04]  /*1aed0*/  LDSM.16.MT88.4 R36, [R236+0x11000] ;  /* 0x01100000ec24783b */ /* 0x000ee80000004200 */
[C---:B------:R-:W-:Y:S03]  /*1aee0*/  HMMA.16816.F32 R28, R48.reuse, R40, R28 ;  /* 0x00000028301c723c */ /* 0x040fe6000000181c */
[----:B------:R-:W5:Y:S03]  /*1aef0*/  MUFU.EX2 R67, R67 ;  /* 0x0000004300437308 */ /* 0x000f660000000800 */
[C---:B------:R-:W-:Y:S01]  /*1af00*/  HMMA.16816.F32 R24, R48.reuse, R42, R24 ;  /* 0x0000002a3018723c */ /* 0x040fe20000001818 */
[----:B------:R-:W3:Y:S04]  /*1af10*/  LDSM.16.MT88.4 R40, [R235+0x11000] ;  /* 0x01100000eb28783b */ /* 0x000ee80000004200 */
[----:B------:R-:W-:Y:S01]  /*1af20*/  MUFU.EX2 R66, R66 ;  /* 0x0000004200427308 */ /* 0x000fe20000000800 */
[C---:B-1----:R-:W-:Y:S06]  /*1af30*/  HMMA.16816.F32 R4, R48.reuse, R52, R4 ;  /* 0x000000343004723c */ /* 0x042fec0000001804 */
[----:B------:R-:W-:Y:S01]  /*1af40*/  HMMA.16816.F32 R44, R48, R54, R44 ;  /* 0x00000036302c723c */ /* 0x000fe2000000182c */
[----:B------:R-:W1:Y:S01]  /*1af50*/  MUFU.EX2 R65, R65 ;  /* 0x0000004100417308 */ /* 0x000e620000000800 */
[----:B------:R-:W3:Y:S05]  /*1af60*/  LDSM.16.MT88.4 R52, [R234+0x11000] ;  /* 0x01100000ea34783b */ /* 0x000eea0000004200 */
[----:B----4-:R-:W-:Y:S01]  /*1af70*/  F2FP.F16.F32.PACK_AB R48, R83, R84 ;  /* 0x000000545330723e */ /* 0x010fe200000000ff */
[----:B------:R-:W-:Y:S01]  /*1af80*/  FADD.FTZ R84, R84, R86 ;  /* 0x0000005654547221 */ /* 0x000fe20000010000 */
[----:B-----5:R-:W-:Y:S01]  /*1af90*/  F2FP.F16.F32.PACK_AB R49, R67, R68 ;  /* 0x000000444331723e */ /* 0x020fe200000000ff */
[----:B------:R-:W4:Y:S01]  /*1afa0*/  MUFU.EX2 R80, R80 ;  /* 0x0000005000507308 */ /* 0x000f220000000800 */
[----:B------:R-:W-:Y:S01]  /*1afb0*/  F2FP.F16.F32.PACK_AB R50, R81, R82 ;  /* 0x000000525132723e */ /* 0x000fe200000000ff */
        /* <DEDUP_REMOVED lines=9> */
[----:B--2---:R-:W-:Y:S02]  /*1b050*/  HMMA.16816.F32 R28, R48, R32, R28 ;  /* 0x00000020301c723c */ /* 0x004fe4000000181c */
[----:B------:R-:W2:Y:S01]  /*1b060*/  MUFU.EX2 R78, R78 ;  /* 0x0000004e004e7308 */ /* 0x000ea20000000800 */
[----:B----4-:R-:W-:-:S03]  /*1b070*/  FADD.FTZ R82, R80, R82 ;  /* 0x0000005250527221 */ /* 0x010fc60000010000 */
[C---:B------:R-:W-:Y:S01]  /*1b080*/  HMMA.16816.F32 R24, R48.reuse, R34, R24 ;  /* 0x000000223018723c */ /* 0x040fe20000001818 */
[----:B------:R-:W4:Y:S03]  /*1b090*/  LDSM.16.MT88.4 R32, [R236+0x11800] ;  /* 0x01180000ec20783b */ /* 0x000f260000004200 */
[----:B------:R-:W5:Y:S01]  /*1b0a0*/  MUFU.EX2 R252, R252 ;  /* 0x000000fc00fc7308 */ /* 0x000f620000000800 */
[C---:B-1----:R-:W-:Y:S01]  /*1b0b0*/  FADD.FTZ R82, R79.reuse, R82 ;  /* 0x000000524f527221 */ /* 0x042fe20000010000 */
[C---:B---3--:R-:W-:Y:S06]  /*1b0c0*/  HMMA.16816.F32 R20, R48.reuse, R36, R20 ;  /* 0x000000243014723c */ /* 0x048fec0000001814 */
[----:B------:R-:W1:Y:S01]  /*1b0d0*/  MUFU.EX2 R64, R64 ;  /* 0x0000004000407308 */ /* 0x000e620000000800 */
[----:B------:R-:W-:Y:S01]  /*1b0e0*/  HMMA.16816.F32 R16, R48, R38, R16 ;  /* 0x000000263010723c */ /* 0x000fe20000001810 */
[----:B------:R-:W-:Y:S01]  /*1b0f0*/  F2FP.F16.F32.PACK_AB R36, R79, R80 ;  /* 0x000000504f24723e */ /* 0x000fe200000000ff */
[----:B--2---:R-:W-:-:S04]  /*1b100*/  FADD.FTZ R82, R78, R82 ;  /* 0x000000524e527221 */ /* 0x004fc80000010000 */
[----:B------:R-:W-:Y:S01]  /*1b110*/  HMMA.16816.F32 R12, R48, R40, R12 ;  /* 0x00000028300c723c */ /* 0x000fe2000000180c */
[----:B------:R-:W2:Y:S01]  /*1b120*/  MUFU.EX2 R3, R63 ;  /* 0x0000003f00037308 */ /* 0x000ea20000000800 */
[C---:B-----5:R-:W-:Y:S01]  /*1b130*/  F2FP.F16.F32.PACK_AB R38, R252.reuse, R78 ;  /* 0x0000004efc26723e */ /* 0x060fe200000000ff */
[----:B------:R-:W-:-:S03]  /*1b140*/  FADD.FTZ R252, R252, R82 ;  /* 0x00000052fcfc7221 */ /* 0x000fc60000010000 */
[C---:B------:R-:W-:Y:S01]  /*1b150*/  HMMA.16816.F32 R8, R48.reuse, R42, R8 ;  /* 0x0000002a3008723c */ /* 0x040fe20000001808 */
[----:B------:R-:W3:Y:S02]  /*1b160*/  LDSM.16.MT88.4 R40, [R235+0x11800] ;  /* 0x01180000eb28783b */ /* 0x000ee40000004200 */
[----:B------:R-:W5:Y:S01]  /*1b170*/  MUFU.EX2 R62, R62 ;  /* 0x0000003e003e7308 */ /* 0x000f620000000800 */
[----:B-1----:R-:W-:Y:S02]  /*1b180*/  FADD.FTZ R66, R64, R66 ;  /* 0x0000004240427221 */ /* 0x002fe40000010000 */
[C---:B------:R-:W-:Y:S05]  /*1b190*/  HMMA.16816.F32 R4, R48.reuse, R52, R4 ;  /* 0x000000343004723c */ /* 0x040fea0000001804 */
[----:B------:R-:W1:Y:S01]  /*1b1a0*/  MUFU.EX2 R251, R251 ;  /* 0x000000fb00fb7308 */ /* 0x000e620000000800 */
[C---:B--2---:R-:W-:Y:S01]  /*1b1b0*/  F2FP.F16.F32.PACK_AB R37, R3.reuse, R64 ;  /* 0x000000400325723e */ /* 0x044fe200000000ff */
[----:B------:R-:W-:Y:S01]  /*1b1c0*/  HMMA.16816.F32 R44, R48, R54, R44 ;  /* 0x00000036302c723c */ /* 0x000fe2000000182c */
[----:B------:R-:W-:-:S04]  /*1b1d0*/  FADD.FTZ R66, R3, R66 ;  /* 0x0000004203427221 */ /* 0x000fc80000010000 */
[----:B-----5:R-:W-:Y:S01]  /*1b1e0*/  FADD.FTZ R66, R62, R66 ;  /* 0x000000423e427221 */ /* 0x020fe20000010000 */
[----:B-1----:R-:W-:-:S03]  /*1b1f0*/  F2FP.F16.F32.PACK_AB R39, R251, R62 ;  /* 0x0000003efb27723e */ /* 0x002fc600000000ff */
[----:B------:R-:W-:-:S04]  /*1b200*/  FADD.FTZ R251, R251, R66 ;  /* 0x00000042fbfb7221 */ /* 0x000fc80000010000 */
[C---:B------:R-:W-:Y:S06]  /*1b210*/  HMMA.16816.F32 R160, R36.reuse, R156, R28 ;  /* 0x0000009c24a0723c */ /* 0x040fec000000181c */
[C---:B------:R-:W-:Y:S01]  /*1b220*/  HMMA.16816.F32 R156, R36.reuse, R158, R24 ;  /* 0x0000009e249c723c */ /* 0x040fe20000001818 */
[----:B------:R-:W1:Y:S05]  /*1b230*/  LDSM.16.MT88.4 R24, [R234+0x11800] ;  /* 0x01180000ea18783b */ /* 0x000e6a0000004200 */
[C---:B----4-:R-:W-:Y:S06]  /*1b240*/  HMMA.16816.F32 R152, R36.reuse, R32, R20 ;  /* 0x000000202498723c */ /* 0x050fec0000001814 */
[C---:B------:R-:W-:Y:S06]  /*1b250*/  HMMA.16816.F32 R148, R36.reuse, R34, R16 ;  /* 0x000000222494723c */ /* 0x040fec0000001810 */
[C---:B---3--:R-:W-:Y:S06]  /*1b260*/  HMMA.16816.F32 R144, R36.reuse, R40, R12 ;  /* 0x000000282490723c */ /* 0x048fec000000180c */
        /* <DEDUP_REMOVED lines=73> */
.L_x_4035:
[----:B------:R-:W-:Y:S02]  /*1b700*/  ULDC UR4, c[0x0][0x250] ;  /* 0x0000940000047ab9 */ /* 0x000fe40000000800 */
[----:B------:R-:W-:-:S06]  /*1b710*/  USHF.L.U32 UR5, UR4, 0x8, URZ ;  /* 0x0000000804057899 */ /* 0x000fcc000800063f */
[----:B------:R-:W-:-:S04]  /*1b720*/  IADD3 R6, RZ, -UR5, RZ ;  /* 0x80000005ff067c10 */ /* 0x000fc8000fffe0ff */
[----:B------:R-:W-:-:S07]  /*1b730*/  SHF.R.S32.HI R4, RZ, 0x1f, R6 ;  /* 0x0000001fff047819 */ /* 0x000fce0000011406 */
.L_x_4036:
        /* <DEDUP_REMOVED lines=67> */
[----:B------:R-:W2:Y:S01]  /*1bb70*/  LDSM.16.M88.4 R44, [R240+0x2000] ;  /* 0x00200000f02c783b */ /* 0x000ea20000000200 */
[----:B------:R-:W-:Y:S02]  /*1bb80*/  IMAD.U32 R221, RZ, RZ, UR4 ;  /* 0x00000004ffdd7e24 */ /* 0x000fe4000f8e00ff */
[----:B------:R-:W-:Y:S01]  /*1bb90*/  IMAD.U32 R220, RZ, RZ, UR4 ;  /* 0x00000004ffdc7e24 */ /* 0x000fe2000f8e00ff */
[----:B------:R-:W3:Y:S01]  /*1bba0*/  LDSM.16.M88.4 R32, [R240+0x2800] ;  /* 0x00280000f020783b */ /* 0x000ee20000000200 */
[----:B------:R-:W-:-:S02]  /*1bbb0*/  IMAD.U32 R219, RZ, RZ, UR4 ;  /* 0x00000004ffdb7e24 */ /* 0x000fc4000f8e00ff */
[----:B------:R-:W-:Y:S01]  /*1bbc0*/  IMAD.U32 R218, RZ, RZ, UR4 ;  /* 0x00000004ffda7e24 */ /* 0x000fe2000f8e00ff */
        /* <DEDUP_REMOVED lines=69> */
[----:B------:R2:W-:Y:S02]  /*1c020*/  MUFU.TANH R176, R47 ;  /* 0x0000002f00b07308 */ /* 0x0005e40000002400 */
[----:B------:R-:W-:Y:S01]  /*1c030*/  HMMA.16816.F32 R20, R124, R70, R20 ;  /* 0x000000467c14723c */ /* 0x000fe20000001814 */
[----:B------:R-:W3:Y:S01]  /*1c040*/  LDSM.16.M88.4 R68, [R240+0x7000] ;  /* 0x00700000f044783b */ /* 0x000ee20000000200 */
[----:B------:R-:W-:Y:S01]  /*1c050*/  FMUL.FTZ R12, R12, UR5 ;  /* 0x000000050c0c7c20 */ /* 0x000fe20008410000 */
[----:B------:R-:W-:Y:S01]  /*1c060*/  FMUL.FTZ R13, R13, UR5 ;  /* 0x000000050d0d7c20 */ /* 0x000fe20008410000 */
[----:B------:R-:W-:Y:S01]  /*1c070*/  FMUL.FTZ R14, R14, UR5 ;  /* 0x000000050e0e7c20 */ /* 0x000fe20008410000 */
[----:B------:R-:W-:Y:S01]  /*1c080*/  FMUL.FTZ R15, R15, UR5 ;  /* 0x000000050f0f7c20 */ /* 0x000fe20008410000 */
[C---:B------:R-:W-:Y:S01]  /*1c090*/  HMMA.16816.F32 R172, R28.reuse, R60, R172 ;  /* 0x0000003c1cac723c */ /* 0x040fe200000018ac */
[----:B------:R-:W-:Y:S05]  /*1c0a0*/  MUFU.TANH R184, R36 ;  /* 0x0000002400b87308 */ /* 0x000fea0000002400 */
[----:B------:R-:W-:Y:S01]  /*1c0b0*/  HMMA.16816.F32 R4, R28, R62, R4 ;  /* 0x0000003e1c04723c */ /* 0x000fe20000001804 */
[----:B------:R-:W4:Y:S02]  /*1c0c0*/  LDSM.16.M88.4 R60, [R240+0x7800] ;  /* 0x00780000f03c783b */ /* 0x000f240000000200 */
[----:B------:R-:W-:Y:S02]  /*1c0d0*/  MUFU.TANH R177, R37 ;  /* 0x0000002500b17308 */ /* 0x000fe40000002400 */
[----:B--2---:R-:W2:Y:S01]  /*1c0e0*/  LDSM.16.M88.4 R44, [R240+0x8800] ;  /* 0x00880000f02c783b */ /* 0x004ea20000000200 */
[C---:B------:R-:W-:Y:S03]  /*1c0f0*/  HMMA.16816.F32 R32, R16.reuse, R54, R32 ;  /* 0x000000361020723c */ /* 0x040fe60000001820 */
[----:B------:R-:W5:Y:S02]  /*1c100*/  LDSM.16.M88.4 R52, [R240+0x8000] ;  /* 0x00800000f034783b */ /* 0x000f640000000200 */
[----:B------:R-:W-:Y:S01]  /*1c110*/  MUFU.TANH R183, R38 ;  /* 0x0000002600b77308 */ /* 0x000fe20000002400 */
[C---:B------:R-:W-:Y:S06]  /*1c120*/  HMMA.16816.F32 R56, R16.reuse, R64, R56 ;  /* 0x000000401038723c */ /* 0x040fec0000001838 */
[----:B------:R-:W-:Y:S01]  /*1c130*/  HMMA.16816.F32 R24, R16, R50, R24 ;  /* 0x000000321018723c */ /* 0x000fe20000001818 */
[----:B------:R3:W-:Y:S05]  /*1c140*/  MUFU.TANH R196, R39 ;  /* 0x0000002700c47308 */ /* 0x0007ea0000002400 */
[----:B------:R-:W-:Y:S03]  /*1c150*/  HMMA.16816.F32 R20, R28, R178, R20 ;  /* 0x000000b21c14723c */ /* 0x000fe60000001814 */
[----:B------:R-:W-:Y:S03]  /*1c160*/  MUFU.TANH R190, R12 ;  /* 0x0000000c00be7308 */ /* 0x000fe60000002400 */
[----:B------:R-:W-:Y:S01]  /*1c170*/  FMUL.FTZ R32, R32, UR5 ;  /* 0x0000000520207c20 */ /* 0x000fe20008410000 */
[----:B------:R-:W-:Y:S01]  /*1c180*/  FMUL.FTZ R33, R33, UR5 ;  /* 0x0000000521217c20 */ /* 0x000fe20008410000 */
[----:B------:R-:W-:Y:S01]  /*1c190*/  FMUL.FTZ R34, R34, UR5 ;  /* 0x0000000522227c20 */ /* 0x000fe20008410000 */
[----:B------:R-:W-:Y:S01]  /*1c1a0*/  FMUL.FTZ R35, R35, UR5 ;  /* 0x0000000523237c20 */ /* 0x000fe20008410000 */
[C---:B-1----:R-:W-:Y:S01]  /*1c1b0*/  HMMA.16816.F32 R172, R16.reuse, R40, R172 ;  /* 0x0000002810ac723c */ /* 0x042fe200000018ac */
[----:B------:R-:W-:Y:S01]  /*1c1c0*/  MUFU.TANH R201, R13 ;  /* 0x0000000d00c97308 */ /* 0x000fe20000002400 */
[----:B---3--:R-:W1:Y:S01]  /*1c1d0*/  LDSM.16.M88.4 R36, [R240+0x9000] ;  /* 0x00900000f024783b */ /* 0x008e620000000200 */
[----:B------:R-:W-:Y:S01]  /*1c1e0*/  FMUL.FTZ R56, R56, UR5 ;  /* 0x0000000538387c20 */ /* 0x000fe20008410000 */
[----:B------:R-:W-:Y:S01]  /*1c1f0*/  FMUL.FTZ R57, R57, UR5 ;  /* 0x0000000539397c20 */ /* 0x000fe20008410000 */
[----:B------:R-:W-:Y:S01]  /*1c200*/  FMUL.FTZ R58, R58, UR5 ;  /* 0x000000053a3a7c20 */ /* 0x000fe20008410000 */
[----:B------:R-:W-:Y:S01]  /*1c210*/  FMUL.FTZ R59, R59, UR5 ;  /* 0x000000053b3b7c20 */ /* 0x000fe20008410000 */
[----:B------:R-:W-:Y:S01]  /*1c220*/  HMMA.16816.F32 R4, R16, R42, R4 ;  /* 0x0000002a1004723c */ /* 0x000fe20000001804 */
[----:B------:R-:W-:Y:S01]  /*1c230*/  FMUL.FTZ R24, R24, UR5 ;  /* 0x0000000518187c20 */ /* 0x000fe20008410000 */
[----:B------:R-:W-:Y:S01]  /*1c240*/  MUFU.TANH R191, R14 ;  /* 0x0000000e00bf7308 */ /* 0x000fe20000002400 */
[----:B------:R-:W-:Y:S01]  /*1c250*/  FMUL.FTZ R25, R25, UR5 ;  /* 0x0000000519197c20 */ /* 0x000fe20008410000 */
[----:B------:R-:W-:Y:S01]  /*1c260*/  FMUL.FTZ R26, R26, UR5 ;  /* 0x000000051a1a7c20 */ /* 0x000fe20008410000 */
[----:B------:R-:W-:Y:S01]  /*1c270*/  FMUL.FTZ R27, R27, UR5 ;  /* 0x000000051b1b7c20 */ /* 0x000fe20008410000 */
[C---:B------:R-:W-:Y:S04]  /*1c280*/  HMMA.16816.F32 R112, R128.reuse, R108, RZ ;  /* 0x0000006c8070723c */ /* 0x040fe800000018ff */
[----:B------:R3:W-:Y:S02]  /*1c290*/  MUFU.TANH R200, R15 ;  /* 0x0000000f00c87308 */ /* 0x0007e40000002400 */
[C---:B------:R-:W-:Y:S05]  /*1c2a0*/  HMMA.16816.F32 R108, R128.reuse, R110, RZ ;  /* 0x0000006e806c723c */ /* 0x040fea00000018ff */
[----:B------:R-:W-:Y:S01]  /*1c2b0*/  FMUL.FTZ R173, R173, UR5 ;  /* 0x00000005adad7c20 */ /* 0x000fe20008410000 */
[----:B------:R-:W-:Y:S01]  /*1c2c0*/  MUFU.TANH R182, R56 ;  /* 0x0000003800b67308 */ /* 0x000fe20000002400 */
[----:B------:R-:W-:Y:S01]  /*1c2d0*/  HMMA.16816.F32 R104, R128, R100, RZ ;  /* 0x000000648068723c */ /* 0x000fe200000018ff */
[----:B------:R-:W-:-:S04]  /*1c2e0*/  FMUL.FTZ R172, R172, UR5 ;  /* 0x00000005acac7c20 */ /* 0x000fc80008410000 */
[----:B------:R-:W-:Y:S01]  /*1c2f0*/  FMUL.FTZ R4, R4, UR5 ;  /* 0x0000000504047c20 */ /* 0x000fe20008410000 */
[C---:B------:R-:W-:Y:S01]  /*1c300*/  HMMA.16816.F32 R96, R128.reuse, R92, RZ ;  /* 0x0000005c8060723c */ /* 0x040fe200000018ff */
[----:B------:R-:W1:Y:S01]  /*1c310*/  MUFU.TANH R194, R57 ;  /* 0x0000003900c27308 */ /* 0x000e620000002400 */
[----:B---3--:R-:W3:Y:S01]  /*1c320*/  LDSM.16.M88.4 R12, [R233+0x2000] ;  /* 0x00200000e90c783b */ /* 0x008ee20000000200 */
[----:B------:R-:W-:Y:S01]  /*1c330*/  FMUL.FTZ R5, R5, UR5 ;  /* 0x0000000505057c20 */ /* 0x000fe20008410000 */
[----:B------:R-:W-:Y:S01]  /*1c340*/  FMUL.FTZ R6, R6, UR5 ;  /* 0x0000000506067c20 */ /* 0x000fe20008410000 */
[----:B------:R-:W-:Y:S01]  /*1c350*/  FMUL.FTZ R7, R7, UR5 ;  /* 0x0000000507077c20 */ /* 0x000fe20008410000 */
[C---:B------:R-:W-:Y:S03]  /*1c360*/  HMMA.16816.F32 R88, R128.reuse, R84, RZ ;  /* 0x000000548058723c */ /* 0x040fe600000018ff */
[----:B------:R-:W-:Y:S03]  /*1c370*/  MUFU.TANH R187, R58 ;  /* 0x0000003a00bb7308 */ /* 0x000fe60000002400 */
[C---:B------:R-:W-:Y:S05]  /*1c380*/  HMMA.16816.F32 R80, R128.reuse, R76, RZ ;  /* 0x0000004c8050723c */ /* 0x040fea00000018ff */
[----:B------:R5:W3:Y:S01]  /*1c390*/  MUFU.TANH R165, R59 ;  /* 0x0000003b00a57308 */ /* 0x000ae20000002400 */
[C---:B------:R-:W-:Y:S06]  /*1c3a0*/  HMMA.16816.F32 R72, R128.reuse, R68, RZ ;  /* 0x000000448048723c */ /* 0x040fec00000018ff */
[C---:B----4-:R-:W-:Y:S01]  /*1c3b0*/  HMMA.16816.F32 R64, R128.reuse, R60, RZ ;  /* 0x0000003c8040723c */ /* 0x050fe200000018ff */
[----:B------:R-:W-:Y:S05]  /*1c3c0*/  MUFU.TANH R188, R32 ;  /* 0x0000002000bc7308 */ /* 0x000fea0000002400 */
[C---:B--2---:R-:W-:Y:S03]  /*1c3d0*/  HMMA.16816.F32 R48, R128.reuse, R44, RZ ;  /* 0x0000002c8030723c */ /* 0x044fe600000018ff */
[----:B------:R-:W-:Y:S03]  /*1c3e0*/  MUFU.TANH R197, R33 ;  /* 0x0000002100c57308 */ /* 0x000fe60000002400 */
[C---:B-----5:R-:W-:Y:S05]  /*1c3f0*/  HMMA.16816.F32 R56, R128.reuse, R52, RZ ;  /* 0x000000348038723c */ /* 0x060fea00000018ff */
[----:B------:R-:W-:Y:S01]  /*1c400*/  MUFU.TANH R189, R34 ;  /* 0x0000002200bd7308 */ /* 0x000fe20000002400 */
[C---:B-1----:R-:W-:Y:S06]  /*1c410*/  HMMA.16816.F32 R40, R128.reuse, R36, RZ ;  /* 0x000000248028723c */ /* 0x042fec00000018ff */
        /* <DEDUP_REMOVED lines=23> */
[----:B------:R-:W1:Y:S04]  /*1c590*/  LDSM.16.M88.4 R168, [R164+0x5800] ;  /* 0x00580000a4a8783b */ /* 0x000e680000000200 */
[----:B------:R-:W-:Y:S01]  /*1c5a0*/  MUFU.TANH R175, R5 ;  /* 0x0000000500af7308 */ /* 0x000fe20000002400 */
[C---:B---3--:R-:W-:Y:S06]  /*1c5b0*/  HMMA.16816.F32 R8, R16.reuse, R12, R8 ;  /* 0x0000000c1008723c */ /* 0x048fec0000001808 */
        /* <DEDUP_REMOVED lines=43> */
[----:B------:R3:W4:Y:S01]  /*1c870*/  MUFU.TANH R170, R23 ;  /* 0x0000001700aa7308 */ /* 0x0007220000002400 */
[C---:B-1----:R-:W-:Y:S06]  /*1c880*/  HMMA.16816.F32 R104, R16.reuse, R24, R104 ;  /* 0x000000181068723c */ /* 0x042fec0000001868 */
[----:B------:R-:W-:Y:S01]  /*1c890*/  HMMA.16816.F32 R100, R16, R26, R100 ;  /* 0x0000001a1064723c */ /* 0x000fe20000001864 */
[----:B------:R-:W-:-:S02]  /*1c8a0*/  VIADD R24, R238, 0x4000 ;  /* 0x00004000ee187836 */ /* 0x000fc40000000000 */
[----:B------:R-:W-:Y:S01]  /*1c8b0*/  FMUL.FTZ R113, R113, UR5 ;  /* 0x0000000571717c20 */ /* 0x000fe20008410000 */
[----:B------:R-:W-:Y:S01]  /*1c8c0*/  FMUL.FTZ R115, R115, UR5 ;  /* 0x0000000573737c20 */ /* 0x000fe20008410000 */
[----:B------:R-:W-:Y:S01]  /*1c8d0*/  MUFU.TANH R172, R172 ;  /* 0x000000ac00ac7308 */ /* 0x000fe20000002400 */
[----:B------:R-:W-:Y:S01]  /*1c8e0*/  FMUL.FTZ R112, R112, UR5 ;  /* 0x0000000570707c20 */ /* 0x000fe20008410000 */
[----:B--2---:R-:W-:Y:S01]  /*1c8f0*/  HMMA.16816.F32 R96, R28, R12, R96 ;  /* 0x0000000c1c60723c */ /* 0x004fe20000001860 */
[----:B------:R-:W1:Y:S01]  /*1c900*/  LDSM.16.M88.4 R24, [R24] ;  /* 0x000000001818783b */ /* 0x000e620000000200 */
[----:B------:R-:W-:-:S03]  /*1c910*/  FMUL.FTZ R121, R121, UR5 ;  /* 0x0000000579797c20 */ /* 0x000fc60008410000 */
[----:B---3--:R-:W-:Y:S01]  /*1c920*/  LDSM.16.M88.4 R20, [R164+0x7000] ;  /* 0x00700000a414783b */ /* 0x008fe20000000200 */
[C---:B------:R-:W-:Y:S01]  /*1c930*/  HMMA.16816.F32 R80, R124.reuse, R8, R80 ;  /* 0x000000087c50723c */ /* 0x040fe20000001850 */
[----:B------:R2:W-:Y:S05]  /*1c940*/  MUFU.TANH R211, R113 ;  /* 0x0000007100d37308 */ /* 0x0005ea0000002400 */
[----:B------:R-:W-:Y:S01]  /*1c950*/  HMMA.16816.F32 R76, R124, R10, R76 ;  /* 0x0000000a7c4c723c */ /* 0x000fe2000000184c */
[----:B------:R-:W3:Y:S01]  /*1c960*/  LDSM.16.M88.4 R8, [R233+0x3800] ;  /* 0x00380000e908783b */ /* 0x000ee20000000200 */
[----:B------:R-:W-:Y:S01]  /*1c970*/  FMUL.FTZ R105, R105, UR5 ;  /* 0x0000000569697c20 */ /* 0x000fe20008410000 */
[----:B------:R-:W-:Y:S01]  /*1c980*/  MUFU.TANH R208, R121 ;  /* 0x0000007900d07308 */ /* 0x000fe20000002400 */
[----:B------:R-:W-:-:S02]  /*1c990*/  FMUL.FTZ R104, R104, UR5 ;  /* 0x0000000568687c20 */ /* 0x000fc40008410000 */
[----:B------:R-:W-:Y:S01]  /*1c9a0*/  HMMA.16816.F32 R92, R28, R14, R92 ;  /* 0x0000000e1c5c723c */ /* 0x000fe2000000185c */
[----:B------:R-:W-:Y:S01]  /*1c9b0*/  LDSM.16.M88.4 R12, [R164+0x9800] ;  /* 0x00980000a40c783b */ /* 0x000fe20000000200 */
[----:B------:R-:W-:Y:S01]  /*1c9c0*/  FMUL.FTZ R101, R101, UR5 ;  /* 0x0000000565657c20 */ /* 0x000fe20008410000 */
[----:B------:R-:W-:Y:S01]  /*1c9d0*/  FMUL.FTZ R103, R103, UR5 ;  /* 0x0000000567677c20 */ /* 0x000fe20008410000 */
[----:B------:R-:W-:Y:S01]  /*1c9e0*/  FMUL.FTZ R100, R100, UR5 ;  /* 0x0000000564647c20 */ /* 0x000fe20008410000 */
[----:B------:R1:W-:Y:S01]  /*1c9f0*/  MUFU.TANH R206, R105 ;  /* 0x0000006900ce7308 */ /* 0x0003e20000002400 */
[----:B-----5:R-:W-:Y:S01]  /*1ca00*/  HMMA.16816.F32 R64, R124, R4, R64 ;  /* 0x000000047c40723c */ /* 0x020fe20000001840 */
[----:B--2---:R-:W-:Y:S01]  /*1ca10*/  FMUL.FTZ R113, R114, UR5 ;  /* 0x0000000572717c20 */ /* 0x004fe20008410000 */
[----:B------:R-:W-:Y:S01]  /*1ca20*/  FMUL.FTZ R114, R120, UR5 ;  /* 0x0000000578727c20 */ /* 0x000fe20008410000 */
[----:B------:R-:W-:-:S03]  /*1ca30*/  FMUL.FTZ R120, R123, UR5 ;  /* 0x000000057b787c20 */ /* 0x000fc60008410000 */
[C---:B------:R-:W-:Y:S01]  /*1ca40*/  HMMA.16816.F32 R60, R124.reuse, R6, R60 ;  /* 0x000000067c3c723c */ /* 0x040fe2000000183c */
[----:B------:R-:W2:Y:S01]  /*1ca50*/  LDSM.16.M88.4 R4, [R164+0x9000] ;  /* 0x00900000a404783b */ /* 0x000ea20000000200 */
[----:B------:R5:W-:Y:S04]  /*1ca60*/  MUFU.TANH R205, R101 ;  /* 0x0000006500cd7308 */ /* 0x000be80000002400 */
[----:B----4-:R-:W-:Y:S01]  /*1ca70*/  HMMA.16816.F32 R56, R124, R108, R56 ;  /* 0x0000006c7c38723c */ /* 0x010fe20000001838 */
[----:B-1----:R-:W-:Y:S01]  /*1ca80*/  FMUL.FTZ R105, R106, UR5 ;  /* 0x000000056a697c20 */ /* 0x002fe20008410000 */
[----:B------:R-:W-:-:S04]  /*1ca90*/  FMUL.FTZ R106, R107, UR5 ;  /* 0x000000056b6a7c20 */ /* 0x000fc80008410000 */
[----:B------:R-:W-:Y:S01]  /*1caa0*/  HMMA.16816.F32 R108, R124, R110, R52 ;  /* 0x0000006e7c6c723c */ /* 0x000fe20000001834 */
[----:B------:R-:W1:Y:S01]  /*1cab0*/  LDSM.16.M88.4 R52, [R233+0x4000] ;  /* 0x00400000e934783b */ /* 0x000e620000000200 */
[----:B------:R4:W1:Y:S04]  /*1cac0*/  MUFU.TANH R171, R115 ;  /* 0x0000007300ab7308 */ /* 0x0008680000002400 */
[----:B------:R-:W-:Y:S01]  /*1cad0*/  HMMA.16816.F32 R88, R28, R24, R88 ;  /* 0x000000181c58723c */ /* 0x000fe20000001858 */
[----:B-----5:R-:W-:Y:S02]  /*1cae0*/  FMUL.FTZ R101, R102, UR5 ;  /* 0x0000000566657c20 */ /* 0x020fe40008410000 */
[----:B------:R-:W5:Y:S01]  /*1caf0*/  S2R R102, SR_TID.X ;  /* 0x0000000000667919 */ /* 0x000f620000002100 */
[----:B------:R-:W5:Y:S02]  /*1cb00*/  MUFU.TANH R120, R120 ;  /* 0x0000007800787308 */ /* 0x000f640000002400 */
[C---:B---3--:R-:W-:Y:S06]  /*1cb10*/  HMMA.16816.F32 R96, R16.reuse, R8, R96 ;  /* 0x000000081060723c */ /* 0x048fec0000001860 */
[----:B------:R-:W-:Y:S01]  /*1cb20*/  HMMA.16816.F32 R92, R16, R10, R92 ;  /* 0x0000000a105c723c */ /* 0x000fe2000000185c */
[----:B------:R-:W-:-:S02]  /*1cb30*/  VIADD R8, R238, 0x4800 ;  /* 0x00004800ee087836 */ /* 0x000fc40000000000 */
[----:B----4-:R-:W-:Y:S01]  /*1cb40*/  FMUL.FTZ R115, R122, UR5 ;  /* 0x000000057a737c20 */ /* 0x010fe20008410000 */
[----:B------:R-:W3:Y:S02]  /*1cb50*/  MUFU.TANH R106, R106 ;  /* 0x0000006a006a7308 */ /* 0x000ee40000002400 */
[C---:B------:R-:W-:Y:S01]  /*1cb60*/  HMMA.16816.F32 R72, R124.reuse, R20, R72 ;  /* 0x000000147c48723c */ /* 0x040fe20000001848 */
[----:B------:R-:W4:Y:S05]  /*1cb70*/  LDSM.16.M88.4 R8, [R8] ;  /* 0x000000000808783b */ /* 0x000f2a0000000200 */
[----:B------:R-:W-:Y:S01]  /*1cb80*/  MUFU.TANH R115, R115 ;  /* 0x0000007300737308 */ /* 0x000fe20000002400 */
[C---:B--2---:R-:W-:Y:S06]  /*1cb90*/  HMMA.16816.F32 R40, R124.reuse, R4, R40 ;  /* 0x000000047c28723c */ /* 0x044fec0000001828 */
[----:B------:R-:W-:Y:S01]  /*1cba0*/  HMMA.16816.F32 R36, R124, R6, R36 ;  /* 0x000000067c24723c */ /* 0x000fe20000001824 */
[----:B------:R-:W-:-:S02]  /*1cbb0*/  VIADD R4, R238, 0x5000 ;  /* 0x00005000ee047836 */ /* 0x000fc40000000000 */
[----:B------:R-:W-:Y:S01]  /*1cbc0*/  FMUL.FTZ R96, R96, UR5 ;  /* 0x0000000560607c20 */ /* 0x000fe20008410000 */
[----:B------:R-:W-:Y:S02]  /*1cbd0*/  MUFU.TANH R100, R100 ;  /* 0x0000006400647308 */ /* 0x000fe40000002400 */
[----:B-1----:R-:W-:Y:S01]  /*1cbe0*/  HMMA.16816.F32 R88, R16, R52, R88 ;  /* 0x000000341058723c */ /* 0x002fe20000001858 */
[----:B------:R-:W1:Y:S01]  /*1cbf0*/  LDSM.16.M88.4 R4, [R4] ;  /* 0x000000000404783b */ /* 0x000e620000000200 */
[----:B------:R-:W-:-:S04]  /*1cc00*/  FMUL.FTZ R92, R92, UR5 ;  /* 0x000000055c5c7c20 */ /* 0x000fc80008410000 */
[----:B------:R-:W-:Y:S01]  /*1cc10*/  MUFU.TANH R173, R173 ;  /* 0x000000ad00ad7308 */ /* 0x000fe20000002400 */
[C---:B------:R-:W-:Y:S01]  /*1cc20*/  HMMA.16816.F32 R68, R124.reuse, R22, R68 ;  /* 0x000000167c44723c */ /* 0x040fe20000001844 */
[----:B------:R2:W3:Y:S05]  /*1cc30*/  LDSM.16.M88.4 R20, [R164+0x8800] ;  /* 0x00880000a414783b */ /* 0x0004ea0000000200 */
[C---:B------:R-:W-:Y:S01]  /*1cc40*/  HMMA.16816.F32 R32, R124.reuse, R12, R32 ;  /* 0x0000000c7c20723c */ /* 0x040fe20000001820 */
[----:B------:R-:W-:Y:S05]  /*1cc50*/  MUFU.TANH R112, R112 ;  /* 0x0000007000707308 */ /* 0x000fea0000002400 */
[----:B------:R-:W-:Y:S01]  /*1cc60*/  HMMA.16816.F32 R128, R124, R14, R128 ;  /* 0x0000000e7c80723c */ /* 0x000fe20000001880 */
[----:B------:R-:W-:-:S02]  /*1cc70*/  VIADD R12, R238, 0x5800 ;  /* 0x00005800ee0c7836 */ /* 0x000fc40000000000 */
[----:B------:R-:W-:Y:S03]  /*1cc80*/  MUFU.TANH R104, R104 ;  /* 0x0000006800687308 */ /* 0x000fe60000002400 */
[C---:B----4-:R-:W-:Y:S01]  /*1cc90*/  HMMA.16816.F32 R80, R28.reuse, R8, R80 ;  /* 0x000000081c50723c */ /* 0x050fe20000001850 */
[----:B------:R-:W4:Y:S01]  /*1cca0*/  LDSM.16.M88.4 R12, [R12] ;  /* 0x000000000c0c783b */ /* 0x000f220000000200 */
[----:B------:R-:W-:Y:S01]  /*1ccb0*/  FMUL.FTZ R88, R88, UR5 ;  /* 0x0000000558587c20 */ /* 0x000fe20008410000 */
[----:B------:R-:W-:Y:S02]  /*1ccc0*/  FMUL.FTZ R89, R89, UR5 ;  /* 0x0000000559597c20 */ /* 0x000fe40008410000 */
[----:B------:R-:W-:Y:S01]  /*1ccd0*/  MUFU.TANH R113, R113 ;  /* 0x0000007100717308 */ /* 0x000fe20000002400 */
[----:B------:R-:W-:Y:S01]  /*1cce0*/  HMMA.16816.F32 R76, R28, R10, R76 ;  /* 0x0000000a1c4c723c */ /* 0x000fe2000000184c */
[----:B------:R-:W-:-:S05]  /*1ccf0*/  VIADD R8, R238, 0x6000 ;  /* 0x00006000ee087836 */ /* 0x000fca0000000000 */
[C---:B------:R-:W-:Y:S01]  /*1cd00*/  HMMA.16816.F32 R84, R28.reuse, R26, R84 ;  /* 0x0000001a1c54723c */ /* 0x040fe20000001854 */
[----:B--2---:R-:W-:Y:S01]  /*1cd10*/  MUFU.TANH R164, R103 ;  /* 0x0000006700a47308 */ /* 0x004fe20000002400 */
[----:B------:R-:W2:Y:S04]  /*1cd20*/  LDSM.16.M88.4 R8, [R8] ;  /* 0x000000000808783b */ /* 0x000ea80000000200 */
[----:B-1----:R-:W-:Y:S03]  /*1cd30*/  HMMA.16816.F32 R72, R28, R4, R72 ;  /* 0x000000041c48723c */ /* 0x002fe60000001848 */
[----:B------:R1:W-:Y:S03]  /*1cd40*/  MUFU.TANH R103, R96 ;  /* 0x0000006000677308 */ /* 0x0003e60000002400 */
[----:B---3--:R-:W-:Y:S01]  /*1cd50*/  HMMA.16816.F32 R48, R124, R20, R48 ;  /* 0x000000147c30723c */ /* 0x008fe20000001830 */
[----:B------:R-:W-:-:S04]  /*1cd60*/  IMAD.U32 R4, RZ, RZ, UR4 ;  /* 0x00000004ff047e24 */ /* 0x000fc8000f8e00ff */
[----:B------:R3:W-:Y:S01]  /*1cd70*/  MUFU.TANH R179, R89 ;  /* 0x0000005900b37308 */ /* 0x0007e20000002400 */
[----:B------:R-:W-:Y:S01]  /*1cd80*/  HMMA.16816.F32 R44, R124, R22, R44 ;  /* 0x000000167c2c723c */ /* 0x000fe2000000182c */
[----:B------:R-:W5:Y:S05]  /*1cd90*/  LDSM.16.M88.4 R20, [R233+0x4800] ;  /* 0x00480000e914783b */ /* 0x000f6a0000000200 */
[----:B------:R-:W-:Y:S01]  /*1cda0*/  HMMA.16816.F32 R68, R28, R6, R68 ;  /* 0x000000061c44723c */ /* 0x000fe20000001844 */
[----:B------:R-:W-:Y:S01]  /*1cdb0*/  MUFU.TANH R114, R114 ;  /* 0x0000007200727308 */ /* 0x000fe20000002400 */
[----:B-1----:R-:W-:Y:S01]  /*1cdc0*/  FMUL.FTZ R96, R97, UR5 ;  /* 0x0000000561607c20 */ /* 0x002fe20008410000 */
[----:B------:R-:W-:Y:S01]  /*1cdd0*/  FMUL.FTZ R97, R98, UR5 ;  /* 0x0000000562617c20 */ /* 0x000fe20008410000 */
[----:B------:R-:W-:-:S02]  /*1cde0*/  FMUL.FTZ R98, R99, UR5 ;  /* 0x0000000563627c20 */ /* 0x000fc40008410000 */
[C---:B----4-:R-:W-:Y:S03]  /*1cdf0*/  HMMA.16816.F32 R64, R28.reuse, R12, R64 ;  /* 0x0000000c1c40723c */ /* 0x050fe60000001840 */
[----:B------:R1:W-:Y:S01]  /*1ce00*/  MUFU.TANH R99, R92 ;  /* 0x0000005c00637308 */ /* 0x0003e20000002400 */
[----:B---3--:R-:W-:Y:S01]  /*1ce10*/  FMUL.FTZ R89, R90, UR5 ;  /* 0x000000055a597c20 */ /* 0x008fe20008410000 */
[----:B------:R-:W-:Y:S01]  /*1ce20*/  FMUL.FTZ R90, R91, UR5 ;  /* 0x000000055b5a7c20 */ /* 0x000fe20008410000 */
[C---:B------:R-:W-:Y:S05]  /*1ce30*/  HMMA.16816.F32 R60, R28.reuse, R14, R60 ;  /* 0x0000000e1c3c723c */ /* 0x040fea000000183c */
[----:B------:R-:W3:Y:S01]  /*1ce40*/  MUFU.TANH R98, R98 ;  /* 0x0000006200627308 */ /* 0x000ee20000002400 */
[C---:B--2---:R-:W-:Y:S06]  /*1ce50*/  HMMA.16816.F32 R56, R28.reuse, R8, R56 ;  /* 0x000000081c38723c */ /* 0x044fec0000001838 */
[----:B------:R-:W-:Y:S01]  /*1ce60*/  HMMA.16816.F32 R108, R28, R10, R108 ;  /* 0x0000000a1c6c723c */ /* 0x000fe2000000186c */
[----:B------:R-:W-:-:S02]  /*1ce70*/  VIADD R8, R238, 0x7000 ;  /* 0x00007000ee087836 */ /* 0x000fc40000000000 */
[----:B-1----:R-:W-:Y:S01]  /*1ce80*/  FMUL.FTZ R92, R93, UR5 ;  /* 0x000000055d5c7c20 */ /* 0x002fe20008410000 */
[----:B------:R-:W-:Y:S01]  /*1ce90*/  FMUL.FTZ R93, R94, UR5 ;  /* 0x000000055e5d7c20 */ /* 0x000fe20008410000 */
[----:B------:R-:W-:Y:S01]  /*1cea0*/  FMUL.FTZ R94, R95, UR5 ;  /* 0x000000055f5e7c20 */ /* 0x000fe20008410000 */
[----:B------:R-:W-:Y:S01]  /*1ceb0*/  MUFU.TANH R96, R96 ;  /* 0x0000006000607308 */ /* 0x000fe20000002400 */
[C---:B------:R-:W-:Y:S01]  /*1cec0*/  HMMA.16816.F32 R84, R16.reuse, R54, R84 ;  /* 0x000000361054723c */ /* 0x040fe20000001854 */
[----:B------:R-:W1:Y:S04]  /*1ced0*/  LDSM.16.M88.4 R8, [R8] ;  /* 0x000000000808783b */ /* 0x000e680000000200 */
[----:B------:R-:W2:Y:S01]  /*1cee0*/  LDSM.16.M88.4 R52, [R233+0x7000] ;  /* 0x00700000e934783b */ /* 0x000ea20000000200 */
[C---:B-----5:R-:W-:Y:S01]  /*1cef0*/  HMMA.16816.F32 R80, R16.reuse, R20, R80 ;  /* 0x000000141050723c */ /* 0x060fe20000001850 */
[----:B------:R4:W-:Y:S05]  /*1cf00*/  MUFU.TANH R95, R88 ;  /* 0x00000058005f7308 */ /* 0x0009ea0000002400 */
[----:B------:R-:W-:Y:S03]  /*1cf10*/  HMMA.16816.F32 R76, R16, R22, R76 ;  /* 0x00000016104c723c */ /* 0x000fe6000000184c */
[----:B------:R-:W5:Y:S08]  /*1cf20*/  MUFU.TANH R92, R92 ;  /* 0x0000005c005c7308 */ /* 0x000f700000002400 */
[----:B------:R-:W5:Y:S01]  /*1cf30*/  MUFU.TANH R94, R94 ;  /* 0x0000005e005e7308 */ /* 0x000f620000002400 */
[----:B----4-:R-:W-:-:S02]  /*1cf40*/  IMAD.SHL.U32 R88, R102, 0x2, RZ ;  /* 0x0000000266587824 */ /* 0x010fc400078e00ff */
[----:B------:R-:W-:Y:S01]  /*1cf50*/  FMUL.FTZ R84, R84, UR5 ;  /* 0x0000000554547c20 */ /* 0x000fe20008410000 */
[----:B------:R-:W-:Y:S02]  /*1cf60*/  FMUL.FTZ R87, R87, UR5 ;  /* 0x0000000557577c20 */ /* 0x000fe40008410000 */
[----:B------:R-:W-:Y:S01]  /*1cf70*/  LOP3.LUT R88, R88, 0x6, RZ, 0xc0, !PT ;  /* 0x0000000658587812 */ /* 0x000fe200078ec0ff */
[----:B------:R-:W-:Y:S01]  /*1cf80*/  FMUL.FTZ R83, R83, UR5 ;  /* 0x0000000553537c20 */ /* 0x000fe20008410000 */
[----:B------:R4:W-:Y:S01]  /*1cf90*/  MUFU.TANH R91, R84 ;  /* 0x00000054005b7308 */ /* 0x0009e20000002400 */
[----:B------:R-:W-:Y:S01]  /*1cfa0*/  FMUL.FTZ R81, R81, UR5 ;  /* 0x0000000551517c20 */ /* 0x000fe20008410000 */
[----:B------:R-:W-:Y:S01]  /*1cfb0*/  LOP3.LUT R215, R88, UR4, RZ, 0xfc, !PT ;  /* 0x0000000458d77c12 */ /* 0x000fe2000f8efcff */
[----:B------:R-:W-:Y:S01]  /*1cfc0*/  FMUL.FTZ R80, R80, UR5 ;  /* 0x0000000550507c20 */ /* 0x000fe20008410000 */
[----:B------:R-:W-:Y:S01]  /*1cfd0*/  LOP3.LUT R4, R4, 0x8, R88, 0xfe, !PT ;  /* 0x0000000804047812 */ /* 0x000fe200078efe58 */
[----:B------:R-:W-:Y:S01]  /*1cfe0*/  FMUL.FTZ R77, R77, UR5 ;  /* 0x000000054d4d7c20 */ /* 0x000fe20008410000 */
[----:B------:R-:W-:Y:S01]  /*1cff0*/  FMUL.FTZ R79, R79, UR5 ;  /* 0x000000054f4f7c20 */ /* 0x000fe20008410000 */
        /* <DEDUP_REMOVED lines=8> */
[C---:B------:R-:W-:Y:S01]  /*1d080*/  VIADD R5, R215.reuse, 0x9 ;  /* 0x00000009d7057836 */ /* 0x040fe20000000000 */
[----:B------:R-:W-:Y:S01]  /*1d090*/  FSEL R107, R194, -INF , !P3 ;  /* 0xff800000c26b7808 */ /* 0x000fe20005800000 */
[C---:B-1----:R-:W-:Y:S01]  /*1d0a0*/  HMMA.16816.F32 R40, R28.reuse, R8, R40 ;  /* 0x000000081c28723c */ /* 0x042fe20000001828 */
[CC--:B------:R-:W-:Y:S01]  /*1d0b0*/  ISETP.GE.AND P6, PT, R12.reuse, R181.reuse, PT ;  /* 0x000000b50c00720c */ /* 0x0c0fe20003fc6270 */
[----:B------:R-:W-:Y:S01]  /*1d0c0*/  VIADD R24, R215, 0x69 ;  /* 0x00000069d7187836 */ /* 0x000fe20000000000 */
[-C--:B------:R-:W-:Y:S01]  /*1d0d0*/  ISETP.GE.AND P5, PT, R5, R181.reuse, PT ;  /* 0x000000b50500720c */ /* 0x080fe20003fa6270 */
[----:B----4-:R-:W-:Y:S01]  /*1d0e0*/  FMUL.FTZ R84, R85, UR5 ;  /* 0x0000000555547c20 */ /* 0x010fe20008410000 */
[-C--:B------:R-:W-:Y:S01]  /*1d0f0*/  ISETP.GE.AND P1, PT, R5, R180.reuse, PT ;  /* 0x000000b40500720c */ /* 0x080fe20003f26270 */
[----:B------:R-:W-:Y:S01]  /*1d100*/  HMMA.16816.F32 R36, R28, R10, R36 ;  /* 0x0000000a1c24723c */ /* 0x000fe20000001824 */
[----:B------:R-:W1:Y:S01]  /*1d110*/  LDSM.16.M88.4 R4, [R4] ;  /* 0x000000000404783b */ /* 0x000e620000000200 */
[-C--:B------:R-:W-:Y:S01]  /*1d120*/  ISETP.GE.AND P3, PT, R12, R180.reuse, PT ;  /* 0x000000b40c00720c */ /* 0x080fe20003f66270 */
[----:B------:R-:W-:Y:S01]  /*1d130*/  VIADD R12, R215, 0x19 ;  /* 0x00000019d70c7836 */ /* 0x000fe20000000000 */
[----:B------:R-:W-:Y:S01]  /*1d140*/  FSEL R121, R165, -INF , !P2 ;  /* 0xff800000a5797808 */ /* 0x000fe20005000000 */
[----:B------:R-:W-:Y:S01]  /*1d150*/  LDSM.16.M88.4 R8, [R233+0x6000] ;  /* 0x00600000e908783b */ /* 0x000fe20000000200 */
[----:B------:R-:W-:Y:S01]  /*1d160*/  FSEL R123, R3, -INF , !P5 ;  /* 0xff800000037b7808 */ /* 0x000fe20006800000 */
[----:B------:R-:W-:Y:S01]  /*1d170*/  VIADD R3, R215, 0x21 ;  /* 0x00000021d7037836 */ /* 0x000fe20000000000 */
[CC--:B------:R-:W-:Y:S01]  /*1d180*/  ISETP.GE.AND P2, PT, R12.reuse, R181.reuse, PT ;  /* 0x000000b50c00720c */ /* 0x0c0fe20003f46270 */
[----:B------:R-:W4:Y:S01]  /*1d190*/  MUFU.TANH R90, R90 ;  /* 0x0000005a005a7308 */ /* 0x000f220000002400 */
[-C--:B------:R-:W-:Y:S01]  /*1d1a0*/  ISETP.GE.AND P5, PT, R12, R180.reuse, PT ;  /* 0x000000b40c00720c */ /* 0x080fe20003fa6270 */
[----:B------:R-:W-:Y:S01]  /*1d1b0*/  FMUL.FTZ R85, R86, UR5 ;  /* 0x0000000556557c20 */ /* 0x000fe20008410000 */
[----:B------:R-:W3:Y:S01]  /*1d1c0*/  LDSM.16.M88.4 R12, [R233+0x5000] ;  /* 0x00500000e90c783b */ /* 0x000ee20000000200 */
[----:B------:R-:W-:Y:S01]  /*1d1d0*/  FSEL R127, R177, -INF , !P6 ;  /* 0xff800000b17f7808 */ /* 0x000fe20007000000 */
[----:B------:R-:W-:Y:S01]  /*1d1e0*/  FMUL.FTZ R76, R76, UR5 ;  /* 0x000000054c4c7c20 */ /* 0x000fe20008410000 */
[----:B------:R-:W-:Y:S01]  /*1d1f0*/  FSEL R125, R196, -INF , !P3 ;  /* 0xff800000c47d7808 */ /* 0x000fe20005800000 */
[----:B------:R-:W-:Y:S01]  /*1d200*/  FMUL.FTZ R78, R78, UR5 ;  /* 0x000000054e4e7c20 */ /* 0x000fe20008410000 */
[----:B------:R-:W-:Y:S01]  /*1d210*/  FSEL R223, R197, -INF , !P2 ;  /* 0xff800000c5df7808 */ /* 0x000fe20005000000 */
[----:B------:R-:W4:Y:S01]  /*1d220*/  MUFU.TANH R84, R84 ;  /* 0x0000005400547308 */ /* 0x000f220000002400 */
[----:B------:R-:W-:Y:S01]  /*1d230*/  ISETP.GE.AND P6, PT, R3, R180, PT ;  /* 0x000000b40300720c */ /* 0x000fe20003fc6270 */
[----:B--2---:R-:W-:Y:S01]  /*1d240*/  HMMA.16816.F32 R40, R16, R52, R40 ;  /* 0x000000341028723c */ /* 0x004fe20000001828 */
[----:B------:R-:W-:-:S02]  /*1d250*/  ISETP.GE.AND P3, PT, R20, R181, PT ;  /* 0x000000b51400720c */ /* 0x000fc40003f66270 */
[----:B------:R-:W-:Y:S01]  /*1d260*/  ISETP.GE.AND P2, PT, R20, R180, PT ;  /* 0x000000b41400720c */ /* 0x000fe20003f46270 */
[----:B------:R-:W-:Y:S01]  /*1d270*/  VIADD R20, R215, 0x31 ;  /* 0x00000031d7147836 */ /* 0x000fe20000000000 */
[----:B------:R-:W-:Y:S01]  /*1d280*/  FSEL R212, R200, -INF , !P6 ;  /* 0xff800000c8d47808 */ /* 0x000fe20007000000 */
[----:B------:R-:W-:Y:S01]  /*1d290*/  MUFU.TANH R165, R83 ;  /* 0x0000005300a57308 */ /* 0x000fe20000002400 */
[----:B------:R-:W-:Y:S01]  /*1d2a0*/  FSEL R126, R202, -INF , !P3 ;  /* 0xff800000ca7e7808 */ /* 0x000fe20005800000 */
[----:B------:R-:W-:Y:S01]  /*1d2b0*/  HMMA.16816.F32 R36, R16, R54, R36 ;  /* 0x000000361024723c */ /* 0x000fe20000001824 */
[----:B------:R-:W-:Y:S01]  /*1d2c0*/  FSEL R214, R199, -INF , !P5 ;  /* 0xff800000c7d67808 */ /* 0x000fe20006800000 */
[----:B------:R-:W-:Y:S01]  /*1d2d0*/  IMAD.U32 R53, RZ, RZ, UR4 ;  /* 0x00000004ff357e24 */ /* 0x000fe2000f8e00ff */
[----:B------:R-:W-:Y:S01]  /*1d2e0*/  ISETP.GE.AND P5, PT, R20, R181, PT ;  /* 0x000000b51400720c */ /* 0x000fe20003fa6270 */
[----:B------:R-:W-:Y:S01]  /*1d2f0*/  IMAD.U32 R52, RZ, RZ, UR4 ;  /* 0x00000004ff347e24 */ /* 0x000fe2000f8e00ff */
[----:B------:R-:W-:Y:S01]  /*1d300*/  FSEL R210, R203, -INF , !P2 ;  /* 0xff800000cbd27808 */ /* 0x000fe20005000000 */
[----:B------:R-:W-:Y:S01]  /*1d310*/  MUFU.TANH R89, R89 ;  /* 0x0000005900597308 */ /* 0x000fe20000002400 */
[----:B------:R-:W-:-:S02]  /*1d320*/  FSEL R124, R204, -INF , !P5 ;  /* 0xff800000cc7c7808 */ /* 0x000fc40006800000 */
[----:B------:R-:W-:Y:S02]  /*1d330*/  FSEL R122, R176, -INF , !P1 ;  /* 0xff800000b07a7808 */ /* 0x000fe40004800000 */
[-C--:B------:R-:W-:Y:S01]  /*1d340*/  ISETP.GE.AND P1, PT, R3, R181.reuse, PT ;  /* 0x000000b50300720c */ /* 0x080fe20003f26270 */
[C---:B-1----:R-:W-:Y:S02]  /*1d350*/  HMMA.16816.F32 R48, R28.reuse, R4, R48 ;  /* 0x000000041c30723c */ /* 0x042fe40000001830 */
[----:B------:R-:W1:Y:S01]  /*1d360*/  MUFU.TANH R3, R87 ;  /* 0x0000005700037308 */ /* 0x000e620000002400 */
[----:B------:R-:W-:Y:S01]  /*1d370*/  FSEL R222, R201, -INF , !P1 ;  /* 0xff800000c9de7808 */ /* 0x000fe20004800000 */
[----:B------:R-:W-:Y:S01]  /*1d380*/  FMUL.FTZ R41, R41, UR5 ;  /* 0x0000000529297c20 */ /* 0x000fe20008410000 */
[-C--:B------:R-:W-:Y:S01]  /*1d390*/  ISETP.GE.AND P1, PT, R20, R180.reuse, PT ;  /* 0x000000b41400720c */ /* 0x080fe20003f26270 */
[----:B------:R-:W-:Y:S01]  /*1d3a0*/  VIADD R20, R238, 0x7800 ;  /* 0x00007800ee147836 */ /* 0x000fe20000000000 */
[----:B------:R-:W-:Y:S01]  /*1d3b0*/  HMMA.16816.F32 R44, R28, R6, R44 ;  /* 0x000000061c2c723c */ /* 0x000fe2000000182c */
[C---:B------:R-:W-:Y:S01]  /*1d3c0*/  VIADD R4, R215.reuse, 0x39 ;  /* 0x00000039d7047836 */ /* 0x040fe20000000000 */
[----:B------:R-:W-:Y:S01]  /*1d3d0*/  FSEL R209, R174, -INF , !P1 ;  /* 0xff800000aed17808 */ /* 0x000fe20004800000 */
[----:B------:R2:W-:Y:S01]  /*1d3e0*/  MUFU.TANH R176, R81 ;  /* 0x0000005100b07308 */ /* 0x0005e20000002400 */
[--C-:B------:R-:W-:Y:S01]  /*1d3f0*/  LOP3.LUT R226, R226, 0x18, R88.reuse, 0xfe, !PT ;  /* 0x00000018e2e27812 */ /* 0x100fe200078efe58 */
[----:B------:R-:W5:Y:S01]  /*1d400*/  LDSM.16.M88.4 R20, [R20] ;  /* 0x000000001414783b */ /* 0x000f620000000200 */
[CC--:B------:R-:W-:Y:S01]  /*1d410*/  ISETP.GE.AND P6, PT, R4.reuse, R181.reuse, PT ;  /* 0x000000b50400720c */ /* 0x0c0fe20003fc6270 */
[C---:B---3--:R-:W-:Y:S01]  /*1d420*/  HMMA.16816.F32 R72, R16.reuse, R12, R72 ;  /* 0x0000000c1048723c */ /* 0x048fe20000001848 */
[-C--:B------:R-:W-:Y:S01]  /*1d430*/  ISETP.GE.AND P3, PT, R4, R180.reuse, PT ;  /* 0x000000b40400720c */ /* 0x080fe20003f66270 */
[----:B------:R-:W-:Y:S01]  /*1d440*/  VIADD R4, R215, 0x41 ;  /* 0x00000041d7047836 */ /* 0x000fe20000000000 */
[----:B------:R-:W-:Y:S01]  /*1d450*/  FSEL R217, R175, -INF , !P6 ;  /* 0xff800000afd97808 */ /* 0x000fe20007000000 */
[----:B------:R-:W-:Y:S01]  /*1d460*/  FMUL.FTZ R37, R37, UR5 ;  /* 0x0000000525257c20 */ /* 0x000fe20008410000 */
[----:B------:R-:W-:Y:S01]  /*1d470*/  FSEL R207, R207, -INF , !P3 ;  /* 0xff800000cfcf7808 */ /* 0x000fe20005800000 */
[C---:B------:R-:W-:Y:S01]  /*1d480*/  HMMA.16816.F32 R68, R16.reuse, R14, R68 ;  /* 0x0000000e1044723c */ /* 0x040fe20000001844 */
[CC--:B------:R-:W-:Y:S01]  /*1d490*/  ISETP.GE.AND P2, PT, R4.reuse, R181.reuse, PT ;  /* 0x000000b50400720c */ /* 0x0c0fe20003f46270 */
[C---:B------:R-:W-:Y:S01]  /*1d4a0*/  VIADD R12, R215.reuse, 0x49 ;  /* 0x00000049d70c7836 */ /* 0x040fe20000000000 */
[-C--:B------:R-:W-:Y:S01]  /*1d4b0*/  ISETP.GE.AND P5, PT, R4, R180.reuse, PT ;  /* 0x000000b40400720c */ /* 0x080fe20003fa6270 */
[----:B------:R-:W3:Y:S01]  /*1d4c0*/  MUFU.TANH R175, R77 ;  /* 0x0000004d00af7308 */ /* 0x000ee20000002400 */
[----:B------:R-:W4:Y:S01]  /*1d4d0*/  LDSM.16.M88.4 R4, [R233+0x5800] ;  /* 0x00580000e904783b */ /* 0x000f220000000200 */
[----:B------:R-:W-:Y:S01]  /*1d4e0*/  FSEL R216, R178, -INF , !P2 ;  /* 0xff800000b2d87808 */ /* 0x000fe20005000000 */
[----:B------:R-:W-:Y:S01]  /*1d4f0*/  HMMA.16816.F32 R108, R16, R10, R108 ;  /* 0x0000000a106c723c */ /* 0x000fe2000000186c */
[-C--:B------:R-:W-:Y:S01]  /*1d500*/  ISETP.GE.AND P1, PT, R12, R181.reuse, PT ;  /* 0x000000b50c00720c */ /* 0x080fe20003f26270 */
[----:B--2---:R-:W-:Y:S01]  /*1d510*/  FMUL.FTZ R81, R82, UR5 ;  /* 0x0000000552517c20 */ /* 0x004fe20008410000 */
[-C--:B------:R-:W-:Y:S01]  /*1d520*/  ISETP.GE.AND P6, PT, R12, R180.reuse, PT ;  /* 0x000000b40c00720c */ /* 0x080fe20003fc6270 */
[----:B------:R-:W-:Y:S01]  /*1d530*/  VIADD R12, R215, 0x51 ;  /* 0x00000051d70c7836 */ /* 0x000fe20000000000 */
[----:B------:R-:W-:Y:S01]  /*1d540*/  FSEL R204, R168, -INF , !P5 ;  /* 0xff800000a8cc7808 */ /* 0x000fe20006800000 */
[----:B------:R-:W-:Y:S01]  /*1d550*/  IMAD.U32 R168, RZ, RZ, UR4 ;  /* 0x00000004ffa87e24 */ /* 0x000fe2000f8e00ff */
[----:B------:R-:W-:Y:S01]  /*1d560*/  FSEL R213, R169, -INF , !P1 ;  /* 0xff800000a9d57808 */ /* 0x000fe20004800000 */
[----:B------:R-:W-:Y:S01]  /*1d570*/  IMAD.U32 R87, RZ, RZ, UR4 ;  /* 0x00000004ff577e24 */ /* 0x000fe2000f8e00ff */
[CC--:B------:R-:W-:Y:S01]  /*1d580*/  ISETP.GE.AND P3, PT, R12.reuse, R181.reuse, PT ;  /* 0x000000b50c00720c */ /* 0x0c0fe20003f66270 */
[----:B------:R-:W-:Y:S01]  /*1d590*/  FMUL.FTZ R43, R43, UR5 ;  /* 0x000000052b2b7c20 */ /* 0x000fe20008410000 */
[-C--:B------:R-:W-:Y:S01]  /*1d5a0*/  ISETP.GE.AND P2, PT, R12, R180.reuse, PT ;  /* 0x000000b40c00720c */ /* 0x080fe20003f46270 */
[----:B------:R-:W-:Y:S01]  /*1d5b0*/  VIADD R12, R215, 0x59 ;  /* 0x00000059d70c7836 */ /* 0x000fe20000000000 */
[----:B------:R-:W-:Y:S01]  /*1d5c0*/  FSEL R203, R170, -INF , !P6 ;  /* 0xff800000aacb7808 */ /* 0x000fe20007000000 */
[----:B------:R-:W-:Y:S01]  /*1d5d0*/  FMUL.FTZ R75, R75, UR5 ;  /* 0x000000054b4b7c20 */ /* 0x000fe20008410000 */
[----:B------:R-:W-:Y:S01]  /*1d5e0*/  FSEL R201, R171, -INF , !P2 ;  /* 0xff800000abc97808 */ /* 0x000fe20005000000 */
[----:B------:R-:W-:Y:S01]  /*1d5f0*/  FMUL.FTZ R73, R73, UR5 ;  /* 0x0000000549497c20 */ /* 0x000fe20008410000 */
[-C--:B------:R-:W-:Y:S01]  /*1d600*/  ISETP.GE.AND P5, PT, R12, R181.reuse, PT ;  /* 0x000000b50c00720c */ /* 0x080fe20003fa6270 */
[----:B------:R-:W-:Y:S01]  /*1d610*/  FMUL.FTZ R74, R74, UR5 ;  /* 0x000000054a4a7c20 */ /* 0x000fe20008410000 */
[-C--:B------:R-:W-:Y:S01]  /*1d620*/  ISETP.GE.AND P1, PT, R12, R180.reuse, PT ;  /* 0x000000b40c00720c */ /* 0x080fe20003f26270 */
[C---:B------:R-:W-:Y:S01]  /*1d630*/  VIADD R12, R215.reuse, 0x61 ;  /* 0x00000061d70c7836 */ /* 0x040fe20000000000 */
[----:B------:R-:W-:Y:S01]  /*1d640*/  FSEL R208, R208, -INF , !P5 ;  /* 0xff800000d0d07808 */ /* 0x000fe20006800000 */
[----:B------:R-:W-:Y:S01]  /*1d650*/  MUFU.TANH R170, R73 ;  /* 0x0000004900aa7308 */ /* 0x000fe20000002400 */
[-C--:B------:R-:W-:Y:S01]  /*1d660*/  ISETP.GE.AND P2, PT, R24, R181.reuse, PT ;  /* 0x000000b51800720c */ /* 0x080fe20003f46270 */
[----:B------:R-:W-:Y:S01]  /*1d670*/  FMUL.FTZ R68, R68, UR5 ;  /* 0x0000000544447c20 */ /* 0x000fe20008410000 */
[-C--:B------:R-:W-:Y:S01]  /*1d680*/  ISETP.GE.AND P5, PT, R24, R180.reuse, PT ;  /* 0x000000b41800720c */ /* 0x080fe20003fa6270 */
[----:B------:R-:W-:Y:S01]  /*1d690*/  VIADD R24, R215, 0x71 ;  /* 0x00000071d7187836 */ /* 0x000fe20000000000 */
[CC--:B------:R-:W-:Y:S01]  /*1d6a0*/  ISETP.GE.AND P6, PT, R12.reuse, R181.reuse, PT ;  /* 0x000000b50c00720c */ /* 0x0c0fe20003fc6270 */
[C---:B-----5:R-:W-:Y:S01]  /*1d6b0*/  HMMA.16816.F32 R32, R28.reuse, R20, R32 ;  /* 0x000000141c20723c */ /* 0x060fe20000001820 */
[----:B------:R-:W-:Y:S01]  /*1d6c0*/  FSEL R211, R211, -INF , !P3 ;  /* 0xff800000d3d37808 */ /* 0x000fe20005800000 */
[----:B------:R-:W-:Y:S01]  /*1d6d0*/  MUFU.TANH R21, R79 ;  /* 0x0000004f00157308 */ /* 0x000fe20000002400 */
[-C--:B------:R-:W-:Y:S01]  /*1d6e0*/  ISETP.GE.AND P3, PT, R12, R180.reuse, PT ;  /* 0x000000b40c00720c */ /* 0x080fe20003f66270 */
[----:B------:R-:W-:Y:S01]  /*1d6f0*/  FMUL.FTZ R70, R70, UR5 ;  /* 0x0000000546467c20 */ /* 0x000fe20008410000 */
[----:B------:R-:W2:Y:S01]  /*1d700*/  LDSM.16.M88.4 R12, [R233+0x6800] ;  /* 0x00680000e90c783b */ /* 0x000ea20000000200 */
[----:B------:R-:W-:Y:S01]  /*1d710*/  FSEL R199, R120, -INF , !P1 ;  /* 0xff80000078c77808 */ /* 0x000fe20004800000 */
[----:B------:R-:W-:Y:S01]  /*1d720*/  HMMA.16816.F32 R128, R28, R22, R128 ;  /* 0x000000161c80723c */ /* 0x000fe20000001880 */
[----:B------:R-:W-:Y:S01]  /*1d730*/  FSEL R206, R206, -INF , !P6 ;  /* 0xff800000cece7808 */ /* 0x000fe20007000000 */
[----:B------:R-:W-:Y:S01]  /*1d740*/  FMUL.FTZ R20, R72, UR5 ;  /* 0x0000000548147c20 */ /* 0x000fe20008410000 */
[CC--:B------:R-:W-:Y:S01]  /*1d750*/  ISETP.GE.AND P1, PT, R24.reuse, R181.reuse, PT ;  /* 0x000000b51800720c */ /* 0x0c0fe20003f26270 */
[----:B------:R-:W-:Y:S01]  /*1d760*/  MUFU.TANH R83, R74 ;  /* 0x0000004a00537308 */ /* 0x000fe20000002400 */
[-C--:B------:R-:W-:Y:S01]  /*1d770*/  ISETP.GE.AND P6, PT, R24, R180.reuse, PT ;  /* 0x000000b41800720c */ /* 0x080fe20003fc6270 */
[----:B------:R-:W-:Y:S01]  /*1d780*/  VIADD R24, R215, 0x79 ;  /* 0x00000079d7187836 */ /* 0x000fe20000000000 */
[----:B------:R-:W-:Y:S01]  /*1d790*/  FSEL R196, R106, -INF , !P3 ;  /* 0xff8000006ac47808 */ /* 0x000fe20005800000 */
[C---:B----4-:R-:W-:Y:S01]  /*1d7a0*/  HMMA.16816.F32 R64, R16.reuse, R4, R64 ;  /* 0x000000041040723c */ /* 0x050fe20000001840 */
[----:B------:R-:W-:Y:S01]  /*1d7b0*/  FSEL R205, R205, -INF , !P2 ;  /* 0xff800000cdcd7808 */ /* 0x000fe20005000000 */
[C---:B------:R-:W-:Y:S01]  /*1d7c0*/  VIADD R22, R215.reuse, 0xb1 ;  /* 0x000000b1d7167836 */ /* 0x040fe20000000000 */
[CC--:B------:R-:W-:Y:S01]  /*1d7d0*/  ISETP.GE.AND P3, PT, R24.reuse, R181.reuse, PT ;  /* 0x000000b51800720c */ /* 0x0c0fe20003f66270 */
[----:B------:R-:W-:Y:S01]  /*1d7e0*/  MUFU.TANH R169, R68 ;  /* 0x0000004400a97308 */ /* 0x000fe20000002400 */
[-C--:B------:R-:W-:Y:S01]  /*1d7f0*/  ISETP.GE.AND P2, PT, R24, R180.reuse, PT ;  /* 0x000000b41800720c */ /* 0x080fe20003f46270 */
[C---:B------:R-:W-:Y:S01]  /*1d800*/  HMMA.16816.F32 R4, R16.reuse, R6, R60 ;  /* 0x000000061004723c */ /* 0x040fe2000000183c */
[----:B------:R-:W-:Y:S01]  /*1d810*/  FSEL R178, R98, -INF , !P6 ;  /* 0xff80000062b27808 */ /* 0x000fe20007000000 */
[----:B------:R-:W-:Y:S01]  /*1d820*/  IMAD.U32 R120, RZ, RZ, UR4 ;  /* 0x00000004ff787e24 */ /* 0x000fe2000f8e00ff */
[----:B------:R-:W-:Y:S01]  /*1d830*/  FSEL R200, R92, -INF , !P3 ;  /* 0xff8000005cc87808 */ /* 0x000fe20005800000 */
[----:B------:R-:W-:Y:S01]  /*1d840*/  IMAD.U32 R106, RZ, RZ, UR4 ;  /* 0x00000004ff6a7e24 */ /* 0x000fe2000f8e00ff */
[----:B------:R-:W-:Y:S01]  /*1d850*/  FSEL R194, R164, -INF , !P5 ;  /* 0xff800000a4c27808 */ /* 0x000fe20006800000 */
[C---:B------:R-:W-:Y:S01]  /*1d860*/  HMMA.16816.F32 R24, R16.reuse, R8, R56 ;  /* 0x000000081018723c */ /* 0x040fe20000001838 */
[----:B------:R-:W-:Y:S01]  /*1d870*/  VIADD R60, R215, 0x81 ;  /* 0x00000081d73c7836 */ /* 0x000fe20000000000 */
[----:B------:R-:W-:Y:S01]  /*1d880*/  FSEL R177, R94, -INF , !P2 ;  /* 0xff8000005eb17808 */ /* 0x000fe20005000000 */
[----:B------:R-:W-:Y:S01]  /*1d890*/  FMUL.FTZ R61, R69, UR5 ;  /* 0x00000005453d7c20 */ /* 0x000fe20008410000 */
[----:B------:R-:W-:Y:S01]  /*1d8a0*/  FSEL R202, R96, -INF , !P1 ;  /* 0xff80000060ca7808 */ /* 0x000fe20004800000 */
[----:B------:R-:W-:Y:S01]  /*1d8b0*/  FMUL.FTZ R96, R109, UR5 ;  /* 0x000000056d607c20 */ /* 0x000fe20008410000 */
[CC--:B------:R-:W-:Y:S01]  /*1d8c0*/  ISETP.GE.AND P5, PT, R60.reuse, R181.reuse, PT ;  /* 0x000000b53c00720c */ /* 0x0c0fe20003fa6270 */
[----:B------:R-:W-:Y:S01]  /*1d8d0*/  VIADD R8, R215, 0x89 ;  /* 0x00000089d7087836 */ /* 0x000fe20000000000 */
[-C--:B------:R-:W-:Y:S01]  /*1d8e0*/  ISETP.GE.AND P1, PT, R60, R180.reuse, PT ;  /* 0x000000b43c00720c */ /* 0x080fe20003f26270 */
[----:B------:R-:W-:Y:S01]  /*1d8f0*/  IMAD.U32 R9, RZ, RZ, UR4 ;  /* 0x00000004ff097e24 */ /* 0x000fe2000f8e00ff */
[----:B------:R-:W-:Y:S01]  /*1d900*/  FSEL R197, R179, -INF , !P5 ;  /* 0xff800000b3c57808 */ /* 0x000fe20006800000 */
[----:B------:R4:W-:Y:S01]  /*1d910*/  MUFU.TANH R57, R75 ;  /* 0x0000004b00397308 */ /* 0x0009e20000002400 */
[CC--:B------:R-:W-:Y:S01]  /*1d920*/  ISETP.GE.AND P6, PT, R8.reuse, R181.reuse, PT ;  /* 0x000000b50800720c */ /* 0x0c0fe20003fc6270 */
[----:B------:R-:W-:Y:S01]  /*1d930*/  FMUL.FTZ R60, R65, UR5 ;  /* 0x00000005413c7c20 */ /* 0x000fe20008410000 */
[-C--:B------:R-:W-:Y:S01]  /*1d940*/  ISETP.GE.AND P3, PT, R8, R180.reuse, PT ;  /* 0x000000b40800720c */ /* 0x080fe20003f66270 */
[----:B------:R-:W-:Y:S01]  /*1d950*/  VIADD R8, R215, 0x91 ;  /* 0x00000091d7087836 */ /* 0x000fe20000000000 */
[----:B------:R-:W-:Y:S01]  /*1d960*/  FSEL R174, R90, -INF , !P1 ;  /* 0xff8000005aae7808 */ /* 0x000fe20004800000 */
[----:B------:R-:W-:Y:S01]  /*1d970*/  FMUL.FTZ R56, R71, UR5 ;  /* 0x0000000547387c20 */ /* 0x000fe20008410000 */
[----:B------:R-:W-:Y:S01]  /*1d980*/  FSEL R179, R84, -INF , !P6 ;  /* 0xff80000054b37808 */ /* 0x000fe20007000000 */
[C---:B--2---:R-:W-:Y:S01]  /*1d990*/  HMMA.16816.F32 R48, R16.reuse, R12, R48 ;  /* 0x0000000c1030723c */ /* 0x044fe20000001830 */
[CC--:B------:R-:W-:Y:S01]  /*1d9a0*/  ISETP.GE.AND P2, PT, R8.reuse, R181.reuse, PT ;  /* 0x000000b50800720c */ /* 0x0c0fe20003f46270 */
[----:B------:R-:W2:Y:S01]  /*1d9b0*/  MUFU.TANH R61, R61 ;  /* 0x0000003d003d7308 */ /* 0x000ea20000002400 */
[-C--:B------:R-:W-:Y:S01]  /*1d9c0*/  ISETP.GE.AND P5, PT, R8, R180.reuse, PT ;  /* 0x000000b40800720c */ /* 0x080fe20003fa6270 */
[----:B------:R-:W-:Y:S01]  /*1d9d0*/  VIADD R8, R215, 0x99 ;  /* 0x00000099d7087836 */ /* 0x000fe20000000000 */
[--C-:B------:R-:W-:Y:S01]  /*1d9e0*/  LOP3.LUT R65, R9, 0x10, R88.reuse, 0xfe, !PT ;  /* 0x0000001009417812 */ /* 0x100fe200078efe58 */
[----:B------:R-:W-:Y:S01]  /*1d9f0*/  FMUL.FTZ R67, R67, UR5 ;  /* 0x0000000543437c20 */ /* 0x000fe20008410000 */
[----:B------:R-:W-:Y:S01]  /*1da00*/  FMUL.FTZ R5, R5, UR5 ;  /* 0x0000000505057c20 */ /* 0x000fe20008410000 */
[----:B-1----:R-:W-:Y:S01]  /*1da10*/  FSEL R171, R3, -INF , !P3 ;  /* 0xff80000003ab7808 */ /* 0x002fe20005800000 */
[----:B------:R-:W-:Y:S01]  /*1da20*/  VIADD R3, R215, 0xa9 ;  /* 0x000000a9d7037836 */ /* 0x000fe20000000000 */
[CC--:B------:R-:W-:Y:S01]  /*1da30*/  ISETP.GE.AND P1, PT, R8.reuse, R181.reuse, PT ;  /* 0x000000b50800720c */ /* 0x0c0fe20003f26270 */
[----:B------:R-:W1:Y:S01]  /*1da40*/  MUFU.TANH R56, R56 ;  /* 0x0000003800387308 */ /* 0x000e620000002400 */
[-C--:B------:R-:W-:Y:S01]  /*1da50*/  ISETP.GE.AND P6, PT, R8, R180.reuse, PT ;  /* 0x000000b40800720c */ /* 0x080fe20003fc6270 */
[----:B------:R-:W-:Y:S01]  /*1da60*/  IMAD.U32 R8, RZ, RZ, UR4 ;  /* 0x00000004ff087e24 */ /* 0x000fe2000f8e00ff */
[----:B------:R-:W-:Y:S01]  /*1da70*/  HMMA.16816.F32 R44, R16, R14, R44 ;  /* 0x0000000e102c723c */ /* 0x000fe2000000182c */
[----:B------:R-:W-:Y:S01]  /*1da80*/  FSEL R165, R165, -INF , !P5 ;  /* 0xff800000a5a57808 */ /* 0x000fe20006800000 */
[----:B------:R-:W-:Y:S01]  /*1da90*/  IMAD.U32 R58, RZ, RZ, UR4 ;  /* 0x00000004ff3a7e24 */ /* 0x000fe2000f8e00ff */
[----:B---3--:R-:W-:Y:S01]  /*1daa0*/  FSEL R175, R175, -INF , !P1 ;  /* 0xff800000afaf7808 */ /* 0x008fe20004800000 */
[----:B------:R-:W-:Y:S01]  /*1dab0*/  FMUL.FTZ R25, R25, UR5 ;  /* 0x0000000519197c20 */ /* 0x000fe20008410000 */
[----:B------:R-:W-:Y:S01]  /*1dac0*/  LOP3.LUT R109, R8, 0x68, R88, 0xfe, !PT ;  /* 0x00000068086d7812 */ /* 0x000fe200078efe58 */
[----:B------:R-:W-:Y:S01]  /*1dad0*/  MUFU.TANH R60, R60 ;  /* 0x0000003c003c7308 */ /* 0x000fe20000002400 */
[----:B------:R-:W3:Y:S01]  /*1dae0*/  LDSM.16.M88.4 R8, [R233+0x7800] ;  /* 0x00780000e908783b */ /* 0x000ee20000000200 */
[----:B------:R-:W-:Y:S01]  /*1daf0*/  FSEL R176, R176, -INF , !P2 ;  /* 0xff800000b0b07808 */ /* 0x000fe20005000000 */
[----:B------:R-:W-:Y:S01]  /*1db00*/  FMUL.FTZ R7, R7, UR5 ;  /* 0x0000000507077c20 */ /* 0x000fe20008410000 */
[----:B------:R-:W-:Y:S01]  /*1db10*/  FMUL.FTZ R49, R49, UR5 ;  /* 0x0000000531317c20 */ /* 0x000fe20008410000 */
[----:B------:R-:W-:Y:S01]  /*1db20*/  ISETP.GE.AND P5, PT, R3, R181, PT ;  /* 0x000000b50300720c */ /* 0x000fe20003fa6270 */
[----:B----4-:R-:W-:Y:S01]  /*1db30*/  FMUL.FTZ R75, R111, UR5 ;  /* 0x000000056f4b7c20 */ /* 0x010fe20008410000 */
[-C--:B------:R-:W-:Y:S01]  /*1db40*/  ISETP.GE.AND P1, PT, R3, R180.reuse, PT ;  /* 0x000000b40300720c */ /* 0x080fe20003f26270 */
[----:B------:R4:W-:Y:S01]  /*1db50*/  MUFU.TANH R94, R49 ;  /* 0x00000031005e7308 */ /* 0x0009e20000002400 */
[----:B------:R-:W-:Y:S01]  /*1db60*/  VIADD R3, R215, 0xb9 ;  /* 0x000000b9d7037836 */ /* 0x000fe20000000000 */
[----:B--2---:R-:W-:Y:S01]  /*1db70*/  FSEL R61, R61, -INF , !P5 ;  /* 0xff8000003d3d7808 */ /* 0x004fe20006800000 */
[----:B------:R-:W-:Y:S01]  /*1db80*/  FMUL.FTZ R27, R27, UR5 ;  /* 0x000000051b1b7c20 */ /* 0x000fe20008410000 */
[----:B-1----:R-:W-:Y:S01]  /*1db90*/  FSEL R56, R56, -INF , !P1 ;  /* 0xff80000038387808 */ /* 0x002fe20004800000 */
[----:B------:R-:W-:Y:S01]  /*1dba0*/  FMUL.FTZ R51, R51, UR5 ;  /* 0x0000000533337c20 */ /* 0x000fe20008410000 */
[----:B------:R-:W-:Y:S01]  /*1dbb0*/  ISETP.GE.AND P5, PT, R3, R180, PT ;  /* 0x000000b40300720c */ /* 0x000fe20003fa6270 */
[----:B------:R-:W-:Y:S01]  /*1dbc0*/  IMAD.U32 R164, RZ, RZ, UR4 ;  /* 0x00000004ffa47e24 */ /* 0x000fe2000f8e00ff */
[----:B------:R-:W-:Y:S01]  /*1dbd0*/  MUFU.TANH R67, R67 ;  /* 0x0000004300437308 */ /* 0x000fe20000002400 */
[----:B------:R-:W-:-:S02]  /*1dbe0*/  IMAD.U32 R74, RZ, RZ, UR4 ;  /* 0x00000004ff4a7e24 */ /* 0x000fc4000f8e00ff */
[----:B------:R-:W-:Y:S01]  /*1dbf0*/  FMUL.FTZ R47, R47, UR5 ;  /* 0x000000052f2f7c20 */ /* 0x000fe20008410000 */
[----:B------:R-:W-:Y:S01]  /*1dc00*/  FMUL.FTZ R45, R45, UR5 ;  /* 0x000000052d2d7c20 */ /* 0x000fe20008410000 */
[----:B------:R-:W-:Y:S01]  /*1dc10*/  IMAD.U32 R72, RZ, RZ, UR4 ;  /* 0x00000004ff487e24 */ /* 0x000fe2000f8e00ff */
[--C-:B------:R-:W-:Y:S01]  /*1dc20*/  LOP3.LUT R225, R225, 0x20, R88.reuse, 0xfe, !PT ;  /* 0x00000020e1e17812 */ /* 0x100fe200078efe58 */
[----:B------:R-:W-:Y:S01]  /*1dc30*/  IMAD.U32 R68, RZ, RZ, UR4 ;  /* 0x00000004ff447e24 */ /* 0x000fe2000f8e00ff */
[--C-:B------:R-:W-:Y:S01]  /*1dc40*/  LOP3.LUT R224, R224, 0x28, R88.reuse, 0xfe, !PT ;  /* 0x00000028e0e07812 */ /* 0x100fe200078efe58 */
[----:B------:R-:W1:Y:S01]  /*1dc50*/  MUFU.TANH R59, R5 ;  /* 0x00000005003b7308 */ /* 0x000e620000002400 */
[----:B----4-:R-:W-:Y:S01]  /*1dc60*/  VIADD R49, R215, 0xa1 ;  /* 0x000000a1d7317836 */ /* 0x010fe20000000000 */
[--C-:B------:R-:W-:Y:S01]  /*1dc70*/  LOP3.LUT R221, R221, 0x30, R88.reuse, 0xfe, !PT ;  /* 0x00000030dddd7812 */ /* 0x100fe200078efe58 */
[----:B------:R-:W-:Y:S01]  /*1dc80*/  IMAD.U32 R63, RZ, RZ, UR4 ;  /* 0x00000004ff3f7e24 */ /* 0x000fe2000f8e00ff */
[--C-:B------:R-:W-:Y:S01]  /*1dc90*/  LOP3.LUT R220, R220, 0x38, R88.reuse, 0xfe, !PT ;  /* 0x00000038dcdc7812 */ /* 0x100fe200078efe58 */
[----:B------:R-:W-:Y:S01]  /*1dca0*/  IMAD.U32 R62, RZ, RZ, UR4 ;  /* 0x00000004ff3e7e24 */ /* 0x000fe2000f8e00ff */
[CC--:B------:R-:W-:Y:S01]  /*1dcb0*/  ISETP.GE.AND P2, PT, R49.reuse, R180.reuse, PT ;  /* 0x000000b43100720c */ /* 0x0c0fe20003f46270 */
[----:B------:R-:W-:Y:S01]  /*1dcc0*/  IMAD.U32 R69, RZ, RZ, UR4 ;  /* 0x00000004ff457e24 */ /* 0x000fe2000f8e00ff */
[----:B------:R2:W-:Y:S01]  /*1dcd0*/  MUFU.TANH R98, R25 ;  /* 0x0000001900627308 */ /* 0x0005e20000002400 */
[-C--:B------:R-:W-:Y:S01]  /*1dce0*/  ISETP.GE.AND P3, PT, R49, R181.reuse, PT ;  /* 0x000000b53100720c */ /* 0x080fe20003f66270 */
[----:B------:R-:W-:Y:S01]  /*1dcf0*/  IMAD.U32 R15, RZ, RZ, UR4 ;  /* 0x00000004ff0f7e24 */ /* 0x000fe2000f8e00ff */
[----:B------:R-:W-:Y:S01]  /*1dd00*/  FSEL R57, R57, -INF , !P2 ;  /* 0xff80000039397808 */ /* 0x000fe20005000000 */
[----:B------:R-:W-:Y:S01]  /*1dd10*/  IMAD.U32 R14, RZ, RZ, UR4 ;  /* 0x00000004ff0e7e24 */ /* 0x000fe2000f8e00ff */
[-C--:B------:R-:W-:Y:S01]  /*1dd20*/  ISETP.GE.AND P2, PT, R3, R181.reuse, PT ;  /* 0x000000b50300720c */ /* 0x080fe20003f46270 */
[----:B------:R-:W-:Y:S01]  /*1dd30*/  VIADD R3, R215, 0xc1 ;  /* 0x000000c1d7037836 */ /* 0x000fe20000000000 */
[----:B------:R-:W-:Y:S01]  /*1dd40*/  FSEL R170, R170, -INF , !P3 ;  /* 0xff800000aaaa7808 */ /* 0x000fe20005800000 */
[----:B------:R4:W5:Y:S01]  /*1dd50*/  MUFU.TANH R79, R7 ;  /* 0x00000007004f7308 */ /* 0x0009620000002400 */
[C---:B---3--:R-:W-:Y:S01]  /*1dd60*/  HMMA.16816.F32 R32, R16.reuse, R8, R32 ;  /* 0x000000081020723c */ /* 0x048fe20000001820 */
[-C--:B------:R-:W-:Y:S01]  /*1dd70*/  ISETP.GE.AND P3, PT, R22, R180.reuse, PT ;  /* 0x000000b41600720c */ /* 0x080fe20003f66270 */
[----:B------:R-:W-:Y:S01]  /*1dd80*/  IMAD.U32 R13, RZ, RZ, UR4 ;  /* 0x00000004ff0d7e24 */ /* 0x000fe2000f8e00ff */
[-C--:B------:R-:W-:Y:S01]  /*1dd90*/  ISETP.GE.AND P1, PT, R3, R181.reuse, PT ;  /* 0x000000b50300720c */ /* 0x080fe20003f26270 */
[----:B------:R-:W-:Y:S01]  /*1dda0*/  IMAD.U32 R12, RZ, RZ, UR4 ;  /* 0x00000004ff0c7e24 */ /* 0x000fe2000f8e00ff */
[----:B-1----:R-:W-:Y:S01]  /*1ddb0*/  FSEL R59, R59, -INF , !P2 ;  /* 0xff8000003b3b7808 */ /* 0x002fe20005000000 */
[----:B------:R-:W-:Y:S01]  /*1ddc0*/  IMAD.U32 R5, RZ, RZ, UR4 ;  /* 0x00000004ff057e24 */ /* 0x000fe2000f8e00ff */
[----:B------:R-:W1:Y:S01]  /*1ddd0*/  MUFU.TANH R77, R27 ;  /* 0x0000001b004d7308 */ /* 0x000e620000002400 */
[--C-:B--2---:R-:W-:Y:S01]  /*1dde0*/  LOP3.LUT R25, R58, 0xc8, R88.reuse, 0xfe, !PT ;  /* 0x000000c83a197812 */ /* 0x104fe200078efe58 */
[----:B------:R-:W-:Y:S01]  /*1ddf0*/  VIADD R8, R215, 0xc9 ;  /* 0x000000c9d7087836 */ /* 0x000fe20000000000 */
[----:B------:R-:W-:Y:S01]  /*1de00*/  FSEL R58, R21, -INF , !P6 ;  /* 0xff800000153a7808 */ /* 0x000fe20007000000 */
[----:B------:R-:W-:Y:S01]  /*1de10*/  VIADD R21, R215, 0xd1 ;  /* 0x000000d1d7157836 */ /* 0x000fe20000000000 */
[-C--:B------:R-:W-:Y:S01]  /*1de20*/  ISETP.GE.AND P6, PT, R22, R181.reuse, PT ;  /* 0x000000b51600720c */ /* 0x080fe20003fc6270 */
[----:B------:R-:W-:Y:S01]  /*1de30*/  FMUL.FTZ R39, R39, UR5 ;  /* 0x0000000527277c20 */ /* 0x000fe20008410000 */
[-C--:B------:R-:W-:Y:S01]  /*1de40*/  ISETP.GE.AND P2, PT, R8, R180.reuse, PT ;  /* 0x000000b40800720c */ /* 0x080fe20003f46270 */
[----:B------:R-:W2:Y:S01]  /*1de50*/  MUFU.TANH R96, R96 ;  /* 0x0000006000607308 */ /* 0x000ea20000002400 */
[----:B------:R-:W-:Y:S01]  /*1de60*/  FSEL R60, R60, -INF , !P6 ;  /* 0xff8000003c3c7808 */ /* 0x000fe20007000000 */
[----:B----4-:R-:W-:Y:S01]  /*1de70*/  IMAD.U32 R7, RZ, RZ, UR4 ;  /* 0x00000004ff077e24 */ /* 0x010fe2000f8e00ff */
[----:B------:R-:W-:Y:S01]  /*1de80*/  ISETP.GE.AND P6, PT, R3, R180, PT ;  /* 0x000000b40300720c */ /* 0x000fe20003fc6270 */
[----:B------:R-:W-:Y:S01]  /*1de90*/  VIADD R23, R215, 0xf9 ;  /* 0x000000f9d7177836 */ /* 0x000fe20000000000 */
[----:B------:R-:W-:Y:S01]  /*1dea0*/  FSEL R3, R67, -INF , !P3 ;  /* 0xff80000043037808 */ /* 0x000fe20005800000 */
[----:B------:R-:W-:Y:S01]  /*1deb0*/  FMUL.FTZ R28, R64, UR5 ;  /* 0x00000005401c7c20 */ /* 0x000fe20008410000 */
[-C--:B------:R-:W-:Y:S01]  /*1dec0*/  ISETP.GE.AND P3, PT, R8, R181.reuse, PT ;  /* 0x000000b50800720c */ /* 0x080fe20003f66270 */
[----:B------:R-:W3:Y:S01]  /*1ded0*/  MUFU.TANH R75, R75 ;  /* 0x0000004b004b7308 */ /* 0x000ee20000002400 */
[----:B------:R-:W-:Y:S01]  /*1dee0*/  HMMA.16816.F32 R8, R16, R10, R128 ;  /* 0x0000000a1008723c */ /* 0x000fe20000001880 */
[----:B------:R-:W-:Y:S01]  /*1def0*/  FMUL.FTZ R33, R33, UR5 ;  /* 0x0000000521217c20 */ /* 0x000fe20008410000 */
[----:B-----5:R-:W-:Y:S01]  /*1df00*/  FSEL R79, R79, -INF , !P5 ;  /* 0xff8000004f4f7808 */ /* 0x020fe20006800000 */
[----:B------:R-:W-:Y:S01]  /*1df10*/  FMUL.FTZ R35, R35, UR5 ;  /* 0x0000000523237c20 */ /* 0x000fe20008410000 */
[--C-:B------:R-:W-:Y:S01]  /*1df20*/  LOP3.LUT R219, R219, 0x40, R88.reuse, 0xfe, !PT ;  /* 0x00000040dbdb7812 */ /* 0x100fe200078efe58 */
[----:B------:R-:W-:Y:S01]  /*1df30*/  FMUL.FTZ R31, R6, UR5 ;  /* 0x00000005061f7c20 */ /* 0x000fe20008410000 */
[--C-:B------:R-:W-:Y:S01]  /*1df40*/  LOP3.LUT R218, R218, 0x48, R88.reuse, 0xfe, !PT ;  /* 0x00000048dada7812 */ /* 0x100fe200078efe58 */
[----:B------:R-:W4:Y:S01]  /*1df50*/  MUFU.TANH R71, R47 ;  /* 0x0000002f00477308 */ /* 0x000f220000002400 */
[C---:B------:R-:W-:Y:S01]  /*1df60*/  VIADD R17, R215.reuse, 0xd9 ;  /* 0x000000d9d7117836 */ /* 0x040fe20000000000 */
[--C-:B------:R-:W-:Y:S01]  /*1df70*/  LOP3.LUT R168, R168, 0x50, R88.reuse, 0xfe, !PT ;  /* 0x00000050a8a87812 */ /* 0x100fe200078efe58 */
[C---:B------:R-:W-:Y:S01]  /*1df80*/  VIADD R16, R215.reuse, 0xe1 ;  /* 0x000000e1d7107836 */ /* 0x040fe20000000000 */
[--C-:B------:R-:W-:Y:S01]  /*1df90*/  LOP3.LUT R164, R164, 0x58, R88.reuse, 0xfe, !PT ;  /* 0x00000058a4a47812 */ /* 0x100fe200078efe58 */
[----:B------:R-:W-:Y:S01]  /*1dfa0*/  VIADD R18, R215, 0xe9 ;  /* 0x000000e9d7127836 */ /* 0x000fe20000000000 */
[--C-:B------:R-:W-:Y:S01]  /*1dfb0*/  LOP3.LUT R120, R120, 0x60, R88.reuse, 0xfe, !PT ;  /* 0x0000006078787812 */ /* 0x100fe200078efe58 */
[----:B------:R-:W-:Y:S01]  /*1dfc0*/  FMUL.FTZ R4, R4, UR5 ;  /* 0x0000000504047c20 */ /* 0x000fe20008410000 */
[----:B------:R5:W-:Y:S01]  /*1dfd0*/  MUFU.TANH R82, R70 ;  /* 0x0000004600527308 */ /* 0x000be20000002400 */
[--C-:B------:R-:W-:Y:S01]  /*1dfe0*/  LOP3.LUT R106, R106, 0x70, R88.reuse, 0xfe, !PT ;  /* 0x000000706a6a7812 */ /* 0x100fe200078efe58 */
[----:B------:R-:W-:Y:S01]  /*1dff0*/  FMUL.FTZ R24, R24, UR5 ;  /* 0x0000000518187c20 */ /* 0x000fe20008410000 */
[--C-:B------:R-:W-:Y:S01]  /*1e000*/  LOP3.LUT R87, R87, 0x78, R88.reuse, 0xfe, !PT ;  /* 0x0000007857577812 */ /* 0x100fe200078efe58 */
[----:B------:R-:W-:Y:S01]  /*1e010*/  FMUL.FTZ R36, R36, UR5 ;  /* 0x0000000524247c20 */ /* 0x000fe20008410000 */
[--C-:B------:R-:W-:Y:S01]  /*1e020*/  LOP3.LUT R74, R74, 0x80, R88.reuse, 0xfe, !PT ;  /* 0x000000804a4a7812 */ /* 0x100fe200078efe58 */
[----:B------:R-:W-:Y:S01]  /*1e030*/  FMUL.FTZ R29, R66, UR5 ;  /* 0x00000005421d7c20 */ /* 0x000fe20008410000 */
[--C-:B------:R-:W-:Y:S01]  /*1e040*/  LOP3.LUT R72, R72, 0x88, R88.reuse, 0xfe, !PT ;  /* 0x0000008848487812 */ /* 0x100fe200078efe58 */
[----:B------:R-:W4:Y:S01]  /*1e050*/  MUFU.TANH R73, R51 ;  /* 0x0000003300497308 */ /* 0x000f220000002400 */
        /* <DEDUP_REMOVED lines=8> */
[----:B-----5:R-:W-:Y:S01]  /*1e0e0*/  IMAD.U32 R70, RZ, RZ, UR4 ;  /* 0x00000004ff467e24 */ /* 0x020fe2000f8e00ff */
[--C-:B------:R-:W-:Y:S01]  /*1e0f0*/  LOP3.LUT R52, R52, 0xb8, R88.reuse, 0xfe, !PT ;  /* 0x000000b834347812 */ /* 0x100fe200078efe58 */
[----:B------:R-:W-:Y:S01]  /*1e100*/  FMUL.FTZ R40, R40, UR5 ;  /* 0x0000000528287c20 */ /* 0x000fe20008410000 */
[--C-:B------:R-:W-:Y:S01]  /*1e110*/  LOP3.LUT R27, R69, 0xc0, R88.reuse, 0xfe, !PT ;  /* 0x000000c0451b7812 */ /* 0x100fe200078efe58 */
[----:B------:R-:W-:Y:S01]  /*1e120*/  FMUL.FTZ R46, R46, UR5 ;  /* 0x000000052e2e7c20 */ /* 0x000fe20008410000 */
[--C-:B------:R-:W-:Y:S01]  /*1e130*/  LOP3.LUT R70, R70, 0x90, R88.reuse, 0xfe, !PT ;  /* 0x0000009046467812 */ /* 0x100fe200078efe58 */
[----:B------:R-:W-:Y:S01]  /*1e140*/  FMUL.FTZ R42, R42, UR5 ;  /* 0x000000052a2a7c20 */ /* 0x000fe20008410000 */
[----:B------:R5:W4:Y:S01]  /*1e150*/  MUFU.TANH R92, R45 ;  /* 0x0000002d005c7308 */ /* 0x000b220000002400 */
[--C-:B------:R-:W-:Y:S01]  /*1e160*/  LOP3.LUT R15, R15, 0xd0, R88.reuse, 0xfe, !PT ;  /* 0x000000d00f0f7812 */ /* 0x100fe200078efe58 */
[----:B------:R-:W-:Y:S01]  /*1e170*/  FMUL.FTZ R38, R38, UR5 ;  /* 0x0000000526267c20 */ /* 0x000fe20008410000 */
[--C-:B------:R-:W-:Y:S01]  /*1e180*/  LOP3.LUT R14, R14, 0xd8, R88.reuse, 0xfe, !PT ;  /* 0x000000d80e0e7812 */ /* 0x100fe200078efe58 */
[----:B------:R-:W-:Y:S01]  /*1e190*/  FMUL.FTZ R32, R32, UR5 ;  /* 0x0000000520207c20 */ /* 0x000fe20008410000 */
[--C-:B------:R-:W-:Y:S01]  /*1e1a0*/  LOP3.LUT R13, R13, 0xe0, R88.reuse, 0xfe, !PT ;  /* 0x000000e00d0d7812 */ /* 0x100fe200078efe58 */
[----:B------:R-:W-:Y:S01]  /*1e1b0*/  FMUL.FTZ R34, R34, UR5 ;  /* 0x0000000522227c20 */ /* 0x000fe20008410000 */
[--C-:B------:R-:W-:Y:S01]  /*1e1c0*/  LOP3.LUT R12, R12, 0xe8, R88.reuse, 0xfe, !PT ;  /* 0x000000e80c0c7812 */ /* 0x100fe200078efe58 */
[----:B------:R4:W4:Y:S01]  /*1e1d0*/  MUFU.TANH R90, R41 ;  /* 0x00000029005a7308 */ /* 0x0009220000002400 */
[--C-:B------:R-:W-:Y:S01]  /*1e1e0*/  LOP3.LUT R7, R7, 0xf0, R88.reuse, 0xfe, !PT ;  /* 0x000000f007077812 */ /* 0x100fe200078efe58 */
[----:B------:R-:W-:Y:S01]  /*1e1f0*/  FMUL.FTZ R8, R8, UR5 ;  /* 0x0000000508087c20 */ /* 0x000fe20008410000 */
[----:B------:R-:W-:Y:S01]  /*1e200*/  LOP3.LUT R5, R5, 0xf8, R88, 0xfe, !PT ;  /* 0x000000f805057812 */ /* 0x000fe200078efe58 */
[----:B------:R-:W-:Y:S01]  /*1e210*/  FMUL.FTZ R10, R10, UR5 ;  /* 0x000000050a0a7c20 */ /* 0x000fe20008410000 */
[-C--:B------:R-:W-:Y:S01]  /*1e220*/  ISETP.GE.AND P5, PT, R21, R181.reuse, PT ;  /* 0x000000b51500720c */ /* 0x080fe20003fa6270 */
[----:B------:R-:W-:Y:S01]  /*1e230*/  FMUL.FTZ R11, R11, UR5 ;  /* 0x000000050b0b7c20 */ /* 0x000fe20008410000 */
[----:B-1----:R-:W-:Y:S01]  /*1e240*/  FSEL R77, R77, -INF , !P6 ;  /* 0xff8000004d4d7808 */ /* 0x002fe20007000000 */
[----:B------:R-:W1:Y:S01]  /*1e250*/  MUFU.TANH R88, R37 ;  /* 0x0000002500587308 */ /* 0x000e620000002400 */
[----:B--2---:R-:W-:Y:S01]  /*1e260*/  FSEL R96, R96, -INF , !P3 ;  /* 0xff80000060607808 */ /* 0x004fe20005800000 */
[----:B-----5:R-:W-:Y:S01]  /*1e270*/  FMUL.FTZ R45, R50, UR5 ;  /* 0x00000005322d7c20 */ /* 0x020fe20008410000 */
[----:B------:R-:W-:Y:S01]  /*1e280*/  ISETP.GE.AND P6, PT, R17, R181, PT ;  /* 0x000000b51100720c */ /* 0x000fe20003fc6270 */
[----:B------:R-:W-:-:S04]  /*1e290*/  DEPBAR.LE SB0, 0x0 ;  /* 0x000080000000791a */ /* 0x000fc80000000000 */
[----:B------:R2:W5:Y:S01]  /*1e2a0*/  MUFU.TANH R69, R43 ;  /* 0x0000002b00457308 */ /* 0x0005620000002400 */
[-C--:B------:R-:W-:Y:S01]  /*1e2b0*/  ISETP.GE.AND P3, PT, R17, R180.reuse, PT ;  /* 0x000000b41100720c */ /* 0x080fe20003f66270 */
[----:B------:R-:W-:Y:S01]  /*1e2c0*/  VIADD R17, R215, 0xf1 ;  /* 0x000000f1d7117836 */ /* 0x000fe20000000000 */
[----:B---3--:R-:W-:Y:S01]  /*1e2d0*/  FSEL R75, R75, -INF , !P2 ;  /* 0xff8000004b4b7808 */ /* 0x008fe20005000000 */
[----:B----4-:R-:W-:Y:S01]  /*1e2e0*/  FMUL.FTZ R41, R110, UR5 ;  /* 0x000000056e297c20 */ /* 0x010fe20008410000 */
[----:B------:R-:W-:Y:S02]  /*1e2f0*/  FSEL R94, R94, -INF , !P5 ;  /* 0xff8000005e5e7808 */ /* 0x000fe40006800000 */
[C---:B------:R-:W-:Y:S01]  /*1e300*/  ISETP.GE.AND P2, PT, R16.reuse, R181, PT ;  /* 0x000000b51000720c */ /* 0x040fe20003f46270 */
[----:B------:R3:W4:Y:S01]  /*1e310*/  MUFU.TANH R67, R39 ;  /* 0x0000002700437308 */ /* 0x0007220000002400 */
[----:B------:R-:W-:Y:S02]  /*1e320*/  ISETP.GE.AND P5, PT, R16, R180, PT ;  /* 0x000000b41000720c */ /* 0x000fe40003fa6270 */
[----:B------:R-:W-:-:S02]  /*1e330*/  FSEL R98, R98, -INF , !P1 ;  /* 0xff80000062627808 */ /* 0x000fc40004800000 */
[-C--:B------:R-:W-:Y:S02]  /*1e340*/  ISETP.GE.AND P1, PT, R21, R180.reuse, PT ;  /* 0x000000b41500720c */ /* 0x080fe40003f26270 */
[----:B------:R-:W-:Y:S01]  /*1e350*/  FSEL R71, R71, -INF , !P3 ;  /* 0xff80000047477808 */ /* 0x000fe20005800000 */
[----:B------:R-:W4:Y:S01]  /*1e360*/  MUFU.TANH R16, R35 ;  /* 0x0000002300107308 */ /* 0x000f220000002400 */
[-C--:B------:R-:W-:Y:S01]  /*1e370*/  ISETP.GE.AND P3, PT, R17, R181.reuse, PT ;  /* 0x000000b51100720c */ /* 0x080fe20003f66270 */
[----:B--2---:R-:W-:Y:S01]  /*1e380*/  FMUL.FTZ R43, R48, UR5 ;  /* 0x00000005302b7c20 */ /* 0x004fe20008410000 */
[----:B------:R-:W-:Y:S02]  /*1e390*/  FSEL R73, R73, -INF , !P1 ;  /* 0xff80000049497808 */ /* 0x000fe40004800000 */
[----:B------:R-:W-:Y:S02]  /*1e3a0*/  ISETP.GE.AND P1, PT, R18, R181, PT ;  /* 0x000000b51200720c */ /* 0x000fe40003f26270 */
[----:B------:R-:W-:Y:S01]  /*1e3b0*/  FSEL R86, R86, -INF , !P3 ;  /* 0xff80000056567808 */ /* 0x000fe20005800000 */
[----:B------:R2:W2:Y:S01]  /*1e3c0*/  MUFU.TANH R84, R9 ;  /* 0x0000000900547308 */ /* 0x0004a20000002400 */
[----:B------:R-:W-:Y:S01]  /*1e3d0*/  FSEL R92, R92, -INF , !P6 ;  /* 0xff8000005c5c7808 */ /* 0x000fe20007000000 */
[----:B---3--:R-:W-:Y:S01]  /*1e3e0*/  FMUL.FTZ R39, R108, UR5 ;  /* 0x000000056c277c20 */ /* 0x008fe20008410000 */
[----:B------:R-:W-:-:S02]  /*1e3f0*/  ISETP.GE.AND P3, PT, R65, R180, PT ;  /* 0x000000b44100720c */ /* 0x000fc40003f66270 */
[-C--:B------:R-:W-:Y:S02]  /*1e400*/  ISETP.GE.AND P6, PT, R18, R180.reuse, PT ;  /* 0x000000b41200720c */ /* 0x080fe40003fc6270 */
[----:B------:R-:W-:Y:S01]  /*1e410*/  FSEL R18, R186, -INF , !P0 ;  /* 0xff800000ba127808 */ /* 0x000fe20004000000 */
[----:B------:R-:W3:Y:S01]  /*1e420*/  MUFU.TANH R81, R81 ;  /* 0x0000005100517308 */ /* 0x000ee20000002400 */
[----:B------:R-:W-:Y:S02]  /*1e430*/  FSEL R90, R90, -INF , !P2 ;  /* 0xff8000005a5a7808 */ /* 0x000fe40005000000 */
[----:B-1----:R-:W-:Y:S02]  /*1e440*/  FSEL R88, R88, -INF , !P1 ;  /* 0xff80000058587808 */ /* 0x002fe40004800000 */
[-C--:B------:R-:W-:Y:S02]  /*1e450*/  ISETP.GE.AND P0, PT, R225, R180.reuse, PT ;  /* 0x000000b4e100720c */ /* 0x080fe40003f06270 */
[-C--:B------:R-:W-:Y:S01]  /*1e460*/  ISETP.GE.AND P2, PT, R17, R180.reuse, PT ;  /* 0x000000b41100720c */ /* 0x080fe20003f46270 */
[----:B------:R-:W1:Y:S01]  /*1e470*/  MUFU.TANH R101, R101 ;  /* 0x0000006500657308 */ /* 0x000e620000002400 */
[----:B------:R-:W-:-:S02]  /*1e480*/  ISETP.GE.AND P1, PT, R215, R180, PT ;  /* 0x000000b4d700720c */ /* 0x000fc40003f26270 */
[----:B------:R-:W-:Y:S02]  /*1e490*/  FSEL R33, R183, -INF , !P3 ;  /* 0xff800000b7217808 */ /* 0x000fe40005800000 */
[-C--:B------:R-:W-:Y:S02]  /*1e4a0*/  ISETP.GE.AND P3, PT, R221, R181.reuse, PT ;  /* 0x000000b5dd00720c */ /* 0x080fe40003f66270 */
[----:B-----5:R-:W-:Y:S01]  /*1e4b0*/  FSEL R69, R69, -INF , !P5 ;  /* 0xff80000045457808 */ /* 0x020fe20006800000 */
[----:B------:R-:W5:Y:S01]  /*1e4c0*/  MUFU.TANH R93, R93 ;  /* 0x0000005d005d7308 */ /* 0x000f620000002400 */
[----:B----4-:R-:W-:Y:S02]  /*1e4d0*/  FSEL R67, R67, -INF , !P6 ;  /* 0xff80000043437808 */ /* 0x010fe40007000000 */
[-C--:B------:R-:W-:Y:S02]  /*1e4e0*/  ISETP.GE.AND P5, PT, R215, R181.reuse, PT ;  /* 0x000000b5d700720c */ /* 0x080fe40003fa6270 */
[----:B------:R-:W-:-:S02]  /*1e4f0*/  ISETP.GE.AND P6, PT, R65, R181, PT ;  /* 0x000000b54100720c */ /* 0x000fc40003fc6270 */
[----:B------:R-:W-:Y:S01]  /*1e500*/  FSEL R227, R191, -INF , !P0 ;  /* 0xff800000bfe37808 */ /* 0x000fe20004000000 */
[----:B------:R-:W4:Y:S01]  /*1e510*/  MUFU.TANH R28, R28 ;  /* 0x0000001c001c7308 */ /* 0x000f220000002400 */
[----:B------:R-:W-:Y:S02]  /*1e520*/  FSEL R65, R16, -INF , !P2 ;  /* 0xff80000010417808 */ /* 0x000fe40005000000 */
[----:B--2---:R-:W-:Y:S02]  /*1e530*/  FSEL R9, R187, -INF , !P1 ;  /* 0xff800000bb097808 */ /* 0x004fe40004800000 */
[-C--:B------:R-:W-:Y:S02]  /*1e540*/  ISETP.GE.AND P0, PT, R219, R181.reuse, PT ;  /* 0x000000b5db00720c */ /* 0x080fe40003f06270 */
[-C--:B------:R-:W-:Y:S01]  /*1e550*/  ISETP.GE.AND P2, PT, R23, R181.reuse, PT ;  /* 0x000000b51700720c */ /* 0x080fe20003f46270 */
[----:B------:R2:W-:Y:S01]  /*1e560*/  MUFU.TANH R30, R4 ;  /* 0x00000004001e7308 */ /* 0x0005e20000002400 */
[----:B------:R-:W-:-:S02]  /*1e570*/  ISETP.GE.AND P1, PT, R225, R181, PT ;  /* 0x000000b5e100720c */ /* 0x000fc40003f26270 */
[----:B------:R-:W-:Y:S02]  /*1e580*/  FSEL R16, R172, -INF , !P3 ;  /* 0xff800000ac107808 */ /* 0x000fe40005800000 */
[----:B------:R-:W-:Y:S02]  /*1e590*/  ISETP.GE.AND P3, PT, R218, R180, PT ;  /* 0x000000b4da00720c */ /* 0x000fe40003f66270 */
[----:B------:R-:W-:Y:S01]  /*1e5a0*/  FSEL R17, R182, -INF , !P5 ;  /* 0xff800000b6117808 */ /* 0x000fe20006800000 */
[----:B------:R-:W4:Y:S01]  /*1e5b0*/  MUFU.TANH R105, R105 ;  /* 0x0000006900697308 */ /* 0x000f220000002400 */
[----:B------:R-:W-:Y:S02]  /*1e5c0*/  FSEL R6, R185, -INF , !P4 ;  /* 0xff800000b9067808 */ /* 0x000fe40006000000 */
[-C--:B------:R-:W-:Y:S02]  /*1e5d0*/  ISETP.GE.AND P5, PT, R226, R181.reuse, PT ;  /* 0x000000b5e200720c */ /* 0x080fe40003fa6270 */
[----:B------:R-:W-:-:S02]  /*1e5e0*/  ISETP.GE.AND P4, PT, R224, R181, PT ;  /* 0x000000b5e000720c */ /* 0x000fc40003f86270 */
[----:B------:R-:W-:Y:S01]  /*1e5f0*/  FSEL R49, R116, -INF , !P0 ;  /* 0xff80000074317808 */ /* 0x000fe20004000000 */
[----:B------:R-:W4:Y:S01]  /*1e600*/  MUFU.TANH R97, R97 ;  /* 0x0000006100617308 */ /* 0x000f220000002400 */
[----:B------:R-:W-:Y:S02]  /*1e610*/  FSEL R84, R84, -INF , !P2 ;  /* 0xff80000054547808 */ /* 0x000fe40005000000 */
[----:B------:R-:W-:Y:S02]  /*1e620*/  FSEL R21, R190, -INF , !P1 ;  /* 0xff800000be157808 */ /* 0x000fe40004800000 */
[-C--:B------:R-:W-:Y:S02]  /*1e630*/  ISETP.GE.AND P0, PT, R164, R180.reuse, PT ;  /* 0x000000b4a400720c */ /* 0x080fe40003f06270 */
[----:B------:R-:W-:Y:S01]  /*1e640*/  ISETP.GE.AND P2, PT, R226, R180, PT ;  /* 0x000000b4e200720c */ /* 0x000fe20003f46270 */
[----:B------:R-:W4:Y:S01]  /*1e650*/  MUFU.TANH R76, R76 ;  /* 0x0000004c004c7308 */ /* 0x000f220000002400 */
[----:B------:R-:W-:-:S02]  /*1e660*/  FSEL R19, R184, -INF , !P6 ;  /* 0xff800000b8137808 */ /* 0x000fc40007000000 */
[-C--:B------:R-:W-:Y:S02]  /*1e670*/  ISETP.GE.AND P1, PT, R220, R180.reuse, PT ;  /* 0x000000b4dc00720c */ /* 0x080fe40003f26270 */
[----:B------:R-:W-:Y:S02]  /*1e680*/  FSEL R215, R119, -INF , !P3 ;  /* 0xff80000077d77808 */ /* 0x000fe40005800000 */
[----:B------:R-:W-:Y:S01]  /*1e690*/  ISETP.GE.AND P6, PT, R224, R180, PT ;  /* 0x000000b4e000720c */ /* 0x000fe20003fc6270 */
[----:B------:R-:W4:Y:S01]  /*1e6a0*/  MUFU.TANH R41, R41 ;  /* 0x0000002900297308 */ /* 0x000f220000002400 */
[----:B------:R-:W-:Y:S02]  /*1e6b0*/  ISETP.GE.AND P3, PT, R109, R181, PT ;  /* 0x000000b56d00720c */ /* 0x000fe40003f66270 */
[----:B------:R-:W-:Y:S02]  /*1e6c0*/  FSEL R22, R188, -INF , !P5 ;  /* 0xff800000bc167808 */ /* 0x000fe40006800000 */
[----:B--2---:R-:W-:-:S02]  /*1e6d0*/  FSEL R4, R192, -INF , !P4 ;  /* 0xff800000c0047808 */ /* 0x004fc40006000000 */
[-C--:B------:R-:W-:Y:S01]  /*1e6e0*/  ISETP.GE.AND P5, PT, R221, R180.reuse, PT ;  /* 0x000000b4dd00720c */ /* 0x080fe20003fa6270 */
[----:B------:R-:W2:Y:S01]  /*1e6f0*/  MUFU.TANH R85, R85 ;  /* 0x0000005500557308 */ /* 0x000ea20000002400 */
[----:B------:R-:W-:Y:S02]  /*1e700*/  ISETP.GE.AND P4, PT, R219, R180, PT ;  /* 0x000000b4db00720c */ /* 0x000fe40003f86270 */
[----:B------:R-:W-:Y:S02]  /*1e710*/  FSEL R192, R115, -INF , !P0 ;  /* 0xff80000073c07808 */ /* 0x000fe40004000000 */
[----:B------:R-:W-:Y:S02]  /*1e720*/  FSEL R37, R189, -INF , !P2 ;  /* 0xff800000bd257808 */ /* 0x000fe40005000000 */
[----:B------:R-:W-:Y:S01]  /*1e730*/  FSEL R221, R198, -INF , !P1 ;  /* 0xff800000c6dd7808 */ /* 0x000fe20004800000 */
[----:B------:R-:W2:Y:S01]  /*1e740*/  MUFU.TANH R80, R80 ;  /* 0x0000005000507308 */ /* 0x000ea20000002400 */
[----:B------:R-:W-:-:S02]  /*1e750*/  ISETP.GE.AND P0, PT, R87, R181, PT ;  /* 0x000000b55700720c */ /* 0x000fc40003f06270 */
[-C--:B------:R-:W-:Y:S02]  /*1e760*/  ISETP.GE.AND P2, PT, R220, R181.reuse, PT ;  /* 0x000000b5dc00720c */ /* 0x080fe40003f46270 */
[----:B------:R-:W-:Y:S02]  /*1e770*/  FSEL R226, R193, -INF , !P6 ;  /* 0xff800000c1e27808 */ /* 0x000fe40007000000 */
[----:B------:R-:W-:Y:S01]  /*1e780*/  FSEL R198, R100, -INF , !P3 ;  /* 0xff80000064c67808 */ /* 0x000fe20005800000 */
[----:B------:R3:W-:Y:S01]  /*1e790*/  MUFU.TANH R35, R24 ;  /* 0x0000001800237308 */ /* 0x0007e20000002400 */
[----:B------:R-:W-:Y:S02]  /*1e7a0*/  ISETP.GE.AND P6, PT, R218, R181, PT ;  /* 0x000000b5da00720c */ /* 0x000fe40003fc6270 */
[----:B------:R-:W-:Y:S02]  /*1e7b0*/  ISETP.GE.AND P3, PT, R74, R180, PT ;  /* 0x000000b44a00720c */ /* 0x000fe40003f66270 */
[----:B------:R-:W-:-:S02]  /*1e7c0*/  FSEL R224, R173, -INF , !P5 ;  /* 0xff800000ade07808 */ /* 0x000fc40006800000 */
[----:B------:R-:W-:Y:S01]  /*1e7d0*/  FSEL R218, R117, -INF , !P4 ;  /* 0xff80000075da7808 */ /* 0x000fe20006000000 */
[----:B------:R-:W-:Y:S01]  /*1e7e0*/  MUFU.TANH R78, R78 ;  /* 0x0000004e004e7308 */ /* 0x000fe20000002400 */
[-C--:B------:R-:W-:Y:S02]  /*1e7f0*/  ISETP.GE.AND P5, PT, R168, R181.reuse, PT ;  /* 0x000000b5a800720c */ /* 0x080fe40003fa6270 */
[----:B------:R-:W-:Y:S02]  /*1e800*/  ISETP.GE.AND P4, PT, R120, R181, PT ;  /* 0x000000b57800720c */ /* 0x000fe40003f86270 */
[----:B------:R-:W-:Y:S02]  /*1e810*/  FSEL R189, R99, -INF , !P0 ;  /* 0xff80000063bd7808 */ /* 0x000fe40004000000 */
[----:B------:R-:W-:Y:S01]  /*1e820*/  ISETP.GE.AND P0, PT, R70, R180, PT ;  /* 0x000000b44600720c */ /* 0x000fe20003f06270 */
[----:B------:R-:W-:Y:S01]  /*1e830*/  MUFU.TANH R20, R20 ;  /* 0x0000001400147308 */ /* 0x000fe20000002400 */
[----:B---3--:R-:W-:-:S02]  /*1e840*/  FSEL R24, R195, -INF , !P2 ;  /* 0xff800000c3187808 */ /* 0x008fc40005000000 */
[-C--:B------:R-:W-:Y:S02]  /*1e850*/  ISETP.GE.AND P2, PT, R168, R180.reuse, PT ;  /* 0x000000b4a800720c */ /* 0x080fe40003f46270 */
[----:B------:R-:W-:Y:S02]  /*1e860*/  ISETP.GE.AND P1, PT, R164, R181, PT ;  /* 0x000000b5a400720c */ /* 0x000fe40003f26270 */
[----:B------:R-:W-:Y:S01]  /*1e870*/  FSEL R182, R89, -INF , !P3 ;  /* 0xff80000059b67808 */ /* 0x000fe20005800000 */
[----:B------:R-:W-:Y:S01]  /*1e880*/  MUFU.TANH R29, R29 ;  /* 0x0000001d001d7308 */ /* 0x000fe20000002400 */
[----:B------:R-:W-:Y:S02]  /*1e890*/  FSEL R225, R112, -INF , !P5 ;  /* 0xff80000070e17808 */ /* 0x000fe40006800000 */
[----:B------:R-:W-:Y:S02]  /*1e8a0*/  FSEL R219, R104, -INF , !P4 ;  /* 0xff80000068db7808 */ /* 0x000fe40006000000 */
[----:B------:R-:W-:-:S02]  /*1e8b0*/  ISETP.GE.AND P5, PT, R109, R180, PT ;  /* 0x000000b46d00720c */ /* 0x000fc40003fa6270 */
[----:B------:R-:W-:Y:S01]  /*1e8c0*/  ISETP.GE.AND P4, PT, R87, R180, PT ;  /* 0x000000b45700720c */ /* 0x000fe20003f86270 */
[----:B------:R-:W3:Y:S01]  /*1e8d0*/  MUFU.TANH R89, R36 ;  /* 0x0000002400597308 */ /* 0x000ee20000002400 */
[----:B------:R-:W-:Y:S02]  /*1e8e0*/  FSEL R168, R81, -INF , !P0 ;  /* 0xff80000051a87808 */ /* 0x000fe40004000000 */
[----:B------:R-:W-:Y:S02]  /*1e8f0*/  FSEL R228, R118, -INF , !P6 ;  /* 0xff80000076e47808 */ /* 0x000fe40007000000 */
[----:B------:R-:W-:Y:S02]  /*1e900*/  FSEL R193, R113, -INF , !P2 ;  /* 0xff80000071c17808 */ /* 0x000fe40005000000 */
[----:B------:R-:W-:Y:S01]  /*1e910*/  FSEL R220, R114, -INF , !P1 ;  /* 0xff80000072dc7808 */ /* 0x000fe20004800000 */
[----:B------:R-:W3:Y:S01]  /*1e920*/  MUFU.TANH R31, R31 ;  /* 0x0000001f001f7308 */ /* 0x000ee20000002400 */
[----:B------:R-:W-:-:S02]  /*1e930*/  ISETP.GE.AND P0, PT, R53, R181, PT ;  /* 0x000000b53500720c */ /* 0x000fc40003f06270 */
[-C--:B------:R-:W-:Y:S02]  /*1e940*/  ISETP.GE.AND P6, PT, R120, R180.reuse, PT ;  /* 0x000000b47800720c */ /* 0x080fe40003fc6270 */
[CC--:B------:R-:W-:Y:S02]  /*1e950*/  ISETP.GE.AND P2, PT, R106.reuse, R181.reuse, PT ;  /* 0x000000b56a00720c */ /* 0x0c0fe40003f46270 */
[----:B------:R-:W-:Y:S01]  /*1e960*/  ISETP.GE.AND P1, PT, R106, R180, PT ;  /* 0x000000b46a00720c */ /* 0x000fe20003f26270 */
[----:B------:R-:W3:Y:S01]  /*1e970*/  MUFU.TANH R26, R26 ;  /* 0x0000001a001a7308 */ /* 0x000ee20000002400 */
[----:B-1----:R-:W-:Y:S02]  /*1e980*/  FSEL R190, R101, -INF , !P5 ;  /* 0xff80000065be7808 */ /* 0x002fe40006800000 */
[----:B-----5:R-:W-:Y:S02]  /*1e990*/  FSEL R185, R93, -INF , !P4 ;  /* 0xff8000005db97808 */ /* 0x020fe40006000000 */
[----:B------:R-:W-:-:S02]  /*1e9a0*/  ISETP.GE.AND P4, PT, R68, R181, PT ;  /* 0x000000b54400720c */ /* 0x000fc40003f86270 */
[----:B----4-:R-:W-:Y:S01]  /*1e9b0*/  FSEL R101, R28, -INF , !P0 ;  /* 0xff8000001c657808 */ /* 0x010fe20004000000 */
[----:B------:R-:W1:Y:S01]  /*1e9c0*/  MUFU.TANH R39, R39 ;  /* 0x0000002700277308 */ /* 0x000e620000002400 */
[----:B------:R-:W-:Y:S02]  /*1e9d0*/  FSEL R188, R105, -INF , !P6 ;  /* 0xff80000069bc7808 */ /* 0x000fe40007000000 */
[----:B------:R-:W-:Y:S02]  /*1e9e0*/  FSEL R195, R103, -INF , !P2 ;  /* 0xff80000067c37808 */ /* 0x000fe40005000000 */
[----:B------:R-:W-:Y:S02]  /*1e9f0*/  FSEL R186, R97, -INF , !P1 ;  /* 0xff80000061ba7808 */ /* 0x000fe40004800000 */
[----:B------:R-:W-:Y:S01]  /*1ea00*/  ISETP.GE.AND P0, PT, R25, R180, PT ;  /* 0x000000b41900720c */ /* 0x000fe20003f06270 */
[----:B------:R-:W4:Y:S01]  /*1ea10*/  MUFU.TANH R43, R43 ;  /* 0x0000002b002b7308 */ /* 0x000f220000002400 */
[----:B------:R-:W-:-:S02]  /*1ea20*/  ISETP.GE.AND P6, PT, R74, R181, PT ;  /* 0x000000b54a00720c */ /* 0x000fc40003fc6270 */
[CC--:B------:R-:W-:Y:S02]  /*1ea30*/  ISETP.GE.AND P5, PT, R72.reuse, R181.reuse, PT ;  /* 0x000000b54800720c */ /* 0x0c0fe40003fa6270 */
[----:B------:R-:W-:Y:S02]  /*1ea40*/  ISETP.GE.AND P2, PT, R72, R180, PT ;  /* 0x000000b44800720c */ /* 0x000fe40003f46270 */
[----:B------:R-:W-:Y:S01]  /*1ea50*/  ISETP.GE.AND P1, PT, R70, R181, PT ;  /* 0x000000b54600720c */ /* 0x000fe20003f26270 */
[----:B------:R-:W5:Y:S01]  /*1ea60*/  MUFU.TANH R45, R45 ;  /* 0x0000002d002d7308 */ /* 0x000f620000002400 */
[----:B------:R-:W-:Y:S02]  /*1ea70*/  FSEL R183, R76, -INF , !P4 ;  /* 0xff8000004cb77808 */ /* 0x000fe40006000000 */
[----:B------:R-:W-:Y:S02]  /*1ea80*/  FSEL R76, R41, -INF , !P0 ;  /* 0xff800000294c7808 */ /* 0x000fe40004000000 */
[----:B------:R-:W-:-:S02]  /*1ea90*/  FSEL R187, R95, -INF , !P6 ;  /* 0xff8000005fbb7808 */ /* 0x000fc40007000000 */
[----:B------:R-:W-:Y:S01]  /*1eaa0*/  FSEL R191, R91, -INF , !P5 ;  /* 0xff8000005bbf7808 */ /* 0x000fe20006800000 */
[----:B------:R-:W5:Y:S01]  /*1eab0*/  MUFU.TANH R44, R44 ;  /* 0x0000002c002c7308 */ /* 0x000f620000002400 */
[----:B--2---:R-:W-:Y:S02]  /*1eac0*/  FSEL R173, R85, -INF , !P2 ;  /* 0xff80000055ad7808 */ /* 0x004fe40005000000 */
[----:B------:R-:W-:Y:S02]  /*1ead0*/  FSEL R184, R80, -INF , !P1 ;  /* 0xff80000050b87808 */ /* 0x000fe40004800000 */
[-C--:B------:R-:W-:Y:S02]  /*1eae0*/  ISETP.GE.AND P0, PT, R12, R181.reuse, PT ;  /* 0x000000b50c00720c */ /* 0x080fe40003f06270 */
[----:B------:R-:W-:Y:S01]  /*1eaf0*/  ISETP.GE.AND P6, PT, R68, R180, PT ;  /* 0x000000b44400720c */ /* 0x000fe20003fc6270 */
[----:B------:R-:W2:Y:S01]  /*1eb00*/  MUFU.TANH R72, R46 ;  /* 0x0000002e00487308 */ /* 0x000ea20000002400 */
[----:B------:R-:W-:-:S02]  /*1eb10*/  ISETP.GE.AND P3, PT, R63, R181, PT ;  /* 0x000000b53f00720c */ /* 0x000fc40003f66270 */
[-C--:B------:R-:W-:Y:S02]  /*1eb20*/  ISETP.GE.AND P5, PT, R63, R180.reuse, PT ;  /* 0x000000b43f00720c */ /* 0x080fe40003fa6270 */
[C---:B------:R-:W-:Y:S02]  /*1eb30*/  ISETP.GE.AND P2, PT, R62.reuse, R181, PT ;  /* 0x000000b53e00720c */ /* 0x040fe40003f46270 */
[----:B------:R-:W-:Y:S01]  /*1eb40*/  ISETP.GE.AND P1, PT, R62, R180, PT ;  /* 0x000000b43e00720c */ /* 0x000fe20003f26270 */
[----:B------:R-:W2:Y:S01]  /*1eb50*/  MUFU.TANH R40, R40 ;  /* 0x0000002800287308 */ /* 0x000ea20000002400 */
[----:B---3--:R-:W-:Y:S02]  /*1eb60*/  FSEL R89, R89, -INF , !P0 ;  /* 0xff80000059597808 */ /* 0x008fe40004000000 */
[----:B------:R-:W-:Y:S02]  /*1eb70*/  FSEL R164, R78, -INF , !P6 ;  /* 0xff8000004ea47808 */ /* 0x000fe40007000000 */
[----:B------:R-:W-:-:S02]  /*1eb80*/  FSEL R172, R20, -INF , !P3 ;  /* 0xff80000014ac7808 */ /* 0x000fc40005800000 */
[----:B------:R-:W-:Y:S01]  /*1eb90*/  FSEL R83, R83, -INF , !P5 ;  /* 0xff80000053537808 */ /* 0x000fe20006800000 */
[----:B------:R-:W3:Y:S01]  /*1eba0*/  MUFU.TANH R70, R42 ;  /* 0x0000002a00467308 */ /* 0x000ee20000002400 */
[----:B------:R-:W-:Y:S02]  /*1ebb0*/  FSEL R169, R169, -INF , !P2 ;  /* 0xff800000a9a97808 */ /* 0x000fe40005000000 */
[----:B------:R-:W-:Y:S02]  /*1ebc0*/  FSEL R82, R82, -INF , !P1 ;  /* 0xff80000052527808 */ /* 0x000fe40004800000 */
[----:B------:R-:W-:Y:S02]  /*1ebd0*/  PLOP3.LUT P0, PT, PT, PT, UP0, 0x80, 0x0 ;  /* 0x000000000000781c */ /* 0x000fe40003f0f008 */
[----:B------:R-:W-:Y:S01]  /*1ebe0*/  ISETP.GE.AND P4, PT, R53, R180, PT ;  /* 0x000000b43500720c */ /* 0x000fe20003f86270 */
[----:B------:R-:W3:Y:S01]  /*1ebf0*/  MUFU.TANH R68, R38 ;  /* 0x0000002600447308 */ /* 0x000ee20000002400 */
[----:B------:R-:W-:-:S02]  /*1ec00*/  ISETP.GE.AND P6, PT, R52, R181, PT ;  /* 0x000000b53400720c */ /* 0x000fc40003fc6270 */
[-C--:B------:R-:W-:Y:S02]  /*1ec10*/  ISETP.GE.AND P3, PT, R52, R180.reuse, PT ;  /* 0x000000b43400720c */ /* 0x080fe40003f66270 */
[CC--:B------:R-:W-:Y:S02]  /*1ec20*/  ISETP.GE.AND P5, PT, R27.reuse, R181.reuse, PT ;  /* 0x000000b51b00720c */ /* 0x0c0fe40003fa6270 */
[----:B------:R-:W-:Y:S01]  /*1ec30*/  ISETP.GE.AND P2, PT, R27, R180, PT ;  /* 0x000000b41b00720c */ /* 0x000fe20003f46270 */
[----:B------:R-:W3:Y:S01]  /*1ec40*/  MUFU.TANH R87, R32 ;  /* 0x0000002000577308 */ /* 0x000ee20000002400 */
[----:B------:R-:W-:Y:S02]  /*1ec50*/  ISETP.GE.AND P1, PT, R25, R181, PT ;  /* 0x000000b51900720c */ /* 0x000fe40003f26270 */
[----:B------:R-:W-:Y:S02]  /*1ec60*/  FSEL R81, R29, -INF , !P4 ;  /* 0xff8000001d517808 */ /* 0x000fe40006000000 */
[----:B------:R-:W-:-:S02]  /*1ec70*/  FSEL R100, R30, -INF , !P6 ;  /* 0xff8000001e647808 */ /* 0x000fc40007000000 */
[----:B------:R-:W-:Y:S01]  /*1ec80*/  FSEL R80, R31, -INF , !P3 ;  /* 0xff8000001f507808 */ /* 0x000fe20005800000 */
[----:B------:R-:W3:Y:S01]  /*1ec90*/  MUFU.TANH R66, R34 ;  /* 0x0000002200427308 */ /* 0x000ee20000002400 */
[----:B------:R-:W-:Y:S02]  /*1eca0*/  FSEL R99, R35, -INF , !P5 ;  /* 0xff80000023637808 */ /* 0x000fe40006800000 */
[----:B------:R-:W-:Y:S02]  /*1ecb0*/  FSEL R78, R26, -INF , !P2 ;  /* 0xff8000001a4e7808 */ /* 0x000fe40005000000 */
[----:B-1----:R-:W-:Y:S02]  /*1ecc0*/  FSEL R97, R39, -INF , !P1 ;  /* 0xff80000027617808 */ /* 0x002fe40004800000 */
[C---:B------:R-:W-:Y:S01]  /*1ecd0*/  ISETP.GE.AND P4, PT, R15.reuse, R181, PT ;  /* 0x000000b50f00720c */ /* 0x040fe20003f86270 */
[----:B------:R-:W1:Y:S01]  /*1ece0*/  MUFU.TANH R85, R8 ;  /* 0x0000000800557308 */ /* 0x000e620000002400 */
[----:B------:R-:W-:-:S02]  /*1ecf0*/  ISETP.GE.AND P6, PT, R15, R180, PT ;  /* 0x000000b40f00720c */ /* 0x000fc40003fc6270 */
[CC--:B------:R-:W-:Y:S02]  /*1ed00*/  ISETP.GE.AND P3, PT, R14.reuse, R181.reuse, PT ;  /* 0x000000b50e00720c */ /* 0x0c0fe40003f66270 */
[-C--:B------:R-:W-:Y:S02]  /*1ed10*/  ISETP.GE.AND P5, PT, R14, R180.reuse, PT ;  /* 0x000000b40e00720c */ /* 0x080fe40003fa6270 */
[C---:B------:R-:W-:Y:S01]  /*1ed20*/  ISETP.GE.AND P2, PT, R13.reuse, R181, PT ;  /* 0x000000b50d00720c */ /* 0x040fe20003f46270 */
[----:B------:R-:W1:Y:S01]  /*1ed30*/  MUFU.TANH R64, R10 ;  /* 0x0000000a00407308 */ /* 0x000e620000002400 */
[----:B------:R-:W-:Y:S01]  /*1ed40*/  BAR.SYNC.DEFER_BLOCKING 0x0 ;  /* 0x0000000000007b1d */ /* 0x000fe20000010000 */
[----:B------:R-:W-:Y:S02]  /*1ed50*/  ISETP.GE.AND P1, PT, R13, R180, PT ;  /* 0x000000b40d00720c */ /* 0x000fe40003f26270 */
[----:B----4-:R-:W-:Y:S02]  /*1ed60*/  FSEL R95, R43, -INF , !P4 ;  /* 0xff8000002b5f7808 */ /* 0x010fe40006000000 */
[----:B-----5:R-:W-:-:S02]  /*1ed70*/  FSEL R74, R45, -INF , !P6 ;  /* 0xff8000002d4a7808 */ /* 0x020fc40007000000 */
[----:B------:R-:W4:Y:S01]  /*1ed80*/  MUFU.TANH R63, R11 ;  /* 0x0000000b003f7308 */ /* 0x000f220000002400 */
[----:B------:R-:W-:Y:S02]  /*1ed90*/  FSEL R93, R44, -INF , !P3 ;  /* 0xff8000002c5d7808 */ /* 0x000fe40005800000 */
[----:B--2---:R-:W-:Y:S02]  /*1eda0*/  FSEL R72, R72, -INF , !P5 ;  /* 0xff80000048487808 */ /* 0x004fe40006800000 */
[----:B------:R-:W-:Y:S02]  /*1edb0*/  FSEL R91, R40, -INF , !P2 ;  /* 0xff800000285b7808 */ /* 0x000fe40005000000 */
[----:B---3--:R-:W-:Y:S02]  /*1edc0*/  FSEL R70, R70, -INF , !P1 ;  /* 0xff80000046467808 */ /* 0x008fe40004800000 */
[----:B------:R-:W-:Y:S02]  /*1edd0*/  ISETP.GE.AND P4, PT, R12, R180, PT ;  /* 0x000000b40c00720c */ /* 0x000fe40003f86270 */
        /* <DEDUP_REMOVED lines=8> */
[----:B-1----:R-:W-:Y:S02]  /*1ee60*/  FSEL R85, R85, -INF , !P5 ;  /* 0xff80000055557808 */ /* 0x002fe40006800000 */
[----:B------:R-:W-:Y:S02]  /*1ee70*/  FSEL R64, R64, -INF , !P2 ;  /* 0xff80000040407808 */ /* 0x000fe40005000000 */
[----:B----4-:R-:W-:Y:S01]  /*1ee80*/  FSEL R63, R63, -INF , !P1 ;  /* 0xff8000003f3f7808 */ /* 0x010fe20004800000 */
        /* <DEDUP_REMOVED lines=65> */
.L_x_4038:
[----:B------:R-:W-:Y:S02]  /*1f2a0*/  ULDC UR4, c[0x0][0x248] ;  /* 0x0000920000047ab9 */ /* 0x000fe40000000800 */
[----:B------:R-:W-:-:S06]  /*1f2b0*/  USHF.L.U32 UR5, UR4, 0x8, URZ ;  /* 0x0000000804057899 */ /* 0x000fcc000800063f */
[----:B------:R-:W-:-:S04]  /*1f2c0*/  IADD3 R10, RZ, -UR5, RZ ;  /* 0x80000005ff0a7c10 */ /* 0x000fc8000fffe0ff */
[----:B------:R-:W-:-:S07]  /*1f2d0*/  SHF.R.S32.HI R7, RZ, 0x1f, R10 ;  /* 0x0000001fff077819 */ /* 0x000fce000001140a */
.L_x_4039:
        /* <DEDUP_REMOVED lines=57> */
.L_x_4037:
[----:B------:R-:W-:Y:S01]  /*1f670*/  FMNMX.FTZ R8, R2, R17, !PT ;  /* 0x0000001102087209 */ /* 0x000fe20007810000 */
[----:B------:R-:W1:Y:S01]  /*1f680*/  S2UR UR5, SR_CgaCtaId ;  /* 0x00000000000579c3 */ /* 0x000e620000008800 */
[----:B------:R-:W-:Y:S01]  /*1f690*/  FMNMX.FTZ R5, R0, R9, !PT ;  /* 0x0000000900057209 */ /* 0x000fe20007810000 */
[----:B------:R-:W-:Y:S01]  /*1f6a0*/  ULDC UR4, c[0x0][0x2ec] ;  /* 0x0000bb0000047ab9 */ /* 0x000fe20000000800 */
        /* <DEDUP_REMOVED lines=8> */
[----:B------:R-:W-:Y:S01]  /*1f730*/  FMNMX.FTZ R5, R122, R5, !PT ;  /* 0x000000057a057209 */ /* 0x000fe20007810000 */
[----:B------:R-:W-:Y:S01]  /*1f740*/  LDSM.16.MT88.4 R40, [R236+0xa800] ;  /* 0x00a80000ec28783b */ /* 0x000fe20000004200 */
[----:B------:R-:W-:Y:S02]  /*1f750*/  FMNMX.FTZ R8, R19, R8, !PT ;  /* 0x0000000813087209 */ /* 0x000fe40007810000 */
[----:B------:R-:W-:Y:S02]  /*1f760*/  FMNMX.FTZ R5, R33, R5, !PT ;  /* 0x0000000521057209 */ /* 0x000fe40007810000 */
[----:B------:R-:W-:Y:S02]  /*1f770*/  FMNMX.FTZ R8, R127, R8, !PT ;  /* 0x000000087f087209 */ /* 0x000fe40007810000 */
[----:B------:R-:W-:Y:S02]  /*1f780*/  FMNMX.FTZ R5, R125, R5, !PT ;  /* 0x000000057d057209 */ /* 0x000fe40007810000 */
[----:B------:R-:W-:Y:S01]  /*1f790*/  FMNMX.FTZ R8, R22, R8, !PT ;  /* 0x0000000816087209 */ /* 0x000fe20007810000 */
[----:B-1----:R-:W-:Y:S01]  /*1f7a0*/  ULEA UR5, UR5, UR6, 0x18 ;  /* 0x0000000605057291 */ /* 0x002fe2000f8ec03f */
        /* <DEDUP_REMOVED lines=125> */
[----:B------:R-:W-:Y:S01]  /*1ff80*/  SHF.R.S32.HI R8, RZ, 0x4, R8 ;  /* 0x00000004ff087819 */ /* 0x000fe20000011408 */
[----:B------:R-:W-:Y:S01]  /*1ff90*/  FMUL.FTZ R115, R117, UR4 ;  /* 0x0000000475737c20 */ /* 0x000fe20008410000 */
[----:B------:R-:W-:Y:S02]  /*1ffa0*/  IADD3 R7, -R7, R102, RZ ;  /* 0x0000006607077210 */ /* 0x000fe40007ffe1ff */
[----:B--2---:R-:W-:Y:S02]  /*1ffb0*/  FMNMX.FTZ R116, R116, R5, !PT ;  /* 0x0000000574747209 */ /* 0x004fe40007810000 */
[----:B------:R-:W-:-:S02]  /*1ffc0*/  SHF.R.S32.HI R10, RZ, 0x1f, R7 ;  /* 0x0000001fff0a7819 */ /* 0x000fc40000011407 */
[----:B------:R-:W-:Y:S01]  /*1ffd0*/  LEA.HI R11, R8, R8, RZ, 0x1 ;  /* 0x00000008080b7211 */ /* 0x000fe200078f08ff */
[----:B------:R-:W-:Y:S01]  /*1ffe0*/  FMUL.FTZ R105, R116, UR4 ;  /* 0x0000000474697c20 */ /* 0x000fe20008410000 */
[----:B------:R-:W-:Y:S02]  /*1fff0*/  LEA.HI R5, R10, R7, RZ, 0x3 ;  /* 0x000000070a057211 */ /* 0x000fe400078f18ff */
[----:B------:R-:W-:Y:S02]  /*20000*/  LOP3.LUT R10, R11, 0xfffffffe, RZ, 0xc0, !PT ;  /* 0xfffffffe0b0a7812 */ /* 0x000fe400078ec0ff */
[----:B------:R-:W-:Y:S02]  /*20010*/  LOP3.LUT R11, R5, 0xfffffff8, RZ, 0xc0, !PT ;  /* 0xfffffff8050b7812 */ /* 0x000fe400078ec0ff */
[----:B------:R-:W-:Y:S02]  /*20020*/  IADD3 R10, R8, -R10, RZ ;  /* 0x8000000a080a7210 */ /* 0x000fe40007ffe0ff */
[----:B------:R-:W-:-:S02]  /*20030*/  IADD3 R7, R7, -R11, RZ ;  /* 0x8000000b07077210 */ /* 0x000fc40007ffe0ff */
[----:B------:R-:W-:Y:S02]  /*20040*/  SHF.L.U32 R5, R5, 0x6, RZ ;  /* 0x0000000605057819 */ /* 0x000fe400000006ff */
[----:B------:R-:W-:Y:S02]  /*20050*/  SHF.L.U32 R8, R7, 0x6, RZ ;  /* 0x0000000607087819 */ /* 0x000fe400000006ff */
[----:B------:R-:W-:Y:S02]  /*20060*/  SHF.L.U32 R7, R10, 0x3, RZ ;  /* 0x000000030a077819 */ /* 0x000fe400000006ff */
[----:B------:R-:W-:Y:S02]  /*20070*/  LOP3.LUT R8, R8, 0x1c0, RZ, 0xc0, !PT ;  /* 0x000001c008087812 */ /* 0x000fe400078ec0ff */
[----:B------:R-:W-:Y:S02]  /*20080*/  LOP3.LUT R5, R5, 0xfffffe00, RZ, 0xc0, !PT ;  /* 0xfffffe0005057812 */ /* 0x000fe400078ec0ff */
[----:B------:R-:W-:-:S02]  /*20090*/  LOP3.LUT R7, R8, 0x8, R7, 0xf8, !PT ;  /* 0x0000000808077812 */ /* 0x000fc400078ef807 */
[----:B------:R-:W-:Y:S02]  /*200a0*/  SHF.R.U32.HI R8, RZ, 0x3, R8 ;  /* 0x00000003ff087819 */ /* 0x000fe40000011608 */
[----:B------:R-:W-:Y:S02]  /*200b0*/  FSETP.NEU.FTZ.AND P2, PT, R117, -INF , PT ;  /* 0xff8000007500780b */ /* 0x000fe40003f5d000 */
[----:B------:R-:W-:Y:S02]  /*200c0*/  LOP3.LUT R7, R7, R8, RZ, 0x3c, !PT ;  /* 0x0000000807077212 */ /* 0x000fe400078e3cff */
[----:B------:R-:W-:Y:S02]  /*200d0*/  FSEL R115, R115, RZ, P2 ;  /* 0x000000ff73737208 */ /* 0x000fe40001000000 */
[----:B------:R-:W-:Y:S02]  /*200e0*/  LOP3.LUT R62, R7, R5, RZ, 0xfc, !PT ;  /* 0x00000005073e7212 */ /* 0x000fe400078efcff */
[----:B------:R-:W-:Y:S01]  /*200f0*/  FSETP.NEU.FTZ.AND P1, PT, R116, -INF , PT ;  /* 0xff8000007400780b */ /* 0x000fe20003f3d000 */
[--C-:B------:R-:W-:Y:S01]  /*20100*/  FFMA.FTZ R108, R22, UR4, -R115.reuse ;  /* 0x00000004166c7c23 */ /* 0x100fe20008010873 */
[----:B------:R-:W-:Y:S01]  /*20110*/  LEA R62, R62, UR5, 0x1 ;  /* 0x000000053e3e7c11 */ /* 0x000fe2000f8e08ff */
[--C-:B------:R-:W-:Y:S01]  /*20120*/  FFMA.FTZ R106, R21, UR4, -R115.reuse ;  /* 0x00000004156a7c23 */ /* 0x100fe20008010873 */
[----:B------:R-:W-:Y:S01]  /*20130*/  FSEL R120, R117, RZ, P2 ;  /* 0x000000ff75787208 */ /* 0x000fe20001000000 */
[--C-:B------:R-:W-:Y:S01]  /*20140*/  FFMA.FTZ R111, R123, UR4, -R115.reuse ;  /* 0x000000047b6f7c23 */ /* 0x100fe20008010873 */
[----:B------:R-:W-:Y:S01]  /*20150*/  FSEL R5, R116, RZ, P1 ;  /* 0x000000ff74057208 */ /* 0x000fe20000800000 */
[----:B------:R-:W1:Y:S01]  /*20160*/  LDSM.16.MT88.4 R20, [R62+0xa000] ;  /* 0x00a000003e14783b */ /* 0x000e620000004200 */
[----:B------:R-:W-:Y:S01]  /*20170*/  FSEL R105, R105, RZ, P1 ;  /* 0x000000ff69697208 */ /* 0x000fe20000800000 */
[----:B------:R-:W-:Y:S01]  /*20180*/  FADD.FTZ R120, R2, -R120 ;  /* 0x8000007802787221 */ /* 0x000fe20000010000 */
[----:B------:R-:W-:Y:S01]  /*20190*/  FFMA.FTZ R123, R24, UR4, -R115 ;  /* 0x00000004187b7c23 */ /* 0x000fe20008010873 */
[----:B------:R-:W-:Y:S01]  /*201a0*/  FADD.FTZ R0, R0, -R5 ;  /* 0x8000000500007221 */ /* 0x000fe20000010000 */
[----:B------:R-:W2:Y:S01]  /*201b0*/  LDSM.16.MT88.4 R24, [R234+0xa000] ;  /* 0x00a00000ea18783b */ /* 0x000ea20000004200 */
[--C-:B------:R-:W-:Y:S01]  /*201c0*/  FFMA.FTZ R114, R17, UR4, -R115.reuse ;  /* 0x0000000411727c23 */ /* 0x100fe20008010873 */
[--C-:B------:R-:W-:Y:S01]  /*201d0*/  FFMA.FTZ R113, R107, UR4, -R115.reuse ;  /* 0x000000046b717c23 */ /* 0x100fe20008010873 */
[----:B------:R-:W-:Y:S01]  /*201e0*/  FFMA.FTZ R112, R18, UR4, -R115 ;  /* 0x0000000412707c23 */ /* 0x000fe20008010873 */
[--C-:B------:R-:W-:Y:S01]  /*201f0*/  FFMA.FTZ R104, R9, UR4, -R105.reuse ;  /* 0x0000000409687c23 */ /* 0x100fe20008010869 */
[--C-:B------:R-:W-:Y:S01]  /*20200*/  FFMA.FTZ R103, R121, UR4, -R105.reuse ;  /* 0x0000000479677c23 */ /* 0x100fe20008010869 */
[--C-:B------:R-:W-:Y:S01]  /*20210*/  FFMA.FTZ R102, R6, UR4, -R105.reuse ;  /* 0x0000000406667c23 */ /* 0x100fe20008010869 */
[----:B------:R-:W-:Y:S01]  /*20220*/  FMUL.FTZ R120, R120, UR4 ;  /* 0x0000000478787c20 */ /* 0x000fe20008410000 */
[----:B------:R-:W-:Y:S01]  /*20230*/  FFMA.FTZ R122, R122, UR4, -R105 ;  /* 0x000000047a7a7c23 */ /* 0x000fe20008010869 */
[----:B------:R-:W-:Y:S01]  /*20240*/  FMUL.FTZ R0, R0, UR4 ;  /* 0x0000000400007c20 */ /* 0x000fe20008410000 */
        /* <DEDUP_REMOVED lines=20> */
[----:B------:R-:W-:Y:S01]  /*20390*/  FFMA.FTZ R181, R200, UR4, -R115 ;  /* 0x00000004c8b57c23 */ /* 0x000fe20008010873 */
[--C-:B------:R-:W-:Y:S01]  /*203a0*/  FFMA.FTZ R186, R186, UR4, -R105.reuse ;  /* 0x00000004baba7c23 */ /* 0x100fe20008010869 */
[--C-:B------:R-:W-:Y:S01]  /*203b0*/  FFMA.FTZ R178, R178, UR4, -R105.reuse ;  /* 0x00000004b2b27c23 */ /* 0x100fe20008010869 */
[--C-:B------:R-:W-:Y:S01]  /*203c0*/  FFMA.FTZ R185, R185, UR4, -R105.reuse ;  /* 0x00000004b9b97c23 */ /* 0x100fe20008010869 */
[----:B------:R-:W3:Y:S01]  /*203d0*/  MUFU.EX2 R111, R111 ;  /* 0x0000006f006f7308 */ /* 0x000ee20000000800 */
[----:B------:R-:W-:Y:S01]  /*203e0*/  FFMA.FTZ R177, R177, UR4, -R105 ;  /* 0x00000004b1b17c23 */ /* 0x000fe20008010869 */
[--C-:B------:R-:W-:Y:S01]  /*203f0*/  FFMA.FTZ R187, R187, UR4, -R115.reuse ;  /* 0x00000004bbbb7c23 */ /* 0x100fe20008010873 */
[--C-:B------:R-:W-:Y:S01]  /*20400*/  FFMA.FTZ R191, R191, UR4, -R115.reuse ;  /* 0x00000004bfbf7c23 */ /* 0x100fe20008010873 */
        /* <DEDUP_REMOVED lines=14> */
[----:B------:R-:W-:Y:S01]  /*204f0*/  FFMA.FTZ R164, R164, UR4, -R105 ;  /* 0x00000004a4a47c23 */ /* 0x000fe20008010869 */
[--C-:B------:R-:W-:Y:S01]  /*20500*/  FFMA.FTZ R172, R172, UR4, -R115.reuse ;  /* 0x00000004acac7c23 */ /* 0x100fe20008010873 */
[--C-:B------:R-:W-:Y:S01]  /*20510*/  FFMA.FTZ R170, R170, UR4, -R115.reuse ;  /* 0x00000004aaaa7c23 */ /* 0x100fe20008010873 */
[--C-:B------:R-:W-:Y:S01]  /*20520*/  FFMA.FTZ R169, R169, UR4, -R115.reuse ;  /* 0x00000004a9a97c23 */ /* 0x100fe20008010873 */
[----:B------:R-:W-:Y:S01]  /*20530*/  FFMA.FTZ R61, R61, UR4, -R115 ;  /* 0x000000043d3d7c23 */ /* 0x000fe20008010873 */
[--C-:B------:R-:W-:Y:S01]  /*20540*/  FFMA.FTZ R83, R83, UR4, -R105.reuse ;  /* 0x0000000453537c23 */ /* 0x100fe20008010869 */
[----:B------:R-:W-:Y:S01]  /*20550*/  MUFU.EX2 R102, R102 ;  /* 0x0000006600667308 */ /* 0x000fe20000000800 */
[--C-:B------:R-:W-:Y:S01]  /*20560*/  FFMA.FTZ R82, R82, UR4, -R105.reuse ;  /* 0x0000000452527c23 */ /* 0x100fe20008010869 */
[----:B------:R-:W-:Y:S01]  /*20570*/  FFMA.FTZ R196, R56, UR4, -R105 ;  /* 0x0000000438c47c23 */ /* 0x000fe20008010869 */
[----:B------:R-:W-:Y:S01]  /*20580*/  FFMA.FTZ R100, R100, UR4, -R115 ;  /* 0x0000000464647c23 */ /* 0x000fe20008010873 */
[--C-:B------:R-:W-:Y:S01]  /*20590*/  FFMA.FTZ R81, R81, UR4, -R105.reuse ;  /* 0x0000000451517c23 */ /* 0x100fe20008010869 */
[--C-:B------:R-:W-:Y:S01]  /*205a0*/  FFMA.FTZ R3, R3, UR4, -R105.reuse ;  /* 0x0000000403037c23 */ /* 0x100fe20008010869 */
[--C-:B------:R-:W-:Y:S01]  /*205b0*/  FFMA.FTZ R80, R80, UR4, -R105.reuse ;  /* 0x0000000450507c23 */ /* 0x100fe20008010869 */
[----:B------:R-:W-:Y:S01]  /*205c0*/  FFMA.FTZ R79, R79, UR4, -R105 ;  /* 0x000000044f4f7c23 */ /* 0x000fe20008010869 */
[----:B------:R3:W5:Y:S01]  /*205d0*/  MUFU.EX2 R2, R122 ;  /* 0x0000007a00027308 */ /* 0x0007620000000800 */
[----:B----4-:R-:W-:Y:S01]  /*205e0*/  F2FP.F16.F32.PACK_AB R5, R103, R104 ;  /* 0x000000686705723e */ /* 0x010fe200000000ff */
[--C-:B------:R-:W-:Y:S01]  /*205f0*/  FFMA.FTZ R99, R99, UR4, -R115.reuse ;  /* 0x0000000463637c23 */ /* 0x100fe20008010873 */
[--C-:B------:R-:W-:Y:S01]  /*20600*/  FFMA.FTZ R98, R98, UR4, -R115.reuse ;  /* 0x0000000462627c23 */ /* 0x100fe20008010873 */
[--C-:B------:R-:W-:Y:S01]  /*20610*/  FFMA.FTZ R97, R97, UR4, -R115.reuse ;  /* 0x0000000461617c23 */ /* 0x100fe20008010873 */
[----:B------:R-:W-:Y:S01]  /*20620*/  FFMA.FTZ R96, R96, UR4, -R115 ;  /* 0x0000000460607c23 */ /* 0x000fe20008010873 */
[--C-:B------:R-:W-:Y:S01]  /*20630*/  FFMA.FTZ R78, R78, UR4, -R105.reuse ;  /* 0x000000044e4e7c23 */ /* 0x100fe20008010869 */
[----:B------:R-:W-:Y:S01]  /*20640*/  FFMA.FTZ R77, R77, UR4, -R105 ;  /* 0x000000044d4d7c23 */ /* 0x000fe20008010869 */
[----:B------:R-:W4:Y:S01]  /*20650*/  MUFU.EX2 R120, R120 ;  /* 0x0000007800787308 */ /* 0x000f220000000800 */
[----:B------:R-:W-:Y:S01]  /*20660*/  FFMA.FTZ R93, R93, UR4, -R115 ;  /* 0x000000045d5d7c23 */ /* 0x000fe20008010873 */
[--C-:B------:R-:W-:Y:S01]  /*20670*/  FFMA.FTZ R72, R72, UR4, -R105.reuse ;  /* 0x0000000448487c23 */ /* 0x100fe20008010869 */
[--C-:B------:R-:W-:Y:S01]  /*20680*/  FFMA.FTZ R70, R70, UR4, -R105.reuse ;  /* 0x0000000446467c23 */ /* 0x100fe20008010869 */
[--C-:B------:R-:W-:Y:S01]  /*20690*/  FFMA.FTZ R69, R69, UR4, -R105.reuse ;  /* 0x0000000445457c23 */ /* 0x100fe20008010869 */
[--C-:B------:R-:W-:Y:S01]  /*206a0*/  FFMA.FTZ R68, R68, UR4, -R105.reuse ;  /* 0x0000000444447c23 */ /* 0x100fe20008010869 */
[----:B------:R-:W-:Y:S01]  /*206b0*/  FFMA.FTZ R67, R67, UR4, -R105 ;  /* 0x0000000443437c23 */ /* 0x000fe20008010869 */
[--C-:B------:R-:W-:Y:S01]  /*206c0*/  FFMA.FTZ R85, R85, UR4, -R115.reuse ;  /* 0x0000000455557c23 */ /* 0x100fe20008010873 */
[----:B------:R1:W2:Y:S01]  /*206d0*/  MUFU.EX2 R119, R0 ;  /* 0x0000000000777308 */ /* 0x0002a20000000800 */
[----:B---3--:R-:W-:Y:S01]  /*206e0*/  FFMA.FTZ R122, R126, UR4, -R115 ;  /* 0x000000047e7a7c23 */ /* 0x008fe20008010873 */
[----:B------:R-:W-:Y:S01]  /*206f0*/  FFMA.FTZ R126, R33, UR4, -R105 ;  /* 0x00000004217e7c23 */ /* 0x000fe20008010869 */
[----:B-----5:R-:W-:Y:S01]  /*20700*/  F2FP.F16.F32.PACK_AB R7, R2, R102 ;  /* 0x000000660207723e */ /* 0x020fe200000000ff */
[----:B------:R-:W3:Y:S04]  /*20710*/  LDSM.16.MT88.4 R32, [R62+0xa800] ;  /* 0x00a800003e20783b */ /* 0x000ee80000004200 */
        /* <DEDUP_REMOVED lines=52> */
[--C-:B------:R-:W-:Y:S01]  /*20a60*/  FFMA.FTZ R145, R209, UR4, -R105.reuse ;  /* 0x00000004d1917c23 */ /* 0x100fe20008010869 */
[--C-:B------:R-:W-:Y:S01]  /*20a70*/  FFMA.FTZ R146, R221, UR4, -R105.reuse ;  /* 0x00000004dd927c23 */ /* 0x100fe20008010869 */
[----:B------:R-:W-:Y:S01]  /*20a80*/  FFMA.FTZ R147, R207, UR4, -R105 ;  /* 0x00000004cf937c23 */ /* 0x000fe20008010869 */
[C---:B------:R-:W-:Y:S01]  /*20a90*/  HMMA.16816.F32 R16, R4.reuse, R28, R16 ;  /* 0x0000001c0410723c */ /* 0x040fe20000001810 */
[----:B------:R-:W1:Y:S01]  /*20aa0*/  MUFU.EX2 R128, R128 ;  /* 0x0000008000807308 */ /* 0x000e620000000800 */
[----:B--2---:R-:W-:Y:S01]  /*20ab0*/  F2FP.F16.F32.PACK_AB R53, R125, R126 ;  /* 0x0000007e7d35723e */ /* 0x004fe200000000ff */
[----:B------:R-:W-:Y:S01]  /*20ac0*/  FFMA.FTZ R136, R228, UR4, -R115 ;  /* 0x00000004e4887c23 */ /* 0x000fe20008010873 */
        /* <DEDUP_REMOVED lines=10> */
[----:B------:R-:W-:Y:S01]  /*20b70*/  FFMA.FTZ R162, R199, UR4, -R105 ;  /* 0x00000004c7a27c23 */ /* 0x000fe20008010869 */
[--C-:B------:R-:W-:Y:S01]  /*20b80*/  FFMA.FTZ R156, R198, UR4, -R115.reuse ;  /* 0x00000004c69c7c23 */ /* 0x100fe20008010873 */
[--C-:B------:R-:W-:Y:S01]  /*20b90*/  FFMA.FTZ R158, R205, UR4, -R115.reuse ;  /* 0x00000004cd9e7c23 */ /* 0x100fe20008010873 */
[----:B------:R-:W2:Y:S01]  /*20ba0*/  MUFU.EX2 R118, R118 ;  /* 0x0000007600767308 */ /* 0x000ea20000000800 */
[----:B------:R-:W-:Y:S01]  /*20bb0*/  HMMA.16816.F32 R12, R4, R14, R140 ;  /* 0x0000000e040c723c */ /* 0x000fe2000000188c */
[----:B------:R-:W4:Y:S01]  /*20bc0*/  LDSM.16.MT88.4 R4, [R234+0xa800] ;  /* 0x00a80000ea04783b */ /* 0x000f220000004200 */
[----:B-1----:R-:W-:Y:S01]  /*20bd0*/  F2FP.F16.F32.PACK_AB R55, R128, R127 ;  /* 0x0000007f8037723e */ /* 0x002fe200000000ff */
[--C-:B------:R-:W-:Y:S01]  /*20be0*/  FFMA.FTZ R148, R220, UR4, -R115.reuse ;  /* 0x00000004dc947c23 */ /* 0x100fe20008010873 */
[--C-:B------:R-:W-:Y:S01]  /*20bf0*/  FFMA.FTZ R149, R208, UR4, -R115.reuse ;  /* 0x00000004d0957c23 */ /* 0x100fe20008010873 */
[--C-:B------:R-:W-:Y:S01]  /*20c00*/  FFMA.FTZ R150, R219, UR4, -R115.reuse ;  /* 0x00000004db967c23 */ /* 0x100fe20008010873 */
[----:B------:R-:W-:Y:S01]  /*20c10*/  FFMA.FTZ R151, R206, UR4, -R115 ;  /* 0x00000004ce977c23 */ /* 0x000fe20008010873 */
[----:B------:R-:W-:Y:S01]  /*20c20*/  FFMA.FTZ R140, R210, UR4, -R105 ;  /* 0x00000004d28c7c23 */ /* 0x000fe20008010869 */
[----:B------:R-:W-:Y:S01]  /*20c30*/  MUFU.EX2 R0, R0 ;  /* 0x0000000000007308 */ /* 0x000fe20000000800 */
[C---:B---3--:R-:W-:Y:S01]  /*20c40*/  HMMA.16816.F32 R8, R52.reuse, R32, R8 ;  /* 0x000000203408723c */ /* 0x048fe20000001808 */
[--C-:B------:R-:W-:Y:S01]  /*20c50*/  FFMA.FTZ R141, R213, UR4, -R115.reuse ;  /* 0x00000004d58d7c23 */ /* 0x100fe20008010873 */
[--C-:B------:R-:W-:Y:S01]  /*20c60*/  FFMA.FTZ R143, R225, UR4, -R115.reuse ;  /* 0x00000004e18f7c23 */ /* 0x100fe20008010873 */
[----:B------:R-:W-:Y:S01]  /*20c70*/  FFMA.FTZ R142, R211, UR4, -R115 ;  /* 0x00000004d38e7c23 */ /* 0x000fe20008010873 */
[----:B------:R-:W-:Y:S01]  /*20c80*/  FFMA.FTZ R192, R194, UR4, -R105 ;  /* 0x00000004c2c07c23 */ /* 0x000fe20008010869 */
[--C-:B------:R-:W-:Y:S01]  /*20c90*/  FFMA.FTZ R157, R195, UR4, -R115.reuse ;  /* 0x00000004c39d7c23 */ /* 0x100fe20008010873 */
[C---:B------:R-:W-:Y:S01]  /*20ca0*/  HMMA.16816.F32 R20, R52.reuse, R34, R20 ;  /* 0x000000223414723c */ /* 0x040fe20000001814 */
[----:B------:R-:W1:Y:S01]  /*20cb0*/  MUFU.EX2 R122, R122 ;  /* 0x0000007a007a7308 */ /* 0x000e620000000800 */
[----:B------:R-:W3:Y:S01]  /*20cc0*/  LDSM.16.MT88.4 R32, [R236+0xb000] ;  /* 0x00b00000ec20783b */ /* 0x000ee20000004200 */
[--C-:B------:R-:W-:Y:S01]  /*20cd0*/  FFMA.FTZ R163, R202, UR4, -R115.reuse ;  /* 0x00000004caa37c23 */ /* 0x100fe20008010873 */
[----:B------:R-:W-:Y:S01]  /*20ce0*/  FFMA.FTZ R193, R197, UR4, -R115 ;  /* 0x00000004c5c17c23 */ /* 0x000fe20008010873 */
[--C-:B------:R-:W-:Y:S01]  /*20cf0*/  FFMA.FTZ R194, R58, UR4, -R105.reuse ;  /* 0x000000043ac27c23 */ /* 0x100fe20008010869 */
[C---:B------:R-:W-:Y:S01]  /*20d00*/  HMMA.16816.F32 R16, R52.reuse, R40, R16 ;  /* 0x000000283410723c */ /* 0x040fe20000001810 */
[----:B------:R-:W-:Y:S01]  /*20d10*/  FFMA.FTZ R195, R57, UR4, -R105 ;  /* 0x0000000439c37c23 */ /* 0x000fe20008010869 */
[----:B------:R-:W-:Y:S01]  /*20d20*/  FFMA.FTZ R114, R252, R120, R114 ;  /* 0x00000078fc727223 */ /* 0x000fe20000010072 */
[----:B------:R-:W-:Y:S01]  /*20d30*/  MUFU.EX2 R137, R137 ;  /* 0x0000008900897308 */ /* 0x000fe20000000800 */
[----:B------:R-:W-:Y:S01]  /*20d40*/  FFMA.FTZ R104, R251, R119, R104 ;  /* 0x00000077fb687223 */ /* 0x000fe20000010068 */
[--C-:B------:R-:W-:Y:S01]  /*20d50*/  FFMA.FTZ R197, R59, UR4, -R115.reuse ;  /* 0x000000043bc57c23 */ /* 0x100fe20008010873 */
[C---:B------:R-:W-:Y:S01]  /*20d60*/  HMMA.16816.F32 R28, R52.reuse, R42, R28 ;  /* 0x0000002a341c723c */ /* 0x040fe2000000181c */
[----:B------:R-:W5:Y:S01]  /*20d70*/  LDSM.16.MT88.4 R40, [R235+0xb000] ;  /* 0x00b00000eb28783b */ /* 0x000f620000004200 */
[----:B------:R-:W-:Y:S01]  /*20d80*/  FADD.FTZ R114, R113, R114 ;  /* 0x0000007271727221 */ /* 0x000fe20000010000 */
[----:B------:R-:W-:Y:S01]  /*20d90*/  FADD.FTZ R103, R103, R104 ;  /* 0x0000006867677221 */ /* 0x000fe20000010000 */
[----:B------:R-:W-:Y:S01]  /*20da0*/  FFMA.FTZ R252, R84, UR4, -R115 ;  /* 0x0000000454fc7c23 */ /* 0x000fe20008010873 */
[----:B------:R-:W1:Y:S01]  /*20db0*/  MUFU.EX2 R138, R138 ;  /* 0x0000008a008a7308 */ /* 0x000e620000000800 */
[----:B------:R-:W-:Y:S01]  /*20dc0*/  HMMA.16816.F32 R36, R52, R48, R36 ;  /* 0x000000303424723c */ /* 0x000fe20000001824 */
[----:B------:R-:W-:Y:S01]  /*20dd0*/  FADD.FTZ R114, R112, R114 ;  /* 0x0000007270727221 */ /* 0x000fe20000010000 */
[----:B------:R-:W-:Y:S01]  /*20de0*/  FADD.FTZ R102, R102, R103 ;  /* 0x0000006766667221 */ /* 0x000fe20000010000 */
[----:B------:R-:W-:-:S02]  /*20df0*/  FFMA.FTZ R251, R63, UR4, -R105 ;  /* 0x000000043ffb7c23 */ /* 0x000fc40008010869 */
[----:B------:R-:W-:Y:S01]  /*20e00*/  FADD.FTZ R111, R111, R114 ;  /* 0x000000726f6f7221 */ /* 0x000fe20000010000 */
[C---:B------:R-:W-:Y:S01]  /*20e10*/  HMMA.16816.F32 R12, R52.reuse, R50, R12 ;  /* 0x00000032340c723c */ /* 0x040fe2000000180c */
[----:B------:R-:W-:Y:S01]  /*20e20*/  MUFU.EX2 R139, R139 ;  /* 0x0000008b008b7308 */ /* 0x000fe20000000800 */
[----:B--2---:R-:W-:Y:S01]  /*20e30*/  F2FP.F16.F32.PACK_AB R48, R118, R106 ;  /* 0x0000006a7630723e */ /* 0x004fe200000000ff */
[----:B------:R-:W-:Y:S01]  /*20e40*/  FADD.FTZ R102, R2, R102 ;  /* 0x0000006602667221 */ /* 0x000fe20000010000 */
[----:B------:R-:W-:Y:S02]  /*20e50*/  FADD.FTZ R111, R110, R111 ;  /* 0x0000006f6e6f7221 */ /* 0x000fe40000010000 */
[C---:B----4-:R-:W-:Y:S01]  /*20e60*/  HMMA.16816.F32 R44, R52.reuse, R4, R44 ;  /* 0x00000004342c723c */ /* 0x050fe2000000182c */
[----:B-1----:R-:W-:Y:S01]  /*20e70*/  F2FP.F16.F32.PACK_AB R50, R122, R0 ;  /* 0x000000007a32723e */ /* 0x002fe200000000ff */
[----:B------:R-:W-:Y:S01]  /*20e80*/  FADD.FTZ R126, R126, R102 ;  /* 0x000000667e7e7221 */ /* 0x000fe20000010000 */
[----:B------:R-:W1:Y:S01]  /*20e90*/  MUFU.EX2 R140, R140 ;  /* 0x0000008c008c7308 */ /* 0x000e620000000800 */
[----:B------:R-:W-:Y:S01]  /*20ea0*/  F2FP.F16.F32.PACK_AB R49, R138, R137 ;  /* 0x000000898a31723e */ /* 0x000fe200000000ff */
[----:B------:R-:W-:Y:S01]  /*20eb0*/  FADD.FTZ R111, R109, R111 ;  /* 0x0000006f6d6f7221 */ /* 0x000fe20000010000 */
[----:B------:R-:W-:Y:S01]  /*20ec0*/  HMMA.16816.F32 R132, R52, R6, R132 ;  /* 0x000000063484723c */ /* 0x000fe20000001884 */
[----:B------:R-:W2:Y:S01]  /*20ed0*/  LDSM.16.MT88.4 R4, [R234+0xb000] ;  /* 0x00b00000ea04783b */ /* 0x000ea20000004200 */
[----:B------:R-:W-:Y:S01]  /*20ee0*/  FADD.FTZ R126, R125, R126 ;  /* 0x0000007e7d7e7221 */ /* 0x000fe20000010000 */
[----:B------:R-:W-:-:S02]  /*20ef0*/  FADD.FTZ R111, R108, R111 ;  /* 0x0000006f6c6f7221 */ /* 0x000fc40000010000 */
[----:B------:R-:W-:Y:S01]  /*20f00*/  MUFU.EX2 R121, R121 ;  /* 0x0000007900797308 */ /* 0x000fe20000000800 */
[----:B------:R-:W-:Y:S01]  /*20f10*/  FADD.FTZ R126, R127, R126 ;  /* 0x0000007e7f7e7221 */ /* 0x000fe20000010000 */
[----:B------:R-:W-:-:S03]  /*20f20*/  FADD.FTZ R107, R107, R111 ;  /* 0x0000006f6b6b7221 */ /* 0x000fc60000010000 */
[----:B------:R-:W-:Y:S01]  /*20f30*/  FADD.FTZ R126, R128, R126 ;  /* 0x0000007e807e7221 */ /* 0x000fe20000010000 */
[----:B------:R-:W-:Y:S02]  /*20f40*/  FADD.FTZ R107, R106, R107 ;  /* 0x0000006b6a6b7221 */ /* 0x000fe40000010000 */
[----:B------:R-:W4:Y:S01]  /*20f50*/  MUFU.EX2 R124, R124 ;  /* 0x0000007c007c7308 */ /* 0x000f220000000800 */
[----:B-1----:R-:W-:Y:S01]  /*20f60*/  F2FP.F16.F32.PACK_AB R51, R140, R139 ;  /* 0x0000008b8c33723e */ /* 0x002fe200000000ff */
[----:B------:R-:W-:Y:S01]  /*20f70*/  FADD.FTZ R137, R137, R126 ;  /* 0x0000007e89897221 */ /* 0x000fe20000010000 */
[----:B------:R-:W-:-:S03]  /*20f80*/  FADD.FTZ R107, R118, R107 ;  /* 0x0000006b766b7221 */ /* 0x000fc60000010000 */
[----:B------:R-:W-:Y:S01]  /*20f90*/  FADD.FTZ R137, R138, R137 ;  /* 0x000000898a897221 */ /* 0x000fe20000010000 */
[----:B------:R-:W-:Y:S01]  /*20fa0*/  FADD.FTZ R107, R0, R107 ;  /* 0x0000006b006b7221 */ /* 0x000fe20000010000 */
[----:B------:R-:W-:Y:S01]  /*20fb0*/  HMMA.16816.F32 R8, R48, R24, R8 ;  /* 0x000000183008723c */ /* 0x000fe20000001808 */
[----:B------:R-:W1:Y:S01]  /*20fc0*/  MUFU.EX2 R123, R123 ;  /* 0x0000007b007b7308 */ /* 0x000e620000000800 */
[----:B------:R-:W-:Y:S01]  /*20fd0*/  FADD.FTZ R137, R139, R137 ;  /* 0x000000898b897221 */ /* 0x000fe20000010000 */
[----:B------:R-:W-:-:S03]  /*20fe0*/  FADD.FTZ R122, R122, R107 ;  /* 0x0000006b7a7a7221 */ /* 0x000fc60000010000 */
[C---:B------:R-:W-:Y:S01]  /*20ff0*/  HMMA.16816.F32 R20, R48.reuse, R26, R20 ;  /* 0x0000001a3014723c */ /* 0x040fe20000001814 */
[----:B------:R-:W2:Y:S01]  /*21000*/  LDSM.16.MT88.4 R24, [R62+0xb800] ;  /* 0x00b800003e18783b */ /* 0x000ea20000004200 */
[----:B------:R-:W-:Y:S01]  /*21010*/  FADD.FTZ R140, R140, R137 ;  /* 0x000000898c8c7221 */ /* 0x000fe20000010000 */
[----:B------:R-:W5:Y:S01]  /*21020*/  MUFU.EX2 R129, R129 ;  /* 0x0000008100817308 */ /* 0x000f620000000800 */
[C---:B----4-:R-:W-:Y:S01]  /*21030*/  F2FP.F16.F32.PACK_AB R52, R124.reuse, R121 ;  /* 0x000000797c34723e */ /* 0x050fe200000000ff */
[----:B------:R-:W-:Y:S01]  /*21040*/  FADD.FTZ R122, R121, R122 ;  /* 0x0000007a797a7221 */ /* 0x000fe20000010000 */
[C---:B---3--:R-:W-:Y:S03]  /*21050*/  HMMA.16816.F32 R16, R48.reuse, R32, R16 ;  /* 0x000000203010723c */ /* 0x048fe60000001810 */
[----:B------:R-:W-:Y:S02]  /*21060*/  FADD.FTZ R122, R124, R122 ;  /* 0x0000007a7c7a7221 */ /* 0x000fe40000010000 */
[----:B------:R-:W3:Y:S01]  /*21070*/  MUFU.EX2 R144, R144 ;  /* 0x0000009000907308 */ /* 0x000ee20000000800 */
[----:B------:R-:W-:Y:S01]  /*21080*/  HMMA.16816.F32 R28, R48, R34, R28 ;  /* 0x00000022301c723c */ /* 0x000fe2000000181c */
[----:B------:R-:W4:Y:S01]  /*21090*/  LDSM.16.MT88.4 R32, [R236+0xb800] ;  /* 0x00b80000ec20783b */ /* 0x000f220000004200 */
[----:B-1----:R-:W-:-:S04]  /*210a0*/  FADD.FTZ R122, R123, R122 ;  /* 0x0000007a7b7a7221 */ /* 0x002fc80000010000 */
[----:B-----5:R-:W-:Y:S01]  /*210b0*/  HMMA.16816.F32 R36, R48, R40, R36 ;  /* 0x000000283024723c */ /* 0x020fe20000001824 */
[----:B------:R-:W1:Y:S01]  /*210c0*/  MUFU.EX2 R145, R145 ;  /* 0x0000009100917308 */ /* 0x000e620000000800 */
[C---:B------:R-:W-:Y:S01]  /*210d0*/  F2FP.F16.F32.PACK_AB R54, R129.reuse, R123 ;  /* 0x0000007b8136723e */ /* 0x040fe200000000ff */
[----:B------:R-:W-:-:S03]  /*210e0*/  FADD.FTZ R122, R129, R122 ;  /* 0x0000007a817a7221 */ /* 0x000fc60000010000 */
[C---:B------:R-:W-:Y:S01]  /*210f0*/  HMMA.16816.F32 R12, R48.reuse, R42, R12 ;  /* 0x0000002a300c723c */ /* 0x040fe2000000180c */
[----:B------:R-:W5:Y:S02]  /*21100*/  LDSM.16.MT88.4 R40, [R235+0xb800] ;  /* 0x00b80000eb28783b */ /* 0x000f640000004200 */
[----:B------:R-:W1:Y:S01]  /*21110*/  MUFU.EX2 R146, R146 ;  /* 0x0000009200927308 */ /* 0x000e620000000800 */
[----:B---3--:R-:W-:Y:S02]  /*21120*/  FADD.FTZ R140, R144, R140 ;  /* 0x0000008c908c7221 */ /* 0x008fe40000010000 */
        /* <DEDUP_REMOVED lines=8> */
[----:B------:R-:W3:Y:S01]  /*211b0*/  MUFU.EX2 R131, R131 ;  /* 0x0000008300837308 */ /* 0x000ee20000000800 */
[C---:B--2---:R-:W-:Y:S01]  /*211c0*/  F2FP.F16.F32.PACK_AB R55, R147.reuse, R146 ;  /* 0x000000929337723e */ /* 0x044fe200000000ff */
[----:B------:R-:W-:-:S06]  /*211d0*/  FADD.FTZ R147, R147, R145 ;  /* 0x0000009193937221 */ /* 0x000fcc0000010000 */
[C---:B------:R-:W-:Y:S01]  /*211e0*/  HMMA.16816.F32 R8, R52.reuse, R24, R8 ;  /* 0x000000183408723c */ /* 0x040fe20000001808 */
[----:B------:R-:W-:Y:S05]  /*211f0*/  MUFU.EX2 R136, R136 ;  /* 0x0000008800887308 */ /* 0x000fea0000000800 */
[C---:B------:R-:W-:Y:S01]  /*21200*/  HMMA.16816.F32 R20, R52.reuse, R26, R20 ;  /* 0x0000001a3414723c */ /* 0x040fe20000001814 */
[----:B------:R-:W2:Y:S02]  /*21210*/  LDSM.16.MT88.4 R24, [R62+0xc000] ;  /* 0x00c000003e18783b */ /* 0x000ea40000004200 */
[----:B------:R-:W1:Y:S01]  /*21220*/  MUFU.EX2 R141, R141 ;  /* 0x0000008d008d7308 */ /* 0x000e620000000800 */
[C---:B---3--:R-:W-:Y:S01]  /*21230*/  F2FP.F16.F32.PACK_AB R48, R131.reuse, R130 ;  /* 0x000000828330723e */ /* 0x048fe200000000ff */
[----:B------:R-:W-:Y:S01]  /*21240*/  FADD.FTZ R130, R130, R122 ;  /* 0x0000007a82827221 */ /* 0x000fe20000010000 */
[----:B----4-:R-:W-:Y:S03]  /*21250*/  HMMA.16816.F32 R16, R52, R32, R16 ;  /* 0x000000203410723c */ /* 0x010fe60000001810 */
[----:B------:R-:W-:-:S02]  /*21260*/  FADD.FTZ R130, R131, R130 ;  /* 0x0000008283827221 */ /* 0x000fc40000010000 */
[----:B------:R-:W3:Y:S01]  /*21270*/  MUFU.EX2 R152, R152 ;  /* 0x0000009800987308 */ /* 0x000ee20000000800 */
[C---:B------:R-:W-:Y:S01]  /*21280*/  HMMA.16816.F32 R28, R52.reuse, R34, R28 ;  /* 0x00000022341c723c */ /* 0x040fe2000000181c */
[----:B------:R-:W4:Y:S05]  /*21290*/  LDSM.16.MT88.4 R32, [R236+0xc000] ;  /* 0x00c00000ec20783b */ /* 0x000f2a0000004200 */
[----:B-----5:R-:W-:Y:S01]  /*212a0*/  HMMA.16816.F32 R36, R52, R40, R36 ;  /* 0x000000283424723c */ /* 0x020fe20000001824 */
[----:B------:R-:W5:Y:S01]  /*212b0*/  MUFU.EX2 R153, R153 ;  /* 0x0000009900997308 */ /* 0x000f620000000800 */
[----:B-1----:R-:W-:Y:S01]  /*212c0*/  F2FP.F16.F32.PACK_AB R50, R141, R136 ;  /* 0x000000888d32723e */ /* 0x002fe200000000ff */
[----:B------:R-:W-:-:S03]  /*212d0*/  FADD.FTZ R136, R136, R130 ;  /* 0x0000008288887221 */ /* 0x000fc60000010000 */
[C---:B------:R-:W-:Y:S01]  /*212e0*/  HMMA.16816.F32 R12, R52.reuse, R42, R12 ;  /* 0x0000002a340c723c */ /* 0x040fe2000000180c */
[----:B------:R-:W1:Y:S01]  /*212f0*/  LDSM.16.MT88.4 R40, [R235+0xc000] ;  /* 0x00c00000eb28783b */ /* 0x000e620000004200 */
[----:B------:R-:W-:Y:S01]  /*21300*/  FADD.FTZ R136, R141, R136 ;  /* 0x000000888d887221 */ /* 0x000fe20000010000 */
[----:B------:R-:W2:Y:S01]  /*21310*/  MUFU.EX2 R154, R154 ;  /* 0x0000009a009a7308 */ /* 0x000ea20000000800 */
[----:B---3--:R-:W-:Y:S02]  /*21320*/  FADD.FTZ R147, R152, R147 ;  /* 0x0000009398937221 */ /* 0x008fe40000010000 */
[C---:B------:R-:W-:Y:S05]  /*21330*/  HMMA.16816.F32 R44, R52.reuse, R4, R44 ;  /* 0x00000004342c723c */ /* 0x040fea000000182c */
[----:B------:R-:W3:Y:S01]  /*21340*/  MUFU.EX2 R155, R155 ;  /* 0x0000009b009b7308 */ /* 0x000ee20000000800 */
[C---:B-----5:R-:W-:Y:S01]  /*21350*/  F2FP.F16.F32.PACK_AB R49, R153.reuse, R152 ;  /* 0x000000989931723e */ /* 0x060fe200000000ff */
[----:B------:R-:W-:Y:S01]  /*21360*/  HMMA.16816.F32 R132, R52, R6, R132 ;  /* 0x000000063484723c */ /* 0x000fe20000001884 */
[----:B------:R-:W5:Y:S01]  /*21370*/  LDSM.16.MT88.4 R4, [R234+0xc000] ;  /* 0x00c00000ea04783b */ /* 0x000f620000004200 */
[----:B------:R-:W-:-:S04]  /*21380*/  FADD.FTZ R153, R153, R147 ;  /* 0x0000009399997221 */ /* 0x000fc80000010000 */
[----:B------:R-:W-:Y:S01]  /*21390*/  MUFU.EX2 R143, R143 ;  /* 0x0000008f008f7308 */ /* 0x000fe20000000800 */
[----:B--2---:R-:W-:-:S07]  /*213a0*/  FADD.FTZ R153, R154, R153 ;  /* 0x000000999a997221 */ /* 0x004fce0000010000 */
[----:B------:R-:W2:Y:S01]  /*213b0*/  MUFU.EX2 R142, R142 ;  /* 0x0000008e008e7308 */ /* 0x000ea20000000800 */
[C---:B---3--:R-:W-:Y:S01]  /*213c0*/  F2FP.F16.F32.PACK_AB R51, R155.reuse, R154 ;  /* 0x0000009a9b33723e */ /* 0x048fe200000000ff */
[----:B------:R-:W-:-:S06]  /*213d0*/  FADD.FTZ R155, R155, R153 ;  /* 0x000000999b9b7221 */ /* 0x000fcc0000010000 */
[C---:B------:R-:W-:Y:S01]  /*213e0*/  HMMA.16816.F32 R8, R48.reuse, R24, R8 ;  /* 0x000000183008723c */ /* 0x040fe20000001808 */
[----:B------:R-:W-:Y:S05]  /*213f0*/  MUFU.EX2 R148, R148 ;  /* 0x0000009400947308 */ /* 0x000fea0000000800 */
[C---:B------:R-:W-:Y:S01]  /*21400*/  HMMA.16816.F32 R20, R48.reuse, R26, R20 ;  /* 0x0000001a3014723c */ /* 0x040fe20000001814 */
[----:B------:R-:W3:Y:S02]  /*21410*/  LDSM.16.MT88.4 R24, [R62+0xc800] ;  /* 0x00c800003e18783b */ /* 0x000ee40000004200 */
[----:B------:R-:W5:Y:S01]  /*21420*/  MUFU.EX2 R149, R149 ;  /* 0x0000009500957308 */ /* 0x000f620000000800 */
[C---:B--2---:R-:W-:Y:S01]  /*21430*/  F2FP.F16.F32.PACK_AB R52, R142.reuse, R143 ;  /* 0x0000008f8e34723e */ /* 0x044fe200000000ff */
[----:B------:R-:W-:Y:S01]  /*21440*/  FADD.FTZ R143, R143, R136 ;  /* 0x000000888f8f7221 */ /* 0x000fe20000010000 */
[----:B----4-:R-:W-:Y:S03]  /*21450*/  HMMA.16816.F32 R16, R48, R32, R16 ;  /* 0x000000203010723c */ /* 0x010fe60000001810 */
[----:B------:R-:W-:-:S02]  /*21460*/  FADD.FTZ R143, R142, R143 ;  /* 0x0000008f8e8f7221 */ /* 0x000fc40000010000 */
[----:B------:R-:W2:Y:S01]  /*21470*/  MUFU.EX2 R159, R159 ;  /* 0x0000009f009f7308 */ /* 0x000ea20000000800 */
[C---:B------:R-:W-:Y:S01]  /*21480*/  HMMA.16816.F32 R28, R48.reuse, R34, R28 ;  /* 0x00000022301c723c */ /* 0x040fe2000000181c */
[----:B------:R-:W4:Y:S05]  /*21490*/  LDSM.16.MT88.4 R32, [R236+0xc800] ;  /* 0x00c80000ec20783b */ /* 0x000f2a0000004200 */
[----:B-1----:R-:W-:Y:S01]  /*214a0*/  HMMA.16816.F32 R36, R48, R40, R36 ;  /* 0x000000283024723c */ /* 0x002fe20000001824 */
[----:B------:R-:W1:Y:S01]  /*214b0*/  MUFU.EX2 R160, R160 ;  /* 0x000000a000a07308 */ /* 0x000e620000000800 */
[----:B-----5:R-:W-:Y:S01]  /*214c0*/  F2FP.F16.F32.PACK_AB R54, R149, R148 ;  /* 0x000000949536723e */ /* 0x020fe200000000ff */
[----:B------:R-:W-:-:S02]  /*214d0*/  FADD.FTZ R148, R148, R143 ;  /* 0x0000008f94947221 */ /* 0x000fc40000010000 */
[----:B------:R-:W-:Y:S01]  /*214e0*/  LDSM.16.MT88.4 R140, [R235+0x11800] ;  /* 0x01180000eb8c783b */ /* 0x000fe20000004200 */
[C---:B------:R-:W-:Y:S01]  /*214f0*/  HMMA.16816.F32 R12, R48.reuse, R42, R12 ;  /* 0x0000002a300c723c */ /* 0x040fe2000000180c */
[----:B------:R-:W-:Y:S02]  /*21500*/  FADD.FTZ R148, R149, R148 ;  /* 0x0000009495947221 */ /* 0x000fe40000010000 */
[----:B------:R-:W-:Y:S01]  /*21510*/  MUFU.EX2 R161, R161 ;  /* 0x000000a100a17308 */ /* 0x000fe20000000800 */
[----:B------:R-:W5:Y:S01]  /*21520*/  LDSM.16.MT88.4 R40, [R235+0xc800] ;  /* 0x00c80000eb28783b */ /* 0x000f620000004200 */
[----:B--2---:R-:W-:Y:S01]  /*21530*/  FADD.FTZ R155, R159, R155 ;  /* 0x0000009b9f9b7221 */ /* 0x004fe20000010000 */
[C---:B------:R-:W-:Y:S05]  /*21540*/  HMMA.16816.F32 R44, R48.reuse, R4, R44 ;  /* 0x00000004302c723c */ /* 0x040fea000000182c */
[----:B------:R-:W2:Y:S01]  /*21550*/  MUFU.EX2 R162, R162 ;  /* 0x000000a200a27308 */ /* 0x000ea20000000800 */
[C---:B-1----:R-:W-:Y:S01]  /*21560*/  F2FP.F16.F32.PACK_AB R53, R160.reuse, R159 ;  /* 0x0000009fa035723e */ /* 0x042fe200000000ff */
[----:B------:R-:W-:Y:S01]  /*21570*/  HMMA.16816.F32 R132, R48, R6, R132 ;  /* 0x000000063084723c */ /* 0x000fe20000001884 */
[----:B------:R-:W1:Y:S01]  /*21580*/  LDSM.16.MT88.4 R4, [R234+0xc800] ;  /* 0x00c80000ea04783b */ /* 0x000e620000004200 */
[----:B------:R-:W-:-:S04]  /*21590*/  FADD.FTZ R160, R160, R155 ;  /* 0x0000009ba0a07221 */ /* 0x000fc80000010000 */
[----:B------:R-:W4:Y:S08]  /*215a0*/  MUFU.EX2 R150, R150 ;  /* 0x0000009600967308 */ /* 0x000f300000000800 */
        /* <DEDUP_REMOVED lines=38> */
[----:B------:R-:W1:Y:S01]  /*21810*/  MUFU.EX2 R180, R180 ;  /* 0x000000b400b47308 */ /* 0x000e620000000800 */
[----:B-----5:R-:W-:-:S04]  /*21820*/  FADD.FTZ R158, R157, R158 ;  /* 0x0000009e9d9e7221 */ /* 0x020fc80000010000 */
[C---:B------:R-:W-:Y:S01]  /*21830*/  HMMA.16816.F32 R20, R48.reuse, R26, R20 ;  /* 0x0000001a3014723c */ /* 0x040fe20000001814 */
[----:B------:R-:W3:Y:S02]  /*21840*/  LDSM.16.MT88.4 R24, [R62+0xd800] ;  /* 0x00d800003e18783b */ /* 0x000ee40000004200 */
        /* <DEDUP_REMOVED lines=16> */
[C---:B--2---:R-:W-:Y:S05]  /*21950*/  HMMA.16816.F32 R44, R48.reuse, R4, R44 ;  /* 0x00000004302c723c */ /* 0x044fea000000182c */
[----:B------:R-:W2:Y:S01]  /*21960*/  MUFU.EX2 R177, R177 ;  /* 0x000000b100b17308 */ /* 0x000ea20000000800 */
[----:B-1----:R-:W-:Y:S01]  /*21970*/  F2FP.F16.F32.PACK_AB R53, R178, R186 ;  /* 0x000000bab235723e */ /* 0x002fe200000000ff */
[----:B------:R-:W-:Y:S01]  /*21980*/  HMMA.16816.F32 R132, R48, R6, R132 ;  /* 0x000000063084723c */ /* 0x000fe20000001884 */
[----:B------:R-:W1:Y:S01]  /*21990*/  LDSM.16.MT88.4 R4, [R234+0xd800] ;  /* 0x00d80000ea04783b */ /* 0x000e620000004200 */
[----:B------:R-:W-:-:S04]  /*219a0*/  FADD.FTZ R186, R186, R190 ;  /* 0x000000bebaba7221 */ /* 0x000fc80000010000 */
[----:B------:R-:W4:Y:S01]  /*219b0*/  MUFU.EX2 R187, R187 ;  /* 0x000000bb00bb7308 */ /* 0x000f220000000800 */
[----:B------:R-:W-:-:S07]  /*219c0*/  FADD.FTZ R186, R178, R186 ;  /* 0x000000bab2ba7221 */ /* 0x000fce0000010000 */
[----:B------:R-:W5:Y:S01]  /*219d0*/  MUFU.EX2 R193, R193 ;  /* 0x000000c100c17308 */ /* 0x000f620000000800 */
[----:B--2---:R-:W-:Y:S01]  /*219e0*/  F2FP.F16.F32.PACK_AB R55, R177, R185 ;  /* 0x000000b9b137723e */ /* 0x004fe200000000ff */
[----:B------:R-:W-:-:S04]  /*219f0*/  FADD.FTZ R185, R185, R186 ;  /* 0x000000bab9b97221 */ /* 0x000fc80000010000 */
[----:B------:R-:W-:Y:S02]  /*21a00*/  FADD.FTZ R177, R177, R185 ;  /* 0x000000b9b1b17221 */ /* 0x000fe40000010000 */
[----:B---3--:R-:W-:Y:S01]  /*21a10*/  HMMA.16816.F32 R8, R52, R24, R8 ;  /* 0x000000183408723c */ /* 0x008fe20000001808 */
[----:B------:R-:W-:Y:S01]  /*21a20*/  MUFU.EX2 R191, R191 ;  /* 0x000000bf00bf7308 */ /* 0x000fe20000000800 */
[----:B----4-:R-:W-:-:S04]  /*21a30*/  FADD.FTZ R181, R187, R181 ;  /* 0x000000b5bbb57221 */ /* 0x010fc80000010000 */
[C---:B------:R-:W-:Y:S01]  /*21a40*/  HMMA.16816.F32 R20, R52.reuse, R26, R20 ;  /* 0x0000001a3414723c */ /* 0x040fe20000001814 */
[----:B------:R-:W2:Y:S02]  /*21a50*/  LDSM.16.MT88.4 R24, [R62+0xe000] ;  /* 0x00e000003e18783b */ /* 0x000ea40000004200 */
        /* <DEDUP_REMOVED lines=8> */
[----:B------:R-:W2:Y:S01]  /*21ae0*/  MUFU.EX2 R174, R174 ;  /* 0x000000ae00ae7308 */ /* 0x000ea20000000800 */
[----:B---3--:R-:W-:Y:S01]  /*21af0*/  F2FP.F16.F32.PACK_AB R50, R179, R191 ;  /* 0x000000bfb332723e */ /* 0x008fe200000000ff */
[----:B------:R-:W-:-:S03]  /*21b00*/  FADD.FTZ R191, R191, R181 ;  /* 0x000000b5bfbf7221 */ /* 0x000fc60000010000 */
[C---:B------:R-:W-:Y:S01]  /*21b10*/  HMMA.16816.F32 R12, R52.reuse, R42, R12 ;  /* 0x0000002a340c723c */ /* 0x040fe2000000180c */
[----:B------:R-:W3:Y:S01]  /*21b20*/  LDSM.16.MT88.4 R40, [R235+0xe000] ;  /* 0x00e00000eb28783b */ /* 0x000ee20000004200 */
[----:B------:R-:W-:Y:S01]  /*21b30*/  FADD.FTZ R191, R179, R191 ;  /* 0x000000bfb3bf7221 */ /* 0x000fe20000010000 */
[----:B------:R-:W5:Y:S01]  /*21b40*/  MUFU.EX2 R173, R173 ;  /* 0x000000ad00ad7308 */ /* 0x000f620000000800 */
[----:B----4-:R-:W-:Y:S02]  /*21b50*/  FADD.FTZ R177, R182, R177 ;  /* 0x000000b1b6b17221 */ /* 0x010fe40000010000 */
[C---:B-1----:R-:W-:Y:S05]  /*21b60*/  HMMA.16816.F32 R44, R52.reuse, R4, R44 ;  /* 0x00000004342c723c */ /* 0x042fea000000182c */
[----:B------:R-:W1:Y:S01]  /*21b70*/  MUFU.EX2 R171, R171 ;  /* 0x000000ab00ab7308 */ /* 0x000e620000000800 */
[C---:B--2---:R-:W-:Y:S01]  /*21b80*/  F2FP.F16.F32.PACK_AB R49, R174.reuse, R182 ;  /* 0x000000b6ae31723e */ /* 0x044fe200000000ff */
[----:B------:R-:W-:Y:S01]  /*21b90*/  HMMA.16816.F32 R132, R52, R6, R132 ;  /* 0x000000063484723c */ /* 0x000fe20000001884 */
[----:B------:R-:W2:Y:S01]  /*21ba0*/  LDSM.16.MT88.4 R4, [R234+0xe000] ;  /* 0x00e00000ea04783b */ /* 0x000ea20000004200 */
[----:B------:R-:W-:-:S04]  /*21bb0*/  FADD.FTZ R174, R174, R177 ;  /* 0x000000b1aeae7221 */ /* 0x000fc80000010000 */
[----:B------:R-:W-:Y:S01]  /*21bc0*/  MUFU.EX2 R184, R184 ;  /* 0x000000b800b87308 */ /* 0x000fe20000000800 */
[--C-:B------:R-:W-:Y:S01]  /*21bd0*/  FFMA.FTZ R52, R101, UR4, -R115.reuse ;  /* 0x0000000465347c23 */ /* 0x100fe20008010873 */
[----:B------:R-:W-:Y:S01]  /*21be0*/  FFMA.FTZ R101, R60, UR4, -R115 ;  /* 0x000000043c657c23 */ /* 0x000fe20008010873 */
[----:B-----5:R-:W-:-:S05]  /*21bf0*/  FADD.FTZ R174, R173, R174 ;  /* 0x000000aeadae7221 */ /* 0x020fca0000010000 */
[----:B------:R-:W-:Y:S01]  /*21c00*/  MUFU.EX2 R176, R176 ;  /* 0x000000b000b07308 */ /* 0x000fe20000000800 */
[C---:B-1----:R-:W-:Y:S01]  /*21c10*/  F2FP.F16.F32.PACK_AB R51, R171.reuse, R173 ;  /* 0x000000adab33723e */ /* 0x042fe200000000ff */
[----:B------:R-:W-:-:S06]  /*21c20*/  FADD.FTZ R171, R171, R174 ;  /* 0x000000aeabab7221 */ /* 0x000fcc0000010000 */
[C---:B------:R-:W-:Y:S01]  /*21c30*/  HMMA.16816.F32 R8, R48.reuse, R24, R8 ;  /* 0x000000183008723c */ /* 0x040fe20000001808 */
[----:B------:R-:W-:Y:S05]  /*21c40*/  MUFU.EX2 R183, R183 ;  /* 0x000000b700b77308 */ /* 0x000fea0000000800 */
[C---:B------:R-:W-:Y:S01]  /*21c50*/  HMMA.16816.F32 R20, R48.reuse, R26, R20 ;  /* 0x0000001a3014723c */ /* 0x040fe20000001814 */
[----:B------:R-:W1:Y:S02]  /*21c60*/  LDSM.16.MT88.4 R24, [R62+0xe800] ;  /* 0x00e800003e18783b */ /* 0x000e640000004200 */
[----:B------:R-:W4:Y:S03]  /*21c70*/  MUFU.EX2 R175, R175 ;  /* 0x000000af00af7308 */ /* 0x000f260000000800 */
[C---:B------:R-:W-:Y:S05]  /*21c80*/  HMMA.16816.F32 R16, R48.reuse, R32, R16 ;  /* 0x000000203010723c */ /* 0x040fea0000001810 */
[----:B------:R-:W5:Y:S01]  /*21c90*/  MUFU.EX2 R168, R168 ;  /* 0x000000a800a87308 */ /* 0x000f620000000800 */
[C---:B------:R-:W-:Y:S01]  /*21ca0*/  HMMA.16816.F32 R28, R48.reuse, R34, R28 ;  /* 0x00000022301c723c */ /* 0x040fe2000000181c */
[----:B------:R-:W1:Y:S05]  /*21cb0*/  LDSM.16.MT88.4 R32, [R236+0xe800] ;  /* 0x00e80000ec20783b */ /* 0x000e6a0000004200 */
[----:B---3--:R-:W-:Y:S01]  /*21cc0*/  HMMA.16816.F32 R36, R48, R40, R36 ;  /* 0x000000283024723c */ /* 0x008fe20000001824 */
[----:B------:R-:W3:Y:S01]  /*21cd0*/  MUFU.EX2 R165, R165 ;  /* 0x000000a500a57308 */ /* 0x000ee20000000800 */
[----:B----4-:R-:W-:-:S04]  /*21ce0*/  F2FP.F16.F32.PACK_AB R54, R175, R183 ;  /* 0x000000b7af36723e */ /* 0x010fc800000000ff */
[C---:B------:R-:W-:Y:S01]  /*21cf0*/  HMMA.16816.F32 R12, R48.reuse, R42, R12 ;  /* 0x0000002a300c723c */ /* 0x040fe2000000180c */
[----:B------:R-:W4:Y:S02]  /*21d00*/  LDSM.16.MT88.4 R40, [R235+0xe800] ;  /* 0x00e80000eb28783b */ /* 0x000f240000004200 */
[----:B------:R-:W3:Y:S01]  /*21d10*/  MUFU.EX2 R164, R164 ;  /* 0x000000a400a47308 */ /* 0x000ee20000000800 */
[----:B-----5:R-:W-:Y:S02]  /*21d20*/  FADD.FTZ R171, R168, R171 ;  /* 0x000000aba8ab7221 */ /* 0x020fe40000010000 */
[C---:B--2---:R-:W-:Y:S05]  /*21d30*/  HMMA.16816.F32 R44, R48.reuse, R4, R44 ;  /* 0x00000004302c723c */ /* 0x044fea000000182c */
[----:B------:R-:W2:Y:S01]  /*21d40*/  MUFU.EX2 R194, R194 ;  /* 0x000000c200c27308 */ /* 0x000ea20000000800 */
[C---:B---3--:R-:W-:Y:S01]  /*21d50*/  F2FP.F16.F32.PACK_AB R53, R165.reuse, R168 ;  /* 0x000000a8a535723e */ /* 0x048fe200000000ff */
[----:B------:R-:W-:Y:S01]  /*21d60*/  HMMA.16816.F32 R132, R48, R6, R132 ;  /* 0x000000063084723c */ /* 0x000fe20000001884 */
[----:B------:R-:W3:Y:S01]  /*21d70*/  LDSM.16.MT88.4 R4, [R234+0xe800] ;  /* 0x00e80000ea04783b */ /* 0x000ee20000004200 */
[----:B------:R-:W-:-:S04]  /*21d80*/  FADD.FTZ R171, R165, R171 ;  /* 0x000000aba5ab7221 */ /* 0x000fc80000010000 */
[----:B------:R5:W-:Y:S01]  /*21d90*/  MUFU.EX2 R60, R52 ;  /* 0x00000034003c7308 */ /* 0x000be20000000800 */
[----:B------:R-:W-:-:S07]  /*21da0*/  FADD.FTZ R171, R164, R171 ;  /* 0x000000aba4ab7221 */ /* 0x000fce0000010000 */
[----:B------:R-:W-:Y:S01]  /*21db0*/  MUFU.EX2 R172, R172 ;  /* 0x000000ac00ac7308 */ /* 0x000fe20000000800 */
[C---:B--2---:R-:W-:Y:S01]  /*21dc0*/  F2FP.F16.F32.PACK_AB R55, R194.reuse, R164 ;  /* 0x000000a4c237723e */ /* 0x044fe200000000ff */
[----:B------:R-:W-:-:S06]  /*21dd0*/  FADD.FTZ R194, R194, R171 ;  /* 0x000000abc2c27221 */ /* 0x000fcc0000010000 */
[----:B------:R-:W2:Y:S01]  /*21de0*/  MUFU.EX2 R170, R170 ;  /* 0x000000aa00aa7308 */ /* 0x000ea20000000800 */
[----:B-----5:R-:W-:Y:S01]  /*21df0*/  F2FP.F16.F32.PACK_AB R52, R176, R184 ;  /* 0x000000b8b034723e */ /* 0x020fe200000000ff */
[----:B------:R-:W-:-:S04]  /*21e00*/  FADD.FTZ R184, R184, R191 ;  /* 0x000000bfb8b87221 */ /* 0x000fc80000010000 */
[----:B------:R-:W-:Y:S02]  /*21e10*/  FADD.FTZ R184, R176, R184 ;  /* 0x000000b8b0b87221 */ /* 0x000fe40000010000 */
[----:B-1----:R-:W-:Y:S01]  /*21e20*/  HMMA.16816.F32 R8, R52, R24, R8 ;  /* 0x000000183408723c */ /* 0x002fe20000001808 */
[----:B------:R-:W-:Y:S01]  /*21e30*/  MUFU.EX2 R169, R169 ;  /* 0x000000a900a97308 */ /* 0x000fe20000000800 */
[----:B------:R-:W-:-:S04]  /*21e40*/  FADD.FTZ R184, R183, R184 ;  /* 0x000000b8b7b87221 */ /* 0x000fc80000010000 */
[C---:B------:R-:W-:Y:S01]  /*21e50*/  HMMA.16816.F32 R20, R52.reuse, R26, R20 ;  /* 0x0000001a3414723c */ /* 0x040fe20000001814 */
[----:B------:R-:W1:Y:S01]  /*21e60*/  LDSM.16.MT88.4 R24, [R62+0xf000] ;  /* 0x00f000003e18783b */ /* 0x000e620000004200 */
[----:B------:R-:W-:Y:S01]  /*21e70*/  FADD.FTZ R184, R175, R184 ;  /* 0x000000b8afb87221 */ /* 0x000fe20000010000 */
[----:B------:R-:W5:Y:S01]  /*21e80*/  MUFU.EX2 R61, R61 ;  /* 0x0000003d003d7308 */ /* 0x000f620000000800 */
[----:B--2---:R-:W-:Y:S02]  /*21e90*/  F2FP.F16.F32.PACK_AB R48, R170, R172 ;  /* 0x000000acaa30723e */ /* 0x004fe400000000ff */
[----:B------:R-:W-:Y:S01]  /*21ea0*/  HMMA.16816.F32 R16, R52, R32, R16 ;  /* 0x000000203410723c */ /* 0x000fe20000001810 */
[----:B------:R-:W-:-:S04]  /*21eb0*/  FADD.FTZ R172, R172, R184 ;  /* 0x000000b8acac7221 */ /* 0x000fc80000010000 */
[----:B------:R-:W2:Y:S01]  /*21ec0*/  MUFU.EX2 R83, R83 ;  /* 0x0000005300537308 */ /* 0x000ea20000000800 */
[----:B------:R-:W-:Y:S01]  /*21ed0*/  HMMA.16816.F32 R28, R52, R34, R28 ;  /* 0x00000022341c723c */ /* 0x000fe2000000181c */
[----:B------:R-:W1:Y:S01]  /*21ee0*/  LDSM.16.MT88.4 R32, [R236+0xf000] ;  /* 0x00f00000ec20783b */ /* 0x000e620000004200 */
[----:B------:R-:W-:-:S04]  /*21ef0*/  FADD.FTZ R172, R170, R172 ;  /* 0x000000acaaac7221 */ /* 0x000fc80000010000 */
[----:B----4-:R-:W-:Y:S01]  /*21f00*/  HMMA.16816.F32 R36, R52, R40, R36 ;  /* 0x000000283424723c */ /* 0x010fe20000001824 */
[----:B------:R-:W4:Y:S01]  /*21f10*/  MUFU.EX2 R195, R195 ;  /* 0x000000c300c37308 */ /* 0x000f220000000800 */
[----:B-----5:R-:W-:Y:S01]  /*21f20*/  F2FP.F16.F32.PACK_AB R50, R61, R169 ;  /* 0x000000a93d32723e */ /* 0x020fe200000000ff */
[----:B------:R-:W-:-:S03]  /*21f30*/  FADD.FTZ R172, R169, R172 ;  /* 0x000000aca9ac7221 */ /* 0x000fc60000010000 */
[C---:B------:R-:W-:Y:S01]  /*21f40*/  HMMA.16816.F32 R12, R52.reuse, R42, R12 ;  /* 0x0000002a340c723c */ /* 0x040fe2000000180c */
[----:B------:R-:W5:Y:S01]  /*21f50*/  LDSM.16.MT88.4 R40, [R235+0xf000] ;  /* 0x00f00000eb28783b */ /* 0x000f620000004200 */
[----:B------:R-:W-:Y:S01]  /*21f60*/  FADD.FTZ R61, R61, R172 ;  /* 0x000000ac3d3d7221 */ /* 0x000fe20000010000 */
[----:B------:R-:W-:Y:S01]  /*21f70*/  MUFU.EX2 R82, R82 ;  /* 0x0000005200527308 */ /* 0x000fe20000000800 */
[----:B--2---:R-:W-:Y:S02]  /*21f80*/  FADD.FTZ R194, R83, R194 ;  /* 0x000000c253c27221 */ /* 0x004fe40000010000 */
[----:B---3--:R-:W-:Y:S01]  /*21f90*/  HMMA.16816.F32 R44, R52, R4, R44 ;  /* 0x00000004342c723c */ /* 0x008fe2000000182c */
[----:B------:R-:W-:-:S04]  /*21fa0*/  FADD.FTZ R61, R60, R61 ;  /* 0x0000003d3c3d7221 */ /* 0x000fc80000010000 */
[----:B------:R-:W2:Y:S01]  /*21fb0*/  MUFU.EX2 R196, R196 ;  /* 0x000000c400c47308 */ /* 0x000ea20000000800 */
[C---:B----4-:R-:W-:Y:S01]  /*21fc0*/  F2FP.F16.F32.PACK_AB R49, R195.reuse, R83 ;  /* 0x00000053c331723e */ /* 0x050fe200000000ff */
[----:B------:R-:W-:Y:S01]  /*21fd0*/  HMMA.16816.F32 R132, R52, R6, R132 ;  /* 0x000000063484723c */ /* 0x000fe20000001884 */
[----:B------:R-:W3:Y:S01]  /*21fe0*/  LDSM.16.MT88.4 R4, [R234+0xf000] ;  /* 0x00f00000ea04783b */ /* 0x000ee20000004200 */
[----:B------:R-:W-:-:S03]  /*21ff0*/  FADD.FTZ R194, R195, R194 ;  /* 0x000000c2c3c27221 */ /* 0x000fc60000010000 */
[----:B------:R-:W-:Y:S01]  /*22000*/  LDSM.16.MT88.4 R52, [R236+0xf800] ;  /* 0x00f80000ec34783b */ /* 0x000fe20000004200 */
[----:B------:R-:W4:Y:S08]  /*22010*/  MUFU.EX2 R101, R101 ;  /* 0x0000006500657308 */ /* 0x000f300000000800 */
[----:B------:R-:W5:Y:S01]  /*22020*/  MUFU.EX2 R100, R100 ;  /* 0x0000006400647308 */ /* 0x000f620000000800 */
[----:B--2---:R-:W-:Y:S01]  /*22030*/  F2FP.F16.F32.PACK_AB R51, R196, R82 ;  /* 0x00000052c433723e */ /* 0x004fe200000000ff */
[----:B------:R-:W-:-:S04]  /*22040*/  FADD.FTZ R82, R82, R194 ;  /* 0x000000c252527221 */ /* 0x000fc80000010000 */
[----:B------:R-:W-:Y:S02]  /*22050*/  FADD.FTZ R82, R196, R82 ;  /* 0x00000052c4527221 */ /* 0x000fe40000010000 */
[----:B-1----:R-:W-:Y:S01]  /*22060*/  HMMA.16816.F32 R8, R48, R24, R8 ;  /* 0x000000183008723c */ /* 0x002fe20000001808 */
        /* <DEDUP_REMOVED lines=9> */
[----:B------:R-:W-:Y:S01]  /*22100*/  HMMA.16816.F32 R28, R48, R34, R28 ;  /* 0x00000022301c723c */ /* 0x000fe2000000181c */
[----:B------:R-:W2:Y:S01]  /*22110*/  LDSM.16.MT88.4 R32, [R235+0xf800] ;  /* 0x00f80000eb20783b */ /* 0x000ea20000004200 */
[C---:B-1----:R-:W-:Y:S01]  /*22120*/  F2FP.F16.F32.PACK_AB R58, R197.reuse, R100 ;  /* 0x00000064c53a723e */ /* 0x042fe200000000ff */
[----:B------:R-:W-:-:S03]  /*22130*/  FADD.FTZ R197, R197, R101 ;  /* 0x00000065c5c57221 */ /* 0x000fc60000010000 */
[----:B------:R-:W-:Y:S01]  /*22140*/  HMMA.16816.F32 R36, R48, R40, R36 ;  /* 0x000000283024723c */ /* 0x000fe20000001824 */
[----:B------:R-:W1:Y:S01]  /*22150*/  MUFU.EX2 R80, R80 ;  /* 0x0000005000507308 */ /* 0x000e620000000800 */
[----:B----4-:R-:W-:-:S04]  /*22160*/  FADD.FTZ R82, R81, R82 ;  /* 0x0000005251527221 */ /* 0x010fc80000010000 */
[C---:B------:R-:W-:Y:S01]  /*22170*/  HMMA.16816.F32 R12, R48.reuse, R42, R12 ;  /* 0x0000002a300c723c */ /* 0x040fe2000000180c */
[----:B------:R-:W4:Y:S02]  /*22180*/  LDSM.16.MT88.4 R40, [R234+0xf800] ;  /* 0x00f80000ea28783b */ /* 0x000f240000004200 */
[----:B------:R-:W1:Y:S01]  /*22190*/  MUFU.EX2 R79, R79 ;  /* 0x0000004f004f7308 */ /* 0x000e620000000800 */
[C---:B-----5:R-:W-:Y:S01]  /*221a0*/  F2FP.F16.F32.PACK_AB R57, R3.reuse, R81 ;  /* 0x000000510339723e */ /* 0x060fe200000000ff */
[----:B------:R-:W-:Y:S01]  /*221b0*/  FADD.FTZ R3, R3, R82 ;  /* 0x0000005203037221 */ /* 0x000fe20000010000 */
[C---:B---3--:R-:W-:Y:S05]  /*221c0*/  HMMA.16816.F32 R44, R48.reuse, R4, R44 ;  /* 0x00000004302c723c */ /* 0x048fea000000182c */
[----:B------:R-:W3:Y:S01]  /*221d0*/  MUFU.EX2 R99, R99 ;  /* 0x0000006300637308 */ /* 0x000ee20000000800 */
[----:B------:R-:W-:Y:S01]  /*221e0*/  HMMA.16816.F32 R132, R48, R6, R132 ;  /* 0x000000063084723c */ /* 0x000fe20000001884 */
[----:B------:R-:W-:Y:S01]  /*221f0*/  LDSM.16.MT88.4 R4, [R62+0x10000] ;  /* 0x010000003e04783b */ /* 0x000fe20000004200 */
[----:B-1----:R-:W-:-:S05]  /*22200*/  FADD.FTZ R3, R80, R3 ;  /* 0x0000000350037221 */ /* 0x002fca0000010000 */
[----:B------:R-:W1:Y:S01]  /*22210*/  MUFU.EX2 R98, R98 ;  /* 0x0000006200627308 */ /* 0x000e620000000800 */
[C---:B------:R-:W-:Y:S01]  /*22220*/  F2FP.F16.F32.PACK_AB R59, R79.reuse, R80 ;  /* 0x000000504f3b723e */ /* 0x040fe200000000ff */
[----:B------:R-:W-:-:S06]  /*22230*/  FADD.FTZ R79, R79, R3 ;  /* 0x000000034f4f7221 */ /* 0x000fcc0000010000 */
        /* <DEDUP_REMOVED lines=9> */
[----:B------:R-:W1:Y:S01]  /*222d0*/  MUFU.EX2 R78, R78 ;  /* 0x0000004e004e7308 */ /* 0x000e620000000800 */
[C---:B------:R-:W-:Y:S01]  /*222e0*/  HMMA.16816.F32 R28, R56.reuse, R54, R28 ;  /* 0x00000036381c723c */ /* 0x040fe2000000181c */
[--C-:B------:R-:W-:Y:S01]  /*222f0*/  FFMA.FTZ R52, R76, UR4, -R105.reuse ;  /* 0x000000044c347c23 */ /* 0x100fe20008010869 */
[----:B------:R-:W-:Y:S01]  /*22300*/  FFMA.FTZ R53, R75, UR4, -R105 ;  /* 0x000000044b357c23 */ /* 0x000fe20008010869 */
[--C-:B------:R-:W-:Y:S01]  /*22310*/  FFMA.FTZ R75, R87, UR4, -R115.reuse ;  /* 0x00000004574b7c23 */ /* 0x100fe20008010873 */
[--C-:B------:R-:W-:Y:S01]  /*22320*/  FFMA.FTZ R76, R86, UR4, -R115.reuse ;  /* 0x00000004564c7c23 */ /* 0x100fe20008010873 */
[----:B--2---:R-:W-:Y:S01]  /*22330*/  FADD.FTZ R98, R97, R98 ;  /* 0x0000006261627221 */ /* 0x004fe20000010000 */
[C---:B------:R-:W-:Y:S01]  /*22340*/  HMMA.16816.F32 R36, R56.reuse, R32, R36 ;  /* 0x000000203824723c */ /* 0x040fe20000001824 */
[----:B------:R-:W2:Y:S01]  /*22350*/  MUFU.EX2 R77, R77 ;  /* 0x0000004d004d7308 */ /* 0x000ea20000000800 */
[----:B-----5:R-:W-:Y:S01]  /*22360*/  F2FP.F16.F32.PACK_AB R50, R96, R97 ;  /* 0x000000616032723e */ /* 0x020fe200000000ff */
[--C-:B------:R-:W-:Y:S01]  /*22370*/  FFMA.FTZ R54, R95, UR4, -R115.reuse ;  /* 0x000000045f367c23 */ /* 0x100fe20008010873 */
[----:B------:R-:W-:Y:S01]  /*22380*/  FFMA.FTZ R55, R94, UR4, -R115 ;  /* 0x000000045e377c23 */ /* 0x000fe20008010873 */
[----:B------:R-:W-:Y:S01]  /*22390*/  FADD.FTZ R96, R96, R98 ;  /* 0x0000006260607221 */ /* 0x000fe20000010000 */
[----:B------:R-:W-:Y:S01]  /*223a0*/  HMMA.16816.F32 R12, R56, R34, R12 ;  /* 0x00000022380c723c */ /* 0x000fe2000000180c */
[----:B------:R-:W5:Y:S02]  /*223b0*/  LDSM.16.MT88.4 R32, [R235+0x10000] ;  /* 0x01000000eb20783b */ /* 0x000f640000004200 */
[----:B------:R-:W3:Y:S01]  /*223c0*/  MUFU.EX2 R52, R52 ;  /* 0x0000003400347308 */ /* 0x000ee20000000800 */
[----:B-1----:R-:W-:-:S02]  /*223d0*/  FADD.FTZ R79, R78, R79 ;  /* 0x0000004f4e4f7221 */ /* 0x002fc40000010000 */
[C---:B----4-:R-:W-:Y:S05]  /*223e0*/  HMMA.16816.F32 R44, R56.reuse, R40, R44 ;  /* 0x00000028382c723c */ /* 0x050fea000000182c */
[----:B------:R-:W1:Y:S01]  /*223f0*/  MUFU.EX2 R53, R53 ;  /* 0x0000003500357308 */ /* 0x000e620000000800 */
[----:B------:R-:W-:Y:S01]  /*22400*/  HMMA.16816.F32 R132, R56, R42, R132 ;  /* 0x0000002a3884723c */ /* 0x000fe20000001884 */
[C---:B--2---:R-:W-:Y:S01]  /*22410*/  F2FP.F16.F32.PACK_AB R49, R77.reuse, R78 ;  /* 0x0000004e4d31723e */ /* 0x044fe200000000ff */
[----:B------:R-:W2:Y:S01]  /*22420*/  LDSM.16.MT88.4 R40, [R234+0x10000] ;  /* 0x01000000ea28783b */ /* 0x000ea20000004200 */
        /* <DEDUP_REMOVED lines=9> */
[----:B---3--:R-:W-:Y:S01]  /*224c0*/  FADD.FTZ R77, R52, R77 ;  /* 0x0000004d344d7221 */ /* 0x008fe20000010000 */
        /* <DEDUP_REMOVED lines=11> */
[----:B------:R-:W3:Y:S02]  /*22580*/  LDSM.16.MT88.4 R4, [R62+0x10800] ;  /* 0x010800003e04783b */ /* 0x000ee40000004200 */
[----:B------:R-:W4:Y:S03]  /*22590*/  MUFU.EX2 R57, R57 ;  /* 0x0000003900397308 */ /* 0x000f260000000800 */
[C---:B-----5:R-:W-:Y:S05]  /*225a0*/  HMMA.16816.F32 R36, R48.reuse, R32, R36 ;  /* 0x000000203024723c */ /* 0x060fea0000001824 */
[----:B------:R-:W5:Y:S01]  /*225b0*/  MUFU.EX2 R58, R58 ;  /* 0x0000003a003a7308 */ /* 0x000f620000000800 */
[C---:B------:R-:W-:Y:S01]  /*225c0*/  HMMA.16816.F32 R12, R48.reuse, R34, R12 ;  /* 0x00000022300c723c */ /* 0x040fe2000000180c */
[----:B------:R-:W3:Y:S05]  /*225d0*/  LDSM.16.MT88.4 R32, [R235+0x10800] ;  /* 0x01080000eb20783b */ /* 0x000eea0000004200 */
[----:B--2---:R-:W-:Y:S01]  /*225e0*/  HMMA.16816.F32 R44, R48, R40, R44 ;  /* 0x00000028302c723c */ /* 0x004fe2000000182c */
        /* <DEDUP_REMOVED lines=10> */
[----:B------:R-:W-:Y:S01]  /*22690*/  FADD.FTZ R55, R2, R55 ;  /* 0x0000003702377221 */ /* 0x000fe20000010000 */
[----:B------:R-:W-:Y:S01]  /*226a0*/  MOV R2, R117 ;  /* 0x0000007500027202 */ /* 0x000fe20000000f00 */
[----:B------:R-:W5:Y:S01]  /*226b0*/  MUFU.EX2 R71, R71 ;  /* 0x0000004700477308 */ /* 0x000f620000000800 */
[----:B--2---:R-:W-:Y:S01]  /*226c0*/  FFMA.FTZ R72, R90, UR4, -R115 ;  /* 0x000000045a487c23 */ /* 0x004fe20008010873 */
        /* <DEDUP_REMOVED lines=12> */
[C---:B---3--:R-:W-:Y:S05]  /*22790*/  HMMA.16816.F32 R8, R40.reuse, R4, R8 ;  /* 0x000000042808723c */ /* 0x048fea0000001808 */
        /* <DEDUP_REMOVED lines=34> */
[----:B------:R-:W-:-:S05]  /*229c0*/  FFMA.FTZ R26, R64, UR4, -R105 ;  /* 0x00000004401a7c23 */ /* 0x000fca0008010869 */
        /* <DEDUP_REMOVED lines=8> */
[C---:B------:R-:W-:Y:S03]  /*22a50*/  HMMA.16816.F32 R12, R40.reuse, R34, R12 ;  /* 0x00000022280c723c */ /* 0x040fe6000000180c */
[----:B------:R-:W3:Y:S01]  /*22a60*/  MUFU.EX2 R26, R26 ;  /* 0x0000001a001a7308 */ /* 0x000ee20000000800 */
[----:B--2---:R-:W-:Y:S02]  /*22a70*/  FADD.FTZ R67, R24, R67 ;  /* 0x0000004318437221 */ /* 0x004fe40000010000 */
[C---:B----4-:R-:W-:Y:S05]  /*22a80*/  HMMA.16816.F32 R44, R40.reuse, R48, R44 ;  /* 0x00000030282c723c */ /* 0x050fea000000182c */
[----:B------:R-:W2:Y:S01]  /*22a90*/  MUFU.EX2 R251, R251 ;  /* 0x000000fb00fb7308 */ /* 0x000ea20000000800 */
[C---:B-1----:R-:W-:Y:S01]  /*22aa0*/  F2FP.F16.F32.PACK_AB R5, R25.reuse, R24 ;  /* 0x000000181905723e */ /* 0x042fe200000000ff */
[----:B------:R-:W-:Y:S01]  /*22ab0*/  HMMA.16816.F32 R132, R40, R50, R132 ;  /* 0x000000322884723c */ /* 0x000fe20000001884 */
[----:B------:R-:W-:-:S04]  /*22ac0*/  FADD.FTZ R67, R25, R67 ;  /* 0x0000004319437221 */ /* 0x000fc80000010000 */
[----:B---3--:R-:W-:Y:S01]  /*22ad0*/  FADD.FTZ R67, R26, R67 ;  /* 0x000000431a437221 */ /* 0x008fe20000010000 */
[----:B--2---:R-:W-:-:S03]  /*22ae0*/  F2FP.F16.F32.PACK_AB R7, R251, R26 ;  /* 0x0000001afb07723e */ /* 0x004fc600000000ff */
[----:B------:R-:W-:-:S04]  /*22af0*/  FADD.FTZ R251, R251, R67 ;  /* 0x00000043fbfb7221 */ /* 0x000fc80000010000 */
        /* <DEDUP_REMOVED lines=10> */
.L_x_4034:
[----:B------:R-:W-:Y:S05]  /*22ba0*/  @!P0 BRA `(.L_x_4040) ;  /* 0x00000064003c8947 */ /* 0x000fea0003800000 */
[----:B------:R-:W1:Y:S01]  /*22bb0*/  S2R R3, SR_TID.X ;  /* 0x0000000000037919 */ /* 0x000e620000002100 */
[----:B------:R-:W2:Y:S01]  /*22bc0*/  S2UR UR11, SR_CgaCtaId ;  /* 0x00000000000b79c3 */ /* 0x000ea20000008800 */
[----:B------:R-:W-:Y:S01]  /*22bd0*/  ULDC.64 UR4, c[0x0][0x250] ;  /* 0x0000940000047ab9 */ /* 0x000fe20000000a00 */
[----:B------:R-:W-:Y:S01]  /*22be0*/  ULDC UR12, c[0x0][0x250] ;  /* 0x00009400000c7ab9 */ /* 0x000fe20000000800 */
[----:B------:R-:W-:Y:S01]  /*22bf0*/  USHF.L.U64.HI UR8, UR4, 0x5, UR5 ;  /* 0x0000000504087899 */ /* 0x000fe20008010205 */
[----:B------:R-:W-:Y:S01]  /*22c00*/  IMAD.MOV.U32 R164, RZ, RZ, R0 ;  /* 0x000000ffffa47224 */ /* 0x000fe200078e0000 */
[----:B------:R-:W-:Y:S01]  /*22c10*/  ULEA UR12, -UR12, URZ, 0x8 ;  /* 0x0000003f0c0c7291 */ /* 0x000fe2000f8e413f */
[----:B------:R-:W-:Y:S01]  /*22c20*/  IMAD.MOV.U32 R165, RZ, RZ, R2 ;  /* 0x000000ffffa57224 */ /* 0x000fe200078e0002 */
[----:B------:R-:W-:Y:S01]  /*22c30*/  UMOV UR5, 0x400 ;  /* 0x0000040000057882 */ /* 0x000fe20000000000 */
[----:B------:R-:W-:Y:S01]  /*22c40*/  ULDC UR9, c[0x0][0x248] ;  /* 0x0000920000097ab9 */ /* 0x000fe20000000800 */
[----:B------:R-:W-:Y:S01]  /*22c50*/  ULDC UR6, c[0x0][0x24c] ;  /* 0x0000930000067ab9 */ /* 0x000fe20000000800 */
[----:B------:R-:W-:Y:S01]  /*22c60*/  USHF.L.U32 UR7, UR4, 0x5, URZ ;  /* 0x0000000504077899 */ /* 0x000fe2000800063f */
[----:B------:R-:W-:Y:S01]  /*22c70*/  IMAD.U32 R250, RZ, RZ, UR12 ;  /* 0x0000000cfffa7e24 */ /* 0x000fe2000f8e00ff */
[----:B------:R-:W-:-:S02]  /*22c80*/  USHF.L.U64.HI UR6, UR9, 0x5, UR6 ;  /* 0x0000000509067899 */ /* 0x000fc40008010206 */
[----:B------:R-:W-:Y:S01]  /*22c90*/  USHF.L.U32 UR17, UR9, 0x5, URZ ;  /* 0x0000000509117899 */ /* 0x000fe2000800063f */
[----:B------:R-:W-:Y:S01]  /*22ca0*/  ULDC UR4, c[0x0][0x2ec] ;  /* 0x0000bb0000047ab9 */ /* 0x000fe20000000800 */
        /* <DEDUP_REMOVED lines=24> */
[----:B------:R-:W-:-:S04]  /*22e30*/  LOP3.LUT R232, R3, R5, RZ, 0xfc, !PT ;  /* 0x0000000503e87212 */ /* 0x000fc800078efcff */
[----:B------:R-:W-:Y:S01]  /*22e40*/  LEA R232, R232, UR5, 0x1 ;  /* 0x00000005e8e87c11 */ /* 0x000fe2000f8e08ff */
[----:B------:R-:W-:-:S06]  /*22e50*/  ULDC UR5, c[0x0][0x39c] ;  /* 0x0000e70000057ab9 */ /* 0x000fcc0000000800 */
.L_x_4044:
        /* <DEDUP_REMOVED lines=70> */
.L_x_4041:
[C---:B------:R-:W-:Y:S01]  /*232c0*/  LEA R245, P0, R8.reuse, R245, 0x1 ;  /* 0x000000f508f57211 */ /* 0x040fe200078008ff */
[----:B------:R-:W-:Y:S01]  /*232d0*/  UISETP.GT.AND UP0, UPT, UR10, UR54, UPT ;  /* 0x000000360a00728c */ /* 0x000fe2000bf04270 */
        /* <DEDUP_REMOVED lines=85> */
[----:B------:R-:W-:Y:S08]  /*23830*/  LDSM.16.M88.4 R212, [R216+0x9000] ;  /* 0x00900000d8d4783b */ /* 0x000ff00000000200 */
        /* <DEDUP_REMOVED lines=48> */
[C---:B------:R-:W-:Y:S03]  /*23b40*/  HMMA.16816.F32 R36, R172.reuse, R192, R36 ;  /* 0x000000c0ac24723c */ /* 0x040fe60000001824 */
[----:B------:R-:W5:Y:S03]  /*23b50*/  LDSM.16.M88.4 R216, [R216+0x9800] ;  /* 0x00980000d8d8783b */ /* 0x000f660000000200 */
        /* <DEDUP_REMOVED lines=50> */
[----:B------:R-:W-:Y:S02]  /*23e80*/  IADD3 R224, R238, 0x7800, RZ ;  /* 0x00007800eee07810 */ /* 0x000fe40007ffe0ff */
[----:B------:R-:W3:Y:S01]  /*23e90*/  LDSM.16.M88.4 R172, [R172] ;  /* 0x00000000acac783b */ /* 0x000ee20000000200 */
[C---:B------:R-:W-:Y:S06]  /*23ea0*/  HMMA.16816.F32 R12, R220.reuse, R228, R12 ;  /* 0x000000e4dc0c723c */ /* 0x040fec000000180c */
[C---:B------:R-:W-:Y:S01]  /*23eb0*/  HMMA.16816.F32 R16, R220.reuse, R230, R16 ;  /* 0x000000e6dc10723c */ /* 0x040fe20000001810 */
[----:B------:R-:W4:Y:S05]  /*23ec0*/  LDSM.16.M88.4 R224, [R224] ;  /* 0x00000000e0e0783b */ /* 0x000f2a0000000200 */
[C---:B-1----:R-:W-:Y:S03]  /*23ed0*/  HMMA.16816.F32 R20, R220.reuse, R192, R20 ;  /* 0x000000c0dc14723c */ /* 0x042fe60000001814 */
[----:B------:R-:W-:Y:S03]  /*23ee0*/  LDSM.16.M88.4 R228, [R233] ;  /* 0x00000000e9e4783b */ /* 0x000fe60000000200 */
[C---:B------:R-:W-:Y:S05]  /*23ef0*/  HMMA.16816.F32 R24, R220.reuse, R194, R24 ;  /* 0x000000c2dc18723c */ /* 0x040fea0000001818 */
[----:B------:R-:W1:Y:S01]  /*23f00*/  LDSM.16.M88.4 R192, [R237] ;  /* 0x00000000edc0783b */ /* 0x000e620000000200 */
[C---:B--2---:R-:W-:Y:S06]  /*23f10*/  HMMA.16816.F32 R28, R220.reuse, R168, R28 ;  /* 0x000000a8dc1c723c */ /* 0x044fec000000181c */
[C---:B------:R-:W-:Y:S01]  /*23f20*/  HMMA.16816.F32 R32, R220.reuse, R170, R32 ;  /* 0x000000aadc20723c */ /* 0x040fe20000001820 */
[----:B------:R-:W2:Y:S05]  /*23f30*/  LDSM.16.M88.4 R168, [R233+0x800] ;  /* 0x00080000e9a8783b */ /* 0x000eaa0000000200 */
        /* <DEDUP_REMOVED lines=56> */
[----:B-1----:R1:W-:Y:S09]  /*242c0*/  STL [R1], R0 ;  /* 0x0000000001007387 */ /* 0x0023f20000100800 */
        /* <DEDUP_REMOVED lines=283> */
[----:B------:R-:W-:Y:S01]  /*25480*/  ULEA UR16, -UR9, URZ, 0x8 ;  /* 0x0000003f09107291 */ /* 0x000fe2000f8e413f */
[----:B------:R-:W-:Y:S01]  /*25490*/  PLOP3.LUT P0, PT, PT, PT, UP1, 0x40, 0x0 ;  /* 0x000000000000781c */ /* 0x000fe20003f0e818 */
[----:B------:R-:W-:Y:S02]  /*254a0*/  ULDC.64 UR12, c[0x0][0x208] ;  /* 0x00008200000c7ab9 */ /* 0x000fe40000000a00 */
[----:B------:R-:W-:Y:S02]  /*254b0*/  USHF.R.S32.HI UR11, URZ, 0x1f, UR16 ;  /* 0x0000001f3f0b7899 */ /* 0x000fe40008011410 */
[----:B------:R-:W-:Y:S04]  /*254c0*/  IMAD.U32 R8, RZ, RZ, UR16 ;  /* 0x00000010ff087e24 */ /* 0x000fe8000f8e00ff */
[----:B------:R-:W-:Y:S04]  /*254d0*/  MOV R2, UR11 ;  /* 0x0000000b00027c02 */ /* 0x000fe80008000f00 */
[----:B------:R-:W-:Y:S05]  /*254e0*/  @P0 BRA `(.L_x_4043) ;  /* 0x0000000000fc0947 */ /* 0x000fea0003800000 */
        /* <DEDUP_REMOVED lines=63> */
.L_x_4043:
        /* <DEDUP_REMOVED lines=54> */
.L_x_4042:
[----:B-1-3--:R-:W2:Y:S01]  /*25c40*/  LDL.LU R42, [R1+0xc] ;  /* 0x00000c00012a7983 */ /* 0x00aea20000300800 */
[----:B------:R-:W-:Y:S01]  /*25c50*/  FMNMX.FTZ R4, R183, R165, !PT ;  /* 0x000000a5b7047209 */ /* 0x000fe20007810000 */
[----:B------:R-:W-:Y:S01]  /*25c60*/  UISETP.GT.AND UP0, UPT, UR10, UR54, UPT ;  /* 0x000000360a00728c */ /* 0x000fe2000bf04270 */
[----:B------:R-:W-:Y:S01]  /*25c70*/  FMNMX.FTZ R0, R181, R164, !PT ;  /* 0x000000a4b5007209 */ /* 0x000fe20007810000 */
[----:B------:R-:W3:Y:S01]  /*25c80*/  LDL.LU R41, [R1+0x8] ;  /* 0x0000080001297983 */ /* 0x000ee20000300800 */
[----:B------:R-:W-:Y:S02]  /*25c90*/  FMNMX.FTZ R4, R182, R4, !PT ;  /* 0x00000004b6047209 */ /* 0x000fe40007810000 */
[----:B------:R-:W-:Y:S01]  /*25ca0*/  MOV R6, R186 ;  /* 0x000000ba00067202 */ /* 0x000fe20000000f00 */
[----:B------:R-:W4:Y:S01]  /*25cb0*/  LDL.LU R40, [R1+0x4] ;  /* 0x0000040001287983 */ /* 0x000f220000300800 */
[----:B------:R-:W-:Y:S03]  /*25cc0*/  MOV R127, R185 ;  /* 0x000000b9007f7202 */ /* 0x000fe60000000f00 */
[----:B------:R-:W5:Y:S04]  /*25cd0*/  LDL.LU R35, [R1] ;  /* 0x0000000001237983 */ /* 0x000f680000300800 */
        /* <DEDUP_REMOVED lines=10> */
[----:B------:R-:W-:Y:S01]  /*25d80*/  LDSM.16.MT88.4 R60, [R235+0xa800] ;  /* 0x00a80000eb3c783b */ /* 0x000fe20000004200 */
        /* <DEDUP_REMOVED lines=163> */
[--C-:B------:R-:W-:Y:S01]  /*267c0*/  FFMA.FTZ R185, R181, UR4, -R39.reuse ;  /* 0x00000004b5b97c23 */ /* 0x100fe20008010827 */
[----:B------:R-:W3:Y:S01]  /*267d0*/  LDSM.16.MT88.4 R24, [R236+0xa000] ;  /* 0x00a00000ec18783b */ /* 0x000ee20000004200 */
[--C-:B------:R-:W-:Y:S01]  /*267e0*/  FFMA.FTZ R181, R42, UR4, -R39.reuse ;  /* 0x000000042ab57c23 */ /* 0x100fe20008010827 */
[--C-:B------:R-:W-:Y:S03]  /*267f0*/  FFMA.FTZ R165, R35, UR4, -R39.reuse ;  /* 0x0000000423a57c23 */ /* 0x100fe60008010827 */
[----:B------:R-:W-:Y:S01]  /*26800*/  MUFU.EX2 R131, R131 ;  /* 0x0000008300837308 */ /* 0x000fe20000000800 */
        /* <DEDUP_REMOVED lines=15> */
[----:B------:R-:W-:Y:S01]  /*26900*/  MUFU.EX2 R181, R181 ;  /* 0x000000b500b57308 */ /* 0x000fe20000000800 */
[--C-:B------:R-:W-:Y:S01]  /*26910*/  FFMA.FTZ R130, R230, UR4, -R39.reuse ;  /* 0x00000004e6827c23 */ /* 0x100fe20008010827 */
[--C-:B------:R-:W-:Y:S01]  /*26920*/  FFMA.FTZ R132, R229, UR4, -R39.reuse ;  /* 0x00000004e5847c23 */ /* 0x100fe20008010827 */
[----:B------:R-:W-:Y:S01]  /*26930*/  FFMA.FTZ R193, R188, UR4, -R39 ;  /* 0x00000004bcc17c23 */ /* 0x000fe20008010827 */
[----:B------:R-:W-:Y:S01]  /*26940*/  FFMA.FTZ R188, R189, UR4, -R71 ;  /* 0x00000004bdbc7c23 */ /* 0x000fe20008010847 */
[--C-:B------:R-:W-:Y:S01]  /*26950*/  FFMA.FTZ R189, R67, UR4, -R39.reuse ;  /* 0x0000000443bd7c23 */ /* 0x100fe20008010827 */
[--C-:B------:R-:W-:Y:S01]  /*26960*/  FFMA.FTZ R190, R190, UR4, -R39.reuse ;  /* 0x00000004bebe7c23 */ /* 0x100fe20008010827 */
[----:B------:R-:W-:Y:S03]  /*26970*/  LDSM.16.MT88.4 R64, [R236+0xe800] ;  /* 0x00e80000ec40783b */ /* 0x000fe60000004200 */
        /* <DEDUP_REMOVED lines=11> */
[----:B------:R-:W-:Y:S01]  /*26a30*/  FFMA.FTZ R99, R99, UR4, -R71 ;  /* 0x0000000463637c23 */ /* 0x000fe20008010847 */
[--C-:B------:R-:W-:Y:S01]  /*26a40*/  FFMA.FTZ R88, R88, UR4, -R39.reuse ;  /* 0x0000000458587c23 */ /* 0x100fe20008010827 */
[--C-:B------:R-:W-:Y:S01]  /*26a50*/  FFMA.FTZ R87, R87, UR4, -R39.reuse ;  /* 0x0000000457577c23 */ /* 0x100fe20008010827 */
[--C-:B------:R-:W-:Y:S01]  /*26a60*/  FFMA.FTZ R80, R80, UR4, -R39.reuse ;  /* 0x0000000450507c23 */ /* 0x100fe20008010827 */
[--C-:B------:R-:W-:Y:S03]  /*26a70*/  FFMA.FTZ R79, R79, UR4, -R39.reuse ;  /* 0x000000044f4f7c23 */ /* 0x100fe60008010827 */
[----:B------:R-:W5:Y:S01]  /*26a80*/  MUFU.EX2 R122, R122 ;  /* 0x0000007a007a7308 */ /* 0x000f620000000800 */
[----:B----4-:R-:W-:Y:S01]  /*26a90*/  F2FP.F16.F32.PACK_AB R43, R131, R165 ;  /* 0x000000a5832b723e */ /* 0x010fe200000000ff */
[--C-:B------:R-:W-:Y:S01]  /*26aa0*/  FFMA.FTZ R76, R76, UR4, -R39.reuse ;  /* 0x000000044c4c7c23 */ /* 0x100fe20008010827 */
[----:B------:R-:W-:Y:S01]  /*26ab0*/  FFMA.FTZ R70, R70, UR4, -R39 ;  /* 0x0000000446467c23 */ /* 0x000fe20008010827 */
[--C-:B------:R-:W-:Y:S01]  /*26ac0*/  FFMA.FTZ R186, R183, UR4, -R71.reuse ;  /* 0x00000004b7ba7c23 */ /* 0x100fe20008010847 */
[--C-:B------:R-:W-:Y:S01]  /*26ad0*/  FFMA.FTZ R183, R182, UR4, -R71.reuse ;  /* 0x00000004b6b77c23 */ /* 0x100fe20008010847 */
[--C-:B------:R-:W-:Y:S01]  /*26ae0*/  FFMA.FTZ R182, R41, UR4, -R71.reuse ;  /* 0x0000000429b67c23 */ /* 0x100fe20008010847 */
[----:B------:R-:W-:Y:S03]  /*26af0*/  F2FP.F16.F32.PACK_AB R41, R181, R185 ;  /* 0x000000b9b529723e */ /* 0x000fe600000000ff */
[----:B------:R-:W-:Y:S01]  /*26b00*/  MUFU.EX2 R118, R118 ;  /* 0x0000007600767308 */ /* 0x000fe20000000800 */
[----:B------:R-:W-:Y:S01]  /*26b10*/  FMUL.FTZ R4, R4, UR4 ;  /* 0x0000000404047c20 */ /* 0x000fe20008410000 */
[--C-:B------:R-:W-:Y:S01]  /*26b20*/  FFMA.FTZ R111, R7, UR4, -R71.reuse ;  /* 0x00000004076f7c23 */ /* 0x100fe20008010847 */
[--C-:B------:R-:W-:Y:S01]  /*26b30*/  FFMA.FTZ R106, R6, UR4, -R71.reuse ;  /* 0x00000004066a7c23 */ /* 0x100fe20008010847 */
[--C-:B------:R-:W-:Y:S01]  /*26b40*/  FFMA.FTZ R123, R11, UR4, -R71.reuse ;  /* 0x000000040b7b7c23 */ /* 0x100fe20008010847 */
[--C-:B------:R-:W-:Y:S01]  /*26b50*/  FFMA.FTZ R120, R10, UR4, -R71.reuse ;  /* 0x000000040a787c23 */ /* 0x100fe20008010847 */
[--C-:B------:R-:W-:Y:S01]  /*26b60*/  FFMA.FTZ R115, R9, UR4, -R71.reuse ;  /* 0x0000000409737c23 */ /* 0x100fe20008010847 */
[----:B------:R-:W-:Y:S03]  /*26b70*/  FMUL.FTZ R9, R38, R157 ;  /* 0x0000009d26097220 */ /* 0x000fe60000410000 */
[----:B------:R4:W2:Y:S01]  /*26b80*/  MUFU.EX2 R37, R4 ;  /* 0x0000000400257308 */ /* 0x0008a20000000800 */
[----:B-----5:R-:W-:Y:S01]  /*26b90*/  F2FP.F16.F32.PACK_AB R49, R122, R124 ;  /* 0x0000007c7a31723e */ /* 0x020fe200000000ff */
[--C-:B------:R-:W-:Y:S01]  /*26ba0*/  FFMA.FTZ R157, R203, UR4, -R71.reuse ;  /* 0x00000004cb9d7c23 */ /* 0x100fe20008010847 */
[--C-:B------:R-:W-:Y:S01]  /*26bb0*/  FFMA.FTZ R113, R8, UR4, -R71.reuse ;  /* 0x0000000408717c23 */ /* 0x100fe20008010847 */
[----:B------:R-:W-:Y:S01]  /*26bc0*/  FMUL.FTZ R8, R38, R156 ;  /* 0x0000009c26087220 */ /* 0x000fe20000410000 */
[--C-:B------:R-:W-:Y:S01]  /*26bd0*/  FFMA.FTZ R156, R204, UR4, -R71.reuse ;  /* 0x00000004cc9c7c23 */ /* 0x100fe20008010847 */
[--C-:B------:R-:W-:Y:S01]  /*26be0*/  FFMA.FTZ R103, R14, UR4, -R71.reuse ;  /* 0x000000040e677c23 */ /* 0x100fe20008010847 */
[--C-:B------:R-:W-:Y:S03]  /*26bf0*/  FFMA.FTZ R104, R23, UR4, -R71.reuse ;  /* 0x0000000417687c23 */ /* 0x100fe60008010847 */
[----:B------:R-:W-:Y:S01]  /*26c00*/  MUFU.EX2 R186, R186 ;  /* 0x000000ba00ba7308 */ /* 0x000fe20000000800 */
[----:B------:R-:W-:Y:S01]  /*26c10*/  FFMA.FTZ R114, R20, UR4, -R71 ;  /* 0x0000000414727c23 */ /* 0x000fe20008010847 */
[----:B------:R-:W-:Y:S01]  /*26c20*/  FMUL.FTZ R20, R38, R144 ;  /* 0x0000009026147220 */ /* 0x000fe20000410000 */
[----:B------:R-:W-:Y:S01]  /*26c30*/  FFMA.FTZ R144, R218, UR4, -R39 ;  /* 0x00000004da907c23 */ /* 0x000fe20008010827 */
[--C-:B------:R-:W-:Y:S01]  /*26c40*/  FFMA.FTZ R116, R34, UR4, -R71.reuse ;  /* 0x0000000422747c23 */ /* 0x100fe20008010847 */
[--C-:B------:R-:W-:Y:S01]  /*26c50*/  FFMA.FTZ R145, R217, UR4, -R71.reuse ;  /* 0x00000004d9917c23 */ /* 0x100fe20008010847 */
[--C-:B------:R-:W-:Y:S01]  /*26c60*/  FFMA.FTZ R152, R208, UR4, -R71.reuse ;  /* 0x00000004d0987c23 */ /* 0x100fe20008010847 */
[----:B------:R-:W-:Y:S03]  /*26c70*/  FFMA.FTZ R153, R207, UR4, -R71 ;  /* 0x00000004cf997c23 */ /* 0x000fe60008010847 */
[----:B------:R-:W5:Y:S01]  /*26c80*/  MUFU.EX2 R183, R183 ;  /* 0x000000b700b77308 */ /* 0x000f620000000800 */
[----:B----4-:R-:W-:Y:S01]  /*26c90*/  FMUL.FTZ R4, R38, R160 ;  /* 0x000000a026047220 */ /* 0x010fe20000410000 */
[C---:B--2---:R-:W-:Y:S01]  /*26ca0*/  FMUL.FTZ R6, R37.reuse, R162 ;  /* 0x000000a225067220 */ /* 0x044fe20000410000 */
[C---:B------:R-:W-:Y:S01]  /*26cb0*/  FMUL.FTZ R7, R37.reuse, R163 ;  /* 0x000000a325077220 */ /* 0x040fe20000410000 */
[C---:B------:R-:W-:Y:S01]  /*26cc0*/  FMUL.FTZ R10, R37.reuse, R158 ;  /* 0x0000009e250a7220 */ /* 0x040fe20000410000 */
[C---:B------:R-:W-:Y:S01]  /*26cd0*/  FMUL.FTZ R11, R37.reuse, R159 ;  /* 0x0000009f250b7220 */ /* 0x040fe20000410000 */
[C---:B------:R-:W-:Y:S01]  /*26ce0*/  FMUL.FTZ R14, R37.reuse, R154 ;  /* 0x0000009a250e7220 */ /* 0x040fe20000410000 */
[C---:B------:R-:W-:Y:S03]  /*26cf0*/  FMUL.FTZ R15, R37.reuse, R155 ;  /* 0x0000009b250f7220 */ /* 0x040fe60000410000 */
[----:B------:R-:W2:Y:S01]  /*26d00*/  MUFU.EX2 R182, R182 ;  /* 0x000000b600b67308 */ /* 0x000ea20000000800 */
[C---:B------:R-:W-:Y:S01]  /*26d10*/  FMUL.FTZ R22, R37.reuse, R146 ;  /* 0x0000009225167220 */ /* 0x040fe20000410000 */
[C---:B------:R-:W-:Y:S01]  /*26d20*/  FMUL.FTZ R23, R37.reuse, R147 ;  /* 0x0000009325177220 */ /* 0x040fe20000410000 */
[C---:B------:R-:W-:Y:S01]  /*26d30*/  FMUL.FTZ R34, R37.reuse, R134 ;  /* 0x0000008625227220 */ /* 0x040fe20000410000 */
[----:B------:R-:W-:Y:S01]  /*26d40*/  FMUL.FTZ R35, R37, R135 ;  /* 0x0000008725237220 */ /* 0x000fe20000410000 */
        /* <DEDUP_REMOVED lines=9> */
[----:B------:R-:W-:Y:S01]  /*26de0*/  FFMA.FTZ R163, R197, UR4, -R39 ;  /* 0x00000004c5a37c23 */ /* 0x000fe20008010827 */
[----:B------:R-:W-:Y:S03]  /*26df0*/  FFMA.FTZ R185, R37, R251, R185 ;  /* 0x000000fb25b97223 */ /* 0x000fe600000100b9 */
[----:B------:R-:W5:Y:S01]  /*26e00*/  MUFU.EX2 R120, R120 ;  /* 0x0000007800787308 */ /* 0x000f620000000800 */
        /* <DEDUP_REMOVED lines=8> */
[C---:B------:R-:W-:Y:S01]  /*26e90*/  HMMA.16816.F32 R4, R40.reuse, R16, R4 ;  /* 0x000000102804723c */ /* 0x040fe20000001804 */
[----:B------:R-:W-:Y:S04]  /*26ea0*/  PLOP3.LUT P0, PT, PT, PT, UP0, 0x80, 0x0 ;  /* 0x000000000000781c */ /* 0x000fe80003f0f008 */
[----:B----4-:R-:W-:Y:S01]  /*26eb0*/  F2FP.F16.F32.PACK_AB R48, R123, R125 ;  /* 0x0000007d7b30723e */ /* 0x010fe200000000ff */
[C---:B------:R-:W-:Y:S03]  /*26ec0*/  HMMA.16816.F32 R8, R40.reuse, R18, R8 ;  /* 0x000000122808723c */ /* 0x040fe60000001808 */
[----:B------:R-:W2:Y:S02]  /*26ed0*/  MUFU.EX2 R117, R117 ;  /* 0x0000007500757308 */ /* 0x000ea40000000800 */
[C---:B------:R-:W-:Y:S01]  /*26ee0*/  FMUL.FTZ R16, R38.reuse, R148 ;  /* 0x0000009426107220 */ /* 0x040fe20000410000 */
[C---:B---3--:R-:W-:Y:S07]  /*26ef0*/  HMMA.16816.F32 R12, R40.reuse, R24, R12 ;  /* 0x00000018280c723c */ /* 0x048fee000000180c */
[----:B------:R-:W-:Y:S01]  /*26f00*/  MUFU.EX2 R115, R115 ;  /* 0x0000007300737308 */ /* 0x000fe20000000800 */
[C---:B------:R-:W-:Y:S03]  /*26f10*/  FMUL.FTZ R17, R38.reuse, R149 ;  /* 0x0000009526117220 */ /* 0x040fe60000410000 */
[C---:B------:R-:W-:Y:S01]  /*26f20*/  FMUL.FTZ R18, R37.reuse, R150 ;  /* 0x0000009625127220 */ /* 0x040fe20000410000 */
[----:B------:R-:W-:Y:S01]  /*26f30*/  FMUL.FTZ R19, R37, R151 ;  /* 0x0000009725137220 */ /* 0x000fe20000410000 */
[C---:B------:R-:W-:Y:S04]  /*26f40*/  FMUL.FTZ R24, R38.reuse, R140 ;  /* 0x0000008c26187220 */ /* 0x040fe80000410000 */
[----:B------:R-:W3:Y:S01]  /*26f50*/  MUFU.EX2 R113, R113 ;  /* 0x0000007100717308 */ /* 0x000ee20000000800 */
[----:B------:R-:W-:Y:S01]  /*26f60*/  FMUL.FTZ R25, R38, R141 ;  /* 0x0000008d26197220 */ /* 0x000fe20000410000 */
[----:B-----5:R-:W-:Y:S01]  /*26f70*/  F2FP.F16.F32.PACK_AB R50, R118, R120 ;  /* 0x000000787632723e */ /* 0x020fe200000000ff */
[C---:B------:R-:W-:Y:S03]  /*26f80*/  HMMA.16816.F32 R16, R40.reuse, R26, R16 ;  /* 0x0000001a2810723c */ /* 0x040fe60000001810 */
[----:B--2---:R-:W-:Y:S01]  /*26f90*/  F2FP.F16.F32.PACK_AB R51, R117, R119 ;  /* 0x000000777533723e */ /* 0x004fe200000000ff */
[----:B------:R-:W-:Y:S03]  /*26fa0*/  FFMA.FTZ R140, R221, UR4, -R71 ;  /* 0x00000004dd8c7c23 */ /* 0x000fe60008010847 */
[----:B------:R-:W-:Y:S01]  /*26fb0*/  MUFU.EX2 R112, R112 ;  /* 0x0000007000707308 */ /* 0x000fe20000000800 */
[C---:B-1----:R-:W-:Y:S03]  /*26fc0*/  HMMA.16816.F32 R20, R40.reuse, R28, R20 ;  /* 0x0000001c2814723c */ /* 0x042fe60000001814 */
[C---:B------:R-:W-:Y:S01]  /*26fd0*/  FMUL.FTZ R26, R37.reuse, R142 ;  /* 0x0000008e251a7220 */ /* 0x040fe20000410000 */
[----:B------:R-:W-:Y:S05]  /*26fe0*/  FMUL.FTZ R27, R37, R143 ;  /* 0x0000008f251b7220 */ /* 0x000fea0000410000 */
[----:B------:R-:W1:Y:S02]  /*26ff0*/  MUFU.EX2 R110, R110 ;  /* 0x0000006e006e7308 */ /* 0x000e640000000800 */
[C---:B------:R-:W-:Y:S01]  /*27000*/  FMUL.FTZ R28, R38.reuse, R136 ;  /* 0x00000088261c7220 */ /* 0x040fe20000410000 */
[----:B------:R-:W-:Y:S01]  /*27010*/  FMUL.FTZ R29, R38, R137 ;  /* 0x00000089261d7220 */ /* 0x000fe20000410000 */
[----:B------:R-:W-:Y:S01]  /*27020*/  FFMA.FTZ R137, R226, UR4, -R39 ;  /* 0x00000004e2897c23 */ /* 0x000fe20008010827 */
[C---:B------:R-:W-:Y:S05]  /*27030*/  HMMA.16816.F32 R24, R40.reuse, R30, R24 ;  /* 0x0000001e2818723c */ /* 0x040fea0000001818 */
[----:B------:R-:W-:Y:S01]  /*27040*/  MUFU.EX2 R111, R111 ;  /* 0x0000006f006f7308 */ /* 0x000fe20000000800 */
[----:B------:R-:W-:Y:S01]  /*27050*/  FFMA.FTZ R141, R219, UR4, -R71 ;  /* 0x00000004db8d7c23 */ /* 0x000fe20008010847 */
[--C-:B------:R-:W-:Y:S01]  /*27060*/  FFMA.FTZ R142, R216, UR4, -R39.reuse ;  /* 0x00000004d88e7c23 */ /* 0x100fe20008010827 */
[----:B------:R-:W-:Y:S03]  /*27070*/  FFMA.FTZ R148, R214, UR4, -R39 ;  /* 0x00000004d6947c23 */ /* 0x000fe60008010827 */
[----:B------:R-:W-:Y:S01]  /*27080*/  FFMA.FTZ R149, R211, UR4, -R71 ;  /* 0x00000004d3957c23 */ /* 0x000fe20008010847 */
[C---:B------:R-:W-:Y:S01]  /*27090*/  FMUL.FTZ R30, R37.reuse, R138 ;  /* 0x0000008a251e7220 */ /* 0x040fe20000410000 */
[----:B------:R-:W-:Y:S02]  /*270a0*/  FMUL.FTZ R31, R37, R139 ;  /* 0x0000008b251f7220 */ /* 0x000fe40000410000 */
[----:B------:R-:W2:Y:S01]  /*270b0*/  MUFU.EX2 R106, R106 ;  /* 0x0000006a006a7308 */ /* 0x000ea20000000800 */
[--C-:B------:R-:W-:Y:S01]  /*270c0*/  FFMA.FTZ R139, R222, UR4, -R39.reuse ;  /* 0x00000004de8b7c23 */ /* 0x100fe20008010827 */
[--C-:B------:R-:W-:Y:S01]  /*270d0*/  FFMA.FTZ R138, R220, UR4, -R39.reuse ;  /* 0x00000004dc8a7c23 */ /* 0x100fe20008010827 */
[--C-:B------:R-:W-:Y:S01]  /*270e0*/  FFMA.FTZ R150, R209, UR4, -R39.reuse ;  /* 0x00000004d1967c23 */ /* 0x100fe20008010827 */
[----:B------:R-:W-:Y:S01]  /*270f0*/  FFMA.FTZ R151, R210, UR4, -R39 ;  /* 0x00000004d2977c23 */ /* 0x000fe20008010827 */
[C---:B------:R-:W-:Y:S05]  /*27100*/  HMMA.16816.F32 R28, R40.reuse, R44, R28 ;  /* 0x0000002c281c723c */ /* 0x040fea000000181c */
[----:B------:R-:W-:Y:S01]  /*27110*/  MUFU.EX2 R108, R108 ;  /* 0x0000006c006c7308 */ /* 0x000fe20000000800 */
[--C-:B------:R-:W-:Y:S01]  /*27120*/  FFMA.FTZ R143, R215, UR4, -R71.reuse ;  /* 0x00000004d78f7c23 */ /* 0x100fe20008010847 */
[----:B------:R-:W-:Y:S01]  /*27130*/  FFMA.FTZ R174, R174, UR4, -R71 ;  /* 0x00000004aeae7c23 */ /* 0x000fe20008010847 */
[----:B------:R-:W-:Y:S01]  /*27140*/  HMMA.16816.F32 R32, R40, R46, R32 ;  /* 0x0000002e2820723c */ /* 0x000fe20000001820 */
[----:B------:R-:W4:Y:S06]  /*27150*/  LDSM.16.MT88.4 R40, [R234+0xa800] ;  /* 0x00a80000ea28783b */ /* 0x000f2c0000004200 */
[----:B------:R-:W5:Y:S01]  /*27160*/  MUFU.EX2 R105, R105 ;  /* 0x0000006900697308 */ /* 0x000f620000000800 */
[C---:B------:R-:W-:Y:S05]  /*27170*/  HMMA.16816.F32 R4, R48.reuse, R52, R4 ;  /* 0x000000343004723c */ /* 0x040fea0000001804 */
        /* <DEDUP_REMOVED lines=12> */
[----:B-----5:R-:W-:Y:S03]  /*27240*/  F2FP.F16.F32.PACK_AB R47, R105, R108 ;  /* 0x0000006c692f723e */ /* 0x020fe600000000ff */
[C---:B------:R-:W-:Y:S03]  /*27250*/  HMMA.16816.F32 R24, R48.reuse, R62, R24 ;  /* 0x0000003e3018723c */ /* 0x040fe60000001818 */
[----:B------:R-:W5:Y:S01]  /*27260*/  MUFU.EX2 R100, R100 ;  /* 0x0000006400647308 */ /* 0x000f620000000800 */
[----:B------:R-:W2:Y:S01]  /*27270*/  LDSM.16.MT88.4 R60, [R235+0xb000] ;  /* 0x00b00000eb3c783b */ /* 0x000ea20000004200 */
[----:B------:R-:W-:Y:S01]  /*27280*/  FFMA.FTZ R186, R38, R252, R186 ;  /* 0x000000fc26ba7223 */ /* 0x000fe200000100ba */
[C---:B----4-:R-:W-:Y:S07]  /*27290*/  HMMA.16816.F32 R28, R48.reuse, R40, R28 ;  /* 0x00000028301c723c */ /* 0x050fee000000181c */
[----:B------:R-:W-:Y:S01]  /*272a0*/  MUFU.EX2 R103, R103 ;  /* 0x0000006700677308 */ /* 0x000fe20000000800 */
[----:B------:R-:W-:Y:S01]  /*272b0*/  FFMA.FTZ R38, R95, UR4, -R39 ;  /* 0x000000045f267c23 */ /* 0x000fe20008010827 */
[----:B------:R-:W-:Y:S01]  /*272c0*/  HMMA.16816.F32 R32, R48, R42, R32 ;  /* 0x0000002a3020723c */ /* 0x000fe20000001820 */
[----:B------:R-:W4:Y:S07]  /*272d0*/  LDSM.16.MT88.4 R40, [R234+0xb000] ;  /* 0x00b00000ea28783b */ /* 0x000f2e0000004200 */
[----:B------:R-:W2:Y:S01]  /*272e0*/  MUFU.EX2 R104, R104 ;  /* 0x0000006800687308 */ /* 0x000ea20000000800 */
[C---:B---3--:R-:W-:Y:S05]  /*272f0*/  HMMA.16816.F32 R4, R44.reuse, R52, R4 ;  /* 0x000000342c04723c */ /* 0x048fea0000001804 */
[----:B-1----:R-:W-:Y:S01]  /*27300*/  F2FP.F16.F32.PACK_AB R48, R98, R102 ;  /* 0x000000666230723e */ /* 0x002fe200000000ff */
[C---:B------:R-:W-:Y:S03]  /*27310*/  HMMA.16816.F32 R8, R44.reuse, R54, R8 ;  /* 0x000000362c08723c */ /* 0x040fe60000001808 */
[----:B------:R-:W-:Y:S01]  /*27320*/  MUFU.EX2 R109, R109 ;  /* 0x0000006d006d7308 */ /* 0x000fe20000000800 */
[----:B------:R-:W1:Y:S01]  /*27330*/  LDSM.16.MT88.4 R52, [R232+0xb800] ;  /* 0x00b80000e834783b */ /* 0x000e620000004200 */
[----:B-----5:R-:W-:Y:S01]  /*27340*/  F2FP.F16.F32.PACK_AB R49, R100, R101 ;  /* 0x000000656431723e */ /* 0x020fe200000000ff */
[C---:B--2---:R-:W-:Y:S07]  /*27350*/  HMMA.16816.F32 R12, R44.reuse, R56, R12 ;  /* 0x000000382c0c723c */ /* 0x044fee000000180c */
[----:B------:R-:W2:Y:S01]  /*27360*/  MUFU.EX2 R107, R107 ;  /* 0x0000006b006b7308 */ /* 0x000ea20000000800 */
[----:B------:R-:W-:Y:S01]  /*27370*/  F2FP.F16.F32.PACK_AB R50, R104, R103 ;  /* 0x000000676832723e */ /* 0x000fe200000000ff */
[C---:B------:R-:W-:Y:S01]  /*27380*/  HMMA.16816.F32 R16, R44.reuse, R58, R16 ;  /* 0x0000003a2c10723c */ /* 0x040fe20000001810 */
[----:B------:R-:W3:Y:S07]  /*27390*/  LDSM.16.MT88.4 R56, [R236+0xb800] ;  /* 0x00b80000ec38783b */ /* 0x000eee0000004200 */
[----:B------:R-:W-:Y:S01]  /*273a0*/  MUFU.EX2 R114, R114 ;  /* 0x0000007200727308 */ /* 0x000fe20000000800 */
[C---:B------:R-:W-:Y:S03]  /*273b0*/  HMMA.16816.F32 R20, R44.reuse, R60, R20 ;  /* 0x0000003c2c14723c */ /* 0x040fe60000001814 */
[--C-:B------:R-:W-:Y:S03]  /*273c0*/  FFMA.FTZ R93, R93, UR4, -R71.reuse ;  /* 0x000000045d5d7c23 */ /* 0x100fe60008010847 */
[C---:B------:R-:W-:Y:S03]  /*273d0*/  HMMA.16816.F32 R24, R44.reuse, R62, R24 ;  /* 0x0000003e2c18723c */ /* 0x040fe60000001818 */
[----:B------:R-:W5:Y:S01]  /*273e0*/  MUFU.EX2 R116, R116 ;  /* 0x0000007400747308 */ /* 0x000f620000000800 */
[----:B------:R-:W3:Y:S01]  /*273f0*/  LDSM.16.MT88.4 R60, [R235+0xb800] ;  /* 0x00b80000eb3c783b */ /* 0x000ee20000004200 */
[----:B--2---:R-:W-:Y:S01]  /*27400*/  F2FP.F16.F32.PACK_AB R51, R107, R109 ;  /* 0x0000006d6b33723e */ /* 0x004fe200000000ff */
[C---:B----4-:R-:W-:Y:S07]  /*27410*/  HMMA.16816.F32 R28, R44.reuse, R40, R28 ;  /* 0x000000282c1c723c */ /* 0x050fee000000181c */
[----:B------:R-:W-:Y:S01]  /*27420*/  MUFU.EX2 R121, R121 ;  /* 0x0000007900797308 */ /* 0x000fe20000000800 */
[--C-:B------:R-:W-:Y:S01]  /*27430*/  FFMA.FTZ R90, R90, UR4, -R71.reuse ;  /* 0x000000045a5a7c23 */ /* 0x100fe20008010847 */
[----:B------:R-:W-:Y:S01]  /*27440*/  HMMA.16816.F32 R32, R44, R42, R32 ;  /* 0x0000002a2c20723c */ /* 0x000fe20000001820 */
[----:B------:R-:W2:Y:S07]  /*27450*/  LDSM.16.MT88.4 R40, [R234+0xb800] ;  /* 0x00b80000ea28783b */ /* 0x000eae0000004200 */
[----:B------:R-:W4:Y:S01]  /*27460*/  MUFU.EX2 R126, R126 ;  /* 0x0000007e007e7308 */ /* 0x000f220000000800 */
[C---:B-1----:R-:W-:Y:S05]  /*27470*/  HMMA.16816.F32 R4, R48.reuse, R52, R4 ;  /* 0x000000343004723c */ /* 0x042fea0000001804 */
[----:B-----5:R-:W-:Y:S01]  /*27480*/  F2FP.F16.F32.PACK_AB R44, R116, R114 ;  /* 0x00000072742c723e */ /* 0x020fe200000000ff */
[C---:B------:R-:W-:Y:S03]  /*27490*/  HMMA.16816.F32 R8, R48.reuse, R54, R8 ;  /* 0x000000363008723c */ /* 0x040fe60000001808 */
[----:B------:R-:W-:Y:S01]  /*274a0*/  MUFU.EX2 R130, R130 ;  /* 0x0000008200827308 */ /* 0x000fe20000000800 */
[----:B------:R-:W1:Y:S01]  /*274b0*/  LDSM.16.MT88.4 R52, [R232+0xc000] ;  /* 0x00c00000e834783b */ /* 0x000e620000004200 */
[--C-:B------:R-:W-:Y:S01]  /*274c0*/  FFMA.FTZ R89, R89, UR4, -R71.reuse ;  /* 0x0000000459597c23 */ /* 0x100fe20008010847 */
[C---:B---3--:R-:W-:Y:S07]  /*274d0*/  HMMA.16816.F32 R12, R48.reuse, R56, R12 ;  /* 0x00000038300c723c */ /* 0x048fee000000180c */
[----:B------:R-:W3:Y:S01]  /*274e0*/  MUFU.EX2 R132, R132 ;  /* 0x0000008400847308 */ /* 0x000ee20000000800 */
[----:B----4-:R-:W-:Y:S01]  /*274f0*/  F2FP.F16.F32.PACK_AB R45, R126, R121 ;  /* 0x000000797e2d723e */ /* 0x010fe200000000ff */
        /* <DEDUP_REMOVED lines=8> */
[----:B---3--:R-:W-:Y:S01]  /*27580*/  F2FP.F16.F32.PACK_AB R47, R132, R130 ;  /* 0x00000082842f723e */ /* 0x008fe200000000ff */
[C---:B--2---:R-:W-:Y:S07]  /*27590*/  HMMA.16816.F32 R28, R48.reuse, R40, R28 ;  /* 0x00000028301c723c */ /* 0x044fee000000181c */
[----:B------:R-:W-:Y:S01]  /*275a0*/  MUFU.EX2 R139, R139 ;  /* 0x0000008b008b7308 */ /* 0x000fe20000000800 */
[--C-:B------:R-:W-:Y:S01]  /*275b0*/  FFMA.FTZ R85, R85, UR4, -R71.reuse ;  /* 0x0000000455557c23 */ /* 0x100fe20008010847 */
[----:B------:R-:W-:Y:S01]  /*275c0*/  HMMA.16816.F32 R32, R48, R42, R32 ;  /* 0x0000002a3020723c */ /* 0x000fe20000001820 */
[----:B------:R-:W2:Y:S07]  /*275d0*/  LDSM.16.MT88.4 R40, [R234+0xc000] ;  /* 0x00c00000ea28783b */ /* 0x000eae0000004200 */
[----:B------:R-:W3:Y:S03]  /*275e0*/  MUFU.EX2 R138, R138 ;  /* 0x0000008a008a7308 */ /* 0x000ee60000000800 */
[--C-:B------:R-:W-:Y:S01]  /*275f0*/  FFMA.FTZ R127, R127, UR4, -R71.reuse ;  /* 0x000000047f7f7c23 */ /* 0x100fe20008010847 */
[----:B-----5:R-:W-:Y:S01]  /*27600*/  F2FP.F16.F32.PACK_AB R49, R134, R137 ;  /* 0x000000898631723e */ /* 0x020fe200000000ff */
        /* <DEDUP_REMOVED lines=12> */
[----:B---3--:R-:W-:Y:S01]  /*276d0*/  F2FP.F16.F32.PACK_AB R51, R138, R139 ;  /* 0x0000008b8a33723e */ /* 0x008fe200000000ff */
[--C-:B------:R-:W-:Y:S01]  /*276e0*/  FFMA.FTZ R81, R81, UR4, -R71.reuse ;  /* 0x0000000451517c23 */ /* 0x100fe20008010847 */
[--C-:B------:R-:W-:Y:S01]  /*276f0*/  FFMA.FTZ R78, R78, UR4, -R71.reuse ;  /* 0x000000044e4e7c23 */ /* 0x100fe20008010847 */
[----:B------:R-:W-:Y:S01]  /*27700*/  FFMA.FTZ R77, R77, UR4, -R71 ;  /* 0x000000044d4d7c23 */ /* 0x000fe20008010847 */
[----:B------:R-:W-:Y:S01]  /*27710*/  FADD.FTZ R186, R183, R186 ;  /* 0x000000bab7ba7221 */ /* 0x000fe20000010000 */
[----:B------:R-:W-:Y:S01]  /*27720*/  FADD.FTZ R185, R181, R185 ;  /* 0x000000b9b5b97221 */ /* 0x000fe20000010000 */
[----:B------:R-:W-:Y:S03]  /*27730*/  FFMA.FTZ R69, R69, UR4, -R71 ;  /* 0x0000000445457c23 */ /* 0x000fe60008010847 */
[----:B------:R-:W-:Y:S01]  /*27740*/  MUFU.EX2 R133, R133 ;  /* 0x0000008500857308 */ /* 0x000fe20000000800 */
[----:B------:R-:W-:Y:S01]  /*27750*/  FADD.FTZ R182, R182, R186 ;  /* 0x000000bab6b67221 */ /* 0x000fe20000010000 */
[----:B------:R-:W-:Y:S01]  /*27760*/  FADD.FTZ R185, R165, R185 ;  /* 0x000000b9a5b97221 */ /* 0x000fe20000010000 */
[----:B------:R-:W-:Y:S02]  /*27770*/  MOV R165, R2 ;  /* 0x0000000200a57202 */ /* 0x000fe40000000f00 */
[----:B------:R-:W-:Y:S01]  /*27780*/  FADD.FTZ R164, R164, R182 ;  /* 0x000000b6a4a47221 */ /* 0x000fe20000010000 */
[----:B------:R-:W-:Y:S04]  /*27790*/  FADD.FTZ R131, R131, R185 ;  /* 0x000000b983837221 */ /* 0x000fe80000010000 */
[----:B------:R-:W3:Y:S01]  /*277a0*/  MUFU.EX2 R128, R128 ;  /* 0x0000008000807308 */ /* 0x000ee20000000800 */
[----:B-----5:R-:W-:Y:S01]  /*277b0*/  F2FP.F16.F32.PACK_AB R46, R129, R127 ;  /* 0x0000007f812e723e */ /* 0x020fe200000000ff */
[----:B------:R-:W-:Y:S01]  /*277c0*/  FADD.FTZ R164, R125, R164 ;  /* 0x000000a47da47221 */ /* 0x000fe20000010000 */
[----:B------:R-:W-:Y:S03]  /*277d0*/  FADD.FTZ R131, R124, R131 ;  /* 0x000000837c837221 */ /* 0x000fe60000010000 */
[----:B------:R-:W-:Y:S01]  /*277e0*/  FADD.FTZ R164, R123, R164 ;  /* 0x000000a47ba47221 */ /* 0x000fe20000010000 */
[----:B------:R-:W-:Y:S03]  /*277f0*/  FADD.FTZ R131, R122, R131 ;  /* 0x000000837a837221 */ /* 0x000fe60000010000 */
[----:B------:R-:W-:Y:S01]  /*27800*/  MUFU.EX2 R136, R136 ;  /* 0x0000008800887308 */ /* 0x000fe20000000800 */
[C---:B-1----:R-:W-:Y:S05]  /*27810*/  HMMA.16816.F32 R4, R44.reuse, R52, R4 ;  /* 0x000000342c04723c */ /* 0x042fea0000001804 */
[----:B------:R-:W-:Y:S01]  /*27820*/  FADD.FTZ R164, R120, R164 ;  /* 0x000000a478a47221 */ /* 0x000fe20000010000 */
[C---:B------:R-:W-:Y:S03]  /*27830*/  HMMA.16816.F32 R8, R44.reuse, R54, R8 ;  /* 0x000000362c08723c */ /* 0x040fe60000001808 */
[----:B------:R-:W1:Y:S01]  /*27840*/  MUFU.EX2 R135, R135 ;  /* 0x0000008700877308 */ /* 0x000e620000000800 */
[----:B------:R-:W5:Y:S01]  /*27850*/  LDSM.16.MT88.4 R52, [R232+0xc800] ;  /* 0x00c80000e834783b */ /* 0x000f620000004200 */
[----:B---3--:R-:W-:Y:S01]  /*27860*/  F2FP.F16.F32.PACK_AB R48, R128, R133 ;  /* 0x000000858030723e */ /* 0x008fe200000000ff */
[C---:B----4-:R-:W-:Y:S07]  /*27870*/  HMMA.16816.F32 R12, R44.reuse, R56, R12 ;  /* 0x000000382c0c723c */ /* 0x050fee000000180c */
        /* <DEDUP_REMOVED lines=13> */
[----:B------:R-:W-:Y:S01]  /*27950*/  FADD.FTZ R113, R113, R164 ;  /* 0x000000a471717221 */ /* 0x000fe20000010000 */
[----:B------:R-:W-:Y:S01]  /*27960*/  HMMA.16816.F32 R32, R44, R42, R32 ;  /* 0x0000002a2c20723c */ /* 0x000fe20000001820 */
[----:B------:R-:W1:Y:S07]  /*27970*/  LDSM.16.MT88.4 R40, [R234+0xc800] ;  /* 0x00c80000ea28783b */ /* 0x000e6e0000004200 */
[----:B------:R-:W-:Y:S01]  /*27980*/  MUFU.EX2 R145, R145 ;  /* 0x0000009100917308 */ /* 0x000fe20000000800 */
[C---:B-----5:R-:W-:Y:S05]  /*27990*/  HMMA.16816.F32 R4, R48.reuse, R52, R4 ;  /* 0x000000343004723c */ /* 0x060fea0000001804 */
[----:B----4-:R-:W-:Y:S01]  /*279a0*/  F2FP.F16.F32.PACK_AB R44, R141, R140 ;  /* 0x0000008c8d2c723e */ /* 0x010fe200000000ff */
[C---:B------:R-:W-:Y:S03]  /*279b0*/  HMMA.16816.F32 R8, R48.reuse, R54, R8 ;  /* 0x000000363008723c */ /* 0x040fe60000001808 */
[----:B------:R-:W4:Y:S01]  /*279c0*/  MUFU.EX2 R143, R143 ;  /* 0x0000008f008f7308 */ /* 0x000f220000000800 */
[----:B------:R-:W5:Y:S01]  /*279d0*/  LDSM.16.MT88.4 R52, [R232+0xd000] ;  /* 0x00d00000e834783b */ /* 0x000f620000004200 */
[----:B--2---:R-:W-:Y:S01]  /*279e0*/  F2FP.F16.F32.PACK_AB R45, R142, R144 ;  /* 0x000000908e2d723e */ /* 0x004fe200000000ff */
[C---:B---3--:R-:W-:Y:S07]  /*279f0*/  HMMA.16816.F32 R12, R48.reuse, R56, R12 ;  /* 0x00000038300c723c */ /* 0x048fee000000180c */
[----:B------:R-:W-:Y:S01]  /*27a00*/  MUFU.EX2 R148, R148 ;  /* 0x0000009400947308 */ /* 0x000fe20000000800 */
[----:B------:R-:W-:Y:S01]  /*27a10*/  FADD.FTZ R113, R111, R113 ;  /* 0x000000716f717221 */ /* 0x000fe20000010000 */
        /* <DEDUP_REMOVED lines=14> */
[----:B------:R-:W-:Y:S01]  /*27b00*/  MUFU.EX2 R150, R150 ;  /* 0x0000009600967308 */ /* 0x000fe20000000800 */
[C---:B-----5:R-:W-:Y:S05]  /*27b10*/  HMMA.16816.F32 R4, R44.reuse, R52, R4 ;  /* 0x000000342c04723c */ /* 0x060fea0000001804 */
[----:B------:R-:W-:Y:S01]  /*27b20*/  FADD.FTZ R106, R102, R106 ;  /* 0x0000006a666a7221 */ /* 0x000fe20000010000 */
[C---:B------:R-:W-:Y:S03]  /*27b30*/  HMMA.16816.F32 R8, R44.reuse, R54, R8 ;  /* 0x000000362c08723c */ /* 0x040fe60000001808 */
[----:B------:R-:W5:Y:S01]  /*27b40*/  MUFU.EX2 R151, R151 ;  /* 0x0000009700977308 */ /* 0x000f620000000800 */
[----:B------:R-:W3:Y:S01]  /*27b50*/  LDSM.16.MT88.4 R52, [R232+0xd800] ;  /* 0x00d80000e834783b */ /* 0x000ee20000004200 */
        /* <DEDUP_REMOVED lines=19> */
[----:B------:R-:W-:Y:S01]  /*27c90*/  FADD.FTZ R103, R104, R103 ;  /* 0x0000006768677221 */ /* 0x000fe20000010000 */
[----:B------:R-:W-:Y:S01]  /*27ca0*/  FADD.FTZ R131, R119, R131 ;  /* 0x0000008377837221 */ /* 0x000fe20000010000 */
[----:B------:R-:W-:Y:S01]  /*27cb0*/  MOV R164, R0 ;  /* 0x0000000000a47202 */ /* 0x000fe20000000f00 */
[----:B------:R-:W5:Y:S01]  /*27cc0*/  LDSM.16.MT88.4 R44, [R232+0xe000] ;  /* 0x00e00000e82c783b */ /* 0x000f620000004200 */
        /* <DEDUP_REMOVED lines=13> */
[----:B------:R-:W3:Y:S01]  /*27da0*/  LDSM.16.MT88.4 R52, [R236+0xe000] ;  /* 0x00e00000ec34783b */ /* 0x000ee20000004200 */
[----:B------:R-:W-:Y:S01]  /*27db0*/  FADD.FTZ R133, R133, R129 ;  /* 0x0000008185857221 */ /* 0x000fe20000010000 */
[C---:B--2---:R-:W-:Y:S07]  /*27dc0*/  HMMA.16816.F32 R12, R48.reuse, R56, R12 ;  /* 0x00000038300c723c */ /* 0x044fee000000180c */
[----:B------:R-:W-:Y:S01]  /*27dd0*/  MUFU.EX2 R161, R161 ;  /* 0x000000a100a17308 */ /* 0x000fe20000000800 */
[----:B------:R-:W-:Y:S01]  /*27de0*/  FADD.FTZ R133, R128, R133 ;  /* 0x0000008580857221 */ /* 0x000fe20000010000 */
[C---:B------:R-:W-:Y:S01]  /*27df0*/  HMMA.16816.F32 R16, R48.reuse, R58, R16 ;  /* 0x0000003a3010723c */ /* 0x040fe20000001810 */
[----:B------:R-:W2:Y:S07]  /*27e00*/  LDSM.16.MT88.4 R56, [R235+0xe000] ;  /* 0x00e00000eb38783b */ /* 0x000eae0000004200 */
[----:B------:R-:W3:Y:S01]  /*27e10*/  MUFU.EX2 R160, R160 ;  /* 0x000000a000a07308 */ /* 0x000ee20000000800 */
        /* <DEDUP_REMOVED lines=14> */
[----:B---3--:R-:W-:Y:S02]  /*27f00*/  F2FP.F16.F32.PACK_AB R41, R159, R158 ;  /* 0x0000009e9f29723e */ /* 0x008fe400000000ff */
[----:B------:R-:W-:Y:S01]  /*27f10*/  F2FP.F16.F32.PACK_AB R42, R160, R161 ;  /* 0x000000a1a02a723e */ /* 0x000fe200000000ff */
[----:B------:R-:W-:Y:S02]  /*27f20*/  FADD.FTZ R145, R145, R133 ;  /* 0x0000008591917221 */ /* 0x000fe40000010000 */
[----:B------:R-:W3:Y:S01]  /*27f30*/  MUFU.EX2 R191, R191 ;  /* 0x000000bf00bf7308 */ /* 0x000ee20000000800 */
[----:B-1----:R-:W-:Y:S01]  /*27f40*/  F2FP.F16.F32.PACK_AB R43, R163, R162 ;  /* 0x000000a2a32b723e */ /* 0x002fe200000000ff */
        /* <DEDUP_REMOVED lines=15> */
[----:B------:R-:W5:Y:S01]  /*28040*/  MUFU.EX2 R187, R187 ;  /* 0x000000bb00bb7308 */ /* 0x000f620000000800 */
[C---:B--2---:R-:W-:Y:S03]  /*28050*/  HMMA.16816.F32 R20, R40.reuse, R56, R20 ;  /* 0x000000382814723c */ /* 0x044fe60000001814 */
[----:B-1----:R-:W-:Y:S03]  /*28060*/  F2FP.F16.F32.PACK_AB R45, R193, R190 ;  /* 0x000000bec12d723e */ /* 0x002fe600000000ff */
[C---:B------:R-:W-:Y:S03]  /*28070*/  HMMA.16816.F32 R24, R40.reuse, R58, R24 ;  /* 0x0000003a2818723c */ /* 0x040fe60000001818 */
[----:B------:R-:W-:Y:S01]  /*28080*/  MUFU.EX2 R184, R184 ;  /* 0x000000b800b87308 */ /* 0x000fe20000000800 */
[----:B------:R-:W1:Y:S01]  /*28090*/  LDSM.16.MT88.4 R56, [R234+0xe800] ;  /* 0x00e80000ea38783b */ /* 0x000e620000004200 */
[----:B------:R-:W-:Y:S01]  /*280a0*/  FADD.FTZ R153, R153, R143 ;  /* 0x0000008f99997221 */ /* 0x000fe20000010000 */
[C---:B----4-:R-:W-:Y:S07]  /*280b0*/  HMMA.16816.F32 R28, R40.reuse, R48, R28 ;  /* 0x00000030281c723c */ /* 0x050fee000000181c */
[----:B------:R-:W2:Y:S01]  /*280c0*/  MUFU.EX2 R179, R179 ;  /* 0x000000b300b37308 */ /* 0x000ea20000000800 */
        /* <DEDUP_REMOVED lines=20> */
[----:B-----5:R-:W-:Y:S01]  /*28210*/  F2FP.F16.F32.PACK_AB R40, R178, R180 ;  /* 0x000000b4b228723e */ /* 0x020fe200000000ff */
[C---:B------:R-:W-:Y:S07]  /*28220*/  HMMA.16816.F32 R12, R44.reuse, R64, R12 ;  /* 0x000000402c0c723c */ /* 0x040fee000000180c */
[----:B------:R-:W-:Y:S01]  /*28230*/  MUFU.EX2 R175, R175 ;  /* 0x000000af00af7308 */ /* 0x000fe20000000800 */
[----:B------:R-:W-:Y:S01]  /*28240*/  FADD.FTZ R121, R126, R121 ;  /* 0x000000797e797221 */ /* 0x000fe20000010000 */
[C---:B------:R-:W-:Y:S08]  /*28250*/  HMMA.16816.F32 R16, R44.reuse, R66, R16 ;  /* 0x000000422c10723c */ /* 0x040ff00000001810 */
[----:B------:R-:W5:Y:S01]  /*28260*/  MUFU.EX2 R174, R174 ;  /* 0x000000ae00ae7308 */ /* 0x000f620000000800 */
[C---:B---3--:R-:W-:Y:S03]  /*28270*/  HMMA.16816.F32 R20, R44.reuse, R52, R20 ;  /* 0x000000342c14723c */ /* 0x048fe60000001814 */
        /* <DEDUP_REMOVED lines=9> */
[----:B------:R-:W3:Y:S07]  /*28310*/  LDSM.16.MT88.4 R44, [R234+0xf000] ;  /* 0x00f00000ea2c783b */ /* 0x000eee0000004200 */
[----:B------:R-:W-:Y:S03]  /*28320*/  MUFU.EX2 R195, R195 ;  /* 0x000000c300c37308 */ /* 0x000fe60000000800 */
[----:B------:R-:W-:Y:S01]  /*28330*/  FFMA.FTZ R66, R96, UR4, -R39 ;  /* 0x0000000460427c23 */ /* 0x000fe20008010827 */
[--C-:B------:R-:W-:Y:S01]  /*28340*/  FFMA.FTZ R65, R97, UR4, -R71.reuse ;  /* 0x0000000461417c23 */ /* 0x100fe20008010847 */
[----:B------:R-:W-:Y:S01]  /*28350*/  FFMA.FTZ R67, R94, UR4, -R71 ;  /* 0x000000045e437c23 */ /* 0x000fe20008010847 */
[----:B------:R-:W5:Y:S01]  /*28360*/  LDSM.16.MT88.4 R56, [R232+0xf800] ;  /* 0x00f80000e838783b */ /* 0x000f620000004200 */
[----:B------:R-:W-:Y:S01]  /*28370*/  FADD.FTZ R121, R130, R121 ;  /* 0x0000007982797221 */ /* 0x000fe20000010000 */
        /* <DEDUP_REMOVED lines=37> */
[----:B---3--:R-:W-:Y:S01]  /*285d0*/  F2FP.F16.F32.PACK_AB R51, R64, R169 ;  /* 0x000000a94033723e */ /* 0x008fe200000000ff */
[----:B------:R-:W-:Y:S01]  /*285e0*/  LDSM.16.MT88.4 R140, [R235+0x11800] ;  /* 0x01180000eb8c783b */ /* 0x000fe20000004200 */
[----:B------:R-:W-:Y:S01]  /*285f0*/  FADD.FTZ R148, R148, R137 ;  /* 0x0000008994947221 */ /* 0x000fe20000010000 */
[----:B------:R-:W-:Y:S03]  /*28600*/  FADD.FTZ R187, R180, R187 ;  /* 0x000000bbb4bb7221 */ /* 0x000fe60000010000 */
[----:B------:R-:W-:Y:S03]  /*28610*/  FADD.FTZ R147, R147, R148 ;  /* 0x0000009493937221 */ /* 0x000fe60000010000 */
[----:B------:R-:W-:Y:S01]  /*28620*/  MUFU.EX2 R38, R38 ;  /* 0x0000002600267308 */ /* 0x000fe20000000800 */
[C---:B-----5:R-:W-:Y:S05]  /*28630*/  HMMA.16816.F32 R4, R48.reuse, R56, R4 ;  /* 0x000000383004723c */ /* 0x060fea0000001804 */
[----:B------:R-:W-:Y:S01]  /*28640*/  FADD.FTZ R147, R150, R147 ;  /* 0x0000009396937221 */ /* 0x000fe20000010000 */
[C---:B------:R-:W-:Y:S03]  /*28650*/  HMMA.16816.F32 R8, R48.reuse, R58, R8 ;  /* 0x0000003a3008723c */ /* 0x040fe60000001808 */
[----:B------:R-:W3:Y:S01]  /*28660*/  MUFU.EX2 R66, R66 ;  /* 0x0000004200427308 */ /* 0x000ee20000000800 */
[----:B------:R-:W5:Y:S01]  /*28670*/  LDSM.16.MT88.4 R56, [R232+0x10000] ;  /* 0x01000000e838783b */ /* 0x000f620000004200 */
[----:B------:R-:W-:Y:S01]  /*28680*/  FADD.FTZ R147, R151, R147 ;  /* 0x0000009397937221 */ /* 0x000fe20000010000 */
[C---:B--2---:R-:W-:Y:S07]  /*28690*/  HMMA.16816.F32 R12, R48.reuse, R60, R12 ;  /* 0x0000003c300c723c */ /* 0x044fee000000180c */
[----:B------:R-:W-:Y:S01]  /*286a0*/  MUFU.EX2 R67, R67 ;  /* 0x0000004300437308 */ /* 0x000fe20000000800 */
[----:B------:R-:W-:Y:S03]  /*286b0*/  LDSM.16.MT88.4 R148, [R236+0x11800] ;  /* 0x01180000ec94783b */ /* 0x000fe60000004200 */
[----:B------:R-:W-:Y:S01]  /*286c0*/  FADD.FTZ R147, R154, R147 ;  /* 0x000000939a937221 */ /* 0x000fe20000010000 */
[C---:B------:R-:W-:Y:S05]  /*286d0*/  HMMA.16816.F32 R16, R48.reuse, R62, R16 ;  /* 0x0000003e3010723c */ /* 0x040fea0000001810 */
[----:B------:R-:W2:Y:S01]  /*286e0*/  MUFU.EX2 R93, R93 ;  /* 0x0000005d005d7308 */ /* 0x000ea20000000800 */
[C---:B-1----:R-:W-:Y:S01]  /*286f0*/  HMMA.16816.F32 R20, R48.reuse, R52, R20 ;  /* 0x000000343014723c */ /* 0x042fe20000001814 */
[----:B------:R-:W1:Y:S04]  /*28700*/  LDSM.16.MT88.4 R60, [R236+0x10000] ;  /* 0x01000000ec3c783b */ /* 0x000e680000004200 */
[----:B---3--:R-:W-:Y:S01]  /*28710*/  F2FP.F16.F32.PACK_AB R45, R66, R38 ;  /* 0x00000026422d723e */ /* 0x008fe200000000ff */
[C---:B------:R-:W-:Y:S03]  /*28720*/  HMMA.16816.F32 R24, R48.reuse, R54, R24 ;  /* 0x000000363018723c */ /* 0x040fe60000001818 */
[----:B------:R-:W-:Y:S01]  /*28730*/  MUFU.EX2 R92, R92 ;  /* 0x0000005c005c7308 */ /* 0x000fe20000000800 */
[----:B------:R-:W3:Y:S01]  /*28740*/  LDSM.16.MT88.4 R52, [R235+0x10000] ;  /* 0x01000000eb34783b */ /* 0x000ee20000004200 */
[----:B------:R-:W-:Y:S01]  /*28750*/  FADD.FTZ R155, R155, R147 ;  /* 0x000000939b9b7221 */ /* 0x000fe20000010000 */
[C---:B----4-:R-:W-:Y:S07]  /*28760*/  HMMA.16816.F32 R28, R48.reuse, R40, R28 ;  /* 0x00000028301c723c */ /* 0x050fee000000181c */
[----:B------:R-:W4:Y:S01]  /*28770*/  MUFU.EX2 R91, R91 ;  /* 0x0000005b005b7308 */ /* 0x000f220000000800 */
[----:B--2---:R-:W-:Y:S01]  /*28780*/  F2FP.F16.F32.PACK_AB R46, R93, R67 ;  /* 0x000000435d2e723e */ /* 0x004fe200000000ff */
[----:B------:R-:W-:Y:S01]  /*28790*/  HMMA.16816.F32 R32, R48, R42, R32 ;  /* 0x0000002a3020723c */ /* 0x000fe20000001820 */
[----:B------:R-:W2:Y:S07]  /*287a0*/  LDSM.16.MT88.4 R40, [R234+0x10000] ;  /* 0x01000000ea28783b */ /* 0x000eae0000004200 */
[----:B------:R5:W-:Y:S03]  /*287b0*/  MUFU.EX2 R83, R44 ;  /* 0x0000002c00537308 */ /* 0x000be60000000800 */
[----:B------:R-:W-:Y:S01]  /*287c0*/  FADD.FTZ R155, R158, R155 ;  /* 0x0000009b9e9b7221 */ /* 0x000fe20000010000 */
[----:B------:R-:W-:Y:S03]  /*287d0*/  FADD.FTZ R187, R178, R187 ;  /* 0x000000bbb2bb7221 */ /* 0x000fe60000010000 */
[----:B------:R-:W-:Y:S01]  /*287e0*/  FADD.FTZ R159, R159, R155 ;  /* 0x0000009b9f9f7221 */ /* 0x000fe20000010000 */
[----:B------:R-:W-:Y:S02]  /*287f0*/  FADD.FTZ R175, R175, R187 ;  /* 0x000000bbafaf7221 */ /* 0x000fe40000010000 */
[----:B------:R-:W-:Y:S01]  /*28800*/  MUFU.EX2 R90, R90 ;  /* 0x0000005a005a7308 */ /* 0x000fe20000000800 */
[----:B----4-:R-:W-:Y:S01]  /*28810*/  F2FP.F16.F32.PACK_AB R47, R91, R92 ;  /* 0x0000005c5b2f723e */ /* 0x010fe200000000ff */
[----:B------:R-:W-:Y:S01]  /*28820*/  FADD.FTZ R159, R162, R159 ;  /* 0x0000009fa29f7221 */ /* 0x000fe20000010000 */
[----:B------:R-:W-:Y:S03]  /*28830*/  FADD.FTZ R175, R174, R175 ;  /* 0x000000afaeaf7221 */ /* 0x000fe60000010000 */
[----:B------:R-:W-:Y:S01]  /*28840*/  FADD.FTZ R159, R163, R159 ;  /* 0x0000009fa39f7221 */ /* 0x000fe20000010000 */
[----:B------:R-:W-:Y:S03]  /*28850*/  FADD.FTZ R175, R195, R175 ;  /* 0x000000afc3af7221 */ /* 0x000fe60000010000 */
[----:B------:R-:W4:Y:S01]  /*28860*/  MUFU.EX2 R89, R89 ;  /* 0x0000005900597308 */ /* 0x000f220000000800 */
[----:B-----5:R-:W-:Y:S01]  /*28870*/  F2FP.F16.F32.PACK_AB R44, R65, R37 ;  /* 0x00000025412c723e */ /* 0x020fe200000000ff */
[----:B------:R-:W-:Y:S01]  /*28880*/  FADD.FTZ R159, R190, R159 ;  /* 0x0000009fbe9f7221 */ /* 0x000fe20000010000 */
[----:B------:R-:W-:Y:S03]  /*28890*/  FADD.FTZ R175, R196, R175 ;  /* 0x000000afc4af7221 */ /* 0x000fe60000010000 */
[----:B------:R-:W-:Y:S01]  /*288a0*/  FADD.FTZ R193, R193, R159 ;  /* 0x0000009fc1c17221 */ /* 0x000fe20000010000 */
[----:B------:R-:W-:Y:S01]  /*288b0*/  FADD.FTZ R171, R171, R175 ;  /* 0x000000afabab7221 */ /* 0x000fe20000010000 */
[C---:B------:R-:W-:Y:S01]  /*288c0*/  HMMA.16816.F32 R4, R44.reuse, R56, R4 ;  /* 0x000000382c04723c */ /* 0x040fe20000001804 */
[----:B------:R-:W-:Y:S01]  /*288d0*/  LDSM.16.MT88.4 R156, [R232+0x11800] ;  /* 0x01180000e89c783b */ /* 0x000fe20000004200 */
[----:B------:R-:W-:Y:S03]  /*288e0*/  MUFU.EX2 R88, R88 ;  /* 0x0000005800587308 */ /* 0x000fe60000000800 */
[----:B------:R-:W-:Y:S01]  /*288f0*/  FADD.FTZ R193, R184, R193 ;  /* 0x000000c1b8c17221 */ /* 0x000fe20000010000 */
[C---:B------:R-:W-:Y:S03]  /*28900*/  HMMA.16816.F32 R8, R44.reuse, R58, R8 ;  /* 0x0000003a2c08723c */ /* 0x040fe60000001808 */
[----:B------:R-:W5:Y:S03]  /*28910*/  LDSM.16.MT88.4 R56, [R232+0x10800] ;  /* 0x01080000e838783b */ /* 0x000f660000004200 */
[----:B------:R-:W2:Y:S01]  /*28920*/  MUFU.EX2 R87, R87 ;  /* 0x0000005700577308 */ /* 0x000ea20000000800 */
[----:B----4-:R-:W-:Y:S01]  /*28930*/  F2FP.F16.F32.PACK_AB R48, R89, R90 ;  /* 0x0000005a5930723e */ /* 0x010fe200000000ff */
[C---:B-1----:R-:W-:Y:S03]  /*28940*/  HMMA.16816.F32 R12, R44.reuse, R60, R12 ;  /* 0x0000003c2c0c723c */ /* 0x042fe6000000180c */
[----:B------:R-:W-:Y:S03]  /*28950*/  FADD.FTZ R193, R179, R193 ;  /* 0x000000c1b3c17221 */ /* 0x000fe60000010000 */
[C---:B------:R-:W-:Y:S01]  /*28960*/  HMMA.16816.F32 R16, R44.reuse, R62, R16 ;  /* 0x0000003e2c10723c */ /* 0x040fe20000001810 */
[----:B------:R-:W1:Y:S01]  /*28970*/  LDSM.16.MT88.4 R60, [R236+0x10800] ;  /* 0x01080000ec3c783b */ /* 0x000e620000004200 */
[----:B------:R-:W-:Y:S03]  /*28980*/  MUFU.EX2 R86, R86 ;  /* 0x0000005600567308 */ /* 0x000fe60000000800 */
[----:B------:R-:W-:Y:S01]  /*28990*/  FADD.FTZ R177, R177, R193 ;  /* 0x000000c1b1b17221 */ /* 0x000fe20000010000 */
[C---:B---3--:R-:W-:Y:S06]  /*289a0*/  HMMA.16816.F32 R20, R44.reuse, R52, R20 ;  /* 0x000000342c14723c */ /* 0x048fec0000001814 */
[----:B------:R-:W3:Y:S01]  /*289b0*/  MUFU.EX2 R85, R85 ;  /* 0x0000005500557308 */ /* 0x000ee20000000800 */
[----:B--2---:R-:W-:Y:S01]  /*289c0*/  F2FP.F16.F32.PACK_AB R49, R87, R88 ;  /* 0x000000585731723e */ /* 0x004fe200000000ff */
[C---:B------:R-:W-:Y:S01]  /*289d0*/  HMMA.16816.F32 R24, R44.reuse, R54, R24 ;  /* 0x000000362c18723c */ /* 0x040fe20000001818 */
[----:B------:R-:W2:Y:S02]  /*289e0*/  LDSM.16.MT88.4 R52, [R235+0x10800] ;  /* 0x01080000eb34783b */ /* 0x000ea40000004200 */
[----:B------:R-:W-:Y:S03]  /*289f0*/  FADD.FTZ R177, R176, R177 ;  /* 0x000000b1b0b17221 */ /* 0x000fe60000010000 */
[C---:B------:R-:W-:Y:S02]  /*28a00*/  HMMA.16816.F32 R28, R44.reuse, R40, R28 ;  /* 0x000000282c1c723c */ /* 0x040fe4000000181c */
[----:B------:R-:W4:Y:S03]  /*28a10*/  MUFU.EX2 R84, R84 ;  /* 0x0000005400547308 */ /* 0x000f260000000800 */
[----:B------:R-:W-:Y:S01]  /*28a20*/  FADD.FTZ R177, R189, R177 ;  /* 0x000000b1bdb17221 */ /* 0x000fe20000010000 */
[----:B------:R-:W-:Y:S01]  /*28a30*/  HMMA.16816.F32 R32, R44, R42, R32 ;  /* 0x0000002a2c20723c */ /* 0x000fe20000001820 */
[----:B------:R-:W2:Y:S05]  /*28a40*/  LDSM.16.MT88.4 R40, [R234+0x10800] ;  /* 0x01080000ea28783b */ /* 0x000eaa0000004200 */
[----:B------:R-:W-:Y:S01]  /*28a50*/  MUFU.EX2 R82, R82 ;  /* 0x0000005200527308 */ /* 0x000fe20000000800 */
[----:B---3--:R-:W-:Y:S01]  /*28a60*/  F2FP.F16.F32.PACK_AB R50, R85, R86 ;  /* 0x000000565532723e */ /* 0x008fe200000000ff */
[----:B------:R-:W-:Y:S01]  /*28a70*/  FADD.FTZ R177, R194, R177 ;  /* 0x000000b1c2b17221 */ /* 0x000fe20000010000 */
[----:B------:R-:W3:Y:S07]  /*28a80*/  LDSM.16.MT88.4 R44, [R232+0x11000] ;  /* 0x01100000e82c783b */ /* 0x000eee0000004200 */
[----:B------:R-:W3:Y:S01]  /*28a90*/  MUFU.EX2 R81, R81 ;  /* 0x0000005100517308 */ /* 0x000ee20000000800 */
[----:B----4-:R-:W-:Y:S01]  /*28aa0*/  F2FP.F16.F32.PACK_AB R51, R84, R83 ;  /* 0x000000535433723e */ /* 0x010fe200000000ff */
[----:B------:R-:W-:Y:S04]  /*28ab0*/  FADD.FTZ R173, R173, R177 ;  /* 0x000000b1adad7221 */ /* 0x000fe80000010000 */
[----:B------:R-:W-:Y:S02]  /*28ac0*/  FADD.FTZ R173, R172, R173 ;  /* 0x000000adacad7221 */ /* 0x000fe40000010000 */
[C---:B-----5:R-:W-:Y:S02]  /*28ad0*/  HMMA.16816.F32 R4, R48.reuse, R56, R4 ;  /* 0x000000383004723c */ /* 0x060fe40000001804 */
[----:B------:R-:W-:Y:S03]  /*28ae0*/  MUFU.EX2 R80, R80 ;  /* 0x0000005000507308 */ /* 0x000fe60000000800 */
[----:B------:R-:W-:Y:S01]  /*28af0*/  FADD.FTZ R173, R169, R173 ;  /* 0x000000ada9ad7221 */ /* 0x000fe20000010000 */
[C---:B------:R-:W-:Y:S01]  /*28b00*/  HMMA.16816.F32 R8, R48.reuse, R58, R8 ;  /* 0x0000003a3008723c */ /* 0x040fe20000001808 */
[----:B------:R-:W4:Y:S05]  /*28b10*/  LDSM.16.MT88.4 R56, [R236+0x11000] ;  /* 0x01100000ec38783b */ /* 0x000f2a0000004200 */
[----:B------:R-:W5:Y:S01]  /*28b20*/  MUFU.EX2 R79, R79 ;  /* 0x0000004f004f7308 */ /* 0x000f620000000800 */
[----:B------:R-:W-:Y:S01]  /*28b30*/  FADD.FTZ R64, R64, R173 ;  /* 0x000000ad40407221 */ /* 0x000fe20000010000 */
[C---:B-1----:R-:W-:Y:S03]  /*28b40*/  HMMA.16816.F32 R12, R48.reuse, R60, R12 ;  /* 0x0000003c300c723c */ /* 0x042fe6000000180c */
[----:B------:R-:W-:Y:S03]  /*28b50*/  FADD.FTZ R64, R38, R64 ;  /* 0x0000004026407221 */ /* 0x000fe60000010000 */
[C---:B------:R-:W-:Y:S02]  /*28b60*/  HMMA.16816.F32 R16, R48.reuse, R62, R16 ;  /* 0x0000003e3010723c */ /* 0x040fe40000001810 */
[----:B------:R-:W-:Y:S03]  /*28b70*/  MUFU.EX2 R78, R78 ;  /* 0x0000004e004e7308 */ /* 0x000fe60000000800 */
[--C-:B------:R-:W-:Y:S01]  /*28b80*/  FFMA.FTZ R60, R74, UR4, -R39.reuse ;  /* 0x000000044a3c7c23 */ /* 0x100fe20008010827 */
[C---:B--2---:R-:W-:Y:S06]  /*28b90*/  HMMA.16816.F32 R20, R48.reuse, R52, R20 ;  /* 0x000000343014723c */ /* 0x044fec0000001814 */
[----:B------:R-:W1:Y:S01]  /*28ba0*/  MUFU.EX2 R77, R77 ;  /* 0x0000004d004d7308 */ /* 0x000e620000000800 */
[----:B------:R-:W-:Y:S01]  /*28bb0*/  FFMA.FTZ R63, R72, UR4, -R39 ;  /* 0x00000004483f7c23 */ /* 0x000fe20008010827 */
[C---:B------:R-:W-:Y:S01]  /*28bc0*/  HMMA.16816.F32 R24, R48.reuse, R54, R24 ;  /* 0x000000363018723c */ /* 0x040fe20000001818 */
[----:B------:R-:W2:Y:S07]  /*28bd0*/  LDSM.16.MT88.4 R52, [R235+0x11000] ;  /* 0x01100000eb34783b */ /* 0x000eae0000004200 */
[----:B------:R-:W-:Y:S01]  /*28be0*/  MUFU.EX2 R76, R76 ;  /* 0x0000004c004c7308 */ /* 0x000fe20000000800 */
[C---:B------:R-:W-:Y:S03]  /*28bf0*/  HMMA.16816.F32 R28, R48.reuse, R40, R28 ;  /* 0x00000028301c723c */ /* 0x040fe6000000181c */
[--C-:B------:R-:W-:Y:S03]  /*28c00*/  FFMA.FTZ R61, R75, UR4, -R71.reuse ;  /* 0x000000044b3d7c23 */ /* 0x100fe60008010847 */
[----:B------:R-:W-:Y:S03]  /*28c10*/  HMMA.16816.F32 R32, R48, R42, R32 ;  /* 0x0000002a3020723c */ /* 0x000fe60000001820 */
[----:B------:R-:W4:Y:S01]  /*28c20*/  MUFU.EX2 R60, R60 ;  /* 0x0000003c003c7308 */ /* 0x000f220000000800 */
[----:B------:R-:W2:Y:S01]  /*28c30*/  LDSM.16.MT88.4 R48, [R234+0x11000] ;  /* 0x01100000ea30783b */ /* 0x000ea20000004200 */
[----:B---3--:R-:W-:Y:S01]  /*28c40*/  F2FP.F16.F32.PACK_AB R40, R81, R82 ;  /* 0x000000525128723e */ /* 0x008fe200000000ff */
[--C-:B------:R-:W-:Y:S01]  /*28c50*/  FFMA.FTZ R62, R73, UR4, -R71.reuse ;  /* 0x00000004493e7c23 */ /* 0x100fe20008010847 */
[----:B-----5:R-:W-:Y:S01]  /*28c60*/  F2FP.F16.F32.PACK_AB R41, R79, R80 ;  /* 0x000000504f29723e */ /* 0x020fe200000000ff */
[----:B------:R-:W-:Y:S05]  /*28c70*/  FFMA.FTZ R71, R68, UR4, -R71 ;  /* 0x0000000444477c23 */ /* 0x000fea0008010847 */
[----:B------:R-:W-:Y:S01]  /*28c80*/  MUFU.EX2 R61, R61 ;  /* 0x0000003d003d7308 */ /* 0x000fe20000000800 */
[----:B-1----:R-:W-:Y:S01]  /*28c90*/  F2FP.F16.F32.PACK_AB R42, R77, R78 ;  /* 0x0000004e4d2a723e */ /* 0x002fe200000000ff */
[----:B------:R-:W-:Y:S04]  /*28ca0*/  FADD.FTZ R66, R66, R64 ;  /* 0x0000004042427221 */ /* 0x000fe80000010000 */
[----:B------:R-:W-:Y:S04]  /*28cb0*/  FADD.FTZ R66, R92, R66 ;  /* 0x000000425c427221 */ /* 0x000fe80000010000 */
[----:B------:R-:W1:Y:S01]  /*28cc0*/  MUFU.EX2 R62, R62 ;  /* 0x0000003e003e7308 */ /* 0x000e620000000800 */
[----:B----4-:R-:W-:Y:S01]  /*28cd0*/  F2FP.F16.F32.PACK_AB R43, R60, R76 ;  /* 0x0000004c3c2b723e */ /* 0x010fe200000000ff */
[----:B------:R-:W-:Y:S04]  /*28ce0*/  FADD.FTZ R66, R91, R66 ;  /* 0x000000425b427221 */ /* 0x000fe80000010000 */
[----:B------:R-:W-:Y:S02]  /*28cf0*/  FADD.FTZ R88, R88, R66 ;  /* 0x0000004258587221 */ /* 0x000fe40000010000 */
[C---:B------:R-:W-:Y:S02]  /*28d00*/  HMMA.16816.F32 R4, R40.reuse, R44, R4 ;  /* 0x0000002c2804723c */ /* 0x040fe40000001804 */
[----:B------:R-:W-:Y:S03]  /*28d10*/  MUFU.EX2 R63, R63 ;  /* 0x0000003f003f7308 */ /* 0x000fe60000000800 */
[----:B------:R-:W-:Y:S01]  /*28d20*/  FADD.FTZ R88, R87, R88 ;  /* 0x0000005857587221 */ /* 0x000fe20000010000 */
[C---:B------:R-:W-:Y:S06]  /*28d30*/  HMMA.16816.F32 R8, R40.reuse, R46, R8 ;  /* 0x0000002e2808723c */ /* 0x040fec0000001808 */
[----:B------:R-:W3:Y:S01]  /*28d40*/  MUFU.EX2 R70, R70 ;  /* 0x0000004600467308 */ /* 0x000ee20000000800 */
[--C-:B------:R-:W-:Y:S01]  /*28d50*/  FFMA.FTZ R45, R36, UR4, -R39.reuse ;  /* 0x00000004242d7c23 */ /* 0x100fe20008010827 */
[C---:B------:R-:W-:Y:S03]  /*28d60*/  HMMA.16816.F32 R12, R40.reuse, R56, R12 ;  /* 0x00000038280c723c */ /* 0x040fe6000000180c */
[----:B------:R-:W-:Y:S03]  /*28d70*/  FFMA.FTZ R39, R3, UR4, -R39 ;  /* 0x0000000403277c23 */ /* 0x000fe60008010827 */
[C---:B------:R-:W-:Y:S02]  /*28d80*/  HMMA.16816.F32 R16, R40.reuse, R58, R16 ;  /* 0x0000003a2810723c */ /* 0x040fe40000001810 */
[----:B------:R-:W-:Y:S03]  /*28d90*/  MUFU.EX2 R44, R69 ;  /* 0x00000045002c7308 */ /* 0x000fe60000000800 */
[----:B------:R-:W-:Y:S01]  /*28da0*/  FADD.FTZ R3, R170, R171 ;  /* 0x000000abaa037221 */ /* 0x000fe20000010000 */
[C---:B--2---:R-:W-:Y:S06]  /*28db0*/  HMMA.16816.F32 R20, R40.reuse, R52, R20 ;  /* 0x000000342814723c */ /* 0x044fec0000001814 */
        /* <DEDUP_REMOVED lines=8> */
[----:B--2---:R-:W2:Y:S01]  /*28e40*/  LDSM.16.MT88.4 R36, [R234+0x11800] ;  /* 0x01180000ea24783b */ /* 0x004ea20000004200 */
[----:B---3--:R-:W-:Y:S01]  /*28e50*/  F2FP.F16.F32.PACK_AB R133, R70, R63 ;  /* 0x0000003f4685723e */ /* 0x008fe200000000ff */
        /* <DEDUP_REMOVED lines=23> */
[C---:B--2---:R-:W-:Y:S05]  /*28fd0*/  HMMA.16816.F32 R136, R132.reuse, R36, R28 ;  /* 0x000000248488723c */ /* 0x044fea000000181c */
        /* <DEDUP_REMOVED lines=12> */
.L_x_4040:
        /* <DEDUP_REMOVED lines=61> */
[C---:B------:R-:W-:Y:S01]  /*29470*/  FMUL.FTZ R154, R10.reuse, R154 ;  /* 0x0000009a0a9a7220 */ /* 0x040fe20000410000 */
        /* <DEDUP_REMOVED lines=114> */
.L_x_4046:
[----:B------:R-:W-:Y:S05]  /*29ba0*/  BSYNC B0 ;  /* 0x0000000000007941 */ /* 0x000fea0003800000 */
.L_x_4045:
[----:B------:R-:W-:Y:S01]  /*29bb0*/  ULDC UR5, c[0x0][0x2dc] ;  /* 0x0000b70000057ab9 */ /* 0x000fe20000000800 */
[----:B---3--:R3:W4:Y:S01]  /*29bc0*/  LDS.128 R4, [R15+0x3800] ;  /* 0x003800000f047984 */ /* 0x0087220000000c00 */
[----:B------:R-:W-:Y:S01]  /*29bd0*/  IMAD.WIDE R10, R13, 0x40, R10 ;  /* 0x000000400d0a7825 */ /* 0x000fe200078e020a */
[----:B------:R-:W-:Y:S01]  /*29be0*/  UIMAD UR4, UR10, -0x40, UR59 ;  /* 0xffffffc00a0478a4 */ /* 0x000fe2000f8e023b */
[----:B------:R-:W-:Y:S02]  /*29bf0*/  ULDC.64 UR6, c[0x0][0x288] ;  /* 0x0000a20000067ab9 */ /* 0x000fe40000000a00 */
[----:B------:R-:W-:Y:S02]  /*29c00*/  IMAD R2, R3, UR5, RZ ;  /* 0x0000000503027c24 */ /* 0x000fe4000f8e02ff */
[C---:B------:R-:W-:Y:S01]  /*29c10*/  VIADD R8, R13.reuse, 0x10 ;  /* 0x000000100d087836 */ /* 0x040fe20000000000 */
[C---:B------:R-:W-:Y:S01]  /*29c20*/  ISETP.GE.AND P6, PT, R13.reuse, UR4, PT ;  /* 0x000000040d007c0c */ /* 0x040fe2000bfc6270 */
[C---:B------:R-:W-:Y:S01]  /*29c30*/  VIADD R0, R13.reuse, 0x8 ;  /* 0x000000080d007836 */ /* 0x040fe20000000000 */
[----:B------:R-:W-:Y:S01]  /*29c40*/  IADD3 R9, P0, R2, R10, RZ ;  /* 0x0000000a02097210 */ /* 0x000fe20007f1e0ff */
[----:B------:R-:W-:Y:S01]  /*29c50*/  VIADD R3, R13, 0x18 ;  /* 0x000000180d037836 */ /* 0x000fe20000000000 */
[----:B------:R-:W-:-:S02]  /*29c60*/  ISETP.GE.AND P4, PT, R8, UR4, PT ;  /* 0x0000000408007c0c */ /* 0x000fc4000bf86270 */
[----:B------:R-:W-:Y:S01]  /*29c70*/  LEA.HI.X.SX32 R8, R2, R11, 0x1, P0 ;  /* 0x0000000b02087211 */ /* 0x000fe200000f0eff */
[----:B------:R-:W-:Y:S01]  /*29c80*/  VIADD R2, R13, 0x28 ;  /* 0x000000280d027836 */ /* 0x000fe20000000000 */
[----:B------:R-:W-:Y:S02]  /*29c90*/  LEA R10, P0, R9, UR6, 0x2 ;  /* 0x00000006090a7c11 */ /* 0x000fe4000f8010ff */
[----:B------:R-:W-:Y:S01]  /*29ca0*/  ISETP.GE.AND P5, PT, R0, UR4, PT ;  /* 0x0000000400007c0c */ /* 0x000fe2000bfa6270 */
[----:B------:R-:W-:Y:S01]  /*29cb0*/  VIADD R0, R13, 0x30 ;  /* 0x000000300d007836 */ /* 0x000fe20000000000 */
[----:B------:R-:W-:Y:S01]  /*29cc0*/  ISETP.GE.AND P3, PT, R3, UR4, PT ;  /* 0x0000000403007c0c */ /* 0x000fe2000bf66270 */
[----:B------:R-:W-:Y:S01]  /*29cd0*/  VIADD R3, R13, 0x20 ;  /* 0x000000200d037836 */ /* 0x000fe20000000000 */
        /* <DEDUP_REMOVED lines=17> */
.L_x_4047:
        /* <DEDUP_REMOVED lines=9> */
.L_x_7907:


//--------------------- .text._ZN5flash24flash_fwd_splitkv_kernelI23Flash_fwd_kernel_traitsILi64ELi64ELi256ELi4ELb0ELb0EN7cutlass6half_tE19Flash_kernel_traitsILi64ELi64ELi256ELi4ES3_EELb1ELb0ELb1ELb0ELb0ELb0ELb1ELb1EEEvNS_16Flash_fwd_paramsE --------------------------
	.section	.text._ZN5flash24flash_fwd_splitkv_kernelI23Flash_fwd_kernel_traitsILi64ELi64ELi256ELi4ELb0ELb0EN7cutlass6half_tE19Flash_kernel_traitsILi64ELi64ELi256ELi4ES3_EELb1ELb0ELb1ELb0ELb0ELb0ELb1ELb1EEEvNS_16Flash_fwd_paramsE,"ax",@progbits
	.align	128
        .global         _ZN5flash24flash_fwd_splitkv_kernelI23Flash_fwd_kernel_traitsILi64ELi64ELi256ELi4ELb0ELb0EN7cutlass6half_tE19Flash_kernel_traitsILi64ELi64ELi256ELi4ES3_EELb1ELb0ELb1ELb0ELb0ELb0ELb1ELb1EEEvNS_16Flash_fwd_paramsE
        .type           _ZN5flash24flash_fwd_splitkv_kernelI23Flash_fwd_kernel_traitsILi64ELi64ELi256ELi4ELb0ELb0EN7cutlass6half_tE19Flash_kernel_traitsILi64ELi64ELi256ELi4ES3_EELb1ELb0ELb1ELb0ELb0ELb0ELb1ELb1EEEvNS_16Flash_fwd_paramsE,@function
        .size           _ZN5flash24flash_fwd_splitkv_kernelI23Flash_fwd_kernel_traitsILi64ELi64ELi256ELi4ELb0ELb0EN7cutlass6half_tE19Flash_kernel_traitsILi64ELi64ELi256ELi4ES3_EELb1ELb0ELb1ELb0ELb0ELb0ELb1ELb1EEEvNS_16Flash_fwd_paramsE,(.L_x_7852 - _ZN5flash24flash_fwd_splitkv_kernelI23Flash_fwd_kernel_traitsILi64ELi64ELi256ELi4ELb0ELb0EN7cutlass6half_tE19Flash_kernel_traitsILi64ELi64ELi256ELi4ES3_EELb1ELb0ELb1ELb0ELb0ELb0ELb1ELb1EEEvNS_16Flash_fwd_paramsE)
        .other          _ZN5flash24flash_fwd_splitkv_kernelI23Flash_fwd_kernel_traitsILi64ELi64ELi256ELi4ELb0ELb0EN7cutlass6half_tE19Flash_kernel_traitsILi64ELi64ELi256ELi4ES3_EELb1ELb0ELb1ELb0ELb0ELb0ELb1ELb1EEEvNS_16Flash_fwd_paramsE,@"STO_CUDA_ENTRY STV_DEFAULT"
_ZN5flash24flash_fwd_splitkv_kernelI23Flash_fwd_kernel_traitsILi64ELi64ELi256ELi4ELb0ELb0EN7cutlass6half_tE19Flash_kernel_traitsILi64ELi64ELi256ELi4ES3_EELb1ELb0ELb1ELb0ELb0ELb0ELb1ELb1EEEvNS_16Flash_fwd_paramsE:
.text._ZN5flash24flash_fwd_splitkv_kernelI23Flash_fwd_kernel_traitsILi64ELi64ELi256ELi4ELb0ELb0EN7cutlass6half_tE19Flash_kernel_traitsILi64ELi64ELi256ELi4ES3_EELb1ELb0ELb1ELb0ELb0ELb0ELb1ELb1EEEvNS_16Flash_fwd_paramsE:
        /* <DEDUP_REMOVED lines=30> */
[----:B-1----:R-:W-:Y:S05]  /*01e0*/  CALL.REL.NOINC `($_ZN5flash24flash_fwd_splitkv_kernelI23Flash_fwd_kernel_traitsILi64ELi64ELi256ELi4ELb0ELb0EN7cutlass6half_tE19Flash_kernel_traitsILi64ELi64ELi256ELi4ES3_EELb1ELb0ELb1ELb0ELb0ELb0ELb1ELb1EEEvNS_16Flash_fwd_paramsE$_ZN5flash30compute_attn_1rowblock_splitkvI23Flash_fwd_kernel_traitsILi64ELi64ELi256ELi4ELb0ELb0EN7cutlass6half_tE19Flash_kernel_traitsILi64ELi64ELi256ELi4ES3_EELb1ELb0ELb1ELb0ELb0ELb0ELb1ELb1ENS_16Flash_fwd_paramsEEEvRKT8_iiiii) ;  /* 0x0000000000087944 */ /* 0x002fea0003c00000 */
[----:B------:R-:W-:Y:S05]  /*01f0*/  BSYNC B3 ;  /* 0x0000000000037941 */ /* 0x000fea0003800000 */
.L_x_4048:
[----:B------:R-:W-:Y:S05]  /*0200*/  EXIT ;  /* 0x000000000000794d */ /* 0x000fea0003800000 */
        .type           $_ZN5flash24flash_fwd_splitkv_kernelI23Flash_fwd_kernel_traitsILi64ELi64ELi256ELi4ELb0ELb0EN7cutlass6half_tE19Flash_kernel_traitsILi64ELi64ELi256ELi4ES3_EELb1ELb0ELb1ELb0ELb0ELb0ELb1ELb1EEEvNS_16Flash_fwd_paramsE$_ZN5flash30compute_attn_1rowblock_splitkvI23Flash_fwd_kernel_traitsILi64ELi64ELi256ELi4ELb0ELb0EN7cutlass6half_tE19Flash_kernel_traitsILi64ELi64ELi256ELi4ES3_EELb1ELb0ELb1ELb0ELb0ELb0ELb1ELb1ENS_16Flash_fwd_paramsEEEvRKT8_iiiii,@function
        .size           $_ZN5flash24flash_fwd_splitkv_kernelI23Flash_fwd_kernel_traitsILi64ELi64ELi256ELi4ELb0ELb0EN7cutlass6half_tE19Flash_kernel_traitsILi64ELi64ELi256ELi4ES3_EELb1ELb0ELb1ELb0ELb0ELb0ELb1ELb1EEEvNS_16Flash_fwd_paramsE$_ZN5flash30compute_attn_1rowblock_splitkvI23Flash_fwd_kernel_traitsILi64ELi64ELi256ELi4ELb0ELb0EN7cutlass6half_tE19Flash_kernel_traitsILi64ELi64ELi256ELi4ES3_EELb1ELb0ELb1ELb0ELb0ELb0ELb1ELb1ENS_16Flash_fwd_paramsEEEvRKT8_iiiii,(.L_x_7852 - $_ZN5flash24flash_fwd_splitkv_kernelI23Flash_fwd_kernel_traitsILi64ELi64ELi256ELi4ELb0ELb0EN7cutlass6half_tE19Flash_kernel_traitsILi64ELi64ELi256ELi4ES3_EELb1ELb0ELb1ELb0ELb0ELb0ELb1ELb1EEEvNS_16Flash_fwd_paramsE$_ZN5flash30compute_attn_1rowblock_splitkvI23Flash_fwd_kernel_traitsILi64ELi64ELi256ELi4ELb0ELb0EN7cutlass6half_tE19Flash_kernel_traitsILi64ELi64ELi256ELi4ES3_EELb1ELb0ELb1ELb0ELb0ELb0ELb1ELb1ENS_16Flash_fwd_paramsEEEvRKT8_iiiii)
$_ZN5flash24flash_fwd_splitkv_kernelI23Flash_fwd_kernel_traitsILi64ELi64ELi256ELi4ELb0ELb0EN7cutlass6half_tE19Flash_kernel_traitsILi64ELi64ELi256ELi4ES3_EELb1ELb0ELb1ELb0ELb0ELb0ELb1ELb1EEEvNS_16Flash_fwd_paramsE$_ZN5flash30compute_attn_1rowblock_splitkvI23Flash_fwd_kernel_traitsILi64ELi64ELi256ELi4ELb0ELb0EN7cutlass6half_tE19Flash_kernel_traitsILi64ELi64ELi256ELi4ES3_EELb1ELb0ELb1ELb0ELb0ELb0ELb1ELb1ENS_16Flash_fwd_paramsEEEvRKT8_iiiii:
        /* <DEDUP_REMOVED lines=29> */
.L_x_4050:
[----:B------:R-:W-:Y:S05]  /*03e0*/  BSYNC B0 ;  /* 0x0000000000007941 */ /* 0x000fea0003800000 */
.L_x_4049:
        /* <DEDUP_REMOVED lines=8> */
.L_x_4052:
[----:B------:R3:W5:Y:S02]  /*0470*/  LD.E R0, desc[UR6][R160.64+0xb8] ;  /* 0x0000b806a0007980 */ /* 0x000764000c101900 */
.L_x_4053:
[----:B------:R-:W-:Y:S05]  /*0480*/  BSYNC B0 ;  /* 0x0000000000007941 */ /* 0x000fea0003800000 */
.L_x_4051:
        /* <DEDUP_REMOVED lines=10> */
.L_x_4055:
[----:B------:R-:W2:Y:S01]  /*0530*/  LD.E.64 R2, desc[UR6][R160.64+0x108] ;  /* 0x00010806a0027980 */ /* 0x000ea2000c101b00 */
[----:B------:R-:W-:Y:S01]  /*0540*/  BSSY B0, `(.L_x_4057) ;  /* 0x0000006000007945 */ /* 0x000fe20003800000 */
[----:B------:R-:W-:Y:S01]  /*0550*/  IMAD.MOV.U32 R0, RZ, RZ, RZ ;  /* 0x000000ffff007224 */ /* 0x000fe200078e00ff */
[----:B--2---:R-:W-:-:S04]  /*0560*/  ISETP.NE.U32.AND P0, PT, R2, RZ, PT ;  /* 0x000000ff0200720c */ /* 0x004fc80003f05070 */
[----:B------:R-:W-:-:S13]  /*0570*/  ISETP.NE.AND.EX P0, PT, R3, RZ, PT, P0 ;  /* 0x000000ff0300720c */ /* 0x000fda0003f05300 */
[----:B------:R-:W-:Y:S05]  /*0580*/  @!P0 BRA `(.L_x_4058) ;  /* 0x0000000000048947 */ /* 0x000fea0003800000 */
[----:B------:R2:W5:Y:S02]  /*0590*/  LD.E R0, desc[UR6][R160.64+0xbc] ;  /* 0x0000bc06a0007980 */ /* 0x000564000c101900 */
.L_x_4058:
[----:B------:R-:W-:Y:S05]  /*05a0*/  BSYNC B0 ;  /* 0x0000000000007941 */ /* 0x000fea0003800000 */
.L_x_4057:
[----:B-----5:R-:W-:Y:S02]  /*05b0*/  IADD3 R252, R157, R0, RZ ;  /* 0x000000009dfc7210 */ /* 0x020fe40007ffe0ff */
.L_x_4056:
[----:B------:R-:W-:Y:S05]  /*05c0*/  BSYNC B1 ;  /* 0x0000000000017941 */ /* 0x000fea0003800000 */
.L_x_4054:
[----:B------:R-:W4:Y:S01]  /*05d0*/  S2R R36, SR_CTAID.X ;  /* 0x0000000000247919 */ /* 0x000f220000002500 */
[----:B------:R-:W-:Y:S01]  /*05e0*/  MOV R15, 0x1f0 ;  /* 0x000001f0000f7802 */ /* 0x000fe20000000f00 */
[----:B------:R-:W-:-:S03]  /*05f0*/  IMAD.MOV.U32 R3, RZ, RZ, 0x0 ;  /* 0x00000000ff037424 */ /* 0x000fc600078e00ff */
[----:B------:R-:W-:Y:S01]  /*0600*/  MOV R2, R15 ;  /* 0x0000000f00027202 */ /* 0x000fe20000000f00 */
[----:B----4-:R-:W-:-:S05]  /*0610*/  IMAD.SHL.U32 R13, R36, 0x40, RZ ;  /* 0x00000040240d7824 */ /* 0x010fca00078e00ff */
[----:B------:R-:W-:-:S13]  /*0620*/  ISETP.GT.AND P0, PT, R14, R13, PT ;  /* 0x0000000d0e00720c */ /* 0x000fda0003f04270 */
[----:B-123--:R-:W-:Y:S05]  /*0630*/  @!P0 RET.REL.NODEC R2 `(_ZN5flash24flash_fwd_splitkv_kernelI23Flash_fwd_kernel_traitsILi64ELi64ELi256ELi4ELb0ELb0EN7cutlass6half_tE19Flash_kernel_traitsILi64ELi64ELi256ELi4ES3_EELb1ELb0ELb1ELb0ELb0ELb0ELb1ELb1EEEvNS_16Flash_fwd_paramsE) ;  /* 0xfffffff802708950 */ /* 0x00efea0003c3ffff */
        /* <DEDUP_REMOVED lines=137> */
[----:B-1----:R-:W-:Y:S05]  /*0ed0*/  @P0 RET.REL.NODEC R2 `(_ZN5flash24flash_fwd_splitkv_kernelI23Flash_fwd_kernel_traitsILi64ELi64ELi256ELi4ELb0ELb0EN7cutlass6half_tE19Flash_kernel_traitsILi64ELi64ELi256ELi4ES3_EELb1ELb0ELb1ELb0ELb0ELb0ELb1ELb1EEEvNS_16Flash_fwd_paramsE) ;  /* 0xfffffff002480950 */ /* 0x002fea0003c3ffff */
[----:B------:R-:W-:Y:S02]  /*0ee0*/  MOV R0, 0xff800000 ;  /* 0xff80000000007802 */ /* 0x000fe40000000f00 */
[----:B------:R-:W-:Y:S02]  /*0ef0*/  MOV R2, R15 ;  /* 0x0000000f00027202 */ /* 0x000fe40000000f00 */
[----:B------:R-:W-:Y:S01]  /*0f00*/  MOV R3, 0x0 ;  /* 0x0000000000037802 */ /* 0x000fe20000000f00 */
[----:B------:R1:W-:Y:S03]  /*0f10*/  ST.E desc[UR6][R4.64+0xe0], R0 ;  /* 0x0000e00004007985 */ /* 0x0003e6000c101906 */
[----:B-1----:R-:W-:Y:S05]  /*0f20*/  RET.REL.NODEC R2 `(_ZN5flash24flash_fwd_splitkv_kernelI23Flash_fwd_kernel_traitsILi64ELi64ELi256ELi4ELb0ELb0EN7cutlass6half_tE19Flash_kernel_traitsILi64ELi64ELi256ELi4ES3_EELb1ELb0ELb1ELb0ELb0ELb0ELb1ELb1EEEvNS_16Flash_fwd_paramsE) ;  /* 0xfffffff002347950 */ /* 0x002fea0003c3ffff */
.L_x_4059:
        /* <DEDUP_REMOVED lines=92> */
[----:B------:R-:W-:-:S04]  /*14f0*/  IMAD.MOV.U32 R0, RZ, RZ, R2 ;  /* 0x000000ffff007224 */ /* 0x000fc800078e0002 */
[----:B------:R-:W-:Y:S01]  /*1500*/  @!P0 IMAD.MOV R0, RZ, RZ, -R0 ;  /* 0x000000ffff008224 */ /* 0x000fe200078e0a00 */
[----:B------:R-:W-:-:S04]  /*1510*/  @!P1 LOP3.LUT R0, RZ, R12, RZ, 0x33, !PT ;  /* 0x0000000cff009212 */ /* 0x000fc800078e33ff */
[--C-:B------:R-:W-:Y:S01]  /*1520*/  SHF.R.S32.HI R26, RZ, 0x1f, R0.reuse ;  /* 0x0000001fff1a7819 */ /* 0x100fe20000011400 */
[----:B------:R-:W-:Y:S01]  /*1530*/  IMAD.MOV.U32 R16, RZ, RZ, R0 ;  /* 0x000000ffff107224 */ /* 0x000fe200078e0000 */
[----:B---3--:R-:W-:Y:S01]  /*1540*/  SHF.R.S32.HI R13, RZ, 0x1f, R7 ;  /* 0x0000001fff0d7819 */ /* 0x008fe20000011407 */
[----:B------:R-:W-:-:S04]  /*1550*/  IMAD R3, R5, R7, RZ ;  /* 0x0000000705037224 */ /* 0x000fc800078e02ff */
[C---:B------:R-:W-:Y:S02]  /*1560*/  IMAD R3, R4.reuse, R13, R3 ;  /* 0x0000000d04037224 */ /* 0x040fe400078e0203 */
[----:B------:R-:W-:-:S05]  /*1570*/  IMAD.WIDE.U32 R4, R4, R7, RZ ;  /* 0x0000000704047225 */ /* 0x000fca00078e00ff */
[----:B------:R-:W-:Y:S01]  /*1580*/  IADD3 R3, R5, R3, RZ ;  /* 0x0000000305037210 */ /* 0x000fe20007ffe0ff */
[----:B------:R-:W-:Y:S01]  /*1590*/  IMAD R5, R193, R14, RZ ;  /* 0x0000000ec1057224 */ /* 0x000fe200078e02ff */
[----:B------:R-:W-:-:S03]  /*15a0*/  MOV R2, R4 ;  /* 0x0000000400027202 */ /* 0x000fc60000000f00 */
[----:B------:R-:W-:Y:S02]  /*15b0*/  IMAD R4, R192, R22, R5 ;  /* 0x00000016c0047224 */ /* 0x000fe400078e0205 */
        /* <DEDUP_REMOVED lines=13> */
.L_x_4061:
        /* <DEDUP_REMOVED lines=26> */
[----:B------:R-:W-:Y:S02]  /*1830*/  MOV R0, R4 ;  /* 0x0000000400007202 */ /* 0x000fe40000000f00 */
[----:B------:R-:W-:-:S03]  /*1840*/  IADD3 R3, RZ, -R5, RZ ;  /* 0x80000005ff037210 */ /* 0x000fc60007ffe0ff */
        /* <DEDUP_REMOVED lines=11> */
[----:B------:R-:W-:-:S04]  /*1900*/  @P3 IMAD.WIDE.U32 R4, R192, R4, RZ ;  /* 0x00000004c0043225 */ /* 0x000fc800078e00ff */
[----:B------:R-:W-:Y:S02]  /*1910*/  @!P0 IMAD.IADD R0, R0, 0x1, -R20 ;  /* 0x0000000100008824 */ /* 0x000fe400078e0a14 */
[C---:B------:R-:W-:Y:S02]  /*1920*/  @!P3 IMAD R7, R6.reuse, R9, R7 ;  /* 0x000000090607b224 */ /* 0x040fe400078e0207 */
[----:B------:R-:W-:Y:S01]  /*1930*/  @!P3 IMAD.WIDE.U32 R2, R6, R10, R2 ;  /* 0x0000000a0602b225 */ /* 0x000fe200078e0002 */
[----:B------:R-:W-:Y:S02]  /*1940*/  @P3 IADD3 R6, R5, R13, RZ ;  /* 0x0000000d05063210 */ /* 0x000fe40007ffe0ff */
[----:B------:R-:W-:Y:S02]  /*1950*/  ISETP.GE.U32.AND P2, PT, R0, R20, PT ;  /* 0x000000140000720c */ /* 0x000fe40003f46070 */
[----:B------:R-:W-:Y:S01]  /*1960*/  @!P3 IADD3 R6, R3, R7, RZ ;  /* 0x000000070306b210 */ /* 0x000fe20007ffe0ff */
[----:B------:R-:W-:Y:S01]  /*1970*/  @!P3 IMAD R3, R23, R12, RZ ;  /* 0x0000000c1703b224 */ /* 0x000fe200078e02ff */
[----:B------:R-:W-:-:S02]  /*1980*/  @!P3 SHF.R.S32.HI R0, RZ, 0x1f, R12 ;  /* 0x0000001fff00b819 */ /* 0x000fc4000001140c */
[----:B------:R-:W-:Y:S02]  /*1990*/  @!P3 MOV R4, R2 ;  /* 0x000000020004b202 */ /* 0x000fe40000000f00 */
[----:B------:R-:W-:Y:S01]  /*19a0*/  LOP3.LUT R2, R37, R11, RZ, 0x3c, !PT ;  /* 0x0000000b25027212 */ /* 0x000fe200078e3cff */
[----:B------:R-:W-:Y:S01]  /*19b0*/  @!P3 IMAD R0, R0, R21, R3 ;  /* 0x000000150000b224 */ /* 0x000fe200078e0203 */
[----:B------:R-:W-:Y:S01]  /*19c0*/  MOV R3, R6 ;  /* 0x0000000600037202 */ /* 0x000fe20000000f00 */
[-C--:B------:R-:W-:Y:S01]  /*19d0*/  IMAD R5, R193, R17.reuse, RZ ;  /* 0x00000011c1057224 */ /* 0x080fe200078e02ff */
[----:B------:R-:W-:Y:S01]  /*19e0*/  ISETP.GE.AND P1, PT, R2, RZ, PT ;  /* 0x000000ff0200720c */ /* 0x000fe20003f26270 */
[----:B------:R-:W-:Y:S01]  /*19f0*/  IMAD.MOV.U32 R2, RZ, RZ, R4 ;  /* 0x000000ffff027224 */ /* 0x000fe200078e0004 */
[----:B------:R-:W-:Y:S01]  /*1a00*/  @!P0 IADD3 R8, R8, 0x1, RZ ;  /* 0x0000000108088810 */ /* 0x000fe20007ffe0ff */
[----:B------:R-:W-:Y:S01]  /*1a10*/  IMAD R5, R22, R192, R5 ;  /* 0x000000c016057224 */ /* 0x000fe200078e0205 */
[----:B------:R-:W-:Y:S01]  /*1a20*/  ISETP.NE.AND P0, PT, R11, RZ, PT ;  /* 0x000000ff0b00720c */ /* 0x000fe20003f05270 */
[----:B------:R-:W-:-:S04]  /*1a30*/  IMAD.WIDE.U32 R2, R192, R17, R2 ;  /* 0x00000011c0027225 */ /* 0x000fc800078e0002 */
[----:B------:R-:W-:Y:S01]  /*1a40*/  @!P3 IMAD.WIDE.U32 R6, R21, R12, RZ ;  /* 0x0000000c1506b225 */ /* 0x000fe200078e00ff */
[----:B------:R-:W-:-:S03]  /*1a50*/  IADD3 R5, R3, R5, RZ ;  /* 0x0000000503057210 */ /* 0x000fc60007ffe0ff */
[----:B------:R-:W-:Y:S01]  /*1a60*/  @P2 VIADD R8, R8, 0x1 ;  /* 0x0000000108082836 */ /* 0x000fe20000000000 */
[----:B------:R-:W-:Y:S02]  /*1a70*/  @!P3 IADD3 R3, R7, R0, RZ ;  /* 0x000000000703b210 */ /* 0x000fe40007ffe0ff */
[----:B------:R-:W-:Y:S01]  /*1a80*/  MOV R4, R2 ;  /* 0x0000000200047202 */ /* 0x000fe20000000f00 */
[----:B------:R-:W-:Y:S01]  /*1a90*/  IMAD.MOV.U32 R0, RZ, RZ, R8 ;  /* 0x000000ffff007224 */ /* 0x000fe200078e0008 */
[----:B------:R-:W-:Y:S01]  /*1aa0*/  @!P3 MOV R2, R6 ;  /* 0x000000060002b202 */ /* 0x000fe20000000f00 */
[----:B------:R-:W-:Y:S01]  /*1ab0*/  @!P3 IMAD R7, R15, R10, RZ ;  /* 0x0000000a0f07b224 */ /* 0x000fe200078e02ff */
[----:B------:R-:W-:Y:S01]  /*1ac0*/  @!P3 SHF.R.S32.HI R6, RZ, 0x1f, R10 ;  /* 0x0000001fff06b819 */ /* 0x000fe2000001140a */
[----:B------:R-:W-:Y:S01]  /*1ad0*/  @!P1 IMAD.MOV R0, RZ, RZ, -R0 ;  /* 0x000000ffff009224 */ /* 0x000fe200078e0a00 */
[----:B------:R-:W-:Y:S02]  /*1ae0*/  @!P0 LOP3.LUT R0, RZ, R11, RZ, 0x33, !PT ;  /* 0x0000000bff008212 */ /* 0x000fe400078e33ff */
[----:B------:R-:W-:Y:S01]  /*1af0*/  @P3 IADD3 R8, R12, R16, RZ ;  /* 0x000000100c083210 */ /* 0x000fe20007ffe0ff */
[C---:B------:R-:W-:Y:S01]  /*1b00*/  @!P3 IMAD R12, R14.reuse, R6, R7 ;  /* 0x000000060e0cb224 */ /* 0x040fe200078e0207 */
[----:B------:R-:W-:Y:S01]  /*1b10*/  SHF.R.S32.HI R26, RZ, 0x1f, R0 ;  /* 0x0000001fff1a7819 */ /* 0x000fe20000011400 */
[----:B------:R-:W-:-:S04]  /*1b20*/  @!P3 IMAD.WIDE.U32 R6, R14, R10, R2 ;  /* 0x0000000a0e06b225 */ /* 0x000fc800078e0002 */
[----:B------:R-:W-:Y:S02]  /*1b30*/  IMAD R10, R19, R0, RZ ;  /* 0x00000000130a7224 */ /* 0x000fe400078e02ff */
[-C--:B------:R-:W-:Y:S02]  /*1b40*/  @P3 IMAD R11, R23, R8.reuse, RZ ;  /* 0x00000008170b3224 */ /* 0x080fe400078e02ff */
[----:B------:R-:W-:-:S04]  /*1b50*/  @P3 IMAD.WIDE.U32 R8, R21, R8, RZ ;  /* 0x0000000815083225 */ /* 0x000fc800078e00ff */
[----:B------:R-:W-:Y:S01]  /*1b60*/  IMAD.WIDE.U32 R2, R18, R0, R4 ;  /* 0x0000000012027225 */ /* 0x000fe200078e0004 */
[----:B------:R-:W-:-:S03]  /*1b70*/  @P3 IADD3 R9, R9, R11, RZ ;  /* 0x0000000b09093210 */ /* 0x000fc60007ffe0ff */
[----:B------:R-:W-:Y:S01]  /*1b80*/  IMAD R4, R18, R26, R10 ;  /* 0x0000001a12047224 */ /* 0x000fe200078e020a */
[----:B------:R-:W-:Y:S01]  /*1b90*/  @!P3 MOV R8, R6 ;  /* 0x000000060008b202 */ /* 0x000fe20000000f00 */
[----:B------:R-:W-:Y:S01]  /*1ba0*/  @!P3 IMAD.IADD R9, R7, 0x1, R12 ;  /* 0x000000010709b824 */ /* 0x000fe200078e020c */
[----:B------:R-:W-:Y:S01]  /*1bb0*/  MOV R15, R2 ;  /* 0x00000002000f7202 */ /* 0x000fe20000000f00 */
[----:B------:R-:W-:Y:S01]  /*1bc0*/  IMAD.IADD R23, R3, 0x1, R4 ;  /* 0x0000000103177824 */ /* 0x000fe200078e0204 */
[----:B------:R-:W-:Y:S02]  /*1bd0*/  MOV R14, R17 ;  /* 0x00000011000e7202 */ /* 0x000fe40000000f00 */
[----:B-1----:R-:W-:Y:S02]  /*1be0*/  MOV R16, R0 ;  /* 0x0000000000107202 */ /* 0x002fe40000000f00 */
.L_x_4062:
[----:B------:R-:W-:Y:S05]  /*1bf0*/  BSYNC B0 ;  /* 0x0000000000007941 */ /* 0x000fea0003800000 */
.L_x_4060:
[----:B------:R-:W2:Y:S04]  /*1c00*/  LDL R30, [R1+0x10] ;  /* 0x00001000011e7983 */ /* 0x000ea80000100800 */
[----:B------:R-:W3:Y:S01]  /*1c10*/  LDL R34, [R1+0x14] ;  /* 0x0000140001227983 */ /* 0x000ee20000100800 */
[----:B------:R-:W-:-:S03]  /*1c20*/  ISETP.NE.AND P1, PT, R27, -0x1, PT ;  /* 0xffffffff1b00780c */ /* 0x000fc60003f25270 */
[----:B------:R-:W4:Y:S04]  /*1c30*/  LD.E.64 R4, desc[UR6][R160.64+0x30] ;  /* 0x00003006a0047980 */ /* 0x000f28000c101b00 */
[----:B------:R-:W4:Y:S04]  /*1c40*/  LD.E.64 R12, desc[UR6][R160.64+0x48] ;  /* 0x00004806a00c7980 */ /* 0x000f28000c101b00 */
[----:B------:R-:W4:Y:S04]  /*1c50*/  LD.E.64 R18, desc[UR6][R160.64+0x8] ;  /* 0x00000806a0127980 */ /* 0x000f28000c101b00 */
[----:B------:R-:W4:Y:S04]  /*1c60*/  @!P1 LD.E.64 R6, desc[UR6][R160.64+0x18] ;  /* 0x00001806a0069980 */ /* 0x000f28000c101b00 */
[----:B------:R-:W4:Y:S04]  /*1c70*/  LD.E.64 R20, desc[UR6][R160.64+0x10] ;  /* 0x00001006a0147980 */ /* 0x000f28000c101b00 */
[----:B------:R-:W4:Y:S04]  /*1c80*/  LD.E R38, desc[UR6][R160.64+0xc0] ;  /* 0x0000c006a0267980 */ /* 0x000f28000c101900 */
        /* <DEDUP_REMOVED lines=9> */
[----:B------:R-:W-:Y:S01]  /*1d20*/  SHF.R.S32.HI R159, RZ, 0x1f, R158 ;  /* 0x0000001fff9f7819 */ /* 0x000fe2000001149e */
[----:B------:R-:W-:-:S03]  /*1d30*/  IMAD.SHL.U32 R8, R78, 0x40, RZ ;  /* 0x000000404e087824 */ /* 0x000fc600078e00ff */
[----:B------:R-:W-:Y:S02]  /*1d40*/  IADD3.X R3, R159, R9, RZ, P0, !PT ;  /* 0x000000099f037210 */ /* 0x000fe400007fe4ff */
[----:B------:R-:W-:Y:S01]  /*1d50*/  LOP3.LUT R8, R8, 0x1c0, RZ, 0xc0, !PT ;  /* 0x000001c008087812 */ /* 0x000fe200078ec0ff */
[----:B-----5:R-:W-:-:S04]  /*1d60*/  IMAD R10, R25, R16, RZ ;  /* 0x00000010190a7224 */ /* 0x020fc800078e02ff */
[----:B------:R-:W-:Y:S01]  /*1d70*/  IMAD R10, R26, R24, R10 ;  /* 0x000000181a0a7224 */ /* 0x000fe200078e020a */
[----:B------:R-:W-:Y:S02]  /*1d80*/  SHF.R.S32.HI R246, RZ, 0x1f, R31 ;  /* 0x0000001ffff67819 */ /* 0x000fe4000001141f */
[----:B------:R-:W-:Y:S02]  /*1d90*/  SHF.R.S32.HI R249, RZ, 0x1f, R37 ;  /* 0x0000001ffff97819 */ /* 0x000fe40000011425 */
[----:B------:R-:W-:Y:S01]  /*1da0*/  SHF.R.S32.HI R79, RZ, 0x1f, R78 ;  /* 0x0000001fff4f7819 */ /* 0x000fe2000001144e */
[----:B------:R-:W-:Y:S01]  /*1db0*/  IMAD.MOV.U32 R190, RZ, RZ, 0x20 ;  /* 0x00000020ffbe7424 */ /* 0x000fe200078e00ff */
[C---:B------:R-:W-:Y:S01]  /*1dc0*/  SHF.L.U64.HI R162, R192.reuse, 0x4, R193 ;  /* 0x00000004c0a27819 */ /* 0x040fe200000102c1 */
[----:B------:R-:W-:Y:S02]  /*1dd0*/  IMAD.SHL.U32 R156, R192, 0x10, RZ ;  /* 0x00000010c09c7824 */ /* 0x000fe400078e00ff */
[----:B--2---:R-:W-:-:S02]  /*1de0*/  IMAD R0, R22, R30, RZ ;  /* 0x0000001e16007224 */ /* 0x004fc400078e02ff */
[----:B------:R-:W-:-:S04]  /*1df0*/  IMAD.WIDE.U32 R2, R14, R30, R2 ;  /* 0x0000001e0e027225 */ /* 0x000fc800078e0002 */
[----:B---3--:R-:W-:Y:S01]  /*1e00*/  IMAD R9, R14, R34, R0 ;  /* 0x000000220e097224 */ /* 0x008fe200078e0200 */
[----:B------:R-:W-:Y:S02]  /*1e10*/  LOP3.LUT R0, R8, 0x38, R158, 0xf8, !PT ;  /* 0x0000003808007812 */ /* 0x000fe400078ef89e */
[----:B------:R-:W-:Y:S01]  /*1e20*/  SHF.R.U32.HI R8, RZ, 0x3, R8 ;  /* 0x00000003ff087819 */ /* 0x000fe20000011608 */
[----:B------:R-:W-:Y:S01]  /*1e30*/  IMAD.IADD R3, R3, 0x1, R9 ;  /* 0x0000000103037824 */ /* 0x000fe200078e0209 */
[----:B------:R-:W-:Y:S02]  /*1e40*/  LEA.HI R9, R29, R32, RZ, 0x6 ;  /* 0x000000201d097211 */ /* 0x000fe400078f30ff */
[----:B------:R-:W-:Y:S01]  /*1e50*/  LOP3.LUT R8, R0, R8, RZ, 0x3c, !PT ;  /* 0x0000000800087212 */ /* 0x000fe200078e3cff */
[----:B------:R-:W-:-:S04]  /*1e60*/  IMAD.WIDE.U32 R2, R16, R24, R2 ;  /* 0x0000001810027225 */ /* 0x000fc800078e0002 */
[----:B------:R-:W-:Y:S02]  /*1e70*/  IMAD.SHL.U32 R0, R9, 0x8, RZ ;  /* 0x0000000809007824 */ /* 0x000fe400078e00ff */
[----:B------:R-:W-:Y:S02]  /*1e80*/  IMAD.IADD R11, R3, 0x1, R10 ;  /* 0x00000001030b7824 */ /* 0x000fe400078e020a */
[----:B------:R-:W-:Y:S01]  /*1e90*/  IMAD.MOV.U32 R10, RZ, RZ, R2 ;  /* 0x000000ffff0a7224 */ /* 0x000fe200078e0002 */
[----:B------:R-:W-:Y:S01]  /*1ea0*/  LOP3.LUT R244, R8, 0xfffffe00, R0, 0xf8, !PT ;  /* 0xfffffe0008f47812 */ /* 0x000fe200078ef800 */
[----:B----4-:R-:W-:Y:S01]  /*1eb0*/  @P1 IMAD.WIDE.U32 R8, R4, R27, RZ ;  /* 0x0000001b04081225 */ /* 0x010fe200078e00ff */
[----:B------:R-:W-:Y:S02]  /*1ec0*/  @P1 MOV R200, R4 ;  /* 0x0000000400c81202 */ /* 0x000fe40000000f00 */
[----:B------:R-:W-:Y:S01]  /*1ed0*/  LEA.HI R22, R29, R32, RZ, 0x4 ;  /* 0x000000201d167211 */ /* 0x000fe200078f20ff */
[----:B------:R-:W-:-:S02]  /*1ee0*/  @!P1 IMAD R0, R7, R31, RZ ;  /* 0x0000001f07009224 */ /* 0x000fc400078e02ff */
[----:B------:R-:W-:-:S04]  /*1ef0*/  @!P1 IMAD.WIDE.U32 R2, R6, R31, RZ ;  /* 0x0000001f06029225 */ /* 0x000fc800078e00ff */
[----:B------:R-:W-:Y:S02]  /*1f00*/  @!P1 IMAD.MOV.U32 R200, RZ, RZ, R4 ;  /* 0x000000ffffc89224 */ /* 0x000fe400078e0004 */
[----:B------:R-:W-:Y:S02]  /*1f10*/  @P1 IMAD.MOV.U32 R4, RZ, RZ, R8 ;  /* 0x000000ffff041224 */ /* 0x000fe400078e0008 */
[----:B------:R-:W-:Y:S02]  /*1f20*/  @P1 IMAD R14, R5, R27, RZ ;  /* 0x0000001b050e1224 */ /* 0x000fe400078e02ff */
[----:B------:R-:W-:Y:S02]  /*1f30*/  @!P1 IMAD R7, R6, R246, R0 ;  /* 0x000000f606079224 */ /* 0x000fe400078e0200 */
[----:B------:R-:W-:Y:S01]  /*1f40*/  @!P1 IMAD.MOV.U32 R4, RZ, RZ, R2 ;  /* 0x000000ffff049224 */ /* 0x000fe200078e0002 */
[----:B------:R-:W-:Y:S01]  /*1f50*/  LOP3.LUT R2, R22, 0xfffffff0, RZ, 0xc0, !PT ;  /* 0xfffffff016027812 */ /* 0x000fe200078ec0ff */
[----:B------:R-:W-:-:S02]  /*1f60*/  IMAD R0, R13, R37, RZ ;  /* 0x000000250d007224 */ /* 0x000fc400078e02ff */
[----:B------:R-:W-:Y:S01]  /*1f70*/  @P1 IMAD.MOV.U32 R201, RZ, RZ, R5 ;  /* 0x000000ffffc91224 */ /* 0x000fe200078e0005 */
[----:B------:R-:W-:Y:S01]  /*1f80*/  @!P1 MOV R201, R5 ;  /* 0x0000000500c99202 */ /* 0x000fe20000000f00 */
[----:B------:R-:W-:Y:S01]  /*1f90*/  @P1 IMAD.IADD R5, R9, 0x1, R14 ;  /* 0x0000000109051824 */ /* 0x000fe200078e020e */
[----:B------:R-:W-:Y:S01]  /*1fa0*/  @!P1 IADD3 R5, R3, R7, RZ ;  /* 0x0000000703059210 */ /* 0x000fe20007ffe0ff */
[----:B------:R-:W-:Y:S01]  /*1fb0*/  IMAD R14, R12, R249, R0 ;  /* 0x000000f90c0e7224 */ /* 0x000fe200078e0200 */
[----:B------:R-:W-:Y:S01]  /*1fc0*/  IADD3 R4, P1, R158, R4, RZ ;  /* 0x000000049e047210 */ /* 0x000fe20007f3e0ff */
[----:B------:R-:W-:Y:S01]  /*1fd0*/  IMAD.IADD R0, R32, 0x1, -R2 ;  /* 0x0000000120007824 */ /* 0x000fe200078e0a02 */
[----:B------:R-:W-:Y:S01]  /*1fe0*/  IADD3 R2, P0, R158, R15, RZ ;  /* 0x0000000f9e027210 */ /* 0x000fe20007f1e0ff */
[-C--:B------:R-:W-:Y:S02]  /*1ff0*/  IMAD R9, R193, R78.reuse, RZ ;  /* 0x0000004ec1097224 */ /* 0x080fe400078e02ff */
[C---:B------:R-:W-:Y:S01]  /*2000*/  IMAD.X R5, R159.reuse, 0x1, R5, P1 ;  /* 0x000000019f057824 */ /* 0x040fe200008e0605 */
[----:B------:R-:W-:Y:S01]  /*2010*/  IADD3.X R3, R159, R23, RZ, P0, !PT ;  /* 0x000000179f037210 */ /* 0x000fe200007fe4ff */
[----:B------:R-:W-:-:S02]  /*2020*/  IMAD R8, R34, R78, RZ ;  /* 0x0000004e22087224 */ /* 0x000fc400078e02ff */
[----:B------:R-:W-:-:S04]  /*2030*/  IMAD.WIDE.U32 R6, R37, R12, R4 ;  /* 0x0000000c25067225 */ /* 0x000fc800078e0004 */
[-C--:B------:R-:W-:Y:S02]  /*2040*/  IMAD R12, R79, R192.reuse, R9 ;  /* 0x000000c04f0c7224 */ /* 0x080fe400078e0209 */
[----:B------:R-:W-:-:S04]  /*2050*/  IMAD.WIDE.U32 R2, R78, R192, R2 ;  /* 0x000000c04e027225 */ /* 0x000fc800078e0002 */
[-C--:B------:R-:W-:Y:S02]  /*2060*/  IMAD R13, R79, R30.reuse, R8 ;  /* 0x0000001e4f0d7224 */ /* 0x080fe400078e0208 */
[----:B------:R-:W-:Y:S01]  /*2070*/  IMAD.WIDE.U32 R4, R78, R30, R10 ;  /* 0x0000001e4e047225 */ /* 0x000fe200078e000a */
[----:B------:R-:W-:-:S03]  /*2080*/  LEA R231, P1, R2, R18, 0x1 ;  /* 0x0000001202e77211 */ /* 0x000fc600078208ff */
        /* <DEDUP_REMOVED lines=14> */
[----:B------:R-:W-:-:S03]  /*2170*/  SHF.R.S32.HI R2, RZ, 0x8, R2 ;  /* 0x00000008ff027819 */ /* 0x000fc60000011402 */
[----:B------:R-:W-:Y:S01]  /*2180*/  IMAD.IADD R251, R0, 0x1, -R11 ;  /* 0x0000000100fb7824 */ /* 0x000fe200078e0a0b */
[----:B------:R-:W-:Y:S02]  /*2190*/  VIMNMX R139, R35, R2, !PT ;  /* 0x00000002238b7248 */ /* 0x000fe40007fe0100 */
[----:B------:R-:W-:Y:S02]  /*21a0*/  SHF.L.U64.HI R3, R30, 0x4, R34 ;  /* 0x000000041e037819 */ /* 0x000fe40000010222 */
[----:B------:R-:W-:Y:S02]  /*21b0*/  R2P PR, R251, 0x6 ;  /* 0x00000006fb007804 */ /* 0x000fe40000000000 */
[----:B------:R-:W-:Y:S01]  /*21c0*/  ISETP.GT.AND P0, PT, R33, R139, PT ;  /* 0x0000008b2100720c */ /* 0x000fe20003f04270 */
[----:B------:R-:W-:Y:S01]  /*21d0*/  STL [R1+0x4], R38 ;  /* 0x0000042601007387 */ /* 0x000fe20000100800 */
[----:B------:R-:W-:-:S03]  /*21e0*/  IMAD R0, R9, R200, RZ ;  /* 0x000000c809007224 */ /* 0x000fc600078e02ff */
[----:B------:R-:W-:Y:S04]  /*21f0*/  STL [R1+0xc], R15 ;  /* 0x00000c0f01007387 */ /* 0x000fe80000100800 */
[----:B------:R1:W-:Y:S01]  /*2200*/  STL [R1], R3 ;  /* 0x0000000301007387 */ /* 0x0003e20000100800 */
[----:B------:R-:W-:Y:S01]  /*2210*/  IMAD R5, R8, R201, R0 ;  /* 0x000000c908057224 */ /* 0x000fe200078e0200 */
[----:B------:R-:W-:Y:S01]  /*2220*/  MOV R0, 0x10 ;  /* 0x0000001000007802 */ /* 0x000fe20000000f00 */
[----:B------:R-:W-:Y:S01]  /*2230*/  @!P4 IMAD.MOV.U32 R28, RZ, RZ, RZ ;  /* 0x000000ffff1cc224 */ /* 0x000fe200078e00ff */
[----:B------:R-:W-:Y:S01]  /*2240*/  SHF.L.U32 R226, R30, 0x4, RZ ;  /* 0x000000041ee27819 */ /* 0x000fe200000006ff */
[----:B------:R-:W-:Y:S01]  /*2250*/  IMAD.IADD R245, R243, 0x1, R5 ;  /* 0x00000001f3f57824 */ /* 0x000fe200078e0205 */
[----:B------:R-:W-:-:S02]  /*2260*/  SHF.R.S32.HI R250, RZ, 0x4, R22 ;  /* 0x00000004fffa7819 */ /* 0x000fc40000011416 */
[----:B------:R-:W-:Y:S02]  /*2270*/  SHF.L.U32 R27, R247, 0x2, RZ ;  /* 0x00000002f71b7819 */ /* 0x000fe400000006ff */
[----:B------:R-:W-:Y:S02]  /*2280*/  SEL R189, R0, 0xfffffff0, !P1 ;  /* 0xfffffff000bd7807 */ /* 0x000fe40004800000 */
[----:B------:R-:W-:Y:S02]  /*2290*/  SEL R190, R190, 0xffffffe0, !P2 ;  /* 0xffffffe0bebe7807 */ /* 0x000fe40005000000 */
[----:B-1----:R-:W-:-:S04]  /*22a0*/  LEA.HI R3, R29, R32, RZ, 0x5 ;  /* 0x000000201d037211 */ /* 0x002fc800078f28ff */
[----:B------:R-:W-:Y:S02]  /*22b0*/  LOP3.LUT R2, R3, 0xffffffe0, RZ, 0xc0, !PT ;  /* 0xffffffe003027812 */ /* 0x000fe400078ec0ff */
[----:B------:R-:W-:-:S03]  /*22c0*/  SHF.R.S32.HI R3, RZ, 0x5, R3 ;  /* 0x00000005ff037819 */ /* 0x000fc60000011403 */
[----:B------:R-:W-:Y:S01]  /*22d0*/  IMAD.IADD R2, R32, 0x1, -R2 ;  /* 0x0000000120027824 */ /* 0x000fe200078e0a02 */
        /* <DEDUP_REMOVED lines=14> */
[----:B------:R-:W-:Y:S01]  /*23c0*/  IADD3 R93, R78, 0x30, RZ ;  /* 0x000000304e5d7810 */ /* 0x000fe20007ffe0ff */
[----:B------:R-:W-:Y:S01]  /*23d0*/  IMAD.WIDE.U32 R194, R30, 0xa0, RZ ;  /* 0x000000a01ec27825 */ /* 0x000fe200078e00ff */
[C---:B------:R-:W-:Y:S02]  /*23e0*/  IADD3 R92, R78.reuse, 0x40, RZ ;  /* 0x000000404e5c7810 */ /* 0x040fe40007ffe0ff */
[----:B------:R-:W-:Y:S01]  /*23f0*/  IADD3 R90, R78, 0x60, RZ ;  /* 0x000000604e5a7810 */ /* 0x000fe20007ffe0ff */
[----:B------:R-:W-:Y:S01]  /*2400*/  IMAD.WIDE.U32 R184, R30, 0xe0, RZ ;  /* 0x000000e01eb87825 */ /* 0x000fe200078e00ff */
[C---:B------:R-:W-:Y:S02]  /*2410*/  IADD3 R89, R78.reuse, 0x70, RZ ;  /* 0x000000704e597810 */ /* 0x040fe40007ffe0ff */
[----:B------:R-:W-:Y:S01]  /*2420*/  IADD3 R87, R78, 0x90, RZ ;  /* 0x000000904e577810 */ /* 0x000fe20007ffe0ff */
[----:B------:R-:W-:Y:S01]  /*2430*/  IMAD.WIDE.U32 R182, R30, 0x120, RZ ;  /* 0x000001201eb67825 */ /* 0x000fe200078e00ff */
[----:B------:R-:W-:-:S02]  /*2440*/  IADD3 R86, R78, 0xa0, RZ ;  /* 0x000000a04e567810 */ /* 0x000fc40007ffe0ff */
[----:B------:R-:W-:Y:S01]  /*2450*/  IADD3 R84, R78, 0xc0, RZ ;  /* 0x000000c04e547810 */ /* 0x000fe20007ffe0ff */
[----:B------:R-:W-:Y:S01]  /*2460*/  IMAD.WIDE.U32 R178, R30, 0x160, RZ ;  /* 0x000001601eb27825 */ /* 0x000fe200078e00ff */
[C---:B------:R-:W-:Y:S02]  /*2470*/  IADD3 R83, R78.reuse, 0xd0, RZ ;  /* 0x000000d04e537810 */ /* 0x040fe40007ffe0ff */
[----:B------:R-:W-:Y:S01]  /*2480*/  IADD3 R94, R78, 0xf0, RZ ;  /* 0x000000f04e5e7810 */ /* 0x000fe20007ffe0ff */
[----:B------:R-:W-:Y:S01]  /*2490*/  IMAD.WIDE.U32 R176, R30, 0x180, RZ ;  /* 0x000001801eb07825 */ /* 0x000fe200078e00ff */
[C-C-:B------:R-:W-:Y:S02]  /*24a0*/  SHF.L.U64.HI R138, R192.reuse, 0x5, R193.reuse ;  /* 0x00000005c08a7819 */ /* 0x140fe400000102c1 */
[----:B------:R-:W-:Y:S01]  /*24b0*/  SHF.L.U32 R101, R192, 0x5, RZ ;  /* 0x00000005c0657819 */ /* 0x000fe200000006ff */
[----:B------:R-:W-:Y:S01]  /*24c0*/  IMAD.WIDE.U32 R172, R30, 0x1c0, RZ ;  /* 0x000001c01eac7825 */ /* 0x000fe200078e00ff */
[----:B------:R-:W-:-:S02]  /*24d0*/  SHF.L.U64.HI R137, R192, 0x6, R193 ;  /* 0x00000006c0897819 */ /* 0x000fc400000102c1 */
[----:B------:R-:W-:Y:S01]  /*24e0*/  SHF.L.U64.HI R136, R192, 0x7, R193 ;  /* 0x00000007c0887819 */ /* 0x000fe200000102c1 */
[----:B------:R-:W-:Y:S01]  /*24f0*/  IMAD.WIDE.U32 R186, R30, 0xc0, RZ ;  /* 0x000000c01eba7825 */ /* 0x000fe200078e00ff */
        /* <DEDUP_REMOVED lines=20> */
[C---:B-----5:R-:W-:Y:S02]  /*2640*/  SHF.L.U64.HI R132, R64.reuse, 0x5, R65 ;  /* 0x0000000540847819 */ /* 0x060fe40000010241 */
        /* <DEDUP_REMOVED lines=12> */
[-C--:B------:R-:W-:Y:S01]  /*2710*/  IMAD R11, R65, R17.reuse, RZ ;  /* 0x00000011410b7224 */ /* 0x080fe200078e02ff */
        /* <DEDUP_REMOVED lines=45> */
[----:B------:R-:W-:Y:S01]  /*29f0*/  IMAD R11, R34, 0x160, RZ ;  /* 0x00000160220b7824 */ /* 0x000fe200078e02ff */
[----:B------:R-:W-:Y:S01]  /*2a00*/  LEA.HI.X.SX32 R0, R0, R12, 0x1, P2 ;  /* 0x0000000c00007211 */ /* 0x000fe200010f0eff */
[----:B------:R-:W-:Y:S01]  /*2a10*/  IMAD R7, R34, 0x1c0, RZ ;  /* 0x000001c022077824 */ /* 0x000fe200078e02ff */
[----:B------:R-:W-:Y:S01]  /*2a20*/  SHF.L.U32 R17, R16, 0x1, RZ ;  /* 0x0000000110117819 */ /* 0x000fe200000006ff */
[----:B------:R-:W-:Y:S01]  /*2a30*/  IMAD R12, R34, 0x140, RZ ;  /* 0x00000140220c7824 */ /* 0x000fe200078e02ff */
        /* <DEDUP_REMOVED lines=15> */
[C---:B------:R-:W-:Y:S01]  /*2b30*/  IMAD R18, R34.reuse, 0xa0, RZ ;  /* 0x000000a022127824 */ /* 0x040fe200078e02ff */
[C---:B------:R-:W-:Y:S01]  /*2b40*/  IADD3.X R31, R15.reuse, R16, RZ, P1, !PT ;  /* 0x000000100f1f7210 */ /* 0x040fe20000ffe4ff */
[C---:B------:R-:W-:Y:S01]  /*2b50*/  IMAD R10, R34.reuse, 0x180, RZ ;  /* 0x00000180220a7824 */ /* 0x040fe200078e02ff */
[-C--:B------:R-:W-:Y:S01]  /*2b60*/  IADD3.X R75, R15, R0.reuse, RZ, P3, !PT ;  /* 0x000000000f4b7210 */ /* 0x080fe20001ffe4ff */
[----:B------:R-:W-:Y:S01]  /*2b70*/  IMAD R15, R34, 0xc0, RZ ;  /* 0x000000c0220f7824 */ /* 0x000fe200078e02ff */
[----:B------:R-:W-:Y:S01]  /*2b80*/  IADD3.X R74, R19, R0, RZ, P2, !PT ;  /* 0x00000000134a7210 */ /* 0x000fe200017fe4ff */
[----:B------:R-:W-:Y:S01]  /*2b90*/  IMAD R12, R3, 0x1c0, RZ ;  /* 0x000001c0030c7824 */ /* 0x000fe200078e02ff */
[C---:B------:R-:W-:Y:S01]  /*2ba0*/  SHF.L.U32 R0, R30.reuse, 0x5, RZ ;  /* 0x000000051e007819 */ /* 0x040fe200000006ff */
[----:B------:R-:W-:Y:S01]  /*2bb0*/  IMAD.IADD R233, R187, 0x1, R15 ;  /* 0x00000001bbe97824 */ /* 0x000fe200078e020f */
[C-C-:B------:R-:W-:Y:S01]  /*2bc0*/  SHF.L.U64.HI R22, R30.reuse, 0x6, R34.reuse ;  /* 0x000000061e167819 */ /* 0x140fe20000010222 */
[----:B------:R-:W-:Y:S01]  /*2bd0*/  IMAD R15, R3, 0x160, RZ ;  /* 0x00000160030f7824 */ /* 0x000fe200078e02ff */
[----:B------:R-:W-:Y:S01]  /*2be0*/  SHF.L.U64.HI R23, R30, 0x7, R34 ;  /* 0x000000071e177819 */ /* 0x000fe20000010222 */
        /* <DEDUP_REMOVED lines=90> */
.L_x_4167:
[----:B------:R-:W-:Y:S01]  /*3190*/  LOP3.LUT R33, R33, 0xfffffeff, RZ, 0xc0, !PT ;  /* 0xfffffeff21217812 */ /* 0x000fe200078ec0ff */
[----:B--2---:R-:W2:Y:S01]  /*31a0*/  LDL R2, [R1+0x4] ;  /* 0x0000040001027983 */ /* 0x004ea20000100800 */
[----:B------:R-:W-:Y:S01]  /*31b0*/  IMAD.SHL.U32 R20, R19, 0x100, RZ ;  /* 0x0000010013147824 */ /* 0x000fe200078e00ff */
[----:B------:R-:W-:Y:S02]  /*31c0*/  BSSY B2, `(.L_x_4064) ;  /* 0x0000cb3000027945 */ /* 0x000fe40003800000 */
[----:B---3--:R-:W3:Y:S01]  /*31d0*/  LDL R0, [R1] ;  /* 0x0000000001007983 */ /* 0x008ee20000100800 */
[----:B------:R-:W-:Y:S04]  /*31e0*/  VIADD R18, R20, 0xffffff00 ;  /* 0xffffff0014127836 */ /* 0x000fe80000000000 */
[--C-:B------:R-:W-:Y:S02]  /*31f0*/  IMAD.IADD R66, R252, 0x1, -R18.reuse ;  /* 0x00000001fc427824 */ /* 0x100fe400078e0a12 */
[----:B------:R-:W-:Y:S01]  /*3200*/  IMAD.IADD R67, R157, 0x1, -R18 ;  /* 0x000000019d437824 */ /* 0x000fe200078e0a12 */
[----:B--2---:R-:W-:Y:S04]  /*3210*/  ISETP.GE.AND P0, PT, R158, R2, PT ;  /* 0x000000029e00720c */ /* 0x004fe80003f06270 */
[CC--:B------:R-:W-:Y:S02]  /*3220*/  ISETP.GE.OR P1, PT, R81.reuse, R66.reuse, P0 ;  /* 0x000000425100720c */ /* 0x0c0fe40000726670 */
[-C--:B------:R-:W-:Y:S02]  /*3230*/  ISETP.GE.OR P3, PT, R92, R66.reuse, P0 ;  /* 0x000000425c00720c */ /* 0x080fe40000766670 */
[-C--:B------:R-:W-:Y:S02]  /*3240*/  ISETP.LT.OR P4, PT, R81, R67.reuse, P1 ;  /* 0x000000435100720c */ /* 0x080fe40000f81670 */
[CC--:B------:R-:W-:Y:S04]  /*3250*/  ISETP.GE.OR P1, PT, R80.reuse, R66.reuse, P0 ;  /* 0x000000425000720c */ /* 0x0c0fe80000726670 */
[-C--:B------:R-:W-:Y:S02]  /*3260*/  ISETP.LT.OR P6, PT, R80, R67.reuse, P1 ;  /* 0x000000435000720c */ /* 0x080fe40000fc1670 */
[C---:B------:R-:W-:Y:S04]  /*3270*/  ISETP.GE.OR P1, PT, R93.reuse, R66, P0 ;  /* 0x000000425d00720c */ /* 0x040fe80000726670 */
[----:B------:R-:W-:Y:S02]  /*3280*/  ISETP.LT.OR P5, PT, R93, R67, P1 ;  /* 0x000000435d00720c */ /* 0x000fe40000fa1670 */
[----:B------:R-:W-:Y:S02]  /*3290*/  @P4 LOP3.LUT R33, R33, 0x100, RZ, 0xfc, !PT ;  /* 0x0000010021214812 */ /* 0x000fe400078efcff */
[----:B----4-:R-:W-:Y:S02]  /*32a0*/  @!P4 IADD3 R4, P2, R46, R216, RZ ;  /* 0x000000d82e04c210 */ /* 0x010fe40007f5e0ff */
[----:B------:R-:W-:Y:S02]  /*32b0*/  LOP3.LUT R33, R33, 0xffffff7f, RZ, 0xc0, !PT ;  /* 0xffffff7f21217812 */ /* 0x000fe400078ec0ff */
[----:B------:R-:W-:Y:S02]  /*32c0*/  @!P4 LEA R2, P1, R226, R73, 0x1 ;  /* 0x00000049e202c211 */ /* 0x000fe400078208ff */
[----:B------:R-:W-:Y:S02]  /*32d0*/  @P6 LOP3.LUT R33, R33, 0x80, RZ, 0xfc, !PT ;  /* 0x0000008021216812 */ /* 0x000fe400078efcff */
[-C--:B------:R-:W-:Y:S02]  /*32e0*/  ISETP.LT.OR P4, PT, R92, R67.reuse, P3 ;  /* 0x000000435c00720c */ /* 0x080fe40001f81670 */
[C---:B------:R-:W-:Y:S02]  /*32f0*/  LOP3.LUT P3, RZ, R33.reuse, 0x100, RZ, 0xc0, !PT ;  /* 0x0000010021ff7812 */ /* 0x040fe4000786c0ff */
[----:B------:R-:W-:Y:S04]  /*3300*/  LOP3.LUT R33, R33, 0xffffffbf, RZ, 0xc0, !PT ;  /* 0xffffffbf21217812 */ /* 0x000fe800078ec0ff */
[----:B------:R-:W-:Y:S04]  /*3310*/  @P5 LOP3.LUT R33, R33, 0x40, RZ, 0xfc, !PT ;  /* 0x0000004021215812 */ /* 0x000fe800078efcff */
[----:B------:R-:W-:Y:S03]  /*3320*/  LOP3.LUT R33, R33, 0xffffffdf, RZ, 0xc0, !PT ;  /* 0xffffffdf21217812 */ /* 0x000fe600078ec0ff */
[----:B---3--:R-:W-:Y:S01]  /*3330*/  @!P3 LEA.HI.X R3, R226, R72, R0, 0x1, P1 ;  /* 0x00000048e203b211 */ /* 0x008fe200008f0c00 */
[----:B------:R-:W-:Y:S01]  /*3340*/  @!P3 IMAD.X R5, R47, 0x1, R217, P2 ;  /* 0x000000012f05b824 */ /* 0x000fe200010e06d9 */
[C---:B------:R-:W-:Y:S02]  /*3350*/  @!P6 IADD3 R8, P1, R46.reuse, R214, RZ ;  /* 0x000000d62e08e210 */ /* 0x040fe40007f3e0ff */
        /* <DEDUP_REMOVED lines=8> */
[----:B------:R-:W-:Y:S02]  /*33e0*/  @!P4 IADD3 R28, P1, R46, R212, RZ ;  /* 0x000000d42e1cc210 */ /* 0x000fe40007f3e0ff */
[-C--:B------:R-:W-:Y:S02]  /*33f0*/  ISETP.LT.OR P6, PT, R86, R67.reuse, P6 ;  /* 0x000000435600720c */ /* 0x080fe400037c1670 */
[----:B------:R-:W-:Y:S01]  /*3400*/  ISETP.GE.OR P5, PT, R85, R66, P0 ;  /* 0x000000425500720c */ /* 0x000fe200007a6670 */
[----:B------:R-:W-:Y:S01]  /*3410*/  @!P4 IMAD.X R29, R47, 0x1, R213, P1 ;  /* 0x000000012f1dc824 */ /* 0x000fe200008e06d5 */
[----:B------:R-:W-:Y:S02]  /*3420*/  @!P2 IADD3 R36, P1, R46, R166, RZ ;  /* 0x000000a62e24a210 */ /* 0x000fe40007f3e0ff */
[----:B------:R-:W-:Y:S02]  /*3430*/  @P2 LOP3.LUT R33, R33, 0x10, RZ, 0xfc, !PT ;  /* 0x0000001021212812 */ /* 0x000fe400078efcff */
[-C--:B------:R-:W-:Y:S01]  /*3440*/  ISETP.LT.OR P5, PT, R85, R67.reuse, P5 ;  /* 0x000000435500720c */ /* 0x080fe20002fa1670 */
[----:B------:R-:W-:Y:S01]  /*3450*/  @!P2 IMAD.X R37, R47, 0x1, R208, P1 ;  /* 0x000000012f25a824 */ /* 0x000fe200008e06d0 */
[CC--:B------:R-:W-:Y:S02]  /*3460*/  ISETP.GE.OR P1, PT, R90.reuse, R66.reuse, P0 ;  /* 0x000000425a00720c */ /* 0x0c0fe40000726670 */
[----:B------:R-:W-:Y:S02]  /*3470*/  LOP3.LUT R33, R33, 0xfffffff7, RZ, 0xc0, !PT ;  /* 0xfffffff721217812 */ /* 0x000fe400078ec0ff */
[-C--:B------:R-:W-:Y:S02]  /*3480*/  ISETP.LT.OR P2, PT, R90, R67.reuse, P1 ;  /* 0x000000435a00720c */ /* 0x080fe40000f41670 */
[CC--:B------:R-:W-:Y:S02]  /*3490*/  ISETP.GE.OR P4, PT, R84.reuse, R66.reuse, P0 ;  /* 0x000000425400720c */ /* 0x0c0fe40000786670 */
[C---:B------:R-:W-:Y:S02]  /*34a0*/  ISETP.GE.OR P3, PT, R83.reuse, R66, P0 ;  /* 0x000000425300720c */ /* 0x040fe40000766670 */
[-C--:B------:R-:W-:Y:S02]  /*34b0*/  ISETP.LT.OR P4, PT, R84, R67.reuse, P4 ;  /* 0x000000435400720c */ /* 0x080fe40002781670 */
[-C--:B------:R-:W-:Y:S05]  /*34c0*/  ISETP.LT.OR P3, PT, R83, R67.reuse, P3 ;  /* 0x000000435300720c */ /* 0x080fea0001f61670 */
        /* <DEDUP_REMOVED lines=60> */
[----:B------:R-:W-:Y:S02]  /*3890*/  @P5 LOP3.LUT R33, R33, 0x8000, RZ, 0xfc, !PT ;  /* 0x0000800021215812 */ /* 0x000fe400078efcff */
[----:B------:R-:W-:Y:S02]  /*38a0*/  @!P1 IADD3 R62, P6, R46, R140, RZ ;  /* 0x0000008c2e3e9210 */ /* 0x000fe40007fde0ff */
[C---:B------:R-:W-:Y:S02]  /*38b0*/  LOP3.LUT P5, RZ, R33.reuse, 0x40, RZ, 0xc0, !PT ;  /* 0x0000004021ff7812 */ /* 0x040fe400078ac0ff */
[----:B------:R-:W-:Y:S01]  /*38c0*/  LOP3.LUT R33, R33, 0xffffefff, RZ, 0xc0, !PT ;  /* 0xffffefff21217812 */ /* 0x000fe200078ec0ff */
[----:B------:R-:W-:Y:S01]  /*38d0*/  @!P1 IMAD.X R63, R47, 0x1, R163, P6 ;  /* 0x000000012f3f9824 */ /* 0x000fe200030e06a3 */
[----:B------:R-:W-:Y:S02]  /*38e0*/  ISETP.NE.AND P6, PT, R0, RZ, PT ;  /* 0x000000ff0000720c */ /* 0x000fe40003fc5270 */
[----:B------:R-:W-:Y:S04]  /*38f0*/  @P4 LOP3.LUT R33, R33, 0x1000, RZ, 0xfc, !PT ;  /* 0x0000100021214812 */ /* 0x000fe800078efcff */
[C---:B------:R-:W-:Y:S02]  /*3900*/  LOP3.LUT P4, RZ, R33.reuse, 0x20, RZ, 0xc0, !PT ;  /* 0x0000002021ff7812 */ /* 0x040fe4000788c0ff */
[----:B------:R-:W-:Y:S04]  /*3910*/  LOP3.LUT R33, R33, 0xfffbffff, RZ, 0xc0, !PT ;  /* 0xfffbffff21217812 */ /* 0x000fe800078ec0ff */
[----:B------:R-:W-:Y:S04]  /*3920*/  @P3 LOP3.LUT R33, R33, 0x40000, RZ, 0xfc, !PT ;  /* 0x0004000021213812 */ /* 0x000fe800078efcff */
[C---:B------:R-:W-:Y:S02]  /*3930*/  LOP3.LUT P3, RZ, R33.reuse, 0x80, RZ, 0xc0, !PT ;  /* 0x0000008021ff7812 */ /* 0x040fe4000786c0ff */
[----:B------:R-:W-:Y:S04]  /*3940*/  LOP3.LUT R33, R33, 0xfffffdff, RZ, 0xc0, !PT ;  /* 0xfffffdff21217812 */ /* 0x000fe800078ec0ff */
[----:B------:R-:W-:Y:S01]  /*3950*/  @P0 LOP3.LUT R33, R33, 0x200, RZ, 0xfc, !PT ;  /* 0x0000020021210812 */ /* 0x000fe200078efcff */
[----:B--2---:R1:W-:Y:S06]  /*3960*/  @!P0 ST.E.128 desc[UR6][R6.64], R24 ;  /* 0x0000001806008985 */ /* 0x0043ec000c101d06 */
        /* <DEDUP_REMOVED lines=12> */
[C---:B------:R-:W-:Y:S01]  /*3a30*/  LOP3.LUT P6, RZ, R33.reuse, 0x80000, RZ, 0xc0, !PT ;  /* 0x0008000021ff7812 */ /* 0x040fe200078cc0ff */
[----:B-1----:R-:W2:Y:S04]  /*3a40*/  @!P3 LD.E.128 R24, desc[UR6][R8.64] ;  /* 0x000000060818b980 */ /* 0x002ea8000c101d00 */
[----:B--2---:R1:W-:Y:S01]  /*3a50*/  @!P3 ST.E.128 desc[UR6][R6.64], R24 ;  /* 0x000000180600b985 */ /* 0x0043e2000c101d06 */
[----:B------:R-:W-:Y:S03]  /*3a60*/  LOP3.LUT P3, RZ, R33, 0x40000, RZ, 0xc0, !PT ;  /* 0x0004000021ff7812 */ /* 0x000fe6000786c0ff */
[----:B------:R-:W2:Y:S04]  /*3a70*/  @!P5 LD.E.128 R12, desc[UR6][R12.64] ;  /* 0x000000060c0cd980 */ /* 0x000ea8000c101d00 */
[----:B-1----:R-:W-:Y:S05]  /*3a80*/  @!P6 IADD3 R6, P0, R73, R186, RZ ;  /* 0x000000ba4906e210 */ /* 0x002fea0007f1e0ff */
[C---:B------:R-:W-:Y:S01]  /*3a90*/  @!P6 IMAD.X R7, R72.reuse, 0x1, R233, P0 ;  /* 0x000000014807e824 */ /* 0x040fe200000e06e9 */
[----:B------:R-:W-:Y:S11]  /*3aa0*/  LOP3.LUT P6, RZ, R33, 0x20000, RZ, 0xc0, !PT ;  /* 0x0002000021ff7812 */ /* 0x000ff600078cc0ff */
[----:B------:R-:W-:Y:S02]  /*3ab0*/  @!UPT UIADD3 URZ, URZ, URZ, URZ ;  /* 0x0000003f3f3ff290 */ /* 0x000fe4000fffe03f */
[----:B------:R-:W-:Y:S05]  /*3ac0*/  @!P6 IADD3 R24, P0, R73, R184, RZ ;  /* 0x000000b84918e210 */ /* 0x000fea0007f1e0ff */
[C---:B------:R-:W-:Y:S01]  /*3ad0*/  @!P6 IMAD.X R25, R72.reuse, 0x1, R232, P0 ;  /* 0x000000014819e824 */ /* 0x040fe200000e06e8 */
[----:B------:R-:W-:Y:S11]  /*3ae0*/  LOP3.LUT P6, RZ, R33, 0x10000, RZ, 0xc0, !PT ;  /* 0x0001000021ff7812 */ /* 0x000ff600078cc0ff */
[----:B------:R-:W-:Y:S02]  /*3af0*/  @!UPT UIADD3 URZ, URZ, URZ, URZ ;  /* 0x0000003f3f3ff290 */ /* 0x000fe4000fffe03f */
[----:B------:R-:W-:Y:S05]  /*3b00*/  @!P6 IADD3 R2, P0, R73, R236, RZ ;  /* 0x000000ec4902e210 */ /* 0x000fea0007f1e0ff */
[C---:B------:R-:W-:Y:S01]  /*3b10*/  @!P6 IMAD.X R3, R72.reuse, 0x1, R237, P0 ;  /* 0x000000014803e824 */ /* 0x040fe200000e06ed */
[C---:B------:R-:W-:Y:S01]  /*3b20*/  LOP3.LUT P6, RZ, R33.reuse, 0x4000, RZ, 0xc0, !PT ;  /* 0x0000400021ff7812 */ /* 0x040fe200078cc0ff */
[----:B--2---:R1:W-:Y:S01]  /*3b30*/  @!P5 ST.E.128 desc[UR6][R10.64], R12 ;  /* 0x0000000c0a00d985 */ /* 0x0043e2000c101d06 */
[----:B------:R-:W-:Y:S03]  /*3b40*/  LOP3.LUT P5, RZ, R33, 0x8000, RZ, 0xc0, !PT ;  /* 0x0000800021ff7812 */ /* 0x000fe600078ac0ff */
[----:B-1----:R-:W2:Y:S08]  /*3b50*/  @!P4 LD.E.128 R8, desc[UR6][R28.64] ;  /* 0x000000061c08c980 */ /* 0x002eb0000c101d00 */
[----:B------:R-:W-:Y:S05]  /*3b60*/  @!P6 IADD3 R14, P0, R73, R182, RZ ;  /* 0x000000b6490ee210 */ /* 0x000fea0007f1e0ff */
[C---:B------:R-:W-:Y:S01]  /*3b70*/  @!P6 IMAD.X R15, R72.reuse, 0x1, R230, P0 ;  /* 0x00000001480fe824 */ /* 0x040fe200000e06e6 */
[----:B------:R-:W-:Y:S11]  /*3b80*/  LOP3.LUT P6, RZ, R33, 0x2000, RZ, 0xc0, !PT ;  /* 0x0000200021ff7812 */ /* 0x000ff600078cc0ff */
[----:B------:R-:W-:Y:S02]  /*3b90*/  @!UPT UIADD3 URZ, URZ, URZ, URZ ;  /* 0x0000003f3f3ff290 */ /* 0x000fe4000fffe03f */
[C---:B------:R-:W-:Y:S05]  /*3ba0*/  @!P6 IADD3 R12, P0, R73.reuse, R180, RZ ;  /* 0x000000b4490ce210 */ /* 0x040fea0007f1e0ff */
[C---:B------:R-:W-:Y:S01]  /*3bb0*/  @!P6 IMAD.X R13, R72.reuse, 0x1, R223, P0 ;  /* 0x00000001480de824 */ /* 0x040fe200000e06df */
[----:B------:R-:W-:Y:S05]  /*3bc0*/  @!P5 IADD3 R34, P0, R73, R178, RZ ;  /* 0x000000b24922d210 */ /* 0x000fea0007f1e0ff */
[C---:B------:R-:W-:Y:S01]  /*3bd0*/  @!P5 IMAD.X R35, R72.reuse, 0x1, R222, P0 ;  /* 0x000000014823d824 */ /* 0x040fe200000e06de */
[----:B--2---:R1:W-:Y:S01]  /*3be0*/  @!P4 ST.E.128 desc[UR6][R4.64], R8 ;  /* 0x000000080400c985 */ /* 0x0043e2000c101d06 */
[C---:B------:R-:W-:Y:S02]  /*3bf0*/  LOP3.LUT P4, RZ, R33.reuse, 0x1000, RZ, 0xc0, !PT ;  /* 0x0000100021ff7812 */ /* 0x040fe4000788c0ff */
[----:B------:R-:W-:Y:S04]  /*3c00*/  LOP3.LUT R33, R33, 0xfffffbff, RZ, 0xc0, !PT ;  /* 0xfffffbff21217812 */ /* 0x000fe800078ec0ff */
        /* <DEDUP_REMOVED lines=16> */
[C---:B------:R-:W-:Y:S03]  /*3d10*/  @!P2 IADD3 R28, P0, R73.reuse, R172, RZ ;  /* 0x000000ac491ca210 */ /* 0x040fe60007f1e0ff */
[----:B------:R-:W2:Y:S02]  /*3d20*/  @!P6 LD.E.128 R36, desc[UR6][R44.64] ;  /* 0x000000062c24e980 */ /* 0x000ea4000c101d00 */
[C---:B------:R-:W-:Y:S01]  /*3d30*/  @!P2 IMAD.X R29, R72.reuse, 0x1, R219, P0 ;  /* 0x00000001481da824 */ /* 0x040fe200000e06db */
[----:B------:R-:W-:Y:S05]  /*3d40*/  @!P1 IADD3 R42, P0, R73, R170, RZ ;  /* 0x000000aa492a9210 */ /* 0x000fea0007f1e0ff */
[----:B------:R-:W-:Y:S01]  /*3d50*/  @!P1 IMAD.X R43, R72, 0x1, R218, P0 ;  /* 0x00000001482b9824 */ /* 0x000fe200000e06da */
[C---:B------:R-:W-:Y:S01]  /*3d60*/  LOP3.LUT P0, RZ, R33.reuse, 0x1, RZ, 0xc0, !PT ;  /* 0x0000000121ff7812 */ /* 0x040fe2000780c0ff */
[----:B--2---:R-:W-:Y:S01]  /*3d70*/  @!P6 ST.E.128 desc[UR6][R24.64], R36 ;  /* 0x000000241800e985 */ /* 0x004fe2000c101d06 */
[C---:B------:R-:W-:Y:S11]  /*3d80*/  LOP3.LUT P6, RZ, R33.reuse, 0x800, RZ, 0xc0, !PT ;  /* 0x0000080021ff7812 */ /* 0x040ff600078cc0ff */
[----:B------:R-:W-:Y:S02]  /*3d90*/  @!UPT UIADD3 URZ, URZ, URZ, URZ ;  /* 0x0000003f3f3ff290 */ /* 0x000fe4000fffe03f */
[----:B-1----:R-:W2:Y:S04]  /*3da0*/  @!P6 LD.E.128 R4, desc[UR6][R48.64] ;  /* 0x000000063004e980 */ /* 0x002ea8000c101d00 */
[----:B--2---:R1:W-:Y:S01]  /*3db0*/  @!P6 ST.E.128 desc[UR6][R2.64], R4 ;  /* 0x000000040200e985 */ /* 0x0043e2000c101d06 */
[----:B------:R-:W-:Y:S03]  /*3dc0*/  LOP3.LUT P6, RZ, R33, 0x400, RZ, 0xc0, !PT ;  /* 0x0000040021ff7812 */ /* 0x000fe600078cc0ff */
[----:B-1----:R-:W2:Y:S04]  /*3dd0*/  @!P0 LD.E.128 R4, desc[UR6][R50.64] ;  /* 0x0000000632048980 */ /* 0x002ea8000c101d00 */
[----:B--2---:R-:W-:Y:S06]  /*3de0*/  @!P0 ST.E.128 desc[UR6][R14.64], R4 ;  /* 0x000000040e008985 */ /* 0x004fec000c101d06 */
[----:B------:R-:W2:Y:S04]  /*3df0*/  @!P6 LD.E.128 R24, desc[UR6][R52.64] ;  /* 0x000000063418e980 */ /* 0x000ea8000c101d00 */
        /* <DEDUP_REMOVED lines=95> */
.L_x_4068:
[----:B------:R-:W-:Y:S05]  /*43f0*/  BSYNC B0 ;  /* 0x0000000000007941 */ /* 0x000fea0003800000 */
.L_x_4067:
        /* <DEDUP_REMOVED lines=61> */
.L_x_4070:
[----:B------:R-:W-:Y:S05]  /*47d0*/  BSYNC B0 ;  /* 0x0000000000007941 */ /* 0x000fea0003800000 */
.L_x_4069:
        /* <DEDUP_REMOVED lines=64> */
.L_x_4072:
[----:B------:R-:W-:Y:S05]  /*4be0*/  BSYNC B0 ;  /* 0x0000000000007941 */ /* 0x000fea0003800000 */
.L_x_4071:
        /* <DEDUP_REMOVED lines=71> */
.L_x_4074:
[----:B------:R-:W-:Y:S05]  /*5060*/  BSYNC B0 ;  /* 0x0000000000007941 */ /* 0x000fea0003800000 */
.L_x_4073:
        /* <DEDUP_REMOVED lines=64> */
.L_x_4076:
[----:B------:R-:W-:Y:S05]  /*5470*/  BSYNC B0 ;  /* 0x0000000000007941 */ /* 0x000fea0003800000 */
.L_x_4075:
        /* <DEDUP_REMOVED lines=71> */
.L_x_4078:
[----:B------:R-:W-:Y:S05]  /*58f0*/  BSYNC B0 ;  /* 0x0000000000007941 */ /* 0x000fea0003800000 */
.L_x_4077:
        /* <DEDUP_REMOVED lines=71> */
.L_x_4080:
[----:B------:R-:W-:Y:S05]  /*5d70*/  BSYNC B0 ;  /* 0x0000000000007941 */ /* 0x000fea0003800000 */
.L_x_4079:
        /* <DEDUP_REMOVED lines=71> */
.L_x_4082:
[----:B------:R-:W-:Y:S05]  /*61f0*/  BSYNC B0 ;  /* 0x0000000000007941 */ /* 0x000fea0003800000 */
.L_x_4081:
        /* <DEDUP_REMOVED lines=65> */
.L_x_4084:
[----:B------:R-:W-:Y:S05]  /*6610*/  BSYNC B0 ;  /* 0x0000000000007941 */ /* 0x000fea0003800000 */
.L_x_4083:
        /* <DEDUP_REMOVED lines=71> */
.L_x_4086:
[----:B------:R-:W-:Y:S05]  /*6a90*/  BSYNC B0 ;  /* 0x0000000000007941 */ /* 0x000fea0003800000 */
.L_x_4085:
        /* <DEDUP_REMOVED lines=69> */
.L_x_4088:
[----:B------:R-:W-:Y:S05]  /*6ef0*/  BSYNC B0 ;  /* 0x0000000000007941 */ /* 0x000fea0003800000 */
.L_x_4087:
        /* <DEDUP_REMOVED lines=80> */
.L_x_4090:
[----:B------:R-:W-:Y:S05]  /*7400*/  BSYNC B0 ;  /* 0x0000000000007941 */ /* 0x000fea0003800000 */
.L_x_4089:
        /* <DEDUP_REMOVED lines=68> */
.L_x_4092:
[----:B------:R-:W-:Y:S05]  /*7850*/  BSYNC B0 ;  /* 0x0000000000007941 */ /* 0x000fea0003800000 */
.L_x_4091:
        /* <DEDUP_REMOVED lines=68> */
.L_x_4094:
[----:B------:R-:W-:Y:S05]  /*7ca0*/  BSYNC B0 ;  /* 0x0000000000007941 */ /* 0x000fea0003800000 */
.L_x_4093:
        /* <DEDUP_REMOVED lines=68> */
.L_x_4096:
[----:B------:R-:W-:Y:S05]  /*80f0*/  BSYNC B0 ;  /* 0x0000000000007941 */ /* 0x000fea0003800000 */
.L_x_4095:
        /* <DEDUP_REMOVED lines=68> */
.L_x_4098:
[----:B------:R-:W-:Y:S05]  /*8540*/  BSYNC B0 ;  /* 0x0000000000007941 */ /* 0x000fea0003800000 */
.L_x_4097:
        /* <DEDUP_REMOVED lines=10> */
.L_x_4066:
        /* <DEDUP_REMOVED lines=100> */
.L_x_4103:
[----:B------:R-:W-:Y:S05]  /*8c30*/  BSYNC B0 ;  /* 0x0000000000007941 */ /* 0x000fea0003800000 */
.L_x_4102:
[----:B-----5:R2:W-:Y:S02]  /*8c40*/  ST.E.128 desc[UR6][R34.64], R8 ;  /* 0x0000000822007985 */ /* 0x0205e4000c101d06 */
.L_x_4101:
[----:B------:R-:W-:Y:S05]  /*8c50*/  BSYNC B1 ;  /* 0x0000000000017941 */ /* 0x000fea0003800000 */
.L_x_4100:
        /* <DEDUP_REMOVED lines=99> */
.L_x_4107:
[----:B------:R-:W-:Y:S05]  /*9290*/  BSYNC B0 ;  /* 0x0000000000007941 */ /* 0x000fea0003800000 */
.L_x_4106:
[----:B-----5:R3:W-:Y:S02]  /*92a0*/  ST.E.128 desc[UR6][R34.64], R8 ;  /* 0x0000000822007985 */ /* 0x0207e4000c101d06 */
.L_x_4105:
[----:B------:R-:W-:Y:S05]  /*92b0*/  BSYNC B1 ;  /* 0x0000000000017941 */ /* 0x000fea0003800000 */
.L_x_4104:
        /* <DEDUP_REMOVED lines=99> */
.L_x_4111:
[----:B------:R-:W-:Y:S05]  /*98f0*/  BSYNC B0 ;  /* 0x0000000000007941 */ /* 0x000fea0003800000 */
.L_x_4110:
[----:B-----5:R4:W-:Y:S02]  /*9900*/  ST.E.128 desc[UR6][R34.64], R8 ;  /* 0x0000000822007985 */ /* 0x0209e4000c101d06 */
.L_x_4109:
[----:B------:R-:W-:Y:S05]  /*9910*/  BSYNC B1 ;  /* 0x0000000000017941 */ /* 0x000fea0003800000 */
.L_x_4108:
        /* <DEDUP_REMOVED lines=106> */
.L_x_4115:
[----:B------:R-:W-:Y:S05]  /*9fc0*/  BSYNC B0 ;  /* 0x0000000000007941 */ /* 0x000fea0003800000 */
.L_x_4114:
[----:B-----5:R2:W-:Y:S02]  /*9fd0*/  ST.E.128 desc[UR6][R34.64], R8 ;  /* 0x0000000822007985 */ /* 0x0205e4000c101d06 */
.L_x_4113:
[----:B------:R-:W-:Y:S05]  /*9fe0*/  BSYNC B1 ;  /* 0x0000000000017941 */ /* 0x000fea0003800000 */
.L_x_4112:
        /* <DEDUP_REMOVED lines=99> */
.L_x_4119:
[----:B------:R-:W-:Y:S05]  /*a620*/  BSYNC B0 ;  /* 0x0000000000007941 */ /* 0x000fea0003800000 */
.L_x_4118:
[----:B-----5:R2:W-:Y:S02]  /*a630*/  ST.E.128 desc[UR6][R34.64], R8 ;  /* 0x0000000822007985 */ /* 0x0205e4000c101d06 */
.L_x_4117:
[----:B------:R-:W-:Y:S05]  /*a640*/  BSYNC B1 ;  /* 0x0000000000017941 */ /* 0x000fea0003800000 */
.L_x_4116:
        /* <DEDUP_REMOVED lines=106> */
.L_x_4123:
[----:B------:R-:W-:Y:S05]  /*acf0*/  BSYNC B0 ;  /* 0x0000000000007941 */ /* 0x000fea0003800000 */
.L_x_4122:
[----:B-----5:R2:W-:Y:S02]  /*ad00*/  ST.E.128 desc[UR6][R34.64], R8 ;  /* 0x0000000822007985 */ /* 0x0205e4000c101d06 */
.L_x_4121:
[----:B------:R-:W-:Y:S05]  /*ad10*/  BSYNC B1 ;  /* 0x0000000000017941 */ /* 0x000fea0003800000 */
.L_x_4120:
        /* <DEDUP_REMOVED lines=106> */
.L_x_4127:
[----:B------:R-:W-:Y:S05]  /*b3c0*/  BSYNC B0 ;  /* 0x0000000000007941 */ /* 0x000fea0003800000 */
.L_x_4126:
[----:B-----5:R2:W-:Y:S02]  /*b3d0*/  ST.E.128 desc[UR6][R34.64], R8 ;  /* 0x0000000822007985 */ /* 0x0205e4000c101d06 */
.L_x_4125:
[----:B------:R-:W-:Y:S05]  /*b3e0*/  BSYNC B1 ;  /* 0x0000000000017941 */ /* 0x000fea0003800000 */
.L_x_4124:
        /* <DEDUP_REMOVED lines=106> */
.L_x_4131:
[----:B------:R-:W-:Y:S05]  /*ba90*/  BSYNC B0 ;  /* 0x0000000000007941 */ /* 0x000fea0003800000 */
.L_x_4130:
[----:B-----5:R2:W-:Y:S02]  /*baa0*/  ST.E.128 desc[UR6][R34.64], R8 ;  /* 0x0000000822007985 */ /* 0x0205e4000c101d06 */
.L_x_4129:
[----:B------:R-:W-:Y:S05]  /*bab0*/  BSYNC B1 ;  /* 0x0000000000017941 */ /* 0x000fea0003800000 */
.L_x_4128:
        /* <DEDUP_REMOVED lines=99> */
.L_x_4135:
[----:B------:R-:W-:Y:S05]  /*c0f0*/  BSYNC B0 ;  /* 0x0000000000007941 */ /* 0x000fea0003800000 */
.L_x_4134:
[----:B-----5:R2:W-:Y:S02]  /*c100*/  ST.E.128 desc[UR6][R34.64], R8 ;  /* 0x0000000822007985 */ /* 0x0205e4000c101d06 */
.L_x_4133:
[----:B------:R-:W-:Y:S05]  /*c110*/  BSYNC B1 ;  /* 0x0000000000017941 */ /* 0x000fea0003800000 */
.L_x_4132:
        /* <DEDUP_REMOVED lines=106> */
.L_x_4139:
[----:B------:R-:W-:Y:S05]  /*c7c0*/  BSYNC B0 ;  /* 0x0000000000007941 */ /* 0x000fea0003800000 */
.L_x_4138:
[----:B-----5:R2:W-:Y:S02]  /*c7d0*/  ST.E.128 desc[UR6][R34.64], R8 ;  /* 0x0000000822007985 */ /* 0x0205e4000c101d06 */
.L_x_4137:
[----:B------:R-:W-:Y:S05]  /*c7e0*/  BSYNC B1 ;  /* 0x0000000000017941 */ /* 0x000fea0003800000 */
.L_x_4136:
        /* <DEDUP_REMOVED lines=106> */
.L_x_4143:
[----:B------:R-:W-:Y:S05]  /*ce90*/  BSYNC B0 ;  /* 0x0000000000007941 */ /* 0x000fea0003800000 */
.L_x_4142:
[----:B-----5:R2:W-:Y:S02]  /*cea0*/  ST.E.128 desc[UR6][R34.64], R8 ;  /* 0x0000000822007985 */ /* 0x0205e4000c101d06 */
.L_x_4141:
[----:B------:R-:W-:Y:S05]  /*ceb0*/  BSYNC B1 ;  /* 0x0000000000017941 */ /* 0x000fea0003800000 */
.L_x_4140:
        /* <DEDUP_REMOVED lines=106> */
.L_x_4147:
[----:B------:R-:W-:Y:S05]  /*d560*/  BSYNC B0 ;  /* 0x0000000000007941 */ /* 0x000fea0003800000 */
.L_x_4146:
[----:B-----5:R2:W-:Y:S02]  /*d570*/  ST.E.128 desc[UR6][R34.64], R8 ;  /* 0x0000000822007985 */ /* 0x0205e4000c101d06 */
.L_x_4145:
[----:B------:R-:W-:Y:S05]  /*d580*/  BSYNC B1 ;  /* 0x0000000000017941 */ /* 0x000fea0003800000 */
.L_x_4144:
        /* <DEDUP_REMOVED lines=106> */
.L_x_4151:
[----:B------:R-:W-:Y:S05]  /*dc30*/  BSYNC B0 ;  /* 0x0000000000007941 */ /* 0x000fea0003800000 */
.L_x_4150:
[----:B-----5:R2:W-:Y:S02]  /*dc40*/  ST.E.128 desc[UR6][R34.64], R8 ;  /* 0x0000000822007985 */ /* 0x0205e4000c101d06 */
.L_x_4149:
[----:B------:R-:W-:Y:S05]  /*dc50*/  BSYNC B1 ;  /* 0x0000000000017941 */ /* 0x000fea0003800000 */
.L_x_4148:
        /* <DEDUP_REMOVED lines=106> */
.L_x_4155:
[----:B------:R-:W-:Y:S05]  /*e300*/  BSYNC B0 ;  /* 0x0000000000007941 */ /* 0x000fea0003800000 */
.L_x_4154:
[----:B-----5:R2:W-:Y:S02]  /*e310*/  ST.E.128 desc[UR6][R34.64], R8 ;  /* 0x0000000822007985 */ /* 0x0205e4000c101d06 */
.L_x_4153:
[----:B------:R-:W-:Y:S05]  /*e320*/  BSYNC B1 ;  /* 0x0000000000017941 */ /* 0x000fea0003800000 */
.L_x_4152:
        /* <DEDUP_REMOVED lines=106> */
.L_x_4159:
[----:B------:R-:W-:Y:S05]  /*e9d0*/  BSYNC B0 ;  /* 0x0000000000007941 */ /* 0x000fea0003800000 */
.L_x_4158:
[----:B-----5:R2:W-:Y:S02]  /*e9e0*/  ST.E.128 desc[UR6][R34.64], R8 ;  /* 0x0000000822007985 */ /* 0x0205e4000c101d06 */
.L_x_4157:
[----:B------:R-:W-:Y:S05]  /*e9f0*/  BSYNC B1 ;  /* 0x0000000000017941 */ /* 0x000fea0003800000 */
.L_x_4156:
        /* <DEDUP_REMOVED lines=105> */
.L_x_4163:
[----:B------:R-:W-:Y:S05]  /*f090*/  BSYNC B0 ;  /* 0x0000000000007941 */ /* 0x000fea0003800000 */
.L_x_4162:
[----:B-----5:R2:W-:Y:S02]  /*f0a0*/  ST.E.128 desc[UR6][R34.64], R8 ;  /* 0x0000000822007985 */ /* 0x0205e4000c101d06 */
.L_x_4161:
[----:B------:R-:W-:Y:S05]  /*f0b0*/  BSYNC B1 ;  /* 0x0000000000017941 */ /* 0x000fea0003800000 */
.L_x_4160:
        /* <DEDUP_REMOVED lines=11> */
.L_x_4065:
        /* <DEDUP_REMOVED lines=184> */
.L_x_4099:
[----:B------:R-:W-:Y:S05]  /*fcf0*/  BSYNC B2 ;  /* 0x0000000000027941 */ /* 0x000fea0003800000 */
.L_x_4064:
        /* <DEDUP_REMOVED lines=91> */
.L_x_4165:
        /* <DEDUP_REMOVED lines=12> */
.L_x_4166:
[----:B------:R-:W-:Y:S05]  /*10370*/  BSYNC B0 ;  /* 0x0000000000007941 */ /* 0x000fea0003800000 */
.L_x_4164:
[----:B------:R-:W-:Y:S04]  /*10380*/  IADD3 R19, R19, -0x1, RZ ;  /* 0xffffffff13137810 */ /* 0x000fe80007ffe0ff */
[----:B------:R-:W-:Y:S11]  /*10390*/  ISETP.GT.AND P0, PT, R19, R139, PT ;  /* 0x0000008b1300720c */ /* 0x000ff60003f04270 */
[----:B------:R-:W-:Y:S02]  /*103a0*/  @!UPT UIADD3 URZ, URZ, URZ, URZ ;  /* 0x0000003f3f3ff290 */ /* 0x000fe4000fffe03f */
[----:B------:R-:W-:Y:S05]  /*103b0*/  @P0 BRA `(.L_x_4167) ;  /* 0xffffff2c00740947 */ /* 0x000fea000383ffff */
.L_x_4063:
[----:B------:R-:W-:Y:S05]  /*103c0*/  WARPSYNC.ALL ;  /* 0x0000000000007948 */ /* 0x000fea0003800000 */
[----:B------:R-:W-:Y:S06]  /*103d0*/  BAR.SYNC.DEFER_BLOCKING 0x0 ;  /* 0x0000000000007b1d */ /* 0x000fec0000010000 */
[----:B------:R1:W5:Y:S04]  /*103e0*/  LDL R41, [R1+0x154] ;  /* 0x0001540001297983 */ /* 0x0003680000100800 */
[----:B------:R1:W5:Y:S04]  /*103f0*/  LDL R230, [R1+0x15c] ;  /* 0x00015c0001e67983 */ /* 0x0003680000100800 */
[----:B------:R-:W4:Y:S01]  /*10400*/  LD.E R33, desc[UR6][R160.64+0xd0] ;  /* 0x0000d006a0217980 */ /* 0x000f22000c101900 */
[----:B------:R-:W1:Y:S01]  /*10410*/  S2UR UR4, SR_CgaCtaId ;  /* 0x00000000000479c3 */ /* 0x000e620000008800 */
[----:B------:R-:W-:Y:S01]  /*10420*/  UMOV UR5, 0x400 ;  /* 0x0000040000057882 */ /* 0x000fe20000000000 */
[----:B------:R-:W-:Y:S01]  /*10430*/  BSSY B2, `(.L_x_4168) ;  /* 0x0000318000027945 */ /* 0x000fe20003800000 */
[----:B------:R-:W1:Y:S01]  /*10440*/  S2R R0, SR_CTAID.X ;  /* 0x0000000000007919 */ /* 0x000e620000002500 */
[C---:B--23--:R-:W-:Y:S01]  /*10450*/  SHF.L.U64.HI R6, R200.reuse, 0x4, R201 ;  /* 0x00000004c8067819 */ /* 0x04cfe200000102c9 */
[----:B----4-:R-:W-:Y:S01]  /*10460*/  IMAD.SHL.U32 R4, R200, 0x10, RZ ;  /* 0x00000010c8047824 */ /* 0x010fe200078e00ff */
[----:B------:R-:W2:Y:S01]  /*10470*/  S2R R184, SR_TID.X ;  /* 0x0000000000b87919 */ /* 0x000ea20000002100 */
[----:B-1----:R-:W-:-:S06]  /*10480*/  ULEA UR4, UR4, UR5, 0x18 ;  /* 0x0000000504047291 */ /* 0x002fcc000f8ec03f */
[----:B------:R-:W-:Y:S01]  /*10490*/  LEA R191, R244, UR4, 0x1 ;  /* 0x00000004f4bf7c11 */ /* 0x000fe2000f8e08ff */
[----:B------:R-:W-:Y:S01]  /*104a0*/  IMAD.SHL.U32 R195, R0, 0x40, RZ ;  /* 0x0000004000c37824 */ /* 0x000fe200078e00ff */
[----:B------:R-:W-:-:S13]  /*104b0*/  ISETP.NE.AND P0, PT, R33, RZ, PT ;  /* 0x000000ff2100720c */ /* 0x000fda0003f05270 */
[----:B--2---:R-:W-:Y:S05]  /*104c0*/  @!P0 BRA `(.L_x_4169) ;  /* 0x0000002c002c8947 */ /* 0x004fea0003800000 */
[----:B------:R-:W2:Y:S01]  /*104d0*/  LD.E.64 R2, desc[UR6][R160.64+0xf0] ;  /* 0x0000f006a0027980 */ /* 0x000ea2000c101b00 */
[----:B------:R-:W-:-:S03]  /*104e0*/  IMAD.MOV.U32 R0, RZ, RZ, RZ ;  /* 0x000000ffff007224 */ /* 0x000fc600078e00ff */
[----:B------:R-:W3:Y:S04]  /*104f0*/  LD.E.U8 R12, desc[UR6][R160.64+0x1b3] ;  /* 0x0001b306a00c7980 */ /* 0x000ee8000c101100 */
[----:B------:R-:W5:Y:S04]  /*10500*/  LD.E R36, desc[UR6][R160.64+0xc0] ;  /* 0x0000c006a0247980 */ /* 0x000f68000c101900 */
[----:B------:R-:W5:Y:S04]  /*10510*/  LD.E.64 R28, desc[UR6][R160.64+0x148] ;  /* 0x00014806a01c7980 */ /* 0x000f68000c101b00 */
[----:B------:R-:W5:Y:S01]  /*10520*/  LD.E.64 R26, desc[UR6][R160.64+0x150] ;  /* 0x00015006a01a7980 */ /* 0x000f62000c101b00 */
[----:B--2---:R-:W-:-:S04]  /*10530*/  ISETP.NE.U32.AND P1, PT, R2, RZ, PT ;  /* 0x000000ff0200720c */ /* 0x004fc80003f25070 */
[----:B------:R-:W-:-:S13]  /*10540*/  ISETP.NE.AND.EX P1, PT, R3, RZ, PT, P1 ;  /* 0x000000ff0300720c */ /* 0x000fda0003f25310 */
[----:B-----5:R-:W-:-:S04]  /*10550*/  @P1 LEA R2, P0, R41, R2, 0x2 ;  /* 0x0000000229021211 */ /* 0x020fc800078010ff */
[----:B------:R-:W-:-:S05]  /*10560*/  @P1 LEA.HI.X R3, R41, R3, R246, 0x2, P0 ;  /* 0x0000000329031211 */ /* 0x000fca00000f14f6 */
        /* <DEDUP_REMOVED lines=16> */
[----:B---3--:R-:W-:Y:S02]  /*10670*/  ISETP.NE.AND P0, PT, R12, RZ, PT ;  /* 0x000000ff0c00720c */ /* 0x008fe40003f05270 */
        /* <DEDUP_REMOVED lines=75> */
.L_x_4174:
[----:B------:R-:W-:Y:S05]  /*10b30*/  BSYNC B0 ;  /* 0x0000000000007941 */ /* 0x000fea0003800000 */
.L_x_4173:
[----:B-----5:R3:W-:Y:S02]  /*10b40*/  STS.128 [R191], R4 ;  /* 0x00000004bf007388 */ /* 0x0207e40000000c00 */
.L_x_4172:
[----:B------:R-:W-:Y:S05]  /*10b50*/  BSYNC B1 ;  /* 0x0000000000017941 */ /* 0x000fea0003800000 */
.L_x_4171:
        /* <DEDUP_REMOVED lines=62> */
.L_x_4178:
[----:B------:R-:W-:Y:S05]  /*10f40*/  BSYNC B0 ;  /* 0x0000000000007941 */ /* 0x000fea0003800000 */
.L_x_4177:
[----:B-----5:R1:W-:Y:S02]  /*10f50*/  STS.128 [R191+0x800], R4 ;  /* 0x00080004bf007388 */ /* 0x0203e40000000c00 */
.L_x_4176:
[----:B------:R-:W-:Y:S05]  /*10f60*/  BSYNC B1 ;  /* 0x0000000000017941 */ /* 0x000fea0003800000 */
.L_x_4175:
        /* <DEDUP_REMOVED lines=63> */
.L_x_4182:
[----:B------:R-:W-:Y:S05]  /*11360*/  BSYNC B0 ;  /* 0x0000000000007941 */ /* 0x000fea0003800000 */
.L_x_4181:
[----:B-----5:R3:W-:Y:S02]  /*11370*/  STS.128 [R191+0x1000], R4 ;  /* 0x00100004bf007388 */ /* 0x0207e40000000c00 */
.L_x_4180:
[----:B------:R-:W-:Y:S05]  /*11380*/  BSYNC B1 ;  /* 0x0000000000017941 */ /* 0x000fea0003800000 */
.L_x_4179:
        /* <DEDUP_REMOVED lines=62> */
.L_x_4185:
[----:B------:R-:W-:Y:S05]  /*11770*/  BSYNC B0 ;  /* 0x0000000000007941 */ /* 0x000fea0003800000 */
.L_x_4184:
[----:B-----5:R1:W-:Y:S01]  /*11780*/  STS.128 [R191+0x1800], R4 ;  /* 0x00180004bf007388 */ /* 0x0203e20000000c00 */
[----:B------:R-:W-:Y:S05]  /*11790*/  BRA `(.L_x_4183) ;  /* 0x0000001c00847947 */ /* 0x000fea0003800000 */
.L_x_4170:
        /* <DEDUP_REMOVED lines=98> */
.L_x_4189:
[----:B------:R-:W-:Y:S05]  /*11dc0*/  BSYNC B0 ;  /* 0x0000000000007941 */ /* 0x000fea0003800000 */
.L_x_4188:
[----:B-----5:R3:W-:Y:S02]  /*11dd0*/  STS.128 [R191], R4 ;  /* 0x00000004bf007388 */ /* 0x0207e40000000c00 */
.L_x_4187:
[----:B------:R-:W-:Y:S05]  /*11de0*/  BSYNC B1 ;  /* 0x0000000000017941 */ /* 0x000fea0003800000 */
.L_x_4186:
        /* <DEDUP_REMOVED lines=101> */
.L_x_4193:
[----:B------:R-:W-:Y:S05]  /*12440*/  BSYNC B0 ;  /* 0x0000000000007941 */ /* 0x000fea0003800000 */
.L_x_4192:
[----:B-----5:R1:W-:Y:S02]  /*12450*/  STS.128 [R191+0x800], R4 ;  /* 0x00080004bf007388 */ /* 0x0203e40000000c00 */
.L_x_4191:
[----:B------:R-:W-:Y:S05]  /*12460*/  BSYNC B1 ;  /* 0x0000000000017941 */ /* 0x000fea0003800000 */
.L_x_4190:
        /* <DEDUP_REMOVED lines=102> */
.L_x_4197:
[----:B------:R-:W-:Y:S05]  /*12ad0*/  BSYNC B0 ;  /* 0x0000000000007941 */ /* 0x000fea0003800000 */
.L_x_4196:
[----:B-----5:R3:W-:Y:S02]  /*12ae0*/  STS.128 [R191+0x1000], R4 ;  /* 0x00100004bf007388 */ /* 0x0207e40000000c00 */
.L_x_4195:
[----:B------:R-:W-:Y:S05]  /*12af0*/  BSYNC B1 ;  /* 0x0000000000017941 */ /* 0x000fea0003800000 */
.L_x_4194:
        /* <DEDUP_REMOVED lines=101> */
.L_x_4199:
[----:B------:R-:W-:Y:S05]  /*13150*/  BSYNC B0 ;  /* 0x0000000000007941 */ /* 0x000fea0003800000 */
.L_x_4198:
[----:B-----5:R1:W-:Y:S01]  /*13160*/  STS.128 [R191+0x1800], R4 ;  /* 0x00180004bf007388 */ /* 0x0203e20000000c00 */
[----:B------:R-:W-:Y:S05]  /*13170*/  BRA `(.L_x_4183) ;  /* 0x00000004000c7947 */ /* 0x000fea0003800000 */
.L_x_4169:
        /* <DEDUP_REMOVED lines=20> */
.L_x_4201:
[----:B------:R-:W-:Y:S05]  /*132c0*/  BSYNC B0 ;  /* 0x0000000000007941 */ /* 0x000fea0003800000 */
.L_x_4200:
        /* <DEDUP_REMOVED lines=14> */
.L_x_4203:
[----:B------:R-:W-:Y:S05]  /*133b0*/  BSYNC B0 ;  /* 0x0000000000007941 */ /* 0x000fea0003800000 */
.L_x_4202:
        /* <DEDUP_REMOVED lines=14> */
.L_x_4205:
[----:B------:R-:W-:Y:S05]  /*134a0*/  BSYNC B0 ;  /* 0x0000000000007941 */ /* 0x000fea0003800000 */
.L_x_4204:
        /* <DEDUP_REMOVED lines=16> */
.L_x_4183:
[----:B------:R-:W-:Y:S05]  /*135b0*/  BSYNC B2 ;  /* 0x0000000000027941 */ /* 0x000fea0003800000 */
.L_x_4168:
[----:B------:R-:W5:Y:S01]  /*135c0*/  LDL R0, [R1+0x6c] ;  /* 0x00006c0001007983 */ /* 0x000f620000100800 */
[C---:B------:R-:W-:Y:S01]  /*135d0*/  VIADD R11, R78.reuse, 0x40 ;  /* 0x000000404e0b7836 */ /* 0x040fe20000000000 */
[----:B------:R-:W-:Y:S01]  /*135e0*/  BSSY B0, `(.L_x_4206) ;  /* 0x000001a000007945 */ /* 0x000fe20003800000 */
[C---:B------:R-:W-:Y:S02]  /*135f0*/  VIADD R10, R78.reuse, 0x50 ;  /* 0x000000504e0a7836 */ /* 0x040fe40000000000 */
[C---:B--2---:R-:W-:Y:S02]  /*13600*/  VIADD R9, R78.reuse, 0x60 ;  /* 0x000000604e097836 */ /* 0x044fe40000000000 */
[----:B------:R-:W-:Y:S02]  /*13610*/  VIADD R15, R78, 0x70 ;  /* 0x000000704e0f7836 */ /* 0x000fe40000000000 */
[----:B-----5:R-:W-:-:S04]  /*13620*/  VIADD R183, R0, 0xffffffff ;  /* 0xffffffff00b77836 */ /* 0x020fc80000000000 */
        /* <DEDUP_REMOVED lines=11> */
[----:B------:R-:W5:Y:S02]  /*136e0*/  LDL R0, [R1+0x4] ;  /* 0x0000040001007983 */ /* 0x000f640000100800 */
[----:B-----5:R-:W-:-:S13]  /*136f0*/  ISETP.GE.AND P2, PT, R158, R0, PT ;  /* 0x000000009e00720c */ /* 0x020fda0003f46270 */
        /* <DEDUP_REMOVED lines=8> */
.L_x_4207:
[----:B------:R-:W-:Y:S05]  /*13780*/  BSYNC B0 ;  /* 0x0000000000007941 */ /* 0x000fea0003800000 */
.L_x_4206:
[----:B------:R-:W-:Y:S01]  /*13790*/  BSSY B0, `(.L_x_4208) ;  /* 0x000000e000007945 */ /* 0x000fe20003800000 */
[----:B------:R-:W-:Y:S02]  /*137a0*/  ISETP.GE.AND P2, PT, R15, R8, PT ;  /* 0x000000080f00720c */ /* 0x000fe40003f46270 */
[----:B------:R-:W-:Y:S01]  /*137b0*/  IADD3 R14, R78, 0x80, RZ ;  /* 0x000000804e0e7810 */ /* 0x000fe20007ffe0ff */
[----:B------:R-:W-:Y:S05]  /*137c0*/  @P1 BRA `(.L_x_4209) ;  /* 0x0000000000281947 */ /* 0x000fea0003800000 */
[----:B------:R-:W5:Y:S02]  /*137d0*/  LDL R0, [R1+0x4] ;  /* 0x0000040001007983 */ /* 0x000f640000100800 */
[----:B-----5:R-:W-:-:S13]  /*137e0*/  ISETP.GE.AND P1, PT, R158, R0, PT ;  /* 0x000000009e00720c */ /* 0x020fda0003f26270 */
        /* <DEDUP_REMOVED lines=8> */
.L_x_4209:
[----:B------:R-:W-:Y:S05]  /*13870*/  BSYNC B0 ;  /* 0x0000000000007941 */ /* 0x000fea0003800000 */
.L_x_4208:
        /* <DEDUP_REMOVED lines=14> */
.L_x_4211:
[----:B------:R-:W-:Y:S05]  /*13960*/  BSYNC B0 ;  /* 0x0000000000007941 */ /* 0x000fea0003800000 */
.L_x_4210:
        /* <DEDUP_REMOVED lines=17> */
.L_x_4213:
[----:B------:R-:W-:Y:S05]  /*13a80*/  BSYNC B0 ;  /* 0x0000000000007941 */ /* 0x000fea0003800000 */
.L_x_4212:
        /* <DEDUP_REMOVED lines=14> */
.L_x_4215:
[----:B------:R-:W-:Y:S05]  /*13b70*/  BSYNC B0 ;  /* 0x0000000000007941 */ /* 0x000fea0003800000 */
.L_x_4214:
        /* <DEDUP_REMOVED lines=17> */
.L_x_4217:
[----:B------:R-:W-:Y:S05]  /*13c90*/  BSYNC B0 ;  /* 0x0000000000007941 */ /* 0x000fea0003800000 */
.L_x_4216:
        /* <DEDUP_REMOVED lines=17> */
.L_x_4219:
[----:B------:R-:W-:Y:S05]  /*13db0*/  BSYNC B0 ;  /* 0x0000000000007941 */ /* 0x000fea0003800000 */
.L_x_4218:
        /* <DEDUP_REMOVED lines=17> */
.L_x_4221:
[----:B------:R-:W-:Y:S05]  /*13ed0*/  BSYNC B0 ;  /* 0x0000000000007941 */ /* 0x000fea0003800000 */
.L_x_4220:
        /* <DEDUP_REMOVED lines=14> */
.L_x_4223:
[----:B------:R-:W-:Y:S05]  /*13fc0*/  BSYNC B0 ;  /* 0x0000000000007941 */ /* 0x000fea0003800000 */
.L_x_4222:
[----:B------:R-:W-:Y:S01]  /*13fd0*/  BSSY B0, `(.L_x_4224) ;  /* 0x0000010000007945 */ /* 0x000fe20003800000 */
[----:B------:R-:W-:-:S03]  /*13fe0*/  ISETP.GE.AND P1, PT, R20, R8, PT ;  /* 0x000000081400720c */ /* 0x000fc60003f26270 */
[----:B------:R-:W-:Y:S10]  /*13ff0*/  @P0 BRA `(.L_x_4225) ;  /* 0x0000000000340947 */ /* 0x000ff40003800000 */
        /* <DEDUP_REMOVED lines=13> */
.L_x_4225:
[----:B------:R-:W-:Y:S05]  /*140d0*/  BSYNC B0 ;  /* 0x0000000000007941 */ /* 0x000fea0003800000 */
.L_x_4224:
[----:B------:R-:W-:Y:S04]  /*140e0*/  BSSY B0, `(.L_x_4226) ;  /* 0x000000f000007945 */ /* 0x000fe80003800000 */
        /* <DEDUP_REMOVED lines=14> */
.L_x_4227:
[----:B------:R-:W-:Y:S05]  /*141d0*/  BSYNC B0 ;  /* 0x0000000000007941 */ /* 0x000fea0003800000 */
.L_x_4226:
        /* <DEDUP_REMOVED lines=15> */
.L_x_4229:
[----:B------:R-:W-:Y:S05]  /*142d0*/  BSYNC B0 ;  /* 0x0000000000007941 */ /* 0x000fea0003800000 */
.L_x_4228:
        /* <DEDUP_REMOVED lines=15> */
.L_x_4231:
[----:B------:R-:W-:Y:S05]  /*143d0*/  BSYNC B0 ;  /* 0x0000000000007941 */ /* 0x000fea0003800000 */
.L_x_4230:
        /* <DEDUP_REMOVED lines=15> */
.L_x_4233:
[----:B------:R-:W-:Y:S05]  /*144d0*/  BSYNC B0 ;  /* 0x0000000000007941 */ /* 0x000fea0003800000 */
.L_x_4232:
        /* <DEDUP_REMOVED lines=15> */
.L_x_4235:
[----:B------:R-:W-:Y:S05]  /*145d0*/  BSYNC B0 ;  /* 0x0000000000007941 */ /* 0x000fea0003800000 */
.L_x_4234:
        /* <DEDUP_REMOVED lines=15> */
.L_x_4237:
[----:B------:R-:W-:Y:S05]  /*146d0*/  BSYNC B0 ;  /* 0x0000000000007941 */ /* 0x000fea0003800000 */
.L_x_4236:
[----:B------:R-:W2:Y:S04]  /*146e0*/  LDL R0, [R1+0x158] ;  /* 0x0001580001007983 */ /* 0x000ea80000100800 */
[----:B----4-:R-:W4:Y:S04]  /*146f0*/  LD.E.64 R2, desc[UR6][R160.64+0x1c0] ;  /* 0x0001c006a0027980 */ /* 0x010f28000c101b00 */
[----:B-1----:R-:W3:Y:S01]  /*14700*/  LD.E.64 R6, desc[UR6][R160.64+0x1b8] ;  /* 0x0001b806a0067980 */ /* 0x002ee2000c101b00 */
[-C--:B------:R-:W-:Y:S02]  /*14710*/  ISETP.GE.AND P1, PT, R38, R8.reuse, PT ;  /* 0x000000082600720c */ /* 0x080fe40003f26270 */
[-C--:B------:R-:W-:Y:S01]  /*14720*/  ISETP.GE.AND P0, PT, R34, R8.reuse, PT ;  /* 0x000000082200720c */ /* 0x080fe20003f06270 */
[----:B------:R-:W0:Y:S01]  /*14730*/  LDGDEPBAR ;  /* 0x00000000000079af */ /* 0x000e220000000000 */
[----:B------:R-:W-:-:S02]  /*14740*/  ISETP.GE.AND P6, PT, R30, R8, PT ;  /* 0x000000081e00720c */ /* 0x000fc40003fc6270 */
[-C--:B------:R-:W-:Y:S01]  /*14750*/  ISETP.GE.AND P5, PT, R11, R8.reuse, PT ;  /* 0x000000080b00720c */ /* 0x080fe20003fa6270 */
[----:B------:R1:W5:Y:S01]  /*14760*/  LD.E R157, desc[UR6][R160.64+0xd8] ;  /* 0x0000d806a09d7980 */ /* 0x000362000c101900 */
[-C--:B------:R-:W-:Y:S02]  /*14770*/  ISETP.GE.AND P4, PT, R10, R8.reuse, PT ;  /* 0x000000080a00720c */ /* 0x080fe40003f86270 */
[----:B------:R-:W-:Y:S01]  /*14780*/  ISETP.GE.AND P3, PT, R9, R8, PT ;  /* 0x000000080900720c */ /* 0x000fe20003f66270 */
[----:B------:R1:W5:Y:S01]  /*14790*/  LD.E R181, desc[UR6][R160.64+0x188] ;  /* 0x00018806a0b57980 */ /* 0x000362000c101900 */
[----:B------:R-:W-:Y:S01]  /*147a0*/  BSSY B0, `(.L_x_4238) ;  /* 0x0000018000007945 */ /* 0x000fe20003800000 */
[----:B--2---:R-:W-:Y:S02]  /*147b0*/  IMAD.MOV.U32 R248, RZ, RZ, R0 ;  /* 0x000000fffff87224 */ /* 0x004fe400078e0000 */
[----:B----4-:R-:W-:Y:S02]  /*147c0*/  IMAD R3, R3, R41, RZ ;  /* 0x0000002903037224 */ /* 0x010fe400078e02ff */
[----:B------:R-:W-:-:S04]  /*147d0*/  IMAD.WIDE.U32 R4, R41, R2, R248 ;  /* 0x0000000229047225 */ /* 0x000fc800078e00f8 */
[----:B------:R-:W-:Y:S01]  /*147e0*/  IMAD R3, R2, R246, R3 ;  /* 0x000000f602037224 */ /* 0x000fe200078e0203 */
[----:B---3--:R-:W-:-:S03]  /*147f0*/  LEA R2, P2, R4, R6, 0x2 ;  /* 0x0000000604027211 */ /* 0x008fc600078410ff */
[----:B------:R-:W-:-:S05]  /*14800*/  IMAD.IADD R3, R5, 0x1, R3 ;  /* 0x0000000105037824 */ /* 0x000fca00078e0203 */
[----:B------:R-:W-:Y:S02]  /*14810*/  LEA.HI.X R3, R4, R7, R3, 0x2, P2 ;  /* 0x0000000704037211 */ /* 0x000fe400010f1403 */
[----:B------:R-:W-:-:S03]  /*14820*/  ISETP.GE.AND P2, PT, R78, R8, PT ;  /* 0x000000084e00720c */ /* 0x000fc60003f46270 */
[----:B------:R1:W5:Y:S01]  /*14830*/  LD.E R182, desc[UR6][R2.64] ;  /* 0x0000000602b67980 */ /* 0x000362000c101900 */
[----:B------:R-:W-:-:S04]  /*14840*/  DEPBAR.LE SB0, 0x0 ;  /* 0x000080000000791a */ /* 0x000fc80000000000 */
[----:B------:R-:W-:Y:S06]  /*14850*/  BAR.SYNC.DEFER_BLOCKING 0x0 ;  /* 0x0000000000007b1d */ /* 0x000fec0000010000 */
        /* <DEDUP_REMOVED lines=12> */
.L_x_4239:
[----:B------:R-:W-:Y:S05]  /*14920*/  BSYNC B0 ;  /* 0x0000000000007941 */ /* 0x000fea0003800000 */
.L_x_4238:
[----:B------:R4:W-:Y:S01]  /*14930*/  @P1 STS.128 [R191+0xa800], RZ ;  /* 0x00a800ffbf001388 */ /* 0x0009e20000000c00 */
[----:B------:R-:W-:Y:S01]  /*14940*/  BSSY B0, `(.L_x_4240) ;  /* 0x000000e000007945 */ /* 0x000fe20003800000 */
[----:B------:R-:W-:-:S03]  /*14950*/  ISETP.GE.AND P2, PT, R15, R8, PT ;  /* 0x000000080f00720c */ /* 0x000fc60003f46270 */
[----:B------:R-:W-:Y:S10]  /*14960*/  @P1 BRA `(.L_x_4241) ;  /* 0x00000000002c1947 */ /* 0x000ff40003800000 */
[----:B------:R-:W2:Y:S02]  /*14970*/  LDL R0, [R1+0x4] ;  /* 0x0000040001007983 */ /* 0x000ea40000100800 */
[----:B--2---:R-:W-:-:S13]  /*14980*/  ISETP.GE.AND P1, PT, R158, R0, PT ;  /* 0x000000009e00720c */ /* 0x004fda0003f26270 */
[----:B------:R2:W-:Y:S01]  /*14990*/  @P1 STS.128 [R191+0xa800], RZ ;  /* 0x00a800ffbf001388 */ /* 0x0005e20000000c00 */
[----:B------:R-:W-:Y:S05]  /*149a0*/  @P1 BRA `(.L_x_4241) ;  /* 0x00000000001c1947 */ /* 0x000fea0003800000 */
[----:B------:R-:W4:Y:S01]  /*149b0*/  LDL R0, [R1] ;  /* 0x0000000001007983 */ /* 0x000f220000100800 */
[----:B-1-3--:R-:W-:-:S04]  /*149c0*/  LEA R2, P1, R226, R224, 0x1 ;  /* 0x000000e0e2027211 */ /* 0x00afc800078208ff */
[----:B----4-:R-:W-:-:S05]  /*149d0*/  LEA.HI.X R3, R226, R225, R0, 0x1, P1 ;  /* 0x000000e1e2037211 */ /* 0x010fca00008f0c00 */
[----:B------:R-:W-:Y:S01]  /*149e0*/  @!PT LDS RZ, [RZ] ;  /* 0x00000000fffff984 */ /* 0x000fe20000000800 */
[----:B------:R-:W-:Y:S01]  /*149f0*/  @!PT LDS RZ, [RZ] ;  /* 0x00000000fffff984 */ /* 0x000fe20000000800 */
[----:B------:R-:W-:Y:S01]  /*14a00*/  @!PT LDS RZ, [RZ] ;  /* 0x00000000fffff984 */ /* 0x000fe20000000800 */
[----:B------:R1:W-:Y:S04]  /*14a10*/  LDGSTS.E.BYPASS.LTC128B.128 [R191+0xa800], desc[UR6][R2.64] ;  /* 0x0a80000002bf7fae */ /* 0x0003e8000b901d46 */
.L_x_4241:
[----:B------:R-:W-:Y:S05]  /*14a20*/  BSYNC B0 ;  /* 0x0000000000007941 */ /* 0x000fea0003800000 */
.L_x_4240:
        /* <DEDUP_REMOVED lines=8> */
[----:B------:R-:W1:Y:S04]  /*14ab0*/  LDL R0, [R1+0x10] ;  /* 0x0000100001007983 */ /* 0x000e680000100800 */
[----:B------:R-:W4:Y:S01]  /*14ac0*/  LDL R4, [R1+0x14] ;  /* 0x0000140001047983 */ /* 0x000f220000100800 */
[----:B-1-3--:R-:W-:-:S04]  /*14ad0*/  LEA R2, P0, R0, R224, 0x6 ;  /* 0x000000e000027211 */ /* 0x00afc800078030ff */
[----:B----4-:R-:W-:-:S05]  /*14ae0*/  LEA.HI.X R3, R0, R225, R4, 0x6, P0 ;  /* 0x000000e100037211 */ /* 0x010fca00000f3404 */
[----:B------:R-:W-:Y:S01]  /*14af0*/  @!PT LDS RZ, [RZ] ;  /* 0x00000000fffff984 */ /* 0x000fe20000000800 */
[----:B------:R-:W-:Y:S01]  /*14b00*/  @!PT LDS RZ, [RZ] ;  /* 0x00000000fffff984 */ /* 0x000fe20000000800 */
[----:B------:R-:W-:Y:S01]  /*14b10*/  @!PT LDS RZ, [RZ] ;  /* 0x00000000fffff984 */ /* 0x000fe20000000800 */
[----:B------:R1:W-:Y:S04]  /*14b20*/  LDGSTS.E.BYPASS.LTC128B.128 [R191+0xb000], desc[UR6][R2.64] ;  /* 0x0b00000002bf7fae */ /* 0x0003e8000b901d46 */
.L_x_4243:
[----:B------:R-:W-:Y:S05]  /*14b30*/  BSYNC B0 ;  /* 0x0000000000007941 */ /* 0x000fea0003800000 */
.L_x_4242:
        /* <DEDUP_REMOVED lines=20> */
.L_x_4245:
[----:B------:R-:W-:Y:S05]  /*14c80*/  BSYNC B0 ;  /* 0x0000000000007941 */ /* 0x000fea0003800000 */
.L_x_4244:
        /* <DEDUP_REMOVED lines=16> */
.L_x_4247:
[----:B------:R-:W-:Y:S05]  /*14d90*/  BSYNC B0 ;  /* 0x0000000000007941 */ /* 0x000fea0003800000 */
.L_x_4246:
        /* <DEDUP_REMOVED lines=20> */
.L_x_4249:
[----:B------:R-:W-:Y:S05]  /*14ee0*/  BSYNC B0 ;  /* 0x0000000000007941 */ /* 0x000fea0003800000 */
.L_x_4248:
[----:B------:R1:W-:Y:S01]  /*14ef0*/  @P3 STS.128 [R191+0xd000], RZ ;  /* 0x00d000ffbf003388 */ /* 0x0003e20000000c00 */
[----:B------:R-:W-:Y:S01]  /*14f00*/  BSSY B0, `(.L_x_4250) ;  /* 0x0000014000007945 */ /* 0x000fe20003800000 */
[----:B------:R-:W-:Y:S02]  /*14f10*/  ISETP.GE.AND P4, PT, R16, R8, PT ;  /* 0x000000081000720c */ /* 0x000fe40003f86270 */
[----:B------:R-:W-:Y:S01]  /*14f20*/  LEA.HI R7, R250, R250, RZ, 0x1 ;  /* 0x000000fafa077211 */ /* 0x000fe200078f08ff */
[----:B------:R-:W-:Y:S05]  /*14f30*/  @P3 BRA `(.L_x_4251) ;  /* 0x0000000000403947 */ /* 0x000fea0003800000 */
[----:B------:R-:W3:Y:S02]  /*14f40*/  LDL R0, [R1+0x4] ;  /* 0x0000040001007983 */ /* 0x000ee40000100800 */
[----:B---3--:R-:W-:-:S13]  /*14f50*/  ISETP.GE.AND P3, PT, R158, R0, PT ;  /* 0x000000009e00720c */ /* 0x008fda0003f66270 */
[----:B------:R3:W-:Y:S01]  /*14f60*/  @P3 STS.128 [R191+0xd000], RZ ;  /* 0x00d000ffbf003388 */ /* 0x0007e20000000c00 */
[----:B------:R-:W-:Y:S05]  /*14f70*/  @P3 BRA `(.L_x_4251) ;  /* 0x0000000000303947 */ /* 0x000fea0003800000 */
[----:B-1----:R-:W2:Y:S04]  /*14f80*/  LDL R2, [R1+0x10] ;  /* 0x0000100001027983 */ /* 0x002ea80000100800 */
        /* <DEDUP_REMOVED lines=11> */
.L_x_4251:
[----:B------:R-:W-:Y:S05]  /*15040*/  BSYNC B0 ;  /* 0x0000000000007941 */ /* 0x000fea0003800000 */
.L_x_4250:
        /* <DEDUP_REMOVED lines=24> */
.L_x_4253:
[----:B------:R-:W-:Y:S05]  /*151d0*/  BSYNC B0 ;  /* 0x0000000000007941 */ /* 0x000fea0003800000 */
.L_x_4252:
[----:B------:R-:W4:Y:S01]  /*151e0*/  LDL.LU R6, [R1+0xc] ;  /* 0x00000c0001067983 */ /* 0x000f220000300800 */
[----:B-1-3--:R-:W-:Y:S01]  /*151f0*/  IMAD.SHL.U32 R2, R78, 0x8, RZ ;  /* 0x000000084e027824 */ /* 0x00afe200078e00ff */
[----:B------:R-:W-:Y:S01]  /*15200*/  LOP3.LUT R9, R5, 0x1c0, RZ, 0xc0, !PT ;  /* 0x000001c005097812 */ /* 0x000fe200078ec0ff */
[----:B------:R-:W-:Y:S01]  /*15210*/  IMAD.SHL.U32 R3, R7, 0x8, RZ ;  /* 0x0000000807037824 */ /* 0x000fe200078e00ff */
[----:B------:R-:W1:Y:S01]  /*15220*/  S2R R10, SR_TID.X ;  /* 0x00000000000a7919 */ /* 0x000e620000002100 */
[----:B------:R-:W-:Y:S01]  /*15230*/  LOP3.LUT R0, R4, 0x1c0, RZ, 0xc0, !PT ;  /* 0x000001c004007812 */ /* 0x000fe200078ec0ff */
[----:B------:R-:W-:Y:S01]  /*15240*/  BSSY B0, `(.L_x_4254) ;  /* 0x000001c000007945 */ /* 0x000fe20003800000 */
[----:B------:R-:W-:Y:S01]  /*15250*/  SHF.R.U32.HI R4, RZ, 0x3, R9 ;  /* 0x00000003ff047819 */ /* 0x000fe20000011609 */
[----:B------:R3:W-:Y:S01]  /*15260*/  @P1 STS.128 [R191+0xe000], RZ ;  /* 0x00e000ffbf001388 */ /* 0x0007e20000000c00 */
[----:B------:R-:W-:Y:S02]  /*15270*/  ISETP.GE.AND P2, PT, R19, R8, PT ;  /* 0x000000081300720c */ /* 0x000fe40003f46270 */
[----:B-1----:R-:W-:-:S04]  /*15280*/  SHF.R.S32.HI R194, RZ, 0x1f, R10 ;  /* 0x0000001fffc27819 */ /* 0x002fc8000001140a */
[----:B------:R-:W-:-:S04]  /*15290*/  LEA.HI R194, R194, R10, RZ, 0x5 ;  /* 0x0000000ac2c27211 */ /* 0x000fc800078f28ff */
[----:B------:R-:W-:Y:S01]  /*152a0*/  SHF.R.S32.HI R194, RZ, 0x5, R194 ;  /* 0x00000005ffc27819 */ /* 0x000fe200000114c2 */
[----:B----4-:R-:W-:Y:S01]  /*152b0*/  IMAD.SHL.U32 R5, R6, 0x40, RZ ;  /* 0x0000004006057824 */ /* 0x010fe200078e00ff */
[----:B------:R-:W-:Y:S02]  /*152c0*/  LOP3.LUT R6, R9, 0x8, R2, 0xf8, !PT ;  /* 0x0000000809067812 */ /* 0x000fe400078ef802 */
[----:B------:R-:W-:Y:S02]  /*152d0*/  LOP3.LUT R2, R0, 0x8, R3, 0xf8, !PT ;  /* 0x0000000800027812 */ /* 0x000fe400078ef803 */
[----:B------:R-:W-:Y:S02]  /*152e0*/  LOP3.LUT R71, R5, 0xfffffe00, RZ, 0xc0, !PT ;  /* 0xfffffe0005477812 */ /* 0x000fe400078ec0ff */
[----:B------:R-:W-:Y:S02]  /*152f0*/  SHF.R.U32.HI R0, RZ, 0x3, R0 ;  /* 0x00000003ff007819 */ /* 0x000fe40000011600 */
[----:B------:R-:W-:Y:S01]  /*15300*/  LOP3.LUT R5, R6, R4, RZ, 0x3c, !PT ;  /* 0x0000000406057212 */ /* 0x000fe200078e3cff */
[----:B------:R-:W-:Y:S01]  /*15310*/  IMAD R4, R194, 0x400, R71 ;  /* 0x00000400c2047824 */ /* 0x000fe200078e0247 */
[----:B------:R-:W-:Y:S01]  /*15320*/  LOP3.LUT R70, R2, R0, RZ, 0x3c, !PT ;  /* 0x0000000002467212 */ /* 0x000fe200078e3cff */
[----:B---3--:R-:W-:Y:S06]  /*15330*/  @P1 BRA `(.L_x_4255) ;  /* 0x0000000000301947 */ /* 0x008fec0003800000 */
[----:B------:R-:W3:Y:S02]  /*15340*/  LDL R10, [R1+0x4] ;  /* 0x00000400010a7983 */ /* 0x000ee40000100800 */
[----:B---3--:R-:W-:-:S13]  /*15350*/  ISETP.GE.AND P1, PT, R158, R10, PT ;  /* 0x0000000a9e00720c */ /* 0x008fda0003f26270 */
[----:B------:R1:W-:Y:S01]  /*15360*/  @P1 STS.128 [R191+0xe000], RZ ;  /* 0x00e000ffbf001388 */ /* 0x0003e20000000c00 */
[----:B------:R-:W-:Y:S05]  /*15370*/  @P1 BRA `(.L_x_4255) ;  /* 0x0000000000201947 */ /* 0x000fea0003800000 */
[----:B------:R-:W3:Y:S04]  /*15380*/  LDL R10, [R1+0x10] ;  /* 0x00001000010a7983 */ /* 0x000ee80000100800 */
[----:B------:R-:W4:Y:S01]  /*15390*/  LDL R11, [R1+0x14] ;  /* 0x00001400010b7983 */ /* 0x000f220000100800 */
[----:B---3--:R-:W-:-:S04]  /*153a0*/  LEA R2, P1, R10, R224, 0x8 ;  /* 0x000000e00a027211 */ /* 0x008fc800078240ff */
[----:B----4-:R-:W-:-:S05]  /*153b0*/  LEA.HI.X R3, R10, R225, R11, 0x8, P1 ;  /* 0x000000e10a037211 */ /* 0x010fca00008f440b */
[----:B------:R-:W-:Y:S01]  /*153c0*/  @!PT LDS RZ, [RZ] ;  /* 0x00000000fffff984 */ /* 0x000fe20000000800 */
[----:B------:R-:W-:Y:S01]  /*153d0*/  @!PT LDS RZ, [RZ] ;  /* 0x00000000fffff984 */ /* 0x000fe20000000800 */
[----:B------:R-:W-:Y:S01]  /*153e0*/  @!PT LDS RZ, [RZ] ;  /* 0x00000000fffff984 */ /* 0x000fe20000000800 */
[----:B------:R3:W-:Y:S04]  /*153f0*/  LDGSTS.E.BYPASS.LTC128B.128 [R191+0xe000], desc[UR6][R2.64] ;  /* 0x0e00000002bf7fae */ /* 0x0007e8000b901d46 */
.L_x_4255:
[----:B------:R-:W-:Y:S05]  /*15400*/  BSYNC B0 ;  /* 0x0000000000007941 */ /* 0x000fea0003800000 */
.L_x_4254:
        /* <DEDUP_REMOVED lines=8> */
[----:B------:R-:W3:Y:S02]  /*15490*/  LDL R3, [R1+0x4] ;  /* 0x0000040001037983 */ /* 0x000ee40000100800 */
[----:B---3--:R-:W-:-:S13]  /*154a0*/  ISETP.GE.AND P0, PT, R158, R3, PT ;  /* 0x000000039e00720c */ /* 0x008fda0003f06270 */
[----:B------:R3:W-:Y:S01]  /*154b0*/  @P0 STS.128 [R191+0xe800], RZ ;  /* 0x00e800ffbf000388 */ /* 0x0007e20000000c00 */
[----:B------:R-:W-:Y:S05]  /*154c0*/  @P0 BRA `(.L_x_4257) ;  /* 0x00000000002c0947 */ /* 0x000fea0003800000 */
[----:B------:R-:W2:Y:S04]  /*154d0*/  LDL R3, [R1+0x14] ;  /* 0x0000140001037983 */ /* 0x000ea80000100800 */
[----:B------:R-:W4:Y:S01]  /*154e0*/  LDL R6, [R1+0x10] ;  /* 0x0000100001067983 */ /* 0x000f220000100800 */
        /* <DEDUP_REMOVED lines=9> */
.L_x_4257:
[----:B------:R-:W-:Y:S05]  /*15580*/  BSYNC B0 ;  /* 0x0000000000007941 */ /* 0x000fea0003800000 */
.L_x_4256:
[----:B------:R1:W-:Y:S01]  /*15590*/  @P6 STS.128 [R191+0xf000], RZ ;  /* 0x00f000ffbf006388 */ /* 0x0003e20000000c00 */
[----:B------:R-:W-:Y:S04]  /*155a0*/  BSSY B0, `(.L_x_4258) ;  /* 0x0000012000007945 */ /* 0x000fe80003800000 */
[----:B------:R-:W-:Y:S05]  /*155b0*/  @P6 BRA `(.L_x_4259) ;  /* 0x0000000000406947 */ /* 0x000fea0003800000 */
[----:B------:R-:W4:Y:S02]  /*155c0*/  LDL R0, [R1+0x4] ;  /* 0x0000040001007983 */ /* 0x000f240000100800 */
        /* <DEDUP_REMOVED lines=15> */
.L_x_4259:
[----:B------:R-:W-:Y:S05]  /*156c0*/  BSYNC B0 ;  /* 0x0000000000007941 */ /* 0x000fea0003800000 */
.L_x_4258:
[----:B------:R1:W-:Y:S01]  /*156d0*/  @P5 STS.128 [R191+0xf800], RZ ;  /* 0x00f800ffbf005388 */ /* 0x0003e20000000c00 */
[----:B------:R-:W-:Y:S04]  /*156e0*/  BSSY B0, `(.L_x_4260) ;  /* 0x0000012000007945 */ /* 0x000fe80003800000 */
[----:B------:R-:W-:Y:S05]  /*156f0*/  @P5 BRA `(.L_x_4261) ;  /* 0x0000000000405947 */ /* 0x000fea0003800000 */
[----:B------:R-:W3:Y:S02]  /*15700*/  LDL R0, [R1+0x4] ;  /* 0x0000040001007983 */ /* 0x000ee40000100800 */
[----:B---3--:R-:W-:-:S13]  /*15710*/  ISETP.GE.AND P0, PT, R158, R0, PT ;  /* 0x000000009e00720c */ /* 0x008fda0003f06270 */
[----:B------:R3:W-:Y:S01]  /*15720*/  @P0 STS.128 [R191+0xf800], RZ ;  /* 0x00f800ffbf000388 */ /* 0x0007e20000000c00 */
[----:B------:R-:W-:Y:S05]  /*15730*/  @P0 BRA `(.L_x_4261) ;  /* 0x0000000000300947 */ /* 0x000fea0003800000 */
[----:B--2---:R-:W2:Y:S04]  /*15740*/  LDL R2, [R1+0x10] ;  /* 0x0000100001027983 */ /* 0x004ea80000100800 */
        /* <DEDUP_REMOVED lines=11> */
.L_x_4261:
[----:B------:R-:W-:Y:S05]  /*15800*/  BSYNC B0 ;  /* 0x0000000000007941 */ /* 0x000fea0003800000 */
.L_x_4260:
        /* <DEDUP_REMOVED lines=19> */
.L_x_4263:
[----:B------:R-:W-:Y:S05]  /*15940*/  BSYNC B0 ;  /* 0x0000000000007941 */ /* 0x000fea0003800000 */
.L_x_4262:
        /* <DEDUP_REMOVED lines=19> */
.L_x_4265:
[----:B------:R-:W-:Y:S05]  /*15a80*/  BSYNC B0 ;  /* 0x0000000000007941 */ /* 0x000fea0003800000 */
.L_x_4264:
        /* <DEDUP_REMOVED lines=19> */
.L_x_4267:
[----:B------:R-:W-:Y:S05]  /*15bc0*/  BSYNC B0 ;  /* 0x0000000000007941 */ /* 0x000fea0003800000 */
.L_x_4266:
        /* <DEDUP_REMOVED lines=19> */
.L_x_4269:
[----:B------:R-:W-:Y:S05]  /*15d00*/  BSYNC B0 ;  /* 0x0000000000007941 */ /* 0x000fea0003800000 */
.L_x_4268:
[----:B------:R-:W-:Y:S01]  /*15d10*/  LDSM.16.M88.4 R4, [R186] ;  /* 0x00000000ba04783b */ /* 0x000fe20000000200 */
[----:B------:R-:W-:Y:S01]  /*15d20*/  R2P PR, R247, 0x6 ;  /* 0x00000006f7007804 */ /* 0x000fe20000000000 */
[----:B------:R-:W-:Y:S02]  /*15d30*/  IMAD.MOV.U32 R0, RZ, RZ, 0x20 ;  /* 0x00000020ff007424 */ /* 0x000fe400078e00ff */
[----:B------:R-:W4:Y:S01]  /*15d40*/  LDSM.16.M88.4 R20, [R163+0x3800] ;  /* 0x00380000a314783b */ /* 0x000f220000000200 */
[----:B--2---:R-:W-:Y:S02]  /*15d50*/  IMAD R2, R189, 0x2, R186 ;  /* 0x00000002bd027824 */ /* 0x004fe400078e02ba */
[----:B------:R-:W-:Y:S01]  /*15d60*/  SEL R187, R0, 0xffffffe0, !P1 ;  /* 0xffffffe000bb7807 */ /* 0x000fe20004800000 */
[----:B------:R-:W2:Y:S01]  /*15d70*/  LDSM.16.M88.4 R8, [R163+0x5000] ;  /* 0x00500000a308783b */ /* 0x000ea20000000200 */
[----:B------:R-:W-:-:S03]  /*15d80*/  VIADD R180, R163, 0x2040 ;  /* 0x00002040a3b47836 */ /* 0x000fc60000000000 */
[----:B------:R-:W1:Y:S01]  /*15d90*/  LDSM.16.M88.4 R48, [R163+0x6800] ;  /* 0x00680000a330783b */ /* 0x000e620000000200 */
[----:B------:R-:W-:-:S03]  /*15da0*/  IMAD.IADD R68, R163, 0x1, R187 ;  /* 0x00000001a3447824 */ /* 0x000fc600078e02bb */
[----:B------:R-:W3:Y:S04]  /*15db0*/  LDSM.16.M88.4 R24, [R163+0x3000] ;  /* 0x00300000a318783b */ /* 0x000ee80000000200 */
[----:B------:R-:W3:Y:S04]  /*15dc0*/  LDSM.16.M88.4 R16, [R163+0x4000] ;  /* 0x00400000a310783b */ /* 0x000ee80000000200 */
[----:B------:R-:W3:Y:S04]  /*15dd0*/  LDSM.16.M88.4 R12, [R163+0x4800] ;  /* 0x00480000a30c783b */ /* 0x000ee80000000200 */
[----:B------:R-:W3:Y:S04]  /*15de0*/  LDSM.16.M88.4 R32, [R163+0x2000] ;  /* 0x00200000a320783b */ /* 0x000ee80000000200 */
[----:B------:R-:W-:Y:S04]  /*15df0*/  LDSM.16.M88.4 R44, [R163+0x7000] ;  /* 0x00700000a32c783b */ /* 0x000fe80000000200 */
[----:B------:R-:W-:Y:S04]  /*15e00*/  LDSM.16.M88.4 R36, [R163+0x5800] ;  /* 0x00580000a324783b */ /* 0x000fe80000000200 */
[----:B------:R-:W-:Y:S01]  /*15e10*/  LDSM.16.M88.4 R40, [R163+0x6000] ;  /* 0x00600000a328783b */ /* 0x000fe20000000200 */
[C---:B----4-:R-:W-:Y:S03]  /*15e20*/  HMMA.16816.F32 R96, R4.reuse, R20, RZ ;  /* 0x000000140460723c */ /* 0x050fe600000018ff */
[----:B------:R-:W-:Y:S04]  /*15e30*/  LDSM.16.M88.4 R28, [R163+0x2800] ;  /* 0x00280000a31c783b */ /* 0x000fe80000000200 */
[----:B------:R-:W-:Y:S01]  /*15e40*/  STL [R1+0x70], R2 ;  /* 0x0000700201007387 */ /* 0x000fe20000100800 */
[C---:B------:R-:W-:Y:S03]  /*15e50*/  HMMA.16816.F32 R88, R4.reuse, R22, RZ ;  /* 0x000000160458723c */ /* 0x040fe600000018ff */
[----:B------:R-:W4:Y:S03]  /*15e60*/  LDSM.16.M88.4 R20, [R163+0x9000] ;  /* 0x00900000a314783b */ /* 0x000f260000000200 */
[C---:B--2---:R-:W-:Y:S01]  /*15e70*/  HMMA.16816.F32 R76, R4.reuse, R8, RZ ;  /* 0x00000008044c723c */ /* 0x044fe200000018ff */
[----:B------:R-:W0:Y:S05]  /*15e80*/  LDGDEPBAR ;  /* 0x00000000000079af */ /* 0x000e2a0000000000 */
[C---:B------:R-:W-:Y:S01]  /*15e90*/  HMMA.16816.F32 R64, R4.reuse, R10, RZ ;  /* 0x0000000a0440723c */ /* 0x040fe200000018ff */
[----:B------:R-:W-:Y:S05]  /*15ea0*/  LDSM.16.M88.4 R8, [R2] ;  /* 0x000000000208783b */ /* 0x000fea0000000200 */
[C---:B-1----:R-:W-:Y:S06]  /*15eb0*/  HMMA.16816.F32 R128, R4.reuse, R48, RZ ;  /* 0x000000300480723c */ /* 0x042fec00000018ff */
[C---:B------:R-:W-:Y:S01]  /*15ec0*/  HMMA.16816.F32 R132, R4.reuse, R50, RZ ;  /* 0x000000320484723c */ /* 0x040fe200000018ff */
[----:B------:R-:W1:Y:S05]  /*15ed0*/  LDSM.16.M88.4 R48, [R68+0x2000] ;  /* 0x002000004430783b */ /* 0x000e6a0000000200 */
[C---:B---3--:R-:W-:Y:S06]  /*15ee0*/  HMMA.16816.F32 R104, R4.reuse, R24, RZ ;  /* 0x000000180468723c */ /* 0x048fec00000018ff */
[C---:B------:R-:W-:Y:S01]  /*15ef0*/  HMMA.16816.F32 R100, R4.reuse, R26, RZ ;  /* 0x0000001a0464723c */ /* 0x040fe200000018ff */
[----:B------:R-:W2:Y:S05]  /*15f00*/  LDSM.16.M88.4 R24, [R163+0x7800] ;  /* 0x00780000a318783b */ /* 0x000eaa0000000200 */
[C---:B------:R-:W-:Y:S06]  /*15f10*/  HMMA.16816.F32 R92, R4.reuse, R16, RZ ;  /* 0x00000010045c723c */ /* 0x040fec00000018ff */
[C---:B------:R-:W-:Y:S01]  /*15f20*/  HMMA.16816.F32 R84, R4.reuse, R18, RZ ;  /* 0x000000120454723c */ /* 0x040fe200000018ff */
[----:B------:R-:W3:Y:S05]  /*15f30*/  LDSM.16.M88.4 R16, [R163+0x8000] ;  /* 0x00800000a310783b */ /* 0x000eea0000000200 */
[C---:B------:R-:W-:Y:S06]  /*15f40*/  HMMA.16816.F32 R80, R4.reuse, R12, RZ ;  /* 0x0000000c0450723c */ /* 0x040fec00000018ff */
[C---:B------:R-:W-:Y:S01]  /*15f50*/  HMMA.16816.F32 R72, R4.reuse, R14, RZ ;  /* 0x0000000e0448723c */ /* 0x040fe200000018ff */
[----:B------:R-:W3:Y:S05]  /*15f60*/  LDSM.16.M88.4 R12, [R163+0x8800] ;  /* 0x00880000a30c783b */ /* 0x000eea0000000200 */
[C---:B------:R-:W-:Y:S06]  /*15f70*/  HMMA.16816.F32 R120, R4.reuse, R32, RZ ;  /* 0x000000200478723c */ /* 0x040fec00000018ff */
[C---:B------:R-:W-:Y:S01]  /*15f80*/  HMMA.16816.F32 R116, R4.reuse, R34, RZ ;  /* 0x000000220474723c */ /* 0x040fe200000018ff */
[----:B------:R-:W3:Y:S05]  /*15f90*/  LDSM.16.M88.4 R32, [R163+0x9800] ;  /* 0x00980000a320783b */ /* 0x000eea0000000200 */
[C---:B----4-:R-:W-:Y:S06]  /*15fa0*/  HMMA.16816.F32 R220, R4.reuse, R20, RZ ;  /* 0x0000001404dc723c */ /* 0x050fec00000018ff */
[----:B------:R-:W-:Y:S06]  /*15fb0*/  HMMA.16816.F32 R240, R4, R22, RZ ;  /* 0x0000001604f0723c */ /* 0x000fec00000018ff */
[----:B-1----:R-:W-:Y:S06]  /*15fc0*/  HMMA.16816.F32 R20, R8, R48, R120 ;  /* 0x000000300814723c */ /* 0x002fec0000001878 */
[C---:B------:R-:W-:Y:S06]  /*15fd0*/  HMMA.16816.F32 R136, R4.reuse, R44, RZ ;  /* 0x0000002c0488723c */ /* 0x040fec00000018ff */
[C---:B------:R-:W-:Y:S01]  /*15fe0*/  HMMA.16816.F32 R144, R4.reuse, R46, RZ ;  /* 0x0000002e0490723c */ /* 0x040fe200000018ff */
[----:B------:R-:W1:Y:S05]  /*15ff0*/  LDSM.16.M88.4 R44, [R68+0x2800] ;  /* 0x00280000442c783b */ /* 0x000e6a0000000200 */
[C---:B--2---:R-:W-:Y:S06]  /*16000*/  HMMA.16816.F32 R172, R4.reuse, R24, RZ ;  /* 0x0000001804ac723c */ /* 0x044fec00000018ff */
[----:B------:R-:W-:Y:S01]  /*16010*/  HMMA.16816.F32 R176, R4, R26, RZ ;  /* 0x0000001a04b0723c */ /* 0x000fe200000018ff */
[----:B------:R-:W2:Y:S01]  /*16020*/  LDSM.16.M88.4 R24, [R68+0x4800] ;  /* 0x004800004418783b */ /* 0x000ea20000000200 */
[----:B------:R-:W-:-:S02]  /*16030*/  IMAD.MOV.U32 R121, RZ, RZ, R20 ;  /* 0x000000ffff797224 */ /* 0x000fc400078e0014 */
[----:B------:R-:W-:Y:S02]  /*16040*/  IMAD.MOV.U32 R120, RZ, RZ, R21 ;  /* 0x000000ffff787224 */ /* 0x000fe400078e0015 */
[----:B------:R-:W-:Y:S01]  /*16050*/  HMMA.16816.F32 R56, R4, R36, RZ ;  /* 0x000000240438723c */ /* 0x000fe200000018ff */
[----:B------:R-:W-:Y:S02]  /*16060*/  IMAD.MOV.U32 R49, RZ, RZ, R22 ;  /* 0x000000ffff317224 */ /* 0x000fe400078e0016 */
[----:B------:R-:W-:-:S03]  /*16070*/  IMAD.MOV.U32 R48, RZ, RZ, R23 ;  /* 0x000000ffff307224 */ /* 0x000fc600078e0017 */
[C---:B------:R-:W-:Y:S01]  /*16080*/  HMMA.16816.F32 R60, R4.reuse, R38, RZ ;  /* 0x00000026043c723c */ /* 0x040fe200000018ff */
[----:B------:R-:W-:Y:S05]  /*16090*/  LDSM.16.M88.4 R36, [R68+0x3800] ;  /* 0x003800004424783b */ /* 0x000fea0000000200 */
[C---:B------:R-:W-:Y:S06]  /*160a0*/  HMMA.16816.F32 R52, R4.reuse, R40, RZ ;  /* 0x000000280434723c */ /* 0x040fec00000018ff */
[C---:B------:R-:W-:Y:S01]  /*160b0*/  HMMA.16816.F32 R124, R4.reuse, R42, RZ ;  /* 0x0000002a047c723c */ /* 0x040fe200000018ff */
[----:B------:R-:W4:Y:S05]  /*160c0*/  LDSM.16.M88.4 R40, [R68+0x3000] ;  /* 0x003000004428783b */ /* 0x000f2a0000000200 */
[C---:B---3--:R-:W-:Y:S06]  /*160d0*/  HMMA.16816.F32 R196, R4.reuse, R16, RZ ;  /* 0x0000001004c4723c */ /* 0x048fec00000018ff */
[C---:B------:R-:W-:Y:S01]  /*160e0*/  HMMA.16816.F32 R200, R4.reuse, R18, RZ ;  /* 0x0000001204c8723c */ /* 0x040fe200000018ff */
[----:B------:R-:W3:Y:S05]  /*160f0*/  LDSM.16.M88.4 R16, [R68+0x5000] ;  /* 0x005000004410783b */ /* 0x000eea0000000200 */
[C---:B------:R-:W-:Y:S06]  /*16100*/  HMMA.16816.F32 R204, R4.reuse, R12, RZ ;  /* 0x0000000c04cc723c */ /* 0x040fec00000018ff */
[C---:B------:R-:W-:Y:S01]  /*16110*/  HMMA.16816.F32 R208, R4.reuse, R14, RZ ;  /* 0x0000000e04d0723c */ /* 0x040fe200000018ff */
[----:B------:R-:W3:Y:S05]  /*16120*/  LDSM.16.M88.4 R12, [R68+0x5800] ;  /* 0x00580000440c783b */ /* 0x000eea0000000200 */
[C---:B------:R-:W-:Y:S06]  /*16130*/  HMMA.16816.F32 R140, R4.reuse, R34, RZ ;  /* 0x00000022048c723c */ /* 0x040fec00000018ff */
[----:B------:R-:W-:Y:S06]  /*16140*/  HMMA.16816.F32 R112, R4, R28, RZ ;  /* 0x0000001c0470723c */ /* 0x000fec00000018ff */
[----:B------:R-:W-:Y:S06]  /*16150*/  HMMA.16816.F32 R20, R8, R50, R116 ;  /* 0x000000320814723c */ /* 0x000fec0000001874 */
[C---:B------:R-:W-:Y:S01]  /*16160*/  HMMA.16816.F32 R108, R4.reuse, R30, RZ ;  /* 0x0000001e046c723c */ /* 0x040fe200000018ff */
[----:B------:R-:W-:Y:S05]  /*16170*/  LDSM.16.M88.4 R28, [R68+0x4000] ;  /* 0x00400000441c783b */ /* 0x000fea0000000200 */
[----:B------:R-:W-:Y:S01]  /*16180*/  HMMA.16816.F32 R248, R4, R32, RZ ;  /* 0x0000002004f8723c */ /* 0x000fe200000018ff */
[----:B------:R-:W3:Y:S01]  /*16190*/  LDSM.16.M88.4 R4, [R68+0x6000] ;  /* 0x006000004404783b */ /* 0x000ee20000000200 */
[----:B------:R-:W-:-:S02]  /*161a0*/  IMAD.MOV.U32 R0, RZ, RZ, R140 ;  /* 0x000000ffff007224 */ /* 0x000fc400078e008c */
[----:B------:R-:W-:Y:S01]  /*161b0*/  IMAD.MOV.U32 R188, RZ, RZ, R141 ;  /* 0x000000ffffbc7224 */ /* 0x000fe200078e008d */
[----:B------:R-:W-:Y:S01]  /*161c0*/  LDSM.16.M88.4 R32, [R68+0x6800] ;  /* 0x006800004420783b */ /* 0x000fe20000000200 */
[----:B------:R-:W-:Y:S01]  /*161d0*/  IMAD.MOV.U32 R185, RZ, RZ, R142 ;  /* 0x000000ffffb97224 */ /* 0x000fe200078e008e */
[C---:B-1----:R-:W-:Y:S01]  /*161e0*/  HMMA.16816.F32 R244, R8.reuse, R44, R112 ;  /* 0x0000002c08f4723c */ /* 0x042fe20000001870 */
[----:B------:R-:W-:Y:S02]  /*161f0*/  IMAD.MOV.U32 R3, RZ, RZ, R143 ;  /* 0x000000ffff037224 */ /* 0x000fe400078e008f */
[----:B------:R-:W-:Y:S02]  /*16200*/  IMAD.MOV.U32 R123, RZ, RZ, R0 ;  /* 0x000000ffff7b7224 */ /* 0x000fe400078e0000 */
[----:B------:R-:W-:Y:S01]  /*16210*/  IMAD.MOV.U32 R51, RZ, RZ, R20 ;  /* 0x000000ffff337224 */ /* 0x000fe200078e0014 */
[----:B--2---:R-:W-:Y:S01]  /*16220*/  HMMA.16816.F32 R148, R8, R24, R80 ;  /* 0x000000180894723c */ /* 0x004fe20000001850 */
[----:B------:R-:W-:-:S02]  /*16230*/  IMAD.MOV.U32 R50, RZ, RZ, R21 ;  /* 0x000000ffff327224 */ /* 0x000fc400078e0015 */
[----:B------:R-:W-:Y:S02]  /*16240*/  IMAD.MOV.U32 R2, RZ, RZ, R22 ;  /* 0x000000ffff027224 */ /* 0x000fe400078e0016 */
[----:B------:R-:W-:Y:S01]  /*16250*/  IMAD.MOV.U32 R0, RZ, RZ, R23 ;  /* 0x000000ffff007224 */ /* 0x000fe200078e0017 */
[C---:B------:R-:W-:Y:S01]  /*16260*/  HMMA.16816.F32 R140, R8.reuse, R26, R72 ;  /* 0x0000001a088c723c */ /* 0x040fe20000001848 */
[----:B------:R-:W1:Y:S04]  /*16270*/  LDSM.16.M88.4 R24, [R68+0x7000] ;  /* 0x007000004418783b */ /* 0x000e680000000200 */
[----:B------:R-:W2:Y:S01]  /*16280*/  LDSM.16.M88.4 R20, [R68+0x7800] ;  /* 0x007800004414783b */ /* 0x000ea20000000200 */
[C---:B----4-:R-:W-:Y:S06]  /*16290*/  HMMA.16816.F32 R232, R8.reuse, R40, R104 ;  /* 0x0000002808e8723c */ /* 0x050fec0000001868 */
[C---:B------:R-:W-:Y:S06]  /*162a0*/  HMMA.16816.F32 R212, R8.reuse, R36, R96 ;  /* 0x0000002408d4723c */ /* 0x040fec0000001860 */
[C---:B---3--:R-:W-:Y:S06]  /*162b0*/  HMMA.16816.F32 R112, R8.reuse, R16, R76 ;  /* 0x000000100870723c */ /* 0x048fec000000184c */
[C---:B------:R-:W-:Y:S01]  /*162c0*/  HMMA.16816.F32 R104, R8.reuse, R18, R64 ;  /* 0x000000120868723c */ /* 0x040fe20000001840 */
[----:B------:R-:W3:Y:S05]  /*162d0*/  LDSM.16.M88.4 R16, [R68+0x8000] ;  /* 0x008000004410783b */ /* 0x000eea0000000200 */
[C---:B------:R-:W-:Y:S06]  /*162e0*/  HMMA.16816.F32 R96, R8.reuse, R12, R56 ;  /* 0x0000000c0860723c */ /* 0x040fec0000001838 */
[C---:B------:R-:W-:Y:S01]  /*162f0*/  HMMA.16816.F32 R76, R8.reuse, R14, R60 ;  /* 0x0000000e084c723c */ /* 0x040fe2000000183c */
[----:B------:R-:W4:Y:S05]  /*16300*/  LDSM.16.M88.4 R12, [R68+0x8800] ;  /* 0x00880000440c783b */ /* 0x000f2a0000000200 */
[C---:B------:R-:W-:Y:S06]  /*16310*/  HMMA.16816.F32 R56, R8.reuse, R6, R124 ;  /* 0x000000060838723c */ /* 0x040fec000000187c */
[----:B------:R-:W-:Y:S01]  /*16320*/  HMMA.16816.F32 R236, R8, R46, R108 ;  /* 0x0000002e08ec723c */ /* 0x000fe2000000186c */
[----:B------:R-:W-:Y:S01]  /*16330*/  IMAD.MOV.U32 R127, RZ, RZ, R0 ;  /* 0x000000ffff7f7224 */ /* 0x000fe200078e0000 */
[----:B------:R-:W4:Y:S01]  /*16340*/  LDSM.16.M88.4 R44, [R68+0x9800] ;  /* 0x00980000442c783b */ /* 0x000f220000000200 */
[----:B------:R-:W-:-:S02]  /*16350*/  VIADD R0, R163, 0x2000 ;  /* 0x00002000a3007836 */ /* 0x000fc40000000000 */
[----:B------:R-:W-:Y:S01]  /*16360*/  IMAD.MOV.U32 R126, RZ, RZ, R2 ;  /* 0x000000ffff7e7224 */ /* 0x000fe200078e0002 */
[C---:B------:R-:W-:Y:S01]  /*16370*/  HMMA.16816.F32 R168, R8.reuse, R38, R88 ;  /* 0x0000002608a8723c */ /* 0x040fe20000001858 */
[----:B------:R-:W-:Y:S02]  /*16380*/  IMAD R2, R190, 0x2, R186 ;  /* 0x00000002be027824 */ /* 0x000fe400078e02ba */
[----:B------:R-:W-:Y:S02]  /*16390*/  @P2 VIADD R180, R0, 0xffffffc0 ;  /* 0xffffffc000b42836 */ /* 0x000fe40000000000 */
[----:B------:R-:W-:Y:S01]  /*163a0*/  IMAD.MOV.U32 R124, RZ, RZ, R51 ;  /* 0x000000ffff7c7224 */ /* 0x000fe200078e0033 */
[C---:B------:R-:W-:Y:S01]  /*163b0*/  HMMA.16816.F32 R152, R8.reuse, R28, R92 ;  /* 0x0000001c0898723c */ /* 0x040fe2000000185c */
[----:B------:R-:W-:Y:S01]  /*163c0*/  IMAD.MOV.U32 R125, RZ, RZ, R50 ;  /* 0x000000ffff7d7224 */ /* 0x000fe200078e0032 */
[----:B------:R-:W-:Y:S04]  /*163d0*/  LDSM.16.M88.4 R36, [R180+0x1000] ;  /* 0x00100000b424783b */ /* 0x000fe80000000200 */
[C---:B------:R-:W-:Y:S01]  /*163e0*/  HMMA.16816.F32 R164, R8.reuse, R30, R84 ;  /* 0x0000001e08a4723c */ /* 0x040fe20000001854 */
[----:B------:R-:W4:Y:S01]  /*163f0*/  LDSM.16.M88.4 R28, [R68+0x9000] ;  /* 0x00900000441c783b */ /* 0x000f220000000200 */
[----:B------:R-:W3:Y:S04]  /*16400*/  S2R R0, SR_TID.X ;  /* 0x0000000000007919 */ /* 0x000ee80000002100 */
[C---:B------:R-:W-:Y:S01]  /*16410*/  HMMA.16816.F32 R216, R8.reuse, R42, R100 ;  /* 0x0000002a08d8723c */ /* 0x040fe20000001864 */
[----:B------:R-:W-:Y:S05]  /*16420*/  LDSM.16.M88.4 R40, [R180+0x800] ;  /* 0x00080000b428783b */ /* 0x000fea0000000200 */
[C---:B------:R-:W-:Y:S01]  /*16430*/  HMMA.16816.F32 R64, R8.reuse, R4, R52 ;  /* 0x000000040840723c */ /* 0x040fe20000001834 */
[----:B------:R-:W4:Y:S04]  /*16440*/  LDSM.16.M88.4 R4, [R2] ;  /* 0x000000000204783b */ /* 0x000f280000000200 */
[----:B------:R-:W-:Y:S01]  /*16450*/  LDSM.16.M88.4 R52, [R180] ;  /* 0x00000000b434783b */ /* 0x000fe20000000200 */
[C---:B-1----:R-:W-:Y:S06]  /*16460*/  HMMA.16816.F32 R92, R8.reuse, R26, R144 ;  /* 0x0000001a085c723c */ /* 0x042fec0000001890 */
[----:B--2---:R-:W-:Y:S01]  /*16470*/  HMMA.16816.F32 R88, R8, R20, R172 ;  /* 0x000000140858723c */ /* 0x004fe200000018ac */
        /* <DEDUP_REMOVED lines=8> */
[----:B------:R-:W1:Y:S01]  /*16500*/  LDSM.16.M88.4 R32, [R180+0x1800] ;  /* 0x00180000b420783b */ /* 0x000e620000000200 */
[----:B------:R-:W-:Y:S01]  /*16510*/  IMAD.MOV.U32 R175, RZ, RZ, R3 ;  /* 0x000000ffffaf7224 */ /* 0x000fe200078e0003 */
[----:B---3--:R-:W-:Y:S01]  /*16520*/  SHF.R.S32.HI R3, RZ, 0x1f, R0 ;  /* 0x0000001fff037819 */ /* 0x008fe20000011400 */
[----:B------:R-:W-:-:S02]  /*16530*/  IMAD.MOV.U32 R147, RZ, RZ, R48 ;  /* 0x000000ffff937224 */ /* 0x000fc400078e0030 */
[C---:B------:R-:W-:Y:S01]  /*16540*/  HMMA.16816.F32 R100, R8.reuse, R24, R136 ;  /* 0x000000180864723c */ /* 0x040fe20000001888 */
[----:B------:R-:W2:Y:S01]  /*16550*/  LDSM.16.M88.4 R24, [R180+0x2800] ;  /* 0x00280000b418783b */ /* 0x000ea20000000200 */
[----:B------:R-:W-:Y:S01]  /*16560*/  IMAD R188, R189, 0x2, R2 ;  /* 0x00000002bdbc7824 */ /* 0x000fe200078e0202 */
[----:B------:R-:W-:Y:S01]  /*16570*/  LEA.HI R3, R3, R0, RZ, 0x5 ;  /* 0x0000000003037211 */ /* 0x000fe200078f28ff */
[----:B------:R-:W-:Y:S01]  /*16580*/  IMAD.IADD R185, R187, 0x1, R180 ;  /* 0x00000001bbb97824 */ /* 0x000fe200078e02b4 */
[----:B------:R-:W-:Y:S01]  /*16590*/  LDSM.16.M88.4 R48, [R180+0x2000] ;  /* 0x00200000b430783b */ /* 0x000fe20000000200 */
[----:B------:R-:W-:Y:S01]  /*165a0*/  HMMA.16816.F32 R72, R8, R16, R196 ;  /* 0x000000100848723c */ /* 0x000fe200000018c4 */
[----:B------:R-:W-:-:S05]  /*165b0*/  LOP3.LUT R3, R3, 0xffffffe0, RZ, 0xc0, !PT ;  /* 0xffffffe003037812 */ /* 0x000fca00078ec0ff */
[----:B------:R-:W-:Y:S01]  /*165c0*/  HMMA.16816.F32 R108, R8, R18, R200 ;  /* 0x00000012086c723c */ /* 0x000fe200000018c8 */
[----:B------:R-:W3:Y:S01]  /*165d0*/  LDSM.16.M88.4 R16, [R180+0x3800] ;  /* 0x00380000b410783b */ /* 0x000ee20000000200 */
[----:B------:R-:W-:-:S04]  /*165e0*/  IMAD.IADD R3, R0, 0x1, -R3 ;  /* 0x0000000100037824 */ /* 0x000fc800078e0a03 */
[----:B----4-:R-:W-:Y:S01]  /*165f0*/  HMMA.16816.F32 R116, R8, R12, R204 ;  /* 0x0000000c0874723c */ /* 0x010fe200000018cc */
[----:B------:R-:W-:-:S04]  /*16600*/  SHF.R.S32.HI R0, RZ, 0x1f, R3 ;  /* 0x0000001fff007819 */ /* 0x000fc80000011403 */
[----:B------:R-:W-:Y:S01]  /*16610*/  LEA.HI R0, R0, R3, RZ, 0x2 ;  /* 0x0000000300007211 */ /* 0x000fe200078f10ff */
[----:B------:R-:W-:Y:S01]  /*16620*/  HMMA.16816.F32 R120, R8, R14, R208 ;  /* 0x0000000e0878723c */ /* 0x000fe200000018d0 */
[----:B------:R-:W4:Y:S01]  /*16630*/  LDSM.16.M88.4 R12, [R180+0x4000] ;  /* 0x00400000b40c783b */ /* 0x000f220000000200 */
[----:B------:R-:W-:Y:S01]  /*16640*/  IMAD.SHL.U32 R3, R184, 0x2, RZ ;  /* 0x00000002b8037824 */ /* 0x000fe200078e00ff */
[----:B------:R-:W-:-:S03]  /*16650*/  SHF.R.S32.HI R0, RZ, 0x2, R0 ;  /* 0x00000002ff007819 */ /* 0x000fc60000011400 */
[----:B------:R-:W-:Y:S01]  /*16660*/  HMMA.16816.F32 R136, R8, R44, R248 ;  /* 0x0000002c0888723c */ /* 0x000fe200000018f8 */
[----:B------:R-:W-:Y:S01]  /*16670*/  LOP3.LUT R3, R3, 0x6, RZ, 0xc0, !PT ;  /* 0x0000000603037812 */ /* 0x000fe200078ec0ff */
[----:B------:R-:W-:-:S04]  /*16680*/  IMAD R0, R194, 0x10, R0 ;  /* 0x00000010c2007824 */ /* 0x000fc800078e0200 */
[----:B------:R-:W-:Y:S01]  /*16690*/  HMMA.16816.F32 R80, R8, R22, R176 ;  /* 0x000000160850723c */ /* 0x000fe200000018b0 */
[----:B------:R-:W4:Y:S01]  /*166a0*/  LDSM.16.M88.4 R20, [R180+0x3000] ;  /* 0x00300000b414783b */ /* 0x000f220000000200 */
[----:B------:R-:W-:Y:S01]  /*166b0*/  IADD3 R0, R0, 0x1, R195 ;  /* 0x0000000100007810 */ /* 0x000fe20007ffe0c3 */
[----:B------:R-:W-:-:S03]  /*166c0*/  IMAD.IADD R3, R69, 0x1, R3 ;  /* 0x0000000145037824 */ /* 0x000fc600078e0203 */
[----:B------:R-:W-:Y:S01]  /*166d0*/  HMMA.16816.F32 R128, R8, R28, R220 ;  /* 0x0000001c0880723c */ /* 0x000fe200000018dc */
[----:B------:R-:W-:-:S05]  /*166e0*/  IADD3 R0, R252, R0, -R230 ;  /* 0x00000000fc007210 */ /* 0x000fca0007ffe8e6 */
[C---:B------:R-:W-:Y:S01]  /*166f0*/  HMMA.16816.F32 R132, R8.reuse, R30, R240 ;  /* 0x0000001e0884723c */ /* 0x040fe200000018f0 */
[----:B------:R-:W-:Y:S05]  /*16700*/  LDSM.16.M88.4 R28, [R180+0x5800] ;  /* 0x00580000b41c783b */ /* 0x000fea0000000200 */
[----:B------:R-:W-:Y:S01]  /*16710*/  HMMA.16816.F32 R44, R8, R46, R172 ;  /* 0x0000002e082c723c */ /* 0x000fe200000018ac */
[----:B------:R-:W4:Y:S05]  /*16720*/  LDSM.16.M88.4 R8, [R180+0x4800] ;  /* 0x00480000b408783b */ /* 0x000f2a0000000200 */
        /* <DEDUP_REMOVED lines=19> */
[C---:B------:R-:W-:Y:S06]  /*16860*/  HMMA.16816.F32 R220, R4.reuse, R50, R164 ;  /* 0x0000003204dc723c */ /* 0x040fec00000018a4 */
[C---:B------:R-:W-:Y:S06]  /*16870*/  HMMA.16816.F32 R152, R4.reuse, R20, R112 ;  /* 0x000000140498723c */ /* 0x040fec0000001870 */
[C---:B------:R-:W-:Y:S01]  /*16880*/  HMMA.16816.F32 R164, R4.reuse, R22, R104 ;  /* 0x0000001604a4723c */ /* 0x040fe20000001868 */
[----:B------:R-:W-:Y:S05]  /*16890*/  LDSM.16.M88.4 R20, [R185] ;  /* 0x00000000b914783b */ /* 0x000fea0000000200 */
[C---:B------:R-:W-:Y:S06]  /*168a0*/  HMMA.16816.F32 R148, R4.reuse, R8, R60 ;  /* 0x000000080494723c */ /* 0x040fec000000183c */
[C---:B------:R-:W-:Y:S01]  /*168b0*/  HMMA.16816.F32 R140, R4.reuse, R10, R84 ;  /* 0x0000000a048c723c */ /* 0x040fe20000001854 */
[----:B------:R-:W4:Y:S05]  /*168c0*/  LDSM.16.M88.4 R8, [R188] ;  /* 0x00000000bc08783b */ /* 0x000f2a0000000200 */
[C---:B------:R-:W-:Y:S06]  /*168d0*/  HMMA.16816.F32 R96, R4.reuse, R28, R88 ;  /* 0x0000001c0460723c */ /* 0x040fec0000001858 */
[C---:B------:R-:W-:Y:S06]  /*168e0*/  HMMA.16816.F32 R172, R4.reuse, R54, R124 ;  /* 0x0000003604ac723c */ /* 0x040fec000000187c */
[C---:B------:R-:W-:Y:S01]  /*168f0*/  HMMA.16816.F32 R88, R4.reuse, R30, R80 ;  /* 0x0000001e0458723c */ /* 0x040fe20000001850 */
[----:B------:R-:W4:Y:S05]  /*16900*/  LDSM.16.M88.4 R28, [R185+0x800] ;  /* 0x00080000b91c783b */ /* 0x000f2a0000000200 */
[C---:B------:R-:W-:Y:S06]  /*16910*/  HMMA.16816.F32 R144, R4.reuse, R52, R144 ;  /* 0x000000340490723c */ /* 0x040fec0000001890 */
[C---:B-1----:R-:W-:Y:S06]  /*16920*/  HMMA.16816.F32 R124, R4.reuse, R32, R100 ;  /* 0x00000020047c723c */ /* 0x042fec0000001864 */
[C---:B------:R-:W-:Y:S06]  /*16930*/  HMMA.16816.F32 R80, R4.reuse, R36, R72 ;  /* 0x000000240450723c */ /* 0x040fec0000001848 */
[C---:B------:R-:W-:Y:S01]  /*16940*/  HMMA.16816.F32 R100, R4.reuse, R34, R92 ;  /* 0x000000220464723c */ /* 0x040fe2000000185c */
[----:B------:R-:W-:Y:S05]  /*16950*/  LDSM.16.M88.4 R32, [R185+0x1800] ;  /* 0x00180000b920783b */ /* 0x000fea0000000200 */
[C---:B------:R-:W-:Y:S01]  /*16960*/  HMMA.16816.F32 R72, R4.reuse, R38, R108 ;  /* 0x000000260448723c */ /* 0x040fe2000000186c */
        /* <DEDUP_REMOVED lines=8> */
[----:B------:R-:W-:Y:S01]  /*169f0*/  HMMA.16816.F32 R48, R4, R14, R44 ;  /* 0x0000000e0430723c */ /* 0x000fe2000000182c */
[----:B------:R-:W2:Y:S04]  /*16a00*/  LDSM.16.M88.4 R4, [R185+0x3800] ;  /* 0x00380000b904783b */ /* 0x000ea80000000200 */
[----:B------:R-:W3:Y:S01]  /*16a10*/  LDSM.16.M88.4 R12, [R185+0x3000] ;  /* 0x00300000b90c783b */ /* 0x000ee20000000200 */
[C---:B------:R-:W-:Y:S06]  /*16a20*/  HMMA.16816.F32 R44, R8.reuse, R20, R144 ;  /* 0x00000014082c723c */ /* 0x040fec0000001890 */
[C---:B------:R-:W-:Y:S01]  /*16a30*/  HMMA.16816.F32 R84, R8.reuse, R22, R172 ;  /* 0x000000160854723c */ /* 0x040fe200000018ac */
[----:B------:R-:W4:Y:S05]  /*16a40*/  LDSM.16.M88.4 R20, [R185+0x5000] ;  /* 0x00500000b914783b */ /* 0x000f2a0000000200 */
[C---:B------:R-:W-:Y:S06]  /*16a50*/  HMMA.16816.F32 R92, R8.reuse, R28, R176 ;  /* 0x0000001c085c723c */ /* 0x040fec00000018b0 */
[C---:B------:R-:W-:Y:S01]  /*16a60*/  HMMA.16816.F32 R104, R8.reuse, R30, R196 ;  /* 0x0000001e0868723c */ /* 0x040fe200000018c4 */
[----:B------:R-:W-:Y:S05]  /*16a70*/  LDSM.16.M88.4 R28, [R185+0x4000] ;  /* 0x00400000b91c783b */ /* 0x000fea0000000200 */
[C---:B-1----:R-:W-:Y:S06]  /*16a80*/  HMMA.16816.F32 R108, R8.reuse, R36, R232 ;  /* 0x00000024086c723c */ /* 0x042fec00000018e8 */
        /* <DEDUP_REMOVED lines=10> */
[----:B------:R-:W2:Y:S05]  /*16b30*/  LDSM.16.M88.4 R40, [R185+0x6800] ;  /* 0x00680000b928783b */ /* 0x000eaa0000000200 */
[C---:B------:R-:W-:Y:S06]  /*16b40*/  HMMA.16816.F32 R136, R8.reuse, R16, R244 ;  /* 0x000000100888723c */ /* 0x040fec00000018f4 */
[----:B------:R-:W-:Y:S01]  /*16b50*/  HMMA.16816.F32 R144, R8, R18, R216 ;  /* 0x000000120890723c */ /* 0x000fe200000018d8 */
[----:B------:R-:W2:Y:S01]  /*16b60*/  LDSM.16.M88.4 R16, [R185+0x7800] ;  /* 0x00780000b910783b */ /* 0x000ea20000000200 */
[----:B------:R-:W-:-:S04]  /*16b70*/  DEPBAR.LE SB0, 0x0 ;  /* 0x000080000000791a */ /* 0x000fc80000000000 */
[C---:B---3--:R-:W-:Y:S01]  /*16b80*/  HMMA.16816.F32 R152, R8.reuse, R12, R152 ;  /* 0x0000000c0898723c */ /* 0x048fe20000001898 */
[----:B-----5:R-:W3:Y:S05]  /*16b90*/  MUFU.RCP R12, R157 ;  /* 0x0000009d000c7308 */ /* 0x020eea0000001000 */
[C---:B----4-:R-:W-:Y:S01]  /*16ba0*/  HMMA.16816.F32 R124, R8.reuse, R20, R124 ;  /* 0x00000014087c723c */ /* 0x050fe2000000187c */
[----:B------:R-:W4:Y:S05]  /*16bb0*/  LDL R20, [R1+0x150] ;  /* 0x0001500001147983 */ /* 0x000f2a0000100800 */
[C---:B-1----:R-:W-:Y:S06]  /*16bc0*/  HMMA.16816.F32 R56, R8.reuse, R4, R56 ;  /* 0x000000040838723c */ /* 0x042fec0000001838 */
[----:B------:R-:W-:Y:S01]  /*16bd0*/  HMMA.16816.F32 R52, R8, R6, R52 ;  /* 0x000000060834723c */ /* 0x000fe20000001834 */
[----:B------:R-:W-:-:S02]  /*16be0*/  IMAD.IADD R5, R181, 0x1, R0 ;  /* 0x00000001b5057824 */ /* 0x000fc400078e0200 */
[----:B------:R-:W-:-:S03]  /*16bf0*/  VIADD R4, R3, 0x1 ;  /* 0x0000000103047836 */ /* 0x000fc60000000000 */
[C---:B------:R-:W-:Y:S01]  /*16c00*/  HMMA.16816.F32 R164, R8.reuse, R14, R164 ;  /* 0x0000000e08a4723c */ /* 0x040fe200000018a4 */
[C---:B------:R-:W-:Y:S02]  /*16c10*/  VIMNMX R7, R5.reuse, R252, PT ;  /* 0x000000fc05077248 */ /* 0x040fe40003fe0100 */
[----:B------:R-:W-:Y:S01]  /*16c20*/  VIADDMNMX R5, R5, 0x8, R252, PT ;  /* 0x0000000805057846 */ /* 0x000fe200038001fc */
[----:B---3--:R-:W-:Y:S01]  /*16c30*/  FMUL.FTZ R157, R182, R12 ;  /* 0x0000000cb69d7220 */ /* 0x008fe20000410000 */
[----:B------:R-:W-:Y:S01]  /*16c40*/  I2FP.F32.S32 R6, R3 ;  /* 0x0000000300067245 */ /* 0x000fe20000201400 */
[C---:B------:R-:W-:Y:S01]  /*16c50*/  HMMA.16816.F32 R208, R8.reuse, R28, R208 ;  /* 0x0000001c08d0723c */ /* 0x040fe200000018d0 */
[C---:B------:R-:W-:Y:S02]  /*16c60*/  ISETP.GE.AND P1, PT, R4.reuse, R7, PT ;  /* 0x000000070400720c */ /* 0x040fe40003f26270 */
[-C--:B------:R-:W-:Y:S02]  /*16c70*/  ISETP.GE.AND P0, PT, R4, R5.reuse, PT ;  /* 0x000000050400720c */ /* 0x080fe40003f06270 */
[----:B------:R-:W-:Y:S01]  /*16c80*/  I2FP.F32.S32 R4, R4 ;  /* 0x0000000400047245 */ /* 0x000fe20000201400 */
[----:B------:R-:W-:Y:S01]  /*16c90*/  HMMA.16816.F32 R200, R8, R30, R200 ;  /* 0x0000001e08c8723c */ /* 0x000fe200000018c8 */
[----:B------:R-:W-:-:S03]  /*16ca0*/  ISETP.GE.AND P4, PT, R3, R5, PT ;  /* 0x000000050300720c */ /* 0x000fc60003f86270 */
[C---:B------:R-:W-:Y:S02]  /*16cb0*/  FFMA.FTZ R14, R157.reuse, R4, R47 ;  /* 0x000000049d0e7223 */ /* 0x040fe4000001002f */
        /* <DEDUP_REMOVED lines=10> */
[----:B------:R-:W-:Y:S01]  /*16d60*/  HMMA.16816.F32 R48, R8, R18, R48 ;  /* 0x000000120830723c */ /* 0x000fe20000001830 */
[----:B------:R-:W-:-:S06]  /*16d70*/  FFMA.FTZ R17, R157, R6, R44 ;  /* 0x000000069d117223 */ /* 0x000fcc000001002c */
[----:B------:R-:W-:Y:S01]  /*16d80*/  FFMA.FTZ R9, R157, R6, R46 ;  /* 0x000000069d097223 */ /* 0x000fe2000001002e */
[----:B------:R-:W-:Y:S02]  /*16d90*/  VIADD R8, R3, 0x8 ;  /* 0x0000000803087836 */ /* 0x000fe40000000000 */
[----:B------:R-:W-:Y:S01]  /*16da0*/  FFMA.FTZ R10, R157, R4, R45 ;  /* 0x000000049d0a7223 */ /* 0x000fe2000001002d */
[C---:B------:R-:W-:Y:S02]  /*16db0*/  VIADD R6, R3.reuse, 0x9 ;  /* 0x0000000903067836 */ /* 0x040fe40000000000 */
[----:B------:R-:W-:Y:S01]  /*16dc0*/  VIADD R4, R3, 0x10 ;  /* 0x0000001003047836 */ /* 0x000fe20000000000 */
[C---:B------:R-:W-:Y:S02]  /*16dd0*/  ISETP.GE.AND P3, PT, R8.reuse, R7, PT ;  /* 0x000000070800720c */ /* 0x040fe40003f66270 */
[----:B------:R-:W-:Y:S02]  /*16de0*/  ISETP.GE.AND P6, PT, R8, R5, PT ;  /* 0x000000050800720c */ /* 0x000fe40003fc6270 */
[C---:B------:R-:W-:Y:S01]  /*16df0*/  ISETP.GE.AND P5, PT, R6.reuse, R7, PT ;  /* 0x000000070600720c */ /* 0x040fe20003fa6270 */
[----:B------:R-:W-:Y:S01]  /*16e00*/  BAR.SYNC.DEFER_BLOCKING 0x0 ;  /* 0x0000000000007b1d */ /* 0x000fe20000010000 */
[----:B------:R-:W-:-:S02]  /*16e10*/  ISETP.GE.AND P2, PT, R6, R5, PT ;  /* 0x000000050600720c */ /* 0x000fc40003f46270 */
[----:B------:R-:W-:Y:S02]  /*16e20*/  FSEL R176, R9, -INF , !P4 ;  /* 0xff80000009b07808 */ /* 0x000fe40006000000 */
[----:B------:R-:W-:Y:S02]  /*16e30*/  FSEL R177, R10, -INF , !P1 ;  /* 0xff8000000ab17808 */ /* 0x000fe40004800000 */
[----:B------:R-:W-:Y:S02]  /*16e40*/  I2FP.F32.S32 R8, R8 ;  /* 0x0000000800087245 */ /* 0x000fe40000201400 */
[----:B------:R-:W-:Y:S02]  /*16e50*/  I2FP.F32.S32 R6, R6 ;  /* 0x0000000600067245 */ /* 0x000fe40000201400 */
[C---:B------:R-:W-:Y:S02]  /*16e60*/  ISETP.GE.AND P4, PT, R4.reuse, R7, PT ;  /* 0x000000070400720c */ /* 0x040fe40003f86270 */
[----:B------:R-:W-:-:S02]  /*16e70*/  ISETP.GE.AND P1, PT, R4, R5, PT ;  /* 0x000000050400720c */ /* 0x000fc40003f26270 */
[----:B------:R-:W-:Y:S01]  /*16e80*/  I2FP.F32.S32 R4, R4 ;  /* 0x0000000400047245 */ /* 0x000fe20000201400 */
[CC--:B------:R-:W-:Y:S01]  /*16e90*/  FFMA.FTZ R13, R157.reuse, R8.reuse, R84 ;  /* 0x000000089d0d7223 */ /* 0x0c0fe20000010054 */
[C---:B------:R-:W-:Y:S01]  /*16ea0*/  FFMA.FTZ R9, R157.reuse, R8, R86 ;  /* 0x000000089d097223 */ /* 0x040fe20000010056 */
[CC--:B------:R-:W-:Y:S01]  /*16eb0*/  FFMA.FTZ R10, R157.reuse, R6.reuse, R85 ;  /* 0x000000069d0a7223 */ /* 0x0c0fe20000010055 */
[C---:B------:R-:W-:Y:S01]  /*16ec0*/  FFMA.FTZ R11, R157.reuse, R6, R87 ;  /* 0x000000069d0b7223 */ /* 0x040fe20000010057 */
[CC--:B------:R-:W-:Y:S01]  /*16ed0*/  FFMA.FTZ R12, R157.reuse, R4.reuse, R92 ;  /* 0x000000049d0c7223 */ /* 0x0c0fe2000001005c */
[----:B------:R-:W-:Y:S01]  /*16ee0*/  FFMA.FTZ R15, R157, R4, R94 ;  /* 0x000000049d0f7223 */ /* 0x000fe2000001005e */
[C---:B------:R-:W-:Y:S02]  /*16ef0*/  VIADD R8, R3.reuse, 0x11 ;  /* 0x0000001103087836 */ /* 0x040fe40000000000 */
[C---:B------:R-:W-:Y:S02]  /*16f00*/  VIADD R6, R3.reuse, 0x18 ;  /* 0x0000001803067836 */ /* 0x040fe40000000000 */
        /* <DEDUP_REMOVED lines=9> */
[----:B------:R-:W-:Y:S02]  /*16fa0*/  FSEL R84, R11, -INF , !P2 ;  /* 0xff8000000b547808 */ /* 0x000fe40005000000 */
[----:B------:R-:W-:Y:S02]  /*16fb0*/  FSEL R94, R12, -INF , !P4 ;  /* 0xff8000000c5e7808 */ /* 0x000fe40006000000 */
[----:B------:R-:W-:Y:S02]  /*16fc0*/  I2FP.F32.S32 R8, R8 ;  /* 0x0000000800087245 */ /* 0x000fe40000201400 */
[----:B------:R-:W-:Y:S02]  /*16fd0*/  I2FP.F32.S32 R6, R6 ;  /* 0x0000000600067245 */ /* 0x000fe40000201400 */
[----:B------:R-:W-:-:S02]  /*16fe0*/  ISETP.GE.AND P2, PT, R4, R7, PT ;  /* 0x000000070400720c */ /* 0x000fc40003f46270 */
[----:B------:R-:W-:Y:S02]  /*16ff0*/  ISETP.GE.AND P4, PT, R4, R5, PT ;  /* 0x000000050400720c */ /* 0x000fe40003f86270 */
        /* <DEDUP_REMOVED lines=8> */
[----:B------:R-:W-:-:S02]  /*17080*/  VIADD R6, R3, 0x21 ;  /* 0x0000002103067836 */ /* 0x000fc40000000000 */
[----:B------:R-:W-:Y:S01]  /*17090*/  VIADD R4, R3, 0x28 ;  /* 0x0000002803047836 */ /* 0x000fe20000000000 */
[----:B------:R-:W-:Y:S02]  /*170a0*/  LOP3.LUT R0, R70, R71, RZ, 0xfc, !PT ;  /* 0x0000004746007212 */ /* 0x000fe400078efcff */
        /* <DEDUP_REMOVED lines=8> */
[----:B------:R-:W-:Y:S02]  /*17130*/  FSEL R86, R9, -INF , !P5 ;  /* 0xff80000009567808 */ /* 0x000fe40006800000 */
[----:B------:R-:W-:Y:S02]  /*17140*/  FSEL R105, R11, -INF , !P2 ;  /* 0xff8000000b697808 */ /* 0x000fe40005000000 */
[----:B------:R-:W-:-:S02]  /*17150*/  I2FP.F32.S32 R8, R8 ;  /* 0x0000000800087245 */ /* 0x000fc40000201400 */
[----:B------:R-:W-:Y:S02]  /*17160*/  I2FP.F32.S32 R6, R6 ;  /* 0x0000000600067245 */ /* 0x000fe40000201400 */
[C---:B------:R-:W-:Y:S02]  /*17170*/  ISETP.GE.AND P5, PT, R4.reuse, R7, PT ;  /* 0x000000070400720c */ /* 0x040fe40003fa6270 */
        /* <DEDUP_REMOVED lines=8> */
[----:B------:R-:W-:-:S02]  /*17200*/  VIADD R8, R3, 0x29 ;  /* 0x0000002903087836 */ /* 0x000fc40000000000 */
[C---:B------:R-:W-:Y:S02]  /*17210*/  VIADD R6, R3.reuse, 0x30 ;  /* 0x0000003003067836 */ /* 0x040fe40000000000 */
[----:B------:R-:W-:Y:S01]  /*17220*/  VIADD R4, R3, 0x31 ;  /* 0x0000003103047836 */ /* 0x000fe20000000000 */
        /* <DEDUP_REMOVED lines=375> */
[C---:B------:R-:W-:Y:S01]  /*189a0*/  FFMA.FTZ R10, R157.reuse, R8, R58 ;  /* 0x000000089d0a7223 */ /* 0x040fe2000001003a */
[CC--:B------:R-:W-:Y:S01]  /*189b0*/  FFMA.FTZ R12, R157.reuse, R6.reuse, R57 ;  /* 0x000000069d0c7223 */ /* 0x0c0fe20000010039 */
[----:B------:R-:W-:Y:S01]  /*189c0*/  FFMA.FTZ R9, R157, R6, R59 ;  /* 0x000000069d097223 */ /* 0x000fe2000001003b */
[----:B------:R-:W-:-:S02]  /*189d0*/  VIADD R6, R3, 0xf0 ;  /* 0x000000f003067836 */ /* 0x000fc40000000000 */
[CC--:B------:R-:W-:Y:S01]  /*189e0*/  FFMA.FTZ R11, R157.reuse, R4.reuse, R52 ;  /* 0x000000049d0b7223 */ /* 0x0c0fe20000010034 */
[C---:B------:R-:W-:Y:S01]  /*189f0*/  FFMA.FTZ R14, R157.reuse, R4, R54 ;  /* 0x000000049d0e7223 */ /* 0x040fe20000010036 */
[----:B------:R-:W-:Y:S01]  /*18a00*/  FFMA.FTZ R13, R157, R8, R56 ;  /* 0x000000089d0d7223 */ /* 0x000fe20000010038 */
[C---:B------:R-:W-:Y:S02]  /*18a10*/  VIADD R4, R3.reuse, 0xf1 ;  /* 0x000000f103047836 */ /* 0x040fe40000000000 */
[----:B------:R-:W-:Y:S01]  /*18a20*/  VIADD R8, R3, 0xe9 ;  /* 0x000000e903087836 */ /* 0x000fe20000000000 */
        /* <DEDUP_REMOVED lines=8> */
[----:B------:R-:W-:-:S02]  /*18ab0*/  I2FP.F32.S32 R6, R6 ;  /* 0x0000000600067245 */ /* 0x000fc40000201400 */
[C---:B------:R-:W-:Y:S02]  /*18ac0*/  ISETP.GE.AND P0, PT, R4.reuse, R7, PT ;  /* 0x000000070400720c */ /* 0x040fe40003f06270 */
[----:B------:R-:W-:Y:S02]  /*18ad0*/  ISETP.GE.AND P3, PT, R4, R5, PT ;  /* 0x000000050400720c */ /* 0x000fe40003f66270 */
[C---:B------:R-:W-:Y:S02]  /*18ae0*/  ISETP.GE.AND P5, PT, R8.reuse, R7, PT ;  /* 0x000000070800720c */ /* 0x040fe40003fa6270 */
[----:B------:R-:W-:Y:S02]  /*18af0*/  ISETP.GE.AND P2, PT, R8, R5, PT ;  /* 0x000000050800720c */ /* 0x000fe40003f46270 */
[----:B------:R-:W-:Y:S02]  /*18b00*/  I2FP.F32.S32 R4, R4 ;  /* 0x0000000400047245 */ /* 0x000fe40000201400 */
[----:B------:R-:W-:Y:S01]  /*18b10*/  I2FP.F32.S32 R8, R8 ;  /* 0x0000000800087245 */ /* 0x000fe20000201400 */
[----:B------:R-:W-:-:S02]  /*18b20*/  FFMA.FTZ R11, R157, R6, R76 ;  /* 0x000000069d0b7223 */ /* 0x000fc4000001004c */
[C---:B------:R-:W-:Y:S02]  /*18b30*/  FFMA.FTZ R10, R157.reuse, R4, R77 ;  /* 0x000000049d0a7223 */ /* 0x040fe4000001004d */
[----:B------:R-:W-:Y:S01]  /*18b40*/  FFMA.FTZ R9, R157, R8, R53 ;  /* 0x000000089d097223 */ /* 0x000fe20000010035 */
[----:B------:R-:W-:Y:S01]  /*18b50*/  FSEL R230, R11, -INF , !P4 ;  /* 0xff8000000be67808 */ /* 0x000fe20006000000 */
[----:B------:R-:W-:Y:S01]  /*18b60*/  VIADD R11, R180, 0x800 ;  /* 0x00000800b40b7836 */ /* 0x000fe20000000000 */
[----:B------:R-:W-:Y:S01]  /*18b70*/  FSEL R232, R10, -INF , !P0 ;  /* 0xff8000000ae87808 */ /* 0x000fe20004000000 */
[C---:B------:R-:W-:Y:S01]  /*18b80*/  VIADD R10, R180.reuse, 0x1000 ;  /* 0x00001000b40a7836 */ /* 0x040fe20000000000 */
[----:B------:R-:W-:Y:S01]  /*18b90*/  FSEL R219, R9, -INF , !P5 ;  /* 0xff80000009db7808 */ /* 0x000fe20006800000 */
        /* <DEDUP_REMOVED lines=16> */
[----:B------:R-:W-:Y:S01]  /*18ca0*/  FFMA.FTZ R12, R157, R4, R79 ;  /* 0x000000049d0c7223 */ /* 0x000fe2000001004f */
[----:B------:R-:W-:Y:S01]  /*18cb0*/  FSEL R214, R14, -INF , !P6 ;  /* 0xff8000000ed67808 */ /* 0x000fe20007000000 */
[C---:B-1----:R-:W-:Y:S02]  /*18cc0*/  VIADD R11, R180.reuse, 0x5000 ;  /* 0x00005000b40b7836 */ /* 0x042fe40000000000 */
[----:B--2---:R-:W-:-:S03]  /*18cd0*/  VIADD R10, R180, 0x5800 ;  /* 0x00005800b40a7836 */ /* 0x004fc60000000000 */
[----:B------:R1:W-:Y:S01]  /*18ce0*/  STL [R1+0xf8], R11 ;  /* 0x0000f80b01007387 */ /* 0x0003e20000100800 */
[----:B---3--:R-:W-:-:S03]  /*18cf0*/  VIADD R9, R180, 0x6000 ;  /* 0x00006000b4097836 */ /* 0x008fc60000000000 */
[----:B------:R2:W-:Y:S04]  /*18d00*/  STL [R1+0xfc], R10 ;  /* 0x0000fc0a01007387 */ /* 0x0005e80000100800 */
[----:B------:R3:W-:Y:S01]  /*18d10*/  STL [R1+0x100], R9 ;  /* 0x0001000901007387 */ /* 0x0007e20000100800 */
[C---:B------:R-:W-:Y:S01]  /*18d20*/  FFMA.FTZ R8, R157.reuse, R8, R55 ;  /* 0x000000089d087223 */ /* 0x040fe20000010037 */
[----:B------:R-:W-:Y:S01]  /*18d30*/  FFMA.FTZ R6, R157, R6, R78 ;  /* 0x000000069d067223 */ /* 0x000fe2000001004e */
[C---:B------:R-:W-:Y:S01]  /*18d40*/  VIADD R4, R3.reuse, 0xf8 ;  /* 0x000000f803047836 */ /* 0x040fe20000000000 */
[C---:B------:R-:W-:Y:S01]  /*18d50*/  ISETP.GE.AND P6, PT, R3.reuse, R7, PT ;  /* 0x000000070300720c */ /* 0x040fe20003fc6270 */
[----:B------:R-:W-:Y:S01]  /*18d60*/  VIADD R3, R3, 0xf9 ;  /* 0x000000f903037836 */ /* 0x000fe20000000000 */
[----:B------:R-:W-:Y:S01]  /*18d70*/  FSEL R222, R12, -INF , !P3 ;  /* 0xff8000000cde7808 */ /* 0x000fe20005800000 */
[----:B-1----:R-:W-:-:S02]  /*18d80*/  VIADD R11, R180, 0x6800 ;  /* 0x00006800b40b7836 */ /* 0x002fc40000000000 */
[----:B--2---:R-:W-:-:S03]  /*18d90*/  VIADD R10, R180, 0x7000 ;  /* 0x00007000b40a7836 */ /* 0x004fc60000000000 */
[----:B------:R1:W-:Y:S01]  /*18da0*/  STL [R1+0x104], R11 ;  /* 0x0001040b01007387 */ /* 0x0003e20000100800 */
[----:B---3--:R-:W-:-:S03]  /*18db0*/  VIADD R9, R180, 0x7800 ;  /* 0x00007800b4097836 */ /* 0x008fc60000000000 */
[----:B------:R1:W-:Y:S04]  /*18dc0*/  STL [R1+0x108], R10 ;  /* 0x0001080a01007387 */ /* 0x0003e80000100800 */
[----:B------:R1:W-:Y:S01]  /*18dd0*/  STL [R1+0x10c], R9 ;  /* 0x00010c0901007387 */ /* 0x0003e20000100800 */
[----:B----4-:R-:W-:Y:S02]  /*18de0*/  ISETP.GT.AND P3, PT, R183, R20, PT ;  /* 0x00000014b700720c */ /* 0x010fe40003f64270 */
[----:B------:R-:W-:Y:S02]  /*18df0*/  FSEL R220, R8, -INF , !P2 ;  /* 0xff80000008dc7808 */ /* 0x000fe40005000000 */
[----:B------:R-:W-:Y:S02]  /*18e00*/  FSEL R221, R6, -INF , !P1 ;  /* 0xff80000006dd7808 */ /* 0x000fe40004800000 */
[----:B------:R-:W-:-:S02]  /*18e10*/  ISETP.GE.AND P5, PT, R4, R7, PT ;  /* 0x000000070400720c */ /* 0x000fc40003fa6270 */
        /* <DEDUP_REMOVED lines=9> */
[----:B------:R-:W-:Y:S01]  /*18eb0*/  ISETP.NE.U32.AND P0, PT, R228, RZ, PT ;  /* 0x000000ffe400720c */ /* 0x000fe20003f05070 */
[----:B------:R-:W-:Y:S01]  /*18ec0*/  BSSY B1, `(.L_x_4270) ;  /* 0x0000103000017945 */ /* 0x000fe20003800000 */
[----:B------:R-:W-:Y:S02]  /*18ed0*/  FSEL R233, R8, -INF , !P5 ;  /* 0xff80000008e97808 */ /* 0x000fe40006800000 */
[----:B------:R-:W-:Y:S02]  /*18ee0*/  ISETP.NE.AND.EX P0, PT, R229, RZ, PT, P0 ;  /* 0x000000ffe500720c */ /* 0x000fe40003f05300 */
[----:B------:R-:W-:-:S02]  /*18ef0*/  FSEL R223, R4, -INF , !P2 ;  /* 0xff80000004df7808 */ /* 0x000fc40005000000 */
[----:B------:R-:W-:Y:S02]  /*18f00*/  FSEL R234, R6, -INF , !P4 ;  /* 0xff80000006ea7808 */ /* 0x000fe40006000000 */
[----:B------:R-:W-:Y:S02]  /*18f10*/  FSEL R235, R3, -INF , !P1 ;  /* 0xff80000003eb7808 */ /* 0x000fe40004800000 */
[----:B------:R-:W-:Y:S01]  /*18f20*/  FSEL R46, R17, -INF , !P6 ;  /* 0xff800000112e7808 */ /* 0x000fe20007000000 */
[----:B-1----:R-:W-:Y:S06]  /*18f30*/  @!P3 BRA `(.L_x_4271) ;  /* 0x0000000c00ecb947 */ /* 0x002fec0003800000 */
[----:B------:R-:W-:Y:S04]  /*18f40*/  BSSY B0, `(.L_x_4272) ;  /* 0x0000045000007945 */ /* 0x000fe80003800000 */
[----:B------:R-:W-:Y:S05]  /*18f50*/  @!P0 BRA `(.L_x_4273) ;  /* 0x0000000400008947 */ /* 0x000fea0003800000 */
[----:B------:R-:W2:Y:S01]  /*18f60*/  LD.E R3, desc[UR6][R160.64+0x170] ;  /* 0x00017006a0037980 */ /* 0x000ea2000c101900 */
        /* <DEDUP_REMOVED lines=63> */
.L_x_4273:
[----:B------:R-:W2:Y:S02]  /*19360*/  LD.E R3, desc[UR6][R160.64+0x38] ;  /* 0x00003806a0037980 */ /* 0x000ea4000c101900 */
[----:B--2---:R-:W-:-:S04]  /*19370*/  LEA R3, -R3, RZ, 0x8 ;  /* 0x000000ff03037211 */ /* 0x004fc800078e41ff */
[----:B------:R-:W-:Y:S02]  /*19380*/  SHF.R.S32.HI R4, RZ, 0x1f, R3 ;  /* 0x0000001fff047819 */ /* 0x000fe40000011403 */
.L_x_4274:
[----:B------:R-:W-:Y:S05]  /*19390*/  BSYNC B0 ;  /* 0x0000000000007941 */ /* 0x000fea0003800000 */
.L_x_4272:
[----:B------:R-:W2:Y:S01]  /*193a0*/  LDL R6, [R1+0x4] ;  /* 0x0000040001067983 */ /* 0x000ea20000100800 */
        /* <DEDUP_REMOVED lines=176> */
.L_x_4276:
[----:B------:R-:W-:Y:S05]  /*19eb0*/  BSYNC B0 ;  /* 0x0000000000007941 */ /* 0x000fea0003800000 */
.L_x_4275:
[----:B------:R-:W0:Y:S01]  /*19ec0*/  LDGDEPBAR ;  /* 0x00000000000079af */ /* 0x000e220000000000 */
[----:B------:R-:W-:-:S04]  /*19ed0*/  LEA R231, P1, R3, R231, 0x1 ;  /* 0x000000e703e77211 */ /* 0x000fc800078208ff */
[----:B------:R-:W-:-:S09]  /*19ee0*/  LEA.HI.X R227, R3, R227, R4, 0x1, P1 ;  /* 0x000000e303e37211 */ /* 0x000fd200008f0c04 */
.L_x_4271:
[----:B------:R-:W-:Y:S05]  /*19ef0*/  BSYNC B1 ;  /* 0x0000000000017941 */ /* 0x000fea0003800000 */
.L_x_4270:
        /* <DEDUP_REMOVED lines=164> */
[----:B------:R1:W-:Y:S08]  /*1a940*/  MUFU.EX2 R29, R8 ;  /* 0x00000008001d7308 */ /* 0x0003f00000000800 */
[----:B------:R2:W-:Y:S01]  /*1a950*/  MUFU.EX2 R13, R0 ;  /* 0x00000000000d7308 */ /* 0x0005e20000000800 */
[----:B-1----:R-:W-:-:S02]  /*1a960*/  FFMA.FTZ R8, R46, R3, -R6 ;  /* 0x000000032e087223 */ /* 0x002fc40000010806 */
[----:B------:R-:W1:Y:S05]  /*1a970*/  LDSM.16.MT88.4 R44, [R184+0xa800] ;  /* 0x00a80000b82c783b */ /* 0x000e6a0000004200 */
[----:B------:R-:W3:Y:S01]  /*1a980*/  MUFU.EX2 R71, R8 ;  /* 0x0000000800477308 */ /* 0x000ee20000000800 */
[----:B--2---:R-:W-:-:S07]  /*1a990*/  FFMA.FTZ R0, R87, R3, -R6 ;  /* 0x0000000357007223 */ /* 0x004fce0000010806 */
[----:B------:R2:W4:Y:S01]  /*1a9a0*/  MUFU.EX2 R84, R0 ;  /* 0x0000000000547308 */ /* 0x0005220000000800 */
[----:B---3--:R-:W-:Y:S01]  /*1a9b0*/  F2FP.F16.F32.PACK_AB R8, R13, R71 ;  /* 0x000000470d08723e */ /* 0x008fe200000000ff */
[----:B------:R-:W-:Y:S01]  /*1a9c0*/  FADD.FTZ R13, R71, R13 ;  /* 0x0000000d470d7221 */ /* 0x000fe20000010000 */
[----:B--2---:R-:W-:-:S03]  /*1a9d0*/  FFMA.FTZ R0, R92, R3, -R6 ;  /* 0x000000035c007223 */ /* 0x004fc60000010806 */
[----:B----4-:R-:W-:Y:S02]  /*1a9e0*/  FADD.FTZ R13, R84, R13 ;  /* 0x0000000d540d7221 */ /* 0x010fe40000010000 */
[----:B------:R2:W3:Y:S02]  /*1a9f0*/  MUFU.EX2 R85, R0 ;  /* 0x0000000000557308 */ /* 0x0004e40000000800 */
[----:B--2---:R-:W-:Y:S01]  /*1aa00*/  FFMA.FTZ R0, R86, R3, -R4 ;  /* 0x0000000356007223 */ /* 0x004fe20000010804 */
[C---:B---3--:R-:W-:Y:S01]  /*1aa10*/  F2FP.F16.F32.PACK_AB R10, R85.reuse, R84 ;  /* 0x00000054550a723e */ /* 0x048fe200000000ff */
[----:B------:R-:W-:-:S04]  /*1aa20*/  FADD.FTZ R13, R85, R13 ;  /* 0x0000000d550d7221 */ /* 0x000fc80000010000 */
[----:B------:R2:W-:Y:S02]  /*1aa30*/  MUFU.EX2 R15, R0 ;  /* 0x00000000000f7308 */ /* 0x0005e40000000800 */
[C---:B------:R-:W-:Y:S06]  /*1aa40*/  HMMA.16816.F32 R32, R8.reuse, R16, RZ ;  /* 0x000000100820723c */ /* 0x040fec00000018ff */
[C---:B------:R-:W-:Y:S06]  /*1aa50*/  HMMA.16816.F32 R52, R8.reuse, R20, RZ ;  /* 0x000000140834723c */ /* 0x040fec00000018ff */
[----:B------:R-:W-:Y:S01]  /*1aa60*/  HMMA.16816.F32 R40, R8, R22, RZ ;  /* 0x000000160828723c */ /* 0x000fe200000018ff */
[----:B--2---:R-:W-:-:S04]  /*1aa70*/  FFMA.FTZ R0, R94, R3, -R6 ;  /* 0x000000035e007223 */ /* 0x004fc80000010806 */
[----:B------:R2:W3:Y:S01]  /*1aa80*/  MUFU.EX2 R87, R0 ;  /* 0x0000000000577308 */ /* 0x0004e20000000800 */
[C---:B------:R-:W-:Y:S06]  /*1aa90*/  HMMA.16816.F32 R20, R8.reuse, R18, RZ ;  /* 0x000000120814723c */ /* 0x040fec00000018ff */
[C---:B------:R-:W-:Y:S06]  /*1aaa0*/  HMMA.16816.F32 R60, R8.reuse, R36, RZ ;  /* 0x00000024083c723c */ /* 0x040fec00000018ff */
[----:B------:R-:W-:Y:S01]  /*1aab0*/  HMMA.16816.F32 R56, R8, R38, RZ ;  /* 0x000000260838723c */ /* 0x000fe200000018ff */
[----:B--2---:R-:W-:Y:S01]  /*1aac0*/  FFMA.FTZ R0, R93, R3, -R6 ;  /* 0x000000035d007223 */ /* 0x004fe20000010806 */
[----:B---3--:R-:W-:-:S03]  /*1aad0*/  FADD.FTZ R13, R87, R13 ;  /* 0x0000000d570d7221 */ /* 0x008fc60000010000 */
[----:B------:R2:W3:Y:S02]  /*1aae0*/  MUFU.EX2 R86, R0 ;  /* 0x0000000000567308 */ /* 0x0004e40000000800 */
[----:B--2---:R-:W-:Y:S01]  /*1aaf0*/  FFMA.FTZ R0, R104, R3, -R6 ;  /* 0x0000000368007223 */ /* 0x004fe20000010806 */
[----:B------:R-:W-:Y:S01]  /*1ab00*/  MOV R104, R28 ;  /* 0x0000001c00687202 */ /* 0x000fe20000000f00 */
[----:B---3--:R-:W-:-:S04]  /*1ab10*/  FADD.FTZ R13, R86, R13 ;  /* 0x0000000d560d7221 */ /* 0x008fc80000010000 */
[----:B------:R2:W-:Y:S02]  /*1ab20*/  MUFU.EX2 R94, R0 ;  /* 0x00000000005e7308 */ /* 0x0005e40000000800 */
[----:B--2---:R-:W-:Y:S01]  /*1ab30*/  FFMA.FTZ R0, R105, R3, -R6 ;  /* 0x0000000369007223 */ /* 0x004fe20000010806 */
[----:B------:R-:W-:Y:S02]  /*1ab40*/  MOV R105, R29 ;  /* 0x0000001d00697202 */ /* 0x000fe40000000f00 */
[C---:B------:R-:W-:Y:S03]  /*1ab50*/  HMMA.16816.F32 R28, R8.reuse, R24, RZ ;  /* 0x00000018081c723c */ /* 0x040fe600000018ff */
[----:B------:R2:W3:Y:S03]  /*1ab60*/  MUFU.EX2 R16, R0 ;  /* 0x0000000000107308 */ /* 0x0004e60000000800 */
[----:B------:R-:W-:Y:S07]  /*1ab70*/  HMMA.16816.F32 R24, R8, R26, RZ ;  /* 0x0000001a0818723c */ /* 0x000fee00000018ff */
[----:B------:R-:W-:-:S02]  /*1ab80*/  F2FP.F16.F32.PACK_AB R8, R86, R87 ;  /* 0x000000575608723e */ /* 0x000fc400000000ff */
[----:B------:R-:W-:Y:S01]  /*1ab90*/  F2FP.F16.F32.PACK_AB R9, R105, R12 ;  /* 0x0000000c6909723e */ /* 0x000fe200000000ff */
[-CC-:B--2---:R-:W-:Y:S01]  /*1aba0*/  FFMA.FTZ R0, R95, R3.reuse, -R4.reuse ;  /* 0x000000035f007223 */ /* 0x184fe20000010804 */
[----:B---3--:R-:W-:Y:S02]  /*1abb0*/  MOV R95, R16 ;  /* 0x00000010005f7202 */ /* 0x008fe40000000f00 */
[----:B------:R-:W2:Y:S01]  /*1abc0*/  LDSM.16.MT88.4 R16, [R182+0xa800] ;  /* 0x00a80000b610783b */ /* 0x000ea20000004200 */
[----:B------:R3:W4:Y:S01]  /*1abd0*/  MUFU.EX2 R93, R0 ;  /* 0x00000000005d7308 */ /* 0x0007220000000800 */
[----:B------:R-:W-:Y:S01]  /*1abe0*/  F2FP.F16.F32.PACK_AB R10, R95, R94 ;  /* 0x0000005e5f0a723e */ /* 0x000fe200000000ff */
[----:B---3--:R-:W-:Y:S01]  /*1abf0*/  FFMA.FTZ R0, R108, R3, -R4 ;  /* 0x000000036c007223 */ /* 0x008fe20000010804 */
[----:B----4-:R-:W-:-:S05]  /*1ac00*/  F2FP.F16.F32.PACK_AB R11, R93, R15 ;  /* 0x0000000f5d0b723e */ /* 0x010fca00000000ff */
[----:B------:R3:W-:Y:S02]  /*1ac10*/  MUFU.EX2 R92, R0 ;  /* 0x00000000005c7308 */ /* 0x0007e40000000800 */
[C---:B------:R-:W-:Y:S06]  /*1ac20*/  HMMA.16816.F32 R64, R8.reuse, R48, R52 ;  /* 0x000000300840723c */ /* 0x040fec0000001834 */
[C---:B-1----:R-:W-:Y:S06]  /*1ac30*/  HMMA.16816.F32 R52, R8.reuse, R44, R32 ;  /* 0x0000002c0834723c */ /* 0x042fec0000001820 */
[C---:B------:R-:W-:Y:S01]  /*1ac40*/  HMMA.16816.F32 R44, R8.reuse, R46, R20 ;  /* 0x0000002e082c723c */ /* 0x040fe20000001814 */
[-CC-:B---3--:R-:W-:Y:S01]  /*1ac50*/  FFMA.FTZ R0, R107, R3.reuse, -R4.reuse ;  /* 0x000000036b007223 */ /* 0x188fe20000010804 */
[----:B------:R-:W1:Y:S03]  /*1ac60*/  LDSM.16.MT88.4 R20, [R183+0xa800] ;  /* 0x00a80000b714783b */ /* 0x000e660000004200 */
[----:B------:R3:W4:Y:S01]  /*1ac70*/  MUFU.EX2 R70, R0 ;  /* 0x0000000000467308 */ /* 0x0007220000000800 */
[C---:B------:R-:W-:Y:S06]  /*1ac80*/  HMMA.16816.F32 R48, R8.reuse, R50, R40 ;  /* 0x000000320830723c */ /* 0x040fec0000001828 */
[C---:B--2---:R-:W-:Y:S06]  /*1ac90*/  HMMA.16816.F32 R40, R8.reuse, R16, R28 ;  /* 0x000000100828723c */ /* 0x044fec000000181c */
[----:B------:R-:W-:Y:S01]  /*1aca0*/  HMMA.16816.F32 R36, R8, R18, R24 ;  /* 0x000000120824723c */ /* 0x000fe20000001818 */
[----:B------:R-:W2:Y:S01]  /*1acb0*/  LDSM.16.MT88.4 R16, [R184+0xb000] ;  /* 0x00b00000b810783b */ /* 0x000ea20000004200 */
[----:B---3--:R-:W-:-:S03]  /*1acc0*/  FFMA.FTZ R0, R106, R3, -R4 ;  /* 0x000000036a007223 */ /* 0x008fc60000010804 */
[----:B------:R-:W-:Y:S01]  /*1acd0*/  LDSM.16.MT88.4 R24, [R182+0xb000] ;  /* 0x00b00000b618783b */ /* 0x000fe20000004200 */
[----:B------:R3:W-:Y:S01]  /*1ace0*/  MUFU.EX2 R73, R0 ;  /* 0x0000000000497308 */ /* 0x0007e20000000800 */
[----:B-1----:R-:W-:Y:S01]  /*1acf0*/  HMMA.16816.F32 R32, R8, R20, R60 ;  /* 0x000000140820723c */ /* 0x002fe2000000183c */
[----:B---3--:R-:W-:-:S06]  /*1ad00*/  FFMA.FTZ R0, R111, R3, -R6 ;  /* 0x000000036f007223 */ /* 0x008fcc0000010806 */
[----:B------:R1:W-:Y:S01]  /*1ad10*/  MUFU.EX2 R69, R0 ;  /* 0x0000000000457308 */ /* 0x0003e20000000800 */
[----:B------:R-:W-:Y:S01]  /*1ad20*/  HMMA.16816.F32 R28, R8, R22, R56 ;  /* 0x00000016081c723c */ /* 0x000fe20000001838 */
[----:B------:R-:W3:Y:S06]  /*1ad30*/  LDSM.16.MT88.4 R20, [R181+0xb000] ;  /* 0x00b00000b514783b */ /* 0x000eec0000004200 */
[----:B----4-:R-:W-:Y:S01]  /*1ad40*/  F2FP.F16.F32.PACK_AB R9, R70, R92 ;  /* 0x0000005c4609723e */ /* 0x010fe200000000ff */
        /* <DEDUP_REMOVED lines=9> */
[----:B------:R-:W1:Y:S02]  /*1ade0*/  MUFU.EX2 R106, R0 ;  /* 0x00000000006a7308 */ /* 0x000e640000000800 */
[----:B-1----:R-:W-:Y:S01]  /*1adf0*/  F2FP.F16.F32.PACK_AB R11, R106, R73 ;  /* 0x000000496a0b723e */ /* 0x002fe200000000ff */
[----:B------:R-:W-:-:S05]  /*1ae00*/  FFMA.FTZ R0, R118, R3, -R4 ;  /* 0x0000000376007223 */ /* 0x000fca0000010804 */
[----:B------:R1:W-:Y:S01]  /*1ae10*/  MUFU.EX2 R107, R0 ;  /* 0x00000000006b7308 */ /* 0x0003e20000000800 */
[C---:B--2---:R-:W-:Y:S06]  /*1ae20*/  HMMA.16816.F32 R52, R8.reuse, R16, R52 ;  /* 0x000000100834723c */ /* 0x044fec0000001834 */
[C---:B------:R-:W-:Y:S01]  /*1ae30*/  HMMA.16816.F32 R44, R8.reuse, R18, R44 ;  /* 0x00000012082c723c */ /* 0x040fe2000000182c */
[----:B------:R-:W2:Y:S05]  /*1ae40*/  LDSM.16.MT88.4 R16, [R183+0xb000] ;  /* 0x00b00000b710783b */ /* 0x000eaa0000004200 */
[----:B---3--:R-:W-:Y:S01]  /*1ae50*/  HMMA.16816.F32 R64, R8, R20, R64 ;  /* 0x000000140840723c */ /* 0x008fe20000001840 */
[----:B-1----:R-:W-:-:S05]  /*1ae60*/  FFMA.FTZ R0, R116, R3, -R4 ;  /* 0x0000000374007223 */ /* 0x002fca0000010804 */
[C---:B------:R-:W-:Y:S01]  /*1ae70*/  HMMA.16816.F32 R56, R8.reuse, R22, R48 ;  /* 0x000000160838723c */ /* 0x040fe20000001830 */
[----:B------:R1:W3:Y:S05]  /*1ae80*/  MUFU.EX2 R110, R0 ;  /* 0x00000000006e7308 */ /* 0x0002ea0000000800 */
[C---:B------:R-:W-:Y:S06]  /*1ae90*/  HMMA.16816.F32 R48, R8.reuse, R24, R40 ;  /* 0x000000180830723c */ /* 0x040fec0000001828 */
[----:B------:R-:W-:Y:S01]  /*1aea0*/  HMMA.16816.F32 R36, R8, R26, R36 ;  /* 0x0000001a0824723c */ /* 0x000fe20000001824 */
[----:B------:R-:W-:Y:S01]  /*1aeb0*/  LDSM.16.MT88.4 R24, [R182+0xb800] ;  /* 0x00b80000b618783b */ /* 0x000fe20000004200 */
[----:B-1----:R-:W-:Y:S01]  /*1aec0*/  FFMA.FTZ R0, R115, R3, -R4 ;  /* 0x0000000373007223 */ /* 0x002fe20000010804 */
[----:B------:R-:W-:-:S03]  /*1aed0*/  MOV R115, R73 ;  /* 0x0000004900737202 */ /* 0x000fc60000000f00 */
[----:B------:R1:W4:Y:S01]  /*1aee0*/  MUFU.EX2 R20, R0 ;  /* 0x0000000000147308 */ /* 0x0003220000000800 */
        /* <DEDUP_REMOVED lines=9> */
[----:B----4-:R-:W-:Y:S02]  /*1af80*/  MOV R117, R20 ;  /* 0x0000001400757202 */ /* 0x010fe40000000f00 */
[----:B---3--:R-:W-:-:S03]  /*1af90*/  F2FP.F16.F32.PACK_AB R8, R113, R114 ;  /* 0x000000727108723e */ /* 0x008fc600000000ff */
[----:B------:R1:W-:Y:S01]  /*1afa0*/  MUFU.EX2 R118, R0 ;  /* 0x0000000000767308 */ /* 0x0003e20000000800 */
[----:B------:R-:W3:Y:S01]  /*1afb0*/  LDSM.16.MT88.4 R20, [R181+0xb800] ;  /* 0x00b80000b514783b */ /* 0x000ee20000004200 */
[----:B-1----:R-:W-:Y:S01]  /*1afc0*/  FFMA.FTZ R0, R120, R3, -R6 ;  /* 0x0000000378007223 */ /* 0x002fe20000010806 */
[----:B------:R-:W-:-:S05]  /*1afd0*/  MOV R120, R72 ;  /* 0x0000004800787202 */ /* 0x000fca0000000f00 */
[----:B------:R1:W4:Y:S02]  /*1afe0*/  MUFU.EX2 R116, R0 ;  /* 0x0000000000747308 */ /* 0x0003240000000800 */
[----:B-1----:R-:W-:Y:S01]  /*1aff0*/  FFMA.FTZ R0, R119, R3, -R4 ;  /* 0x0000000377007223 */ /* 0x002fe20000010804 */
[----:B----4-:R-:W-:Y:S02]  /*1b000*/  F2FP.F16.F32.PACK_AB R10, R116, R118 ;  /* 0x00000076740a723e */ /* 0x010fe400000000ff */
        /* <DEDUP_REMOVED lines=9> */
[----:B---3--:R-:W-:Y:S01]  /*1b0a0*/  HMMA.16816.F32 R64, R8, R20, R64 ;  /* 0x000000140840723c */ /* 0x008fe20000001840 */
        /* <DEDUP_REMOVED lines=145> */
[----:B------:R-:W-:Y:S01]  /*1b9c0*/  HMMA.16816.F32 R36, R8, R22, R56 ;  /* 0x000000160824723c */ /* 0x000fe20000001838 */
[----:B------:R-:W2:Y:S01]  /*1b9d0*/  LDSM.16.MT88.4 R20, [R182+0xd800] ;  /* 0x00d80000b614783b */ /* 0x000ea20000004200 */
[----:B------:R3:W4:Y:S02]  /*1b9e0*/  MUFU.EX2 R138, R0 ;  /* 0x00000000008a7308 */ /* 0x0007240000000800 */
[----:B---3--:R-:W-:Y:S01]  /*1b9f0*/  FFMA.FTZ R0, R148, R3, -R4 ;  /* 0x0000000394007223 */ /* 0x008fe20000010804 */
[----:B------:R-:W-:-:S05]  /*1ba00*/  MOV R148, R123 ;  /* 0x0000007b00947202 */ /* 0x000fca0000000f00 */
[----:B------:R3:W-:Y:S01]  /*1ba10*/  MUFU.EX2 R145, R0 ;  /* 0x0000000000917308 */ /* 0x0007e20000000800 */
[----:B-1----:R-:W-:Y:S01]  /*1ba20*/  HMMA.16816.F32 R60, R8, R18, R52 ;  /* 0x00000012083c723c */ /* 0x002fe20000001834 */
[----:B---3--:R-:W-:-:S05]  /*1ba30*/  FFMA.FTZ R0, R174, R3, -R6 ;  /* 0x00000003ae007223 */ /* 0x008fca0000010806 */
[C---:B--2---:R-:W-:Y:S01]  /*1ba40*/  HMMA.16816.F32 R40, R8.reuse, R20, R72 ;  /* 0x000000140828723c */ /* 0x044fe20000001848 */
[----:B------:R-:W-:Y:S01]  /*1ba50*/  MOV R174, R122 ;  /* 0x0000007a00ae7202 */ /* 0x000fe20000000f00 */
[----:B------:R1:W-:Y:S04]  /*1ba60*/  MUFU.EX2 R136, R0 ;  /* 0x0000000000887308 */ /* 0x0003e80000000800 */
[C---:B------:R-:W-:Y:S01]  /*1ba70*/  HMMA.16816.F32 R76, R8.reuse, R22, R76 ;  /* 0x00000016084c723c */ /* 0x040fe2000000184c */
[----:B------:R-:W2:Y:S05]  /*1ba80*/  LDSM.16.MT88.4 R20, [R182+0xe000] ;  /* 0x00e00000b614783b */ /* 0x000eaa0000004200 */
[----:B------:R-:W-:Y:S01]  /*1ba90*/  HMMA.16816.F32 R72, R8, R16, R64 ;  /* 0x000000100848723c */ /* 0x000fe20000001840 */
[----:B------:R-:W3:Y:S06]  /*1baa0*/  LDSM.16.MT88.4 R16, [R183+0xe000] ;  /* 0x00e00000b710783b */ /* 0x000eec0000004200 */
[----:B----4-:R-:W-:Y:S01]  /*1bab0*/  F2FP.F16.F32.PACK_AB R9, R138, R137 ;  /* 0x000000898a09723e */ /* 0x010fe200000000ff */
[----:B-1----:R-:W-:Y:S01]  /*1bac0*/  FFMA.FTZ R0, R175, R3, -R6 ;  /* 0x00000003af007223 */ /* 0x002fe20000010806 */
[----:B------:R-:W-:-:S03]  /*1bad0*/  MOV R175, R105 ;  /* 0x0000006900af7202 */ /* 0x000fc60000000f00 */
[----:B------:R1:W4:Y:S02]  /*1bae0*/  MUFU.EX2 R131, R0 ;  /* 0x0000000000837308 */ /* 0x0003240000000800 */
[-CC-:B-1----:R-:W-:Y:S01]  /*1baf0*/  FFMA.FTZ R0, R173, R3.reuse, -R6.reuse ;  /* 0x00000003ad007223 */ /* 0x182fe20000010806 */
[----:B------:R-:W-:Y:S01]  /*1bb00*/  MOV R173, R12 ;  /* 0x0000000c00ad7202 */ /* 0x000fe20000000f00 */
[----:B------:R-:W-:Y:S01]  /*1bb10*/  FFMA.FTZ R12, R149, R3, -R6 ;  /* 0x00000003950c7223 */ /* 0x000fe20000010806 */
[----:B----4-:R-:W-:-:S03]  /*1bb20*/  F2FP.F16.F32.PACK_AB R8, R131, R136 ;  /* 0x000000888308723e */ /* 0x010fc600000000ff */
[----:B------:R1:W-:Y:S01]  /*1bb30*/  MUFU.EX2 R129, R0 ;  /* 0x0000000000817308 */ /* 0x0003e20000000800 */
[----:B------:R-:W-:-:S07]  /*1bb40*/  MOV R149, R104 ;  /* 0x0000006800957202 */ /* 0x000fce0000000f00 */
[----:B------:R-:W4:Y:S01]  /*1bb50*/  MUFU.EX2 R130, R12 ;  /* 0x0000000c00827308 */ /* 0x000f220000000800 */
[----:B-1----:R-:W-:-:S07]  /*1bb60*/  FFMA.FTZ R0, R150, R3, -R4 ;  /* 0x0000000396007223 */ /* 0x002fce0000010804 */
[----:B------:R1:W5:Y:S01]  /*1bb70*/  MUFU.EX2 R128, R0 ;  /* 0x0000000000807308 */ /* 0x0003620000000800 */
[----:B----4-:R-:W-:Y:S01]  /*1bb80*/  F2FP.F16.F32.PACK_AB R10, R130, R129 ;  /* 0x00000081820a723e */ /* 0x010fe200000000ff */
[----:B------:R-:W-:-:S04]  /*1bb90*/  FADD.FTZ R12, R83, R82 ;  /* 0x00000052530c7221 */ /* 0x000fc80000010000 */
[----:B------:R-:W-:-:S04]  /*1bba0*/  FADD.FTZ R12, R251, R12 ;  /* 0x0000000cfb0c7221 */ /* 0x000fc80000010000 */
[----:B------:R-:W-:Y:S01]  /*1bbb0*/  FADD.FTZ R12, R149, R12 ;  /* 0x0000000c950c7221 */ /* 0x000fe20000010000 */
[----:B------:R-:W-:Y:S02]  /*1bbc0*/  MOV R149, R174 ;  /* 0x000000ae00957202 */ /* 0x000fe40000000f00 */
[----:B------:R-:W-:Y:S01]  /*1bbd0*/  MOV R174, R95 ;  /* 0x0000005f00ae7202 */ /* 0x000fe20000000f00 */
[----:B-1----:R-:W-:Y:S01]  /*1bbe0*/  FFMA.FTZ R0, R151, R3, -R4 ;  /* 0x0000000397007223 */ /* 0x002fe20000010804 */
[----:B-----5:R-:W-:Y:S01]  /*1bbf0*/  F2FP.F16.F32.PACK_AB R11, R128, R145 ;  /* 0x00000091800b723e */ /* 0x020fe200000000ff */
[----:B------:R-:W-:Y:S01]  /*1bc00*/  FADD.FTZ R12, R173, R12 ;  /* 0x0000000cad0c7221 */ /* 0x000fe20000010000 */
[----:B------:R-:W-:Y:S01]  /*1bc10*/  MOV R173, R94 ;  /* 0x0000005e00ad7202 */ /* 0x000fe20000000f00 */
[----:B------:R1:W-:Y:S02]  /*1bc20*/  MUFU.EX2 R118, R0 ;  /* 0x0000000000767308 */ /* 0x0003e40000000800 */
[----:B------:R-:W-:Y:S01]  /*1bc30*/  FADD.FTZ R12, R175, R12 ;  /* 0x0000000caf0c7221 */ /* 0x000fe20000010000 */
[----:B------:R-:W-:Y:S01]  /*1bc40*/  MOV R175, R93 ;  /* 0x0000005d00af7202 */ /* 0x000fe20000000f00 */
[C---:B------:R-:W-:Y:S06]  /*1bc50*/  HMMA.16816.F32 R64, R8.reuse, R24, R48 ;  /* 0x000000180840723c */ /* 0x040fec0000001830 */
[C---:B------:R-:W-:Y:S06]  /*1bc60*/  HMMA.16816.F32 R52, R8.reuse, R28, R32 ;  /* 0x0000001c0834723c */ /* 0x040fec0000001820 */
[C---:B------:R-:W-:Y:S01]  /*1bc70*/  HMMA.16816.F32 R48, R8.reuse, R30, R36 ;  /* 0x0000001e0830723c */ /* 0x040fe20000001824 */
[-CC-:B-1----:R-:W-:Y:S01]  /*1bc80*/  FFMA.FTZ R0, R126, R3.reuse, -R4.reuse ;  /* 0x000000037e007223 */ /* 0x182fe20000010804 */
[----:B------:R-:W1:Y:S03]  /*1bc90*/  LDSM.16.MT88.4 R28, [R181+0xe800] ;  /* 0x00e80000b51c783b */ /* 0x000e660000004200 */
[----:B------:R4:W5:Y:S01]  /*1bca0*/  MUFU.EX2 R121, R0 ;  /* 0x0000000000797308 */ /* 0x0009620000000800 */
[C---:B------:R-:W-:Y:S01]  /*1bcb0*/  HMMA.16816.F32 R56, R8.reuse, R26, R44 ;  /* 0x0000001a0838723c */ /* 0x040fe2000000182c */
[----:B------:R-:W-:Y:S05]  /*1bcc0*/  LDSM.16.MT88.4 R24, [R184+0xe800] ;  /* 0x00e80000b818783b */ /* 0x000fea0000004200 */
[C---:B--2---:R-:W-:Y:S01]  /*1bcd0*/  HMMA.16816.F32 R36, R8.reuse, R20, R40 ;  /* 0x000000140824723c */ /* 0x044fe20000001828 */
[----:B------:R-:W-:Y:S05]  /*1bce0*/  LDSM.16.MT88.4 R40, [R182+0xe800] ;  /* 0x00e80000b628783b */ /* 0x000fea0000004200 */
[----:B------:R-:W-:Y:S01]  /*1bcf0*/  HMMA.16816.F32 R32, R8, R22, R76 ;  /* 0x000000160820723c */ /* 0x000fe2000000184c */
[----:B----4-:R-:W-:-:S05]  /*1bd00*/  FFMA.FTZ R0, R124, R3, -R4 ;  /* 0x000000037c007223 */ /* 0x010fca0000010804 */
[C---:B---3--:R-:W-:Y:S01]  /*1bd10*/  HMMA.16816.F32 R44, R8.reuse, R16, R72 ;  /* 0x00000010082c723c */ /* 0x048fe20000001848 */
[----:B------:R2:W-:Y:S05]  /*1bd20*/  MUFU.EX2 R124, R0 ;  /* 0x00000000007c7308 */ /* 0x0005ea0000000800 */
[----:B------:R-:W-:Y:S01]  /*1bd30*/  HMMA.16816.F32 R20, R8, R18, R60 ;  /* 0x000000120814723c */ /* 0x000fe2000000183c */
[----:B------:R-:W3:Y:S06]  /*1bd40*/  LDSM.16.MT88.4 R16, [R183+0xe800] ;  /* 0x00e80000b710783b */ /* 0x000eec0000004200 */
[----:B-----5:R-:W-:Y:S01]  /*1bd50*/  F2FP.F16.F32.PACK_AB R9, R121, R118 ;  /* 0x000000767909723e */ /* 0x020fe200000000ff */
        /* <DEDUP_REMOVED lines=15> */
[C---:B-1----:R-:W-:Y:S06]  /*1be50*/  HMMA.16816.F32 R64, R8.reuse, R28, R64 ;  /* 0x0000001c0840723c */ /* 0x042fec0000001840 */
[C---:B------:R-:W-:Y:S06]  /*1be60*/  HMMA.16816.F32 R60, R8.reuse, R30, R56 ;  /* 0x0000001e083c723c */ /* 0x040fec0000001838 */
[----:B---3--:R-:W-:Y:S01]  /*1be70*/  HMMA.16816.F32 R44, R8, R16, R44 ;  /* 0x00000010082c723c */ /* 0x008fe2000000182c */
[----:B--2---:R-:W-:-:S04]  /*1be80*/  FFMA.FTZ R0, R101, R3, -R4 ;  /* 0x0000000365007223 */ /* 0x004fc80000010804 */
[----:B------:R1:W2:Y:S01]  /*1be90*/  MUFU.EX2 R116, R0 ;  /* 0x0000000000747308 */ /* 0x0002a20000000800 */
[C---:B------:R-:W-:Y:S01]  /*1bea0*/  HMMA.16816.F32 R28, R8.reuse, R18, R20 ;  /* 0x00000012081c723c */ /* 0x040fe20000001814 */
[----:B------:R-:W3:Y:S04]  /*1beb0*/  LDSM.16.MT88.4 R16, [R184+0xf000] ;  /* 0x00f00000b810783b */ /* 0x000ee80000004200 */
[----:B------:R-:W4:Y:S01]  /*1bec0*/  LDSM.16.MT88.4 R20, [R181+0xf000] ;  /* 0x00f00000b514783b */ /* 0x000f220000004200 */
[C---:B------:R-:W-:Y:S06]  /*1bed0*/  HMMA.16816.F32 R56, R8.reuse, R24, R52 ;  /* 0x000000180838723c */ /* 0x040fec0000001834 */
[----:B------:R-:W-:Y:S01]  /*1bee0*/  HMMA.16816.F32 R48, R8, R26, R48 ;  /* 0x0000001a0830723c */ /* 0x000fe20000001830 */
[----:B------:R-:W5:Y:S01]  /*1bef0*/  LDSM.16.MT88.4 R24, [R182+0xf000] ;  /* 0x00f00000b618783b */ /* 0x000f620000004200 */
[----:B-1----:R-:W-:-:S04]  /*1bf00*/  FFMA.FTZ R0, R100, R3, -R4 ;  /* 0x0000000364007223 */ /* 0x002fc80000010804 */
[C---:B------:R-:W-:Y:S01]  /*1bf10*/  HMMA.16816.F32 R36, R8.reuse, R40, R36 ;  /* 0x000000280824723c */ /* 0x040fe20000001824 */
[----:B------:R1:W-:Y:S05]  /*1bf20*/  MUFU.EX2 R115, R0 ;  /* 0x0000000000737308 */ /* 0x0003ea0000000800 */
[----:B------:R-:W-:Y:S07]  /*1bf30*/  HMMA.16816.F32 R32, R8, R42, R32 ;  /* 0x0000002a0820723c */ /* 0x000fee0000001820 */
[----:B------:R-:W-:Y:S01]  /*1bf40*/  FFMA.FTZ R8, R127, R3, -R6 ;  /* 0x000000037f087223 */ /* 0x000fe20000010806 */
[----:B--2---:R-:W-:-:S03]  /*1bf50*/  F2FP.F16.F32.PACK_AB R9, R116, R110 ;  /* 0x0000006e7409723e */ /* 0x004fc600000000ff */
[----:B------:R-:W-:Y:S01]  /*1bf60*/  MUFU.EX2 R109, R8 ;  /* 0x00000008006d7308 */ /* 0x000fe20000000800 */
[----:B-1----:R-:W-:-:S07]  /*1bf70*/  FFMA.FTZ R0, R143, R3, -R6 ;  /* 0x000000038f007223 */ /* 0x002fce0000010806 */
        /* <DEDUP_REMOVED lines=8> */
[----:B------:R1:W2:Y:S02]  /*1c000*/  MUFU.EX2 R108, R0 ;  /* 0x00000000006c7308 */ /* 0x0002a40000000800 */
[----:B-1----:R-:W-:Y:S01]  /*1c010*/  FFMA.FTZ R0, R90, R3, -R4 ;  /* 0x000000035a007223 */ /* 0x002fe20000010804 */
[----:B--2---:R-:W-:-:S05]  /*1c020*/  F2FP.F16.F32.PACK_AB R11, R108, R115 ;  /* 0x000000736c0b723e */ /* 0x004fca00000000ff */
[----:B------:R1:W-:Y:S02]  /*1c030*/  MUFU.EX2 R104, R0 ;  /* 0x0000000000687308 */ /* 0x0003e40000000800 */
[C---:B---3--:R-:W-:Y:S06]  /*1c040*/  HMMA.16816.F32 R56, R8.reuse, R16, R56 ;  /* 0x000000100838723c */ /* 0x048fec0000001838 */
[C---:B------:R-:W-:Y:S01]  /*1c050*/  HMMA.16816.F32 R48, R8.reuse, R18, R48 ;  /* 0x000000120830723c */ /* 0x040fe20000001830 */
[----:B------:R-:W2:Y:S05]  /*1c060*/  LDSM.16.MT88.4 R16, [R183+0xf000] ;  /* 0x00f00000b710783b */ /* 0x000eaa0000004200 */
[----:B----4-:R-:W-:Y:S01]  /*1c070*/  HMMA.16816.F32 R52, R8, R20, R64 ;  /* 0x000000140834723c */ /* 0x010fe20000001840 */
[----:B-1----:R-:W-:-:S04]  /*1c080*/  FFMA.FTZ R0, R96, R3, -R4 ;  /* 0x0000000360007223 */ /* 0x002fc80000010804 */
[----:B------:R1:W3:Y:S01]  /*1c090*/  MUFU.EX2 R105, R0 ;  /* 0x0000000000697308 */ /* 0x0002e20000000800 */
[C---:B------:R-:W-:Y:S01]  /*1c0a0*/  HMMA.16816.F32 R60, R8.reuse, R22, R60 ;  /* 0x00000016083c723c */ /* 0x040fe2000000183c */
[----:B------:R-:W4:Y:S05]  /*1c0b0*/  LDSM.16.MT88.4 R20, [R181+0xf800] ;  /* 0x00f80000b514783b */ /* 0x000f2a0000004200 */
[C---:B-----5:R-:W-:Y:S06]  /*1c0c0*/  HMMA.16816.F32 R36, R8.reuse, R24, R36 ;  /* 0x000000180824723c */ /* 0x060fec0000001824 */
[----:B------:R-:W-:Y:S01]  /*1c0d0*/  HMMA.16816.F32 R64, R8, R26, R32 ;  /* 0x0000001a0840723c */ /* 0x000fe20000001820 */
[----:B------:R-:W5:Y:S01]  /*1c0e0*/  LDSM.16.MT88.4 R24, [R184+0xf800] ;  /* 0x00f80000b818783b */ /* 0x000f620000004200 */
[----:B-1----:R-:W-:-:S04]  /*1c0f0*/  FFMA.FTZ R0, R81, R3, -R4 ;  /* 0x0000000351007223 */ /* 0x002fc80000010804 */
[----:B------:R1:W-:Y:S01]  /*1c100*/  MUFU.EX2 R106, R0 ;  /* 0x00000000006a7308 */ /* 0x0003e20000000800 */
[----:B--2---:R-:W-:Y:S01]  /*1c110*/  HMMA.16816.F32 R40, R8, R18, R28 ;  /* 0x000000120828723c */ /* 0x004fe2000000181c */
[----:B-1----:R-:W-:-:S05]  /*1c120*/  FFMA.FTZ R0, R80, R3, -R4 ;  /* 0x0000000350007223 */ /* 0x002fca0000010804 */
[----:B------:R-:W-:Y:S01]  /*1c130*/  HMMA.16816.F32 R80, R8, R16, R44 ;  /* 0x000000100850723c */ /* 0x000fe2000000182c */
[----:B------:R-:W1:Y:S01]  /*1c140*/  LDSM.16.MT88.4 R16, [R182+0xf800] ;  /* 0x00f80000b610783b */ /* 0x000e620000004200 */
[----:B------:R2:W4:Y:S05]  /*1c150*/  MUFU.EX2 R107, R0 ;  /* 0x00000000006b7308 */ /* 0x00052a0000000800 */
        /* <DEDUP_REMOVED lines=17> */
[----:B-----5:R-:W-:Y:S01]  /*1c270*/  HMMA.16816.F32 R44, R8, R24, R56 ;  /* 0x00000018082c723c */ /* 0x020fe20000001838 */
[----:B--2---:R-:W-:-:S04]  /*1c280*/  FFMA.FTZ R0, R89, R3, -R4 ;  /* 0x0000000359007223 */ /* 0x004fc80000010804 */
[----:B------:R2:W4:Y:S01]  /*1c290*/  MUFU.EX2 R97, R0 ;  /* 0x0000000000617308 */ /* 0x0005220000000800 */
[C---:B------:R-:W-:Y:S01]  /*1c2a0*/  HMMA.16816.F32 R52, R8.reuse, R26, R48 ;  /* 0x0000001a0834723c */ /* 0x040fe20000001830 */
[----:B------:R-:W5:Y:S04]  /*1c2b0*/  LDSM.16.MT88.4 R24, [R181+0x10000] ;  /* 0x01000000b518783b */ /* 0x000f680000004200 */
[----:B------:R-:W-:Y:S01]  /*1c2c0*/  LDSM.16.MT88.4 R48, [R182+0x10000] ;  /* 0x01000000b630783b */ /* 0x000fe20000004200 */
[C---:B-1----:R-:W-:Y:S03]  /*1c2d0*/  HMMA.16816.F32 R72, R8.reuse, R16, R36 ;  /* 0x000000100848723c */ /* 0x042fe60000001824 */
[----:B------:R-:W1:Y:S03]  /*1c2e0*/  LDSM.16.MT88.4 R36, [R184+0x10000] ;  /* 0x01000000b824783b */ /* 0x000e660000004200 */
[----:B------:R-:W-:Y:S01]  /*1c2f0*/  HMMA.16816.F32 R56, R8, R18, R64 ;  /* 0x000000120838723c */ /* 0x000fe20000001840 */
[----:B------:R-:W1:Y:S01]  /*1c300*/  LDSM.16.MT88.4 R64, [R183+0x10000] ;  /* 0x01000000b740783b */ /* 0x000e620000004200 */
[----:B--2---:R-:W-:Y:S01]  /*1c310*/  FFMA.FTZ R0, R200, R3, -R4 ;  /* 0x00000003c8007223 */ /* 0x004fe20000010804 */
[----:B----4-:R-:W-:-:S03]  /*1c320*/  F2FP.F16.F32.PACK_AB R17, R97, R99 ;  /* 0x000000636111723e */ /* 0x010fc600000000ff */
[----:B------:R2:W-:Y:S01]  /*1c330*/  MUFU.EX2 R98, R0 ;  /* 0x0000000000627308 */ /* 0x0005e20000000800 */
[C---:B---3--:R-:W-:Y:S06]  /*1c340*/  HMMA.16816.F32 R80, R8.reuse, R20, R80 ;  /* 0x000000140850723c */ /* 0x048fec0000001850 */
[----:B------:R-:W-:Y:S01]  /*1c350*/  HMMA.16816.F32 R76, R8, R22, R40 ;  /* 0x00000016084c723c */ /* 0x000fe20000001828 */
[----:B------:R-:W-:Y:S01]  /*1c360*/  LDSM.16.MT88.4 R40, [R182+0x10800] ;  /* 0x01080000b628783b */ /* 0x000fe20000004200 */
[----:B--2---:R-:W-:-:S03]  /*1c370*/  FFMA.FTZ R0, R201, R3, -R4 ;  /* 0x00000003c9007223 */ /* 0x004fc60000010804 */
[----:B------:R-:W-:Y:S01]  /*1c380*/  LDSM.16.MT88.4 R20, [R181+0x10800] ;  /* 0x01080000b514783b */ /* 0x000fe20000004200 */
[----:B------:R2:W3:Y:S01]  /*1c390*/  MUFU.EX2 R96, R0 ;  /* 0x0000000000607308 */ /* 0x0004e20000000800 */
[----:B------:R-:W-:-:S07]  /*1c3a0*/  FFMA.FTZ R9, R211, R3, -R4 ;  /* 0x00000003d3097223 */ /* 0x000fce0000010804 */
[----:B------:R-:W-:Y:S01]  /*1c3b0*/  MUFU.EX2 R84, R9 ;  /* 0x0000000900547308 */ /* 0x000fe20000000800 */
[----:B--2---:R-:W-:Y:S01]  /*1c3c0*/  FFMA.FTZ R0, R198, R3, -R4 ;  /* 0x00000003c6007223 */ /* 0x004fe20000010804 */
[----:B---3--:R-:W-:-:S06]  /*1c3d0*/  F2FP.F16.F32.PACK_AB R19, R96, R98 ;  /* 0x000000626013723e */ /* 0x008fcc00000000ff */
[----:B------:R2:W-:Y:S02]  /*1c3e0*/  MUFU.EX2 R95, R0 ;  /* 0x00000000005f7308 */ /* 0x0005e40000000800 */
[----:B--2---:R-:W-:-:S06]  /*1c3f0*/  FFMA.FTZ R0, R206, R3, -R6 ;  /* 0x00000003ce007223 */ /* 0x004fcc0000010806 */
[----:B------:R2:W-:Y:S02]  /*1c400*/  MUFU.EX2 R94, R0 ;  /* 0x00000000005e7308 */ /* 0x0005e40000000800 */
[----:B--2---:R-:W-:-:S06]  /*1c410*/  FFMA.FTZ R0, R207, R3, -R6 ;  /* 0x00000003cf007223 */ /* 0x004fcc0000010806 */
[----:B------:R2:W3:Y:S02]  /*1c420*/  MUFU.EX2 R91, R0 ;  /* 0x00000000005b7308 */ /* 0x0004e40000000800 */
[----:B--2---:R-:W-:Y:S01]  /*1c430*/  FFMA.FTZ R0, R204, R3, -R6 ;  /* 0x00000003cc007223 */ /* 0x004fe20000010806 */
[----:B---3--:R-:W-:-:S05]  /*1c440*/  F2FP.F16.F32.PACK_AB R16, R91, R94 ;  /* 0x0000005e5b10723e */ /* 0x008fca00000000ff */
[----:B------:R2:W-:Y:S02]  /*1c450*/  MUFU.EX2 R93, R0 ;  /* 0x00000000005d7308 */ /* 0x0005e40000000800 */
[----:B--2---:R-:W-:Y:S01]  /*1c460*/  FADD.FTZ R0, R149, R12 ;  /* 0x0000000c95007221 */ /* 0x004fe20000010000 */
[----:B------:R-:W-:-:S03]  /*1c470*/  FFMA.FTZ R12, R203, R3, -R6 ;  /* 0x00000003cb0c7223 */ /* 0x000fc60000010806 */
[----:B------:R-:W-:Y:S02]  /*1c480*/  FADD.FTZ R0, R175, R0 ;  /* 0x00000000af007221 */ /* 0x000fe40000010000 */
[----:B------:R2:W3:Y:S02]  /*1c490*/  MUFU.EX2 R90, R12 ;  /* 0x0000000c005a7308 */ /* 0x0004e40000000800 */
[----:B------:R-:W-:Y:S01]  /*1c4a0*/  FADD.FTZ R0, R92, R0 ;  /* 0x000000005c007221 */ /* 0x000fe20000010000 */
[----:B--2---:R-:W-:Y:S01]  /*1c4b0*/  FADD.FTZ R12, R173, R13 ;  /* 0x0000000dad0c7221 */ /* 0x004fe20000010000 */
[----:B------:R-:W-:Y:S01]  /*1c4c0*/  FFMA.FTZ R13, R202, R3, -R4 ;  /* 0x00000003ca0d7223 */ /* 0x000fe20000010804 */
[----:B---3--:R-:W-:Y:S02]  /*1c4d0*/  F2FP.F16.F32.PACK_AB R18, R90, R93 ;  /* 0x0000005d5a12723e */ /* 0x008fe400000000ff */
[----:B------:R-:W-:Y:S01]  /*1c4e0*/  FADD.FTZ R12, R174, R12 ;  /* 0x0000000cae0c7221 */ /* 0x000fe20000010000 */
[----:B------:R2:W3:Y:S03]  /*1c4f0*/  MUFU.EX2 R92, R13 ;  /* 0x0000000d005c7308 */ /* 0x0004e60000000800 */
[----:B------:R-:W-:Y:S01]  /*1c500*/  FADD.FTZ R12, R148, R12 ;  /* 0x0000000c940c7221 */ /* 0x000fe20000010000 */
[----:B-----5:R-:W-:Y:S01]  /*1c510*/  HMMA.16816.F32 R60, R16, R24, R32 ;  /* 0x00000018103c723c */ /* 0x020fe20000001820 */
[----:B------:R-:W-:Y:S02]  /*1c520*/  LDSM.16.MT88.4 R32, [R184+0x10800] ;  /* 0x01080000b820783b */ /* 0x000fe40000004200 */
[----:B------:R-:W-:-:S03]  /*1c530*/  FADD.FTZ R12, R172, R12 ;  /* 0x0000000cac0c7221 */ /* 0x000fc60000010000 */
[----:B------:R-:W-:Y:S01]  /*1c540*/  HMMA.16816.F32 R24, R16, R26, R28 ;  /* 0x0000001a1018723c */ /* 0x000fe2000000181c */
[----:B------:R-:W-:-:S04]  /*1c550*/  FADD.FTZ R8, R169, R12 ;  /* 0x0000000ca9087221 */ /* 0x000fc80000010000 */
[----:B------:R-:W-:Y:S01]  /*1c560*/  FADD.FTZ R8, R168, R8 ;  /* 0x00000008a8087221 */ /* 0x000fe20000010000 */
[C---:B-1----:R-:W-:Y:S01]  /*1c570*/  HMMA.16816.F32 R28, R16.reuse, R36, R44 ;  /* 0x00000024101c723c */ /* 0x042fe2000000182c */
[----:B--2---:R-:W-:Y:S01]  /*1c580*/  FADD.FTZ R13, R170, R0 ;  /* 0x00000000aa0d7221 */ /* 0x004fe20000010000 */
[----:B------:R-:W-:Y:S01]  /*1c590*/  FFMA.FTZ R0, R205, R3, -R4 ;  /* 0x00000003cd007223 */ /* 0x000fe20000010804 */
[----:B------:R-:W-:Y:S01]  /*1c5a0*/  FADD.FTZ R8, R164, R8 ;  /* 0x00000008a4087221 */ /* 0x000fe20000010000 */
[----:B---3--:R-:W-:Y:S02]  /*1c5b0*/  F2FP.F16.F32.PACK_AB R9, R92, R95 ;  /* 0x0000005f5c09723e */ /* 0x008fe400000000ff */
[----:B------:R1:W2:Y:S01]  /*1c5c0*/  MUFU.EX2 R89, R0 ;  /* 0x0000000000597308 */ /* 0x0002a20000000800 */
[C---:B------:R-:W-:Y:S06]  /*1c5d0*/  HMMA.16816.F32 R44, R16.reuse, R48, R72 ;  /* 0x00000030102c723c */ /* 0x040fec0000001848 */
[C---:B------:R-:W-:Y:S06]  /*1c5e0*/  HMMA.16816.F32 R48, R16.reuse, R50, R56 ;  /* 0x000000321030723c */ /* 0x040fec0000001838 */
[----:B------:R-:W-:Y:S01]  /*1c5f0*/  HMMA.16816.F32 R56, R16, R64, R80 ;  /* 0x000000401038723c */ /* 0x000fe20000001850 */
[----:B-1----:R-:W-:Y:S01]  /*1c600*/  FFMA.FTZ R0, R209, R3, -R6 ;  /* 0x00000003d1007223 */ /* 0x002fe20000010806 */
[----:B--2---:R-:W-:-:S04]  /*1c610*/  F2FP.F16.F32.PACK_AB R11, R84, R89 ;  /* 0x00000059540b723e */ /* 0x004fc800000000ff */
[C---:B------:R-:W-:Y:S01]  /*1c620*/  HMMA.16816.F32 R64, R16.reuse, R66, R76 ;  /* 0x000000421040723c */ /* 0x040fe2000000184c */
[----:B------:R1:W-:Y:S05]  /*1c630*/  MUFU.EX2 R88, R0 ;  /* 0x0000000000587308 */ /* 0x0003ea0000000800 */
[----:B------:R-:W-:Y:S01]  /*1c640*/  HMMA.16816.F32 R36, R16, R38, R52 ;  /* 0x000000261024723c */ /* 0x000fe20000001834 */
[----:B------:R-:W2:Y:S04]  /*1c650*/  LDSM.16.MT88.4 R52, [R183+0x10800] ;  /* 0x01080000b734783b */ /* 0x000ea80000004200 */
[----:B------:R-:W3:Y:S01]  /*1c660*/  LDSM.16.MT88.4 R16, [R184+0x11000] ;  /* 0x01100000b810783b */ /* 0x000ee20000004200 */
[----:B-1----:R-:W-:-:S04]  /*1c670*/  FFMA.FTZ R0, R208, R3, -R6 ;  /* 0x00000003d0007223 */ /* 0x002fc80000010806 */
[----:B------:R1:W4:Y:S02]  /*1c680*/  MUFU.EX2 R87, R0 ;  /* 0x0000000000577308 */ /* 0x0003240000000800 */
[----:B-1----:R-:W-:-:S06]  /*1c690*/  FFMA.FTZ R0, R210, R3, -R6 ;  /* 0x00000003d2007223 */ /* 0x002fcc0000010806 */
[----:B------:R1:W-:Y:S02]  /*1c6a0*/  MUFU.EX2 R86, R0 ;  /* 0x0000000000567308 */ /* 0x0003e40000000800 */
[----:B-1----:R-:W-:-:S06]  /*1c6b0*/  FFMA.FTZ R0, R212, R3, -R6 ;  /* 0x00000003d4007223 */ /* 0x002fcc0000010806 */
[----:B------:R1:W5:Y:S02]  /*1c6c0*/  MUFU.EX2 R85, R0 ;  /* 0x0000000000557308 */ /* 0x0003640000000800 */
[----:B-1----:R-:W-:Y:S01]  /*1c6d0*/  FADD.FTZ R0, R167, R13 ;  /* 0x0000000da7007221 */ /* 0x002fe20000010000 */
[----:B------:R-:W-:Y:S01]  /*1c6e0*/  FADD.FTZ R13, R166, R8 ;  /* 0x00000008a60d7221 */ /* 0x000fe20000010000 */
[----:B----4-:R-:W-:Y:S02]  /*1c6f0*/  F2FP.F16.F32.PACK_AB R8, R87, R88 ;  /* 0x000000585708723e */ /* 0x010fe400000000ff */
[----:B------:R-:W-:Y:S01]  /*1c700*/  FADD.FTZ R0, R171, R0 ;  /* 0x00000000ab007221 */ /* 0x000fe20000010000 */
[----:B------:R-:W-:Y:S01]  /*1c710*/  FADD.FTZ R13, R132, R13 ;  /* 0x0000000d840d7221 */ /* 0x000fe20000010000 */
[----:B-----5:R-:W-:Y:S02]  /*1c720*/  F2FP.F16.F32.PACK_AB R10, R85, R86 ;  /* 0x00000056550a723e */ /* 0x020fe400000000ff */
[----:B------:R-:W-:Y:S01]  /*1c730*/  FADD.FTZ R0, R195, R0 ;  /* 0x00000000c3007221 */ /* 0x000fe20000010000 */
[----:B------:R-:W-:-:S03]  /*1c740*/  FADD.FTZ R13, R134, R13 ;  /* 0x0000000d860d7221 */ /* 0x000fc60000010000 */
[----:B------:R-:W-:Y:S01]  /*1c750*/  FADD.FTZ R12, R165, R0 ;  /* 0x00000000a50c7221 */ /* 0x000fe20000010000 */
[----:B------:R-:W-:Y:S01]  /*1c760*/  FFMA.FTZ R0, R213, R3, -R4 ;  /* 0x00000003d5007223 */ /* 0x000fe20000010804 */
[----:B------:R-:W-:Y:S01]  /*1c770*/  FADD.FTZ R13, R248, R13 ;  /* 0x0000000df80d7221 */ /* 0x000fe20000010000 */
[----:B--2---:R-:W-:Y:S01]  /*1c780*/  HMMA.16816.F32 R56, R8, R52, R56 ;  /* 0x000000340838723c */ /* 0x004fe20000001838 */
[----:B------:R-:W-:Y:S01]  /*1c790*/  LDSM.16.MT88.4 R164, [R181+0x11800] ;  /* 0x01180000b5a4783b */ /* 0x000fe20000004200 */
[----:B------:R1:W-:Y:S01]  /*1c7a0*/  MUFU.EX2 R80, R0 ;  /* 0x0000000000507308 */ /* 0x0003e20000000800 */
[----:B------:R-:W-:-:S03]  /*1c7b0*/  FADD.FTZ R13, R247, R13 ;  /* 0x0000000df70d7221 */ /* 0x000fc60000010000 */
[----:B------:R-:W-:Y:S01]  /*1c7c0*/  HMMA.16816.F32 R48, R8, R42, R48 ;  /* 0x0000002a0830723c */ /* 0x000fe20000001830 */
[----:B------:R-:W-:-:S04]  /*1c7d0*/  FADD.FTZ R13, R245, R13 ;  /* 0x0000000df50d7221 */ /* 0x000fc80000010000 */
[----:B------:R-:W-:Y:S01]  /*1c7e0*/  FADD.FTZ R13, R246, R13 ;  /* 0x0000000df60d7221 */ /* 0x000fe20000010000 */
[----:B------:R-:W-:Y:S03]  /*1c7f0*/  HMMA.16816.F32 R44, R8, R40, R44 ;  /* 0x00000028082c723c */ /* 0x000fe6000000182c */
[----:B------:R-:W-:-:S03]  /*1c800*/  FADD.FTZ R13, R70, R13 ;  /* 0x0000000d460d7221 */ /* 0x000fc60000010000 */
[----:B------:R-:W-:Y:S01]  /*1c810*/  HMMA.16816.F32 R36, R8, R34, R36 ;  /* 0x000000220824723c */ /* 0x000fe20000001824 */
[----:B-1----:R-:W-:Y:S01]  /*1c820*/  FFMA.FTZ R0, R215, R3, -R4 ;  /* 0x00000003d7007223 */ /* 0x002fe20000010804 */
[----:B------:R-:W-:-:S03]  /*1c830*/  FADD.FTZ R13, R240, R13 ;  /* 0x0000000df00d7221 */ /* 0x000fc60000010000 */
[----:B------:R1:W2:Y:S01]  /*1c840*/  MUFU.EX2 R78, R0 ;  /* 0x00000000004e7308 */ /* 0x0002a20000000800 */
[----:B------:R-:W-:Y:S01]  /*1c850*/  FADD.FTZ R13, R69, R13 ;  /* 0x0000000d450d7221 */ /* 0x000fe20000010000 */
[----:B------:R-:W-:Y:S03]  /*1c860*/  HMMA.16816.F32 R60, R8, R20, R60 ;  /* 0x00000014083c723c */ /* 0x000fe6000000183c */
[----:B------:R-:W-:-:S03]  /*1c870*/  FADD.FTZ R13, R239, R13 ;  /* 0x0000000def0d7221 */ /* 0x000fc60000010000 */
[C---:B------:R-:W-:Y:S01]  /*1c880*/  HMMA.16816.F32 R72, R8.reuse, R22, R24 ;  /* 0x000000160848723c */ /* 0x040fe20000001818 */
[----:B------:R-:W-:Y:S01]  /*1c890*/  FADD.FTZ R13, R179, R13 ;  /* 0x0000000db30d7221 */ /* 0x000fe20000010000 */
[----:B------:R-:W4:Y:S03]  /*1c8a0*/  LDSM.16.MT88.4 R20, [R181+0x11000] ;  /* 0x01100000b514783b */ /* 0x000f260000004200 */
[----:B------:R-:W-:Y:S01]  /*1c8b0*/  FADD.FTZ R13, R178, R13 ;  /* 0x0000000db20d7221 */ /* 0x000fe20000010000 */
[----:B------:R-:W-:Y:S01]  /*1c8c0*/  LDSM.16.MT88.4 R24, [R183+0x11000] ;  /* 0x01100000b718783b */ /* 0x000fe20000004200 */
[----:B-1----:R-:W-:Y:S01]  /*1c8d0*/  FADD.FTZ R0, R135, R12 ;  /* 0x0000000c87007221 */ /* 0x002fe20000010000 */
[-CC-:B------:R-:W-:Y:S01]  /*1c8e0*/  FFMA.FTZ R12, R214, R3.reuse, -R4.reuse ;  /* 0x00000003d60c7223 */ /* 0x180fe20000010804 */
[----:B------:R-:W-:Y:S01]  /*1c8f0*/  FADD.FTZ R13, R15, R13 ;  /* 0x0000000d0f0d7221 */ /* 0x000fe20000010000 */
[----:B------:R-:W-:Y:S01]  /*1c900*/  FFMA.FTZ R15, R222, R3, -R4 ;  /* 0x00000003de0f7223 */ /* 0x000fe20000010804 */
[----:B------:R-:W-:Y:S01]  /*1c910*/  FADD.FTZ R0, R133, R0 ;  /* 0x0000000085007221 */ /* 0x000fe20000010000 */
[----:B------:R1:W-:Y:S01]  /*1c920*/  MUFU.EX2 R77, R12 ;  /* 0x0000000c004d7308 */ /* 0x0003e20000000800 */
[----:B------:R-:W-:Y:S01]  /*1c930*/  FADD.FTZ R13, R177, R13 ;  /* 0x0000000db10d7221 */ /* 0x000fe20000010000 */
[C---:B------:R-:W-:Y:S01]  /*1c940*/  HMMA.16816.F32 R132, R8.reuse, R32, R28 ;  /* 0x000000200884723c */ /* 0x040fe2000000181c */
[----:B------:R-:W-:Y:S01]  /*1c950*/  FADD.FTZ R0, R249, R0 ;  /* 0x00000000f9007221 */ /* 0x000fe20000010000 */
[----:B------:R-:W5:Y:S03]  /*1c960*/  LDSM.16.MT88.4 R28, [R182+0x11000] ;  /* 0x01100000b61c783b */ /* 0x000f660000004200 */
[----:B------:R-:W-:Y:S01]  /*1c970*/  FADD.FTZ R0, R250, R0 ;  /* 0x00000000fa007221 */ /* 0x000fe20000010000 */
[----:B------:R-:W-:Y:S01]  /*1c980*/  HMMA.16816.F32 R32, R8, R54, R64 ;  /* 0x000000360820723c */ /* 0x000fe20000001840 */
[----:B------:R-:W-:Y:S02]  /*1c990*/  MUFU.EX2 R42, R15 ;  /* 0x0000000f002a7308 */ /* 0x000fe40000000800 */
[----:B------:R-:W-:-:S04]  /*1c9a0*/  FADD.FTZ R0, R252, R0 ;  /* 0x00000000fc007221 */ /* 0x000fc80000010000 */
[----:B------:R-:W-:Y:S01]  /*1c9b0*/  FADD.FTZ R0, R244, R0 ;  /* 0x00000000f4007221 */ /* 0x000fe20000010000 */
[----:B--2---:R-:W-:Y:S01]  /*1c9c0*/  F2FP.F16.F32.PACK_AB R9, R78, R80 ;  /* 0x000000504e09723e */ /* 0x004fe200000000ff */
[----:B-1----:R-:W-:Y:S02]  /*1c9d0*/  FFMA.FTZ R12, R216, R3, -R6 ;  /* 0x00000003d80c7223 */ /* 0x002fe40000010806 */
[----:B------:R-:W-:Y:S02]  /*1c9e0*/  FADD.FTZ R0, R241, R0 ;  /* 0x00000000f1007221 */ /* 0x000fe40000010000 */
[----:B------:R1:W-:Y:S02]  /*1c9f0*/  MUFU.EX2 R76, R12 ;  /* 0x0000000c004c7308 */ /* 0x0003e40000000800 */
[----:B------:R-:W-:-:S04]  /*1ca00*/  FADD.FTZ R0, R242, R0 ;  /* 0x00000000f2007221 */ /* 0x000fc80000010000 */
[----:B------:R-:W-:-:S04]  /*1ca10*/  FADD.FTZ R0, R243, R0 ;  /* 0x00000000f3007221 */ /* 0x000fc80000010000 */
[----:B------:R-:W-:-:S04]  /*1ca20*/  FADD.FTZ R0, R238, R0 ;  /* 0x00000000ee007221 */ /* 0x000fc80000010000 */
[----:B------:R-:W-:Y:S01]  /*1ca30*/  FADD.FTZ R0, R194, R0 ;  /* 0x00000000c2007221 */ /* 0x000fe20000010000 */
[----:B-1----:R-:W-:-:S03]  /*1ca40*/  FFMA.FTZ R12, R217, R3, -R6 ;  /* 0x00000003d90c7223 */ /* 0x002fc60000010806 */
[----:B------:R-:W-:Y:S01]  /*1ca50*/  FADD.FTZ R0, R237, R0 ;  /* 0x00000000ed007221 */ /* 0x000fe20000010000 */
        /* <DEDUP_REMOVED lines=9> */
[----:B-1----:R-:W-:Y:S01]  /*1caf0*/  FADD.FTZ R12, R236, R0 ;  /* 0x00000000ec0c7221 */ /* 0x002fe20000010000 */
[----:B------:R-:W-:Y:S01]  /*1cb00*/  FFMA.FTZ R0, R221, R3, -R4 ;  /* 0x00000003dd007223 */ /* 0x000fe20000010804 */
[----:B--2---:R-:W-:Y:S02]  /*1cb10*/  F2FP.F16.F32.PACK_AB R11, R52, R77 ;  /* 0x0000004d340b723e */ /* 0x004fe400000000ff */
[----:B------:R-:W-:Y:S02]  /*1cb20*/  FADD.FTZ R12, R176, R12 ;  /* 0x0000000cb00c7221 */ /* 0x000fe40000010000 */
[----:B------:R1:W2:Y:S03]  /*1cb30*/  MUFU.EX2 R43, R0 ;  /* 0x00000000002b7308 */ /* 0x0002a60000000800 */
[C---:B---3--:R-:W-:Y:S06]  /*1cb40*/  HMMA.16816.F32 R132, R8.reuse, R16, R132 ;  /* 0x000000100884723c */ /* 0x048fec0000001884 */
[C---:B----4-:R-:W-:Y:S06]  /*1cb50*/  HMMA.16816.F32 R168, R8.reuse, R20, R60 ;  /* 0x0000001408a8723c */ /* 0x050fec000000183c */
[C---:B-----5:R-:W-:Y:S01]  /*1cb60*/  HMMA.16816.F32 R140, R8.reuse, R28, R44 ;  /* 0x0000001c088c723c */ /* 0x060fe2000000182c */
[----:B-1----:R-:W-:Y:S01]  /*1cb70*/  FADD.FTZ R0, R153, R12 ;  /* 0x0000000c99007221 */ /* 0x002fe20000010000 */
[----:B------:R-:W-:Y:S01]  /*1cb80*/  FADD.FTZ R12, R152, R13 ;  /* 0x0000000d980c7221 */ /* 0x000fe20000010000 */
[----:B------:R-:W-:Y:S01]  /*1cb90*/  FFMA.FTZ R13, R223, R3, -R4 ;  /* 0x00000003df0d7223 */ /* 0x000fe20000010804 */
[----:B--2---:R-:W-:Y:S01]  /*1cba0*/  F2FP.F16.F32.PACK_AB R153, R42, R43 ;  /* 0x0000002b2a99723e */ /* 0x004fe200000000ff */
        /* <DEDUP_REMOVED lines=26> */
[----:B------:R-:W-:Y:S01]  /*1cd50*/  HMMA.16816.F32 R32, R8, R26, R32 ;  /* 0x0000001a0820723c */ /* 0x000fe20000001820 */
[----:B------:R-:W4:Y:S02]  /*1cd60*/  LDSM.16.MT88.4 R8, [R183+0x11800] ;  /* 0x01180000b708783b */ /* 0x000f240000004200 */
        /* <DEDUP_REMOVED lines=146> */
.L_x_4279:
[----:B-1----:R-:W3:Y:S02]  /*1d690*/  LD.E R0, desc[UR6][R160.64+0x40] ;  /* 0x00004006a0007980 */ /* 0x002ee4000c101900 */
[----:B---3--:R-:W-:-:S04]  /*1d6a0*/  LEA R0, -R0, RZ, 0x8 ;  /* 0x000000ff00007211 */ /* 0x008fc800078e41ff */
[----:B------:R-:W-:Y:S02]  /*1d6b0*/  SHF.R.S32.HI R3, RZ, 0x1f, R0 ;  /* 0x0000001fff037819 */ /* 0x000fe40000011400 */
.L_x_4280:
[----:B------:R-:W-:Y:S05]  /*1d6c0*/  BSYNC B0 ;  /* 0x0000000000007941 */ /* 0x000fea0003800000 */
.L_x_4278:
[----:B------:R-:W3:Y:S04]  /*1d6d0*/  LDL R6, [R1] ;  /* 0x0000000001067983 */ /* 0x000ee80000100800 */
[----:B------:R-:W4:Y:S04]  /*1d6e0*/  LDL.LU R24, [R1+0x70] ;  /* 0x0000700001187983 */ /* 0x000f280000300800 */
[----:B------:R-:W2:Y:S04]  /*1d6f0*/  LDL.LU R23, [R1+0xd8] ;  /* 0x0000d80001177983 */ /* 0x000ea80000300800 */
[----:B------:R-:W3:Y:S04]  /*1d700*/  LDL.LU R22, [R1+0x100] ;  /* 0x0001000001167983 */ /* 0x000ee80000300800 */
[----:B------:R-:W3:Y:S04]  /*1d710*/  LDL.LU R21, [R1+0xe4] ;  /* 0x0000e40001157983 */ /* 0x000ee80000300800 */
[----:B------:R-:W3:Y:S04]  /*1d720*/  LDL.LU R20, [R1+0xe0] ;  /* 0x0000e00001147983 */ /* 0x000ee80000300800 */
[----:B------:R-:W3:Y:S04]  /*1d730*/  LDL.LU R19, [R1+0xf4] ;  /* 0x0000f40001137983 */ /* 0x000ee80000300800 */
[----:B------:R-:W3:Y:S04]  /*1d740*/  LDL.LU R18, [R1+0xdc] ;  /* 0x0000dc0001127983 */ /* 0x000ee80000300800 */
[----:B------:R-:W3:Y:S04]  /*1d750*/  LDL.LU R17, [R1+0x10c] ;  /* 0x00010c0001117983 */ /* 0x000ee80000300800 */
[----:B------:R-:W3:Y:S04]  /*1d760*/  LDL.LU R16, [R1+0xfc] ;  /* 0x0000fc0001107983 */ /* 0x000ee80000300800 */
[----:B------:R-:W3:Y:S04]  /*1d770*/  LDL.LU R15, [R1+0xf8] ;  /* 0x0000f800010f7983 */ /* 0x000ee80000300800 */
[----:B------:R-:W3:Y:S04]  /*1d780*/  LDL R13, [R1+0x150] ;  /* 0x00015000010d7983 */ /* 0x000ee80000100800 */
[----:B------:R-:W3:Y:S04]  /*1d790*/  LDL.LU R12, [R1+0xd4] ;  /* 0x0000d400010c7983 */ /* 0x000ee80000300800 */
[----:B------:R-:W3:Y:S04]  /*1d7a0*/  LDL.LU R11, [R1+0xe8] ;  /* 0x0000e800010b7983 */ /* 0x000ee80000300800 */
[----:B------:R-:W3:Y:S04]  /*1d7b0*/  LDL.LU R10, [R1+0xf0] ;  /* 0x0000f000010a7983 */ /* 0x000ee80000300800 */
[----:B------:R-:W3:Y:S04]  /*1d7c0*/  LDL.LU R9, [R1+0xec] ;  /* 0x0000ec0001097983 */ /* 0x000ee80000300800 */
[----:B------:R-:W3:Y:S04]  /*1d7d0*/  LDL.LU R8, [R1+0x104] ;  /* 0x0001040001087983 */ /* 0x000ee80000300800 */
[----:B------:R-:W3:Y:S04]  /*1d7e0*/  LDL R4, [R1+0x4] ;  /* 0x0000040001047983 */ /* 0x000ee80000100800 */
[----:B------:R-:W3:Y:S04]  /*1d7f0*/  LDL R25, [R1+0x10] ;  /* 0x0000100001197983 */ /* 0x000ee80000100800 */
[----:B------:R-:W3:Y:S01]  /*1d800*/  LDL R26, [R1+0x14] ;  /* 0x00001400011a7983 */ /* 0x000ee20000100800 */
[----:B------:R-:W-:-:S04]  /*1d810*/  LEA R114, P3, R0, R224, 0x1 ;  /* 0x000000e000727211 */ /* 0x000fc800078608ff */
[----:B------:R-:W-:Y:S01]  /*1d820*/  LEA.HI.X R115, R0, R225, R3, 0x1, P3 ;  /* 0x000000e100737211 */ /* 0x000fe200018f0c03 */
[----:B------:R-:W-:Y:S04]  /*1d830*/  STL [R1+0x168], R132 ;  /* 0x0001688401007387 */ /* 0x000fe80000100800 */
[----:B------:R-:W-:Y:S04]  /*1d840*/  STL [R1+0x164], R112 ;  /* 0x0001647001007387 */ /* 0x000fe80000100800 */
[----:B------:R-:W-:Y:S01]  /*1d850*/  STL [R1+0x160], R14 ;  /* 0x0001600e01007387 */ /* 0x000fe20000100800 */
[----:B----4-:R-:W-:-:S02]  /*1d860*/  IMAD.MOV.U32 R63, RZ, RZ, R24 ;  /* 0x000000ffff3f7224 */ /* 0x010fc400078e0018 */
[----:B--2---:R-:W-:Y:S02]  /*1d870*/  IMAD.MOV.U32 R62, RZ, RZ, R23 ;  /* 0x000000ffff3e7224 */ /* 0x004fe400078e0017 */
[----:B---3--:R-:W-:Y:S02]  /*1d880*/  IMAD.MOV.U32 R61, RZ, RZ, R22 ;  /* 0x000000ffff3d7224 */ /* 0x008fe400078e0016 */
        /* <DEDUP_REMOVED lines=10> */
[----:B------:R-:W-:Y:S02]  /*1d930*/  @!P1 IMAD.MOV.U32 R8, RZ, RZ, R0 ;  /* 0x000000ffff089224 */ /* 0x000fe400078e0000 */
[----:B------:R-:W-:Y:S02]  /*1d940*/  @!P1 IMAD.MOV.U32 R9, RZ, RZ, R3 ;  /* 0x000000ffff099224 */ /* 0x000fe400078e0003 */
[----:B------:R-:W-:Y:S01]  /*1d950*/  @!P1 IMAD.X R6, R3, 0x1, R6, P2 ;  /* 0x0000000103069824 */ /* 0x000fe200010e0606 */
[----:B------:R-:W-:Y:S01]  /*1d960*/  @!P1 LEA R46, P2, R4, R224, 0x1 ;  /* 0x000000e0042e9211 */ /* 0x000fe200078408ff */
[----:B------:R-:W-:Y:S01]  /*1d970*/  IMAD.MOV.U32 R50, RZ, RZ, R10 ;  /* 0x000000ffff327224 */ /* 0x000fe200078e000a */
[----:B------:R-:W-:Y:S01]  /*1d980*/  @!P1 LEA R10, P4, R64, R0, 0x5 ;  /* 0x00000000400a9211 */ /* 0x000fe200078828ff */
[----:B------:R-:W-:Y:S02]  /*1d990*/  @!P1 IMAD R11, R26, 0x30, RZ ;  /* 0x000000301a0b9824 */ /* 0x000fe400078e02ff */
[----:B------:R-:W-:Y:S01]  /*1d9a0*/  @!P1 IMAD.WIDE.U32 R8, R64, 0x30, R8 ;  /* 0x0000003040089825 */ /* 0x000fe200078e0008 */
[----:B------:R-:W-:-:S02]  /*1d9b0*/  @!P1 LEA.HI.X R47, R4, R225, R6, 0x1, P2 ;  /* 0x000000e1042f9211 */ /* 0x000fc400010f0c06 */
[C---:B------:R-:W-:Y:S01]  /*1d9c0*/  @!P1 LEA R4, P3, R64.reuse, R0, 0x6 ;  /* 0x0000000040049211 */ /* 0x040fe200078630ff */
[----:B------:R-:W-:Y:S01]  /*1d9d0*/  IMAD.MOV.U32 R52, RZ, RZ, R12 ;  /* 0x000000ffff347224 */ /* 0x000fe200078e000c */
[-CC-:B------:R-:W-:Y:S01]  /*1d9e0*/  @!P1 LEA.HI.X R12, R64, R3.reuse, R26.reuse, 0x5, P4 ;  /* 0x00000003400c9211 */ /* 0x180fe200020f2c1a */
[----:B------:R-:W-:Y:S01]  /*1d9f0*/  @!P1 IMAD.IADD R11, R9, 0x1, R11 ;  /* 0x00000001090b9824 */ /* 0x000fe200078e020b */
[----:B------:R-:W-:Y:S01]  /*1da00*/  @!P1 LEA R42, P4, R8, R224, 0x1 ;  /* 0x000000e0082a9211 */ /* 0x000fe200078808ff */
[----:B------:R-:W-:Y:S01]  /*1da10*/  IMAD.MOV.U32 R53, RZ, RZ, R13 ;  /* 0x000000ffff357224 */ /* 0x000fe200078e000d */
[C---:B------:R-:W-:Y:S01]  /*1da20*/  @!P1 LEA.HI.X R13, R64.reuse, R3, R26, 0x6, P3 ;  /* 0x00000003400d9211 */ /* 0x040fe200018f341a */
[----:B------:R-:W-:Y:S01]  /*1da30*/  @!P1 IMAD.MOV.U32 R9, RZ, RZ, R3 ;  /* 0x000000ffff099224 */ /* 0x000fe200078e0003 */
[----:B------:R-:W-:Y:S02]  /*1da40*/  @!P1 LEA R6, P2, R64, R0, 0x7 ;  /* 0x0000000040069211 */ /* 0x000fe400078438ff */
[----:B------:R-:W-:-:S02]  /*1da50*/  @!P1 LEA R40, P3, R4, R224, 0x1 ;  /* 0x000000e004289211 */ /* 0x000fc400078608ff */
[----:B------:R-:W-:Y:S01]  /*1da60*/  @!P1 LEA.HI.X R43, R8, R225, R11, 0x1, P4 ;  /* 0x000000e1082b9211 */ /* 0x000fe200020f0c0b */
[----:B------:R-:W-:Y:S01]  /*1da70*/  @!P1 IMAD.MOV.U32 R8, RZ, RZ, R0 ;  /* 0x000000ffff089224 */ /* 0x000fe200078e0000 */
[-C--:B------:R-:W-:Y:S01]  /*1da80*/  @!P1 LEA R44, P5, R10, R224.reuse, 0x1 ;  /* 0x000000e00a2c9211 */ /* 0x080fe200078a08ff */
[----:B------:R-:W-:Y:S01]  /*1da90*/  IMAD.MOV.U32 R54, RZ, RZ, R15 ;  /* 0x000000ffff367224 */ /* 0x000fe200078e000f */
        /* <DEDUP_REMOVED lines=52> */
[----:B------:R-:W-:-:S02]  /*1dde0*/  @!P1 IMAD.MOV.U32 R10, RZ, RZ, R0 ;  /* 0x000000ffff0a9224 */ /* 0x000fc400078e0000 */
[----:B------:R-:W-:Y:S01]  /*1ddf0*/  @!P1 IMAD.MOV.U32 R8, RZ, RZ, R0 ;  /* 0x000000ffff089224 */ /* 0x000fe200078e0000 */
        /* <DEDUP_REMOVED lines=9> */
[----:B------:R-:W-:-:S02]  /*1de90*/  @!P1 IMAD.MOV.U32 R13, RZ, RZ, R3 ;  /* 0x000000ffff0d9224 */ /* 0x000fc400078e0003 */
[--C-:B------:R-:W-:Y:S01]  /*1dea0*/  @!P1 IMAD.MOV.U32 R11, RZ, RZ, R3.reuse ;  /* 0x000000ffff0b9224 */ /* 0x100fe200078e0003 */
[----:B------:R-:W-:Y:S01]  /*1deb0*/  @!PT LDS RZ, [RZ] ;  /* 0x00000000fffff984 */ /* 0x000fe20000000800 */
[----:B------:R-:W-:Y:S01]  /*1dec0*/  @!PT LDS RZ, [RZ] ;  /* 0x00000000fffff984 */ /* 0x000fe20000000800 */
[----:B------:R-:W-:Y:S01]  /*1ded0*/  @!PT LDS RZ, [RZ] ;  /* 0x00000000fffff984 */ /* 0x000fe20000000800 */
[----:B------:R-:W-:Y:S01]  /*1dee0*/  @!P1 LDGSTS.E.BYPASS.LTC128B.128 [R191+0xb800], desc[UR6][R42.64] ;  /* 0x0b8000002abf9fae */ /* 0x000fe2000b901d46 */
[----:B------:R-:W-:Y:S02]  /*1def0*/  @!P1 IMAD.MOV.U32 R9, RZ, RZ, R3 ;  /* 0x000000ffff099224 */ /* 0x000fe400078e0003 */
[C---:B------:R-:W-:Y:S01]  /*1df00*/  @!P1 IMAD R6, R26.reuse, 0xc0, RZ ;  /* 0x000000c01a069824 */ /* 0x040fe200078e02ff */
[----:B------:R-:W-:Y:S01]  /*1df10*/  @P1 STS.128 [R191+0xc000], RZ ;  /* 0x00c000ffbf001388 */ /* 0x000fe20000000c00 */
[C---:B------:R-:W-:Y:S02]  /*1df20*/  @!P1 IMAD R3, R26.reuse, 0xd0, RZ ;  /* 0x000000d01a039824 */ /* 0x040fe400078e02ff */
[C---:B------:R-:W-:Y:S01]  /*1df30*/  @!P1 IMAD R4, R26.reuse, 0xe0, RZ ;  /* 0x000000e01a049824 */ /* 0x040fe200078e02ff */
[----:B------:R-:W-:Y:S01]  /*1df40*/  @!PT LDS RZ, [RZ] ;  /* 0x00000000fffff984 */ /* 0x000fe20000000800 */
[----:B------:R-:W-:Y:S01]  /*1df50*/  @!PT LDS RZ, [RZ] ;  /* 0x00000000fffff984 */ /* 0x000fe20000000800 */
[----:B------:R-:W-:Y:S01]  /*1df60*/  @!PT LDS RZ, [RZ] ;  /* 0x00000000fffff984 */ /* 0x000fe20000000800 */
[----:B------:R-:W-:Y:S01]  /*1df70*/  @!P1 LDGSTS.E.BYPASS.LTC128B.128 [R191+0xc000], desc[UR6][R40.64] ;  /* 0x0c00000028bf9fae */ /* 0x000fe2000b901d46 */
[----:B------:R-:W-:Y:S01]  /*1df80*/  @!P1 IMAD R15, R26, 0xf0, RZ ;  /* 0x000000f01a0f9824 */ /* 0x000fe200078e02ff */
[----:B------:R-:W-:Y:S01]  /*1df90*/  @!P1 LEA R26, P2, R18, R224, 0x1 ;  /* 0x000000e0121a9211 */ /* 0x000fe200078408ff */
[----:B------:R-:W-:Y:S01]  /*1dfa0*/  @!P1 IMAD.IADD R0, R19, 0x1, R0 ;  /* 0x0000000113009824 */ /* 0x000fe200078e0200 */
[----:B------:R-:W-:Y:S01]  /*1dfb0*/  @P1 STS.128 [R191+0xc800], RZ ;  /* 0x00c800ffbf001388 */ /* 0x000fe20000000c00 */
[----:B------:R-:W-:-:S03]  /*1dfc0*/  @!P1 IMAD.WIDE.U32 R16, R64, 0xc0, R16 ;  /* 0x000000c040109825 */ /* 0x000fc600078e0010 */
[----:B------:R-:W-:Y:S01]  /*1dfd0*/  @!PT LDS RZ, [RZ] ;  /* 0x00000000fffff984 */ /* 0x000fe20000000800 */
[----:B------:R-:W-:Y:S01]  /*1dfe0*/  @!PT LDS RZ, [RZ] ;  /* 0x00000000fffff984 */ /* 0x000fe20000000800 */
[----:B------:R-:W-:Y:S01]  /*1dff0*/  @!PT LDS RZ, [RZ] ;  /* 0x00000000fffff984 */ /* 0x000fe20000000800 */
[----:B------:R-:W-:Y:S01]  /*1e000*/  @!P1 LDGSTS.E.BYPASS.LTC128B.128 [R191+0xc800], desc[UR6][R36.64] ;  /* 0x0c80000024bf9fae */ /* 0x000fe2000b901d46 */
[----:B------:R-:W-:Y:S01]  /*1e010*/  @!P1 IMAD.WIDE.U32 R12, R64, 0xd0, R12 ;  /* 0x000000d0400c9825 */ /* 0x000fe200078e000c */
[----:B------:R-:W-:Y:S02]  /*1e020*/  @!P1 LEA.HI.X R27, R18, R225, R0, 0x1, P2 ;  /* 0x000000e1121b9211 */ /* 0x000fe400010f0c00 */
[----:B------:R-:W-:Y:S01]  /*1e030*/  @P1 STS.128 [R191+0xd000], RZ ;  /* 0x00d000ffbf001388 */ /* 0x000fe20000000c00 */
[----:B------:R-:W-:-:S03]  /*1e040*/  @!P1 IMAD.WIDE.U32 R10, R64, 0xe0, R10 ;  /* 0x000000e0400a9825 */ /* 0x000fc600078e000a */
[----:B------:R-:W-:Y:S01]  /*1e050*/  @!PT LDS RZ, [RZ] ;  /* 0x00000000fffff984 */ /* 0x000fe20000000800 */
[----:B------:R-:W-:Y:S01]  /*1e060*/  @!PT LDS RZ, [RZ] ;  /* 0x00000000fffff984 */ /* 0x000fe20000000800 */
[----:B------:R-:W-:Y:S01]  /*1e070*/  @!PT LDS RZ, [RZ] ;  /* 0x00000000fffff984 */ /* 0x000fe20000000800 */
[----:B------:R-:W-:Y:S01]  /*1e080*/  @!P1 LDGSTS.E.BYPASS.LTC128B.128 [R191+0xd000], desc[UR6][R34.64] ;  /* 0x0d00000022bf9fae */ /* 0x000fe2000b901d46 */
[----:B------:R-:W-:Y:S01]  /*1e090*/  @!P1 IMAD.IADD R0, R6, 0x1, R17 ;  /* 0x0000000106009824 */ /* 0x000fe200078e0211 */
[----:B------:R-:W-:Y:S02]  /*1e0a0*/  @!P1 LEA R24, P5, R16, R224, 0x1 ;  /* 0x000000e010189211 */ /* 0x000fe400078a08ff */
        /* <DEDUP_REMOVED lines=58> */
[----:B------:R-:W-:Y:S01]  /*1e450*/  LDSM.16.M88.4 R72, [R68+0x2000] ;  /* 0x002000004448783b */ /* 0x000fe20000000200 */
[----:B------:R-:W-:-:S02]  /*1e460*/  IMAD.MOV.U32 R101, RZ, RZ, R55 ;  /* 0x000000ffff657224 */ /* 0x000fc400078e0037 */
[----:B------:R-:W-:Y:S01]  /*1e470*/  IMAD.MOV.U32 R102, RZ, RZ, R54 ;  /* 0x000000ffff667224 */ /* 0x000fe200078e0036 */
[----:B--2---:R-:W-:Y:S04]  /*1e480*/  LDSM.16.M88.4 R24, [R163+0x2800] ;  /* 0x00280000a318783b */ /* 0x004fe80000000200 */
[----:B---3--:R-:W2:Y:S01]  /*1e490*/  LDSM.16.M88.4 R20, [R63] ;  /* 0x000000003f14783b */ /* 0x008ea20000000200 */
[----:B------:R-:W-:Y:S02]  /*1e4a0*/  IMAD.MOV.U32 R103, RZ, RZ, R53 ;  /* 0x000000ffff677224 */ /* 0x000fe400078e0035 */
[----:B------:R-:W-:Y:S01]  /*1e4b0*/  IMAD.MOV.U32 R96, RZ, RZ, R52 ;  /* 0x000000ffff607224 */ /* 0x000fe200078e0034 */
[----:B------:R-:W-:Y:S04]  /*1e4c0*/  LDSM.16.M88.4 R36, [R163+0x3800] ;  /* 0x00380000a324783b */ /* 0x000fe80000000200 */
[----:B----4-:R-:W3:Y:S01]  /*1e4d0*/  LDSM.16.M88.4 R16, [R163+0x3000] ;  /* 0x00300000a310783b */ /* 0x010ee20000000200 */
[----:B------:R-:W-:-:S02]  /*1e4e0*/  IMAD.MOV.U32 R71, RZ, RZ, R62 ;  /* 0x000000ffff477224 */ /* 0x000fc400078e003e */
[----:B------:R-:W-:Y:S01]  /*1e4f0*/  IMAD.MOV.U32 R70, RZ, RZ, R61 ;  /* 0x000000ffff467224 */ /* 0x000fe200078e003d */
[----:B------:R-:W-:Y:S01]  /*1e500*/  LDSM.16.M88.4 R76, [R163+0x4000] ;  /* 0x00400000a34c783b */ /* 0x000fe20000000200 */
[----:B------:R-:W-:Y:S02]  /*1e510*/  IMAD.MOV.U32 R69, RZ, RZ, R60 ;  /* 0x000000ffff457224 */ /* 0x000fe400078e003c */
[----:B------:R-:W-:Y:S01]  /*1e520*/  IMAD.MOV.U32 R97, RZ, RZ, R59 ;  /* 0x000000ffff617224 */ /* 0x000fe200078e003b */
[----:B------:R-:W-:Y:S01]  /*1e530*/  LDSM.16.M88.4 R60, [R68+0x2800] ;  /* 0x00280000443c783b */ /* 0x000fe20000000200 */
[----:B------:R-:W-:Y:S02]  /*1e540*/  IMAD.MOV.U32 R98, RZ, RZ, R58 ;  /* 0x000000ffff627224 */ /* 0x000fe400078e003a */
[----:B------:R-:W-:Y:S01]  /*1e550*/  IMAD.MOV.U32 R99, RZ, RZ, R57 ;  /* 0x000000ffff637224 */ /* 0x000fe200078e0039 */
[----:B------:R-:W-:Y:S01]  /*1e560*/  LDSM.16.M88.4 R44, [R68+0x3800] ;  /* 0x00380000442c783b */ /* 0x000fe20000000200 */
[----:B------:R-:W-:-:S03]  /*1e570*/  IMAD.MOV.U32 R100, RZ, RZ, R56 ;  /* 0x000000ffff647224 */ /* 0x000fc600078e0038 */
[----:B------:R-:W4:Y:S01]  /*1e580*/  LDSM.16.M88.4 R56, [R68+0x3000] ;  /* 0x003000004438783b */ /* 0x000f220000000200 */
[C---:B-1----:R-:W-:Y:S01]  /*1e590*/  HMMA.16816.F32 R52, R8.reuse, R28, RZ ;  /* 0x0000001c0834723c */ /* 0x042fe200000018ff */
[----:B------:R-:W-:Y:S02]  /*1e5a0*/  IMAD.MOV.U32 R95, RZ, RZ, R51 ;  /* 0x000000ffff5f7224 */ /* 0x000fe400078e0033 */
[----:B------:R-:W1:Y:S03]  /*1e5b0*/  LDSM.16.M88.4 R84, [R68+0x4000] ;  /* 0x004000004454783b */ /* 0x000e660000000200 */
[----:B------:R-:W-:Y:S01]  /*1e5c0*/  HMMA.16816.F32 R64, R8, R30, RZ ;  /* 0x0000001e0840723c */ /* 0x000fe200000018ff */
[----:B------:R-:W-:Y:S01]  /*1e5d0*/  IMAD.MOV.U32 R94, RZ, RZ, R50 ;  /* 0x000000ffff5e7224 */ /* 0x000fe200078e0032 */
[----:B------:R-:W1:Y:S01]  /*1e5e0*/  LDSM.16.M88.4 R80, [R163+0x4800] ;  /* 0x00480000a350783b */ /* 0x000e620000000200 */
[----:B------:R-:W-:-:S02]  /*1e5f0*/  IMAD.MOV.U32 R93, RZ, RZ, R49 ;  /* 0x000000ffff5d7224 */ /* 0x000fc400078e0031 */
[----:B------:R-:W-:Y:S01]  /*1e600*/  IMAD.MOV.U32 R92, RZ, RZ, R48 ;  /* 0x000000ffff5c7224 */ /* 0x000fe200078e0030 */
[----:B------:R-:W-:Y:S04]  /*1e610*/  LDSM.16.M88.4 R88, [R163+0x5000] ;  /* 0x00500000a358783b */ /* 0x000fe80000000200 */
[----:B------:R-:W-:Y:S04]  /*1e620*/  LDSM.16.M88.4 R104, [R68+0x7000] ;  /* 0x007000004468783b */ /* 0x000fe80000000200 */
[----:B------:R-:W-:Y:S04]  /*1e630*/  LDSM.16.M88.4 R120, [R163+0x9800] ;  /* 0x00980000a378783b */ /* 0x000fe80000000200 */
[----:B--2---:R-:W-:Y:S01]  /*1e640*/  HMMA.16816.F32 R12, R20, R72, R52 ;  /* 0x00000048140c723c */ /* 0x004fe20000001834 */
[----:B------:R-:W2:Y:S04]  /*1e650*/  LDSM.16.M88.4 R52, [R68+0x4800] ;  /* 0x004800004434783b */ /* 0x000ea80000000200 */
[----:B------:R-:W-:Y:S01]  /*1e660*/  LDSM.16.M88.4 R116, [R68+0x6000] ;  /* 0x006000004474783b */ /* 0x000fe20000000200 */
[C---:B------:R-:W-:Y:S03]  /*1e670*/  HMMA.16816.F32 R48, R8.reuse, R24, RZ ;  /* 0x000000180830723c */ /* 0x040fe600000018ff */
[----:B------:R-:W-:Y:S03]  /*1e680*/  LDSM.16.M88.4 R128, [R68+0x5800] ;  /* 0x005800004480783b */ /* 0x000fe60000000200 */
[----:B---3--:R-:W-:Y:S01]  /*1e690*/  HMMA.16816.F32 R32, R8, R16, RZ ;  /* 0x000000100820723c */ /* 0x008fe200000018ff */
[----:B------:R-:W-:Y:S04]  /*1e6a0*/  LDSM.16.M88.4 R108, [R68+0x6800] ;  /* 0x00680000446c783b */ /* 0x000fe80000000200 */
[----:B------:R-:W-:Y:S04]  /*1e6b0*/  LDSM.16.M88.4 R124, [R68+0x7800] ;  /* 0x00780000447c783b */ /* 0x000fe80000000200 */
[----:B------:R-:W0:Y:S03]  /*1e6c0*/  LDGDEPBAR ;  /* 0x00000000000079af */ /* 0x000e260000000000 */
[----:B------:R-:W-:-:S02]  /*1e6d0*/  IMAD.MOV.U32 R203, RZ, RZ, R13 ;  /* 0x000000ffffcb7224 */ /* 0x000fc400078e000d */
[----:B------:R-:W-:Y:S02]  /*1e6e0*/  IMAD.MOV.U32 R202, RZ, RZ, R12 ;  /* 0x000000ffffca7224 */ /* 0x000fe400078e000c */
[----:B------:R-:W-:Y:S02]  /*1e6f0*/  IMAD.MOV.U32 R252, RZ, RZ, R14 ;  /* 0x000000fffffc7224 */ /* 0x000fe400078e000e */
[----:B------:R-:W-:Y:S02]  /*1e700*/  IMAD.MOV.U32 R226, RZ, RZ, R15 ;  /* 0x000000ffffe27224 */ /* 0x000fe400078e000f */
[----:B------:R-:W-:Y:S01]  /*1e710*/  HMMA.16816.F32 R12, R20, R74, R64 ;  /* 0x0000004a140c723c */ /* 0x000fe20000001840 */
[----:B------:R-:W3:Y:S04]  /*1e720*/  LDSM.16.M88.4 R64, [R163+0x7000] ;  /* 0x00700000a340783b */ /* 0x000ee80000000200 */
[----:B------:R-:W-:Y:S01]  /*1e730*/  LDSM.16.M88.4 R72, [R163+0x9000] ;  /* 0x00900000a348783b */ /* 0x000fe20000000200 */
[C---:B------:R-:W-:Y:S06]  /*1e740*/  HMMA.16816.F32 R40, R8.reuse, R26, RZ ;  /* 0x0000001a0828723c */ /* 0x040fec00000018ff */
[C---:B------:R-:W-:Y:S06]  /*1e750*/  HMMA.16816.F32 R24, R8.reuse, R36, RZ ;  /* 0x000000240818723c */ /* 0x040fec00000018ff */
[----:B------:R-:W-:Y:S06]  /*1e760*/  HMMA.16816.F32 R28, R8, R18, RZ ;  /* 0x00000012081c723c */ /* 0x000fec00000018ff */
[----:B------:R-:W-:-:S02]  /*1e770*/  IMAD.MOV.U32 R225, RZ, RZ, R12 ;  /* 0x000000ffffe17224 */ /* 0x000fc400078e000c */
[----:B------:R-:W-:Y:S02]  /*1e780*/  IMAD.MOV.U32 R224, RZ, RZ, R13 ;  /* 0x000000ffffe07224 */ /* 0x000fe400078e000d */
[----:B------:R-:W-:Y:S02]  /*1e790*/  IMAD.MOV.U32 R199, RZ, RZ, R14 ;  /* 0x000000ffffc77224 */ /* 0x000fe400078e000e */
[----:B------:R-:W-:Y:S01]  /*1e7a0*/  IMAD.MOV.U32 R198, RZ, RZ, R15 ;  /* 0x000000ffffc67224 */ /* 0x000fe200078e000f */
[C---:B----4-:R-:W-:Y:S06]  /*1e7b0*/  HMMA.16816.F32 R32, R20.reuse, R56, R32 ;  /* 0x000000381420723c */ /* 0x050fec0000001820 */
[----:B------:R-:W-:Y:S06]  /*1e7c0*/  HMMA.16816.F32 R12, R20, R60, R48 ;  /* 0x0000003c140c723c */ /* 0x000fec0000001830 */
[C---:B------:R-:W-:Y:S06]  /*1e7d0*/  HMMA.16816.F32 R16, R8.reuse, R38, RZ ;  /* 0x000000260810723c */ /* 0x040fec00000018ff */
[----:B------:R-:W-:Y:S06]  /*1e7e0*/  HMMA.16816.F32 R36, R8, R76, RZ ;  /* 0x0000004c0824723c */ /* 0x000fec00000018ff */
[----:B------:R-:W-:Y:S01]  /*1e7f0*/  HMMA.16816.F32 R24, R20, R44, R24 ;  /* 0x0000002c1418723c */ /* 0x000fe20000001818 */
[----:B------:R-:W-:-:S05]  /*1e800*/  IMAD.MOV.U32 R6, RZ, RZ, R35 ;  /* 0x000000ffff067224 */ /* 0x000fca00078e0023 */
[----:B------:R-:W-:Y:S01]  /*1e810*/  HMMA.16816.F32 R28, R20, R58, R28 ;  /* 0x0000003a141c723c */ /* 0x000fe2000000181c */
[----:B------:R-:W-:Y:S01]  /*1e820*/  IMAD.MOV.U32 R175, RZ, RZ, R12 ;  /* 0x000000ffffaf7224 */ /* 0x000fe200078e000c */
[----:B------:R-:W-:Y:S01]  /*1e830*/  LDSM.16.M88.4 R56, [R163+0x6800] ;  /* 0x00680000a338783b */ /* 0x000fe20000000200 */
[----:B------:R-:W-:Y:S02]  /*1e840*/  IMAD.MOV.U32 R4, RZ, RZ, R13 ;  /* 0x000000ffff047224 */ /* 0x000fe400078e000d */
[----:B------:R-:W-:Y:S02]  /*1e850*/  IMAD.MOV.U32 R0, RZ, RZ, R15 ;  /* 0x000000ffff007224 */ /* 0x000fe400078e000f */
[----:B------:R-:W-:Y:S02]  /*1e860*/  IMAD.MOV.U32 R15, RZ, RZ, R32 ;  /* 0x000000ffff0f7224 */ /* 0x000fe400078e0020 */
[----:B------:R-:W-:Y:S02]  /*1e870*/  IMAD.MOV.U32 R13, RZ, RZ, R33 ;  /* 0x000000ffff0d7224 */ /* 0x000fe400078e0021 */
[----:B------:R-:W-:-:S02]  /*1e880*/  IMAD.MOV.U32 R12, RZ, RZ, R34 ;  /* 0x000000ffff0c7224 */ /* 0x000fc400078e0022 */
[----:B------:R-:W-:Y:S01]  /*1e890*/  HMMA.16816.F32 R32, R8, R78, RZ ;  /* 0x0000004e0820723c */ /* 0x000fe200000018ff */
[----:B------:R-:W-:Y:S01]  /*1e8a0*/  IMAD.MOV.U32 R3, RZ, RZ, R14 ;  /* 0x000000ffff037224 */ /* 0x000fe200078e000e */
[----:B------:R-:W-:Y:S04]  /*1e8b0*/  LDSM.16.M88.4 R76, [R163+0x7800] ;  /* 0x00780000a34c783b */ /* 0x000fe80000000200 */
[----:B-1----:R-:W-:Y:S01]  /*1e8c0*/  HMMA.16816.F32 R208, R20, R84, R36 ;  /* 0x0000005414d0723c */ /* 0x002fe20000001824 */
[----:B------:R-:W1:Y:S01]  /*1e8d0*/  LDSM.16.M88.4 R36, [R163+0x5800] ;  /* 0x00580000a324783b */ /* 0x000e620000000200 */
[----:B------:R-:W-:Y:S02]  /*1e8e0*/  IMAD.MOV.U32 R132, RZ, RZ, R24 ;  /* 0x000000ffff847224 */ /* 0x000fe400078e0018 */
[----:B------:R-:W-:-:S02]  /*1e8f0*/  IMAD.MOV.U32 R112, RZ, RZ, R25 ;  /* 0x000000ffff707224 */ /* 0x000fc400078e0019 */
[----:B------:R-:W-:Y:S01]  /*1e900*/  HMMA.16816.F32 R16, R20, R46, R16 ;  /* 0x0000002e1410723c */ /* 0x000fe20000001810 */
[----:B------:R-:W-:Y:S01]  /*1e910*/  IMAD.MOV.U32 R14, RZ, RZ, R26 ;  /* 0x000000ffff0e7224 */ /* 0x000fe200078e001a */
[----:B------:R-:W4:Y:S01]  /*1e920*/  LDSM.16.M88.4 R44, [R163+0x6000] ;  /* 0x00600000a32c783b */ /* 0x000f220000000200 */
[----:B------:R-:W-:-:S03]  /*1e930*/  IMAD.MOV.U32 R197, RZ, RZ, R27 ;  /* 0x000000ffffc57224 */ /* 0x000fc600078e001b */
[C---:B------:R-:W-:Y:S01]  /*1e940*/  HMMA.16816.F32 R24, R8.reuse, R82, RZ ;  /* 0x000000520818723c */ /* 0x040fe200000018ff */
[----:B------:R-:W-:Y:S02]  /*1e950*/  IMAD.MOV.U32 R230, RZ, RZ, R29 ;  /* 0x000000ffffe67224 */ /* 0x000fe400078e001d */
[----:B------:R-:W-:Y:S02]  /*1e960*/  IMAD.MOV.U32 R207, RZ, RZ, R30 ;  /* 0x000000ffffcf7224 */ /* 0x000fe400078e001e */
[----:B------:R-:W-:Y:S02]  /*1e970*/  IMAD.MOV.U32 R206, RZ, RZ, R31 ;  /* 0x000000ffffce7224 */ /* 0x000fe400078e001f */
[----:B------:R-:W-:Y:S02]  /*1e980*/  IMAD.MOV.U32 R205, RZ, RZ, R28 ;  /* 0x000000ffffcd7224 */ /* 0x000fe400078e001c */
[----:B------:R-:W-:Y:S01]  /*1e990*/  HMMA.16816.F32 R28, R8, R80, RZ ;  /* 0x00000050081c723c */ /* 0x000fe200000018ff */
[----:B------:R-:W-:Y:S05]  /*1e9a0*/  LDSM.16.M88.4 R80, [R163+0x8800] ;  /* 0x00880000a350783b */ /* 0x000fea0000000200 */
[C---:B------:R-:W-:Y:S01]  /*1e9b0*/  HMMA.16816.F32 R244, R20.reuse, R86, R32 ;  /* 0x0000005614f4723c */ /* 0x040fe20000001820 */
[----:B------:R-:W4:Y:S05]  /*1e9c0*/  LDSM.16.M88.4 R84, [R163+0x8000] ;  /* 0x00800000a354783b */ /* 0x000f2a0000000200 */
[C---:B------:R-:W-:Y:S01]  /*1e9d0*/  HMMA.16816.F32 R176, R20.reuse, R62, R40 ;  /* 0x0000003e14b0723c */ /* 0x040fe20000001828 */
[----:B------:R-:W4:Y:S05]  /*1e9e0*/  LDSM.16.M88.4 R60, [R68+0x5000] ;  /* 0x00500000443c783b */ /* 0x000f2a0000000200 */
[----:B--2---:R-:W-:Y:S06]  /*1e9f0*/  HMMA.16816.F32 R240, R20, R54, R24 ;  /* 0x0000003614f0723c */ /* 0x004fec0000001818 */
[----:B---3--:R-:W-:Y:S01]  /*1ea00*/  HMMA.16816.F32 R24, R8, R64, RZ ;  /* 0x000000400818723c */ /* 0x008fe200000018ff */
[----:B------:R-:W-:-:S02]  /*1ea10*/  IMAD.MOV.U32 R235, RZ, RZ, R16 ;  /* 0x000000ffffeb7224 */ /* 0x000fc400078e0010 */
[----:B------:R-:W-:Y:S02]  /*1ea20*/  IMAD.MOV.U32 R234, RZ, RZ, R17 ;  /* 0x000000ffffea7224 */ /* 0x000fe400078e0011 */
[----:B------:R-:W-:Y:S02]  /*1ea30*/  IMAD.MOV.U32 R233, RZ, RZ, R18 ;  /* 0x000000ffffe97224 */ /* 0x000fe400078e0012 */
[----:B------:R-:W-:Y:S01]  /*1ea40*/  IMAD.MOV.U32 R232, RZ, RZ, R19 ;  /* 0x000000ffffe87224 */ /* 0x000fe200078e0013 */
[----:B------:R-:W-:Y:S06]  /*1ea50*/  HMMA.16816.F32 R220, R20, R52, R28 ;  /* 0x0000003414dc723c */ /* 0x000fec000000181c */
[C---:B------:R-:W-:Y:S06]  /*1ea60*/  HMMA.16816.F32 R16, R8.reuse, R88, RZ ;  /* 0x000000580810723c */ /* 0x040fec00000018ff */
[C---:B-1----:R-:W-:Y:S06]  /*1ea70*/  HMMA.16816.F32 R52, R8.reuse, R36, RZ ;  /* 0x000000240834723c */ /* 0x042fec00000018ff */
[C---:B------:R-:W-:Y:S06]  /*1ea80*/  HMMA.16816.F32 R48, R8.reuse, R38, RZ ;  /* 0x000000260830723c */ /* 0x040fec00000018ff */
[----:B----4-:R-:W-:Y:S06]  /*1ea90*/  HMMA.16816.F32 R36, R8, R46, RZ ;  /* 0x0000002e0824723c */ /* 0x010fec00000018ff */
[----:B------:R-:W-:Y:S01]  /*1eaa0*/  HMMA.16816.F32 R248, R20, R104, R24 ;  /* 0x0000006814f8723c */ /* 0x000fe20000001818 */
[----:B------:R-:W1:Y:S01]  /*1eab0*/  LDSM.16.M88.4 R24, [R68+0x9000] ;  /* 0x009000004418783b */ /* 0x000e620000000200 */
[----:B------:R-:W-:-:S02]  /*1eac0*/  IMAD.MOV.U32 R113, RZ, RZ, R103 ;  /* 0x000000ffff717224 */ /* 0x000fc400078e0067 */
[----:B------:R-:W-:Y:S02]  /*1ead0*/  IMAD.MOV.U32 R174, RZ, RZ, R102 ;  /* 0x000000ffffae7224 */ /* 0x000fe400078e0066 */
[----:B------:R-:W-:Y:S01]  /*1eae0*/  IMAD.MOV.U32 R173, RZ, RZ, R101 ;  /* 0x000000ffffad7224 */ /* 0x000fe200078e0065 */
[C---:B------:R-:W-:Y:S01]  /*1eaf0*/  HMMA.16816.F32 R40, R8.reuse, R44, RZ ;  /* 0x0000002c0828723c */ /* 0x040fe200000018ff */
[----:B------:R-:W-:Y:S02]  /*1eb00*/  IMAD.MOV.U32 R172, RZ, RZ, R100 ;  /* 0x000000ffffac7224 */ /* 0x000fe400078e0064 */
[----:B------:R-:W-:Y:S02]  /*1eb10*/  IMAD.MOV.U32 R195, RZ, RZ, R99 ;  /* 0x000000ffffc37224 */ /* 0x000fe400078e0063 */
[----:B------:R-:W-:Y:S01]  /*1eb20*/  IMAD.MOV.U32 R200, RZ, RZ, R98 ;  /* 0x000000ffffc87224 */ /* 0x000fe200078e0062 */
[----:B------:R-:W-:Y:S01]  /*1eb30*/  HMMA.16816.F32 R32, R8, R56, RZ ;  /* 0x000000380820723c */ /* 0x000fe200000018ff */
[----:B------:R-:W-:-:S02]  /*1eb40*/  IMAD.MOV.U32 R201, RZ, RZ, R97 ;  /* 0x000000ffffc97224 */ /* 0x000fc400078e0061 */
[----:B------:R-:W-:Y:S02]  /*1eb50*/  IMAD.MOV.U32 R236, RZ, RZ, R96 ;  /* 0x000000ffffec7224 */ /* 0x000fe400078e0060 */
[----:B------:R-:W-:Y:S01]  /*1eb60*/  IMAD.MOV.U32 R237, RZ, RZ, R95 ;  /* 0x000000ffffed7224 */ /* 0x000fe200078e005f */
[C---:B------:R-:W-:Y:S01]  /*1eb70*/  HMMA.16816.F32 R28, R8.reuse, R58, RZ ;  /* 0x0000003a081c723c */ /* 0x040fe200000018ff */
[----:B------:R-:W-:Y:S02]  /*1eb80*/  IMAD.MOV.U32 R238, RZ, RZ, R94 ;  /* 0x000000ffffee7224 */ /* 0x000fe400078e005e */
[----:B------:R-:W-:Y:S02]  /*1eb90*/  IMAD.MOV.U32 R239, RZ, RZ, R93 ;  /* 0x000000ffffef7224 */ /* 0x000fe400078e005d */
[----:B------:R-:W-:Y:S01]  /*1eba0*/  IMAD.MOV.U32 R204, RZ, RZ, R92 ;  /* 0x000000ffffcc7224 */ /* 0x000fe200078e005c */
[C---:B------:R-:W-:Y:S06]  /*1ebb0*/  HMMA.16816.F32 R100, R8.reuse, R84, RZ ;  /* 0x000000540864723c */ /* 0x040fec00000018ff */
        /* <DEDUP_REMOVED lines=12> */
[C---:B------:R-:W-:Y:S06]  /*1ec80*/  HMMA.16816.F32 R8, R20.reuse, R118, R36 ;  /* 0x000000761408723c */ /* 0x040fec0000001824 */
[C---:B------:R-:W-:Y:S06]  /*1ec90*/  HMMA.16816.F32 R48, R20.reuse, R130, R48 ;  /* 0x000000821430723c */ /* 0x040fec0000001830 */
[C---:B------:R-:W-:Y:S06]  /*1eca0*/  HMMA.16816.F32 R120, R20.reuse, R116, R40 ;  /* 0x000000741478723c */ /* 0x040fec0000001828 */
[----:B-1----:R-:W-:Y:S06]  /*1ecb0*/  HMMA.16816.F32 R80, R20, R24, R80 ;  /* 0x000000181450723c */ /* 0x002fec0000001850 */
[----:B------:R-:W-:-:S02]  /*1ecc0*/  IMAD.MOV.U32 R130, RZ, RZ, R8 ;  /* 0x000000ffff827224 */ /* 0x000fc400078e0008 */
[----:B------:R-:W-:Y:S02]  /*1ecd0*/  IMAD.MOV.U32 R119, RZ, RZ, R9 ;  /* 0x000000ffff777224 */ /* 0x000fe400078e0009 */
[----:B------:R-:W-:Y:S02]  /*1ece0*/  IMAD.MOV.U32 R118, RZ, RZ, R10 ;  /* 0x000000ffff767224 */ /* 0x000fe400078e000a */
[----:B------:R-:W-:Y:S02]  /*1ecf0*/  IMAD.MOV.U32 R117, RZ, RZ, R11 ;  /* 0x000000ffff757224 */ /* 0x000fe400078e000b */
[C---:B------:R-:W-:Y:S01]  /*1ed00*/  HMMA.16816.F32 R8, R20.reuse, R110, R28 ;  /* 0x0000006e1408723c */ /* 0x040fe2000000181c */
[----:B------:R-:W-:Y:S01]  /*1ed10*/  IMAD.MOV.U32 R43, RZ, RZ, R71 ;  /* 0x000000ffff2b7224 */ /* 0x000fe200078e0047 */
[----:B------:R-:W-:Y:S04]  /*1ed20*/  LDSM.16.M88.4 R28, [R68+0x8800] ;  /* 0x00880000441c783b */ /* 0x000fe80000000200 */
[----:B------:R-:W-:Y:S01]  /*1ed30*/  HMMA.16816.F32 R212, R20, R62, R88 ;  /* 0x0000003e14d4723c */ /* 0x000fe20000001858 */
[----:B------:R-:W-:-:S06]  /*1ed40*/  IMAD.MOV.U32 R131, RZ, RZ, R237 ;  /* 0x000000ffff837224 */ /* 0x000fcc00078e00ed */
[----:B------:R-:W-:Y:S02]  /*1ed50*/  IMAD.MOV.U32 R89, RZ, RZ, R230 ;  /* 0x000000ffff597224 */ /* 0x000fe400078e00e6 */
[----:B------:R-:W-:Y:S02]  /*1ed60*/  IMAD.MOV.U32 R90, RZ, RZ, R207 ;  /* 0x000000ffff5a7224 */ /* 0x000fe400078e00cf */
[----:B------:R-:W-:Y:S02]  /*1ed70*/  IMAD.MOV.U32 R91, RZ, RZ, R206 ;  /* 0x000000ffff5b7224 */ /* 0x000fe400078e00ce */
[----:B------:R-:W-:Y:S02]  /*1ed80*/  IMAD.MOV.U32 R88, RZ, RZ, R205 ;  /* 0x000000ffff587224 */ /* 0x000fe400078e00cd */
[----:B------:R-:W-:Y:S02]  /*1ed90*/  IMAD.MOV.U32 R230, RZ, RZ, R204 ;  /* 0x000000ffffe67224 */ /* 0x000fe400078e00cc */
[----:B------:R-:W-:Y:S01]  /*1eda0*/  HMMA.16816.F32 R204, R20, R128, R52 ;  /* 0x0000008014cc723c */ /* 0x000fe20000001834 */
[----:B------:R-:W-:-:S02]  /*1edb0*/  IMAD.MOV.U32 R116, RZ, RZ, R8 ;  /* 0x000000ffff747224 */ /* 0x000fc400078e0008 */
[----:B------:R-:W-:-:S03]  /*1edc0*/  IMAD.MOV.U32 R71, RZ, RZ, R11 ;  /* 0x000000ffff477224 */ /* 0x000fc600078e000b */
[C---:B------:R-:W-:Y:S01]  /*1edd0*/  HMMA.16816.F32 R52, R20.reuse, R108, R32 ;  /* 0x0000006c1434723c */ /* 0x040fe20000001820 */
[----:B------:R-:W-:Y:S01]  /*1ede0*/  IMAD.MOV.U32 R129, RZ, RZ, R239 ;  /* 0x000000ffff817224 */ /* 0x000fe200078e00ef */
[----:B------:R-:W1:Y:S01]  /*1edf0*/  LDSM.16.M88.4 R32, [R68+0x8000] ;  /* 0x008000004420783b */ /* 0x000e620000000200 */
[----:B------:R-:W-:Y:S02]  /*1ee00*/  IMAD.MOV.U32 R128, RZ, RZ, R238 ;  /* 0x000000ffff807224 */ /* 0x000fe400078e00ee */
[----:B------:R-:W-:Y:S01]  /*1ee10*/  IMAD.MOV.U32 R42, RZ, RZ, R236 ;  /* 0x000000ffff2a7224 */ /* 0x000fe200078e00ec */
[----:B------:R-:W-:Y:S01]  /*1ee20*/  HMMA.16816.F32 R60, R20, R124, R44 ;  /* 0x0000007c143c723c */ /* 0x000fe2000000182c */
[----:B------:R-:W-:Y:S02]  /*1ee30*/  IMAD.MOV.U32 R108, RZ, RZ, R70 ;  /* 0x000000ffff6c7224 */ /* 0x000fe400078e0046 */
[----:B------:R-:W-:Y:S01]  /*1ee40*/  IMAD.MOV.U32 R109, RZ, RZ, R69 ;  /* 0x000000ffff6d7224 */ /* 0x000fe200078e0045 */
[----:B------:R-:W-:Y:S01]  /*1ee50*/  LDSM.16.M88.4 R36, [R42] ;  /* 0x000000002a24783b */ /* 0x000fe20000000200 */
[----:B------:R-:W-:-:S02]  /*1ee60*/  IMAD.MOV.U32 R69, RZ, RZ, R9 ;  /* 0x000000ffff457224 */ /* 0x000fc400078e0009 */
[----:B------:R-:W-:Y:S01]  /*1ee70*/  IMAD.MOV.U32 R70, RZ, RZ, R10 ;  /* 0x000000ffff467224 */ /* 0x000fe200078e000a */
[----:B------:R-:W-:Y:S01]  /*1ee80*/  HMMA.16816.F32 R236, R20, R106, R16 ;  /* 0x0000006a14ec723c */ /* 0x000fe20000001810 */
[----:B------:R2:W3:Y:S01]  /*1ee90*/  LDSM.16.M88.4 R8, [R68+0x9800] ;  /* 0x009800004408783b */ /* 0x0004e20000000200 */
[----:B------:R-:W-:Y:S02]  /*1eea0*/  IMAD.MOV.U32 R125, RZ, RZ, R4 ;  /* 0x000000ffff7d7224 */ /* 0x000fe400078e0004 */
[----:B------:R-:W-:Y:S01]  /*1eeb0*/  IMAD.MOV.U32 R4, RZ, RZ, R80 ;  /* 0x000000ffff047224 */ /* 0x000fe200078e0050 */
[----:B------:R4:W3:Y:S01]  /*1eec0*/  LDSM.16.M88.4 R16, [R2] ;  /* 0x000000000210783b */ /* 0x0008e20000000200 */
[----:B------:R-:W-:Y:S02]  /*1eed0*/  IMAD.MOV.U32 R80, RZ, RZ, R132 ;  /* 0x000000ffff507224 */ /* 0x000fe400078e0084 */
[----:B------:R-:W-:Y:S01]  /*1eee0*/  IMAD.MOV.U32 R46, RZ, RZ, R0 ;  /* 0x000000ffff2e7224 */ /* 0x000fe200078e0000 */
[----:B------:R1:W5:Y:S01]  /*1eef0*/  LDL.LU R132, [R1+0x168] ;  /* 0x0001680001847983 */ /* 0x0003620000300800 */
[----:B------:R-:W-:-:S02]  /*1ef00*/  IMAD.MOV.U32 R0, RZ, RZ, R83 ;  /* 0x000000ffff007224 */ /* 0x000fc400078e0053 */
[----:B------:R-:W-:Y:S01]  /*1ef10*/  IMAD.MOV.U32 R83, RZ, RZ, R197 ;  /* 0x000000ffff537224 */ /* 0x000fe200078e00c5 */
[----:B------:R-:W-:Y:S01]  /*1ef20*/  HMMA.16816.F32 R56, R20, R126, R56 ;  /* 0x0000007e1438723c */ /* 0x000fe20000001838 */
[----:B------:R-:W-:Y:S01]  /*1ef30*/  IMAD.MOV.U32 R124, RZ, RZ, R175 ;  /* 0x000000ffff7c7224 */ /* 0x000fe200078e00af */
[----:B------:R-:W-:Y:S01]  /*1ef40*/  LDSM.16.M88.4 R40, [R43] ;  /* 0x000000002b28783b */ /* 0x000fe20000000200 */
[----:B--2---:R-:W-:Y:S02]  /*1ef50*/  IMAD.MOV.U32 R68, RZ, RZ, R3 ;  /* 0x000000ffff447224 */ /* 0x004fe400078e0003 */
[----:B------:R-:W-:Y:S02]  /*1ef60*/  IMAD.MOV.U32 R3, RZ, RZ, R81 ;  /* 0x000000ffff037224 */ /* 0x000fe400078e0051 */
[----:B----4-:R-:W-:Y:S02]  /*1ef70*/  IMAD.MOV.U32 R2, RZ, RZ, R82 ;  /* 0x000000ffff027224 */ /* 0x010fe400078e0052 */
[----:B------:R-:W-:-:S02]  /*1ef80*/  IMAD.MOV.U32 R81, RZ, RZ, R112 ;  /* 0x000000ffff517224 */ /* 0x000fc400078e0070 */
[----:B------:R2:W5:Y:S01]  /*1ef90*/  LDL.LU R112, [R1+0x164] ;  /* 0x0001640001707983 */ /* 0x0005620000300800 */
[----:B------:R-:W-:-:S03]  /*1efa0*/  IMAD.MOV.U32 R82, RZ, RZ, R14 ;  /* 0x000000ffff527224 */ /* 0x000fc600078e000e */
[----:B------:R2:W5:Y:S04]  /*1efb0*/  LDL.LU R14, [R1+0x160] ;  /* 0x00016000010e7983 */ /* 0x0005680000300800 */
[----:B------:R-:W4:Y:S01]  /*1efc0*/  LDL.LU R197, [R1+0x108] ;  /* 0x0001080001c57983 */ /* 0x000f220000300800 */
[----:B------:R-:W-:Y:S02]  /*1efd0*/  IMAD.MOV.U32 R127, RZ, RZ, R195 ;  /* 0x000000ffff7f7224 */ /* 0x000fe400078e00c3 */
[----:B------:R-:W-:Y:S02]  /*1efe0*/  IMAD.MOV.U32 R107, RZ, RZ, R108 ;  /* 0x000000ffff6b7224 */ /* 0x000fe400078e006c */
[----:B------:R-:W-:Y:S02]  /*1eff0*/  IMAD.MOV.U32 R106, RZ, RZ, R109 ;  /* 0x000000ffff6a7224 */ /* 0x000fe400078e006d */
[----:B------:R-:W-:-:S02]  /*1f000*/  IMAD.MOV.U32 R126, RZ, RZ, R128 ;  /* 0x000000ffff7e7224 */ /* 0x000fc400078e0080 */
[----:B------:R-:W-:Y:S02]  /*1f010*/  IMAD.MOV.U32 R108, RZ, RZ, R174 ;  /* 0x000000ffff6c7224 */ /* 0x000fe400078e00ae */
[----:B------:R-:W-:Y:S02]  /*1f020*/  IMAD.MOV.U32 R109, RZ, RZ, R173 ;  /* 0x000000ffff6d7224 */ /* 0x000fe400078e00ad */
[----:B------:R-:W-:Y:S02]  /*1f030*/  IMAD.MOV.U32 R195, RZ, RZ, R172 ;  /* 0x000000ffffc37224 */ /* 0x000fe400078e00ac */
[----:B-1----:R-:W-:Y:S01]  /*1f040*/  HMMA.16816.F32 R172, R20, R32, R100 ;  /* 0x0000002014ac723c */ /* 0x002fe20000001864 */
[----:B------:R-:W-:Y:S02]  /*1f050*/  IMAD.MOV.U32 R104, RZ, RZ, R131 ;  /* 0x000000ffff687224 */ /* 0x000fe400078e0083 */
[----:B------:R-:W-:-:S04]  /*1f060*/  IMAD.MOV.U32 R45, RZ, RZ, R203 ;  /* 0x000000ffff2d7224 */ /* 0x000fc800078e00cb */
        /* <DEDUP_REMOVED lines=14> */
[----:B------:R-:W-:Y:S01]  /*1f150*/  IMAD.MOV.U32 R68, RZ, RZ, R15 ;  /* 0x000000ffff447224 */ /* 0x000fe200078e000f */
[C---:B------:R-:W-:Y:S01]  /*1f160*/  HMMA.16816.F32 R128, R20.reuse, R28, R92 ;  /* 0x0000001c1480723c */ /* 0x040fe2000000185c */
[----:B------:R-:W-:Y:S02]  /*1f170*/  IMAD.MOV.U32 R106, RZ, RZ, R12 ;  /* 0x000000ffff6a7224 */ /* 0x000fe400078e000c */
[----:B------:R-:W-:Y:S02]  /*1f180*/  IMAD.MOV.U32 R107, RZ, RZ, R6 ;  /* 0x000000ffff6b7224 */ /* 0x000fe400078e0006 */
[----:B------:R-:W-:Y:S01]  /*1f190*/  IMAD.MOV.U32 R99, RZ, RZ, R101 ;  /* 0x000000ffff637224 */ /* 0x000fe200078e0065 */
[----:B------:R-:W-:Y:S01]  /*1f1a0*/  HMMA.16816.F32 R92, R20, R30, R84 ;  /* 0x0000001e145c723c */ /* 0x000fe20000001854 */
        /* <DEDUP_REMOVED lines=14> */
[----:B---3--:R-:W-:Y:S01]  /*1f290*/  HMMA.16816.F32 R116, R20, R10, R64 ;  /* 0x0000000a1474723c */ /* 0x008fe20000001840 */
[----:B------:R-:W-:-:S02]  /*1f2a0*/  IMAD.MOV.U32 R85, RZ, RZ, R234 ;  /* 0x000000ffff557224 */ /* 0x000fc400078e00ea */
[----:B------:R-:W-:Y:S02]  /*1f2b0*/  IMAD.MOV.U32 R86, RZ, RZ, R233 ;  /* 0x000000ffff567224 */ /* 0x000fe400078e00e9 */
[----:B------:R-:W-:Y:S02]  /*1f2c0*/  IMAD.MOV.U32 R87, RZ, RZ, R232 ;  /* 0x000000ffff577224 */ /* 0x000fe400078e00e8 */
[----:B------:R-:W-:Y:S01]  /*1f2d0*/  HMMA.16816.F32 R232, R20, R8, R72 ;  /* 0x0000000814e8723c */ /* 0x000fe20000001848 */
[----:B------:R-:W1:Y:S04]  /*1f2e0*/  LDSM.16.M88.4 R20, [R111] ;  /* 0x000000006f14783b */ /* 0x000e680000000200 */
[----:B------:R-:W3:Y:S01]  /*1f2f0*/  LDSM.16.M88.4 R8, [R32] ;  /* 0x000000002008783b */ /* 0x000ee20000000200 */
[----:B------:R-:W-:-:S02]  /*1f300*/  IMAD.MOV.U32 R15, RZ, RZ, R24 ;  /* 0x000000ffff0f7224 */ /* 0x000fc400078e0018 */
[----:B------:R-:W-:Y:S02]  /*1f310*/  IMAD.MOV.U32 R13, RZ, RZ, R25 ;  /* 0x000000ffff0d7224 */ /* 0x000fe400078e0019 */
[----:B------:R-:W-:Y:S02]  /*1f320*/  IMAD.MOV.U32 R12, RZ, RZ, R26 ;  /* 0x000000ffff0c7224 */ /* 0x000fe400078e001a */
[----:B------:R-:W-:Y:S02]  /*1f330*/  IMAD.MOV.U32 R6, RZ, RZ, R27 ;  /* 0x000000ffff067224 */ /* 0x000fe400078e001b */
[----:B------:R2:W3:Y:S01]  /*1f340*/  LDSM.16.M88.4 R24, [R99] ;  /* 0x000000006318783b */ /* 0x0004e20000000200 */
[----:B------:R-:W-:Y:S02]  /*1f350*/  IMAD.MOV.U32 R97, RZ, RZ, R33 ;  /* 0x000000ffff617224 */ /* 0x000fe400078e0021 */
[----:B------:R-:W-:Y:S01]  /*1f360*/  IMAD.MOV.U32 R98, RZ, RZ, R44 ;  /* 0x000000ffff627224 */ /* 0x000fe200078e002c */
[----:B------:R-:W-:Y:S01]  /*1f370*/  LDSM.16.M88.4 R32, [R46] ;  /* 0x000000002e20783b */ /* 0x000fe20000000200 */
[----:B------:R-:W-:-:S02]  /*1f380*/  IMAD.MOV.U32 R28, RZ, RZ, R110 ;  /* 0x000000ffff1c7224 */ /* 0x000fc400078e006e */
[----:B--2---:R-:W-:Y:S02]  /*1f390*/  IMAD.MOV.U32 R99, RZ, RZ, R45 ;  /* 0x000000ffff637224 */ /* 0x004fe400078e002d */
[----:B------:R-:W2:Y:S01]  /*1f3a0*/  LDSM.16.M88.4 R44, [R47] ;  /* 0x000000002f2c783b */ /* 0x000ea20000000200 */
[----:B------:R-:W-:Y:S01]  /*1f3b0*/  IMAD.MOV.U32 R29, RZ, RZ, R108 ;  /* 0x000000ffff1d7224 */ /* 0x000fe200078e006c */
[----:B------:R-:W-:Y:S01]  /*1f3c0*/  HMMA.16816.F32 R124, R16, R36, R124 ;  /* 0x00000024107c723c */ /* 0x000fe2000000187c */
[----:B------:R-:W-:-:S05]  /*1f3d0*/  IMAD.MOV.U32 R96, RZ, RZ, R109 ;  /* 0x000000ffff607224 */ /* 0x000fca00078e006d */
[C---:B------:R-:W-:Y:S01]  /*1f3e0*/  HMMA.16816.F32 R108, R16.reuse, R38, R176 ;  /* 0x00000026106c723c */ /* 0x040fe200000018b0 */
[----:B------:R-:W-:Y:S05]  /*1f3f0*/  LDSM.16.M88.4 R36, [R28] ;  /* 0x000000001c24783b */ /* 0x000fea0000000200 */
[C---:B-1----:R-:W-:Y:S06]  /*1f400*/  HMMA.16816.F32 R208, R16.reuse, R20, R208 ;  /* 0x0000001410d0723c */ /* 0x042fec00000018d0 */
[C---:B------:R-:W-:Y:S01]  /*1f410*/  HMMA.16816.F32 R244, R16.reuse, R22, R244 ;  /* 0x0000001610f4723c */ /* 0x040fe200000018f4 */
[----:B------:R-:W1:Y:S05]  /*1f420*/  LDSM.16.M88.4 R20, [R97] ;  /* 0x000000006114783b */ /* 0x000e6a0000000200 */
[C---:B---3--:R-:W-:Y:S06]  /*1f430*/  HMMA.16816.F32 R220, R16.reuse, R8, R220 ;  /* 0x0000000810dc723c */ /* 0x048fec00000018dc */
[C---:B------:R-:W-:Y:S01]  /*1f440*/  HMMA.16816.F32 R240, R16.reuse, R10, R240 ;  /* 0x0000000a10f0723c */ /* 0x040fe200000018f0 */
[----:B------:R-:W3:Y:S05]  /*1f450*/  LDSM.16.M88.4 R8, [R230] ;  /* 0x00000000e608783b */ /* 0x000eea0000000200 */
[C---:B------:R-:W-:Y:S06]  /*1f460*/  HMMA.16816.F32 R76, R16.reuse, R24, R80 ;  /* 0x00000018104c723c */ /* 0x040fec0000001850 */
[C---:B------:R-:W-:Y:S01]  /*1f470*/  HMMA.16816.F32 R84, R16.reuse, R26, R84 ;  /* 0x0000001a1054723c */ /* 0x040fe20000001854 */
[----:B------:R3:W3:Y:S05]  /*1f480*/  LDSM.16.M88.4 R24, [R96] ;  /* 0x000000006018783b */ /* 0x0006ea0000000200 */
[C---:B--2---:R-:W-:Y:S01]  /*1f490*/  HMMA.16816.F32 R176, R16.reuse, R46, R48 ;  /* 0x0000002e10b0723c */ /* 0x044fe20000001830 */
[----:B------:R-:W2:Y:S05]  /*1f4a0*/  LDSM.16.M88.4 R48, [R180] ;  /* 0x00000000b430783b */ /* 0x000eaa0000000200 */
[C---:B------:R-:W-:Y:S06]  /*1f4b0*/  HMMA.16816.F32 R100, R16.reuse, R40, R100 ;  /* 0x000000281064723c */ /* 0x040fec0000001864 */
[C---:B------:R-:W-:Y:S01]  /*1f4c0*/  HMMA.16816.F32 R88, R16.reuse, R42, R88 ;  /* 0x0000002a1058723c */ /* 0x040fe20000001858 */
[----:B------:R-:W-:Y:S04]  /*1f4d0*/  LDSM.16.M88.4 R40, [R31] ;  /* 0x000000001f28783b */ /* 0x000fe80000000200 */
[----:B------:R-:W4:Y:S01]  /*1f4e0*/  LDSM.16.M88.4 R28, [R29] ;  /* 0x000000001d1c783b */ /* 0x000f220000000200 */
[C---:B------:R-:W-:Y:S06]  /*1f4f0*/  HMMA.16816.F32 R216, R16.reuse, R32, R216 ;  /* 0x0000002010d8723c */ /* 0x040fec00000018d8 */
[----:B-1----:R-:W-:Y:S01]  /*1f500*/  HMMA.16816.F32 R64, R16, R20, R172 ;  /* 0x000000141040723c */ /* 0x002fe200000018ac */
[----:B------:R-:W-:-:S02]  /*1f510*/  IMAD.MOV.U32 R32, RZ, RZ, R98 ;  /* 0x000000ffff207224 */ /* 0x000fc400078e0062 */
[----:B------:R-:W-:-:S03]  /*1f520*/  IMAD.MOV.U32 R33, RZ, RZ, R99 ;  /* 0x000000ffff217224 */ /* 0x000fc600078e0063 */
[C---:B---3--:R-:W-:Y:S06]  /*1f530*/  HMMA.16816.F32 R96, R16.reuse, R36, R52 ;  /* 0x000000241060723c */ /* 0x048fec0000001834 */
[C---:B------:R-:W-:Y:S06]  /*1f540*/  HMMA.16816.F32 R172, R16.reuse, R22, R200 ;  /* 0x0000001610ac723c */ /* 0x040fec00000018c8 */
[C---:B------:R-:W-:Y:S01]  /*1f550*/  HMMA.16816.F32 R80, R16.reuse, R38, R68 ;  /* 0x000000261050723c */ /* 0x040fe20000001844 */
[----:B------:R-:W-:Y:S05]  /*1f560*/  LDSM.16.M88.4 R36, [R185] ;  /* 0x00000000b924783b */ /* 0x000fea0000000200 */
[C---:B------:R-:W-:Y:S06]  /*1f570*/  HMMA.16816.F32 R128, R16.reuse, R8, R128 ;  /* 0x000000081080723c */ /* 0x040fec0000001880 */
[C---:B------:R-:W-:Y:S01]  /*1f580*/  HMMA.16816.F32 R200, R16.reuse, R10, R92 ;  /* 0x0000000a10c8723c */ /* 0x040fe2000000185c */
[----:B------:R-:W-:Y:S05]  /*1f590*/  LDSM.16.M88.4 R8, [R188] ;  /* 0x00000000bc08783b */ /* 0x000fea0000000200 */
[----:B------:R-:W-:Y:S07]  /*1f5a0*/  HMMA.16816.F32 R212, R16, R34, R212 ;  /* 0x0000002210d4723c */ /* 0x000fee00000018d4 */
[----:B------:R-:W-:-:S02]  /*1f5b0*/  IMAD.MOV.U32 R34, RZ, RZ, R252 ;  /* 0x000000ffff227224 */ /* 0x000fc400078e00fc */
[----:B------:R-:W-:Y:S01]  /*1f5c0*/  IMAD.MOV.U32 R35, RZ, RZ, R226 ;  /* 0x000000ffff237224 */ /* 0x000fe200078e00e2 */
[C---:B------:R-:W-:Y:S06]  /*1f5d0*/  HMMA.16816.F32 R60, R16.reuse, R24, R60 ;  /* 0x00000018103c723c */ /* 0x040fec000000183c */
[C---:B------:R-:W-:Y:S06]  /*1f5e0*/  HMMA.16816.F32 R56, R16.reuse, R26, R56 ;  /* 0x0000001a1038723c */ /* 0x040fec0000001838 */
[C---:B--2---:R-:W-:Y:S01]  /*1f5f0*/  HMMA.16816.F32 R24, R16.reuse, R48, R32 ;  /* 0x000000301018723c */ /* 0x044fe20000001820 */
[----:B------:R-:W-:Y:S05]  /*1f600*/  LDSM.16.M88.4 R32, [R185+0x800] ;  /* 0x00080000b920783b */ /* 0x000fea0000000200 */
[C---:B------:R-:W-:Y:S01]  /*1f610*/  HMMA.16816.F32 R204, R16.reuse, R44, R204 ;  /* 0x0000002c10cc723c */ /* 0x040fe200000018cc */
[----:B------:R-:W-:Y:S04]  /*1f620*/  LDSM.16.M88.4 R44, [R195] ;  /* 0x00000000c32c783b */ /* 0x000fe80000000200 */
[----:B----4-:R-:W1:Y:S01]  /*1f630*/  LDSM.16.M88.4 R52, [R197] ;  /* 0x00000000c534783b */ /* 0x010e620000000200 */
[C---:B------:R-:W-:Y:S06]  /*1f640*/  HMMA.16816.F32 R68, R16.reuse, R30, R236 ;  /* 0x0000001e1044723c */ /* 0x040fec00000018ec */
[----:B------:R-:W-:Y:S01]  /*1f650*/  HMMA.16816.F32 R72, R16, R28, R248 ;  /* 0x0000001c1048723c */ /* 0x000fe200000018f8 */
[----:B------:R-:W-:Y:S01]  /*1f660*/  IMAD.MOV.U32 R236, RZ, RZ, R4 ;  /* 0x000000ffffec7224 */ /* 0x000fe200078e0004 */
[----:B------:R-:W-:Y:S01]  /*1f670*/  LDSM.16.M88.4 R28, [R185+0x1000] ;  /* 0x00100000b91c783b */ /* 0x000fe20000000200 */
[----:B------:R-:W-:-:S02]  /*1f680*/  IMAD.MOV.U32 R237, RZ, RZ, R3 ;  /* 0x000000ffffed7224 */ /* 0x000fc400078e0003 */
[----:B------:R-:W-:Y:S02]  /*1f690*/  IMAD.MOV.U32 R238, RZ, RZ, R2 ;  /* 0x000000ffffee7224 */ /* 0x000fe400078e0002 */
[----:B------:R-:W-:Y:S02]  /*1f6a0*/  IMAD.MOV.U32 R239, RZ, RZ, R0 ;  /* 0x000000ffffef7224 */ /* 0x000fe400078e0000 */
[----:B------:R-:W-:Y:S02]  /*1f6b0*/  IMAD.MOV.U32 R248, RZ, RZ, R15 ;  /* 0x000000fffff87224 */ /* 0x000fe400078e000f */
[----:B------:R-:W-:Y:S02]  /*1f6c0*/  IMAD.MOV.U32 R249, RZ, RZ, R13 ;  /* 0x000000fffff97224 */ /* 0x000fe400078e000d */
[----:B------:R-:W-:Y:S02]  /*1f6d0*/  IMAD.MOV.U32 R250, RZ, RZ, R12 ;  /* 0x000000fffffa7224 */ /* 0x000fe400078e000c */
[----:B------:R-:W-:Y:S01]  /*1f6e0*/  IMAD.MOV.U32 R251, RZ, RZ, R6 ;  /* 0x000000fffffb7224 */ /* 0x000fe200078e0006 */
[----:B------:R-:W-:Y:S01]  /*1f6f0*/  HMMA.16816.F32 R120, R16, R40, R120 ;  /* 0x000000281078723c */ /* 0x000fe20000001878 */
[----:B------:R-:W-:-:S05]  /*1f700*/  IMAD.MOV.U32 R252, RZ, RZ, R113 ;  /* 0x000000fffffc7224 */ /* 0x000fca00078e0071 */
[----:B------:R-:W-:Y:S01]  /*1f710*/  HMMA.16816.F32 R104, R16, R42, R104 ;  /* 0x0000002a1068723c */ /* 0x000fe20000001868 */
[----:B------:R-:W-:Y:S02]  /*1f720*/  IMAD.MOV.U32 R40, RZ, RZ, R225 ;  /* 0x000000ffff287224 */ /* 0x000fe400078e00e1 */
[----:B------:R-:W-:-:S04]  /*1f730*/  IMAD.MOV.U32 R41, RZ, RZ, R224 ;  /* 0x000000ffff297224 */ /* 0x000fc800078e00e0 */
[----:B------:R-:W-:Y:S01]  /*1f740*/  IMAD.MOV.U32 R42, RZ, RZ, R199 ;  /* 0x000000ffff2a7224 */ /* 0x000fe200078e00c7 */
[----:B-1----:R-:W-:Y:S01]  /*1f750*/  HMMA.16816.F32 R236, R16, R52, R236 ;  /* 0x0000003410ec723c */ /* 0x002fe200000018ec */
[----:B------:R-:W-:-:S05]  /*1f760*/  IMAD.MOV.U32 R43, RZ, RZ, R198 ;  /* 0x000000ffff2b7224 */ /* 0x000fca00078e00c6 */
[----:B------:R-:W-:Y:S06]  /*1f770*/  HMMA.16816.F32 R52, R16, R54, R248 ;  /* 0x000000361034723c */ /* 0x000fec00000018f8 */
[----:B------:R-:W-:Y:S01]  /*1f780*/  HMMA.16816.F32 R248, R8, R36, R24 ;  /* 0x0000002408f8723c */ /* 0x000fe20000001818 */
[----:B------:R-:W1:Y:S01]  /*1f790*/  LDSM.16.M88.4 R24, [R185+0x4000] ;  /* 0x00400000b918783b */ /* 0x000e620000000200 */
[----:B------:R-:W2:Y:S04]  /*1f7a0*/  S2R R113, SR_TID.X ;  /* 0x0000000000717919 */ /* 0x000ea80000002100 */
[C---:B------:R-:W-:Y:S01]  /*1f7b0*/  HMMA.16816.F32 R20, R16.reuse, R50, R40 ;  /* 0x000000321014723c */ /* 0x040fe20000001828 */
[----:B------:R-:W3:Y:S05]  /*1f7c0*/  LDSM.16.M88.4 R40, [R185+0x1800] ;  /* 0x00180000b928783b */ /* 0x000eea0000000200 */
[C---:B------:R-:W-:Y:S01]  /*1f7d0*/  HMMA.16816.F32 R232, R16.reuse, R44, R232 ;  /* 0x0000002c10e8723c */ /* 0x040fe200000018e8 */
[----:B------:R-:W-:Y:S05]  /*1f7e0*/  LDSM.16.M88.4 R48, [R185+0x2000] ;  /* 0x00200000b930783b */ /* 0x000fea0000000200 */
[----:B------:R-:W-:Y:S01]  /*1f7f0*/  HMMA.16816.F32 R116, R16, R46, R116 ;  /* 0x0000002e1074723c */ /* 0x000fe20000001874 */
[----:B------:R-:W4:Y:S01]  /*1f800*/  LDSM.16.M88.4 R16, [R185+0x5000] ;  /* 0x00500000b910783b */ /* 0x000f220000000200 */
[----:B------:R-:W-:-:S03]  /*1f810*/  IMAD.MOV.U32 R224, RZ, RZ, R194 ;  /* 0x000000ffffe07224 */ /* 0x000fc600078e00c2 */
[----:B------:R-:W4:Y:S01]  /*1f820*/  LDSM.16.M88.4 R44, [R185+0x2800] ;  /* 0x00280000b92c783b */ /* 0x000f220000000200 */
[C---:B------:R-:W-:Y:S06]  /*1f830*/  HMMA.16816.F32 R124, R8.reuse, R32, R124 ;  /* 0x00000020087c723c */ /* 0x040fec000000187c */
[C---:B------:R-:W-:Y:S01]  /*1f840*/  HMMA.16816.F32 R92, R8.reuse, R38, R20 ;  /* 0x00000026085c723c */ /* 0x040fe20000001814 */
[----:B------:R-:W-:Y:S04]  /*1f850*/  LDSM.16.M88.4 R36, [R185+0x5800] ;  /* 0x00580000b924783b */ /* 0x000fe80000000200 */
[----:B------:R-:W-:Y:S01]  /*1f860*/  LDSM.16.M88.4 R20, [R185+0x4800] ;  /* 0x00480000b914783b */ /* 0x000fe20000000200 */
[----:B--2---:R-:W-:Y:S01]  /*1f870*/  IMAD.SHL.U32 R225, R113, 0x2, RZ ;  /* 0x0000000271e17824 */ /* 0x004fe200078e00ff */
[----:B------:R-:W-:Y:S02]  /*1f880*/  HMMA.16816.F32 R108, R8, R34, R108 ;  /* 0x00000022086c723c */ /* 0x000fe4000000186c */
[----:B------:R-:W2:Y:S02]  /*1f890*/  LDSM.16.M88.4 R32, [R185+0x3000] ;  /* 0x00300000b920783b */ /* 0x000ea40000000200 */
[----:B------:R-:W-:-:S02]  /*1f8a0*/  LOP3.LUT R225, R225, 0x6, RZ, 0xc0, !PT ;  /* 0x00000006e1e17812 */ /* 0x000fc400078ec0ff */
[C---:B-1----:R-:W-:Y:S07]  /*1f8b0*/  HMMA.16816.F32 R120, R8.reuse, R24, R120 ;  /* 0x000000180878723c */ /* 0x042fee0000001878 */
[----:B------:R-:W-:Y:S01]  /*1f8c0*/  IMAD.SHL.U32 R24, R224, 0x100, RZ ;  /* 0x00000100e0187824 */ /* 0x000fe200078e00ff */
[----:B------:R-:W-:Y:S04]  /*1f8d0*/  HMMA.16816.F32 R100, R8, R28, R100 ;  /* 0x0000001c0864723c */ /* 0x000fe80000001864 */
[----:B------:R-:W-:-:S02]  /*1f8e0*/  LOP3.LUT R2, R24, 0x8, R225, 0xfe, !PT ;  /* 0x0000000818027812 */ /* 0x000fc400078efee1 */
[----:B------:R-:W-:Y:S02]  /*1f8f0*/  LOP3.LUT R0, R24, 0x10, R225, 0xfe, !PT ;  /* 0x0000001018007812 */ /* 0x000fe400078efee1 */
[C---:B------:R-:W-:Y:S02]  /*1f900*/  ISETP.GE.AND P5, PT, R2.reuse, R7, PT ;  /* 0x000000070200720c */ /* 0x040fe40003fa6270 */
[----:B------:R-:W-:Y:S02]  /*1f910*/  ISETP.GE.AND P4, PT, R2, R5, PT ;  /* 0x000000050200720c */ /* 0x000fe40003f86270 */
[----:B------:R-:W-:Y:S01]  /*1f920*/  I2FP.F32.S32 R2, R2 ;  /* 0x0000000200027245 */ /* 0x000fe20000201400 */
[----:B------:R-:W-:Y:S01]  /*1f930*/  HMMA.16816.F32 R88, R8, R30, R88 ;  /* 0x0000001e0858723c */ /* 0x000fe20000001858 */
[C---:B------:R-:W-:Y:S01]  /*1f940*/  ISETP.GE.AND P6, PT, R0.reuse, R7, PT ;  /* 0x000000070000720c */ /* 0x040fe20003fc6270 */
[----:B------:R-:W-:Y:S01]  /*1f950*/  LDSM.16.M88.4 R28, [R185+0x3800] ;  /* 0x00380000b91c783b */ /* 0x000fe20000000200 */
[----:B------:R-:W-:Y:S01]  /*1f960*/  ISETP.GE.AND P2, PT, R0, R5, PT ;  /* 0x000000050000720c */ /* 0x000fe20003f46270 */
[----:B------:R-:W-:Y:S01]  /*1f970*/  FFMA.FTZ R13, R157, R2, R92 ;  /* 0x000000029d0d7223 */ /* 0x000fe2000001005c */
[----:B------:R-:W-:-:S02]  /*1f980*/  I2FP.F32.S32 R0, R0 ;  /* 0x0000000000007245 */ /* 0x000fc40000201400 */
[C-C-:B------:R-:W-:Y:S01]  /*1f990*/  LOP3.LUT R3, R24.reuse, 0x18, R225.reuse, 0xfe, !PT ;  /* 0x0000001818037812 */ /* 0x140fe200078efee1 */
[C---:B---3--:R-:W-:Y:S01]  /*1f9a0*/  HMMA.16816.F32 R76, R8.reuse, R40, R76 ;  /* 0x00000028084c723c */ /* 0x048fe2000000184c */
[C---:B------:R-:W-:Y:S01]  /*1f9b0*/  FFMA.FTZ R4, R157.reuse, R2, R94 ;  /* 0x000000029d047223 */ /* 0x040fe2000001005e */
[-C--:B------:R-:W-:Y:S01]  /*1f9c0*/  FFMA.FTZ R6, R157, R0.reuse, R124 ;  /* 0x000000009d067223 */ /* 0x080fe2000001007c */
[----:B------:R-:W-:Y:S02]  /*1f9d0*/  FSEL R124, R13, -INF , !P5 ;  /* 0xff8000000d7c7808 */ /* 0x000fe40006800000 */
[----:B------:R-:W-:Y:S01]  /*1f9e0*/  LOP3.LUT R2, R24, 0x20, R225, 0xfe, !PT ;  /* 0x0000002018027812 */ /* 0x000fe200078efee1 */
[----:B------:R-:W-:Y:S01]  /*1f9f0*/  HMMA.16816.F32 R84, R8, R42, R84 ;  /* 0x0000002a0854723c */ /* 0x000fe20000001854 */
[----:B------:R-:W1:Y:S01]  /*1fa00*/  LDSM.16.M88.4 R40, [R185+0x6000] ;  /* 0x00600000b928783b */ /* 0x000e620000000200 */
[----:B------:R-:W-:Y:S01]  /*1fa10*/  I2FP.F32.S32 R13, R3 ;  /* 0x00000003000d7245 */ /* 0x000fe20000201400 */
[----:B------:R-:W-:-:S03]  /*1fa20*/  FFMA.FTZ R12, R157, R0, R126 ;  /* 0x000000009d0c7223 */ /* 0x000fc6000001007e */
[----:B----4-:R-:W-:Y:S01]  /*1fa30*/  HMMA.16816.F32 R72, R8, R16, R72 ;  /* 0x000000100848723c */ /* 0x010fe20000001848 */
[----:B------:R-:W-:Y:S02]  /*1fa40*/  FSEL R113, R4, -INF , !P4 ;  /* 0xff80000004717808 */ /* 0x000fe40006000000 */
[----:B------:R-:W-:-:S03]  /*1fa50*/  FSEL R126, R6, -INF , !P6 ;  /* 0xff800000067e7808 */ /* 0x000fc60007000000 */
[----:B------:R-:W-:Y:S01]  /*1fa60*/  HMMA.16816.F32 R68, R8, R18, R68 ;  /* 0x000000120844723c */ /* 0x000fe20000001844 */
[----:B------:R-:W3:Y:S01]  /*1fa70*/  LDSM.16.M88.4 R16, [R185+0x6800] ;  /* 0x00680000b910783b */ /* 0x000ee20000000200 */
[C---:B------:R-:W-:Y:S02]  /*1fa80*/  ISETP.GE.AND P3, PT, R3.reuse, R7, PT ;  /* 0x000000070300720c */ /* 0x040fe40003f66270 */
[----:B------:R-:W-:Y:S01]  /*1fa90*/  ISETP.GE.AND P5, PT, R3, R5, PT ;  /* 0x000000050300720c */ /* 0x000fe20003fa6270 */
[----:B------:R-:W-:Y:S01]  /*1faa0*/  FFMA.FTZ R3, R157, R13, R108 ;  /* 0x0000000d9d037223 */ /* 0x000fe2000001006c */
[C---:B------:R-:W-:Y:S02]  /*1fab0*/  ISETP.GE.AND P4, PT, R2.reuse, R7, PT ;  /* 0x000000070200720c */ /* 0x040fe40003f86270 */
[----:B------:R-:W-:Y:S02]  /*1fac0*/  ISETP.GE.AND P6, PT, R2, R5, PT ;  /* 0x000000050200720c */ /* 0x000fe40003fc6270 */
[----:B------:R-:W-:-:S02]  /*1fad0*/  I2FP.F32.S32 R2, R2 ;  /* 0x0000000200027245 */ /* 0x000fc40000201400 */
[----:B------:R-:W-:Y:S01]  /*1fae0*/  LOP3.LUT R0, R24, 0x28, R225, 0xfe, !PT ;  /* 0x0000002818007812 */ /* 0x000fe200078efee1 */
[----:B------:R-:W-:Y:S01]  /*1faf0*/  HMMA.16816.F32 R208, R8, R48, R208 ;  /* 0x0000003008d0723c */ /* 0x000fe200000018d0 */
[----:B------:R-:W-:Y:S01]  /*1fb00*/  FSEL R108, R12, -INF , !P2 ;  /* 0xff8000000c6c7808 */ /* 0x000fe20005000000 */
[----:B------:R-:W-:Y:S01]  /*1fb10*/  FFMA.FTZ R4, R157, R13, R110 ;  /* 0x0000000d9d047223 */ /* 0x000fe2000001006e */
[----:B------:R-:W-:Y:S01]  /*1fb20*/  FSEL R194, R3, -INF , !P3 ;  /* 0xff80000003c27808 */ /* 0x000fe20005800000 */
[CC--:B------:R-:W-:Y:S01]  /*1fb30*/  FFMA.FTZ R6, R157.reuse, R2.reuse, R100 ;  /* 0x000000029d067223 */ /* 0x0c0fe20000010064 */
[C---:B------:R-:W-:Y:S01]  /*1fb40*/  ISETP.GE.AND P2, PT, R0.reuse, R7, PT ;  /* 0x000000070000720c */ /* 0x040fe20003f46270 */
[----:B------:R-:W-:Y:S01]  /*1fb50*/  FFMA.FTZ R12, R157, R2, R102 ;  /* 0x000000029d0c7223 */ /* 0x000fe20000010066 */
[----:B------:R-:W-:Y:S02]  /*1fb60*/  ISETP.GE.AND P3, PT, R0, R5, PT ;  /* 0x000000050000720c */ /* 0x000fe40003f66270 */
[----:B------:R-:W-:-:S02]  /*1fb70*/  I2FP.F32.S32 R0, R0 ;  /* 0x0000000000007245 */ /* 0x000fc40000201400 */
[--C-:B------:R-:W-:Y:S01]  /*1fb80*/  LOP3.LUT R2, R24, 0x30, R225.reuse, 0xfe, !PT ;  /* 0x0000003018027812 */ /* 0x100fe200078efee1 */
[C---:B------:R-:W-:Y:S01]  /*1fb90*/  HMMA.16816.F32 R244, R8.reuse, R50, R244 ;  /* 0x0000003208f4723c */ /* 0x040fe200000018f4 */
[----:B------:R-:W-:Y:S02]  /*1fba0*/  FSEL R94, R4, -INF , !P5 ;  /* 0xff800000045e7808 */ /* 0x000fe40006800000 */
[----:B------:R-:W-:Y:S01]  /*1fbb0*/  FSEL R195, R6, -INF , !P4 ;  /* 0xff80000006c37808 */ /* 0x000fe20006000000 */
[CC--:B------:R-:W-:Y:S01]  /*1fbc0*/  FFMA.FTZ R13, R157.reuse, R0.reuse, R88 ;  /* 0x000000009d0d7223 */ /* 0x0c0fe20000010058 */
[C---:B------:R-:W-:Y:S02]  /*1fbd0*/  ISETP.GE.AND P5, PT, R2.reuse, R7, PT ;  /* 0x000000070200720c */ /* 0x040fe40003fa6270 */
[----:B------:R-:W-:Y:S01]  /*1fbe0*/  ISETP.GE.AND P4, PT, R2, R5, PT ;  /* 0x000000050200720c */ /* 0x000fe20003f86270 */
[----:B------:R-:W-:Y:S01]  /*1fbf0*/  FFMA.FTZ R15, R157, R0, R90 ;  /* 0x000000009d0f7223 */ /* 0x000fe2000001005a */
[----:B------:R-:W-:Y:S01]  /*1fc00*/  I2FP.F32.S32 R2, R2 ;  /* 0x0000000200027245 */ /* 0x000fe20000201400 */
[----:B------:R-:W-:Y:S01]  /*1fc10*/  HMMA.16816.F32 R220, R8, R44, R220 ;  /* 0x0000002c08dc723c */ /* 0x000fe200000018dc */
[----:B------:R-:W-:-:S02]  /*1fc20*/  LOP3.LUT R0, R24, 0x38, R225, 0xfe, !PT ;  /* 0x0000003818007812 */ /* 0x000fc400078efee1 */
[----:B------:R-:W-:Y:S01]  /*1fc30*/  FSEL R197, R13, -INF , !P2 ;  /* 0xff8000000dc57808 */ /* 0x000fe20005000000 */
[----:B------:R-:W-:Y:S01]  /*1fc40*/  FFMA.FTZ R6, R157, R2, R76 ;  /* 0x000000029d067223 */ /* 0x000fe2000001004c */
[----:B------:R-:W-:Y:S02]  /*1fc50*/  I2FP.F32.S32 R13, R0 ;  /* 0x00000000000d7245 */ /* 0x000fe40000201400 */
[----:B------:R-:W-:Y:S01]  /*1fc60*/  LOP3.LUT R3, R24, 0x40, R225, 0xfe, !PT ;  /* 0x0000004018037812 */ /* 0x000fe200078efee1 */
[----:B------:R-:W-:Y:S01]  /*1fc70*/  HMMA.16816.F32 R240, R8, R46, R240 ;  /* 0x0000002e08f0723c */ /* 0x000fe200000018f0 */
[----:B------:R-:W-:Y:S01]  /*1fc80*/  FSEL R88, R15, -INF , !P3 ;  /* 0xff8000000f587808 */ /* 0x000fe20005800000 */
[C---:B------:R-:W-:Y:S01]  /*1fc90*/  FFMA.FTZ R2, R157.reuse, R2, R78 ;  /* 0x000000029d027223 */ /* 0x040fe2000001004e */
[----:B------:R-:W-:Y:S01]  /*1fca0*/  FSEL R198, R6, -INF , !P5 ;  /* 0xff80000006c67808 */ /* 0x000fe20006800000 */
[----:B------:R-:W-:Y:S01]  /*1fcb0*/  FFMA.FTZ R4, R157, R13, R84 ;  /* 0x0000000d9d047223 */ /* 0x000fe20000010054 */
[----:B------:R-:W-:-:S02]  /*1fcc0*/  FSEL R90, R12, -INF , !P6 ;  /* 0xff8000000c5a7808 */ /* 0x000fc40007000000 */
[C---:B------:R-:W-:Y:S02]  /*1fcd0*/  ISETP.GE.AND P3, PT, R3.reuse, R7, PT ;  /* 0x000000070300720c */ /* 0x040fe40003f66270 */
[----:B------:R-:W-:Y:S02]  /*1fce0*/  ISETP.GE.AND P5, PT, R3, R5, PT ;  /* 0x000000050300720c */ /* 0x000fe40003fa6270 */
[C---:B------:R-:W-:Y:S02]  /*1fcf0*/  ISETP.GE.AND P6, PT, R0.reuse, R7, PT ;  /* 0x000000070000720c */ /* 0x040fe40003fc6270 */
[----:B------:R-:W-:Y:S02]  /*1fd00*/  ISETP.GE.AND P2, PT, R0, R5, PT ;  /* 0x000000050000720c */ /* 0x000fe40003f46270 */
[----:B------:R-:W-:Y:S02]  /*1fd10*/  I2FP.F32.S32 R3, R3 ;  /* 0x0000000300037245 */ /* 0x000fe40000201400 */
[----:B------:R-:W-:Y:S01]  /*1fd20*/  LOP3.LUT R0, R24, 0x48, R225, 0xfe, !PT ;  /* 0x0000004818007812 */ /* 0x000fe200078efee1 */
[----:B--2---:R-:W-:Y:S01]  /*1fd30*/  HMMA.16816.F32 R216, R8, R32, R216 ;  /* 0x0000002008d8723c */ /* 0x004fe200000018d8 */
[----:B------:R-:W-:Y:S01]  /*1fd40*/  FSEL R76, R2, -INF , !P4 ;  /* 0xff800000024c7808 */ /* 0x000fe20006000000 */
[C---:B------:R-:W-:Y:S01]  /*1fd50*/  FFMA.FTZ R13, R157.reuse, R13, R86 ;  /* 0x0000000d9d0d7223 */ /* 0x040fe20000010056 */
[----:B------:R-:W-:Y:S01]  /*1fd60*/  FSEL R199, R4, -INF , !P6 ;  /* 0xff80000004c77808 */ /* 0x000fe20007000000 */
[C---:B------:R-:W-:Y:S01]  /*1fd70*/  FFMA.FTZ R15, R157.reuse, R3, R208 ;  /* 0x000000039d0f7223 */ /* 0x040fe200000100d0 */
[C---:B------:R-:W-:Y:S01]  /*1fd80*/  ISETP.GE.AND P4, PT, R0.reuse, R7, PT ;  /* 0x000000070000720c */ /* 0x040fe20003f86270 */
[----:B------:R-:W-:Y:S01]  /*1fd90*/  FFMA.FTZ R6, R157, R3, R210 ;  /* 0x000000039d067223 */ /* 0x000fe200000100d2 */
[----:B------:R-:W-:-:S02]  /*1fda0*/  ISETP.GE.AND P6, PT, R0, R5, PT ;  /* 0x000000050000720c */ /* 0x000fc40003fc6270 */
[----:B------:R-:W-:Y:S02]  /*1fdb0*/  I2FP.F32.S32 R0, R0 ;  /* 0x0000000000007245 */ /* 0x000fe40000201400 */
[C-C-:B------:R-:W-:Y:S02]  /*1fdc0*/  LOP3.LUT R3, R24.reuse, 0x50, R225.reuse, 0xfe, !PT ;  /* 0x0000005018037812 */ /* 0x140fe400078efee1 */
[----:B------:R-:W-:Y:S01]  /*1fdd0*/  FSEL R84, R13, -INF , !P2 ;  /* 0xff8000000d547808 */ /* 0x000fe20005000000 */
[----:B------:R-:W-:Y:S01]  /*1fde0*/  HMMA.16816.F32 R212, R8, R34, R212 ;  /* 0x0000002208d4723c */ /* 0x000fe200000018d4 */
[----:B------:R-:W-:Y:S01]  /*1fdf0*/  I2FP.F32.S32 R13, R3 ;  /* 0x00000003000d7245 */ /* 0x000fe20000201400 */
[----:B------:R-:W-:Y:S01]  /*1fe00*/  FFMA.FTZ R12, R157, R0, R244 ;  /* 0x000000009d0c7223 */ /* 0x000fe200000100f4 */
[----:B------:R-:W-:-:S03]  /*1fe10*/  LOP3.LUT R2, R24, 0x58, R225, 0xfe, !PT ;  /* 0x0000005818027812 */ /* 0x000fc600078efee1 */
[----:B-1----:R-:W-:Y:S01]  /*1fe20*/  HMMA.16816.F32 R64, R8, R40, R64 ;  /* 0x000000280840723c */ /* 0x002fe20000001840 */
[----:B------:R-:W-:Y:S01]  /*1fe30*/  ISETP.GE.AND P2, PT, R3, R7, PT ;  /* 0x000000070300720c */ /* 0x000fe20003f46270 */
[----:B------:R-:W-:-:S04]  /*1fe40*/  FFMA.FTZ R4, R157, R0, R246 ;  /* 0x000000009d047223 */ /* 0x000fc800000100f6 */
[----:B------:R-:W-:Y:S01]  /*1fe50*/  HMMA.16816.F32 R172, R8, R42, R172 ;  /* 0x0000002a08ac723c */ /* 0x000fe200000018ac */
[----:B------:R-:W-:-:S05]  /*1fe60*/  FSEL R86, R6, -INF , !P5 ;  /* 0xff80000006567808 */ /* 0x000fca0006800000 */
[----:B---3--:R-:W-:Y:S01]  /*1fe70*/  HMMA.16816.F32 R40, R8, R16, R128 ;  /* 0x000000100828723c */ /* 0x008fe20000001880 */
[----:B------:R-:W-:Y:S02]  /*1fe80*/  LOP3.LUT R0, R24, 0x60, R225, 0xfe, !PT ;  /* 0x0000006018007812 */ /* 0x000fe400078efee1 */
[----:B------:R-:W-:-:S03]  /*1fe90*/  ISETP.GE.AND P5, PT, R2, R7, PT ;  /* 0x000000070200720c */ /* 0x000fc60003fa6270 */
[----:B------:R-:W-:Y:S01]  /*1fea0*/  HMMA.16816.F32 R204, R8, R28, R204 ;  /* 0x0000001c08cc723c */ /* 0x000fe200000018cc */
[----:B------:R-:W-:Y:S02]  /*1feb0*/  FSEL R129, R15, -INF , !P3 ;  /* 0xff8000000f817808 */ /* 0x000fe40005800000 */
[----:B------:R-:W-:Y:S01]  /*1fec0*/  ISETP.GE.AND P3, PT, R3, R5, PT ;  /* 0x000000050300720c */ /* 0x000fe20003f66270 */
[----:B------:R-:W-:Y:S01]  /*1fed0*/  FFMA.FTZ R3, R157, R13, R220 ;  /* 0x0000000d9d037223 */ /* 0x000fe200000100dc */
[----:B------:R-:W-:Y:S02]  /*1fee0*/  FSEL R130, R12, -INF , !P4 ;  /* 0xff8000000c827808 */ /* 0x000fe40006000000 */
[----:B------:R-:W-:Y:S02]  /*1fef0*/  ISETP.GE.AND P4, PT, R2, R5, PT ;  /* 0x000000050200720c */ /* 0x000fe40003f86270 */
[----:B------:R-:W-:Y:S02]  /*1ff00*/  I2FP.F32.S32 R2, R2 ;  /* 0x0000000200027245 */ /* 0x000fe40000201400 */
[----:B------:R-:W-:-:S02]  /*1ff10*/  FSEL R92, R4, -INF , !P6 ;  /* 0xff800000045c7808 */ /* 0x000fc40007000000 */
[----:B------:R-:W-:Y:S02]  /*1ff20*/  FSEL R208, R3, -INF , !P2 ;  /* 0xff80000003d07808 */ /* 0x000fe40005000000 */
[C---:B------:R-:W-:Y:S02]  /*1ff30*/  ISETP.GE.AND P6, PT, R0.reuse, R7, PT ;  /* 0x000000070000720c */ /* 0x040fe40003fc6270 */
[----:B------:R-:W-:Y:S01]  /*1ff40*/  ISETP.GE.AND P2, PT, R0, R5, PT ;  /* 0x000000050000720c */ /* 0x000fe20003f46270 */
[C---:B------:R-:W-:Y:S01]  /*1ff50*/  HMMA.16816.F32 R176, R8.reuse, R30, R176 ;  /* 0x0000001e08b0723c */ /* 0x040fe200000018b0 */
[----:B------:R-:W-:Y:S01]  /*1ff60*/  I2FP.F32.S32 R0, R0 ;  /* 0x0000000000007245 */ /* 0x000fe20000201400 */
[C---:B------:R-:W-:Y:S01]  /*1ff70*/  FFMA.FTZ R4, R157.reuse, R13, R222 ;  /* 0x0000000d9d047223 */ /* 0x040fe200000100de */
[CC--:B------:R-:W-:Y:S01]  /*1ff80*/  FFMA.FTZ R6, R157.reuse, R2.reuse, R240 ;  /* 0x000000029d067223 */ /* 0x0c0fe200000100f0 */
[C---:B------:R-:W-:Y:S01]  /*1ff90*/  FFMA.FTZ R12, R157.reuse, R2, R242 ;  /* 0x000000029d0c7223 */ /* 0x040fe200000100f2 */
[----:B------:R-:W-:Y:S01]  /*1ffa0*/  LOP3.LUT R2, R24, 0x68, R225, 0xfe, !PT ;  /* 0x0000006818027812 */ /* 0x000fe200078efee1 */
[----:B------:R-:W-:Y:S01]  /*1ffb0*/  HMMA.16816.F32 R60, R8, R36, R60 ;  /* 0x00000024083c723c */ /* 0x000fe2000000183c */
[CC--:B------:R-:W-:Y:S01]  /*1ffc0*/  FFMA.FTZ R13, R157.reuse, R0.reuse, R216 ;  /* 0x000000009d0d7223 */ /* 0x0c0fe200000100d8 */
[----:B------:R-:W-:Y:S01]  /*1ffd0*/  FFMA.FTZ R15, R157, R0, R218 ;  /* 0x000000009d0f7223 */ /* 0x000fe200000100da */
[----:B------:R-:W-:-:S03]  /*1ffe0*/  FSEL R100, R4, -INF , !P3 ;  /* 0xff80000004647808 */ /* 0x000fc60005800000 */
[----:B------:R-:W-:Y:S01]  /*1fff0*/  HMMA.16816.F32 R56, R8, R38, R56 ;  /* 0x000000260838723c */ /* 0x000fe20000001838 */
[----:B------:R-:W-:Y:S02]  /*20000*/  LOP3.LUT R0, R24, 0x70, R225, 0xfe, !PT ;  /* 0x0000007018007812 */ /* 0x000fe400078efee1 */
[----:B------:R-:W-:-:S03]  /*20010*/  ISETP.GE.AND P3, PT, R2, R7, PT ;  /* 0x000000070200720c */ /* 0x000fc60003f66270 */
[C---:B------:R-:W-:Y:S01]  /*20020*/  HMMA.16816.F32 R36, R8.reuse, R18, R200 ;  /* 0x000000120824723c */ /* 0x040fe200000018c8 */
[----:B------:R-:W-:Y:S01]  /*20030*/  LOP3.LUT R3, R24, 0x78, R225, 0xfe, !PT ;  /* 0x0000007818037812 */ /* 0x000fe200078efee1 */
[----:B------:R-:W-:Y:S05]  /*20040*/  LDSM.16.M88.4 R16, [R185+0x7800] ;  /* 0x00780000b910783b */ /* 0x000fea0000000200 */
[----:B------:R-:W-:Y:S02]  /*20050*/  FSEL R200, R6, -INF , !P5 ;  /* 0xff80000006c87808 */ /* 0x000fe40006800000 */
[----:B------:R-:W-:Y:S02]  /*20060*/  ISETP.GE.AND P5, PT, R2, R5, PT ;  /* 0x000000050200720c */ /* 0x000fe40003fa6270 */
[----:B------:R-:W-:Y:S01]  /*20070*/  I2FP.F32.S32 R2, R2 ;  /* 0x0000000200027245 */ /* 0x000fe20000201400 */
[----:B------:R-:W-:Y:S01]  /*20080*/  HMMA.16816.F32 R104, R8, R26, R104 ;  /* 0x0000001a0868723c */ /* 0x000fe20000001868 */
[----:B------:R-:W-:-:S02]  /*20090*/  FSEL R201, R13, -INF , !P6 ;  /* 0xff8000000dc97808 */ /* 0x000fc40007000000 */
[----:B------:R-:W-:Y:S01]  /*200a0*/  I2FP.F32.S32 R13, R0 ;  /* 0x00000000000d7245 */ /* 0x000fe20000201400 */
[CC--:B------:R-:W-:Y:S01]  /*200b0*/  FFMA.FTZ R6, R157.reuse, R2.reuse, R212 ;  /* 0x000000029d067223 */ /* 0x0c0fe200000100d4 */
[----:B------:R-:W-:Y:S01]  /*200c0*/  FSEL R102, R12, -INF , !P4 ;  /* 0xff8000000c667808 */ /* 0x000fe20006000000 */
[C---:B------:R-:W-:Y:S01]  /*200d0*/  FFMA.FTZ R2, R157.reuse, R2, R214 ;  /* 0x000000029d027223 */ /* 0x040fe200000100d6 */
[----:B------:R-:W-:Y:S01]  /*200e0*/  HMMA.16816.F32 R96, R8, R20, R96 ;  /* 0x000000140860723c */ /* 0x000fe20000001860 */
[----:B------:R-:W-:Y:S01]  /*200f0*/  FFMA.FTZ R4, R157, R13, R204 ;  /* 0x0000000d9d047223 */ /* 0x000fe200000100cc */
[C---:B------:R-:W-:Y:S02]  /*20100*/  ISETP.GE.AND P4, PT, R0.reuse, R7, PT ;  /* 0x000000070000720c */ /* 0x040fe40003f86270 */
[----:B------:R-:W-:Y:S02]  /*20110*/  ISETP.GE.AND P6, PT, R0, R5, PT ;  /* 0x000000050000720c */ /* 0x000fe40003fc6270 */
[----:B------:R-:W-:-:S02]  /*20120*/  LOP3.LUT R0, R24, 0x80, R225, 0xfe, !PT ;  /* 0x0000008018007812 */ /* 0x000fc400078efee1 */
[----:B------:R-:W-:Y:S02]  /*20130*/  FSEL R110, R15, -INF , !P2 ;  /* 0xff8000000f6e7808 */ /* 0x000fe40005000000 */
[----:B------:R-:W-:Y:S01]  /*20140*/  FSEL R202, R6, -INF , !P3 ;  /* 0xff80000006ca7808 */ /* 0x000fe20005800000 */
[----:B------:R-:W-:Y:S01]  /*20150*/  HMMA.16816.F32 R80, R8, R22, R80 ;  /* 0x000000160850723c */ /* 0x000fe20000001850 */
[C---:B------:R-:W-:Y:S01]  /*20160*/  ISETP.GE.AND P2, PT, R3.reuse, R7, PT ;  /* 0x000000070300720c */ /* 0x040fe20003f46270 */
[----:B------:R-:W1:Y:S01]  /*20170*/  LDSM.16.M88.4 R20, [R185+0x7000] ;  /* 0x00700000b914783b */ /* 0x000e620000000200 */
[----:B------:R-:W-:Y:S02]  /*20180*/  ISETP.GE.AND P3, PT, R3, R5, PT ;  /* 0x000000050300720c */ /* 0x000fe40003f66270 */
[----:B------:R-:W-:Y:S01]  /*20190*/  FSEL R128, R2, -INF , !P5 ;  /* 0xff80000002807808 */ /* 0x000fe20006800000 */
[----:B------:R-:W-:Y:S01]  /*201a0*/  FFMA.FTZ R13, R157, R13, R206 ;  /* 0x0000000d9d0d7223 */ /* 0x000fe200000100ce */
[----:B------:R-:W-:Y:S01]  /*201b0*/  I2FP.F32.S32 R3, R3 ;  /* 0x0000000300037245 */ /* 0x000fe20000201400 */
[----:B------:R-:W-:-:S04]  /*201c0*/  DEPBAR.LE SB0, 0x0 ;  /* 0x000080000000791a */ /* 0x000fc80000000000 */
[----:B------:R-:W-:Y:S02]  /*201d0*/  FSEL R210, R4, -INF , !P4 ;  /* 0xff80000004d27808 */ /* 0x000fe40006000000 */
[C---:B------:R-:W-:Y:S01]  /*201e0*/  ISETP.GE.AND P5, PT, R0.reuse, R7, PT ;  /* 0x000000070000720c */ /* 0x040fe20003fa6270 */
[----:B------:R-:W-:Y:S01]  /*201f0*/  BAR.SYNC.DEFER_BLOCKING 0x0 ;  /* 0x0000000000007b1d */ /* 0x000fe20000010000 */
[----:B------:R-:W-:Y:S02]  /*20200*/  ISETP.GE.AND P4, PT, R0, R5, PT ;  /* 0x000000050000720c */ /* 0x000fe40003f86270 */
[----:B------:R-:W-:Y:S01]  /*20210*/  I2FP.F32.S32 R0, R0 ;  /* 0x0000000000007245 */ /* 0x000fe20000201400 */
[CC--:B------:R-:W-:Y:S01]  /*20220*/  FFMA.FTZ R15, R157.reuse, R3.reuse, R176 ;  /* 0x000000039d0f7223 */ /* 0x0c0fe200000100b0 */
[C---:B------:R-:W-:Y:S01]  /*20230*/  FFMA.FTZ R6, R157.reuse, R3, R178 ;  /* 0x000000039d067223 */ /* 0x040fe200000100b2 */
[----:B------:R-:W-:Y:S02]  /*20240*/  LOP3.LUT R3, R24, 0x88, R225, 0xfe, !PT ;  /* 0x0000008818037812 */ /* 0x000fe400078efee1 */
[----:B------:R-:W-:Y:S01]  /*20250*/  FFMA.FTZ R12, R157, R0, R120 ;  /* 0x000000009d0c7223 */ /* 0x000fe20000010078 */
[----:B------:R-:W-:-:S02]  /*20260*/  FSEL R120, R13, -INF , !P6 ;  /* 0xff8000000d787808 */ /* 0x000fc40007000000 */
[----:B------:R-:W-:Y:S02]  /*20270*/  I2FP.F32.S32 R13, R3 ;  /* 0x00000003000d7245 */ /* 0x000fe40000201400 */
[----:B------:R-:W-:Y:S01]  /*20280*/  LOP3.LUT R2, R24, 0x90, R225, 0xfe, !PT ;  /* 0x0000009018027812 */ /* 0x000fe200078efee1 */
[----:B------:R-:W-:Y:S01]  /*20290*/  FFMA.FTZ R4, R157, R0, R122 ;  /* 0x000000009d047223 */ /* 0x000fe2000001007a */
[----:B------:R-:W-:Y:S02]  /*202a0*/  FSEL R206, R15, -INF , !P2 ;  /* 0xff8000000fce7808 */ /* 0x000fe40005000000 */
[C---:B------:R-:W-:Y:S02]  /*202b0*/  ISETP.GE.AND P6, PT, R3.reuse, R7, PT ;  /* 0x000000070300720c */ /* 0x040fe40003fc6270 */
[----:B------:R-:W-:Y:S01]  /*202c0*/  ISETP.GE.AND P2, PT, R3, R5, PT ;  /* 0x000000050300720c */ /* 0x000fe20003f46270 */
[----:B------:R-:W-:Y:S01]  /*202d0*/  FFMA.FTZ R3, R157, R13, R104 ;  /* 0x0000000d9d037223 */ /* 0x000fe20000010068 */
[----:B------:R-:W-:-:S02]  /*202e0*/  FSEL R122, R6, -INF , !P3 ;  /* 0xff800000067a7808 */ /* 0x000fc40005800000 */
[----:B------:R-:W-:Y:S02]  /*202f0*/  FSEL R214, R12, -INF , !P5 ;  /* 0xff8000000cd67808 */ /* 0x000fe40006800000 */
[C---:B------:R-:W-:Y:S02]  /*20300*/  ISETP.GE.AND P3, PT, R2.reuse, R7, PT ;  /* 0x000000070200720c */ /* 0x040fe40003f66270 */
[----:B------:R-:W-:Y:S02]  /*20310*/  ISETP.GE.AND P5, PT, R2, R5, PT ;  /* 0x000000050200720c */ /* 0x000fe40003fa6270 */
[----:B------:R-:W-:Y:S02]  /*20320*/  I2FP.F32.S32 R2, R2 ;  /* 0x0000000200027245 */ /* 0x000fe40000201400 */
[----:B------:R-:W-:Y:S02]  /*20330*/  LOP3.LUT R0, R24, 0x98, R225, 0xfe, !PT ;  /* 0x0000009818007812 */ /* 0x000fe400078efee1 */
[----:B------:R-:W-:Y:S01]  /*20340*/  FSEL R131, R4, -INF , !P4 ;  /* 0xff80000004837808 */ /* 0x000fe20006000000 */
[----:B------:R-:W-:Y:S01]  /*20350*/  FFMA.FTZ R4, R157, R13, R106 ;  /* 0x0000000d9d047223 */ /* 0x000fe2000001006a */
[----:B------:R-:W-:Y:S01]  /*20360*/  FSEL R216, R3, -INF , !P6 ;  /* 0xff80000003d87808 */ /* 0x000fe20007000000 */
[CC--:B------:R-:W-:Y:S01]  /*20370*/  FFMA.FTZ R6, R157.reuse, R2.reuse, R96 ;  /* 0x000000029d067223 */ /* 0x0c0fe20000010060 */
[C---:B------:R-:W-:Y:S01]  /*20380*/  ISETP.GE.AND P4, PT, R0.reuse, R7, PT ;  /* 0x000000070000720c */ /* 0x040fe20003f86270 */
[----:B------:R-:W-:Y:S01]  /*20390*/  FFMA.FTZ R12, R157, R2, R98 ;  /* 0x000000029d0c7223 */ /* 0x000fe20000010062 */
[----:B------:R-:W-:-:S02]  /*203a0*/  ISETP.GE.AND P6, PT, R0, R5, PT ;  /* 0x000000050000720c */ /* 0x000fc40003fc6270 */
[----:B------:R-:W-:Y:S02]  /*203b0*/  I2FP.F32.S32 R0, R0 ;  /* 0x0000000000007245 */ /* 0x000fe40000201400 */
[----:B------:R-:W-:Y:S02]  /*203c0*/  LOP3.LUT R2, R24, 0xa0, R225, 0xfe, !PT ;  /* 0x000000a018027812 */ /* 0x000fe400078efee1 */
[----:B------:R-:W-:Y:S01]  /*203d0*/  FSEL R176, R4, -INF , !P2 ;  /* 0xff80000004b07808 */ /* 0x000fe20005000000 */
[CC--:B------:R-:W-:Y:S01]  /*203e0*/  FFMA.FTZ R13, R157.reuse, R0.reuse, R80 ;  /* 0x000000009d0d7223 */ /* 0x0c0fe20000010050 */
[----:B------:R-:W-:Y:S01]  /*203f0*/  FSEL R220, R6, -INF , !P3 ;  /* 0xff80000006dc7808 */ /* 0x000fe20005800000 */
[----:B------:R-:W-:Y:S01]  /*20400*/  FFMA.FTZ R15, R157, R0, R82 ;  /* 0x000000009d0f7223 */ /* 0x000fe20000010052 */
[C---:B------:R-:W-:Y:S02]  /*20410*/  ISETP.GE.AND P2, PT, R2.reuse, R7, PT ;  /* 0x000000070200720c */ /* 0x040fe40003f46270 */
[----:B------:R-:W-:-:S02]  /*20420*/  ISETP.GE.AND P3, PT, R2, R5, PT ;  /* 0x000000050200720c */ /* 0x000fc40003f66270 */
[--C-:B------:R-:W-:Y:S02]  /*20430*/  LOP3.LUT R0, R24, 0xa8, R225.reuse, 0xfe, !PT ;  /* 0x000000a818007812 */ /* 0x100fe400078efee1 */
[----:B------:R-:W-:Y:S02]  /*20440*/  I2FP.F32.S32 R2, R2 ;  /* 0x0000000200027245 */ /* 0x000fe40000201400 */
[----:B------:R-:W-:Y:S02]  /*20450*/  FSEL R178, R12, -INF , !P5 ;  /* 0xff8000000cb27808 */ /* 0x000fe40006800000 */
[----:B------:R-:W-:Y:S01]  /*20460*/  I2FP.F32.S32 R12, R0 ;  /* 0x00000000000c7245 */ /* 0x000fe20000201400 */
[CC--:B------:R-:W-:Y:S01]  /*20470*/  FFMA.FTZ R6, R157.reuse, R2.reuse, R72 ;  /* 0x000000029d067223 */ /* 0x0c0fe20000010048 */
[----:B------:R-:W-:Y:S01]  /*20480*/  LOP3.LUT R3, R24, 0xb0, R225, 0xfe, !PT ;  /* 0x000000b018037812 */ /* 0x000fe200078efee1 */
[----:B------:R-:W-:Y:S01]  /*20490*/  FFMA.FTZ R2, R157, R2, R74 ;  /* 0x000000029d027223 */ /* 0x000fe2000001004a */
[----:B------:R-:W-:Y:S01]  /*204a0*/  FSEL R222, R13, -INF , !P4 ;  /* 0xff8000000dde7808 */ /* 0x000fe20006000000 */
[----:B------:R-:W-:Y:S01]  /*204b0*/  FFMA.FTZ R4, R157, R12, R68 ;  /* 0x0000000c9d047223 */ /* 0x000fe20000010044 */
[----:B------:R-:W-:-:S02]  /*204c0*/  ISETP.GE.AND P5, PT, R0, R7, PT ;  /* 0x000000070000720c */ /* 0x000fc40003fa6270 */
[----:B------:R-:W-:Y:S02]  /*204d0*/  ISETP.GE.AND P4, PT, R0, R5, PT ;  /* 0x000000050000720c */ /* 0x000fe40003f86270 */
[----:B------:R-:W-:Y:S02]  /*204e0*/  FSEL R203, R15, -INF , !P6 ;  /* 0xff8000000fcb7808 */ /* 0x000fe40007000000 */
[----:B------:R-:W-:Y:S02]  /*204f0*/  FSEL R230, R6, -INF , !P2 ;  /* 0xff80000006e67808 */ /* 0x000fe40005000000 */
[----:B------:R-:W-:Y:S02]  /*20500*/  LOP3.LUT R0, R24, 0xb8, R225, 0xfe, !PT ;  /* 0x000000b818007812 */ /* 0x000fe400078efee1 */
[C---:B------:R-:W-:Y:S02]  /*20510*/  ISETP.GE.AND P6, PT, R3.reuse, R7, PT ;  /* 0x000000070300720c */ /* 0x040fe40003fc6270 */
[----:B------:R-:W-:Y:S01]  /*20520*/  ISETP.GE.AND P2, PT, R3, R5, PT ;  /* 0x000000050300720c */ /* 0x000fe20003f46270 */
[----:B-1----:R-:W-:Y:S01]  /*20530*/  HMMA.16816.F32 R32, R8, R20, R236 ;  /* 0x000000140820723c */ /* 0x002fe200000018ec */
[----:B------:R-:W-:-:S02]  /*20540*/  I2FP.F32.S32 R3, R3 ;  /* 0x0000000300037245 */ /* 0x000fc40000201400 */
[----:B------:R-:W-:Y:S02]  /*20550*/  FSEL R204, R2, -INF , !P3 ;  /* 0xff80000002cc7808 */ /* 0x000fe40005800000 */
[----:B------:R-:W-:Y:S02]  /*20560*/  ISETP.GE.AND P3, PT, R0, R7, PT ;  /* 0x000000070000720c */ /* 0x000fe40003f66270 */
[----:B------:R-:W-:Y:S02]  /*20570*/  FSEL R236, R4, -INF , !P5 ;  /* 0xff80000004ec7808 */ /* 0x000fe40006800000 */
[----:B------:R-:W-:Y:S01]  /*20580*/  ISETP.GE.AND P5, PT, R0, R5, PT ;  /* 0x000000050000720c */ /* 0x000fe20003fa6270 */
[C---:B------:R-:W-:Y:S01]  /*20590*/  FFMA.FTZ R4, R157.reuse, R12, R70 ;  /* 0x0000000c9d047223 */ /* 0x040fe20000010046 */
[----:B------:R-:W-:Y:S01]  /*205a0*/  I2FP.F32.S32 R0, R0 ;  /* 0x0000000000007245 */ /* 0x000fe20000201400 */
[CC--:B------:R-:W-:Y:S01]  /*205b0*/  FFMA.FTZ R6, R157.reuse, R3.reuse, R60 ;  /* 0x000000039d067223 */ /* 0x0c0fe2000001003c */
[C-C-:B------:R-:W-:Y:S01]  /*205c0*/  LOP3.LUT R2, R24.reuse, 0xc0, R225.reuse, 0xfe, !PT ;  /* 0x000000c018027812 */ /* 0x140fe200078efee1 */
[----:B------:R-:W-:Y:S01]  /*205d0*/  HMMA.16816.F32 R28, R8, R22, R52 ;  /* 0x00000016081c723c */ /* 0x000fe20000001834 */
[C---:B------:R-:W-:Y:S01]  /*205e0*/  FFMA.FTZ R12, R157.reuse, R3, R62 ;  /* 0x000000039d0c7223 */ /* 0x040fe2000001003e */
[CC--:B------:R-:W-:Y:S01]  /*205f0*/  FFMA.FTZ R13, R157.reuse, R0.reuse, R56 ;  /* 0x000000009d0d7223 */ /* 0x0c0fe20000010038 */
[----:B------:R-:W-:Y:S01]  /*20600*/  FFMA.FTZ R15, R157, R0, R58 ;  /* 0x000000009d0f7223 */ /* 0x000fe2000001003a */
[----:B------:R-:W-:-:S02]  /*20610*/  LOP3.LUT R0, R24, 0xc8, R225, 0xfe, !PT ;  /* 0x000000c818007812 */ /* 0x000fc400078efee1 */
[----:B------:R-:W-:Y:S01]  /*20620*/  HMMA.16816.F32 R20, R8, R16, R232 ;  /* 0x000000100814723c */ /* 0x000fe200000018e8 */
[----:B------:R-:W-:Y:S02]  /*20630*/  FSEL R212, R4, -INF , !P4 ;  /* 0xff80000004d47808 */ /* 0x000fe40006000000 */
[----:B------:R-:W-:-:S04]  /*20640*/  ISETP.GE.AND P4, PT, R2, R7, PT ;  /* 0x000000070200720c */ /* 0x000fc80003f86270 */
[----:B------:R-:W-:Y:S02]  /*20650*/  FSEL R234, R6, -INF , !P6 ;  /* 0xff80000006ea7808 */ /* 0x000fe40007000000 */
[----:B------:R-:W-:Y:S02]  /*20660*/  ISETP.GE.AND P6, PT, R2, R5, PT ;  /* 0x000000050200720c */ /* 0x000fe40003fc6270 */
        /* <DEDUP_REMOVED lines=10> */
[----:B------:R-:W-:Y:S02]  /*20710*/  LOP3.LUT R0, R24, 0xd8, R225, 0xfe, !PT ;  /* 0x000000d818007812 */ /* 0x000fe400078efee1 */
[----:B------:R-:W-:Y:S02]  /*20720*/  FSEL R226, R15, -INF , !P5 ;  /* 0xff8000000fe27808 */ /* 0x000fe40006800000 */
[----:B------:R-:W-:Y:S02]  /*20730*/  FSEL R238, R6, -INF , !P4 ;  /* 0xff80000006ee7808 */ /* 0x000fe40006000000 */
[C---:B------:R-:W-:Y:S02]  /*20740*/  ISETP.GE.AND P5, PT, R3.reuse, R7, PT ;  /* 0x000000070300720c */ /* 0x040fe40003fa6270 */
[----:B------:R-:W-:-:S02]  /*20750*/  ISETP.GE.AND P4, PT, R3, R5, PT ;  /* 0x000000050300720c */ /* 0x000fc40003f86270 */
[----:B------:R-:W-:Y:S02]  /*20760*/  I2FP.F32.S32 R3, R3 ;  /* 0x0000000300037245 */ /* 0x000fe40000201400 */
[----:B------:R-:W-:Y:S02]  /*20770*/  FSEL R232, R2, -INF , !P6 ;  /* 0xff80000002e87808 */ /* 0x000fe40007000000 */
[----:B------:R-:W-:Y:S02]  /*20780*/  FSEL R240, R4, -INF , !P2 ;  /* 0xff80000004f07808 */ /* 0x000fe40005000000 */
[C---:B------:R-:W-:Y:S02]  /*20790*/  ISETP.GE.AND P6, PT, R0.reuse, R7, PT ;  /* 0x000000070000720c */ /* 0x040fe40003fc6270 */
[----:B------:R-:W-:Y:S02]  /*207a0*/  ISETP.GE.AND P2, PT, R0, R5, PT ;  /* 0x000000050000720c */ /* 0x000fe40003f46270 */
[----:B------:R-:W-:Y:S01]  /*207b0*/  I2FP.F32.S32 R0, R0 ;  /* 0x0000000000007245 */ /* 0x000fe20000201400 */
[----:B------:R-:W-:Y:S01]  /*207c0*/  HMMA.16816.F32 R16, R8, R18, R116 ;  /* 0x000000120810723c */ /* 0x000fe20000001874 */
[----:B------:R-:W-:Y:S01]  /*207d0*/  FFMA.FTZ R6, R157, R12, R174 ;  /* 0x0000000c9d067223 */ /* 0x000fe200000100ae */
[----:B------:R-:W-:-:S05]  /*207e0*/  LOP3.LUT R2, R24, 0xe0, R225, 0xfe, !PT ;  /* 0x000000e018027812 */ /* 0x000fca00078efee1 */
[CC--:B------:R-:W-:Y:S01]  /*207f0*/  FFMA.FTZ R9, R157.reuse, R3.reuse, R40 ;  /* 0x000000039d097223 */ /* 0x0c0fe20000010028 */
[CC--:B------:R-:W-:Y:S01]  /*20800*/  FFMA.FTZ R8, R157.reuse, R0.reuse, R36 ;  /* 0x000000009d087223 */ /* 0x0c0fe20000010024 */
[----:B------:R-:W-:Y:S01]  /*20810*/  FFMA.FTZ R10, R157, R0, R38 ;  /* 0x000000009d0a7223 */ /* 0x000fe20000010026 */
[----:B------:R-:W-:Y:S02]  /*20820*/  LOP3.LUT R0, R24, 0xe8, R225, 0xfe, !PT ;  /* 0x000000e818007812 */ /* 0x000fe400078efee1 */
[----:B------:R-:W-:Y:S02]  /*20830*/  FSEL R233, R6, -INF , !P3 ;  /* 0xff80000006e97808 */ /* 0x000fe40005800000 */
[----:B------:R-:W-:Y:S01]  /*20840*/  FSEL R242, R9, -INF , !P5 ;  /* 0xff80000009f27808 */ /* 0x000fe20006800000 */
[----:B------:R-:W-:Y:S01]  /*20850*/  FFMA.FTZ R4, R157, R3, R42 ;  /* 0x000000039d047223 */ /* 0x000fe2000001002a */
[C---:B------:R-:W-:Y:S02]  /*20860*/  ISETP.GE.AND P3, PT, R2.reuse, R7, PT ;  /* 0x000000070200720c */ /* 0x040fe40003f66270 */
[----:B------:R-:W-:-:S02]  /*20870*/  ISETP.GE.AND P5, PT, R2, R5, PT ;  /* 0x000000050200720c */ /* 0x000fc40003fa6270 */
[----:B------:R-:W-:Y:S02]  /*20880*/  I2FP.F32.S32 R2, R2 ;  /* 0x0000000200027245 */ /* 0x000fe40000201400 */
[----:B------:R-:W-:Y:S02]  /*20890*/  FSEL R244, R8, -INF , !P6 ;  /* 0xff80000008f47808 */ /* 0x000fe40007000000 */
[----:B------:R-:W-:Y:S01]  /*208a0*/  I2FP.F32.S32 R8, R0 ;  /* 0x0000000000087245 */ /* 0x000fe20000201400 */
[CC--:B------:R-:W-:Y:S01]  /*208b0*/  FFMA.FTZ R6, R157.reuse, R2.reuse, R32 ;  /* 0x000000029d067223 */ /* 0x0c0fe20000010020 */
[----:B------:R-:W-:Y:S01]  /*208c0*/  FSEL R237, R4, -INF , !P4 ;  /* 0xff80000004ed7808 */ /* 0x000fe20006000000 */
[C---:B------:R-:W-:Y:S01]  /*208d0*/  FFMA.FTZ R2, R157.reuse, R2, R34 ;  /* 0x000000029d027223 */ /* 0x040fe20000010022 */
[C---:B------:R-:W-:Y:S01]  /*208e0*/  ISETP.GE.AND P4, PT, R0.reuse, R7, PT ;  /* 0x000000070000720c */ /* 0x040fe20003f86270 */
[----:B------:R-:W-:Y:S01]  /*208f0*/  FFMA.FTZ R4, R157, R8, R28 ;  /* 0x000000089d047223 */ /* 0x000fe2000001001c */
[----:B------:R-:W-:-:S02]  /*20900*/  ISETP.GE.AND P6, PT, R0, R5, PT ;  /* 0x000000050000720c */ /* 0x000fc40003fc6270 */
[--C-:B------:R-:W-:Y:S02]  /*20910*/  LOP3.LUT R0, R24, 0xf8, R225.reuse, 0xfe, !PT ;  /* 0x000000f818007812 */ /* 0x100fe400078efee1 */
[----:B------:R-:W-:Y:S02]  /*20920*/  FSEL R246, R2, -INF , !P5 ;  /* 0xff80000002f67808 */ /* 0x000fe40006800000 */
[----:B------:R-:W-:Y:S02]  /*20930*/  FSEL R72, R4, -INF , !P4 ;  /* 0xff80000004487808 */ /* 0x000fe40006000000 */
[----:B------:R-:W-:Y:S02]  /*20940*/  LOP3.LUT R3, R24, 0xf0, R225, 0xfe, !PT ;  /* 0x000000f018037812 */ /* 0x000fe400078efee1 */
[C---:B------:R-:W-:Y:S02]  /*20950*/  ISETP.GE.AND P5, PT, R0.reuse, R7, PT ;  /* 0x000000070000720c */ /* 0x040fe40003fa6270 */
[----:B------:R-:W-:-:S02]  /*20960*/  ISETP.GE.AND P4, PT, R0, R5, PT ;  /* 0x000000050000720c */ /* 0x000fc40003f86270 */
[----:B------:R-:W-:Y:S02]  /*20970*/  I2FP.F32.S32 R2, R0 ;  /* 0x0000000000027245 */ /* 0x000fe40000201400 */
[----:B------:R-:W-:Y:S02]  /*20980*/  LOP3.LUT R0, R24, R225, RZ, 0xfc, !PT ;  /* 0x000000e118007212 */ /* 0x000fe400078efcff */
[----:B------:R-:W-:Y:S02]  /*20990*/  FSEL R239, R10, -INF , !P2 ;  /* 0xff8000000aef7808 */ /* 0x000fe40005000000 */
[----:B------:R-:W-:Y:S01]  /*209a0*/  FSEL R55, R6, -INF , !P3 ;  /* 0xff80000006377808 */ /* 0x000fe20005800000 */
[----:B------:R-:W-:Y:S01]  /*209b0*/  FFMA.FTZ R6, R157, R8, R30 ;  /* 0x000000089d067223 */ /* 0x000fe2000001001e */
[C---:B------:R-:W-:Y:S02]  /*209c0*/  ISETP.GE.AND P2, PT, R3.reuse, R7, PT ;  /* 0x000000070300720c */ /* 0x040fe40003f46270 */
[----:B------:R-:W-:Y:S01]  /*209d0*/  ISETP.GE.AND P3, PT, R3, R5, PT ;  /* 0x000000050300720c */ /* 0x000fe20003f66270 */
[----:B------:R-:W-:Y:S01]  /*209e0*/  VIADD R4, R0, 0x1 ;  /* 0x0000000100047836 */ /* 0x000fe20000000000 */
[----:B------:R-:W-:Y:S01]  /*209f0*/  I2FP.F32.S32 R3, R3 ;  /* 0x0000000300037245 */ /* 0x000fe20000201400 */
[----:B------:R-:W-:Y:S01]  /*20a00*/  IMAD.MOV.U32 R225, RZ, RZ, R252 ;  /* 0x000000ffffe17224 */ /* 0x000fe200078e00fc */
[----:B------:R-:W-:-:S02]  /*20a10*/  FSEL R252, R6, -INF , !P6 ;  /* 0xff80000006fc7808 */ /* 0x000fc40007000000 */
[----:B------:R-:W-:Y:S01]  /*20a20*/  I2FP.F32.S32 R6, R4 ;  /* 0x0000000400067245 */ /* 0x000fe20000201400 */
[CC--:B------:R-:W-:Y:S01]  /*20a30*/  FFMA.FTZ R8, R157.reuse, R3.reuse, R20 ;  /* 0x000000039d087223 */ /* 0x0c0fe20000010014 */
[C---:B------:R-:W-:Y:S01]  /*20a40*/  FFMA.FTZ R9, R157.reuse, R3, R22 ;  /* 0x000000039d097223 */ /* 0x040fe20000010016 */
[----:B------:R-:W-:Y:S02]  /*20a50*/  VIADD R3, R0, 0x9 ;  /* 0x0000000900037836 */ /* 0x000fe40000000000 */
[C---:B------:R-:W-:Y:S01]  /*20a60*/  FFMA.FTZ R10, R157.reuse, R2, R16 ;  /* 0x000000029d0a7223 */ /* 0x040fe20000010010 */
[----:B------:R-:W-:Y:S02]  /*20a70*/  ISETP.GE.AND P6, PT, R4, R7, PT ;  /* 0x000000070400720c */ /* 0x000fe40003fc6270 */
[----:B------:R-:W-:Y:S01]  /*20a80*/  FSEL R70, R8, -INF , !P2 ;  /* 0xff80000008467808 */ /* 0x000fe20005000000 */
[C---:B------:R-:W-:Y:S01]  /*20a90*/  FFMA.FTZ R8, R157.reuse, R6, R249 ;  /* 0x000000069d087223 */ /* 0x040fe200000100f9 */
[----:B------:R-:W-:Y:S01]  /*20aa0*/  ISETP.GE.AND P2, PT, R4, R5, PT ;  /* 0x000000050400720c */ /* 0x000fe20003f46270 */
[----:B------:R-:W-:Y:S01]  /*20ab0*/  FFMA.FTZ R11, R157, R2, R18 ;  /* 0x000000029d0b7223 */ /* 0x000fe20000010012 */
[----:B------:R-:W-:Y:S01]  /*20ac0*/  I2FP.F32.S32 R4, R3 ;  /* 0x0000000300047245 */ /* 0x000fe20000201400 */
[----:B------:R-:W-:Y:S01]  /*20ad0*/  VIADD R2, R0, 0x11 ;  /* 0x0000001100027836 */ /* 0x000fe20000000000 */
[----:B------:R-:W-:Y:S01]  /*20ae0*/  FSEL R74, R9, -INF , !P3 ;  /* 0xff800000094a7808 */ /* 0x000fe20005800000 */
[C---:B------:R-:W-:Y:S01]  /*20af0*/  FFMA.FTZ R6, R157.reuse, R6, R251 ;  /* 0x000000069d067223 */ /* 0x040fe200000100fb */
[----:B------:R-:W-:Y:S01]  /*20b00*/  FSEL R68, R10, -INF , !P5 ;  /* 0xff8000000a447808 */ /* 0x000fe20006800000 */
[CC--:B------:R-:W-:Y:S01]  /*20b10*/  FFMA.FTZ R10, R157.reuse, R4.reuse, R93 ;  /* 0x000000049d0a7223 */ /* 0x0c0fe2000001005d */
[----:B------:R-:W-:Y:S01]  /*20b20*/  FSEL R53, R8, -INF , !P6 ;  /* 0xff80000008357808 */ /* 0x000fe20007000000 */
[----:B------:R-:W-:Y:S01]  /*20b30*/  FFMA.FTZ R8, R157, R4, R95 ;  /* 0x000000049d087223 */ /* 0x000fe2000001005f */
[C---:B------:R-:W-:Y:S01]  /*20b40*/  ISETP.GE.AND P3, PT, R3.reuse, R7, PT ;  /* 0x000000070300720c */ /* 0x040fe20003f66270 */
[----:B------:R-:W-:Y:S01]  /*20b50*/  VIADD R4, R0, 0x19 ;  /* 0x0000001900047836 */ /* 0x000fe20000000000 */
[----:B------:R-:W-:-:S02]  /*20b60*/  ISETP.GE.AND P5, PT, R3, R5, PT ;  /* 0x000000050300720c */ /* 0x000fc40003fa6270 */
[----:B------:R-:W-:Y:S02]  /*20b70*/  I2FP.F32.S32 R3, R2 ;  /* 0x0000000200037245 */ /* 0x000fe40000201400 */
[----:B------:R-:W-:Y:S02]  /*20b80*/  FSEL R249, R11, -INF , !P4 ;  /* 0xff8000000bf97808 */ /* 0x000fe40006000000 */
[----:B------:R-:W-:Y:S01]  /*20b90*/  FSEL R47, R6, -INF , !P2 ;  /* 0xff800000062f7808 */ /* 0x000fe20005000000 */
[CC--:B------:R-:W-:Y:S01]  /*20ba0*/  FFMA.FTZ R9, R157.reuse, R3.reuse, R125 ;  /* 0x000000039d097223 */ /* 0x0c0fe2000001007d */
[C---:B------:R-:W-:Y:S01]  /*20bb0*/  FFMA.FTZ R11, R157.reuse, R3, R127 ;  /* 0x000000039d0b7223 */ /* 0x040fe2000001007f */
[----:B------:R-:W-:Y:S01]  /*20bc0*/  I2FP.F32.S32 R6, R4 ;  /* 0x0000000400067245 */ /* 0x000fe20000201400 */
[----:B------:R-:W-:Y:S01]  /*20bd0*/  VIADD R3, R0, 0x21 ;  /* 0x0000002100037836 */ /* 0x000fe20000000000 */
[----:B------:R-:W-:Y:S02]  /*20be0*/  FSEL R52, R10, -INF , !P3 ;  /* 0xff8000000a347808 */ /* 0x000fe40005800000 */
[----:B------:R-:W-:Y:S01]  /*20bf0*/  FSEL R50, R8, -INF , !P5 ;  /* 0xff80000008327808 */ /* 0x000fe20006800000 */
[----:B------:R-:W-:Y:S01]  /*20c00*/  FFMA.FTZ R8, R157, R6, R109 ;  /* 0x000000069d087223 */ /* 0x000fe2000001006d */
[----:B------:R-:W-:-:S02]  /*20c10*/  ISETP.GE.AND P2, PT, R4, R7, PT ;  /* 0x000000070400720c */ /* 0x000fc40003f46270 */
[----:B------:R-:W-:Y:S02]  /*20c20*/  ISETP.GE.AND P3, PT, R4, R5, PT ;  /* 0x000000050400720c */ /* 0x000fe40003f66270 */
[C---:B------:R-:W-:Y:S02]  /*20c30*/  ISETP.GE.AND P4, PT, R2.reuse, R7, PT ;  /* 0x000000070200720c */ /* 0x040fe40003f86270 */
[----:B------:R-:W-:Y:S01]  /*20c40*/  ISETP.GE.AND P6, PT, R2, R5, PT ;  /* 0x000000050200720c */ /* 0x000fe20003fc6270 */
[----:B------:R-:W-:Y:S01]  /*20c50*/  VIADD R2, R0, 0x29 ;  /* 0x0000002900027836 */ /* 0x000fe20000000000 */
[----:B------:R-:W-:Y:S01]  /*20c60*/  I2FP.F32.S32 R4, R3 ;  /* 0x0000000300047245 */ /* 0x000fe20000201400 */
[----:B------:R-:W-:Y:S01]  /*20c70*/  FFMA.FTZ R6, R157, R6, R111 ;  /* 0x000000069d067223 */ /* 0x000fe2000001006f */
[----:B------:R-:W-:Y:S02]  /*20c80*/  FSEL R54, R9, -INF , !P4 ;  /* 0xff80000009367808 */ /* 0x000fe40006000000 */
[----:B------:R-:W-:Y:S01]  /*20c90*/  FSEL R58, R8, -INF , !P2 ;  /* 0xff800000083a7808 */ /* 0x000fe20005000000 */
[-C--:B------:R-:W-:Y:S01]  /*20ca0*/  FFMA.FTZ R10, R157, R4.reuse, R101 ;  /* 0x000000049d0a7223 */ /* 0x080fe20000010065 */
[----:B------:R-:W-:Y:S01]  /*20cb0*/  ISETP.GE.AND P5, PT, R3, R7, PT ;  /* 0x000000070300720c */ /* 0x000fe20003fa6270 */
[----:B------:R-:W-:Y:S01]  /*20cc0*/  FFMA.FTZ R8, R157, R4, R103 ;  /* 0x000000049d087223 */ /* 0x000fe20000010067 */
[----:B------:R-:W-:Y:S01]  /*20cd0*/  ISETP.GE.AND P4, PT, R3, R5, PT ;  /* 0x000000050300720c */ /* 0x000fe20003f86270 */
[----:B------:R-:W-:Y:S01]  /*20ce0*/  VIADD R4, R0, 0x31 ;  /* 0x0000003100047836 */ /* 0x000fe20000000000 */
[----:B------:R-:W-:-:S02]  /*20cf0*/  I2FP.F32.S32 R3, R2 ;  /* 0x0000000200037245 */ /* 0x000fc40000201400 */
        /* <DEDUP_REMOVED lines=155> */
[----:B------:R-:W-:Y:S02]  /*216b0*/  I2FP.F32.S32 R4, R3 ;  /* 0x0000000300047245 */ /* 0x000fe40000201400 */
[C---:B------:R-:W-:Y:S02]  /*216c0*/  ISETP.GE.AND P2, PT, R2.reuse, R7, PT ;  /* 0x000000070200720c */ /* 0x040fe40003f46270 */
[----:B------:R-:W-:Y:S01]  /*216d0*/  ISETP.GE.AND P3, PT, R2, R5, PT ;  /* 0x000000050200720c */ /* 0x000fe20003f66270 */
[----:B------:R-:W-:Y:S01]  /*216e0*/  VIADD R2, R0, 0xd1 ;  /* 0x000000d100027836 */ /* 0x000fe20000000000 */
[----:B------:R-:W-:Y:S01]  /*216f0*/  FSEL R127, R8, -INF , !P5 ;  /* 0xff800000087f7808 */ /* 0x000fe20006800000 */
[C---:B------:R-:W-:Y:S01]  /*21700*/  FFMA.FTZ R6, R157.reuse, R6, R67 ;  /* 0x000000069d067223 */ /* 0x040fe20000010043 */
[CC--:B------:R-:W-:Y:S01]  /*21710*/  FFMA.FTZ R10, R157.reuse, R4.reuse, R173 ;  /* 0x000000049d0a7223 */ /* 0x0c0fe200000100ad */
[----:B------:R-:W-:Y:S01]  /*21720*/  FFMA.FTZ R8, R157, R4, R175 ;  /* 0x000000049d087223 */ /* 0x000fe200000100af */
[----:B------:R-:W-:Y:S01]  /*21730*/  FSEL R123, R9, -INF , !P2 ;  /* 0xff800000097b7808 */ /* 0x000fe20005000000 */
[----:B------:R-:W-:Y:S01]  /*21740*/  VIADD R4, R0, 0xd9 ;  /* 0x000000d900047836 */ /* 0x000fe20000000000 */
[----:B------:R-:W-:-:S02]  /*21750*/  ISETP.GE.AND P6, PT, R3, R7, PT ;  /* 0x000000070300720c */ /* 0x000fc40003fc6270 */
[----:B------:R-:W-:Y:S02]  /*21760*/  ISETP.GE.AND P2, PT, R3, R5, PT ;  /* 0x000000050300720c */ /* 0x000fe40003f46270 */
[----:B------:R-:W-:Y:S02]  /*21770*/  I2FP.F32.S32 R3, R2 ;  /* 0x0000000200037245 */ /* 0x000fe40000201400 */
[----:B------:R-:W-:Y:S02]  /*21780*/  FSEL R119, R6, -INF , !P4 ;  /* 0xff80000006777808 */ /* 0x000fe40006000000 */
[----:B------:R-:W-:Y:S01]  /*21790*/  I2FP.F32.S32 R6, R4 ;  /* 0x0000000400067245 */ /* 0x000fe20000201400 */
[-C--:B------:R-:W-:Y:S01]  /*217a0*/  FFMA.FTZ R9, R157, R3.reuse, R41 ;  /* 0x000000039d097223 */ /* 0x080fe20000010029 */
[----:B------:R-:W-:Y:S01]  /*217b0*/  FSEL R117, R11, -INF , !P3 ;  /* 0xff8000000b757808 */ /* 0x000fe20005800000 */
[C---:B------:R-:W-:Y:S01]  /*217c0*/  FFMA.FTZ R11, R157.reuse, R3, R43 ;  /* 0x000000039d0b7223 */ /* 0x040fe2000001002b */
[----:B------:R-:W-:Y:S01]  /*217d0*/  ISETP.GE.AND P3, PT, R2, R7, PT ;  /* 0x000000070200720c */ /* 0x000fe20003f66270 */
[----:B------:R-:W-:Y:S01]  /*217e0*/  VIADD R3, R0, 0xe1 ;  /* 0x000000e100037836 */ /* 0x000fe20000000000 */
[----:B------:R-:W-:Y:S01]  /*217f0*/  ISETP.GE.AND P5, PT, R2, R5, PT ;  /* 0x000000050200720c */ /* 0x000fe20003fa6270 */
[----:B------:R-:W-:Y:S01]  /*21800*/  VIADD R2, R0, 0xe9 ;  /* 0x000000e900027836 */ /* 0x000fe20000000000 */
[----:B------:R-:W-:Y:S01]  /*21810*/  FSEL R125, R8, -INF , !P2 ;  /* 0xff800000087d7808 */ /* 0x000fe20005000000 */
[----:B------:R-:W-:Y:S01]  /*21820*/  FFMA.FTZ R8, R157, R6, R37 ;  /* 0x000000069d087223 */ /* 0x000fe20000010025 */
[----:B------:R-:W-:-:S02]  /*21830*/  ISETP.GE.AND P4, PT, R4, R7, PT ;  /* 0x000000070400720c */ /* 0x000fc40003f86270 */
[----:B------:R-:W-:Y:S02]  /*21840*/  FSEL R172, R10, -INF , !P6 ;  /* 0xff8000000aac7808 */ /* 0x000fe40007000000 */
[----:B------:R-:W-:Y:S02]  /*21850*/  ISETP.GE.AND P6, PT, R4, R5, PT ;  /* 0x000000050400720c */ /* 0x000fe40003fc6270 */
[----:B------:R-:W-:Y:S02]  /*21860*/  FSEL R174, R9, -INF , !P3 ;  /* 0xff80000009ae7808 */ /* 0x000fe40005800000 */
[C---:B------:R-:W-:Y:S02]  /*21870*/  ISETP.GE.AND P2, PT, R3.reuse, R7, PT ;  /* 0x000000070300720c */ /* 0x040fe40003f46270 */
[----:B------:R-:W-:Y:S02]  /*21880*/  ISETP.GE.AND P3, PT, R3, R5, PT ;  /* 0x000000050300720c */ /* 0x000fe40003f66270 */
[----:B------:R-:W-:-:S02]  /*21890*/  I2FP.F32.S32 R4, R3 ;  /* 0x0000000300047245 */ /* 0x000fc40000201400 */
[----:B------:R-:W-:Y:S02]  /*218a0*/  I2FP.F32.S32 R3, R2 ;  /* 0x0000000200037245 */ /* 0x000fe40000201400 */
[----:B------:R-:W-:Y:S02]  /*218b0*/  FSEL R173, R11, -INF , !P5 ;  /* 0xff8000000bad7808 */ /* 0x000fe40006800000 */
[----:B------:R-:W-:Y:S02]  /*218c0*/  FSEL R175, R8, -INF , !P4 ;  /* 0xff80000008af7808 */ /* 0x000fe40006000000 */
[C---:B------:R-:W-:Y:S02]  /*218d0*/  ISETP.GE.AND P5, PT, R2.reuse, R7, PT ;  /* 0x000000070200720c */ /* 0x040fe40003fa6270 */
[----:B------:R-:W-:Y:S01]  /*218e0*/  ISETP.GE.AND P4, PT, R2, R5, PT ;  /* 0x000000050200720c */ /* 0x000fe20003f86270 */
        /* <DEDUP_REMOVED lines=8> */
[----:B------:R-:W-:-:S02]  /*21970*/  FSEL R179, R4, -INF , !P3 ;  /* 0xff80000004b37808 */ /* 0x000fc40005800000 */
[----:B------:R-:W-:Y:S02]  /*21980*/  I2FP.F32.S32 R4, R3 ;  /* 0x0000000300047245 */ /* 0x000fe40000201400 */
[----:B------:R-:W-:Y:S02]  /*21990*/  FSEL R205, R9, -INF , !P2 ;  /* 0xff80000009cd7808 */ /* 0x000fe40005000000 */
[----:B------:R-:W-:Y:S02]  /*219a0*/  FSEL R207, R8, -INF , !P5 ;  /* 0xff80000008cf7808 */ /* 0x000fe40006800000 */
[-C--:B------:R-:W-:Y:S02]  /*219b0*/  ISETP.GE.AND P6, PT, R0, R7.reuse, PT ;  /* 0x000000070000720c */ /* 0x080fe40003fc6270 */
[-C--:B------:R-:W-:Y:S02]  /*219c0*/  ISETP.GE.AND P2, PT, R3, R7.reuse, PT ;  /* 0x000000070300720c */ /* 0x080fe40003f46270 */
[----:B------:R-:W-:-:S02]  /*219d0*/  ISETP.GE.AND P5, PT, R2, R7, PT ;  /* 0x000000070200720c */ /* 0x000fc40003fa6270 */
[----:B------:R-:W-:Y:S02]  /*219e0*/  FSEL R209, R6, -INF , !P4 ;  /* 0xff80000006d17808 */ /* 0x000fe40006000000 */
[-C--:B------:R-:W-:Y:S02]  /*219f0*/  ISETP.GE.AND P4, PT, R0, R5.reuse, PT ;  /* 0x000000050000720c */ /* 0x080fe40003f86270 */
[----:B------:R-:W-:Y:S01]  /*21a00*/  I2FP.F32.S32 R7, R0 ;  /* 0x0000000000077245 */ /* 0x000fe20000201400 */
[----:B------:R-:W-:Y:S01]  /*21a10*/  FFMA.FTZ R0, R157, R4, R23 ;  /* 0x000000049d007223 */ /* 0x000fe20000010017 */
[----:B------:R-:W-:-:S04]  /*21a20*/  ISETP.GE.AND P3, PT, R3, R5, PT ;  /* 0x000000050300720c */ /* 0x000fc80003f66270 */
[----:B------:R-:W-:Y:S02]  /*21a30*/  FSEL R211, R0, -INF , !P3 ;  /* 0xff80000000d37808 */ /* 0x000fe40005800000 */
[----:B------:R-:W-:Y:S01]  /*21a40*/  ISETP.GT.AND P3, PT, R224, R225, PT ;  /* 0x000000e1e000720c */ /* 0x000fe20003f64270 */
[----:B------:R-:W-:Y:S01]  /*21a50*/  FFMA.FTZ R6, R157, R4, R21 ;  /* 0x000000049d067223 */ /* 0x000fe20000010015 */
[----:B------:R-:W-:-:S04]  /*21a60*/  I2FP.F32.S32 R3, R2 ;  /* 0x0000000200037245 */ /* 0x000fc80000201400 */
[----:B------:R-:W-:Y:S01]  /*21a70*/  FSEL R213, R6, -INF , !P2 ;  /* 0xff80000006d57808 */ /* 0x000fe20005000000 */
[C---:B------:R-:W-:Y:S01]  /*21a80*/  FFMA.FTZ R4, R157.reuse, R3, R17 ;  /* 0x000000039d047223 */ /* 0x040fe20000010011 */
[----:B------:R-:W-:Y:S01]  /*21a90*/  ISETP.GE.AND P2, PT, R2, R5, PT ;  /* 0x000000050200720c */ /* 0x000fe20003f46270 */
[CC--:B------:R-:W-:Y:S01]  /*21aa0*/  FFMA.FTZ R5, R157.reuse, R7.reuse, R248 ;  /* 0x000000079d057223 */ /* 0x0c0fe200000100f8 */
        /* <DEDUP_REMOVED lines=39> */
[----:B------:R-:W-:Y:S02]  /*21d20*/  ISETP.GE.U32.AND P6, PT, R5, R6, PT ;  /* 0x000000060500720c */ /* 0x000fe40003fc6070 */
[----:B------:R-:W-:Y:S02]  /*21d30*/  LOP3.LUT R5, R24, R0, RZ, 0x3c, !PT ;  /* 0x0000000018057212 */ /* 0x000fe400078e3cff */
[----:B------:R-:W-:-:S02]  /*21d40*/  ISETP.GE.U32.AND P5, PT, R4, R6, PT ;  /* 0x000000060400720c */ /* 0x000fc40003fa6070 */
[-C--:B------:R-:W-:Y:S02]  /*21d50*/  LOP3.LUT R4, R8, R0.reuse, RZ, 0x3c, !PT ;  /* 0x0000000008047212 */ /* 0x080fe400078e3cff */
[----:B------:R-:W-:Y:S02]  /*21d60*/  ISETP.GE.AND P4, PT, R5, RZ, PT ;  /* 0x000000ff0500720c */ /* 0x000fe40003f86270 */
[----:B------:R-:W-:Y:S02]  /*21d70*/  ISETP.GE.AND P0, PT, R4, RZ, PT ;  /* 0x000000ff0400720c */ /* 0x000fe40003f06270 */
[----:B------:R-:W-:Y:S01]  /*21d80*/  ISETP.NE.AND P2, PT, R0, RZ, PT ;  /* 0x000000ff0000720c */ /* 0x000fe20003f45270 */
[----:B------:R-:W-:Y:S01]  /*21d90*/  @P6 VIADD R3, R3, 0x1 ;  /* 0x0000000103036836 */ /* 0x000fe20000000000 */
[----:B------:R-:W-:-:S03]  /*21da0*/  LOP3.LUT R6, RZ, R0, RZ, 0x33, !PT ;  /* 0x00000000ff067212 */ /* 0x000fc600078e33ff */
[----:B------:R-:W-:-:S04]  /*21db0*/  @P5 IADD3 R2, R2, 0x1, RZ ;  /* 0x0000000102025810 */ /* 0x000fc80007ffe0ff */
        /* <DEDUP_REMOVED lines=26> */
.L_x_4284:
[----:B------:R-:W2:Y:S02]  /*21f60*/  LD.E R0, desc[UR6][R160.64+0x38] ;  /* 0x00003806a0007980 */ /* 0x000ea4000c101900 */
[----:B--2---:R-:W-:-:S04]  /*21f70*/  LEA R0, -R0, RZ, 0x8 ;  /* 0x000000ff00007211 */ /* 0x004fc800078e41ff */
[----:B------:R-:W-:Y:S02]  /*21f80*/  SHF.R.S32.HI R2, RZ, 0x1f, R0 ;  /* 0x0000001fff027819 */ /* 0x000fe40000011400 */
.L_x_4285:
[----:B------:R-:W-:Y:S05]  /*21f90*/  BSYNC B0 ;  /* 0x0000000000007941 */ /* 0x000fea0003800000 */
.L_x_4283:
        /* <DEDUP_REMOVED lines=175> */
.L_x_4287:
[----:B------:R-:W-:Y:S05]  /*22a90*/  BSYNC B0 ;  /* 0x0000000000007941 */ /* 0x000fea0003800000 */
.L_x_4286:
[----:B------:R-:W0:Y:S01]  /*22aa0*/  LDGDEPBAR ;  /* 0x00000000000079af */ /* 0x000e220000000000 */
[----:B------:R-:W-:-:S04]  /*22ab0*/  LEA R231, P0, R0, R231, 0x1 ;  /* 0x000000e700e77211 */ /* 0x000fc800078008ff */
[----:B------:R-:W-:-:S09]  /*22ac0*/  LEA.HI.X R227, R0, R227, R2, 0x1, P0 ;  /* 0x000000e300e37211 */ /* 0x000fd200000f0c02 */
.L_x_4282:
[----:B------:R-:W-:Y:S05]  /*22ad0*/  BSYNC B1 ;  /* 0x0000000000017941 */ /* 0x000fea0003800000 */
.L_x_4281:
[----:B-----5:R-:W-:Y:S01]  /*22ae0*/  FMNMX.FTZ R0, R112, R38, !PT ;  /* 0x0000002670007209 */ /* 0x020fe20007810000 */
[----:B--2---:R-:W2:Y:S01]  /*22af0*/  LDL.LU R7, [R1+0xc] ;  /* 0x00000c0001077983 */ /* 0x004ea20000300800 */
[----:B------:R-:W-:Y:S02]  /*22b00*/  MOV R115, R74 ;  /* 0x0000004a00737202 */ /* 0x000fe40000000f00 */
[----:B------:R-:W-:Y:S01]  /*22b10*/  FMNMX.FTZ R0, R47, R0, !PT ;  /* 0x000000002f007209 */ /* 0x000fe20007810000 */
[----:B-1----:R-:W-:Y:S01]  /*22b20*/  LDSM.16.MT88.4 R16, [R184+0xa000] ;  /* 0x00a00000b810783b */ /* 0x002fe20000004200 */
        /* <DEDUP_REMOVED lines=8> */
[----:B------:R-:W3:Y:S01]  /*22bb0*/  LD.E R0, desc[UR6][R160.64+0xdc] ;  /* 0x0000dc06a0007980 */ /* 0x000ee2000c101900 */
[----:B------:R-:W-:Y:S02]  /*22bc0*/  MOV R59, R68 ;  /* 0x00000044003b7202 */ /* 0x000fe40000000f00 */
        /* <DEDUP_REMOVED lines=121> */
[----:B------:R-:W-:Y:S01]  /*23360*/  FMNMX.FTZ R2, R67, R2, !PT ;  /* 0x0000000243027209 */ /* 0x000fe20007810000 */
[----:B---3--:R-:W-:-:S03]  /*23370*/  FMUL.FTZ R3, R0, R77 ;  /* 0x0000004d00037220 */ /* 0x008fc60000410000 */
[----:B------:R-:W-:Y:S02]  /*23380*/  FMNMX.FTZ R2, R207, R2, !PT ;  /* 0x00000002cf027209 */ /* 0x000fe40007810000 */
[----:B------:R-:W-:Y:S02]  /*23390*/  FSETP.NEU.FTZ.AND P0, PT, R77, -INF , PT ;  /* 0xff8000004d00780b */ /* 0x000fe40003f1d000 */
[----:B------:R-:W-:Y:S02]  /*233a0*/  FMNMX.FTZ R2, R57, R2, !PT ;  /* 0x0000000239027209 */ /* 0x000fe40007810000 */
[----:B------:R-:W-:Y:S02]  /*233b0*/  FSEL R3, R3, RZ, P0 ;  /* 0x000000ff03037208 */ /* 0x000fe40000000000 */
[----:B------:R-:W-:-:S03]  /*233c0*/  FMNMX.FTZ R2, R213, R2, !PT ;  /* 0x00000002d5027209 */ /* 0x000fc60007810000 */
[----:B------:R-:W-:Y:S01]  /*233d0*/  FFMA.FTZ R4, R38, R0, -R3 ;  /* 0x0000000026047223 */ /* 0x000fe20000010803 */
[----:B------:R-:W-:-:S03]  /*233e0*/  FMNMX.FTZ R2, R59, R2, !PT ;  /* 0x000000023b027209 */ /* 0x000fc60007810000 */
[----:B------:R1:W-:Y:S01]  /*233f0*/  MUFU.EX2 R217, R4 ;  /* 0x0000000400d97308 */ /* 0x0003e20000000800 */
[----:B------:R-:W-:-:S05]  /*23400*/  FMNMX.FTZ R2, R114, R2, !PT ;  /* 0x0000000272027209 */ /* 0x000fca0007810000 */
[----:B------:R-:W3:Y:S01]  /*23410*/  SHFL.BFLY PT, R6, R2, 0x2, 0x1f ;  /* 0x0c401f0002067f89 */ /* 0x000ee200000e0000 */
[----:B-1----:R-:W-:-:S04]  /*23420*/  FFMA.FTZ R4, R47, R0, -R3 ;  /* 0x000000002f047223 */ /* 0x002fc80000010803 */
[----:B------:R1:W4:Y:S02]  /*23430*/  MUFU.EX2 R5, R4 ;  /* 0x0000000400057308 */ /* 0x0003240000000800 */
[----:B-1----:R-:W-:-:S06]  /*23440*/  FFMA.FTZ R4, R113, R0, -R3 ;  /* 0x0000000071047223 */ /* 0x002fcc0000010803 */
[----:B------:R1:W2:Y:S02]  /*23450*/  MUFU.EX2 R8, R4 ;  /* 0x0000000400087308 */ /* 0x0002a40000000800 */
[----:B-1----:R-:W-:-:S06]  /*23460*/  FFMA.FTZ R4, R50, R0, -R3 ;  /* 0x0000000032047223 */ /* 0x002fcc0000010803 */
[----:B------:R1:W2:Y:S01]  /*23470*/  MUFU.EX2 R65, R4 ;  /* 0x0000000400417308 */ /* 0x0002a20000000800 */
[----:B---3--:R-:W-:Y:S01]  /*23480*/  FMNMX.FTZ R2, R2, R6, !PT ;  /* 0x0000000602027209 */ /* 0x008fe20007810000 */
[----:B-1----:R-:W-:-:S06]  /*23490*/  FFMA.FTZ R4, R108, R0, -R3 ;  /* 0x000000006c047223 */ /* 0x002fcc0000010803 */
[----:B------:R1:W-:Y:S02]  /*234a0*/  MUFU.EX2 R26, R4 ;  /* 0x00000004001a7308 */ /* 0x0003e40000000800 */
[----:B-1----:R-:W-:-:S06]  /*234b0*/  FFMA.FTZ R4, R48, R0, -R3 ;  /* 0x0000000030047223 */ /* 0x002fcc0000010803 */
[----:B------:R1:W-:Y:S02]  /*234c0*/  MUFU.EX2 R28, R4 ;  /* 0x00000004001c7308 */ /* 0x0003e40000000800 */
[-CC-:B-1----:R-:W-:Y:S01]  /*234d0*/  FFMA.FTZ R4, R94, R0.reuse, -R3.reuse ;  /* 0x000000005e047223 */ /* 0x182fe20000010803 */
[----:B----4-:R-:W-:Y:S01]  /*234e0*/  MOV R94, R5 ;  /* 0x00000005005e7202 */ /* 0x010fe20000000f00 */
[----:B------:R-:W-:-:S04]  /*234f0*/  FFMA.FTZ R5, R90, R0, -R3 ;  /* 0x000000005a057223 */ /* 0x000fc80000010803 */
[----:B------:R1:W-:Y:S08]  /*23500*/  MUFU.EX2 R113, R5 ;  /* 0x0000000500717308 */ /* 0x0003f00000000800 */
[----:B------:R3:W-:Y:S01]  /*23510*/  MUFU.EX2 R29, R4 ;  /* 0x00000004001d7308 */ /* 0x0007e20000000800 */
[----:B-1----:R-:W1:Y:S01]  /*23520*/  SHFL.BFLY PT, R5, R2, 0x1, 0x1f ;  /* 0x0c201f0002057f89 */ /* 0x002e6200000e0000 */
[----:B---3--:R-:W-:-:S06]  /*23530*/  FFMA.FTZ R4, R46, R0, -R3 ;  /* 0x000000002e047223 */ /* 0x008fcc0000010803 */
[----:B------:R3:W-:Y:S02]  /*23540*/  MUFU.EX2 R27, R4 ;  /* 0x00000004001b7308 */ /* 0x0007e40000000800 */
[----:B---3--:R-:W-:-:S06]  /*23550*/  FFMA.FTZ R4, R45, R0, -R3 ;  /* 0x000000002d047223 */ /* 0x008fcc0000010803 */
[----:B------:R3:W-:Y:S02]  /*23560*/  MUFU.EX2 R90, R4 ;  /* 0x00000004005a7308 */ /* 0x0007e40000000800 */
[----:B---3--:R-:W-:-:S06]  /*23570*/  FFMA.FTZ R4, R88, R0, -R3 ;  /* 0x0000000058047223 */ /* 0x008fcc0000010803 */
[----:B------:R3:W-:Y:S02]  /*23580*/  MUFU.EX2 R41, R4 ;  /* 0x0000000400297308 */ /* 0x0007e40000000800 */
[----:B---3--:R-:W-:-:S06]  /*23590*/  FFMA.FTZ R4, R44, R0, -R3 ;  /* 0x000000002c047223 */ /* 0x008fcc0000010803 */
[----:B------:R3:W-:Y:S02]  /*235a0*/  MUFU.EX2 R13, R4 ;  /* 0x00000004000d7308 */ /* 0x0007e40000000800 */
[-CC-:B---3--:R-:W-:Y:S01]  /*235b0*/  FFMA.FTZ R4, R76, R0.reuse, -R3.reuse ;  /* 0x000000004c047223 */ /* 0x188fe20000010803 */
[----:B-1----:R-:W-:Y:S01]  /*235c0*/  FMNMX.FTZ R76, R2, R5, !PT ;  /* 0x00000005024c7209 */ /* 0x002fe20007810000 */
[----:B------:R-:W-:-:S04]  /*235d0*/  FFMA.FTZ R2, R84, R0, -R3 ;  /* 0x0000000054027223 */ /* 0x000fc80000010803 */
[----:B------:R1:W-:Y:S01]  /*235e0*/  MUFU.EX2 R24, R2 ;  /* 0x0000000200187308 */ /* 0x0003e20000000800 */
[----:B------:R-:W-:Y:S01]  /*235f0*/  FMUL.FTZ R5, R0, R76 ;  /* 0x0000004c00057220 */ /* 0x000fe20000410000 */
[----:B------:R-:W-:-:S04]  /*23600*/  FSETP.NEU.FTZ.AND P1, PT, R76, -INF , PT ;  /* 0xff8000004c00780b */ /* 0x000fc80003f3d000 */
[----:B------:R-:W-:Y:S01]  /*23610*/  FSEL R5, R5, RZ, P1 ;  /* 0x000000ff05057208 */ /* 0x000fe20000800000 */
[----:B-1----:R-:W-:-:S04]  /*23620*/  FFMA.FTZ R2, R40, R0, -R3 ;  /* 0x0000000028027223 */ /* 0x002fc80000010803 */
[----:B------:R1:W-:Y:S02]  /*23630*/  MUFU.EX2 R84, R2 ;  /* 0x0000000200547308 */ /* 0x0003e40000000800 */
[----:B-1----:R-:W-:-:S06]  /*23640*/  FFMA.FTZ R2, R86, R0, -R3 ;  /* 0x0000000056027223 */ /* 0x002fcc0000010803 */
[----:B------:R1:W-:Y:S02]  /*23650*/  MUFU.EX2 R74, R2 ;  /* 0x00000002004a7308 */ /* 0x0003e40000000800 */
[----:B-1----:R-:W-:-:S06]  /*23660*/  FFMA.FTZ R2, R39, R0, -R5 ;  /* 0x0000000027027223 */ /* 0x002fcc0000010805 */
[----:B------:R-:W-:Y:S01]  /*23670*/  MUFU.EX2 R108, R4 ;  /* 0x00000004006c7308 */ /* 0x000fe20000000800 */
[-CC-:B------:R-:W-:Y:S01]  /*23680*/  FFMA.FTZ R6, R52, R0.reuse, -R5.reuse ;  /* 0x0000000034067223 */ /* 0x180fe20000010805 */
[----:B--2---:R-:W-:Y:S01]  /*23690*/  MOV R12, R7 ;  /* 0x00000007000c7202 */ /* 0x004fe20000000f00 */
[----:B------:R-:W-:Y:S05]  /*236a0*/  LDSM.16.MT88.4 R36, [R184+0xa800] ;  /* 0x00a80000b824783b */ /* 0x000fea0000004200 */
[----:B------:R1:W-:Y:S02]  /*236b0*/  MUFU.EX2 R221, R2 ;  /* 0x0000000200dd7308 */ /* 0x0003e40000000800 */
[----:B-1----:R-:W-:-:S06]  /*236c0*/  FFMA.FTZ R2, R53, R0, -R5 ;  /* 0x0000000035027223 */ /* 0x002fcc0000010805 */
[----:B------:R1:W2:Y:S01]  /*236d0*/  MUFU.EX2 R241, R2 ;  /* 0x0000000200f17308 */ /* 0x0002a20000000800 */
[----:B------:R-:W-:-:S07]  /*236e0*/  FFMA.FTZ R4, R42, R0, -R3 ;  /* 0x000000002a047223 */ /* 0x000fce0000010803 */
[----:B------:R3:W-:Y:S01]  /*236f0*/  MUFU.EX2 R162, R4 ;  /* 0x0000000400a27308 */ /* 0x0007e20000000800 */
[----:B-1----:R-:W-:-:S07]  /*23700*/  FFMA.FTZ R2, R124, R0, -R5 ;  /* 0x000000007c027223 */ /* 0x002fce0000010805 */
[----:B------:R1:W-:Y:S01]  /*23710*/  MUFU.EX2 R250, R2 ;  /* 0x0000000200fa7308 */ /* 0x0003e20000000800 */
[----:B---3--:R-:W-:-:S07]  /*23720*/  FSEL R4, R76, RZ, P1 ;  /* 0x000000ff4c047208 */ /* 0x008fce0000800000 */
[----:B------:R3:W4:Y:S01]  /*23730*/  MUFU.EX2 R248, R6 ;  /* 0x0000000600f87308 */ /* 0x0007220000000800 */
[----:B-1----:R-:W-:-:S05]  /*23740*/  FSEL R2, R77, RZ, P0 ;  /* 0x000000ff4d027208 */ /* 0x002fca0000000000 */
[----:B------:R-:W-:-:S04]  /*23750*/  FADD.FTZ R2, R112, -R2 ;  /* 0x8000000270027221 */ /* 0x000fc80000010000 */
[----:B---3--:R-:W-:Y:S01]  /*23760*/  FMUL.FTZ R6, R0, R2 ;  /* 0x0000000200067220 */ /* 0x008fe20000410000 */
[----:B------:R-:W-:-:S04]  /*23770*/  FADD.FTZ R2, R14, -R4 ;  /* 0x800000040e027221 */ /* 0x000fc80000010000 */
[----:B------:R-:W-:Y:S01]  /*23780*/  FMUL.FTZ R2, R0, R2 ;  /* 0x0000000200027220 */ /* 0x000fe20000410000 */
[----:B------:R-:W1:Y:S01]  /*23790*/  MUFU.EX2 R6, R6 ;  /* 0x0000000600067308 */ /* 0x000e620000000800 */
[----:B------:R-:W-:Y:S02]  /*237a0*/  MOV R88, R8 ;  /* 0x0000000800587202 */ /* 0x000fe40000000f00 */
[----:B------:R-:W3:Y:S05]  /*237b0*/  LDSM.16.MT88.4 R8, [R181+0xa000] ;  /* 0x00a00000b508783b */ /* 0x000eea0000004200 */
[----:B------:R1:W1:Y:S01]  /*237c0*/  MUFU.EX2 R7, R2 ;  /* 0x0000000200077308 */ /* 0x0002620000000800 */
[----:B------:R-:W-:-:S02]  /*237d0*/  MOV R25, R12 ;  /* 0x0000000c00197202 */ /* 0x000fc40000000f00 */
[----:B------:R-:W-:Y:S02]  /*237e0*/  F2FP.F16.F32.PACK_AB R15, R65, R88 ;  /* 0x00000058410f723e */ /* 0x000fe400000000ff */
[----:B--2---:R-:W-:Y:S02]  /*237f0*/  F2FP.F16.F32.PACK_AB R12, R241, R221 ;  /* 0x000000ddf10c723e */ /* 0x004fe400000000ff */
[----:B----4-:R-:W-:Y:S01]  /*23800*/  F2FP.F16.F32.PACK_AB R14, R248, R250 ;  /* 0x000000faf80e723e */ /* 0x010fe200000000ff */
[-C--:B-1----:R-:W-:Y:S01]  /*23810*/  FMUL.FTZ R134, R134, R6.reuse ;  /* 0x0000000686867220 */ /* 0x082fe20000410000 */
[----:B------:R-:W-:Y:S01]  /*23820*/  FMUL.FTZ R135, R135, R6 ;  /* 0x0000000687877220 */ /* 0x000fe20000410000 */
[----:B------:R-:W-:Y:S01]  /*23830*/  FFMA.FTZ R2, R51, R0, -R3 ;  /* 0x0000000033027223 */ /* 0x000fe20000010803 */
[----:B------:R-:W-:-:S03]  /*23840*/  FMUL.FTZ R132, R132, R7 ;  /* 0x0000000784847220 */ /* 0x000fc60000410000 */
[----:B------:R1:W-:Y:S01]  /*23850*/  MUFU.EX2 R73, R2 ;  /* 0x0000000200497308 */ /* 0x0003e20000000800 */
[----:B------:R-:W-:Y:S01]  /*23860*/  FMUL.FTZ R133, R133, R7 ;  /* 0x0000000785857220 */ /* 0x000fe20000410000 */
[--C-:B------:R-:W-:Y:S01]  /*23870*/  FFMA.FTZ R4, R49, R0, -R3.reuse ;  /* 0x0000000031047223 */ /* 0x100fe20000010803 */
[----:B------:R-:W-:Y:S02]  /*23880*/  MOV R112, R28 ;  /* 0x0000001c00707202 */ /* 0x000fe40000000f00 */
[----:B------:R-:W-:Y:S01]  /*23890*/  MOV R124, R24 ;  /* 0x00000018007c7202 */ /* 0x000fe20000000f00 */
[-C--:B------:R-:W-:Y:S01]  /*238a0*/  FMUL.FTZ R170, R170, R6.reuse ;  /* 0x00000006aaaa7220 */ /* 0x080fe20000410000 */
[----:B------:R-:W-:Y:S01]  /*238b0*/  MOV R75, R25 ;  /* 0x00000019004b7202 */ /* 0x000fe20000000f00 */
        /* <DEDUP_REMOVED lines=8> */
[----:B------:R-:W-:Y:S01]  /*23940*/  FMUL.FTZ R138, R138, R6 ;  /* 0x000000068a8a7220 */ /* 0x000fe20000410000 */
[----:B-1----:R-:W-:Y:S01]  /*23950*/  FFMA.FTZ R2, R92, R0, -R3 ;  /* 0x000000005c027223 */ /* 0x002fe20000010803 */
[----:B------:R-:W-:Y:S01]  /*23960*/  MOV R92, R13 ;  /* 0x0000000d005c7202 */ /* 0x000fe20000000f00 */
[-C--:B------:R-:W-:Y:S01]  /*23970*/  FMUL.FTZ R139, R139, R6.reuse ;  /* 0x000000068b8b7220 */ /* 0x080fe20000410000 */
[----:B------:R-:W-:Y:S01]  /*23980*/  F2FP.F16.F32.PACK_AB R13, R94, R217 ;  /* 0x000000d95e0d723e */ /* 0x000fe200000000ff */
[----:B------:R1:W-:Y:S01]  /*23990*/  MUFU.EX2 R86, R2 ;  /* 0x0000000200567308 */ /* 0x0003e20000000800 */
[-C--:B------:R-:W-:Y:S01]  /*239a0*/  FMUL.FTZ R136, R136, R7.reuse ;  /* 0x0000000788887220 */ /* 0x080fe20000410000 */
[----:B------:R-:W-:Y:S01]  /*239b0*/  FMUL.FTZ R137, R137, R7 ;  /* 0x0000000789897220 */ /* 0x000fe20000410000 */
[-C--:B------:R-:W-:Y:S01]  /*239c0*/  FMUL.FTZ R150, R150, R6.reuse ;  /* 0x0000000696967220 */ /* 0x080fe20000410000 */
[----:B--2---:R-:W-:Y:S01]  /*239d0*/  MOV R4, R29 ;  /* 0x0000001d00047202 */ /* 0x004fe20000000f00 */
[-C--:B------:R-:W-:Y:S01]  /*239e0*/  FMUL.FTZ R151, R151, R6.reuse ;  /* 0x0000000697977220 */ /* 0x080fe20000410000 */
[C---:B------:R-:W-:Y:S01]  /*239f0*/  HMMA.16816.F32 R44, R12.reuse, R16, R132 ;  /* 0x000000100c2c723c */ /* 0x040fe20000001884 */
[----:B------:R-:W2:Y:S01]  /*23a00*/  LDSM.16.MT88.4 R28, [R183+0xa000] ;  /* 0x00a00000b71c783b */ /* 0x000ea20000004200 */
[-C--:B------:R-:W-:Y:S01]  /*23a10*/  FMUL.FTZ R148, R148, R7.reuse ;  /* 0x0000000794947220 */ /* 0x080fe20000410000 */
[-C--:B------:R-:W-:Y:S01]  /*23a20*/  FMUL.FTZ R149, R149, R7.reuse ;  /* 0x0000000795957220 */ /* 0x080fe20000410000 */
[-C--:B------:R-:W-:Y:S01]  /*23a30*/  FMUL.FTZ R154, R154, R6.reuse ;  /* 0x000000069a9a7220 */ /* 0x080fe20000410000 */
[----:B------:R-:W-:Y:S01]  /*23a40*/  FMUL.FTZ R155, R155, R6 ;  /* 0x000000069b9b7220 */ /* 0x000fe20000410000 */
[-C--:B------:R-:W-:Y:S01]  /*23a50*/  FMUL.FTZ R152, R152, R7.reuse ;  /* 0x0000000798987220 */ /* 0x080fe20000410000 */
[----:B------:R-:W-:Y:S01]  /*23a60*/  MOV R133, R26 ;  /* 0x0000001a00857202 */ /* 0x000fe20000000f00 */
[----:B------:R-:W-:Y:S01]  /*23a70*/  FMUL.FTZ R153, R153, R7 ;  /* 0x0000000799997220 */ /* 0x000fe20000410000 */
[-C--:B------:R-:W-:Y:S01]  /*23a80*/  FMUL.FTZ R142, R142, R6.reuse ;  /* 0x000000068e8e7220 */ /* 0x080fe20000410000 */
[----:B------:R-:W-:Y:S01]  /*23a90*/  FMUL.FTZ R143, R143, R6 ;  /* 0x000000068f8f7220 */ /* 0x000fe20000410000 */
[--C-:B-1----:R-:W-:Y:S01]  /*23aa0*/  FFMA.FTZ R2, R126, R0, -R5.reuse ;  /* 0x000000007e027223 */ /* 0x102fe20000010805 */
[----:B------:R-:W-:Y:S01]  /*23ab0*/  MOV R126, R27 ;  /* 0x0000001b007e7202 */ /* 0x000fe20000000f00 */
[-C--:B------:R-:W-:Y:S01]  /*23ac0*/  FMUL.FTZ R140, R140, R7.reuse ;  /* 0x000000078c8c7220 */ /* 0x080fe20000410000 */
[----:B------:R-:W1:Y:S01]  /*23ad0*/  LDSM.16.MT88.4 R24, [R181+0xa800] ;  /* 0x00a80000b518783b */ /* 0x000e620000004200 */
[----:B------:R4:W-:Y:S01]  /*23ae0*/  MUFU.EX2 R245, R2 ;  /* 0x0000000200f57308 */ /* 0x0009e20000000800 */
[----:B---3--:R-:W-:Y:S01]  /*23af0*/  HMMA.16816.F32 R168, R12, R8, R168 ;  /* 0x000000080ca8723c */ /* 0x008fe200000018a8 */
[-C--:B------:R-:W-:Y:S01]  /*23b00*/  FMUL.FTZ R141, R141, R7.reuse ;  /* 0x000000078d8d7220 */ /* 0x080fe20000410000 */
[-C--:B------:R-:W-:Y:S01]  /*23b10*/  FMUL.FTZ R146, R146, R6.reuse ;  /* 0x0000000692927220 */ /* 0x080fe20000410000 */
[----:B------:R-:W-:Y:S01]  /*23b20*/  FMUL.FTZ R147, R147, R6 ;  /* 0x0000000693937220 */ /* 0x000fe20000410000 */
[-C--:B------:R-:W-:Y:S01]  /*23b30*/  FMUL.FTZ R144, R144, R7.reuse ;  /* 0x0000000790907220 */ /* 0x080fe20000410000 */
[----:B------:R-:W-:Y:S01]  /*23b40*/  FMUL.FTZ R145, R145, R7 ;  /* 0x0000000791917220 */ /* 0x000fe20000410000 */
[----:B------:R-:W-:Y:S01]  /*23b50*/  LDSM.16.MT88.4 R48, [R182+0xb000] ;  /* 0x00b00000b630783b */ /* 0x000fe20000004200 */
[----:B----4-:R-:W-:-:S04]  /*23b60*/  FFMA.FTZ R2, R54, R0, -R5 ;  /* 0x0000000036027223 */ /* 0x010fc80000010805 */
[----:B------:R3:W4:Y:S02]  /*23b70*/  MUFU.EX2 R243, R2 ;  /* 0x0000000200f37308 */ /* 0x0007240000000800 */
[----:B---3--:R-:W-:-:S06]  /*23b80*/  FFMA.FTZ R2, R194, R0, -R5 ;  /* 0x00000000c2027223 */ /* 0x008fcc0000010805 */
[----:B------:R3:W-:Y:S01]  /*23b90*/  MUFU.EX2 R223, R2 ;  /* 0x0000000200df7308 */ /* 0x0007e20000000800 */
[----:B------:R-:W-:Y:S01]  /*23ba0*/  HMMA.16816.F32 R164, R12, R10, R164 ;  /* 0x0000000a0ca4723c */ /* 0x000fe200000018a4 */
[----:B---3--:R-:W-:-:S06]  /*23bb0*/  FFMA.FTZ R2, R58, R0, -R5 ;  /* 0x000000003a027223 */ /* 0x008fcc0000010805 */
[----:B------:R3:W2:Y:S01]  /*23bc0*/  MUFU.EX2 R219, R2 ;  /* 0x0000000200db7308 */ /* 0x0006a20000000800 */
[----:B------:R-:W-:Y:S01]  /*23bd0*/  HMMA.16816.F32 R52, R12, R18, R136 ;  /* 0x000000120c34723c */ /* 0x000fe20000001888 */
[----:B----4-:R-:W-:Y:S01]  /*23be0*/  F2FP.F16.F32.PACK_AB R8, R243, R245 ;  /* 0x000000f5f308723e */ /* 0x010fe200000000ff */
[----:B------:R-:W4:Y:S01]  /*23bf0*/  LDSM.16.MT88.4 R16, [R183+0xa800] ;  /* 0x00a80000b710783b */ /* 0x000f220000004200 */
[----:B------:R-:W-:Y:S02]  /*23c00*/  F2FP.F16.F32.PACK_AB R9, R112, R133 ;  /* 0x000000857009723e */ /* 0x000fe400000000ff */
[----:B------:R-:W-:Y:S01]  /*23c10*/  F2FP.F16.F32.PACK_AB R11, R126, R4 ;  /* 0x000000047e0b723e */ /* 0x000fe200000000ff */
[----:B---3--:R-:W-:-:S04]  /*23c20*/  FFMA.FTZ R2, R100, R0, -R3 ;  /* 0x0000000064027223 */ /* 0x008fc80000010803 */
[----:B------:R3:W-:Y:S01]  /*23c30*/  MUFU.EX2 R132, R2 ;  /* 0x0000000200847308 */ /* 0x0007e20000000800 */
[----:B--2---:R-:W-:Y:S01]  /*23c40*/  F2FP.F16.F32.PACK_AB R10, R219, R223 ;  /* 0x000000dfdb0a723e */ /* 0x004fe200000000ff */
[----:B------:R-:W-:Y:S01]  /*23c50*/  HMMA.16816.F32 R148, R12, R28, R148 ;  /* 0x0000001c0c94723c */ /* 0x000fe20000001894 */
[----:B---3--:R-:W-:-:S05]  /*23c60*/  FFMA.FTZ R2, R56, R0, -R3 ;  /* 0x0000000038027223 */ /* 0x008fca0000010803 */
[----:B------:R2:W-:Y:S01]  /*23c70*/  MUFU.EX2 R138, R2 ;  /* 0x00000002008a7308 */ /* 0x0005e20000000800 */
[----:B------:R-:W-:Y:S06]  /*23c80*/  HMMA.16816.F32 R152, R12, R30, R152 ;  /* 0x0000001e0c98723c */ /* 0x000fec0000001898 */
[----:B-1----:R-:W-:Y:S01]  /*23c90*/  HMMA.16816.F32 R28, R8, R24, R168 ;  /* 0x00000018081c723c */ /* 0x002fe200000018a8 */
[----:B--2---:R-:W-:-:S04]  /*23ca0*/  FFMA.FTZ R2, R102, R0, -R3 ;  /* 0x0000000066027223 */ /* 0x004fc80000010803 */
[----:B------:R1:W-:Y:S01]  /*23cb0*/  MUFU.EX2 R251, R2 ;  /* 0x0000000200fb7308 */ /* 0x0003e20000000800 */
[----:B------:R-:W-:Y:S01]  /*23cc0*/  HMMA.16816.F32 R140, R12, R20, R140 ;  /* 0x000000140c8c723c */ /* 0x000fe2000000188c */
[----:B-1----:R-:W-:-:S06]  /*23cd0*/  FFMA.FTZ R2, R195, R0, -R5 ;  /* 0x00000000c3027223 */ /* 0x002fcc0000010805 */
[----:B------:R1:W-:Y:S01]  /*23ce0*/  MUFU.EX2 R168, R2 ;  /* 0x0000000200a87308 */ /* 0x0003e20000000800 */
[----:B------:R-:W-:Y:S01]  /*23cf0*/  HMMA.16816.F32 R144, R12, R22, R144 ;  /* 0x000000160c90723c */ /* 0x000fe20000001890 */
[----:B------:R-:W2:Y:S05]  /*23d00*/  LDSM.16.MT88.4 R20, [R181+0xb000] ;  /* 0x00b00000b514783b */ /* 0x000eaa0000004200 */
[----:B------:R-:W-:Y:S01]  /*23d10*/  HMMA.16816.F32 R24, R8, R26, R164 ;  /* 0x0000001a0818723c */ /* 0x000fe200000018a4 */
[----:B-1----:R-:W-:-:S04]  /*23d20*/  FFMA.FTZ R2, R62, R0, -R5 ;  /* 0x000000003e027223 */ /* 0x002fc80000010805 */
[----:B------:R1:W3:Y:S02]  /*23d30*/  MUFU.EX2 R169, R2 ;  /* 0x0000000200a97308 */ /* 0x0002e40000000800 */
[----:B-1----:R-:W-:-:S06]  /*23d40*/  FFMA.FTZ R2, R197, R0, -R5 ;  /* 0x00000000c5027223 */ /* 0x002fcc0000010805 */
[----:B------:R1:W-:Y:S01]  /*23d50*/  MUFU.EX2 R167, R2 ;  /* 0x0000000200a77308 */ /* 0x0003e20000000800 */
[----:B------:R-:W-:Y:S02]  /*23d60*/  MOV R102, R41 ;  /* 0x0000002900667202 */ /* 0x000fe40000000f00 */
[----:B------:R-:W2:Y:S01]  /*23d70*/  LDSM.16.MT88.4 R40, [R184+0xb000] ;  /* 0x00b00000b828783b */ /* 0x000ea20000004200 */
[----:B-1----:R-:W-:-:S04]  /*23d80*/  FFMA.FTZ R2, R66, R0, -R5 ;  /* 0x0000000042027223 */ /* 0x002fc80000010805 */
[----:B------:R1:W3:Y:S01]  /*23d90*/  MUFU.EX2 R171, R2 ;  /* 0x0000000200ab7308 */ /* 0x0002e20000000800 */
[----:B------:R-:W-:Y:S01]  /*23da0*/  HMMA.16816.F32 R68, R8, R32, R140 ;  /* 0x000000200844723c */ /* 0x000fe2000000188c */
[----:B-1----:R-:W-:-:S06]  /*23db0*/  FFMA.FTZ R2, R60, R0, -R3 ;  /* 0x000000003c027223 */ /* 0x002fcc0000010803 */
[----:B------:R1:W-:Y:S01]  /*23dc0*/  MUFU.EX2 R247, R2 ;  /* 0x0000000200f77308 */ /* 0x0003e20000000800 */
[----:B------:R-:W-:Y:S01]  /*23dd0*/  MOV R140, R108 ;  /* 0x0000006c008c7202 */ /* 0x000fe20000000f00 */
[----:B------:R-:W-:Y:S01]  /*23de0*/  HMMA.16816.F32 R44, R8, R36, R44 ;  /* 0x00000024082c723c */ /* 0x000fe2000000182c */
[----:B------:R-:W-:Y:S02]  /*23df0*/  MOV R108, R75 ;  /* 0x0000004b006c7202 */ /* 0x000fe40000000f00 */
[----:B------:R-:W-:Y:S01]  /*23e00*/  MOV R135, R74 ;  /* 0x0000004a00877202 */ /* 0x000fe20000000f00 */
[----:B-1----:R-:W-:-:S04]  /*23e10*/  FFMA.FTZ R2, R110, R0, -R3 ;  /* 0x000000006e027223 */ /* 0x002fc80000010803 */
[----:B------:R1:W-:Y:S01]  /*23e20*/  MUFU.EX2 R197, R2 ;  /* 0x0000000200c57308 */ /* 0x0003e20000000800 */
[----:B------:R-:W-:Y:S01]  /*23e30*/  HMMA.16816.F32 R52, R8, R38, R52 ;  /* 0x000000260834723c */ /* 0x000fe20000001834 */
[----:B------:R-:W-:Y:S01]  /*23e40*/  MOV R134, R73 ;  /* 0x0000004900867202 */ /* 0x000fe20000000f00 */
[----:B------:R-:W2:Y:S01]  /*23e50*/  LDSM.16.MT88.4 R36, [R183+0xb000] ;  /* 0x00b00000b724783b */ /* 0x000ea20000004200 */
[----:B------:R-:W-:-:S03]  /*23e60*/  MOV R139, R72 ;  /* 0x00000048008b7202 */ /* 0x000fc60000000f00 */
[----:B----4-:R-:W-:Y:S01]  /*23e70*/  HMMA.16816.F32 R72, R8, R16, R148 ;  /* 0x000000100848723c */ /* 0x010fe20000001894 */
[----:B-1----:R-:W-:-:S05]  /*23e80*/  FFMA.FTZ R2, R64, R0, -R3 ;  /* 0x0000000040027223 */ /* 0x002fca0000010803 */
[----:B------:R-:W-:Y:S01]  /*23e90*/  HMMA.16816.F32 R152, R8, R18, R152 ;  /* 0x000000120898723c */ /* 0x000fe20000001898 */
[----:B------:R-:W1:Y:S01]  /*23ea0*/  LDSM.16.MT88.4 R16, [R181+0xb800] ;  /* 0x00b80000b510783b */ /* 0x000e620000004200 */
[----:B------:R4:W-:Y:S01]  /*23eb0*/  MUFU.EX2 R195, R2 ;  /* 0x0000000200c37308 */ /* 0x0009e20000000800 */
[----:B---3--:R-:W-:Y:S02]  /*23ec0*/  F2FP.F16.F32.PACK_AB R12, R169, R168 ;  /* 0x000000a8a90c723e */ /* 0x008fe400000000ff */
[----:B------:R-:W-:Y:S02]  /*23ed0*/  F2FP.F16.F32.PACK_AB R13, R90, R113 ;  /* 0x000000715a0d723e */ /* 0x000fe400000000ff */
[----:B------:R-:W-:Y:S01]  /*23ee0*/  F2FP.F16.F32.PACK_AB R14, R171, R167 ;  /* 0x000000a7ab0e723e */ /* 0x000fe200000000ff */
[----:B----4-:R-:W-:-:S04]  /*23ef0*/  FFMA.FTZ R2, R198, R0, -R5 ;  /* 0x00000000c6027223 */ /* 0x010fc80000010805 */
[----:B------:R3:W-:Y:S01]  /*23f00*/  MUFU.EX2 R165, R2 ;  /* 0x0000000200a57308 */ /* 0x0007e20000000800 */
[----:B------:R-:W-:Y:S02]  /*23f10*/  F2FP.F16.F32.PACK_AB R15, R92, R102 ;  /* 0x000000665c0f723e */ /* 0x000fe400000000ff */
[----:B------:R-:W-:Y:S01]  /*23f20*/  MOV R136, R162 ;  /* 0x000000a200887202 */ /* 0x000fe20000000f00 */
[----:B------:R-:W-:Y:S01]  /*23f30*/  HMMA.16816.F32 R60, R8, R34, R144 ;  /* 0x00000022083c723c */ /* 0x000fe20000001890 */
[----:B------:R-:W-:Y:S01]  /*23f40*/  MOV R110, R124 ;  /* 0x0000007c006e7202 */ /* 0x000fe20000000f00 */
[----:B---3--:R-:W-:-:S04]  /*23f50*/  FFMA.FTZ R2, R80, R0, -R5 ;  /* 0x0000000050027223 */ /* 0x008fc80000010805 */
[----:B------:R3:W4:Y:S01]  /*23f60*/  MUFU.EX2 R164, R2 ;  /* 0x0000000200a47308 */ /* 0x0007220000000800 */
[----:B------:R-:W-:Y:S01]  /*23f70*/  MOV R124, R156 ;  /* 0x0000009c007c7202 */ /* 0x000fe20000000f00 */
[C---:B--2---:R-:W-:Y:S01]  /*23f80*/  HMMA.16816.F32 R32, R12.reuse, R20, R28 ;  /* 0x000000140c20723c */ /* 0x044fe2000000181c */
[----:B------:R-:W2:Y:S05]  /*23f90*/  LDSM.16.MT88.4 R28, [R184+0xb800] ;  /* 0x00b80000b81c783b */ /* 0x000eaa0000004200 */
[----:B------:R-:W-:Y:S01]  /*23fa0*/  HMMA.16816.F32 R24, R12, R22, R24 ;  /* 0x000000160c18723c */ /* 0x000fe20000001818 */
[----:B---3--:R-:W-:-:S04]  /*23fb0*/  FFMA.FTZ R2, R199, R0, -R5 ;  /* 0x00000000c7027223 */ /* 0x008fc80000010805 */
[----:B------:R3:W-:Y:S02]  /*23fc0*/  MUFU.EX2 R162, R2 ;  /* 0x0000000200a27308 */ /* 0x0007e40000000800 */
[----:B---3--:R-:W-:-:S06]  /*23fd0*/  FFMA.FTZ R2, R79, R0, -R5 ;  /* 0x000000004f027223 */ /* 0x008fcc0000010805 */
[----:B------:R3:W1:Y:S01]  /*23fe0*/  MUFU.EX2 R156, R2 ;  /* 0x00000002009c7308 */ /* 0x0006620000000800 */
[----:B------:R-:W-:Y:S01]  /*23ff0*/  HMMA.16816.F32 R20, R12, R40, R44 ;  /* 0x000000280c14723c */ /* 0x000fe2000000182c */
[----:B----4-:R-:W-:Y:S02]  /*24000*/  F2FP.F16.F32.PACK_AB R8, R164, R165 ;  /* 0x000000a5a408723e */ /* 0x010fe400000000ff */
[----:B------:R-:W-:Y:S02]  /*24010*/  F2FP.F16.F32.PACK_AB R9, R136, R140 ;  /* 0x0000008c8809723e */ /* 0x000fe400000000ff */
[----:B------:R-:W-:Y:S01]  /*24020*/  F2FP.F16.F32.PACK_AB R11, R84, R110 ;  /* 0x0000006e540b723e */ /* 0x000fe200000000ff */
[----:B---3--:R-:W-:-:S04]  /*24030*/  FFMA.FTZ R2, R128, R0, -R3 ;  /* 0x0000000080027223 */ /* 0x008fc80000010803 */
[----:B------:R3:W-:Y:S01]  /*24040*/  MUFU.EX2 R194, R2 ;  /* 0x0000000200c27308 */ /* 0x0007e20000000800 */
[----:B------:R-:W-:Y:S01]  /*24050*/  HMMA.16816.F32 R40, R12, R42, R52 ;  /* 0x0000002a0c28723c */ /* 0x000fe20000001834 */
[----:B-1----:R-:W-:Y:S01]  /*24060*/  F2FP.F16.F32.PACK_AB R10, R156, R162 ;  /* 0x000000a29c0a723e */ /* 0x002fe200000000ff */
[----:B------:R-:W1:Y:S01]  /*24070*/  LDSM.16.MT88.4 R52, [R182+0xb800] ;  /* 0x00b80000b634783b */ /* 0x000e620000004200 */
[----:B------:R-:W-:Y:S02]  /*24080*/  MOV R100, R135 ;  /* 0x0000008700647202 */ /* 0x000fe40000000f00 */
[----:B------:R-:W-:Y:S01]  /*24090*/  MOV R141, R132 ;  /* 0x00000084008d7202 */ /* 0x000fe20000000f00 */
[----:B---3--:R-:W-:-:S04]  /*240a0*/  FFMA.FTZ R2, R78, R0, -R3 ;  /* 0x000000004e027223 */ /* 0x008fc80000010803 */
[----:B------:R3:W-:Y:S01]  /*240b0*/  MUFU.EX2 R170, R2 ;  /* 0x0000000200aa7308 */ /* 0x0007e20000000800 */
[----:B------:R-:W-:Y:S01]  /*240c0*/  MOV R135, R124 ;  /* 0x0000007c00877202 */ /* 0x000fe20000000f00 */
[----:B------:R-:W-:Y:S01]  /*240d0*/  HMMA.16816.F32 R72, R12, R36, R72 ;  /* 0x000000240c48723c */ /* 0x000fe20000001848 */
[----:B------:R-:W-:Y:S02]  /*240e0*/  MOV R78, R139 ;  /* 0x0000008b004e7202 */ /* 0x000fe40000000f00 */
[----:B------:R-:W-:Y:S02]  /*240f0*/  MOV R79, R134 ;  /* 0x00000086004f7202 */ /* 0x000fe40000000f00 */
[----:B------:R-:W-:Y:S02]  /*24100*/  MOV R132, R59 ;  /* 0x0000003b00847202 */ /* 0x000fe40000000f00 */
[----:B------:R-:W-:Y:S01]  /*24110*/  MOV R124, R57 ;  /* 0x00000039007c7202 */ /* 0x000fe20000000f00 */
[----:B---3--:R-:W-:Y:S01]  /*24120*/  FFMA.FTZ R2, R120, R0, -R3 ;  /* 0x0000000078027223 */ /* 0x008fe20000010803 */
[----:B------:R-:W-:-:S03]  /*24130*/  MOV R134, R67 ;  /* 0x0000004300867202 */ /* 0x000fc60000000f00 */
[----:B------:R3:W-:Y:S01]  /*24140*/  MUFU.EX2 R166, R2 ;  /* 0x0000000200a67308 */ /* 0x0007e20000000800 */
[----:B------:R-:W-:Y:S01]  /*24150*/  MOV R139, R65 ;  /* 0x00000041008b7202 */ /* 0x000fe20000000f00 */
[----:B------:R-:W-:Y:S01]  /*24160*/  HMMA.16816.F32 R56, R12, R38, R152 ;  /* 0x000000260c38723c */ /* 0x000fe20000001898 */
[----:B------:R-:W4:Y:S05]  /*24170*/  LDSM.16.MT88.4 R36, [R181+0xc000] ;  /* 0x00c00000b524783b */ /* 0x000f2a0000004200 */
[C---:B------:R-:W-:Y:S01]  /*24180*/  HMMA.16816.F32 R64, R8.reuse, R16, R32 ;  /* 0x000000100840723c */ /* 0x040fe20000001820 */
[----:B------:R-:W-:Y:S05]  /*24190*/  LDSM.16.MT88.4 R32, [R182+0xc000] ;  /* 0x00c00000b620783b */ /* 0x000fea0000004200 */
[----:B------:R-:W-:Y:S01]  /*241a0*/  HMMA.16816.F32 R44, R8, R18, R24 ;  /* 0x00000012082c723c */ /* 0x000fe20000001818 */
[----:B------:R-:W4:Y:S01]  /*241b0*/  LDSM.16.MT88.4 R16, [R184+0xc000] ;  /* 0x00c00000b810783b */ /* 0x000f220000004200 */
[----:B---3--:R-:W-:-:S04]  /*241c0*/  FFMA.FTZ R2, R129, R0, -R5 ;  /* 0x0000000081027223 */ /* 0x008fc80000010805 */
[----:B------:R3:W-:Y:S01]  /*241d0*/  MUFU.EX2 R152, R2 ;  /* 0x0000000200987308 */ /* 0x0007e20000000800 */
[C---:B------:R-:W-:Y:S06]  /*241e0*/  HMMA.16816.F32 R68, R12.reuse, R48, R68 ;  /* 0x000000300c44723c */ /* 0x040fec0000001844 */
[----:B------:R-:W-:Y:S01]  /*241f0*/  HMMA.16816.F32 R60, R12, R50, R60 ;  /* 0x000000320c3c723c */ /* 0x000fe2000000183c */
[----:B------:R-:W4:Y:S01]  /*24200*/  LDSM.16.MT88.4 R48, [R183+0xb800] ;  /* 0x00b80000b730783b */ /* 0x000f220000004200 */
[----:B---3--:R-:W-:-:S04]  /*24210*/  FFMA.FTZ R2, R87, R0, -R5 ;  /* 0x0000000057027223 */ /* 0x008fc80000010805 */
[----:B------:R3:W1:Y:S01]  /*24220*/  MUFU.EX2 R151, R2 ;  /* 0x0000000200977308 */ /* 0x0006620000000800 */
[C---:B--2---:R-:W-:Y:S06]  /*24230*/  HMMA.16816.F32 R24, R8.reuse, R28, R20 ;  /* 0x0000001c0818723c */ /* 0x044fec0000001814 */
[----:B------:R-:W-:Y:S01]  /*24240*/  HMMA.16816.F32 R20, R8, R30, R40 ;  /* 0x0000001e0814723c */ /* 0x000fe20000001828 */
[----:B---3--:R-:W-:-:S04]  /*24250*/  FFMA.FTZ R2, R130, R0, -R5 ;  /* 0x0000000082027223 */ /* 0x008fc80000010805 */
[----:B------:R2:W-:Y:S02]  /*24260*/  MUFU.EX2 R150, R2 ;  /* 0x0000000200967308 */ /* 0x0005e40000000800 */
[----:B--2---:R-:W-:-:S06]  /*24270*/  FFMA.FTZ R2, R89, R0, -R5 ;  /* 0x0000000059027223 */ /* 0x004fcc0000010805 */
[----:B------:R2:W3:Y:S01]  /*24280*/  MUFU.EX2 R149, R2 ;  /* 0x0000000200957308 */ /* 0x0004e20000000800 */
[----:B-1----:R-:W-:Y:S02]  /*24290*/  F2FP.F16.F32.PACK_AB R12, R151, R152 ;  /* 0x00000098970c723e */ /* 0x002fe400000000ff */
[----:B------:R-:W-:Y:S02]  /*242a0*/  F2FP.F16.F32.PACK_AB R13, R79, R100 ;  /* 0x000000644f0d723e */ /* 0x000fe400000000ff */
[----:B------:R-:W-:Y:S01]  /*242b0*/  F2FP.F16.F32.PACK_AB R15, R78, R86 ;  /* 0x000000564e0f723e */ /* 0x000fe200000000ff */
[----:B--2---:R-:W-:-:S04]  /*242c0*/  FFMA.FTZ R2, R82, R0, -R3 ;  /* 0x0000000052027223 */ /* 0x004fc80000010803 */
[----:B------:R1:W-:Y:S01]  /*242d0*/  MUFU.EX2 R155, R2 ;  /* 0x00000002009b7308 */ /* 0x0003e20000000800 */
[----:B---3--:R-:W-:Y:S01]  /*242e0*/  F2FP.F16.F32.PACK_AB R14, R149, R150 ;  /* 0x00000096950e723e */ /* 0x008fe200000000ff */
[----:B------:R-:W-:Y:S01]  /*242f0*/  HMMA.16816.F32 R68, R8, R52, R68 ;  /* 0x000000340844723c */ /* 0x000fe20000001844 */
[----:B-1----:R-:W-:-:S05]  /*24300*/  FFMA.FTZ R2, R122, R0, -R3 ;  /* 0x000000007a027223 */ /* 0x002fca0000010803 */
[----:B------:R1:W-:Y:S01]  /*24310*/  MUFU.EX2 R154, R2 ;  /* 0x00000002009a7308 */ /* 0x0003e20000000800 */
[----:B------:R-:W-:Y:S06]  /*24320*/  HMMA.16816.F32 R40, R8, R54, R60 ;  /* 0x000000360828723c */ /* 0x000fec000000183c */
[----:B----4-:R-:W-:Y:S01]  /*24330*/  HMMA.16816.F32 R52, R12, R38, R44 ;  /* 0x000000260c34723c */ /* 0x010fe2000000182c */
[----:B------:R-:W2:Y:S01]  /*24340*/  LDSM.16.MT88.4 R44, [R181+0xc800] ;  /* 0x00c80000b52c783b */ /* 0x000ea20000004200 */
[----:B-1----:R-:W-:-:S04]  /*24350*/  FFMA.FTZ R2, R85, R0, -R3 ;  /* 0x0000000055027223 */ /* 0x002fc80000010803 */
[----:B------:R1:W-:Y:S01]  /*24360*/  MUFU.EX2 R153, R2 ;  /* 0x0000000200997308 */ /* 0x0003e20000000800 */
[----:B------:R-:W-:Y:S01]  /*24370*/  HMMA.16816.F32 R28, R12, R18, R20 ;  /* 0x000000120c1c723c */ /* 0x000fe20000001814 */
[----:B------:R-:W3:Y:S01]  /*24380*/  LDSM.16.MT88.4 R20, [R184+0xc800] ;  /* 0x00c80000b814783b */ /* 0x000ee20000004200 */
[----:B-1----:R-:W-:-:S05]  /*24390*/  FFMA.FTZ R2, R208, R0, -R5 ;  /* 0x00000000d0027223 */ /* 0x002fca0000010805 */
[----:B------:R1:W-:Y:S01]  /*243a0*/  MUFU.EX2 R145, R2 ;  /* 0x0000000200917308 */ /* 0x0003e20000000800 */
[C---:B------:R-:W-:Y:S06]  /*243b0*/  HMMA.16816.F32 R72, R8.reuse, R48, R72 ;  /* 0x000000300848723c */ /* 0x040fec0000001848 */
[----:B------:R-:W-:Y:S01]  /*243c0*/  HMMA.16816.F32 R56, R8, R50, R56 ;  /* 0x000000320838723c */ /* 0x000fe20000001838 */
[----:B------:R-:W4:Y:S01]  /*243d0*/  LDSM.16.MT88.4 R48, [R183+0xc000] ;  /* 0x00c00000b730783b */ /* 0x000f220000004200 */
[----:B-1----:R-:W-:-:S04]  /*243e0*/  FFMA.FTZ R2, R93, R0, -R5 ;  /* 0x000000005d027223 */ /* 0x002fc80000010805 */
[----:B------:R1:W2:Y:S01]  /*243f0*/  MUFU.EX2 R144, R2 ;  /* 0x0000000200907308 */ /* 0x0002a20000000800 */
[C---:B------:R-:W-:Y:S06]  /*24400*/  HMMA.16816.F32 R64, R12.reuse, R36, R64 ;  /* 0x000000240c40723c */ /* 0x040fec0000001840 */
[----:B------:R-:W-:Y:S01]  /*24410*/  HMMA.16816.F32 R60, R12, R16, R24 ;  /* 0x000000100c3c723c */ /* 0x000fe20000001818 */
[----:B------:R-:W4:Y:S01]  /*24420*/  LDSM.16.MT88.4 R16, [R182+0xc800] ;  /* 0x00c80000b610783b */ /* 0x000f220000004200 */
[----:B------:R-:W-:-:S03]  /*24430*/  F2FP.F16.F32.PACK_AB R11, R247, R251 ;  /* 0x000000fbf70b723e */ /* 0x000fc600000000ff */
[----:B------:R-:W4:Y:S01]  /*24440*/  LDSM.16.MT88.4 R36, [R183+0xc800] ;  /* 0x00c80000b724783b */ /* 0x000f220000004200 */
[----:B-1----:R-:W-:-:S04]  /*24450*/  FFMA.FTZ R2, R200, R0, -R5 ;  /* 0x00000000c8027223 */ /* 0x002fc80000010805 */
[----:B------:R1:W-:Y:S02]  /*24460*/  MUFU.EX2 R143, R2 ;  /* 0x00000002008f7308 */ /* 0x0003e40000000800 */
[----:B-1----:R-:W-:-:S06]  /*24470*/  FFMA.FTZ R2, R95, R0, -R5 ;  /* 0x000000005f027223 */ /* 0x002fcc0000010805 */
[----:B------:R1:W3:Y:S01]  /*24480*/  MUFU.EX2 R142, R2 ;  /* 0x00000002008e7308 */ /* 0x0002e20000000800 */
[----:B------:R-:W-:Y:S01]  /*24490*/  MOV R200, R138 ;  /* 0x0000008a00c87202 */ /* 0x000fe20000000f00 */
[----:B------:R-:W-:Y:S01]  /*244a0*/  HMMA.16816.F32 R68, R12, R32, R68 ;  /* 0x000000200c44723c */ /* 0x000fe20000001844 */
[----:B--2---:R-:W-:Y:S02]  /*244b0*/  F2FP.F16.F32.PACK_AB R8, R144, R145 ;  /* 0x000000919008723e */ /* 0x004fe400000000ff */
[----:B------:R-:W-:Y:S01]  /*244c0*/  F2FP.F16.F32.PACK_AB R9, R200, R141 ;  /* 0x0000008dc809723e */ /* 0x000fe200000000ff */
[----:B-1----:R-:W-:-:S04]  /*244d0*/  FFMA.FTZ R2, R131, R0, -R3 ;  /* 0x0000000083027223 */ /* 0x002fc80000010803 */
[----:B------:R1:W-:Y:S01]  /*244e0*/  MUFU.EX2 R148, R2 ;  /* 0x0000000200947308 */ /* 0x0003e20000000800 */
[----:B---3--:R-:W-:Y:S01]  /*244f0*/  F2FP.F16.F32.PACK_AB R10, R142, R143 ;  /* 0x0000008f8e0a723e */ /* 0x008fe200000000ff */
[----:B------:R-:W-:Y:S01]  /*24500*/  HMMA.16816.F32 R24, R12, R34, R40 ;  /* 0x000000220c18723c */ /* 0x000fe20000001828 */
[----:B------:R-:W-:Y:S01]  /*24510*/  MOV R137, R135 ;  /* 0x0000008700897202 */ /* 0x000fe20000000f00 */
[----:B-1----:R-:W-:-:S04]  /*24520*/  FFMA.FTZ R2, R91, R0, -R3 ;  /* 0x000000005b027223 */ /* 0x002fc80000010803 */
[----:B------:R1:W-:Y:S01]  /*24530*/  MUFU.EX2 R147, R2 ;  /* 0x0000000200937308 */ /* 0x0003e20000000800 */
[C---:B------:R-:W-:Y:S06]  /*24540*/  HMMA.16816.F32 R64, R8.reuse, R44, R64 ;  /* 0x0000002c0840723c */ /* 0x040fec0000001840 */
[----:B------:R-:W-:Y:S01]  /*24550*/  HMMA.16816.F32 R52, R8, R46, R52 ;  /* 0x0000002e0834723c */ /* 0x000fe20000001834 */
[----:B------:R-:W2:Y:S01]  /*24560*/  LDSM.16.MT88.4 R44, [R181+0xd000] ;  /* 0x00d00000b52c783b */ /* 0x000ea20000004200 */
[----:B-1----:R-:W-:-:S04]  /*24570*/  FFMA.FTZ R2, R176, R0, -R3 ;  /* 0x00000000b0027223 */ /* 0x002fc80000010803 */
[----:B------:R1:W-:Y:S01]  /*24580*/  MUFU.EX2 R146, R2 ;  /* 0x0000000200927308 */ /* 0x0003e20000000800 */
[----:B------:R-:W-:Y:S01]  /*24590*/  HMMA.16816.F32 R32, R8, R22, R28 ;  /* 0x000000160820723c */ /* 0x000fe2000000181c */
[----:B------:R-:W3:Y:S01]  /*245a0*/  LDSM.16.MT88.4 R28, [R184+0xd000] ;  /* 0x00d00000b81c783b */ /* 0x000ee20000004200 */
[----:B------:R-:W-:Y:S01]  /*245b0*/  MOV R138, R134 ;  /* 0x00000086008a7202 */ /* 0x000fe20000000f00 */
[----:B-1----:R-:W-:-:S04]  /*245c0*/  FFMA.FTZ R2, R201, R0, -R5 ;  /* 0x00000000c9027223 */ /* 0x002fc80000010805 */
[----:B------:R1:W-:Y:S01]  /*245d0*/  MUFU.EX2 R135, R2 ;  /* 0x0000000200877308 */ /* 0x0003e20000000800 */
[----:B----4-:R-:W-:Y:S01]  /*245e0*/  HMMA.16816.F32 R72, R12, R48, R72 ;  /* 0x000000300c48723c */ /* 0x010fe20000001848 */
[----:B------:R-:W-:-:S05]  /*245f0*/  MOV R120, R133 ;  /* 0x0000008500787202 */ /* 0x000fca0000000f00 */
[----:B------:R-:W-:Y:S01]  /*24600*/  HMMA.16816.F32 R40, R12, R50, R56 ;  /* 0x000000320c28723c */ /* 0x000fe20000001838 */
[----:B-1----:R-:W-:-:S04]  /*24610*/  FFMA.FTZ R2, R98, R0, -R5 ;  /* 0x0000000062027223 */ /* 0x002fc80000010805 */
[----:B------:R1:W4:Y:S01]  /*24620*/  MUFU.EX2 R134, R2 ;  /* 0x0000000200867308 */ /* 0x0003220000000800 */
        /* <DEDUP_REMOVED lines=9> */
[----:B------:R1:W2:Y:S01]  /*246c0*/  MUFU.EX2 R132, R2 ;  /* 0x0000000200847308 */ /* 0x0002a20000000800 */
[----:B------:R-:W-:Y:S02]  /*246d0*/  MOV R201, R141 ;  /* 0x0000008d00c97202 */ /* 0x000fe40000000f00 */
[----:B------:R-:W-:Y:S01]  /*246e0*/  MOV R202, R140 ;  /* 0x0000008c00ca7202 */ /* 0x000fe20000000f00 */
[----:B------:R-:W-:Y:S01]  /*246f0*/  HMMA.16816.F32 R72, R8, R36, R72 ;  /* 0x000000240848723c */ /* 0x000fe20000001848 */
[----:B----4-:R-:W-:Y:S01]  /*24700*/  F2FP.F16.F32.PACK_AB R12, R134, R135 ;  /* 0x00000087860c723e */ /* 0x010fe200000000ff */
[----:B-1----:R-:W-:-:S04]  /*24710*/  FFMA.FTZ R2, R96, R0, -R3 ;  /* 0x0000000060027223 */ /* 0x002fc80000010803 */
[----:B------:R1:W-:Y:S01]  /*24720*/  MUFU.EX2 R141, R2 ;  /* 0x00000002008d7308 */ /* 0x0003e20000000800 */
[----:B------:R-:W-:Y:S01]  /*24730*/  F2FP.F16.F32.PACK_AB R13, R195, R197 ;  /* 0x000000c5c30d723e */ /* 0x000fe200000000ff */
[----:B------:R-:W-:Y:S01]  /*24740*/  HMMA.16816.F32 R40, R8, R38, R40 ;  /* 0x000000260828723c */ /* 0x000fe20000001828 */
[----:B--2---:R-:W-:Y:S02]  /*24750*/  F2FP.F16.F32.PACK_AB R14, R132, R133 ;  /* 0x00000085840e723e */ /* 0x004fe400000000ff */
[----:B------:R-:W-:Y:S02]  /*24760*/  F2FP.F16.F32.PACK_AB R15, R170, R194 ;  /* 0x000000c2aa0f723e */ /* 0x000fe400000000ff */
        /* <DEDUP_REMOVED lines=8> */
[----:B---3--:R-:W-:Y:S01]  /*247f0*/  HMMA.16816.F32 R36, R12, R30, R32 ;  /* 0x0000001e0c24723c */ /* 0x008fe20000001820 */
[----:B------:R-:W3:Y:S01]  /*24800*/  LDSM.16.MT88.4 R32, [R184+0xd800] ;  /* 0x00d80000b820783b */ /* 0x000ee20000004200 */
[----:B-1----:R-:W-:-:S05]  /*24810*/  FFMA.FTZ R2, R210, R0, -R5 ;  /* 0x00000000d2027223 */ /* 0x002fca0000010805 */
[----:B------:R1:W-:Y:S01]  /*24820*/  MUFU.EX2 R129, R2 ;  /* 0x0000000200817308 */ /* 0x0003e20000000800 */
[----:B------:R-:W-:Y:S01]  /*24830*/  HMMA.16816.F32 R60, R12, R28, R60 ;  /* 0x0000001c0c3c723c */ /* 0x000fe2000000183c */
[----:B-1----:R-:W-:-:S06]  /*24840*/  FFMA.FTZ R2, R103, R0, -R5 ;  /* 0x0000000067027223 */ /* 0x002fcc0000010805 */
[----:B------:R1:W4:Y:S01]  /*24850*/  MUFU.EX2 R131, R2 ;  /* 0x0000000200837308 */ /* 0x0003220000000800 */
[----:B------:R-:W-:Y:S01]  /*24860*/  HMMA.16816.F32 R68, R12, R20, R68 ;  /* 0x000000140c44723c */ /* 0x000fe20000001844 */
[----:B------:R-:W-:-:S05]  /*24870*/  MOV R80, R138 ;  /* 0x0000008a00507202 */ /* 0x000fca0000000f00 */
[----:B------:R-:W-:Y:S01]  /*24880*/  HMMA.16816.F32 R28, R12, R22, R24 ;  /* 0x000000160c1c723c */ /* 0x000fe20000001818 */
[----:B------:R-:W3:Y:S01]  /*24890*/  LDSM.16.MT88.4 R24, [R182+0xd800] ;  /* 0x00d80000b618783b */ /* 0x000ee20000004200 */
[----:B-1----:R-:W-:-:S04]  /*248a0*/  FFMA.FTZ R2, R206, R0, -R5 ;  /* 0x00000000ce027223 */ /* 0x002fc80000010805 */
[----:B------:R1:W-:Y:S01]  /*248b0*/  MUFU.EX2 R130, R2 ;  /* 0x0000000200827308 */ /* 0x0003e20000000800 */
[C---:B------:R-:W-:Y:S06]  /*248c0*/  HMMA.16816.F32 R72, R12.reuse, R16, R72 ;  /* 0x000000100c48723c */ /* 0x040fec0000001848 */
[----:B------:R-:W-:Y:S01]  /*248d0*/  HMMA.16816.F32 R20, R12, R18, R40 ;  /* 0x000000120c14723c */ /* 0x000fe20000001828 */
[----:B------:R-:W3:Y:S01]  /*248e0*/  LDSM.16.MT88.4 R16, [R183+0xd800] ;  /* 0x00d80000b710783b */ /* 0x000ee20000004200 */
[----:B------:R-:W-:Y:S02]  /*248f0*/  MOV R87, R136 ;  /* 0x0000008800577202 */ /* 0x000fe40000000f00 */
[----:B----4-:R-:W-:Y:S01]  /*24900*/  F2FP.F16.F32.PACK_AB R8, R131, R129 ;  /* 0x000000818308723e */ /* 0x010fe200000000ff */
[----:B------:R-:W-:Y:S01]  /*24910*/  LDSM.16.MT88.4 R40, [R184+0xe000] ;  /* 0x00e00000b828783b */ /* 0x000fe20000004200 */
[----:B-1----:R-:W-:-:S04]  /*24920*/  FFMA.FTZ R2, R104, R0, -R5 ;  /* 0x0000000068027223 */ /* 0x002fc80000010805 */
[----:B------:R1:W4:Y:S02]  /*24930*/  MUFU.EX2 R128, R2 ;  /* 0x0000000200807308 */ /* 0x0003240000000800 */
[----:B-1----:R-:W-:-:S06]  /*24940*/  FFMA.FTZ R2, R203, R0, -R3 ;  /* 0x00000000cb027223 */ /* 0x002fcc0000010803 */
[----:B------:R1:W-:Y:S01]  /*24950*/  MUFU.EX2 R138, R2 ;  /* 0x00000002008a7308 */ /* 0x0003e20000000800 */
[----:B------:R-:W-:Y:S02]  /*24960*/  F2FP.F16.F32.PACK_AB R9, R155, R166 ;  /* 0x000000a69b09723e */ /* 0x000fe400000000ff */
[----:B----4-:R-:W-:Y:S02]  /*24970*/  F2FP.F16.F32.PACK_AB R10, R128, R130 ;  /* 0x00000082800a723e */ /* 0x010fe400000000ff */
[----:B------:R-:W-:Y:S01]  /*24980*/  F2FP.F16.F32.PACK_AB R11, R153, R154 ;  /* 0x0000009a990b723e */ /* 0x000fe200000000ff */
[----:B-1----:R-:W-:Y:S01]  /*24990*/  FFMA.FTZ R2, R83, R0, -R3 ;  /* 0x0000000053027223 */ /* 0x002fe20000010803 */
[----:B------:R-:W-:Y:S02]  /*249a0*/  MOV R83, R120 ;  /* 0x0000007800537202 */ /* 0x000fe40000000f00 */
[----:B------:R-:W-:Y:S02]  /*249b0*/  MOV R120, R80 ;  /* 0x0000005000787202 */ /* 0x000fe40000000f00 */
[----:B------:R-:W-:-:S02]  /*249c0*/  MOV R80, R137 ;  /* 0x0000008900507202 */ /* 0x000fc40000000f00 */
[----:B------:R1:W-:Y:S01]  /*249d0*/  MUFU.EX2 R137, R2 ;  /* 0x0000000200897308 */ /* 0x0003e20000000800 */
[----:B------:R-:W-:Y:S01]  /*249e0*/  MOV R85, R115 ;  /* 0x0000007300557202 */ /* 0x000fe20000000f00 */
[----:B--2---:R-:W-:Y:S01]  /*249f0*/  HMMA.16816.F32 R64, R8, R44, R64 ;  /* 0x0000002c0840723c */ /* 0x004fe20000001840 */
[----:B-1----:R-:W-:-:S05]  /*24a00*/  FFMA.FTZ R2, R204, R0, -R3 ;  /* 0x00000000cc027223 */ /* 0x002fca0000010803 */
[----:B------:R1:W-:Y:S01]  /*24a10*/  MUFU.EX2 R136, R2 ;  /* 0x0000000200887308 */ /* 0x0003e20000000800 */
[----:B------:R-:W-:Y:S01]  /*24a20*/  HMMA.16816.F32 R52, R8, R46, R52 ;  /* 0x0000002e0834723c */ /* 0x000fe20000001834 */
[----:B------:R-:W2:Y:S01]  /*24a30*/  LDSM.16.MT88.4 R44, [R181+0xe000] ;  /* 0x00e00000b52c783b */ /* 0x000ea20000004200 */
[----:B------:R-:W-:-:S04]  /*24a40*/  MOV R208, R113 ;  /* 0x0000007100d07202 */ /* 0x000fc80000000f00 */
[----:B---3--:R-:W-:Y:S01]  /*24a50*/  HMMA.16816.F32 R60, R8, R32, R60 ;  /* 0x00000020083c723c */ /* 0x008fe2000000183c */
[----:B-1----:R-:W-:-:S04]  /*24a60*/  FFMA.FTZ R2, R214, R0, -R5 ;  /* 0x00000000d6027223 */ /* 0x002fc80000010805 */
[----:B------:R1:W-:Y:S01]  /*24a70*/  MUFU.EX2 R122, R2 ;  /* 0x00000002007a7308 */ /* 0x0003e20000000800 */
[----:B------:R-:W-:Y:S01]  /*24a80*/  HMMA.16816.F32 R48, R8, R34, R36 ;  /* 0x000000220830723c */ /* 0x000fe20000001824 */
[----:B------:R-:W3:Y:S01]  /*24a90*/  LDSM.16.MT88.4 R32, [R182+0xe000] ;  /* 0x00e00000b620783b */ /* 0x000ee20000004200 */
[----:B------:R-:W-:Y:S01]  /*24aa0*/  MOV R82, R112 ;  /* 0x0000007000527202 */ /* 0x000fe20000000f00 */
[----:B-1----:R-:W-:-:S04]  /*24ab0*/  FFMA.FTZ R2, R105, R0, -R5 ;  /* 0x0000000069027223 */ /* 0x002fc80000010805 */
[----:B------:R1:W4:Y:S01]  /*24ac0*/  MUFU.EX2 R115, R2 ;  /* 0x0000000200737308 */ /* 0x0003220000000800 */
[----:B------:R-:W-:Y:S01]  /*24ad0*/  MOV R89, R126 ;  /* 0x0000007e00597202 */ /* 0x000fe20000000f00 */
[----:B-1----:R-:W-:-:S06]  /*24ae0*/  FFMA.FTZ R2, R216, R0, -R5 ;  /* 0x00000000d8027223 */ /* 0x002fcc0000010805 */
[----:B------:R1:W-:Y:S01]  /*24af0*/  MUFU.EX2 R113, R2 ;  /* 0x0000000200717308 */ /* 0x0003e20000000800 */
[----:B------:R-:W-:Y:S01]  /*24b00*/  HMMA.16816.F32 R36, R8, R26, R28 ;  /* 0x0000001a0824723c */ /* 0x000fe2000000181c */
[----:B------:R-:W-:Y:S02]  /*24b10*/  MOV R93, R82 ;  /* 0x00000052005d7202 */ /* 0x000fe40000000f00 */
[----:B------:R-:W-:Y:S01]  /*24b20*/  MOV R82, R199 ;  /* 0x000000c700527202 */ /* 0x000fe20000000f00 */
[----:B-1----:R-:W-:-:S04]  /*24b30*/  FFMA.FTZ R2, R106, R0, -R5 ;  /* 0x000000006a027223 */ /* 0x002fc80000010805 */
[----:B------:R1:W2:Y:S01]  /*24b40*/  MUFU.EX2 R112, R2 ;  /* 0x0000000200707308 */ /* 0x0002a20000000800 */
[----:B------:R-:W-:Y:S01]  /*24b50*/  HMMA.16816.F32 R72, R8, R16, R72 ;  /* 0x000000100848723c */ /* 0x000fe20000001848 */
[----:B------:R-:W-:-:S05]  /*24b60*/  MOV R199, R124 ;  /* 0x0000007c00c77202 */ /* 0x000fca0000000f00 */
[----:B------:R-:W-:Y:S01]  /*24b70*/  HMMA.16816.F32 R28, R8, R18, R20 ;  /* 0x00000012081c723c */ /* 0x000fe20000001814 */
[----:B------:R-:W3:Y:S01]  /*24b80*/  LDSM.16.MT88.4 R16, [R183+0xe000] ;  /* 0x00e00000b710783b */ /* 0x000ee20000004200 */
[----:B----4-:R-:W-:Y:S02]  /*24b90*/  F2FP.F16.F32.PACK_AB R12, R115, R122 ;  /* 0x0000007a730c723e */ /* 0x010fe400000000ff */
[----:B------:R-:W-:Y:S01]  /*24ba0*/  F2FP.F16.F32.PACK_AB R13, R147, R148 ;  /* 0x00000094930d723e */ /* 0x000fe200000000ff */
[----:B------:R-:W4:Y:S01]  /*24bb0*/  LDSM.16.MT88.4 R20, [R181+0xe800] ;  /* 0x00e80000b514783b */ /* 0x000f220000004200 */
[----:B-1----:R-:W-:-:S04]  /*24bc0*/  FFMA.FTZ R2, R97, R0, -R3 ;  /* 0x0000000061027223 */ /* 0x002fc80000010803 */
[----:B------:R1:W-:Y:S02]  /*24bd0*/  MUFU.EX2 R126, R2 ;  /* 0x00000002007e7308 */ /* 0x0003e40000000800 */
[----:B-1----:R-:W-:Y:S01]  /*24be0*/  FFMA.FTZ R2, R212, R0, -R3 ;  /* 0x00000000d4027223 */ /* 0x002fe20000010803 */
[----:B------:R-:W-:-:S05]  /*24bf0*/  MOV R212, R208 ;  /* 0x000000d000d47202 */ /* 0x000fca0000000f00 */
[----:B------:R1:W-:Y:S01]  /*24c00*/  MUFU.EX2 R124, R2 ;  /* 0x00000002007c7308 */ /* 0x0003e20000000800 */
[----:B------:R-:W-:Y:S02]  /*24c10*/  MOV R208, R85 ;  /* 0x0000005500d07202 */ /* 0x000fe40000000f00 */
[----:B------:R-:W-:Y:S02]  /*24c20*/  MOV R85, R89 ;  /* 0x0000005900557202 */ /* 0x000fe40000000f00 */
[----:B------:R-:W-:Y:S01]  /*24c30*/  MOV R89, R120 ;  /* 0x0000007800597202 */ /* 0x000fe20000000f00 */
[----:B-1----:R-:W-:-:S04]  /*24c40*/  FFMA.FTZ R2, R99, R0, -R3 ;  /* 0x0000000063027223 */ /* 0x002fc80000010803 */
[----:B------:R1:W-:Y:S01]  /*24c50*/  MUFU.EX2 R120, R2 ;  /* 0x0000000200787308 */ /* 0x0003e20000000800 */
[----:B--2---:R-:W-:Y:S02]  /*24c60*/  F2FP.F16.F32.PACK_AB R14, R112, R113 ;  /* 0x00000071700e723e */ /* 0x004fe400000000ff */
[----:B------:R-:W-:Y:S01]  /*24c70*/  F2FP.F16.F32.PACK_AB R15, R141, R146 ;  /* 0x000000928d0f723e */ /* 0x000fe200000000ff */
[----:B-1----:R-:W-:-:S04]  /*24c80*/  FFMA.FTZ R2, R220, R0, -R5 ;  /* 0x00000000dc027223 */ /* 0x002fc80000010805 */
[----:B------:R1:W-:Y:S01]  /*24c90*/  MUFU.EX2 R106, R2 ;  /* 0x00000002006a7308 */ /* 0x0003e20000000800 */
[----:B------:R-:W-:Y:S06]  /*24ca0*/  HMMA.16816.F32 R68, R8, R24, R68 ;  /* 0x000000180844723c */ /* 0x000fec0000001844 */
[----:B------:R-:W-:Y:S01]  /*24cb0*/  HMMA.16816.F32 R64, R12, R44, R64 ;  /* 0x0000002c0c40723c */ /* 0x000fe20000001840 */
[----:B-1----:R-:W-:-:S04]  /*24cc0*/  FFMA.FTZ R2, R107, R0, -R5 ;  /* 0x000000006b027223 */ /* 0x002fc80000010805 */
[----:B------:R1:W2:Y:S01]  /*24cd0*/  MUFU.EX2 R105, R2 ;  /* 0x0000000200697308 */ /* 0x0002a20000000800 */
[C---:B------:R-:W-:Y:S01]  /*24ce0*/  HMMA.16816.F32 R24, R12.reuse, R46, R52 ;  /* 0x0000002e0c18723c */ /* 0x040fe20000001834 */
[----:B------:R-:W4:Y:S05]  /*24cf0*/  LDSM.16.MT88.4 R44, [R184+0xe800] ;  /* 0x00e80000b82c783b */ /* 0x000f2a0000004200 */
[----:B---3--:R-:W-:Y:S01]  /*24d00*/  HMMA.16816.F32 R52, R12, R34, R36 ;  /* 0x000000220c34723c */ /* 0x008fe20000001824 */
[----:B------:R-:W3:Y:S01]  /*24d10*/  LDSM.16.MT88.4 R36, [R183+0xe800] ;  /* 0x00e80000b724783b */ /* 0x000ee20000004200 */
[----:B-1----:R-:W-:-:S04]  /*24d20*/  FFMA.FTZ R2, R222, R0, -R5 ;  /* 0x00000000de027223 */ /* 0x002fc80000010805 */
[----:B------:R1:W-:Y:S01]  /*24d30*/  MUFU.EX2 R104, R2 ;  /* 0x0000000200687308 */ /* 0x0003e20000000800 */
[----:B------:R-:W-:Y:S02]  /*24d40*/  MOV R206, R110 ;  /* 0x0000006e00ce7202 */ /* 0x000fe40000000f00 */
[----:B------:R-:W-:Y:S01]  /*24d50*/  MOV R220, R4 ;  /* 0x0000000400dc7202 */ /* 0x000fe20000000f00 */
[----:B-1----:R-:W-:-:S04]  /*24d60*/  FFMA.FTZ R2, R111, R0, -R5 ;  /* 0x000000006f027223 */ /* 0x002fc80000010805 */
[----:B------:R1:W4:Y:S01]  /*24d70*/  MUFU.EX2 R103, R2 ;  /* 0x0000000200677308 */ /* 0x0003220000000800 */
[----:B------:R-:W-:Y:S01]  /*24d80*/  MOV R4, R108 ;  /* 0x0000006c00047202 */ /* 0x000fe20000000f00 */
[----:B------:R-:W-:Y:S01]  /*24d90*/  HMMA.16816.F32 R60, R12, R40, R60 ;  /* 0x000000280c3c723c */ /* 0x000fe2000000183c */
[----:B-1----:R-:W-:-:S05]  /*24da0*/  FFMA.FTZ R2, R218, R0, -R3 ;  /* 0x00000000da027223 */ /* 0x002fca0000010803 */
[----:B------:R1:W-:Y:S01]  /*24db0*/  MUFU.EX2 R110, R2 ;  /* 0x00000002006e7308 */ /* 0x0003e20000000800 */
[C---:B------:R-:W-:Y:S01]  /*24dc0*/  HMMA.16816.F32 R56, R12.reuse, R42, R48 ;  /* 0x0000002a0c38723c */ /* 0x040fe20000001830 */
[----:B------:R-:W3:Y:S05]  /*24dd0*/  LDSM.16.MT88.4 R48, [R182+0xe800] ;  /* 0x00e80000b630783b */ /* 0x000eea0000004200 */
[----:B------:R-:W-:Y:S01]  /*24de0*/  HMMA.16816.F32 R40, R12, R18, R28 ;  /* 0x000000120c28723c */ /* 0x000fe2000000181c */
[----:B-1----:R-:W-:-:S04]  /*24df0*/  FFMA.FTZ R2, R109, R0, -R3 ;  /* 0x000000006d027223 */ /* 0x002fc80000010803 */
[----:B------:R1:W-:Y:S01]  /*24e00*/  MUFU.EX2 R108, R2 ;  /* 0x00000002006c7308 */ /* 0x0003e20000000800 */
[----:B------:R-:W-:Y:S01]  /*24e10*/  MOV R203, R100 ;  /* 0x0000006400cb7202 */ /* 0x000fe20000000f00 */
[----:B-1----:R-:W-:-:S06]  /*24e20*/  FFMA.FTZ R2, R226, R0, -R3 ;  /* 0x00000000e2027223 */ /* 0x002fcc0000010803 */
[----:B------:R1:W-:Y:S01]  /*24e30*/  MUFU.EX2 R107, R2 ;  /* 0x00000002006b7308 */ /* 0x0003e20000000800 */
[----:B--2---:R-:W-:Y:S02]  /*24e40*/  F2FP.F16.F32.PACK_AB R8, R105, R106 ;  /* 0x0000006a6908723e */ /* 0x004fe400000000ff */
[----:B------:R-:W-:Y:S02]  /*24e50*/  F2FP.F16.F32.PACK_AB R9, R139, R140 ;  /* 0x0000008c8b09723e */ /* 0x000fe400000000ff */
[----:B----4-:R-:W-:Y:S01]  /*24e60*/  F2FP.F16.F32.PACK_AB R10, R103, R104 ;  /* 0x00000068670a723e */ /* 0x010fe200000000ff */
[----:B-1----:R-:W-:-:S04]  /*24e70*/  FFMA.FTZ R2, R230, R0, -R5 ;  /* 0x00000000e6027223 */ /* 0x002fc80000010805 */
[----:B------:R1:W-:Y:S01]  /*24e80*/  MUFU.EX2 R99, R2 ;  /* 0x0000000200637308 */ /* 0x0003e20000000800 */
[----:B------:R-:W-:Y:S01]  /*24e90*/  F2FP.F16.F32.PACK_AB R11, R137, R138 ;  /* 0x0000008a890b723e */ /* 0x000fe200000000ff */
[----:B------:R-:W-:Y:S01]  /*24ea0*/  HMMA.16816.F32 R68, R12, R32, R68 ;  /* 0x000000200c44723c */ /* 0x000fe20000001844 */
[----:B-1----:R-:W-:-:S05]  /*24eb0*/  FFMA.FTZ R2, R116, R0, -R5 ;  /* 0x0000000074027223 */ /* 0x002fca0000010805 */
[----:B------:R1:W2:Y:S01]  /*24ec0*/  MUFU.EX2 R100, R2 ;  /* 0x0000000200647308 */ /* 0x0002a20000000800 */
[----:B------:R-:W-:Y:S01]  /*24ed0*/  HMMA.16816.F32 R72, R12, R16, R72 ;  /* 0x000000100c48723c */ /* 0x000fe20000001848 */
[----:B------:R-:W-:Y:S01]  /*24ee0*/  LDSM.16.MT88.4 R12, [R184+0xf000] ;  /* 0x00f00000b80c783b */ /* 0x000fe20000004200 */
[----:B------:R-:W-:-:S04]  /*24ef0*/  MOV R214, R102 ;  /* 0x0000006600d67202 */ /* 0x000fc80000000f00 */
[----:B------:R-:W-:Y:S01]  /*24f00*/  HMMA.16816.F32 R64, R8, R20, R64 ;  /* 0x000000140840723c */ /* 0x000fe20000001840 */
[----:B-1----:R-:W-:-:S04]  /*24f10*/  FFMA.FTZ R2, R236, R0, -R5 ;  /* 0x00000000ec027223 */ /* 0x002fc80000010805 */
[----:B------:R1:W-:Y:S01]  /*24f20*/  MUFU.EX2 R98, R2 ;  /* 0x0000000200627308 */ /* 0x0003e20000000800 */
[C---:B------:R-:W-:Y:S01]  /*24f30*/  HMMA.16816.F32 R32, R8.reuse, R22, R24 ;  /* 0x000000160820723c */ /* 0x040fe20000001818 */
[----:B------:R-:W4:Y:S05]  /*24f40*/  LDSM.16.MT88.4 R20, [R181+0xf000] ;  /* 0x00f00000b514783b */ /* 0x000f2a0000004200 */
[----:B------:R-:W-:Y:S01]  /*24f50*/  HMMA.16816.F32 R28, R8, R44, R60 ;  /* 0x0000002c081c723c */ /* 0x000fe2000000183c */
[----:B-1----:R-:W-:-:S05]  /*24f60*/  FFMA.FTZ R2, R118, R0, -R5 ;  /* 0x0000000076027223 */ /* 0x002fca0000010805 */
[C---:B------:R-:W-:Y:S01]  /*24f70*/  HMMA.16816.F32 R24, R8.reuse, R46, R56 ;  /* 0x0000002e0818723c */ /* 0x040fe20000001838 */
[----:B------:R-:W1:Y:S01]  /*24f80*/  LDSM.16.MT88.4 R44, [R182+0xf000] ;  /* 0x00f00000b62c783b */ /* 0x000e620000004200 */
[----:B------:R2:W4:Y:S04]  /*24f90*/  MUFU.EX2 R97, R2 ;  /* 0x0000000200617308 */ /* 0x0005280000000800 */
[----:B---3--:R-:W-:Y:S01]  /*24fa0*/  HMMA.16816.F32 R56, R8, R38, R40 ;  /* 0x000000260838723c */ /* 0x008fe20000001828 */
[----:B------:R-:W3:Y:S01]  /*24fb0*/  LDSM.16.MT88.4 R40, [R183+0xf000] ;  /* 0x00f00000b728783b */ /* 0x000ee20000004200 */
[----:B--2---:R-:W-:-:S04]  /*24fc0*/  FFMA.FTZ R2, R117, R0, -R3 ;  /* 0x0000000075027223 */ /* 0x004fc80000010803 */
[----:B------:R2:W-:Y:S01]  /*24fd0*/  MUFU.EX2 R102, R2 ;  /* 0x0000000200667308 */ /* 0x0005e20000000800 */
[----:B------:R-:W-:Y:S01]  /*24fe0*/  HMMA.16816.F32 R68, R8, R48, R68 ;  /* 0x000000300844723c */ /* 0x000fe20000001844 */
[----:B--2---:R-:W-:-:S06]  /*24ff0*/  FFMA.FTZ R2, R232, R0, -R3 ;  /* 0x00000000e8027223 */ /* 0x004fcc0000010803 */
[----:B------:R2:W-:Y:S01]  /*25000*/  MUFU.EX2 R101, R2 ;  /* 0x0000000200657308 */ /* 0x0005e20000000800 */
[C---:B------:R-:W-:Y:S01]  /*25010*/  HMMA.16816.F32 R60, R8.reuse, R50, R52 ;  /* 0x00000032083c723c */ /* 0x040fe20000001834 */
[----:B------:R-:W-:Y:S01]  /*25020*/  MOV R111, R93 ;  /* 0x0000005d006f7202 */ /* 0x000fe20000000f00 */
[----:B------:R-:W3:Y:S04]  /*25030*/  LDSM.16.MT88.4 R48, [R181+0xf800] ;  /* 0x00f80000b530783b */ /* 0x000ee80000004200 */
[----:B------:R-:W-:Y:S01]  /*25040*/  HMMA.16816.F32 R72, R8, R36, R72 ;  /* 0x000000240848723c */ /* 0x000fe20000001848 */
[----:B------:R-:W-:Y:S01]  /*25050*/  MOV R204, R92 ;  /* 0x0000005c00cc7202 */ /* 0x000fe20000000f00 */
[----:B------:R-:W-:Y:S01]  /*25060*/  LDSM.16.MT88.4 R8, [R182+0xf800] ;  /* 0x00f80000b608783b */ /* 0x000fe20000004200 */
[----:B--2---:R-:W-:-:S04]  /*25070*/  FFMA.FTZ R2, R119, R0, -R3 ;  /* 0x0000000077027223 */ /* 0x004fc80000010803 */
[----:B------:R2:W-:Y:S02]  /*25080*/  MUFU.EX2 R96, R2 ;  /* 0x0000000200607308 */ /* 0x0005e40000000800 */
[----:B--2---:R-:W-:-:S06]  /*25090*/  FFMA.FTZ R2, R234, R0, -R5 ;  /* 0x00000000ea027223 */ /* 0x004fcc0000010805 */
[----:B------:R2:W-:Y:S01]  /*250a0*/  MUFU.EX2 R95, R2 ;  /* 0x00000002005f7308 */ /* 0x0005e20000000800 */
[----:B------:R-:W-:Y:S02]  /*250b0*/  F2FP.F16.F32.PACK_AB R16, R100, R99 ;  /* 0x000000636410723e */ /* 0x000fe400000000ff */
[----:B------:R-:W-:Y:S01]  /*250c0*/  F2FP.F16.F32.PACK_AB R17, R126, R136 ;  /* 0x000000887e11723e */ /* 0x000fe200000000ff */
[----:B--2---:R-:W-:-:S04]  /*250d0*/  FFMA.FTZ R2, R121, R0, -R5 ;  /* 0x0000000079027223 */ /* 0x004fc80000010805 */
[----:B------:R2:W3:Y:S01]  /*250e0*/  MUFU.EX2 R93, R2 ;  /* 0x00000002005d7308 */ /* 0x0004e20000000800 */
[----:B----4-:R-:W-:Y:S02]  /*250f0*/  F2FP.F16.F32.PACK_AB R18, R97, R98 ;  /* 0x000000626112723e */ /* 0x010fe400000000ff */
[----:B------:R-:W-:Y:S01]  /*25100*/  F2FP.F16.F32.PACK_AB R19, R120, R124 ;  /* 0x0000007c7813723e */ /* 0x000fe200000000ff */
[----:B--2---:R-:W-:-:S04]  /*25110*/  FFMA.FTZ R2, R235, R0, -R5 ;  /* 0x00000000eb027223 */ /* 0x004fc80000010805 */
[----:B------:R2:W-:Y:S01]  /*25120*/  MUFU.EX2 R92, R2 ;  /* 0x00000002005c7308 */ /* 0x0005e20000000800 */
[----:B------:R-:W-:Y:S01]  /*25130*/  MOV R109, R94 ;  /* 0x0000005e006d7202 */ /* 0x000fe20000000f00 */
[----:B------:R-:W-:Y:S01]  /*25140*/  HMMA.16816.F32 R52, R16, R22, R32 ;  /* 0x000000161034723c */ /* 0x000fe20000001820 */
[----:B------:R-:W-:Y:S02]  /*25150*/  MOV R218, R82 ;  /* 0x0000005200da7202 */ /* 0x000fe40000000f00 */
[----:B------:R-:W-:Y:S01]  /*25160*/  MOV R82, R80 ;  /* 0x0000005000527202 */ /* 0x000fe20000000f00 */
[----:B--2---:R-:W-:-:S04]  /*25170*/  FFMA.FTZ R2, R123, R0, -R5 ;  /* 0x000000007b027223 */ /* 0x004fc80000010805 */
[----:B------:R2:W4:Y:S01]  /*25180*/  MUFU.EX2 R91, R2 ;  /* 0x00000002005b7308 */ /* 0x0005220000000800 */
[----:B------:R-:W-:Y:S01]  /*25190*/  HMMA.16816.F32 R36, R16, R12, R28 ;  /* 0x0000000c1024723c */ /* 0x000fe2000000181c */
[----:B------:R-:W-:-:S05]  /*251a0*/  MOV R80, R90 ;  /* 0x0000005a00507202 */ /* 0x000fca0000000f00 */
[----:B------:R-:W-:Y:S01]  /*251b0*/  HMMA.16816.F32 R32, R16, R14, R24 ;  /* 0x0000000e1020723c */ /* 0x000fe20000001818 */
[----:B--2---:R-:W-:-:S05]  /*251c0*/  FFMA.FTZ R2, R233, R0, -R3 ;  /* 0x00000000e9027223 */ /* 0x004fca0000010803 */
[C---:B------:R-:W-:Y:S01]  /*251d0*/  HMMA.16816.F32 R64, R16.reuse, R20, R64 ;  /* 0x000000141040723c */ /* 0x040fe20000001840 */
[----:B------:R-:W2:Y:S01]  /*251e0*/  LDSM.16.MT88.4 R20, [R184+0xf800] ;  /* 0x00f80000b814783b */ /* 0x000ea20000004200 */
[----:B------:R3:W-:Y:S04]  /*251f0*/  MUFU.EX2 R94, R2 ;  /* 0x00000002005e7308 */ /* 0x0007e80000000800 */
[C---:B-1----:R-:W-:Y:S06]  /*25200*/  HMMA.16816.F32 R28, R16.reuse, R44, R68 ;  /* 0x0000002c101c723c */ /* 0x042fec0000001844 */
[----:B------:R-:W-:Y:S01]  /*25210*/  HMMA.16816.F32 R24, R16, R46, R60 ;  /* 0x0000002e1018723c */ /* 0x000fe2000000183c */
[----:B---3--:R-:W-:-:S05]  /*25220*/  FFMA.FTZ R2, R125, R0, -R3 ;  /* 0x000000007d027223 */ /* 0x008fca0000010803 */
[C---:B------:R-:W-:Y:S01]  /*25230*/  HMMA.16816.F32 R72, R16.reuse, R40, R72 ;  /* 0x000000281048723c */ /* 0x040fe20000001848 */
[----:B------:R1:W-:Y:S05]  /*25240*/  MUFU.EX2 R90, R2 ;  /* 0x00000002005a7308 */ /* 0x0003ea0000000800 */
[----:B------:R-:W-:Y:S01]  /*25250*/  HMMA.16816.F32 R44, R16, R42, R56 ;  /* 0x0000002a102c723c */ /* 0x000fe20000001838 */
[----:B------:R-:W3:Y:S01]  /*25260*/  LDSM.16.MT88.4 R40, [R183+0xf800] ;  /* 0x00f80000b728783b */ /* 0x000ee20000004200 */
[----:B------:R-:W-:Y:S02]  /*25270*/  MOV R176, R89 ;  /* 0x0000005900b07202 */ /* 0x000fe40000000f00 */
[----:B------:R-:W-:Y:S01]  /*25280*/  MOV R222, R88 ;  /* 0x0000005800de7202 */ /* 0x000fe20000000f00 */
[----:B------:R-:W-:Y:S01]  /*25290*/  FFMA.FTZ R6, R196, R6, R217 ;  /* 0x00000006c4067223 */ /* 0x000fe200000100d9 */
[----:B------:R-:W-:Y:S01]  /*252a0*/  MOV R216, R87 ;  /* 0x0000005700d87202 */ /* 0x000fe20000000f00 */
[----:B------:R-:W-:Y:S01]  /*252b0*/  LDSM.16.MT88.4 R56, [R181+0x10000] ;  /* 0x01000000b538783b */ /* 0x000fe20000004200 */
[----:B-1----:R-:W-:Y:S01]  /*252c0*/  FFMA.FTZ R2, R237, R0, -R3 ;  /* 0x00000000ed027223 */ /* 0x002fe20000010803 */
[----:B------:R-:W-:-:S02]  /*252d0*/  MOV R178, R86 ;  /* 0x0000005600b27202 */ /* 0x000fc40000000f00 */
[----:B------:R-:W-:Y:S01]  /*252e0*/  LDSM.16.MT88.4 R16, [R182+0x10000] ;  /* 0x01000000b610783b */ /* 0x000fe20000004200 */
[----:B------:R1:W-:Y:S02]  /*252f0*/  MUFU.EX2 R89, R2 ;  /* 0x0000000200597308 */ /* 0x0003e40000000800 */
[----:B-1----:R-:W-:-:S06]  /*25300*/  FFMA.FTZ R2, R238, R0, -R5 ;  /* 0x00000000ee027223 */ /* 0x002fcc0000010805 */
[----:B------:R1:W-:Y:S01]  /*25310*/  MUFU.EX2 R88, R2 ;  /* 0x0000000200587308 */ /* 0x0003e20000000800 */
[----:B------:R-:W-:Y:S01]  /*25320*/  MOV R81, R85 ;  /* 0x0000005500517202 */ /* 0x000fe20000000f00 */
[----:B-1----:R-:W-:-:S06]  /*25330*/  FFMA.FTZ R2, R127, R0, -R5 ;  /* 0x000000007f027223 */ /* 0x002fcc0000010805 */
[----:B------:R1:W3:Y:S01]  /*25340*/  MUFU.EX2 R87, R2 ;  /* 0x0000000200577308 */ /* 0x0002e20000000800 */
[----:B------:R-:W-:Y:S01]  /*25350*/  MOV R210, R84 ;  /* 0x0000005400d27202 */ /* 0x000fe20000000f00 */
[----:B-1----:R-:W-:-:S06]  /*25360*/  FFMA.FTZ R2, R240, R0, -R5 ;  /* 0x00000000f0027223 */ /* 0x002fcc0000010805 */
[----:B------:R1:W-:Y:S01]  /*25370*/  MUFU.EX2 R86, R2 ;  /* 0x0000000200567308 */ /* 0x0003e20000000800 */
[----:B------:R-:W-:Y:S02]  /*25380*/  F2FP.F16.F32.PACK_AB R12, R93, R95 ;  /* 0x0000005f5d0c723e */ /* 0x000fe400000000ff */
[----:B------:R-:W-:Y:S02]  /*25390*/  F2FP.F16.F32.PACK_AB R13, R108, R110 ;  /* 0x0000006e6c0d723e */ /* 0x000fe400000000ff */
[----:B----4-:R-:W-:Y:S02]  /*253a0*/  F2FP.F16.F32.PACK_AB R14, R91, R92 ;  /* 0x0000005c5b0e723e */ /* 0x010fe400000000ff */
[----:B------:R-:W-:Y:S01]  /*253b0*/  F2FP.F16.F32.PACK_AB R15, R102, R107 ;  /* 0x0000006b660f723e */ /* 0x000fe200000000ff */
[----:B-1----:R-:W-:-:S04]  /*253c0*/  FFMA.FTZ R2, R172, R0, -R5 ;  /* 0x00000000ac027223 */ /* 0x002fc80000010805 */
[----:B------:R1:W4:Y:S01]  /*253d0*/  MUFU.EX2 R85, R2 ;  /* 0x0000000200557308 */ /* 0x0003220000000800 */
[----:B------:R-:W-:Y:S01]  /*253e0*/  FADD.FTZ R6, R109, R6 ;  /* 0x000000066d067221 */ /* 0x000fe20000010000 */
[----:B------:R-:W-:Y:S01]  /*253f0*/  MOV R109, R83 ;  /* 0x00000053006d7202 */ /* 0x000fe20000000f00 */
[----:B------:R-:W-:Y:S01]  /*25400*/  HMMA.16816.F32 R64, R12, R48, R64 ;  /* 0x000000300c40723c */ /* 0x000fe20000001840 */
[----:B-1----:R-:W-:-:S04]  /*25410*/  FFMA.FTZ R2, R173, R0, -R3 ;  /* 0x00000000ad027223 */ /* 0x002fc80000010803 */
[----:B------:R1:W-:Y:S01]  /*25420*/  MUFU.EX2 R84, R2 ;  /* 0x0000000200547308 */ /* 0x0003e20000000800 */
[C---:B------:R-:W-:Y:S06]  /*25430*/  HMMA.16816.F32 R60, R12.reuse, R50, R52 ;  /* 0x000000320c3c723c */ /* 0x040fec0000001834 */
[----:B--2---:R-:W-:Y:S01]  /*25440*/  HMMA.16816.F32 R52, R12, R20, R36 ;  /* 0x000000140c34723c */ /* 0x004fe20000001824 */
[----:B------:R-:W-:Y:S01]  /*25450*/  LDSM.16.MT88.4 R36, [R184+0x10000] ;  /* 0x01000000b824783b */ /* 0x000fe20000004200 */
[----:B-1----:R-:W-:Y:S01]  /*25460*/  FFMA.FTZ R2, R4, R7, R221 ;  /* 0x0000000704027223 */ /* 0x002fe200000100dd */
[----:B------:R-:W-:-:S03]  /*25470*/  FFMA.FTZ R4, R239, R0, -R3 ;  /* 0x00000000ef047223 */ /* 0x000fc60000010803 */
[----:B------:R-:W-:Y:S01]  /*25480*/  HMMA.16816.F32 R48, R12, R22, R32 ;  /* 0x000000160c30723c */ /* 0x000fe20000001820 */
[----:B------:R-:W-:Y:S01]  /*25490*/  FADD.FTZ R7, R241, R2 ;  /* 0x00000002f1077221 */ /* 0x000fe20000010000 */
[----:B------:R1:W-:Y:S01]  /*254a0*/  MUFU.EX2 R83, R4 ;  /* 0x0000000400537308 */ /* 0x0003e20000000800 */
[----:B------:R-:W-:-:S03]  /*254b0*/  FFMA.FTZ R2, R242, R0, -R5 ;  /* 0x00000000f2027223 */ /* 0x000fc60000010805 */
[C---:B------:R-:W-:Y:S01]  /*254c0*/  HMMA.16816.F32 R32, R12.reuse, R8, R28 ;  /* 0x000000080c20723c */ /* 0x040fe2000000181c */
[----:B------:R-:W-:Y:S05]  /*254d0*/  LDSM.16.MT88.4 R28, [R181+0x10800] ;  /* 0x01080000b51c783b */ /* 0x000fea0000004200 */
[----:B------:R-:W-:Y:S01]  /*254e0*/  HMMA.16816.F32 R24, R12, R10, R24 ;  /* 0x0000000a0c18723c */ /* 0x000fe20000001818 */
[----:B-1----:R-:W-:Y:S01]  /*254f0*/  FADD.FTZ R4, R222, R6 ;  /* 0x00000006de047221 */ /* 0x002fe20000010000 */
[----:B------:R-:W-:-:S04]  /*25500*/  MOV R222, R220 ;  /* 0x000000dc00de7202 */ /* 0x000fc80000000f00 */
[C---:B---3--:R-:W-:Y:S01]  /*25510*/  HMMA.16816.F32 R72, R12.reuse, R40, R72 ;  /* 0x000000280c48723c */ /* 0x048fe20000001848 */
[----:B------:R-:W-:Y:S02]  /*25520*/  MOV R220, R214 ;  /* 0x000000d600dc7202 */ /* 0x000fe40000000f00 */
[----:B------:R-:W-:Y:S02]  /*25530*/  MOV R214, R206 ;  /* 0x000000ce00d67202 */ /* 0x000fe40000000f00 */
[----:B------:R-:W-:Y:S01]  /*25540*/  MOV R206, R82 ;  /* 0x0000005200ce7202 */ /* 0x000fe20000000f00 */
[----:B------:R-:W-:Y:S01]  /*25550*/  HMMA.16816.F32 R20, R12, R42, R44 ;  /* 0x0000002a0c14723c */ /* 0x000fe2000000182c */
[----:B------:R-:W1:Y:S01]  /*25560*/  LDSM.16.MT88.4 R12, [R183+0x10000] ;  /* 0x01000000b70c783b */ /* 0x000e620000004200 */
[----:B------:R2:W-:Y:S01]  /*25570*/  MUFU.EX2 R82, R2 ;  /* 0x0000000200527308 */ /* 0x0005e20000000800 */
[----:B------:R-:W-:Y:S01]  /*25580*/  FADD.FTZ R6, R250, R7 ;  /* 0x00000007fa067221 */ /* 0x000fe20000010000 */
[----:B------:R-:W-:Y:S01]  /*25590*/  FADD.FTZ R4, R218, R4 ;  /* 0x00000004da047221 */ /* 0x000fe20000010000 */
[----:B------:R-:W-:-:S02]  /*255a0*/  MOV R218, R81 ;  /* 0x0000005100da7202 */ /* 0x000fc40000000f00 */
[----:B------:R-:W-:-:S04]  /*255b0*/  FADD.FTZ R6, R248, R6 ;  /* 0x00000006f8067221 */ /* 0x000fc80000010000 */
[----:B------:R-:W-:Y:S01]  /*255c0*/  FADD.FTZ R6, R245, R6 ;  /* 0x00000006f5067221 */ /* 0x000fe20000010000 */
[----:B--2---:R-:W-:-:S04]  /*255d0*/  FFMA.FTZ R2, R174, R0, -R5 ;  /* 0x00000000ae027223 */ /* 0x004fc80000010805 */
[----:B------:R2:W3:Y:S02]  /*255e0*/  MUFU.EX2 R81, R2 ;  /* 0x0000000200517308 */ /* 0x0004e40000000800 */
[----:B--2---:R-:W-:Y:S01]  /*255f0*/  FADD.FTZ R2, R109, R4 ;  /* 0x000000046d027221 */ /* 0x004fe20000010000 */
[----:B------:R-:W-:-:S03]  /*25600*/  FFMA.FTZ R4, R244, R0, -R5 ;  /* 0x00000000f4047223 */ /* 0x000fc60000010805 */
[----:B------:R-:W-:Y:S01]  /*25610*/  FADD.FTZ R2, R111, R2 ;  /* 0x000000026f027221 */ /* 0x000fe20000010000 */
[----:B------:R-:W-:Y:S02]  /*25620*/  MOV R111, R80 ;  /* 0x00000050006f7202 */ /* 0x000fe40000000f00 */
[----:B------:R2:W-:Y:S01]  /*25630*/  MUFU.EX2 R80, R4 ;  /* 0x0000000400507308 */ /* 0x0005e20000000800 */
[----:B------:R-:W-:-:S04]  /*25640*/  FADD.FTZ R2, R222, R2 ;  /* 0x00000002de027221 */ /* 0x000fc80000010000 */
[----:B------:R-:W-:Y:S01]  /*25650*/  FADD.FTZ R2, R218, R2 ;  /* 0x00000002da027221 */ /* 0x000fe20000010000 */
[----:B--2---:R-:W-:-:S04]  /*25660*/  FADD.FTZ R4, R243, R6 ;  /* 0x00000006f3047221 */ /* 0x004fc80000010000 */
[----:B------:R-:W-:Y:S01]  /*25670*/  FADD.FTZ R4, R223, R4 ;  /* 0x00000004df047221 */ /* 0x000fe20000010000 */
[----:B------:R-:W-:-:S03]  /*25680*/  FADD.FTZ R2, R212, R2 ;  /* 0x00000002d4027221 */ /* 0x000fc60000010000 */
[----:B------:R-:W-:Y:S01]  /*25690*/  FADD.FTZ R4, R219, R4 ;  /* 0x00000004db047221 */ /* 0x000fe20000010000 */
[----:B------:R-:W-:Y:S01]  /*256a0*/  MOV R222, R220 ;  /* 0x000000dc00de7202 */ /* 0x000fe20000000f00 */
[----:B------:R-:W-:Y:S02]  /*256b0*/  FFMA.FTZ R6, R175, R0, -R5 ;  /* 0x00000000af067223 */ /* 0x000fe40000010805 */
[----:B------:R-:W-:Y:S01]  /*256c0*/  FADD.FTZ R4, R168, R4 ;  /* 0x00000004a8047221 */ /* 0x000fe20000010000 */
[----:B------:R-:W-:Y:S01]  /*256d0*/  MOV R220, R204 ;  /* 0x000000cc00dc7202 */ /* 0x000fe20000000f00 */
[----:B------:R-:W-:Y:S01]  /*256e0*/  FADD.FTZ R2, R111, R2 ;  /* 0x000000026f027221 */ /* 0x000fe20000010000 */
[----:B------:R-:W-:Y:S01]  /*256f0*/  MOV R204, R210 ;  /* 0x000000d200cc7202 */ /* 0x000fe20000000f00 */
[----:B------:R-:W-:Y:S01]  /*25700*/  FADD.FTZ R4, R169, R4 ;  /* 0x00000004a9047221 */ /* 0x000fe20000010000 */
[----:B------:R-:W-:Y:S02]  /*25710*/  MOV R210, R79 ;  /* 0x0000004f00d27202 */ /* 0x000fe40000000f00 */
[----:B------:R2:W3:Y:S01]  /*25720*/  MUFU.EX2 R79, R6 ;  /* 0x00000006004f7308 */ /* 0x0004e20000000800 */
[----:B------:R-:W-:Y:S01]  /*25730*/  F2FP.F16.F32.PACK_AB R8, R87, R88 ;  /* 0x000000585708723e */ /* 0x000fe200000000ff */
[----:B------:R-:W-:Y:S01]  /*25740*/  FADD.FTZ R2, R222, R2 ;  /* 0x00000002de027221 */ /* 0x000fe20000010000 */
[----:B------:R-:W-:Y:S01]  /*25750*/  F2FP.F16.F32.PACK_AB R9, R96, R101 ;  /* 0x000000656009723e */ /* 0x000fe200000000ff */
[----:B------:R-:W-:Y:S01]  /*25760*/  FADD.FTZ R7, R167, R4 ;  /* 0x00000004a7077221 */ /* 0x000fe20000010000 */
[----:B----4-:R-:W-:-:S02]  /*25770*/  F2FP.F16.F32.PACK_AB R10, R85, R86 ;  /* 0x00000056550a723e */ /* 0x010fc400000000ff */
[----:B------:R-:W-:Y:S02]  /*25780*/  F2FP.F16.F32.PACK_AB R11, R90, R94 ;  /* 0x0000005e5a0b723e */ /* 0x000fe400000000ff */
[----:B------:R-:W-:Y:S02]  /*25790*/  MOV R212, R202 ;  /* 0x000000ca00d47202 */ /* 0x000fe40000000f00 */
[----:B------:R-:W-:Y:S01]  /*257a0*/  MOV R202, R78 ;  /* 0x0000004e00ca7202 */ /* 0x000fe20000000f00 */
[-CC-:B------:R-:W-:Y:S01]  /*257b0*/  FFMA.FTZ R4, R246, R0.reuse, -R3.reuse ;  /* 0x00000000f6047223 */ /* 0x180fe20000010803 */
[----:B--2---:R-:W-:-:S04]  /*257c0*/  FFMA.FTZ R6, R177, R0, -R3 ;  /* 0x00000000b1067223 */ /* 0x004fc80000010803 */
[----:B------:R2:W4:Y:S01]  /*257d0*/  MUFU.EX2 R78, R6 ;  /* 0x00000006004e7308 */ /* 0x0005220000000800 */
[----:B-1----:R-:W-:Y:S07]  /*257e0*/  HMMA.16816.F32 R44, R8, R12, R72 ;  /* 0x0000000c082c723c */ /* 0x002fee0000001848 */
[----:B------:R1:W-:Y:S01]  /*257f0*/  MUFU.EX2 R72, R4 ;  /* 0x0000000400487308 */ /* 0x0003e20000000800 */
[----:B--2---:R-:W-:Y:S01]  /*25800*/  FADD.FTZ R6, R220, R2 ;  /* 0x00000002dc067221 */ /* 0x004fe20000010000 */
[----:B------:R-:W-:-:S03]  /*25810*/  FADD.FTZ R2, R171, R7 ;  /* 0x00000007ab027221 */ /* 0x000fc60000010000 */
[----:B------:R-:W-:Y:S01]  /*25820*/  FADD.FTZ R6, R212, R6 ;  /* 0x00000006d4067221 */ /* 0x000fe20000010000 */
[----:B-1----:R-:W-:-:S03]  /*25830*/  FADD.FTZ R4, R165, R2 ;  /* 0x00000002a5047221 */ /* 0x002fc60000010000 */
        /* <DEDUP_REMOVED lines=13> */
[----:B------:R-:W-:Y:S01]  /*25910*/  FFMA.FTZ R4, R252, R0, -R3 ;  /* 0x00000000fc047223 */ /* 0x000fe20000010803 */
[----:B------:R-:W-:Y:S02]  /*25920*/  FADD.FTZ R6, R149, R6 ;  /* 0x0000000695067221 */ /* 0x000fe40000010000 */
[----:B------:R-:W-:Y:S01]  /*25930*/  FADD.FTZ R2, R201, R2 ;  /* 0x00000002c9027221 */ /* 0x000fe20000010000 */
[----:B------:R1:W-:Y:S01]  /*25940*/  MUFU.EX2 R71, R4 ;  /* 0x0000000400477308 */ /* 0x0003e20000000800 */
[----:B------:R-:W-:Y:S02]  /*25950*/  FADD.FTZ R6, R145, R6 ;  /* 0x0000000691067221 */ /* 0x000fe40000010000 */
[----:B------:R-:W-:Y:S02]  /*25960*/  FADD.FTZ R2, R200, R2 ;  /* 0x00000002c8027221 */ /* 0x000fe40000010000 */
[----:B------:R-:W-:-:S02]  /*25970*/  FADD.FTZ R6, R144, R6 ;  /* 0x0000000690067221 */ /* 0x000fc40000010000 */
[----:B------:R-:W-:Y:S02]  /*25980*/  FADD.FTZ R2, R251, R2 ;  /* 0x00000002fb027221 */ /* 0x000fe40000010000 */
[----:B------:R-:W-:Y:S01]  /*25990*/  FADD.FTZ R6, R143, R6 ;  /* 0x000000068f067221 */ /* 0x000fe20000010000 */
[----:B-1----:R-:W-:-:S04]  /*259a0*/  FFMA.FTZ R4, R206, R0, -R5 ;  /* 0x00000000ce047223 */ /* 0x002fc80000010805 */
[----:B------:R1:W-:Y:S01]  /*259b0*/  MUFU.EX2 R69, R4 ;  /* 0x0000000400457308 */ /* 0x0003e20000000800 */
[----:B------:R-:W-:Y:S01]  /*259c0*/  FADD.FTZ R2, R247, R2 ;  /* 0x00000002f7027221 */ /* 0x000fe20000010000 */
[----:B------:R-:W-:Y:S01]  /*259d0*/  FADD.FTZ R6, R142, R6 ;  /* 0x000000068e067221 */ /* 0x000fe20000010000 */
[----:B------:R-:W-:Y:S02]  /*259e0*/  HMMA.16816.F32 R60, R8, R58, R60 ;  /* 0x0000003a083c723c */ /* 0x000fe4000000183c */
[----:B------:R-:W-:Y:S01]  /*259f0*/  FADD.FTZ R2, R197, R2 ;  /* 0x00000002c5027221 */ /* 0x000fe20000010000 */
[----:B------:R-:W-:Y:S01]  /*25a00*/  FADD.FTZ R6, R135, R6 ;  /* 0x0000000687067221 */ /* 0x000fe20000010000 */
[----:B-1----:R-:W-:-:S04]  /*25a10*/  FFMA.FTZ R4, R205, R0, -R5 ;  /* 0x00000000cd047223 */ /* 0x002fc80000010805 */
[----:B------:R1:W2:Y:S01]  /*25a20*/  MUFU.EX2 R68, R4 ;  /* 0x0000000400447308 */ /* 0x0002a20000000800 */
[----:B------:R-:W-:Y:S01]  /*25a30*/  FADD.FTZ R2, R195, R2 ;  /* 0x00000002c3027221 */ /* 0x000fe20000010000 */
[----:B------:R-:W-:Y:S01]  /*25a40*/  FADD.FTZ R6, R134, R6 ;  /* 0x0000000686067221 */ /* 0x000fe20000010000 */
[----:B------:R-:W-:Y:S02]  /*25a50*/  HMMA.16816.F32 R52, R8, R36, R52 ;  /* 0x000000240834723c */ /* 0x000fe40000001834 */
[----:B------:R-:W-:Y:S01]  /*25a60*/  FADD.FTZ R2, R194, R2 ;  /* 0x00000002c2027221 */ /* 0x000fe20000010000 */
[----:B-1----:R-:W-:-:S04]  /*25a70*/  FFMA.FTZ R4, R176, R0, -R5 ;  /* 0x00000000b0047223 */ /* 0x002fc80000010805 */
[----:B------:R1:W-:Y:S01]  /*25a80*/  MUFU.EX2 R59, R4 ;  /* 0x00000004003b7308 */ /* 0x0003e20000000800 */
[----:B------:R-:W-:Y:S01]  /*25a90*/  HMMA.16816.F32 R48, R8, R38, R48 ;  /* 0x000000260830723c */ /* 0x000fe20000001830 */
[----:B------:R-:W-:-:S05]  /*25aa0*/  FADD.FTZ R6, R133, R6 ;  /* 0x0000000685067221 */ /* 0x000fca0000010000 */
[----:B------:R-:W-:Y:S01]  /*25ab0*/  HMMA.16816.F32 R64, R8, R56, R64 ;  /* 0x000000380840723c */ /* 0x000fe20000001840 */
[----:B-1----:R-:W-:-:S04]  /*25ac0*/  FFMA.FTZ R4, R207, R0, -R5 ;  /* 0x00000000cf047223 */ /* 0x002fc80000010805 */
[----:B------:R1:W-:Y:S01]  /*25ad0*/  MUFU.EX2 R58, R4 ;  /* 0x00000004003a7308 */ /* 0x0003e20000000800 */
[----:B------:R-:W-:Y:S01]  /*25ae0*/  HMMA.16816.F32 R40, R8, R16, R32 ;  /* 0x000000100828723c */ /* 0x000fe20000001820 */
[----:B------:R-:W-:-:S05]  /*25af0*/  FADD.FTZ R6, R132, R6 ;  /* 0x0000000684067221 */ /* 0x000fca0000010000 */
[----:B------:R-:W-:Y:S01]  /*25b00*/  HMMA.16816.F32 R36, R8, R18, R24 ;  /* 0x000000120824723c */ /* 0x000fe20000001818 */
[----:B------:R-:W2:Y:S01]  /*25b10*/  LDSM.16.MT88.4 R16, [R183+0x10800] ;  /* 0x01080000b710783b */ /* 0x000ea20000004200 */
[----:B-1----:R-:W-:Y:S01]  /*25b20*/  FFMA.FTZ R4, R209, R0, -R3 ;  /* 0x00000000d1047223 */ /* 0x002fe20000010803 */
[----:B------:R-:W-:-:S03]  /*25b30*/  FADD.FTZ R6, R129, R6 ;  /* 0x0000000681067221 */ /* 0x000fc60000010000 */
[----:B------:R-:W-:Y:S01]  /*25b40*/  HMMA.16816.F32 R32, R8, R14, R20 ;  /* 0x0000000e0820723c */ /* 0x000fe20000001814 */
[----:B------:R-:W1:Y:S01]  /*25b50*/  LDSM.16.MT88.4 R24, [R184+0x10800] ;  /* 0x01080000b818783b */ /* 0x000e620000004200 */
[----:B------:R4:W-:Y:S01]  /*25b60*/  MUFU.EX2 R57, R4 ;  /* 0x0000000400397308 */ /* 0x0009e20000000800 */
[--C-:B------:R-:W-:Y:S02]  /*25b70*/  FFMA.FTZ R7, R179, R0, -R3.reuse ;  /* 0x00000000b3077223 */ /* 0x100fe40000010803 */
[----:B------:R-:W1:Y:S02]  /*25b80*/  LDSM.16.MT88.4 R12, [R182+0x10800] ;  /* 0x01080000b60c783b */ /* 0x000e640000004200 */
[----:B---3--:R-:W-:Y:S02]  /*25b90*/  F2FP.F16.F32.PACK_AB R8, R81, R82 ;  /* 0x000000525108723e */ /* 0x008fe400000000ff */
[----:B------:R-:W-:Y:S01]  /*25ba0*/  F2FP.F16.F32.PACK_AB R9, R84, R89 ;  /* 0x000000595409723e */ /* 0x000fe200000000ff */
[----:B------:R-:W3:Y:S01]  /*25bb0*/  LDSM.16.MT88.4 R20, [R184+0x11000] ;  /* 0x01100000b814783b */ /* 0x000ee20000004200 */
[----:B----4-:R-:W-:Y:S01]  /*25bc0*/  FADD.FTZ R4, R170, R2 ;  /* 0x00000002aa047221 */ /* 0x010fe20000010000 */
[----:B------:R-:W-:-:S03]  /*25bd0*/  FFMA.FTZ R2, R208, R0, -R3 ;  /* 0x00000000d0027223 */ /* 0x000fc60000010803 */
[----:B------:R-:W-:Y:S01]  /*25be0*/  FADD.FTZ R4, R166, R4 ;  /* 0x00000004a6047221 */ /* 0x000fe20000010000 */
[----:B------:R4:W-:Y:S01]  /*25bf0*/  MUFU.EX2 R56, R2 ;  /* 0x0000000200387308 */ /* 0x0009e20000000800 */
[----:B------:R-:W-:Y:S01]  /*25c00*/  F2FP.F16.F32.PACK_AB R10, R79, R80 ;  /* 0x000000504f0a723e */ /* 0x000fe200000000ff */
[----:B------:R-:W-:Y:S01]  /*25c10*/  LDSM.16.MT88.4 R164, [R181+0x11800] ;  /* 0x01180000b5a4783b */ /* 0x000fe20000004200 */
[----:B----4-:R-:W-:Y:S01]  /*25c20*/  FADD.FTZ R2, R155, R4 ;  /* 0x000000049b027221 */ /* 0x010fe20000010000 */
        /* <DEDUP_REMOVED lines=11> */
[----:B------:R-:W-:Y:S01]  /*25ce0*/  F2FP.F16.F32.PACK_AB R11, R78, R83 ;  /* 0x000000534e0b723e */ /* 0x000fe200000000ff */
[----:B------:R-:W-:Y:S01]  /*25cf0*/  FFMA.FTZ R6, R249, R0, -R3 ;  /* 0x00000000f9067223 */ /* 0x000fe20000010803 */
[----:B------:R-:W-:Y:S01]  /*25d00*/  FADD.FTZ R2, R141, R2 ;  /* 0x000000028d027221 */ /* 0x000fe20000010000 */
[----:B------:R-:W-:Y:S01]  /*25d10*/  FADD.FTZ R4, R112, R4 ;  /* 0x0000000470047221 */ /* 0x000fe20000010000 */
[----:B------:R4:W3:Y:S01]  /*25d20*/  MUFU.EX2 R70, R7 ;  /* 0x0000000700467308 */ /* 0x0008e20000000800 */
[----:B------:R-:W-:Y:S01]  /*25d30*/  LDSM.16.MT88.4 R144, [R182+0x11800] ;  /* 0x01180000b690783b */ /* 0x000fe20000004200 */
[----:B------:R-:W-:Y:S01]  /*25d40*/  FADD.FTZ R2, R140, R2 ;  /* 0x000000028c027221 */ /* 0x000fe20000010000 */
[----:B------:R-:W-:Y:S01]  /*25d50*/  FADD.FTZ R4, R106, R4 ;  /* 0x000000046a047221 */ /* 0x000fe20000010000 */
[----:B------:R-:W-:Y:S02]  /*25d60*/  HMMA.16816.F32 R64, R8, R28, R64 ;  /* 0x0000001c0840723c */ /* 0x000fe40000001840 */
[----:B------:R-:W-:Y:S01]  /*25d70*/  FADD.FTZ R2, R139, R2 ;  /* 0x000000028b027221 */ /* 0x000fe20000010000 */
[----:B------:R-:W-:-:S03]  /*25d80*/  FADD.FTZ R4, R105, R4 ;  /* 0x0000000469047221 */ /* 0x000fc60000010000 */
[----:B------:R-:W-:Y:S01]  /*25d90*/  HMMA.16816.F32 R60, R8, R30, R60 ;  /* 0x0000001e083c723c */ /* 0x000fe2000000183c */
[----:B------:R-:W-:-:S05]  /*25da0*/  FADD.FTZ R2, R138, R2 ;  /* 0x000000028a027221 */ /* 0x000fca0000010000 */
[C---:B--2---:R-:W-:Y:S01]  /*25db0*/  HMMA.16816.F32 R28, R8.reuse, R18, R32 ;  /* 0x00000012081c723c */ /* 0x044fe20000001820 */
[----:B------:R2:W-:Y:S01]  /*25dc0*/  MUFU.EX2 R34, R6 ;  /* 0x0000000600227308 */ /* 0x0005e20000000800 */
[----:B------:R-:W-:Y:S01]  /*25dd0*/  FADD.FTZ R4, R104, R4 ;  /* 0x0000000468047221 */ /* 0x000fe20000010000 */
[----:B------:R-:W-:Y:S01]  /*25de0*/  FADD.FTZ R2, R137, R2 ;  /* 0x0000000289027221 */ /* 0x000fe20000010000 */
[-C--:B----4-:R-:W-:Y:S02]  /*25df0*/  FFMA.FTZ R7, R211, R0.reuse, -R3 ;  /* 0x00000000d3077223 */ /* 0x090fe40000010803 */
[----:B------:R-:W-:Y:S01]  /*25e00*/  FADD.FTZ R4, R103, R4 ;  /* 0x0000000467047221 */ /* 0x000fe20000010000 */
[----:B------:R-:W-:Y:S01]  /*25e10*/  FADD.FTZ R2, R136, R2 ;  /* 0x0000000288027221 */ /* 0x000fe20000010000 */
[-C--:B--2---:R-:W-:Y:S01]  /*25e20*/  FFMA.FTZ R6, R199, R0.reuse, -R5 ;  /* 0x00000000c7067223 */ /* 0x084fe20000010805 */
[-C--:B------:R-:W-:Y:S01]  /*25e30*/  FFMA.FTZ R3, R215, R0.reuse, -R3 ;  /* 0x00000000d7037223 */ /* 0x080fe20000010803 */
[C---:B-1----:R-:W-:Y:S06]  /*25e40*/  HMMA.16816.F32 R52, R8.reuse, R24, R52 ;  /* 0x000000180834723c */ /* 0x042fec0000001834 */
[C---:B------:R-:W-:Y:S01]  /*25e50*/  HMMA.16816.F32 R48, R8.reuse, R26, R48 ;  /* 0x0000001a0830723c */ /* 0x040fe20000001830 */
[----:B------:R1:W2:Y:S01]  /*25e60*/  MUFU.EX2 R33, R6 ;  /* 0x0000000600217308 */ /* 0x0002a20000000800 */
[----:B------:R-:W4:Y:S04]  /*25e70*/  LDSM.16.MT88.4 R24, [R181+0x11000] ;  /* 0x01100000b518783b */ /* 0x000f280000004200 */
[C---:B------:R-:W-:Y:S01]  /*25e80*/  HMMA.16816.F32 R44, R8.reuse, R16, R44 ;  /* 0x00000010082c723c */ /* 0x040fe2000000182c */
[----:B------:R-:W2:Y:S05]  /*25e90*/  LDSM.16.MT88.4 R16, [R182+0x11000] ;  /* 0x01100000b610783b */ /* 0x000eaa0000004200 */
[C---:B------:R-:W-:Y:S06]  /*25ea0*/  HMMA.16816.F32 R40, R8.reuse, R12, R40 ;  /* 0x0000000c0828723c */ /* 0x040fec0000001828 */
[----:B------:R-:W-:Y:S01]  /*25eb0*/  HMMA.16816.F32 R36, R8, R14, R36 ;  /* 0x0000000e0824723c */ /* 0x000fe20000001824 */
[-CC-:B-1----:R-:W-:Y:S01]  /*25ec0*/  FFMA.FTZ R6, R213, R0.reuse, -R5.reuse ;  /* 0x00000000d5067223 */ /* 0x182fe20000010805 */
[----:B------:R-:W1:Y:S03]  /*25ed0*/  LDSM.16.MT88.4 R12, [R183+0x11000] ;  /* 0x01100000b70c783b */ /* 0x000e660000004200 */
[----:B------:R3:W-:Y:S01]  /*25ee0*/  MUFU.EX2 R32, R6 ;  /* 0x0000000600207308 */ /* 0x0007e20000000800 */
[----:B------:R-:W1:Y:S01]  /*25ef0*/  LDSM.16.MT88.4 R136, [R184+0x11800] ;  /* 0x01180000b888783b */ /* 0x000e620000004200 */
[-CC-:B---3--:R-:W-:Y:S01]  /*25f00*/  FFMA.FTZ R6, R198, R0.reuse, -R5.reuse ;  /* 0x00000000c6067223 */ /* 0x188fe20000010805 */
        /* <DEDUP_REMOVED lines=25> */
[----:B------:R-:W-:Y:S02]  /*260a0*/  F2FP.F16.F32.PACK_AB R8, R68, R69 ;  /* 0x000000454408723e */ /* 0x000fe400000000ff */
[----:B------:R-:W-:Y:S01]  /*260b0*/  FADD.FTZ R2, R82, R2 ;  /* 0x0000000252027221 */ /* 0x000fe20000010000 */
[----:B------:R-:W-:Y:S02]  /*260c0*/  F2FP.F16.F32.PACK_AB R9, R70, R72 ;  /* 0x000000484609723e */ /* 0x000fe400000000ff */
[----:B------:R-:W-:Y:S02]  /*260d0*/  F2FP.F16.F32.PACK_AB R10, R58, R59 ;  /* 0x0000003b3a0a723e */ /* 0x000fe400000000ff */
[----:B------:R-:W-:Y:S01]  /*260e0*/  F2FP.F16.F32.PACK_AB R11, R57, R71 ;  /* 0x00000047390b723e */ /* 0x000fe200000000ff */
[----:B------:R-:W-:Y:S01]  /*260f0*/  FADD.FTZ R0, R84, R0 ;  /* 0x0000000054007221 */ /* 0x000fe20000010000 */
[----:B------:R-:W-:Y:S01]  /*26100*/  FADD.FTZ R2, R81, R2 ;  /* 0x0000000251027221 */ /* 0x000fe20000010000 */
[----:B------:R-:W3:Y:S02]  /*26110*/  MUFU.EX2 R35, R7 ;  /* 0x0000000700237308 */ /* 0x000ee40000000800 */
[----:B------:R-:W-:Y:S01]  /*26120*/  FADD.FTZ R0, R83, R0 ;  /* 0x0000000053007221 */ /* 0x000fe20000010000 */
[----:B------:R-:W-:Y:S01]  /*26130*/  FADD.FTZ R2, R80, R2 ;  /* 0x0000000250027221 */ /* 0x000fe20000010000 */
[----:B------:R-:W-:Y:S02]  /*26140*/  HMMA.16816.F32 R132, R8, R20, R52 ;  /* 0x000000140884723c */ /* 0x000fe40000001834 */
[----:B------:R-:W-:-:S02]  /*26150*/  FADD.FTZ R0, R78, R0 ;  /* 0x000000004e007221 */ /* 0x000fc40000010000 */
[----:B------:R-:W3:Y:S01]  /*26160*/  MUFU.EX2 R21, R6 ;  /* 0x0000000600157308 */ /* 0x000ee20000000800 */
[----:B------:R-:W-:Y:S01]  /*26170*/  FADD.FTZ R2, R79, R2 ;  /* 0x000000024f027221 */ /* 0x000fe20000010000 */
[----:B------:R-:W-:-:S06]  /*26180*/  FADD.FTZ R0, R72, R0 ;  /* 0x0000000048007221 */ /* 0x000fcc0000010000 */
[----:B------:R4:W-:Y:S01]  /*26190*/  MUFU.EX2 R20, R5 ;  /* 0x0000000500147308 */ /* 0x0009e20000000800 */
[----:B------:R-:W-:Y:S01]  /*261a0*/  FADD.FTZ R2, R69, R2 ;  /* 0x0000000245027221 */ /* 0x000fe20000010000 */
[----:B------:R-:W-:-:S03]  /*261b0*/  FADD.FTZ R0, R70, R0 ;  /* 0x0000000046007221 */ /* 0x000fc60000010000 */
[----:B------:R-:W-:Y:S01]  /*261c0*/  FADD.FTZ R2, R68, R2 ;  /* 0x0000000244027221 */ /* 0x000fe20000010000 */
[----:B----4-:R-:W4:Y:S01]  /*261d0*/  LDSM.16.MT88.4 R4, [R183+0x11800] ;  /* 0x01180000b704783b */ /* 0x010f220000004200 */
[----:B------:R-:W-:Y:S02]  /*261e0*/  FADD.FTZ R0, R71, R0 ;  /* 0x0000000047007221 */ /* 0x000fe40000010000 */
[----:B------:R-:W-:Y:S01]  /*261f0*/  FADD.FTZ R2, R59, R2 ;  /* 0x000000023b027221 */ /* 0x000fe20000010000 */
[----:B------:R-:W-:Y:S01]  /*26200*/  HMMA.16816.F32 R168, R8, R24, R64 ;  /* 0x0000001808a8723c */ /* 0x000fe20000001840 */
[----:B------:R-:W3:Y:S01]  /*26210*/  MUFU.EX2 R3, R3 ;  /* 0x0000000300037308 */ /* 0x000ee20000000800 */
[----:B------:R-:W-:Y:S01]  /*26220*/  FADD.FTZ R0, R57, R0 ;  /* 0x0000000039007221 */ /* 0x000fe20000010000 */
[----:B------:R-:W-:-:S03]  /*26230*/  FADD.FTZ R2, R58, R2 ;  /* 0x000000023a027221 */ /* 0x000fc60000010000 */
[----:B--2---:R-:W-:Y:S01]  /*26240*/  HMMA.16816.F32 R140, R8, R16, R40 ;  /* 0x00000010088c723c */ /* 0x004fe20000001828 */
[----:B------:R-:W-:-:S05]  /*26250*/  FADD.FTZ R0, R56, R0 ;  /* 0x0000000038007221 */ /* 0x000fca0000010000 */
[C---:B------:R-:W-:Y:S06]  /*26260*/  HMMA.16816.F32 R24, R8.reuse, R26, R60 ;  /* 0x0000001a0818723c */ /* 0x040fec000000183c */
[C---:B------:R-:W-:Y:S06]  /*26270*/  HMMA.16816.F32 R48, R8.reuse, R22, R48 ;  /* 0x000000160830723c */ /* 0x040fec0000001830 */
[C---:B------:R-:W-:Y:S06]  /*26280*/  HMMA.16816.F32 R16, R8.reuse, R18, R36 ;  /* 0x000000120810723c */ /* 0x040fec0000001824 */
[----:B-1----:R-:W-:Y:S01]  /*26290*/  HMMA.16816.F32 R44, R8, R12, R44 ;  /* 0x0000000c082c723c */ /* 0x002fe2000000182c */
[----:B------:R-:W-:-:S05]  /*262a0*/  FADD.FTZ R2, R33, R2 ;  /* 0x0000000221027221 */ /* 0x000fca0000010000 */
[----:B------:R-:W-:Y:S01]  /*262b0*/  HMMA.16816.F32 R28, R8, R14, R28 ;  /* 0x0000000e081c723c */ /* 0x000fe2000000181c */
[----:B---3--:R-:W-:Y:S01]  /*262c0*/  FADD.FTZ R0, R35, R0 ;  /* 0x0000000023007221 */ /* 0x008fe20000010000 */
[----:B------:R-:W-:-:S03]  /*262d0*/  FADD.FTZ R2, R32, R2 ;  /* 0x0000000220027221 */ /* 0x000fc60000010000 */
[----:B------:R-:W-:Y:S01]  /*262e0*/  FADD.FTZ R0, R34, R0 ;  /* 0x0000000022007221 */ /* 0x000fe20000010000 */
[----:B------:R-:W-:Y:S01]  /*262f0*/  FADD.FTZ R2, R21, R2 ;  /* 0x0000000215027221 */ /* 0x000fe20000010000 */
[----:B------:R-:W-:Y:S02]  /*26300*/  F2FP.F16.F32.PACK_AB R152, R32, R33 ;  /* 0x000000212098723e */ /* 0x000fe400000000ff */
[----:B------:R-:W-:Y:S01]  /*26310*/  F2FP.F16.F32.PACK_AB R153, R35, R56 ;  /* 0x000000382399723e */ /* 0x000fe200000000ff */
[C---:B------:R-:W-:Y:S01]  /*26320*/  FADD.FTZ R196, R3.reuse, R0 ;  /* 0x0000000003c47221 */ /* 0x040fe20000010000 */
[C---:B------:R-:W-:Y:S02]  /*26330*/  F2FP.F16.F32.PACK_AB R154, R20.reuse, R21 ;  /* 0x00000015149a723e */ /* 0x040fe400000000ff */
[----:B------:R-:W-:Y:S01]  /*26340*/  F2FP.F16.F32.PACK_AB R155, R3, R34 ;  /* 0x00000022039b723e */ /* 0x000fe200000000ff */
[----:B------:R-:W-:-:S05]  /*26350*/  FADD.FTZ R0, R20, R2 ;  /* 0x0000000214007221 */ /* 0x000fca0000010000 */
[----:B------:R2:W-:Y:S01]  /*26360*/  STL [R1+0xc], R0 ;  /* 0x00000c0001007387 */ /* 0x0005e20000100800 */
        /* <DEDUP_REMOVED lines=8> */
[----:B------:R-:W-:-:S02]  /*263f0*/  MOV R112, R77 ;  /* 0x0000004d00707202 */ /* 0x000fc40000000f00 */
[----:B--2---:R-:W-:-:S15]  /*26400*/  MOV R14, R76 ;  /* 0x0000004c000e7202 */ /* 0x004fde0000000f00 */
[----:B------:R-:W-:-:S06]  /*26410*/  NOP ;  /* 0x0000000000007918 */ /* 0x000fcc0000000000 */
.L_x_4277:
[----:B------:R-:W-:Y:S05]  /*26420*/  @!P3 BRA `(.L_x_4288) ;  /* 0x0000007c0058b947 */ /* 0x000fea0003800000 */
[----:B------:R-:W2:Y:S04]  /*26430*/  LDL R24, [R1+0x14] ;  /* 0x0000140001187983 */ /* 0x000ea80000100800 */
[----:B------:R-:W3:Y:S01]  /*26440*/  LDL R23, [R1+0x10] ;  /* 0x0000100001177983 */ /* 0x000ee20000100800 */
        /* <DEDUP_REMOVED lines=136> */
.L_x_4297:
[----:B------:R-:W2:Y:S01]  /*26cd0*/  LDL.LU R241, [R1+0x8] ;  /* 0x0000080001f17983 */ /* 0x000ea20000300800 */
        /* <DEDUP_REMOVED lines=81> */
.L_x_4290:
[----:B------:R-:W-:Y:S02]  /*271f0*/  R2UR UR4, R12 ;  /* 0x000000000c0472ca */ /* 0x000fe400000e0000 */
[----:B------:R-:W-:Y:S11]  /*27200*/  R2UR UR5, R13 ;  /* 0x000000000d0572ca */ /* 0x000ff600000e0000 */
[----:B------:R-:W-:Y:S02]  /*27210*/  @!UPT UIADD3 URZ, URZ, URZ, URZ ;  /* 0x0000003f3f3ff290 */ /* 0x000fe4000fffe03f */
[----:B------:R-:W3:Y:S02]  /*27220*/  LD.E R0, desc[UR4][R160.64+0x40] ;  /* 0x00004004a0007980 */ /* 0x000ee4000c101900 */
[----:B---3--:R-:W-:Y:S05]  /*27230*/  IMAD.U32 R0, R0, -0x100, RZ ;  /* 0xffffff0000007824 */ /* 0x008fea00078e00ff */
[----:B------:R-:W-:Y:S02]  /*27240*/  SHF.R.S32.HI R2, RZ, 0x1f, R0 ;  /* 0x0000001fff027819 */ /* 0x000fe40000011400 */
.L_x_4291:
[----:B------:R-:W-:Y:S05]  /*27250*/  BSYNC B0 ;  /* 0x0000000000007941 */ /* 0x000fea0003800000 */
.L_x_4289:
[----:B------:R-:W3:Y:S01]  /*27260*/  LDL R202, [R1+0x4] ;  /* 0x0000040001ca7983 */ /* 0x000ee20000100800 */
        /* <DEDUP_REMOVED lines=93> */
[-C--:B------:R-:W-:Y:S01]  /*27840*/  @!P0 LEA.HI.X R27, R5, R225.reuse, R8, 0x1, P1 ;  /* 0x000000e1051b8211 */ /* 0x080fe200008f0c08 */
        /* <DEDUP_REMOVED lines=18> */
[-C--:B------:R-:W-:Y:S02]  /*27970*/  @!P0 LEA.HI.X R23, R4, R225.reuse, R8, 0x1, P3 ;  /* 0x000000e104178211 */ /* 0x080fe400018f0c08 */
        /* <DEDUP_REMOVED lines=32> */
[-C--:B------:R-:W-:Y:S02]  /*27b80*/  @!P0 LEA.HI.X R17, R3, R225.reuse, R7, 0x1, P4 ;  /* 0x000000e103118211 */ /* 0x080fe400020f0c07 */
        /* <DEDUP_REMOVED lines=8> */
[CC--:B------:R-:W-:Y:S04]  /*27c10*/  @!P0 LEA R14, P3, R4.reuse, R224.reuse, 0x1 ;  /* 0x000000e0040e8211 */ /* 0x0c0fe800078608ff */
[-C--:B------:R-:W-:Y:S02]  /*27c20*/  @!P0 LEA.HI.X R15, R4, R225.reuse, R8, 0x1, P3 ;  /* 0x000000e1040f8211 */ /* 0x080fe400018f0c08 */
        /* <DEDUP_REMOVED lines=8> */
[-C--:B------:R-:W-:Y:S02]  /*27cb0*/  @!P0 LEA.HI.X R13, R5, R225.reuse, R9, 0x1, P2 ;  /* 0x000000e1050d8211 */ /* 0x080fe400010f0c09 */
[----:B------:R-:W-:Y:S01]  /*27cc0*/  @!P0 IADD3 R5, P3, R0, R40, RZ ;  /* 0x0000002800058210 */ /* 0x000fe20007f7e0ff */
[----:B------:R-:W-:Y:S01]  /*27cd0*/  @!P0 IMAD.X R11, R2, 0x1, R11, P1 ;  /* 0x00000001020b8824 */ /* 0x000fe200008e060b */
[-C--:B------:R-:W-:Y:S01]  /*27ce0*/  @!P0 LEA R10, P1, R6, R224.reuse, 0x1 ;  /* 0x000000e0060a8211 */ /* 0x080fe200078208ff */
        /* <DEDUP_REMOVED lines=8> */
[C---:B------:R-:W-:Y:S02]  /*27d70*/  @!P0 LEA R6, P3, R5.reuse, R224, 0x1 ;  /* 0x000000e005068211 */ /* 0x040fe400078608ff */
[C---:B------:R-:W-:Y:S01]  /*27d80*/  @!P0 IADD3 R32, P2, R0.reuse, R32, RZ ;  /* 0x0000002000208210 */ /* 0x040fe20007f5e0ff */
[----:B------:R-:W-:Y:S01]  /*27d90*/  @!PT LDS RZ, [RZ] ;  /* 0x00000000fffff984 */ /* 0x000fe20000000800 */
[----:B------:R-:W-:Y:S01]  /*27da0*/  @!PT LDS RZ, [RZ] ;  /* 0x00000000fffff984 */ /* 0x000fe20000000800 */
[----:B------:R-:W-:Y:S01]  /*27db0*/  @!PT LDS RZ, [RZ] ;  /* 0x00000000fffff984 */ /* 0x000fe20000000800 */
[----:B------:R-:W-:Y:S01]  /*27dc0*/  @!P0 LDGSTS.E.BYPASS.LTC128B.128 [R191+0xf800], desc[UR18][R10.64] ;  /* 0x0f8000000abf8fae */ /* 0x000fe2000b901d52 */
[-C--:B------:R-:W-:Y:S02]  /*27dd0*/  @!P0 LEA.HI.X R7, R5, R225.reuse, R34, 0x1, P3 ;  /* 0x000000e105078211 */ /* 0x080fe400018f0c22 */
[----:B------:R-:W-:Y:S01]  /*27de0*/  @!P0 IADD3 R33, P1, R0, R38, RZ ;  /* 0x0000002600218210 */ /* 0x000fe20007f3e0ff */
[----:B------:R-:W-:Y:S01]  /*27df0*/  @P0 STS.128 [R191+0x10000], RZ ;  /* 0x010000ffbf000388 */ /* 0x000fe20000000c00 */
[----:B------:R-:W-:Y:S01]  /*27e00*/  @!P0 IMAD.X R35, R2, 0x1, R35, P2 ;  /* 0x0000000102238824 */ /* 0x000fe200010e0623 */
[-C--:B------:R-:W-:Y:S02]  /*27e10*/  @!P0 LEA R4, P2, R32, R224.reuse, 0x1 ;  /* 0x000000e020048211 */ /* 0x080fe400078408ff */
[----:B------:R-:W-:Y:S01]  /*27e20*/  @!PT LDS RZ, [RZ] ;  /* 0x00000000fffff984 */ /* 0x000fe20000000800 */
[----:B------:R-:W-:Y:S01]  /*27e30*/  @!PT LDS RZ, [RZ] ;  /* 0x00000000fffff984 */ /* 0x000fe20000000800 */
[----:B------:R-:W-:Y:S01]  /*27e40*/  @!PT LDS RZ, [RZ] ;  /* 0x00000000fffff984 */ /* 0x000fe20000000800 */
[----:B------:R1:W-:Y:S01]  /*27e50*/  @!P0 LDGSTS.E.BYPASS.LTC128B.128 [R191+0x10000], desc[UR16][R8.64] ;  /* 0x1000000008bf8fae */ /* 0x0003e2000b901d50 */
[----:B------:R-:W-:Y:S01]  /*27e60*/  @!P0 IMAD.X R0, R2, 0x1, R36, P1 ;  /* 0x0000000102008824 */ /* 0x000fe200008e0624 */
[-C--:B------:R-:W-:Y:S02]  /*27e70*/  @!P0 LEA.HI.X R5, R32, R225.reuse, R35, 0x1, P2 ;  /* 0x000000e120058211 */ /* 0x080fe400010f0c23 */
        /* <DEDUP_REMOVED lines=308> */
.L_x_4295:
[----:B------:R-:W2:Y:S02]  /*291c0*/  LD.E R0, desc[UR4][R160.64+0x38] ;  /* 0x00003804a0007980 */ /* 0x000ea4000c101900 */
[----:B--2---:R-:W-:Y:S04]  /*291d0*/  LEA R0, -R0, RZ, 0x8 ;  /* 0x000000ff00007211 */ /* 0x004fe800078e41ff */
[----:B------:R-:W-:Y:S02]  /*291e0*/  SHF.R.S32.HI R2, RZ, 0x1f, R0 ;  /* 0x0000001fff027819 */ /* 0x000fe40000011400 */
.L_x_4296:
[----:B------:R-:W-:Y:S05]  /*291f0*/  BSYNC B0 ;  /* 0x0000000000007941 */ /* 0x000fea0003800000 */
.L_x_4294:
        /* <DEDUP_REMOVED lines=176> */
.L_x_4293:
[----:B------:R-:W-:Y:S05]  /*29d00*/  BSYNC B1 ;  /* 0x0000000000017941 */ /* 0x000fea0003800000 */
.L_x_4292:
[----:B------:R-:W2:Y:S01]  /*29d10*/  S2R R0, SR_TID.X ;  /* 0x0000000000007919 */ /* 0x000ea20000002100 */
[----:B-1----:R-:W3:Y:S01]  /*29d20*/  LD.E R3, desc[UR4][R160.64+0xdc] ;  /* 0x0000dc04a0037980 */ /* 0x002ee2000c101900 */
[----:B--2---:R-:W-:Y:S04]  /*29d30*/  SHF.L.U32 R0, R0, 0x1, RZ ;  /* 0x0000000100007819 */ /* 0x004fe800000006ff */
[----:B------:R-:W-:Y:S04]  /*29d40*/  LOP3.LUT R0, R0, 0x6, RZ, 0xc0, !PT ;  /* 0x0000000600007812 */ /* 0x000fe800078ec0ff */
[----:B------:R-:W-:Y:S04]  /*29d50*/  LEA R0, R241, R0, 0x8 ;  /* 0x00000000f1007211 */ /* 0x000fe800078e40ff */
        /* <DEDUP_REMOVED lines=335> */
[----:B------:R-:W2:Y:S01]  /*2b250*/  LDL.LU R118, [R1+0xc] ;  /* 0x00000c0001767983 */ /* 0x000ea20000300800 */
        /* <DEDUP_REMOVED lines=10> */
[----:B------:R-:W4:Y:S01]  /*2b300*/  MUFU.EX2 R173, R173 ;  /* 0x000000ad00ad7308 */ /* 0x000f220000000800 */
[C---:B-1----:R-:W-:Y:S01]  /*2b310*/  FMUL.FTZ R6, R0.reuse, R170 ;  /* 0x000000aa00067220 */ /* 0x042fe20000410000 */
[C---:B------:R-:W-:Y:S01]  /*2b320*/  FMUL.FTZ R10, R0.reuse, R166 ;  /* 0x000000a6000a7220 */ /* 0x040fe20000410000 */
[C---:B------:R-:W-:Y:S01]  /*2b330*/  FMUL.FTZ R11, R0.reuse, R167 ;  /* 0x000000a7000b7220 */ /* 0x040fe20000410000 */
[C---:B------:R-:W-:Y:S01]  /*2b340*/  FMUL.FTZ R134, R0.reuse, R134 ;  /* 0x0000008600867220 */ /* 0x040fe20000410000 */
[C---:B------:R-:W-:Y:S01]  /*2b350*/  FMUL.FTZ R135, R0.reuse, R135 ;  /* 0x0000008700877220 */ /* 0x040fe20000410000 */
[C---:B------:R-:W-:Y:S01]  /*2b360*/  FMUL.FTZ R138, R0.reuse, R138 ;  /* 0x0000008a008a7220 */ /* 0x040fe20000410000 */
[C---:B------:R-:W-:Y:S03]  /*2b370*/  FMUL.FTZ R139, R0.reuse, R139 ;  /* 0x0000008b008b7220 */ /* 0x040fe60000410000 */
[----:B------:R-:W1:Y:S01]  /*2b380*/  MUFU.EX2 R175, R175 ;  /* 0x000000af00af7308 */ /* 0x000e620000000800 */
[C---:B---3--:R-:W-:Y:S01]  /*2b390*/  FMUL.FTZ R7, R0.reuse, R171 ;  /* 0x000000ab00077220 */ /* 0x048fe20000410000 */
        /* <DEDUP_REMOVED lines=9> */
[----:B----4-:R-:W-:Y:S01]  /*2b430*/  FFMA.FTZ R0, R0, R196, R173 ;  /* 0x000000c400007223 */ /* 0x010fe200000100ad */
[--C-:B------:R-:W-:Y:S01]  /*2b440*/  FFMA.FTZ R176, R18, R3, -R156.reuse ;  /* 0x0000000312b07223 */ /* 0x100fe2000001089c */
[C---:B------:R-:W-:Y:S01]  /*2b450*/  F2FP.F16.F32.PACK_AB R173, R14.reuse, R173 ;  /* 0x000000ad0ead723e */ /* 0x040fe200000000ff */
[-C--:B------:R-:W-:Y:S01]  /*2b460*/  FFMA.FTZ R174, R15, R3.reuse, -R156 ;  /* 0x000000030fae7223 */ /* 0x080fe2000001089c */
[----:B------:R-:W-:Y:S03]  /*2b470*/  FADD.FTZ R18, R14, R0 ;  /* 0x000000000e127221 */ /* 0x000fe60000010000 */
[----:B------:R-:W3:Y:S01]  /*2b480*/  MUFU.EX2 R15, R172 ;  /* 0x000000ac000f7308 */ /* 0x000ee20000000800 */
[----:B------:R-:W-:Y:S01]  /*2b490*/  FMNMX.FTZ R14, R4, R162, !PT ;  /* 0x000000a2040e7209 */ /* 0x000fe20007810000 */
[-C--:B------:R-:W-:Y:S01]  /*2b4a0*/  FFMA.FTZ R206, R51, R3.reuse, -R156 ;  /* 0x0000000333ce7223 */ /* 0x080fe2000001089c */
[----:B-1----:R-:W-:Y:S01]  /*2b4b0*/  FADD.FTZ R18, R175, R18 ;  /* 0x00000012af127221 */ /* 0x002fe20000010000 */
[-CC-:B------:R-:W-:Y:S01]  /*2b4c0*/  FFMA.FTZ R245, R114, R3.reuse, -R156.reuse ;  /* 0x0000000372f57223 */ /* 0x180fe2000001089c */
[----:B------:R-:W-:Y:S01]  /*2b4d0*/  FMNMX.FTZ R14, R5, R14, !PT ;  /* 0x0000000e050e7209 */ /* 0x000fe20007810000 */
[--C-:B------:R-:W-:Y:S01]  /*2b4e0*/  FFMA.FTZ R246, R115, R3, -R156.reuse ;  /* 0x0000000373f67223 */ /* 0x100fe2000001089c */
[----:B------:R-:W-:Y:S03]  /*2b4f0*/  MOV R115, R197 ;  /* 0x000000c500737202 */ /* 0x000fe60000000f00 */
        /* <DEDUP_REMOVED lines=10> */
[C---:B---3--:R-:W-:Y:S01]  /*2b5a0*/  FADD.FTZ R18, R15.reuse, R18 ;  /* 0x000000120f127221 */ /* 0x048fe20000010000 */
        /* <DEDUP_REMOVED lines=16> */
[--C-:B------:R-:W-:Y:S01]  /*2b6b0*/  FFMA.FTZ R236, R95, R3, -R156.reuse ;  /* 0x000000035fec7223 */ /* 0x100fe2000001089c */
[----:B------:R-:W-:Y:S01]  /*2b6c0*/  MOV R103, R241 ;  /* 0x000000f100677202 */ /* 0x000fe20000000f00 */
[-CC-:B------:R-:W-:Y:S01]  /*2b6d0*/  FFMA.FTZ R234, R91, R3.reuse, -R156.reuse ;  /* 0x000000035bea7223 */ /* 0x180fe2000001089c */
[----:B------:R-:W-:Y:S01]  /*2b6e0*/  FMNMX.FTZ R14, R21, R14, !PT ;  /* 0x0000000e150e7209 */ /* 0x000fe20007810000 */
[-CC-:B------:R-:W-:Y:S03]  /*2b6f0*/  FFMA.FTZ R243, R110, R3.reuse, -R156.reuse ;  /* 0x000000036ef37223 */ /* 0x180fe6000001089c */
[----:B------:R-:W-:Y:S01]  /*2b700*/  MUFU.EX2 R26, R194 ;  /* 0x000000c2001a7308 */ /* 0x000fe20000000800 */
[-CC-:B------:R-:W-:Y:S01]  /*2b710*/  FFMA.FTZ R248, R119, R3.reuse, -R156.reuse ;  /* 0x0000000377f87223 */ /* 0x180fe2000001089c */
[----:B------:R-:W-:Y:S01]  /*2b720*/  FMNMX.FTZ R14, R24, R14, !PT ;  /* 0x0000000e180e7209 */ /* 0x000fe20007810000 */
[-CC-:B------:R-:W-:Y:S01]  /*2b730*/  FFMA.FTZ R207, R50, R3.reuse, -R156.reuse ;  /* 0x0000000332cf7223 */ /* 0x180fe2000001089c */
[-CC-:B------:R-:W-:Y:S01]  /*2b740*/  FFMA.FTZ R212, R55, R3.reuse, -R156.reuse ;  /* 0x0000000337d47223 */ /* 0x180fe2000001089c */
        /* <DEDUP_REMOVED lines=38> */
[-C--:B------:R-:W-:Y:S03]  /*2b9b0*/  FFMA.FTZ R156, R131, R3.reuse, -R156 ;  /* 0x00000003839c7223 */ /* 0x080fe6000001089c */
[----:B------:R-:W-:Y:S04]  /*2b9c0*/  FMNMX.FTZ R14, R45, R14, !PT ;  /* 0x0000000e2d0e7209 */ /* 0x000fe80007810000 */
        /* <DEDUP_REMOVED lines=85> */
[----:B------:R4:W5:Y:S01]  /*2bf20*/  MUFU.EX2 R114, R5 ;  /* 0x0000000500727308 */ /* 0x0009620000000800 */
        /* <DEDUP_REMOVED lines=8> */
[----:B---3--:R-:W-:Y:S01]  /*2bfb0*/  FADD.FTZ R4, R177, R18 ;  /* 0x00000012b1047221 */ /* 0x008fe20000010000 */
[C---:B------:R-:W-:Y:S01]  /*2bfc0*/  FMUL.FTZ R145, R0.reuse, R145 ;  /* 0x0000009100917220 */ /* 0x040fe20000410000 */
[C---:B------:R-:W-:Y:S01]  /*2bfd0*/  FMUL.FTZ R148, R0.reuse, R148 ;  /* 0x0000009400947220 */ /* 0x040fe20000410000 */
[C---:B------:R-:W-:Y:S01]  /*2bfe0*/  FMUL.FTZ R149, R0.reuse, R149 ;  /* 0x0000009500957220 */ /* 0x040fe20000410000 */
[----:B------:R-:W-:Y:S01]  /*2bff0*/  FADD.FTZ R42, R15, R4 ;  /* 0x000000040f2a7221 */ /* 0x000fe20000010000 */
[C---:B------:R-:W-:Y:S01]  /*2c000*/  FMUL.FTZ R4, R0.reuse, R168 ;  /* 0x000000a800047220 */ /* 0x040fe20000410000 */
[C---:B------:R-:W-:Y:S03]  /*2c010*/  FMUL.FTZ R152, R0.reuse, R152 ;  /* 0x0000009800987220 */ /* 0x040fe60000410000 */
[----:B------:R3:W2:Y:S01]  /*2c020*/  MUFU.EX2 R196, R9 ;  /* 0x0000000900c47308 */ /* 0x0006a20000000800 */
[----:B----4-:R-:W-:Y:S01]  /*2c030*/  FMUL.FTZ R5, R0, R169 ;  /* 0x000000a900057220 */ /* 0x010fe20000410000 */
[----:B-----5:R-:W-:Y:S01]  /*2c040*/  F2FP.F16.F32.PACK_AB R172, R114, R51 ;  /* 0x0000003372ac723e */ /* 0x020fe200000000ff */
[----:B------:R-:W4:Y:S01]  /*2c050*/  LDSM.16.MT88.4 R168, [R181+0xa000] ;  /* 0x00a00000b5a8783b */ /* 0x000f220000004200 */
[----:B------:R-:W-:Y:S01]  /*2c060*/  FMUL.FTZ R153, R0, R153 ;  /* 0x0000009900997220 */ /* 0x000fe20000410000 */
[-CC-:B------:R-:W-:Y:S01]  /*2c070*/  FFMA.FTZ R12, R12, R3.reuse, -R46.reuse ;  /* 0x000000030c0c7223 */ /* 0x180fe2000001082e */
[--C-:B------:R-:W-:Y:S01]  /*2c080*/  FFMA.FTZ R13, R13, R3, -R46.reuse ;  /* 0x000000030d0d7223 */ /* 0x100fe2000001082e */
[----:B------:R-:W-:Y:S03]  /*2c090*/  F2FP.F16.F32.PACK_AB R177, R15, R177 ;  /* 0x000000b10fb1723e */ /* 0x000fe600000000ff */
        /* <DEDUP_REMOVED lines=8> */
[----:B------:R1:W5:Y:S01]  /*2c120*/  MUFU.EX2 R127, R17 ;  /* 0x00000011007f7308 */ /* 0x0003620000000800 */
[----:B---3--:R-:W-:Y:S01]  /*2c130*/  FMUL.FTZ R9, R0, R165 ;  /* 0x000000a500097220 */ /* 0x008fe20000410000 */
[----:B--2---:R-:W-:Y:S01]  /*2c140*/  F2FP.F16.F32.PACK_AB R174, R196, R197 ;  /* 0x000000c5c4ae723e */ /* 0x004fe200000000ff */
        /* <DEDUP_REMOVED lines=12> */
[--C-:B------:R-:W-:Y:S03]  /*2c210*/  FFMA.FTZ R105, R105, R3, -R46.reuse ;  /* 0x0000000369697223 */ /* 0x100fe6000001082e */
[----:B------:R3:W-:Y:S01]  /*2c220*/  MUFU.EX2 R122, R21 ;  /* 0x00000015007a7308 */ /* 0x0007e20000000800 */
[----:B-1----:R-:W-:Y:S01]  /*2c230*/  LDSM.16.MT88.4 R16, [R184+0xa800] ;  /* 0x00a80000b810783b */ /* 0x002fe20000004200 */
[----:B-----5:R-:W-:Y:S01]  /*2c240*/  F2FP.F16.F32.PACK_AB R178, R127, R123 ;  /* 0x0000007b7fb2723e */ /* 0x020fe200000000ff */
        /* <DEDUP_REMOVED lines=8> */
[C---:B----4-:R-:W-:Y:S07]  /*2c2d0*/  HMMA.16816.F32 R4, R172.reuse, R168, R4 ;  /* 0x000000a8ac04723c */ /* 0x050fee0000001804 */
[----:B------:R-:W-:Y:S01]  /*2c2e0*/  MUFU.EX2 R162, R25 ;  /* 0x0000001900a27308 */ /* 0x000fe20000000800 */
[C---:B------:R-:W-:Y:S01]  /*2c2f0*/  HMMA.16816.F32 R8, R172.reuse, R170, R8 ;  /* 0x000000aaac08723c */ /* 0x040fe20000001808 */
[----:B---3--:R-:W-:Y:S02]  /*2c300*/  LDSM.16.MT88.4 R20, [R184+0xb000] ;  /* 0x00b00000b814783b */ /* 0x008fe40000004200 */
        /* <DEDUP_REMOVED lines=10> */
[--C-:B------:R-:W-:Y:S01]  /*2c3b0*/  FFMA.FTZ R80, R80, R3, -R46.reuse ;  /* 0x0000000350507223 */ /* 0x100fe2000001082e */
[----:B------:R-:W-:Y:S05]  /*2c3c0*/  MOV R169, R115 ;  /* 0x0000007300a97202 */ /* 0x000fea0000000f00 */
[----:B------:R-:W-:Y:S02]  /*2c3d0*/  MUFU.EX2 R119, R37 ;  /* 0x0000002500777308 */ /* 0x000fe40000000800 */
[----:B------:R-:W-:Y:S02]  /*2c3e0*/  MOV R168, R103 ;  /* 0x0000006700a87202 */ /* 0x000fe40000000f00 */
[----:B------:R-:W-:Y:S01]  /*2c3f0*/  MOV R171, R95 ;  /* 0x0000005f00ab7202 */ /* 0x000fe20000000f00 */
        /* <DEDUP_REMOVED lines=17> */
[----:B------:R-:W-:Y:S04]  /*2c510*/  FFMA.FTZ R46, R129, R3, -R46 ;  /* 0x00000003812e7223 */ /* 0x000fe8000001082e */
[----:B------:R-:W-:Y:S01]  /*2c520*/  MUFU.EX2 R40, R209 ;  /* 0x000000d100287308 */ /* 0x000fe20000000800 */
[----:B--2---:R-:W-:Y:S09]  /*2c530*/  F2FP.F16.F32.PACK_AB R179, R27, R15 ;  /* 0x0000000f1bb3723e */ /* 0x004ff200000000ff */
        /* <DEDUP_REMOVED lines=13> */
[----:B------:R2:W-:Y:S02]  /*2c610*/  MUFU.EX2 R59, R12 ;  /* 0x0000000c003b7308 */ /* 0x0005e40000000800 */
[----:B------:R-:W-:Y:S08]  /*2c620*/  MOV R175, R168 ;  /* 0x000000a800af7202 */ /* 0x000ff00000000f00 */
[----:B------:R-:W3:Y:S01]  /*2c630*/  MUFU.EX2 R63, R13 ;  /* 0x0000000d003f7308 */ /* 0x000ee20000000800 */
[----:B------:R-:W-:Y:S04]  /*2c640*/  MOV R174, R169 ;  /* 0x000000a900ae7202 */ /* 0x000fe80000000f00 */
[----:B------:R-:W-:Y:S05]  /*2c650*/  ISETP.GT.AND P0, PT, R175, R174, PT ;  /* 0x000000aeaf00720c */ /* 0x000fea0003f04270 */
[----:B------:R-:W4:Y:S01]  /*2c660*/  MUFU.EX2 R13, R195 ;  /* 0x000000c3000d7308 */ /* 0x000f220000000800 */
[----:B--2---:R-:W-:Y:S04]  /*2c670*/  FADD.FTZ R12, R15, R42 ;  /* 0x0000002a0f0c7221 */ /* 0x004fe80000010000 */
[----:B------:R-:W-:Y:S05]  /*2c680*/  FADD.FTZ R12, R27, R12 ;  /* 0x0000000c1b0c7221 */ /* 0x000fea0000010000 */
[----:B------:R-:W2:Y:S01]  /*2c690*/  MUFU.EX2 R42, R205 ;  /* 0x000000cd002a7308 */ /* 0x000ea20000000800 */
        /* <DEDUP_REMOVED lines=15> */
[----:B------:R-:W-:Y:S03]  /*2c790*/  MUFU.EX2 R88, R88 ;  /* 0x0000005800587308 */ /* 0x000fe60000000800 */
[----:B------:R-:W-:Y:S07]  /*2c7a0*/  FADD.FTZ R12, R35, R12 ;  /* 0x0000000c230c7221 */ /* 0x000fee0000010000 */
        /* <DEDUP_REMOVED lines=18> */
[----:B------:R-:W-:Y:S01]  /*2c8d0*/  FFMA.FTZ R13, R0, R118, R51 ;  /* 0x00000076000d7223 */ /* 0x000fe20000010033 */
[----:B------:R-:W-:Y:S01]  /*2c8e0*/  F2FP.F16.F32.PACK_AB R19, R31, R30 ;  /* 0x0000001e1f13723e */ /* 0x000fe200000000ff */
[----:B------:R-:W-:Y:S01]  /*2c8f0*/  LDSM.16.MT88.4 R24, [R181+0xc800] ;  /* 0x00c80000b518783b */ /* 0x000fe20000004200 */
[----:B------:R-:W-:Y:S01]  /*2c900*/  F2FP.F16.F32.PACK_AB R16, R122, R54 ;  /* 0x000000367a10723e */ /* 0x000fe200000000ff */
[----:B------:R-:W-:Y:S01]  /*2c910*/  FADD.FTZ R0, R38, R12 ;  /* 0x0000000c26007221 */ /* 0x000fe20000010000 */
[----:B------:R-:W-:Y:S02]  /*2c920*/  F2FP.F16.F32.PACK_AB R18, R162, R131 ;  /* 0x00000083a212723e */ /* 0x000fe400000000ff */
[----:B------:R-:W-:Y:S01]  /*2c930*/  MUFU.EX2 R52, R241 ;  /* 0x000000f100347308 */ /* 0x000fe20000000800 */
[----:B------:R-:W-:Y:S01]  /*2c940*/  FADD.FTZ R15, R39, R0 ;  /* 0x00000000270f7221 */ /* 0x000fe20000010000 */
[----:B------:R-:W-:Y:S03]  /*2c950*/  FADD.FTZ R0, R114, R13 ;  /* 0x0000000d72007221 */ /* 0x000fe60000010000 */
[C---:B------:R-:W-:Y:S05]  /*2c960*/  HMMA.16816.F32 R4, R16.reuse, R164, R4 ;  /* 0x000000a41004723c */ /* 0x040fea0000001804 */
[----:B------:R1:W3:Y:S01]  /*2c970*/  MUFU.EX2 R164, R29 ;  /* 0x0000001d00a47308 */ /* 0x0002e20000000800 */
[----:B------:R-:W-:Y:S01]  /*2c980*/  FADD.FTZ R0, R197, R0 ;  /* 0x00000000c5007221 */ /* 0x000fe20000010000 */
[C---:B------:R-:W-:Y:S08]  /*2c990*/  HMMA.16816.F32 R8, R16.reuse, R166, R8 ;  /* 0x000000a61008723c */ /* 0x040ff00000001808 */
[----:B------:R-:W4:Y:S03]  /*2c9a0*/  MUFU.EX2 R166, R32 ;  /* 0x0000002000a67308 */ /* 0x000f260000000800 */
[----:B------:R-:W-:Y:S01]  /*2c9b0*/  FADD.FTZ R12, R196, R0 ;  /* 0x00000000c40c7221 */ /* 0x000fe20000010000 */
[C---:B------:R-:W-:Y:S03]  /*2c9c0*/  HMMA.16816.F32 R132, R16.reuse, R20, R132 ;  /* 0x000000141084723c */ /* 0x040fe60000001884 */
[----:B--2---:R-:W-:Y:S03]  /*2c9d0*/  FADD.FTZ R0, R42, R15 ;  /* 0x0000000f2a007221 */ /* 0x004fe60000010000 */
[C---:B------:R-:W-:Y:S01]  /*2c9e0*/  HMMA.16816.F32 R136, R16.reuse, R22, R136 ;  /* 0x000000161088723c */ /* 0x040fe20000001888 */
[----:B------:R-:W2:Y:S01]  /*2c9f0*/  LDSM.16.MT88.4 R20, [R182+0xb000] ;  /* 0x00b00000b614783b */ /* 0x000ea20000004200 */
[----:B------:R-:W5:Y:S03]  /*2ca00*/  MUFU.EX2 R165, R33 ;  /* 0x0000002100a57308 */ /* 0x000f660000000800 */
[----:B------:R-:W-:Y:S01]  /*2ca10*/  FADD.FTZ R0, R43, R0 ;  /* 0x000000002b007221 */ /* 0x000fe20000010000 */
[----:B------:R-:W-:Y:S03]  /*2ca20*/  FADD.FTZ R12, R59, R12 ;  /* 0x0000000c3b0c7221 */ /* 0x000fe60000010000 */
[----:B-1----:R-:W-:Y:S03]  /*2ca30*/  LDSM.16.MT88.4 R28, [R184+0xd800] ;  /* 0x00d80000b81c783b */ /* 0x002fe60000004200 */
[----:B------:R-:W-:Y:S01]  /*2ca40*/  MUFU.EX2 R114, R234 ;  /* 0x000000ea00727308 */ /* 0x000fe20000000800 */
[----:B------:R-:W-:Y:S01]  /*2ca50*/  FADD.FTZ R0, R47, R0 ;  /* 0x000000002f007221 */ /* 0x000fe20000010000 */
[----:B------:R-:W-:Y:S03]  /*2ca60*/  FADD.FTZ R12, R63, R12 ;  /* 0x0000000c3f0c7221 */ /* 0x000fe60000010000 */
        /* <DEDUP_REMOVED lines=8> */
[----:B------:R-:W-:Y:S04]  /*2caf0*/  FADD.FTZ R12, R122, R12 ;  /* 0x0000000c7a0c7221 */ /* 0x000fe80000010000 */
[----:B------:R-:W-:Y:S05]  /*2cb00*/  FADD.FTZ R12, R131, R12 ;  /* 0x0000000c830c7221 */ /* 0x000fea0000010000 */
[----:B------:R-:W1:Y:S01]  /*2cb10*/  MUFU.EX2 R67, R53 ;  /* 0x0000003500437308 */ /* 0x000e620000000800 */
[----:B------:R-:W-:Y:S01]  /*2cb20*/  FADD.FTZ R12, R162, R12 ;  /* 0x0000000ca20c7221 */ /* 0x000fe20000010000 */
[----:B------:R-:W-:Y:S03]  /*2cb30*/  MOV R162, R14 ;  /* 0x0000000e00a27202 */ /* 0x000fe60000000f00 */
[----:B------:R-:W-:Y:S01]  /*2cb40*/  FADD.FTZ R12, R91, R12 ;  /* 0x0000000c5b0c7221 */ /* 0x000fe20000010000 */
[C---:B--2---:R-:W-:Y:S04]  /*2cb50*/  HMMA.16816.F32 R140, R16.reuse, R20, R140 ;  /* 0x00000014108c723c */ /* 0x044fe8000000188c */
[----:B------:R-:W-:Y:S01]  /*2cb60*/  MUFU.EX2 R53, R239 ;  /* 0x000000ef00357308 */ /* 0x000fe20000000800 */
[----:B---3--:R-:W-:Y:S01]  /*2cb70*/  FADD.FTZ R0, R164, R12 ;  /* 0x0000000ca4007221 */ /* 0x008fe20000010000 */
[C---:B------:R-:W-:Y:S01]  /*2cb80*/  HMMA.16816.F32 R144, R16.reuse, R22, R144 ;  /* 0x000000161090723c */ /* 0x040fe20000001890 */
[----:B------:R-:W2:Y:S07]  /*2cb90*/  LDSM.16.MT88.4 R20, [R183+0xb000] ;  /* 0x00b00000b714783b */ /* 0x000eae0000004200 */
[----:B------:R-:W-:Y:S03]  /*2cba0*/  MUFU.EX2 R75, R56 ;  /* 0x00000038004b7308 */ /* 0x000fe60000000800 */
[----:B----4-:R-:W-:Y:S04]  /*2cbb0*/  FADD.FTZ R0, R166, R0 ;  /* 0x00000000a6007221 */ /* 0x010fe80000010000 */
[----:B-----5:R-:W-:Y:S03]  /*2cbc0*/  FADD.FTZ R12, R165, R0 ;  /* 0x00000000a50c7221 */ /* 0x020fe60000010000 */
[----:B------:R-:W-:Y:S01]  /*2cbd0*/  MUFU.EX2 R79, R57 ;  /* 0x00000039004f7308 */ /* 0x000fe20000000800 */
[----:B------:R-:W-:Y:S01]  /*2cbe0*/  FADD.FTZ R0, R55, R13 ;  /* 0x0000000d37007221 */ /* 0x000fe20000010000 */
[----:B------:R-:W-:Y:S03]  /*2cbf0*/  FADD.FTZ R12, R110, R12 ;  /* 0x0000000c6e0c7221 */ /* 0x000fe60000010000 */
[----:B------:R-:W-:Y:S01]  /*2cc00*/  FADD.FTZ R13, R58, R0 ;  /* 0x000000003a0d7221 */ /* 0x000fe20000010000 */
[----:B------:R-:W-:Y:S04]  /*2cc10*/  FADD.FTZ R0, R119, R12 ;  /* 0x0000000c77007221 */ /* 0x000fe80000010000 */
[----:B------:R-:W3:Y:S01]  /*2cc20*/  MUFU.EX2 R56, R216 ;  /* 0x000000d800387308 */ /* 0x000ee20000000800 */
[----:B------:R-:W-:Y:S04]  /*2cc30*/  FADD.FTZ R0, R126, R0 ;  /* 0x000000007e007221 */ /* 0x000fe80000010000 */
[----:B------:R-:W-:Y:S05]  /*2cc40*/  FADD.FTZ R0, R130, R0 ;  /* 0x0000000082007221 */ /* 0x000fea0000010000 */
[----:B------:R-:W4:Y:S01]  /*2cc50*/  MUFU.EX2 R60, R60 ;  /* 0x0000003c003c7308 */ /* 0x000f220000000800 */
[----:B------:R-:W-:Y:S04]  /*2cc60*/  FADD.FTZ R0, R86, R0 ;  /* 0x0000000056007221 */ /* 0x000fe80000010000 */
[----:B------:R-:W-:Y:S05]  /*2cc70*/  FADD.FTZ R0, R82, R0 ;  /* 0x0000000052007221 */ /* 0x000fea0000010000 */
[----:B------:R-:W5:Y:S01]  /*2cc80*/  MUFU.EX2 R61, R61 ;  /* 0x0000003d003d7308 */ /* 0x000f620000000800 */
[----:B------:R-:W-:Y:S01]  /*2cc90*/  FADD.FTZ R0, R94, R0 ;  /* 0x000000005e007221 */ /* 0x000fe20000010000 */
[C---:B--2---:R-:W-:Y:S08]  /*2cca0*/  HMMA.16816.F32 R148, R16.reuse, R20, R148 ;  /* 0x000000141094723c */ /* 0x044ff00000001894 */
[----:B------:R-:W2:Y:S03]  /*2ccb0*/  MUFU.EX2 R64, R64 ;  /* 0x0000004000407308 */ /* 0x000ea60000000800 */
[----:B------:R-:W-:Y:S01]  /*2ccc0*/  FADD.FTZ R12, R102, R0 ;  /* 0x00000000660c7221 */ /* 0x000fe20000010000 */
[----:B------:R-:W-:Y:S01]  /*2ccd0*/  FADD.FTZ R0, R45, R13 ;  /* 0x0000000d2d007221 */ /* 0x000fe20000010000 */
[----:B------:R-:W-:Y:S01]  /*2cce0*/  HMMA.16816.F32 R152, R16, R22, R152 ;  /* 0x000000161098723c */ /* 0x000fe20000001898 */
[----:B------:R-:W2:Y:S04]  /*2ccf0*/  LDSM.16.MT88.4 R20, [R181+0xb800] ;  /* 0x00b80000b514783b */ /* 0x000ea80000004200 */
[----:B------:R-:W2:Y:S01]  /*2cd00*/  MUFU.EX2 R71, R65 ;  /* 0x0000004100477308 */ /* 0x000ea20000000800 */
[----:B------:R-:W-:Y:S01]  /*2cd10*/  FADD.FTZ R12, R44, R12 ;  /* 0x0000000c2c0c7221 */ /* 0x000fe20000010000 */
[----:B------:R-:W-:Y:S01]  /*2cd20*/  F2FP.F16.F32.PACK_AB R17, R35, R34 ;  /* 0x000000222311723e */ /* 0x000fe200000000ff */
[----:B------:R-:W-:Y:S01]  /*2cd30*/  FADD.FTZ R0, R66, R0 ;  /* 0x0000000042007221 */ /* 0x000fe20000010000 */
[----:B------:R-:W-:Y:S02]  /*2cd40*/  LDSM.16.MT88.4 R32, [R182+0xe000] ;  /* 0x00e00000b620783b */ /* 0x000fe40000004200 */
[----:B------:R-:W-:Y:S01]  /*2cd50*/  F2FP.F16.F32.PACK_AB R19, R39, R38 ;  /* 0x000000262713723e */ /* 0x000fe200000000ff */
[----:B------:R-:W-:Y:S01]  /*2cd60*/  FADD.FTZ R0, R90, R0 ;  /* 0x000000005a007221 */ /* 0x000fe20000010000 */
[----:B------:R-:W-:Y:S02]  /*2cd70*/  F2FP.F16.F32.PACK_AB R16, R164, R91 ;  /* 0x0000005ba410723e */ /* 0x000fe400000000ff */
[----:B------:R-:W-:Y:S01]  /*2cd80*/  MUFU.EX2 R118, R222 ;  /* 0x000000de00767308 */ /* 0x000fe20000000800 */
[----:B------:R-:W-:Y:S01]  /*2cd90*/  F2FP.F16.F32.PACK_AB R18, R165, R166 ;  /* 0x000000a6a512723e */ /* 0x000fe200000000ff */
[----:B------:R-:W-:Y:S01]  /*2cda0*/  FADD.FTZ R0, R99, R0 ;  /* 0x0000000063007221 */ /* 0x000fe20000010000 */
[----:B------:R-:W-:Y:S01]  /*2cdb0*/  LDSM.16.MT88.4 R36, [R181+0xe800] ;  /* 0x00e80000b524783b */ /* 0x000fe20000004200 */
[----:B-1----:R-:W-:Y:S02]  /*2cdc0*/  FADD.FTZ R12, R67, R12 ;  /* 0x0000000c430c7221 */ /* 0x002fe40000010000 */
[----:B---3--:R-:W-:Y:S04]  /*2cdd0*/  FADD.FTZ R0, R56, R0 ;  /* 0x0000000038007221 */ /* 0x008fe80000010000 */
[----:B------:R-:W-:Y:S01]  /*2cde0*/  MUFU.EX2 R103, R223 ;  /* 0x000000df00677308 */ /* 0x000fe20000000800 */
[----:B------:R-:W-:Y:S01]  /*2cdf0*/  FADD.FTZ R12, R75, R12 ;  /* 0x0000000c4b0c7221 */ /* 0x000fe20000010000 */
[----:B------:R-:W-:Y:S01]  /*2ce00*/  FADD.FTZ R0, R62, R0 ;  /* 0x000000003e007221 */ /* 0x000fe20000010000 */
[----:B------:R-:W-:Y:S02]  /*2ce10*/  LDSM.16.MT88.4 R164, [R181+0x11800] ;  /* 0x01180000b5a4783b */ /* 0x000fe40000004200 */
[----:B------:R-:W-:Y:S01]  /*2ce20*/  FADD.FTZ R12, R79, R12 ;  /* 0x0000000c4f0c7221 */ /* 0x000fe20000010000 */
[----:B------:R-:W-:Y:S04]  /*2ce30*/  FADD.FTZ R0, R70, R0 ;  /* 0x0000000046007221 */ /* 0x000fe80000010000 */
[----:B------:R-:W-:Y:S01]  /*2ce40*/  MUFU.EX2 R115, R226 ;  /* 0x000000e200737308 */ /* 0x000fe20000000800 */
[----:B----4-:R-:W-:Y:S01]  /*2ce50*/  FADD.FTZ R12, R60, R12 ;  /* 0x0000000c3c0c7221 */ /* 0x010fe20000010000 */
[----:B------:R-:W-:Y:S03]  /*2ce60*/  FADD.FTZ R13, R78, R0 ;  /* 0x000000004e0d7221 */ /* 0x000fe60000010000 */
[----:B-----5:R-:W-:Y:S05]  /*2ce70*/  FADD.FTZ R12, R61, R12 ;  /* 0x0000000c3d0c7221 */ /* 0x020fea0000010000 */
[----:B------:R-:W1:Y:S01]  /*2ce80*/  MUFU.EX2 R76, R76 ;  /* 0x0000004c004c7308 */ /* 0x000e620000000800 */
[----:B--2---:R-:W-:Y:S01]  /*2ce90*/  FADD.FTZ R12, R64, R12 ;  /* 0x0000000c400c7221 */ /* 0x004fe20000010000 */
[C---:B------:R-:W-:Y:S03]  /*2cea0*/  HMMA.16816.F32 R4, R16.reuse, R20, R4 ;  /* 0x000000141004723c */ /* 0x040fe60000001804 */
[----:B------:R-:W-:Y:S01]  /*2ceb0*/  FADD.FTZ R0, R71, R12 ;  /* 0x0000000c47007221 */ /* 0x000fe20000010000 */
[----:B------:R-:W-:Y:S04]  /*2cec0*/  FADD.FTZ R12, R74, R13 ;  /* 0x0000000d4a0c7221 */ /* 0x000fe80000010000 */
[----:B------:R-:W2:Y:S01]  /*2ced0*/  MUFU.EX2 R77, R77 ;  /* 0x0000004d004d7308 */ /* 0x000ea20000000800 */
[C---:B------:R-:W-:Y:S01]  /*2cee0*/  HMMA.16816.F32 R8, R16.reuse, R22, R8 ;  /* 0x000000161008723c */ /* 0x040fe20000001808 */
[----:B------:R-:W3:Y:S02]  /*2cef0*/  LDSM.16.MT88.4 R20, [R184+0xb800] ;  /* 0x00b80000b814783b */ /* 0x000ee40000004200 */
[----:B------:R-:W-:Y:S01]  /*2cf00*/  FADD.FTZ R13, R68, R0 ;  /* 0x00000000440d7221 */ /* 0x000fe20000010000 */
[----:B------:R-:W-:Y:S05]  /*2cf10*/  FADD.FTZ R0, R83, R12 ;  /* 0x0000000c53007221 */ /* 0x000fea0000010000 */
[----:B------:R-:W4:Y:S02]  /*2cf20*/  MUFU.EX2 R80, R80 ;  /* 0x0000005000507308 */ /* 0x000f240000000800 */
[----:B------:R-:W-:Y:S01]  /*2cf30*/  FADD.FTZ R12, R69, R13 ;  /* 0x0000000d450c7221 */ /* 0x000fe20000010000 */
[----:B------:R-:W-:Y:S07]  /*2cf40*/  FADD.FTZ R0, R87, R0 ;  /* 0x0000000057007221 */ /* 0x000fee0000010000 */
[----:B------:R-:W5:Y:S01]  /*2cf50*/  MUFU.EX2 R95, R81 ;  /* 0x00000051005f7308 */ /* 0x000f620000000800 */
[----:B------:R-:W-:Y:S01]  /*2cf60*/  FADD.FTZ R12, R98, R12 ;  /* 0x0000000c620c7221 */ /* 0x000fe20000010000 */
[----:B------:R-:W-:Y:S03]  /*2cf70*/  FADD.FTZ R0, R111, R0 ;  /* 0x000000006f007221 */ /* 0x000fe60000010000 */
[----:B------:R-:W-:Y:S01]  /*2cf80*/  FADD.FTZ R13, R106, R12 ;  /* 0x0000000c6a0d7221 */ /* 0x000fe20000010000 */
[----:B------:R-:W-:Y:S04]  /*2cf90*/  FADD.FTZ R12, R107, R0 ;  /* 0x000000006b0c7221 */ /* 0x000fe80000010000 */
[----:B------:R-:W3:Y:S01]  /*2cfa0*/  MUFU.EX2 R81, R232 ;  /* 0x000000e800517308 */ /* 0x000ee20000000800 */
[----:B-1----:R-:W-:Y:S01]  /*2cfb0*/  FADD.FTZ R0, R76, R13 ;  /* 0x0000000d4c007221 */ /* 0x002fe20000010000 */
[----:B------:R-:W-:Y:S03]  /*2cfc0*/  FADD.FTZ R12, R118, R12 ;  /* 0x0000000c760c7221 */ /* 0x000fe60000010000 */
[----:B--2---:R-:W-:Y:S01]  /*2cfd0*/  FADD.FTZ R0, R77, R0 ;  /* 0x000000004d007221 */ /* 0x004fe20000010000 */
[----:B------:R-:W-:Y:S04]  /*2cfe0*/  FADD.FTZ R12, R103, R12 ;  /* 0x0000000c670c7221 */ /* 0x000fe80000010000 */
[----:B------:R-:W1:Y:S01]  /*2cff0*/  MUFU.EX2 R65, R235 ;  /* 0x000000eb00417308 */ /* 0x000e620000000800 */
[----:B----4-:R-:W-:Y:S01]  /*2d000*/  FADD.FTZ R13, R80, R0 ;  /* 0x00000000500d7221 */ /* 0x010fe20000010000 */
[----:B------:R-:W-:Y:S03]  /*2d010*/  FADD.FTZ R0, R115, R12 ;  /* 0x0000000c73007221 */ /* 0x000fe60000010000 */
[----:B-----5:R-:W-:Y:S01]  /*2d020*/  FADD.FTZ R12, R95, R13 ;  /* 0x0000000d5f0c7221 */ /* 0x020fe20000010000 */
[----:B------:R-:W-:Y:S04]  /*2d030*/  FADD.FTZ R0, R72, R0 ;  /* 0x0000000048007221 */ /* 0x000fe80000010000 */
[----:B------:R-:W2:Y:S01]  /*2d040*/  MUFU.EX2 R59, R236 ;  /* 0x000000ec003b7308 */ /* 0x000ea20000000800 */
[----:B------:R-:W-:Y:S01]  /*2d050*/  FADD.FTZ R12, R84, R12 ;  /* 0x0000000c540c7221 */ /* 0x000fe20000010000 */
[C---:B---3--:R-:W-:Y:S03]  /*2d060*/  HMMA.16816.F32 R132, R16.reuse, R20, R132 ;  /* 0x000000141084723c */ /* 0x048fe60000001884 */
[----:B------:R-:W-:Y:S01]  /*2d070*/  FADD.FTZ R0, R81, R0 ;  /* 0x0000000051007221 */ /* 0x000fe20000010000 */
[----:B------:R-:W-:Y:S02]  /*2d080*/  FADD.FTZ R12, R85, R12 ;  /* 0x0000000c550c7221 */ /* 0x000fe40000010000 */
[C---:B------:R-:W-:Y:S01]  /*2d090*/  HMMA.16816.F32 R136, R16.reuse, R22, R136 ;  /* 0x000000161088723c */ /* 0x040fe20000001888 */
[----:B------:R-:W3:Y:S01]  /*2d0a0*/  LDSM.16.MT88.4 R20, [R182+0xb800] ;  /* 0x00b80000b614783b */ /* 0x000ee20000004200 */
[----:B------:R-:W4:Y:S03]  /*2d0b0*/  MUFU.EX2 R63, R237 ;  /* 0x000000ed003f7308 */ /* 0x000f260000000800 */
[----:B------:R-:W-:Y:S01]  /*2d0c0*/  FADD.FTZ R13, R73, R0 ;  /* 0x00000000490d7221 */ /* 0x000fe20000010000 */
[----:B------:R-:W-:Y:S06]  /*2d0d0*/  FADD.FTZ R0, R88, R12 ;  /* 0x0000000c58007221 */ /* 0x000fec0000010000 */
[----:B------:R-:W5:Y:S01]  /*2d0e0*/  MUFU.EX2 R57, R238 ;  /* 0x000000ee00397308 */ /* 0x000f620000000800 */
[----:B------:R-:W-:Y:S01]  /*2d0f0*/  FADD.FTZ R12, R114, R13 ;  /* 0x0000000d720c7221 */ /* 0x000fe20000010000 */
[----:B------:R-:W-:Y:S03]  /*2d100*/  FADD.FTZ R13, R89, R0 ;  /* 0x00000000590d7221 */ /* 0x000fe60000010000 */
[----:B-1----:R-:W-:Y:S05]  /*2d110*/  FADD.FTZ R0, R65, R12 ;  /* 0x0000000c41007221 */ /* 0x002fea0000010000 */
[----:B------:R-:W1:Y:S01]  /*2d120*/  MUFU.EX2 R92, R92 ;  /* 0x0000005c005c7308 */ /* 0x000e620000000800 */
[----:B--2---:R-:W-:Y:S04]  /*2d130*/  FADD.FTZ R12, R59, R0 ;  /* 0x000000003b0c7221 */ /* 0x004fe80000010000 */
[----:B----4-:R-:W-:Y:S05]  /*2d140*/  FADD.FTZ R12, R63, R12 ;  /* 0x0000000c3f0c7221 */ /* 0x010fea0000010000 */
[----:B------:R-:W2:Y:S01]  /*2d150*/  MUFU.EX2 R93, R93 ;  /* 0x0000005d005d7308 */ /* 0x000ea20000000800 */
[----:B-----5:R-:W-:Y:S09]  /*2d160*/  FADD.FTZ R12, R57, R12 ;  /* 0x0000000c390c7221 */ /* 0x020ff20000010000 */
[----:B------:R-:W4:Y:S01]  /*2d170*/  MUFU.EX2 R96, R96 ;  /* 0x0000006000607308 */ /* 0x000f220000000800 */
[----:B-1----:R-:W-:Y:S01]  /*2d180*/  FADD.FTZ R13, R92, R13 ;  /* 0x0000000d5c0d7221 */ /* 0x002fe20000010000 */
[C---:B---3--:R-:W-:Y:S08]  /*2d190*/  HMMA.16816.F32 R140, R16.reuse, R20, R140 ;  /* 0x00000014108c723c */ /* 0x048ff0000000188c */
[----:B------:R-:W1:Y:S03]  /*2d1a0*/  MUFU.EX2 R97, R97 ;  /* 0x0000006100617308 */ /* 0x000e660000000800 */
[----:B--2---:R-:W-:Y:S01]  /*2d1b0*/  FADD.FTZ R0, R93, R13 ;  /* 0x0000000d5d007221 */ /* 0x004fe20000010000 */
[C---:B------:R-:W-:Y:S01]  /*2d1c0*/  HMMA.16816.F32 R144, R16.reuse, R22, R144 ;  /* 0x000000161090723c */ /* 0x040fe20000001890 */
[----:B------:R-:W2:Y:S05]  /*2d1d0*/  LDSM.16.MT88.4 R20, [R183+0xb800] ;  /* 0x00b80000b714783b */ /* 0x000eaa0000004200 */
[----:B------:R-:W-:Y:S01]  /*2d1e0*/  MUFU.EX2 R49, R244 ;  /* 0x000000f400317308 */ /* 0x000fe20000000800 */
[----:B----4-:R-:W-:Y:S09]  /*2d1f0*/  FADD.FTZ R0, R96, R0 ;  /* 0x0000000060007221 */ /* 0x010ff20000010000 */
[----:B------:R-:W-:Y:S01]  /*2d200*/  MUFU.EX2 R48, R245 ;  /* 0x000000f500307308 */ /* 0x000fe20000000800 */
[----:B-1----:R-:W-:Y:S01]  /*2d210*/  FADD.FTZ R13, R97, R0 ;  /* 0x00000000610d7221 */ /* 0x002fe20000010000 */
[----:B------:R-:W-:Y:S03]  /*2d220*/  FADD.FTZ R0, R53, R12 ;  /* 0x0000000c35007221 */ /* 0x000fe60000010000 */
[----:B------:R-:W-:Y:S01]  /*2d230*/  FADD.FTZ R3, R100, R13 ;  /* 0x0000000d64037221 */ /* 0x000fe20000010000 */
[----:B------:R-:W-:Y:S04]  /*2d240*/  FADD.FTZ R0, R54, R0 ;  /* 0x0000000036007221 */ /* 0x000fe80000010000 */
[----:B------:R-:W1:Y:S01]  /*2d250*/  MUFU.EX2 R108, R108 ;  /* 0x0000006c006c7308 */ /* 0x000e620000000800 */
[----:B------:R-:W-:Y:S01]  /*2d260*/  FADD.FTZ R3, R101, R3 ;  /* 0x0000000365037221 */ /* 0x000fe20000010000 */
[----:B------:R-:W-:Y:S03]  /*2d270*/  FADD.FTZ R0, R52, R0 ;  /* 0x0000000034007221 */ /* 0x000fe60000010000 */
[----:B------:R-:W-:Y:S01]  /*2d280*/  FADD.FTZ R3, R104, R3 ;  /* 0x0000000368037221 */ /* 0x000fe20000010000 */
[----:B------:R-:W-:Y:S04]  /*2d290*/  FADD.FTZ R0, R51, R0 ;  /* 0x0000000033007221 */ /* 0x000fe80000010000 */
[----:B------:R-:W3:Y:S01]  /*2d2a0*/  MUFU.EX2 R109, R109 ;  /* 0x0000006d006d7308 */ /* 0x000ee20000000800 */
[----:B------:R-:W-:Y:S09]  /*2d2b0*/  FADD.FTZ R3, R105, R3 ;  /* 0x0000000369037221 */ /* 0x000ff20000010000 */
[----:B------:R-:W4:Y:S01]  /*2d2c0*/  MUFU.EX2 R112, R112 ;  /* 0x0000007000707308 */ /* 0x000f220000000800 */
[----:B-1----:R-:W-:Y:S01]  /*2d2d0*/  FADD.FTZ R3, R108, R3 ;  /* 0x000000036c037221 */ /* 0x002fe20000010000 */
[C---:B--2---:R-:W-:Y:S08]  /*2d2e0*/  HMMA.16816.F32 R148, R16.reuse, R20, R148 ;  /* 0x000000141094723c */ /* 0x044ff00000001894 */
[----:B------:R-:W1:Y:S03]  /*2d2f0*/  MUFU.EX2 R113, R113 ;  /* 0x0000007100717308 */ /* 0x000e660000000800 */
[----:B---3--:R-:W-:Y:S01]  /*2d300*/  FADD.FTZ R3, R109, R3 ;  /* 0x000000036d037221 */ /* 0x008fe20000010000 */
[----:B------:R-:W-:Y:S01]  /*2d310*/  HMMA.16816.F32 R152, R16, R22, R152 ;  /* 0x000000161098723c */ /* 0x000fe20000001898 */
[----:B------:R-:W2:Y:S05]  /*2d320*/  LDSM.16.MT88.4 R20, [R181+0xc000] ;  /* 0x00c00000b514783b */ /* 0x000eaa0000004200 */
[----:B------:R-:W3:Y:S01]  /*2d330*/  MUFU.EX2 R116, R116 ;  /* 0x0000007400747308 */ /* 0x000ee20000000800 */
[----:B----4-:R-:W-:Y:S01]  /*2d340*/  FADD.FTZ R3, R112, R3 ;  /* 0x0000000370037221 */ /* 0x010fe20000010000 */
[----:B------:R-:W-:Y:S03]  /*2d350*/  F2FP.F16.F32.PACK_AB R17, R43, R42 ;  /* 0x0000002a2b11723e */ /* 0x000fe600000000ff */
[----:B------:R-:W-:Y:S05]  /*2d360*/  F2FP.F16.F32.PACK_AB R19, R50, R47 ;  /* 0x0000002f3213723e */ /* 0x000fea00000000ff */
[----:B------:R-:W4:Y:S01]  /*2d370*/  MUFU.EX2 R117, R117 ;  /* 0x0000007500757308 */ /* 0x000f220000000800 */
[----:B------:R-:W-:Y:S01]  /*2d380*/  F2FP.F16.F32.PACK_AB R16, R119, R110 ;  /* 0x0000006e7710723e */ /* 0x000fe200000000ff */
[----:B-1----:R-:W-:Y:S01]  /*2d390*/  FADD.FTZ R3, R113, R3 ;  /* 0x0000000371037221 */ /* 0x002fe20000010000 */
[----:B------:R-:W-:Y:S07]  /*2d3a0*/  F2FP.F16.F32.PACK_AB R18, R130, R126 ;  /* 0x0000007e8212723e */ /* 0x000fee00000000ff */
[----:B------:R-:W1:Y:S01]  /*2d3b0*/  MUFU.EX2 R50, R243 ;  /* 0x000000f300327308 */ /* 0x000e620000000800 */
[----:B---3--:R-:W-:Y:S09]  /*2d3c0*/  FADD.FTZ R3, R116, R3 ;  /* 0x0000000374037221 */ /* 0x008ff20000010000 */
[----:B------:R-:W-:Y:S01]  /*2d3d0*/  MUFU.EX2 R47, R246 ;  /* 0x000000f6002f7308 */ /* 0x000fe20000000800 */
[----:B----4-:R-:W-:Y:S09]  /*2d3e0*/  FADD.FTZ R3, R117, R3 ;  /* 0x0000000375037221 */ /* 0x010ff20000010000 */
[----:B------:R-:W3:Y:S01]  /*2d3f0*/  MUFU.EX2 R120, R120 ;  /* 0x0000007800787308 */ /* 0x000ee20000000800 */
[----:B-1----:R-:W-:Y:S01]  /*2d400*/  FADD.FTZ R0, R50, R0 ;  /* 0x0000000032007221 */ /* 0x002fe20000010000 */
[C---:B--2---:R-:W-:Y:S08]  /*2d410*/  HMMA.16816.F32 R4, R16.reuse, R20, R4 ;  /* 0x000000141004723c */ /* 0x044ff00000001804 */
[----:B------:R-:W1:Y:S03]  /*2d420*/  MUFU.EX2 R121, R121 ;  /* 0x0000007900797308 */ /* 0x000e660000000800 */
[----:B------:R-:W-:Y:S01]  /*2d430*/  FADD.FTZ R0, R49, R0 ;  /* 0x0000000031007221 */ /* 0x000fe20000010000 */
[C---:B------:R-:W-:Y:S01]  /*2d440*/  HMMA.16816.F32 R8, R16.reuse, R22, R8 ;  /* 0x000000161008723c */ /* 0x040fe20000001808 */
[----:B------:R-:W2:Y:S05]  /*2d450*/  LDSM.16.MT88.4 R20, [R184+0xc000] ;  /* 0x00c00000b814783b */ /* 0x000eaa0000004200 */
[----:B------:R-:W-:Y:S01]  /*2d460*/  MUFU.EX2 R15, R171 ;  /* 0x000000ab000f7308 */ /* 0x000fe20000000800 */
[----:B---3--:R-:W-:Y:S01]  /*2d470*/  FADD.FTZ R3, R120, R3 ;  /* 0x0000000378037221 */ /* 0x008fe20000010000 */
[----:B------:R-:W-:Y:S04]  /*2d480*/  FADD.FTZ R0, R48, R0 ;  /* 0x0000000030007221 */ /* 0x000fe80000010000 */
[----:B------:R-:W-:Y:S04]  /*2d490*/  FADD.FTZ R0, R47, R0 ;  /* 0x000000002f007221 */ /* 0x000fe80000010000 */
[----:B------:R-:W-:Y:S01]  /*2d4a0*/  MUFU.EX2 R128, R128 ;  /* 0x0000008000807308 */ /* 0x000fe20000000800 */
[----:B-1----:R-:W-:Y:S09]  /*2d4b0*/  FADD.FTZ R3, R121, R3 ;  /* 0x0000000379037221 */ /* 0x002ff20000010000 */
[----:B------:R-:W-:Y:S10]  /*2d4c0*/  MUFU.EX2 R125, R125 ;  /* 0x0000007d007d7308 */ /* 0x000ff40000000800 */
[----:B------:R-:W1:Y:S01]  /*2d4d0*/  MUFU.EX2 R124, R124 ;  /* 0x0000007c007c7308 */ /* 0x000e620000000800 */
[C---:B--2---:R-:W-:Y:S03]  /*2d4e0*/  HMMA.16816.F32 R132, R16.reuse, R20, R132 ;  /* 0x000000141084723c */ /* 0x044fe60000001884 */
[----:B-1----:R-:W-:Y:S03]  /*2d4f0*/  FADD.FTZ R3, R124, R3 ;  /* 0x000000037c037221 */ /* 0x002fe60000010000 */
[C---:B------:R-:W-:Y:S01]  /*2d500*/  HMMA.16816.F32 R136, R16.reuse, R22, R136 ;  /* 0x000000161088723c */ /* 0x040fe20000001888 */
[----:B------:R-:W1:Y:S04]  /*2d510*/  LDSM.16.MT88.4 R20, [R182+0xc000] ;  /* 0x00c00000b614783b */ /* 0x000e680000004200 */
[----:B------:R-:W-:Y:S06]  /*2d520*/  FADD.FTZ R3, R125, R3 ;  /* 0x000000037d037221 */ /* 0x000fec0000010000 */
[----:B------:R-:W-:Y:S01]  /*2d530*/  FADD.FTZ R3, R128, R3 ;  /* 0x0000000380037221 */ /* 0x000fe20000010000 */
[C---:B-1----:R-:W-:Y:S06]  /*2d540*/  HMMA.16816.F32 R140, R16.reuse, R20, R140 ;  /* 0x00000014108c723c */ /* 0x042fec000000188c */
[C---:B------:R-:W-:Y:S01]  /*2d550*/  HMMA.16816.F32 R144, R16.reuse, R22, R144 ;  /* 0x000000161090723c */ /* 0x040fe20000001890 */
[----:B------:R-:W1:Y:S05]  /*2d560*/  LDSM.16.MT88.4 R20, [R183+0xc000] ;  /* 0x00c00000b714783b */ /* 0x000e6a0000004200 */
[C---:B-1----:R-:W-:Y:S06]  /*2d570*/  HMMA.16816.F32 R148, R16.reuse, R20, R148 ;  /* 0x000000141094723c */ /* 0x042fec0000001894 */
[----:B------:R-:W-:Y:S01]  /*2d580*/  HMMA.16816.F32 R152, R16, R22, R152 ;  /* 0x000000161098723c */ /* 0x000fe20000001898 */
[----:B------:R-:W1:Y:S06]  /*2d590*/  LDSM.16.MT88.4 R20, [R184+0xc800] ;  /* 0x00c80000b814783b */ /* 0x000e6c0000004200 */
[----:B------:R-:W-:Y:S02]  /*2d5a0*/  F2FP.F16.F32.PACK_AB R17, R41, R40 ;  /* 0x000000282911723e */ /* 0x000fe400000000ff */
[----:B------:R-:W-:Y:S02]  /*2d5b0*/  LDSM.16.MT88.4 R40, [R183+0xf800] ;  /* 0x00f80000b728783b */ /* 0x000fe40000004200 */
[----:B------:R-:W-:Y:S02]  /*2d5c0*/  F2FP.F16.F32.PACK_AB R19, R58, R55 ;  /* 0x000000373a13723e */ /* 0x000fe400000000ff */
[----:B------:R-:W-:Y:S02]  /*2d5d0*/  F2FP.F16.F32.PACK_AB R16, R82, R86 ;  /* 0x000000565210723e */ /* 0x000fe400000000ff */
[----:B------:R-:W-:Y:S07]  /*2d5e0*/  F2FP.F16.F32.PACK_AB R18, R102, R94 ;  /* 0x0000005e6612723e */ /* 0x000fee00000000ff */
[C---:B------:R-:W-:Y:S06]  /*2d5f0*/  HMMA.16816.F32 R4, R16.reuse, R24, R4 ;  /* 0x000000181004723c */ /* 0x040fec0000001804 */
        /* <DEDUP_REMOVED lines=12> */
[----:B------:R-:W3:Y:S02]  /*2d6c0*/  MUFU.EX2 R45, R247 ;  /* 0x000000f7002d7308 */ /* 0x000ee40000000800 */
[----:B------:R-:W-:Y:S02]  /*2d6d0*/  F2FP.F16.F32.PACK_AB R19, R99, R90 ;  /* 0x0000005a6313723e */ /* 0x000fe400000000ff */
[----:B------:R-:W-:Y:S02]  /*2d6e0*/  F2FP.F16.F32.PACK_AB R16, R67, R44 ;  /* 0x0000002c4310723e */ /* 0x000fe400000000ff */
[----:B------:R-:W-:Y:S04]  /*2d6f0*/  F2FP.F16.F32.PACK_AB R18, R79, R75 ;  /* 0x0000004b4f12723e */ /* 0x000fe800000000ff */
[----:B------:R-:W4:Y:S03]  /*2d700*/  MUFU.EX2 R44, R248 ;  /* 0x000000f8002c7308 */ /* 0x000f260000000800 */
[C---:B--2---:R-:W-:Y:S03]  /*2d710*/  HMMA.16816.F32 R4, R16.reuse, R24, R4 ;  /* 0x000000181004723c */ /* 0x044fe60000001804 */
[----:B---3--:R-:W-:Y:S03]  /*2d720*/  FADD.FTZ R0, R45, R0 ;  /* 0x000000002d007221 */ /* 0x008fe60000010000 */
[C---:B------:R-:W-:Y:S01]  /*2d730*/  HMMA.16816.F32 R8, R16.reuse, R26, R8 ;  /* 0x0000001a1008723c */ /* 0x040fe20000001808 */
[----:B------:R-:W2:Y:S04]  /*2d740*/  LDSM.16.MT88.4 R24, [R182+0xd000] ;  /* 0x00d00000b618783b */ /* 0x000ea80000004200 */
[----:B----4-:R-:W-:Y:S01]  /*2d750*/  FADD.FTZ R0, R44, R0 ;  /* 0x000000002c007221 */ /* 0x010fe20000010000 */
        /* <DEDUP_REMOVED lines=32> */
[C---:B-1----:R-:W-:Y:S06]  /*2d960*/  HMMA.16816.F32 R132, R16.reuse, R20, R132 ;  /* 0x000000141084723c */ /* 0x042fec0000001884 */
[C---:B------:R-:W-:Y:S05]  /*2d970*/  HMMA.16816.F32 R136, R16.reuse, R22, R136 ;  /* 0x000000161088723c */ /* 0x040fea0000001888 */
[----:B------:R-:W-:Y:S01]  /*2d980*/  F2FP.F16.F32.PACK_AB R21, R118, R107 ;  /* 0x0000006b7615723e */ /* 0x000fe200000000ff */
[C---:B------:R-:W-:Y:S05]  /*2d990*/  HMMA.16816.F32 R140, R16.reuse, R32, R140 ;  /* 0x00000020108c723c */ /* 0x040fea000000188c */
[----:B------:R-:W-:Y:S01]  /*2d9a0*/  F2FP.F16.F32.PACK_AB R23, R115, R103 ;  /* 0x000000677317723e */ /* 0x000fe200000000ff */
[C---:B------:R-:W-:Y:S01]  /*2d9b0*/  HMMA.16816.F32 R144, R16.reuse, R34, R144 ;  /* 0x000000221090723c */ /* 0x040fe20000001890 */
[----:B------:R-:W1:Y:S04]  /*2d9c0*/  LDSM.16.MT88.4 R32, [R182+0xe800] ;  /* 0x00e80000b620783b */ /* 0x000e680000004200 */
[----:B------:R-:W-:Y:S01]  /*2d9d0*/  F2FP.F16.F32.PACK_AB R20, R77, R76 ;  /* 0x0000004c4d14723e */ /* 0x000fe200000000ff */
[C---:B--2---:R-:W-:Y:S05]  /*2d9e0*/  HMMA.16816.F32 R148, R16.reuse, R24, R148 ;  /* 0x000000181094723c */ /* 0x044fea0000001894 */
[----:B------:R-:W-:Y:S01]  /*2d9f0*/  F2FP.F16.F32.PACK_AB R22, R95, R80 ;  /* 0x000000505f16723e */ /* 0x000fe200000000ff */
[----:B------:R-:W-:Y:S01]  /*2da00*/  HMMA.16816.F32 R152, R16, R26, R152 ;  /* 0x0000001a1098723c */ /* 0x000fe20000001898 */
[----:B------:R-:W2:Y:S04]  /*2da10*/  LDSM.16.MT88.4 R16, [R183+0xe800] ;  /* 0x00e80000b710783b */ /* 0x000ea80000004200 */
[----:B------:R-:W-:Y:S01]  /*2da20*/  F2FP.F16.F32.PACK_AB R25, R81, R72 ;  /* 0x000000485119723e */ /* 0x000fe200000000ff */
[C---:B------:R-:W-:Y:S05]  /*2da30*/  HMMA.16816.F32 R4, R20.reuse, R36, R4 ;  /* 0x000000241404723c */ /* 0x040fea0000001804 */
[----:B------:R-:W-:Y:S01]  /*2da40*/  F2FP.F16.F32.PACK_AB R27, R114, R73 ;  /* 0x00000049721b723e */ /* 0x000fe200000000ff */
[C---:B------:R-:W-:Y:S01]  /*2da50*/  HMMA.16816.F32 R8, R20.reuse, R38, R8 ;  /* 0x000000261408723c */ /* 0x040fe20000001808 */
[----:B------:R-:W4:Y:S04]  /*2da60*/  LDSM.16.MT88.4 R36, [R181+0xf000] ;  /* 0x00f00000b524783b */ /* 0x000f280000004200 */
[----:B------:R-:W-:Y:S01]  /*2da70*/  F2FP.F16.F32.PACK_AB R24, R85, R84 ;  /* 0x000000545518723e */ /* 0x000fe200000000ff */
[C---:B---3--:R-:W-:Y:S05]  /*2da80*/  HMMA.16816.F32 R132, R20.reuse, R28, R132 ;  /* 0x0000001c1484723c */ /* 0x048fea0000001884 */
[----:B------:R-:W-:Y:S01]  /*2da90*/  F2FP.F16.F32.PACK_AB R26, R89, R88 ;  /* 0x00000058591a723e */ /* 0x000fe200000000ff */
[C---:B------:R-:W-:Y:S01]  /*2daa0*/  HMMA.16816.F32 R136, R20.reuse, R30, R136 ;  /* 0x0000001e1488723c */ /* 0x040fe20000001888 */
[----:B------:R-:W3:Y:S05]  /*2dab0*/  LDSM.16.MT88.4 R28, [R184+0xf000] ;  /* 0x00f00000b81c783b */ /* 0x000eea0000004200 */
[C---:B-1----:R-:W-:Y:S06]  /*2dac0*/  HMMA.16816.F32 R140, R20.reuse, R32, R140 ;  /* 0x00000020148c723c */ /* 0x042fec000000188c */
[C---:B------:R-:W-:Y:S01]  /*2dad0*/  HMMA.16816.F32 R144, R20.reuse, R34, R144 ;  /* 0x000000221490723c */ /* 0x040fe20000001890 */
[----:B------:R-:W1:Y:S05]  /*2dae0*/  LDSM.16.MT88.4 R32, [R182+0xf000] ;  /* 0x00f00000b620783b */ /* 0x000e6a0000004200 */
[C---:B--2---:R-:W-:Y:S06]  /*2daf0*/  HMMA.16816.F32 R148, R20.reuse, R16, R148 ;  /* 0x000000101494723c */ /* 0x044fec0000001894 */
[----:B------:R-:W-:Y:S01]  /*2db00*/  HMMA.16816.F32 R152, R20, R18, R152 ;  /* 0x000000121498723c */ /* 0x000fe20000001898 */
[----:B------:R-:W2:Y:S05]  /*2db10*/  LDSM.16.MT88.4 R16, [R183+0xf000] ;  /* 0x00f00000b710783b */ /* 0x000eaa0000004200 */
[C---:B----4-:R-:W-:Y:S05]  /*2db20*/  HMMA.16816.F32 R4, R24.reuse, R36, R4 ;  /* 0x000000241804723c */ /* 0x050fea0000001804 */
[----:B------:R-:W-:Y:S01]  /*2db30*/  F2FP.F16.F32.PACK_AB R21, R59, R65 ;  /* 0x000000413b15723e */ /* 0x000fe200000000ff */
[C---:B------:R-:W-:Y:S01]  /*2db40*/  HMMA.16816.F32 R8, R24.reuse, R38, R8 ;  /* 0x000000261808723c */ /* 0x040fe20000001808 */
[----:B------:R-:W4:Y:S04]  /*2db50*/  LDSM.16.MT88.4 R36, [R181+0xf800] ;  /* 0x00f80000b524783b */ /* 0x000f280000004200 */
[----:B------:R-:W-:Y:S01]  /*2db60*/  F2FP.F16.F32.PACK_AB R23, R57, R63 ;  /* 0x0000003f3917723e */ /* 0x000fe200000000ff */
[C---:B---3--:R-:W-:Y:S05]  /*2db70*/  HMMA.16816.F32 R132, R24.reuse, R28, R132 ;  /* 0x0000001c1884723c */ /* 0x048fea0000001884 */
[----:B------:R-:W-:Y:S01]  /*2db80*/  F2FP.F16.F32.PACK_AB R20, R93, R92 ;  /* 0x0000005c5d14723e */ /* 0x000fe200000000ff */
[C---:B------:R-:W-:Y:S01]  /*2db90*/  HMMA.16816.F32 R136, R24.reuse, R30, R136 ;  /* 0x0000001e1888723c */ /* 0x040fe20000001888 */
[----:B------:R-:W3:Y:S04]  /*2dba0*/  LDSM.16.MT88.4 R28, [R184+0xf800] ;  /* 0x00f80000b81c783b */ /* 0x000ee80000004200 */
[----:B------:R-:W-:Y:S01]  /*2dbb0*/  F2FP.F16.F32.PACK_AB R22, R97, R96 ;  /* 0x000000606116723e */ /* 0x000fe200000000ff */
[C---:B-1----:R-:W-:Y:S06]  /*2dbc0*/  HMMA.16816.F32 R140, R24.reuse, R32, R140 ;  /* 0x00000020188c723c */ /* 0x042fec000000188c */
[C---:B------:R-:W-:Y:S01]  /*2dbd0*/  HMMA.16816.F32 R144, R24.reuse, R34, R144 ;  /* 0x000000221890723c */ /* 0x040fe20000001890 */
[----:B------:R-:W1:Y:S05]  /*2dbe0*/  LDSM.16.MT88.4 R32, [R182+0xf800] ;  /* 0x00f80000b620783b */ /* 0x000e6a0000004200 */
[C---:B--2---:R-:W-:Y:S06]  /*2dbf0*/  HMMA.16816.F32 R148, R24.reuse, R16, R148 ;  /* 0x000000101894723c */ /* 0x044fec0000001894 */
[----:B------:R-:W-:Y:S01]  /*2dc00*/  HMMA.16816.F32 R152, R24, R18, R152 ;  /* 0x000000121898723c */ /* 0x000fe20000001898 */
[----:B------:R-:W2:Y:S04]  /*2dc10*/  LDSM.16.MT88.4 R24, [R181+0x10000] ;  /* 0x01000000b518783b */ /* 0x000ea80000004200 */
[----:B------:R-:W-:Y:S01]  /*2dc20*/  F2FP.F16.F32.PACK_AB R17, R54, R53 ;  /* 0x000000353611723e */ /* 0x000fe200000000ff */
[C---:B----4-:R-:W-:Y:S05]  /*2dc30*/  HMMA.16816.F32 R4, R20.reuse, R36, R4 ;  /* 0x000000241404723c */ /* 0x050fea0000001804 */
[----:B------:R-:W-:Y:S01]  /*2dc40*/  F2FP.F16.F32.PACK_AB R19, R51, R52 ;  /* 0x000000343313723e */ /* 0x000fe200000000ff */
[C---:B------:R-:W-:Y:S01]  /*2dc50*/  HMMA.16816.F32 R8, R20.reuse, R38, R8 ;  /* 0x000000261408723c */ /* 0x040fe20000001808 */
[----:B------:R-:W-:Y:S04]  /*2dc60*/  LDSM.16.MT88.4 R36, [R182+0x10000] ;  /* 0x01000000b624783b */ /* 0x000fe80000004200 */
        /* <DEDUP_REMOVED lines=8> */
[C---:B------:R-:W-:Y:S01]  /*2dcf0*/  HMMA.16816.F32 R148, R20.reuse, R40, R148 ;  /* 0x000000281494723c */ /* 0x040fe20000001894 */
[----:B------:R-:W-:Y:S05]  /*2dd00*/  MUFU.EX2 R40, R252 ;  /* 0x000000fc00287308 */ /* 0x000fea0000000800 */
[----:B------:R-:W-:Y:S05]  /*2dd10*/  HMMA.16816.F32 R152, R20, R42, R152 ;  /* 0x0000002a1498723c */ /* 0x000fea0000001898 */
[----:B------:R-:W4:Y:S01]  /*2dd20*/  MUFU.EX2 R43, R249 ;  /* 0x000000f9002b7308 */ /* 0x000f220000000800 */
[C---:B--2---:R-:W-:Y:S05]  /*2dd30*/  HMMA.16816.F32 R4, R16.reuse, R24, R4 ;  /* 0x000000181004723c */ /* 0x044fea0000001804 */
[----:B------:R-:W-:Y:S01]  /*2dd40*/  F2FP.F16.F32.PACK_AB R21, R49, R50 ;  /* 0x000000323115723e */ /* 0x000fe200000000ff */
[C---:B------:R-:W-:Y:S01]  /*2dd50*/  HMMA.16816.F32 R8, R16.reuse, R26, R8 ;  /* 0x0000001a1008723c */ /* 0x040fe20000001808 */
[----:B------:R-:W2:Y:S02]  /*2dd60*/  LDSM.16.MT88.4 R24, [R181+0x10800] ;  /* 0x01080000b518783b */ /* 0x000ea40000004200 */
[----:B------:R-:W5:Y:S02]  /*2dd70*/  MUFU.EX2 R42, R250 ;  /* 0x000000fa002a7308 */ /* 0x000f640000000800 */
[----:B------:R-:W-:Y:S01]  /*2dd80*/  F2FP.F16.F32.PACK_AB R23, R47, R48 ;  /* 0x000000302f17723e */ /* 0x000fe200000000ff */
[C---:B---3--:R-:W-:Y:S07]  /*2dd90*/  HMMA.16816.F32 R132, R16.reuse, R28, R132 ;  /* 0x0000001c1084723c */ /* 0x048fee0000001884 */
[----:B------:R-:W3:Y:S01]  /*2dda0*/  MUFU.EX2 R41, R251 ;  /* 0x000000fb00297308 */ /* 0x000ee20000000800 */
[----:B------:R-:W-:Y:S01]  /*2ddb0*/  F2FP.F16.F32.PACK_AB R20, R109, R108 ;  /* 0x0000006c6d14723e */ /* 0x000fe200000000ff */
[C---:B------:R-:W-:Y:S01]  /*2ddc0*/  HMMA.16816.F32 R136, R16.reuse, R30, R136 ;  /* 0x0000001e1088723c */ /* 0x040fe20000001888 */
[----:B------:R-:W2:Y:S02]  /*2ddd0*/  LDSM.16.MT88.4 R28, [R184+0x10800] ;  /* 0x01080000b81c783b */ /* 0x000ea40000004200 */
[----:B------:R-:W-:Y:S03]  /*2dde0*/  F2FP.F16.F32.PACK_AB R22, R113, R112 ;  /* 0x000000707116723e */ /* 0x000fe600000000ff */
[C---:B------:R-:W-:Y:S05]  /*2ddf0*/  HMMA.16816.F32 R140, R16.reuse, R36, R140 ;  /* 0x00000024108c723c */ /* 0x040fea000000188c */
[----:B----4-:R-:W-:Y:S01]  /*2de00*/  FADD.FTZ R0, R43, R0 ;  /* 0x000000002b007221 */ /* 0x010fe20000010000 */
[C---:B------:R-:W-:Y:S01]  /*2de10*/  HMMA.16816.F32 R144, R16.reuse, R38, R144 ;  /* 0x000000261090723c */ /* 0x040fe20000001890 */
[----:B------:R-:W4:Y:S04]  /*2de20*/  LDSM.16.MT88.4 R36, [R182+0x10800] ;  /* 0x01080000b624783b */ /* 0x000f280000004200 */
[----:B-----5:R-:W-:Y:S01]  /*2de30*/  FADD.FTZ R0, R42, R0 ;  /* 0x000000002a007221 */ /* 0x020fe20000010000 */
[C---:B-1----:R-:W-:Y:S05]  /*2de40*/  HMMA.16816.F32 R148, R16.reuse, R32, R148 ;  /* 0x000000201094723c */ /* 0x042fea0000001894 */
[----:B---3--:R-:W-:Y:S01]  /*2de50*/  FADD.FTZ R0, R41, R0 ;  /* 0x0000000029007221 */ /* 0x008fe20000010000 */
[----:B------:R-:W-:Y:S01]  /*2de60*/  HMMA.16816.F32 R152, R16, R34, R152 ;  /* 0x000000221098723c */ /* 0x000fe20000001898 */
[----:B------:R-:W1:Y:S04]  /*2de70*/  LDSM.16.MT88.4 R16, [R183+0x10800] ;  /* 0x01080000b710783b */ /* 0x000e680000004200 */
[----:B------:R-:W-:Y:S01]  /*2de80*/  FADD.FTZ R0, R40, R0 ;  /* 0x0000000028007221 */ /* 0x000fe20000010000 */
[C---:B--2---:R-:W-:Y:S03]  /*2de90*/  HMMA.16816.F32 R4, R20.reuse, R24, R4 ;  /* 0x000000181404723c */ /* 0x044fe60000001804 */
[----:B------:R-:W2:Y:S02]  /*2dea0*/  LDSM.16.MT88.4 R32, [R181+0x11000] ;  /* 0x01100000b520783b */ /* 0x000ea40000004200 */
[----:B------:R-:W-:Y:S01]  /*2deb0*/  FADD.FTZ R0, R15, R0 ;  /* 0x000000000f007221 */ /* 0x000fe20000010000 */
[C---:B------:R-:W-:Y:S05]  /*2dec0*/  HMMA.16816.F32 R8, R20.reuse, R26, R8 ;  /* 0x0000001a1408723c */ /* 0x040fea0000001808 */
[----:B------:R-:W-:Y:S01]  /*2ded0*/  F2FP.F16.F32.PACK_AB R25, R44, R45 ;  /* 0x0000002d2c19723e */ /* 0x000fe200000000ff */
        /* <DEDUP_REMOVED lines=9> */
[----:B------:R-:W-:Y:S01]  /*2df70*/  FADD.FTZ R196, R156, R0 ;  /* 0x000000009cc47221 */ /* 0x000fe20000010000 */
[C---:B-1----:R-:W-:Y:S05]  /*2df80*/  HMMA.16816.F32 R148, R20.reuse, R16, R148 ;  /* 0x000000101494723c */ /* 0x042fea0000001894 */
[----:B------:R-:W-:Y:S01]  /*2df90*/  FADD.FTZ R0, R46, R3 ;  /* 0x000000032e007221 */ /* 0x000fe20000010000 */
[----:B------:R-:W-:Y:S01]  /*2dfa0*/  HMMA.16816.F32 R152, R20, R18, R152 ;  /* 0x000000121498723c */ /* 0x000fe20000001898 */
[----:B------:R-:W1:Y:S04]  /*2dfb0*/  LDSM.16.MT88.4 R16, [R183+0x11000] ;  /* 0x01100000b710783b */ /* 0x000e680000004200 */
[----:B------:R-:W-:Y:S01]  /*2dfc0*/  MOV R112, R2 ;  /* 0x0000000200707202 */ /* 0x000fe20000000f00 */
[C---:B--2---:R-:W-:Y:S03]  /*2dfd0*/  HMMA.16816.F32 R4, R24.reuse, R32, R4 ;  /* 0x000000201804723c */ /* 0x044fe60000001804 */
[----:B------:R-:W-:Y:S02]  /*2dfe0*/  STL [R1+0xc], R0 ;  /* 0x00000c0001007387 */ /* 0x000fe40000100800 */
[----:B------:R-:W-:Y:S01]  /*2dff0*/  F2FP.F16.F32.PACK_AB R21, R40, R41 ;  /* 0x000000292815723e */ /* 0x000fe200000000ff */
[C---:B------:R-:W-:Y:S01]  /*2e000*/  HMMA.16816.F32 R8, R24.reuse, R34, R8 ;  /* 0x000000221808723c */ /* 0x040fe20000001808 */
[----:B------:R-:W2:Y:S04]  /*2e010*/  LDSM.16.MT88.4 R32, [R184+0x11800] ;  /* 0x01180000b820783b */ /* 0x000ea80000004200 */
[----:B------:R-:W-:Y:S01]  /*2e020*/  F2FP.F16.F32.PACK_AB R23, R156, R15 ;  /* 0x0000000f9c17723e */ /* 0x000fe200000000ff */
[C---:B---3--:R-:W-:Y:S05]  /*2e030*/  HMMA.16816.F32 R132, R24.reuse, R28, R132 ;  /* 0x0000001c1884723c */ /* 0x048fea0000001884 */
[----:B------:R-:W-:Y:S01]  /*2e040*/  F2FP.F16.F32.PACK_AB R20, R125, R124 ;  /* 0x0000007c7d14723e */ /* 0x000fe200000000ff */
[C---:B------:R-:W-:Y:S01]  /*2e050*/  HMMA.16816.F32 R136, R24.reuse, R30, R136 ;  /* 0x0000001e1888723c */ /* 0x040fe20000001888 */
[----:B------:R-:W3:Y:S04]  /*2e060*/  LDSM.16.MT88.4 R28, [R182+0x11800] ;  /* 0x01180000b61c783b */ /* 0x000ee80000004200 */
[----:B------:R-:W-:Y:S01]  /*2e070*/  F2FP.F16.F32.PACK_AB R22, R46, R128 ;  /* 0x000000802e16723e */ /* 0x000fe200000000ff */
[C---:B----4-:R-:W-:Y:S05]  /*2e080*/  HMMA.16816.F32 R140, R24.reuse, R36, R140 ;  /* 0x00000024188c723c */ /* 0x050fea000000188c */
[----:B------:R-:W-:Y:S01]  /*2e090*/  MOV R156, R2 ;  /* 0x00000002009c7202 */ /* 0x000fe20000000f00 */
[C---:B------:R-:W-:Y:S01]  /*2e0a0*/  HMMA.16816.F32 R144, R24.reuse, R38, R144 ;  /* 0x000000261890723c */ /* 0x040fe20000001890 */
[----:B------:R-:W4:Y:S05]  /*2e0b0*/  LDSM.16.MT88.4 R36, [R183+0x11800] ;  /* 0x01180000b724783b */ /* 0x000f2a0000004200 */
[C---:B-1----:R-:W-:Y:S06]  /*2e0c0*/  HMMA.16816.F32 R148, R24.reuse, R16, R148 ;  /* 0x000000101894723c */ /* 0x042fec0000001894 */
[----:B------:R-:W-:Y:S06]  /*2e0d0*/  HMMA.16816.F32 R152, R24, R18, R152 ;  /* 0x000000121898723c */ /* 0x000fec0000001898 */
[C---:B------:R-:W-:Y:S06]  /*2e0e0*/  HMMA.16816.F32 R168, R20.reuse, R164, R4 ;  /* 0x000000a414a8723c */ /* 0x040fec0000001804 */
[C---:B------:R-:W-:Y:S06]  /*2e0f0*/  HMMA.16816.F32 R164, R20.reuse, R166, R8 ;  /* 0x000000a614a4723c */ /* 0x040fec0000001808 */
[C---:B--2---:R-:W-:Y:S06]  /*2e100*/  HMMA.16816.F32 R132, R20.reuse, R32, R132 ;  /* 0x000000201484723c */ /* 0x044fec0000001884 */
[C---:B------:R-:W-:Y:S06]  /*2e110*/  HMMA.16816.F32 R136, R20.reuse, R34, R136 ;  /* 0x000000221488723c */ /* 0x040fec0000001888 */
[C---:B---3--:R-:W-:Y:S06]  /*2e120*/  HMMA.16816.F32 R140, R20.reuse, R28, R140 ;  /* 0x0000001c148c723c */ /* 0x048fec000000188c */
[C---:B------:R-:W-:Y:S06]  /*2e130*/  HMMA.16816.F32 R144, R20.reuse, R30, R144 ;  /* 0x0000001e1490723c */ /* 0x040fec0000001890 */
[C---:B----4-:R-:W-:Y:S06]  /*2e140*/  HMMA.16816.F32 R148, R20.reuse, R36, R148 ;  /* 0x000000241494723c */ /* 0x050fec0000001894 */
[----:B------:R-:W-:Y:S01]  /*2e150*/  HMMA.16816.F32 R152, R20, R38, R152 ;  /* 0x000000261498723c */ /* 0x000fe20000001898 */
[----:B------:R-:W-:Y:S11]  /*2e160*/  @!UPT UIADD3 URZ, URZ, URZ, URZ ;  /* 0x0000003f3f3ff290 */ /* 0x000ff6000fffe03f */
[----:B------:R-:W-:Y:S01]  /*2e170*/  @!UPT UIADD3 URZ, URZ, URZ, URZ ;  /* 0x0000003f3f3ff290 */ /* 0x000fe2000fffe03f */
[----:B------:R-:W-:Y:S11]  /*2e180*/  @P0 BRA `(.L_x_4297) ;  /* 0xffffff8800d00947 */ /* 0x000ff6000383ffff */
.L_x_4288:
[----:B------:R2:W5:Y:S01]  /*2e190*/  LDL R6, [R1+0xc] ;  /* 0x00000c0001067983 */ /* 0x0005620000100800 */
[----:B------:R-:W3:Y:S01]  /*2e1a0*/  LDC.64 R48, c[0x0][0x208] ;  /* 0x00008200ff307b82 */ /* 0x000ee20000000a00 */
[----:B------:R-:W4:Y:S01]  /*2e1b0*/  S2R R3, SR_TID.X ;  /* 0x0000000000037919 */ /* 0x000f220000002100 */
[----:B---3--:R-:W-:Y:S02]  /*2e1c0*/  R2UR UR4, R48 ;  /* 0x00000000300472ca */ /* 0x008fe400000e0000 */
[----:B------:R-:W-:Y:S02]  /*2e1d0*/  R2UR UR5, R49 ;  /* 0x00000000310572ca */ /* 0x000fe400000e0000 */
[----:B----4-:R-:W-:-:S04]  /*2e1e0*/  SHF.R.S32.HI R9, RZ, 0x1f, R3 ;  /* 0x0000001fff097819 */ /* 0x010fc80000011403 */
[----:B-1----:R-:W-:-:S07]  /*2e1f0*/  LEA.HI R0, R9, R3, RZ, 0x5 ;  /* 0x0000000309007211 */ /* 0x002fce00078f28ff */
        /* <DEDUP_REMOVED lines=11> */
[----:B------:R-:W3:Y:S01]  /*2e2b0*/  SHFL.BFLY PT, R2, R196, 0x2, 0x1f ;  /* 0x0c401f00c4027f89 */ /* 0x000ee200000e0000 */
[----:B-1----:R-:W-:Y:S01]  /*2e2c0*/  FADD.FTZ R5, R5, R6 ;  /* 0x0000000605057221 */ /* 0x002fe20000010000 */
[----:B---3--:R-:W-:-:S04]  /*2e2d0*/  FADD.FTZ R2, R2, R196 ;  /* 0x000000c402027221 */ /* 0x008fc80000010000 */
[----:B------:R-:W1:Y:S04]  /*2e2e0*/  SHFL.BFLY PT, R12, R5, 0x1, 0x1f ;  /* 0x0c201f00050c7f89 */ /* 0x000e6800000e0000 */
[----:B------:R3:W4:Y:S01]  /*2e2f0*/  SHFL.BFLY PT, R13, R2, 0x1, 0x1f ;  /* 0x0c201f00020d7f89 */ /* 0x00072200000e0000 */
[----:B-1----:R-:W-:-:S07]  /*2e300*/  FADD.FTZ R12, R5, R12 ;  /* 0x0000000c050c7221 */ /* 0x002fce0000010000 */
.L_x_4305:
        /* <DEDUP_REMOVED lines=8> */
[----:B------:R-:W2:Y:S01]  /*2e390*/  LDL.LU R21, [R1+0x154] ;  /* 0x0001540001157983 */ /* 0x000ea20000300800 */
[----:B-1----:R-:W-:-:S07]  /*2e3a0*/  SHF.R.S32.HI R19, RZ, 0x1f, R18 ;  /* 0x0000001fff137819 */ /* 0x002fce0000011412 */
[----:B------:R-:W1:Y:S01]  /*2e3b0*/  @P3 MUFU.RCP R3, R13 ;  /* 0x0000000d00033308 */ /* 0x000e620000001000 */
        /* <DEDUP_REMOVED lines=88> */
[----:B------:R-:W2:Y:S04]  /*2e940*/  LD.E.64 R10, desc[UR12][R160.64+0xb0] ;  /* 0x0000b00ca00a7980 */ /* 0x000ea8000c101b00 */
[----:B------:R-:W3:Y:S01]  /*2e950*/  LD.E R7, desc[UR10][R160.64+0x60] ;  /* 0x0000600aa0077980 */ /* 0x000ee2000c101900 */
        /* <DEDUP_REMOVED lines=36> */
[----:B--2---:R-:W-:Y:S02]  /*2eba0*/  IMAD R3, R10, UR8, R21 ;  /* 0x000000080a037c24 */ /* 0x004fe4000f8e0215 */
[----:B------:R1:W5:Y:S02]  /*2ebb0*/  LD.E R10, desc[UR14][R160.64+0xcc] ;  /* 0x0000cc0ea00a7980 */ /* 0x000364000c101900 */
[----:B---3--:R-:W-:-:S02]  /*2ebc0*/  IMAD R3, R3, R7, R20 ;  /* 0x0000000703037224 */ /* 0x008fc400078e0214 */
        /* <DEDUP_REMOVED lines=27> */
.L_x_4300:
[----:B------:R-:W-:Y:S05]  /*2ed80*/  BSYNC B0 ;  /* 0x0000000000007941 */ /* 0x000fea0003800000 */
.L_x_4299:
        /* <DEDUP_REMOVED lines=55> */
[----:B-1----:R-:W-:Y:S05]  /*2f100*/  @P0 RET.REL.NODEC R4 `(_ZN5flash24flash_fwd_splitkv_kernelI23Flash_fwd_kernel_traitsILi64ELi64ELi256ELi4ELb0ELb0EN7cutlass6half_tE19Flash_kernel_traitsILi64ELi64ELi256ELi4ES3_EELb1ELb0ELb1ELb0ELb0ELb0ELb1ELb1EEEvNS_16Flash_fwd_paramsE) ;  /* 0xfffffd0c04bc0950 */ /* 0x002fea0003c3ffff */
[----:B------:R-:W-:Y:S02]  /*2f110*/  R2UR UR4, R48 ;  /* 0x00000000300472ca */ /* 0x000fe400000e0000 */
[----:B------:R-:W-:-:S13]  /*2f120*/  R2UR UR5, R49 ;  /* 0x00000000310572ca */ /* 0x000fda00000e0000 */
[----:B------:R1:W-:Y:S02]  /*2f130*/  ST.E.128 desc[UR4][R2.64+0x3800], R12 ;  /* 0x0038000c02007985 */ /* 0x0003e4000c101d04 */
[----:B-1----:R-:W-:Y:S02]  /*2f140*/  IMAD.MOV.U32 R2, RZ, RZ, R11 ;  /* 0x000000ffff027224 */ /* 0x002fe400078e000b */
[----:B------:R-:W-:-:S04]  /*2f150*/  IMAD.MOV.U32 R3, RZ, RZ, 0x0 ;  /* 0x00000000ff037424 */ /* 0x000fc800078e00ff */
[----:B------:R-:W-:Y:S05]  /*2f160*/  RET.REL.NODEC R2 `(_ZN5flash24flash_fwd_splitkv_kernelI23Flash_fwd_kernel_traitsILi64ELi64ELi256ELi4ELb0ELb0EN7cutlass6half_tE19Flash_kernel_traitsILi64ELi64ELi256ELi4ES3_EELb1ELb0ELb1ELb0ELb0ELb0ELb1ELb1EEEvNS_16Flash_fwd_paramsE) ;  /* 0xfffffd0c02a47950 */ /* 0x000fea0003c3ffff */
.L_x_4298:
[----:B------:R-:W-:Y:S01]  /*2f170*/  IMAD.MOV.U32 R0, RZ, RZ, 0x2 ;  /* 0x00000002ff007424 */ /* 0x000fe200078e00ff */
[----:B-----5:R-:W-:Y:S01]  /*2f180*/  MOV R2, R6 ;  /* 0x0000000600027202 */ /* 0x020fe20000000f00 */
[----:B------:R-:W-:Y:S01]  /*2f190*/  IMAD.MOV.U32 R4, RZ, RZ, -0x1 ;  /* 0xffffffffff047424 */ /* 0x000fe200078e00ff */
[----:B------:R-:W-:-:S07]  /*2f1a0*/  MOV R3, 0x1f ;  /* 0x0000001f00037802 */ /* 0x000fce0000000f00 */
[----:B--2---:R-:W-:Y:S05]  /*2f1b0*/  WARPSYNC.COLLECTIVE R4, `(.L_x_4301) ;  /* 0x0000000004087348 */ /* 0x004fea0003c00000 */
[----:B------:R1:W3:Y:S02]  /*2f1c0*/  SHFL.BFLY P0, R0, R2, R0, R3 ;  /* 0x0c00000002007389 */ /* 0x0002e40000000003 */
[----:B-123--:R-:W-:Y:S01]  /*2f1d0*/  ENDCOLLECTIVE ;  /* 0x000000000000791b */ /* 0x00efe20003800000 */
.L_x_4301:
[----:B------:R-:W-:Y:S02]  /*2f1e0*/  MOV R5, R0 ;  /* 0x0000000000057202 */ /* 0x000fe40000000f00 */
[----:B------:R-:W-:-:S03]  /*2f1f0*/  MOV R0, 0x1 ;  /* 0x0000000100007802 */ /* 0x000fc60000000f00 */
[----:B------:R-:W-:-:S04]  /*2f200*/  FADD.FTZ R5, R5, R6 ;  /* 0x0000000605057221 */ /* 0x000fc80000010000 */
[----:B------:R-:W-:-:S07]  /*2f210*/  IMAD.MOV.U32 R2, RZ, RZ, R5 ;  /* 0x000000ffff027224 */ /* 0x000fce00078e0005 */
[----:B------:R-:W-:Y:S05]  /*2f220*/  WARPSYNC.COLLECTIVE R4, `(.L_x_4302) ;  /* 0x0000000004087348 */ /* 0x000fea0003c00000 */
[----:B------:R1:W2:Y:S02]  /*2f230*/  SHFL.BFLY P0, R0, R2, R0, R3 ;  /* 0x0c00000002007389 */ /* 0x0002a40000000003 */
[----:B-12---:R-:W-:Y:S01]  /*2f240*/  ENDCOLLECTIVE ;  /* 0x000000000000791b */ /* 0x006fe20003800000 */
.L_x_4302:
[----:B------:R-:W-:Y:S01]  /*2f250*/  IMAD.MOV.U32 R12, RZ, RZ, R0 ;  /* 0x000000ffff0c7224 */ /* 0x000fe200078e0000 */
[----:B------:R-:W-:Y:S02]  /*2f260*/  MOV R0, 0x2 ;  /* 0x0000000200007802 */ /* 0x000fe40000000f00 */
[----:B------:R-:W-:Y:S01]  /*2f270*/  MOV R2, R196 ;  /* 0x000000c400027202 */ /* 0x000fe20000000f00 */
[----:B------:R-:W-:-:S07]  /*2f280*/  FADD.FTZ R12, R5, R12 ;  /* 0x0000000c050c7221 */ /* 0x000fce0000010000 */
[----:B------:R-:W-:Y:S05]  /*2f290*/  WARPSYNC.COLLECTIVE R4, `(.L_x_4303) ;  /* 0x0000000004087348 */ /* 0x000fea0003c00000 */
[----:B------:R1:W2:Y:S02]  /*2f2a0*/  SHFL.BFLY P0, R0, R2, R0, R3 ;  /* 0x0c00000002007389 */ /* 0x0002a40000000003 */
[----:B-12---:R-:W-:Y:S01]  /*2f2b0*/  ENDCOLLECTIVE ;  /* 0x000000000000791b */ /* 0x006fe20003800000 */
.L_x_4303:
[----:B------:R-:W-:Y:S01]  /*2f2c0*/  IMAD.MOV.U32 R2, RZ, RZ, R0 ;  /* 0x000000ffff027224 */ /* 0x000fe200078e0000 */
[----:B------:R-:W-:-:S03]  /*2f2d0*/  MOV R0, 0x1 ;  /* 0x0000000100007802 */ /* 0x000fc60000000f00 */
[----:B------:R-:W-:-:S07]  /*2f2e0*/  FADD.FTZ R2, R2, R196 ;  /* 0x000000c402027221 */ /* 0x000fce0000010000 */
[----:B------:R-:W-:Y:S05]  /*2f2f0*/  WARPSYNC.COLLECTIVE R4, `(.L_x_4304) ;  /* 0x0000000004087348 */ /* 0x000fea0003c00000 */
[----:B------:R1:W2:Y:S02]  /*2f300*/  SHFL.BFLY P0, R0, R2, R0, R3 ;  /* 0x0c00000002007389 */ /* 0x0002a40000000003 */
[----:B-12---:R-:W-:Y:S01]  /*2f310*/  ENDCOLLECTIVE ;  /* 0x000000000000791b */ /* 0x006fe20003800000 */
.L_x_4304:
[----:B------:R-:W-:Y:S01]  /*2f320*/  MOV R13, R0 ;  /* 0x00000000000d7202 */ /* 0x000fe20000000f00 */
[----:B------:R-:W-:Y:S06]  /*2f330*/  BRA `(.L_x_4305) ;  /* 0xffffffec00f47947 */ /* 0x000fec000383ffff */
.L_x_4306:
        /* <DEDUP_REMOVED lines=12> */
.L_x_7852:


//--------------------- .text._ZN5flash24flash_fwd_splitkv_kernelI23Flash_fwd_kernel_traitsILi64ELi64ELi256ELi4ELb0ELb0EN7cutlass6half_tE19Flash_kernel_traitsILi64ELi64ELi256ELi4ES3_EELb1ELb0ELb1ELb0ELb0ELb1ELb1ELb1EEEvNS_16Flash_fwd_paramsE --------------------------
	.section	.text._ZN5flash24flash_fwd_splitkv_kernelI23Flash_fwd_kernel_traitsILi64ELi64ELi256ELi4ELb0ELb0EN7cutlass6half_tE19Flash_kernel_traitsILi64ELi64ELi256ELi4ES3_EELb1ELb0ELb1ELb0ELb0ELb1ELb1ELb1EEEvNS_16Flash_fwd_paramsE,"ax",@progbits
	.align	128
        .global         _ZN5flash24flash_fwd_splitkv_kernelI23Flash_fwd_kernel_traitsILi64ELi64ELi256ELi4ELb0ELb0EN7cutlass6half_tE19Flash_kernel_traitsILi64ELi64ELi256ELi4ES3_EELb1ELb0ELb1ELb0ELb0ELb1ELb1ELb1EEEvNS_16Flash_fwd_paramsE
        .type           _ZN5flash24flash_fwd_splitkv_kernelI23Flash_fwd_kernel_traitsILi64ELi64ELi256ELi4ELb0ELb0EN7cutlass6half_tE19Flash_kernel_traitsILi64ELi64ELi256ELi4ES3_EELb1ELb0ELb1ELb0ELb0ELb1ELb1ELb1EEEvNS_16Flash_fwd_paramsE,@function
        .size           _ZN5flash24flash_fwd_splitkv_kernelI23Flash_fwd_kernel_traitsILi64ELi64ELi256ELi4ELb0ELb0EN7cutlass6half_tE19Flash_kernel_traitsILi64ELi64ELi256ELi4ES3_EELb1ELb0ELb1ELb0ELb0ELb1ELb1ELb1EEEvNS_16Flash_fwd_paramsE,(.L_x_7853 - _ZN5flash24flash_fwd_splitkv_kernelI23Flash_fwd_kernel_traitsILi64ELi64ELi256ELi4ELb0ELb0EN7cutlass6half_tE19Flash_kernel_traitsILi64ELi64ELi256ELi4ES3_EELb1ELb0ELb1ELb0ELb0ELb1ELb1ELb1EEEvNS_16Flash_fwd_paramsE)
        .other          _ZN5flash24flash_fwd_splitkv_kernelI23Flash_fwd_kernel_traitsILi64ELi64ELi256ELi4ELb0ELb0EN7cutlass6half_tE19Flash_kernel_traitsILi64ELi64ELi256ELi4ES3_EELb1ELb0ELb1ELb0ELb0ELb1ELb1ELb1EEEvNS_16Flash_fwd_paramsE,@"STO_CUDA_ENTRY STV_DEFAULT"
_ZN5flash24flash_fwd_splitkv_kernelI23Flash_fwd_kernel_traitsILi64ELi64ELi256ELi4ELb0ELb0EN7cutlass6half_tE19Flash_kernel_traitsILi64ELi64ELi256ELi4ES3_EELb1ELb0ELb1ELb0ELb0ELb1ELb1ELb1EEEvNS_16Flash_fwd_paramsE:
.text._ZN5flash24flash_fwd_splitkv_kernelI23Flash_fwd_kernel_traitsILi64ELi64ELi256ELi4ELb0ELb0EN7cutlass6half_tE19Flash_kernel_traitsILi64ELi64ELi256ELi4ES3_EELb1ELb0ELb1ELb0ELb0ELb1ELb1ELb1EEEvNS_16Flash_fwd_paramsE:
        /* <DEDUP_REMOVED lines=30> */
[----:B-1----:R-:W-:Y:S05]  /*01e0*/  CALL.REL.NOINC `($_ZN5flash24flash_fwd_splitkv_kernelI23Flash_fwd_kernel_traitsILi64ELi64ELi256ELi4ELb0ELb0EN7cutlass6half_tE19Flash_kernel_traitsILi64ELi64ELi256ELi4ES3_EELb1ELb0ELb1ELb0ELb0ELb1ELb1ELb1EEEvNS_16Flash_fwd_paramsE$_ZN5flash30compute_attn_1rowblock_splitkvI23Flash_fwd_kernel_traitsILi64ELi64ELi256ELi4ELb0ELb0EN7cutlass6half_tE19Flash_kernel_traitsILi64ELi64ELi256ELi4ES3_EELb1ELb0ELb1ELb0ELb0ELb1ELb1ELb1ENS_16Flash_fwd_paramsEEEvRKT8_iiiii) ;  /* 0x0000000000087944 */ /* 0x002fea0003c00000 */
[----:B------:R-:W-:Y:S05]  /*01f0*/  BSYNC B3 ;  /* 0x0000000000037941 */ /* 0x000fea0003800000 */
.L_x_4307:
[----:B------:R-:W-:Y:S05]  /*0200*/  EXIT ;  /* 0x000000000000794d */ /* 0x000fea0003800000 */
        .type           $_ZN5flash24flash_fwd_splitkv_kernelI23Flash_fwd_kernel_traitsILi64ELi64ELi256ELi4ELb0ELb0EN7cutlass6half_tE19Flash_kernel_traitsILi64ELi64ELi256ELi4ES3_EELb1ELb0ELb1ELb0ELb0ELb1ELb1ELb1EEEvNS_16Flash_fwd_paramsE$_ZN5flash30compute_attn_1rowblock_splitkvI23Flash_fwd_kernel_traitsILi64ELi64ELi256ELi4ELb0ELb0EN7cutlass6half_tE19Flash_kernel_traitsILi64ELi64ELi256ELi4ES3_EELb1ELb0ELb1ELb0ELb0ELb1ELb1ELb1ENS_16Flash_fwd_paramsEEEvRKT8_iiiii,@function
        .size           $_ZN5flash24flash_fwd_splitkv_kernelI23Flash_fwd_kernel_traitsILi64ELi64ELi256ELi4ELb0ELb0EN7cutlass6half_tE19Flash_kernel_traitsILi64ELi64ELi256ELi4ES3_EELb1ELb0ELb1ELb0ELb0ELb1ELb1ELb1EEEvNS_16Flash_fwd_paramsE$_ZN5flash30compute_attn_1rowblock_splitkvI23Flash_fwd_kernel_traitsILi64ELi64ELi256ELi4ELb0ELb0EN7cutlass6half_tE19Flash_kernel_traitsILi64ELi64ELi256ELi4ES3_EELb1ELb0ELb1ELb0ELb0ELb1ELb1ELb1ENS_16Flash_fwd_paramsEEEvRKT8_iiiii,(.L_x_7853 - $_ZN5flash24flash_fwd_splitkv_kernelI23Flash_fwd_kernel_traitsILi64ELi64ELi256ELi4ELb0ELb0EN7cutlass6half_tE19Flash_kernel_traitsILi64ELi64ELi256ELi4ES3_EELb1ELb0ELb1ELb0ELb0ELb1ELb1ELb1EEEvNS_16Flash_fwd_paramsE$_ZN5flash30compute_attn_1rowblock_splitkvI23Flash_fwd_kernel_traitsILi64ELi64ELi256ELi4ELb0ELb0EN7cutlass6half_tE19Flash_kernel_traitsILi64ELi64ELi256ELi4ES3_EELb1ELb0ELb1ELb0ELb0ELb1ELb1ELb1ENS_16Flash_fwd_paramsEEEvRKT8_iiiii)
$_ZN5flash24flash_fwd_splitkv_kernelI23Flash_fwd_kernel_traitsILi64ELi64ELi256ELi4ELb0ELb0EN7cutlass6half_tE19Flash_kernel_traitsILi64ELi64ELi256ELi4ES3_EELb1ELb0ELb1ELb0ELb0ELb1ELb1ELb1EEEvNS_16Flash_fwd_paramsE$_ZN5flash30compute_attn_1rowblock_splitkvI23Flash_fwd_kernel_traitsILi64ELi64ELi256ELi4ELb0ELb0EN7cutlass6half_tE19Flash_kernel_traitsILi64ELi64ELi256ELi4ES3_EELb1ELb0ELb1ELb0ELb0ELb1ELb1ELb1ENS_16Flash_fwd_paramsEEEvRKT8_iiiii:
        /* <DEDUP_REMOVED lines=29> */
.L_x_4309:
[----:B------:R-:W-:Y:S05]  /*03e0*/  BSYNC B0 ;  /* 0x0000000000007941 */ /* 0x000fea0003800000 */
.L_x_4308:
        /* <DEDUP_REMOVED lines=8> */
.L_x_4311:
[----:B------:R3:W5:Y:S02]  /*0470*/  LD.E R0, desc[UR6][R22.64+0xb8] ;  /* 0x0000b80616007980 */ /* 0x000764000c101900 */
.L_x_4312:
[----:B------:R-:W-:Y:S05]  /*0480*/  BSYNC B0 ;  /* 0x0000000000007941 */ /* 0x000fea0003800000 */
.L_x_4310:
        /* <DEDUP_REMOVED lines=8> */
[----:B--2---:R-:W-:-:S05]  /*0510*/  IADD3 R0, R2, -R14, RZ ;  /* 0x8000000e02007210 */ /* 0x004fca0007ffe0ff */
[----:B------:R2:W-:Y:S01]  /*0520*/  STL [R1+0x4], R0 ;  /* 0x0000040001007387 */ /* 0x0005e20000100800 */
[----:B------:R-:W-:Y:S05]  /*0530*/  BRA `(.L_x_4315) ;  /* 0x0000000000287947 */ /* 0x000fea0003800000 */
.L_x_4314:
[----:B------:R-:W2:Y:S01]  /*0540*/  LD.E.64 R2, desc[UR6][R22.64+0x108] ;  /* 0x0001080616027980 */ /* 0x000ea2000c101b00 */
[----:B------:R-:W-:Y:S01]  /*0550*/  BSSY B0, `(.L_x_4316) ;  /* 0x0000006000007945 */ /* 0x000fe20003800000 */
[----:B------:R-:W-:Y:S01]  /*0560*/  IMAD.MOV.U32 R0, RZ, RZ, RZ ;  /* 0x000000ffff007224 */ /* 0x000fe200078e00ff */
[----:B--2---:R-:W-:-:S04]  /*0570*/  ISETP.NE.U32.AND P0, PT, R2, RZ, PT ;  /* 0x000000ff0200720c */ /* 0x004fc80003f05070 */
[----:B------:R-:W-:-:S13]  /*0580*/  ISETP.NE.AND.EX P0, PT, R3, RZ, PT, P0 ;  /* 0x000000ff0300720c */ /* 0x000fda0003f05300 */
[----:B------:R-:W-:Y:S05]  /*0590*/  @!P0 BRA `(.L_x_4317) ;  /* 0x0000000000048947 */ /* 0x000fea0003800000 */
[----:B------:R2:W5:Y:S02]  /*05a0*/  LD.E R0, desc[UR6][R22.64+0xbc] ;  /* 0x0000bc0616007980 */ /* 0x000564000c101900 */
.L_x_4317:
[----:B------:R-:W-:Y:S05]  /*05b0*/  BSYNC B0 ;  /* 0x0000000000007941 */ /* 0x000fea0003800000 */
.L_x_4316:
[----:B-----5:R-:W-:-:S05]  /*05c0*/  IADD3 R0, R166, R0, RZ ;  /* 0x00000000a6007210 */ /* 0x020fca0007ffe0ff */
[----:B------:R4:W-:Y:S02]  /*05d0*/  STL [R1+0x4], R0 ;  /* 0x0000040001007387 */ /* 0x0009e40000100800 */
.L_x_4315:
[----:B------:R-:W-:Y:S05]  /*05e0*/  BSYNC B1 ;  /* 0x0000000000017941 */ /* 0x000fea0003800000 */
.L_x_4313:
[----:B------:R-:W5:Y:S01]  /*05f0*/  S2R R38, SR_CTAID.X ;  /* 0x0000000000267919 */ /* 0x000f620000002500 */
[----:B------:R-:W-:Y:S01]  /*0600*/  MOV R15, 0x1f0 ;  /* 0x000001f0000f7802 */ /* 0x000fe20000000f00 */
[----:B------:R-:W-:-:S03]  /*0610*/  IMAD.MOV.U32 R3, RZ, RZ, 0x0 ;  /* 0x00000000ff037424 */ /* 0x000fc600078e00ff */
[----:B------:R-:W-:Y:S01]  /*0620*/  MOV R2, R15 ;  /* 0x0000000f00027202 */ /* 0x000fe20000000f00 */
[----:B-----5:R-:W-:-:S05]  /*0630*/  IMAD.SHL.U32 R13, R38, 0x40, RZ ;  /* 0x00000040260d7824 */ /* 0x020fca00078e00ff */
[----:B------:R-:W-:-:S13]  /*0640*/  ISETP.GT.AND P0, PT, R16, R13, PT ;  /* 0x0000000d1000720c */ /* 0x000fda0003f04270 */
[----:B-1234-:R-:W-:Y:S05]  /*0650*/  @!P0 RET.REL.NODEC R2 `(_ZN5flash24flash_fwd_splitkv_kernelI23Flash_fwd_kernel_traitsILi64ELi64ELi256ELi4ELb0ELb0EN7cutlass6half_tE19Flash_kernel_traitsILi64ELi64ELi256ELi4ES3_EELb1ELb0ELb1ELb0ELb0ELb1ELb1ELb1EEEvNS_16Flash_fwd_paramsE) ;  /* 0xfffffff802688950 */ /* 0x01efea0003c3ffff */
[----:B------:R-:W2:Y:S04]  /*0660*/  LD.E R0, desc[UR6][R22.64+0xb8] ;  /* 0x0000b80616007980 */ /* 0x000ea8000c101900 */
[----:B------:R-:W3:Y:S04]  /*0670*/  LDL R11, [R1+0x4] ;  /* 0x00000400010b7983 */ /* 0x000ee80000100800 */
[----:B------:R-:W4:Y:S01]  /*0680*/  LD.E R10, desc[UR6][R22.64+0x188] ;  /* 0x00018806160a7980 */ /* 0x000f22000c101900 */
[----:B------:R-:W-:-:S04]  /*0690*/  IABS R4, R7 ;  /* 0x0000000700047213 */ /* 0x000fc80000000000 */
[----:B------:R-:W1:Y:S08]  /*06a0*/  I2F.RP R2, R4 ;  /* 0x0000000400027306 */ /* 0x000e700000209400 */
[----:B-1----:R-:W1:Y:S02]  /*06b0*/  MUFU.RCP R2, R2 ;  /* 0x0000000200027308 */ /* 0x002e640000001000 */
[----:B-1----:R-:W-:-:S06]  /*06c0*/  VIADD R2, R2, 0xffffffe ;  /* 0x0ffffffe02027836 */ /* 0x002fcc0000000000 */
[----:B------:R1:W5:Y:S01]  /*06d0*/  F2I.FTZ.U32.TRUNC.NTZ R3, R2 ;  /* 0x0000000200037305 */ /* 0x000362000021f000 */
[----:B------:R-:W-:Y:S01]  /*06e0*/  IABS R8, R7 ;  /* 0x0000000700087213 */ /* 0x000fe20000000000 */
[----:B------:R-:W1:Y:S01]  /*06f0*/  S2R R36, SR_TID.X ;  /* 0x0000000000247919 */ /* 0x000e620000002100 */
[----:B--2---:R-:W-:-:S05]  /*0700*/  VIADD R0, R0, 0xff ;  /* 0x000000ff00007836 */ /* 0x004fca0000000000 */
[----:B-1----:R-:W-:-:S04]  /*0710*/  SHF.R.S32.HI R2, RZ, 0x1f, R0 ;  /* 0x0000001fff027819 */ /* 0x002fc80000011400 */
[----:B------:R-:W-:-:S04]  /*0720*/  LEA.HI R0, R2, R0, RZ, 0x8 ;  /* 0x0000000002007211 */ /* 0x000fc800078f40ff */
[----:B------:R-:W-:Y:S01]  /*0730*/  LEA.HI.SX32 R0, R0, R7, 0x18 ;  /* 0x0000000700007211 */ /* 0x000fe200078fc2ff */
[----:B-----5:R-:W-:-:S04]  /*0740*/  IMAD.MOV R2, RZ, RZ, -R3 ;  /* 0x000000ffff027224 */ /* 0x020fc800078e0a03 */
        /* <DEDUP_REMOVED lines=9> */
[----:B------:R-:W-:-:S05]  /*07e0*/  IMAD R2, R0, R3, R2 ;  /* 0x0000000300027224 */ /* 0x000fca00078e0202 */
[----:B------:R-:W-:-:S13]  /*07f0*/  ISETP.GT.U32.AND P1, PT, R4, R2, PT ;  /* 0x000000020400720c */ /* 0x000fda0003f24070 */
[----:B------:R-:W-:-:S05]  /*0800*/  @!P1 IMAD.IADD R2, R2, 0x1, -R4 ;  /* 0x0000000102029824 */ /* 0x000fca00078e0a04 */
[----:B------:R-:W-:Y:S02]  /*0810*/  ISETP.GE.U32.AND P2, PT, R2, R4, PT ;  /* 0x000000040200720c */ /* 0x000fe40003f46070 */
[----:B------:R-:W-:Y:S01]  /*0820*/  LOP3.LUT R2, R5, R7, RZ, 0x3c, !PT ;  /* 0x0000000705027212 */ /* 0x000fe200078e3cff */
[----:B------:R-:W-:Y:S01]  /*0830*/  @!P1 VIADD R0, R0, 0x1 ;  /* 0x0000000100009836 */ /* 0x000fe20000000000 */
[----:B------:R-:W-:Y:S02]  /*0840*/  ISETP.NE.AND P1, PT, R7, RZ, PT ;  /* 0x000000ff0700720c */ /* 0x000fe40003f25270 */
[----:B------:R-:W-:Y:S01]  /*0850*/  ISETP.GE.AND P0, PT, R2, RZ, PT ;  /* 0x000000ff0200720c */ /* 0x000fe20003f06270 */
[----:B---3--:R-:W-:Y:S01]  /*0860*/  VIADD R3, R11, 0xff ;  /* 0x000000ff0b037836 */ /* 0x008fe20000000000 */
[----:B------:R-:W-:-:S05]  /*0870*/  IADD3 R2, -R16, 0x13f, R13 ;  /* 0x0000013f10027810 */ /* 0x000fca0007ffe10d */
[----:B------:R-:W-:Y:S01]  /*0880*/  @P2 VIADD R0, R0, 0x1 ;  /* 0x0000000100002836 */ /* 0x000fe20000000000 */
[----:B----4-:R-:W-:Y:S02]  /*0890*/  IADD3 R2, R10, R2, R11 ;  /* 0x000000020a027210 */ /* 0x010fe40007ffe00b */
[----:B------:R-:W-:-:S03]  /*08a0*/  SHF.R.S32.HI R4, RZ, 0x1f, R3 ;  /* 0x0000001fff047819 */ /* 0x000fc60000011403 */
[----:B------:R-:W-:Y:S01]  /*08b0*/  @!P0 IMAD.MOV R0, RZ, RZ, -R0 ;  /* 0x000000ffff008224 */ /* 0x000fe200078e0a00 */
[----:B------:R-:W-:Y:S02]  /*08c0*/  @!P1 LOP3.LUT R0, RZ, R7, RZ, 0x33, !PT ;  /* 0x00000007ff009212 */ /* 0x000fe400078e33ff */
[----:B------:R-:W-:Y:S02]  /*08d0*/  SHF.R.S32.HI R5, RZ, 0x1f, R2 ;  /* 0x0000001fff057819 */ /* 0x000fe40000011402 */
[----:B------:R-:W-:Y:S01]  /*08e0*/  LEA.HI R3, R4, R3, RZ, 0x8 ;  /* 0x0000000304037211 */ /* 0x000fe200078f40ff */
[----:B------:R-:W-:Y:S01]  /*08f0*/  IMAD R37, R0, UR8, RZ ;  /* 0x0000000800257c24 */ /* 0x000fe2000f8e02ff */
[----:B------:R-:W-:Y:S02]  /*0900*/  LEA.HI R2, R5, R2, RZ, 0x8 ;  /* 0x0000000205027211 */ /* 0x000fe400078f40ff */
[----:B------:R-:W-:Y:S02]  /*0910*/  SHF.R.S32.HI R3, RZ, 0x8, R3 ;  /* 0x00000008ff037819 */ /* 0x000fe40000011403 */
[----:B------:R-:W-:-:S02]  /*0920*/  SHF.R.S32.HI R2, RZ, 0x8, R2 ;  /* 0x00000008ff027819 */ /* 0x000fc40000011402 */
[----:B------:R-:W-:-:S04]  /*0930*/  VIADDMNMX R0, R37, R0, R3, PT ;  /* 0x0000000025007246 */ /* 0x000fc80003800103 */
[----:B------:R-:W-:Y:S01]  /*0940*/  VIMNMX R34, R0, R2, PT ;  /* 0x0000000200227248 */ /* 0x000fe20003fe0100 */
[----:B------:R1:W-:Y:S04]  /*0950*/  STL [R1+0x158], R37 ;  /* 0x0001582501007387 */ /* 0x0003e80000100800 */
[----:B------:R1:W-:Y:S01]  /*0960*/  STL [R1+0x64], R34 ;  /* 0x0000642201007387 */ /* 0x0003e20000100800 */
[----:B------:R-:W-:-:S13]  /*0970*/  ISETP.GE.AND P0, PT, R37, R34, PT ;  /* 0x000000222500720c */ /* 0x000fda0003f06270 */
[----:B------:R-:W-:Y:S05]  /*0980*/  @!P0 BRA `(.L_x_4318) ;  /* 0x0000000400748947 */ /* 0x000fea0003800000 */
[----:B------:R-:W2:Y:S04]  /*0990*/  LD.E.64 R4, desc[UR6][R22.64+0xb0] ;  /* 0x0000b00616047980 */ /* 0x000ea8000c101b00 */
[----:B------:R-:W3:Y:S04]  /*09a0*/  LDL.LU R12, [R1+0x160] ;  /* 0x00016000010c7983 */ /* 0x000ee80000300800 */
[----:B------:R-:W3:Y:S04]  /*09b0*/  LD.E R2, desc[UR6][R22.64+0x60] ;  /* 0x0000600616027980 */ /* 0x000ee8000c101900 */
[----:B------:R-:W4:Y:S04]  /*09c0*/  LD.E R11, desc[UR6][R22.64+0xcc] ;  /* 0x0000cc06160b7980 */ /* 0x000f28000c101900 */
[----:B------:R-:W5:Y:S04]  /*09d0*/  LD.E R9, desc[UR6][R22.64+0xc0] ;  /* 0x0000c00616097980 */ /* 0x000f68000c101900 */
[----:B------:R-:W5:Y:S04]  /*09e0*/  LD.E.64 R6, desc[UR6][R22.64+0x78] ;  /* 0x0000780616067980 */ /* 0x000f68000c101b00 */
[----:B------:R-:W5:Y:S01]  /*09f0*/  LD.E.64 R22, desc[UR6][R22.64+0xa8] ;  /* 0x0000a80616167980 */ /* 0x000f62000c101b00 */
[----:B------:R-:W-:-:S04]  /*0a00*/  SHF.R.S32.HI R3, RZ, 0x1f, R36 ;  /* 0x0000001fff037819 */ /* 0x000fc80000011424 */
[----:B------:R-:W-:-:S04]  /*0a10*/  LEA.HI R3, R3, R36, RZ, 0x4 ;  /* 0x0000002403037211 */ /* 0x000fc800078f20ff */
[----:B------:R-:W-:-:S05]  /*0a20*/  LOP3.LUT R8, R3, 0xfffffff0, RZ, 0xc0, !PT ;  /* 0xfffffff003087812 */ /* 0x000fca00078ec0ff */
[----:B------:R-:W-:Y:S02]  /*0a30*/  IMAD.IADD R8, R36, 0x1, -R8 ;  /* 0x0000000124087824 */ /* 0x000fe400078e0a08 */
[----:B------:R-:W-:Y:S02]  /*0a40*/  IMAD.IADD R10, R16, 0x1, -R13 ;  /* 0x00000001100a7824 */ /* 0x000fe400078e0a0d */
[----:B--2---:R-:W-:-:S04]  /*0a50*/  IMAD R0, R4, UR8, R32 ;  /* 0x0000000804007c24 */ /* 0x004fc8000f8e0220 */
[----:B---3--:R-:W-:Y:S02]  /*0a60*/  IMAD R0, R0, R2, R12 ;  /* 0x0000000200007224 */ /* 0x008fe400078e020c */
[----:B------:R-:W-:Y:S02]  /*0a70*/  IMAD.SHL.U32 R2, R8, 0x4, RZ ;  /* 0x0000000408027824 */ /* 0x000fe400078e00ff */
[----:B------:R-:W-:Y:S01]  /*0a80*/  IMAD R12, R5, R0, R13 ;  /* 0x00000000050c7224 */ /* 0x000fe200078e020d */
[----:B------:R-:W-:Y:S02]  /*0a90*/  SHF.R.S32.HI R0, RZ, 0x4, R3 ;  /* 0x00000004ff007819 */ /* 0x000fe40000011403 */
[----:B------:R-:W-:Y:S01]  /*0aa0*/  SHF.R.S32.HI R3, RZ, 0x1f, R2 ;  /* 0x0000001fff037819 */ /* 0x000fe20000011402 */
[----:B----4-:R-:W-:Y:S02]  /*0ab0*/  IMAD R11, R12, R11, RZ ;  /* 0x0000000b0c0b7224 */ /* 0x010fe400078e02ff */
[----:B------:R-:W-:-:S02]  /*0ac0*/  VIADD R13, R0, 0x8 ;  /* 0x00000008000d7836 */ /* 0x000fc40000000000 */
[----:B------:R-:W-:Y:S01]  /*0ad0*/  IMAD.WIDE R4, R0, 0x40, R2 ;  /* 0x0000004000047825 */ /* 0x000fe200078e0202 */
[----:B-----5:R-:W-:-:S03]  /*0ae0*/  ISETP.GE.AND P3, PT, R2, R9, PT ;  /* 0x000000090200720c */ /* 0x020fc60003f66270 */
        /* <DEDUP_REMOVED lines=54> */
[----:B--2---:R-:W-:Y:S01]  /*0e50*/  @!P4 IMAD.MOV.U32 R6, RZ, RZ, -0x800000 ;  /* 0xff800000ff06c424 */ /* 0x004fe200078e00ff */
[----:B------:R2:W-:Y:S03]  /*0e60*/  @!P3 ST.E desc[UR6][R4.64+0x80], R3 ;  /* 0x000080030400b985 */ /* 0x0005e6000c101906 */
[----:B------:R-:W-:Y:S02]  /*0e70*/  @!P6 IMAD.MOV.U32 R7, RZ, RZ, -0x800000 ;  /* 0xff800000ff07e424 */ /* 0x000fe400078e00ff */
[----:B---3--:R-:W-:Y:S01]  /*0e80*/  @!P2 IMAD.MOV.U32 R2, RZ, RZ, -0x800000 ;  /* 0xff800000ff02a424 */ /* 0x008fe200078e00ff */
[----:B------:R-:W-:Y:S04]  /*0e90*/  @!P4 ST.E desc[UR6][R4.64+0x60], R6 ;  /* 0x000060060400c985 */ /* 0x000fe8000c101906 */
[----:B------:R3:W-:Y:S01]  /*0ea0*/  @!P2 ST.E desc[UR6][R4.64+0xa0], R2 ;  /* 0x0000a0020400a985 */ /* 0x0007e2000c101906 */
[----:B----4-:R-:W-:-:S03]  /*0eb0*/  @!P1 IMAD.MOV.U32 R0, RZ, RZ, -0x800000 ;  /* 0xff800000ff009424 */ /* 0x010fc600078e00ff */
[----:B------:R-:W-:Y:S01]  /*0ec0*/  @!P6 ST.E desc[UR6][R4.64], R7 ;  /* 0x000000070400e985 */ /* 0x000fe2000c101906 */
[----:B--2---:R-:W-:-:S03]  /*0ed0*/  IMAD.MOV.U32 R3, RZ, RZ, 0x0 ;  /* 0x00000000ff037424 */ /* 0x004fc600078e00ff */
[----:B------:R1:W-:Y:S01]  /*0ee0*/  @!P1 ST.E desc[UR6][R4.64+0xc0], R0 ;  /* 0x0000c00004009985 */ /* 0x0003e2000c101906 */
[----:B---3--:R-:W-:-:S04]  /*0ef0*/  IMAD.MOV.U32 R2, RZ, RZ, R15 ;  /* 0x000000ffff027224 */ /* 0x008fc800078e000f */
[----:B-1----:R-:W-:Y:S05]  /*0f00*/  @P0 RET.REL.NODEC R2 `(_ZN5flash24flash_fwd_splitkv_kernelI23Flash_fwd_kernel_traitsILi64ELi64ELi256ELi4ELb0ELb0EN7cutlass6half_tE19Flash_kernel_traitsILi64ELi64ELi256ELi4ES3_EELb1ELb0ELb1ELb0ELb0ELb1ELb1ELb1EEEvNS_16Flash_fwd_paramsE) ;  /* 0xfffffff0023c0950 */ /* 0x002fea0003c3ffff */
[----:B------:R-:W-:Y:S02]  /*0f10*/  MOV R0, 0xff800000 ;  /* 0xff80000000007802 */ /* 0x000fe40000000f00 */
[----:B------:R-:W-:Y:S02]  /*0f20*/  MOV R2, R15 ;  /* 0x0000000f00027202 */ /* 0x000fe40000000f00 */
[----:B------:R-:W-:Y:S01]  /*0f30*/  MOV R3, 0x0 ;  /* 0x0000000000037802 */ /* 0x000fe20000000f00 */
[----:B------:R1:W-:Y:S03]  /*0f40*/  ST.E desc[UR6][R4.64+0xe0], R0 ;  /* 0x0000e00004007985 */ /* 0x0003e6000c101906 */
[----:B-1----:R-:W-:Y:S05]  /*0f50*/  RET.REL.NODEC R2 `(_ZN5flash24flash_fwd_splitkv_kernelI23Flash_fwd_kernel_traitsILi64ELi64ELi256ELi4ELb0ELb0EN7cutlass6half_tE19Flash_kernel_traitsILi64ELi64ELi256ELi4ES3_EELb1ELb0ELb1ELb0ELb0ELb1ELb1ELb1EEEvNS_16Flash_fwd_paramsE) ;  /* 0xfffffff002287950 */ /* 0x002fea0003c3ffff */
.L_x_4318:
[----:B------:R-:W2:Y:S04]  /*0f60*/  LD.E.64 R2, desc[UR6][R22.64+0x160] ;  /* 0x0001600616027980 */ /* 0x000ea8000c101b00 */
[----:B------:R-:W3:Y:S04]  /*0f70*/  LD.E.64 R4, desc[UR6][R22.64+0x158] ;  /* 0x0001580616047980 */ /* 0x000ee8000c101b00 */
[----:B------:R-:W5:Y:S01]  /*0f80*/  LDL R39, [R1+0x160] ;  /* 0x0001600001277983 */ /* 0x000f620000100800 */
[----:B--2---:R-:W-:-:S04]  /*0f90*/  ISETP.NE.U32.AND P1, PT, R2, RZ, PT ;  /* 0x000000ff0200720c */ /* 0x004fc80003f25070 */
[----:B------:R-:W-:-:S13]  /*0fa0*/  ISETP.NE.AND.EX P1, PT, R3, RZ, PT, P1 ;  /* 0x000000ff0300720c */ /* 0x000fda0003f25310 */
[----:B------:R-:W2:Y:S01]  /*0fb0*/  @P1 LD.E.64 R6, desc[UR6][R22.64+0x168] ;  /* 0x0001680616061980 */ /* 0x000ea2000c101b00 */
[----:B---3--:R-:W-:-:S04]  /*0fc0*/  ISETP.NE.U32.AND P0, PT, R4, RZ, PT ;  /* 0x000000ff0400720c */ /* 0x008fc80003f05070 */
[----:B------:R-:W-:Y:S01]  /*0fd0*/  ISETP.NE.AND.EX P0, PT, R5, RZ, PT, P0 ;  /* 0x000000ff0500720c */ /* 0x000fe20003f05300 */
[--C-:B------:R-:W-:Y:S01]  /*0fe0*/  IMAD.MOV.U32 R13, RZ, RZ, R32.reuse ;  /* 0x000000ffff0d7224 */ /* 0x100fe200078e0020 */
[----:B------:R-:W-:-:S11]  /*0ff0*/  @P1 SHF.R.S32.HI R0, RZ, 0x1f, R32 ;  /* 0x0000001fff001819 */ /* 0x000fd60000011420 */
[----:B------:R-:W-:-:S05]  /*1000*/  @P0 IMAD.WIDE R4, R32, 0x4, R4 ;  /* 0x0000000420040825 */ /* 0x000fca00078e0204 */
[----:B------:R3:W5:Y:S01]  /*1010*/  @P0 LD.E R13, desc[UR6][R4.64] ;  /* 0x00000006040d0980 */ /* 0x000762000c101900 */
[----:B------:R-:W-:Y:S01]  /*1020*/  BSSY B0, `(.L_x_4319) ;  /* 0x00000be000007945 */ /* 0x000fe20003800000 */
[-C--:B--2---:R-:W-:Y:S02]  /*1030*/  @P1 IMAD R7, R7, R32.reuse, RZ ;  /* 0x0000002007071224 */ /* 0x084fe400078e02ff */
[----:B---3--:R-:W-:-:S04]  /*1040*/  @P1 IMAD.WIDE.U32 R4, R6, R32, RZ ;  /* 0x0000002006041225 */ /* 0x008fc800078e00ff */
        /* <DEDUP_REMOVED lines=11> */
[----:B------:R-:W2:Y:S04]  /*1100*/  LD.E R14, desc[UR6][R22.64+0x170] ;  /* 0x00017006160e7980 */ /* 0x000ea8000c101900 */
[----:B------:R-:W3:Y:S01]  /*1110*/  LD.E R15, desc[UR6][R22.64+0x68] ;  /* 0x00006806160f7980 */ /* 0x000ee2000c101900 */
[----:B------:R-:W-:-:S03]  /*1120*/  LEA R20, R34, 0xffffff00, 0x8 ;  /* 0xffffff0022147811 */ /* 0x000fc600078e40ff */
[----:B------:R-:W4:Y:S04]  /*1130*/  LD.E.64 R18, desc[UR6][R22.64+0x40] ;  /* 0x0000400616127980 */ /* 0x000f28000c101b00 */
[----:B------:R-:W4:Y:S04]  /*1140*/  LD.E.64 R190, desc[UR6][R22.64+0x38] ;  /* 0x0000380616be7980 */ /* 0x000f28000c101b00 */
[----:B------:R-:W4:Y:S04]  /*1150*/  LD.E.64 R8, desc[UR6][R22.64+0x28] ;  /* 0x0000280616087980 */ /* 0x000f28000c101b00 */
[----:B------:R-:W4:Y:S04]  /*1160*/  LD.E.64 R10, desc[UR6][R22.64+0x50] ;  /* 0x00005006160a7980 */ /* 0x000f28000c101b00 */
[----:B------:R-:W5:Y:S01]  /*1170*/  LD.E.64 R26, desc[UR6][R22.64+0x58] ;  /* 0x00005806161a7980 */ /* 0x000f62000c101b00 */
[----:B--2---:R-:W-:-:S04]  /*1180*/  IABS R4, R14 ;  /* 0x0000000e00047213 */ /* 0x004fc80000000000 */
[----:B------:R-:W2:Y:S08]  /*1190*/  I2F.RP R2, R4 ;  /* 0x0000000400027306 */ /* 0x000eb00000209400 */
[----:B--2---:R-:W2:Y:S02]  /*11a0*/  MUFU.RCP R2, R2 ;  /* 0x0000000200027308 */ /* 0x004ea40000001000 */
[----:B--2---:R-:W-:-:S06]  /*11b0*/  VIADD R2, R2, 0xffffffe ;  /* 0x0ffffffe02027836 */ /* 0x004fcc0000000000 */
[----:B------:R-:W2:Y:S01]  /*11c0*/  F2I.FTZ.U32.TRUNC.NTZ R3, R2 ;  /* 0x0000000200037305 */ /* 0x000ea2000021f000 */
[----:B------:R-:W-:Y:S01]  /*11d0*/  IABS R6, R14 ;  /* 0x0000000e00067213 */ /* 0x000fe20000000000 */
[----:B--2---:R-:W-:Y:S01]  /*11e0*/  IMAD.MOV R0, RZ, RZ, -R3 ;  /* 0x000000ffff007224 */ /* 0x004fe200078e0a03 */
[----:B------:R-:W-:-:S03]  /*11f0*/  MOV R2, RZ ;  /* 0x000000ff00027202 */ /* 0x000fc60000000f00 */
[----:B------:R-:W-:Y:S01]  /*1200*/  IMAD R5, R0, R4, RZ ;  /* 0x0000000400057224 */ /* 0x000fe200078e02ff */
[----:B------:R-:W-:-:S03]  /*1210*/  IABS R0, R20 ;  /* 0x0000001400007213 */ /* 0x000fc60000000000 */
[----:B------:R-:W-:-:S04]  /*1220*/  IMAD.HI.U32 R5, R3, R5, R2 ;  /* 0x0000000503057227 */ /* 0x000fc800078e0002 */
[----:B------:R-:W-:Y:S01]  /*1230*/  IMAD.MOV.U32 R2, RZ, RZ, R0 ;  /* 0x000000ffff027224 */ /* 0x000fe200078e0000 */
[----:B------:R-:W-:Y:S02]  /*1240*/  IADD3 R0, RZ, -R6, RZ ;  /* 0x80000006ff007210 */ /* 0x000fe40007ffe0ff */
[----:B------:R-:W2:Y:S03]  /*1250*/  LD.E.64 R6, desc[UR6][R22.64+0x20] ;  /* 0x0000200616067980 */ /* 0x000ea6000c101b00 */
        /* <DEDUP_REMOVED lines=15> */
[----:B------:R1:W2:Y:S01]  /*1350*/  LD.E R12, desc[UR6][R2.64] ;  /* 0x00000006020c7980 */ /* 0x0002a2000c101900 */
[----:B---3--:R-:W-:-:S04]  /*1360*/  IABS R4, R15 ;  /* 0x0000000f00047213 */ /* 0x008fc80000000000 */
[----:B-1----:R-:W1:Y:S08]  /*1370*/  I2F.RP R2, R4 ;  /* 0x0000000400027306 */ /* 0x002e700000209400 */
[----:B-1----:R-:W1:Y:S02]  /*1380*/  MUFU.RCP R2, R2 ;  /* 0x0000000200027308 */ /* 0x002e640000001000 */
[----:B-1----:R-:W-:-:S06]  /*1390*/  VIADD R2, R2, 0xffffffe ;  /* 0x0ffffffe02027836 */ /* 0x002fcc0000000000 */
[----:B------:R-:W1:Y:S01]  /*13a0*/  F2I.FTZ.U32.TRUNC.NTZ R3, R2 ;  /* 0x0000000200037305 */ /* 0x000e62000021f000 */
[----:B------:R-:W-:Y:S02]  /*13b0*/  IABS R16, R15 ;  /* 0x0000000f00107213 */ /* 0x000fe40000000000 */
[----:B-1----:R-:W-:Y:S01]  /*13c0*/  IADD3 R0, RZ, -R3, RZ ;  /* 0x80000003ff007210 */ /* 0x002fe20007ffe0ff */
[----:B------:R-:W-:-:S04]  /*13d0*/  IMAD.MOV.U32 R2, RZ, RZ, RZ ;  /* 0x000000ffff027224 */ /* 0x000fc800078e00ff */
[----:B-----5:R-:W-:Y:S01]  /*13e0*/  IMAD R13, R0, R4, RZ ;  /* 0x00000004000d7224 */ /* 0x020fe200078e02ff */
        /* <DEDUP_REMOVED lines=16> */
[----:B----4-:R1:W-:Y:S01]  /*14f0*/  STL.64 [R1+0x18], R18 ;  /* 0x0000181201007387 */ /* 0x0103e20000100a00 */
[----:B------:R-:W-:Y:S02]  /*1500*/  SHF.R.S32.HI R21, RZ, 0x1f, R14 ;  /* 0x0000001fff157819 */ /* 0x000fe4000001140e */
[----:B------:R-:W-:Y:S02]  /*1510*/  IMAD.MOV.U32 R0, RZ, RZ, R2 ;  /* 0x000000ffff007224 */ /* 0x000fe400078e0002 */
[----:B------:R-:W-:Y:S02]  /*1520*/  IMAD R4, R191, R14, RZ ;  /* 0x0000000ebf047224 */ /* 0x000fe400078e02ff */
[----:B------:R-:W-:Y:S02]  /*1530*/  @!P0 IMAD.MOV R0, RZ, RZ, -R0 ;  /* 0x000000ffff008224 */ /* 0x000fe400078e0a00 */
[----:B------:R-:W-:Y:S01]  /*1540*/  IMAD R4, R190, R21, R4 ;  /* 0x00000015be047224 */ /* 0x000fe200078e0204 */
[----:B------:R-:W-:-:S04]  /*1550*/  @!P1 LOP3.LUT R0, RZ, R15, RZ, 0x33, !PT ;  /* 0x0000000fff009212 */ /* 0x000fc800078e33ff */
[----:B------:R-:W-:Y:S02]  /*1560*/  SHF.R.S32.HI R28, RZ, 0x1f, R0 ;  /* 0x0000001fff1c7819 */ /* 0x000fe40000011400 */
[----:B--2---:R-:W-:Y:S01]  /*1570*/  SHF.R.S32.HI R16, RZ, 0x1f, R12 ;  /* 0x0000001fff107819 */ /* 0x004fe2000001140c */
        /* <DEDUP_REMOVED lines=19> */
.L_x_4320:
[----:B------:R-:W2:Y:S01]  /*16b0*/  LD.E R12, desc[UR6][R22.64+0x68] ;  /* 0x00006806160c7980 */ /* 0x000ea2000c101900 */
[----:B------:R-:W-:-:S03]  /*16c0*/  ISETP.NE.AND P3, PT, R24, -0x1, PT ;  /* 0xffffffff1800780c */ /* 0x000fc60003f65270 */
[----:B------:R-:W3:Y:S04]  /*16d0*/  LD.E.64 R2, desc[UR6][R22.64+0x40] ;  /* 0x0000400616027980 */ /* 0x000ee8000c101b00 */
[----:B------:R-:W4:Y:S04]  /*16e0*/  LD.E.64 R190, desc[UR6][R22.64+0x38] ;  /* 0x0000380616be7980 */ /* 0x000f28000c101b00 */
[----:B------:R-:W4:Y:S04]  /*16f0*/  LD.E.64 R18, desc[UR6][R22.64+0x50] ;  /* 0x0000500616127980 */ /* 0x000f28000c101b00 */
[----:B------:R-:W4:Y:S04]  /*1700*/  @!P3 LD.E.64 R10, desc[UR6][R22.64+0x20] ;  /* 0x00002006160ab980 */ /* 0x000f28000c101b00 */
[----:B------:R-:W4:Y:S04]  /*1710*/  @!P3 LD.E.64 R16, desc[UR6][R22.64+0x28] ;  /* 0x000028061610b980 */ /* 0x000f28000c101b00 */
[----:B------:R1:W5:Y:S02]  /*1720*/  LD.E.64 R26, desc[UR6][R22.64+0x58] ;  /* 0x00005806161a7980 */ /* 0x000364000c101b00 */
[----:B-----5:R-:W-:-:S02]  /*1730*/  @!P3 SHF.R.S32.HI R9, RZ, 0x1f, R13 ;  /* 0x0000001fff09b819 */ /* 0x020fc4000001140d */
[----:B------:R-:W-:-:S04]  /*1740*/  LEA R20, R34, 0xffffff00, 0x8 ;  /* 0xffffff0022147811 */ /* 0x000fc800078e40ff */
[----:B------:R-:W-:Y:S02]  /*1750*/  SHF.R.S32.HI R21, RZ, 0x1f, R20 ;  /* 0x0000001fff157819 */ /* 0x000fe40000011414 */
[----:B--2---:R-:W-:-:S04]  /*1760*/  IABS R0, R12 ;  /* 0x0000000c00007213 */ /* 0x004fc80000000000 */
[----:B------:R-:W-:Y:S01]  /*1770*/  MOV R6, R0 ;  /* 0x0000000000067202 */ /* 0x000fe20000000f00 */
[----:B---3--:R2:W-:Y:S01]  /*1780*/  STL.64 [R1+0x18], R2 ;  /* 0x0000180201007387 */ /* 0x0085e20000100a00 */
[----:B------:R-:W-:Y:S02]  /*1790*/  IMAD.MOV.U32 R25, RZ, RZ, R2 ;  /* 0x000000ffff197224 */ /* 0x000fe400078e0002 */
[----:B--2---:R-:W2:Y:S08]  /*17a0*/  I2F.RP R2, R6 ;  /* 0x0000000600027306 */ /* 0x004eb00000209400 */
[----:B--2---:R-:W2:Y:S01]  /*17b0*/  MUFU.RCP R2, R2 ;  /* 0x0000000200027308 */ /* 0x004ea20000001000 */
[----:B------:R-:W-:Y:S01]  /*17c0*/  MOV R28, R3 ;  /* 0x00000003001c7202 */ /* 0x000fe20000000f00 */
[----:B--2---:R-:W-:-:S06]  /*17d0*/  VIADD R2, R2, 0xffffffe ;  /* 0x0ffffffe02027836 */ /* 0x004fcc0000000000 */
[----:B------:R-:W2:Y:S01]  /*17e0*/  F2I.FTZ.U32.TRUNC.NTZ R3, R2 ;  /* 0x0000000200037305 */ /* 0x000ea2000021f000 */
[----:B------:R-:W-:Y:S02]  /*17f0*/  IABS R5, R12 ;  /* 0x0000000c00057213 */ /* 0x000fe40000000000 */
[----:B--2---:R-:W-:Y:S01]  /*1800*/  IADD3 R0, RZ, -R3, RZ ;  /* 0x80000003ff007210 */ /* 0x004fe20007ffe0ff */
        /* <DEDUP_REMOVED lines=8> */
[----:B----4-:R-:W-:-:S03]  /*1890*/  @!P3 IMAD R3, R191, R14, RZ ;  /* 0x0000000ebf03b224 */ /* 0x010fc600078e02ff */
        /* <DEDUP_REMOVED lines=20> */
[----:B------:R-:W-:Y:S01]  /*19e0*/  IMAD R5, R191, R20, RZ ;  /* 0x00000014bf057224 */ /* 0x000fe200078e02ff */
        /* <DEDUP_REMOVED lines=9> */
[----:B------:R-:W-:-:S03]  /*1a80*/  @!P3 IADD3 R3, R7, R0, RZ ;  /* 0x000000000703b210 */ /* 0x000fc60007ffe0ff */
[----:B------:R-:W-:Y:S01]  /*1a90*/  IMAD.MOV.U32 R0, RZ, RZ, R8 ;  /* 0x000000ffff007224 */ /* 0x000fe200078e0008 */
[----:B------:R-:W-:Y:S02]  /*1aa0*/  @P3 IADD3 R8, R14, R24, RZ ;  /* 0x000000180e083210 */ /* 0x000fe40007ffe0ff */
[----:B------:R-:W-:Y:S01]  /*1ab0*/  MOV R4, R2 ;  /* 0x0000000200047202 */ /* 0x000fe20000000f00 */
[----:B------:R-:W-:Y:S01]  /*1ac0*/  @!P1 IMAD.MOV R0, RZ, RZ, -R0 ;  /* 0x000000ffff009224 */ /* 0x000fe200078e0a00 */
[----:B------:R-:W-:Y:S02]  /*1ad0*/  @!P3 MOV R2, R6 ;  /* 0x000000060002b202 */ /* 0x000fe40000000f00 */
[----:B------:R-:W-:Y:S01]  /*1ae0*/  @!P0 LOP3.LUT R0, RZ, R12, RZ, 0x33, !PT ;  /* 0x0000000cff008212 */ /* 0x000fe200078e33ff */
[----:B------:R-:W-:Y:S01]  /*1af0*/  @!P3 IMAD R7, R17, R13, RZ ;  /* 0x0000000d1107b224 */ /* 0x000fe200078e02ff */
[----:B------:R-:W-:Y:S01]  /*1b00*/  @!P3 SHF.R.S32.HI R6, RZ, 0x1f, R13 ;  /* 0x0000001fff06b819 */ /* 0x000fe2000001140d */
[----:B------:R-:W-:Y:S01]  /*1b10*/  @P3 IMAD R11, R28, R8, RZ ;  /* 0x000000081c0b3224 */ /* 0x000fe200078e02ff */
[----:B------:R-:W-:Y:S01]  /*1b20*/  SHF.R.S32.HI R28, RZ, 0x1f, R0 ;  /* 0x0000001fff1c7819 */ /* 0x000fe20000011400 */
[----:B------:R-:W-:-:S02]  /*1b30*/  IMAD R10, R19, R0, RZ ;  /* 0x00000000130a7224 */ /* 0x000fc400078e02ff */
[----:B------:R-:W-:Y:S02]  /*1b40*/  @!P3 IMAD R12, R16, R6, R7 ;  /* 0x00000006100cb224 */ /* 0x000fe400078e0207 */
[----:B------:R-:W-:-:S04]  /*1b50*/  @P3 IMAD.WIDE.U32 R8, R25, R8, RZ ;  /* 0x0000000819083225 */ /* 0x000fc800078e00ff */
[----:B------:R-:W-:-:S04]  /*1b60*/  @!P3 IMAD.WIDE.U32 R6, R16, R13, R2 ;  /* 0x0000000d1006b225 */ /* 0x000fc800078e0002 */
        /* <DEDUP_REMOVED lines=9> */
.L_x_4321:
[----:B------:R-:W-:Y:S05]  /*1c00*/  BSYNC B0 ;  /* 0x0000000000007941 */ /* 0x000fea0003800000 */
.L_x_4319:
        /* <DEDUP_REMOVED lines=22> */
[----:B------:R-:W-:-:S04]  /*1d70*/  IMAD R10, R27, R16, RZ ;  /* 0x000000101b0a7224 */ /* 0x000fc800078e02ff */
[----:B------:R-:W-:Y:S01]  /*1d80*/  IMAD R10, R28, R26, R10 ;  /* 0x0000001a1c0a7224 */ /* 0x000fe200078e020a */
[----:B------:R-:W-:Y:S02]  /*1d90*/  SHF.R.S32.HI R213, RZ, 0x1f, R32 ;  /* 0x0000001fffd57819 */ /* 0x000fe40000011420 */
[----:B------:R-:W-:Y:S02]  /*1da0*/  SHF.R.S32.HI R219, RZ, 0x1f, R39 ;  /* 0x0000001fffdb7819 */ /* 0x000fe40000011427 */
[----:B------:R-:W-:Y:S01]  /*1db0*/  SHF.R.S32.HI R81, RZ, 0x1f, R80 ;  /* 0x0000001fff517819 */ /* 0x000fe20000011450 */
[----:B------:R-:W-:Y:S01]  /*1dc0*/  IMAD.MOV.U32 R188, RZ, RZ, 0x20 ;  /* 0x00000020ffbc7424 */ /* 0x000fe200078e00ff */
[C---:B------:R-:W-:Y:S01]  /*1dd0*/  SHF.L.U64.HI R200, R190.reuse, 0x4, R191 ;  /* 0x00000004bec87819 */ /* 0x040fe200000102bf */
[----:B------:R-:W-:Y:S01]  /*1de0*/  IMAD.SHL.U32 R118, R190, 0x10, RZ ;  /* 0x00000010be767824 */ /* 0x000fe200078e00ff */
[----:B------:R-:W-:Y:S01]  /*1df0*/  SHF.L.U32 R247, R220, 0x2, RZ ;  /* 0x00000002dcf77819 */ /* 0x000fe200000006ff */
        /* <DEDUP_REMOVED lines=65> */
[----:B------:R-:W-:Y:S04]  /*2210*/  STL [R1], R29 ;  /* 0x0000001d01007387 */ /* 0x000fe80000100800 */
[----:B------:R1:W-:Y:S01]  /*2220*/  STL [R1+0x30], R3 ;  /* 0x0000300301007387 */ /* 0x0003e20000100800 */
[----:B------:R-:W-:Y:S01]  /*2230*/  IMAD R5, R8, R171, R0 ;  /* 0x000000ab08057224 */ /* 0x000fe200078e0200 */
[----:B------:R-:W-:Y:S01]  /*2240*/  MOV R0, 0x10 ;  /* 0x0000001000007802 */ /* 0x000fe20000000f00 */
[----:B------:R-:W-:Y:S01]  /*2250*/  @!P4 IMAD.MOV.U32 R30, RZ, RZ, RZ ;  /* 0x000000ffff1ec224 */ /* 0x000fe200078e00ff */
[----:B------:R-:W-:Y:S01]  /*2260*/  SHF.L.U32 R201, R33, 0x4, RZ ;  /* 0x0000000421c97819 */ /* 0x000fe200000006ff */
[----:B------:R-:W-:Y:S01]  /*2270*/  IMAD.IADD R217, R215, 0x1, R5 ;  /* 0x00000001d7d97824 */ /* 0x000fe200078e0205 */
[----:B------:R-:W-:-:S02]  /*2280*/  SHF.R.S32.HI R225, RZ, 0x4, R21 ;  /* 0x00000004ffe17819 */ /* 0x000fc40000011415 */
        /* <DEDUP_REMOVED lines=241> */
.L_x_4426:
[----:B------:R-:W-:Y:S01]  /*31a0*/  LOP3.LUT R33, R33, 0xfffffeff, RZ, 0xc0, !PT ;  /* 0xfffffeff21217812 */ /* 0x000fe200078ec0ff */
[----:B--2---:R-:W2:Y:S01]  /*31b0*/  LDL R2, [R1+0x4] ;  /* 0x0000040001027983 */ /* 0x004ea20000100800 */
[----:B------:R-:W-:Y:S01]  /*31c0*/  IMAD.SHL.U32 R20, R19, 0x100, RZ ;  /* 0x0000010013147824 */ /* 0x000fe200078e00ff */
[----:B------:R-:W-:Y:S02]  /*31d0*/  BSSY B2, `(.L_x_4323) ;  /* 0x0000cb0000027945 */ /* 0x000fe40003800000 */
[----:B---3--:R-:W3:Y:S01]  /*31e0*/  LDL R3, [R1+0x8] ;  /* 0x0000080001037983 */ /* 0x008ee20000100800 */
[----:B------:R-:W-:Y:S03]  /*31f0*/  VIADD R18, R20, 0xffffff00 ;  /* 0xffffff0014127836 */ /* 0x000fe60000000000 */
[----:B----4-:R-:W4:Y:S01]  /*3200*/  LDL R0, [R1+0x30] ;  /* 0x0000300001007983 */ /* 0x010f220000100800 */
[--C-:B------:R-:W-:Y:S01]  /*3210*/  IMAD.IADD R69, R166, 0x1, -R18.reuse ;  /* 0x00000001a6457824 */ /* 0x100fe200078e0a12 */
[----:B---3--:R-:W-:Y:S01]  /*3220*/  ISETP.GE.AND P0, PT, R134, R3, PT ;  /* 0x000000038600720c */ /* 0x008fe20003f06270 */
[----:B--2---:R-:W-:Y:S05]  /*3230*/  IMAD.IADD R68, R2, 0x1, -R18 ;  /* 0x0000000102447824 */ /* 0x004fea00078e0a12 */
        /* <DEDUP_REMOVED lines=10> */
[----:B------:R-:W-:Y:S01]  /*32e0*/  @!P4 LEA R10, P2, R201, R75, 0x1 ;  /* 0x0000004bc90ac211 */ /* 0x000fe200078408ff */
        /* <DEDUP_REMOVED lines=15> */
[----:B----4-:R-:W-:Y:S02]  /*33e0*/  @!P3 LEA.HI.X R11, R201, R74, R0, 0x1, P2 ;  /* 0x0000004ac90bb211 */ /* 0x010fe400010f0c00 */
[C---:B------:R-:W-:Y:S02]  /*33f0*/  ISETP.GE.OR P2, PT, R93.reuse, R68, P0 ;  /* 0x000000445d00720c */ /* 0x040fe40000746670 */
        /* <DEDUP_REMOVED lines=253> */
.L_x_4327:
[----:B------:R-:W-:Y:S05]  /*43d0*/  BSYNC B0 ;  /* 0x0000000000007941 */ /* 0x000fea0003800000 */
.L_x_4326:
        /* <DEDUP_REMOVED lines=61> */
.L_x_4329:
[----:B------:R-:W-:Y:S05]  /*47b0*/  BSYNC B0 ;  /* 0x0000000000007941 */ /* 0x000fea0003800000 */
.L_x_4328:
        /* <DEDUP_REMOVED lines=64> */
.L_x_4331:
[----:B------:R-:W-:Y:S05]  /*4bc0*/  BSYNC B0 ;  /* 0x0000000000007941 */ /* 0x000fea0003800000 */
.L_x_4330:
        /* <DEDUP_REMOVED lines=71> */
.L_x_4333:
[----:B------:R-:W-:Y:S05]  /*5040*/  BSYNC B0 ;  /* 0x0000000000007941 */ /* 0x000fea0003800000 */
.L_x_4332:
        /* <DEDUP_REMOVED lines=64> */
.L_x_4335:
[----:B------:R-:W-:Y:S05]  /*5450*/  BSYNC B0 ;  /* 0x0000000000007941 */ /* 0x000fea0003800000 */
.L_x_4334:
        /* <DEDUP_REMOVED lines=71> */
.L_x_4337:
[----:B------:R-:W-:Y:S05]  /*58d0*/  BSYNC B0 ;  /* 0x0000000000007941 */ /* 0x000fea0003800000 */
.L_x_4336:
        /* <DEDUP_REMOVED lines=71> */
.L_x_4339:
[----:B------:R-:W-:Y:S05]  /*5d50*/  BSYNC B0 ;  /* 0x0000000000007941 */ /* 0x000fea0003800000 */
.L_x_4338:
        /* <DEDUP_REMOVED lines=71> */
.L_x_4341:
[----:B------:R-:W-:Y:S05]  /*61d0*/  BSYNC B0 ;  /* 0x0000000000007941 */ /* 0x000fea0003800000 */
.L_x_4340:
        /* <DEDUP_REMOVED lines=65> */
.L_x_4343:
[----:B------:R-:W-:Y:S05]  /*65f0*/  BSYNC B0 ;  /* 0x0000000000007941 */ /* 0x000fea0003800000 */
.L_x_4342:
        /* <DEDUP_REMOVED lines=71> */
.L_x_4345:
[----:B------:R-:W-:Y:S05]  /*6a70*/  BSYNC B0 ;  /* 0x0000000000007941 */ /* 0x000fea0003800000 */
.L_x_4344:
        /* <DEDUP_REMOVED lines=69> */
.L_x_4347:
[----:B------:R-:W-:Y:S05]  /*6ed0*/  BSYNC B0 ;  /* 0x0000000000007941 */ /* 0x000fea0003800000 */
.L_x_4346:
        /* <DEDUP_REMOVED lines=80> */
.L_x_4349:
[----:B------:R-:W-:Y:S05]  /*73e0*/  BSYNC B0 ;  /* 0x0000000000007941 */ /* 0x000fea0003800000 */
.L_x_4348:
        /* <DEDUP_REMOVED lines=68> */
.L_x_4351:
[----:B------:R-:W-:Y:S05]  /*7830*/  BSYNC B0 ;  /* 0x0000000000007941 */ /* 0x000fea0003800000 */
.L_x_4350:
        /* <DEDUP_REMOVED lines=68> */
.L_x_4353:
[----:B------:R-:W-:Y:S05]  /*7c80*/  BSYNC B0 ;  /* 0x0000000000007941 */ /* 0x000fea0003800000 */
.L_x_4352:
        /* <DEDUP_REMOVED lines=68> */
.L_x_4355:
[----:B------:R-:W-:Y:S05]  /*80d0*/  BSYNC B0 ;  /* 0x0000000000007941 */ /* 0x000fea0003800000 */
.L_x_4354:
        /* <DEDUP_REMOVED lines=68> */
.L_x_4357:
[----:B------:R-:W-:Y:S05]  /*8520*/  BSYNC B0 ;  /* 0x0000000000007941 */ /* 0x000fea0003800000 */
.L_x_4356:
        /* <DEDUP_REMOVED lines=10> */
.L_x_4325:
        /* <DEDUP_REMOVED lines=100> */
.L_x_4362:
[----:B------:R-:W-:Y:S05]  /*8c10*/  BSYNC B0 ;  /* 0x0000000000007941 */ /* 0x000fea0003800000 */
.L_x_4361:
[----:B-----5:R2:W-:Y:S02]  /*8c20*/  ST.E.128 desc[UR6][R34.64], R8 ;  /* 0x0000000822007985 */ /* 0x0205e4000c101d06 */
.L_x_4360:
[----:B------:R-:W-:Y:S05]  /*8c30*/  BSYNC B1 ;  /* 0x0000000000017941 */ /* 0x000fea0003800000 */
.L_x_4359:
        /* <DEDUP_REMOVED lines=99> */
.L_x_4366:
[----:B------:R-:W-:Y:S05]  /*9270*/  BSYNC B0 ;  /* 0x0000000000007941 */ /* 0x000fea0003800000 */
.L_x_4365:
[----:B-----5:R3:W-:Y:S02]  /*9280*/  ST.E.128 desc[UR6][R34.64], R8 ;  /* 0x0000000822007985 */ /* 0x0207e4000c101d06 */
.L_x_4364:
[----:B------:R-:W-:Y:S05]  /*9290*/  BSYNC B1 ;  /* 0x0000000000017941 */ /* 0x000fea0003800000 */
.L_x_4363:
        /* <DEDUP_REMOVED lines=99> */
.L_x_4370:
[----:B------:R-:W-:Y:S05]  /*98d0*/  BSYNC B0 ;  /* 0x0000000000007941 */ /* 0x000fea0003800000 */
.L_x_4369:
[----:B-----5:R4:W-:Y:S02]  /*98e0*/  ST.E.128 desc[UR6][R34.64], R8 ;  /* 0x0000000822007985 */ /* 0x0209e4000c101d06 */
.L_x_4368:
[----:B------:R-:W-:Y:S05]  /*98f0*/  BSYNC B1 ;  /* 0x0000000000017941 */ /* 0x000fea0003800000 */
.L_x_4367:
        /* <DEDUP_REMOVED lines=106> */
.L_x_4374:
[----:B------:R-:W-:Y:S05]  /*9fa0*/  BSYNC B0 ;  /* 0x0000000000007941 */ /* 0x000fea0003800000 */
.L_x_4373:
[----:B-----5:R2:W-:Y:S02]  /*9fb0*/  ST.E.128 desc[UR6][R34.64], R8 ;  /* 0x0000000822007985 */ /* 0x0205e4000c101d06 */
.L_x_4372:
[----:B------:R-:W-:Y:S05]  /*9fc0*/  BSYNC B1 ;  /* 0x0000000000017941 */ /* 0x000fea0003800000 */
.L_x_4371:
        /* <DEDUP_REMOVED lines=99> */
.L_x_4378:
[----:B------:R-:W-:Y:S05]  /*a600*/  BSYNC B0 ;  /* 0x0000000000007941 */ /* 0x000fea0003800000 */
.L_x_4377:
[----:B-----5:R2:W-:Y:S02]  /*a610*/  ST.E.128 desc[UR6][R34.64], R8 ;  /* 0x0000000822007985 */ /* 0x0205e4000c101d06 */
.L_x_4376:
[----:B------:R-:W-:Y:S05]  /*a620*/  BSYNC B1 ;  /* 0x0000000000017941 */ /* 0x000fea0003800000 */
.L_x_4375:
        /* <DEDUP_REMOVED lines=106> */
.L_x_4382:
[----:B------:R-:W-:Y:S05]  /*acd0*/  BSYNC B0 ;  /* 0x0000000000007941 */ /* 0x000fea0003800000 */
.L_x_4381:
[----:B-----5:R2:W-:Y:S02]  /*ace0*/  ST.E.128 desc[UR6][R34.64], R8 ;  /* 0x0000000822007985 */ /* 0x0205e4000c101d06 */
.L_x_4380:
[----:B------:R-:W-:Y:S05]  /*acf0*/  BSYNC B1 ;  /* 0x0000000000017941 */ /* 0x000fea0003800000 */
.L_x_4379:
        /* <DEDUP_REMOVED lines=106> */
.L_x_4386:
[----:B------:R-:W-:Y:S05]  /*b3a0*/  BSYNC B0 ;  /* 0x0000000000007941 */ /* 0x000fea0003800000 */
.L_x_4385:
[----:B-----5:R2:W-:Y:S02]  /*b3b0*/  ST.E.128 desc[UR6][R34.64], R8 ;  /* 0x0000000822007985 */ /* 0x0205e4000c101d06 */
.L_x_4384:
[----:B------:R-:W-:Y:S05]  /*b3c0*/  BSYNC B1 ;  /* 0x0000000000017941 */ /* 0x000fea0003800000 */
.L_x_4383:
        /* <DEDUP_REMOVED lines=106> */
.L_x_4390:
[----:B------:R-:W-:Y:S05]  /*ba70*/  BSYNC B0 ;  /* 0x0000000000007941 */ /* 0x000fea0003800000 */
.L_x_4389:
[----:B-----5:R2:W-:Y:S02]  /*ba80*/  ST.E.128 desc[UR6][R34.64], R8 ;  /* 0x0000000822007985 */ /* 0x0205e4000c101d06 */
.L_x_4388:
[----:B------:R-:W-:Y:S05]  /*ba90*/  BSYNC B1 ;  /* 0x0000000000017941 */ /* 0x000fea0003800000 */
.L_x_4387:
        /* <DEDUP_REMOVED lines=99> */
.L_x_4394:
[----:B------:R-:W-:Y:S05]  /*c0d0*/  BSYNC B0 ;  /* 0x0000000000007941 */ /* 0x000fea0003800000 */
.L_x_4393:
[----:B-----5:R2:W-:Y:S02]  /*c0e0*/  ST.E.128 desc[UR6][R34.64], R8 ;  /* 0x0000000822007985 */ /* 0x0205e4000c101d06 */
.L_x_4392:
[----:B------:R-:W-:Y:S05]  /*c0f0*/  BSYNC B1 ;  /* 0x0000000000017941 */ /* 0x000fea0003800000 */
.L_x_4391:
        /* <DEDUP_REMOVED lines=106> */
.L_x_4398:
[----:B------:R-:W-:Y:S05]  /*c7a0*/  BSYNC B0 ;  /* 0x0000000000007941 */ /* 0x000fea0003800000 */
.L_x_4397:
[----:B-----5:R2:W-:Y:S02]  /*c7b0*/  ST.E.128 desc[UR6][R34.64], R8 ;  /* 0x0000000822007985 */ /* 0x0205e4000c101d06 */
.L_x_4396:
[----:B------:R-:W-:Y:S05]  /*c7c0*/  BSYNC B1 ;  /* 0x0000000000017941 */ /* 0x000fea0003800000 */
.L_x_4395:
        /* <DEDUP_REMOVED lines=106> */
.L_x_4402:
[----:B------:R-:W-:Y:S05]  /*ce70*/  BSYNC B0 ;  /* 0x0000000000007941 */ /* 0x000fea0003800000 */
.L_x_4401:
[----:B-----5:R2:W-:Y:S02]  /*ce80*/  ST.E.128 desc[UR6][R34.64], R8 ;  /* 0x0000000822007985 */ /* 0x0205e4000c101d06 */
.L_x_4400:
[----:B------:R-:W-:Y:S05]  /*ce90*/  BSYNC B1 ;  /* 0x0000000000017941 */ /* 0x000fea0003800000 */
.L_x_4399:
        /* <DEDUP_REMOVED lines=106> */
.L_x_4406:
[----:B------:R-:W-:Y:S05]  /*d540*/  BSYNC B0 ;  /* 0x0000000000007941 */ /* 0x000fea0003800000 */
.L_x_4405:
[----:B-----5:R2:W-:Y:S02]  /*d550*/  ST.E.128 desc[UR6][R34.64], R8 ;  /* 0x0000000822007985 */ /* 0x0205e4000c101d06 */
.L_x_4404:
[----:B------:R-:W-:Y:S05]  /*d560*/  BSYNC B1 ;  /* 0x0000000000017941 */ /* 0x000fea0003800000 */
.L_x_4403:
        /* <DEDUP_REMOVED lines=106> */
.L_x_4410:
[----:B------:R-:W-:Y:S05]  /*dc10*/  BSYNC B0 ;  /* 0x0000000000007941 */ /* 0x000fea0003800000 */
.L_x_4409:
[----:B-----5:R2:W-:Y:S02]  /*dc20*/  ST.E.128 desc[UR6][R34.64], R8 ;  /* 0x0000000822007985 */ /* 0x0205e4000c101d06 */
.L_x_4408:
[----:B------:R-:W-:Y:S05]  /*dc30*/  BSYNC B1 ;  /* 0x0000000000017941 */ /* 0x000fea0003800000 */
.L_x_4407:
        /* <DEDUP_REMOVED lines=106> */
.L_x_4414:
[----:B------:R-:W-:Y:S05]  /*e2e0*/  BSYNC B0 ;  /* 0x0000000000007941 */ /* 0x000fea0003800000 */
.L_x_4413:
[----:B-----5:R2:W-:Y:S02]  /*e2f0*/  ST.E.128 desc[UR6][R34.64], R8 ;  /* 0x0000000822007985 */ /* 0x0205e4000c101d06 */
.L_x_4412:
[----:B------:R-:W-:Y:S05]  /*e300*/  BSYNC B1 ;  /* 0x0000000000017941 */ /* 0x000fea0003800000 */
.L_x_4411:
        /* <DEDUP_REMOVED lines=106> */
.L_x_4418:
[----:B------:R-:W-:Y:S05]  /*e9b0*/  BSYNC B0 ;  /* 0x0000000000007941 */ /* 0x000fea0003800000 */
.L_x_4417:
[----:B-----5:R2:W-:Y:S02]  /*e9c0*/  ST.E.128 desc[UR6][R34.64], R8 ;  /* 0x0000000822007985 */ /* 0x0205e4000c101d06 */
.L_x_4416:
[----:B------:R-:W-:Y:S05]  /*e9d0*/  BSYNC B1 ;  /* 0x0000000000017941 */ /* 0x000fea0003800000 */
.L_x_4415:
        /* <DEDUP_REMOVED lines=105> */
.L_x_4422:
[----:B------:R-:W-:Y:S05]  /*f070*/  BSYNC B0 ;  /* 0x0000000000007941 */ /* 0x000fea0003800000 */
.L_x_4421:
[----:B-----5:R2:W-:Y:S02]  /*f080*/  ST.E.128 desc[UR6][R34.64], R8 ;  /* 0x0000000822007985 */ /* 0x0205e4000c101d06 */
.L_x_4420:
[----:B------:R-:W-:Y:S05]  /*f090*/  BSYNC B1 ;  /* 0x0000000000017941 */ /* 0x000fea0003800000 */
.L_x_4419:
        /* <DEDUP_REMOVED lines=11> */
.L_x_4324:
        /* <DEDUP_REMOVED lines=184> */
.L_x_4358:
[----:B------:R-:W-:Y:S05]  /*fcd0*/  BSYNC B2 ;  /* 0x0000000000027941 */ /* 0x000fea0003800000 */
.L_x_4323:
        /* <DEDUP_REMOVED lines=92> */
.L_x_4424:
        /* <DEDUP_REMOVED lines=12> */
.L_x_4425:
[----:B------:R-:W-:Y:S05]  /*10360*/  BSYNC B0 ;  /* 0x0000000000007941 */ /* 0x000fea0003800000 */
.L_x_4423:
[----:B------:R-:W-:Y:S04]  /*10370*/  IADD3 R19, R19, -0x1, RZ ;  /* 0xffffffff13137810 */ /* 0x000fe80007ffe0ff */
[----:B------:R-:W-:Y:S11]  /*10380*/  ISETP.GT.AND P0, PT, R19, R119, PT ;  /* 0x000000771300720c */ /* 0x000ff60003f04270 */
[----:B------:R-:W-:Y:S02]  /*10390*/  @!UPT UIADD3 URZ, URZ, URZ, URZ ;  /* 0x0000003f3f3ff290 */ /* 0x000fe4000fffe03f */
[----:B------:R-:W-:Y:S05]  /*103a0*/  @P0 BRA `(.L_x_4426) ;  /* 0xffffff2c007c0947 */ /* 0x000fea000383ffff */
.L_x_4322:
[----:B------:R-:W-:Y:S05]  /*103b0*/  WARPSYNC.ALL ;  /* 0x0000000000007948 */ /* 0x000fea0003800000 */
[----:B------:R-:W-:Y:S06]  /*103c0*/  BAR.SYNC.DEFER_BLOCKING 0x0 ;  /* 0x0000000000007b1d */ /* 0x000fec0000010000 */
[----:B------:R1:W5:Y:S04]  /*103d0*/  LDL R47, [R1+0x15c] ;  /* 0x00015c00012f7983 */ /* 0x0003680000100800 */
[----:B------:R1:W5:Y:S04]  /*103e0*/  LDL R180, [R1+0x164] ;  /* 0x0001640001b47983 */ /* 0x0003680000100800 */
[----:B--234-:R-:W2:Y:S01]  /*103f0*/  LD.E R35, desc[UR6][R22.64+0xd0] ;  /* 0x0000d00616237980 */ /* 0x01cea2000c101900 */
[----:B------:R-:W3:Y:S01]  /*10400*/  S2UR UR4, SR_CgaCtaId ;  /* 0x00000000000479c3 */ /* 0x000ee20000008800 */
[----:B------:R-:W-:Y:S01]  /*10410*/  UMOV UR5, 0x400 ;  /* 0x0000040000057882 */ /* 0x000fe20000000000 */
[----:B------:R-:W-:Y:S01]  /*10420*/  BSSY B2, `(.L_x_4427) ;  /* 0x0000319000027945 */ /* 0x000fe20003800000 */
[----:B------:R-:W4:Y:S01]  /*10430*/  S2R R139, SR_TID.X ;  /* 0x00000000008b7919 */ /* 0x000f220000002100 */
[C---:B------:R-:W-:Y:S01]  /*10440*/  SHF.L.U64.HI R6, R170.reuse, 0x4, R171 ;  /* 0x00000004aa067819 */ /* 0x040fe200000102ab */
[----:B------:R-:W-:Y:S01]  /*10450*/  IMAD.SHL.U32 R4, R170, 0x10, RZ ;  /* 0x00000010aa047824 */ /* 0x000fe200078e00ff */
[----:B---3--:R-:W-:-:S06]  /*10460*/  ULEA UR4, UR4, UR5, 0x18 ;  /* 0x0000000504047291 */ /* 0x008fcc000f8ec03f */
[----:B------:R-:W-:Y:S02]  /*10470*/  LEA R189, R216, UR4, 0x1 ;  /* 0x00000004d8bd7c11 */ /* 0x000fe4000f8e08ff */
[----:B--2---:R-:W-:-:S13]  /*10480*/  ISETP.NE.AND P0, PT, R35, RZ, PT ;  /* 0x000000ff2300720c */ /* 0x004fda0003f05270 */
[----:B-1--4-:R-:W-:Y:S05]  /*10490*/  @!P0 BRA `(.L_x_4428) ;  /* 0x0000002c00308947 */ /* 0x012fea0003800000 */
[----:B------:R-:W2:Y:S01]  /*104a0*/  LD.E.64 R2, desc[UR6][R22.64+0xf0] ;  /* 0x0000f00616027980 */ /* 0x000ea2000c101b00 */
[----:B------:R-:W-:-:S03]  /*104b0*/  IMAD.MOV.U32 R0, RZ, RZ, RZ ;  /* 0x000000ffff007224 */ /* 0x000fc600078e00ff */
[----:B------:R-:W3:Y:S04]  /*104c0*/  LD.E.U8 R12, desc[UR6][R22.64+0x1b3] ;  /* 0x0001b306160c7980 */ /* 0x000ee8000c101100 */
[----:B------:R-:W5:Y:S04]  /*104d0*/  LD.E R39, desc[UR6][R22.64+0xc0] ;  /* 0x0000c00616277980 */ /* 0x000f68000c101900 */
[----:B-----5:R-:W5:Y:S04]  /*104e0*/  LD.E.64 R30, desc[UR6][R22.64+0x148] ;  /* 0x00014806161e7980 */ /* 0x020f68000c101b00 */
[----:B------:R-:W5:Y:S01]  /*104f0*/  LD.E.64 R28, desc[UR6][R22.64+0x150] ;  /* 0x00015006161c7980 */ /* 0x000f62000c101b00 */
        /* <DEDUP_REMOVED lines=97> */
.L_x_4433:
[----:B------:R-:W-:Y:S05]  /*10b10*/  BSYNC B0 ;  /* 0x0000000000007941 */ /* 0x000fea0003800000 */
.L_x_4432:
[----:B-----5:R3:W-:Y:S02]  /*10b20*/  STS.128 [R189], R4 ;  /* 0x00000004bd007388 */ /* 0x0207e40000000c00 */
.L_x_4431:
[----:B------:R-:W-:Y:S05]  /*10b30*/  BSYNC B1 ;  /* 0x0000000000017941 */ /* 0x000fea0003800000 */
.L_x_4430:
        /* <DEDUP_REMOVED lines=62> */
.L_x_4437:
[----:B------:R-:W-:Y:S05]  /*10f20*/  BSYNC B0 ;  /* 0x0000000000007941 */ /* 0x000fea0003800000 */
.L_x_4436:
[----:B-----5:R1:W-:Y:S02]  /*10f30*/  STS.128 [R189+0x800], R4 ;  /* 0x00080004bd007388 */ /* 0x0203e40000000c00 */
.L_x_4435:
[----:B------:R-:W-:Y:S05]  /*10f40*/  BSYNC B1 ;  /* 0x0000000000017941 */ /* 0x000fea0003800000 */
.L_x_4434:
        /* <DEDUP_REMOVED lines=63> */
.L_x_4441:
[----:B------:R-:W-:Y:S05]  /*11340*/  BSYNC B0 ;  /* 0x0000000000007941 */ /* 0x000fea0003800000 */
.L_x_4440:
[----:B-----5:R3:W-:Y:S02]  /*11350*/  STS.128 [R189+0x1000], R4 ;  /* 0x00100004bd007388 */ /* 0x0207e40000000c00 */
.L_x_4439:
[----:B------:R-:W-:Y:S05]  /*11360*/  BSYNC B1 ;  /* 0x0000000000017941 */ /* 0x000fea0003800000 */
.L_x_4438:
        /* <DEDUP_REMOVED lines=62> */
.L_x_4444:
[----:B------:R-:W-:Y:S05]  /*11750*/  BSYNC B0 ;  /* 0x0000000000007941 */ /* 0x000fea0003800000 */
.L_x_4443:
[----:B-----5:R1:W-:Y:S01]  /*11760*/  STS.128 [R189+0x1800], R4 ;  /* 0x00180004bd007388 */ /* 0x0203e20000000c00 */
[----:B------:R-:W-:Y:S05]  /*11770*/  BRA `(.L_x_4442) ;  /* 0x0000001c008c7947 */ /* 0x000fea0003800000 */
.L_x_4429:
        /* <DEDUP_REMOVED lines=98> */
.L_x_4448:
[----:B------:R-:W-:Y:S05]  /*11da0*/  BSYNC B0 ;  /* 0x0000000000007941 */ /* 0x000fea0003800000 */
.L_x_4447:
[----:B-----5:R3:W-:Y:S02]  /*11db0*/  STS.128 [R189], R4 ;  /* 0x00000004bd007388 */ /* 0x0207e40000000c00 */
.L_x_4446:
[----:B------:R-:W-:Y:S05]  /*11dc0*/  BSYNC B1 ;  /* 0x0000000000017941 */ /* 0x000fea0003800000 */
.L_x_4445:
        /* <DEDUP_REMOVED lines=101> */
.L_x_4452:
[----:B------:R-:W-:Y:S05]  /*12420*/  BSYNC B0 ;  /* 0x0000000000007941 */ /* 0x000fea0003800000 */
.L_x_4451:
[----:B-----5:R1:W-:Y:S02]  /*12430*/  STS.128 [R189+0x800], R4 ;  /* 0x00080004bd007388 */ /* 0x0203e40000000c00 */
.L_x_4450:
[----:B------:R-:W-:Y:S05]  /*12440*/  BSYNC B1 ;  /* 0x0000000000017941 */ /* 0x000fea0003800000 */
.L_x_4449:
        /* <DEDUP_REMOVED lines=102> */
.L_x_4456:
[----:B------:R-:W-:Y:S05]  /*12ab0*/  BSYNC B0 ;  /* 0x0000000000007941 */ /* 0x000fea0003800000 */
.L_x_4455:
[----:B-----5:R3:W-:Y:S02]  /*12ac0*/  STS.128 [R189+0x1000], R4 ;  /* 0x00100004bd007388 */ /* 0x0207e40000000c00 */
.L_x_4454:
[----:B------:R-:W-:Y:S05]  /*12ad0*/  BSYNC B1 ;  /* 0x0000000000017941 */ /* 0x000fea0003800000 */
.L_x_4453:
        /* <DEDUP_REMOVED lines=101> */
.L_x_4458:
[----:B------:R-:W-:Y:S05]  /*13130*/  BSYNC B0 ;  /* 0x0000000000007941 */ /* 0x000fea0003800000 */
.L_x_4457:
[----:B-----5:R1:W-:Y:S01]  /*13140*/  STS.128 [R189+0x1800], R4 ;  /* 0x00180004bd007388 */ /* 0x0203e20000000c00 */
[----:B------:R-:W-:Y:S05]  /*13150*/  BRA `(.L_x_4442) ;  /* 0x0000000400147947 */ /* 0x000fea0003800000 */
.L_x_4428:
        /* <DEDUP_REMOVED lines=22> */
.L_x_4460:
[----:B------:R-:W-:Y:S05]  /*132c0*/  BSYNC B0 ;  /* 0x0000000000007941 */ /* 0x000fea0003800000 */
.L_x_4459:
        /* <DEDUP_REMOVED lines=14> */
.L_x_4462:
[----:B------:R-:W-:Y:S05]  /*133b0*/  BSYNC B0 ;  /* 0x0000000000007941 */ /* 0x000fea0003800000 */
.L_x_4461:
        /* <DEDUP_REMOVED lines=14> */
.L_x_4464:
[----:B------:R-:W-:Y:S05]  /*134a0*/  BSYNC B0 ;  /* 0x0000000000007941 */ /* 0x000fea0003800000 */
.L_x_4463:
        /* <DEDUP_REMOVED lines=16> */
.L_x_4442:
[----:B------:R-:W-:Y:S05]  /*135b0*/  BSYNC B2 ;  /* 0x0000000000027941 */ /* 0x000fea0003800000 */
.L_x_4427:
[----:B------:R-:W3:Y:S04]  /*135c0*/  LDL R0, [R1+0x64] ;  /* 0x0000640001007983 */ /* 0x000ee80000100800 */
[----:B--2-4-:R-:W2:Y:S01]  /*135d0*/  LDL R2, [R1+0x4] ;  /* 0x0000040001027983 */ /* 0x014ea20000100800 */
[C---:B------:R-:W-:Y:S01]  /*135e0*/  VIADD R9, R80.reuse, 0x50 ;  /* 0x0000005050097836 */ /* 0x040fe20000000000 */
[C---:B------:R-:W-:Y:S01]  /*135f0*/  IADD3 R10, R80.reuse, 0x40, RZ ;  /* 0x00000040500a7810 */ /* 0x040fe20007ffe0ff */
[C---:B------:R-:W-:Y:S01]  /*13600*/  VIADD R8, R80.reuse, 0x60 ;  /* 0x0000006050087836 */ /* 0x040fe20000000000 */
[----:B------:R-:W-:Y:S01]  /*13610*/  BSSY B0, `(.L_x_4465) ;  /* 0x0000019000007945 */ /* 0x000fe20003800000 */
[----:B------:R-:W-:Y:S01]  /*13620*/  IADD3 R15, R80, 0x70, RZ ;  /* 0x00000070500f7810 */ /* 0x000fe20007ffe0ff */
[----:B---3--:R-:W-:-:S02]  /*13630*/  VIADD R136, R0, 0xffffffff ;  /* 0xffffffff00887836 */ /* 0x008fc40000000000 */
[----:B--2---:R-:W-:Y:S02]  /*13640*/  IMAD.MOV.U32 R119, RZ, RZ, R2 ;  /* 0x000000ffff777224 */ /* 0x004fe400078e0002 */
        /* <DEDUP_REMOVED lines=11> */
[----:B------:R-:W3:Y:S02]  /*13700*/  LDL R2, [R1+0x8] ;  /* 0x0000080001027983 */ /* 0x000ee40000100800 */
[----:B---3--:R-:W-:-:S13]  /*13710*/  ISETP.GE.AND P2, PT, R134, R2, PT ;  /* 0x000000028600720c */ /* 0x008fda0003f46270 */
[----:B------:R3:W-:Y:S01]  /*13720*/  @P2 STS.128 [R189+0x2000], RZ ;  /* 0x002000ffbd002388 */ /* 0x0007e20000000c00 */
[----:B------:R-:W-:Y:S05]  /*13730*/  @P2 BRA `(.L_x_4466) ;  /* 0x0000000000182947 */ /* 0x000fea0003800000 */
[----:B------:R-:W4:Y:S01]  /*13740*/  LDL R2, [R1] ;  /* 0x0000000001027983 */ /* 0x000f220000100800 */
[----:B------:R-:W-:-:S05]  /*13750*/  MOV R3, R252 ;  /* 0x000000fc00037202 */ /* 0x000fca0000000f00 */
[----:B------:R-:W-:Y:S01]  /*13760*/  @!PT LDS RZ, [RZ] ;  /* 0x00000000fffff984 */ /* 0x000fe20000000800 */
[----:B------:R-:W-:Y:S01]  /*13770*/  @!PT LDS RZ, [RZ] ;  /* 0x00000000fffff984 */ /* 0x000fe20000000800 */
[----:B------:R-:W-:Y:S01]  /*13780*/  @!PT LDS RZ, [RZ] ;  /* 0x00000000fffff984 */ /* 0x000fe20000000800 */
[----:B----4-:R4:W-:Y:S02]  /*13790*/  LDGSTS.E.BYPASS.LTC128B.128 [R189+0x2000], desc[UR6][R2.64] ;  /* 0x0200000002bd7fae */ /* 0x0109e4000b901d46 */
.L_x_4466:
[----:B------:R-:W-:Y:S05]  /*137a0*/  BSYNC B0 ;  /* 0x0000000000007941 */ /* 0x000fea0003800000 */
.L_x_4465:
        /* <DEDUP_REMOVED lines=8> */
[----:B------:R-:W2:Y:S02]  /*13830*/  LDL R2, [R1] ;  /* 0x0000000001027983 */ /* 0x000ea40000100800 */
[----:B--2---:R-:W-:-:S04]  /*13840*/  LEA R2, P1, R118, R2, 0x1 ;  /* 0x0000000276027211 */ /* 0x004fc800078208ff */
[----:B------:R-:W-:-:S05]  /*13850*/  LEA.HI.X R3, R118, R252, R200, 0x1, P1 ;  /* 0x000000fc76037211 */ /* 0x000fca00008f0cc8 */
[----:B------:R-:W-:Y:S01]  /*13860*/  @!PT LDS RZ, [RZ] ;  /* 0x00000000fffff984 */ /* 0x000fe20000000800 */
[----:B------:R-:W-:Y:S01]  /*13870*/  @!PT LDS RZ, [RZ] ;  /* 0x00000000fffff984 */ /* 0x000fe20000000800 */
[----:B------:R-:W-:Y:S01]  /*13880*/  @!PT LDS RZ, [RZ] ;  /* 0x00000000fffff984 */ /* 0x000fe20000000800 */
[----:B------:R2:W-:Y:S04]  /*13890*/  LDGSTS.E.BYPASS.LTC128B.128 [R189+0x2800], desc[UR6][R2.64] ;  /* 0x0280000002bd7fae */ /* 0x0005e8000b901d46 */
.L_x_4468:
[----:B------:R-:W-:Y:S05]  /*138a0*/  BSYNC B0 ;  /* 0x0000000000007941 */ /* 0x000fea0003800000 */
.L_x_4467:
[----:B------:R-:W-:Y:S01]  /*138b0*/  BSSY B0, `(.L_x_4469) ;  /* 0x000000f000007945 */ /* 0x000fe20003800000 */
[----:B------:R-:W-:Y:S02]  /*138c0*/  ISETP.GE.AND P1, PT, R14, R0, PT ;  /* 0x000000000e00720c */ /* 0x000fe40003f26270 */
[----:B------:R-:W-:Y:S01]  /*138d0*/  IADD3 R13, R80, 0x90, RZ ;  /* 0x00000090500d7810 */ /* 0x000fe20007ffe0ff */
[----:B------:R-:W-:Y:S05]  /*138e0*/  @P0 BRA `(.L_x_4470) ;  /* 0x00000000002c0947 */ /* 0x000fea0003800000 */
[----:B--2-4-:R-:W2:Y:S02]  /*138f0*/  LDL R2, [R1+0x8] ;  /* 0x0000080001027983 */ /* 0x014ea40000100800 */
[----:B--2---:R-:W-:-:S13]  /*13900*/  ISETP.GE.AND P0, PT, R134, R2, PT ;  /* 0x000000028600720c */ /* 0x004fda0003f06270 */
[----:B------:R2:W-:Y:S01]  /*13910*/  @P0 STS.128 [R189+0x3000], RZ ;  /* 0x003000ffbd000388 */ /* 0x0005e20000000c00 */
[----:B------:R-:W-:Y:S05]  /*13920*/  @P0 BRA `(.L_x_4470) ;  /* 0x00000000001c0947 */ /* 0x000fea0003800000 */
[----:B------:R-:W4:Y:S02]  /*13930*/  LDL R2, [R1] ;  /* 0x0000000001027983 */ /* 0x000f240000100800 */
[----:B----4-:R-:W-:-:S04]  /*13940*/  LEA R2, P0, R190, R2, 0x6 ;  /* 0x00000002be027211 */ /* 0x010fc800078030ff */
[----:B------:R-:W-:-:S05]  /*13950*/  LEA.HI.X R3, R190, R252, R191, 0x6, P0 ;  /* 0x000000fcbe037211 */ /* 0x000fca00000f34bf */
[----:B------:R-:W-:Y:S01]  /*13960*/  @!PT LDS RZ, [RZ] ;  /* 0x00000000fffff984 */ /* 0x000fe20000000800 */
[----:B------:R-:W-:Y:S01]  /*13970*/  @!PT LDS RZ, [RZ] ;  /* 0x00000000fffff984 */ /* 0x000fe20000000800 */
[----:B------:R-:W-:Y:S01]  /*13980*/  @!PT LDS RZ, [RZ] ;  /* 0x00000000fffff984 */ /* 0x000fe20000000800 */
[----:B------:R4:W-:Y:S04]  /*13990*/  LDGSTS.E.BYPASS.LTC128B.128 [R189+0x3000], desc[UR6][R2.64] ;  /* 0x0300000002bd7fae */ /* 0x0009e8000b901d46 */
.L_x_4470:
[----:B------:R-:W-:Y:S05]  /*139a0*/  BSYNC B0 ;  /* 0x0000000000007941 */ /* 0x000fea0003800000 */
.L_x_4469:
        /* <DEDUP_REMOVED lines=8> */
[----:B------:R-:W4:Y:S01]  /*13a30*/  LDL R2, [R1] ;  /* 0x0000000001027983 */ /* 0x000f220000100800 */
[----:B------:R-:W-:Y:S01]  /*13a40*/  MOV R3, R252 ;  /* 0x000000fc00037202 */ /* 0x000fe20000000f00 */
[----:B-1----:R-:W-:Y:S02]  /*13a50*/  IMAD R4, R191, 0x60, RZ ;  /* 0x00000060bf047824 */ /* 0x002fe400078e02ff */
[----:B----4-:R-:W-:-:S05]  /*13a60*/  IMAD.WIDE.U32 R2, R190, 0x60, R2 ;  /* 0x00000060be027825 */ /* 0x010fca00078e0002 */
[----:B------:R-:W-:-:S05]  /*13a70*/  IADD3 R3, R4, R3, RZ ;  /* 0x0000000304037210 */ /* 0x000fca0007ffe0ff */
[----:B------:R-:W-:Y:S01]  /*13a80*/  @!PT LDS RZ, [RZ] ;  /* 0x00000000fffff984 */ /* 0x000fe20000000800 */
[----:B------:R-:W-:Y:S01]  /*13a90*/  @!PT LDS RZ, [RZ] ;  /* 0x00000000fffff984 */ /* 0x000fe20000000800 */
[----:B------:R-:W-:Y:S01]  /*13aa0*/  @!PT LDS RZ, [RZ] ;  /* 0x00000000fffff984 */ /* 0x000fe20000000800 */
[----:B------:R1:W-:Y:S02]  /*13ab0*/  LDGSTS.E.BYPASS.LTC128B.128 [R189+0x3800], desc[UR6][R2.64] ;  /* 0x0380000002bd7fae */ /* 0x0003e4000b901d46 */
.L_x_4472:
[----:B------:R-:W-:Y:S05]  /*13ac0*/  BSYNC B0 ;  /* 0x0000000000007941 */ /* 0x000fea0003800000 */
.L_x_4471:
[----:B------:R-:W-:Y:S01]  /*13ad0*/  BSSY B0, `(.L_x_4473) ;  /* 0x000000f000007945 */ /* 0x000fe20003800000 */
[----:B------:R-:W-:Y:S02]  /*13ae0*/  ISETP.GE.AND P6, PT, R19, R0, PT ;  /* 0x000000001300720c */ /* 0x000fe40003fc6270 */
[----:B------:R-:W-:Y:S01]  /*13af0*/  IADD3 R12, R80, 0xb0, RZ ;  /* 0x000000b0500c7810 */ /* 0x000fe20007ffe0ff */
[----:B------:R-:W-:Y:S05]  /*13b00*/  @P5 BRA `(.L_x_4474) ;  /* 0x00000000002c5947 */ /* 0x000fea0003800000 */
[----:B-12-4-:R-:W2:Y:S02]  /*13b10*/  LDL R2, [R1+0x8] ;  /* 0x0000080001027983 */ /* 0x016ea40000100800 */
[----:B--2---:R-:W-:-:S13]  /*13b20*/  ISETP.GE.AND P5, PT, R134, R2, PT ;  /* 0x000000028600720c */ /* 0x004fda0003fa6270 */
        /* <DEDUP_REMOVED lines=9> */
.L_x_4474:
[----:B------:R-:W-:Y:S05]  /*13bc0*/  BSYNC B0 ;  /* 0x0000000000007941 */ /* 0x000fea0003800000 */
.L_x_4473:
        /* <DEDUP_REMOVED lines=8> */
[----:B------:R-:W2:Y:S01]  /*13c50*/  LDL R2, [R1] ;  /* 0x0000000001027983 */ /* 0x000ea20000100800 */
[----:B------:R-:W-:Y:S01]  /*13c60*/  MOV R3, R252 ;  /* 0x000000fc00037202 */ /* 0x000fe20000000f00 */
[----:B------:R-:W-:Y:S02]  /*13c70*/  IMAD R4, R191, 0xa0, RZ ;  /* 0x000000a0bf047824 */ /* 0x000fe400078e02ff */
[----:B--2---:R-:W-:-:S05]  /*13c80*/  IMAD.WIDE.U32 R2, R190, 0xa0, R2 ;  /* 0x000000a0be027825 */ /* 0x004fca00078e0002 */
[----:B------:R-:W-:-:S05]  /*13c90*/  IADD3 R3, R4, R3, RZ ;  /* 0x0000000304037210 */ /* 0x000fca0007ffe0ff */
[----:B------:R-:W-:Y:S01]  /*13ca0*/  @!PT LDS RZ, [RZ] ;  /* 0x00000000fffff984 */ /* 0x000fe20000000800 */
[----:B------:R-:W-:Y:S01]  /*13cb0*/  @!PT LDS RZ, [RZ] ;  /* 0x00000000fffff984 */ /* 0x000fe20000000800 */
[----:B------:R-:W-:Y:S01]  /*13cc0*/  @!PT LDS RZ, [RZ] ;  /* 0x00000000fffff984 */ /* 0x000fe20000000800 */
[----:B------:R2:W-:Y:S02]  /*13cd0*/  LDGSTS.E.BYPASS.LTC128B.128 [R189+0x4800], desc[UR6][R2.64] ;  /* 0x0480000002bd7fae */ /* 0x0005e4000b901d46 */
.L_x_4476:
[----:B------:R-:W-:Y:S05]  /*13ce0*/  BSYNC B0 ;  /* 0x0000000000007941 */ /* 0x000fea0003800000 */
.L_x_4475:
        /* <DEDUP_REMOVED lines=17> */
.L_x_4478:
[----:B------:R-:W-:Y:S05]  /*13e00*/  BSYNC B0 ;  /* 0x0000000000007941 */ /* 0x000fea0003800000 */
.L_x_4477:
        /* <DEDUP_REMOVED lines=17> */
.L_x_4480:
[----:B------:R-:W-:Y:S05]  /*13f20*/  BSYNC B0 ;  /* 0x0000000000007941 */ /* 0x000fea0003800000 */
.L_x_4479:
        /* <DEDUP_REMOVED lines=15> */
.L_x_4482:
[----:B------:R-:W-:Y:S05]  /*14020*/  BSYNC B0 ;  /* 0x0000000000007941 */ /* 0x000fea0003800000 */
.L_x_4481:
[----:B------:R-:W-:Y:S01]  /*14030*/  BSSY B0, `(.L_x_4483) ;  /* 0x0000010000007945 */ /* 0x000fe20003800000 */
[----:B------:R-:W-:-:S03]  /*14040*/  ISETP.GE.AND P1, PT, R11, R0, PT ;  /* 0x000000000b00720c */ /* 0x000fc60003f26270 */
[----:B------:R-:W-:Y:S10]  /*14050*/  @P0 BRA `(.L_x_4484) ;  /* 0x0000000000340947 */ /* 0x000ff40003800000 */
        /* <DEDUP_REMOVED lines=13> */
.L_x_4484:
[----:B------:R-:W-:Y:S05]  /*14130*/  BSYNC B0 ;  /* 0x0000000000007941 */ /* 0x000fea0003800000 */
.L_x_4483:
[----:B------:R-:W-:Y:S04]  /*14140*/  BSSY B0, `(.L_x_4485) ;  /* 0x000000f000007945 */ /* 0x000fe80003800000 */
        /* <DEDUP_REMOVED lines=14> */
.L_x_4486:
[----:B------:R-:W-:Y:S05]  /*14230*/  BSYNC B0 ;  /* 0x0000000000007941 */ /* 0x000fea0003800000 */
.L_x_4485:
        /* <DEDUP_REMOVED lines=15> */
.L_x_4488:
[----:B------:R-:W-:Y:S05]  /*14330*/  BSYNC B0 ;  /* 0x0000000000007941 */ /* 0x000fea0003800000 */
.L_x_4487:
        /* <DEDUP_REMOVED lines=15> */
.L_x_4490:
[----:B------:R-:W-:Y:S05]  /*14430*/  BSYNC B0 ;  /* 0x0000000000007941 */ /* 0x000fea0003800000 */
.L_x_4489:
        /* <DEDUP_REMOVED lines=15> */
.L_x_4492:
[----:B------:R-:W-:Y:S05]  /*14530*/  BSYNC B0 ;  /* 0x0000000000007941 */ /* 0x000fea0003800000 */
.L_x_4491:
        /* <DEDUP_REMOVED lines=15> */
.L_x_4494:
[----:B------:R-:W-:Y:S05]  /*14630*/  BSYNC B0 ;  /* 0x0000000000007941 */ /* 0x000fea0003800000 */
.L_x_4493:
        /* <DEDUP_REMOVED lines=15> */
.L_x_4496:
[----:B------:R-:W-:Y:S05]  /*14730*/  BSYNC B0 ;  /* 0x0000000000007941 */ /* 0x000fea0003800000 */
.L_x_4495:
[----:B-1----:R-:W3:Y:S04]  /*14740*/  LDL R4, [R1+0x160] ;  /* 0x0001600001047983 */ /* 0x002ee80000100800 */
[----:B--2-4-:R-:W2:Y:S04]  /*14750*/  LD.E.64 R2, desc[UR6][R22.64+0x1c0] ;  /* 0x0001c00616027980 */ /* 0x014ea8000c101b00 */
[----:B------:R-:W4:Y:S01]  /*14760*/  LD.E.64 R6, desc[UR6][R22.64+0x1b8] ;  /* 0x0001b80616067980 */ /* 0x000f22000c101b00 */
        /* <DEDUP_REMOVED lines=10> */
[----:B---3--:R-:W-:Y:S02]  /*14810*/  IMAD.MOV.U32 R218, RZ, RZ, R4 ;  /* 0x000000ffffda7224 */ /* 0x008fe400078e0004 */
[----:B--2---:R-:W-:Y:S02]  /*14820*/  IMAD R3, R3, R47, RZ ;  /* 0x0000002f03037224 */ /* 0x004fe400078e02ff */
[----:B------:R-:W-:-:S04]  /*14830*/  IMAD.WIDE.U32 R4, R47, R2, R218 ;  /* 0x000000022f047225 */ /* 0x000fc800078e00da */
[----:B------:R-:W-:Y:S01]  /*14840*/  IMAD R3, R2, R213, R3 ;  /* 0x000000d502037224 */ /* 0x000fe200078e0203 */
[----:B----4-:R-:W-:-:S03]  /*14850*/  LEA R2, P2, R4, R6, 0x2 ;  /* 0x0000000604027211 */ /* 0x010fc600078410ff */
        /* <DEDUP_REMOVED lines=18> */
.L_x_4498:
[----:B------:R-:W-:Y:S05]  /*14980*/  BSYNC B0 ;  /* 0x0000000000007941 */ /* 0x000fea0003800000 */
.L_x_4497:
[----:B------:R4:W-:Y:S01]  /*14990*/  @P1 STS.128 [R189+0xa800], RZ ;  /* 0x00a800ffbd001388 */ /* 0x0009e20000000c00 */
[----:B------:R-:W-:Y:S01]  /*149a0*/  BSSY B0, `(.L_x_4499) ;  /* 0x000000e000007945 */ /* 0x000fe20003800000 */
[----:B------:R-:W-:-:S03]  /*149b0*/  ISETP.GE.AND P2, PT, R15, R0, PT ;  /* 0x000000000f00720c */ /* 0x000fc60003f46270 */
[----:B------:R-:W-:Y:S10]  /*149c0*/  @P1 BRA `(.L_x_4500) ;  /* 0x00000000002c1947 */ /* 0x000ff40003800000 */
[----:B-1-3--:R-:W3:Y:S02]  /*149d0*/  LDL R2, [R1+0x8] ;  /* 0x0000080001027983 */ /* 0x00aee40000100800 */
[----:B---3--:R-:W-:-:S13]  /*149e0*/  ISETP.GE.AND P1, PT, R134, R2, PT ;  /* 0x000000028600720c */ /* 0x008fda0003f26270 */
[----:B------:R1:W-:Y:S01]  /*149f0*/  @P1 STS.128 [R189+0xa800], RZ ;  /* 0x00a800ffbd001388 */ /* 0x0003e20000000c00 */
[----:B------:R-:W-:Y:S05]  /*14a00*/  @P1 BRA `(.L_x_4500) ;  /* 0x00000000001c1947 */ /* 0x000fea0003800000 */
[----:B------:R-:W3:Y:S01]  /*14a10*/  LDL R4, [R1+0x30] ;  /* 0x0000300001047983 */ /* 0x000ee20000100800 */
[----:B------:R-:W-:-:S04]  /*14a20*/  LEA R2, P1, R201, R248, 0x1 ;  /* 0x000000f8c9027211 */ /* 0x000fc800078208ff */
[----:B---3--:R-:W-:-:S05]  /*14a30*/  LEA.HI.X R3, R201, R249, R4, 0x1, P1 ;  /* 0x000000f9c9037211 */ /* 0x008fca00008f0c04 */
[----:B------:R-:W-:Y:S01]  /*14a40*/  @!PT LDS RZ, [RZ] ;  /* 0x00000000fffff984 */ /* 0x000fe20000000800 */
[----:B------:R-:W-:Y:S01]  /*14a50*/  @!PT LDS RZ, [RZ] ;  /* 0x00000000fffff984 */ /* 0x000fe20000000800 */
[----:B------:R-:W-:Y:S01]  /*14a60*/  @!PT LDS RZ, [RZ] ;  /* 0x00000000fffff984 */ /* 0x000fe20000000800 */
[----:B------:R3:W-:Y:S04]  /*14a70*/  LDGSTS.E.BYPASS.LTC128B.128 [R189+0xa800], desc[UR6][R2.64] ;  /* 0x0a80000002bd7fae */ /* 0x0007e8000b901d46 */
.L_x_4500:
[----:B------:R-:W-:Y:S05]  /*14a80*/  BSYNC B0 ;  /* 0x0000000000007941 */ /* 0x000fea0003800000 */
.L_x_4499:
        /* <DEDUP_REMOVED lines=16> */
.L_x_4502:
[----:B------:R-:W-:Y:S05]  /*14b90*/  BSYNC B0 ;  /* 0x0000000000007941 */ /* 0x000fea0003800000 */
.L_x_4501:
[----:B------:R1:W-:Y:S01]  /*14ba0*/  @P6 STS.128 [R189+0xb800], RZ ;  /* 0x00b800ffbd006388 */ /* 0x0003e20000000c00 */
[----:B------:R-:W-:Y:S01]  /*14bb0*/  BSSY B0, `(.L_x_4503) ;  /* 0x0000013000007945 */ /* 0x000fe20003800000 */
[----:B------:R-:W-:-:S03]  /*14bc0*/  ISETP.GE.AND P0, PT, R13, R0, PT ;  /* 0x000000000d00720c */ /* 0x000fc60003f06270 */
[----:B------:R-:W-:Y:S10]  /*14bd0*/  @P6 BRA `(.L_x_4504) ;  /* 0x0000000000406947 */ /* 0x000ff40003800000 */
[----:B-123--:R-:W2:Y:S02]  /*14be0*/  LDL R2, [R1+0x8] ;  /* 0x0000080001027983 */ /* 0x00eea40000100800 */
        /* <DEDUP_REMOVED lines=15> */
.L_x_4504:
[----:B------:R-:W-:Y:S05]  /*14ce0*/  BSYNC B0 ;  /* 0x0000000000007941 */ /* 0x000fea0003800000 */
.L_x_4503:
        /* <DEDUP_REMOVED lines=16> */
.L_x_4506:
[----:B------:R-:W-:Y:S05]  /*14df0*/  BSYNC B0 ;  /* 0x0000000000007941 */ /* 0x000fea0003800000 */
.L_x_4505:
        /* <DEDUP_REMOVED lines=20> */
.L_x_4508:
[----:B------:R-:W-:Y:S05]  /*14f40*/  BSYNC B0 ;  /* 0x0000000000007941 */ /* 0x000fea0003800000 */
.L_x_4507:
        /* <DEDUP_REMOVED lines=20> */
.L_x_4510:
[----:B------:R-:W-:Y:S05]  /*15090*/  BSYNC B0 ;  /* 0x0000000000007941 */ /* 0x000fea0003800000 */
.L_x_4509:
        /* <DEDUP_REMOVED lines=20> */
.L_x_4512:
[----:B------:R-:W-:Y:S05]  /*151e0*/  BSYNC B0 ;  /* 0x0000000000007941 */ /* 0x000fea0003800000 */
.L_x_4511:
        /* <DEDUP_REMOVED lines=16> */
.L_x_4514:
[----:B------:R-:W-:Y:S05]  /*152f0*/  BSYNC B0 ;  /* 0x0000000000007941 */ /* 0x000fea0003800000 */
.L_x_4513:
        /* <DEDUP_REMOVED lines=20> */
.L_x_4516:
[----:B------:R-:W-:Y:S05]  /*15440*/  BSYNC B0 ;  /* 0x0000000000007941 */ /* 0x000fea0003800000 */
.L_x_4515:
[----:B------:R1:W-:Y:S01]  /*15450*/  @P6 STS.128 [R189+0xf000], RZ ;  /* 0x00f000ffbd006388 */ /* 0x0003e20000000c00 */
[----:B------:R-:W-:Y:S04]  /*15460*/  BSSY B0, `(.L_x_4517) ;  /* 0x0000012000007945 */ /* 0x000fe80003800000 */
[----:B------:R-:W-:Y:S05]  /*15470*/  @P6 BRA `(.L_x_4518) ;  /* 0x0000000000406947 */ /* 0x000fea0003800000 */
[----:B------:R-:W3:Y:S02]  /*15480*/  LDL R0, [R1+0x8] ;  /* 0x0000080001007983 */ /* 0x000ee40000100800 */
        /* <DEDUP_REMOVED lines=15> */
.L_x_4518:
[----:B------:R-:W-:Y:S05]  /*15580*/  BSYNC B0 ;  /* 0x0000000000007941 */ /* 0x000fea0003800000 */
.L_x_4517:
[----:B------:R1:W-:Y:S01]  /*15590*/  @P5 STS.128 [R189+0xf800], RZ ;  /* 0x00f800ffbd005388 */ /* 0x0003e20000000c00 */
[----:B------:R-:W-:Y:S04]  /*155a0*/  BSSY B0, `(.L_x_4519) ;  /* 0x0000012000007945 */ /* 0x000fe80003800000 */
        /* <DEDUP_REMOVED lines=17> */
.L_x_4520:
[----:B------:R-:W-:Y:S05]  /*156c0*/  BSYNC B0 ;  /* 0x0000000000007941 */ /* 0x000fea0003800000 */
.L_x_4519:
        /* <DEDUP_REMOVED lines=19> */
.L_x_4522:
[----:B------:R-:W-:Y:S05]  /*15800*/  BSYNC B0 ;  /* 0x0000000000007941 */ /* 0x000fea0003800000 */
.L_x_4521:
        /* <DEDUP_REMOVED lines=19> */
.L_x_4524:
[----:B------:R-:W-:Y:S05]  /*15940*/  BSYNC B0 ;  /* 0x0000000000007941 */ /* 0x000fea0003800000 */
.L_x_4523:
        /* <DEDUP_REMOVED lines=19> */
.L_x_4526:
[----:B------:R-:W-:Y:S05]  /*15a80*/  BSYNC B0 ;  /* 0x0000000000007941 */ /* 0x000fea0003800000 */
.L_x_4525:
        /* <DEDUP_REMOVED lines=19> */
.L_x_4528:
[----:B------:R-:W-:Y:S05]  /*15bc0*/  BSYNC B0 ;  /* 0x0000000000007941 */ /* 0x000fea0003800000 */
.L_x_4527:
[----:B-123--:R-:W2:Y:S01]  /*15bd0*/  LD.E R3, desc[UR6][R22.64+0x18c] ;  /* 0x00018c0616037980 */ /* 0x00eea2000c101900 */
[----:B------:R-:W-:Y:S01]  /*15be0*/  LEA.HI R0, R225, R225, RZ, 0x1 ;  /* 0x000000e1e1007211 */ /* 0x000fe200078f08ff */
[----:B------:R-:W-:Y:S01]  /*15bf0*/  IMAD.SHL.U32 R2, R245, 0x40, RZ ;  /* 0x00000040f5027824 */ /* 0x000fe200078e00ff */
[----:B------:R-:W-:Y:S01]  /*15c00*/  SHF.R.S32.HI R133, RZ, 0x1f, R139 ;  /* 0x0000001fff857819 */ /* 0x000fe2000001148b */
[----:B------:R-:W-:Y:S01]  /*15c10*/  IMAD.SHL.U32 R7, R80, 0x8, RZ ;  /* 0x0000000850077824 */ /* 0x000fe200078e00ff */
[----:B------:R-:W-:Y:S01]  /*15c20*/  LOP3.LUT R0, R0, 0xfffffffe, RZ, 0xc0, !PT ;  /* 0xfffffffe00007812 */ /* 0x000fe200078ec0ff */
[----:B------:R-:W-:Y:S01]  /*15c30*/  IMAD.SHL.U32 R6, R246, 0x40, RZ ;  /* 0x00000040f6067824 */ /* 0x000fe200078e00ff */
[----:B------:R-:W-:Y:S01]  /*15c40*/  LOP3.LUT R2, R2, 0x1c0, RZ, 0xc0, !PT ;  /* 0x000001c002027812 */ /* 0x000fe200078ec0ff */
[----:B-----5:R-:W1:Y:S01]  /*15c50*/  MUFU.RCP R90, R90 ;  /* 0x0000005a005a7308 */ /* 0x020e620000001000 */
[----:B------:R-:W-:Y:S01]  /*15c60*/  LEA.HI R133, R133, R139, RZ, 0x5 ;  /* 0x0000008b85857211 */ /* 0x000fe200078f28ff */
[----:B------:R-:W-:Y:S01]  /*15c70*/  IMAD.IADD R5, R225, 0x1, -R0 ;  /* 0x00000001e1057824 */ /* 0x000fe200078e0a00 */
[----:B------:R-:W-:Y:S01]  /*15c80*/  LOP3.LUT R21, R6, 0xfffffe00, RZ, 0xc0, !PT ;  /* 0xfffffe0006157812 */ /* 0x000fe200078ec0ff */
[C---:B------:R-:W-:Y:S01]  /*15c90*/  IMAD.SHL.U32 R0, R220.reuse, 0x40, RZ ;  /* 0x00000040dc007824 */ /* 0x040fe200078e00ff */
[----:B------:R-:W-:Y:S01]  /*15ca0*/  SHF.R.S32.HI R133, RZ, 0x5, R133 ;  /* 0x00000005ff857819 */ /* 0x000fe20000011485 */
[----:B------:R-:W-:Y:S01]  /*15cb0*/  IMAD.SHL.U32 R4, R5, 0x8, RZ ;  /* 0x0000000805047824 */ /* 0x000fe200078e00ff */
[----:B------:R-:W-:Y:S01]  /*15cc0*/  R2P PR, R220, 0x6 ;  /* 0x00000006dc007804 */ /* 0x000fe20000000000 */
[----:B------:R-:W0:Y:S01]  /*15cd0*/  LDGDEPBAR ;  /* 0x00000000000079af */ /* 0x000e220000000000 */
[----:B------:R-:W-:-:S02]  /*15ce0*/  LOP3.LUT R0, R0, 0x1c0, RZ, 0xc0, !PT ;  /* 0x000001c000007812 */ /* 0x000fc400078ec0ff */
[----:B------:R-:W-:Y:S02]  /*15cf0*/  LOP3.LUT R4, R2, 0x8, R4, 0xf8, !PT ;  /* 0x0000000802047812 */ /* 0x000fe400078ef804 */
[----:B------:R-:W-:Y:S02]  /*15d00*/  SHF.R.U32.HI R2, RZ, 0x3, R2 ;  /* 0x00000003ff027819 */ /* 0x000fe40000011602 */
[----:B------:R-:W-:Y:S02]  /*15d10*/  LOP3.LUT R7, R0, 0x8, R7, 0xf8, !PT ;  /* 0x0000000800077812 */ /* 0x000fe400078ef807 */
[----:B------:R-:W-:Y:S01]  /*15d20*/  SHF.R.U32.HI R0, RZ, 0x3, R0 ;  /* 0x00000003ff007819 */ /* 0x000fe20000011600 */
[----:B-1----:R-:W-:Y:S01]  /*15d30*/  FMUL.FTZ R132, R132, R90 ;  /* 0x0000005a84847220 */ /* 0x002fe20000410000 */
[----:B------:R-:W-:Y:S02]  /*15d40*/  LOP3.LUT R20, R4, R2, RZ, 0x3c, !PT ;  /* 0x0000000204147212 */ /* 0x000fe400078e3cff */
[----:B------:R-:W-:-:S02]  /*15d50*/  LEA R2, R133, R21, 0xa ;  /* 0x0000001585027211 */ /* 0x000fc400078e50ff */
        /* <DEDUP_REMOVED lines=10> */
[C---:B------:R-:W-:Y:S01]  /*15e00*/  IADD3 R0, R137.reuse, 0x2000, RZ ;  /* 0x0000200089007810 */ /* 0x040fe20007ffe0ff */
[----:B------:R-:W-:-:S02]  /*15e10*/  VIADD R138, R137, 0x2040 ;  /* 0x00002040898a7836 */ /* 0x000fc40000000000 */
[----:B------:R-:W3:Y:S01]  /*15e20*/  LDSM.16.M88.4 R16, [R137+0x4000] ;  /* 0x004000008910783b */ /* 0x000ee20000000200 */
[----:B------:R-:W-:Y:S02]  /*15e30*/  IMAD.IADD R88, R137, 0x1, R185 ;  /* 0x0000000189587824 */ /* 0x000fe400078e02b9 */
[----:B------:R-:W-:Y:S01]  /*15e40*/  IMAD R2, R188, 0x2, R184 ;  /* 0x00000002bc027824 */ /* 0x000fe200078e02b8 */
[----:B------:R-:W4:Y:S01]  /*15e50*/  LDSM.16.M88.4 R8, [R137+0x5000] ;  /* 0x005000008908783b */ /* 0x000f220000000200 */
[----:B------:R-:W-:Y:S02]  /*15e60*/  @P2 VIADD R138, R0, 0xffffffc0 ;  /* 0xffffffc0008a2836 */ /* 0x000fe40000000000 */
[----:B------:R-:W-:Y:S01]  /*15e70*/  IMAD R186, R187, 0x2, R2 ;  /* 0x00000002bbba7824 */ /* 0x000fe200078e0202 */
[----:B------:R-:W4:Y:S01]  /*15e80*/  LDSM.16.M88.4 R12, [R137+0x4800] ;  /* 0x00480000890c783b */ /* 0x000f220000000200 */
[----:B------:R-:W-:-:S03]  /*15e90*/  IMAD.IADD R183, R185, 0x1, R138 ;  /* 0x00000001b9b77824 */ /* 0x000fc600078e028a */
[----:B------:R-:W4:Y:S04]  /*15ea0*/  LDSM.16.M88.4 R44, [R137+0x6000] ;  /* 0x00600000892c783b */ /* 0x000f280000000200 */
[----:B------:R-:W4:Y:S04]  /*15eb0*/  LDSM.16.M88.4 R40, [R137+0x5800] ;  /* 0x005800008928783b */ /* 0x000f280000000200 */
[----:B------:R-:W-:Y:S04]  /*15ec0*/  LDSM.16.M88.4 R32, [R137+0x2800] ;  /* 0x002800008920783b */ /* 0x000fe80000000200 */
[----:B------:R-:W-:Y:S04]  /*15ed0*/  LDSM.16.M88.4 R28, [R137+0x3000] ;  /* 0x00300000891c783b */ /* 0x000fe80000000200 */
[----:B------:R-:W-:Y:S04]  /*15ee0*/  LDSM.16.M88.4 R24, [R137+0x3800] ;  /* 0x003800008918783b */ /* 0x000fe80000000200 */
[----:B------:R-:W-:Y:S01]  /*15ef0*/  LDSM.16.M88.4 R48, [R137+0x7000] ;  /* 0x007000008930783b */ /* 0x000fe20000000200 */
[C---:B-1----:R-:W-:Y:S03]  /*15f00*/  HMMA.16816.F32 R60, R4.reuse, R36, RZ ;  /* 0x00000024043c723c */ /* 0x042fe600000018ff */
[----:B------:R-:W-:Y:S03]  /*15f10*/  STL [R1+0x68], R84 ;  /* 0x0000685401007387 */ /* 0x000fe60000100800 */
[C---:B------:R-:W-:Y:S01]  /*15f20*/  HMMA.16816.F32 R52, R4.reuse, R38, RZ ;  /* 0x000000260434723c */ /* 0x040fe200000018ff */
[----:B------:R-:W1:Y:S05]  /*15f30*/  LDSM.16.M88.4 R36, [R137+0x6800] ;  /* 0x006800008924783b */ /* 0x000e6a0000000200 */
[C---:B---3--:R-:W-:Y:S06]  /*15f40*/  HMMA.16816.F32 R92, R4.reuse, R16, RZ ;  /* 0x00000010045c723c */ /* 0x048fec00000018ff */
[C---:B------:R-:W-:Y:S01]  /*15f50*/  HMMA.16816.F32 R96, R4.reuse, R18, RZ ;  /* 0x000000120460723c */ /* 0x040fe200000018ff */
[----:B------:R-:W3:Y:S05]  /*15f60*/  LDSM.16.M88.4 R16, [R137+0x8800] ;  /* 0x008800008910783b */ /* 0x000eea0000000200 */
        /* <DEDUP_REMOVED lines=8> */
[----:B------:R-:W4:Y:S05]  /*15ff0*/  LDSM.16.M88.4 R44, [R88+0x2000] ;  /* 0x00200000582c783b */ /* 0x000f2a0000000200 */
        /* <DEDUP_REMOVED lines=17> */
[----:B------:R-:W2:Y:S05]  /*16110*/  LDSM.16.M88.4 R48, [R88+0x3800] ;  /* 0x003800005830783b */ /* 0x000eaa0000000200 */
[C---:B---3--:R-:W-:Y:S06]  /*16120*/  HMMA.16816.F32 R212, R4.reuse, R16, RZ ;  /* 0x0000001004d4723c */ /* 0x048fec00000018ff */
[C---:B------:R-:W-:Y:S01]  /*16130*/  HMMA.16816.F32 R192, R4.reuse, R18, RZ ;  /* 0x0000001204c0723c */ /* 0x040fe200000018ff */
[----:B------:R-:W3:Y:S05]  /*16140*/  LDSM.16.M88.4 R16, [R88+0x4000] ;  /* 0x004000005810783b */ /* 0x000eea0000000200 */
[C---:B----4-:R-:W-:Y:S06]  /*16150*/  HMMA.16816.F32 R160, R4.reuse, R8, RZ ;  /* 0x0000000804a0723c */ /* 0x050fec00000018ff */
[----:B------:R-:W-:Y:S01]  /*16160*/  HMMA.16816.F32 R152, R4, R10, RZ ;  /* 0x0000000a0498723c */ /* 0x000fe200000018ff */
[----:B------:R-:W4:Y:S05]  /*16170*/  LDSM.16.M88.4 R8, [R88+0x4800] ;  /* 0x004800005808783b */ /* 0x000f2a0000000200 */
[C---:B------:R-:W-:Y:S01]  /*16180*/  HMMA.16816.F32 R84, R12.reuse, R46, R52 ;  /* 0x0000002e0c54723c */ /* 0x040fe20000001834 */
[----:B------:R-:W4:Y:S05]  /*16190*/  LDSM.16.M88.4 R52, [R88+0x5000] ;  /* 0x005000005834783b */ /* 0x000f2a0000000200 */
[C---:B------:R-:W-:Y:S06]  /*161a0*/  HMMA.16816.F32 R140, R12.reuse, R42, R72 ;  /* 0x0000002a0c8c723c */ /* 0x040fec0000001848 */
[C---:B------:R-:W-:Y:S01]  /*161b0*/  HMMA.16816.F32 R60, R12.reuse, R44, R60 ;  /* 0x0000002c0c3c723c */ /* 0x040fe2000000183c */
[----:B------:R-:W4:Y:S05]  /*161c0*/  LDSM.16.M88.4 R44, [R88+0x5800] ;  /* 0x00580000582c783b */ /* 0x000f2a0000000200 */
        /* <DEDUP_REMOVED lines=15> */
[----:B------:R-:W-:Y:S04]  /*162c0*/  LDSM.16.M88.4 R4, [R2] ;  /* 0x000000000204783b */ /* 0x000fe80000000200 */
[----:B------:R-:W-:Y:S01]  /*162d0*/  LDSM.16.M88.4 R32, [R88+0x7800] ;  /* 0x007800005820783b */ /* 0x000fe20000000200 */
[C---:B--2---:R-:W-:Y:S03]  /*162e0*/  HMMA.16816.F32 R124, R12.reuse, R48, R56 ;  /* 0x000000300c7c723c */ /* 0x044fe60000001838 */
[----:B------:R-:W-:Y:S03]  /*162f0*/  LDSM.16.M88.4 R56, [R88+0x7000] ;  /* 0x007000005838783b */ /* 0x000fe60000000200 */
[C---:B------:R-:W-:Y:S01]  /*16300*/  HMMA.16816.F32 R76, R12.reuse, R50, R80 ;  /* 0x000000320c4c723c */ /* 0x040fe20000001850 */
[----:B------:R-:W2:Y:S05]  /*16310*/  LDSM.16.M88.4 R48, [R138] ;  /* 0x000000008a30783b */ /* 0x000eaa0000000200 */
[C---:B---3--:R-:W-:Y:S06]  /*16320*/  HMMA.16816.F32 R120, R12.reuse, R16, R92 ;  /* 0x000000100c78723c */ /* 0x048fec000000185c */
[C---:B------:R-:W-:Y:S01]  /*16330*/  HMMA.16816.F32 R96, R12.reuse, R18, R96 ;  /* 0x000000120c60723c */ /* 0x040fe20000001860 */
[----:B------:R-:W3:Y:S05]  /*16340*/  LDSM.16.M88.4 R16, [R88+0x9000] ;  /* 0x009000005810783b */ /* 0x000eea0000000200 */
        /* <DEDUP_REMOVED lines=10> */
[----:B------:R-:W-:Y:S06]  /*163f0*/  HMMA.16816.F32 R240, R12, R38, R156 ;  /* 0x000000260cf0723c */ /* 0x000fec000000189c */
[----:B--2---:R-:W-:Y:S01]  /*16400*/  HMMA.16816.F32 R36, R4, R48, R60 ;  /* 0x000000300424723c */ /* 0x004fe2000000183c */
[----:B------:R-:W-:Y:S05]  /*16410*/  LDSM.16.M88.4 R60, [R138+0x1800] ;  /* 0x001800008a3c783b */ /* 0x000fea0000000200 */
[C---:B---3--:R-:W-:Y:S06]  /*16420*/  HMMA.16816.F32 R244, R12.reuse, R16, R160 ;  /* 0x000000100cf4723c */ /* 0x048fec00000018a0 */
[----:B------:R-:W-:Y:S06]  /*16430*/  HMMA.16816.F32 R80, R12, R18, R152 ;  /* 0x000000120c50723c */ /* 0x000fec0000001898 */
[----:B------:R-:W-:Y:S01]  /*16440*/  HMMA.16816.F32 R16, R4, R50, R84 ;  /* 0x000000320410723c */ /* 0x000fe20000001854 */
[----:B------:R-:W-:Y:S05]  /*16450*/  LDSM.16.M88.4 R48, [R138+0x3800] ;  /* 0x003800008a30783b */ /* 0x000fea0000000200 */
[C---:B------:R-:W-:Y:S06]  /*16460*/  HMMA.16816.F32 R224, R12.reuse, R32, R224 ;  /* 0x000000200ce0723c */ /* 0x040fec00000018e0 */
[C---:B------:R-:W-:Y:S01]  /*16470*/  HMMA.16816.F32 R220, R12.reuse, R34, R220 ;  /* 0x000000220cdc723c */ /* 0x040fe200000018dc */
[----:B------:R-:W1:Y:S05]  /*16480*/  LDSM.16.M88.4 R32, [R183+0x800] ;  /* 0x00080000b720783b */ /* 0x000e6a0000000200 */
[----:B------:R-:W-:Y:S01]  /*16490*/  HMMA.16816.F32 R216, R12, R28, R216 ;  /* 0x0000001c0cd8723c */ /* 0x000fe200000018d8 */
[----:B------:R-:W-:Y:S01]  /*164a0*/  MOV R153, R80 ;  /* 0x0000005000997202 */ /* 0x000fe20000000f00 */
[----:B------:R-:W-:-:S02]  /*164b0*/  IMAD.MOV.U32 R152, RZ, RZ, R81 ;  /* 0x000000ffff987224 */ /* 0x000fc400078e0051 */
[----:B------:R-:W-:Y:S02]  /*164c0*/  IMAD.MOV.U32 R117, RZ, RZ, R82 ;  /* 0x000000ffff757224 */ /* 0x000fe400078e0052 */
[----:B------:R-:W-:Y:S01]  /*164d0*/  HMMA.16816.F32 R196, R12, R30, R196 ;  /* 0x0000001e0cc4723c */ /* 0x000fe200000018c4 */
[----:B------:R-:W-:-:S05]  /*164e0*/  IMAD.MOV.U32 R91, RZ, RZ, R83 ;  /* 0x000000ffff5b7224 */ /* 0x000fca00078e0053 */
[----:B----4-:R-:W-:Y:S01]  /*164f0*/  HMMA.16816.F32 R28, R8, R68, R36 ;  /* 0x00000044081c723c */ /* 0x010fe20000001824 */
[----:B------:R-:W2:Y:S05]  /*16500*/  LDSM.16.M88.4 R36, [R138+0x3000] ;  /* 0x003000008a24783b */ /* 0x000eaa0000000200 */
[C---:B------:R-:W-:Y:S06]  /*16510*/  HMMA.16816.F32 R172, R12.reuse, R40, R168 ;  /* 0x000000280cac723c */ /* 0x040fec00000018a8 */
[C---:B------:R-:W-:Y:S01]  /*16520*/  HMMA.16816.F32 R144, R12.reuse, R42, R144 ;  /* 0x0000002a0c90723c */ /* 0x040fe20000001890 */
[----:B------:R-:W-:Y:S05]  /*16530*/  LDSM.16.M88.4 R40, [R138+0x2800] ;  /* 0x002800008a28783b */ /* 0x000fea0000000200 */
[C---:B------:R-:W-:Y:S06]  /*16540*/  HMMA.16816.F32 R228, R12.reuse, R56, R228 ;  /* 0x000000380ce4723c */ /* 0x040fec00000018e4 */
[C---:B------:R-:W-:Y:S01]  /*16550*/  HMMA.16816.F32 R232, R12.reuse, R58, R232 ;  /* 0x0000003a0ce8723c */ /* 0x040fe200000018e8 */
[----:B------:R-:W-:Y:S01]  /*16560*/  FMUL.FTZ R0, R28, R3 ;  /* 0x000000031c007220 */ /* 0x000fe20000410000 */
[----:B------:R-:W-:Y:S04]  /*16570*/  LDSM.16.M88.4 R56, [R138+0x2000] ;  /* 0x002000008a38783b */ /* 0x000fe80000000200 */
[C---:B------:R-:W-:Y:S06]  /*16580*/  HMMA.16816.F32 R212, R12.reuse, R24, R212 ;  /* 0x000000180cd4723c */ /* 0x040fec00000018d4 */
[C---:B------:R-:W-:Y:S06]  /*16590*/  HMMA.16816.F32 R192, R12.reuse, R26, R192 ;  /* 0x0000001a0cc0723c */ /* 0x040fec00000018c0 */
[C---:B------:R-:W-:Y:S06]  /*165a0*/  HMMA.16816.F32 R208, R12.reuse, R52, R208 ;  /* 0x000000340cd0723c */ /* 0x040fec00000018d0 */
[----:B------:R-:W-:Y:S06]  /*165b0*/  HMMA.16816.F32 R176, R12, R54, R176 ;  /* 0x000000360cb0723c */ /* 0x000fec00000018b0 */
[----:B------:R-:W-:Y:S06]  /*165c0*/  HMMA.16816.F32 R12, R4, R44, R148 ;  /* 0x0000002c040c723c */ /* 0x000fec0000001894 */
[----:B------:R-:W-:Y:S01]  /*165d0*/  HMMA.16816.F32 R24, R8, R70, R16 ;  /* 0x000000460818723c */ /* 0x000fe20000001810 */
[----:B------:R-:W3:Y:S05]  /*165e0*/  LDSM.16.M88.4 R16, [R138+0x4000] ;  /* 0x004000008a10783b */ /* 0x000eea0000000200 */
[C---:B------:R-:W-:Y:S06]  /*165f0*/  HMMA.16816.F32 R72, R4.reuse, R64, R72 ;  /* 0x000000400448723c */ /* 0x040fec0000001848 */
[C---:B------:R-:W-:Y:S01]  /*16600*/  HMMA.16816.F32 R64, R4.reuse, R66, R128 ;  /* 0x000000420440723c */ /* 0x040fe20000001880 */
[----:B------:R4:W-:Y:S05]  /*16610*/  MUFU.TANH R131, R0 ;  /* 0x0000000000837308 */ /* 0x0009ea0000002400 */
[----:B------:R-:W-:Y:S01]  /*16620*/  HMMA.16816.F32 R52, R4, R46, R140 ;  /* 0x0000002e0434723c */ /* 0x000fe2000000188c */
[----:B------:R-:W3:Y:S01]  /*16630*/  LDSM.16.M88.4 R44, [R183+0x1000] ;  /* 0x00100000b72c783b */ /* 0x000ee20000000200 */
[----:B------:R-:W-:-:S04]  /*16640*/  IMAD.MOV.U32 R129, RZ, RZ, R136 ;  /* 0x000000ffff817224 */ /* 0x000fc800078e0088 */
[----:B-1----:R-:W-:Y:S01]  /*16650*/  HMMA.16816.F32 R12, R8, R32, R12 ;  /* 0x00000020080c723c */ /* 0x002fe2000000180c */
[----:B----4-:R-:W-:-:S05]  /*16660*/  FMUL.FTZ R0, R29, R3 ;  /* 0x000000031d007220 */ /* 0x010fca0000410000 */
[C---:B--2---:R-:W-:Y:S01]  /*16670*/  HMMA.16816.F32 R100, R4.reuse, R36, R100 ;  /* 0x000000240464723c */ /* 0x044fe20000001864 */
[----:B------:R1:W-:Y:S05]  /*16680*/  MUFU.TANH R148, R0 ;  /* 0x0000000000947308 */ /* 0x0003ea0000002400 */
[C---:B------:R-:W-:Y:S01]  /*16690*/  HMMA.16816.F32 R156, R4.reuse, R38, R108 ;  /* 0x00000026049c723c */ /* 0x040fe2000000186c */
[----:B------:R-:W-:Y:S05]  /*166a0*/  LDSM.16.M88.4 R36, [R138+0x4800] ;  /* 0x004800008a24783b */ /* 0x000fea0000000200 */
[C---:B------:R-:W-:Y:S06]  /*166b0*/  HMMA.16816.F32 R80, R4.reuse, R60, R124 ;  /* 0x0000003c0450723c */ /* 0x040fec000000187c */
[----:B------:R-:W-:Y:S01]  /*166c0*/  HMMA.16816.F32 R124, R4, R62, R76 ;  /* 0x0000003e047c723c */ /* 0x000fe2000000184c */
[----:B-1----:R-:W-:-:S04]  /*166d0*/  FMUL.FTZ R0, R30, R3 ;  /* 0x000000031e007220 */ /* 0x002fc80000410000 */
[----:B------:R1:W2:Y:S01]  /*166e0*/  MUFU.TANH R68, R0 ;  /* 0x0000000000447308 */ /* 0x0002a20000002400 */
[C---:B---3--:R-:W-:Y:S06]  /*166f0*/  HMMA.16816.F32 R76, R4.reuse, R18, R144 ;  /* 0x00000012044c723c */ /* 0x048fec0000001890 */
[C---:B------:R-:W-:Y:S06]  /*16700*/  HMMA.16816.F32 R160, R4.reuse, R58, R96 ;  /* 0x0000003a04a0723c */ /* 0x040fec0000001860 */
[----:B------:R-:W-:Y:S01]  /*16710*/  HMMA.16816.F32 R164, R4, R40, R92 ;  /* 0x0000002804a4723c */ /* 0x000fe2000000185c */
[----:B-1----:R-:W-:-:S05]  /*16720*/  FMUL.FTZ R0, R31, R3 ;  /* 0x000000031f007220 */ /* 0x002fca0000410000 */
[----:B------:R-:W-:Y:S01]  /*16730*/  HMMA.16816.F32 R28, R8, R34, R52 ;  /* 0x00000022081c723c */ /* 0x000fe20000001834 */
[----:B------:R1:W-:Y:S05]  /*16740*/  MUFU.TANH R149, R0 ;  /* 0x0000000000957308 */ /* 0x0003ea0000002400 */
[----:B------:R-:W-:Y:S01]  /*16750*/  HMMA.16816.F32 R96, R4, R48, R112 ;  /* 0x000000300460723c */ /* 0x000fe20000001870 */
[----:B--2---:R-:W-:Y:S02]  /*16760*/  IMAD.MOV.U32 R53, RZ, RZ, R68 ;  /* 0x000000ffff357224 */ /* 0x004fe400078e0044 */
[----:B------:R-:W-:-:S03]  /*16770*/  IMAD.MOV.U32 R52, RZ, RZ, R180 ;  /* 0x000000ffff347224 */ /* 0x000fc600078e00b4 */
[C---:B------:R-:W-:Y:S01]  /*16780*/  HMMA.16816.F32 R92, R4.reuse, R50, R204 ;  /* 0x00000032045c723c */ /* 0x040fe200000018cc */
[----:B------:R-:W-:Y:S05]  /*16790*/  LDSM.16.M88.4 R48, [R183+0x1800] ;  /* 0x00180000b730783b */ /* 0x000fea0000000200 */
[----:B------:R-:W-:Y:S01]  /*167a0*/  HMMA.16816.F32 R104, R4, R42, R104 ;  /* 0x0000002a0468723c */ /* 0x000fe20000001868 */
[-C--:B-1----:R-:W-:Y:S01]  /*167b0*/  FMUL.FTZ R0, R24, R3.reuse ;  /* 0x0000000318007220 */ /* 0x082fe20000410000 */
[----:B------:R-:W1:Y:S03]  /*167c0*/  LDSM.16.M88.4 R40, [R138+0x6000] ;  /* 0x006000008a28783b */ /* 0x000e660000000200 */
[----:B------:R2:W-:Y:S01]  /*167d0*/  MUFU.TANH R130, R0 ;  /* 0x0000000000827308 */ /* 0x0005e20000002400 */
[----:B------:R-:W-:Y:S06]  /*167e0*/  HMMA.16816.F32 R32, R8, R46, R64 ;  /* 0x0000002e0820723c */ /* 0x000fec0000001840 */
[----:B------:R-:W-:Y:S01]  /*167f0*/  HMMA.16816.F32 R168, R4, R56, R120 ;  /* 0x0000003804a8723c */ /* 0x000fe20000001878 */
[----:B--2---:R-:W-:-:S04]  /*16800*/  FMUL.FTZ R0, R25, R3 ;  /* 0x0000000319007220 */ /* 0x004fc80000410000 */
[----:B------:R2:W3:Y:S01]  /*16810*/  MUFU.TANH R84, R0 ;  /* 0x0000000000547308 */ /* 0x0004e20000002400 */
[----:B-1----:R-:W-:Y:S01]  /*16820*/  HMMA.16816.F32 R108, R4, R42, R196 ;  /* 0x0000002a046c723c */ /* 0x002fe200000018c4 */
[----:B--2---:R-:W-:Y:S01]  /*16830*/  FMUL.FTZ R0, R26, R3 ;  /* 0x000000031a007220 */ /* 0x004fe20000410000 */
[----:B---3--:R-:W-:-:S05]  /*16840*/  IMAD.MOV.U32 R55, RZ, RZ, R84 ;  /* 0x000000ffff377224 */ /* 0x008fca00078e0054 */
[----:B------:R1:W-:Y:S01]  /*16850*/  MUFU.TANH R128, R0 ;  /* 0x0000000000807308 */ /* 0x0003e20000002400 */
[----:B------:R-:W-:Y:S01]  /*16860*/  HMMA.16816.F32 R84, R4, R16, R172 ;  /* 0x000000100454723c */ /* 0x000fe200000018ac */
[----:B------:R-:W2:Y:S06]  /*16870*/  LDSM.16.M88.4 R16, [R138+0x5800] ;  /* 0x005800008a10783b */ /* 0x000eac0000000200 */
[----:B------:R-:W-:Y:S02]  /*16880*/  IMAD.MOV.U32 R175, RZ, RZ, R119 ;  /* 0x000000ffffaf7224 */ /* 0x000fe400078e0077 */
[----:B------:R-:W-:-:S02]  /*16890*/  IMAD.MOV.U32 R174, RZ, RZ, R130 ;  /* 0x000000ffffae7224 */ /* 0x000fc400078e0082 */
[-C--:B-1----:R-:W-:Y:S02]  /*168a0*/  FMUL.FTZ R0, R27, R3.reuse ;  /* 0x000000031b007220 */ /* 0x082fe40000410000 */
[----:B------:R-:W1:Y:S02]  /*168b0*/  LDSM.16.M88.4 R24, [R138+0x5000] ;  /* 0x005000008a18783b */ /* 0x000e640000000200 */
[----:B------:R3:W4:Y:S02]  /*168c0*/  MUFU.TANH R69, R0 ;  /* 0x0000000000457308 */ /* 0x0007240000002400 */
[----:B---3--:R-:W-:Y:S01]  /*168d0*/  FMUL.FTZ R0, R12, R3 ;  /* 0x000000030c007220 */ /* 0x008fe20000410000 */
[----:B----4-:R-:W-:Y:S02]  /*168e0*/  MOV R54, R69 ;  /* 0x0000004500367202 */ /* 0x010fe40000000f00 */
[C---:B------:R-:W-:Y:S03]  /*168f0*/  HMMA.16816.F32 R68, R4.reuse, R38, R240 ;  /* 0x000000260444723c */ /* 0x040fe600000018f0 */
[----:B------:R3:W-:Y:S03]  /*16900*/  MUFU.TANH R136, R0 ;  /* 0x0000000000887308 */ /* 0x0007e60000002400 */
[----:B--2---:R-:W-:Y:S01]  /*16910*/  HMMA.16816.F32 R56, R4, R16, R224 ;  /* 0x000000100438723c */ /* 0x004fe200000018e0 */
[----:B------:R-:W-:Y:S01]  /*16920*/  IMAD.MOV.U32 R243, RZ, RZ, R91 ;  /* 0x000000fffff37224 */ /* 0x000fe200078e005b */
[----:B------:R-:W-:Y:S01]  /*16930*/  MOV R242, R117 ;  /* 0x0000007500f27202 */ /* 0x000fe20000000f00 */
[----:B------:R-:W-:-:S02]  /*16940*/  IMAD.MOV.U32 R240, RZ, RZ, R153 ;  /* 0x000000fffff07224 */ /* 0x000fc400078e0099 */
[----:B------:R-:W-:Y:S02]  /*16950*/  IMAD.MOV.U32 R241, RZ, RZ, R152 ;  /* 0x000000fffff17224 */ /* 0x000fe400078e0098 */
[----:B------:R-:W-:Y:S01]  /*16960*/  HMMA.16816.F32 R152, R4, R40, R216 ;  /* 0x000000280498723c */ /* 0x000fe200000018d8 */
[----:B------:R-:W-:Y:S01]  /*16970*/  LDSM.16.M88.4 R40, [R183+0x3000] ;  /* 0x00300000b728783b */ /* 0x000fe20000000200 */
[----:B---3--:R-:W-:-:S04]  /*16980*/  FMUL.FTZ R0, R13, R3 ;  /* 0x000000030d007220 */ /* 0x008fc80000410000 */
[C---:B-1----:R-:W-:Y:S01]  /*16990*/  HMMA.16816.F32 R60, R4.reuse, R24, R228 ;  /* 0x00000018043c723c */ /* 0x042fe200000018e4 */
[----:B------:R1:W-:Y:S05]  /*169a0*/  MUFU.TANH R151, R0 ;  /* 0x0000000000977308 */ /* 0x0003ea0000002400 */
[----:B------:R-:W-:Y:S01]  /*169b0*/  HMMA.16816.F32 R144, R4, R26, R232 ;  /* 0x0000001a0490723c */ /* 0x000fe200000018e8 */
[----:B------:R-:W2:Y:S01]  /*169c0*/  LDSM.16.M88.4 R24, [R138+0x7000] ;  /* 0x007000008a18783b */ /* 0x000ea20000000200 */
[----:B------:R-:W-:Y:S01]  /*169d0*/  IMAD.MOV.U32 R230, RZ, RZ, R148 ;  /* 0x000000ffffe67224 */ /* 0x000fe200078e0094 */
[----:B------:R-:W-:Y:S02]  /*169e0*/  MOV R229, R149 ;  /* 0x0000009500e57202 */ /* 0x000fe40000000f00 */
[----:B------:R-:W-:-:S02]  /*169f0*/  MOV R231, R55 ;  /* 0x0000003700e77202 */ /* 0x000fc40000000f00 */
[----:B------:R-:W-:Y:S02]  /*16a00*/  IMAD.MOV.U32 R235, RZ, RZ, R175 ;  /* 0x000000ffffeb7224 */ /* 0x000fe400078e00af */
[----:B------:R-:W-:Y:S02]  /*16a10*/  IMAD.MOV.U32 R175, RZ, RZ, R131 ;  /* 0x000000ffffaf7224 */ /* 0x000fe400078e0083 */
[----:B------:R-:W-:Y:S02]  /*16a20*/  IMAD.MOV.U32 R234, RZ, RZ, R52 ;  /* 0x000000ffffea7224 */ /* 0x000fe400078e0034 */
[----:B------:R-:W-:Y:S02]  /*16a30*/  IMAD.MOV.U32 R228, RZ, RZ, R229 ;  /* 0x000000ffffe47224 */ /* 0x000fe400078e00e5 */
[----:B-1----:R-:W-:Y:S01]  /*16a40*/  FMUL.FTZ R0, R14, R3 ;  /* 0x000000030e007220 */ /* 0x002fe20000410000 */
[----:B------:R-:W-:-:S03]  /*16a50*/  MOV R229, R230 ;  /* 0x000000e600e57202 */ /* 0x000fc60000000f00 */
[----:B------:R1:W-:Y:S02]  /*16a60*/  MUFU.TANH R119, R0 ;  /* 0x0000000000777308 */ /* 0x0003e40000002400 */
[----:B-1----:R-:W-:Y:S02]  /*16a70*/  FMUL.FTZ R0, R15, R3 ;  /* 0x000000030f007220 */ /* 0x002fe40000410000 */
[----:B------:R-:W-:Y:S04]  /*16a80*/  HMMA.16816.F32 R12, R8, R44, R72 ;  /* 0x0000002c080c723c */ /* 0x000fe80000001848 */
[----:B------:R1:W3:Y:S02]  /*16a90*/  MUFU.TANH R150, R0 ;  /* 0x0000000000967308 */ /* 0x0002e40000002400 */
[C---:B------:R-:W-:Y:S01]  /*16aa0*/  HMMA.16816.F32 R72, R4.reuse, R36, R236 ;  /* 0x000000240448723c */ /* 0x040fe200000018ec */
[----:B------:R-:W4:Y:S05]  /*16ab0*/  LDSM.16.M88.4 R36, [R138+0x6800] ;  /* 0x006800008a24783b */ /* 0x000f2a0000000200 */
[----:B------:R-:W-:Y:S01]  /*16ac0*/  HMMA.16816.F32 R44, R4, R18, R220 ;  /* 0x00000012042c723c */ /* 0x000fe200000018dc */
[----:B------:R-:W4:Y:S01]  /*16ad0*/  LDSM.16.M88.4 R16, [R138+0x7800] ;  /* 0x007800008a10783b */ /* 0x000f220000000200 */
[----:B------:R-:W-:-:S02]  /*16ae0*/  IMAD.MOV.U32 R238, RZ, RZ, R128 ;  /* 0x000000ffffee7224 */ /* 0x000fc400078e0080 */
[----:B------:R-:W-:Y:S02]  /*16af0*/  IMAD.MOV.U32 R239, RZ, RZ, R129 ;  /* 0x000000ffffef7224 */ /* 0x000fe400078e0081 */
[----:B--2---:R-:W-:Y:S01]  /*16b00*/  HMMA.16816.F32 R120, R4, R24, R244 ;  /* 0x000000180478723c */ /* 0x004fe200000018f4 */
[----:B-1----:R-:W-:Y:S01]  /*16b10*/  FMUL.FTZ R0, R28, R3 ;  /* 0x000000031c007220 */ /* 0x002fe20000410000 */
[----:B---3--:R-:W-:-:S03]  /*16b20*/  IMAD.MOV.U32 R237, RZ, RZ, R150 ;  /* 0x000000ffffed7224 */ /* 0x008fc600078e0096 */
[----:B------:R1:W2:Y:S02]  /*16b30*/  MUFU.TANH R172, R0 ;  /* 0x0000000000ac7308 */ /* 0x0002a40000002400 */
[----:B-1----:R-:W-:-:S06]  /*16b40*/  FMUL.FTZ R0, R29, R3 ;  /* 0x000000031d007220 */ /* 0x002fcc0000410000 */
[----:B------:R1:W-:Y:S01]  /*16b50*/  MUFU.TANH R236, R0 ;  /* 0x0000000000ec7308 */ /* 0x0003e20000002400 */
[C---:B----4-:R-:W-:Y:S06]  /*16b60*/  HMMA.16816.F32 R112, R4.reuse, R36, R212 ;  /* 0x000000240470723c */ /* 0x050fec00000018d4 */
[C---:B------:R-:W-:Y:S01]  /*16b70*/  HMMA.16816.F32 R140, R4.reuse, R38, R192 ;  /* 0x00000026048c723c */ /* 0x040fe200000018c0 */
[----:B------:R-:W3:Y:S05]  /*16b80*/  LDSM.16.M88.4 R36, [R183+0x2800] ;  /* 0x00280000b724783b */ /* 0x000eea0000000200 */
[----:B------:R-:W-:Y:S01]  /*16b90*/  HMMA.16816.F32 R128, R4, R16, R208 ;  /* 0x000000100480723c */ /* 0x000fe200000018d0 */
[----:B------:R-:W-:Y:S01]  /*16ba0*/  SHF.R.S32.HI R192, RZ, 0x1f, R139 ;  /* 0x0000001fffc07819 */ /* 0x000fe2000001148b */
[----:B-1----:R-:W-:Y:S01]  /*16bb0*/  FMUL.FTZ R0, R30, R3 ;  /* 0x000000031e007220 */ /* 0x002fe20000410000 */
[----:B------:R-:W4:Y:S02]  /*16bc0*/  LDL R211, [R1+0x158] ;  /* 0x0001580001d37983 */ /* 0x000f240000100800 */
[----:B------:R-:W-:Y:S01]  /*16bd0*/  LEA.HI R192, R192, R139, RZ, 0x5 ;  /* 0x0000008bc0c07211 */ /* 0x000fe200078f28ff */
[----:B------:R1:W2:Y:S03]  /*16be0*/  MUFU.TANH R207, R0 ;  /* 0x0000000000cf7308 */ /* 0x0002a60000002400 */
[----:B------:R-:W-:-:S05]  /*16bf0*/  LOP3.LUT R192, R192, 0xffffffe0, RZ, 0xc0, !PT ;  /* 0xffffffe0c0c07812 */ /* 0x000fca00078ec0ff */
[----:B------:R-:W-:Y:S02]  /*16c00*/  IMAD.IADD R192, R139, 0x1, -R192 ;  /* 0x000000018bc07824 */ /* 0x000fe400078e0ac0 */
[-C--:B-1----:R-:W-:Y:S02]  /*16c10*/  FMUL.FTZ R0, R31, R3.reuse ;  /* 0x000000031f007220 */ /* 0x082fe40000410000 */
[----:B------:R-:W1:Y:S02]  /*16c20*/  LDSM.16.M88.4 R28, [R183+0x2000] ;  /* 0x00200000b71c783b */ /* 0x000e640000000200 */
[----:B------:R2:W4:Y:S02]  /*16c30*/  MUFU.TANH R91, R0 ;  /* 0x00000000005b7308 */ /* 0x0005240000002400 */
[----:B--2---:R-:W-:-:S06]  /*16c40*/  FMUL.FTZ R0, R12, R3 ;  /* 0x000000030c007220 */ /* 0x004fcc0000410000 */
[----:B------:R2:W4:Y:S02]  /*16c50*/  MUFU.TANH R206, R0 ;  /* 0x0000000000ce7308 */ /* 0x0005240000002400 */
[----:B--2---:R-:W-:-:S06]  /*16c60*/  FMUL.FTZ R0, R13, R3 ;  /* 0x000000030d007220 */ /* 0x004fcc0000410000 */
[----:B------:R2:W-:Y:S02]  /*16c70*/  MUFU.TANH R205, R0 ;  /* 0x0000000000cd7308 */ /* 0x0005e40000002400 */
[----:B--2---:R-:W-:-:S06]  /*16c80*/  FMUL.FTZ R0, R14, R3 ;  /* 0x000000030e007220 */ /* 0x004fcc0000410000 */
[----:B------:R2:W4:Y:S02]  /*16c90*/  MUFU.TANH R204, R0 ;  /* 0x0000000000cc7308 */ /* 0x0005240000002400 */
[-C--:B--2---:R-:W-:Y:S02]  /*16ca0*/  FMUL.FTZ R0, R15, R3.reuse ;  /* 0x000000030f007220 */ /* 0x084fe40000410000 */
[C---:B------:R-:W-:Y:S04]  /*16cb0*/  HMMA.16816.F32 R12, R8.reuse, R48, R80 ;  /* 0x00000030080c723c */ /* 0x040fe80000001850 */
[----:B------:R2:W4:Y:S02]  /*16cc0*/  MUFU.TANH R203, R0 ;  /* 0x0000000000cb7308 */ /* 0x0005240000002400 */
[C---:B---3--:R-:W-:Y:S06]  /*16cd0*/  HMMA.16816.F32 R80, R8.reuse, R38, R104 ;  /* 0x000000260850723c */ /* 0x048fec0000001868 */
[C---:B------:R-:W-:Y:S06]  /*16ce0*/  HMMA.16816.F32 R104, R8.reuse, R40, R100 ;  /* 0x000000280868723c */ /* 0x040fec0000001864 */
[----:B------:R-:W-:Y:S01]  /*16cf0*/  HMMA.16816.F32 R100, R8, R42, R156 ;  /* 0x0000002a0864723c */ /* 0x000fe2000000189c */
[----:B--2---:R-:W-:-:S04]  /*16d00*/  FMUL.FTZ R0, R32, R3 ;  /* 0x0000000320007220 */ /* 0x004fc80000410000 */
[----:B------:R2:W3:-:S13]  /*16d10*/  MUFU.TANH R202, R0 ;  /* 0x0000000000ca7308 */ /* 0x0004da0000002400 */
[-C--:B------:R-:W-:Y:S01]  /*16d20*/  FMUL.FTZ R105, R105, R3.reuse ;  /* 0x0000000369697220 */ /* 0x080fe20000410000 */
[-C--:B------:R-:W-:Y:S01]  /*16d30*/  FMUL.FTZ R106, R106, R3.reuse ;  /* 0x000000036a6a7220 */ /* 0x080fe20000410000 */
[-C--:B------:R-:W-:Y:S01]  /*16d40*/  FMUL.FTZ R107, R107, R3.reuse ;  /* 0x000000036b6b7220 */ /* 0x080fe20000410000 */
[----:B--2---:R-:W-:-:S03]  /*16d50*/  FMUL.FTZ R0, R33, R3 ;  /* 0x0000000321007220 */ /* 0x004fc60000410000 */
[-C--:B------:R-:W-:Y:S01]  /*16d60*/  FMUL.FTZ R100, R100, R3.reuse ;  /* 0x0000000364647220 */ /* 0x080fe20000410000 */
[-C--:B------:R-:W-:Y:S01]  /*16d70*/  FMUL.FTZ R101, R101, R3.reuse ;  /* 0x0000000365657220 */ /* 0x080fe20000410000 */
[----:B------:R2:W-:Y:S01]  /*16d80*/  MUFU.TANH R196, R0 ;  /* 0x0000000000c47308 */ /* 0x0005e20000002400 */
[----:B------:R-:W-:-:S07]  /*16d90*/  FMUL.FTZ R102, R102, R3 ;  /* 0x0000000366667220 */ /* 0x000fce0000410000 */
[----:B------:R-:W-:Y:S08]  /*16da0*/  MUFU.TANH R105, R105 ;  /* 0x0000006900697308 */ /* 0x000ff00000002400 */
[----:B------:R-:W-:Y:S01]  /*16db0*/  MUFU.TANH R106, R106 ;  /* 0x0000006a006a7308 */ /* 0x000fe20000002400 */
[----:B--2---:R-:W-:-:S07]  /*16dc0*/  FMUL.FTZ R0, R34, R3 ;  /* 0x0000000322007220 */ /* 0x004fce0000410000 */
[----:B------:R2:W3:Y:S08]  /*16dd0*/  MUFU.TANH R117, R0 ;  /* 0x0000000000757308 */ /* 0x0004f00000002400 */
[----:B------:R-:W-:Y:S08]  /*16de0*/  MUFU.TANH R107, R107 ;  /* 0x0000006b006b7308 */ /* 0x000ff00000002400 */
[----:B------:R-:W-:Y:S01]  /*16df0*/  MUFU.TANH R100, R100 ;  /* 0x0000006400647308 */ /* 0x000fe20000002400 */
[----:B--2---:R-:W-:-:S02]  /*16e00*/  FMUL.FTZ R0, R35, R3 ;  /* 0x0000000323007220 */ /* 0x004fc40000410000 */
[----:B------:R-:W-:Y:S05]  /*16e10*/  HMMA.16816.F32 R32, R8, R50, R124 ;  /* 0x000000320820723c */ /* 0x000fea000000187c */
[----:B------:R2:W3:Y:S01]  /*16e20*/  MUFU.TANH R182, R0 ;  /* 0x0000000000b67308 */ /* 0x0004e20000002400 */
[----:B------:R-:W-:Y:S06]  /*16e30*/  HMMA.16816.F32 R124, R4, R26, R240 ;  /* 0x0000001a047c723c */ /* 0x000fec00000018f0 */
[----:B-1----:R-:W-:Y:S01]  /*16e40*/  HMMA.16816.F32 R24, R8, R30, R160 ;  /* 0x0000001e0818723c */ /* 0x002fe200000018a0 */
[----:B------:R-:W-:Y:S01]  /*16e50*/  IMAD.MOV.U32 R243, RZ, RZ, R151 ;  /* 0x000000fffff37224 */ /* 0x000fe200078e0097 */
[----:B------:R-:W-:Y:S01]  /*16e60*/  MUFU.TANH R101, R101 ;  /* 0x0000006500657308 */ /* 0x000fe20000002400 */
[----:B------:R-:W-:-:S02]  /*16e70*/  IMAD.MOV.U32 R242, RZ, RZ, R119 ;  /* 0x000000fffff27224 */ /* 0x000fc400078e0077 */
[----:B------:R-:W-:Y:S01]  /*16e80*/  IMAD.MOV.U32 R241, RZ, RZ, R53 ;  /* 0x000000fffff17224 */ /* 0x000fe200078e0035 */
[----:B------:R-:W-:Y:S01]  /*16e90*/  HMMA.16816.F32 R148, R4, R18, R176 ;  /* 0x000000120494723c */ /* 0x000fe200000018b0 */
[----:B------:R-:W-:Y:S01]  /*16ea0*/  IMAD.MOV.U32 R240, RZ, RZ, R54 ;  /* 0x000000fffff07224 */ /* 0x000fe200078e0036 */
[----:B------:R-:W1:Y:S01]  /*16eb0*/  LDSM.16.M88.4 R16, [R183+0x4000] ;  /* 0x00400000b710783b */ /* 0x000e620000000200 */
[----:B------:R-:W-:Y:S02]  /*16ec0*/  IMAD.MOV.U32 R230, RZ, RZ, R241 ;  /* 0x000000ffffe67224 */ /* 0x000fe400078e00f1 */
[-C--:B--2---:R-:W-:Y:S01]  /*16ed0*/  FMUL.FTZ R0, R12, R3.reuse ;  /* 0x000000030c007220 */ /* 0x084fe20000410000 */
[----:B------:R-:W-:Y:S01]  /*16ee0*/  IMAD.MOV.U32 R241, RZ, RZ, R136 ;  /* 0x000000fffff17224 */ /* 0x000fe200078e0088 */
[C---:B------:R-:W-:Y:S01]  /*16ef0*/  HMMA.16816.F32 R4, R8.reuse, R28, R168 ;  /* 0x0000001c0804723c */ /* 0x040fe200000018a8 */
[----:B------:R-:W-:Y:S01]  /*16f00*/  LDSM.16.M88.4 R28, [R183+0x4800] ;  /* 0x00480000b71c783b */ /* 0x000fe20000000200 */
[----:B------:R2:W3:Y:S04]  /*16f10*/  MUFU.TANH R181, R0 ;  /* 0x0000000000b57308 */ /* 0x0004e80000002400 */
[----:B------:R-:W-:Y:S01]  /*16f20*/  HMMA.16816.F32 R52, R8, R36, R164 ;  /* 0x000000240834723c */ /* 0x000fe200000018a4 */
[----:B------:R-:W3:Y:S03]  /*16f30*/  LDSM.16.M88.4 R36, [R183+0x5800] ;  /* 0x00580000b724783b */ /* 0x000ee60000000200 */
[----:B------:R-:W-:Y:S01]  /*16f40*/  MUFU.TANH R102, R102 ;  /* 0x0000006600667308 */ /* 0x000fe20000002400 */
[----:B--2---:R-:W-:-:S07]  /*16f50*/  FMUL.FTZ R0, R13, R3 ;  /* 0x000000030d007220 */ /* 0x004fce0000410000 */
[----:B------:R2:W-:Y:S01]  /*16f60*/  MUFU.TANH R180, R0 ;  /* 0x0000000000b47308 */ /* 0x0005e20000002400 */
[----:B-1----:R-:W-:Y:S01]  /*16f70*/  HMMA.16816.F32 R84, R8, R16, R84 ;  /* 0x000000100854723c */ /* 0x002fe20000001854 */
[----:B--2---:R-:W-:-:S05]  /*16f80*/  FMUL.FTZ R0, R14, R3 ;  /* 0x000000030e007220 */ /* 0x004fca0000410000 */
[C---:B------:R-:W-:Y:S01]  /*16f90*/  HMMA.16816.F32 R76, R8.reuse, R18, R76 ;  /* 0x00000012084c723c */ /* 0x040fe2000000184c */
[----:B------:R-:W-:Y:S01]  /*16fa0*/  LDSM.16.M88.4 R16, [R183+0x7000] ;  /* 0x00700000b710783b */ /* 0x000fe20000000200 */
[----:B------:R1:W2:Y:S04]  /*16fb0*/  MUFU.TANH R173, R0 ;  /* 0x0000000000ad7308 */ /* 0x0002a80000002400 */
[C---:B---3--:R-:W-:Y:S06]  /*16fc0*/  HMMA.16816.F32 R48, R8.reuse, R38, R44 ;  /* 0x000000260830723c */ /* 0x048fec000000182c */
[C---:B------:R-:W-:Y:S06]  /*16fd0*/  HMMA.16816.F32 R72, R8.reuse, R28, R72 ;  /* 0x0000001c0848723c */ /* 0x040fec0000001848 */
[C---:B------:R-:W-:Y:S01]  /*16fe0*/  HMMA.16816.F32 R68, R8.reuse, R30, R68 ;  /* 0x0000001e0844723c */ /* 0x040fe20000001844 */
[-C--:B-1----:R-:W-:Y:S01]  /*16ff0*/  FMUL.FTZ R0, R15, R3.reuse ;  /* 0x000000030f007220 */ /* 0x082fe20000410000 */
[-C--:B------:R-:W-:Y:S01]  /*17000*/  FMUL.FTZ R84, R84, R3.reuse ;  /* 0x0000000354547220 */ /* 0x080fe20000410000 */
[----:B------:R-:W1:Y:S01]  /*17010*/  LDSM.16.M88.4 R12, [R183+0x3800] ;  /* 0x00380000b70c783b */ /* 0x000e620000000200 */
[-C--:B------:R-:W-:Y:S01]  /*17020*/  FMUL.FTZ R85, R85, R3.reuse ;  /* 0x0000000355557220 */ /* 0x080fe20000410000 */
[----:B------:R3:W2:Y:S01]  /*17030*/  MUFU.TANH R119, R0 ;  /* 0x0000000000777308 */ /* 0x0006a20000002400 */
        /* <DEDUP_REMOVED lines=8> */
[----:B------:R-:W-:Y:S04]  /*170c0*/  MUFU.TANH R84, R84 ;  /* 0x0000005400547308 */ /* 0x000fe80000002400 */
[-C--:B------:R-:W-:Y:S01]  /*170d0*/  FMUL.FTZ R72, R72, R3.reuse ;  /* 0x0000000348487220 */ /* 0x080fe20000410000 */
[-C--:B------:R-:W-:Y:S01]  /*170e0*/  FMUL.FTZ R75, R75, R3.reuse ;  /* 0x000000034b4b7220 */ /* 0x080fe20000410000 */
[----:B---3--:R-:W-:-:S02]  /*170f0*/  FMUL.FTZ R0, R32, R3 ;  /* 0x0000000320007220 */ /* 0x008fc40000410000 */
[----:B------:R-:W-:Y:S02]  /*17100*/  MUFU.TANH R85, R85 ;  /* 0x0000005500557308 */ /* 0x000fe40000002400 */
[-C--:B------:R-:W-:Y:S01]  /*17110*/  FMUL.FTZ R68, R68, R3.reuse ;  /* 0x0000000344447220 */ /* 0x080fe20000410000 */
[-C--:B------:R-:W-:Y:S01]  /*17120*/  FMUL.FTZ R69, R69, R3.reuse ;  /* 0x0000000345457220 */ /* 0x080fe20000410000 */
[-C--:B------:R-:W-:Y:S01]  /*17130*/  FMUL.FTZ R70, R70, R3.reuse ;  /* 0x0000000346467220 */ /* 0x080fe20000410000 */
[----:B------:R-:W-:-:S03]  /*17140*/  FMUL.FTZ R71, R71, R3 ;  /* 0x0000000347477220 */ /* 0x000fc60000410000 */
[-C--:B------:R-:W-:Y:S01]  /*17150*/  FMUL.FTZ R56, R56, R3.reuse ;  /* 0x0000000338387220 */ /* 0x080fe20000410000 */
[----:B------:R3:W2:Y:S01]  /*17160*/  MUFU.TANH R171, R0 ;  /* 0x0000000000ab7308 */ /* 0x0006a20000002400 */
[-C--:B------:R-:W-:Y:S01]  /*17170*/  FMUL.FTZ R57, R57, R3.reuse ;  /* 0x0000000339397220 */ /* 0x080fe20000410000 */
[-C--:B------:R-:W-:Y:S01]  /*17180*/  FMUL.FTZ R58, R58, R3.reuse ;  /* 0x000000033a3a7220 */ /* 0x080fe20000410000 */
[----:B------:R-:W-:-:S05]  /*17190*/  FMUL.FTZ R59, R59, R3 ;  /* 0x000000033b3b7220 */ /* 0x000fca0000410000 */
[----:B------:R-:W-:Y:S01]  /*171a0*/  MUFU.TANH R86, R86 ;  /* 0x0000005600567308 */ /* 0x000fe20000002400 */
[----:B-1----:R-:W-:Y:S01]  /*171b0*/  HMMA.16816.F32 R96, R8, R12, R96 ;  /* 0x0000000c0860723c */ /* 0x002fe20000001860 */
[----:B---3--:R-:W-:-:S05]  /*171c0*/  FMUL.FTZ R0, R33, R3 ;  /* 0x0000000321007220 */ /* 0x008fca0000410000 */
[----:B------:R-:W-:Y:S01]  /*171d0*/  HMMA.16816.F32 R92, R8, R14, R92 ;  /* 0x0000000e085c723c */ /* 0x000fe2000000185c */
[----:B------:R-:W1:Y:S01]  /*171e0*/  LDSM.16.M88.4 R12, [R183+0x6800] ;  /* 0x00680000b70c783b */ /* 0x000e620000000200 */
[----:B------:R3:W-:-:S15]  /*171f0*/  MUFU.TANH R169, R0 ;  /* 0x0000000000a97308 */ /* 0x0007de0000002400 */
[----:B------:R-:W-:-:S01]  /*17200*/  NOP ;  /* 0x0000000000007918 */ /* 0x000fc20000000000 */
[-C--:B------:R-:W-:Y:S01]  /*17210*/  FMUL.FTZ R96, R96, R3.reuse ;  /* 0x0000000360607220 */ /* 0x080fe20000410000 */
[----:B---3--:R-:W-:-:S04]  /*17220*/  FMUL.FTZ R0, R34, R3 ;  /* 0x0000000322007220 */ /* 0x008fc80000410000 */
[----:B------:R3:W2:Y:S01]  /*17230*/  MUFU.TANH R166, R0 ;  /* 0x0000000000a67308 */ /* 0x0006a20000002400 */
[-C--:B------:R-:W-:Y:S01]  /*17240*/  FMUL.FTZ R92, R92, R3.reuse ;  /* 0x000000035c5c7220 */ /* 0x080fe20000410000 */
[-C--:B------:R-:W-:Y:S01]  /*17250*/  FMUL.FTZ R93, R93, R3.reuse ;  /* 0x000000035d5d7220 */ /* 0x080fe20000410000 */
[-C--:B------:R-:W-:Y:S01]  /*17260*/  FMUL.FTZ R94, R94, R3.reuse ;  /* 0x000000035e5e7220 */ /* 0x080fe20000410000 */
[----:B------:R-:W-:-:S04]  /*17270*/  FMUL.FTZ R95, R95, R3 ;  /* 0x000000035f5f7220 */ /* 0x000fc80000410000 */
[----:B------:R-:W-:Y:S08]  /*17280*/  MUFU.TANH R96, R96 ;  /* 0x0000006000607308 */ /* 0x000ff00000002400 */
[----:B------:R-:W-:Y:S01]  /*17290*/  MUFU.TANH R92, R92 ;  /* 0x0000005c005c7308 */ /* 0x000fe20000002400 */
[-C--:B---3--:R-:W-:Y:S01]  /*172a0*/  FMUL.FTZ R0, R35, R3.reuse ;  /* 0x0000000323007220 */ /* 0x088fe20000410000 */
[C---:B-1----:R-:W-:Y:S01]  /*172b0*/  HMMA.16816.F32 R36, R8.reuse, R12, R112 ;  /* 0x0000000c0824723c */ /* 0x042fe20000001870 */
[----:B------:R-:W1:Y:S05]  /*172c0*/  LDSM.16.M88.4 R32, [R183+0x5000] ;  /* 0x00500000b720783b */ /* 0x000e6a0000000200 */
[----:B------:R3:W2:Y:S01]  /*172d0*/  MUFU.TANH R163, R0 ;  /* 0x0000000000a37308 */ /* 0x0006a20000002400 */
[----:B------:R-:W-:Y:S07]  /*172e0*/  HMMA.16816.F32 R28, R8, R14, R140 ;  /* 0x0000000e081c723c */ /* 0x000fee000000188c */
[----:B------:R-:W-:Y:S08]  /*172f0*/  MUFU.TANH R93, R93 ;  /* 0x0000005d005d7308 */ /* 0x000ff00000002400 */
[----:B------:R-:W-:Y:S01]  /*17300*/  MUFU.TANH R94, R94 ;  /* 0x0000005e005e7308 */ /* 0x000fe20000002400 */
[-C--:B---3--:R-:W-:Y:S01]  /*17310*/  FMUL.FTZ R0, R4, R3.reuse ;  /* 0x0000000304007220 */ /* 0x088fe20000410000 */
[----:B------:R-:W-:-:S06]  /*17320*/  FMUL.FTZ R142, R36, R3 ;  /* 0x00000003248e7220 */ /* 0x000fcc0000410000 */
[----:B------:R3:W2:Y:S01]  /*17330*/  MUFU.TANH R162, R0 ;  /* 0x0000000000a27308 */ /* 0x0006a20000002400 */
[-C--:B------:R-:W-:Y:S01]  /*17340*/  FMUL.FTZ R165, R30, R3.reuse ;  /* 0x000000031ea57220 */ /* 0x080fe20000410000 */
[----:B------:R-:W-:-:S06]  /*17350*/  FMUL.FTZ R167, R31, R3 ;  /* 0x000000031fa77220 */ /* 0x000fcc0000410000 */
[----:B------:R-:W-:Y:S01]  /*17360*/  MUFU.TANH R95, R95 ;  /* 0x0000005f005f7308 */ /* 0x000fe20000002400 */
[----:B-1----:R-:W-:Y:S01]  /*17370*/  HMMA.16816.F32 R64, R8, R32, R60 ;  /* 0x000000200840723c */ /* 0x002fe2000000183c */
[----:B---3--:R-:W-:-:S05]  /*17380*/  FMUL.FTZ R0, R5, R3 ;  /* 0x0000000305007220 */ /* 0x008fca0000410000 */
[----:B------:R-:W-:Y:S01]  /*17390*/  HMMA.16816.F32 R60, R8, R34, R144 ;  /* 0x00000022083c723c */ /* 0x000fe20000001890 */
[----:B------:R-:W1:Y:S01]  /*173a0*/  LDSM.16.M88.4 R32, [R183+0x7800] ;  /* 0x00780000b720783b */ /* 0x000e620000000200 */
[----:B------:R3:W-:Y:S05]  /*173b0*/  MUFU.TANH R164, R0 ;  /* 0x0000000000a47308 */ /* 0x0007ea0000002400 */
[----:B------:R-:W-:-:S11]  /*173c0*/  FMUL.FTZ R146, R37, R3 ;  /* 0x0000000325927220 */ /* 0x000fd60000410000 */
[-C--:B------:R-:W-:Y:S01]  /*173d0*/  FMUL.FTZ R64, R64, R3.reuse ;  /* 0x0000000340407220 */ /* 0x080fe20000410000 */
[-C--:B------:R-:W-:Y:S01]  /*173e0*/  FMUL.FTZ R65, R65, R3.reuse ;  /* 0x0000000341417220 */ /* 0x080fe20000410000 */
[-C--:B------:R-:W-:Y:S01]  /*173f0*/  FMUL.FTZ R66, R66, R3.reuse ;  /* 0x0000000342427220 */ /* 0x080fe20000410000 */
[-C--:B---3--:R-:W-:Y:S01]  /*17400*/  FMUL.FTZ R0, R6, R3.reuse ;  /* 0x0000000306007220 */ /* 0x088fe20000410000 */
[----:B------:R-:W-:-:S03]  /*17410*/  FMUL.FTZ R67, R67, R3 ;  /* 0x0000000343437220 */ /* 0x000fc60000410000 */
[----:B------:R3:W2:Y:S01]  /*17420*/  MUFU.TANH R160, R0 ;  /* 0x0000000000a07308 */ /* 0x0006a20000002400 */
[-C--:B------:R-:W-:Y:S01]  /*17430*/  FMUL.FTZ R60, R60, R3.reuse ;  /* 0x000000033c3c7220 */ /* 0x080fe20000410000 */
[-C--:B------:R-:W-:Y:S01]  /*17440*/  FMUL.FTZ R61, R61, R3.reuse ;  /* 0x000000033d3d7220 */ /* 0x080fe20000410000 */
[-C--:B------:R-:W-:Y:S01]  /*17450*/  FMUL.FTZ R62, R62, R3.reuse ;  /* 0x000000033e3e7220 */ /* 0x080fe20000410000 */
[-C--:B------:R-:W-:Y:S01]  /*17460*/  FMUL.FTZ R63, R63, R3.reuse ;  /* 0x000000033f3f7220 */ /* 0x080fe20000410000 */
[----:B---3--:R-:W-:Y:S01]  /*17470*/  FMUL.FTZ R0, R7, R3 ;  /* 0x0000000307007220 */ /* 0x008fe20000410000 */
[----:B-1----:R-:W-:Y:S01]  /*17480*/  HMMA.16816.F32 R12, R8, R32, R128 ;  /* 0x00000020080c723c */ /* 0x002fe20000001880 */
[----:B------:R-:W1:Y:S01]  /*17490*/  LDSM.16.M88.4 R4, [R183+0x6000] ;  /* 0x00600000b704783b */ /* 0x000e620000000200 */
[----:B------:R-:W-:Y:S01]  /*174a0*/  MUFU.TANH R31, R70 ;  /* 0x00000046001f7308 */ /* 0x000fe20000002400 */
[----:B------:R-:W-:-:S04]  /*174b0*/  DEPBAR.LE SB0, 0x0 ;  /* 0x000080000000791a */ /* 0x000fc80000000000 */
[-C--:B------:R-:W-:Y:S01]  /*174c0*/  FMUL.FTZ R33, R73, R3.reuse ;  /* 0x0000000349217220 */ /* 0x080fe20000410000 */
[----:B------:R-:W-:Y:S02]  /*174d0*/  FMUL.FTZ R32, R74, R3 ;  /* 0x000000034a207220 */ /* 0x000fe40000410000 */
[----:B------:R3:W2:-:S14]  /*174e0*/  MUFU.TANH R161, R0 ;  /* 0x0000000000a17308 */ /* 0x00069c0000002400 */
[-C--:B------:R-:W-:Y:S01]  /*174f0*/  FMUL.FTZ R194, R12, R3.reuse ;  /* 0x000000030cc27220 */ /* 0x080fe20000410000 */
[-C--:B------:R-:W-:Y:S01]  /*17500*/  FMUL.FTZ R197, R14, R3.reuse ;  /* 0x000000030ec57220 */ /* 0x080fe20000410000 */
[-C--:B------:R-:W-:Y:S01]  /*17510*/  FMUL.FTZ R195, R13, R3.reuse ;  /* 0x000000030dc37220 */ /* 0x080fe20000410000 */
[-C--:B---3--:R-:W-:Y:S01]  /*17520*/  FMUL.FTZ R0, R24, R3.reuse ;  /* 0x0000000318007220 */ /* 0x088fe20000410000 */
[----:B------:R-:W-:-:S03]  /*17530*/  FMUL.FTZ R198, R15, R3 ;  /* 0x000000030fc67220 */ /* 0x000fc60000410000 */
[----:B------:R3:W2:Y:S01]  /*17540*/  MUFU.TANH R159, R0 ;  /* 0x00000000009f7308 */ /* 0x0006a20000002400 */
[C---:B-1----:R-:W-:Y:S06]  /*17550*/  HMMA.16816.F32 R44, R8.reuse, R4, R152 ;  /* 0x00000004082c723c */ /* 0x042fec0000001898 */
[----:B------:R-:W-:Y:S01]  /*17560*/  HMMA.16816.F32 R40, R8, R6, R108 ;  /* 0x000000060828723c */ /* 0x000fe2000000186c */
[-C--:B---3--:R-:W-:Y:S01]  /*17570*/  FMUL.FTZ R0, R25, R3.reuse ;  /* 0x0000000319007220 */ /* 0x088fe20000410000 */
[-C--:B------:R-:W-:Y:S01]  /*17580*/  FMUL.FTZ R4, R80, R3.reuse ;  /* 0x0000000350047220 */ /* 0x080fe20000410000 */
[-C--:B------:R-:W-:Y:S01]  /*17590*/  FMUL.FTZ R5, R82, R3.reuse ;  /* 0x0000000352057220 */ /* 0x080fe20000410000 */
[-C--:B------:R-:W-:Y:S01]  /*175a0*/  FMUL.FTZ R152, R28, R3.reuse ;  /* 0x000000031c987220 */ /* 0x080fe20000410000 */
[----:B------:R1:W-:Y:S01]  /*175b0*/  MUFU.TANH R158, R0 ;  /* 0x00000000009e7308 */ /* 0x0003e20000002400 */
[-C--:B------:R-:W-:Y:S01]  /*175c0*/  FMUL.FTZ R153, R29, R3.reuse ;  /* 0x000000031d997220 */ /* 0x080fe20000410000 */
[----:B------:R-:W-:-:S06]  /*175d0*/  FMUL.FTZ R6, R83, R3 ;  /* 0x0000000353067220 */ /* 0x000fcc0000410000 */
[----:B------:R3:W-:Y:S05]  /*175e0*/  MUFU.TANH R136, R4 ;  /* 0x0000000400887308 */ /* 0x0007ea0000002400 */
[-C--:B------:R-:W-:Y:S01]  /*175f0*/  FMUL.FTZ R46, R46, R3.reuse ;  /* 0x000000032e2e7220 */ /* 0x080fe20000410000 */
[-C--:B------:R-:W-:Y:S02]  /*17600*/  FMUL.FTZ R47, R47, R3.reuse ;  /* 0x000000032f2f7220 */ /* 0x080fe40000410000 */
[----:B------:R-:W-:Y:S01]  /*17610*/  MUFU.TANH R109, R5 ;  /* 0x00000005006d7308 */ /* 0x000fe20000002400 */
[-C--:B-1----:R-:W-:Y:S02]  /*17620*/  FMUL.FTZ R0, R26, R3.reuse ;  /* 0x000000031a007220 */ /* 0x082fe40000410000 */
[----:B------:R-:W-:-:S05]  /*17630*/  FMUL.FTZ R131, R43, R3 ;  /* 0x000000032b837220 */ /* 0x000fca0000410000 */
[----:B------:R1:W2:Y:S01]  /*17640*/  MUFU.TANH R157, R0 ;  /* 0x00000000009d7308 */ /* 0x0002a20000002400 */
[----:B---3--:R-:W-:-:S07]  /*17650*/  FMUL.FTZ R4, R81, R3 ;  /* 0x0000000351047220 */ /* 0x008fce0000410000 */
[----:B------:R3:W-:Y:S01]  /*17660*/  MUFU.TANH R108, R6 ;  /* 0x00000006006c7308 */ /* 0x0007e20000002400 */
[-C--:B-1----:R-:W-:Y:S02]  /*17670*/  FMUL.FTZ R0, R27, R3.reuse ;  /* 0x000000031b007220 */ /* 0x082fe40000410000 */
[C---:B------:R-:W-:Y:S05]  /*17680*/  HMMA.16816.F32 R24, R8.reuse, R16, R120 ;  /* 0x000000100818723c */ /* 0x040fea0000001878 */
[----:B------:R1:W2:Y:S01]  /*17690*/  MUFU.TANH R145, R0 ;  /* 0x0000000000917308 */ /* 0x0002a20000002400 */
[----:B------:R-:W-:Y:S01]  /*176a0*/  HMMA.16816.F32 R16, R8, R18, R124 ;  /* 0x000000120810723c */ /* 0x000fe2000000187c */
[-C--:B---3--:R-:W-:Y:S01]  /*176b0*/  FMUL.FTZ R6, R98, R3.reuse ;  /* 0x0000000362067220 */ /* 0x088fe20000410000 */
[-C--:B------:R-:W-:Y:S01]  /*176c0*/  FMUL.FTZ R98, R50, R3.reuse ;  /* 0x0000000332627220 */ /* 0x080fe20000410000 */
[----:B------:R-:W-:-:S03]  /*176d0*/  FMUL.FTZ R123, R40, R3 ;  /* 0x00000003287b7220 */ /* 0x000fc60000410000 */
[----:B------:R-:W-:Y:S01]  /*176e0*/  HMMA.16816.F32 R8, R8, R34, R148 ;  /* 0x000000220808723c */ /* 0x000fe20000001894 */
[-C--:B------:R-:W-:Y:S01]  /*176f0*/  FMUL.FTZ R125, R41, R3.reuse ;  /* 0x00000003297d7220 */ /* 0x080fe20000410000 */
[-C--:B------:R-:W-:Y:S01]  /*17700*/  FMUL.FTZ R126, R42, R3.reuse ;  /* 0x000000032a7e7220 */ /* 0x080fe20000410000 */
[----:B-1----:R-:W-:-:S04]  /*17710*/  FMUL.FTZ R0, R52, R3 ;  /* 0x0000000334007220 */ /* 0x002fc80000410000 */
[-C--:B------:R-:W-:Y:S01]  /*17720*/  FMUL.FTZ R35, R48, R3.reuse ;  /* 0x0000000330237220 */ /* 0x080fe20000410000 */
[-C--:B------:R-:W-:Y:S01]  /*17730*/  FMUL.FTZ R148, R38, R3.reuse ;  /* 0x0000000326947220 */ /* 0x080fe20000410000 */
[-C--:B------:R-:W-:Y:S01]  /*17740*/  FMUL.FTZ R151, R39, R3.reuse ;  /* 0x0000000327977220 */ /* 0x080fe20000410000 */
[----:B------:R1:W3:Y:S02]  /*17750*/  MUFU.TANH R156, R0 ;  /* 0x00000000009c7308 */ /* 0x0002e40000002400 */
[-C--:B------:R-:W-:Y:S01]  /*17760*/  FMUL.FTZ R168, R24, R3.reuse ;  /* 0x0000000318a87220 */ /* 0x080fe20000410000 */
[----:B------:R-:W-:-:S05]  /*17770*/  FMUL.FTZ R170, R25, R3 ;  /* 0x0000000319aa7220 */ /* 0x000fca0000410000 */
[-C--:B------:R-:W-:Y:S01]  /*17780*/  FMUL.FTZ R179, R18, R3.reuse ;  /* 0x0000000312b37220 */ /* 0x080fe20000410000 */
[-C--:B------:R-:W-:Y:S01]  /*17790*/  FMUL.FTZ R176, R17, R3.reuse ;  /* 0x0000000311b07220 */ /* 0x080fe20000410000 */
[----:B------:R-:W-:Y:S01]  /*177a0*/  MUFU.TANH R18, R6 ;  /* 0x0000000600127308 */ /* 0x000fe20000002400 */
[----:B------:R-:W-:-:S03]  /*177b0*/  FMUL.FTZ R193, R19, R3 ;  /* 0x0000000313c17220 */ /* 0x000fc60000410000 */
[-C--:B------:R-:W-:Y:S01]  /*177c0*/  FMUL.FTZ R199, R8, R3.reuse ;  /* 0x0000000308c77220 */ /* 0x080fe20000410000 */
[-C--:B------:R-:W-:Y:S01]  /*177d0*/  FMUL.FTZ R208, R9, R3.reuse ;  /* 0x0000000309d07220 */ /* 0x080fe20000410000 */
[-C--:B------:R-:W-:Y:S01]  /*177e0*/  FMUL.FTZ R209, R10, R3.reuse ;  /* 0x000000030ad17220 */ /* 0x080fe20000410000 */
[-C--:B------:R-:W-:Y:S01]  /*177f0*/  FMUL.FTZ R210, R11, R3.reuse ;  /* 0x000000030bd27220 */ /* 0x080fe20000410000 */
[----:B-1----:R-:W-:-:S04]  /*17800*/  FMUL.FTZ R0, R53, R3 ;  /* 0x0000000335007220 */ /* 0x002fc80000410000 */
[----:B------:R1:W-:Y:S02]  /*17810*/  MUFU.TANH R147, R0 ;  /* 0x0000000000937308 */ /* 0x0003e40000002400 */
[----:B-1----:R-:W-:-:S06]  /*17820*/  FMUL.FTZ R0, R54, R3 ;  /* 0x0000000336007220 */ /* 0x002fcc0000410000 */
[----:B------:R1:W3:Y:S02]  /*17830*/  MUFU.TANH R144, R0 ;  /* 0x0000000000907308 */ /* 0x0002e40000002400 */
[----:B-1----:R-:W-:-:S06]  /*17840*/  FMUL.FTZ R0, R55, R3 ;  /* 0x0000000337007220 */ /* 0x002fcc0000410000 */
[----:B------:R1:W3:Y:S02]  /*17850*/  MUFU.TANH R139, R0 ;  /* 0x00000000008b7308 */ /* 0x0002e40000002400 */
[----:B-1----:R-:W-:-:S04]  /*17860*/  SHF.R.S32.HI R0, RZ, 0x1f, R192 ;  /* 0x0000001fff007819 */ /* 0x002fc800000114c0 */
[----:B------:R-:W-:Y:S02]  /*17870*/  LEA.HI R0, R0, R192, RZ, 0x2 ;  /* 0x000000c000007211 */ /* 0x000fe400078f10ff */
[----:B------:R-:W1:Y:S02]  /*17880*/  S2R R192, SR_CTAID.X ;  /* 0x0000000000c07919 */ /* 0x000e640000002500 */
[----:B------:R-:W-:-:S05]  /*17890*/  SHF.R.S32.HI R0, RZ, 0x2, R0 ;  /* 0x00000002ff007819 */ /* 0x000fca0000011400 */
[----:B------:R-:W-:Y:S02]  /*178a0*/  IMAD R0, R133, 0x10, R0 ;  /* 0x0000001085007824 */ /* 0x000fe400078e0200 */
[----:B------:R4:W3:Y:S01]  /*178b0*/  MUFU.TANH R133, R4 ;  /* 0x0000000400857308 */ /* 0x0008e20000002400 */
[----:B-1----:R-:W-:-:S05]  /*178c0*/  IMAD.SHL.U32 R233, R192, 0x40, RZ ;  /* 0x00000040c0e97824 */ /* 0x002fca00078e00ff */
[----:B------:R-:W-:Y:S02]  /*178d0*/  IADD3 R0, R0, 0x1, R233 ;  /* 0x0000000100007810 */ /* 0x000fe40007ffe0e9 */
[----:B------:R-:W-:Y:S01]  /*178e0*/  MOV R233, R175 ;  /* 0x000000af00e97202 */ /* 0x000fe20000000f00 */
[----:B------:R-:W-:Y:S01]  /*178f0*/  FMUL.FTZ R175, R16, R3 ;  /* 0x0000000310af7220 */ /* 0x000fe20000410000 */
[----:B----4-:R-:W-:Y:S01]  /*17900*/  IADD3 R4, R235, R0, -R234 ;  /* 0x00000000eb047210 */ /* 0x010fe20007ffe8ea */
[----:B------:R-:W-:Y:S01]  /*17910*/  IMAD.MOV.U32 R234, RZ, RZ, R230 ;  /* 0x000000ffffea7224 */ /* 0x000fe200078e00e6 */
[----:B------:R-:W-:Y:S01]  /*17920*/  LOP3.LUT R0, R20, R21, RZ, 0xfc, !PT ;  /* 0x0000001514007212 */ /* 0x000fe200078efcff */
[-C--:B------:R-:W-:Y:S01]  /*17930*/  FMUL.FTZ R21, R103, R3.reuse ;  /* 0x0000000367157220 */ /* 0x080fe20000410000 */
[----:B------:R-:W-:Y:S02]  /*17940*/  IMAD.MOV.U32 R230, RZ, RZ, R238 ;  /* 0x000000ffffe67224 */ /* 0x000fe400078e00ee */
[----:B------:R-:W-:Y:S01]  /*17950*/  FMUL.FTZ R20, R99, R3 ;  /* 0x0000000363147220 */ /* 0x000fe20000410000 */
[----:B------:R-:W-:Y:S01]  /*17960*/  IMAD.IADD R4, R116, 0x1, R4 ;  /* 0x0000000174047824 */ /* 0x000fe200078e0204 */
[----:B------:R-:W-:Y:S01]  /*17970*/  MUFU.TANH R34, R21 ;  /* 0x0000001500227308 */ /* 0x000fe20000002400 */
[----:B------:R-:W-:-:S02]  /*17980*/  IMAD.MOV.U32 R238, RZ, RZ, R172 ;  /* 0x000000ffffee7224 */ /* 0x000fc400078e00ac */
[-C--:B------:R-:W-:Y:S01]  /*17990*/  FMUL.FTZ R99, R51, R3.reuse ;  /* 0x0000000333637220 */ /* 0x080fe20000410000 */
[----:B------:R-:W-:Y:S01]  /*179a0*/  FMUL.FTZ R103, R44, R3 ;  /* 0x000000032c677220 */ /* 0x000fe20000410000 */
[C---:B------:R-:W-:Y:S01]  /*179b0*/  VIMNMX R7, R4.reuse, R235, PT ;  /* 0x000000eb04077248 */ /* 0x040fe20003fe0100 */
[-C--:B------:R-:W-:Y:S01]  /*179c0*/  FMUL.FTZ R116, R45, R3.reuse ;  /* 0x000000032d747220 */ /* 0x080fe20000410000 */
[----:B------:R-:W-:Y:S01]  /*179d0*/  VIADDMNMX R5, R4, 0x8, R235, PT ;  /* 0x0000000804057846 */ /* 0x000fe200038001eb */
[----:B------:R-:W-:Y:S01]  /*179e0*/  FMUL.FTZ R4, R104, R3 ;  /* 0x0000000368047220 */ /* 0x000fe20000410000 */
[----:B------:R-:W-:Y:S01]  /*179f0*/  MOV R235, R229 ;  /* 0x000000e500eb7202 */ /* 0x000fe20000000f00 */
[-C--:B------:R-:W-:Y:S01]  /*17a00*/  FMUL.FTZ R172, R26, R3.reuse ;  /* 0x000000031aac7220 */ /* 0x080fe20000410000 */
[----:B------:R-:W1:Y:S01]  /*17a10*/  S2R R229, SR_TID.X ;  /* 0x0000000000e57919 */ /* 0x000e620000002100 */
[----:B------:R4:W3:Y:S08]  /*17a20*/  MUFU.TANH R81, R4 ;  /* 0x0000000400517308 */ /* 0x0008f00000002400 */
[----:B------:R-:W-:Y:S08]  /*17a30*/  MUFU.TANH R19, R78 ;  /* 0x0000004e00137308 */ /* 0x000ff00000002400 */
[----:B------:R-:W-:Y:S01]  /*17a40*/  MUFU.TANH R43, R69 ;  /* 0x00000045002b7308 */ /* 0x000fe20000002400 */
[----:B----4-:R-:W-:-:S07]  /*17a50*/  FMUL.FTZ R4, R97, R3 ;  /* 0x0000000361047220 */ /* 0x010fce0000410000 */
[----:B------:R-:W-:Y:S01]  /*17a60*/  MUFU.TANH R25, R20 ;  /* 0x0000001400197308 */ /* 0x000fe20000002400 */
[----:B-1----:R-:W-:Y:S02]  /*17a70*/  IMAD.SHL.U32 R21, R229, 0x2, RZ ;  /* 0x00000002e5157824 */ /* 0x002fe400078e00ff */
[----:B------:R-:W-:Y:S02]  /*17a80*/  IMAD.MOV.U32 R229, RZ, RZ, R174 ;  /* 0x000000ffffe57224 */ /* 0x000fe400078e00ae */
[----:B------:R-:W-:Y:S01]  /*17a90*/  FMUL.FTZ R174, R27, R3 ;  /* 0x000000031bae7220 */ /* 0x000fe20000410000 */
[----:B------:R-:W-:Y:S02]  /*17aa0*/  LOP3.LUT R21, R21, 0x6, RZ, 0xc0, !PT ;  /* 0x0000000615157812 */ /* 0x000fe400078ec0ff */
[----:B------:R1:W4:Y:S03]  /*17ab0*/  MUFU.TANH R27, R4 ;  /* 0x00000004001b7308 */ /* 0x0003260000002400 */
[----:B-1----:R-:W-:-:S04]  /*17ac0*/  IMAD.IADD R4, R89, 0x1, R21 ;  /* 0x0000000159047824 */ /* 0x002fc800078e0215 */
[C---:B------:R-:W-:Y:S01]  /*17ad0*/  VIADD R6, R4.reuse, 0x1 ;  /* 0x0000000104067836 */ /* 0x040fe20000000000 */
[----:B------:R-:W-:Y:S01]  /*17ae0*/  I2FP.F32.S32 R12, R4 ;  /* 0x00000004000c7245 */ /* 0x000fe20000201400 */
[C---:B------:R-:W-:Y:S01]  /*17af0*/  VIADD R8, R4.reuse, 0x8 ;  /* 0x0000000804087836 */ /* 0x040fe20000000000 */
[C---:B------:R-:W-:Y:S01]  /*17b00*/  ISETP.GE.AND P4, PT, R4.reuse, R5, PT ;  /* 0x000000050400720c */ /* 0x040fe20003f86270 */
[----:B------:R-:W-:Y:S01]  /*17b10*/  VIADD R3, R4, 0x10 ;  /* 0x0000001004037836 */ /* 0x000fe20000000000 */
[----:B------:R-:W-:Y:S01]  /*17b20*/  ISETP.GE.AND P1, PT, R6, R7, PT ;  /* 0x000000070600720c */ /* 0x000fe20003f26270 */
[-C--:B------:R-:W-:Y:S01]  /*17b30*/  FFMA.FTZ R9, R132, R12.reuse, R234 ;  /* 0x0000000c84097223 */ /* 0x080fe200000100ea */
[----:B------:R-:W-:Y:S01]  /*17b40*/  ISETP.GE.AND P0, PT, R6, R5, PT ;  /* 0x000000050600720c */ /* 0x000fe20003f06270 */
[----:B------:R-:W-:Y:S01]  /*17b50*/  FFMA.FTZ R48, R132, R12, R233 ;  /* 0x0000000c84307223 */ /* 0x000fe200000100e9 */
[----:B------:R-:W-:Y:S02]  /*17b60*/  I2FP.F32.S32 R6, R6 ;  /* 0x0000000600067245 */ /* 0x000fe40000201400 */
[----:B------:R-:W-:-:S02]  /*17b70*/  ISETP.GE.AND P3, PT, R8, R7, PT ;  /* 0x000000070800720c */ /* 0x000fc40003f66270 */
[----:B------:R-:W-:Y:S01]  /*17b80*/  ISETP.GE.AND P6, PT, R8, R5, PT ;  /* 0x000000050800720c */ /* 0x000fe20003fc6270 */
[CC--:B------:R-:W-:Y:S01]  /*17b90*/  FFMA.FTZ R10, R132.reuse, R6.reuse, R235 ;  /* 0x00000006840a7223 */ /* 0x0c0fe200000100eb */
[----:B------:R-:W-:Y:S01]  /*17ba0*/  FFMA.FTZ R14, R132, R6, R228 ;  /* 0x00000006840e7223 */ /* 0x000fe200000100e4 */
[----:B------:R-:W-:Y:S01]  /*17bb0*/  VIADD R6, R4, 0x9 ;  /* 0x0000000904067836 */ /* 0x000fe20000000000 */
[----:B------:R-:W-:Y:S02]  /*17bc0*/  FSEL R51, R9, -INF , !P4 ;  /* 0xff80000009337808 */ /* 0x000fe40006000000 */
[----:B------:R-:W-:Y:S02]  /*17bd0*/  FSEL R54, R10, -INF , !P1 ;  /* 0xff8000000a367808 */ /* 0x000fe40004800000 */
[----:B------:R-:W-:Y:S02]  /*17be0*/  I2FP.F32.S32 R8, R8 ;  /* 0x0000000800087245 */ /* 0x000fe40000201400 */
[----:B------:R-:W-:-:S02]  /*17bf0*/  ISETP.GE.AND P5, PT, R6, R7, PT ;  /* 0x000000070600720c */ /* 0x000fc40003fa6270 */
[----:B------:R-:W-:Y:S01]  /*17c00*/  ISETP.GE.AND P2, PT, R6, R5, PT ;  /* 0x000000050600720c */ /* 0x000fe20003f46270 */
[CC--:B------:R-:W-:Y:S01]  /*17c10*/  FFMA.FTZ R13, R132.reuse, R8.reuse, R229 ;  /* 0x00000008840d7223 */ /* 0x0c0fe200000100e5 */
[C---:B------:R-:W-:Y:S01]  /*17c20*/  ISETP.GE.AND P4, PT, R3.reuse, R7, PT ;  /* 0x000000070300720c */ /* 0x040fe20003f86270 */
[----:B------:R-:W-:Y:S01]  /*17c30*/  FFMA.FTZ R9, R132, R8, R230 ;  /* 0x0000000884097223 */ /* 0x000fe200000100e6 */
[----:B------:R-:W-:Y:S02]  /*17c40*/  ISETP.GE.AND P1, PT, R3, R5, PT ;  /* 0x000000050300720c */ /* 0x000fe40003f26270 */
[----:B------:R-:W-:Y:S02]  /*17c50*/  I2FP.F32.S32 R6, R6 ;  /* 0x0000000600067245 */ /* 0x000fe40000201400 */
[----:B------:R-:W-:Y:S02]  /*17c60*/  I2FP.F32.S32 R3, R3 ;  /* 0x0000000300037245 */ /* 0x000fe40000201400 */
[----:B------:R-:W-:Y:S01]  /*17c70*/  IADD3 R8, R4, 0x11, RZ ;  /* 0x0000001104087810 */ /* 0x000fe20007ffe0ff */
        /* <DEDUP_REMOVED lines=8> */
[C---:B------:R-:W-:Y:S02]  /*17d00*/  ISETP.GE.AND P0, PT, R8.reuse, R7, PT ;  /* 0x000000070800720c */ /* 0x040fe40003f06270 */
[----:B------:R-:W-:Y:S02]  /*17d10*/  ISETP.GE.AND P3, PT, R8, R5, PT ;  /* 0x000000050800720c */ /* 0x000fe40003f66270 */
[----:B------:R-:W-:Y:S02]  /*17d20*/  FSEL R53, R9, -INF , !P6 ;  /* 0xff80000009357808 */ /* 0x000fe40007000000 */
[----:B------:R-:W-:Y:S02]  /*17d30*/  FSEL R80, R10, -INF , !P5 ;  /* 0xff8000000a507808 */ /* 0x000fe40006800000 */
[----:B------:R-:W-:Y:S02]  /*17d40*/  FSEL R52, R11, -INF , !P2 ;  /* 0xff8000000b347808 */ /* 0x000fe40005000000 */
[----:B------:R-:W-:-:S02]  /*17d50*/  FSEL R83, R12, -INF , !P4 ;  /* 0xff8000000c537808 */ /* 0x000fc40006000000 */
[----:B------:R-:W-:Y:S02]  /*17d60*/  I2FP.F32.S32 R8, R8 ;  /* 0x0000000800087245 */ /* 0x000fe40000201400 */
[C---:B------:R-:W-:Y:S02]  /*17d70*/  ISETP.GE.AND P6, PT, R6.reuse, R7, PT ;  /* 0x000000070600720c */ /* 0x040fe40003fc6270 */
[----:B------:R-:W-:Y:S01]  /*17d80*/  ISETP.GE.AND P5, PT, R6, R5, PT ;  /* 0x000000050600720c */ /* 0x000fe20003fa6270 */
[CC--:B------:R-:W-:Y:S01]  /*17d90*/  FFMA.FTZ R13, R132.reuse, R8.reuse, R243 ;  /* 0x00000008840d7223 */ /* 0x0c0fe200000100f3 */
[C---:B------:R-:W-:Y:S01]  /*17da0*/  ISETP.GE.AND P2, PT, R3.reuse, R7, PT ;  /* 0x000000070300720c */ /* 0x040fe20003f46270 */
[----:B------:R-:W-:Y:S01]  /*17db0*/  FFMA.FTZ R10, R132, R8, R237 ;  /* 0x00000008840a7223 */ /* 0x000fe200000100ed */
[----:B------:R-:W-:Y:S02]  /*17dc0*/  ISETP.GE.AND P4, PT, R3, R5, PT ;  /* 0x000000050300720c */ /* 0x000fe40003f86270 */
[----:B------:R-:W-:-:S02]  /*17dd0*/  I2FP.F32.S32 R6, R6 ;  /* 0x0000000600067245 */ /* 0x000fc40000201400 */
[----:B------:R-:W-:Y:S01]  /*17de0*/  I2FP.F32.S32 R3, R3 ;  /* 0x0000000300037245 */ /* 0x000fe20000201400 */
[----:B------:R-:W-:Y:S02]  /*17df0*/  VIADD R8, R4, 0x20 ;  /* 0x0000002004087836 */ /* 0x000fe40000000000 */
[CC--:B------:R-:W-:Y:S01]  /*17e00*/  FFMA.FTZ R12, R132.reuse, R6.reuse, R238 ;  /* 0x00000006840c7223 */ /* 0x0c0fe200000100ee */
[C---:B------:R-:W-:Y:S01]  /*17e10*/  FFMA.FTZ R9, R132.reuse, R6, R207 ;  /* 0x0000000684097223 */ /* 0x040fe200000100cf */
[CC--:B------:R-:W-:Y:S01]  /*17e20*/  FFMA.FTZ R11, R132.reuse, R3.reuse, R236 ;  /* 0x00000003840b7223 */ /* 0x0c0fe200000100ec */
[----:B------:R-:W-:Y:S01]  /*17e30*/  FFMA.FTZ R14, R132, R3, R91 ;  /* 0x00000003840e7223 */ /* 0x000fe2000001005b */
[C---:B------:R-:W-:Y:S02]  /*17e40*/  VIADD R6, R4.reuse, 0x21 ;  /* 0x0000002104067836 */ /* 0x040fe40000000000 */
[----:B------:R-:W-:Y:S01]  /*17e50*/  VIADD R3, R4, 0x28 ;  /* 0x0000002804037836 */ /* 0x000fe20000000000 */
[----:B------:R-:W-:-:S02]  /*17e60*/  FSEL R50, R15, -INF , !P1 ;  /* 0xff8000000f327808 */ /* 0x000fc40004800000 */
[----:B------:R-:W-:Y:S02]  /*17e70*/  FSEL R82, R13, -INF , !P0 ;  /* 0xff8000000d527808 */ /* 0x000fe40004000000 */
[C---:B------:R-:W-:Y:S02]  /*17e80*/  ISETP.GE.AND P1, PT, R8.reuse, R7, PT ;  /* 0x000000070800720c */ /* 0x040fe40003f26270 */
[----:B------:R-:W-:Y:S02]  /*17e90*/  ISETP.GE.AND P0, PT, R8, R5, PT ;  /* 0x000000050800720c */ /* 0x000fe40003f06270 */
[----:B------:R-:W-:Y:S02]  /*17ea0*/  FSEL R55, R10, -INF , !P3 ;  /* 0xff8000000a377808 */ /* 0x000fe40005800000 */
[----:B------:R-:W-:Y:S02]  /*17eb0*/  FSEL R91, R12, -INF , !P6 ;  /* 0xff8000000c5b7808 */ /* 0x000fe40007000000 */
[----:B------:R-:W-:-:S02]  /*17ec0*/  FSEL R73, R9, -INF , !P5 ;  /* 0xff80000009497808 */ /* 0x000fc40006800000 */
[----:B------:R-:W-:Y:S02]  /*17ed0*/  FSEL R97, R11, -INF , !P2 ;  /* 0xff8000000b617808 */ /* 0x000fe40005000000 */
[----:B------:R-:W-:Y:S02]  /*17ee0*/  I2FP.F32.S32 R8, R8 ;  /* 0x0000000800087245 */ /* 0x000fe40000201400 */
[C---:B------:R-:W-:Y:S02]  /*17ef0*/  ISETP.GE.AND P3, PT, R6.reuse, R7, PT ;  /* 0x000000070600720c */ /* 0x040fe40003f66270 */
[----:B------:R-:W-:Y:S02]  /*17f00*/  ISETP.GE.AND P6, PT, R6, R5, PT ;  /* 0x000000050600720c */ /* 0x000fe40003fc6270 */
[C---:B------:R-:W-:Y:S02]  /*17f10*/  ISETP.GE.AND P5, PT, R3.reuse, R7, PT ;  /* 0x000000070300720c */ /* 0x040fe40003fa6270 */
[----:B------:R-:W-:-:S02]  /*17f20*/  ISETP.GE.AND P2, PT, R3, R5, PT ;  /* 0x000000050300720c */ /* 0x000fc40003f46270 */
        /* <DEDUP_REMOVED lines=8> */
[C---:B------:R-:W-:Y:S01]  /*17fb0*/  IADD3 R8, R4.reuse, 0x29, RZ ;  /* 0x0000002904087810 */ /* 0x040fe20007ffe0ff */
[----:B------:R-:W-:-:S02]  /*17fc0*/  VIADD R6, R4, 0x30 ;  /* 0x0000003004067836 */ /* 0x000fc40000000000 */
[----:B------:R-:W-:Y:S01]  /*17fd0*/  VIADD R3, R4, 0x31 ;  /* 0x0000003104037836 */ /* 0x000fe20000000000 */
[----:B------:R-:W-:Y:S02]  /*17fe0*/  FSEL R78, R14, -INF , !P4 ;  /* 0xff8000000e4e7808 */ /* 0x000fe40006000000 */
[----:B------:R-:W-:Y:S02]  /*17ff0*/  FSEL R112, R13, -INF , !P1 ;  /* 0xff8000000d707808 */ /* 0x000fe40004800000 */
[C---:B------:R-:W-:Y:S02]  /*18000*/  ISETP.GE.AND P4, PT, R8.reuse, R7, PT ;  /* 0x000000070800720c */ /* 0x040fe40003f86270 */
[----:B------:R-:W-:Y:S02]  /*18010*/  ISETP.GE.AND P1, PT, R8, R5, PT ;  /* 0x000000050800720c */ /* 0x000fe40003f26270 */
[----:B------:R-:W-:Y:S02]  /*18020*/  FSEL R111, R10, -INF , !P0 ;  /* 0xff8000000a6f7808 */ /* 0x000fe40004000000 */
[----:B------:R-:W-:-:S02]  /*18030*/  FSEL R113, R12, -INF , !P3 ;  /* 0xff8000000c717808 */ /* 0x000fc40005800000 */
[----:B------:R-:W-:Y:S02]  /*18040*/  FSEL R110, R9, -INF , !P6 ;  /* 0xff800000096e7808 */ /* 0x000fe40007000000 */
[----:B------:R-:W-:Y:S02]  /*18050*/  FSEL R117, R11, -INF , !P5 ;  /* 0xff8000000b757808 */ /* 0x000fe40006800000 */
[----:B------:R-:W-:Y:S02]  /*18060*/  I2FP.F32.S32 R8, R8 ;  /* 0x0000000800087245 */ /* 0x000fe40000201400 */
[C---:B------:R-:W-:Y:S02]  /*18070*/  ISETP.GE.AND P0, PT, R6.reuse, R7, PT ;  /* 0x000000070600720c */ /* 0x040fe40003f06270 */
[----:B------:R-:W-:Y:S02]  /*18080*/  ISETP.GE.AND P3, PT, R6, R5, PT ;  /* 0x000000050600720c */ /* 0x000fe40003f66270 */
[----:B------:R-:W-:-:S02]  /*18090*/  ISETP.GE.AND P6, PT, R3, R7, PT ;  /* 0x000000070300720c */ /* 0x000fc40003fc6270 */
[----:B------:R-:W-:Y:S02]  /*180a0*/  ISETP.GE.AND P5, PT, R3, R5, PT ;  /* 0x000000050300720c */ /* 0x000fe40003fa6270 */
[----:B------:R-:W-:Y:S02]  /*180b0*/  I2FP.F32.S32 R6, R6 ;  /* 0x0000000600067245 */ /* 0x000fe40000201400 */
[----:B------:R-:W-:Y:S01]  /*180c0*/  I2FP.F32.S32 R3, R3 ;  /* 0x0000000300037245 */ /* 0x000fe20000201400 */
[CC--:B------:R-:W-:Y:S01]  /*180d0*/  FFMA.FTZ R13, R132.reuse, R8.reuse, R196 ;  /* 0x00000008840d7223 */ /* 0x0c0fe200000100c4 */
[C---:B------:R-:W-:Y:S01]  /*180e0*/  FFMA.FTZ R10, R132.reuse, R8, R182 ;  /* 0x00000008840a7223 */ /* 0x040fe200000100b6 */
[CC--:B------:R-:W-:Y:S01]  /*180f0*/  FFMA.FTZ R12, R132.reuse, R6.reuse, R181 ;  /* 0x00000006840c7223 */ /* 0x0c0fe200000100b5 */
[C---:B--2---:R-:W-:Y:S01]  /*18100*/  FFMA.FTZ R9, R132.reuse, R6, R173 ;  /* 0x0000000684097223 */ /* 0x044fe200000100ad */
[CC--:B------:R-:W-:Y:S01]  /*18110*/  FFMA.FTZ R11, R132.reuse, R3.reuse, R180 ;  /* 0x00000003840b7223 */ /* 0x0c0fe200000100b4 */
[----:B------:R-:W-:Y:S01]  /*18120*/  FFMA.FTZ R14, R132, R3, R119 ;  /* 0x00000003840e7223 */ /* 0x000fe20000010077 */
[----:B------:R-:W-:-:S02]  /*18130*/  VIADD R8, R4, 0x38 ;  /* 0x0000003804087836 */ /* 0x000fc40000000000 */
[C---:B------:R-:W-:Y:S02]  /*18140*/  VIADD R6, R4.reuse, 0x39 ;  /* 0x0000003904067836 */ /* 0x040fe40000000000 */
[----:B------:R-:W-:Y:S01]  /*18150*/  VIADD R3, R4, 0x40 ;  /* 0x0000004004037836 */ /* 0x000fe20000000000 */
[----:B------:R-:W-:Y:S02]  /*18160*/  FSEL R104, R15, -INF , !P2 ;  /* 0xff8000000f687808 */ /* 0x000fe40005000000 */
[----:B------:R-:W-:Y:S02]  /*18170*/  FSEL R115, R13, -INF , !P4 ;  /* 0xff8000000d737808 */ /* 0x000fe40006000000 */
[C---:B------:R-:W-:Y:S02]  /*18180*/  ISETP.GE.AND P2, PT, R8.reuse, R7, PT ;  /* 0x000000070800720c */ /* 0x040fe40003f46270 */
[----:B------:R-:W-:Y:S02]  /*18190*/  ISETP.GE.AND P4, PT, R8, R5, PT ;  /* 0x000000050800720c */ /* 0x000fe40003f86270 */
[----:B------:R-:W-:-:S02]  /*181a0*/  FSEL R114, R10, -INF , !P1 ;  /* 0xff8000000a727808 */ /* 0x000fc40004800000 */
[----:B------:R-:W-:Y:S02]  /*181b0*/  FSEL R120, R12, -INF , !P0 ;  /* 0xff8000000c787808 */ /* 0x000fe40004000000 */
[----:B------:R-:W-:Y:S02]  /*181c0*/  FSEL R119, R9, -INF , !P3 ;  /* 0xff80000009777808 */ /* 0x000fe40005800000 */
[----:B------:R-:W-:Y:S02]  /*181d0*/  FSEL R121, R11, -INF , !P6 ;  /* 0xff8000000b797808 */ /* 0x000fe40007000000 */
[----:B------:R-:W-:Y:S02]  /*181e0*/  I2FP.F32.S32 R8, R8 ;  /* 0x0000000800087245 */ /* 0x000fe40000201400 */
[C---:B------:R-:W-:Y:S02]  /*181f0*/  ISETP.GE.AND P1, PT, R6.reuse, R7, PT ;  /* 0x000000070600720c */ /* 0x040fe40003f26270 */
[----:B------:R-:W-:-:S02]  /*18200*/  ISETP.GE.AND P0, PT, R6, R5, PT ;  /* 0x000000050600720c */ /* 0x000fc40003f06270 */
[C---:B------:R-:W-:Y:S02]  /*18210*/  ISETP.GE.AND P3, PT, R3.reuse, R7, PT ;  /* 0x000000070300720c */ /* 0x040fe40003f66270 */
[----:B------:R-:W-:Y:S02]  /*18220*/  ISETP.GE.AND P6, PT, R3, R5, PT ;  /* 0x000000050300720c */ /* 0x000fe40003fc6270 */
        /* <DEDUP_REMOVED lines=11> */
[----:B------:R1:W-:Y:S01]  /*182e0*/  MUFU.TANH R44, R68 ;  /* 0x00000044002c7308 */ /* 0x0003e20000002400 */
[----:B------:R-:W-:Y:S02]  /*182f0*/  FSEL R69, R14, -INF , !P5 ;  /* 0xff8000000e457808 */ /* 0x000fe40006800000 */
[----:B------:R-:W-:Y:S02]  /*18300*/  FSEL R124, R13, -INF , !P2 ;  /* 0xff8000000d7c7808 */ /* 0x000fe40005000000 */
[C---:B------:R-:W-:Y:S02]  /*18310*/  ISETP.GE.AND P5, PT, R8.reuse, R7, PT ;  /* 0x000000070800720c */ /* 0x040fe40003fa6270 */
[----:B------:R-:W-:Y:S02]  /*18320*/  ISETP.GE.AND P2, PT, R8, R5, PT ;  /* 0x000000050800720c */ /* 0x000fe40003f46270 */
[----:B------:R-:W-:-:S02]  /*18330*/  FSEL R122, R12, -INF , !P1 ;  /* 0xff8000000c7a7808 */ /* 0x000fc40004800000 */
[----:B------:R-:W-:Y:S02]  /*18340*/  FSEL R70, R9, -INF , !P0 ;  /* 0xff80000009467808 */ /* 0x000fe40004000000 */
[----:B------:R-:W-:Y:S02]  /*18350*/  FSEL R130, R11, -INF , !P3 ;  /* 0xff8000000b827808 */ /* 0x000fe40005800000 */
[----:B------:R-:W-:Y:S02]  /*18360*/  I2FP.F32.S32 R8, R8 ;  /* 0x0000000800087245 */ /* 0x000fe40000201400 */
[----:B-1----:R-:W-:Y:S02]  /*18370*/  FSEL R68, R10, -INF , !P4 ;  /* 0xff8000000a447808 */ /* 0x002fe40006000000 */
        /* <DEDUP_REMOVED lines=15> */
[----:B------:R1:W-:Y:S01]  /*18470*/  MUFU.TANH R26, R71 ;  /* 0x00000047001a7308 */ /* 0x0003e20000002400 */
[----:B------:R-:W-:Y:S02]  /*18480*/  FSEL R128, R15, -INF , !P6 ;  /* 0xff8000000f807808 */ /* 0x000fe40007000000 */
[----:B------:R-:W-:Y:S02]  /*18490*/  FSEL R129, R13, -INF , !P5 ;  /* 0xff8000000d817808 */ /* 0x000fe40006800000 */
[C---:B------:R-:W-:Y:S02]  /*184a0*/  ISETP.GE.AND P6, PT, R8.reuse, R7, PT ;  /* 0x000000070800720c */ /* 0x040fe40003fc6270 */
[----:B------:R-:W-:-:S02]  /*184b0*/  ISETP.GE.AND P5, PT, R8, R5, PT ;  /* 0x000000050800720c */ /* 0x000fc40003fa6270 */
[----:B------:R-:W-:Y:S02]  /*184c0*/  FSEL R127, R10, -INF , !P2 ;  /* 0xff8000000a7f7808 */ /* 0x000fe40005000000 */
[----:B------:R-:W-:Y:S02]  /*184d0*/  FSEL R141, R12, -INF , !P4 ;  /* 0xff8000000c8d7808 */ /* 0x000fe40006000000 */
[----:B------:R-:W-:Y:S02]  /*184e0*/  FSEL R140, R11, -INF , !P0 ;  /* 0xff8000000b8c7808 */ /* 0x000fe40004000000 */
[----:B------:R-:W-:Y:S02]  /*184f0*/  I2FP.F32.S32 R8, R8 ;  /* 0x0000000800087245 */ /* 0x000fe40000201400 */
[----:B-1----:R-:W-:Y:S02]  /*18500*/  FSEL R71, R9, -INF , !P1 ;  /* 0xff80000009477808 */ /* 0x002fe40004800000 */
[----:B------:R-:W-:-:S02]  /*18510*/  ISETP.GE.AND P2, PT, R6, R7, PT ;  /* 0x000000070600720c */ /* 0x000fc40003f46270 */
[----:B------:R-:W-:Y:S02]  /*18520*/  ISETP.GE.AND P4, PT, R6, R5, PT ;  /* 0x000000050600720c */ /* 0x000fe40003f86270 */
[C---:B------:R-:W-:Y:S02]  /*18530*/  ISETP.GE.AND P1, PT, R3.reuse, R7, PT ;  /* 0x000000070300720c */ /* 0x040fe40003f26270 */
[----:B------:R-:W-:Y:S02]  /*18540*/  ISETP.GE.AND P0, PT, R3, R5, PT ;  /* 0x000000050300720c */ /* 0x000fe40003f06270 */
[----:B------:R-:W-:Y:S02]  /*18550*/  I2FP.F32.S32 R6, R6 ;  /* 0x0000000600067245 */ /* 0x000fe40000201400 */
[----:B------:R-:W-:Y:S01]  /*18560*/  I2FP.F32.S32 R3, R3 ;  /* 0x0000000300037245 */ /* 0x000fe20000201400 */
[CC--:B---3--:R-:W-:Y:S01]  /*18570*/  FFMA.FTZ R13, R132.reuse, R8.reuse, R156 ;  /* 0x00000008840d7223 */ /* 0x0c8fe2000001009c */
        /* <DEDUP_REMOVED lines=63> */
[----:B------:R-:W-:Y:S01]  /*18970*/  FSEL R150, R11, -INF , !P2 ;  /* 0xff8000000b967808 */ /* 0x000fe20005000000 */
[----:B------:R-:W1:Y:S01]  /*18980*/  MUFU.TANH R87, R87 ;  /* 0x0000005700577308 */ /* 0x000e620000002400 */
[----:B------:R-:W-:Y:S02]  /*18990*/  I2FP.F32.S32 R8, R8 ;  /* 0x0000000800087245 */ /* 0x000fe40000201400 */
[C---:B------:R-:W-:Y:S02]  /*189a0*/  ISETP.GE.AND P3, PT, R6.reuse, R7, PT ;  /* 0x000000070600720c */ /* 0x040fe40003f66270 */
[----:B------:R-:W-:Y:S02]  /*189b0*/  ISETP.GE.AND P6, PT, R6, R5, PT ;  /* 0x000000050600720c */ /* 0x000fe40003fc6270 */
[C---:B------:R-:W-:Y:S01]  /*189c0*/  ISETP.GE.AND P5, PT, R3.reuse, R7, PT ;  /* 0x000000070300720c */ /* 0x040fe20003fa6270 */
[----:B------:R-:W2:Y:S01]  /*189d0*/  MUFU.TANH R76, R76 ;  /* 0x0000004c004c7308 */ /* 0x000ea20000002400 */
[----:B------:R-:W-:-:S02]  /*189e0*/  ISETP.GE.AND P2, PT, R3, R5, PT ;  /* 0x000000050300720c */ /* 0x000fc40003f46270 */
[----:B------:R-:W-:Y:S02]  /*189f0*/  I2FP.F32.S32 R6, R6 ;  /* 0x0000000600067245 */ /* 0x000fe40000201400 */
[----:B------:R-:W-:Y:S01]  /*18a00*/  I2FP.F32.S32 R3, R3 ;  /* 0x0000000300037245 */ /* 0x000fe20000201400 */
[CC--:B----4-:R-:W-:Y:S01]  /*18a10*/  FFMA.FTZ R13, R132.reuse, R8.reuse, R27 ;  /* 0x00000008840d7223 */ /* 0x0d0fe2000001001b */
        /* <DEDUP_REMOVED lines=8> */
[----:B------:R3:W-:Y:S01]  /*18aa0*/  MUFU.TANH R37, R90 ;  /* 0x0000005a00257308 */ /* 0x0007e20000002400 */
[----:B------:R-:W-:Y:S02]  /*18ab0*/  FSEL R93, R15, -INF , !P4 ;  /* 0xff8000000f5d7808 */ /* 0x000fe40006000000 */
[----:B------:R-:W-:Y:S02]  /*18ac0*/  FSEL R94, R13, -INF , !P1 ;  /* 0xff8000000d5e7808 */ /* 0x000fe40004800000 */
[C---:B------:R-:W-:Y:S02]  /*18ad0*/  ISETP.GE.AND P4, PT, R8.reuse, R7, PT ;  /* 0x000000070800720c */ /* 0x040fe40003f86270 */
[----:B------:R-:W-:Y:S01]  /*18ae0*/  ISETP.GE.AND P1, PT, R8, R5, PT ;  /* 0x000000050800720c */ /* 0x000fe20003f26270 */
[----:B------:R4:W-:Y:S01]  /*18af0*/  MUFU.TANH R18, R98 ;  /* 0x0000006200127308 */ /* 0x0009e20000002400 */
[----:B------:R-:W-:-:S02]  /*18b00*/  FSEL R92, R10, -INF , !P0 ;  /* 0xff8000000a5c7808 */ /* 0x000fc40004000000 */
[----:B------:R-:W-:Y:S02]  /*18b10*/  FSEL R95, R11, -INF , !P5 ;  /* 0xff8000000b5f7808 */ /* 0x000fe40006800000 */
[----:B------:R-:W-:Y:S02]  /*18b20*/  I2FP.F32.S32 R8, R8 ;  /* 0x0000000800087245 */ /* 0x000fe40000201400 */
[-C--:B------:R-:W-:Y:S01]  /*18b30*/  ISETP.GE.AND P0, PT, R6, R7.reuse, PT ;  /* 0x000000070600720c */ /* 0x080fe20003f06270 */
[----:B------:R-:W2:Y:S01]  /*18b40*/  MUFU.TANH R77, R77 ;  /* 0x0000004d004d7308 */ /* 0x000ea20000002400 */
[----:B---3--:R-:W-:Y:S02]  /*18b50*/  FSEL R90, R9, -INF , !P6 ;  /* 0xff800000095a7808 */ /* 0x008fe40007000000 */
[C---:B------:R-:W-:Y:S02]  /*18b60*/  ISETP.GE.AND P6, PT, R3.reuse, R7, PT ;  /* 0x000000070300720c */ /* 0x040fe40003fc6270 */
[----:B------:R-:W-:-:S02]  /*18b70*/  ISETP.GE.AND P5, PT, R3, R5, PT ;  /* 0x000000050300720c */ /* 0x000fc40003fa6270 */
[----:B------:R-:W-:Y:S01]  /*18b80*/  I2FP.F32.S32 R3, R3 ;  /* 0x0000000300037245 */ /* 0x000fe20000201400 */
[----:B------:R-:W3:Y:S01]  /*18b90*/  MUFU.TANH R79, R79 ;  /* 0x0000004f004f7308 */ /* 0x000ee20000002400 */
[----:B----4-:R-:W-:Y:S02]  /*18ba0*/  FSEL R98, R12, -INF , !P3 ;  /* 0xff8000000c627808 */ /* 0x010fe40005800000 */
[----:B------:R-:W-:Y:S02]  /*18bb0*/  ISETP.GE.AND P3, PT, R6, R5, PT ;  /* 0x000000050600720c */ /* 0x000fe40003f66270 */
[----:B------:R-:W-:-:S03]  /*18bc0*/  I2FP.F32.S32 R6, R6 ;  /* 0x0000000600067245 */ /* 0x000fc60000201400 */
[----:B------:R-:W4:Y:S01]  /*18bd0*/  MUFU.TANH R45, R72 ;  /* 0x00000048002d7308 */ /* 0x000f220000002400 */
[CC--:B------:R-:W-:Y:S01]  /*18be0*/  FFMA.FTZ R13, R132.reuse, R8.reuse, R84 ;  /* 0x00000008840d7223 */ /* 0x0c0fe20000010054 */
[C---:B------:R-:W-:Y:S01]  /*18bf0*/  FFMA.FTZ R10, R132.reuse, R8, R86 ;  /* 0x00000008840a7223 */ /* 0x040fe20000010056 */
[----:B------:R-:W-:-:S05]  /*18c00*/  FFMA.FTZ R12, R132, R6, R85 ;  /* 0x00000006840c7223 */ /* 0x000fca0000010055 */
[----:B------:R-:W-:Y:S01]  /*18c10*/  MUFU.TANH R33, R33 ;  /* 0x0000002100217308 */ /* 0x000fe20000002400 */
[C---:B-1----:R-:W-:Y:S01]  /*18c20*/  FFMA.FTZ R9, R132.reuse, R6, R87 ;  /* 0x0000000684097223 */ /* 0x042fe20000010057 */
[CC--:B--2---:R-:W-:Y:S01]  /*18c30*/  FFMA.FTZ R11, R132.reuse, R3.reuse, R76 ;  /* 0x00000003840b7223 */ /* 0x0c4fe2000001004c */
[----:B------:R-:W-:-:S05]  /*18c40*/  FFMA.FTZ R15, R132, R3, R19 ;  /* 0x00000003840f7223 */ /* 0x000fca0000010013 */
[----:B------:R-:W1:Y:S01]  /*18c50*/  MUFU.TANH R32, R32 ;  /* 0x0000002000207308 */ /* 0x000e620000002400 */
[C---:B------:R-:W-:Y:S01]  /*18c60*/  IADD3 R8, R4.reuse, 0x89, RZ ;  /* 0x0000008904087810 */ /* 0x040fe20007ffe0ff */
[----:B------:R-:W-:-:S06]  /*18c70*/  VIADD R6, R4, 0x90 ;  /* 0x0000009004067836 */ /* 0x000fcc0000000000 */
[----:B------:R-:W2:Y:S01]  /*18c80*/  MUFU.TANH R17, R75 ;  /* 0x0000004b00117308 */ /* 0x000ea20000002400 */
[----:B------:R-:W-:Y:S01]  /*18c90*/  VIADD R3, R4, 0x91 ;  /* 0x0000009104037836 */ /* 0x000fe20000000000 */
[----:B------:R-:W-:Y:S02]  /*18ca0*/  FSEL R76, R14, -INF , !P2 ;  /* 0xff8000000e4c7808 */ /* 0x000fe40005000000 */
[----:B------:R-:W-:Y:S02]  /*18cb0*/  FSEL R87, R13, -INF , !P4 ;  /* 0xff8000000d577808 */ /* 0x000fe40006000000 */
[C---:B------:R-:W-:Y:S02]  /*18cc0*/  ISETP.GE.AND P2, PT, R8.reuse, R7, PT ;  /* 0x000000070800720c */ /* 0x040fe40003f46270 */
[----:B------:R-:W-:Y:S01]  /*18cd0*/  MUFU.TANH R20, R35 ;  /* 0x0000002300147308 */ /* 0x000fe20000002400 */
[----:B------:R-:W-:Y:S02]  /*18ce0*/  ISETP.GE.AND P4, PT, R8, R5, PT ;  /* 0x000000050800720c */ /* 0x000fe40003f86270 */
[----:B------:R-:W-:-:S02]  /*18cf0*/  FSEL R85, R10, -INF , !P1 ;  /* 0xff8000000a557808 */ /* 0x000fc40004800000 */
[----:B------:R-:W-:-:S03]  /*18d00*/  FSEL R84, R9, -INF , !P3 ;  /* 0xff80000009547808 */ /* 0x000fc60005800000 */
[----:B------:R4:W-:Y:S01]  /*18d10*/  MUFU.TANH R35, R99 ;  /* 0x0000006300237308 */ /* 0x0009e20000002400 */
[----:B------:R-:W-:Y:S02]  /*18d20*/  I2FP.F32.S32 R8, R8 ;  /* 0x0000000800087245 */ /* 0x000fe40000201400 */
[-C--:B------:R-:W-:Y:S02]  /*18d30*/  ISETP.GE.AND P1, PT, R6, R7.reuse, PT ;  /* 0x000000070600720c */ /* 0x080fe40003f26270 */
[----:B------:R-:W-:-:S03]  /*18d40*/  ISETP.GE.AND P3, PT, R3, R7, PT ;  /* 0x000000070300720c */ /* 0x000fc60003f66270 */
[----:B------:R1:W-:Y:S01]  /*18d50*/  MUFU.TANH R27, R103 ;  /* 0x00000067001b7308 */ /* 0x0003e20000002400 */
[CC--:B------:R-:W-:Y:S01]  /*18d60*/  FFMA.FTZ R13, R132.reuse, R8.reuse, R77 ;  /* 0x00000008840d7223 */ /* 0x0c0fe2000001004d */
[----:B---3--:R-:W-:Y:S01]  /*18d70*/  FFMA.FTZ R10, R132, R8, R79 ;  /* 0x00000008840a7223 */ /* 0x008fe2000001004f */
[----:B----4-:R-:W-:-:S05]  /*18d80*/  FSEL R99, R12, -INF , !P0 ;  /* 0xff8000000c637808 */ /* 0x010fca0004000000 */
[----:B------:R-:W3:Y:S01]  /*18d90*/  MUFU.TANH R24, R64 ;  /* 0x0000004000187308 */ /* 0x000ee20000002400 */
[----:B------:R-:W-:Y:S02]  /*18da0*/  ISETP.GE.AND P0, PT, R6, R5, PT ;  /* 0x000000050600720c */ /* 0x000fe40003f06270 */
[----:B------:R-:W-:Y:S02]  /*18db0*/  I2FP.F32.S32 R6, R6 ;  /* 0x0000000600067245 */ /* 0x000fe40000201400 */
[----:B-1----:R-:W-:-:S03]  /*18dc0*/  FSEL R103, R11, -INF , !P6 ;  /* 0xff8000000b677808 */ /* 0x002fc60007000000 */
[----:B------:R-:W1:Y:S01]  /*18dd0*/  MUFU.TANH R16, R66 ;  /* 0x0000004200107308 */ /* 0x000e620000002400 */
[----:B------:R-:W-:Y:S02]  /*18de0*/  ISETP.GE.AND P6, PT, R3, R5, PT ;  /* 0x000000050300720c */ /* 0x000fe40003fc6270 */
[----:B------:R-:W-:Y:S01]  /*18df0*/  I2FP.F32.S32 R3, R3 ;  /* 0x0000000300037245 */ /* 0x000fe20000201400 */
[CC--:B------:R-:W-:Y:S01]  /*18e00*/  FFMA.FTZ R12, R132.reuse, R6.reuse, R45 ;  /* 0x00000006840c7223 */ /* 0x0c0fe2000001002d */
[----:B------:R-:W-:Y:S01]  /*18e10*/  FFMA.FTZ R9, R132, R6, R32 ;  /* 0x0000000684097223 */ /* 0x000fe20000010020 */
[----:B------:R-:W-:Y:S02]  /*18e20*/  VIADD R8, R4, 0x98 ;  /* 0x0000009804087836 */ /* 0x000fe40000000000 */
[CC--:B------:R-:W-:Y:S01]  /*18e30*/  FFMA.FTZ R11, R132.reuse, R3.reuse, R33 ;  /* 0x00000003840b7223 */ /* 0x0c0fe20000010021 */
[----:B--2---:R-:W-:Y:S01]  /*18e40*/  FFMA.FTZ R14, R132, R3, R17 ;  /* 0x00000003840e7223 */ /* 0x004fe20000010011 */
[----:B------:R-:W-:-:S02]  /*18e50*/  VIADD R6, R4, 0x99 ;  /* 0x0000009904067836 */ /* 0x000fc40000000000 */
[----:B------:R-:W-:Y:S01]  /*18e60*/  VIADD R3, R4, 0xa0 ;  /* 0x000000a004037836 */ /* 0x000fe20000000000 */
[----:B------:R-:W-:Y:S02]  /*18e70*/  FSEL R77, R15, -INF , !P5 ;  /* 0xff8000000f4d7808 */ /* 0x000fe40006800000 */
[----:B------:R-:W-:Y:S01]  /*18e80*/  FSEL R86, R13, -INF , !P2 ;  /* 0xff8000000d567808 */ /* 0x000fe20005000000 */
[----:B------:R-:W2:Y:S01]  /*18e90*/  MUFU.TANH R42, R65 ;  /* 0x00000041002a7308 */ /* 0x000ea20000002400 */
[C---:B------:R-:W-:Y:S02]  /*18ea0*/  ISETP.GE.AND P5, PT, R8.reuse, R7, PT ;  /* 0x000000070800720c */ /* 0x040fe40003fa6270 */
[----:B------:R-:W-:Y:S02]  /*18eb0*/  ISETP.GE.AND P2, PT, R8, R5, PT ;  /* 0x000000050800720c */ /* 0x000fe40003f46270 */
[----:B------:R-:W-:Y:S02]  /*18ec0*/  FSEL R79, R10, -INF , !P4 ;  /* 0xff8000000a4f7808 */ /* 0x000fe40006000000 */
[----:B------:R-:W-:Y:S01]  /*18ed0*/  FSEL R157, R12, -INF , !P1 ;  /* 0xff8000000c9d7808 */ /* 0x000fe20004800000 */
[----:B------:R-:W4:Y:S01]  /*18ee0*/  MUFU.TANH R41, R67 ;  /* 0x0000004300297308 */ /* 0x000f220000002400 */
[----:B------:R-:W-:-:S02]  /*18ef0*/  FSEL R155, R9, -INF , !P0 ;  /* 0xff800000099b7808 */ /* 0x000fc40004000000 */
[----:B------:R-:W-:Y:S02]  /*18f00*/  FSEL R156, R11, -INF , !P3 ;  /* 0xff8000000b9c7808 */ /* 0x000fe40005800000 */
[----:B------:R-:W-:Y:S02]  /*18f10*/  I2FP.F32.S32 R8, R8 ;  /* 0x0000000800087245 */ /* 0x000fe40000201400 */
[C---:B------:R-:W-:Y:S01]  /*18f20*/  ISETP.GE.AND P4, PT, R6.reuse, R7, PT ;  /* 0x000000070600720c */ /* 0x040fe20003f86270 */
[----:B------:R-:W4:Y:S01]  /*18f30*/  MUFU.TANH R40, R60 ;  /* 0x0000003c00287308 */ /* 0x000f220000002400 */
[----:B------:R-:W-:Y:S02]  /*18f40*/  ISETP.GE.AND P1, PT, R6, R5, PT ;  /* 0x000000050600720c */ /* 0x000fe40003f26270 */
[C---:B------:R-:W-:Y:S02]  /*18f50*/  ISETP.GE.AND P0, PT, R3.reuse, R7, PT ;  /* 0x000000070300720c */ /* 0x040fe40003f06270 */
[----:B------:R-:W-:-:S02]  /*18f60*/  ISETP.GE.AND P3, PT, R3, R5, PT ;  /* 0x000000050300720c */ /* 0x000fc40003f66270 */
[----:B------:R-:W-:Y:S01]  /*18f70*/  I2FP.F32.S32 R6, R6 ;  /* 0x0000000600067245 */ /* 0x000fe20000201400 */
[----:B------:R-:W-:Y:S01]  /*18f80*/  MUFU.TANH R30, R61 ;  /* 0x0000003d001e7308 */ /* 0x000fe20000002400 */
[----:B------:R-:W-:Y:S01]  /*18f90*/  I2FP.F32.S32 R3, R3 ;  /* 0x0000000300037245 */ /* 0x000fe20000201400 */
[CC--:B------:R-:W-:Y:S01]  /*18fa0*/  FFMA.FTZ R13, R132.reuse, R8.reuse, R44 ;  /* 0x00000008840d7223 */ /* 0x0c0fe2000001002c */
[----:B------:R-:W-:-:S05]  /*18fb0*/  FFMA.FTZ R10, R132, R8, R31 ;  /* 0x00000008840a7223 */ /* 0x000fca000001001f */
[----:B------:R-:W4:Y:S01]  /*18fc0*/  MUFU.TANH R29, R62 ;  /* 0x0000003e001d7308 */ /* 0x000f220000002400 */
[CC--:B------:R-:W-:Y:S01]  /*18fd0*/  FFMA.FTZ R12, R132.reuse, R6.reuse, R43 ;  /* 0x00000006840c7223 */ /* 0x0c0fe2000001002b */
[C---:B------:R-:W-:Y:S01]  /*18fe0*/  FFMA.FTZ R9, R132.reuse, R6, R26 ;  /* 0x0000000684097223 */ /* 0x040fe2000001001a */
[----:B---3--:R-:W-:-:S05]  /*18ff0*/  FFMA.FTZ R11, R132, R3, R24 ;  /* 0x00000003840b7223 */ /* 0x008fca0000010018 */
[----:B------:R-:W3:Y:S01]  /*19000*/  MUFU.TANH R21, R63 ;  /* 0x0000003f00157308 */ /* 0x000ee20000002400 */
[----:B-1----:R-:W-:Y:S01]  /*19010*/  FFMA.FTZ R15, R132, R3, R16 ;  /* 0x00000003840f7223 */ /* 0x002fe20000010010 */
[C---:B------:R-:W-:Y:S01]  /*19020*/  IADD3 R8, R4.reuse, 0xa1, RZ ;  /* 0x000000a104087810 */ /* 0x040fe20007ffe0ff */
[C---:B------:R-:W-:Y:S02]  /*19030*/  VIADD R6, R4.reuse, 0xa8 ;  /* 0x000000a804067836 */ /* 0x040fe40000000000 */
[----:B------:R-:W-:Y:S01]  /*19040*/  VIADD R3, R4, 0xa9 ;  /* 0x000000a904037836 */ /* 0x000fe20000000000 */
[----:B------:R-:W-:Y:S02]  /*19050*/  FSEL R154, R12, -INF , !P4 ;  /* 0xff8000000c9a7808 */ /* 0x000fe40006000000 */
[----:B------:R1:W-:Y:S01]  /*19060*/  MUFU.TANH R32, R125 ;  /* 0x0000007d00207308 */ /* 0x0003e20000002400 */
[----:B------:R-:W-:Y:S02]  /*19070*/  FSEL R160, R11, -INF , !P0 ;  /* 0xff8000000ba07808 */ /* 0x000fe40004000000 */
[----:B------:R-:W-:-:S02]  /*19080*/  ISETP.GE.AND P4, PT, R6, R5, PT ;  /* 0x000000050600720c */ /* 0x000fc40003f86270 */
[----:B------:R-:W-:-:S03]  /*19090*/  ISETP.GE.AND P0, PT, R3, R5, PT ;  /* 0x000000050300720c */ /* 0x000fc60003f06270 */
[----:B------:R2:W-:Y:S08]  /*190a0*/  MUFU.TANH R26, R131 ;  /* 0x00000083001a7308 */ /* 0x0005f00000002400 */
[----:B------:R4:W-:Y:S01]  /*190b0*/  MUFU.TANH R33, R123 ;  /* 0x0000007b00217308 */ /* 0x0009e20000002400 */
[----:B-1----:R-:W-:Y:S02]  /*190c0*/  FSEL R125, R14, -INF , !P6 ;  /* 0xff8000000e7d7808 */ /* 0x002fe40007000000 */
[----:B------:R-:W-:-:S05]  /*190d0*/  ISETP.GE.AND P6, PT, R8, R7, PT ;  /* 0x000000070800720c */ /* 0x000fca0003fc6270 */
[----:B------:R1:W-:Y:S01]  /*190e0*/  MUFU.TANH R17, R126 ;  /* 0x0000007e00117308 */ /* 0x0003e20000002400 */
[----:B--2---:R-:W-:Y:S02]  /*190f0*/  FSEL R131, R13, -INF , !P5 ;  /* 0xff8000000d837808 */ /* 0x004fe40006800000 */
[----:B------:R-:W-:Y:S02]  /*19100*/  ISETP.GE.AND P5, PT, R8, R5, PT ;  /* 0x000000050800720c */ /* 0x000fe40003fa6270 */
[----:B------:R-:W-:-:S03]  /*19110*/  I2FP.F32.S32 R8, R8 ;  /* 0x0000000800087245 */ /* 0x000fc60000201400 */
[----:B------:R-:W2:Y:S01]  /*19120*/  MUFU.TANH R39, R56 ;  /* 0x0000003800277308 */ /* 0x000ea20000002400 */
[----:B----4-:R-:W-:Y:S02]  /*19130*/  FSEL R123, R10, -INF , !P2 ;  /* 0xff8000000a7b7808 */ /* 0x010fe40005000000 */
[-C--:B------:R-:W-:Y:S02]  /*19140*/  ISETP.GE.AND P2, PT, R6, R7.reuse, PT ;  /* 0x000000070600720c */ /* 0x080fe40003f46270 */
[----:B------:R-:W-:Y:S02]  /*19150*/  I2FP.F32.S32 R6, R6 ;  /* 0x0000000600067245 */ /* 0x000fe40000201400 */
[----:B-1----:R-:W-:Y:S01]  /*19160*/  FSEL R126, R9, -INF , !P1 ;  /* 0xff800000097e7808 */ /* 0x002fe20004800000 */
[----:B------:R-:W-:Y:S01]  /*19170*/  MUFU.TANH R38, R57 ;  /* 0x0000003900267308 */ /* 0x000fe20000002400 */
[----:B------:R-:W-:Y:S02]  /*19180*/  ISETP.GE.AND P1, PT, R3, R7, PT ;  /* 0x000000070300720c */ /* 0x000fe40003f26270 */
[----:B------:R-:W-:Y:S01]  /*19190*/  I2FP.F32.S32 R3, R3 ;  /* 0x0000000300037245 */ /* 0x000fe20000201400 */
[----:B------:R-:W-:-:S04]  /*191a0*/  FFMA.FTZ R13, R132, R8, R42 ;  /* 0x00000008840d7223 */ /* 0x000fc8000001002a */
[----:B------:R-:W1:Y:S01]  /*191b0*/  MUFU.TANH R36, R58 ;  /* 0x0000003a00247308 */ /* 0x000e620000002400 */
[C---:B------:R-:W-:Y:S01]  /*191c0*/  FFMA.FTZ R10, R132.reuse, R8, R41 ;  /* 0x00000008840a7223 */ /* 0x040fe20000010029 */
[CC--:B------:R-:W-:Y:S01]  /*191d0*/  FFMA.FTZ R12, R132.reuse, R6.reuse, R40 ;  /* 0x00000006840c7223 */ /* 0x0c0fe20000010028 */
[----:B------:R-:W-:-:S05]  /*191e0*/  FFMA.FTZ R9, R132, R6, R29 ;  /* 0x0000000684097223 */ /* 0x000fca000001001d */
[----:B------:R-:W4:Y:S01]  /*191f0*/  MUFU.TANH R28, R59 ;  /* 0x0000003b001c7308 */ /* 0x000f220000002400 */
[CC--:B------:R-:W-:Y:S01]  /*19200*/  FFMA.FTZ R11, R132.reuse, R3.reuse, R30 ;  /* 0x00000003840b7223 */ /* 0x0c0fe2000001001e */
[----:B---3--:R-:W-:Y:S01]  /*19210*/  FFMA.FTZ R14, R132, R3, R21 ;  /* 0x00000003840e7223 */ /* 0x008fe20000010015 */
[C---:B------:R-:W-:Y:S02]  /*19220*/  VIADD R8, R4.reuse, 0xb0 ;  /* 0x000000b004087836 */ /* 0x040fe40000000000 */
[C---:B------:R-:W-:Y:S02]  /*19230*/  VIADD R6, R4.reuse, 0xb1 ;  /* 0x000000b104067836 */ /* 0x040fe40000000000 */
[----:B------:R-:W-:Y:S01]  /*19240*/  VIADD R3, R4, 0xb8 ;  /* 0x000000b804037836 */ /* 0x000fe20000000000 */
[----:B------:R3:W-:Y:S01]  /*19250*/  MUFU.TANH R16, R148 ;  /* 0x0000009400107308 */ /* 0x0007e20000002400 */
[----:B------:R-:W-:Y:S02]  /*19260*/  FSEL R158, R13, -INF , !P6 ;  /* 0xff8000000d9e7808 */ /* 0x000fe40007000000 */
[----:B------:R-:W-:-:S02]  /*19270*/  ISETP.GE.AND P6, PT, R8, R5, PT ;  /* 0x000000050800720c */ /* 0x000fc40003fc6270 */
[----:B------:R-:W-:-:S03]  /*19280*/  FSEL R159, R11, -INF , !P1 ;  /* 0xff8000000b9f7808 */ /* 0x000fc60004800000 */
[----:B------:R2:W-:Y:S01]  /*19290*/  MUFU.TANH R24, R142 ;  /* 0x0000008e00187308 */ /* 0x0005e20000002400 */
[----:B------:R-:W-:-:S07]  /*192a0*/  ISETP.GE.AND P1, PT, R3, R5, PT ;  /* 0x000000050300720c */ /* 0x000fce0003f26270 */
[----:B------:R1:W-:Y:S01]  /*192b0*/  MUFU.TANH R31, R146 ;  /* 0x00000092001f7308 */ /* 0x0003e20000002400 */
[----:B---3--:R-:W-:Y:S02]  /*192c0*/  FSEL R148, R15, -INF , !P3 ;  /* 0xff8000000f947808 */ /* 0x008fe40005800000 */
[----:B------:R-:W-:Y:S02]  /*192d0*/  ISETP.GE.AND P3, PT, R8, R7, PT ;  /* 0x000000070800720c */ /* 0x000fe40003f66270 */
[----:B------:R-:W-:-:S03]  /*192e0*/  I2FP.F32.S32 R8, R8 ;  /* 0x0000000800087245 */ /* 0x000fc60000201400 */
[----:B------:R3:W-:Y:S01]  /*192f0*/  MUFU.TANH R29, R152 ;  /* 0x00000098001d7308 */ /* 0x0007e20000002400 */
[----:B--2---:R-:W-:Y:S02]  /*19300*/  FSEL R142, R9, -INF , !P4 ;  /* 0xff800000098e7808 */ /* 0x004fe40006000000 */
[----:B------:R-:W-:Y:S02]  /*19310*/  ISETP.GE.AND P4, PT, R3, R7, PT ;  /* 0x000000070300720c */ /* 0x000fe40003f86270 */
[----:B------:R-:W-:Y:S02]  /*19320*/  I2FP.F32.S32 R3, R3 ;  /* 0x0000000300037245 */ /* 0x000fe40000201400 */
[----:B-1----:R-:W-:Y:S01]  /*19330*/  FSEL R146, R10, -INF , !P5 ;  /* 0xff8000000a927808 */ /* 0x002fe20006800000 */
[----:B------:R-:W1:Y:S01]  /*19340*/  MUFU.TANH R34, R116 ;  /* 0x0000007400227308 */ /* 0x000e620000002400 */
[----:B------:R-:W-:Y:S02]  /*19350*/  ISETP.GE.AND P5, PT, R6, R7, PT ;  /* 0x000000070600720c */ /* 0x000fe40003fa6270 */
[----:B---3--:R-:W-:-:S05]  /*19360*/  FSEL R152, R12, -INF , !P2 ;  /* 0xff8000000c987808 */ /* 0x008fca0005000000 */
[----:B------:R-:W-:Y:S01]  /*19370*/  MUFU.TANH R25, R46 ;  /* 0x0000002e00197308 */ /* 0x000fe20000002400 */
[----:B------:R-:W-:Y:S02]  /*19380*/  ISETP.GE.AND P2, PT, R6, R5, PT ;  /* 0x000000050600720c */ /* 0x000fe40003f46270 */
[----:B------:R-:W-:Y:S01]  /*19390*/  I2FP.F32.S32 R6, R6 ;  /* 0x0000000600067245 */ /* 0x000fe20000201400 */
[----:B------:R-:W-:-:S04]  /*193a0*/  FFMA.FTZ R13, R132, R8, R39 ;  /* 0x00000008840d7223 */ /* 0x000fc80000010027 */
[----:B------:R-:W2:Y:S01]  /*193b0*/  MUFU.TANH R19, R47 ;  /* 0x0000002f00137308 */ /* 0x000ea20000002400 */
[C---:B------:R-:W-:Y:S01]  /*193c0*/  FFMA.FTZ R10, R132.reuse, R8, R36 ;  /* 0x00000008840a7223 */ /* 0x040fe20000010024 */
[CC--:B------:R-:W-:Y:S01]  /*193d0*/  FFMA.FTZ R12, R132.reuse, R6.reuse, R38 ;  /* 0x00000006840c7223 */ /* 0x0c0fe20000010026 */
[C---:B----4-:R-:W-:Y:S01]  /*193e0*/  FFMA.FTZ R9, R132.reuse, R6, R28 ;  /* 0x0000000684097223 */ /* 0x050fe2000001001c */
[CC--:B------:R-:W-:Y:S01]  /*193f0*/  FFMA.FTZ R11, R132.reuse, R3.reuse, R20 ;  /* 0x00000003840b7223 */ /* 0x0c0fe20000010014 */
[----:B------:R-:W-:Y:S01]  /*19400*/  FFMA.FTZ R15, R132, R3, R18 ;  /* 0x00000003840f7223 */ /* 0x000fe20000010012 */
[C---:B------:R-:W-:Y:S01]  /*19410*/  IADD3 R8, R4.reuse, 0xb9, RZ ;  /* 0x000000b904087810 */ /* 0x040fe20007ffe0ff */
[C---:B------:R-:W-:Y:S02]  /*19420*/  VIADD R6, R4.reuse, 0xc0 ;  /* 0x000000c004067836 */ /* 0x040fe40000000000 */
[----:B------:R-:W-:Y:S01]  /*19430*/  VIADD R3, R4, 0xc1 ;  /* 0x000000c104037836 */ /* 0x000fe20000000000 */
[----:B------:R3:W4:Y:S01]  /*19440*/  MUFU.TANH R30, R151 ;  /* 0x00000097001e7308 */ /* 0x0007220000002400 */
[----:B------:R-:W-:-:S02]  /*19450*/  FSEL R166, R13, -INF , !P3 ;  /* 0xff8000000da67808 */ /* 0x000fc40005800000 */
[----:B------:R-:W-:Y:S02]  /*19460*/  ISETP.GE.AND P3, PT, R8, R5, PT ;  /* 0x000000050800720c */ /* 0x000fe40003f66270 */
[----:B------:R-:W-:Y:S02]  /*19470*/  FSEL R162, R10, -INF , !P6 ;  /* 0xff8000000aa27808 */ /* 0x000fe40007000000 */
[----:B------:R-:W-:Y:S01]  /*19480*/  FSEL R163, R9, -INF , !P2 ;  /* 0xff80000009a37808 */ /* 0x000fe20005000000 */
[----:B------:R1:W-:Y:S01]  /*19490*/  MUFU.TANH R20, R165 ;  /* 0x000000a500147308 */ /* 0x0003e20000002400 */
[----:B------:R-:W-:Y:S02]  /*194a0*/  FSEL R171, R11, -INF , !P4 ;  /* 0xff8000000bab7808 */ /* 0x000fe40006000000 */
[-C--:B------:R-:W-:Y:S02]  /*194b0*/  ISETP.GE.AND P6, PT, R6, R7.reuse, PT ;  /* 0x000000070600720c */ /* 0x080fe40003fc6270 */
[----:B------:R-:W-:-:S02]  /*194c0*/  ISETP.GE.AND P2, PT, R3, R7, PT ;  /* 0x000000070300720c */ /* 0x000fc40003f46270 */
[----:B------:R-:W-:Y:S02]  /*194d0*/  ISETP.GE.AND P4, PT, R3, R5, PT ;  /* 0x000000050300720c */ /* 0x000fe40003f86270 */
[----:B---3--:R-:W-:Y:S02]  /*194e0*/  FSEL R151, R14, -INF , !P0 ;  /* 0xff8000000e977808 */ /* 0x008fe40004000000 */
[----:B------:R-:W-:Y:S02]  /*194f0*/  ISETP.GE.AND P0, PT, R8, R7, PT ;  /* 0x000000070800720c */ /* 0x000fe40003f06270 */
[----:B------:R-:W-:Y:S02]  /*19500*/  I2FP.F32.S32 R8, R8 ;  /* 0x0000000800087245 */ /* 0x000fe40000201400 */
[----:B------:R-:W-:Y:S02]  /*19510*/  I2FP.F32.S32 R3, R3 ;  /* 0x0000000300037245 */ /* 0x000fe40000201400 */
[----:B-1----:R-:W-:-:S02]  /*19520*/  FSEL R165, R12, -INF , !P5 ;  /* 0xff8000000ca57808 */ /* 0x002fc40006800000 */
[----:B------:R-:W-:Y:S02]  /*19530*/  ISETP.GE.AND P5, PT, R6, R5, PT ;  /* 0x000000050600720c */ /* 0x000fe40003fa6270 */
[----:B------:R-:W-:Y:S01]  /*19540*/  I2FP.F32.S32 R6, R6 ;  /* 0x0000000600067245 */ /* 0x000fe20000201400 */
[CC--:B------:R-:W-:Y:S01]  /*19550*/  FFMA.FTZ R13, R132.reuse, R8.reuse, R37 ;  /* 0x00000008840d7223 */ /* 0x0c0fe20000010025 */
[C---:B------:R-:W-:Y:S01]  /*19560*/  FFMA.FTZ R10, R132.reuse, R8, R35 ;  /* 0x00000008840a7223 */ /* 0x040fe20000010023 */
[CC--:B------:R-:W-:Y:S01]  /*19570*/  FFMA.FTZ R11, R132.reuse, R3.reuse, R34 ;  /* 0x00000003840b7223 */ /* 0x0c0fe20000010022 */
[C---:B--2---:R-:W-:Y:S01]  /*19580*/  FFMA.FTZ R14, R132.reuse, R3, R19 ;  /* 0x00000003840e7223 */ /* 0x044fe20000010013 */
[CC--:B------:R-:W-:Y:S01]  /*19590*/  FFMA.FTZ R12, R132.reuse, R6.reuse, R27 ;  /* 0x00000006840c7223 */ /* 0x0c0fe2000001001b */
[----:B------:R-:W-:Y:S01]  /*195a0*/  FFMA.FTZ R9, R132, R6, R25 ;  /* 0x0000000684097223 */ /* 0x000fe20000010019 */
[C---:B------:R-:W-:Y:S02]  /*195b0*/  VIADD R8, R4.reuse, 0xc8 ;  /* 0x000000c804087836 */ /* 0x040fe40000000000 */
[----:B------:R-:W-:-:S02]  /*195c0*/  VIADD R6, R4, 0xc9 ;  /* 0x000000c904067836 */ /* 0x000fc40000000000 */
[----:B------:R-:W-:Y:S01]  /*195d0*/  VIADD R3, R4, 0xd0 ;  /* 0x000000d004037836 */ /* 0x000fe20000000000 */
[----:B------:R1:W-:Y:S01]  /*195e0*/  MUFU.TANH R18, R167 ;  /* 0x000000a700127308 */ /* 0x0003e20000002400 */
[----:B------:R-:W-:Y:S02]  /*195f0*/  FSEL R161, R15, -INF , !P1 ;  /* 0xff8000000fa17808 */ /* 0x000fe40004800000 */
[----:B------:R-:W-:Y:S02]  /*19600*/  ISETP.GE.AND P1, PT, R8, R7, PT ;  /* 0x000000070800720c */ /* 0x000fe40003f26270 */
[----:B------:R-:W-:Y:S02]  /*19610*/  FSEL R177, R12, -INF , !P6 ;  /* 0xff8000000cb17808 */ /* 0x000fe40007000000 */
[----:B------:R-:W-:Y:S01]  /*19620*/  FSEL R178, R11, -INF , !P2 ;  /* 0xff8000000bb27808 */ /* 0x000fe20005000000 */
[----:B------:R2:W3:Y:S01]  /*19630*/  MUFU.TANH R21, R153 ;  /* 0x0000009900157308 */ /* 0x0004e20000002400 */
[----:B------:R-:W-:-:S02]  /*19640*/  ISETP.GE.AND P6, PT, R6, R5, PT ;  /* 0x000000050600720c */ /* 0x000fc40003fc6270 */
[----:B------:R-:W-:-:S05]  /*19650*/  ISETP.GE.AND P2, PT, R3, R5, PT ;  /* 0x000000050300720c */ /* 0x000fca0003f46270 */
[----:B------:R4:W3:Y:S01]  /*19660*/  MUFU.TANH R28, R168 ;  /* 0x000000a8001c7308 */ /* 0x0008e20000002400 */
[----:B-1----:R-:W-:Y:S02]  /*19670*/  FSEL R167, R13, -INF , !P0 ;  /* 0xff8000000da77808 */ /* 0x002fe40004000000 */
[----:B------:R-:W-:Y:S02]  /*19680*/  ISETP.GE.AND P0, PT, R8, R5, PT ;  /* 0x000000050800720c */ /* 0x000fe40003f06270 */
[----:B------:R-:W-:Y:S02]  /*19690*/  I2FP.F32.S32 R8, R8 ;  /* 0x0000000800087245 */ /* 0x000fe40000201400 */
[----:B--2---:R-:W-:Y:S02]  /*196a0*/  FSEL R153, R10, -INF , !P3 ;  /* 0xff8000000a997808 */ /* 0x004fe40005800000 */
[----:B------:R-:W-:Y:S02]  /*196b0*/  ISETP.GE.AND P3, PT, R6, R7, PT ;  /* 0x000000070600720c */ /* 0x000fe40003f66270 */
[----:B------:R-:W-:-:S02]  /*196c0*/  I2FP.F32.S32 R6, R6 ;  /* 0x0000000600067245 */ /* 0x000fc40000201400 */
[----:B----4-:R-:W-:Y:S02]  /*196d0*/  FSEL R168, R9, -INF , !P5 ;  /* 0xff80000009a87808 */ /* 0x010fe40006800000 */
        /* <DEDUP_REMOVED lines=13> */
[----:B------:R-:W-:Y:S02]  /*197b0*/  ISETP.GE.AND P4, PT, R8, R7, PT ;  /* 0x000000070800720c */ /* 0x000fe40003f86270 */
[----:B------:R-:W-:-:S03]  /*197c0*/  FSEL R192, R11, -INF , !P5 ;  /* 0xff8000000bc07808 */ /* 0x000fc60006800000 */
[----:B------:R2:W-:Y:S01]  /*197d0*/  MUFU.TANH R27, R170 ;  /* 0x000000aa001b7308 */ /* 0x0005e20000002400 */
[----:B------:R-:W-:-:S07]  /*197e0*/  ISETP.GE.AND P5, PT, R3, R5, PT ;  /* 0x000000050300720c */ /* 0x000fce0003fa6270 */
[----:B------:R4:W3:Y:S01]  /*197f0*/  MUFU.TANH R25, R172 ;  /* 0x000000ac00197308 */ /* 0x0008e20000002400 */
[----:B-1----:R-:W-:Y:S02]  /*19800*/  FSEL R175, R13, -INF , !P1 ;  /* 0xff8000000daf7808 */ /* 0x002fe40004800000 */
[----:B------:R-:W-:Y:S02]  /*19810*/  ISETP.GE.AND P1, PT, R8, R5, PT ;  /* 0x000000050800720c */ /* 0x000fe40003f26270 */
[----:B------:R-:W-:-:S03]  /*19820*/  I2FP.F32.S32 R8, R8 ;  /* 0x0000000800087245 */ /* 0x000fc60000201400 */
[----:B------:R1:W3:Y:S01]  /*19830*/  MUFU.TANH R19, R174 ;  /* 0x000000ae00137308 */ /* 0x0002e20000002400 */
[----:B--2---:R-:W-:Y:S02]  /*19840*/  FSEL R170, R10, -INF , !P0 ;  /* 0xff8000000aaa7808 */ /* 0x004fe40004000000 */
[----:B------:R-:W-:Y:S02]  /*19850*/  ISETP.GE.AND P0, PT, R6, R7, PT ;  /* 0x000000070600720c */ /* 0x000fe40003f06270 */
[----:B----4-:R-:W-:-:S03]  /*19860*/  FSEL R172, R9, -INF , !P6 ;  /* 0xff80000009ac7808 */ /* 0x010fc60007000000 */
[----:B------:R2:W4:Y:S01]  /*19870*/  MUFU.TANH R14, R179 ;  /* 0x000000b3000e7308 */ /* 0x0005220000002400 */
[----:B------:R-:W-:Y:S02]  /*19880*/  ISETP.GE.AND P6, PT, R3, R7, PT ;  /* 0x000000070300720c */ /* 0x000fe40003fc6270 */
[----:B------:R-:W-:Y:S02]  /*19890*/  I2FP.F32.S32 R3, R3 ;  /* 0x0000000300037245 */ /* 0x000fe40000201400 */
[----:B-1----:R-:W-:Y:S02]  /*198a0*/  FSEL R174, R12, -INF , !P3 ;  /* 0xff8000000cae7808 */ /* 0x002fe40005800000 */
[----:B------:R-:W-:Y:S02]  /*198b0*/  ISETP.GE.AND P3, PT, R6, R5, PT ;  /* 0x000000050600720c */ /* 0x000fe40003f66270 */
[----:B------:R-:W-:Y:S01]  /*198c0*/  I2FP.F32.S32 R6, R6 ;  /* 0x0000000600067245 */ /* 0x000fe20000201400 */
[CC--:B------:R-:W-:Y:S01]  /*198d0*/  FFMA.FTZ R13, R132.reuse, R8.reuse, R31 ;  /* 0x00000008840d7223 */ /* 0x0c0fe2000001001f */
[C---:B------:R-:W-:Y:S01]  /*198e0*/  FFMA.FTZ R10, R132.reuse, R8, R30 ;  /* 0x00000008840a7223 */ /* 0x040fe2000001001e */
[CC--:B---3--:R-:W-:Y:S01]  /*198f0*/  FFMA.FTZ R11, R132.reuse, R3.reuse, R21 ;  /* 0x00000003840b7223 */ /* 0x0c8fe20000010015 */
[C---:B------:R-:W-:Y:S01]  /*19900*/  FFMA.FTZ R15, R132.reuse, R3, R18 ;  /* 0x00000003840f7223 */ /* 0x040fe20000010012 */
[CC--:B------:R-:W-:Y:S01]  /*19910*/  FFMA.FTZ R12, R132.reuse, R6.reuse, R29 ;  /* 0x00000006840c7223 */ /* 0x0c0fe2000001001d */
[----:B------:R-:W-:Y:S01]  /*19920*/  FFMA.FTZ R9, R132, R6, R20 ;  /* 0x0000000684097223 */ /* 0x000fe20000010014 */
[----:B------:R-:W-:-:S02]  /*19930*/  VIADD R8, R4, 0xe0 ;  /* 0x000000e004087836 */ /* 0x000fc40000000000 */
[C---:B------:R-:W-:Y:S02]  /*19940*/  VIADD R6, R4.reuse, 0xe1 ;  /* 0x000000e104067836 */ /* 0x040fe40000000000 */
[----:B------:R-:W-:Y:S01]  /*19950*/  VIADD R3, R4, 0xe8 ;  /* 0x000000e804037836 */ /* 0x000fe20000000000 */
[----:B------:R1:W3:Y:S01]  /*19960*/  MUFU.TANH R26, R176 ;  /* 0x000000b0001a7308 */ /* 0x0002e20000002400 */
[----:B------:R-:W-:Y:S02]  /*19970*/  FSEL R169, R16, -INF , !P2 ;  /* 0xff80000010a97808 */ /* 0x000fe40005000000 */
[----:B--2---:R-:W-:Y:S02]  /*19980*/  FSEL R179, R13, -INF , !P4 ;  /* 0xff8000000db37808 */ /* 0x004fe40006000000 */
[C---:B------:R-:W-:Y:S02]  /*19990*/  ISETP.GE.AND P2, PT, R8.reuse, R7, PT ;  /* 0x000000070800720c */ /* 0x040fe40003f46270 */
[----:B------:R-:W-:Y:S01]  /*199a0*/  ISETP.GE.AND P4, PT, R8, R5, PT ;  /* 0x000000050800720c */ /* 0x000fe20003f86270 */
[----:B------:R2:W3:Y:S01]  /*199b0*/  MUFU.TANH R24, R193 ;  /* 0x000000c100187308 */ /* 0x0004e20000002400 */
[----:B------:R-:W-:-:S02]  /*199c0*/  FSEL R173, R10, -INF , !P1 ;  /* 0xff8000000aad7808 */ /* 0x000fc40004800000 */
[----:B------:R-:W-:Y:S02]  /*199d0*/  I2FP.F32.S32 R8, R8 ;  /* 0x0000000800087245 */ /* 0x000fe40000201400 */
[----:B------:R-:W-:-:S03]  /*199e0*/  ISETP.GE.AND P1, PT, R6, R7, PT ;  /* 0x000000070600720c */ /* 0x000fc60003f26270 */
[----:B------:R4:W3:Y:S01]  /*199f0*/  MUFU.TANH R20, R195 ;  /* 0x000000c300147308 */ /* 0x0008e20000002400 */
[----:B-1----:R-:W-:Y:S02]  /*19a00*/  FSEL R176, R9, -INF , !P3 ;  /* 0xff80000009b07808 */ /* 0x002fe40005800000 */
[----:B------:R-:W-:Y:S02]  /*19a10*/  ISETP.GE.AND P3, PT, R3, R7, PT ;  /* 0x000000070300720c */ /* 0x000fe40003f66270 */
[----:B--2---:R-:W-:-:S03]  /*19a20*/  FSEL R193, R12, -INF , !P0 ;  /* 0xff8000000cc17808 */ /* 0x004fc60004000000 */
[----:B------:R-:W1:Y:S01]  /*19a30*/  MUFU.TANH R16, R198 ;  /* 0x000000c600107308 */ /* 0x000e620000002400 */
[----:B------:R-:W-:Y:S01]  /*19a40*/  BAR.SYNC.DEFER_BLOCKING 0x0 ;  /* 0x0000000000007b1d */ /* 0x000fe20000010000 */
[-C--:B------:R-:W-:Y:S02]  /*19a50*/  ISETP.GE.AND P0, PT, R6, R5.reuse, PT ;  /* 0x000000050600720c */ /* 0x080fe40003f06270 */
[----:B------:R-:W-:Y:S02]  /*19a60*/  I2FP.F32.S32 R6, R6 ;  /* 0x0000000600067245 */ /* 0x000fe40000201400 */
[----:B----4-:R-:W-:Y:S02]  /*19a70*/  FSEL R195, R11, -INF , !P6 ;  /* 0xff8000000bc37808 */ /* 0x010fe40007000000 */
[----:B------:R-:W-:Y:S02]  /*19a80*/  ISETP.GE.AND P6, PT, R3, R5, PT ;  /* 0x000000050300720c */ /* 0x000fe40003fc6270 */
[----:B------:R-:W-:Y:S01]  /*19a90*/  I2FP.F32.S32 R3, R3 ;  /* 0x0000000300037245 */ /* 0x000fe20000201400 */
[----:B------:R2:W4:Y:S01]  /*19aa0*/  MUFU.TANH R21, R194 ;  /* 0x000000c200157308 */ /* 0x0005220000002400 */
[CC--:B------:R-:W-:Y:S01]  /*19ab0*/  FFMA.FTZ R13, R132.reuse, R8.reuse, R28 ;  /* 0x00000008840d7223 */ /* 0x0c0fe2000001001c */
[C---:B------:R-:W-:Y:S01]  /*19ac0*/  FFMA.FTZ R10, R132.reuse, R8, R25 ;  /* 0x00000008840a7223 */ /* 0x040fe20000010019 */
[CC--:B------:R-:W-:Y:S01]  /*19ad0*/  FFMA.FTZ R9, R132.reuse, R6.reuse, R19 ;  /* 0x0000000684097223 */ /* 0x0c0fe20000010013 */
[CC--:B------:R-:W-:Y:S01]  /*19ae0*/  FFMA.FTZ R11, R132.reuse, R3.reuse, R17 ;  /* 0x00000003840b7223 */ /* 0x0c0fe20000010011 */
[----:B------:R-:W-:Y:S01]  /*19af0*/  FFMA.FTZ R14, R132, R3, R14 ;  /* 0x00000003840e7223 */ /* 0x000fe2000001000e */
[C---:B------:R-:W-:Y:S01]  /*19b00*/  IADD3 R8, R4.reuse, 0xe9, RZ ;  /* 0x000000e904087810 */ /* 0x040fe20007ffe0ff */
[----:B------:R-:W-:Y:S01]  /*19b10*/  VIADD R3, R4, 0xf1 ;  /* 0x000000f104037836 */ /* 0x000fe20000000000 */
[----:B------:R3:W4:Y:S01]  /*19b20*/  MUFU.TANH R18, R197 ;  /* 0x000000c500127308 */ /* 0x0007220000002400 */
[----:B------:R-:W-:Y:S01]  /*19b30*/  FFMA.FTZ R12, R132, R6, R27 ;  /* 0x00000006840c7223 */ /* 0x000fe2000001001b */
[----:B------:R-:W-:Y:S01]  /*19b40*/  VIADD R6, R4, 0xf0 ;  /* 0x000000f004067836 */ /* 0x000fe20000000000 */
[----:B------:R-:W-:-:S02]  /*19b50*/  FSEL R203, R11, -INF , !P3 ;  /* 0xff8000000bcb7808 */ /* 0x000fc40005800000 */
[----:B------:R-:W-:-:S03]  /*19b60*/  ISETP.GE.AND P3, PT, R3, R5, PT ;  /* 0x000000050300720c */ /* 0x000fc60003f66270 */
[----:B------:R1:W4:Y:S01]  /*19b70*/  MUFU.TANH R19, R199 ;  /* 0x000000c700137308 */ /* 0x0003220000002400 */
[----:B--2---:R-:W-:Y:S02]  /*19b80*/  FSEL R194, R15, -INF , !P5 ;  /* 0xff8000000fc27808 */ /* 0x004fe40006800000 */
[-C--:B------:R-:W-:Y:S02]  /*19b90*/  ISETP.GE.AND P5, PT, R8, R7.reuse, PT ;  /* 0x000000070800720c */ /* 0x080fe40003fa6270 */
[----:B------:R-:W-:Y:S02]  /*19ba0*/  FSEL R196, R10, -INF , !P4 ;  /* 0xff8000000ac47808 */ /* 0x000fe40006000000 */
[----:B---3--:R-:W-:Y:S01]  /*19bb0*/  FSEL R197, R9, -INF , !P0 ;  /* 0xff80000009c57808 */ /* 0x008fe20004000000 */
[----:B------:R2:W3:Y:S01]  /*19bc0*/  MUFU.TANH R15, R209 ;  /* 0x000000d1000f7308 */ /* 0x0004e20000002400 */
[----:B------:R-:W-:Y:S02]  /*19bd0*/  ISETP.GE.AND P0, PT, R3, R7, PT ;  /* 0x000000070300720c */ /* 0x000fe40003f06270 */
[----:B------:R-:W-:-:S02]  /*19be0*/  I2FP.F32.S32 R3, R3 ;  /* 0x0000000300037245 */ /* 0x000fc40000201400 */
[----:B-1----:R-:W-:Y:S02]  /*19bf0*/  FSEL R199, R13, -INF , !P2 ;  /* 0xff8000000dc77808 */ /* 0x002fe40005000000 */
[----:B------:R-:W-:Y:S02]  /*19c00*/  ISETP.GE.AND P2, PT, R8, R5, PT ;  /* 0x000000050800720c */ /* 0x000fe40003f46270 */
[----:B------:R-:W-:Y:S01]  /*19c10*/  I2FP.F32.S32 R8, R8 ;  /* 0x0000000800087245 */ /* 0x000fe20000201400 */
[----:B------:R-:W1:Y:S01]  /*19c20*/  MUFU.TANH R17, R208 ;  /* 0x000000d000117308 */ /* 0x000e620000002400 */
[----:B------:R-:W-:Y:S02]  /*19c30*/  FSEL R202, R12, -INF , !P1 ;  /* 0xff8000000cca7808 */ /* 0x000fe40004800000 */
[----:B------:R-:W-:Y:S01]  /*19c40*/  ISETP.GE.AND P4, PT, R6, R7, PT ;  /* 0x000000070600720c */ /* 0x000fe20003f86270 */
[----:B------:R-:W-:Y:S01]  /*19c50*/  FFMA.FTZ R9, R132, R8, R26 ;  /* 0x0000000884097223 */ /* 0x000fe2000001001a */
[----:B------:R-:W-:-:S03]  /*19c60*/  ISETP.GE.AND P1, PT, R6, R5, PT ;  /* 0x000000050600720c */ /* 0x000fc60003f26270 */
[----:B------:R1:W1:Y:S01]  /*19c70*/  MUFU.TANH R13, R210 ;  /* 0x000000d2000d7308 */ /* 0x0002620000002400 */
[----:B------:R-:W-:Y:S01]  /*19c80*/  I2FP.F32.S32 R6, R6 ;  /* 0x0000000600067245 */ /* 0x000fe20000201400 */
[C---:B------:R-:W-:Y:S01]  /*19c90*/  FFMA.FTZ R8, R132.reuse, R8, R24 ;  /* 0x0000000884087223 */ /* 0x040fe20000010018 */
[CC--:B------:R-:W-:Y:S01]  /*19ca0*/  FFMA.FTZ R10, R132.reuse, R3.reuse, R20 ;  /* 0x00000003840a7223 */ /* 0x0c0fe20000010014 */
[----:B------:R-:W-:Y:S01]  /*19cb0*/  FFMA.FTZ R12, R132, R3, R16 ;  /* 0x00000003840c7223 */ /* 0x000fe20000010010 */
[----:B------:R-:W-:Y:S01]  /*19cc0*/  VIADD R3, R4, 0xf8 ;  /* 0x000000f804037836 */ /* 0x000fe20000000000 */
[----:B------:R-:W-:Y:S02]  /*19cd0*/  FSEL R198, R14, -INF , !P6 ;  /* 0xff8000000ec67808 */ /* 0x000fe40007000000 */
[C---:B------:R-:W-:Y:S01]  /*19ce0*/  ISETP.GE.AND P6, PT, R4.reuse, R7, PT ;  /* 0x000000070400720c */ /* 0x040fe20003fc6270 */
[----:B------:R-:W-:Y:S02]  /*19cf0*/  VIADD R4, R4, 0xf9 ;  /* 0x000000f904047836 */ /* 0x000fe40000000000 */
[CC--:B----4-:R-:W-:Y:S01]  /*19d00*/  FFMA.FTZ R11, R132.reuse, R6.reuse, R21 ;  /* 0x00000006840b7223 */ /* 0x0d0fe20000010015 */
[----:B------:R-:W-:Y:S01]  /*19d10*/  FFMA.FTZ R6, R132, R6, R18 ;  /* 0x0000000684067223 */ /* 0x000fe20000010012 */
[----:B------:R-:W-:-:S02]  /*19d20*/  FSEL R204, R9, -INF , !P5 ;  /* 0xff80000009cc7808 */ /* 0x000fc40006800000 */
[----:B------:R-:W-:Y:S02]  /*19d30*/  FSEL R205, R8, -INF , !P2 ;  /* 0xff80000008cd7808 */ /* 0x000fe40005000000 */
[C---:B------:R-:W-:Y:S02]  /*19d40*/  ISETP.GE.AND P5, PT, R3.reuse, R7, PT ;  /* 0x000000070300720c */ /* 0x040fe40003fa6270 */
[----:B------:R-:W-:Y:S02]  /*19d50*/  ISETP.GE.AND P2, PT, R3, R5, PT ;  /* 0x000000050300720c */ /* 0x000fe40003f46270 */
[----:B------:R-:W-:Y:S02]  /*19d60*/  I2FP.F32.S32 R3, R3 ;  /* 0x0000000300037245 */ /* 0x000fe40000201400 */
[----:B------:R-:W-:Y:S02]  /*19d70*/  I2FP.F32.S32 R8, R4 ;  /* 0x0000000400087245 */ /* 0x000fe40000201400 */
[----:B--2---:R-:W-:-:S02]  /*19d80*/  FSEL R209, R11, -INF , !P4 ;  /* 0xff8000000bd17808 */ /* 0x004fc40006000000 */
[----:B------:R-:W-:Y:S01]  /*19d90*/  FSEL R206, R6, -INF , !P1 ;  /* 0xff80000006ce7808 */ /* 0x000fe20004800000 */
[----:B------:R-:W-:Y:S01]  /*19da0*/  FFMA.FTZ R9, R132, R3, R19 ;  /* 0x0000000384097223 */ /* 0x000fe20000010013 */
[----:B------:R-:W-:Y:S01]  /*19db0*/  ISETP.GE.AND P4, PT, R4, R7, PT ;  /* 0x000000070400720c */ /* 0x000fe20003f86270 */
[----:B------:R-:W-:Y:S01]  /*19dc0*/  VIADD R11, R138, 0x800 ;  /* 0x000008008a0b7836 */ /* 0x000fe20000000000 */
[----:B------:R-:W-:Y:S01]  /*19dd0*/  ISETP.GE.AND P1, PT, R4, R5, PT ;  /* 0x000000050400720c */ /* 0x000fe20003f26270 */
[----:B---3--:R-:W-:Y:S01]  /*19de0*/  FFMA.FTZ R4, R132, R3, R15 ;  /* 0x0000000384047223 */ /* 0x008fe2000001000f */
[----:B-1----:R-:W-:Y:S01]  /*19df0*/  FSEL R210, R10, -INF , !P0 ;  /* 0xff8000000ad27808 */ /* 0x002fe20004000000 */
[CC--:B------:R-:W-:Y:S01]  /*19e00*/  FFMA.FTZ R6, R132.reuse, R8.reuse, R17 ;  /* 0x0000000884067223 */ /* 0x0c0fe20000010011 */
[----:B------:R-:W-:Y:S01]  /*19e10*/  FFMA.FTZ R3, R132, R8, R13 ;  /* 0x0000000884037223 */ /* 0x000fe2000001000d */
[C---:B------:R-:W-:Y:S01]  /*19e20*/  IADD3 R10, R138.reuse, 0x1000, RZ ;  /* 0x000010008a0a7810 */ /* 0x040fe20007ffe0ff */
        /* <DEDUP_REMOVED lines=22> */
[----:B------:R-:W-:Y:S02]  /*19f90*/  FSEL R207, R12, -INF , !P3 ;  /* 0xff8000000ccf7808 */ /* 0x000fe40005800000 */
[----:B------:R-:W-:Y:S01]  /*19fa0*/  ISETP.GT.AND P3, PT, R239, R211, PT ;  /* 0x000000d3ef00720c */ /* 0x000fe20003f64270 */
[C---:B-1----:R-:W-:Y:S02]  /*19fb0*/  VIADD R11, R138.reuse, 0x6800 ;  /* 0x000068008a0b7836 */ /* 0x042fe40000000000 */
[----:B--2---:R-:W-:-:S03]  /*19fc0*/  VIADD R10, R138, 0x7000 ;  /* 0x000070008a0a7836 */ /* 0x004fc60000000000 */
[----:B------:R1:W-:Y:S01]  /*19fd0*/  STL [R1+0xd0], R11 ;  /* 0x0000d00b01007387 */ /* 0x0003e20000100800 */
[----:B---3--:R-:W-:-:S03]  /*19fe0*/  VIADD R8, R138, 0x7800 ;  /* 0x000078008a087836 */ /* 0x008fc60000000000 */
[----:B------:R1:W-:Y:S04]  /*19ff0*/  STL [R1+0xd4], R10 ;  /* 0x0000d40a01007387 */ /* 0x0003e80000100800 */
[----:B------:R1:W-:Y:S01]  /*1a000*/  STL [R1+0xd8], R8 ;  /* 0x0000d80801007387 */ /* 0x0003e20000100800 */
        /* <DEDUP_REMOVED lines=8> */
[----:B------:R-:W-:Y:S06]  /*1a090*/  @!P3 BRA `(.L_x_4530) ;  /* 0x0000000c00f0b947 */ /* 0x000fec0003800000 */
        /* <DEDUP_REMOVED lines=64> */
.L_x_4532:
[----:B------:R-:W2:Y:S02]  /*1a4a0*/  LD.E R3, desc[UR6][R22.64+0x38] ;  /* 0x0000380616037980 */ /* 0x000ea4000c101900 */
[----:B--2---:R-:W-:-:S04]  /*1a4b0*/  LEA R3, -R3, RZ, 0x8 ;  /* 0x000000ff03037211 */ /* 0x004fc800078e41ff */
[----:B------:R-:W-:Y:S02]  /*1a4c0*/  SHF.R.S32.HI R4, RZ, 0x1f, R3 ;  /* 0x0000001fff047819 */ /* 0x000fe40000011403 */
.L_x_4533:
[----:B------:R-:W-:Y:S05]  /*1a4d0*/  BSYNC B0 ;  /* 0x0000000000007941 */ /* 0x000fea0003800000 */
.L_x_4531:
[----:B------:R-:W2:Y:S04]  /*1a4e0*/  LDL R6, [R1+0x8] ;  /* 0x0000080001067983 */ /* 0x000ea80000100800 */
[----:B-1----:R-:W3:Y:S01]  /*1a4f0*/  LDL R8, [R1] ;  /* 0x0000000001087983 */ /* 0x002ee20000100800 */
[----:B------:R-:W-:Y:S01]  /*1a500*/  BSSY B0, `(.L_x_4534) ;  /* 0x00000b1000007945 */ /* 0x000fe20003800000 */
[----:B--2---:R-:W-:Y:S01]  /*1a510*/  ISETP.GE.AND P1, PT, R134, R6, PT ;  /* 0x000000068600720c */ /* 0x004fe20003f26270 */
[----:B---3--:R-:W-:-:S12]  /*1a520*/  IMAD.MOV.U32 R56, RZ, RZ, R8 ;  /* 0x000000ffff387224 */ /* 0x008fd800078e0008 */
[----:B------:R-:W-:Y:S02]  /*1a530*/  @!P1 IADD3 R6, P4, R3, R118, RZ ;  /* 0x0000007603069210 */ /* 0x000fe40007f9e0ff */
[----:B------:R-:W-:-:S03]  /*1a540*/  @!P1 LEA R8, P2, R190, R3, 0x5 ;  /* 0x00000003be089211 */ /* 0x000fc600078428ff */
[----:B------:R-:W-:Y:S01]  /*1a550*/  @!P1 IMAD.X R9, R4, 0x1, R200, P4 ;  /* 0x0000000104099824 */ /* 0x000fe200020e06c8 */
[----:B------:R-:W-:Y:S02]  /*1a560*/  @!P1 LEA.HI.X R10, R190, R4, R191, 0x5, P2 ;  /* 0x00000004be0a9211 */ /* 0x000fe400010f2cbf */
[-C--:B------:R-:W-:Y:S02]  /*1a570*/  @!P1 LEA R44, P4, R6, R56.reuse, 0x1 ;  /* 0x00000038062c9211 */ /* 0x080fe400078808ff */
[----:B------:R-:W-:Y:S02]  /*1a580*/  @!P1 LEA R42, P2, R8, R56, 0x1 ;  /* 0x00000038082a9211 */ /* 0x000fe400078408ff */
[-C--:B------:R-:W-:Y:S01]  /*1a590*/  @!P1 LEA.HI.X R45, R6, R252.reuse, R9, 0x1, P4 ;  /* 0x000000fc062d9211 */ /* 0x080fe200020f0c09 */
[----:B------:R-:W-:Y:S01]  /*1a5a0*/  @!P1 IMAD.MOV.U32 R9, RZ, RZ, R4 ;  /* 0x000000ffff099224 */ /* 0x000fe200078e0004 */
[----:B------:R-:W-:Y:S01]  /*1a5b0*/  @!P1 LEA.HI.X R43, R8, R252, R10, 0x1, P2 ;  /* 0x000000fc082b9211 */ /* 0x000fe200010f0c0a */
[----:B------:R-:W-:Y:S01]  /*1a5c0*/  @!P1 IMAD.MOV.U32 R8, RZ, RZ, R3 ;  /* 0x000000ffff089224 */ /* 0x000fe200078e0003 */
[CC--:B------:R-:W-:Y:S01]  /*1a5d0*/  @!P1 LEA R6, P4, R190.reuse, R3.reuse, 0x6 ;  /* 0x00000003be069211 */ /* 0x0c0fe200078830ff */
[----:B------:R-:W-:Y:S01]  /*1a5e0*/  @!P1 IMAD.MOV.U32 R15, RZ, RZ, R4 ;  /* 0x000000ffff0f9224 */ /* 0x000fe200078e0004 */
[----:B------:R-:W-:Y:S01]  /*1a5f0*/  @!P1 MOV R14, R3 ;  /* 0x00000003000e9202 */ /* 0x000fe20000000f00 */
[C---:B------:R-:W-:Y:S01]  /*1a600*/  @!P1 IMAD.WIDE.U32 R10, R190.reuse, 0x30, R8 ;  /* 0x00000030be0a9825 */ /* 0x040fe200078e0008 */
[----:B------:R-:W-:-:S02]  /*1a610*/  @!P1 LEA.HI.X R13, R190, R4, R191, 0x6, P4 ;  /* 0x00000004be0d9211 */ /* 0x000fc400020f34bf */
[----:B------:R-:W-:Y:S01]  /*1a620*/  @!P1 LEA R40, P4, R6, R56, 0x1 ;  /* 0x0000003806289211 */ /* 0x000fe200078808ff */
[----:B------:R-:W-:Y:S02]  /*1a630*/  @!P1 IMAD R16, R191, 0x50, RZ ;  /* 0x00000050bf109824 */ /* 0x000fe400078e02ff */
[----:B------:R-:W-:Y:S01]  /*1a640*/  @!P1 IMAD.WIDE.U32 R8, R190, 0x50, R14 ;  /* 0x00000050be089825 */ /* 0x000fe200078e000e */
[----:B------:R-:W-:Y:S02]  /*1a650*/  @!P1 LEA.HI.X R41, R6, R252, R13, 0x1, P4 ;  /* 0x000000fc06299211 */ /* 0x000fe400020f0c0d */
[----:B------:R-:W-:Y:S01]  /*1a660*/  @!P1 LEA R12, P2, R190, R3, 0x7 ;  /* 0x00000003be0c9211 */ /* 0x000fe200078438ff */
[----:B------:R-:W-:Y:S01]  /*1a670*/  @!P1 IMAD.IADD R9, R9, 0x1, R16 ;  /* 0x0000000109099824 */ /* 0x000fe200078e0210 */
[----:B------:R-:W-:Y:S01]  /*1a680*/  @!P1 LEA R36, P4, R8, R56, 0x1 ;  /* 0x0000003808249211 */ /* 0x000fe200078808ff */
[----:B------:R-:W-:Y:S01]  /*1a690*/  @!P1 IMAD R17, R191, 0x30, RZ ;  /* 0x00000030bf119824 */ /* 0x000fe200078e02ff */
[----:B------:R-:W-:-:S02]  /*1a6a0*/  @!P1 LEA.HI.X R13, R190, R4, R191, 0x7, P2 ;  /* 0x00000004be0d9211 */ /* 0x000fc400010f3cbf */
[----:B------:R-:W-:Y:S01]  /*1a6b0*/  @!P1 LEA.HI.X R37, R8, R252, R9, 0x1, P4 ;  /* 0x000000fc08259211 */ /* 0x000fe200020f0c09 */
[----:B------:R-:W-:Y:S01]  /*1a6c0*/  @!P1 IMAD.IADD R6, R11, 0x1, R17 ;  /* 0x000000010b069824 */ /* 0x000fe200078e0211 */
[-C--:B------:R-:W-:Y:S01]  /*1a6d0*/  @!P1 LEA R34, P2, R12, R56.reuse, 0x1 ;  /* 0x000000380c229211 */ /* 0x080fe200078408ff */
[--C-:B------:R-:W-:Y:S01]  /*1a6e0*/  @!P1 IMAD.MOV.U32 R9, RZ, RZ, R4.reuse ;  /* 0x000000ffff099224 */ /* 0x100fe200078e0004 */
[-C--:B------:R-:W-:Y:S01]  /*1a6f0*/  @!P1 MOV R8, R3.reuse ;  /* 0x0000000300089202 */ /* 0x080fe20000000f00 */
[----:B------:R-:W-:Y:S01]  /*1a700*/  @!P1 IMAD.MOV.U32 R17, RZ, RZ, R4 ;  /* 0x000000ffff119224 */ /* 0x000fe200078e0004 */
[----:B------:R-:W-:Y:S02]  /*1a710*/  @!P1 LEA R38, P5, R10, R56, 0x1 ;  /* 0x000000380a269211 */ /* 0x000fe400078a08ff */
[----:B------:R-:W-:Y:S02]  /*1a720*/  @!P1 MOV R16, R3 ;  /* 0x0000000300109202 */ /* 0x000fe40000000f00 */
[-C--:B------:R-:W-:Y:S01]  /*1a730*/  @!P1 LEA.HI.X R35, R12, R252.reuse, R13, 0x1, P2 ;  /* 0x000000fc0c239211 */ /* 0x080fe200010f0c0d */
[----:B------:R-:W-:Y:S01]  /*1a740*/  @!P1 IMAD.WIDE.U32 R12, R190, 0x60, R8 ;  /* 0x00000060be0c9825 */ /* 0x000fe200078e0008 */
[----:B------:R-:W-:-:S02]  /*1a750*/  @!P1 LEA.HI.X R39, R10, R252, R6, 0x1, P5 ;  /* 0x000000fc0a279211 */ /* 0x000fc400028f0c06 */
[----:B------:R-:W-:Y:S01]  /*1a760*/  @!P1 LEA R14, P2, R3, R56, 0x1 ;  /* 0x00000038030e9211 */ /* 0x000fe200078408ff */
[----:B------:R-:W-:Y:S02]  /*1a770*/  @!P1 IMAD R19, R191, 0x90, RZ ;  /* 0x00000090bf139824 */ /* 0x000fe400078e02ff */
[----:B------:R-:W-:Y:S02]  /*1a780*/  @!P1 IMAD.MOV.U32 R10, RZ, RZ, R3 ;  /* 0x000000ffff0a9224 */ /* 0x000fe400078e0003 */
[----:B------:R-:W-:Y:S02]  /*1a790*/  @!P1 IMAD.MOV.U32 R11, RZ, RZ, R4 ;  /* 0x000000ffff0b9224 */ /* 0x000fe400078e0004 */
[----:B------:R-:W-:Y:S01]  /*1a7a0*/  @!P1 IMAD.WIDE.U32 R8, R190, 0x90, R16 ;  /* 0x00000090be089825 */ /* 0x000fe200078e0010 */
[----:B------:R-:W-:-:S03]  /*1a7b0*/  @!P1 LEA.HI.X R15, R3, R252, R4, 0x1, P2 ;  /* 0x000000fc030f9211 */ /* 0x000fc600010f0c04 */
[----:B------:R-:W-:Y:S01]  /*1a7c0*/  @!P1 IMAD R6, R191, 0x60, RZ ;  /* 0x00000060bf069824 */ /* 0x000fe200078e02ff */
[----:B------:R-:W-:Y:S01]  /*1a7d0*/  @!P1 IADD3 R9, R9, R19, RZ ;  /* 0x0000001309099210 */ /* 0x000fe20007ffe0ff */
[----:B------:R-:W-:Y:S01]  /*1a7e0*/  @!P1 IMAD R18, R191, 0x70, RZ ;  /* 0x00000070bf129824 */ /* 0x000fe200078e02ff */
[----:B------:R-:W-:Y:S01]  /*1a7f0*/  @!P1 LEA R28, P2, R8, R56, 0x1 ;  /* 0x00000038081c9211 */ /* 0x000fe200078408ff */
[----:B------:R-:W-:-:S04]  /*1a800*/  @!P1 IMAD.WIDE.U32 R10, R190, 0x70, R10 ;  /* 0x00000070be0a9825 */ /* 0x000fc800078e000a */
[----:B------:R-:W-:Y:S01]  /*1a810*/  @!P1 IMAD.IADD R13, R6, 0x1, R13 ;  /* 0x00000001060d9824 */ /* 0x000fe200078e020d */
[----:B------:R-:W-:Y:S01]  /*1a820*/  @!P1 LEA R30, P4, R10, R56, 0x1 ;  /* 0x000000380a1e9211 */ /* 0x000fe200078808ff */
[----:B------:R-:W-:Y:S01]  /*1a830*/  @!P1 IMAD.IADD R6, R11, 0x1, R18 ;  /* 0x000000010b069824 */ /* 0x000fe200078e0212 */
[-C--:B------:R-:W-:Y:S01]  /*1a840*/  @!P1 LEA.HI.X R29, R8, R252.reuse, R9, 0x1, P2 ;  /* 0x000000fc081d9211 */ /* 0x080fe200010f0c09 */
[----:B------:R-:W-:Y:S01]  /*1a850*/  @!P1 IMAD.MOV.U32 R8, RZ, RZ, R3 ;  /* 0x000000ffff089224 */ /* 0x000fe200078e0003 */
[----:B------:R1:W-:Y:S01]  /*1a860*/  @P1 STS.128 [R189+0x2000], RZ ;  /* 0x002000ffbd001388 */ /* 0x0003e20000000c00 */
[----:B------:R-:W-:Y:S01]  /*1a870*/  @!P1 IMAD.MOV.U32 R9, RZ, RZ, R4 ;  /* 0x000000ffff099224 */ /* 0x000fe200078e0004 */
[----:B------:R-:W-:Y:S02]  /*1a880*/  @!P1 LEA.HI.X R31, R10, R252, R6, 0x1, P4 ;  /* 0x000000fc0a1f9211 */ /* 0x000fe400020f0c06 */
[----:B------:R-:W-:Y:S01]  /*1a890*/  @!PT LDS RZ, [RZ] ;  /* 0x00000000fffff984 */ /* 0x000fe20000000800 */
[----:B------:R-:W-:Y:S01]  /*1a8a0*/  @!PT LDS RZ, [RZ] ;  /* 0x00000000fffff984 */ /* 0x000fe20000000800 */
[----:B------:R-:W-:Y:S01]  /*1a8b0*/  @!PT LDS RZ, [RZ] ;  /* 0x00000000fffff984 */ /* 0x000fe20000000800 */
[----:B------:R2:W-:Y:S01]  /*1a8c0*/  @!P1 LDGSTS.E.BYPASS.LTC128B.128 [R189+0x2000], desc[UR6][R14.64] ;  /* 0x020000000ebd9fae */ /* 0x0005e2000b901d46 */
[----:B------:R-:W-:Y:S01]  /*1a8d0*/  @!P1 IMAD R6, R191, 0xa0, RZ ;  /* 0x000000a0bf069824 */ /* 0x000fe200078e02ff */
[----:B------:R-:W-:Y:S01]  /*1a8e0*/  @!P1 LEA R32, P5, R12, R56, 0x1 ;  /* 0x000000380c209211 */ /* 0x000fe200078a08ff */
[----:B------:R-:W-:Y:S01]  /*1a8f0*/  @!P1 IMAD.WIDE.U32 R16, R190, 0xa0, R8 ;  /* 0x000000a0be109825 */ /* 0x000fe200078e0008 */
[----:B------:R1:W-:Y:S01]  /*1a900*/  @P1 STS.128 [R189+0x2800], RZ ;  /* 0x002800ffbd001388 */ /* 0x0003e20000000c00 */
[----:B------:R-:W-:-:S03]  /*1a910*/  @!P1 MOV R11, R4 ;  /* 0x00000004000b9202 */ /* 0x000fc60000000f00 */
[----:B------:R-:W-:Y:S01]  /*1a920*/  @!PT LDS RZ, [RZ] ;  /* 0x00000000fffff984 */ /* 0x000fe20000000800 */
[----:B------:R-:W-:Y:S01]  /*1a930*/  @!PT LDS RZ, [RZ] ;  /* 0x00000000fffff984 */ /* 0x000fe20000000800 */
[----:B------:R-:W-:Y:S01]  /*1a940*/  @!PT LDS RZ, [RZ] ;  /* 0x00000000fffff984 */ /* 0x000fe20000000800 */
[----:B------:R1:W-:Y:S01]  /*1a950*/  @!P1 LDGSTS.E.BYPASS.LTC128B.128 [R189+0x2800], desc[UR6][R44.64] ;  /* 0x028000002cbd9fae */ /* 0x0003e2000b901d46 */
[----:B------:R-:W-:-:S03]  /*1a960*/  @!P1 IMAD.MOV.U32 R10, RZ, RZ, R3 ;  /* 0x000000ffff0a9224 */ /* 0x000fc600078e0003 */
[----:B------:R1:W-:Y:S01]  /*1a970*/  @P1 STS.128 [R189+0x3000], RZ ;  /* 0x003000ffbd001388 */ /* 0x0003e20000000c00 */
[----:B------:R-:W-:-:S03]  /*1a980*/  @!P1 IMAD.IADD R6, R6, 0x1, R17 ;  /* 0x0000000106069824 */ /* 0x000fc600078e0211 */
[----:B------:R-:W-:Y:S01]  /*1a990*/  @!PT LDS RZ, [RZ] ;  /* 0x00000000fffff984 */ /* 0x000fe20000000800 */
[----:B------:R-:W-:Y:S01]  /*1a9a0*/  @!PT LDS RZ, [RZ] ;  /* 0x00000000fffff984 */ /* 0x000fe20000000800 */
[----:B------:R-:W-:Y:S01]  /*1a9b0*/  @!PT LDS RZ, [RZ] ;  /* 0x00000000fffff984 */ /* 0x000fe20000000800 */
[----:B------:R1:W-:Y:S01]  /*1a9c0*/  @!P1 LDGSTS.E.BYPASS.LTC128B.128 [R189+0x3000], desc[UR6][R42.64] ;  /* 0x030000002abd9fae */ /* 0x0003e2000b901d46 */
[----:B------:R-:W-:-:S03]  /*1a9d0*/  @!P1 LEA.HI.X R33, R12, R252, R13, 0x1, P5 ;  /* 0x000000fc0c219211 */ /* 0x000fc600028f0c0d */
[----:B------:R1:W-:Y:S01]  /*1a9e0*/  @P1 STS.128 [R189+0x3800], RZ ;  /* 0x003800ffbd001388 */ /* 0x0003e20000000c00 */
[----:B------:R-:W-:Y:S01]  /*1a9f0*/  @!P1 LEA R26, P2, R16, R56, 0x1 ;  /* 0x00000038101a9211 */ /* 0x000fe200078408ff */
[----:B------:R-:W-:Y:S02]  /*1aa00*/  @!P1 IMAD R24, R191, 0xb0, RZ ;  /* 0x000000b0bf189824 */ /* 0x000fe400078e02ff */
[----:B------:R-:W-:Y:S01]  /*1aa10*/  @!PT LDS RZ, [RZ] ;  /* 0x00000000fffff984 */ /* 0x000fe20000000800 */
[----:B------:R-:W-:Y:S01]  /*1aa20*/  @!PT LDS RZ, [RZ] ;  /* 0x00000000fffff984 */ /* 0x000fe20000000800 */
[----:B------:R-:W-:Y:S01]  /*1aa30*/  @!PT LDS RZ, [RZ] ;  /* 0x00000000fffff984 */ /* 0x000fe20000000800 */
[----:B------:R1:W-:Y:S01]  /*1aa40*/  @!P1 LDGSTS.E.BYPASS.LTC128B.128 [R189+0x3800], desc[UR6][R38.64] ;  /* 0x0380000026bd9fae */ /* 0x0003e2000b901d46 */
[----:B------:R-:W-:Y:S01]  /*1aa50*/  @!P1 IMAD.MOV.U32 R18, RZ, RZ, R3 ;  /* 0x000000ffff129224 */ /* 0x000fe200078e0003 */
[----:B------:R-:W-:Y:S01]  /*1aa60*/  @!P1 MOV R21, R4 ;  /* 0x0000000400159202 */ /* 0x000fe20000000f00 */
[----:B------:R-:W-:Y:S01]  /*1aa70*/  @!P1 IMAD.MOV.U32 R19, RZ, RZ, R4 ;  /* 0x000000ffff139224 */ /* 0x000fe200078e0004 */
[----:B------:R1:W-:Y:S01]  /*1aa80*/  @P1 STS.128 [R189+0x4000], RZ ;  /* 0x004000ffbd001388 */ /* 0x0003e20000000c00 */
[----:B--2---:R-:W-:-:S03]  /*1aa90*/  @!P1 IMAD.WIDE.U32 R14, R190, 0xb0, R10 ;  /* 0x000000b0be0e9825 */ /* 0x004fc600078e000a */
[----:B------:R-:W-:Y:S01]  /*1aaa0*/  @!PT LDS RZ, [RZ] ;  /* 0x00000000fffff984 */ /* 0x000fe20000000800 */
[----:B------:R-:W-:Y:S01]  /*1aab0*/  @!PT LDS RZ, [RZ] ;  /* 0x00000000fffff984 */ /* 0x000fe20000000800 */
[----:B------:R-:W-:Y:S01]  /*1aac0*/  @!PT LDS RZ, [RZ] ;  /* 0x00000000fffff984 */ /* 0x000fe20000000800 */
[----:B------:R1:W-:Y:S01]  /*1aad0*/  @!P1 LDGSTS.E.BYPASS.LTC128B.128 [R189+0x4000], desc[UR6][R40.64] ;  /* 0x0400000028bd9fae */ /* 0x0003e2000b901d46 */
[----:B------:R-:W-:Y:S01]  /*1aae0*/  @!P1 IMAD R25, R191, 0xc0, RZ ;  /* 0x000000c0bf199824 */ /* 0x000fe200078e02ff */
[----:B------:R-:W-:Y:S01]  /*1aaf0*/  @!P1 LEA.HI.X R27, R16, R252, R6, 0x1, P2 ;  /* 0x000000fc101b9211 */ /* 0x000fe200010f0c06 */
[----:B------:R-:W-:Y:S01]  /*1ab00*/  @!P1 IMAD.MOV.U32 R20, RZ, RZ, R3 ;  /* 0x000000ffff149224 */ /* 0x000fe200078e0003 */
[----:B------:R1:W-:Y:S01]  /*1ab10*/  @P1 STS.128 [R189+0x4800], RZ ;  /* 0x004800ffbd001388 */ /* 0x0003e20000000c00 */
[----:B------:R-:W-:-:S03]  /*1ab20*/  @!P1 IMAD.WIDE.U32 R12, R190, 0xc0, R8 ;  /* 0x000000c0be0c9825 */ /* 0x000fc600078e0008 */
[----:B------:R-:W-:Y:S01]  /*1ab30*/  @!PT LDS RZ, [RZ] ;  /* 0x00000000fffff984 */ /* 0x000fe20000000800 */
[----:B------:R-:W-:Y:S01]  /*1ab40*/  @!PT LDS RZ, [RZ] ;  /* 0x00000000fffff984 */ /* 0x000fe20000000800 */
[----:B------:R-:W-:Y:S01]  /*1ab50*/  @!PT LDS RZ, [RZ] ;  /* 0x00000000fffff984 */ /* 0x000fe20000000800 */
[----:B------:R1:W-:Y:S01]  /*1ab60*/  @!P1 LDGSTS.E.BYPASS.LTC128B.128 [R189+0x4800], desc[UR6][R36.64] ;  /* 0x0480000024bd9fae */ /* 0x0003e2000b901d46 */
[----:B------:R-:W-:Y:S02]  /*1ab70*/  @!P1 IMAD R46, R191, 0xd0, RZ ;  /* 0x000000d0bf2e9824 */ /* 0x000fe400078e02ff */
[----:B------:R-:W-:Y:S01]  /*1ab80*/  @!P1 IMAD.WIDE.U32 R10, R190, 0xd0, R18 ;  /* 0x000000d0be0a9825 */ /* 0x000fe200078e0012 */
[----:B------:R1:W-:Y:S03]  /*1ab90*/  @P1 STS.128 [R189+0x5000], RZ ;  /* 0x005000ffbd001388 */ /* 0x0003e60000000c00 */
[----:B------:R-:W-:Y:S01]  /*1aba0*/  @!P1 IMAD.IADD R6, R15, 0x1, R24 ;  /* 0x000000010f069824 */ /* 0x000fe200078e0218 */
[----:B------:R-:W-:Y:S01]  /*1abb0*/  @!PT LDS RZ, [RZ] ;  /* 0x00000000fffff984 */ /* 0x000fe20000000800 */
[----:B------:R-:W-:Y:S01]  /*1abc0*/  @!PT LDS RZ, [RZ] ;  /* 0x00000000fffff984 */ /* 0x000fe20000000800 */
[----:B------:R-:W-:Y:S01]  /*1abd0*/  @!PT LDS RZ, [RZ] ;  /* 0x00000000fffff984 */ /* 0x000fe20000000800 */
[----:B------:R1:W-:Y:S01]  /*1abe0*/  @!P1 LDGSTS.E.BYPASS.LTC128B.128 [R189+0x5000], desc[UR6][R32.64] ;  /* 0x0500000020bd9fae */ /* 0x0003e2000b901d46 */
[----:B------:R-:W-:Y:S01]  /*1abf0*/  @!P1 LEA R24, P6, R14, R56, 0x1 ;  /* 0x000000380e189211 */ /* 0x000fe200078c08ff */
[----:B------:R-:W-:-:S02]  /*1ac00*/  @!P1 IMAD R47, R191, 0xe0, RZ ;  /* 0x000000e0bf2f9824 */ /* 0x000fc400078e02ff */
[----:B------:R1:W-:Y:S01]  /*1ac10*/  @P1 STS.128 [R189+0x5800], RZ ;  /* 0x005800ffbd001388 */ /* 0x0003e20000000c00 */
[----:B------:R-:W-:Y:S01]  /*1ac20*/  @!P1 IMAD.WIDE.U32 R8, R190, 0xe0, R20 ;  /* 0x000000e0be089825 */ /* 0x000fe200078e0014 */
[----:B------:R-:W-:Y:S02]  /*1ac30*/  @!P1 LEA R20, P5, R12, R56, 0x1 ;  /* 0x000000380c149211 */ /* 0x000fe400078a08ff */
[----:B------:R-:W-:Y:S01]  /*1ac40*/  @!PT LDS RZ, [RZ] ;  /* 0x00000000fffff984 */ /* 0x000fe20000000800 */
[----:B------:R-:W-:Y:S01]  /*1ac50*/  @!PT LDS RZ, [RZ] ;  /* 0x00000000fffff984 */ /* 0x000fe20000000800 */
[----:B------:R-:W-:Y:S01]  /*1ac60*/  @!PT LDS RZ, [RZ] ;  /* 0x00000000fffff984 */ /* 0x000fe20000000800 */
[----:B------:R1:W-:Y:S01]  /*1ac70*/  @!P1 LDGSTS.E.BYPASS.LTC128B.128 [R189+0x5800], desc[UR6][R30.64] ;  /* 0x058000001ebd9fae */ /* 0x0003e2000b901d46 */
[----:B------:R-:W-:Y:S01]  /*1ac80*/  @!P1 IMAD.IADD R13, R25, 0x1, R13 ;  /* 0x00000001190d9824 */ /* 0x000fe200078e020d */
[----:B------:R-:W-:Y:S02]  /*1ac90*/  @!P1 IADD3 R11, R11, R46, RZ ;  /* 0x0000002e0b0b9210 */ /* 0x000fe40007ffe0ff */
[----:B------:R1:W-:Y:S01]  /*1aca0*/  @P1 STS.128 [R189+0x6000], RZ ;  /* 0x006000ffbd001388 */ /* 0x0003e20000000c00 */
[----:B------:R-:W-:Y:S01]  /*1acb0*/  @!P1 LEA R18, P4, R10, R56, 0x1 ;  /* 0x000000380a129211 */ /* 0x000fe200078808ff */
[----:B------:R-:W-:Y:S01]  /*1acc0*/  @!P1 IMAD.IADD R9, R47, 0x1, R9 ;  /* 0x000000012f099824 */ /* 0x000fe200078e0209 */
[----:B------:R-:W-:Y:S01]  /*1acd0*/  @!P1 LEA.HI.X R25, R14, R252, R6, 0x1, P6 ;  /* 0x000000fc0e199211 */ /* 0x000fe200030f0c06 */
[----:B------:R-:W-:Y:S01]  /*1ace0*/  @!PT LDS RZ, [RZ] ;  /* 0x00000000fffff984 */ /* 0x000fe20000000800 */
[----:B------:R-:W-:Y:S01]  /*1acf0*/  @!PT LDS RZ, [RZ] ;  /* 0x00000000fffff984 */ /* 0x000fe20000000800 */
[----:B------:R-:W-:Y:S01]  /*1ad00*/  @!PT LDS RZ, [RZ] ;  /* 0x00000000fffff984 */ /* 0x000fe20000000800 */
[----:B------:R1:W-:Y:S01]  /*1ad10*/  @!P1 LDGSTS.E.BYPASS.LTC128B.128 [R189+0x6000], desc[UR6][R34.64] ;  /* 0x0600000022bd9fae */ /* 0x0003e2000b901d46 */
[----:B------:R-:W-:-:S03]  /*1ad20*/  @!P1 LEA R16, P2, R8, R56, 0x1 ;  /* 0x0000003808109211 */ /* 0x000fc600078408ff */
[----:B------:R1:W-:Y:S01]  /*1ad30*/  @P1 STS.128 [R189+0x6800], RZ ;  /* 0x006800ffbd001388 */ /* 0x0003e20000000c00 */
[----:B------:R-:W-:-:S03]  /*1ad40*/  @!P1 LEA.HI.X R21, R12, R252, R13, 0x1, P5 ;  /* 0x000000fc0c159211 */ /* 0x000fc600028f0c0d */
[----:B------:R-:W-:Y:S01]  /*1ad50*/  @!PT LDS RZ, [RZ] ;  /* 0x00000000fffff984 */ /* 0x000fe20000000800 */
[----:B------:R-:W-:Y:S01]  /*1ad60*/  @!PT LDS RZ, [RZ] ;  /* 0x00000000fffff984 */ /* 0x000fe20000000800 */
[----:B------:R-:W-:Y:S01]  /*1ad70*/  @!PT LDS RZ, [RZ] ;  /* 0x00000000fffff984 */ /* 0x000fe20000000800 */
[----:B------:R1:W-:Y:S01]  /*1ad80*/  @!P1 LDGSTS.E.BYPASS.LTC128B.128 [R189+0x6800], desc[UR6][R28.64] ;  /* 0x068000001cbd9fae */ /* 0x0003e2000b901d46 */
[----:B------:R-:W-:-:S03]  /*1ad90*/  @!P1 LEA.HI.X R19, R10, R252, R11, 0x1, P4 ;  /* 0x000000fc0a139211 */ /* 0x000fc600020f0c0b */
        /* <DEDUP_REMOVED lines=39> */
.L_x_4535:
[----:B------:R-:W-:Y:S05]  /*1b010*/  BSYNC B0 ;  /* 0x0000000000007941 */ /* 0x000fea0003800000 */
.L_x_4534:
[C---:B------:R-:W-:Y:S01]  /*1b020*/  LEA R56, P1, R3.reuse, R56, 0x1 ;  /* 0x0000003803387211 */ /* 0x040fe200078208ff */
[----:B------:R-:W0:Y:S03]  /*1b030*/  LDGDEPBAR ;  /* 0x00000000000079af */ /* 0x000e260000000000 */
[----:B------:R-:W-:Y:S01]  /*1b040*/  LEA.HI.X R252, R3, R252, R4, 0x1, P1 ;  /* 0x000000fc03fc7211 */ /* 0x000fe200008f0c04 */
[----:B------:R3:W-:Y:S04]  /*1b050*/  STL [R1], R56 ;  /* 0x0000003801007387 */ /* 0x0007e80000100800 */
.L_x_4530:
[----:B------:R-:W-:Y:S05]  /*1b060*/  BSYNC B1 ;  /* 0x0000000000017941 */ /* 0x000fea0003800000 */
.L_x_4529:
[----:B------:R-:W-:-:S04]  /*1b070*/  FMNMX.FTZ R3, R51, R49, !PT ;  /* 0x0000003133037209 */ /* 0x000fc80007810000 */
[----:B------:R-:W-:-:S04]  /*1b080*/  FMNMX.FTZ R3, R53, R3, !PT ;  /* 0x0000000335037209 */ /* 0x000fc80007810000 */
[----:B------:R-:W-:Y:S02]  /*1b090*/  FMNMX.FTZ R4, R52, R3, !PT ;  /* 0x0000000334047209 */ /* 0x000fe40007810000 */
[----:B------:R-:W4:Y:S01]  /*1b0a0*/  LD.E R3, desc[UR6][R22.64+0xdc] ;  /* 0x0000dc0616037980 */ /* 0x000f22000c101900 */
        /* <DEDUP_REMOVED lines=134> */
[----:B------:R-:W5:Y:S01]  /*1b910*/  SHFL.BFLY PT, R8, R4, 0x1, 0x1f ;  /* 0x0c201f0004087f89 */ /* 0x000f6200000e0000 */
[----:B-1----:R-:W-:Y:S02]  /*1b920*/  FMNMX.FTZ R37, R37, R6, !PT ;  /* 0x0000000625257209 */ /* 0x002fe40007810000 */
[----:B-----5:R-:W-:-:S03]  /*1b930*/  FMNMX.FTZ R116, R4, R8, !PT ;  /* 0x0000000804747209 */ /* 0x020fc60007810000 */
[----:B------:R-:W1:Y:S01]  /*1b940*/  SHFL.BFLY PT, R8, R37, 0x1, 0x1f ;  /* 0x0c201f0025087f89 */ /* 0x000e6200000e0000 */
[----:B------:R-:W-:Y:S01]  /*1b950*/  FSETP.NEU.FTZ.AND P1, PT, R116, -INF , PT ;  /* 0xff8000007400780b */ /* 0x000fe20003f3d000 */
[----:B----4-:R-:W-:-:S05]  /*1b960*/  FMUL.FTZ R4, R3, R116 ;  /* 0x0000007403047220 */ /* 0x010fca0000410000 */
[----:B------:R-:W-:-:S05]  /*1b970*/  FSEL R4, R4, RZ, P1 ;  /* 0x000000ff04047208 */ /* 0x000fca0000800000 */
[----:B------:R-:W-:-:S04]  /*1b980*/  FFMA.FTZ R6, R51, R3, -R4 ;  /* 0x0000000333067223 */ /* 0x000fc80000010804 */
[----:B------:R4:W-:Y:S01]  /*1b990*/  MUFU.EX2 R243, R6 ;  /* 0x0000000600f37308 */ /* 0x0009e20000000800 */
[----:B-1----:R-:W-:-:S04]  /*1b9a0*/  FMNMX.FTZ R37, R37, R8, !PT ;  /* 0x0000000825257209 */ /* 0x002fc80007810000 */
[----:B------:R-:W-:Y:S01]  /*1b9b0*/  FSETP.NEU.FTZ.AND P1, PT, R37, -INF , PT ;  /* 0xff8000002500780b */ /* 0x000fe20003f3d000 */
[----:B------:R-:W-:Y:S01]  /*1b9c0*/  FMUL.FTZ R8, R3, R37 ;  /* 0x0000002503087220 */ /* 0x000fe20000410000 */
[----:B----4-:R-:W-:-:S04]  /*1b9d0*/  FFMA.FTZ R6, R49, R3, -R4 ;  /* 0x0000000331067223 */ /* 0x010fc80000010804 */
[----:B------:R1:W4:Y:S02]  /*1b9e0*/  MUFU.EX2 R242, R6 ;  /* 0x0000000600f27308 */ /* 0x0003240000000800 */
[----:B-1----:R-:W-:Y:S01]  /*1b9f0*/  FFMA.FTZ R6, R53, R3, -R4 ;  /* 0x0000000335067223 */ /* 0x002fe20000010804 */
[----:B----4-:R-:W-:-:S05]  /*1ba00*/  F2FP.F16.F32.PACK_AB R9, R242, R243 ;  /* 0x000000f3f209723e */ /* 0x010fca00000000ff */
        /* <DEDUP_REMOVED lines=20> */
[----:B------:R2:W-:Y:S02]  /*1bb50*/  MUFU.EX2 R216, R0 ;  /* 0x0000000000d87308 */ /* 0x0005e40000000800 */
[C---:B------:R-:W-:Y:S06]  /*1bb60*/  HMMA.16816.F32 R64, R8.reuse, R16, RZ ;  /* 0x000000100840723c */ /* 0x040fec00000018ff */
[C---:B---3--:R-:W-:Y:S06]  /*1bb70*/  HMMA.16816.F32 R56, R8.reuse, R18, RZ ;  /* 0x000000120838723c */ /* 0x048fec00000018ff */
[----:B------:R-:W-:Y:S01]  /*1bb80*/  HMMA.16816.F32 R16, R8, R12, RZ ;  /* 0x0000000c0810723c */ /* 0x000fe200000018ff */
[----:B--2---:R-:W-:-:S04]  /*1bb90*/  FFMA.FTZ R0, R73, R3, -R4 ;  /* 0x0000000349007223 */ /* 0x004fc80000010804 */
[----:B------:R2:W-:Y:S01]  /*1bba0*/  MUFU.EX2 R39, R0 ;  /* 0x0000000000277308 */ /* 0x0005e20000000800 */
[C---:B------:R-:W-:Y:S06]  /*1bbb0*/  HMMA.16816.F32 R40, R8.reuse, R24, RZ ;  /* 0x000000180828723c */ /* 0x040fec00000018ff */
[C---:B------:R-:W-:Y:S06]  /*1bbc0*/  HMMA.16816.F32 R28, R8.reuse, R26, RZ ;  /* 0x0000001a081c723c */ /* 0x040fec00000018ff */
[----:B------:R-:W-:Y:S01]  /*1bbd0*/  HMMA.16816.F32 R44, R8, R14, RZ ;  /* 0x0000000e082c723c */ /* 0x000fe200000018ff */
[----:B------:R-:W3:Y:S01]  /*1bbe0*/  LDSM.16.MT88.4 R12, [R180+0xa800] ;  /* 0x00a80000b40c783b */ /* 0x000ee20000004200 */
[----:B--2---:R-:W-:-:S04]  /*1bbf0*/  FFMA.FTZ R0, R83, R3, -R6 ;  /* 0x0000000353007223 */ /* 0x004fc80000010806 */
[C---:B------:R-:W-:Y:S01]  /*1bc00*/  HMMA.16816.F32 R60, R8.reuse, R32, RZ ;  /* 0x00000020083c723c */ /* 0x040fe200000018ff */
[----:B------:R2:W-:Y:S05]  /*1bc10*/  MUFU.EX2 R80, R0 ;  /* 0x0000000000507308 */ /* 0x0005ea0000000800 */
[----:B------:R-:W-:Y:S01]  /*1bc20*/  HMMA.16816.F32 R24, R8, R34, RZ ;  /* 0x000000220818723c */ /* 0x000fe200000018ff */
        /* <DEDUP_REMOVED lines=11> */
[----:B------:R-:W-:Y:S02]  /*1bce0*/  F2FP.F16.F32.PACK_AB R9, R216, R78 ;  /* 0x0000004ed809723e */ /* 0x000fe400000000ff */
[----:B--2---:R-:W-:Y:S01]  /*1bcf0*/  F2FP.F16.F32.PACK_AB R11, R91, R39 ;  /* 0x000000275b0b723e */ /* 0x004fe200000000ff */
[----:B------:R-:W-:-:S04]  /*1bd00*/  FFMA.FTZ R0, R111, R3, -R4 ;  /* 0x000000036f007223 */ /* 0x000fc80000010804 */
[----:B------:R2:W-:Y:S02]  /*1bd10*/  MUFU.EX2 R83, R0 ;  /* 0x0000000000537308 */ /* 0x0005e40000000800 */
[C---:B-1----:R-:W-:Y:S06]  /*1bd20*/  HMMA.16816.F32 R72, R8.reuse, R52, R64 ;  /* 0x000000340848723c */ /* 0x042fec0000001840 */
[C---:B------:R-:W-:Y:S06]  /*1bd30*/  HMMA.16816.F32 R64, R8.reuse, R54, R56 ;  /* 0x000000360840723c */ /* 0x040fec0000001838 */
[----:B------:R-:W-:Y:S01]  /*1bd40*/  HMMA.16816.F32 R52, R8, R48, R16 ;  /* 0x000000300834723c */ /* 0x000fe20000001810 */
[----:B------:R-:W1:Y:S01]  /*1bd50*/  LDSM.16.MT88.4 R16, [R181+0xa800] ;  /* 0x00a80000b510783b */ /* 0x000e620000004200 */
[----:B--2---:R-:W-:-:S04]  /*1bd60*/  FFMA.FTZ R0, R110, R3, -R4 ;  /* 0x000000036e007223 */ /* 0x004fc80000010804 */
[C---:B------:R-:W-:Y:S01]  /*1bd70*/  HMMA.16816.F32 R56, R8.reuse, R50, R44 ;  /* 0x000000320838723c */ /* 0x040fe2000000182c */
[----:B------:R2:W4:Y:S05]  /*1bd80*/  MUFU.EX2 R21, R0 ;  /* 0x0000000000157308 */ /* 0x00052a0000000800 */
[C---:B---3--:R-:W-:Y:S06]  /*1bd90*/  HMMA.16816.F32 R44, R8.reuse, R12, R40 ;  /* 0x0000000c082c723c */ /* 0x048fec0000001828 */
[----:B------:R-:W-:Y:S01]  /*1bda0*/  HMMA.16816.F32 R40, R8, R14, R28 ;  /* 0x0000000e0828723c */ /* 0x000fe2000000181c */
[----:B--2---:R-:W-:Y:S01]  /*1bdb0*/  FFMA.FTZ R0, R104, R3, -R4 ;  /* 0x0000000368007223 */ /* 0x004fe20000010804 */
[----:B------:R-:W-:-:S03]  /*1bdc0*/  MOV R104, R36 ;  /* 0x0000002400687202 */ /* 0x000fc60000000f00 */
[----:B------:R2:W-:Y:S01]  /*1bdd0*/  MUFU.EX2 R214, R0 ;  /* 0x0000000000d67308 */ /* 0x0005e20000000800 */
[----:B-1----:R-:W-:Y:S01]  /*1bde0*/  HMMA.16816.F32 R32, R8, R16, R60 ;  /* 0x000000100820723c */ /* 0x002fe2000000183c */
[----:B--2---:R-:W-:-:S05]  /*1bdf0*/  FFMA.FTZ R0, R112, R3, -R6 ;  /* 0x0000000370007223 */ /* 0x004fca0000010806 */
[----:B------:R-:W-:Y:S01]  /*1be00*/  HMMA.16816.F32 R28, R8, R18, R24 ;  /* 0x00000012081c723c */ /* 0x000fe20000001818 */
[----:B------:R-:W1:Y:S01]  /*1be10*/  LDSM.16.MT88.4 R16, [R139+0xb000] ;  /* 0x00b000008b10783b */ /* 0x000e620000004200 */
[----:B------:R2:W-:Y:S03]  /*1be20*/  MUFU.EX2 R82, R0 ;  /* 0x0000000000527308 */ /* 0x0005e60000000800 */
[----:B------:R-:W3:Y:S01]  /*1be30*/  LDSM.16.MT88.4 R24, [R182+0xb000] ;  /* 0x00b00000b618783b */ /* 0x000ee20000004200 */
[----:B--2---:R-:W-:Y:S01]  /*1be40*/  FFMA.FTZ R0, R113, R3, -R6 ;  /* 0x0000000371007223 */ /* 0x004fe20000010806 */
[----:B----4-:R-:W-:-:S03]  /*1be50*/  MOV R113, R21 ;  /* 0x0000001500717202 */ /* 0x010fc60000000f00 */
[----:B------:R2:W4:Y:S01]  /*1be60*/  MUFU.EX2 R12, R0 ;  /* 0x00000000000c7308 */ /* 0x0005220000000800 */
[----:B------:R-:W-:Y:S01]  /*1be70*/  F2FP.F16.F32.PACK_AB R9, R113, R83 ;  /* 0x000000537109723e */ /* 0x000fe200000000ff */
[-CC-:B--2---:R-:W-:Y:S01]  /*1be80*/  FFMA.FTZ R0, R117, R3.reuse, -R6.reuse ;  /* 0x0000000375007223 */ /* 0x184fe20000010806 */
[----:B----4-:R-:W-:Y:S02]  /*1be90*/  MOV R117, R12 ;  /* 0x0000000c00757202 */ /* 0x010fe40000000f00 */
[----:B------:R-:W2:Y:S03]  /*1bea0*/  LDSM.16.MT88.4 R12, [R180+0xb000] ;  /* 0x00b00000b40c783b */ /* 0x000ea60000004200 */
[----:B------:R4:W-:Y:S01]  /*1beb0*/  MUFU.EX2 R215, R0 ;  /* 0x0000000000d77308 */ /* 0x0009e20000000800 */
[----:B------:R-:W-:Y:S01]  /*1bec0*/  F2FP.F16.F32.PACK_AB R8, R117, R82 ;  /* 0x000000527508723e */ /* 0x000fe200000000ff */
[----:B----4-:R-:W-:-:S06]  /*1bed0*/  FFMA.FTZ R0, R115, R3, -R6 ;  /* 0x0000000373007223 */ /* 0x010fcc0000010806 */
[----:B------:R4:W5:Y:S02]  /*1bee0*/  MUFU.EX2 R21, R0 ;  /* 0x0000000000157308 */ /* 0x0009640000000800 */
[----:B----4-:R-:W-:Y:S01]  /*1bef0*/  FFMA.FTZ R0, R114, R3, -R4 ;  /* 0x0000000372007223 */ /* 0x010fe20000010804 */
[----:B-----5:R-:W-:-:S05]  /*1bf00*/  F2FP.F16.F32.PACK_AB R10, R21, R215 ;  /* 0x000000d7150a723e */ /* 0x020fca00000000ff */
[----:B------:R-:W4:Y:S02]  /*1bf10*/  MUFU.EX2 R111, R0 ;  /* 0x00000000006f7308 */ /* 0x000f240000000800 */
[----:B----4-:R-:W-:Y:S01]  /*1bf20*/  F2FP.F16.F32.PACK_AB R11, R111, R214 ;  /* 0x000000d66f0b723e */ /* 0x010fe200000000ff */
[----:B------:R-:W-:-:S05]  /*1bf30*/  FFMA.FTZ R0, R119, R3, -R4 ;  /* 0x0000000377007223 */ /* 0x000fca0000010804 */
[----:B------:R4:W-:Y:S01]  /*1bf40*/  MUFU.EX2 R110, R0 ;  /* 0x00000000006e7308 */ /* 0x0009e20000000800 */
[C---:B-1----:R-:W-:Y:S06]  /*1bf50*/  HMMA.16816.F32 R72, R8.reuse, R16, R72 ;  /* 0x000000100848723c */ /* 0x042fec0000001848 */
[C---:B------:R-:W-:Y:S01]  /*1bf60*/  HMMA.16816.F32 R60, R8.reuse, R18, R64 ;  /* 0x00000012083c723c */ /* 0x040fe20000001840 */
[----:B------:R-:W1:Y:S05]  /*1bf70*/  LDSM.16.MT88.4 R16, [R181+0xb000] ;  /* 0x00b00000b510783b */ /* 0x000e6a0000004200 */
[----:B---3--:R-:W-:Y:S01]  /*1bf80*/  HMMA.16816.F32 R48, R8, R24, R52 ;  /* 0x000000180830723c */ /* 0x008fe20000001834 */
[----:B------:R-:W-:Y:S01]  /*1bf90*/  MOV R67, R214 ;  /* 0x000000d600437202 */ /* 0x000fe20000000f00 */
[----:B----4-:R-:W-:-:S03]  /*1bfa0*/  FFMA.FTZ R0, R69, R3, -R4 ;  /* 0x0000000345007223 */ /* 0x010fc60000010804 */
[----:B------:R-:W-:Y:S01]  /*1bfb0*/  MOV R119, R67 ;  /* 0x0000004300777202 */ /* 0x000fe20000000f00 */
[C---:B------:R-:W-:Y:S01]  /*1bfc0*/  HMMA.16816.F32 R52, R8.reuse, R26, R56 ;  /* 0x0000001a0834723c */ /* 0x040fe20000001838 */
[----:B------:R3:W-:Y:S01]  /*1bfd0*/  MUFU.EX2 R217, R0 ;  /* 0x0000000000d97308 */ /* 0x0007e20000000800 */
[----:B------:R-:W-:Y:S04]  /*1bfe0*/  LDSM.16.MT88.4 R24, [R182+0xb800] ;  /* 0x00b80000b618783b */ /* 0x000fe80000004200 */
[C---:B--2---:R-:W-:Y:S06]  /*1bff0*/  HMMA.16816.F32 R44, R8.reuse, R12, R44 ;  /* 0x0000000c082c723c */ /* 0x044fec000000182c */
[----:B------:R-:W-:Y:S01]  /*1c000*/  HMMA.16816.F32 R40, R8, R14, R40 ;  /* 0x0000000e0828723c */ /* 0x000fe20000001828 */
[----:B------:R-:W-:Y:S01]  /*1c010*/  LDSM.16.MT88.4 R12, [R180+0xb800] ;  /* 0x00b80000b40c783b */ /* 0x000fe20000004200 */
[----:B---3--:R-:W-:-:S04]  /*1c020*/  FFMA.FTZ R0, R68, R3, -R4 ;  /* 0x0000000344007223 */ /* 0x008fc80000010804 */
[----:B------:R2:W-:Y:S01]  /*1c030*/  MUFU.EX2 R36, R0 ;  /* 0x0000000000247308 */ /* 0x0005e20000000800 */
[C---:B-1----:R-:W-:Y:S06]  /*1c040*/  HMMA.16816.F32 R32, R8.reuse, R16, R32 ;  /* 0x000000100820723c */ /* 0x042fec0000001820 */
[----:B------:R-:W-:Y:S01]  /*1c050*/  HMMA.16816.F32 R28, R8, R18, R28 ;  /* 0x00000012081c723c */ /* 0x000fe2000000181c */
[----:B------:R-:W1:Y:S01]  /*1c060*/  LDSM.16.MT88.4 R16, [R139+0xb800] ;  /* 0x00b800008b10783b */ /* 0x000e620000004200 */
[----:B--2---:R-:W-:Y:S01]  /*1c070*/  FFMA.FTZ R0, R120, R3, -R6 ;  /* 0x0000000378007223 */ /* 0x004fe20000010806 */
[----:B------:R-:W-:-:S03]  /*1c080*/  MOV R120, R215 ;  /* 0x000000d700787202 */ /* 0x000fc60000000f00 */
[----:B------:R2:W-:Y:S02]  /*1c090*/  MUFU.EX2 R247, R0 ;  /* 0x0000000000f77308 */ /* 0x0005e40000000800 */
[----:B--2---:R-:W-:Y:S01]  /*1c0a0*/  FFMA.FTZ R0, R121, R3, -R6 ;  /* 0x0000000379007223 */ /* 0x004fe20000010806 */
[----:B------:R-:W-:Y:S02]  /*1c0b0*/  MOV R121, R111 ;  /* 0x0000006f00797202 */ /* 0x000fe40000000f00 */
        /* <DEDUP_REMOVED lines=8> */
[----:B------:R2:W3:Y:S01]  /*1c140*/  MUFU.EX2 R114, R0 ;  /* 0x0000000000727308 */ /* 0x0004e20000000800 */
[----:B------:R-:W-:Y:S01]  /*1c150*/  F2FP.F16.F32.PACK_AB R9, R122, R110 ;  /* 0x0000006e7a09723e */ /* 0x000fe200000000ff */
        /* <DEDUP_REMOVED lines=173> */
[----:B------:R2:W-:Y:S01]  /*1cc30*/  MUFU.EX2 R141, R0 ;  /* 0x00000000008d7308 */ /* 0x0005e20000000800 */
[----:B------:R-:W-:Y:S01]  /*1cc40*/  MOV R110, R78 ;  /* 0x0000004e006e7202 */ /* 0x000fe20000000f00 */
        /* <DEDUP_REMOVED lines=44> */
[-C--:B------:R-:W-:Y:S01]  /*1cf10*/  FFMA.FTZ R0, R148, R3.reuse, -R4 ;  /* 0x0000000394007223 */ /* 0x080fe20000010804 */
[----:B------:R-:W-:Y:S02]  /*1cf20*/  MOV R148, R98 ;  /* 0x0000006200947202 */ /* 0x000fe40000000f00 */
[----:B------:R-:W-:Y:S02]  /*1cf30*/  MOV R98, R102 ;  /* 0x0000006600627202 */ /* 0x000fe40000000f00 */
        /* <DEDUP_REMOVED lines=58> */
[-CC-:B--2---:R-:W-:Y:S01]  /*1d2e0*/  FFMA.FTZ R0, R161, R3.reuse, -R4.reuse ;  /* 0x00000003a1007223 */ /* 0x184fe20000010804 */
        /* <DEDUP_REMOVED lines=30> */
[----:B--2---:R-:W-:-:S02]  /*1d4d0*/  FFMA.FTZ R0, R164, R3, -R4 ;  /* 0x00000003a4007223 */ /* 0x004fc40000010804 */
[----:B------:R-:W-:Y:S02]  /*1d4e0*/  LDSM.16.MT88.4 R164, [R139+0x11800] ;  /* 0x011800008ba4783b */ /* 0x000fe40000004200 */
        /* <DEDUP_REMOVED lines=10> */
[----:B-1----:R-:W-:Y:S01]  /*1d590*/  FFMA.FTZ R0, R169, R3, -R4 ;  /* 0x00000003a9007223 */ /* 0x002fe20000010804 */
[----:B---3--:R-:W-:-:S05]  /*1d5a0*/  F2FP.F16.F32.PACK_AB R15, R104, R106 ;  /* 0x0000006a680f723e */ /* 0x008fca00000000ff */
        /* <DEDUP_REMOVED lines=73> */
[----:B------:R-:W-:Y:S01]  /*1da40*/  HMMA.16816.F32 R48, R8, R44, R48 ;  /* 0x0000002c0830723c */ /* 0x000fe20000001830 */
[----:B------:R-:W-:Y:S01]  /*1da50*/  FADD.FTZ R16, R142, R0 ;  /* 0x000000008e107221 */ /* 0x000fe20000010000 */
[----:B------:R-:W-:Y:S01]  /*1da60*/  FFMA.FTZ R0, R196, R3, -R4 ;  /* 0x00000003c4007223 */ /* 0x000fe20000010804 */
[----:B------:R1:W-:Y:S01]  /*1da70*/  MUFU.EX2 R70, R12 ;  /* 0x0000000c00467308 */ /* 0x0003e20000000800 */
[----:B------:R-:W-:-:S02]  /*1da80*/  FADD.FTZ R13, R229, R13 ;  /* 0x0000000de50d7221 */ /* 0x000fc40000010000 */
[----:B---3--:R-:W-:Y:S01]  /*1da90*/  HMMA.16816.F32 R160, R8, R24, R32 ;  /* 0x0000001808a0723c */ /* 0x008fe20000001820 */
[----:B------:R-:W-:Y:S01]  /*1daa0*/  LDSM.16.MT88.4 R32, [R180+0x11000] ;  /* 0x01100000b420783b */ /* 0x000fe20000004200 */
[----:B------:R-:W-:-:S03]  /*1dab0*/  FADD.FTZ R13, R228, R13 ;  /* 0x0000000de40d7221 */ /* 0x000fc60000010000 */
        /* <DEDUP_REMOVED lines=18> */
[----:B------:R-:W-:-:S02]  /*1dbe0*/  FADD.FTZ R0, R157, R0 ;  /* 0x000000009d007221 */ /* 0x000fc40000010000 */
[----:B------:R-:W4:Y:S02]  /*1dbf0*/  LDSM.16.MT88.4 R156, [R182+0x11800] ;  /* 0x01180000b69c783b */ /* 0x000f240000004200 */
[----:B------:R-:W-:Y:S01]  /*1dc00*/  FADD.FTZ R0, R239, R0 ;  /* 0x00000000ef007221 */ /* 0x000fe20000010000 */
[----:B-1----:R-:W-:Y:S01]  /*1dc10*/  FFMA.FTZ R12, R202, R3, -R6 ;  /* 0x00000003ca0c7223 */ /* 0x002fe20000010806 */
[C---:B------:R-:W-:Y:S02]  /*1dc20*/  HMMA.16816.F32 R56, R8.reuse, R46, R56 ;  /* 0x0000002e0838723c */ /* 0x040fe40000001838 */
[----:B------:R-:W-:Y:S01]  /*1dc30*/  FADD.FTZ R0, R240, R0 ;  /* 0x00000000f0007221 */ /* 0x000fe20000010000 */
[----:B------:R1:W5:Y:S03]  /*1dc40*/  MUFU.EX2 R68, R12 ;  /* 0x0000000c00447308 */ /* 0x0003660000000800 */
[----:B------:R-:W-:Y:S01]  /*1dc50*/  FADD.FTZ R0, R244, R0 ;  /* 0x00000000f4007221 */ /* 0x000fe20000010000 */
[----:B------:R-:W-:Y:S03]  /*1dc60*/  HMMA.16816.F32 R52, R8, R54, R64 ;  /* 0x000000360834723c */ /* 0x000fe60000001840 */
[----:B------:R-:W-:-:S04]  /*1dc70*/  FADD.FTZ R0, R233, R0 ;  /* 0x00000000e9007221 */ /* 0x000fc80000010000 */
[----:B------:R-:W-:Y:S01]  /*1dc80*/  FADD.FTZ R0, R230, R0 ;  /* 0x00000000e6007221 */ /* 0x000fe20000010000 */
[----:B---3--:R-:W-:-:S03]  /*1dc90*/  F2FP.F16.F32.PACK_AB R9, R71, R72 ;  /* 0x000000484709723e */ /* 0x008fc600000000ff */
[----:B------:R-:W-:Y:S01]  /*1dca0*/  FADD.FTZ R0, R231, R0 ;  /* 0x00000000e7007221 */ /* 0x000fe20000010000 */
[----:B-1----:R-:W-:Y:S01]  /*1dcb0*/  FFMA.FTZ R12, R203, R3, -R6 ;  /* 0x00000003cb0c7223 */ /* 0x002fe20000010806 */
[----:B-----5:R-:W-:Y:S02]  /*1dcc0*/  F2FP.F16.F32.PACK_AB R8, R68, R69 ;  /* 0x000000454408723e */ /* 0x020fe400000000ff */
        /* <DEDUP_REMOVED lines=15> */
[C---:B------:R-:W-:Y:S06]  /*1ddc0*/  HMMA.16816.F32 R168, R8.reuse, R24, R80 ;  /* 0x0000001808a8723c */ /* 0x040fec0000001850 */
        /* <DEDUP_REMOVED lines=36> */
[----:B------:R1:W5:Y:S02]  /*1e010*/  MUFU.EX2 R15, R13 ;  /* 0x0000000d000f7308 */ /* 0x0003640000000800 */
[----:B-1----:R-:W-:Y:S01]  /*1e020*/  FFMA.FTZ R13, R211, R3, -R6 ;  /* 0x00000003d30d7223 */ /* 0x002fe20000010806 */
[----:B-----5:R-:W-:-:S05]  /*1e030*/  F2FP.F16.F32.PACK_AB R140, R15, R20 ;  /* 0x000000140f8c723e */ /* 0x020fca00000000ff */
        /* <DEDUP_REMOVED lines=9> */
[----:B------:R5:W4:Y:S01]  /*1e0d0*/  MUFU.EX2 R6, R3 ;  /* 0x0000000300067308 */ /* 0x000b220000000800 */
[----:B-1----:R-:W-:Y:S01]  /*1e0e0*/  F2FP.F16.F32.PACK_AB R142, R13, R14 ;  /* 0x0000000e0d8e723e */ /* 0x002fe200000000ff */
[----:B-----5:R-:W-:Y:S01]  /*1e0f0*/  FADD.FTZ R3, R123, R0 ;  /* 0x000000007b037221 */ /* 0x020fe20000010000 */
[----:B------:R-:W-:Y:S01]  /*1e100*/  FADD.FTZ R0, R125, R4 ;  /* 0x000000047d007221 */ /* 0x000fe20000010000 */
[----:B----4-:R-:W-:Y:S02]  /*1e110*/  F2FP.F16.F32.PACK_AB R143, R6, R21 ;  /* 0x00000015068f723e */ /* 0x010fe400000000ff */
        /* <DEDUP_REMOVED lines=128> */
.L_x_4538:
[----:B-1----:R-:W3:Y:S02]  /*1e920*/  LD.E R0, desc[UR6][R22.64+0x40] ;  /* 0x0000400616007980 */ /* 0x002ee4000c101900 */
[----:B---3--:R-:W-:-:S04]  /*1e930*/  LEA R0, -R0, RZ, 0x8 ;  /* 0x000000ff00007211 */ /* 0x008fc800078e41ff */
[----:B------:R-:W-:Y:S02]  /*1e940*/  SHF.R.S32.HI R3, RZ, 0x1f, R0 ;  /* 0x0000001fff037819 */ /* 0x000fe40000011400 */
.L_x_4539:
[----:B------:R-:W-:Y:S05]  /*1e950*/  BSYNC B0 ;  /* 0x0000000000007941 */ /* 0x000fea0003800000 */
.L_x_4537:
[----:B------:R-:W3:Y:S04]  /*1e960*/  LDL.LU R6, [R1+0x30] ;  /* 0x0000300001067983 */ /* 0x000ee80000300800 */
[----:B------:R-:W4:Y:S04]  /*1e970*/  LDL.LU R26, [R1+0x68] ;  /* 0x00006800011a7983 */ /* 0x000f280000300800 */
[----:B------:R-:W5:Y:S04]  /*1e980*/  LDL.LU R25, [R1+0x9c] ;  /* 0x00009c0001197983 */ /* 0x000f680000300800 */
[----:B------:R-:W2:Y:S04]  /*1e990*/  LDL.LU R24, [R1+0xcc] ;  /* 0x0000cc0001187983 */ /* 0x000ea80000300800 */
[----:B------:R-:W3:Y:S04]  /*1e9a0*/  LDL.LU R21, [R1+0xa8] ;  /* 0x0000a80001157983 */ /* 0x000ee80000300800 */
        /* <DEDUP_REMOVED lines=13> */
[----:B------:R-:W2:Y:S04]  /*1ea80*/  LDL R4, [R1+0x8] ;  /* 0x0000080001047983 */ /* 0x000ea80000100800 */
[----:B------:R-:W2:Y:S04]  /*1ea90*/  LDL R28, [R1+0x18] ;  /* 0x00001800011c7983 */ /* 0x000ea80000100800 */
[----:B------:R-:W2:Y:S01]  /*1eaa0*/  LDL R27, [R1+0x1c] ;  /* 0x00001c00011b7983 */ /* 0x000ea20000100800 */
[----:B------:R-:W-:-:S04]  /*1eab0*/  LEA R202, P3, R0, R248, 0x1 ;  /* 0x000000f800ca7211 */ /* 0x000fc800078608ff */
[----:B------:R-:W-:Y:S02]  /*1eac0*/  LEA.HI.X R203, R0, R249, R3, 0x1, P3 ;  /* 0x000000f900cb7211 */ /* 0x000fe400018f0c03 */
[----:B----4-:R-:W-:Y:S01]  /*1ead0*/  MOV R66, R26 ;  /* 0x0000001a00427202 */ /* 0x010fe20000000f00 */
[----:B-----5:R-:W-:Y:S01]  /*1eae0*/  IMAD.MOV.U32 R36, RZ, RZ, R25 ;  /* 0x000000ffff247224 */ /* 0x020fe200078e0019 */
[----:B---3--:R-:W-:Y:S01]  /*1eaf0*/  MOV R64, R21 ;  /* 0x0000001500407202 */ /* 0x008fe20000000f00 */
[----:B--2---:R-:W-:Y:S02]  /*1eb00*/  IMAD.MOV.U32 R63, RZ, RZ, R20 ;  /* 0x000000ffff3f7224 */ /* 0x004fe400078e0014 */
[----:B------:R-:W-:Y:S01]  /*1eb10*/  IMAD.MOV.U32 R62, RZ, RZ, R19 ;  /* 0x000000ffff3e7224 */ /* 0x000fe200078e0013 */
[----:B------:R-:W-:Y:S01]  /*1eb20*/  MOV R61, R18 ;  /* 0x00000012003d7202 */ /* 0x000fe20000000f00 */
[----:B------:R-:W-:Y:S02]  /*1eb30*/  IMAD.MOV.U32 R60, RZ, RZ, R17 ;  /* 0x000000ffff3c7224 */ /* 0x000fe400078e0011 */
[----:B------:R-:W-:Y:S01]  /*1eb40*/  IMAD.MOV.U32 R59, RZ, RZ, R16 ;  /* 0x000000ffff3b7224 */ /* 0x000fe200078e0010 */
[----:B------:R-:W-:Y:S01]  /*1eb50*/  ISETP.GE.AND P1, PT, R134, R4, PT ;  /* 0x000000048600720c */ /* 0x000fe20003f26270 */
[----:B------:R-:W-:Y:S01]  /*1eb60*/  IMAD.MOV.U32 R50, RZ, RZ, R8 ;  /* 0x000000ffff327224 */ /* 0x000fe200078e0008 */
[----:B------:R-:W-:Y:S01]  /*1eb70*/  MOV R51, R9 ;  /* 0x0000000900337202 */ /* 0x000fe20000000f00 */
[----:B------:R-:W-:-:S02]  /*1eb80*/  IMAD.MOV.U32 R67, RZ, RZ, R28 ;  /* 0x000000ffff437224 */ /* 0x000fc400078e001c */
[----:B------:R-:W-:-:S08]  /*1eb90*/  IMAD.MOV.U32 R54, RZ, RZ, R11 ;  /* 0x000000ffff367224 */ /* 0x000fd000078e000b */
[----:B------:R-:W-:Y:S01]  /*1eba0*/  @!P1 IADD3 R4, P2, R0, R201, RZ ;  /* 0x000000c900049210 */ /* 0x000fe20007f5e0ff */
[----:B------:R-:W-:Y:S01]  /*1ebb0*/  @!P1 IMAD.MOV.U32 R8, RZ, RZ, R0 ;  /* 0x000000ffff089224 */ /* 0x000fe200078e0000 */
[----:B------:R-:W-:Y:S01]  /*1ebc0*/  @!P1 MOV R9, R3 ;  /* 0x0000000300099202 */ /* 0x000fe20000000f00 */
[----:B------:R-:W-:Y:S02]  /*1ebd0*/  IMAD.MOV.U32 R52, RZ, RZ, R10 ;  /* 0x000000ffff347224 */ /* 0x000fe400078e000a */
[----:B------:R-:W-:Y:S01]  /*1ebe0*/  @!P1 IMAD.X R6, R3, 0x1, R6, P2 ;  /* 0x0000000103069824 */ /* 0x000fe200010e0606 */
[----:B------:R-:W-:Y:S01]  /*1ebf0*/  @!P1 LEA R48, P2, R4, R248, 0x1 ;  /* 0x000000f804309211 */ /* 0x000fe200078408ff */
[----:B------:R-:W-:Y:S01]  /*1ec00*/  @!P1 IMAD R11, R27, 0x30, RZ ;  /* 0x000000301b0b9824 */ /* 0x000fe200078e02ff */
[C---:B------:R-:W-:Y:S01]  /*1ec10*/  @!P1 LEA R10, P4, R67.reuse, R0, 0x5 ;  /* 0x00000000430a9211 */ /* 0x040fe200078828ff */
[----:B------:R-:W-:Y:S01]  /*1ec20*/  @!P1 IMAD.WIDE.U32 R8, R67, 0x30, R8 ;  /* 0x0000003043089825 */ /* 0x000fe200078e0008 */
[----:B------:R-:W-:-:S02]  /*1ec30*/  MOV R55, R12 ;  /* 0x0000000c00377202 */ /* 0x000fc40000000f00 */
[----:B------:R-:W-:Y:S01]  /*1ec40*/  @!P1 LEA.HI.X R49, R4, R249, R6, 0x1, P2 ;  /* 0x000000f904319211 */ /* 0x000fe200010f0c06 */
[----:B------:R-:W-:Y:S01]  /*1ec50*/  @!P1 IMAD.IADD R11, R9, 0x1, R11 ;  /* 0x00000001090b9824 */ /* 0x000fe200078e020b */
[C---:B------:R-:W-:Y:S02]  /*1ec60*/  @!P1 LEA R4, P3, R67.reuse, R0, 0x6 ;  /* 0x0000000043049211 */ /* 0x040fe400078630ff */
[CC--:B------:R-:W-:Y:S02]  /*1ec70*/  @!P1 LEA.HI.X R12, R67.reuse, R3.reuse, R27, 0x5, P4 ;  /* 0x00000003430c9211 */ /* 0x0c0fe400020f2c1b */
[----:B------:R-:W-:Y:S01]  /*1ec80*/  @!P1 LEA R44, P4, R8, R248, 0x1 ;  /* 0x000000f8082c9211 */ /* 0x000fe200078808ff */
[----:B------:R-:W-:Y:S01]  /*1ec90*/  IMAD.MOV.U32 R56, RZ, RZ, R13 ;  /* 0x000000ffff387224 */ /* 0x000fe200078e000d */
[C---:B------:R-:W-:Y:S02]  /*1eca0*/  @!P1 LEA.HI.X R13, R67.reuse, R3, R27, 0x6, P3 ;  /* 0x00000003430d9211 */ /* 0x040fe400018f341b */
[----:B------:R-:W-:-:S02]  /*1ecb0*/  @!P1 LEA R6, P2, R67, R0, 0x7 ;  /* 0x0000000043069211 */ /* 0x000fc400078438ff */
[-C--:B------:R-:W-:Y:S02]  /*1ecc0*/  @!P1 LEA R42, P3, R4, R248.reuse, 0x1 ;  /* 0x000000f8042a9211 */ /* 0x080fe400078608ff */
[----:B------:R-:W-:Y:S01]  /*1ecd0*/  @!P1 LEA.HI.X R45, R8, R249, R11, 0x1, P4 ;  /* 0x000000f9082d9211 */ /* 0x000fe200020f0c0b */
[----:B------:R-:W-:Y:S01]  /*1ece0*/  @!P1 IMAD.MOV.U32 R8, RZ, RZ, R0 ;  /* 0x000000ffff089224 */ /* 0x000fe200078e0000 */
[-C--:B------:R-:W-:Y:S02]  /*1ecf0*/  @!P1 MOV R9, R3.reuse ;  /* 0x0000000300099202 */ /* 0x080fe40000000f00 */
[----:B------:R-:W-:Y:S01]  /*1ed00*/  @!P1 LEA R46, P5, R10, R248, 0x1 ;  /* 0x000000f80a2e9211 */ /* 0x000fe200078a08ff */
[----:B------:R-:W-:Y:S01]  /*1ed10*/  IMAD.MOV.U32 R57, RZ, RZ, R14 ;  /* 0x000000ffff397224 */ /* 0x000fe200078e000e */
[C---:B------:R-:W-:Y:S01]  /*1ed20*/  @!P1 LEA.HI.X R14, R67.reuse, R3, R27, 0x7, P2 ;  /* 0x00000003430e9211 */ /* 0x040fe200010f3c1b */
[----:B------:R-:W-:Y:S01]  /*1ed30*/  @!P1 IMAD.WIDE.U32 R16, R67, 0x50, R8 ;  /* 0x0000005043109825 */ /* 0x000fe200078e0008 */
[----:B------:R-:W-:-:S02]  /*1ed40*/  @!P1 LEA.HI.X R43, R4, R249, R13, 0x1, P3 ;  /* 0x000000f9042b9211 */ /* 0x000fc400018f0c0d */
[----:B------:R-:W-:Y:S01]  /*1ed50*/  @!P1 LEA R40, P2, R6, R248, 0x1 ;  /* 0x000000f806289211 */ /* 0x000fe200078408ff */
[----:B------:R-:W-:Y:S01]  /*1ed60*/  @!P1 IMAD R4, R27, 0x50, RZ ;  /* 0x000000501b049824 */ /* 0x000fe200078e02ff */
[----:B------:R-:W-:Y:S01]  /*1ed70*/  @!P1 LEA.HI.X R47, R10, R249, R12, 0x1, P5 ;  /* 0x000000f90a2f9211 */ /* 0x000fe200028f0c0c */
[--C-:B------:R-:W-:Y:S01]  /*1ed80*/  @!P1 IMAD.MOV.U32 R10, RZ, RZ, R0.reuse ;  /* 0x000000ffff0a9224 */ /* 0x100fe200078e0000 */
[----:B------:R-:W-:Y:S01]  /*1ed90*/  @!P1 MOV R18, R0 ;  /* 0x0000000000129202 */ /* 0x000fe20000000f00 */
[--C-:B------:R-:W-:Y:S01]  /*1eda0*/  @!P1 IMAD.MOV.U32 R11, RZ, RZ, R3.reuse ;  /* 0x000000ffff0b9224 */ /* 0x100fe200078e0003 */
[----:B------:R-:W-:Y:S01]  /*1edb0*/  @!P1 MOV R21, R3 ;  /* 0x0000000300159202 */ /* 0x000fe20000000f00 */
[----:B------:R-:W-:Y:S02]  /*1edc0*/  @!P1 IMAD.MOV.U32 R19, RZ, RZ, R3 ;  /* 0x000000ffff139224 */ /* 0x000fe400078e0003 */
[----:B------:R-:W-:Y:S01]  /*1edd0*/  @!P1 IMAD.MOV.U32 R20, RZ, RZ, R0 ;  /* 0x000000ffff149224 */ /* 0x000fe200078e0000 */
[----:B------:R-:W-:Y:S01]  /*1ede0*/  MOV R58, R15 ;  /* 0x0000000f003a7202 */ /* 0x000fe20000000f00 */
[----:B------:R-:W-:Y:S01]  /*1edf0*/  @!P1 IMAD.IADD R4, R17, 0x1, R4 ;  /* 0x0000000111049824 */ /* 0x000fe200078e0204 */
[----:B------:R-:W-:Y:S01]  /*1ee00*/  @!P1 LEA.HI.X R41, R6, R249, R14, 0x1, P2 ;  /* 0x000000f906299211 */ /* 0x000fe200010f0c0e */
[----:B------:R-:W-:Y:S01]  /*1ee10*/  IMAD.MOV.U32 R65, RZ, RZ, R24 ;  /* 0x000000ffff417224 */ /* 0x000fe200078e0018 */
[----:B------:R-:W-:Y:S01]  /*1ee20*/  @!P1 LEA R38, P2, R16, R248, 0x1 ;  /* 0x000000f810269211 */ /* 0x000fe200078408ff */
[----:B------:R-:W-:-:S04]  /*1ee30*/  @!P1 IMAD.WIDE.U32 R14, R67, 0x60, R10 ;  /* 0x00000060430e9825 */ /* 0x000fc800078e000a */
[----:B------:R-:W-:Y:S01]  /*1ee40*/  @!P1 IMAD.WIDE.U32 R12, R67, 0x70, R8 ;  /* 0x00000070430c9825 */ /* 0x000fe200078e0008 */
[----:B------:R-:W-:-:S03]  /*1ee50*/  @!P1 LEA.HI.X R39, R16, R249, R4, 0x1, P2 ;  /* 0x000000f910279211 */ /* 0x000fc600010f0c04 */
[C---:B------:R-:W-:Y:S02]  /*1ee60*/  @!P1 IMAD R6, R27.reuse, 0x60, RZ ;  /* 0x000000601b069824 */ /* 0x040fe400078e02ff */
[C---:B------:R-:W-:Y:S02]  /*1ee70*/  @!P1 IMAD R24, R27.reuse, 0x70, RZ ;  /* 0x000000701b189824 */ /* 0x040fe400078e02ff */
[C---:B------:R-:W-:Y:S02]  /*1ee80*/  @!P1 IMAD R25, R27.reuse, 0x90, RZ ;  /* 0x000000901b199824 */ /* 0x040fe400078e02ff */
[----:B------:R-:W-:Y:S02]  /*1ee90*/  @!P1 IMAD R26, R27, 0xa0, RZ ;  /* 0x000000a01b1a9824 */ /* 0x000fe400078e02ff */
[----:B------:R-:W-:-:S04]  /*1eea0*/  @!P1 IMAD.WIDE.U32 R10, R67, 0x90, R18 ;  /* 0x00000090430a9825 */ /* 0x000fc800078e0012 */
[----:B------:R-:W-:Y:S01]  /*1eeb0*/  @!P1 IMAD.WIDE.U32 R8, R67, 0xa0, R20 ;  /* 0x000000a043089825 */ /* 0x000fe200078e0014 */
[-C--:B------:R-:W-:Y:S01]  /*1eec0*/  @!P1 LEA R34, P5, R14, R248.reuse, 0x1 ;  /* 0x000000f80e229211 */ /* 0x080fe200078a08ff */
[----:B------:R-:W-:Y:S01]  /*1eed0*/  @P1 STS.128 [R189+0xa000], RZ ;  /* 0x00a000ffbd001388 */ /* 0x000fe20000000c00 */
[----:B------:R-:W-:Y:S01]  /*1eee0*/  @!P1 LEA R32, P4, R12, R248, 0x1 ;  /* 0x000000f80c209211 */ /* 0x000fe200078808ff */
[----:B------:R-:W-:Y:S01]  /*1eef0*/  @!P1 IMAD.IADD R4, R6, 0x1, R15 ;  /* 0x0000000106049824 */ /* 0x000fe200078e020f */
[----:B------:R-:W-:Y:S01]  /*1ef00*/  @!P1 IADD3 R6, R13, R24, RZ ;  /* 0x000000180d069210 */ /* 0x000fe20007ffe0ff */
[----:B------:R-:W-:Y:S01]  /*1ef10*/  @!P1 IMAD.IADD R11, R11, 0x1, R25 ;  /* 0x000000010b0b9824 */ /* 0x000fe200078e0219 */
[-C--:B------:R-:W-:Y:S01]  /*1ef20*/  @!P1 LEA R30, P3, R10, R248.reuse, 0x1 ;  /* 0x000000f80a1e9211 */ /* 0x080fe200078608ff */
[----:B------:R-:W-:Y:S01]  /*1ef30*/  @!P1 IMAD.IADD R9, R26, 0x1, R9 ;  /* 0x000000011a099824 */ /* 0x000fe200078e0209 */
[----:B------:R-:W-:Y:S01]  /*1ef40*/  @!P1 LEA R28, P2, R8, R248, 0x1 ;  /* 0x000000f8081c9211 */ /* 0x000fe200078408ff */
[----:B------:R-:W-:Y:S01]  /*1ef50*/  @!PT LDS RZ, [RZ] ;  /* 0x00000000fffff984 */ /* 0x000fe20000000800 */
[----:B------:R-:W-:Y:S01]  /*1ef60*/  @!PT LDS RZ, [RZ] ;  /* 0x00000000fffff984 */ /* 0x000fe20000000800 */
[----:B------:R-:W-:Y:S01]  /*1ef70*/  @!PT LDS RZ, [RZ] ;  /* 0x00000000fffff984 */ /* 0x000fe20000000800 */
[----:B------:R-:W-:Y:S01]  /*1ef80*/  @!P1 LDGSTS.E.BYPASS.LTC128B.128 [R189+0xa000], desc[UR6][R202.64] ;  /* 0x0a000000cabd9fae */ /* 0x000fe2000b901d46 */
[-C--:B------:R-:W-:Y:S01]  /*1ef90*/  @!P1 MOV R16, R0.reuse ;  /* 0x0000000000109202 */ /* 0x080fe20000000f00 */
[----:B------:R-:W-:Y:S01]  /*1efa0*/  @!P1 IMAD.MOV.U32 R17, RZ, RZ, R3 ;  /* 0x000000ffff119224 */ /* 0x000fe200078e0003 */
[-C--:B------:R-:W-:Y:S01]  /*1efb0*/  @!P1 LEA.HI.X R35, R14, R249.reuse, R4, 0x1, P5 ;  /* 0x000000f90e239211 */ /* 0x080fe200028f0c04 */
        /* <DEDUP_REMOVED lines=13> */
[----:B------:R-:W-:Y:S01]  /*1f090*/  @!P1 IMAD R0, R27, 0xb0, RZ ;  /* 0x000000b01b009824 */ /* 0x000fe200078e02ff */
[----:B------:R-:W-:Y:S01]  /*1f0a0*/  @!P1 MOV R15, R3 ;  /* 0x00000003000f9202 */ /* 0x000fe20000000f00 */
[----:B------:R-:W-:Y:S01]  /*1f0b0*/  @!P1 IMAD.WIDE.U32 R16, R67, 0xb0, R16 ;  /* 0x000000b043109825 */ /* 0x000fe200078e0010 */
[----:B------:R-:W-:Y:S01]  /*1f0c0*/  @!PT LDS RZ, [RZ] ;  /* 0x00000000fffff984 */ /* 0x000fe20000000800 */
[----:B------:R-:W-:Y:S01]  /*1f0d0*/  @!PT LDS RZ, [RZ] ;  /* 0x00000000fffff984 */ /* 0x000fe20000000800 */
[----:B------:R-:W-:Y:S01]  /*1f0e0*/  @!PT LDS RZ, [RZ] ;  /* 0x00000000fffff984 */ /* 0x000fe20000000800 */
[----:B------:R-:W-:Y:S04]  /*1f0f0*/  @!P1 LDGSTS.E.BYPASS.LTC128B.128 [R189+0xb000], desc[UR6][R46.64] ;  /* 0x0b0000002ebd9fae */ /* 0x000fe8000b901d46 */
[----:B------:R-:W-:Y:S01]  /*1f100*/  @P1 STS.128 [R189+0xb800], RZ ;  /* 0x00b800ffbd001388 */ /* 0x000fe20000000c00 */
[----:B------:R-:W-:-:S03]  /*1f110*/  @!P1 IMAD.MOV.U32 R13, RZ, RZ, R3 ;  /* 0x000000ffff0d9224 */ /* 0x000fc600078e0003 */
[----:B------:R-:W-:Y:S01]  /*1f120*/  @!PT LDS RZ, [RZ] ;  /* 0x00000000fffff984 */ /* 0x000fe20000000800 */
[----:B------:R-:W-:Y:S01]  /*1f130*/  @!PT LDS RZ, [RZ] ;  /* 0x00000000fffff984 */ /* 0x000fe20000000800 */
[----:B------:R-:W-:Y:S01]  /*1f140*/  @!PT LDS RZ, [RZ] ;  /* 0x00000000fffff984 */ /* 0x000fe20000000800 */
[----:B------:R-:W-:Y:S01]  /*1f150*/  @!P1 LDGSTS.E.BYPASS.LTC128B.128 [R189+0xb800], desc[UR6][R44.64] ;  /* 0x0b8000002cbd9fae */ /* 0x000fe2000b901d46 */
[----:B------:R-:W-:Y:S01]  /*1f160*/  @!P1 IMAD.IADD R0, R17, 0x1, R0 ;  /* 0x0000000111009824 */ /* 0x000fe200078e0200 */
[----:B------:R-:W-:Y:S02]  /*1f170*/  @!P1 MOV R9, R3 ;  /* 0x0000000300099202 */ /* 0x000fe40000000f00 */
[----:B------:R-:W-:Y:S01]  /*1f180*/  @P1 STS.128 [R189+0xc000], RZ ;  /* 0x00c000ffbd001388 */ /* 0x000fe20000000c00 */
[----:B------:R-:W-:Y:S01]  /*1f190*/  @!P1 LEA R26, P2, R16, R248, 0x1 ;  /* 0x000000f8101a9211 */ /* 0x000fe200078408ff */
[----:B------:R-:W-:Y:S02]  /*1f1a0*/  @!P1 IMAD.MOV.U32 R11, RZ, RZ, R3 ;  /* 0x000000ffff0b9224 */ /* 0x000fe400078e0003 */
[----:B------:R-:W-:Y:S01]  /*1f1b0*/  @!PT LDS RZ, [RZ] ;  /* 0x00000000fffff984 */ /* 0x000fe20000000800 */
[----:B------:R-:W-:Y:S01]  /*1f1c0*/  @!PT LDS RZ, [RZ] ;  /* 0x00000000fffff984 */ /* 0x000fe20000000800 */
[----:B------:R-:W-:Y:S01]  /*1f1d0*/  @!PT LDS RZ, [RZ] ;  /* 0x00000000fffff984 */ /* 0x000fe20000000800 */
[----:B------:R-:W-:Y:S01]  /*1f1e0*/  @!P1 LDGSTS.E.BYPASS.LTC128B.128 [R189+0xc000], desc[UR6][R42.64] ;  /* 0x0c0000002abd9fae */ /* 0x000fe2000b901d46 */
[----:B------:R-:W-:Y:S02]  /*1f1f0*/  @!P1 IMAD R6, R27, 0xc0, RZ ;  /* 0x000000c01b069824 */ /* 0x000fe400078e02ff */
[----:B------:R-:W-:Y:S01]  /*1f200*/  @!P1 IMAD.WIDE.U32 R14, R67, 0xc0, R14 ;  /* 0x000000c0430e9825 */ /* 0x000fe200078e000e */
[----:B------:R-:W-:Y:S04]  /*1f210*/  @P1 STS.128 [R189+0xc800], RZ ;  /* 0x00c800ffbd001388 */ /* 0x000fe80000000c00 */
[----:B------:R-:W-:Y:S01]  /*1f220*/  @!PT LDS RZ, [RZ] ;  /* 0x00000000fffff984 */ /* 0x000fe20000000800 */
[----:B------:R-:W-:Y:S01]  /*1f230*/  @!PT LDS RZ, [RZ] ;  /* 0x00000000fffff984 */ /* 0x000fe20000000800 */
[----:B------:R-:W-:Y:S01]  /*1f240*/  @!PT LDS RZ, [RZ] ;  /* 0x00000000fffff984 */ /* 0x000fe20000000800 */
[----:B------:R-:W-:Y:S01]  /*1f250*/  @!P1 LDGSTS.E.BYPASS.LTC128B.128 [R189+0xc800], desc[UR6][R38.64] ;  /* 0x0c80000026bd9fae */ /* 0x000fe2000b901d46 */
[----:B------:R-:W-:-:S02]  /*1f260*/  @!P1 IMAD R3, R27, 0xd0, RZ ;  /* 0x000000d01b039824 */ /* 0x000fc400078e02ff */
        /* <DEDUP_REMOVED lines=19> */
[----:B------:R-:W-:Y:S01]  /*1f3a0*/  @!P1 IADD3 R3, R13, R3, RZ ;  /* 0x000000030d039210 */ /* 0x000fe20007ffe0ff */
[----:B------:R-:W-:Y:S01]  /*1f3b0*/  @!P1 IMAD.IADD R4, R4, 0x1, R11 ;  /* 0x0000000104049824 */ /* 0x000fe200078e020b */
[-C--:B------:R-:W-:Y:S01]  /*1f3c0*/  @!P1 LEA R20, P4, R12, R248.reuse, 0x1 ;  /* 0x000000f80c149211 */ /* 0x080fe200078808ff */
[----:B------:R-:W-:Y:S01]  /*1f3d0*/  @!PT LDS RZ, [RZ] ;  /* 0x00000000fffff984 */ /* 0x000fe20000000800 */
[----:B------:R-:W-:Y:S01]  /*1f3e0*/  @!PT LDS RZ, [RZ] ;  /* 0x00000000fffff984 */ /* 0x000fe20000000800 */
[----:B------:R-:W-:Y:S01]  /*1f3f0*/  @!PT LDS RZ, [RZ] ;  /* 0x00000000fffff984 */ /* 0x000fe20000000800 */
[----:B------:R-:W-:Y:S01]  /*1f400*/  @!P1 LDGSTS.E.BYPASS.LTC128B.128 [R189+0xe000], desc[UR6][R40.64] ;  /* 0x0e00000028bd9fae */ /* 0x000fe2000b901d46 */
[----:B------:R-:W-:Y:S01]  /*1f410*/  @!P1 IMAD.IADD R6, R9, 0x1, R18 ;  /* 0x0000000109069824 */ /* 0x000fe200078e0212 */
[----:B------:R-:W-:-:S02]  /*1f420*/  @!P1 LEA R18, P3, R10, R248, 0x1 ;  /* 0x000000f80a129211 */ /* 0x000fc400078608ff */
[----:B------:R-:W-:Y:S01]  /*1f430*/  @P1 STS.128 [R189+0xe800], RZ ;  /* 0x00e800ffbd001388 */ /* 0x000fe20000000c00 */
[----:B------:R-:W-:-:S03]  /*1f440*/  @!P1 LEA.HI.X R25, R14, R249, R0, 0x1, P5 ;  /* 0x000000f90e199211 */ /* 0x000fc600028f0c00 */
        /* <DEDUP_REMOVED lines=39> */
[----:B-1----:R-:W1:Y:S04]  /*1f6c0*/  LDSM.16.M88.4 R24, [R137+0x2800] ;  /* 0x002800008918783b */ /* 0x002e680000000200 */
[----:B------:R-:W3:Y:S04]  /*1f6d0*/  LDSM.16.M88.4 R28, [R137+0x2000] ;  /* 0x00200000891c783b */ /* 0x000ee80000000200 */
[----:B------:R-:W4:Y:S01]  /*1f6e0*/  LDSM.16.M88.4 R12, [R137+0x3000] ;  /* 0x00300000890c783b */ /* 0x000f220000000200 */
[----:B------:R-:W-:Y:S01]  /*1f6f0*/  MOV R90, R65 ;  /* 0x00000041005a7202 */ /* 0x000fe20000000f00 */
[----:B------:R-:W-:-:S02]  /*1f700*/  IMAD.MOV.U32 R133, RZ, RZ, R64 ;  /* 0x000000ffff857224 */ /* 0x000fc400078e0040 */
[----:B------:R-:W5:Y:S04]  /*1f710*/  LD.E R0, desc[UR6][R22.64+0x18c] ;  /* 0x00018c0616007980 */ /* 0x000f68000c101900 */
[----:B------:R-:W-:Y:S04]  /*1f720*/  LDSM.16.M88.4 R40, [R137+0x3800] ;  /* 0x003800008928783b */ /* 0x000fe80000000200 */
[----:B--2---:R-:W-:Y:S04]  /*1f730*/  LDSM.16.M88.4 R16, [R66] ;  /* 0x000000004210783b */ /* 0x004fe80000000200 */
[----:B------:R-:W2:Y:S01]  /*1f740*/  LDSM.16.M88.4 R64, [R88+0x2800] ;  /* 0x002800005840783b */ /* 0x000ea20000000200 */
[----:B------:R-:W-:Y:S01]  /*1f750*/  IMAD.MOV.U32 R248, RZ, RZ, R63 ;  /* 0x000000fffff87224 */ /* 0x000fe200078e003f */
[----:B------:R-:W-:Y:S01]  /*1f760*/  MOV R3, R62 ;  /* 0x0000003e00037202 */ /* 0x000fe20000000f00 */
[----:B------:R-:W-:Y:S01]  /*1f770*/  IMAD.MOV.U32 R4, RZ, RZ, R61 ;  /* 0x000000ffff047224 */ /* 0x000fe200078e003d */
[----:B------:R-:W-:Y:S01]  /*1f780*/  MOV R201, R53 ;  /* 0x0000003500c97202 */ /* 0x000fe20000000f00 */
[----:B------:R-:W-:Y:S01]  /*1f790*/  IMAD.MOV.U32 R244, RZ, RZ, R60 ;  /* 0x000000fffff47224 */ /* 0x000fe200078e003c */
[----:B------:R-:W2:Y:S01]  /*1f7a0*/  LDSM.16.M88.4 R80, [R137+0x4000] ;  /* 0x004000008950783b */ /* 0x000ea20000000200 */
[----:B------:R-:W-:-:S02]  /*1f7b0*/  IMAD.MOV.U32 R117, RZ, RZ, R55 ;  /* 0x000000ffff757224 */ /* 0x000fc400078e0037 */
[----:B------:R-:W-:Y:S01]  /*1f7c0*/  IMAD.MOV.U32 R247, RZ, RZ, R54 ;  /* 0x000000fffff77224 */ /* 0x000fe200078e0036 */
[----:B------:R-:W2:Y:S01]  /*1f7d0*/  LDSM.16.M88.4 R60, [R88+0x3000] ;  /* 0x00300000583c783b */ /* 0x000ea20000000200 */
[----:B------:R-:W-:-:S03]  /*1f7e0*/  IMAD.MOV.U32 R91, RZ, RZ, R52 ;  /* 0x000000ffff5b7224 */ /* 0x000fc600078e0034 */
[----:B------:R-:W2:Y:S01]  /*1f7f0*/  LDSM.16.M88.4 R76, [R137+0x4800] ;  /* 0x00480000894c783b */ /* 0x000ea20000000200 */
[C---:B-1----:R-:W-:Y:S03]  /*1f800*/  HMMA.16816.F32 R52, R8.reuse, R24, RZ ;  /* 0x000000180834723c */ /* 0x042fe600000018ff */
[----:B------:R-:W1:Y:S01]  /*1f810*/  LDSM.16.M88.4 R72, [R88+0x2000] ;  /* 0x002000005848783b */ /* 0x000e620000000200 */
[----:B------:R-:W-:Y:S01]  /*1f820*/  MOV R245, R59 ;  /* 0x0000003b00f57202 */ /* 0x000fe20000000f00 */
[----:B------:R-:W-:Y:S01]  /*1f830*/  IMAD.MOV.U32 R136, RZ, RZ, R58 ;  /* 0x000000ffff887224 */ /* 0x000fe200078e003a */
[----:B------:R-:W-:Y:S01]  /*1f840*/  MOV R246, R56 ;  /* 0x0000003800f67202 */ /* 0x000fe20000000f00 */
[----:B------:R-:W-:Y:S01]  /*1f850*/  IMAD.MOV.U32 R119, RZ, RZ, R57 ;  /* 0x000000ffff777224 */ /* 0x000fe200078e0039 */
[C---:B---3--:R-:W-:Y:S01]  /*1f860*/  HMMA.16816.F32 R68, R8.reuse, R30, RZ ;  /* 0x0000001e0844723c */ /* 0x048fe200000018ff */
[----:B------:R-:W-:Y:S01]  /*1f870*/  IMAD.MOV.U32 R89, RZ, RZ, R51 ;  /* 0x000000ffff597224 */ /* 0x000fe200078e0033 */
[----:B------:R-:W-:Y:S01]  /*1f880*/  MOV R39, R50 ;  /* 0x0000003200277202 */ /* 0x000fe20000000f00 */
[----:B------:R-:W-:Y:S03]  /*1f890*/  LDSM.16.M88.4 R96, [R137+0x5000] ;  /* 0x005000008960783b */ /* 0x000fe60000000200 */
[C---:B------:R-:W-:Y:S01]  /*1f8a0*/  HMMA.16816.F32 R56, R8.reuse, R28, RZ ;  /* 0x0000001c0838723c */ /* 0x040fe200000018ff */
[----:B------:R-:W3:Y:S04]  /*1f8b0*/  LDSM.16.M88.4 R48, [R88+0x3800] ;  /* 0x003800005830783b */ /* 0x000ee80000000200 */
[----:B------:R-:W3:Y:S01]  /*1f8c0*/  LDSM.16.M88.4 R84, [R88+0x4000] ;  /* 0x004000005854783b */ /* 0x000ee20000000200 */
[C---:B----4-:R-:W-:Y:S03]  /*1f8d0*/  HMMA.16816.F32 R32, R8.reuse, R12, RZ ;  /* 0x0000000c0820723c */ /* 0x050fe600000018ff */
[----:B------:R-:W4:Y:S03]  /*1f8e0*/  LDSM.16.M88.4 R92, [R88+0x4800] ;  /* 0x00480000585c783b */ /* 0x000f260000000200 */
[----:B------:R-:W-:Y:S01]  /*1f8f0*/  HMMA.16816.F32 R28, R8, R14, RZ ;  /* 0x0000000e081c723c */ /* 0x000fe200000018ff */
[----:B------:R-:W-:Y:S04]  /*1f900*/  LDSM.16.M88.4 R124, [R137+0x9800] ;  /* 0x00980000897c783b */ /* 0x000fe80000000200 */
[----:B------:R-:W-:Y:S01]  /*1f910*/  LDSM.16.M88.4 R112, [R88+0x6800] ;  /* 0x006800005870783b */ /* 0x000fe20000000200 */
[----:B--2---:R-:W-:Y:S03]  /*1f920*/  HMMA.16816.F32 R236, R16, R64, R52 ;  /* 0x0000004010ec723c */ /* 0x004fe60000001834 */
[----:B------:R-:W2:Y:S03]  /*1f930*/  LDSM.16.M88.4 R52, [R137+0x6800] ;  /* 0x006800008934783b */ /* 0x000ea60000000200 */
        /* <DEDUP_REMOVED lines=8> */
[----:B------:R-:W-:Y:S06]  /*1f9c0*/  HMMA.16816.F32 R40, R8, R80, RZ ;  /* 0x000000500828723c */ /* 0x000fec00000018ff */
[C---:B------:R-:W-:Y:S06]  /*1f9d0*/  HMMA.16816.F32 R228, R16.reuse, R60, R32 ;  /* 0x0000003c10e4723c */ /* 0x040fec0000001820 */
[----:B------:R-:W-:Y:S01]  /*1f9e0*/  HMMA.16816.F32 R220, R16, R62, R28 ;  /* 0x0000003e10dc723c */ /* 0x000fe2000000181c */
[----:B------:R-:W-:Y:S05]  /*1f9f0*/  LDSM.16.M88.4 R60, [R137+0x9000] ;  /* 0x00900000893c783b */ /* 0x000fea0000000200 */
[C---:B------:R-:W-:Y:S01]  /*1fa00*/  HMMA.16816.F32 R32, R8.reuse, R82, RZ ;  /* 0x000000520820723c */ /* 0x040fe200000018ff */
[----:B------:R-:W2:Y:S05]  /*1fa10*/  LDSM.16.M88.4 R80, [R88+0x5000] ;  /* 0x005000005850783b */ /* 0x000eaa0000000200 */
[----:B------:R-:W-:Y:S06]  /*1fa20*/  HMMA.16816.F32 R28, R8, R76, RZ ;  /* 0x0000004c081c723c */ /* 0x000fec00000018ff */
[C---:B-1----:R-:W-:Y:S01]  /*1fa30*/  HMMA.16816.F32 R212, R16.reuse, R72, R56 ;  /* 0x0000004810d4723c */ /* 0x042fe20000001838 */
[----:B------:R-:W1:Y:S05]  /*1fa40*/  LDSM.16.M88.4 R56, [R137+0x7000] ;  /* 0x007000008938783b */ /* 0x000e6a0000000200 */
[----:B---3--:R-:W-:Y:S06]  /*1fa50*/  HMMA.16816.F32 R208, R16, R50, R12 ;  /* 0x0000003210d0723c */ /* 0x008fec000000180c */
[----:B------:R-:W-:Y:S06]  /*1fa60*/  HMMA.16816.F32 R12, R8, R96, RZ ;  /* 0x00000060080c723c */ /* 0x000fec00000018ff */
[----:B------:R-:W-:Y:S01]  /*1fa70*/  HMMA.16816.F32 R216, R16, R48, R24 ;  /* 0x0000003010d8723c */ /* 0x000fe20000001818 */
[----:B------:R-:W-:Y:S05]  /*1fa80*/  LDSM.16.M88.4 R48, [R137+0x6000] ;  /* 0x006000008930783b */ /* 0x000fea0000000200 */
[----:B------:R-:W-:Y:S06]  /*1fa90*/  HMMA.16816.F32 R24, R8, R78, RZ ;  /* 0x0000004e0818723c */ /* 0x000fec00000018ff */
[C---:B------:R-:W-:Y:S01]  /*1faa0*/  HMMA.16816.F32 R224, R16.reuse, R84, R40 ;  /* 0x0000005410e0723c */ /* 0x040fe20000001828 */
[----:B------:R-:W3:Y:S05]  /*1fab0*/  LDSM.16.M88.4 R40, [R137+0x5800] ;  /* 0x005800008928783b */ /* 0x000eea0000000200 */
[----:B------:R-:W-:Y:S06]  /*1fac0*/  HMMA.16816.F32 R204, R16, R86, R32 ;  /* 0x0000005610cc723c */ /* 0x000fec0000001820 */
[----:B------:R-:W-:Y:S06]  /*1fad0*/  HMMA.16816.F32 R96, R8, R98, RZ ;  /* 0x000000620860723c */ /* 0x000fec00000018ff */
[C---:B------:R-:W-:Y:S01]  /*1fae0*/  HMMA.16816.F32 R240, R16.reuse, R74, R68 ;  /* 0x0000004a10f0723c */ /* 0x040fe20000001844 */
[----:B------:R-:W3:Y:S04]  /*1faf0*/  LDSM.16.M88.4 R72, [R137+0x7800] ;  /* 0x007800008948783b */ /* 0x000ee80000000200 */
[----:B------:R-:W3:Y:S01]  /*1fb00*/  LDSM.16.M88.4 R68, [R137+0x8000] ;  /* 0x008000008944783b */ /* 0x000ee20000000200 */
[----:B----4-:R-:W-:Y:S06]  /*1fb10*/  HMMA.16816.F32 R196, R16, R92, R28 ;  /* 0x0000005c10c4723c */ /* 0x010fec000000181c */
[----:B--2---:R-:W-:Y:S06]  /*1fb20*/  HMMA.16816.F32 R32, R8, R52, RZ ;  /* 0x000000340820723c */ /* 0x004fec00000018ff */
[----:B------:R-:W-:Y:S01]  /*1fb30*/  HMMA.16816.F32 R232, R16, R66, R44 ;  /* 0x0000004210e8723c */ /* 0x000fe2000000182c */
[----:B------:R-:W2:Y:S05]  /*1fb40*/  LDSM.16.M88.4 R64, [R137+0x8800] ;  /* 0x008800008940783b */ /* 0x000eaa0000000200 */
[----:B------:R-:W-:Y:S06]  /*1fb50*/  HMMA.16816.F32 R28, R8, R54, RZ ;  /* 0x00000036081c723c */ /* 0x000fec00000018ff */
[C---:B------:R-:W-:Y:S06]  /*1fb60*/  HMMA.16816.F32 R100, R16.reuse, R80, R12 ;  /* 0x000000501064723c */ /* 0x040fec000000180c */
[----:B------:R-:W-:Y:S06]  /*1fb70*/  HMMA.16816.F32 R192, R16, R94, R24 ;  /* 0x0000005e10c0723c */ /* 0x000fec0000001818 */
[C---:B-1----:R-:W-:Y:S06]  /*1fb80*/  HMMA.16816.F32 R24, R8.reuse, R56, RZ ;  /* 0x000000380818723c */ /* 0x042fec00000018ff */
[C---:B------:R-:W-:Y:S06]  /*1fb90*/  HMMA.16816.F32 R12, R8.reuse, R58, RZ ;  /* 0x0000003a080c723c */ /* 0x040fec00000018ff */
[C---:B------:R-:W-:Y:S06]  /*1fba0*/  HMMA.16816.F32 R56, R8.reuse, R124, RZ ;  /* 0x0000007c0838723c */ /* 0x040fec00000018ff */
[----:B------:R-:W-:Y:S06]  /*1fbb0*/  HMMA.16816.F32 R52, R8, R126, RZ ;  /* 0x0000007e0834723c */ /* 0x000fec00000018ff */
[C---:B------:R-:W-:Y:S06]  /*1fbc0*/  HMMA.16816.F32 R124, R16.reuse, R82, R96 ;  /* 0x00000052107c723c */ /* 0x040fec0000001860 */
[C---:B------:R-:W-:Y:S01]  /*1fbd0*/  HMMA.16816.F32 R96, R16.reuse, R112, R32 ;  /* 0x000000701060723c */ /* 0x040fe20000001820 */
[----:B------:R-:W-:Y:S01]  /*1fbe0*/  IMAD.MOV.U32 R20, RZ, RZ, R100 ;  /* 0x000000ffff147224 */ /* 0x000fe200078e0064 */
[----:B------:R-:W-:Y:S01]  /*1fbf0*/  MOV R21, R102 ;  /* 0x0000006600157202 */ /* 0x000fe20000000f00 */
[----:B------:R-:W-:Y:S01]  /*1fc00*/  IMAD.MOV.U32 R249, RZ, RZ, R101 ;  /* 0x000000fffff97224 */ /* 0x000fe200078e0065 */
[----:B------:R-:W-:Y:S02]  /*1fc10*/  LDSM.16.M88.4 R32, [R88+0x8000] ;  /* 0x008000005820783b */ /* 0x000fe40000000200 */
[----:B------:R-:W-:Y:S02]  /*1fc20*/  HMMA.16816.F32 R112, R16, R114, R28 ;  /* 0x000000721070723c */ /* 0x000fe4000000181c */
[----:B------:R-:W1:Y:S01]  /*1fc30*/  LDSM.16.M88.4 R28, [R88+0x8800] ;  /* 0x00880000581c783b */ /* 0x000e620000000200 */
[----:B------:R-:W-:-:S03]  /*1fc40*/  IMAD.MOV.U32 R6, RZ, RZ, R103 ;  /* 0x000000ffff067224 */ /* 0x000fc600078e0067 */
        /* <DEDUP_REMOVED lines=9> */
[----:B------:R-:W-:Y:S06]  /*1fce0*/  HMMA.16816.F32 R68, R8, R66, RZ ;  /* 0x000000420844723c */ /* 0x000fec00000018ff */
[C---:B------:R-:W-:Y:S01]  /*1fcf0*/  HMMA.16816.F32 R80, R16.reuse, R108, R24 ;  /* 0x0000006c1050723c */ /* 0x040fe20000001818 */
[----:B------:R-:W2:Y:S05]  /*1fd00*/  LDSM.16.M88.4 R24, [R88+0x9000] ;  /* 0x009000005818783b */ /* 0x000eaa0000000200 */
[C---:B------:R-:W-:Y:S06]  /*1fd10*/  HMMA.16816.F32 R84, R16.reuse, R128, R84 ;  /* 0x000000801054723c */ /* 0x040fec0000001854 */
[C---:B------:R-:W-:Y:S06]  /*1fd20*/  HMMA.16816.F32 R176, R16.reuse, R130, R76 ;  /* 0x0000008210b0723c */ /* 0x040fec000000184c */
[C---:B------:R-:W-:Y:S06]  /*1fd30*/  HMMA.16816.F32 R128, R16.reuse, R120, R44 ;  /* 0x000000781080723c */ /* 0x040fec000000182c */
[C---:B------:R-:W-:Y:S06]  /*1fd40*/  HMMA.16816.F32 R120, R16.reuse, R122, R40 ;  /* 0x0000007a1078723c */ /* 0x040fec0000001828 */
[C---:B-1----:R-:W-:Y:S06]  /*1fd50*/  HMMA.16816.F32 R40, R16.reuse, R28, R72 ;  /* 0x0000001c1028723c */ /* 0x042fec0000001848 */
[----:B------:R-:W-:Y:S06]  /*1fd60*/  HMMA.16816.F32 R28, R16, R30, R68 ;  /* 0x0000001e101c723c */ /* 0x000fec0000001844 */
[C---:B------:R-:W-:Y:S06]  /*1fd70*/  HMMA.16816.F32 R64, R8.reuse, R60, RZ ;  /* 0x0000003c0840723c */ /* 0x040fec00000018ff */
[----:B------:R-:W-:Y:S01]  /*1fd80*/  HMMA.16816.F32 R60, R8, R62, RZ ;  /* 0x0000003e083c723c */ /* 0x000fe200000018ff */
[----:B------:R-:W1:Y:S01]  /*1fd90*/  LDSM.16.M88.4 R8, [R88+0x9800] ;  /* 0x009800005808783b */ /* 0x000e620000000200 */
[----:B------:R-:W-:-:S10]  /*1fda0*/  IMAD.MOV.U32 R79, RZ, RZ, R20 ;  /* 0x000000ffff4f7224 */ /* 0x000fd400078e0014 */
[----:B------:R-:W-:Y:S01]  /*1fdb0*/  IMAD.MOV.U32 R72, RZ, RZ, R30 ;  /* 0x000000ffff487224 */ /* 0x000fe200078e001e */
[----:B------:R-:W-:Y:S01]  /*1fdc0*/  MOV R38, R31 ;  /* 0x0000001f00267202 */ /* 0x000fe20000000f00 */
[----:B------:R-:W-:Y:S02]  /*1fdd0*/  IMAD.MOV.U32 R71, RZ, RZ, R29 ;  /* 0x000000ffff477224 */ /* 0x000fe400078e001d */
[----:B------:R-:W-:Y:S02]  /*1fde0*/  IMAD.MOV.U32 R20, RZ, RZ, R28 ;  /* 0x000000ffff147224 */ /* 0x000fe400078e001c */
[C---:B--2---:R-:W-:Y:S06]  /*1fdf0*/  HMMA.16816.F32 R28, R16.reuse, R24, R64 ;  /* 0x00000018101c723c */ /* 0x044fec0000001840 */
[----:B------:R-:W-:Y:S01]  /*1fe00*/  HMMA.16816.F32 R24, R16, R26, R60 ;  /* 0x0000001a1018723c */ /* 0x000fe2000000183c */
[----:B------:R-:W-:Y:S01]  /*1fe10*/  IMAD.MOV.U32 R47, RZ, RZ, R244 ;  /* 0x000000ffff2f7224 */ /* 0x000fe200078e00f4 */
[----:B------:R-:W-:-:S04]  /*1fe20*/  MOV R46, R79 ;  /* 0x0000004f002e7202 */ /* 0x000fc80000000f00 */
[C---:B------:R-:W-:Y:S01]  /*1fe30*/  HMMA.16816.F32 R108, R16.reuse, R110, R12 ;  /* 0x0000006e106c723c */ /* 0x040fe2000000180c */
[----:B------:R2:W-:Y:S01]  /*1fe40*/  LDSM.16.M88.4 R12, [R2] ;  /* 0x00000000020c783b */ /* 0x0005e20000000200 */
[----:B------:R-:W-:Y:S01]  /*1fe50*/  IMAD.MOV.U32 R79, RZ, RZ, R3 ;  /* 0x000000ffff4f7224 */ /* 0x000fe200078e0003 */
[----:B------:R-:W-:Y:S01]  /*1fe60*/  MOV R78, R39 ;  /* 0x00000027004e7202 */ /* 0x000fe20000000f00 */
[----:B------:R-:W-:Y:S01]  /*1fe70*/  IMAD.MOV.U32 R39, RZ, RZ, R201 ;  /* 0x000000ffff277224 */ /* 0x000fe200078e00c9 */
[----:B------:R-:W-:Y:S01]  /*1fe80*/  MOV R76, R246 ;  /* 0x000000f6004c7202 */ /* 0x000fe20000000f00 */
[----:B------:R-:W-:Y:S02]  /*1fe90*/  IMAD.MOV.U32 R77, RZ, RZ, R247 ;  /* 0x000000ffff4d7224 */ /* 0x000fe400078e00f7 */
[----:B------:R-:W-:Y:S02]  /*1fea0*/  IMAD.MOV.U32 R201, RZ, RZ, R245 ;  /* 0x000000ffffc97224 */ /* 0x000fe400078e00f5 */
[----:B------:R-:W-:Y:S01]  /*1feb0*/  HMMA.16816.F32 R244, R16, R172, R48 ;  /* 0x000000ac10f4723c */ /* 0x000fe20000001830 */
[----:B------:R-:W3:Y:S07]  /*1fec0*/  LDSM.16.M88.4 R48, [R138] ;  /* 0x000000008a30783b */ /* 0x000eee0000000200 */
[----:B------:R-:W-:Y:S01]  /*1fed0*/  IMAD.MOV.U32 R69, RZ, RZ, R27 ;  /* 0x000000ffff457224 */ /* 0x000fe200078e001b */
[----:B------:R-:W-:Y:S01]  /*1fee0*/  MOV R3, R25 ;  /* 0x0000001900037202 */ /* 0x000fe20000000f00 */
[----:B------:R-:W-:Y:S01]  /*1fef0*/  IMAD.MOV.U32 R68, RZ, RZ, R26 ;  /* 0x000000ffff447224 */ /* 0x000fe200078e001a */
[----:B--2---:R-:W-:Y:S01]  /*1ff00*/  MOV R2, R42 ;  /* 0x0000002a00027202 */ /* 0x004fe20000000f00 */
[----:B------:R-:W-:-:S02]  /*1ff10*/  IMAD.MOV.U32 R42, RZ, RZ, R47 ;  /* 0x000000ffff2a7224 */ /* 0x000fc400078e002f */
[----:B------:R-:W-:Y:S02]  /*1ff20*/  IMAD.MOV.U32 R47, RZ, RZ, R249 ;  /* 0x000000ffff2f7224 */ /* 0x000fe400078e00f9 */
[----:B------:R-:W-:Y:S02]  /*1ff30*/  IMAD.MOV.U32 R249, RZ, RZ, R24 ;  /* 0x000000fffff97224 */ /* 0x000fe400078e0018 */
[C---:B-1----:R-:W-:Y:S06]  /*1ff40*/  HMMA.16816.F32 R24, R16.reuse, R8, R56 ;  /* 0x000000081018723c */ /* 0x042fec0000001838 */
        /* <DEDUP_REMOVED lines=22> */
[----:B------:R-:W-:Y:S02]  /*200b0*/  IMAD.MOV.U32 R61, RZ, RZ, R25 ;  /* 0x000000ffff3d7224 */ /* 0x000fe400078e0019 */
[----:B------:R-:W-:Y:S01]  /*200c0*/  IMAD.MOV.U32 R248, RZ, RZ, R27 ;  /* 0x000000fffff87224 */ /* 0x000fe200078e001b */
[C---:B------:R-:W-:Y:S01]  /*200d0*/  HMMA.16816.F32 R104, R16.reuse, R174, R104 ;  /* 0x000000ae1068723c */ /* 0x040fe20000001868 */
[----:B------:R-:W-:Y:S01]  /*200e0*/  IMAD.MOV.U32 R78, RZ, RZ, R4 ;  /* 0x000000ffff4e7224 */ /* 0x000fe200078e0004 */
[----:B------:R-:W-:Y:S01]  /*200f0*/  LDSM.16.M88.4 R24, [R40] ;  /* 0x000000002818783b */ /* 0x000fe20000000200 */
        /* <DEDUP_REMOVED lines=8> */
[----:B------:R1:W2:Y:S01]  /*20180*/  LDSM.16.M88.4 R28, [R88] ;  /* 0x00000000581c783b */ /* 0x0002a20000000200 */
[----:B------:R-:W-:Y:S01]  /*20190*/  IMAD.MOV.U32 R67, RZ, RZ, R2 ;  /* 0x000000ffff437224 */ /* 0x000fe200078e0002 */
[----:B------:R-:W-:Y:S01]  /*201a0*/  MOV R76, R21 ;  /* 0x00000015004c7202 */ /* 0x000fe20000000f00 */
[----:B------:R-:W-:Y:S01]  /*201b0*/  IMAD.MOV.U32 R133, RZ, RZ, R10 ;  /* 0x000000ffff857224 */ /* 0x000fe200078e000a */
[----:B------:R-:W-:Y:S01]  /*201c0*/  MOV R66, R119 ;  /* 0x0000007700427202 */ /* 0x000fe20000000f00 */
[----:B------:R-:W-:Y:S01]  /*201d0*/  HMMA.16816.F32 R100, R16, R34, R92 ;  /* 0x000000221064723c */ /* 0x000fe2000000185c */
[----:B------:R-:W-:Y:S01]  /*201e0*/  MOV R2, R9 ;  /* 0x0000000900027202 */ /* 0x000fe20000000f00 */
[----:B------:R-:W-:Y:S01]  /*201f0*/  IMAD.MOV.U32 R119, RZ, RZ, R11 ;  /* 0x000000ffff777224 */ /* 0x000fe200078e000b */
[----:B------:R-:W-:Y:S01]  /*20200*/  LDSM.16.M88.4 R16, [R42] ;  /* 0x000000002a10783b */ /* 0x000fe20000000200 */
[----:B------:R-:W-:-:S03]  /*20210*/  IMAD.MOV.U32 R21, RZ, RZ, R8 ;  /* 0x000000ffff157224 */ /* 0x000fc600078e0008 */
[----:B------:R-:W-:Y:S01]  /*20220*/  MOV R92, R41 ;  /* 0x00000029005c7202 */ /* 0x000fe20000000f00 */
[----:B------:R-:W-:Y:S01]  /*20230*/  IMAD.MOV.U32 R93, RZ, RZ, R43 ;  /* 0x000000ffff5d7224 */ /* 0x000fe200078e002b */
[----:B------:R-:W-:Y:S01]  /*20240*/  LDSM.16.M88.4 R8, [R186] ;  /* 0x00000000ba08783b */ /* 0x000fe20000000200 */
[----:B------:R-:W-:Y:S01]  /*20250*/  IMAD.MOV.U32 R94, RZ, RZ, R44 ;  /* 0x000000ffff5e7224 */ /* 0x000fe200078e002c */
[----:B------:R-:W-:Y:S02]  /*20260*/  MOV R95, R45 ;  /* 0x0000002d005f7202 */ /* 0x000fe40000000f00 */
[----:B------:R-:W4:Y:S04]  /*20270*/  LDSM.16.M88.4 R40, [R183] ;  /* 0x00000000b728783b */ /* 0x000f280000000200 */
[----:B------:R5:W-:Y:S01]  /*20280*/  LDSM.16.M88.4 R52, [R66] ;  /* 0x000000004234783b */ /* 0x000be20000000200 */
[----:B-1----:R-:W-:-:S03]  /*20290*/  IMAD.MOV.U32 R88, RZ, RZ, R46 ;  /* 0x000000ffff587224 */ /* 0x002fc600078e002e */
[----:B------:R-:W1:Y:S01]  /*202a0*/  LDSM.16.M88.4 R44, [R47] ;  /* 0x000000002f2c783b */ /* 0x000e620000000200 */
[C---:B---3--:R-:W-:Y:S07]  /*202b0*/  HMMA.16816.F32 R32, R12.reuse, R48, R212 ;  /* 0x000000300c20723c */ /* 0x048fee00000018d4 */
[----:B------:R-:W-:Y:S02]  /*202c0*/  IMAD.MOV.U32 R48, RZ, RZ, R67 ;  /* 0x000000ffff307224 */ /* 0x000fe400078e0043 */
[----:B------:R-:W-:Y:S01]  /*202d0*/  IMAD.MOV.U32 R214, RZ, RZ, R71 ;  /* 0x000000ffffd67224 */ /* 0x000fe200078e0047 */
[C---:B--2---:R-:W-:Y:S06]  /*202e0*/  HMMA.16816.F32 R56, R12.reuse, R28, R236 ;  /* 0x0000001c0c38723c */ /* 0x044fec00000018ec */
[----:B-----5:R-:W-:Y:S01]  /*202f0*/  HMMA.16816.F32 R64, R12, R24, R228 ;  /* 0x000000180c40723c */ /* 0x020fe200000018e4 */
[----:B------:R-:W-:Y:S01]  /*20300*/  MOV R237, R62 ;  /* 0x0000003e00ed7202 */ /* 0x000fe20000000f00 */
[----:B------:R-:W-:-:S02]  /*20310*/  IMAD.MOV.U32 R238, RZ, RZ, R61 ;  /* 0x000000ffffee7224 */ /* 0x000fc400078e003d */
[----:B------:R-:W-:-:S03]  /*20320*/  IMAD.MOV.U32 R236, RZ, RZ, R60 ;  /* 0x000000ffffec7224 */ /* 0x000fc600078e003c */
[----:B------:R-:W-:Y:S01]  /*20330*/  IMAD.MOV.U32 R24, RZ, RZ, R70 ;  /* 0x000000ffff187224 */ /* 0x000fe200078e0046 */
[----:B------:R-:W-:Y:S01]  /*20340*/  MOV R231, R68 ;  /* 0x0000004400e77202 */ /* 0x000fe20000000f00 */
[----:B------:R-:W-:Y:S02]  /*20350*/  IMAD.MOV.U32 R230, RZ, RZ, R69 ;  /* 0x000000ffffe67224 */ /* 0x000fe400078e0045 */
[C---:B------:R-:W-:Y:S01]  /*20360*/  HMMA.16816.F32 R68, R12.reuse, R26, R220 ;  /* 0x0000001a0c44723c */ /* 0x040fe200000018dc */
[----:B------:R-:W-:Y:S01]  /*20370*/  MOV R228, R77 ;  /* 0x0000004d00e47202 */ /* 0x000fe20000000f00 */
[----:B------:R-:W-:Y:S02]  /*20380*/  IMAD.MOV.U32 R229, RZ, RZ, R78 ;  /* 0x000000ffffe57224 */ /* 0x000fe400078e004e */
[----:B------:R-:W-:Y:S02]  /*20390*/  IMAD.MOV.U32 R239, RZ, RZ, R73 ;  /* 0x000000ffffef7224 */ /* 0x000fe400078e0049 */
[----:B------:R-:W-:Y:S01]  /*203a0*/  HMMA.16816.F32 R60, R12, R30, R232 ;  /* 0x0000001e0c3c723c */ /* 0x000fe200000018e8 */
[----:B------:R-:W-:Y:S01]  /*203b0*/  IMAD.MOV.U32 R221, RZ, RZ, R79 ;  /* 0x000000ffffdd7224 */ /* 0x000fe200078e004f */
[----:B------:R-:W-:Y:S01]  /*203c0*/  MOV R223, R90 ;  /* 0x0000005a00df7202 */ /* 0x000fe20000000f00 */
[----:B------:R-:W-:Y:S01]  /*203d0*/  IMAD.MOV.U32 R222, RZ, RZ, R91 ;  /* 0x000000ffffde7224 */ /* 0x000fe200078e005b */
[----:B------:R-:W-:Y:S01]  /*203e0*/  MOV R212, R75 ;  /* 0x0000004b00d47202 */ /* 0x000fe20000000f00 */
[----:B------:R-:W-:Y:S01]  /*203f0*/  IMAD.MOV.U32 R49, RZ, RZ, R92 ;  /* 0x000000ffff317224 */ /* 0x000fe200078e005c */
[----:B----4-:R-:W-:Y:S01]  /*20400*/  HMMA.16816.F32 R28, R8, R40, R32 ;  /* 0x00000028081c723c */ /* 0x010fe20000001820 */
[----:B------:R-:W-:Y:S01]  /*20410*/  MOV R232, R93 ;  /* 0x0000005d00e87202 */ /* 0x000fe20000000f00 */
[----:B------:R-:W-:Y:S01]  /*20420*/  IMAD.MOV.U32 R233, RZ, RZ, R94 ;  /* 0x000000ffffe97224 */ /* 0x000fe200078e005e */
[----:B------:R-:W-:Y:S01]  /*20430*/  MOV R235, R88 ;  /* 0x0000005800eb7202 */ /* 0x000fe20000000f00 */
[----:B------:R-:W-:Y:S01]  /*20440*/  IMAD.MOV.U32 R234, RZ, RZ, R95 ;  /* 0x000000ffffea7224 */ /* 0x000fe200078e005f */
[----:B------:R2:W3:Y:S01]  /*20450*/  LDSM.16.M88.4 R32, [R89] ;  /* 0x000000005920783b */ /* 0x0004e20000000200 */
[----:B------:R-:W-:Y:S01]  /*20460*/  IMAD.MOV.U32 R213, RZ, RZ, R74 ;  /* 0x000000ffffd57224 */ /* 0x000fe200078e004a */
[----:B------:R-:W-:Y:S01]  /*20470*/  MOV R215, R72 ;  /* 0x0000004800d77202 */ /* 0x000fe20000000f00 */
[----:B------:R-:W-:Y:S01]  /*20480*/  IMAD.MOV.U32 R25, RZ, RZ, R76 ;  /* 0x000000ffff197224 */ /* 0x000fe200078e004c */
[C---:B-1----:R-:W-:Y:S06]  /*20490*/  HMMA.16816.F32 R92, R12.reuse, R46, R204 ;  /* 0x0000002e0c5c723c */ /* 0x042fec00000018cc */
[C---:B------:R-:W-:Y:S06]  /*204a0*/  HMMA.16816.F32 R72, R12.reuse, R16, R216 ;  /* 0x000000100c48723c */ /* 0x040fec00000018d8 */
[----:B------:R-:W-:Y:S01]  /*204b0*/  HMMA.16816.F32 R76, R12, R18, R208 ;  /* 0x000000120c4c723c */ /* 0x000fe200000018d0 */
[----:B------:R-:W-:Y:S01]  /*204c0*/  IMAD.MOV.U32 R217, RZ, RZ, R228 ;  /* 0x000000ffffd97224 */ /* 0x000fe200078e00e4 */
[----:B------:R-:W-:Y:S01]  /*204d0*/  MOV R218, R229 ;  /* 0x000000e500da7202 */ /* 0x000fe20000000f00 */
[----:B------:R-:W-:Y:S01]  /*204e0*/  IMAD.MOV.U32 R228, RZ, RZ, R238 ;  /* 0x000000ffffe47224 */ /* 0x000fe200078e00ee */
[----:B------:R-:W-:-:S02]  /*204f0*/  MOV R229, R239 ;  /* 0x000000ef00e57202 */ /* 0x000fc40000000f00 */
[C---:B--2---:R-:W-:Y:S01]  /*20500*/  HMMA.16816.F32 R88, R12.reuse, R44, R224 ;  /* 0x0000002c0c58723c */ /* 0x044fe200000018e0 */
[----:B------:R1:W-:Y:S01]  /*20510*/  LDSM.16.M88.4 R44, [R221] ;  /* 0x00000000dd2c783b */ /* 0x0003e20000000200 */
[----:B------:R-:W-:Y:S02]  /*20520*/  IMAD.MOV.U32 R210, RZ, RZ, R223 ;  /* 0x000000ffffd27224 */ /* 0x000fe400078e00df */
[----:B------:R-:W-:Y:S02]  /*20530*/  IMAD.MOV.U32 R223, RZ, RZ, R237 ;  /* 0x000000ffffdf7224 */ /* 0x000fe400078e00ed */
[C---:B------:R-:W-:Y:S06]  /*20540*/  HMMA.16816.F32 R16, R12.reuse, R50, R240 ;  /* 0x000000320c10723c */ /* 0x040fec00000018f0 */
[----:B------:R-:W-:Y:S01]  /*20550*/  HMMA.16816.F32 R240, R12, R52, R196 ;  /* 0x000000340cf0723c */ /* 0x000fe200000018c4 */
[----:B-1----:R-:W-:Y:S01]  /*20560*/  IMAD.MOV.U32 R221, RZ, RZ, R222 ;  /* 0x000000ffffdd7224 */ /* 0x002fe200078e00de */
[----:B------:R-:W-:-:S04]  /*20570*/  MOV R222, R236 ;  /* 0x000000ec00de7202 */ /* 0x000fc80000000f00 */
[----:B------:R-:W-:Y:S01]  /*20580*/  HMMA.16816.F32 R236, R12, R54, R192 ;  /* 0x000000360cec723c */ /* 0x000fe200000018c0 */
[----:B------:R-:W1:Y:S01]  /*20590*/  LDSM.16.M88.4 R52, [R183+0x800] ;  /* 0x00080000b734783b */ /* 0x000e620000000200 */
[----:B------:R-:W-:Y:S01]  /*205a0*/  MOV R211, R24 ;  /* 0x0000001800d37202 */ /* 0x000fe20000000f00 */
[----:B------:R-:W-:Y:S02]  /*205b0*/  IMAD.MOV.U32 R216, RZ, RZ, R25 ;  /* 0x000000ffffd87224 */ /* 0x000fe400078e0019 */
[----:B------:R-:W-:Y:S01]  /*205c0*/  IMAD.MOV.U32 R220, RZ, RZ, R231 ;  /* 0x000000ffffdc7224 */ /* 0x000fe200078e00e7 */
[----:B------:R2:W4:Y:S01]  /*205d0*/  LDSM.16.M88.4 R24, [R201] ;  /* 0x00000000c918783b */ /* 0x0005220000000200 */
[----:B------:R-:W-:-:S05]  /*205e0*/  IMAD.MOV.U32 R231, RZ, RZ, R212 ;  /* 0x000000ffffe77224 */ /* 0x000fca00078e00d4 */
[----:B------:R-:W-:Y:S01]  /*205f0*/  HMMA.16816.F32 R16, R8, R42, R16 ;  /* 0x0000002a0810723c */ /* 0x000fe20000001810 */
[----:B------:R-:W-:Y:S02]  /*20600*/  IMAD.MOV.U32 R212, RZ, RZ, R2 ;  /* 0x000000ffffd47224 */ /* 0x000fe400078e0002 */
[----:B------:R-:W-:Y:S01]  /*20610*/  FMUL.FTZ R2, R28, R0 ;  /* 0x000000001c027220 */ /* 0x000fe20000410000 */
[----:B------:R-:W-:Y:S02]  /*20620*/  IMAD.MOV.U32 R219, RZ, RZ, R230 ;  /* 0x000000ffffdb7224 */ /* 0x000fe400078e00e6 */
[----:B------:R-:W-:Y:S01]  /*20630*/  IMAD.MOV.U32 R230, RZ, RZ, R48 ;  /* 0x000000ffffe67224 */ /* 0x000fe200078e0030 */
[----:B------:R-:W-:Y:S01]  /*20640*/  MOV R48, R213 ;  /* 0x000000d500307202 */ /* 0x000fe20000000f00 */
[----:B------:R-:W-:Y:S02]  /*20650*/  IMAD.MOV.U32 R213, RZ, RZ, R133 ;  /* 0x000000ffffd57224 */ /* 0x000fe400078e0085 */
[----:B------:R5:W-:Y:S01]  /*20660*/  MUFU.TANH R133, R2 ;  /* 0x0000000200857308 */ /* 0x000be20000002400 */
[----:B------:R-:W-:Y:S01]  /*20670*/  MOV R209, R210 ;  /* 0x000000d200d17202 */ /* 0x000fe20000000f00 */
[----:B------:R-:W-:-:S02]  /*20680*/  IMAD.MOV.U32 R210, RZ, RZ, R222 ;  /* 0x000000ffffd27224 */ /* 0x000fc400078e00de */
[----:B------:R-:W-:Y:S02]  /*20690*/  IMAD.MOV.U32 R222, RZ, RZ, R212 ;  /* 0x000000ffffde7224 */ /* 0x000fe400078e00d4 */
[----:B------:R-:W-:Y:S02]  /*206a0*/  IMAD.MOV.U32 R212, RZ, RZ, R119 ;  /* 0x000000ffffd47224 */ /* 0x000fe400078e0077 */
[----:B-----5:R-:W-:-:S04]  /*206b0*/  FMUL.FTZ R2, R29, R0 ;  /* 0x000000001d027220 */ /* 0x020fc80000410000 */
[----:B--2---:R2:W-:Y:S01]  /*206c0*/  MUFU.TANH R201, R2 ;  /* 0x0000000200c97308 */ /* 0x0045e20000002400 */
[C---:B---3--:R-:W-:Y:S06]  /*206d0*/  HMMA.16816.F32 R232, R12.reuse, R32, R232 ;  /* 0x000000200ce8723c */ /* 0x048fec00000018e8 */
[----:B------:R-:W-:Y:S01]  /*206e0*/  HMMA.16816.F32 R224, R12, R34, R124 ;  /* 0x000000220ce0723c */ /* 0x000fe2000000187c */
[----:B--2---:R-:W-:-:S05]  /*206f0*/  FMUL.FTZ R2, R30, R0 ;  /* 0x000000001e027220 */ /* 0x004fca0000410000 */
[----:B-1----:R-:W-:Y:S01]  /*20700*/  HMMA.16816.F32 R32, R8, R52, R56 ;  /* 0x000000340820723c */ /* 0x002fe20000001838 */
[----:B------:R-:W-:Y:S01]  /*20710*/  LDSM.16.M88.4 R56, [R183+0x1000] ;  /* 0x00100000b738783b */ /* 0x000fe20000000200 */
[----:B------:R1:W-:Y:S01]  /*20720*/  MUFU.TANH R119, R2 ;  /* 0x0000000200777308 */ /* 0x0003e20000002400 */
[----:B------:R-:W-:Y:S02]  /*20730*/  IMAD.MOV.U32 R205, RZ, RZ, R216 ;  /* 0x000000ffffcd7224 */ /* 0x000fe400078e00d8 */
[----:B------:R-:W-:Y:S01]  /*20740*/  IMAD.MOV.U32 R216, RZ, RZ, R223 ;  /* 0x000000ffffd87224 */ /* 0x000fe200078e00df */
[----:B------:R-:W-:Y:S01]  /*20750*/  MOV R223, R213 ;  /* 0x000000d500df7202 */ /* 0x000fe20000000f00 */
[----:B------:R-:W-:Y:S02]  /*20760*/  IMAD.MOV.U32 R213, RZ, RZ, R21 ;  /* 0x000000ffffd57224 */ /* 0x000fe400078e0015 */
[----:B-1----:R-:W-:Y:S02]  /*20770*/  FMUL.FTZ R2, R31, R0 ;  /* 0x000000001f027220 */ /* 0x002fe40000410000 */
[----:B------:R1:W2:Y:S01]  /*20780*/  LDSM.16.M88.4 R28, [R136] ;  /* 0x00000000881c783b */ /* 0x0002a20000000200 */
        /* <DEDUP_REMOVED lines=8> */
[----:B------:R-:W-:-:S02]  /*20810*/  IMAD.MOV.U32 R210, RZ, RZ, R20 ;  /* 0x000000ffffd27224 */ /* 0x000fc400078e0014 */
[----:B------:R-:W-:Y:S01]  /*20820*/  IMAD.MOV.U32 R219, RZ, RZ, R230 ;  /* 0x000000ffffdb7224 */ /* 0x000fe200078e00e6 */
[----:B-1----:R1:W-:Y:S01]  /*20830*/  MUFU.TANH R136, R2 ;  /* 0x0000000200887308 */ /* 0x0023e20000002400 */
[----:B------:R-:W-:Y:S01]  /*20840*/  IMAD.MOV.U32 R218, RZ, RZ, R229 ;  /* 0x000000ffffda7224 */ /* 0x000fe200078e00e5 */
[----:B------:R-:W-:Y:S01]  /*20850*/  MOV R125, R205 ;  /* 0x000000cd007d7202 */ /* 0x000fe20000000f00 */
[----:B------:R-:W-:Y:S01]  /*20860*/  IMAD.MOV.U32 R221, RZ, RZ, R48 ;  /* 0x000000ffffdd7224 */ /* 0x000fe200078e0030 */
[----:B------:R-:W-:Y:S01]  /*20870*/  HMMA.16816.F32 R228, R12, R44, R84 ;  /* 0x0000002c0ce4723c */ /* 0x000fe20000001854 */
[----:B------:R-:W3:Y:S01]  /*20880*/  LDSM.16.M88.4 R48, [R49] ;  /* 0x000000003130783b */ /* 0x000ee20000000200 */
[----:B-1----:R-:W-:-:S04]  /*20890*/  FMUL.FTZ R2, R16, R0 ;  /* 0x0000000010027220 */ /* 0x002fc80000410000 */
[----:B------:R1:W-:Y:S01]  /*208a0*/  MUFU.TANH R21, R2 ;  /* 0x0000000200157308 */ /* 0x0003e20000002400 */
        /* <DEDUP_REMOVED lines=8> */
[----:B-1----:R-:W-:-:S04]  /*20930*/  FMUL.FTZ R2, R17, R0 ;  /* 0x0000000011027220 */ /* 0x002fc80000410000 */
[----:B------:R1:W-:Y:S01]  /*20940*/  MUFU.TANH R20, R2 ;  /* 0x0000000200147308 */ /* 0x0003e20000002400 */
[----:B------:R-:W-:Y:S01]  /*20950*/  IMAD.MOV.U32 R193, RZ, RZ, R218 ;  /* 0x000000ffffc17224 */ /* 0x000fe200078e00da */
[----:B------:R-:W-:Y:S01]  /*20960*/  MOV R197, R222 ;  /* 0x000000de00c57202 */ /* 0x000fe20000000f00 */
[----:B------:R-:W-:Y:S01]  /*20970*/  IMAD.MOV.U32 R195, RZ, RZ, R220 ;  /* 0x000000ffffc37224 */ /* 0x000fe200078e00dc */
[----:B------:R-:W-:Y:S01]  /*20980*/  MOV R204, R213 ;  /* 0x000000d500cc7202 */ /* 0x000fe20000000f00 */
[----:B------:R-:W-:Y:S01]  /*20990*/  IMAD.MOV.U32 R196, RZ, RZ, R221 ;  /* 0x000000ffffc47224 */ /* 0x000fe200078e00dd */
[C---:B------:R-:W-:Y:S01]  /*209a0*/  HMMA.16816.F32 R216, R12.reuse, R46, R176 ;  /* 0x0000002e0cd8723c */ /* 0x040fe200000018b0 */
[----:B------:R-:W-:Y:S02]  /*209b0*/  IMAD.MOV.U32 R198, RZ, RZ, R223 ;  /* 0x000000ffffc67224 */ /* 0x000fe400078e00df */
[----:B------:R-:W-:Y:S02]  /*209c0*/  IMAD.MOV.U32 R199, RZ, RZ, R212 ;  /* 0x000000ffffc77224 */ /* 0x000fe400078e00d4 */
[----:B------:R-:W-:Y:S01]  /*209d0*/  IMAD.MOV.U32 R208, RZ, RZ, R215 ;  /* 0x000000ffffd07224 */ /* 0x000fe200078e00d7 */
[----:B----4-:R-:W-:Y:S01]  /*209e0*/  HMMA.16816.F32 R220, R12, R24, R128 ;  /* 0x000000180cdc723c */ /* 0x010fe20000001880 */
[----:B-1----:R-:W-:Y:S01]  /*209f0*/  FMUL.FTZ R2, R18, R0 ;  /* 0x0000000012027220 */ /* 0x002fe20000410000 */
[----:B------:R-:W-:-:S04]  /*20a00*/  IMAD.MOV.U32 R206, RZ, RZ, R40 ;  /* 0x000000ffffce7224 */ /* 0x000fc800078e0028 */
[----:B------:R-:W-:Y:S01]  /*20a10*/  HMMA.16816.F32 R212, R12, R26, R120 ;  /* 0x0000001a0cd4723c */ /* 0x000fe20000001878 */
[----:B------:R-:W1:Y:S01]  /*20a20*/  LDSM.16.M88.4 R40, [R41] ;  /* 0x000000002928783b */ /* 0x000e620000000200 */
[----:B------:R4:W5:Y:S01]  /*20a30*/  MUFU.TANH R38, R2 ;  /* 0x0000000200267308 */ /* 0x0009620000002400 */
[----:B------:R-:W-:Y:S01]  /*20a40*/  IMAD.MOV.U32 R178, RZ, RZ, R124 ;  /* 0x000000ffffb27224 */ /* 0x000fe200078e007c */
[----:B------:R-:W-:Y:S02]  /*20a50*/  MOV R124, R205 ;  /* 0x000000cd007c7202 */ /* 0x000fe40000000f00 */
[----:B------:R-:W-:Y:S01]  /*20a60*/  HMMA.16816.F32 R24, R8, R54, R60 ;  /* 0x000000360818723c */ /* 0x000fe2000000183c */
[----:B------:R-:W-:Y:S01]  /*20a70*/  MOV R205, R6 ;  /* 0x0000000600cd7202 */ /* 0x000fe20000000f00 */
[----:B------:R-:W-:Y:S01]  /*20a80*/  IMAD.MOV.U32 R16, RZ, RZ, R194 ;  /* 0x000000ffff107224 */ /* 0x000fe200078e00c2 */
[----:B------:R-:W-:Y:S01]  /*20a90*/  MOV R44, R195 ;  /* 0x000000c3002c7202 */ /* 0x000fe20000000f00 */
[----:B------:R-:W-:-:S02]  /*20aa0*/  IMAD.MOV.U32 R194, RZ, RZ, R4 ;  /* 0x000000ffffc27224 */ /* 0x000fc400078e0004 */
[----:B----4-:R-:W-:-:S04]  /*20ab0*/  FMUL.FTZ R2, R19, R0 ;  /* 0x0000000013027220 */ /* 0x010fc80000410000 */
[----:B------:R4:W-:Y:S01]  /*20ac0*/  MUFU.TANH R6, R2 ;  /* 0x0000000200067308 */ /* 0x0009e20000002400 */
[----:B------:R-:W-:Y:S01]  /*20ad0*/  MOV R45, R210 ;  /* 0x000000d2002d7202 */ /* 0x000fe20000000f00 */
[----:B------:R-:W-:Y:S02]  /*20ae0*/  IMAD.MOV.U32 R179, RZ, RZ, R125 ;  /* 0x000000ffffb37224 */ /* 0x000fe400078e007d */
[----:B------:R-:W-:Y:S02]  /*20af0*/  IMAD.MOV.U32 R195, RZ, RZ, R211 ;  /* 0x000000ffffc37224 */ /* 0x000fe400078e00d3 */
[----:B------:R-:W-:Y:S02]  /*20b00*/  IMAD.MOV.U32 R52, RZ, RZ, R193 ;  /* 0x000000ffff347224 */ /* 0x000fe400078e00c1 */
[----:B------:R-:W-:Y:S02]  /*20b10*/  IMAD.MOV.U32 R84, RZ, RZ, R204 ;  /* 0x000000ffff547224 */ /* 0x000fe400078e00cc */
[----:B----4-:R-:W-:-:S04]  /*20b20*/  FMUL.FTZ R2, R32, R0 ;  /* 0x0000000020027220 */ /* 0x010fc80000410000 */
[----:B------:R4:W-:Y:S01]  /*20b30*/  MUFU.TANH R4, R2 ;  /* 0x0000000200047308 */ /* 0x0009e20000002400 */
        /* <DEDUP_REMOVED lines=10> */
[----:B----4-:R-:W-:Y:S01]  /*20be0*/  FMUL.FTZ R2, R33, R0 ;  /* 0x0000000021027220 */ /* 0x010fe20000410000 */
[----:B------:R-:W-:-:S03]  /*20bf0*/  IMAD.MOV.U32 R53, RZ, RZ, R86 ;  /* 0x000000ffff357224 */ /* 0x000fc600078e0056 */
[----:B------:R4:W5:Y:S01]  /*20c00*/  MUFU.TANH R36, R2 ;  /* 0x0000000200247308 */ /* 0x0009620000002400 */
[----:B------:R-:W-:Y:S01]  /*20c10*/  MOV R125, R192 ;  /* 0x000000c0007d7202 */ /* 0x000fe20000000f00 */
[----:B------:R-:W-:Y:S01]  /*20c20*/  IMAD.MOV.U32 R179, RZ, RZ, R193 ;  /* 0x000000ffffb37224 */ /* 0x000fe200078e00c1 */
[----:B------:R-:W-:Y:S01]  /*20c30*/  MOV R86, R198 ;  /* 0x000000c600567202 */ /* 0x000fe20000000f00 */
[----:B------:R-:W-:Y:S01]  /*20c40*/  IMAD.MOV.U32 R85, RZ, RZ, R197 ;  /* 0x000000ffff557224 */ /* 0x000fe200078e00c5 */
[----:B------:R-:W-:Y:S01]  /*20c50*/  MOV R193, R3 ;  /* 0x0000000300c17202 */ /* 0x000fe20000000f00 */
[----:B------:R-:W-:Y:S02]  /*20c60*/  IMAD.MOV.U32 R87, RZ, RZ, R199 ;  /* 0x000000ffff577224 */ /* 0x000fe400078e00c7 */
[----:B------:R-:W-:Y:S01]  /*20c70*/  IMAD.MOV.U32 R192, RZ, RZ, R208 ;  /* 0x000000ffffc07224 */ /* 0x000fe200078e00d0 */
[----:B--2---:R-:W-:Y:S01]  /*20c80*/  HMMA.16816.F32 R196, R12, R30, R112 ;  /* 0x0000001e0cc4723c */ /* 0x004fe20000001870 */
[----:B------:R-:W-:Y:S01]  /*20c90*/  IMAD.MOV.U32 R130, RZ, RZ, R17 ;  /* 0x000000ffff827224 */ /* 0x000fe200078e0011 */
[----:B------:R-:W-:Y:S01]  /*20ca0*/  MOV R32, R45 ;  /* 0x0000002d00207202 */ /* 0x000fe20000000f00 */
[----:B----4-:R-:W-:-:S03]  /*20cb0*/  FMUL.FTZ R2, R34, R0 ;  /* 0x0000000022027220 */ /* 0x010fc60000410000 */
[----:B------:R-:W-:Y:S01]  /*20cc0*/  HMMA.16816.F32 R208, R12, R28, R96 ;  /* 0x0000001c0cd0723c */ /* 0x000fe20000001860 */
[----:B------:R-:W-:Y:S01]  /*20cd0*/  IMAD.MOV.U32 R113, RZ, RZ, R46 ;  /* 0x000000ffff717224 */ /* 0x000fe200078e002e */
[----:B------:R-:W-:Y:S01]  /*20ce0*/  MOV R114, R47 ;  /* 0x0000002f00727202 */ /* 0x000fe20000000f00 */
[----:B------:R2:W-:Y:S01]  /*20cf0*/  MUFU.TANH R3, R2 ;  /* 0x0000000200037308 */ /* 0x0005e20000002400 */
[----:B------:R4:W-:Y:S02]  /*20d00*/  LDSM.16.M88.4 R28, [R177] ;  /* 0x00000000b11c783b */ /* 0x0009e40000000200 */
[----:B------:R-:W-:Y:S01]  /*20d10*/  HMMA.16816.F32 R16, R8, R56, R64 ;  /* 0x000000380810723c */ /* 0x000fe20000001840 */
[----:B------:R-:W-:Y:S02]  /*20d20*/  IMAD.MOV.U32 R99, RZ, RZ, R44 ;  /* 0x000000ffff637224 */ /* 0x000fe400078e002c */
[----:B------:R-:W5:Y:S01]  /*20d30*/  LDSM.16.M88.4 R44, [R183+0x1800] ;  /* 0x00180000b72c783b */ /* 0x000f620000000200 */
[----:B--2---:R-:W-:-:S04]  /*20d40*/  FMUL.FTZ R2, R35, R0 ;  /* 0x0000000023027220 */ /* 0x004fc80000410000 */
[----:B------:R2:W-:Y:S01]  /*20d50*/  MUFU.TANH R63, R2 ;  /* 0x00000002003f7308 */ /* 0x0005e20000002400 */
[----:B------:R-:W-:Y:S02]  /*20d60*/  IMAD.MOV.U32 R131, RZ, RZ, R52 ;  /* 0x000000ffff837224 */ /* 0x000fe400078e0034 */
[----:B------:R-:W5:Y:S01]  /*20d70*/  LDSM.16.M88.4 R52, [R53] ;  /* 0x000000003534783b */ /* 0x000f620000000200 */
[----:B------:R-:W-:Y:S01]  /*20d80*/  IMAD.MOV.U32 R129, RZ, RZ, R178 ;  /* 0x000000ffff817224 */ /* 0x000fe200078e00b2 */
[----:B----4-:R-:W-:Y:S01]  /*20d90*/  MOV R177, R124 ;  /* 0x0000007c00b17202 */ /* 0x010fe20000000f00 */
[----:B------:R-:W-:Y:S01]  /*20da0*/  IMAD.MOV.U32 R178, RZ, RZ, R192 ;  /* 0x000000ffffb27224 */ /* 0x000fe200078e00c0 */
[----:B------:R-:W-:Y:S01]  /*20db0*/  MOV R192, R205 ;  /* 0x000000cd00c07202 */ /* 0x000fe20000000f00 */
[----:B------:R-:W-:Y:S02]  /*20dc0*/  IMAD.MOV.U32 R124, RZ, RZ, R204 ;  /* 0x000000ffff7c7224 */ /* 0x000fe400078e00cc */
[----:B--2---:R-:W-:-:S04]  /*20dd0*/  FMUL.FTZ R2, R24, R0 ;  /* 0x0000000018027220 */ /* 0x004fc80000410000 */
[----:B------:R2:W-:Y:S01]  /*20de0*/  MUFU.TANH R60, R2 ;  /* 0x00000002003c7308 */ /* 0x0005e20000002400 */
[----:B------:R-:W-:Y:S01]  /*20df0*/  IMAD.MOV.U32 R194, RZ, RZ, R206 ;  /* 0x000000ffffc27224 */ /* 0x000fe200078e00ce */
[----:B------:R-:W-:Y:S01]  /*20e00*/  MOV R34, R130 ;  /* 0x0000008200227202 */ /* 0x000fe20000000f00 */
[----:B------:R-:W-:Y:S02]  /*20e10*/  IMAD.MOV.U32 R195, RZ, RZ, R207 ;  /* 0x000000ffffc37224 */ /* 0x000fe400078e00cf */
[----:B------:R-:W-:Y:S01]  /*20e20*/  IMAD.MOV.U32 R112, RZ, RZ, R131 ;  /* 0x000000ffff707224 */ /* 0x000fe200078e0083 */
[----:B---3--:R-:W-:Y:S01]  /*20e30*/  HMMA.16816.F32 R204, R12, R48, R80 ;  /* 0x000000300ccc723c */ /* 0x008fe20000001850 */
[----:B------:R-:W-:Y:S02]  /*20e40*/  IMAD.MOV.U32 R33, RZ, RZ, R176 ;  /* 0x000000ffff217224 */ /* 0x000fe400078e00b0 */
[----:B------:R-:W-:Y:S02]  /*20e50*/  IMAD.MOV.U32 R62, RZ, RZ, R124 ;  /* 0x000000ffff3e7224 */ /* 0x000fe400078e007c */
[----:B--2---:R-:W-:-:S02]  /*20e60*/  FMUL.FTZ R2, R25, R0 ;  /* 0x0000000019027220 */ /* 0x004fc40000410000 */
[----:B------:R-:W-:Y:S02]  /*20e70*/  IMAD.MOV.U32 R83, RZ, RZ, R129 ;  /* 0x000000ffff537224 */ /* 0x000fe400078e0081 */
[----:B------:R2:W-:Y:S01]  /*20e80*/  MUFU.TANH R61, R2 ;  /* 0x00000002003d7308 */ /* 0x0005e20000002400 */
[----:B------:R-:W-:Y:S01]  /*20e90*/  MOV R129, R249 ;  /* 0x000000f900817202 */ /* 0x000fe20000000f00 */
[----:B------:R-:W-:Y:S01]  /*20ea0*/  IMAD.MOV.U32 R115, RZ, RZ, R128 ;  /* 0x000000ffff737224 */ /* 0x000fe200078e0080 */
[C---:B------:R-:W-:Y:S01]  /*20eb0*/  HMMA.16816.F32 R120, R12.reuse, R50, R108 ;  /* 0x000000320c78723c */ /* 0x040fe2000000186c */
[----:B------:R-:W-:Y:S01]  /*20ec0*/  IMAD.MOV.U32 R81, RZ, RZ, R112 ;  /* 0x000000ffff517224 */ /* 0x000fe200078e0070 */
[----:B------:R-:W-:Y:S01]  /*20ed0*/  MOV R97, R178 ;  /* 0x000000b200617202 */ /* 0x000fe20000000f00 */
[----:B------:R-:W-:Y:S01]  /*20ee0*/  IMAD.MOV.U32 R96, RZ, RZ, R177 ;  /* 0x000000ffff607224 */ /* 0x000fe200078e00b1 */
[----:B------:R-:W-:Y:S01]  /*20ef0*/  MOV R130, R193 ;  /* 0x000000c100827202 */ /* 0x000fe20000000f00 */
[----:B------:R-:W-:Y:S01]  /*20f00*/  IMAD.MOV.U32 R98, RZ, RZ, R179 ;  /* 0x000000ffff627224 */ /* 0x000fe200078e00b3 */
[----:B------:R-:W-:Y:S01]  /*20f10*/  MOV R112, R33 ;  /* 0x0000002100707202 */ /* 0x000fe20000000f00 */
[----:B------:R-:W-:Y:S01]  /*20f20*/  IMAD.MOV.U32 R128, RZ, RZ, R192 ;  /* 0x000000ffff807224 */ /* 0x000fe200078e00c0 */
[----:B-1----:R-:W-:Y:S01]  /*20f30*/  HMMA.16816.F32 R176, R12, R40, R244 ;  /* 0x000000280cb0723c */ /* 0x002fe200000018f4 */
[----:B------:R-:W-:-:S02]  /*20f40*/  IMAD.MOV.U32 R131, RZ, RZ, R194 ;  /* 0x000000ffff837224 */ /* 0x000fc400078e00c2 */
[----:B--2---:R-:W-:Y:S01]  /*20f50*/  FMUL.FTZ R2, R26, R0 ;  /* 0x000000001a027220 */ /* 0x004fe20000410000 */
[----:B------:R-:W-:Y:S02]  /*20f60*/  IMAD.MOV.U32 R124, RZ, RZ, R195 ;  /* 0x000000ffff7c7224 */ /* 0x000fe400078e00c3 */
[----:B------:R-:W-:Y:S01]  /*20f70*/  IMAD.MOV.U32 R80, RZ, RZ, R34 ;  /* 0x000000ffff507224 */ /* 0x000fe200078e0022 */
[----:B------:R1:W-:Y:S01]  /*20f80*/  MUFU.TANH R249, R2 ;  /* 0x0000000200f97308 */ /* 0x0003e20000002400 */
[----:B------:R-:W-:Y:S01]  /*20f90*/  IMAD.MOV.U32 R109, RZ, RZ, R32 ;  /* 0x000000ffff6d7224 */ /* 0x000fe200078e0020 */
[----:B------:R-:W-:Y:S01]  /*20fa0*/  HMMA.16816.F32 R192, R12, R42, R104 ;  /* 0x0000002a0cc0723c */ /* 0x000fe20000001868 */
[----:B------:R2:W3:Y:S01]  /*20fb0*/  LDSM.16.M88.4 R40, [R83] ;  /* 0x000000005328783b */ /* 0x0004e20000000200 */
[----:B------:R-:W-:-:S04]  /*20fc0*/  MOV R110, R62 ;  /* 0x0000003e006e7202 */ /* 0x000fc80000000f00 */
[----:B------:R-:W-:Y:S01]  /*20fd0*/  HMMA.16816.F32 R32, R8, R58, R68 ;  /* 0x0000003a0820723c */ /* 0x000fe20000001844 */
[----:B------:R-:W-:Y:S02]  /*20fe0*/  IMAD.MOV.U32 R108, RZ, RZ, R99 ;  /* 0x000000ffff6c7224 */ /* 0x000fe400078e0063 */
[----:B-1----:R-:W-:Y:S01]  /*20ff0*/  FMUL.FTZ R2, R27, R0 ;  /* 0x000000001b027220 */ /* 0x002fe20000410000 */
[----:B------:R-:W-:Y:S01]  /*21000*/  MOV R99, R248 ;  /* 0x000000f800637202 */ /* 0x000fe20000000f00 */
[----:B------:R-:W1:Y:S02]  /*21010*/  LDSM.16.M88.4 R24, [R183+0x2000] ;  /* 0x00200000b718783b */ /* 0x000e640000000200 */
[----:B------:R4:W-:Y:S02]  /*21020*/  MUFU.TANH R62, R2 ;  /* 0x00000002003e7308 */ /* 0x0009e40000002400 */
[----:B----4-:R-:W-:-:S06]  /*21030*/  FMUL.FTZ R2, R16, R0 ;  /* 0x0000000010027220 */ /* 0x010fcc0000410000 */
[----:B------:R4:W-:Y:S01]  /*21040*/  MUFU.TANH R248, R2 ;  /* 0x0000000200f87308 */ /* 0x0009e20000002400 */
[----:B------:R-:W-:Y:S01]  /*21050*/  MOV R82, R113 ;  /* 0x0000007100527202 */ /* 0x000fe20000000f00 */
[----:B--2---:R-:W-:Y:S02]  /*21060*/  IMAD.MOV.U32 R83, RZ, RZ, R114 ;  /* 0x000000ffff537224 */ /* 0x004fe400078e0072 */
[----:B----4-:R-:W-:-:S04]  /*21070*/  FMUL.FTZ R2, R17, R0 ;  /* 0x0000000011027220 */ /* 0x010fc80000410000 */
[----:B------:R2:W4:Y:S01]  /*21080*/  MUFU.TANH R64, R2 ;  /* 0x0000000200407308 */ /* 0x0005220000002400 */
[----:B------:R-:W-:Y:S01]  /*21090*/  IMAD.MOV.U32 R67, RZ, RZ, R115 ;  /* 0x000000ffff437224 */ /* 0x000fe200078e0073 */
[----:B------:R-:W-:Y:S01]  /*210a0*/  MOV R115, R98 ;  /* 0x0000006200737202 */ /* 0x000fe20000000f00 */
[----:B------:R-:W-:Y:S02]  /*210b0*/  IMAD.MOV.U32 R113, RZ, RZ, R96 ;  /* 0x000000ffff717224 */ /* 0x000fe400078e0060 */
[----:B------:R-:W-:Y:S02]  /*210c0*/  IMAD.MOV.U32 R114, RZ, RZ, R97 ;  /* 0x000000ffff727224 */ /* 0x000fe400078e0061 */
[----:B--2---:R-:W-:-:S04]  /*210d0*/  FMUL.FTZ R2, R18, R0 ;  /* 0x0000000012027220 */ /* 0x004fc80000410000 */
[----:B------:R2:W-:Y:S01]  /*210e0*/  MUFU.TANH R247, R2 ;  /* 0x0000000200f77308 */ /* 0x0005e20000002400 */
[----:B------:R-:W-:Y:S01]  /*210f0*/  IMAD.MOV.U32 R111, RZ, RZ, R128 ;  /* 0x000000ffff6f7224 */ /* 0x000fe200078e0080 */
[----:B------:R-:W-:Y:S01]  /*21100*/  MOV R49, R130 ;  /* 0x0000008200317202 */ /* 0x000fe20000000f00 */
[----:B------:R-:W-:Y:S01]  /*21110*/  IMAD.MOV.U32 R48, RZ, RZ, R129 ;  /* 0x000000ffff307224 */ /* 0x000fe200078e0081 */
[----:B------:R-:W-:Y:S01]  /*21120*/  MOV R96, R125 ;  /* 0x0000007d00607202 */ /* 0x000fe20000000f00 */
[----:B------:R-:W-:Y:S02]  /*21130*/  IMAD.MOV.U32 R50, RZ, RZ, R131 ;  /* 0x000000ffff327224 */ /* 0x000fe400078e0083 */
[----:B------:R-:W-:Y:S02]  /*21140*/  IMAD.MOV.U32 R51, RZ, RZ, R124 ;  /* 0x000000ffff337224 */ /* 0x000fe400078e007c */
[----:B--2---:R-:W-:Y:S02]  /*21150*/  FMUL.FTZ R2, R19, R0 ;  /* 0x0000000013027220 */ /* 0x004fe40000410000 */
[----:B-----5:R-:W-:Y:S02]  /*21160*/  HMMA.16816.F32 R16, R8, R44, R72 ;  /* 0x0000002c0810723c */ /* 0x020fe40000001848 */
[----:B------:R2:W5:Y:S01]  /*21170*/  MUFU.TANH R58, R2 ;  /* 0x00000002003a7308 */ /* 0x0005620000002400 */
[----:B------:R-:W-:-:S02]  /*21180*/  IMAD.MOV.U32 R97, RZ, RZ, R126 ;  /* 0x000000ffff617224 */ /* 0x000fc400078e007e */
[----:B------:R-:W-:Y:S01]  /*21190*/  IMAD.MOV.U32 R98, RZ, RZ, R127 ;  /* 0x000000ffff627224 */ /* 0x000fe200078e007f */
[C---:B------:R-:W-:Y:S06]  /*211a0*/  HMMA.16816.F32 R128, R12.reuse, R30, R100 ;  /* 0x0000001e0c80723c */ /* 0x040fec0000001864 */
[----:B------:R-:W-:Y:S01]  /*211b0*/  HMMA.16816.F32 R124, R12, R28, R172 ;  /* 0x0000001c0c7c723c */ /* 0x000fe200000018ac */
[----:B------:R4:W5:Y:S01]  /*211c0*/  LDSM.16.M88.4 R28, [R67] ;  /* 0x00000000431c783b */ /* 0x0009620000000200 */
[----:B--2---:R-:W-:-:S04]  /*211d0*/  FMUL.FTZ R2, R32, R0 ;  /* 0x0000000020027220 */ /* 0x004fc80000410000 */
[C---:B------:R-:W-:Y:S01]  /*211e0*/  HMMA.16816.F32 R172, R12.reuse, R52, R80 ;  /* 0x000000340cac723c */ /* 0x040fe20000001850 */
[----:B------:R2:W-:Y:S05]  /*211f0*/  MUFU.TANH R246, R2 ;  /* 0x0000000200f67308 */ /* 0x0005ea0000002400 */
[----:B------:R-:W-:Y:S01]  /*21200*/  HMMA.16816.F32 R112, R12, R54, R112 ;  /* 0x000000360c70723c */ /* 0x000fe20000001870 */
[----:B------:R-:W5:Y:S01]  /*21210*/  LDSM.16.M88.4 R52, [R183+0x2800] ;  /* 0x00280000b734783b */ /* 0x000f620000000200 */
[----:B------:R-:W-:Y:S01]  /*21220*/  MOV R81, R39 ;  /* 0x0000002700517202 */ /* 0x000fe20000000f00 */
[----:B--2---:R-:W-:-:S04]  /*21230*/  FMUL.FTZ R2, R33, R0 ;  /* 0x0000000021027220 */ /* 0x004fc80000410000 */
[----:B------:R2:W5:Y:S01]  /*21240*/  MUFU.TANH R56, R2 ;  /* 0x0000000200387308 */ /* 0x0005620000002400 */
[----:B------:R-:W-:Y:S06]  /*21250*/  HMMA.16816.F32 R44, R8, R46, R76 ;  /* 0x0000002e082c723c */ /* 0x000fec000000184c */
[----:B---3--:R-:W-:Y:S01]  /*21260*/  HMMA.16816.F32 R104, R12, R42, R48 ;  /* 0x0000002a0c68723c */ /* 0x008fe20000001830 */
[----:B------:R-:W3:Y:S01]  /*21270*/  LDSM.16.M88.4 R48, [R183+0x3000] ;  /* 0x00300000b730783b */ /* 0x000ee20000000200 */
[----:B--2---:R-:W-:-:S04]  /*21280*/  FMUL.FTZ R2, R34, R0 ;  /* 0x0000000022027220 */ /* 0x004fc80000410000 */
[----:B------:R2:W-:Y:S01]  /*21290*/  MUFU.TANH R39, R2 ;  /* 0x0000000200277308 */ /* 0x0005e20000002400 */
[----:B------:R-:W-:Y:S02]  /*212a0*/  IMAD.MOV.U32 R83, RZ, RZ, R38 ;  /* 0x000000ffff537224 */ /* 0x000fe400078e0026 */
[----:B------:R-:W-:Y:S02]  /*212b0*/  IMAD.MOV.U32 R82, RZ, RZ, R21 ;  /* 0x000000ffff527224 */ /* 0x000fe400078e0015 */
[----:B--2---:R-:W-:-:S04]  /*212c0*/  FMUL.FTZ R2, R35, R0 ;  /* 0x0000000023027220 */ /* 0x004fc80000410000 */
[----:B------:R2:W3:Y:S01]  /*212d0*/  MUFU.TANH R57, R2 ;  /* 0x0000000200397308 */ /* 0x0004e20000002400 */
[----:B-1----:R-:W-:Y:S01]  /*212e0*/  HMMA.16816.F32 R32, R8, R24, R88 ;  /* 0x000000180820723c */ /* 0x002fe20000001858 */
[----:B--2---:R-:W-:-:S06]  /*212f0*/  FMUL.FTZ R2, R16, R0 ;  /* 0x0000000010027220 */ /* 0x004fcc0000410000 */
[----:B------:R1:W-:Y:S01]  /*21300*/  MUFU.TANH R38, R2 ;  /* 0x0000000200267308 */ /* 0x0003e20000002400 */
[----:B----4-:R-:W-:Y:S02]  /*21310*/  IMAD.MOV.U32 R67, RZ, RZ, R36 ;  /* 0x000000ffff437224 */ /* 0x010fe400078e0024 */
[----:B-1----:R-:W-:-:S05]  /*21320*/  FMUL.FTZ R2, R17, R0 ;  /* 0x0000000011027220 */ /* 0x002fca0000410000 */
[----:B------:R1:W2:Y:S01]  /*21330*/  MUFU.TANH R21, R2 ;  /* 0x0000000200157308 */ /* 0x0002a20000002400 */
[----:B------:R-:W-:Y:S01]  /*21340*/  HMMA.16816.F32 R108, R12, R40, R108 ;  /* 0x000000280c6c723c */ /* 0x000fe2000000186c */
[----:B------:R-:W4:Y:S01]  /*21350*/  LDSM.16.M88.4 R40, [R183+0x3800] ;  /* 0x00380000b728783b */ /* 0x000f220000000200 */
[----:B-1----:R-:W-:-:S05]  /*21360*/  FMUL.FTZ R2, R18, R0 ;  /* 0x0000000012027220 */ /* 0x002fca0000410000 */
[----:B------:R1:W-:Y:S01]  /*21370*/  MUFU.TANH R245, R2 ;  /* 0x0000000200f57308 */ /* 0x0003e20000002400 */
[----:B-----5:R-:W-:Y:S01]  /*21380*/  HMMA.16816.F32 R100, R12, R28, R96 ;  /* 0x0000001c0c64723c */ /* 0x020fe20000001860 */
[----:B-1----:R-:W-:-:S05]  /*21390*/  FMUL.FTZ R2, R19, R0 ;  /* 0x0000000013027220 */ /* 0x002fca0000410000 */
[----:B------:R-:W-:Y:S01]  /*213a0*/  HMMA.16816.F32 R96, R12, R30, R84 ;  /* 0x0000001e0c60723c */ /* 0x000fe20000001854 */
[----:B------:R-:W1:Y:S01]  /*213b0*/  LDSM.16.M88.4 R28, [R183+0x4000] ;  /* 0x00400000b71c783b */ /* 0x000e620000000200 */
[----:B------:R5:W2:Y:S01]  /*213c0*/  MUFU.TANH R36, R2 ;  /* 0x0000000200247308 */ /* 0x000aa20000002400 */
[----:B------:R-:W-:Y:S01]  /*213d0*/  MOV R79, R82 ;  /* 0x00000052004f7202 */ /* 0x000fe20000000f00 */
[----:B------:R-:W-:Y:S02]  /*213e0*/  IMAD.MOV.U32 R78, RZ, RZ, R83 ;  /* 0x000000ffff4e7224 */ /* 0x000fe400078e0053 */
[----:B------:R-:W-:Y:S01]  /*213f0*/  HMMA.16816.F32 R84, R8, R52, R240 ;  /* 0x000000340854723c */ /* 0x000fe200000018f0 */
[----:B------:R-:W-:Y:S01]  /*21400*/  LDSM.16.M88.4 R16, [R183+0x5000] ;  /* 0x00500000b710783b */ /* 0x000fe20000000200 */
[----:B-----5:R-:W-:-:S04]  /*21410*/  FMUL.FTZ R2, R44, R0 ;  /* 0x000000002c027220 */ /* 0x020fc80000410000 */
[----:B------:R5:W2:Y:S01]  /*21420*/  MUFU.TANH R244, R2 ;  /* 0x0000000200f47308 */ /* 0x000aa20000002400 */
[C---:B------:R-:W-:Y:S01]  /*21430*/  HMMA.16816.F32 R12, R8.reuse, R26, R92 ;  /* 0x0000001a080c723c */ /* 0x040fe2000000185c */
[----:B------:R-:W-:Y:S01]  /*21440*/  IMAD.MOV.U32 R243, RZ, RZ, R81 ;  /* 0x000000fffff37224 */ /* 0x000fe200078e0051 */
[----:B------:R-:W2:Y:S04]  /*21450*/  LDSM.16.M88.4 R24, [R183+0x4800] ;  /* 0x00480000b718783b */ /* 0x000ea80000000200 */
[----:B------:R-:W-:Y:S01]  /*21460*/  HMMA.16816.F32 R92, R8, R54, R236 ;  /* 0x00000036085c723c */ /* 0x000fe200000018ec */
[----:B------:R-:W2:Y:S01]  /*21470*/  LDSM.16.M88.4 R52, [R183+0x5800] ;  /* 0x00580000b734783b */ /* 0x000ea20000000200 */
[----:B-----5:R-:W-:-:S04]  /*21480*/  FMUL.FTZ R2, R45, R0 ;  /* 0x000000002d027220 */ /* 0x020fc80000410000 */
[----:B------:R5:W-:Y:S01]  /*21490*/  MUFU.TANH R240, R2 ;  /* 0x0000000200f07308 */ /* 0x000be20000002400 */
[----:B---3--:R-:W-:Y:S01]  /*214a0*/  HMMA.16816.F32 R88, R8, R48, R232 ;  /* 0x000000300858723c */ /* 0x008fe200000018e8 */
[----:B-----5:R-:W-:-:S06]  /*214b0*/  FMUL.FTZ R2, R46, R0 ;  /* 0x000000002e027220 */ /* 0x020fcc0000410000 */
[----:B------:R3:W5:Y:S01]  /*214c0*/  MUFU.TANH R236, R2 ;  /* 0x0000000200ec7308 */ /* 0x0007620000002400 */
[----:B------:R-:W-:Y:S01]  /*214d0*/  HMMA.16816.F32 R80, R8, R50, R224 ;  /* 0x000000320850723c */ /* 0x000fe200000018e0 */
[----:B---3--:R-:W-:-:S06]  /*214e0*/  FMUL.FTZ R2, R47, R0 ;  /* 0x000000002f027220 */ /* 0x008fcc0000410000 */
[----:B------:R3:W-:Y:S01]  /*214f0*/  MUFU.TANH R232, R2 ;  /* 0x0000000200e87308 */ /* 0x0007e20000002400 */
[----:B------:R-:W-:Y:S02]  /*21500*/  IMAD.MOV.U32 R233, RZ, RZ, R201 ;  /* 0x000000ffffe97224 */ /* 0x000fe400078e00c9 */
[----:B---3--:R-:W-:-:S05]  /*21510*/  FMUL.FTZ R2, R32, R0 ;  /* 0x0000000020027220 */ /* 0x008fca0000410000 */
[----:B------:R3:W5:Y:S02]  /*21520*/  MUFU.TANH R224, R2 ;  /* 0x0000000200e07308 */ /* 0x0007640000002400 */
[----:B---3--:R-:W-:-:S06]  /*21530*/  FMUL.FTZ R2, R33, R0 ;  /* 0x0000000021027220 */ /* 0x008fcc0000410000 */
[----:B------:R3:W-:Y:S01]  /*21540*/  MUFU.TANH R227, R2 ;  /* 0x0000000200e37308 */ /* 0x0007e20000002400 */
[----:B------:R-:W-:Y:S01]  /*21550*/  MOV R235, R136 ;  /* 0x0000008800eb7202 */ /* 0x000fe20000000f00 */
[----:B---3--:R-:W-:-:S06]  /*21560*/  FMUL.FTZ R2, R34, R0 ;  /* 0x0000000022027220 */ /* 0x008fcc0000410000 */
[----:B------:R3:W5:Y:S01]  /*21570*/  MUFU.TANH R201, R2 ;  /* 0x0000000200c97308 */ /* 0x0007620000002400 */
[----:B----4-:R-:W-:Y:S01]  /*21580*/  HMMA.16816.F32 R72, R8, R40, R228 ;  /* 0x000000280848723c */ /* 0x010fe200000018e4 */
[----:B------:R-:W-:Y:S01]  /*21590*/  MOV R234, R64 ;  /* 0x0000004000ea7202 */ /* 0x000fe20000000f00 */
[----:B---3--:R-:W-:-:S05]  /*215a0*/  FMUL.FTZ R2, R35, R0 ;  /* 0x0000000023027220 */ /* 0x008fca0000410000 */
[----:B------:R3:W-:Y:S01]  /*215b0*/  MUFU.TANH R225, R2 ;  /* 0x0000000200e17308 */ /* 0x0007e20000002400 */
[----:B------:R-:W-:Y:S01]  /*215c0*/  HMMA.16816.F32 R68, R8, R42, R216 ;  /* 0x0000002a0844723c */ /* 0x000fe200000018d8 */
[----:B------:R-:W4:Y:S06]  /*215d0*/  LDSM.16.M88.4 R40, [R183+0x6800] ;  /* 0x00680000b728783b */ /* 0x000f2c0000000200 */
[----:B------:R-:W-:Y:S02]  /*215e0*/  IMAD.MOV.U32 R218, RZ, RZ, R67 ;  /* 0x000000ffffda7224 */ /* 0x000fe400078e0043 */
[----:B---3--:R-:W-:-:S04]  /*215f0*/  FMUL.FTZ R2, R12, R0 ;  /* 0x000000000c027220 */ /* 0x008fc80000410000 */
[----:B------:R3:W5:Y:S01]  /*21600*/  MUFU.TANH R136, R2 ;  /* 0x0000000200887308 */ /* 0x0007620000002400 */
[----:B-1----:R-:W-:Y:S01]  /*21610*/  HMMA.16816.F32 R64, R8, R28, R220 ;  /* 0x0000001c0840723c */ /* 0x002fe200000018dc */
[----:B------:R-:W-:Y:S01]  /*21620*/  MOV R239, R133 ;  /* 0x0000008500ef7202 */ /* 0x000fe20000000f00 */
[----:B------:R-:W-:Y:S01]  /*21630*/  IMAD.MOV.U32 R226, RZ, RZ, R63 ;  /* 0x000000ffffe27224 */ /* 0x000fe200078e003f */
[----:B------:R-:W-:Y:S01]  /*21640*/  MOV R230, R62 ;  /* 0x0000003e00e67202 */ /* 0x000fe20000000f00 */
[----:B---3--:R-:W-:-:S04]  /*21650*/  FMUL.FTZ R2, R13, R0 ;  /* 0x000000000d027220 */ /* 0x008fc80000410000 */
[----:B------:R1:W-:Y:S01]  /*21660*/  MUFU.TANH R223, R2 ;  /* 0x0000000200df7308 */ /* 0x0003e20000002400 */
[----:B------:R-:W-:Y:S02]  /*21670*/  IMAD.MOV.U32 R231, RZ, RZ, R61 ;  /* 0x000000ffffe77224 */ /* 0x000fe400078e003d */
[----:B------:R-:W-:Y:S02]  /*21680*/  IMAD.MOV.U32 R220, RZ, RZ, R60 ;  /* 0x000000ffffdc7224 */ /* 0x000fe400078e003c */
[----:B------:R-:W-:Y:S01]  /*21690*/  HMMA.16816.F32 R60, R8, R30, R212 ;  /* 0x0000001e083c723c */ /* 0x000fe200000018d4 */
[----:B------:R-:W3:Y:S01]  /*216a0*/  S2R R215, SR_TID.X ;  /* 0x0000000000d77919 */ /* 0x000ee20000002100 */
[----:B-1----:R-:W-:-:S04]  /*216b0*/  FMUL.FTZ R2, R14, R0 ;  /* 0x000000000e027220 */ /* 0x002fc80000410000 */
[----:B------:R1:W5:Y:S01]  /*216c0*/  MUFU.TANH R133, R2 ;  /* 0x0000000200857308 */ /* 0x0003620000002400 */
[----:B------:R-:W-:Y:S01]  /*216d0*/  IMAD.MOV.U32 R216, RZ, RZ, R58 ;  /* 0x000000ffffd87224 */ /* 0x000fe200078e003a */
[----:B------:R-:W-:Y:S01]  /*216e0*/  MOV R222, R56 ;  /* 0x0000003800de7202 */ /* 0x000fe20000000f00 */
[----:B------:R-:W-:Y:S01]  /*216f0*/  IMAD.MOV.U32 R221, RZ, RZ, R57 ;  /* 0x000000ffffdd7224 */ /* 0x000fe200078e0039 */
[----:B--2---:R-:W-:Y:S01]  /*21700*/  HMMA.16816.F32 R48, R8, R24, R208 ;  /* 0x000000180830723c */ /* 0x004fe200000018d0 */
[----:B------:R-:W-:Y:S01]  /*21710*/  LDSM.16.M88.4 R56, [R183+0x6000] ;  /* 0x00600000b738783b */ /* 0x000fe20000000200 */
[----:B------:R-:W-:-:S04]  /*21720*/  IMAD.MOV.U32 R241, RZ, RZ, R119 ;  /* 0x000000fffff17224 */ /* 0x000fc800078e0077 */
[C---:B------:R-:W-:Y:S01]  /*21730*/  HMMA.16816.F32 R44, R8.reuse, R26, R196 ;  /* 0x0000001a082c723c */ /* 0x040fe200000018c4 */
[----:B-1----:R-:W-:Y:S02]  /*21740*/  FMUL.FTZ R2, R15, R0 ;  /* 0x000000000f027220 */ /* 0x002fe40000410000 */
[----:B------:R-:W1:Y:S02]  /*21750*/  LDSM.16.M88.4 R12, [R183+0x7800] ;  /* 0x00780000b70c783b */ /* 0x000e640000000200 */
[----:B------:R2:W-:Y:S01]  /*21760*/  MUFU.TANH R219, R2 ;  /* 0x0000000200db7308 */ /* 0x0005e20000002400 */
[C---:B------:R-:W-:Y:S06]  /*21770*/  HMMA.16816.F32 R32, R8.reuse, R16, R204 ;  /* 0x000000100820723c */ /* 0x040fec00000018cc */
[C---:B------:R-:W-:Y:S01]  /*21780*/  HMMA.16816.F32 R24, R8.reuse, R18, R120 ;  /* 0x000000120818723c */ /* 0x040fe20000001878 */
[----:B------:R-:W5:Y:S05]  /*21790*/  LDSM.16.M88.4 R16, [R183+0x7000] ;  /* 0x00700000b710783b */ /* 0x000f6a0000000200 */
[----:B------:R-:W-:Y:S01]  /*217a0*/  HMMA.16816.F32 R28, R8, R52, R176 ;  /* 0x00000034081c723c */ /* 0x000fe200000018b0 */
[----:B------:R-:W-:-:S05]  /*217b0*/  IMAD.MOV.U32 R242, RZ, RZ, R117 ;  /* 0x000000fffff27224 */ /* 0x000fca00078e0075 */
[C---:B----4-:R-:W-:Y:S01]  /*217c0*/  HMMA.16816.F32 R112, R8.reuse, R42, R112 ;  /* 0x0000002a0870723c */ /* 0x050fe20000001870 */
[----:B--2---:R-:W-:Y:S01]  /*217d0*/  FMUL.FTZ R2, R84, R0 ;  /* 0x0000000054027220 */ /* 0x004fe20000410000 */
[----:B---3--:R-:W-:Y:S02]  /*217e0*/  IMAD.SHL.U32 R215, R215, 0x2, RZ ;  /* 0x00000002d7d77824 */ /* 0x008fe400078e00ff */
[----:B------:R-:W-:Y:S01]  /*217f0*/  IMAD.MOV.U32 R214, RZ, RZ, R3 ;  /* 0x000000ffffd67224 */ /* 0x000fe200078e0003 */
[----:B------:R2:W3:Y:S01]  /*21800*/  MUFU.TANH R119, R2 ;  /* 0x0000000200777308 */ /* 0x0004e20000002400 */
[----:B------:R-:W-:Y:S01]  /*21810*/  HMMA.16816.F32 R52, R8, R54, R192 ;  /* 0x000000360834723c */ /* 0x000fe200000018c0 */
[----:B------:R-:W-:Y:S02]  /*21820*/  IMAD.MOV.U32 R211, RZ, RZ, R78 ;  /* 0x000000ffffd37224 */ /* 0x000fe400078e004e */
[----:B------:R-:W-:-:S03]  /*21830*/  IMAD.MOV.U32 R210, RZ, RZ, R79 ;  /* 0x000000ffffd27224 */ /* 0x000fc600078e004f */
[----:B-1----:R-:W-:Y:S01]  /*21840*/  HMMA.16816.F32 R96, R8, R14, R96 ;  /* 0x0000000e0860723c */ /* 0x002fe20000001860 */
[----:B------:R-:W-:-:S05]  /*21850*/  IMAD.MOV.U32 R212, RZ, RZ, R4 ;  /* 0x000000ffffd47224 */ /* 0x000fca00078e0004 */
[----:B------:R-:W-:Y:S01]  /*21860*/  HMMA.16816.F32 R100, R8, R12, R100 ;  /* 0x0000000c0864723c */ /* 0x000fe20000001864 */
[----:B--2---:R-:W-:Y:S01]  /*21870*/  FMUL.FTZ R2, R85, R0 ;  /* 0x0000000055027220 */ /* 0x004fe20000410000 */
[----:B------:R-:W-:Y:S01]  /*21880*/  MOV R228, R6 ;  /* 0x0000000600e47202 */ /* 0x000fe20000000f00 */
[----:B------:R-:W-:Y:S02]  /*21890*/  IMAD.MOV.U32 R237, RZ, RZ, R21 ;  /* 0x000000ffffed7224 */ /* 0x000fe400078e0015 */
[-C--:B------:R-:W-:Y:S01]  /*218a0*/  FMUL.FTZ R93, R93, R0.reuse ;  /* 0x000000005d5d7220 */ /* 0x080fe20000410000 */
[----:B------:R1:W-:Y:S01]  /*218b0*/  MUFU.TANH R217, R2 ;  /* 0x0000000200d97308 */ /* 0x0003e20000002400 */
[----:B------:R-:W-:Y:S01]  /*218c0*/  FMUL.FTZ R42, R50, R0 ;  /* 0x00000000322a7220 */ /* 0x000fe20000410000 */
[----:B------:R-:W-:Y:S01]  /*218d0*/  MOV R238, R36 ;  /* 0x0000002400ee7202 */ /* 0x000fe20000000f00 */
[----:B------:R-:W-:Y:S01]  /*218e0*/  FMUL.FTZ R94, R94, R0 ;  /* 0x000000005e5e7220 */ /* 0x000fe20000410000 */
[----:B------:R-:W-:-:S02]  /*218f0*/  IMAD.MOV.U32 R229, RZ, RZ, R20 ;  /* 0x000000ffffe57224 */ /* 0x000fc400078e0014 */
[-C--:B------:R-:W-:Y:S01]  /*21900*/  FMUL.FTZ R32, R32, R0.reuse ;  /* 0x0000000020207220 */ /* 0x080fe20000410000 */
[-C--:B------:R-:W-:Y:S01]  /*21910*/  FMUL.FTZ R65, R65, R0.reuse ;  /* 0x0000000041417220 */ /* 0x080fe20000410000 */
[-C--:B------:R-:W-:Y:S01]  /*21920*/  FMUL.FTZ R67, R67, R0.reuse ;  /* 0x0000000043437220 */ /* 0x080fe20000410000 */
[----:B------:R-:W-:Y:S01]  /*21930*/  FMUL.FTZ R51, R51, R0 ;  /* 0x0000000033337220 */ /* 0x000fe20000410000 */
[----:B------:R-:W-:-:S04]  /*21940*/  DEPBAR.LE SB0, 0x0 ;  /* 0x000080000000791a */ /* 0x000fc80000000000 */
[----:B-1----:R-:W-:-:S04]  /*21950*/  FMUL.FTZ R2, R86, R0 ;  /* 0x0000000056027220 */ /* 0x002fc80000410000 */
[----:B------:R1:W2:Y:S01]  /*21960*/  MUFU.TANH R117, R2 ;  /* 0x0000000200757308 */ /* 0x0002a20000002400 */
[-C--:B------:R-:W-:Y:S01]  /*21970*/  FMUL.FTZ R50, R45, R0.reuse ;  /* 0x000000002d327220 */ /* 0x080fe20000410000 */
[-C--:B------:R-:W-:Y:S01]  /*21980*/  FMUL.FTZ R45, R54, R0.reuse ;  /* 0x00000000362d7220 */ /* 0x080fe20000410000 */
[----:B------:R-:W-:Y:S02]  /*21990*/  IMAD.MOV.U32 R54, RZ, RZ, R226 ;  /* 0x000000ffff367224 */ /* 0x000fe400078e00e2 */
[----:B-1----:R-:W-:-:S04]  /*219a0*/  FMUL.FTZ R2, R87, R0 ;  /* 0x0000000057027220 */ /* 0x002fc80000410000 */
[----:B------:R1:W-:Y:S01]  /*219b0*/  MUFU.TANH R213, R2 ;  /* 0x0000000200d57308 */ /* 0x0003e20000002400 */
[----:B------:R-:W4:Y:S01]  /*219c0*/  S2R R226, SR_TID.X ;  /* 0x0000000000e27919 */ /* 0x000f220000002100 */
[-C--:B------:R-:W-:Y:S01]  /*219d0*/  FMUL.FTZ R3, R82, R0.reuse ;  /* 0x0000000052037220 */ /* 0x080fe20000410000 */
[----:B-1----:R-:W-:-:S05]  /*219e0*/  FMUL.FTZ R2, R92, R0 ;  /* 0x000000005c027220 */ /* 0x002fca0000410000 */
[----:B------:R1:W2:Y:S01]  /*219f0*/  MUFU.TANH R92, R2 ;  /* 0x00000002005c7308 */ /* 0x0002a20000002400 */
[----:B------:R-:W-:Y:S01]  /*21a00*/  SHF.L.U32 R14, R243, 0x8, RZ ;  /* 0x00000008f30e7819 */ /* 0x000fe200000006ff */
[----:B------:R-:W-:Y:S01]  /*21a10*/  HMMA.16816.F32 R84, R8, R40, R172 ;  /* 0x000000280854723c */ /* 0x000fe200000018ac */
[----:B------:R-:W-:Y:S01]  /*21a20*/  LOP3.LUT R215, R215, 0x6, RZ, 0xc0, !PT ;  /* 0x00000006d7d77812 */ /* 0x000fe200078ec0ff */
[----:B-1----:R-:W-:-:S04]  /*21a30*/  FMUL.FTZ R2, R95, R0 ;  /* 0x000000005f027220 */ /* 0x002fc80000410000 */
[----:B------:R1:W-:Y:S01]  /*21a40*/  MUFU.TANH R205, R2 ;  /* 0x0000000200cd7308 */ /* 0x0003e20000002400 */
[-C--:B------:R-:W-:Y:S01]  /*21a50*/  FMUL.FTZ R41, R44, R0.reuse ;  /* 0x000000002c297220 */ /* 0x080fe20000410000 */
[----:B------:R-:W-:Y:S06]  /*21a60*/  HMMA.16816.F32 R76, R8, R56, R124 ;  /* 0x00000038084c723c */ /* 0x000fec000000187c */
[----:B------:R3:W-:Y:S01]  /*21a70*/  MUFU.TANH R44, R3 ;  /* 0x00000003002c7308 */ /* 0x0007e20000002400 */
[----:B-1----:R-:W-:-:S07]  /*21a80*/  FMUL.FTZ R2, R88, R0 ;  /* 0x0000000058027220 */ /* 0x002fce0000410000 */
[----:B------:R1:W-:Y:S01]  /*21a90*/  MUFU.TANH R88, R2 ;  /* 0x0000000200587308 */ /* 0x0003e20000002400 */
[----:B------:R-:W-:Y:S01]  /*21aa0*/  HMMA.16816.F32 R56, R8, R58, R128 ;  /* 0x0000003a0838723c */ /* 0x000fe20000001880 */
[----:B---3--:R-:W-:-:S05]  /*21ab0*/  LOP3.LUT R3, R14, 0x8, R215, 0xfe, !PT ;  /* 0x000000080e037812 */ /* 0x008fca00078efed7 */
[----:B-----5:R-:W-:Y:S01]  /*21ac0*/  HMMA.16816.F32 R108, R8, R16, R108 ;  /* 0x00000010086c723c */ /* 0x020fe2000000186c */
[----:B------:R-:W-:Y:S01]  /*21ad0*/  ISETP.GE.AND P5, PT, R3, R7, PT ;  /* 0x000000070300720c */ /* 0x000fe20003fa6270 */
[----:B-1----:R-:W-:-:S04]  /*21ae0*/  FMUL.FTZ R2, R89, R0 ;  /* 0x0000000059027220 */ /* 0x002fc80000410000 */
[----:B------:R-:W-:Y:S01]  /*21af0*/  HMMA.16816.F32 R104, R8, R18, R104 ;  /* 0x000000120868723c */ /* 0x000fe20000001868 */
[----:B------:R1:W-:Y:S01]  /*21b00*/  MUFU.TANH R204, R2 ;  /* 0x0000000200cc7308 */ /* 0x0003e20000002400 */
[----:B------:R-:W-:Y:S02]  /*21b10*/  ISETP.GE.AND P4, PT, R3, R5, PT ;  /* 0x000000050300720c */ /* 0x000fe40003f86270 */
[----:B------:R-:W-:-:S03]  /*21b20*/  I2FP.F32.S32 R3, R3 ;  /* 0x0000000300037245 */ /* 0x000fc60000201400 */
[-C--:B------:R-:W-:Y:S01]  /*21b30*/  FMUL.FTZ R8, R80, R0.reuse ;  /* 0x0000000050087220 */ /* 0x080fe20000410000 */
[-C--:B------:R-:W-:Y:S01]  /*21b40*/  FMUL.FTZ R4, R81, R0.reuse ;  /* 0x0000000051047220 */ /* 0x080fe20000410000 */
[----:B------:R-:W-:Y:S01]  /*21b50*/  FFMA.FTZ R10, R132, R3, R210 ;  /* 0x00000003840a7223 */ /* 0x000fe200000100d2 */
[----:B-1----:R-:W-:-:S04]  /*21b60*/  FMUL.FTZ R2, R90, R0 ;  /* 0x000000005a027220 */ /* 0x002fc80000410000 */
[----:B------:R1:W-:Y:S01]  /*21b70*/  MUFU.TANH R80, R2 ;  /* 0x0000000200507308 */ /* 0x0003e20000002400 */
[-C--:B------:R-:W-:Y:S01]  /*21b80*/  FMUL.FTZ R11, R73, R0.reuse ;  /* 0x00000000490b7220 */ /* 0x080fe20000410000 */
[----:B------:R-:W-:Y:S01]  /*21b90*/  FSEL R73, R10, -INF , !P5 ;  /* 0xff8000000a497808 */ /* 0x000fe20006800000 */
[----:B------:R-:W-:-:S05]  /*21ba0*/  FMUL.FTZ R6, R72, R0 ;  /* 0x0000000048067220 */ /* 0x000fca0000410000 */
[----:B------:R3:W-:Y:S01]  /*21bb0*/  MUFU.TANH R175, R4 ;  /* 0x0000000400af7308 */ /* 0x0007e20000002400 */
[----:B-1----:R-:W-:-:S07]  /*21bc0*/  FMUL.FTZ R2, R83, R0 ;  /* 0x0000000053027220 */ /* 0x002fce0000410000 */
[----:B------:R1:W-:Y:S01]  /*21bd0*/  MUFU.TANH R126, R2 ;  /* 0x00000002007e7308 */ /* 0x0003e20000002400 */
[----:B---3--:R-:W-:Y:S01]  /*21be0*/  LOP3.LUT R4, R14, 0x18, R215, 0xfe, !PT ;  /* 0x000000180e047812 */ /* 0x008fe200078efed7 */
[----:B------:R-:W-:-:S03]  /*21bf0*/  FMUL.FTZ R43, R46, R0 ;  /* 0x000000002e2b7220 */ /* 0x000fc60000410000 */
[----:B------:R-:W-:Y:S01]  /*21c00*/  I2FP.F32.S32 R10, R4 ;  /* 0x00000004000a7245 */ /* 0x000fe20000201400 */
[----:B------:R-:W-:Y:S01]  /*21c10*/  FMUL.FTZ R21, R60, R0 ;  /* 0x000000003c157220 */ /* 0x000fe20000410000 */
[----:B-1----:R-:W-:-:S04]  /*21c20*/  LOP3.LUT R2, R14, 0x10, R215, 0xfe, !PT ;  /* 0x000000100e027812 */ /* 0x002fc800078efed7 */
[C---:B------:R-:W-:Y:S02]  /*21c30*/  ISETP.GE.AND P6, PT, R2.reuse, R7, PT ;  /* 0x000000070200720c */ /* 0x040fe40003fc6270 */
[----:B------:R-:W-:Y:S02]  /*21c40*/  ISETP.GE.AND P2, PT, R2, R5, PT ;  /* 0x000000050200720c */ /* 0x000fe40003f46270 */
[----:B------:R-:W-:Y:S01]  /*21c50*/  I2FP.F32.S32 R2, R2 ;  /* 0x0000000200027245 */ /* 0x000fe20000201400 */
[-C--:B------:R-:W-:Y:S01]  /*21c60*/  FMUL.FTZ R46, R24, R0.reuse ;  /* 0x00000000182e7220 */ /* 0x080fe20000410000 */
[----:B------:R-:W-:Y:S01]  /*21c70*/  FMUL.FTZ R9, R91, R0 ;  /* 0x000000005b097220 */ /* 0x000fe20000410000 */
[----:B------:R1:W-:Y:S01]  /*21c80*/  MUFU.TANH R60, R8 ;  /* 0x00000008003c7308 */ /* 0x0003e20000002400 */
[C---:B------:R-:W-:Y:S02]  /*21c90*/  ISETP.GE.AND P3, PT, R4.reuse, R7, PT ;  /* 0x000000070400720c */ /* 0x040fe40003f66270 */
[----:B------:R-:W-:Y:S01]  /*21ca0*/  ISETP.GE.AND P5, PT, R4, R5, PT ;  /* 0x000000050400720c */ /* 0x000fe20003fa6270 */
[CC--:B------:R-:W-:Y:S01]  /*21cb0*/  FFMA.FTZ R4, R132.reuse, R10.reuse, R220 ;  /* 0x0000000a84047223 */ /* 0x0c0fe200000100dc */
[----:B------:R-:W-:-:S03]  /*21cc0*/  FFMA.FTZ R10, R132, R10, R249 ;  /* 0x0000000a840a7223 */ /* 0x000fc600000100f9 */
[----:B------:R3:W-:Y:S01]  /*21cd0*/  MUFU.TANH R24, R6 ;  /* 0x0000000600187308 */ /* 0x0007e20000002400 */
[----:B----4-:R-:W-:Y:S01]  /*21ce0*/  SHF.L.U32 R249, R226, 0x1, RZ ;  /* 0x00000001e2f97819 */ /* 0x010fe200000006ff */
[-C--:B------:R-:W-:Y:S01]  /*21cf0*/  FMUL.FTZ R15, R75, R0.reuse ;  /* 0x000000004b0f7220 */ /* 0x080fe20000410000 */
[----:B------:R-:W-:Y:S01]  /*21d00*/  FMUL.FTZ R82, R71, R0 ;  /* 0x0000000047527220 */ /* 0x000fe20000410000 */
[----:B-1----:R-:W-:-:S04]  /*21d10*/  FFMA.FTZ R8, R132, R2, R212 ;  /* 0x0000000284087223 */ /* 0x002fc800000100d4 */
[----:B------:R1:W-:Y:S01]  /*21d20*/  MUFU.TANH R193, R9 ;  /* 0x0000000900c17308 */ /* 0x0003e20000002400 */
[----:B------:R-:W-:Y:S01]  /*21d30*/  LOP3.LUT R249, R249, 0x6, RZ, 0xc0, !PT ;  /* 0x00000006f9f97812 */ /* 0x000fe200078ec0ff */
[----:B---3--:R-:W-:Y:S01]  /*21d40*/  FFMA.FTZ R6, R132, R3, R211 ;  /* 0x0000000384067223 */ /* 0x008fe200000100d3 */
[--C-:B------:R-:W-:Y:S02]  /*21d50*/  LOP3.LUT R3, R14, 0x20, R215.reuse, 0xfe, !PT ;  /* 0x000000200e037812 */ /* 0x100fe400078efed7 */
[----:B------:R-:W-:Y:S02]  /*21d60*/  FSEL R75, R8, -INF , !P6 ;  /* 0xff800000084b7808 */ /* 0x000fe40007000000 */
[----:B------:R-:W-:Y:S02]  /*21d70*/  FSEL R71, R6, -INF , !P4 ;  /* 0xff80000006477808 */ /* 0x000fe40006000000 */
[----:B------:R-:W-:Y:S01]  /*21d80*/  ISETP.GE.AND P4, PT, R3, R7, PT ;  /* 0x000000070300720c */ /* 0x000fe20003f86270 */
[----:B-1----:R-:W-:Y:S01]  /*21d90*/  FFMA.FTZ R9, R132, R2, R214 ;  /* 0x0000000284097223 */ /* 0x002fe200000100d6 */
[----:B------:R-:W-:-:S02]  /*21da0*/  LOP3.LUT R2, R14, 0x28, R215, 0xfe, !PT ;  /* 0x000000280e027812 */ /* 0x000fc400078efed7 */
[----:B------:R-:W-:Y:S02]  /*21db0*/  ISETP.GE.AND P6, PT, R3, R5, PT ;  /* 0x000000050300720c */ /* 0x000fe40003fc6270 */
[----:B------:R-:W-:Y:S02]  /*21dc0*/  I2FP.F32.S32 R3, R3 ;  /* 0x0000000300037245 */ /* 0x000fe40000201400 */
[----:B------:R-:W-:Y:S02]  /*21dd0*/  FSEL R72, R9, -INF , !P2 ;  /* 0xff80000009487808 */ /* 0x000fe40005000000 */
[----:B------:R-:W-:Y:S01]  /*21de0*/  FSEL R89, R4, -INF , !P3 ;  /* 0xff80000004597808 */ /* 0x000fe20005800000 */
[----:B------:R1:W-:Y:S01]  /*21df0*/  MUFU.TANH R125, R11 ;  /* 0x0000000b007d7308 */ /* 0x0003e20000002400 */
[C---:B------:R-:W-:Y:S02]  /*21e00*/  ISETP.GE.AND P2, PT, R2.reuse, R7, PT ;  /* 0x000000070200720c */ /* 0x040fe40003f46270 */
[----:B------:R-:W-:-:S02]  /*21e10*/  ISETP.GE.AND P3, PT, R2, R5, PT ;  /* 0x000000050200720c */ /* 0x000fc40003f66270 */
[----:B------:R-:W-:Y:S01]  /*21e20*/  LOP3.LUT R4, R14, 0x30, R249, 0xfe, !PT ;  /* 0x000000300e047812 */ /* 0x000fe200078efef9 */
[----:B------:R-:W-:Y:S01]  /*21e30*/  FMUL.FTZ R16, R70, R0 ;  /* 0x0000000046107220 */ /* 0x000fe20000410000 */
[----:B------:R-:W-:Y:S02]  /*21e40*/  I2FP.F32.S32 R2, R2 ;  /* 0x0000000200027245 */ /* 0x000fe40000201400 */
[----:B------:R-:W-:Y:S02]  /*21e50*/  FSEL R70, R10, -INF , !P5 ;  /* 0xff8000000a467808 */ /* 0x000fe40006800000 */
[----:B------:R-:W-:Y:S01]  /*21e60*/  I2FP.F32.S32 R10, R4 ;  /* 0x00000004000a7245 */ /* 0x000fe20000201400 */
[----:B------:R3:W-:Y:S01]  /*21e70*/  MUFU.TANH R209, R93 ;  /* 0x0000005d00d17308 */ /* 0x0007e20000002400 */
[CC--:B------:R-:W-:Y:S01]  /*21e80*/  FFMA.FTZ R6, R132.reuse, R3.reuse, R247 ;  /* 0x0000000384067223 */ /* 0x0c0fe200000100f7 */
[C---:B-1----:R-:W-:Y:S01]  /*21e90*/  FFMA.FTZ R11, R132.reuse, R3, R248 ;  /* 0x00000003840b7223 */ /* 0x042fe200000100f8 */
[-C--:B------:R-:W-:Y:S01]  /*21ea0*/  FFMA.FTZ R8, R132, R2.reuse, R246 ;  /* 0x0000000284087223 */ /* 0x080fe200000100f6 */
[----:B------:R-:W-:Y:S01]  /*21eb0*/  LOP3.LUT R3, R14, 0x38, R249, 0xfe, !PT ;  /* 0x000000380e037812 */ /* 0x000fe200078efef9 */
[----:B------:R-:W-:Y:S01]  /*21ec0*/  FFMA.FTZ R9, R132, R2, R39 ;  /* 0x0000000284097223 */ /* 0x000fe20000010027 */
[----:B------:R-:W-:Y:S01]  /*21ed0*/  ISETP.GE.AND P5, PT, R4, R7, PT ;  /* 0x000000070400720c */ /* 0x000fe20003fa6270 */
[----:B------:R-:W-:Y:S01]  /*21ee0*/  FMUL.FTZ R81, R69, R0 ;  /* 0x0000000045517220 */ /* 0x000fe20000410000 */
[----:B------:R-:W-:-:S02]  /*21ef0*/  LOP3.LUT R2, R14, 0x40, R249, 0xfe, !PT ;  /* 0x000000400e027812 */ /* 0x000fc400078efef9 */
[----:B------:R-:W-:Y:S02]  /*21f00*/  FSEL R69, R6, -INF , !P6 ;  /* 0xff80000006457808 */ /* 0x000fe40007000000 */
[----:B---3--:R-:W-:Y:S02]  /*21f10*/  FSEL R93, R11, -INF , !P4 ;  /* 0xff8000000b5d7808 */ /* 0x008fe40006000000 */
[----:B------:R-:W-:Y:S01]  /*21f20*/  ISETP.GE.AND P4, PT, R4, R5, PT ;  /* 0x000000050400720c */ /* 0x000fe20003f86270 */
[----:B------:R-:W-:Y:S01]  /*21f30*/  FFMA.FTZ R4, R132, R10, R38 ;  /* 0x0000000a84047223 */ /* 0x000fe20000010026 */
[----:B------:R-:W-:Y:S01]  /*21f40*/  FSEL R95, R8, -INF , !P2 ;  /* 0xff800000085f7808 */ /* 0x000fe20005000000 */
[----:B------:R-:W-:Y:S01]  /*21f50*/  FMUL.FTZ R13, R68, R0 ;  /* 0x00000000440d7220 */ /* 0x000fe20000410000 */
[C---:B------:R-:W-:Y:S02]  /*21f60*/  ISETP.GE.AND P6, PT, R3.reuse, R7, PT ;  /* 0x000000070300720c */ /* 0x040fe40003fc6270 */
[----:B------:R-:W-:Y:S01]  /*21f70*/  ISETP.GE.AND P2, PT, R3, R5, PT ;  /* 0x000000050300720c */ /* 0x000fe20003f46270 */
[----:B------:R-:W-:Y:S01]  /*21f80*/  FFMA.FTZ R10, R132, R10, R245 ;  /* 0x0000000a840a7223 */ /* 0x000fe200000100f5 */
[----:B------:R-:W-:-:S02]  /*21f90*/  I2FP.F32.S32 R3, R3 ;  /* 0x0000000300037245 */ /* 0x000fc40000201400 */
[----:B------:R-:W-:Y:S02]  /*21fa0*/  FSEL R68, R9, -INF , !P3 ;  /* 0xff80000009447808 */ /* 0x000fe40005800000 */
[----:B------:R-:W-:Y:S02]  /*21fb0*/  FSEL R121, R4, -INF , !P5 ;  /* 0xff80000004797808 */ /* 0x000fe40006800000 */
[C---:B------:R-:W-:Y:S02]  /*21fc0*/  ISETP.GE.AND P3, PT, R2.reuse, R7, PT ;  /* 0x000000070200720c */ /* 0x040fe40003f66270 */
[----:B------:R-:W-:Y:S02]  /*21fd0*/  ISETP.GE.AND P5, PT, R2, R5, PT ;  /* 0x000000050200720c */ /* 0x000fe40003fa6270 */
[----:B------:R-:W-:Y:S02]  /*21fe0*/  I2FP.F32.S32 R2, R2 ;  /* 0x0000000200027245 */ /* 0x000fe40000201400 */
[--C-:B------:R-:W-:Y:S01]  /*21ff0*/  LOP3.LUT R4, R14, 0x48, R249.reuse, 0xfe, !PT ;  /* 0x000000480e047812 */ /* 0x100fe200078efef9 */
[----:B------:R-:W-:Y:S01]  /*22000*/  FMUL.FTZ R36, R62, R0 ;  /* 0x000000003e247220 */ /* 0x000fe20000410000 */
[-C--:B------:R-:W-:Y:S01]  /*22010*/  FFMA.FTZ R11, R132, R3.reuse, R244 ;  /* 0x00000003840b7223 */ /* 0x080fe200000100f4 */
[----:B------:R-:W-:Y:S01]  /*22020*/  FSEL R62, R10, -INF , !P4 ;  /* 0xff8000000a3e7808 */ /* 0x000fe20006000000 */
[C---:B------:R-:W-:Y:S01]  /*22030*/  FFMA.FTZ R6, R132.reuse, R3, R236 ;  /* 0x0000000384067223 */ /* 0x040fe200000100ec */
[----:B------:R-:W-:Y:S01]  /*22040*/  I2FP.F32.S32 R10, R4 ;  /* 0x00000004000a7245 */ /* 0x000fe20000201400 */
[----:B------:R-:W-:Y:S01]  /*22050*/  FFMA.FTZ R8, R132, R2, R224 ;  /* 0x0000000284087223 */ /* 0x000fe200000100e0 */
[----:B------:R-:W1:Y:S01]  /*22060*/  MUFU.TANH R94, R94 ;  /* 0x0000005e005e7308 */ /* 0x000e620000002400 */
[----:B------:R-:W-:Y:S01]  /*22070*/  LOP3.LUT R3, R14, 0x50, R249, 0xfe, !PT ;  /* 0x000000500e037812 */ /* 0x000fe200078efef9 */
[-C--:B------:R-:W-:Y:S01]  /*22080*/  FMUL.FTZ R17, R64, R0.reuse ;  /* 0x0000000040117220 */ /* 0x080fe20000410000 */
[----:B------:R-:W-:Y:S01]  /*22090*/  FSEL R120, R11, -INF , !P6 ;  /* 0xff8000000b787808 */ /* 0x000fe20007000000 */
[----:B------:R-:W-:Y:S01]  /*220a0*/  FMUL.FTZ R64, R61, R0 ;  /* 0x000000003d407220 */ /* 0x000fe20000410000 */
[----:B------:R-:W-:Y:S01]  /*220b0*/  ISETP.GE.AND P4, PT, R4, R7, PT ;  /* 0x000000070400720c */ /* 0x000fe20003f86270 */
[----:B------:R-:W-:Y:S01]  /*220c0*/  FFMA.FTZ R9, R132, R2, R201 ;  /* 0x0000000284097223 */ /* 0x000fe200000100c9 */
[----:B------:R-:W-:Y:S01]  /*220d0*/  ISETP.GE.AND P6, PT, R4, R5, PT ;  /* 0x000000050400720c */ /* 0x000fe20003fc6270 */
[----:B------:R-:W-:Y:S01]  /*220e0*/  FFMA.FTZ R4, R132, R10, R136 ;  /* 0x0000000a84047223 */ /* 0x000fe20000010088 */
[----:B------:R-:W-:-:S02]  /*220f0*/  FSEL R61, R6, -INF , !P2 ;  /* 0xff800000063d7808 */ /* 0x000fc40005000000 */
[----:B------:R-:W-:Y:S02]  /*22100*/  FSEL R122, R8, -INF , !P3 ;  /* 0xff800000087a7808 */ /* 0x000fe40005800000 */
[----:B------:R-:W-:Y:S02]  /*22110*/  LOP3.LUT R2, R14, 0x58, R249, 0xfe, !PT ;  /* 0x000000580e027812 */ /* 0x000fe400078efef9 */
[C---:B------:R-:W-:Y:S02]  /*22120*/  ISETP.GE.AND P2, PT, R3.reuse, R7, PT ;  /* 0x000000070300720c */ /* 0x040fe40003f46270 */
[----:B------:R-:W-:Y:S01]  /*22130*/  ISETP.GE.AND P3, PT, R3, R5, PT ;  /* 0x000000050300720c */ /* 0x000fe20003f66270 */
[----:B------:R-:W-:Y:S01]  /*22140*/  FMUL.FTZ R176, R55, R0 ;  /* 0x0000000037b07220 */ /* 0x000fe20000410000 */
[----:B------:R-:W-:Y:S01]  /*22150*/  I2FP.F32.S32 R3, R3 ;  /* 0x0000000300037245 */ /* 0x000fe20000201400 */
[----:B------:R-:W-:Y:S01]  /*22160*/  FFMA.FTZ R10, R132, R10, R133 ;  /* 0x0000000a840a7223 */ /* 0x000fe20000010085 */
[----:B------:R-:W-:-:S02]  /*22170*/  FSEL R55, R9, -INF , !P5 ;  /* 0xff80000009377808 */ /* 0x000fc40006800000 */
[----:B------:R-:W-:Y:S01]  /*22180*/  FSEL R124, R4, -INF , !P4 ;  /* 0xff800000047c7808 */ /* 0x000fe20006000000 */
[-C--:B------:R-:W-:Y:S01]  /*22190*/  FMUL.FTZ R20, R66, R0.reuse ;  /* 0x0000000042147220 */ /* 0x080fe20000410000 */
[C---:B------:R-:W-:Y:S02]  /*221a0*/  ISETP.GE.AND P5, PT, R2.reuse, R7, PT ;  /* 0x000000070200720c */ /* 0x040fe40003fa6270 */
[----:B------:R-:W-:Y:S02]  /*221b0*/  ISETP.GE.AND P4, PT, R2, R5, PT ;  /* 0x000000050200720c */ /* 0x000fe40003f86270 */
[----:B------:R-:W-:Y:S01]  /*221c0*/  LOP3.LUT R4, R14, 0x60, R249, 0xfe, !PT ;  /* 0x000000600e047812 */ /* 0x000fe200078efef9 */
[----:B------:R-:W-:Y:S01]  /*221d0*/  FMUL.FTZ R66, R63, R0 ;  /* 0x000000003f427220 */ /* 0x000fe20000410000 */
[----:B------:R-:W-:Y:S01]  /*221e0*/  I2FP.F32.S32 R2, R2 ;  /* 0x0000000200027245 */ /* 0x000fe20000201400 */
[-C--:B------:R-:W-:Y:S01]  /*221f0*/  FFMA.FTZ R11, R132, R3.reuse, R119 ;  /* 0x00000003840b7223 */ /* 0x080fe20000010077 */
[----:B------:R-:W-:Y:S01]  /*22200*/  FSEL R63, R10, -INF , !P6 ;  /* 0xff8000000a3f7808 */ /* 0x000fe20007000000 */
[----:B------:R-:W-:Y:S01]  /*22210*/  FMUL.FTZ R12, R74, R0 ;  /* 0x000000004a0c7220 */ /* 0x000fe20000410000 */
[----:B------:R-:W-:Y:S01]  /*22220*/  I2FP.F32.S32 R10, R4 ;  /* 0x00000004000a7245 */ /* 0x000fe20000201400 */
[C---:B--2---:R-:W-:Y:S01]  /*22230*/  FFMA.FTZ R6, R132.reuse, R3, R117 ;  /* 0x0000000384067223 */ /* 0x044fe20000010075 */
[-C--:B------:R-:W-:Y:S01]  /*22240*/  FFMA.FTZ R8, R132, R2.reuse, R92 ;  /* 0x0000000284087223 */ /* 0x080fe2000001005c */
[----:B------:R-:W-:Y:S01]  /*22250*/  FSEL R129, R11, -INF , !P2 ;  /* 0xff8000000b817808 */ /* 0x000fe20005000000 */
[----:B------:R-:W2:Y:S01]  /*22260*/  MUFU.TANH R19, R12 ;  /* 0x0000000c00137308 */ /* 0x000ea20000002400 */
[----:B------:R-:W-:Y:S01]  /*22270*/  LOP3.LUT R3, R14, 0x68, R249, 0xfe, !PT ;  /* 0x000000680e037812 */ /* 0x000fe200078efef9 */
[----:B-1----:R-:W-:Y:S01]  /*22280*/  FFMA.FTZ R9, R132, R2, R94 ;  /* 0x0000000284097223 */ /* 0x002fe2000001005e */
[----:B------:R-:W-:-:S02]  /*22290*/  ISETP.GE.AND P6, PT, R4, R7, PT ;  /* 0x000000070400720c */ /* 0x000fc40003fc6270 */
[----:B------:R-:W-:Y:S01]  /*222a0*/  ISETP.GE.AND P2, PT, R4, R5, PT ;  /* 0x000000050400720c */ /* 0x000fe20003f46270 */
[----:B------:R-:W-:Y:S02]  /*222b0*/  FFMA.FTZ R4, R132, R10, R88 ;  /* 0x0000000a84047223 */ /* 0x000fe40000010058 */
[----:B------:R-:W1:Y:S01]  /*222c0*/  MUFU.TANH R18, R13 ;  /* 0x0000000d00127308 */ /* 0x000e620000002400 */
[-C--:B------:R-:W-:Y:S01]  /*222d0*/  FMUL.FTZ R128, R35, R0.reuse ;  /* 0x0000000023807220 */ /* 0x080fe20000410000 */
[----:B------:R-:W-:Y:S01]  /*222e0*/  LOP3.LUT R2, R14, 0x70, R249, 0xfe, !PT ;  /* 0x000000700e027812 */ /* 0x000fe200078efef9 */
[-C--:B------:R-:W-:Y:S01]  /*222f0*/  FMUL.FTZ R91, R33, R0.reuse ;  /* 0x00000000215b7220 */ /* 0x080fe20000410000 */
[----:B------:R-:W-:Y:S02]  /*22300*/  FSEL R74, R6, -INF , !P3 ;  /* 0xff800000064a7808 */ /* 0x000fe40005800000 */
[----:B------:R-:W-:Y:S01]  /*22310*/  FSEL R131, R8, -INF , !P5 ;  /* 0xff80000008837808 */ /* 0x000fe20006800000 */
[----:B------:R-:W-:Y:S01]  /*22320*/  FMUL.FTZ R33, R34, R0 ;  /* 0x0000000022217220 */ /* 0x000fe20000410000 */
[----:B------:R-:W3:Y:S01]  /*22330*/  MUFU.TANH R35, R16 ;  /* 0x0000001000237308 */ /* 0x000ee20000002400 */
[----:B------:R-:W-:-:S02]  /*22340*/  ISETP.GE.AND P3, PT, R3, R7, PT ;  /* 0x000000070300720c */ /* 0x000fc40003f66270 */
[----:B------:R-:W-:Y:S01]  /*22350*/  ISETP.GE.AND P5, PT, R3, R5, PT ;  /* 0x000000050300720c */ /* 0x000fe20003fa6270 */
[----:B------:R-:W-:Y:S01]  /*22360*/  FFMA.FTZ R10, R132, R10, R80 ;  /* 0x0000000a840a7223 */ /* 0x000fe20000010050 */
[----:B------:R-:W-:Y:S01]  /*22370*/  I2FP.F32.S32 R3, R3 ;  /* 0x0000000300037245 */ /* 0x000fe20000201400 */
[----:B------:R-:W-:Y:S01]  /*22380*/  FMUL.FTZ R177, R29, R0 ;  /* 0x000000001db17220 */ /* 0x000fe20000410000 */
[----:B------:R-:W-:Y:S02]  /*22390*/  FSEL R88, R9, -INF , !P4 ;  /* 0xff80000009587808 */ /* 0x000fe40006000000 */
[----:B------:R-:W-:Y:S01]  /*223a0*/  FSEL R178, R4, -INF , !P6 ;  /* 0xff80000004b27808 */ /* 0x000fe20007000000 */
[----:B------:R-:W4:Y:S01]  /*223b0*/  MUFU.TANH R29, R17 ;  /* 0x00000011001d7308 */ /* 0x000f220000002400 */
[C---:B------:R-:W-:Y:S02]  /*223c0*/  ISETP.GE.AND P4, PT, R2.reuse, R7, PT ;  /* 0x000000070200720c */ /* 0x040fe40003f86270 */
[----:B------:R-:W-:-:S02]  /*223d0*/  ISETP.GE.AND P6, PT, R2, R5, PT ;  /* 0x000000050200720c */ /* 0x000fc40003fc6270 */
[----:B------:R-:W-:Y:S02]  /*223e0*/  I2FP.F32.S32 R2, R2 ;  /* 0x0000000200027245 */ /* 0x000fe40000201400 */
[--C-:B------:R-:W-:Y:S01]  /*223f0*/  LOP3.LUT R4, R14, 0x78, R249.reuse, 0xfe, !PT ;  /* 0x000000780e047812 */ /* 0x100fe200078efef9 */
[----:B------:R5:W-:Y:S01]  /*22400*/  MUFU.TANH R13, R33 ;  /* 0x00000021000d7308 */ /* 0x000be20000002400 */
[-C--:B------:R-:W-:Y:S01]  /*22410*/  FMUL.FTZ R90, R47, R0.reuse ;  /* 0x000000002f5a7220 */ /* 0x080fe20000410000 */
[-C--:B------:R-:W-:Y:S01]  /*22420*/  FFMA.FTZ R11, R132, R3.reuse, R60 ;  /* 0x00000003840b7223 */ /* 0x080fe2000001003c */
[-C--:B------:R-:W-:Y:S01]  /*22430*/  FMUL.FTZ R40, R48, R0.reuse ;  /* 0x0000000030287220 */ /* 0x080fe20000410000 */
[----:B------:R-:W-:Y:S01]  /*22440*/  FMUL.FTZ R47, R26, R0 ;  /* 0x000000001a2f7220 */ /* 0x000fe20000410000 */
[C---:B------:R-:W-:Y:S01]  /*22450*/  FFMA.FTZ R6, R132.reuse, R3, R44 ;  /* 0x0000000384067223 */ /* 0x040fe2000001002c */
[----:B------:R-:W-:Y:S02]  /*22460*/  FFMA.FTZ R8, R132, R2, R24 ;  /* 0x0000000284087223 */ /* 0x000fe40000010018 */
[----:B------:R-:W4:Y:S01]  /*22470*/  MUFU.TANH R26, R20 ;  /* 0x00000014001a7308 */ /* 0x000f220000002400 */
[----:B------:R-:W-:Y:S01]  /*22480*/  FMUL.FTZ R174, R27, R0 ;  /* 0x000000001bae7220 */ /* 0x000fe20000410000 */
[----:B------:R-:W-:-:S02]  /*22490*/  LOP3.LUT R3, R14, 0x80, R249, 0xfe, !PT ;  /* 0x000000800e037812 */ /* 0x000fc400078efef9 */
[----:B------:R-:W-:Y:S01]  /*224a0*/  FSEL R136, R11, -INF , !P3 ;  /* 0xff8000000b887808 */ /* 0x000fe20005800000 */
[----:B-----5:R-:W-:Y:S01]  /*224b0*/  FMUL.FTZ R33, R86, R0 ;  /* 0x0000000056217220 */ /* 0x020fe20000410000 */
[----:B------:R-:W-:Y:S02]  /*224c0*/  FSEL R86, R10, -INF , !P2 ;  /* 0xff8000000a567808 */ /* 0x000fe40005000000 */
[----:B------:R-:W5:Y:S01]  /*224d0*/  MUFU.TANH R16, R21 ;  /* 0x0000001500107308 */ /* 0x000f620000002400 */
[----:B------:R-:W-:Y:S01]  /*224e0*/  I2FP.F32.S32 R10, R4 ;  /* 0x00000004000a7245 */ /* 0x000fe20000201400 */
[----:B--2---:R-:W-:Y:S01]  /*224f0*/  FFMA.FTZ R9, R132, R2, R19 ;  /* 0x0000000284097223 */ /* 0x004fe20000010013 */
[C---:B------:R-:W-:Y:S02]  /*22500*/  ISETP.GE.AND P2, PT, R4.reuse, R7, PT ;  /* 0x000000070400720c */ /* 0x040fe40003f46270 */
[----:B------:R-:W-:Y:S01]  /*22510*/  ISETP.GE.AND P3, PT, R4, R5, PT ;  /* 0x000000050400720c */ /* 0x000fe20003f66270 */
[----:B-1----:R-:W-:-:S02]  /*22520*/  FFMA.FTZ R4, R132, R10, R18 ;  /* 0x0000000a84047223 */ /* 0x002fc40000010012 */
[----:B------:R-:W1:Y:S01]  /*22530*/  MUFU.TANH R12, R36 ;  /* 0x00000024000c7308 */ /* 0x000e620000002400 */
[----:B------:R-:W-:Y:S02]  /*22540*/  FSEL R94, R6, -INF , !P5 ;  /* 0xff800000065e7808 */ /* 0x000fe40006800000 */
[----:B------:R-:W-:-:S05]  /*22550*/  FSEL R195, R8, -INF , !P4 ;  /* 0xff80000008c37808 */ /* 0x000fca0006000000 */
[----:B------:R-:W2:Y:S01]  /*22560*/  MUFU.TANH R27, R40 ;  /* 0x00000028001b7308 */ /* 0x000ea20000002400 */
[----:B------:R-:W-:Y:S02]  /*22570*/  LOP3.LUT R2, R14, 0x88, R249, 0xfe, !PT ;  /* 0x000000880e027812 */ /* 0x000fe400078efef9 */
[C---:B------:R-:W-:Y:S02]  /*22580*/  ISETP.GE.AND P5, PT, R3.reuse, R7, PT ;  /* 0x000000070300720c */ /* 0x040fe40003fa6270 */
[----:B------:R-:W-:Y:S01]  /*22590*/  ISETP.GE.AND P4, PT, R3, R5, PT ;  /* 0x000000050300720c */ /* 0x000fe20003f86270 */
[----:B---3--:R-:W-:Y:S01]  /*225a0*/  FFMA.FTZ R10, R132, R10, R35 ;  /* 0x0000000a840a7223 */ /* 0x008fe20000010023 */
[----:B------:R-:W-:Y:S01]  /*225b0*/  I2FP.F32.S32 R3, R3 ;  /* 0x0000000300037245 */ /* 0x000fe20000201400 */
[----:B------:R-:W3:Y:S01]  /*225c0*/  MUFU.TANH R34, R42 ;  /* 0x0000002a00227308 */ /* 0x000ee20000002400 */
[----:B------:R-:W-:Y:S02]  /*225d0*/  FSEL R117, R9, -INF , !P6 ;  /* 0xff80000009757808 */ /* 0x000fe40007000000 */
[----:B------:R-:W-:-:S02]  /*225e0*/  FSEL R196, R4, -INF , !P2 ;  /* 0xff80000004c47808 */ /* 0x000fc40005000000 */
[C---:B------:R-:W-:Y:S02]  /*225f0*/  ISETP.GE.AND P6, PT, R2.reuse, R7, PT ;  /* 0x000000070200720c */ /* 0x040fe40003fc6270 */
[----:B------:R-:W-:Y:S01]  /*22600*/  ISETP.GE.AND P2, PT, R2, R5, PT ;  /* 0x000000050200720c */ /* 0x000fe20003f46270 */
[----:B------:R-:W3:Y:S01]  /*22610*/  MUFU.TANH R21, R41 ;  /* 0x0000002900157308 */ /* 0x000ee20000002400 */
[----:B------:R-:W-:Y:S01]  /*22620*/  LOP3.LUT R4, R14, 0x90, R249, 0xfe, !PT ;  /* 0x000000900e047812 */ /* 0x000fe200078efef9 */
[----:B------:R-:W-:Y:S01]  /*22630*/  FMUL.FTZ R19, R112, R0 ;  /* 0x0000000070137220 */ /* 0x000fe20000410000 */
[----:B------:R-:W-:Y:S01]  /*22640*/  I2FP.F32.S32 R2, R2 ;  /* 0x0000000200027245 */ /* 0x000fe20000201400 */
[-C--:B----4-:R-:W-:Y:S01]  /*22650*/  FFMA.FTZ R11, R132, R3.reuse, R29 ;  /* 0x00000003840b7223 */ /* 0x090fe2000001001d */
[----:B------:R-:W-:Y:S01]  /*22660*/  FSEL R112, R10, -INF , !P3 ;  /* 0xff8000000a707808 */ /* 0x000fe20005800000 */
[----:B------:R-:W-:Y:S01]  /*22670*/  FMUL.FTZ R179, R31, R0 ;  /* 0x000000001fb37220 */ /* 0x000fe20000410000 */
[----:B------:R-:W-:Y:S01]  /*22680*/  I2FP.F32.S32 R10, R4 ;  /* 0x00000004000a7245 */ /* 0x000fe20000201400 */
[----:B------:R-:W-:Y:S01]  /*22690*/  MUFU.TANH R123, R15 ;  /* 0x0000000f007b7308 */ /* 0x000fe20000002400 */
[----:B------:R-:W-:Y:S01]  /*226a0*/  FMUL.FTZ R31, R52, R0 ;  /* 0x00000000341f7220 */ /* 0x000fe20000410000 */
[C---:B------:R-:W-:Y:S01]  /*226b0*/  FFMA.FTZ R6, R132.reuse, R3, R26 ;  /* 0x0000000384067223 */ /* 0x040fe2000001001a */
[----:B-----5:R-:W-:Y:S01]  /*226c0*/  FFMA.FTZ R8, R132, R2, R16 ;  /* 0x0000000284087223 */ /* 0x020fe20000010010 */
[----:B------:R-:W-:-:S04]  /*226d0*/  FSEL R198, R11, -INF , !P5 ;  /* 0xff8000000bc67808 */ /* 0x000fc80006800000 */
[----:B------:R-:W4:Y:S01]  /*226e0*/  MUFU.TANH R17, R43 ;  /* 0x0000002b00117308 */ /* 0x000f220000002400 */
[----:B------:R-:W-:Y:S01]  /*226f0*/  LOP3.LUT R3, R14, 0x98, R249, 0xfe, !PT ;  /* 0x000000980e037812 */ /* 0x000fe200078efef9 */
[----:B------:R-:W-:Y:S01]  /*22700*/  FMUL.FTZ R172, R25, R0 ;  /* 0x0000000019ac7220 */ /* 0x000fe20000410000 */
[----:B------:R-:W-:-:S05]  /*22710*/  ISETP.GE.AND P3, PT, R4, R7, PT ;  /* 0x000000070400720c */ /* 0x000fca0003f66270 */
[----:B------:R-:W5:Y:S01]  /*22720*/  MUFU.TANH R15, R32 ;  /* 0x00000020000f7308 */ /* 0x000f620000002400 */
[----:B------:R-:W-:Y:S01]  /*22730*/  ISETP.GE.AND P5, PT, R4, R5, PT ;  /* 0x000000050400720c */ /* 0x000fe20003fa6270 */
[C---:B-1----:R-:W-:Y:S01]  /*22740*/  FFMA.FTZ R9, R132.reuse, R2, R12 ;  /* 0x0000000284097223 */ /* 0x042fe2000001000c */
[----:B--2---:R-:W-:Y:S01]  /*22750*/  FFMA.FTZ R4, R132, R10, R27 ;  /* 0x0000000a84047223 */ /* 0x004fe2000001001b */
[-C--:B------:R-:W-:Y:S01]  /*22760*/  FMUL.FTZ R25, R28, R0.reuse ;  /* 0x000000001c197220 */ /* 0x080fe20000410000 */
[----:B------:R-:W-:-:S03]  /*22770*/  FMUL.FTZ R48, R30, R0 ;  /* 0x000000001e307220 */ /* 0x000fc60000410000 */
[----:B------:R-:W1:Y:S01]  /*22780*/  MUFU.TANH R20, R46 ;  /* 0x0000002e00147308 */ /* 0x000e620000002400 */
[----:B------:R-:W-:Y:S02]  /*22790*/  LOP3.LUT R2, R14, 0xa0, R249, 0xfe, !PT ;  /* 0x000000a00e027812 */ /* 0x000fe400078efef9 */
[----:B------:R-:W-:Y:S02]  /*227a0*/  FSEL R199, R8, -INF , !P6 ;  /* 0xff80000008c77808 */ /* 0x000fe40007000000 */
[----:B------:R-:W-:-:S03]  /*227b0*/  ISETP.GE.AND P6, PT, R3, R5, PT ;  /* 0x000000050300720c */ /* 0x000fc60003fc6270 */
[----:B------:R2:W-:Y:S01]  /*227c0*/  MUFU.TANH R18, R31 ;  /* 0x0000001f00127308 */ /* 0x0005e20000002400 */
[----:B------:R-:W-:Y:S01]  /*227d0*/  FSEL R119, R9, -INF , !P2 ;  /* 0xff80000009777808 */ /* 0x000fe20005000000 */
[----:B---3--:R-:W-:Y:S01]  /*227e0*/  FFMA.FTZ R10, R132, R10, R34 ;  /* 0x0000000a840a7223 */ /* 0x008fe20000010022 */
[----:B------:R-:W-:Y:S02]  /*227f0*/  FSEL R208, R4, -INF , !P3 ;  /* 0xff80000004d07808 */ /* 0x000fe40005800000 */
[----:B------:R-:W-:-:S03]  /*22800*/  ISETP.GE.AND P2, PT, R2, R7, PT ;  /* 0x000000070200720c */ /* 0x000fc60003f46270 */
[----:B------:R-:W3:Y:S01]  /*22810*/  MUFU.TANH R30, R47 ;  /* 0x0000002f001e7308 */ /* 0x000ee20000002400 */
[----:B------:R-:W-:Y:S02]  /*22820*/  ISETP.GE.AND P3, PT, R2, R5, PT ;  /* 0x000000050200720c */ /* 0x000fe40003f66270 */
[----:B------:R-:W-:Y:S01]  /*22830*/  I2FP.F32.S32 R2, R2 ;  /* 0x0000000200027245 */ /* 0x000fe20000201400 */
[-C--:B--2---:R-:W-:Y:S01]  /*22840*/  FMUL.FTZ R31, R114, R0.reuse ;  /* 0x00000000721f7220 */ /* 0x084fe20000410000 */
[----:B------:R-:W-:Y:S02]  /*22850*/  FSEL R114, R6, -INF , !P4 ;  /* 0xff80000006727808 */ /* 0x000fe40006000000 */
[----:B------:R-:W-:Y:S02]  /*22860*/  ISETP.GE.AND P4, PT, R3, R7, PT ;  /* 0x000000070300720c */ /* 0x000fe40003f86270 */
[----:B------:R-:W-:Y:S01]  /*22870*/  I2FP.F32.S32 R3, R3 ;  /* 0x0000000300037245 */ /* 0x000fe20000201400 */
[----:B------:R-:W2:Y:S01]  /*22880*/  MUFU.TANH R25, R25 ;  /* 0x0000001900197308 */ /* 0x000ea20000002400 */
[----:B------:R-:W-:Y:S01]  /*22890*/  LOP3.LUT R4, R14, 0xa8, R249, 0xfe, !PT ;  /* 0x000000a80e047812 */ /* 0x000fe200078efef9 */
[----:B------:R-:W-:Y:S01]  /*228a0*/  FMUL.FTZ R38, R76, R0 ;  /* 0x000000004c267220 */ /* 0x000fe20000410000 */
[----:B------:R-:W-:Y:S01]  /*228b0*/  FSEL R133, R10, -INF , !P5 ;  /* 0xff8000000a857808 */ /* 0x000fe20006800000 */
[CC--:B------:R-:W-:Y:S01]  /*228c0*/  FFMA.FTZ R11, R132.reuse, R3.reuse, R21 ;  /* 0x00000003840b7223 */ /* 0x0c0fe20000010015 */
[----:B------:R-:W-:Y:S01]  /*228d0*/  I2FP.F32.S32 R10, R4 ;  /* 0x00000004000a7245 */ /* 0x000fe20000201400 */
[C---:B----4-:R-:W-:Y:S01]  /*228e0*/  FFMA.FTZ R6, R132.reuse, R3, R17 ;  /* 0x0000000384067223 */ /* 0x050fe20000010011 */
[----:B-----5:R-:W-:Y:S01]  /*228f0*/  FFMA.FTZ R8, R132, R2, R15 ;  /* 0x0000000284087223 */ /* 0x020fe2000001000f */
[----:B------:R-:W4:Y:S01]  /*22900*/  MUFU.TANH R24, R48 ;  /* 0x0000003000187308 */ /* 0x000f220000002400 */
[----:B------:R-:W-:Y:S01]  /*22910*/  LOP3.LUT R3, R14, 0xb0, R249, 0xfe, !PT ;  /* 0x000000b00e037812 */ /* 0x000fe200078efef9 */
[----:B------:R-:W-:Y:S01]  /*22920*/  FMUL.FTZ R39, R78, R0 ;  /* 0x000000004e277220 */ /* 0x000fe20000410000 */
[----:B------:R-:W-:Y:S01]  /*22930*/  FSEL R206, R11, -INF , !P4 ;  /* 0xff8000000bce7808 */ /* 0x000fe20006000000 */
[----:B------:R-:W-:Y:S01]  /*22940*/  FFMA.FTZ R9, R132, R2, R13 ;  /* 0x0000000284097223 */ /* 0x000fe2000001000d */
[----:B------:R-:W-:-:S02]  /*22950*/  ISETP.GE.AND P5, PT, R4, R7, PT ;  /* 0x000000070400720c */ /* 0x000fc40003fa6270 */
[----:B------:R-:W-:Y:S01]  /*22960*/  ISETP.GE.AND P4, PT, R4, R5, PT ;  /* 0x000000050400720c */ /* 0x000fe20003f86270 */
[----:B------:R-:W5:Y:S01]  /*22970*/  MUFU.TANH R12, R45 ;  /* 0x0000002d000c7308 */ /* 0x000f620000002400 */
[----:B-1----:R-:W-:Y:S01]  /*22980*/  FFMA.FTZ R4, R132, R10, R20 ;  /* 0x0000000a84047223 */ /* 0x002fe20000010014 */
[----:B------:R-:W-:Y:S02]  /*22990*/  FSEL R192, R6, -INF , !P6 ;  /* 0xff80000006c07808 */ /* 0x000fe40007000000 */
[----:B------:R-:W-:-:S04]  /*229a0*/  FSEL R211, R8, -INF , !P2 ;  /* 0xff80000008d37808 */ /* 0x000fc80005000000 */
[----:B------:R-:W1:Y:S01]  /*229b0*/  MUFU.TANH R26, R38 ;  /* 0x00000026001a7308 */ /* 0x000e620000002400 */
[----:B------:R-:W-:Y:S01]  /*229c0*/  LOP3.LUT R2, R14, 0xb8, R249, 0xfe, !PT ;  /* 0x000000b80e027812 */ /* 0x000fe200078efef9 */
[----:B------:R-:W-:Y:S01]  /*229d0*/  FMUL.FTZ R28, R56, R0 ;  /* 0x00000000381c7220 */ /* 0x000fe20000410000 */
        /* <DEDUP_REMOVED lines=9> */
[----:B------:R3:W3:Y:S01]  /*22a70*/  MUFU.TANH R27, R28 ;  /* 0x0000001c001b7308 */ /* 0x0006e20000002400 */
[----:B------:R-:W-:Y:S01]  /*22a80*/  LOP3.LUT R4, R14, 0xc0, R249, 0xfe, !PT ;  /* 0x000000c00e047812 */ /* 0x000fe200078efef9 */
[-C--:B--2---:R-:W-:Y:S01]  /*22a90*/  FFMA.FTZ R11, R132, R3.reuse, R25 ;  /* 0x00000003840b7223 */ /* 0x084fe20000010019 */
[----:B------:R-:W-:Y:S01]  /*22aa0*/  I2FP.F32.S32 R2, R2 ;  /* 0x0000000200027245 */ /* 0x000fe20000201400 */
[-C--:B------:R-:W-:Y:S01]  /*22ab0*/  FMUL.FTZ R36, R58, R0.reuse ;  /* 0x000000003a247220 */ /* 0x080fe20000410000 */
[----:B------:R-:W-:Y:S01]  /*22ac0*/  FSEL R197, R10, -INF , !P4 ;  /* 0xff8000000ac57808 */ /* 0x000fe20006000000 */
[----:B------:R-:W-:Y:S01]  /*22ad0*/  FMUL.FTZ R32, R84, R0 ;  /* 0x0000000054207220 */ /* 0x000fe20000410000 */
[----:B------:R-:W-:Y:S01]  /*22ae0*/  I2FP.F32.S32 R10, R4 ;  /* 0x00000004000a7245 */ /* 0x000fe20000201400 */
[----:B------:R-:W2:Y:S01]  /*22af0*/  MUFU.TANH R15, R33 ;  /* 0x00000021000f7308 */ /* 0x000ea20000002400 */
[C---:B----4-:R-:W-:Y:S01]  /*22b00*/  FFMA.FTZ R6, R132.reuse, R3, R24 ;  /* 0x0000000384067223 */ /* 0x050fe20000010018 */
[CC--:B------:R-:W-:Y:S01]  /*22b10*/  FFMA.FTZ R8, R132.reuse, R2.reuse, R18 ;  /* 0x0000000284087223 */ /* 0x0c0fe20000010012 */
[----:B------:R-:W-:Y:S01]  /*22b20*/  FSEL R214, R11, -INF , !P6 ;  /* 0xff8000000bd67808 */ /* 0x000fe20007000000 */
[----:B-----5:R-:W-:Y:S01]  /*22b30*/  FFMA.FTZ R9, R132, R2, R12 ;  /* 0x0000000284097223 */ /* 0x020fe2000001000c */
[----:B------:R-:W-:-:S02]  /*22b40*/  LOP3.LUT R3, R14, 0xc8, R249, 0xfe, !PT ;  /* 0x000000c80e037812 */ /* 0x000fc400078efef9 */
[C---:B------:R-:W-:Y:S01]  /*22b50*/  ISETP.GE.AND P4, PT, R4.reuse, R7, PT ;  /* 0x000000070400720c */ /* 0x040fe20003f86270 */
[----:B------:R-:W4:Y:S01]  /*22b60*/  MUFU.TANH R21, R36 ;  /* 0x0000002400157308 */ /* 0x000f220000002400 */
[----:B------:R-:W-:Y:S01]  /*22b70*/  ISETP.GE.AND P6, PT, R4, R5, PT ;  /* 0x000000050400720c */ /* 0x000fe20003fc6270 */
[----:B-1----:R-:W-:Y:S01]  /*22b80*/  FFMA.FTZ R4, R132, R10, R26 ;  /* 0x0000000a84047223 */ /* 0x002fe2000001001a */
[----:B------:R-:W-:Y:S01]  /*22b90*/  MOV R52, R216 ;  /* 0x000000d800347202 */ /* 0x000fe20000000f00 */
[----:B------:R-:W-:Y:S01]  /*22ba0*/  FMUL.FTZ R83, R49, R0 ;  /* 0x0000000031537220 */ /* 0x000fe20000410000 */
[----:B------:R-:W-:-:S03]  /*22bb0*/  LOP3.LUT R2, R14, 0xd0, R249, 0xfe, !PT ;  /* 0x000000d00e027812 */ /* 0x000fc600078efef9 */
[----:B------:R-:W1:Y:S01]  /*22bc0*/  MUFU.TANH R17, R32 ;  /* 0x0000002000117308 */ /* 0x000e620000002400 */
[----:B------:R-:W-:Y:S02]  /*22bd0*/  FSEL R201, R6, -INF , !P2 ;  /* 0xff80000006c97808 */ /* 0x000fe40005000000 */
[----:B------:R-:W-:-:S05]  /*22be0*/  FSEL R216, R8, -INF , !P3 ;  /* 0xff80000008d87808 */ /* 0x000fca0005800000 */
[----:B------:R5:W1:Y:S01]  /*22bf0*/  MUFU.TANH R20, R19 ;  /* 0x0000001300147308 */ /* 0x000a620000002400 */
[C---:B------:R-:W-:Y:S01]  /*22c00*/  ISETP.GE.AND P2, PT, R3.reuse, R7, PT ;  /* 0x000000070300720c */ /* 0x040fe20003f46270 */
[----:B------:R-:W-:Y:S01]  /*22c10*/  IMAD.MOV.U32 R49, RZ, RZ, R222 ;  /* 0x000000ffff317224 */ /* 0x000fe200078e00de */
[----:B------:R-:W-:Y:S01]  /*22c20*/  ISETP.GE.AND P3, PT, R3, R5, PT ;  /* 0x000000050300720c */ /* 0x000fe20003f66270 */
[----:B---3--:R-:W-:Y:S01]  /*22c30*/  FFMA.FTZ R10, R132, R10, R29 ;  /* 0x0000000a840a7223 */ /* 0x008fe2000001001d */
[----:B------:R-:W-:Y:S02]  /*22c40*/  I2FP.F32.S32 R3, R3 ;  /* 0x0000000300037245 */ /* 0x000fe40000201400 */
[----:B------:R-:W-:Y:S02]  /*22c50*/  FSEL R207, R9, -INF , !P5 ;  /* 0xff80000009cf7808 */ /* 0x000fe40006800000 */
[----:B------:R-:W-:Y:S01]  /*22c60*/  FSEL R222, R4, -INF , !P4 ;  /* 0xff80000004de7808 */ /* 0x000fe20006000000 */
[----:B------:R-:W-:Y:S01]  /*22c70*/  FMUL.FTZ R16, R108, R0 ;  /* 0x000000006c107220 */ /* 0x000fe20000410000 */
[----:B------:R-:W-:-:S02]  /*22c80*/  ISETP.GE.AND P5, PT, R2, R7, PT ;  /* 0x000000070200720c */ /* 0x000fc40003fa6270 */
[----:B------:R-:W-:Y:S01]  /*22c90*/  ISETP.GE.AND P4, PT, R2, R5, PT ;  /* 0x000000050200720c */ /* 0x000fe20003f86270 */
[----:B------:R-:W-:Y:S01]  /*22ca0*/  FMUL.FTZ R28, R110, R0 ;  /* 0x000000006e1c7220 */ /* 0x000fe20000410000 */
[----:B------:R-:W-:Y:S02]  /*22cb0*/  I2FP.F32.S32 R2, R2 ;  /* 0x0000000200027245 */ /* 0x000fe40000201400 */
[----:B------:R-:W-:Y:S01]  /*22cc0*/  LOP3.LUT R4, R14, 0xd8, R249, 0xfe, !PT ;  /* 0x000000d80e047812 */ /* 0x000fe200078efef9 */
[-C--:B------:R-:W-:Y:S01]  /*22cd0*/  FMUL.FTZ R13, R104, R0.reuse ;  /* 0x00000000680d7220 */ /* 0x080fe20000410000 */
[----:B-----5:R-:W-:Y:S01]  /*22ce0*/  FMUL.FTZ R19, R106, R0 ;  /* 0x000000006a137220 */ /* 0x020fe20000410000 */
[----:B------:R-:W-:Y:S01]  /*22cf0*/  FFMA.FTZ R11, R132, R3, R27 ;  /* 0x00000003840b7223 */ /* 0x000fe2000001001b */
[----:B------:R-:W-:Y:S01]  /*22d00*/  FSEL R210, R10, -INF , !P6 ;  /* 0xff8000000ad27808 */ /* 0x000fe20007000000 */
[----:B------:R-:W3:Y:S01]  /*22d10*/  MUFU.TANH R25, R31 ;  /* 0x0000001f00197308 */ /* 0x000ee20000002400 */
[----:B------:R-:W-:Y:S01]  /*22d20*/  I2FP.F32.S32 R10, R4 ;  /* 0x00000004000a7245 */ /* 0x000fe20000201400 */
[----:B--2---:R-:W-:Y:S01]  /*22d30*/  FFMA.FTZ R6, R132, R2, R15 ;  /* 0x0000000284067223 */ /* 0x004fe2000001000f */
[----:B------:R-:W-:-:S05]  /*22d40*/  FSEL R220, R11, -INF , !P2 ;  /* 0xff8000000bdc7808 */ /* 0x000fca0005000000 */
[----:B------:R-:W2:Y:S01]  /*22d50*/  MUFU.TANH R24, R16 ;  /* 0x0000001000187308 */ /* 0x000ea20000002400 */
[----:B------:R-:W-:Y:S01]  /*22d60*/  ISETP.GE.AND P6, PT, R4, R7, PT ;  /* 0x000000070400720c */ /* 0x000fe20003fc6270 */
[----:B----4-:R-:W-:Y:S01]  /*22d70*/  FFMA.FTZ R8, R132, R3, R21 ;  /* 0x0000000384087223 */ /* 0x010fe20000010015 */
[----:B------:R-:W-:Y:S01]  /*22d80*/  ISETP.GE.AND P2, PT, R4, R5, PT ;  /* 0x000000050400720c */ /* 0x000fe20003f46270 */
[----:B-1----:R-:W-:-:S04]  /*22d90*/  FFMA.FTZ R9, R132, R2, R17 ;  /* 0x0000000284097223 */ /* 0x002fc80000010011 */
[----:B------:R-:W1:Y:S01]  /*22da0*/  MUFU.TANH R18, R28 ;  /* 0x0000001c00127308 */ /* 0x000e620000002400 */
[----:B------:R-:W-:Y:S01]  /*22db0*/  FFMA.FTZ R4, R132, R10, R20 ;  /* 0x0000000a84047223 */ /* 0x000fe20000010014 */
[----:B------:R-:W-:-:S06]  /*22dc0*/  LOP3.LUT R3, R14, 0xe0, R249, 0xfe, !PT ;  /* 0x000000e00e037812 */ /* 0x000fcc00078efef9 */
[----:B------:R4:W5:Y:S01]  /*22dd0*/  MUFU.TANH R16, R13 ;  /* 0x0000000d00107308 */ /* 0x0009620000002400 */
[----:B------:R-:W-:-:S07]  /*22de0*/  FMUL.FTZ R12, R100, R0 ;  /* 0x00000000640c7220 */ /* 0x000fce0000410000 */
[----:B------:R-:W5:Y:S01]  /*22df0*/  MUFU.TANH R15, R19 ;  /* 0x00000013000f7308 */ /* 0x000f620000002400 */
[----:B------:R-:W-:Y:S01]  /*22e00*/  LOP3.LUT R2, R14, 0xe8, R249, 0xfe, !PT ;  /* 0x000000e80e027812 */ /* 0x000fe200078efef9 */
[-C--:B------:R-:W-:Y:S01]  /*22e10*/  FMUL.FTZ R173, R53, R0.reuse ;  /* 0x0000000035ad7220 */ /* 0x080fe20000410000 */
[----:B------:R-:W-:Y:S01]  /*22e20*/  FSEL R215, R8, -INF , !P3 ;  /* 0xff80000008d77808 */ /* 0x000fe20005800000 */
[-C--:B------:R-:W-:Y:S01]  /*22e30*/  FMUL.FTZ R11, R98, R0.reuse ;  /* 0x00000000620b7220 */ /* 0x080fe20000410000 */
[----:B------:R-:W-:Y:S01]  /*22e40*/  FSEL R224, R9, -INF , !P5 ;  /* 0xff80000009e07808 */ /* 0x000fe20006800000 */
[-C--:B----4-:R-:W-:Y:S01]  /*22e50*/  FMUL.FTZ R13, R102, R0.reuse ;  /* 0x00000000660d7220 */ /* 0x090fe20000410000 */
[----:B------:R-:W-:Y:S01]  /*22e60*/  FSEL R226, R4, -INF , !P6 ;  /* 0xff80000004e27808 */ /* 0x000fe20007000000 */
[----:B------:R-:W-:Y:S01]  /*22e70*/  IMAD.MOV.U32 R53, RZ, RZ, R218 ;  /* 0x000000ffff357224 */ /* 0x000fe200078e00da */
[C---:B------:R-:W-:Y:S01]  /*22e80*/  ISETP.GE.AND P3, PT, R3.reuse, R7, PT ;  /* 0x000000070300720c */ /* 0x040fe20003f66270 */
[----:B------:R-:W-:Y:S01]  /*22e90*/  FMUL.FTZ R4, R96, R0 ;  /* 0x0000000060047220 */ /* 0x000fe20000410000 */
[----:B------:R-:W-:Y:S01]  /*22ea0*/  ISETP.GE.AND P5, PT, R3, R5, PT ;  /* 0x000000050300720c */ /* 0x000fe20003fa6270 */
[----:B------:R-:W4:Y:S01]  /*22eb0*/  MUFU.TANH R17, R12 ;  /* 0x0000000c00117308 */ /* 0x000f220000002400 */
[----:B------:R-:W-:-:S02]  /*22ec0*/  I2FP.F32.S32 R3, R3 ;  /* 0x0000000300037245 */ /* 0x000fc40000201400 */
[----:B------:R-:W-:Y:S02]  /*22ed0*/  FSEL R218, R6, -INF , !P4 ;  /* 0xff80000006da7808 */ /* 0x000fe40006000000 */
[C---:B------:R-:W-:Y:S02]  /*22ee0*/  ISETP.GE.AND P4, PT, R2.reuse, R7, PT ;  /* 0x000000070200720c */ /* 0x040fe40003f86270 */
[----:B------:R-:W-:Y:S01]  /*22ef0*/  ISETP.GE.AND P6, PT, R2, R5, PT ;  /* 0x000000050200720c */ /* 0x000fe20003fc6270 */
[----:B------:R-:W4:Y:S01]  /*22f00*/  MUFU.TANH R13, R13 ;  /* 0x0000000d000d7308 */ /* 0x000f220000002400 */
[----:B------:R-:W-:Y:S01]  /*22f10*/  I2FP.F32.S32 R2, R2 ;  /* 0x0000000200027245 */ /* 0x000fe20000201400 */
[C---:B---3--:R-:W-:Y:S01]  /*22f20*/  FFMA.FTZ R6, R132.reuse, R10, R25 ;  /* 0x0000000a84067223 */ /* 0x048fe20000010019 */
[----:B--2---:R-:W-:Y:S01]  /*22f30*/  FFMA.FTZ R9, R132, R3, R24 ;  /* 0x0000000384097223 */ /* 0x004fe20000010018 */
[-C--:B------:R-:W-:Y:S01]  /*22f40*/  FMUL.FTZ R127, R77, R0.reuse ;  /* 0x000000004d7f7220 */ /* 0x080fe20000410000 */
[----:B------:R-:W-:-:S03]  /*22f50*/  FMUL.FTZ R130, R79, R0 ;  /* 0x000000004f827220 */ /* 0x000fc60000410000 */
[----:B------:R1:W2:Y:S01]  /*22f60*/  MUFU.TANH R12, R4 ;  /* 0x00000004000c7308 */ /* 0x0002a20000002400 */
[-C--:B------:R-:W-:Y:S01]  /*22f70*/  FMUL.FTZ R76, R57, R0.reuse ;  /* 0x00000000394c7220 */ /* 0x080fe20000410000 */
[-C--:B------:R-:W-:Y:S01]  /*22f80*/  FMUL.FTZ R77, R59, R0.reuse ;  /* 0x000000003b4d7220 */ /* 0x080fe20000410000 */
[-C--:B------:R-:W-:Y:S01]  /*22f90*/  FMUL.FTZ R40, R85, R0.reuse ;  /* 0x0000000055287220 */ /* 0x080fe20000410000 */
[-C--:B------:R-:W-:Y:S01]  /*22fa0*/  FMUL.FTZ R41, R87, R0.reuse ;  /* 0x0000000057297220 */ /* 0x080fe20000410000 */
[----:B------:R-:W-:-:S03]  /*22fb0*/  FMUL.FTZ R113, R113, R0 ;  /* 0x0000000071717220 */ /* 0x000fc60000410000 */
[----:B------:R-:W3:Y:S01]  /*22fc0*/  MUFU.TANH R11, R11 ;  /* 0x0000000b000b7308 */ /* 0x000ee20000002400 */
        /* <DEDUP_REMOVED lines=8> */
[C---:B-1----:R-:W-:Y:S01]  /*23050*/  FFMA.FTZ R4, R132.reuse, R3, R18 ;  /* 0x0000000384047223 */ /* 0x042fe20000010012 */
[----:B------:R-:W-:Y:S01]  /*23060*/  FMUL.FTZ R99, R99, R0 ;  /* 0x0000000063637220 */ /* 0x000fe20000410000 */
[CC--:B-----5:R-:W-:Y:S01]  /*23070*/  FFMA.FTZ R8, R132.reuse, R2.reuse, R16 ;  /* 0x0000000284087223 */ /* 0x0e0fe20000010010 */
[----:B------:R-:W-:Y:S01]  /*23080*/  FFMA.FTZ R10, R132, R2, R15 ;  /* 0x00000002840a7223 */ /* 0x000fe2000001000f */
[C---:B------:R-:W-:Y:S01]  /*23090*/  LOP3.LUT R3, R14.reuse, 0xf0, R249, 0xfe, !PT ;  /* 0x000000f00e037812 */ /* 0x040fe200078efef9 */
[----:B------:R-:W-:Y:S01]  /*230a0*/  IMAD.MOV.U32 R79, RZ, RZ, R53 ;  /* 0x000000ffff4f7224 */ /* 0x000fe200078e0035 */
[----:B------:R-:W-:-:S02]  /*230b0*/  LOP3.LUT R0, R14, R249, RZ, 0xfc, !PT ;  /* 0x000000f90e007212 */ /* 0x000fc400078efcff */
[----:B------:R-:W-:Y:S01]  /*230c0*/  LOP3.LUT R2, R14, 0xf8, R249, 0xfe, !PT ;  /* 0x000000f80e027812 */ /* 0x000fe200078efef9 */
[----:B------:R-:W-:Y:S01]  /*230d0*/  IMAD.MOV.U32 R249, RZ, RZ, R221 ;  /* 0x000000fffff97224 */ /* 0x000fe200078e00dd */
[----:B------:R-:W-:Y:S01]  /*230e0*/  MOV R53, R49 ;  /* 0x0000003100357202 */ /* 0x000fe20000000f00 */
[----:B------:R-:W-:Y:S01]  /*230f0*/  IMAD.MOV.U32 R49, RZ, RZ, R230 ;  /* 0x000000ffff317224 */ /* 0x000fe200078e00e6 */
[----:B------:R-:W-:Y:S01]  /*23100*/  FSEL R221, R6, -INF , !P2 ;  /* 0xff80000006dd7808 */ /* 0x000fe20005000000 */
[----:B------:R-:W-:Y:S01]  /*23110*/  IMAD.MOV.U32 R78, RZ, RZ, R54 ;  /* 0x000000ffff4e7224 */ /* 0x000fe200078e0036 */
[----:B------:R-:W-:Y:S01]  /*23120*/  FSEL R230, R9, -INF , !P3 ;  /* 0xff80000009e67808 */ /* 0x000fe20005800000 */
[----:B------:R-:W-:Y:S01]  /*23130*/  IMAD.MOV.U32 R248, RZ, RZ, R228 ;  /* 0x000000fffff87224 */ /* 0x000fe200078e00e4 */
[C---:B------:R-:W-:Y:S01]  /*23140*/  ISETP.GE.AND P2, PT, R3.reuse, R7, PT ;  /* 0x000000070300720c */ /* 0x040fe20003f46270 */
[----:B------:R-:W-:Y:S01]  /*23150*/  IMAD.MOV.U32 R54, RZ, RZ, R231 ;  /* 0x000000ffff367224 */ /* 0x000fe200078e00e7 */
[----:B------:R-:W-:-:S02]  /*23160*/  ISETP.GE.AND P3, PT, R3, R5, PT ;  /* 0x000000050300720c */ /* 0x000fc40003f66270 */
[----:B------:R-:W-:Y:S02]  /*23170*/  I2FP.F32.S32 R3, R3 ;  /* 0x0000000300037245 */ /* 0x000fe40000201400 */
[----:B------:R-:W-:Y:S02]  /*23180*/  FSEL R228, R4, -INF , !P5 ;  /* 0xff80000004e47808 */ /* 0x000fe40006800000 */
[----:B------:R-:W-:Y:S02]  /*23190*/  FSEL R231, R8, -INF , !P4 ;  /* 0xff80000008e77808 */ /* 0x000fe40006000000 */
[C---:B------:R-:W-:Y:S02]  /*231a0*/  ISETP.GE.AND P5, PT, R2.reuse, R7, PT ;  /* 0x000000070200720c */ /* 0x040fe40003fa6270 */
[----:B------:R-:W-:Y:S02]  /*231b0*/  ISETP.GE.AND P4, PT, R2, R5, PT ;  /* 0x000000050200720c */ /* 0x000fe40003f86270 */
[----:B------:R-:W-:Y:S01]  /*231c0*/  I2FP.F32.S32 R2, R2 ;  /* 0x0000000200027245 */ /* 0x000fe20000201400 */
[CC--:B----4-:R-:W-:Y:S01]  /*231d0*/  FFMA.FTZ R4, R132.reuse, R3.reuse, R17 ;  /* 0x0000000384047223 */ /* 0x0d0fe20000010011 */
[----:B------:R-:W-:Y:S01]  /*231e0*/  FFMA.FTZ R6, R132, R3, R13 ;  /* 0x0000000384067223 */ /* 0x000fe2000001000d */
[----:B------:R-:W-:Y:S01]  /*231f0*/  VIADD R3, R0, 0x1 ;  /* 0x0000000100037836 */ /* 0x000fe20000000000 */
[----:B------:R-:W-:Y:S01]  /*23200*/  MOV R247, R229 ;  /* 0x000000e500f77202 */ /* 0x000fe20000000f00 */
[----:B--2---:R-:W-:Y:S01]  /*23210*/  FFMA.FTZ R8, R132, R2, R12 ;  /* 0x0000000284087223 */ /* 0x004fe2000001000c */
[----:B------:R-:W-:-:S02]  /*23220*/  IMAD.MOV.U32 R246, RZ, RZ, R235 ;  /* 0x000000fffff67224 */ /* 0x000fc400078e00eb */
[----:B---3--:R-:W-:Y:S01]  /*23230*/  FFMA.FTZ R9, R132, R2, R11 ;  /* 0x0000000284097223 */ /* 0x008fe2000001000b */
[----:B------:R-:W-:Y:S02]  /*23240*/  IADD3 R2, R0, 0x9, RZ ;  /* 0x0000000900027810 */ /* 0x000fe40007ffe0ff */
[----:B------:R-:W-:Y:S02]  /*23250*/  FSEL R229, R10, -INF , !P6 ;  /* 0xff8000000ae57808 */ /* 0x000fe40007000000 */
[----:B------:R-:W-:Y:S02]  /*23260*/  FSEL R235, R4, -INF , !P2 ;  /* 0xff80000004eb7808 */ /* 0x000fe40005000000 */
[C---:B------:R-:W-:Y:S02]  /*23270*/  ISETP.GE.AND P6, PT, R3.reuse, R7, PT ;  /* 0x000000070300720c */ /* 0x040fe40003fc6270 */
[----:B------:R-:W-:Y:S02]  /*23280*/  ISETP.GE.AND P2, PT, R3, R5, PT ;  /* 0x000000050300720c */ /* 0x000fe40003f46270 */
[----:B------:R-:W-:-:S02]  /*23290*/  MOV R245, R233 ;  /* 0x000000e900f57202 */ /* 0x000fc40000000f00 */
[----:B------:R-:W-:Y:S02]  /*232a0*/  I2FP.F32.S32 R3, R3 ;  /* 0x0000000300037245 */ /* 0x000fe40000201400 */
[----:B------:R-:W-:Y:S02]  /*232b0*/  FSEL R233, R6, -INF , !P3 ;  /* 0xff80000006e97808 */ /* 0x000fe40005800000 */
[----:B------:R-:W-:Y:S02]  /*232c0*/  FSEL R236, R8, -INF , !P5 ;  /* 0xff80000008ec7808 */ /* 0x000fe40006800000 */
[C---:B------:R-:W-:Y:S02]  /*232d0*/  ISETP.GE.AND P3, PT, R2.reuse, R7, PT ;  /* 0x000000070200720c */ /* 0x040fe40003f66270 */
[----:B------:R-:W-:Y:S02]  /*232e0*/  ISETP.GE.AND P5, PT, R2, R5, PT ;  /* 0x000000050200720c */ /* 0x000fe40003fa6270 */
[----:B------:R-:W-:Y:S01]  /*232f0*/  I2FP.F32.S32 R2, R2 ;  /* 0x0000000200027245 */ /* 0x000fe20000201400 */
[CC--:B------:R-:W-:Y:S01]  /*23300*/  FFMA.FTZ R8, R132.reuse, R3.reuse, R245 ;  /* 0x0000000384087223 */ /* 0x0c0fe200000100f5 */
[----:B------:R-:W-:Y:S01]  /*23310*/  FFMA.FTZ R4, R132, R3, R246 ;  /* 0x0000000384047223 */ /* 0x000fe200000100f6 */
[----:B------:R-:W-:-:S02]  /*23320*/  VIADD R3, R0, 0x11 ;  /* 0x0000001100037836 */ /* 0x000fc40000000000 */
[CC--:B------:R-:W-:Y:S01]  /*23330*/  FFMA.FTZ R10, R132.reuse, R2.reuse, R248 ;  /* 0x00000002840a7223 */ /* 0x0c0fe200000100f8 */
[----:B------:R-:W-:Y:S01]  /*23340*/  FFMA.FTZ R6, R132, R2, R247 ;  /* 0x0000000284067223 */ /* 0x000fe200000100f7 */
[----:B------:R-:W-:Y:S01]  /*23350*/  IMAD.MOV.U32 R248, RZ, RZ, R53 ;  /* 0x000000fffff87224 */ /* 0x000fe200078e0035 */
[----:B------:R-:W-:Y:S01]  /*23360*/  FSEL R53, R8, -INF , !P6 ;  /* 0xff80000008357808 */ /* 0x000fe20007000000 */
[----:B------:R-:W-:Y:S01]  /*23370*/  IMAD.MOV.U32 R246, RZ, RZ, R234 ;  /* 0x000000fffff67224 */ /* 0x000fe200078e00ea */
[----:B------:R-:W-:Y:S01]  /*23380*/  FSEL R234, R9, -INF , !P4 ;  /* 0xff80000009ea7808 */ /* 0x000fe20006000000 */
[----:B------:R-:W-:Y:S01]  /*23390*/  VIADD R2, R0, 0x19 ;  /* 0x0000001900027836 */ /* 0x000fe20000000000 */
[C---:B------:R-:W-:Y:S02]  /*233a0*/  ISETP.GE.AND P4, PT, R3.reuse, R7, PT ;  /* 0x000000070300720c */ /* 0x040fe40003f86270 */
[----:B------:R-:W-:Y:S02]  /*233b0*/  ISETP.GE.AND P6, PT, R3, R5, PT ;  /* 0x000000050300720c */ /* 0x000fe40003fc6270 */
[----:B------:R-:W-:-:S02]  /*233c0*/  I2FP.F32.S32 R3, R3 ;  /* 0x0000000300037245 */ /* 0x000fc40000201400 */
[----:B------:R-:W-:Y:S02]  /*233d0*/  MOV R247, R52 ;  /* 0x0000003400f77202 */ /* 0x000fe40000000f00 */
[----:B------:R-:W-:Y:S02]  /*233e0*/  FSEL R47, R4, -INF , !P2 ;  /* 0xff800000042f7808 */ /* 0x000fe40005000000 */
[----:B------:R-:W-:Y:S02]  /*233f0*/  FSEL R52, R6, -INF , !P3 ;  /* 0xff80000006347808 */ /* 0x000fe40005800000 */
[C---:B------:R-:W-:Y:S02]  /*23400*/  ISETP.GE.AND P2, PT, R2.reuse, R7, PT ;  /* 0x000000070200720c */ /* 0x040fe40003f46270 */
[----:B------:R-:W-:Y:S01]  /*23410*/  ISETP.GE.AND P3, PT, R2, R5, PT ;  /* 0x000000050200720c */ /* 0x000fe20003f66270 */
[CC--:B------:R-:W-:Y:S01]  /*23420*/  FFMA.FTZ R8, R132.reuse, R3.reuse, R79 ;  /* 0x0000000384087223 */ /* 0x0c0fe2000001004f */
[----:B------:R-:W-:Y:S01]  /*23430*/  I2FP.F32.S32 R2, R2 ;  /* 0x0000000200027245 */ /* 0x000fe20000201400 */
[----:B------:R-:W-:Y:S01]  /*23440*/  FFMA.FTZ R4, R132, R3, R78 ;  /* 0x0000000384047223 */ /* 0x000fe2000001004e */
[----:B------:R-:W-:-:S03]  /*23450*/  IADD3 R3, R0, 0x21, RZ ;  /* 0x0000002100037810 */ /* 0x000fc60007ffe0ff */
[CC--:B------:R-:W-:Y:S01]  /*23460*/  FFMA.FTZ R6, R132.reuse, R2.reuse, R54 ;  /* 0x0000000284067223 */ /* 0x0c0fe20000010036 */
[----:B------:R-:W-:Y:S01]  /*23470*/  FFMA.FTZ R9, R132, R2, R49 ;  /* 0x0000000284097223 */ /* 0x000fe20000010031 */
[----:B------:R-:W-:Y:S01]  /*23480*/  FSEL R49, R10, -INF , !P5 ;  /* 0xff8000000a317808 */ /* 0x000fe20006800000 */
[----:B------:R-:W-:Y:S01]  /*23490*/  VIADD R2, R0, 0x29 ;  /* 0x0000002900027836 */ /* 0x000fe20000000000 */
[----:B------:R-:W-:Y:S02]  /*234a0*/  FSEL R54, R8, -INF , !P4 ;  /* 0xff80000008367808 */ /* 0x000fe40006000000 */
[C---:B------:R-:W-:Y:S02]  /*234b0*/  ISETP.GE.AND P5, PT, R3.reuse, R7, PT ;  /* 0x000000070300720c */ /* 0x040fe40003fa6270 */
[----:B------:R-:W-:Y:S02]  /*234c0*/  ISETP.GE.AND P4, PT, R3, R5, PT ;  /* 0x000000050300720c */ /* 0x000fe40003f86270 */
[----:B------:R-:W-:-:S02]  /*234d0*/  I2FP.F32.S32 R3, R3 ;  /* 0x0000000300037245 */ /* 0x000fc40000201400 */
[----:B------:R-:W-:Y:S02]  /*234e0*/  FSEL R48, R4, -INF , !P6 ;  /* 0xff80000004307808 */ /* 0x000fe40007000000 */
[----:B------:R-:W-:Y:S01]  /*234f0*/  FSEL R57, R6, -INF , !P2 ;  /* 0xff80000006397808 */ /* 0x000fe20005000000 */
[----:B------:R-:W-:Y:S01]  /*23500*/  FFMA.FTZ R8, R132, R3, R246 ;  /* 0x0000000384087223 */ /* 0x000fe200000100f6 */
[----:B------:R-:W-:Y:S01]  /*23510*/  ISETP.GE.AND P6, PT, R2, R7, PT ;  /* 0x000000070200720c */ /* 0x000fe20003fc6270 */
[----:B------:R-:W-:Y:S01]  /*23520*/  FFMA.FTZ R4, R132, R3, R247 ;  /* 0x0000000384047223 */ /* 0x000fe200000100f7 */
[----:B------:R-:W-:Y:S01]  /*23530*/  ISETP.GE.AND P2, PT, R2, R5, PT ;  /* 0x000000050200720c */ /* 0x000fe20003f46270 */
[----:B------:R-:W-:Y:S01]  /*23540*/  VIADD R3, R0, 0x31 ;  /* 0x0000003100037836 */ /* 0x000fe20000000000 */
[----:B------:R-:W-:Y:S02]  /*23550*/  I2FP.F32.S32 R2, R2 ;  /* 0x0000000200027245 */ /* 0x000fe40000201400 */
[----:B------:R-:W-:-:S02]  /*23560*/  FSEL R46, R9, -INF , !P3 ;  /* 0xff800000092e7808 */ /* 0x000fc40005800000 */
[----:B------:R-:W-:Y:S01]  /*23570*/  FSEL R59, R8, -INF , !P5 ;  /* 0xff800000083b7808 */ /* 0x000fe20006800000 */
[CC--:B------:R-:W-:Y:S01]  /*23580*/  FFMA.FTZ R6, R132.reuse, R2.reuse, R248 ;  /* 0x0000000284067223 */ /* 0x0c0fe200000100f8 */
[----:B------:R-:W-:Y:S01]  /*23590*/  FFMA.FTZ R10, R132, R2, R249 ;  /* 0x00000002840a7223 */ /* 0x000fe200000100f9 */
[C---:B------:R-:W-:Y:S02]  /*235a0*/  ISETP.GE.AND P3, PT, R3.reuse, R7, PT ;  /* 0x000000070300720c */ /* 0x040fe40003f66270 */
[----:B------:R-:W-:Y:S02]  /*235b0*/  ISETP.GE.AND P5, PT, R3, R5, PT ;  /* 0x000000050300720c */ /* 0x000fe40003fa6270 */
[----:B------:R-:W-:Y:S02]  /*235c0*/  IADD3 R2, R0, 0x39, RZ ;  /* 0x0000003900027810 */ /* 0x000fe40007ffe0ff */
[----:B------:R-:W-:Y:S02]  /*235d0*/  I2FP.F32.S32 R3, R3 ;  /* 0x0000000300037245 */ /* 0x000fe40000201400 */
[----:B------:R-:W-:-:S02]  /*235e0*/  FSEL R45, R4, -INF , !P4 ;  /* 0xff800000042d7808 */ /* 0x000fc40006000000 */
[----:B------:R-:W-:Y:S01]  /*235f0*/  FSEL R60, R6, -INF , !P6 ;  /* 0xff800000063c7808 */ /* 0x000fe20007000000 */
[----:B------:R-:W-:Y:S01]  /*23600*/  FFMA.FTZ R8, R132, R3, R237 ;  /* 0x0000000384087223 */ /* 0x000fe200000100ed */
[----:B------:R-:W-:Y:S01]  /*23610*/  ISETP.GE.AND P4, PT, R2, R7, PT ;  /* 0x000000070200720c */ /* 0x000fe20003f86270 */
[----:B------:R-:W-:Y:S01]  /*23620*/  FFMA.FTZ R4, R132, R3, R238 ;  /* 0x0000000384047223 */ /* 0x000fe200000100ee */
[----:B------:R-:W-:Y:S01]  /*23630*/  ISETP.GE.AND P6, PT, R2, R5, PT ;  /* 0x000000050200720c */ /* 0x000fe20003fc6270 */
[----:B------:R-:W-:Y:S01]  /*23640*/  VIADD R3, R0, 0x41 ;  /* 0x0000004100037836 */ /* 0x000fe20000000000 */
[----:B------:R-:W-:Y:S01]  /*23650*/  I2FP.F32.S32 R2, R2 ;  /* 0x0000000200027245 */ /* 0x000fe20000201400 */
[----:B------:R1:W-:Y:S01]  /*23660*/  MUFU.TANH R15, R66 ;  /* 0x00000042000f7308 */ /* 0x0003e20000002400 */
[----:B------:R-:W-:Y:S02]  /*23670*/  FSEL R44, R10, -INF , !P2 ;  /* 0xff8000000a2c7808 */ /* 0x000fe40005000000 */
[----:B------:R-:W-:Y:S01]  /*23680*/  ISETP.GE.AND P2, PT, R3, R7, PT ;  /* 0x000000070300720c */ /* 0x000fe20003f46270 */
[CC--:B------:R-:W-:Y:S01]  /*23690*/  FFMA.FTZ R6, R132.reuse, R2.reuse, R240 ;  /* 0x0000000284067223 */ /* 0x0c0fe200000100f0 */
[----:B------:R-:W-:Y:S01]  /*236a0*/  FFMA.FTZ R9, R132, R2, R232 ;  /* 0x0000000284097223 */ /* 0x000fe200000100e8 */
[----:B------:R-:W-:-:S02]  /*236b0*/  IADD3 R2, R0, 0x49, RZ ;  /* 0x0000004900027810 */ /* 0x000fc40007ffe0ff */
[----:B------:R2:W-:Y:S01]  /*236c0*/  MUFU.TANH R16, R67 ;  /* 0x0000004300107308 */ /* 0x0005e20000002400 */
[----:B------:R-:W-:Y:S02]  /*236d0*/  FSEL R43, R4, -INF , !P5 ;  /* 0xff800000042b7808 */ /* 0x000fe40006800000 */
[----:B------:R-:W-:Y:S02]  /*236e0*/  ISETP.GE.AND P5, PT, R2, R7, PT ;  /* 0x000000070200720c */ /* 0x000fe40003fa6270 */
[----:B-1----:R-:W-:Y:S02]  /*236f0*/  FSEL R66, R8, -INF , !P3 ;  /* 0xff80000008427808 */ /* 0x002fe40005800000 */
[----:B------:R-:W-:Y:S02]  /*23700*/  ISETP.GE.AND P3, PT, R3, R5, PT ;  /* 0x000000050300720c */ /* 0x000fe40003f66270 */
[----:B------:R-:W-:Y:S02]  /*23710*/  I2FP.F32.S32 R3, R3 ;  /* 0x0000000300037245 */ /* 0x000fe40000201400 */
[----:B--2---:R-:W-:-:S03]  /*23720*/  FSEL R67, R6, -INF , !P4 ;  /* 0xff80000006437808 */ /* 0x004fc60006000000 */
[----:B------:R-:W-:Y:S01]  /*23730*/  FFMA.FTZ R8, R132, R3, R227 ;  /* 0x0000000384087223 */ /* 0x000fe200000100e3 */
[----:B------:R-:W-:Y:S01]  /*23740*/  ISETP.GE.AND P4, PT, R2, R5, PT ;  /* 0x000000050200720c */ /* 0x000fe20003f86270 */
[----:B------:R-:W-:Y:S01]  /*23750*/  FFMA.FTZ R4, R132, R3, R225 ;  /* 0x0000000384047223 */ /* 0x000fe200000100e1 */
[----:B------:R-:W-:Y:S01]  /*23760*/  I2FP.F32.S32 R2, R2 ;  /* 0x0000000200027245 */ /* 0x000fe20000201400 */
[----:B------:R-:W-:Y:S01]  /*23770*/  VIADD R3, R0, 0x51 ;  /* 0x0000005100037836 */ /* 0x000fe20000000000 */
[----:B------:R-:W-:Y:S02]  /*23780*/  FSEL R42, R9, -INF , !P6 ;  /* 0xff800000092a7808 */ /* 0x000fe40007000000 */
[----:B------:R-:W-:Y:S01]  /*23790*/  FSEL R79, R8, -INF , !P2 ;  /* 0xff800000084f7808 */ /* 0x000fe20005000000 */
[CC--:B------:R-:W-:Y:S01]  /*237a0*/  FFMA.FTZ R6, R132.reuse, R2.reuse, R223 ;  /* 0x0000000284067223 */ /* 0x0c0fe200000100df */
[----:B------:R-:W-:Y:S01]  /*237b0*/  FFMA.FTZ R10, R132, R2, R219 ;  /* 0x00000002840a7223 */ /* 0x000fe200000100db */
[----:B------:R-:W-:-:S02]  /*237c0*/  ISETP.GE.AND P6, PT, R3, R7, PT ;  /* 0x000000070300720c */ /* 0x000fc40003fc6270 */
[----:B------:R-:W-:Y:S02]  /*237d0*/  ISETP.GE.AND P2, PT, R3, R5, PT ;  /* 0x000000050300720c */ /* 0x000fe40003f46270 */
[----:B------:R-:W-:Y:S02]  /*237e0*/  IADD3 R2, R0, 0x59, RZ ;  /* 0x0000005900027810 */ /* 0x000fe40007ffe0ff */
[----:B------:R-:W-:Y:S01]  /*237f0*/  I2FP.F32.S32 R3, R3 ;  /* 0x0000000300037245 */ /* 0x000fe20000201400 */
[----:B------:R1:W2:Y:S04]  /*23800*/  MUFU.TANH R31, R81 ;  /* 0x00000051001f7308 */ /* 0x0002a80000002400 */
[----:B------:R-:W-:-:S04]  /*23810*/  FFMA.FTZ R8, R132, R3, R217 ;  /* 0x0000000384087223 */ /* 0x000fc800000100d9 */
[----:B------:R3:W-:Y:S01]  /*23820*/  MUFU.TANH R27, R50 ;  /* 0x00000032001b7308 */ /* 0x0007e20000002400 */
[----:B-1----:R-:W-:Y:S02]  /*23830*/  FSEL R81, R6, -INF , !P5 ;  /* 0xff80000006517808 */ /* 0x002fe40006800000 */
[----:B------:R-:W-:Y:S02]  /*23840*/  ISETP.GE.AND P5, PT, R2, R5, PT ;  /* 0x000000050200720c */ /* 0x000fe40003fa6270 */
[----:B---3--:R-:W-:Y:S01]  /*23850*/  FSEL R50, R4, -INF , !P3 ;  /* 0xff80000004327808 */ /* 0x008fe20005800000 */
[----:B------:R-:W-:Y:S01]  /*23860*/  FFMA.FTZ R4, R132, R3, R213 ;  /* 0x0000000384047223 */ /* 0x000fe200000100d5 */
[----:B------:R-:W-:Y:S01]  /*23870*/  ISETP.GE.AND P3, PT, R2, R7, PT ;  /* 0x000000070200720c */ /* 0x000fe20003f66270 */
[----:B------:R-:W-:Y:S01]  /*23880*/  VIADD R3, R0, 0x61 ;  /* 0x0000006100037836 */ /* 0x000fe20000000000 */
[----:B------:R-:W-:Y:S01]  /*23890*/  I2FP.F32.S32 R2, R2 ;  /* 0x0000000200027245 */ /* 0x000fe20000201400 */
[----:B------:R1:W-:Y:S04]  /*238a0*/  MUFU.TANH R28, R83 ;  /* 0x00000053001c7308 */ /* 0x0003e80000002400 */
[CC--:B------:R-:W-:Y:S01]  /*238b0*/  FFMA.FTZ R6, R132.reuse, R2.reuse, R209 ;  /* 0x0000000284067223 */ /* 0x0c0fe200000100d1 */
[----:B------:R-:W-:-:S03]  /*238c0*/  FFMA.FTZ R9, R132, R2, R205 ;  /* 0x0000000284097223 */ /* 0x000fc600000100cd */
[----:B------:R3:W-:Y:S01]  /*238d0*/  MUFU.TANH R11, R51 ;  /* 0x00000033000b7308 */ /* 0x0007e20000002400 */
[----:B------:R-:W-:Y:S02]  /*238e0*/  IADD3 R2, R0, 0x69, RZ ;  /* 0x0000006900027810 */ /* 0x000fe40007ffe0ff */
[----:B------:R-:W-:Y:S02]  /*238f0*/  FSEL R56, R4, -INF , !P2 ;  /* 0xff80000004387808 */ /* 0x000fe40005000000 */
[----:B-1----:R-:W-:Y:S02]  /*23900*/  FSEL R83, R8, -INF , !P6 ;  /* 0xff80000008537808 */ /* 0x002fe40007000000 */
[C---:B------:R-:W-:Y:S02]  /*23910*/  ISETP.GE.AND P6, PT, R3.reuse, R5, PT ;  /* 0x000000050300720c */ /* 0x040fe40003fc6270 */
[----:B---3--:R-:W-:Y:S02]  /*23920*/  FSEL R51, R10, -INF , !P4 ;  /* 0xff8000000a337808 */ /* 0x008fe40006000000 */
[----:B------:R-:W-:-:S02]  /*23930*/  ISETP.GE.AND P4, PT, R3, R7, PT ;  /* 0x000000070300720c */ /* 0x000fc40003f86270 */
[----:B------:R-:W-:Y:S02]  /*23940*/  I2FP.F32.S32 R3, R3 ;  /* 0x0000000300037245 */ /* 0x000fe40000201400 */
[----:B------:R-:W-:Y:S02]  /*23950*/  FSEL R84, R6, -INF , !P3 ;  /* 0xff80000006547808 */ /* 0x000fe40005800000 */
[----:B------:R-:W-:Y:S01]  /*23960*/  ISETP.GE.AND P2, PT, R2, R7, PT ;  /* 0x000000070200720c */ /* 0x000fe20003f46270 */
[----:B------:R-:W-:Y:S01]  /*23970*/  FFMA.FTZ R8, R132, R3, R204 ;  /* 0x0000000384087223 */ /* 0x000fe200000100cc */
[----:B------:R-:W-:Y:S01]  /*23980*/  ISETP.GE.AND P3, PT, R2, R5, PT ;  /* 0x000000050200720c */ /* 0x000fe20003f66270 */
[----:B------:R-:W-:Y:S01]  /*23990*/  FFMA.FTZ R4, R132, R3, R193 ;  /* 0x0000000384047223 */ /* 0x000fe200000100c1 */
[----:B------:R-:W-:Y:S01]  /*239a0*/  I2FP.F32.S32 R2, R2 ;  /* 0x0000000200027245 */ /* 0x000fe20000201400 */
[----:B------:R-:W1:Y:S01]  /*239b0*/  MUFU.TANH R20, R82 ;  /* 0x0000005200147308 */ /* 0x000e620000002400 */
[----:B------:R-:W-:Y:S01]  /*239c0*/  VIADD R3, R0, 0x71 ;  /* 0x0000007100037836 */ /* 0x000fe20000000000 */
[----:B------:R-:W-:-:S02]  /*239d0*/  FSEL R58, R9, -INF , !P5 ;  /* 0xff800000093a7808 */ /* 0x000fc40006800000 */
[-C--:B------:R-:W-:Y:S01]  /*239e0*/  FFMA.FTZ R6, R132, R2.reuse, R175 ;  /* 0x0000000284067223 */ /* 0x080fe200000100af */
[----:B------:R-:W-:Y:S01]  /*239f0*/  FSEL R87, R8, -INF , !P4 ;  /* 0xff80000008577808 */ /* 0x000fe20006000000 */
[----:B------:R-:W-:Y:S01]  /*23a00*/  FFMA.FTZ R10, R132, R2, R126 ;  /* 0x00000002840a7223 */ /* 0x000fe2000001007e */
[C---:B------:R-:W-:Y:S01]  /*23a10*/  ISETP.GE.AND P5, PT, R3.reuse, R7, PT ;  /* 0x000000070300720c */ /* 0x040fe20003fa6270 */
[----:B------:R3:W4:Y:S01]  /*23a20*/  MUFU.TANH R30, R65 ;  /* 0x00000041001e7308 */ /* 0x0007220000002400 */
[----:B------:R-:W-:Y:S02]  /*23a30*/  ISETP.GE.AND P4, PT, R3, R5, PT ;  /* 0x000000050300720c */ /* 0x000fe40003f86270 */
[----:B------:R-:W-:Y:S02]  /*23a40*/  IADD3 R2, R0, 0x79, RZ ;  /* 0x0000007900027810 */ /* 0x000fe40007ffe0ff */
[----:B------:R-:W-:-:S03]  /*23a50*/  I2FP.F32.S32 R3, R3 ;  /* 0x0000000300037245 */ /* 0x000fc60000201400 */
[----:B------:R5:W4:Y:S02]  /*23a60*/  MUFU.TANH R29, R64 ;  /* 0x00000040001d7308 */ /* 0x000b240000002400 */
[----:B------:R-:W-:-:S06]  /*23a70*/  FFMA.FTZ R8, R132, R3, R125 ;  /* 0x0000000384087223 */ /* 0x000fcc000001007d */
[----:B------:R2:W-:Y:S01]  /*23a80*/  MUFU.TANH R26, R91 ;  /* 0x0000005b001a7308 */ /* 0x0005e20000002400 */
[----:B---3--:R-:W-:Y:S02]  /*23a90*/  FSEL R65, R10, -INF , !P3 ;  /* 0xff8000000a417808 */ /* 0x008fe40005800000 */
[----:B-----5:R-:W-:Y:S01]  /*23aa0*/  FSEL R64, R4, -INF , !P6 ;  /* 0xff80000004407808 */ /* 0x020fe20007000000 */
[----:B------:R-:W-:Y:S01]  /*23ab0*/  FFMA.FTZ R4, R132, R3, R123 ;  /* 0x0000000384047223 */ /* 0x000fe2000001007b */
[----:B------:R-:W-:Y:S01]  /*23ac0*/  ISETP.GE.AND P6, PT, R2, R7, PT ;  /* 0x000000070200720c */ /* 0x000fe20003fc6270 */
[----:B------:R-:W-:Y:S01]  /*23ad0*/  VIADD R3, R0, 0x81 ;  /* 0x0000008100037836 */ /* 0x000fe20000000000 */
[----:B--2---:R-:W-:Y:S02]  /*23ae0*/  FSEL R91, R6, -INF , !P2 ;  /* 0xff800000065b7808 */ /* 0x004fe40005000000 */
[----:B------:R-:W-:Y:S02]  /*23af0*/  ISETP.GE.AND P2, PT, R2, R5, PT ;  /* 0x000000050200720c */ /* 0x000fe40003f46270 */
[----:B------:R-:W-:-:S02]  /*23b00*/  I2FP.F32.S32 R2, R2 ;  /* 0x0000000200027245 */ /* 0x000fc40000201400 */
[----:B------:R-:W-:Y:S02]  /*23b10*/  FSEL R96, R8, -INF , !P5 ;  /* 0xff80000008607808 */ /* 0x000fe40006800000 */
[C---:B------:R-:W-:Y:S01]  /*23b20*/  ISETP.GE.AND P3, PT, R3.reuse, R7, PT ;  /* 0x000000070300720c */ /* 0x040fe20003f66270 */
[CC--:B------:R-:W-:Y:S01]  /*23b30*/  FFMA.FTZ R6, R132.reuse, R2.reuse, R31 ;  /* 0x0000000284067223 */ /* 0x0c0fe2000001001f */
[----:B-1----:R-:W-:Y:S01]  /*23b40*/  FFMA.FTZ R9, R132, R2, R20 ;  /* 0x0000000284097223 */ /* 0x002fe20000010014 */
[----:B------:R-:W-:Y:S02]  /*23b50*/  ISETP.GE.AND P5, PT, R3, R5, PT ;  /* 0x000000050300720c */ /* 0x000fe40003fa6270 */
[----:B------:R-:W-:Y:S02]  /*23b60*/  IADD3 R2, R0, 0x89, RZ ;  /* 0x0000008900027810 */ /* 0x000fe40007ffe0ff */
[----:B------:R-:W-:Y:S02]  /*23b70*/  I2FP.F32.S32 R3, R3 ;  /* 0x0000000300037245 */ /* 0x000fe40000201400 */
[----:B------:R-:W-:-:S02]  /*23b80*/  FSEL R78, R4, -INF , !P4 ;  /* 0xff800000044e7808 */ /* 0x000fc40006000000 */
[----:B------:R-:W-:Y:S01]  /*23b90*/  FSEL R98, R6, -INF , !P6 ;  /* 0xff80000006627808 */ /* 0x000fe20007000000 */
[----:B----4-:R-:W-:Y:S01]  /*23ba0*/  FFMA.FTZ R8, R132, R3, R30 ;  /* 0x0000000384087223 */ /* 0x010fe2000001001e */
[----:B------:R-:W-:Y:S01]  /*23bb0*/  ISETP.GE.AND P4, PT, R2, R7, PT ;  /* 0x000000070200720c */ /* 0x000fe20003f86270 */
[----:B------:R-:W-:Y:S01]  /*23bc0*/  FFMA.FTZ R4, R132, R3, R16 ;  /* 0x0000000384047223 */ /* 0x000fe20000010010 */
[----:B------:R-:W-:Y:S01]  /*23bd0*/  ISETP.GE.AND P6, PT, R2, R5, PT ;  /* 0x000000050200720c */ /* 0x000fe20003fc6270 */
[----:B------:R-:W1:Y:S01]  /*23be0*/  MUFU.TANH R19, R90 ;  /* 0x0000005a00137308 */ /* 0x000e620000002400 */
[----:B------:R-:W-:Y:S01]  /*23bf0*/  I2FP.F32.S32 R2, R2 ;  /* 0x0000000200027245 */ /* 0x000fe20000201400 */
[----:B------:R-:W-:Y:S01]  /*23c00*/  VIADD R3, R0, 0x91 ;  /* 0x0000009100037836 */ /* 0x000fe20000000000 */
[----:B------:R-:W-:Y:S02]  /*23c10*/  FSEL R80, R9, -INF , !P2 ;  /* 0xff80000009507808 */ /* 0x000fe40005000000 */
[----:B------:R-:W-:Y:S01]  /*23c20*/  FSEL R102, R8, -INF , !P3 ;  /* 0xff80000008667808 */ /* 0x000fe20005800000 */
[CC--:B------:R-:W-:Y:S01]  /*23c30*/  FFMA.FTZ R6, R132.reuse, R2.reuse, R29 ;  /* 0x0000000284067223 */ /* 0x0c0fe2000001001d */
[----:B------:R-:W-:Y:S01]  /*23c40*/  FFMA.FTZ R10, R132, R2, R15 ;  /* 0x00000002840a7223 */ /* 0x000fe2000001000f */
[C---:B------:R-:W-:Y:S01]  /*23c50*/  ISETP.GE.AND P2, PT, R3.reuse, R7, PT ;  /* 0x000000070300720c */ /* 0x040fe20003f46270 */
[----:B------:R-:W2:Y:S01]  /*23c60*/  MUFU.TANH R12, R128 ;  /* 0x00000080000c7308 */ /* 0x000ea20000002400 */
[----:B------:R-:W-:-:S02]  /*23c70*/  ISETP.GE.AND P3, PT, R3, R5, PT ;  /* 0x000000050300720c */ /* 0x000fc40003f66270 */
[----:B------:R-:W-:Y:S02]  /*23c80*/  IADD3 R2, R0, 0x99, RZ ;  /* 0x0000009900027810 */ /* 0x000fe40007ffe0ff */
[----:B------:R-:W-:Y:S02]  /*23c90*/  I2FP.F32.S32 R3, R3 ;  /* 0x0000000300037245 */ /* 0x000fe40000201400 */
[----:B------:R-:W-:Y:S02]  /*23ca0*/  FSEL R82, R4, -INF , !P5 ;  /* 0xff80000004527808 */ /* 0x000fe40006800000 */
[----:B------:R-:W-:Y:S01]  /*23cb0*/  FSEL R106, R6, -INF , !P4 ;  /* 0xff800000066a7808 */ /* 0x000fe20006000000 */
[----:B------:R-:W3:Y:S01]  /*23cc0*/  MUFU.TANH R25, R172 ;  /* 0x000000ac00197308 */ /* 0x000ee20000002400 */
[----:B------:R-:W-:Y:S01]  /*23cd0*/  ISETP.GE.AND P5, PT, R2, R7, PT ;  /* 0x000000070200720c */ /* 0x000fe20003fa6270 */
[----:B------:R-:W-:Y:S01]  /*23ce0*/  FFMA.FTZ R8, R132, R3, R28 ;  /* 0x0000000384087223 */ /* 0x000fe2000001001c */
[----:B------:R-:W-:Y:S01]  /*23cf0*/  ISETP.GE.AND P4, PT, R2, R5, PT ;  /* 0x000000050200720c */ /* 0x000fe20003f86270 */
[----:B------:R-:W-:Y:S01]  /*23d00*/  FFMA.FTZ R4, R132, R3, R11 ;  /* 0x0000000384047223 */ /* 0x000fe2000001000b */
[----:B------:R-:W-:Y:S01]  /*23d10*/  I2FP.F32.S32 R2, R2 ;  /* 0x0000000200027245 */ /* 0x000fe20000201400 */
[----:B------:R-:W-:-:S02]  /*23d20*/  VIADD R3, R0, 0xa1 ;  /* 0x000000a100037836 */ /* 0x000fc40000000000 */
[----:B------:R-:W4:Y:S01]  /*23d30*/  MUFU.TANH R18, R174 ;  /* 0x000000ae00127308 */ /* 0x000f220000002400 */
[----:B------:R-:W-:Y:S01]  /*23d40*/  FSEL R85, R10, -INF , !P6 ;  /* 0xff8000000a557808 */ /* 0x000fe20007000000 */
[-C--:B------:R-:W-:Y:S01]  /*23d50*/  FFMA.FTZ R6, R132, R2.reuse, R27 ;  /* 0x0000000284067223 */ /* 0x080fe2000001001b */
[----:B------:R-:W-:Y:S01]  /*23d60*/  FSEL R108, R8, -INF , !P2 ;  /* 0xff800000086c7808 */ /* 0x000fe20005000000 */
[----:B-1----:R-:W-:Y:S01]  /*23d70*/  FFMA.FTZ R9, R132, R2, R19 ;  /* 0x0000000284097223 */ /* 0x002fe20000010013 */
[C---:B------:R-:W-:Y:S02]  /*23d80*/  ISETP.GE.AND P6, PT, R3.reuse, R7, PT ;  /* 0x000000070300720c */ /* 0x040fe40003fc6270 */
[----:B------:R-:W-:Y:S01]  /*23d90*/  ISETP.GE.AND P2, PT, R3, R5, PT ;  /* 0x000000050300720c */ /* 0x000fe20003f46270 */
[----:B------:R-:W1:Y:S01]  /*23da0*/  MUFU.TANH R24, R177 ;  /* 0x000000b100187308 */ /* 0x000e620000002400 */
[----:B------:R-:W-:Y:S02]  /*23db0*/  IADD3 R2, R0, 0xa9, RZ ;  /* 0x000000a900027810 */ /* 0x000fe40007ffe0ff */
[----:B------:R-:W-:-:S02]  /*23dc0*/  I2FP.F32.S32 R3, R3 ;  /* 0x0000000300037245 */ /* 0x000fc40000201400 */
[----:B------:R-:W-:-:S03]  /*23dd0*/  FSEL R90, R4, -INF , !P3 ;  /* 0xff800000045a7808 */ /* 0x000fc60005800000 */
[----:B------:R-:W5:Y:S01]  /*23de0*/  MUFU.TANH R13, R179 ;  /* 0x000000b3000d7308 */ /* 0x000f620000002400 */
[----:B------:R-:W-:Y:S01]  /*23df0*/  FSEL R110, R6, -INF , !P5 ;  /* 0xff800000066e7808 */ /* 0x000fe20006800000 */
[----:B------:R-:W-:Y:S01]  /*23e00*/  FFMA.FTZ R8, R132, R3, R26 ;  /* 0x0000000384087223 */ /* 0x000fe2000001001a */
[----:B------:R-:W-:Y:S01]  /*23e10*/  ISETP.GE.AND P3, PT, R2, R7, PT ;  /* 0x000000070200720c */ /* 0x000fe20003f66270 */
[----:B--2---:R-:W-:Y:S01]  /*23e20*/  FFMA.FTZ R4, R132, R3, R12 ;  /* 0x0000000384047223 */ /* 0x004fe2000001000c */
[----:B------:R-:W-:Y:S01]  /*23e30*/  ISETP.GE.AND P5, PT, R2, R5, PT ;  /* 0x000000050200720c */ /* 0x000fe20003fa6270 */
[----:B------:R-:W-:Y:S01]  /*23e40*/  VIADD R3, R0, 0xb1 ;  /* 0x000000b100037836 */ /* 0x000fe20000000000 */
[----:B------:R-:W-:Y:S01]  /*23e50*/  I2FP.F32.S32 R2, R2 ;  /* 0x0000000200027245 */ /* 0x000fe20000201400 */
[----:B------:R-:W2:Y:S01]  /*23e60*/  MUFU.TANH R21, R173 ;  /* 0x000000ad00157308 */ /* 0x000ea20000002400 */
[----:B------:R-:W-:Y:S02]  /*23e70*/  FSEL R92, R9, -INF , !P4 ;  /* 0xff800000095c7808 */ /* 0x000fe40006000000 */
[----:B------:R-:W-:Y:S01]  /*23e80*/  FSEL R123, R8, -INF , !P6 ;  /* 0xff800000087b7808 */ /* 0x000fe20007000000 */
[----:B---3--:R-:W-:-:S04]  /*23e90*/  FFMA.FTZ R6, R132, R2, R25 ;  /* 0x0000000284067223 */ /* 0x008fc80000010019 */
[----:B------:R-:W3:Y:S01]  /*23ea0*/  MUFU.TANH R17, R176 ;  /* 0x000000b000117308 */ /* 0x000ee20000002400 */
[----:B----4-:R-:W-:Y:S01]  /*23eb0*/  FFMA.FTZ R10, R132, R2, R18 ;  /* 0x00000002840a7223 */ /* 0x010fe20000010012 */
[C---:B------:R-:W-:Y:S02]  /*23ec0*/  ISETP.GE.AND P4, PT, R3.reuse, R7, PT ;  /* 0x000000070300720c */ /* 0x040fe40003f86270 */
[----:B------:R-:W-:Y:S02]  /*23ed0*/  ISETP.GE.AND P6, PT, R3, R5, PT ;  /* 0x000000050300720c */ /* 0x000fe40003fc6270 */
[----:B------:R-:W-:Y:S02]  /*23ee0*/  IADD3 R2, R0, 0xb9, RZ ;  /* 0x000000b900027810 */ /* 0x000fe40007ffe0ff */
[----:B------:R-:W4:Y:S01]  /*23ef0*/  MUFU.TANH R20, R127 ;  /* 0x0000007f00147308 */ /* 0x000f220000002400 */
[----:B------:R-:W-:Y:S02]  /*23f00*/  I2FP.F32.S32 R3, R3 ;  /* 0x0000000300037245 */ /* 0x000fe40000201400 */
[----:B------:R-:W-:-:S05]  /*23f10*/  FSEL R100, R4, -INF , !P2 ;  /* 0xff80000004647808 */ /* 0x000fca0005000000 */
[----:B------:R-:W4:Y:S01]  /*23f20*/  MUFU.TANH R16, R130 ;  /* 0x0000008200107308 */ /* 0x000f220000002400 */
[----:B------:R-:W-:Y:S01]  /*23f30*/  ISETP.GE.AND P2, PT, R2, R7, PT ;  /* 0x000000070200720c */ /* 0x000fe20003f46270 */
[CC--:B-1----:R-:W-:Y:S01]  /*23f40*/  FFMA.FTZ R8, R132.reuse, R3.reuse, R24 ;  /* 0x0000000384087223 */ /* 0x0c2fe20000010018 */
[----:B-----5:R-:W-:Y:S01]  /*23f50*/  FFMA.FTZ R4, R132, R3, R13 ;  /* 0x0000000384047223 */ /* 0x020fe2000001000d */
[----:B------:R-:W-:-:S04]  /*23f60*/  VIADD R3, R0, 0xc1 ;  /* 0x000000c100037836 */ /* 0x000fc80000000000 */
[----:B------:R1:W-:Y:S01]  /*23f70*/  MUFU.TANH R18, R113 ;  /* 0x0000007100127308 */ /* 0x0003e20000002400 */
[----:B------:R-:W-:-:S07]  /*23f80*/  FSEL R104, R10, -INF , !P5 ;  /* 0xff8000000a687808 */ /* 0x000fce0006800000 */
[----:B------:R-:W5:Y:S01]  /*23f90*/  MUFU.TANH R15, R76 ;  /* 0x0000004c000f7308 */ /* 0x000f620000002400 */
[----:B------:R-:W-:Y:S02]  /*23fa0*/  ISETP.GE.AND P5, PT, R3, R7, PT ;  /* 0x000000070300720c */ /* 0x000fe40003fa6270 */
[----:B-1----:R-:W-:Y:S02]  /*23fb0*/  FSEL R113, R6, -INF , !P3 ;  /* 0xff80000006717808 */ /* 0x002fe40005800000 */
[----:B------:R-:W-:-:S03]  /*23fc0*/  ISETP.GE.AND P3, PT, R2, R5, PT ;  /* 0x000000050200720c */ /* 0x000fc60003f66270 */
[----:B------:R-:W1:Y:S01]  /*23fd0*/  MUFU.TANH R11, R77 ;  /* 0x0000004d000b7308 */ /* 0x000e620000002400 */
[----:B------:R-:W-:-:S05]  /*23fe0*/  I2FP.F32.S32 R2, R2 ;  /* 0x0000000200027245 */ /* 0x000fca0000201400 */
[CC--:B--2---:R-:W-:Y:S02]  /*23ff0*/  FFMA.FTZ R6, R132.reuse, R2.reuse, R21 ;  /* 0x0000000284067223 */ /* 0x0c4fe40000010015 */
[----:B------:R2:W-:Y:S01]  /*24000*/  MUFU.TANH R13, R115 ;  /* 0x00000073000d7308 */ /* 0x0005e20000002400 */
[----:B---3--:R-:W-:Y:S01]  /*24010*/  FFMA.FTZ R9, R132, R2, R17 ;  /* 0x0000000284097223 */ /* 0x008fe20000010011 */
[----:B------:R-:W-:Y:S02]  /*24020*/  IADD3 R2, R0, 0xc9, RZ ;  /* 0x000000c900027810 */ /* 0x000fe40007ffe0ff */
[----:B------:R-:W-:-:S04]  /*24030*/  FSEL R125, R6, -INF , !P2 ;  /* 0xff800000067d7808 */ /* 0x000fc80005000000 */
[----:B------:R-:W3:Y:S01]  /*24040*/  MUFU.TANH R12, R41 ;  /* 0x00000029000c7308 */ /* 0x000ee20000002400 */
[----:B------:R-:W-:Y:S01]  /*24050*/  BAR.SYNC.DEFER_BLOCKING 0x0 ;  /* 0x0000000000007b1d */ /* 0x000fe20000010000 */
[-C--:B------:R-:W-:Y:S02]  /*24060*/  ISETP.GE.AND P2, PT, R2, R5.reuse, PT ;  /* 0x000000050200720c */ /* 0x080fe40003f46270 */
[----:B--2---:R-:W-:Y:S02]  /*24070*/  FSEL R115, R8, -INF , !P4 ;  /* 0xff80000008737808 */ /* 0x004fe40006000000 */
[----:B------:R-:W-:Y:S02]  /*24080*/  ISETP.GE.AND P4, PT, R3, R5, PT ;  /* 0x000000050300720c */ /* 0x000fe40003f86270 */
[----:B------:R-:W-:Y:S01]  /*24090*/  I2FP.F32.S32 R3, R3 ;  /* 0x0000000300037245 */ /* 0x000fe20000201400 */
[----:B------:R-:W2:Y:S04]  /*240a0*/  MUFU.TANH R19, R40 ;  /* 0x0000002800137308 */ /* 0x000ea80000002400 */
[----:B----4-:R-:W-:-:S04]  /*240b0*/  FFMA.FTZ R8, R132, R3, R20 ;  /* 0x0000000384087223 */ /* 0x010fc80000010014 */
[----:B------:R4:W2:Y:S01]  /*240c0*/  MUFU.TANH R17, R109 ;  /* 0x0000006d00117308 */ /* 0x0008a20000002400 */
[----:B------:R-:W-:Y:S02]  /*240d0*/  FSEL R126, R8, -INF , !P5 ;  /* 0xff800000087e7808 */ /* 0x000fe40006800000 */
[----:B----4-:R-:W-:Y:S01]  /*240e0*/  FSEL R109, R4, -INF , !P6 ;  /* 0xff800000046d7808 */ /* 0x010fe20007000000 */
[----:B------:R-:W-:Y:S01]  /*240f0*/  FFMA.FTZ R4, R132, R3, R16 ;  /* 0x0000000384047223 */ /* 0x000fe20000010010 */
[----:B------:R-:W-:Y:S01]  /*24100*/  ISETP.GE.AND P6, PT, R2, R7, PT ;  /* 0x000000070200720c */ /* 0x000fe20003fc6270 */
[----:B------:R-:W-:Y:S01]  /*24110*/  VIADD R3, R0, 0xd1 ;  /* 0x000000d100037836 */ /* 0x000fe20000000000 */
[----:B------:R-:W-:Y:S01]  /*24120*/  I2FP.F32.S32 R2, R2 ;  /* 0x0000000200027245 */ /* 0x000fe20000201400 */
[----:B------:R4:W2:Y:S03]  /*24130*/  MUFU.TANH R16, R111 ;  /* 0x0000006f00107308 */ /* 0x0008a60000002400 */
[----:B------:R-:W-:Y:S01]  /*24140*/  ISETP.GE.AND P5, PT, R3, R5, PT ;  /* 0x000000050300720c */ /* 0x000fe20003fa6270 */
[CC--:B-----5:R-:W-:Y:S01]  /*24150*/  FFMA.FTZ R6, R132.reuse, R2.reuse, R15 ;  /* 0x0000000284067223 */ /* 0x0e0fe2000001000f */
[----:B-1----:R-:W-:Y:S01]  /*24160*/  FFMA.FTZ R11, R132, R2, R11 ;  /* 0x00000002840b7223 */ /* 0x002fe2000001000b */
[----:B------:R-:W-:-:S02]  /*24170*/  IADD3 R2, R0, 0xd9, RZ ;  /* 0x000000d900027810 */ /* 0x000fc40007ffe0ff */
[----:B------:R1:W5:Y:S01]  /*24180*/  MUFU.TANH R15, R105 ;  /* 0x00000069000f7308 */ /* 0x0003620000002400 */
[----:B------:R-:W-:Y:S02]  /*24190*/  FSEL R127, R6, -INF , !P6 ;  /* 0xff800000067f7808 */ /* 0x000fe40007000000 */
[----:B------:R-:W-:Y:S02]  /*241a0*/  ISETP.GE.AND P6, PT, R2, R5, PT ;  /* 0x000000050200720c */ /* 0x000fe40003fc6270 */
[----:B----4-:R-:W-:Y:S02]  /*241b0*/  FSEL R111, R9, -INF , !P3 ;  /* 0xff800000096f7808 */ /* 0x010fe40005800000 */
[----:B------:R-:W-:Y:S02]  /*241c0*/  ISETP.GE.AND P3, PT, R3, R7, PT ;  /* 0x000000070300720c */ /* 0x000fe40003f66270 */
[----:B------:R-:W-:Y:S02]  /*241d0*/  I2FP.F32.S32 R3, R3 ;  /* 0x0000000300037245 */ /* 0x000fe40000201400 */
[----:B-1----:R-:W-:-:S03]  /*241e0*/  FSEL R105, R4, -INF , !P4 ;  /* 0xff80000004697808 */ /* 0x002fc60006000000 */
[----:B---3--:R-:W-:Y:S01]  /*241f0*/  FFMA.FTZ R4, R132, R3, R12 ;  /* 0x0000000384047223 */ /* 0x008fe2000001000c */
[----:B------:R-:W-:Y:S01]  /*24200*/  ISETP.GE.AND P4, PT, R2, R7, PT ;  /* 0x000000070200720c */ /* 0x000fe20003f86270 */
[----:B------:R1:W3:Y:S01]  /*24210*/  MUFU.TANH R12, R107 ;  /* 0x0000006b000c7308 */ /* 0x0002e20000002400 */
[----:B------:R-:W-:Y:S01]  /*24220*/  I2FP.F32.S32 R2, R2 ;  /* 0x0000000200027245 */ /* 0x000fe20000201400 */
[----:B--2---:R-:W-:Y:S01]  /*24230*/  FFMA.FTZ R8, R132, R3, R19 ;  /* 0x0000000384087223 */ /* 0x004fe20000010013 */
[----:B------:R-:W-:-:S03]  /*24240*/  VIADD R3, R0, 0xe1 ;  /* 0x000000e100037836 */ /* 0x000fc60000000000 */
[CC--:B------:R-:W-:Y:S01]  /*24250*/  FFMA.FTZ R6, R132.reuse, R2.reuse, R18 ;  /* 0x0000000284067223 */ /* 0x0c0fe20000010012 */
[----:B------:R-:W-:Y:S01]  /*24260*/  FFMA.FTZ R10, R132, R2, R13 ;  /* 0x00000002840a7223 */ /* 0x000fe2000001000d */
[----:B------:R-:W-:Y:S02]  /*24270*/  IADD3 R2, R0, 0xe9, RZ ;  /* 0x000000e900027810 */ /* 0x000fe40007ffe0ff */
[----:B------:R-:W-:Y:S01]  /*24280*/  FSEL R128, R8, -INF , !P3 ;  /* 0xff80000008807808 */ /* 0x000fe20005800000 */
[----:B------:R2:W-:Y:S01]  /*24290*/  MUFU.TANH R13, R101 ;  /* 0x00000065000d7308 */ /* 0x0005e20000002400 */
[----:B------:R-:W-:Y:S02]  /*242a0*/  ISETP.GE.AND P3, PT, R3, R5, PT ;  /* 0x000000050300720c */ /* 0x000fe40003f66270 */
[----:B------:R-:W-:Y:S02]  /*242b0*/  FSEL R130, R6, -INF , !P4 ;  /* 0xff80000006827808 */ /* 0x000fe40006000000 */
[----:B-1----:R-:W-:-:S02]  /*242c0*/  FSEL R107, R11, -INF , !P2 ;  /* 0xff8000000b6b7808 */ /* 0x002fc40005000000 */
[----:B------:R-:W-:Y:S01]  /*242d0*/  ISETP.GE.AND P2, PT, R3, R7, PT ;  /* 0x000000070300720c */ /* 0x000fe20003f46270 */
[----:B------:R-:W1:Y:S01]  /*242e0*/  MUFU.TANH R11, R103 ;  /* 0x00000067000b7308 */ /* 0x000e620000002400 */
[----:B------:R-:W-:Y:S02]  /*242f0*/  I2FP.F32.S32 R3, R3 ;  /* 0x0000000300037245 */ /* 0x000fe40000201400 */
[----:B------:R-:W-:Y:S02]  /*24300*/  ISETP.GE.AND P4, PT, R2, R5, PT ;  /* 0x000000050200720c */ /* 0x000fe40003f86270 */
[----:B--2---:R-:W-:Y:S02]  /*24310*/  FSEL R101, R4, -INF , !P5 ;  /* 0xff80000004657808 */ /* 0x004fe40006800000 */
[----:B------:R-:W-:Y:S02]  /*24320*/  ISETP.GE.AND P5, PT, R2, R7, PT ;  /* 0x000000070200720c */ /* 0x000fe40003fa6270 */
[----:B------:R-:W-:Y:S01]  /*24330*/  I2FP.F32.S32 R2, R2 ;  /* 0x0000000200027245 */ /* 0x000fe20000201400 */
[CC--:B------:R-:W-:Y:S01]  /*24340*/  FFMA.FTZ R9, R132.reuse, R3.reuse, R17 ;  /* 0x0000000384097223 */ /* 0x0c0fe20000010011 */
[----:B------:R-:W-:Y:S01]  /*24350*/  FFMA.FTZ R4, R132, R3, R16 ;  /* 0x0000000384047223 */ /* 0x000fe20000010010 */
[----:B------:R-:W-:-:S02]  /*24360*/  VIADD R3, R0, 0xf1 ;  /* 0x000000f100037836 */ /* 0x000fc40000000000 */
[CC--:B-----5:R-:W-:Y:S01]  /*24370*/  FFMA.FTZ R8, R132.reuse, R2.reuse, R15 ;  /* 0x0000000284087223 */ /* 0x0e0fe2000001000f */
[----:B---3--:R-:W-:Y:S01]  /*24380*/  FFMA.FTZ R6, R132, R2, R12 ;  /* 0x0000000284067223 */ /* 0x008fe2000001000c */
[----:B------:R-:W-:Y:S02]  /*24390*/  IADD3 R2, R0, 0xf9, RZ ;  /* 0x000000f900027810 */ /* 0x000fe40007ffe0ff */
[----:B------:R-:W-:Y:S02]  /*243a0*/  FSEL R173, R4, -INF , !P3 ;  /* 0xff80000004ad7808 */ /* 0x000fe40005800000 */
[----:B------:R-:W-:Y:S02]  /*243b0*/  I2FP.F32.S32 R4, R3 ;  /* 0x0000000300047245 */ /* 0x000fe40000201400 */
[----:B------:R-:W-:Y:S02]  /*243c0*/  FSEL R172, R10, -INF , !P6 ;  /* 0xff8000000aac7808 */ /* 0x000fe40007000000 */
[----:B------:R-:W-:Y:S01]  /*243d0*/  FSEL R174, R9, -INF , !P2 ;  /* 0xff80000009ae7808 */ /* 0x000fe20005000000 */
[----:B------:R-:W2:Y:S01]  /*243e0*/  MUFU.TANH R10, R97 ;  /* 0x00000061000a7308 */ /* 0x000ea20000002400 */
[----:B------:R-:W-:-:S02]  /*243f0*/  FSEL R175, R8, -INF , !P5 ;  /* 0xff80000008af7808 */ /* 0x000fc40006800000 */
[-C--:B------:R-:W-:Y:S02]  /*24400*/  ISETP.GE.AND P6, PT, R0, R7.reuse, PT ;  /* 0x000000070000720c */ /* 0x080fe40003fc6270 */
[CC--:B------:R-:W-:Y:S02]  /*24410*/  ISETP.GE.AND P2, PT, R3.reuse, R7.reuse, PT ;  /* 0x000000070300720c */ /* 0x0c0fe40003f46270 */
[----:B------:R-:W-:Y:S01]  /*24420*/  ISETP.GE.AND P5, PT, R2, R7, PT ;  /* 0x000000070200720c */ /* 0x000fe20003fa6270 */
[----:B------:R-:W3:Y:S01]  /*24430*/  MUFU.TANH R8, R99 ;  /* 0x0000006300087308 */ /* 0x000ee20000002400 */
[----:B------:R-:W-:Y:S02]  /*24440*/  FSEL R176, R6, -INF , !P4 ;  /* 0xff80000006b07808 */ /* 0x000fe40006000000 */
[-C--:B------:R-:W-:Y:S02]  /*24450*/  ISETP.GE.AND P4, PT, R0, R5.reuse, PT ;  /* 0x000000050000720c */ /* 0x080fe40003f86270 */
[----:B------:R-:W-:Y:S01]  /*24460*/  I2FP.F32.S32 R7, R0 ;  /* 0x0000000000077245 */ /* 0x000fe20000201400 */
[----:B-1----:R-:W-:Y:S01]  /*24470*/  FFMA.FTZ R0, R132, R4, R11 ;  /* 0x0000000484007223 */ /* 0x002fe2000001000b */
[----:B------:R-:W-:-:S04]  /*24480*/  ISETP.GE.AND P3, PT, R3, R5, PT ;  /* 0x000000050300720c */ /* 0x000fc80003f66270 */
[----:B------:R-:W-:Y:S02]  /*24490*/  FSEL R177, R0, -INF , !P3 ;  /* 0xff80000000b17808 */ /* 0x000fe40005800000 */
[----:B------:R-:W-:Y:S01]  /*244a0*/  ISETP.GT.AND P3, PT, R243, R242, PT ;  /* 0x000000f2f300720c */ /* 0x000fe20003f64270 */
[----:B------:R-:W-:Y:S01]  /*244b0*/  FFMA.FTZ R6, R132, R4, R13 ;  /* 0x0000000484067223 */ /* 0x000fe2000001000d */
[----:B------:R-:W-:-:S04]  /*244c0*/  I2FP.F32.S32 R3, R2 ;  /* 0x0000000200037245 */ /* 0x000fc80000201400 */
[----:B------:R-:W-:Y:S01]  /*244d0*/  FSEL R179, R6, -INF , !P2 ;  /* 0xff80000006b37808 */ /* 0x000fe20005000000 */
[----:B--2---:R-:W-:Y:S01]  /*244e0*/  FFMA.FTZ R4, R132, R3, R10 ;  /* 0x0000000384047223 */ /* 0x004fe2000001000a */
[----:B------:R-:W-:Y:S01]  /*244f0*/  ISETP.GE.AND P2, PT, R2, R5, PT ;  /* 0x000000050200720c */ /* 0x000fe20003f46270 */
[CC--:B------:R-:W-:Y:S01]  /*24500*/  FFMA.FTZ R5, R132.reuse, R7.reuse, R239 ;  /* 0x0000000784057223 */ /* 0x0c0fe200000100ef */
[C---:B------:R-:W-:Y:S01]  /*24510*/  FFMA.FTZ R2, R132.reuse, R7, R241 ;  /* 0x0000000784027223 */ /* 0x040fe200000100f1 */
[----:B---3--:R-:W-:Y:S01]  /*24520*/  FFMA.FTZ R3, R132, R3, R8 ;  /* 0x0000000384037223 */ /* 0x008fe20000010008 */
[----:B------:R-:W-:Y:S01]  /*24530*/  BSSY B1, `(.L_x_4540) ;  /* 0x00000ff000017945 */ /* 0x000fe20003800000 */
[----:B------:R-:W-:Y:S01]  /*24540*/  IMAD.MOV.U32 R248, RZ, RZ, R202 ;  /* 0x000000fffff87224 */ /* 0x000fe200078e00ca */
[----:B------:R-:W-:Y:S02]  /*24550*/  MOV R249, R203 ;  /* 0x000000cb00f97202 */ /* 0x000fe40000000f00 */
[----:B------:R-:W-:-:S02]  /*24560*/  FSEL R41, R5, -INF , !P6 ;  /* 0xff80000005297808 */ /* 0x000fc40007000000 */
[----:B------:R-:W-:Y:S02]  /*24570*/  FSEL R40, R2, -INF , !P4 ;  /* 0xff80000002287808 */ /* 0x000fe40006000000 */
        /* <DEDUP_REMOVED lines=65> */
.L_x_4543:
[----:B------:R-:W2:Y:S02]  /*24990*/  LD.E R0, desc[UR6][R22.64+0x38] ;  /* 0x0000380616007980 */ /* 0x000ea4000c101900 */
[----:B--2---:R-:W-:-:S04]  /*249a0*/  LEA R0, -R0, RZ, 0x8 ;  /* 0x000000ff00007211 */ /* 0x004fc800078e41ff */
[----:B------:R-:W-:Y:S02]  /*249b0*/  SHF.R.S32.HI R2, RZ, 0x1f, R0 ;  /* 0x0000001fff027819 */ /* 0x000fe40000011400 */
.L_x_4544:
[----:B------:R-:W-:Y:S05]  /*249c0*/  BSYNC B0 ;  /* 0x0000000000007941 */ /* 0x000fea0003800000 */
.L_x_4542:
[----:B------:R-:W2:Y:S01]  /*249d0*/  LDL R76, [R1] ;  /* 0x00000000014c7983 */ /* 0x000ea20000100800 */
[----:B------:R-:W-:Y:S01]  /*249e0*/  @!P1 IADD3 R3, P2, R0, R118, RZ ;  /* 0x0000007600039210 */ /* 0x000fe20007f5e0ff */
[----:B------:R-:W-:Y:S01]  /*249f0*/  @!P1 IMAD.MOV.U32 R12, RZ, RZ, R0 ;  /* 0x000000ffff0c9224 */ /* 0x000fe200078e0000 */
[----:B------:R-:W-:Y:S01]  /*24a00*/  @!P1 LEA R4, P0, R190, R0, 0x5 ;  /* 0x00000000be049211 */ /* 0x000fe200078028ff */
[----:B------:R-:W-:Y:S01]  /*24a10*/  @!P1 IMAD.MOV.U32 R13, RZ, RZ, R2 ;  /* 0x000000ffff0d9224 */ /* 0x000fe200078e0002 */
[-C--:B------:R-:W-:Y:S01]  /*24a20*/  @!P1 MOV R7, R2.reuse ;  /* 0x0000000200079202 */ /* 0x080fe20000000f00 */
[----:B------:R-:W-:Y:S01]  /*24a30*/  @!P1 IMAD.X R5, R2, 0x1, R200, P2 ;  /* 0x0000000102059824 */ /* 0x000fe200010e06c8 */
[----:B------:R-:W-:Y:S01]  /*24a40*/  @!P1 LEA.HI.X R6, R190, R2, R191, 0x5, P0 ;  /* 0x00000002be069211 */ /* 0x000fe200000f2cbf */
[C---:B------:R-:W-:Y:S01]  /*24a50*/  @!P1 IMAD R15, R191.reuse, 0x60, RZ ;  /* 0x00000060bf0f9824 */ /* 0x040fe200078e02ff */
[----:B------:R-:W-:Y:S01]  /*24a60*/  @!P1 MOV R16, R0 ;  /* 0x0000000000109202 */ /* 0x000fe20000000f00 */
[C---:B------:R-:W-:Y:S01]  /*24a70*/  @!P1 IMAD R14, R191.reuse, 0x30, RZ ;  /* 0x00000030bf0e9824 */ /* 0x040fe200078e02ff */
[----:B------:R1:W-:Y:S01]  /*24a80*/  @P1 STS.128 [R189+0x2000], RZ ;  /* 0x002000ffbd001388 */ /* 0x0003e20000000c00 */
[----:B------:R-:W-:Y:S01]  /*24a90*/  @!P1 IMAD.MOV.U32 R17, RZ, RZ, R2 ;  /* 0x000000ffff119224 */ /* 0x000fe200078e0002 */
[----:B------:R-:W-:Y:S01]  /*24aa0*/  BSSY B0, `(.L_x_4545) ;  /* 0x00000a3000007945 */ /* 0x000fe20003800000 */
[----:B------:R-:W-:-:S02]  /*24ab0*/  @!P1 IMAD R21, R191, 0xc0, RZ ;  /* 0x000000c0bf159824 */ /* 0x000fc400078e02ff */
[C---:B------:R-:W-:Y:S02]  /*24ac0*/  @!P1 IMAD R18, R191.reuse, 0x90, RZ ;  /* 0x00000090bf129824 */ /* 0x040fe400078e02ff */
[C---:B------:R-:W-:Y:S02]  /*24ad0*/  @!P1 IMAD R20, R191.reuse, 0xb0, RZ ;  /* 0x000000b0bf149824 */ /* 0x040fe400078e02ff */
[----:B------:R-:W-:Y:S01]  /*24ae0*/  @!P1 IMAD R19, R191, 0xa0, RZ ;  /* 0x000000a0bf139824 */ /* 0x000fe200078e02ff */
[CC--:B--2---:R-:W-:Y:S02]  /*24af0*/  @!P1 LEA R38, P2, R3.reuse, R76.reuse, 0x1 ;  /* 0x0000004c03269211 */ /* 0x0c4fe400078408ff */
[C---:B------:R-:W-:Y:S02]  /*24b00*/  @!P1 LEA R34, P0, R4.reuse, R76, 0x1 ;  /* 0x0000004c04229211 */ /* 0x040fe400078008ff */
[-C--:B------:R-:W-:Y:S01]  /*24b10*/  @!P1 LEA.HI.X R39, R3, R252.reuse, R5, 0x1, P2 ;  /* 0x000000fc03279211 */ /* 0x080fe200010f0c05 */
[----:B------:R-:W-:Y:S01]  /*24b20*/  @!P1 IMAD.MOV.U32 R5, RZ, RZ, R2 ;  /* 0x000000ffff059224 */ /* 0x000fe200078e0002 */
[----:B------:R-:W-:Y:S01]  /*24b30*/  @!P1 LEA.HI.X R35, R4, R252, R6, 0x1, P0 ;  /* 0x000000fc04239211 */ /* 0x000fe200000f0c06 */
[--C-:B------:R-:W-:Y:S01]  /*24b40*/  @!P1 IMAD.MOV.U32 R4, RZ, RZ, R0.reuse ;  /* 0x000000ffff049224 */ /* 0x100fe200078e0000 */
[----:B------:R-:W-:Y:S01]  /*24b50*/  @!P1 LEA R10, P2, R0, R76, 0x1 ;  /* 0x0000004c000a9211 */ /* 0x000fe200078408ff */
[----:B------:R-:W-:-:S02]  /*24b60*/  @!P1 IMAD.MOV.U32 R6, RZ, RZ, R0 ;  /* 0x000000ffff069224 */ /* 0x000fc400078e0000 */
[----:B------:R-:W-:Y:S01]  /*24b70*/  @!P1 IMAD.WIDE.U32 R8, R190, 0x30, R4 ;  /* 0x00000030be089825 */ /* 0x000fe200078e0004 */
[----:B------:R-:W-:-:S03]  /*24b80*/  @!P1 LEA.HI.X R11, R0, R252, R2, 0x1, P2 ;  /* 0x000000fc000b9211 */ /* 0x000fc600010f0c02 */
        /* <DEDUP_REMOVED lines=38> */
[C---:B------:R-:W-:Y:S01]  /*24df0*/  @!P1 IMAD.WIDE.U32 R4, R190.reuse, 0xc0, R16 ;  /* 0x000000c0be049825 */ /* 0x040fe200078e0010 */
[----:B------:R-:W-:Y:S01]  /*24e00*/  @!P1 IADD3 R9, R19, R9, RZ ;  /* 0x0000000913099210 */ /* 0x000fe20007ffe0ff */
[----:B------:R1:W-:Y:S02]  /*24e10*/  @P1 STS.128 [R189+0x3800], RZ ;  /* 0x003800ffbd001388 */ /* 0x0003e40000000c00 */
[----:B--2---:R-:W-:Y:S01]  /*24e20*/  @!P1 IMAD.WIDE.U32 R10, R190, 0x90, R6 ;  /* 0x00000090be0a9825 */ /* 0x004fe200078e0006 */
[-C--:B------:R-:W-:Y:S01]  /*24e30*/  @!P1 LEA R16, P0, R4, R76.reuse, 0x1 ;  /* 0x0000004c04109211 */ /* 0x080fe200078008ff */
[----:B------:R-:W-:Y:S01]  /*24e40*/  @!PT LDS RZ, [RZ] ;  /* 0x00000000fffff984 */ /* 0x000fe20000000800 */
[----:B------:R-:W-:Y:S01]  /*24e50*/  @!PT LDS RZ, [RZ] ;  /* 0x00000000fffff984 */ /* 0x000fe20000000800 */
[----:B------:R-:W-:Y:S01]  /*24e60*/  @!PT LDS RZ, [RZ] ;  /* 0x00000000fffff984 */ /* 0x000fe20000000800 */
[----:B------:R1:W-:Y:S02]  /*24e70*/  @!P1 LDGSTS.E.BYPASS.LTC128B.128 [R189+0x3800], desc[UR6][R32.64] ;  /* 0x0380000020bd9fae */ /* 0x0003e4000b901d46 */
[----:B------:R-:W-:Y:S01]  /*24e80*/  @!P1 IMAD.WIDE.U32 R6, R190, 0xb0, R14 ;  /* 0x000000b0be069825 */ /* 0x000fe200078e000e */
[----:B------:R-:W-:Y:S01]  /*24e90*/  @!P1 LEA R24, P5, R10, R76, 0x1 ;  /* 0x0000004c0a189211 */ /* 0x000fe200078a08ff */
[----:B------:R1:W-:Y:S02]  /*24ea0*/  @P1 STS.128 [R189+0x4000], RZ ;  /* 0x004000ffbd001388 */ /* 0x0003e40000000c00 */
[----:B------:R-:W-:-:S02]  /*24eb0*/  @!P1 IMAD.IADD R5, R21, 0x1, R5 ;  /* 0x0000000115059824 */ /* 0x000fc400078e0205 */
[----:B------:R-:W-:Y:S01]  /*24ec0*/  @!P1 IMAD.IADD R3, R18, 0x1, R11 ;  /* 0x0000000112039824 */ /* 0x000fe200078e020b */
[----:B------:R-:W-:Y:S01]  /*24ed0*/  @!P1 LEA R18, P2, R6, R76, 0x1 ;  /* 0x0000004c06129211 */ /* 0x000fe200078408ff */
[----:B------:R-:W-:Y:S01]  /*24ee0*/  @!P1 IMAD.IADD R7, R20, 0x1, R7 ;  /* 0x0000000114079824 */ /* 0x000fe200078e0207 */
[----:B------:R-:W-:Y:S01]  /*24ef0*/  @!P1 LEA.HI.X R17, R4, R252, R5, 0x1, P0 ;  /* 0x000000fc04119211 */ /* 0x000fe200000f0c05 */
        /* <DEDUP_REMOVED lines=11> */
[----:B------:R-:W-:Y:S01]  /*24fb0*/  @!P1 LEA R14, P5, R3, R76, 0x1 ;  /* 0x0000004c030e9211 */ /* 0x000fe200078a08ff */
[C---:B------:R-:W-:Y:S01]  /*24fc0*/  @!P1 IMAD R13, R191.reuse, 0xd0, RZ ;  /* 0x000000d0bf0d9824 */ /* 0x040fe200078e02ff */
        /* <DEDUP_REMOVED lines=80> */
.L_x_4546:
[----:B------:R-:W-:Y:S05]  /*254d0*/  BSYNC B0 ;  /* 0x0000000000007941 */ /* 0x000fea0003800000 */
.L_x_4545:
[C---:B------:R-:W-:Y:S01]  /*254e0*/  LEA R76, P0, R0.reuse, R76, 0x1 ;  /* 0x0000004c004c7211 */ /* 0x040fe200078008ff */
[----:B------:R-:W0:Y:S03]  /*254f0*/  LDGDEPBAR ;  /* 0x00000000000079af */ /* 0x000e260000000000 */
[----:B------:R-:W-:Y:S01]  /*25500*/  LEA.HI.X R252, R0, R252, R2, 0x1, P0 ;  /* 0x000000fc00fc7211 */ /* 0x000fe200000f0c02 */
[----:B------:R3:W-:Y:S04]  /*25510*/  STL [R1], R76 ;  /* 0x0000004c01007387 */ /* 0x0007e80000100800 */
.L_x_4541:
[----:B------:R-:W-:Y:S05]  /*25520*/  BSYNC B1 ;  /* 0x0000000000017941 */ /* 0x000fea0003800000 */
.L_x_4540:
[----:B------:R-:W-:Y:S01]  /*25530*/  FMNMX.FTZ R0, R116, R40, !PT ;  /* 0x0000002874007209 */ /* 0x000fe20007810000 */
[----:B-1----:R-:W4:Y:S03]  /*25540*/  LDL.LU R24, [R1+0x14] ;  /* 0x0000140001187983 */ /* 0x002f260000300800 */
[----:B------:R-:W-:Y:S01]  /*25550*/  FMNMX.FTZ R0, R47, R0, !PT ;  /* 0x000000002f007209 */ /* 0x000fe20007810000 */
[----:B------:R-:W5:Y:S03]  /*25560*/  LDL.LU R25, [R1+0x10] ;  /* 0x0000100001197983 */ /* 0x000f660000300800 */
        /* <DEDUP_REMOVED lines=125> */
[----:B----4-:R-:W-:Y:S02]  /*25d40*/  MOV R99, R24 ;  /* 0x0000001800637202 */ /* 0x010fe40000000f00 */
[----:B-----5:R-:W-:Y:S02]  /*25d50*/  MOV R97, R25 ;  /* 0x0000001900617202 */ /* 0x020fe40000000f00 */
        /* <DEDUP_REMOVED lines=19> */
[----:B------:R1:W4:Y:S01]  /*25e90*/  MUFU.EX2 R240, R4 ;  /* 0x0000000400f07308 */ /* 0x0003220000000800 */
[----:B--2---:R-:W-:Y:S01]  /*25ea0*/  FMNMX.FTZ R2, R2, R6, !PT ;  /* 0x0000000602027209 */ /* 0x004fe20007810000 */
[----:B-1----:R-:W-:-:S04]  /*25eb0*/  FFMA.FTZ R4, R71, R0, -R3 ;  /* 0x0000000047047223 */ /* 0x002fc80000010803 */
[----:B------:R-:W3:Y:S01]  /*25ec0*/  SHFL.BFLY PT, R5, R2, 0x1, 0x1f ;  /* 0x0c201f0002057f89 */ /* 0x000ee200000e0000 */
[----:B----4-:R-:W-:Y:S01]  /*25ed0*/  F2FP.F16.F32.PACK_AB R13, R240, R238 ;  /* 0x000000eef00d723e */ /* 0x010fe200000000ff */
[----:B------:R1:W-:Y:S02]  /*25ee0*/  MUFU.EX2 R243, R4 ;  /* 0x0000000400f37308 */ /* 0x0003e40000000800 */
[----:B-1----:R-:W-:-:S06]  /*25ef0*/  FFMA.FTZ R4, R49, R0, -R3 ;  /* 0x0000000031047223 */ /* 0x002fcc0000010803 */
[----:B------:R1:W2:Y:S01]  /*25f00*/  MUFU.EX2 R244, R4 ;  /* 0x0000000400f47308 */ /* 0x0002a20000000800 */
[----:B---3--:R-:W-:Y:S01]  /*25f10*/  FMNMX.FTZ R76, R2, R5, !PT ;  /* 0x00000005024c7209 */ /* 0x008fe20007810000 */
[----:B------:R-:W-:-:S03]  /*25f20*/  FFMA.FTZ R2, R61, R0, -R3 ;  /* 0x000000003d027223 */ /* 0x000fc60000010803 */
[----:B------:R-:W-:Y:S01]  /*25f30*/  FSETP.NEU.FTZ.AND P1, PT, R76, -INF , PT ;  /* 0xff8000004c00780b */ /* 0x000fe20003f3d000 */
[----:B------:R-:W-:Y:S02]  /*25f40*/  FMUL.FTZ R5, R0, R76 ;  /* 0x0000004c00057220 */ /* 0x000fe40000410000 */
[----:B------:R3:W-:Y:S03]  /*25f50*/  MUFU.EX2 R205, R2 ;  /* 0x0000000200cd7308 */ /* 0x0007e60000000800 */
[----:B------:R-:W-:-:S05]  /*25f60*/  FSEL R5, R5, RZ, P1 ;  /* 0x000000ff05057208 */ /* 0x000fca0000800000 */
[-C--:B------:R-:W-:Y:S01]  /*25f70*/  FFMA.FTZ R6, R52, R0.reuse, -R5 ;  /* 0x0000000034067223 */ /* 0x080fe20000010805 */
[-CC-:B-1----:R-:W-:Y:S01]  /*25f80*/  FFMA.FTZ R4, R72, R0.reuse, -R3.reuse ;  /* 0x0000000048047223 */ /* 0x182fe20000010803 */
[----:B--2---:R-:W-:Y:S02]  /*25f90*/  F2FP.F16.F32.PACK_AB R15, R244, R243 ;  /* 0x000000f3f40f723e */ /* 0x004fe400000000ff */
[----:B------:R-:W-:Y:S01]  /*25fa0*/  MUFU.EX2 R232, R6 ;  /* 0x0000000600e87308 */ /* 0x000fe20000000800 */
[----:B---3--:R-:W-:-:S07]  /*25fb0*/  FFMA.FTZ R2, R42, R0, -R3 ;  /* 0x000000002a027223 */ /* 0x008fce0000010803 */
        /* <DEDUP_REMOVED lines=40> */
[----:B------:R1:W-:Y:S01]  /*26240*/  MUFU.EX2 R103, R4 ;  /* 0x0000000400677308 */ /* 0x0003e20000000800 */
[-C--:B------:R-:W-:Y:S01]  /*26250*/  FMUL.FTZ R143, R143, R6.reuse ;  /* 0x000000068f8f7220 */ /* 0x080fe20000410000 */
[-C--:B------:R-:W-:Y:S01]  /*26260*/  FMUL.FTZ R162, R162, R6.reuse ;  /* 0x00000006a2a27220 */ /* 0x080fe20000410000 */
[-C--:B------:R-:W-:Y:S01]  /*26270*/  FMUL.FTZ R163, R163, R6.reuse ;  /* 0x00000006a3a37220 */ /* 0x080fe20000410000 */
[-C--:B------:R-:W-:Y:S01]  /*26280*/  FMUL.FTZ R150, R150, R6.reuse ;  /* 0x0000000696967220 */ /* 0x080fe20000410000 */
[----:B------:R-:W-:Y:S01]  /*26290*/  FMUL.FTZ R151, R151, R6 ;  /* 0x0000000697977220 */ /* 0x000fe20000410000 */
[----:B-1----:R-:W-:-:S04]  /*262a0*/  FFMA.FTZ R4, R43, R0, -R3 ;  /* 0x000000002b047223 */ /* 0x002fc80000010803 */
[----:B------:R1:W-:Y:S02]  /*262b0*/  MUFU.EX2 R203, R4 ;  /* 0x0000000400cb7308 */ /* 0x0003e40000000800 */
[----:B-1----:R-:W-:-:S05]  /*262c0*/  FSEL R4, R76, RZ, P1 ;  /* 0x000000ff4c047208 */ /* 0x002fca0000800000 */
[----:B------:R-:W-:Y:S01]  /*262d0*/  FADD.FTZ R2, R37, -R4 ;  /* 0x8000000425027221 */ /* 0x000fe20000010000 */
[--C-:B------:R-:W-:Y:S01]  /*262e0*/  FFMA.FTZ R4, R51, R0, -R3.reuse ;  /* 0x0000000033047223 */ /* 0x100fe20000010803 */
[----:B------:R-:W-:Y:S02]  /*262f0*/  LDSM.16.MT88.4 R36, [R182+0xa800] ;  /* 0x00a80000b624783b */ /* 0x000fe40000004200 */
[----:B------:R-:W-:Y:S01]  /*26300*/  FMUL.FTZ R2, R0, R2 ;  /* 0x0000000200027220 */ /* 0x000fe20000410000 */
[----:B------:R-:W-:Y:S08]  /*26310*/  MUFU.EX2 R116, R4 ;  /* 0x0000000400747308 */ /* 0x000ff00000000800 */
[----:B------:R1:W2:Y:S02]  /*26320*/  MUFU.EX2 R7, R2 ;  /* 0x0000000200077308 */ /* 0x0002a40000000800 */
[----:B-1----:R-:W-:Y:S01]  /*26330*/  FFMA.FTZ R2, R50, R0, -R3 ;  /* 0x0000000032027223 */ /* 0x002fe20000010803 */
[-C--:B--2---:R-:W-:Y:S01]  /*26340*/  FMUL.FTZ R156, R156, R7.reuse ;  /* 0x000000079c9c7220 */ /* 0x084fe20000410000 */
[-C--:B------:R-:W-:Y:S01]  /*26350*/  FMUL.FTZ R157, R157, R7.reuse ;  /* 0x000000079d9d7220 */ /* 0x080fe20000410000 */
[----:B------:R-:W-:-:S03]  /*26360*/  FMUL.FTZ R168, R168, R7 ;  /* 0x00000007a8a87220 */ /* 0x000fc60000410000 */
[----:B------:R1:W2:Y:S01]  /*26370*/  MUFU.EX2 R28, R2 ;  /* 0x00000002001c7308 */ /* 0x0002a20000000800 */
        /* <DEDUP_REMOVED lines=14> */
[----:B------:R-:W-:Y:S01]  /*26460*/  F2FP.F16.F32.PACK_AB R9, R246, R245 ;  /* 0x000000f5f609723e */ /* 0x000fe200000000ff */
[----:B------:R-:W-:Y:S01]  /*26470*/  FMUL.FTZ R149, R149, R7 ;  /* 0x0000000795957220 */ /* 0x000fe20000410000 */
[----:B-1----:R-:W-:Y:S01]  /*26480*/  FFMA.FTZ R2, R63, R0, -R3 ;  /* 0x000000003f027223 */ /* 0x002fe20000010803 */
[----:B--2---:R-:W-:Y:S01]  /*26490*/  MOV R4, R28 ;  /* 0x0000001c00047202 */ /* 0x004fe20000000f00 */
[----:B------:R-:W-:Y:S01]  /*264a0*/  LDSM.16.MT88.4 R48, [R180+0xb000] ;  /* 0x00b00000b430783b */ /* 0x000fe20000004200 */
[C---:B------:R-:W-:Y:S01]  /*264b0*/  HMMA.16816.F32 R152, R12.reuse, R20, R152 ;  /* 0x000000140c98723c */ /* 0x040fe20000001898 */
[----:B------:R1:W-:Y:S02]  /*264c0*/  MUFU.EX2 R118, R2 ;  /* 0x0000000200767308 */ /* 0x0003e40000000800 */
[----:B------:R-:W2:Y:S03]  /*264d0*/  LDSM.16.MT88.4 R28, [R181+0xa000] ;  /* 0x00a00000b51c783b */ /* 0x000ea60000004200 */
[C---:B------:R-:W-:Y:S06]  /*264e0*/  HMMA.16816.F32 R44, R12.reuse, R16, R160 ;  /* 0x000000100c2c723c */ /* 0x040fec00000018a0 */
[----:B------:R-:W-:Y:S01]  /*264f0*/  HMMA.16816.F32 R148, R12, R22, R148 ;  /* 0x000000160c94723c */ /* 0x000fe20000001894 */
[----:B------:R-:W-:Y:S01]  /*26500*/  MOV R160, R205 ;  /* 0x000000cd00a07202 */ /* 0x000fe20000000f00 */
[----:B------:R-:W-:Y:S01]  /*26510*/  LDSM.16.MT88.4 R20, [R139+0xb000] ;  /* 0x00b000008b14783b */ /* 0x000fe20000004200 */
[----:B------:R-:W-:Y:S01]  /*26520*/  MOV R161, R203 ;  /* 0x000000cb00a17202 */ /* 0x000fe20000000f00 */
[----:B-1----:R-:W-:-:S04]  /*26530*/  FFMA.FTZ R2, R75, R0, -R5 ;  /* 0x000000004b027223 */ /* 0x002fc80000010805 */
[----:B------:R1:W-:Y:S02]  /*26540*/  MUFU.EX2 R223, R2 ;  /* 0x0000000200df7308 */ /* 0x0003e40000000800 */
[----:B-1----:R-:W-:Y:S02]  /*26550*/  FFMA.FTZ R2, R54, R0, -R5 ;  /* 0x0000000036027223 */ /* 0x002fe40000010805 */
[C---:B------:R-:W-:Y:S01]  /*26560*/  HMMA.16816.F32 R52, R12.reuse, R18, R156 ;  /* 0x000000120c34723c */ /* 0x040fe2000000189c */
[----:B------:R-:W-:Y:S03]  /*26570*/  LDSM.16.MT88.4 R16, [R181+0xa800] ;  /* 0x00a80000b510783b */ /* 0x000fe60000004200 */
[----:B------:R1:W3:Y:S02]  /*26580*/  MUFU.EX2 R219, R2 ;  /* 0x0000000200db7308 */ /* 0x0002e40000000800 */
[----:B--2---:R-:W-:Y:S01]  /*26590*/  HMMA.16816.F32 R144, R12, R28, R144 ;  /* 0x0000001c0c90723c */ /* 0x004fe20000001890 */
[----:B------:R-:W-:-:S04]  /*265a0*/  MOV R158, R26 ;  /* 0x0000001a009e7202 */ /* 0x000fc80000000f00 */
[----:B------:R-:W-:Y:S01]  /*265b0*/  F2FP.F16.F32.PACK_AB R11, R158, R247 ;  /* 0x000000f79e0b723e */ /* 0x000fe200000000ff */
[----:B------:R-:W-:Y:S01]  /*265c0*/  HMMA.16816.F32 R140, R12, R30, R140 ;  /* 0x0000001e0c8c723c */ /* 0x000fe2000000188c */
[-CC-:B-1----:R-:W-:Y:S01]  /*265d0*/  FFMA.FTZ R2, R89, R0.reuse, -R5.reuse ;  /* 0x0000000059027223 */ /* 0x182fe20000010805 */
[----:B------:R-:W-:Y:S02]  /*265e0*/  MOV R89, R27 ;  /* 0x0000001b00597202 */ /* 0x000fe40000000f00 */
[----:B------:R-:W1:Y:S01]  /*265f0*/  LDSM.16.MT88.4 R24, [R139+0xa800] ;  /* 0x00a800008b18783b */ /* 0x000e620000004200 */
[----:B------:R2:W-:Y:S01]  /*26600*/  MUFU.EX2 R213, R2 ;  /* 0x0000000200d57308 */ /* 0x0005e20000000800 */
[----:B---3--:R-:W-:Y:S01]  /*26610*/  F2FP.F16.F32.PACK_AB R8, R219, R223 ;  /* 0x000000dfdb08723e */ /* 0x008fe200000000ff */
[----:B--2---:R-:W-:-:S06]  /*26620*/  FFMA.FTZ R2, R57, R0, -R5 ;  /* 0x0000000039027223 */ /* 0x004fcc0000010805 */
[----:B------:R2:W3:Y:S02]  /*26630*/  MUFU.EX2 R204, R2 ;  /* 0x0000000200cc7308 */ /* 0x0004e40000000800 */
[----:B--2---:R-:W-:Y:S01]  /*26640*/  FFMA.FTZ R2, R74, R0, -R3 ;  /* 0x000000004a027223 */ /* 0x004fe20000010803 */
[----:B---3--:R-:W-:-:S05]  /*26650*/  F2FP.F16.F32.PACK_AB R10, R204, R213 ;  /* 0x000000d5cc0a723e */ /* 0x008fca00000000ff */
[----:B------:R2:W-:Y:S02]  /*26660*/  MUFU.EX2 R242, R2 ;  /* 0x0000000200f27308 */ /* 0x0005e40000000800 */
[C---:B-1----:R-:W-:Y:S06]  /*26670*/  HMMA.16816.F32 R28, R8.reuse, R24, R168 ;  /* 0x00000018081c723c */ /* 0x042fec00000018a8 */
[C---:B------:R-:W-:Y:S06]  /*26680*/  HMMA.16816.F32 R68, R8.reuse, R32, R152 ;  /* 0x000000200844723c */ /* 0x040fec0000001898 */
[----:B------:R-:W-:Y:S01]  /*26690*/  HMMA.16816.F32 R24, R8, R26, R164 ;  /* 0x0000001a0818723c */ /* 0x000fe200000018a4 */
[----:B--2---:R-:W-:Y:S01]  /*266a0*/  FFMA.FTZ R2, R56, R0, -R3 ;  /* 0x0000000038027223 */ /* 0x004fe20000010803 */
[----:B------:R-:W-:-:S02]  /*266b0*/  MOV R154, R225 ;  /* 0x000000e1009a7202 */ /* 0x000fc40000000f00 */
[----:B------:R-:W-:Y:S01]  /*266c0*/  MOV R155, R209 ;  /* 0x000000d1009b7202 */ /* 0x000fe20000000f00 */
[----:B------:R1:W-:Y:S01]  /*266d0*/  MUFU.EX2 R241, R2 ;  /* 0x0000000200f17308 */ /* 0x0003e20000000800 */
[----:B------:R-:W-:Y:S02]  /*266e0*/  HMMA.16816.F32 R44, R8, R36, R44 ;  /* 0x00000024082c723c */ /* 0x000fe4000000182c */
[----:B------:R-:W-:-:S04]  /*266f0*/  F2FP.F16.F32.PACK_AB R13, R155, R154 ;  /* 0x0000009a9b0d723e */ /* 0x000fc800000000ff */
[C---:B------:R-:W-:Y:S01]  /*26700*/  HMMA.16816.F32 R52, R8.reuse, R38, R52 ;  /* 0x000000260834723c */ /* 0x040fe20000001834 */
[----:B------:R-:W-:Y:S05]  /*26710*/  LDSM.16.MT88.4 R36, [R181+0xb000] ;  /* 0x00b00000b524783b */ /* 0x000fea0000004200 */
[----:B------:R-:W-:Y:S01]  /*26720*/  HMMA.16816.F32 R72, R8, R16, R144 ;  /* 0x000000100848723c */ /* 0x000fe20000001890 */
[----:B-1----:R-:W-:Y:S01]  /*26730*/  FFMA.FTZ R2, R88, R0, -R3 ;  /* 0x0000000058027223 */ /* 0x002fe20000010803 */
[----:B------:R-:W-:-:S04]  /*26740*/  MOV R88, R239 ;  /* 0x000000ef00587202 */ /* 0x000fc80000000f00 */
[----:B------:R-:W-:Y:S01]  /*26750*/  HMMA.16816.F32 R140, R8, R18, R140 ;  /* 0x00000012088c723c */ /* 0x000fe2000000188c */
[----:B------:R-:W-:Y:S01]  /*26760*/  LDSM.16.MT88.4 R16, [R139+0xb800] ;  /* 0x00b800008b10783b */ /* 0x000fe20000004200 */
[----:B------:R1:W-:Y:S01]  /*26770*/  MUFU.EX2 R239, R2 ;  /* 0x0000000200ef7308 */ /* 0x0003e20000000800 */
[----:B------:R-:W-:Y:S01]  /*26780*/  F2FP.F16.F32.PACK_AB R15, R89, R88 ;  /* 0x00000058590f723e */ /* 0x000fe200000000ff */
[--C-:B-1----:R-:W-:Y:S01]  /*26790*/  FFMA.FTZ R2, R93, R0, -R5.reuse ;  /* 0x000000005d027223 */ /* 0x102fe20000010805 */
[----:B------:R-:W-:Y:S02]  /*267a0*/  MOV R93, R40 ;  /* 0x00000028005d7202 */ /* 0x000fe40000000f00 */
[----:B------:R-:W1:Y:S03]  /*267b0*/  LDSM.16.MT88.4 R40, [R182+0xb000] ;  /* 0x00b00000b628783b */ /* 0x000e660000004200 */
[----:B------:R2:W-:Y:S02]  /*267c0*/  MUFU.EX2 R168, R2 ;  /* 0x0000000200a87308 */ /* 0x0005e40000000800 */
[----:B--2---:R-:W-:-:S06]  /*267d0*/  FFMA.FTZ R2, R59, R0, -R5 ;  /* 0x000000003b027223 */ /* 0x004fcc0000010805 */
[----:B------:R2:W3:Y:S02]  /*267e0*/  MUFU.EX2 R170, R2 ;  /* 0x0000000200aa7308 */ /* 0x0004e40000000800 */
[----:B--2---:R-:W-:Y:S01]  /*267f0*/  FFMA.FTZ R2, R95, R0, -R5 ;  /* 0x000000005f027223 */ /* 0x004fe20000010805 */
[----:B------:R-:W-:Y:S02]  /*26800*/  MOV R95, R200 ;  /* 0x000000c8005f7202 */ /* 0x000fe40000000f00 */
[----:B---3--:R-:W-:-:S03]  /*26810*/  F2FP.F16.F32.PACK_AB R12, R170, R168 ;  /* 0x000000a8aa0c723e */ /* 0x008fc600000000ff */
[----:B------:R2:W-:Y:S02]  /*26820*/  MUFU.EX2 R169, R2 ;  /* 0x0000000200a97308 */ /* 0x0005e40000000800 */
[----:B--2---:R-:W-:Y:S02]  /*26830*/  FFMA.FTZ R2, R60, R0, -R5 ;  /* 0x000000003c027223 */ /* 0x004fe40000010805 */
[----:B------:R-:W-:Y:S04]  /*26840*/  HMMA.16816.F32 R60, R8, R34, R148 ;  /* 0x00000022083c723c */ /* 0x000fe80000001894 */
[----:B------:R2:W3:Y:S03]  /*26850*/  MUFU.EX2 R200, R2 ;  /* 0x0000000200c87308 */ /* 0x0004e60000000800 */
[----:B------:R-:W-:-:S02]  /*26860*/  F2FP.F16.F32.PACK_AB R9, R161, R103 ;  /* 0x00000067a109723e */ /* 0x000fc400000000ff */
[----:B------:R-:W-:Y:S01]  /*26870*/  F2FP.F16.F32.PACK_AB R11, R95, R160 ;  /* 0x000000a05f0b723e */ /* 0x000fe200000000ff */
[----:B--2---:R-:W-:Y:S01]  /*26880*/  FFMA.FTZ R2, R58, R0, -R3 ;  /* 0x000000003a027223 */ /* 0x004fe20000010803 */
[----:B---3--:R-:W-:-:S03]  /*26890*/  F2FP.F16.F32.PACK_AB R14, R200, R169 ;  /* 0x000000a9c80e723e */ /* 0x008fc600000000ff */
[----:B------:R2:W-:Y:S04]  /*268a0*/  MUFU.EX2 R225, R2 ;  /* 0x0000000200e17308 */ /* 0x0005e80000000800 */
[C---:B------:R-:W-:Y:S01]  /*268b0*/  HMMA.16816.F32 R32, R12.reuse, R20, R28 ;  /* 0x000000140c20723c */ /* 0x040fe2000000181c */
[----:B------:R-:W3:Y:S05]  /*268c0*/  LDSM.16.MT88.4 R28, [R182+0xb800] ;  /* 0x00b80000b61c783b */ /* 0x000eea0000004200 */
[C---:B------:R-:W-:Y:S06]  /*268d0*/  HMMA.16816.F32 R24, R12.reuse, R22, R24 ;  /* 0x000000160c18723c */ /* 0x040fec0000001818 */
[----:B-1----:R-:W-:Y:S01]  /*268e0*/  HMMA.16816.F32 R20, R12, R40, R44 ;  /* 0x000000280c14723c */ /* 0x002fe2000000182c */
[----:B--2---:R-:W-:-:S04]  /*268f0*/  FFMA.FTZ R2, R86, R0, -R3 ;  /* 0x0000000056027223 */ /* 0x004fc80000010803 */
[----:B------:R1:W-:Y:S01]  /*26900*/  MUFU.EX2 R209, R2 ;  /* 0x0000000200d17308 */ /* 0x0003e20000000800 */
[C---:B------:R-:W-:Y:S01]  /*26910*/  HMMA.16816.F32 R40, R12.reuse, R42, R52 ;  /* 0x0000002a0c28723c */ /* 0x040fe20000001834 */
[----:B------:R-:W2:Y:S05]  /*26920*/  LDSM.16.MT88.4 R52, [R180+0xb800] ;  /* 0x00b80000b434783b */ /* 0x000eaa0000004200 */
[C---:B------:R-:W-:Y:S06]  /*26930*/  HMMA.16816.F32 R72, R12.reuse, R36, R72 ;  /* 0x000000240c48723c */ /* 0x040fec0000001848 */
[----:B------:R-:W-:Y:S01]  /*26940*/  HMMA.16816.F32 R56, R12, R38, R140 ;  /* 0x000000260c38723c */ /* 0x000fe2000000188c */
[----:B------:R-:W-:Y:S01]  /*26950*/  LDSM.16.MT88.4 R36, [R139+0xc000] ;  /* 0x00c000008b24783b */ /* 0x000fe20000004200 */
[----:B-1----:R-:W-:-:S04]  /*26960*/  FFMA.FTZ R2, R64, R0, -R3 ;  /* 0x0000000040027223 */ /* 0x002fc80000010803 */
[C---:B------:R-:W-:Y:S01]  /*26970*/  HMMA.16816.F32 R68, R12.reuse, R48, R68 ;  /* 0x000000300c44723c */ /* 0x040fe20000001844 */
[----:B------:R1:W-:Y:S05]  /*26980*/  MUFU.EX2 R205, R2 ;  /* 0x0000000200cd7308 */ /* 0x0003ea0000000800 */
[----:B------:R-:W-:Y:S01]  /*26990*/  HMMA.16816.F32 R60, R12, R50, R60 ;  /* 0x000000320c3c723c */ /* 0x000fe2000000183c */
[----:B------:R-:W4:Y:S06]  /*269a0*/  LDSM.16.MT88.4 R48, [R181+0xb800] ;  /* 0x00b80000b530783b */ /* 0x000f2c0000004200 */
[----:B------:R-:W-:-:S02]  /*269b0*/  F2FP.F16.F32.PACK_AB R13, R4, R93 ;  /* 0x0000005d040d723e */ /* 0x000fc400000000ff */
[----:B------:R-:W-:Y:S01]  /*269c0*/  F2FP.F16.F32.PACK_AB R15, R116, R118 ;  /* 0x00000076740f723e */ /* 0x000fe200000000ff */
[----:B-1----:R-:W-:-:S04]  /*269d0*/  FFMA.FTZ R2, R121, R0, -R5 ;  /* 0x0000000079027223 */ /* 0x002fc80000010805 */
[----:B------:R1:W-:Y:S02]  /*269e0*/  MUFU.EX2 R166, R2 ;  /* 0x0000000200a67308 */ /* 0x0003e40000000800 */
[----:B-1----:R-:W-:-:S06]  /*269f0*/  FFMA.FTZ R2, R66, R0, -R5 ;  /* 0x0000000042027223 */ /* 0x002fcc0000010805 */
[----:B------:R1:W5:Y:S02]  /*26a00*/  MUFU.EX2 R164, R2 ;  /* 0x0000000200a47308 */ /* 0x0003640000000800 */
[----:B-1----:R-:W-:Y:S01]  /*26a10*/  FFMA.FTZ R2, R120, R0, -R5 ;  /* 0x0000000078027223 */ /* 0x002fe20000010805 */
[----:B-----5:R-:W-:-:S05]  /*26a20*/  F2FP.F16.F32.PACK_AB R8, R164, R166 ;  /* 0x000000a6a408723e */ /* 0x020fca00000000ff */
[----:B------:R1:W-:Y:S02]  /*26a30*/  MUFU.EX2 R163, R2 ;  /* 0x0000000200a37308 */ /* 0x0003e40000000800 */
[----:B-1----:R-:W-:-:S06]  /*26a40*/  FFMA.FTZ R2, R67, R0, -R5 ;  /* 0x0000000043027223 */ /* 0x002fcc0000010805 */
[----:B------:R1:W5:Y:S02]  /*26a50*/  MUFU.EX2 R162, R2 ;  /* 0x0000000200a27308 */ /* 0x0003640000000800 */
[----:B-1----:R-:W-:Y:S01]  /*26a60*/  FFMA.FTZ R2, R94, R0, -R3 ;  /* 0x000000005e027223 */ /* 0x002fe20000010803 */
[----:B-----5:R-:W-:-:S05]  /*26a70*/  F2FP.F16.F32.PACK_AB R10, R162, R163 ;  /* 0x000000a3a20a723e */ /* 0x020fca00000000ff */
[----:B------:R1:W-:Y:S02]  /*26a80*/  MUFU.EX2 R203, R2 ;  /* 0x0000000200cb7308 */ /* 0x0003e40000000800 */
[C---:B------:R-:W-:Y:S06]  /*26a90*/  HMMA.16816.F32 R44, R8.reuse, R18, R24 ;  /* 0x00000012082c723c */ /* 0x040fec0000001818 */
[C---:B---3--:R-:W-:Y:S06]  /*26aa0*/  HMMA.16816.F32 R24, R8.reuse, R28, R20 ;  /* 0x0000001c0818723c */ /* 0x048fec0000001814 */
[----:B------:R-:W-:Y:S01]  /*26ab0*/  HMMA.16816.F32 R20, R8, R30, R40 ;  /* 0x0000001e0814723c */ /* 0x000fe20000001828 */
[----:B-1----:R-:W-:-:S04]  /*26ac0*/  FFMA.FTZ R2, R65, R0, -R3 ;  /* 0x0000000041027223 */ /* 0x002fc80000010803 */
[----:B------:R1:W-:Y:S01]  /*26ad0*/  MUFU.EX2 R171, R2 ;  /* 0x0000000200ab7308 */ /* 0x0003e20000000800 */
[C---:B------:R-:W-:Y:S01]  /*26ae0*/  HMMA.16816.F32 R64, R8.reuse, R16, R32 ;  /* 0x000000100840723c */ /* 0x040fe20000001820 */
[----:B------:R-:W3:Y:S04]  /*26af0*/  LDSM.16.MT88.4 R16, [R182+0xc000] ;  /* 0x00c00000b610783b */ /* 0x000ee80000004200 */
[----:B------:R-:W5:Y:S01]  /*26b00*/  LDSM.16.MT88.4 R32, [R180+0xc000] ;  /* 0x00c00000b420783b */ /* 0x000f620000004200 */
[C---:B--2---:R-:W-:Y:S06]  /*26b10*/  HMMA.16816.F32 R68, R8.reuse, R52, R68 ;  /* 0x000000340844723c */ /* 0x044fec0000001844 */
[----:B------:R-:W-:Y:S01]  /*26b20*/  HMMA.16816.F32 R40, R8, R54, R60 ;  /* 0x000000360828723c */ /* 0x000fe2000000183c */
[----:B-1----:R-:W-:-:S05]  /*26b30*/  FFMA.FTZ R2, R117, R0, -R3 ;  /* 0x0000000075027223 */ /* 0x002fca0000010803 */
[C---:B----4-:R-:W-:Y:S01]  /*26b40*/  HMMA.16816.F32 R72, R8.reuse, R48, R72 ;  /* 0x000000300848723c */ /* 0x050fe20000001848 */
[----:B------:R1:W-:Y:S05]  /*26b50*/  MUFU.EX2 R167, R2 ;  /* 0x0000000200a77308 */ /* 0x0003ea0000000800 */
[----:B------:R-:W-:Y:S01]  /*26b60*/  HMMA.16816.F32 R56, R8, R50, R56 ;  /* 0x000000320838723c */ /* 0x000fe20000001838 */
[----:B------:R-:W2:Y:S06]  /*26b70*/  LDSM.16.MT88.4 R48, [R181+0xc000] ;  /* 0x00c00000b530783b */ /* 0x000eac0000004200 */
[----:B------:R-:W-:-:S02]  /*26b80*/  F2FP.F16.F32.PACK_AB R9, R241, R242 ;  /* 0x000000f2f109723e */ /* 0x000fc400000000ff */
[----:B------:R-:W-:Y:S01]  /*26b90*/  F2FP.F16.F32.PACK_AB R11, R225, R239 ;  /* 0x000000efe10b723e */ /* 0x000fe200000000ff */
[----:B-1----:R-:W-:-:S04]  /*26ba0*/  FFMA.FTZ R2, R122, R0, -R5 ;  /* 0x000000007a027223 */ /* 0x002fc80000010805 */
[----:B------:R1:W-:Y:S02]  /*26bb0*/  MUFU.EX2 R159, R2 ;  /* 0x00000002009f7308 */ /* 0x0003e40000000800 */
[----:B-1----:R-:W-:Y:S01]  /*26bc0*/  FFMA.FTZ R2, R79, R0, -R5 ;  /* 0x000000004f027223 */ /* 0x002fe20000010805 */
[----:B------:R-:W-:-:S05]  /*26bd0*/  MOV R79, R158 ;  /* 0x0000009e004f7202 */ /* 0x000fca0000000f00 */
[----:B------:R1:W4:Y:S02]  /*26be0*/  MUFU.EX2 R158, R2 ;  /* 0x00000002009e7308 */ /* 0x0003240000000800 */
        /* <DEDUP_REMOVED lines=12> */
[----:B---3--:R-:W-:Y:S01]  /*26cb0*/  HMMA.16816.F32 R28, R12, R18, R20 ;  /* 0x000000120c1c723c */ /* 0x008fe20000001814 */
[----:B------:R-:W3:Y:S01]  /*26cc0*/  LDSM.16.MT88.4 R20, [R182+0xc800] ;  /* 0x00c80000b614783b */ /* 0x000ee20000004200 */
[----:B-1----:R-:W-:-:S04]  /*26cd0*/  FFMA.FTZ R2, R112, R0, -R3 ;  /* 0x0000000070027223 */ /* 0x002fc80000010803 */
[C---:B------:R-:W-:Y:S01]  /*26ce0*/  HMMA.16816.F32 R64, R12.reuse, R36, R64 ;  /* 0x000000240c40723c */ /* 0x040fe20000001840 */
[----:B------:R-:W-:Y:S01]  /*26cf0*/  LDSM.16.MT88.4 R36, [R181+0xc800] ;  /* 0x00c80000b524783b */ /* 0x000fe20000004200 */
[----:B------:R1:W-:Y:S04]  /*26d00*/  MUFU.EX2 R161, R2 ;  /* 0x0000000200a17308 */ /* 0x0003e80000000800 */
[C---:B------:R-:W-:Y:S01]  /*26d10*/  HMMA.16816.F32 R60, R12.reuse, R16, R24 ;  /* 0x000000100c3c723c */ /* 0x040fe20000001818 */
[----:B------:R-:W3:Y:S05]  /*26d20*/  LDSM.16.MT88.4 R16, [R180+0xc800] ;  /* 0x00c80000b410783b */ /* 0x000eea0000004200 */
[C---:B-----5:R-:W-:Y:S06]  /*26d30*/  HMMA.16816.F32 R68, R12.reuse, R32, R68 ;  /* 0x000000200c44723c */ /* 0x060fec0000001844 */
[----:B------:R-:W-:Y:S01]  /*26d40*/  HMMA.16816.F32 R24, R12, R34, R40 ;  /* 0x000000220c18723c */ /* 0x000fe20000001828 */
[----:B-1----:R-:W-:Y:S01]  /*26d50*/  FFMA.FTZ R2, R80, R0, -R3 ;  /* 0x0000000050027223 */ /* 0x002fe20000010803 */
[----:B------:R-:W-:-:S03]  /*26d60*/  MOV R80, R154 ;  /* 0x0000009a00507202 */ /* 0x000fc60000000f00 */
[----:B------:R1:W-:Y:S01]  /*26d70*/  MUFU.EX2 R160, R2 ;  /* 0x0000000200a07308 */ /* 0x0003e20000000800 */
[C---:B--2---:R-:W-:Y:S06]  /*26d80*/  HMMA.16816.F32 R72, R12.reuse, R48, R72 ;  /* 0x000000300c48723c */ /* 0x044fec0000001848 */
[----:B------:R-:W-:Y:S07]  /*26d90*/  HMMA.16816.F32 R40, R12, R50, R56 ;  /* 0x000000320c28723c */ /* 0x000fee0000001838 */
[----:B------:R-:W-:-:S02]  /*26da0*/  F2FP.F16.F32.PACK_AB R13, R205, R209 ;  /* 0x000000d1cd0d723e */ /* 0x000fc400000000ff */
[----:B------:R-:W-:Y:S01]  /*26db0*/  F2FP.F16.F32.PACK_AB R15, R171, R203 ;  /* 0x000000cbab0f723e */ /* 0x000fe200000000ff */
[----:B-1----:R-:W-:-:S04]  /*26dc0*/  FFMA.FTZ R2, R129, R0, -R5 ;  /* 0x0000000081027223 */ /* 0x002fc80000010805 */
[----:B------:R1:W-:Y:S02]  /*26dd0*/  MUFU.EX2 R152, R2 ;  /* 0x0000000200987308 */ /* 0x0003e40000000800 */
[----:B-1----:R-:W-:Y:S01]  /*26de0*/  FFMA.FTZ R2, R83, R0, -R5 ;  /* 0x0000000053027223 */ /* 0x002fe20000010805 */
[----:B------:R-:W-:-:S05]  /*26df0*/  MOV R83, R155 ;  /* 0x0000009b00537202 */ /* 0x000fca0000000f00 */
        /* <DEDUP_REMOVED lines=12> */
[----:B---3--:R-:W-:Y:S01]  /*26ec0*/  HMMA.16816.F32 R32, R8, R22, R28 ;  /* 0x000000160820723c */ /* 0x008fe2000000181c */
        /* <DEDUP_REMOVED lines=8> */
[----:B------:R-:W5:Y:S01]  /*26f50*/  LDSM.16.MT88.4 R16, [R181+0xd000] ;  /* 0x00d00000b510783b */ /* 0x000f620000004200 */
        /* <DEDUP_REMOVED lines=12> */
[----:B--2---:R-:W-:-:S05]  /*27020*/  F2FP.F16.F32.PACK_AB R12, R144, R145 ;  /* 0x00000091900c723e */ /* 0x004fca00000000ff */
        /* <DEDUP_REMOVED lines=18> */
[C---:B-----5:R-:W-:Y:S01]  /*27150*/  HMMA.16816.F32 R72, R12.reuse, R16, R72 ;  /* 0x000000100c48723c */ /* 0x060fe20000001848 */
[----:B------:R2:W-:Y:S05]  /*27160*/  MUFU.EX2 R146, R2 ;  /* 0x0000000200927308 */ /* 0x0005ea0000000800 */
[----:B------:R-:W-:Y:S01]  /*27170*/  HMMA.16816.F32 R20, R12, R18, R40 ;  /* 0x000000120c14723c */ /* 0x000fe20000001828 */
[----:B------:R-:W5:Y:S04]  /*27180*/  LDSM.16.MT88.4 R16, [R181+0xd800] ;  /* 0x00d80000b510783b */ /* 0x000f680000004200 */
        /* <DEDUP_REMOVED lines=28> */
[----:B-----5:R-:W-:Y:S01]  /*27350*/  HMMA.16816.F32 R72, R8, R16, R72 ;  /* 0x000000100848723c */ /* 0x020fe20000001848 */
[----:B-1----:R-:W-:Y:S01]  /*27360*/  FFMA.FTZ R2, R194, R0, -R3 ;  /* 0x00000000c2027223 */ /* 0x002fe20000010803 */
[----:B------:R-:W-:-:S04]  /*27370*/  MOV R194, R88 ;  /* 0x0000005800c27202 */ /* 0x000fc80000000f00 */
[C---:B------:R-:W-:Y:S01]  /*27380*/  HMMA.16816.F32 R28, R8.reuse, R18, R20 ;  /* 0x00000012081c723c */ /* 0x040fe20000001814 */
[----:B------:R-:W1:Y:S01]  /*27390*/  LDSM.16.MT88.4 R16, [R181+0xe000] ;  /* 0x00e00000b510783b */ /* 0x000e620000004200 */
[----:B------:R4:W-:Y:S03]  /*273a0*/  MUFU.EX2 R136, R2 ;  /* 0x0000000200887308 */ /* 0x0009e60000000800 */
[----:B------:R-:W5:Y:S01]  /*273b0*/  LDSM.16.MT88.4 R20, [R139+0xe800] ;  /* 0x00e800008b14783b */ /* 0x000f620000004200 */
        /* <DEDUP_REMOVED lines=29> */
[----:B-----5:R-:W-:-:S05]  /*27590*/  FFMA.FTZ R2, R104, R0, -R3 ;  /* 0x0000000068027223 */ /* 0x020fca0000010803 */
[C---:B------:R-:W-:Y:S01]  /*275a0*/  HMMA.16816.F32 R40, R12.reuse, R18, R28 ;  /* 0x000000120c28723c */ /* 0x040fe2000000181c */
[----:B----4-:R-:W-:Y:S01]  /*275b0*/  F2FP.F16.F32.PACK_AB R17, R122, R136 ;  /* 0x000000887a11723e */ /* 0x010fe200000000ff */
[----:B------:R1:W4:Y:S04]  /*275c0*/  MUFU.EX2 R119, R2 ;  /* 0x0000000200777308 */ /* 0x0003280000000800 */
[----:B------:R-:W-:Y:S01]  /*275d0*/  HMMA.16816.F32 R68, R12, R32, R68 ;  /* 0x000000200c44723c */ /* 0x000fe20000001844 */
[----:B------:R-:W-:Y:S01]  /*275e0*/  LDSM.16.MT88.4 R12, [R182+0xf000] ;  /* 0x00f00000b60c783b */ /* 0x000fe20000004200 */
[--C-:B-1----:R-:W-:Y:S01]  /*275f0*/  FFMA.FTZ R2, R208, R0, -R5.reuse ;  /* 0x00000000d0027223 */ /* 0x102fe20000010805 */
[----:B----4-:R-:W-:Y:S02]  /*27600*/  F2FP.F16.F32.PACK_AB R19, R119, R121 ;  /* 0x000000797713723e */ /* 0x010fe400000000ff */
[----:B------:R-:W-:Y:S01]  /*27610*/  MOV R208, R198 ;  /* 0x000000c600d07202 */ /* 0x000fe20000000f00 */
[----:B------:R1:W-:Y:S01]  /*27620*/  MUFU.EX2 R112, R2 ;  /* 0x0000000200707308 */ /* 0x0003e20000000800 */
[----:B------:R-:W-:Y:S01]  /*27630*/  MOV R198, R80 ;  /* 0x0000005000c67202 */ /* 0x000fe20000000f00 */
[----:B-1----:R-:W-:-:S06]  /*27640*/  FFMA.FTZ R2, R108, R0, -R5 ;  /* 0x000000006c027223 */ /* 0x002fcc0000010805 */
[----:B------:R1:W4:Y:S02]  /*27650*/  MUFU.EX2 R108, R2 ;  /* 0x00000002006c7308 */ /* 0x0003240000000800 */
[----:B-1----:R-:W-:Y:S01]  /*27660*/  FFMA.FTZ R2, R206, R0, -R5 ;  /* 0x00000000ce027223 */ /* 0x002fe20000010805 */
[----:B----4-:R-:W-:Y:S02]  /*27670*/  F2FP.F16.F32.PACK_AB R8, R108, R112 ;  /* 0x000000706c08723e */ /* 0x010fe400000000ff */
[----:B------:R-:W-:-:S03]  /*27680*/  MOV R206, R194 ;  /* 0x000000c200ce7202 */ /* 0x000fc60000000f00 */
[----:B------:R1:W-:Y:S01]  /*27690*/  MUFU.EX2 R106, R2 ;  /* 0x00000002006a7308 */ /* 0x0003e20000000800 */
[----:B------:R-:W-:Y:S01]  /*276a0*/  MOV R194, R82 ;  /* 0x0000005200c27202 */ /* 0x000fe20000000f00 */
[----:B-1----:R-:W-:-:S06]  /*276b0*/  FFMA.FTZ R2, R110, R0, -R5 ;  /* 0x000000006e027223 */ /* 0x002fcc0000010805 */
        /* <DEDUP_REMOVED lines=34> */
[----:B------:R1:W5:Y:S02]  /*278e0*/  MUFU.EX2 R103, R2 ;  /* 0x0000000200677308 */ /* 0x0003640000000800 */
[C---:B----4-:R-:W-:Y:S06]  /*278f0*/  HMMA.16816.F32 R64, R16.reuse, R20, R64 ;  /* 0x000000141040723c */ /* 0x050fec0000001840 */
[C---:B------:R-:W-:Y:S01]  /*27900*/  HMMA.16816.F32 R52, R16.reuse, R22, R32 ;  /* 0x000000161034723c */ /* 0x040fe20000001820 */
[----:B------:R-:W4:Y:S05]  /*27910*/  LDSM.16.MT88.4 R20, [R182+0xf800] ;  /* 0x00f80000b614783b */ /* 0x000f2a0000004200 */
[----:B------:R-:W-:Y:S01]  /*27920*/  HMMA.16816.F32 R40, R16, R12, R28 ;  /* 0x0000000c1028723c */ /* 0x000fe2000000181c */
[----:B-1----:R-:W-:-:S04]  /*27930*/  FFMA.FTZ R2, R210, R0, -R3 ;  /* 0x00000000d2027223 */ /* 0x002fc80000010803 */
[----:B------:R1:W-:Y:S01]  /*27940*/  MUFU.EX2 R102, R2 ;  /* 0x0000000200667308 */ /* 0x0003e20000000800 */
[----:B------:R-:W-:Y:S01]  /*27950*/  HMMA.16816.F32 R32, R16, R14, R24 ;  /* 0x0000000e1020723c */ /* 0x000fe20000001818 */
[----:B------:R-:W-:-:S05]  /*27960*/  F2FP.F16.F32.PACK_AB R13, R110, R114 ;  /* 0x000000726e0d723e */ /* 0x000fca00000000ff */
[----:B--2---:R-:W-:Y:S01]  /*27970*/  HMMA.16816.F32 R72, R16, R36, R72 ;  /* 0x000000241048723c */ /* 0x004fe20000001848 */
[----:B-----5:R-:W-:-:S05]  /*27980*/  F2FP.F16.F32.PACK_AB R15, R103, R109 ;  /* 0x0000006d670f723e */ /* 0x020fca00000000ff */
        /* <DEDUP_REMOVED lines=19> */
[C---:B------:R-:W-:Y:S06]  /*27ac0*/  HMMA.16816.F32 R32, R12.reuse, R8, R28 ;  /* 0x000000080c20723c */ /* 0x040fec000000181c */
[----:B------:R-:W-:Y:S01]  /*27ad0*/  HMMA.16816.F32 R28, R12, R10, R24 ;  /* 0x0000000a0c1c723c */ /* 0x000fe20000001818 */
[----:B-1----:R-:W-:Y:S01]  /*27ae0*/  FFMA.FTZ R2, R107, R0, -R3 ;  /* 0x000000006b027223 */ /* 0x002fe20000010803 */
[----:B------:R-:W1:Y:S01]  /*27af0*/  LDSM.16.MT88.4 R24, [R180+0x10000] ;  /* 0x01000000b418783b */ /* 0x000e620000004200 */
[----:B------:R-:W-:-:S02]  /*27b00*/  F2FP.F16.F32.PACK_AB R9, R96, R102 ;  /* 0x000000666009723e */ /* 0x000fc400000000ff */
[----:B------:R3:W4:Y:S01]  /*27b10*/  MUFU.EX2 R90, R2 ;  /* 0x00000002005a7308 */ /* 0x0007220000000800 */
[C---:B------:R-:W-:Y:S01]  /*27b20*/  HMMA.16816.F32 R56, R12.reuse, R50, R52 ;  /* 0x000000320c38723c */ /* 0x040fe20000001834 */
[----:B------:R-:W5:Y:S05]  /*27b30*/  LDSM.16.MT88.4 R52, [R139+0x10000] ;  /* 0x010000008b34783b */ /* 0x000f6a0000004200 */
[C---:B------:R-:W-:Y:S06]  /*27b40*/  HMMA.16816.F32 R64, R12.reuse, R48, R64 ;  /* 0x000000300c40723c */ /* 0x040fec0000001840 */
[----:B------:R-:W-:Y:S01]  /*27b50*/  HMMA.16816.F32 R48, R12, R20, R40 ;  /* 0x000000140c30723c */ /* 0x000fe20000001828 */
[----:B------:R-:W5:Y:S01]  /*27b60*/  LDSM.16.MT88.4 R40, [R182+0x10000] ;  /* 0x01000000b628783b */ /* 0x000f620000004200 */
        /* <DEDUP_REMOVED lines=20> */
[C---:B-----5:R-:W-:Y:S06]  /*27cb0*/  HMMA.16816.F32 R64, R8.reuse, R52, R64 ;  /* 0x000000340840723c */ /* 0x060fec0000001840 */
[C---:B------:R-:W-:Y:S01]  /*27cc0*/  HMMA.16816.F32 R56, R8.reuse, R54, R56 ;  /* 0x000000360838723c */ /* 0x040fe20000001838 */
[----:B--2---:R-:W-:Y:S01]  /*27cd0*/  FFMA.FTZ R2, R4, R6, R238 ;  /* 0x0000000604027223 */ /* 0x004fe200000100ee */
[----:B------:R-:W-:Y:S01]  /*27ce0*/  FFMA.FTZ R6, R197, R7, R217 ;  /* 0x00000007c5067223 */ /* 0x000fe200000100d9 */
[-C--:B------:R-:W-:Y:S01]  /*27cf0*/  FFMA.FTZ R4, R221, R0.reuse, -R3 ;  /* 0x00000000dd047223 */ /* 0x080fe20000010803 */
[----:B------:R-:W-:Y:S01]  /*27d00*/  MOV R197, R199 ;  /* 0x000000c700c57202 */ /* 0x000fe20000000f00 */
[----:B------:R-:W-:Y:S01]  /*27d10*/  FADD.FTZ R7, R240, R2 ;  /* 0x00000002f0077221 */ /* 0x000fe20000010000 */
[----:B------:R-:W-:Y:S01]  /*27d20*/  FFMA.FTZ R2, R224, R0, -R5 ;  /* 0x00000000e0027223 */ /* 0x000fe20000010805 */
[----:B------:R-:W-:Y:S01]  /*27d30*/  FADD.FTZ R6, R227, R6 ;  /* 0x00000006e3067221 */ /* 0x000fe20000010000 */
[----:B------:R1:W-:Y:S01]  /*27d40*/  MUFU.EX2 R83, R4 ;  /* 0x0000000400537308 */ /* 0x0003e20000000800 */
[----:B------:R-:W-:Y:S01]  /*27d50*/  MOV R199, R81 ;  /* 0x0000005100c77202 */ /* 0x000fe20000000f00 */
[C---:B------:R-:W-:Y:S01]  /*27d60*/  HMMA.16816.F32 R32, R8.reuse, R26, R28 ;  /* 0x0000001a0820723c */ /* 0x040fe2000000181c */
[----:B------:R-:W-:Y:S01]  /*27d70*/  FADD.FTZ R6, R237, R6 ;  /* 0x00000006ed067221 */ /* 0x000fe20000010000 */
[----:B------:R-:W2:Y:S03]  /*27d80*/  LDSM.16.MT88.4 R24, [R182+0x10800] ;  /* 0x01080000b618783b */ /* 0x000ea60000004200 */
        /* <DEDUP_REMOVED lines=8> */
[----:B-----5:R-:W-:-:S05]  /*27e10*/  FFMA.FTZ R2, R128, R0, -R5 ;  /* 0x0000000080027223 */ /* 0x020fca0000010805 */
[----:B------:R-:W-:Y:S01]  /*27e20*/  HMMA.16816.F32 R28, R8, R14, R16 ;  /* 0x0000000e081c723c */ /* 0x000fe20000001810 */
[----:B------:R1:W3:Y:S01]  /*27e30*/  MUFU.EX2 R81, R2 ;  /* 0x0000000200517308 */ /* 0x0002e20000000800 */
[----:B------:R-:W5:Y:S04]  /*27e40*/  LDSM.16.MT88.4 R12, [R180+0x10800] ;  /* 0x01080000b40c783b */ /* 0x000f680000004200 */
[----:B------:R-:W5:Y:S01]  /*27e50*/  LDSM.16.MT88.4 R16, [R181+0x10800] ;  /* 0x01080000b510783b */ /* 0x000f620000004200 */
[----:B----4-:R-:W-:Y:S01]  /*27e60*/  F2FP.F16.F32.PACK_AB R9, R84, R89 ;  /* 0x000000595409723e */ /* 0x010fe200000000ff */
[----:B-1----:R-:W-:Y:S01]  /*27e70*/  FADD.FTZ R2, R245, R4 ;  /* 0x00000004f5027221 */ /* 0x002fe20000010000 */
[----:B------:R-:W-:Y:S01]  /*27e80*/  FFMA.FTZ R4, R226, R0, -R5 ;  /* 0x00000000e2047223 */ /* 0x000fe20000010805 */
[----:B---3--:R-:W-:-:S02]  /*27e90*/  F2FP.F16.F32.PACK_AB R8, R81, R82 ;  /* 0x000000525108723e */ /* 0x008fc400000000ff */
[----:B------:R-:W-:Y:S01]  /*27ea0*/  FADD.FTZ R2, R246, R2 ;  /* 0x00000002f6027221 */ /* 0x000fe20000010000 */
[----:B------:R1:W-:Y:S03]  /*27eb0*/  MUFU.EX2 R80, R4 ;  /* 0x0000000400507308 */ /* 0x0003e60000000800 */
        /* <DEDUP_REMOVED lines=56> */
[----:B-----5:R-:W-:Y:S01]  /*28240*/  HMMA.16816.F32 R36, R8, R12, R36 ;  /* 0x0000000c0824723c */ /* 0x020fe20000001824 */
        /* <DEDUP_REMOVED lines=13> */
[----:B------:R2:W5:Y:S01]  /*28320*/  MUFU.EX2 R63, R4 ;  /* 0x00000004003f7308 */ /* 0x0005620000000800 */
        /* <DEDUP_REMOVED lines=8> */
[----:B-----5:R-:W-:-:S03]  /*283b0*/  F2FP.F16.F32.PACK_AB R8, R63, R68 ;  /* 0x000000443f08723e */ /* 0x020fc600000000ff */
        /* <DEDUP_REMOVED lines=10> */
[----:B------:R2:W-:Y:S03]  /*28460*/  MUFU.EX2 R55, R2 ;  /* 0x0000000200377308 */ /* 0x0005e60000000800 */
[C---:B-1----:R-:W-:Y:S06]  /*28470*/  HMMA.16816.F32 R168, R8.reuse, R24, R64 ;  /* 0x0000001808a8723c */ /* 0x042fec0000001840 */
[C---:B------:R-:W-:Y:S06]  /*28480*/  HMMA.16816.F32 R24, R8.reuse, R26, R56 ;  /* 0x0000001a0818723c */ /* 0x040fec0000001838 */
[C---:B------:R-:W-:Y:S01]  /*28490*/  HMMA.16816.F32 R44, R8.reuse, R22, R44 ;  /* 0x00000016082c723c */ /* 0x040fe2000000182c */
[----:B--2---:R-:W-:Y:S01]  /*284a0*/  FADD.FTZ R2, R165, R4 ;  /* 0x00000004a5027221 */ /* 0x004fe20000010000 */
[----:B------:R-:W-:Y:S01]  /*284b0*/  FADD.FTZ R4, R133, R6 ;  /* 0x0000000685047221 */ /* 0x000fe20000010000 */
[-CC-:B------:R-:W-:Y:S01]  /*284c0*/  FFMA.FTZ R6, R234, R0.reuse, -R3.reuse ;  /* 0x00000000ea067223 */ /* 0x180fe20000010803 */
[-C--:B------:R-:W-:Y:S01]  /*284d0*/  FFMA.FTZ R3, R202, R0.reuse, -R3 ;  /* 0x00000000ca037223 */ /* 0x080fe20000010803 */
[----:B------:R-:W-:Y:S01]  /*284e0*/  FADD.FTZ R2, R161, R2 ;  /* 0x00000002a1027221 */ /* 0x000fe20000010000 */
[----:B------:R-:W-:Y:S01]  /*284f0*/  FADD.FTZ R4, R131, R4 ;  /* 0x0000000483047221 */ /* 0x000fe20000010000 */
[----:B------:R1:W-:Y:S01]  /*28500*/  MUFU.EX2 R53, R6 ;  /* 0x0000000600357308 */ /* 0x0003e20000000800 */
[----:B------:R-:W2:Y:S01]  /*28510*/  LDSM.16.MT88.4 R164, [R139+0x11800] ;  /* 0x011800008ba4783b */ /* 0x000ea20000004200 */
[----:B------:R-:W-:Y:S01]  /*28520*/  FADD.FTZ R2, R160, R2 ;  /* 0x00000002a0027221 */ /* 0x000fe20000010000 */
[----:B------:R-:W-:Y:S01]  /*28530*/  FADD.FTZ R4, R124, R4 ;  /* 0x000000047c047221 */ /* 0x000fe20000010000 */
[C---:B------:R-:W-:Y:S02]  /*28540*/  HMMA.16816.F32 R160, R8.reuse, R20, R48 ;  /* 0x0000001408a0723c */ /* 0x040fe40000001830 */
[----:B------:R-:W-:Y:S01]  /*28550*/  FADD.FTZ R2, R155, R2 ;  /* 0x000000029b027221 */ /* 0x000fe20000010000 */
[----:B------:R-:W-:Y:S01]  /*28560*/  FADD.FTZ R4, R120, R4 ;  /* 0x0000000478047221 */ /* 0x000fe20000010000 */
[----:B------:R-:W3:Y:S02]  /*28570*/  MUFU.EX2 R3, R3 ;  /* 0x0000000300037308 */ /* 0x000ee40000000800 */
[----:B------:R-:W-:Y:S01]  /*28580*/  FADD.FTZ R2, R154, R2 ;  /* 0x000000029a027221 */ /* 0x000fe20000010000 */
[----:B------:R-:W-:Y:S01]  /*28590*/  FADD.FTZ R4, R118, R4 ;  /* 0x0000000476047221 */ /* 0x000fe20000010000 */
[----:B----4-:R-:W-:Y:S02]  /*285a0*/  HMMA.16816.F32 R40, R8, R12, R40 ;  /* 0x0000000c0828723c */ /* 0x010fe40000001828 */
[----:B------:R-:W-:Y:S01]  /*285b0*/  FADD.FTZ R2, R153, R2 ;  /* 0x0000000299027221 */ /* 0x000fe20000010000 */
[----:B------:R-:W-:Y:S01]  /*285c0*/  FADD.FTZ R4, R117, R4 ;  /* 0x0000000475047221 */ /* 0x000fe20000010000 */
[----:B-1----:R-:W-:-:S02]  /*285d0*/  FFMA.FTZ R6, R235, R0, -R5 ;  /* 0x00000000eb067223 */ /* 0x002fc40000010805 */
[----:B------:R-:W-:Y:S01]  /*285e0*/  FADD.FTZ R2, R148, R2 ;  /* 0x0000000294027221 */ /* 0x000fe20000010000 */
[----:B------:R-:W-:Y:S01]  /*285f0*/  FADD.FTZ R4, R116, R4 ;  /* 0x0000000474047221 */ /* 0x000fe20000010000 */
[----:B------:R-:W1:Y:S01]  /*28600*/  LDSM.16.MT88.4 R148, [R180+0x11800] ;  /* 0x01180000b494783b */ /* 0x000e620000004200 */
[----:B------:R4:W-:Y:S01]  /*28610*/  MUFU.EX2 R52, R6 ;  /* 0x0000000600347308 */ /* 0x0009e20000000800 */
[----:B------:R-:W-:Y:S01]  /*28620*/  FADD.FTZ R2, R147, R2 ;  /* 0x0000000293027221 */ /* 0x000fe20000010000 */
[----:B------:R-:W-:Y:S01]  /*28630*/  FADD.FTZ R4, R112, R4 ;  /* 0x0000000470047221 */ /* 0x000fe20000010000 */
[----:B------:R-:W-:Y:S01]  /*28640*/  HMMA.16816.F32 R152, R8, R16, R36 ;  /* 0x000000100898723c */ /* 0x000fe20000001824 */
[----:B---3--:R-:W-:Y:S01]  /*28650*/  F2FP.F16.F32.PACK_AB R143, R3, R53 ;  /* 0x00000035038f723e */ /* 0x008fe200000000ff */
[----:B------:R-:W-:Y:S01]  /*28660*/  FADD.FTZ R2, R146, R2 ;  /* 0x0000000292027221 */ /* 0x000fe20000010000 */
[----:B------:R-:W-:Y:S01]  /*28670*/  FADD.FTZ R4, R108, R4 ;  /* 0x000000046c047221 */ /* 0x000fe20000010000 */
[----:B------:R-:W-:-:S02]  /*28680*/  MOV R116, R77 ;  /* 0x0000004d00747202 */ /* 0x000fc40000000f00 */
[----:B------:R-:W-:Y:S01]  /*28690*/  FADD.FTZ R2, R141, R2 ;  /* 0x000000028d027221 */ /* 0x000fe20000010000 */
[----:B------:R-:W-:Y:S01]  /*286a0*/  FADD.FTZ R4, R106, R4 ;  /* 0x000000046a047221 */ /* 0x000fe20000010000 */
[C---:B------:R-:W-:Y:S01]  /*286b0*/  HMMA.16816.F32 R16, R8.reuse, R18, R32 ;  /* 0x000000120810723c */ /* 0x040fe20000001820 */
[----:B------:R-:W-:Y:S01]  /*286c0*/  F2FP.F16.F32.PACK_AB R141, R54, R55 ;  /* 0x00000037368d723e */ /* 0x000fe200000000ff */
[----:B------:R-:W-:Y:S01]  /*286d0*/  FADD.FTZ R2, R140, R2 ;  /* 0x000000028c027221 */ /* 0x000fe20000010000 */
[----:B------:R-:W-:Y:S01]  /*286e0*/  FADD.FTZ R4, R104, R4 ;  /* 0x0000000468047221 */ /* 0x000fe20000010000 */
[----:B------:R-:W-:Y:S01]  /*286f0*/  MOV R37, R76 ;  /* 0x0000004c00257202 */ /* 0x000fe20000000f00 */
[-CC-:B----4-:R-:W-:Y:S01]  /*28700*/  FFMA.FTZ R6, R179, R0.reuse, -R5.reuse ;  /* 0x00000000b3067223 */ /* 0x190fe20000010805 */
[----:B------:R-:W-:Y:S01]  /*28710*/  FADD.FTZ R2, R136, R2 ;  /* 0x0000000288027221 */ /* 0x000fe20000010000 */
[----:B------:R-:W-:Y:S02]  /*28720*/  HMMA.16816.F32 R28, R8, R14, R28 ;  /* 0x0000000e081c723c */ /* 0x000fe4000000181c */
[----:B------:R3:W4:Y:S02]  /*28730*/  MUFU.EX2 R48, R6 ;  /* 0x0000000600307308 */ /* 0x0007240000000800 */
[-CC-:B---3--:R-:W-:Y:S01]  /*28740*/  FFMA.FTZ R6, R236, R0.reuse, -R5.reuse ;  /* 0x00000000ec067223 */ /* 0x188fe20000010805 */
[----:B------:R-:W-:Y:S01]  /*28750*/  FFMA.FTZ R5, R193, R0, -R5 ;  /* 0x00000000c1057223 */ /* 0x000fe20000010805 */
[----:B------:R-:W-:Y:S01]  /*28760*/  FADD.FTZ R0, R99, R4 ;  /* 0x0000000463007221 */ /* 0x000fe20000010000 */
[----:B------:R-:W-:-:S03]  /*28770*/  FADD.FTZ R4, R122, R2 ;  /* 0x000000027a047221 */ /* 0x000fc60000010000 */
[----:B------:R-:W-:Y:S01]  /*28780*/  MUFU.EX2 R21, R6 ;  /* 0x0000000600157308 */ /* 0x000fe20000000800 */
[----:B----4-:R-:W-:Y:S01]  /*28790*/  F2FP.F16.F32.PACK_AB R140, R48, R52 ;  /* 0x00000034308c723e */ /* 0x010fe200000000ff */
        /* <DEDUP_REMOVED lines=13> */
[----:B---3--:R-:W3:Y:S02]  /*28870*/  LDSM.16.MT88.4 R4, [R181+0x11800] ;  /* 0x01180000b504783b */ /* 0x008ee40000004200 */
[----:B------:R-:W-:Y:S01]  /*28880*/  FADD.FTZ R2, R91, R2 ;  /* 0x000000025b027221 */ /* 0x000fe20000010000 */
[----:B------:R-:W-:Y:S01]  /*28890*/  FADD.FTZ R0, R102, R0 ;  /* 0x0000000066007221 */ /* 0x000fe20000010000 */
[----:B----4-:R-:W-:Y:S02]  /*288a0*/  F2FP.F16.F32.PACK_AB R142, R20, R21 ;  /* 0x00000015148e723e */ /* 0x010fe400000000ff */
        /* <DEDUP_REMOVED lines=38> */
[----:B------:R-:W-:Y:S01]  /*28b10*/  HMMA.16816.F32 R140, R140, R6, R28 ;  /* 0x000000068c8c723c */ /* 0x000fe2000000181c */
[----:B------:R2:W-:Y:S04]  /*28b20*/  STL [R1+0x10], R3 ;  /* 0x0000100301007387 */ /* 0x0005e80000100800 */
[----:B------:R2:W-:-:S15]  /*28b30*/  STL [R1+0x14], R0 ;  /* 0x0000140001007387 */ /* 0x0005de0000100800 */
[----:B------:R-:W-:-:S04]  /*28b40*/  NOP ;  /* 0x0000000000007918 */ /* 0x000fc80000000000 */
.L_x_4536:
        /* <DEDUP_REMOVED lines=139> */
.L_x_4556:
        /* <DEDUP_REMOVED lines=83> */
.L_x_4549:
[----:B------:R-:W-:Y:S02]  /*29930*/  R2UR UR4, R12 ;  /* 0x000000000c0472ca */ /* 0x000fe400000e0000 */
[----:B------:R-:W-:Y:S11]  /*29940*/  R2UR UR5, R13 ;  /* 0x000000000d0572ca */ /* 0x000ff600000e0000 */
[----:B------:R-:W-:Y:S02]  /*29950*/  @!UPT UIADD3 URZ, URZ, URZ, URZ ;  /* 0x0000003f3f3ff290 */ /* 0x000fe4000fffe03f */
[----:B------:R-:W3:Y:S02]  /*29960*/  LD.E R0, desc[UR4][R14.64+0x40] ;  /* 0x000040040e007980 */ /* 0x000ee4000c101900 */
[----:B---3--:R-:W-:Y:S05]  /*29970*/  IMAD.U32 R0, R0, -0x100, RZ ;  /* 0xffffff0000007824 */ /* 0x008fea00078e00ff */
[----:B------:R-:W-:Y:S02]  /*29980*/  SHF.R.S32.HI R2, RZ, 0x1f, R0 ;  /* 0x0000001fff027819 */ /* 0x000fe40000011400 */
.L_x_4550:
[----:B------:R-:W-:Y:S05]  /*29990*/  BSYNC B0 ;  /* 0x0000000000007941 */ /* 0x000fea0003800000 */
.L_x_4548:
[----:B------:R-:W3:Y:S01]  /*299a0*/  LDL R3, [R1+0x8] ;  /* 0x0000080001037983 */ /* 0x000ee20000100800 */
[C---:B------:R-:W-:Y:S01]  /*299b0*/  LEA R192, P5, R0.reuse, R248, 0x1 ;  /* 0x000000f800c07211 */ /* 0x040fe200078a08ff */
        /* <DEDUP_REMOVED lines=390> */
[-C--:B------:R-:W-:Y:S06]  /*2b220*/  FMUL.FTZ R15, R15, R0.reuse ;  /* 0x000000000f0f7220 */ /* 0x080fec0000410000 */
[-C--:B------:R-:W-:Y:S01]  /*2b230*/  FMUL.FTZ R16, R16, R0.reuse ;  /* 0x0000000010107220 */ /* 0x080fe20000410000 */
[-C--:B------:R-:W-:Y:S01]  /*2b240*/  FMUL.FTZ R17, R17, R0.reuse ;  /* 0x0000000011117220 */ /* 0x080fe20000410000 */
[----:B------:R-:W2:Y:S01]  /*2b250*/  MUFU.TANH R236, R4 ;  /* 0x0000000400ec7308 */ /* 0x000ea20000002400 */
[-C--:B------:R-:W-:Y:S01]  /*2b260*/  FMUL.FTZ R18, R18, R0.reuse ;  /* 0x0000000012127220 */ /* 0x080fe20000410000 */
[-C--:B------:R-:W-:Y:S02]  /*2b270*/  FMUL.FTZ R19, R19, R0.reuse ;  /* 0x0000000013137220 */ /* 0x080fe40000410000 */
[-C--:B------:R-:W-:Y:S01]  /*2b280*/  FMUL.FTZ R20, R20, R0.reuse ;  /* 0x0000000014147220 */ /* 0x080fe20000410000 */
[-C--:B------:R-:W-:Y:S01]  /*2b290*/  FMUL.FTZ R21, R21, R0.reuse ;  /* 0x0000000015157220 */ /* 0x080fe20000410000 */
[-C--:B------:R-:W-:Y:S01]  /*2b2a0*/  FMUL.FTZ R22, R22, R0.reuse ;  /* 0x0000000016167220 */ /* 0x080fe20000410000 */
[-C--:B------:R-:W-:Y:S03]  /*2b2b0*/  FMUL.FTZ R23, R23, R0.reuse ;  /* 0x0000000017177220 */ /* 0x080fe60000410000 */
[-C--:B------:R-:W-:Y:S01]  /*2b2c0*/  FMUL.FTZ R24, R24, R0.reuse ;  /* 0x0000000018187220 */ /* 0x080fe20000410000 */
        /* <DEDUP_REMOVED lines=71> */
[-C--:B------:R-:W-:Y:S08]  /*2b740*/  FMUL.FTZ R53, R53, R0.reuse ;  /* 0x0000000035357220 */ /* 0x080ff00000410000 */
[----:B------:R-:W1:Y:S01]  /*2b750*/  MUFU.TANH R217, R39 ;  /* 0x0000002700d97308 */ /* 0x000e620000002400 */
[-C--:B------:R-:W-:Y:S01]  /*2b760*/  FMUL.FTZ R56, R56, R0.reuse ;  /* 0x0000000038387220 */ /* 0x080fe20000410000 */
[-C--:B------:R-:W-:Y:S08]  /*2b770*/  FMUL.FTZ R57, R57, R0.reuse ;  /* 0x0000000039397220 */ /* 0x080ff00000410000 */
[----:B------:R-:W1:Y:S10]  /*2b780*/  MUFU.TANH R227, R40 ;  /* 0x0000002800e37308 */ /* 0x000e740000002400 */
[----:B------:R-:W1:Y:S01]  /*2b790*/  MUFU.TANH R204, R42 ;  /* 0x0000002a00cc7308 */ /* 0x000e620000002400 */
[C---:B-----5:R-:W-:Y:S09]  /*2b7a0*/  HMMA.16816.F32 R60, R172.reuse, R176, R60 ;  /* 0x000000b0ac3c723c */ /* 0x060ff2000000183c */
[----:B------:R5:W1:Y:S01]  /*2b7b0*/  MUFU.TANH R216, R43 ;  /* 0x0000002b00d87308 */ /* 0x000a620000002400 */
[C---:B------:R-:W-:Y:S01]  /*2b7c0*/  HMMA.16816.F32 R64, R172.reuse, R178, R64 ;  /* 0x000000b2ac40723c */ /* 0x040fe20000001840 */
[----:B------:R-:W2:Y:S08]  /*2b7d0*/  LDSM.16.M88.4 R176, [R183+0x4000] ;  /* 0x00400000b7b0783b */ /* 0x000eb00000000200 */
[----:B------:R3:W1:Y:S10]  /*2b7e0*/  MUFU.TANH R226, R44 ;  /* 0x0000002c00e27308 */ /* 0x0006740000002400 */
[----:B------:R4:W1:Y:S01]  /*2b7f0*/  MUFU.TANH R237, R45 ;  /* 0x0000002d00ed7308 */ /* 0x0008620000002400 */
[-C--:B-----5:R-:W-:Y:S01]  /*2b800*/  FMUL.FTZ R43, R59, R0.reuse ;  /* 0x000000003b2b7220 */ /* 0x0a0fe20000410000 */
[-C--:B------:R-:W-:Y:S01]  /*2b810*/  FMUL.FTZ R60, R60, R0.reuse ;  /* 0x000000003c3c7220 */ /* 0x080fe20000410000 */
[-C--:B------:R-:W-:Y:S01]  /*2b820*/  FMUL.FTZ R61, R61, R0.reuse ;  /* 0x000000003d3d7220 */ /* 0x080fe20000410000 */
[-C--:B------:R-:W-:Y:S01]  /*2b830*/  FMUL.FTZ R42, R62, R0.reuse ;  /* 0x000000003e2a7220 */ /* 0x080fe20000410000 */
[-C--:B------:R-:W-:Y:S05]  /*2b840*/  FMUL.FTZ R40, R63, R0.reuse ;  /* 0x000000003f287220 */ /* 0x080fea0000410000 */
[----:B------:R5:W1:Y:S01]  /*2b850*/  MUFU.TANH R201, R46 ;  /* 0x0000002e00c97308 */ /* 0x000a620000002400 */
[-C--:B---3--:R-:W-:Y:S01]  /*2b860*/  FMUL.FTZ R44, R58, R0.reuse ;  /* 0x000000003a2c7220 */ /* 0x088fe20000410000 */
[-C--:B------:R-:W-:Y:S01]  /*2b870*/  FMUL.FTZ R64, R64, R0.reuse ;  /* 0x0000000040407220 */ /* 0x080fe20000410000 */
[-C--:B------:R-:W-:Y:S01]  /*2b880*/  FMUL.FTZ R65, R65, R0.reuse ;  /* 0x0000000041417220 */ /* 0x080fe20000410000 */
[-C--:B------:R-:W-:Y:S01]  /*2b890*/  FMUL.FTZ R39, R66, R0.reuse ;  /* 0x0000000042277220 */ /* 0x080fe20000410000 */
[-C--:B------:R-:W-:Y:S05]  /*2b8a0*/  FMUL.FTZ R38, R67, R0.reuse ;  /* 0x0000000043267220 */ /* 0x080fea0000410000 */
[----:B------:R3:W1:Y:S01]  /*2b8b0*/  MUFU.TANH R203, R47 ;  /* 0x0000002f00cb7308 */ /* 0x0006620000002400 */
[-C--:B----4-:R-:W-:Y:S09]  /*2b8c0*/  FMUL.FTZ R45, R55, R0.reuse ;  /* 0x00000000372d7220 */ /* 0x090ff20000410000 */
[----:B------:R4:W1:Y:S01]  /*2b8d0*/  MUFU.TANH R214, R48 ;  /* 0x0000003000d67308 */ /* 0x0008620000002400 */
[-C--:B-----5:R-:W-:Y:S01]  /*2b8e0*/  FMUL.FTZ R46, R54, R0.reuse ;  /* 0x00000000362e7220 */ /* 0x0a0fe20000410000 */
[C---:B--2---:R-:W-:Y:S08]  /*2b8f0*/  HMMA.16816.F32 R68, R172.reuse, R176, R68 ;  /* 0x000000b0ac44723c */ /* 0x044ff00000001844 */
[----:B------:R2:W1:Y:S01]  /*2b900*/  MUFU.TANH R247, R5 ;  /* 0x0000000500f77308 */ /* 0x0004620000002400 */
[C---:B------:R-:W-:Y:S01]  /*2b910*/  HMMA.16816.F32 R72, R172.reuse, R178, R72 ;  /* 0x000000b2ac48723c */ /* 0x040fe20000001848 */
[----:B------:R-:W5:Y:S02]  /*2b920*/  LDSM.16.M88.4 R176, [R183+0x4800] ;  /* 0x00480000b7b0783b */ /* 0x000f640000000200 */
[-C--:B---3--:R-:W-:Y:S06]  /*2b930*/  FMUL.FTZ R47, R51, R0.reuse ;  /* 0x00000000332f7220 */ /* 0x088fec0000410000 */
[----:B------:R2:W3:Y:S02]  /*2b940*/  MUFU.TANH R213, R6 ;  /* 0x0000000600d57308 */ /* 0x0004e40000002400 */
[-C--:B----4-:R-:W-:Y:S08]  /*2b950*/  FMUL.FTZ R48, R50, R0.reuse ;  /* 0x0000000032307220 */ /* 0x090ff00000410000 */
[----:B------:R2:W4:Y:S01]  /*2b960*/  MUFU.TANH R225, R7 ;  /* 0x0000000700e17308 */ /* 0x0005220000002400 */
        /* <DEDUP_REMOVED lines=24> */
[----:B------:R-:W3:Y:S01]  /*2baf0*/  LDL R83, [R1+0x158] ;  /* 0x0001580001537983 */ /* 0x000ee20000100800 */
[-C--:B------:R-:W-:Y:S01]  /*2bb00*/  FMUL.FTZ R81, R81, R0.reuse ;  /* 0x0000000051517220 */ /* 0x080fe20000410000 */
[-C--:B------:R-:W-:Y:S05]  /*2bb10*/  FMUL.FTZ R30, R82, R0.reuse ;  /* 0x00000000521e7220 */ /* 0x080fea0000410000 */
[----:B------:R2:W1:Y:S10]  /*2bb20*/  MUFU.TANH R228, R36 ;  /* 0x0000002400e47308 */ /* 0x0004740000002400 */
        /* <DEDUP_REMOVED lines=9> */
[----:B------:R-:W-:Y:S01]  /*2bbc0*/  FMUL.FTZ R28, R86, R0 ;  /* 0x00000000561c7220 */ /* 0x000fe20000410000 */
[----:B------:R-:W-:Y:S01]  /*2bbd0*/  MOV R86, R248 ;  /* 0x000000f800567202 */ /* 0x000fe20000000f00 */
[----:B------:R-:W-:Y:S01]  /*2bbe0*/  FMUL.FTZ R27, R87, R0 ;  /* 0x00000000571b7220 */ /* 0x000fe20000410000 */
[----:B------:R-:W-:Y:S04]  /*2bbf0*/  MOV R248, R192 ;  /* 0x000000c000f87202 */ /* 0x000fe80000000f00 */
[----:B------:R2:W1:Y:S01]  /*2bc00*/  MUFU.TANH R200, R52 ;  /* 0x0000003400c87308 */ /* 0x0004620000002400 */
        /* <DEDUP_REMOVED lines=90> */
[----:B------:R2:W1:Y:S01]  /*2c1b0*/  MUFU.TANH R177, R73 ;  /* 0x0000004900b17308 */ /* 0x0004620000002400 */
[----:B---3--:R-:W-:Y:S09]  /*2c1c0*/  ISETP.GT.AND P0, PT, R86, R83, PT ;  /* 0x000000535600720c */ /* 0x008ff20003f04270 */
[----:B------:R2:W3:Y:S10]  /*2c1d0*/  MUFU.TANH R174, R76 ;  /* 0x0000004c00ae7308 */ /* 0x0004f40000002400 */
[----:B------:R2:W1:Y:S10]  /*2c1e0*/  MUFU.TANH R172, R80 ;  /* 0x0000005000ac7308 */ /* 0x0004740000002400 */
[----:B------:R2:W1:Y:S10]  /*2c1f0*/  MUFU.TANH R173, R81 ;  /* 0x0000005100ad7308 */ /* 0x0004740000002400 */
[----:B------:R-:W1:Y:S10]  /*2c200*/  MUFU.TANH R27, R27 ;  /* 0x0000001b001b7308 */ /* 0x000e740000002400 */
[----:B------:R-:W1:Y:S10]  /*2c210*/  MUFU.TANH R88, R88 ;  /* 0x0000005800587308 */ /* 0x000e740000002400 */
[----:B------:R-:W1:Y:S10]  /*2c220*/  MUFU.TANH R89, R89 ;  /* 0x0000005900597308 */ /* 0x000e740000002400 */
[----:B------:R-:W1:Y:S10]  /*2c230*/  MUFU.TANH R26, R26 ;  /* 0x0000001a001a7308 */ /* 0x000e740000002400 */
[----:B------:R-:W1:Y:S10]  /*2c240*/  MUFU.TANH R25, R25 ;  /* 0x0000001900197308 */ /* 0x000e740000002400 */
        /* <DEDUP_REMOVED lines=50> */
[----:B------:R-:W-:Y:S02]  /*2c570*/  IABS R12, R14 ;  /* 0x0000000e000c7213 */ /* 0x000fe40000000000 */
[-C--:B--2---:R-:W-:Y:S02]  /*2c580*/  IABS R5, R6.reuse ;  /* 0x0000000600057213 */ /* 0x084fe40000000000 */
[-C--:B------:R-:W-:Y:S02]  /*2c590*/  IABS R11, R6.reuse ;  /* 0x00000006000b7213 */ /* 0x080fe40000000000 */
[----:B------:R-:W2:Y:S01]  /*2c5a0*/  I2F.RP R8, R5 ;  /* 0x0000000500087306 */ /* 0x000ea20000209400 */
[-C--:B------:R-:W-:Y:S02]  /*2c5b0*/  LOP3.LUT R13, R13, R6.reuse, RZ, 0x3c, !PT ;  /* 0x000000060d0d7212 */ /* 0x080fe400078e3cff */
[----:B------:R-:W-:Y:S01]  /*2c5c0*/  IMAD.MOV R11, RZ, RZ, -R11 ;  /* 0x000000ffff0b7224 */ /* 0x000fe200078e0a0b */
[----:B------:R-:W-:Y:S02]  /*2c5d0*/  LOP3.LUT R14, R14, R6, RZ, 0x3c, !PT ;  /* 0x000000060e0e7212 */ /* 0x000fe400078e3cff */
[----:B------:R-:W-:Y:S02]  /*2c5e0*/  ISETP.GE.AND P2, PT, R13, RZ, PT ;  /* 0x000000ff0d00720c */ /* 0x000fe40003f46270 */
[----:B------:R-:W-:Y:S02]  /*2c5f0*/  ISETP.GE.AND P0, PT, R14, RZ, PT ;  /* 0x000000ff0e00720c */ /* 0x000fe40003f06270 */
        /* <DEDUP_REMOVED lines=8> */
[----:B------:R-:W-:Y:S04]  /*2c680*/  IMAD.HI.U32 R8, R9, R10, RZ ;  /* 0x0000000a09087227 */ /* 0x000fe800078e00ff */
[-C--:B------:R-:W-:Y:S02]  /*2c690*/  IMAD R9, R7, R11.reuse, R12 ;  /* 0x0000000b07097224 */ /* 0x080fe400078e020c */
[C---:B------:R-:W-:Y:S03]  /*2c6a0*/  IMAD R10, R8.reuse, R11, R10 ;  /* 0x0000000b080a7224 */ /* 0x040fe600078e020a */
        /* <DEDUP_REMOVED lines=16> */
[-C--:B------:R-:W-:Y:S01]  /*2c7b0*/  LEA R12, P1, R7, R250.reuse, 0x2 ;  /* 0x000000fa070c7211 */ /* 0x080fe200078210ff */
[----:B------:R-:W2:Y:S01]  /*2c7c0*/  LD.E.64 R8, desc[UR4][R2.64+0x38] ;  /* 0x0000380402087980 */ /* 0x000ea2000c101b00 */
[----:B------:R-:W-:Y:S02]  /*2c7d0*/  LEA R10, P0, R5, R250, 0x2 ;  /* 0x000000fa050a7211 */ /* 0x000fe400078010ff */
        /* <DEDUP_REMOVED lines=20> */
.L_x_4554:
[----:B------:R-:W2:Y:S02]  /*2c920*/  LD.E R5, desc[UR4][R2.64+0x38] ;  /* 0x0000380402057980 */ /* 0x000ea4000c101900 */
[----:B--2---:R-:W-:Y:S04]  /*2c930*/  LEA R5, -R5, RZ, 0x8 ;  /* 0x000000ff05057211 */ /* 0x004fe800078e41ff */
[----:B------:R-:W-:Y:S02]  /*2c940*/  SHF.R.S32.HI R6, RZ, 0x1f, R5 ;  /* 0x0000001fff067819 */ /* 0x000fe40000011405 */
.L_x_4555:
[----:B------:R-:W-:Y:S05]  /*2c950*/  BSYNC B0 ;  /* 0x0000000000007941 */ /* 0x000fea0003800000 */
.L_x_4553:
[----:B------:R-:W2:Y:S01]  /*2c960*/  LDL R7, [R1+0x8] ;  /* 0x0000080001077983 */ /* 0x000ea20000100800 */
[----:B------:R-:W-:Y:S03]  /*2c970*/  SHF.L.U64.HI R8, R190, 0x4, R191 ;  /* 0x00000004be087819 */ /* 0x000fe600000102bf */
[----:B------:R-:W3:Y:S04]  /*2c980*/  LDL R49, [R1+0x138] ;  /* 0x0001380001317983 */ /* 0x000ee80000100800 */
[----:B------:R-:W4:Y:S04]  /*2c990*/  LDL R41, [R1+0x13c] ;  /* 0x00013c0001297983 */ /* 0x000f280000100800 */
[----:B------:R-:W5:Y:S04]  /*2c9a0*/  LDL.64 R54, [R1+0x90] ;  /* 0x0000900001367983 */ /* 0x000f680000100a00 */
[----:B------:R-:W5:Y:S04]  /*2c9b0*/  LDL R56, [R1+0xf8] ;  /* 0x0000f80001387983 */ /* 0x000f680000100800 */
[----:B------:R-:W3:Y:S04]  /*2c9c0*/  LDL.LU R12, [R1] ;  /* 0x00000000010c7983 */ /* 0x000ee80000300800 */
[----:B------:R-:W5:Y:S04]  /*2c9d0*/  LDL R36, [R1+0x130] ;  /* 0x0001300001247983 */ /* 0x000f680000100800 */
[----:B------:R-:W5:Y:S04]  /*2c9e0*/  LDL R14, [R1+0x134] ;  /* 0x00013400010e7983 */ /* 0x000f680000100800 */
[----:B------:R-:W5:Y:S04]  /*2c9f0*/  LDL.64 R52, [R1+0x88] ;  /* 0x0000880001347983 */ /* 0x000f680000100a00 */
[----:B------:R-:W5:Y:S04]  /*2ca00*/  LDL R13, [R1+0xf4] ;  /* 0x0000f400010d7983 */ /* 0x000f680000100800 */
[----:B------:R-:W5:Y:S04]  /*2ca10*/  LDL.64 R50, [R1+0x80] ;  /* 0x0000800001327983 */ /* 0x000f680000100a00 */
[----:B------:R-:W5:Y:S04]  /*2ca20*/  LDL R60, [R1+0xe4] ;  /* 0x0000e400013c7983 */ /* 0x000f680000100800 */
[----:B------:R-:W5:Y:S01]  /*2ca30*/  LDL.64 R58, [R1+0x60] ;  /* 0x00006000013a7983 */ /* 0x000f620000100a00 */
[----:B--2---:R-:W-:Y:S01]  /*2ca40*/  ISETP.GE.AND P0, PT, R134, R7, PT ;  /* 0x000000078600720c */ /* 0x004fe20003f06270 */
[----:B------:R-:W-:Y:S11]  /*2ca50*/  IMAD.SHL.U32 R7, R190, 0x10, RZ ;  /* 0x00000010be077824 */ /* 0x000ff600078e00ff */
[----:B------:R-:W-:Y:S01]  /*2ca60*/  @!UPT UIADD3 URZ, URZ, URZ, URZ ;  /* 0x0000003f3f3ff290 */ /* 0x000fe2000fffe03f */
[----:B------:R2:W-:Y:S01]  /*2ca70*/  @P0 STS.128 [R189+0x2000], RZ ;  /* 0x002000ffbd000388 */ /* 0x0005e20000000c00 */
[----:B------:R-:W-:Y:S05]  /*2ca80*/  @!P0 IADD3 R7, P1, R5, R7, RZ ;  /* 0x0000000705078210 */ /* 0x000fea0007f3e0ff */
[C---:B------:R-:W-:Y:S01]  /*2ca90*/  @!P0 IMAD.X R8, R6.reuse, 0x1, R8, P1 ;  /* 0x0000000106088824 */ /* 0x040fe200008e0608 */
[C---:B---3--:R-:W-:Y:S04]  /*2caa0*/  @!P0 LEA R10, P1, R7.reuse, R12, 0x1 ;  /* 0x0000000c070a8211 */ /* 0x048fe800078208ff */
[----:B------:R-:W-:Y:S02]  /*2cab0*/  @!P0 LEA.HI.X R11, R7, R252, R8, 0x1, P1 ;  /* 0x000000fc070b8211 */ /* 0x000fe400008f0c08 */
[C---:B------:R-:W-:Y:S04]  /*2cac0*/  LEA R8, P1, R5.reuse, R12, 0x1 ;  /* 0x0000000c05087211 */ /* 0x040fe800078208ff */
[C---:B------:R-:W-:Y:S02]  /*2cad0*/  LEA.HI.X R9, R5.reuse, R252, R6, 0x1, P1 ;  /* 0x000000fc05097211 */ /* 0x040fe400008f0c06 */
[----:B------:R-:W-:Y:S02]  /*2cae0*/  @!P0 IADD3 R7, P1, R5, R49, RZ ;  /* 0x0000003105078210 */ /* 0x000fe40007f3e0ff */
        /* <DEDUP_REMOVED lines=11> */
[C---:B----4-:R-:W-:Y:S01]  /*2cba0*/  @!P0 IMAD.X R11, R6.reuse, 0x1, R41, P1 ;  /* 0x00000001060b8824 */ /* 0x050fe200008e0629 */
[C---:B------:R-:W-:Y:S02]  /*2cbb0*/  @!P0 LEA R10, P1, R7.reuse, R12, 0x1 ;  /* 0x0000000c070a8211 */ /* 0x040fe400078208ff */
[----:B------:R-:W4:Y:S02]  /*2cbc0*/  LDL R41, [R1+0xec] ;  /* 0x0000ec0001297983 */ /* 0x000f240000100800 */
[----:B------:R-:W-:Y:S02]  /*2cbd0*/  @!P0 LEA.HI.X R11, R7, R252, R11, 0x1, P1 ;  /* 0x000000fc070b8211 */ /* 0x000fe400008f0c0b */
[----:B-----5:R-:W-:Y:S02]  /*2cbe0*/  @!P0 IADD3 R7, P1, R5, R54, RZ ;  /* 0x0000003605078210 */ /* 0x020fe40007f3e0ff */
[----:B------:R-:W5:Y:S04]  /*2cbf0*/  LDL.64 R54, [R1+0x78] ;  /* 0x0000780001367983 */ /* 0x000f680000100a00 */
[----:B------:R-:W-:Y:S01]  /*2cc00*/  @!PT LDS RZ, [RZ] ;  /* 0x00000000fffff984 */ /* 0x000fe20000000800 */
[----:B------:R-:W-:Y:S01]  /*2cc10*/  @!PT LDS RZ, [RZ] ;  /* 0x00000000fffff984 */ /* 0x000fe20000000800 */
[----:B------:R-:W-:Y:S01]  /*2cc20*/  @!PT LDS RZ, [RZ] ;  /* 0x00000000fffff984 */ /* 0x000fe20000000800 */
[----:B------:R1:W-:Y:S04]  /*2cc30*/  @!P0 LDGSTS.E.BYPASS.LTC128B.128 [R189+0x3000], desc[UR4][R10.64] ;  /* 0x030000000abd8fae */ /* 0x0003e8000b901d44 */
[----:B------:R2:W-:Y:S01]  /*2cc40*/  @P0 STS.128 [R189+0x3800], RZ ;  /* 0x003800ffbd000388 */ /* 0x0005e20000000c00 */
[C---:B-1----:R-:W-:Y:S01]  /*2cc50*/  @!P0 IMAD.X R11, R6.reuse, 0x1, R56, P1 ;  /* 0x00000001060b8824 */ /* 0x042fe200008e0638 */
[C---:B------:R-:W-:Y:S02]  /*2cc60*/  @!P0 LEA R10, P1, R7.reuse, R12, 0x1 ;  /* 0x0000000c070a8211 */ /* 0x040fe400078208ff */
[----:B------:R-:W2:Y:S02]  /*2cc70*/  LDL.64 R56, [R1+0x58] ;  /* 0x0000580001387983 */ /* 0x000ea40000100a00 */
[----:B------:R-:W-:Y:S02]  /*2cc80*/  @!P0 LEA.HI.X R11, R7, R252, R11, 0x1, P1 ;  /* 0x000000fc070b8211 */ /* 0x000fe400008f0c0b */
[----:B------:R-:W-:Y:S02]  /*2cc90*/  @!P0 IADD3 R7, P1, R5, R36, RZ ;  /* 0x0000002405078210 */ /* 0x000fe40007f3e0ff */
[----:B------:R-:W2:Y:S04]  /*2cca0*/  LDL R36, [R1+0x128] ;  /* 0x0001280001247983 */ /* 0x000ea80000100800 */
[----:B------:R-:W-:Y:S01]  /*2ccb0*/  @!PT LDS RZ, [RZ] ;  /* 0x00000000fffff984 */ /* 0x000fe20000000800 */
[----:B------:R-:W-:Y:S01]  /*2ccc0*/  @!PT LDS RZ, [RZ] ;  /* 0x00000000fffff984 */ /* 0x000fe20000000800 */
[----:B------:R-:W-:Y:S01]  /*2ccd0*/  @!PT LDS RZ, [RZ] ;  /* 0x00000000fffff984 */ /* 0x000fe20000000800 */
[----:B------:R1:W-:Y:S04]  /*2cce0*/  @!P0 LDGSTS.E.BYPASS.LTC128B.128 [R189+0x3800], desc[UR4][R10.64] ;  /* 0x038000000abd8fae */ /* 0x0003e8000b901d44 */
[----:B------:R1:W-:Y:S02]  /*2ccf0*/  @P0 STS.128 [R189+0x4000], RZ ;  /* 0x004000ffbd000388 */ /* 0x0003e40000000c00 */
[C---:B-1----:R-:W-:Y:S01]  /*2cd00*/  @!P0 IMAD.X R11, R6.reuse, 0x1, R14, P1 ;  /* 0x00000001060b8824 */ /* 0x042fe200008e060e */
[C---:B------:R-:W-:Y:S01]  /*2cd10*/  @!P0 LEA R10, P1, R7.reuse, R12, 0x1 ;  /* 0x0000000c070a8211 */ /* 0x040fe200078208ff */
[----:B------:R-:W2:Y:S03]  /*2cd20*/  LDL R14, [R1+0x12c] ;  /* 0x00012c00010e7983 */ /* 0x000ea60000100800 */
[----:B------:R-:W-:Y:S02]  /*2cd30*/  @!P0 LEA.HI.X R11, R7, R252, R11, 0x1, P1 ;  /* 0x000000fc070b8211 */ /* 0x000fe400008f0c0b */
[----:B------:R-:W-:Y:S02]  /*2cd40*/  @!P0 IADD3 R7, P1, R5, R52, RZ ;  /* 0x0000003405078210 */ /* 0x000fe40007f3e0ff */
[----:B------:R-:W2:Y:S04]  /*2cd50*/  LDL.64 R52, [R1+0x70] ;  /* 0x0000700001347983 */ /* 0x000ea80000100a00 */
        /* <DEDUP_REMOVED lines=15> */
[----:B------:R1:W-:Y:S01]  /*2ce50*/  @P0 STS.128 [R189+0x5000], RZ ;  /* 0x005000ffbd000388 */ /* 0x0003e20000000c00 */
[C---:B---3--:R-:W-:Y:S01]  /*2ce60*/  @!P0 IMAD.X R11, R6.reuse, 0x1, R49, P1 ;  /* 0x00000001060b8824 */ /* 0x048fe200008e0631 */
        /* <DEDUP_REMOVED lines=9> */
[----:B------:R-:W5:Y:S02]  /*2cf00*/  LDL.64 R54, [R1+0x50] ;  /* 0x0000500001367983 */ /* 0x000f640000100a00 */
[C---:B----4-:R-:W-:Y:S01]  /*2cf10*/  @!P0 IMAD.X R11, R6.reuse, 0x1, R41, P1 ;  /* 0x00000001060b8824 */ /* 0x050fe200008e0629 */
        /* <DEDUP_REMOVED lines=8> */
[----:B--2---:R-:W-:Y:S03]  /*2cfa0*/  @!P0 IADD3 R7, P1, R5, R36, RZ ;  /* 0x0000002405078210 */ /* 0x004fe60007f3e0ff */
[----:B------:R-:W2:Y:S02]  /*2cfb0*/  LDL R36, [R1+0xd8] ;  /* 0x0000d80001247983 */ /* 0x000ea40000100800 */
        /* <DEDUP_REMOVED lines=21> */
[----:B------:R1:W-:Y:S04]  /*2d110*/  @P0 STS.128 [R189+0x7000], RZ ;  /* 0x007000ffbd000388 */ /* 0x0003e80000000c00 */
[----:B------:R2:W-:Y:S01]  /*2d120*/  STL [R1], R8 ;  /* 0x0000000801007387 */ /* 0x0005e20000100800 */
[C---:B-1----:R-:W-:Y:S01]  /*2d130*/  @!P0 IMAD.X R11, R6.reuse, 0x1, R60, P1 ;  /* 0x00000001060b8824 */ /* 0x042fe200008e063c */
        /* <DEDUP_REMOVED lines=8> */
[C---:B---3--:R-:W-:Y:S01]  /*2d1c0*/  @!P0 IMAD.X R11, R6.reuse, 0x1, R49, P1 ;  /* 0x00000001060b8824 */ /* 0x048fe200008e0631 */
        /* <DEDUP_REMOVED lines=8> */
[C---:B----4-:R-:W-:Y:S01]  /*2d250*/  @!P0 IMAD.X R11, R6.reuse, 0x1, R41, P1 ;  /* 0x00000001060b8824 */ /* 0x050fe200008e0629 */
[C---:B------:R-:W-:Y:S04]  /*2d260*/  @!P0 LEA R10, P1, R7.reuse, R12, 0x1 ;  /* 0x0000000c070a8211 */ /* 0x040fe800078208ff */
[----:B------:R-:W-:Y:S02]  /*2d270*/  @!P0 LEA.HI.X R11, R7, R252, R11, 0x1, P1 ;  /* 0x000000fc070b8211 */ /* 0x000fe400008f0c0b */
[----:B-----5:R-:W-:Y:S03]  /*2d280*/  @!P0 IADD3 R7, P1, R5, R54, RZ ;  /* 0x0000003605078210 */ /* 0x020fe60007f3e0ff */
[----:B------:R-:W-:Y:S01]  /*2d290*/  @!PT LDS RZ, [RZ] ;  /* 0x00000000fffff984 */ /* 0x000fe20000000800 */
[----:B------:R-:W-:Y:S01]  /*2d2a0*/  @!PT LDS RZ, [RZ] ;  /* 0x00000000fffff984 */ /* 0x000fe20000000800 */
[----:B------:R-:W-:Y:S01]  /*2d2b0*/  @!PT LDS RZ, [RZ] ;  /* 0x00000000fffff984 */ /* 0x000fe20000000800 */
[----:B------:R2:W-:Y:S04]  /*2d2c0*/  @!P0 LDGSTS.E.BYPASS.LTC128B.128 [R189+0x8000], desc[UR4][R10.64] ;  /* 0x080000000abd8fae */ /* 0x0005e8000b901d44 */
[----:B------:R1:W-:Y:S01]  /*2d2d0*/  @P0 STS.128 [R189+0x8800], RZ ;  /* 0x008800ffbd000388 */ /* 0x0003e20000000c00 */
[C---:B--2---:R-:W-:Y:S01]  /*2d2e0*/  @!P0 IMAD.X R11, R6.reuse, 0x1, R36, P1 ;  /* 0x00000001060b8824 */ /* 0x044fe200008e0624 */
        /* <DEDUP_REMOVED lines=18> */
[C---:B------:R-:W-:Y:S04]  /*2d410*/  @!P0 LEA R6, P1, R5.reuse, R12, 0x1 ;  /* 0x0000000c05068211 */ /* 0x040fe800078208ff */
[----:B------:R-:W-:Y:S01]  /*2d420*/  @!P0 LEA.HI.X R7, R5, R252, R7, 0x1, P1 ;  /* 0x000000fc05078211 */ /* 0x000fe200008f0c07 */
[----:B------:R-:W-:Y:S04]  /*2d430*/  IMAD.MOV.U32 R252, RZ, RZ, R9 ;  /* 0x000000fffffc7224 */ /* 0x000fe800078e0009 */
[----:B------:R-:W-:Y:S01]  /*2d440*/  @!PT LDS RZ, [RZ] ;  /* 0x00000000fffff984 */ /* 0x000fe20000000800 */
[----:B------:R-:W-:Y:S01]  /*2d450*/  @!PT LDS RZ, [RZ] ;  /* 0x00000000fffff984 */ /* 0x000fe20000000800 */
[----:B------:R-:W-:Y:S01]  /*2d460*/  @!PT LDS RZ, [RZ] ;  /* 0x00000000fffff984 */ /* 0x000fe20000000800 */
[----:B------:R1:W-:Y:S04]  /*2d470*/  @!P0 LDGSTS.E.BYPASS.LTC128B.128 [R189+0x9800], desc[UR4][R6.64] ;  /* 0x0980000006bd8fae */ /* 0x0003e8000b901d44 */
[----:B------:R-:W0:Y:S02]  /*2d480*/  LDGDEPBAR ;  /* 0x00000000000079af */ /* 0x000e240000000000 */
.L_x_4552:
[----:B------:R-:W-:Y:S05]  /*2d490*/  BSYNC B1 ;  /* 0x0000000000017941 */ /* 0x000fea0003800000 */
.L_x_4551:
[----:B------:R2:W3:Y:S04]  /*2d4a0*/  LD.E R36, desc[UR4][R2.64+0xdc] ;  /* 0x0000dc0402247980 */ /* 0x0004e8000c101900 */
[----:B------:R-:W4:Y:S01]  /*2d4b0*/  LDL.LU R87, [R1+0x10] ;  /* 0x0000100001577983 */ /* 0x000f220000300800 */
[----:B--2---:R-:W2:Y:S02]  /*2d4c0*/  S2R R2, SR_TID.X ;  /* 0x0000000000027919 */ /* 0x004ea40000002100 */
        /* <DEDUP_REMOVED lines=257> */
[----:B------:R-:W-:Y:S01]  /*2e4e0*/  FMNMX.FTZ R0, R41, R133, !PT ;  /* 0x0000008529007209 */ /* 0x000fe20007810000 */
[----:B------:R-:W-:Y:S03]  /*2e4f0*/  FFMA.FTZ R232, R132, R2, R129 ;  /* 0x0000000284e87223 */ /* 0x000fe60000010081 */
        /* <DEDUP_REMOVED lines=68> */
[----:B---3--:R-:W-:Y:S01]  /*2e940*/  FMUL.FTZ R5, R36, R2 ;  /* 0x0000000224057220 */ /* 0x008fe20000410000 */
        /* <DEDUP_REMOVED lines=17> */
[-CC-:B------:R-:W-:Y:S01]  /*2ea60*/  FFMA.FTZ R124, R44, R36.reuse, -R5.reuse ;  /* 0x000000242c7c7223 */ /* 0x180fe20000010805 */
[-CC-:B------:R-:W-:Y:S01]  /*2ea70*/  FFMA.FTZ R123, R34, R36.reuse, -R5.reuse ;  /* 0x00000024227b7223 */ /* 0x180fe20000010805 */
[----:B------:R-:W-:Y:S01]  /*2ea80*/  LDSM.16.MT88.4 R44, [R139+0xa000] ;  /* 0x00a000008b2c783b */ /* 0x000fe20000004200 */
        /* <DEDUP_REMOVED lines=22> */
[----:B------:R-:W-:Y:S01]  /*2ebf0*/  FFMA.FTZ R246, R7, R36, -R5 ;  /* 0x0000002407f67223 */ /* 0x000fe20000010805 */
[----:B-1----:R-:W-:Y:S01]  /*2ec00*/  FMUL.FTZ R11, R0, R167 ;  /* 0x000000a7000b7220 */ /* 0x002fe20000410000 */
[----:B------:R-:W-:Y:S03]  /*2ec10*/  FMNMX.FTZ R37, R80, R37, !PT ;  /* 0x0000002550257209 */ /* 0x000fe60007810000 */
[----:B------:R-:W-:Y:S01]  /*2ec20*/  MUFU.EX2 R118, R118 ;  /* 0x0000007600767308 */ /* 0x000fe20000000800 */
[C---:B------:R-:W-:Y:S01]  /*2ec30*/  FMUL.FTZ R18, R0.reuse, R158 ;  /* 0x0000009e00127220 */ /* 0x040fe20000410000 */
[C---:B------:R-:W-:Y:S01]  /*2ec40*/  FMUL.FTZ R19, R0.reuse, R159 ;  /* 0x0000009f00137220 */ /* 0x040fe20000410000 */
[----:B------:R-:W-:Y:S01]  /*2ec50*/  FMNMX.FTZ R37, R79, R37, !PT ;  /* 0x000000254f257209 */ /* 0x000fe20007810000 */
[C---:B------:R-:W-:Y:S01]  /*2ec60*/  FMUL.FTZ R27, R0.reuse, R151 ;  /* 0x00000097001b7220 */ /* 0x040fe20000410000 */
[C---:B------:R-:W-:Y:S01]  /*2ec70*/  FMUL.FTZ R34, R0.reuse, R142 ;  /* 0x0000008e00227220 */ /* 0x040fe20000410000 */
[----:B--2---:R-:W-:Y:S01]  /*2ec80*/  FMUL.FTZ R6, R0, R170 ;  /* 0x000000aa00067220 */ /* 0x004fe20000410000 */
[----:B------:R-:W-:Y:S03]  /*2ec90*/  FMNMX.FTZ R37, R92, R37, !PT ;  /* 0x000000255c257209 */ /* 0x000fe60007810000 */
[----:B------:R-:W-:Y:S01]  /*2eca0*/  MUFU.EX2 R123, R123 ;  /* 0x0000007b007b7308 */ /* 0x000fe20000000800 */
[C---:B------:R-:W-:Y:S01]  /*2ecb0*/  FMUL.FTZ R7, R0.reuse, R171 ;  /* 0x000000ab00077220 */ /* 0x040fe20000410000 */
[C---:B------:R-:W-:Y:S01]  /*2ecc0*/  FMUL.FTZ R10, R0.reuse, R166 ;  /* 0x000000a6000a7220 */ /* 0x040fe20000410000 */
[----:B------:R-:W-:Y:S01]  /*2ecd0*/  FMNMX.FTZ R37, R95, R37, !PT ;  /* 0x000000255f257209 */ /* 0x000fe20007810000 */
[C---:B------:R-:W-:Y:S01]  /*2ece0*/  FMUL.FTZ R14, R0.reuse, R162 ;  /* 0x000000a2000e7220 */ /* 0x040fe20000410000 */
[C---:B------:R-:W-:Y:S01]  /*2ecf0*/  FMUL.FTZ R15, R0.reuse, R163 ;  /* 0x000000a3000f7220 */ /* 0x040fe20000410000 */
[----:B------:R-:W-:Y:S01]  /*2ed00*/  FMUL.FTZ R22, R0, R154 ;  /* 0x0000009a00167220 */ /* 0x000fe20000410000 */
        /* <DEDUP_REMOVED lines=10> */
[----:B----4-:R-:W-:Y:S01]  /*2edb0*/  FFMA.FTZ R0, R0, R87, R41 ;  /* 0x0000005700007223 */ /* 0x010fe20000010029 */
[-CC-:B------:R-:W-:Y:S01]  /*2edc0*/  FFMA.FTZ R247, R4, R36.reuse, -R5.reuse ;  /* 0x0000002404f77223 */ /* 0x180fe20000010805 */
[----:B------:R-:W-:Y:S01]  /*2edd0*/  FMNMX.FTZ R37, R107, R37, !PT ;  /* 0x000000256b257209 */ /* 0x000fe20007810000 */
[-CC-:B------:R-:W-:Y:S01]  /*2ede0*/  FFMA.FTZ R65, R65, R36.reuse, -R5.reuse ;  /* 0x0000002441417223 */ /* 0x180fe20000010805 */
[----:B------:R-:W-:Y:S01]  /*2edf0*/  FADD.FTZ R4, R3, R0 ;  /* 0x0000000003047221 */ /* 0x000fe20000010000 */
[-CC-:B------:R-:W-:Y:S01]  /*2ee00*/  FFMA.FTZ R129, R43, R36.reuse, -R5.reuse ;  /* 0x000000242b817223 */ /* 0x180fe20000010805 */
[----:B------:R-:W-:Y:S03]  /*2ee10*/  FMNMX.FTZ R37, R106, R37, !PT ;  /* 0x000000256a257209 */ /* 0x000fe60007810000 */
[----:B------:R-:W1:Y:S01]  /*2ee20*/  MUFU.EX2 R43, R65 ;  /* 0x00000041002b7308 */ /* 0x000e620000000800 */
[-CC-:B------:R-:W-:Y:S01]  /*2ee30*/  FFMA.FTZ R67, R67, R36.reuse, -R5.reuse ;  /* 0x0000002443437223 */ /* 0x180fe20000010805 */
[----:B------:R-:W-:Y:S01]  /*2ee40*/  F2FP.F16.F32.PACK_AB R41, R3, R41 ;  /* 0x000000290329723e */ /* 0x000fe200000000ff */
[----:B------:R-:W2:Y:S01]  /*2ee50*/  LDL.LU R142, [R1+0x14] ;  /* 0x00001400018e7983 */ /* 0x000ea20000300800 */
[----:B------:R-:W-:Y:S01]  /*2ee60*/  FMNMX.FTZ R37, R103, R37, !PT ;  /* 0x0000002567257209 */ /* 0x000fe20007810000 */
[-CC-:B------:R-:W-:Y:S01]  /*2ee70*/  FFMA.FTZ R77, R62, R36.reuse, -R5.reuse ;  /* 0x000000243e4d7223 */ /* 0x180fe20000010805 */
[----:B------:R-:W-:Y:S01]  /*2ee80*/  MOV R166, R127 ;  /* 0x0000007f00a67202 */ /* 0x000fe20000000f00 */
[-CC-:B------:R-:W-:Y:S03]  /*2ee90*/  FFMA.FTZ R91, R58, R36.reuse, -R5.reuse ;  /* 0x000000243a5b7223 */ /* 0x180fe60000010805 */
        /* <DEDUP_REMOVED lines=59> */
[----:B------:R-:W-:Y:S01]  /*2f250*/  FFMA.FTZ R241, R12, R36, -R5 ;  /* 0x000000240cf17223 */ /* 0x000fe20000010805 */
[----:B-1----:R-:W-:Y:S02]  /*2f260*/  F2FP.F16.F32.PACK_AB R51, R54, R39 ;  /* 0x000000273633723e */ /* 0x002fe400000000ff */
[----:B------:R-:W-:Y:S04]  /*2f270*/  FMNMX.FTZ R37, R177, R37, !PT ;  /* 0x00000025b1257209 */ /* 0x000fe80007810000 */
[----:B------:R-:W-:Y:S01]  /*2f280*/  MUFU.EX2 R53, R62 ;  /* 0x0000003e00357308 */ /* 0x000fe20000000800 */
[----:B------:R-:W-:Y:S02]  /*2f290*/  MOV R170, R83 ;  /* 0x0000005300aa7202 */ /* 0x000fe40000000f00 */
[----:B------:R-:W-:Y:S02]  /*2f2a0*/  FMNMX.FTZ R37, R174, R37, !PT ;  /* 0x00000025ae257209 */ /* 0x000fe40007810000 */
[----:B------:R-:W-:Y:S02]  /*2f2b0*/  MOV R171, R86 ;  /* 0x0000005600ab7202 */ /* 0x000fe40000000f00 */
        /* <DEDUP_REMOVED lines=41> */
[----:B------:R-:W1:Y:S09]  /*2f550*/  SHFL.BFLY PT, R0, R37, 0x2, 0x1f ;  /* 0x0c401f0025007f89 */ /* 0x000e7200000e0000 */
[----:B------:R-:W-:Y:S01]  /*2f560*/  MUFU.EX2 R89, R234 ;  /* 0x000000ea00597308 */ /* 0x000fe20000000800 */
[----:B-1----:R-:W-:Y:S05]  /*2f570*/  FMNMX.FTZ R37, R37, R0, !PT ;  /* 0x0000000025257209 */ /* 0x002fea0007810000 */
        /* <DEDUP_REMOVED lines=8> */
[--C-:B------:R-:W-:Y:S01]  /*2f600*/  FFMA.FTZ R38, R73, R36, -R3.reuse ;  /* 0x0000002449267223 */ /* 0x100fe20000010803 */
[----:B------:R-:W1:Y:S10]  /*2f610*/  MUFU.EX2 R0, R0 ;  /* 0x0000000000007308 */ /* 0x000e740000000800 */
[----:B------:R3:W-:Y:S10]  /*2f620*/  MUFU.EX2 R65, R5 ;  /* 0x0000000500417308 */ /* 0x0007f40000000800 */
[----:B------:R4:W-:Y:S01]  /*2f630*/  MUFU.EX2 R63, R38 ;  /* 0x00000026003f7308 */ /* 0x0009e20000000800 */
        /* <DEDUP_REMOVED lines=14> */
[----:B------:R-:W-:Y:S01]  /*2f720*/  FMUL.FTZ R33, R0, R141 ;  /* 0x0000008d00217220 */ /* 0x000fe20000410000 */
[----:B------:R-:W-:Y:S01]  /*2f730*/  LDSM.16.MT88.4 R156, [R182+0x11800] ;  /* 0x01180000b69c783b */ /* 0x000fe20000004200 */
[-CC-:B----4-:R-:W-:Y:S06]  /*2f740*/  FFMA.FTZ R38, R76, R36.reuse, -R3.reuse ;  /* 0x000000244c267223 */ /* 0x190fec0000010803 */
[----:B------:R4:W5:Y:S10]  /*2f750*/  MUFU.EX2 R82, R38 ;  /* 0x0000002600527308 */ /* 0x0009740000000800 */
[----:B------:R-:W-:Y:S01]  /*2f760*/  MUFU.EX2 R69, R105 ;  /* 0x0000006900457308 */ /* 0x000fe20000000800 */
[-CC-:B-1----:R-:W-:Y:S01]  /*2f770*/  FFMA.FTZ R5, R71, R36.reuse, -R3.reuse ;  /* 0x0000002447057223 */ /* 0x182fe20000010803 */
[----:B---3--:R-:W-:Y:S08]  /*2f780*/  F2FP.F16.F32.PACK_AB R40, R66, R65 ;  /* 0x000000414228723e */ /* 0x008ff000000000ff */
[----:B------:R1:W-:Y:S01]  /*2f790*/  MUFU.EX2 R67, R5 ;  /* 0x0000000500437308 */ /* 0x0003e20000000800 */
[-CC-:B----4-:R-:W-:Y:S01]  /*2f7a0*/  FFMA.FTZ R38, R75, R36.reuse, -R3.reuse ;  /* 0x000000244b267223 */ /* 0x190fe20000010803 */
[----:B-----5:R-:W-:Y:S08]  /*2f7b0*/  F2FP.F16.F32.PACK_AB R48, R82, R63 ;  /* 0x0000003f5230723e */ /* 0x020ff000000000ff */
[----:B------:R3:W-:Y:S10]  /*2f7c0*/  MUFU.EX2 R84, R38 ;  /* 0x0000002600547308 */ /* 0x0007f40000000800 */
[----:B------:R-:W-:Y:S01]  /*2f7d0*/  MUFU.EX2 R75, R109 ;  /* 0x0000006d004b7308 */ /* 0x000fe20000000800 */
[-CC-:B-1----:R-:W-:Y:S09]  /*2f7e0*/  FFMA.FTZ R5, R70, R36.reuse, -R3.reuse ;  /* 0x0000002446057223 */ /* 0x182ff20000010803 */
[----:B------:R1:W4:Y:S01]  /*2f7f0*/  MUFU.EX2 R88, R5 ;  /* 0x0000000500587308 */ /* 0x0003220000000800 */
[----:B---3--:R-:W-:Y:S09]  /*2f800*/  FFMA.FTZ R38, R74, R36, -R3 ;  /* 0x000000244a267223 */ /* 0x008ff20000010803 */
[----:B------:R-:W3:Y:S10]  /*2f810*/  MUFU.EX2 R85, R38 ;  /* 0x0000002600557308 */ /* 0x000ef40000000800 */
[----:B------:R-:W-:Y:S01]  /*2f820*/  MUFU.EX2 R70, R96 ;  /* 0x0000006000467308 */ /* 0x000fe20000000800 */
[----:B-1----:R-:W-:Y:S01]  /*2f830*/  FADD.FTZ R5, R49, R8 ;  /* 0x0000000831057221 */ /* 0x002fe20000010000 */
[----:B------:R-:W-:Y:S01]  /*2f840*/  F2FP.F16.F32.PACK_AB R49, R4, R49 ;  /* 0x000000310431723e */ /* 0x000fe200000000ff */
[----:B------:R-:W-:Y:S01]  /*2f850*/  FMUL.FTZ R8, R0, R164 ;  /* 0x000000a400087220 */ /* 0x000fe20000410000 */
[----:B----4-:R-:W-:Y:S01]  /*2f860*/  F2FP.F16.F32.PACK_AB R42, R88, R67 ;  /* 0x00000043582a723e */ /* 0x010fe200000000ff */
[----:B------:R-:W-:Y:S01]  /*2f870*/  FADD.FTZ R61, R4, R5 ;  /* 0x00000005043d7221 */ /* 0x000fe20000010000 */
[C---:B------:R-:W-:Y:S01]  /*2f880*/  FMUL.FTZ R4, R0.reuse, R168 ;  /* 0x000000a800047220 */ /* 0x040fe20000410000 */
[----:B------:R-:W-:Y:S03]  /*2f890*/  FMUL.FTZ R5, R0, R169 ;  /* 0x000000a900057220 */ /* 0x000fe60000410000 */
[----:B------:R-:W-:Y:S01]  /*2f8a0*/  MUFU.EX2 R144, R113 ;  /* 0x0000007100907308 */ /* 0x000fe20000000800 */
[----:B---3--:R-:W-:Y:S01]  /*2f8b0*/  F2FP.F16.F32.PACK_AB R50, R85, R84 ;  /* 0x000000545532723e */ /* 0x008fe200000000ff */
[-CC-:B------:R-:W-:Y:S02]  /*2f8c0*/  FFMA.FTZ R38, R78, R36.reuse, -R3.reuse ;  /* 0x000000244e267223 */ /* 0x180fe40000010803 */
[C---:B------:R-:W-:Y:S06]  /*2f8d0*/  HMMA.16816.F32 R4, R40.reuse, R44, R4 ;  /* 0x0000002c2804723c */ /* 0x040fec0000001804 */
[----:B------:R1:W-:Y:S01]  /*2f8e0*/  MUFU.EX2 R78, R38 ;  /* 0x00000026004e7308 */ /* 0x0003e20000000800 */
[C---:B------:R-:W-:Y:S01]  /*2f8f0*/  HMMA.16816.F32 R8, R40.reuse, R46, R8 ;  /* 0x0000002e2808723c */ /* 0x040fe20000001808 */
[----:B------:R-:W3:Y:S08]  /*2f900*/  LDSM.16.MT88.4 R44, [R182+0xa000] ;  /* 0x00a00000b62c783b */ /* 0x000ef00000004200 */
[----:B------:R-:W-:Y:S10]  /*2f910*/  MUFU.EX2 R71, R104 ;  /* 0x0000006800477308 */ /* 0x000ff40000000800 */
[----:B------:R-:W-:Y:S01]  /*2f920*/  MUFU.EX2 R72, R101 ;  /* 0x0000006500487308 */ /* 0x000fe20000000800 */
[-CC-:B-1----:R-:W-:Y:S09]  /*2f930*/  FFMA.FTZ R38, R81, R36.reuse, -R3.reuse ;  /* 0x0000002451267223 */ /* 0x182ff20000010803 */
[----:B------:R1:W4:Y:S10]  /*2f940*/  MUFU.EX2 R83, R38 ;  /* 0x0000002600537308 */ /* 0x0003340000000800 */
[----:B------:R-:W-:Y:S10]  /*2f950*/  MUFU.EX2 R73, R100 ;  /* 0x0000006400497308 */ /* 0x000ff40000000800 */
[----:B------:R-:W-:Y:S01]  /*2f960*/  MUFU.EX2 R105, R111 ;  /* 0x0000006f00697308 */ /* 0x000fe20000000800 */
[-CC-:B-1----:R-:W-:Y:S01]  /*2f970*/  FFMA.FTZ R38, R80, R36.reuse, -R3.reuse ;  /* 0x0000002450267223 */ /* 0x182fe20000010803 */
[C---:B---3--:R-:W-:Y:S08]  /*2f980*/  HMMA.16816.F32 R12, R40.reuse, R44, R12 ;  /* 0x0000002c280c723c */ /* 0x048ff0000000180c */
[----:B------:R1:W-:Y:S01]  /*2f990*/  MUFU.EX2 R86, R38 ;  /* 0x0000002600567308 */ /* 0x0003e20000000800 */
[C---:B------:R-:W-:Y:S01]  /*2f9a0*/  HMMA.16816.F32 R16, R40.reuse, R46, R16 ;  /* 0x0000002e2810723c */ /* 0x040fe20000001810 */
[----:B------:R-:W3:Y:S08]  /*2f9b0*/  LDSM.16.MT88.4 R44, [R180+0xa000] ;  /* 0x00a00000b42c783b */ /* 0x000ef00000004200 */
[----:B------:R-:W-:Y:S10]  /*2f9c0*/  MUFU.EX2 R76, R108 ;  /* 0x0000006c004c7308 */ /* 0x000ff40000000800 */
[----:B------:R-:W-:Y:S01]  /*2f9d0*/  MUFU.EX2 R141, R120 ;  /* 0x00000078008d7308 */ /* 0x000fe20000000800 */
[-CC-:B-1----:R-:W-:Y:S09]  /*2f9e0*/  FFMA.FTZ R38, R79, R36.reuse, -R3.reuse ;  /* 0x000000244f267223 */ /* 0x182ff20000010803 */
[----:B------:R1:W5:Y:S10]  /*2f9f0*/  MUFU.EX2 R87, R38 ;  /* 0x0000002600577308 */ /* 0x0003740000000800 */
[----:B------:R-:W-:Y:S10]  /*2fa00*/  MUFU.EX2 R96, R112 ;  /* 0x0000007000607308 */ /* 0x000ff40000000800 */
[----:B------:R-:W-:Y:S01]  /*2fa10*/  MUFU.EX2 R140, R119 ;  /* 0x00000077008c7308 */ /* 0x000fe20000000800 */
[-CC-:B-1----:R-:W-:Y:S01]  /*2fa20*/  FFMA.FTZ R38, R92, R36.reuse, -R3.reuse ;  /* 0x000000245c267223 */ /* 0x182fe20000010803 */
[C---:B---3--:R-:W-:Y:S08]  /*2fa30*/  HMMA.16816.F32 R20, R40.reuse, R44, R20 ;  /* 0x0000002c2814723c */ /* 0x048ff00000001814 */
[----:B------:R1:W-:Y:S01]  /*2fa40*/  MUFU.EX2 R80, R38 ;  /* 0x0000002600507308 */ /* 0x0003e20000000800 */
[C---:B------:R-:W-:Y:S01]  /*2fa50*/  HMMA.16816.F32 R24, R40.reuse, R46, R24 ;  /* 0x0000002e2818723c */ /* 0x040fe20000001818 */
[----:B------:R-:W3:Y:S08]  /*2fa60*/  LDSM.16.MT88.4 R44, [R181+0xa000] ;  /* 0x00a00000b52c783b */ /* 0x000ef00000004200 */
[----:B------:R-:W-:Y:S02]  /*2fa70*/  MUFU.EX2 R104, R223 ;  /* 0x000000df00687308 */ /* 0x000fe40000000800 */
[-CC-:B-1----:R-:W-:Y:S08]  /*2fa80*/  FFMA.FTZ R38, R95, R36.reuse, -R3.reuse ;  /* 0x000000245f267223 */ /* 0x182ff00000010803 */
[----:B------:R-:W-:Y:S10]  /*2fa90*/  MUFU.EX2 R95, R233 ;  /* 0x000000e9005f7308 */ /* 0x000ff40000000800 */
[----:B------:R1:W2:Y:S01]  /*2faa0*/  MUFU.EX2 R148, R38 ;  /* 0x0000002600947308 */ /* 0x0002a20000000800 */
[C---:B---3--:R-:W-:Y:S03]  /*2fab0*/  HMMA.16816.F32 R28, R40.reuse, R44, R28 ;  /* 0x0000002c281c723c */ /* 0x048fe6000000181c */
[-CC-:B-1----:R-:W-:Y:S03]  /*2fac0*/  FFMA.FTZ R38, R94, R36.reuse, -R3.reuse ;  /* 0x000000245e267223 */ /* 0x182fe60000010803 */
[----:B------:R-:W-:Y:S01]  /*2fad0*/  HMMA.16816.F32 R32, R40, R46, R32 ;  /* 0x0000002e2820723c */ /* 0x000fe20000001820 */
[----:B------:R-:W1:Y:S02]  /*2fae0*/  LDSM.16.MT88.4 R40, [R139+0xa800] ;  /* 0x00a800008b28783b */ /* 0x000e640000004200 */
[----:B------:R3:W-:Y:S06]  /*2faf0*/  MUFU.EX2 R150, R38 ;  /* 0x0000002600967308 */ /* 0x0007ec0000000800 */
[----:B------:R-:W-:Y:S02]  /*2fb00*/  LDSM.16.MT88.4 R44, [R139+0xb000] ;  /* 0x00b000008b2c783b */ /* 0x000fe40000004200 */
[-C--:B---3--:R-:W-:Y:S04]  /*2fb10*/  FFMA.FTZ R38, R93, R36.reuse, -R3 ;  /* 0x000000245d267223 */ /* 0x088fe80000010803 */
[----:B------:R3:W2:Y:S02]  /*2fb20*/  MUFU.EX2 R149, R38 ;  /* 0x0000002600957308 */ /* 0x0006a40000000800 */
[----:B---3--:R-:W-:Y:S01]  /*2fb30*/  FADD.FTZ R38, R39, R61 ;  /* 0x0000003d27267221 */ /* 0x008fe20000010000 */
[C---:B-1----:R-:W-:Y:S07]  /*2fb40*/  HMMA.16816.F32 R4, R48.reuse, R40, R4 ;  /* 0x000000283004723c */ /* 0x042fee0000001804 */
[----:B------:R-:W1:Y:S01]  /*2fb50*/  MUFU.EX2 R61, R99 ;  /* 0x00000063003d7308 */ /* 0x000e620000000800 */
[----:B------:R-:W-:Y:S01]  /*2fb60*/  FADD.FTZ R39, R54, R38 ;  /* 0x0000002636277221 */ /* 0x000fe20000010000 */
[C---:B------:R-:W-:Y:S01]  /*2fb70*/  HMMA.16816.F32 R8, R48.reuse, R42, R8 ;  /* 0x0000002a3008723c */ /* 0x040fe20000001808 */
[----:B------:R-:W3:Y:S02]  /*2fb80*/  LDSM.16.MT88.4 R40, [R182+0xa800] ;  /* 0x00a80000b628783b */ /* 0x000ee40000004200 */
[-CC-:B------:R-:W-:Y:S05]  /*2fb90*/  FFMA.FTZ R38, R102, R36.reuse, -R3.reuse ;  /* 0x0000002466267223 */ /* 0x180fea0000010803 */
[----:B------:R4:W-:Y:S03]  /*2fba0*/  MUFU.EX2 R81, R38 ;  /* 0x0000002600517308 */ /* 0x0009e60000000800 */
[-CC-:B----4-:R-:W-:Y:S07]  /*2fbb0*/  FFMA.FTZ R38, R107, R36.reuse, -R3.reuse ;  /* 0x000000246b267223 */ /* 0x190fee0000010803 */
[----:B------:R-:W-:Y:S10]  /*2fbc0*/  MUFU.EX2 R107, R219 ;  /* 0x000000db006b7308 */ /* 0x000ff40000000800 */
[----:B------:R4:W1:Y:S01]  /*2fbd0*/  MUFU.EX2 R145, R38 ;  /* 0x0000002600917308 */ /* 0x0008620000000800 */
[C---:B---3--:R-:W-:Y:S06]  /*2fbe0*/  HMMA.16816.F32 R12, R48.reuse, R40, R12 ;  /* 0x00000028300c723c */ /* 0x048fec000000180c */
[C---:B------:R-:W-:Y:S01]  /*2fbf0*/  HMMA.16816.F32 R16, R48.reuse, R42, R16 ;  /* 0x0000002a3010723c */ /* 0x040fe20000001810 */
[----:B------:R-:W3:Y:S04]  /*2fc00*/  LDSM.16.MT88.4 R40, [R180+0xa800] ;  /* 0x00a80000b428783b */ /* 0x000ee80000004200 */
[-CC-:B----4-:R-:W-:Y:S02]  /*2fc10*/  FFMA.FTZ R38, R106, R36.reuse, -R3.reuse ;  /* 0x000000246a267223 */ /* 0x190fe40000010803 */
[----:B------:R-:W-:Y:S10]  /*2fc20*/  MUFU.EX2 R106, R224 ;  /* 0x000000e0006a7308 */ /* 0x000ff40000000800 */
[----:B------:R4:W-:Y:S02]  /*2fc30*/  MUFU.EX2 R146, R38 ;  /* 0x0000002600927308 */ /* 0x0009e40000000800 */
[-C--:B----4-:R-:W-:Y:S08]  /*2fc40*/  FFMA.FTZ R38, R103, R36.reuse, -R3 ;  /* 0x0000002467267223 */ /* 0x090ff00000010803 */
[----:B------:R4:W1:Y:S01]  /*2fc50*/  MUFU.EX2 R147, R38 ;  /* 0x0000002600937308 */ /* 0x0008620000000800 */
[C---:B---3--:R-:W-:Y:S06]  /*2fc60*/  HMMA.16816.F32 R20, R48.reuse, R40, R20 ;  /* 0x000000283014723c */ /* 0x048fec0000001814 */
[C---:B------:R-:W-:Y:S01]  /*2fc70*/  HMMA.16816.F32 R24, R48.reuse, R42, R24 ;  /* 0x0000002a3018723c */ /* 0x040fe20000001818 */
[----:B------:R-:W3:Y:S04]  /*2fc80*/  LDSM.16.MT88.4 R40, [R181+0xa800] ;  /* 0x00a80000b528783b */ /* 0x000ee80000004200 */
[----:B----4-:R-:W-:Y:S06]  /*2fc90*/  FADD.FTZ R38, R52, R39 ;  /* 0x0000002734267221 */ /* 0x010fec0000010000 */
[----:B------:R-:W-:Y:S01]  /*2fca0*/  FADD.FTZ R39, R53, R38 ;  /* 0x0000002635277221 */ /* 0x000fe20000010000 */
[-CC-:B------:R-:W-:Y:S01]  /*2fcb0*/  FFMA.FTZ R38, R226, R36.reuse, -R3.reuse ;  /* 0x00000024e2267223 */ /* 0x180fe20000010803 */
[----:B------:R-:W-:Y:S03]  /*2fcc0*/  MOV R226, R171 ;  /* 0x000000ab00e27202 */ /* 0x000fe60000000f00 */
[----:B------:R4:W-:Y:S02]  /*2fcd0*/  MUFU.EX2 R79, R38 ;  /* 0x00000026004f7308 */ /* 0x0009e40000000800 */
[--C-:B----4-:R-:W-:Y:S01]  /*2fce0*/  FFMA.FTZ R38, R237, R36, -R3.reuse ;  /* 0x00000024ed267223 */ /* 0x110fe20000010803 */
[----:B------:R-:W-:Y:S07]  /*2fcf0*/  MOV R237, R170 ;  /* 0x000000aa00ed7202 */ /* 0x000fee0000000f00 */
[----:B------:R4:W1:Y:S01]  /*2fd00*/  MUFU.EX2 R77, R38 ;  /* 0x00000026004d7308 */ /* 0x0008620000000800 */
[----:B------:R-:W-:Y:S01]  /*2fd10*/  ISETP.GT.AND P0, PT, R226, R237, PT ;  /* 0x000000ede200720c */ /* 0x000fe20003f04270 */
[C---:B---3--:R-:W-:Y:S06]  /*2fd20*/  HMMA.16816.F32 R28, R48.reuse, R40, R28 ;  /* 0x00000028301c723c */ /* 0x048fec000000181c */
[----:B------:R-:W-:Y:S01]  /*2fd30*/  HMMA.16816.F32 R32, R48, R42, R32 ;  /* 0x0000002a3020723c */ /* 0x000fe20000001820 */
[----:B------:R-:W-:Y:S04]  /*2fd40*/  LDSM.16.MT88.4 R48, [R182+0xc800] ;  /* 0x00c80000b630783b */ /* 0x000fe80000004200 */
[----:B------:R-:W-:Y:S02]  /*2fd50*/  F2FP.F16.F32.PACK_AB R41, R53, R52 ;  /* 0x000000343529723e */ /* 0x000fe400000000ff */
[----:B------:R-:W-:Y:S01]  /*2fd60*/  F2FP.F16.F32.PACK_AB R43, R56, R55 ;  /* 0x00000037382b723e */ /* 0x000fe200000000ff */
[--C-:B----4-:R-:W-:Y:S03]  /*2fd70*/  FFMA.FTZ R38, R214, R36, -R3.reuse ;  /* 0x00000024d6267223 */ /* 0x110fe60000010803 */
[----:B------:R-:W-:Y:S01]  /*2fd80*/  F2FP.F16.F32.PACK_AB R40, R83, R78 ;  /* 0x0000004e5328723e */ /* 0x000fe200000000ff */
[----:B------:R3:W-:Y:S01]  /*2fd90*/  MUFU.EX2 R122, R38 ;  /* 0x00000026007a7308 */ /* 0x0007e20000000800 */
[----:B-----5:R-:W-:Y:S07]  /*2fda0*/  F2FP.F16.F32.PACK_AB R42, R87, R86 ;  /* 0x00000056572a723e */ /* 0x020fee00000000ff */
[C---:B------:R-:W-:Y:S06]  /*2fdb0*/  HMMA.16816.F32 R4, R40.reuse, R44, R4 ;  /* 0x0000002c2804723c */ /* 0x040fec0000001804 */
[C---:B------:R-:W-:Y:S01]  /*2fdc0*/  HMMA.16816.F32 R8, R40.reuse, R46, R8 ;  /* 0x0000002e2808723c */ /* 0x040fe20000001808 */
[----:B------:R-:W4:Y:S04]  /*2fdd0*/  LDSM.16.MT88.4 R44, [R182+0xb000] ;  /* 0x00b00000b62c783b */ /* 0x000f280000004200 */
[-C--:B---3--:R-:W-:Y:S04]  /*2fde0*/  FFMA.FTZ R38, R215, R36.reuse, -R3 ;  /* 0x00000024d7267223 */ /* 0x088fe80000010803 */
[----:B------:R3:W5:Y:S02]  /*2fdf0*/  MUFU.EX2 R125, R38 ;  /* 0x00000026007d7308 */ /* 0x0007640000000800 */
[----:B---3--:R-:W-:Y:S02]  /*2fe00*/  FADD.FTZ R38, R55, R39 ;  /* 0x0000002737267221 */ /* 0x008fe40000010000 */
[----:B------:R-:W-:Y:S02]  /*2fe10*/  LDSM.16.MT88.4 R52, [R182+0xd800] ;  /* 0x00d80000b634783b */ /* 0x000fe40000004200 */
[----:B------:R-:W-:Y:S01]  /*2fe20*/  FADD.FTZ R39, R56, R38 ;  /* 0x0000002638277221 */ /* 0x000fe20000010000 */
[-CC-:B------:R-:W-:Y:S04]  /*2fe30*/  FFMA.FTZ R38, R200, R36.reuse, -R3.reuse ;  /* 0x00000024c8267223 */ /* 0x180fe80000010803 */
[----:B------:R3:W-:Y:S01]  /*2fe40*/  MUFU.EX2 R74, R38 ;  /* 0x00000026004a7308 */ /* 0x0007e20000000800 */
[C---:B----4-:R-:W-:Y:S06]  /*2fe50*/  HMMA.16816.F32 R12, R40.reuse, R44, R12 ;  /* 0x0000002c280c723c */ /* 0x050fec000000180c */
[C---:B------:R-:W-:Y:S01]  /*2fe60*/  HMMA.16816.F32 R16, R40.reuse, R46, R16 ;  /* 0x0000002e2810723c */ /* 0x040fe20000001810 */
[----:B------:R-:W4:Y:S04]  /*2fe70*/  LDSM.16.MT88.4 R44, [R180+0xb000] ;  /* 0x00b00000b42c783b */ /* 0x000f280000004200 */
[-CC-:B---3--:R-:W-:Y:S04]  /*2fe80*/  FFMA.FTZ R38, R202, R36.reuse, -R3.reuse ;  /* 0x00000024ca267223 */ /* 0x188fe80000010803 */
[----:B------:R3:W5:Y:S02]  /*2fe90*/  MUFU.EX2 R109, R38 ;  /* 0x00000026006d7308 */ /* 0x0007640000000800 */
[-CC-:B---3--:R-:W-:Y:S08]  /*2fea0*/  FFMA.FTZ R38, R198, R36.reuse, -R3.reuse ;  /* 0x00000024c6267223 */ /* 0x188ff00000010803 */
[----:B------:R3:W-:Y:S01]  /*2feb0*/  MUFU.EX2 R115, R38 ;  /* 0x0000002600737308 */ /* 0x0007e20000000800 */
[C---:B----4-:R-:W-:Y:S06]  /*2fec0*/  HMMA.16816.F32 R20, R40.reuse, R44, R20 ;  /* 0x0000002c2814723c */ /* 0x050fec0000001814 */
[C---:B------:R-:W-:Y:S01]  /*2fed0*/  HMMA.16816.F32 R24, R40.reuse, R46, R24 ;  /* 0x0000002e2818723c */ /* 0x040fe20000001818 */
[----:B------:R-:W4:Y:S04]  /*2fee0*/  LDSM.16.MT88.4 R44, [R181+0xb000] ;  /* 0x00b00000b52c783b */ /* 0x000f280000004200 */
[-C--:B---3--:R-:W-:Y:S04]  /*2fef0*/  FFMA.FTZ R38, R199, R36.reuse, -R3 ;  /* 0x00000024c7267223 */ /* 0x088fe80000010803 */
[----:B------:R3:W5:Y:S02]  /*2ff00*/  MUFU.EX2 R117, R38 ;  /* 0x0000002600757308 */ /* 0x0007640000000800 */
[----:B---3--:R-:W-:Y:S04]  /*2ff10*/  FADD.FTZ R38, R57, R39 ;  /* 0x0000002739267221 */ /* 0x008fe80000010000 */
[----:B------:R-:W-:Y:S01]  /*2ff20*/  FADD.FTZ R39, R58, R38 ;  /* 0x000000263a277221 */ /* 0x000fe20000010000 */
[-CC-:B------:R-:W-:Y:S04]  /*2ff30*/  FFMA.FTZ R38, R196, R36.reuse, -R3.reuse ;  /* 0x00000024c4267223 */ /* 0x180fe80000010803 */
[----:B------:R3:W-:Y:S01]  /*2ff40*/  MUFU.EX2 R103, R38 ;  /* 0x0000002600677308 */ /* 0x0007e20000000800 */
[C---:B----4-:R-:W-:Y:S06]  /*2ff50*/  HMMA.16816.F32 R28, R40.reuse, R44, R28 ;  /* 0x0000002c281c723c */ /* 0x050fec000000181c */
[----:B------:R-:W-:Y:S01]  /*2ff60*/  HMMA.16816.F32 R32, R40, R46, R32 ;  /* 0x0000002e2820723c */ /* 0x000fe20000001820 */
[----:B------:R-:W4:Y:S04]  /*2ff70*/  LDSM.16.MT88.4 R44, [R139+0xb800] ;  /* 0x00b800008b2c783b */ /* 0x000f280000004200 */
[--C-:B---3--:R-:W-:Y:S02]  /*2ff80*/  FFMA.FTZ R38, R197, R36, -R3.reuse ;  /* 0x00000024c5267223 */ /* 0x108fe40000010803 */
[----:B------:R-:W-:Y:S02]  /*2ff90*/  F2FP.F16.F32.PACK_AB R41, R58, R57 ;  /* 0x000000393a29723e */ /* 0x000fe400000000ff */
[----:B------:R3:W5:Y:S02]  /*2ffa0*/  MUFU.EX2 R102, R38 ;  /* 0x0000002600667308 */ /* 0x0007640000000800 */
[----:B------:R-:W-:Y:S02]  /*2ffb0*/  F2FP.F16.F32.PACK_AB R43, R60, R59 ;  /* 0x0000003b3c2b723e */ /* 0x000fe400000000ff */
[----:B--2---:R-:W-:Y:S02]  /*2ffc0*/  F2FP.F16.F32.PACK_AB R40, R148, R80 ;  /* 0x000000509428723e */ /* 0x004fe400000000ff */
[----:B------:R-:W-:Y:S01]  /*2ffd0*/  F2FP.F16.F32.PACK_AB R42, R149, R150 ;  /* 0x00000096952a723e */ /* 0x000fe200000000ff */
[-CC-:B---3--:R-:W-:Y:S04]  /*2ffe0*/  FFMA.FTZ R38, R194, R36.reuse, -R3.reuse ;  /* 0x00000024c2267223 */ /* 0x188fe80000010803 */
[----:B------:R2:W-:Y:S02]  /*2fff0*/  MUFU.EX2 R100, R38 ;  /* 0x0000002600647308 */ /* 0x0005e40000000800 */
[C---:B----4-:R-:W-:Y:S06]  /*30000*/  HMMA.16816.F32 R4, R40.reuse, R44, R4 ;  /* 0x0000002c2804723c */ /* 0x050fec0000001804 */
[C---:B------:R-:W-:Y:S01]  /*30010*/  HMMA.16816.F32 R8, R40.reuse, R46, R8 ;  /* 0x0000002e2808723c */ /* 0x040fe20000001808 */
[----:B------:R-:W3:Y:S04]  /*30020*/  LDSM.16.MT88.4 R44, [R182+0xb800] ;  /* 0x00b80000b62c783b */ /* 0x000ee80000004200 */
[-CC-:B--2---:R-:W-:Y:S04]  /*30030*/  FFMA.FTZ R38, R195, R36.reuse, -R3.reuse ;  /* 0x00000024c3267223 */ /* 0x184fe80000010803 */
[----:B------:R2:W4:Y:S02]  /*30040*/  MUFU.EX2 R111, R38 ;  /* 0x00000026006f7308 */ /* 0x0005240000000800 */
[-CC-:B--2---:R-:W-:Y:S08]  /*30050*/  FFMA.FTZ R38, R178, R36.reuse, -R3.reuse ;  /* 0x00000024b2267223 */ /* 0x184ff00000010803 */
[----:B------:R2:W-:Y:S01]  /*30060*/  MUFU.EX2 R99, R38 ;  /* 0x0000002600637308 */ /* 0x0005e20000000800 */
[C---:B---3--:R-:W-:Y:S06]  /*30070*/  HMMA.16816.F32 R12, R40.reuse, R44, R12 ;  /* 0x0000002c280c723c */ /* 0x048fec000000180c */
        /* <DEDUP_REMOVED lines=9> */
[----:B--2---:R-:W-:Y:S04]  /*30110*/  FFMA.FTZ R38, R177, R36, -R3 ;  /* 0x00000024b1267223 */ /* 0x004fe80000010803 */
[----:B------:R2:W4:Y:S02]  /*30120*/  MUFU.EX2 R136, R38 ;  /* 0x0000002600887308 */ /* 0x0005240000000800 */
[----:B--2---:R-:W-:Y:S01]  /*30130*/  FFMA.FTZ R38, R0, R142, R65 ;  /* 0x0000008e00267223 */ /* 0x004fe20000010041 */
[----:B------:R-:W-:Y:S07]  /*30140*/  FADD.FTZ R0, R59, R39 ;  /* 0x000000273b007221 */ /* 0x000fee0000010000 */
[----:B------:R-:W2:Y:S01]  /*30150*/  MUFU.EX2 R142, R121 ;  /* 0x00000079008e7308 */ /* 0x000ea20000000800 */
[----:B------:R-:W-:Y:S01]  /*30160*/  LDSM.16.MT88.4 R56, [R182+0xe000] ;  /* 0x00e00000b638783b */ /* 0x000fe20000004200 */
[----:B------:R-:W-:Y:S01]  /*30170*/  FADD.FTZ R60, R60, R0 ;  /* 0x000000003c3c7221 */ /* 0x000fe20000010000 */
[-CC-:B------:R-:W-:Y:S07]  /*30180*/  FFMA.FTZ R0, R174, R36.reuse, -R3.reuse ;  /* 0x00000024ae007223 */ /* 0x180fee0000010803 */
[----:B------:R1:W-:Y:S01]  /*30190*/  MUFU.EX2 R120, R0 ;  /* 0x0000000000787308 */ /* 0x0003e20000000800 */
[C---:B---3--:R-:W-:Y:S06]  /*301a0*/  HMMA.16816.F32 R28, R40.reuse, R44, R28 ;  /* 0x0000002c281c723c */ /* 0x048fec000000181c */
[----:B------:R-:W-:Y:S01]  /*301b0*/  HMMA.16816.F32 R32, R40, R46, R32 ;  /* 0x0000002e2820723c */ /* 0x000fe20000001820 */
[----:B------:R-:W3:Y:S04]  /*301c0*/  LDSM.16.MT88.4 R44, [R139+0xc000] ;  /* 0x00c000008b2c783b */ /* 0x000ee80000004200 */
[--C-:B-1----:R-:W-:Y:S02]  /*301d0*/  FFMA.FTZ R0, R175, R36, -R3.reuse ;  /* 0x00000024af007223 */ /* 0x102fe40000010803 */
[----:B------:R-:W-:Y:S02]  /*301e0*/  F2FP.F16.F32.PACK_AB R41, R62, R61 ;  /* 0x0000003d3e29723e */ /* 0x000fe400000000ff */
[----:B------:R1:W-:Y:S02]  /*301f0*/  MUFU.EX2 R119, R0 ;  /* 0x0000000000777308 */ /* 0x0003e40000000800 */
[----:B------:R-:W-:Y:S02]  /*30200*/  F2FP.F16.F32.PACK_AB R43, R70, R68 ;  /* 0x00000044462b723e */ /* 0x000fe400000000ff */
[----:B------:R-:W-:Y:S02]  /*30210*/  F2FP.F16.F32.PACK_AB R40, R145, R81 ;  /* 0x000000519128723e */ /* 0x000fe400000000ff */
[----:B------:R-:W-:Y:S01]  /*30220*/  F2FP.F16.F32.PACK_AB R42, R147, R146 ;  /* 0x00000092932a723e */ /* 0x000fe200000000ff */
[-CC-:B-1----:R-:W-:Y:S04]  /*30230*/  FFMA.FTZ R0, R172, R36.reuse, -R3.reuse ;  /* 0x00000024ac007223 */ /* 0x182fe80000010803 */
[----:B------:R1:W-:Y:S02]  /*30240*/  MUFU.EX2 R121, R0 ;  /* 0x0000000000797308 */ /* 0x0003e40000000800 */
[C---:B---3--:R-:W-:Y:S06]  /*30250*/  HMMA.16816.F32 R4, R40.reuse, R44, R4 ;  /* 0x0000002c2804723c */ /* 0x048fec0000001804 */
[C---:B------:R-:W-:Y:S01]  /*30260*/  HMMA.16816.F32 R8, R40.reuse, R46, R8 ;  /* 0x0000002e2808723c */ /* 0x040fe20000001808 */
[----:B------:R-:W3:Y:S04]  /*30270*/  LDSM.16.MT88.4 R44, [R182+0xc000] ;  /* 0x00c00000b62c783b */ /* 0x000ee80000004200 */
[-CC-:B-1----:R-:W-:Y:S04]  /*30280*/  FFMA.FTZ R0, R173, R36.reuse, -R3.reuse ;  /* 0x00000024ad007223 */ /* 0x182fe80000010803 */
[----:B------:R1:W2:Y:S02]  /*30290*/  MUFU.EX2 R127, R0 ;  /* 0x00000000007f7308 */ /* 0x0002a40000000800 */
[----:B-1----:R-:W-:Y:S01]  /*302a0*/  FADD.FTZ R0, R66, R38 ;  /* 0x0000002642007221 */ /* 0x002fe20000010000 */
[-C--:B------:R-:W-:Y:S03]  /*302b0*/  FFMA.FTZ R38, R192, R36.reuse, -R3 ;  /* 0x00000024c0267223 */ /* 0x080fe60000010803 */
[----:B------:R-:W-:Y:S04]  /*302c0*/  FADD.FTZ R0, R67, R0 ;  /* 0x0000000043007221 */ /* 0x000fe80000010000 */
[----:B------:R1:W-:Y:S01]  /*302d0*/  MUFU.EX2 R101, R38 ;  /* 0x0000002600657308 */ /* 0x0003e20000000800 */
[----:B------:R-:W-:Y:S01]  /*302e0*/  LDSM.16.MT88.4 R64, [R139+0xe800] ;  /* 0x00e800008b40783b */ /* 0x000fe20000004200 */
[----:B------:R-:W-:Y:S01]  /*302f0*/  FADD.FTZ R39, R88, R0 ;  /* 0x0000000058277221 */ /* 0x000fe20000010000 */
[----:B------:R-:W-:Y:S03]  /*30300*/  FADD.FTZ R0, R61, R60 ;  /* 0x0000003c3d007221 */ /* 0x000fe60000010000 */
[----:B------:R-:W-:Y:S04]  /*30310*/  FADD.FTZ R39, R63, R39 ;  /* 0x000000273f277221 */ /* 0x000fe80000010000 */
[----:B------:R-:W-:Y:S01]  /*30320*/  MUFU.EX2 R88, R235 ;  /* 0x000000eb00587308 */ /* 0x000fe20000000800 */
[C---:B---3--:R-:W-:Y:S06]  /*30330*/  HMMA.16816.F32 R12, R40.reuse, R44, R12 ;  /* 0x0000002c280c723c */ /* 0x048fec000000180c */
[C---:B------:R-:W-:Y:S01]  /*30340*/  HMMA.16816.F32 R16, R40.reuse, R46, R16 ;  /* 0x0000002e2810723c */ /* 0x040fe20000001810 */
[----:B------:R-:W3:Y:S04]  /*30350*/  LDSM.16.MT88.4 R44, [R180+0xc000] ;  /* 0x00c00000b42c783b */ /* 0x000ee80000004200 */
[----:B-1----:R-:W-:Y:S04]  /*30360*/  FFMA.FTZ R38, R193, R36, -R3 ;  /* 0x00000024c1267223 */ /* 0x002fe80000010803 */
[----:B------:R1:W2:Y:S02]  /*30370*/  MUFU.EX2 R97, R38 ;  /* 0x0000002600617308 */ /* 0x0002a40000000800 */
[----:B-1----:R-:W-:Y:S08]  /*30380*/  FADD.FTZ R38, R82, R39 ;  /* 0x0000002752267221 */ /* 0x002ff00000010000 */
[----:B------:R-:W-:Y:S01]  /*30390*/  MUFU.EX2 R82, R238 ;  /* 0x000000ee00527308 */ /* 0x000fe20000000800 */
[----:B------:R-:W-:Y:S04]  /*303a0*/  FADD.FTZ R38, R84, R38 ;  /* 0x0000002654267221 */ /* 0x000fe80000010000 */
[----:B------:R-:W-:Y:S04]  /*303b0*/  FADD.FTZ R38, R85, R38 ;  /* 0x0000002655267221 */ /* 0x000fe80000010000 */
[----:B------:R-:W-:Y:S01]  /*303c0*/  FADD.FTZ R38, R78, R38 ;  /* 0x000000264e267221 */ /* 0x000fe20000010000 */
[C---:B---3--:R-:W-:Y:S03]  /*303d0*/  HMMA.16816.F32 R20, R40.reuse, R44, R20 ;  /* 0x0000002c2814723c */ /* 0x048fe60000001814 */
[----:B------:R-:W-:Y:S02]  /*303e0*/  FADD.FTZ R38, R83, R38 ;  /* 0x0000002653267221 */ /* 0x000fe40000010000 */
[----:B------:R-:W-:Y:S01]  /*303f0*/  MUFU.EX2 R83, R236 ;  /* 0x000000ec00537308 */ /* 0x000fe20000000800 */
[C---:B------:R-:W-:Y:S01]  /*30400*/  HMMA.16816.F32 R24, R40.reuse, R46, R24 ;  /* 0x0000002e2818723c */ /* 0x040fe20000001818 */
[----:B------:R-:W1:Y:S04]  /*30410*/  LDSM.16.MT88.4 R44, [R181+0xc000] ;  /* 0x00c00000b52c783b */ /* 0x000e680000004200 */
[----:B------:R-:W-:Y:S06]  /*30420*/  FADD.FTZ R38, R86, R38 ;  /* 0x0000002656267221 */ /* 0x000fec0000010000 */
[----:B------:R-:W-:Y:S04]  /*30430*/  FADD.FTZ R38, R87, R38 ;  /* 0x0000002657267221 */ /* 0x000fe80000010000 */
[----:B------:R-:W-:Y:S02]  /*30440*/  FADD.FTZ R38, R80, R38 ;  /* 0x0000002650267221 */ /* 0x000fe40000010000 */
[----:B------:R-:W-:Y:S02]  /*30450*/  MUFU.EX2 R80, R240 ;  /* 0x000000f000507308 */ /* 0x000fe40000000800 */
[----:B------:R-:W-:Y:S01]  /*30460*/  FADD.FTZ R38, R148, R38 ;  /* 0x0000002694267221 */ /* 0x000fe20000010000 */
[C---:B-1----:R-:W-:Y:S06]  /*30470*/  HMMA.16816.F32 R28, R40.reuse, R44, R28 ;  /* 0x0000002c281c723c */ /* 0x042fec000000181c */
[----:B------:R-:W-:Y:S01]  /*30480*/  HMMA.16816.F32 R32, R40, R46, R32 ;  /* 0x0000002e2820723c */ /* 0x000fe20000001820 */
[----:B------:R-:W1:Y:S06]  /*30490*/  LDSM.16.MT88.4 R44, [R139+0xc800] ;  /* 0x00c800008b2c783b */ /* 0x000e6c0000004200 */
[----:B------:R-:W-:Y:S04]  /*304a0*/  F2FP.F16.F32.PACK_AB R41, R71, R69 ;  /* 0x000000454729723e */ /* 0x000fe800000000ff */
[----:B------:R-:W-:Y:S02]  /*304b0*/  F2FP.F16.F32.PACK_AB R43, R73, R72 ;  /* 0x00000048492b723e */ /* 0x000fe400000000ff */
[----:B------:R-:W-:Y:S02]  /*304c0*/  F2FP.F16.F32.PACK_AB R40, R77, R79 ;  /* 0x0000004f4d28723e */ /* 0x000fe400000000ff */
[----:B-----5:R-:W-:Y:S07]  /*304d0*/  F2FP.F16.F32.PACK_AB R42, R125, R122 ;  /* 0x0000007a7d2a723e */ /* 0x020fee00000000ff */
[C---:B-1----:R-:W-:Y:S06]  /*304e0*/  HMMA.16816.F32 R4, R40.reuse, R44, R4 ;  /* 0x0000002c2804723c */ /* 0x042fec0000001804 */
[C---:B------:R-:W-:Y:S01]  /*304f0*/  HMMA.16816.F32 R8, R40.reuse, R46, R8 ;  /* 0x0000002e2808723c */ /* 0x040fe20000001808 */
[----:B------:R-:W1:Y:S05]  /*30500*/  LDSM.16.MT88.4 R44, [R180+0xc800] ;  /* 0x00c80000b42c783b */ /* 0x000e6a0000004200 */
[C---:B------:R-:W-:Y:S06]  /*30510*/  HMMA.16816.F32 R12, R40.reuse, R48, R12 ;  /* 0x00000030280c723c */ /* 0x040fec000000180c */
[C---:B------:R-:W-:Y:S01]  /*30520*/  HMMA.16816.F32 R16, R40.reuse, R50, R16 ;  /* 0x000000322810723c */ /* 0x040fe20000001810 */
[----:B------:R-:W3:Y:S05]  /*30530*/  LDSM.16.MT88.4 R48, [R181+0xc800] ;  /* 0x00c80000b530783b */ /* 0x000eea0000004200 */
[C---:B-1----:R-:W-:Y:S06]  /*30540*/  HMMA.16816.F32 R20, R40.reuse, R44, R20 ;  /* 0x0000002c2814723c */ /* 0x042fec0000001814 */
[C---:B------:R-:W-:Y:S01]  /*30550*/  HMMA.16816.F32 R24, R40.reuse, R46, R24 ;  /* 0x0000002e2818723c */ /* 0x040fe20000001818 */
[----:B------:R-:W1:Y:S05]  /*30560*/  LDSM.16.MT88.4 R44, [R139+0xd000] ;  /* 0x00d000008b2c783b */ /* 0x000e6a0000004200 */
[C---:B---3--:R-:W-:Y:S06]  /*30570*/  HMMA.16816.F32 R28, R40.reuse, R48, R28 ;  /* 0x00000030281c723c */ /* 0x048fec000000181c */
[----:B------:R-:W-:Y:S01]  /*30580*/  HMMA.16816.F32 R32, R40, R50, R32 ;  /* 0x000000322820723c */ /* 0x000fe20000001820 */
[----:B------:R-:W3:Y:S06]  /*30590*/  LDSM.16.MT88.4 R48, [R182+0xd000] ;  /* 0x00d00000b630783b */ /* 0x000eec0000004200 */
[----:B------:R-:W-:Y:S04]  /*305a0*/  F2FP.F16.F32.PACK_AB R41, R76, R75 ;  /* 0x0000004b4c29723e */ /* 0x000fe800000000ff */
[----:B------:R-:W-:Y:S02]  /*305b0*/  F2FP.F16.F32.PACK_AB R43, R129, R124 ;  /* 0x0000007c812b723e */ /* 0x000fe400000000ff */
[----:B------:R-:W-:Y:S02]  /*305c0*/  F2FP.F16.F32.PACK_AB R40, R109, R74 ;  /* 0x0000004a6d28723e */ /* 0x000fe400000000ff */
[----:B------:R-:W-:Y:S07]  /*305d0*/  F2FP.F16.F32.PACK_AB R42, R117, R115 ;  /* 0x00000073752a723e */ /* 0x000fee00000000ff */
[C---:B-1----:R-:W-:Y:S06]  /*305e0*/  HMMA.16816.F32 R4, R40.reuse, R44, R4 ;  /* 0x0000002c2804723c */ /* 0x042fec0000001804 */
[C---:B------:R-:W-:Y:S01]  /*305f0*/  HMMA.16816.F32 R8, R40.reuse, R46, R8 ;  /* 0x0000002e2808723c */ /* 0x040fe20000001808 */
[----:B------:R-:W1:Y:S05]  /*30600*/  LDSM.16.MT88.4 R44, [R180+0xd000] ;  /* 0x00d00000b42c783b */ /* 0x000e6a0000004200 */
[C---:B---3--:R-:W-:Y:S06]  /*30610*/  HMMA.16816.F32 R12, R40.reuse, R48, R12 ;  /* 0x00000030280c723c */ /* 0x048fec000000180c */
        /* <DEDUP_REMOVED lines=11> */
[----:B----4-:R-:W-:Y:S07]  /*306d0*/  F2FP.F16.F32.PACK_AB R42, R111, R100 ;  /* 0x000000646f2a723e */ /* 0x010fee00000000ff */
[C---:B-1----:R-:W-:Y:S06]  /*306e0*/  HMMA.16816.F32 R4, R40.reuse, R44, R4 ;  /* 0x0000002c2804723c */ /* 0x042fec0000001804 */
[C---:B------:R-:W-:Y:S01]  /*306f0*/  HMMA.16816.F32 R8, R40.reuse, R46, R8 ;  /* 0x0000002e2808723c */ /* 0x040fe20000001808 */
[----:B------:R-:W1:Y:S05]  /*30700*/  LDSM.16.MT88.4 R44, [R181+0xd800] ;  /* 0x00d80000b52c783b */ /* 0x000e6a0000004200 */
[C---:B------:R-:W-:Y:S06]  /*30710*/  HMMA.16816.F32 R12, R40.reuse, R52, R12 ;  /* 0x00000034280c723c */ /* 0x040fec000000180c */
[C---:B------:R-:W-:Y:S01]  /*30720*/  HMMA.16816.F32 R16, R40.reuse, R54, R16 ;  /* 0x000000362810723c */ /* 0x040fe20000001810 */
[----:B------:R-:W4:Y:S05]  /*30730*/  LDSM.16.MT88.4 R52, [R139+0xe000] ;  /* 0x00e000008b34783b */ /* 0x000f2a0000004200 */
[C---:B---3--:R-:W-:Y:S06]  /*30740*/  HMMA.16816.F32 R20, R40.reuse, R48, R20 ;  /* 0x000000302814723c */ /* 0x048fec0000001814 */
[C---:B------:R-:W-:Y:S01]  /*30750*/  HMMA.16816.F32 R24, R40.reuse, R50, R24 ;  /* 0x000000322818723c */ /* 0x040fe20000001818 */
[----:B------:R-:W3:Y:S05]  /*30760*/  LDSM.16.MT88.4 R48, [R180+0xe000] ;  /* 0x00e00000b430783b */ /* 0x000eea0000004200 */
[C---:B-1----:R-:W-:Y:S06]  /*30770*/  HMMA.16816.F32 R28, R40.reuse, R44, R28 ;  /* 0x0000002c281c723c */ /* 0x042fec000000181c */
[----:B------:R-:W-:Y:S05]  /*30780*/  HMMA.16816.F32 R32, R40, R46, R32 ;  /* 0x0000002e2820723c */ /* 0x000fea0000001820 */
[----:B------:R-:W-:Y:S01]  /*30790*/  FADD.FTZ R44, R62, R0 ;  /* 0x000000003e2c7221 */ /* 0x000fe20000010000 */
[--C-:B------:R-:W-:Y:S01]  /*307a0*/  FFMA.FTZ R0, R201, R36, -R3.reuse ;  /* 0x00000024c9007223 */ /* 0x100fe20000010803 */
[----:B------:R-:W-:Y:S01]  /*307b0*/  F2FP.F16.F32.PACK_AB R41, R118, R114 ;  /* 0x000000727629723e */ /* 0x000fe200000000ff */
[----:B------:R-:W1:Y:S02]  /*307c0*/  LDSM.16.MT88.4 R60, [R181+0xe000] ;  /* 0x00e00000b53c783b */ /* 0x000e640000004200 */
[----:B------:R5:W-:Y:S01]  /*307d0*/  MUFU.EX2 R113, R0 ;  /* 0x0000000000717308 */ /* 0x000be20000000800 */
[----:B------:R-:W-:Y:S02]  /*307e0*/  F2FP.F16.F32.PACK_AB R43, R144, R123 ;  /* 0x0000007b902b723e */ /* 0x000fe400000000ff */
[----:B------:R-:W-:Y:S02]  /*307f0*/  F2FP.F16.F32.PACK_AB R40, R108, R99 ;  /* 0x000000636c28723e */ /* 0x000fe400000000ff */
[----:B------:R-:W-:Y:S02]  /*30800*/  F2FP.F16.F32.PACK_AB R42, R136, R128 ;  /* 0x00000080882a723e */ /* 0x000fe400000000ff */
[----:B------:R-:W-:Y:S02]  /*30810*/  F2FP.F16.F32.PACK_AB R45, R141, R140 ;  /* 0x0000008c8d2d723e */ /* 0x000fe400000000ff */
[----:B--2---:R-:W-:Y:S02]  /*30820*/  F2FP.F16.F32.PACK_AB R47, R142, R130 ;  /* 0x000000828e2f723e */ /* 0x004fe400000000ff */
[----:B------:R-:W-:Y:S01]  /*30830*/  F2FP.F16.F32.PACK_AB R46, R127, R121 ;  /* 0x000000797f2e723e */ /* 0x000fe200000000ff */
[C---:B----4-:R-:W-:Y:S03]  /*30840*/  HMMA.16816.F32 R4, R40.reuse, R52, R4 ;  /* 0x000000342804723c */ /* 0x050fe60000001804 */
[-CC-:B-----5:R-:W-:Y:S03]  /*30850*/  FFMA.FTZ R0, R203, R36.reuse, -R3.reuse ;  /* 0x00000024cb007223 */ /* 0x1a0fe60000010803 */
[C---:B------:R-:W-:Y:S01]  /*30860*/  HMMA.16816.F32 R8, R40.reuse, R54, R8 ;  /* 0x000000362808723c */ /* 0x040fe20000001808 */
[----:B------:R-:W2:Y:S01]  /*30870*/  LDSM.16.MT88.4 R52, [R182+0xe800] ;  /* 0x00e80000b634783b */ /* 0x000ea20000004200 */
[----:B------:R4:W5:Y:S04]  /*30880*/  MUFU.EX2 R112, R0 ;  /* 0x0000000000707308 */ /* 0x0009680000000800 */
[C---:B------:R-:W-:Y:S06]  /*30890*/  HMMA.16816.F32 R12, R40.reuse, R56, R12 ;  /* 0x00000038280c723c */ /* 0x040fec000000180c */
[C---:B------:R-:W-:Y:S01]  /*308a0*/  HMMA.16816.F32 R16, R40.reuse, R58, R16 ;  /* 0x0000003a2810723c */ /* 0x040fe20000001810 */
[----:B------:R-:W-:Y:S05]  /*308b0*/  LDSM.16.MT88.4 R56, [R139+0xf000] ;  /* 0x00f000008b38783b */ /* 0x000fea0000004200 */
[C---:B---3--:R-:W-:Y:S05]  /*308c0*/  HMMA.16816.F32 R20, R40.reuse, R48, R20 ;  /* 0x000000302814723c */ /* 0x048fea0000001814 */
[----:B----4-:R-:W-:Y:S01]  /*308d0*/  FADD.FTZ R0, R68, R44 ;  /* 0x0000002c44007221 */ /* 0x010fe20000010000 */
[C---:B------:R-:W-:Y:S01]  /*308e0*/  HMMA.16816.F32 R24, R40.reuse, R50, R24 ;  /* 0x000000322818723c */ /* 0x040fe20000001818 */
[----:B------:R-:W3:Y:S04]  /*308f0*/  LDSM.16.MT88.4 R48, [R180+0xe800] ;  /* 0x00e80000b430783b */ /* 0x000ee80000004200 */
[----:B------:R-:W-:Y:S01]  /*30900*/  FADD.FTZ R39, R70, R0 ;  /* 0x0000000046277221 */ /* 0x000fe20000010000 */
[C---:B-1----:R-:W-:Y:S05]  /*30910*/  HMMA.16816.F32 R28, R40.reuse, R60, R28 ;  /* 0x0000003c281c723c */ /* 0x042fea000000181c */
[--C-:B------:R-:W-:Y:S01]  /*30920*/  FFMA.FTZ R0, R204, R36, -R3.reuse ;  /* 0x00000024cc007223 */ /* 0x100fe20000010803 */
[----:B------:R-:W-:Y:S01]  /*30930*/  HMMA.16816.F32 R32, R40, R62, R32 ;  /* 0x0000003e2820723c */ /* 0x000fe20000001820 */
[----:B------:R-:W1:Y:S02]  /*30940*/  LDSM.16.MT88.4 R40, [R181+0xe800] ;  /* 0x00e80000b528783b */ /* 0x000e640000004200 */
[----:B------:R4:W-:Y:S02]  /*30950*/  MUFU.EX2 R90, R0 ;  /* 0x00000000005a7308 */ /* 0x0009e40000000800 */
[----:B------:R-:W-:Y:S04]  /*30960*/  F2FP.F16.F32.PACK_AB R44, R119, R120 ;  /* 0x00000078772c723e */ /* 0x000fe800000000ff */
[----:B------:R-:W-:Y:S03]  /*30970*/  LDSM.16.MT88.4 R60, [R180+0xf000] ;  /* 0x00f00000b43c783b */ /* 0x000fe60000004200 */
[C---:B------:R-:W-:Y:S06]  /*30980*/  HMMA.16816.F32 R4, R44.reuse, R64, R4 ;  /* 0x000000402c04723c */ /* 0x040fec0000001804 */
[C---:B------:R-:W-:Y:S01]  /*30990*/  HMMA.16816.F32 R8, R44.reuse, R66, R8 ;  /* 0x000000422c08723c */ /* 0x040fe20000001808 */
[----:B------:R-:W-:Y:S04]  /*309a0*/  LDSM.16.MT88.4 R64, [R181+0xf800] ;  /* 0x00f80000b540783b */ /* 0x000fe80000004200 */
[-CC-:B----4-:R-:W-:Y:S01]  /*309b0*/  FFMA.FTZ R0, R205, R36.reuse, -R3.reuse ;  /* 0x00000024cd007223 */ /* 0x190fe20000010803 */
[C---:B--2---:R-:W-:Y:S03]  /*309c0*/  HMMA.16816.F32 R12, R44.reuse, R52, R12 ;  /* 0x000000342c0c723c */ /* 0x044fe6000000180c */
[----:B------:R2:W4:Y:S03]  /*309d0*/  MUFU.EX2 R94, R0 ;  /* 0x00000000005e7308 */ /* 0x0005260000000800 */
[C---:B------:R-:W-:Y:S01]  /*309e0*/  HMMA.16816.F32 R16, R44.reuse, R54, R16 ;  /* 0x000000362c10723c */ /* 0x040fe20000001810 */
[----:B------:R-:W4:Y:S05]  /*309f0*/  LDSM.16.MT88.4 R52, [R182+0xf000] ;  /* 0x00f00000b634783b */ /* 0x000f2a0000004200 */
[C---:B---3--:R-:W-:Y:S06]  /*30a00*/  HMMA.16816.F32 R20, R44.reuse, R48, R20 ;  /* 0x000000302c14723c */ /* 0x048fec0000001814 */
[C---:B------:R-:W-:Y:S05]  /*30a10*/  HMMA.16816.F32 R24, R44.reuse, R50, R24 ;  /* 0x000000322c18723c */ /* 0x040fea0000001818 */
[--C-:B--2---:R-:W-:Y:S01]  /*30a20*/  FFMA.FTZ R0, R206, R36, -R3.reuse ;  /* 0x00000024ce007223 */ /* 0x104fe20000010803 */
[C---:B-1----:R-:W-:Y:S03]  /*30a30*/  HMMA.16816.F32 R28, R44.reuse, R40, R28 ;  /* 0x000000282c1c723c */ /* 0x042fe6000000181c */
[----:B------:R1:W-:Y:S02]  /*30a40*/  MUFU.EX2 R93, R0 ;  /* 0x00000000005d7308 */ /* 0x0003e40000000800 */
[----:B------:R-:W-:Y:S01]  /*30a50*/  F2FP.F16.F32.PACK_AB R49, R131, R133 ;  /* 0x000000858331723e */ /* 0x000fe200000000ff */
[----:B------:R-:W-:Y:S01]  /*30a60*/  HMMA.16816.F32 R32, R44, R42, R32 ;  /* 0x0000002a2c20723c */ /* 0x000fe20000001820 */
[----:B------:R-:W2:Y:S04]  /*30a70*/  LDSM.16.MT88.4 R40, [R181+0xf000] ;  /* 0x00f00000b528783b */ /* 0x000ea80000004200 */
[----:B------:R-:W-:Y:S02]  /*30a80*/  F2FP.F16.F32.PACK_AB R51, R143, R126 ;  /* 0x0000007e8f33723e */ /* 0x000fe400000000ff */
[----:B------:R-:W-:Y:S04]  /*30a90*/  F2FP.F16.F32.PACK_AB R48, R97, R101 ;  /* 0x000000656130723e */ /* 0x000fe800000000ff */
[----:B-----5:R-:W-:Y:S02]  /*30aa0*/  F2FP.F16.F32.PACK_AB R50, R112, R113 ;  /* 0x000000717032723e */ /* 0x020fe400000000ff */
[----:B------:R-:W-:Y:S01]  /*30ab0*/  F2FP.F16.F32.PACK_AB R45, R104, R107 ;  /* 0x0000006b682d723e */ /* 0x000fe200000000ff */
[----:B-1----:R-:W-:Y:S01]  /*30ac0*/  FFMA.FTZ R0, R207, R36, -R3 ;  /* 0x00000024cf007223 */ /* 0x002fe20000010803 */
[----:B------:R-:W-:Y:S02]  /*30ad0*/  F2FP.F16.F32.PACK_AB R47, R98, R106 ;  /* 0x0000006a622f723e */ /* 0x000fe400000000ff */
[----:B----4-:R-:W-:Y:S01]  /*30ae0*/  F2FP.F16.F32.PACK_AB R44, R94, R90 ;  /* 0x0000005a5e2c723e */ /* 0x010fe200000000ff */
[C---:B------:R-:W-:Y:S01]  /*30af0*/  HMMA.16816.F32 R4, R48.reuse, R56, R4 ;  /* 0x000000383004723c */ /* 0x040fe20000001804 */
[----:B------:R1:W3:Y:S05]  /*30b00*/  MUFU.EX2 R92, R0 ;  /* 0x00000000005c7308 */ /* 0x0002ea0000000800 */
[C---:B------:R-:W-:Y:S01]  /*30b10*/  HMMA.16816.F32 R8, R48.reuse, R58, R8 ;  /* 0x0000003a3008723c */ /* 0x040fe20000001808 */
[----:B------:R-:W4:Y:S05]  /*30b20*/  LDSM.16.MT88.4 R56, [R139+0xf800] ;  /* 0x00f800008b38783b */ /* 0x000f2a0000004200 */
[C---:B------:R-:W-:Y:S06]  /*30b30*/  HMMA.16816.F32 R12, R48.reuse, R52, R12 ;  /* 0x00000034300c723c */ /* 0x040fec000000180c */
[C---:B------:R-:W-:Y:S01]  /*30b40*/  HMMA.16816.F32 R16, R48.reuse, R54, R16 ;  /* 0x000000363010723c */ /* 0x040fe20000001810 */
[----:B------:R-:W5:Y:S04]  /*30b50*/  LDSM.16.MT88.4 R52, [R182+0xf800] ;  /* 0x00f80000b634783b */ /* 0x000f680000004200 */
[----:B-1----:R-:W-:Y:S01]  /*30b60*/  FADD.FTZ R0, R69, R39 ;  /* 0x0000002745007221 */ /* 0x002fe20000010000 */
[C---:B------:R-:W-:Y:S05]  /*30b70*/  HMMA.16816.F32 R20, R48.reuse, R60, R20 ;  /* 0x0000003c3014723c */ /* 0x040fea0000001814 */
[----:B------:R-:W-:Y:S01]  /*30b80*/  FADD.FTZ R39, R71, R0 ;  /* 0x0000000047277221 */ /* 0x000fe20000010000 */
[C---:B------:R-:W-:Y:S01]  /*30b90*/  HMMA.16816.F32 R24, R48.reuse, R62, R24 ;  /* 0x0000003e3018723c */ /* 0x040fe20000001818 */
[----:B------:R-:W1:Y:S04]  /*30ba0*/  LDSM.16.MT88.4 R60, [R180+0xf800] ;  /* 0x00f80000b43c783b */ /* 0x000e680000004200 */
[-CC-:B------:R-:W-:Y:S01]  /*30bb0*/  FFMA.FTZ R0, R208, R36.reuse, -R3.reuse ;  /* 0x00000024d0007223 */ /* 0x180fe20000010803 */
[C---:B--2---:R-:W-:Y:S03]  /*30bc0*/  HMMA.16816.F32 R28, R48.reuse, R40, R28 ;  /* 0x00000028301c723c */ /* 0x044fe6000000181c */
[----:B------:R2:W-:Y:S02]  /*30bd0*/  MUFU.EX2 R84, R0 ;  /* 0x0000000000547308 */ /* 0x0005e40000000800 */
[----:B---3--:R-:W-:Y:S01]  /*30be0*/  F2FP.F16.F32.PACK_AB R46, R92, R93 ;  /* 0x0000005d5c2e723e */ /* 0x008fe200000000ff */
[----:B------:R-:W-:Y:S01]  /*30bf0*/  HMMA.16816.F32 R32, R48, R42, R32 ;  /* 0x0000002a3020723c */ /* 0x000fe20000001820 */
[----:B------:R-:W3:Y:S04]  /*30c00*/  LDSM.16.MT88.4 R48, [R139+0x10000] ;  /* 0x010000008b30783b */ /* 0x000ee80000004200 */
[----:B------:R-:W-:Y:S01]  /*30c10*/  F2FP.F16.F32.PACK_AB R41, R95, R91 ;  /* 0x0000005b5f29723e */ /* 0x000fe200000000ff */
[C---:B----4-:R-:W-:Y:S05]  /*30c20*/  HMMA.16816.F32 R4, R44.reuse, R56, R4 ;  /* 0x000000382c04723c */ /* 0x050fea0000001804 */
[----:B------:R-:W-:Y:S01]  /*30c30*/  F2FP.F16.F32.PACK_AB R43, R88, R89 ;  /* 0x00000059582b723e */ /* 0x000fe200000000ff */
[C---:B------:R-:W-:Y:S01]  /*30c40*/  HMMA.16816.F32 R8, R44.reuse, R58, R8 ;  /* 0x0000003a2c08723c */ /* 0x040fe20000001808 */
[----:B------:R-:W-:Y:S04]  /*30c50*/  LDSM.16.MT88.4 R56, [R180+0x10000] ;  /* 0x01000000b438783b */ /* 0x000fe80000004200 */
[-CC-:B--2---:R-:W-:Y:S01]  /*30c60*/  FFMA.FTZ R0, R209, R36.reuse, -R3.reuse ;  /* 0x00000024d1007223 */ /* 0x184fe20000010803 */
[C---:B-----5:R-:W-:Y:S03]  /*30c70*/  HMMA.16816.F32 R12, R44.reuse, R52, R12 ;  /* 0x000000342c0c723c */ /* 0x060fe6000000180c */
[----:B------:R2:W4:Y:S03]  /*30c80*/  MUFU.EX2 R85, R0 ;  /* 0x0000000000557308 */ /* 0x0005260000000800 */
[C---:B------:R-:W-:Y:S01]  /*30c90*/  HMMA.16816.F32 R16, R44.reuse, R54, R16 ;  /* 0x000000362c10723c */ /* 0x040fe20000001810 */
[----:B------:R-:W5:Y:S05]  /*30ca0*/  LDSM.16.MT88.4 R52, [R182+0x10000] ;  /* 0x01000000b634783b */ /* 0x000f6a0000004200 */
[C---:B-1----:R-:W-:Y:S06]  /*30cb0*/  HMMA.16816.F32 R20, R44.reuse, R60, R20 ;  /* 0x0000003c2c14723c */ /* 0x042fec0000001814 */
[C---:B------:R-:W-:Y:S01]  /*30cc0*/  HMMA.16816.F32 R24, R44.reuse, R62, R24 ;  /* 0x0000003e2c18723c */ /* 0x040fe20000001818 */
[----:B------:R-:W1:Y:S04]  /*30cd0*/  LDSM.16.MT88.4 R60, [R181+0x10000] ;  /* 0x01000000b53c783b */ /* 0x000e680000004200 */
[--C-:B--2---:R-:W-:Y:S01]  /*30ce0*/  FFMA.FTZ R0, R210, R36, -R3.reuse ;  /* 0x00000024d2007223 */ /* 0x104fe20000010803 */
[C---:B------:R-:W-:Y:S01]  /*30cf0*/  HMMA.16816.F32 R28, R44.reuse, R64, R28 ;  /* 0x000000402c1c723c */ /* 0x040fe2000000181c */
[----:B------:R-:W-:Y:S04]  /*30d00*/  MUFU.EX2 R65, R247 ;  /* 0x000000f700417308 */ /* 0x000fe80000000800 */
[----:B----4-:R-:W-:Y:S01]  /*30d10*/  F2FP.F16.F32.PACK_AB R40, R85, R84 ;  /* 0x000000545528723e */ /* 0x010fe200000000ff */
[----:B------:R-:W-:Y:S05]  /*30d20*/  HMMA.16816.F32 R32, R44, R66, R32 ;  /* 0x000000422c20723c */ /* 0x000fea0000001820 */
[----:B------:R2:W-:Y:S02]  /*30d30*/  MUFU.EX2 R86, R0 ;  /* 0x0000000000567308 */ /* 0x0005e40000000800 */
[-CC-:B------:R-:W-:Y:S01]  /*30d40*/  FFMA.FTZ R44, R220, R36.reuse, -R3.reuse ;  /* 0x00000024dc2c7223 */ /* 0x180fe20000010803 */
[----:B------:R-:W-:Y:S07]  /*30d50*/  F2FP.F16.F32.PACK_AB R45, R82, R83 ;  /* 0x00000053522d723e */ /* 0x000fee00000000ff */
[----:B------:R-:W-:Y:S10]  /*30d60*/  MUFU.EX2 R71, R44 ;  /* 0x0000002c00477308 */ /* 0x000ff40000000800 */
[----:B------:R-:W-:Y:S01]  /*30d70*/  MUFU.EX2 R67, R245 ;  /* 0x000000f500437308 */ /* 0x000fe20000000800 */
[----:B--2---:R-:W-:Y:S09]  /*30d80*/  FFMA.FTZ R0, R211, R36, -R3 ;  /* 0x00000024d3007223 */ /* 0x004ff20000010803 */
[----:B------:R2:W4:Y:S10]  /*30d90*/  MUFU.EX2 R87, R0 ;  /* 0x0000000000577308 */ /* 0x0005340000000800 */
[----:B------:R-:W-:Y:S01]  /*30da0*/  MUFU.EX2 R66, R246 ;  /* 0x000000f600427308 */ /* 0x000fe20000000800 */
[----:B--2---:R-:W-:Y:S01]  /*30db0*/  FADD.FTZ R0, R150, R38 ;  /* 0x0000002696007221 */ /* 0x004fe20000010000 */
[----:B----4-:R-:W-:Y:S03]  /*30dc0*/  F2FP.F16.F32.PACK_AB R42, R87, R86 ;  /* 0x00000056572a723e */ /* 0x010fe600000000ff */
[----:B------:R-:W-:Y:S01]  /*30dd0*/  FADD.FTZ R38, R149, R0 ;  /* 0x0000000095267221 */ /* 0x000fe20000010000 */
[----:B------:R-:W-:Y:S01]  /*30de0*/  FADD.FTZ R0, R72, R39 ;  /* 0x0000002748007221 */ /* 0x000fe20000010000 */
[----:B------:R-:W-:Y:S03]  /*30df0*/  LDSM.16.MT88.4 R148, [R180+0x11800] ;  /* 0x01180000b494783b */ /* 0x000fe60000004200 */
[----:B------:R-:W-:Y:S01]  /*30e00*/  MUFU.EX2 R72, R244 ;  /* 0x000000f400487308 */ /* 0x000fe20000000800 */
[C---:B---3--:R-:W-:Y:S05]  /*30e10*/  HMMA.16816.F32 R4, R40.reuse, R48, R4 ;  /* 0x000000302804723c */ /* 0x048fea0000001804 */
[----:B------:R-:W-:Y:S01]  /*30e20*/  FADD.FTZ R38, R81, R38 ;  /* 0x0000002651267221 */ /* 0x000fe20000010000 */
[C---:B------:R-:W-:Y:S01]  /*30e30*/  HMMA.16816.F32 R8, R40.reuse, R50, R8 ;  /* 0x000000322808723c */ /* 0x040fe20000001808 */
[----:B------:R-:W2:Y:S02]  /*30e40*/  LDSM.16.MT88.4 R48, [R139+0x10800] ;  /* 0x010800008b30783b */ /* 0x000ea40000004200 */
[----:B------:R-:W3:Y:S02]  /*30e50*/  MUFU.EX2 R81, R239 ;  /* 0x000000ef00517308 */ /* 0x000ee40000000800 */
[----:B------:R-:W-:Y:S01]  /*30e60*/  FADD.FTZ R68, R73, R0 ;  /* 0x0000000049447221 */ /* 0x000fe20000010000 */
[C---:B-----5:R-:W-:Y:S07]  /*30e70*/  HMMA.16816.F32 R12, R40.reuse, R52, R12 ;  /* 0x00000034280c723c */ /* 0x060fee000000180c */
[----:B------:R-:W-:Y:S01]  /*30e80*/  MUFU.EX2 R73, R243 ;  /* 0x000000f300497308 */ /* 0x000fe20000000800 */
[----:B------:R-:W-:Y:S01]  /*30e90*/  FADD.FTZ R0, R145, R38 ;  /* 0x0000002691007221 */ /* 0x000fe20000010000 */
[C---:B------:R-:W-:Y:S01]  /*30ea0*/  HMMA.16816.F32 R16, R40.reuse, R54, R16 ;  /* 0x000000362810723c */ /* 0x040fe20000001810 */
[----:B------:R-:W4:Y:S02]  /*30eb0*/  LDSM.16.MT88.4 R52, [R182+0x10800] ;  /* 0x01080000b634783b */ /* 0x000f240000004200 */
[----:B------:R-:W-:Y:S03]  /*30ec0*/  FADD.FTZ R0, R146, R0 ;  /* 0x0000000092007221 */ /* 0x000fe60000010000 */
[C---:B------:R-:W-:Y:S05]  /*30ed0*/  HMMA.16816.F32 R20, R40.reuse, R56, R20 ;  /* 0x000000382814723c */ /* 0x040fea0000001814 */
[----:B------:R-:W-:Y:S01]  /*30ee0*/  FADD.FTZ R0, R147, R0 ;  /* 0x0000000093007221 */ /* 0x000fe20000010000 */
[C---:B------:R-:W-:Y:S01]  /*30ef0*/  HMMA.16816.F32 R24, R40.reuse, R58, R24 ;  /* 0x0000003a2818723c */ /* 0x040fe20000001818 */
[----:B------:R-:W5:Y:S04]  /*30f00*/  LDSM.16.MT88.4 R56, [R180+0x10800] ;  /* 0x01080000b438783b */ /* 0x000f680000004200 */
[-CC-:B------:R-:W-:Y:S01]  /*30f10*/  FFMA.FTZ R38, R213, R36.reuse, -R3.reuse ;  /* 0x00000024d5267223 */ /* 0x180fe20000010803 */
[C---:B-1----:R-:W-:Y:S05]  /*30f20*/  HMMA.16816.F32 R28, R40.reuse, R60, R28 ;  /* 0x0000003c281c723c */ /* 0x042fea000000181c */
[----:B------:R-:W-:Y:S01]  /*30f30*/  FADD.FTZ R0, R79, R0 ;  /* 0x000000004f007221 */ /* 0x000fe20000010000 */
[----:B------:R-:W-:Y:S01]  /*30f40*/  HMMA.16816.F32 R32, R40, R62, R32 ;  /* 0x0000003e2820723c */ /* 0x000fe20000001820 */
[----:B------:R1:W-:Y:S01]  /*30f50*/  MUFU.EX2 R79, R38 ;  /* 0x00000026004f7308 */ /* 0x0003e20000000800 */
[----:B------:R-:W5:Y:S03]  /*30f60*/  LDSM.16.MT88.4 R40, [R181+0x10800] ;  /* 0x01080000b528783b */ /* 0x000f660000004200 */
[----:B---3--:R-:W-:Y:S05]  /*30f70*/  F2FP.F16.F32.PACK_AB R47, R80, R81 ;  /* 0x00000051502f723e */ /* 0x008fea00000000ff */
[----:B------:R-:W3:Y:S01]  /*30f80*/  LDSM.16.MT88.4 R60, [R139+0x11000] ;  /* 0x011000008b3c783b */ /* 0x000ee20000004200 */
[----:B-1----:R-:W-:Y:S01]  /*30f90*/  FADD.FTZ R38, R77, R0 ;  /* 0x000000004d267221 */ /* 0x002fe20000010000 */
[-CC-:B------:R-:W-:Y:S03]  /*30fa0*/  FFMA.FTZ R0, R216, R36.reuse, -R3.reuse ;  /* 0x00000024d8007223 */ /* 0x180fe60000010803 */
[----:B------:R-:W-:Y:S01]  /*30fb0*/  FADD.FTZ R38, R122, R38 ;  /* 0x000000267a267221 */ /* 0x000fe20000010000 */
[----:B------:R1:W2:Y:S03]  /*30fc0*/  MUFU.EX2 R78, R0 ;  /* 0x00000000004e7308 */ /* 0x0002a60000000800 */
[----:B------:R-:W-:Y:S01]  /*30fd0*/  FADD.FTZ R39, R125, R38 ;  /* 0x000000267d277221 */ /* 0x000fe20000010000 */
[-C--:B------:R-:W-:Y:S03]  /*30fe0*/  FFMA.FTZ R38, R218, R36.reuse, -R3 ;  /* 0x00000024da267223 */ /* 0x080fe60000010803 */
[----:B------:R-:W-:Y:S03]  /*30ff0*/  FADD.FTZ R39, R74, R39 ;  /* 0x000000274a277221 */ /* 0x000fe60000010000 */
[----:B------:R-:W-:Y:S01]  /*31000*/  MUFU.EX2 R74, R242 ;  /* 0x000000f2004a7308 */ /* 0x000fe20000000800 */
[----:B-1----:R-:W-:Y:S01]  /*31010*/  FFMA.FTZ R0, R217, R36, -R3 ;  /* 0x00000024d9007223 */ /* 0x002fe20000010803 */
[----:B--2---:R-:W-:Y:S08]  /*31020*/  F2FP.F16.F32.PACK_AB R44, R78, R79 ;  /* 0x0000004f4e2c723e */ /* 0x004ff000000000ff */
[----:B------:R1:W-:Y:S02]  /*31030*/  MUFU.EX2 R77, R0 ;  /* 0x00000000004d7308 */ /* 0x0003e40000000800 */
[----:B-1----:R-:W-:Y:S08]  /*31040*/  FADD.FTZ R0, R75, R68 ;  /* 0x000000444b007221 */ /* 0x002ff00000010000 */
[----:B------:R-:W-:Y:S01]  /*31050*/  MUFU.EX2 R75, R241 ;  /* 0x000000f1004b7308 */ /* 0x000fe20000000800 */
[----:B------:R-:W-:Y:S04]  /*31060*/  FADD.FTZ R0, R76, R0 ;  /* 0x000000004c007221 */ /* 0x000fe80000010000 */
[----:B------:R-:W-:Y:S05]  /*31070*/  FADD.FTZ R0, R124, R0 ;  /* 0x000000007c007221 */ /* 0x000fea0000010000 */
[----:B------:R1:W2:Y:S01]  /*31080*/  MUFU.EX2 R76, R38 ;  /* 0x00000026004c7308 */ /* 0x0002a20000000800 */
[----:B------:R-:W-:Y:S04]  /*31090*/  FADD.FTZ R0, R129, R0 ;  /* 0x0000000081007221 */ /* 0x000fe80000010000 */
[----:B------:R-:W-:Y:S04]  /*310a0*/  FADD.FTZ R0, R96, R0 ;  /* 0x0000000060007221 */ /* 0x000fe80000010000 */
[----:B------:R-:W-:Y:S04]  /*310b0*/  FADD.FTZ R0, R105, R0 ;  /* 0x0000000069007221 */ /* 0x000fe80000010000 */
[----:B------:R-:W-:Y:S01]  /*310c0*/  FADD.FTZ R0, R110, R0 ;  /* 0x000000006e007221 */ /* 0x000fe20000010000 */
[----:B-1----:R-:W-:Y:S03]  /*310d0*/  FADD.FTZ R38, R109, R39 ;  /* 0x000000276d267221 */ /* 0x002fe60000010000 */
[----:B------:R-:W-:Y:S01]  /*310e0*/  FADD.FTZ R39, R116, R0 ;  /* 0x0000000074277221 */ /* 0x000fe20000010000 */
[----:B--2---:R-:W-:Y:S01]  /*310f0*/  F2FP.F16.F32.PACK_AB R46, R76, R77 ;  /* 0x0000004d4c2e723e */ /* 0x004fe200000000ff */
[----:B------:R-:W-:Y:S01]  /*31100*/  FADD.FTZ R38, R115, R38 ;  /* 0x0000002673267221 */ /* 0x000fe20000010000 */
[----:B------:R-:W-:Y:S03]  /*31110*/  MOV R116, R2 ;  /* 0x0000000200747202 */ /* 0x000fe60000000f00 */
[----:B------:R-:W-:Y:S02]  /*31120*/  FADD.FTZ R38, R117, R38 ;  /* 0x0000002675267221 */ /* 0x000fe40000010000 */
[C---:B------:R-:W-:Y:S05]  /*31130*/  HMMA.16816.F32 R4, R44.reuse, R48, R4 ;  /* 0x000000302c04723c */ /* 0x040fea0000001804 */
[----:B------:R-:W-:Y:S01]  /*31140*/  FADD.FTZ R38, R103, R38 ;  /* 0x0000002667267221 */ /* 0x000fe20000010000 */
[C---:B------:R-:W-:Y:S05]  /*31150*/  HMMA.16816.F32 R8, R44.reuse, R50, R8 ;  /* 0x000000322c08723c */ /* 0x040fea0000001808 */
[----:B------:R-:W-:Y:S01]  /*31160*/  FADD.FTZ R38, R102, R38 ;  /* 0x0000002666267221 */ /* 0x000fe20000010000 */
[C---:B----4-:R-:W-:Y:S05]  /*31170*/  HMMA.16816.F32 R12, R44.reuse, R52, R12 ;  /* 0x000000342c0c723c */ /* 0x050fea000000180c */
[----:B------:R-:W-:Y:S01]  /*31180*/  FADD.FTZ R38, R100, R38 ;  /* 0x0000002664267221 */ /* 0x000fe20000010000 */
[C---:B------:R-:W-:Y:S01]  /*31190*/  HMMA.16816.F32 R16, R44.reuse, R54, R16 ;  /* 0x000000362c10723c */ /* 0x040fe20000001810 */
[----:B------:R-:W1:Y:S04]  /*311a0*/  LDSM.16.MT88.4 R52, [R182+0x11000] ;  /* 0x01100000b634783b */ /* 0x000e680000004200 */
[----:B------:R-:W-:Y:S01]  /*311b0*/  FADD.FTZ R0, R111, R38 ;  /* 0x000000266f007221 */ /* 0x000fe20000010000 */
[C---:B-----5:R-:W-:Y:S05]  /*311c0*/  HMMA.16816.F32 R20, R44.reuse, R56, R20 ;  /* 0x000000382c14723c */ /* 0x060fea0000001814 */
[----:B------:R-:W-:Y:S01]  /*311d0*/  FADD.FTZ R38, R114, R39 ;  /* 0x0000002772267221 */ /* 0x000fe20000010000 */
[C---:B------:R-:W-:Y:S01]  /*311e0*/  HMMA.16816.F32 R24, R44.reuse, R58, R24 ;  /* 0x0000003a2c18723c */ /* 0x040fe20000001818 */
[----:B------:R-:W2:Y:S04]  /*311f0*/  LDSM.16.MT88.4 R56, [R180+0x11000] ;  /* 0x01100000b438783b */ /* 0x000ea80000004200 */
[----:B------:R-:W-:Y:S01]  /*31200*/  FADD.FTZ R39, R99, R0 ;  /* 0x0000000063277221 */ /* 0x000fe20000010000 */
[C---:B------:R-:W-:Y:S05]  /*31210*/  HMMA.16816.F32 R28, R44.reuse, R40, R28 ;  /* 0x000000282c1c723c */ /* 0x040fea000000181c */
[----:B------:R-:W-:Y:S01]  /*31220*/  FADD.FTZ R0, R118, R38 ;  /* 0x0000002676007221 */ /* 0x000fe20000010000 */
[----:B------:R-:W-:Y:S01]  /*31230*/  HMMA.16816.F32 R32, R44, R42, R32 ;  /* 0x0000002a2c20723c */ /* 0x000fe20000001820 */
[----:B------:R-:W4:Y:S04]  /*31240*/  LDSM.16.MT88.4 R40, [R181+0x11000] ;  /* 0x01100000b528783b */ /* 0x000f280000004200 */
[----:B------:R-:W-:Y:S01]  /*31250*/  FADD.FTZ R64, R123, R0 ;  /* 0x000000007b407221 */ /* 0x000fe20000010000 */
[-CC-:B------:R-:W-:Y:S01]  /*31260*/  FFMA.FTZ R0, R222, R36.reuse, -R3.reuse ;  /* 0x00000024de007223 */ /* 0x180fe20000010803 */
[-C--:B------:R-:W-:Y:S01]  /*31270*/  FFMA.FTZ R38, R221, R36.reuse, -R3 ;  /* 0x00000024dd267223 */ /* 0x080fe20000010803 */
[----:B------:R-:W-:Y:S02]  /*31280*/  FADD.FTZ R39, R108, R39 ;  /* 0x000000276c277221 */ /* 0x000fe40000010000 */
[----:B------:R5:W-:Y:S01]  /*31290*/  MUFU.EX2 R69, R0 ;  /* 0x0000000000457308 */ /* 0x000be20000000800 */
[----:B------:R-:W-:Y:S01]  /*312a0*/  F2FP.F16.F32.PACK_AB R49, R74, R75 ;  /* 0x0000004b4a31723e */ /* 0x000fe200000000ff */
[----:B------:R-:W-:Y:S01]  /*312b0*/  FADD.FTZ R39, R128, R39 ;  /* 0x0000002780277221 */ /* 0x000fe20000010000 */
[----:B------:R-:W-:Y:S01]  /*312c0*/  F2FP.F16.F32.PACK_AB R51, R72, R73 ;  /* 0x000000494833723e */ /* 0x000fe200000000ff */
[-C--:B------:R-:W-:Y:S02]  /*312d0*/  FFMA.FTZ R44, R228, R36.reuse, -R3 ;  /* 0x00000024e42c7223 */ /* 0x080fe40000010803 */
[----:B------:R-:W-:Y:S01]  /*312e0*/  FADD.FTZ R39, R136, R39 ;  /* 0x0000002788277221 */ /* 0x000fe20000010000 */
[----:B------:R-:W-:Y:S03]  /*312f0*/  MOV R136, R37 ;  /* 0x0000002500887202 */ /* 0x000fe60000000f00 */
[----:B------:R3:W1:Y:S01]  /*31300*/  MUFU.EX2 R70, R38 ;  /* 0x0000002600467308 */ /* 0x0006620000000800 */
[-C--:B-----5:R-:W-:Y:S09]  /*31310*/  FFMA.FTZ R0, R225, R36.reuse, -R3 ;  /* 0x00000024e1007223 */ /* 0x0a0ff20000010803 */
[----:B------:R5:W2:Y:S01]  /*31320*/  MUFU.EX2 R68, R0 ;  /* 0x0000000000447308 */ /* 0x000aa20000000800 */
[----:B---3--:R-:W-:Y:S01]  /*31330*/  FADD.FTZ R38, R144, R64 ;  /* 0x0000004090267221 */ /* 0x008fe20000010000 */
[----:B-1----:R-:W-:Y:S03]  /*31340*/  F2FP.F16.F32.PACK_AB R48, R70, R71 ;  /* 0x000000474630723e */ /* 0x002fe600000000ff */
[----:B------:R-:W-:Y:S05]  /*31350*/  FADD.FTZ R38, R140, R38 ;  /* 0x000000268c267221 */ /* 0x000fea0000010000 */
[----:B------:R1:W3:Y:S01]  /*31360*/  MUFU.EX2 R64, R166 ;  /* 0x000000a600407308 */ /* 0x0002e20000000800 */
[----:B------:R-:W-:Y:S01]  /*31370*/  FADD.FTZ R38, R141, R38 ;  /* 0x000000268d267221 */ /* 0x000fe20000010000 */
[----:B------:R-:W-:Y:S03]  /*31380*/  F2FP.F16.F32.PACK_AB R141, R66, R67 ;  /* 0x00000043428d723e */ /* 0x000fe600000000ff */
[----:B------:R-:W-:Y:S01]  /*31390*/  FADD.FTZ R38, R130, R38 ;  /* 0x0000002682267221 */ /* 0x000fe20000010000 */
[----:B-----5:R-:W-:Y:S01]  /*313a0*/  FADD.FTZ R0, R120, R39 ;  /* 0x0000002778007221 */ /* 0x020fe20000010000 */
[----:B--2---:R-:W-:Y:S03]  /*313b0*/  F2FP.F16.F32.PACK_AB R50, R68, R69 ;  /* 0x000000454432723e */ /* 0x004fe600000000ff */
[----:B------:R-:W-:Y:S04]  /*313c0*/  FADD.FTZ R0, R119, R0 ;  /* 0x0000000077007221 */ /* 0x000fe80000010000 */
[C---:B------:R-:W-:Y:S01]  /*313d0*/  HMMA.16816.F32 R4, R48.reuse, R60, R4 ;  /* 0x0000003c3004723c */ /* 0x040fe20000001804 */
[----:B-1----:R-:W1:Y:S01]  /*313e0*/  LDSM.16.MT88.4 R164, [R139+0x11800] ;  /* 0x011800008ba4783b */ /* 0x002e620000004200 */
[----:B------:R2:W-:Y:S03]  /*313f0*/  MUFU.EX2 R61, R44 ;  /* 0x0000002c003d7308 */ /* 0x0005e60000000800 */
        /* <DEDUP_REMOVED lines=11> */
[C---:B----4-:R-:W-:Y:S05]  /*314b0*/  HMMA.16816.F32 R28, R48.reuse, R40, R28 ;  /* 0x00000028301c723c */ /* 0x050fea000000181c */
[----:B------:R-:W-:Y:S01]  /*314c0*/  FADD.FTZ R38, R97, R38 ;  /* 0x0000002661267221 */ /* 0x000fe20000010000 */
[----:B------:R-:W-:Y:S05]  /*314d0*/  HMMA.16816.F32 R32, R48, R42, R32 ;  /* 0x0000002a3020723c */ /* 0x000fea0000001820 */
[----:B------:R-:W-:Y:S01]  /*314e0*/  FADD.FTZ R39, R126, R0 ;  /* 0x000000007e277221 */ /* 0x000fe20000010000 */
[----:B------:R-:W-:Y:S01]  /*314f0*/  FADD.FTZ R0, R113, R38 ;  /* 0x0000002671007221 */ /* 0x000fe20000010000 */
[----:B--2---:R-:W-:Y:S01]  /*31500*/  FFMA.FTZ R44, R229, R36, -R3 ;  /* 0x00000024e52c7223 */ /* 0x004fe20000010803 */
[----:B------:R-:W-:Y:S03]  /*31510*/  MOV R133, R2 ;  /* 0x0000000200857202 */ /* 0x000fe60000000f00 */
[----:B------:R-:W-:Y:S01]  /*31520*/  FADD.FTZ R38, R143, R39 ;  /* 0x000000278f267221 */ /* 0x000fe20000010000 */
[----:B------:R-:W-:Y:S01]  /*31530*/  FADD.FTZ R39, R112, R0 ;  /* 0x0000000070277221 */ /* 0x000fe20000010000 */
[----:B------:R-:W2:Y:S01]  /*31540*/  MUFU.EX2 R60, R44 ;  /* 0x0000002c003c7308 */ /* 0x000ea20000000800 */
[----:B---3--:R-:W-:Y:S01]  /*31550*/  F2FP.F16.F32.PACK_AB R143, R64, R65 ;  /* 0x00000041408f723e */ /* 0x008fe200000000ff */
[----:B------:R-:W-:Y:S01]  /*31560*/  FADD.FTZ R0, R107, R38 ;  /* 0x000000266b007221 */ /* 0x000fe20000010000 */
[----:B------:R-:W-:Y:S03]  /*31570*/  FADD.FTZ R39, R90, R39 ;  /* 0x000000275a277221 */ /* 0x000fe60000010000 */
[----:B------:R-:W-:Y:S01]  /*31580*/  FADD.FTZ R38, R104, R0 ;  /* 0x0000000068267221 */ /* 0x000fe20000010000 */
[----:B------:R-:W-:Y:S01]  /*31590*/  FADD.FTZ R0, R94, R39 ;  /* 0x000000275e007221 */ /* 0x000fe20000010000 */
[-CC-:B------:R-:W-:Y:S01]  /*315a0*/  FFMA.FTZ R39, R230, R36.reuse, -R3.reuse ;  /* 0x00000024e6277223 */ /* 0x180fe20000010803 */
[----:B------:R-:W-:Y:S01]  /*315b0*/  FFMA.FTZ R3, R232, R36, -R3 ;  /* 0x00000024e8037223 */ /* 0x000fe20000010803 */
[----:B------:R-:W-:Y:S01]  /*315c0*/  FADD.FTZ R38, R106, R38 ;  /* 0x000000266a267221 */ /* 0x000fe20000010000 */
[----:B------:R-:W-:Y:S01]  /*315d0*/  FADD.FTZ R0, R93, R0 ;  /* 0x000000005d007221 */ /* 0x000fe20000010000 */
[----:B------:R3:W-:Y:S02]  /*315e0*/  MUFU.EX2 R52, R39 ;  /* 0x0000002700347308 */ /* 0x0007e40000000800 */
[----:B------:R-:W-:Y:S01]  /*315f0*/  FADD.FTZ R38, R98, R38 ;  /* 0x0000002662267221 */ /* 0x000fe20000010000 */
[----:B--2---:R-:W-:Y:S01]  /*31600*/  F2FP.F16.F32.PACK_AB R140, R60, R61 ;  /* 0x0000003d3c8c723e */ /* 0x004fe200000000ff */
[----:B------:R-:W2:Y:S01]  /*31610*/  LDSM.16.MT88.4 R44, [R181+0x11800] ;  /* 0x01180000b52c783b */ /* 0x000ea20000004200 */
[----:B---3--:R-:W-:Y:S01]  /*31620*/  FADD.FTZ R39, R92, R0 ;  /* 0x000000005c277221 */ /* 0x008fe20000010000 */
[----:B------:R-:W-:Y:S04]  /*31630*/  FADD.FTZ R0, R91, R38 ;  /* 0x000000265b007221 */ /* 0x000fe80000010000 */
[----:B------:R3:W4:Y:S01]  /*31640*/  MUFU.EX2 R38, R3 ;  /* 0x0000000300267308 */ /* 0x0007220000000800 */
[----:B------:R-:W-:Y:S01]  /*31650*/  FADD.FTZ R36, R84, R39 ;  /* 0x0000002754247221 */ /* 0x000fe20000010000 */
[----:B------:R-:W-:Y:S03]  /*31660*/  FADD.FTZ R0, R95, R0 ;  /* 0x000000005f007221 */ /* 0x000fe60000010000 */
[----:B------:R-:W-:Y:S01]  /*31670*/  FADD.FTZ R36, R85, R36 ;  /* 0x0000002455247221 */ /* 0x000fe20000010000 */
[----:B------:R-:W-:Y:S04]  /*31680*/  FADD.FTZ R0, R89, R0 ;  /* 0x0000000059007221 */ /* 0x000fe80000010000 */
[----:B------:R-:W-:Y:S04]  /*31690*/  FADD.FTZ R0, R88, R0 ;  /* 0x0000000058007221 */ /* 0x000fe80000010000 */
[----:B------:R-:W-:Y:S01]  /*316a0*/  FADD.FTZ R0, R83, R0 ;  /* 0x0000000053007221 */ /* 0x000fe20000010000 */
[----:B---3--:R-:W-:Y:S03]  /*316b0*/  FADD.FTZ R3, R86, R36 ;  /* 0x0000002456037221 */ /* 0x008fe60000010000 */
[----:B------:R-:W-:Y:S01]  /*316c0*/  FADD.FTZ R0, R82, R0 ;  /* 0x0000000052007221 */ /* 0x000fe20000010000 */
[----:B----4-:R-:W-:Y:S01]  /*316d0*/  F2FP.F16.F32.PACK_AB R142, R38, R52 ;  /* 0x00000034268e723e */ /* 0x010fe200000000ff */
[----:B------:R-:W-:Y:S02]  /*316e0*/  FADD.FTZ R3, R87, R3 ;  /* 0x0000000357037221 */ /* 0x000fe40000010000 */
[----:B------:R-:W-:Y:S02]  /*316f0*/  FADD.FTZ R0, R81, R0 ;  /* 0x0000000051007221 */ /* 0x000fe40000010000 */
[----:B------:R-:W-:Y:S02]  /*31700*/  FADD.FTZ R3, R79, R3 ;  /* 0x000000034f037221 */ /* 0x000fe40000010000 */
[C---:B-1----:R-:W-:Y:S05]  /*31710*/  HMMA.16816.F32 R168, R140.reuse, R164, R4 ;  /* 0x000000a48ca8723c */ /* 0x042fea0000001804 */
        /* <DEDUP_REMOVED lines=12> */
[C---:B--2---:R-:W-:Y:S04]  /*317e0*/  HMMA.16816.F32 R144, R140.reuse, R44, R28 ;  /* 0x0000002c8c90723c */ /* 0x044fe8000000181c */
        /* <DEDUP_REMOVED lines=14> */
[----:B------:R-:W-:Y:S05]  /*318d0*/  FADD.FTZ R0, R38, R3 ;  /* 0x0000000326007221 */ /* 0x000fea0000010000 */
[----:B------:R4:W-:Y:S01]  /*318e0*/  STL [R1+0x14], R0 ;  /* 0x0000140001007387 */ /* 0x0009e20000100800 */
[----:B------:R-:W-:Y:S05]  /*318f0*/  @P0 BRA `(.L_x_4556) ;  /* 0xffffff7800c00947 */ /* 0x000fea000383ffff */
.L_x_4547:
        /* <DEDUP_REMOVED lines=26> */
.L_x_4564:
        /* <DEDUP_REMOVED lines=167> */
.L_x_4559:
[----:B------:R-:W-:Y:S05]  /*32510*/  BSYNC B0 ;  /* 0x0000000000007941 */ /* 0x000fea0003800000 */
.L_x_4558:
        /* <DEDUP_REMOVED lines=55> */
[----:B-1----:R-:W-:Y:S05]  /*32890*/  @P0 RET.REL.NODEC R4 `(_ZN5flash24flash_fwd_splitkv_kernelI23Flash_fwd_kernel_traitsILi64ELi64ELi256ELi4ELb0ELb0EN7cutlass6half_tE19Flash_kernel_traitsILi64ELi64ELi256ELi4ES3_EELb1ELb0ELb1ELb0ELb0ELb1ELb1ELb1EEEvNS_16Flash_fwd_paramsE) ;  /* 0xfffffcd404d80950 */ /* 0x002fea0003c3ffff */
[----:B------:R-:W-:Y:S02]  /*328a0*/  R2UR UR4, R46 ;  /* 0x000000002e0472ca */ /* 0x000fe400000e0000 */
[----:B------:R-:W-:-:S13]  /*328b0*/  R2UR UR5, R47 ;  /* 0x000000002f0572ca */ /* 0x000fda00000e0000 */
[----:B------:R1:W-:Y:S02]  /*328c0*/  ST.E.128 desc[UR4][R2.64+0x3800], R12 ;  /* 0x0038000c02007985 */ /* 0x0003e4000c101d04 */
[----:B-1----:R-:W-:Y:S02]  /*328d0*/  IMAD.MOV.U32 R2, RZ, RZ, R11 ;  /* 0x000000ffff027224 */ /* 0x002fe400078e000b */
[----:B------:R-:W-:-:S04]  /*328e0*/  IMAD.MOV.U32 R3, RZ, RZ, 0x0 ;  /* 0x00000000ff037424 */ /* 0x000fc800078e00ff */
[----:B------:R-:W-:Y:S05]  /*328f0*/  RET.REL.NODEC R2 `(_ZN5flash24flash_fwd_splitkv_kernelI23Flash_fwd_kernel_traitsILi64ELi64ELi256ELi4ELb0ELb0EN7cutlass6half_tE19Flash_kernel_traitsILi64ELi64ELi256ELi4ES3_EELb1ELb0ELb1ELb0ELb0ELb1ELb1ELb1EEEvNS_16Flash_fwd_paramsE) ;  /* 0xfffffcd402c07950 */ /* 0x000fea0003c3ffff */
.L_x_4557:
[----:B------:R-:W-:Y:S01]  /*32900*/  IMAD.MOV.U32 R0, RZ, RZ, 0x2 ;  /* 0x00000002ff007424 */ /* 0x000fe200078e00ff */
[----:B-----5:R-:W-:Y:S01]  /*32910*/  MOV R2, R7 ;  /* 0x0000000700027202 */ /* 0x020fe20000000f00 */
[----:B------:R-:W-:Y:S01]  /*32920*/  IMAD.MOV.U32 R4, RZ, RZ, -0x1 ;  /* 0xffffffffff047424 */ /* 0x000fe200078e00ff */
[----:B------:R-:W-:-:S07]  /*32930*/  MOV R3, 0x1f ;  /* 0x0000001f00037802 */ /* 0x000fce0000000f00 */
[----:B-1----:R-:W-:Y:S05]  /*32940*/  WARPSYNC.COLLECTIVE R4, `(.L_x_4560) ;  /* 0x0000000004087348 */ /* 0x002fea0003c00000 */
[----:B------:R2:W3:Y:S02]  /*32950*/  SHFL.BFLY P0, R0, R2, R0, R3 ;  /* 0x0c00000002007389 */ /* 0x0004e40000000003 */
[----:B-123--:R-:W-:Y:S01]  /*32960*/  ENDCOLLECTIVE ;  /* 0x000000000000791b */ /* 0x00efe20003800000 */
.L_x_4560:
[----:B------:R-:W-:Y:S02]  /*32970*/  MOV R5, R0 ;  /* 0x0000000000057202 */ /* 0x000fe40000000f00 */
[----:B------:R-:W-:-:S03]  /*32980*/  MOV R0, 0x1 ;  /* 0x0000000100007802 */ /* 0x000fc60000000f00 */
[----:B------:R-:W-:-:S04]  /*32990*/  FADD.FTZ R5, R5, R7 ;  /* 0x0000000705057221 */ /* 0x000fc80000010000 */
[----:B------:R-:W-:-:S07]  /*329a0*/  IMAD.MOV.U32 R2, RZ, RZ, R5 ;  /* 0x000000ffff027224 */ /* 0x000fce00078e0005 */
[----:B------:R-:W-:Y:S05]  /*329b0*/  WARPSYNC.COLLECTIVE R4, `(.L_x_4561) ;  /* 0x0000000004087348 */ /* 0x000fea0003c00000 */
[----:B------:R1:W2:Y:S02]  /*329c0*/  SHFL.BFLY P0, R0, R2, R0, R3 ;  /* 0x0c00000002007389 */ /* 0x0002a40000000003 */
[----:B-12---:R-:W-:Y:S01]  /*329d0*/  ENDCOLLECTIVE ;  /* 0x000000000000791b */ /* 0x006fe20003800000 */
.L_x_4561:
[----:B------:R-:W-:Y:S01]  /*329e0*/  IMAD.MOV.U32 R11, RZ, RZ, R0 ;  /* 0x000000ffff0b7224 */ /* 0x000fe200078e0000 */
[----:B------:R-:W-:Y:S02]  /*329f0*/  MOV R0, 0x2 ;  /* 0x0000000200007802 */ /* 0x000fe40000000f00 */
[----:B------:R-:W-:Y:S01]  /*32a00*/  MOV R2, R6 ;  /* 0x0000000600027202 */ /* 0x000fe20000000f00 */
[----:B------:R-:W-:-:S07]  /*32a10*/  FADD.FTZ R11, R5, R11 ;  /* 0x0000000b050b7221 */ /* 0x000fce0000010000 */
[----:B------:R-:W-:Y:S05]  /*32a20*/  WARPSYNC.COLLECTIVE R4, `(.L_x_4562) ;  /* 0x0000000004087348 */ /* 0x000fea0003c00000 */
[----:B------:R1:W2:Y:S02]  /*32a30*/  SHFL.BFLY P0, R0, R2, R0, R3 ;  /* 0x0c00000002007389 */ /* 0x0002a40000000003 */
[----:B-12---:R-:W-:Y:S01]  /*32a40*/  ENDCOLLECTIVE ;  /* 0x000000000000791b */ /* 0x006fe20003800000 */
.L_x_4562:
[----:B------:R-:W-:Y:S01]  /*32a50*/  IMAD.MOV.U32 R2, RZ, RZ, R0 ;  /* 0x000000ffff027224 */ /* 0x000fe200078e0000 */
[----:B------:R-:W-:-:S03]  /*32a60*/  MOV R0, 0x1 ;  /* 0x0000000100007802 */ /* 0x000fc60000000f00 */
[----:B------:R-:W-:-:S07]  /*32a70*/  FADD.FTZ R2, R2, R6 ;  /* 0x0000000602027221 */ /* 0x000fce0000010000 */
[----:B------:R-:W-:Y:S05]  /*32a80*/  WARPSYNC.COLLECTIVE R4, `(.L_x_4563) ;  /* 0x0000000004087348 */ /* 0x000fea0003c00000 */
[----:B------:R1:W2:Y:S02]  /*32a90*/  SHFL.BFLY P0, R0, R2, R0, R3 ;  /* 0x0c00000002007389 */ /* 0x0002a40000000003 */
[----:B-12---:R-:W-:Y:S01]  /*32aa0*/  ENDCOLLECTIVE ;  /* 0x000000000000791b */ /* 0x006fe20003800000 */
.L_x_4563:
[----:B------:R-:W-:Y:S01]  /*32ab0*/  MOV R14, R0 ;  /* 0x00000000000e7202 */ /* 0x000fe20000000f00 */
[----:B------:R-:W-:Y:S06]  /*32ac0*/  BRA `(.L_x_4564) ;  /* 0xffffffec00f47947 */ /* 0x000fec000383ffff */
.L_x_4565:
        /* <DEDUP_REMOVED lines=11> */
.L_x_7853:


//--------------------- .text._ZN5flash32flash_fwd_splitkv_combine_kernelI23Flash_fwd_kernel_traitsILi64ELi64ELi128ELi4ELb0ELb0EN7cutlass6half_tE19Flash_kernel_traitsILi64ELi64ELi128ELi4ES3_EELi8ELi7ELb0EEEvNS_16Flash_fwd_paramsE --------------------------
	.section	.text._ZN5flash32flash_fwd_splitkv_combine_kernelI23Flash_fwd_kernel_traitsILi64ELi64ELi128ELi4ELb0ELb0EN7cutlass6half_tE19Flash_kernel_traitsILi64ELi64ELi128ELi4ES3_EELi8ELi7ELb0EEEvNS_16Flash_fwd_paramsE,"ax",@progbits
	.align	128
        .global         _ZN5flash32flash_fwd_splitkv_combine_kernelI23Flash_fwd_kernel_traitsILi64ELi64ELi128ELi4ELb0ELb0EN7cutlass6half_tE19Flash_kernel_traitsILi64ELi64ELi128ELi4ES3_EELi8ELi7ELb0EEEvNS_16Flash_fwd_paramsE
        .type           _ZN5flash32flash_fwd_splitkv_combine_kernelI23Flash_fwd_kernel_traitsILi64ELi64ELi128ELi4ELb0ELb0EN7cutlass6half_tE19Flash_kernel_traitsILi64ELi64ELi128ELi4ES3_EELi8ELi7ELb0EEEvNS_16Flash_fwd_paramsE,@function
        .size           _ZN5flash32flash_fwd_splitkv_combine_kernelI23Flash_fwd_kernel_traitsILi64ELi64ELi128ELi4ELb0ELb0EN7cutlass6half_tE19Flash_kernel_traitsILi64ELi64ELi128ELi4ES3_EELi8ELi7ELb0EEEvNS_16Flash_fwd_paramsE,(.L_x_7854 - _ZN5flash32flash_fwd_splitkv_combine_kernelI23Flash_fwd_kernel_traitsILi64ELi64ELi128ELi4ELb0ELb0EN7cutlass6half_tE19Flash_kernel_traitsILi64ELi64ELi128ELi4ES3_EELi8ELi7ELb0EEEvNS_16Flash_fwd_paramsE)
        .other          _ZN5flash32flash_fwd_splitkv_combine_kernelI23Flash_fwd_kernel_traitsILi64ELi64ELi128ELi4ELb0ELb0EN7cutlass6half_tE19Flash_kernel_traitsILi64ELi64ELi128ELi4ES3_EELi8ELi7ELb0EEEvNS_16Flash_fwd_paramsE,@"STO_CUDA_ENTRY STV_DEFAULT"
_ZN5flash32flash_fwd_splitkv_combine_kernelI23Flash_fwd_kernel_traitsILi64ELi64ELi128ELi4ELb0ELb0EN7cutlass6half_tE19Flash_kernel_traitsILi64ELi64ELi128ELi4ES3_EELi8ELi7ELb0EEEvNS_16Flash_fwd_paramsE:
.text._ZN5flash32flash_fwd_splitkv_combine_kernelI23Flash_fwd_kernel_traitsILi64ELi64ELi128ELi4ELb0ELb0EN7cutlass6half_tE19Flash_kernel_traitsILi64ELi64ELi128ELi4ES3_EELi8ELi7ELb0EEEvNS_16Flash_fwd_paramsE:
        /* <DEDUP_REMOVED lines=23> */
[----:B------:R-:W-:Y:S05]  /*0170*/  CALL.REL.NOINC `($__internal_14_$__cuda_sm20_div_s64) ;  /* 0x0000004c00f47944 */ /* 0x000fea0003c00000 */
[----:B------:R-:W-:Y:S02]  /*0180*/  MOV R8, R0 ;  /* 0x0000000000087202 */ /* 0x000fe40000000f00 */
[----:B------:R-:W-:Y:S01]  /*0190*/  MOV R9, R25 ;  /* 0x0000001900097202 */ /* 0x000fe20000000f00 */
[----:B------:R-:W-:Y:S06]  /*01a0*/  BRA `(.L_x_4567) ;  /* 0x00000000004c7947 */ /* 0x000fec0003800000 */
.L_x_4566:
        /* <DEDUP_REMOVED lines=19> */
.L_x_4567:
        /* <DEDUP_REMOVED lines=17> */
[----:B------:R-:W-:Y:S05]  /*03f0*/  BRA `(.L_x_4570) ;  /* 0x0000000000507947 */ /* 0x000fea0003800000 */
.L_x_4569:
        /* <DEDUP_REMOVED lines=20> */
.L_x_4570:
[----:B------:R-:W-:Y:S05]  /*0540*/  BSYNC B0 ;  /* 0x0000000000007941 */ /* 0x000fea0003800000 */
.L_x_4568:
        /* <DEDUP_REMOVED lines=57> */
.L_x_4572:
        /* <DEDUP_REMOVED lines=19> */
.L_x_4573:
[----:B------:R-:W-:Y:S05]  /*0a10*/  BSYNC B0 ;  /* 0x0000000000007941 */ /* 0x000fea0003800000 */
.L_x_4571:
        /* <DEDUP_REMOVED lines=105> */
.L_x_4575:
        /* <DEDUP_REMOVED lines=20> */
.L_x_4576:
[----:B------:R-:W-:Y:S05]  /*11f0*/  BSYNC B0 ;  /* 0x0000000000007941 */ /* 0x000fea0003800000 */
.L_x_4574:
        /* <DEDUP_REMOVED lines=181> */
.L_x_4578:
        /* <DEDUP_REMOVED lines=19> */
.L_x_4579:
[----:B------:R-:W-:Y:S05]  /*1e80*/  BSYNC B0 ;  /* 0x0000000000007941 */ /* 0x000fea0003800000 */
.L_x_4577:
        /* <DEDUP_REMOVED lines=206> */
.L_x_4584:
        /* <DEDUP_REMOVED lines=22> */
.L_x_4585:
[----:B------:R-:W-:Y:S05]  /*2cd0*/  BSYNC B0 ;  /* 0x0000000000007941 */ /* 0x000fea0003800000 */
.L_x_4583:
        /* <DEDUP_REMOVED lines=8> */
[----:B------:R-:W-:Y:S05]  /*2d60*/  CALL.REL.NOINC `($__internal_14_$__cuda_sm20_div_s64) ;  /* 0x0000002000f87944 */ /* 0x000fea0003c00000 */
        /* <DEDUP_REMOVED lines=11> */
.L_x_4587:
        /* <DEDUP_REMOVED lines=22> */
.L_x_4588:
[----:B------:R-:W-:Y:S05]  /*2f80*/  BSYNC B0 ;  /* 0x0000000000007941 */ /* 0x000fea0003800000 */
.L_x_4586:
        /* <DEDUP_REMOVED lines=11> */
[----:B------:R-:W-:Y:S05]  /*3040*/  CALL.REL.NOINC `($__internal_14_$__cuda_sm20_div_s64) ;  /* 0x0000002000407944 */ /* 0x000fea0003c00000 */
        /* <DEDUP_REMOVED lines=12> */
.L_x_4590:
        /* <DEDUP_REMOVED lines=22> */
.L_x_4591:
[----:B------:R-:W-:Y:S05]  /*3270*/  BSYNC B0 ;  /* 0x0000000000007941 */ /* 0x000fea0003800000 */
.L_x_4589:
        /* <DEDUP_REMOVED lines=52> */
.L_x_4593:
        /* <DEDUP_REMOVED lines=23> */
.L_x_4594:
[----:B------:R-:W-:Y:S05]  /*3730*/  BSYNC B0 ;  /* 0x0000000000007941 */ /* 0x000fea0003800000 */
.L_x_4592:
        /* <DEDUP_REMOVED lines=20> */
.L_x_4596:
        /* <DEDUP_REMOVED lines=22> */
.L_x_4597:
[----:B------:R-:W-:Y:S05]  /*39e0*/  BSYNC B0 ;  /* 0x0000000000007941 */ /* 0x000fea0003800000 */
.L_x_4595:
        /* <DEDUP_REMOVED lines=22> */
.L_x_4599:
        /* <DEDUP_REMOVED lines=23> */
.L_x_4600:
[----:B------:R-:W-:Y:S05]  /*3cc0*/  BSYNC B0 ;  /* 0x0000000000007941 */ /* 0x000fea0003800000 */
.L_x_4598:
        /* <DEDUP_REMOVED lines=39> */
.L_x_4602:
        /* <DEDUP_REMOVED lines=23> */
.L_x_4603:
[----:B------:R-:W-:Y:S05]  /*40b0*/  BSYNC B0 ;  /* 0x0000000000007941 */ /* 0x000fea0003800000 */
.L_x_4601:
        /* <DEDUP_REMOVED lines=31> */
.L_x_4605:
        /* <DEDUP_REMOVED lines=23> */
.L_x_4606:
[----:B------:R-:W-:Y:S05]  /*4420*/  BSYNC B0 ;  /* 0x0000000000007941 */ /* 0x000fea0003800000 */
.L_x_4604:
        /* <DEDUP_REMOVED lines=21> */
.L_x_4582:
[----:B------:R-:W-:Y:S02]  /*4580*/  ULDC.64 UR4, c[0x0][0x2b0] ;  /* 0x0000ac0000047ab9 */ /* 0x000fe40000000a00 */
[----:B------:R-:W-:-:S04]  /*4590*/  LEA R2, P0, R44, UR4, 0x2 ;  /* 0x000000042c027c11 */ /* 0x000fc8000f8010ff */
[----:B------:R-:W-:-:S05]  /*45a0*/  LEA.HI.X R3, R44, UR5, R45, 0x2, P0 ;  /* 0x000000052c037c11 */ /* 0x000fca00080f142d */
[----:B------:R0:W-:Y:S04]  /*45b0*/  STG.E desc[UR8][R2.64], R29 ;  /* 0x0000001d02007986 */ /* 0x0001e8000c101908 */
.L_x_4581:
[----:B------:R-:W-:Y:S05]  /*45c0*/  BSYNC B1 ;  /* 0x0000000000017941 */ /* 0x000fea0003800000 */
.L_x_4580:
        /* <DEDUP_REMOVED lines=78> */
.L_x_4610:
        /* <DEDUP_REMOVED lines=12> */
.L_x_4609:
[----:B------:R-:W-:Y:S05]  /*4b70*/  BSYNC B0 ;  /* 0x0000000000007941 */ /* 0x000fea0003800000 */
.L_x_4608:
        /* <DEDUP_REMOVED lines=8> */
.L_x_4607:
        /* <DEDUP_REMOVED lines=85> */
        .weak           $__internal_14_$__cuda_sm20_div_s64
        .type           $__internal_14_$__cuda_sm20_div_s64,@function
        .size           $__internal_14_$__cuda_sm20_div_s64,(.L_x_7854 - $__internal_14_$__cuda_sm20_div_s64)
$__internal_14_$__cuda_sm20_div_s64:
        /* <DEDUP_REMOVED lines=83> */
[----:B------:R-:W-:Y:S06]  /*5680*/  RET.REL.NODEC R22 `(_ZN5flash32flash_fwd_splitkv_combine_kernelI23Flash_fwd_kernel_traitsILi64ELi64ELi128ELi4ELb0ELb0EN7cutlass6half_tE19Flash_kernel_traitsILi64ELi64ELi128ELi4ES3_EELi8ELi7ELb0EEEvNS_16Flash_fwd_paramsE) ;  /* 0xffffffa8165c7950 */ /* 0x000fec0003c3ffff */
.L_x_4611:
        /* <DEDUP_REMOVED lines=15> */
.L_x_7854:


//--------------------- .text._ZN5flash32flash_fwd_splitkv_combine_kernelI23Flash_fwd_kernel_traitsILi64ELi64ELi128ELi4ELb0ELb0EN7cutlass6half_tE19Flash_kernel_traitsILi64ELi64ELi128ELi4ES3_EELi8ELi6ELb0EEEvNS_16Flash_fwd_paramsE --------------------------
	.section	.text._ZN5flash32flash_fwd_splitkv_combine_kernelI23Flash_fwd_kernel_traitsILi64ELi64ELi128ELi4ELb0ELb0EN7cutlass6half_tE19Flash_kernel_traitsILi64ELi64ELi128ELi4ES3_EELi8ELi6ELb0EEEvNS_16Flash_fwd_paramsE,"ax",@progbits
	.align	128
        .global         _ZN5flash32flash_fwd_splitkv_combine_kernelI23Flash_fwd_kernel_traitsILi64ELi64ELi128ELi4ELb0ELb0EN7cutlass6half_tE19Flash_kernel_traitsILi64ELi64ELi128ELi4ES3_EELi8ELi6ELb0EEEvNS_16Flash_fwd_paramsE
        .type           _ZN5flash32flash_fwd_splitkv_combine_kernelI23Flash_fwd_kernel_traitsILi64ELi64ELi128ELi4ELb0ELb0EN7cutlass6half_tE19Flash_kernel_traitsILi64ELi64ELi128ELi4ES3_EELi8ELi6ELb0EEEvNS_16Flash_fwd_paramsE,@function
        .size           _ZN5flash32flash_fwd_splitkv_combine_kernelI23Flash_fwd_kernel_traitsILi64ELi64ELi128ELi4ELb0ELb0EN7cutlass6half_tE19Flash_kernel_traitsILi64ELi64ELi128ELi4ES3_EELi8ELi6ELb0EEEvNS_16Flash_fwd_paramsE,(.L_x_7855 - _ZN5flash32flash_fwd_splitkv_combine_kernelI23Flash_fwd_kernel_traitsILi64ELi64ELi128ELi4ELb0ELb0EN7cutlass6half_tE19Flash_kernel_traitsILi64ELi64ELi128ELi4ES3_EELi8ELi6ELb0EEEvNS_16Flash_fwd_paramsE)
        .other          _ZN5flash32flash_fwd_splitkv_combine_kernelI23Flash_fwd_kernel_traitsILi64ELi64ELi128ELi4ELb0ELb0EN7cutlass6half_tE19Flash_kernel_traitsILi64ELi64ELi128ELi4ES3_EELi8ELi6ELb0EEEvNS_16Flash_fwd_paramsE,@"STO_CUDA_ENTRY STV_DEFAULT"
_ZN5flash32flash_fwd_splitkv_combine_kernelI23Flash_fwd_kernel_traitsILi64ELi64ELi128ELi4ELb0ELb0EN7cutlass6half_tE19Flash_kernel_traitsILi64ELi64ELi128ELi4ES3_EELi8ELi6ELb0EEEvNS_16Flash_fwd_paramsE:
.text._ZN5flash32flash_fwd_splitkv_combine_kernelI23Flash_fwd_kernel_traitsILi64ELi64ELi128ELi4ELb0ELb0EN7cutlass6half_tE19Flash_kernel_traitsILi64ELi64ELi128ELi4ES3_EELi8ELi6ELb0EEEvNS_16Flash_fwd_paramsE:
        /* <DEDUP_REMOVED lines=23> */
[----:B------:R-:W-:Y:S05]  /*0170*/  CALL.REL.NOINC `($__internal_15_$__cuda_sm20_div_s64) ;  /* 0x0000004400d47944 */ /* 0x000fea0003c00000 */
[----:B------:R-:W-:Y:S05]  /*0180*/  BRA `(.L_x_4613) ;  /* 0x00000000004c7947 */ /* 0x000fea0003800000 */
.L_x_4612:
        /* <DEDUP_REMOVED lines=19> */
.L_x_4613:
        /* <DEDUP_REMOVED lines=12> */
[----:B------:R-:W-:Y:S05]  /*0380*/  CALL.REL.NOINC `($__internal_15_$__cuda_sm20_div_s64) ;  /* 0x0000004400507944 */ /* 0x000fea0003c00000 */
[----:B------:R-:W-:Y:S02]  /*0390*/  MOV R6, R20 ;  /* 0x0000001400067202 */ /* 0x000fe40000000f00 */
[----:B------:R-:W-:Y:S01]  /*03a0*/  MOV R7, R21 ;  /* 0x0000001500077202 */ /* 0x000fe20000000f00 */
[----:B------:R-:W-:Y:S05]  /*03b0*/  BRA `(.L_x_4616) ;  /* 0x00000000004c7947 */ /* 0x000fea0003800000 */
.L_x_4615:
        /* <DEDUP_REMOVED lines=19> */
.L_x_4616:
[----:B------:R-:W-:Y:S05]  /*04f0*/  BSYNC B0 ;  /* 0x0000000000007941 */ /* 0x000fea0003800000 */
.L_x_4614:
        /* <DEDUP_REMOVED lines=53> */
[----:B------:R-:W-:Y:S02]  /*0850*/  MOV R32, R20 ;  /* 0x0000001400207202 */ /* 0x000fe40000000f00 */
[----:B------:R-:W-:Y:S01]  /*0860*/  MOV R33, R21 ;  /* 0x0000001500217202 */ /* 0x000fe20000000f00 */
[----:B------:R-:W-:Y:S05]  /*0870*/  BRA `(.L_x_4619) ;  /* 0x00000000004c7947 */ /* 0x000fea0003800000 */
.L_x_4618:
        /* <DEDUP_REMOVED lines=19> */
.L_x_4619:
[----:B------:R-:W-:Y:S05]  /*09b0*/  BSYNC B0 ;  /* 0x0000000000007941 */ /* 0x000fea0003800000 */
.L_x_4617:
        /* <DEDUP_REMOVED lines=105> */
.L_x_4621:
        /* <DEDUP_REMOVED lines=19> */
.L_x_4622:
[----:B------:R-:W-:Y:S05]  /*1180*/  BSYNC B0 ;  /* 0x0000000000007941 */ /* 0x000fea0003800000 */
.L_x_4620:
        /* <DEDUP_REMOVED lines=113> */
[----:B------:R-:W-:Y:S05]  /*18a0*/  CALL.REL.NOINC `($__internal_15_$__cuda_sm20_div_s64) ;  /* 0x0000003000087944 */ /* 0x000fea0003c00000 */
[----:B------:R-:W-:Y:S02]  /*18b0*/  MOV R40, R20 ;  /* 0x0000001400287202 */ /* 0x000fe40000000f00 */
[----:B------:R-:W-:Y:S01]  /*18c0*/  MOV R41, R21 ;  /* 0x0000001500297202 */ /* 0x000fe20000000f00 */
[----:B------:R-:W-:Y:S05]  /*18d0*/  BRA `(.L_x_4625) ;  /* 0x00000000004c7947 */ /* 0x000fea0003800000 */
.L_x_4624:
        /* <DEDUP_REMOVED lines=19> */
.L_x_4625:
[----:B------:R-:W-:Y:S05]  /*1a10*/  BSYNC B0 ;  /* 0x0000000000007941 */ /* 0x000fea0003800000 */
.L_x_4623:
        /* <DEDUP_REMOVED lines=167> */
[----:B------:R-:W-:Y:S05]  /*2490*/  CALL.REL.NOINC `($__internal_15_$__cuda_sm20_div_s64) ;  /* 0x00000024000c7944 */ /* 0x000fea0003c00000 */
        /* <DEDUP_REMOVED lines=9> */
.L_x_4630:
        /* <DEDUP_REMOVED lines=22> */
.L_x_4631:
[----:B------:R-:W-:Y:S05]  /*2690*/  BSYNC B0 ;  /* 0x0000000000007941 */ /* 0x000fea0003800000 */
.L_x_4629:
        /* <DEDUP_REMOVED lines=19> */
.L_x_4633:
        /* <DEDUP_REMOVED lines=22> */
.L_x_4634:
[----:B------:R-:W-:Y:S05]  /*2930*/  BSYNC B0 ;  /* 0x0000000000007941 */ /* 0x000fea0003800000 */
.L_x_4632:
        /* <DEDUP_REMOVED lines=11> */
[----:B------:R-:W-:Y:S05]  /*29f0*/  CALL.REL.NOINC `($__internal_15_$__cuda_sm20_div_s64) ;  /* 0x0000001c00b47944 */ /* 0x000fea0003c00000 */
[----:B------:R-:W-:-:S04]  /*2a00*/  IADD3 R19, P0, RZ, -R20, RZ ;  /* 0x80000014ff137210 */ /* 0x000fc80007f1e0ff */
[----:B------:R-:W-:Y:S01]  /*2a10*/  IADD3.X R18, RZ, ~R21, RZ, P0, !PT ;  /* 0x80000015ff127210 */ /* 0x000fe200007fe4ff */
[----:B------:R-:W-:-:S04]  /*2a20*/  IMAD.WIDE.U32 R42, R5, R19, R42 ;  /* 0x00000013052a7225 */ /* 0x000fc800078e002a */
[----:B------:R-:W-:-:S04]  /*2a30*/  IMAD R18, R18, R5, RZ ;  /* 0x0000000512127224 */ /* 0x000fc800078e02ff */
[----:B------:R-:W-:-:S05]  /*2a40*/  IMAD R4, R4, R19, R18 ;  /* 0x0000001304047224 */ /* 0x000fca00078e0212 */
[----:B------:R-:W-:Y:S01]  /*2a50*/  IADD3 R4, R43, R4, RZ ;  /* 0x000000042b047210 */ /* 0x000fe20007ffe0ff */
[----:B------:R-:W-:Y:S05]  /*2a60*/  BRA `(.L_x_4637) ;  /* 0x0000000000587947 */ /* 0x000fea0003800000 */
.L_x_4636:
        /* <DEDUP_REMOVED lines=22> */
.L_x_4637:
[----:B------:R-:W-:Y:S05]  /*2bd0*/  BSYNC B0 ;  /* 0x0000000000007941 */ /* 0x000fea0003800000 */
.L_x_4635:
        /* <DEDUP_REMOVED lines=38> */
[----:B------:R-:W-:Y:S05]  /*2e40*/  CALL.REL.NOINC `($__internal_15_$__cuda_sm20_div_s64) ;  /* 0x0000001800a07944 */ /* 0x000fea0003c00000 */
        /* <DEDUP_REMOVED lines=12> */
.L_x_4639:
        /* <DEDUP_REMOVED lines=23> */
.L_x_4640:
[----:B------:R-:W-:Y:S05]  /*3080*/  BSYNC B0 ;  /* 0x0000000000007941 */ /* 0x000fea0003800000 */
.L_x_4638:
        /* <DEDUP_REMOVED lines=18> */
.L_x_4642:
        /* <DEDUP_REMOVED lines=22> */
.L_x_4643:
[----:B------:R-:W-:Y:S05]  /*3310*/  BSYNC B0 ;  /* 0x0000000000007941 */ /* 0x000fea0003800000 */
.L_x_4641:
        /* <DEDUP_REMOVED lines=22> */
.L_x_4645:
        /* <DEDUP_REMOVED lines=23> */
.L_x_4646:
[----:B------:R-:W-:Y:S05]  /*35f0*/  BSYNC B0 ;  /* 0x0000000000007941 */ /* 0x000fea0003800000 */
.L_x_4644:
        /* <DEDUP_REMOVED lines=39> */
.L_x_4648:
        /* <DEDUP_REMOVED lines=23> */
.L_x_4649:
[----:B------:R-:W-:Y:S05]  /*39e0*/  BSYNC B0 ;  /* 0x0000000000007941 */ /* 0x000fea0003800000 */
.L_x_4647:
        /* <DEDUP_REMOVED lines=29> */
.L_x_4651:
        /* <DEDUP_REMOVED lines=23> */
.L_x_4652:
[----:B------:R-:W-:Y:S05]  /*3d30*/  BSYNC B0 ;  /* 0x0000000000007941 */ /* 0x000fea0003800000 */
.L_x_4650:
        /* <DEDUP_REMOVED lines=21> */
.L_x_4628:
[----:B------:R-:W-:Y:S02]  /*3e90*/  ULDC.64 UR4, c[0x0][0x2b0] ;  /* 0x0000ac0000047ab9 */ /* 0x000fe40000000a00 */
[----:B------:R-:W-:-:S04]  /*3ea0*/  LEA R2, P0, R38, UR4, 0x2 ;  /* 0x0000000426027c11 */ /* 0x000fc8000f8010ff */
[----:B------:R-:W-:-:S05]  /*3eb0*/  LEA.HI.X R3, R38, UR5, R39, 0x2, P0 ;  /* 0x0000000526037c11 */ /* 0x000fca00080f1427 */
[----:B------:R0:W-:Y:S04]  /*3ec0*/  STG.E desc[UR8][R2.64], R29 ;  /* 0x0000001d02007986 */ /* 0x0001e8000c101908 */
.L_x_4627:
[----:B------:R-:W-:Y:S05]  /*3ed0*/  BSYNC B1 ;  /* 0x0000000000017941 */ /* 0x000fea0003800000 */
.L_x_4626:
        /* <DEDUP_REMOVED lines=54> */
.L_x_4656:
        /* <DEDUP_REMOVED lines=10> */
.L_x_4655:
[----:B------:R-:W-:Y:S05]  /*42e0*/  BSYNC B0 ;  /* 0x0000000000007941 */ /* 0x000fea0003800000 */
.L_x_4654:
        /* <DEDUP_REMOVED lines=8> */
.L_x_4653:
        /* <DEDUP_REMOVED lines=86> */
        .weak           $__internal_15_$__cuda_sm20_div_s64
        .type           $__internal_15_$__cuda_sm20_div_s64,@function
        .size           $__internal_15_$__cuda_sm20_div_s64,(.L_x_7855 - $__internal_15_$__cuda_sm20_div_s64)
$__internal_15_$__cuda_sm20_div_s64:
        /* <DEDUP_REMOVED lines=83> */
[----:B------:R-:W-:Y:S05]  /*4e00*/  RET.REL.NODEC R22 `(_ZN5flash32flash_fwd_splitkv_combine_kernelI23Flash_fwd_kernel_traitsILi64ELi64ELi128ELi4ELb0ELb0EN7cutlass6half_tE19Flash_kernel_traitsILi64ELi64ELi128ELi4ES3_EELi8ELi6ELb0EEEvNS_16Flash_fwd_paramsE) ;  /* 0xffffffb0167c7950 */ /* 0x000fea0003c3ffff */
.L_x_4657:
        /* <DEDUP_REMOVED lines=15> */
.L_x_7855:


//--------------------- .text._ZN5flash32flash_fwd_splitkv_combine_kernelI23Flash_fwd_kernel_traitsILi64ELi64ELi128ELi4ELb0ELb0EN7cutlass6half_tE19Flash_kernel_traitsILi64ELi64ELi128ELi4ES3_EELi8ELi5ELb0EEEvNS_16Flash_fwd_paramsE --------------------------
	.section	.text._ZN5flash32flash_fwd_splitkv_combine_kernelI23Flash_fwd_kernel_traitsILi64ELi64ELi128ELi4ELb0ELb0EN7cutlass6half_tE19Flash_kernel_traitsILi64ELi64ELi128ELi4ES3_EELi8ELi5ELb0EEEvNS_16Flash_fwd_paramsE,"ax",@progbits
	.align	128
        .global         _ZN5flash32flash_fwd_splitkv_combine_kernelI23Flash_fwd_kernel_traitsILi64ELi64ELi128ELi4ELb0ELb0EN7cutlass6half_tE19Flash_kernel_traitsILi64ELi64ELi128ELi4ES3_EELi8ELi5ELb0EEEvNS_16Flash_fwd_paramsE
        .type           _ZN5flash32flash_fwd_splitkv_combine_kernelI23Flash_fwd_kernel_traitsILi64ELi64ELi128ELi4ELb0ELb0EN7cutlass6half_tE19Flash_kernel_traitsILi64ELi64ELi128ELi4ES3_EELi8ELi5ELb0EEEvNS_16Flash_fwd_paramsE,@function
        .size           _ZN5flash32flash_fwd_splitkv_combine_kernelI23Flash_fwd_kernel_traitsILi64ELi64ELi128ELi4ELb0ELb0EN7cutlass6half_tE19Flash_kernel_traitsILi64ELi64ELi128ELi4ES3_EELi8ELi5ELb0EEEvNS_16Flash_fwd_paramsE,(.L_x_7856 - _ZN5flash32flash_fwd_splitkv_combine_kernelI23Flash_fwd_kernel_traitsILi64ELi64ELi128ELi4ELb0ELb0EN7cutlass6half_tE19Flash_kernel_traitsILi64ELi64ELi128ELi4ES3_EELi8ELi5ELb0EEEvNS_16Flash_fwd_paramsE)
        .other          _ZN5flash32flash_fwd_splitkv_combine_kernelI23Flash_fwd_kernel_traitsILi64ELi64ELi128ELi4ELb0ELb0EN7cutlass6half_tE19Flash_kernel_traitsILi64ELi64ELi128ELi4ES3_EELi8ELi5ELb0EEEvNS_16Flash_fwd_paramsE,@"STO_CUDA_ENTRY STV_DEFAULT"
_ZN5flash32flash_fwd_splitkv_combine_kernelI23Flash_fwd_kernel_traitsILi64ELi64ELi128ELi4ELb0ELb0EN7cutlass6half_tE19Flash_kernel_traitsILi64ELi64ELi128ELi4ES3_EELi8ELi5ELb0EEEvNS_16Flash_fwd_paramsE:
.text._ZN5flash32flash_fwd_splitkv_combine_kernelI23Flash_fwd_kernel_traitsILi64ELi64ELi128ELi4ELb0ELb0EN7cutlass6half_tE19Flash_kernel_traitsILi64ELi64ELi128ELi4ES3_EELi8ELi5ELb0EEEvNS_16Flash_fwd_paramsE:
        /* <DEDUP_REMOVED lines=23> */
[----:B------:R-:W-:Y:S05]  /*0170*/  CALL.REL.NOINC `($__internal_16_$__cuda_sm20_div_s64) ;  /* 0x0000004000e87944 */ /* 0x000fea0003c00000 */
[----:B------:R-:W-:Y:S05]  /*0180*/  BRA `(.L_x_4659) ;  /* 0x00000000004c7947 */ /* 0x000fea0003800000 */
.L_x_4658:
        /* <DEDUP_REMOVED lines=19> */
.L_x_4659:
        /* <DEDUP_REMOVED lines=12> */
[----:B------:R-:W-:Y:S05]  /*0380*/  CALL.REL.NOINC `($__internal_16_$__cuda_sm20_div_s64) ;  /* 0x0000004000647944 */ /* 0x000fea0003c00000 */
[----:B------:R-:W-:Y:S02]  /*0390*/  MOV R8, R22 ;  /* 0x0000001600087202 */ /* 0x000fe40000000f00 */
[----:B------:R-:W-:Y:S01]  /*03a0*/  MOV R9, R23 ;  /* 0x0000001700097202 */ /* 0x000fe20000000f00 */
[----:B------:R-:W-:Y:S05]  /*03b0*/  BRA `(.L_x_4662) ;  /* 0x00000000004c7947 */ /* 0x000fea0003800000 */
.L_x_4661:
        /* <DEDUP_REMOVED lines=19> */
.L_x_4662:
[----:B------:R-:W-:Y:S05]  /*04f0*/  BSYNC B0 ;  /* 0x0000000000007941 */ /* 0x000fea0003800000 */
.L_x_4660:
        /* <DEDUP_REMOVED lines=42> */
.L_x_4664:
        /* <DEDUP_REMOVED lines=19> */
.L_x_4665:
[----:B------:R-:W-:Y:S05]  /*08d0*/  BSYNC B0 ;  /* 0x0000000000007941 */ /* 0x000fea0003800000 */
.L_x_4663:
        /* <DEDUP_REMOVED lines=72> */
[----:B------:R-:W-:Y:S05]  /*0d60*/  CALL.REL.NOINC `($__internal_16_$__cuda_sm20_div_s64) ;  /* 0x0000003400ec7944 */ /* 0x000fea0003c00000 */
[----:B------:R-:W-:Y:S02]  /*0d70*/  MOV R38, R22 ;  /* 0x0000001600267202 */ /* 0x000fe40000000f00 */
[----:B------:R-:W-:Y:S01]  /*0d80*/  MOV R39, R23 ;  /* 0x0000001700277202 */ /* 0x000fe20000000f00 */
[----:B------:R-:W-:Y:S05]  /*0d90*/  BRA `(.L_x_4668) ;  /* 0x00000000004c7947 */ /* 0x000fea0003800000 */
.L_x_4667:
        /* <DEDUP_REMOVED lines=19> */
.L_x_4668:
[----:B------:R-:W-:Y:S05]  /*0ed0*/  BSYNC B0 ;  /* 0x0000000000007941 */ /* 0x000fea0003800000 */
.L_x_4666:
        /* <DEDUP_REMOVED lines=41> */
.L_x_4670:
        /* <DEDUP_REMOVED lines=19> */
.L_x_4671:
[----:B------:R-:W-:Y:S05]  /*12a0*/  BSYNC B0 ;  /* 0x0000000000007941 */ /* 0x000fea0003800000 */
.L_x_4669:
        /* <DEDUP_REMOVED lines=239> */
[----:B------:R-:W-:Y:S05]  /*21a0*/  CALL.REL.NOINC `($__internal_16_$__cuda_sm20_div_s64) ;  /* 0x0000002000dc7944 */ /* 0x000fea0003c00000 */
        /* <DEDUP_REMOVED lines=9> */
.L_x_4676:
        /* <DEDUP_REMOVED lines=22> */
.L_x_4677:
[----:B------:R-:W-:Y:S05]  /*23a0*/  BSYNC B0 ;  /* 0x0000000000007941 */ /* 0x000fea0003800000 */
.L_x_4675:
        /* <DEDUP_REMOVED lines=19> */
.L_x_4679:
        /* <DEDUP_REMOVED lines=22> */
.L_x_4680:
[----:B------:R-:W-:Y:S05]  /*2640*/  BSYNC B0 ;  /* 0x0000000000007941 */ /* 0x000fea0003800000 */
.L_x_4678:
        /* <DEDUP_REMOVED lines=11> */
[----:B------:R-:W-:Y:S05]  /*2700*/  CALL.REL.NOINC `($__internal_16_$__cuda_sm20_div_s64) ;  /* 0x0000001c00847944 */ /* 0x000fea0003c00000 */
[----:B------:R-:W-:-:S04]  /*2710*/  IADD3 R19, P0, RZ, -R22, RZ ;  /* 0x80000016ff137210 */ /* 0x000fc80007f1e0ff */
[----:B------:R-:W-:Y:S01]  /*2720*/  IADD3.X R18, RZ, ~R23, RZ, P0, !PT ;  /* 0x80000017ff127210 */ /* 0x000fe200007fe4ff */
[----:B------:R-:W-:-:S04]  /*2730*/  IMAD.WIDE.U32 R42, R5, R19, R42 ;  /* 0x00000013052a7225 */ /* 0x000fc800078e002a */
[----:B------:R-:W-:-:S04]  /*2740*/  IMAD R18, R18, R5, RZ ;  /* 0x0000000512127224 */ /* 0x000fc800078e02ff */
[----:B------:R-:W-:-:S05]  /*2750*/  IMAD R4, R4, R19, R18 ;  /* 0x0000001304047224 */ /* 0x000fca00078e0212 */
[----:B------:R-:W-:Y:S01]  /*2760*/  IADD3 R4, R43, R4, RZ ;  /* 0x000000042b047210 */ /* 0x000fe20007ffe0ff */
[----:B------:R-:W-:Y:S05]  /*2770*/  BRA `(.L_x_4683) ;  /* 0x0000000000587947 */ /* 0x000fea0003800000 */
.L_x_4682:
        /* <DEDUP_REMOVED lines=22> */
.L_x_4683:
[----:B------:R-:W-:Y:S05]  /*28e0*/  BSYNC B0 ;  /* 0x0000000000007941 */ /* 0x000fea0003800000 */
.L_x_4681:
        /* <DEDUP_REMOVED lines=38> */
[----:B------:R-:W-:Y:S05]  /*2b50*/  CALL.REL.NOINC `($__internal_16_$__cuda_sm20_div_s64) ;  /* 0x0000001800707944 */ /* 0x000fea0003c00000 */
        /* <DEDUP_REMOVED lines=12> */
.L_x_4685:
        /* <DEDUP_REMOVED lines=23> */
.L_x_4686:
[----:B------:R-:W-:Y:S05]  /*2d90*/  BSYNC B0 ;  /* 0x0000000000007941 */ /* 0x000fea0003800000 */
.L_x_4684:
        /* <DEDUP_REMOVED lines=18> */
.L_x_4688:
        /* <DEDUP_REMOVED lines=22> */
.L_x_4689:
[----:B------:R-:W-:Y:S05]  /*3020*/  BSYNC B0 ;  /* 0x0000000000007941 */ /* 0x000fea0003800000 */
.L_x_4687:
        /* <DEDUP_REMOVED lines=22> */
.L_x_4691:
        /* <DEDUP_REMOVED lines=23> */
.L_x_4692:
[----:B------:R-:W-:Y:S05]  /*3300*/  BSYNC B0 ;  /* 0x0000000000007941 */ /* 0x000fea0003800000 */
.L_x_4690:
        /* <DEDUP_REMOVED lines=39> */
.L_x_4694:
        /* <DEDUP_REMOVED lines=23> */
.L_x_4695:
[----:B------:R-:W-:Y:S05]  /*36f0*/  BSYNC B0 ;  /* 0x0000000000007941 */ /* 0x000fea0003800000 */
.L_x_4693:
        /* <DEDUP_REMOVED lines=29> */
.L_x_4697:
        /* <DEDUP_REMOVED lines=23> */
.L_x_4698:
[----:B------:R-:W-:Y:S05]  /*3a40*/  BSYNC B0 ;  /* 0x0000000000007941 */ /* 0x000fea0003800000 */
.L_x_4696:
        /* <DEDUP_REMOVED lines=21> */
.L_x_4674:
[----:B------:R-:W-:Y:S02]  /*3ba0*/  ULDC.64 UR4, c[0x0][0x2b0] ;  /* 0x0000ac0000047ab9 */ /* 0x000fe40000000a00 */
[----:B------:R-:W-:-:S04]  /*3bb0*/  LEA R2, P0, R36, UR4, 0x2 ;  /* 0x0000000424027c11 */ /* 0x000fc8000f8010ff */
[----:B------:R-:W-:-:S05]  /*3bc0*/  LEA.HI.X R3, R36, UR5, R37, 0x2, P0 ;  /* 0x0000000524037c11 */ /* 0x000fca00080f1425 */
[----:B------:R0:W-:Y:S04]  /*3bd0*/  STG.E desc[UR8][R2.64], R30 ;  /* 0x0000001e02007986 */ /* 0x0001e8000c101908 */
.L_x_4673:
[----:B------:R-:W-:Y:S05]  /*3be0*/  BSYNC B1 ;  /* 0x0000000000017941 */ /* 0x000fea0003800000 */
.L_x_4672:
        /* <DEDUP_REMOVED lines=42> */
.L_x_4702:
        /* <DEDUP_REMOVED lines=10> */
.L_x_4701:
[----:B------:R-:W-:Y:S05]  /*3f30*/  BSYNC B0 ;  /* 0x0000000000007941 */ /* 0x000fea0003800000 */
.L_x_4700:
        /* <DEDUP_REMOVED lines=8> */
.L_x_4699:
        /* <DEDUP_REMOVED lines=86> */
        .weak           $__internal_16_$__cuda_sm20_div_s64
        .type           $__internal_16_$__cuda_sm20_div_s64,@function
        .size           $__internal_16_$__cuda_sm20_div_s64,(.L_x_7856 - $__internal_16_$__cuda_sm20_div_s64)
$__internal_16_$__cuda_sm20_div_s64:
        /* <DEDUP_REMOVED lines=83> */
[----:B------:R-:W-:Y:S05]  /*4a50*/  RET.REL.NODEC R20 `(_ZN5flash32flash_fwd_splitkv_combine_kernelI23Flash_fwd_kernel_traitsILi64ELi64ELi128ELi4ELb0ELb0EN7cutlass6half_tE19Flash_kernel_traitsILi64ELi64ELi128ELi4ES3_EELi8ELi5ELb0EEEvNS_16Flash_fwd_paramsE) ;  /* 0xffffffb414687950 */ /* 0x000fea0003c3ffff */
.L_x_4703:
        /* <DEDUP_REMOVED lines=10> */
.L_x_7856:


//--------------------- .text._ZN5flash32flash_fwd_splitkv_combine_kernelI23Flash_fwd_kernel_traitsILi64ELi64ELi128ELi4ELb0ELb0EN7cutlass6half_tE19Flash_kernel_traitsILi64ELi64ELi128ELi4ES3_EELi8ELi4ELb0EEEvNS_16Flash_fwd_paramsE --------------------------
	.section	.text._ZN5flash32flash_fwd_splitkv_combine_kernelI23Flash_fwd_kernel_traitsILi64ELi64ELi128ELi4ELb0ELb0EN7cutlass6half_tE19Flash_kernel_traitsILi64ELi64ELi128ELi4ES3_EELi8ELi4ELb0EEEvNS_16Flash_fwd_paramsE,"ax",@progbits
	.align	128
        .global         _ZN5flash32flash_fwd_splitkv_combine_kernelI23Flash_fwd_kernel_traitsILi64ELi64ELi128ELi4ELb0ELb0EN7cutlass6half_tE19Flash_kernel_traitsILi64ELi64ELi128ELi4ES3_EELi8ELi4ELb0EEEvNS_16Flash_fwd_paramsE
        .type           _ZN5flash32flash_fwd_splitkv_combine_kernelI23Flash_fwd_kernel_traitsILi64ELi64ELi128ELi4ELb0ELb0EN7cutlass6half_tE19Flash_kernel_traitsILi64ELi64ELi128ELi4ES3_EELi8ELi4ELb0EEEvNS_16Flash_fwd_paramsE,@function
        .size           _ZN5flash32flash_fwd_splitkv_combine_kernelI23Flash_fwd_kernel_traitsILi64ELi64ELi128ELi4ELb0ELb0EN7cutlass6half_tE19Flash_kernel_traitsILi64ELi64ELi128ELi4ES3_EELi8ELi4ELb0EEEvNS_16Flash_fwd_paramsE,(.L_x_7857 - _ZN5flash32flash_fwd_splitkv_combine_kernelI23Flash_fwd_kernel_traitsILi64ELi64ELi128ELi4ELb0ELb0EN7cutlass6half_tE19Flash_kernel_traitsILi64ELi64ELi128ELi4ES3_EELi8ELi4ELb0EEEvNS_16Flash_fwd_paramsE)
        .other          _ZN5flash32flash_fwd_splitkv_combine_kernelI23Flash_fwd_kernel_traitsILi64ELi64ELi128ELi4ELb0ELb0EN7cutlass6half_tE19Flash_kernel_traitsILi64ELi64ELi128ELi4ES3_EELi8ELi4ELb0EEEvNS_16Flash_fwd_paramsE,@"STO_CUDA_ENTRY STV_DEFAULT"
_ZN5flash32flash_fwd_splitkv_combine_kernelI23Flash_fwd_kernel_traitsILi64ELi64ELi128ELi4ELb0ELb0EN7cutlass6half_tE19Flash_kernel_traitsILi64ELi64ELi128ELi4ES3_EELi8ELi4ELb0EEEvNS_16Flash_fwd_paramsE:
.text._ZN5flash32flash_fwd_splitkv_combine_kernelI23Flash_fwd_kernel_traitsILi64ELi64ELi128ELi4ELb0ELb0EN7cutlass6half_tE19Flash_kernel_traitsILi64ELi64ELi128ELi4ES3_EELi8ELi4ELb0EEEvNS_16Flash_fwd_paramsE:
        /* <DEDUP_REMOVED lines=23> */
[----:B------:R-:W-:Y:S05]  /*0170*/  CALL.REL.NOINC `($__internal_17_$__cuda_sm20_div_s64) ;  /* 0x0000004000f47944 */ /* 0x000fea0003c00000 */
[----:B------:R-:W-:Y:S05]  /*0180*/  BRA `(.L_x_4705) ;  /* 0x00000000004c7947 */ /* 0x000fea0003800000 */
.L_x_4704:
        /* <DEDUP_REMOVED lines=19> */
.L_x_4705:
        /* <DEDUP_REMOVED lines=13> */
[----:B------:R-:W-:Y:S05]  /*0390*/  CALL.REL.NOINC `($__internal_17_$__cuda_sm20_div_s64) ;  /* 0x00000040006c7944 */ /* 0x000fea0003c00000 */
[----:B------:R-:W-:Y:S02]  /*03a0*/  MOV R8, R20 ;  /* 0x0000001400087202 */ /* 0x000fe40000000f00 */
[----:B------:R-:W-:Y:S01]  /*03b0*/  MOV R9, R21 ;  /* 0x0000001500097202 */ /* 0x000fe20000000f00 */
[----:B------:R-:W-:Y:S05]  /*03c0*/  BRA `(.L_x_4708) ;  /* 0x00000000004c7947 */ /* 0x000fea0003800000 */
.L_x_4707:
        /* <DEDUP_REMOVED lines=19> */
.L_x_4708:
[----:B------:R-:W-:Y:S05]  /*0500*/  BSYNC B0 ;  /* 0x0000000000007941 */ /* 0x000fea0003800000 */
.L_x_4706:
        /* <DEDUP_REMOVED lines=43> */
.L_x_4710:
        /* <DEDUP_REMOVED lines=19> */
.L_x_4711:
[----:B------:R-:W-:Y:S05]  /*08f0*/  BSYNC B0 ;  /* 0x0000000000007941 */ /* 0x000fea0003800000 */
.L_x_4709:
        /* <DEDUP_REMOVED lines=74> */
[----:B------:R-:W-:Y:S02]  /*0da0*/  MOV R32, R20 ;  /* 0x0000001400207202 */ /* 0x000fe40000000f00 */
[----:B------:R-:W-:Y:S01]  /*0db0*/  MOV R33, R21 ;  /* 0x0000001500217202 */ /* 0x000fe20000000f00 */
[----:B------:R-:W-:Y:S05]  /*0dc0*/  BRA `(.L_x_4714) ;  /* 0x00000000004c7947 */ /* 0x000fea0003800000 */
.L_x_4713:
        /* <DEDUP_REMOVED lines=19> */
.L_x_4714:
[----:B------:R-:W-:Y:S05]  /*0f00*/  BSYNC B0 ;  /* 0x0000000000007941 */ /* 0x000fea0003800000 */
.L_x_4712:
        /* <DEDUP_REMOVED lines=43> */
.L_x_4716:
        /* <DEDUP_REMOVED lines=19> */
.L_x_4717:
[----:B------:R-:W-:Y:S05]  /*12f0*/  BSYNC B0 ;  /* 0x0000000000007941 */ /* 0x000fea0003800000 */
.L_x_4715:
        /* <DEDUP_REMOVED lines=67> */
.L_x_4719:
[----:B------:R-:W-:Y:S05]  /*1730*/  BSYNC B0 ;  /* 0x0000000000007941 */ /* 0x000fea0003800000 */
.L_x_4718:
        /* <DEDUP_REMOVED lines=14> */
.L_x_4721:
[----:B------:R-:W-:Y:S05]  /*1820*/  BSYNC B0 ;  /* 0x0000000000007941 */ /* 0x000fea0003800000 */
.L_x_4720:
        /* <DEDUP_REMOVED lines=158> */
.L_x_4726:
        /* <DEDUP_REMOVED lines=22> */
.L_x_4727:
[----:B------:R-:W-:Y:S05]  /*2370*/  BSYNC B0 ;  /* 0x0000000000007941 */ /* 0x000fea0003800000 */
.L_x_4725:
[----:B------:R-:W-:Y:S01]  /*2380*/  LOP3.LUT R19, R17, R0, RZ, 0xfc, !PT ;  /* 0x0000000011137212 */ /* 0x000fe200078efcff */
[----:B------:R-:W-:Y:S03]  /*2390*/  BSSY B0, `(.L_x_4728) ;  /* 0x0000028000007945 */ /* 0x000fe60003800000 */
[----:B------:R-:W-:-:S13]  /*23a0*/  ISETP.NE.U32.AND P0, PT, R19, RZ, PT ;  /* 0x000000ff1300720c */ /* 0x000fda0003f05070 */
[----:B------:R-:W-:Y:S05]  /*23b0*/  @!P0 BRA `(.L_x_4729) ;  /* 0x00000000003c8947 */ /* 0x000fea0003800000 */
[----:B------:R-:W-:Y:S01]  /*23c0*/  IMAD.MOV.U32 R24, RZ, RZ, R25 ;  /* 0x000000ffff187224 */ /* 0x000fe200078e0019 */
[----:B------:R-:W-:Y:S02]  /*23d0*/  MOV R23, R0 ;  /* 0x0000000000177202 */ /* 0x000fe40000000f00 */
[----:B------:R-:W-:Y:S02]  /*23e0*/  MOV R22, 0x2400 ;  /* 0x0000240000167802 */ /* 0x000fe40000000f00 */
[----:B------:R-:W-:Y:S05]  /*23f0*/  CALL.REL.NOINC `($__internal_17_$__cuda_sm20_div_s64) ;  /* 0x0000002000547944 */ /* 0x000fea0003c00000 */
        /* <DEDUP_REMOVED lines=11> */
.L_x_4729:
        /* <DEDUP_REMOVED lines=22> */
.L_x_4730:
[----:B------:R-:W-:Y:S05]  /*2610*/  BSYNC B0 ;  /* 0x0000000000007941 */ /* 0x000fea0003800000 */
.L_x_4728:
        /* <DEDUP_REMOVED lines=11> */
[----:B------:R-:W-:Y:S05]  /*26d0*/  CALL.REL.NOINC `($__internal_17_$__cuda_sm20_div_s64) ;  /* 0x0000001c009c7944 */ /* 0x000fea0003c00000 */
[----:B------:R-:W-:-:S04]  /*26e0*/  IADD3 R17, P0, RZ, -R20, RZ ;  /* 0x80000014ff117210 */ /* 0x000fc80007f1e0ff */
[----:B------:R-:W-:Y:S01]  /*26f0*/  IADD3.X R18, RZ, ~R21, RZ, P0, !PT ;  /* 0x80000015ff127210 */ /* 0x000fe200007fe4ff */
[----:B------:R-:W-:-:S04]  /*2700*/  IMAD.WIDE.U32 R36, R5, R17, R36 ;  /* 0x0000001105247225 */ /* 0x000fc800078e0024 */
[----:B------:R-:W-:-:S04]  /*2710*/  IMAD R18, R18, R5, RZ ;  /* 0x0000000512127224 */ /* 0x000fc800078e02ff */
[----:B------:R-:W-:-:S05]  /*2720*/  IMAD R4, R4, R17, R18 ;  /* 0x0000001104047224 */ /* 0x000fca00078e0212 */
[----:B------:R-:W-:Y:S01]  /*2730*/  IADD3 R4, R37, R4, RZ ;  /* 0x0000000425047210 */ /* 0x000fe20007ffe0ff */
[----:B------:R-:W-:Y:S05]  /*2740*/  BRA `(.L_x_4733) ;  /* 0x0000000000587947 */ /* 0x000fea0003800000 */
.L_x_4732:
        /* <DEDUP_REMOVED lines=22> */
.L_x_4733:
[----:B------:R-:W-:Y:S05]  /*28b0*/  BSYNC B0 ;  /* 0x0000000000007941 */ /* 0x000fea0003800000 */
.L_x_4731:
        /* <DEDUP_REMOVED lines=38> */
[----:B------:R-:W-:Y:S05]  /*2b20*/  CALL.REL.NOINC `($__internal_17_$__cuda_sm20_div_s64) ;  /* 0x0000001800887944 */ /* 0x000fea0003c00000 */
        /* <DEDUP_REMOVED lines=12> */
.L_x_4735:
        /* <DEDUP_REMOVED lines=23> */
.L_x_4736:
[----:B------:R-:W-:Y:S05]  /*2d60*/  BSYNC B0 ;  /* 0x0000000000007941 */ /* 0x000fea0003800000 */
.L_x_4734:
        /* <DEDUP_REMOVED lines=19> */
.L_x_4738:
        /* <DEDUP_REMOVED lines=22> */
.L_x_4739:
[----:B------:R-:W-:Y:S05]  /*3000*/  BSYNC B0 ;  /* 0x0000000000007941 */ /* 0x000fea0003800000 */
.L_x_4737:
        /* <DEDUP_REMOVED lines=20> */
.L_x_4741:
        /* <DEDUP_REMOVED lines=23> */
.L_x_4742:
[----:B------:R-:W-:Y:S05]  /*32c0*/  BSYNC B0 ;  /* 0x0000000000007941 */ /* 0x000fea0003800000 */
.L_x_4740:
        /* <DEDUP_REMOVED lines=39> */
.L_x_4744:
        /* <DEDUP_REMOVED lines=23> */
.L_x_4745:
[----:B------:R-:W-:Y:S05]  /*36b0*/  BSYNC B0 ;  /* 0x0000000000007941 */ /* 0x000fea0003800000 */
.L_x_4743:
        /* <DEDUP_REMOVED lines=26> */
.L_x_4747:
        /* <DEDUP_REMOVED lines=23> */
.L_x_4748:
[----:B------:R-:W-:Y:S05]  /*39d0*/  BSYNC B0 ;  /* 0x0000000000007941 */ /* 0x000fea0003800000 */
.L_x_4746:
        /* <DEDUP_REMOVED lines=21> */
.L_x_4724:
[----:B------:R-:W-:Y:S02]  /*3b30*/  ULDC.64 UR4, c[0x0][0x2b0] ;  /* 0x0000ac0000047ab9 */ /* 0x000fe40000000a00 */
[----:B------:R-:W-:-:S04]  /*3b40*/  LEA R2, P0, R30, UR4, 0x2 ;  /* 0x000000041e027c11 */ /* 0x000fc8000f8010ff */
[----:B------:R-:W-:-:S05]  /*3b50*/  LEA.HI.X R3, R30, UR5, R31, 0x2, P0 ;  /* 0x000000051e037c11 */ /* 0x000fca00080f141f */
[----:B------:R0:W-:Y:S04]  /*3b60*/  STG.E desc[UR8][R2.64], R28 ;  /* 0x0000001c02007986 */ /* 0x0001e8000c101908 */
.L_x_4723:
[----:B------:R-:W-:Y:S05]  /*3b70*/  BSYNC B1 ;  /* 0x0000000000017941 */ /* 0x000fea0003800000 */
.L_x_4722:
        /* <DEDUP_REMOVED lines=20> */
.L_x_4750:
[----:B------:R-:W-:Y:S05]  /*3cc0*/  BSYNC B0 ;  /* 0x0000000000007941 */ /* 0x000fea0003800000 */
.L_x_4749:
        /* <DEDUP_REMOVED lines=31> */
.L_x_4754:
        /* <DEDUP_REMOVED lines=10> */
.L_x_4753:
[----:B------:R-:W-:Y:S05]  /*3f60*/  BSYNC B0 ;  /* 0x0000000000007941 */ /* 0x000fea0003800000 */
.L_x_4752:
        /* <DEDUP_REMOVED lines=8> */
.L_x_4751:
        /* <DEDUP_REMOVED lines=86> */
        .weak           $__internal_17_$__cuda_sm20_div_s64
        .type           $__internal_17_$__cuda_sm20_div_s64,@function
        .size           $__internal_17_$__cuda_sm20_div_s64,(.L_x_7857 - $__internal_17_$__cuda_sm20_div_s64)
$__internal_17_$__cuda_sm20_div_s64:
        /* <DEDUP_REMOVED lines=83> */
[----:B------:R-:W-:Y:S06]  /*4a80*/  RET.REL.NODEC R26 `(_ZN5flash32flash_fwd_splitkv_combine_kernelI23Flash_fwd_kernel_traitsILi64ELi64ELi128ELi4ELb0ELb0EN7cutlass6half_tE19Flash_kernel_traitsILi64ELi64ELi128ELi4ES3_EELi8ELi4ELb0EEEvNS_16Flash_fwd_paramsE) ;  /* 0xffffffb41a5c7950 */ /* 0x000fec0003c3ffff */
.L_x_4755:
        /* <DEDUP_REMOVED lines=15> */
.L_x_7857:


//--------------------- .text._ZN5flash32flash_fwd_splitkv_combine_kernelI23Flash_fwd_kernel_traitsILi64ELi64ELi128ELi4ELb0ELb0EN7cutlass6half_tE19Flash_kernel_traitsILi64ELi64ELi128ELi4ES3_EELi8ELi3ELb0EEEvNS_16Flash_fwd_paramsE --------------------------
	.section	.text._ZN5flash32flash_fwd_splitkv_combine_kernelI23Flash_fwd_kernel_traitsILi64ELi64ELi128ELi4ELb0ELb0EN7cutlass6half_tE19Flash_kernel_traitsILi64ELi64ELi128ELi4ES3_EELi8ELi3ELb0EEEvNS_16Flash_fwd_paramsE,"ax",@progbits
	.align	128
        .global         _ZN5flash32flash_fwd_splitkv_combine_kernelI23Flash_fwd_kernel_traitsILi64ELi64ELi128ELi4ELb0ELb0EN7cutlass6half_tE19Flash_kernel_traitsILi64ELi64ELi128ELi4ES3_EELi8ELi3ELb0EEEvNS_16Flash_fwd_paramsE
        .type           _ZN5flash32flash_fwd_splitkv_combine_kernelI23Flash_fwd_kernel_traitsILi64ELi64ELi128ELi4ELb0ELb0EN7cutlass6half_tE19Flash_kernel_traitsILi64ELi64ELi128ELi4ES3_EELi8ELi3ELb0EEEvNS_16Flash_fwd_paramsE,@function
        .size           _ZN5flash32flash_fwd_splitkv_combine_kernelI23Flash_fwd_kernel_traitsILi64ELi64ELi128ELi4ELb0ELb0EN7cutlass6half_tE19Flash_kernel_traitsILi64ELi64ELi128ELi4ES3_EELi8ELi3ELb0EEEvNS_16Flash_fwd_paramsE,(.L_x_7858 - _ZN5flash32flash_fwd_splitkv_combine_kernelI23Flash_fwd_kernel_traitsILi64ELi64ELi128ELi4ELb0ELb0EN7cutlass6half_tE19Flash_kernel_traitsILi64ELi64ELi128ELi4ES3_EELi8ELi3ELb0EEEvNS_16Flash_fwd_paramsE)
        .other          _ZN5flash32flash_fwd_splitkv_combine_kernelI23Flash_fwd_kernel_traitsILi64ELi64ELi128ELi4ELb0ELb0EN7cutlass6half_tE19Flash_kernel_traitsILi64ELi64ELi128ELi4ES3_EELi8ELi3ELb0EEEvNS_16Flash_fwd_paramsE,@"STO_CUDA_ENTRY STV_DEFAULT"
_ZN5flash32flash_fwd_splitkv_combine_kernelI23Flash_fwd_kernel_traitsILi64ELi64ELi128ELi4ELb0ELb0EN7cutlass6half_tE19Flash_kernel_traitsILi64ELi64ELi128ELi4ES3_EELi8ELi3ELb0EEEvNS_16Flash_fwd_paramsE:
.text._ZN5flash32flash_fwd_splitkv_combine_kernelI23Flash_fwd_kernel_traitsILi64ELi64ELi128ELi4ELb0ELb0EN7cutlass6half_tE19Flash_kernel_traitsILi64ELi64ELi128ELi4ES3_EELi8ELi3ELb0EEEvNS_16Flash_fwd_paramsE:
        /* <DEDUP_REMOVED lines=23> */
[----:B------:R-:W-:Y:S05]  /*0170*/  CALL.REL.NOINC `($__internal_18_$__cuda_sm20_div_s64) ;  /* 0x0000004000a07944 */ /* 0x000fea0003c00000 */
[----:B------:R-:W-:Y:S02]  /*0180*/  MOV R20, R0 ;  /* 0x0000000000147202 */ /* 0x000fe40000000f00 */
[----:B------:R-:W-:Y:S01]  /*0190*/  MOV R21, R23 ;  /* 0x0000001700157202 */ /* 0x000fe20000000f00 */
[----:B------:R-:W-:Y:S06]  /*01a0*/  BRA `(.L_x_4757) ;  /* 0x00000000004c7947 */ /* 0x000fec0003800000 */
.L_x_4756:
        /* <DEDUP_REMOVED lines=19> */
.L_x_4757:
        /* <DEDUP_REMOVED lines=11> */
[----:B------:R-:W-:Y:S05]  /*0390*/  CALL.REL.NOINC `($__internal_18_$__cuda_sm20_div_s64) ;  /* 0x0000004000187944 */ /* 0x000fea0003c00000 */
[----:B------:R-:W-:Y:S02]  /*03a0*/  MOV R10, R0 ;  /* 0x00000000000a7202 */ /* 0x000fe40000000f00 */
[----:B------:R-:W-:Y:S01]  /*03b0*/  MOV R11, R23 ;  /* 0x00000017000b7202 */ /* 0x000fe20000000f00 */
[----:B------:R-:W-:Y:S05]  /*03c0*/  BRA `(.L_x_4760) ;  /* 0x00000000004c7947 */ /* 0x000fea0003800000 */
.L_x_4759:
        /* <DEDUP_REMOVED lines=19> */
.L_x_4760:
[----:B------:R-:W-:Y:S05]  /*0500*/  BSYNC B0 ;  /* 0x0000000000007941 */ /* 0x000fea0003800000 */
.L_x_4758:
        /* <DEDUP_REMOVED lines=44> */
[----:B------:R-:W-:Y:S05]  /*07d0*/  BRA `(.L_x_4763) ;  /* 0x00000000004c7947 */ /* 0x000fea0003800000 */
.L_x_4762:
        /* <DEDUP_REMOVED lines=19> */
.L_x_4763:
[----:B------:R-:W-:Y:S05]  /*0910*/  BSYNC B0 ;  /* 0x0000000000007941 */ /* 0x000fea0003800000 */
.L_x_4761:
        /* <DEDUP_REMOVED lines=71> */
[----:B------:R-:W-:Y:S05]  /*0d90*/  CALL.REL.NOINC `($__internal_18_$__cuda_sm20_div_s64) ;  /* 0x0000003400987944 */ /* 0x000fea0003c00000 */
[----:B------:R-:W-:Y:S02]  /*0da0*/  MOV R32, R0 ;  /* 0x0000000000207202 */ /* 0x000fe40000000f00 */
[----:B------:R-:W-:Y:S01]  /*0db0*/  MOV R33, R23 ;  /* 0x0000001700217202 */ /* 0x000fe20000000f00 */
[----:B------:R-:W-:Y:S05]  /*0dc0*/  BRA `(.L_x_4766) ;  /* 0x00000000004c7947 */ /* 0x000fea0003800000 */
.L_x_4765:
        /* <DEDUP_REMOVED lines=19> */
.L_x_4766:
[----:B------:R-:W-:Y:S05]  /*0f00*/  BSYNC B0 ;  /* 0x0000000000007941 */ /* 0x000fea0003800000 */
.L_x_4764:
        /* <DEDUP_REMOVED lines=40> */
[----:B------:R-:W-:Y:S01]  /*1190*/  MOV R22, R0 ;  /* 0x0000000000167202 */ /* 0x000fe20000000f00 */
[----:B------:R-:W-:Y:S05]  /*11a0*/  BRA `(.L_x_4769) ;  /* 0x00000000004c7947 */ /* 0x000fea0003800000 */
.L_x_4768:
        /* <DEDUP_REMOVED lines=19> */
.L_x_4769:
[----:B------:R-:W-:Y:S05]  /*12e0*/  BSYNC B0 ;  /* 0x0000000000007941 */ /* 0x000fea0003800000 */
.L_x_4767:
        /* <DEDUP_REMOVED lines=70> */
.L_x_4771:
[----:B------:R-:W-:Y:S05]  /*1750*/  BSYNC B0 ;  /* 0x0000000000007941 */ /* 0x000fea0003800000 */
.L_x_4770:
        /* <DEDUP_REMOVED lines=155> */
.L_x_4776:
        /* <DEDUP_REMOVED lines=22> */
.L_x_4777:
[----:B------:R-:W-:Y:S05]  /*2270*/  BSYNC B0 ;  /* 0x0000000000007941 */ /* 0x000fea0003800000 */
.L_x_4775:
[----:B------:R-:W-:Y:S01]  /*2280*/  LOP3.LUT R0, R21, R8, RZ, 0xfc, !PT ;  /* 0x0000000815007212 */ /* 0x000fe200078efcff */
[----:B------:R-:W-:Y:S03]  /*2290*/  BSSY B0, `(.L_x_4778) ;  /* 0x0000027000007945 */ /* 0x000fe60003800000 */
[----:B------:R-:W-:-:S13]  /*22a0*/  ISETP.NE.U32.AND P0, PT, R0, RZ, PT ;  /* 0x000000ff0000720c */ /* 0x000fda0003f05070 */
[----:B------:R-:W-:Y:S05]  /*22b0*/  @!P0 BRA `(.L_x_4779) ;  /* 0x0000000000388947 */ /* 0x000fea0003800000 */
[----:B------:R-:W-:Y:S01]  /*22c0*/  IMAD.MOV.U32 R22, RZ, RZ, R25 ;  /* 0x000000ffff167224 */ /* 0x000fe200078e0019 */
[----:B------:R-:W-:Y:S02]  /*22d0*/  MOV R6, R8 ;  /* 0x0000000800067202 */ /* 0x000fe40000000f00 */
[----:B------:R-:W-:Y:S02]  /*22e0*/  MOV R20, 0x2300 ;  /* 0x0000230000147802 */ /* 0x000fe40000000f00 */
[----:B------:R-:W-:Y:S05]  /*22f0*/  CALL.REL.NOINC `($__internal_18_$__cuda_sm20_div_s64) ;  /* 0x0000002000407944 */ /* 0x000fea0003c00000 */
        /* <DEDUP_REMOVED lines=10> */
.L_x_4779:
        /* <DEDUP_REMOVED lines=22> */
.L_x_4780:
[----:B------:R-:W-:Y:S05]  /*2500*/  BSYNC B0 ;  /* 0x0000000000007941 */ /* 0x000fea0003800000 */
.L_x_4778:
        /* <DEDUP_REMOVED lines=11> */
[----:B------:R-:W-:Y:S05]  /*25c0*/  CALL.REL.NOINC `($__internal_18_$__cuda_sm20_div_s64) ;  /* 0x0000001c008c7944 */ /* 0x000fea0003c00000 */
        /* <DEDUP_REMOVED lines=8> */
.L_x_4782:
        /* <DEDUP_REMOVED lines=21> */
.L_x_4783:
[----:B------:R-:W-:Y:S05]  /*27a0*/  BSYNC B0 ;  /* 0x0000000000007941 */ /* 0x000fea0003800000 */
.L_x_4781:
        /* <DEDUP_REMOVED lines=38> */
[----:B------:R-:W-:Y:S05]  /*2a10*/  CALL.REL.NOINC `($__internal_18_$__cuda_sm20_div_s64) ;  /* 0x0000001800787944 */ /* 0x000fea0003c00000 */
        /* <DEDUP_REMOVED lines=12> */
.L_x_4785:
        /* <DEDUP_REMOVED lines=23> */
.L_x_4786:
[----:B------:R-:W-:Y:S05]  /*2c50*/  BSYNC B0 ;  /* 0x0000000000007941 */ /* 0x000fea0003800000 */
.L_x_4784:
        /* <DEDUP_REMOVED lines=18> */
.L_x_4788:
        /* <DEDUP_REMOVED lines=22> */
.L_x_4789:
[----:B------:R-:W-:Y:S05]  /*2ee0*/  BSYNC B0 ;  /* 0x0000000000007941 */ /* 0x000fea0003800000 */
.L_x_4787:
        /* <DEDUP_REMOVED lines=21> */
.L_x_4791:
        /* <DEDUP_REMOVED lines=23> */
.L_x_4792:
[----:B------:R-:W-:Y:S05]  /*31b0*/  BSYNC B0 ;  /* 0x0000000000007941 */ /* 0x000fea0003800000 */
.L_x_4790:
        /* <DEDUP_REMOVED lines=39> */
.L_x_4794:
        /* <DEDUP_REMOVED lines=23> */
.L_x_4795:
[----:B------:R-:W-:Y:S05]  /*35a0*/  BSYNC B0 ;  /* 0x0000000000007941 */ /* 0x000fea0003800000 */
.L_x_4793:
        /* <DEDUP_REMOVED lines=27> */
.L_x_4797:
        /* <DEDUP_REMOVED lines=23> */
.L_x_4798:
[----:B------:R-:W-:Y:S05]  /*38d0*/  BSYNC B0 ;  /* 0x0000000000007941 */ /* 0x000fea0003800000 */
.L_x_4796:
        /* <DEDUP_REMOVED lines=21> */
.L_x_4774:
[----:B------:R-:W-:Y:S02]  /*3a30*/  ULDC.64 UR4, c[0x0][0x2b0] ;  /* 0x0000ac0000047ab9 */ /* 0x000fe40000000a00 */
[----:B------:R-:W-:-:S04]  /*3a40*/  LEA R2, P0, R30, UR4, 0x2 ;  /* 0x000000041e027c11 */ /* 0x000fc8000f8010ff */
[----:B------:R-:W-:-:S05]  /*3a50*/  LEA.HI.X R3, R30, UR5, R31, 0x2, P0 ;  /* 0x000000051e037c11 */ /* 0x000fca00080f141f */
[----:B------:R1:W-:Y:S04]  /*3a60*/  STG.E desc[UR8][R2.64], R26 ;  /* 0x0000001a02007986 */ /* 0x0003e8000c101908 */
.L_x_4773:
[----:B------:R-:W-:Y:S05]  /*3a70*/  BSYNC B1 ;  /* 0x0000000000017941 */ /* 0x000fea0003800000 */
.L_x_4772:
        /* <DEDUP_REMOVED lines=46> */
.L_x_4802:
        /* <DEDUP_REMOVED lines=11> */
.L_x_4801:
[----:B------:R-:W-:Y:S05]  /*3e10*/  BSYNC B0 ;  /* 0x0000000000007941 */ /* 0x000fea0003800000 */
.L_x_4800:
        /* <DEDUP_REMOVED lines=8> */
.L_x_4799:
        /* <DEDUP_REMOVED lines=86> */
        .weak           $__internal_18_$__cuda_sm20_div_s64
        .type           $__internal_18_$__cuda_sm20_div_s64,@function
        .size           $__internal_18_$__cuda_sm20_div_s64,(.L_x_7858 - $__internal_18_$__cuda_sm20_div_s64)
$__internal_18_$__cuda_sm20_div_s64:
        /* <DEDUP_REMOVED lines=83> */
[----:B------:R-:W-:Y:S06]  /*4930*/  RET.REL.NODEC R38 `(_ZN5flash32flash_fwd_splitkv_combine_kernelI23Flash_fwd_kernel_traitsILi64ELi64ELi128ELi4ELb0ELb0EN7cutlass6half_tE19Flash_kernel_traitsILi64ELi64ELi128ELi4ES3_EELi8ELi3ELb0EEEvNS_16Flash_fwd_paramsE) ;  /* 0xffffffb426b07950 */ /* 0x000fec0003c3ffff */
.L_x_4803:
        /* <DEDUP_REMOVED lines=12> */
.L_x_7858:


//--------------------- .text._ZN5flash32flash_fwd_splitkv_combine_kernelI23Flash_fwd_kernel_traitsILi64ELi64ELi128ELi4ELb0ELb0EN7cutlass6half_tE19Flash_kernel_traitsILi64ELi64ELi128ELi4ES3_EELi8ELi2ELb0EEEvNS_16Flash_fwd_paramsE --------------------------
	.section	.text._ZN5flash32flash_fwd_splitkv_combine_kernelI23Flash_fwd_kernel_traitsILi64ELi64ELi128ELi4ELb0ELb0EN7cutlass6half_tE19Flash_kernel_traitsILi64ELi64ELi128ELi4ES3_EELi8ELi2ELb0EEEvNS_16Flash_fwd_paramsE,"ax",@progbits
	.align	128
        .global         _ZN5flash32flash_fwd_splitkv_combine_kernelI23Flash_fwd_kernel_traitsILi64ELi64ELi128ELi4ELb0ELb0EN7cutlass6half_tE19Flash_kernel_traitsILi64ELi64ELi128ELi4ES3_EELi8ELi2ELb0EEEvNS_16Flash_fwd_paramsE
        .type           _ZN5flash32flash_fwd_splitkv_combine_kernelI23Flash_fwd_kernel_traitsILi64ELi64ELi128ELi4ELb0ELb0EN7cutlass6half_tE19Flash_kernel_traitsILi64ELi64ELi128ELi4ES3_EELi8ELi2ELb0EEEvNS_16Flash_fwd_paramsE,@function
        .size           _ZN5flash32flash_fwd_splitkv_combine_kernelI23Flash_fwd_kernel_traitsILi64ELi64ELi128ELi4ELb0ELb0EN7cutlass6half_tE19Flash_kernel_traitsILi64ELi64ELi128ELi4ES3_EELi8ELi2ELb0EEEvNS_16Flash_fwd_paramsE,(.L_x_7859 - _ZN5flash32flash_fwd_splitkv_combine_kernelI23Flash_fwd_kernel_traitsILi64ELi64ELi128ELi4ELb0ELb0EN7cutlass6half_tE19Flash_kernel_traitsILi64ELi64ELi128ELi4ES3_EELi8ELi2ELb0EEEvNS_16Flash_fwd_paramsE)
        .other          _ZN5flash32flash_fwd_splitkv_combine_kernelI23Flash_fwd_kernel_traitsILi64ELi64ELi128ELi4ELb0ELb0EN7cutlass6half_tE19Flash_kernel_traitsILi64ELi64ELi128ELi4ES3_EELi8ELi2ELb0EEEvNS_16Flash_fwd_paramsE,@"STO_CUDA_ENTRY STV_DEFAULT"
_ZN5flash32flash_fwd_splitkv_combine_kernelI23Flash_fwd_kernel_traitsILi64ELi64ELi128ELi4ELb0ELb0EN7cutlass6half_tE19Flash_kernel_traitsILi64ELi64ELi128ELi4ES3_EELi8ELi2ELb0EEEvNS_16Flash_fwd_paramsE:
.text._ZN5flash32flash_fwd_splitkv_combine_kernelI23Flash_fwd_kernel_traitsILi64ELi64ELi128ELi4ELb0ELb0EN7cutlass6half_tE19Flash_kernel_traitsILi64ELi64ELi128ELi4ES3_EELi8ELi2ELb0EEEvNS_16Flash_fwd_paramsE:
        /* <DEDUP_REMOVED lines=23> */
[----:B------:R-:W-:Y:S05]  /*0170*/  CALL.REL.NOINC `($__internal_19_$__cuda_sm20_div_s64) ;  /* 0x0000004000d47944 */ /* 0x000fea0003c00000 */
[----:B------:R-:W-:Y:S02]  /*0180*/  MOV R20, R0 ;  /* 0x0000000000147202 */ /* 0x000fe40000000f00 */
[----:B------:R-:W-:Y:S01]  /*0190*/  MOV R21, R23 ;  /* 0x0000001700157202 */ /* 0x000fe20000000f00 */
[----:B------:R-:W-:Y:S06]  /*01a0*/  BRA `(.L_x_4805) ;  /* 0x00000000004c7947 */ /* 0x000fec0003800000 */
.L_x_4804:
        /* <DEDUP_REMOVED lines=19> */
.L_x_4805:
        /* <DEDUP_REMOVED lines=11> */
[----:B------:R-:W-:Y:S05]  /*0390*/  CALL.REL.NOINC `($__internal_19_$__cuda_sm20_div_s64) ;  /* 0x00000040004c7944 */ /* 0x000fea0003c00000 */
[----:B------:R-:W-:Y:S02]  /*03a0*/  MOV R30, R0 ;  /* 0x00000000001e7202 */ /* 0x000fe40000000f00 */
[----:B------:R-:W-:Y:S01]  /*03b0*/  MOV R31, R23 ;  /* 0x00000017001f7202 */ /* 0x000fe20000000f00 */
[----:B------:R-:W-:Y:S05]  /*03c0*/  BRA `(.L_x_4808) ;  /* 0x00000000004c7947 */ /* 0x000fea0003800000 */
.L_x_4807:
        /* <DEDUP_REMOVED lines=19> */
.L_x_4808:
[----:B------:R-:W-:Y:S05]  /*0500*/  BSYNC B0 ;  /* 0x0000000000007941 */ /* 0x000fea0003800000 */
.L_x_4806:
        /* <DEDUP_REMOVED lines=42> */
[----:B------:R-:W-:Y:S01]  /*07b0*/  MOV R22, R0 ;  /* 0x0000000000167202 */ /* 0x000fe20000000f00 */
[----:B------:R-:W-:Y:S05]  /*07c0*/  BRA `(.L_x_4811) ;  /* 0x00000000004c7947 */ /* 0x000fea0003800000 */
.L_x_4810:
        /* <DEDUP_REMOVED lines=19> */
.L_x_4811:
[----:B------:R-:W-:Y:S05]  /*0900*/  BSYNC B0 ;  /* 0x0000000000007941 */ /* 0x000fea0003800000 */
.L_x_4809:
        /* <DEDUP_REMOVED lines=75> */
[----:B------:R-:W-:Y:S05]  /*0dc0*/  BRA `(.L_x_4814) ;  /* 0x00000000004c7947 */ /* 0x000fea0003800000 */
.L_x_4813:
        /* <DEDUP_REMOVED lines=19> */
.L_x_4814:
[----:B------:R-:W-:Y:S05]  /*0f00*/  BSYNC B0 ;  /* 0x0000000000007941 */ /* 0x000fea0003800000 */
.L_x_4812:
        /* <DEDUP_REMOVED lines=42> */
.L_x_4816:
        /* <DEDUP_REMOVED lines=19> */
.L_x_4817:
[----:B------:R-:W-:Y:S05]  /*12e0*/  BSYNC B0 ;  /* 0x0000000000007941 */ /* 0x000fea0003800000 */
.L_x_4815:
        /* <DEDUP_REMOVED lines=68> */
.L_x_4819:
[----:B------:R-:W-:Y:S05]  /*1730*/  BSYNC B0 ;  /* 0x0000000000007941 */ /* 0x000fea0003800000 */
.L_x_4818:
        /* <DEDUP_REMOVED lines=13> */
.L_x_4821:
[----:B------:R-:W-:Y:S05]  /*1810*/  BSYNC B0 ;  /* 0x0000000000007941 */ /* 0x000fea0003800000 */
.L_x_4820:
        /* <DEDUP_REMOVED lines=138> */
[----:B------:R-:W-:Y:S05]  /*20c0*/  CALL.REL.NOINC `($__internal_19_$__cuda_sm20_div_s64) ;  /* 0x0000002400007944 */ /* 0x000fea0003c00000 */
        /* <DEDUP_REMOVED lines=10> */
.L_x_4826:
        /* <DEDUP_REMOVED lines=22> */
.L_x_4827:
[----:B------:R-:W-:Y:S05]  /*22d0*/  BSYNC B0 ;  /* 0x0000000000007941 */ /* 0x000fea0003800000 */
.L_x_4825:
[----:B------:R-:W-:Y:S01]  /*22e0*/  LOP3.LUT R0, R21, R5, RZ, 0xfc, !PT ;  /* 0x0000000515007212 */ /* 0x000fe200078efcff */
[----:B------:R-:W-:Y:S03]  /*22f0*/  BSSY B0, `(.L_x_4828) ;  /* 0x0000028000007945 */ /* 0x000fe60003800000 */
[----:B------:R-:W-:-:S13]  /*2300*/  ISETP.NE.U32.AND P0, PT, R0, RZ, PT ;  /* 0x000000ff0000720c */ /* 0x000fda0003f05070 */
[----:B------:R-:W-:Y:S05]  /*2310*/  @!P0 BRA `(.L_x_4829) ;  /* 0x00000000003c8947 */ /* 0x000fea0003800000 */
[----:B------:R-:W-:Y:S01]  /*2320*/  IMAD.MOV.U32 R24, RZ, RZ, R3 ;  /* 0x000000ffff187224 */ /* 0x000fe200078e0003 */
[----:B------:R-:W-:Y:S02]  /*2330*/  MOV R6, R5 ;  /* 0x0000000500067202 */ /* 0x000fe40000000f00 */
[----:B------:R-:W-:Y:S02]  /*2340*/  MOV R22, 0x2360 ;  /* 0x0000236000167802 */ /* 0x000fe40000000f00 */
[----:B------:R-:W-:Y:S05]  /*2350*/  CALL.REL.NOINC `($__internal_19_$__cuda_sm20_div_s64) ;  /* 0x00000020005c7944 */ /* 0x000fea0003c00000 */
        /* <DEDUP_REMOVED lines=11> */
.L_x_4829:
        /* <DEDUP_REMOVED lines=22> */
.L_x_4830:
[----:B------:R-:W-:Y:S05]  /*2570*/  BSYNC B0 ;  /* 0x0000000000007941 */ /* 0x000fea0003800000 */
.L_x_4828:
        /* <DEDUP_REMOVED lines=12> */
[----:B------:R-:W-:Y:S05]  /*2640*/  CALL.REL.NOINC `($__internal_19_$__cuda_sm20_div_s64) ;  /* 0x0000001c00a07944 */ /* 0x000fea0003c00000 */
        /* <DEDUP_REMOVED lines=8> */
.L_x_4832:
        /* <DEDUP_REMOVED lines=22> */
.L_x_4833:
[----:B------:R-:W-:Y:S05]  /*2830*/  BSYNC B0 ;  /* 0x0000000000007941 */ /* 0x000fea0003800000 */
.L_x_4831:
        /* <DEDUP_REMOVED lines=37> */
[----:B------:R-:W-:Y:S05]  /*2a90*/  CALL.REL.NOINC `($__internal_19_$__cuda_sm20_div_s64) ;  /* 0x00000018008c7944 */ /* 0x000fea0003c00000 */
        /* <DEDUP_REMOVED lines=12> */
.L_x_4835:
        /* <DEDUP_REMOVED lines=23> */
.L_x_4836:
[----:B------:R-:W-:Y:S05]  /*2cd0*/  BSYNC B0 ;  /* 0x0000000000007941 */ /* 0x000fea0003800000 */
.L_x_4834:
        /* <DEDUP_REMOVED lines=19> */
.L_x_4838:
        /* <DEDUP_REMOVED lines=22> */
.L_x_4839:
[----:B------:R-:W-:Y:S05]  /*2f70*/  BSYNC B0 ;  /* 0x0000000000007941 */ /* 0x000fea0003800000 */
.L_x_4837:
        /* <DEDUP_REMOVED lines=21> */
.L_x_4841:
        /* <DEDUP_REMOVED lines=23> */
.L_x_4842:
[----:B------:R-:W-:Y:S05]  /*3240*/  BSYNC B0 ;  /* 0x0000000000007941 */ /* 0x000fea0003800000 */
.L_x_4840:
        /* <DEDUP_REMOVED lines=39> */
.L_x_4844:
        /* <DEDUP_REMOVED lines=23> */
.L_x_4845:
[----:B------:R-:W-:Y:S05]  /*3630*/  BSYNC B0 ;  /* 0x0000000000007941 */ /* 0x000fea0003800000 */
.L_x_4843:
        /* <DEDUP_REMOVED lines=27> */
.L_x_4847:
        /* <DEDUP_REMOVED lines=23> */
.L_x_4848:
[----:B------:R-:W-:Y:S05]  /*3960*/  BSYNC B0 ;  /* 0x0000000000007941 */ /* 0x000fea0003800000 */
.L_x_4846:
        /* <DEDUP_REMOVED lines=21> */
.L_x_4824:
[----:B------:R-:W-:Y:S02]  /*3ac0*/  ULDC.64 UR4, c[0x0][0x2b0] ;  /* 0x0000ac0000047ab9 */ /* 0x000fe40000000a00 */
[----:B------:R-:W-:-:S04]  /*3ad0*/  LEA R2, P0, R32, UR4, 0x2 ;  /* 0x0000000420027c11 */ /* 0x000fc8000f8010ff */
[----:B------:R-:W-:-:S05]  /*3ae0*/  LEA.HI.X R3, R32, UR5, R33, 0x2, P0 ;  /* 0x0000000520037c11 */ /* 0x000fca00080f1421 */
[----:B------:R0:W-:Y:S04]  /*3af0*/  STG.E desc[UR8][R2.64], R27 ;  /* 0x0000001b02007986 */ /* 0x0001e8000c101908 */
.L_x_4823:
[----:B------:R-:W-:Y:S05]  /*3b00*/  BSYNC B1 ;  /* 0x0000000000017941 */ /* 0x000fea0003800000 */
.L_x_4822:
        /* <DEDUP_REMOVED lines=18> */
.L_x_4850:
[----:B------:R-:W-:Y:S05]  /*3c30*/  BSYNC B0 ;  /* 0x0000000000007941 */ /* 0x000fea0003800000 */
.L_x_4849:
        /* <DEDUP_REMOVED lines=34> */
.L_x_4854:
        /* <DEDUP_REMOVED lines=10> */
.L_x_4853:
[----:B------:R-:W-:Y:S05]  /*3f00*/  BSYNC B0 ;  /* 0x0000000000007941 */ /* 0x000fea0003800000 */
.L_x_4852:
        /* <DEDUP_REMOVED lines=8> */
.L_x_4851:
        /* <DEDUP_REMOVED lines=84> */
        .weak           $__internal_19_$__cuda_sm20_div_s64
        .type           $__internal_19_$__cuda_sm20_div_s64,@function
        .size           $__internal_19_$__cuda_sm20_div_s64,(.L_x_7859 - $__internal_19_$__cuda_sm20_div_s64)
$__internal_19_$__cuda_sm20_div_s64:
        /* <DEDUP_REMOVED lines=83> */
[----:B------:R-:W-:Y:S06]  /*4a00*/  RET.REL.NODEC R40 `(_ZN5flash32flash_fwd_splitkv_combine_kernelI23Flash_fwd_kernel_traitsILi64ELi64ELi128ELi4ELb0ELb0EN7cutlass6half_tE19Flash_kernel_traitsILi64ELi64ELi128ELi4ES3_EELi8ELi2ELb0EEEvNS_16Flash_fwd_paramsE) ;  /* 0xffffffb4287c7950 */ /* 0x000fec0003c3ffff */
.L_x_4855:
        /* <DEDUP_REMOVED lines=15> */
.L_x_7859:


//--------------------- .text._ZN5flash32flash_fwd_splitkv_combine_kernelI23Flash_fwd_kernel_traitsILi64ELi64ELi128ELi4ELb0ELb0EN7cutlass6half_tE19Flash_kernel_traitsILi64ELi64ELi128ELi4ES3_EELi8ELi1ELb0EEEvNS_16Flash_fwd_paramsE --------------------------
	.section	.text._ZN5flash32flash_fwd_splitkv_combine_kernelI23Flash_fwd_kernel_traitsILi64ELi64ELi128ELi4ELb0ELb0EN7cutlass6half_tE19Flash_kernel_traitsILi64ELi64ELi128ELi4ES3_EELi8ELi1ELb0EEEvNS_16Flash_fwd_paramsE,"ax",@progbits
	.align	128
        .global         _ZN5flash32flash_fwd_splitkv_combine_kernelI23Flash_fwd_kernel_traitsILi64ELi64ELi128ELi4ELb0ELb0EN7cutlass6half_tE19Flash_kernel_traitsILi64ELi64ELi128ELi4ES3_EELi8ELi1ELb0EEEvNS_16Flash_fwd_paramsE
        .type           _ZN5flash32flash_fwd_splitkv_combine_kernelI23Flash_fwd_kernel_traitsILi64ELi64ELi128ELi4ELb0ELb0EN7cutlass6half_tE19Flash_kernel_traitsILi64ELi64ELi128ELi4ES3_EELi8ELi1ELb0EEEvNS_16Flash_fwd_paramsE,@function
        .size           _ZN5flash32flash_fwd_splitkv_combine_kernelI23Flash_fwd_kernel_traitsILi64ELi64ELi128ELi4ELb0ELb0EN7cutlass6half_tE19Flash_kernel_traitsILi64ELi64ELi128ELi4ES3_EELi8ELi1ELb0EEEvNS_16Flash_fwd_paramsE,(.L_x_7860 - _ZN5flash32flash_fwd_splitkv_combine_kernelI23Flash_fwd_kernel_traitsILi64ELi64ELi128ELi4ELb0ELb0EN7cutlass6half_tE19Flash_kernel_traitsILi64ELi64ELi128ELi4ES3_EELi8ELi1ELb0EEEvNS_16Flash_fwd_paramsE)
        .other          _ZN5flash32flash_fwd_splitkv_combine_kernelI23Flash_fwd_kernel_traitsILi64ELi64ELi128ELi4ELb0ELb0EN7cutlass6half_tE19Flash_kernel_traitsILi64ELi64ELi128ELi4ES3_EELi8ELi1ELb0EEEvNS_16Flash_fwd_paramsE,@"STO_CUDA_ENTRY STV_DEFAULT"
_ZN5flash32flash_fwd_splitkv_combine_kernelI23Flash_fwd_kernel_traitsILi64ELi64ELi128ELi4ELb0ELb0EN7cutlass6half_tE19Flash_kernel_traitsILi64ELi64ELi128ELi4ES3_EELi8ELi1ELb0EEEvNS_16Flash_fwd_paramsE:
.text._ZN5flash32flash_fwd_splitkv_combine_kernelI23Flash_fwd_kernel_traitsILi64ELi64ELi128ELi4ELb0ELb0EN7cutlass6half_tE19Flash_kernel_traitsILi64ELi64ELi128ELi4ES3_EELi8ELi1ELb0EEEvNS_16Flash_fwd_paramsE:
        /* <DEDUP_REMOVED lines=23> */
[----:B------:R-:W-:Y:S05]  /*0170*/  CALL.REL.NOINC `($__internal_20_$__cuda_sm20_div_s64) ;  /* 0x0000004000f87944 */ /* 0x000fea0003c00000 */
[----:B------:R-:W-:Y:S02]  /*0180*/  MOV R8, R0 ;  /* 0x0000000000087202 */ /* 0x000fe40000000f00 */
[----:B------:R-:W-:Y:S01]  /*0190*/  MOV R9, R23 ;  /* 0x0000001700097202 */ /* 0x000fe20000000f00 */
[----:B------:R-:W-:Y:S06]  /*01a0*/  BRA `(.L_x_4857) ;  /* 0x00000000004c7947 */ /* 0x000fec0003800000 */
.L_x_4856:
        /* <DEDUP_REMOVED lines=19> */
.L_x_4857:
        /* <DEDUP_REMOVED lines=13> */
[----:B------:R-:W-:Y:S05]  /*03b0*/  CALL.REL.NOINC `($__internal_20_$__cuda_sm20_div_s64) ;  /* 0x0000004000687944 */ /* 0x000fea0003c00000 */
[----:B------:R-:W-:Y:S02]  /*03c0*/  MOV R10, R0 ;  /* 0x00000000000a7202 */ /* 0x000fe40000000f00 */
[----:B------:R-:W-:Y:S01]  /*03d0*/  MOV R11, R23 ;  /* 0x00000017000b7202 */ /* 0x000fe20000000f00 */
[----:B------:R-:W-:Y:S05]  /*03e0*/  BRA `(.L_x_4860) ;  /* 0x00000000004c7947 */ /* 0x000fea0003800000 */
.L_x_4859:
        /* <DEDUP_REMOVED lines=19> */
.L_x_4860:
[----:B------:R-:W-:Y:S05]  /*0520*/  BSYNC B0 ;  /* 0x0000000000007941 */ /* 0x000fea0003800000 */
.L_x_4858:
        /* <DEDUP_REMOVED lines=44> */
[----:B------:R-:W-:Y:S05]  /*07f0*/  BRA `(.L_x_4863) ;  /* 0x00000000004c7947 */ /* 0x000fea0003800000 */
.L_x_4862:
        /* <DEDUP_REMOVED lines=19> */
.L_x_4863:
[----:B------:R-:W-:Y:S05]  /*0930*/  BSYNC B0 ;  /* 0x0000000000007941 */ /* 0x000fea0003800000 */
.L_x_4861:
        /* <DEDUP_REMOVED lines=78> */
.L_x_4865:
        /* <DEDUP_REMOVED lines=19> */
.L_x_4866:
[----:B------:R-:W-:Y:S05]  /*0f50*/  BSYNC B0 ;  /* 0x0000000000007941 */ /* 0x000fea0003800000 */
.L_x_4864:
        /* <DEDUP_REMOVED lines=43> */
.L_x_4868:
        /* <DEDUP_REMOVED lines=20> */
.L_x_4869:
[----:B------:R-:W-:Y:S05]  /*1350*/  BSYNC B0 ;  /* 0x0000000000007941 */ /* 0x000fea0003800000 */
.L_x_4867:
        /* <DEDUP_REMOVED lines=72> */
.L_x_4871:
[----:B------:R-:W-:Y:S05]  /*17e0*/  BSYNC B0 ;  /* 0x0000000000007941 */ /* 0x000fea0003800000 */
.L_x_4870:
        /* <DEDUP_REMOVED lines=16> */
.L_x_4873:
[----:B------:R-:W-:Y:S05]  /*18f0*/  BSYNC B0 ;  /* 0x0000000000007941 */ /* 0x000fea0003800000 */
.L_x_4872:
        /* <DEDUP_REMOVED lines=141> */
.L_x_4878:
        /* <DEDUP_REMOVED lines=23> */
.L_x_4879:
[----:B------:R-:W-:Y:S05]  /*2340*/  BSYNC B0 ;  /* 0x0000000000007941 */ /* 0x000fea0003800000 */
.L_x_4877:
        /* <DEDUP_REMOVED lines=22> */
.L_x_4881:
        /* <DEDUP_REMOVED lines=22> */
.L_x_4882:
[----:B------:R-:W-:Y:S05]  /*2610*/  BSYNC B0 ;  /* 0x0000000000007941 */ /* 0x000fea0003800000 */
.L_x_4880:
        /* <DEDUP_REMOVED lines=22> */
.L_x_4884:
        /* <DEDUP_REMOVED lines=22> */
.L_x_4885:
[----:B------:R-:W-:Y:S05]  /*28e0*/  BSYNC B0 ;  /* 0x0000000000007941 */ /* 0x000fea0003800000 */
.L_x_4883:
        /* <DEDUP_REMOVED lines=33> */
[----:B------:R-:W-:Y:S05]  /*2b00*/  CALL.REL.NOINC `($__internal_20_$__cuda_sm20_div_s64) ;  /* 0x0000001800947944 */ /* 0x000fea0003c00000 */
        /* <DEDUP_REMOVED lines=11> */
.L_x_4887:
        /* <DEDUP_REMOVED lines=23> */
.L_x_4888:
[----:B------:R-:W-:Y:S05]  /*2d30*/  BSYNC B0 ;  /* 0x0000000000007941 */ /* 0x000fea0003800000 */
.L_x_4886:
        /* <DEDUP_REMOVED lines=20> */
.L_x_4890:
        /* <DEDUP_REMOVED lines=23> */
.L_x_4891:
[----:B------:R-:W-:Y:S05]  /*2ff0*/  BSYNC B0 ;  /* 0x0000000000007941 */ /* 0x000fea0003800000 */
.L_x_4889:
        /* <DEDUP_REMOVED lines=19> */
.L_x_4893:
        /* <DEDUP_REMOVED lines=23> */
.L_x_4894:
[----:B------:R-:W-:Y:S05]  /*32a0*/  BSYNC B0 ;  /* 0x0000000000007941 */ /* 0x000fea0003800000 */
.L_x_4892:
        /* <DEDUP_REMOVED lines=26> */
[----:B------:R-:W-:Y:S05]  /*3450*/  CALL.REL.NOINC `($__internal_20_$__cuda_sm20_div_s64) ;  /* 0x0000001000407944 */ /* 0x000fea0003c00000 */
        /* <DEDUP_REMOVED lines=12> */
.L_x_4896:
        /* <DEDUP_REMOVED lines=23> */
.L_x_4897:
[----:B------:R-:W-:Y:S05]  /*3690*/  BSYNC B0 ;  /* 0x0000000000007941 */ /* 0x000fea0003800000 */
.L_x_4895:
        /* <DEDUP_REMOVED lines=28> */
.L_x_4899:
        /* <DEDUP_REMOVED lines=23> */
.L_x_4900:
[----:B------:R-:W-:Y:S05]  /*39d0*/  BSYNC B0 ;  /* 0x0000000000007941 */ /* 0x000fea0003800000 */
.L_x_4898:
        /* <DEDUP_REMOVED lines=21> */
.L_x_4876:
[----:B------:R-:W-:Y:S02]  /*3b30*/  ULDC.64 UR4, c[0x0][0x2b0] ;  /* 0x0000ac0000047ab9 */ /* 0x000fe40000000a00 */
[----:B------:R-:W-:-:S04]  /*3b40*/  LEA R2, P0, R38, UR4, 0x2 ;  /* 0x0000000426027c11 */ /* 0x000fc8000f8010ff */
[----:B------:R-:W-:-:S05]  /*3b50*/  LEA.HI.X R3, R38, UR5, R39, 0x2, P0 ;  /* 0x0000000526037c11 */ /* 0x000fca00080f1427 */
[----:B------:R0:W-:Y:S04]  /*3b60*/  STG.E desc[UR8][R2.64], R29 ;  /* 0x0000001d02007986 */ /* 0x0001e8000c101908 */
.L_x_4875:
[----:B------:R-:W-:Y:S05]  /*3b70*/  BSYNC B1 ;  /* 0x0000000000017941 */ /* 0x000fea0003800000 */
.L_x_4874:
        /* <DEDUP_REMOVED lines=18> */
.L_x_4902:
[----:B------:R-:W-:Y:S05]  /*3ca0*/  BSYNC B0 ;  /* 0x0000000000007941 */ /* 0x000fea0003800000 */
.L_x_4901:
        /* <DEDUP_REMOVED lines=34> */
.L_x_4906:
        /* <DEDUP_REMOVED lines=12> */
.L_x_4905:
[----:B------:R-:W-:Y:S05]  /*3f90*/  BSYNC B0 ;  /* 0x0000000000007941 */ /* 0x000fea0003800000 */
.L_x_4904:
        /* <DEDUP_REMOVED lines=8> */
.L_x_4903:
        /* <DEDUP_REMOVED lines=84> */
        .weak           $__internal_20_$__cuda_sm20_div_s64
        .type           $__internal_20_$__cuda_sm20_div_s64,@function
        .size           $__internal_20_$__cuda_sm20_div_s64,(.L_x_7860 - $__internal_20_$__cuda_sm20_div_s64)
$__internal_20_$__cuda_sm20_div_s64:
        /* <DEDUP_REMOVED lines=83> */
[----:B------:R-:W-:Y:S06]  /*4a90*/  RET.REL.NODEC R20 `(_ZN5flash32flash_fwd_splitkv_combine_kernelI23Flash_fwd_kernel_traitsILi64ELi64ELi128ELi4ELb0ELb0EN7cutlass6half_tE19Flash_kernel_traitsILi64ELi64ELi128ELi4ES3_EELi8ELi1ELb0EEEvNS_16Flash_fwd_paramsE) ;  /* 0xffffffb414587950 */ /* 0x000fec0003c3ffff */
.L_x_4907:
        /* <DEDUP_REMOVED lines=14> */
.L_x_7860:


//--------------------- .text._ZN5flash32flash_fwd_splitkv_combine_kernelI23Flash_fwd_kernel_traitsILi64ELi64ELi128ELi4ELb0ELb0EN7cutlass6half_tE19Flash_kernel_traitsILi64ELi64ELi128ELi4ES3_EELi8ELi7ELb1EEEvNS_16Flash_fwd_paramsE --------------------------
	.section	.text._ZN5flash32flash_fwd_splitkv_combine_kernelI23Flash_fwd_kernel_traitsILi64ELi64ELi128ELi4ELb0ELb0EN7cutlass6half_tE19Flash_kernel_traitsILi64ELi64ELi128ELi4ES3_EELi8ELi7ELb1EEEvNS_16Flash_fwd_paramsE,"ax",@progbits
	.align	128
        .global         _ZN5flash32flash_fwd_splitkv_combine_kernelI23Flash_fwd_kernel_traitsILi64ELi64ELi128ELi4ELb0ELb0EN7cutlass6half_tE19Flash_kernel_traitsILi64ELi64ELi128ELi4ES3_EELi8ELi7ELb1EEEvNS_16Flash_fwd_paramsE
        .type           _ZN5flash32flash_fwd_splitkv_combine_kernelI23Flash_fwd_kernel_traitsILi64ELi64ELi128ELi4ELb0ELb0EN7cutlass6half_tE19Flash_kernel_traitsILi64ELi64ELi128ELi4ES3_EELi8ELi7ELb1EEEvNS_16Flash_fwd_paramsE,@function
        .size           _ZN5flash32flash_fwd_splitkv_combine_kernelI23Flash_fwd_kernel_traitsILi64ELi64ELi128ELi4ELb0ELb0EN7cutlass6half_tE19Flash_kernel_traitsILi64ELi64ELi128ELi4ES3_EELi8ELi7ELb1EEEvNS_16Flash_fwd_paramsE,(.L_x_7861 - _ZN5flash32flash_fwd_splitkv_combine_kernelI23Flash_fwd_kernel_traitsILi64ELi64ELi128ELi4ELb0ELb0EN7cutlass6half_tE19Flash_kernel_traitsILi64ELi64ELi128ELi4ES3_EELi8ELi7ELb1EEEvNS_16Flash_fwd_paramsE)
        .other          _ZN5flash32flash_fwd_splitkv_combine_kernelI23Flash_fwd_kernel_traitsILi64ELi64ELi128ELi4ELb0ELb0EN7cutlass6half_tE19Flash_kernel_traitsILi64ELi64ELi128ELi4ES3_EELi8ELi7ELb1EEEvNS_16Flash_fwd_paramsE,@"STO_CUDA_ENTRY STV_DEFAULT"
_ZN5flash32flash_fwd_splitkv_combine_kernelI23Flash_fwd_kernel_traitsILi64ELi64ELi128ELi4ELb0ELb0EN7cutlass6half_tE19Flash_kernel_traitsILi64ELi64ELi128ELi4ES3_EELi8ELi7ELb1EEEvNS_16Flash_fwd_paramsE:
.text._ZN5flash32flash_fwd_splitkv_combine_kernelI23Flash_fwd_kernel_traitsILi64ELi64ELi128ELi4ELb0ELb0EN7cutlass6half_tE19Flash_kernel_traitsILi64ELi64ELi128ELi4ES3_EELi8ELi7ELb1EEEvNS_16Flash_fwd_paramsE:
        /* <DEDUP_REMOVED lines=23> */
[----:B------:R-:W-:Y:S05]  /*0170*/  CALL.REL.NOINC `($__internal_21_$__cuda_sm20_div_s64) ;  /* 0x0000005000d07944 */ /* 0x000fea0003c00000 */
[----:B------:R-:W-:Y:S02]  /*0180*/  MOV R8, R0 ;  /* 0x0000000000087202 */ /* 0x000fe40000000f00 */
[----:B------:R-:W-:Y:S01]  /*0190*/  MOV R9, R25 ;  /* 0x0000001900097202 */ /* 0x000fe20000000f00 */
[----:B------:R-:W-:Y:S06]  /*01a0*/  BRA `(.L_x_4909) ;  /* 0x00000000004c7947 */ /* 0x000fec0003800000 */
.L_x_4908:
        /* <DEDUP_REMOVED lines=19> */
.L_x_4909:
        /* <DEDUP_REMOVED lines=17> */
[----:B------:R-:W-:Y:S05]  /*03f0*/  BRA `(.L_x_4912) ;  /* 0x0000000000507947 */ /* 0x000fea0003800000 */
.L_x_4911:
        /* <DEDUP_REMOVED lines=20> */
.L_x_4912:
[----:B------:R-:W-:Y:S05]  /*0540*/  BSYNC B0 ;  /* 0x0000000000007941 */ /* 0x000fea0003800000 */
.L_x_4910:
        /* <DEDUP_REMOVED lines=57> */
.L_x_4914:
        /* <DEDUP_REMOVED lines=19> */
.L_x_4915:
[----:B------:R-:W-:Y:S05]  /*0a10*/  BSYNC B0 ;  /* 0x0000000000007941 */ /* 0x000fea0003800000 */
.L_x_4913:
        /* <DEDUP_REMOVED lines=105> */
.L_x_4917:
        /* <DEDUP_REMOVED lines=20> */
.L_x_4918:
[----:B------:R-:W-:Y:S05]  /*11f0*/  BSYNC B0 ;  /* 0x0000000000007941 */ /* 0x000fea0003800000 */
.L_x_4916:
        /* <DEDUP_REMOVED lines=181> */
.L_x_4920:
        /* <DEDUP_REMOVED lines=19> */
.L_x_4921:
[----:B------:R-:W-:Y:S05]  /*1e80*/  BSYNC B0 ;  /* 0x0000000000007941 */ /* 0x000fea0003800000 */
.L_x_4919:
        /* <DEDUP_REMOVED lines=206> */
.L_x_4926:
        /* <DEDUP_REMOVED lines=22> */
.L_x_4927:
[----:B------:R-:W-:Y:S05]  /*2cd0*/  BSYNC B0 ;  /* 0x0000000000007941 */ /* 0x000fea0003800000 */
.L_x_4925:
        /* <DEDUP_REMOVED lines=8> */
[----:B------:R-:W-:Y:S05]  /*2d60*/  CALL.REL.NOINC `($__internal_21_$__cuda_sm20_div_s64) ;  /* 0x0000002400d47944 */ /* 0x000fea0003c00000 */
        /* <DEDUP_REMOVED lines=11> */
.L_x_4929:
        /* <DEDUP_REMOVED lines=22> */
.L_x_4930:
[----:B------:R-:W-:Y:S05]  /*2f80*/  BSYNC B0 ;  /* 0x0000000000007941 */ /* 0x000fea0003800000 */
.L_x_4928:
        /* <DEDUP_REMOVED lines=11> */
[----:B------:R-:W-:Y:S05]  /*3040*/  CALL.REL.NOINC `($__internal_21_$__cuda_sm20_div_s64) ;  /* 0x00000024001c7944 */ /* 0x000fea0003c00000 */
        /* <DEDUP_REMOVED lines=12> */
.L_x_4932:
        /* <DEDUP_REMOVED lines=22> */
.L_x_4933:
[----:B------:R-:W-:Y:S05]  /*3270*/  BSYNC B0 ;  /* 0x0000000000007941 */ /* 0x000fea0003800000 */
.L_x_4931:
        /* <DEDUP_REMOVED lines=52> */
.L_x_4935:
        /* <DEDUP_REMOVED lines=23> */
.L_x_4936:
[----:B------:R-:W-:Y:S05]  /*3730*/  BSYNC B0 ;  /* 0x0000000000007941 */ /* 0x000fea0003800000 */
.L_x_4934:
        /* <DEDUP_REMOVED lines=20> */
.L_x_4938:
        /* <DEDUP_REMOVED lines=22> */
.L_x_4939:
[----:B------:R-:W-:Y:S05]  /*39e0*/  BSYNC B0 ;  /* 0x0000000000007941 */ /* 0x000fea0003800000 */
.L_x_4937:
        /* <DEDUP_REMOVED lines=22> */
.L_x_4941:
        /* <DEDUP_REMOVED lines=23> */
.L_x_4942:
[----:B------:R-:W-:Y:S05]  /*3cc0*/  BSYNC B0 ;  /* 0x0000000000007941 */ /* 0x000fea0003800000 */
.L_x_4940:
        /* <DEDUP_REMOVED lines=39> */
.L_x_4944:
        /* <DEDUP_REMOVED lines=23> */
.L_x_4945:
[----:B------:R-:W-:Y:S05]  /*40b0*/  BSYNC B0 ;  /* 0x0000000000007941 */ /* 0x000fea0003800000 */
.L_x_4943:
        /* <DEDUP_REMOVED lines=31> */
.L_x_4947:
        /* <DEDUP_REMOVED lines=23> */
.L_x_4948:
[----:B------:R-:W-:Y:S05]  /*4420*/  BSYNC B0 ;  /* 0x0000000000007941 */ /* 0x000fea0003800000 */
.L_x_4946:
        /* <DEDUP_REMOVED lines=21> */
.L_x_4924:
[----:B------:R-:W-:Y:S02]  /*4580*/  ULDC.64 UR4, c[0x0][0x2b0] ;  /* 0x0000ac0000047ab9 */ /* 0x000fe40000000a00 */
[----:B------:R-:W-:-:S04]  /*4590*/  LEA R2, P0, R44, UR4, 0x2 ;  /* 0x000000042c027c11 */ /* 0x000fc8000f8010ff */
[----:B------:R-:W-:-:S05]  /*45a0*/  LEA.HI.X R3, R44, UR5, R45, 0x2, P0 ;  /* 0x000000052c037c11 */ /* 0x000fca00080f142d */
[----:B------:R0:W-:Y:S04]  /*45b0*/  STG.E desc[UR8][R2.64], R29 ;  /* 0x0000001d02007986 */ /* 0x0001e8000c101908 */
.L_x_4923:
[----:B------:R-:W-:Y:S05]  /*45c0*/  BSYNC B1 ;  /* 0x0000000000017941 */ /* 0x000fea0003800000 */
.L_x_4922:
        /* <DEDUP_REMOVED lines=83> */
.L_x_4951:
        /* <DEDUP_REMOVED lines=37> */
.L_x_4950:
        /* <DEDUP_REMOVED lines=25> */
.L_x_4952:
[----:B------:R-:W-:-:S13]  /*4ee0*/  ISETP.GT.OR P4, PT, R13, UR5, P4 ;  /* 0x000000050d007c0c */ /* 0x000fda000a784670 */
[----:B------:R-:W-:Y:S05]  /*4ef0*/  @!P4 BRA `(.L_x_4949) ;  /* 0x000000000028c947 */ /* 0x000fea0003800000 */
[----:B------:R-:W0:Y:S01]  /*4f00*/  LDS R6, [R6] ;  /* 0x0000000006067984 */ /* 0x000e220000000800 */
[----:B------:R-:W-:Y:S01]  /*4f10*/  ISETP.GE.AND P0, PT, R7, R15, PT ;  /* 0x0000000f0700720c */ /* 0x000fe20003f06270 */
[----:B------:R-:W-:-:S12]  /*4f20*/  BSSY B0, `(.L_x_4953) ;  /* 0x0000003000007945 */ /* 0x000fd80003800000 */
[----:B------:R-:W-:Y:S05]  /*4f30*/  @P0 BRA `(.L_x_4954) ;  /* 0x0000000000040947 */ /* 0x000fea0003800000 */
[----:B------:R1:W5:Y:S02]  /*4f40*/  LDG.E.128 R8, desc[UR8][R20.64] ;  /* 0x0000000814087981 */ /* 0x000364000c1e1d00 */
.L_x_4954:
[----:B------:R-:W-:Y:S05]  /*4f50*/  BSYNC B0 ;  /* 0x0000000000007941 */ /* 0x000fea0003800000 */
.L_x_4953:
[C---:B0----5:R-:W-:Y:S01]  /*4f60*/  FFMA.FTZ R4, R6.reuse, R8, R4 ;  /* 0x0000000806047223 */ /* 0x061fe20000010004 */
[C---:B------:R-:W-:Y:S01]  /*4f70*/  FFMA.FTZ R3, R6.reuse, R9, R3 ;  /* 0x0000000906037223 */ /* 0x040fe20000010003 */
[C---:B------:R-:W-:Y:S01]  /*4f80*/  FFMA.FTZ R2, R6.reuse, R10, R2 ;  /* 0x0000000a06027223 */ /* 0x040fe20000010002 */
[----:B------:R-:W-:Y:S01]  /*4f90*/  FFMA.FTZ R0, R6, R11, R0 ;  /* 0x0000000b06007223 */ /* 0x000fe20000010000 */
.L_x_4949:
        /* <DEDUP_REMOVED lines=82> */
        .weak           $__internal_21_$__cuda_sm20_div_s64
        .type           $__internal_21_$__cuda_sm20_div_s64,@function
        .size           $__internal_21_$__cuda_sm20_div_s64,(.L_x_7861 - $__internal_21_$__cuda_sm20_div_s64)
$__internal_21_$__cuda_sm20_div_s64:
        /* <DEDUP_REMOVED lines=83> */
[----:B------:R-:W-:Y:S06]  /*59f0*/  RET.REL.NODEC R22 `(_ZN5flash32flash_fwd_splitkv_combine_kernelI23Flash_fwd_kernel_traitsILi64ELi64ELi128ELi4ELb0ELb0EN7cutlass6half_tE19Flash_kernel_traitsILi64ELi64ELi128ELi4ES3_EELi8ELi7ELb1EEEvNS_16Flash_fwd_paramsE) ;  /* 0xffffffa416807950 */ /* 0x000fec0003c3ffff */
.L_x_4955:
        /* <DEDUP_REMOVED lines=16> */
.L_x_7861:


//--------------------- .text._ZN5flash32flash_fwd_splitkv_combine_kernelI23Flash_fwd_kernel_traitsILi64ELi64ELi128ELi4ELb0ELb0EN7cutlass6half_tE19Flash_kernel_traitsILi64ELi64ELi128ELi4ES3_EELi8ELi6ELb1EEEvNS_16Flash_fwd_paramsE --------------------------
	.section	.text._ZN5flash32flash_fwd_splitkv_combine_kernelI23Flash_fwd_kernel_traitsILi64ELi64ELi128ELi4ELb0ELb0EN7cutlass6half_tE19Flash_kernel_traitsILi64ELi64ELi128ELi4ES3_EELi8ELi6ELb1EEEvNS_16Flash_fwd_paramsE,"ax",@progbits
	.align	128
        .global         _ZN5flash32flash_fwd_splitkv_combine_kernelI23Flash_fwd_kernel_traitsILi64ELi64ELi128ELi4ELb0ELb0EN7cutlass6half_tE19Flash_kernel_traitsILi64ELi64ELi128ELi4ES3_EELi8ELi6ELb1EEEvNS_16Flash_fwd_paramsE
        .type           _ZN5flash32flash_fwd_splitkv_combine_kernelI23Flash_fwd_kernel_traitsILi64ELi64ELi128ELi4ELb0ELb0EN7cutlass6half_tE19Flash_kernel_traitsILi64ELi64ELi128ELi4ES3_EELi8ELi6ELb1EEEvNS_16Flash_fwd_paramsE,@function
        .size           _ZN5flash32flash_fwd_splitkv_combine_kernelI23Flash_fwd_kernel_traitsILi64ELi64ELi128ELi4ELb0ELb0EN7cutlass6half_tE19Flash_kernel_traitsILi64ELi64ELi128ELi4ES3_EELi8ELi6ELb1EEEvNS_16Flash_fwd_paramsE,(.L_x_7862 - _ZN5flash32flash_fwd_splitkv_combine_kernelI23Flash_fwd_kernel_traitsILi64ELi64ELi128ELi4ELb0ELb0EN7cutlass6half_tE19Flash_kernel_traitsILi64ELi64ELi128ELi4ES3_EELi8ELi6ELb1EEEvNS_16Flash_fwd_paramsE)
        .other          _ZN5flash32flash_fwd_splitkv_combine_kernelI23Flash_fwd_kernel_traitsILi64ELi64ELi128ELi4ELb0ELb0EN7cutlass6half_tE19Flash_kernel_traitsILi64ELi64ELi128ELi4ES3_EELi8ELi6ELb1EEEvNS_16Flash_fwd_paramsE,@"STO_CUDA_ENTRY STV_DEFAULT"
_ZN5flash32flash_fwd_splitkv_combine_kernelI23Flash_fwd_kernel_traitsILi64ELi64ELi128ELi4ELb0ELb0EN7cutlass6half_tE19Flash_kernel_traitsILi64ELi64ELi128ELi4ES3_EELi8ELi6ELb1EEEvNS_16Flash_fwd_paramsE:
.text._ZN5flash32flash_fwd_splitkv_combine_kernelI23Flash_fwd_kernel_traitsILi64ELi64ELi128ELi4ELb0ELb0EN7cutlass6half_tE19Flash_kernel_traitsILi64ELi64ELi128ELi4ES3_EELi8ELi6ELb1EEEvNS_16Flash_fwd_paramsE:
        /* <DEDUP_REMOVED lines=23> */
[----:B------:R-:W-:Y:S05]  /*0170*/  CALL.REL.NOINC `($__internal_22_$__cuda_sm20_div_s64) ;  /* 0x0000004800b87944 */ /* 0x000fea0003c00000 */
[----:B------:R-:W-:Y:S05]  /*0180*/  BRA `(.L_x_4957) ;  /* 0x00000000004c7947 */ /* 0x000fea0003800000 */
.L_x_4956:
        /* <DEDUP_REMOVED lines=19> */
.L_x_4957:
        /* <DEDUP_REMOVED lines=12> */
[----:B------:R-:W-:Y:S05]  /*0380*/  CALL.REL.NOINC `($__internal_22_$__cuda_sm20_div_s64) ;  /* 0x0000004800347944 */ /* 0x000fea0003c00000 */
[----:B------:R-:W-:Y:S02]  /*0390*/  MOV R6, R20 ;  /* 0x0000001400067202 */ /* 0x000fe40000000f00 */
[----:B------:R-:W-:Y:S01]  /*03a0*/  MOV R7, R21 ;  /* 0x0000001500077202 */ /* 0x000fe20000000f00 */
[----:B------:R-:W-:Y:S05]  /*03b0*/  BRA `(.L_x_4960) ;  /* 0x00000000004c7947 */ /* 0x000fea0003800000 */
.L_x_4959:
        /* <DEDUP_REMOVED lines=19> */
.L_x_4960:
[----:B------:R-:W-:Y:S05]  /*04f0*/  BSYNC B0 ;  /* 0x0000000000007941 */ /* 0x000fea0003800000 */
.L_x_4958:
        /* <DEDUP_REMOVED lines=53> */
[----:B------:R-:W-:Y:S02]  /*0850*/  MOV R32, R20 ;  /* 0x0000001400207202 */ /* 0x000fe40000000f00 */
[----:B------:R-:W-:Y:S01]  /*0860*/  MOV R33, R21 ;  /* 0x0000001500217202 */ /* 0x000fe20000000f00 */
[----:B------:R-:W-:Y:S05]  /*0870*/  BRA `(.L_x_4963) ;  /* 0x00000000004c7947 */ /* 0x000fea0003800000 */
.L_x_4962:
        /* <DEDUP_REMOVED lines=19> */
.L_x_4963:
[----:B------:R-:W-:Y:S05]  /*09b0*/  BSYNC B0 ;  /* 0x0000000000007941 */ /* 0x000fea0003800000 */
.L_x_4961:
        /* <DEDUP_REMOVED lines=105> */
.L_x_4965:
        /* <DEDUP_REMOVED lines=19> */
.L_x_4966:
[----:B------:R-:W-:Y:S05]  /*1180*/  BSYNC B0 ;  /* 0x0000000000007941 */ /* 0x000fea0003800000 */
.L_x_4964:
        /* <DEDUP_REMOVED lines=113> */
[----:B------:R-:W-:Y:S05]  /*18a0*/  CALL.REL.NOINC `($__internal_22_$__cuda_sm20_div_s64) ;  /* 0x0000003000ec7944 */ /* 0x000fea0003c00000 */
[----:B------:R-:W-:Y:S02]  /*18b0*/  MOV R40, R20 ;  /* 0x0000001400287202 */ /* 0x000fe40000000f00 */
[----:B------:R-:W-:Y:S01]  /*18c0*/  MOV R41, R21 ;  /* 0x0000001500297202 */ /* 0x000fe20000000f00 */
[----:B------:R-:W-:Y:S05]  /*18d0*/  BRA `(.L_x_4969) ;  /* 0x00000000004c7947 */ /* 0x000fea0003800000 */
.L_x_4968:
        /* <DEDUP_REMOVED lines=19> */
.L_x_4969:
[----:B------:R-:W-:Y:S05]  /*1a10*/  BSYNC B0 ;  /* 0x0000000000007941 */ /* 0x000fea0003800000 */
.L_x_4967:
        /* <DEDUP_REMOVED lines=167> */
[----:B------:R-:W-:Y:S05]  /*2490*/  CALL.REL.NOINC `($__internal_22_$__cuda_sm20_div_s64) ;  /* 0x0000002400f07944 */ /* 0x000fea0003c00000 */
        /* <DEDUP_REMOVED lines=9> */
.L_x_4974:
        /* <DEDUP_REMOVED lines=22> */
.L_x_4975:
[----:B------:R-:W-:Y:S05]  /*2690*/  BSYNC B0 ;  /* 0x0000000000007941 */ /* 0x000fea0003800000 */
.L_x_4973:
        /* <DEDUP_REMOVED lines=19> */
.L_x_4977:
        /* <DEDUP_REMOVED lines=22> */
.L_x_4978:
[----:B------:R-:W-:Y:S05]  /*2930*/  BSYNC B0 ;  /* 0x0000000000007941 */ /* 0x000fea0003800000 */
.L_x_4976:
        /* <DEDUP_REMOVED lines=11> */
[----:B------:R-:W-:Y:S05]  /*29f0*/  CALL.REL.NOINC `($__internal_22_$__cuda_sm20_div_s64) ;  /* 0x0000002000987944 */ /* 0x000fea0003c00000 */
[----:B------:R-:W-:-:S04]  /*2a00*/  IADD3 R19, P0, RZ, -R20, RZ ;  /* 0x80000014ff137210 */ /* 0x000fc80007f1e0ff */
[----:B------:R-:W-:Y:S01]  /*2a10*/  IADD3.X R18, RZ, ~R21, RZ, P0, !PT ;  /* 0x80000015ff127210 */ /* 0x000fe200007fe4ff */
[----:B------:R-:W-:-:S04]  /*2a20*/  IMAD.WIDE.U32 R42, R5, R19, R42 ;  /* 0x00000013052a7225 */ /* 0x000fc800078e002a */
[----:B------:R-:W-:-:S04]  /*2a30*/  IMAD R18, R18, R5, RZ ;  /* 0x0000000512127224 */ /* 0x000fc800078e02ff */
[----:B------:R-:W-:-:S05]  /*2a40*/  IMAD R4, R4, R19, R18 ;  /* 0x0000001304047224 */ /* 0x000fca00078e0212 */
[----:B------:R-:W-:Y:S01]  /*2a50*/  IADD3 R4, R43, R4, RZ ;  /* 0x000000042b047210 */ /* 0x000fe20007ffe0ff */
[----:B------:R-:W-:Y:S05]  /*2a60*/  BRA `(.L_x_4981) ;  /* 0x0000000000587947 */ /* 0x000fea0003800000 */
.L_x_4980:
        /* <DEDUP_REMOVED lines=22> */
.L_x_4981:
[----:B------:R-:W-:Y:S05]  /*2bd0*/  BSYNC B0 ;  /* 0x0000000000007941 */ /* 0x000fea0003800000 */
.L_x_4979:
        /* <DEDUP_REMOVED lines=38> */
[----:B------:R-:W-:Y:S05]  /*2e40*/  CALL.REL.NOINC `($__internal_22_$__cuda_sm20_div_s64) ;  /* 0x0000001c00847944 */ /* 0x000fea0003c00000 */
        /* <DEDUP_REMOVED lines=12> */
.L_x_4983:
        /* <DEDUP_REMOVED lines=23> */
.L_x_4984:
[----:B------:R-:W-:Y:S05]  /*3080*/  BSYNC B0 ;  /* 0x0000000000007941 */ /* 0x000fea0003800000 */
.L_x_4982:
        /* <DEDUP_REMOVED lines=18> */
.L_x_4986:
        /* <DEDUP_REMOVED lines=22> */
.L_x_4987:
[----:B------:R-:W-:Y:S05]  /*3310*/  BSYNC B0 ;  /* 0x0000000000007941 */ /* 0x000fea0003800000 */
.L_x_4985:
        /* <DEDUP_REMOVED lines=22> */
.L_x_4989:
        /* <DEDUP_REMOVED lines=23> */
.L_x_4990:
[----:B------:R-:W-:Y:S05]  /*35f0*/  BSYNC B0 ;  /* 0x0000000000007941 */ /* 0x000fea0003800000 */
.L_x_4988:
        /* <DEDUP_REMOVED lines=39> */
.L_x_4992:
        /* <DEDUP_REMOVED lines=23> */
.L_x_4993:
[----:B------:R-:W-:Y:S05]  /*39e0*/  BSYNC B0 ;  /* 0x0000000000007941 */ /* 0x000fea0003800000 */
.L_x_4991:
        /* <DEDUP_REMOVED lines=29> */
.L_x_4995:
        /* <DEDUP_REMOVED lines=23> */
.L_x_4996:
[----:B------:R-:W-:Y:S05]  /*3d30*/  BSYNC B0 ;  /* 0x0000000000007941 */ /* 0x000fea0003800000 */
.L_x_4994:
        /* <DEDUP_REMOVED lines=21> */
.L_x_4972:
[----:B------:R-:W-:Y:S02]  /*3e90*/  ULDC.64 UR4, c[0x0][0x2b0] ;  /* 0x0000ac0000047ab9 */ /* 0x000fe40000000a00 */
[----:B------:R-:W-:-:S04]  /*3ea0*/  LEA R2, P0, R38, UR4, 0x2 ;  /* 0x0000000426027c11 */ /* 0x000fc8000f8010ff */
[----:B------:R-:W-:-:S05]  /*3eb0*/  LEA.HI.X R3, R38, UR5, R39, 0x2, P0 ;  /* 0x0000000526037c11 */ /* 0x000fca00080f1427 */
[----:B------:R0:W-:Y:S04]  /*3ec0*/  STG.E desc[UR8][R2.64], R29 ;  /* 0x0000001d02007986 */ /* 0x0001e8000c101908 */
.L_x_4971:
[----:B------:R-:W-:Y:S05]  /*3ed0*/  BSYNC B1 ;  /* 0x0000000000017941 */ /* 0x000fea0003800000 */
.L_x_4970:
        /* <DEDUP_REMOVED lines=59> */
.L_x_4999:
        /* <DEDUP_REMOVED lines=37> */
.L_x_4998:
        /* <DEDUP_REMOVED lines=25> */
.L_x_5000:
[----:B------:R-:W-:-:S13]  /*4670*/  ISETP.GT.OR P4, PT, R13, UR5, P4 ;  /* 0x000000050d007c0c */ /* 0x000fda000a784670 */
[----:B------:R-:W-:Y:S05]  /*4680*/  @!P4 BRA `(.L_x_4997) ;  /* 0x000000000028c947 */ /* 0x000fea0003800000 */
[----:B------:R-:W0:Y:S01]  /*4690*/  LDS R6, [R6] ;  /* 0x0000000006067984 */ /* 0x000e220000000800 */
[----:B------:R-:W-:Y:S01]  /*46a0*/  ISETP.GE.AND P0, PT, R7, R16, PT ;  /* 0x000000100700720c */ /* 0x000fe20003f06270 */
[----:B------:R-:W-:-:S12]  /*46b0*/  BSSY B0, `(.L_x_5001) ;  /* 0x0000003000007945 */ /* 0x000fd80003800000 */
[----:B------:R-:W-:Y:S05]  /*46c0*/  @P0 BRA `(.L_x_5002) ;  /* 0x0000000000040947 */ /* 0x000fea0003800000 */
[----:B------:R1:W5:Y:S02]  /*46d0*/  LDG.E.128 R8, desc[UR8][R24.64] ;  /* 0x0000000818087981 */ /* 0x000364000c1e1d00 */
.L_x_5002:
[----:B------:R-:W-:Y:S05]  /*46e0*/  BSYNC B0 ;  /* 0x0000000000007941 */ /* 0x000fea0003800000 */
.L_x_5001:
[C---:B0----5:R-:W-:Y:S01]  /*46f0*/  FFMA.FTZ R5, R6.reuse, R8, R5 ;  /* 0x0000000806057223 */ /* 0x061fe20000010005 */
[C---:B------:R-:W-:Y:S01]  /*4700*/  FFMA.FTZ R2, R6.reuse, R9, R2 ;  /* 0x0000000906027223 */ /* 0x040fe20000010002 */
[C---:B------:R-:W-:Y:S01]  /*4710*/  FFMA.FTZ R3, R6.reuse, R10, R3 ;  /* 0x0000000a06037223 */ /* 0x040fe20000010003 */
[----:B------:R-:W-:Y:S01]  /*4720*/  FFMA.FTZ R0, R6, R11, R0 ;  /* 0x0000000b06007223 */ /* 0x000fe20000010000 */
.L_x_4997:
        /* <DEDUP_REMOVED lines=83> */
        .weak           $__internal_22_$__cuda_sm20_div_s64
        .type           $__internal_22_$__cuda_sm20_div_s64,@function
        .size           $__internal_22_$__cuda_sm20_div_s64,(.L_x_7862 - $__internal_22_$__cuda_sm20_div_s64)
$__internal_22_$__cuda_sm20_div_s64:
        /* <DEDUP_REMOVED lines=83> */
[----:B------:R-:W-:Y:S05]  /*5190*/  RET.REL.NODEC R22 `(_ZN5flash32flash_fwd_splitkv_combine_kernelI23Flash_fwd_kernel_traitsILi64ELi64ELi128ELi4ELb0ELb0EN7cutlass6half_tE19Flash_kernel_traitsILi64ELi64ELi128ELi4ES3_EELi8ELi6ELb1EEEvNS_16Flash_fwd_paramsE) ;  /* 0xffffffac16987950 */ /* 0x000fea0003c3ffff */
.L_x_5003:
        /* <DEDUP_REMOVED lines=14> */
.L_x_7862:


//--------------------- .text._ZN5flash32flash_fwd_splitkv_combine_kernelI23Flash_fwd_kernel_traitsILi64ELi64ELi128ELi4ELb0ELb0EN7cutlass6half_tE19Flash_kernel_traitsILi64ELi64ELi128ELi4ES3_EELi8ELi5ELb1EEEvNS_16Flash_fwd_paramsE --------------------------
	.section	.text._ZN5flash32flash_fwd_splitkv_combine_kernelI23Flash_fwd_kernel_traitsILi64ELi64ELi128ELi4ELb0ELb0EN7cutlass6half_tE19Flash_kernel_traitsILi64ELi64ELi128ELi4ES3_EELi8ELi5ELb1EEEvNS_16Flash_fwd_paramsE,"ax",@progbits
	.align	128
        .global         _ZN5flash32flash_fwd_splitkv_combine_kernelI23Flash_fwd_kernel_traitsILi64ELi64ELi128ELi4ELb0ELb0EN7cutlass6half_tE19Flash_kernel_traitsILi64ELi64ELi128ELi4ES3_EELi8ELi5ELb1EEEvNS_16Flash_fwd_paramsE
        .type           _ZN5flash32flash_fwd_splitkv_combine_kernelI23Flash_fwd_kernel_traitsILi64ELi64ELi128ELi4ELb0ELb0EN7cutlass6half_tE19Flash_kernel_traitsILi64ELi64ELi128ELi4ES3_EELi8ELi5ELb1EEEvNS_16Flash_fwd_paramsE,@function
        .size           _ZN5flash32flash_fwd_splitkv_combine_kernelI23Flash_fwd_kernel_traitsILi64ELi64ELi128ELi4ELb0ELb0EN7cutlass6half_tE19Flash_kernel_traitsILi64ELi64ELi128ELi4ES3_EELi8ELi5ELb1EEEvNS_16Flash_fwd_paramsE,(.L_x_7863 - _ZN5flash32flash_fwd_splitkv_combine_kernelI23Flash_fwd_kernel_traitsILi64ELi64ELi128ELi4ELb0ELb0EN7cutlass6half_tE19Flash_kernel_traitsILi64ELi64ELi128ELi4ES3_EELi8ELi5ELb1EEEvNS_16Flash_fwd_paramsE)
        .other          _ZN5flash32flash_fwd_splitkv_combine_kernelI23Flash_fwd_kernel_traitsILi64ELi64ELi128ELi4ELb0ELb0EN7cutlass6half_tE19Flash_kernel_traitsILi64ELi64ELi128ELi4ES3_EELi8ELi5ELb1EEEvNS_16Flash_fwd_paramsE,@"STO_CUDA_ENTRY STV_DEFAULT"
_ZN5flash32flash_fwd_splitkv_combine_kernelI23Flash_fwd_kernel_traitsILi64ELi64ELi128ELi4ELb0ELb0EN7cutlass6half_tE19Flash_kernel_traitsILi64ELi64ELi128ELi4ES3_EELi8ELi5ELb1EEEvNS_16Flash_fwd_paramsE:
.text._ZN5flash32flash_fwd_splitkv_combine_kernelI23Flash_fwd_kernel_traitsILi64ELi64ELi128ELi4ELb0ELb0EN7cutlass6half_tE19Flash_kernel_traitsILi64ELi64ELi128ELi4ES3_EELi8ELi5ELb1EEEvNS_16Flash_fwd_paramsE:
        /* <DEDUP_REMOVED lines=23> */
[----:B------:R-:W-:Y:S05]  /*0170*/  CALL.REL.NOINC `($__internal_23_$__cuda_sm20_div_s64) ;  /* 0x0000004400cc7944 */ /* 0x000fea0003c00000 */
[----:B------:R-:W-:Y:S05]  /*0180*/  BRA `(.L_x_5005) ;  /* 0x00000000004c7947 */ /* 0x000fea0003800000 */
.L_x_5004:
        /* <DEDUP_REMOVED lines=19> */
.L_x_5005:
        /* <DEDUP_REMOVED lines=12> */
[----:B------:R-:W-:Y:S05]  /*0380*/  CALL.REL.NOINC `($__internal_23_$__cuda_sm20_div_s64) ;  /* 0x0000004400487944 */ /* 0x000fea0003c00000 */
[----:B------:R-:W-:Y:S02]  /*0390*/  MOV R8, R22 ;  /* 0x0000001600087202 */ /* 0x000fe40000000f00 */
[----:B------:R-:W-:Y:S01]  /*03a0*/  MOV R9, R23 ;  /* 0x0000001700097202 */ /* 0x000fe20000000f00 */
[----:B------:R-:W-:Y:S05]  /*03b0*/  BRA `(.L_x_5008) ;  /* 0x00000000004c7947 */ /* 0x000fea0003800000 */
.L_x_5007:
        /* <DEDUP_REMOVED lines=19> */
.L_x_5008:
[----:B------:R-:W-:Y:S05]  /*04f0*/  BSYNC B0 ;  /* 0x0000000000007941 */ /* 0x000fea0003800000 */
.L_x_5006:
        /* <DEDUP_REMOVED lines=42> */
.L_x_5010:
        /* <DEDUP_REMOVED lines=19> */
.L_x_5011:
[----:B------:R-:W-:Y:S05]  /*08d0*/  BSYNC B0 ;  /* 0x0000000000007941 */ /* 0x000fea0003800000 */
.L_x_5009:
        /* <DEDUP_REMOVED lines=72> */
[----:B------:R-:W-:Y:S05]  /*0d60*/  CALL.REL.NOINC `($__internal_23_$__cuda_sm20_div_s64) ;  /* 0x0000003800d07944 */ /* 0x000fea0003c00000 */
[----:B------:R-:W-:Y:S02]  /*0d70*/  MOV R38, R22 ;  /* 0x0000001600267202 */ /* 0x000fe40000000f00 */
[----:B------:R-:W-:Y:S01]  /*0d80*/  MOV R39, R23 ;  /* 0x0000001700277202 */ /* 0x000fe20000000f00 */
[----:B------:R-:W-:Y:S05]  /*0d90*/  BRA `(.L_x_5014) ;  /* 0x00000000004c7947 */ /* 0x000fea0003800000 */
.L_x_5013:
        /* <DEDUP_REMOVED lines=19> */
.L_x_5014:
[----:B------:R-:W-:Y:S05]  /*0ed0*/  BSYNC B0 ;  /* 0x0000000000007941 */ /* 0x000fea0003800000 */
.L_x_5012:
        /* <DEDUP_REMOVED lines=41> */
.L_x_5016:
        /* <DEDUP_REMOVED lines=19> */
.L_x_5017:
[----:B------:R-:W-:Y:S05]  /*12a0*/  BSYNC B0 ;  /* 0x0000000000007941 */ /* 0x000fea0003800000 */
.L_x_5015:
        /* <DEDUP_REMOVED lines=239> */
[----:B------:R-:W-:Y:S05]  /*21a0*/  CALL.REL.NOINC `($__internal_23_$__cuda_sm20_div_s64) ;  /* 0x0000002400c07944 */ /* 0x000fea0003c00000 */
        /* <DEDUP_REMOVED lines=9> */
.L_x_5022:
        /* <DEDUP_REMOVED lines=22> */
.L_x_5023:
[----:B------:R-:W-:Y:S05]  /*23a0*/  BSYNC B0 ;  /* 0x0000000000007941 */ /* 0x000fea0003800000 */
.L_x_5021:
        /* <DEDUP_REMOVED lines=19> */
.L_x_5025:
        /* <DEDUP_REMOVED lines=22> */
.L_x_5026:
[----:B------:R-:W-:Y:S05]  /*2640*/  BSYNC B0 ;  /* 0x0000000000007941 */ /* 0x000fea0003800000 */
.L_x_5024:
        /* <DEDUP_REMOVED lines=11> */
[----:B------:R-:W-:Y:S05]  /*2700*/  CALL.REL.NOINC `($__internal_23_$__cuda_sm20_div_s64) ;  /* 0x0000002000687944 */ /* 0x000fea0003c00000 */
[----:B------:R-:W-:-:S04]  /*2710*/  IADD3 R19, P0, RZ, -R22, RZ ;  /* 0x80000016ff137210 */ /* 0x000fc80007f1e0ff */
[----:B------:R-:W-:Y:S01]  /*2720*/  IADD3.X R18, RZ, ~R23, RZ, P0, !PT ;  /* 0x80000017ff127210 */ /* 0x000fe200007fe4ff */
[----:B------:R-:W-:-:S04]  /*2730*/  IMAD.WIDE.U32 R42, R5, R19, R42 ;  /* 0x00000013052a7225 */ /* 0x000fc800078e002a */
[----:B------:R-:W-:-:S04]  /*2740*/  IMAD R18, R18, R5, RZ ;  /* 0x0000000512127224 */ /* 0x000fc800078e02ff */
[----:B------:R-:W-:-:S05]  /*2750*/  IMAD R4, R4, R19, R18 ;  /* 0x0000001304047224 */ /* 0x000fca00078e0212 */
[----:B------:R-:W-:Y:S01]  /*2760*/  IADD3 R4, R43, R4, RZ ;  /* 0x000000042b047210 */ /* 0x000fe20007ffe0ff */
[----:B------:R-:W-:Y:S05]  /*2770*/  BRA `(.L_x_5029) ;  /* 0x0000000000587947 */ /* 0x000fea0003800000 */
.L_x_5028:
        /* <DEDUP_REMOVED lines=22> */
.L_x_5029:
[----:B------:R-:W-:Y:S05]  /*28e0*/  BSYNC B0 ;  /* 0x0000000000007941 */ /* 0x000fea0003800000 */
.L_x_5027:
        /* <DEDUP_REMOVED lines=38> */
[----:B------:R-:W-:Y:S05]  /*2b50*/  CALL.REL.NOINC `($__internal_23_$__cuda_sm20_div_s64) ;  /* 0x0000001c00547944 */ /* 0x000fea0003c00000 */
        /* <DEDUP_REMOVED lines=12> */
.L_x_5031:
        /* <DEDUP_REMOVED lines=23> */
.L_x_5032:
[----:B------:R-:W-:Y:S05]  /*2d90*/  BSYNC B0 ;  /* 0x0000000000007941 */ /* 0x000fea0003800000 */
.L_x_5030:
        /* <DEDUP_REMOVED lines=18> */
.L_x_5034:
        /* <DEDUP_REMOVED lines=22> */
.L_x_5035:
[----:B------:R-:W-:Y:S05]  /*3020*/  BSYNC B0 ;  /* 0x0000000000007941 */ /* 0x000fea0003800000 */
.L_x_5033:
        /* <DEDUP_REMOVED lines=22> */
.L_x_5037:
        /* <DEDUP_REMOVED lines=23> */
.L_x_5038:
[----:B------:R-:W-:Y:S05]  /*3300*/  BSYNC B0 ;  /* 0x0000000000007941 */ /* 0x000fea0003800000 */
.L_x_5036:
        /* <DEDUP_REMOVED lines=39> */
.L_x_5040:
        /* <DEDUP_REMOVED lines=23> */
.L_x_5041:
[----:B------:R-:W-:Y:S05]  /*36f0*/  BSYNC B0 ;  /* 0x0000000000007941 */ /* 0x000fea0003800000 */
.L_x_5039:
        /* <DEDUP_REMOVED lines=29> */
.L_x_5043:
        /* <DEDUP_REMOVED lines=23> */
.L_x_5044:
[----:B------:R-:W-:Y:S05]  /*3a40*/  BSYNC B0 ;  /* 0x0000000000007941 */ /* 0x000fea0003800000 */
.L_x_5042:
        /* <DEDUP_REMOVED lines=21> */
.L_x_5020:
[----:B------:R-:W-:Y:S02]  /*3ba0*/  ULDC.64 UR4, c[0x0][0x2b0] ;  /* 0x0000ac0000047ab9 */ /* 0x000fe40000000a00 */
[----:B------:R-:W-:-:S04]  /*3bb0*/  LEA R2, P0, R36, UR4, 0x2 ;  /* 0x0000000424027c11 */ /* 0x000fc8000f8010ff */
[----:B------:R-:W-:-:S05]  /*3bc0*/  LEA.HI.X R3, R36, UR5, R37, 0x2, P0 ;  /* 0x0000000524037c11 */ /* 0x000fca00080f1425 */
[----:B------:R0:W-:Y:S04]  /*3bd0*/  STG.E desc[UR8][R2.64], R30 ;  /* 0x0000001e02007986 */ /* 0x0001e8000c101908 */
.L_x_5019:
[----:B------:R-:W-:Y:S05]  /*3be0*/  BSYNC B1 ;  /* 0x0000000000017941 */ /* 0x000fea0003800000 */
.L_x_5018:
        /* <DEDUP_REMOVED lines=47> */
.L_x_5047:
        /* <DEDUP_REMOVED lines=37> */
.L_x_5046:
        /* <DEDUP_REMOVED lines=25> */
.L_x_5048:
[----:B------:R-:W-:-:S13]  /*42c0*/  ISETP.GT.OR P4, PT, R13, UR5, P4 ;  /* 0x000000050d007c0c */ /* 0x000fda000a784670 */
[----:B------:R-:W-:Y:S05]  /*42d0*/  @!P4 BRA `(.L_x_5045) ;  /* 0x000000000028c947 */ /* 0x000fea0003800000 */
[----:B------:R-:W0:Y:S01]  /*42e0*/  LDS R6, [R6] ;  /* 0x0000000006067984 */ /* 0x000e220000000800 */
[----:B------:R-:W-:Y:S01]  /*42f0*/  ISETP.GE.AND P0, PT, R7, R16, PT ;  /* 0x000000100700720c */ /* 0x000fe20003f06270 */
[----:B------:R-:W-:-:S12]  /*4300*/  BSSY B0, `(.L_x_5049) ;  /* 0x0000003000007945 */ /* 0x000fd80003800000 */
[----:B------:R-:W-:Y:S05]  /*4310*/  @P0 BRA `(.L_x_5050) ;  /* 0x0000000000040947 */ /* 0x000fea0003800000 */
[----:B------:R1:W5:Y:S02]  /*4320*/  LDG.E.128 R8, desc[UR8][R24.64] ;  /* 0x0000000818087981 */ /* 0x000364000c1e1d00 */
.L_x_5050:
[----:B------:R-:W-:Y:S05]  /*4330*/  BSYNC B0 ;  /* 0x0000000000007941 */ /* 0x000fea0003800000 */
.L_x_5049:
[C---:B0----5:R-:W-:Y:S01]  /*4340*/  FFMA.FTZ R5, R6.reuse, R8, R5 ;  /* 0x0000000806057223 */ /* 0x061fe20000010005 */
[C---:B------:R-:W-:Y:S01]  /*4350*/  FFMA.FTZ R2, R6.reuse, R9, R2 ;  /* 0x0000000906027223 */ /* 0x040fe20000010002 */
[C---:B------:R-:W-:Y:S01]  /*4360*/  FFMA.FTZ R3, R6.reuse, R10, R3 ;  /* 0x0000000a06037223 */ /* 0x040fe20000010003 */
[----:B------:R-:W-:Y:S01]  /*4370*/  FFMA.FTZ R0, R6, R11, R0 ;  /* 0x0000000b06007223 */ /* 0x000fe20000010000 */
.L_x_5045:
        /* <DEDUP_REMOVED lines=83> */
        .weak           $__internal_23_$__cuda_sm20_div_s64
        .type           $__internal_23_$__cuda_sm20_div_s64,@function
        .size           $__internal_23_$__cuda_sm20_div_s64,(.L_x_7863 - $__internal_23_$__cuda_sm20_div_s64)
$__internal_23_$__cuda_sm20_div_s64:
        /* <DEDUP_REMOVED lines=83> */
[----:B------:R-:W-:Y:S05]  /*4de0*/  RET.REL.NODEC R20 `(_ZN5flash32flash_fwd_splitkv_combine_kernelI23Flash_fwd_kernel_traitsILi64ELi64ELi128ELi4ELb0ELb0EN7cutlass6half_tE19Flash_kernel_traitsILi64ELi64ELi128ELi4ES3_EELi8ELi5ELb1EEEvNS_16Flash_fwd_paramsE) ;  /* 0xffffffb014847950 */ /* 0x000fea0003c3ffff */
.L_x_5051:
        /* <DEDUP_REMOVED lines=9> */
.L_x_7863:


//--------------------- .text._ZN5flash32flash_fwd_splitkv_combine_kernelI23Flash_fwd_kernel_traitsILi64ELi64ELi128ELi4ELb0ELb0EN7cutlass6half_tE19Flash_kernel_traitsILi64ELi64ELi128ELi4ES3_EELi8ELi4ELb1EEEvNS_16Flash_fwd_paramsE --------------------------
	.section	.text._ZN5flash32flash_fwd_splitkv_combine_kernelI23Flash_fwd_kernel_traitsILi64ELi64ELi128ELi4ELb0ELb0EN7cutlass6half_tE19Flash_kernel_traitsILi64ELi64ELi128ELi4ES3_EELi8ELi4ELb1EEEvNS_16Flash_fwd_paramsE,"ax",@progbits
	.align	128
        .global         _ZN5flash32flash_fwd_splitkv_combine_kernelI23Flash_fwd_kernel_traitsILi64ELi64ELi128ELi4ELb0ELb0EN7cutlass6half_tE19Flash_kernel_traitsILi64ELi64ELi128ELi4ES3_EELi8ELi4ELb1EEEvNS_16Flash_fwd_paramsE
        .type           _ZN5flash32flash_fwd_splitkv_combine_kernelI23Flash_fwd_kernel_traitsILi64ELi64ELi128ELi4ELb0ELb0EN7cutlass6half_tE19Flash_kernel_traitsILi64ELi64ELi128ELi4ES3_EELi8ELi4ELb1EEEvNS_16Flash_fwd_paramsE,@function
        .size           _ZN5flash32flash_fwd_splitkv_combine_kernelI23Flash_fwd_kernel_traitsILi64ELi64ELi128ELi4ELb0ELb0EN7cutlass6half_tE19Flash_kernel_traitsILi64ELi64ELi128ELi4ES3_EELi8ELi4ELb1EEEvNS_16Flash_fwd_paramsE,(.L_x_7864 - _ZN5flash32flash_fwd_splitkv_combine_kernelI23Flash_fwd_kernel_traitsILi64ELi64ELi128ELi4ELb0ELb0EN7cutlass6half_tE19Flash_kernel_traitsILi64ELi64ELi128ELi4ES3_EELi8ELi4ELb1EEEvNS_16Flash_fwd_paramsE)
        .other          _ZN5flash32flash_fwd_splitkv_combine_kernelI23Flash_fwd_kernel_traitsILi64ELi64ELi128ELi4ELb0ELb0EN7cutlass6half_tE19Flash_kernel_traitsILi64ELi64ELi128ELi4ES3_EELi8ELi4ELb1EEEvNS_16Flash_fwd_paramsE,@"STO_CUDA_ENTRY STV_DEFAULT"
_ZN5flash32flash_fwd_splitkv_combine_kernelI23Flash_fwd_kernel_traitsILi64ELi64ELi128ELi4ELb0ELb0EN7cutlass6half_tE19Flash_kernel_traitsILi64ELi64ELi128ELi4ES3_EELi8ELi4ELb1EEEvNS_16Flash_fwd_paramsE:
.text._ZN5flash32flash_fwd_splitkv_combine_kernelI23Flash_fwd_kernel_traitsILi64ELi64ELi128ELi4ELb0ELb0EN7cutlass6half_tE19Flash_kernel_traitsILi64ELi64ELi128ELi4ES3_EELi8ELi4ELb1EEEvNS_16Flash_fwd_paramsE:
        /* <DEDUP_REMOVED lines=23> */
[----:B------:R-:W-:Y:S05]  /*0170*/  CALL.REL.NOINC `($__internal_24_$__cuda_sm20_div_s64) ;  /* 0x0000004400d87944 */ /* 0x000fea0003c00000 */
[----:B------:R-:W-:Y:S05]  /*0180*/  BRA `(.L_x_5053) ;  /* 0x00000000004c7947 */ /* 0x000fea0003800000 */
.L_x_5052:
        /* <DEDUP_REMOVED lines=19> */
.L_x_5053:
        /* <DEDUP_REMOVED lines=13> */
[----:B------:R-:W-:Y:S05]  /*0390*/  CALL.REL.NOINC `($__internal_24_$__cuda_sm20_div_s64) ;  /* 0x0000004400507944 */ /* 0x000fea0003c00000 */
[----:B------:R-:W-:Y:S02]  /*03a0*/  MOV R8, R20 ;  /* 0x0000001400087202 */ /* 0x000fe40000000f00 */
[----:B------:R-:W-:Y:S01]  /*03b0*/  MOV R9, R21 ;  /* 0x0000001500097202 */ /* 0x000fe20000000f00 */
[----:B------:R-:W-:Y:S05]  /*03c0*/  BRA `(.L_x_5056) ;  /* 0x00000000004c7947 */ /* 0x000fea0003800000 */
.L_x_5055:
        /* <DEDUP_REMOVED lines=19> */
.L_x_5056:
[----:B------:R-:W-:Y:S05]  /*0500*/  BSYNC B0 ;  /* 0x0000000000007941 */ /* 0x000fea0003800000 */
.L_x_5054:
        /* <DEDUP_REMOVED lines=43> */
.L_x_5058:
        /* <DEDUP_REMOVED lines=19> */
.L_x_5059:
[----:B------:R-:W-:Y:S05]  /*08f0*/  BSYNC B0 ;  /* 0x0000000000007941 */ /* 0x000fea0003800000 */
.L_x_5057:
        /* <DEDUP_REMOVED lines=74> */
[----:B------:R-:W-:Y:S02]  /*0da0*/  MOV R32, R20 ;  /* 0x0000001400207202 */ /* 0x000fe40000000f00 */
[----:B------:R-:W-:Y:S01]  /*0db0*/  MOV R33, R21 ;  /* 0x0000001500217202 */ /* 0x000fe20000000f00 */
[----:B------:R-:W-:Y:S05]  /*0dc0*/  BRA `(.L_x_5062) ;  /* 0x00000000004c7947 */ /* 0x000fea0003800000 */
.L_x_5061:
        /* <DEDUP_REMOVED lines=19> */
.L_x_5062:
[----:B------:R-:W-:Y:S05]  /*0f00*/  BSYNC B0 ;  /* 0x0000000000007941 */ /* 0x000fea0003800000 */
.L_x_5060:
        /* <DEDUP_REMOVED lines=43> */
.L_x_5064:
        /* <DEDUP_REMOVED lines=19> */
.L_x_5065:
[----:B------:R-:W-:Y:S05]  /*12f0*/  BSYNC B0 ;  /* 0x0000000000007941 */ /* 0x000fea0003800000 */
.L_x_5063:
        /* <DEDUP_REMOVED lines=67> */
.L_x_5067:
[----:B------:R-:W-:Y:S05]  /*1730*/  BSYNC B0 ;  /* 0x0000000000007941 */ /* 0x000fea0003800000 */
.L_x_5066:
        /* <DEDUP_REMOVED lines=14> */
.L_x_5069:
[----:B------:R-:W-:Y:S05]  /*1820*/  BSYNC B0 ;  /* 0x0000000000007941 */ /* 0x000fea0003800000 */
.L_x_5068:
        /* <DEDUP_REMOVED lines=158> */
.L_x_5074:
        /* <DEDUP_REMOVED lines=22> */
.L_x_5075:
[----:B------:R-:W-:Y:S05]  /*2370*/  BSYNC B0 ;  /* 0x0000000000007941 */ /* 0x000fea0003800000 */
.L_x_5073:
[----:B------:R-:W-:Y:S01]  /*2380*/  LOP3.LUT R19, R17, R0, RZ, 0xfc, !PT ;  /* 0x0000000011137212 */ /* 0x000fe200078efcff */
[----:B------:R-:W-:Y:S03]  /*2390*/  BSSY B0, `(.L_x_5076) ;  /* 0x0000028000007945 */ /* 0x000fe60003800000 */
[----:B------:R-:W-:-:S13]  /*23a0*/  ISETP.NE.U32.AND P0, PT, R19, RZ, PT ;  /* 0x000000ff1300720c */ /* 0x000fda0003f05070 */
[----:B------:R-:W-:Y:S05]  /*23b0*/  @!P0 BRA `(.L_x_5077) ;  /* 0x00000000003c8947 */ /* 0x000fea0003800000 */
[----:B------:R-:W-:Y:S01]  /*23c0*/  IMAD.MOV.U32 R24, RZ, RZ, R25 ;  /* 0x000000ffff187224 */ /* 0x000fe200078e0019 */
[----:B------:R-:W-:Y:S02]  /*23d0*/  MOV R23, R0 ;  /* 0x0000000000177202 */ /* 0x000fe40000000f00 */
[----:B------:R-:W-:Y:S02]  /*23e0*/  MOV R22, 0x2400 ;  /* 0x0000240000167802 */ /* 0x000fe40000000f00 */
[----:B------:R-:W-:Y:S05]  /*23f0*/  CALL.REL.NOINC `($__internal_24_$__cuda_sm20_div_s64) ;  /* 0x0000002400387944 */ /* 0x000fea0003c00000 */
        /* <DEDUP_REMOVED lines=11> */
.L_x_5077:
        /* <DEDUP_REMOVED lines=22> */
.L_x_5078:
[----:B------:R-:W-:Y:S05]  /*2610*/  BSYNC B0 ;  /* 0x0000000000007941 */ /* 0x000fea0003800000 */
.L_x_5076:
        /* <DEDUP_REMOVED lines=11> */
[----:B------:R-:W-:Y:S05]  /*26d0*/  CALL.REL.NOINC `($__internal_24_$__cuda_sm20_div_s64) ;  /* 0x0000002000807944 */ /* 0x000fea0003c00000 */
[----:B------:R-:W-:-:S04]  /*26e0*/  IADD3 R17, P0, RZ, -R20, RZ ;  /* 0x80000014ff117210 */ /* 0x000fc80007f1e0ff */
[----:B------:R-:W-:Y:S01]  /*26f0*/  IADD3.X R18, RZ, ~R21, RZ, P0, !PT ;  /* 0x80000015ff127210 */ /* 0x000fe200007fe4ff */
[----:B------:R-:W-:-:S04]  /*2700*/  IMAD.WIDE.U32 R36, R5, R17, R36 ;  /* 0x0000001105247225 */ /* 0x000fc800078e0024 */
[----:B------:R-:W-:-:S04]  /*2710*/  IMAD R18, R18, R5, RZ ;  /* 0x0000000512127224 */ /* 0x000fc800078e02ff */
[----:B------:R-:W-:-:S05]  /*2720*/  IMAD R4, R4, R17, R18 ;  /* 0x0000001104047224 */ /* 0x000fca00078e0212 */
[----:B------:R-:W-:Y:S01]  /*2730*/  IADD3 R4, R37, R4, RZ ;  /* 0x0000000425047210 */ /* 0x000fe20007ffe0ff */
[----:B------:R-:W-:Y:S05]  /*2740*/  BRA `(.L_x_5081) ;  /* 0x0000000000587947 */ /* 0x000fea0003800000 */
.L_x_5080:
        /* <DEDUP_REMOVED lines=22> */
.L_x_5081:
[----:B------:R-:W-:Y:S05]  /*28b0*/  BSYNC B0 ;  /* 0x0000000000007941 */ /* 0x000fea0003800000 */
.L_x_5079:
        /* <DEDUP_REMOVED lines=38> */
[----:B------:R-:W-:Y:S05]  /*2b20*/  CALL.REL.NOINC `($__internal_24_$__cuda_sm20_div_s64) ;  /* 0x0000001c006c7944 */ /* 0x000fea0003c00000 */
        /* <DEDUP_REMOVED lines=12> */
.L_x_5083:
        /* <DEDUP_REMOVED lines=23> */
.L_x_5084:
[----:B------:R-:W-:Y:S05]  /*2d60*/  BSYNC B0 ;  /* 0x0000000000007941 */ /* 0x000fea0003800000 */
.L_x_5082:
        /* <DEDUP_REMOVED lines=19> */
.L_x_5086:
        /* <DEDUP_REMOVED lines=22> */
.L_x_5087:
[----:B------:R-:W-:Y:S05]  /*3000*/  BSYNC B0 ;  /* 0x0000000000007941 */ /* 0x000fea0003800000 */
.L_x_5085:
        /* <DEDUP_REMOVED lines=20> */
.L_x_5089:
        /* <DEDUP_REMOVED lines=23> */
.L_x_5090:
[----:B------:R-:W-:Y:S05]  /*32c0*/  BSYNC B0 ;  /* 0x0000000000007941 */ /* 0x000fea0003800000 */
.L_x_5088:
        /* <DEDUP_REMOVED lines=39> */
.L_x_5092:
        /* <DEDUP_REMOVED lines=23> */
.L_x_5093:
[----:B------:R-:W-:Y:S05]  /*36b0*/  BSYNC B0 ;  /* 0x0000000000007941 */ /* 0x000fea0003800000 */
.L_x_5091:
        /* <DEDUP_REMOVED lines=26> */
.L_x_5095:
        /* <DEDUP_REMOVED lines=23> */
.L_x_5096:
[----:B------:R-:W-:Y:S05]  /*39d0*/  BSYNC B0 ;  /* 0x0000000000007941 */ /* 0x000fea0003800000 */
.L_x_5094:
        /* <DEDUP_REMOVED lines=21> */
.L_x_5072:
[----:B------:R-:W-:Y:S02]  /*3b30*/  ULDC.64 UR4, c[0x0][0x2b0] ;  /* 0x0000ac0000047ab9 */ /* 0x000fe40000000a00 */
[----:B------:R-:W-:-:S04]  /*3b40*/  LEA R2, P0, R30, UR4, 0x2 ;  /* 0x000000041e027c11 */ /* 0x000fc8000f8010ff */
[----:B------:R-:W-:-:S05]  /*3b50*/  LEA.HI.X R3, R30, UR5, R31, 0x2, P0 ;  /* 0x000000051e037c11 */ /* 0x000fca00080f141f */
[----:B------:R0:W-:Y:S04]  /*3b60*/  STG.E desc[UR8][R2.64], R28 ;  /* 0x0000001c02007986 */ /* 0x0001e8000c101908 */
.L_x_5071:
[----:B------:R-:W-:Y:S05]  /*3b70*/  BSYNC B1 ;  /* 0x0000000000017941 */ /* 0x000fea0003800000 */
.L_x_5070:
        /* <DEDUP_REMOVED lines=20> */
.L_x_5098:
[----:B------:R-:W-:Y:S05]  /*3cc0*/  BSYNC B0 ;  /* 0x0000000000007941 */ /* 0x000fea0003800000 */
.L_x_5097:
        /* <DEDUP_REMOVED lines=36> */
.L_x_5101:
        /* <DEDUP_REMOVED lines=37> */
.L_x_5100:
        /* <DEDUP_REMOVED lines=25> */
.L_x_5102:
[----:B------:R-:W-:-:S13]  /*42f0*/  ISETP.GT.OR P4, PT, R7, UR5, P4 ;  /* 0x0000000507007c0c */ /* 0x000fda000a784670 */
[----:B------:R-:W-:Y:S05]  /*4300*/  @!P4 BRA `(.L_x_5099) ;  /* 0x000000000028c947 */ /* 0x000fea0003800000 */
[----:B------:R-:W0:Y:S01]  /*4310*/  LDS R6, [R6] ;  /* 0x0000000006067984 */ /* 0x000e220000000800 */
[----:B------:R-:W-:Y:S01]  /*4320*/  ISETP.GE.AND P0, PT, R13, R16, PT ;  /* 0x000000100d00720c */ /* 0x000fe20003f06270 */
[----:B------:R-:W-:-:S12]  /*4330*/  BSSY B0, `(.L_x_5103) ;  /* 0x0000003000007945 */ /* 0x000fd80003800000 */
[----:B------:R-:W-:Y:S05]  /*4340*/  @P0 BRA `(.L_x_5104) ;  /* 0x0000000000040947 */ /* 0x000fea0003800000 */
[----:B------:R1:W5:Y:S02]  /*4350*/  LDG.E.128 R8, desc[UR8][R24.64] ;  /* 0x0000000818087981 */ /* 0x000364000c1e1d00 */
.L_x_5104:
[----:B------:R-:W-:Y:S05]  /*4360*/  BSYNC B0 ;  /* 0x0000000000007941 */ /* 0x000fea0003800000 */
.L_x_5103:
[C---:B0----5:R-:W-:Y:S01]  /*4370*/  FFMA.FTZ R5, R6.reuse, R8, R5 ;  /* 0x0000000806057223 */ /* 0x061fe20000010005 */
[C---:B------:R-:W-:Y:S01]  /*4380*/  FFMA.FTZ R2, R6.reuse, R9, R2 ;  /* 0x0000000906027223 */ /* 0x040fe20000010002 */
[C---:B------:R-:W-:Y:S01]  /*4390*/  FFMA.FTZ R3, R6.reuse, R10, R3 ;  /* 0x0000000a06037223 */ /* 0x040fe20000010003 */
[----:B------:R-:W-:Y:S01]  /*43a0*/  FFMA.FTZ R0, R6, R11, R0 ;  /* 0x0000000b06007223 */ /* 0x000fe20000010000 */
.L_x_5099:
        /* <DEDUP_REMOVED lines=83> */
        .weak           $__internal_24_$__cuda_sm20_div_s64
        .type           $__internal_24_$__cuda_sm20_div_s64,@function
        .size           $__internal_24_$__cuda_sm20_div_s64,(.L_x_7864 - $__internal_24_$__cuda_sm20_div_s64)
$__internal_24_$__cuda_sm20_div_s64:
        /* <DEDUP_REMOVED lines=83> */
[----:B------:R-:W-:Y:S06]  /*4e10*/  RET.REL.NODEC R26 `(_ZN5flash32flash_fwd_splitkv_combine_kernelI23Flash_fwd_kernel_traitsILi64ELi64ELi128ELi4ELb0ELb0EN7cutlass6half_tE19Flash_kernel_traitsILi64ELi64ELi128ELi4ES3_EELi8ELi4ELb1EEEvNS_16Flash_fwd_paramsE) ;  /* 0xffffffb01a787950 */ /* 0x000fec0003c3ffff */
.L_x_5105:
        /* <DEDUP_REMOVED lines=14> */
.L_x_7864:


//--------------------- .text._ZN5flash32flash_fwd_splitkv_combine_kernelI23Flash_fwd_kernel_traitsILi64ELi64ELi128ELi4ELb0ELb0EN7cutlass6half_tE19Flash_kernel_traitsILi64ELi64ELi128ELi4ES3_EELi8ELi3ELb1EEEvNS_16Flash_fwd_paramsE --------------------------
	.section	.text._ZN5flash32flash_fwd_splitkv_combine_kernelI23Flash_fwd_kernel_traitsILi64ELi64ELi128ELi4ELb0ELb0EN7cutlass6half_tE19Flash_kernel_traitsILi64ELi64ELi128ELi4ES3_EELi8ELi3ELb1EEEvNS_16Flash_fwd_paramsE,"ax",@progbits
	.align	128
        .global         _ZN5flash32flash_fwd_splitkv_combine_kernelI23Flash_fwd_kernel_traitsILi64ELi64ELi128ELi4ELb0ELb0EN7cutlass6half_tE19Flash_kernel_traitsILi64ELi64ELi128ELi4ES3_EELi8ELi3ELb1EEEvNS_16Flash_fwd_paramsE
        .type           _ZN5flash32flash_fwd_splitkv_combine_kernelI23Flash_fwd_kernel_traitsILi64ELi64ELi128ELi4ELb0ELb0EN7cutlass6half_tE19Flash_kernel_traitsILi64ELi64ELi128ELi4ES3_EELi8ELi3ELb1EEEvNS_16Flash_fwd_paramsE,@function
        .size           _ZN5flash32flash_fwd_splitkv_combine_kernelI23Flash_fwd_kernel_traitsILi64ELi64ELi128ELi4ELb0ELb0EN7cutlass6half_tE19Flash_kernel_traitsILi64ELi64ELi128ELi4ES3_EELi8ELi3ELb1EEEvNS_16Flash_fwd_paramsE,(.L_x_7865 - _ZN5flash32flash_fwd_splitkv_combine_kernelI23Flash_fwd_kernel_traitsILi64ELi64ELi128ELi4ELb0ELb0EN7cutlass6half_tE19Flash_kernel_traitsILi64ELi64ELi128ELi4ES3_EELi8ELi3ELb1EEEvNS_16Flash_fwd_paramsE)
        .other          _ZN5flash32flash_fwd_splitkv_combine_kernelI23Flash_fwd_kernel_traitsILi64ELi64ELi128ELi4ELb0ELb0EN7cutlass6half_tE19Flash_kernel_traitsILi64ELi64ELi128ELi4ES3_EELi8ELi3ELb1EEEvNS_16Flash_fwd_paramsE,@"STO_CUDA_ENTRY STV_DEFAULT"
_ZN5flash32flash_fwd_splitkv_combine_kernelI23Flash_fwd_kernel_traitsILi64ELi64ELi128ELi4ELb0ELb0EN7cutlass6half_tE19Flash_kernel_traitsILi64ELi64ELi128ELi4ES3_EELi8ELi3ELb1EEEvNS_16Flash_fwd_paramsE:
.text._ZN5flash32flash_fwd_splitkv_combine_kernelI23Flash_fwd_kernel_traitsILi64ELi64ELi128ELi4ELb0ELb0EN7cutlass6half_tE19Flash_kernel_traitsILi64ELi64ELi128ELi4ES3_EELi8ELi3ELb1EEEvNS_16Flash_fwd_paramsE:
        /* <DEDUP_REMOVED lines=23> */
[----:B------:R-:W-:Y:S05]  /*0170*/  CALL.REL.NOINC `($__internal_25_$__cuda_sm20_div_s64) ;  /* 0x0000004400807944 */ /* 0x000fea0003c00000 */
[----:B------:R-:W-:Y:S02]  /*0180*/  MOV R20, R0 ;  /* 0x0000000000147202 */ /* 0x000fe40000000f00 */
[----:B------:R-:W-:Y:S01]  /*0190*/  MOV R21, R23 ;  /* 0x0000001700157202 */ /* 0x000fe20000000f00 */
[----:B------:R-:W-:Y:S06]  /*01a0*/  BRA `(.L_x_5107) ;  /* 0x00000000004c7947 */ /* 0x000fec0003800000 */
.L_x_5106:
        /* <DEDUP_REMOVED lines=19> */
.L_x_5107:
        /* <DEDUP_REMOVED lines=11> */
[----:B------:R-:W-:Y:S05]  /*0390*/  CALL.REL.NOINC `($__internal_25_$__cuda_sm20_div_s64) ;  /* 0x0000004000f87944 */ /* 0x000fea0003c00000 */
[----:B------:R-:W-:Y:S02]  /*03a0*/  MOV R10, R0 ;  /* 0x00000000000a7202 */ /* 0x000fe40000000f00 */
[----:B------:R-:W-:Y:S01]  /*03b0*/  MOV R11, R23 ;  /* 0x00000017000b7202 */ /* 0x000fe20000000f00 */
[----:B------:R-:W-:Y:S05]  /*03c0*/  BRA `(.L_x_5110) ;  /* 0x00000000004c7947 */ /* 0x000fea0003800000 */
.L_x_5109:
        /* <DEDUP_REMOVED lines=19> */
.L_x_5110:
[----:B------:R-:W-:Y:S05]  /*0500*/  BSYNC B0 ;  /* 0x0000000000007941 */ /* 0x000fea0003800000 */
.L_x_5108:
        /* <DEDUP_REMOVED lines=44> */
[----:B------:R-:W-:Y:S05]  /*07d0*/  BRA `(.L_x_5113) ;  /* 0x00000000004c7947 */ /* 0x000fea0003800000 */
.L_x_5112:
        /* <DEDUP_REMOVED lines=19> */
.L_x_5113:
[----:B------:R-:W-:Y:S05]  /*0910*/  BSYNC B0 ;  /* 0x0000000000007941 */ /* 0x000fea0003800000 */
.L_x_5111:
        /* <DEDUP_REMOVED lines=71> */
[----:B------:R-:W-:Y:S05]  /*0d90*/  CALL.REL.NOINC `($__internal_25_$__cuda_sm20_div_s64) ;  /* 0x0000003800787944 */ /* 0x000fea0003c00000 */
[----:B------:R-:W-:Y:S02]  /*0da0*/  MOV R32, R0 ;  /* 0x0000000000207202 */ /* 0x000fe40000000f00 */
[----:B------:R-:W-:Y:S01]  /*0db0*/  MOV R33, R23 ;  /* 0x0000001700217202 */ /* 0x000fe20000000f00 */
[----:B------:R-:W-:Y:S05]  /*0dc0*/  BRA `(.L_x_5116) ;  /* 0x00000000004c7947 */ /* 0x000fea0003800000 */
.L_x_5115:
        /* <DEDUP_REMOVED lines=19> */
.L_x_5116:
[----:B------:R-:W-:Y:S05]  /*0f00*/  BSYNC B0 ;  /* 0x0000000000007941 */ /* 0x000fea0003800000 */
.L_x_5114:
        /* <DEDUP_REMOVED lines=40> */
[----:B------:R-:W-:Y:S01]  /*1190*/  MOV R22, R0 ;  /* 0x0000000000167202 */ /* 0x000fe20000000f00 */
[----:B------:R-:W-:Y:S05]  /*11a0*/  BRA `(.L_x_5119) ;  /* 0x00000000004c7947 */ /* 0x000fea0003800000 */
.L_x_5118:
        /* <DEDUP_REMOVED lines=19> */
.L_x_5119:
[----:B------:R-:W-:Y:S05]  /*12e0*/  BSYNC B0 ;  /* 0x0000000000007941 */ /* 0x000fea0003800000 */
.L_x_5117:
        /* <DEDUP_REMOVED lines=70> */
.L_x_5121:
[----:B------:R-:W-:Y:S05]  /*1750*/  BSYNC B0 ;  /* 0x0000000000007941 */ /* 0x000fea0003800000 */
.L_x_5120:
        /* <DEDUP_REMOVED lines=155> */
.L_x_5126:
        /* <DEDUP_REMOVED lines=22> */
.L_x_5127:
[----:B------:R-:W-:Y:S05]  /*2270*/  BSYNC B0 ;  /* 0x0000000000007941 */ /* 0x000fea0003800000 */
.L_x_5125:
[----:B------:R-:W-:Y:S01]  /*2280*/  LOP3.LUT R0, R21, R8, RZ, 0xfc, !PT ;  /* 0x0000000815007212 */ /* 0x000fe200078efcff */
[----:B------:R-:W-:Y:S03]  /*2290*/  BSSY B0, `(.L_x_5128) ;  /* 0x0000027000007945 */ /* 0x000fe60003800000 */
[----:B------:R-:W-:-:S13]  /*22a0*/  ISETP.NE.U32.AND P0, PT, R0, RZ, PT ;  /* 0x000000ff0000720c */ /* 0x000fda0003f05070 */
[----:B------:R-:W-:Y:S05]  /*22b0*/  @!P0 BRA `(.L_x_5129) ;  /* 0x0000000000388947 */ /* 0x000fea0003800000 */
[----:B------:R-:W-:Y:S01]  /*22c0*/  IMAD.MOV.U32 R22, RZ, RZ, R25 ;  /* 0x000000ffff167224 */ /* 0x000fe200078e0019 */
[----:B------:R-:W-:Y:S02]  /*22d0*/  MOV R6, R8 ;  /* 0x0000000800067202 */ /* 0x000fe40000000f00 */
[----:B------:R-:W-:Y:S02]  /*22e0*/  MOV R20, 0x2300 ;  /* 0x0000230000147802 */ /* 0x000fe40000000f00 */
[----:B------:R-:W-:Y:S05]  /*22f0*/  CALL.REL.NOINC `($__internal_25_$__cuda_sm20_div_s64) ;  /* 0x0000002400207944 */ /* 0x000fea0003c00000 */
        /* <DEDUP_REMOVED lines=10> */
.L_x_5129:
        /* <DEDUP_REMOVED lines=22> */
.L_x_5130:
[----:B------:R-:W-:Y:S05]  /*2500*/  BSYNC B0 ;  /* 0x0000000000007941 */ /* 0x000fea0003800000 */
.L_x_5128:
        /* <DEDUP_REMOVED lines=11> */
[----:B------:R-:W-:Y:S05]  /*25c0*/  CALL.REL.NOINC `($__internal_25_$__cuda_sm20_div_s64) ;  /* 0x00000020006c7944 */ /* 0x000fea0003c00000 */
        /* <DEDUP_REMOVED lines=8> */
.L_x_5132:
        /* <DEDUP_REMOVED lines=21> */
.L_x_5133:
[----:B------:R-:W-:Y:S05]  /*27a0*/  BSYNC B0 ;  /* 0x0000000000007941 */ /* 0x000fea0003800000 */
.L_x_5131:
        /* <DEDUP_REMOVED lines=38> */
[----:B------:R-:W-:Y:S05]  /*2a10*/  CALL.REL.NOINC `($__internal_25_$__cuda_sm20_div_s64) ;  /* 0x0000001c00587944 */ /* 0x000fea0003c00000 */
        /* <DEDUP_REMOVED lines=12> */
.L_x_5135:
        /* <DEDUP_REMOVED lines=23> */
.L_x_5136:
[----:B------:R-:W-:Y:S05]  /*2c50*/  BSYNC B0 ;  /* 0x0000000000007941 */ /* 0x000fea0003800000 */
.L_x_5134:
        /* <DEDUP_REMOVED lines=18> */
.L_x_5138:
        /* <DEDUP_REMOVED lines=22> */
.L_x_5139:
[----:B------:R-:W-:Y:S05]  /*2ee0*/  BSYNC B0 ;  /* 0x0000000000007941 */ /* 0x000fea0003800000 */
.L_x_5137:
        /* <DEDUP_REMOVED lines=21> */
.L_x_5141:
        /* <DEDUP_REMOVED lines=23> */
.L_x_5142:
[----:B------:R-:W-:Y:S05]  /*31b0*/  BSYNC B0 ;  /* 0x0000000000007941 */ /* 0x000fea0003800000 */
.L_x_5140:
        /* <DEDUP_REMOVED lines=39> */
.L_x_5144:
        /* <DEDUP_REMOVED lines=23> */
.L_x_5145:
[----:B------:R-:W-:Y:S05]  /*35a0*/  BSYNC B0 ;  /* 0x0000000000007941 */ /* 0x000fea0003800000 */
.L_x_5143:
        /* <DEDUP_REMOVED lines=27> */
.L_x_5147:
        /* <DEDUP_REMOVED lines=23> */
.L_x_5148:
[----:B------:R-:W-:Y:S05]  /*38d0*/  BSYNC B0 ;  /* 0x0000000000007941 */ /* 0x000fea0003800000 */
.L_x_5146:
        /* <DEDUP_REMOVED lines=21> */
.L_x_5124:
[----:B------:R-:W-:Y:S02]  /*3a30*/  ULDC.64 UR4, c[0x0][0x2b0] ;  /* 0x0000ac0000047ab9 */ /* 0x000fe40000000a00 */
[----:B------:R-:W-:-:S04]  /*3a40*/  LEA R2, P0, R30, UR4, 0x2 ;  /* 0x000000041e027c11 */ /* 0x000fc8000f8010ff */
[----:B------:R-:W-:-:S05]  /*3a50*/  LEA.HI.X R3, R30, UR5, R31, 0x2, P0 ;  /* 0x000000051e037c11 */ /* 0x000fca00080f141f */
[----:B------:R1:W-:Y:S04]  /*3a60*/  STG.E desc[UR8][R2.64], R26 ;  /* 0x0000001a02007986 */ /* 0x0003e8000c101908 */
.L_x_5123:
[----:B------:R-:W-:Y:S05]  /*3a70*/  BSYNC B1 ;  /* 0x0000000000017941 */ /* 0x000fea0003800000 */
.L_x_5122:
        /* <DEDUP_REMOVED lines=51> */
.L_x_5151:
        /* <DEDUP_REMOVED lines=37> */
.L_x_5150:
        /* <DEDUP_REMOVED lines=25> */
.L_x_5152:
[----:B------:R-:W-:-:S13]  /*4190*/  ISETP.GT.OR P4, PT, R7, UR5, P4 ;  /* 0x0000000507007c0c */ /* 0x000fda000a784670 */
[----:B------:R-:W-:Y:S05]  /*41a0*/  @!P4 BRA `(.L_x_5149) ;  /* 0x000000000028c947 */ /* 0x000fea0003800000 */
[----:B------:R-:W0:Y:S01]  /*41b0*/  LDS R6, [R6] ;  /* 0x0000000006067984 */ /* 0x000e220000000800 */
[----:B------:R-:W-:Y:S01]  /*41c0*/  ISETP.GE.AND P0, PT, R15, R14, PT ;  /* 0x0000000e0f00720c */ /* 0x000fe20003f06270 */
[----:B------:R-:W-:-:S12]  /*41d0*/  BSSY B0, `(.L_x_5153) ;  /* 0x0000003000007945 */ /* 0x000fd80003800000 */
[----:B------:R-:W-:Y:S05]  /*41e0*/  @P0 BRA `(.L_x_5154) ;  /* 0x0000000000040947 */ /* 0x000fea0003800000 */
[----:B------:R1:W5:Y:S02]  /*41f0*/  LDG.E.128 R8, desc[UR8][R22.64] ;  /* 0x0000000816087981 */ /* 0x000364000c1e1d00 */
.L_x_5154:
[----:B------:R-:W-:Y:S05]  /*4200*/  BSYNC B0 ;  /* 0x0000000000007941 */ /* 0x000fea0003800000 */
.L_x_5153:
[C---:B0----5:R-:W-:Y:S01]  /*4210*/  FFMA.FTZ R5, R6.reuse, R8, R5 ;  /* 0x0000000806057223 */ /* 0x061fe20000010005 */
[C---:B------:R-:W-:Y:S01]  /*4220*/  FFMA.FTZ R2, R6.reuse, R9, R2 ;  /* 0x0000000906027223 */ /* 0x040fe20000010002 */
[C---:B------:R-:W-:Y:S01]  /*4230*/  FFMA.FTZ R3, R6.reuse, R10, R3 ;  /* 0x0000000a06037223 */ /* 0x040fe20000010003 */
[----:B------:R-:W-:Y:S01]  /*4240*/  FFMA.FTZ R0, R6, R11, R0 ;  /* 0x0000000b06007223 */ /* 0x000fe20000010000 */
.L_x_5149:
        /* <DEDUP_REMOVED lines=83> */
        .weak           $__internal_25_$__cuda_sm20_div_s64
        .type           $__internal_25_$__cuda_sm20_div_s64,@function
        .size           $__internal_25_$__cuda_sm20_div_s64,(.L_x_7865 - $__internal_25_$__cuda_sm20_div_s64)
$__internal_25_$__cuda_sm20_div_s64:
        /* <DEDUP_REMOVED lines=83> */
[----:B------:R-:W-:Y:S06]  /*4cb0*/  RET.REL.NODEC R38 `(_ZN5flash32flash_fwd_splitkv_combine_kernelI23Flash_fwd_kernel_traitsILi64ELi64ELi128ELi4ELb0ELb0EN7cutlass6half_tE19Flash_kernel_traitsILi64ELi64ELi128ELi4ES3_EELi8ELi3ELb1EEEvNS_16Flash_fwd_paramsE) ;  /* 0xffffffb026d07950 */ /* 0x000fec0003c3ffff */
.L_x_5155:
        /* <DEDUP_REMOVED lines=12> */
.L_x_7865:


//--------------------- .text._ZN5flash32flash_fwd_splitkv_combine_kernelI23Flash_fwd_kernel_traitsILi64ELi64ELi128ELi4ELb0ELb0EN7cutlass6half_tE19Flash_kernel_traitsILi64ELi64ELi128ELi4ES3_EELi8ELi2ELb1EEEvNS_16Flash_fwd_paramsE --------------------------
	.section	.text._ZN5flash32flash_fwd_splitkv_combine_kernelI23Flash_fwd_kernel_traitsILi64ELi64ELi128ELi4ELb0ELb0EN7cutlass6half_tE19Flash_kernel_traitsILi64ELi64ELi128ELi4ES3_EELi8ELi2ELb1EEEvNS_16Flash_fwd_paramsE,"ax",@progbits
	.align	128
        .global         _ZN5flash32flash_fwd_splitkv_combine_kernelI23Flash_fwd_kernel_traitsILi64ELi64ELi128ELi4ELb0ELb0EN7cutlass6half_tE19Flash_kernel_traitsILi64ELi64ELi128ELi4ES3_EELi8ELi2ELb1EEEvNS_16Flash_fwd_paramsE
        .type           _ZN5flash32flash_fwd_splitkv_combine_kernelI23Flash_fwd_kernel_traitsILi64ELi64ELi128ELi4ELb0ELb0EN7cutlass6half_tE19Flash_kernel_traitsILi64ELi64ELi128ELi4ES3_EELi8ELi2ELb1EEEvNS_16Flash_fwd_paramsE,@function
        .size           _ZN5flash32flash_fwd_splitkv_combine_kernelI23Flash_fwd_kernel_traitsILi64ELi64ELi128ELi4ELb0ELb0EN7cutlass6half_tE19Flash_kernel_traitsILi64ELi64ELi128ELi4ES3_EELi8ELi2ELb1EEEvNS_16Flash_fwd_paramsE,(.L_x_7866 - _ZN5flash32flash_fwd_splitkv_combine_kernelI23Flash_fwd_kernel_traitsILi64ELi64ELi128ELi4ELb0ELb0EN7cutlass6half_tE19Flash_kernel_traitsILi64ELi64ELi128ELi4ES3_EELi8ELi2ELb1EEEvNS_16Flash_fwd_paramsE)
        .other          _ZN5flash32flash_fwd_splitkv_combine_kernelI23Flash_fwd_kernel_traitsILi64ELi64ELi128ELi4ELb0ELb0EN7cutlass6half_tE19Flash_kernel_traitsILi64ELi64ELi128ELi4ES3_EELi8ELi2ELb1EEEvNS_16Flash_fwd_paramsE,@"STO_CUDA_ENTRY STV_DEFAULT"
_ZN5flash32flash_fwd_splitkv_combine_kernelI23Flash_fwd_kernel_traitsILi64ELi64ELi128ELi4ELb0ELb0EN7cutlass6half_tE19Flash_kernel_traitsILi64ELi64ELi128ELi4ES3_EELi8ELi2ELb1EEEvNS_16Flash_fwd_paramsE:
.text._ZN5flash32flash_fwd_splitkv_combine_kernelI23Flash_fwd_kernel_traitsILi64ELi64ELi128ELi4ELb0ELb0EN7cutlass6half_tE19Flash_kernel_traitsILi64ELi64ELi128ELi4ES3_EELi8ELi2ELb1EEEvNS_16Flash_fwd_paramsE:
        /* <DEDUP_REMOVED lines=23> */
[----:B------:R-:W-:Y:S05]  /*0170*/  CALL.REL.NOINC `($__internal_26_$__cuda_sm20_div_s64) ;  /* 0x0000004400ac7944 */ /* 0x000fea0003c00000 */
[----:B------:R-:W-:Y:S01]  /*0180*/  MOV R20, R0 ;  /* 0x0000000000147202 */ /* 0x000fe20000000f00 */
[----:B------:R-:W-:Y:S06]  /*0190*/  BRA `(.L_x_5157) ;  /* 0x00000000004c7947 */ /* 0x000fec0003800000 */
.L_x_5156:
        /* <DEDUP_REMOVED lines=19> */
.L_x_5157:
        /* <DEDUP_REMOVED lines=11> */
[----:B------:R-:W-:Y:S05]  /*0380*/  CALL.REL.NOINC `($__internal_26_$__cuda_sm20_div_s64) ;  /* 0x0000004400287944 */ /* 0x000fea0003c00000 */
[----:B------:R-:W-:Y:S02]  /*0390*/  MOV R8, R0 ;  /* 0x0000000000087202 */ /* 0x000fe40000000f00 */
[----:B------:R-:W-:Y:S01]  /*03a0*/  MOV R9, R21 ;  /* 0x0000001500097202 */ /* 0x000fe20000000f00 */
[----:B------:R-:W-:Y:S05]  /*03b0*/  BRA `(.L_x_5160) ;  /* 0x00000000004c7947 */ /* 0x000fea0003800000 */
.L_x_5159:
        /* <DEDUP_REMOVED lines=19> */
.L_x_5160:
[----:B------:R-:W-:Y:S05]  /*04f0*/  BSYNC B0 ;  /* 0x0000000000007941 */ /* 0x000fea0003800000 */
.L_x_5158:
        /* <DEDUP_REMOVED lines=42> */
[----:B------:R-:W-:Y:S05]  /*07a0*/  BRA `(.L_x_5163) ;  /* 0x00000000004c7947 */ /* 0x000fea0003800000 */
.L_x_5162:
        /* <DEDUP_REMOVED lines=19> */
.L_x_5163:
[----:B------:R-:W-:Y:S05]  /*08e0*/  BSYNC B0 ;  /* 0x0000000000007941 */ /* 0x000fea0003800000 */
.L_x_5161:
        /* <DEDUP_REMOVED lines=71> */
[----:B------:R-:W-:Y:S05]  /*0d60*/  CALL.REL.NOINC `($__internal_26_$__cuda_sm20_div_s64) ;  /* 0x0000003800b07944 */ /* 0x000fea0003c00000 */
[----:B------:R-:W-:Y:S02]  /*0d70*/  MOV R38, R0 ;  /* 0x0000000000267202 */ /* 0x000fe40000000f00 */
[----:B------:R-:W-:Y:S01]  /*0d80*/  MOV R39, R21 ;  /* 0x0000001500277202 */ /* 0x000fe20000000f00 */
[----:B------:R-:W-:Y:S05]  /*0d90*/  BRA `(.L_x_5166) ;  /* 0x00000000004c7947 */ /* 0x000fea0003800000 */
.L_x_5165:
        /* <DEDUP_REMOVED lines=19> */
.L_x_5166:
[----:B------:R-:W-:Y:S05]  /*0ed0*/  BSYNC B0 ;  /* 0x0000000000007941 */ /* 0x000fea0003800000 */
.L_x_5164:
        /* <DEDUP_REMOVED lines=40> */
[----:B------:R-:W-:Y:S02]  /*1160*/  MOV R10, R0 ;  /* 0x00000000000a7202 */ /* 0x000fe40000000f00 */
[----:B------:R-:W-:Y:S01]  /*1170*/  MOV R11, R21 ;  /* 0x00000015000b7202 */ /* 0x000fe20000000f00 */
[----:B------:R-:W-:Y:S05]  /*1180*/  BRA `(.L_x_5169) ;  /* 0x00000000004c7947 */ /* 0x000fea0003800000 */
.L_x_5168:
        /* <DEDUP_REMOVED lines=19> */
.L_x_5169:
[----:B------:R-:W-:Y:S05]  /*12c0*/  BSYNC B0 ;  /* 0x0000000000007941 */ /* 0x000fea0003800000 */
.L_x_5167:
        /* <DEDUP_REMOVED lines=67> */
.L_x_5171:
[----:B------:R-:W-:Y:S05]  /*1700*/  BSYNC B0 ;  /* 0x0000000000007941 */ /* 0x000fea0003800000 */
.L_x_5170:
        /* <DEDUP_REMOVED lines=13> */
.L_x_5173:
[----:B------:R-:W-:Y:S05]  /*17e0*/  BSYNC B0 ;  /* 0x0000000000007941 */ /* 0x000fea0003800000 */
.L_x_5172:
        /* <DEDUP_REMOVED lines=149> */
.L_x_5178:
        /* <DEDUP_REMOVED lines=23> */
.L_x_5179:
[----:B------:R-:W-:Y:S05]  /*22b0*/  BSYNC B0 ;  /* 0x0000000000007941 */ /* 0x000fea0003800000 */
.L_x_5177:
        /* <DEDUP_REMOVED lines=8> */
[----:B------:R-:W-:Y:S05]  /*2340*/  CALL.REL.NOINC `($__internal_26_$__cuda_sm20_div_s64) ;  /* 0x0000002400387944 */ /* 0x000fea0003c00000 */
        /* <DEDUP_REMOVED lines=10> */
.L_x_5181:
        /* <DEDUP_REMOVED lines=22> */
.L_x_5182:
[----:B------:R-:W-:Y:S05]  /*2550*/  BSYNC B0 ;  /* 0x0000000000007941 */ /* 0x000fea0003800000 */
.L_x_5180:
        /* <DEDUP_REMOVED lines=12> */
[----:B------:R-:W-:Y:S05]  /*2620*/  CALL.REL.NOINC `($__internal_26_$__cuda_sm20_div_s64) ;  /* 0x0000002000807944 */ /* 0x000fea0003c00000 */
        /* <DEDUP_REMOVED lines=12> */
.L_x_5184:
        /* <DEDUP_REMOVED lines=22> */
.L_x_5185:
[----:B------:R-:W-:Y:S05]  /*2850*/  BSYNC B0 ;  /* 0x0000000000007941 */ /* 0x000fea0003800000 */
.L_x_5183:
        /* <DEDUP_REMOVED lines=33> */
[----:B------:R-:W-:Y:S05]  /*2a70*/  CALL.REL.NOINC `($__internal_26_$__cuda_sm20_div_s64) ;  /* 0x0000001c006c7944 */ /* 0x000fea0003c00000 */
        /* <DEDUP_REMOVED lines=11> */
.L_x_5187:
        /* <DEDUP_REMOVED lines=23> */
.L_x_5188:
[----:B------:R-:W-:Y:S05]  /*2ca0*/  BSYNC B0 ;  /* 0x0000000000007941 */ /* 0x000fea0003800000 */
.L_x_5186:
        /* <DEDUP_REMOVED lines=19> */
.L_x_5190:
        /* <DEDUP_REMOVED lines=22> */
.L_x_5191:
[----:B------:R-:W-:Y:S05]  /*2f40*/  BSYNC B0 ;  /* 0x0000000000007941 */ /* 0x000fea0003800000 */
.L_x_5189:
        /* <DEDUP_REMOVED lines=22> */
.L_x_5193:
        /* <DEDUP_REMOVED lines=23> */
.L_x_5194:
[----:B------:R-:W-:Y:S05]  /*3220*/  BSYNC B0 ;  /* 0x0000000000007941 */ /* 0x000fea0003800000 */
.L_x_5192:
        /* <DEDUP_REMOVED lines=39> */
.L_x_5196:
        /* <DEDUP_REMOVED lines=23> */
.L_x_5197:
[----:B------:R-:W-:Y:S05]  /*3610*/  BSYNC B0 ;  /* 0x0000000000007941 */ /* 0x000fea0003800000 */
.L_x_5195:
        /* <DEDUP_REMOVED lines=27> */
.L_x_5199:
        /* <DEDUP_REMOVED lines=23> */
.L_x_5200:
[----:B------:R-:W-:Y:S05]  /*3940*/  BSYNC B0 ;  /* 0x0000000000007941 */ /* 0x000fea0003800000 */
.L_x_5198:
        /* <DEDUP_REMOVED lines=21> */
.L_x_5176:
[----:B------:R-:W-:Y:S02]  /*3aa0*/  ULDC.64 UR4, c[0x0][0x2b0] ;  /* 0x0000ac0000047ab9 */ /* 0x000fe40000000a00 */
[----:B------:R-:W-:-:S04]  /*3ab0*/  LEA R2, P0, R32, UR4, 0x2 ;  /* 0x0000000420027c11 */ /* 0x000fc8000f8010ff */
[----:B------:R-:W-:-:S05]  /*3ac0*/  LEA.HI.X R3, R32, UR5, R33, 0x2, P0 ;  /* 0x0000000520037c11 */ /* 0x000fca00080f1421 */
[----:B------:R0:W-:Y:S04]  /*3ad0*/  STG.E desc[UR8][R2.64], R28 ;  /* 0x0000001c02007986 */ /* 0x0001e8000c101908 */
.L_x_5175:
[----:B------:R-:W-:Y:S05]  /*3ae0*/  BSYNC B1 ;  /* 0x0000000000017941 */ /* 0x000fea0003800000 */
.L_x_5174:
        /* <DEDUP_REMOVED lines=17> */
.L_x_5202:
[----:B------:R-:W-:Y:S05]  /*3c00*/  BSYNC B0 ;  /* 0x0000000000007941 */ /* 0x000fea0003800000 */
.L_x_5201:
        /* <DEDUP_REMOVED lines=39> */
.L_x_5205:
        /* <DEDUP_REMOVED lines=37> */
.L_x_5204:
        /* <DEDUP_REMOVED lines=25> */
.L_x_5206:
[----:B------:R-:W-:-:S13]  /*4260*/  ISETP.GT.OR P4, PT, R13, UR5, P4 ;  /* 0x000000050d007c0c */ /* 0x000fda000a784670 */
[----:B------:R-:W-:Y:S05]  /*4270*/  @!P4 BRA `(.L_x_5203) ;  /* 0x000000000028c947 */ /* 0x000fea0003800000 */
[----:B------:R-:W0:Y:S01]  /*4280*/  LDS R6, [R6] ;  /* 0x0000000006067984 */ /* 0x000e220000000800 */
[----:B------:R-:W-:Y:S01]  /*4290*/  ISETP.GE.AND P0, PT, R16, R15, PT ;  /* 0x0000000f1000720c */ /* 0x000fe20003f06270 */
[----:B------:R-:W-:-:S12]  /*42a0*/  BSSY B0, `(.L_x_5207) ;  /* 0x0000003000007945 */ /* 0x000fd80003800000 */
[----:B------:R-:W-:Y:S05]  /*42b0*/  @P0 BRA `(.L_x_5208) ;  /* 0x0000000000040947 */ /* 0x000fea0003800000 */
[----:B------:R1:W5:Y:S02]  /*42c0*/  LDG.E.128 R8, desc[UR8][R24.64] ;  /* 0x0000000818087981 */ /* 0x000364000c1e1d00 */
.L_x_5208:
[----:B------:R-:W-:Y:S05]  /*42d0*/  BSYNC B0 ;  /* 0x0000000000007941 */ /* 0x000fea0003800000 */
.L_x_5207:
[C---:B0----5:R-:W-:Y:S01]  /*42e0*/  FFMA.FTZ R5, R6.reuse, R8, R5 ;  /* 0x0000000806057223 */ /* 0x061fe20000010005 */
[C---:B------:R-:W-:Y:S01]  /*42f0*/  FFMA.FTZ R2, R6.reuse, R9, R2 ;  /* 0x0000000906027223 */ /* 0x040fe20000010002 */
[C---:B------:R-:W-:Y:S01]  /*4300*/  FFMA.FTZ R3, R6.reuse, R10, R3 ;  /* 0x0000000a06037223 */ /* 0x040fe20000010003 */
[----:B------:R-:W-:Y:S01]  /*4310*/  FFMA.FTZ R0, R6, R11, R0 ;  /* 0x0000000b06007223 */ /* 0x000fe20000010000 */
.L_x_5203:
        /* <DEDUP_REMOVED lines=81> */
        .weak           $__internal_26_$__cuda_sm20_div_s64
        .type           $__internal_26_$__cuda_sm20_div_s64,@function
        .size           $__internal_26_$__cuda_sm20_div_s64,(.L_x_7866 - $__internal_26_$__cuda_sm20_div_s64)
$__internal_26_$__cuda_sm20_div_s64:
        /* <DEDUP_REMOVED lines=83> */
[----:B------:R-:W-:Y:S06]  /*4d60*/  RET.REL.NODEC R40 `(_ZN5flash32flash_fwd_splitkv_combine_kernelI23Flash_fwd_kernel_traitsILi64ELi64ELi128ELi4ELb0ELb0EN7cutlass6half_tE19Flash_kernel_traitsILi64ELi64ELi128ELi4ES3_EELi8ELi2ELb1EEEvNS_16Flash_fwd_paramsE) ;  /* 0xffffffb028a47950 */ /* 0x000fec0003c3ffff */
.L_x_5209:
        /* <DEDUP_REMOVED lines=9> */
.L_x_7866:


//--------------------- .text._ZN5flash32flash_fwd_splitkv_combine_kernelI23Flash_fwd_kernel_traitsILi64ELi64ELi128ELi4ELb0ELb0EN7cutlass6half_tE19Flash_kernel_traitsILi64ELi64ELi128ELi4ES3_EELi8ELi1ELb1EEEvNS_16Flash_fwd_paramsE --------------------------
	.section	.text._ZN5flash32flash_fwd_splitkv_combine_kernelI23Flash_fwd_kernel_traitsILi64ELi64ELi128ELi4ELb0ELb0EN7cutlass6half_tE19Flash_kernel_traitsILi64ELi64ELi128ELi4ES3_EELi8ELi1ELb1EEEvNS_16Flash_fwd_paramsE,"ax",@progbits
	.align	128
        .global         _ZN5flash32flash_fwd_splitkv_combine_kernelI23Flash_fwd_kernel_traitsILi64ELi64ELi128ELi4ELb0ELb0EN7cutlass6half_tE19Flash_kernel_traitsILi64ELi64ELi128ELi4ES3_EELi8ELi1ELb1EEEvNS_16Flash_fwd_paramsE
        .type           _ZN5flash32flash_fwd_splitkv_combine_kernelI23Flash_fwd_kernel_traitsILi64ELi64ELi128ELi4ELb0ELb0EN7cutlass6half_tE19Flash_kernel_traitsILi64ELi64ELi128ELi4ES3_EELi8ELi1ELb1EEEvNS_16Flash_fwd_paramsE,@function
        .size           _ZN5flash32flash_fwd_splitkv_combine_kernelI23Flash_fwd_kernel_traitsILi64ELi64ELi128ELi4ELb0ELb0EN7cutlass6half_tE19Flash_kernel_traitsILi64ELi64ELi128ELi4ES3_EELi8ELi1ELb1EEEvNS_16Flash_fwd_paramsE,(.L_x_7867 - _ZN5flash32flash_fwd_splitkv_combine_kernelI23Flash_fwd_kernel_traitsILi64ELi64ELi128ELi4ELb0ELb0EN7cutlass6half_tE19Flash_kernel_traitsILi64ELi64ELi128ELi4ES3_EELi8ELi1ELb1EEEvNS_16Flash_fwd_paramsE)
        .other          _ZN5flash32flash_fwd_splitkv_combine_kernelI23Flash_fwd_kernel_traitsILi64ELi64ELi128ELi4ELb0ELb0EN7cutlass6half_tE19Flash_kernel_traitsILi64ELi64ELi128ELi4ES3_EELi8ELi1ELb1EEEvNS_16Flash_fwd_paramsE,@"STO_CUDA_ENTRY STV_DEFAULT"
_ZN5flash32flash_fwd_splitkv_combine_kernelI23Flash_fwd_kernel_traitsILi64ELi64ELi128ELi4ELb0ELb0EN7cutlass6half_tE19Flash_kernel_traitsILi64ELi64ELi128ELi4ES3_EELi8ELi1ELb1EEEvNS_16Flash_fwd_paramsE:
.text._ZN5flash32flash_fwd_splitkv_combine_kernelI23Flash_fwd_kernel_traitsILi64ELi64ELi128ELi4ELb0ELb0EN7cutlass6half_tE19Flash_kernel_traitsILi64ELi64ELi128ELi4ES3_EELi8ELi1ELb1EEEvNS_16Flash_fwd_paramsE:
        /* <DEDUP_REMOVED lines=23> */
[----:B------:R-:W-:Y:S05]  /*0170*/  CALL.REL.NOINC `($__internal_27_$__cuda_sm20_div_s64) ;  /* 0x0000004400ec7944 */ /* 0x000fea0003c00000 */
[----:B------:R-:W-:Y:S02]  /*0180*/  MOV R8, R0 ;  /* 0x0000000000087202 */ /* 0x000fe40000000f00 */
[----:B------:R-:W-:Y:S01]  /*0190*/  MOV R9, R23 ;  /* 0x0000001700097202 */ /* 0x000fe20000000f00 */
[----:B------:R-:W-:Y:S06]  /*01a0*/  BRA `(.L_x_5211) ;  /* 0x00000000004c7947 */ /* 0x000fec0003800000 */
.L_x_5210:
        /* <DEDUP_REMOVED lines=19> */
.L_x_5211:
        /* <DEDUP_REMOVED lines=13> */
[----:B------:R-:W-:Y:S05]  /*03b0*/  CALL.REL.NOINC `($__internal_27_$__cuda_sm20_div_s64) ;  /* 0x00000044005c7944 */ /* 0x000fea0003c00000 */
[----:B------:R-:W-:Y:S02]  /*03c0*/  MOV R10, R0 ;  /* 0x00000000000a7202 */ /* 0x000fe40000000f00 */
[----:B------:R-:W-:Y:S01]  /*03d0*/  MOV R11, R23 ;  /* 0x00000017000b7202 */ /* 0x000fe20000000f00 */
[----:B------:R-:W-:Y:S05]  /*03e0*/  BRA `(.L_x_5214) ;  /* 0x00000000004c7947 */ /* 0x000fea0003800000 */
.L_x_5213:
        /* <DEDUP_REMOVED lines=19> */
.L_x_5214:
[----:B------:R-:W-:Y:S05]  /*0520*/  BSYNC B0 ;  /* 0x0000000000007941 */ /* 0x000fea0003800000 */
.L_x_5212:
        /* <DEDUP_REMOVED lines=44> */
[----:B------:R-:W-:Y:S05]  /*07f0*/  BRA `(.L_x_5217) ;  /* 0x00000000004c7947 */ /* 0x000fea0003800000 */
.L_x_5216:
        /* <DEDUP_REMOVED lines=19> */
.L_x_5217:
[----:B------:R-:W-:Y:S05]  /*0930*/  BSYNC B0 ;  /* 0x0000000000007941 */ /* 0x000fea0003800000 */
.L_x_5215:
        /* <DEDUP_REMOVED lines=78> */
.L_x_5219:
        /* <DEDUP_REMOVED lines=19> */
.L_x_5220:
[----:B------:R-:W-:Y:S05]  /*0f50*/  BSYNC B0 ;  /* 0x0000000000007941 */ /* 0x000fea0003800000 */
.L_x_5218:
        /* <DEDUP_REMOVED lines=43> */
.L_x_5222:
        /* <DEDUP_REMOVED lines=20> */
.L_x_5223:
[----:B------:R-:W-:Y:S05]  /*1350*/  BSYNC B0 ;  /* 0x0000000000007941 */ /* 0x000fea0003800000 */
.L_x_5221:
        /* <DEDUP_REMOVED lines=72> */
.L_x_5225:
[----:B------:R-:W-:Y:S05]  /*17e0*/  BSYNC B0 ;  /* 0x0000000000007941 */ /* 0x000fea0003800000 */
.L_x_5224:
        /* <DEDUP_REMOVED lines=16> */
.L_x_5227:
[----:B------:R-:W-:Y:S05]  /*18f0*/  BSYNC B0 ;  /* 0x0000000000007941 */ /* 0x000fea0003800000 */
.L_x_5226:
        /* <DEDUP_REMOVED lines=141> */
.L_x_5232:
        /* <DEDUP_REMOVED lines=23> */
.L_x_5233:
[----:B------:R-:W-:Y:S05]  /*2340*/  BSYNC B0 ;  /* 0x0000000000007941 */ /* 0x000fea0003800000 */
.L_x_5231:
        /* <DEDUP_REMOVED lines=22> */
.L_x_5235:
        /* <DEDUP_REMOVED lines=22> */
.L_x_5236:
[----:B------:R-:W-:Y:S05]  /*2610*/  BSYNC B0 ;  /* 0x0000000000007941 */ /* 0x000fea0003800000 */
.L_x_5234:
        /* <DEDUP_REMOVED lines=22> */
.L_x_5238:
        /* <DEDUP_REMOVED lines=22> */
.L_x_5239:
[----:B------:R-:W-:Y:S05]  /*28e0*/  BSYNC B0 ;  /* 0x0000000000007941 */ /* 0x000fea0003800000 */
.L_x_5237:
        /* <DEDUP_REMOVED lines=33> */
[----:B------:R-:W-:Y:S05]  /*2b00*/  CALL.REL.NOINC `($__internal_27_$__cuda_sm20_div_s64) ;  /* 0x0000001c00887944 */ /* 0x000fea0003c00000 */
        /* <DEDUP_REMOVED lines=11> */
.L_x_5241:
        /* <DEDUP_REMOVED lines=23> */
.L_x_5242:
[----:B------:R-:W-:Y:S05]  /*2d30*/  BSYNC B0 ;  /* 0x0000000000007941 */ /* 0x000fea0003800000 */
.L_x_5240:
        /* <DEDUP_REMOVED lines=20> */
.L_x_5244:
        /* <DEDUP_REMOVED lines=23> */
.L_x_5245:
[----:B------:R-:W-:Y:S05]  /*2ff0*/  BSYNC B0 ;  /* 0x0000000000007941 */ /* 0x000fea0003800000 */
.L_x_5243:
        /* <DEDUP_REMOVED lines=19> */
.L_x_5247:
        /* <DEDUP_REMOVED lines=23> */
.L_x_5248:
[----:B------:R-:W-:Y:S05]  /*32a0*/  BSYNC B0 ;  /* 0x0000000000007941 */ /* 0x000fea0003800000 */
.L_x_5246:
        /* <DEDUP_REMOVED lines=26> */
[----:B------:R-:W-:Y:S05]  /*3450*/  CALL.REL.NOINC `($__internal_27_$__cuda_sm20_div_s64) ;  /* 0x0000001400347944 */ /* 0x000fea0003c00000 */
        /* <DEDUP_REMOVED lines=12> */
.L_x_5250:
        /* <DEDUP_REMOVED lines=23> */
.L_x_5251:
[----:B------:R-:W-:Y:S05]  /*3690*/  BSYNC B0 ;  /* 0x0000000000007941 */ /* 0x000fea0003800000 */
.L_x_5249:
        /* <DEDUP_REMOVED lines=28> */
.L_x_5253:
        /* <DEDUP_REMOVED lines=23> */
.L_x_5254:
[----:B------:R-:W-:Y:S05]  /*39d0*/  BSYNC B0 ;  /* 0x0000000000007941 */ /* 0x000fea0003800000 */
.L_x_5252:
        /* <DEDUP_REMOVED lines=21> */
.L_x_5230:
[----:B------:R-:W-:Y:S02]  /*3b30*/  ULDC.64 UR4, c[0x0][0x2b0] ;  /* 0x0000ac0000047ab9 */ /* 0x000fe40000000a00 */
[----:B------:R-:W-:-:S04]  /*3b40*/  LEA R2, P0, R38, UR4, 0x2 ;  /* 0x0000000426027c11 */ /* 0x000fc8000f8010ff */
[----:B------:R-:W-:-:S05]  /*3b50*/  LEA.HI.X R3, R38, UR5, R39, 0x2, P0 ;  /* 0x0000000526037c11 */ /* 0x000fca00080f1427 */
[----:B------:R0:W-:Y:S04]  /*3b60*/  STG.E desc[UR8][R2.64], R29 ;  /* 0x0000001d02007986 */ /* 0x0001e8000c101908 */
.L_x_5229:
[----:B------:R-:W-:Y:S05]  /*3b70*/  BSYNC B1 ;  /* 0x0000000000017941 */ /* 0x000fea0003800000 */
.L_x_5228:
        /* <DEDUP_REMOVED lines=18> */
.L_x_5256:
[----:B------:R-:W-:Y:S05]  /*3ca0*/  BSYNC B0 ;  /* 0x0000000000007941 */ /* 0x000fea0003800000 */
.L_x_5255:
        /* <DEDUP_REMOVED lines=39> */
.L_x_5259:
        /* <DEDUP_REMOVED lines=39> */
.L_x_5258:
        /* <DEDUP_REMOVED lines=27> */
.L_x_5260:
        /* <DEDUP_REMOVED lines=9> */
.L_x_5262:
[----:B------:R-:W-:Y:S05]  /*43d0*/  BSYNC B0 ;  /* 0x0000000000007941 */ /* 0x000fea0003800000 */
.L_x_5261:
[C---:B0----5:R-:W-:Y:S01]  /*43e0*/  FFMA.FTZ R4, R6.reuse, R8, R4 ;  /* 0x0000000806047223 */ /* 0x061fe20000010004 */
[C---:B------:R-:W-:Y:S01]  /*43f0*/  FFMA.FTZ R3, R6.reuse, R9, R3 ;  /* 0x0000000906037223 */ /* 0x040fe20000010003 */
[C---:B------:R-:W-:Y:S01]  /*4400*/  FFMA.FTZ R2, R6.reuse, R10, R2 ;  /* 0x0000000a06027223 */ /* 0x040fe20000010002 */
[----:B------:R-:W-:Y:S01]  /*4410*/  FFMA.FTZ R0, R6, R11, R0 ;  /* 0x0000000b06007223 */ /* 0x000fe20000010000 */
.L_x_5257:
        /* <DEDUP_REMOVED lines=81> */
        .weak           $__internal_27_$__cuda_sm20_div_s64
        .type           $__internal_27_$__cuda_sm20_div_s64,@function
        .size           $__internal_27_$__cuda_sm20_div_s64,(.L_x_7867 - $__internal_27_$__cuda_sm20_div_s64)
$__internal_27_$__cuda_sm20_div_s64:
        /* <DEDUP_REMOVED lines=83> */
[----:B------:R-:W-:Y:S06]  /*4e60*/  RET.REL.NODEC R20 `(_ZN5flash32flash_fwd_splitkv_combine_kernelI23Flash_fwd_kernel_traitsILi64ELi64ELi128ELi4ELb0ELb0EN7cutlass6half_tE19Flash_kernel_traitsILi64ELi64ELi128ELi4ES3_EELi8ELi1ELb1EEEvNS_16Flash_fwd_paramsE) ;  /* 0xffffffb014647950 */ /* 0x000fec0003c3ffff */
.L_x_5263:
        /* <DEDUP_REMOVED lines=9> */
.L_x_7867:


//--------------------- .text._ZN5flash24flash_fwd_splitkv_kernelI23Flash_fwd_kernel_traitsILi64ELi64ELi128ELi4ELb0ELb0EN7cutlass6half_tE19Flash_kernel_traitsILi64ELi64ELi128ELi4ES3_EELb1ELb0ELb0ELb0ELb0ELb0ELb0ELb0EEEvNS_16Flash_fwd_paramsE --------------------------
	.section	.text._ZN5flash24flash_fwd_splitkv_kernelI23Flash_fwd_kernel_traitsILi64ELi64ELi128ELi4ELb0ELb0EN7cutlass6half_tE19Flash_kernel_traitsILi64ELi64ELi128ELi4ES3_EELb1ELb0ELb0ELb0ELb0ELb0ELb0ELb0EEEvNS_16Flash_fwd_paramsE,"ax",@progbits
	.align	128
        .global         _ZN5flash24flash_fwd_splitkv_kernelI23Flash_fwd_kernel_traitsILi64ELi64ELi128ELi4ELb0ELb0EN7cutlass6half_tE19Flash_kernel_traitsILi64ELi64ELi128ELi4ES3_EELb1ELb0ELb0ELb0ELb0ELb0ELb0ELb0EEEvNS_16Flash_fwd_paramsE
        .type           _ZN5flash24flash_fwd_splitkv_kernelI23Flash_fwd_kernel_traitsILi64ELi64ELi128ELi4ELb0ELb0EN7cutlass6half_tE19Flash_kernel_traitsILi64ELi64ELi128ELi4ES3_EELb1ELb0ELb0ELb0ELb0ELb0ELb0ELb0EEEvNS_16Flash_fwd_paramsE,@function
        .size           _ZN5flash24flash_fwd_splitkv_kernelI23Flash_fwd_kernel_traitsILi64ELi64ELi128ELi4ELb0ELb0EN7cutlass6half_tE19Flash_kernel_traitsILi64ELi64ELi128ELi4ES3_EELb1ELb0ELb0ELb0ELb0ELb0ELb0ELb0EEEvNS_16Flash_fwd_paramsE,(.L_x_7924 - _ZN5flash24flash_fwd_splitkv_kernelI23Flash_fwd_kernel_traitsILi64ELi64ELi128ELi4ELb0ELb0EN7cutlass6half_tE19Flash_kernel_traitsILi64ELi64ELi128ELi4ES3_EELb1ELb0ELb0ELb0ELb0ELb0ELb0ELb0EEEvNS_16Flash_fwd_paramsE)
        .other          _ZN5flash24flash_fwd_splitkv_kernelI23Flash_fwd_kernel_traitsILi64ELi64ELi128ELi4ELb0ELb0EN7cutlass6half_tE19Flash_kernel_traitsILi64ELi64ELi128ELi4ES3_EELb1ELb0ELb0ELb0ELb0ELb0ELb0ELb0EEEvNS_16Flash_fwd_paramsE,@"STO_CUDA_ENTRY STV_DEFAULT"
_ZN5flash24flash_fwd_splitkv_kernelI23Flash_fwd_kernel_traitsILi64ELi64ELi128ELi4ELb0ELb0EN7cutlass6half_tE19Flash_kernel_traitsILi64ELi64ELi128ELi4ES3_EELb1ELb0ELb0ELb0ELb0ELb0ELb0ELb0EEEvNS_16Flash_fwd_paramsE:
.text._ZN5flash24flash_fwd_splitkv_kernelI23Flash_fwd_kernel_traitsILi64ELi64ELi128ELi4ELb0ELb0EN7cutlass6half_tE19Flash_kernel_traitsILi64ELi64ELi128ELi4ES3_EELb1ELb0ELb0ELb0ELb0ELb0ELb0ELb0EEEvNS_16Flash_fwd_paramsE:
[----:B------:R-:W-:Y:S08]  /*0000*/  LDC R1, c[0x0][0x28] ;  /* 0x00000a00ff017b82 */ /* 0x000ff00000000800 */
[----:B------:R-:W1:Y:S01]  /*0010*/  LDC.64 R4, c[0x0][0x2f0] ;  /* 0x0000bc00ff047b82 */ /* 0x000e620000000a00 */
[----:B------:R-:W2:Y:S01]  /*0020*/  S2R R11, SR_CTAID.Y ;  /* 0x00000000000b7919 */ /* 0x000ea20000002600 */
[----:B------:R-:W-:Y:S01]  /*0030*/  IMAD.MOV.U32 R180, RZ, RZ, -0x1 ;  /* 0xffffffffffb47424 */ /* 0x000fe200078e00ff */
[----:B------:R-:W-:-:S05]  /*0040*/  ULDC.64 UR10, c[0x0][0x208] ;  /* 0x00008200000a7ab9 */ /* 0x000fca0000000a00 */
[----:B------:R-:W3:Y:S08]  /*0050*/  LDC.64 R2, c[0x0][0x300] ;  /* 0x0000c000ff027b82 */ /* 0x000ef00000000a00 */
[----:B------:R-:W2:Y:S01]  /*0060*/  LDC.64 R6, c[0x0][0x2f0] ;  /* 0x0000bc00ff067b82 */ /* 0x000ea20000000a00 */
[----:B-1----:R-:W-:-:S07]  /*0070*/  ISETP.NE.U32.AND P2, PT, R4, RZ, PT ;  /* 0x000000ff0400720c */ /* 0x002fce0003f45070 */
[----:B------:R-:W1:Y:S01]  /*0080*/  LDC.U8 R0, c[0x0][0x3c2] ;  /* 0x0000f080ff007b82 */ /* 0x000e620000000000 */
[----:B------:R-:W-:Y:S02]  /*0090*/  ISETP.NE.AND.EX P2, PT, R5, RZ, PT, P2 ;  /* 0x000000ff0500720c */ /* 0x000fe40003f45320 */
[----:B---3--:R-:W-:-:S04]  /*00a0*/  ISETP.NE.U32.AND P1, PT, R2, RZ, PT ;  /* 0x000000ff0200720c */ /* 0x008fc80003f25070 */
[----:B------:R-:W-:Y:S01]  /*00b0*/  ISETP.NE.AND.EX P1, PT, R3, RZ, PT, P1 ;  /* 0x000000ff0300720c */ /* 0x000fe20003f25310 */
[----:B------:R-:W-:Y:S01]  /*00c0*/  IMAD.MOV.U32 R12, RZ, RZ, RZ ;  /* 0x000000ffff0c7224 */ /* 0x000fe200078e00ff */
[----:B------:R-:W3:Y:S01]  /*00d0*/  LDC.64 R2, c[0x0][0x2f8] ;  /* 0x0000be00ff027b82 */ /* 0x000ee20000000a00 */
[----:B--2---:R-:W-:-:S05]  /*00e0*/  IMAD.WIDE R8, R11, 0x4, R6 ;  /* 0x000000040b087825 */ /* 0x004fca00078e0206 */
[----:B------:R-:W2:Y:S02]  /*00f0*/  @P2 LDG.E R180, desc[UR10][R8.64] ;  /* 0x0000000a08b42981 */ /* 0x000ea4000c1e1900 */
[----:B------:R-:W4:Y:S02]  /*0100*/  LDC.64 R6, c[0x0][0x2f8] ;  /* 0x0000be00ff067b82 */ /* 0x000f240000000a00 */
[----:B------:R-:W2:Y:S06]  /*0110*/  @P2 LDG.E R183, desc[UR10][R8.64+0x4] ;  /* 0x0000040a08b72981 */ /* 0x000eac000c1e1900 */
[----:B------:R-:W1:Y:S02]  /*0120*/  @P1 LDC.64 R4, c[0x0][0x300] ;  /* 0x0000c000ff041b82 */ /* 0x000e640000000a00 */
[----:B-1----:R-:W-:-:S05]  /*0130*/  @P1 IMAD.WIDE R4, R11, 0x4, R4 ;  /* 0x000000040b041825 */ /* 0x002fca00078e0204 */
[----:B------:R1:W5:Y:S01]  /*0140*/  @P1 LDG.E R12, desc[UR10][R4.64] ;  /* 0x0000000a040c1981 */ /* 0x000362000c1e1900 */
[----:B------:R-:W-:Y:S02]  /*0150*/  ISETP.NE.AND P3, PT, R0, RZ, PT ;  /* 0x000000ff0000720c */ /* 0x000fe40003f65270 */
[----:B---3--:R-:W-:-:S04]  /*0160*/  ISETP.EQ.U32.AND P0, PT, R2, RZ, PT ;  /* 0x000000ff0200720c */ /* 0x008fc80003f02070 */
[----:B------:R-:W-:Y:S01]  /*0170*/  ISETP.EQ.OR.EX P0, PT, R3, RZ, !P3, P0 ;  /* 0x000000ff0300720c */ /* 0x000fe20005f02700 */
[----:B------:R-:W-:Y:S02]  /*0180*/  IMAD.MOV.U32 R13, RZ, RZ, -0x1 ;  /* 0xffffffffff0d7424 */ /* 0x000fe400078e00ff */
[----:B----4-:R-:W-:Y:S01]  /*0190*/  IMAD.WIDE R6, R11, 0x4, R6 ;  /* 0x000000040b067825 */ /* 0x010fe200078e0206 */
[----:B------:R-:W3:Y:S01]  /*01a0*/  S2R R31, SR_CTAID.X ;  /* 0x00000000001f7919 */ /* 0x000ee20000002500 */
[----:B------:R-:W4:Y:S08]  /*01b0*/  S2R R16, SR_CTAID.Z ;  /* 0x0000000000107919 */ /* 0x000f300000002700 */
[----:B------:R1:W5:Y:S01]  /*01c0*/  @!P0 LDG.E R13, desc[UR10][R6.64] ;  /* 0x0000000a060d8981 */ /* 0x000362000c1e1900 */
[----:B------:R-:W-:-:S04]  /*01d0*/  ISETP.NE.U32.AND P0, PT, R2, RZ, PT ;  /* 0x000000ff0200720c */ /* 0x000fc80003f05070 */
[----:B------:R-:W-:Y:S01]  /*01e0*/  ISETP.NE.AND.EX P0, PT, R3, RZ, PT, P0 ;  /* 0x000000ff0300720c */ /* 0x000fe20003f05300 */
[----:B--2---:R-:W-:-:S06]  /*01f0*/  @P2 IMAD.IADD R183, R183, 0x1, -R180 ;  /* 0x00000001b7b72824 */ /* 0x004fcc00078e0ab4 */
[----:B------:R-:W2:Y:S06]  /*0200*/  @!P2 LDC R183, c[0x0][0x2c4] ;  /* 0x0000b100ffb7ab82 */ /* 0x000eac0000000800 */
[----:B-1-34-:R-:W-:Y:S05]  /*0210*/  @!P0 BRA `(.L_x_5264) ;  /* 0x0000000000108947 */ /* 0x01afea0003800000 */
[----:B------:R-:W3:Y:S02]  /*0220*/  @P3 LDG.E R0, desc[UR10][R6.64+0x4] ;  /* 0x0000040a06003981 */ /* 0x000ee4000c1e1900 */
[----:B---3-5:R-:W-:-:S06]  /*0230*/  @P3 IADD3 R5, R0, -R13, RZ ;  /* 0x8000000d00053210 */ /* 0x028fcc0007ffe0ff */
[----:B------:R3:W5:Y:S01]  /*0240*/  @!P3 LDG.E R5, desc[UR10][R6.64] ;  /* 0x0000000a0605b981 */ /* 0x000762000c1e1900 */
[----:B------:R-:W-:Y:S05]  /*0250*/  BRA `(.L_x_5265) ;  /* 0x0000000000047947 */ /* 0x000fea0003800000 */
.L_x_5264:
[----:B------:R-:W1:Y:S02]  /*0260*/  LDC R5, c[0x0][0x2c8] ;  /* 0x0000b200ff057b82 */ /* 0x000e640000000800 */
.L_x_5265:
[----:B------:R-:W4:Y:S02]  /*0270*/  LDC.64 R2, c[0x0][0x308] ;  /* 0x0000c200ff027b82 */ /* 0x000f240000000a00 */
[----:B----4-:R-:W-:-:S04]  /*0280*/  ISETP.NE.U32.AND P1, PT, R2, RZ, PT ;  /* 0x000000ff0200720c */ /* 0x010fc80003f25070 */
[----:B------:R-:W-:-:S13]  /*0290*/  ISETP.NE.AND.EX P1, PT, R3, RZ, PT, P1 ;  /* 0x000000ff0300720c */ /* 0x000fda0003f25310 */
[----:B------:R-:W3:Y:S01]  /*02a0*/  @P1 LDC.64 R2, c[0x0][0x308] ;  /* 0x0000c200ff021b82 */ /* 0x000ee20000000a00 */
[----:B------:R-:W-:-:S07]  /*02b0*/  IMAD.SHL.U32 R130, R31, 0x40, RZ ;  /* 0x000000401f827824 */ /* 0x000fce00078e00ff */
[----:B------:R-:W4:Y:S01]  /*02c0*/  @!P1 LDC R0, c[0x0][0x2cc] ;  /* 0x0000b300ff009b82 */ /* 0x000f220000000800 */
[----:B---3--:R-:W-:-:S07]  /*02d0*/  @P1 IMAD.WIDE R6, R11, 0x4, R2 ;  /* 0x000000040b061825 */ /* 0x008fce00078e0202 */
[----:B------:R-:W3:Y:S01]  /*02e0*/  @!P1 LDC.64 R2, c[0x0][0x318] ;  /* 0x0000c600ff029b82 */ /* 0x000ee20000000a00 */
[----:B------:R1:W5:Y:S01]  /*02f0*/  @P1 LDG.E R7, desc[UR10][R6.64] ;  /* 0x0000000a06071981 */ /* 0x000362000c1e1900 */
[----:B--2---:R-:W-:-:S13]  /*0300*/  ISETP.GT.AND P0, PT, R183, R130, PT ;  /* 0x00000082b700720c */ /* 0x004fda0003f04270 */
[----:B----4-:R-:W-:Y:S05]  /*0310*/  @!P0 EXIT ;  /* 0x000000000000894d */ /* 0x010fea0003800000 */
[----:B------:R-:W2:Y:S01]  /*0320*/  LDC R127, c[0x0][0x398] ;  /* 0x0000e600ff7f7b82 */ /* 0x000ea20000000800 */
[----:B---3--:R-:W-:Y:S01]  /*0330*/  @!P1 ISETP.NE.U32.AND P0, PT, R2, RZ, PT ;  /* 0x000000ff0200920c */ /* 0x008fe20003f05070 */
[----:B-----5:R-:W-:Y:S01]  /*0340*/  @P1 IMAD.IADD R120, R7, 0x1, -R12 ;  /* 0x0000000107781824 */ /* 0x020fe200078e0a0c */
[----:B------:R-:W-:Y:S01]  /*0350*/  ULDC UR5, c[0x0][0x2c8] ;  /* 0x0000b20000057ab9 */ /* 0x000fe20000000800 */
[----:B------:R-:W3:Y:S01]  /*0360*/  S2R R122, SR_TID.X ;  /* 0x00000000007a7919 */ /* 0x000ee20000002100 */
[----:B------:R-:W-:Y:S01]  /*0370*/  @!P1 ISETP.NE.AND.EX P0, PT, R3, RZ, PT, P0 ;  /* 0x000000ff0300920c */ /* 0x000fe20003f05300 */
[----:B------:R-:W-:Y:S01]  /*0380*/  UIADD3 UR5, UR5, 0x7f, URZ ;  /* 0x0000007f05057890 */ /* 0x000fe2000fffe03f */
[----:B------:R-:W-:Y:S02]  /*0390*/  IADD3 R3, -R183, 0xbf, R130 ;  /* 0x000000bfb7037810 */ /* 0x000fe40007ffe182 */
[----:B------:R-:W-:Y:S01]  /*03a0*/  @!P1 SEL R0, R0, RZ, P0 ;  /* 0x000000ff00009207 */ /* 0x000fe20000000000 */
[----:B------:R-:W-:-:S03]  /*03b0*/  USHF.R.S32.HI UR4, URZ, 0x1f, UR5 ;  /* 0x0000001f3f047899 */ /* 0x000fc60008011405 */
[----:B-1----:R-:W-:Y:S01]  /*03c0*/  @!P1 IADD3 R120, R0, R5, -R12 ;  /* 0x0000000500789210 */ /* 0x002fe20007ffe80c */
[----:B------:R-:W-:-:S04]  /*03d0*/  ULEA.HI UR4, UR4, UR5, URZ, 0x7 ;  /* 0x0000000504047291 */ /* 0x000fc8000f8f383f */
[----:B------:R-:W-:Y:S01]  /*03e0*/  VIADD R5, R120, 0x7f ;  /* 0x0000007f78057836 */ /* 0x000fe20000000000 */
[----:B------:R-:W-:-:S04]  /*03f0*/  USHF.R.S32.HI UR4, URZ, 0x7, UR4 ;  /* 0x000000073f047899 */ /* 0x000fc80008011404 */
[----:B------:R-:W-:Y:S02]  /*0400*/  SHF.R.S32.HI R2, RZ, 0x1f, R5 ;  /* 0x0000001fff027819 */ /* 0x000fe40000011405 */
[----:B--2---:R-:W-:Y:S02]  /*0410*/  IADD3 R3, R3, R127, R120 ;  /* 0x0000007f03037210 */ /* 0x004fe40007ffe078 */
[----:B------:R-:W-:Y:S02]  /*0420*/  LEA.HI R2, R2, R5, RZ, 0x7 ;  /* 0x0000000502027211 */ /* 0x000fe400078f38ff */
[----:B------:R-:W-:Y:S02]  /*0430*/  SHF.R.S32.HI R0, RZ, 0x1f, R3 ;  /* 0x0000001fff007819 */ /* 0x000fe40000011403 */
[----:B------:R-:W-:Y:S02]  /*0440*/  SHF.R.S32.HI R2, RZ, 0x7, R2 ;  /* 0x00000007ff027819 */ /* 0x000fe40000011402 */
[----:B------:R-:W-:-:S04]  /*0450*/  LEA.HI R0, R0, R3, RZ, 0x7 ;  /* 0x0000000300007211 */ /* 0x000fc800078f38ff */
[----:B------:R-:W-:-:S04]  /*0460*/  SHF.R.S32.HI R3, RZ, 0x7, R0 ;  /* 0x00000007ff037819 */ /* 0x000fc80000011400 */
[----:B------:R-:W-:-:S04]  /*0470*/  VIMNMX3 R124, R2, UR4, R3, PT ;  /* 0x00000004027c7c0f */ /* 0x000fc8000b800103 */
[----:B------:R-:W-:-:S13]  /*0480*/  ISETP.GT.AND P0, PT, R124, RZ, PT ;  /* 0x000000ff7c00720c */ /* 0x000fda0003f04270 */
[----:B---3--:R-:W-:Y:S05]  /*0490*/  @P0 BRA `(.L_x_5266) ;  /* 0x0000000400f00947 */ /* 0x008fea0003800000 */
[----:B------:R-:W-:Y:S01]  /*04a0*/  ISETP.NE.AND P0, PT, R180, -0x1, PT ;  /* 0xffffffffb400780c */ /* 0x000fe20003f05270 */
[----:B------:R-:W1:Y:S01]  /*04b0*/  LDC.64 R4, c[0x0][0x298] ;  /* 0x0000a600ff047b82 */ /* 0x000e620000000a00 */
[----:B------:R-:W-:Y:S01]  /*04c0*/  SHF.R.S32.HI R7, RZ, 0x1f, R122 ;  /* 0x0000001fff077819 */ /* 0x000fe2000001147a */
[----:B------:R-:W-:Y:S01]  /*04d0*/  ULDC UR4, c[0x0][0x2d0] ;  /* 0x0000b40000047ab9 */ /* 0x000fe20000000800 */
[----:B------:R-:W-:Y:S01]  /*04e0*/  IMAD.IADD R183, R183, 0x1, -R130 ;  /* 0x00000001b7b77824 */ /* 0x000fe200078e0a82 */
[----:B------:R-:W-:Y:S01]  /*04f0*/  ULDC UR6, c[0x0][0x270] ;  /* 0x00009c0000067ab9 */ /* 0x000fe20000000800 */
[----:B------:R-:W-:Y:S01]  /*0500*/  LEA.HI R6, R7, R122, RZ, 0x3 ;  /* 0x0000007a07067211 */ /* 0x000fe200078f18ff */
[----:B------:R-:W-:Y:S03]  /*0510*/  BSSY B0, `(.L_x_5267) ;  /* 0x0000033000007945 */ /* 0x000fe60003800000 */
[----:B------:R-:W-:-:S02]  /*0520*/  LOP3.LUT R7, R6, 0xfffffff8, RZ, 0xc0, !PT ;  /* 0xfffffff806077812 */ /* 0x000fc400078ec0ff */
[----:B------:R-:W-:Y:S01]  /*0530*/  SHF.R.S32.HI R6, RZ, 0x3, R6 ;  /* 0x00000003ff067819 */ /* 0x000fe20000011406 */
[----:B------:R-:W2:Y:S01]  /*0540*/  @!P0 LDC.64 R2, c[0x0][0x290] ;  /* 0x0000a400ff028b82 */ /* 0x000ea20000000a00 */
[----:B------:R-:W-:Y:S01]  /*0550*/  @!P0 SHF.R.S32.HI R13, RZ, 0x1f, R11 ;  /* 0x0000001fff0d8819 */ /* 0x000fe2000001140b */
[----:B------:R-:W-:Y:S01]  /*0560*/  IMAD.IADD R7, R122, 0x1, -R7 ;  /* 0x000000017a077824 */ /* 0x000fe200078e0a07 */
[----:B------:R-:W-:-:S03]  /*0570*/  IADD3 R10, R6, 0x10, RZ ;  /* 0x00000010060a7810 */ /* 0x000fc60007ffe0ff */
[C---:B------:R-:W-:Y:S01]  /*0580*/  IMAD.SHL.U32 R12, R7.reuse, 0x8, RZ ;  /* 0x00000008070c7824 */ /* 0x040fe200078e00ff */
[-C--:B------:R-:W-:Y:S02]  /*0590*/  ISETP.GE.AND P2, PT, R10, R183.reuse, PT ;  /* 0x000000b70a00720c */ /* 0x080fe40003f46270 */
[----:B------:R-:W-:Y:S02]  /*05a0*/  ISETP.NE.AND P4, PT, R7, RZ, PT ;  /* 0x000000ff0700720c */ /* 0x000fe40003f85270 */
[----:B------:R-:W-:Y:S01]  /*05b0*/  ISETP.GE.AND P5, PT, R12, UR4, PT ;  /* 0x000000040c007c0c */ /* 0x000fe2000bfa6270 */
[----:B-1----:R-:W-:Y:S01]  /*05c0*/  @P0 IMAD.WIDE.U32 R8, R180, R4, RZ ;  /* 0x00000004b4080225 */ /* 0x002fe200078e00ff */
[----:B------:R-:W-:Y:S02]  /*05d0*/  ULDC.64 UR4, c[0x0][0x2a0] ;  /* 0x0000a80000047ab9 */ /* 0x000fe40000000a00 */
[----:B------:R-:W-:Y:S01]  /*05e0*/  ISETP.GE.OR P3, PT, R10, R183, P5 ;  /* 0x000000b70a00720c */ /* 0x000fe20002f66670 */
[----:B------:R-:W-:-:S02]  /*05f0*/  @P0 IMAD R180, R180, R5, R9 ;  /* 0x00000005b4b40224 */ /* 0x000fc400078e0209 */
[-C--:B--2---:R-:W-:Y:S01]  /*0600*/  @!P0 IMAD R0, R13, R2.reuse, RZ ;  /* 0x000000020d008224 */ /* 0x084fe200078e02ff */
[----:B------:R-:W-:Y:S01]  /*0610*/  SHF.R.S32.HI R13, RZ, 0x1f, R12 ;  /* 0x0000001fff0d7819 */ /* 0x000fe2000001140c */
[----:B------:R-:W-:Y:S01]  /*0620*/  @!P0 IMAD.WIDE.U32 R14, R11, R2, RZ ;  /* 0x000000020b0e8225 */ /* 0x000fe200078e00ff */
[----:B------:R-:W-:-:S03]  /*0630*/  IADD3 R2, R6, 0x20, RZ ;  /* 0x0000002006027810 */ /* 0x000fc60007ffe0ff */
[----:B------:R-:W-:Y:S01]  /*0640*/  @!P0 IMAD R0, R11, R3, R0 ;  /* 0x000000030b008224 */ /* 0x000fe200078e0200 */
[----:B------:R-:W-:Y:S01]  /*0650*/  SHF.R.S32.HI R3, RZ, 0x1f, R130 ;  /* 0x0000001fff037819 */ /* 0x000fe20000011482 */
[----:B------:R-:W-:Y:S01]  /*0660*/  @!P0 IMAD.MOV.U32 R8, RZ, RZ, R14 ;  /* 0x000000ffff088224 */ /* 0x000fe200078e000e */
[CC--:B------:R-:W-:Y:S01]  /*0670*/  ISETP.GE.AND P1, PT, R2.reuse, R183.reuse, PT ;  /* 0x000000b70200720c */ /* 0x0c0fe20003f26270 */
[----:B------:R-:W-:Y:S01]  /*0680*/  @!P0 IMAD.IADD R180, R15, 0x1, R0 ;  /* 0x000000010fb48824 */ /* 0x000fe200078e0200 */
[----:B------:R-:W-:Y:S01]  /*0690*/  ISETP.GE.OR P6, PT, R2, R183, P5 ;  /* 0x000000b70200720c */ /* 0x000fe20002fc6670 */
[-C--:B------:R-:W-:Y:S01]  /*06a0*/  IMAD R0, R3, R4.reuse, RZ ;  /* 0x0000000403007224 */ /* 0x080fe200078e02ff */
[----:B------:R-:W-:Y:S01]  /*06b0*/  SHF.R.S32.HI R3, RZ, 0x1f, R16 ;  /* 0x0000001fff037819 */ /* 0x000fe20000011410 */
[----:B------:R-:W-:-:S04]  /*06c0*/  IMAD.WIDE.U32 R12, R130, R4, R12 ;  /* 0x00000004820c7225 */ /* 0x000fc800078e000c */
[----:B------:R-:W-:Y:S01]  /*06d0*/  IMAD R9, R130, R5, R0 ;  /* 0x0000000582097224 */ /* 0x000fe200078e0200 */
[----:B------:R-:W-:Y:S01]  /*06e0*/  IADD3 R8, P0, R8, R12, RZ ;  /* 0x0000000c08087210 */ /* 0x000fe20007f1e0ff */
[----:B------:R-:W-:Y:S02]  /*06f0*/  IMAD R3, R3, UR4, RZ ;  /* 0x0000000403037c24 */ /* 0x000fe4000f8e02ff */
[----:B------:R-:W-:Y:S01]  /*0700*/  IMAD R11, R11, UR6, R16 ;  /* 0x000000060b0b7c24 */ /* 0x000fe2000f8e0210 */
[----:B------:R-:W-:Y:S01]  /*0710*/  IADD3.X R9, R180, R13, R9, P0, !PT ;  /* 0x0000000db4097210 */ /* 0x000fe200007fe409 */
[----:B------:R-:W-:Y:S01]  /*0720*/  IMAD R3, R16, UR5, R3 ;  /* 0x0000000510037c24 */ /* 0x000fe2000f8e0203 */
[C---:B------:R-:W-:Y:S01]  /*0730*/  ISETP.GE.OR P0, PT, R6.reuse, R183, P5 ;  /* 0x000000b70600720c */ /* 0x040fe20002f06670 */
[----:B------:R-:W-:Y:S02]  /*0740*/  VIADD R0, R6, 0x30 ;  /* 0x0000003006007836 */ /* 0x000fe40000000000 */
[----:B------:R-:W-:Y:S01]  /*0750*/  IMAD.WIDE.U32 R8, R16, UR4, R8 ;  /* 0x0000000410087c25 */ /* 0x000fe2000f8e0008 */
[----:B------:R-:W-:-:S03]  /*0760*/  ULDC UR4, c[0x0][0x2c4] ;  /* 0x0000b10000047ab9 */ /* 0x000fc60000000800 */
[----:B------:R-:W-:Y:S01]  /*0770*/  IMAD R130, R11, UR4, R130 ;  /* 0x000000040b827c24 */ /* 0x000fe2000f8e0282 */
[----:B------:R-:W-:Y:S02]  /*0780*/  SHF.R.S32.HI R11, RZ, 0x1f, R6 ;  /* 0x0000001fff0b7819 */ /* 0x000fe40000011406 */
[----:B------:R-:W-:-:S03]  /*0790*/  IADD3 R13, R9, R3, RZ ;  /* 0x00000003090d7210 */ /* 0x000fc60007ffe0ff */
        /* <DEDUP_REMOVED lines=10> */
.L_x_5268:
[----:B------:R-:W-:Y:S05]  /*0840*/  BSYNC B0 ;  /* 0x0000000000007941 */ /* 0x000fea0003800000 */
.L_x_5267:
[----:B------:R-:W-:Y:S01]  /*0850*/  BSSY B0, `(.L_x_5269) ;  /* 0x0000011000007945 */ /* 0x000fe20003800000 */
[-C--:B------:R-:W-:Y:S02]  /*0860*/  ISETP.GE.AND P0, PT, R0, R183.reuse, PT ;  /* 0x000000b70000720c */ /* 0x080fe40003f06270 */
[-C--:B------:R-:W-:Y:S02]  /*0870*/  ISETP.GE.OR P4, PT, R6, R183.reuse, P4 ;  /* 0x000000b70600720c */ /* 0x080fe40002786670 */
[----:B------:R-:W-:Y:S01]  /*0880*/  ISETP.GE.OR P5, PT, R0, R183, P5 ;  /* 0x000000b70000720c */ /* 0x000fe20002fa6670 */
[----:B------:R-:W-:-:S12]  /*0890*/  @P3 BRA `(.L_x_5270) ;  /* 0x0000000000303947 */ /* 0x000fd80003800000 */
        /* <DEDUP_REMOVED lines=11> */
[----:B------:R2:W-:Y:S02]  /*0950*/  STG.E.128 desc[UR10][R2.64], RZ ;  /* 0x000000ff02007986 */ /* 0x0005e4000c101d0a */
.L_x_5270:
[----:B------:R-:W-:Y:S05]  /*0960*/  BSYNC B0 ;  /* 0x0000000000007941 */ /* 0x000fea0003800000 */
.L_x_5269:
[----:B------:R-:W-:Y:S01]  /*0970*/  BSSY B0, `(.L_x_5271) ;  /* 0x0000011000007945 */ /* 0x000fe20003800000 */
[----:B--2---:R-:W-:Y:S02]  /*0980*/  IADD3 R2, P3, R130, R6, RZ ;  /* 0x0000000682027210 */ /* 0x004fe40007f7e0ff */
[C---:B------:R-:W-:Y:S02]  /*0990*/  ISETP.NE.OR P2, PT, R7.reuse, RZ, P2 ;  /* 0x000000ff0700720c */ /* 0x040fe40001745670 */
[----:B------:R-:W-:Y:S01]  /*09a0*/  ISETP.NE.OR P1, PT, R7, RZ, P1 ;  /* 0x000000ff0700720c */ /* 0x000fe20000f25670 */
        /* <DEDUP_REMOVED lines=9> */
[----:B-1----:R-:W-:Y:S02]  /*0a40*/  LEA R16, P6, R14, UR4, 0x1 ;  /* 0x000000040e107c11 */ /* 0x002fe4000f8c08ff */
[----:B------:R-:W-:-:S04]  /*0a50*/  IADD3 R3, R15, R0, RZ ;  /* 0x000000000f037210 */ /* 0x000fc80007ffe0ff */
[----:B------:R-:W-:-:S05]  /*0a60*/  LEA.HI.X R17, R14, UR5, R3, 0x1, P6 ;  /* 0x000000050e117c11 */ /* 0x000fca000b0f0c03 */
[----:B------:R2:W-:Y:S02]  /*0a70*/  STG.E.128 desc[UR10][R16.64], RZ ;  /* 0x000000ff10007986 */ /* 0x0005e4000c101d0a */
.L_x_5272:
[----:B------:R-:W-:Y:S05]  /*0a80*/  BSYNC B0 ;  /* 0x0000000000007941 */ /* 0x000fea0003800000 */
.L_x_5271:
[----:B------:R-:W-:Y:S04]  /*0a90*/  BSSY B0, `(.L_x_5273) ;  /* 0x000000d000007945 */ /* 0x000fe80003800000 */
[----:B------:R-:W-:Y:S05]  /*0aa0*/  @P5 BRA `(.L_x_5274) ;  /* 0x00000000002c5947 */ /* 0x000fea0003800000 */
[----:B------:R-:W-:Y:S01]  /*0ab0*/  IADD3 R3, P5, R6, 0x30, RZ ;  /* 0x0000003006037810 */ /* 0x000fe20007fbe0ff */
[----:B------:R-:W-:-:S03]  /*0ac0*/  ULDC.64 UR4, c[0x0][0x280] ;  /* 0x0000a00000047ab9 */ /* 0x000fc60000000a00 */
[----:B------:R-:W-:-:S05]  /*0ad0*/  IADD3.X R9, RZ, R11, RZ, P5, !PT ;  /* 0x0000000bff097210 */ /* 0x000fca0002ffe4ff */
[----:B------:R-:W-:Y:S01]  /*0ae0*/  IMAD R0, R9, R4, RZ ;  /* 0x0000000409007224 */ /* 0x000fe200078e02ff */
[----:B------:R-:W-:-:S03]  /*0af0*/  MOV R9, R13 ;  /* 0x0000000d00097202 */ /* 0x000fc60000000f00 */
[----:B------:R-:W-:-:S04]  /*0b00*/  IMAD.WIDE.U32 R8, R3, R4, R8 ;  /* 0x0000000403087225 */ /* 0x000fc800078e0008 */
[----:B------:R-:W-:Y:S01]  /*0b10*/  IMAD R3, R3, R5, R0 ;  /* 0x0000000503037224 */ /* 0x000fe200078e0200 */
[----:B------:R-:W-:-:S04]  /*0b20*/  LEA R4, P5, R8, UR4, 0x1 ;  /* 0x0000000408047c11 */ /* 0x000fc8000f8a08ff */
[----:B------:R-:W-:-:S04]  /*0b30*/  IADD3 R3, R9, R3, RZ ;  /* 0x0000000309037210 */ /* 0x000fc80007ffe0ff */
[----:B------:R-:W-:-:S05]  /*0b40*/  LEA.HI.X R5, R8, UR5, R3, 0x1, P5 ;  /* 0x0000000508057c11 */ /* 0x000fca000a8f0c03 */
[----:B------:R3:W-:Y:S02]  /*0b50*/  STG.E.128 desc[UR10][R4.64], RZ ;  /* 0x000000ff04007986 */ /* 0x0007e4000c101d0a */
.L_x_5274:
[----:B------:R-:W-:Y:S05]  /*0b60*/  BSYNC B0 ;  /* 0x0000000000007941 */ /* 0x000fea0003800000 */
.L_x_5273:
[----:B------:R-:W-:Y:S01]  /*0b70*/  ISETP.NE.OR P0, PT, R7, RZ, P0 ;  /* 0x000000ff0700720c */ /* 0x000fe20000705670 */
[----:B------:R-:W-:Y:S01]  /*0b80*/  ULDC.64 UR4, c[0x0][0x2b0] ;  /* 0x0000ac0000047ab9 */ /* 0x000fe20000000a00 */
[----:B------:R-:W-:Y:S01]  /*0b90*/  LEA.HI.X.SX32 R11, R130, R11, 0x1, P3 ;  /* 0x0000000b820b7211 */ /* 0x000fe200018f0eff */
[----:B------:R-:W-:Y:S01]  /*0ba0*/  @!P4 IMAD.MOV.U32 R9, RZ, RZ, 0x7f800000 ;  /* 0x7f800000ff09c424 */ /* 0x000fe200078e00ff */
[C---:B---3--:R-:W-:Y:S01]  /*0bb0*/  LEA R4, P3, R2.reuse, UR4, 0x2 ;  /* 0x0000000402047c11 */ /* 0x048fe2000f8610ff */
        /* <DEDUP_REMOVED lines=10> */
.L_x_5266:
[----:B------:R-:W1:Y:S01]  /*0c60*/  LDC.64 R2, c[0x0][0x368] ;  /* 0x0000da00ff027b82 */ /* 0x000e620000000a00 */
[----:B------:R-:W-:Y:S01]  /*0c70*/  ULDC.64 UR4, c[0x0][0x370] ;  /* 0x0000dc0000047ab9 */ /* 0x000fe20000000a00 */
[----:B------:R-:W-:Y:S01]  /*0c80*/  IMAD.MOV.U32 R10, RZ, RZ, R11 ;  /* 0x000000ffff0a7224 */ /* 0x000fe200078e000b */
[----:B-1----:R-:W-:-:S04]  /*0c90*/  ISETP.NE.U32.AND P0, PT, R2, RZ, PT ;  /* 0x000000ff0200720c */ /* 0x002fc80003f05070 */
[----:B------:R-:W-:Y:S02]  /*0ca0*/  ISETP.NE.AND.EX P0, PT, R3, RZ, PT, P0 ;  /* 0x000000ff0300720c */ /* 0x000fe40003f05300 */
[----:B------:R-:W-:-:S11]  /*0cb0*/  ISETP.NE.U32.AND P1, PT, RZ, UR4, PT ;  /* 0x00000004ff007c0c */ /* 0x000fd6000bf25070 */
[----:B------:R-:W1:Y:S01]  /*0cc0*/  @P0 LDC.64 R2, c[0x0][0x368] ;  /* 0x0000da00ff020b82 */ /* 0x000e620000000a00 */
[----:B------:R-:W-:Y:S02]  /*0cd0*/  ISETP.NE.AND.EX P1, PT, RZ, UR5, PT, P1 ;  /* 0x00000005ff007c0c */ /* 0x000fe4000bf25310 */
[----:B------:R-:W-:Y:S01]  /*0ce0*/  CS2R R186, SRZ ;  /* 0x0000000000ba7805 */ /* 0x000fe2000001ff00 */
[----:B-1----:R-:W-:-:S05]  /*0cf0*/  @P0 IMAD.WIDE R2, R11, 0x4, R2 ;  /* 0x000000040b020825 */ /* 0x002fca00078e0202 */
[----:B------:R1:W5:Y:S01]  /*0d00*/  @P0 LDG.E R10, desc[UR10][R2.64] ;  /* 0x0000000a020a0981 */ /* 0x000362000c1e1900 */
[----:B------:R-:W-:-:S04]  /*0d10*/  PLOP3.LUT P0, PT, PT, PT, PT, 0x8, 0x0 ;  /* 0x000000000000781c */ /* 0x000fc80003f0e170 */
[----:B------:R-:W-:Y:S09]  /*0d20*/  @!P1 BRA `(.L_x_5275) ;  /* 0x00000000002c9947 */ /* 0x000ff20003800000 */
[----:B-1----:R-:W1:Y:S01]  /*0d30*/  LDC.64 R2, c[0x0][0x378] ;  /* 0x0000de00ff027b82 */ /* 0x002e620000000a00 */
[----:B------:R-:W-:-:S05]  /*0d40*/  SHF.R.S32.HI R5, RZ, 0x1f, R11 ;  /* 0x0000001fff057819 */ /* 0x000fca000001140b */
[-C--:B-1----:R-:W-:Y:S02]  /*0d50*/  IMAD R0, R5, R2.reuse, RZ ;  /* 0x0000000205007224 */ /* 0x082fe400078e02ff */
[----:B------:R-:W-:-:S04]  /*0d60*/  IMAD.WIDE.U32 R4, R11, R2, RZ ;  /* 0x000000020b047225 */ /* 0x000fc800078e00ff */
[----:B------:R-:W-:Y:S01]  /*0d70*/  IMAD R3, R11, R3, R0 ;  /* 0x000000030b037224 */ /* 0x000fe200078e0200 */
[----:B------:R-:W-:-:S03]  /*0d80*/  LEA R186, P1, R4, UR4, 0x2 ;  /* 0x0000000404ba7c11 */ /* 0x000fc6000f8210ff */
[----:B------:R-:W-:Y:S01]  /*0d90*/  IMAD.IADD R3, R5, 0x1, R3 ;  /* 0x0000000105037824 */ /* 0x000fe200078e0203 */
[----:B------:R-:W-:-:S04]  /*0da0*/  ISETP.NE.U32.AND P0, PT, R186, RZ, PT ;  /* 0x000000ffba00720c */ /* 0x000fc80003f05070 */
[----:B------:R-:W-:-:S04]  /*0db0*/  SHF.L.U64.HI R3, R4, 0x2, R3 ;  /* 0x0000000204037819 */ /* 0x000fc80000010203 */
[----:B------:R-:W-:-:S04]  /*0dc0*/  IADD3.X R187, R3, UR5, RZ, P1, !PT ;  /* 0x0000000503bb7c10 */ /* 0x000fc80008ffe4ff */
[----:B------:R-:W-:-:S13]  /*0dd0*/  ISETP.NE.AND.EX P0, PT, R187, RZ, PT, P0 ;  /* 0x000000ffbb00720c */ /* 0x000fda0003f05300 */
.L_x_5275:
[----:B------:R-:W-:Y:S05]  /*0de0*/  @!P0 BRA `(.L_x_5276) ;  /* 0x0000000400448947 */ /* 0x000fea0003800000 */
[----:B------:R-:W1:Y:S01]  /*0df0*/  LDC R6, c[0x0][0x380] ;  /* 0x0000e000ff067b82 */ /* 0x000e620000000800 */
[----:B------:R-:W-:Y:S01]  /*0e00*/  LEA R9, R124, 0xffffff80, 0x7 ;  /* 0xffffff807c097811 */ /* 0x000fe200078e38ff */
[----:B------:R-:W-:-:S03]  /*0e10*/  ULDC.64 UR4, c[0x0][0x230] ;  /* 0x00008c0000047ab9 */ /* 0x000fc60000000a00 */
[----:B------:R-:W-:-:S03]  /*0e20*/  IABS R0, R9 ;  /* 0x0000000900007213 */ /* 0x000fc60000000000 */
[----:B------:R-:W2:Y:S01]  /*0e30*/  LDC.64 R116, c[0x0][0x248] ;  /* 0x00009200ff747b82 */ /* 0x000ea20000000a00 */
[----:B-1----:R-:W-:-:S04]  /*0e40*/  IABS R3, R6 ;  /* 0x0000000600037213 */ /* 0x002fc80000000000 */
[----:B------:R-:W1:Y:S08]  /*0e50*/  I2F.RP R7, R3 ;  /* 0x0000000300077306 */ /* 0x000e700000209400 */
[----:B-1----:R-:W1:Y:S02]  /*0e60*/  MUFU.RCP R4, R7 ;  /* 0x0000000700047308 */ /* 0x002e640000001000 */
[----:B-1----:R-:W-:Y:S01]  /*0e70*/  IADD3 R4, R4, 0xffffffe, RZ ;  /* 0x0ffffffe04047810 */ /* 0x002fe20007ffe0ff */
[----:B------:R-:W1:Y:S05]  /*0e80*/  LDC R7, c[0x0][0x278] ;  /* 0x00009e00ff077b82 */ /* 0x000e6a0000000800 */
[----:B------:R-:W3:Y:S02]  /*0e90*/  F2I.FTZ.U32.TRUNC.NTZ R5, R4 ;  /* 0x0000000400057305 */ /* 0x000ee4000021f000 */
[----:B---3--:R-:W-:Y:S01]  /*0ea0*/  IMAD.MOV R2, RZ, RZ, -R5 ;  /* 0x000000ffff027224 */ /* 0x008fe200078e0a05 */
        /* <DEDUP_REMOVED lines=18> */
[----:B------:R-:W3:Y:S01]  /*0fd0*/  LDG.E R0, desc[UR10][R18.64] ;  /* 0x0000000a12007981 */ /* 0x000ee2000c1e1900 */
[----:B-1----:R-:W-:-:S04]  /*0fe0*/  IABS R2, R7 ;  /* 0x0000000700027213 */ /* 0x002fc80000000000 */
[----:B------:R-:W1:Y:S08]  /*0ff0*/  I2F.RP R5, R2 ;  /* 0x0000000200057306 */ /* 0x000e700000209400 */
        /* <DEDUP_REMOVED lines=12> */
[----:B------:R-:W-:-:S04]  /*10c0*/  IADD3 R4, -R13, RZ, RZ ;  /* 0x000000ff0d047210 */ /* 0x000fc80007ffe1ff */
[----:B------:R-:W-:Y:S01]  /*10d0*/  ISETP.GT.U32.AND P2, PT, R2, R3, PT ;  /* 0x000000030200720c */ /* 0x000fe20003f44070 */
[----:B------:R-:W-:-:S05]  /*10e0*/  IMAD R9, R6, R4, R9 ;  /* 0x0000000406097224 */ /* 0x000fca00078e0209 */
[----:B------:R-:W-:-:S07]  /*10f0*/  SHF.R.S32.HI R23, RZ, 0x1f, R9 ;  /* 0x0000001fff177819 */ /* 0x000fce0000011409 */
[-C--:B------:R-:W-:Y:S01]  /*1100*/  @!P2 IADD3 R3, R3, -R2.reuse, RZ ;  /* 0x800000020303a210 */ /* 0x080fe20007ffe0ff */
[----:B------:R-:W-:Y:S01]  /*1110*/  @!P2 VIADD R26, R26, 0x1 ;  /* 0x000000011a1aa836 */ /* 0x000fe20000000000 */
[----:B------:R-:W-:Y:S02]  /*1120*/  ISETP.NE.AND P2, PT, R7, RZ, PT ;  /* 0x000000ff0700720c */ /* 0x000fe40003f45270 */
[----:B------:R-:W-:Y:S02]  /*1130*/  ISETP.GE.U32.AND P3, PT, R3, R2, PT ;  /* 0x000000020300720c */ /* 0x000fe40003f66070 */
[----:B------:R-:W-:-:S04]  /*1140*/  LOP3.LUT R2, R16, R7, RZ, 0x3c, !PT ;  /* 0x0000000710027212 */ /* 0x000fc800078e3cff */
[----:B------:R-:W-:Y:S02]  /*1150*/  ISETP.GE.AND P1, PT, R2, RZ, PT ;  /* 0x000000ff0200720c */ /* 0x000fe40003f26270 */
[----:B------:R-:W1:Y:S05]  /*1160*/  LDC.64 R2, c[0x0][0x238] ;  /* 0x00008e00ff027b82 */ /* 0x000e6a0000000a00 */
[----:B------:R-:W-:-:S06]  /*1170*/  @P3 VIADD R26, R26, 0x1 ;  /* 0x000000011a1a3836 */ /* 0x000fcc0000000000 */
[----:B------:R-:W-:Y:S02]  /*1180*/  @!P1 IADD3 R26, -R26, RZ, RZ ;  /* 0x000000ff1a1a9210 */ /* 0x000fe40007ffe1ff */
[----:B------:R-:W-:-:S04]  /*1190*/  @!P2 LOP3.LUT R26, RZ, R7, RZ, 0x33, !PT ;  /* 0x00000007ff1aa212 */ /* 0x000fc800078e33ff */
[----:B------:R-:W-:Y:S02]  /*11a0*/  SHF.R.S32.HI R7, RZ, 0x1f, R26 ;  /* 0x0000001fff077819 */ /* 0x000fe4000001141a */
[----:B---3--:R-:W-:Y:S01]  /*11b0*/  SHF.R.S32.HI R5, RZ, 0x1f, R0 ;  /* 0x0000001fff057819 */ /* 0x008fe20000011400 */
[----:B------:R-:W-:-:S04]  /*11c0*/  IMAD.WIDE.U32 R12, R0, UR4, RZ ;  /* 0x00000004000c7c25 */ /* 0x000fc8000f8e00ff */
[C---:B------:R-:W-:Y:S02]  /*11d0*/  IMAD R15, R5.reuse, UR4, RZ ;  /* 0x00000004050f7c24 */ /* 0x040fe4000f8e02ff */
[----:B-1----:R-:W-:Y:S02]  /*11e0*/  IMAD R5, R5, R2, RZ ;  /* 0x0000000205057224 */ /* 0x002fe400078e02ff */
[C---:B------:R-:W-:Y:S01]  /*11f0*/  IMAD R4, R0.reuse, UR5, R15 ;  /* 0x0000000500047c24 */ /* 0x040fe2000f8e020f */
[----:B------:R-:W-:Y:S01]  /*1200*/  ULDC.64 UR4, c[0x0][0x260] ;  /* 0x0000980000047ab9 */ /* 0x000fe20000000a00 */
[----:B------:R-:W-:Y:S02]  /*1210*/  IMAD R3, R0, R3, R5 ;  /* 0x0000000300037224 */ /* 0x000fe400078e0205 */
[----:B------:R-:W-:Y:S02]  /*1220*/  IMAD.IADD R13, R13, 0x1, R4 ;  /* 0x000000010d0d7824 */ /* 0x000fe400078e0204 */
[----:B--2---:R-:W-:-:S02]  /*1230*/  IMAD R4, R23, R116, RZ ;  /* 0x0000007417047224 */ /* 0x004fc400078e02ff */
[----:B------:R-:W-:-:S04]  /*1240*/  IMAD.WIDE.U32 R12, R9, R116, R12 ;  /* 0x00000074090c7225 */ /* 0x000fc800078e000c */
[----:B------:R-:W-:Y:S01]  /*1250*/  IMAD R4, R9, R117, R4 ;  /* 0x0000007509047224 */ /* 0x000fe200078e0204 */
[----:B------:R-:W-:-:S04]  /*1260*/  MOV R14, R12 ;  /* 0x0000000c000e7202 */ /* 0x000fc80000000f00 */
[----:B------:R-:W-:Y:S01]  /*1270*/  IADD3 R15, R13, R4, RZ ;  /* 0x000000040d0f7210 */ /* 0x000fe20007ffe0ff */
[----:B------:R-:W-:Y:S02]  /*1280*/  IMAD R13, R7, UR4, RZ ;  /* 0x00000004070d7c24 */ /* 0x000fe4000f8e02ff */
[----:B------:R-:W-:-:S04]  /*1290*/  IMAD.WIDE.U32 R4, R0, R2, RZ ;  /* 0x0000000200047225 */ /* 0x000fc800078e00ff */
[C---:B------:R-:W-:Y:S01]  /*12a0*/  IMAD R13, R26.reuse, UR5, R13 ;  /* 0x000000051a0d7c24 */ /* 0x040fe2000f8e020d */
[----:B------:R-:W-:Y:S01]  /*12b0*/  IADD3 R6, R5, R3, RZ ;  /* 0x0000000305067210 */ /* 0x000fe20007ffe0ff */
[----:B------:R-:W-:-:S04]  /*12c0*/  IMAD.WIDE.U32 R24, R26, UR4, R14 ;  /* 0x000000041a187c25 */ /* 0x000fc8000f8e000e */
[----:B------:R-:W-:Y:S01]  /*12d0*/  IMAD.MOV.U32 R8, RZ, RZ, R4 ;  /* 0x000000ffff087224 */ /* 0x000fe200078e0004 */
[----:B------:R-:W-:Y:S01]  /*12e0*/  IADD3 R0, R25, R13, RZ ;  /* 0x0000000d19007210 */ /* 0x000fe20007ffe0ff */
[----:B------:R-:W-:Y:S06]  /*12f0*/  BRA `(.L_x_5277) ;  /* 0x0000000400307947 */ /* 0x000fec0003800000 */
.L_x_5276:
[----:B------:R-:W1:Y:S01]  /*1300*/  LDC R15, c[0x0][0x278] ;  /* 0x00009e00ff0f7b82 */ /* 0x000e620000000800 */
[----:B------:R-:W-:Y:S02]  /*1310*/  ISETP.NE.AND P4, PT, R13, -0x1, PT ;  /* 0xffffffff0d00780c */ /* 0x000fe40003f85270 */
[----:B------:R-:W-:-:S04]  /*1320*/  LEA R9, R124, 0xffffff80, 0x7 ;  /* 0xffffff807c097811 */ /* 0x000fc800078e38ff */
[----:B------:R-:W-:-:S07]  /*1330*/  SHF.R.S32.HI R23, RZ, 0x1f, R9 ;  /* 0x0000001fff177819 */ /* 0x000fce0000011409 */
[----:B------:R-:W2:Y:S01]  /*1340*/  @P4 LDC.64 R116, c[0x0][0x248] ;  /* 0x00009200ff744b82 */ /* 0x000ea20000000a00 */
[----:B------:R-:W-:Y:S01]  /*1350*/  @P4 IMAD.IADD R18, R12, 0x1, R13 ;  /* 0x000000010c124824 */ /* 0x000fe200078e020d */
[----:B-1----:R-:W-:-:S04]  /*1360*/  IABS R3, R15 ;  /* 0x0000000f00037213 */ /* 0x002fc80000000000 */
[----:B------:R-:W1:Y:S01]  /*1370*/  I2F.RP R6, R3 ;  /* 0x0000000300067306 */ /* 0x000e620000209400 */
[C---:B--2---:R-:W-:Y:S02]  /*1380*/  @P4 IMAD R7, R18.reuse, R117, RZ ;  /* 0x0000007512074224 */ /* 0x044fe400078e02ff */
[----:B------:R-:W-:-:S05]  /*1390*/  @P4 IMAD.WIDE.U32 R18, R18, R116, RZ ;  /* 0x0000007412124225 */ /* 0x000fca00078e00ff */
[----:B-1----:R-:W1:Y:S01]  /*13a0*/  MUFU.RCP R4, R6 ;  /* 0x0000000600047308 */ /* 0x002e620000001000 */
[----:B------:R-:W-:Y:S01]  /*13b0*/  @P4 IADD3 R7, R19, R7, RZ ;  /* 0x0000000713074210 */ /* 0x000fe20007ffe0ff */
[----:B-1----:R-:W-:Y:S01]  /*13c0*/  VIADD R4, R4, 0xffffffe ;  /* 0x0ffffffe04047836 */ /* 0x002fe20000000000 */
[----:B------:R-:W-:-:S05]  /*13d0*/  @P4 MOV R6, R18 ;  /* 0x0000001200064202 */ /* 0x000fca0000000f00 */
        /* <DEDUP_REMOVED lines=16> */
[----:B------:R-:W-:Y:S02]  /*14e0*/  LOP3.LUT R0, R16, R15, RZ, 0x3c, !PT ;  /* 0x0000000f10007212 */ /* 0x000fe400078e3cff */
[----:B------:R-:W-:Y:S02]  /*14f0*/  ISETP.NE.AND P1, PT, R15, RZ, PT ;  /* 0x000000ff0f00720c */ /* 0x000fe40003f25270 */
[----:B------:R-:W-:-:S06]  /*1500*/  ISETP.GE.AND P2, PT, R0, RZ, PT ;  /* 0x000000ff0000720c */ /* 0x000fcc0003f46270 */
[----:B------:R-:W-:-:S07]  /*1510*/  @P3 VIADD R26, R26, 0x1 ;  /* 0x000000011a1a3836 */ /* 0x000fce0000000000 */
[----:B------:R-:W-:Y:S01]  /*1520*/  @!P2 IMAD.MOV R26, RZ, RZ, -R26 ;  /* 0x000000ffff1aa224 */ /* 0x000fe200078e0a1a */
[----:B-1----:R-:W-:Y:S06]  /*1530*/  @P4 BRA `(.L_x_5278) ;  /* 0x0000000000304947 */ /* 0x002fec0003800000 */
[----:B------:R-:W1:Y:S01]  /*1540*/  LDC.64 R116, c[0x0][0x248] ;  /* 0x00009200ff747b82 */ /* 0x000e620000000a00 */
[----:B------:R-:W-:-:S07]  /*1550*/  SHF.R.S32.HI R17, RZ, 0x1f, R12 ;  /* 0x0000001fff117819 */ /* 0x000fce000001140c */
[----:B------:R-:W3:Y:S01]  /*1560*/  LDC.64 R6, c[0x0][0x230] ;  /* 0x00008c00ff067b82 */ /* 0x000ee20000000a00 */
[-C--:B-1----:R-:W-:Y:S01]  /*1570*/  IMAD R8, R17, R116.reuse, RZ ;  /* 0x0000007411087224 */ /* 0x082fe200078e02ff */
[----:B-----5:R-:W-:Y:S01]  /*1580*/  SHF.R.S32.HI R17, RZ, 0x1f, R10 ;  /* 0x0000001fff117819 */ /* 0x020fe2000001140a */
[----:B------:R-:W-:-:S04]  /*1590*/  IMAD.WIDE.U32 R18, R12, R116, RZ ;  /* 0x000000740c127225 */ /* 0x000fc800078e00ff */
[----:B------:R-:W-:Y:S02]  /*15a0*/  IMAD R8, R12, R117, R8 ;  /* 0x000000750c087224 */ /* 0x000fe400078e0208 */
[----:B---3--:R-:W-:-:S03]  /*15b0*/  IMAD R0, R17, R6, RZ ;  /* 0x0000000611007224 */ /* 0x008fc600078e02ff */
[----:B------:R-:W-:Y:S01]  /*15c0*/  IADD3 R19, R19, R8, RZ ;  /* 0x0000000813137210 */ /* 0x000fe20007ffe0ff */
[C---:B------:R-:W-:Y:S02]  /*15d0*/  IMAD R0, R10.reuse, R7, R0 ;  /* 0x000000070a007224 */ /* 0x040fe400078e0200 */
[----:B------:R-:W-:-:S05]  /*15e0*/  IMAD.WIDE.U32 R6, R10, R6, R18 ;  /* 0x000000060a067225 */ /* 0x000fca00078e0012 */
[----:B------:R-:W-:-:S07]  /*15f0*/  IADD3 R7, R7, R0, RZ ;  /* 0x0000000007077210 */ /* 0x000fce0007ffe0ff */
.L_x_5278:
[----:B------:R-:W-:Y:S01]  /*1600*/  IMAD R0, R23, R116, RZ ;  /* 0x0000007417007224 */ /* 0x000fe200078e02ff */
[----:B------:R-:W-:Y:S01]  /*1610*/  @!P1 LOP3.LUT R26, RZ, R15, RZ, 0x33, !PT ;  /* 0x0000000fff1a9212 */ /* 0x000fe200078e33ff */
[----:B------:R-:W-:Y:S01]  /*1620*/  IMAD.WIDE.U32 R18, R116, R9, R6 ;  /* 0x0000000974127225 */ /* 0x000fe200078e0006 */
[----:B------:R-:W-:Y:S02]  /*1630*/  @P4 IADD3 R6, R12, R13, RZ ;  /* 0x0000000d0c064210 */ /* 0x000fe40007ffe0ff */
[----:B------:R-:W-:Y:S01]  /*1640*/  SHF.R.S32.HI R7, RZ, 0x1f, R26 ;  /* 0x0000001fff077819 */ /* 0x000fe2000001141a */
[----:B------:R-:W-:-:S04]  /*1650*/  IMAD R15, R117, R9, R0 ;  /* 0x00000009750f7224 */ /* 0x000fc800078e0200 */
[----:B--2---:R-:W-:Y:S01]  /*1660*/  IMAD R0, R7, R2, RZ ;  /* 0x0000000207007224 */ /* 0x004fe200078e02ff */
[----:B------:R-:W-:Y:S01]  /*1670*/  IADD3 R19, R19, R15, RZ ;  /* 0x0000000f13137210 */ /* 0x000fe20007ffe0ff */
[----:B------:R-:W-:-:S04]  /*1680*/  @P4 IMAD.WIDE.U32 R14, R6, R4, RZ ;  /* 0x00000004060e4225 */ /* 0x000fc800078e00ff */
[----:B------:R-:W-:Y:S01]  /*1690*/  IMAD.WIDE.U32 R24, R26, R2, R18 ;  /* 0x000000021a187225 */ /* 0x000fe200078e0012 */
[----:B------:R-:W-:-:S03]  /*16a0*/  @P4 MOV R8, R14 ;  /* 0x0000000e00084202 */ /* 0x000fc60000000f00 */
[----:B------:R-:W-:Y:S02]  /*16b0*/  IMAD R0, R26, R3, R0 ;  /* 0x000000031a007224 */ /* 0x000fe400078e0200 */
[----:B------:R-:W-:-:S03]  /*16c0*/  @P4 IMAD R6, R6, R5, R15 ;  /* 0x0000000506064224 */ /* 0x000fc600078e020f */
[----:B------:R-:W-:Y:S01]  /*16d0*/  IADD3 R0, R25, R0, RZ ;  /* 0x0000000019007210 */ /* 0x000fe20007ffe0ff */
[----:B------:R-:W-:Y:S06]  /*16e0*/  @P4 BRA `(.L_x_5277) ;  /* 0x0000000000344947 */ /* 0x000fec0003800000 */
[----:B------:R-:W1:Y:S01]  /*16f0*/  LDC.64 R4, c[0x0][0x250] ;  /* 0x00009400ff047b82 */ /* 0x000e620000000a00 */
[----:B------:R-:W-:-:S07]  /*1700*/  SHF.R.S32.HI R13, RZ, 0x1f, R12 ;  /* 0x0000001fff0d7819 */ /* 0x000fce000001140c */
[----:B------:R-:W2:Y:S01]  /*1710*/  LDC.64 R2, c[0x0][0x238] ;  /* 0x00008e00ff027b82 */ /* 0x000ea20000000a00 */
[-C--:B-1----:R-:W-:Y:S01]  /*1720*/  IMAD R6, R13, R4.reuse, RZ ;  /* 0x000000040d067224 */ /* 0x082fe200078e02ff */
[----:B-----5:R-:W-:Y:S01]  /*1730*/  SHF.R.S32.HI R13, RZ, 0x1f, R10 ;  /* 0x0000001fff0d7819 */ /* 0x020fe2000001140a */
        /* <DEDUP_REMOVED lines=8> */
.L_x_5277:
[----:B------:R-:W-:Y:S01]  /*17c0*/  ISETP.NE.AND P1, PT, R180, -0x1, PT ;  /* 0xffffffffb400780c */ /* 0x000fe20003f25270 */
[----:B------:R-:W1:Y:S01]  /*17d0*/  S2UR UR8, SR_CgaCtaId ;  /* 0x00000000000879c3 */ /* 0x000e620000008800 */
[----:B------:R-:W-:Y:S01]  /*17e0*/  SHF.R.S32.HI R129, RZ, 0x1f, R122 ;  /* 0x0000001fff817819 */ /* 0x000fe2000001147a */
[----:B------:R-:W-:Y:S01]  /*17f0*/  IMAD.IADD R175, R183, 0x1, -R130 ;  /* 0x00000001b7af7824 */ /* 0x000fe200078e0a82 */
[----:B------:R-:W-:Y:S01]  /*1800*/  SHF.R.S32.HI R29, RZ, 0x1f, R16 ;  /* 0x0000001fff1d7819 */ /* 0x000fe20000011410 */
[----:B------:R-:W-:Y:S01]  /*1810*/  ULDC.64 UR4, c[0x0][0x258] ;  /* 0x0000960000047ab9 */ /* 0x000fe20000000a00 */
[CC--:B------:R-:W-:Y:S01]  /*1820*/  LEA.HI R15, R129.reuse, R122.reuse, RZ, 0x3 ;  /* 0x0000007a810f7211 */ /* 0x0c0fe200078f18ff */
[----:B------:R-:W-:Y:S01]  /*1830*/  ULDC.64 UR6, c[0x0][0x268] ;  /* 0x00009a0000067ab9 */ /* 0x000fe20000000a00 */
[----:B------:R-:W-:Y:S01]  /*1840*/  LEA.HI R12, R129, R122, RZ, 0x4 ;  /* 0x0000007a810c7211 */ /* 0x000fe200078f20ff */
[----:B------:R-:W-:Y:S01]  /*1850*/  IMAD R29, R29, UR4, RZ ;  /* 0x000000041d1d7c24 */ /* 0x000fe2000f8e02ff */
[----:B------:R-:W-:Y:S01]  /*1860*/  SHF.R.S32.HI R20, RZ, 0x3, R15 ;  /* 0x00000003ff147819 */ /* 0x000fe2000001140f */
[----:B------:R-:W-:Y:S01]  /*1870*/  BSSY B0, `(.L_x_5279) ;  /* 0x000004a000007945 */ /* 0x000fe20003800000 */
[----:B------:R-:W-:Y:S01]  /*1880*/  LOP3.LUT R15, R15, 0xfffffff8, RZ, 0xc0, !PT ;  /* 0xfffffff80f0f7812 */ /* 0x000fe200078ec0ff */
[----:B------:R-:W2:Y:S01]  /*1890*/  @!P1 LDC.64 R2, c[0x0][0x228] ;  /* 0x00008a00ff029b82 */ /* 0x000ea20000000a00 */
[----:B------:R-:W-:Y:S01]  /*18a0*/  @!P1 SHF.R.S32.HI R13, RZ, 0x1f, R11 ;  /* 0x0000001fff0d9819 */ /* 0x000fe2000001140b */
[----:B------:R-:W-:Y:S01]  /*18b0*/  IMAD R29, R16, UR5, R29 ;  /* 0x00000005101d7c24 */ /* 0x000fe2000f8e021d */
[----:B------:R-:W-:Y:S01]  /*18c0*/  SHF.R.S32.HI R21, RZ, 0x1f, R20 ;  /* 0x0000001fff157819 */ /* 0x000fe20000011414 */
[----:B------:R-:W-:Y:S01]  /*18d0*/  IMAD.IADD R88, R122, 0x1, -R15 ;  /* 0x000000017a587824 */ /* 0x000fe200078e0a0f */
[----:B------:R-:W-:-:S03]  /*18e0*/  IADD3 R181, R124, -0x1, RZ ;  /* 0xffffffff7cb57810 */ /* 0x000fc60007ffe0ff */
[----:B------:R-:W3:Y:S01]  /*18f0*/  @P1 LDC.64 R4, c[0x0][0x240] ;  /* 0x00009000ff041b82 */ /* 0x000ee20000000a00 */
[----:B------:R-:W-:Y:S02]  /*1900*/  IMAD.SHL.U32 R184, R88, 0x8, RZ ;  /* 0x0000000858b87824 */ /* 0x000fe400078e00ff */
[----:B------:R-:W-:-:S03]  /*1910*/  IMAD.WIDE R30, R31, 0x40, R20 ;  /* 0x000000401f1e7825 */ /* 0x000fc600078e0214 */
[----:B------:R-:W-:Y:S01]  /*1920*/  IADD3 R24, P3, R184, R24, RZ ;  /* 0x00000018b8187210 */ /* 0x000fe20007f7e0ff */
[-C--:B--2--5:R-:W-:Y:S02]  /*1930*/  @!P1 IMAD R10, R13, R2.reuse, RZ ;  /* 0x000000020d0a9224 */ /* 0x0a4fe400078e02ff */
[----:B------:R-:W-:Y:S02]  /*1940*/  IMAD.SHL.U32 R13, R20, 0x40, RZ ;  /* 0x00000040140d7824 */ /* 0x000fe400078e00ff */
[C---:B------:R-:W-:Y:S02]  /*1950*/  @!P1 IMAD R10, R11.reuse, R3, R10 ;  /* 0x000000030b0a9224 */ /* 0x040fe400078e020a */
[----:B------:R-:W-:Y:S01]  /*1960*/  @!P1 IMAD.WIDE.U32 R14, R11, R2, RZ ;  /* 0x000000020b0e9225 */ /* 0x000fe200078e00ff */
[----:B------:R-:W-:Y:S02]  /*1970*/  LOP3.LUT R13, R13, 0x1c0, RZ, 0xc0, !PT ;  /* 0x000001c00d0d7812 */ /* 0x000fe400078ec0ff */
[----:B------:R-:W-:Y:S01]  /*1980*/  LOP3.LUT R11, R12, 0xfffffff0, RZ, 0xc0, !PT ;  /* 0xfffffff00c0b7812 */ /* 0x000fe200078ec0ff */
[----:B---3--:R-:W-:Y:S01]  /*1990*/  @P1 IMAD.WIDE.U32 R18, R180, R4, RZ ;  /* 0x00000004b4121225 */ /* 0x008fe200078e00ff */
[----:B------:R-:W-:-:S02]  /*19a0*/  LOP3.LUT R3, R13, 0x38, R184, 0xf8, !PT ;  /* 0x000000380d037812 */ /* 0x000fc400078ef8b8 */
[----:B------:R-:W-:Y:S01]  /*19b0*/  SHF.R.U32.HI R182, RZ, 0x3, R13 ;  /* 0x00000003ffb67819 */ /* 0x000fe2000001160d */
[----:B------:R-:W-:Y:S01]  /*19c0*/  @P1 IMAD R5, R180, R5, R19 ;  /* 0x00000005b4051224 */ /* 0x000fe200078e0213 */
[----:B------:R-:W-:Y:S01]  /*19d0*/  SHF.R.S32.HI R13, RZ, 0x1f, R184 ;  /* 0x0000001fff0d7819 */ /* 0x000fe200000114b8 */
[----:B------:R-:W-:Y:S01]  /*19e0*/  @!P1 IMAD.IADD R5, R15, 0x1, R10 ;  /* 0x000000010f059824 */ /* 0x000fe200078e020a */
[----:B------:R-:W-:Y:S01]  /*19f0*/  LOP3.LUT R182, R3, R182, RZ, 0x3c, !PT ;  /* 0x000000b603b67212 */ /* 0x000fe200078e3cff */
[----:B------:R-:W-:Y:S01]  /*1a00*/  @P1 IMAD.MOV.U32 R3, RZ, RZ, R18 ;  /* 0x000000ffff031224 */ /* 0x000fe200078e0012 */
[----:B------:R-:W-:Y:S01]  /*1a10*/  @!P1 MOV R3, R14 ;  /* 0x0000000e00039202 */ /* 0x000fe20000000f00 */
[----:B------:R-:W-:Y:S01]  /*1a20*/  IMAD.IADD R10, R122, 0x1, -R11 ;  /* 0x000000017a0a7824 */ /* 0x000fe200078e0a0b */
[----:B------:R-:W-:Y:S01]  /*1a30*/  LEA.HI R11, R129, R122, RZ, 0x6 ;  /* 0x0000007a810b7211 */ /* 0x000fe200078f30ff */
[----:B------:R-:W-:Y:S01]  /*1a40*/  IMAD.X R25, R13, 0x1, R0, P3 ;  /* 0x000000010d197824 */ /* 0x000fe200018e0600 */
[----:B------:R-:W-:-:S02]  /*1a50*/  IADD3 R18, P1, R184, R3, RZ ;  /* 0x00000003b8127210 */ /* 0x000fc40007f3e0ff */
[----:B------:R-:W-:Y:S01]  /*1a60*/  SHF.R.S32.HI R15, RZ, 0x1f, R10 ;  /* 0x0000001fff0f7819 */ /* 0x000fe2000001140a */
[----:B------:R-:W-:Y:S01]  /*1a70*/  IMAD.SHL.U32 R11, R11, 0x8, RZ ;  /* 0x000000080b0b7824 */ /* 0x000fe200078e00ff */
[----:B------:R-:W-:Y:S01]  /*1a80*/  IADD3 R2, P2, R184, R8, RZ ;  /* 0x00000008b8027210 */ /* 0x000fe20007f5e0ff */
[----:B------:R-:W-:Y:S01]  /*1a90*/  IMAD.X R19, R13, 0x1, R5, P1 ;  /* 0x000000010d137824 */ /* 0x000fe200008e0605 */
[----:B------:R-:W-:Y:S01]  /*1aa0*/  ISETP.GE.AND P1, PT, R20, R175, PT ;  /* 0x000000af1400720c */ /* 0x000fe20003f26270 */
[----:B------:R-:W-:Y:S01]  /*1ab0*/  IMAD R5, R7, UR6, RZ ;  /* 0x0000000607057c24 */ /* 0x000fe2000f8e02ff */
[----:B------:R-:W-:Y:S01]  /*1ac0*/  LEA.HI R4, R15, R10, RZ, 0x3 ;  /* 0x0000000a0f047211 */ /* 0x000fe200078f18ff */
[----:B------:R-:W-:Y:S01]  /*1ad0*/  IMAD.WIDE.U32 R16, R16, UR4, R18 ;  /* 0x0000000410107c25 */ /* 0x000fe2000f8e0012 */
[----:B------:R-:W-:Y:S01]  /*1ae0*/  UMOV UR4, 0x400 ;  /* 0x0000040000047882 */ /* 0x000fe20000000000 */
[----:B------:R-:W-:Y:S01]  /*1af0*/  LOP3.LUT R182, R182, 0xfffffe00, R11, 0xf8, !PT ;  /* 0xfffffe00b6b67812 */ /* 0x000fe200078ef80b */
[----:B-1----:R-:W-:Y:S01]  /*1b00*/  ULEA UR4, UR8, UR4, 0x18 ;  /* 0x0000000408047291 */ /* 0x002fe2000f8ec03f */
[----:B------:R-:W-:Y:S01]  /*1b10*/  LOP3.LUT R15, R4, 0xfffffff8, RZ, 0xc0, !PT ;  /* 0xfffffff8040f7812 */ /* 0x000fe200078ec0ff */
[----:B------:R-:W-:-:S02]  /*1b20*/  IMAD.X R3, R13, 0x1, R6, P2 ;  /* 0x000000010d037824 */ /* 0x000fc400010e0606 */
[----:B------:R-:W-:Y:S01]  /*1b30*/  VIADD R7, R20, 0x10 ;  /* 0x0000001014077836 */ /* 0x000fe20000000000 */
[----:B------:R-:W-:Y:S01]  /*1b40*/  IADD3 R10, R10, -R15, RZ ;  /* 0x8000000f0a0a7210 */ /* 0x000fe20007ffe0ff */
[----:B------:R-:W-:Y:S01]  /*1b50*/  VIADD R19, R20, 0x20 ;  /* 0x0000002014137836 */ /* 0x000fe20000000000 */
[----:B------:R-:W-:Y:S01]  /*1b60*/  LEA R182, R182, UR4, 0x1 ;  /* 0x00000004b6b67c11 */ /* 0x000fe2000f8e08ff */
[----:B------:R-:W-:Y:S01]  /*1b70*/  VIADD R15, R20, 0x30 ;  /* 0x00000030140f7836 */ /* 0x000fe20000000000 */
[-C--:B------:R-:W-:Y:S01]  /*1b80*/  ISETP.GE.AND P4, PT, R7, R175.reuse, PT ;  /* 0x000000af0700720c */ /* 0x080fe20003f86270 */
[C---:B------:R-:W-:Y:S01]  /*1b90*/  IMAD R6, R26.reuse, UR7, R5 ;  /* 0x000000071a067c24 */ /* 0x040fe2000f8e0205 */
[-C--:B------:R-:W-:Y:S01]  /*1ba0*/  ISETP.GE.AND P3, PT, R19, R175.reuse, PT ;  /* 0x000000af1300720c */ /* 0x080fe20003f66270 */
[----:B------:R-:W-:Y:S01]  /*1bb0*/  IMAD.WIDE.U32 R26, R26, UR6, R2 ;  /* 0x000000061a1a7c25 */ /* 0x000fe2000f8e0002 */
[----:B------:R-:W-:-:S03]  /*1bc0*/  ISETP.GE.AND P2, PT, R15, R175, PT ;  /* 0x000000af0f00720c */ /* 0x000fc60003f46270 */
[----:B------:R-:W-:Y:S02]  /*1bd0*/  IMAD.SHL.U32 R2, R181, 0x80, RZ ;  /* 0x00000080b5027824 */ /* 0x000fe400078e00ff */
[----:B------:R-:W-:Y:S01]  /*1be0*/  IMAD.IADD R29, R17, 0x1, R29 ;  /* 0x00000001111d7824 */ /* 0x000fe200078e021d */
        /* <DEDUP_REMOVED lines=18> */
.L_x_5280:
[----:B------:R-:W-:Y:S05]  /*1d10*/  BSYNC B0 ;  /* 0x0000000000007941 */ /* 0x000fea0003800000 */
.L_x_5279:
        /* <DEDUP_REMOVED lines=22> */
.L_x_5282:
[----:B------:R-:W-:Y:S05]  /*1e80*/  BSYNC B0 ;  /* 0x0000000000007941 */ /* 0x000fea0003800000 */
.L_x_5281:
        /* <DEDUP_REMOVED lines=22> */
.L_x_5284:
[----:B------:R-:W-:Y:S05]  /*1ff0*/  BSYNC B0 ;  /* 0x0000000000007941 */ /* 0x000fea0003800000 */
.L_x_5283:
        /* <DEDUP_REMOVED lines=21> */
.L_x_5286:
[----:B------:R-:W-:Y:S05]  /*2150*/  BSYNC B0 ;  /* 0x0000000000007941 */ /* 0x000fea0003800000 */
.L_x_5285:
[----:B------:R-:W-:Y:S01]  /*2160*/  IMAD.IADD R8, R120, 0x1, -R2 ;  /* 0x0000000178087824 */ /* 0x000fe200078e0a02 */
[----:B------:R-:W1:Y:S01]  /*2170*/  LDC.64 R118, c[0x0][0x250] ;  /* 0x00009400ff767b82 */ /* 0x000e620000000a00 */
[C---:B------:R-:W-:Y:S01]  /*2180*/  IADD3 R14, P1, R20.reuse, R9, RZ ;  /* 0x00000009140e7210 */ /* 0x040fe20007f3e0ff */
[C---:B------:R-:W-:Y:S01]  /*2190*/  IMAD R125, R21.reuse, R116, RZ ;  /* 0x00000074157d7224 */ /* 0x040fe200078e02ff */
[C---:B------:R-:W-:Y:S01]  /*21a0*/  IADD3 R13, R20.reuse, 0x50, RZ ;  /* 0x00000050140d7810 */ /* 0x040fe20007ffe0ff */
[----:B------:R-:W-:Y:S01]  /*21b0*/  IMAD.MOV.U32 R5, RZ, RZ, 0x20 ;  /* 0x00000020ff057424 */ /* 0x000fe200078e00ff */
[-C--:B------:R-:W-:Y:S01]  /*21c0*/  ISETP.GE.AND P6, PT, R20, R8.reuse, PT ;  /* 0x000000081400720c */ /* 0x080fe20003fc6270 */
[----:B------:R-:W-:Y:S01]  /*21d0*/  IMAD.X R23, R21, 0x1, R23, P1 ;  /* 0x0000000115177824 */ /* 0x000fe200008e0617 */
[----:B------:R-:W-:Y:S01]  /*21e0*/  BSSY B0, `(.L_x_5287) ;  /* 0x000001c000007945 */ /* 0x000fe20003800000 */
[----:B------:R-:W-:Y:S01]  /*21f0*/  IMAD.MOV.U32 R0, RZ, RZ, 0x10 ;  /* 0x00000010ff007424 */ /* 0x000fe200078e00ff */
[----:B------:R-:W-:Y:S01]  /*2200*/  R2P PR, R10, 0x6 ;  /* 0x000000060a007804 */ /* 0x000fe20000000000 */
[C---:B------:R-:W-:Y:S01]  /*2210*/  VIADD R17, R20.reuse, 0x40 ;  /* 0x0000004014117836 */ /* 0x040fe20000000000 */
[-C--:B------:R-:W-:Y:S01]  /*2220*/  ISETP.GE.AND P5, PT, R7, R8.reuse, PT ;  /* 0x000000080700720c */ /* 0x080fe20003fa6270 */
[C---:B------:R-:W-:Y:S01]  /*2230*/  IMAD R125, R20.reuse, R117, R125 ;  /* 0x00000075147d7224 */ /* 0x040fe200078e027d */
[----:B------:R-:W-:Y:S01]  /*2240*/  ISETP.GE.AND P4, PT, R19, R8, PT ;  /* 0x000000081300720c */ /* 0x000fe20003f86270 */
[----:B------:R-:W-:Y:S01]  /*2250*/  IMAD.WIDE.U32 R24, R20, R116, R24 ;  /* 0x0000007414187225 */ /* 0x000fe200078e0018 */
[----:B------:R-:W-:-:S02]  /*2260*/  SEL R5, R5, 0xffffffe0, !P2 ;  /* 0xffffffe005057807 */ /* 0x000fc40005000000 */
[----:B------:R-:W-:Y:S01]  /*2270*/  SEL R3, R0, 0xfffffff0, !P1 ;  /* 0xfffffff000037807 */ /* 0x000fe20004800000 */
[----:B------:R-:W-:Y:S01]  /*2280*/  VIADD R11, R20, 0x60 ;  /* 0x00000060140b7836 */ /* 0x000fe20000000000 */
[-C--:B------:R-:W-:Y:S01]  /*2290*/  ISETP.GE.AND P3, PT, R15, R8.reuse, PT ;  /* 0x000000080f00720c */ /* 0x080fe20003f66270 */
[----:B------:R-:W-:Y:S01]  /*22a0*/  IMAD.MOV.U32 R126, RZ, RZ, R24 ;  /* 0x000000ffff7e7224 */ /* 0x000fe200078e0018 */
[-C--:B------:R-:W-:Y:S02]  /*22b0*/  ISETP.GE.AND P2, PT, R17, R8.reuse, PT ;  /* 0x000000081100720c */ /* 0x080fe40003f46270 */
[----:B------:R-:W-:Y:S02]  /*22c0*/  ISETP.GE.AND P1, PT, R13, R8, PT ;  /* 0x000000080d00720c */ /* 0x000fe40003f26270 */
[----:B------:R-:W-:Y:S01]  /*22d0*/  IADD3 R125, R25, R125, RZ ;  /* 0x0000007d197d7210 */ /* 0x000fe20007ffe0ff */
        /* <DEDUP_REMOVED lines=12> */
.L_x_5288:
[----:B------:R-:W-:Y:S05]  /*23a0*/  BSYNC B0 ;  /* 0x0000000000007941 */ /* 0x000fea0003800000 */
.L_x_5287:
[----:B------:R-:W-:Y:S01]  /*23b0*/  BSSY B0, `(.L_x_5289) ;  /* 0x0000013000007945 */ /* 0x000fe20003800000 */
[----:B------:R-:W-:Y:S01]  /*23c0*/  ISETP.GE.AND P6, PT, R11, R8, PT ;  /* 0x000000080b00720c */ /* 0x000fe20003fc6270 */
[----:B------:R-:W-:Y:S01]  /*23d0*/  VIADD R9, R20, 0x70 ;  /* 0x0000007014097836 */ /* 0x000fe20000000000 */
[C---:B------:R-:W-:Y:S01]  /*23e0*/  SHF.L.U64.HI R176, R116.reuse, 0x4, R117 ;  /* 0x0000000474b07819 */ /* 0x040fe20000010275 */
[----:B------:R-:W-:Y:S01]  /*23f0*/  IMAD.SHL.U32 R177, R116, 0x10, RZ ;  /* 0x0000001074b17824 */ /* 0x000fe200078e00ff */
[----:B------:R-:W-:Y:S05]  /*2400*/  @P5 BRA `(.L_x_5290) ;  /* 0x0000000000345947 */ /* 0x000fea0003800000 */
[----:B------:R-:W-:Y:S02]  /*2410*/  ULDC UR5, c[0x0][0x2d0] ;  /* 0x0000b40000057ab9 */ /* 0x000fe40000000800 */
[----:B------:R-:W-:-:S13]  /*2420*/  ISETP.GE.AND P5, PT, R184, UR5, PT ;  /* 0x00000005b8007c0c */ /* 0x000fda000bfa6270 */
[----:B------:R1:W-:Y:S01]  /*2430*/  @P5 STS.128 [R182+0x2800], RZ ;  /* 0x002800ffb6005388 */ /* 0x0003e20000000c00 */
[----:B------:R-:W-:Y:S05]  /*2440*/  @P5 BRA `(.L_x_5290) ;  /* 0x0000000000245947 */ /* 0x000fea0003800000 */
[----:B-1----:R-:W-:Y:S01]  /*2450*/  IADD3 R25, P5, R177, R126, RZ ;  /* 0x0000007eb1197210 */ /* 0x002fe20007fbe0ff */
[----:B------:R-:W-:-:S04]  /*2460*/  ULDC.64 UR6, c[0x0][0x218] ;  /* 0x0000860000067ab9 */ /* 0x000fc80000000a00 */
[----:B------:R-:W-:Y:S01]  /*2470*/  IMAD.X R16, R176, 0x1, R125, P5 ;  /* 0x00000001b0107824 */ /* 0x000fe200028e067d */
[----:B------:R-:W-:-:S04]  /*2480*/  LEA R24, P5, R25, UR6, 0x1 ;  /* 0x0000000619187c11 */ /* 0x000fc8000f8a08ff */
[----:B------:R-:W-:-:S05]  /*2490*/  LEA.HI.X R25, R25, UR7, R16, 0x1, P5 ;  /* 0x0000000719197c11 */ /* 0x000fca000a8f0c10 */
[----:B------:R-:W-:Y:S01]  /*24a0*/  @!PT LDS RZ, [RZ] ;  /* 0x00000000fffff984 */ /* 0x000fe20000000800 */
[----:B------:R-:W-:Y:S01]  /*24b0*/  @!PT LDS RZ, [RZ] ;  /* 0x00000000fffff984 */ /* 0x000fe20000000800 */
[----:B------:R-:W-:Y:S01]  /*24c0*/  @!PT LDS RZ, [RZ] ;  /* 0x00000000fffff984 */ /* 0x000fe20000000800 */
[----:B------:R1:W-:Y:S04]  /*24d0*/  LDGSTS.E.BYPASS.LTC128B.128 [R182+0x2800], desc[UR10][R24.64] ;  /* 0x0280000018b67fae */ /* 0x0003e8000b901d4a */
.L_x_5290:
[----:B------:R-:W-:Y:S05]  /*24e0*/  BSYNC B0 ;  /* 0x0000000000007941 */ /* 0x000fea0003800000 */
.L_x_5289:
[----:B------:R-:W-:Y:S01]  /*24f0*/  BSSY B0, `(.L_x_5291) ;  /* 0x0000010000007945 */ /* 0x000fe20003800000 */
[----:B------:R-:W-:-:S03]  /*2500*/  ISETP.GE.AND P5, PT, R9, R8, PT ;  /* 0x000000080900720c */ /* 0x000fc60003fa6270 */
[----:B------:R-:W-:Y:S10]  /*2510*/  @P4 BRA `(.L_x_5292) ;  /* 0x0000000000344947 */ /* 0x000ff40003800000 */
[----:B------:R-:W-:Y:S02]  /*2520*/  ULDC UR5, c[0x0][0x2d0] ;  /* 0x0000b40000057ab9 */ /* 0x000fe40000000800 */
[----:B------:R-:W-:-:S13]  /*2530*/  ISETP.GE.AND P4, PT, R184, UR5, PT ;  /* 0x00000005b8007c0c */ /* 0x000fda000bf86270 */
[----:B------:R1:W-:Y:S01]  /*2540*/  @P4 STS.128 [R182+0x3000], RZ ;  /* 0x003000ffb6004388 */ /* 0x0003e20000000c00 */
[----:B------:R-:W-:Y:S05]  /*2550*/  @P4 BRA `(.L_x_5292) ;  /* 0x0000000000244947 */ /* 0x000fea0003800000 */
[----:B-1----:R-:W-:Y:S01]  /*2560*/  LEA R25, P4, R116, R126, 0x5 ;  /* 0x0000007e74197211 */ /* 0x002fe200078828ff */
[----:B------:R-:W-:-:S03]  /*2570*/  ULDC.64 UR6, c[0x0][0x218] ;  /* 0x0000860000067ab9 */ /* 0x000fc60000000a00 */
[----:B------:R-:W-:Y:S02]  /*2580*/  LEA.HI.X R16, R116, R125, R117, 0x5, P4 ;  /* 0x0000007d74107211 */ /* 0x000fe400020f2c75 */
[----:B------:R-:W-:-:S04]  /*2590*/  LEA R24, P4, R25, UR6, 0x1 ;  /* 0x0000000619187c11 */ /* 0x000fc8000f8808ff */
[----:B------:R-:W-:-:S05]  /*25a0*/  LEA.HI.X R25, R25, UR7, R16, 0x1, P4 ;  /* 0x0000000719197c11 */ /* 0x000fca000a0f0c10 */
[----:B------:R-:W-:Y:S01]  /*25b0*/  @!PT LDS RZ, [RZ] ;  /* 0x00000000fffff984 */ /* 0x000fe20000000800 */
[----:B------:R-:W-:Y:S01]  /*25c0*/  @!PT LDS RZ, [RZ] ;  /* 0x00000000fffff984 */ /* 0x000fe20000000800 */
[----:B------:R-:W-:Y:S01]  /*25d0*/  @!PT LDS RZ, [RZ] ;  /* 0x00000000fffff984 */ /* 0x000fe20000000800 */
[----:B------:R1:W-:Y:S04]  /*25e0*/  LDGSTS.E.BYPASS.LTC128B.128 [R182+0x3000], desc[UR10][R24.64] ;  /* 0x0300000018b67fae */ /* 0x0003e8000b901d4a */
.L_x_5292:
[----:B------:R-:W-:Y:S05]  /*25f0*/  BSYNC B0 ;  /* 0x0000000000007941 */ /* 0x000fea0003800000 */
.L_x_5291:
[----:B------:R-:W-:Y:S04]  /*2600*/  BSSY B0, `(.L_x_5293) ;  /* 0x0000012000007945 */ /* 0x000fe80003800000 */
[----:B------:R-:W-:Y:S05]  /*2610*/  @P3 BRA `(.L_x_5294) ;  /* 0x0000000000403947 */ /* 0x000fea0003800000 */
[----:B------:R-:W-:Y:S02]  /*2620*/  ULDC UR5, c[0x0][0x2d0] ;  /* 0x0000b40000057ab9 */ /* 0x000fe40000000800 */
[----:B------:R-:W-:-:S13]  /*2630*/  ISETP.GE.AND P3, PT, R184, UR5, PT ;  /* 0x00000005b8007c0c */ /* 0x000fda000bf66270 */
[----:B------:R1:W-:Y:S01]  /*2640*/  @P3 STS.128 [R182+0x3800], RZ ;  /* 0x003800ffb6003388 */ /* 0x0003e20000000c00 */
[----:B------:R-:W-:Y:S05]  /*2650*/  @P3 BRA `(.L_x_5294) ;  /* 0x0000000000303947 */ /* 0x000fea0003800000 */
[----:B-1----:R-:W-:Y:S01]  /*2660*/  MOV R24, R126 ;  /* 0x0000007e00187202 */ /* 0x002fe20000000f00 */
[----:B------:R-:W-:Y:S01]  /*2670*/  IMAD R16, R117, 0x30, RZ ;  /* 0x0000003075107824 */ /* 0x000fe200078e02ff */
[----:B------:R-:W-:Y:S01]  /*2680*/  MOV R25, R125 ;  /* 0x0000007d00197202 */ /* 0x000fe20000000f00 */
[----:B------:R-:W-:Y:S02]  /*2690*/  ULDC.64 UR6, c[0x0][0x218] ;  /* 0x0000860000067ab9 */ /* 0x000fe40000000a00 */
[----:B------:R-:W-:-:S05]  /*26a0*/  IMAD.WIDE.U32 R24, R116, 0x30, R24 ;  /* 0x0000003074187825 */ /* 0x000fca00078e0018 */
[----:B------:R-:W-:Y:S02]  /*26b0*/  IADD3 R16, R25, R16, RZ ;  /* 0x0000001019107210 */ /* 0x000fe40007ffe0ff */
[----:B------:R-:W-:-:S04]  /*26c0*/  LEA R28, P3, R24, UR6, 0x1 ;  /* 0x00000006181c7c11 */ /* 0x000fc8000f8608ff */
[----:B------:R-:W-:-:S05]  /*26d0*/  LEA.HI.X R29, R24, UR7, R16, 0x1, P3 ;  /* 0x00000007181d7c11 */ /* 0x000fca00098f0c10 */
[----:B------:R-:W-:Y:S01]  /*26e0*/  @!PT LDS RZ, [RZ] ;  /* 0x00000000fffff984 */ /* 0x000fe20000000800 */
[----:B------:R-:W-:Y:S01]  /*26f0*/  @!PT LDS RZ, [RZ] ;  /* 0x00000000fffff984 */ /* 0x000fe20000000800 */
[----:B------:R-:W-:Y:S01]  /*2700*/  @!PT LDS RZ, [RZ] ;  /* 0x00000000fffff984 */ /* 0x000fe20000000800 */
[----:B------:R1:W-:Y:S04]  /*2710*/  LDGSTS.E.BYPASS.LTC128B.128 [R182+0x3800], desc[UR10][R28.64] ;  /* 0x038000001cb67fae */ /* 0x0003e8000b901d4a */
.L_x_5294:
[----:B------:R-:W-:Y:S05]  /*2720*/  BSYNC B0 ;  /* 0x0000000000007941 */ /* 0x000fea0003800000 */
.L_x_5293:
[----:B------:R-:W-:Y:S04]  /*2730*/  BSSY B0, `(.L_x_5295) ;  /* 0x000000f000007945 */ /* 0x000fe80003800000 */
[----:B------:R-:W-:Y:S05]  /*2740*/  @P2 BRA `(.L_x_5296) ;  /* 0x0000000000342947 */ /* 0x000fea0003800000 */
        /* <DEDUP_REMOVED lines=13> */
.L_x_5296:
[----:B------:R-:W-:Y:S05]  /*2820*/  BSYNC B0 ;  /* 0x0000000000007941 */ /* 0x000fea0003800000 */
.L_x_5295:
        /* <DEDUP_REMOVED lines=18> */
.L_x_5298:
[----:B------:R-:W-:Y:S05]  /*2950*/  BSYNC B0 ;  /* 0x0000000000007941 */ /* 0x000fea0003800000 */
.L_x_5297:
        /* <DEDUP_REMOVED lines=18> */
.L_x_5300:
[----:B------:R-:W-:Y:S05]  /*2a80*/  BSYNC B0 ;  /* 0x0000000000007941 */ /* 0x000fea0003800000 */
.L_x_5299:
        /* <DEDUP_REMOVED lines=18> */
.L_x_5302:
[----:B------:R-:W-:Y:S05]  /*2bb0*/  BSYNC B0 ;  /* 0x0000000000007941 */ /* 0x000fea0003800000 */
.L_x_5301:
[----:B------:R-:W0:Y:S01]  /*2bc0*/  LDGDEPBAR ;  /* 0x00000000000079af */ /* 0x000e220000000000 */
[-C--:B------:R-:W-:Y:S01]  /*2bd0*/  ISETP.GE.AND P3, PT, R20, R8.reuse, PT ;  /* 0x000000081400720c */ /* 0x080fe20003f66270 */
[----:B------:R-:W-:Y:S01]  /*2be0*/  IMAD.IADD R27, R27, 0x1, R6 ;  /* 0x000000011b1b7824 */ /* 0x000fe200078e0206 */
[----:B------:R-:W-:Y:S01]  /*2bf0*/  ISETP.GE.AND P2, PT, R7, R8, PT ;  /* 0x000000080700720c */ /* 0x000fe20003f46270 */
[-C--:B-1----:R-:W-:Y:S01]  /*2c00*/  IMAD R23, R23, R118.reuse, RZ ;  /* 0x0000007617177224 */ /* 0x082fe200078e02ff */
[----:B------:R-:W-:Y:S01]  /*2c10*/  SHF.R.S32.HI R173, RZ, 0x4, R12 ;  /* 0x00000004ffad7819 */ /* 0x000fe2000001140c */
[----:B------:R-:W-:Y:S01]  /*2c20*/  IMAD.WIDE.U32 R6, R14, R118, R26 ;  /* 0x000000760e067225 */ /* 0x000fe200078e001a */
[----:B------:R-:W-:Y:S01]  /*2c30*/  ULDC.64 UR6, c[0x0][0x220] ;  /* 0x0000880000067ab9 */ /* 0x000fe20000000a00 */
[----:B------:R-:W-:Y:S01]  /*2c40*/  BSSY B0, `(.L_x_5303) ;  /* 0x0000018000007945 */ /* 0x000fe20003800000 */
[----:B------:R-:W-:Y:S01]  /*2c50*/  LEA.HI R12, R12, R173, RZ, 0x1 ;  /* 0x000000ad0c0c7211 */ /* 0x000fe200078f08ff */
[----:B------:R-:W-:Y:S01]  /*2c60*/  IMAD R121, R14, R119, R23 ;  /* 0x000000770e797224 */ /* 0x000fe200078e0217 */
[----:B------:R-:W-:-:S02]  /*2c70*/  LEA R196, P4, R6, UR6, 0x1 ;  /* 0x0000000606c47c11 */ /* 0x000fc4000f8808ff */
[-C--:B------:R-:W-:Y:S01]  /*2c80*/  ISETP.GE.AND P1, PT, R19, R8.reuse, PT ;  /* 0x000000081300720c */ /* 0x080fe20003f26270 */
[----:B------:R-:W-:Y:S01]  /*2c90*/  IMAD.IADD R121, R7, 0x1, R121 ;  /* 0x0000000107797824 */ /* 0x000fe200078e0279 */
[-C--:B------:R-:W-:Y:S02]  /*2ca0*/  ISETP.GE.AND P6, PT, R15, R8.reuse, PT ;  /* 0x000000080f00720c */ /* 0x080fe40003fc6270 */
[-C--:B------:R-:W-:Y:S02]  /*2cb0*/  ISETP.GE.AND P5, PT, R17, R8.reuse, PT ;  /* 0x000000081100720c */ /* 0x080fe40003fa6270 */
[----:B------:R-:W-:Y:S02]  /*2cc0*/  LEA.HI.X R195, R6, UR7, R121, 0x1, P4 ;  /* 0x0000000706c37c11 */ /* 0x000fe4000a0f0c79 */
[----:B------:R-:W-:Y:S02]  /*2cd0*/  ISETP.GE.AND P4, PT, R13, R8, PT ;  /* 0x000000080d00720c */ /* 0x000fe40003f86270 */
[----:B------:R-:W-:Y:S01]  /*2ce0*/  LOP3.LUT R12, R12, 0xfffffffe, RZ, 0xc0, !PT ;  /* 0xfffffffe0c0c7812 */ /* 0x000fe200078ec0ff */
        /* <DEDUP_REMOVED lines=8> */
[----:B------:R-:W-:-:S05]  /*2d70*/  MOV R194, R196 ;  /* 0x000000c400c27202 */ /* 0x000fca0000000f00 */
[----:B------:R-:W-:Y:S01]  /*2d80*/  @!PT LDS RZ, [RZ] ;  /* 0x00000000fffff984 */ /* 0x000fe20000000800 */
[----:B------:R-:W-:Y:S01]  /*2d90*/  @!PT LDS RZ, [RZ] ;  /* 0x00000000fffff984 */ /* 0x000fe20000000800 */
[----:B------:R-:W-:Y:S01]  /*2da0*/  @!PT LDS RZ, [RZ] ;  /* 0x00000000fffff984 */ /* 0x000fe20000000800 */
[----:B------:R1:W-:Y:S02]  /*2db0*/  LDGSTS.E.BYPASS.LTC128B.128 [R182+0x6000], desc[UR10][R194.64] ;  /* 0x06000000c2b67fae */ /* 0x0003e4000b901d4a */
.L_x_5304:
[----:B------:R-:W-:Y:S05]  /*2dc0*/  BSYNC B0 ;  /* 0x0000000000007941 */ /* 0x000fea0003800000 */
.L_x_5303:
[----:B------:R1:W-:Y:S01]  /*2dd0*/  @P2 STS.128 [R182+0x6800], RZ ;  /* 0x006800ffb6002388 */ /* 0x0003e20000000c00 */
[----:B------:R-:W-:Y:S01]  /*2de0*/  ISETP.GE.AND P3, PT, R11, R8, PT ;  /* 0x000000080b00720c */ /* 0x000fe20003f66270 */
[----:B------:R-:W-:Y:S01]  /*2df0*/  IMAD.SHL.U32 R11, R88, 0x40, RZ ;  /* 0x00000040580b7824 */ /* 0x000fe200078e00ff */
[----:B------:R-:W-:Y:S01]  /*2e00*/  LEA.HI R129, R129, R122, RZ, 0x5 ;  /* 0x0000007a81817211 */ /* 0x000fe200078f28ff */
[----:B------:R-:W-:Y:S01]  /*2e10*/  IMAD.IADD R173, R173, 0x1, -R12 ;  /* 0x00000001adad7824 */ /* 0x000fe200078e0a0c */
[----:B------:R-:W-:Y:S01]  /*2e20*/  BSSY B0, `(.L_x_5305) ;  /* 0x000001d000007945 */ /* 0x000fe20003800000 */
[----:B------:R-:W-:Y:S01]  /*2e30*/  IMAD.SHL.U32 R12, R10, 0x40, RZ ;  /* 0x000000400a0c7824 */ /* 0x000fe200078e00ff */
[----:B------:R-:W-:Y:S01]  /*2e40*/  LOP3.LUT R10, R11, 0x1c0, RZ, 0xc0, !PT ;  /* 0x000001c00b0a7812 */ /* 0x000fe200078ec0ff */
[----:B------:R-:W-:Y:S01]  /*2e50*/  IMAD.SHL.U32 R13, R20, 0x8, RZ ;  /* 0x00000008140d7824 */ /* 0x000fe200078e00ff */
[----:B------:R-:W-:Y:S01]  /*2e60*/  SHF.R.S32.HI R128, RZ, 0x5, R129 ;  /* 0x00000005ff807819 */ /* 0x000fe20000011481 */
[----:B------:R-:W-:Y:S01]  /*2e70*/  IMAD.SHL.U32 R11, R173, 0x8, RZ ;  /* 0x00000008ad0b7824 */ /* 0x000fe200078e00ff */
[----:B------:R-:W-:Y:S01]  /*2e80*/  LOP3.LUT R12, R12, 0x1c0, RZ, 0xc0, !PT ;  /* 0x000001c00c0c7812 */ /* 0x000fe200078ec0ff */
[----:B------:R-:W-:Y:S01]  /*2e90*/  IMAD.SHL.U32 R123, R4, 0x40, RZ ;  /* 0x00000040047b7824 */ /* 0x000fe200078e00ff */
[----:B------:R-:W-:Y:S01]  /*2ea0*/  LOP3.LUT R13, R10, 0x8, R13, 0xf8, !PT ;  /* 0x000000080a0d7812 */ /* 0x000fe200078ef80d */
[----:B------:R-:W-:Y:S01]  /*2eb0*/  IMAD.SHL.U32 R179, R118, 0x10, RZ ;  /* 0x0000001076b37824 */ /* 0x000fe200078e00ff */
[----:B------:R-:W-:-:S02]  /*2ec0*/  LOP3.LUT R11, R12, 0x8, R11, 0xf8, !PT ;  /* 0x000000080c0b7812 */ /* 0x000fc400078ef80b */
[----:B------:R-:W-:Y:S02]  /*2ed0*/  SHF.R.U32.HI R4, RZ, 0x3, R12 ;  /* 0x00000003ff047819 */ /* 0x000fe4000001160c */
[----:B------:R-:W-:Y:S02]  /*2ee0*/  LOP3.LUT R123, R123, 0xfffffe00, RZ, 0xc0, !PT ;  /* 0xfffffe007b7b7812 */ /* 0x000fe400078ec0ff */
[----:B------:R-:W-:Y:S02]  /*2ef0*/  SHF.R.U32.HI R10, RZ, 0x3, R10 ;  /* 0x00000003ff0a7819 */ /* 0x000fe4000001160a */
[----:B------:R-:W-:Y:S01]  /*2f00*/  LOP3.LUT R4, R11, R4, RZ, 0x3c, !PT ;  /* 0x000000040b047212 */ /* 0x000fe200078e3cff */
[----:B------:R-:W-:Y:S01]  /*2f10*/  IMAD R11, R128, 0x400, R123 ;  /* 0x00000400800b7824 */ /* 0x000fe200078e027b */
[----:B------:R-:W-:Y:S02]  /*2f20*/  LOP3.LUT R10, R13, R10, RZ, 0x3c, !PT ;  /* 0x0000000a0d0a7212 */ /* 0x000fe400078e3cff */
[----:B------:R-:W-:Y:S01]  /*2f30*/  SHF.L.U64.HI R178, R118, 0x4, R119 ;  /* 0x0000000476b27819 */ /* 0x000fe20000010277 */
[----:B-1----:R-:W-:Y:S05]  /*2f40*/  @P2 BRA `(.L_x_5306) ;  /* 0x0000000000282947 */ /* 0x002fea0003800000 */
[----:B------:R-:W-:Y:S02]  /*2f50*/  ULDC UR5, c[0x0][0x2d0] ;  /* 0x0000b40000057ab9 */ /* 0x000fe40000000800 */
[----:B------:R-:W-:-:S13]  /*2f60*/  ISETP.GE.AND P2, PT, R184, UR5, PT ;  /* 0x00000005b8007c0c */ /* 0x000fda000bf46270 */
        /* <DEDUP_REMOVED lines=8> */
.L_x_5306:
[----:B------:R-:W-:Y:S05]  /*2ff0*/  BSYNC B0 ;  /* 0x0000000000007941 */ /* 0x000fea0003800000 */
.L_x_5305:
[----:B------:R1:W-:Y:S01]  /*3000*/  @P1 STS.128 [R182+0x7000], RZ ;  /* 0x007000ffb6001388 */ /* 0x0003e20000000c00 */
[----:B------:R-:W-:Y:S01]  /*3010*/  IMAD R173, R173, 0x200, R10 ;  /* 0x00000200adad7824 */ /* 0x000fe200078e020a */
[----:B------:R-:W-:Y:S01]  /*3020*/  BSSY B0, `(.L_x_5307) ;  /* 0x0000010000007945 */ /* 0x000fe20003800000 */
[----:B------:R-:W-:Y:S01]  /*3030*/  IMAD.IADD R174, R4, 0x1, R11 ;  /* 0x0000000104ae7824 */ /* 0x000fe200078e020b */
[----:B------:R-:W-:Y:S02]  /*3040*/  ISETP.GE.AND P2, PT, R9, R8, PT ;  /* 0x000000080900720c */ /* 0x000fe40003f46270 */
[----:B------:R-:W-:Y:S02]  /*3050*/  LEA R173, R173, UR4, 0x1 ;  /* 0x00000004adad7c11 */ /* 0x000fe4000f8e08ff */
[----:B------:R-:W-:Y:S01]  /*3060*/  LEA R174, R174, UR4, 0x1 ;  /* 0x00000004aeae7c11 */ /* 0x000fe2000f8e08ff */
[----:B------:R-:W-:Y:S05]  /*3070*/  @P1 BRA `(.L_x_5308) ;  /* 0x0000000000281947 */ /* 0x000fea0003800000 */
        /* <DEDUP_REMOVED lines=10> */
.L_x_5308:
[----:B------:R-:W-:Y:S05]  /*3120*/  BSYNC B0 ;  /* 0x0000000000007941 */ /* 0x000fea0003800000 */
.L_x_5307:
[----:B------:R1:W-:Y:S01]  /*3130*/  @P6 STS.128 [R182+0x7800], RZ ;  /* 0x007800ffb6006388 */ /* 0x0003e20000000c00 */
[----:B------:R-:W-:Y:S04]  /*3140*/  BSSY B0, `(.L_x_5309) ;  /* 0x000000e000007945 */ /* 0x000fe80003800000 */
[----:B------:R-:W-:Y:S05]  /*3150*/  @P6 BRA `(.L_x_5310) ;  /* 0x0000000000306947 */ /* 0x000fea0003800000 */
[----:B------:R-:W-:Y:S02]  /*3160*/  ULDC UR5, c[0x0][0x2d0] ;  /* 0x0000b40000057ab9 */ /* 0x000fe40000000800 */
[----:B------:R-:W-:-:S13]  /*3170*/  ISETP.GE.AND P1, PT, R184, UR5, PT ;  /* 0x00000005b8007c0c */ /* 0x000fda000bf26270 */
[----:B------:R1:W-:Y:S01]  /*3180*/  @P1 STS.128 [R182+0x7800], RZ ;  /* 0x007800ffb6001388 */ /* 0x0003e20000000c00 */
[----:B------:R-:W-:Y:S05]  /*3190*/  @P1 BRA `(.L_x_5310) ;  /* 0x0000000000201947 */ /* 0x000fea0003800000 */
[----:B------:R-:W-:Y:S01]  /*31a0*/  MOV R194, R196 ;  /* 0x000000c400c27202 */ /* 0x000fe20000000f00 */
[----:B-1----:R-:W-:-:S04]  /*31b0*/  IMAD R8, R119, 0x60, RZ ;  /* 0x0000006077087824 */ /* 0x002fc800078e02ff */
[----:B------:R-:W-:-:S05]  /*31c0*/  IMAD.WIDE.U32 R10, R118, 0x60, R194 ;  /* 0x00000060760a7825 */ /* 0x000fca00078e00c2 */
[----:B------:R-:W-:-:S05]  /*31d0*/  IADD3 R11, R11, R8, RZ ;  /* 0x000000080b0b7210 */ /* 0x000fca0007ffe0ff */
[----:B------:R-:W-:Y:S01]  /*31e0*/  @!PT LDS RZ, [RZ] ;  /* 0x00000000fffff984 */ /* 0x000fe20000000800 */
[----:B------:R-:W-:Y:S01]  /*31f0*/  @!PT LDS RZ, [RZ] ;  /* 0x00000000fffff984 */ /* 0x000fe20000000800 */
[----:B------:R-:W-:Y:S01]  /*3200*/  @!PT LDS RZ, [RZ] ;  /* 0x00000000fffff984 */ /* 0x000fe20000000800 */
[----:B------:R1:W-:Y:S02]  /*3210*/  LDGSTS.E.BYPASS.LTC128B.128 [R182+0x7800], desc[UR10][R10.64] ;  /* 0x078000000ab67fae */ /* 0x0003e4000b901d4a */
.L_x_5310:
[----:B------:R-:W-:Y:S05]  /*3220*/  BSYNC B0 ;  /* 0x0000000000007941 */ /* 0x000fea0003800000 */
.L_x_5309:
[----:B------:R1:W-:Y:S01]  /*3230*/  @P5 STS.128 [R182+0x8000], RZ ;  /* 0x008000ffb6005388 */ /* 0x0003e20000000c00 */
[----:B------:R-:W-:Y:S04]  /*3240*/  BSSY B0, `(.L_x_5311) ;  /* 0x000000c000007945 */ /* 0x000fe80003800000 */
[----:B------:R-:W-:Y:S05]  /*3250*/  @P5 BRA `(.L_x_5312) ;  /* 0x0000000000285947 */ /* 0x000fea0003800000 */
[----:B------:R-:W-:Y:S02]  /*3260*/  ULDC UR5, c[0x0][0x2d0] ;  /* 0x0000b40000057ab9 */ /* 0x000fe40000000800 */
[----:B------:R-:W-:-:S13]  /*3270*/  ISETP.GE.AND P1, PT, R184, UR5, PT ;  /* 0x00000005b8007c0c */ /* 0x000fda000bf26270 */
[----:B------:R1:W-:Y:S01]  /*3280*/  @P1 STS.128 [R182+0x8000], RZ ;  /* 0x008000ffb6001388 */ /* 0x0003e20000000c00 */
[----:B------:R-:W-:Y:S05]  /*3290*/  @P1 BRA `(.L_x_5312) ;  /* 0x0000000000181947 */ /* 0x000fea0003800000 */
[----:B-1----:R-:W-:-:S04]  /*32a0*/  LEA R8, P1, R118, R196, 0x7 ;  /* 0x000000c476087211 */ /* 0x002fc800078238ff */
[----:B------:R-:W-:-:S05]  /*32b0*/  LEA.HI.X R9, R118, R195, R119, 0x7, P1 ;  /* 0x000000c376097211 */ /* 0x000fca00008f3c77 */
[----:B------:R-:W-:Y:S01]  /*32c0*/  @!PT LDS RZ, [RZ] ;  /* 0x00000000fffff984 */ /* 0x000fe20000000800 */
[----:B------:R-:W-:Y:S01]  /*32d0*/  @!PT LDS RZ, [RZ] ;  /* 0x00000000fffff984 */ /* 0x000fe20000000800 */
[----:B------:R-:W-:Y:S01]  /*32e0*/  @!PT LDS RZ, [RZ] ;  /* 0x00000000fffff984 */ /* 0x000fe20000000800 */
[----:B------:R1:W-:Y:S04]  /*32f0*/  LDGSTS.E.BYPASS.LTC128B.128 [R182+0x8000], desc[UR10][R8.64] ;  /* 0x0800000008b67fae */ /* 0x0003e8000b901d4a */
.L_x_5312:
[----:B------:R-:W-:Y:S05]  /*3300*/  BSYNC B0 ;  /* 0x0000000000007941 */ /* 0x000fea0003800000 */
.L_x_5311:
        /* <DEDUP_REMOVED lines=15> */
.L_x_5314:
[----:B------:R-:W-:Y:S05]  /*3400*/  BSYNC B0 ;  /* 0x0000000000007941 */ /* 0x000fea0003800000 */
.L_x_5313:
        /* <DEDUP_REMOVED lines=15> */
.L_x_5316:
[----:B------:R-:W-:Y:S05]  /*3500*/  BSYNC B0 ;  /* 0x0000000000007941 */ /* 0x000fea0003800000 */
.L_x_5315:
        /* <DEDUP_REMOVED lines=15> */
.L_x_5318:
[----:B------:R-:W-:Y:S05]  /*3600*/  BSYNC B0 ;  /* 0x0000000000007941 */ /* 0x000fea0003800000 */
.L_x_5317:
[----:B------:R-:W-:Y:S01]  /*3610*/  LDSM.16.M88.4 R44, [R174] ;  /* 0x00000000ae2c783b */ /* 0x000fe20000000200 */
[----:B------:R-:W-:Y:S01]  /*3620*/  LOP3.LUT P1, RZ, R88, 0x2, RZ, 0xc0, !PT ;  /* 0x0000000258ff7812 */ /* 0x000fe2000782c0ff */
[----:B------:R-:W-:Y:S01]  /*3630*/  IMAD R172, R3, 0x2, R174 ;  /* 0x0000000203ac7824 */ /* 0x000fe200078e02ae */
[----:B------:R-:W-:Y:S01]  /*3640*/  LEA R171, R5, R174, 0x1 ;  /* 0x000000ae05ab7211 */ /* 0x000fe200078e08ff */
[----:B------:R-:W5:Y:S01]  /*3650*/  LDSM.16.M88.4 R24, [R173+0x2800] ;  /* 0x00280000ad18783b */ /* 0x000f620000000200 */
[----:B------:R-:W-:Y:S01]  /*3660*/  SEL R0, R0, 0xfffffff0, !P1 ;  /* 0xfffffff000007807 */ /* 0x000fe20004800000 */
[----:B------:R-:W-:Y:S01]  /*3670*/  VIADD R170, R173, 0x2040 ;  /* 0x00002040adaa7836 */ /* 0x000fe20000000000 */
[----:B------:R-:W-:Y:S01]  /*3680*/  LOP3.LUT P1, RZ, R88, 0x4, RZ, 0xc0, !PT ;  /* 0x0000000458ff7812 */ /* 0x000fe2000782c0ff */
[----:B--2-4-:R-:W2:Y:S01]  /*3690*/  LDSM.16.M88.4 R32, [R173+0x2000] ;  /* 0x00200000ad20783b */ /* 0x014ea20000000200 */
[----:B------:R-:W-:Y:S01]  /*36a0*/  IMAD R169, R3, 0x2, R171 ;  /* 0x0000000203a97824 */ /* 0x000fe200078e02ab */
[----:B------:R-:W-:Y:S01]  /*36b0*/  LOP3.LUT R129, R129, 0xffffffe0, RZ, 0xc0, !PT ;  /* 0xffffffe081817812 */ /* 0x000fe200078ec0ff */
[----:B------:R-:W-:Y:S01]  /*36c0*/  IMAD R167, R0, 0x2, R173 ;  /* 0x0000000200a77824 */ /* 0x000fe200078e02ad */
[----:B------:R-:W-:Y:S01]  /*36d0*/  LDSM.16.M88.4 R100, [R172] ;  /* 0x00000000ac64783b */ /* 0x000fe20000000200 */
[----:B------:R-:W-:-:S02]  /*36e0*/  ISETP.GE.AND P2, PT, R124, 0x2, PT ;  /* 0x000000027c00780c */ /* 0x000fc40003f46270 */
[----:B------:R-:W-:Y:S01]  /*36f0*/  IADD3 R129, -R129, R122, RZ ;  /* 0x0000007a81817210 */ /* 0x000fe20007ffe1ff */
[----:B------:R-:W4:Y:S01]  /*3700*/  LDSM.16.M88.4 R60, [R167+0x2800] ;  /* 0x00280000a73c783b */ /* 0x000f220000000200 */
[----:B------:R-:W-:Y:S02]  /*3710*/  IADD3 R4, R123, R4, RZ ;  /* 0x000000047b047210 */ /* 0x000fe40007ffe0ff */
[----:B------:R-:W-:Y:S01]  /*3720*/  SHF.R.S32.HI R188, RZ, 0x1f, R129 ;  /* 0x0000001fffbc7819 */ /* 0x000fe20000011481 */
[----:B------:R-:W3:Y:S03]  /*3730*/  LDSM.16.M88.4 R16, [R173+0x3000] ;  /* 0x00300000ad10783b */ /* 0x000ee60000000200 */
[----:B------:R-:W-:Y:S01]  /*3740*/  LEA.HI R188, R188, R129, RZ, 0x2 ;  /* 0x00000081bcbc7211 */ /* 0x000fe200078f10ff */
[----:B-1----:R-:W1:Y:S03]  /*3750*/  LDSM.16.M88.4 R8, [R173+0x3800] ;  /* 0x00380000ad08783b */ /* 0x002e660000000200 */
[----:B------:R-:W-:Y:S01]  /*3760*/  SHF.R.S32.HI R188, RZ, 0x2, R188 ;  /* 0x00000002ffbc7819 */ /* 0x000fe200000114bc */
[----:B------:R-:W1:Y:S04]  /*3770*/  LDSM.16.M88.4 R80, [R173+0x4000] ;  /* 0x00400000ad50783b */ /* 0x000e680000000200 */
[----:B------:R-:W1:Y:S04]  /*3780*/  LDSM.16.M88.4 R72, [R173+0x4800] ;  /* 0x00480000ad48783b */ /* 0x000e680000000200 */
[----:B------:R-:W1:Y:S04]  /*3790*/  LDSM.16.M88.4 R52, [R173+0x5000] ;  /* 0x00500000ad34783b */ /* 0x000e680000000200 */
[----:B------:R-:W1:Y:S04]  /*37a0*/  LDSM.16.M88.4 R68, [R173+0x5800] ;  /* 0x00580000ad44783b */ /* 0x000e680000000200 */
[----:B------:R-:W1:Y:S01]  /*37b0*/  LDSM.16.M88.4 R64, [R167+0x2000] ;  /* 0x00200000a740783b */ /* 0x000e620000000200 */
[C---:B-----5:R-:W-:Y:S03]  /*37c0*/  HMMA.16816.F32 R28, R44.reuse, R24, RZ ;  /* 0x000000182c1c723c */ /* 0x060fe600000018ff */
[----:B------:R-:W5:Y:S03]  /*37d0*/  LDSM.16.M88.4 R40, [R167+0x3000] ;  /* 0x00300000a728783b */ /* 0x000f660000000200 */
[C---:B--2---:R-:W-:Y:S01]  /*37e0*/  HMMA.16816.F32 R36, R44.reuse, R32, RZ ;  /* 0x000000202c24723c */ /* 0x044fe200000018ff */
[----:B------:R-:W2:Y:S04]  /*37f0*/  LDSM.16.M88.4 R88, [R167+0x4000] ;  /* 0x00400000a758783b */ /* 0x000ea80000000200 */
[----:B------:R-:W2:Y:S01]  /*3800*/  LDSM.16.M88.4 R92, [R167+0x3800] ;  /* 0x00380000a75c783b */ /* 0x000ea20000000200 */
[C---:B------:R-:W-:Y:S03]  /*3810*/  HMMA.16816.F32 R32, R44.reuse, R34, RZ ;  /* 0x000000222c20723c */ /* 0x040fe600000018ff */
[----:B------:R-:W-:Y:S03]  /*3820*/  LDSM.16.M88.4 R112, [R167+0x4800] ;  /* 0x00480000a770783b */ /* 0x000fe60000000200 */
[----:B------:R-:W-:Y:S01]  /*3830*/  HMMA.16816.F32 R24, R44, R26, RZ ;  /* 0x0000001a2c18723c */ /* 0x000fe200000018ff */
[----:B------:R-:W-:Y:S04]  /*3840*/  LDSM.16.M88.4 R108, [R167+0x5000] ;  /* 0x00500000a76c783b */ /* 0x000fe80000000200 */
[----:B------:R-:W-:Y:S01]  /*3850*/  LDSM.16.M88.4 R104, [R167+0x5800] ;  /* 0x00580000a768783b */ /* 0x000fe20000000200 */
[----:B----4-:R-:W-:Y:S03]  /*3860*/  HMMA.16816.F32 R28, R100, R60, R28 ;  /* 0x0000003c641c723c */ /* 0x010fe6000000181c */
[----:B------:R-:W0:Y:S03]  /*3870*/  LDGDEPBAR ;  /* 0x00000000000079af */ /* 0x000e260000000000 */
[----:B---3--:R-:W-:Y:S01]  /*3880*/  HMMA.16816.F32 R20, R44, R16, RZ ;  /* 0x000000102c14723c */ /* 0x008fe200000018ff */
[----:B------:R-:W-:-:S04]  /*3890*/  VIADD R60, R173, 0x2000 ;  /* 0x00002000ad3c7836 */ /* 0x000fc80000000000 */
[----:B------:R-:W-:Y:S01]  /*38a0*/  @P1 VIADD R170, R60, 0xffffffc0 ;  /* 0xffffffc03caa1836 */ /* 0x000fe20000000000 */
[C---:B-1----:R-:W-:Y:S03]  /*38b0*/  HMMA.16816.F32 R12, R44.reuse, R8, RZ ;  /* 0x000000082c0c723c */ /* 0x042fe600000018ff */
[----:B------:R-:W-:Y:S01]  /*38c0*/  IMAD R156, R0, 0x2, R170 ;  /* 0x00000002009c7824 */ /* 0x000fe200078e02aa */
[----:B------:R-:W-:Y:S01]  /*38d0*/  LDSM.16.M88.4 R96, [R170] ;  /* 0x00000000aa60783b */ /* 0x000fe20000000200 */
[C---:B------:R-:W-:Y:S01]  /*38e0*/  VIADD R163, R170.reuse, 0x800 ;  /* 0x00000800aaa37836 */ /* 0x040fe20000000000 */
[C---:B------:R-:W-:Y:S01]  /*38f0*/  HMMA.16816.F32 R84, R44.reuse, R80, RZ ;  /* 0x000000502c54723c */ /* 0x040fe200000018ff */
[C---:B------:R-:W-:Y:S01]  /*3900*/  VIADD R162, R170.reuse, 0x1000 ;  /* 0x00001000aaa27836 */ /* 0x040fe20000000000 */
[C---:B------:R-:W-:Y:S01]  /*3910*/  IADD3 R161, R170.reuse, 0x1800, RZ ;  /* 0x00001800aaa17810 */ /* 0x040fe20007ffe0ff */
[C---:B------:R-:W-:Y:S01]  /*3920*/  VIADD R160, R170.reuse, 0x2000 ;  /* 0x00002000aaa07836 */ /* 0x040fe20000000000 */
[C---:B------:R-:W-:Y:S01]  /*3930*/  IADD3 R158, R170.reuse, 0x3000, RZ ;  /* 0x00003000aa9e7810 */ /* 0x040fe20007ffe0ff */
[C---:B------:R-:W-:Y:S01]  /*3940*/  VIADD R159, R170.reuse, 0x2800 ;  /* 0x00002800aa9f7836 */ /* 0x040fe20000000000 */
[----:B------:R-:W-:Y:S01]  /*3950*/  HMMA.16816.F32 R76, R44, R72, RZ ;  /* 0x000000482c4c723c */ /* 0x000fe200000018ff */
[----:B------:R-:W-:-:S05]  /*3960*/  VIADD R157, R170, 0x3800 ;  /* 0x00003800aa9d7836 */ /* 0x000fca0000000000 */
        /* <DEDUP_REMOVED lines=11> */
[----:B------:R-:W1:Y:S05]  /*3a20*/  LDSM.16.M88.4 R64, [R170+0x800] ;  /* 0x00080000aa40783b */ /* 0x000e6a0000000200 */
[C---:B------:R-:W-:Y:S01]  /*3a30*/  HMMA.16816.F32 R24, R100.reuse, R62, R24 ;  /* 0x0000003e6418723c */ /* 0x040fe20000001818 */
[----:B------:R-:W3:Y:S05]  /*3a40*/  LDSM.16.M88.4 R60, [R170+0x1000] ;  /* 0x00100000aa3c783b */ /* 0x000eea0000000200 */
[C---:B-----5:R-:W-:Y:S06]  /*3a50*/  HMMA.16816.F32 R20, R100.reuse, R40, R20 ;  /* 0x000000286414723c */ /* 0x060fec0000001814 */
[C---:B------:R-:W-:Y:S01]  /*3a60*/  HMMA.16816.F32 R16, R100.reuse, R42, R16 ;  /* 0x0000002a6410723c */ /* 0x040fe20000001810 */
[----:B------:R-:W4:Y:S05]  /*3a70*/  LDSM.16.M88.4 R40, [R170+0x1800] ;  /* 0x00180000aa28783b */ /* 0x000f2a0000000200 */
[C---:B--2---:R-:W-:Y:S06]  /*3a80*/  HMMA.16816.F32 R84, R100.reuse, R88, R84 ;  /* 0x000000586454723c */ /* 0x044fec0000001854 */
[C---:B------:R-:W-:Y:S01]  /*3a90*/  HMMA.16816.F32 R80, R100.reuse, R90, R80 ;  /* 0x0000005a6450723c */ /* 0x040fe20000001850 */
[----:B------:R-:W2:Y:S05]  /*3aa0*/  LDSM.16.M88.4 R88, [R170+0x2800] ;  /* 0x00280000aa58783b */ /* 0x000eaa0000000200 */
[C---:B------:R-:W-:Y:S06]  /*3ab0*/  HMMA.16816.F32 R12, R100.reuse, R92, R12 ;  /* 0x0000005c640c723c */ /* 0x040fec000000180c */
[----:B------:R-:W-:Y:S01]  /*3ac0*/  HMMA.16816.F32 R8, R100, R94, R8 ;  /* 0x0000005e6408723c */ /* 0x000fe20000001808 */
[----:B------:R-:W5:Y:S05]  /*3ad0*/  LDSM.16.M88.4 R92, [R170+0x2000] ;  /* 0x00200000aa5c783b */ /* 0x000f6a0000000200 */
[C---:B-1----:R-:W-:Y:S06]  /*3ae0*/  HMMA.16816.F32 R28, R68.reuse, R64, R28 ;  /* 0x00000040441c723c */ /* 0x042fec000000181c */
[----:B------:R-:W-:Y:S01]  /*3af0*/  HMMA.16816.F32 R24, R68, R66, R24 ;  /* 0x000000424418723c */ /* 0x000fe20000001818 */
[----:B------:R-:W1:Y:S05]  /*3b00*/  LDSM.16.M88.4 R64, [R170+0x3000] ;  /* 0x00300000aa40783b */ /* 0x000e6a0000000200 */
[C---:B------:R-:W-:Y:S06]  /*3b10*/  HMMA.16816.F32 R76, R100.reuse, R112, R76 ;  /* 0x00000070644c723c */ /* 0x040fec000000184c */
[C---:B------:R-:W-:Y:S01]  /*3b20*/  HMMA.16816.F32 R72, R100.reuse, R114, R72 ;  /* 0x000000726448723c */ /* 0x040fe20000001848 */
[----:B------:R-:W-:Y:S05]  /*3b30*/  LDSM.16.M88.4 R112, [R156] ;  /* 0x000000009c70783b */ /* 0x000fea0000000200 */
[C---:B------:R-:W-:Y:S06]  /*3b40*/  HMMA.16816.F32 R56, R100.reuse, R108, R56 ;  /* 0x0000006c6438723c */ /* 0x040fec0000001838 */
[----:B------:R-:W-:Y:S01]  /*3b50*/  HMMA.16816.F32 R52, R100, R110, R52 ;  /* 0x0000006e6434723c */ /* 0x000fe20000001834 */
[----:B------:R-:W-:Y:S05]  /*3b60*/  LDSM.16.M88.4 R108, [R156+0x800] ;  /* 0x000800009c6c783b */ /* 0x000fea0000000200 */
[C---:B---3--:R-:W-:Y:S06]  /*3b70*/  HMMA.16816.F32 R20, R68.reuse, R60, R20 ;  /* 0x0000003c4414723c */ /* 0x048fec0000001814 */
[----:B------:R-:W-:Y:S01]  /*3b80*/  HMMA.16816.F32 R16, R68, R62, R16 ;  /* 0x0000003e4410723c */ /* 0x000fe20000001810 */
[----:B------:R-:W3:Y:S05]  /*3b90*/  LDSM.16.M88.4 R60, [R170+0x3800] ;  /* 0x00380000aa3c783b */ /* 0x000eea0000000200 */
[C---:B------:R-:W-:Y:S06]  /*3ba0*/  HMMA.16816.F32 R48, R100.reuse, R104, R48 ;  /* 0x000000686430723c */ /* 0x040fec0000001830 */
[----:B------:R-:W-:Y:S01]  /*3bb0*/  HMMA.16816.F32 R44, R100, R106, R44 ;  /* 0x0000006a642c723c */ /* 0x000fe2000000182c */
[----:B------:R-:W-:Y:S04]  /*3bc0*/  LDSM.16.M88.4 R104, [R156+0x1000] ;  /* 0x001000009c68783b */ /* 0x000fe80000000200 */
[----:B------:R-:W-:Y:S01]  /*3bd0*/  LDSM.16.M88.4 R100, [R156+0x1800] ;  /* 0x001800009c64783b */ /* 0x000fe20000000200 */
        /* <DEDUP_REMOVED lines=8> */
[----:B------:R-:W4:Y:S05]  /*3c60*/  LDSM.16.M88.4 R96, [R156+0x2000] ;  /* 0x002000009c60783b */ /* 0x000f2a0000000200 */
[C---:B-----5:R-:W-:Y:S06]  /*3c70*/  HMMA.16816.F32 R84, R68.reuse, R92, R84 ;  /* 0x0000005c4454723c */ /* 0x060fec0000001854 */
[C---:B------:R-:W-:Y:S01]  /*3c80*/  HMMA.16816.F32 R80, R68.reuse, R94, R80 ;  /* 0x0000005e4450723c */ /* 0x040fe20000001850 */
[----:B------:R-:W5:Y:S05]  /*3c90*/  LDSM.16.M88.4 R92, [R156+0x2800] ;  /* 0x002800009c5c783b */ /* 0x000f6a0000000200 */
[C---:B-1----:R-:W-:Y:S06]  /*3ca0*/  HMMA.16816.F32 R56, R68.reuse, R64, R56 ;  /* 0x000000404438723c */ /* 0x042fec0000001838 */
[----:B------:R-:W-:Y:S01]  /*3cb0*/  HMMA.16816.F32 R52, R68, R66, R52 ;  /* 0x000000424434723c */ /* 0x000fe20000001834 */
[----:B------:R-:W1:Y:S01]  /*3cc0*/  LDSM.16.M88.4 R64, [R156+0x3800] ;  /* 0x003800009c40783b */ /* 0x000e620000000200 */
[----:B------:R-:W-:-:S04]  /*3cd0*/  DEPBAR.LE SB0, 0x0 ;  /* 0x000080000000791a */ /* 0x000fc80000000000 */
[C---:B---3--:R-:W-:Y:S06]  /*3ce0*/  HMMA.16816.F32 R48, R68.reuse, R60, R48 ;  /* 0x0000003c4430723c */ /* 0x048fec0000001830 */
[----:B------:R-:W-:Y:S01]  /*3cf0*/  HMMA.16816.F32 R44, R68, R62, R44 ;  /* 0x0000003e442c723c */ /* 0x000fe2000000182c */
[----:B------:R-:W-:-:S05]  /*3d00*/  IMAD R61, R128, 0x10, R130 ;  /* 0x00000010803d7824 */ /* 0x000fca00078e0282 */
[----:B------:R-:W-:Y:S01]  /*3d10*/  IADD3 R61, R61, 0x1, R188 ;  /* 0x000000013d3d7810 */ /* 0x000fe20007ffe0bc */
[----:B--2---:R-:W-:Y:S03]  /*3d20*/  HMMA.16816.F32 R56, R40, R88, R56 ;  /* 0x000000582838723c */ /* 0x004fe60000001838 */
[----:B------:R-:W-:-:S03]  /*3d30*/  IADD3 R0, R120, R61, -R183 ;  /* 0x0000003d78007210 */ /* 0x000fc60007ffe8b7 */
[----:B------:R-:W-:Y:S01]  /*3d40*/  HMMA.16816.F32 R36, R40, R112, R36 ;  /* 0x000000702824723c */ /* 0x000fe20000001824 */
[----:B------:R-:W-:Y:S02]  /*3d50*/  IMAD.SHL.U32 R89, R122, 0x2, RZ ;  /* 0x000000027a597824 */ /* 0x000fe400078e00ff */
[----:B------:R-:W-:-:S03]  /*3d60*/  IMAD.IADD R127, R0, 0x1, R127 ;  /* 0x00000001007f7824 */ /* 0x000fc600078e027f */
[C---:B------:R-:W-:Y:S01]  /*3d70*/  HMMA.16816.F32 R32, R40.reuse, R114, R32 ;  /* 0x000000722820723c */ /* 0x040fe20000001820 */
[----:B------:R-:W-:Y:S02]  /*3d80*/  LOP3.LUT R89, R89, 0x6, RZ, 0xc0, !PT ;  /* 0x0000000659597812 */ /* 0x000fe400078ec0ff */
[C---:B------:R-:W-:Y:S02]  /*3d90*/  VIMNMX R128, R127.reuse, R120, PT ;  /* 0x000000787f807248 */ /* 0x040fe40003fe0100 */
[----:B------:R-:W-:Y:S01]  /*3da0*/  VIADDMNMX R127, R127, 0x8, R120, PT ;  /* 0x000000087f7f7846 */ /* 0x000fe20003800178 */
        /* <DEDUP_REMOVED lines=8> */
[C---:B-----5:R-:W-:Y:S06]  /*3e30*/  HMMA.16816.F32 R76, R40.reuse, R92, R76 ;  /* 0x0000005c284c723c */ /* 0x060fec000000184c */
        /* <DEDUP_REMOVED lines=9> */
[----:B------:R-:W-:Y:S01]  /*3ed0*/  VIADD R62, R2, 0xffffff80 ;  /* 0xffffff80023e7836 */ /* 0x000fe20000000000 */
[----:B------:R-:W-:Y:S01]  /*3ee0*/  IABS R42, R2 ;  /* 0x00000002002a7213 */ /* 0x000fe20000000000 */
[----:B------:R-:W-:-:S03]  /*3ef0*/  ULDC.64 UR8, c[0x0][0x230] ;  /* 0x00008c0000087ab9 */ /* 0x000fc60000000a00 */
        /* <DEDUP_REMOVED lines=26> */
[----:B------:R-:W-:Y:S02]  /*40a0*/  LOP3.LUT R0, R2, R41, RZ, 0x3c, !PT ;  /* 0x0000002902007212 */ /* 0x000fe400078e3cff */
[----:B------:R-:W-:-:S02]  /*40b0*/  ISETP.GE.AND P1, PT, R62, RZ, PT ;  /* 0x000000ff3e00720c */ /* 0x000fc40003f26270 */
[----:B------:R-:W-:Y:S02]  /*40c0*/  ISETP.GE.AND P4, PT, R0, RZ, PT ;  /* 0x000000ff0000720c */ /* 0x000fe40003f86270 */
[----:B------:R-:W-:-:S03]  /*40d0*/  ISETP.NE.AND P3, PT, R41, RZ, PT ;  /* 0x000000ff2900720c */ /* 0x000fc60003f65270 */
[----:B------:R-:W-:Y:S02]  /*40e0*/  @P5 IADD3 R60, R60, 0x1, RZ ;  /* 0x000000013c3c5810 */ /* 0x000fe40007ffe0ff */
[----:B------:R-:W-:-:S04]  /*40f0*/  @P6 VIADD R63, R63, 0x1 ;  /* 0x000000013f3f6836 */ /* 0x000fc80000000000 */
        /* <DEDUP_REMOVED lines=11> */
[----:B------:R-:W-:-:S04]  /*41b0*/  IMAD R41, R41, R116, RZ ;  /* 0x0000007429297224 */ /* 0x000fc800078e02ff */
[C---:B------:R-:W-:Y:S01]  /*41c0*/  IMAD R41, R40.reuse, R117, R41 ;  /* 0x0000007528297224 */ /* 0x040fe200078e0229 */
[----:B--2---:R-:W-:Y:S01]  /*41d0*/  IADD3 R0, -R61, R0, RZ ;  /* 0x000000003d007210 */ /* 0x004fe20007ffe1ff */
[----:B------:R-:W-:-:S03]  /*41e0*/  IMAD.WIDE.U32 R60, R40, R116, RZ ;  /* 0x00000074283c7225 */ /* 0x000fc600078e00ff */
        /* <DEDUP_REMOVED lines=8> */
.L_x_5320:
[----:B------:R-:W-:-:S04]  /*4270*/  LEA R69, -R116, RZ, 0x7 ;  /* 0x000000ff74457211 */ /* 0x000fc800078e39ff */
[----:B------:R-:W-:-:S07]  /*4280*/  SHF.R.S32.HI R0, RZ, 0x1f, R69 ;  /* 0x0000001fff007819 */ /* 0x000fce0000011445 */
.L_x_5321:
[----:B------:R-:W-:Y:S01]  /*4290*/  ULDC UR5, c[0x0][0x2d0] ;  /* 0x0000b40000057ab9 */ /* 0x000fe20000000800 */
[----:B------:R-:W-:Y:S01]  /*42a0*/  BSSY B0, `(.L_x_5322) ;  /* 0x0000067000007945 */ /* 0x000fe20003800000 */
[----:B------:R-:W-:-:S13]  /*42b0*/  ISETP.GE.AND P1, PT, R184, UR5, PT ;  /* 0x00000005b8007c0c */ /* 0x000fda000bf26270 */
[----:B------:R-:W1:Y:S01]  /*42c0*/  @!P1 LDC.64 R40, c[0x0][0x218] ;  /* 0x00008600ff289b82 */ /* 0x000e620000000a00 */
[--C-:B------:R-:W-:Y:S01]  /*42d0*/  @!P1 IMAD.MOV.U32 R94, RZ, RZ, R126.reuse ;  /* 0x000000ffff5e9224 */ /* 0x100fe200078e007e */
[----:B------:R-:W-:Y:S01]  /*42e0*/  @!P1 IADD3 R43, P3, R69, R126, RZ ;  /* 0x0000007e452b9210 */ /* 0x000fe20007f7e0ff */
[--C-:B------:R-:W-:Y:S01]  /*42f0*/  @!P1 IMAD.MOV.U32 R95, RZ, RZ, R125.reuse ;  /* 0x000000ffff5f9224 */ /* 0x100fe200078e007d */
[----:B------:R2:W-:Y:S01]  /*4300*/  @P1 STS.128 [R182+0x2000], RZ ;  /* 0x002000ffb6001388 */ /* 0x0005e20000000c00 */
[----:B------:R-:W-:Y:S02]  /*4310*/  @!P1 IMAD.MOV.U32 R62, RZ, RZ, R126 ;  /* 0x000000ffff3e9224 */ /* 0x000fe400078e007e */
[----:B------:R-:W-:Y:S01]  /*4320*/  @!P1 IMAD.MOV.U32 R63, RZ, RZ, R125 ;  /* 0x000000ffff3f9224 */ /* 0x000fe200078e007d */
[----:B------:R-:W3:Y:S01]  /*4330*/  @!P1 LDC.64 R66, c[0x0][0x218] ;  /* 0x00008600ff429b82 */ /* 0x000ee20000000a00 */
[----:B------:R-:W-:-:S04]  /*4340*/  @!P1 IMAD.WIDE.U32 R98, R116, 0x30, R94 ;  /* 0x0000003074629825 */ /* 0x000fc800078e005e */
[----:B------:R-:W-:Y:S01]  /*4350*/  @!P1 IMAD.MOV.U32 R70, RZ, RZ, R126 ;  /* 0x000000ffff469224 */ /* 0x000fe200078e007e */
[----:B------:R-:W-:Y:S01]  /*4360*/  @!P1 IADD3 R68, P5, R69, R98, RZ ;  /* 0x0000006245449210 */ /* 0x000fe20007fbe0ff */
[----:B------:R-:W-:Y:S01]  /*4370*/  @!P1 IMAD.MOV.U32 R71, RZ, RZ, R125 ;  /* 0x000000ffff479224 */ /* 0x000fe200078e007d */
[----:B------:R-:W4:Y:S01]  /*4380*/  @!P1 LDC.64 R64, c[0x0][0x218] ;  /* 0x00008600ff409b82 */ /* 0x000f220000000a00 */
[----:B------:R-:W-:-:S04]  /*4390*/  @!P1 IMAD.WIDE.U32 R94, R116, 0x60, R62 ;  /* 0x00000060745e9825 */ /* 0x000fc800078e003e */
[----:B------:R-:W-:Y:S02]  /*43a0*/  @!P1 IMAD R61, R117, 0x60, RZ ;  /* 0x00000060753d9824 */ /* 0x000fe400078e02ff */
[----:B------:R-:W-:Y:S01]  /*43b0*/  @!P1 IMAD.WIDE.U32 R96, R116, 0x50, R70 ;  /* 0x0000005074609825 */ /* 0x000fe200078e0046 */
[----:B-1----:R-:W-:Y:S01]  /*43c0*/  @!P1 LEA R100, P6, R43, R40, 0x1 ;  /* 0x000000282b649211 */ /* 0x002fe200078c08ff */
[----:B------:R-:W1:Y:S02]  /*43d0*/  @!P1 LDC.64 R62, c[0x0][0x218] ;  /* 0x00008600ff3e9b82 */ /* 0x000e640000000a00 */
[C---:B------:R-:W-:Y:S01]  /*43e0*/  @!P1 IMAD.X R42, R0.reuse, 0x1, R125, P3 ;  /* 0x00000001002a9824 */ /* 0x040fe200018e067d */
[----:B------:R-:W-:Y:S01]  /*43f0*/  @!P1 IADD3 R71, P3, R69, R94, RZ ;  /* 0x0000005e45479210 */ /* 0x000fe20007f7e0ff */
[----:B------:R-:W-:Y:S01]  /*4400*/  @!P1 IMAD R93, R117, 0x30, RZ ;  /* 0x00000030755d9824 */ /* 0x000fe200078e02ff */
[----:B------:R-:W-:Y:S01]  /*4410*/  @!P1 IADD3 R70, P4, R69, R96, RZ ;  /* 0x0000006045469210 */ /* 0x000fe20007f9e0ff */
[----:B------:R-:W-:Y:S01]  /*4420*/  @!P1 IMAD R91, R117, 0x50, RZ ;  /* 0x00000050755b9824 */ /* 0x000fe200078e02ff */
[----:B------:R-:W-:-:S02]  /*4430*/  @!P1 IADD3.X R92, R0, R95, R61, P3, !PT ;  /* 0x0000005f005c9210 */ /* 0x000fc40001ffe43d */
[----:B------:R-:W5:Y:S01]  /*4440*/  @!P1 LDC.64 R60, c[0x0][0x218] ;  /* 0x00008600ff3c9b82 */ /* 0x000f620000000a00 */
[----:B------:R-:W-:Y:S02]  /*4450*/  @!P1 LEA.HI.X R101, R43, R41, R42, 0x1, P6 ;  /* 0x000000292b659211 */ /* 0x000fe400030f0c2a */
[C---:B------:R-:W-:Y:S02]  /*4460*/  @!P1 IADD3.X R88, R0.reuse, R99, R93, P5, !PT ;  /* 0x0000006300589210 */ /* 0x040fe40002ffe45d */
[----:B------:R-:W-:Y:S01]  /*4470*/  @!P1 IADD3.X R90, R0, R97, R91, P4, !PT ;  /* 0x00000061005a9210 */ /* 0x000fe200027fe45b */
[----:B------:R-:W-:Y:S01]  /*4480*/  @!PT LDS RZ, [RZ] ;  /* 0x00000000fffff984 */ /* 0x000fe20000000800 */
[----:B------:R-:W-:Y:S01]  /*4490*/  @!PT LDS RZ, [RZ] ;  /* 0x00000000fffff984 */ /* 0x000fe20000000800 */
[----:B------:R-:W-:Y:S01]  /*44a0*/  @!PT LDS RZ, [RZ] ;  /* 0x00000000fffff984 */ /* 0x000fe20000000800 */
[----:B------:R2:W-:Y:S01]  /*44b0*/  @!P1 LDGSTS.E.BYPASS.LTC128B.128 [R182+0x2000], desc[UR10][R100.64] ;  /* 0x0200000064b69fae */ /* 0x0005e2000b901d4a */
[-C--:B------:R-:W-:Y:S01]  /*44c0*/  @!P1 IADD3 R91, P5, P3, R69, R126.reuse, R177 ;  /* 0x0000007e455b9210 */ /* 0x080fe20007bbe0b1 */
[----:B------:R-:W2:Y:S01]  /*44d0*/  @!P1 LDC.64 R42, c[0x0][0x218] ;  /* 0x00008600ff2a9b82 */ /* 0x000ea20000000a00 */
[----:B------:R-:W-:Y:S01]  /*44e0*/  @!P1 LEA R94, P4, R116, R126, 0x5 ;  /* 0x0000007e745e9211 */ /* 0x000fe200078828ff */
[----:B------:R1:W-:Y:S01]  /*44f0*/  @P1 STS.128 [R182+0x2800], RZ ;  /* 0x002800ffb6001388 */ /* 0x0003e20000000c00 */
[----:B------:R-:W-:-:S02]  /*4500*/  @!P1 IADD3.X R96, R0, R125, R176, P5, P3 ;  /* 0x0000007d00609210 */ /* 0x000fc40002fe64b0 */
[----:B---3--:R-:W-:Y:S02]  /*4510*/  @!P1 LEA R98, P5, R91, R66, 0x1 ;  /* 0x000000425b629211 */ /* 0x008fe400078a08ff */
[C---:B------:R-:W-:Y:S01]  /*4520*/  @!P1 LEA.HI.X R93, R116.reuse, R125, R117, 0x5, P4 ;  /* 0x0000007d745d9211 */ /* 0x040fe200020f2c75 */
[----:B------:R-:W3:Y:S01]  /*4530*/  @!P1 LDC.64 R40, c[0x0][0x218] ;  /* 0x00008600ff289b82 */ /* 0x000ee20000000a00 */
[----:B------:R-:W-:Y:S02]  /*4540*/  @!P1 LEA R66, P3, R116, R126, 0x6 ;  /* 0x0000007e74429211 */ /* 0x000fe400078630ff */
[----:B------:R-:W-:Y:S02]  /*4550*/  @!P1 IADD3 R94, P4, R69, R94, RZ ;  /* 0x0000005e455e9210 */ /* 0x000fe40007f9e0ff */
[----:B------:R-:W-:Y:S02]  /*4560*/  @!P1 LEA.HI.X R99, R91, R67, R96, 0x1, P5 ;  /* 0x000000435b639211 */ /* 0x000fe400028f0c60 */
[----:B------:R-:W-:Y:S01]  /*4570*/  @!P1 IADD3 R66, P5, R69, R66, RZ ;  /* 0x0000004245429210 */ /* 0x000fe20007fbe0ff */
[----:B------:R-:W-:Y:S01]  /*4580*/  @!P1 IMAD.X R93, R0, 0x1, R93, P4 ;  /* 0x00000001005d9824 */ /* 0x000fe200020e065d */
[----:B------:R-:W-:Y:S01]  /*4590*/  @!P1 LEA.HI.X R67, R116, R125, R117, 0x6, P3 ;  /* 0x0000007d74439211 */ /* 0x000fe200018f3475 */
[----:B------:R-:W-:Y:S01]  /*45a0*/  @!PT LDS RZ, [RZ] ;  /* 0x00000000fffff984 */ /* 0x000fe20000000800 */
[----:B------:R-:W-:Y:S01]  /*45b0*/  @!PT LDS RZ, [RZ] ;  /* 0x00000000fffff984 */ /* 0x000fe20000000800 */
[----:B------:R-:W-:Y:S01]  /*45c0*/  @!PT LDS RZ, [RZ] ;  /* 0x00000000fffff984 */ /* 0x000fe20000000800 */
[----:B------:R2:W-:Y:S01]  /*45d0*/  @!P1 LDGSTS.E.BYPASS.LTC128B.128 [R182+0x2800], desc[UR10][R98.64] ;  /* 0x0280000062b69fae */ /* 0x0005e2000b901d4a */
[----:B----4-:R-:W-:-:S02]  /*45e0*/  @!P1 LEA R64, P4, R94, R64, 0x1 ;  /* 0x000000405e409211 */ /* 0x010fc400078808ff */
[----:B-1----:R-:W-:Y:S01]  /*45f0*/  @!P1 LEA R62, P3, R68, R62, 0x1 ;  /* 0x0000003e443e9211 */ /* 0x002fe200078608ff */
[----:B------:R-:W-:Y:S01]  /*4600*/  @!P1 IMAD.X R67, R0, 0x1, R67, P5 ;  /* 0x0000000100439824 */ /* 0x000fe200028e0643 */
[----:B------:R-:W-:Y:S01]  /*4610*/  @!P1 LEA.HI.X R65, R94, R65, R93, 0x1, P4 ;  /* 0x000000415e419211 */ /* 0x000fe200020f0c5d */
[----:B------:R1:W-:Y:S01]  /*4620*/  @P1 STS.128 [R182+0x3000], RZ ;  /* 0x003000ffb6001388 */ /* 0x0003e20000000c00 */
[----:B-----5:R-:W-:Y:S02]  /*4630*/  @!P1 LEA R60, P5, R66, R60, 0x1 ;  /* 0x0000003c423c9211 */ /* 0x020fe400078a08ff */
[----:B------:R-:W-:Y:S01]  /*4640*/  @!P1 LEA.HI.X R63, R68, R63, R88, 0x1, P3 ;  /* 0x0000003f443f9211 */ /* 0x000fe200018f0c58 */
[----:B------:R-:W-:Y:S01]  /*4650*/  @!PT LDS RZ, [RZ] ;  /* 0x00000000fffff984 */ /* 0x000fe20000000800 */
[----:B------:R-:W-:Y:S01]  /*4660*/  @!PT LDS RZ, [RZ] ;  /* 0x00000000fffff984 */ /* 0x000fe20000000800 */
[----:B------:R-:W-:Y:S01]  /*4670*/  @!PT LDS RZ, [RZ] ;  /* 0x00000000fffff984 */ /* 0x000fe20000000800 */
[----:B------:R1:W-:Y:S01]  /*4680*/  @!P1 LDGSTS.E.BYPASS.LTC128B.128 [R182+0x3000], desc[UR10][R64.64] ;  /* 0x0300000040b69fae */ /* 0x0003e2000b901d4a */
[----:B--2---:R-:W-:Y:S02]  /*4690*/  @!P1 LEA R42, P4, R70, R42, 0x1 ;  /* 0x0000002a462a9211 */ /* 0x004fe400078808ff */
[----:B------:R-:W-:Y:S01]  /*46a0*/  @!P1 LEA.HI.X R61, R66, R61, R67, 0x1, P5 ;  /* 0x0000003d423d9211 */ /* 0x000fe200028f0c43 */
[----:B------:R1:W-:Y:S01]  /*46b0*/  @P1 STS.128 [R182+0x3800], RZ ;  /* 0x003800ffb6001388 */ /* 0x0003e20000000c00 */
[----:B---3--:R-:W-:-:S02]  /*46c0*/  @!P1 LEA R40, P3, R71, R40, 0x1 ;  /* 0x0000002847289211 */ /* 0x008fc400078608ff */
[----:B------:R-:W-:Y:S01]  /*46d0*/  @!P1 LEA.HI.X R43, R70, R43, R90, 0x1, P4 ;  /* 0x0000002b462b9211 */ /* 0x000fe200020f0c5a */
        /* <DEDUP_REMOVED lines=22> */
[----:B-1----:R-:W-:Y:S01]  /*4840*/  IMAD.MOV.U32 R40, RZ, RZ, R126 ;  /* 0x000000ffff287224 */ /* 0x002fe200078e007e */
[----:B------:R-:W-:Y:S01]  /*4850*/  ULDC.64 UR8, c[0x0][0x218] ;  /* 0x0000860000087ab9 */ /* 0x000fe20000000a00 */
[----:B------:R-:W-:Y:S02]  /*4860*/  IMAD.MOV.U32 R41, RZ, RZ, R125 ;  /* 0x000000ffff297224 */ /* 0x000fe400078e007d */
[----:B------:R-:W-:-:S04]  /*4870*/  IMAD.WIDE.U32 R42, R116, 0x70, R40 ;  /* 0x00000070742a7825 */ /* 0x000fc800078e0028 */
[----:B------:R-:W-:Y:S01]  /*4880*/  IMAD R41, R117, 0x70, RZ ;  /* 0x0000007075297824 */ /* 0x000fe200078e02ff */
[----:B------:R-:W-:-:S04]  /*4890*/  IADD3 R40, P1, R69, R42, RZ ;  /* 0x0000002a45287210 */ /* 0x000fc80007f3e0ff */
[----:B------:R-:W-:Y:S02]  /*48a0*/  IADD3.X R41, R0, R43, R41, P1, !PT ;  /* 0x0000002b00297210 */ /* 0x000fe40000ffe429 */
[----:B------:R-:W-:-:S04]  /*48b0*/  LEA R42, P1, R40, UR8, 0x1 ;  /* 0x00000008282a7c11 */ /* 0x000fc8000f8208ff */
[----:B------:R-:W-:-:S05]  /*48c0*/  LEA.HI.X R43, R40, UR9, R41, 0x1, P1 ;  /* 0x00000009282b7c11 */ /* 0x000fca00088f0c29 */
[----:B------:R-:W-:Y:S01]  /*48d0*/  @!PT LDS RZ, [RZ] ;  /* 0x00000000fffff984 */ /* 0x000fe20000000800 */
[----:B------:R-:W-:Y:S01]  /*48e0*/  @!PT LDS RZ, [RZ] ;  /* 0x00000000fffff984 */ /* 0x000fe20000000800 */
[----:B------:R-:W-:Y:S01]  /*48f0*/  @!PT LDS RZ, [RZ] ;  /* 0x00000000fffff984 */ /* 0x000fe20000000800 */
[----:B------:R2:W-:Y:S04]  /*4900*/  LDGSTS.E.BYPASS.LTC128B.128 [R182+0x5800], desc[UR10][R42.64] ;  /* 0x058000002ab67fae */ /* 0x0005e8000b901d4a */
.L_x_5323:
[----:B------:R-:W-:Y:S05]  /*4910*/  BSYNC B0 ;  /* 0x0000000000007941 */ /* 0x000fea0003800000 */
.L_x_5322:
[----:B------:R-:W0:Y:S01]  /*4920*/  LDGDEPBAR ;  /* 0x00000000000079af */ /* 0x000e220000000000 */
[----:B------:R-:W-:-:S04]  /*4930*/  IADD3 R126, P1, R69, R126, RZ ;  /* 0x0000007e457e7210 */ /* 0x000fc80007f3e0ff */
[----:B------:R-:W-:-:S09]  /*4940*/  IADD3.X R125, R0, R125, RZ, P1, !PT ;  /* 0x0000007d007d7210 */ /* 0x000fd20000ffe4ff */
.L_x_5319:
[----:B------:R-:W-:Y:S01]  /*4950*/  IMAD.IADD R2, R2, 0x1, R89 ;  /* 0x0000000102027824 */ /* 0x000fe200078e0259 */
[----:B------:R-:W-:Y:S01]  /*4960*/  ULDC UR12, c[0x0][0x2ec] ;  /* 0x0000bb00000c7ab9 */ /* 0x000fe20000000800 */
[----:B------:R-:W-:Y:S01]  /*4970*/  LEA R168, R4, UR4, 0x1 ;  /* 0x0000000404a87c11 */ /* 0x000fe2000f8e08ff */
[----:B------:R-:W-:Y:S01]  /*4980*/  ULDC.64 UR8, c[0x0][0x218] ;  /* 0x0000860000087ab9 */ /* 0x000fe20000000a00 */
[C---:B------:R-:W-:Y:S02]  /*4990*/  VIADD R0, R2.reuse, 0x1 ;  /* 0x0000000102007836 */ /* 0x040fe40000000000 */
[C---:B-1----:R-:W-:Y:S01]  /*49a0*/  VIADD R40, R2.reuse, 0x8 ;  /* 0x0000000802287836 */ /* 0x042fe20000000000 */
[----:B------:R-:W-:Y:S01]  /*49b0*/  LDSM.16.MT88.4 R92, [R168+0x6000] ;  /* 0x00600000a85c783b */ /* 0x000fe20000004200 */
[----:B------:R-:W-:Y:S01]  /*49c0*/  VIADD R41, R2, 0x11 ;  /* 0x0000001102297836 */ /* 0x000fe20000000000 */
[CC--:B------:R-:W-:Y:S01]  /*49d0*/  ISETP.GE.AND P6, PT, R0.reuse, R128.reuse, PT ;  /* 0x000000800000720c */ /* 0x0c0fe20003fc6270 */
[--C-:B------:R-:W-:Y:S01]  /*49e0*/  IMAD R165, R5, 0x2, R168.reuse ;  /* 0x0000000205a57824 */ /* 0x100fe200078e02a8 */
[-C--:B------:R-:W-:Y:S01]  /*49f0*/  ISETP.GE.AND P4, PT, R0, R127.reuse, PT ;  /* 0x0000007f0000720c */ /* 0x080fe20003f86270 */
[----:B------:R-:W-:Y:S01]  /*4a00*/  VIADD R0, R2, 0x9 ;  /* 0x0000000902007836 */ /* 0x000fe20000000000 */
[CC--:B------:R-:W-:Y:S01]  /*4a10*/  ISETP.GE.AND P1, PT, R40.reuse, R128.reuse, PT ;  /* 0x000000802800720c */ /* 0x0c0fe20003f26270 */
[C---:B------:R-:W-:Y:S01]  /*4a20*/  IMAD R166, R3.reuse, 0x2, R168 ;  /* 0x0000000203a67824 */ /* 0x040fe200078e02a8 */
[----:B------:R-:W-:Y:S01]  /*4a30*/  ISETP.GE.AND P5, PT, R40, R127, PT ;  /* 0x0000007f2800720c */ /* 0x000fe20003fa6270 */
[----:B------:R-:W-:Y:S01]  /*4a40*/  VIADD R40, R2, 0x10 ;  /* 0x0000001002287836 */ /* 0x000fe20000000000 */
[----:B------:R-:W-:Y:S01]  /*4a50*/  ISETP.GE.AND P3, PT, R0, R128, PT ;  /* 0x000000800000720c */ /* 0x000fe20003f66270 */
[----:B------:R-:W-:Y:S01]  /*4a60*/  IMAD R164, R3, 0x2, R165 ;  /* 0x0000000203a47824 */ /* 0x000fe200078e02a5 */
[----:B------:R-:W-:-:S02]  /*4a70*/  FSEL R32, R32, -INF , !P1 ;  /* 0xff80000020207808 */ /* 0x000fc40004800000 */
[----:B------:R-:W-:Y:S02]  /*4a80*/  FSEL R89, R34, -INF , !P5 ;  /* 0xff80000022597808 */ /* 0x000fe40006800000 */
[-C--:B------:R-:W-:Y:S02]  /*4a90*/  ISETP.GE.AND P1, PT, R0, R127.reuse, PT ;  /* 0x0000007f0000720c */ /* 0x080fe40003f26270 */
[----:B------:R-:W-:Y:S02]  /*4aa0*/  ISETP.GE.AND P5, PT, R40, R128, PT ;  /* 0x000000802800720c */ /* 0x000fe40003fa6270 */
[----:B------:R-:W-:Y:S01]  /*4ab0*/  FSEL R0, R33, -INF , !P3 ;  /* 0xff80000021007808 */ /* 0x000fe20005800000 */
[----:B------:R-:W-:Y:S01]  /*4ac0*/  VIADD R33, R2, 0x18 ;  /* 0x0000001802217836 */ /* 0x000fe20000000000 */
[----:B------:R-:W-:Y:S02]  /*4ad0*/  ISETP.GE.AND P3, PT, R40, R127, PT ;  /* 0x0000007f2800720c */ /* 0x000fe40003f66270 */
[----:B------:R-:W-:-:S02]  /*4ae0*/  FSEL R99, R35, -INF , !P1 ;  /* 0xff80000023637808 */ /* 0x000fc40004800000 */
[----:B------:R-:W-:Y:S01]  /*4af0*/  FSEL R40, R28, -INF , !P5 ;  /* 0xff8000001c287808 */ /* 0x000fe20006800000 */
[----:B------:R-:W-:Y:S01]  /*4b00*/  VIADD R28, R2, 0x19 ;  /* 0x00000019021c7836 */ /* 0x000fe20000000000 */
[CC--:B------:R-:W-:Y:S02]  /*4b10*/  ISETP.GE.AND P1, PT, R41.reuse, R128.reuse, PT ;  /* 0x000000802900720c */ /* 0x0c0fe40003f26270 */
[----:B------:R-:W-:Y:S02]  /*4b20*/  ISETP.GE.AND P5, PT, R41, R127, PT ;  /* 0x0000007f2900720c */ /* 0x000fe40003fa6270 */
[----:B------:R-:W-:Y:S02]  /*4b30*/  FSEL R71, R30, -INF , !P3 ;  /* 0xff8000001e477808 */ /* 0x000fe40005800000 */
[----:B------:R-:W-:Y:S02]  /*4b40*/  ISETP.GE.AND P3, PT, R33, R128, PT ;  /* 0x000000802100720c */ /* 0x000fe40003f66270 */
[----:B--2---:R-:W-:Y:S01]  /*4b50*/  FSEL R42, R29, -INF , !P1 ;  /* 0xff8000001d2a7808 */ /* 0x004fe20004800000 */
[----:B------:R-:W-:Y:S01]  /*4b60*/  VIADD R29, R2, 0x20 ;  /* 0x00000020021d7836 */ /* 0x000fe20000000000 */
[----:B------:R-:W-:-:S02]  /*4b70*/  FSEL R97, R31, -INF , !P5 ;  /* 0xff8000001f617808 */ /* 0x000fc40006800000 */
[-C--:B------:R-:W-:Y:S02]  /*4b80*/  ISETP.GE.AND P1, PT, R33, R127.reuse, PT ;  /* 0x0000007f2100720c */ /* 0x080fe40003f26270 */
[-C--:B------:R-:W-:Y:S02]  /*4b90*/  ISETP.GE.AND P5, PT, R28, R128.reuse, PT ;  /* 0x000000801c00720c */ /* 0x080fe40003fa6270 */
[----:B------:R-:W-:Y:S02]  /*4ba0*/  FSEL R24, R24, -INF , !P3 ;  /* 0xff80000018187808 */ /* 0x000fe40005800000 */
[----:B------:R-:W-:Y:S01]  /*4bb0*/  ISETP.GE.AND P3, PT, R28, R127, PT ;  /* 0x0000007f1c00720c */ /* 0x000fe20003f66270 */
[----:B------:R-:W-:Y:S01]  /*4bc0*/  VIADD R28, R2, 0x21 ;  /* 0x00000021021c7836 */ /* 0x000fe20000000000 */
[----:B------:R-:W-:Y:S02]  /*4bd0*/  FSEL R69, R26, -INF , !P1 ;  /* 0xff8000001a457808 */ /* 0x000fe40004800000 */
[----:B------:R-:W-:Y:S01]  /*4be0*/  FSEL R68, R25, -INF , !P5 ;  /* 0xff80000019447808 */ /* 0x000fe20006800000 */
[----:B------:R-:W-:Y:S01]  /*4bf0*/  VIADD R25, R2, 0x28 ;  /* 0x0000002802197836 */ /* 0x000fe20000000000 */
[----:B------:R-:W-:-:S02]  /*4c00*/  ISETP.GE.AND P1, PT, R29, R128, PT ;  /* 0x000000801d00720c */ /* 0x000fc40003f26270 */
[----:B------:R-:W-:Y:S02]  /*4c10*/  ISETP.GE.AND P5, PT, R29, R127, PT ;  /* 0x0000007f1d00720c */ /* 0x000fe40003fa6270 */
[----:B------:R-:W-:Y:S02]  /*4c20*/  FSEL R63, R27, -INF , !P3 ;  /* 0xff8000001b3f7808 */ /* 0x000fe40005800000 */
[-C--:B------:R-:W-:Y:S02]  /*4c30*/  ISETP.GE.AND P3, PT, R28, R128.reuse, PT ;  /* 0x000000801c00720c */ /* 0x080fe40003f66270 */
[----:B------:R-:W-:Y:S01]  /*4c40*/  FSEL R104, R20, -INF , !P1 ;  /* 0xff80000014687808 */ /* 0x000fe20004800000 */
[----:B------:R-:W-:Y:S01]  /*4c50*/  VIADD R20, R2, 0x29 ;  /* 0x0000002902147836 */ /* 0x000fe20000000000 */
[----:B------:R-:W-:Y:S02]  /*4c60*/  FSEL R61, R22, -INF , !P5 ;  /* 0xff800000163d7808 */ /* 0x000fe40006800000 */
[----:B------:R-:W-:-:S02]  /*4c70*/  ISETP.GE.AND P5, PT, R25, R128, PT ;  /* 0x000000801900720c */ /* 0x000fc40003fa6270 */
[----:B------:R-:W-:Y:S01]  /*4c80*/  FSEL R130, R21, -INF , !P3 ;  /* 0xff80000015827808 */ /* 0x000fe20005800000 */
[----:B------:R-:W-:Y:S01]  /*4c90*/  VIADD R21, R2, 0x30 ;  /* 0x0000003002157836 */ /* 0x000fe20000000000 */
[-C--:B------:R-:W-:Y:S02]  /*4ca0*/  ISETP.GE.AND P3, PT, R25, R127.reuse, PT ;  /* 0x0000007f1900720c */ /* 0x080fe40003f66270 */
[----:B------:R-:W-:Y:S02]  /*4cb0*/  FSEL R132, R16, -INF , !P5 ;  /* 0xff80000010847808 */ /* 0x000fe40006800000 */
[-C--:B------:R-:W-:Y:S02]  /*4cc0*/  ISETP.GE.AND P5, PT, R20, R127.reuse, PT ;  /* 0x0000007f1400720c */ /* 0x080fe40003fa6270 */
[----:B------:R-:W-:Y:S02]  /*4cd0*/  ISETP.GE.AND P1, PT, R28, R127, PT ;  /* 0x0000007f1c00720c */ /* 0x000fe40003f26270 */
[----:B------:R-:W-:Y:S01]  /*4ce0*/  FSEL R115, R18, -INF , !P3 ;  /* 0xff80000012737808 */ /* 0x000fe20005800000 */
[----:B------:R-:W-:Y:S01]  /*4cf0*/  VIADD R18, R2, 0x31 ;  /* 0x0000003102127836 */ /* 0x000fe20000000000 */
[----:B------:R-:W-:-:S02]  /*4d00*/  ISETP.GE.AND P3, PT, R21, R128, PT ;  /* 0x000000801500720c */ /* 0x000fc40003f66270 */
[----:B------:R-:W-:Y:S02]  /*4d10*/  FSEL R111, R19, -INF , !P5 ;  /* 0xff800000136f7808 */ /* 0x000fe40006800000 */
[-C--:B------:R-:W-:Y:S02]  /*4d20*/  ISETP.GE.AND P5, PT, R2, R128.reuse, PT ;  /* 0x000000800200720c */ /* 0x080fe40003fa6270 */
[----:B------:R-:W-:Y:S02]  /*4d30*/  FSEL R113, R23, -INF , !P1 ;  /* 0xff80000017717808 */ /* 0x000fe40004800000 */
[----:B------:R-:W-:Y:S01]  /*4d40*/  ISETP.GE.AND P1, PT, R20, R128, PT ;  /* 0x000000801400720c */ /* 0x000fe20003f26270 */
[----:B------:R-:W-:Y:S01]  /*4d50*/  VIADD R20, R2, 0x58 ;  /* 0x0000005802147836 */ /* 0x000fe20000000000 */
[----:B------:R-:W-:Y:S02]  /*4d60*/  FSEL R100, R12, -INF , !P3 ;  /* 0xff8000000c647808 */ /* 0x000fe40005800000 */
[----:B------:R-:W-:-:S02]  /*4d70*/  FSEL R16, R37, -INF , !P6 ;  /* 0xff80000025107808 */ /* 0x000fc40007000000 */
[----:B------:R-:W-:Y:S02]  /*4d80*/  FSEL R12, R36, -INF , !P5 ;  /* 0xff800000240c7808 */ /* 0x000fe40006800000 */
[----:B------:R-:W-:Y:S01]  /*4d90*/  FSEL R134, R17, -INF , !P1 ;  /* 0xff80000011867808 */ /* 0x000fe20004800000 */
[----:B------:R-:W-:Y:S01]  /*4da0*/  VIADD R17, R2, 0x38 ;  /* 0x0000003802117836 */ /* 0x000fe20000000000 */
[----:B------:R-:W-:Y:S02]  /*4db0*/  ISETP.GE.AND P6, PT, R18, R128, PT ;  /* 0x000000801200720c */ /* 0x000fe40003fc6270 */
[----:B------:R-:W-:Y:S01]  /*4dc0*/  ISETP.GE.AND P1, PT, R21, R127, PT ;  /* 0x0000007f1500720c */ /* 0x000fe20003f26270 */
[----:B------:R-:W-:Y:S01]  /*4dd0*/  VIADD R21, R2, 0x51 ;  /* 0x0000005102157836 */ /* 0x000fe20000000000 */
[----:B------:R-:W-:Y:S02]  /*4de0*/  FMNMX.FTZ R19, R12, R16, !PT ;  /* 0x000000100c137209 */ /* 0x000fe40007810000 */
[----:B------:R-:W-:-:S02]  /*4df0*/  FSEL R102, R13, -INF , !P6 ;  /* 0xff8000000d667808 */ /* 0x000fc40007000000 */
[----:B------:R-:W-:Y:S01]  /*4e00*/  FSEL R109, R14, -INF , !P1 ;  /* 0xff8000000e6d7808 */ /* 0x000fe20004800000 */
[----:B------:R-:W-:Y:S01]  /*4e10*/  VIADD R14, R2, 0x40 ;  /* 0x00000040020e7836 */ /* 0x000fe20000000000 */
[----:B------:R-:W-:Y:S01]  /*4e20*/  FMNMX.FTZ R13, R32, R19, !PT ;  /* 0x00000013200d7209 */ /* 0x000fe20007810000 */
[C---:B------:R-:W-:Y:S01]  /*4e30*/  VIADD R19, R2.reuse, 0x59 ;  /* 0x0000005902137836 */ /* 0x040fe20000000000 */
[CC--:B------:R-:W-:Y:S02]  /*4e40*/  ISETP.GE.AND P5, PT, R17.reuse, R128.reuse, PT ;  /* 0x000000801100720c */ /* 0x0c0fe40003fa6270 */
[----:B------:R-:W-:Y:S01]  /*4e50*/  ISETP.GE.AND P1, PT, R17, R127, PT ;  /* 0x0000007f1100720c */ /* 0x000fe20003f26270 */
[----:B------:R-:W-:Y:S01]  /*4e60*/  VIADD R17, R2, 0x39 ;  /* 0x0000003902117836 */ /* 0x000fe20000000000 */
[----:B------:R-:W-:Y:S02]  /*4e70*/  FMNMX.FTZ R13, R0, R13, !PT ;  /* 0x0000000d000d7209 */ /* 0x000fe40007810000 */
[----:B------:R-:W-:Y:S01]  /*4e80*/  ISETP.GE.AND P3, PT, R18, R127, PT ;  /* 0x0000007f1200720c */ /* 0x000fe20003f66270 */
[----:B------:R-:W-:Y:S01]  /*4e90*/  VIADD R18, R2, 0x60 ;  /* 0x0000006002127836 */ /* 0x000fe20000000000 */
[----:B------:R-:W-:-:S02]  /*4ea0*/  ISETP.GE.AND P6, PT, R17, R128, PT ;  /* 0x000000801100720c */ /* 0x000fc40003fc6270 */
[----:B------:R-:W-:Y:S02]  /*4eb0*/  FMNMX.FTZ R13, R40, R13, !PT ;  /* 0x0000000d280d7209 */ /* 0x000fe40007810000 */
[----:B------:R-:W-:Y:S02]  /*4ec0*/  FSEL R122, R9, -INF , !P6 ;  /* 0xff800000097a7808 */ /* 0x000fe40007000000 */
[----:B------:R-:W-:Y:S02]  /*4ed0*/  FMNMX.FTZ R9, R42, R13, !PT ;  /* 0x0000000d2a097209 */ /* 0x000fe40007810000 */
[----:B------:R-:W-:Y:S01]  /*4ee0*/  FSEL R137, R15, -INF , !P3 ;  /* 0xff8000000f897808 */ /* 0x000fe20005800000 */
[----:B------:R-:W-:Y:S01]  /*4ef0*/  VIADD R15, R2, 0x68 ;  /* 0x00000068020f7836 */ /* 0x000fe20000000000 */
[----:B------:R-:W-:Y:S01]  /*4f00*/  FSEL R139, R10, -INF , !P1 ;  /* 0xff8000000a8b7808 */ /* 0x000fe20004800000 */
[C---:B------:R-:W-:Y:S01]  /*4f10*/  VIADD R10, R2.reuse, 0x41 ;  /* 0x00000041020a7836 */ /* 0x040fe20000000000 */
[----:B------:R-:W-:Y:S01]  /*4f20*/  ISETP.GE.AND P3, PT, R17, R127, PT ;  /* 0x0000007f1100720c */ /* 0x000fe20003f66270 */
[----:B------:R-:W-:Y:S01]  /*4f30*/  VIADD R17, R2, 0x61 ;  /* 0x0000006102117836 */ /* 0x000fe20000000000 */
[----:B------:R-:W-:-:S02]  /*4f40*/  FMNMX.FTZ R9, R24, R9, !PT ;  /* 0x0000000918097209 */ /* 0x000fc40007810000 */
[----:B------:R-:W-:Y:S02]  /*4f50*/  FSEL R135, R11, -INF , !P3 ;  /* 0xff8000000b877808 */ /* 0x000fe40005800000 */
[----:B------:R-:W-:Y:S02]  /*4f60*/  ISETP.GE.AND P3, PT, R10, R127, PT ;  /* 0x0000007f0a00720c */ /* 0x000fe40003f66270 */
[----:B------:R-:W-:Y:S02]  /*4f70*/  FMNMX.FTZ R9, R68, R9, !PT ;  /* 0x0000000944097209 */ /* 0x000fe40007810000 */
[----:B------:R-:W-:Y:S02]  /*4f80*/  FSEL R129, R87, -INF , !P3 ;  /* 0xff80000057817808 */ /* 0x000fe40005800000 */
[----:B------:R-:W-:Y:S02]  /*4f90*/  FMNMX.FTZ R9, R104, R9, !PT ;  /* 0x0000000968097209 */ /* 0x000fe40007810000 */
[----:B------:R-:W-:-:S02]  /*4fa0*/  ISETP.GE.AND P3, PT, R2, R127, PT ;  /* 0x0000007f0200720c */ /* 0x000fc40003f66270 */
[----:B------:R-:W-:Y:S02]  /*4fb0*/  FMNMX.FTZ R13, R130, R9, !PT ;  /* 0x00000009820d7209 */ /* 0x000fe40007810000 */
[----:B------:R-:W-:Y:S02]  /*4fc0*/  FSEL R9, R39, -INF , !P4 ;  /* 0xff80000027097808 */ /* 0x000fe40006000000 */
[----:B------:R-:W-:Y:S02]  /*4fd0*/  FSEL R11, R38, -INF , !P3 ;  /* 0xff800000260b7808 */ /* 0x000fe40005800000 */
[----:B------:R-:W-:Y:S02]  /*4fe0*/  FMNMX.FTZ R13, R132, R13, !PT ;  /* 0x0000000d840d7209 */ /* 0x000fe40007810000 */
[----:B------:R-:W-:Y:S02]  /*4ff0*/  FMNMX.FTZ R22, R11, R9, !PT ;  /* 0x000000090b167209 */ /* 0x000fe40007810000 */
[----:B------:R-:W-:-:S02]  /*5000*/  FMNMX.FTZ R13, R134, R13, !PT ;  /* 0x0000000d860d7209 */ /* 0x000fc40007810000 */
[----:B------:R-:W-:Y:S02]  /*5010*/  FMNMX.FTZ R22, R89, R22, !PT ;  /* 0x0000001659167209 */ /* 0x000fe40007810000 */
[----:B------:R-:W-:Y:S01]  /*5020*/  FMNMX.FTZ R23, R100, R13, !PT ;  /* 0x0000000d64177209 */ /* 0x000fe20007810000 */
[----:B------:R-:W-:Y:S01]  /*5030*/  VIADD R13, R2, 0x70 ;  /* 0x00000070020d7836 */ /* 0x000fe20000000000 */
[----:B------:R-:W-:Y:S02]  /*5040*/  FMNMX.FTZ R22, R99, R22, !PT ;  /* 0x0000001663167209 */ /* 0x000fe40007810000 */
[----:B------:R-:W-:Y:S01]  /*5050*/  FSEL R114, R8, -INF , !P5 ;  /* 0xff80000008727808 */ /* 0x000fe20006800000 */
[----:B------:R-:W-:Y:S01]  /*5060*/  VIADD R8, R2, 0x48 ;  /* 0x0000004802087836 */ /* 0x000fe20000000000 */
[----:B------:R-:W-:Y:S02]  /*5070*/  FMNMX.FTZ R22, R71, R22, !PT ;  /* 0x0000001647167209 */ /* 0x000fe40007810000 */
[----:B------:R-:W-:-:S02]  /*5080*/  FMNMX.FTZ R23, R102, R23, !PT ;  /* 0x0000001766177209 */ /* 0x000fc40007810000 */
[----:B------:R-:W-:Y:S02]  /*5090*/  FMNMX.FTZ R22, R97, R22, !PT ;  /* 0x0000001661167209 */ /* 0x000fe40007810000 */
[C---:B------:R-:W-:Y:S02]  /*50a0*/  ISETP.GE.AND P5, PT, R14.reuse, R128, PT ;  /* 0x000000800e00720c */ /* 0x040fe40003fa6270 */
[----:B------:R-:W-:Y:S02]  /*50b0*/  FMNMX.FTZ R22, R69, R22, !PT ;  /* 0x0000001645167209 */ /* 0x000fe40007810000 */
[----:B------:R-:W-:Y:S01]  /*50c0*/  ISETP.GE.AND P1, PT, R14, R127, PT ;  /* 0x0000007f0e00720c */ /* 0x000fe20003f26270 */
[----:B------:R-:W-:Y:S01]  /*50d0*/  VIADD R14, R2, 0x69 ;  /* 0x00000069020e7836 */ /* 0x000fe20000000000 */
[----:B------:R-:W-:Y:S02]  /*50e0*/  FMNMX.FTZ R22, R63, R22, !PT ;  /* 0x000000163f167209 */ /* 0x000fe40007810000 */
[----:B------:R-:W-:-:S02]  /*50f0*/  FMNMX.FTZ R23, R114, R23, !PT ;  /* 0x0000001772177209 */ /* 0x000fc40007810000 */
[----:B------:R-:W-:Y:S02]  /*5100*/  FMNMX.FTZ R22, R61, R22, !PT ;  /* 0x000000163d167209 */ /* 0x000fe40007810000 */
[----:B------:R-:W-:Y:S02]  /*5110*/  FSEL R106, R84, -INF , !P5 ;  /* 0xff800000546a7808 */ /* 0x000fe40006800000 */
[----:B------:R-:W-:Y:S02]  /*5120*/  FSEL R123, R86, -INF , !P1 ;  /* 0xff800000567b7808 */ /* 0x000fe40004800000 */
[-C--:B------:R-:W-:Y:S01]  /*5130*/  ISETP.GE.AND P6, PT, R10, R128.reuse, PT ;  /* 0x000000800a00720c */ /* 0x080fe20003fc6270 */
[----:B------:R-:W-:Y:S01]  /*5140*/  VIADD R10, R2, 0x71 ;  /* 0x00000071020a7836 */ /* 0x000fe20000000000 */
[C---:B------:R-:W-:Y:S02]  /*5150*/  ISETP.GE.AND P5, PT, R8.reuse, R128, PT ;  /* 0x000000800800720c */ /* 0x040fe40003fa6270 */
[----:B------:R-:W-:Y:S01]  /*5160*/  ISETP.GE.AND P1, PT, R8, R127, PT ;  /* 0x0000007f0800720c */ /* 0x000fe20003f26270 */
[----:B------:R-:W-:Y:S01]  /*5170*/  VIADD R8, R2, 0x49 ;  /* 0x0000004902087836 */ /* 0x000fe20000000000 */
[----:B------:R-:W-:-:S02]  /*5180*/  FMNMX.FTZ R23, R122, R23, !PT ;  /* 0x000000177a177209 */ /* 0x000fc40007810000 */
[----:B------:R-:W-:Y:S02]  /*5190*/  FMNMX.FTZ R22, R113, R22, !PT ;  /* 0x0000001671167209 */ /* 0x000fe40007810000 */
[----:B------:R-:W-:Y:S02]  /*51a0*/  FSEL R108, R85, -INF , !P6 ;  /* 0xff800000556c7808 */ /* 0x000fe40007000000 */
[----:B------:R-:W-:Y:S01]  /*51b0*/  FMNMX.FTZ R23, R106, R23, !PT ;  /* 0x000000176a177209 */ /* 0x000fe20007810000 */
[----:B------:R-:W-:Y:S01]  /*51c0*/  LDSM.16.MT88.4 R84, [R165+0x6000] ;  /* 0x00600000a554783b */ /* 0x000fe20000004200 */
[----:B------:R-:W-:Y:S02]  /*51d0*/  FMNMX.FTZ R22, R115, R22, !PT ;  /* 0x0000001673167209 */ /* 0x000fe40007810000 */
[C---:B------:R-:W-:Y:S02]  /*51e0*/  ISETP.GE.AND P6, PT, R8.reuse, R128, PT ;  /* 0x000000800800720c */ /* 0x040fe40003fc6270 */
[----:B------:R-:W-:Y:S01]  /*51f0*/  ISETP.GE.AND P4, PT, R8, R127, PT ;  /* 0x0000007f0800720c */ /* 0x000fe20003f86270 */
[----:B------:R-:W-:Y:S01]  /*5200*/  VIADD R8, R2, 0x50 ;  /* 0x0000005002087836 */ /* 0x000fe20000000000 */
[----:B------:R-:W-:-:S02]  /*5210*/  FSEL R110, R80, -INF , !P5 ;  /* 0xff800000506e7808 */ /* 0x000fc40006800000 */
[----:B------:R-:W-:Y:S02]  /*5220*/  FMNMX.FTZ R23, R108, R23, !PT ;  /* 0x000000176c177209 */ /* 0x000fe40007810000 */
[----:B------:R-:W-:Y:S02]  /*5230*/  FMNMX.FTZ R22, R111, R22, !PT ;  /* 0x000000166f167209 */ /* 0x000fe40007810000 */
[----:B------:R-:W-:Y:S02]  /*5240*/  FSEL R131, R82, -INF , !P1 ;  /* 0xff80000052837808 */ /* 0x000fe40004800000 */
[-C--:B------:R-:W-:Y:S02]  /*5250*/  ISETP.GE.AND P1, PT, R21, R128.reuse, PT ;  /* 0x000000801500720c */ /* 0x080fe40003f26270 */
[----:B------:R-:W-:Y:S02]  /*5260*/  ISETP.GE.AND P5, PT, R8, R128, PT ;  /* 0x000000800800720c */ /* 0x000fe40003fa6270 */
[----:B------:R-:W-:-:S02]  /*5270*/  FSEL R112, R81, -INF , !P6 ;  /* 0xff80000051707808 */ /* 0x000fc40007000000 */
[----:B------:R-:W-:Y:S02]  /*5280*/  FMNMX.FTZ R23, R110, R23, !PT ;  /* 0x000000176e177209 */ /* 0x000fe40007810000 */
[----:B------:R-:W-:Y:S02]  /*5290*/  FMNMX.FTZ R22, R109, R22, !PT ;  /* 0x000000166d167209 */ /* 0x000fe40007810000 */
[----:B------:R-:W-:Y:S02]  /*52a0*/  FSEL R62, R77, -INF , !P1 ;  /* 0xff8000004d3e7808 */ /* 0x000fe40004800000 */
[----:B------:R-:W-:Y:S02]  /*52b0*/  FSEL R60, R76, -INF , !P5 ;  /* 0xff8000004c3c7808 */ /* 0x000fe40006800000 */
[----:B------:R-:W-:Y:S02]  /*52c0*/  FMNMX.FTZ R23, R112, R23, !PT ;  /* 0x0000001770177209 */ /* 0x000fe40007810000 */
[----:B------:R-:W-:-:S02]  /*52d0*/  ISETP.GE.AND P1, PT, R19, R128, PT ;  /* 0x000000801300720c */ /* 0x000fc40003f26270 */
[----:B------:R-:W-:Y:S02]  /*52e0*/  FMNMX.FTZ R22, R137, R22, !PT ;  /* 0x0000001689167209 */ /* 0x000fe40007810000 */
[-C--:B------:R-:W-:Y:S02]  /*52f0*/  ISETP.GE.AND P5, PT, R20, R128.reuse, PT ;  /* 0x000000801400720c */ /* 0x080fe40003fa6270 */
[----:B------:R-:W-:Y:S02]  /*5300*/  FMNMX.FTZ R23, R60, R23, !PT ;  /* 0x000000173c177209 */ /* 0x000fe40007810000 */
[----:B------:R-:W-:Y:S02]  /*5310*/  FSEL R66, R73, -INF , !P1 ;  /* 0xff80000049427808 */ /* 0x000fe40004800000 */
[----:B------:R-:W-:Y:S02]  /*5320*/  ISETP.GE.AND P1, PT, R17, R128, PT ;  /* 0x000000801100720c */ /* 0x000fe40003f26270 */
[----:B------:R-:W-:-:S02]  /*5330*/  FMNMX.FTZ R22, R139, R22, !PT ;  /* 0x000000168b167209 */ /* 0x000fc40007810000 */
[----:B------:R-:W-:Y:S02]  /*5340*/  FSEL R64, R72, -INF , !P5 ;  /* 0xff80000048407808 */ /* 0x000fe40006800000 */
[----:B------:R-:W-:Y:S02]  /*5350*/  FMNMX.FTZ R23, R62, R23, !PT ;  /* 0x000000173e177209 */ /* 0x000fe40007810000 */
[----:B------:R-:W-:Y:S02]  /*5360*/  FSEL R36, R57, -INF , !P1 ;  /* 0xff80000039247808 */ /* 0x000fe40004800000 */
[----:B------:R-:W-:Y:S02]  /*5370*/  FMNMX.FTZ R22, R135, R22, !PT ;  /* 0x0000001687167209 */ /* 0x000fe40007810000 */
[-C--:B------:R-:W-:Y:S02]  /*5380*/  ISETP.GE.AND P1, PT, R14, R128.reuse, PT ;  /* 0x000000800e00720c */ /* 0x080fe40003f26270 */
[----:B------:R-:W-:-:S02]  /*5390*/  ISETP.GE.AND P5, PT, R18, R128, PT ;  /* 0x000000801200720c */ /* 0x000fc40003fa6270 */
[----:B------:R-:W-:Y:S02]  /*53a0*/  FMNMX.FTZ R23, R64, R23, !PT ;  /* 0x0000001740177209 */ /* 0x000fe40007810000 */
[----:B------:R-:W-:Y:S01]  /*53b0*/  ISETP.GE.AND P3, PT, R8, R127, PT ;  /* 0x0000007f0800720c */ /* 0x000fe20003f66270 */
[C---:B------:R-:W-:Y:S01]  /*53c0*/  VIADD R8, R2.reuse, 0x78 ;  /* 0x0000007802087836 */ /* 0x040fe20000000000 */
[----:B------:R-:W-:Y:S01]  /*53d0*/  FMNMX.FTZ R22, R123, R22, !PT ;  /* 0x000000167b167209 */ /* 0x000fe20007810000 */
[----:B------:R-:W-:Y:S01]  /*53e0*/  VIADD R2, R2, 0x79 ;  /* 0x0000007902027836 */ /* 0x000fe20000000000 */
[----:B------:R-:W-:Y:S02]  /*53f0*/  FSEL R53, R53, -INF , !P1 ;  /* 0xff80000035357808 */ /* 0x000fe40004800000 */
[----:B------:R-:W-:Y:S02]  /*5400*/  ISETP.GE.AND P1, PT, R10, R128, PT ;  /* 0x000000800a00720c */ /* 0x000fe40003f26270 */
[----:B------:R-:W-:-:S02]  /*5410*/  FSEL R34, R56, -INF , !P5 ;  /* 0xff80000038227808 */ /* 0x000fc40006800000 */
[----:B------:R-:W-:Y:S02]  /*5420*/  FMNMX.FTZ R23, R66, R23, !PT ;  /* 0x0000001742177209 */ /* 0x000fe40007810000 */
[----:B------:R-:W-:Y:S02]  /*5430*/  FMNMX.FTZ R22, R129, R22, !PT ;  /* 0x0000001681167209 */ /* 0x000fe40007810000 */
[----:B------:R-:W-:Y:S02]  /*5440*/  FSEL R26, R49, -INF , !P1 ;  /* 0xff800000311a7808 */ /* 0x000fe40004800000 */
[-C--:B------:R-:W-:Y:S02]  /*5450*/  ISETP.GE.AND P5, PT, R15, R128.reuse, PT ;  /* 0x000000800f00720c */ /* 0x080fe40003fa6270 */
[----:B------:R-:W-:Y:S02]  /*5460*/  FMNMX.FTZ R23, R34, R23, !PT ;  /* 0x0000001722177209 */ /* 0x000fe40007810000 */
[----:B------:R-:W-:-:S02]  /*5470*/  ISETP.GE.AND P1, PT, R2, R128, PT ;  /* 0x000000800200720c */ /* 0x000fc40003f26270 */
[----:B------:R-:W-:Y:S02]  /*5480*/  FSEL R133, R83, -INF , !P4 ;  /* 0xff80000053857808 */ /* 0x000fe40006000000 */
[----:B------:R-:W-:Y:S02]  /*5490*/  FMNMX.FTZ R22, R131, R22, !PT ;  /* 0x0000001683167209 */ /* 0x000fe40007810000 */
[----:B------:R-:W-:Y:S02]  /*54a0*/  FSEL R37, R52, -INF , !P5 ;  /* 0xff80000034257808 */ /* 0x000fe40006800000 */
[----:B------:R-:W-:Y:S02]  /*54b0*/  FMNMX.FTZ R28, R36, R23, !PT ;  /* 0x00000017241c7209 */ /* 0x000fe40007810000 */
[----:B------:R-:W-:Y:S02]  /*54c0*/  FSEL R30, R45, -INF , !P1 ;  /* 0xff8000002d1e7808 */ /* 0x000fe40004800000 */
[----:B------:R-:W-:-:S02]  /*54d0*/  ISETP.GE.AND P1, PT, R21, R127, PT ;  /* 0x0000007f1500720c */ /* 0x000fc40003f26270 */
[----:B------:R-:W-:Y:S02]  /*54e0*/  FSEL R103, R78, -INF , !P3 ;  /* 0xff8000004e677808 */ /* 0x000fe40005800000 */
[----:B------:R-:W-:Y:S02]  /*54f0*/  FMNMX.FTZ R22, R133, R22, !PT ;  /* 0x0000001685167209 */ /* 0x000fe40007810000 */
[----:B------:R-:W-:Y:S02]  /*5500*/  ISETP.GE.AND P5, PT, R13, R128, PT ;  /* 0x000000800d00720c */ /* 0x000fe40003fa6270 */
        /* <DEDUP_REMOVED lines=10> */
[----:B------:R-:W-:Y:S02]  /*55b0*/  FMNMX.FTZ R23, R31, R28, !PT ;  /* 0x0000001c1f177209 */ /* 0x000fe40007810000 */
[----:B------:R-:W-:Y:S02]  /*55c0*/  ISETP.GE.AND P3, PT, R18, R127, PT ;  /* 0x0000007f1200720c */ /* 0x000fe40003f66270 */
[----:B------:R-:W-:Y:S02]  /*55d0*/  FSEL R101, R75, -INF , !P1 ;  /* 0xff8000004b657808 */ /* 0x000fe40004800000 */
[----:B------:R-:W-:Y:S02]  /*55e0*/  FMNMX.FTZ R22, R67, R22, !PT ;  /* 0x0000001643167209 */ /* 0x000fe40007810000 */
        /* <DEDUP_REMOVED lines=26> */
[----:B------:R-:W-:Y:S02]  /*5790*/  FSEL R33, R47, -INF , !P1 ;  /* 0xff8000002f217808 */ /* 0x000fe40004800000 */
[----:B------:R-:W-:Y:S02]  /*57a0*/  FMNMX.FTZ R8, R35, R8, !PT ;  /* 0x0000000823087209 */ /* 0x000fe40007810000 */
[----:B-1----:R-:W-:Y:S02]  /*57b0*/  FMNMX.FTZ R20, R21, R20, !PT ;  /* 0x0000001415147209 */ /* 0x002fe40007810000 */
[----:B------:R-:W-:-:S03]  /*57c0*/  FMNMX.FTZ R15, R33, R8, !PT ;  /* 0x00000008210f7209 */ /* 0x000fc60007810000 */
[----:B------:R-:W1:Y:S04]  /*57d0*/  SHFL.BFLY PT, R13, R20, 0x1, 0x1f ;  /* 0x0c201f00140d7f89 */ /* 0x000e6800000e0000 */
[----:B------:R-:W2:Y:S01]  /*57e0*/  SHFL.BFLY PT, R8, R15, 0x2, 0x1f ;  /* 0x0c401f000f087f89 */ /* 0x000ea200000e0000 */
[----:B-1----:R-:W-:-:S03]  /*57f0*/  FMNMX.FTZ R2, R20, R13, !PT ;  /* 0x0000000d14027209 */ /* 0x002fc60007810000 */
[----:B------:R-:W-:Y:S01]  /*5800*/  LDSM.16.MT88.4 R20, [R166+0x6800] ;  /* 0x00680000a614783b */ /* 0x000fe20000004200 */
[----:B--2---:R-:W-:Y:S01]  /*5810*/  FMNMX.FTZ R8, R15, R8, !PT ;  /* 0x000000080f087209 */ /* 0x004fe20007810000 */
[C---:B------:R-:W-:Y:S01]  /*5820*/  FMUL.FTZ R43, R2.reuse, UR12 ;  /* 0x0000000c022b7c20 */ /* 0x040fe20008410000 */
[----:B------:R-:W-:-:S03]  /*5830*/  FSETP.NEU.FTZ.AND P1, PT, R2, -INF , PT ;  /* 0xff8000000200780b */ /* 0x000fc60003f3d000 */
[----:B------:R-:W1:Y:S01]  /*5840*/  SHFL.BFLY PT, R13, R8, 0x1, 0x1f ;  /* 0x0c201f00080d7f89 */ /* 0x000e6200000e0000 */
[----:B------:R-:W-:-:S05]  /*5850*/  FSEL R43, R43, RZ, P1 ;  /* 0x000000ff2b2b7208 */ /* 0x000fca0000800000 */
        /* <DEDUP_REMOVED lines=16> */
[----:B------:R-:W-:Y:S01]  /*5960*/  FFMA.FTZ R193, R30, UR12, -R43 ;  /* 0x0000000c1ec17c23 */ /* 0x000fe2000801082b */
[----:B-1----:R-:W-:-:S02]  /*5970*/  FMNMX.FTZ R0, R8, R13, !PT ;  /* 0x0000000d08007209 */ /* 0x002fc40007810000 */
[----:B------:R-:W-:Y:S02]  /*5980*/  LDSM.16.MT88.4 R12, [R168+0x6800] ;  /* 0x00680000a80c783b */ /* 0x000fe40000004200 */
[C---:B------:R-:W-:Y:S01]  /*5990*/  FSETP.NEU.FTZ.AND P1, PT, R0.reuse, -INF , PT ;  /* 0xff8000000000780b */ /* 0x040fe20003f3d000 */
[----:B------:R-:W-:Y:S01]  /*59a0*/  FMUL.FTZ R32, R0, UR12 ;  /* 0x0000000c00207c20 */ /* 0x000fe20008410000 */
[----:B------:R-:W1:Y:S04]  /*59b0*/  MUFU.EX2 R54, R54 ;  /* 0x0000003600367308 */ /* 0x000e680000000800 */
[----:B------:R-:W-:Y:S02]  /*59c0*/  FSEL R32, R32, RZ, P1 ;  /* 0x000000ff20207208 */ /* 0x000fe40000800000 */
[----:B------:R-:W-:-:S02]  /*59d0*/  LEA R192, P1, R126, UR8, 0x1 ;  /* 0x000000087ec07c11 */ /* 0x000fc4000f8208ff */
[----:B------:R-:W2:Y:S01]  /*59e0*/  MUFU.EX2 R45, R45 ;  /* 0x0000002d002d7308 */ /* 0x000ea20000000800 */
[--C-:B------:R-:W-:Y:S01]  /*59f0*/  FFMA.FTZ R107, R11, UR12, -R32.reuse ;  /* 0x0000000c0b6b7c23 */ /* 0x100fe20008010820 */
[--C-:B------:R-:W-:Y:S01]  /*5a00*/  FFMA.FTZ R58, R9, UR12, -R32.reuse ;  /* 0x0000000c093a7c23 */ /* 0x100fe20008010820 */
[--C-:B------:R-:W-:Y:S01]  /*5a10*/  FFMA.FTZ R47, R89, UR12, -R32.reuse ;  /* 0x0000000c592f7c23 */ /* 0x100fe20008010820 */
[--C-:B------:R-:W-:Y:S01]  /*5a20*/  FFMA.FTZ R42, R99, UR12, -R32.reuse ;  /* 0x0000000c632a7c23 */ /* 0x100fe20008010820 */
[----:B------:R-:W3:Y:S01]  /*5a30*/  LDSM.16.MT88.4 R88, [R166+0x6000] ;  /* 0x00600000a658783b */ /* 0x000ee20000004200 */
[--C-:B------:R-:W-:Y:S01]  /*5a40*/  FFMA.FTZ R40, R71, UR12, -R32.reuse ;  /* 0x0000000c47287c23 */ /* 0x100fe20008010820 */
[--C-:B------:R-:W-:Y:S01]  /*5a50*/  FFMA.FTZ R5, R97, UR12, -R32.reuse ;  /* 0x0000000c61057c23 */ /* 0x100fe20008010820 */
[----:B------:R-:W-:Y:S01]  /*5a60*/  MUFU.EX2 R107, R107 ;  /* 0x0000006b006b7308 */ /* 0x000fe20000000800 */
[----:B------:R-:W4:Y:S01]  /*5a70*/  LDSM.16.MT88.4 R8, [R164+0x6000] ;  /* 0x00600000a408783b */ /* 0x000f220000004200 */
[----:B-1----:R-:W-:Y:S01]  /*5a80*/  F2FP.F16.F32.PACK_AB R80, R54, R105 ;  /* 0x000000693650723e */ /* 0x002fe200000000ff */
        /* <DEDUP_REMOVED lines=36> */
[----:B------:R-:W-:Y:S01]  /*5cd0*/  FADD.FTZ R66, R105, R54 ;  /* 0x0000003669427221 */ /* 0x000fe20000010000 */
[----:B------:R-:W1:Y:S01]  /*5ce0*/  MUFU.EX2 R38, R38 ;  /* 0x0000002600267308 */ /* 0x000e620000000800 */
[----:B--2---:R-:W-:Y:S01]  /*5cf0*/  F2FP.F16.F32.PACK_AB R83, R42, R47 ;  /* 0x0000002f2a53723e */ /* 0x004fe200000000ff */
[--C-:B------:R-:W-:Y:S01]  /*5d00*/  FFMA.FTZ R67, R34, UR12, -R43.reuse ;  /* 0x0000000c22437c23 */ /* 0x100fe2000801082b */
[----:B------:R-:W-:Y:S01]  /*5d10*/  FADD.FTZ R122, R107, R58 ;  /* 0x0000003a6b7a7221 */ /* 0x000fe20000010000 */
[--C-:B------:R-:W-:Y:S01]  /*5d20*/  FFMA.FTZ R34, R37, UR12, -R43.reuse ;  /* 0x0000000c25227c23 */ /* 0x100fe2000801082b */
[--C-:B------:R-:W-:Y:S01]  /*5d30*/  FFMA.FTZ R54, R39, UR12, -R32.reuse ;  /* 0x0000000c27367c23 */ /* 0x100fe20008010820 */
[----:B------:R-:W-:Y:S01]  /*5d40*/  FFMA.FTZ R37, R53, UR12, -R43 ;  /* 0x0000000c35257c23 */ /* 0x000fe2000801082b */
[--C-:B------:R-:W-:Y:S01]  /*5d50*/  FFMA.FTZ R49, R49, UR12, -R32.reuse ;  /* 0x0000000c31317c23 */ /* 0x100fe20008010820 */
[C---:B------:R-:W-:Y:S01]  /*5d60*/  HMMA.16816.F32 R96, R80.reuse, R92, RZ ;  /* 0x0000005c5060723c */ /* 0x040fe200000018ff */
[----:B------:R-:W-:Y:S01]  /*5d70*/  MUFU.EX2 R29, R29 ;  /* 0x0000001d001d7308 */ /* 0x000fe20000000800 */
[--C-:B------:R-:W-:Y:S01]  /*5d80*/  FFMA.FTZ R58, R59, UR12, -R32.reuse ;  /* 0x0000000c3b3a7c23 */ /* 0x100fe20008010820 */
[----:B------:R-:W-:Y:S01]  /*5d90*/  FFMA.FTZ R39, R55, UR12, -R32 ;  /* 0x0000000c37277c23 */ /* 0x000fe20008010820 */
[----:B------:R-:W-:Y:S01]  /*5da0*/  FADD.FTZ R45, R45, R66 ;  /* 0x000000422d2d7221 */ /* 0x000fe20000010000 */
[----:B------:R-:W-:Y:S01]  /*5db0*/  FADD.FTZ R47, R47, R122 ;  /* 0x0000007a2f2f7221 */ /* 0x000fe20000010000 */
[----:B------:R-:W-:Y:S01]  /*5dc0*/  HMMA.16816.F32 R92, R80, R94, RZ ;  /* 0x0000005e505c723c */ /* 0x000fe200000018ff */
[----:B------:R-:W-:Y:S01]  /*5dd0*/  FFMA.FTZ R194, R33, UR12, -R32 ;  /* 0x0000000c21c27c23 */ /* 0x000fe20008010820 */
[----:B------:R-:W-:Y:S01]  /*5de0*/  LEA.HI.X R191, R126, UR9, R125, 0x1, P1 ;  /* 0x000000097ebf7c11 */ /* 0x000fe200088f0c7d */
[----:B------:R-:W-:Y:S01]  /*5df0*/  MUFU.EX2 R24, R24 ;  /* 0x0000001800187308 */ /* 0x000fe20000000800 */
[----:B------:R-:W-:-:S02]  /*5e00*/  FADD.FTZ R47, R42, R47 ;  /* 0x0000002f2a2f7221 */ /* 0x000fc40000010000 */
[C---:B---3--:R-:W-:Y:S05]  /*5e10*/  HMMA.16816.F32 R68, R80.reuse, R88, RZ ;  /* 0x000000585044723c */ /* 0x048fea00000018ff */
[----:B------:R-:W-:Y:S01]  /*5e20*/  MUFU.EX2 R40, R40 ;  /* 0x0000002800287308 */ /* 0x000fe20000000800 */
[C---:B------:R-:W-:Y:S06]  /*5e30*/  HMMA.16816.F32 R72, R80.reuse, R84, RZ ;  /* 0x000000545048723c */ /* 0x040fec00000018ff */
[C---:B------:R-:W-:Y:S01]  /*5e40*/  HMMA.16816.F32 R88, R80.reuse, R90, RZ ;  /* 0x0000005a5058723c */ /* 0x040fe200000018ff */
[----:B------:R-:W2:Y:S05]  /*5e50*/  MUFU.EX2 R5, R5 ;  /* 0x0000000500057308 */ /* 0x000eaa0000000800 */
[C---:B------:R-:W-:Y:S03]  /*5e60*/  HMMA.16816.F32 R84, R80.reuse, R86, RZ ;  /* 0x000000565054723c */ /* 0x040fe600000018ff */
[----:B------:R-:W-:Y:S03]  /*5e70*/  MUFU.EX2 R4, R4 ;  /* 0x0000000400047308 */ /* 0x000fe60000000800 */
[C---:B----4-:R-:W-:Y:S05]  /*5e80*/  HMMA.16816.F32 R76, R80.reuse, R8, RZ ;  /* 0x00000008504c723c */ /* 0x050fea00000018ff */
[----:B------:R-:W3:Y:S01]  /*5e90*/  MUFU.EX2 R3, R3 ;  /* 0x0000000300037308 */ /* 0x000ee20000000800 */
[----:B------:R-:W-:Y:S01]  /*5ea0*/  HMMA.16816.F32 R80, R80, R10, RZ ;  /* 0x0000000a5050723c */ /* 0x000fe200000018ff */
[----:B-1----:R-:W-:-:S02]  /*5eb0*/  F2FP.F16.F32.PACK_AB R8, R38, R41 ;  /* 0x000000292608723e */ /* 0x002fc400000000ff */
[----:B--2---:R-:W-:Y:S01]  /*5ec0*/  F2FP.F16.F32.PACK_AB R9, R5, R40 ;  /* 0x000000280509723e */ /* 0x004fe200000000ff */
[----:B------:R-:W-:-:S03]  /*5ed0*/  FADD.FTZ R40, R40, R47 ;  /* 0x0000002f28287221 */ /* 0x000fc60000010000 */
[----:B------:R-:W-:Y:S01]  /*5ee0*/  F2FP.F16.F32.PACK_AB R10, R24, R29 ;  /* 0x0000001d180a723e */ /* 0x000fe200000000ff */
[----:B------:R-:W-:Y:S01]  /*5ef0*/  MUFU.EX2 R63, R63 ;  /* 0x0000003f003f7308 */ /* 0x000fe20000000800 */
[----:B------:R-:W-:Y:S01]  /*5f00*/  FADD.FTZ R5, R5, R40 ;  /* 0x0000002805057221 */ /* 0x000fe20000010000 */
[----:B---3--:R-:W-:-:S06]  /*5f10*/  F2FP.F16.F32.PACK_AB R11, R3, R4 ;  /* 0x00000004030b723e */ /* 0x008fcc00000000ff */
[----:B------:R-:W1:Y:S01]  /*5f20*/  MUFU.EX2 R52, R52 ;  /* 0x0000003400347308 */ /* 0x000e620000000800 */
[C---:B------:R-:W-:Y:S07]  /*5f30*/  HMMA.16816.F32 R96, R8.reuse, R12, R96 ;  /* 0x0000000c0860723c */ /* 0x040fee0000001860 */
[----:B------:R-:W-:Y:S01]  /*5f40*/  MUFU.EX2 R57, R57 ;  /* 0x0000003900397308 */ /* 0x000fe20000000800 */
[C---:B------:R-:W-:Y:S01]  /*5f50*/  HMMA.16816.F32 R92, R8.reuse, R14, R92 ;  /* 0x0000000e085c723c */ /* 0x040fe2000000185c */
[----:B------:R-:W2:Y:S06]  /*5f60*/  LDSM.16.MT88.4 R12, [R165+0x6800] ;  /* 0x00680000a50c783b */ /* 0x000eac0000004200 */
[----:B------:R-:W3:Y:S01]  /*5f70*/  MUFU.EX2 R48, R48 ;  /* 0x0000003000307308 */ /* 0x000ee20000000800 */
[C---:B------:R-:W-:Y:S07]  /*5f80*/  HMMA.16816.F32 R68, R8.reuse, R20, R68 ;  /* 0x000000140844723c */ /* 0x040fee0000001844 */
[----:B------:R-:W-:Y:S01]  /*5f90*/  MUFU.EX2 R61, R61 ;  /* 0x0000003d003d7308 */ /* 0x000fe20000000800 */
[C---:B------:R-:W-:Y:S01]  /*5fa0*/  HMMA.16816.F32 R88, R8.reuse, R22, R88 ;  /* 0x000000160858723c */ /* 0x040fe20000001858 */
[----:B------:R-:W4:Y:S05]  /*5fb0*/  LDSM.16.MT88.4 R20, [R166+0x7000] ;  /* 0x00700000a614783b */ /* 0x000f2a0000004200 */
[C---:B------:R-:W-:Y:S01]  /*5fc0*/  HMMA.16816.F32 R76, R8.reuse, R16, R76 ;  /* 0x00000010084c723c */ /* 0x040fe2000000184c */
[----:B------:R-:W5:Y:S05]  /*5fd0*/  MUFU.EX2 R50, R50 ;  /* 0x0000003200327308 */ /* 0x000f6a0000000800 */
[C---:B------:R-:W-:Y:S01]  /*5fe0*/  HMMA.16816.F32 R80, R8.reuse, R18, R80 ;  /* 0x000000120850723c */ /* 0x040fe20000001850 */
[----:B------:R-:W4:Y:S02]  /*5ff0*/  LDSM.16.MT88.4 R16, [R164+0x7000] ;  /* 0x00700000a410783b */ /* 0x000f240000004200 */
[----:B------:R-:W-:Y:S08]  /*6000*/  MUFU.EX2 R51, R51 ;  /* 0x0000003300337308 */ /* 0x000ff00000000800 */
[----:B------:R-:W5:Y:S01]  /*6010*/  MUFU.EX2 R46, R46 ;  /* 0x0000002e002e7308 */ /* 0x000f620000000800 */
[C---:B--2---:R-:W-:Y:S07]  /*6020*/  HMMA.16816.F32 R72, R8.reuse, R12, R72 ;  /* 0x0000000c0848723c */ /* 0x044fee0000001848 */
[----:B------:R-:W-:Y:S01]  /*6030*/  MUFU.EX2 R115, R115 ;  /* 0x0000007300737308 */ /* 0x000fe20000000800 */
[----:B------:R-:W-:Y:S01]  /*6040*/  HMMA.16816.F32 R84, R8, R14, R84 ;  /* 0x0000000e0854723c */ /* 0x000fe20000001854 */
[----:B------:R-:W2:Y:S06]  /*6050*/  LDSM.16.MT88.4 R12, [R168+0x7000] ;  /* 0x00700000a80c783b */ /* 0x000eac0000004200 */
[----:B------:R-:W2:Y:S01]  /*6060*/  MUFU.EX2 R104, R104 ;  /* 0x0000006800687308 */ /* 0x000ea20000000800 */
[----:B-1----:R-:W-:-:S02]  /*6070*/  F2FP.F16.F32.PACK_AB R8, R52, R63 ;  /* 0x0000003f3408723e */ /* 0x002fc400000000ff */
[----:B---3--:R-:W-:Y:S02]  /*6080*/  F2FP.F16.F32.PACK_AB R10, R48, R57 ;  /* 0x00000039300a723e */ /* 0x008fe400000000ff */
[----:B-----5:R-:W-:Y:S02]  /*6090*/  F2FP.F16.F32.PACK_AB R9, R50, R61 ;  /* 0x0000003d3209723e */ /* 0x020fe400000000ff */
[----:B------:R-:W-:Y:S01]  /*60a0*/  F2FP.F16.F32.PACK_AB R11, R46, R51 ;  /* 0x000000332e0b723e */ /* 0x000fe200000000ff */
[----:B------:R-:W-:Y:S06]  /*60b0*/  MUFU.EX2 R111, R111 ;  /* 0x0000006f006f7308 */ /* 0x000fec0000000800 */
[C---:B----4-:R-:W-:Y:S02]  /*60c0*/  HMMA.16816.F32 R68, R8.reuse, R20, R68 ;  /* 0x000000140844723c */ /* 0x050fe40000001844 */
[----:B------:R-:W1:Y:S04]  /*60d0*/  MUFU.EX2 R100, R100 ;  /* 0x0000006400647308 */ /* 0x000e680000000800 */
[C---:B------:R-:W-:Y:S01]  /*60e0*/  HMMA.16816.F32 R88, R8.reuse, R22, R88 ;  /* 0x000000160858723c */ /* 0x040fe20000001858 */
[----:B------:R-:W-:Y:S03]  /*60f0*/  LDSM.16.MT88.4 R20, [R166+0x7800] ;  /* 0x00780000a614783b */ /* 0x000fe60000004200 */
[----:B------:R-:W-:Y:S02]  /*6100*/  MUFU.EX2 R113, R113 ;  /* 0x0000007100717308 */ /* 0x000fe40000000800 */
[C---:B------:R-:W-:Y:S06]  /*6110*/  HMMA.16816.F32 R76, R8.reuse, R16, R76 ;  /* 0x00000010084c723c */ /* 0x040fec000000184c */
[----:B------:R-:W3:Y:S01]  /*6120*/  MUFU.EX2 R102, R102 ;  /* 0x0000006600667308 */ /* 0x000ee20000000800 */
[C---:B------:R-:W-:Y:S01]  /*6130*/  HMMA.16816.F32 R80, R8.reuse, R18, R80 ;  /* 0x000000120850723c */ /* 0x040fe20000001850 */
[----:B------:R-:W-:Y:S05]  /*6140*/  LDSM.16.MT88.4 R16, [R164+0x7800] ;  /* 0x00780000a410783b */ /* 0x000fea0000004200 */
[C---:B--2---:R-:W-:Y:S01]  /*6150*/  HMMA.16816.F32 R96, R8.reuse, R12, R96 ;  /* 0x0000000c0860723c */ /* 0x044fe20000001860 */
[----:B------:R-:W-:Y:S05]  /*6160*/  MUFU.EX2 R109, R109 ;  /* 0x0000006d006d7308 */ /* 0x000fea0000000800 */
[C---:B------:R-:W-:Y:S01]  /*6170*/  HMMA.16816.F32 R92, R8.reuse, R14, R92 ;  /* 0x0000000e085c723c */ /* 0x040fe2000000185c */
[----:B------:R-:W2:Y:S02]  /*6180*/  LDSM.16.MT88.4 R12, [R165+0x7000] ;  /* 0x00700000a50c783b */ /* 0x000ea40000004200 */
[----:B------:R-:W4:Y:S08]  /*6190*/  MUFU.EX2 R56, R56 ;  /* 0x0000003800387308 */ /* 0x000f300000000800 */
[----:B------:R-:W-:Y:S08]  /*61a0*/  MUFU.EX2 R137, R137 ;  /* 0x0000008900897308 */ /* 0x000ff00000000800 */
[----:B------:R-:W5:Y:S08]  /*61b0*/  MUFU.EX2 R108, R108 ;  /* 0x0000006c006c7308 */ /* 0x000f700000000800 */
[----:B------:R-:W-:Y:S08]  /*61c0*/  MUFU.EX2 R135, R135 ;  /* 0x0000008700877308 */ /* 0x000ff00000000800 */
[----:B------:R-:W5:Y:S01]  /*61d0*/  MUFU.EX2 R106, R106 ;  /* 0x0000006a006a7308 */ /* 0x000f620000000800 */
[C---:B--2---:R-:W-:Y:S07]  /*61e0*/  HMMA.16816.F32 R72, R8.reuse, R12, R72 ;  /* 0x0000000c0848723c */ /* 0x044fee0000001848 */
[----:B------:R-:W-:Y:S01]  /*61f0*/  MUFU.EX2 R139, R139 ;  /* 0x0000008b008b7308 */ /* 0x000fe20000000800 */
[----:B------:R-:W-:Y:S01]  /*6200*/  HMMA.16816.F32 R84, R8, R14, R84 ;  /* 0x0000000e0854723c */ /* 0x000fe20000001854 */
[----:B------:R-:W2:Y:S06]  /*6210*/  LDSM.16.MT88.4 R12, [R168+0x7800] ;  /* 0x00780000a80c783b */ /* 0x000eac0000004200 */
[----:B------:R-:W5:Y:S01]  /*6220*/  MUFU.EX2 R112, R112 ;  /* 0x0000007000707308 */ /* 0x000f620000000800 */
[----:B------:R-:W-:-:S02]  /*6230*/  F2FP.F16.F32.PACK_AB R8, R104, R115 ;  /* 0x000000736808723e */ /* 0x000fc400000000ff */
[----:B-1----:R-:W-:Y:S02]  /*6240*/  F2FP.F16.F32.PACK_AB R10, R100, R111 ;  /* 0x0000006f640a723e */ /* 0x002fe400000000ff */
[----:B---3--:R-:W-:-:S03]  /*6250*/  F2FP.F16.F32.PACK_AB R9, R102, R113 ;  /* 0x000000716609723e */ /* 0x008fc600000000ff */
[----:B------:R-:W-:Y:S01]  /*6260*/  MUFU.EX2 R110, R110 ;  /* 0x0000006e006e7308 */ /* 0x000fe20000000800 */
[----:B----4-:R-:W-:-:S07]  /*6270*/  F2FP.F16.F32.PACK_AB R11, R56, R109 ;  /* 0x0000006d380b723e */ /* 0x010fce00000000ff */
[----:B------:R-:W1:Y:S01]  /*6280*/  MUFU.EX2 R123, R123 ;  /* 0x0000007b007b7308 */ /* 0x000e620000000800 */
[C---:B------:R-:W-:Y:S06]  /*6290*/  HMMA.16816.F32 R68, R8.reuse, R20, R68 ;  /* 0x000000140844723c */ /* 0x040fec0000001844 */
[C---:B------:R-:W-:Y:S01]  /*62a0*/  HMMA.16816.F32 R88, R8.reuse, R22, R88 ;  /* 0x000000160858723c */ /* 0x040fe20000001858 */
[----:B------:R-:W-:Y:S01]  /*62b0*/  LDSM.16.MT88.4 R20, [R166+0x8000] ;  /* 0x00800000a614783b */ /* 0x000fe20000004200 */
[----:B------:R-:W-:Y:S04]  /*62c0*/  MUFU.EX2 R114, R114 ;  /* 0x0000007200727308 */ /* 0x000fe80000000800 */
[C---:B------:R-:W-:Y:S04]  /*62d0*/  HMMA.16816.F32 R76, R8.reuse, R16, R76 ;  /* 0x00000010084c723c */ /* 0x040fe8000000184c */
[----:B------:R-:W3:Y:S02]  /*62e0*/  MUFU.EX2 R131, R131 ;  /* 0x0000008300837308 */ /* 0x000ee40000000800 */
        /* <DEDUP_REMOVED lines=8> */
[----:B------:R-:W4:Y:S08]  /*6370*/  MUFU.EX2 R64, R64 ;  /* 0x0000004000407308 */ /* 0x000f300000000800 */
[----:B------:R-:W-:Y:S08]  /*6380*/  MUFU.EX2 R65, R65 ;  /* 0x0000004100417308 */ /* 0x000ff00000000800 */
[----:B------:R-:W4:Y:S01]  /*6390*/  MUFU.EX2 R62, R62 ;  /* 0x0000003e003e7308 */ /* 0x000f220000000800 */
[C---:B--2---:R-:W-:Y:S07]  /*63a0*/  HMMA.16816.F32 R72, R8.reuse, R12, R72 ;  /* 0x0000000c0848723c */ /* 0x044fee0000001848 */
[----:B------:R-:W-:Y:S01]  /*63b0*/  MUFU.EX2 R67, R67 ;  /* 0x0000004300437308 */ /* 0x000fe20000000800 */
[----:B------:R-:W-:Y:S01]  /*63c0*/  HMMA.16816.F32 R84, R8, R14, R84 ;  /* 0x0000000e0854723c */ /* 0x000fe20000001854 */
[----:B------:R-:W2:Y:S06]  /*63d0*/  LDSM.16.MT88.4 R12, [R168+0x8000] ;  /* 0x00800000a80c783b */ /* 0x000eac0000004200 */
[----:B------:R-:W4:Y:S01]  /*63e0*/  MUFU.EX2 R36, R36 ;  /* 0x0000002400247308 */ /* 0x000f220000000800 */
[----:B-----5:R-:W-:-:S02]  /*63f0*/  F2FP.F16.F32.PACK_AB R8, R108, R137 ;  /* 0x000000896c08723e */ /* 0x020fc400000000ff */
[----:B------:R-:W-:Y:S02]  /*6400*/  F2FP.F16.F32.PACK_AB R10, R106, R135 ;  /* 0x000000876a0a723e */ /* 0x000fe400000000ff */
[----:B------:R-:W-:-:S03]  /*6410*/  F2FP.F16.F32.PACK_AB R9, R112, R139 ;  /* 0x0000008b7009723e */ /* 0x000fc600000000ff */
[----:B------:R-:W-:Y:S01]  /*6420*/  MUFU.EX2 R34, R34 ;  /* 0x0000002200227308 */ /* 0x000fe20000000800 */
[----:B-1----:R-:W-:-:S07]  /*6430*/  F2FP.F16.F32.PACK_AB R11, R123, R110 ;  /* 0x0000006e7b0b723e */ /* 0x002fce00000000ff */
[C---:B------:R-:W-:Y:S01]  /*6440*/  HMMA.16816.F32 R68, R8.reuse, R20, R68 ;  /* 0x000000140844723c */ /* 0x040fe20000001844 */
[----:B------:R-:W-:Y:S05]  /*6450*/  MUFU.EX2 R37, R37 ;  /* 0x0000002500257308 */ /* 0x000fea0000000800 */
[C---:B------:R-:W-:Y:S01]  /*6460*/  HMMA.16816.F32 R88, R8.reuse, R22, R88 ;  /* 0x000000160858723c */ /* 0x040fe20000001858 */
[----:B------:R-:W-:Y:S02]  /*6470*/  LDSM.16.MT88.4 R20, [R166+0x8800] ;  /* 0x00880000a614783b */ /* 0x000fe40000004200 */
[----:B------:R-:W-:Y:S03]  /*6480*/  MUFU.EX2 R49, R49 ;  /* 0x0000003100317308 */ /* 0x000fe60000000800 */
[C---:B------:R-:W-:Y:S05]  /*6490*/  HMMA.16816.F32 R72, R8.reuse, R16, R72 ;  /* 0x000000100848723c */ /* 0x040fea0000001848 */
[----:B------:R-:W1:Y:S01]  /*64a0*/  MUFU.EX2 R58, R58 ;  /* 0x0000003a003a7308 */ /* 0x000e620000000800 */
[C---:B------:R-:W-:Y:S01]  /*64b0*/  HMMA.16816.F32 R84, R8.reuse, R18, R84 ;  /* 0x000000120854723c */ /* 0x040fe20000001854 */
[----:B------:R-:W-:Y:S05]  /*64c0*/  LDSM.16.MT88.4 R16, [R165+0x8800] ;  /* 0x00880000a510783b */ /* 0x000fea0000004200 */
[C---:B--2---:R-:W-:Y:S01]  /*64d0*/  HMMA.16816.F32 R96, R8.reuse, R12, R96 ;  /* 0x0000000c0860723c */ /* 0x044fe20000001860 */
[----:B------:R-:W-:Y:S05]  /*64e0*/  MUFU.EX2 R54, R54 ;  /* 0x0000003600367308 */ /* 0x000fea0000000800 */
[C---:B------:R-:W-:Y:S01]  /*64f0*/  HMMA.16816.F32 R92, R8.reuse, R14, R92 ;  /* 0x0000000e085c723c */ /* 0x040fe2000000185c */
[----:B------:R-:W2:Y:S02]  /*6500*/  LDSM.16.MT88.4 R12, [R164+0x8000] ;  /* 0x00800000a40c783b */ /* 0x000ea40000004200 */
[----:B------:R-:W5:Y:S08]  /*6510*/  MUFU.EX2 R39, R39 ;  /* 0x0000002700277308 */ /* 0x000f700000000800 */
[----:B------:R-:W-:Y:S08]  /*6520*/  MUFU.EX2 R193, R193 ;  /* 0x000000c100c17308 */ /* 0x000ff00000000800 */
[----:B------:R-:W-:Y:S01]  /*6530*/  MUFU.EX2 R194, R194 ;  /* 0x000000c200c27308 */ /* 0x000fe20000000800 */
[C---:B--2---:R-:W-:Y:S06]  /*6540*/  HMMA.16816.F32 R76, R8.reuse, R12, R76 ;  /* 0x0000000c084c723c */ /* 0x044fec000000184c */
[----:B------:R-:W-:Y:S01]  /*6550*/  HMMA.16816.F32 R80, R8, R14, R80 ;  /* 0x0000000e0850723c */ /* 0x000fe20000001850 */
[----:B------:R-:W2:Y:S06]  /*6560*/  LDSM.16.MT88.4 R12, [R168+0x8800] ;  /* 0x00880000a80c783b */ /* 0x000eac0000004200 */
[----:B---3--:R-:W-:-:S02]  /*6570*/  F2FP.F16.F32.PACK_AB R8, R131, R114 ;  /* 0x000000728308723e */ /* 0x008fc400000000ff */
[----:B----4-:R-:W-:Y:S02]  /*6580*/  F2FP.F16.F32.PACK_AB R10, R60, R129 ;  /* 0x000000813c0a723e */ /* 0x010fe400000000ff */
[----:B------:R-:W-:Y:S02]  /*6590*/  F2FP.F16.F32.PACK_AB R9, R64, R103 ;  /* 0x000000674009723e */ /* 0x000fe400000000ff */
[----:B------:R-:W-:-:S07]  /*65a0*/  F2FP.F16.F32.PACK_AB R11, R62, R65 ;  /* 0x000000413e0b723e */ /* 0x000fce00000000ff */
[C---:B------:R-:W-:Y:S06]  /*65b0*/  HMMA.16816.F32 R68, R8.reuse, R20, R68 ;  /* 0x000000140844723c */ /* 0x040fec0000001844 */
[C---:B------:R-:W-:Y:S01]  /*65c0*/  HMMA.16816.F32 R88, R8.reuse, R22, R88 ;  /* 0x000000160858723c */ /* 0x040fe20000001858 */
[----:B------:R-:W-:Y:S05]  /*65d0*/  LDSM.16.MT88.4 R20, [R168+0x9000] ;  /* 0x00900000a814783b */ /* 0x000fea0000004200 */
[C---:B------:R-:W-:Y:S06]  /*65e0*/  HMMA.16816.F32 R72, R8.reuse, R16, R72 ;  /* 0x000000100848723c */ /* 0x040fec0000001848 */
[C---:B------:R-:W-:Y:S01]  /*65f0*/  HMMA.16816.F32 R84, R8.reuse, R18, R84 ;  /* 0x000000120854723c */ /* 0x040fe20000001854 */
[----:B------:R-:W-:Y:S05]  /*6600*/  LDSM.16.MT88.4 R16, [R166+0x9000] ;  /* 0x00900000a610783b */ /* 0x000fea0000004200 */
[C---:B--2---:R-:W-:Y:S06]  /*6610*/  HMMA.16816.F32 R96, R8.reuse, R12, R96 ;  /* 0x0000000c0860723c */ /* 0x044fec0000001860 */
[C---:B------:R-:W-:Y:S01]  /*6620*/  HMMA.16816.F32 R92, R8.reuse, R14, R92 ;  /* 0x0000000e085c723c */ /* 0x040fe2000000185c */
[----:B------:R-:W2:Y:S05]  /*6630*/  LDSM.16.MT88.4 R12, [R164+0x8800] ;  /* 0x00880000a40c783b */ /* 0x000eaa0000004200 */
[C---:B--2---:R-:W-:Y:S06]  /*6640*/  HMMA.16816.F32 R76, R8.reuse, R12, R76 ;  /* 0x0000000c084c723c */ /* 0x044fec000000184c */
[----:B------:R-:W-:Y:S01]  /*6650*/  HMMA.16816.F32 R80, R8, R14, R80 ;  /* 0x0000000e0850723c */ /* 0x000fe20000001850 */
[----:B------:R-:W-:-:S02]  /*6660*/  F2FP.F16.F32.PACK_AB R12, R36, R67 ;  /* 0x00000043240c723e */ /* 0x000fc400000000ff */
[----:B-1----:R-:W-:-:S04]  /*6670*/  F2FP.F16.F32.PACK_AB R13, R58, R49 ;  /* 0x000000313a0d723e */ /* 0x002fc800000000ff */
[----:B------:R-:W-:Y:S01]  /*6680*/  FADD.FTZ R8, R44, R45 ;  /* 0x0000002d2c087221 */ /* 0x000fe20000010000 */
[----:B------:R-:W-:Y:S01]  /*6690*/  F2FP.F16.F32.PACK_AB R14, R37, R34 ;  /* 0x00000022250e723e */ /* 0x000fe200000000ff */
[--C-:B------:R-:W-:Y:S01]  /*66a0*/  FFMA.FTZ R44, R31, UR12, -R43.reuse ;  /* 0x0000000c1f2c7c23 */ /* 0x100fe2000801082b */
[----:B-----5:R-:W-:Y:S01]  /*66b0*/  F2FP.F16.F32.PACK_AB R15, R39, R54 ;  /* 0x00000036270f723e */ /* 0x020fe200000000ff */
[----:B------:R-:W-:Y:S01]  /*66c0*/  FADD.FTZ R41, R41, R8 ;  /* 0x0000000829297221 */ /* 0x000fe20000010000 */
[--C-:B------:R-:W-:Y:S01]  /*66d0*/  FFMA.FTZ R31, R26, UR12, -R43.reuse ;  /* 0x0000000c1a1f7c23 */ /* 0x100fe2000801082b */
[----:B------:R-:W-:Y:S01]  /*66e0*/  FFMA.FTZ R26, R28, UR12, -R43 ;  /* 0x0000000c1c1a7c23 */ /* 0x000fe2000801082b */
[----:B------:R-:W1:Y:S01]  /*66f0*/  LDSM.16.MT88.4 R8, [R165+0x9000] ;  /* 0x00900000a508783b */ /* 0x000e620000004200 */
[----:B------:R-:W-:Y:S01]  /*6700*/  FADD.FTZ R28, R38, R41 ;  /* 0x00000029261c7221 */ /* 0x000fe20000010000 */
[----:B------:R-:W-:Y:S01]  /*6710*/  MUFU.EX2 R44, R44 ;  /* 0x0000002c002c7308 */ /* 0x000fe20000000800 */
[C---:B------:R-:W-:Y:S06]  /*6720*/  HMMA.16816.F32 R96, R12.reuse, R20, R96 ;  /* 0x000000140c60723c */ /* 0x040fec0000001860 */
[C---:B------:R-:W-:Y:S01]  /*6730*/  HMMA.16816.F32 R92, R12.reuse, R22, R92 ;  /* 0x000000160c5c723c */ /* 0x040fe2000000185c */
[----:B------:R-:W-:Y:S01]  /*6740*/  FADD.FTZ R21, R29, R28 ;  /* 0x0000001c1d157221 */ /* 0x000fe20000010000 */
[----:B------:R2:W-:Y:S03]  /*6750*/  MUFU.EX2 R38, R26 ;  /* 0x0000001a00267308 */ /* 0x0005e60000000800 */
[----:B------:R-:W-:Y:S01]  /*6760*/  FADD.FTZ R20, R24, R21 ;  /* 0x0000001518147221 */ /* 0x000fe20000010000 */
[--C-:B------:R-:W-:Y:S01]  /*6770*/  FFMA.FTZ R21, R27, UR12, -R32.reuse ;  /* 0x0000000c1b157c23 */ /* 0x100fe20008010820 */
[----:B------:R-:W-:Y:S01]  /*6780*/  FADD.FTZ R22, R4, R5 ;  /* 0x0000000504167221 */ /* 0x000fe20000010000 */
[----:B------:R-:W-:Y:S01]  /*6790*/  FFMA.FTZ R23, R25, UR12, -R32 ;  /* 0x0000000c19177c23 */ /* 0x000fe20008010820 */
[----:B------:R-:W-:Y:S01]  /*67a0*/  FADD.FTZ R63, R63, R20 ;  /* 0x000000143f3f7221 */ /* 0x000fe20000010000 */
[----:B------:R3:W4:Y:S01]  /*67b0*/  MUFU.EX2 R41, R31 ;  /* 0x0000001f00297308 */ /* 0x0007220000000800 */
[----:B------:R-:W-:Y:S01]  /*67c0*/  FADD.FTZ R22, R3, R22 ;  /* 0x0000001603167221 */ /* 0x000fe20000010000 */
[----:B------:R-:W-:Y:S01]  /*67d0*/  FFMA.FTZ R5, R35, UR12, -R32 ;  /* 0x0000000c23057c23 */ /* 0x000fe20008010820 */
[----:B------:R-:W-:Y:S01]  /*67e0*/  FADD.FTZ R52, R52, R63 ;  /* 0x0000003f34347221 */ /* 0x000fe20000010000 */
[----:B------:R-:W-:Y:S01]  /*67f0*/  HMMA.16816.F32 R68, R12, R16, R68 ;  /* 0x000000100c44723c */ /* 0x000fe20000001844 */
[----:B------:R-:W-:-:S02]  /*6800*/  FADD.FTZ R61, R61, R22 ;  /* 0x000000163d3d7221 */ /* 0x000fc40000010000 */
[----:B------:R-:W-:Y:S01]  /*6810*/  FADD.FTZ R57, R57, R52 ;  /* 0x0000003439397221 */ /* 0x000fe20000010000 */
[----:B------:R-:W-:Y:S01]  /*6820*/  MUFU.EX2 R4, R23 ;  /* 0x0000001700047308 */ /* 0x000fe20000000800 */
[----:B--2---:R-:W2:Y:S01]  /*6830*/  LDSM.16.MT88.4 R24, [R168+0x9800] ;  /* 0x00980000a818783b */ /* 0x004ea20000004200 */
[----:B------:R-:W-:Y:S01]  /*6840*/  FADD.FTZ R50, R50, R61 ;  /* 0x0000003d32327221 */ /* 0x000fe20000010000 */
[----:B------:R-:W-:Y:S01]  /*6850*/  FADD.FTZ R48, R48, R57 ;  /* 0x0000003930307221 */ /* 0x000fe20000010000 */
[C---:B------:R-:W-:Y:S01]  /*6860*/  HMMA.16816.F32 R88, R12.reuse, R18, R88 ;  /* 0x000000120c58723c */ /* 0x040fe20000001858 */
[----:B------:R-:W5:Y:S01]  /*6870*/  LDSM.16.MT88.4 R16, [R165+0x9800] ;  /* 0x00980000a510783b */ /* 0x000f620000004200 */
[----:B------:R-:W-:Y:S01]  /*6880*/  FADD.FTZ R51, R51, R50 ;  /* 0x0000003233337221 */ /* 0x000fe20000010000 */
[----:B------:R-:W-:Y:S01]  /*6890*/  FADD.FTZ R115, R115, R48 ;  /* 0x0000003073737221 */ /* 0x000fe20000010000 */
[----:B------:R4:W4:Y:S01]  /*68a0*/  MUFU.EX2 R3, R21 ;  /* 0x0000001500037308 */ /* 0x0009220000000800 */
[----:B---3--:R-:W3:Y:S01]  /*68b0*/  LDSM.16.MT88.4 R28, [R164+0x9000] ;  /* 0x00900000a41c783b */ /* 0x008ee20000004200 */
[----:B------:R-:W-:Y:S01]  /*68c0*/  FADD.FTZ R46, R46, R51 ;  /* 0x000000332e2e7221 */ /* 0x000fe20000010000 */
[----:B------:R-:W-:Y:S01]  /*68d0*/  FADD.FTZ R104, R104, R115 ;  /* 0x0000007368687221 */ /* 0x000fe20000010000 */
[C---:B-1----:R-:W-:Y:S02]  /*68e0*/  HMMA.16816.F32 R72, R12.reuse, R8, R72 ;  /* 0x000000080c48723c */ /* 0x042fe40000001848 */
[----:B------:R-:W-:Y:S01]  /*68f0*/  FADD.FTZ R113, R113, R46 ;  /* 0x0000002e71717221 */ /* 0x000fe20000010000 */
[----:B------:R-:W-:Y:S01]  /*6900*/  FADD.FTZ R111, R111, R104 ;  /* 0x000000686f6f7221 */ /* 0x000fe20000010000 */
[----:B------:R-:W1:Y:S02]  /*6910*/  MUFU.EX2 R5, R5 ;  /* 0x0000000500057308 */ /* 0x000e640000000800 */
[----:B------:R-:W-:Y:S01]  /*6920*/  FADD.FTZ R102, R102, R113 ;  /* 0x0000007166667221 */ /* 0x000fe20000010000 */
[----:B------:R-:W-:Y:S01]  /*6930*/  FADD.FTZ R100, R100, R111 ;  /* 0x0000006f64647221 */ /* 0x000fe20000010000 */
[----:B------:R-:W-:Y:S01]  /*6940*/  HMMA.16816.F32 R84, R12, R10, R84 ;  /* 0x0000000a0c54723c */ /* 0x000fe20000001854 */
[----:B----4-:R-:W-:Y:S01]  /*6950*/  F2FP.F16.F32.PACK_AB R8, R41, R44 ;  /* 0x0000002c2908723e */ /* 0x010fe200000000ff */
[----:B------:R-:W-:Y:S01]  /*6960*/  FADD.FTZ R109, R109, R102 ;  /* 0x000000666d6d7221 */ /* 0x000fe20000010000 */
[----:B------:R-:W-:Y:S01]  /*6970*/  FADD.FTZ R137, R137, R100 ;  /* 0x0000006489897221 */ /* 0x000fe20000010000 */
[----:B------:R-:W4:Y:S02]  /*6980*/  LDSM.16.MT88.4 R20, [R166+0x9800] ;  /* 0x00980000a614783b */ /* 0x000f240000004200 */
[----:B------:R-:W-:Y:S01]  /*6990*/  FADD.FTZ R56, R56, R109 ;  /* 0x0000006d38387221 */ /* 0x000fe20000010000 */
[----:B------:R-:W-:Y:S01]  /*69a0*/  F2FP.F16.F32.PACK_AB R10, R193, R38 ;  /* 0x00000026c10a723e */ /* 0x000fe200000000ff */
[----:B------:R-:W-:Y:S01]  /*69b0*/  FADD.FTZ R108, R108, R137 ;  /* 0x000000896c6c7221 */ /* 0x000fe20000010000 */
[----:B------:R-:W-:Y:S01]  /*69c0*/  F2FP.F16.F32.PACK_AB R9, R3, R4 ;  /* 0x000000040309723e */ /* 0x000fe200000000ff */
[----:B------:R-:W-:-:S02]  /*69d0*/  FADD.FTZ R139, R139, R56 ;  /* 0x000000388b8b7221 */ /* 0x000fc40000010000 */
[----:B------:R-:W-:Y:S01]  /*69e0*/  FADD.FTZ R135, R135, R108 ;  /* 0x0000006c87877221 */ /* 0x000fe20000010000 */
[----:B-1----:R-:W-:Y:S01]  /*69f0*/  F2FP.F16.F32.PACK_AB R11, R194, R5 ;  /* 0x00000005c20b723e */ /* 0x002fe200000000ff */
[----:B------:R-:W-:Y:S02]  /*6a00*/  FADD.FTZ R139, R112, R139 ;  /* 0x0000008b708b7221 */ /* 0x000fe40000010000 */
[----:B------:R-:W-:-:S04]  /*6a10*/  FADD.FTZ R135, R106, R135 ;  /* 0x000000876a877221 */ /* 0x000fc80000010000 */
[C---:B--2---:R-:W-:Y:S06]  /*6a20*/  HMMA.16816.F32 R96, R8.reuse, R24, R96 ;  /* 0x000000180860723c */ /* 0x044fec0000001860 */
[----:B-----5:R-:W-:Y:S01]  /*6a30*/  HMMA.16816.F32 R72, R8, R16, R72 ;  /* 0x000000100848723c */ /* 0x020fe20000001848 */
[----:B------:R-:W-:-:S04]  /*6a40*/  FADD.FTZ R24, R110, R139 ;  /* 0x0000008b6e187221 */ /* 0x000fc80000010000 */
[----:B------:R-:W-:Y:S01]  /*6a50*/  FADD.FTZ R24, R123, R24 ;  /* 0x000000187b187221 */ /* 0x000fe20000010000 */
[----:B---3--:R-:W-:Y:S03]  /*6a60*/  HMMA.16816.F32 R76, R12, R28, R76 ;  /* 0x0000001c0c4c723c */ /* 0x008fe6000000184c */
[----:B------:R-:W-:-:S03]  /*6a70*/  FADD.FTZ R103, R103, R24 ;  /* 0x0000001867677221 */ /* 0x000fc60000010000 */
[----:B------:R-:W-:Y:S01]  /*6a80*/  HMMA.16816.F32 R80, R12, R30, R80 ;  /* 0x0000001e0c50723c */ /* 0x000fe20000001850 */
[----:B------:R-:W1:Y:S01]  /*6a90*/  LDSM.16.MT88.4 R12, [R164+0x9800] ;  /* 0x00980000a40c783b */ /* 0x000e620000004200 */
[----:B------:R-:W-:-:S04]  /*6aa0*/  FADD.FTZ R64, R64, R103 ;  /* 0x0000006740407221 */ /* 0x000fc80000010000 */
[----:B----4-:R-:W-:Y:S01]  /*6ab0*/  HMMA.16816.F32 R68, R8, R20, R68 ;  /* 0x000000140844723c */ /* 0x010fe20000001844 */
[----:B------:R-:W-:-:S04]  /*6ac0*/  FADD.FTZ R65, R65, R64 ;  /* 0x0000004041417221 */ /* 0x000fc80000010000 */
[----:B------:R-:W-:Y:S01]  /*6ad0*/  FADD.FTZ R62, R62, R65 ;  /* 0x000000413e3e7221 */ /* 0x000fe20000010000 */
[C---:B------:R-:W-:Y:S01]  /*6ae0*/  HMMA.16816.F32 R92, R8.reuse, R26, R92 ;  /* 0x0000001a085c723c */ /* 0x040fe2000000185c */
[----:B------:R-:W-:Y:S02]  /*6af0*/  FADD.FTZ R20, R114, R135 ;  /* 0x0000008772147221 */ /* 0x000fe40000010000 */
[----:B------:R-:W-:Y:S02]  /*6b00*/  FADD.FTZ R17, R49, R62 ;  /* 0x0000003e31117221 */ /* 0x000fe40000010000 */
[----:B------:R-:W-:Y:S01]  /*6b10*/  FADD.FTZ R20, R131, R20 ;  /* 0x0000001483147221 */ /* 0x000fe20000010000 */
[----:B------:R-:W-:Y:S01]  /*6b20*/  HMMA.16816.F32 R88, R8, R22, R88 ;  /* 0x000000160858723c */ /* 0x000fe20000001858 */
[----:B------:R-:W-:Y:S02]  /*6b30*/  FADD.FTZ R17, R58, R17 ;  /* 0x000000113a117221 */ /* 0x000fe40000010000 */
[----:B------:R-:W-:-:S02]  /*6b40*/  FADD.FTZ R129, R129, R20 ;  /* 0x0000001481817221 */ /* 0x000fc40000010000 */
[----:B------:R-:W-:Y:S01]  /*6b50*/  FADD.FTZ R54, R54, R17 ;  /* 0x0000001136367221 */ /* 0x000fe20000010000 */
[----:B------:R-:W-:Y:S01]  /*6b60*/  HMMA.16816.F32 R84, R8, R18, R84 ;  /* 0x000000120854723c */ /* 0x000fe20000001854 */
        /* <DEDUP_REMOVED lines=8> */
[----:B------:R-:W-:Y:S01]  /*6bf0*/  FADD.FTZ R37, R37, R34 ;  /* 0x0000002225257221 */ /* 0x000fe20000010000 */
[----:B-1----:R-:W-:Y:S01]  /*6c00*/  HMMA.16816.F32 R76, R8, R12, R76 ;  /* 0x0000000c084c723c */ /* 0x002fe2000000184c */
[----:B------:R-:W-:Y:S02]  /*6c10*/  FADD.FTZ R194, R194, R5 ;  /* 0x00000005c2c27221 */ /* 0x000fe40000010000 */
[----:B------:R-:W-:-:S03]  /*6c20*/  FADD.FTZ R44, R44, R37 ;  /* 0x000000252c2c7221 */ /* 0x000fc60000010000 */
[----:B------:R-:W-:Y:S01]  /*6c30*/  HMMA.16816.F32 R80, R8, R14, R80 ;  /* 0x0000000e0850723c */ /* 0x000fe20000001850 */
[----:B------:R-:W-:-:S04]  /*6c40*/  FADD.FTZ R41, R41, R44 ;  /* 0x0000002c29297221 */ /* 0x000fc80000010000 */
[----:B------:R-:W-:-:S04]  /*6c50*/  FADD.FTZ R38, R38, R41 ;  /* 0x0000002926267221 */ /* 0x000fc80000010000 */
[----:B------:R-:W-:Y:S01]  /*6c60*/  FADD.FTZ R193, R193, R38 ;  /* 0x00000026c1c17221 */ /* 0x000fe20000010000 */
[----:B------:R-:W-:-:S14]  /*6c70*/  @!P2 BRA `(.L_x_5324) ;  /* 0x0000003c00e8a947 */ /* 0x000fdc0003800000 */
[----:B------:R-:W-:-:S04]  /*6c80*/  DEPBAR.LE SB0, 0x0 ;  /* 0x000080000000791a */ /* 0x000fc80000000000 */
[----:B------:R-:W-:Y:S01]  /*6c90*/  IADD3 R181, R124, -0x2, RZ ;  /* 0xfffffffe7cb57810 */ /* 0x000fe20007ffe0ff */
[----:B------:R-:W-:Y:S06]  /*6ca0*/  BAR.SYNC.DEFER_BLOCKING 0x0 ;  /* 0x0000000000007b1d */ /* 0x000fec0000010000 */
[----:B------:R-:W-:Y:S05]  /*6cb0*/  @!P0 BRA `(.L_x_5325) ;  /* 0x0000000000ec8947 */ /* 0x000fea0003800000 */
[----:B------:R-:W1:Y:S01]  /*6cc0*/  LDC R4, c[0x0][0x380] ;  /* 0x0000e000ff047b82 */ /* 0x000e620000000800 */
[----:B------:R-:W-:Y:S01]  /*6cd0*/  IMAD.SHL.U32 R5, R181, 0x80, RZ ;  /* 0x00000080b5057824 */ /* 0x000fe200078e00ff */
[----:B------:R-:W-:-:S04]  /*6ce0*/  ULDC.64 UR4, c[0x0][0x238] ;  /* 0x00008e0000047ab9 */ /* 0x000fc80000000a00 */
[C---:B------:R-:W-:Y:S02]  /*6cf0*/  IADD3 R15, R5.reuse, 0x80, RZ ;  /* 0x00000080050f7810 */ /* 0x040fe40007ffe0ff */
[----:B------:R-:W-:Y:S02]  /*6d00*/  IABS R9, R5 ;  /* 0x0000000500097213 */ /* 0x000fe40000000000 */
[----:B------:R-:W-:Y:S02]  /*6d10*/  IABS R11, R15 ;  /* 0x0000000f000b7213 */ /* 0x000fe40000000000 */
[-C--:B-1----:R-:W-:Y:S02]  /*6d20*/  IABS R3, R4.reuse ;  /* 0x0000000400037213 */ /* 0x082fe40000000000 */
[-C--:B------:R-:W-:Y:S02]  /*6d30*/  LOP3.LUT R5, R5, R4.reuse, RZ, 0x3c, !PT ;  /* 0x0000000405057212 */ /* 0x080fe400078e3cff */
[----:B------:R-:W1:Y:S01]  /*6d40*/  I2F.RP R8, R3 ;  /* 0x0000000300087306 */ /* 0x000e620000209400 */
[----:B------:R-:W-:-:S02]  /*6d50*/  LOP3.LUT R15, R15, R4, RZ, 0x3c, !PT ;  /* 0x000000040f0f7212 */ /* 0x000fc400078e3cff */
[----:B------:R-:W-:Y:S02]  /*6d60*/  ISETP.GE.AND P1, PT, R5, RZ, PT ;  /* 0x000000ff0500720c */ /* 0x000fe40003f26270 */
[----:B------:R-:W-:-:S03]  /*6d70*/  ISETP.GE.AND P3, PT, R15, RZ, PT ;  /* 0x000000ff0f00720c */ /* 0x000fc60003f66270 */
        /* <DEDUP_REMOVED lines=22> */
[----:B------:R-:W-:-:S09]  /*6ee0*/  ISETP.NE.AND P2, PT, R4, RZ, PT ;  /* 0x000000ff0400720c */ /* 0x000fd20003f45270 */
[----:B------:R-:W-:Y:S02]  /*6ef0*/  @P6 IADD3 R13, R13, 0x1, RZ ;  /* 0x000000010d0d6810 */ /* 0x000fe40007ffe0ff */
[----:B------:R-:W-:Y:S02]  /*6f00*/  @P5 VIADD R12, R12, 0x1 ;  /* 0x000000010c0c5836 */ /* 0x000fe40000000000 */
[----:B------:R-:W-:Y:S02]  /*6f10*/  @!P3 IADD3 R13, -R13, RZ, RZ ;  /* 0x000000ff0d0db210 */ /* 0x000fe40007ffe1ff */
[----:B------:R-:W-:Y:S02]  /*6f20*/  @!P1 IMAD.MOV R12, RZ, RZ, -R12 ;  /* 0x000000ffff0c9224 */ /* 0x000fe400078e0a0c */
[----:B------:R-:W-:-:S03]  /*6f30*/  SEL R3, R9, R13, !P2 ;  /* 0x0000000d09037207 */ /* 0x000fc60005000000 */
[----:B------:R-:W-:Y:S02]  /*6f40*/  SEL R9, R9, R12, !P2 ;  /* 0x0000000c09097207 */ /* 0x000fe40005000000 */
[----:B------:R-:W-:-:S04]  /*6f50*/  IMAD.WIDE R14, R3, 0x4, R186 ;  /* 0x00000004030e7825 */ /* 0x000fc800078e02ba */
[----:B------:R-:W-:Y:S01]  /*6f60*/  IMAD.WIDE R12, R9, 0x4, R186 ;  /* 0x00000004090c7825 */ /* 0x000fe200078e02ba */
[----:B------:R-:W2:Y:S04]  /*6f70*/  LDG.E R8, desc[UR10][R14.64] ;  /* 0x0000000a0e087981 */ /* 0x000ea8000c1e1900 */
[----:B------:R-:W2:Y:S01]  /*6f80*/  LDG.E R5, desc[UR10][R12.64] ;  /* 0x0000000a0c057981 */ /* 0x000ea2000c1e1900 */
[----:B------:R-:W-:-:S05]  /*6f90*/  IADD3 R3, R3, -R9, RZ ;  /* 0x8000000903037210 */ /* 0x000fca0007ffe0ff */
[----:B------:R-:W-:-:S04]  /*6fa0*/  IMAD R4, R3, R4, -0x80 ;  /* 0xffffff8003047424 */ /* 0x000fc800078e0204 */
[----:B------:R-:W-:Y:S01]  /*6fb0*/  IMAD.WIDE.U32 R10, R4, R118, RZ ;  /* 0x00000076040a7225 */ /* 0x000fe200078e00ff */
[----:B------:R-:W-:-:S05]  /*6fc0*/  SHF.R.S32.HI R3, RZ, 0x1f, R4 ;  /* 0x0000001fff037819 */ /* 0x000fca0000011404 */
[----:B------:R-:W-:-:S04]  /*6fd0*/  IMAD R3, R3, R118, RZ ;  /* 0x0000007603037224 */ /* 0x000fc800078e02ff */
[----:B------:R-:W-:-:S05]  /*6fe0*/  IMAD R3, R4, R119, R3 ;  /* 0x0000007704037224 */ /* 0x000fca00078e0203 */
        /* <DEDUP_REMOVED lines=8> */
.L_x_5325:
[----:B------:R-:W-:-:S04]  /*7070*/  LEA R4, -R118, RZ, 0x7 ;  /* 0x000000ff76047211 */ /* 0x000fc800078e39ff */
[----:B------:R-:W-:-:S07]  /*7080*/  SHF.R.S32.HI R3, RZ, 0x1f, R4 ;  /* 0x0000001fff037819 */ /* 0x000fce0000011404 */
.L_x_5326:
[----:B------:R-:W-:Y:S01]  /*7090*/  ULDC UR4, c[0x0][0x2d0] ;  /* 0x0000b40000047ab9 */ /* 0x000fe20000000800 */
[----:B------:R-:W-:Y:S02]  /*70a0*/  LEA R196, P2, R4, R196, 0x1 ;  /* 0x000000c404c47211 */ /* 0x000fe400078408ff */
[----:B------:R-:W-:Y:S02]  /*70b0*/  ISETP.GE.AND P1, PT, R184, UR4, PT ;  /* 0x00000004b8007c0c */ /* 0x000fe4000bf26270 */
[----:B------:R-:W-:-:S11]  /*70c0*/  LEA.HI.X R195, R4, R195, R3, 0x1, P2 ;  /* 0x000000c304c37211 */ /* 0x000fd600010f0c03 */
[--C-:B------:R-:W-:Y:S01]  /*70d0*/  @!P1 IMAD.MOV.U32 R120, RZ, RZ, R6.reuse ;  /* 0x000000ffff789224 */ /* 0x100fe200078e0006 */
[----:B------:R-:W-:Y:S01]  /*70e0*/  @!P1 IADD3 R18, P3, P2, R4, R6, R179 ;  /* 0x0000000604129210 */ /* 0x000fe20007a7e0b3 */
[----:B------:R-:W-:Y:S01]  /*70f0*/  @!P1 IMAD.MOV.U32 R10, RZ, RZ, R6 ;  /* 0x000000ffff0a9224 */ /* 0x000fe200078e0006 */
[----:B------:R-:W-:Y:S01]  /*7100*/  @P1 STS.128 [R182+0x6000], RZ ;  /* 0x006000ffb6001388 */ /* 0x000fe20000000c00 */
[--C-:B------:R-:W-:Y:S01]  /*7110*/  @!P1 IMAD.MOV.U32 R11, RZ, RZ, R121.reuse ;  /* 0x000000ffff0b9224 */ /* 0x100fe200078e0079 */
[----:B------:R-:W-:Y:S01]  /*7120*/  @!P1 IADD3.X R5, R3, R121, R178, P3, P2 ;  /* 0x0000007903059210 */ /* 0x000fe20001fe44b2 */
[----:B------:R-:W-:Y:S01]  /*7130*/  @!P1 IMAD.WIDE.U32 R8, R118, 0x30, R120 ;  /* 0x0000003076089825 */ /* 0x000fe200078e0078 */
[----:B------:R-:W-:-:S03]  /*7140*/  @!P1 LEA R16, P4, R18, UR6, 0x1 ;  /* 0x0000000612109c11 */ /* 0x000fc6000f8808ff */
[----:B------:R-:W-:Y:S01]  /*7150*/  @!P1 IMAD.WIDE.U32 R10, R118, 0x50, R10 ;  /* 0x00000050760a9825 */ /* 0x000fe200078e000a */
[----:B------:R-:W-:Y:S02]  /*7160*/  @!P1 IADD3 R8, P3, R4, R8, RZ ;  /* 0x0000000804089210 */ /* 0x000fe40007f7e0ff */
[----:B------:R-:W-:Y:S01]  /*7170*/  @!P1 LEA.HI.X R17, R18, UR7, R5, 0x1, P4 ;  /* 0x0000000712119c11 */ /* 0x000fe2000a0f0c05 */
[C---:B------:R-:W-:Y:S01]  /*7180*/  @!P1 IMAD R14, R119.reuse, 0x30, RZ ;  /* 0x00000030770e9824 */ /* 0x040fe200078e02ff */
[----:B------:R-:W-:Y:S01]  /*7190*/  @!P1 IADD3 R10, P2, R4, R10, RZ ;  /* 0x0000000a040a9210 */ /* 0x000fe20007f5e0ff */
[----:B------:R-:W-:Y:S02]  /*71a0*/  @!P1 IMAD R12, R119, 0x50, RZ ;  /* 0x00000050770c9824 */ /* 0x000fe400078e02ff */
[----:B------:R-:W-:Y:S01]  /*71b0*/  @!P1 IMAD.MOV.U32 R20, RZ, RZ, R6 ;  /* 0x000000ffff149224 */ /* 0x000fe200078e0006 */
[C---:B------:R-:W-:Y:S01]  /*71c0*/  @!P1 IADD3.X R5, R3.reuse, R9, R14, P3, !PT ;  /* 0x0000000903059210 */ /* 0x040fe20001ffe40e */
[--C-:B------:R-:W-:Y:S01]  /*71d0*/  @!P1 IMAD.MOV.U32 R21, RZ, RZ, R121.reuse ;  /* 0x000000ffff159224 */ /* 0x100fe200078e0079 */
[----:B------:R-:W-:Y:S01]  /*71e0*/  @!P1 IADD3.X R7, R3, R11, R12, P2, !PT ;  /* 0x0000000b03079210 */ /* 0x000fe200017fe40c */
[----:B------:R-:W-:Y:S01]  /*71f0*/  @!P1 IMAD.MOV.U32 R18, RZ, RZ, R6 ;  /* 0x000000ffff129224 */ /* 0x000fe200078e0006 */
[CC--:B------:R-:W-:Y:S01]  /*7200*/  @!P1 LEA R9, P4, R118.reuse, R6.reuse, 0x5 ;  /* 0x0000000676099211 */ /* 0x0c0fe200078828ff */
[----:B------:R-:W-:Y:S01]  /*7210*/  @!P1 IMAD.MOV.U32 R19, RZ, RZ, R121 ;  /* 0x000000ffff139224 */ /* 0x000fe200078e0079 */
[C---:B------:R-:W-:Y:S01]  /*7220*/  @!P1 LEA R11, P2, R118.reuse, R6, 0x6 ;  /* 0x00000006760b9211 */ /* 0x040fe200078430ff */
[----:B------:R-:W-:Y:S01]  /*7230*/  @!P1 IMAD.WIDE.U32 R20, R118, 0x60, R20 ;  /* 0x0000006076149825 */ /* 0x000fe200078e0014 */
[----:B------:R-:W-:-:S02]  /*7240*/  @!P1 IADD3 R9, P3, R4, R9, RZ ;  /* 0x0000000904099210 */ /* 0x000fc40007f7e0ff */
[CC--:B------:R-:W-:Y:S01]  /*7250*/  @!P1 LEA.HI.X R12, R118.reuse, R121.reuse, R119, 0x5, P4 ;  /* 0x00000079760c9211 */ /* 0x0c0fe200020f2c77 */
[C---:B------:R-:W-:Y:S01]  /*7260*/  @!P1 IMAD.WIDE.U32 R18, R118.reuse, 0x70, R18 ;  /* 0x0000007076129825 */ /* 0x040fe200078e0012 */
[----:B------:R-:W-:Y:S02]  /*7270*/  @!P1 LEA.HI.X R120, R118, R121, R119, 0x6, P2 ;  /* 0x0000007976789211 */ /* 0x000fe400010f3477 */
[C---:B------:R-:W-:Y:S01]  /*7280*/  @!P1 IADD3 R11, P2, R4.reuse, R11, RZ ;  /* 0x0000000b040b9210 */ /* 0x040fe20007f5e0ff */
[----:B------:R-:W-:Y:S02]  /*7290*/  @!P1 IMAD R6, R119, 0x60, RZ ;  /* 0x0000006077069824 */ /* 0x000fe400078e02ff */
[----:B------:R-:W-:Y:S01]  /*72a0*/  @!P1 IMAD.X R12, R3, 0x1, R12, P3 ;  /* 0x00000001030c9824 */ /* 0x000fe200018e060c */
[C---:B------:R-:W-:Y:S01]  /*72b0*/  @!P1 IADD3 R13, P3, R4.reuse, R20, RZ ;  /* 0x00000014040d9210 */ /* 0x040fe20007f7e0ff */
[----:B------:R-:W-:Y:S01]  /*72c0*/  @!P1 IMAD R14, R119, 0x70, RZ ;  /* 0x00000070770e9824 */ /* 0x000fe200078e02ff */
[----:B------:R-:W-:Y:S01]  /*72d0*/  @!P1 LEA R20, P5, R9, UR6, 0x1 ;  /* 0x0000000609149c11 */ /* 0x000fe2000f8a08ff */
[C---:B------:R-:W-:Y:S01]  /*72e0*/  @!P1 IMAD.X R120, R3.reuse, 0x1, R120, P2 ;  /* 0x0000000103789824 */ /* 0x040fe200010e0678 */
[----:B------:R-:W-:Y:S01]  /*72f0*/  @!P1 IADD3 R4, P2, R4, R18, RZ ;  /* 0x0000001204049210 */ /* 0x000fe20007f5e0ff */
[----:B------:R-:W-:Y:S01]  /*7300*/  @!P1 IMAD.MOV.U32 R197, RZ, RZ, R195 ;  /* 0x000000ffffc59224 */ /* 0x000fe200078e00c3 */
[----:B------:R-:W-:-:S02]  /*7310*/  @!P1 IADD3.X R6, R3, R6, R21, P3, !PT ;  /* 0x0000000603069210 */ /* 0x000fc40001ffe415 */
[----:B------:R-:W-:Y:S02]  /*7320*/  @!P1 LEA R18, P4, R11, UR6, 0x1 ;  /* 0x000000060b129c11 */ /* 0x000fe4000f8808ff */
[----:B------:R-:W-:Y:S01]  /*7330*/  @!P1 IADD3.X R3, R3, R19, R14, P2, !PT ;  /* 0x0000001303039210 */ /* 0x000fe200017fe40e */
[----:B------:R-:W-:Y:S01]  /*7340*/  @!PT LDS RZ, [RZ] ;  /* 0x00000000fffff984 */ /* 0x000fe20000000800 */
[----:B------:R-:W-:Y:S01]  /*7350*/  @!PT LDS RZ, [RZ] ;  /* 0x00000000fffff984 */ /* 0x000fe20000000800 */
[----:B------:R-:W-:Y:S01]  /*7360*/  @!PT LDS RZ, [RZ] ;  /* 0x00000000fffff984 */ /* 0x000fe20000000800 */
[----:B------:R-:W-:Y:S01]  /*7370*/  @!P1 LDGSTS.E.BYPASS.LTC128B.128 [R182+0x6000], desc[UR10][R196.64] ;  /* 0x06000000c4b69fae */ /* 0x000fe2000b901d4a */
[----:B------:R-:W-:Y:S02]  /*7380*/  @!P1 LEA.HI.X R21, R9, UR7, R12, 0x1, P5 ;  /* 0x0000000709159c11 */ /* 0x000fe4000a8f0c0c */
        /* <DEDUP_REMOVED lines=9> */
[C---:B------:R-:W-:Y:S01]  /*7420*/  @!P1 LEA R24, P3, R13.reuse, UR6, 0x1 ;  /* 0x000000060d189c11 */ /* 0x040fe2000f8608ff */
[----:B------:R-:W-:Y:S01]  /*7430*/  @P1 STS.128 [R182+0x7000], RZ ;  /* 0x007000ffb6001388 */ /* 0x000fe20000000c00 */
[----:B------:R-:W-:Y:S02]  /*7440*/  @!P1 LEA R22, P2, R4, UR6, 0x1 ;  /* 0x0000000604169c11 */ /* 0x000fe4000f8408ff */
[----:B------:R-:W-:Y:S01]  /*7450*/  @!P1 LEA.HI.X R27, R10, UR7, R7, 0x1, P4 ;  /* 0x000000070a1b9c11 */ /* 0x000fe2000a0f0c07 */
[----:B------:R-:W-:Y:S01]  /*7460*/  @!PT LDS RZ, [RZ] ;  /* 0x00000000fffff984 */ /* 0x000fe20000000800 */
[----:B------:R-:W-:Y:S01]  /*7470*/  @!PT LDS RZ, [RZ] ;  /* 0x00000000fffff984 */ /* 0x000fe20000000800 */
[----:B------:R-:W-:Y:S01]  /*7480*/  @!PT LDS RZ, [RZ] ;  /* 0x00000000fffff984 */ /* 0x000fe20000000800 */
[----:B------:R-:W-:Y:S01]  /*7490*/  @!P1 LDGSTS.E.BYPASS.LTC128B.128 [R182+0x7000], desc[UR10][R20.64] ;  /* 0x0700000014b69fae */ /* 0x000fe2000b901d4a */
[----:B------:R-:W-:Y:S02]  /*74a0*/  @!P1 LEA.HI.X R25, R13, UR7, R6, 0x1, P3 ;  /* 0x000000070d199c11 */ /* 0x000fe400098f0c06 */
[----:B------:R-:W-:Y:S01]  /*74b0*/  @!P1 LEA.HI.X R23, R4, UR7, R3, 0x1, P2 ;  /* 0x0000000704179c11 */ /* 0x000fe200090f0c03 */
[----:B------:R-:W-:Y:S01]  /*74c0*/  @P1 STS.128 [R182+0x7800], RZ ;  /* 0x007800ffb6001388 */ /* 0x000fe20000000c00 */
[----:B------:R-:W-:-:S03]  /*74d0*/  ISETP.GE.AND P2, PT, R124, 0x3, PT ;  /* 0x000000037c00780c */ /* 0x000fc60003f46270 */
        /* <DEDUP_REMOVED lines=25> */
[----:B------:R-:W3:Y:S04]  /*7670*/  LDSM.16.M88.4 R60, [R173+0x2000] ;  /* 0x00200000ad3c783b */ /* 0x000ee80000000200 */
[----:B------:R-:W-:Y:S04]  /*7680*/  LDSM.16.M88.4 R100, [R172] ;  /* 0x00000000ac64783b */ /* 0x000fe80000000200 */
[----:B-1----:R-:W-:Y:S04]  /*7690*/  LDSM.16.M88.4 R12, [R167+0x2000] ;  /* 0x00200000a70c783b */ /* 0x002fe80000000200 */
[----:B------:R-:W1:Y:S04]  /*76a0*/  LDSM.16.M88.4 R52, [R173+0x2800] ;  /* 0x00280000ad34783b */ /* 0x000e680000000200 */
[----:B------:R-:W4:Y:S04]  /*76b0*/  LDSM.16.M88.4 R36, [R173+0x3800] ;  /* 0x00380000ad24783b */ /* 0x000f280000000200 */
[----:B------:R-:W5:Y:S04]  /*76c0*/  LDSM.16.M88.4 R28, [R173+0x4000] ;  /* 0x00400000ad1c783b */ /* 0x000f680000000200 */
[----:B------:R-:W5:Y:S04]  /*76d0*/  LDSM.16.M88.4 R8, [R167+0x2800] ;  /* 0x00280000a708783b */ /* 0x000f680000000200 */
[----:B------:R-:W5:Y:S04]  /*76e0*/  LDSM.16.M88.4 R44, [R173+0x3000] ;  /* 0x00300000ad2c783b */ /* 0x000f680000000200 */
[----:B--2---:R-:W2:Y:S04]  /*76f0*/  LDSM.16.M88.4 R20, [R173+0x4800] ;  /* 0x00480000ad14783b */ /* 0x004ea80000000200 */
[----:B------:R-:W-:Y:S01]  /*7700*/  LDSM.16.M88.4 R112, [R173+0x5800] ;  /* 0x00580000ad70783b */ /* 0x000fe20000000200 */
[C---:B---3--:R-:W-:Y:S03]  /*7710*/  HMMA.16816.F32 R64, R4.reuse, R60, RZ ;  /* 0x0000003c0440723c */ /* 0x048fe600000018ff */
[----:B------:R-:W-:Y:S04]  /*7720*/  LDSM.16.M88.4 R108, [R167+0x3800] ;  /* 0x00380000a76c783b */ /* 0x000fe80000000200 */
[----:B------:R-:W-:Y:S01]  /*7730*/  LDSM.16.M88.4 R104, [R167+0x4000] ;  /* 0x00400000a768783b */ /* 0x000fe20000000200 */
[C---:B------:R-:W-:Y:S03]  /*7740*/  HMMA.16816.F32 R60, R4.reuse, R62, RZ ;  /* 0x0000003e043c723c */ /* 0x040fe600000018ff */
[----:B------:R-:W-:Y:S03]  /*7750*/  LDSM.16.M88.4 R120, [R167+0x3000] ;  /* 0x00300000a778783b */ /* 0x000fe60000000200 */
[C---:B-1----:R-:W-:Y:S01]  /*7760*/  HMMA.16816.F32 R56, R4.reuse, R52, RZ ;  /* 0x000000340438723c */ /* 0x042fe200000018ff */
[----:B------:R-:W1:Y:S01]  /*7770*/  S2R R3, SR_TID.X ;  /* 0x0000000000037919 */ /* 0x000e620000002100 */
[----:B------:R-:W0:Y:S04]  /*7780*/  LDGDEPBAR ;  /* 0x00000000000079af */ /* 0x000e280000000000 */
[----:B------:R-:W-:Y:S06]  /*7790*/  HMMA.16816.F32 R52, R4, R54, RZ ;  /* 0x000000360434723c */ /* 0x000fec00000018ff */
[C---:B------:R-:W-:Y:S06]  /*77a0*/  HMMA.16816.F32 R64, R100.reuse, R12, R64 ;  /* 0x0000000c6440723c */ /* 0x040fec0000001840 */
[----:B------:R-:W-:Y:S01]  /*77b0*/  HMMA.16816.F32 R60, R100, R14, R60 ;  /* 0x0000000e643c723c */ /* 0x000fe2000000183c */
[----:B------:R-:W3:Y:S05]  /*77c0*/  LDSM.16.M88.4 R12, [R173+0x5000] ;  /* 0x00500000ad0c783b */ /* 0x000eea0000000200 */
[C---:B----4-:R-:W-:Y:S06]  /*77d0*/  HMMA.16816.F32 R40, R4.reuse, R36, RZ ;  /* 0x000000240428723c */ /* 0x050fec00000018ff */
[----:B-----5:R-:W-:Y:S01]  /*77e0*/  HMMA.16816.F32 R32, R4, R28, RZ ;  /* 0x0000001c0420723c */ /* 0x020fe200000018ff */
[----:B-1----:R-:W-:-:S05]  /*77f0*/  IMAD.SHL.U32 R3, R3, 0x2, RZ ;  /* 0x0000000203037824 */ /* 0x002fca00078e00ff */
[----:B------:R-:W-:Y:S01]  /*7800*/  HMMA.16816.F32 R36, R4, R38, RZ ;  /* 0x000000260424723c */ /* 0x000fe200000018ff */
[----:B------:R-:W-:-:S05]  /*7810*/  LOP3.LUT R3, R3, 0x6, RZ, 0xc0, !PT ;  /* 0x0000000603037812 */ /* 0x000fca00078ec0ff */
[----:B------:R-:W-:Y:S06]  /*7820*/  HMMA.16816.F32 R28, R4, R30, RZ ;  /* 0x0000001e041c723c */ /* 0x000fec00000018ff */
[----:B------:R-:W-:Y:S06]  /*7830*/  HMMA.16816.F32 R56, R100, R8, R56 ;  /* 0x000000086438723c */ /* 0x000fec0000001838 */
[----:B------:R-:W-:Y:S06]  /*7840*/  HMMA.16816.F32 R48, R4, R44, RZ ;  /* 0x0000002c0430723c */ /* 0x000fec00000018ff */
[----:B------:R-:W-:Y:S06]  /*7850*/  HMMA.16816.F32 R52, R100, R10, R52 ;  /* 0x0000000a6434723c */ /* 0x000fec0000001834 */
[C---:B--2---:R-:W-:Y:S06]  /*7860*/  HMMA.16816.F32 R24, R4.reuse, R20, RZ ;  /* 0x000000140418723c */ /* 0x044fec00000018ff */
[C---:B---3--:R-:W-:Y:S06]  /*7870*/  HMMA.16816.F32 R16, R4.reuse, R12, RZ ;  /* 0x0000000c0410723c */ /* 0x048fec00000018ff */
        /* <DEDUP_REMOVED lines=13> */
[C---:B------:R-:W-:Y:S06]  /*7950*/  HMMA.16816.F32 R44, R100.reuse, R122, R44 ;  /* 0x0000007a642c723c */ /* 0x040fec000000182c */
[C---:B-1----:R-:W-:Y:S06]  /*7960*/  HMMA.16816.F32 R24, R100.reuse, R112, R24 ;  /* 0x000000706418723c */ /* 0x042fec0000001818 */
[C---:B------:R-:W-:Y:S01]  /*7970*/  HMMA.16816.F32 R20, R100.reuse, R114, R20 ;  /* 0x000000726414723c */ /* 0x040fe20000001814 */
[----:B------:R-:W-:Y:S05]  /*7980*/  LDSM.16.M88.4 R112, [R162] ;  /* 0x00000000a270783b */ /* 0x000fea0000000200 */
[C---:B--2---:R-:W-:Y:S06]  /*7990*/  HMMA.16816.F32 R16, R100.reuse, R108, R16 ;  /* 0x0000006c6410723c */ /* 0x044fec0000001810 */
[C---:B------:R-:W-:Y:S01]  /*79a0*/  HMMA.16816.F32 R12, R100.reuse, R110, R12 ;  /* 0x0000006e640c723c */ /* 0x040fe2000000180c */
[----:B------:R-:W-:Y:S05]  /*79b0*/  LDSM.16.M88.4 R108, [R170] ;  /* 0x00000000aa6c783b */ /* 0x000fea0000000200 */
[C---:B---3--:R-:W-:Y:S06]  /*79c0*/  HMMA.16816.F32 R8, R100.reuse, R104, R8 ;  /* 0x000000686408723c */ /* 0x048fec0000001808 */
[----:B------:R-:W-:Y:S01]  /*79d0*/  HMMA.16816.F32 R4, R100, R106, R4 ;  /* 0x0000006a6404723c */ /* 0x000fe20000001804 */
[----:B------:R-:W1:Y:S04]  /*79e0*/  LDSM.16.M88.4 R100, [R171] ;  /* 0x00000000ab64783b */ /* 0x000e680000000200 */
[----:B------:R-:W2:Y:S01]  /*79f0*/  LDSM.16.M88.4 R104, [R163] ;  /* 0x00000000a368783b */ /* 0x000ea20000000200 */
[C---:B-1----:R-:W-:Y:S06]  /*7a00*/  HMMA.16816.F32 R64, R100.reuse, R108, R64 ;  /* 0x0000006c6440723c */ /* 0x042fec0000001840 */
[C---:B--2---:R-:W-:Y:S06]  /*7a10*/  HMMA.16816.F32 R56, R100.reuse, R104, R56 ;  /* 0x000000686438723c */ /* 0x044fec0000001838 */
[C---:B------:R-:W-:Y:S01]  /*7a20*/  HMMA.16816.F32 R52, R100.reuse, R106, R52 ;  /* 0x0000006a6434723c */ /* 0x040fe20000001834 */
[----:B------:R-:W1:Y:S05]  /*7a30*/  LDSM.16.M88.4 R104, [R160] ;  /* 0x00000000a068783b */ /* 0x000e6a0000000200 */
[C---:B------:R-:W-:Y:S01]  /*7a40*/  HMMA.16816.F32 R60, R100.reuse, R110, R60 ;  /* 0x0000006e643c723c */ /* 0x040fe2000000183c */
[----:B------:R-:W2:Y:S05]  /*7a50*/  LDSM.16.M88.4 R108, [R161] ;  /* 0x00000000a16c783b */ /* 0x000eaa0000000200 */
[C---:B------:R-:W-:Y:S06]  /*7a60*/  HMMA.16816.F32 R48, R100.reuse, R112, R48 ;  /* 0x000000706430723c */ /* 0x040fec0000001830 */
[C---:B------:R-:W-:Y:S01]  /*7a70*/  HMMA.16816.F32 R44, R100.reuse, R114, R44 ;  /* 0x00000072642c723c */ /* 0x040fe2000000182c */
[----:B------:R-:W3:Y:S05]  /*7a80*/  LDSM.16.M88.4 R112, [R159] ;  /* 0x000000009f70783b */ /* 0x000eea0000000200 */
        /* <DEDUP_REMOVED lines=9> */
[C---:B-1----:R-:W-:Y:S06]  /*7b20*/  HMMA.16816.F32 R8, R100.reuse, R104, R8 ;  /* 0x000000686408723c */ /* 0x042fec0000001808 */
[C---:B------:R-:W-:Y:S01]  /*7b30*/  HMMA.16816.F32 R4, R100.reuse, R106, R4 ;  /* 0x0000006a6404723c */ /* 0x040fe20000001804 */
[----:B------:R-:W1:Y:S05]  /*7b40*/  LDSM.16.M88.4 R104, [R156+0x800] ;  /* 0x000800009c68783b */ /* 0x000e6a0000000200 */
[C---:B--2---:R-:W-:Y:S06]  /*7b50*/  HMMA.16816.F32 R16, R100.reuse, R108, R16 ;  /* 0x0000006c6410723c */ /* 0x044fec0000001810 */
[----:B------:R-:W-:Y:S01]  /*7b60*/  HMMA.16816.F32 R12, R100, R110, R12 ;  /* 0x0000006e640c723c */ /* 0x000fe2000000180c */
[----:B------:R-:W2:Y:S04]  /*7b70*/  LDSM.16.M88.4 R108, [R156] ;  /* 0x000000009c6c783b */ /* 0x000ea80000000200 */
[----:B------:R-:W3:Y:S01]  /*7b80*/  LDSM.16.M88.4 R100, [R156+0x1000] ;  /* 0x001000009c64783b */ /* 0x000ee20000000200 */
        /* <DEDUP_REMOVED lines=12> */
[C---:B--2---:R-:W-:Y:S06]  /*7c50*/  HMMA.16816.F32 R40, R112.reuse, R108, R40 ;  /* 0x0000006c7028723c */ /* 0x044fec0000001828 */
[----:B------:R-:W-:Y:S01]  /*7c60*/  HMMA.16816.F32 R36, R112, R110, R36 ;  /* 0x0000006e7024723c */ /* 0x000fe20000001824 */
[----:B------:R-:W2:Y:S01]  /*7c70*/  LDSM.16.M88.4 R108, [R156+0x3000] ;  /* 0x003000009c6c783b */ /* 0x000ea20000000200 */
[----:B------:R-:W-:-:S04]  /*7c80*/  DEPBAR.LE SB0, 0x0 ;  /* 0x000080000000791a */ /* 0x000fc80000000000 */
[C---:B---3--:R-:W-:Y:S06]  /*7c90*/  HMMA.16816.F32 R24, R112.reuse, R100, R24 ;  /* 0x000000647018723c */ /* 0x048fec0000001818 */
[C---:B------:R-:W-:Y:S06]  /*7ca0*/  HMMA.16816.F32 R20, R112.reuse, R102, R20 ;  /* 0x000000667014723c */ /* 0x040fec0000001814 */
[C---:B-1----:R-:W-:Y:S06]  /*7cb0*/  HMMA.16816.F32 R8, R112.reuse, R104, R8 ;  /* 0x000000687008723c */ /* 0x042fec0000001808 */
[----:B------:R-:W-:Y:S01]  /*7cc0*/  HMMA.16816.F32 R4, R112, R106, R4 ;  /* 0x0000006a7004723c */ /* 0x000fe20000001804 */
[----:B------:R-:W-:-:S05]  /*7cd0*/  IMAD.SHL.U32 R104, R181, 0x80, RZ ;  /* 0x00000080b5687824 */ /* 0x000fca00078e00ff */
[C-C-:B------:R-:W-:Y:S01]  /*7ce0*/  LOP3.LUT R101, R104.reuse, 0x8, R3.reuse, 0xfe, !PT ;  /* 0x0000000868657812 */ /* 0x140fe200078efe03 */
[C---:B--2---:R-:W-:Y:S01]  /*7cf0*/  HMMA.16816.F32 R16, R112.reuse, R108, R16 ;  /* 0x0000006c7010723c */ /* 0x044fe20000001810 */
[C-C-:B------:R-:W-:Y:S01]  /*7d00*/  LOP3.LUT R100, R104.reuse, 0x10, R3.reuse, 0xfe, !PT ;  /* 0x0000001068647812 */ /* 0x140fe200078efe03 */
[----:B------:R-:W-:Y:S01]  /*7d10*/  BAR.SYNC.DEFER_BLOCKING 0x0 ;  /* 0x0000000000007b1d */ /* 0x000fe20000010000 */
[C---:B------:R-:W-:Y:S02]  /*7d20*/  ISETP.GE.AND P6, PT, R101.reuse, R128, PT ;  /* 0x000000806500720c */ /* 0x040fe40003fc6270 */
[----:B------:R-:W-:Y:S01]  /*7d30*/  ISETP.GE.AND P4, PT, R101, R127, PT ;  /* 0x0000007f6500720c */ /* 0x000fe20003f86270 */
[----:B------:R-:W-:Y:S01]  /*7d40*/  HMMA.16816.F32 R12, R112, R110, R12 ;  /* 0x0000006e700c723c */ /* 0x000fe2000000180c */
[----:B------:R-:W-:Y:S02]  /*7d50*/  LOP3.LUT R101, R104, 0x18, R3, 0xfe, !PT ;  /* 0x0000001868657812 */ /* 0x000fe400078efe03 */
[----:B------:R-:W-:-:S02]  /*7d60*/  FSEL R60, R60, -INF , !P6 ;  /* 0xff8000003c3c7808 */ /* 0x000fc40007000000 */
[CC--:B------:R-:W-:Y:S02]  /*7d70*/  ISETP.GE.AND P3, PT, R100.reuse, R128.reuse, PT ;  /* 0x000000806400720c */ /* 0x0c0fe40003f66270 */
[-C--:B------:R-:W-:Y:S02]  /*7d80*/  ISETP.GE.AND P5, PT, R100, R127.reuse, PT ;  /* 0x0000007f6400720c */ /* 0x080fe40003fa6270 */
[C---:B------:R-:W-:Y:S02]  /*7d90*/  ISETP.GE.AND P6, PT, R101.reuse, R128, PT ;  /* 0x000000806500720c */ /* 0x040fe40003fc6270 */
[----:B------:R-:W-:Y:S02]  /*7da0*/  FSEL R105, R62, -INF , !P4 ;  /* 0xff8000003e697808 */ /* 0x000fe40006000000 */
[----:B------:R-:W-:Y:S02]  /*7db0*/  LOP3.LUT R100, R104, 0x20, R3, 0xfe, !PT ;  /* 0x0000002068647812 */ /* 0x000fe400078efe03 */
[----:B------:R-:W-:-:S02]  /*7dc0*/  ISETP.GE.AND P4, PT, R101, R127, PT ;  /* 0x0000007f6500720c */ /* 0x000fc40003f86270 */
[----:B------:R-:W-:Y:S02]  /*7dd0*/  LOP3.LUT R62, R104, 0x28, R3, 0xfe, !PT ;  /* 0x00000028683e7812 */ /* 0x000fe400078efe03 */
[----:B------:R-:W-:Y:S02]  /*7de0*/  FSEL R120, R56, -INF , !P3 ;  /* 0xff80000038787808 */ /* 0x000fe40005800000 */
[----:B------:R-:W-:Y:S02]  /*7df0*/  FSEL R135, R58, -INF , !P5 ;  /* 0xff8000003a877808 */ /* 0x000fe40006800000 */
[----:B------:R-:W-:Y:S02]  /*7e00*/  FSEL R52, R52, -INF , !P6 ;  /* 0xff80000034347808 */ /* 0x000fe40007000000 */
[C---:B------:R-:W-:Y:S02]  /*7e10*/  ISETP.GE.AND P3, PT, R100.reuse, R128, PT ;  /* 0x000000806400720c */ /* 0x040fe40003f66270 */
[----:B------:R-:W-:-:S02]  /*7e20*/  ISETP.GE.AND P5, PT, R100, R127, PT ;  /* 0x0000007f6400720c */ /* 0x000fc40003fa6270 */
[----:B------:R-:W-:Y:S02]  /*7e30*/  ISETP.GE.AND P6, PT, R62, R128, PT ;  /* 0x000000803e00720c */ /* 0x000fe40003fc6270 */
[----:B------:R-:W-:Y:S02]  /*7e40*/  FSEL R121, R54, -INF , !P4 ;  /* 0xff80000036797808 */ /* 0x000fe40006000000 */
[--C-:B------:R-:W-:Y:S02]  /*7e50*/  LOP3.LUT R56, R104, 0x30, R3.reuse, 0xfe, !PT ;  /* 0x0000003068387812 */ /* 0x100fe400078efe03 */
[----:B------:R-:W-:Y:S02]  /*7e60*/  ISETP.GE.AND P4, PT, R62, R127, PT ;  /* 0x0000007f3e00720c */ /* 0x000fe40003f86270 */
[----:B------:R-:W-:Y:S02]  /*7e70*/  LOP3.LUT R54, R104, 0x38, R3, 0xfe, !PT ;  /* 0x0000003868367812 */ /* 0x000fe400078efe03 */
[----:B------:R-:W-:-:S02]  /*7e80*/  FSEL R140, R48, -INF , !P3 ;  /* 0xff800000308c7808 */ /* 0x000fc40005800000 */
[----:B------:R-:W-:Y:S02]  /*7e90*/  FSEL R147, R50, -INF , !P5 ;  /* 0xff80000032937808 */ /* 0x000fe40006800000 */
[----:B------:R-:W-:Y:S02]  /*7ea0*/  FSEL R138, R44, -INF , !P6 ;  /* 0xff8000002c8a7808 */ /* 0x000fe40007000000 */
[CC--:B------:R-:W-:Y:S02]  /*7eb0*/  ISETP.GE.AND P3, PT, R56.reuse, R128.reuse, PT ;  /* 0x000000803800720c */ /* 0x0c0fe40003f66270 */
[----:B------:R-:W-:Y:S02]  /*7ec0*/  ISETP.GE.AND P5, PT, R56, R127, PT ;  /* 0x0000007f3800720c */ /* 0x000fe40003fa6270 */
[----:B------:R-:W-:Y:S02]  /*7ed0*/  ISETP.GE.AND P6, PT, R54, R128, PT ;  /* 0x000000803600720c */ /* 0x000fe40003fc6270 */
[----:B------:R-:W-:-:S02]  /*7ee0*/  FSEL R137, R46, -INF , !P4 ;  /* 0xff8000002e897808 */ /* 0x000fc40006000000 */
[--C-:B------:R-:W-:Y:S02]  /*7ef0*/  LOP3.LUT R48, R104, 0x40, R3.reuse, 0xfe, !PT ;  /* 0x0000004068307812 */ /* 0x100fe400078efe03 */
[----:B------:R-:W-:Y:S02]  /*7f00*/  ISETP.GE.AND P4, PT, R54, R127, PT ;  /* 0x0000007f3600720c */ /* 0x000fe40003f86270 */
[----:B------:R-:W-:Y:S02]  /*7f10*/  LOP3.LUT R44, R104, 0x48, R3, 0xfe, !PT ;  /* 0x00000048682c7812 */ /* 0x000fe400078efe03 */
[----:B------:R-:W-:Y:S02]  /*7f20*/  FSEL R150, R40, -INF , !P3 ;  /* 0xff80000028967808 */ /* 0x000fe40005800000 */
[----:B------:R-:W-:Y:S02]  /*7f30*/  FSEL R149, R42, -INF , !P5 ;  /* 0xff8000002a957808 */ /* 0x000fe40006800000 */
[----:B------:R-:W-:-:S02]  /*7f40*/  FSEL R152, R36, -INF , !P6 ;  /* 0xff80000024987808 */ /* 0x000fc40007000000 */
[CC--:B------:R-:W-:Y:S02]  /*7f50*/  ISETP.GE.AND P3, PT, R48.reuse, R128.reuse, PT ;  /* 0x000000803000720c */ /* 0x0c0fe40003f66270 */
[-C--:B------:R-:W-:Y:S02]  /*7f60*/  ISETP.GE.AND P5, PT, R48, R127.reuse, PT ;  /* 0x0000007f3000720c */ /* 0x080fe40003fa6270 */
[----:B------:R-:W-:Y:S02]  /*7f70*/  ISETP.GE.AND P6, PT, R44, R128, PT ;  /* 0x000000802c00720c */ /* 0x000fe40003fc6270 */
        /* <DEDUP_REMOVED lines=21> */
[C---:B------:R-:W-:Y:S02]  /*80d0*/  LOP3.LUT R20, R104.reuse, R3, RZ, 0xfc, !PT ;  /* 0x0000000368147212 */ /* 0x040fe400078efcff */
[--C-:B------:R-:W-:Y:S02]  /*80e0*/  LOP3.LUT R22, R104, 0x70, R3.reuse, 0xfe, !PT ;  /* 0x0000007068167812 */ /* 0x100fe400078efe03 */
[----:B------:R-:W-:Y:S02]  /*80f0*/  ISETP.GE.AND P4, PT, R28, R127, PT ;  /* 0x0000007f1c00720c */ /* 0x000fe40003f86270 */
[----:B------:R-:W-:Y:S02]  /*8100*/  LOP3.LUT R3, R104, 0x78, R3, 0xfe, !PT ;  /* 0x0000007868037812 */ /* 0x000fe400078efe03 */
[----:B------:R-:W-:Y:S02]  /*8110*/  FSEL R100, R16, -INF , !P3 ;  /* 0xff80000010647808 */ /* 0x000fe40005800000 */
[----:B------:R-:W-:-:S02]  /*8120*/  FSEL R103, R18, -INF , !P5 ;  /* 0xff80000012677808 */ /* 0x000fc40006800000 */
[----:B------:R-:W-:Y:S01]  /*8130*/  FSEL R62, R12, -INF , !P6 ;  /* 0xff8000000c3e7808 */ /* 0x000fe20007000000 */
[----:B------:R-:W-:Y:S01]  /*8140*/  VIADD R12, R20, 0x1 ;  /* 0x00000001140c7836 */ /* 0x000fe20000000000 */
[CC--:B------:R-:W-:Y:S02]  /*8150*/  ISETP.GE.AND P3, PT, R22.reuse, R128.reuse, PT ;  /* 0x000000801600720c */ /* 0x0c0fe40003f66270 */
[-C--:B------:R-:W-:Y:S02]  /*8160*/  ISETP.GE.AND P5, PT, R22, R127.reuse, PT ;  /* 0x0000007f1600720c */ /* 0x080fe40003fa6270 */
[----:B------:R-:W-:Y:S01]  /*8170*/  FSEL R101, R14, -INF , !P4 ;  /* 0xff8000000e657808 */ /* 0x000fe20006000000 */
[----:B------:R-:W-:Y:S01]  /*8180*/  VIADD R14, R20, 0x9 ;  /* 0x00000009140e7836 */ /* 0x000fe20000000000 */
[C---:B------:R-:W-:Y:S02]  /*8190*/  ISETP.GE.AND P6, PT, R3.reuse, R128, PT ;  /* 0x000000800300720c */ /* 0x040fe40003fc6270 */
[----:B------:R-:W-:-:S02]  /*81a0*/  ISETP.GE.AND P4, PT, R3, R127, PT ;  /* 0x0000007f0300720c */ /* 0x000fc40003f86270 */
[----:B------:R-:W-:Y:S02]  /*81b0*/  FSEL R56, R8, -INF , !P3 ;  /* 0xff80000008387808 */ /* 0x000fe40005800000 */
[----:B------:R-:W-:Y:S01]  /*81c0*/  FSEL R3, R10, -INF , !P5 ;  /* 0xff8000000a037808 */ /* 0x000fe20006800000 */
[----:B------:R-:W-:Y:S01]  /*81d0*/  VIADD R10, R20, 0x19 ;  /* 0x00000019140a7836 */ /* 0x000fe20000000000 */
[CC--:B------:R-:W-:Y:S02]  /*81e0*/  ISETP.GE.AND P3, PT, R12.reuse, R128.reuse, PT ;  /* 0x000000800c00720c */ /* 0x0c0fe40003f66270 */
[----:B------:R-:W-:Y:S01]  /*81f0*/  ISETP.GE.AND P5, PT, R12, R127, PT ;  /* 0x0000007f0c00720c */ /* 0x000fe20003fa6270 */
[----:B------:R-:W-:Y:S01]  /*8200*/  VIADD R12, R20, 0x11 ;  /* 0x00000011140c7836 */ /* 0x000fe20000000000 */
[----:B------:R-:W-:Y:S02]  /*8210*/  FSEL R58, R4, -INF , !P6 ;  /* 0xff800000043a7808 */ /* 0x000fe40007000000 */
[----:B------:R-:W-:-:S02]  /*8220*/  ISETP.GE.AND P6, PT, R14, R128, PT ;  /* 0x000000800e00720c */ /* 0x000fc40003fc6270 */
[----:B------:R-:W-:Y:S02]  /*8230*/  FSEL R8, R65, -INF , !P3 ;  /* 0xff80000041087808 */ /* 0x000fe40005800000 */
[----:B------:R-:W-:Y:S02]  /*8240*/  FSEL R119, R67, -INF , !P5 ;  /* 0xff80000043777808 */ /* 0x000fe40006800000 */
[-C--:B------:R-:W-:Y:S02]  /*8250*/  ISETP.GE.AND P3, PT, R14, R127.reuse, PT ;  /* 0x0000007f0e00720c */ /* 0x080fe40003f66270 */
[C---:B------:R-:W-:Y:S02]  /*8260*/  ISETP.GE.AND P5, PT, R12.reuse, R128, PT ;  /* 0x000000800c00720c */ /* 0x040fe40003fa6270 */
        /* <DEDUP_REMOVED lines=29> */
[----:B------:R-:W-:Y:S02]  /*8440*/  ISETP.GE.AND P5, PT, R12, R128, PT ;  /* 0x000000800c00720c */ /* 0x000fe40003fa6270 */
[----:B------:R-:W-:Y:S02]  /*8450*/  FSEL R155, R39, -INF , !P3 ;  /* 0xff800000279b7808 */ /* 0x000fe40005800000 */
[----:B------:R-:W-:Y:S02]  /*8460*/  FSEL R144, R33, -INF , !P5 ;  /* 0xff80000021907808 */ /* 0x000fe40006800000 */
[----:B------:R-:W-:-:S02]  /*8470*/  FSEL R190, R37, -INF , !P6 ;  /* 0xff80000025be7808 */ /* 0x000fc40007000000 */
[CC--:B------:R-:W-:Y:S02]  /*8480*/  ISETP.GE.AND P3, PT, R10.reuse, R128.reuse, PT ;  /* 0x000000800a00720c */ /* 0x0c0fe40003f66270 */
[-C--:B------:R-:W-:Y:S01]  /*8490*/  ISETP.GE.AND P5, PT, R10, R127.reuse, PT ;  /* 0x0000007f0a00720c */ /* 0x080fe20003fa6270 */
[----:B------:R-:W-:Y:S01]  /*84a0*/  VIADD R10, R20, 0x51 ;  /* 0x00000051140a7836 */ /* 0x000fe20000000000 */
        /* <DEDUP_REMOVED lines=14> */
[----:B------:R-:W-:Y:S02]  /*8590*/  FSEL R130, R21, -INF , !P5 ;  /* 0xff80000015827808 */ /* 0x000fe40006800000 */
[----:B------:R-:W-:Y:S01]  /*85a0*/  ISETP.GE.AND P5, PT, R10, R127, PT ;  /* 0x0000007f0a00720c */ /* 0x000fe20003fa6270 */
[----:B------:R-:W-:Y:S01]  /*85b0*/  VIADD R10, R20, 0x71 ;  /* 0x00000071140a7836 */ /* 0x000fe20000000000 */
[----:B------:R-:W-:Y:S02]  /*85c0*/  FSEL R123, R23, -INF , !P6 ;  /* 0xff800000177b7808 */ /* 0x000fe40007000000 */
[----:B------:R-:W-:Y:S02]  /*85d0*/  ISETP.GE.AND P6, PT, R12, R128, PT ;  /* 0x000000800c00720c */ /* 0x000fe40003fc6270 */
[----:B------:R-:W-:-:S02]  /*85e0*/  FSEL R110, R17, -INF , !P3 ;  /* 0xff800000116e7808 */ /* 0x000fc40005800000 */
[-C--:B------:R-:W-:Y:S02]  /*85f0*/  ISETP.GE.AND P3, PT, R12, R127.reuse, PT ;  /* 0x0000007f0c00720c */ /* 0x080fe40003f66270 */
[----:B------:R-:W-:Y:S02]  /*8600*/  FSEL R109, R19, -INF , !P5 ;  /* 0xff800000136d7808 */ /* 0x000fe40006800000 */
[----:B------:R-:W-:Y:S02]  /*8610*/  FSEL R108, R13, -INF , !P6 ;  /* 0xff8000000d6c7808 */ /* 0x000fe40007000000 */
[C---:B------:R-:W-:Y:S02]  /*8620*/  ISETP.GE.AND P5, PT, R10.reuse, R128, PT ;  /* 0x000000800a00720c */ /* 0x040fe40003fa6270 */
[----:B------:R-:W-:Y:S01]  /*8630*/  ISETP.GE.AND P6, PT, R10, R127, PT ;  /* 0x0000007f0a00720c */ /* 0x000fe20003fc6270 */
[----:B------:R-:W-:Y:S01]  /*8640*/  VIADD R10, R20, 0x79 ;  /* 0x00000079140a7836 */ /* 0x000fe20000000000 */
[----:B------:R-:W-:-:S02]  /*8650*/  FSEL R63, R15, -INF , !P3 ;  /* 0xff8000000f3f7808 */ /* 0x000fc40005800000 */
[-C--:B------:R-:W-:Y:S02]  /*8660*/  ISETP.GE.AND P3, PT, R20, R128.reuse, PT ;  /* 0x000000801400720c */ /* 0x080fe40003f66270 */
[----:B------:R-:W-:Y:S02]  /*8670*/  FSEL R61, R9, -INF , !P5 ;  /* 0xff800000093d7808 */ /* 0x000fe40006800000 */
[----:B------:R-:W-:Y:S02]  /*8680*/  FSEL R57, R11, -INF , !P6 ;  /* 0xff8000000b397808 */ /* 0x000fe40007000000 */
[----:B------:R-:W-:Y:S02]  /*8690*/  FSEL R64, R64, -INF , !P3 ;  /* 0xff80000040407808 */ /* 0x000fe40005800000 */
[----:B------:R-:W-:Y:S02]  /*86a0*/  ISETP.GE.AND P5, PT, R20, R127, PT ;  /* 0x0000007f1400720c */ /* 0x000fe40003fa6270 */
        /* <DEDUP_REMOVED lines=9> */
[----:B------:R-:W-:Y:S01]  /*8740*/  MOV R10, RZ ;  /* 0x000000ff000a7202 */ /* 0x000fe20000000f00 */
[----:B------:R-:W-:Y:S01]  /*8750*/  VIADD R14, R104, 0xffffff80 ;  /* 0xffffff80680e7836 */ /* 0x000fe20000000000 */
[----:B------:R-:W-:Y:S01]  /*8760*/  ULDC.64 UR4, c[0x0][0x230] ;  /* 0x00008c0000047ab9 */ /* 0x000fe20000000a00 */
[----:B-1----:R-:W-:-:S04]  /*8770*/  IABS R5, R7 ;  /* 0x0000000700057213 */ /* 0x002fc80000000000 */
[----:B------:R-:W1:Y:S08]  /*8780*/  I2F.RP R15, R5 ;  /* 0x00000005000f7306 */ /* 0x000e700000209400 */
[----:B-1----:R-:W1:Y:S02]  /*8790*/  MUFU.RCP R12, R15 ;  /* 0x0000000f000c7308 */ /* 0x002e640000001000 */
[----:B-1----:R-:W-:-:S06]  /*87a0*/  VIADD R12, R12, 0xffffffe ;  /* 0x0ffffffe0c0c7836 */ /* 0x002fcc0000000000 */
[----:B------:R-:W1:Y:S02]  /*87b0*/  F2I.FTZ.U32.TRUNC.NTZ R11, R12 ;  /* 0x0000000c000b7305 */ /* 0x000e64000021f000 */
[----:B-1----:R-:W-:-:S05]  /*87c0*/  IADD3 R6, RZ, -R11, RZ ;  /* 0x8000000bff067210 */ /* 0x002fca0007ffe0ff */
[----:B------:R-:W-:-:S04]  /*87d0*/  IMAD R13, R6, R5, RZ ;  /* 0x00000005060d7224 */ /* 0x000fc800078e02ff */
[----:B------:R-:W-:Y:S01]  /*87e0*/  IMAD.HI.U32 R13, R11, R13, R10 ;  /* 0x0000000d0b0d7227 */ /* 0x000fe200078e000a */
[----:B------:R-:W-:Y:S02]  /*87f0*/  IABS R11, R104 ;  /* 0x00000068000b7213 */ /* 0x000fe40000000000 */
[----:B------:R-:W-:Y:S02]  /*8800*/  IABS R10, R14 ;  /* 0x0000000e000a7213 */ /* 0x000fe40000000000 */
[----:B------:R-:W-:Y:S01]  /*8810*/  LOP3.LUT R104, R104, R7, RZ, 0x3c, !PT ;  /* 0x0000000768687212 */ /* 0x000fe200078e3cff */
[C---:B------:R-:W-:Y:S01]  /*8820*/  IMAD.HI.U32 R15, R13.reuse, R11, RZ ;  /* 0x0000000b0d0f7227 */ /* 0x040fe200078e00ff */
[----:B------:R-:W-:Y:S02]  /*8830*/  LOP3.LUT R14, R14, R7, RZ, 0x3c, !PT ;  /* 0x000000070e0e7212 */ /* 0x000fe400078e3cff */
[----:B------:R-:W-:Y:S01]  /*8840*/  ISETP.GE.AND P4, PT, R104, RZ, PT ;  /* 0x000000ff6800720c */ /* 0x000fe20003f86270 */
        /* <DEDUP_REMOVED lines=14> */
[----:B------:R-:W-:Y:S02]  /*8930*/  ISETP.NE.AND P3, PT, R7, RZ, PT ;  /* 0x000000ff0700720c */ /* 0x000fe40003f65270 */
[----:B------:R-:W-:-:S05]  /*8940*/  LOP3.LUT R6, RZ, R7, RZ, 0x33, !PT ;  /* 0x00000007ff067212 */ /* 0x000fca00078e33ff */
[----:B------:R-:W-:Y:S02]  /*8950*/  @P6 VIADD R15, R15, 0x1 ;  /* 0x000000010f0f6836 */ /* 0x000fe40000000000 */
[----:B------:R-:W-:Y:S02]  /*8960*/  @P5 IADD3 R13, R13, 0x1, RZ ;  /* 0x000000010d0d5810 */ /* 0x000fe40007ffe0ff */
        /* <DEDUP_REMOVED lines=10> */
[----:B------:R-:W-:Y:S01]  /*8a10*/  IMAD.WIDE.U32 R12, R7, R116, RZ ;  /* 0x00000074070c7225 */ /* 0x000fe200078e00ff */
[----:B------:R-:W-:-:S05]  /*8a20*/  SHF.R.S32.HI R5, RZ, 0x1f, R7 ;  /* 0x0000001fff057819 */ /* 0x000fca0000011407 */
[----:B------:R-:W-:-:S04]  /*8a30*/  IMAD R6, R5, R116, RZ ;  /* 0x0000007405067224 */ /* 0x000fc800078e02ff */
[----:B------:R-:W-:-:S04]  /*8a40*/  IMAD R6, R7, R117, R6 ;  /* 0x0000007507067224 */ /* 0x000fc800078e0206 */
[----:B------:R-:W-:Y:S01]  /*8a50*/  IMAD.IADD R13, R13, 0x1, R6 ;  /* 0x000000010d0d7824 */ /* 0x000fe200078e0206 */
[----:B--2---:R-:W-:-:S04]  /*8a60*/  IADD3 R10, -R11, R10, RZ ;  /* 0x0000000a0b0a7210 */ /* 0x004fc80007ffe1ff */
[----:B------:R-:W-:-:S05]  /*8a70*/  SHF.R.S32.HI R5, RZ, 0x1f, R10 ;  /* 0x0000001fff057819 */ /* 0x000fca000001140a */
[----:B------:R-:W-:-:S04]  /*8a80*/  IMAD R5, R5, UR4, RZ ;  /* 0x0000000405057c24 */ /* 0x000fc8000f8e02ff */
[C---:B------:R-:W-:Y:S02]  /*8a90*/  IMAD R5, R10.reuse, UR5, R5 ;  /* 0x000000050a057c24 */ /* 0x040fe4000f8e0205 */
[----:B------:R-:W-:-:S05]  /*8aa0*/  IMAD.WIDE.U32 R10, R10, UR4, R12 ;  /* 0x000000040a0a7c25 */ /* 0x000fca000f8e000c */
[----:B------:R-:W-:Y:S01]  /*8ab0*/  IADD3 R6, R11, R5, RZ ;  /* 0x000000050b067210 */ /* 0x000fe20007ffe0ff */
[----:B------:R-:W-:Y:S01]  /*8ac0*/  IMAD.MOV.U32 R5, RZ, RZ, R10 ;  /* 0x000000ffff057224 */ /* 0x000fe200078e000a */
[----:B------:R-:W-:Y:S06]  /*8ad0*/  BRA `(.L_x_5329) ;  /* 0x0000000000087947 */ /* 0x000fec0003800000 */
.L_x_5328:
[----:B------:R-:W-:-:S04]  /*8ae0*/  LEA R5, -R116, RZ, 0x7 ;  /* 0x000000ff74057211 */ /* 0x000fc800078e39ff */
[----:B------:R-:W-:-:S07]  /*8af0*/  SHF.R.S32.HI R6, RZ, 0x1f, R5 ;  /* 0x0000001fff067819 */ /* 0x000fce0000011405 */
.L_x_5329:
[----:B------:R-:W-:Y:S01]  /*8b00*/  @!P1 IMAD.MOV.U32 R124, RZ, RZ, R126 ;  /* 0x000000ffff7c9224 */ /* 0x000fe200078e007e */
[----:B------:R-:W-:Y:S01]  /*8b10*/  @!P1 LEA R18, P2, R5, R192, 0x1 ;  /* 0x000000c005129211 */ /* 0x000fe200078408ff */
[----:B------:R-:W-:Y:S01]  /*8b20*/  @!P1 IMAD R13, R117, 0x30, RZ ;  /* 0x00000030750d9824 */ /* 0x000fe200078e02ff */
[C---:B------:R-:W-:Y:S01]  /*8b30*/  @!P1 LEA R12, P3, R116.reuse, R126, 0x5 ;  /* 0x0000007e740c9211 */ /* 0x040fe200078628ff */
[----:B------:R-:W-:Y:S01]  /*8b40*/  @!P1 IMAD.WIDE.U32 R10, R116, 0x30, R124 ;  /* 0x00000030740a9825 */ /* 0x000fe200078e007c */
[C---:B------:R-:W-:Y:S01]  /*8b50*/  @!P1 LEA.HI.X R19, R5.reuse, R191, R6, 0x1, P2 ;  /* 0x000000bf05139211 */ /* 0x040fe200010f0c06 */
[----:B------:R1:W-:Y:S01]  /*8b60*/  @P1 STS.128 [R182+0x2000], RZ ;  /* 0x002000ffb6001388 */ /* 0x0003e20000000c00 */
[----:B------:R-:W-:Y:S01]  /*8b70*/  BSSY B0, `(.L_x_5330) ;  /* 0x000004f000007945 */ /* 0x000fe20003800000 */
[C---:B------:R-:W-:Y:S02]  /*8b80*/  @!P1 IADD3 R14, P2, R5.reuse, R10, RZ ;  /* 0x0000000a050e9210 */ /* 0x040fe40007f5e0ff */
[----:B------:R-:W-:Y:S01]  /*8b90*/  @!PT LDS RZ, [RZ] ;  /* 0x00000000fffff984 */ /* 0x000fe20000000800 */
[----:B------:R-:W-:Y:S01]  /*8ba0*/  @!PT LDS RZ, [RZ] ;  /* 0x00000000fffff984 */ /* 0x000fe20000000800 */
[----:B------:R-:W-:Y:S01]  /*8bb0*/  @!PT LDS RZ, [RZ] ;  /* 0x00000000fffff984 */ /* 0x000fe20000000800 */
[----:B------:R2:W-:Y:S01]  /*8bc0*/  @!P1 LDGSTS.E.BYPASS.LTC128B.128 [R182+0x2000], desc[UR10][R18.64] ;  /* 0x0200000012b69fae */ /* 0x0005e2000b901d4a */
[----:B------:R-:W-:-:S02]  /*8bd0*/  @!P1 IADD3 R10, P5, P4, R5, R126, R177 ;  /* 0x0000007e050a9210 */ /* 0x000fc40007cbe0b1 */
[----:B------:R-:W-:Y:S01]  /*8be0*/  @!P1 IADD3.X R13, R6, R13, R11, P2, !PT ;  /* 0x0000000d060d9210 */ /* 0x000fe200017fe40b */
[----:B------:R1:W-:Y:S01]  /*8bf0*/  @P1 STS.128 [R182+0x2800], RZ ;  /* 0x002800ffb6001388 */ /* 0x0003e20000000c00 */
[----:B------:R-:W-:Y:S02]  /*8c00*/  @!P1 IADD3 R12, P2, R5, R12, RZ ;  /* 0x0000000c050c9210 */ /* 0x000fe40007f5e0ff */
[-C--:B------:R-:W-:Y:S02]  /*8c10*/  @!P1 LEA.HI.X R11, R116, R125.reuse, R117, 0x5, P3 ;  /* 0x0000007d740b9211 */ /* 0x080fe400018f2c75 */
[----:B------:R-:W-:Y:S02]  /*8c20*/  @!P1 IADD3.X R7, R6, R125, R176, P5, P4 ;  /* 0x0000007d06079210 */ /* 0x000fe40002fe84b0 */
[----:B------:R-:W-:Y:S01]  /*8c30*/  @!P1 LEA R16, P4, R10, UR8, 0x1 ;  /* 0x000000080a109c11 */ /* 0x000fe2000f8808ff */
[----:B------:R-:W-:Y:S01]  /*8c40*/  @!P1 IMAD.X R11, R6, 0x1, R11, P2 ;  /* 0x00000001060b9824 */ /* 0x000fe200010e060b */
[----:B------:R-:W-:-:S02]  /*8c50*/  @!P1 LEA R20, P3, R12, UR8, 0x1 ;  /* 0x000000080c149c11 */ /* 0x000fc4000f8608ff */
[----:B------:R-:W-:Y:S01]  /*8c60*/  @!P1 LEA.HI.X R17, R10, UR9, R7, 0x1, P4 ;  /* 0x000000090a119c11 */ /* 0x000fe2000a0f0c07 */
[----:B------:R-:W-:Y:S01]  /*8c70*/  @!P1 IMAD R7, R117, 0x50, RZ ;  /* 0x0000005075079824 */ /* 0x000fe200078e02ff */
[----:B------:R-:W-:Y:S01]  /*8c80*/  @!P1 LEA.HI.X R21, R12, UR9, R11, 0x1, P3 ;  /* 0x000000090c159c11 */ /* 0x000fe200098f0c0b */
[----:B------:R-:W-:Y:S02]  /*8c90*/  @!P1 IMAD.WIDE.U32 R10, R116, 0x50, R124 ;  /* 0x00000050740a9825 */ /* 0x000fe400078e007c */
[----:B------:R-:W-:Y:S01]  /*8ca0*/  @!PT LDS RZ, [RZ] ;  /* 0x00000000fffff984 */ /* 0x000fe20000000800 */
[----:B------:R-:W-:Y:S01]  /*8cb0*/  @!PT LDS RZ, [RZ] ;  /* 0x00000000fffff984 */ /* 0x000fe20000000800 */
[----:B------:R-:W-:Y:S01]  /*8cc0*/  @!PT LDS RZ, [RZ] ;  /* 0x00000000fffff984 */ /* 0x000fe20000000800 */
[----:B------:R3:W-:Y:S04]  /*8cd0*/  @!P1 LDGSTS.E.BYPASS.LTC128B.128 [R182+0x2800], desc[UR10][R16.64] ;  /* 0x0280000010b69fae */ /* 0x0007e8000b901d4a */
[----:B------:R1:W-:Y:S01]  /*8ce0*/  @P1 STS.128 [R182+0x3000], RZ ;  /* 0x003000ffb6001388 */ /* 0x0003e20000000c00 */
[----:B--2---:R-:W-:-:S03]  /*8cf0*/  @!P1 LEA R18, P2, R14, UR8, 0x1 ;  /* 0x000000080e129c11 */ /* 0x004fc6000f8408ff */
[----:B------:R-:W-:Y:S01]  /*8d00*/  @!PT LDS RZ, [RZ] ;  /* 0x00000000fffff984 */ /* 0x000fe20000000800 */
[----:B------:R-:W-:Y:S01]  /*8d10*/  @!PT LDS RZ, [RZ] ;  /* 0x00000000fffff984 */ /* 0x000fe20000000800 */
[----:B------:R-:W-:Y:S01]  /*8d20*/  @!PT LDS RZ, [RZ] ;  /* 0x00000000fffff984 */ /* 0x000fe20000000800 */
[----:B------:R-:W-:Y:S01]  /*8d30*/  @!P1 LDGSTS.E.BYPASS.LTC128B.128 [R182+0x3000], desc[UR10][R20.64] ;  /* 0x0300000014b69fae */ /* 0x000fe2000b901d4a */
[----:B------:R-:W-:Y:S01]  /*8d40*/  @!P1 LEA.HI.X R19, R14, UR9, R13, 0x1, P2 ;  /* 0x000000090e139c11 */ /* 0x000fe200090f0c0d */
[C---:B------:R-:W-:Y:S01]  /*8d50*/  @!P1 IMAD.WIDE.U32 R14, R116.reuse, 0x60, R124 ;  /* 0x00000060740e9825 */ /* 0x040fe200078e007c */
[----:B------:R-:W-:Y:S01]  /*8d60*/  @!P1 IADD3 R13, P2, R5, R10, RZ ;  /* 0x0000000a050d9210 */ /* 0x000fe20007f5e0ff */
[----:B------:R1:W-:Y:S01]  /*8d70*/  @P1 STS.128 [R182+0x3800], RZ ;  /* 0x003800ffb6001388 */ /* 0x0003e20000000c00 */
[----:B------:R-:W-:Y:S02]  /*8d80*/  @!P1 LEA R10, P4, R116, R126, 0x6 ;  /* 0x0000007e740a9211 */ /* 0x000fe400078830ff */
[----:B------:R-:W-:Y:S01]  /*8d90*/  @!P1 IADD3.X R12, R6, R7, R11, P2, !PT ;  /* 0x00000007060c9210 */ /* 0x000fe200017fe40b */
[----:B------:R-:W-:Y:S01]  /*8da0*/  @!P1 IMAD R7, R117, 0x60, RZ ;  /* 0x0000006075079824 */ /* 0x000fe200078e02ff */
[----:B------:R-:W-:Y:S01]  /*8db0*/  @!P1 IADD3 R10, P3, R5, R10, RZ ;  /* 0x0000000a050a9210 */ /* 0x000fe20007f7e0ff */
[----:B------:R-:W-:Y:S01]  /*8dc0*/  @!PT LDS RZ, [RZ] ;  /* 0x00000000fffff984 */ /* 0x000fe20000000800 */
[----:B------:R-:W-:Y:S01]  /*8dd0*/  @!PT LDS RZ, [RZ] ;  /* 0x00000000fffff984 */ /* 0x000fe20000000800 */
[----:B------:R-:W-:Y:S01]  /*8de0*/  @!PT LDS RZ, [RZ] ;  /* 0x00000000fffff984 */ /* 0x000fe20000000800 */
[----:B------:R2:W-:Y:S01]  /*8df0*/  @!P1 LDGSTS.E.BYPASS.LTC128B.128 [R182+0x3800], desc[UR10][R18.64] ;  /* 0x0380000012b69fae */ /* 0x0005e2000b901d4a */
[----:B------:R-:W-:-:S02]  /*8e00*/  @!P1 LEA.HI.X R11, R116, R125, R117, 0x6, P4 ;  /* 0x0000007d740b9211 */ /* 0x000fc400020f3475 */
[----:B------:R-:W-:Y:S01]  /*8e10*/  @!P1 IADD3 R14, P2, R5, R14, RZ ;  /* 0x0000000e050e9210 */ /* 0x000fe20007f5e0ff */
[----:B------:R1:W-:Y:S02]  /*8e20*/  @P1 STS.128 [R182+0x4000], RZ ;  /* 0x004000ffb6001388 */ /* 0x0003e40000000c00 */
[C---:B------:R-:W-:Y:S01]  /*8e30*/  @!P1 IMAD.X R11, R6.reuse, 0x1, R11, P3 ;  /* 0x00000001060b9824 */ /* 0x040fe200018e060b */
[----:B------:R-:W-:Y:S02]  /*8e40*/  @!P1 IADD3.X R7, R6, R7, R15, P2, !PT ;  /* 0x0000000706079210 */ /* 0x000fe400017fe40f */
[----:B---3--:R-:W-:-:S04]  /*8e50*/  @!P1 LEA R16, P2, R10, UR8, 0x1 ;  /* 0x000000080a109c11 */ /* 0x008fc8000f8408ff */
[----:B------:R-:W-:Y:S02]  /*8e60*/  @!P1 LEA.HI.X R17, R10, UR9, R11, 0x1, P2 ;  /* 0x000000090a119c11 */ /* 0x000fe400090f0c0b */
[----:B------:R-:W-:-:S03]  /*8e70*/  @!P1 LEA R10, P2, R14, UR8, 0x1 ;  /* 0x000000080e0a9c11 */ /* 0x000fc6000f8408ff */
[----:B------:R-:W-:Y:S01]  /*8e80*/  @!PT LDS RZ, [RZ] ;  /* 0x00000000fffff984 */ /* 0x000fe20000000800 */
[----:B------:R-:W-:Y:S01]  /*8e90*/  @!PT LDS RZ, [RZ] ;  /* 0x00000000fffff984 */ /* 0x000fe20000000800 */
[----:B------:R-:W-:Y:S01]  /*8ea0*/  @!PT LDS RZ, [RZ] ;  /* 0x00000000fffff984 */ /* 0x000fe20000000800 */
[----:B------:R1:W-:Y:S01]  /*8eb0*/  @!P1 LDGSTS.E.BYPASS.LTC128B.128 [R182+0x4000], desc[UR10][R16.64] ;  /* 0x0400000010b69fae */ /* 0x0003e2000b901d4a */
[----:B------:R-:W-:-:S03]  /*8ec0*/  @!P1 LEA.HI.X R11, R14, UR9, R7, 0x1, P2 ;  /* 0x000000090e0b9c11 */ /* 0x000fc600090f0c07 */
[----:B------:R1:W-:Y:S01]  /*8ed0*/  @P1 STS.128 [R182+0x4800], RZ ;  /* 0x004800ffb6001388 */ /* 0x0003e20000000c00 */
[----:B--2---:R-:W-:-:S04]  /*8ee0*/  @!P1 LEA R18, P3, R13, UR8, 0x1 ;  /* 0x000000080d129c11 */ /* 0x004fc8000f8608ff */
[----:B------:R-:W-:-:S05]  /*8ef0*/  @!P1 LEA.HI.X R19, R13, UR9, R12, 0x1, P3 ;  /* 0x000000090d139c11 */ /* 0x000fca00098f0c0c */
        /* <DEDUP_REMOVED lines=11> */
[----:B------:R-:W-:Y:S02]  /*8fb0*/  IMAD.MOV.U32 R127, RZ, RZ, R125 ;  /* 0x000000ffff7f7224 */ /* 0x000fe400078e007d */
[----:B------:R-:W-:Y:S02]  /*8fc0*/  IMAD R117, R117, 0x70, RZ ;  /* 0x0000007075757824 */ /* 0x000fe400078e02ff */
[----:B-1----:R-:W-:-:S03]  /*8fd0*/  IMAD.WIDE.U32 R10, R116, 0x70, R126 ;  /* 0x00000070740a7825 */ /* 0x002fc600078e007e */
        /* <DEDUP_REMOVED lines=8> */
.L_x_5331:
[----:B------:R-:W-:Y:S05]  /*9060*/  BSYNC B0 ;  /* 0x0000000000007941 */ /* 0x000fea0003800000 */
.L_x_5330:
[----:B------:R-:W0:Y:S01]  /*9070*/  LDGDEPBAR ;  /* 0x00000000000079af */ /* 0x000e220000000000 */
[----:B------:R-:W-:-:S04]  /*9080*/  LEA R192, P1, R5, R192, 0x1 ;  /* 0x000000c005c07211 */ /* 0x000fc800078208ff */
[----:B------:R-:W-:-:S09]  /*9090*/  LEA.HI.X R191, R5, R191, R6, 0x1, P1 ;  /* 0x000000bf05bf7211 */ /* 0x000fd200008f0c06 */
.L_x_5327:
[----:B------:R-:W-:Y:S01]  /*90a0*/  FMNMX.FTZ R5, R2, R64, !PT ;  /* 0x0000004002057209 */ /* 0x000fe20007810000 */
[----:B--2---:R-:W-:Y:S01]  /*90b0*/  LDSM.16.MT88.4 R12, [R168+0x6000] ;  /* 0x00600000a80c783b */ /* 0x004fe20000004200 */
[----:B-1----:R-:W-:Y:S02]  /*90c0*/  FMNMX.FTZ R10, R0, R9, !PT ;  /* 0x00000009000a7209 */ /* 0x002fe40007810000 */
[----:B------:R-:W-:Y:S01]  /*90d0*/  FMNMX.FTZ R5, R8, R5, !PT ;  /* 0x0000000508057209 */ /* 0x000fe20007810000 */
[----:B------:R-:W-:Y:S01]  /*90e0*/  LDSM.16.MT88.4 R20, [R166+0x6000] ;  /* 0x00600000a614783b */ /* 0x000fe20000004200 */
[----:B------:R-:W-:Y:S02]  /*90f0*/  FMNMX.FTZ R10, R119, R10, !PT ;  /* 0x0000000a770a7209 */ /* 0x000fe40007810000 */
[----:B------:R-:W-:Y:S01]  /*9100*/  FMNMX.FTZ R5, R60, R5, !PT ;  /* 0x000000053c057209 */ /* 0x000fe20007810000 */
[----:B------:R-:W-:Y:S01]  /*9110*/  LDSM.16.MT88.4 R24, [R165+0x6000] ;  /* 0x00600000a518783b */ /* 0x000fe20000004200 */
[----:B------:R-:W-:-:S02]  /*9120*/  FMNMX.FTZ R10, R105, R10, !PT ;  /* 0x0000000a690a7209 */ /* 0x000fc40007810000 */
[----:B------:R-:W-:Y:S01]  /*9130*/  FMNMX.FTZ R5, R4, R5, !PT ;  /* 0x0000000504057209 */ /* 0x000fe20007810000 */
[----:B------:R-:W-:Y:S01]  /*9140*/  LDSM.16.MT88.4 R40, [R164+0x6000] ;  /* 0x00600000a428783b */ /* 0x000fe20000004200 */
[----:B------:R-:W-:Y:S02]  /*9150*/  FMNMX.FTZ R10, R115, R10, !PT ;  /* 0x0000000a730a7209 */ /* 0x000fe40007810000 */
[----:B------:R-:W-:Y:S01]  /*9160*/  FMNMX.FTZ R5, R120, R5, !PT ;  /* 0x0000000578057209 */ /* 0x000fe20007810000 */
[----:B------:R-:W-:Y:S01]  /*9170*/  LDSM.16.MT88.4 R36, [R165+0x6800] ;  /* 0x00680000a524783b */ /* 0x000fe20000004200 */
        /* <DEDUP_REMOVED lines=56> */
[----:B------:R-:W1:Y:S04]  /*9500*/  SHFL.BFLY PT, R6, R5, 0x2, 0x1f ;  /* 0x0c401f0005067f89 */ /* 0x000e6800000e0000 */
[----:B------:R-:W2:Y:S01]  /*9510*/  SHFL.BFLY PT, R7, R10, 0x2, 0x1f ;  /* 0x0c401f000a077f89 */ /* 0x000ea200000e0000 */
[----:B-1----:R-:W-:Y:S02]  /*9520*/  FMNMX.FTZ R6, R5, R6, !PT ;  /* 0x0000000605067209 */ /* 0x002fe40007810000 */
[----:B--2---:R-:W-:-:S03]  /*9530*/  FMNMX.FTZ R7, R10, R7, !PT ;  /* 0x000000070a077209 */ /* 0x004fc60007810000 */
[----:B------:R-:W1:Y:S04]  /*9540*/  SHFL.BFLY PT, R49, R6, 0x1, 0x1f ;  /* 0x0c201f0006317f89 */ /* 0x000e6800000e0000 */
[----:B------:R-:W2:Y:S01]  /*9550*/  SHFL.BFLY PT, R48, R7, 0x1, 0x1f ;  /* 0x0c201f0007307f89 */ /* 0x000ea200000e0000 */
[----:B-1----:R-:W-:-:S04]  /*9560*/  FMNMX.FTZ R49, R6, R49, !PT ;  /* 0x0000003106317209 */ /* 0x002fc80007810000 */
[C---:B------:R-:W-:Y:S01]  /*9570*/  FSETP.NEU.FTZ.AND P2, PT, R49.reuse, -INF , PT ;  /* 0xff8000003100780b */ /* 0x040fe20003f5d000 */
[----:B------:R-:W-:Y:S01]  /*9580*/  FMUL.FTZ R107, R49, UR12 ;  /* 0x0000000c316b7c20 */ /* 0x000fe20008410000 */
[----:B--2---:R-:W-:Y:S02]  /*9590*/  FMNMX.FTZ R48, R7, R48, !PT ;  /* 0x0000003007307209 */ /* 0x004fe40007810000 */
[----:B------:R-:W-:Y:S02]  /*95a0*/  FSEL R145, R49, RZ, P2 ;  /* 0x000000ff31917208 */ /* 0x000fe40001000000 */
[----:B------:R-:W-:Y:S01]  /*95b0*/  FSEL R107, R107, RZ, P2 ;  /* 0x000000ff6b6b7208 */ /* 0x000fe20001000000 */
[C---:B------:R-:W-:Y:S01]  /*95c0*/  FMUL.FTZ R5, R48.reuse, UR12 ;  /* 0x0000000c30057c20 */ /* 0x040fe20008410000 */
[----:B------:R-:W-:Y:S01]  /*95d0*/  FSETP.NEU.FTZ.AND P1, PT, R48, -INF , PT ;  /* 0xff8000003000780b */ /* 0x000fe20003f3d000 */
[----:B------:R-:W-:Y:S02]  /*95e0*/  FADD.FTZ R145, R2, -R145 ;  /* 0x8000009102917221 */ /* 0x000fe40000010000 */
[--C-:B------:R-:W-:Y:S01]  /*95f0*/  FFMA.FTZ R106, R60, UR12, -R107.reuse ;  /* 0x0000000c3c6a7c23 */ /* 0x100fe2000801086b */
[----:B------:R-:W-:Y:S01]  /*9600*/  FSEL R60, R5, RZ, P1 ;  /* 0x000000ff053c7208 */ /* 0x000fe20000800000 */
[--C-:B------:R-:W-:Y:S01]  /*9610*/  FFMA.FTZ R148, R64, UR12, -R107.reuse ;  /* 0x0000000c40947c23 */ /* 0x100fe2000801086b */
[----:B------:R-:W-:Y:S01]  /*9620*/  FSEL R5, R48, RZ, P1 ;  /* 0x000000ff30057208 */ /* 0x000fe20000800000 */
[--C-:B------:R-:W-:Y:S01]  /*9630*/  FFMA.FTZ R124, R8, UR12, -R107.reuse ;  /* 0x0000000c087c7c23 */ /* 0x100fe2000801086b */
[----:B------:R-:W-:Y:S01]  /*9640*/  FFMA.FTZ R59, R4, UR12, -R107 ;  /* 0x0000000c043b7c23 */ /* 0x000fe2000801086b */
[--C-:B------:R-:W-:Y:S01]  /*9650*/  FFMA.FTZ R125, R9, UR12, -R60.reuse ;  /* 0x0000000c097d7c23 */ /* 0x100fe2000801083c */
[--C-:B------:R-:W-:Y:S01]  /*9660*/  FFMA.FTZ R104, R119, UR12, -R60.reuse ;  /* 0x0000000c77687c23 */ /* 0x100fe2000801083c */
[----:B------:R-:W-:Y:S01]  /*9670*/  FADD.FTZ R0, R0, -R5 ;  /* 0x8000000500007221 */ /* 0x000fe20000010000 */
[--C-:B------:R-:W-:Y:S01]  /*9680*/  FFMA.FTZ R105, R105, UR12, -R60.reuse ;  /* 0x0000000c69697c23 */ /* 0x100fe2000801083c */
[----:B------:R-:W-:Y:S01]  /*9690*/  FMUL.FTZ R145, R145, UR12 ;  /* 0x0000000c91917c20 */ /* 0x000fe20008410000 */
[--C-:B------:R-:W-:Y:S01]  /*96a0*/  FFMA.FTZ R115, R115, UR12, -R60.reuse ;  /* 0x0000000c73737c23 */ /* 0x100fe2000801083c */
        /* <DEDUP_REMOVED lines=8> */
[----:B------:R-:W-:Y:S01]  /*9730*/  LDSM.16.MT88.4 R64, [R164+0x6800] ;  /* 0x00680000a440783b */ /* 0x000fe20000004200 */
        /* <DEDUP_REMOVED lines=23> */
[----:B------:R-:W-:Y:S01]  /*98b0*/  FFMA.FTZ R58, R58, UR12, -R107 ;  /* 0x0000000c3a3a7c23 */ /* 0x000fe2000801086b */
[----:B------:R-:W-:Y:S01]  /*98c0*/  MUFU.EX2 R125, R125 ;  /* 0x0000007d007d7308 */ /* 0x000fe20000000800 */
[----:B------:R-:W-:-:S07]  /*98d0*/  FFMA.FTZ R51, R51, UR12, -R60 ;  /* 0x0000000c33337c23 */ /* 0x000fce000801083c */
[----:B------:R-:W1:Y:S01]  /*98e0*/  MUFU.EX2 R104, R104 ;  /* 0x0000006800687308 */ /* 0x000e620000000800 */
[----:B--2---:R-:W-:-:S07]  /*98f0*/  F2FP.F16.F32.PACK_AB R6, R59, R106 ;  /* 0x0000006a3b06723e */ /* 0x004fce00000000ff */
[----:B------:R-:W-:Y:S08]  /*9900*/  MUFU.EX2 R105, R105 ;  /* 0x0000006900697308 */ /* 0x000ff00000000800 */
[----:B------:R2:W3:Y:S01]  /*9910*/  MUFU.EX2 R2, R115 ;  /* 0x0000007300027308 */ /* 0x0004e20000000800 */
[----:B-1----:R-:W-:-:S07]  /*9920*/  F2FP.F16.F32.PACK_AB R5, R104, R125 ;  /* 0x0000007d6805723e */ /* 0x002fce00000000ff */
[----:B------:R-:W1:Y:S08]  /*9930*/  MUFU.EX2 R145, R145 ;  /* 0x0000009100917308 */ /* 0x000e700000000800 */
[----:B------:R-:W4:Y:S01]  /*9940*/  MUFU.EX2 R126, R0 ;  /* 0x00000000007e7308 */ /* 0x000f220000000800 */
[--C-:B--2---:R-:W-:Y:S01]  /*9950*/  FFMA.FTZ R115, R52, UR12, -R107.reuse ;  /* 0x0000000c34737c23 */ /* 0x104fe2000801086b */
[----:B---3--:R-:W-:Y:S01]  /*9960*/  F2FP.F16.F32.PACK_AB R7, R2, R105 ;  /* 0x000000690207723e */ /* 0x008fe200000000ff */
[----:B------:R-:W2:Y:S05]  /*9970*/  LDSM.16.MT88.4 R52, [R168+0x6800] ;  /* 0x00680000a834783b */ /* 0x000eaa0000004200 */
        /* <DEDUP_REMOVED lines=8> */
[----:B------:R-:W1:Y:S01]  /*9a00*/  MUFU.EX2 R119, R119 ;  /* 0x0000007700777308 */ /* 0x000e620000000800 */
[-C--:B----4-:R-:W-:Y:S01]  /*9a10*/  FMUL.FTZ R10, R98, R126.reuse ;  /* 0x0000007e620a7220 */ /* 0x090fe20000410000 */
[-C--:B------:R-:W-:Y:S01]  /*9a20*/  FMUL.FTZ R11, R99, R126.reuse ;  /* 0x0000007e630b7220 */ /* 0x080fe20000410000 */
[-C--:B------:R-:W-:Y:S01]  /*9a30*/  FMUL.FTZ R94, R94, R126.reuse ;  /* 0x0000007e5e5e7220 */ /* 0x080fe20000410000 */
[-C--:B------:R-:W-:Y:S01]  /*9a40*/  FMUL.FTZ R95, R95, R126.reuse ;  /* 0x0000007e5f5f7220 */ /* 0x080fe20000410000 */
[----:B------:R-:W-:Y:S01]  /*9a50*/  FFMA.FTZ R0, R32, UR12, -R107 ;  /* 0x0000000c20007c23 */ /* 0x000fe2000801086b */
[-C--:B------:R-:W-:Y:S01]  /*9a60*/  FMUL.FTZ R18, R70, R126.reuse ;  /* 0x0000007e46127220 */ /* 0x080fe20000410000 */
[-C--:B------:R-:W-:Y:S01]  /*9a70*/  FMUL.FTZ R19, R71, R126.reuse ;  /* 0x0000007e47137220 */ /* 0x080fe20000410000 */
[----:B------:R-:W-:Y:S01]  /*9a80*/  MUFU.EX2 R115, R115 ;  /* 0x0000007300737308 */ /* 0x000fe20000000800 */
[C---:B------:R-:W-:Y:S01]  /*9a90*/  HMMA.16816.F32 R8, R4.reuse, R12, R8 ;  /* 0x0000000c0408723c */ /* 0x040fe20000001808 */
[-C--:B------:R-:W-:Y:S01]  /*9aa0*/  FMUL.FTZ R29, R73, R145.reuse ;  /* 0x00000091491d7220 */ /* 0x080fe20000410000 */
[-C--:B------:R-:W-:Y:S01]  /*9ab0*/  FMUL.FTZ R30, R74, R126.reuse ;  /* 0x0000007e4a1e7220 */ /* 0x080fe20000410000 */
[-C--:B------:R-:W-:Y:S01]  /*9ac0*/  FMUL.FTZ R31, R75, R126.reuse ;  /* 0x0000007e4b1f7220 */ /* 0x080fe20000410000 */
[-C--:B------:R-:W-:Y:S01]  /*9ad0*/  FMUL.FTZ R88, R88, R145.reuse ;  /* 0x0000009158587220 */ /* 0x080fe20000410000 */
[-C--:B------:R-:W-:Y:S01]  /*9ae0*/  FMUL.FTZ R89, R89, R145.reuse ;  /* 0x0000009159597220 */ /* 0x080fe20000410000 */
[C---:B------:R-:W-:Y:S01]  /*9af0*/  HMMA.16816.F32 R12, R4.reuse, R14, R92 ;  /* 0x0000000e040c723c */ /* 0x040fe2000000185c */
        /* <DEDUP_REMOVED lines=16> */
[----:B------:R-:W3:Y:S01]  /*9c00*/  MUFU.EX2 R117, R117 ;  /* 0x0000007500757308 */ /* 0x000ee20000000800 */
[----:B------:R-:W-:Y:S01]  /*9c10*/  HMMA.16816.F32 R16, R4, R20, R16 ;  /* 0x000000140410723c */ /* 0x000fe20000001810 */
[----:B------:R-:W-:Y:S01]  /*9c20*/  LDSM.16.MT88.4 R92, [R168+0x8800] ;  /* 0x00880000a85c783b */ /* 0x000fe20000004200 */
[----:B------:R-:W-:Y:S01]  /*9c30*/  FFMA.FTZ R125, R194, R126, R125 ;  /* 0x0000007ec27d7223 */ /* 0x000fe2000001007d */
[----:B------:R-:W-:Y:S01]  /*9c40*/  FFMA.FTZ R145, R193, R145, R148 ;  /* 0x00000091c1917223 */ /* 0x000fe20000010094 */
[----:B------:R-:W-:-:S02]  /*9c50*/  FFMA.FTZ R193, R102, UR12, -R107 ;  /* 0x0000000c66c17c23 */ /* 0x000fc4000801086b */
[----:B------:R-:W-:Y:S01]  /*9c60*/  HMMA.16816.F32 R28, R4, R24, R28 ;  /* 0x00000018041c723c */ /* 0x000fe2000000181c */
[----:B------:R-:W-:Y:S01]  /*9c70*/  MUFU.EX2 R121, R121 ;  /* 0x0000007900797308 */ /* 0x000fe20000000800 */
[----:B------:R-:W-:Y:S01]  /*9c80*/  FADD.FTZ R104, R104, R125 ;  /* 0x0000007d68687221 */ /* 0x000fe20000010000 */
[----:B------:R-:W-:-:S03]  /*9c90*/  FADD.FTZ R145, R124, R145 ;  /* 0x000000917c917221 */ /* 0x000fc60000010000 */
[C---:B------:R-:W-:Y:S01]  /*9ca0*/  HMMA.16816.F32 R20, R4.reuse, R22, R88 ;  /* 0x000000160414723c */ /* 0x040fe20000001858 */
[----:B------:R-:W-:Y:S01]  /*9cb0*/  LDSM.16.MT88.4 R88, [R166+0x8800] ;  /* 0x00880000a658783b */ /* 0x000fe20000004200 */
[----:B------:R-:W-:Y:S01]  /*9cc0*/  FADD.FTZ R105, R105, R104 ;  /* 0x0000006869697221 */ /* 0x000fe20000010000 */
[----:B------:R-:W4:Y:S01]  /*9cd0*/  MUFU.EX2 R116, R116 ;  /* 0x0000007400747308 */ /* 0x000f220000000800 */
[----:B------:R-:W-:Y:S02]  /*9ce0*/  FADD.FTZ R106, R106, R145 ;  /* 0x000000916a6a7221 */ /* 0x000fe40000010000 */
[C---:B------:R-:W-:Y:S01]  /*9cf0*/  HMMA.16816.F32 R24, R4.reuse, R26, R84 ;  /* 0x0000001a0418723c */ /* 0x040fe20000001854 */
[----:B------:R-:W-:Y:S01]  /*9d00*/  LDSM.16.MT88.4 R84, [R165+0x8000] ;  /* 0x00800000a554783b */ /* 0x000fe20000004200 */
[----:B------:R-:W-:Y:S01]  /*9d10*/  FADD.FTZ R105, R2, R105 ;  /* 0x0000006902697221 */ /* 0x000fe20000010000 */
[----:B------:R-:W-:Y:S02]  /*9d20*/  FADD.FTZ R59, R59, R106 ;  /* 0x0000006a3b3b7221 */ /* 0x000fe40000010000 */
[----:B------:R-:W-:Y:S01]  /*9d30*/  MUFU.EX2 R142, R142 ;  /* 0x0000008e008e7308 */ /* 0x000fe20000000800 */
[C---:B------:R-:W-:Y:S06]  /*9d40*/  HMMA.16816.F32 R32, R4.reuse, R40, R32 ;  /* 0x000000280420723c */ /* 0x040fec0000001820 */
[----:B------:R-:W-:Y:S01]  /*9d50*/  HMMA.16816.F32 R4, R4, R42, R80 ;  /* 0x0000002a0404723c */ /* 0x000fe20000001850 */
[----:B-1----:R-:W-:Y:S01]  /*9d60*/  F2FP.F16.F32.PACK_AB R40, R119, R122 ;  /* 0x0000007a7728723e */ /* 0x002fe200000000ff */
[----:B------:R-:W1:Y:S01]  /*9d70*/  MUFU.EX2 R139, R139 ;  /* 0x0000008b008b7308 */ /* 0x000e620000000800 */
[----:B---3--:R-:W-:Y:S01]  /*9d80*/  F2FP.F16.F32.PACK_AB R41, R117, R120 ;  /* 0x000000787529723e */ /* 0x008fe200000000ff */
[----:B------:R-:W-:-:S03]  /*9d90*/  FADD.FTZ R122, R122, R59 ;  /* 0x0000003b7a7a7221 */ /* 0x000fc60000010000 */
[----:B------:R-:W-:Y:S01]  /*9da0*/  F2FP.F16.F32.PACK_AB R42, R0, R115 ;  /* 0x00000073002a723e */ /* 0x000fe200000000ff */
[----:B------:R-:W-:Y:S01]  /*9db0*/  FADD.FTZ R122, R119, R122 ;  /* 0x0000007a777a7221 */ /* 0x000fe20000010000 */
[----:B----4-:R-:W-:Y:S01]  /*9dc0*/  F2FP.F16.F32.PACK_AB R43, R116, R121 ;  /* 0x00000079742b723e */ /* 0x010fe200000000ff */
[----:B------:R-:W-:Y:S02]  /*9dd0*/  MUFU.EX2 R135, R135 ;  /* 0x0000008700877308 */ /* 0x000fe40000000800 */
[----:B------:R-:W-:-:S04]  /*9de0*/  FADD.FTZ R115, R115, R122 ;  /* 0x0000007a73737221 */ /* 0x000fc80000010000 */
[C---:B--2---:R-:W-:Y:S01]  /*9df0*/  HMMA.16816.F32 R8, R40.reuse, R52, R8 ;  /* 0x000000342808723c */ /* 0x044fe20000001808 */
[----:B------:R-:W-:Y:S01]  /*9e00*/  FADD.FTZ R115, R0, R115 ;  /* 0x0000007300737221 */ /* 0x000fe20000010000 */
[----:B------:R-:W-:Y:S04]  /*9e10*/  MUFU.EX2 R128, R128 ;  /* 0x0000008000807308 */ /* 0x000fe80000000800 */
[C---:B------:R-:W-:Y:S01]  /*9e20*/  HMMA.16816.F32 R12, R40.reuse, R54, R12 ;  /* 0x00000036280c723c */ /* 0x040fe2000000180c */
[----:B------:R-:W2:Y:S03]  /*9e30*/  LDSM.16.MT88.4 R52, [R168+0x7000] ;  /* 0x00700000a834783b */ /* 0x000ea60000004200 */
[----:B------:R-:W-:Y:S02]  /*9e40*/  MUFU.EX2 R140, R140 ;  /* 0x0000008c008c7308 */ /* 0x000fe40000000800 */
[C---:B------:R-:W-:Y:S06]  /*9e50*/  HMMA.16816.F32 R32, R40.reuse, R64, R32 ;  /* 0x000000402820723c */ /* 0x040fec0000001820 */
[C---:B------:R-:W-:Y:S01]  /*9e60*/  HMMA.16816.F32 R4, R40.reuse, R66, R4 ;  /* 0x000000422804723c */ /* 0x040fe20000001804 */
[----:B------:R-:W3:Y:S01]  /*9e70*/  LDSM.16.MT88.4 R64, [R164+0x7000] ;  /* 0x00700000a440783b */ /* 0x000ee20000004200 */
[----:B------:R-:W4:Y:S04]  /*9e80*/  MUFU.EX2 R127, R127 ;  /* 0x0000007f007f7308 */ /* 0x000f280000000800 */
[C---:B------:R-:W-:Y:S04]  /*9e90*/  HMMA.16816.F32 R28, R40.reuse, R36, R28 ;  /* 0x00000024281c723c */ /* 0x040fe8000000181c */
[----:B------:R-:W-:Y:S02]  /*9ea0*/  MUFU.EX2 R138, R138 ;  /* 0x0000008a008a7308 */ /* 0x000fe40000000800 */
[C---:B------:R-:W-:Y:S01]  /*9eb0*/  HMMA.16816.F32 R24, R40.reuse, R38, R24 ;  /* 0x000000262818723c */ /* 0x040fe20000001818 */
[----:B------:R-:W5:Y:S05]  /*9ec0*/  LDSM.16.MT88.4 R36, [R165+0x7000] ;  /* 0x00700000a524783b */ /* 0x000f6a0000004200 */
[----:B------:R-:W2:Y:S01]  /*9ed0*/  MUFU.EX2 R137, R137 ;  /* 0x0000008900897308 */ /* 0x000ea20000000800 */
[C---:B------:R-:W-:Y:S06]  /*9ee0*/  HMMA.16816.F32 R16, R40.reuse, R44, R16 ;  /* 0x0000002c2810723c */ /* 0x040fec0000001810 */
[----:B------:R-:W-:Y:S01]  /*9ef0*/  HMMA.16816.F32 R20, R40, R46, R20 ;  /* 0x0000002e2814723c */ /* 0x000fe20000001814 */
[----:B------:R-:W5:Y:S01]  /*9f00*/  LDSM.16.MT88.4 R44, [R166+0x7000] ;  /* 0x00700000a62c783b */ /* 0x000f620000004200 */
[----:B------:R-:W-:Y:S05]  /*9f10*/  MUFU.EX2 R154, R154 ;  /* 0x0000009a009a7308 */ /* 0x000fea0000000800 */
[----:B-1----:R-:W-:Y:S01]  /*9f20*/  F2FP.F16.F32.PACK_AB R40, R139, R142 ;  /* 0x0000008e8b28723e */ /* 0x002fe200000000ff */
[----:B------:R-:W-:Y:S01]  /*9f30*/  FADD.FTZ R142, R142, R115 ;  /* 0x000000738e8e7221 */ /* 0x000fe20000010000 */
[----:B----4-:R-:W-:Y:S01]  /*9f40*/  F2FP.F16.F32.PACK_AB R41, R127, R140 ;  /* 0x0000008c7f29723e */ /* 0x010fe200000000ff */
[----:B------:R-:W1:Y:S01]  /*9f50*/  MUFU.EX2 R151, R151 ;  /* 0x0000009700977308 */ /* 0x000e620000000800 */
[----:B------:R-:W-:Y:S01]  /*9f60*/  F2FP.F16.F32.PACK_AB R42, R128, R135 ;  /* 0x00000087802a723e */ /* 0x000fe200000000ff */
[----:B------:R-:W-:Y:S01]  /*9f70*/  FADD.FTZ R142, R139, R142 ;  /* 0x0000008e8b8e7221 */ /* 0x000fe20000010000 */
[----:B--2---:R-:W-:-:S05]  /*9f80*/  F2FP.F16.F32.PACK_AB R43, R137, R138 ;  /* 0x0000008a892b723e */ /* 0x004fca00000000ff */
[----:B------:R-:W-:Y:S02]  /*9f90*/  MUFU.EX2 R150, R150 ;  /* 0x0000009600967308 */ /* 0x000fe40000000800 */
[C---:B------:R-:W-:Y:S06]  /*9fa0*/  HMMA.16816.F32 R8, R40.reuse, R52, R8 ;  /* 0x000000342808723c */ /* 0x040fec0000001808 */
[C---:B------:R-:W-:Y:S01]  /*9fb0*/  HMMA.16816.F32 R12, R40.reuse, R54, R12 ;  /* 0x00000036280c723c */ /* 0x040fe2000000180c */
[----:B------:R-:W2:Y:S01]  /*9fc0*/  LDSM.16.MT88.4 R52, [R168+0x7800] ;  /* 0x00780000a834783b */ /* 0x000ea20000004200 */
[----:B------:R-:W-:Y:S04]  /*9fd0*/  MUFU.EX2 R147, R147 ;  /* 0x0000009300937308 */ /* 0x000fe80000000800 */
[C---:B---3--:R-:W-:Y:S04]  /*9fe0*/  HMMA.16816.F32 R32, R40.reuse, R64, R32 ;  /* 0x000000402820723c */ /* 0x048fe80000001820 */
[----:B------:R-:W-:Y:S02]  /*9ff0*/  MUFU.EX2 R152, R152 ;  /* 0x0000009800987308 */ /* 0x000fe40000000800 */
[----:B-----5:R-:W-:Y:S01]  /*a000*/  HMMA.16816.F32 R28, R40, R36, R28 ;  /* 0x00000024281c723c */ /* 0x020fe2000000181c */
[----:B------:R-:W-:-:S05]  /*a010*/  FFMA.FTZ R64, R155, UR12, -R60 ;  /* 0x0000000c9b407c23 */ /* 0x000fca000801083c */
[----:B------:R-:W3:Y:S01]  /*a020*/  MUFU.EX2 R149, R149 ;  /* 0x0000009500957308 */ /* 0x000ee20000000800 */
[C---:B------:R-:W-:Y:S01]  /*a030*/  HMMA.16816.F32 R24, R40.reuse, R38, R24 ;  /* 0x000000262818723c */ /* 0x040fe20000001818 */
[----:B------:R-:W4:Y:S05]  /*a040*/  LDSM.16.MT88.4 R36, [R165+0x7800] ;  /* 0x00780000a524783b */ /* 0x000f2a0000004200 */
[C---:B------:R-:W-:Y:S01]  /*a050*/  HMMA.16816.F32 R16, R40.reuse, R44, R16 ;  /* 0x0000002c2810723c */ /* 0x040fe20000001810 */
[----:B------:R5:W-:Y:S05]  /*a060*/  MUFU.EX2 R65, R153 ;  /* 0x0000009900417308 */ /* 0x000bea0000000800 */
[C---:B------:R-:W-:Y:S01]  /*a070*/  HMMA.16816.F32 R20, R40.reuse, R46, R20 ;  /* 0x0000002e2814723c */ /* 0x040fe20000001814 */
[----:B------:R-:W4:Y:S02]  /*a080*/  LDSM.16.MT88.4 R44, [R166+0x7800] ;  /* 0x00780000a62c783b */ /* 0x000f240000004200 */
[----:B------:R-:W2:Y:S03]  /*a090*/  MUFU.EX2 R64, R64 ;  /* 0x0000004000407308 */ /* 0x000ea60000000800 */
[----:B------:R-:W-:Y:S05]  /*a0a0*/  HMMA.16816.F32 R4, R40, R66, R4 ;  /* 0x000000422804723c */ /* 0x000fea0000001804 */
[----:B------:R-:W-:Y:S01]  /*a0b0*/  MUFU.EX2 R134, R134 ;  /* 0x0000008600867308 */ /* 0x000fe20000000800 */
[--C-:B-----5:R-:W-:Y:S01]  /*a0c0*/  FFMA.FTZ R153, R144, UR12, -R107.reuse ;  /* 0x0000000c90997c23 */ /* 0x120fe2000801086b */
[----:B-1----:R-:W-:Y:S01]  /*a0d0*/  F2FP.F16.F32.PACK_AB R40, R151, R154 ;  /* 0x0000009a9728723e */ /* 0x002fe200000000ff */
[--C-:B------:R-:W-:Y:S01]  /*a0e0*/  FFMA.FTZ R66, R136, UR12, -R107.reuse ;  /* 0x0000000c88427c23 */ /* 0x100fe2000801086b */
[----:B---3--:R-:W-:Y:S01]  /*a0f0*/  F2FP.F16.F32.PACK_AB R41, R149, R152 ;  /* 0x000000989529723e */ /* 0x008fe200000000ff */
[----:B------:R-:W-:Y:S01]  /*a100*/  FFMA.FTZ R67, R146, UR12, -R107 ;  /* 0x0000000c92437c23 */ /* 0x000fe2000801086b */
[----:B------:R-:W-:Y:S01]  /*a110*/  F2FP.F16.F32.PACK_AB R42, R147, R150 ;  /* 0x00000096932a723e */ /* 0x000fe200000000ff */
[----:B------:R-:W-:Y:S01]  /*a120*/  FFMA.FTZ R136, R143, UR12, -R60 ;  /* 0x0000000c8f887c23 */ /* 0x000fe2000801083c */
[----:B------:R-:W1:Y:S01]  /*a130*/  MUFU.EX2 R153, R153 ;  /* 0x0000009900997308 */ /* 0x000e620000000800 */
[----:B--2---:R-:W-:-:S07]  /*a140*/  F2FP.F16.F32.PACK_AB R43, R64, R65 ;  /* 0x00000041402b723e */ /* 0x004fce00000000ff */
[C---:B------:R-:W-:Y:S01]  /*a150*/  HMMA.16816.F32 R8, R40.reuse, R52, R8 ;  /* 0x000000342808723c */ /* 0x040fe20000001808 */
[----:B------:R-:W-:Y:S05]  /*a160*/  MUFU.EX2 R66, R66 ;  /* 0x0000004200427308 */ /* 0x000fea0000000800 */
[----:B------:R-:W-:Y:S01]  /*a170*/  HMMA.16816.F32 R12, R40, R54, R12 ;  /* 0x00000036280c723c */ /* 0x000fe2000000180c */
[----:B------:R-:W2:Y:S02]  /*a180*/  LDSM.16.MT88.4 R52, [R164+0x7800] ;  /* 0x00780000a434783b */ /* 0x000ea40000004200 */
[----:B------:R-:W3:Y:S01]  /*a190*/  MUFU.EX2 R67, R67 ;  /* 0x0000004300437308 */ /* 0x000ee20000000800 */
[----:B-1----:R-:W-:-:S02]  /*a1a0*/  F2FP.F16.F32.PACK_AB R80, R153, R134 ;  /* 0x000000869950723e */ /* 0x002fc400000000ff */
[C---:B----4-:R-:W-:Y:S05]  /*a1b0*/  HMMA.16816.F32 R28, R40.reuse, R36, R28 ;  /* 0x00000024281c723c */ /* 0x050fea000000181c */
[----:B------:R-:W-:Y:S01]  /*a1c0*/  MUFU.EX2 R133, R133 ;  /* 0x0000008500857308 */ /* 0x000fe20000000800 */
[C---:B------:R-:W-:Y:S01]  /*a1d0*/  HMMA.16816.F32 R24, R40.reuse, R38, R24 ;  /* 0x000000262818723c */ /* 0x040fe20000001818 */
[----:B------:R-:W1:Y:S05]  /*a1e0*/  LDSM.16.MT88.4 R36, [R166+0x8000] ;  /* 0x00800000a624783b */ /* 0x000e6a0000004200 */
[----:B------:R-:W-:Y:S01]  /*a1f0*/  HMMA.16816.F32 R16, R40, R44, R16 ;  /* 0x0000002c2810723c */ /* 0x000fe20000001810 */
[----:B------:R-:W4:Y:S01]  /*a200*/  MUFU.EX2 R136, R136 ;  /* 0x0000008800887308 */ /* 0x000f220000000800 */
[----:B---3--:R-:W-:-:S04]  /*a210*/  F2FP.F16.F32.PACK_AB R82, R67, R66 ;  /* 0x000000424352723e */ /* 0x008fc800000000ff */
[C---:B------:R-:W-:Y:S01]  /*a220*/  HMMA.16816.F32 R20, R40.reuse, R46, R20 ;  /* 0x0000002e2814723c */ /* 0x040fe20000001814 */
[----:B------:R-:W3:Y:S02]  /*a230*/  LDSM.16.MT88.4 R44, [R168+0x8000] ;  /* 0x00800000a82c783b */ /* 0x000ee40000004200 */
[----:B------:R-:W-:Y:S08]  /*a240*/  MUFU.EX2 R193, R193 ;  /* 0x000000c100c17308 */ /* 0x000ff00000000800 */
[----:B------:R-:W-:Y:S01]  /*a250*/  MUFU.EX2 R0, R51 ;  /* 0x0000003300007308 */ /* 0x000fe20000000800 */
[----:B----4-:R-:W-:Y:S01]  /*a260*/  F2FP.F16.F32.PACK_AB R81, R136, R133 ;  /* 0x000000858851723e */ /* 0x010fe200000000ff */
[C---:B--2---:R-:W-:Y:S06]  /*a270*/  HMMA.16816.F32 R32, R40.reuse, R52, R32 ;  /* 0x000000342820723c */ /* 0x044fec0000001820 */
[----:B------:R-:W-:Y:S01]  /*a280*/  HMMA.16816.F32 R4, R40, R54, R4 ;  /* 0x000000362804723c */ /* 0x000fe20000001804 */
[--C-:B------:R-:W-:Y:S01]  /*a290*/  FFMA.FTZ R52, R131, UR12, -R60.reuse ;  /* 0x0000000c83347c23 */ /* 0x100fe2000801083c */
[----:B------:R-:W-:-:S05]  /*a2a0*/  FFMA.FTZ R53, R141, UR12, -R60 ;  /* 0x0000000c8d357c23 */ /* 0x000fca000801083c */
[----:B------:R-:W-:Y:S01]  /*a2b0*/  MUFU.EX2 R52, R52 ;  /* 0x0000003400347308 */ /* 0x000fe20000000800 */
[--C-:B------:R-:W-:Y:S01]  /*a2c0*/  FFMA.FTZ R40, R114, UR12, -R107.reuse ;  /* 0x0000000c72287c23 */ /* 0x100fe2000801086b */
[--C-:B------:R-:W-:Y:S01]  /*a2d0*/  FFMA.FTZ R43, R132, UR12, -R107.reuse ;  /* 0x0000000c842b7c23 */ /* 0x100fe2000801086b */
[--C-:B------:R-:W-:Y:S01]  /*a2e0*/  FFMA.FTZ R41, R112, UR12, -R107.reuse ;  /* 0x0000000c70297c23 */ /* 0x100fe2000801086b */
[----:B------:R-:W-:-:S04]  /*a2f0*/  FFMA.FTZ R42, R130, UR12, -R107 ;  /* 0x0000000c822a7c23 */ /* 0x000fc8000801086b */
[----:B------:R-:W2:Y:S08]  /*a300*/  MUFU.EX2 R53, R53 ;  /* 0x0000003500357308 */ /* 0x000eb00000000800 */
[----:B------:R-:W-:Y:S08]  /*a310*/  MUFU.EX2 R40, R40 ;  /* 0x0000002800287308 */ /* 0x000ff00000000800 */
[----:B------:R-:W4:Y:S01]  /*a320*/  MUFU.EX2 R43, R43 ;  /* 0x0000002b002b7308 */ /* 0x000f220000000800 */
[----:B--2---:R-:W-:-:S07]  /*a330*/  F2FP.F16.F32.PACK_AB R83, R53, R52 ;  /* 0x000000343553723e */ /* 0x004fce00000000ff */
[C---:B-1----:R-:W-:Y:S01]  /*a340*/  HMMA.16816.F32 R16, R80.reuse, R36, R16 ;  /* 0x000000245010723c */ /* 0x042fe20000001810 */
[----:B------:R-:W-:Y:S05]  /*a350*/  MUFU.EX2 R41, R41 ;  /* 0x0000002900297308 */ /* 0x000fea0000000800 */
[C---:B------:R-:W-:Y:S01]  /*a360*/  HMMA.16816.F32 R20, R80.reuse, R38, R20 ;  /* 0x000000265014723c */ /* 0x040fe20000001814 */
[----:B------:R-:W1:Y:S02]  /*a370*/  LDSM.16.MT88.4 R36, [R164+0x8000] ;  /* 0x00800000a424783b */ /* 0x000e640000004200 */
[----:B------:R-:W-:Y:S03]  /*a380*/  MUFU.EX2 R42, R42 ;  /* 0x0000002a002a7308 */ /* 0x000fe60000000800 */
[C---:B---3--:R-:W-:Y:S06]  /*a390*/  HMMA.16816.F32 R8, R80.reuse, R44, R8 ;  /* 0x0000002c5008723c */ /* 0x048fec0000001808 */
[----:B------:R-:W-:Y:S01]  /*a3a0*/  HMMA.16816.F32 R12, R80, R46, R12 ;  /* 0x0000002e500c723c */ /* 0x000fe2000000180c */
[--C-:B------:R-:W-:Y:S01]  /*a3b0*/  FFMA.FTZ R44, R113, UR12, -R60.reuse ;  /* 0x0000000c712c7c23 */ /* 0x100fe2000801083c */
[----:B------:R-:W-:-:S04]  /*a3c0*/  FFMA.FTZ R45, R111, UR12, -R60 ;  /* 0x0000000c6f2d7c23 */ /* 0x000fc8000801083c */
[C---:B------:R-:W-:Y:S01]  /*a3d0*/  HMMA.16816.F32 R28, R80.reuse, R84, R28 ;  /* 0x00000054501c723c */ /* 0x040fe2000000181c */
[--C-:B------:R-:W-:Y:S01]  /*a3e0*/  FFMA.FTZ R47, R129, UR12, -R60.reuse ;  /* 0x0000000c812f7c23 */ /* 0x100fe2000801083c */
[----:B------:R-:W-:Y:S04]  /*a3f0*/  MUFU.EX2 R44, R44 ;  /* 0x0000002c002c7308 */ /* 0x000fe80000000800 */
[C---:B------:R-:W-:Y:S01]  /*a400*/  HMMA.16816.F32 R84, R80.reuse, R86, R24 ;  /* 0x000000565054723c */ /* 0x040fe20000001818 */
[----:B------:R-:W2:Y:S03]  /*a410*/  LDSM.16.MT88.4 R24, [R165+0x8800] ;  /* 0x00880000a518783b */ /* 0x000ea60000004200 */
[----:B------:R-:W3:Y:S08]  /*a420*/  MUFU.EX2 R47, R47 ;  /* 0x0000002f002f7308 */ /* 0x000ef00000000800 */
[----:B------:R-:W-:Y:S01]  /*a430*/  MUFU.EX2 R45, R45 ;  /* 0x0000002d002d7308 */ /* 0x000fe20000000800 */
[C---:B-1----:R-:W-:Y:S07]  /*a440*/  HMMA.16816.F32 R76, R80.reuse, R36, R32 ;  /* 0x00000024504c723c */ /* 0x042fee0000001820 */
[----:B------:R-:W1:Y:S01]  /*a450*/  MUFU.EX2 R32, R123 ;  /* 0x0000007b00207308 */ /* 0x000e620000000800 */
[----:B------:R-:W-:Y:S01]  /*a460*/  HMMA.16816.F32 R80, R80, R38, R4 ;  /* 0x000000265050723c */ /* 0x000fe20000001804 */
[--C-:B------:R-:W-:Y:S01]  /*a470*/  FFMA.FTZ R33, R100, UR12, -R107.reuse ;  /* 0x0000000c64217c23 */ /* 0x100fe2000801086b */
[--C-:B------:R-:W-:Y:S01]  /*a480*/  FFMA.FTZ R36, R110, UR12, -R107.reuse ;  /* 0x0000000c6e247c23 */ /* 0x100fe2000801086b */
[--C-:B------:R-:W-:Y:S01]  /*a490*/  FFMA.FTZ R34, R62, UR12, -R107.reuse ;  /* 0x0000000c3e227c23 */ /* 0x100fe2000801086b */
[----:B------:R-:W-:Y:S01]  /*a4a0*/  FFMA.FTZ R35, R108, UR12, -R107 ;  /* 0x0000000c6c237c23 */ /* 0x000fe2000801086b */
[----:B------:R-:W-:-:S02]  /*a4b0*/  FFMA.FTZ R37, R103, UR12, -R60 ;  /* 0x0000000c67257c23 */ /* 0x000fc4000801083c */
[----:B----4-:R-:W-:Y:S01]  /*a4c0*/  F2FP.F16.F32.PACK_AB R4, R43, R40 ;  /* 0x000000282b04723e */ /* 0x010fe200000000ff */
[----:B------:R-:W-:Y:S01]  /*a4d0*/  MUFU.EX2 R33, R33 ;  /* 0x0000002100217308 */ /* 0x000fe20000000800 */
[----:B---3--:R-:W-:Y:S02]  /*a4e0*/  F2FP.F16.F32.PACK_AB R5, R47, R44 ;  /* 0x0000002c2f05723e */ /* 0x008fe400000000ff */
[----:B------:R-:W-:Y:S02]  /*a4f0*/  F2FP.F16.F32.PACK_AB R6, R42, R41 ;  /* 0x000000292a06723e */ /* 0x000fe400000000ff */
[----:B-1----:R-:W-:-:S03]  /*a500*/  F2FP.F16.F32.PACK_AB R7, R32, R45 ;  /* 0x0000002d2007723e */ /* 0x002fc600000000ff */
[----:B------:R-:W1:Y:S04]  /*a510*/  MUFU.EX2 R36, R36 ;  /* 0x0000002400247308 */ /* 0x000e680000000800 */
[C---:B------:R-:W-:Y:S01]  /*a520*/  HMMA.16816.F32 R96, R4.reuse, R92, R8 ;  /* 0x0000005c0460723c */ /* 0x040fe20000001808 */
[----:B------:R-:W3:Y:S03]  /*a530*/  LDSM.16.MT88.4 R8, [R164+0x8800] ;  /* 0x00880000a408783b */ /* 0x000ee60000004200 */
[----:B------:R-:W-:Y:S02]  /*a540*/  MUFU.EX2 R34, R34 ;  /* 0x0000002200227308 */ /* 0x000fe40000000800 */
[C---:B------:R-:W-:Y:S01]  /*a550*/  HMMA.16816.F32 R68, R4.reuse, R88, R16 ;  /* 0x000000580444723c */ /* 0x040fe20000001810 */
[----:B------:R-:W-:Y:S05]  /*a560*/  LDSM.16.MT88.4 R16, [R164+0x9000] ;  /* 0x00900000a410783b */ /* 0x000fea0000004200 */
[----:B------:R-:W-:Y:S01]  /*a570*/  MUFU.EX2 R35, R35 ;  /* 0x0000002300237308 */ /* 0x000fe20000000800 */
[C---:B------:R-:W-:Y:S01]  /*a580*/  HMMA.16816.F32 R88, R4.reuse, R90, R20 ;  /* 0x0000005a0458723c */ /* 0x040fe20000001814 */
[----:B------:R-:W4:Y:S05]  /*a590*/  LDSM.16.MT88.4 R20, [R168+0x9000] ;  /* 0x00900000a814783b */ /* 0x000f2a0000004200 */
[C---:B------:R-:W-:Y:S01]  /*a5a0*/  HMMA.16816.F32 R92, R4.reuse, R94, R12 ;  /* 0x0000005e045c723c */ /* 0x040fe2000000180c */
[----:B------:R-:W5:Y:S01]  /*a5b0*/  LDSM.16.MT88.4 R12, [R166+0x9000] ;  /* 0x00900000a60c783b */ /* 0x000f620000004200 */
[----:B------:R-:W-:Y:S04]  /*a5c0*/  MUFU.EX2 R37, R37 ;  /* 0x0000002500257308 */ /* 0x000fe80000000800 */
[C---:B--2---:R-:W-:Y:S04]  /*a5d0*/  HMMA.16816.F32 R72, R4.reuse, R24, R28 ;  /* 0x000000180448723c */ /* 0x044fe8000000181c */
[----:B------:R-:W2:Y:S02]  /*a5e0*/  MUFU.EX2 R28, R109 ;  /* 0x0000006d001c7308 */ /* 0x000ea40000000800 */
[----:B------:R-:W-:Y:S01]  /*a5f0*/  HMMA.16816.F32 R84, R4, R26, R84 ;  /* 0x0000001a0454723c */ /* 0x000fe20000001854 */
[--C-:B------:R-:W-:Y:S01]  /*a600*/  FFMA.FTZ R24, R101, UR12, -R60.reuse ;  /* 0x0000000c65187c23 */ /* 0x100fe2000801083c */
[----:B------:R-:W-:-:S05]  /*a610*/  FFMA.FTZ R25, R63, UR12, -R60 ;  /* 0x0000000c3f197c23 */ /* 0x000fca000801083c */
[----:B------:R-:W-:Y:S01]  /*a620*/  MUFU.EX2 R24, R24 ;  /* 0x0000001800187308 */ /* 0x000fe20000000800 */
[--C-:B------:R-:W-:Y:S01]  /*a630*/  FFMA.FTZ R26, R56, UR12, -R107.reuse ;  /* 0x0000000c381a7c23 */ /* 0x100fe2000801086b */
[----:B------:R-:W-:Y:S01]  /*a640*/  FFMA.FTZ R27, R61, UR12, -R107 ;  /* 0x0000000c3d1b7c23 */ /* 0x000fe2000801086b */
[C---:B---3--:R-:W-:Y:S05]  /*a650*/  HMMA.16816.F32 R76, R4.reuse, R8, R76 ;  /* 0x00000008044c723c */ /* 0x048fea000000184c */
[----:B------:R-:W3:Y:S01]  /*a660*/  MUFU.EX2 R25, R25 ;  /* 0x0000001900197308 */ /* 0x000ee20000000800 */
[----:B------:R-:W-:Y:S01]  /*a670*/  HMMA.16816.F32 R80, R4, R10, R80 ;  /* 0x0000000a0450723c */ /* 0x000fe20000001850 */
[----:B------:R-:W5:Y:S06]  /*a680*/  LDSM.16.MT88.4 R8, [R165+0x9000] ;  /* 0x00900000a508783b */ /* 0x000f6c0000004200 */
[----:B------:R-:W-:Y:S01]  /*a690*/  MUFU.EX2 R26, R26 ;  /* 0x0000001a001a7308 */ /* 0x000fe20000000800 */
[----:B-1----:R-:W-:-:S02]  /*a6a0*/  F2FP.F16.F32.PACK_AB R4, R36, R33 ;  /* 0x000000212404723e */ /* 0x002fc400000000ff */
[----:B--2---:R-:W-:Y:S02]  /*a6b0*/  F2FP.F16.F32.PACK_AB R5, R28, R37 ;  /* 0x000000251c05723e */ /* 0x004fe400000000ff */
[----:B------:R-:W-:-:S03]  /*a6c0*/  F2FP.F16.F32.PACK_AB R6, R35, R34 ;  /* 0x000000222306723e */ /* 0x000fc600000000ff */
[----:B------:R-:W1:Y:S01]  /*a6d0*/  MUFU.EX2 R27, R27 ;  /* 0x0000001b001b7308 */ /* 0x000e620000000800 */
[----:B---3--:R-:W-:-:S07]  /*a6e0*/  F2FP.F16.F32.PACK_AB R7, R25, R24 ;  /* 0x000000181907723e */ /* 0x008fce00000000ff */
[C---:B----4-:R-:W-:Y:S06]  /*a6f0*/  HMMA.16816.F32 R92, R4.reuse, R22, R92 ;  /* 0x00000016045c723c */ /* 0x050fec000000185c */
[----:B-----5:R-:W-:Y:S01]  /*a700*/  HMMA.16816.F32 R68, R4, R12, R68 ;  /* 0x0000000c0444723c */ /* 0x020fe20000001844 */
[----:B------:R-:W-:-:S04]  /*a710*/  FADD.FTZ R22, R120, R105 ;  /* 0x0000006978167221 */ /* 0x000fc80000010000 */
[----:B------:R-:W-:Y:S01]  /*a720*/  FADD.FTZ R22, R117, R22 ;  /* 0x0000001675167221 */ /* 0x000fe20000010000 */
[----:B------:R-:W-:Y:S01]  /*a730*/  HMMA.16816.F32 R88, R4, R14, R88 ;  /* 0x0000000e0458723c */ /* 0x000fe20000001858 */
[----:B------:R-:W2:Y:S02]  /*a740*/  LDSM.16.MT88.4 R12, [R168+0x9800] ;  /* 0x00980000a80c783b */ /* 0x000ea40000004200 */
[----:B------:R-:W-:-:S03]  /*a750*/  FADD.FTZ R121, R121, R22 ;  /* 0x0000001679797221 */ /* 0x000fc60000010000 */
[C---:B------:R-:W-:Y:S01]  /*a760*/  HMMA.16816.F32 R96, R4.reuse, R20, R96 ;  /* 0x000000140460723c */ /* 0x040fe20000001860 */
[----:B------:R-:W-:Y:S01]  /*a770*/  FADD.FTZ R121, R116, R121 ;  /* 0x0000007974797221 */ /* 0x000fe20000010000 */
[----:B------:R-:W-:Y:S03]  /*a780*/  MUFU.EX2 R20, R58 ;  /* 0x0000003a00147308 */ /* 0x000fe60000000800 */
[----:B------:R-:W-:Y:S01]  /*a790*/  FADD.FTZ R140, R140, R121 ;  /* 0x000000798c8c7221 */ /* 0x000fe20000010000 */
[C---:B------:R-:W-:Y:S01]  /*a7a0*/  HMMA.16816.F32 R72, R4.reuse, R8, R72 ;  /* 0x000000080448723c */ /* 0x040fe20000001848 */
[--C-:B------:R-:W-:Y:S01]  /*a7b0*/  FFMA.FTZ R21, R3, UR12, -R60.reuse ;  /* 0x0000000c03157c23 */ /* 0x100fe2000801083c */
[----:B------:R-:W-:Y:S01]  /*a7c0*/  FFMA.FTZ R3, R57, UR12, -R60 ;  /* 0x0000000c39037c23 */ /* 0x000fe2000801083c */
[----:B------:R-:W-:Y:S02]  /*a7d0*/  FADD.FTZ R127, R127, R140 ;  /* 0x0000008c7f7f7221 */ /* 0x000fe40000010000 */
[----:B------:R3:W-:Y:S01]  /*a7e0*/  MUFU.EX2 R2, R21 ;  /* 0x0000001500027308 */ /* 0x0007e20000000800 */
[----:B------:R-:W-:Y:S01]  /*a7f0*/  HMMA.16816.F32 R84, R4, R10, R84 ;  /* 0x0000000a0454723c */ /* 0x000fe20000001854 */
[----:B------:R-:W4:Y:S01]  /*a800*/  LDSM.16.MT88.4 R8, [R166+0x9800] ;  /* 0x00980000a608783b */ /* 0x000f220000004200 */
[----:B------:R-:W-:-:S04]  /*a810*/  FADD.FTZ R138, R138, R127 ;  /* 0x0000007f8a8a7221 */ /* 0x000fc80000010000 */
[----:B------:R-:W-:Y:S01]  /*a820*/  HMMA.16816.F32 R76, R4, R16, R76 ;  /* 0x00000010044c723c */ /* 0x000fe2000000184c */
[----:B------:R-:W5:Y:S01]  /*a830*/  MUFU.EX2 R3, R3 ;  /* 0x0000000300037308 */ /* 0x000f620000000800 */
[----:B------:R-:W-:-:S04]  /*a840*/  FADD.FTZ R137, R137, R138 ;  /* 0x0000008a89897221 */ /* 0x000fc80000010000 */
[----:B------:R-:W-:Y:S01]  /*a850*/  FADD.FTZ R22, R152, R137 ;  /* 0x0000008998167221 */ /* 0x000fe20000010000 */
[----:B------:R-:W-:Y:S01]  /*a860*/  FADD.FTZ R17, R135, R142 ;  /* 0x0000008e87117221 */ /* 0x000fe20000010000 */
[----:B------:R-:W-:Y:S01]  /*a870*/  HMMA.16816.F32 R80, R4, R18, R80 ;  /* 0x000000120450723c */ /* 0x000fe20000001850 */
[----:B---3--:R-:W-:Y:S02]  /*a880*/  FFMA.FTZ R21, R50, UR12, -R60 ;  /* 0x0000000c32157c23 */ /* 0x008fe4000801083c */
[----:B------:R-:W-:Y:S01]  /*a890*/  FADD.FTZ R17, R128, R17 ;  /* 0x0000001180117221 */ /* 0x000fe20000010000 */
[----:B------:R-:W-:-:S03]  /*a8a0*/  FADD.FTZ R22, R149, R22 ;  /* 0x0000001695167221 */ /* 0x000fc60000010000 */
[----:B------:R-:W-:Y:S01]  /*a8b0*/  FADD.FTZ R154, R154, R17 ;  /* 0x000000119a9a7221 */ /* 0x000fe20000010000 */
[----:B------:R-:W3:Y:S01]  /*a8c0*/  MUFU.EX2 R21, R21 ;  /* 0x0000001500157308 */ /* 0x000ee20000000800 */
[----:B------:R-:W-:Y:S01]  /*a8d0*/  FADD.FTZ R65, R65, R22 ;  /* 0x0000001641417221 */ /* 0x000fe20000010000 */
[----:B-1----:R-:W-:Y:S01]  /*a8e0*/  F2FP.F16.F32.PACK_AB R4, R27, R26 ;  /* 0x0000001a1b04723e */ /* 0x002fe200000000ff */
[----:B------:R-:W-:Y:S01]  /*a8f0*/  FADD.FTZ R151, R151, R154 ;  /* 0x0000009a97977221 */ /* 0x000fe20000010000 */
[----:B-----5:R-:W-:Y:S01]  /*a900*/  F2FP.F16.F32.PACK_AB R5, R3, R2 ;  /* 0x000000020305723e */ /* 0x020fe200000000ff */
[----:B------:R-:W-:Y:S01]  /*a910*/  FADD.FTZ R64, R64, R65 ;  /* 0x0000004140407221 */ /* 0x000fe20000010000 */
[----:B------:R-:W-:Y:S01]  /*a920*/  F2FP.F16.F32.PACK_AB R6, R193, R20 ;  /* 0x00000014c106723e */ /* 0x000fe200000000ff */
[----:B------:R-:W-:Y:S01]  /*a930*/  FADD.FTZ R150, R150, R151 ;  /* 0x0000009796967221 */ /* 0x000fe20000010000 */
[----:B------:R-:W1:Y:S01]  /*a940*/  LDSM.16.MT88.4 R16, [R165+0x9800] ;  /* 0x00980000a510783b */ /* 0x000e620000004200 */
[----:B------:R-:W-:-:S02]  /*a950*/  FADD.FTZ R23, R133, R64 ;  /* 0x0000004085177221 */ /* 0x000fc40000010000 */
[----:B------:R-:W-:Y:S02]  /*a960*/  FADD.FTZ R147, R147, R150 ;  /* 0x0000009693937221 */ /* 0x000fe40000010000 */
[----:B------:R-:W-:Y:S02]  /*a970*/  FADD.FTZ R23, R136, R23 ;  /* 0x0000001788177221 */ /* 0x000fe40000010000 */
[----:B------:R-:W-:Y:S01]  /*a980*/  FADD.FTZ R134, R134, R147 ;  /* 0x0000009386867221 */ /* 0x000fe20000010000 */
[----:B---3--:R-:W-:Y:S01]  /*a990*/  F2FP.F16.F32.PACK_AB R7, R21, R0 ;  /* 0x000000001507723e */ /* 0x008fe200000000ff */
[----:B------:R-:W-:Y:S02]  /*a9a0*/  FADD.FTZ R52, R52, R23 ;  /* 0x0000001734347221 */ /* 0x000fe40000010000 */
[----:B------:R-:W-:Y:S02]  /*a9b0*/  FADD.FTZ R153, R153, R134 ;  /* 0x0000008699997221 */ /* 0x000fe40000010000 */
[----:B------:R-:W-:-:S02]  /*a9c0*/  FADD.FTZ R53, R53, R52 ;  /* 0x0000003435357221 */ /* 0x000fc40000010000 */
[----:B------:R-:W-:Y:S01]  /*a9d0*/  FADD.FTZ R66, R66, R153 ;  /* 0x0000009942427221 */ /* 0x000fe20000010000 */
[----:B--2---:R-:W-:Y:S03]  /*a9e0*/  HMMA.16816.F32 R96, R4, R12, R96 ;  /* 0x0000000c0460723c */ /* 0x004fe60000001860 */
[----:B------:R-:W-:-:S03]  /*a9f0*/  FADD.FTZ R67, R67, R66 ;  /* 0x0000004243437221 */ /* 0x000fc60000010000 */
[C---:B------:R-:W-:Y:S01]  /*aa00*/  HMMA.16816.F32 R92, R4.reuse, R14, R92 ;  /* 0x0000000e045c723c */ /* 0x040fe2000000185c */
[----:B------:R-:W2:Y:S05]  /*aa10*/  LDSM.16.MT88.4 R12, [R164+0x9800] ;  /* 0x00980000a40c783b */ /* 0x000eaa0000004200 */
[C---:B----4-:R-:W-:Y:S06]  /*aa20*/  HMMA.16816.F32 R88, R4.reuse, R10, R88 ;  /* 0x0000000a0458723c */ /* 0x050fec0000001858 */
[----:B------:R-:W-:Y:S01]  /*aa30*/  HMMA.16816.F32 R68, R4, R8, R68 ;  /* 0x000000080444723c */ /* 0x000fe20000001844 */
[----:B------:R-:W-:-:S04]  /*aa40*/  FADD.FTZ R10, R44, R53 ;  /* 0x000000352c0a7221 */ /* 0x000fc80000010000 */
        /* <DEDUP_REMOVED lines=20> */
[----:B------:R-:W-:Y:S01]  /*ab90*/  FADD.FTZ R3, R3, R2 ;  /* 0x0000000203037221 */ /* 0x000fe20000010000 */
[----:B------:R-:W-:Y:S01]  /*aba0*/  MOV R2, R49 ;  /* 0x0000003100027202 */ /* 0x000fe20000000f00 */
[----:B------:R-:W-:Y:S02]  /*abb0*/  FADD.FTZ R26, R26, R35 ;  /* 0x000000231a1a7221 */ /* 0x000fe40000010000 */
[----:B------:R-:W-:-:S02]  /*abc0*/  FADD.FTZ R0, R0, R3 ;  /* 0x0000000300007221 */ /* 0x000fc40000010000 */
[----:B------:R-:W-:Y:S02]  /*abd0*/  FADD.FTZ R27, R27, R26 ;  /* 0x0000001a1b1b7221 */ /* 0x000fe40000010000 */
[----:B------:R-:W-:Y:S01]  /*abe0*/  FADD.FTZ R194, R21, R0 ;  /* 0x0000000015c27221 */ /* 0x000fe20000010000 */
[----:B------:R-:W-:Y:S01]  /*abf0*/  MOV R0, R48 ;  /* 0x0000003000007202 */ /* 0x000fe20000000f00 */
[----:B------:R-:W-:-:S04]  /*ac00*/  FADD.FTZ R20, R20, R27 ;  /* 0x0000001b14147221 */ /* 0x000fc80000010000 */
[----:B------:R-:W-:-:S07]  /*ac10*/  FADD.FTZ R193, R193, R20 ;  /* 0x00000014c1c17221 */ /* 0x000fce0000010000 */
.L_x_5324:
[----:B------:R-:W-:-:S13]  /*ac20*/  ISETP.GE.AND P1, PT, R181, 0x1, PT ;  /* 0x00000001b500780c */ /* 0x000fda0003f26270 */
[----:B------:R-:W-:Y:S05]  /*ac30*/  @!P1 BRA `(.L_x_5332) ;  /* 0x0000003400949947 */ /* 0x000fea0003800000 */
[----:B------:R-:W-:Y:S01]  /*ac40*/  IMAD.U32 R190, R118, -0x80, RZ ;  /* 0xffffff8076be7824 */ /* 0x000fe200078e00ff */
[----:B------:R-:W-:Y:S01]  /*ac50*/  MOV R3, R0 ;  /* 0x0000000000037202 */ /* 0x000fe20000000f00 */
[----:B------:R-:W-:Y:S01]  /*ac60*/  IMAD.MOV.U32 R101, RZ, RZ, R2 ;  /* 0x000000ffff657224 */ /* 0x000fe200078e0002 */
[----:B------:R-:W-:Y:S01]  /*ac70*/  ULDC UR5, c[0x0][0x2d0] ;  /* 0x0000b40000057ab9 */ /* 0x000fe20000000800 */
[----:B------:R-:W-:Y:S01]  /*ac80*/  ULDC UR4, c[0x0][0x2ec] ;  /* 0x0000bb0000047ab9 */ /* 0x000fe20000000800 */
[----:B------:R-:W-:-:S07]  /*ac90*/  SHF.R.S32.HI R189, RZ, 0x1f, R190 ;  /* 0x0000001fffbd7819 */ /* 0x000fce00000114be */
.L_x_5336:
[----:B------:R-:W-:Y:S01]  /*aca0*/  ISETP.GE.AND P1, PT, R184, UR5, PT ;  /* 0x00000005b8007c0c */ /* 0x000fe2000bf26270 */
[----:B------:R-:W-:Y:S04]  /*acb0*/  DEPBAR.LE SB0, 0x0 ;  /* 0x000080000000791a */ /* 0x000fe80000000000 */
[----:B------:R-:W-:Y:S01]  /*acc0*/  BAR.SYNC.DEFER_BLOCKING 0x0 ;  /* 0x0000000000007b1d */ /* 0x000fe20000010000 */
[----:B------:R-:W-:Y:S01]  /*acd0*/  IMAD.MOV.U32 R0, RZ, RZ, R190 ;  /* 0x000000ffff007224 */ /* 0x000fe200078e00be */
[----:B------:R-:W-:Y:S06]  /*ace0*/  MOV R197, R189 ;  /* 0x000000bd00c57202 */ /* 0x000fec0000000f00 */
[----:B------:R-:W1:Y:S08]  /*acf0*/  @!P1 LDC.64 R198, c[0x0][0x250] ;  /* 0x00009400ffc69b82 */ /* 0x000e700000000a00 */
[----:B------:R-:W2:Y:S08]  /*ad00*/  @!P1 LDC.64 R206, c[0x0][0x250] ;  /* 0x00009400ffce9b82 */ /* 0x000eb00000000a00 */
[----:B------:R-:W3:Y:S01]  /*ad10*/  @!P1 LDC.64 R204, c[0x0][0x250] ;  /* 0x00009400ffcc9b82 */ /* 0x000ee20000000a00 */
[----:B------:R-:W-:Y:S05]  /*ad20*/  @!P0 BRA `(.L_x_5333) ;  /* 0x0000000000f88947 */ /* 0x000fea0003800000 */
[----:B------:R-:W4:Y:S01]  /*ad30*/  LDC R0, c[0x0][0x380] ;  /* 0x0000e000ff007b82 */ /* 0x000f220000000800 */
[----:B------:R-:W-:Y:S04]  /*ad40*/  SHF.L.U32 R11, R181, 0x7, RZ ;  /* 0x00000007b50b7819 */ /* 0x000fe800000006ff */
[----:B------:R-:W-:Y:S01]  /*ad50*/  IABS R6, R11 ;  /* 0x0000000b00067213 */ /* 0x000fe20000000000 */
[C---:B------:R-:W-:Y:S01]  /*ad60*/  VIADD R5, R11.reuse, 0xffffff80 ;  /* 0xffffff800b057836 */ /* 0x040fe20000000000 */
[-C--:B----4-:R-:W-:Y:S02]  /*ad70*/  IABS R2, R0.reuse ;  /* 0x0000000000027213 */ /* 0x090fe40000000000 */
[-C--:B------:R-:W-:Y:S02]  /*ad80*/  LOP3.LUT R11, R11, R0.reuse, RZ, 0x3c, !PT ;  /* 0x000000000b0b7212 */ /* 0x080fe400078e3cff */
[----:B------:R-:W4:Y:S10]  /*ad90*/  I2F.RP R10, R2 ;  /* 0x00000002000a7306 */ /* 0x000f340000209400 */
[----:B----4-:R-:W4:Y:S02]  /*ada0*/  MUFU.RCP R4, R10 ;  /* 0x0000000a00047308 */ /* 0x010f240000001000 */
[----:B----4-:R-:W-:Y:S01]  /*adb0*/  VIADD R8, R4, 0xffffffe ;  /* 0x0ffffffe04087836 */ /* 0x010fe20000000000 */
[----:B------:R-:W-:Y:S02]  /*adc0*/  IABS R4, R5 ;  /* 0x0000000500047213 */ /* 0x000fe40000000000 */
[----:B------:R-:W-:Y:S05]  /*add0*/  LOP3.LUT R5, R5, R0, RZ, 0x3c, !PT ;  /* 0x0000000005057212 */ /* 0x000fea00078e3cff */
[----:B------:R-:W4:Y:S01]  /*ade0*/  F2I.FTZ.U32.TRUNC.NTZ R9, R8 ;  /* 0x0000000800097305 */ /* 0x000f22000021f000 */
[----:B------:R-:W-:Y:S01]  /*adf0*/  ISETP.GE.AND P2, PT, R5, RZ, PT ;  /* 0x000000ff0500720c */ /* 0x000fe20003f46270 */
[--C-:B----4-:R-:W-:Y:S02]  /*ae00*/  IMAD.MOV R7, RZ, RZ, -R9.reuse ;  /* 0x000000ffff077224 */ /* 0x110fe400078e0a09 */
        /* <DEDUP_REMOVED lines=18> */
[----:B------:R-:W-:Y:S01]  /*af30*/  ISETP.NE.AND P4, PT, R0, RZ, PT ;  /* 0x000000ff0000720c */ /* 0x000fe20003f85270 */
[----:B------:R-:W4:Y:S01]  /*af40*/  LDC.64 R6, c[0x0][0x250] ;  /* 0x00009400ff067b82 */ /* 0x000f220000000a00 */
[----:B------:R-:W-:Y:S07]  /*af50*/  LOP3.LUT R11, RZ, R0, RZ, 0x33, !PT ;  /* 0x00000000ff0b7212 */ /* 0x000fee00078e33ff */
        /* <DEDUP_REMOVED lines=11> */
[----:B------:R-:W5:Y:S01]  /*b010*/  LDG.E R2, desc[UR10][R16.64] ;  /* 0x0000000a10027981 */ /* 0x000f62000c1e1900 */
[----:B------:R-:W1:Y:S01]  /*b020*/  LDC.64 R4, c[0x0][0x238] ;  /* 0x00008e00ff047b82 */ /* 0x000e620000000a00 */
[----:B------:R-:W-:Y:S02]  /*b030*/  IMAD R11, R11, R0, -0x80 ;  /* 0xffffff800b0b7424 */ /* 0x000fe400078e0200 */
[----:B------:R-:W5:Y:S03]  /*b040*/  LDG.E R9, desc[UR10][R14.64] ;  /* 0x0000000a0e097981 */ /* 0x000f66000c1e1900 */
[----:B------:R-:W-:Y:S05]  /*b050*/  SHF.R.S32.HI R13, RZ, 0x1f, R11 ;  /* 0x0000001fff0d7819 */ /* 0x000fea000001140b */
[-C--:B----4-:R-:W-:Y:S04]  /*b060*/  IMAD R0, R13, R6.reuse, RZ ;  /* 0x000000060d007224 */ /* 0x090fe800078e02ff */
[C---:B------:R-:W-:Y:S02]  /*b070*/  IMAD R0, R11.reuse, R7, R0 ;  /* 0x000000070b007224 */ /* 0x040fe400078e0200 */
[----:B-----5:R-:W-:Y:S02]  /*b080*/  IMAD.IADD R2, R2, 0x1, -R9 ;  /* 0x0000000102027824 */ /* 0x020fe400078e0a09 */
[----:B------:R-:W-:Y:S03]  /*b090*/  IMAD.WIDE.U32 R8, R11, R6, RZ ;  /* 0x000000060b087225 */ /* 0x000fe600078e00ff */
[----:B------:R-:W-:Y:S02]  /*b0a0*/  SHF.R.S32.HI R7, RZ, 0x1f, R2 ;  /* 0x0000001fff077819 */ /* 0x000fe40000011402 */
[----:B------:R-:W-:Y:S03]  /*b0b0*/  IADD3 R9, R9, R0, RZ ;  /* 0x0000000009097210 */ /* 0x000fe60007ffe0ff */
[-C--:B-1----:R-:W-:Y:S02]  /*b0c0*/  IMAD R7, R7, R4.reuse, RZ ;  /* 0x0000000407077224 */ /* 0x082fe400078e02ff */
[C---:B------:R-:W-:Y:S04]  /*b0d0*/  IMAD.WIDE.U32 R8, R2.reuse, R4, R8 ;  /* 0x0000000402087225 */ /* 0x040fe800078e0008 */
[----:B------:R-:W-:Y:S01]  /*b0e0*/  IMAD R7, R2, R5, R7 ;  /* 0x0000000502077224 */ /* 0x000fe200078e0207 */
[----:B------:R-:W-:Y:S03]  /*b0f0*/  MOV R0, R8 ;  /* 0x0000000800007202 */ /* 0x000fe60000000f00 */
[----:B------:R-:W-:Y:S07]  /*b100*/  IMAD.IADD R197, R9, 0x1, R7 ;  /* 0x0000000109c57824 */ /* 0x000fee00078e0207 */
.L_x_5333:
[C---:B------:R-:W-:Y:S01]  /*b110*/  LEA R102, P3, R0.reuse, R196, 0x1 ;  /* 0x000000c400667211 */ /* 0x040fe200078608ff */
[----:B------:R-:W-:Y:S01]  /*b120*/  @P1 STS.128 [R182+0x6000], RZ ;  /* 0x006000ffb6001388 */ /* 0x000fe20000000c00 */
[----:B------:R-:W-:Y:S01]  /*b130*/  @!P1 IADD3 R201, P2, R179, R0, RZ ;  /* 0x00000000b3c99210 */ /* 0x000fe20007f5e0ff */
[----:B------:R-:W4:Y:S01]  /*b140*/  @!P1 LDC.64 R202, c[0x0][0x250] ;  /* 0x00009400ffca9b82 */ /* 0x000f220000000a00 */
[-CC-:B------:R-:W-:Y:S01]  /*b150*/  LEA.HI.X R103, R0, R195.reuse, R197.reuse, 0x1, P3 ;  /* 0x000000c300677211 */ /* 0x180fe200018f0cc5 */
[--C-:B------:R-:W-:Y:S02]  /*b160*/  @!P1 IMAD.MOV.U32 R211, RZ, RZ, R197.reuse ;  /* 0x000000ffffd39224 */ /* 0x100fe400078e00c5 */
[----:B------:R-:W-:Y:S01]  /*b170*/  @!P1 IMAD.X R2, R178, 0x1, R197, P2 ;  /* 0x00000001b2029824 */ /* 0x000fe200010e06c5 */
[C---:B------:R-:W-:Y:S01]  /*b180*/  @!P1 LEA R208, P2, R201.reuse, R196, 0x1 ;  /* 0x000000c4c9d09211 */ /* 0x040fe200078408ff */
[----:B------:R-:W-:Y:S01]  /*b190*/  @!PT LDS RZ, [RZ] ;  /* 0x00000000fffff984 */ /* 0x000fe20000000800 */
[----:B------:R-:W-:Y:S01]  /*b1a0*/  @!PT LDS RZ, [RZ] ;  /* 0x00000000fffff984 */ /* 0x000fe20000000800 */
[----:B------:R-:W-:Y:S01]  /*b1b0*/  @!PT LDS RZ, [RZ] ;  /* 0x00000000fffff984 */ /* 0x000fe20000000800 */
[----:B------:R-:W-:Y:S01]  /*b1c0*/  @!P1 LDGSTS.E.BYPASS.LTC128B.128 [R182+0x6000], desc[UR10][R102.64] ;  /* 0x0600000066b69fae */ /* 0x000fe2000b901d4a */
[----:B------:R-:W-:Y:S02]  /*b1d0*/  @!P1 IMAD.MOV.U32 R210, RZ, RZ, R0 ;  /* 0x000000ffffd29224 */ /* 0x000fe400078e0000 */
[----:B------:R-:W-:Y:S01]  /*b1e0*/  @!P1 LEA.HI.X R209, R201, R195, R2, 0x1, P2 ;  /* 0x000000c3c9d19211 */ /* 0x000fe200010f0c02 */
[----:B------:R-:W-:Y:S01]  /*b1f0*/  @P1 STS.128 [R182+0x6800], RZ ;  /* 0x006800ffb6001388 */ /* 0x000fe20000000c00 */
[----:B-1----:R-:W-:Y:S01]  /*b200*/  @!P1 LEA R2, P2, R198, R0, 0x5 ;  /* 0x00000000c6029211 */ /* 0x002fe200078428ff */
[----:B------:R-:W1:Y:S01]  /*b210*/  @!P1 LDC.64 R200, c[0x0][0x250] ;  /* 0x00009400ffc89b82 */ /* 0x000e620000000a00 */
[----:B--2---:R-:W-:Y:S01]  /*b220*/  @!P1 IMAD.WIDE.U32 R210, R206, 0x30, R210 ;  /* 0x00000030ced29825 */ /* 0x004fe200078e00d2 */
[----:B------:R-:W-:Y:S01]  /*b230*/  @!PT LDS RZ, [RZ] ;  /* 0x00000000fffff984 */ /* 0x000fe20000000800 */
[----:B------:R-:W-:Y:S01]  /*b240*/  @!PT LDS RZ, [RZ] ;  /* 0x00000000fffff984 */ /* 0x000fe20000000800 */
[----:B------:R-:W-:Y:S01]  /*b250*/  @!PT LDS RZ, [RZ] ;  /* 0x00000000fffff984 */ /* 0x000fe20000000800 */
[----:B------:R2:W-:Y:S02]  /*b260*/  @!P1 LDGSTS.E.BYPASS.LTC128B.128 [R182+0x6800], desc[UR10][R208.64] ;  /* 0x06800000d0b69fae */ /* 0x0005e4000b901d4a */
[----:B------:R-:W-:Y:S01]  /*b270*/  @!P1 LEA.HI.X R100, R198, R197, R199, 0x5, P2 ;  /* 0x000000c5c6649211 */ /* 0x000fe200010f2cc7 */
[----:B------:R-:W-:Y:S01]  /*b280*/  @!P1 IMAD R207, R207, 0x30, RZ ;  /* 0x00000030cfcf9824 */ /* 0x000fe200078e02ff */
[----:B------:R-:W-:Y:S01]  /*b290*/  @!P1 LEA R212, P3, R2, R196, 0x1 ;  /* 0x000000c402d49211 */ /* 0x000fe200078608ff */
[----:B------:R-:W-:Y:S01]  /*b2a0*/  @P1 STS.128 [R182+0x7000], RZ ;  /* 0x007000ffb6001388 */ /* 0x000fe20000000c00 */
[----:B------:R-:W5:Y:S01]  /*b2b0*/  @!P1 LDC.64 R198, c[0x0][0x250] ;  /* 0x00009400ffc69b82 */ /* 0x000f620000000a00 */
[----:B---3--:R-:W-:Y:S01]  /*b2c0*/  @!P1 LEA R206, P2, R204, R0, 0x6 ;  /* 0x00000000ccce9211 */ /* 0x008fe200078430ff */
[----:B------:R-:W-:Y:S01]  /*b2d0*/  @!P1 IMAD.IADD R207, R207, 0x1, R211 ;  /* 0x00000001cfcf9824 */ /* 0x000fe200078e02d3 */
[----:B------:R-:W-:Y:S01]  /*b2e0*/  @!P1 LEA.HI.X R213, R2, R195, R100, 0x1, P3 ;  /* 0x000000c302d59211 */ /* 0x000fe200018f0c64 */
[----:B------:R-:W-:Y:S01]  /*b2f0*/  @!P1 IMAD.MOV.U32 R211, RZ, RZ, R197 ;  /* 0x000000ffffd39224 */ /* 0x000fe200078e00c5 */
[-C--:B------:R-:W-:Y:S02]  /*b300*/  @!P1 LEA R214, P3, R210, R196.reuse, 0x1 ;  /* 0x000000c4d2d69211 */ /* 0x080fe400078608ff */
[----:B------:R-:W-:Y:S01]  /*b310*/  @!P1 LEA.HI.X R205, R204, R197, R205, 0x6, P2 ;  /* 0x000000c5cccd9211 */ /* 0x000fe200010f34cd */
[----:B------:R-:W-:Y:S01]  /*b320*/  @!PT LDS RZ, [RZ] ;  /* 0x00000000fffff984 */ /* 0x000fe20000000800 */
[----:B------:R-:W-:Y:S01]  /*b330*/  @!PT LDS RZ, [RZ] ;  /* 0x00000000fffff984 */ /* 0x000fe20000000800 */
[----:B------:R-:W-:Y:S01]  /*b340*/  @!PT LDS RZ, [RZ] ;  /* 0x00000000fffff984 */ /* 0x000fe20000000800 */
[----:B------:R-:W-:Y:S01]  /*b350*/  @!P1 LDGSTS.E.BYPASS.LTC128B.128 [R182+0x7000], desc[UR10][R212.64] ;  /* 0x07000000d4b69fae */ /* 0x000fe2000b901d4a */
[-C--:B------:R-:W-:Y:S02]  /*b360*/  @!P1 LEA R204, P2, R206, R196.reuse, 0x1 ;  /* 0x000000c4cecc9211 */ /* 0x080fe400078408ff */
[-C--:B------:R-:W-:Y:S01]  /*b370*/  @!P1 LEA.HI.X R215, R210, R195.reuse, R207, 0x1, P3 ;  /* 0x000000c3d2d79211 */ /* 0x080fe200018f0ccf */
[----:B------:R-:W-:Y:S01]  /*b380*/  @P1 STS.128 [R182+0x7800], RZ ;  /* 0x007800ffb6001388 */ /* 0x000fe20000000c00 */
[----:B------:R-:W-:Y:S01]  /*b390*/  @!P1 LEA.HI.X R205, R206, R195, R205, 0x1, P2 ;  /* 0x000000c3cecd9211 */ /* 0x000fe200010f0ccd */
[----:B------:R-:W-:Y:S02]  /*b3a0*/  @!P1 IMAD.MOV.U32 R207, RZ, RZ, R197 ;  /* 0x000000ffffcf9224 */ /* 0x000fe400078e00c5 */
[--C-:B------:R-:W-:Y:S01]  /*b3b0*/  @!P1 IMAD.MOV.U32 R206, RZ, RZ, R0.reuse ;  /* 0x000000ffffce9224 */ /* 0x100fe200078e0000 */
[----:B------:R-:W-:Y:S01]  /*b3c0*/  @!PT LDS RZ, [RZ] ;  /* 0x00000000fffff984 */ /* 0x000fe20000000800 */
[----:B------:R-:W-:Y:S01]  /*b3d0*/  @!PT LDS RZ, [RZ] ;  /* 0x00000000fffff984 */ /* 0x000fe20000000800 */
[----:B------:R-:W-:Y:S01]  /*b3e0*/  @!PT LDS RZ, [RZ] ;  /* 0x00000000fffff984 */ /* 0x000fe20000000800 */
[----:B------:R-:W-:Y:S01]  /*b3f0*/  @!P1 LDGSTS.E.BYPASS.LTC128B.128 [R182+0x7800], desc[UR10][R214.64] ;  /* 0x07800000d6b69fae */ /* 0x000fe2000b901d4a */
[--C-:B------:R-:W-:Y:S03]  /*b400*/  @!P1 IMAD.MOV.U32 R210, RZ, RZ, R0.reuse ;  /* 0x000000ffffd29224 */ /* 0x100fe600078e0000 */
[----:B------:R-:W-:Y:S01]  /*b410*/  @P1 STS.128 [R182+0x8000], RZ ;  /* 0x008000ffb6001388 */ /* 0x000fe20000000c00 */
[----:B--2---:R-:W-:Y:S01]  /*b420*/  @!P1 MOV R209, R197 ;  /* 0x000000c500d19202 */ /* 0x004fe20000000f00 */
[----:B------:R-:W-:Y:S02]  /*b430*/  @!P1 IMAD.MOV.U32 R208, RZ, RZ, R0 ;  /* 0x000000ffffd09224 */ /* 0x000fe400078e0000 */
[----:B----4-:R-:W-:Y:S01]  /*b440*/  @!P1 IMAD.WIDE.U32 R206, R202, 0x50, R206 ;  /* 0x00000050cace9825 */ /* 0x010fe200078e00ce */
[----:B------:R-:W-:Y:S01]  /*b450*/  @!PT LDS RZ, [RZ] ;  /* 0x00000000fffff984 */ /* 0x000fe20000000800 */
[----:B------:R-:W-:Y:S01]  /*b460*/  @!PT LDS RZ, [RZ] ;  /* 0x00000000fffff984 */ /* 0x000fe20000000800 */
[----:B------:R-:W-:Y:S01]  /*b470*/  @!PT LDS RZ, [RZ] ;  /* 0x00000000fffff984 */ /* 0x000fe20000000800 */
[----:B------:R-:W-:Y:S03]  /*b480*/  @!P1 LDGSTS.E.BYPASS.LTC128B.128 [R182+0x8000], desc[UR10][R204.64] ;  /* 0x08000000ccb69fae */ /* 0x000fe6000b901d4a */
[----:B------:R-:W-:Y:S01]  /*b490*/  @!P1 IMAD R203, R203, 0x50, RZ ;  /* 0x00000050cbcb9824 */ /* 0x000fe200078e02ff */
[----:B------:R-:W-:Y:S01]  /*b4a0*/  @P1 STS.128 [R182+0x8800], RZ ;  /* 0x008800ffb6001388 */ /* 0x000fe20000000c00 */
[----:B-----5:R-:W-:Y:S02]  /*b4b0*/  @!P1 IMAD R199, R199, 0x70, RZ ;  /* 0x00000070c7c79824 */ /* 0x020fe400078e02ff */
[----:B------:R-:W-:Y:S01]  /*b4c0*/  @!P1 IMAD.WIDE.U32 R210, R198, 0x70, R210 ;  /* 0x00000070c6d29825 */ /* 0x000fe200078e00d2 */
[-C--:B------:R-:W-:Y:S03]  /*b4d0*/  @!P1 LEA R198, P4, R206, R196.reuse, 0x1 ;  /* 0x000000c4cec69211 */ /* 0x080fe600078808ff */
[----:B------:R-:W-:Y:S01]  /*b4e0*/  @!P1 IMAD.IADD R203, R203, 0x1, R207 ;  /* 0x00000001cbcb9824 */ /* 0x000fe200078e02cf */
[----:B------:R-:W-:Y:S01]  /*b4f0*/  @!P1 IADD3 R2, R199, R211, RZ ;  /* 0x000000d3c7029210 */ /* 0x000fe20007ffe0ff */
[----:B-1----:R-:W-:Y:S02]  /*b500*/  @!P1 IMAD R201, R201, 0x60, RZ ;  /* 0x00000060c9c99824 */ /* 0x002fe400078e02ff */
[----:B------:R-:W-:Y:S01]  /*b510*/  @!P1 IMAD.WIDE.U32 R208, R200, 0x60, R208 ;  /* 0x00000060c8d09825 */ /* 0x000fe200078e00d0 */
[-C--:B------:R-:W-:Y:S03]  /*b520*/  @!P1 LEA.HI.X R199, R206, R195.reuse, R203, 0x1, P4 ;  /* 0x000000c3cec79211 */ /* 0x080fe600020f0ccb */
[----:B------:R-:W-:Y:S01]  /*b530*/  @!P1 IMAD.IADD R0, R201, 0x1, R209 ;  /* 0x00000001c9009824 */ /* 0x000fe200078e02d1 */
[-C--:B------:R-:W-:Y:S01]  /*b540*/  @!P1 LEA R200, P3, R208, R196.reuse, 0x1 ;  /* 0x000000c4d0c89211 */ /* 0x080fe200078608ff */
[----:B------:R-:W-:Y:S01]  /*b550*/  @!PT LDS RZ, [RZ] ;  /* 0x00000000fffff984 */ /* 0x000fe20000000800 */
[----:B------:R-:W-:Y:S01]  /*b560*/  @!PT LDS RZ, [RZ] ;  /* 0x00000000fffff984 */ /* 0x000fe20000000800 */
[----:B------:R-:W-:Y:S01]  /*b570*/  @!PT LDS RZ, [RZ] ;  /* 0x00000000fffff984 */ /* 0x000fe20000000800 */
[----:B------:R-:W-:Y:S01]  /*b580*/  @!P1 LDGSTS.E.BYPASS.LTC128B.128 [R182+0x8800], desc[UR10][R198.64] ;  /* 0x08800000c6b69fae */ /* 0x000fe2000b901d4a */
[----:B------:R-:W-:Y:S02]  /*b590*/  @!P1 LEA R196, P2, R210, R196, 0x1 ;  /* 0x000000c4d2c49211 */ /* 0x000fe400078408ff */
[-C--:B------:R-:W-:Y:S01]  /*b5a0*/  @!P1 LEA.HI.X R201, R208, R195.reuse, R0, 0x1, P3 ;  /* 0x000000c3d0c99211 */ /* 0x080fe200018f0c00 */
[----:B------:R-:W-:Y:S01]  /*b5b0*/  @P1 STS.128 [R182+0x9000], RZ ;  /* 0x009000ffb6001388 */ /* 0x000fe20000000c00 */
[----:B------:R-:W-:Y:S01]  /*b5c0*/  @!P1 LEA.HI.X R197, R210, R195, R2, 0x1, P2 ;  /* 0x000000c3d2c59211 */ /* 0x000fe200010f0c02 */
[----:B------:R-:W-:Y:S01]  /*b5d0*/  IMAD.MOV.U32 R195, RZ, RZ, R103 ;  /* 0x000000ffffc37224 */ /* 0x000fe200078e0067 */
[----:B------:R-:W-:Y:S01]  /*b5e0*/  ISETP.GE.AND P2, PT, R181, 0x2, PT ;  /* 0x00000002b500780c */ /* 0x000fe20003f46270 */
        /* <DEDUP_REMOVED lines=14> */
[----:B------:R-:W0:Y:S01]  /*b6d0*/  LDGDEPBAR ;  /* 0x00000000000079af */ /* 0x000e220000000000 */
[----:B-1----:R-:W-:Y:S03]  /*b6e0*/  IMAD.MOV.U32 R196, RZ, RZ, R102 ;  /* 0x000000ffffc47224 */ /* 0x002fe600078e0066 */
[----:B------:R-:W1:Y:S04]  /*b6f0*/  LDSM.16.M88.4 R124, [R173+0x4000] ;  /* 0x00400000ad7c783b */ /* 0x000e680000000200 */
[----:B------:R-:W1:Y:S04]  /*b700*/  LDSM.16.M88.4 R128, [R173+0x4800] ;  /* 0x00480000ad80783b */ /* 0x000e680000000200 */
[----:B------:R-:W1:Y:S04]  /*b710*/  LDSM.16.M88.4 R132, [R173+0x5000] ;  /* 0x00500000ad84783b */ /* 0x000e680000000200 */
[----:B------:R-:W1:Y:S04]  /*b720*/  LDSM.16.M88.4 R136, [R173+0x5800] ;  /* 0x00580000ad88783b */ /* 0x000e680000000200 */
[----:B------:R-:W-:Y:S01]  /*b730*/  LDSM.16.M88.4 R140, [R172] ;  /* 0x00000000ac8c783b */ /* 0x000fe20000000200 */
[C---:B--2---:R-:W-:Y:S03]  /*b740*/  HMMA.16816.F32 R4, R104.reuse, R108, RZ ;  /* 0x0000006c6804723c */ /* 0x044fe600000018ff */
[----:B------:R-:W2:Y:S04]  /*b750*/  LDSM.16.M88.4 R144, [R167+0x2000] ;  /* 0x00200000a790783b */ /* 0x000ea80000000200 */
[----:B------:R-:W2:Y:S01]  /*b760*/  LDSM.16.M88.4 R148, [R167+0x2800] ;  /* 0x00280000a794783b */ /* 0x000ea20000000200 */
[C---:B------:R-:W-:Y:S03]  /*b770*/  HMMA.16816.F32 R8, R104.reuse, R110, RZ ;  /* 0x0000006e6808723c */ /* 0x040fe600000018ff */
[----:B------:R-:W2:Y:S03]  /*b780*/  LDSM.16.M88.4 R152, [R167+0x3000] ;  /* 0x00300000a798783b */ /* 0x000ea60000000200 */
[C---:B---3--:R-:W-:Y:S01]  /*b790*/  HMMA.16816.F32 R12, R104.reuse, R112, RZ ;  /* 0x00000070680c723c */ /* 0x048fe200000018ff */
[----:B------:R-:W3:Y:S05]  /*b7a0*/  LDSM.16.M88.4 R108, [R167+0x3800] ;  /* 0x00380000a76c783b */ /* 0x000eea0000000200 */
[C---:B------:R-:W-:Y:S01]  /*b7b0*/  HMMA.16816.F32 R16, R104.reuse, R114, RZ ;  /* 0x000000726810723c */ /* 0x040fe200000018ff */
[----:B------:R-:W-:Y:S05]  /*b7c0*/  LDSM.16.M88.4 R112, [R167+0x4800] ;  /* 0x00480000a770783b */ /* 0x000fea0000000200 */
[C---:B----4-:R-:W-:Y:S06]  /*b7d0*/  HMMA.16816.F32 R20, R104.reuse, R116, RZ ;  /* 0x000000746814723c */ /* 0x050fec00000018ff */
[C---:B------:R-:W-:Y:S01]  /*b7e0*/  HMMA.16816.F32 R24, R104.reuse, R118, RZ ;  /* 0x000000766818723c */ /* 0x040fe200000018ff */
[----:B------:R-:W-:Y:S05]  /*b7f0*/  LDSM.16.M88.4 R116, [R167+0x5000] ;  /* 0x00500000a774783b */ /* 0x000fea0000000200 */
[C---:B-----5:R-:W-:Y:S06]  /*b800*/  HMMA.16816.F32 R28, R104.reuse, R120, RZ ;  /* 0x00000078681c723c */ /* 0x060fec00000018ff */
[C---:B------:R-:W-:Y:S01]  /*b810*/  HMMA.16816.F32 R32, R104.reuse, R122, RZ ;  /* 0x0000007a6820723c */ /* 0x040fe200000018ff */
[----:B------:R-:W-:Y:S05]  /*b820*/  LDSM.16.M88.4 R120, [R167+0x5800] ;  /* 0x00580000a778783b */ /* 0x000fea0000000200 */
[C---:B-1----:R-:W-:Y:S06]  /*b830*/  HMMA.16816.F32 R36, R104.reuse, R124, RZ ;  /* 0x0000007c6824723c */ /* 0x042fec00000018ff */
[C---:B------:R-:W-:Y:S01]  /*b840*/  HMMA.16816.F32 R40, R104.reuse, R126, RZ ;  /* 0x0000007e6828723c */ /* 0x040fe200000018ff */
[----:B------:R-:W-:Y:S05]  /*b850*/  LDSM.16.M88.4 R124, [R157] ;  /* 0x000000009d7c783b */ /* 0x000fea0000000200 */
        /* <DEDUP_REMOVED lines=8> */
[C---:B------:R-:W-:Y:S06]  /*b8e0*/  HMMA.16816.F32 R8, R140.reuse, R146, R8 ;  /* 0x000000928c08723c */ /* 0x040fec0000001808 */
[C---:B------:R-:W-:Y:S06]  /*b8f0*/  HMMA.16816.F32 R12, R140.reuse, R148, R12 ;  /* 0x000000948c0c723c */ /* 0x040fec000000180c */
[C---:B------:R-:W-:Y:S06]  /*b900*/  HMMA.16816.F32 R16, R140.reuse, R150, R16 ;  /* 0x000000968c10723c */ /* 0x040fec0000001810 */
[C---:B------:R-:W-:Y:S06]  /*b910*/  HMMA.16816.F32 R20, R140.reuse, R152, R20 ;  /* 0x000000988c14723c */ /* 0x040fec0000001814 */
[C---:B------:R-:W-:Y:S06]  /*b920*/  HMMA.16816.F32 R24, R140.reuse, R154, R24 ;  /* 0x0000009a8c18723c */ /* 0x040fec0000001818 */
[C---:B---3--:R-:W-:Y:S06]  /*b930*/  HMMA.16816.F32 R28, R140.reuse, R108, R28 ;  /* 0x0000006c8c1c723c */ /* 0x048fec000000181c */
[C---:B------:R-:W-:Y:S01]  /*b940*/  HMMA.16816.F32 R32, R140.reuse, R110, R32 ;  /* 0x0000006e8c20723c */ /* 0x040fe20000001820 */
[----:B------:R-:W-:Y:S05]  /*b950*/  LDSM.16.M88.4 R108, [R170] ;  /* 0x00000000aa6c783b */ /* 0x000fea0000000200 */
[C---:B-1----:R-:W-:Y:S06]  /*b960*/  HMMA.16816.F32 R36, R140.reuse, R104, R36 ;  /* 0x000000688c24723c */ /* 0x042fec0000001824 */
[C---:B------:R-:W-:Y:S01]  /*b970*/  HMMA.16816.F32 R40, R140.reuse, R106, R40 ;  /* 0x0000006a8c28723c */ /* 0x040fe20000001828 */
[----:B------:R-:W1:Y:S05]  /*b980*/  LDSM.16.M88.4 R104, [R171] ;  /* 0x00000000ab68783b */ /* 0x000e6a0000000200 */
[C---:B------:R-:W-:Y:S06]  /*b990*/  HMMA.16816.F32 R44, R140.reuse, R112, R44 ;  /* 0x000000708c2c723c */ /* 0x040fec000000182c */
[C---:B------:R-:W-:Y:S01]  /*b9a0*/  HMMA.16816.F32 R48, R140.reuse, R114, R48 ;  /* 0x000000728c30723c */ /* 0x040fe20000001830 */
[----:B------:R-:W2:Y:S05]  /*b9b0*/  LDSM.16.M88.4 R112, [R163] ;  /* 0x00000000a370783b */ /* 0x000eaa0000000200 */
[C---:B------:R-:W-:Y:S06]  /*b9c0*/  HMMA.16816.F32 R52, R140.reuse, R116, R52 ;  /* 0x000000748c34723c */ /* 0x040fec0000001834 */
[C---:B------:R-:W-:Y:S01]  /*b9d0*/  HMMA.16816.F32 R56, R140.reuse, R118, R56 ;  /* 0x000000768c38723c */ /* 0x040fe20000001838 */
[----:B------:R-:W3:Y:S05]  /*b9e0*/  LDSM.16.M88.4 R116, [R162] ;  /* 0x00000000a274783b */ /* 0x000eea0000000200 */
[C---:B------:R-:W-:Y:S06]  /*b9f0*/  HMMA.16816.F32 R60, R140.reuse, R120, R60 ;  /* 0x000000788c3c723c */ /* 0x040fec000000183c */
[----:B------:R-:W-:Y:S01]  /*ba00*/  HMMA.16816.F32 R64, R140, R122, R64 ;  /* 0x0000007a8c40723c */ /* 0x000fe20000001840 */
        /* <DEDUP_REMOVED lines=21> */
[----:B------:R-:W2:Y:S05]  /*bb60*/  LDSM.16.M88.4 R116, [R156+0x800] ;  /* 0x000800009c74783b */ /* 0x000eaa0000000200 */
        /* <DEDUP_REMOVED lines=12> */
[----:B------:R-:W4:Y:S01]  /*bc30*/  LDSM.16.M88.4 R120, [R156+0x3000] ;  /* 0x003000009c78783b */ /* 0x000f220000000200 */
[----:B------:R-:W-:Y:S04]  /*bc40*/  DEPBAR.LE SB0, 0x0 ;  /* 0x000080000000791a */ /* 0x000fe80000000000 */
[C---:B---3--:R-:W-:Y:S01]  /*bc50*/  HMMA.16816.F32 R28, R108.reuse, R104, R28 ;  /* 0x000000686c1c723c */ /* 0x048fe2000000181c */
[----:B------:R-:W-:Y:S05]  /*bc60*/  BAR.SYNC.DEFER_BLOCKING 0x0 ;  /* 0x0000000000007b1d */ /* 0x000fea0000010000 */
[C---:B------:R-:W-:Y:S06]  /*bc70*/  HMMA.16816.F32 R32, R108.reuse, R106, R32 ;  /* 0x0000006a6c20723c */ /* 0x040fec0000001820 */
[C---:B-1----:R-:W-:Y:S06]  /*bc80*/  HMMA.16816.F32 R36, R108.reuse, R112, R36 ;  /* 0x000000706c24723c */ /* 0x042fec0000001824 */
[C---:B------:R-:W-:Y:S06]  /*bc90*/  HMMA.16816.F32 R40, R108.reuse, R114, R40 ;  /* 0x000000726c28723c */ /* 0x040fec0000001828 */
[C---:B--2---:R-:W-:Y:S06]  /*bca0*/  HMMA.16816.F32 R44, R108.reuse, R116, R44 ;  /* 0x000000746c2c723c */ /* 0x044fec000000182c */
[C---:B------:R-:W-:Y:S06]  /*bcb0*/  HMMA.16816.F32 R48, R108.reuse, R118, R48 ;  /* 0x000000766c30723c */ /* 0x040fec0000001830 */
[C---:B----4-:R-:W-:Y:S06]  /*bcc0*/  HMMA.16816.F32 R52, R108.reuse, R120, R52 ;  /* 0x000000786c34723c */ /* 0x050fec0000001834 */
[C---:B------:R-:W-:Y:S06]  /*bcd0*/  HMMA.16816.F32 R56, R108.reuse, R122, R56 ;  /* 0x0000007a6c38723c */ /* 0x040fec0000001838 */
[C---:B------:R-:W-:Y:S06]  /*bce0*/  HMMA.16816.F32 R60, R108.reuse, R124, R60 ;  /* 0x0000007c6c3c723c */ /* 0x040fec000000183c */
[----:B------:R-:W-:Y:S01]  /*bcf0*/  HMMA.16816.F32 R64, R108, R126, R64 ;  /* 0x0000007e6c40723c */ /* 0x000fe20000001840 */
[----:B------:R-:W-:Y:S11]  /*bd00*/  @!UPT UIADD3 URZ, URZ, URZ, URZ ;  /* 0x0000003f3f3ff290 */ /* 0x000ff6000fffe03f */
[----:B------:R-:W-:Y:S01]  /*bd10*/  @!UPT UIADD3 URZ, URZ, URZ, URZ ;  /* 0x0000003f3f3ff290 */ /* 0x000fe2000fffe03f */
[----:B------:R-:W-:Y:S11]  /*bd20*/  @!P2 BRA `(.L_x_5334) ;  /* 0x000000080070a947 */ /* 0x000ff60003800000 */
[----:B------:R-:W1:Y:S08]  /*bd30*/  LDC R0, c[0x0][0x248] ;  /* 0x00009200ff007b82 */ /* 0x000e700000000800 */
[----:B------:R-:W2:Y:S08]  /*bd40*/  @!P1 LDC R106, c[0x0][0x24c] ;  /* 0x00009300ff6a9b82 */ /* 0x000eb00000000800 */
[----:B------:R-:W3:Y:S01]  /*bd50*/  @!P1 LDC R104, c[0x0][0x24c] ;  /* 0x00009300ff689b82 */ /* 0x000ee20000000800 */
[----:B-1----:R-:W-:Y:S04]  /*bd60*/  LEA R108, -R0, RZ, 0x7 ;  /* 0x000000ff006c7211 */ /* 0x002fe800078e39ff */
[----:B------:R-:W-:Y:S01]  /*bd70*/  SHF.R.S32.HI R105, RZ, 0x1f, R108 ;  /* 0x0000001fff697819 */ /* 0x000fe2000001146c */
[----:B------:R-:W-:Y:S06]  /*bd80*/  @!P0 BRA `(.L_x_5335) ;  /* 0x0000000000f88947 */ /* 0x000fec0003800000 */
[----:B------:R-:W1:Y:S01]  /*bd90*/  LDC R2, c[0x0][0x380] ;  /* 0x0000e000ff027b82 */ /* 0x000e620000000800 */
[----:B------:R-:W-:Y:S05]  /*bda0*/  SHF.L.U32 R111, R181, 0x7, RZ ;  /* 0x00000007b56f7819 */ /* 0x000fea00000006ff */
[C---:B------:R-:W-:Y:S02]  /*bdb0*/  VIADD R109, R111.reuse, 0xffffff00 ;  /* 0xffffff006f6d7836 */ /* 0x040fe40000000000 */
[----:B------:R-:W-:Y:S05]  /*bdc0*/  VIADD R111, R111, 0xffffff80 ;  /* 0xffffff806f6f7836 */ /* 0x000fea0000000000 */
[----:B------:R-:W-:Y:S02]  /*bdd0*/  IABS R107, R111 ;  /* 0x0000006f006b7213 */ /* 0x000fe40000000000 */
[-C--:B-1----:R-:W-:Y:S02]  /*bde0*/  IABS R100, R2.reuse ;  /* 0x0000000200647213 */ /* 0x082fe40000000000 */
[-C--:B------:R-:W-:Y:S02]  /*bdf0*/  LOP3.LUT R111, R111, R2.reuse, RZ, 0x3c, !PT ;  /* 0x000000026f6f7212 */ /* 0x080fe400078e3cff */
[----:B------:R-:W1:Y:S10]  /*be00*/  I2F.RP R105, R100 ;  /* 0x0000006400697306 */ /* 0x000e740000209400 */
[----:B-1----:R-:W1:Y:S02]  /*be10*/  MUFU.RCP R102, R105 ;  /* 0x0000006900667308 */ /* 0x002e640000001000 */
[----:B-1----:R-:W-:Y:S01]  /*be20*/  VIADD R112, R102, 0xffffffe ;  /* 0x0ffffffe66707836 */ /* 0x002fe20000000000 */
[----:B------:R-:W-:Y:S02]  /*be30*/  IABS R102, R109 ;  /* 0x0000006d00667213 */ /* 0x000fe40000000000 */
[-C--:B------:R-:W-:Y:S05]  /*be40*/  LOP3.LUT R109, R109, R2.reuse, RZ, 0x3c, !PT ;  /* 0x000000026d6d7212 */ /* 0x080fea00078e3cff */
[----:B------:R-:W1:Y:S01]  /*be50*/  F2I.FTZ.U32.TRUNC.NTZ R113, R112 ;  /* 0x0000007000717305 */ /* 0x000e62000021f000 */
[----:B------:R-:W-:Y:S02]  /*be60*/  ISETP.GE.AND P2, PT, R109, RZ, PT ;  /* 0x000000ff6d00720c */ /* 0x000fe40003f46270 */
[----:B------:R-:W-:Y:S01]  /*be70*/  LOP3.LUT R109, RZ, R2, RZ, 0x33, !PT ;  /* 0x00000002ff6d7212 */ /* 0x000fe200078e33ff */
[--C-:B-1----:R-:W-:Y:S01]  /*be80*/  IMAD.MOV R103, RZ, RZ, -R113.reuse ;  /* 0x000000ffff677224 */ /* 0x102fe200078e0a71 */
[----:B------:R-:W-:Y:S03]  /*be90*/  MOV R112, RZ ;  /* 0x000000ff00707202 */ /* 0x000fe60000000f00 */
[----:B------:R-:W-:Y:S04]  /*bea0*/  IMAD R110, R103, R100, RZ ;  /* 0x00000064676e7224 */ /* 0x000fe800078e02ff */
[----:B------:R-:W-:Y:S06]  /*beb0*/  IMAD.HI.U32 R110, R113, R110, R112 ;  /* 0x0000006e716e7227 */ /* 0x000fec00078e0070 */
[C---:B------:R-:W-:Y:S04]  /*bec0*/  IMAD.HI.U32 R108, R110.reuse, R102, RZ ;  /* 0x000000666e6c7227 */ /* 0x040fe800078e00ff */
[----:B------:R-:W-:Y:S04]  /*bed0*/  IMAD.HI.U32 R110, R110, R107, RZ ;  /* 0x0000006b6e6e7227 */ /* 0x000fe800078e00ff */
[----:B------:R-:W-:Y:S02]  /*bee0*/  IMAD.MOV R103, RZ, RZ, -R108 ;  /* 0x000000ffff677224 */ /* 0x000fe400078e0a6c */
[----:B------:R-:W-:Y:S02]  /*bef0*/  IMAD.MOV R105, RZ, RZ, -R110 ;  /* 0x000000ffff697224 */ /* 0x000fe400078e0a6e */
[C---:B------:R-:W-:Y:S02]  /*bf00*/  IMAD R102, R100.reuse, R103, R102 ;  /* 0x0000006764667224 */ /* 0x040fe400078e0266 */
[C---:B------:R-:W-:Y:S03]  /*bf10*/  IMAD R107, R100.reuse, R105, R107 ;  /* 0x00000069646b7224 */ /* 0x040fe600078e026b */
[C---:B------:R-:W-:Y:S02]  /*bf20*/  ISETP.GT.U32.AND P3, PT, R100.reuse, R102, PT ;  /* 0x000000666400720c */ /* 0x040fe40003f64070 */
[----:B------:R-:W-:Y:S11]  /*bf30*/  ISETP.GT.U32.AND P4, PT, R100, R107, PT ;  /* 0x0000006b6400720c */ /* 0x000ff60003f84070 */
[-C--:B------:R-:W-:Y:S01]  /*bf40*/  @!P3 IADD3 R102, R102, -R100.reuse, RZ ;  /* 0x800000646666b210 */ /* 0x080fe20007ffe0ff */
[----:B------:R-:W-:Y:S01]  /*bf50*/  @!P3 VIADD R108, R108, 0x1 ;  /* 0x000000016c6cb836 */ /* 0x000fe20000000000 */
[----:B------:R-:W-:Y:S01]  /*bf60*/  ISETP.GE.AND P3, PT, R111, RZ, PT ;  /* 0x000000ff6f00720c */ /* 0x000fe20003f66270 */
[----:B------:R-:W-:Y:S01]  /*bf70*/  @!P4 IMAD.IADD R107, R107, 0x1, -R100 ;  /* 0x000000016b6bc824 */ /* 0x000fe200078e0a64 */
[-C--:B------:R-:W-:Y:S02]  /*bf80*/  ISETP.GE.U32.AND P5, PT, R102, R100.reuse, PT ;  /* 0x000000646600720c */ /* 0x080fe40003fa6070 */
[----:B------:R-:W-:Y:S02]  /*bf90*/  @!P4 IADD3 R110, R110, 0x1, RZ ;  /* 0x000000016e6ec810 */ /* 0x000fe40007ffe0ff */
[----:B------:R-:W-:Y:S02]  /*bfa0*/  ISETP.GE.U32.AND P6, PT, R107, R100, PT ;  /* 0x000000646b00720c */ /* 0x000fe40003fc6070 */
[----:B------:R-:W1:Y:S01]  /*bfb0*/  LDC R100, c[0x0][0x24c] ;  /* 0x00009300ff647b82 */ /* 0x000e620000000800 */
[----:B------:R-:W-:Y:S06]  /*bfc0*/  ISETP.NE.AND P4, PT, R2, RZ, PT ;  /* 0x000000ff0200720c */ /* 0x000fec0003f85270 */
[----:B------:R-:W-:Y:S04]  /*bfd0*/  @P5 VIADD R108, R108, 0x1 ;  /* 0x000000016c6c5836 */ /* 0x000fe80000000000 */
[----:B------:R-:W-:Y:S01]  /*bfe0*/  @P6 VIADD R110, R110, 0x1 ;  /* 0x000000016e6e6836 */ /* 0x000fe20000000000 */
[----:B------:R-:W-:Y:S03]  /*bff0*/  @!P2 IADD3 R108, -R108, RZ, RZ ;  /* 0x000000ff6c6ca210 */ /* 0x000fe60007ffe1ff */
[----:B------:R-:W-:Y:S01]  /*c000*/  @!P3 IMAD.MOV R110, RZ, RZ, -R110 ;  /* 0x000000ffff6eb224 */ /* 0x000fe200078e0a6e */
[C---:B------:R-:W-:Y:S04]  /*c010*/  SEL R103, R109.reuse, R108, !P4 ;  /* 0x0000006c6d677207 */ /* 0x040fe80006000000 */
[----:B------:R-:W-:Y:S02]  /*c020*/  SEL R109, R109, R110, !P4 ;  /* 0x0000006e6d6d7207 */ /* 0x000fe40006000000 */
[-C--:B------:R-:W-:Y:S02]  /*c030*/  LEA R114, P3, R103, R186.reuse, 0x2 ;  /* 0x000000ba67727211 */ /* 0x080fe400078610ff */
[----:B------:R-:W-:Y:S02]  /*c040*/  LEA R112, P2, R109, R186, 0x2 ;  /* 0x000000ba6d707211 */ /* 0x000fe400078410ff */
[-C--:B------:R-:W-:Y:S02]  /*c050*/  LEA.HI.X.SX32 R115, R103, R187.reuse, 0x2, P3 ;  /* 0x000000bb67737211 */ /* 0x080fe400018f16ff */
[C---:B------:R-:W-:Y:S01]  /*c060*/  LEA.HI.X.SX32 R113, R109.reuse, R187, 0x2, P2 ;  /* 0x000000bb6d717211 */ /* 0x040fe200010f16ff */
[----:B------:R-:W-:Y:S02]  /*c070*/  IMAD.IADD R109, R109, 0x1, -R103 ;  /* 0x000000016d6d7824 */ /* 0x000fe400078e0a67 */
[----:B------:R-:W4:Y:S01]  /*c080*/  LDG.E R105, desc[UR10][R114.64] ;  /* 0x0000000a72697981 */ /* 0x000f22000c1e1900 */
[----:B------:R-:W5:Y:S01]  /*c090*/  LDC.64 R102, c[0x0][0x230] ;  /* 0x00008c00ff667b82 */ /* 0x000f620000000a00 */
[----:B------:R-:W-:Y:S02]  /*c0a0*/  IMAD R109, R109, R2, -0x80 ;  /* 0xffffff806d6d7424 */ /* 0x000fe400078e0202 */
[----:B------:R-:W4:Y:S03]  /*c0b0*/  LDG.E R108, desc[UR10][R112.64] ;  /* 0x0000000a706c7981 */ /* 0x000f26000c1e1900 */
[----:B------:R-:W-:Y:S05]  /*c0c0*/  SHF.R.S32.HI R107, RZ, 0x1f, R109 ;  /* 0x0000001fff6b7819 */ /* 0x000fea000001146d */
[----:B------:R-:W-:Y:S04]  /*c0d0*/  IMAD R107, R107, R0, RZ ;  /* 0x000000006b6b7224 */ /* 0x000fe800078e02ff */
[C---:B-1----:R-:W-:Y:S01]  /*c0e0*/  IMAD R107, R109.reuse, R100, R107 ;  /* 0x000000646d6b7224 */ /* 0x042fe200078e026b */
[----:B----4-:R-:W-:Y:S01]  /*c0f0*/  IADD3 R105, -R108, R105, RZ ;  /* 0x000000696c697210 */ /* 0x010fe20007ffe1ff */
[----:B------:R-:W-:Y:S03]  /*c100*/  IMAD.WIDE.U32 R108, R109, R0, RZ ;  /* 0x000000006d6c7225 */ /* 0x000fe600078e00ff */
[----:B------:R-:W-:Y:S01]  /*c110*/  SHF.R.S32.HI R111, RZ, 0x1f, R105 ;  /* 0x0000001fff6f7819 */ /* 0x000fe20000011469 */
[----:B------:R-:W-:Y:S04]  /*c120*/  IMAD.IADD R109, R109, 0x1, R107 ;  /* 0x000000016d6d7824 */ /* 0x000fe800078e026b */
[-C--:B-----5:R-:W-:Y:S02]  /*c130*/  IMAD R2, R111, R102.reuse, RZ ;  /* 0x000000666f027224 */ /* 0x0a0fe400078e02ff */
[C---:B------:R-:W-:Y:S04]  /*c140*/  IMAD.WIDE.U32 R108, R105.reuse, R102, R108 ;  /* 0x00000066696c7225 */ /* 0x040fe800078e006c */
[----:B------:R-:W-:Y:S05]  /*c150*/  IMAD R2, R105, R103, R2 ;  /* 0x0000006769027224 */ /* 0x000fea00078e0202 */
[----:B------:R-:W-:Y:S07]  /*c160*/  IADD3 R105, R109, R2, RZ ;  /* 0x000000026d697210 */ /* 0x000fee0007ffe0ff */
.L_x_5335:
[----:B------:R1:W-:Y:S01]  /*c170*/  @P1 STS.128 [R182+0x2000], RZ ;  /* 0x002000ffb6001388 */ /* 0x0003e20000000c00 */
[C---:B------:R-:W-:Y:S01]  /*c180*/  LEA R118, P3, R108.reuse, R192, 0x1 ;  /* 0x000000c06c767211 */ /* 0x040fe200078608ff */
[----:B------:R-:W4:Y:S01]  /*c190*/  @!P1 LDC R102, c[0x0][0x24c] ;  /* 0x00009300ff669b82 */ /* 0x000f220000000800 */
[-C--:B------:R-:W-:Y:S01]  /*c1a0*/  @!P1 IADD3 R103, P2, R177, R108.reuse, RZ ;  /* 0x0000006cb1679210 */ /* 0x080fe20007f5e0ff */
[----:B------:R-:W-:Y:S01]  /*c1b0*/  @!P1 IMAD.MOV.U32 R114, RZ, RZ, R108 ;  /* 0x000000ffff729224 */ /* 0x000fe200078e006c */
[--C-:B------:R-:W-:Y:S01]  /*c1c0*/  LEA.HI.X R119, R108, R191, R105.reuse, 0x1, P3 ;  /* 0x000000bf6c777211 */ /* 0x100fe200018f0c69 */
[--C-:B------:R-:W-:Y:S01]  /*c1d0*/  @!P1 IMAD.MOV.U32 R115, RZ, RZ, R105.reuse ;  /* 0x000000ffff739224 */ /* 0x100fe200078e0069 */
[----:B------:R-:W-:Y:S01]  /*c1e0*/  @!P1 LEA R107, P3, R0, R108, 0x5 ;  /* 0x0000006c006b9211 */ /* 0x000fe200078628ff */
[----:B------:R-:W-:Y:S01]  /*c1f0*/  @!P1 IMAD.X R2, R176, 0x1, R105, P2 ;  /* 0x00000001b0029824 */ /* 0x000fe200010e0669 */
[CC--:B------:R-:W-:Y:S01]  /*c200*/  @!P1 LEA R120, P2, R103.reuse, R192.reuse, 0x1 ;  /* 0x000000c067789211 */ /* 0x0c0fe200078408ff */
[----:B------:R-:W-:Y:S01]  /*c210*/  @!PT LDS RZ, [RZ] ;  /* 0x00000000fffff984 */ /* 0x000fe20000000800 */
[----:B------:R-:W-:Y:S01]  /*c220*/  @!PT LDS RZ, [RZ] ;  /* 0x00000000fffff984 */ /* 0x000fe20000000800 */
[----:B------:R-:W-:Y:S01]  /*c230*/  @!PT LDS RZ, [RZ] ;  /* 0x00000000fffff984 */ /* 0x000fe20000000800 */
[----:B------:R-:W-:Y:S01]  /*c240*/  @!P1 LDGSTS.E.BYPASS.LTC128B.128 [R182+0x2000], desc[UR10][R118.64] ;  /* 0x0200000076b69fae */ /* 0x000fe2000b901d4a */
[----:B------:R-:W5:Y:S01]  /*c250*/  @!P1 LDC R100, c[0x0][0x24c] ;  /* 0x00009300ff649b82 */ /* 0x000f620000000800 */
[C---:B--2---:R-:W-:Y:S01]  /*c260*/  @!P1 LEA.HI.X R106, R0.reuse, R105, R106, 0x5, P3 ;  /* 0x00000069006a9211 */ /* 0x044fe200018f2c6a */
[----:B------:R-:W-:Y:S01]  /*c270*/  @!P1 IMAD.WIDE.U32 R114, R0, 0x30, R114 ;  /* 0x0000003000729825 */ /* 0x000fe200078e0072 */
[----:B------:R1:W-:Y:S02]  /*c280*/  @P1 STS.128 [R182+0x2800], RZ ;  /* 0x002800ffb6001388 */ /* 0x0003e40000000c00 */
[-C--:B------:R-:W-:Y:S01]  /*c290*/  @!P1 LEA.HI.X R121, R103, R191.reuse, R2, 0x1, P2 ;  /* 0x000000bf67799211 */ /* 0x080fe200010f0c02 */
[----:B---3--:R-:W-:Y:S01]  /*c2a0*/  @!P1 IMAD R104, R104, 0x30, RZ ;  /* 0x0000003068689824 */ /* 0x008fe200078e02ff */
[CC--:B------:R-:W-:Y:S01]  /*c2b0*/  @!P1 LEA R116, P2, R107.reuse, R192.reuse, 0x1 ;  /* 0x000000c06b749211 */ /* 0x0c0fe200078408ff */
[----:B------:R-:W2:Y:S01]  /*c2c0*/  @!P1 LDC R103, c[0x0][0x24c] ;  /* 0x00009300ff679b82 */ /* 0x000ea20000000800 */
[----:B------:R-:W-:Y:S01]  /*c2d0*/  @!P1 LEA R122, P3, R114, R192, 0x1 ;  /* 0x000000c0727a9211 */ /* 0x000fe200078608ff */
[----:B------:R-:W-:Y:S01]  /*c2e0*/  @!PT LDS RZ, [RZ] ;  /* 0x00000000fffff984 */ /* 0x000fe20000000800 */
[----:B------:R-:W-:Y:S01]  /*c2f0*/  @!PT LDS RZ, [RZ] ;  /* 0x00000000fffff984 */ /* 0x000fe20000000800 */
[----:B------:R-:W-:Y:S01]  /*c300*/  @!PT LDS RZ, [RZ] ;  /* 0x00000000fffff984 */ /* 0x000fe20000000800 */
[----:B------:R3:W-:Y:S01]  /*c310*/  @!P1 LDGSTS.E.BYPASS.LTC128B.128 [R182+0x2800], desc[UR10][R120.64] ;  /* 0x0280000078b69fae */ /* 0x0007e2000b901d4a */
[-C--:B------:R-:W-:Y:S01]  /*c320*/  @!P1 LEA.HI.X R117, R107, R191.reuse, R106, 0x1, P2 ;  /* 0x000000bf6b759211 */ /* 0x080fe200010f0c6a */
[----:B------:R-:W-:Y:S01]  /*c330*/  @!P1 IMAD.IADD R104, R104, 0x1, R115 ;  /* 0x0000000168689824 */ /* 0x000fe200078e0273 */
[----:B------:R-:W-:Y:S01]  /*c340*/  @!P1 LEA R106, P2, R0, R108, 0x6 ;  /* 0x0000006c006a9211 */ /* 0x000fe200078430ff */
[----:B------:R1:W-:Y:S01]  /*c350*/  @P1 STS.128 [R182+0x3000], RZ ;  /* 0x003000ffb6001388 */ /* 0x0003e20000000c00 */
[----:B------:R-:W-:Y:S01]  /*c360*/  @!P1 IMAD.MOV.U32 R112, RZ, RZ, R108 ;  /* 0x000000ffff709224 */ /* 0x000fe200078e006c */
[----:B------:R-:W1:Y:S01]  /*c370*/  @!P1 LDC R2, c[0x0][0x24c] ;  /* 0x00009300ff029b82 */ /* 0x000e620000000800 */
[----:B------:R-:W-:Y:S01]  /*c380*/  @!P1 LEA.HI.X R123, R114, R191, R104, 0x1, P3 ;  /* 0x000000bf727b9211 */ /* 0x000fe200018f0c68 */
[----:B------:R-:W-:Y:S01]  /*c390*/  @!PT LDS RZ, [RZ] ;  /* 0x00000000fffff984 */ /* 0x000fe20000000800 */
[----:B------:R-:W-:Y:S01]  /*c3a0*/  @!PT LDS RZ, [RZ] ;  /* 0x00000000fffff984 */ /* 0x000fe20000000800 */
[----:B------:R-:W-:Y:S01]  /*c3b0*/  @!PT LDS RZ, [RZ] ;  /* 0x00000000fffff984 */ /* 0x000fe20000000800 */
[----:B------:R1:W-:Y:S01]  /*c3c0*/  @!P1 LDGSTS.E.BYPASS.LTC128B.128 [R182+0x3000], desc[UR10][R116.64] ;  /* 0x0300000074b69fae */ /* 0x0003e2000b901d4a */
[----:B------:R-:W-:Y:S01]  /*c3d0*/  @!P1 IMAD.MOV.U32 R113, RZ, RZ, R105 ;  /* 0x000000ffff719224 */ /* 0x000fe200078e0069 */
[-C--:B------:R-:W-:Y:S01]  /*c3e0*/  @!P1 MOV R109, R105.reuse ;  /* 0x00000069006d9202 */ /* 0x080fe20000000f00 */
[----:B------:R-:W-:Y:S01]  /*c3f0*/  @!P1 IMAD.MOV.U32 R110, RZ, RZ, R108 ;  /* 0x000000ffff6e9224 */ /* 0x000fe200078e006c */
[----:B------:R1:W-:Y:S01]  /*c400*/  @P1 STS.128 [R182+0x3800], RZ ;  /* 0x003800ffb6001388 */ /* 0x0003e20000000c00 */
[C---:B------:R-:W-:Y:S03]  /*c410*/  @!P1 IMAD.WIDE.U32 R112, R0.reuse, 0x50, R112 ;  /* 0x0000005000709825 */ /* 0x040fe600078e0070 */
[----:B------:R-:W-:Y:S01]  /*c420*/  @!PT LDS RZ, [RZ] ;  /* 0x00000000fffff984 */ /* 0x000fe20000000800 */
[----:B------:R-:W-:Y:S01]  /*c430*/  @!PT LDS RZ, [RZ] ;  /* 0x00000000fffff984 */ /* 0x000fe20000000800 */
[----:B------:R-:W-:Y:S01]  /*c440*/  @!PT LDS RZ, [RZ] ;  /* 0x00000000fffff984 */ /* 0x000fe20000000800 */
[----:B------:R1:W-:Y:S01]  /*c450*/  @!P1 LDGSTS.E.BYPASS.LTC128B.128 [R182+0x3800], desc[UR10][R122.64] ;  /* 0x038000007ab69fae */ /* 0x0003e2000b901d4a */
[----:B------:R-:W-:Y:S01]  /*c460*/  @!P1 IMAD.WIDE.U32 R108, R0, 0x70, R108 ;  /* 0x00000070006c9825 */ /* 0x000fe200078e006c */
[-C--:B------:R-:W-:Y:S02]  /*c470*/  @!P1 LEA R114, P4, R112, R192.reuse, 0x1 ;  /* 0x000000c070729211 */ /* 0x080fe400078808ff */
[----:B------:R1:W-:Y:S01]  /*c480*/  @P1 STS.128 [R182+0x4000], RZ ;  /* 0x004000ffb6001388 */ /* 0x0003e20000000c00 */
[----:B------:R-:W-:Y:S02]  /*c490*/  @!P1 IMAD.MOV.U32 R111, RZ, RZ, R105 ;  /* 0x000000ffff6f9224 */ /* 0x000fe400078e0069 */
[----:B------:R-:W-:Y:S04]  /*c4a0*/  @!P1 IMAD.WIDE.U32 R110, R0, 0x60, R110 ;  /* 0x00000060006e9825 */ /* 0x000fe800078e006e */
[----:B-1----:R-:W-:Y:S01]  /*c4b0*/  @!P1 IMAD R107, R2, 0x70, RZ ;  /* 0x00000070026b9824 */ /* 0x002fe200078e02ff */
[----:B--2---:R-:W-:Y:S01]  /*c4c0*/  @!P1 LEA.HI.X R103, R0, R105, R103, 0x6, P2 ;  /* 0x0000006900679211 */ /* 0x004fe200010f3467 */
[----:B-----5:R-:W-:Y:S01]  /*c4d0*/  @!P1 IMAD R105, R100, 0x60, RZ ;  /* 0x0000006064699824 */ /* 0x020fe200078e02ff */
[CC--:B---3--:R-:W-:Y:S02]  /*c4e0*/  @!P1 LEA R120, P2, R106.reuse, R192.reuse, 0x1 ;  /* 0x000000c06a789211 */ /* 0x0c8fe400078408ff */
[----:B------:R-:W-:Y:S01]  /*c4f0*/  @!P1 IADD3 R107, R107, R109, RZ ;  /* 0x0000006d6b6b9210 */ /* 0x000fe20007ffe0ff */
[----:B------:R-:W-:Y:S01]  /*c500*/  @!P1 IMAD.IADD R105, R105, 0x1, R111 ;  /* 0x0000000169699824 */ /* 0x000fe200078e026f */
[-C--:B------:R-:W-:Y:S01]  /*c510*/  @!P1 LEA.HI.X R121, R106, R191.reuse, R103, 0x1, P2 ;  /* 0x000000bf6a799211 */ /* 0x080fe200010f0c67 */
[----:B----4-:R-:W-:Y:S01]  /*c520*/  @!P1 IMAD R103, R102, 0x50, RZ ;  /* 0x0000005066679824 */ /* 0x010fe200078e02ff */
[-C--:B------:R-:W-:Y:S02]  /*c530*/  @!P1 LEA R102, P3, R110, R192.reuse, 0x1 ;  /* 0x000000c06e669211 */ /* 0x080fe400078608ff */
[----:B------:R-:W-:Y:S01]  /*c540*/  @!P1 LEA R104, P2, R108, R192, 0x1 ;  /* 0x000000c06c689211 */ /* 0x000fe200078408ff */
[----:B------:R-:W-:Y:S01]  /*c550*/  @!PT LDS RZ, [RZ] ;  /* 0x00000000fffff984 */ /* 0x000fe20000000800 */
[----:B------:R-:W-:Y:S01]  /*c560*/  @!PT LDS RZ, [RZ] ;  /* 0x00000000fffff984 */ /* 0x000fe20000000800 */
[----:B------:R-:W-:Y:S01]  /*c570*/  @!PT LDS RZ, [RZ] ;  /* 0x00000000fffff984 */ /* 0x000fe20000000800 */
[----:B------:R1:W-:Y:S01]  /*c580*/  @!P1 LDGSTS.E.BYPASS.LTC128B.128 [R182+0x4000], desc[UR10][R120.64] ;  /* 0x0400000078b69fae */ /* 0x0003e2000b901d4a */
[----:B------:R-:W-:Y:S02]  /*c590*/  @!P1 IMAD.IADD R103, R103, 0x1, R113 ;  /* 0x0000000167679824 */ /* 0x000fe400078e0271 */
[----:B------:R-:W-:Y:S01]  /*c5a0*/  IMAD.MOV.U32 R192, RZ, RZ, R118 ;  /* 0x000000ffffc07224 */ /* 0x000fe200078e0076 */
[----:B------:R1:W-:Y:S02]  /*c5b0*/  @P1 STS.128 [R182+0x4800], RZ ;  /* 0x004800ffb6001388 */ /* 0x0003e40000000c00 */
[-C--:B------:R-:W-:Y:S02]  /*c5c0*/  @!P1 LEA.HI.X R115, R112, R191.reuse, R103, 0x1, P4 ;  /* 0x000000bf70739211 */ /* 0x080fe400020f0c67 */
[-C--:B------:R-:W-:Y:S02]  /*c5d0*/  @!P1 LEA.HI.X R103, R110, R191.reuse, R105, 0x1, P3 ;  /* 0x000000bf6e679211 */ /* 0x080fe400018f0c69 */
        /* <DEDUP_REMOVED lines=17> */
.L_x_5334:
[----:B------:R-:W-:Y:S01]  /*c6f0*/  FMNMX.FTZ R0, R4, R101, !PT ;  /* 0x0000006504007209 */ /* 0x000fe20007810000 */
[----:B-1----:R-:W-:Y:S01]  /*c700*/  LDSM.16.MT88.4 R112, [R165+0x6000] ;  /* 0x00600000a570783b */ /* 0x002fe20000004200 */
        /* <DEDUP_REMOVED lines=71> */
[----:B------:R-:W1:Y:S01]  /*cb80*/  LDSM.16.MT88.4 R108, [R166+0x6000] ;  /* 0x00600000a66c783b */ /* 0x000e620000004200 */
        /* <DEDUP_REMOVED lines=9> */
[----:B------:R-:W2:Y:S01]  /*cc20*/  MUFU.EX2 R100, R101 ;  /* 0x0000006500647308 */ /* 0x000ea20000000800 */
        /* <DEDUP_REMOVED lines=12> */
[----:B------:R-:W-:Y:S01]  /*ccf0*/  LDSM.16.MT88.4 R40, [R166+0x8000] ;  /* 0x00800000a628783b */ /* 0x000fe20000004200 */
[--C-:B------:R-:W-:Y:S01]  /*cd00*/  FFMA.FTZ R140, R47, UR4, -R103.reuse ;  /* 0x000000042f8c7c23 */ /* 0x100fe20008010867 */
[--C-:B------:R-:W-:Y:S03]  /*cd10*/  FFMA.FTZ R119, R14, UR4, -R103.reuse ;  /* 0x000000040e777c23 */ /* 0x100fe60008010867 */
[----:B------:R-:W-:Y:S01]  /*cd20*/  MUFU.EX2 R131, R131 ;  /* 0x0000008300837308 */ /* 0x000fe20000000800 */
[C---:B--2---:R-:W-:Y:S01]  /*cd30*/  FMUL.FTZ R12, R100.reuse, R92 ;  /* 0x0000005c640c7220 */ /* 0x044fe20000410000 */
[C---:B------:R-:W-:Y:S01]  /*cd40*/  FMUL.FTZ R68, R100.reuse, R68 ;  /* 0x0000004464447220 */ /* 0x040fe20000410000 */
[----:B------:R-:W-:Y:S01]  /*cd50*/  FMUL.FTZ R69, R100, R69 ;  /* 0x0000004564457220 */ /* 0x000fe20000410000 */
[--C-:B------:R-:W-:Y:S01]  /*cd60*/  FFMA.FTZ R5, R16, UR4, -R116.reuse ;  /* 0x0000000410057c23 */ /* 0x100fe20008010874 */
[----:B------:R-:W-:Y:S01]  /*cd70*/  LDSM.16.MT88.4 R44, [R165+0x8800] ;  /* 0x00880000a52c783b */ /* 0x000fe20000004200 */
[----:B------:R-:W-:Y:S01]  /*cd80*/  FMUL.FTZ R16, R100, R88 ;  /* 0x0000005864107220 */ /* 0x000fe20000410000 */
[--C-:B------:R-:W-:Y:S03]  /*cd90*/  FFMA.FTZ R123, R18, UR4, -R103.reuse ;  /* 0x00000004127b7c23 */ /* 0x100fe60008010867 */
[----:B------:R-:W2:Y:S01]  /*cda0*/  MUFU.EX2 R126, R126 ;  /* 0x0000007e007e7308 */ /* 0x000ea20000000800 */
[--C-:B------:R-:W-:Y:S01]  /*cdb0*/  FFMA.FTZ R124, R19, UR4, -R103.reuse ;  /* 0x00000004137c7c23 */ /* 0x100fe20008010867 */
[C---:B------:R-:W-:Y:S01]  /*cdc0*/  FMUL.FTZ R72, R100.reuse, R72 ;  /* 0x0000004864487220 */ /* 0x040fe20000410000 */
[C---:B------:R-:W-:Y:S01]  /*cdd0*/  FMUL.FTZ R73, R100.reuse, R73 ;  /* 0x0000004964497220 */ /* 0x040fe20000410000 */
[C---:B------:R-:W-:Y:S01]  /*cde0*/  FMUL.FTZ R76, R100.reuse, R76 ;  /* 0x0000004c644c7220 */ /* 0x040fe20000410000 */
[C---:B------:R-:W-:Y:S01]  /*cdf0*/  FMUL.FTZ R77, R100.reuse, R77 ;  /* 0x0000004d644d7220 */ /* 0x040fe20000410000 */
[C---:B------:R-:W-:Y:S01]  /*ce00*/  FMUL.FTZ R80, R100.reuse, R80 ;  /* 0x0000005064507220 */ /* 0x040fe20000410000 */
[----:B------:R-:W-:Y:S03]  /*ce10*/  FMUL.FTZ R81, R100, R81 ;  /* 0x0000005164517220 */ /* 0x000fe60000410000 */
[----:B------:R-:W-:Y:S01]  /*ce20*/  MUFU.EX2 R118, R118 ;  /* 0x0000007600767308 */ /* 0x000fe20000000800 */
[--C-:B------:R-:W-:Y:S01]  /*ce30*/  FFMA.FTZ R128, R6, UR4, -R103.reuse ;  /* 0x0000000406807c23 */ /* 0x100fe20008010867 */
[--C-:B------:R-:W-:Y:S01]  /*ce40*/  FFMA.FTZ R6, R17, UR4, -R116.reuse ;  /* 0x0000000411067c23 */ /* 0x100fe20008010874 */
[C---:B------:R-:W-:Y:S01]  /*ce50*/  FMUL.FTZ R17, R100.reuse, R89 ;  /* 0x0000005964117220 */ /* 0x040fe20000410000 */
[--C-:B------:R-:W-:Y:S01]  /*ce60*/  FFMA.FTZ R127, R7, UR4, -R103.reuse ;  /* 0x00000004077f7c23 */ /* 0x100fe20008010867 */
[--C-:B------:R-:W-:Y:S01]  /*ce70*/  FFMA.FTZ R7, R13, UR4, -R116.reuse ;  /* 0x000000040d077c23 */ /* 0x100fe20008010874 */
[----:B------:R-:W-:Y:S01]  /*ce80*/  FMUL.FTZ R13, R100, R93 ;  /* 0x0000005d640d7220 */ /* 0x000fe20000410000 */
[--C-:B------:R-:W-:Y:S03]  /*ce90*/  FFMA.FTZ R122, R8, UR4, -R116.reuse ;  /* 0x00000004087a7c23 */ /* 0x100fe60008010874 */
[----:B------:R-:W-:Y:S01]  /*cea0*/  MUFU.EX2 R128, R128 ;  /* 0x0000008000807308 */ /* 0x000fe20000000800 */
[----:B------:R-:W-:Y:S01]  /*ceb0*/  FMUL.FTZ R8, R100, R96 ;  /* 0x0000006064087220 */ /* 0x000fe20000410000 */
[----:B--2---:R-:W-:Y:S01]  /*cec0*/  F2FP.F16.F32.PACK_AB R96, R126, R131 ;  /* 0x000000837e60723e */ /* 0x004fe200000000ff */
[--C-:B------:R-:W-:Y:S01]  /*ced0*/  FFMA.FTZ R117, R9, UR4, -R116.reuse ;  /* 0x0000000409757c23 */ /* 0x100fe20008010874 */
[----:B------:R-:W-:Y:S01]  /*cee0*/  FMUL.FTZ R9, R100, R97 ;  /* 0x0000006164097220 */ /* 0x000fe20000410000 */
[--C-:B------:R-:W-:Y:S01]  /*cef0*/  FFMA.FTZ R120, R10, UR4, -R103.reuse ;  /* 0x000000040a787c23 */ /* 0x100fe20008010867 */
[--C-:B------:R-:W-:Y:S01]  /*cf00*/  FFMA.FTZ R121, R11, UR4, -R103.reuse ;  /* 0x000000040b797c23 */ /* 0x100fe20008010867 */
[----:B------:R-:W-:Y:S03]  /*cf10*/  FMUL.FTZ R102, R3, UR4 ;  /* 0x0000000403667c20 */ /* 0x000fe60008410000 */
[----:B------:R-:W2:Y:S01]  /*cf20*/  MUFU.EX2 R127, R127 ;  /* 0x0000007f007f7308 */ /* 0x000ea20000000800 */
[--C-:B------:R-:W-:Y:S01]  /*cf30*/  FFMA.FTZ R125, R20, UR4, -R116.reuse ;  /* 0x00000004147d7c23 */ /* 0x100fe20008010874 */
[----:B------:R-:W-:Y:S01]  /*cf40*/  FMUL.FTZ R20, R100, R84 ;  /* 0x0000005464147220 */ /* 0x000fe20000410000 */
[--C-:B------:R-:W-:Y:S01]  /*cf50*/  FFMA.FTZ R130, R22, UR4, -R103.reuse ;  /* 0x0000000416827c23 */ /* 0x100fe20008010867 */
[--C-:B------:R-:W-:Y:S01]  /*cf60*/  FFMA.FTZ R129, R23, UR4, -R103.reuse ;  /* 0x0000000417817c23 */ /* 0x100fe20008010867 */
[--C-:B------:R-:W-:Y:S01]  /*cf70*/  FFMA.FTZ R132, R27, UR4, -R103.reuse ;  /* 0x000000041b847c23 */ /* 0x100fe20008010867 */
[--C-:B------:R-:W-:Y:S01]  /*cf80*/  FFMA.FTZ R141, R48, UR4, -R116.reuse ;  /* 0x00000004308d7c23 */ /* 0x100fe20008010874 */
[--C-:B------:R-:W-:Y:S03]  /*cf90*/  FFMA.FTZ R48, R49, UR4, -R116.reuse ;  /* 0x0000000431307c23 */ /* 0x100fe60008010874 */
[----:B------:R-:W3:Y:S01]  /*cfa0*/  MUFU.EX2 R3, R102 ;  /* 0x0000006600037308 */ /* 0x000ee20000000800 */
        /* <DEDUP_REMOVED lines=8> */
[----:B--2---:R-:W-:Y:S01]  /*d030*/  F2FP.F16.F32.PACK_AB R97, R127, R128 ;  /* 0x000000807f61723e */ /* 0x004fe200000000ff */
[----:B------:R-:W-:Y:S01]  /*d040*/  FFMA.FTZ R58, R59, UR4, -R103 ;  /* 0x000000043b3a7c23 */ /* 0x000fe20008010867 */
[----:B------:R-:W-:Y:S01]  /*d050*/  FFMA.FTZ R131, R100, R193, R131 ;  /* 0x000000c164837223 */ /* 0x000fe20000010083 */
[----:B------:R-:W-:Y:S01]  /*d060*/  ISETP.GT.AND P1, PT, R181, 0x1, PT ;  /* 0x00000001b500780c */ /* 0x000fe20003f24270 */
[----:B------:R-:W-:Y:S01]  /*d070*/  FFMA.FTZ R60, R60, UR4, -R116 ;  /* 0x000000043c3c7c23 */ /* 0x000fe20008010874 */
[----:B------:R-:W-:Y:S01]  /*d080*/  FFMA.FTZ R63, R63, UR4, -R103 ;  /* 0x000000043f3f7c23 */ /* 0x000fe20008010867 */
[----:B------:R-:W-:Y:S03]  /*d090*/  FADD.FTZ R131, R126, R131 ;  /* 0x000000837e837221 */ /* 0x000fe60000010000 */
[----:B------:R-:W2:Y:S01]  /*d0a0*/  MUFU.EX2 R117, R117 ;  /* 0x0000007500757308 */ /* 0x000ea20000000800 */
[C---:B---3--:R-:W-:Y:S01]  /*d0b0*/  FMUL.FTZ R14, R3.reuse, R94 ;  /* 0x0000005e030e7220 */ /* 0x048fe20000410000 */
[C---:B------:R-:W-:Y:S01]  /*d0c0*/  FMUL.FTZ R18, R3.reuse, R90 ;  /* 0x0000005a03127220 */ /* 0x040fe20000410000 */
[C---:B------:R-:W-:Y:S01]  /*d0d0*/  FMUL.FTZ R19, R3.reuse, R91 ;  /* 0x0000005b03137220 */ /* 0x040fe20000410000 */
[C---:B------:R-:W-:Y:S01]  /*d0e0*/  FMUL.FTZ R10, R3.reuse, R98 ;  /* 0x00000062030a7220 */ /* 0x040fe20000410000 */
[----:B------:R-:W-:Y:S01]  /*d0f0*/  LDSM.16.MT88.4 R88, [R168+0x6800] ;  /* 0x00680000a858783b */ /* 0x000fe20000004200 */
[----:B------:R-:W-:Y:S01]  /*d100*/  FMUL.FTZ R11, R3, R99 ;  /* 0x00000063030b7220 */ /* 0x000fe20000410000 */
[----:B------:R-:W-:Y:S03]  /*d110*/  FFMA.FTZ R102, R15, UR4, -R103 ;  /* 0x000000040f667c23 */ /* 0x000fe60008010867 */
[----:B------:R-:W-:Y:S01]  /*d120*/  MUFU.EX2 R120, R120 ;  /* 0x0000007800787308 */ /* 0x000fe20000000800 */
[C---:B------:R-:W-:Y:S01]  /*d130*/  FMUL.FTZ R15, R3.reuse, R95 ;  /* 0x0000005f030f7220 */ /* 0x040fe20000410000 */
[C---:B------:R-:W-:Y:S01]  /*d140*/  FMUL.FTZ R70, R3.reuse, R70 ;  /* 0x0000004603467220 */ /* 0x040fe20000410000 */
[C---:B------:R-:W-:Y:S01]  /*d150*/  FMUL.FTZ R71, R3.reuse, R71 ;  /* 0x0000004703477220 */ /* 0x040fe20000410000 */
[C---:B------:R-:W-:Y:S01]  /*d160*/  FMUL.FTZ R74, R3.reuse, R74 ;  /* 0x0000004a034a7220 */ /* 0x040fe20000410000 */
[----:B------:R-:W3:Y:S01]  /*d170*/  LDSM.16.MT88.4 R92, [R164+0x6000] ;  /* 0x00600000a45c783b */ /* 0x000ee20000004200 */
[C---:B------:R-:W-:Y:S01]  /*d180*/  FMUL.FTZ R75, R3.reuse, R75 ;  /* 0x0000004b034b7220 */ /* 0x040fe20000410000 */
[----:B------:R-:W-:Y:S03]  /*d190*/  FMUL.FTZ R22, R3, R86 ;  /* 0x0000005603167220 */ /* 0x000fe60000410000 */
[----:B------:R-:W4:Y:S01]  /*d1a0*/  MUFU.EX2 R121, R121 ;  /* 0x0000007900797308 */ /* 0x000f220000000800 */
[----:B--2---:R-:W-:Y:S01]  /*d1b0*/  F2FP.F16.F32.PACK_AB R98, R117, R122 ;  /* 0x0000007a7562723e */ /* 0x004fe200000000ff */
[C---:B------:R-:W-:Y:S01]  /*d1c0*/  FMUL.FTZ R23, R3.reuse, R87 ;  /* 0x0000005703177220 */ /* 0x040fe20000410000 */
[C---:B------:R-:W-:Y:S01]  /*d1d0*/  FMUL.FTZ R78, R3.reuse, R78 ;  /* 0x0000004e034e7220 */ /* 0x040fe20000410000 */
[C---:B------:R-:W-:Y:S01]  /*d1e0*/  FMUL.FTZ R79, R3.reuse, R79 ;  /* 0x0000004f034f7220 */ /* 0x040fe20000410000 */
[C---:B------:R-:W-:Y:S01]  /*d1f0*/  FMUL.FTZ R82, R3.reuse, R82 ;  /* 0x0000005203527220 */ /* 0x040fe20000410000 */
[C---:B------:R-:W-:Y:S01]  /*d200*/  FMUL.FTZ R83, R3.reuse, R83 ;  /* 0x0000005303537220 */ /* 0x040fe20000410000 */
[----:B------:R-:W-:Y:S03]  /*d210*/  FFMA.FTZ R128, R3, R194, R128 ;  /* 0x000000c203807223 */ /* 0x000fe60000010080 */
[----:B------:R-:W2:Y:S01]  /*d220*/  MUFU.EX2 R7, R7 ;  /* 0x0000000700077308 */ /* 0x000ea20000000800 */
[----:B------:R-:W-:Y:S01]  /*d230*/  FADD.FTZ R122, R122, R131 ;  /* 0x000000837a7a7221 */ /* 0x000fe20000010000 */
[----:B------:R-:W-:Y:S01]  /*d240*/  MOV R101, R2 ;  /* 0x0000000200657202 */ /* 0x000fe20000000f00 */
[----:B------:R-:W-:Y:S02]  /*d250*/  FADD.FTZ R127, R127, R128 ;  /* 0x000000807f7f7221 */ /* 0x000fe40000010000 */
[----:B------:R-:W-:Y:S05]  /*d260*/  FADD.FTZ R117, R117, R122 ;  /* 0x0000007a75757221 */ /* 0x000fea0000010000 */
[----:B------:R-:W-:Y:S01]  /*d270*/  MUFU.EX2 R119, R119 ;  /* 0x0000007700777308 */ /* 0x000fe20000000800 */
[----:B----4-:R-:W-:Y:S09]  /*d280*/  F2FP.F16.F32.PACK_AB R99, R121, R120 ;  /* 0x000000787963723e */ /* 0x010ff200000000ff */
[----:B------:R-:W4:Y:S01]  /*d290*/  MUFU.EX2 R102, R102 ;  /* 0x0000006600667308 */ /* 0x000f220000000800 */
[C---:B------:R-:W-:Y:S05]  /*d2a0*/  HMMA.16816.F32 R8, R96.reuse, R104, R8 ;  /* 0x000000686008723c */ /* 0x040fea0000001808 */
[C---:B--2---:R-:W-:Y:S01]  /*d2b0*/  F2FP.F16.F32.PACK_AB R84, R7.reuse, R118 ;  /* 0x000000760754723e */ /* 0x044fe200000000ff */
[C---:B------:R-:W-:Y:S03]  /*d2c0*/  HMMA.16816.F32 R12, R96.reuse, R106, R12 ;  /* 0x0000006a600c723c */ /* 0x040fe6000000180c */
[----:B------:R-:W-:Y:S01]  /*d2d0*/  MUFU.EX2 R5, R5 ;  /* 0x0000000500057308 */ /* 0x000fe20000000800 */
[----:B------:R-:W2:Y:S01]  /*d2e0*/  LDSM.16.MT88.4 R104, [R166+0x6800] ;  /* 0x00680000a668783b */ /* 0x000ea20000004200 */
[----:B------:R-:W-:Y:S01]  /*d2f0*/  FADD.FTZ R118, R118, R117 ;  /* 0x0000007576767221 */ /* 0x000fe20000010000 */
[C---:B-1----:R-:W-:Y:S07]  /*d300*/  HMMA.16816.F32 R68, R96.reuse, R108, R68 ;  /* 0x0000006c6044723c */ /* 0x042fee0000001844 */
[----:B------:R-:W1:Y:S01]  /*d310*/  MUFU.EX2 R6, R6 ;  /* 0x0000000600067308 */ /* 0x000e620000000800 */
[----:B------:R-:W-:Y:S01]  /*d320*/  FADD.FTZ R118, R7, R118 ;  /* 0x0000007607767221 */ /* 0x000fe20000010000 */
[C---:B------:R-:W-:Y:S08]  /*d330*/  HMMA.16816.F32 R16, R96.reuse, R110, R16 ;  /* 0x0000006e6010723c */ /* 0x040ff00000001810 */
[----:B------:R-:W-:Y:S03]  /*d340*/  MUFU.EX2 R123, R123 ;  /* 0x0000007b007b7308 */ /* 0x000fe60000000800 */
[--C-:B------:R-:W-:Y:S01]  /*d350*/  FFMA.FTZ R108, R21, UR4, -R116.reuse ;  /* 0x00000004156c7c23 */ /* 0x100fe20008010874 */
[C---:B------:R-:W-:Y:S03]  /*d360*/  HMMA.16816.F32 R72, R96.reuse, R112, R72 ;  /* 0x000000706048723c */ /* 0x040fe60000001848 */
[----:B------:R-:W-:Y:S01]  /*d370*/  FMUL.FTZ R21, R100, R85 ;  /* 0x0000005564157220 */ /* 0x000fe20000410000 */
[----:B----4-:R-:W-:Y:S02]  /*d380*/  F2FP.F16.F32.PACK_AB R85, R102, R119 ;  /* 0x000000776655723e */ /* 0x010fe400000000ff */
[----:B------:R4:W-:Y:S01]  /*d390*/  MUFU.EX2 R112, R108 ;  /* 0x0000006c00707308 */ /* 0x0009e20000000800 */
[----:B-1----:R-:W-:Y:S03]  /*d3a0*/  F2FP.F16.F32.PACK_AB R86, R6, R5 ;  /* 0x000000050656723e */ /* 0x002fe600000000ff */
[C---:B------:R-:W-:Y:S06]  /*d3b0*/  HMMA.16816.F32 R20, R96.reuse, R114, R20 ;  /* 0x000000726014723c */ /* 0x040fec0000001814 */
[----:B------:R-:W1:Y:S01]  /*d3c0*/  MUFU.EX2 R124, R124 ;  /* 0x0000007c007c7308 */ /* 0x000e620000000800 */
[C---:B---3--:R-:W-:Y:S09]  /*d3d0*/  HMMA.16816.F32 R76, R96.reuse, R92, R76 ;  /* 0x0000005c604c723c */ /* 0x048ff2000000184c */
[----:B------:R3:W-:Y:S01]  /*d3e0*/  MUFU.EX2 R113, R130 ;  /* 0x0000008200717308 */ /* 0x0007e20000000800 */
[----:B----4-:R-:W4:Y:S01]  /*d3f0*/  LDSM.16.MT88.4 R108, [R165+0x6800] ;  /* 0x00680000a56c783b */ /* 0x010f220000004200 */
[----:B------:R-:W-:Y:S03]  /*d400*/  HMMA.16816.F32 R80, R96, R94, R80 ;  /* 0x0000005e6050723c */ /* 0x000fe60000001850 */
[--C-:B------:R-:W-:Y:S05]  /*d410*/  FFMA.FTZ R115, R25, UR4, -R116.reuse ;  /* 0x0000000419737c23 */ /* 0x100fea0008010874 */
[----:B------:R5:W-:Y:S03]  /*d420*/  MUFU.EX2 R114, R129 ;  /* 0x0000008100727308 */ /* 0x000be60000000800 */
[----:B-1----:R-:W-:Y:S01]  /*d430*/  F2FP.F16.F32.PACK_AB R87, R124, R123 ;  /* 0x0000007b7c57723e */ /* 0x002fe200000000ff */
[----:B------:R-:W1:Y:S06]  /*d440*/  LDSM.16.MT88.4 R92, [R164+0x6800] ;  /* 0x00680000a45c783b */ /* 0x000e6c0000004200 */
[----:B------:R-:W4:Y:S01]  /*d450*/  MUFU.EX2 R125, R125 ;  /* 0x0000007d007d7308 */ /* 0x000f220000000800 */
[C---:B------:R-:W-:Y:S01]  /*d460*/  HMMA.16816.F32 R8, R84.reuse, R88, R8 ;  /* 0x000000585408723c */ /* 0x040fe20000001808 */
[----:B------:R-:W-:Y:S04]  /*d470*/  LDSM.16.MT88.4 R96, [R166+0x7000] ;  /* 0x00700000a660783b */ /* 0x000fe80000004200 */
[--C-:B---3--:R-:W-:Y:S01]  /*d480*/  FFMA.FTZ R130, R24, UR4, -R116.reuse ;  /* 0x0000000418827c23 */ /* 0x108fe20008010874 */
[C---:B------:R-:W-:Y:S03]  /*d490*/  HMMA.16816.F32 R12, R84.reuse, R90, R12 ;  /* 0x0000005a540c723c */ /* 0x040fe6000000180c */
[----:B------:R-:W-:Y:S01]  /*d4a0*/  MUFU.EX2 R115, R115 ;  /* 0x0000007300737308 */ /* 0x000fe20000000800 */
[----:B------:R-:W3:Y:S01]  /*d4b0*/  LDSM.16.MT88.4 R88, [R168+0x7000] ;  /* 0x00700000a858783b */ /* 0x000ee20000004200 */
[--C-:B-----5:R-:W-:Y:S01]  /*d4c0*/  FFMA.FTZ R129, R26, UR4, -R103.reuse ;  /* 0x000000041a817c23 */ /* 0x120fe20008010867 */
[C---:B--2---:R-:W-:Y:S07]  /*d4d0*/  HMMA.16816.F32 R68, R84.reuse, R104, R68 ;  /* 0x000000685444723c */ /* 0x044fee0000001844 */
[----:B------:R-:W2:Y:S01]  /*d4e0*/  MUFU.EX2 R130, R130 ;  /* 0x0000008200827308 */ /* 0x000ea20000000800 */
[----:B----4-:R-:W-:Y:S01]  /*d4f0*/  F2FP.F16.F32.PACK_AB R24, R112, R125 ;  /* 0x0000007d7018723e */ /* 0x010fe200000000ff */
[C---:B------:R-:W-:Y:S08]  /*d500*/  HMMA.16816.F32 R16, R84.reuse, R106, R16 ;  /* 0x0000006a5410723c */ /* 0x040ff00000001810 */
[----:B------:R-:W-:Y:S01]  /*d510*/  MUFU.EX2 R129, R129 ;  /* 0x0000008100817308 */ /* 0x000fe20000000800 */
[C---:B------:R-:W-:Y:S03]  /*d520*/  HMMA.16816.F32 R72, R84.reuse, R108, R72 ;  /* 0x0000006c5448723c */ /* 0x040fe60000001848 */
[--C-:B------:R-:W-:Y:S01]  /*d530*/  FFMA.FTZ R104, R28, UR4, -R116.reuse ;  /* 0x000000041c687c23 */ /* 0x100fe20008010874 */
[--C-:B------:R-:W-:Y:S05]  /*d540*/  FFMA.FTZ R105, R29, UR4, -R116.reuse ;  /* 0x000000041d697c23 */ /* 0x100fea0008010874 */
[----:B------:R-:W4:Y:S02]  /*d550*/  MUFU.EX2 R132, R132 ;  /* 0x0000008400847308 */ /* 0x000f240000000800 */
[--C-:B------:R-:W-:Y:S01]  /*d560*/  FFMA.FTZ R106, R30, UR4, -R103.reuse ;  /* 0x000000041e6a7c23 */ /* 0x100fe20008010867 */
[C---:B------:R-:W-:Y:S03]  /*d570*/  HMMA.16816.F32 R20, R84.reuse, R110, R20 ;  /* 0x0000006e5414723c */ /* 0x040fe60000001814 */
[--C-:B------:R-:W-:Y:S01]  /*d580*/  FFMA.FTZ R107, R31, UR4, -R103.reuse ;  /* 0x000000041f6b7c23 */ /* 0x100fe20008010867 */
[----:B------:R-:W-:Y:S01]  /*d590*/  F2FP.F16.F32.PACK_AB R25, R114, R113 ;  /* 0x000000717219723e */ /* 0x000fe200000000ff */
[----:B------:R-:W5:Y:S02]  /*d5a0*/  LDSM.16.MT88.4 R28, [R165+0x7000] ;  /* 0x00700000a51c783b */ /* 0x000f640000004200 */
[----:B------:R-:W-:Y:S01]  /*d5b0*/  MUFU.EX2 R104, R104 ;  /* 0x0000006800687308 */ /* 0x000fe20000000800 */
[C---:B-1----:R-:W-:Y:S03]  /*d5c0*/  HMMA.16816.F32 R76, R84.reuse, R92, R76 ;  /* 0x0000005c544c723c */ /* 0x042fe6000000184c */
[----:B--2---:R-:W-:Y:S01]  /*d5d0*/  F2FP.F16.F32.PACK_AB R26, R115, R130 ;  /* 0x00000082731a723e */ /* 0x004fe200000000ff */
[--C-:B------:R-:W-:Y:S02]  /*d5e0*/  FFMA.FTZ R109, R32, UR4, -R116.reuse ;  /* 0x00000004206d7c23 */ /* 0x100fe40008010874 */
[----:B------:R-:W-:Y:S03]  /*d5f0*/  HMMA.16816.F32 R80, R84, R94, R80 ;  /* 0x0000005e5450723c */ /* 0x000fe60000001850 */
[----:B------:R-:W1:Y:S01]  /*d600*/  MUFU.EX2 R105, R105 ;  /* 0x0000006900697308 */ /* 0x000e620000000800 */
[----:B------:R-:W2:Y:S01]  /*d610*/  LDSM.16.MT88.4 R84, [R164+0x7000] ;  /* 0x00700000a454783b */ /* 0x000ea20000004200 */
[----:B----4-:R-:W-:Y:S01]  /*d620*/  F2FP.F16.F32.PACK_AB R27, R132, R129 ;  /* 0x00000081841b723e */ /* 0x010fe200000000ff */
[--C-:B------:R-:W-:Y:S01]  /*d630*/  FFMA.FTZ R108, R33, UR4, -R116.reuse ;  /* 0x00000004216c7c23 */ /* 0x100fe20008010874 */
[--C-:B------:R-:W-:Y:S01]  /*d640*/  FFMA.FTZ R110, R34, UR4, -R103.reuse ;  /* 0x00000004226e7c23 */ /* 0x100fe20008010867 */
[--C-:B------:R-:W-:Y:S05]  /*d650*/  FFMA.FTZ R111, R35, UR4, -R103.reuse ;  /* 0x00000004236f7c23 */ /* 0x100fea0008010867 */
[----:B------:R-:W-:Y:S01]  /*d660*/  MUFU.EX2 R106, R106 ;  /* 0x0000006a006a7308 */ /* 0x000fe20000000800 */
[----:B------:R-:W4:Y:S01]  /*d670*/  LDSM.16.MT88.4 R32, [R168+0x7800] ;  /* 0x00780000a820783b */ /* 0x000f220000004200 */
[C---:B---3--:R-:W-:Y:S08]  /*d680*/  HMMA.16816.F32 R8, R24.reuse, R88, R8 ;  /* 0x000000581808723c */ /* 0x048ff00000001808 */
[----:B------:R-:W3:Y:S01]  /*d690*/  MUFU.EX2 R107, R107 ;  /* 0x0000006b006b7308 */ /* 0x000ee20000000800 */
[C---:B------:R-:W-:Y:S01]  /*d6a0*/  HMMA.16816.F32 R12, R24.reuse, R90, R12 ;  /* 0x0000005a180c723c */ /* 0x040fe2000000180c */
[----:B------:R-:W4:Y:S05]  /*d6b0*/  LDSM.16.MT88.4 R88, [R166+0x7800] ;  /* 0x00780000a658783b */ /* 0x000f2a0000004200 */
[C---:B------:R-:W-:Y:S03]  /*d6c0*/  HMMA.16816.F32 R68, R24.reuse, R96, R68 ;  /* 0x000000601844723c */ /* 0x040fe60000001844 */
[----:B------:R-:W-:Y:S01]  /*d6d0*/  MUFU.EX2 R109, R109 ;  /* 0x0000006d006d7308 */ /* 0x000fe20000000800 */
[----:B------:R-:W-:Y:S02]  /*d6e0*/  LDSM.16.MT88.4 R92, [R168+0x9800] ;  /* 0x00980000a85c783b */ /* 0x000fe40000004200 */
[C---:B------:R-:W-:Y:S07]  /*d6f0*/  HMMA.16816.F32 R16, R24.reuse, R98, R16 ;  /* 0x000000621810723c */ /* 0x040fee0000001810 */
[----:B------:R-:W3:Y:S01]  /*d700*/  MUFU.EX2 R108, R108 ;  /* 0x0000006c006c7308 */ /* 0x000ee20000000800 */
[--C-:B------:R-:W-:Y:S01]  /*d710*/  FFMA.FTZ R97, R36, UR4, -R116.reuse ;  /* 0x0000000424617c23 */ /* 0x100fe20008010874 */
[C---:B-----5:R-:W-:Y:S08]  /*d720*/  HMMA.16816.F32 R72, R24.reuse, R28, R72 ;  /* 0x0000001c1848723c */ /* 0x060ff00000001848 */
[----:B------:R-:W-:Y:S01]  /*d730*/  MUFU.EX2 R110, R110 ;  /* 0x0000006e006e7308 */ /* 0x000fe20000000800 */
[C---:B------:R-:W-:Y:S01]  /*d740*/  HMMA.16816.F32 R20, R24.reuse, R30, R20 ;  /* 0x0000001e1814723c */ /* 0x040fe20000001814 */
[----:B------:R-:W5:Y:S02]  /*d750*/  LDSM.16.MT88.4 R28, [R165+0x7800] ;  /* 0x00780000a51c783b */ /* 0x000f640000004200 */
[--C-:B------:R-:W-:Y:S03]  /*d760*/  FFMA.FTZ R96, R37, UR4, -R116.reuse ;  /* 0x0000000425607c23 */ /* 0x100fe60008010874 */
[C---:B--2---:R-:W-:Y:S03]  /*d770*/  HMMA.16816.F32 R76, R24.reuse, R84, R76 ;  /* 0x00000054184c723c */ /* 0x044fe6000000184c */
[----:B------:R-:W2:Y:S02]  /*d780*/  MUFU.EX2 R111, R111 ;  /* 0x0000006f006f7308 */ /* 0x000ea40000000800 */
[--C-:B------:R-:W-:Y:S01]  /*d790*/  FFMA.FTZ R98, R38, UR4, -R103.reuse ;  /* 0x0000000426627c23 */ /* 0x100fe20008010867 */
[----:B------:R-:W-:Y:S01]  /*d7a0*/  HMMA.16816.F32 R80, R24, R86, R80 ;  /* 0x000000561850723c */ /* 0x000fe20000001850 */
[----:B------:R-:W-:Y:S06]  /*d7b0*/  LDSM.16.MT88.4 R84, [R165+0x9800] ;  /* 0x00980000a554783b */ /* 0x000fec0000004200 */
[----:B------:R-:W-:Y:S01]  /*d7c0*/  MUFU.EX2 R97, R97 ;  /* 0x0000006100617308 */ /* 0x000fe20000000800 */
[----:B------:R-:W-:Y:S03]  /*d7d0*/  FFMA.FTZ R99, R39, UR4, -R103 ;  /* 0x0000000427637c23 */ /* 0x000fe60008010867 */
[----:B-1----:R-:W-:Y:S01]  /*d7e0*/  F2FP.F16.F32.PACK_AB R24, R105, R104 ;  /* 0x000000686918723e */ /* 0x002fe200000000ff */
[----:B------:R-:W1:Y:S05]  /*d7f0*/  LDSM.16.MT88.4 R36, [R164+0x7800] ;  /* 0x00780000a424783b */ /* 0x000e6a0000004200 */
[----:B------:R-:W1:Y:S01]  /*d800*/  MUFU.EX2 R96, R96 ;  /* 0x0000006000607308 */ /* 0x000e620000000800 */
[----:B---3--:R-:W-:Y:S02]  /*d810*/  F2FP.F16.F32.PACK_AB R25, R107, R106 ;  /* 0x0000006a6b19723e */ /* 0x008fe400000000ff */
[----:B------:R-:W-:Y:S02]  /*d820*/  F2FP.F16.F32.PACK_AB R26, R108, R109 ;  /* 0x0000006d6c1a723e */ /* 0x000fe400000000ff */
[----:B--2---:R-:W-:Y:S05]  /*d830*/  F2FP.F16.F32.PACK_AB R27, R111, R110 ;  /* 0x0000006e6f1b723e */ /* 0x004fea00000000ff */
[----:B------:R-:W-:Y:S02]  /*d840*/  MUFU.EX2 R98, R98 ;  /* 0x0000006200627308 */ /* 0x000fe40000000800 */
[C---:B----4-:R-:W-:Y:S08]  /*d850*/  HMMA.16816.F32 R8, R24.reuse, R32, R8 ;  /* 0x000000201808723c */ /* 0x050ff00000001808 */
[----:B------:R-:W2:Y:S01]  /*d860*/  MUFU.EX2 R99, R99 ;  /* 0x0000006300637308 */ /* 0x000ea20000000800 */
[C---:B------:R-:W-:Y:S01]  /*d870*/  HMMA.16816.F32 R12, R24.reuse, R34, R12 ;  /* 0x00000022180c723c */ /* 0x040fe2000000180c */
[----:B------:R-:W3:Y:S05]  /*d880*/  LDSM.16.MT88.4 R32, [R168+0x8000] ;  /* 0x00800000a820783b */ /* 0x000eea0000004200 */
[C---:B------:R-:W-:Y:S03]  /*d890*/  HMMA.16816.F32 R68, R24.reuse, R88, R68 ;  /* 0x000000581844723c */ /* 0x040fe60000001844 */
[----:B------:R-:W4:Y:S03]  /*d8a0*/  MUFU.EX2 R134, R134 ;  /* 0x0000008600867308 */ /* 0x000f260000000800 */
[C---:B------:R-:W-:Y:S01]  /*d8b0*/  HMMA.16816.F32 R16, R24.reuse, R90, R16 ;  /* 0x0000005a1810723c */ /* 0x040fe20000001810 */
[----:B------:R-:W-:Y:S06]  /*d8c0*/  LDSM.16.MT88.4 R88, [R166+0x9800] ;  /* 0x00980000a658783b */ /* 0x000fec0000004200 */
[----:B------:R-:W-:Y:S01]  /*d8d0*/  MUFU.EX2 R135, R135 ;  /* 0x0000008700877308 */ /* 0x000fe20000000800 */
[C---:B-----5:R-:W-:Y:S09]  /*d8e0*/  HMMA.16816.F32 R72, R24.reuse, R28, R72 ;  /* 0x0000001c1848723c */ /* 0x060ff20000001848 */
[----:B------:R-:W5:Y:S01]  /*d8f0*/  MUFU.EX2 R136, R136 ;  /* 0x0000008800887308 */ /* 0x000f620000000800 */
[C---:B------:R-:W-:Y:S01]  /*d900*/  HMMA.16816.F32 R20, R24.reuse, R30, R20 ;  /* 0x0000001e1814723c */ /* 0x040fe20000001814 */
[----:B------:R-:W3:Y:S05]  /*d910*/  LDSM.16.MT88.4 R28, [R165+0x8000] ;  /* 0x00800000a51c783b */ /* 0x000eea0000004200 */
[C---:B-1----:R-:W-:Y:S03]  /*d920*/  HMMA.16816.F32 R76, R24.reuse, R36, R76 ;  /* 0x00000024184c723c */ /* 0x042fe6000000184c */
[----:B------:R-:W-:Y:S03]  /*d930*/  MUFU.EX2 R137, R137 ;  /* 0x0000008900897308 */ /* 0x000fe60000000800 */
[----:B------:R-:W-:Y:S01]  /*d940*/  HMMA.16816.F32 R80, R24, R38, R80 ;  /* 0x000000261850723c */ /* 0x000fe20000001850 */
[----:B------:R-:W1:Y:S06]  /*d950*/  LDSM.16.MT88.4 R36, [R164+0x8000] ;  /* 0x00800000a424783b */ /* 0x000e6c0000004200 */
[----:B------:R-:W1:Y:S01]  /*d960*/  MUFU.EX2 R138, R138 ;  /* 0x0000008a008a7308 */ /* 0x000e620000000800 */
[----:B------:R-:W-:Y:S03]  /*d970*/  F2FP.F16.F32.PACK_AB R24, R96, R97 ;  /* 0x000000616018723e */ /* 0x000fe600000000ff */
[----:B--2---:R-:W-:Y:S06]  /*d980*/  F2FP.F16.F32.PACK_AB R25, R99, R98 ;  /* 0x000000626319723e */ /* 0x004fec00000000ff */
[----:B------:R-:W-:Y:S01]  /*d990*/  MUFU.EX2 R139, R139 ;  /* 0x0000008b008b7308 */ /* 0x000fe20000000800 */
[----:B----4-:R-:W-:Y:S02]  /*d9a0*/  F2FP.F16.F32.PACK_AB R26, R134, R133 ;  /* 0x00000085861a723e */ /* 0x010fe400000000ff */
[----:B-----5:R-:W-:Y:S07]  /*d9b0*/  F2FP.F16.F32.PACK_AB R27, R136, R135 ;  /* 0x00000087881b723e */ /* 0x020fee00000000ff */
[----:B------:R-:W2:Y:S01]  /*d9c0*/  MUFU.EX2 R140, R140 ;  /* 0x0000008c008c7308 */ /* 0x000ea20000000800 */
[C---:B---3--:R-:W-:Y:S06]  /*d9d0*/  HMMA.16816.F32 R8, R24.reuse, R32, R8 ;  /* 0x000000201808723c */ /* 0x048fec0000001808 */
[C---:B------:R-:W-:Y:S01]  /*d9e0*/  HMMA.16816.F32 R12, R24.reuse, R34, R12 ;  /* 0x00000022180c723c */ /* 0x040fe2000000180c */
[----:B------:R-:W3:Y:S02]  /*d9f0*/  LDSM.16.MT88.4 R32, [R168+0x8800] ;  /* 0x00880000a820783b */ /* 0x000ee40000004200 */
[----:B------:R-:W-:Y:S03]  /*da00*/  MUFU.EX2 R141, R141 ;  /* 0x0000008d008d7308 */ /* 0x000fe60000000800 */
[C---:B------:R-:W-:Y:S07]  /*da10*/  HMMA.16816.F32 R68, R24.reuse, R40, R68 ;  /* 0x000000281844723c */ /* 0x040fee0000001844 */
[----:B------:R-:W4:Y:S01]  /*da20*/  MUFU.EX2 R48, R48 ;  /* 0x0000003000307308 */ /* 0x000f220000000800 */
[C---:B------:R-:W-:Y:S01]  /*da30*/  HMMA.16816.F32 R16, R24.reuse, R42, R16 ;  /* 0x0000002a1810723c */ /* 0x040fe20000001810 */
[----:B------:R-:W5:Y:S05]  /*da40*/  LDSM.16.MT88.4 R40, [R166+0x8800] ;  /* 0x00880000a628783b */ /* 0x000f6a0000004200 */
[C---:B------:R-:W-:Y:S03]  /*da50*/  HMMA.16816.F32 R72, R24.reuse, R28, R72 ;  /* 0x0000001c1848723c */ /* 0x040fe60000001848 */
[----:B------:R-:W-:Y:S03]  /*da60*/  MUFU.EX2 R49, R49 ;  /* 0x0000003100317308 */ /* 0x000fe60000000800 */
[C---:B------:R-:W-:Y:S07]  /*da70*/  HMMA.16816.F32 R20, R24.reuse, R30, R20 ;  /* 0x0000001e1814723c */ /* 0x040fee0000001814 */
[----:B------:R-:W3:Y:S01]  /*da80*/  MUFU.EX2 R50, R50 ;  /* 0x0000003200327308 */ /* 0x000ee20000000800 */
[----:B-1----:R-:W-:Y:S01]  /*da90*/  F2FP.F16.F32.PACK_AB R28, R138, R137 ;  /* 0x000000898a1c723e */ /* 0x002fe200000000ff */
[C---:B------:R-:W-:Y:S03]  /*daa0*/  HMMA.16816.F32 R76, R24.reuse, R36, R76 ;  /* 0x00000024184c723c */ /* 0x040fe6000000184c */
[----:B--2---:R-:W-:Y:S03]  /*dab0*/  F2FP.F16.F32.PACK_AB R29, R140, R139 ;  /* 0x0000008b8c1d723e */ /* 0x004fe600000000ff */
[----:B------:R-:W-:Y:S01]  /*dac0*/  HMMA.16816.F32 R80, R24, R38, R80 ;  /* 0x000000261850723c */ /* 0x000fe20000001850 */
[----:B------:R-:W1:Y:S01]  /*dad0*/  LDSM.16.MT88.4 R24, [R164+0x8800] ;  /* 0x00880000a418783b */ /* 0x000e620000004200 */
[----:B------:R2:W-:Y:S03]  /*dae0*/  MUFU.EX2 R3, R53 ;  /* 0x0000003500037308 */ /* 0x0005e60000000800 */
[----:B----4-:R-:W-:Y:S02]  /*daf0*/  F2FP.F16.F32.PACK_AB R30, R48, R141 ;  /* 0x0000008d301e723e */ /* 0x010fe400000000ff */
[----:B---3--:R-:W-:Y:S02]  /*db00*/  F2FP.F16.F32.PACK_AB R31, R50, R49 ;  /* 0x00000031321f723e */ /* 0x008fe400000000ff */
[----:B------:R-:W-:Y:S03]  /*db10*/  LDSM.16.MT88.4 R36, [R166+0x9000] ;  /* 0x00900000a624783b */ /* 0x000fe60000004200 */
[----:B------:R-:W-:Y:S02]  /*db20*/  MUFU.EX2 R51, R51 ;  /* 0x0000003300337308 */ /* 0x000fe40000000800 */
[C---:B------:R-:W-:Y:S08]  /*db30*/  HMMA.16816.F32 R8, R28.reuse, R32, R8 ;  /* 0x000000201c08723c */ /* 0x040ff00000001808 */
[----:B------:R-:W3:Y:S03]  /*db40*/  MUFU.EX2 R52, R52 ;  /* 0x0000003400347308 */ /* 0x000ee60000000800 */
[--C-:B--2---:R-:W-:Y:S01]  /*db50*/  FFMA.FTZ R53, R56, UR4, -R116.reuse ;  /* 0x0000000438357c23 */ /* 0x104fe20008010874 */
[C---:B------:R-:W-:Y:S01]  /*db60*/  HMMA.16816.F32 R12, R28.reuse, R34, R12 ;  /* 0x000000221c0c723c */ /* 0x040fe2000000180c */
[----:B------:R-:W2:Y:S05]  /*db70*/  LDSM.16.MT88.4 R32, [R168+0x9000] ;  /* 0x00900000a820783b */ /* 0x000eaa0000004200 */
[----:B------:R-:W4:Y:S01]  /*db80*/  MUFU.EX2 R54, R54 ;  /* 0x0000003600367308 */ /* 0x000f220000000800 */
[C---:B-----5:R-:W-:Y:S04]  /*db90*/  HMMA.16816.F32 R68, R28.reuse, R40, R68 ;  /* 0x000000281c44723c */ /* 0x060fe80000001844 */
[----:B------:R-:W-:Y:S02]  /*dba0*/  FFMA.FTZ R56, R57, UR4, -R116 ;  /* 0x0000000439387c23 */ /* 0x000fe40008010874 */
[C---:B------:R-:W-:Y:S03]  /*dbb0*/  HMMA.16816.F32 R16, R28.reuse, R42, R16 ;  /* 0x0000002a1c10723c */ /* 0x040fe60000001810 */
[----:B------:R-:W-:Y:S02]  /*dbc0*/  MUFU.EX2 R53, R53 ;  /* 0x0000003500357308 */ /* 0x000fe40000000800 */
[----:B------:R-:W-:Y:S01]  /*dbd0*/  FADD.FTZ R40, R120, R127 ;  /* 0x0000007f78287221 */ /* 0x000fe20000010000 */
[C---:B------:R-:W-:Y:S07]  /*dbe0*/  HMMA.16816.F32 R72, R28.reuse, R44, R72 ;  /* 0x0000002c1c48723c */ /* 0x040fee0000001848 */
[----:B------:R-:W5:Y:S01]  /*dbf0*/  MUFU.EX2 R56, R56 ;  /* 0x0000003800387308 */ /* 0x000f620000000800 */
[----:B------:R-:W-:Y:S01]  /*dc00*/  FADD.FTZ R40, R121, R40 ;  /* 0x0000002879287221 */ /* 0x000fe20000010000 */
[C---:B------:R-:W-:Y:S08]  /*dc10*/  HMMA.16816.F32 R20, R28.reuse, R46, R20 ;  /* 0x0000002e1c14723c */ /* 0x040ff00000001814 */
[----:B------:R-:W-:Y:S01]  /*dc20*/  MUFU.EX2 R55, R55 ;  /* 0x0000003700377308 */ /* 0x000fe20000000800 */
[C---:B-1----:R-:W-:Y:S03]  /*dc30*/  HMMA.16816.F32 R76, R28.reuse, R24, R76 ;  /* 0x000000181c4c723c */ /* 0x042fe6000000184c */
[----:B------:R-:W-:Y:S03]  /*dc40*/  FADD.FTZ R119, R119, R40 ;  /* 0x0000002877777221 */ /* 0x000fe60000010000 */
[----:B------:R-:W-:Y:S03]  /*dc50*/  HMMA.16816.F32 R80, R28, R26, R80 ;  /* 0x0000001a1c50723c */ /* 0x000fe60000001850 */
[----:B------:R-:W1:Y:S01]  /*dc60*/  MUFU.EX2 R58, R58 ;  /* 0x0000003a003a7308 */ /* 0x000e620000000800 */
[----:B------:R-:W2:Y:S01]  /*dc70*/  LDSM.16.MT88.4 R40, [R165+0x9000] ;  /* 0x00900000a528783b */ /* 0x000ea20000004200 */
[----:B---3--:R-:W-:Y:S01]  /*dc80*/  F2FP.F16.F32.PACK_AB R24, R52, R51 ;  /* 0x000000333418723e */ /* 0x008fe200000000ff */
[----:B------:R-:W-:Y:S01]  /*dc90*/  FADD.FTZ R102, R102, R119 ;  /* 0x0000007766667221 */ /* 0x000fe20000010000 */
[----:B----4-:R-:W-:Y:S01]  /*dca0*/  F2FP.F16.F32.PACK_AB R25, R54, R3 ;  /* 0x000000033619723e */ /* 0x010fe200000000ff */
[----:B------:R-:W-:Y:S05]  /*dcb0*/  FADD.FTZ R47, R5, R118 ;  /* 0x00000076052f7221 */ /* 0x000fea0000010000 */
[----:B------:R-:W-:Y:S01]  /*dcc0*/  MUFU.EX2 R44, R60 ;  /* 0x0000003c002c7308 */ /* 0x000fe20000000800 */
[----:B------:R-:W3:Y:S01]  /*dcd0*/  LDSM.16.MT88.4 R28, [R164+0x9000] ;  /* 0x00900000a41c783b */ /* 0x000ee20000004200 */
[----:B-----5:R-:W-:Y:S01]  /*dce0*/  F2FP.F16.F32.PACK_AB R26, R56, R53 ;  /* 0x00000035381a723e */ /* 0x020fe200000000ff */
[----:B------:R-:W-:Y:S01]  /*dcf0*/  FADD.FTZ R123, R123, R102 ;  /* 0x000000667b7b7221 */ /* 0x000fe20000010000 */
[----:B------:R-:W-:Y:S01]  /*dd00*/  FADD.FTZ R6, R6, R47 ;  /* 0x0000002f06067221 */ /* 0x000fe20000010000 */
[----:B------:R-:W-:Y:S01]  /*dd10*/  FFMA.FTZ R45, R61, UR4, -R116 ;  /* 0x000000043d2d7c23 */ /* 0x000fe20008010874 */
[----:B------:R-:W-:Y:S01]  /*dd20*/  FFMA.FTZ R46, R62, UR4, -R103 ;  /* 0x000000043e2e7c23 */ /* 0x000fe20008010867 */
[----:B------:R-:W-:Y:S01]  /*dd30*/  FADD.FTZ R124, R124, R123 ;  /* 0x0000007b7c7c7221 */ /* 0x000fe20000010000 */
[----:B------:R-:W-:Y:S01]  /*dd40*/  FADD.FTZ R125, R125, R6 ;  /* 0x000000067d7d7221 */ /* 0x000fe20000010000 */
[----:B-1----:R-:W-:Y:S01]  /*dd50*/  F2FP.F16.F32.PACK_AB R27, R58, R55 ;  /* 0x000000373a1b723e */ /* 0x002fe200000000ff */
[----:B------:R-:W-:Y:S01]  /*dd60*/  FFMA.FTZ R5, R64, UR4, -R116 ;  /* 0x0000000440057c23 */ /* 0x000fe20008010874 */
[----:B------:R-:W-:Y:S01]  /*dd70*/  FADD.FTZ R113, R113, R124 ;  /* 0x0000007c71717221 */ /* 0x000fe20000010000 */
[----:B------:R-:W-:Y:S01]  /*dd80*/  FADD.FTZ R125, R112, R125 ;  /* 0x0000007d707d7221 */ /* 0x000fe20000010000 */
[----:B------:R-:W-:Y:S01]  /*dd90*/  FFMA.FTZ R6, R66, UR4, -R103 ;  /* 0x0000000442067c23 */ /* 0x000fe20008010867 */
[----:B------:R-:W-:Y:S01]  /*dda0*/  FFMA.FTZ R116, R65, UR4, -R116 ;  /* 0x0000000441747c23 */ /* 0x000fe20008010874 */
[----:B------:R-:W-:Y:S01]  /*ddb0*/  FADD.FTZ R114, R114, R113 ;  /* 0x0000007172727221 */ /* 0x000fe20000010000 */
[C---:B--2---:R-:W-:Y:S01]  /*ddc0*/  HMMA.16816.F32 R8, R24.reuse, R32, R8 ;  /* 0x000000201808723c */ /* 0x044fe20000001808 */
[----:B------:R-:W1:Y:S04]  /*ddd0*/  MUFU.EX2 R45, R45 ;  /* 0x0000002d002d7308 */ /* 0x000e680000000800 */
[----:B------:R-:W-:Y:S01]  /*dde0*/  FADD.FTZ R130, R130, R125 ;  /* 0x0000007d82827221 */ /* 0x000fe20000010000 */
[C---:B------:R-:W-:Y:S05]  /*ddf0*/  HMMA.16816.F32 R12, R24.reuse, R34, R12 ;  /* 0x00000022180c723c */ /* 0x040fea000000180c */
[----:B------:R-:W-:Y:S01]  /*de00*/  MUFU.EX2 R46, R46 ;  /* 0x0000002e002e7308 */ /* 0x000fe20000000800 */
[----:B------:R-:W-:Y:S01]  /*de10*/  FADD.FTZ R129, R129, R114 ;  /* 0x0000007281817221 */ /* 0x000fe20000010000 */
[C---:B------:R-:W-:Y:S04]  /*de20*/  HMMA.16816.F32 R68, R24.reuse, R36, R68 ;  /* 0x000000241844723c */ /* 0x040fe80000001844 */
[----:B------:R-:W-:Y:S02]  /*de30*/  FFMA.FTZ R103, R67, UR4, -R103 ;  /* 0x0000000443677c23 */ /* 0x000fe40008010867 */
[C---:B------:R-:W-:Y:S02]  /*de40*/  HMMA.16816.F32 R16, R24.reuse, R38, R16 ;  /* 0x000000261810723c */ /* 0x040fe40000001810 */
[----:B------:R-:W2:Y:S03]  /*de50*/  MUFU.EX2 R7, R63 ;  /* 0x0000003f00077308 */ /* 0x000ea60000000800 */
[----:B-1----:R-:W-:Y:S01]  /*de60*/  F2FP.F16.F32.PACK_AB R32, R45, R44 ;  /* 0x0000002c2d20723e */ /* 0x002fe200000000ff */
[C---:B------:R-:W-:Y:S06]  /*de70*/  HMMA.16816.F32 R72, R24.reuse, R40, R72 ;  /* 0x000000281848723c */ /* 0x040fec0000001848 */
[----:B------:R-:W-:Y:S01]  /*de80*/  MUFU.EX2 R5, R5 ;  /* 0x0000000500057308 */ /* 0x000fe20000000800 */
[----:B------:R-:W-:Y:S01]  /*de90*/  FADD.FTZ R115, R115, R130 ;  /* 0x0000008273737221 */ /* 0x000fe20000010000 */
[C---:B------:R-:W-:Y:S03]  /*dea0*/  HMMA.16816.F32 R20, R24.reuse, R42, R20 ;  /* 0x0000002a1814723c */ /* 0x040fe60000001814 */
[----:B------:R-:W-:Y:S03]  /*deb0*/  FADD.FTZ R129, R132, R129 ;  /* 0x0000008184817221 */ /* 0x000fe60000010000 */
[C---:B---3--:R-:W-:Y:S02]  /*dec0*/  HMMA.16816.F32 R76, R24.reuse, R28, R76 ;  /* 0x0000001c184c723c */ /* 0x048fe4000000184c */
[----:B------:R-:W1:Y:S03]  /*ded0*/  MUFU.EX2 R116, R116 ;  /* 0x0000007400747308 */ /* 0x000e660000000800 */
[----:B------:R-:W-:Y:S01]  /*dee0*/  FADD.FTZ R104, R104, R115 ;  /* 0x0000007368687221 */ /* 0x000fe20000010000 */
[----:B------:R-:W-:Y:S01]  /*def0*/  HMMA.16816.F32 R80, R24, R30, R80 ;  /* 0x0000001e1850723c */ /* 0x000fe20000001850 */
[----:B------:R-:W3:Y:S05]  /*df00*/  LDSM.16.MT88.4 R24, [R164+0x9800] ;  /* 0x00980000a418783b */ /* 0x000eea0000004200 */
[----:B------:R-:W-:Y:S01]  /*df10*/  MUFU.EX2 R6, R6 ;  /* 0x0000000600067308 */ /* 0x000fe20000000800 */
[----:B------:R-:W-:Y:S01]  /*df20*/  FADD.FTZ R106, R106, R129 ;  /* 0x000000816a6a7221 */ /* 0x000fe20000010000 */
[----:B------:R-:W-:Y:S03]  /*df30*/  FADD.FTZ R104, R105, R104 ;  /* 0x0000006869687221 */ /* 0x000fe60000010000 */
[----:B--2---:R-:W-:Y:S05]  /*df40*/  F2FP.F16.F32.PACK_AB R33, R7, R46 ;  /* 0x0000002e0721723e */ /* 0x004fea00000000ff */
[----:B------:R-:W2:Y:S01]  /*df50*/  MUFU.EX2 R103, R103 ;  /* 0x0000006700677308 */ /* 0x000ea20000000800 */
[----:B------:R-:W-:Y:S01]  /*df60*/  FADD.FTZ R107, R107, R106 ;  /* 0x0000006a6b6b7221 */ /* 0x000fe20000010000 */
[----:B------:R-:W-:Y:S01]  /*df70*/  FADD.FTZ R109, R109, R104 ;  /* 0x000000686d6d7221 */ /* 0x000fe20000010000 */
[----:B-1----:R-:W-:Y:S02]  /*df80*/  F2FP.F16.F32.PACK_AB R34, R116, R5 ;  /* 0x000000057422723e */ /* 0x002fe400000000ff */
        /* <DEDUP_REMOVED lines=30> */
[----:B------:R-:W-:Y:S03]  /*e170*/  FADD.FTZ R52, R52, R51 ;  /* 0x0000003334347221 */ /* 0x000fe60000010000 */
[----:B------:R-:W-:Y:S03]  /*e180*/  FADD.FTZ R54, R54, R3 ;  /* 0x0000000336367221 */ /* 0x000fe60000010000 */
[----:B------:R-:W-:Y:S01]  /*e190*/  FADD.FTZ R53, R53, R52 ;  /* 0x0000003435357221 */ /* 0x000fe20000010000 */
[----:B------:R-:W-:Y:S01]  /*e1a0*/  FADD.FTZ R55, R55, R54 ;  /* 0x0000003637377221 */ /* 0x000fe20000010000 */
[----:B------:R-:W-:Y:S02]  /*e1b0*/  IADD3 R3, R181, -0x1, RZ ;  /* 0xffffffffb5037810 */ /* 0x000fe40007ffe0ff */
        /* <DEDUP_REMOVED lines=11> */
[----:B------:R-:W-:Y:S01]  /*e270*/  FADD.FTZ R194, R103, R6 ;  /* 0x0000000667c27221 */ /* 0x000fe20000010000 */
[----:B------:R-:W-:Y:S06]  /*e280*/  @P1 BRA `(.L_x_5336) ;  /* 0xffffffc800841947 */ /* 0x000fec000383ffff */
.L_x_5332:
[----:B------:R-:W1:Y:S01]  /*e290*/  SHFL.BFLY PT, R4, R193, 0x2, 0x1f ;  /* 0x0c401f00c1047f89 */ /* 0x000e6200000e0000 */
[----:B------:R-:W-:Y:S01]  /*e2a0*/  MOV R7, 0x3f800000 ;  /* 0x3f80000000077802 */ /* 0x000fe20000000f00 */
[----:B------:R-:W2:Y:S01]  /*e2b0*/  S2UR UR4, SR_CgaCtaId ;  /* 0x00000000000479c3 */ /* 0x000ea20000008800 */
[----:B------:R-:W-:Y:S01]  /*e2c0*/  IMAD.MOV.U32 R8, RZ, RZ, 0x3f800000 ;  /* 0x3f800000ff087424 */ /* 0x000fe200078e00ff */
[----:B------:R-:W3:Y:S01]  /*e2d0*/  SHFL.BFLY PT, R5, R194, 0x2, 0x1f ;  /* 0x0c401f00c2057f89 */ /* 0x000ee200000e0000 */
[----:B------:R-:W-:Y:S01]  /*e2e0*/  UMOV UR5, 0x400 ;  /* 0x0000040000057882 */ /* 0x000fe20000000000 */
[----:B-1----:R-:W-:Y:S02]  /*e2f0*/  FADD.FTZ R3, R4, R193 ;  /* 0x000000c104037221 */ /* 0x002fe40000010000 */
[----:B------:R-:W1:Y:S01]  /*e300*/  S2R R4, SR_TID.X ;  /* 0x0000000000047919 */ /* 0x000e620000002100 */
[----:B--2---:R-:W-:Y:S01]  /*e310*/  ULEA UR4, UR4, UR5, 0x18 ;  /* 0x0000000504047291 */ /* 0x004fe2000f8ec03f */
[----:B---3--:R-:W-:Y:S01]  /*e320*/  FADD.FTZ R10, R5, R194 ;  /* 0x000000c2050a7221 */ /* 0x008fe20000010000 */
        /* <DEDUP_REMOVED lines=17> */
[----:B------:R-:W-:Y:S02]  /*e440*/  LEA.HI R11, R3, R4, RZ, 0x5 ;  /* 0x00000004030b7211 */ /* 0x000fe400078f28ff */
[C---:B------:R-:W-:Y:S01]  /*e450*/  LOP3.LUT R9, R10.reuse, 0x1, RZ, 0xc0, !PT ;  /* 0x000000010a097812 */ /* 0x040fe200078ec0ff */
[----:B------:R-:W-:-:S03]  /*e460*/  IMAD.SHL.U32 R12, R10, 0x40, RZ ;  /* 0x000000400a0c7824 */ /* 0x000fc600078e00ff */
[----:B------:R-:W-:Y:S01]  /*e470*/  ISETP.NE.U32.AND P0, PT, R9, 0x1, PT ;  /* 0x000000010900780c */ /* 0x000fe20003f05070 */
        /* <DEDUP_REMOVED lines=18> */
[----:B--2---:R-:W-:Y:S01]  /*e5a0*/  FMUL.FTZ R99, R8, R99 ;  /* 0x0000006308637220 */ /* 0x004fe20000410000 */
[----:B------:R-:W-:Y:S01]  /*e5b0*/  R2P PR, R10, 0x6 ;  /* 0x000000060a007804 */ /* 0x000fe20000000000 */
[C---:B------:R-:W-:Y:S01]  /*e5c0*/  FMUL.FTZ R98, R8.reuse, R98 ;  /* 0x0000006208627220 */ /* 0x040fe20000410000 */
[----:B------:R-:W-:Y:S01]  /*e5d0*/  F2FP.F16.F32.PACK_AB R80, R7, R80 ;  /* 0x000000500750723e */ /* 0x000fe200000000ff */
[C---:B------:R-:W-:Y:S01]  /*e5e0*/  FMUL.FTZ R95, R8.reuse, R95 ;  /* 0x0000005f085f7220 */ /* 0x040fe20000410000 */
[----:B------:R-:W-:Y:S01]  /*e5f0*/  SHF.R.S32.HI R7, RZ, 0x5, R11 ;  /* 0x00000005ff077819 */ /* 0x000fe2000001140b */
[----:B------:R-:W-:Y:S01]  /*e600*/  FMUL.FTZ R94, R8, R94 ;  /* 0x0000005e085e7220 */ /* 0x000fe20000410000 */
[----:B------:R-:W-:Y:S01]  /*e610*/  LEA.HI R13, R12, R12, RZ, 0x1d ;  /* 0x0000000c0c0d7211 */ /* 0x000fe200078fe8ff */
[C---:B------:R-:W-:Y:S01]  /*e620*/  FMUL.FTZ R71, R8.reuse, R71 ;  /* 0x0000004708477220 */ /* 0x040fe20000410000 */
[----:B------:R-:W-:Y:S01]  /*e630*/  MOV R9, 0x10 ;  /* 0x0000001000097802 */ /* 0x000fe20000000f00 */
[----:B------:R-:W-:Y:S01]  /*e640*/  IMAD R14, R7, 0x200, R14 ;  /* 0x00000200070e7824 */ /* 0x000fe200078e020e */
[----:B------:R-:W-:Y:S01]  /*e650*/  MOV R12, 0x20 ;  /* 0x00000020000c7802 */ /* 0x000fe20000000f00 */
[----:B------:R-:W-:Y:S01]  /*e660*/  FMUL.FTZ R70, R8, R70 ;  /* 0x0000004608467220 */ /* 0x000fe20000410000 */
[----:B------:R-:W-:Y:S01]  /*e670*/  SEL R10, R9, 0xfffffff0, P0 ;  /* 0xfffffff0090a7807 */ /* 0x000fe20000000000 */
[----:B------:R-:W-:Y:S01]  /*e680*/  IMAD.U32 R13, R14, 0x2, R13 ;  /* 0x000000020e0d7824 */ /* 0x000fe200078e000d */
[----:B------:R-:W-:Y:S01]  /*e690*/  ISETP.NE.AND P0, PT, R180, -0x1, PT ;  /* 0xffffffffb400780c */ /* 0x000fe20003f05270 */
[C---:B------:R-:W-:Y:S01]  /*e6a0*/  FMUL.FTZ R91, R8.reuse, R91 ;  /* 0x0000005b085b7220 */ /* 0x040fe20000410000 */
        /* <DEDUP_REMOVED lines=9> */
[----:B------:R-:W-:Y:S01]  /*e740*/  F2FP.F16.F32.PACK_AB R96, R97, R96 ;  /* 0x000000606160723e */ /* 0x000fe200000000ff */
[----:B------:R-:W-:Y:S01]  /*e750*/  VIADD R15, R13, 0x40 ;  /* 0x000000400d0f7836 */ /* 0x000fe20000000000 */
[----:B------:R-:W-:Y:S01]  /*e760*/  F2FP.F16.F32.PACK_AB R98, R99, R98 ;  /* 0x000000626362723e */ /* 0x000fe200000000ff */
[----:B------:R-:W-:Y:S01]  /*e770*/  FMUL.FTZ R8, R8, R82 ;  /* 0x0000005208087220 */ /* 0x000fe20000410000 */
[----:B------:R-:W-:Y:S01]  /*e780*/  SEL R12, R12, 0xffffffe0, !P1 ;  /* 0xffffffe00c0c7807 */ /* 0x000fe20004800000 */
[C---:B------:R-:W-:Y:S01]  /*e790*/  IMAD.IADD R17, R13.reuse, 0x1, R10 ;  /* 0x000000010d117824 */ /* 0x040fe200078e020a */
[----:B------:R-:W-:Y:S01]  /*e7a0*/  @P2 IADD3 R15, R13, -0x40, RZ ;  /* 0xffffffc00d0f2810 */ /* 0x000fe20007ffe0ff */
[----:B------:R-:W-:Y:S01]  /*e7b0*/  STS [R13], R96 ;  /* 0x000000600d007388 */ /* 0x000fe20000000800 */
[----:B------:R-:W-:Y:S01]  /*e7c0*/  F2FP.F16.F32.PACK_AB R92, R93, R92 ;  /* 0x0000005c5d5c723e */ /* 0x000fe200000000ff */
[----:B------:R-:W-:Y:S01]  /*e7d0*/  ULDC.U8 UR4, c[0x0][0x3d8] ;  /* 0x0000f60000047ab9 */ /* 0x000fe20000000000 */
[----:B------:R-:W-:Y:S01]  /*e7e0*/  F2FP.F16.F32.PACK_AB R94, R95, R94 ;  /* 0x0000005e5f5e723e */ /* 0x000fe200000000ff */
[----:B------:R1:W-:Y:S01]  /*e7f0*/  STS [R13+0x400], R98 ;  /* 0x000400620d007388 */ /* 0x0003e20000000800 */
[----:B------:R-:W-:-:S02]  /*e800*/  IADD3 R19, R13, R12, RZ ;  /* 0x0000000c0d137210 */ /* 0x000fc40007ffe0ff */
[----:B------:R-:W-:Y:S01]  /*e810*/  F2FP.F16.F32.PACK_AB R68, R69, R68 ;  /* 0x000000444544723e */ /* 0x000fe200000000ff */
[----:B------:R-:W-:Y:S01]  /*e820*/  STS [R17], R92 ;  /* 0x0000005c11007388 */ /* 0x000fe20000000800 */
[----:B------:R-:W-:Y:S02]  /*e830*/  F2FP.F16.F32.PACK_AB R70, R71, R70 ;  /* 0x000000464746723e */ /* 0x000fe400000000ff */
[----:B------:R-:W-:Y:S01]  /*e840*/  F2FP.F16.F32.PACK_AB R83, R83, R8 ;  /* 0x000000085353723e */ /* 0x000fe200000000ff */
[----:B------:R2:W-:Y:S01]  /*e850*/  STS [R17+0x400], R94 ;  /* 0x0004005e11007388 */ /* 0x0005e20000000800 */
[----:B------:R-:W-:Y:S01]  /*e860*/  F2FP.F16.F32.PACK_AB R88, R89, R88 ;  /* 0x000000585958723e */ /* 0x000fe200000000ff */
[----:B------:R-:W4:Y:S01]  /*e870*/  @P0 LDC.64 R8, c[0x0][0x298] ;  /* 0x0000a600ff080b82 */ /* 0x000f220000000a00 */
[----:B------:R-:W-:Y:S01]  /*e880*/  F2FP.F16.F32.PACK_AB R90, R91, R90 ;  /* 0x0000005a5b5a723e */ /* 0x000fe200000000ff */
[----:B------:R-:W-:Y:S01]  /*e890*/  STS [R19], R68 ;  /* 0x0000004413007388 */ /* 0x000fe20000000800 */
[----:B------:R-:W-:-:S02]  /*e8a0*/  IADD3 R21, R17, R12, RZ ;  /* 0x0000000c11157210 */ /* 0x000fc40007ffe0ff */
[----:B------:R-:W-:Y:S01]  /*e8b0*/  F2FP.F16.F32.PACK_AB R72, R73, R72 ;  /* 0x000000484948723e */ /* 0x000fe200000000ff */
[----:B------:R5:W-:Y:S01]  /*e8c0*/  STS [R19+0x400], R70 ;  /* 0x0004004613007388 */ /* 0x000be20000000800 */
[----:B------:R-:W-:Y:S02]  /*e8d0*/  F2FP.F16.F32.PACK_AB R74, R75, R74 ;  /* 0x0000004a4b4a723e */ /* 0x000fe400000000ff */
[----:B------:R-:W-:Y:S01]  /*e8e0*/  F2FP.F16.F32.PACK_AB R84, R85, R84 ;  /* 0x000000545554723e */ /* 0x000fe200000000ff */
[----:B------:R-:W-:Y:S01]  /*e8f0*/  STS [R21], R88 ;  /* 0x0000005815007388 */ /* 0x000fe20000000800 */
[----:B------:R-:W-:Y:S02]  /*e900*/  F2FP.F16.F32.PACK_AB R86, R87, R86 ;  /* 0x000000565756723e */ /* 0x000fe400000000ff */
[----:B------:R-:W-:Y:S01]  /*e910*/  F2FP.F16.F32.PACK_AB R76, R77, R76 ;  /* 0x0000004c4d4c723e */ /* 0x000fe200000000ff */
[----:B------:R4:W-:Y:S01]  /*e920*/  STS [R21+0x400], R90 ;  /* 0x0004005a15007388 */ /* 0x0009e20000000800 */
[----:B-1----:R-:W-:Y:S01]  /*e930*/  IMAD.IADD R13, R10, 0x1, R15 ;  /* 0x000000010a0d7824 */ /* 0x002fe200078e020f */
[----:B------:R-:W-:Y:S01]  /*e940*/  F2FP.F16.F32.PACK_AB R78, R79, R78 ;  /* 0x0000004e4f4e723e */ /* 0x000fe200000000ff */
[----:B------:R-:W-:Y:S01]  /*e950*/  IMAD.MOV.U32 R10, RZ, RZ, 0x7f800000 ;  /* 0x7f800000ff0a7424 */ /* 0x000fe200078e00ff */
[C---:B------:R-:W-:Y:S01]  /*e960*/  IADD3 R23, R12.reuse, R15, RZ ;  /* 0x0000000f0c177210 */ /* 0x040fe20007ffe0ff */
[----:B------:R-:W-:Y:S01]  /*e970*/  STS [R15], R72 ;  /* 0x000000480f007388 */ /* 0x000fe20000000800 */
[----:B------:R-:W-:-:S02]  /*e980*/  IADD3 R12, R12, R13, RZ ;  /* 0x0000000d0c0c7210 */ /* 0x000fc40007ffe0ff */
[----:B------:R-:W-:Y:S01]  /*e990*/  ISETP.NE.AND P1, PT, RZ, UR4, PT ;  /* 0x00000004ff007c0c */ /* 0x000fe2000bf25270 */
[----:B------:R1:W-:Y:S01]  /*e9a0*/  STS [R15+0x400], R74 ;  /* 0x0004004a0f007388 */ /* 0x0003e20000000800 */
[----:B--2---:R-:W2:Y:S03]  /*e9b0*/  @P4 LDC R17, c[0x0][0x2e8] ;  /* 0x0000ba00ff114b82 */ /* 0x004ea60000000800 */
[----:B------:R-:W-:Y:S04]  /*e9c0*/  STS [R13], R84 ;  /* 0x000000540d007388 */ /* 0x000fe80000000800 */
[----:B------:R1:W-:Y:S01]  /*e9d0*/  STS [R13+0x400], R86 ;  /* 0x000400560d007388 */ /* 0x0003e20000000800 */
[----:B-----5:R-:W5:Y:S03]  /*e9e0*/  @P3 MUFU.LG2 R19, R5 ;  /* 0x0000000500133308 */ /* 0x020f660000000c00 */
[----:B------:R2:W-:Y:S04]  /*e9f0*/  STS [R23], R76 ;  /* 0x0000004c17007388 */ /* 0x0005e80000000800 */
[----:B------:R2:W-:Y:S01]  /*ea00*/  STS [R23+0x400], R78 ;  /* 0x0004004e17007388 */ /* 0x0005e20000000800 */
[----:B----4-:R-:W-:-:S03]  /*ea10*/  @P0 IMAD.WIDE.U32 R20, R180, R8, RZ ;  /* 0x00000008b4140225 */ /* 0x010fc600078e00ff */
[----:B------:R4:W-:Y:S01]  /*ea20*/  STS [R12], R80 ;  /* 0x000000500c007388 */ /* 0x0009e20000000800 */
[----:B------:R-:W-:Y:S02]  /*ea30*/  @P0 IMAD R9, R180, R9, R21 ;  /* 0x00000009b4090224 */ /* 0x000fe400078e0215 */
[----:B---3--:R-:W-:Y:S01]  /*ea40*/  @P4 FMUL.FTZ R21, R6, 0.69314718246459960938 ;  /* 0x3f31721806154820 */ /* 0x008fe20000410000 */
[----:B------:R-:W-:Y:S01]  /*ea50*/  @P0 MOV R8, R20 ;  /* 0x0000001400080202 */ /* 0x000fe20000000f00 */
[----:B------:R4:W-:Y:S01]  /*ea60*/  STS [R12+0x400], R83 ;  /* 0x000400530c007388 */ /* 0x0009e20000000800 */
[----:B-1----:R-:W1:Y:S01]  /*ea70*/  @P3 LDC R15, c[0x0][0x2e8] ;  /* 0x0000ba00ff0f3b82 */ /* 0x002e620000000800 */
[----:B-----5:R-:W-:Y:S01]  /*ea80*/  @P3 FMUL.FTZ R19, R19, 0.69314718246459960938 ;  /* 0x3f31721813133820 */ /* 0x020fe20000410000 */
[----:B------:R-:W-:Y:S01]  /*ea90*/  MOV R13, 0x7f800000 ;  /* 0x7f800000000d7802 */ /* 0x000fe20000000f00 */
[----:B------:R-:W-:Y:S06]  /*eaa0*/  @P0 BRA `(.L_x_5337) ;  /* 0x0000000000200947 */ /* 0x000fec0003800000 */
[----:B------:R-:W2:Y:S01]  /*eab0*/  S2R R5, SR_CTAID.Y ;  /* 0x0000000000057919 */ /* 0x000ea20000002600 */
[----:B------:R-:W3:Y:S01]  /*eac0*/  LDC.64 R8, c[0x0][0x290] ;  /* 0x0000a400ff087b82 */ /* 0x000ee20000000a00 */
[----:B--2---:R-:W-:-:S05]  /*ead0*/  SHF.R.S32.HI R23, RZ, 0x1f, R5 ;  /* 0x0000001fff177819 */ /* 0x004fca0000011405 */
[-C--:B---3--:R-:W-:Y:S02]  /*eae0*/  IMAD R6, R23, R8.reuse, RZ ;  /* 0x0000000817067224 */ /* 0x088fe400078e02ff */
[----:B------:R-:W-:-:S04]  /*eaf0*/  IMAD.WIDE.U32 R22, R5, R8, RZ ;  /* 0x0000000805167225 */ /* 0x000fc800078e00ff */
[----:B------:R-:W-:Y:S01]  /*eb00*/  IMAD R9, R5, R9, R6 ;  /* 0x0000000905097224 */ /* 0x000fe200078e0206 */
[----:B------:R-:W-:-:S04]  /*eb10*/  MOV R8, R22 ;  /* 0x0000001600087202 */ /* 0x000fc80000000f00 */
[----:B------:R-:W-:Y:S02]  /*eb20*/  IADD3 R9, R23, R9, RZ ;  /* 0x0000000917097210 */ /* 0x000fe40007ffe0ff */
.L_x_5337:
[----:B--2---:R-:W-:Y:S01]  /*eb30*/  @P4 FFMA.FTZ R10, R2, R17, R21 ;  /* 0x00000011020a4223 */ /* 0x004fe20000010015 */
[----:B-1----:R-:W-:Y:S01]  /*eb40*/  @P3 FFMA.FTZ R13, R0, R15, R19 ;  /* 0x0000000f000d3223 */ /* 0x002fe20000010013 */
[----:B------:R-:W-:Y:S06]  /*eb50*/  @!P1 BRA `(.L_x_5338) ;  /* 0x00000000001c9947 */ /* 0x000fec0003800000 */
[----:B------:R-:W1:Y:S01]  /*eb60*/  S2R R5, SR_CTAID.Y ;  /* 0x0000000000057919 */ /* 0x000e620000002600 */
[----:B------:R-:W1:Y:S08]  /*eb70*/  LDC R0, c[0x0][0x2c4] ;  /* 0x0000b100ff007b82 */ /* 0x000e700000000800 */
[----:B------:R-:W2:Y:S08]  /*eb80*/  S2UR UR6, SR_CTAID.Z ;  /* 0x00000000000679c3 */ /* 0x000eb00000002700 */
[----:B------:R-:W2:Y:S01]  /*eb90*/  LDC R15, c[0x0][0x2e4] ;  /* 0x0000b900ff0f7b82 */ /* 0x000ea20000000800 */
[----:B-1----:R-:W-:-:S04]  /*eba0*/  @!P0 IMAD R180, R5, R0, RZ ;  /* 0x0000000005b48224 */ /* 0x002fc800078e02ff */
[----:B--2---:R-:W-:Y:S01]  /*ebb0*/  IMAD R0, R15, UR6, R180 ;  /* 0x000000060f007c24 */ /* 0x004fe2000f8e02b4 */
[----:B------:R-:W-:Y:S06]  /*ebc0*/  BRA `(.L_x_5339) ;  /* 0x0000000000187947 */ /* 0x000fec0003800000 */
.L_x_5338:
[----:B------:R-:W1:Y:S01]  /*ebd0*/  S2R R5, SR_CTAID.Y ;  /* 0x0000000000057919 */ /* 0x000e620000002600 */
[----:B------:R-:W1:Y:S08]  /*ebe0*/  S2UR UR6, SR_CTAID.Z ;  /* 0x00000000000679c3 */ /* 0x000e700000002700 */
[----:B------:R-:W1:Y:S08]  /*ebf0*/  LDC R2, c[0x0][0x270] ;  /* 0x00009c00ff027b82 */ /* 0x000e700000000800 */
[----:B------:R-:W2:Y:S01]  /*ec00*/  LDC R0, c[0x0][0x2c4] ;  /* 0x0000b100ff007b82 */ /* 0x000ea20000000800 */
[----:B-1----:R-:W-:-:S04]  /*ec10*/  IMAD R5, R5, R2, UR6 ;  /* 0x0000000605057e24 */ /* 0x002fc8000f8e0202 */
[----:B--2---:R-:W-:-:S07]  /*ec20*/  IMAD R0, R5, R0, RZ ;  /* 0x0000000005007224 */ /* 0x004fce00078e02ff */
.L_x_5339:
[----:B------:R-:W-:Y:S01]  /*ec30*/  LOP3.LUT R11, R11, 0xffffffe0, RZ, 0xc0, !PT ;  /* 0xffffffe00b0b7812 */ /* 0x000fe200078ec0ff */
[----:B------:R-:W-:Y:S01]  /*ec40*/  BAR.SYNC.DEFER_BLOCKING 0x0 ;  /* 0x0000000000007b1d */ /* 0x000fe20000010000 */
[----:B------:R-:W-:-:S03]  /*ec50*/  SHF.R.S32.HI R6, RZ, 0x1f, R7 ;  /* 0x0000001fff067819 */ /* 0x000fc60000011407 */
[----:B------:R-:W-:Y:S01]  /*ec60*/  IMAD.IADD R2, R4, 0x1, -R11 ;  /* 0x0000000104027824 */ /* 0x000fe200078e0a0b */
[----:B------:R-:W-:Y:S01]  /*ec70*/  LEA.HI R6, R6, R7, RZ, 0x2 ;  /* 0x0000000706067211 */ /* 0x000fe200078f10ff */
[----:B------:R-:W-:Y:S03]  /*ec80*/  BSSY B0, `(.L_x_5340) ;  /* 0x0000013000007945 */ /* 0x000fe60003800000 */
[----:B------:R-:W-:Y:S02]  /*ec90*/  LOP3.LUT P0, RZ, R2, 0x3, RZ, 0xc0, !PT ;  /* 0x0000000302ff7812 */ /* 0x000fe4000780c0ff */
[----:B------:R-:W-:-:S05]  /*eca0*/  LOP3.LUT R6, R6, 0xffffffc, RZ, 0xc0, !PT ;  /* 0x0ffffffc06067812 */ /* 0x000fca00078ec0ff */
[----:B------:R-:W-:-:S04]  /*ecb0*/  IMAD.IADD R7, R7, 0x1, -R6 ;  /* 0x0000000107077824 */ /* 0x000fc800078e0a06 */
[----:B------:R-:W-:Y:S02]  /*ecc0*/  IMAD R188, R7, 0x10, R188 ;  /* 0x0000001007bc7824 */ /* 0x000fe400078e02bc */
[----:B------:R-:W-:Y:S05]  /*ecd0*/  @P0 BRA `(.L_x_5341) ;  /* 0x0000000000340947 */ /* 0x000fea0003800000 */
[----:B------:R-:W1:Y:S01]  /*ece0*/  S2R R7, SR_CTAID.X ;  /* 0x0000000000077919 */ /* 0x000e620000002500 */
[C---:B------:R-:W-:Y:S01]  /*ecf0*/  VIADD R2, R188.reuse, 0x8 ;  /* 0x00000008bc027836 */ /* 0x040fe20000000000 */
[----:B------:R-:W-:Y:S01]  /*ed00*/  ISETP.GE.AND P2, PT, R188, R175, PT ;  /* 0x000000afbc00720c */ /* 0x000fe20003f46270 */
[----:B------:R-:W-:-:S03]  /*ed10*/  ULDC.64 UR4, c[0x0][0x2b0] ;  /* 0x0000ac0000047ab9 */ /* 0x000fc60000000a00 */
[----:B------:R-:W-:Y:S01]  /*ed20*/  ISETP.GE.AND P1, PT, R2, R175, PT ;  /* 0x000000af0200720c */ /* 0x000fe20003f26270 */
[----:B-1----:R-:W-:-:S05]  /*ed30*/  IMAD R7, R7, 0x40, R0 ;  /* 0x0000004007077824 */ /* 0x002fca00078e0200 */
[----:B------:R-:W-:Y:S02]  /*ed40*/  SHF.R.S32.HI R5, RZ, 0x1f, R7 ;  /* 0x0000001fff057819 */ /* 0x000fe40000011407 */
[----:B------:R-:W-:-:S04]  /*ed50*/  IADD3 R0, P0, R188, R7, RZ ;  /* 0x00000007bc007210 */ /* 0x000fc80007f1e0ff */
[----:B------:R-:W-:Y:S02]  /*ed60*/  LEA.HI.X.SX32 R5, R188, R5, 0x1, P0 ;  /* 0x00000005bc057211 */ /* 0x000fe400000f0eff */
[----:B------:R-:W-:-:S04]  /*ed70*/  LEA R6, P0, R0, UR4, 0x2 ;  /* 0x0000000400067c11 */ /* 0x000fc8000f8010ff */
[----:B------:R-:W-:-:S05]  /*ed80*/  LEA.HI.X R7, R0, UR5, R5, 0x2, P0 ;  /* 0x0000000500077c11 */ /* 0x000fca00080f1405 */
[----:B------:R1:W-:Y:S04]  /*ed90*/  @!P2 STG.E desc[UR10][R6.64], R10 ;  /* 0x0000000a0600a986 */ /* 0x0003e8000c10190a */
[----:B------:R1:W-:Y:S02]  /*eda0*/  @!P1 STG.E desc[UR10][R6.64+0x20], R13 ;  /* 0x0000200d06009986 */ /* 0x0003e4000c10190a */
.L_x_5341:
[----:B------:R-:W-:Y:S05]  /*edb0*/  BSYNC B0 ;  /* 0x0000000000007941 */ /* 0x000fea0003800000 */
.L_x_5340:
[----:B------:R-:W2:Y:S01]  /*edc0*/  S2UR UR7, SR_CTAID.X ;  /* 0x00000000000779c3 */ /* 0x000ea20000002500 */
[----:B------:R-:W3:Y:S01]  /*edd0*/  S2R R0, SR_TID.X ;  /* 0x0000000000007919 */ /* 0x000ee20000002100 */
[----:B------:R-:W-:Y:S01]  /*ede0*/  LEA.HI R5, R3, R4, RZ, 0x3 ;  /* 0x0000000403057211 */ /* 0x000fe200078f18ff */
[----:B------:R-:W-:Y:S01]  /*edf0*/  ULDC UR5, c[0x0][0x2d0] ;  /* 0x0000b40000057ab9 */ /* 0x000fe20000000800 */
[----:B------:R-:W-:Y:S01]  /*ee00*/  SHF.R.S32.HI R185, RZ, 0x1f, R184 ;  /* 0x0000001fffb97819 */ /* 0x000fe200000114b8 */
[----:B-1--4-:R1:W4:Y:S01]  /*ee10*/  LDS.128 R12, [R182+0x1800] ;  /* 0x00180000b60c7984 */ /* 0x0123220000000c00 */
[----:B------:R-:W-:Y:S01]  /*ee20*/  SHF.R.S32.HI R5, RZ, 0x3, R5 ;  /* 0x00000003ff057819 */ /* 0x000fe20000011405 */
[----:B------:R-:W-:Y:S01]  /*ee30*/  BSSY B0, `(.L_x_5342) ;  /* 0x0000027000007945 */ /* 0x000fe20003800000 */
[----:B------:R-:W5:Y:S01]  /*ee40*/  LDC.64 R6, c[0x0][0x298] ;  /* 0x0000a600ff067b82 */ /* 0x000f620000000a00 */
[----:B------:R-:W-:Y:S02]  /*ee50*/  ISETP.GE.AND P0, PT, R184, UR5, PT ;  /* 0x00000005b8007c0c */ /* 0x000fe4000bf06270 */
[----:B------:R-:W-:-:S05]  /*ee60*/  VIADD R10, R5, 0x10 ;  /* 0x00000010050a7836 */ /* 0x000fca0000000000 */
[----:B------:R-:W1:Y:S01]  /*ee70*/  LDC.64 R2, c[0x0][0x2a0] ;  /* 0x0000a800ff027b82 */ /* 0x000e620000000a00 */
[----:B------:R-:W-:Y:S01]  /*ee80*/  ISETP.GE.OR P3, PT, R10, R175, P0 ;  /* 0x000000af0a00720c */ /* 0x000fe20000766670 */
[----:B--2---:R-:W-:-:S04]  /*ee90*/  USHF.L.U32 UR7, UR7, 0x6, URZ ;  /* 0x0000000607077899 */ /* 0x004fc8000800063f */
[----:B------:R-:W-:Y:S02]  /*eea0*/  USHF.R.S32.HI UR4, URZ, 0x1f, UR7 ;  /* 0x0000001f3f047899 */ /* 0x000fe40008011407 */
[----:B------:R-:W-:Y:S02]  /*eeb0*/  VIADD R10, R183, -UR7 ;  /* 0x80000007b70a7c36 */ /* 0x000fe40008000000 */
[----:B-----5:R-:W-:Y:S01]  /*eec0*/  IMAD.WIDE.U32 R16, R6, UR7, R184 ;  /* 0x0000000706107c25 */ /* 0x020fe2000f8e00b8 */
[----:B---3--:R-:W-:-:S03]  /*eed0*/  SHF.R.S32.HI R11, RZ, 0x1f, R0 ;  /* 0x0000001fff0b7819 */ /* 0x008fc60000011400 */
[----:B------:R-:W-:Y:S01]  /*eee0*/  IMAD R4, R6, UR4, RZ ;  /* 0x0000000406047c24 */ /* 0x000fe2000f8e02ff */
[----:B------:R-:W-:Y:S01]  /*eef0*/  IADD3 R18, P1, R8, R16, RZ ;  /* 0x0000001008127210 */ /* 0x000fe20007f3e0ff */
[----:B------:R-:W-:Y:S01]  /*ef00*/  USHF.R.S32.HI UR4, URZ, 0x1f, UR6 ;  /* 0x0000001f3f047899 */ /* 0x000fe20008011406 */
[----:B------:R-:W-:Y:S01]  /*ef10*/  LEA.HI R11, R11, R0, RZ, 0x3 ;  /* 0x000000000b0b7211 */ /* 0x000fe200078f18ff */
[----:B------:R-:W-:Y:S02]  /*ef20*/  IMAD R4, R7, UR7, R4 ;  /* 0x0000000707047c24 */ /* 0x000fe4000f8e0204 */
[----:B------:R-:W-:Y:S02]  /*ef30*/  VIADD R0, R5, 0x30 ;  /* 0x0000003005007836 */ /* 0x000fe40000000000 */
[----:B-1----:R-:W-:Y:S01]  /*ef40*/  IMAD R8, R2, UR4, RZ ;  /* 0x0000000402087c24 */ /* 0x002fe2000f8e02ff */
[----:B------:R-:W-:Y:S01]  /*ef50*/  IADD3.X R19, R9, R17, R4, P1, !PT ;  /* 0x0000001109137210 */ /* 0x000fe20000ffe404 */
[----:B------:R-:W-:Y:S01]  /*ef60*/  VIADD R4, R5, 0x20 ;  /* 0x0000002005047836 */ /* 0x000fe20000000000 */
[-C--:B------:R-:W-:Y:S01]  /*ef70*/  ISETP.GE.OR P1, PT, R0, R175.reuse, P0 ;  /* 0x000000af0000720c */ /* 0x080fe20000726670 */
[----:B------:R-:W-:Y:S01]  /*ef80*/  IMAD R23, R3, UR6, R8 ;  /* 0x0000000603177c24 */ /* 0x000fe2000f8e0208 */
[----:B------:R-:W-:Y:S01]  /*ef90*/  SHF.R.S32.HI R3, RZ, 0x3, R11 ;  /* 0x00000003ff037819 */ /* 0x000fe2000001140b */
[----:B------:R-:W-:Y:S01]  /*efa0*/  IMAD.WIDE.U32 R18, R2, UR6, R18 ;  /* 0x0000000602127c25 */ /* 0x000fe2000f8e0012 */
[----:B------:R-:W-:-:S02]  /*efb0*/  ISETP.GE.OR P2, PT, R4, R175, P0 ;  /* 0x000000af0400720c */ /* 0x000fc40000746670 */
[----:B------:R-:W-:Y:S01]  /*efc0*/  ISETP.GE.OR P0, PT, R5, R10, P0 ;  /* 0x0000000a0500720c */ /* 0x000fe20000706670 */
[----:B------:R-:W-:Y:S01]  /*efd0*/  IMAD.IADD R23, R23, 0x1, R19 ;  /* 0x0000000117177824 */ /* 0x000fe200078e0213 */
[----:B------:R1:W2:Y:S01]  /*efe0*/  LDS.128 R8, [R182] ;  /* 0x00000000b6087984 */ /* 0x0002a20000000c00 */
[----:B------:R-:W-:-:S10]  /*eff0*/  SHF.R.S32.HI R3, RZ, 0x1f, R3 ;  /* 0x0000001fff037819 */ /* 0x000fd40000011403 */
        /* <DEDUP_REMOVED lines=10> */
.L_x_5343:
[----:B------:R-:W-:Y:S05]  /*f0a0*/  BSYNC B0 ;  /* 0x0000000000007941 */ /* 0x000fea0003800000 */
.L_x_5342:
        /* <DEDUP_REMOVED lines=15> */
.L_x_5345:
[----:B------:R-:W-:Y:S05]  /*f1a0*/  BSYNC B0 ;  /* 0x0000000000007941 */ /* 0x000fea0003800000 */
.L_x_5344:
        /* <DEDUP_REMOVED lines=15> */
.L_x_5347:
[----:B------:R-:W-:Y:S05]  /*f2a0*/  BSYNC B0 ;  /* 0x0000000000007941 */ /* 0x000fea0003800000 */
.L_x_5346:
        /* <DEDUP_REMOVED lines=13> */
.L_x_5348:
        /* <DEDUP_REMOVED lines=16> */
.L_x_7924:


//--------------------- .text._ZN5flash24flash_fwd_splitkv_kernelI23Flash_fwd_kernel_traitsILi64ELi64ELi128ELi4ELb0ELb0EN7cutlass6half_tE19Flash_kernel_traitsILi64ELi64ELi128ELi4ES3_EELb1ELb0ELb0ELb0ELb0ELb1ELb0ELb0EEEvNS_16Flash_fwd_paramsE --------------------------
	.section	.text._ZN5flash24flash_fwd_splitkv_kernelI23Flash_fwd_kernel_traitsILi64ELi64ELi128ELi4ELb0ELb0EN7cutlass6half_tE19Flash_kernel_traitsILi64ELi64ELi128ELi4ES3_EELb1ELb0ELb0ELb0ELb0ELb1ELb0ELb0EEEvNS_16Flash_fwd_paramsE,"ax",@progbits
	.align	128
        .global         _ZN5flash24flash_fwd_splitkv_kernelI23Flash_fwd_kernel_traitsILi64ELi64ELi128ELi4ELb0ELb0EN7cutlass6half_tE19Flash_kernel_traitsILi64ELi64ELi128ELi4ES3_EELb1ELb0ELb0ELb0ELb0ELb1ELb0ELb0EEEvNS_16Flash_fwd_paramsE
        .type           _ZN5flash24flash_fwd_splitkv_kernelI23Flash_fwd_kernel_traitsILi64ELi64ELi128ELi4ELb0ELb0EN7cutlass6half_tE19Flash_kernel_traitsILi64ELi64ELi128ELi4ES3_EELb1ELb0ELb0ELb0ELb0ELb1ELb0ELb0EEEvNS_16Flash_fwd_paramsE,@function
        .size           _ZN5flash24flash_fwd_splitkv_kernelI23Flash_fwd_kernel_traitsILi64ELi64ELi128ELi4ELb0ELb0EN7cutlass6half_tE19Flash_kernel_traitsILi64ELi64ELi128ELi4ES3_EELb1ELb0ELb0ELb0ELb0ELb1ELb0ELb0EEEvNS_16Flash_fwd_paramsE,(.L_x_7925 - _ZN5flash24flash_fwd_splitkv_kernelI23Flash_fwd_kernel_traitsILi64ELi64ELi128ELi4ELb0ELb0EN7cutlass6half_tE19Flash_kernel_traitsILi64ELi64ELi128ELi4ES3_EELb1ELb0ELb0ELb0ELb0ELb1ELb0ELb0EEEvNS_16Flash_fwd_paramsE)
        .other          _ZN5flash24flash_fwd_splitkv_kernelI23Flash_fwd_kernel_traitsILi64ELi64ELi128ELi4ELb0ELb0EN7cutlass6half_tE19Flash_kernel_traitsILi64ELi64ELi128ELi4ES3_EELb1ELb0ELb0ELb0ELb0ELb1ELb0ELb0EEEvNS_16Flash_fwd_paramsE,@"STO_CUDA_ENTRY STV_DEFAULT"
_ZN5flash24flash_fwd_splitkv_kernelI23Flash_fwd_kernel_traitsILi64ELi64ELi128ELi4ELb0ELb0EN7cutlass6half_tE19Flash_kernel_traitsILi64ELi64ELi128ELi4ES3_EELb1ELb0ELb0ELb0ELb0ELb1ELb0ELb0EEEvNS_16Flash_fwd_paramsE:
.text._ZN5flash24flash_fwd_splitkv_kernelI23Flash_fwd_kernel_traitsILi64ELi64ELi128ELi4ELb0ELb0EN7cutlass6half_tE19Flash_kernel_traitsILi64ELi64ELi128ELi4ES3_EELb1ELb0ELb0ELb0ELb0ELb1ELb0ELb0EEEvNS_16Flash_fwd_paramsE:
        /* <DEDUP_REMOVED lines=38> */
.L_x_5349:
[----:B------:R-:W1:Y:S02]  /*0260*/  LDC R4, c[0x0][0x2c8] ;  /* 0x0000b200ff047b82 */ /* 0x000e640000000800 */
.L_x_5350:
[----:B------:R-:W4:Y:S02]  /*0270*/  LDC.64 R2, c[0x0][0x308] ;  /* 0x0000c200ff027b82 */ /* 0x000f240000000a00 */
[----:B----4-:R-:W-:-:S04]  /*0280*/  ISETP.NE.U32.AND P1, PT, R2, RZ, PT ;  /* 0x000000ff0200720c */ /* 0x010fc80003f25070 */
[----:B------:R-:W-:-:S13]  /*0290*/  ISETP.NE.AND.EX P1, PT, R3, RZ, PT, P1 ;  /* 0x000000ff0300720c */ /* 0x000fda0003f25310 */
[----:B------:R-:W4:Y:S01]  /*02a0*/  @P1 LDC.64 R2, c[0x0][0x308] ;  /* 0x0000c200ff021b82 */ /* 0x000f220000000a00 */
[----:B------:R-:W-:-:S07]  /*02b0*/  IMAD.SHL.U32 R80, R37, 0x40, RZ ;  /* 0x0000004025507824 */ /* 0x000fce00078e00ff */
[----:B------:R-:W1:Y:S01]  /*02c0*/  @!P1 LDC R5, c[0x0][0x2cc] ;  /* 0x0000b300ff059b82 */ /* 0x000e620000000800 */
[----:B----4-:R-:W-:-:S07]  /*02d0*/  @P1 IMAD.WIDE R30, R13, 0x4, R2 ;  /* 0x000000040d1e1825 */ /* 0x010fce00078e0202 */
[----:B------:R-:W4:Y:S01]  /*02e0*/  @!P1 LDC.64 R2, c[0x0][0x318] ;  /* 0x0000c600ff029b82 */ /* 0x000f220000000a00 */
[----:B------:R1:W5:Y:S01]  /*02f0*/  @P1 LDG.E R30, desc[UR12][R30.64] ;  /* 0x0000000c1e1e1981 */ /* 0x000362000c1e1900 */
[----:B--2---:R-:W-:-:S13]  /*0300*/  ISETP.GT.AND P0, PT, R181, R80, PT ;  /* 0x00000050b500720c */ /* 0x004fda0003f04270 */
[----:B------:R-:W-:Y:S05]  /*0310*/  @!P0 EXIT ;  /* 0x000000000000894d */ /* 0x000fea0003800000 */
[----:B------:R-:W2:Y:S01]  /*0320*/  LDC R77, c[0x0][0x398] ;  /* 0x0000e600ff4d7b82 */ /* 0x000ea20000000800 */
[----:B----4-:R-:W-:Y:S01]  /*0330*/  @!P1 ISETP.NE.U32.AND P0, PT, R2, RZ, PT ;  /* 0x000000ff0200920c */ /* 0x010fe20003f05070 */
[----:B-----5:R-:W-:Y:S01]  /*0340*/  @P1 IMAD.IADD R30, R30, 0x1, -R11 ;  /* 0x000000011e1e1824 */ /* 0x020fe200078e0a0b */
[----:B------:R-:W-:Y:S02]  /*0350*/  ULDC UR5, c[0x0][0x2c8] ;  /* 0x0000b20000057ab9 */ /* 0x000fe40000000800 */
[----:B------:R-:W-:Y:S01]  /*0360*/  @!P1 ISETP.NE.AND.EX P0, PT, R3, RZ, PT, P0 ;  /* 0x000000ff0300920c */ /* 0x000fe20003f05300 */
[----:B------:R-:W-:Y:S01]  /*0370*/  UIADD3 UR5, UR5, 0x7f, URZ ;  /* 0x0000007f05057890 */ /* 0x000fe2000fffe03f */
[----:B------:R-:W-:Y:S02]  /*0380*/  IADD3 R3, -R181, 0xbf, R80 ;  /* 0x000000bfb5037810 */ /* 0x000fe40007ffe150 */
[----:B-1----:R-:W-:Y:S01]  /*0390*/  @!P1 SEL R5, R5, RZ, P0 ;  /* 0x000000ff05059207 */ /* 0x002fe20000000000 */
[----:B------:R-:W-:-:S03]  /*03a0*/  USHF.R.S32.HI UR4, URZ, 0x1f, UR5 ;  /* 0x0000001f3f047899 */ /* 0x000fc60008011405 */
[----:B------:R-:W-:Y:S01]  /*03b0*/  @!P1 IADD3 R30, R5, R4, -R11 ;  /* 0x00000004051e9210 */ /* 0x000fe20007ffe80b */
[----:B------:R-:W-:Y:S01]  /*03c0*/  ULEA.HI UR4, UR4, UR5, URZ, 0x7 ;  /* 0x0000000504047291 */ /* 0x000fe2000f8f383f */
[----:B------:R-:W1:Y:S03]  /*03d0*/  S2R R4, SR_TID.X ;  /* 0x0000000000047919 */ /* 0x000e660000002100 */
[----:B---3--:R-:W-:Y:S01]  /*03e0*/  VIADD R6, R30, 0x7f ;  /* 0x0000007f1e067836 */ /* 0x008fe20000000000 */
        /* <DEDUP_REMOVED lines=10> */
[----:B-1----:R-:W-:Y:S05]  /*0490*/  @P0 BRA `(.L_x_5351) ;  /* 0x0000000400f00947 */ /* 0x002fea0003800000 */
        /* <DEDUP_REMOVED lines=15> */
[----:B------:R-:W-:Y:S02]  /*0590*/  ISETP.GE.AND P2, PT, R4, R181, PT ;  /* 0x000000b50400720c */ /* 0x000fe40003f46270 */
[----:B------:R-:W-:Y:S02]  /*05a0*/  ISETP.NE.AND P4, PT, R5, RZ, PT ;  /* 0x000000ff0500720c */ /* 0x000fe40003f85270 */
[--C-:B------:R-:W-:Y:S01]  /*05b0*/  SHF.R.S32.HI R15, RZ, 0x1f, R14.reuse ;  /* 0x0000001fff0f7819 */ /* 0x100fe2000001140e */
[-C--:B-1----:R-:W-:Y:S01]  /*05c0*/  @P0 IMAD.WIDE.U32 R10, R178, R6.reuse, RZ ;  /* 0x00000006b20a0225 */ /* 0x082fe200078e00ff */
[----:B------:R-:W-:Y:S01]  /*05d0*/  ISETP.GE.AND P5, PT, R14, UR4, PT ;  /* 0x000000040e007c0c */ /* 0x000fe2000bfa6270 */
[----:B------:R-:W-:Y:S02]  /*05e0*/  ULDC.64 UR4, c[0x0][0x2a0] ;  /* 0x0000a80000047ab9 */ /* 0x000fe40000000a00 */
[----:B------:R-:W-:Y:S01]  /*05f0*/  @P0 IMAD R178, R178, R7, R11 ;  /* 0x00000007b2b20224 */ /* 0x000fe200078e020b */
[----:B------:R-:W-:Y:S01]  /*0600*/  ISETP.GE.OR P3, PT, R4, R181, P5 ;  /* 0x000000b50400720c */ /* 0x000fe20002f66670 */
[----:B------:R-:W-:-:S04]  /*0610*/  IMAD.WIDE.U32 R14, R80, R6, R14 ;  /* 0x00000006500e7225 */ /* 0x000fc800078e000e */
[-C--:B--2---:R-:W-:Y:S02]  /*0620*/  @!P0 IMAD R0, R9, R2.reuse, RZ ;  /* 0x0000000209008224 */ /* 0x084fe400078e02ff */
        /* <DEDUP_REMOVED lines=8> */
[----:B------:R-:W-:Y:S01]  /*06b0*/  IMAD R0, R3, R6, RZ ;  /* 0x0000000603007224 */ /* 0x000fe200078e02ff */
[----:B------:R-:W-:Y:S01]  /*06c0*/  IADD3 R10, P0, R10, R14, RZ ;  /* 0x0000000e0a0a7210 */ /* 0x000fe20007f1e0ff */
[--C-:B------:R-:W-:Y:S01]  /*06d0*/  IMAD R13, R13, UR6, R28.reuse ;  /* 0x000000060d0d7c24 */ /* 0x100fe2000f8e021c */
[----:B------:R-:W-:Y:S01]  /*06e0*/  SHF.R.S32.HI R3, RZ, 0x1f, R28 ;  /* 0x0000001fff037819 */ /* 0x000fe2000001141c */
[----:B------:R-:W-:-:S02]  /*06f0*/  IMAD R9, R80, R7, R0 ;  /* 0x0000000750097224 */ /* 0x000fc400078e0200 */
[----:B------:R-:W-:Y:S02]  /*0700*/  VIADD R0, R8, 0x30 ;  /* 0x0000003008007836 */ /* 0x000fe40000000000 */
[----:B------:R-:W-:Y:S01]  /*0710*/  IMAD R3, R3, UR4, RZ ;  /* 0x0000000403037c24 */ /* 0x000fe2000f8e02ff */
[----:B------:R-:W-:Y:S02]  /*0720*/  IADD3.X R11, R178, R15, R9, P0, !PT ;  /* 0x0000000fb20b7210 */ /* 0x000fe400007fe409 */
[----:B------:R-:W-:Y:S01]  /*0730*/  ISETP.GE.OR P0, PT, R8, R181, P5 ;  /* 0x000000b50800720c */ /* 0x000fe20002f06670 */
[C---:B------:R-:W-:Y:S01]  /*0740*/  IMAD R3, R28.reuse, UR5, R3 ;  /* 0x000000051c037c24 */ /* 0x040fe2000f8e0203 */
[----:B------:R-:W-:Y:S01]  /*0750*/  SHF.R.S32.HI R9, RZ, 0x1f, R8 ;  /* 0x0000001fff097819 */ /* 0x000fe20000011408 */
[----:B------:R-:W-:Y:S01]  /*0760*/  IMAD.WIDE.U32 R10, R28, UR4, R10 ;  /* 0x000000041c0a7c25 */ /* 0x000fe2000f8e000a */
[----:B------:R-:W-:-:S03]  /*0770*/  ULDC UR4, c[0x0][0x2c4] ;  /* 0x0000b10000047ab9 */ /* 0x000fc60000000800 */
        /* <DEDUP_REMOVED lines=12> */
.L_x_5353:
[----:B------:R-:W-:Y:S05]  /*0840*/  BSYNC B0 ;  /* 0x0000000000007941 */ /* 0x000fea0003800000 */
.L_x_5352:
        /* <DEDUP_REMOVED lines=17> */
.L_x_5355:
[----:B------:R-:W-:Y:S05]  /*0960*/  BSYNC B0 ;  /* 0x0000000000007941 */ /* 0x000fea0003800000 */
.L_x_5354:
        /* <DEDUP_REMOVED lines=17> */
.L_x_5357:
[----:B------:R-:W-:Y:S05]  /*0a80*/  BSYNC B0 ;  /* 0x0000000000007941 */ /* 0x000fea0003800000 */
.L_x_5356:
        /* <DEDUP_REMOVED lines=13> */
.L_x_5359:
[----:B------:R-:W-:Y:S05]  /*0b60*/  BSYNC B0 ;  /* 0x0000000000007941 */ /* 0x000fea0003800000 */
.L_x_5358:
[----:B------:R-:W-:Y:S01]  /*0b70*/  ULDC.64 UR4, c[0x0][0x2b0] ;  /* 0x0000ac0000047ab9 */ /* 0x000fe20000000a00 */
[----:B------:R-:W-:Y:S01]  /*0b80*/  ISETP.NE.OR P0, PT, R5, RZ, P0 ;  /* 0x000000ff0500720c */ /* 0x000fe20000705670 */
[----:B---3--:R-:W-:Y:S01]  /*0b90*/  @!P2 IMAD.MOV.U32 R7, RZ, RZ, 0x7f800000 ;  /* 0x7f800000ff07a424 */ /* 0x008fe200078e00ff */
        /* <DEDUP_REMOVED lines=9> */
[----:B---3--:R-:W-:-:S05]  /*0c30*/  MOV R3, 0x7f800000 ;  /* 0x7f80000000037802 */ /* 0x008fca0000000f00 */
[----:B------:R-:W-:Y:S01]  /*0c40*/  STG.E desc[UR12][R4.64+0xc0], R3 ;  /* 0x0000c00304007986 */ /* 0x000fe2000c10190c */
[----:B------:R-:W-:Y:S05]  /*0c50*/  EXIT ;  /* 0x000000000000794d */ /* 0x000fea0003800000 */
.L_x_5351:
        /* <DEDUP_REMOVED lines=24> */
.L_x_5360:
        /* <DEDUP_REMOVED lines=34> */
[----:B-1---5:R-:W1:Y:S02]  /*1000*/  MUFU.RCP R10, R7 ;  /* 0x00000007000a7308 */ /* 0x022e640000001000 */
        /* <DEDUP_REMOVED lines=36> */
[----:B------:R-:W-:Y:S02]  /*1250*/  IMAD R6, R19, R121, R6 ;  /* 0x0000007913067224 */ /* 0x000fe400078e0206 */
[----:B------:R-:W-:-:S03]  /*1260*/  IMAD.MOV.U32 R10, RZ, RZ, R8 ;  /* 0x000000ffff0a7224 */ /* 0x000fc600078e0008 */
[----:B------:R-:W-:Y:S01]  /*1270*/  IADD3 R11, R9, R6, RZ ;  /* 0x00000006090b7210 */ /* 0x000fe20007ffe0ff */
[----:B------:R-:W-:Y:S02]  /*1280*/  IMAD R9, R5, UR4, RZ ;  /* 0x0000000405097c24 */ /* 0x000fe4000f8e02ff */
[----:B------:R-:W-:-:S04]  /*1290*/  IMAD.WIDE.U32 R6, R0, R2, RZ ;  /* 0x0000000200067225 */ /* 0x000fc800078e00ff */
[C---:B------:R-:W-:Y:S01]  /*12a0*/  IMAD R0, R32.reuse, UR5, R9 ;  /* 0x0000000520007c24 */ /* 0x040fe2000f8e0209 */
[----:B------:R-:W-:Y:S01]  /*12b0*/  IADD3 R9, R7, R3, RZ ;  /* 0x0000000307097210 */ /* 0x000fe20007ffe0ff */
[----:B------:R-:W-:-:S05]  /*12c0*/  IMAD.WIDE.U32 R26, R32, UR4, R10 ;  /* 0x00000004201a7c25 */ /* 0x000fca000f8e000a */
[----:B------:R-:W-:Y:S01]  /*12d0*/  IADD3 R0, R27, R0, RZ ;  /* 0x000000001b007210 */ /* 0x000fe20007ffe0ff */
[----:B------:R-:W-:Y:S06]  /*12e0*/  BRA `(.L_x_5362) ;  /* 0x0000000400387947 */ /* 0x000fec0003800000 */
.L_x_5361:
[----:B------:R-:W1:Y:S01]  /*12f0*/  LDC R5, c[0x0][0x278] ;  /* 0x00009e00ff057b82 */ /* 0x000e620000000800 */
[----:B------:R-:W-:Y:S02]  /*1300*/  ISETP.NE.AND P4, PT, R0, -0x1, PT ;  /* 0xffffffff0000780c */ /* 0x000fe40003f85270 */
[----:B------:R-:W-:-:S04]  /*1310*/  LEA R19, R101, 0xffffff80, 0x7 ;  /* 0xffffff8065137811 */ /* 0x000fc800078e38ff */
[----:B------:R-:W-:-:S07]  /*1320*/  SHF.R.S32.HI R17, RZ, 0x1f, R19 ;  /* 0x0000001fff117819 */ /* 0x000fce0000011413 */
[----:B------:R-:W2:Y:S01]  /*1330*/  @P4 LDC.64 R120, c[0x0][0x248] ;  /* 0x00009200ff784b82 */ /* 0x000ea20000000a00 */
[----:B------:R-:W-:Y:S01]  /*1340*/  @P4 IMAD.IADD R14, R11, 0x1, R0 ;  /* 0x000000010b0e4824 */ /* 0x000fe200078e0200 */
        /* <DEDUP_REMOVED lines=9> */
[----:B------:R-:W-:Y:S01]  /*13e0*/  IMAD.HI.U32 R9, R9, R6, R8 ;  /* 0x0000000609097227 */ /* 0x000fe200078e0008 */
[----:B------:R-:W-:-:S03]  /*13f0*/  LOP3.LUT R8, R28, R5, RZ, 0x3c, !PT ;  /* 0x000000051c087212 */ /* 0x000fc600078e3cff */
[----:B------:R-:W-:Y:S01]  /*1400*/  IMAD.MOV.U32 R6, RZ, RZ, R2 ;  /* 0x000000ffff067224 */ /* 0x000fe200078e0002 */
[----:B------:R-:W-:-:S03]  /*1410*/  ISETP.GE.AND P2, PT, R8, RZ, PT ;  /* 0x000000ff0800720c */ /* 0x000fc60003f46270 */
[----:B------:R-:W-:-:S04]  /*1420*/  IMAD.HI.U32 R32, R9, R6, RZ ;  /* 0x0000000609207227 */ /* 0x000fc800078e00ff */
[----:B------:R-:W-:Y:S02]  /*1430*/  IMAD.MOV R2, RZ, RZ, -R32 ;  /* 0x000000ffff027224 */ /* 0x000fe400078e0a20 */
[C---:B--2---:R-:W-:Y:S02]  /*1440*/  @P4 IMAD R9, R14.reuse, R121, RZ ;  /* 0x000000790e094224 */ /* 0x044fe400078e02ff */
[C---:B------:R-:W-:Y:S02]  /*1450*/  IMAD R2, R3.reuse, R2, R6 ;  /* 0x0000000203027224 */ /* 0x040fe400078e0206 */
[----:B------:R-:W1:Y:S01]  /*1460*/  @P4 LDC.64 R6, c[0x0][0x250] ;  /* 0x00009400ff064b82 */ /* 0x000e620000000a00 */
[----:B------:R-:W-:Y:S02]  /*1470*/  @P4 IMAD.WIDE.U32 R14, R14, R120, RZ ;  /* 0x000000780e0e4225 */ /* 0x000fe400078e00ff */
[----:B------:R-:W-:-:S03]  /*1480*/  ISETP.GT.U32.AND P1, PT, R3, R2, PT ;  /* 0x000000020300720c */ /* 0x000fc60003f24070 */
[----:B------:R-:W-:Y:S02]  /*1490*/  @P4 IADD3 R9, R15, R9, RZ ;  /* 0x000000090f094210 */ /* 0x000fe40007ffe0ff */
[----:B------:R-:W-:-:S08]  /*14a0*/  @P4 MOV R12, R14 ;  /* 0x0000000e000c4202 */ /* 0x000fd00000000f00 */
[-C--:B------:R-:W-:Y:S02]  /*14b0*/  @!P1 IADD3 R2, R2, -R3.reuse, RZ ;  /* 0x8000000302029210 */ /* 0x080fe40007ffe0ff */
[----:B------:R-:W-:Y:S02]  /*14c0*/  @!P1 IADD3 R32, R32, 0x1, RZ ;  /* 0x0000000120209810 */ /* 0x000fe40007ffe0ff */
[----:B------:R-:W-:Y:S02]  /*14d0*/  ISETP.GE.U32.AND P3, PT, R2, R3, PT ;  /* 0x000000030200720c */ /* 0x000fe40003f66070 */
[----:B------:R-:W2:Y:S01]  /*14e0*/  LDC.64 R2, c[0x0][0x260] ;  /* 0x00009800ff027b82 */ /* 0x000ea20000000a00 */
[----:B------:R-:W-:-:S10]  /*14f0*/  ISETP.NE.AND P1, PT, R5, RZ, PT ;  /* 0x000000ff0500720c */ /* 0x000fd40003f25270 */
[----:B------:R-:W-:-:S04]  /*1500*/  @P3 VIADD R32, R32, 0x1 ;  /* 0x0000000120203836 */ /* 0x000fc80000000000 */
[----:B------:R-:W-:Y:S01]  /*1510*/  @!P2 IMAD.MOV R32, RZ, RZ, -R32 ;  /* 0x000000ffff20a224 */ /* 0x000fe200078e0a20 */
[----:B------:R-:W-:Y:S06]  /*1520*/  @P4 BRA `(.L_x_5363) ;  /* 0x0000000000344947 */ /* 0x000fec0003800000 */
[----:B------:R-:W3:Y:S01]  /*1530*/  LDC.64 R120, c[0x0][0x248] ;  /* 0x00009200ff787b82 */ /* 0x000ee20000000a00 */
[----:B------:R-:W-:-:S07]  /*1540*/  SHF.R.S32.HI R15, RZ, 0x1f, R11 ;  /* 0x0000001fff0f7819 */ /* 0x000fce000001140b */
[----:B------:R-:W4:Y:S01]  /*1550*/  LDC.64 R8, c[0x0][0x230] ;  /* 0x00008c00ff087b82 */ /* 0x000f220000000a00 */
[-C--:B---3--:R-:W-:Y:S01]  /*1560*/  IMAD R14, R15, R120.reuse, RZ ;  /* 0x000000780f0e7224 */ /* 0x088fe200078e02ff */
[----:B-----5:R-:W-:Y:S01]  /*1570*/  SHF.R.S32.HI R15, RZ, 0x1f, R10 ;  /* 0x0000001fff0f7819 */ /* 0x020fe2000001140a */
        /* <DEDUP_REMOVED lines=8> */
.L_x_5363:
[----:B------:R-:W-:Y:S01]  /*1600*/  MOV R14, R12 ;  /* 0x0000000c000e7202 */ /* 0x000fe20000000f00 */
[----:B------:R-:W-:Y:S01]  /*1610*/  IMAD R8, R17, R120, RZ ;  /* 0x0000007811087224 */ /* 0x000fe200078e02ff */
[----:B------:R-:W-:Y:S02]  /*1620*/  MOV R15, R9 ;  /* 0x00000009000f7202 */ /* 0x000fe40000000f00 */
[----:B------:R-:W-:Y:S01]  /*1630*/  @!P1 LOP3.LUT R32, RZ, R5, RZ, 0x33, !PT ;  /* 0x00000005ff209212 */ /* 0x000fe200078e33ff */
[-C--:B------:R-:W-:Y:S01]  /*1640*/  IMAD R9, R121, R19.reuse, R8 ;  /* 0x0000001379097224 */ /* 0x080fe200078e0208 */
[----:B------:R-:W-:Y:S01]  /*1650*/  @P4 IADD3 R0, R11, R0, RZ ;  /* 0x000000000b004210 */ /* 0x000fe20007ffe0ff */
[----:B------:R-:W-:Y:S01]  /*1660*/  IMAD.WIDE.U32 R14, R120, R19, R14 ;  /* 0x00000013780e7225 */ /* 0x000fe200078e000e */
[----:B------:R-:W-:-:S04]  /*1670*/  SHF.R.S32.HI R5, RZ, 0x1f, R32 ;  /* 0x0000001fff057819 */ /* 0x000fc80000011420 */
[----:B------:R-:W-:Y:S01]  /*1680*/  IADD3 R15, R15, R9, RZ ;  /* 0x000000090f0f7210 */ /* 0x000fe20007ffe0ff */
[----:B--2---:R-:W-:Y:S02]  /*1690*/  IMAD R12, R5, R2, RZ ;  /* 0x00000002050c7224 */ /* 0x004fe400078e02ff */
[----:B-1----:R-:W-:-:S04]  /*16a0*/  @P4 IMAD.WIDE.U32 R8, R0, R6, RZ ;  /* 0x0000000600084225 */ /* 0x002fc800078e00ff */
        /* <DEDUP_REMOVED lines=17> */
[----:B------:R-:W-:-:S07]  /*17c0*/  IADD3 R9, R7, R9, RZ ;  /* 0x0000000907097210 */ /* 0x000fce0007ffe0ff */
.L_x_5362:
[----:B------:R-:W-:Y:S01]  /*17d0*/  ISETP.NE.AND P1, PT, R178, -0x1, PT ;  /* 0xffffffffb200780c */ /* 0x000fe20003f25270 */
[----:B------:R-:W1:Y:S01]  /*17e0*/  S2UR UR8, SR_CgaCtaId ;  /* 0x00000000000879c3 */ /* 0x000e620000008800 */
[----:B------:R-:W-:Y:S01]  /*17f0*/  SHF.R.S32.HI R7, RZ, 0x1f, R4 ;  /* 0x0000001fff077819 */ /* 0x000fe20000011404 */
[----:B------:R-:W-:Y:S01]  /*1800*/  IMAD.IADD R173, R181, 0x1, -R80 ;  /* 0x00000001b5ad7824 */ /* 0x000fe200078e0a50 */
[----:B------:R-:W-:Y:S01]  /*1810*/  SHF.R.S32.HI R35, RZ, 0x1f, R28 ;  /* 0x0000001fff237819 */ /* 0x000fe2000001141c */
[----:B------:R-:W-:Y:S01]  /*1820*/  ULDC.64 UR4, c[0x0][0x258] ;  /* 0x0000960000047ab9 */ /* 0x000fe20000000a00 */
[----:B------:R-:W-:Y:S01]  /*1830*/  LEA.HI R15, R7, R4, RZ, 0x3 ;  /* 0x00000004070f7211 */ /* 0x000fe200078f18ff */
[----:B------:R-:W-:Y:S01]  /*1840*/  ULDC.64 UR6, c[0x0][0x268] ;  /* 0x00009a0000067ab9 */ /* 0x000fe20000000a00 */
[----:B------:R-:W-:Y:S01]  /*1850*/  IADD3 R179, R101, -0x1, RZ ;  /* 0xffffffff65b37810 */ /* 0x000fe20007ffe0ff */
        /* <DEDUP_REMOVED lines=8> */
[----:B------:R-:W-:-:S02]  /*18e0*/  IMAD.IADD R8, R4, 0x1, -R15 ;  /* 0x0000000104087824 */ /* 0x000fc400078e0a0f */
[----:B------:R-:W-:Y:S02]  /*18f0*/  VIADD R16, R22, 0x30 ;  /* 0x0000003016107836 */ /* 0x000fe40000000000 */
[----:B-----5:R-:W3:Y:S01]  /*1900*/  @P1 LDC.64 R10, c[0x0][0x240] ;  /* 0x00009000ff0a1b82 */ /* 0x020ee20000000a00 */
[----:B------:R-:W-:Y:S02]  /*1910*/  IMAD.SHL.U32 R182, R8, 0x8, RZ ;  /* 0x0000000808b67824 */ /* 0x000fe400078e00ff */
[----:B------:R-:W-:-:S03]  /*1920*/  IMAD.WIDE R36, R37, 0x40, R22 ;  /* 0x0000004025247825 */ /* 0x000fc600078e0216 */
[----:B------:R-:W-:Y:S01]  /*1930*/  IADD3 R26, P3, R182, R26, RZ ;  /* 0x0000001ab61a7210 */ /* 0x000fe20007f7e0ff */
[-C--:B--2---:R-:W-:Y:S02]  /*1940*/  @!P1 IMAD R12, R21, R2.reuse, RZ ;  /* 0x00000002150c9224 */ /* 0x084fe400078e02ff */
[----:B------:R-:W-:Y:S02]  /*1950*/  IMAD.SHL.U32 R21, R22, 0x40, RZ ;  /* 0x0000004016157824 */ /* 0x000fe400078e00ff */
[C---:B------:R-:W-:Y:S02]  /*1960*/  @!P1 IMAD R12, R13.reuse, R3, R12 ;  /* 0x000000030d0c9224 */ /* 0x040fe400078e020c */
[----:B------:R-:W-:Y:S01]  /*1970*/  @!P1 IMAD.WIDE.U32 R14, R13, R2, RZ ;  /* 0x000000020d0e9225 */ /* 0x000fe200078e00ff */
[----:B------:R-:W-:Y:S02]  /*1980*/  LOP3.LUT R21, R21, 0x1c0, RZ, 0xc0, !PT ;  /* 0x000001c015157812 */ /* 0x000fe400078ec0ff */
[----:B------:R-:W-:Y:S01]  /*1990*/  LEA.HI R13, R7, R4, RZ, 0x4 ;  /* 0x00000004070d7211 */ /* 0x000fe200078f20ff */
[----:B---3--:R-:W-:Y:S01]  /*19a0*/  @P1 IMAD.WIDE.U32 R24, R178, R10, RZ ;  /* 0x0000000ab2181225 */ /* 0x008fe200078e00ff */
[----:B------:R-:W-:-:S02]  /*19b0*/  LOP3.LUT R3, R21, 0x38, R182, 0xf8, !PT ;  /* 0x0000003815037812 */ /* 0x000fc400078ef8b6 */
[----:B------:R-:W-:Y:S01]  /*19c0*/  SHF.R.U32.HI R180, RZ, 0x3, R21 ;  /* 0x00000003ffb47819 */ /* 0x000fe20000011615 */
[----:B------:R-:W-:Y:S01]  /*19d0*/  @P1 IMAD R11, R178, R11, R25 ;  /* 0x0000000bb20b1224 */ /* 0x000fe200078e0219 */
[----:B------:R-:W-:Y:S01]  /*19e0*/  IADD3 R2, P2, R182, R6, RZ ;  /* 0x00000006b6027210 */ /* 0x000fe20007f5e0ff */
[----:B------:R-:W-:Y:S01]  /*19f0*/  @!P1 IMAD.IADD R11, R15, 0x1, R12 ;  /* 0x000000010f0b9824 */ /* 0x000fe200078e020c */
[----:B------:R-:W-:Y:S02]  /*1a00*/  LOP3.LUT R15, R13, 0xfffffff0, RZ, 0xc0, !PT ;  /* 0xfffffff00d0f7812 */ /* 0x000fe400078ec0ff */
[----:B------:R-:W-:Y:S01]  /*1a10*/  LOP3.LUT R180, R3, R180, RZ, 0x3c, !PT ;  /* 0x000000b403b47212 */ /* 0x000fe200078e3cff */
[----:B------:R-:W-:Y:S01]  /*1a20*/  @P1 IMAD.MOV.U32 R3, RZ, RZ, R24 ;  /* 0x000000ffff031224 */ /* 0x000fe200078e0018 */
[----:B------:R-:W-:Y:S01]  /*1a30*/  @!P1 MOV R3, R14 ;  /* 0x0000000e00039202 */ /* 0x000fe20000000f00 */
[----:B------:R-:W-:Y:S01]  /*1a40*/  IMAD.IADD R10, R4, 0x1, -R15 ;  /* 0x00000001040a7824 */ /* 0x000fe200078e0a0f */
[----:B------:R-:W-:Y:S01]  /*1a50*/  SHF.R.S32.HI R12, RZ, 0x1f, R182 ;  /* 0x0000001fff0c7819 */ /* 0x000fe200000114b6 */
[----:B------:R-:W-:Y:S01]  /*1a60*/  VIADD R24, R22, 0x10 ;  /* 0x0000001016187836 */ /* 0x000fe20000000000 */
[----:B------:R-:W-:-:S02]  /*1a70*/  IADD3 R20, P1, R182, R3, RZ ;  /* 0x00000003b6147210 */ /* 0x000fc40007f3e0ff */
[----:B------:R-:W-:Y:S01]  /*1a80*/  SHF.R.S32.HI R21, RZ, 0x1f, R10 ;  /* 0x0000001fff157819 */ /* 0x000fe2000001140a */
[C---:B------:R-:W-:Y:S01]  /*1a90*/  IMAD.X R3, R12.reuse, 0x1, R9, P2 ;  /* 0x000000010c037824 */ /* 0x040fe200010e0609 */
[----:B------:R-:W-:Y:S01]  /*1aa0*/  LEA.HI R15, R7, R4, RZ, 0x6 ;  /* 0x00000004070f7211 */ /* 0x000fe200078f30ff */
[C---:B------:R-:W-:Y:S01]  /*1ab0*/  IMAD.X R27, R12.reuse, 0x1, R0, P3 ;  /* 0x000000010c1b7824 */ /* 0x040fe200018e0600 */
[----:B------:R-:W-:Y:S01]  /*1ac0*/  LEA.HI R6, R21, R10, RZ, 0x3 ;  /* 0x0000000a15067211 */ /* 0x000fe200078f18ff */
[----:B------:R-:W-:Y:S01]  /*1ad0*/  IMAD.X R21, R12, 0x1, R11, P1 ;  /* 0x000000010c157824 */ /* 0x000fe200008e060b */
[-C--:B------:R-:W-:Y:S01]  /*1ae0*/  ISETP.GE.AND P1, PT, R22, R173.reuse, PT ;  /* 0x000000ad1600720c */ /* 0x080fe20003f26270 */
[----:B------:R-:W-:Y:S01]  /*1af0*/  IMAD.SHL.U32 R15, R15, 0x8, RZ ;  /* 0x000000080f0f7824 */ /* 0x000fe200078e00ff */
[----:B------:R-:W-:Y:S01]  /*1b00*/  LOP3.LUT R9, R6, 0xfffffff8, RZ, 0xc0, !PT ;  /* 0xfffffff806097812 */ /* 0x000fe200078ec0ff */
[----:B------:R-:W-:Y:S01]  /*1b10*/  IMAD.WIDE.U32 R28, R28, UR4, R20 ;  /* 0x000000041c1c7c25 */ /* 0x000fe2000f8e0014 */
[----:B------:R-:W-:Y:S01]  /*1b20*/  UMOV UR4, 0x400 ;  /* 0x0000040000047882 */ /* 0x000fe20000000000 */
[----:B------:R-:W-:Y:S01]  /*1b30*/  ISETP.GE.AND P4, PT, R24, R173, PT ;  /* 0x000000ad1800720c */ /* 0x000fe20003f86270 */
[----:B-1----:R-:W-:Y:S01]  /*1b40*/  ULEA UR4, UR8, UR4, 0x18 ;  /* 0x0000000408047291 */ /* 0x002fe2000f8ec03f */
[----:B------:R-:W-:Y:S01]  /*1b50*/  LOP3.LUT R180, R180, 0xfffffe00, R15, 0xf8, !PT ;  /* 0xfffffe00b4b47812 */ /* 0x000fe200078ef80f */
[----:B------:R-:W-:Y:S01]  /*1b60*/  IMAD R15, R5, UR6, RZ ;  /* 0x00000006050f7c24 */ /* 0x000fe2000f8e02ff */
[----:B------:R-:W-:Y:S01]  /*1b70*/  IADD3 R11, R10, -R9, RZ ;  /* 0x800000090a0b7210 */ /* 0x000fe20007ffe0ff */
[----:B------:R-:W-:Y:S01]  /*1b80*/  VIADD R20, R22, 0x20 ;  /* 0x0000002016147836 */ /* 0x000fe20000000000 */
[-C--:B------:R-:W-:Y:S01]  /*1b90*/  ISETP.GE.AND P2, PT, R16, R173.reuse, PT ;  /* 0x000000ad1000720c */ /* 0x080fe20003f46270 */
[----:B------:R-:W-:Y:S01]  /*1ba0*/  IMAD R15, R32, UR7, R15 ;  /* 0x00000007200f7c24 */ /* 0x000fe2000f8e020f */
[----:B------:R-:W-:Y:S01]  /*1bb0*/  LEA R180, R180, UR4, 0x1 ;  /* 0x00000004b4b47c11 */ /* 0x000fe2000f8e08ff */
        /* <DEDUP_REMOVED lines=22> */
.L_x_5365:
[----:B------:R-:W-:Y:S05]  /*1d20*/  BSYNC B0 ;  /* 0x0000000000007941 */ /* 0x000fea0003800000 */
.L_x_5364:
        /* <DEDUP_REMOVED lines=22> */
.L_x_5367:
[----:B------:R-:W-:Y:S05]  /*1e90*/  BSYNC B0 ;  /* 0x0000000000007941 */ /* 0x000fea0003800000 */
.L_x_5366:
        /* <DEDUP_REMOVED lines=22> */
.L_x_5369:
[----:B------:R-:W-:Y:S05]  /*2000*/  BSYNC B0 ;  /* 0x0000000000007941 */ /* 0x000fea0003800000 */
.L_x_5368:
        /* <DEDUP_REMOVED lines=21> */
.L_x_5371:
[----:B------:R-:W-:Y:S05]  /*2160*/  BSYNC B0 ;  /* 0x0000000000007941 */ /* 0x000fea0003800000 */
.L_x_5370:
[----:B------:R-:W-:Y:S01]  /*2170*/  IMAD.IADD R9, R30, 0x1, -R2 ;  /* 0x000000011e097824 */ /* 0x000fe200078e0a02 */
[----:B------:R-:W1:Y:S01]  /*2180*/  LDC.64 R122, c[0x0][0x250] ;  /* 0x00009400ff7a7b82 */ /* 0x000e620000000a00 */
[C---:B------:R-:W-:Y:S01]  /*2190*/  IADD3 R28, P1, R22.reuse, R19, RZ ;  /* 0x00000013161c7210 */ /* 0x040fe20007f3e0ff */
[CC--:B------:R-:W-:Y:S01]  /*21a0*/  IMAD R103, R23.reuse, R120.reuse, RZ ;  /* 0x0000007817677224 */ /* 0x0c0fe200078e02ff */
[C---:B------:R-:W-:Y:S01]  /*21b0*/  IADD3 R14, R22.reuse, 0x50, RZ ;  /* 0x00000050160e7810 */ /* 0x040fe20007ffe0ff */
[----:B------:R-:W-:Y:S01]  /*21c0*/  IMAD.MOV.U32 R5, RZ, RZ, 0x20 ;  /* 0x00000020ff057424 */ /* 0x000fe200078e00ff */
[CC--:B------:R-:W-:Y:S01]  /*21d0*/  ISETP.GE.AND P6, PT, R22.reuse, R9.reuse, PT ;  /* 0x000000091600720c */ /* 0x0c0fe20003fc6270 */
[----:B------:R-:W-:Y:S01]  /*21e0*/  IMAD.X R17, R23, 0x1, R17, P1 ;  /* 0x0000000117117824 */ /* 0x000fe200008e0611 */
[----:B------:R-:W-:Y:S01]  /*21f0*/  BSSY B0, `(.L_x_5372) ;  /* 0x000001b000007945 */ /* 0x000fe20003800000 */
[----:B------:R-:W-:Y:S01]  /*2200*/  IMAD.MOV.U32 R0, RZ, RZ, 0x10 ;  /* 0x00000010ff007424 */ /* 0x000fe200078e00ff */
[----:B------:R-:W-:Y:S01]  /*2210*/  R2P PR, R11, 0x6 ;  /* 0x000000060b007804 */ /* 0x000fe20000000000 */
[----:B------:R-:W-:Y:S01]  /*2220*/  VIADD R18, R22, 0x40 ;  /* 0x0000004016127836 */ /* 0x000fe20000000000 */
[----:B------:R-:W-:Y:S01]  /*2230*/  ISETP.GE.AND P5, PT, R24, R9, PT ;  /* 0x000000091800720c */ /* 0x000fe20003fa6270 */
[----:B------:R-:W-:Y:S01]  /*2240*/  IMAD R103, R22, R121, R103 ;  /* 0x0000007916677224 */ /* 0x000fe200078e0267 */
[----:B------:R-:W-:Y:S01]  /*2250*/  ISETP.GE.AND P4, PT, R20, R9, PT ;  /* 0x000000091400720c */ /* 0x000fe20003f86270 */
[----:B------:R-:W-:Y:S01]  /*2260*/  IMAD.WIDE.U32 R128, R22, R120, R26 ;  /* 0x0000007816807225 */ /* 0x000fe200078e001a */
[----:B------:R-:W-:-:S02]  /*2270*/  SEL R5, R5, 0xffffffe0, !P2 ;  /* 0xffffffe005057807 */ /* 0x000fc40005000000 */
[----:B------:R-:W-:Y:S01]  /*2280*/  SEL R3, R0, 0xfffffff0, !P1 ;  /* 0xfffffff000037807 */ /* 0x000fe20004800000 */
[----:B------:R-:W-:Y:S01]  /*2290*/  VIADD R12, R22, 0x60 ;  /* 0x00000060160c7836 */ /* 0x000fe20000000000 */
[-C--:B------:R-:W-:Y:S02]  /*22a0*/  ISETP.GE.AND P3, PT, R16, R9.reuse, PT ;  /* 0x000000091000720c */ /* 0x080fe40003f66270 */
        /* <DEDUP_REMOVED lines=15> */
.L_x_5373:
[----:B------:R-:W-:Y:S05]  /*23a0*/  BSYNC B0 ;  /* 0x0000000000007941 */ /* 0x000fea0003800000 */
.L_x_5372:
        /* <DEDUP_REMOVED lines=19> */
.L_x_5375:
[----:B------:R-:W-:Y:S05]  /*24e0*/  BSYNC B0 ;  /* 0x0000000000007941 */ /* 0x000fea0003800000 */
.L_x_5374:
        /* <DEDUP_REMOVED lines=16> */
.L_x_5377:
[----:B------:R-:W-:Y:S05]  /*25f0*/  BSYNC B0 ;  /* 0x0000000000007941 */ /* 0x000fea0003800000 */
.L_x_5376:
[----:B------:R-:W-:Y:S04]  /*2600*/  BSSY B0, `(.L_x_5378) ;  /* 0x0000011000007945 */ /* 0x000fe80003800000 */
[----:B------:R-:W-:Y:S05]  /*2610*/  @P3 BRA `(.L_x_5379) ;  /* 0x00000000003c3947 */ /* 0x000fea0003800000 */
[----:B------:R-:W-:Y:S02]  /*2620*/  ULDC UR5, c[0x0][0x2d0] ;  /* 0x0000b40000057ab9 */ /* 0x000fe40000000800 */
[----:B------:R-:W-:-:S13]  /*2630*/  ISETP.GE.AND P3, PT, R182, UR5, PT ;  /* 0x00000005b6007c0c */ /* 0x000fda000bf66270 */
[----:B------:R1:W-:Y:S01]  /*2640*/  @P3 STS.128 [R180+0x3800], RZ ;  /* 0x003800ffb4003388 */ /* 0x0003e20000000c00 */
[----:B------:R-:W-:Y:S05]  /*2650*/  @P3 BRA `(.L_x_5379) ;  /* 0x00000000002c3947 */ /* 0x000fea0003800000 */
[----:B------:R-:W-:Y:S01]  /*2660*/  MOV R102, R128 ;  /* 0x0000008000667202 */ /* 0x000fe20000000f00 */
[----:B------:R-:W-:Y:S01]  /*2670*/  IMAD R19, R121, 0x30, RZ ;  /* 0x0000003079137824 */ /* 0x000fe200078e02ff */
[----:B------:R-:W-:-:S03]  /*2680*/  ULDC.64 UR6, c[0x0][0x218] ;  /* 0x0000860000067ab9 */ /* 0x000fc60000000a00 */
[----:B-1----:R-:W-:-:S05]  /*2690*/  IMAD.WIDE.U32 R26, R120, 0x30, R102 ;  /* 0x00000030781a7825 */ /* 0x002fca00078e0066 */
[----:B------:R-:W-:Y:S02]  /*26a0*/  IADD3 R19, R27, R19, RZ ;  /* 0x000000131b137210 */ /* 0x000fe40007ffe0ff */
[----:B------:R-:W-:-:S04]  /*26b0*/  LEA R34, P3, R26, UR6, 0x1 ;  /* 0x000000061a227c11 */ /* 0x000fc8000f8608ff */
[----:B------:R-:W-:-:S05]  /*26c0*/  LEA.HI.X R35, R26, UR7, R19, 0x1, P3 ;  /* 0x000000071a237c11 */ /* 0x000fca00098f0c13 */
[----:B------:R-:W-:Y:S01]  /*26d0*/  @!PT LDS RZ, [RZ] ;  /* 0x00000000fffff984 */ /* 0x000fe20000000800 */
[----:B------:R-:W-:Y:S01]  /*26e0*/  @!PT LDS RZ, [RZ] ;  /* 0x00000000fffff984 */ /* 0x000fe20000000800 */
[----:B------:R-:W-:Y:S01]  /*26f0*/  @!PT LDS RZ, [RZ] ;  /* 0x00000000fffff984 */ /* 0x000fe20000000800 */
[----:B------:R1:W-:Y:S04]  /*2700*/  LDGSTS.E.BYPASS.LTC128B.128 [R180+0x3800], desc[UR12][R34.64] ;  /* 0x0380000022b47fae */ /* 0x0003e8000b901d4c */
.L_x_5379:
[----:B------:R-:W-:Y:S05]  /*2710*/  BSYNC B0 ;  /* 0x0000000000007941 */ /* 0x000fea0003800000 */
.L_x_5378:
        /* <DEDUP_REMOVED lines=15> */
.L_x_5381:
[----:B------:R-:W-:Y:S05]  /*2810*/  BSYNC B0 ;  /* 0x0000000000007941 */ /* 0x000fea0003800000 */
.L_x_5380:
        /* <DEDUP_REMOVED lines=17> */
.L_x_5383:
[----:B------:R-:W-:Y:S05]  /*2930*/  BSYNC B0 ;  /* 0x0000000000007941 */ /* 0x000fea0003800000 */
.L_x_5382:
        /* <DEDUP_REMOVED lines=17> */
.L_x_5385:
[----:B------:R-:W-:Y:S05]  /*2a50*/  BSYNC B0 ;  /* 0x0000000000007941 */ /* 0x000fea0003800000 */
.L_x_5384:
        /* <DEDUP_REMOVED lines=17> */
.L_x_5387:
[----:B------:R-:W-:Y:S05]  /*2b70*/  BSYNC B0 ;  /* 0x0000000000007941 */ /* 0x000fea0003800000 */
.L_x_5386:
[----:B------:R-:W0:Y:S01]  /*2b80*/  LDGDEPBAR ;  /* 0x00000000000079af */ /* 0x000e220000000000 */
[-C--:B------:R-:W-:Y:S01]  /*2b90*/  ISETP.GE.AND P3, PT, R22, R9.reuse, PT ;  /* 0x000000091600720c */ /* 0x080fe20003f66270 */
[-C--:B-1----:R-:W-:Y:S01]  /*2ba0*/  IMAD R17, R17, R122.reuse, RZ ;  /* 0x0000007a11117224 */ /* 0x082fe200078e02ff */
[----:B------:R-:W-:Y:S01]  /*2bb0*/  ISETP.GE.AND P1, PT, R20, R9, PT ;  /* 0x000000091400720c */ /* 0x000fe20003f26270 */
[----:B------:R-:W-:Y:S01]  /*2bc0*/  IMAD.IADD R33, R33, 0x1, R15 ;  /* 0x0000000121217824 */ /* 0x000fe200078e020f */
[----:B------:R-:W-:Y:S01]  /*2bd0*/  SHF.R.S32.HI R20, RZ, 0x4, R13 ;  /* 0x00000004ff147819 */ /* 0x000fe2000001140d */
[C---:B------:R-:W-:Y:S01]  /*2be0*/  IMAD R31, R28.reuse, R123, R17 ;  /* 0x0000007b1c1f7224 */ /* 0x040fe200078e0211 */
[----:B------:R-:W-:Y:S01]  /*2bf0*/  ULDC.64 UR6, c[0x0][0x220] ;  /* 0x0000880000067ab9 */ /* 0x000fe20000000a00 */
[----:B------:R-:W-:Y:S01]  /*2c00*/  IMAD.WIDE.U32 R28, R28, R122, R32 ;  /* 0x0000007a1c1c7225 */ /* 0x000fe200078e0020 */
[----:B------:R-:W-:Y:S01]  /*2c10*/  LEA.HI R13, R13, R20, RZ, 0x1 ;  /* 0x000000140d0d7211 */ /* 0x000fe200078f08ff */
[----:B------:R-:W-:Y:S01]  /*2c20*/  BSSY B0, `(.L_x_5388) ;  /* 0x0000016000007945 */ /* 0x000fe20003800000 */
[----:B------:R-:W-:Y:S01]  /*2c30*/  ISETP.GE.AND P2, PT, R24, R9, PT ;  /* 0x000000091800720c */ /* 0x000fe20003f46270 */
[----:B------:R-:W-:Y:S01]  /*2c40*/  IMAD.IADD R31, R29, 0x1, R31 ;  /* 0x000000011d1f7824 */ /* 0x000fe200078e021f */
[----:B------:R-:W-:-:S02]  /*2c50*/  LEA R194, P4, R28, UR6, 0x1 ;  /* 0x000000061cc27c11 */ /* 0x000fc4000f8808ff */
[-C--:B------:R-:W-:Y:S02]  /*2c60*/  ISETP.GE.AND P6, PT, R16, R9.reuse, PT ;  /* 0x000000091000720c */ /* 0x080fe40003fc6270 */
[----:B------:R-:W-:Y:S02]  /*2c70*/  LEA.HI.X R193, R28, UR7, R31, 0x1, P4 ;  /* 0x000000071cc17c11 */ /* 0x000fe4000a0f0c1f */
[-C--:B------:R-:W-:Y:S02]  /*2c80*/  ISETP.GE.AND P5, PT, R18, R9.reuse, PT ;  /* 0x000000091200720c */ /* 0x080fe40003fa6270 */
        /* <DEDUP_REMOVED lines=15> */
.L_x_5389:
[----:B------:R-:W-:Y:S05]  /*2d80*/  BSYNC B0 ;  /* 0x0000000000007941 */ /* 0x000fea0003800000 */
.L_x_5388:
        /* <DEDUP_REMOVED lines=34> */
.L_x_5391:
[----:B------:R-:W-:Y:S05]  /*2fb0*/  BSYNC B0 ;  /* 0x0000000000007941 */ /* 0x000fea0003800000 */
.L_x_5390:
        /* <DEDUP_REMOVED lines=18> */
.L_x_5393:
[----:B------:R-:W-:Y:S05]  /*30e0*/  BSYNC B0 ;  /* 0x0000000000007941 */ /* 0x000fea0003800000 */
.L_x_5392:
        /* <DEDUP_REMOVED lines=8> */
[----:B------:R-:W-:-:S04]  /*3170*/  IMAD R9, R123, 0x60, RZ ;  /* 0x000000607b097824 */ /* 0x000fc800078e02ff */
[----:B-1----:R-:W-:-:S05]  /*3180*/  IMAD.WIDE.U32 R10, R122, 0x60, R192 ;  /* 0x000000607a0a7825 */ /* 0x002fca00078e00c0 */
[----:B------:R-:W-:-:S05]  /*3190*/  IADD3 R11, R11, R9, RZ ;  /* 0x000000090b0b7210 */ /* 0x000fca0007ffe0ff */
[----:B------:R-:W-:Y:S01]  /*31a0*/  @!PT LDS RZ, [RZ] ;  /* 0x00000000fffff984 */ /* 0x000fe20000000800 */
[----:B------:R-:W-:Y:S01]  /*31b0*/  @!PT LDS RZ, [RZ] ;  /* 0x00000000fffff984 */ /* 0x000fe20000000800 */
[----:B------:R-:W-:Y:S01]  /*31c0*/  @!PT LDS RZ, [RZ] ;  /* 0x00000000fffff984 */ /* 0x000fe20000000800 */
[----:B------:R1:W-:Y:S02]  /*31d0*/  LDGSTS.E.BYPASS.LTC128B.128 [R180+0x7800], desc[UR12][R10.64] ;  /* 0x078000000ab47fae */ /* 0x0003e4000b901d4c */
.L_x_5395:
[----:B------:R-:W-:Y:S05]  /*31e0*/  BSYNC B0 ;  /* 0x0000000000007941 */ /* 0x000fea0003800000 */
.L_x_5394:
        /* <DEDUP_REMOVED lines=13> */
.L_x_5397:
[----:B------:R-:W-:Y:S05]  /*32c0*/  BSYNC B0 ;  /* 0x0000000000007941 */ /* 0x000fea0003800000 */
.L_x_5396:
        /* <DEDUP_REMOVED lines=15> */
.L_x_5399:
[----:B------:R-:W-:Y:S05]  /*33c0*/  BSYNC B0 ;  /* 0x0000000000007941 */ /* 0x000fea0003800000 */
.L_x_5398:
        /* <DEDUP_REMOVED lines=15> */
.L_x_5401:
[----:B------:R-:W-:Y:S05]  /*34c0*/  BSYNC B0 ;  /* 0x0000000000007941 */ /* 0x000fea0003800000 */
.L_x_5400:
        /* <DEDUP_REMOVED lines=15> */
.L_x_5403:
[----:B------:R-:W-:Y:S05]  /*35c0*/  BSYNC B0 ;  /* 0x0000000000007941 */ /* 0x000fea0003800000 */
.L_x_5402:
[----:B------:R-:W-:Y:S01]  /*35d0*/  LDSM.16.M88.4 R16, [R172] ;  /* 0x00000000ac10783b */ /* 0x000fe20000000200 */
[----:B------:R-:W-:Y:S01]  /*35e0*/  LOP3.LUT P1, RZ, R8, 0x2, RZ, 0xc0, !PT ;  /* 0x0000000208ff7812 */ /* 0x000fe2000782c0ff */
[----:B------:R-:W-:Y:S01]  /*35f0*/  ULDC UR10, c[0x0][0x39c] ;  /* 0x0000e700000a7ab9 */ /* 0x000fe20000000800 */
[----:B------:R-:W-:Y:S01]  /*3600*/  LEA R170, R3, R172, 0x1 ;  /* 0x000000ac03aa7211 */ /* 0x000fe200078e08ff */
[----:B------:R-:W5:Y:S01]  /*3610*/  LDSM.16.M88.4 R20, [R171+0x2000] ;  /* 0x00200000ab14783b */ /* 0x000f620000000200 */
[----:B------:R-:W-:Y:S02]  /*3620*/  SEL R0, R0, 0xfffffff0, !P1 ;  /* 0xfffffff000007807 */ /* 0x000fe40004800000 */
[----:B------:R-:W-:Y:S01]  /*3630*/  LOP3.LUT P1, RZ, R8, 0x4, RZ, 0xc0, !PT ;  /* 0x0000000408ff7812 */ /* 0x000fe2000782c0ff */
[----:B-1----:R-:W-:Y:S01]  /*3640*/  LDSM.16.M88.4 R12, [R170] ;  /* 0x00000000aa0c783b */ /* 0x002fe20000000200 */
[----:B------:R-:W-:Y:S02]  /*3650*/  LEA R165, R0, R171, 0x1 ;  /* 0x000000ab00a57211 */ /* 0x000fe400078e08ff */
[C---:B------:R-:W-:Y:S01]  /*3660*/  IADD3 R8, R171.reuse, 0x2000, RZ ;  /* 0x00002000ab087810 */ /* 0x040fe20007ffe0ff */
[----:B--2-4-:R-:W1:Y:S01]  /*3670*/  LDSM.16.M88.4 R40, [R171+0x2800] ;  /* 0x00280000ab28783b */ /* 0x014e620000000200 */
[----:B------:R-:W-:-:S02]  /*3680*/  IADD3 R168, R171, 0x2040, RZ ;  /* 0x00002040aba87810 */ /* 0x000fc40007ffe0ff */
[----:B------:R-:W-:Y:S01]  /*3690*/  LEA R169, R5, R172, 0x1 ;  /* 0x000000ac05a97211 */ /* 0x000fe200078e08ff */
[----:B------:R-:W2:Y:S01]  /*36a0*/  LDSM.16.M88.4 R48, [R165+0x2000] ;  /* 0x00200000a530783b */ /* 0x000ea20000000200 */
[----:B------:R-:W-:Y:S02]  /*36b0*/  ISETP.GE.AND P2, PT, R101, 0x2, PT ;  /* 0x000000026500780c */ /* 0x000fe40003f46270 */
[----:B------:R-:W-:Y:S01]  /*36c0*/  LEA R167, R3, R169, 0x1 ;  /* 0x000000a903a77211 */ /* 0x000fe200078e08ff */
[----:B------:R-:W4:Y:S01]  /*36d0*/  LDSM.16.M88.4 R44, [R165+0x2800] ;  /* 0x00280000a52c783b */ /* 0x000f220000000200 */
[----:B------:R-:W-:Y:S02]  /*36e0*/  @P1 IADD3 R168, R8, -0x40, RZ ;  /* 0xffffffc008a81810 */ /* 0x000fe40007ffe0ff */
[----:B------:R-:W-:Y:S01]  /*36f0*/  IADD3 R166, R7, R6, RZ ;  /* 0x0000000607a67210 */ /* 0x000fe20007ffe0ff */
[----:B------:R-:W-:Y:S01]  /*3700*/  LDSM.16.M88.4 R8, [R169] ;  /* 0x00000000a908783b */ /* 0x000fe20000000200 */
[----:B------:R-:W-:-:S02]  /*3710*/  LEA R100, R0, R168, 0x1 ;  /* 0x000000a800647211 */ /* 0x000fc400078e08ff */
[C---:B------:R-:W-:Y:S01]  /*3720*/  IADD3 R161, R168.reuse, 0x800, RZ ;  /* 0x00000800a8a17810 */ /* 0x040fe20007ffe0ff */
[----:B------:R-:W3:Y:S01]  /*3730*/  LDSM.16.M88.4 R32, [R168] ;  /* 0x00000000a820783b */ /* 0x000ee20000000200 */
[C---:B------:R-:W-:Y:S02]  /*3740*/  IADD3 R160, R168.reuse, 0x1000, RZ ;  /* 0x00001000a8a07810 */ /* 0x040fe40007ffe0ff */
[C---:B------:R-:W-:Y:S01]  /*3750*/  IADD3 R159, R168.reuse, 0x1800, RZ ;  /* 0x00001800a89f7810 */ /* 0x040fe20007ffe0ff */
[----:B------:R-:W-:Y:S01]  /*3760*/  LDSM.16.M88.4 R36, [R167] ;  /* 0x00000000a724783b */ /* 0x000fe20000000200 */
[C---:B------:R-:W-:Y:S02]  /*3770*/  IADD3 R158, R168.reuse, 0x2000, RZ ;  /* 0x00002000a89e7810 */ /* 0x040fe40007ffe0ff */
[C---:B------:R-:W-:Y:S01]  /*3780*/  IADD3 R157, R168.reuse, 0x2800, RZ ;  /* 0x00002800a89d7810 */ /* 0x040fe20007ffe0ff */
[----:B------:R-:W-:Y:S01]  /*3790*/  LDSM.16.M88.4 R64, [R100] ;  /* 0x000000006440783b */ /* 0x000fe20000000200 */
[----:B------:R-:W-:-:S02]  /*37a0*/  IADD3 R156, R168, 0x3000, RZ ;  /* 0x00003000a89c7810 */ /* 0x000fc40007ffe0ff */
[----:B------:R-:W-:Y:S01]  /*37b0*/  IADD3 R102, R168, 0x3800, RZ ;  /* 0x00003800a8667810 */ /* 0x000fe20007ffe0ff */
[----:B------:R-:W3:Y:S01]  /*37c0*/  LDSM.16.M88.4 R60, [R168+0x800] ;  /* 0x00080000a83c783b */ /* 0x000ee20000000200 */
[C---:B-----5:R-:W-:Y:S03]  /*37d0*/  HMMA.16816.F32 R56, R16.reuse, R20, RZ ;  /* 0x000000141038723c */ /* 0x060fe600000018ff */
[----:B------:R-:W-:Y:S04]  /*37e0*/  LDSM.16.M88.4 R52, [R165+0x3000] ;  /* 0x00300000a534783b */ /* 0x000fe80000000200 */
[----:B------:R-:W-:Y:S01]  /*37f0*/  LDSM.16.M88.4 R68, [R100+0x800] ;  /* 0x000800006444783b */ /* 0x000fe20000000200 */
[C---:B------:R-:W-:Y:S03]  /*3800*/  HMMA.16816.F32 R20, R16.reuse, R22, RZ ;  /* 0x000000161014723c */ /* 0x040fe600000018ff */
[----:B------:R-:W-:Y:S03]  /*3810*/  LDSM.16.M88.4 R72, [R100+0x2000] ;  /* 0x002000006448783b */ /* 0x000fe60000000200 */
[C---:B-1----:R-:W-:Y:S01]  /*3820*/  HMMA.16816.F32 R24, R16.reuse, R40, RZ ;  /* 0x000000281018723c */ /* 0x042fe200000018ff */
[----:B------:R-:W0:Y:S05]  /*3830*/  LDGDEPBAR ;  /* 0x00000000000079af */ /* 0x000e2a0000000000 */
[----:B------:R-:W-:Y:S06]  /*3840*/  HMMA.16816.F32 R40, R16, R42, RZ ;  /* 0x0000002a1028723c */ /* 0x000fec00000018ff */
[C---:B--2---:R-:W-:Y:S06]  /*3850*/  HMMA.16816.F32 R56, R12.reuse, R48, R56 ;  /* 0x000000300c38723c */ /* 0x044fec0000001838 */
[C---:B------:R-:W-:Y:S01]  /*3860*/  HMMA.16816.F32 R20, R12.reuse, R50, R20 ;  /* 0x000000320c14723c */ /* 0x040fe20000001814 */
[----:B------:R-:W1:Y:S05]  /*3870*/  LDSM.16.M88.4 R48, [R171+0x3000] ;  /* 0x00300000ab30783b */ /* 0x000e6a0000000200 */
[C---:B----4-:R-:W-:Y:S06]  /*3880*/  HMMA.16816.F32 R24, R12.reuse, R44, R24 ;  /* 0x0000002c0c18723c */ /* 0x050fec0000001818 */
[----:B------:R-:W-:Y:S01]  /*3890*/  HMMA.16816.F32 R40, R12, R46, R40 ;  /* 0x0000002e0c28723c */ /* 0x000fe20000001828 */
[----:B------:R-:W2:Y:S05]  /*38a0*/  LDSM.16.M88.4 R44, [R171+0x3800] ;  /* 0x00380000ab2c783b */ /* 0x000eaa0000000200 */
[C---:B---3--:R-:W-:Y:S06]  /*38b0*/  HMMA.16816.F32 R56, R8.reuse, R32, R56 ;  /* 0x000000200838723c */ /* 0x048fec0000001838 */
[C---:B------:R-:W-:Y:S06]  /*38c0*/  HMMA.16816.F32 R20, R8.reuse, R34, R20 ;  /* 0x000000220814723c */ /* 0x040fec0000001814 */
[C---:B------:R-:W-:Y:S06]  /*38d0*/  HMMA.16816.F32 R24, R8.reuse, R60, R24 ;  /* 0x0000003c0818723c */ /* 0x040fec0000001818 */
[----:B------:R-:W-:Y:S01]  /*38e0*/  HMMA.16816.F32 R40, R8, R62, R40 ;  /* 0x0000003e0828723c */ /* 0x000fe20000001828 */
[----:B------:R-:W-:Y:S05]  /*38f0*/  LDSM.16.M88.4 R60, [R165+0x3800] ;  /* 0x00380000a53c783b */ /* 0x000fea0000000200 */
[----:B-1----:R-:W-:Y:S06]  /*3900*/  HMMA.16816.F32 R32, R16, R48, RZ ;  /* 0x000000301020723c */ /* 0x002fec00000018ff */
[C---:B------:R-:W-:Y:S06]  /*3910*/  HMMA.16816.F32 R56, R36.reuse, R64, R56 ;  /* 0x000000402438723c */ /* 0x040fec0000001838 */
[----:B------:R-:W-:Y:S01]  /*3920*/  HMMA.16816.F32 R20, R36, R66, R20 ;  /* 0x000000422414723c */ /* 0x000fe20000001814 */
[----:B------:R-:W1:Y:S05]  /*3930*/  LDSM.16.M88.4 R64, [R168+0x1000] ;  /* 0x00100000a840783b */ /* 0x000e6a0000000200 */
[----:B------:R-:W-:Y:S06]  /*3940*/  HMMA.16816.F32 R48, R16, R50, RZ ;  /* 0x000000321030723c */ /* 0x000fec00000018ff */
[----:B------:R-:W-:Y:S06]  /*3950*/  HMMA.16816.F32 R32, R12, R52, R32 ;  /* 0x000000340c20723c */ /* 0x000fec0000001820 */
[----:B------:R-:W-:Y:S01]  /*3960*/  FMUL.FTZ R57, R57, UR10 ;  /* 0x0000000a39397c20 */ /* 0x000fe20008410000 */
[C---:B------:R-:W-:Y:S01]  /*3970*/  HMMA.16816.F32 R24, R36.reuse, R68, R24 ;  /* 0x000000442418723c */ /* 0x040fe20000001818 */
[----:B------:R-:W-:Y:S01]  /*3980*/  FMUL.FTZ R0, R56, UR10 ;  /* 0x0000000a38007c20 */ /* 0x000fe20008410000 */
[----:B------:R-:W-:Y:S01]  /*3990*/  FMUL.FTZ R81, R58, UR10 ;  /* 0x0000000a3a517c20 */ /* 0x000fe20008410000 */
[----:B------:R3:W4:Y:S01]  /*39a0*/  MUFU.TANH R79, R57 ;  /* 0x00000039004f7308 */ /* 0x0007220000002400 */
[----:B------:R-:W-:Y:S01]  /*39b0*/  FMUL.FTZ R82, R59, UR10 ;  /* 0x0000000a3b527c20 */ /* 0x000fe20008410000 */
[----:B------:R-:W-:Y:S01]  /*39c0*/  FMUL.FTZ R83, R20, UR10 ;  /* 0x0000000a14537c20 */ /* 0x000fe20008410000 */
[----:B------:R-:W-:Y:S01]  /*39d0*/  FMUL.FTZ R84, R21, UR10 ;  /* 0x0000000a15547c20 */ /* 0x000fe20008410000 */
[----:B------:R-:W-:Y:S01]  /*39e0*/  FMUL.FTZ R85, R22, UR10 ;  /* 0x0000000a16557c20 */ /* 0x000fe20008410000 */
[----:B------:R-:W-:Y:S01]  /*39f0*/  FMUL.FTZ R86, R23, UR10 ;  /* 0x0000000a17567c20 */ /* 0x000fe20008410000 */
[----:B------:R-:W-:Y:S01]  /*3a00*/  HMMA.16816.F32 R40, R36, R70, R40 ;  /* 0x000000462428723c */ /* 0x000fe20000001828 */
[----:B------:R-:W5:Y:S01]  /*3a10*/  LDSM.16.M88.4 R20, [R171+0x4000] ;  /* 0x00400000ab14783b */ /* 0x000f620000000200 */
[----:B------:R-:W4:Y:S03]  /*3a20*/  MUFU.TANH R0, R0 ;  /* 0x0000000000007308 */ /* 0x000f260000002400 */
[----:B------:R-:W-:Y:S01]  /*3a30*/  LDSM.16.M88.4 R68, [R168+0x1800] ;  /* 0x00180000a844783b */ /* 0x000fe20000000200 */
[----:B------:R-:W-:Y:S04]  /*3a40*/  HMMA.16816.F32 R48, R12, R54, R48 ;  /* 0x000000360c30723c */ /* 0x000fe80000001830 */
[----:B------:R-:W4:Y:S01]  /*3a50*/  MUFU.TANH R81, R81 ;  /* 0x0000005100517308 */ /* 0x000f220000002400 */
[----:B---3--:R-:W3:Y:S01]  /*3a60*/  LDSM.16.M88.4 R56, [R100+0x1000] ;  /* 0x001000006438783b */ /* 0x008ee20000000200 */
[----:B--2---:R-:W-:Y:S03]  /*3a70*/  HMMA.16816.F32 R52, R16, R44, RZ ;  /* 0x0000002c1034723c */ /* 0x004fe600000018ff */
[----:B------:R-:W-:Y:S01]  /*3a80*/  FMUL.FTZ R87, R24, UR10 ;  /* 0x0000000a18577c20 */ /* 0x000fe20008410000 */
[----:B------:R-:W-:Y:S01]  /*3a90*/  FMUL.FTZ R88, R25, UR10 ;  /* 0x0000000a19587c20 */ /* 0x000fe20008410000 */
[----:B------:R-:W-:Y:S01]  /*3aa0*/  FMUL.FTZ R89, R26, UR10 ;  /* 0x0000000a1a597c20 */ /* 0x000fe20008410000 */
[----:B-1----:R-:W-:Y:S01]  /*3ab0*/  HMMA.16816.F32 R32, R8, R64, R32 ;  /* 0x000000400820723c */ /* 0x002fe20000001820 */
[----:B------:R-:W-:Y:S01]  /*3ac0*/  FMUL.FTZ R90, R27, UR10 ;  /* 0x0000000a1b5a7c20 */ /* 0x000fe20008410000 */
[----:B------:R-:W1:Y:S01]  /*3ad0*/  MUFU.TANH R82, R82 ;  /* 0x0000005200527308 */ /* 0x000e620000002400 */
[----:B------:R-:W2:Y:S03]  /*3ae0*/  LDSM.16.M88.4 R24, [R165+0x4000] ;  /* 0x00400000a518783b */ /* 0x000ea60000000200 */
[----:B------:R-:W-:Y:S01]  /*3af0*/  HMMA.16816.F32 R44, R16, R46, RZ ;  /* 0x0000002e102c723c */ /* 0x000fe200000018ff */
[----:B------:R-:W-:Y:S01]  /*3b00*/  FMUL.FTZ R91, R40, UR10 ;  /* 0x0000000a285b7c20 */ /* 0x000fe20008410000 */
[----:B------:R-:W-:Y:S01]  /*3b10*/  FMUL.FTZ R92, R41, UR10 ;  /* 0x0000000a295c7c20 */ /* 0x000fe20008410000 */
[----:B------:R-:W-:Y:S01]  /*3b20*/  FMUL.FTZ R93, R42, UR10 ;  /* 0x0000000a2a5d7c20 */ /* 0x000fe20008410000 */
[----:B------:R-:W-:Y:S01]  /*3b30*/  FMUL.FTZ R94, R43, UR10 ;  /* 0x0000000a2b5e7c20 */ /* 0x000fe20008410000 */
[----:B------:R-:W1:Y:S01]  /*3b40*/  MUFU.TANH R83, R83 ;  /* 0x0000005300537308 */ /* 0x000e620000002400 */
[----:B------:R-:W-:Y:S01]  /*3b50*/  HMMA.16816.F32 R48, R8, R66, R48 ;  /* 0x000000420830723c */ /* 0x000fe20000001830 */
[----:B------:R-:W4:Y:S05]  /*3b60*/  LDSM.16.M88.4 R40, [R171+0x4800] ;  /* 0x00480000ab28783b */ /* 0x000f2a0000000200 */
[----:B------:R-:W-:Y:S01]  /*3b70*/  HMMA.16816.F32 R52, R12, R60, R52 ;  /* 0x0000003c0c34723c */ /* 0x000fe20000001834 */
[----:B------:R-:W1:Y:S05]  /*3b80*/  MUFU.TANH R84, R84 ;  /* 0x0000005400547308 */ /* 0x000e6a0000002400 */
[C---:B-----5:R-:W-:Y:S03]  /*3b90*/  HMMA.16816.F32 R64, R16.reuse, R20, RZ ;  /* 0x000000141040723c */ /* 0x060fe600000018ff */
[----:B------:R-:W1:Y:S03]  /*3ba0*/  MUFU.TANH R85, R85 ;  /* 0x0000005500557308 */ /* 0x000e660000002400 */
[----:B------:R-:W-:Y:S05]  /*3bb0*/  HMMA.16816.F32 R20, R16, R22, RZ ;  /* 0x000000161014723c */ /* 0x000fea00000018ff */
[----:B------:R-:W1:Y:S01]  /*3bc0*/  MUFU.TANH R86, R86 ;  /* 0x0000005600567308 */ /* 0x000e620000002400 */
[C---:B---3--:R-:W-:Y:S06]  /*3bd0*/  HMMA.16816.F32 R32, R36.reuse, R56, R32 ;  /* 0x000000382420723c */ /* 0x048fec0000001820 */
[----:B------:R-:W-:Y:S01]  /*3be0*/  HMMA.16816.F32 R48, R36, R58, R48 ;  /* 0x0000003a2430723c */ /* 0x000fe20000001830 */
[----:B------:R-:W3:Y:S01]  /*3bf0*/  LDSM.16.M88.4 R56, [R168+0x2000] ;  /* 0x00200000a838783b */ /* 0x000ee20000000200 */
[----:B------:R-:W1:Y:S04]  /*3c00*/  MUFU.TANH R87, R87 ;  /* 0x0000005700577308 */ /* 0x000e680000002400 */
[C---:B------:R-:W-:Y:S01]  /*3c10*/  HMMA.16816.F32 R44, R12.reuse, R62, R44 ;  /* 0x0000003e0c2c723c */ /* 0x040fe2000000182c */
[----:B------:R-:W5:Y:S03]  /*3c20*/  LDSM.16.M88.4 R60, [R100+0x1800] ;  /* 0x00180000643c783b */ /* 0x000f660000000200 */
[----:B------:R-:W1:Y:S02]  /*3c30*/  MUFU.TANH R88, R88 ;  /* 0x0000005800587308 */ /* 0x000e640000002400 */
[C---:B--2---:R-:W-:Y:S06]  /*3c40*/  HMMA.16816.F32 R64, R12.reuse, R24, R64 ;  /* 0x000000180c40723c */ /* 0x044fec0000001840 */
[----:B------:R-:W-:Y:S01]  /*3c50*/  FMUL.FTZ R95, R32, UR10 ;  /* 0x0000000a205f7c20 */ /* 0x000fe20008410000 */
[----:B------:R-:W-:Y:S01]  /*3c60*/  FMUL.FTZ R96, R33, UR10 ;  /* 0x0000000a21607c20 */ /* 0x000fe20008410000 */
[----:B------:R-:W-:Y:S01]  /*3c70*/  FMUL.FTZ R97, R34, UR10 ;  /* 0x0000000a22617c20 */ /* 0x000fe20008410000 */
[----:B------:R-:W-:Y:S01]  /*3c80*/  FMUL.FTZ R98, R35, UR10 ;  /* 0x0000000a23627c20 */ /* 0x000fe20008410000 */
[----:B------:R-:W-:Y:S01]  /*3c90*/  HMMA.16816.F32 R20, R12, R26, R20 ;  /* 0x0000001a0c14723c */ /* 0x000fe20000001814 */
[----:B------:R-:W2:Y:S01]  /*3ca0*/  LDSM.16.M88.4 R32, [R165+0x4800] ;  /* 0x00480000a520783b */ /* 0x000ea20000000200 */
[----:B------:R-:W-:Y:S01]  /*3cb0*/  FMUL.FTZ R99, R48, UR10 ;  /* 0x0000000a30637c20 */ /* 0x000fe20008410000 */
[----:B------:R-:W-:Y:S01]  /*3cc0*/  FMUL.FTZ R104, R49, UR10 ;  /* 0x0000000a31687c20 */ /* 0x000fe20008410000 */
[----:B------:R-:W-:Y:S01]  /*3cd0*/  FMUL.FTZ R105, R50, UR10 ;  /* 0x0000000a32697c20 */ /* 0x000fe20008410000 */
[----:B------:R-:W-:Y:S01]  /*3ce0*/  FMUL.FTZ R106, R51, UR10 ;  /* 0x0000000a336a7c20 */ /* 0x000fe20008410000 */
[----:B----4-:R-:W-:Y:S01]  /*3cf0*/  HMMA.16816.F32 R24, R16, R40, RZ ;  /* 0x000000281018723c */ /* 0x010fe200000018ff */
[----:B------:R-:W-:Y:S01]  /*3d00*/  LDSM.16.M88.4 R48, [R171+0x5000] ;  /* 0x00500000ab30783b */ /* 0x000fe20000000200 */
[----:B------:R-:W4:Y:S04]  /*3d10*/  MUFU.TANH R89, R89 ;  /* 0x0000005900597308 */ /* 0x000f280000002400 */
[C---:B------:R-:W-:Y:S04]  /*3d20*/  HMMA.16816.F32 R52, R8.reuse, R68, R52 ;  /* 0x000000440834723c */ /* 0x040fe80000001834 */
[----:B------:R-:W1:Y:S02]  /*3d30*/  MUFU.TANH R90, R90 ;  /* 0x0000005a005a7308 */ /* 0x000e640000002400 */
[C---:B------:R-:W-:Y:S01]  /*3d40*/  HMMA.16816.F32 R44, R8.reuse, R70, R44 ;  /* 0x00000046082c723c */ /* 0x040fe2000000182c */
[----:B------:R-:W4:Y:S05]  /*3d50*/  LDSM.16.M88.4 R68, [R168+0x2800] ;  /* 0x00280000a844783b */ /* 0x000f2a0000000200 */
[----:B---3--:R-:W-:Y:S01]  /*3d60*/  HMMA.16816.F32 R64, R8, R56, R64 ;  /* 0x000000380840723c */ /* 0x008fe20000001840 */
[----:B------:R-:W3:Y:S05]  /*3d70*/  MUFU.TANH R91, R91 ;  /* 0x0000005b005b7308 */ /* 0x000eea0000002400 */
[----:B------:R-:W-:Y:S03]  /*3d80*/  HMMA.16816.F32 R40, R16, R42, RZ ;  /* 0x0000002a1028723c */ /* 0x000fe600000018ff */
[----:B------:R-:W1:Y:S03]  /*3d90*/  MUFU.TANH R92, R92 ;  /* 0x0000005c005c7308 */ /* 0x000e660000002400 */
[----:B-----5:R-:W-:Y:S05]  /*3da0*/  HMMA.16816.F32 R52, R36, R60, R52 ;  /* 0x0000003c2434723c */ /* 0x020fea0000001834 */
[----:B------:R-:W1:Y:S01]  /*3db0*/  MUFU.TANH R93, R93 ;  /* 0x0000005d005d7308 */ /* 0x000e620000002400 */
[----:B--2---:R-:W-:Y:S06]  /*3dc0*/  HMMA.16816.F32 R24, R12, R32, R24 ;  /* 0x000000200c18723c */ /* 0x004fec0000001818 */
[----:B------:R-:W-:Y:S01]  /*3dd0*/  HMMA.16816.F32 R44, R36, R62, R44 ;  /* 0x0000003e242c723c */ /* 0x000fe2000000182c */
[----:B------:R-:W2:Y:S01]  /*3de0*/  LDSM.16.M88.4 R60, [R171+0x5800] ;  /* 0x00580000ab3c783b */ /* 0x000ea20000000200 */
[----:B------:R-:W1:Y:S04]  /*3df0*/  MUFU.TANH R94, R94 ;  /* 0x0000005e005e7308 */ /* 0x000e680000002400 */
[----:B------:R-:W-:Y:S01]  /*3e00*/  HMMA.16816.F32 R20, R8, R58, R20 ;  /* 0x0000003a0814723c */ /* 0x000fe20000001814 */
[----:B------:R-:W-:Y:S03]  /*3e10*/  LDSM.16.M88.4 R56, [R165+0x5000] ;  /* 0x00500000a538783b */ /* 0x000fe60000000200 */
[----:B------:R-:W1:Y:S02]  /*3e20*/  MUFU.TANH R95, R95 ;  /* 0x0000005f005f7308 */ /* 0x000e640000002400 */
[----:B------:R-:W-:Y:S01]  /*3e30*/  HMMA.16816.F32 R64, R36, R72, R64 ;  /* 0x000000482440723c */ /* 0x000fe20000001840 */
[----:B------:R-:W-:Y:S01]  /*3e40*/  FMUL.FTZ R52, R52, UR10 ;  /* 0x0000000a34347c20 */ /* 0x000fe20008410000 */
[----:B------:R-:W-:Y:S01]  /*3e50*/  FMUL.FTZ R53, R53, UR10 ;  /* 0x0000000a35357c20 */ /* 0x000fe20008410000 */
[----:B------:R-:W-:Y:S01]  /*3e60*/  FMUL.FTZ R54, R54, UR10 ;  /* 0x0000000a36367c20 */ /* 0x000fe20008410000 */
[----:B------:R-:W-:-:S02]  /*3e70*/  FMUL.FTZ R195, R55, UR10 ;  /* 0x0000000a37c37c20 */ /* 0x000fc40008410000 */
[----:B------:R-:W-:Y:S01]  /*3e80*/  HMMA.16816.F32 R40, R12, R34, R40 ;  /* 0x000000220c28723c */ /* 0x000fe20000001828 */
[----:B------:R-:W5:Y:S01]  /*3e90*/  LDSM.16.M88.4 R32, [R100+0x2800] ;  /* 0x002800006420783b */ /* 0x000f620000000200 */
[----:B------:R-:W1:Y:S04]  /*3ea0*/  MUFU.TANH R107, R52 ;  /* 0x00000034006b7308 */ /* 0x000e680000002400 */
[----:B----4-:R-:W-:Y:S01]  /*3eb0*/  HMMA.16816.F32 R24, R8, R68, R24 ;  /* 0x000000440818723c */ /* 0x010fe20000001818 */
[----:B------:R-:W-:Y:S01]  /*3ec0*/  FMUL.FTZ R44, R44, UR10 ;  /* 0x0000000a2c2c7c20 */ /* 0x000fe20008410000 */
[----:B------:R-:W-:Y:S01]  /*3ed0*/  FMUL.FTZ R197, R45, UR10 ;  /* 0x0000000a2dc57c20 */ /* 0x000fe20008410000 */
[----:B------:R-:W-:Y:S01]  /*3ee0*/  FMUL.FTZ R137, R46, UR10 ;  /* 0x0000000a2e897c20 */ /* 0x000fe20008410000 */
[----:B------:R-:W4:Y:S01]  /*3ef0*/  MUFU.TANH R199, R53 ;  /* 0x0000003500c77308 */ /* 0x000f220000002400 */
[----:B------:R-:W-:Y:S01]  /*3f00*/  FMUL.FTZ R191, R47, UR10 ;  /* 0x0000000a2fbf7c20 */ /* 0x000fe20008410000 */
[----:B------:R-:W-:Y:S06]  /*3f10*/  HMMA.16816.F32 R20, R36, R74, R20 ;  /* 0x0000004a2414723c */ /* 0x000fec0000001814 */
[----:B------:R-:W-:Y:S01]  /*3f20*/  FMUL.FTZ R151, R64, UR10 ;  /* 0x0000000a40977c20 */ /* 0x000fe20008410000 */
[----:B------:R-:W-:Y:S01]  /*3f30*/  FMUL.FTZ R189, R65, UR10 ;  /* 0x0000000a41bd7c20 */ /* 0x000fe20008410000 */
[----:B------:R-:W-:Y:S01]  /*3f40*/  FMUL.FTZ R149, R66, UR10 ;  /* 0x0000000a42957c20 */ /* 0x000fe20008410000 */
[----:B------:R-:W-:Y:S01]  /*3f50*/  FMUL.FTZ R155, R67, UR10 ;  /* 0x0000000a439b7c20 */ /* 0x000fe20008410000 */
[----:B------:R3:W1:Y:S01]  /*3f60*/  MUFU.TANH R141, R54 ;  /* 0x00000036008d7308 */ /* 0x0006620000002400 */
[----:B------:R-:W4:Y:S01]  /*3f70*/  LDSM.16.M88.4 R64, [R165+0x5800] ;  /* 0x00580000a540783b */ /* 0x000f220000000200 */
[----:B------:R-:W-:Y:S06]  /*3f80*/  HMMA.16816.F32 R40, R8, R70, R40 ;  /* 0x000000460828723c */ /* 0x000fec0000001828 */
[C---:B--2---:R-:W-:Y:S01]  /*3f90*/  HMMA.16816.F32 R68, R16.reuse, R60, RZ ;  /* 0x0000003c1044723c */ /* 0x044fe200000018ff */
[----:B------:R2:W1:Y:S05]  /*3fa0*/  MUFU.TANH R139, R44 ;  /* 0x0000002c008b7308 */ /* 0x00046a0000002400 */
[----:B------:R-:W-:Y:S01]  /*3fb0*/  FMUL.FTZ R147, R20, UR10 ;  /* 0x0000000a14937c20 */ /* 0x000fe20008410000 */
[----:B------:R-:W-:Y:S01]  /*3fc0*/  FMUL.FTZ R187, R21, UR10 ;  /* 0x0000000a15bb7c20 */ /* 0x000fe20008410000 */
[----:B------:R-:W-:Y:S01]  /*3fd0*/  FMUL.FTZ R145, R22, UR10 ;  /* 0x0000000a16917c20 */ /* 0x000fe20008410000 */
[C---:B---3--:R-:W-:Y:S01]  /*3fe0*/  HMMA.16816.F32 R52, R16.reuse, R48, RZ ;  /* 0x000000301034723c */ /* 0x048fe200000018ff */
[----:B------:R-:W-:Y:S01]  /*3ff0*/  FMUL.FTZ R153, R23, UR10 ;  /* 0x0000000a17997c20 */ /* 0x000fe20008410000 */
[----:B------:R-:W3:Y:S01]  /*4000*/  MUFU.TANH R96, R96 ;  /* 0x0000006000607308 */ /* 0x000ee20000002400 */
[----:B------:R-:W-:Y:S03]  /*4010*/  LDSM.16.M88.4 R20, [R168+0x3800] ;  /* 0x00380000a814783b */ /* 0x000fe60000000200 */
[----:B------:R-:W-:Y:S01]  /*4020*/  HMMA.16816.F32 R48, R16, R50, RZ ;  /* 0x000000321030723c */ /* 0x000fe200000018ff */
[----:B--2---:R-:W2:Y:S03]  /*4030*/  LDSM.16.M88.4 R44, [R168+0x3000] ;  /* 0x00300000a82c783b */ /* 0x004ea60000000200 */
[----:B------:R-:W1:Y:S02]  /*4040*/  MUFU.TANH R97, R97 ;  /* 0x0000006100617308 */ /* 0x000e640000002400 */
[----:B-----5:R-:W-:Y:S06]  /*4050*/  HMMA.16816.F32 R24, R36, R32, R24 ;  /* 0x000000202418723c */ /* 0x020fec0000001818 */
[----:B------:R-:W-:Y:S01]  /*4060*/  HMMA.16816.F32 R16, R16, R62, RZ ;  /* 0x0000003e1010723c */ /* 0x000fe200000018ff */
[----:B------:R-:W1:Y:S05]  /*4070*/  MUFU.TANH R98, R98 ;  /* 0x0000006200627308 */ /* 0x000e6a0000002400 */
[C---:B------:R-:W-:Y:S03]  /*4080*/  HMMA.16816.F32 R52, R12.reuse, R56, R52 ;  /* 0x000000380c34723c */ /* 0x040fe60000001834 */
[----:B------:R-:W1:Y:S03]  /*4090*/  MUFU.TANH R99, R99 ;  /* 0x0000006300637308 */ /* 0x000e660000002400 */
[C---:B------:R-:W-:Y:S01]  /*40a0*/  HMMA.16816.F32 R48, R12.reuse, R58, R48 ;  /* 0x0000003a0c30723c */ /* 0x040fe20000001830 */
[----:B------:R-:W5:Y:S04]  /*40b0*/  LDSM.16.M88.4 R56, [R100+0x3000] ;  /* 0x003000006438783b */ /* 0x000f680000000200 */
[----:B------:R-:W1:Y:S01]  /*40c0*/  MUFU.TANH R104, R104 ;  /* 0x0000006800687308 */ /* 0x000e620000002400 */
[----:B----4-:R-:W-:Y:S01]  /*40d0*/  HMMA.16816.F32 R68, R12, R64, R68 ;  /* 0x000000400c44723c */ /* 0x010fe20000001844 */
[----:B------:R-:W-:Y:S01]  /*40e0*/  FMUL.FTZ R24, R24, UR10 ;  /* 0x0000000a18187c20 */ /* 0x000fe20008410000 */
[----:B------:R-:W-:Y:S01]  /*40f0*/  FMUL.FTZ R133, R25, UR10 ;  /* 0x0000000a19857c20 */ /* 0x000fe20008410000 */
[----:B------:R-:W-:Y:S01]  /*4100*/  FMUL.FTZ R125, R26, UR10 ;  /* 0x0000000a1a7d7c20 */ /* 0x000fe20008410000 */
[----:B------:R-:W-:-:S02]  /*4110*/  FMUL.FTZ R117, R27, UR10 ;  /* 0x0000000a1b757c20 */ /* 0x000fc40008410000 */
[----:B------:R-:W-:Y:S01]  /*4120*/  HMMA.16816.F32 R16, R12, R66, R16 ;  /* 0x000000420c10723c */ /* 0x000fe20000001810 */
[----:B------:R4:W1:Y:S05]  /*4130*/  MUFU.TANH R135, R24 ;  /* 0x0000001800877308 */ /* 0x00086a0000002400 */
[----:B------:R-:W-:Y:S03]  /*4140*/  HMMA.16816.F32 R40, R36, R34, R40 ;  /* 0x000000222428723c */ /* 0x000fe60000001828 */
[----:B------:R-:W1:Y:S03]  /*4150*/  MUFU.TANH R105, R105 ;  /* 0x0000006900697308 */ /* 0x000e660000002400 */
[C---:B--2---:R-:W-:Y:S05]  /*4160*/  HMMA.16816.F32 R48, R8.reuse, R46, R48 ;  /* 0x0000002e0830723c */ /* 0x044fea0000001830 */
[----:B------:R-:W2:Y:S01]  /*4170*/  MUFU.TANH R106, R106 ;  /* 0x0000006a006a7308 */ /* 0x000ea20000002400 */
[----:B----4-:R-:W4:Y:S01]  /*4180*/  LDSM.16.M88.4 R24, [R100+0x3800] ;  /* 0x003800006418783b */ /* 0x010f220000000200 */
[----:B------:R-:W-:Y:S01]  /*4190*/  HMMA.16816.F32 R52, R8, R44, R52 ;  /* 0x0000002c0834723c */ /* 0x000fe20000001834 */
[----:B------:R-:W-:-:S05]  /*41a0*/  DEPBAR.LE SB0, 0x0 ;  /* 0x000080000000791a */ /* 0x000fca0000000000 */
[C---:B------:R-:W-:Y:S01]  /*41b0*/  HMMA.16816.F32 R68, R8.reuse, R20, R68 ;  /* 0x000000140844723c */ /* 0x040fe20000001844 */
[----:B------:R-:W1:Y:S04]  /*41c0*/  MUFU.TANH R195, R195 ;  /* 0x000000c300c37308 */ /* 0x000e680000002400 */
[----:B------:R-:W-:Y:S01]  /*41d0*/  FMUL.FTZ R41, R41, UR10 ;  /* 0x0000000a29297c20 */ /* 0x000fe20008410000 */
[----:B------:R-:W-:Y:S01]  /*41e0*/  HMMA.16816.F32 R16, R8, R22, R16 ;  /* 0x000000160810723c */ /* 0x000fe20000001810 */
[----:B------:R-:W-:Y:S01]  /*41f0*/  FMUL.FTZ R40, R40, UR10 ;  /* 0x0000000a28287c20 */ /* 0x000fe20008410000 */
[----:B------:R-:W-:Y:S01]  /*4200*/  FMUL.FTZ R42, R42, UR10 ;  /* 0x0000000a2a2a7c20 */ /* 0x000fe20008410000 */
[----:B------:R3:W1:Y:S01]  /*4210*/  MUFU.TANH R127, R41 ;  /* 0x00000029007f7308 */ /* 0x0006620000002400 */
[----:B------:R-:W-:-:S02]  /*4220*/  FMUL.FTZ R43, R43, UR10 ;  /* 0x0000000a2b2b7c20 */ /* 0x000fc40008410000 */
[C---:B-----5:R-:W-:Y:S01]  /*4230*/  HMMA.16816.F32 R48, R36.reuse, R58, R48 ;  /* 0x0000003a2430723c */ /* 0x060fe20000001830 */
[----:B------:R-:W-:Y:S02]  /*4240*/  LOP3.LUT R9, R78, 0xffffffe0, RZ, 0xc0, !PT ;  /* 0xffffffe04e097812 */ /* 0x000fe400078ec0ff */
[----:B------:R-:W-:Y:S02]  /*4250*/  LEA R11, R76, R80, 0x4 ;  /* 0x000000504c0b7211 */ /* 0x000fe400078e20ff */
[----:B------:R-:W-:Y:S01]  /*4260*/  IADD3 R8, -R9, R4, RZ ;  /* 0x0000000409087210 */ /* 0x000fe20007ffe1ff */
[----:B------:R-:W-:Y:S01]  /*4270*/  HMMA.16816.F32 R52, R36, R56, R52 ;  /* 0x000000382434723c */ /* 0x000fe20000001834 */
[----:B------:R-:W1:Y:S02]  /*4280*/  MUFU.TANH R197, R197 ;  /* 0x000000c500c57308 */ /* 0x000e640000002400 */
[----:B------:R-:W-:-:S04]  /*4290*/  SHF.R.S32.HI R9, RZ, 0x1f, R8 ;  /* 0x0000001fff097819 */ /* 0x000fc80000011408 */
[----:B------:R-:W-:Y:S02]  /*42a0*/  LEA.HI R9, R9, R8, RZ, 0x2 ;  /* 0x0000000809097211 */ /* 0x000fe400078f10ff */
[----:B------:R-:W1:Y:S02]  /*42b0*/  MUFU.TANH R137, R137 ;  /* 0x0000008900897308 */ /* 0x000e640000002400 */
[----:B------:R-:W-:Y:S01]  /*42c0*/  SHF.R.S32.HI R186, RZ, 0x2, R9 ;  /* 0x00000002ffba7819 */ /* 0x000fe20000011409 */
[C---:B----4-:R-:W-:Y:S03]  /*42d0*/  HMMA.16816.F32 R68, R36.reuse, R24, R68 ;  /* 0x000000182444723c */ /* 0x050fe60000001844 */
[----:B------:R-:W-:Y:S02]  /*42e0*/  IADD3 R8, R11, 0x1, R186 ;  /* 0x000000010b087810 */ /* 0x000fe40007ffe0ba */
[----:B------:R-:W4:Y:S01]  /*42f0*/  MUFU.TANH R191, R191 ;  /* 0x000000bf00bf7308 */ /* 0x000f220000002400 */
[----:B------:R-:W-:Y:S01]  /*4300*/  FMUL.FTZ R59, R49, UR10 ;  /* 0x0000000a313b7c20 */ /* 0x000fe20008410000 */
[----:B------:R-:W-:Y:S01]  /*4310*/  FMUL.FTZ R47, R51, UR10 ;  /* 0x0000000a332f7c20 */ /* 0x000fe20008410000 */
[----:B------:R-:W-:Y:S01]  /*4320*/  FMUL.FTZ R49, R50, UR10 ;  /* 0x0000000a32317c20 */ /* 0x000fe20008410000 */
[----:B------:R-:W-:Y:S01]  /*4330*/  HMMA.16816.F32 R16, R36, R26, R16 ;  /* 0x0000001a2410723c */ /* 0x000fe20000001810 */
[----:B------:R-:W-:Y:S01]  /*4340*/  FMUL.FTZ R48, R48, UR10 ;  /* 0x0000000a30307c20 */ /* 0x000fe20008410000 */
[----:B------:R-:W-:Y:S01]  /*4350*/  IADD3 R8, R30, R8, -R181 ;  /* 0x000000081e087210 */ /* 0x000fe20007ffe8b5 */
[----:B------:R-:W-:Y:S01]  /*4360*/  FMUL.FTZ R55, R55, UR10 ;  /* 0x0000000a37377c20 */ /* 0x000fe20008410000 */
[----:B------:R-:W-:Y:S01]  /*4370*/  FMUL.FTZ R52, R52, UR10 ;  /* 0x0000000a34347c20 */ /* 0x000fe20008410000 */
[----:B------:R-:W-:Y:S01]  /*4380*/  FMUL.FTZ R53, R53, UR10 ;  /* 0x0000000a35357c20 */ /* 0x000fe20008410000 */
[----:B------:R-:W-:Y:S01]  /*4390*/  FMUL.FTZ R54, R54, UR10 ;  /* 0x0000000a36367c20 */ /* 0x000fe20008410000 */
[----:B------:R-:W1:Y:S01]  /*43a0*/  MUFU.TANH R151, R151 ;  /* 0x0000009700977308 */ /* 0x000e620000002400 */
[----:B------:R-:W-:-:S02]  /*43b0*/  IADD3 R77, R8, R77, RZ ;  /* 0x0000004d084d7210 */ /* 0x000fc40007ffe0ff */
[----:B------:R-:W-:Y:S02]  /*43c0*/  SHF.L.U32 R25, R4, 0x1, RZ ;  /* 0x0000000104197819 */ /* 0x000fe400000006ff */
[C---:B------:R-:W-:Y:S02]  /*43d0*/  VIMNMX R130, R77.reuse, R30, PT ;  /* 0x0000001e4d827248 */ /* 0x040fe40003fe0100 */
[----:B------:R-:W-:Y:S01]  /*43e0*/  VIADDMNMX R129, R77, 0x8, R30, PT ;  /* 0x000000084d817846 */ /* 0x000fe2000380011e */
[----:B------:R-:W1:Y:S01]  /*43f0*/  MUFU.TANH R189, R189 ;  /* 0x000000bd00bd7308 */ /* 0x000e620000002400 */
[----:B------:R-:W-:Y:S01]  /*4400*/  LOP3.LUT R25, R25, 0x6, RZ, 0xc0, !PT ;  /* 0x0000000619197812 */ /* 0x000fe200078ec0ff */
[----:B------:R-:W-:Y:S01]  /*4410*/  FMUL.FTZ R51, R68, UR10 ;  /* 0x0000000a44337c20 */ /* 0x000fe20008410000 */
[----:B---3--:R-:W-:Y:S01]  /*4420*/  FMUL.FTZ R41, R69, UR10 ;  /* 0x0000000a45297c20 */ /* 0x008fe20008410000 */
[----:B------:R-:W-:Y:S01]  /*4430*/  FMUL.FTZ R23, R70, UR10 ;  /* 0x0000000a46177c20 */ /* 0x000fe20008410000 */
[----:B------:R-:W-:-:S03]  /*4440*/  FMUL.FTZ R21, R71, UR10 ;  /* 0x0000000a47157c20 */ /* 0x000fc60008410000 */
[----:B------:R-:W3:Y:S01]  /*4450*/  MUFU.TANH R149, R149 ;  /* 0x0000009500957308 */ /* 0x000ee20000002400 */
[----:B------:R-:W-:Y:S01]  /*4460*/  FMUL.FTZ R16, R16, UR10 ;  /* 0x0000000a10107c20 */ /* 0x000fe20008410000 */
[----:B------:R-:W-:Y:S01]  /*4470*/  FMUL.FTZ R17, R17, UR10 ;  /* 0x0000000a11117c20 */ /* 0x000fe20008410000 */
[----:B------:R-:W-:Y:S01]  /*4480*/  FMUL.FTZ R18, R18, UR10 ;  /* 0x0000000a12127c20 */ /* 0x000fe20008410000 */
[----:B------:R-:W-:-:S04]  /*4490*/  FMUL.FTZ R19, R19, UR10 ;  /* 0x0000000a13137c20 */ /* 0x000fc80008410000 */
        /* <DEDUP_REMOVED lines=11> */
[----:B------:R1:W1:Y:S08]  /*4550*/  MUFU.TANH R65, R52 ;  /* 0x0000003400417308 */ /* 0x0002700000002400 */
[----:B------:R1:W1:Y:S08]  /*4560*/  MUFU.TANH R63, R53 ;  /* 0x00000035003f7308 */ /* 0x0002700000002400 */
[----:B------:R1:W1:Y:S08]  /*4570*/  MUFU.TANH R57, R54 ;  /* 0x0000003600397308 */ /* 0x0002700000002400 */
[----:B------:R-:W1:Y:S08]  /*4580*/  MUFU.TANH R55, R55 ;  /* 0x0000003700377308 */ /* 0x000e700000002400 */
[----:B------:R1:W1:Y:S08]  /*4590*/  MUFU.TANH R61, R48 ;  /* 0x00000030003d7308 */ /* 0x0002700000002400 */
        /* <DEDUP_REMOVED lines=14> */
[----:B------:R-:W2:Y:S01]  /*4680*/  LDC R7, c[0x0][0x380] ;  /* 0x0000e000ff077b82 */ /* 0x000ea20000000800 */
[----:B------:R-:W-:Y:S01]  /*4690*/  VIADD R12, R2, 0xffffff80 ;  /* 0xffffff80020c7836 */ /* 0x000fe20000000000 */
[----:B------:R-:W-:Y:S01]  /*46a0*/  IABS R8, R2 ;  /* 0x0000000200087213 */ /* 0x000fe20000000000 */
[----:B------:R-:W-:-:S03]  /*46b0*/  ULDC.64 UR8, c[0x0][0x230] ;  /* 0x00008c0000087ab9 */ /* 0x000fc60000000a00 */
[----:B------:R-:W-:Y:S02]  /*46c0*/  IABS R6, R12 ;  /* 0x0000000c00067213 */ /* 0x000fe40000000000 */
[-C--:B--2---:R-:W-:Y:S02]  /*46d0*/  IABS R4, R7.reuse ;  /* 0x0000000700047213 */ /* 0x084fe40000000000 */
[----:B------:R-:W-:Y:S02]  /*46e0*/  LOP3.LUT R12, R12, R7, RZ, 0x3c, !PT ;  /* 0x000000070c0c7212 */ /* 0x000fe400078e3cff */
[----:B------:R-:W2:Y:S08]  /*46f0*/  I2F.RP R13, R4 ;  /* 0x00000004000d7306 */ /* 0x000eb00000209400 */
[----:B--2---:R-:W2:Y:S02]  /*4700*/  MUFU.RCP R10, R13 ;  /* 0x0000000d000a7308 */ /* 0x004ea40000001000 */
[----:B--2---:R-:W-:-:S06]  /*4710*/  VIADD R10, R10, 0xffffffe ;  /* 0x0ffffffe0a0a7836 */ /* 0x004fcc0000000000 */
[----:B------:R-:W2:Y:S02]  /*4720*/  F2I.FTZ.U32.TRUNC.NTZ R11, R10 ;  /* 0x0000000a000b7305 */ /* 0x000ea4000021f000 */
[----:B--2---:R-:W-:Y:S02]  /*4730*/  IADD3 R9, RZ, -R11, RZ ;  /* 0x8000000bff097210 */ /* 0x004fe40007ffe0ff */
        /* <DEDUP_REMOVED lines=44> */
[----:B-1----:R-:W-:-:S03]  /*4a00*/  IMAD.MOV.U32 R19, RZ, RZ, R10 ;  /* 0x000000ffff137224 */ /* 0x002fc600078e000a */
[----:B------:R-:W-:Y:S01]  /*4a10*/  IADD3 R4, R11, R9, RZ ;  /* 0x000000090b047210 */ /* 0x000fe20007ffe0ff */
[----:B------:R-:W-:Y:S06]  /*4a20*/  BRA `(.L_x_5406) ;  /* 0x0000000000087947 */ /* 0x000fec0003800000 */
.L_x_5405:
[----:B-1----:R-:W-:-:S04]  /*4a30*/  LEA R19, -R120, RZ, 0x7 ;  /* 0x000000ff78137211 */ /* 0x002fc800078e39ff */
[----:B------:R-:W-:-:S07]  /*4a40*/  SHF.R.S32.HI R4, RZ, 0x1f, R19 ;  /* 0x0000001fff047819 */ /* 0x000fce0000011413 */
.L_x_5406:
        /* <DEDUP_REMOVED lines=12> */
[----:B------:R-:W-:Y:S01]  /*4b10*/  @!P1 IMAD.WIDE.U32 R52, R120, 0x50, R44 ;  /* 0x0000005078349825 */ /* 0x000fe200078e002c */
[C---:B------:R-:W-:Y:S02]  /*4b20*/  @!P1 IADD3 R18, P5, R19.reuse, R66, RZ ;  /* 0x0000004213129210 */ /* 0x040fe40007fbe0ff */
[----:B------:R-:W4:Y:S01]  /*4b30*/  @!P1 LDC.64 R14, c[0x0][0x218] ;  /* 0x00008600ff0e9b82 */ /* 0x000f220000000a00 */
[----:B------:R-:W-:Y:S01]  /*4b40*/  @!P1 IMAD.MOV.U32 R12, RZ, RZ, R128 ;  /* 0x000000ffff0c9224 */ /* 0x000fe200078e0080 */
[----:B------:R-:W-:Y:S01]  /*4b50*/  @!P1 IADD3 R20, P4, R19, R52, RZ ;  /* 0x0000003413149210 */ /* 0x000fe20007f9e0ff */
[--C-:B------:R-:W-:Y:S02]  /*4b60*/  @!P1 IMAD.MOV.U32 R13, RZ, RZ, R103.reuse ;  /* 0x000000ffff0d9224 */ /* 0x100fe400078e0067 */
[----:B------:R-:W-:Y:S02]  /*4b70*/  @!P1 IMAD R11, R121, 0x50, RZ ;  /* 0x00000050790b9824 */ /* 0x000fe400078e02ff */
[----:B------:R-:W-:Y:S01]  /*4b80*/  @!P1 IMAD.X R8, R4, 0x1, R103, P3 ;  /* 0x0000000104089824 */ /* 0x000fe200018e0667 */
[C---:B-1----:R-:W-:Y:S01]  /*4b90*/  @!P1 LEA R52, P6, R9.reuse, R6, 0x1 ;  /* 0x0000000609349211 */ /* 0x042fe200078c08ff */
[----:B------:R-:W-:Y:S01]  /*4ba0*/  @!P1 IMAD.WIDE.U32 R44, R120, 0x60, R12 ;  /* 0x00000060782c9825 */ /* 0x000fe200078e000c */
[----:B------:R-:W-:Y:S01]  /*4bb0*/  @!P1 IADD3.X R26, R4, R53, R11, P4, !PT ;  /* 0x00000035041a9210 */ /* 0x000fe200027fe40b */
[----:B------:R-:W1:Y:S01]  /*4bc0*/  @!P1 LDC.64 R12, c[0x0][0x218] ;  /* 0x00008600ff0c9b82 */ /* 0x000e620000000a00 */
[----:B------:R-:W-:Y:S01]  /*4bd0*/  @!P1 LEA.HI.X R53, R9, R7, R8, 0x1, P6 ;  /* 0x0000000709359211 */ /* 0x000fe200030f0c08 */
[----:B------:R-:W-:Y:S01]  /*4be0*/  @!P1 IMAD R43, R121, 0x30, RZ ;  /* 0x00000030792b9824 */ /* 0x000fe200078e02ff */
[----:B------:R-:W-:Y:S01]  /*4bf0*/  @!P1 IADD3 R22, P3, R19, R44, RZ ;  /* 0x0000002c13169210 */ /* 0x000fe20007f7e0ff */
[----:B------:R-:W-:Y:S01]  /*4c00*/  @!P1 IMAD R27, R121, 0x60, RZ ;  /* 0x00000060791b9824 */ /* 0x000fe200078e02ff */
[-C--:B------:R-:W-:Y:S01]  /*4c10*/  @!P1 LEA R32, P4, R120, R128.reuse, 0x5 ;  /* 0x0000008078209211 */ /* 0x080fe200078828ff */
[----:B------:R-:W-:Y:S01]  /*4c20*/  @!PT LDS RZ, [RZ] ;  /* 0x00000000fffff984 */ /* 0x000fe20000000800 */
[----:B------:R-:W-:Y:S01]  /*4c30*/  @!PT LDS RZ, [RZ] ;  /* 0x00000000fffff984 */ /* 0x000fe20000000800 */
[----:B------:R-:W-:Y:S01]  /*4c40*/  @!PT LDS RZ, [RZ] ;  /* 0x00000000fffff984 */ /* 0x000fe20000000800 */
[----:B------:R2:W-:Y:S01]  /*4c50*/  @!P1 LDGSTS.E.BYPASS.LTC128B.128 [R180+0x2000], desc[UR12][R52.64] ;  /* 0x0200000034b49fae */ /* 0x0005e2000b901d4c */
[C---:B------:R-:W-:Y:S01]  /*4c60*/  @!P1 IADD3.X R24, R4.reuse, R67, R43, P5, !PT ;  /* 0x0000004304189210 */ /* 0x040fe20002ffe42b */
[----:B------:R-:W5:Y:S01]  /*4c70*/  @!P1 LDC.64 R10, c[0x0][0x218] ;  /* 0x00008600ff0a9b82 */ /* 0x000f620000000a00 */
[----:B------:R-:W-:Y:S01]  /*4c80*/  @!P1 IADD3.X R27, R4, R45, R27, P3, !PT ;  /* 0x0000002d041b9210 */ /* 0x000fe20001ffe41b */
[----:B------:R2:W-:Y:S01]  /*4c90*/  @P1 STS.128 [R180+0x2800], RZ ;  /* 0x002800ffb4001388 */ /* 0x0005e20000000c00 */
[----:B------:R-:W-:-:S02]  /*4ca0*/  @!P1 IADD3 R43, P5, P3, R19, R128, R175 ;  /* 0x00000080132b9210 */ /* 0x000fc40007bbe0af */
[-C--:B------:R-:W-:Y:S02]  /*4cb0*/  @!P1 LEA.HI.X R45, R120, R103.reuse, R121, 0x5, P4 ;  /* 0x00000067782d9211 */ /* 0x080fe400020f2c79 */
[----:B------:R-:W-:Y:S01]  /*4cc0*/  @!P1 IADD3.X R34, R4, R103, R174, P5, P3 ;  /* 0x0000006704229210 */ /* 0x000fe20002fe64ae */
[----:B------:R-:W2:Y:S01]  /*4cd0*/  @!P1 LDC.64 R8, c[0x0][0x218] ;  /* 0x00008600ff089b82 */ /* 0x000ea20000000a00 */
[----:B---3--:R-:W-:Y:S02]  /*4ce0*/  @!P1 LEA R42, P5, R43, R16, 0x1 ;  /* 0x000000102b2a9211 */ /* 0x008fe400078a08ff */
[----:B------:R-:W-:Y:S02]  /*4cf0*/  @!P1 LEA R16, P3, R120, R128, 0x6 ;  /* 0x0000008078109211 */ /* 0x000fe400078630ff */
[----:B------:R-:W-:Y:S02]  /*4d00*/  @!P1 IADD3 R32, P4, R19, R32, RZ ;  /* 0x0000002013209210 */ /* 0x000fe40007f9e0ff */
[----:B------:R-:W-:Y:S01]  /*4d10*/  @!P1 LEA.HI.X R43, R43, R17, R34, 0x1, P5 ;  /* 0x000000112b2b9211 */ /* 0x000fe200028f0c22 */
[----:B------:R-:W3:Y:S01]  /*4d20*/  @!P1 LDC.64 R6, c[0x0][0x218] ;  /* 0x00008600ff069b82 */ /* 0x000ee20000000a00 */
        /* <DEDUP_REMOVED lines=18> */
[----:B------:R-:W-:Y:S02]  /*4e50*/  @!P1 LEA.HI.X R11, R16, R11, R17, 0x1, P5 ;  /* 0x0000000b100b9211 */ /* 0x000fe400028f0c11 */
[C---:B--2---:R-:W-:Y:S01]  /*4e60*/  @!P1 LEA R8, P4, R20.reuse, R8, 0x1 ;  /* 0x0000000814089211 */ /* 0x044fe200078808ff */
[----:B------:R1:W-:Y:S03]  /*4e70*/  @P1 STS.128 [R180+0x3800], RZ ;  /* 0x003800ffb4001388 */ /* 0x0003e60000000c00 */
[----:B------:R-:W-:Y:S01]  /*4e80*/  @!P1 LEA.HI.X R9, R20, R9, R26, 0x1, P4 ;  /* 0x0000000914099211 */ /* 0x000fe200020f0c1a */
        /* <DEDUP_REMOVED lines=36> */
.L_x_5408:
[----:B------:R-:W-:Y:S05]  /*50d0*/  BSYNC B0 ;  /* 0x0000000000007941 */ /* 0x000fea0003800000 */
.L_x_5407:
[----:B------:R-:W0:Y:S01]  /*50e0*/  LDGDEPBAR ;  /* 0x00000000000079af */ /* 0x000e220000000000 */
[----:B------:R-:W-:-:S04]  /*50f0*/  IADD3 R128, P1, R19, R128, RZ ;  /* 0x0000008013807210 */ /* 0x000fc80007f3e0ff */
[----:B------:R-:W-:-:S09]  /*5100*/  IADD3.X R103, R4, R103, RZ, P1, !PT ;  /* 0x0000006704677210 */ /* 0x000fd20000ffe4ff */
.L_x_5404:
[----:B------:R-:W-:Y:S01]  /*5110*/  IMAD.IADD R2, R2, 0x1, R25 ;  /* 0x0000000102027824 */ /* 0x000fe200078e0219 */
[----:B------:R-:W-:Y:S01]  /*5120*/  ULDC UR11, c[0x0][0x2ec] ;  /* 0x0000bb00000b7ab9 */ /* 0x000fe20000000800 */
[----:B------:R-:W-:Y:S01]  /*5130*/  LEA R166, R166, UR4, 0x1 ;  /* 0x00000004a6a67c11 */ /* 0x000fe2000f8e08ff */
[----:B------:R-:W-:Y:S01]  /*5140*/  ULDC.64 UR8, c[0x0][0x218] ;  /* 0x0000860000087ab9 */ /* 0x000fe20000000a00 */
[C---:B------:R-:W-:Y:S02]  /*5150*/  VIADD R4, R2.reuse, 0x8 ;  /* 0x0000000802047836 */ /* 0x040fe40000000000 */
[C---:B-1----:R-:W-:Y:S02]  /*5160*/  VIADD R6, R2.reuse, 0x1 ;  /* 0x0000000102067836 */ /* 0x042fe40000000000 */
        /* <DEDUP_REMOVED lines=10> */
[----:B------:R-:W-:Y:S01]  /*5210*/  VIADD R14, R2, 0x60 ;  /* 0x00000060020e7836 */ /* 0x000fe20000000000 */
[----:B------:R-:W-:Y:S01]  /*5220*/  FSEL R11, R82, -INF , !P4 ;  /* 0xff800000520b7808 */ /* 0x000fe20006000000 */
[C---:B------:R-:W-:Y:S01]  /*5230*/  VIADD R12, R2.reuse, 0x61 ;  /* 0x00000061020c7836 */ /* 0x040fe20000000000 */
[----:B------:R-:W-:Y:S01]  /*5240*/  FSEL R79, R79, -INF , !P5 ;  /* 0xff8000004f4f7808 */ /* 0x000fe20006800000 */
[----:B------:R-:W-:Y:S01]  /*5250*/  VIADD R10, R2, 0x68 ;  /* 0x00000068020a7836 */ /* 0x000fe20000000000 */
[-C--:B------:R-:W-:Y:S01]  /*5260*/  ISETP.GE.AND P4, PT, R4, R130.reuse, PT ;  /* 0x000000820400720c */ /* 0x080fe20003f86270 */
[----:B--2---:R-:W-:Y:S01]  /*5270*/  VIADD R8, R2, 0x69 ;  /* 0x0000006902087836 */ /* 0x004fe20000000000 */
[-C--:B------:R-:W-:Y:S01]  /*5280*/  ISETP.GE.AND P3, PT, R4, R129.reuse, PT ;  /* 0x000000810400720c */ /* 0x080fe20003f66270 */
[----:B------:R-:W-:Y:S01]  /*5290*/  VIADD R4, R2, 0x18 ;  /* 0x0000001802047836 */ /* 0x000fe20000000000 */
[C---:B------:R-:W-:Y:S01]  /*52a0*/  ISETP.GE.AND P6, PT, R6.reuse, R130, PT ;  /* 0x000000820600720c */ /* 0x040fe20003fc6270 */
[--C-:B------:R-:W-:Y:S01]  /*52b0*/  IMAD R163, R5, 0x2, R166.reuse ;  /* 0x0000000205a37824 */ /* 0x100fe200078e02a6 */
[----:B------:R-:W-:Y:S01]  /*52c0*/  ISETP.GE.AND P5, PT, R6, R129, PT ;  /* 0x000000810600720c */ /* 0x000fe20003fa6270 */
[----:B------:R-:W-:Y:S01]  /*52d0*/  VIADD R6, R2, 0x11 ;  /* 0x0000001102067836 */ /* 0x000fe20000000000 */
[----:B------:R-:W-:Y:S01]  /*52e0*/  FSEL R87, R87, -INF , !P4 ;  /* 0xff80000057577808 */ /* 0x000fe20006000000 */
[C---:B------:R-:W-:Y:S01]  /*52f0*/  IMAD R164, R3.reuse, 0x2, R166 ;  /* 0x0000000203a47824 */ /* 0x040fe200078e02a6 */
[----:B------:R-:W-:Y:S01]  /*5300*/  FSEL R7, R86, -INF , !P5 ;  /* 0xff80000056077808 */ /* 0x000fe20006800000 */
[----:B------:R-:W-:Y:S01]  /*5310*/  IMAD R162, R3, 0x2, R163 ;  /* 0x0000000203a27824 */ /* 0x000fe200078e02a3 */
        /* <DEDUP_REMOVED lines=16> */
[-C--:B------:R-:W-:Y:S01]  /*5420*/  ISETP.GE.AND P1, PT, R6, R129.reuse, PT ;  /* 0x000000810600720c */ /* 0x080fe20003f26270 */
[----:B------:R-:W-:Y:S01]  /*5430*/  VIADD R6, R2, 0x21 ;  /* 0x0000002102067836 */ /* 0x000fe20000000000 */
[----:B------:R-:W-:Y:S02]  /*5440*/  FSEL R109, R95, -INF , !P6 ;  /* 0xff8000005f6d7808 */ /* 0x000fe40007000000 */
[----:B------:R-:W-:Y:S02]  /*5450*/  FSEL R13, R94, -INF , !P1 ;  /* 0xff8000005e0d7808 */ /* 0x000fe40004800000 */
[----:B------:R-:W-:Y:S02]  /*5460*/  FSEL R15, R93, -INF , !P4 ;  /* 0xff8000005d0f7808 */ /* 0x000fe40006000000 */
[----:B------:R-:W-:Y:S02]  /*5470*/  FSEL R43, R92, -INF , !P3 ;  /* 0xff8000005c2b7808 */ /* 0x000fe40005800000 */
[CC--:B------:R-:W-:Y:S01]  /*5480*/  ISETP.GE.AND P1, PT, R4.reuse, R130.reuse, PT ;  /* 0x000000820400720c */ /* 0x0c0fe20003f26270 */
[----:B------:R-:W-:Y:S01]  /*5490*/  LDSM.16.MT88.4 R92, [R166+0x6000] ;  /* 0x00600000a65c783b */ /* 0x000fe20000004200 */
        /* <DEDUP_REMOVED lines=11> */
[----:B------:R-:W-:Y:S01]  /*5550*/  VIADD R4, R2, 0x31 ;  /* 0x0000003102047836 */ /* 0x000fe20000000000 */
[----:B------:R-:W-:Y:S02]  /*5560*/  FSEL R205, R105, -INF , !P6 ;  /* 0xff80000069cd7808 */ /* 0x000fe40007000000 */
[CC--:B------:R-:W-:Y:S02]  /*5570*/  ISETP.GE.AND P5, PT, R6.reuse, R130.reuse, PT ;  /* 0x000000820600720c */ /* 0x0c0fe40003fa6270 */
[----:B------:R-:W-:Y:S02]  /*5580*/  ISETP.GE.AND P4, PT, R6, R129, PT ;  /* 0x000000810600720c */ /* 0x000fe40003f86270 */
[----:B------:R-:W-:Y:S02]  /*5590*/  ISETP.GE.AND P6, PT, R2, R130, PT ;  /* 0x000000820200720c */ /* 0x000fe40003fc6270 */
[----:B------:R-:W-:-:S02]  /*55a0*/  FSEL R211, R104, -INF , !P5 ;  /* 0xff80000068d37808 */ /* 0x000fc40006800000 */
[----:B------:R-:W-:Y:S02]  /*55b0*/  FSEL R201, R106, -INF , !P4 ;  /* 0xff8000006ac97808 */ /* 0x000fe40006000000 */
[----:B------:R-:W-:Y:S01]  /*55c0*/  FSEL R25, R0, -INF , !P6 ;  /* 0xff80000000197808 */ /* 0x000fe20007000000 */
[----:B------:R-:W-:Y:S01]  /*55d0*/  VIADD R0, R2, 0x39 ;  /* 0x0000003902007836 */ /* 0x000fe20000000000 */
[C---:B------:R-:W-:Y:S02]  /*55e0*/  ISETP.GE.AND P5, PT, R4.reuse, R130, PT ;  /* 0x000000820400720c */ /* 0x040fe40003fa6270 */
[----:B------:R-:W-:Y:S01]  /*55f0*/  ISETP.GE.AND P4, PT, R4, R129, PT ;  /* 0x000000810400720c */ /* 0x000fe20003f86270 */
[----:B------:R-:W-:Y:S01]  /*5600*/  VIADD R4, R2, 0x38 ;  /* 0x0000003802047836 */ /* 0x000fe20000000000 */
[----:B------:R-:W-:Y:S02]  /*5610*/  FMNMX.FTZ R6, R25, R79, !PT ;  /* 0x0000004f19067209 */ /* 0x000fe40007810000 */
        /* <DEDUP_REMOVED lines=9> */
[C---:B------:R-:W-:Y:S02]  /*56b0*/  ISETP.GE.AND P4, PT, R6.reuse, R130, PT ;  /* 0x000000820600720c */ /* 0x040fe40003f86270 */
[----:B------:R-:W-:Y:S02]  /*56c0*/  FMNMX.FTZ R4, R19, R4, !PT ;  /* 0x0000000413047209 */ /* 0x000fe40007810000 */
[----:B------:R-:W-:Y:S02]  /*56d0*/  ISETP.GE.AND P6, PT, R6, R129, PT ;  /* 0x000000810600720c */ /* 0x000fe40003fc6270 */
[----:B------:R-:W-:Y:S02]  /*56e0*/  FSEL R141, R141, -INF , !P1 ;  /* 0xff8000008d8d7808 */ /* 0x000fe40004800000 */
[----:B------:R-:W-:-:S02]  /*56f0*/  FSEL R199, R199, -INF , !P5 ;  /* 0xff800000c7c77808 */ /* 0x000fc40006800000 */
[----:B------:R-:W-:Y:S01]  /*5700*/  FMNMX.FTZ R6, R91, R4, !PT ;  /* 0x000000045b067209 */ /* 0x000fe20007810000 */
[----:B------:R-:W-:Y:S01]  /*5710*/  VIADD R4, R2, 0x48 ;  /* 0x0000004802047836 */ /* 0x000fe20000000000 */
[C---:B------:R-:W-:Y:S02]  /*5720*/  ISETP.GE.AND P1, PT, R0.reuse, R130, PT ;  /* 0x000000820000720c */ /* 0x040fe40003f26270 */
[----:B------:R-:W-:Y:S01]  /*5730*/  ISETP.GE.AND P5, PT, R0, R129, PT ;  /* 0x000000810000720c */ /* 0x000fe20003fa6270 */
[----:B------:R-:W-:Y:S01]  /*5740*/  VIADD R0, R2, 0x41 ;  /* 0x0000004102007836 */ /* 0x000fe20000000000 */
[----:B------:R-:W-:Y:S02]  /*5750*/  FMNMX.FTZ R6, R43, R6, !PT ;  /* 0x000000062b067209 */ /* 0x000fe40007810000 */
[----:B------:R-:W-:Y:S02]  /*5760*/  FSEL R197, R197, -INF , !P1 ;  /* 0xff800000c5c57808 */ /* 0x000fe40004800000 */
[----:B------:R-:W-:-:S02]  /*5770*/  FSEL R191, R191, -INF , !P5 ;  /* 0xff800000bfbf7808 */ /* 0x000fc40006800000 */
[----:B------:R-:W-:Y:S02]  /*5780*/  FSEL R151, R151, -INF , !P4 ;  /* 0xff80000097977808 */ /* 0x000fe40006000000 */
[-C--:B------:R-:W-:Y:S02]  /*5790*/  ISETP.GE.AND P1, PT, R0, R129.reuse, PT ;  /* 0x000000810000720c */ /* 0x080fe40003f26270 */
[C---:B------:R-:W-:Y:S02]  /*57a0*/  ISETP.GE.AND P5, PT, R4.reuse, R130, PT ;  /* 0x000000820400720c */ /* 0x040fe40003fa6270 */
[----:B------:R-:W-:Y:S02]  /*57b0*/  ISETP.GE.AND P4, PT, R4, R129, PT ;  /* 0x000000810400720c */ /* 0x000fe40003f86270 */
[----:B------:R-:W-:Y:S01]  /*57c0*/  FMNMX.FTZ R4, R109, R6, !PT ;  /* 0x000000066d047209 */ /* 0x000fe20007810000 */
[----:B------:R-:W-:Y:S01]  /*57d0*/  VIADD R6, R2, 0x70 ;  /* 0x0000007002067836 */ /* 0x000fe20000000000 */
[----:B------:R-:W-:-:S02]  /*57e0*/  FSEL R155, R155, -INF , !P1 ;  /* 0xff8000009b9b7808 */ /* 0x000fc40004800000 */
[----:B------:R-:W-:Y:S02]  /*57f0*/  FMNMX.FTZ R4, R207, R4, !PT ;  /* 0x00000004cf047209 */ /* 0x000fe40007810000 */
[C---:B------:R-:W-:Y:S02]  /*5800*/  ISETP.GE.AND P1, PT, R2.reuse, R129, PT ;  /* 0x000000810200720c */ /* 0x040fe40003f26270 */
[----:B------:R-:W-:Y:S02]  /*5810*/  FMNMX.FTZ R4, R209, R4, !PT ;  /* 0x00000004d1047209 */ /* 0x000fe40007810000 */
[----:B------:R-:W-:Y:S02]  /*5820*/  FSEL R81, R81, -INF , !P1 ;  /* 0xff80000051517808 */ /* 0x000fe40004800000 */
        /* <DEDUP_REMOVED lines=10> */
[----:B------:R-:W-:Y:S01]  /*58d0*/  ISETP.GE.AND P3, PT, R0, R130, PT ;  /* 0x000000820000720c */ /* 0x000fe20003f66270 */
[----:B------:R-:W-:Y:S01]  /*58e0*/  VIADD R0, R2, 0x49 ;  /* 0x0000004902007836 */ /* 0x000fe20000000000 */
[----:B------:R-:W-:Y:S02]  /*58f0*/  FMNMX.FTZ R24, R197, R24, !PT ;  /* 0x00000018c5187209 */ /* 0x000fe40007810000 */
[----:B------:R-:W-:Y:S02]  /*5900*/  FMNMX.FTZ R22, R9, R22, !PT ;  /* 0x0000001609167209 */ /* 0x000fe40007810000 */
[----:B------:R-:W-:Y:S02]  /*5910*/  FSEL R189, R189, -INF , !P3 ;  /* 0xff800000bdbd7808 */ /* 0x000fe40005800000 */
[----:B------:R-:W-:-:S02]  /*5920*/  FMNMX.FTZ R24, R151, R24, !PT ;  /* 0x0000001897187209 */ /* 0x000fc40007810000 */
[----:B------:R-:W-:Y:S02]  /*5930*/  FMNMX.FTZ R22, R15, R22, !PT ;  /* 0x000000160f167209 */ /* 0x000fe40007810000 */
[----:B------:R-:W-:Y:S02]  /*5940*/  FSEL R149, R149, -INF , !P6 ;  /* 0xff80000095957808 */ /* 0x000fe40007000000 */
[C---:B------:R-:W-:Y:S02]  /*5950*/  ISETP.GE.AND P6, PT, R0.reuse, R130, PT ;  /* 0x000000820000720c */ /* 0x040fe40003fc6270 */
[----:B------:R-:W-:Y:S01]  /*5960*/  ISETP.GE.AND P3, PT, R0, R129, PT ;  /* 0x000000810000720c */ /* 0x000fe20003f66270 */
[----:B------:R-:W-:Y:S01]  /*5970*/  VIADD R0, R2, 0x50 ;  /* 0x0000005002007836 */ /* 0x000fe20000000000 */
[----:B------:R-:W-:Y:S02]  /*5980*/  FSEL R147, R147, -INF , !P5 ;  /* 0xff80000093937808 */ /* 0x000fe40006800000 */
[----:B------:R-:W-:-:S02]  /*5990*/  FMNMX.FTZ R24, R189, R24, !PT ;  /* 0x00000018bd187209 */ /* 0x000fc40007810000 */
[----:B------:R-:W-:Y:S02]  /*59a0*/  FMNMX.FTZ R22, R13, R22, !PT ;  /* 0x000000160d167209 */ /* 0x000fe40007810000 */
[----:B------:R-:W-:Y:S02]  /*59b0*/  ISETP.GE.AND P5, PT, R0, R130, PT ;  /* 0x000000820000720c */ /* 0x000fe40003fa6270 */
[----:B------:R-:W-:Y:S02]  /*59c0*/  FSEL R187, R187, -INF , !P6 ;  /* 0xff800000bbbb7808 */ /* 0x000fe40007000000 */
[----:B------:R-:W-:Y:S02]  /*59d0*/  FMNMX.FTZ R24, R147, R24, !PT ;  /* 0x0000001893187209 */ /* 0x000fe40007810000 */
[----:B------:R-:W-:Y:S02]  /*59e0*/  FMNMX.FTZ R22, R67, R22, !PT ;  /* 0x0000001643167209 */ /* 0x000fe40007810000 */
[----:B------:R-:W-:-:S02]  /*59f0*/  FSEL R145, R145, -INF , !P4 ;  /* 0xff80000091917808 */ /* 0x000fc40006000000 */
        /* <DEDUP_REMOVED lines=32> */
[----:B------:R-:W-:Y:S01]  /*5c00*/  ISETP.GE.AND P1, PT, R0, R129, PT ;  /* 0x000000810000720c */ /* 0x000fe20003f26270 */
[----:B------:R-:W-:Y:S01]  /*5c10*/  VIADD R0, R2, 0x78 ;  /* 0x0000007802007836 */ /* 0x000fe20000000000 */
        /* <DEDUP_REMOVED lines=52> */
[----:B------:R-:W-:Y:S02]  /*5f60*/  FSEL R33, R33, -INF , !P3 ;  /* 0xff80000021217808 */ /* 0x000fe40005800000 */
        /* <DEDUP_REMOVED lines=9> */
[--C-:B------:R-:W-:Y:S01]  /*6000*/  FFMA.FTZ R48, R79, UR11, -R34.reuse ;  /* 0x0000000b4f307c23 */ /* 0x100fe20008010822 */
[--C-:B------:R-:W-:Y:S01]  /*6010*/  FFMA.FTZ R45, R83, UR11, -R34.reuse ;  /* 0x0000000b532d7c23 */ /* 0x100fe20008010822 */
[--C-:B------:R-:W-:Y:S01]  /*6020*/  FFMA.FTZ R38, R17, UR11, -R34.reuse ;  /* 0x0000000b11267c23 */ /* 0x100fe20008010822 */
[----:B------:R-:W1:Y:S01]  /*6030*/  SHFL.BFLY PT, R25, R4, 0x1, 0x1f ;  /* 0x0c201f0004197f89 */ /* 0x000e6200000e0000 */
        /* <DEDUP_REMOVED lines=25> */
[----:B------:R-:W1:Y:S01]  /*61d0*/  MUFU.EX2 R38, R38 ;  /* 0x0000002600267308 */ /* 0x000e620000000800 */
[----:B--2---:R-:W-:Y:S01]  /*61e0*/  F2FP.F16.F32.PACK_AB R68, R48, R111 ;  /* 0x0000006f3044723e */ /* 0x004fe200000000ff */
[----:B------:R-:W-:Y:S01]  /*61f0*/  FFMA.FTZ R104, R127, UR11, -R34 ;  /* 0x0000000b7f687c23 */ /* 0x000fe20008010822 */
[C---:B------:R-:W-:Y:S01]  /*6200*/  FMUL.FTZ R32, R0.reuse, UR11 ;  /* 0x0000000b00207c20 */ /* 0x040fe20008410000 */
[----:B------:R-:W-:Y:S01]  /*6210*/  FSETP.NEU.FTZ.AND P1, PT, R0, -INF , PT ;  /* 0xff8000000000780b */ /* 0x000fe20003f3d000 */
[----:B------:R-:W-:Y:S01]  /*6220*/  FADD.FTZ R116, R111, R48 ;  /* 0x000000306f747221 */ /* 0x000fe20000010000 */
[--C-:B------:R-:W-:Y:S01]  /*6230*/  FFMA.FTZ R65, R65, UR11, -R34.reuse ;  /* 0x0000000b41417c23 */ /* 0x100fe20008010822 */
[--C-:B------:R-:W-:Y:S01]  /*6240*/  FFMA.FTZ R48, R61, UR11, -R34.reuse ;  /* 0x0000000b3d307c23 */ /* 0x100fe20008010822 */
[----:B------:R-:W-:Y:S01]  /*6250*/  FSEL R32, R32, RZ, P1 ;  /* 0x000000ff20207208 */ /* 0x000fe20000800000 */
[----:B------:R-:W-:Y:S01]  /*6260*/  MUFU.EX2 R27, R27 ;  /* 0x0000001b001b7308 */ /* 0x000fe20000000800 */
[----:B------:R-:W-:Y:S01]  /*6270*/  FFMA.FTZ R59, R59, UR11, -R34 ;  /* 0x0000000b3b3b7c23 */ /* 0x000fe20008010822 */
[----:B------:R-:W-:-:S02]  /*6280*/  LEA R190, P1, R128, UR8, 0x1 ;  /* 0x0000000880be7c11 */ /* 0x000fc4000f8208ff */
[--C-:B------:R-:W-:Y:S01]  /*6290*/  FFMA.FTZ R119, R81, UR11, -R32.reuse ;  /* 0x0000000b51777c23 */ /* 0x100fe20008010820 */
[--C-:B------:R-:W-:Y:S01]  /*62a0*/  FFMA.FTZ R52, R11, UR11, -R32.reuse ;  /* 0x0000000b0b347c23 */ /* 0x100fe20008010820 */
[--C-:B------:R-:W-:Y:S01]  /*62b0*/  FFMA.FTZ R53, R85, UR11, -R32.reuse ;  /* 0x0000000b55357c23 */ /* 0x100fe20008010820 */
[--C-:B------:R-:W-:Y:S01]  /*62c0*/  FFMA.FTZ R36, R7, UR11, -R32.reuse ;  /* 0x0000000b07247c23 */ /* 0x100fe20008010820 */
[----:B------:R-:W2:Y:S01]  /*62d0*/  LDSM.16.MT88.4 R84, [R164+0x6000] ;  /* 0x00600000a454783b */ /* 0x000ea20000004200 */
[--C-:B------:R-:W-:Y:S01]  /*62e0*/  FFMA.FTZ R24, R9, UR11, -R32.reuse ;  /* 0x0000000b09187c23 */ /* 0x100fe20008010820 */
[----:B------:R-:W-:Y:S01]  /*62f0*/  MUFU.EX2 R119, R119 ;  /* 0x0000007700777308 */ /* 0x000fe20000000800 */
[----:B-1----:R-:W-:Y:S01]  /*6300*/  F2FP.F16.F32.PACK_AB R70, R38, R45 ;  /* 0x0000002d2646723e */ /* 0x002fe200000000ff */
[----:B------:R-:W1:Y:S01]  /*6310*/  LDSM.16.MT88.4 R4, [R162+0x6000] ;  /* 0x00600000a204783b */ /* 0x000e620000004200 */
[--C-:B------:R-:W-:Y:S01]  /*6320*/  FFMA.FTZ R43, R89, UR11, -R32.reuse ;  /* 0x0000000b592b7c23 */ /* 0x100fe20008010820 */
[--C-:B------:R-:W-:Y:S01]  /*6330*/  FFMA.FTZ R22, R15, UR11, -R32.reuse ;  /* 0x0000000b0f167c23 */ /* 0x100fe20008010820 */
[--C-:B------:R-:W-:Y:S01]  /*6340*/  FFMA.FTZ R3, R13, UR11, -R32.reuse ;  /* 0x0000000b0d037c23 */ /* 0x100fe20008010820 */
[----:B------:R-:W3:Y:S01]  /*6350*/  LDSM.16.MT88.4 R8, [R166+0x6800] ;  /* 0x00680000a608783b */ /* 0x000ee20000004200 */
[--C-:B------:R-:W-:Y:S01]  /*6360*/  FFMA.FTZ R107, R67, UR11, -R32.reuse ;  /* 0x0000000b436b7c23 */ /* 0x100fe20008010820 */
[----:B------:R-:W4:Y:S01]  /*6370*/  MUFU.EX2 R52, R52 ;  /* 0x0000003400347308 */ /* 0x000f220000000800 */
[--C-:B------:R-:W-:Y:S01]  /*6380*/  FFMA.FTZ R44, R203, UR11, -R32.reuse ;  /* 0x0000000bcb2c7c23 */ /* 0x100fe20008010820 */
[----:B------:R-:W5:Y:S01]  /*6390*/  LDSM.16.MT88.4 R12, [R162+0x6800] ;  /* 0x00680000a20c783b */ /* 0x000f620000004200 */
        /* <DEDUP_REMOVED lines=14> */
[----:B----4-:R-:W-:Y:S01]  /*6480*/  F2FP.F16.F32.PACK_AB R69, R52, R119 ;  /* 0x000000773445723e */ /* 0x010fe200000000ff */
[--C-:B------:R-:W-:Y:S01]  /*6490*/  FFMA.FTZ R115, R115, UR11, -R32.reuse ;  /* 0x0000000b73737c23 */ /* 0x100fe20008010820 */
[----:B------:R-:W-:Y:S01]  /*64a0*/  FFMA.FTZ R106, R113, UR11, -R32 ;  /* 0x0000000b716a7c23 */ /* 0x000fe20008010820 */
[----:B------:R-:W-:Y:S01]  /*64b0*/  FADD.FTZ R118, R119, R52 ;  /* 0x0000003477767221 */ /* 0x000fe20000010000 */
[----:B------:R-:W-:Y:S01]  /*64c0*/  FFMA.FTZ R52, R63, UR11, -R34 ;  /* 0x0000000b3f347c23 */ /* 0x000fe20008010822 */
[--C-:B------:R-:W-:Y:S01]  /*64d0*/  FFMA.FTZ R57, R57, UR11, -R32.reuse ;  /* 0x0000000b39397c23 */ /* 0x100fe20008010820 */
[--C-:B------:R-:W-:Y:S01]  /*64e0*/  FFMA.FTZ R114, R55, UR11, -R32.reuse ;  /* 0x0000000b37727c23 */ /* 0x100fe20008010820 */
[----:B------:R-:W4:Y:S01]  /*64f0*/  MUFU.EX2 R26, R26 ;  /* 0x0000001a001a7308 */ /* 0x000f220000000800 */
[----:B------:R-:W-:Y:S01]  /*6500*/  FFMA.FTZ R112, R49, UR11, -R32 ;  /* 0x0000000b31707c23 */ /* 0x000fe20008010820 */
[----:B------:R-:W-:Y:S01]  /*6510*/  FFMA.FTZ R191, R37, UR11, -R34 ;  /* 0x0000000b25bf7c23 */ /* 0x000fe20008010822 */
[--C-:B------:R-:W-:Y:S01]  /*6520*/  FFMA.FTZ R35, R35, UR11, -R32.reuse ;  /* 0x0000000b23237c23 */ /* 0x100fe20008010820 */
[----:B------:R-:W-:Y:S01]  /*6530*/  FFMA.FTZ R192, R33, UR11, -R32 ;  /* 0x0000000b21c07c23 */ /* 0x000fe20008010820 */
[----:B------:R-:W-:-:S03]  /*6540*/  LEA.HI.X R189, R128, UR9, R103, 0x1, P1 ;  /* 0x0000000980bd7c11 */ /* 0x000fc600088f0c67 */
[----:B------:R-:W-:Y:S01]  /*6550*/  MUFU.EX2 R25, R25 ;  /* 0x0000001900197308 */ /* 0x000fe20000000800 */
[----:B--2---:R-:W-:Y:S01]  /*6560*/  F2FP.F16.F32.PACK_AB R71, R36, R53 ;  /* 0x000000352447723e */ /* 0x004fe200000000ff */
[----:B------:R-:W-:-:S04]  /*6570*/  FADD.FTZ R53, R53, R118 ;  /* 0x0000007635357221 */ /* 0x000fc80000010000 */
[----:B------:R-:W-:Y:S02]  /*6580*/  FADD.FTZ R36, R36, R53 ;  /* 0x0000003524247221 */ /* 0x000fe40000010000 */
[C---:B------:R-:W-:Y:S01]  /*6590*/  HMMA.16816.F32 R96, R68.reuse, R92, RZ ;  /* 0x0000005c4460723c */ /* 0x040fe200000018ff */
[----:B------:R-:W-:Y:S05]  /*65a0*/  MUFU.EX2 R20, R20 ;  /* 0x0000001400147308 */ /* 0x000fea0000000800 */
[C---:B------:R-:W-:Y:S03]  /*65b0*/  HMMA.16816.F32 R92, R68.reuse, R94, RZ ;  /* 0x0000005e445c723c */ /* 0x040fe600000018ff */
[----:B------:R-:W-:Y:S03]  /*65c0*/  MUFU.EX2 R43, R43 ;  /* 0x0000002b002b7308 */ /* 0x000fe60000000800 */
[C---:B------:R-:W-:Y:S05]  /*65d0*/  HMMA.16816.F32 R88, R68.reuse, R84, RZ ;  /* 0x000000544458723c */ /* 0x040fea00000018ff */
[----:B------:R-:W2:Y:S01]  /*65e0*/  MUFU.EX2 R24, R24 ;  /* 0x0000001800187308 */ /* 0x000ea20000000800 */
[C---:B------:R-:W-:Y:S06]  /*65f0*/  HMMA.16816.F32 R80, R68.reuse, R76, RZ ;  /* 0x0000004c4450723c */ /* 0x040fec00000018ff */
[C---:B------:R-:W-:Y:S01]  /*6600*/  HMMA.16816.F32 R84, R68.reuse, R86, RZ ;  /* 0x000000564454723c */ /* 0x040fe200000018ff */
[----:B------:R-:W-:Y:S05]  /*6610*/  MUFU.EX2 R22, R22 ;  /* 0x0000001600167308 */ /* 0x000fea0000000800 */
[C---:B------:R-:W-:Y:S03]  /*6620*/  HMMA.16816.F32 R76, R68.reuse, R78, RZ ;  /* 0x0000004e444c723c */ /* 0x040fe600000018ff */
[----:B------:R-:W3:Y:S03]  /*6630*/  MUFU.EX2 R3, R3 ;  /* 0x0000000300037308 */ /* 0x000ee60000000800 */
[C---:B-1----:R-:W-:Y:S05]  /*6640*/  HMMA.16816.F32 R72, R68.reuse, R4, RZ ;  /* 0x000000044448723c */ /* 0x042fea00000018ff */
[----:B------:R-:W-:Y:S01]  /*6650*/  MUFU.EX2 R109, R109 ;  /* 0x0000006d006d7308 */ /* 0x000fe20000000800 */
[----:B------:R-:W-:Y:S01]  /*6660*/  HMMA.16816.F32 R68, R68, R6, RZ ;  /* 0x000000064444723c */ /* 0x000fe200000018ff */
[----:B----4-:R-:W-:-:S02]  /*6670*/  F2FP.F16.F32.PACK_AB R4, R26, R27 ;  /* 0x0000001b1a04723e */ /* 0x010fc400000000ff */
[----:B--2---:R-:W-:Y:S01]  /*6680*/  F2FP.F16.F32.PACK_AB R5, R24, R43 ;  /* 0x0000002b1805723e */ /* 0x004fe200000000ff */
[----:B------:R-:W-:Y:S01]  /*6690*/  FADD.FTZ R43, R43, R36 ;  /* 0x000000242b2b7221 */ /* 0x000fe20000010000 */
[----:B------:R-:W-:Y:S02]  /*66a0*/  FFMA.FTZ R36, R23, UR11, -R32 ;  /* 0x0000000b17247c23 */ /* 0x000fe40008010820 */
[----:B------:R-:W-:Y:S01]  /*66b0*/  F2FP.F16.F32.PACK_AB R6, R20, R25 ;  /* 0x000000191406723e */ /* 0x000fe200000000ff */
[----:B------:R-:W1:Y:S01]  /*66c0*/  MUFU.EX2 R46, R46 ;  /* 0x0000002e002e7308 */ /* 0x000e620000000800 */
[----:B---3--:R-:W-:-:S07]  /*66d0*/  F2FP.F16.F32.PACK_AB R7, R3, R22 ;  /* 0x000000160307723e */ /* 0x008fce00000000ff */
[C---:B------:R-:W-:Y:S01]  /*66e0*/  HMMA.16816.F32 R96, R4.reuse, R8, R96 ;  /* 0x000000080460723c */ /* 0x040fe20000001860 */
[----:B------:R-:W-:Y:S05]  /*66f0*/  MUFU.EX2 R105, R105 ;  /* 0x0000006900697308 */ /* 0x000fea0000000800 */
[C---:B------:R-:W-:Y:S01]  /*6700*/  HMMA.16816.F32 R92, R4.reuse, R10, R92 ;  /* 0x0000000a045c723c */ /* 0x040fe2000000185c */
[----:B------:R-:W2:Y:S02]  /*6710*/  LDSM.16.MT88.4 R8, [R163+0x6800] ;  /* 0x00680000a308783b */ /* 0x000ea40000004200 */
[----:B------:R-:W3:Y:S03]  /*6720*/  MUFU.EX2 R42, R42 ;  /* 0x0000002a002a7308 */ /* 0x000ee60000000800 */
[C---:B------:R-:W-:Y:S05]  /*6730*/  HMMA.16816.F32 R88, R4.reuse, R16, R88 ;  /* 0x000000100458723c */ /* 0x040fea0000001858 */
[----:B------:R-:W-:Y:S01]  /*6740*/  MUFU.EX2 R107, R107 ;  /* 0x0000006b006b7308 */ /* 0x000fe20000000800 */
[C---:B------:R-:W-:Y:S01]  /*6750*/  HMMA.16816.F32 R84, R4.reuse, R18, R84 ;  /* 0x000000120454723c */ /* 0x040fe20000001854 */
[----:B------:R-:W4:Y:S05]  /*6760*/  LDSM.16.MT88.4 R16, [R164+0x7000] ;  /* 0x00700000a410783b */ /* 0x000f2a0000004200 */
[C---:B-----5:R-:W-:Y:S01]  /*6770*/  HMMA.16816.F32 R72, R4.reuse, R12, R72 ;  /* 0x0000000c0448723c */ /* 0x060fe20000001848 */
        /* <DEDUP_REMOVED lines=12> */
[----:B-----5:R-:W-:-:S03]  /*6840*/  F2FP.F16.F32.PACK_AB R5, R44, R107 ;  /* 0x0000006b2c05723e */ /* 0x020fc600000000ff */
[----:B------:R-:W-:Y:S01]  /*6850*/  MUFU.EX2 R139, R139 ;  /* 0x0000008b008b7308 */ /* 0x000fe20000000800 */
[----:B------:R-:W-:-:S07]  /*6860*/  F2FP.F16.F32.PACK_AB R7, R40, R67 ;  /* 0x000000432807723e */ /* 0x000fce00000000ff */
[----:B------:R-:W1:Y:S01]  /*6870*/  MUFU.EX2 R54, R54 ;  /* 0x0000003600367308 */ /* 0x000e620000000800 */
[C---:B----4-:R-:W-:Y:S06]  /*6880*/  HMMA.16816.F32 R88, R4.reuse, R16, R88 ;  /* 0x000000100458723c */ /* 0x050fec0000001858 */
[C---:B------:R-:W-:Y:S01]  /*6890*/  HMMA.16816.F32 R84, R4.reuse, R18, R84 ;  /* 0x000000120454723c */ /* 0x040fe20000001854 */
[----:B------:R-:W-:Y:S01]  /*68a0*/  MUFU.EX2 R141, R141 ;  /* 0x0000008d008d7308 */ /* 0x000fe20000000800 */
[----:B------:R-:W-:Y:S04]  /*68b0*/  LDSM.16.MT88.4 R16, [R164+0x7800] ;  /* 0x00780000a410783b */ /* 0x000fe80000004200 */
[C---:B------:R-:W-:Y:S03]  /*68c0*/  HMMA.16816.F32 R72, R4.reuse, R12, R72 ;  /* 0x0000000c0448723c */ /* 0x040fe60000001848 */
[----:B------:R-:W3:Y:S03]  /*68d0*/  MUFU.EX2 R56, R56 ;  /* 0x0000003800387308 */ /* 0x000ee60000000800 */
[C---:B------:R-:W-:Y:S01]  /*68e0*/  HMMA.16816.F32 R68, R4.reuse, R14, R68 ;  /* 0x0000000e0444723c */ /* 0x040fe20000001844 */
[----:B------:R-:W-:Y:S04]  /*68f0*/  LDSM.16.MT88.4 R12, [R162+0x7800] ;  /* 0x00780000a20c783b */ /* 0x000fe80000004200 */
[----:B------:R-:W-:Y:S01]  /*6900*/  MUFU.EX2 R137, R137 ;  /* 0x0000008900897308 */ /* 0x000fe20000000800 */
[C---:B--2---:R-:W-:Y:S06]  /*6910*/  HMMA.16816.F32 R96, R4.reuse, R8, R96 ;  /* 0x000000080460723c */ /* 0x044fec0000001860 */
[C---:B------:R-:W-:Y:S01]  /*6920*/  HMMA.16816.F32 R92, R4.reuse, R10, R92 ;  /* 0x0000000a045c723c */ /* 0x040fe2000000185c */
[----:B------:R-:W2:Y:S01]  /*6930*/  LDSM.16.MT88.4 R8, [R163+0x7000] ;  /* 0x00700000a308783b */ /* 0x000ea20000004200 */
        /* <DEDUP_REMOVED lines=56> */
[----:B------:R-:W-:Y:S08]  /*6cc0*/  MUFU.EX2 R191, R191 ;  /* 0x000000bf00bf7308 */ /* 0x000ff00000000800 */
[----:B------:R-:W-:Y:S08]  /*6cd0*/  MUFU.EX2 R36, R36 ;  /* 0x0000002400247308 */ /* 0x000ff00000000800 */
        /* <DEDUP_REMOVED lines=22> */
[----:B------:R-:W-:Y:S01]  /*6e40*/  FFMA.FTZ R6, R47, UR11, -R32 ;  /* 0x0000000b2f067c23 */ /* 0x000fe20008010820 */
[----:B------:R-:W-:Y:S01]  /*6e50*/  FADD.FTZ R5, R45, R116 ;  /* 0x000000742d057221 */ /* 0x000fe20000010000 */
[----:B------:R-:W-:Y:S01]  /*6e60*/  F2FP.F16.F32.PACK_AB R10, R59, R48 ;  /* 0x000000303b0a723e */ /* 0x000fe200000000ff */
[--C-:B------:R-:W-:Y:S01]  /*6e70*/  FFMA.FTZ R47, R41, UR11, -R34.reuse ;  /* 0x0000000b292f7c23 */ /* 0x100fe20008010822 */
[----:B------:R-:W1:Y:S01]  /*6e80*/  MUFU.EX2 R45, R6 ;  /* 0x00000006002d7308 */ /* 0x000e620000000800 */
[----:B------:R-:W-:Y:S01]  /*6e90*/  FADD.FTZ R4, R38, R5 ;  /* 0x0000000526047221 */ /* 0x000fe20000010000 */
[--C-:B------:R-:W-:Y:S01]  /*6ea0*/  FFMA.FTZ R41, R39, UR11, -R34.reuse ;  /* 0x0000000b27297c23 */ /* 0x100fe20008010822 */
[----:B------:R-:W-:Y:S02]  /*6eb0*/  FFMA.FTZ R38, R51, UR11, -R34 ;  /* 0x0000000b33267c23 */ /* 0x000fe40008010822 */
[----:B------:R-:W-:-:S03]  /*6ec0*/  FADD.FTZ R27, R27, R4 ;  /* 0x000000041b1b7221 */ /* 0x000fc60000010000 */
[----:B------:R-:W-:Y:S01]  /*6ed0*/  MUFU.EX2 R37, R47 ;  /* 0x0000002f00257308 */ /* 0x000fe20000000800 */
[----:B------:R-:W-:-:S04]  /*6ee0*/  FADD.FTZ R26, R26, R27 ;  /* 0x0000001b1a1a7221 */ /* 0x000fc80000010000 */
[----:B------:R-:W-:-:S03]  /*6ef0*/  FADD.FTZ R39, R25, R26 ;  /* 0x0000001a19277221 */ /* 0x000fc60000010000 */
[----:B------:R-:W2:Y:S01]  /*6f00*/  MUFU.EX2 R38, R38 ;  /* 0x0000002600267308 */ /* 0x000ea20000000800 */
[----:B-1----:R-:W-:Y:S01]  /*6f10*/  F2FP.F16.F32.PACK_AB R11, R45, R112 ;  /* 0x000000702d0b723e */ /* 0x002fe200000000ff */
[----:B------:R-:W1:Y:S06]  /*6f20*/  LDSM.16.MT88.4 R4, [R163+0x9000] ;  /* 0x00900000a304783b */ /* 0x000e6c0000004200 */
[C---:B------:R-:W-:Y:S01]  /*6f30*/  HMMA.16816.F32 R96, R8.reuse, R16, R96 ;  /* 0x000000100860723c */ /* 0x040fe20000001860 */
[----:B------:R-:W3:Y:S05]  /*6f40*/  MUFU.EX2 R34, R41 ;  /* 0x0000002900227308 */ /* 0x000eea0000000800 */
[C---:B------:R-:W-:Y:S01]  /*6f50*/  HMMA.16816.F32 R92, R8.reuse, R18, R92 ;  /* 0x00000012085c723c */ /* 0x040fe2000000185c */
[----:B------:R-:W-:Y:S01]  /*6f60*/  FADD.FTZ R17, R24, R43 ;  /* 0x0000002b18117221 */ /* 0x000fe20000010000 */
[----:B------:R-:W-:Y:S01]  /*6f70*/  FADD.FTZ R16, R20, R39 ;  /* 0x0000002714107221 */ /* 0x000fe20000010000 */
[----:B------:R-:W4:Y:S03]  /*6f80*/  LDSM.16.MT88.4 R24, [R162+0x9000] ;  /* 0x00900000a218783b */ /* 0x000f260000004200 */
[----:B------:R-:W-:Y:S01]  /*6f90*/  FADD.FTZ R109, R109, R16 ;  /* 0x000000106d6d7221 */ /* 0x000fe20000010000 */
[----:B------:R-:W-:Y:S01]  /*6fa0*/  FADD.FTZ R18, R22, R17 ;  /* 0x0000001116127221 */ /* 0x000fe20000010000 */
[----:B------:R-:W-:Y:S01]  /*6fb0*/  FFMA.FTZ R17, R21, UR11, -R32 ;  /* 0x0000000b15117c23 */ /* 0x000fe20008010820 */
[C---:B------:R-:W-:Y:S01]  /*6fc0*/  HMMA.16816.F32 R88, R8.reuse, R12, R88 ;  /* 0x0000000c0858723c */ /* 0x040fe20000001858 */
[----:B------:R-:W-:Y:S01]  /*6fd0*/  FADD.FTZ R46, R46, R109 ;  /* 0x0000006d2e2e7221 */ /* 0x000fe20000010000 */
[----:B------:R-:W-:Y:S01]  /*6fe0*/  FADD.FTZ R18, R3, R18 ;  /* 0x0000001203127221 */ /* 0x000fe20000010000 */
[----:B------:R-:W-:Y:S01]  /*6ff0*/  LDSM.16.MT88.4 R20, [R166+0x9800] ;  /* 0x00980000a614783b */ /* 0x000fe20000004200 */
[----:B------:R5:W3:Y:S01]  /*7000*/  MUFU.EX2 R3, R17 ;  /* 0x0000001100037308 */ /* 0x000ae20000000800 */
[----:B------:R-:W-:Y:S01]  /*7010*/  FADD.FTZ R105, R105, R46 ;  /* 0x0000002e69697221 */ /* 0x000fe20000010000 */
[----:B------:R-:W-:Y:S01]  /*7020*/  FADD.FTZ R107, R107, R18 ;  /* 0x000000126b6b7221 */ /* 0x000fe20000010000 */
[----:B------:R-:W-:Y:S01]  /*7030*/  HMMA.16816.F32 R84, R8, R14, R84 ;  /* 0x0000000e0854723c */ /* 0x000fe20000001854 */
[----:B------:R-:W4:Y:S01]  /*7040*/  LDSM.16.MT88.4 R12, [R163+0x9800] ;  /* 0x00980000a30c783b */ /* 0x000f220000004200 */
[----:B------:R-:W-:Y:S01]  /*7050*/  FADD.FTZ R42, R42, R105 ;  /* 0x000000692a2a7221 */ /* 0x000fe20000010000 */
[----:B------:R-:W-:-:S03]  /*7060*/  FADD.FTZ R44, R44, R107 ;  /* 0x0000006b2c2c7221 */ /* 0x000fc60000010000 */
[----:B------:R-:W-:Y:S01]  /*7070*/  FADD.FTZ R143, R143, R42 ;  /* 0x0000002a8f8f7221 */ /* 0x000fe20000010000 */
[----:B------:R-:W-:-:S03]  /*7080*/  FADD.FTZ R67, R67, R44 ;  /* 0x0000002c43437221 */ /* 0x000fc60000010000 */
[----:B------:R-:W-:Y:S01]  /*7090*/  FADD.FTZ R58, R58, R143 ;  /* 0x0000008f3a3a7221 */ /* 0x000fe20000010000 */
[----:B------:R-:W-:Y:S01]  /*70a0*/  FADD.FTZ R40, R40, R67 ;  /* 0x0000004328287221 */ /* 0x000fe20000010000 */
[C---:B-1----:R-:W-:Y:S01]  /*70b0*/  HMMA.16816.F32 R80, R8.reuse, R4, R80 ;  /* 0x000000040850723c */ /* 0x042fe20000001850 */
[----:B-----5:R-:W1:Y:S02]  /*70c0*/  LDSM.16.MT88.4 R16, [R164+0x9800] ;  /* 0x00980000a410783b */ /* 0x020e640000004200 */
[----:B------:R-:W-:Y:S01]  /*70d0*/  FADD.FTZ R141, R141, R40 ;  /* 0x000000288d8d7221 */ /* 0x000fe20000010000 */
[----:B------:R-:W-:Y:S02]  /*70e0*/  FADD.FTZ R139, R139, R58 ;  /* 0x0000003a8b8b7221 */ /* 0x000fe40000010000 */
[----:B------:R-:W-:Y:S01]  /*70f0*/  HMMA.16816.F32 R76, R8, R6, R76 ;  /* 0x00000006084c723c */ /* 0x000fe2000000184c */
[----:B------:R-:W-:Y:S01]  /*7100*/  FADD.FTZ R56, R56, R141 ;  /* 0x0000008d38387221 */ /* 0x000fe20000010000 */
[----:B------:R-:W-:Y:S01]  /*7110*/  FADD.FTZ R54, R54, R139 ;  /* 0x0000008b36367221 */ /* 0x000fe20000010000 */
[----:B--2---:R-:W-:-:S02]  /*7120*/  F2FP.F16.F32.PACK_AB R4, R37, R38 ;  /* 0x000000262504723e */ /* 0x004fc400000000ff */
[----:B------:R-:W-:Y:S01]  /*7130*/  FADD.FTZ R137, R137, R56 ;  /* 0x0000003889897221 */ /* 0x000fe20000010000 */
[----:B------:R-:W-:Y:S01]  /*7140*/  FADD.FTZ R151, R151, R54 ;  /* 0x0000003697977221 */ /* 0x000fe20000010000 */
[----:B---3--:R-:W-:Y:S02]  /*7150*/  F2FP.F16.F32.PACK_AB R6, R191, R34 ;  /* 0x00000022bf06723e */ /* 0x008fe400000000ff */
[----:B------:R-:W-:Y:S01]  /*7160*/  FADD.FTZ R50, R50, R137 ;  /* 0x0000008932327221 */ /* 0x000fe20000010000 */
[----:B------:R-:W-:Y:S01]  /*7170*/  FADD.FTZ R66, R66, R151 ;  /* 0x0000009742427221 */ /* 0x000fe20000010000 */
[----:B------:R-:W-:Y:S01]  /*7180*/  F2FP.F16.F32.PACK_AB R5, R3, R36 ;  /* 0x000000240305723e */ /* 0x000fe200000000ff */
[----:B----4-:R-:W-:Y:S01]  /*7190*/  HMMA.16816.F32 R72, R8, R24, R72 ;  /* 0x000000180848723c */ /* 0x010fe20000001848 */
[----:B------:R-:W-:Y:S01]  /*71a0*/  FADD.FTZ R149, R149, R50 ;  /* 0x0000003295957221 */ /* 0x000fe20000010000 */
[----:B------:R-:W-:Y:S01]  /*71b0*/  F2FP.F16.F32.PACK_AB R7, R192, R35 ;  /* 0x00000023c007723e */ /* 0x000fe200000000ff */
[----:B------:R-:W-:-:S02]  /*71c0*/  FADD.FTZ R147, R147, R66 ;  /* 0x0000004293937221 */ /* 0x000fc40000010000 */
[----:B------:R-:W-:Y:S01]  /*71d0*/  FADD.FTZ R64, R64, R149 ;  /* 0x0000009540407221 */ /* 0x000fe20000010000 */
[----:B------:R-:W-:Y:S01]  /*71e0*/  HMMA.16816.F32 R68, R8, R26, R68 ;  /* 0x0000001a0844723c */ /* 0x000fe20000001844 */
[----:B------:R-:W-:Y:S01]  /*71f0*/  FADD.FTZ R147, R62, R147 ;  /* 0x000000933e937221 */ /* 0x000fe20000010000 */
[----:B------:R-:W2:Y:S01]  /*7200*/  LDSM.16.MT88.4 R8, [R162+0x9800] ;  /* 0x00980000a208783b */ /* 0x000ea20000004200 */
[----:B------:R-:W-:-:S03]  /*7210*/  FADD.FTZ R145, R145, R64 ;  /* 0x0000004091917221 */ /* 0x000fc60000010000 */
[----:B------:R-:W-:Y:S01]  /*7220*/  HMMA.16816.F32 R80, R4, R12, R80 ;  /* 0x0000000c0450723c */ /* 0x000fe20000001850 */
[----:B------:R-:W-:-:S04]  /*7230*/  FADD.FTZ R60, R60, R145 ;  /* 0x000000913c3c7221 */ /* 0x000fc80000010000 */
[----:B------:R-:W-:Y:S01]  /*7240*/  FADD.FTZ R125, R125, R60 ;  /* 0x0000003c7d7d7221 */ /* 0x000fe20000010000 */
[----:B------:R-:W-:Y:S03]  /*7250*/  HMMA.16816.F32 R96, R4, R20, R96 ;  /* 0x000000140460723c */ /* 0x000fe60000001860 */
[----:B------:R-:W-:-:S03]  /*7260*/  FADD.FTZ R110, R110, R125 ;  /* 0x0000007d6e6e7221 */ /* 0x000fc60000010000 */
[----:B-1----:R-:W-:Y:S01]  /*7270*/  HMMA.16816.F32 R88, R4, R16, R88 ;  /* 0x000000100458723c */ /* 0x002fe20000001858 */
        /* <DEDUP_REMOVED lines=10> */
[C---:B------:R-:W-:Y:S01]  /*7320*/  HMMA.16816.F32 R76, R4.reuse, R14, R76 ;  /* 0x0000000e044c723c */ /* 0x040fe2000000184c */
[----:B------:R-:W-:Y:S02]  /*7330*/  FADD.FTZ R104, R104, R131 ;  /* 0x0000008368687221 */ /* 0x000fe40000010000 */
[----:B------:R-:W-:Y:S02]  /*7340*/  FADD.FTZ R45, R45, R112 ;  /* 0x000000702d2d7221 */ /* 0x000fe40000010000 */
[----:B------:R-:W-:Y:S01]  /*7350*/  FADD.FTZ R65, R65, R104 ;  /* 0x0000006841417221 */ /* 0x000fe20000010000 */
[----:B--2---:R-:W-:Y:S01]  /*7360*/  HMMA.16816.F32 R72, R4, R8, R72 ;  /* 0x000000080448723c */ /* 0x004fe20000001848 */
        /* <DEDUP_REMOVED lines=8> */
[----:B------:R-:W-:-:S04]  /*73f0*/  FADD.FTZ R38, R38, R59 ;  /* 0x0000003b26267221 */ /* 0x000fc80000010000 */
[----:B------:R-:W-:-:S04]  /*7400*/  FADD.FTZ R37, R37, R38 ;  /* 0x0000002625257221 */ /* 0x000fc80000010000 */
[----:B------:R-:W-:-:S04]  /*7410*/  FADD.FTZ R34, R34, R37 ;  /* 0x0000002522227221 */ /* 0x000fc80000010000 */
[----:B------:R-:W-:Y:S01]  /*7420*/  FADD.FTZ R191, R191, R34 ;  /* 0x00000022bfbf7221 */ /* 0x000fe20000010000 */
[----:B------:R-:W-:Y:S06]  /*7430*/  @!P2 BRA `(.L_x_5409) ;  /* 0x0000004400e8a947 */ /* 0x000fec0003800000 */
        /* <DEDUP_REMOVED lines=63> */
.L_x_5410:
[----:B------:R-:W-:-:S04]  /*7830*/  LEA R4, -R122, RZ, 0x7 ;  /* 0x000000ff7a047211 */ /* 0x000fc800078e39ff */
[----:B------:R-:W-:-:S07]  /*7840*/  SHF.R.S32.HI R3, RZ, 0x1f, R4 ;  /* 0x0000001fff037819 */ /* 0x000fce0000011404 */
.L_x_5411:
        /* <DEDUP_REMOVED lines=28> */
[CCC-:B------:R-:W-:Y:S01]  /*7a10*/  @!P1 LEA.HI.X R12, R122.reuse, R31.reuse, R123.reuse, 0x5, P4 ;  /* 0x0000001f7a0c9211 */ /* 0x1c0fe200020f2c7b */
[----:B------:R-:W-:Y:S01]  /*7a20*/  @!P1 IMAD R10, R123, 0x60, RZ ;  /* 0x000000607b0a9824 */ /* 0x000fe200078e02ff */
[C---:B------:R-:W-:Y:S01]  /*7a30*/  @!P1 LEA.HI.X R30, R122.reuse, R31, R123, 0x6, P2 ;  /* 0x0000001f7a1e9211 */ /* 0x040fe200010f347b */
[----:B------:R-:W-:Y:S01]  /*7a40*/  @!P1 IMAD.WIDE.U32 R18, R122, 0x70, R18 ;  /* 0x000000707a129825 */ /* 0x000fe200078e0012 */
[----:B------:R-:W-:-:S03]  /*7a50*/  @!P1 IADD3 R11, P2, R4, R11, RZ ;  /* 0x0000000b040b9210 */ /* 0x000fc60007f5e0ff */
[----:B------:R-:W-:Y:S01]  /*7a60*/  @!P1 IMAD.X R12, R3, 0x1, R12, P3 ;  /* 0x00000001030c9824 */ /* 0x000fe200018e060c */
[C---:B------:R-:W-:Y:S01]  /*7a70*/  @!P1 IADD3 R13, P3, R4.reuse, R20, RZ ;  /* 0x00000014040d9210 */ /* 0x040fe20007f7e0ff */
[----:B------:R-:W-:Y:S01]  /*7a80*/  @!P1 IMAD R14, R123, 0x70, RZ ;  /* 0x000000707b0e9824 */ /* 0x000fe200078e02ff */
[----:B------:R-:W-:Y:S01]  /*7a90*/  @!P1 LEA R20, P5, R9, UR6, 0x1 ;  /* 0x0000000609149c11 */ /* 0x000fe2000f8a08ff */
[C---:B------:R-:W-:Y:S01]  /*7aa0*/  @!P1 IMAD.X R30, R3.reuse, 0x1, R30, P2 ;  /* 0x00000001031e9824 */ /* 0x040fe200010e061e */
[----:B------:R-:W-:Y:S01]  /*7ab0*/  @!P1 IADD3 R4, P2, R4, R18, RZ ;  /* 0x0000001204049210 */ /* 0x000fe20007f5e0ff */
[----:B------:R-:W-:Y:S01]  /*7ac0*/  @!P1 IMAD.MOV.U32 R195, RZ, RZ, R193 ;  /* 0x000000ffffc39224 */ /* 0x000fe200078e00c1 */
[----:B------:R-:W-:Y:S02]  /*7ad0*/  @!P1 IADD3.X R10, R3, R10, R21, P3, !PT ;  /* 0x0000000a030a9210 */ /* 0x000fe40001ffe415 */
[----:B------:R-:W-:Y:S02]  /*7ae0*/  @!P1 LEA R18, P4, R11, UR6, 0x1 ;  /* 0x000000060b129c11 */ /* 0x000fe4000f8808ff */
[----:B------:R-:W-:Y:S01]  /*7af0*/  @!P1 LEA.HI.X R21, R9, UR7, R12, 0x1, P5 ;  /* 0x0000000709159c11 */ /* 0x000fe2000a8f0c0c */
[----:B------:R-:W-:Y:S01]  /*7b00*/  @!PT LDS RZ, [RZ] ;  /* 0x00000000fffff984 */ /* 0x000fe20000000800 */
[----:B------:R-:W-:Y:S01]  /*7b10*/  @!PT LDS RZ, [RZ] ;  /* 0x00000000fffff984 */ /* 0x000fe20000000800 */
[----:B------:R-:W-:Y:S01]  /*7b20*/  @!PT LDS RZ, [RZ] ;  /* 0x00000000fffff984 */ /* 0x000fe20000000800 */
[----:B------:R-:W-:Y:S01]  /*7b30*/  @!P1 LDGSTS.E.BYPASS.LTC128B.128 [R180+0x6000], desc[UR12][R194.64] ;  /* 0x06000000c2b49fae */ /* 0x000fe2000b901d4c */
[----:B------:R-:W-:-:S02]  /*7b40*/  @!P1 LEA R24, P5, R6, UR6, 0x1 ;  /* 0x0000000606189c11 */ /* 0x000fc4000f8a08ff */
[----:B------:R-:W-:Y:S01]  /*7b50*/  @!P1 IADD3.X R3, R3, R19, R14, P2, !PT ;  /* 0x0000001303039210 */ /* 0x000fe200017fe40e */
        /* <DEDUP_REMOVED lines=8> */
[----:B------:R-:W-:Y:S01]  /*7be0*/  @!P1 LEA R34, P3, R13, UR6, 0x1 ;  /* 0x000000060d229c11 */ /* 0x000fe2000f8608ff */
[----:B------:R-:W-:Y:S01]  /*7bf0*/  @P1 STS.128 [R180+0x7000], RZ ;  /* 0x007000ffb4001388 */ /* 0x000fe20000000c00 */
[----:B------:R-:W-:-:S02]  /*7c00*/  @!P1 LEA R32, P2, R4, UR6, 0x1 ;  /* 0x0000000604209c11 */ /* 0x000fc4000f8408ff */
[----:B------:R-:W-:Y:S01]  /*7c10*/  @!P1 LEA.HI.X R37, R8, UR7, R7, 0x1, P4 ;  /* 0x0000000708259c11 */ /* 0x000fe2000a0f0c07 */
[----:B------:R-:W-:Y:S01]  /*7c20*/  @!PT LDS RZ, [RZ] ;  /* 0x00000000fffff984 */ /* 0x000fe20000000800 */
[----:B------:R-:W-:Y:S01]  /*7c30*/  @!PT LDS RZ, [RZ] ;  /* 0x00000000fffff984 */ /* 0x000fe20000000800 */
[----:B------:R-:W-:Y:S01]  /*7c40*/  @!PT LDS RZ, [RZ] ;  /* 0x00000000fffff984 */ /* 0x000fe20000000800 */
[----:B------:R1:W-:Y:S01]  /*7c50*/  @!P1 LDGSTS.E.BYPASS.LTC128B.128 [R180+0x7000], desc[UR12][R20.64] ;  /* 0x0700000014b49fae */ /* 0x0003e2000b901d4c */
        /* <DEDUP_REMOVED lines=29> */
[----:B------:R-:W1:Y:S04]  /*7e30*/  LDSM.16.M88.4 R12, [R171+0x2000] ;  /* 0x00200000ab0c783b */ /* 0x000e680000000200 */
[----:B------:R-:W-:Y:S04]  /*7e40*/  LDSM.16.M88.4 R104, [R170] ;  /* 0x00000000aa68783b */ /* 0x000fe80000000200 */
[----:B------:R-:W-:Y:S04]  /*7e50*/  LDSM.16.M88.4 R28, [R165+0x2000] ;  /* 0x00200000a51c783b */ /* 0x000fe80000000200 */
[----:B------:R-:W5:Y:S04]  /*7e60*/  LDSM.16.M88.4 R4, [R171+0x2800] ;  /* 0x00280000ab04783b */ /* 0x000f680000000200 */
[----:B------:R-:W4:Y:S04]  /*7e70*/  LDSM.16.M88.4 R52, [R171+0x3800] ;  /* 0x00380000ab34783b */ /* 0x000f280000000200 */
[----:B------:R-:W4:Y:S04]  /*7e80*/  LDSM.16.M88.4 R44, [R171+0x4000] ;  /* 0x00400000ab2c783b */ /* 0x000f280000000200 */
[----:B--2---:R-:W2:Y:S04]  /*7e90*/  LDSM.16.M88.4 R24, [R165+0x2800] ;  /* 0x00280000a518783b */ /* 0x004ea80000000200 */
[----:B------:R-:W2:Y:S04]  /*7ea0*/  LDSM.16.M88.4 R60, [R171+0x3000] ;  /* 0x00300000ab3c783b */ /* 0x000ea80000000200 */
[----:B---3--:R-:W3:Y:S04]  /*7eb0*/  LDSM.16.M88.4 R36, [R171+0x4800] ;  /* 0x00480000ab24783b */ /* 0x008ee80000000200 */
[----:B------:R-:W-:Y:S01]  /*7ec0*/  LDSM.16.M88.4 R116, [R171+0x5800] ;  /* 0x00580000ab74783b */ /* 0x000fe20000000200 */
[C---:B-1----:R-:W-:Y:S03]  /*7ed0*/  HMMA.16816.F32 R16, R20.reuse, R12, RZ ;  /* 0x0000000c1410723c */ /* 0x042fe600000018ff */
[----:B------:R-:W-:Y:S04]  /*7ee0*/  LDSM.16.M88.4 R112, [R165+0x3800] ;  /* 0x00380000a570783b */ /* 0x000fe80000000200 */
[----:B------:R-:W-:Y:S01]  /*7ef0*/  LDSM.16.M88.4 R108, [R165+0x4000] ;  /* 0x00400000a56c783b */ /* 0x000fe20000000200 */
[C---:B------:R-:W-:Y:S03]  /*7f00*/  HMMA.16816.F32 R12, R20.reuse, R14, RZ ;  /* 0x0000000e140c723c */ /* 0x040fe600000018ff */
[----:B------:R-:W-:Y:S03]  /*7f10*/  LDSM.16.M88.4 R124, [R165+0x3000] ;  /* 0x00300000a57c783b */ /* 0x000fe60000000200 */
[C---:B-----5:R-:W-:Y:S01]  /*7f20*/  HMMA.16816.F32 R8, R20.reuse, R4, RZ ;  /* 0x000000041408723c */ /* 0x060fe200000018ff */
[----:B------:R-:W0:Y:S05]  /*7f30*/  LDGDEPBAR ;  /* 0x00000000000079af */ /* 0x000e2a0000000000 */
[----:B------:R-:W-:Y:S06]  /*7f40*/  HMMA.16816.F32 R4, R20, R6, RZ ;  /* 0x000000061404723c */ /* 0x000fec00000018ff */
[C---:B------:R-:W-:Y:S06]  /*7f50*/  HMMA.16816.F32 R16, R104.reuse, R28, R16 ;  /* 0x0000001c6810723c */ /* 0x040fec0000001810 */
[----:B------:R-:W-:Y:S01]  /*7f60*/  HMMA.16816.F32 R12, R104, R30, R12 ;  /* 0x0000001e680c723c */ /* 0x000fe2000000180c */
[----:B------:R-:W1:Y:S05]  /*7f70*/  LDSM.16.M88.4 R28, [R171+0x5000] ;  /* 0x00500000ab1c783b */ /* 0x000e6a0000000200 */
[C---:B----4-:R-:W-:Y:S06]  /*7f80*/  HMMA.16816.F32 R56, R20.reuse, R52, RZ ;  /* 0x000000341438723c */ /* 0x050fec00000018ff */
[C---:B------:R-:W-:Y:S06]  /*7f90*/  HMMA.16816.F32 R48, R20.reuse, R44, RZ ;  /* 0x0000002c1430723c */ /* 0x040fec00000018ff */
[C---:B------:R-:W-:Y:S06]  /*7fa0*/  HMMA.16816.F32 R52, R20.reuse, R54, RZ ;  /* 0x000000361434723c */ /* 0x040fec00000018ff */
[----:B------:R-:W-:Y:S06]  /*7fb0*/  HMMA.16816.F32 R44, R20, R46, RZ ;  /* 0x0000002e142c723c */ /* 0x000fec00000018ff */
[----:B--2---:R-:W-:Y:S06]  /*7fc0*/  HMMA.16816.F32 R8, R104, R24, R8 ;  /* 0x000000186808723c */ /* 0x004fec0000001808 */
[----:B------:R-:W-:Y:S06]  /*7fd0*/  HMMA.16816.F32 R64, R20, R60, RZ ;  /* 0x0000003c1440723c */ /* 0x000fec00000018ff */
[----:B------:R-:W-:Y:S06]  /*7fe0*/  HMMA.16816.F32 R4, R104, R26, R4 ;  /* 0x0000001a6804723c */ /* 0x000fec0000001804 */
[C---:B---3--:R-:W-:Y:S06]  /*7ff0*/  HMMA.16816.F32 R40, R20.reuse, R36, RZ ;  /* 0x000000241428723c */ /* 0x048fec00000018ff */
[C---:B-1----:R-:W-:Y:S06]  /*8000*/  HMMA.16816.F32 R32, R20.reuse, R28, RZ ;  /* 0x0000001c1420723c */ /* 0x042fec00000018ff */
        /* <DEDUP_REMOVED lines=47> */
[----:B------:R-:W2:Y:S04]  /*8300*/  LDSM.16.M88.4 R104, [R100+0x800] ;  /* 0x000800006468783b */ /* 0x000ea80000000200 */
[----:B------:R-:W3:Y:S01]  /*8310*/  LDSM.16.M88.4 R108, [R100] ;  /* 0x00000000646c783b */ /* 0x000ee20000000200 */
[C---:B-1----:R-:W-:Y:S06]  /*8320*/  HMMA.16816.F32 R64, R116.reuse, R112, R64 ;  /* 0x000000707440723c */ /* 0x042fec0000001840 */
[C---:B------:R-:W-:Y:S01]  /*8330*/  HMMA.16816.F32 R60, R116.reuse, R114, R60 ;  /* 0x00000072743c723c */ /* 0x040fe2000000183c */
[----:B------:R-:W1:Y:S05]  /*8340*/  LDSM.16.M88.4 R112, [R100+0x2800] ;  /* 0x002800006470783b */ /* 0x000e6a0000000200 */
[C---:B--2---:R-:W-:Y:S06]  /*8350*/  HMMA.16816.F32 R8, R116.reuse, R104, R8 ;  /* 0x000000687408723c */ /* 0x044fec0000001808 */
[C---:B------:R-:W-:Y:S01]  /*8360*/  HMMA.16816.F32 R4, R116.reuse, R106, R4 ;  /* 0x0000006a7404723c */ /* 0x040fe20000001804 */
[----:B------:R-:W2:Y:S05]  /*8370*/  LDSM.16.M88.4 R104, [R100+0x2000] ;  /* 0x002000006468783b */ /* 0x000eaa0000000200 */
[C---:B---3--:R-:W-:Y:S01]  /*8380*/  HMMA.16816.F32 R16, R116.reuse, R108, R16 ;  /* 0x0000006c7410723c */ /* 0x048fe20000001810 */
[----:B------:R-:W-:Y:S01]  /*8390*/  FMUL.FTZ R64, R64, UR10 ;  /* 0x0000000a40407c20 */ /* 0x000fe20008410000 */
[----:B------:R-:W-:Y:S01]  /*83a0*/  FMUL.FTZ R66, R66, UR10 ;  /* 0x0000000a42427c20 */ /* 0x000fe20008410000 */
[----:B------:R-:W-:Y:S01]  /*83b0*/  FMUL.FTZ R65, R65, UR10 ;  /* 0x0000000a41417c20 */ /* 0x000fe20008410000 */
[----:B------:R-:W-:Y:S01]  /*83c0*/  FMUL.FTZ R67, R67, UR10 ;  /* 0x0000000a43437c20 */ /* 0x000fe20008410000 */
[----:B------:R-:W-:Y:S01]  /*83d0*/  MUFU.TANH R153, R64 ;  /* 0x0000004000997308 */ /* 0x000fe20000002400 */
[----:B------:R-:W-:Y:S01]  /*83e0*/  HMMA.16816.F32 R12, R116, R110, R12 ;  /* 0x0000006e740c723c */ /* 0x000fe2000000180c */
[----:B------:R-:W3:Y:S01]  /*83f0*/  LDSM.16.M88.4 R108, [R100+0x1800] ;  /* 0x00180000646c783b */ /* 0x000ee20000000200 */
        /* <DEDUP_REMOVED lines=8> */
[----:B------:R-:W-:-:S02]  /*8480*/  FMUL.FTZ R9, R11, UR10 ;  /* 0x0000000a0b097c20 */ /* 0x000fc40008410000 */
[----:B------:R-:W-:Y:S01]  /*8490*/  FMUL.FTZ R6, R6, UR10 ;  /* 0x0000000a06067c20 */ /* 0x000fe20008410000 */
[C---:B-1----:R-:W-:Y:S05]  /*84a0*/  HMMA.16816.F32 R40, R116.reuse, R112, R40 ;  /* 0x000000707428723c */ /* 0x042fea0000001828 */
[----:B------:R-:W-:Y:S01]  /*84b0*/  FMUL.FTZ R3, R16, UR10 ;  /* 0x0000000a10037c20 */ /* 0x000fe20008410000 */
[----:B------:R-:W-:Y:S01]  /*84c0*/  FMUL.FTZ R16, R18, UR10 ;  /* 0x0000000a12107c20 */ /* 0x000fe20008410000 */
[----:B------:R-:W-:Y:S01]  /*84d0*/  FMUL.FTZ R18, R19, UR10 ;  /* 0x0000000a13127c20 */ /* 0x000fe20008410000 */
[----:B------:R-:W-:Y:S01]  /*84e0*/  MUFU.TANH R123, R123 ;  /* 0x0000007b007b7308 */ /* 0x000fe20000002400 */
[----:B------:R-:W-:Y:S01]  /*84f0*/  FMUL.FTZ R17, R17, UR10 ;  /* 0x0000000a11117c20 */ /* 0x000fe20008410000 */
[C---:B------:R-:W-:Y:S01]  /*8500*/  HMMA.16816.F32 R36, R116.reuse, R114, R36 ;  /* 0x000000727424723c */ /* 0x040fe20000001824 */
[----:B------:R-:W-:Y:S01]  /*8510*/  FMUL.FTZ R19, R12, UR10 ;  /* 0x0000000a0c137c20 */ /* 0x000fe20008410000 */
[----:B------:R-:W-:Y:S01]  /*8520*/  FMUL.FTZ R14, R14, UR10 ;  /* 0x0000000a0e0e7c20 */ /* 0x000fe20008410000 */
[----:B------:R-:W-:Y:S01]  /*8530*/  FMUL.FTZ R12, R13, UR10 ;  /* 0x0000000a0d0c7c20 */ /* 0x000fe20008410000 */
[----:B------:R-:W-:Y:S01]  /*8540*/  FMUL.FTZ R13, R15, UR10 ;  /* 0x0000000a0f0d7c20 */ /* 0x000fe20008410000 */
[----:B------:R-:W-:Y:S01]  /*8550*/  FMUL.FTZ R15, R4, UR10 ;  /* 0x0000000a040f7c20 */ /* 0x000fe20008410000 */
[----:B--2---:R-:W-:Y:S01]  /*8560*/  HMMA.16816.F32 R48, R116, R104, R48 ;  /* 0x000000687430723c */ /* 0x004fe20000001830 */
[----:B------:R-:W1:Y:S01]  /*8570*/  MUFU.TANH R19, R19 ;  /* 0x0000001300137308 */ /* 0x000e620000002400 */
[----:B------:R-:W-:Y:S01]  /*8580*/  FMUL.FTZ R4, R5, UR10 ;  /* 0x0000000a05047c20 */ /* 0x000fe20008410000 */
[----:B------:R-:W-:-:S03]  /*8590*/  FMUL.FTZ R5, R7, UR10 ;  /* 0x0000000a07057c20 */ /* 0x000fc60008410000 */
[C---:B------:R-:W-:Y:S01]  /*85a0*/  HMMA.16816.F32 R44, R116.reuse, R106, R44 ;  /* 0x0000006a742c723c */ /* 0x040fe2000000182c */
[----:B------:R-:W2:Y:S02]  /*85b0*/  LDSM.16.M88.4 R104, [R100+0x3800] ;  /* 0x003800006468783b */ /* 0x000ea40000000200 */
[----:B------:R-:W4:Y:S03]  /*85c0*/  MUFU.TANH R14, R14 ;  /* 0x0000000e000e7308 */ /* 0x000f260000002400 */
[C---:B---3--:R-:W-:Y:S01]  /*85d0*/  HMMA.16816.F32 R56, R116.reuse, R108, R56 ;  /* 0x0000006c7438723c */ /* 0x048fe20000001838 */
[----:B------:R-:W-:Y:S01]  /*85e0*/  FMUL.FTZ R139, R40, UR10 ;  /* 0x0000000a288b7c20 */ /* 0x000fe20008410000 */
[----:B------:R-:W-:Y:S01]  /*85f0*/  FMUL.FTZ R42, R42, UR10 ;  /* 0x0000000a2a2a7c20 */ /* 0x000fe20008410000 */
[----:B------:R-:W-:Y:S01]  /*8600*/  FMUL.FTZ R41, R41, UR10 ;  /* 0x0000000a29297c20 */ /* 0x000fe20008410000 */
[----:B------:R-:W-:Y:S01]  /*8610*/  FMUL.FTZ R43, R43, UR10 ;  /* 0x0000000a2b2b7c20 */ /* 0x000fe20008410000 */
[----:B------:R-:W3:Y:S01]  /*8620*/  MUFU.TANH R15, R15 ;  /* 0x0000000f000f7308 */ /* 0x000ee20000002400 */
[----:B------:R-:W-:Y:S01]  /*8630*/  HMMA.16816.F32 R52, R116, R110, R52 ;  /* 0x0000006e7434723c */ /* 0x000fe20000001834 */
[----:B------:R-:W5:Y:S01]  /*8640*/  LDSM.16.M88.4 R108, [R100+0x3000] ;  /* 0x00300000646c783b */ /* 0x000f620000000200 */
[----:B------:R-:W-:Y:S01]  /*8650*/  FMUL.FTZ R135, R36, UR10 ;  /* 0x0000000a24877c20 */ /* 0x000fe20008410000 */
[----:B------:R-:W-:Y:S01]  /*8660*/  FMUL.FTZ R38, R38, UR10 ;  /* 0x0000000a26267c20 */ /* 0x000fe20008410000 */
[----:B------:R-:W-:Y:S01]  /*8670*/  FMUL.FTZ R143, R37, UR10 ;  /* 0x0000000a258f7c20 */ /* 0x000fe20008410000 */
[----:B------:R-:W-:Y:S01]  /*8680*/  FMUL.FTZ R137, R39, UR10 ;  /* 0x0000000a27897c20 */ /* 0x000fe20008410000 */
[----:B------:R-:W-:Y:S01]  /*8690*/  FMUL.FTZ R205, R49, UR10 ;  /* 0x0000000a31cd7c20 */ /* 0x000fe20008410000 */
[----:B------:R-:W-:Y:S01]  /*86a0*/  MUFU.TANH R10, R10 ;  /* 0x0000000a000a7308 */ /* 0x000fe20000002400 */
[----:B------:R-:W-:Y:S01]  /*86b0*/  FMUL.FTZ R48, R48, UR10 ;  /* 0x0000000a30307c20 */ /* 0x000fe20008410000 */
[----:B------:R-:W-:Y:S01]  /*86c0*/  FMUL.FTZ R50, R50, UR10 ;  /* 0x0000000a32327c20 */ /* 0x000fe20008410000 */
[----:B------:R-:W-:Y:S01]  /*86d0*/  FMUL.FTZ R51, R51, UR10 ;  /* 0x0000000a33337c20 */ /* 0x000fe20008410000 */
[----:B------:R-:W-:-:S04]  /*86e0*/  DEPBAR.LE SB0, 0x0 ;  /* 0x000080000000791a */ /* 0x000fc80000000000 */
        /* <DEDUP_REMOVED lines=14> */
[C---:B--2---:R-:W-:Y:S02]  /*87d0*/  HMMA.16816.F32 R24, R116.reuse, R104, R24 ;  /* 0x000000687418723c */ /* 0x044fe40000001818 */
[----:B------:R2:W3:Y:S04]  /*87e0*/  MUFU.TANH R104, R6 ;  /* 0x0000000600687308 */ /* 0x0004e80000002400 */
[C---:B------:R-:W-:Y:S04]  /*87f0*/  HMMA.16816.F32 R20, R116.reuse, R106, R20 ;  /* 0x0000006a7414723c */ /* 0x040fe80000001814 */
[----:B------:R-:W3:Y:S02]  /*8800*/  MUFU.TANH R207, R52 ;  /* 0x0000003400cf7308 */ /* 0x000ee40000002400 */
[C---:B-----5:R-:W-:Y:S06]  /*8810*/  HMMA.16816.F32 R32, R116.reuse, R108, R32 ;  /* 0x0000006c7420723c */ /* 0x060fec0000001820 */
[----:B------:R-:W-:Y:S01]  /*8820*/  HMMA.16816.F32 R28, R116, R110, R28 ;  /* 0x0000006e741c723c */ /* 0x000fe2000000181c */
[----:B--2---:R-:W2:Y:S01]  /*8830*/  S2R R6, SR_TID.X ;  /* 0x0000000000067919 */ /* 0x004ea20000002100 */
[----:B------:R-:W5:Y:S04]  /*8840*/  MUFU.TANH R215, R54 ;  /* 0x0000003600d77308 */ /* 0x000f680000002400 */
[----:B------:R-:W-:Y:S01]  /*8850*/  FMUL.FTZ R26, R26, UR10 ;  /* 0x0000000a1a1a7c20 */ /* 0x000fe20008410000 */
[----:B------:R-:W-:Y:S01]  /*8860*/  FMUL.FTZ R24, R24, UR10 ;  /* 0x0000000a18187c20 */ /* 0x000fe20008410000 */
[----:B------:R-:W-:Y:S01]  /*8870*/  FMUL.FTZ R25, R25, UR10 ;  /* 0x0000000a19197c20 */ /* 0x000fe20008410000 */
[----:B------:R-:W-:Y:S01]  /*8880*/  FMUL.FTZ R27, R27, UR10 ;  /* 0x0000000a1b1b7c20 */ /* 0x000fe20008410000 */
[----:B------:R-:W5:Y:S02]  /*8890*/  MUFU.TANH R211, R56 ;  /* 0x0000003800d37308 */ /* 0x000f640000002400 */
[----:B------:R-:W-:Y:S01]  /*88a0*/  FMUL.FTZ R22, R22, UR10 ;  /* 0x0000000a16167c20 */ /* 0x000fe20008410000 */
[----:B------:R-:W-:Y:S01]  /*88b0*/  FMUL.FTZ R20, R20, UR10 ;  /* 0x0000000a14147c20 */ /* 0x000fe20008410000 */
[----:B------:R-:W-:Y:S01]  /*88c0*/  FMUL.FTZ R21, R21, UR10 ;  /* 0x0000000a15157c20 */ /* 0x000fe20008410000 */
[----:B------:R-:W-:-:S03]  /*88d0*/  FMUL.FTZ R23, R23, UR10 ;  /* 0x0000000a17177c20 */ /* 0x000fc60008410000 */
[----:B------:R-:W5:Y:S01]  /*88e0*/  MUFU.TANH R209, R58 ;  /* 0x0000003a00d17308 */ /* 0x000f620000002400 */
[----:B------:R-:W-:Y:S01]  /*88f0*/  FMUL.FTZ R32, R32, UR10 ;  /* 0x0000000a20207c20 */ /* 0x000fe20008410000 */
[----:B------:R-:W-:Y:S01]  /*8900*/  FMUL.FTZ R34, R34, UR10 ;  /* 0x0000000a22227c20 */ /* 0x000fe20008410000 */
[----:B------:R-:W-:Y:S01]  /*8910*/  FMUL.FTZ R33, R33, UR10 ;  /* 0x0000000a21217c20 */ /* 0x000fe20008410000 */
[----:B------:R-:W-:Y:S02]  /*8920*/  FMUL.FTZ R35, R35, UR10 ;  /* 0x0000000a23237c20 */ /* 0x000fe40008410000 */
[----:B------:R-:W-:Y:S01]  /*8930*/  FMUL.FTZ R30, R30, UR10 ;  /* 0x0000000a1e1e7c20 */ /* 0x000fe20008410000 */
[----:B------:R-:W-:Y:S01]  /*8940*/  FMUL.FTZ R28, R28, UR10 ;  /* 0x0000000a1c1c7c20 */ /* 0x000fe20008410000 */
[----:B------:R-:W5:Y:S01]  /*8950*/  MUFU.TANH R197, R44 ;  /* 0x0000002c00c57308 */ /* 0x000f620000002400 */
[----:B------:R-:W-:Y:S01]  /*8960*/  FMUL.FTZ R29, R29, UR10 ;  /* 0x0000000a1d1d7c20 */ /* 0x000fe20008410000 */
[----:B------:R-:W-:Y:S01]  /*8970*/  FMUL.FTZ R31, R31, UR10 ;  /* 0x0000000a1f1f7c20 */ /* 0x000fe20008410000 */
[----:B--2---:R-:W-:-:S05]  /*8980*/  IMAD.SHL.U32 R49, R6, 0x2, RZ ;  /* 0x0000000206317824 */ /* 0x004fca00078e00ff */
[----:B------:R-:W2:Y:S01]  /*8990*/  MUFU.TANH R155, R46 ;  /* 0x0000002e009b7308 */ /* 0x000ea20000002400 */
[----:B------:R-:W-:Y:S01]  /*89a0*/  IMAD.SHL.U32 R6, R179, 0x80, RZ ;  /* 0x00000080b3067824 */ /* 0x000fe200078e00ff */
[----:B------:R-:W-:-:S04]  /*89b0*/  LOP3.LUT R49, R49, 0x6, RZ, 0xc0, !PT ;  /* 0x0000000631317812 */ /* 0x000fc800078ec0ff */
[C-C-:B------:R-:W-:Y:S02]  /*89c0*/  LOP3.LUT R7, R6.reuse, 0x8, R49.reuse, 0xfe, !PT ;  /* 0x0000000806077812 */ /* 0x140fe400078efe31 */
[----:B------:R3:W-:Y:S01]  /*89d0*/  MUFU.TANH R223, R63 ;  /* 0x0000003f00df7308 */ /* 0x0007e20000002400 */
[C-C-:B------:R-:W-:Y:S02]  /*89e0*/  LOP3.LUT R11, R6.reuse, 0x10, R49.reuse, 0xfe, !PT ;  /* 0x00000010060b7812 */ /* 0x140fe400078efe31 */
[CC--:B------:R-:W-:Y:S02]  /*89f0*/  ISETP.GE.AND P6, PT, R7.reuse, R130.reuse, PT ;  /* 0x000000820700720c */ /* 0x0c0fe40003fc6270 */
[----:B------:R-:W-:Y:S02]  /*8a00*/  ISETP.GE.AND P4, PT, R7, R129, PT ;  /* 0x000000810700720c */ /* 0x000fe40003f86270 */
[----:B------:R-:W-:Y:S01]  /*8a10*/  LOP3.LUT R40, R6, 0x18, R49, 0xfe, !PT ;  /* 0x0000001806287812 */ /* 0x000fe200078efe31 */
[----:B------:R5:W-:Y:S01]  /*8a20*/  MUFU.TANH R219, R53 ;  /* 0x0000003500db7308 */ /* 0x000be20000002400 */
[----:B------:R-:W-:-:S02]  /*8a30*/  ISETP.GE.AND P5, PT, R11, R130, PT ;  /* 0x000000820b00720c */ /* 0x000fc40003fa6270 */
[-C--:B------:R-:W-:Y:S02]  /*8a40*/  ISETP.GE.AND P3, PT, R11, R129.reuse, PT ;  /* 0x000000810b00720c */ /* 0x080fe40003f66270 */
[----:B-1----:R-:W-:Y:S02]  /*8a50*/  FSEL R11, R19, -INF , !P6 ;  /* 0xff800000130b7808 */ /* 0x002fe40007000000 */
[----:B----4-:R-:W-:Y:S01]  /*8a60*/  FSEL R7, R14, -INF , !P4 ;  /* 0xff8000000e077808 */ /* 0x010fe20006000000 */
[----:B------:R-:W1:Y:S01]  /*8a70*/  MUFU.TANH R195, R48 ;  /* 0x0000003000c37308 */ /* 0x000e620000002400 */
[C---:B------:R-:W-:Y:S02]  /*8a80*/  ISETP.GE.AND P6, PT, R40.reuse, R130, PT ;  /* 0x000000822800720c */ /* 0x040fe40003fc6270 */
[----:B------:R-:W-:Y:S02]  /*8a90*/  ISETP.GE.AND P4, PT, R40, R129, PT ;  /* 0x000000812800720c */ /* 0x000fe40003f86270 */
[----:B------:R-:W-:-:S02]  /*8aa0*/  LOP3.LUT R14, R6, 0x28, R49, 0xfe, !PT ;  /* 0x00000028060e7812 */ /* 0x000fc400078efe31 */
[----:B---3--:R-:W-:Y:S01]  /*8ab0*/  FSEL R63, R15, -INF , !P6 ;  /* 0xff8000000f3f7808 */ /* 0x008fe20007000000 */
[----:B------:R-:W3:Y:S01]  /*8ac0*/  MUFU.TANH R187, R50 ;  /* 0x0000003200bb7308 */ /* 0x000ee20000002400 */
[----:B-----5:R-:W-:Y:S02]  /*8ad0*/  FSEL R53, R104, -INF , !P4 ;  /* 0xff80000068357808 */ /* 0x020fe40006000000 */
[--C-:B------:R-:W-:Y:S02]  /*8ae0*/  LOP3.LUT R36, R6, 0x20, R49.reuse, 0xfe, !PT ;  /* 0x0000002006247812 */ /* 0x100fe400078efe31 */
[C---:B------:R-:W-:Y:S02]  /*8af0*/  ISETP.GE.AND P6, PT, R14.reuse, R130, PT ;  /* 0x000000820e00720c */ /* 0x040fe40003fc6270 */
[----:B------:R-:W-:Y:S01]  /*8b00*/  ISETP.GE.AND P4, PT, R14, R129, PT ;  /* 0x000000810e00720c */ /* 0x000fe20003f86270 */
[----:B------:R4:W-:Y:S01]  /*8b10*/  MUFU.TANH R213, R55 ;  /* 0x0000003700d57308 */ /* 0x0009e20000002400 */
[----:B------:R-:W-:-:S02]  /*8b20*/  LOP3.LUT R14, R6, 0x38, R49, 0xfe, !PT ;  /* 0x00000038060e7812 */ /* 0x000fc400078efe31 */
[----:B------:R-:W-:Y:S02]  /*8b30*/  FSEL R123, R123, -INF , !P5 ;  /* 0xff8000007b7b7808 */ /* 0x000fe40006800000 */
[-C--:B------:R-:W-:Y:S02]  /*8b40*/  ISETP.GE.AND P5, PT, R36, R130.reuse, PT ;  /* 0x000000822400720c */ /* 0x080fe40003fa6270 */
[----:B------:R-:W-:Y:S01]  /*8b50*/  FSEL R145, R145, -INF , !P6 ;  /* 0xff80000091917808 */ /* 0x000fe20007000000 */
[----:B------:R-:W5:Y:S01]  /*8b60*/  MUFU.TANH R135, R135 ;  /* 0x0000008700877308 */ /* 0x000f620000002400 */
[----:B------:R-:W-:Y:S02]  /*8b70*/  FSEL R149, R149, -INF , !P4 ;  /* 0xff80000095957808 */ /* 0x000fe40006000000 */
[C---:B------:R-:W-:Y:S02]  /*8b80*/  ISETP.GE.AND P6, PT, R14.reuse, R130, PT ;  /* 0x000000820e00720c */ /* 0x040fe40003fc6270 */
[----:B------:R-:W-:-:S02]  /*8b90*/  ISETP.GE.AND P4, PT, R14, R129, PT ;  /* 0x000000810e00720c */ /* 0x000fc40003f86270 */
[--C-:B------:R-:W-:Y:S01]  /*8ba0*/  LOP3.LUT R14, R6, 0x48, R49.reuse, 0xfe, !PT ;  /* 0x00000048060e7812 */ /* 0x100fe200078efe31 */
[----:B------:R-:W5:Y:S01]  /*8bb0*/  MUFU.TANH R131, R38 ;  /* 0x0000002600837308 */ /* 0x000f620000002400 */
[----:B----4-:R-:W-:Y:S02]  /*8bc0*/  FSEL R55, R10, -INF , !P3 ;  /* 0xff8000000a377808 */ /* 0x010fe40005800000 */
[----:B------:R-:W-:Y:S02]  /*8bd0*/  ISETP.GE.AND P3, PT, R36, R129, PT ;  /* 0x000000812400720c */ /* 0x000fe40003f66270 */
[----:B------:R-:W-:Y:S02]  /*8be0*/  LOP3.LUT R10, R6, 0x30, R49, 0xfe, !PT ;  /* 0x00000030060a7812 */ /* 0x000fe400078efe31 */
[----:B------:R-:W-:Y:S01]  /*8bf0*/  FSEL R153, R153, -INF , !P5 ;  /* 0xff80000099997808 */ /* 0x000fe20006800000 */
[----:B------:R-:W4:Y:S01]  /*8c00*/  MUFU.TANH R139, R139 ;  /* 0x0000008b008b7308 */ /* 0x000f220000002400 */
[----:B------:R-:W-:-:S02]  /*8c10*/  FSEL R151, R151, -INF , !P3 ;  /* 0xff80000097977808 */ /* 0x000fc40005800000 */
[CC--:B------:R-:W-:Y:S02]  /*8c20*/  ISETP.GE.AND P5, PT, R10.reuse, R130.reuse, PT ;  /* 0x000000820a00720c */ /* 0x0c0fe40003fa6270 */
[----:B------:R-:W-:Y:S02]  /*8c30*/  ISETP.GE.AND P3, PT, R10, R129, PT ;  /* 0x000000810a00720c */ /* 0x000fe40003f66270 */
[----:B------:R-:W-:Y:S01]  /*8c40*/  FSEL R207, R207, -INF , !P6 ;  /* 0xff800000cfcf7808 */ /* 0x000fe20007000000 */
[----:B------:R-:W4:Y:S01]  /*8c50*/  MUFU.TANH R133, R42 ;  /* 0x0000002a00857308 */ /* 0x000f220000002400 */
[----:B------:R-:W-:Y:S02]  /*8c60*/  FSEL R215, R215, -INF , !P4 ;  /* 0xff800000d7d77808 */ /* 0x000fe40006000000 */
[----:B------:R-:W-:Y:S02]  /*8c70*/  LOP3.LUT R10, R6, 0x40, R49, 0xfe, !PT ;  /* 0x00000040060a7812 */ /* 0x000fe400078efe31 */
[----:B------:R-:W-:-:S02]  /*8c80*/  ISETP.GE.AND P6, PT, R14, R130, PT ;  /* 0x000000820e00720c */ /* 0x000fc40003fc6270 */
[-C--:B------:R-:W-:Y:S01]  /*8c90*/  ISETP.GE.AND P4, PT, R14, R129.reuse, PT ;  /* 0x000000810e00720c */ /* 0x080fe20003f86270 */
[----:B------:R-:W4:Y:S01]  /*8ca0*/  MUFU.TANH R113, R32 ;  /* 0x0000002000717308 */ /* 0x000f220000002400 */
[----:B------:R-:W-:Y:S02]  /*8cb0*/  LOP3.LUT R14, R6, 0x58, R49, 0xfe, !PT ;  /* 0x00000058060e7812 */ /* 0x000fe400078efe31 */
[----:B------:R-:W-:Y:S02]  /*8cc0*/  FSEL R211, R211, -INF , !P5 ;  /* 0xff800000d3d37808 */ /* 0x000fe40006800000 */
[----:B------:R-:W-:Y:S02]  /*8cd0*/  FSEL R209, R209, -INF , !P3 ;  /* 0xff800000d1d17808 */ /* 0x000fe40005800000 */
[C---:B------:R-:W-:Y:S01]  /*8ce0*/  ISETP.GE.AND P5, PT, R10.reuse, R130, PT ;  /* 0x000000820a00720c */ /* 0x040fe20003fa6270 */
[----:B------:R-:W4:Y:S01]  /*8cf0*/  MUFU.TANH R109, R34 ;  /* 0x00000022006d7308 */ /* 0x000f220000002400 */
[----:B------:R-:W-:-:S02]  /*8d00*/  ISETP.GE.AND P3, PT, R10, R129, PT ;  /* 0x000000810a00720c */ /* 0x000fc40003f66270 */
[----:B------:R-:W-:Y:S02]  /*8d10*/  FSEL R197, R197, -INF , !P6 ;  /* 0xff800000c5c57808 */ /* 0x000fe40007000000 */
[----:B--2---:R-:W-:Y:S02]  /*8d20*/  FSEL R155, R155, -INF , !P4 ;  /* 0xff8000009b9b7808 */ /* 0x004fe40006000000 */
[--C-:B------:R-:W-:Y:S01]  /*8d30*/  LOP3.LUT R10, R6, 0x50, R49.reuse, 0xfe, !PT ;  /* 0x00000050060a7812 */ /* 0x100fe200078efe31 */
[----:B------:R-:W-:Y:S01]  /*8d40*/  MUFU.TANH R229, R65 ;  /* 0x0000004100e57308 */ /* 0x000fe20000002400 */
[C---:B------:R-:W-:Y:S02]  /*8d50*/  ISETP.GE.AND P6, PT, R14.reuse, R130, PT ;  /* 0x000000820e00720c */ /* 0x040fe40003fc6270 */
[----:B------:R-:W-:Y:S02]  /*8d60*/  ISETP.GE.AND P4, PT, R14, R129, PT ;  /* 0x000000810e00720c */ /* 0x000fe40003f86270 */
[----:B------:R-:W-:-:S02]  /*8d70*/  LOP3.LUT R14, R6, 0x68, R49, 0xfe, !PT ;  /* 0x00000068060e7812 */ /* 0x000fc400078efe31 */
[----:B-1----:R-:W-:Y:S01]  /*8d80*/  FSEL R195, R195, -INF , !P5 ;  /* 0xff800000c3c37808 */ /* 0x002fe20006800000 */
[----:B------:R-:W1:Y:S01]  /*8d90*/  MUFU.TANH R65, R30 ;  /* 0x0000001e00417308 */ /* 0x000e620000002400 */
[----:B---3--:R-:W-:Y:S02]  /*8da0*/  FSEL R187, R187, -INF , !P3 ;  /* 0xff800000bbbb7808 */ /* 0x008fe40005800000 */
[C---:B------:R-:W-:Y:S02]  /*8db0*/  ISETP.GE.AND P5, PT, R10.reuse, R130, PT ;  /* 0x000000820a00720c */ /* 0x040fe40003fa6270 */
[----:B------:R-:W-:Y:S02]  /*8dc0*/  ISETP.GE.AND P3, PT, R10, R129, PT ;  /* 0x000000810a00720c */ /* 0x000fe40003f66270 */
[----:B------:R-:W-:Y:S01]  /*8dd0*/  LOP3.LUT R10, R6, 0x60, R49, 0xfe, !PT ;  /* 0x00000060060a7812 */ /* 0x000fe200078efe31 */
[----:B------:R-:W2:Y:S01]  /*8de0*/  MUFU.TANH R111, R28 ;  /* 0x0000001c006f7308 */ /* 0x000ea20000002400 */
[----:B-----5:R-:W-:-:S02]  /*8df0*/  FSEL R135, R135, -INF , !P6 ;  /* 0xff80000087877808 */ /* 0x020fc40007000000 */
[----:B------:R-:W-:Y:S02]  /*8e00*/  FSEL R131, R131, -INF , !P4 ;  /* 0xff80000083837808 */ /* 0x000fe40006000000 */
[CC--:B------:R-:W-:Y:S02]  /*8e10*/  ISETP.GE.AND P6, PT, R14.reuse, R130.reuse, PT ;  /* 0x000000820e00720c */ /* 0x0c0fe40003fc6270 */
[----:B------:R-:W-:Y:S01]  /*8e20*/  ISETP.GE.AND P4, PT, R14, R129, PT ;  /* 0x000000810e00720c */ /* 0x000fe20003f86270 */
[----:B------:R-:W-:Y:S01]  /*8e30*/  MUFU.TANH R201, R51 ;  /* 0x0000003300c97308 */ /* 0x000fe20000002400 */
[----:B----4-:R-:W-:Y:S02]  /*8e40*/  FSEL R139, R139, -INF , !P5 ;  /* 0xff8000008b8b7808 */ /* 0x010fe40006800000 */
[----:B------:R-:W-:Y:S02]  /*8e50*/  FSEL R133, R133, -INF , !P3 ;  /* 0xff80000085857808 */ /* 0x000fe40005800000 */
[----:B------:R-:W-:-:S02]  /*8e60*/  ISETP.GE.AND P5, PT, R10, R130, PT ;  /* 0x000000820a00720c */ /* 0x000fc40003fa6270 */
[-C--:B------:R-:W-:Y:S01]  /*8e70*/  ISETP.GE.AND P3, PT, R10, R129.reuse, PT ;  /* 0x000000810a00720c */ /* 0x080fe20003f66270 */
[----:B------:R-:W3:Y:S01]  /*8e80*/  MUFU.TANH R51, R26 ;  /* 0x0000001a00337308 */ /* 0x000ee20000002400 */
[----:B------:R-:W-:Y:S02]  /*8e90*/  LOP3.LUT R10, R6, 0x70, R49, 0xfe, !PT ;  /* 0x00000070060a7812 */ /* 0x000fe400078efe31 */
[----:B------:R-:W-:Y:S02]  /*8ea0*/  FSEL R113, R113, -INF , !P5 ;  /* 0xff80000071717808 */ /* 0x000fe40006800000 */
[----:B------:R-:W-:Y:S02]  /*8eb0*/  FSEL R109, R109, -INF , !P3 ;  /* 0xff8000006d6d7808 */ /* 0x000fe40005800000 */
[C---:B------:R-:W-:Y:S01]  /*8ec0*/  ISETP.GE.AND P5, PT, R10.reuse, R130, PT ;  /* 0x000000820a00720c */ /* 0x040fe20003fa6270 */
[----:B------:R-:W4:Y:S01]  /*8ed0*/  MUFU.TANH R14, R22 ;  /* 0x00000016000e7308 */ /* 0x000f220000002400 */
[----:B------:R-:W-:-:S02]  /*8ee0*/  ISETP.GE.AND P3, PT, R10, R129, PT ;  /* 0x000000810a00720c */ /* 0x000fc40003f66270 */
[C---:B------:R-:W-:Y:S02]  /*8ef0*/  LOP3.LUT R10, R6.reuse, R49, RZ, 0xfc, !PT ;  /* 0x00000031060a7212 */ /* 0x040fe400078efcff */
[----:B------:R-:W-:Y:S02]  /*8f00*/  LOP3.LUT R15, R6, 0x78, R49, 0xfe, !PT ;  /* 0x00000078060f7812 */ /* 0x000fe400078efe31 */
[----:B-1----:R-:W-:Y:S01]  /*8f10*/  FSEL R65, R65, -INF , !P4 ;  /* 0xff80000041417808 */ /* 0x002fe20006000000 */
[----:B------:R-:W-:Y:S01]  /*8f20*/  MUFU.TANH R217, R59 ;  /* 0x0000003b00d97308 */ /* 0x000fe20000002400 */
[-C--:B------:R-:W-:Y:S01]  /*8f30*/  ISETP.GE.AND P4, PT, R15, R129.reuse, PT ;  /* 0x000000810f00720c */ /* 0x080fe20003f86270 */
[C---:B------:R-:W-:Y:S01]  /*8f40*/  VIADD R19, R10.reuse, 0x1 ;  /* 0x000000010a137836 */ /* 0x040fe20000000000 */
[----:B--2---:R-:W-:Y:S02]  /*8f50*/  FSEL R111, R111, -INF , !P6 ;  /* 0xff8000006f6f7808 */ /* 0x004fe40007000000 */
[----:B------:R-:W-:Y:S01]  /*8f60*/  ISETP.GE.AND P6, PT, R15, R130, PT ;  /* 0x000000820f00720c */ /* 0x000fe20003fc6270 */
[----:B------:R-:W-:Y:S01]  /*8f70*/  VIADD R15, R10, 0x9 ;  /* 0x000000090a0f7836 */ /* 0x000fe20000000000 */
[----:B---3--:R-:W-:Y:S01]  /*8f80*/  FSEL R51, R51, -INF , !P3 ;  /* 0xff80000033337808 */ /* 0x008fe20005800000 */
[----:B------:R-:W1:Y:S01]  /*8f90*/  MUFU.TANH R59, R20 ;  /* 0x00000014003b7308 */ /* 0x000e620000002400 */
[----:B----4-:R-:W-:Y:S01]  /*8fa0*/  FSEL R49, R14, -INF , !P4 ;  /* 0xff8000000e317808 */ /* 0x010fe20006000000 */
[----:B------:R-:W-:Y:S01]  /*8fb0*/  VIADD R14, R10, 0x11 ;  /* 0x000000110a0e7836 */ /* 0x000fe20000000000 */
[----:B------:R-:W-:-:S02]  /*8fc0*/  ISETP.GE.AND P3, PT, R19, R129, PT ;  /* 0x000000811300720c */ /* 0x000fc40003f66270 */
[----:B------:R-:W-:-:S03]  /*8fd0*/  ISETP.GE.AND P4, PT, R15, R129, PT ;  /* 0x000000810f00720c */ /* 0x000fc60003f86270 */
[----:B------:R-:W2:Y:S08]  /*8fe0*/  MUFU.TANH R64, R24 ;  /* 0x0000001800407308 */ /* 0x000eb00000002400 */
[----:B------:R-:W3:Y:S01]  /*8ff0*/  MUFU.TANH R18, R18 ;  /* 0x0000001200127308 */ /* 0x000ee20000002400 */
[----:B-1----:R-:W-:Y:S02]  /*9000*/  FSEL R59, R59, -INF , !P6 ;  /* 0xff8000003b3b7808 */ /* 0x002fe40007000000 */
[----:B------:R-:W-:-:S05]  /*9010*/  ISETP.GE.AND P6, PT, R15, R130, PT ;  /* 0x000000820f00720c */ /* 0x000fca0003fc6270 */
[----:B------:R-:W1:Y:S01]  /*9020*/  MUFU.TANH R17, R17 ;  /* 0x0000001100117308 */ /* 0x000e620000002400 */
[----:B--2---:R-:W-:Y:S02]  /*9030*/  FSEL R64, R64, -INF , !P5 ;  /* 0xff80000040407808 */ /* 0x004fe40006800000 */
[----:B------:R-:W-:-:S05]  /*9040*/  ISETP.GE.AND P5, PT, R19, R130, PT ;  /* 0x000000821300720c */ /* 0x000fca0003fa6270 */
[----:B------:R-:W2:Y:S01]  /*9050*/  MUFU.TANH R12, R12 ;  /* 0x0000000c000c7308 */ /* 0x000ea20000002400 */
[----:B---3--:R-:W-:Y:S01]  /*9060*/  FSEL R15, R18, -INF , !P3 ;  /* 0xff800000120f7808 */ /* 0x008fe20005800000 */
[----:B------:R-:W-:Y:S01]  /*9070*/  VIADD R18, R10, 0x19 ;  /* 0x000000190a127836 */ /* 0x000fe20000000000 */
[----:B------:R-:W-:-:S05]  /*9080*/  ISETP.GE.AND P3, PT, R14, R129, PT ;  /* 0x000000810e00720c */ /* 0x000fca0003f66270 */
[----:B------:R-:W3:Y:S01]  /*9090*/  MUFU.TANH R13, R13 ;  /* 0x0000000d000d7308 */ /* 0x000ee20000002400 */
[----:B-1----:R-:W-:Y:S02]  /*90a0*/  FSEL R19, R17, -INF , !P5 ;  /* 0xff80000011137808 */ /* 0x002fe40006800000 */
[----:B------:R-:W-:Y:S01]  /*90b0*/  ISETP.GE.AND P5, PT, R14, R130, PT ;  /* 0x000000820e00720c */ /* 0x000fe20003fa6270 */
[----:B------:R-:W-:-:S04]  /*90c0*/  VIADD R14, R10, 0x21 ;  /* 0x000000210a0e7836 */ /* 0x000fc80000000000 */
        /* <DEDUP_REMOVED lines=8> */
[----:B------:R-:W-:Y:S01]  /*9150*/  VIADD R9, R10, 0x29 ;  /* 0x000000290a097836 */ /* 0x000fe20000000000 */
[----:B------:R-:W-:-:S05]  /*9160*/  ISETP.GE.AND P3, PT, R14, R129, PT ;  /* 0x000000810e00720c */ /* 0x000fca0003f66270 */
[----:B------:R-:W-:Y:S01]  /*9170*/  MUFU.TANH R8, R8 ;  /* 0x0000000800087308 */ /* 0x000fe20000002400 */
[----:B--2---:R-:W-:Y:S01]  /*9180*/  FSEL R39, R4, -INF , !P6 ;  /* 0xff80000004277808 */ /* 0x004fe20007000000 */
[----:B------:R-:W-:Y:S01]  /*9190*/  VIADD R4, R10, 0x39 ;  /* 0x000000390a047836 */ /* 0x000fe20000000000 */
[----:B------:R-:W-:-:S05]  /*91a0*/  ISETP.GE.AND P6, PT, R9, R130, PT ;  /* 0x000000820900720c */ /* 0x000fca0003fc6270 */
[----:B------:R3:W1:Y:S08]  /*91b0*/  MUFU.TANH R227, R61 ;  /* 0x0000003d00e37308 */ /* 0x0006700000002400 */
[----:B------:R-:W2:Y:S08]  /*91c0*/  MUFU.TANH R225, R67 ;  /* 0x0000004300e17308 */ /* 0x000eb00000002400 */
[----:B------:R-:W-:Y:S01]  /*91d0*/  MUFU.TANH R221, R57 ;  /* 0x0000003900dd7308 */ /* 0x000fe20000002400 */
[----:B---3--:R-:W-:Y:S01]  /*91e0*/  FSEL R61, R5, -INF , !P4 ;  /* 0xff800000053d7808 */ /* 0x008fe20006000000 */
[----:B------:R-:W-:Y:S01]  /*91f0*/  VIADD R5, R10, 0x41 ;  /* 0x000000410a057836 */ /* 0x000fe20000000000 */
[----:B------:R-:W-:-:S02]  /*9200*/  ISETP.GE.AND P4, PT, R9, R129, PT ;  /* 0x000000810900720c */ /* 0x000fc40003f86270 */
[----:B-1----:R-:W-:Y:S02]  /*9210*/  FSEL R227, R227, -INF , !P6 ;  /* 0xff800000e3e37808 */ /* 0x002fe40007000000 */
[----:B------:R-:W-:Y:S01]  /*9220*/  FSEL R223, R223, -INF , !P4 ;  /* 0xff800000dfdf7808 */ /* 0x000fe20006000000 */
[----:B------:R1:W3:Y:S01]  /*9230*/  MUFU.TANH R203, R45 ;  /* 0x0000002d00cb7308 */ /* 0x0002e20000002400 */
[C---:B------:R-:W-:Y:S02]  /*9240*/  ISETP.GE.AND P6, PT, R4.reuse, R130, PT ;  /* 0x000000820400720c */ /* 0x040fe40003fc6270 */
[----:B------:R-:W-:Y:S01]  /*9250*/  ISETP.GE.AND P4, PT, R4, R129, PT ;  /* 0x000000810400720c */ /* 0x000fe20003f86270 */
[----:B------:R-:W-:Y:S01]  /*9260*/  VIADD R4, R10, 0x49 ;  /* 0x000000490a047836 */ /* 0x000fe20000000000 */
[----:B--2---:R-:W-:Y:S02]  /*9270*/  FSEL R225, R225, -INF , !P3 ;  /* 0xff800000e1e17808 */ /* 0x004fe40005800000 */
[----:B------:R-:W-:Y:S01]  /*9280*/  FSEL R219, R219, -INF , !P6 ;  /* 0xff800000dbdb7808 */ /* 0x000fe20007000000 */
[----:B------:R-:W2:Y:S01]  /*9290*/  MUFU.TANH R199, R47 ;  /* 0x0000002f00c77308 */ /* 0x000ea20000002400 */
[----:B------:R-:W-:-:S02]  /*92a0*/  FSEL R213, R213, -INF , !P4 ;  /* 0xff800000d5d57808 */ /* 0x000fc40006000000 */
[CC--:B------:R-:W-:Y:S02]  /*92b0*/  ISETP.GE.AND P6, PT, R4.reuse, R130.reuse, PT ;  /* 0x000000820400720c */ /* 0x0c0fe40003fc6270 */
[----:B------:R-:W-:Y:S01]  /*92c0*/  ISETP.GE.AND P4, PT, R4, R129, PT ;  /* 0x000000810400720c */ /* 0x000fe20003f86270 */
[----:B------:R-:W-:Y:S02]  /*92d0*/  VIADD R4, R10, 0x59 ;  /* 0x000000590a047836 */ /* 0x000fe40000000000 */
[----:B------:R-:W4:Y:S01]  /*92e0*/  MUFU.TANH R205, R205 ;  /* 0x000000cd00cd7308 */ /* 0x000f220000002400 */
[----:B-1----:R-:W-:Y:S01]  /*92f0*/  FSEL R45, R8, -INF , !P5 ;  /* 0xff800000082d7808 */ /* 0x002fe20006800000 */
[----:B------:R-:W-:Y:S01]  /*9300*/  VIADD R8, R10, 0x31 ;  /* 0x000000310a087836 */ /* 0x000fe20000000000 */
[----:B------:R-:W-:Y:S02]  /*9310*/  ISETP.GE.AND P5, PT, R14, R130, PT ;  /* 0x000000820e00720c */ /* 0x000fe40003fa6270 */
[----:B---3--:R-:W-:-:S02]  /*9320*/  FSEL R203, R203, -INF , !P6 ;  /* 0xff800000cbcb7808 */ /* 0x008fc40007000000 */
[----:B------:R-:W-:Y:S01]  /*9330*/  FSEL R229, R229, -INF , !P5 ;  /* 0xff800000e5e57808 */ /* 0x000fe20006800000 */
[----:B------:R-:W1:Y:S01]  /*9340*/  MUFU.TANH R143, R143 ;  /* 0x0000008f008f7308 */ /* 0x000e620000002400 */
[CC--:B------:R-:W-:Y:S02]  /*9350*/  ISETP.GE.AND P5, PT, R8.reuse, R130.reuse, PT ;  /* 0x000000820800720c */ /* 0x0c0fe40003fa6270 */
[----:B------:R-:W-:Y:S02]  /*9360*/  ISETP.GE.AND P3, PT, R8, R129, PT ;  /* 0x000000810800720c */ /* 0x000fe40003f66270 */
[----:B------:R-:W-:Y:S02]  /*9370*/  FSEL R221, R221, -INF , !P5 ;  /* 0xff800000dddd7808 */ /* 0x000fe40006800000 */
[----:B------:R-:W-:Y:S01]  /*9380*/  FSEL R217, R217, -INF , !P3 ;  /* 0xff800000d9d97808 */ /* 0x000fe20005800000 */
[----:B------:R-:W3:Y:S01]  /*9390*/  MUFU.TANH R137, R137 ;  /* 0x0000008900897308 */ /* 0x000ee20000002400 */
[----:B------:R-:W-:-:S02]  /*93a0*/  ISETP.GE.AND P5, PT, R5, R130, PT ;  /* 0x000000820500720c */ /* 0x000fc40003fa6270 */
[-C--:B------:R-:W-:Y:S01]  /*93b0*/  ISETP.GE.AND P3, PT, R5, R129.reuse, PT ;  /* 0x000000810500720c */ /* 0x080fe20003f66270 */
[----:B------:R-:W-:Y:S01]  /*93c0*/  VIADD R5, R10, 0x51 ;  /* 0x000000510a057836 */ /* 0x000fe20000000000 */
[----:B--2---:R-:W-:Y:S02]  /*93d0*/  FSEL R199, R199, -INF , !P4 ;  /* 0xff800000c7c77808 */ /* 0x004fe40006000000 */
[----:B----4-:R-:W-:Y:S01]  /*93e0*/  FSEL R205, R205, -INF , !P5 ;  /* 0xff800000cdcd7808 */ /* 0x010fe20006800000 */
[----:B------:R-:W2:Y:S01]  /*93f0*/  MUFU.TANH R147, R41 ;  /* 0x0000002900937308 */ /* 0x000ea20000002400 */
[----:B------:R-:W-:Y:S02]  /*9400*/  FSEL R201, R201, -INF , !P3 ;  /* 0xff800000c9c97808 */ /* 0x000fe40005800000 */
[CC--:B------:R-:W-:Y:S02]  /*9410*/  ISETP.GE.AND P6, PT, R4.reuse, R130.reuse, PT ;  /* 0x000000820400720c */ /* 0x0c0fe40003fc6270 */
[-C--:B------:R-:W-:Y:S01]  /*9420*/  ISETP.GE.AND P4, PT, R4, R129.reuse, PT ;  /* 0x000000810400720c */ /* 0x080fe20003f86270 */
[C---:B------:R-:W-:Y:S01]  /*9430*/  VIADD R4, R10.reuse, 0x69 ;  /* 0x000000690a047836 */ /* 0x040fe20000000000 */
[C---:B------:R-:W-:Y:S01]  /*9440*/  ISETP.GE.AND P5, PT, R5.reuse, R130, PT ;  /* 0x000000820500720c */ /* 0x040fe20003fa6270 */
[----:B------:R-:W4:Y:S01]  /*9450*/  MUFU.TANH R141, R43 ;  /* 0x0000002b008d7308 */ /* 0x000f220000002400 */
[----:B------:R-:W-:Y:S01]  /*9460*/  ISETP.GE.AND P3, PT, R5, R129, PT ;  /* 0x000000810500720c */ /* 0x000fe20003f66270 */
[----:B------:R-:W-:Y:S01]  /*9470*/  VIADD R5, R10, 0x61 ;  /* 0x000000610a057836 */ /* 0x000fe20000000000 */
[----:B-1----:R-:W-:-:S02]  /*9480*/  FSEL R143, R143, -INF , !P6 ;  /* 0xff8000008f8f7808 */ /* 0x002fc40007000000 */
[----:B---3--:R-:W-:Y:S02]  /*9490*/  FSEL R137, R137, -INF , !P4 ;  /* 0xff80000089897808 */ /* 0x008fe40006000000 */
[CC--:B------:R-:W-:Y:S01]  /*94a0*/  ISETP.GE.AND P6, PT, R4.reuse, R130.reuse, PT ;  /* 0x000000820400720c */ /* 0x0c0fe20003fc6270 */
[----:B------:R-:W1:Y:S01]  /*94b0*/  MUFU.TANH R119, R33 ;  /* 0x0000002100777308 */ /* 0x000e620000002400 */
[----:B--2---:R-:W-:Y:S02]  /*94c0*/  FSEL R147, R147, -INF , !P5 ;  /* 0xff80000093937808 */ /* 0x004fe40006800000 */
[----:B------:R-:W-:Y:S01]  /*94d0*/  ISETP.GE.AND P4, PT, R4, R129, PT ;  /* 0x000000810400720c */ /* 0x000fe20003f86270 */
[----:B------:R-:W-:Y:S01]  /*94e0*/  VIADD R4, R10, 0x71 ;  /* 0x000000710a047836 */ /* 0x000fe20000000000 */
[----:B------:R-:W-:-:S03]  /*94f0*/  ISETP.GE.AND P5, PT, R5, R130, PT ;  /* 0x000000820500720c */ /* 0x000fc60003fa6270 */
[----:B------:R-:W2:Y:S01]  /*9500*/  MUFU.TANH R115, R35 ;  /* 0x0000002300737308 */ /* 0x000ea20000002400 */
[----:B----4-:R-:W-:Y:S02]  /*9510*/  FSEL R141, R141, -INF , !P3 ;  /* 0xff8000008d8d7808 */ /* 0x010fe40005800000 */
[----:B------:R-:W-:-:S05]  /*9520*/  ISETP.GE.AND P3, PT, R5, R129, PT ;  /* 0x000000810500720c */ /* 0x000fca0003f66270 */
[----:B------:R-:W3:Y:S01]  /*9530*/  MUFU.TANH R117, R29 ;  /* 0x0000001d00757308 */ /* 0x000ee20000002400 */
[----:B-1----:R-:W-:Y:S02]  /*9540*/  FSEL R119, R119, -INF , !P5 ;  /* 0xff80000077777808 */ /* 0x002fe40006800000 */
[----:B------:R-:W-:-:S05]  /*9550*/  ISETP.GE.AND P5, PT, R4, R130, PT ;  /* 0x000000820400720c */ /* 0x000fca0003fa6270 */
[----:B------:R-:W1:Y:S01]  /*9560*/  MUFU.TANH R107, R31 ;  /* 0x0000001f006b7308 */ /* 0x000e620000002400 */
[----:B--2---:R-:W-:Y:S02]  /*9570*/  FSEL R115, R115, -INF , !P3 ;  /* 0xff80000073737808 */ /* 0x004fe40005800000 */
[----:B------:R-:W-:Y:S01]  /*9580*/  ISETP.GE.AND P3, PT, R4, R129, PT ;  /* 0x000000810400720c */ /* 0x000fe20003f66270 */
[----:B------:R-:W-:-:S04]  /*9590*/  VIADD R4, R10, 0x79 ;  /* 0x000000790a047836 */ /* 0x000fc80000000000 */
        /* <DEDUP_REMOVED lines=8> */
[----:B--2---:R-:W-:Y:S02]  /*9620*/  FSEL R66, R66, -INF , !P5 ;  /* 0xff80000042427808 */ /* 0x004fe40006800000 */
[----:B------:R-:W-:-:S05]  /*9630*/  ISETP.GE.AND P5, PT, R4, R130, PT ;  /* 0x000000820400720c */ /* 0x000fca0003fa6270 */
[----:B------:R-:W2:Y:S01]  /*9640*/  MUFU.TANH R16, R16 ;  /* 0x0000001000107308 */ /* 0x000ea20000002400 */
[----:B---3--:R-:W-:Y:S02]  /*9650*/  FSEL R57, R57, -INF , !P3 ;  /* 0xff80000039397808 */ /* 0x008fe40005800000 */
[----:B------:R-:W-:-:S05]  /*9660*/  ISETP.GE.AND P3, PT, R4, R129, PT ;  /* 0x000000810400720c */ /* 0x000fca0003f66270 */
[----:B------:R-:W3:Y:S01]  /*9670*/  MUFU.TANH R67, R21 ;  /* 0x0000001500437308 */ /* 0x000ee20000002400 */
[----:B-1----:R-:W-:-:S07]  /*9680*/  FSEL R3, R3, -INF , !P6 ;  /* 0xff80000003037808 */ /* 0x002fce0007000000 */
[----:B------:R-:W1:Y:S01]  /*9690*/  MUFU.TANH R50, R23 ;  /* 0x0000001700327308 */ /* 0x000e620000002400 */
[----:B--2---:R-:W-:Y:S02]  /*96a0*/  FSEL R5, R16, -INF , !P4 ;  /* 0xff80000010057808 */ /* 0x004fe40006000000 */
[----:B---3--:R-:W-:Y:S02]  /*96b0*/  FSEL R67, R67, -INF , !P5 ;  /* 0xff80000043437808 */ /* 0x008fe40006800000 */
[----:B-1----:R-:W-:Y:S01]  /*96c0*/  FSEL R50, R50, -INF , !P3 ;  /* 0xff80000032327808 */ /* 0x002fe20005800000 */
[----:B------:R-:W-:Y:S06]  /*96d0*/  @!P2 BRA `(.L_x_5412) ;  /* 0x000000080060a947 */ /* 0x000fec0003800000 */
[----:B------:R-:W-:Y:S05]  /*96e0*/  @!P0 BRA `(.L_x_5413) ;  /* 0x0000000000ec8947 */ /* 0x000fea0003800000 */
[----:B------:R-:W1:Y:S01]  /*96f0*/  LDC R9, c[0x0][0x380] ;  /* 0x0000e000ff097b82 */ /* 0x000e620000000800 */
[C---:B------:R-:W-:Y:S01]  /*9700*/  VIADD R14, R6.reuse, 0xffffff80 ;  /* 0xffffff80060e7836 */ /* 0x040fe20000000000 */
[----:B------:R-:W-:Y:S01]  /*9710*/  IABS R10, R6 ;  /* 0x00000006000a7213 */ /* 0x000fe20000000000 */
[----:B------:R-:W-:Y:S01]  /*9720*/  ULDC.64 UR4, c[0x0][0x230] ;  /* 0x00008c0000047ab9 */ /* 0x000fe20000000a00 */
[-C--:B-1----:R-:W-:Y:S02]  /*9730*/  IABS R4, R9.reuse ;  /* 0x0000000900047213 */ /* 0x082fe40000000000 */
[----:B------:R-:W-:Y:S02]  /*9740*/  LOP3.LUT R6, R6, R9, RZ, 0x3c, !PT ;  /* 0x0000000906067212 */ /* 0x000fe400078e3cff */
[----:B------:R-:W1:Y:S02]  /*9750*/  I2F.RP R12, R4 ;  /* 0x00000004000c7306 */ /* 0x000e640000209400 */
[----:B------:R-:W-:-:S06]  /*9760*/  ISETP.GE.AND P4, PT, R6, RZ, PT ;  /* 0x000000ff0600720c */ /* 0x000fcc0003f86270 */
[----:B-1----:R-:W1:Y:S02]  /*9770*/  MUFU.RCP R22, R12 ;  /* 0x0000000c00167308 */ /* 0x002e640000001000 */
[----:B-1----:R-:W-:-:S06]  /*9780*/  VIADD R22, R22, 0xffffffe ;  /* 0x0ffffffe16167836 */ /* 0x002fcc0000000000 */
[----:B------:R-:W1:Y:S02]  /*9790*/  F2I.FTZ.U32.TRUNC.NTZ R23, R22 ;  /* 0x0000001600177305 */ /* 0x000e64000021f000 */
[----:B-1----:R-:W-:Y:S02]  /*97a0*/  IADD3 R8, RZ, -R23, RZ ;  /* 0x80000017ff087210 */ /* 0x002fe40007ffe0ff */
[----:B------:R-:W-:-:S03]  /*97b0*/  MOV R22, RZ ;  /* 0x000000ff00167202 */ /* 0x000fc60000000f00 */
[----:B------:R-:W-:Y:S01]  /*97c0*/  IMAD R21, R8, R4, RZ ;  /* 0x0000000408157224 */ /* 0x000fe200078e02ff */
[----:B------:R-:W-:Y:S02]  /*97d0*/  IABS R8, R14 ;  /* 0x0000000e00087213 */ /* 0x000fe40000000000 */
[----:B------:R-:W-:Y:S01]  /*97e0*/  LOP3.LUT R14, R14, R9, RZ, 0x3c, !PT ;  /* 0x000000090e0e7212 */ /* 0x000fe200078e3cff */
        /* <DEDUP_REMOVED lines=31> */
[-C--:B------:R-:W-:Y:S02]  /*99e0*/  IMAD R4, R21, R120.reuse, RZ ;  /* 0x0000007815047224 */ /* 0x080fe400078e02ff */
[----:B------:R-:W-:-:S04]  /*99f0*/  IMAD.WIDE.U32 R20, R9, R120, RZ ;  /* 0x0000007809147225 */ /* 0x000fc800078e00ff */
[----:B------:R-:W-:-:S04]  /*9a00*/  IMAD R4, R9, R121, R4 ;  /* 0x0000007909047224 */ /* 0x000fc800078e0204 */
        /* <DEDUP_REMOVED lines=9> */
.L_x_5413:
[----:B------:R-:W-:-:S04]  /*9aa0*/  LEA R9, -R120, RZ, 0x7 ;  /* 0x000000ff78097211 */ /* 0x000fc800078e39ff */
[----:B------:R-:W-:-:S07]  /*9ab0*/  SHF.R.S32.HI R4, RZ, 0x1f, R9 ;  /* 0x0000001fff047819 */ /* 0x000fce0000011409 */
.L_x_5414:
[----:B------:R-:W-:Y:S01]  /*9ac0*/  @!P1 IMAD.MOV.U32 R129, RZ, RZ, R103 ;  /* 0x000000ffff819224 */ /* 0x000fe200078e0067 */
[----:B------:R-:W-:Y:S01]  /*9ad0*/  @!P1 LEA R28, P2, R9, R190, 0x1 ;  /* 0x000000be091c9211 */ /* 0x000fe200078408ff */
[----:B------:R-:W-:Y:S01]  /*9ae0*/  @!P1 IMAD R23, R121, 0x30, RZ ;  /* 0x0000003079179824 */ /* 0x000fe200078e02ff */
[CC--:B------:R-:W-:Y:S01]  /*9af0*/  @!P1 LEA R8, P3, R120.reuse, R128.reuse, 0x5 ;  /* 0x0000008078089211 */ /* 0x0c0fe200078628ff */
[C---:B------:R-:W-:Y:S01]  /*9b00*/  @!P1 IMAD.WIDE.U32 R26, R120.reuse, 0x30, R128 ;  /* 0x00000030781a9825 */ /* 0x040fe200078e0080 */
[C---:B------:R-:W-:Y:S01]  /*9b10*/  @!P1 LEA.HI.X R29, R9.reuse, R189, R4, 0x1, P2 ;  /* 0x000000bd091d9211 */ /* 0x040fe200010f0c04 */
[----:B------:R1:W-:Y:S01]  /*9b20*/  @P1 STS.128 [R180+0x2000], RZ ;  /* 0x002000ffb4001388 */ /* 0x0003e20000000c00 */
[C---:B------:R-:W-:Y:S01]  /*9b30*/  @!P1 IADD3 R21, P5, P4, R9.reuse, R128, R175 ;  /* 0x0000008009159210 */ /* 0x040fe20007cbe0af */
[----:B------:R-:W-:Y:S01]  /*9b40*/  @!P1 IMAD.WIDE.U32 R32, R120, 0x50, R128 ;  /* 0x0000005078209825 */ /* 0x000fe200078e0080 */
[C---:B------:R-:W-:Y:S01]  /*9b50*/  @!P1 IADD3 R25, P2, R9.reuse, R26, RZ ;  /* 0x0000001a09199210 */ /* 0x040fe20007f5e0ff */
[----:B------:R-:W-:Y:S01]  /*9b60*/  @!PT LDS RZ, [RZ] ;  /* 0x00000000fffff984 */ /* 0x000fe20000000800 */
[----:B------:R-:W-:Y:S01]  /*9b70*/  @!PT LDS RZ, [RZ] ;  /* 0x00000000fffff984 */ /* 0x000fe20000000800 */
[----:B------:R-:W-:Y:S01]  /*9b80*/  @!PT LDS RZ, [RZ] ;  /* 0x00000000fffff984 */ /* 0x000fe20000000800 */
[----:B------:R2:W-:Y:S01]  /*9b90*/  @!P1 LDGSTS.E.BYPASS.LTC128B.128 [R180+0x2000], desc[UR12][R28.64] ;  /* 0x020000001cb49fae */ /* 0x0005e2000b901d4c */
[C---:B------:R-:W-:Y:S01]  /*9ba0*/  @!P1 IADD3.X R6, R4.reuse, R103, R174, P5, P4 ;  /* 0x0000006704069210 */ /* 0x040fe20002fe84ae */
[----:B------:R-:W-:Y:S01]  /*9bb0*/  BSSY B0, `(.L_x_5415) ;  /* 0x0000047000007945 */ /* 0x000fe20003800000 */
[----:B------:R-:W-:Y:S01]  /*9bc0*/  @!P1 IADD3.X R10, R4, R23, R27, P2, !PT ;  /* 0x00000017040a9210 */ /* 0x000fe200017fe41b */
[C---:B------:R-:W-:Y:S01]  /*9bd0*/  @!P1 IMAD.WIDE.U32 R26, R120.reuse, 0x60, R128 ;  /* 0x00000060781a9825 */ /* 0x040fe200078e0080 */
[----:B------:R-:W-:Y:S01]  /*9be0*/  @!P1 IADD3 R8, P2, R9, R8, RZ ;  /* 0x0000000809089210 */ /* 0x000fe20007f5e0ff */
[----:B------:R1:W-:Y:S01]  /*9bf0*/  @P1 STS.128 [R180+0x2800], RZ ;  /* 0x002800ffb4001388 */ /* 0x0003e20000000c00 */
[----:B------:R-:W-:-:S02]  /*9c00*/  @!P1 LEA.HI.X R23, R120, R103, R121, 0x5, P3 ;  /* 0x0000006778179211 */ /* 0x000fc400018f2c79 */
[----:B------:R-:W-:Y:S02]  /*9c10*/  @!P1 LEA R30, P3, R8, UR8, 0x1 ;  /* 0x00000008081e9c11 */ /* 0x000fe4000f8608ff */
[----:B------:R-:W-:Y:S01]  /*9c20*/  @!P1 LEA R20, P4, R21, UR8, 0x1 ;  /* 0x0000000815149c11 */ /* 0x000fe2000f8808ff */
[----:B------:R-:W-:-:S03]  /*9c30*/  @!P1 IMAD.X R23, R4, 0x1, R23, P2 ;  /* 0x0000000104179824 */ /* 0x000fc600010e0617 */
[----:B------:R-:W-:Y:S02]  /*9c40*/  @!P1 LEA.HI.X R21, R21, UR9, R6, 0x1, P4 ;  /* 0x0000000915159c11 */ /* 0x000fe4000a0f0c06 */
[----:B------:R-:W-:Y:S01]  /*9c50*/  @!P1 LEA.HI.X R31, R8, UR9, R23, 0x1, P3 ;  /* 0x00000009081f9c11 */ /* 0x000fe200098f0c17 */
[----:B------:R-:W-:Y:S01]  /*9c60*/  @!P1 IMAD R23, R121, 0x50, RZ ;  /* 0x0000005079179824 */ /* 0x000fe200078e02ff */
[----:B------:R-:W-:Y:S01]  /*9c70*/  @!P1 LEA R6, P4, R120, R128, 0x6 ;  /* 0x0000008078069211 */ /* 0x000fe200078830ff */
[----:B------:R-:W-:Y:S01]  /*9c80*/  @!PT LDS RZ, [RZ] ;  /* 0x00000000fffff984 */ /* 0x000fe20000000800 */
[----:B------:R-:W-:Y:S01]  /*9c90*/  @!PT LDS RZ, [RZ] ;  /* 0x00000000fffff984 */ /* 0x000fe20000000800 */
[----:B------:R-:W-:Y:S01]  /*9ca0*/  @!PT LDS RZ, [RZ] ;  /* 0x00000000fffff984 */ /* 0x000fe20000000800 */
[----:B------:R3:W-:Y:S03]  /*9cb0*/  @!P1 LDGSTS.E.BYPASS.LTC128B.128 [R180+0x2800], desc[UR12][R20.64] ;  /* 0x0280000014b49fae */ /* 0x0007e6000b901d4c */
[----:B------:R-:W-:Y:S01]  /*9cc0*/  @!P1 IADD3 R6, P3, R9, R6, RZ ;  /* 0x0000000609069210 */ /* 0x000fe20007f7e0ff */
[----:B------:R1:W-:Y:S01]  /*9cd0*/  @P1 STS.128 [R180+0x3000], RZ ;  /* 0x003000ffb4001388 */ /* 0x0003e20000000c00 */
[----:B--2---:R-:W-:-:S03]  /*9ce0*/  @!P1 LEA R28, P2, R25, UR8, 0x1 ;  /* 0x00000008191c9c11 */ /* 0x004fc6000f8408ff */
[----:B------:R-:W-:Y:S01]  /*9cf0*/  @!PT LDS RZ, [RZ] ;  /* 0x00000000fffff984 */ /* 0x000fe20000000800 */
[----:B------:R-:W-:Y:S01]  /*9d00*/  @!PT LDS RZ, [RZ] ;  /* 0x00000000fffff984 */ /* 0x000fe20000000800 */
[----:B------:R-:W-:Y:S01]  /*9d10*/  @!PT LDS RZ, [RZ] ;  /* 0x00000000fffff984 */ /* 0x000fe20000000800 */
[----:B------:R1:W-:Y:S01]  /*9d20*/  @!P1 LDGSTS.E.BYPASS.LTC128B.128 [R180+0x3000], desc[UR12][R30.64] ;  /* 0x030000001eb49fae */ /* 0x0003e2000b901d4c */
[----:B------:R-:W-:-:S03]  /*9d30*/  @!P1 LEA.HI.X R29, R25, UR9, R10, 0x1, P2 ;  /* 0x00000009191d9c11 */ /* 0x000fc600090f0c0a */
[----:B------:R1:W-:Y:S01]  /*9d40*/  @P1 STS.128 [R180+0x3800], RZ ;  /* 0x003800ffb4001388 */ /* 0x0003e20000000c00 */
[----:B------:R-:W-:-:S03]  /*9d50*/  @!P1 IADD3 R25, P2, R9, R32, RZ ;  /* 0x0000002009199210 */ /* 0x000fc60007f5e0ff */
[----:B------:R-:W-:Y:S01]  /*9d60*/  @!PT LDS RZ, [RZ] ;  /* 0x00000000fffff984 */ /* 0x000fe20000000800 */
[----:B------:R-:W-:Y:S01]  /*9d70*/  @!PT LDS RZ, [RZ] ;  /* 0x00000000fffff984 */ /* 0x000fe20000000800 */
[----:B------:R-:W-:Y:S01]  /*9d80*/  @!PT LDS RZ, [RZ] ;  /* 0x00000000fffff984 */ /* 0x000fe20000000800 */
[----:B------:R1:W-:Y:S01]  /*9d90*/  @!P1 LDGSTS.E.BYPASS.LTC128B.128 [R180+0x3800], desc[UR12][R28.64] ;  /* 0x038000001cb49fae */ /* 0x0003e2000b901d4c */
[----:B------:R-:W-:Y:S02]  /*9da0*/  @!P1 IADD3.X R8, R4, R23, R33, P2, !PT ;  /* 0x0000001704089210 */ /* 0x000fe400017fe421 */
[----:B------:R-:W-:Y:S01]  /*9db0*/  @!P1 LEA.HI.X R23, R120, R103, R121, 0x6, P4 ;  /* 0x0000006778179211 */ /* 0x000fe200020f3479 */
[----:B------:R1:W-:Y:S01]  /*9dc0*/  @P1 STS.128 [R180+0x4000], RZ ;  /* 0x004000ffb4001388 */ /* 0x0003e20000000c00 */
[----:B------:R-:W-:-:S03]  /*9dd0*/  @!P1 IADD3 R10, P2, R9, R26, RZ ;  /* 0x0000001a090a9210 */ /* 0x000fc60007f5e0ff */
[----:B------:R-:W-:Y:S01]  /*9de0*/  @!P1 IMAD.X R23, R4, 0x1, R23, P3 ;  /* 0x0000000104179824 */ /* 0x000fe200018e0617 */
[----:B------:R-:W-:Y:S01]  /*9df0*/  @!P1 LEA R24, P3, R25, UR8, 0x1 ;  /* 0x0000000819189c11 */ /* 0x000fe2000f8608ff */
[----:B---3--:R-:W-:-:S03]  /*9e00*/  @!P1 IMAD R21, R121, 0x60, RZ ;  /* 0x0000006079159824 */ /* 0x008fc600078e02ff */
[----:B------:R-:W-:Y:S02]  /*9e10*/  @!P1 LEA.HI.X R25, R25, UR9, R8, 0x1, P3 ;  /* 0x0000000919199c11 */ /* 0x000fe400098f0c08 */
[----:B------:R-:W-:Y:S02]  /*9e20*/  @!P1 IADD3.X R21, R4, R21, R27, P2, !PT ;  /* 0x0000001504159210 */ /* 0x000fe400017fe41b */
[----:B------:R-:W-:-:S04]  /*9e30*/  @!P1 LEA R22, P2, R6, UR8, 0x1 ;  /* 0x0000000806169c11 */ /* 0x000fc8000f8408ff */
[----:B------:R-:W-:Y:S02]  /*9e40*/  @!P1 LEA.HI.X R23, R6, UR9, R23, 0x1, P2 ;  /* 0x0000000906179c11 */ /* 0x000fe400090f0c17 */
[----:B------:R-:W-:-:S03]  /*9e50*/  @!P1 LEA R20, P2, R10, UR8, 0x1 ;  /* 0x000000080a149c11 */ /* 0x000fc6000f8408ff */
        /* <DEDUP_REMOVED lines=28> */
.L_x_5416:
[----:B------:R-:W-:Y:S05]  /*a020*/  BSYNC B0 ;  /* 0x0000000000007941 */ /* 0x000fea0003800000 */
.L_x_5415:
[----:B------:R-:W0:Y:S01]  /*a030*/  LDGDEPBAR ;  /* 0x00000000000079af */ /* 0x000e220000000000 */
[----:B------:R-:W-:-:S04]  /*a040*/  LEA R190, P1, R9, R190, 0x1 ;  /* 0x000000be09be7211 */ /* 0x000fc800078208ff */
[----:B------:R-:W-:-:S09]  /*a050*/  LEA.HI.X R189, R9, R189, R4, 0x1, P1 ;  /* 0x000000bd09bd7211 */ /* 0x000fd200008f0c04 */
.L_x_5412:
[----:B------:R-:W-:Y:S01]  /*a060*/  FMNMX.FTZ R6, R2, R3, !PT ;  /* 0x0000000302067209 */ /* 0x000fe20007810000 */
[----:B-1----:R-:W-:Y:S01]  /*a070*/  LDSM.16.MT88.4 R24, [R163+0x6000] ;  /* 0x00600000a318783b */ /* 0x002fe20000004200 */
[----:B------:R-:W-:Y:S02]  /*a080*/  FMNMX.FTZ R4, R0, R5, !PT ;  /* 0x0000000500047209 */ /* 0x000fe40007810000 */
[----:B------:R-:W-:Y:S01]  /*a090*/  FMNMX.FTZ R6, R19, R6, !PT ;  /* 0x0000000613067209 */ /* 0x000fe20007810000 */
[----:B------:R-:W-:Y:S01]  /*a0a0*/  LDSM.16.MT88.4 R40, [R162+0x6000] ;  /* 0x00600000a228783b */ /* 0x000fe20000004200 */
        /* <DEDUP_REMOVED lines=61> */
[----:B--2---:R-:W1:Y:S04]  /*a480*/  SHFL.BFLY PT, R21, R8, 0x2, 0x1f ;  /* 0x0c401f0008157f89 */ /* 0x004e6800000e0000 */
[----:B------:R-:W2:Y:S01]  /*a490*/  SHFL.BFLY PT, R9, R6, 0x2, 0x1f ;  /* 0x0c401f0006097f89 */ /* 0x000ea200000e0000 */
[----:B-1----:R-:W-:Y:S02]  /*a4a0*/  FMNMX.FTZ R21, R8, R21, !PT ;  /* 0x0000001508157209 */ /* 0x002fe40007810000 */
[----:B--2---:R-:W-:-:S03]  /*a4b0*/  FMNMX.FTZ R9, R6, R9, !PT ;  /* 0x0000000906097209 */ /* 0x004fc60007810000 */
[----:B------:R-:W1:Y:S04]  /*a4c0*/  SHFL.BFLY PT, R48, R21, 0x1, 0x1f ;  /* 0x0c201f0015307f89 */ /* 0x000e6800000e0000 */
[----:B------:R-:W2:Y:S01]  /*a4d0*/  SHFL.BFLY PT, R4, R9, 0x1, 0x1f ;  /* 0x0c201f0009047f89 */ /* 0x000ea200000e0000 */
[----:B-1----:R-:W-:-:S03]  /*a4e0*/  FMNMX.FTZ R48, R21, R48, !PT ;  /* 0x0000003015307209 */ /* 0x002fc60007810000 */
[----:B------:R-:W-:Y:S01]  /*a4f0*/  LDSM.16.MT88.4 R20, [R164+0x6000] ;  /* 0x00600000a414783b */ /* 0x000fe20000004200 */
[C---:B------:R-:W-:Y:S01]  /*a500*/  FSETP.NEU.FTZ.AND P2, PT, R48.reuse, -INF , PT ;  /* 0xff8000003000780b */ /* 0x040fe20003f5d000 */
[----:B------:R-:W-:-:S05]  /*a510*/  FMUL.FTZ R104, R48, UR11 ;  /* 0x0000000b30687c20 */ /* 0x000fca0008410000 */
[----:B------:R-:W-:-:S05]  /*a520*/  FSEL R104, R104, RZ, P2 ;  /* 0x000000ff68687208 */ /* 0x000fca0001000000 */
[--C-:B------:R-:W-:Y:S01]  /*a530*/  FFMA.FTZ R126, R3, UR11, -R104.reuse ;  /* 0x0000000b037e7c23 */ /* 0x100fe20008010868 */
[----:B--2---:R-:W-:Y:S01]  /*a540*/  FMNMX.FTZ R3, R9, R4, !PT ;  /* 0x0000000409037209 */ /* 0x004fe20007810000 */
[--C-:B------:R-:W-:Y:S01]  /*a550*/  FFMA.FTZ R112, R19, UR11, -R104.reuse ;  /* 0x0000000b13707c23 */ /* 0x100fe20008010868 */
[--C-:B------:R-:W-:Y:S01]  /*a560*/  FFMA.FTZ R105, R11, UR11, -R104.reuse ;  /* 0x0000000b0b697c23 */ /* 0x100fe20008010868 */
        /* <DEDUP_REMOVED lines=8> */
[----:B------:R-:W-:Y:S01]  /*a5f0*/  LDSM.16.MT88.4 R44, [R164+0x6800] ;  /* 0x00680000a42c783b */ /* 0x000fe20000004200 */
[--C-:B------:R-:W-:Y:S01]  /*a600*/  FFMA.FTZ R153, R153, UR11, -R104.reuse ;  /* 0x0000000b99997c23 */ /* 0x100fe20008010868 */
[----:B------:R-:W-:Y:S01]  /*a610*/  FFMA.FTZ R124, R229, UR11, -R104 ;  /* 0x0000000be57c7c23 */ /* 0x000fe20008010868 */
[----:B------:R-:W1:Y:S01]  /*a620*/  MUFU.EX2 R112, R112 ;  /* 0x0000007000707308 */ /* 0x000e620000000800 */
[--C-:B------:R-:W-:Y:S01]  /*a630*/  FFMA.FTZ R129, R5, UR11, -R56.reuse ;  /* 0x0000000b05817c23 */ /* 0x100fe20008010838 */
[----:B------:R-:W-:Y:S01]  /*a640*/  FSEL R5, R48, RZ, P2 ;  /* 0x000000ff30057208 */ /* 0x000fe20001000000 */
[--C-:B------:R-:W-:Y:S01]  /*a650*/  FFMA.FTZ R103, R15, UR11, -R56.reuse ;  /* 0x0000000b0f677c23 */ /* 0x100fe20008010838 */
[--C-:B------:R-:W-:Y:S01]  /*a660*/  FFMA.FTZ R8, R13, UR11, -R56.reuse ;  /* 0x0000000b0d087c23 */ /* 0x100fe20008010838 */
[--C-:B------:R-:W-:Y:S01]  /*a670*/  FFMA.FTZ R101, R7, UR11, -R56.reuse ;  /* 0x0000000b07657c23 */ /* 0x100fe20008010838 */
[----:B------:R-:W2:Y:S01]  /*a680*/  LDSM.16.MT88.4 R12, [R166+0x6000] ;  /* 0x00600000a60c783b */ /* 0x000ea20000004200 */
[----:B------:R-:W-:Y:S01]  /*a690*/  FADD.FTZ R128, R2, -R5 ;  /* 0x8000000502807221 */ /* 0x000fe20000010000 */
[----:B------:R-:W-:Y:S01]  /*a6a0*/  FSEL R5, R3, RZ, P1 ;  /* 0x000000ff03057208 */ /* 0x000fe20000800000 */
[----:B------:R-:W-:Y:S01]  /*a6b0*/  MUFU.EX2 R105, R105 ;  /* 0x0000006900697308 */ /* 0x000fe20000000800 */
[--C-:B------:R-:W-:Y:S01]  /*a6c0*/  FFMA.FTZ R123, R55, UR11, -R56.reuse ;  /* 0x0000000b377b7c23 */ /* 0x100fe20008010838 */
[----:B------:R-:W-:Y:S01]  /*a6d0*/  FMUL.FTZ R128, R128, UR11 ;  /* 0x0000000b80807c20 */ /* 0x000fe20008410000 */
[--C-:B------:R-:W-:Y:S01]  /*a6e0*/  FFMA.FTZ R125, R53, UR11, -R56.reuse ;  /* 0x0000000b357d7c23 */ /* 0x100fe20008010838 */
[----:B------:R-:W-:Y:S01]  /*a6f0*/  FADD.FTZ R0, R0, -R5 ;  /* 0x8000000500007221 */ /* 0x000fe20000010000 */
[----:B------:R-:W3:Y:S01]  /*a700*/  LDSM.16.MT88.4 R52, [R166+0x6800] ;  /* 0x00680000a634783b */ /* 0x000ee20000004200 */
[--C-:B------:R-:W-:Y:S01]  /*a710*/  FFMA.FTZ R106, R61, UR11, -R56.reuse ;  /* 0x0000000b3d6a7c23 */ /* 0x100fe20008010838 */
[----:B------:R-:W-:Y:S01]  /*a720*/  FFMA.FTZ R108, R37, UR11, -R56 ;  /* 0x0000000b256c7c23 */ /* 0x000fe20008010838 */
[----:B------:R-:W-:Y:S01]  /*a730*/  FMUL.FTZ R0, R0, UR11 ;  /* 0x0000000b00007c20 */ /* 0x000fe20008410000 */
[----:B------:R-:W4:Y:S01]  /*a740*/  MUFU.EX2 R58, R58 ;  /* 0x0000003a003a7308 */ /* 0x000f220000000800 */
[----:B-1----:R-:W-:Y:S01]  /*a750*/  F2FP.F16.F32.PACK_AB R4, R112, R126 ;  /* 0x0000007e7004723e */ /* 0x002fe200000000ff */
[----:B------:R-:W1:Y:S01]  /*a760*/  LDSM.16.MT88.4 R60, [R162+0x6800] ;  /* 0x00680000a23c783b */ /* 0x000e620000004200 */
        /* <DEDUP_REMOVED lines=13> */
[----:B------:R-:W5:Y:S01]  /*a840*/  MUFU.EX2 R103, R103 ;  /* 0x0000006700677308 */ /* 0x000f620000000800 */
[----:B----4-:R-:W-:Y:S01]  /*a850*/  F2FP.F16.F32.PACK_AB R6, R58, R105 ;  /* 0x000000693a06723e */ /* 0x010fe200000000ff */
[----:B------:R-:W-:Y:S01]  /*a860*/  FFMA.FTZ R215, R215, UR11, -R56 ;  /* 0x0000000bd7d77c23 */ /* 0x000fe20008010838 */
[----:B------:R-:W-:Y:S01]  /*a870*/  FFMA.FTZ R136, R195, UR11, -R104 ;  /* 0x0000000bc3887c23 */ /* 0x000fe20008010868 */
[----:B------:R-:W-:Y:S01]  /*a880*/  FFMA.FTZ R138, R187, UR11, -R56 ;  /* 0x0000000bbb8a7c23 */ /* 0x000fe20008010838 */
[----:B------:R-:W-:Y:S01]  /*a890*/  FFMA.FTZ R195, R205, UR11, -R104 ;  /* 0x0000000bcdc37c23 */ /* 0x000fe20008010868 */
[--C-:B------:R-:W-:Y:S01]  /*a8a0*/  FFMA.FTZ R187, R201, UR11, -R56.reuse ;  /* 0x0000000bc9bb7c23 */ /* 0x100fe20008010838 */
[--C-:B------:R-:W-:Y:S01]  /*a8b0*/  FFMA.FTZ R137, R137, UR11, -R56.reuse ;  /* 0x0000000b89897c23 */ /* 0x100fe20008010838 */
[----:B------:R-:W-:Y:S01]  /*a8c0*/  MUFU.EX2 R101, R101 ;  /* 0x0000006500657308 */ /* 0x000fe20000000800 */
[----:B------:R-:W-:Y:S01]  /*a8d0*/  FFMA.FTZ R115, R115, UR11, -R56 ;  /* 0x0000000b73737c23 */ /* 0x000fe20008010838 */
[----:B------:R-:W-:Y:S01]  /*a8e0*/  FFMA.FTZ R59, R59, UR11, -R104 ;  /* 0x0000000b3b3b7c23 */ /* 0x000fe20008010868 */
[--C-:B------:R-:W-:Y:S01]  /*a8f0*/  FFMA.FTZ R51, R51, UR11, -R56.reuse ;  /* 0x0000000b33337c23 */ /* 0x100fe20008010838 */
[----:B------:R-:W-:-:S04]  /*a900*/  FFMA.FTZ R49, R49, UR11, -R56 ;  /* 0x0000000b31317c23 */ /* 0x000fc80008010838 */
[----:B------:R-:W4:Y:S01]  /*a910*/  MUFU.EX2 R2, R8 ;  /* 0x0000000800027308 */ /* 0x000f220000000800 */
[----:B-----5:R-:W-:-:S07]  /*a920*/  F2FP.F16.F32.PACK_AB R5, R103, R129 ;  /* 0x000000816705723e */ /* 0x020fce00000000ff */
[----:B------:R-:W5:Y:S08]  /*a930*/  MUFU.EX2 R128, R128 ;  /* 0x0000008000807308 */ /* 0x000f700000000800 */
[----:B------:R-:W2:Y:S01]  /*a940*/  MUFU.EX2 R114, R0 ;  /* 0x0000000000727308 */ /* 0x000ea20000000800 */
[----:B----4-:R-:W-:-:S07]  /*a950*/  F2FP.F16.F32.PACK_AB R7, R2, R101 ;  /* 0x000000650207723e */ /* 0x010fce00000000ff */
[----:B------:R-:W-:Y:S01]  /*a960*/  MUFU.EX2 R127, R127 ;  /* 0x0000007f007f7308 */ /* 0x000fe20000000800 */
[-C--:B-----5:R-:W-:Y:S01]  /*a970*/  FMUL.FTZ R8, R96, R128.reuse ;  /* 0x0000008060087220 */ /* 0x0a0fe20000410000 */
[-C--:B------:R-:W-:Y:S01]  /*a980*/  FMUL.FTZ R9, R97, R128.reuse ;  /* 0x0000008061097220 */ /* 0x080fe20000410000 */
[-C--:B------:R-:W-:Y:S01]  /*a990*/  FMUL.FTZ R92, R92, R128.reuse ;  /* 0x000000805c5c7220 */ /* 0x080fe20000410000 */
[-C--:B------:R-:W-:Y:S01]  /*a9a0*/  FMUL.FTZ R93, R93, R128.reuse ;  /* 0x000000805d5d7220 */ /* 0x080fe20000410000 */
[-C--:B------:R-:W-:Y:S01]  /*a9b0*/  FMUL.FTZ R16, R88, R128.reuse ;  /* 0x0000008058107220 */ /* 0x080fe20000410000 */
[-C--:B------:R-:W-:Y:S01]  /*a9c0*/  FMUL.FTZ R17, R89, R128.reuse ;  /* 0x0000008059117220 */ /* 0x080fe20000410000 */
[----:B------:R-:W-:Y:S01]  /*a9d0*/  FMUL.FTZ R28, R80, R128 ;  /* 0x00000080501c7220 */ /* 0x000fe20000410000 */
[----:B------:R-:W4:Y:S01]  /*a9e0*/  MUFU.EX2 R110, R110 ;  /* 0x0000006e006e7308 */ /* 0x000f220000000800 */
[-C--:B--2---:R-:W-:Y:S01]  /*a9f0*/  FMUL.FTZ R10, R98, R114.reuse ;  /* 0x00000072620a7220 */ /* 0x084fe20000410000 */
[-C--:B------:R-:W-:Y:S01]  /*aa00*/  FMUL.FTZ R11, R99, R114.reuse ;  /* 0x00000072630b7220 */ /* 0x080fe20000410000 */
[-C--:B------:R-:W-:Y:S01]  /*aa10*/  FMUL.FTZ R94, R94, R114.reuse ;  /* 0x000000725e5e7220 */ /* 0x080fe20000410000 */
[-C--:B------:R-:W-:Y:S01]  /*aa20*/  FMUL.FTZ R95, R95, R114.reuse ;  /* 0x000000725f5f7220 */ /* 0x080fe20000410000 */
[----:B------:R-:W-:Y:S01]  /*aa30*/  FFMA.FTZ R0, R39, UR11, -R104 ;  /* 0x0000000b27007c23 */ /* 0x000fe20008010868 */
[-C--:B------:R-:W-:Y:S01]  /*aa40*/  FMUL.FTZ R18, R90, R114.reuse ;  /* 0x000000725a127220 */ /* 0x080fe20000410000 */
[----:B------:R-:W-:Y:S01]  /*aa50*/  FMUL.FTZ R19, R91, R114 ;  /* 0x000000725b137220 */ /* 0x000fe20000410000 */
[----:B------:R-:W-:Y:S01]  /*aa60*/  MUFU.EX2 R121, R121 ;  /* 0x0000007900797308 */ /* 0x000fe20000000800 */
[C---:B------:R-:W-:Y:S01]  /*aa70*/  HMMA.16816.F32 R8, R4.reuse, R12, R8 ;  /* 0x0000000c0408723c */ /* 0x040fe20000001808 */
[----:B------:R-:W-:Y:S01]  /*aa80*/  FMUL.FTZ R29, R81, R128 ;  /* 0x00000080511d7220 */ /* 0x000fe20000410000 */
[-C--:B------:R-:W-:Y:S01]  /*aa90*/  FMUL.FTZ R30, R82, R114.reuse ;  /* 0x00000072521e7220 */ /* 0x080fe20000410000 */
[----:B------:R-:W-:Y:S01]  /*aaa0*/  FMUL.FTZ R31, R83, R114 ;  /* 0x00000072531f7220 */ /* 0x000fe20000410000 */
[-C--:B------:R-:W-:Y:S01]  /*aab0*/  FMUL.FTZ R84, R84, R128.reuse ;  /* 0x0000008054547220 */ /* 0x080fe20000410000 */
[----:B------:R-:W-:Y:S01]  /*aac0*/  FMUL.FTZ R85, R85, R128 ;  /* 0x0000008055557220 */ /* 0x000fe20000410000 */
[C---:B------:R-:W-:Y:S01]  /*aad0*/  HMMA.16816.F32 R12, R4.reuse, R14, R92 ;  /* 0x0000000e040c723c */ /* 0x040fe2000000185c */
[----:B------:R-:W-:Y:S01]  /*aae0*/  MUFU.EX2 R0, R0 ;  /* 0x0000000000007308 */ /* 0x000fe20000000800 */
[-C--:B------:R-:W-:Y:S01]  /*aaf0*/  FMUL.FTZ R86, R86, R114.reuse ;  /* 0x0000007256567220 */ /* 0x080fe20000410000 */
[----:B------:R-:W-:Y:S01]  /*ab00*/  FMUL.FTZ R87, R87, R114 ;  /* 0x0000007257577220 */ /* 0x000fe20000410000 */
[-C--:B------:R-:W-:Y:S01]  /*ab10*/  FMUL.FTZ R76, R76, R128.reuse ;  /* 0x000000804c4c7220 */ /* 0x080fe20000410000 */
[----:B------:R-:W-:Y:S01]  /*ab20*/  FMUL.FTZ R77, R77, R128 ;  /* 0x000000804d4d7220 */ /* 0x000fe20000410000 */
[-C--:B------:R-:W-:Y:S01]  /*ab30*/  FMUL.FTZ R78, R78, R114.reuse ;  /* 0x000000724e4e7220 */ /* 0x080fe20000410000 */
[----:B------:R-:W-:Y:S01]  /*ab40*/  FMUL.FTZ R79, R79, R114 ;  /* 0x000000724f4f7220 */ /* 0x000fe20000410000 */
[-C--:B------:R-:W-:Y:S01]  /*ab50*/  FMUL.FTZ R32, R72, R128.reuse ;  /* 0x0000008048207220 */ /* 0x080fe20000410000 */
[----:B------:R-:W-:Y:S01]  /*ab60*/  MUFU.EX2 R123, R123 ;  /* 0x0000007b007b7308 */ /* 0x000fe20000000800 */
[----:B------:R-:W-:Y:S01]  /*ab70*/  FMUL.FTZ R33, R73, R128 ;  /* 0x0000008049217220 */ /* 0x000fe20000410000 */
[-C--:B------:R-:W-:Y:S01]  /*ab80*/  FMUL.FTZ R34, R74, R114.reuse ;  /* 0x000000724a227220 */ /* 0x080fe20000410000 */
[----:B------:R-:W-:Y:S01]  /*ab90*/  FMUL.FTZ R35, R75, R114 ;  /* 0x000000724b237220 */ /* 0x000fe20000410000 */
[-C--:B------:R-:W-:Y:S01]  /*aba0*/  FMUL.FTZ R68, R68, R128.reuse ;  /* 0x0000008044447220 */ /* 0x080fe20000410000 */
[----:B------:R-:W-:Y:S01]  /*abb0*/  FMUL.FTZ R69, R69, R128 ;  /* 0x0000008045457220 */ /* 0x000fe20000410000 */
[-C--:B------:R-:W-:Y:S01]  /*abc0*/  FMUL.FTZ R70, R70, R114.reuse ;  /* 0x0000007246467220 */ /* 0x080fe20000410000 */
[-C--:B------:R-:W-:Y:S01]  /*abd0*/  FMUL.FTZ R71, R71, R114.reuse ;  /* 0x0000007247477220 */ /* 0x080fe20000410000 */
[----:B------:R-:W2:Y:S01]  /*abe0*/  MUFU.EX2 R108, R108 ;  /* 0x0000006c006c7308 */ /* 0x000ea20000000800 */
[----:B------:R-:W-:Y:S01]  /*abf0*/  HMMA.16816.F32 R16, R4, R20, R16 ;  /* 0x000000140410723c */ /* 0x000fe20000001810 */
[----:B------:R-:W5:Y:S01]  /*ac00*/  LDSM.16.MT88.4 R36, [R163+0x6800] ;  /* 0x00680000a324783b */ /* 0x000f620000004200 */
[----:B------:R-:W-:Y:S01]  /*ac10*/  FFMA.FTZ R114, R192, R114, R129 ;  /* 0x00000072c0727223 */ /* 0x000fe20000010081 */
[----:B------:R-:W-:-:S02]  /*ac20*/  FFMA.FTZ R191, R191, R128, R126 ;  /* 0x00000080bfbf7223 */ /* 0x000fc4000001007e */
[----:B------:R-:W-:Y:S01]  /*ac30*/  LDSM.16.MT88.4 R92, [R166+0x8800] ;  /* 0x00880000a65c783b */ /* 0x000fe20000004200 */
[C---:B------:R-:W-:Y:S01]  /*ac40*/  HMMA.16816.F32 R28, R4.reuse, R24, R28 ;  /* 0x00000018041c723c */ /* 0x040fe2000000181c */
[----:B------:R-:W-:Y:S01]  /*ac50*/  MUFU.EX2 R125, R125 ;  /* 0x0000007d007d7308 */ /* 0x000fe20000000800 */
[----:B------:R-:W-:Y:S01]  /*ac60*/  FADD.FTZ R114, R103, R114 ;  /* 0x0000007267727221 */ /* 0x000fe20000010000 */
[----:B------:R-:W-:Y:S01]  /*ac70*/  FADD.FTZ R112, R112, R191 ;  /* 0x000000bf70707221 */ /* 0x000fe20000010000 */
[----:B------:R-:W-:Y:S02]  /*ac80*/  FFMA.FTZ R191, R67, UR11, -R104 ;  /* 0x0000000b43bf7c23 */ /* 0x000fe40008010868 */
[----:B------:R-:W-:Y:S01]  /*ac90*/  HMMA.16816.F32 R20, R4, R22, R84 ;  /* 0x000000160414723c */ /* 0x000fe20000001854 */
[----:B------:R-:W-:Y:S01]  /*aca0*/  LDSM.16.MT88.4 R84, [R164+0x8800] ;  /* 0x00880000a454783b */ /* 0x000fe20000004200 */
[----:B------:R-:W-:Y:S01]  /*acb0*/  FADD.FTZ R101, R101, R114 ;  /* 0x0000007265657221 */ /* 0x000fe20000010000 */
[----:B------:R-:W3:Y:S01]  /*acc0*/  MUFU.EX2 R106, R106 ;  /* 0x0000006a006a7308 */ /* 0x000ee20000000800 */
[----:B------:R-:W-:-:S02]  /*acd0*/  FADD.FTZ R105, R105, R112 ;  /* 0x0000007069697221 */ /* 0x000fc40000010000 */
[----:B------:R-:W-:Y:S01]  /*ace0*/  HMMA.16816.F32 R24, R4, R26, R76 ;  /* 0x0000001a0418723c */ /* 0x000fe2000000184c */
[----:B------:R-:W-:Y:S01]  /*acf0*/  LDSM.16.MT88.4 R76, [R163+0x8000] ;  /* 0x00800000a34c783b */ /* 0x000fe20000004200 */
[----:B------:R-:W-:-:S03]  /*ad00*/  FADD.FTZ R58, R58, R105 ;  /* 0x000000693a3a7221 */ /* 0x000fc60000010000 */
[----:B------:R-:W-:Y:S01]  /*ad10*/  MUFU.EX2 R153, R153 ;  /* 0x0000009900997308 */ /* 0x000fe20000000800 */
[C---:B------:R-:W-:Y:S06]  /*ad20*/  HMMA.16816.F32 R32, R4.reuse, R40, R32 ;  /* 0x000000280420723c */ /* 0x040fec0000001820 */
[----:B------:R-:W-:Y:S01]  /*ad30*/  HMMA.16816.F32 R4, R4, R42, R68 ;  /* 0x0000002a0404723c */ /* 0x000fe20000001844 */
[----:B----4-:R-:W-:Y:S01]  /*ad40*/  F2FP.F16.F32.PACK_AB R40, R110, R127 ;  /* 0x0000007f6e28723e */ /* 0x010fe200000000ff */
[----:B------:R-:W4:Y:S01]  /*ad50*/  MUFU.EX2 R124, R124 ;  /* 0x0000007c007c7308 */ /* 0x000f220000000800 */
[----:B--2---:R-:W-:Y:S01]  /*ad60*/  F2FP.F16.F32.PACK_AB R41, R108, R123 ;  /* 0x0000007b6c29723e */ /* 0x004fe200000000ff */
[----:B------:R-:W-:-:S03]  /*ad70*/  FADD.FTZ R127, R127, R58 ;  /* 0x0000003a7f7f7221 */ /* 0x000fc60000010000 */
[----:B------:R-:W-:Y:S01]  /*ad80*/  F2FP.F16.F32.PACK_AB R42, R0, R121 ;  /* 0x00000079002a723e */ /* 0x000fe200000000ff */
[----:B------:R-:W-:Y:S01]  /*ad90*/  FADD.FTZ R110, R110, R127 ;  /* 0x0000007f6e6e7221 */ /* 0x000fe20000010000 */
[----:B---3--:R-:W-:Y:S01]  /*ada0*/  F2FP.F16.F32.PACK_AB R43, R106, R125 ;  /* 0x0000007d6a2b723e */ /* 0x008fe200000000ff */
[----:B------:R-:W-:Y:S02]  /*adb0*/  MUFU.EX2 R145, R145 ;  /* 0x0000009100917308 */ /* 0x000fe40000000800 */
[----:B------:R-:W-:-:S04]  /*adc0*/  FADD.FTZ R121, R121, R110 ;  /* 0x0000006e79797221 */ /* 0x000fc80000010000 */
[C---:B------:R-:W-:Y:S02]  /*add0*/  HMMA.16816.F32 R8, R40.reuse, R52, R8 ;  /* 0x000000342808723c */ /* 0x040fe40000001808 */
[----:B------:R-:W-:Y:S04]  /*ade0*/  MUFU.EX2 R118, R118 ;  /* 0x0000007600767308 */ /* 0x000fe80000000800 */
[C---:B------:R-:W-:Y:S01]  /*adf0*/  HMMA.16816.F32 R12, R40.reuse, R54, R12 ;  /* 0x00000036280c723c */ /* 0x040fe2000000180c */
[----:B------:R-:W2:Y:S03]  /*ae00*/  LDSM.16.MT88.4 R52, [R166+0x7000] ;  /* 0x00700000a634783b */ /* 0x000ea60000004200 */
[----:B------:R-:W-:Y:S02]  /*ae10*/  MUFU.EX2 R151, R151 ;  /* 0x0000009700977308 */ /* 0x000fe40000000800 */
[C---:B-1----:R-:W-:Y:S06]  /*ae20*/  HMMA.16816.F32 R32, R40.reuse, R60, R32 ;  /* 0x0000003c2820723c */ /* 0x042fec0000001820 */
[C---:B------:R-:W-:Y:S01]  /*ae30*/  HMMA.16816.F32 R4, R40.reuse, R62, R4 ;  /* 0x0000003e2804723c */ /* 0x040fe20000001804 */
[----:B------:R-:W1:Y:S01]  /*ae40*/  LDSM.16.MT88.4 R60, [R162+0x7000] ;  /* 0x00700000a23c783b */ /* 0x000e620000004200 */
[----:B------:R-:W3:Y:S04]  /*ae50*/  MUFU.EX2 R116, R116 ;  /* 0x0000007400747308 */ /* 0x000ee80000000800 */
[C---:B-----5:R-:W-:Y:S04]  /*ae60*/  HMMA.16816.F32 R28, R40.reuse, R36, R28 ;  /* 0x00000024281c723c */ /* 0x060fe8000000181c */
        /* <DEDUP_REMOVED lines=8> */
[----:B----4-:R-:W-:-:S02]  /*aef0*/  F2FP.F16.F32.PACK_AB R40, R124, R153 ;  /* 0x000000997c28723e */ /* 0x010fc400000000ff */
[----:B---3--:R-:W-:Y:S01]  /*af00*/  F2FP.F16.F32.PACK_AB R41, R116, R151 ;  /* 0x000000977429723e */ /* 0x008fe200000000ff */
[----:B------:R-:W3:Y:S01]  /*af10*/  MUFU.EX2 R134, R134 ;  /* 0x0000008600867308 */ /* 0x000ee20000000800 */
[----:B------:R-:W-:Y:S02]  /*af20*/  F2FP.F16.F32.PACK_AB R42, R118, R145 ;  /* 0x00000091762a723e */ /* 0x000fe400000000ff */
[----:B--2---:R-:W-:-:S05]  /*af30*/  F2FP.F16.F32.PACK_AB R43, R120, R149 ;  /* 0x00000095782b723e */ /* 0x004fca00000000ff */
[----:B------:R-:W-:Y:S02]  /*af40*/  MUFU.EX2 R207, R207 ;  /* 0x000000cf00cf7308 */ /* 0x000fe40000000800 */
[C---:B------:R-:W-:Y:S06]  /*af50*/  HMMA.16816.F32 R8, R40.reuse, R52, R8 ;  /* 0x000000342808723c */ /* 0x040fec0000001808 */
[C---:B------:R-:W-:Y:S01]  /*af60*/  HMMA.16816.F32 R12, R40.reuse, R54, R12 ;  /* 0x00000036280c723c */ /* 0x040fe2000000180c */
[----:B------:R-:W2:Y:S01]  /*af70*/  LDSM.16.MT88.4 R52, [R166+0x7800] ;  /* 0x00780000a634783b */ /* 0x000ea20000004200 */
[----:B------:R-:W-:Y:S04]  /*af80*/  MUFU.EX2 R130, R130 ;  /* 0x0000008200827308 */ /* 0x000fe80000000800 */
[C---:B-1----:R-:W-:Y:S04]  /*af90*/  HMMA.16816.F32 R32, R40.reuse, R60, R32 ;  /* 0x0000003c2820723c */ /* 0x042fe80000001820 */
[----:B------:R-:W-:Y:S02]  /*afa0*/  MUFU.EX2 R209, R209 ;  /* 0x000000d100d17308 */ /* 0x000fe40000000800 */
[----:B-----5:R-:W-:Y:S01]  /*afb0*/  HMMA.16816.F32 R28, R40, R36, R28 ;  /* 0x00000024281c723c */ /* 0x020fe2000000181c */
[----:B------:R-:W-:-:S05]  /*afc0*/  FFMA.FTZ R60, R213, UR11, -R56 ;  /* 0x0000000bd53c7c23 */ /* 0x000fca0008010838 */
[----:B------:R-:W1:Y:S01]  /*afd0*/  MUFU.EX2 R132, R132 ;  /* 0x0000008400847308 */ /* 0x000e620000000800 */
[C---:B------:R-:W-:Y:S01]  /*afe0*/  HMMA.16816.F32 R24, R40.reuse, R38, R24 ;  /* 0x000000262818723c */ /* 0x040fe20000001818 */
[----:B------:R-:W4:Y:S05]  /*aff0*/  LDSM.16.MT88.4 R36, [R163+0x7800] ;  /* 0x00780000a324783b */ /* 0x000f2a0000004200 */
[C---:B------:R-:W-:Y:S01]  /*b000*/  HMMA.16816.F32 R16, R40.reuse, R44, R16 ;  /* 0x0000002c2810723c */ /* 0x040fe20000001810 */
[----:B------:R-:W-:Y:S05]  /*b010*/  MUFU.EX2 R61, R215 ;  /* 0x000000d7003d7308 */ /* 0x000fea0000000800 */
[C---:B------:R-:W-:Y:S01]  /*b020*/  HMMA.16816.F32 R20, R40.reuse, R46, R20 ;  /* 0x0000002e2814723c */ /* 0x040fe20000001814 */
[----:B------:R-:W5:Y:S02]  /*b030*/  LDSM.16.MT88.4 R44, [R164+0x7800] ;  /* 0x00780000a42c783b */ /* 0x000f640000004200 */
[----:B------:R-:W2:Y:S03]  /*b040*/  MUFU.EX2 R60, R60 ;  /* 0x0000003c003c7308 */ /* 0x000ea60000000800 */
[----:B------:R-:W-:Y:S05]  /*b050*/  HMMA.16816.F32 R4, R40, R62, R4 ;  /* 0x0000003e2804723c */ /* 0x000fea0000001804 */
[----:B------:R-:W-:Y:S02]  /*b060*/  MUFU.EX2 R136, R136 ;  /* 0x0000008800887308 */ /* 0x000fe40000000800 */
[----:B---3--:R-:W-:Y:S01]  /*b070*/  F2FP.F16.F32.PACK_AB R40, R134, R211 ;  /* 0x000000d38628723e */ /* 0x008fe200000000ff */
[--C-:B------:R-:W-:Y:S01]  /*b080*/  FFMA.FTZ R62, R197, UR11, -R104.reuse ;  /* 0x0000000bc53e7c23 */ /* 0x100fe20008010868 */
[----:B-1----:R-:W-:Y:S01]  /*b090*/  F2FP.F16.F32.PACK_AB R41, R132, R209 ;  /* 0x000000d18429723e */ /* 0x002fe200000000ff */
[----:B------:R-:W-:Y:S01]  /*b0a0*/  FFMA.FTZ R63, R203, UR11, -R104 ;  /* 0x0000000bcb3f7c23 */ /* 0x000fe20008010868 */
[----:B------:R-:W-:-:S02]  /*b0b0*/  F2FP.F16.F32.PACK_AB R42, R130, R207 ;  /* 0x000000cf822a723e */ /* 0x000fc400000000ff */
        /* <DEDUP_REMOVED lines=12> */
[----:B-----5:R-:W-:Y:S01]  /*b180*/  HMMA.16816.F32 R16, R40, R44, R16 ;  /* 0x0000002c2810723c */ /* 0x020fe20000001810 */
[----:B------:R-:W4:Y:S01]  /*b190*/  MUFU.EX2 R187, R187 ;  /* 0x000000bb00bb7308 */ /* 0x000f220000000800 */
[----:B---3--:R-:W-:-:S04]  /*b1a0*/  F2FP.F16.F32.PACK_AB R70, R63, R62 ;  /* 0x0000003e3f46723e */ /* 0x008fc800000000ff */
[C---:B------:R-:W-:Y:S01]  /*b1b0*/  HMMA.16816.F32 R20, R40.reuse, R46, R20 ;  /* 0x0000002e2814723c */ /* 0x040fe20000001814 */
[----:B------:R-:W3:Y:S02]  /*b1c0*/  LDSM.16.MT88.4 R44, [R166+0x8000] ;  /* 0x00800000a62c783b */ /* 0x000ee40000004200 */
[----:B------:R-:W-:Y:S01]  /*b1d0*/  MUFU.EX2 R191, R191 ;  /* 0x000000bf00bf7308 */ /* 0x000fe20000000800 */
[----:B----4-:R-:W-:Y:S02]  /*b1e0*/  F2FP.F16.F32.PACK_AB R69, R187, R138 ;  /* 0x0000008abb45723e */ /* 0x010fe400000000ff */
        /* <DEDUP_REMOVED lines=23> */
[----:B------:R-:W-:Y:S01]  /*b360*/  FFMA.FTZ R47, R141, UR11, -R56 ;  /* 0x0000000b8d2f7c23 */ /* 0x000fe20008010838 */
        /* <DEDUP_REMOVED lines=27> */
[C---:B--2---:R-:W-:Y:S01]  /*b520*/  HMMA.16816.F32 R80, R4.reuse, R24, R28 ;  /* 0x000000180450723c */ /* 0x044fe2000000181c */
[----:B------:R-:W-:Y:S05]  /*b530*/  MUFU.EX2 R37, R37 ;  /* 0x0000002500257308 */ /* 0x000fea0000000800 */
[C---:B------:R-:W-:Y:S01]  /*b540*/  HMMA.16816.F32 R92, R4.reuse, R94, R12 ;  /* 0x0000005e045c723c */ /* 0x040fe2000000180c */
[--C-:B------:R-:W-:Y:S01]  /*b550*/  FFMA.FTZ R24, R65, UR11, -R56.reuse ;  /* 0x0000000b41187c23 */ /* 0x100fe20008010838 */
[----:B------:R-:W-:Y:S01]  /*b560*/  FFMA.FTZ R25, R107, UR11, -R56 ;  /* 0x0000000b6b197c23 */ /* 0x000fe20008010838 */
[----:B------:R-:W2:Y:S01]  /*b570*/  LDSM.16.MT88.4 R12, [R164+0x9000] ;  /* 0x00900000a40c783b */ /* 0x000ea20000004200 */
[----:B------:R-:W5:Y:S02]  /*b580*/  MUFU.EX2 R28, R115 ;  /* 0x00000073001c7308 */ /* 0x000f640000000800 */
[C---:B------:R-:W-:Y:S06]  /*b590*/  HMMA.16816.F32 R76, R4.reuse, R26, R76 ;  /* 0x0000001a044c723c */ /* 0x040fec000000184c */
[----:B------:R-:W-:Y:S01]  /*b5a0*/  MUFU.EX2 R24, R24 ;  /* 0x0000001800187308 */ /* 0x000fe20000000800 */
[--C-:B------:R-:W-:Y:S01]  /*b5b0*/  FFMA.FTZ R26, R64, UR11, -R104.reuse ;  /* 0x0000000b401a7c23 */ /* 0x100fe20008010868 */
[----:B------:R-:W-:Y:S01]  /*b5c0*/  FFMA.FTZ R27, R66, UR11, -R104 ;  /* 0x0000000b421b7c23 */ /* 0x000fe20008010868 */
[C---:B---3--:R-:W-:Y:S05]  /*b5d0*/  HMMA.16816.F32 R72, R4.reuse, R8, R72 ;  /* 0x000000080448723c */ /* 0x048fea0000001848 */
[----:B------:R-:W3:Y:S01]  /*b5e0*/  MUFU.EX2 R25, R25 ;  /* 0x0000001900197308 */ /* 0x000ee20000000800 */
[----:B------:R-:W-:Y:S01]  /*b5f0*/  HMMA.16816.F32 R68, R4, R10, R68 ;  /* 0x0000000a0444723c */ /* 0x000fe20000001844 */
[----:B------:R-:W2:Y:S06]  /*b600*/  LDSM.16.MT88.4 R8, [R163+0x9000] ;  /* 0x00900000a308783b */ /* 0x000eac0000004200 */
[----:B------:R-:W-:Y:S01]  /*b610*/  MUFU.EX2 R26, R26 ;  /* 0x0000001a001a7308 */ /* 0x000fe20000000800 */
[----:B-1----:R-:W-:-:S02]  /*b620*/  F2FP.F16.F32.PACK_AB R4, R36, R33 ;  /* 0x000000212404723e */ /* 0x002fc400000000ff */
[----:B-----5:R-:W-:Y:S02]  /*b630*/  F2FP.F16.F32.PACK_AB R5, R28, R37 ;  /* 0x000000251c05723e */ /* 0x020fe400000000ff */
[----:B------:R-:W-:-:S03]  /*b640*/  F2FP.F16.F32.PACK_AB R6, R35, R34 ;  /* 0x000000222306723e */ /* 0x000fc600000000ff */
[----:B------:R-:W1:Y:S01]  /*b650*/  MUFU.EX2 R27, R27 ;  /* 0x0000001b001b7308 */ /* 0x000e620000000800 */
[----:B---3--:R-:W-:-:S07]  /*b660*/  F2FP.F16.F32.PACK_AB R7, R25, R24 ;  /* 0x000000181907723e */ /* 0x008fce00000000ff */
[C---:B----4-:R-:W-:Y:S06]  /*b670*/  HMMA.16816.F32 R92, R4.reuse, R22, R92 ;  /* 0x00000016045c723c */ /* 0x050fec000000185c */
[C---:B--2---:R-:W-:Y:S01]  /*b680*/  HMMA.16816.F32 R88, R4.reuse, R12, R88 ;  /* 0x0000000c0458723c */ /* 0x044fe20000001858 */
[----:B------:R-:W-:Y:S01]  /*b690*/  FADD.FTZ R22, R2, R101 ;  /* 0x0000006502167221 */ /* 0x000fe20000010000 */
[----:B------:R-:W-:Y:S01]  /*b6a0*/  FFMA.FTZ R23, R50, UR11, -R56 ;  /* 0x0000000b32177c23 */ /* 0x000fe20008010838 */
[----:B------:R-:W-:Y:S02]  /*b6b0*/  MUFU.EX2 R2, R51 ;  /* 0x0000003300027308 */ /* 0x000fe40000000800 */
[----:B------:R-:W-:Y:S01]  /*b6c0*/  FADD.FTZ R123, R123, R22 ;  /* 0x000000167b7b7221 */ /* 0x000fe20000010000 */
[----:B------:R-:W-:Y:S01]  /*b6d0*/  HMMA.16816.F32 R84, R4, R14, R84 ;  /* 0x0000000e0454723c */ /* 0x000fe20000001854 */
[----:B------:R-:W2:Y:S02]  /*b6e0*/  LDSM.16.MT88.4 R12, [R166+0x9800] ;  /* 0x00980000a60c783b */ /* 0x000ea40000004200 */
[----:B------:R-:W-:-:S02]  /*b6f0*/  FADD.FTZ R108, R108, R123 ;  /* 0x0000007b6c6c7221 */ /* 0x000fc40000010000 */
[----:B------:R-:W-:Y:S01]  /*b700*/  MUFU.EX2 R23, R23 ;  /* 0x0000001700177308 */ /* 0x000fe20000000800 */
[----:B------:R-:W-:Y:S01]  /*b710*/  HMMA.16816.F32 R96, R4, R20, R96 ;  /* 0x000000140460723c */ /* 0x000fe20000001860 */
[----:B------:R-:W-:-:S04]  /*b720*/  FADD.FTZ R125, R125, R108 ;  /* 0x0000006c7d7d7221 */ /* 0x000fc80000010000 */
[----:B------:R-:W-:Y:S01]  /*b730*/  FADD.FTZ R106, R106, R125 ;  /* 0x0000007d6a6a7221 */ /* 0x000fe20000010000 */
[----:B------:R-:W-:Y:S01]  /*b740*/  HMMA.16816.F32 R80, R4, R8, R80 ;  /* 0x000000080450723c */ /* 0x000fe20000001850 */
[----:B------:R-:W-:Y:S01]  /*b750*/  FFMA.FTZ R21, R57, UR11, -R56 ;  /* 0x0000000b39157c23 */ /* 0x000fe20008010838 */
[----:B------:R-:W-:Y:S01]  /*b760*/  MUFU.EX2 R20, R59 ;  /* 0x0000003b00147308 */ /* 0x000fe20000000800 */
[----:B------:R-:W-:-:S03]  /*b770*/  FADD.FTZ R151, R151, R106 ;  /* 0x0000006a97977221 */ /* 0x000fc60000010000 */
[C---:B------:R-:W-:Y:S01]  /*b780*/  HMMA.16816.F32 R76, R4.reuse, R10, R76 ;  /* 0x0000000a044c723c */ /* 0x040fe2000000184c */
[----:B------:R-:W-:Y:S01]  /*b790*/  FADD.FTZ R8, R0, R121 ;  /* 0x0000007900087221 */ /* 0x000fe20000010000 */
[----:B------:R-:W-:Y:S02]  /*b7a0*/  FADD.FTZ R116, R116, R151 ;  /* 0x0000009774747221 */ /* 0x000fe40000010000 */
[----:B------:R-:W3:Y:S01]  /*b7b0*/  MUFU.EX2 R21, R21 ;  /* 0x0000001500157308 */ /* 0x000ee20000000800 */
[----:B------:R-:W-:Y:S01]  /*b7c0*/  FADD.FTZ R153, R153, R8 ;  /* 0x0000000899997221 */ /* 0x000fe20000010000 */
[----:B------:R-:W-:Y:S01]  /*b7d0*/  FADD.FTZ R149, R149, R116 ;  /* 0x0000007495957221 */ /* 0x000fe20000010000 */
[----:B------:R-:W4:Y:S01]  /*b7e0*/  LDSM.16.MT88.4 R8, [R164+0x9800] ;  /* 0x00980000a408783b */ /* 0x000f220000004200 */
[----:B------:R-:W-:Y:S01]  /*b7f0*/  HMMA.16816.F32 R72, R4, R16, R72 ;  /* 0x000000100448723c */ /* 0x000fe20000001848 */
[----:B------:R-:W-:Y:S01]  /*b800*/  FADD.FTZ R124, R124, R153 ;  /* 0x000000997c7c7221 */ /* 0x000fe20000010000 */
[----:B------:R-:W-:-:S02]  /*b810*/  FADD.FTZ R120, R120, R149 ;  /* 0x0000009578787221 */ /* 0x000fc40000010000 */
[----:B------:R-:W5:Y:S01]  /*b820*/  MUFU.EX2 R0, R49 ;  /* 0x0000003100007308 */ /* 0x000f620000000800 */
        /* <DEDUP_REMOVED lines=10> */
[----:B---3--:R-:W-:Y:S01]  /*b8d0*/  F2FP.F16.F32.PACK_AB R5, R21, R2 ;  /* 0x000000021505723e */ /* 0x008fe200000000ff */
[----:B------:R-:W-:Y:S01]  /*b8e0*/  FADD.FTZ R31, R60, R31 ;  /* 0x0000001f3c1f7221 */ /* 0x000fe20000010000 */
[----:B------:R-:W-:Y:S01]  /*b8f0*/  F2FP.F16.F32.PACK_AB R6, R191, R20 ;  /* 0x00000014bf06723e */ /* 0x000fe200000000ff */
[----:B------:R-:W-:Y:S01]  /*b900*/  FADD.FTZ R29, R207, R134 ;  /* 0x00000086cf1d7221 */ /* 0x000fe20000010000 */
[----:B-----5:R-:W-:Y:S01]  /*b910*/  F2FP.F16.F32.PACK_AB R7, R23, R0 ;  /* 0x000000001707723e */ /* 0x020fe200000000ff */
[----:B------:R-:W-:-:S02]  /*b920*/  FADD.FTZ R138, R138, R31 ;  /* 0x0000001f8a8a7221 */ /* 0x000fc40000010000 */
[----:B------:R-:W-:Y:S02]  /*b930*/  FADD.FTZ R29, R130, R29 ;  /* 0x0000001d821d7221 */ /* 0x000fe40000010000 */
[----:B------:R-:W-:Y:S02]  /*b940*/  FADD.FTZ R187, R187, R138 ;  /* 0x0000008abbbb7221 */ /* 0x000fe40000010000 */
[----:B------:R-:W-:Y:S01]  /*b950*/  FADD.FTZ R136, R136, R29 ;  /* 0x0000001d88887221 */ /* 0x000fe20000010000 */
[C---:B--2---:R-:W-:Y:S01]  /*b960*/  HMMA.16816.F32 R96, R4.reuse, R12, R96 ;  /* 0x0000000c0460723c */ /* 0x044fe20000001860 */
[----:B------:R-:W-:Y:S02]  /*b970*/  FADD.FTZ R52, R52, R187 ;  /* 0x000000bb34347221 */ /* 0x000fe40000010000 */
[----:B------:R-:W-:Y:S02]  /*b980*/  FADD.FTZ R195, R195, R136 ;  /* 0x00000088c3c37221 */ /* 0x000fe40000010000 */
[----:B------:R-:W-:Y:S01]  /*b990*/  FADD.FTZ R53, R53, R52 ;  /* 0x0000003435357221 */ /* 0x000fe20000010000 */
[----:B------:R-:W-:Y:S01]  /*b9a0*/  HMMA.16816.F32 R92, R4, R14, R92 ;  /* 0x0000000e045c723c */ /* 0x000fe2000000185c */
[----:B------:R-:W1:Y:S01]  /*b9b0*/  LDSM.16.MT88.4 R12, [R162+0x9800] ;  /* 0x00980000a20c783b */ /* 0x000e620000004200 */
[----:B------:R-:W-:-:S04]  /*b9c0*/  FADD.FTZ R62, R62, R195 ;  /* 0x000000c33e3e7221 */ /* 0x000fc80000010000 */
[----:B------:R-:W-:Y:S01]  /*b9d0*/  FADD.FTZ R63, R63, R62 ;  /* 0x0000003e3f3f7221 */ /* 0x000fe20000010000 */
[C---:B----4-:R-:W-:Y:S06]  /*b9e0*/  HMMA.16816.F32 R84, R4.reuse, R10, R84 ;  /* 0x0000000a0454723c */ /* 0x050fec0000001854 */
[----:B------:R-:W-:Y:S01]  /*b9f0*/  HMMA.16816.F32 R88, R4, R8, R88 ;  /* 0x000000080458723c */ /* 0x000fe20000001858 */
        /* <DEDUP_REMOVED lines=15> */
[----:B-1----:R-:W-:Y:S01]  /*baf0*/  HMMA.16816.F32 R72, R4, R12, R72 ;  /* 0x0000000c0448723c */ /* 0x002fe20000001848 */
        /* <DEDUP_REMOVED lines=14> */
.L_x_5409:
[----:B------:R-:W-:-:S13]  /*bbe0*/  ISETP.GE.AND P1, PT, R179, 0x1, PT ;  /* 0x00000001b300780c */ /* 0x000fda0003f26270 */
[----:B------:R-:W-:Y:S05]  /*bbf0*/  @!P1 BRA `(.L_x_5417) ;  /* 0x0000003c00909947 */ /* 0x000fea0003800000 */
[----:B------:R-:W-:Y:S01]  /*bc00*/  IMAD.U32 R188, R122, -0x80, RZ ;  /* 0xffffff807abc7824 */ /* 0x000fe200078e00ff */
[----:B------:R-:W-:Y:S01]  /*bc10*/  MOV R101, R0 ;  /* 0x0000000000657202 */ /* 0x000fe20000000f00 */
[----:B------:R-:W-:Y:S01]  /*bc20*/  IMAD.MOV.U32 R103, RZ, RZ, R2 ;  /* 0x000000ffff677224 */ /* 0x000fe200078e0002 */
[----:B------:R-:W-:Y:S01]  /*bc30*/  ULDC UR6, c[0x0][0x2d0] ;  /* 0x0000b40000067ab9 */ /* 0x000fe20000000800 */
[----:B------:R-:W-:Y:S01]  /*bc40*/  ULDC UR5, c[0x0][0x39c] ;  /* 0x0000e70000057ab9 */ /* 0x000fe20000000800 */
[----:B------:R-:W-:Y:S01]  /*bc50*/  SHF.R.S32.HI R187, RZ, 0x1f, R188 ;  /* 0x0000001fffbb7819 */ /* 0x000fe200000114bc */
[----:B------:R-:W-:-:S06]  /*bc60*/  ULDC UR4, c[0x0][0x2ec] ;  /* 0x0000bb0000047ab9 */ /* 0x000fcc0000000800 */
.L_x_5421:
        /* <DEDUP_REMOVED lines=11> */
[----:B------:R-:W-:Y:S02]  /*bd20*/  IABS R8, R13 ;  /* 0x0000000d00087213 */ /* 0x000fe40000000000 */
[-C--:B----4-:R-:W-:Y:S04]  /*bd30*/  IABS R4, R0.reuse ;  /* 0x0000000000047213 */ /* 0x090fe80000000000 */
[----:B------:R-:W4:Y:S10]  /*bd40*/  I2F.RP R9, R4 ;  /* 0x0000000400097306 */ /* 0x000f340000209400 */
[----:B----4-:R-:W4:Y:S02]  /*bd50*/  MUFU.RCP R5, R9 ;  /* 0x0000000900057308 */ /* 0x010f240000001000 */
[----:B----4-:R-:W-:Y:S02]  /*bd60*/  VIADD R10, R5, 0xffffffe ;  /* 0x0ffffffe050a7836 */ /* 0x010fe40000000000 */
[C---:B------:R-:W-:Y:S01]  /*bd70*/  VIADD R5, R13.reuse, 0xffffff80 ;  /* 0xffffff800d057836 */ /* 0x040fe20000000000 */
[-C--:B------:R-:W-:Y:S05]  /*bd80*/  LOP3.LUT R13, R13, R0.reuse, RZ, 0x3c, !PT ;  /* 0x000000000d0d7212 */ /* 0x080fea00078e3cff */
[----:B------:R-:W4:Y:S01]  /*bd90*/  F2I.FTZ.U32.TRUNC.NTZ R11, R10 ;  /* 0x0000000a000b7305 */ /* 0x000f22000021f000 */
[----:B------:R-:W-:Y:S02]  /*bda0*/  IABS R6, R5 ;  /* 0x0000000500067213 */ /* 0x000fe40000000000 */
[----:B------:R-:W-:Y:S04]  /*bdb0*/  LOP3.LUT R5, R5, R0, RZ, 0x3c, !PT ;  /* 0x0000000005057212 */ /* 0x000fe800078e3cff */
        /* <DEDUP_REMOVED lines=19> */
[----:B------:R-:W-:Y:S01]  /*bef0*/  ISETP.GE.U32.AND P6, PT, R8, R4, PT ;  /* 0x000000040800720c */ /* 0x000fe20003fc6070 */
[----:B------:R-:W4:Y:S01]  /*bf00*/  LDC.64 R6, c[0x0][0x250] ;  /* 0x00009400ff067b82 */ /* 0x000f220000000a00 */
[----:B------:R-:W-:Y:S02]  /*bf10*/  ISETP.NE.AND P4, PT, R0, RZ, PT ;  /* 0x000000ff0000720c */ /* 0x000fe40003f85270 */
        /* <DEDUP_REMOVED lines=17> */
[-C--:B----4-:R-:W-:Y:S02]  /*c030*/  IMAD R0, R13, R6.reuse, RZ ;  /* 0x000000060d007224 */ /* 0x090fe400078e02ff */
[C---:B------:R-:W-:Y:S04]  /*c040*/  IMAD.WIDE.U32 R12, R11.reuse, R6, RZ ;  /* 0x000000060b0c7225 */ /* 0x040fe800078e00ff */
[----:B------:R-:W-:Y:S05]  /*c050*/  IMAD R0, R11, R7, R0 ;  /* 0x000000070b007224 */ /* 0x000fea00078e0200 */
[----:B------:R-:W-:Y:S01]  /*c060*/  IADD3 R13, R13, R0, RZ ;  /* 0x000000000d0d7210 */ /* 0x000fe20007ffe0ff */
[----:B-----5:R-:W-:Y:S04]  /*c070*/  IMAD.IADD R8, R8, 0x1, -R9 ;  /* 0x0000000108087824 */ /* 0x020fe800078e0a09 */
[C---:B-1----:R-:W-:Y:S01]  /*c080*/  IMAD.WIDE.U32 R12, R8.reuse, R4, R12 ;  /* 0x00000004080c7225 */ /* 0x042fe200078e000c */
[----:B------:R-:W-:Y:S02]  /*c090*/  SHF.R.S32.HI R7, RZ, 0x1f, R8 ;  /* 0x0000001fff077819 */ /* 0x000fe40000011408 */
[----:B------:R-:W-:Y:S03]  /*c0a0*/  MOV R0, R12 ;  /* 0x0000000c00007202 */ /* 0x000fe60000000f00 */
[----:B------:R-:W-:Y:S04]  /*c0b0*/  IMAD R7, R7, R4, RZ ;  /* 0x0000000407077224 */ /* 0x000fe800078e02ff */
[----:B------:R-:W-:Y:S04]  /*c0c0*/  IMAD R7, R8, R5, R7 ;  /* 0x0000000508077224 */ /* 0x000fe800078e0207 */
[----:B------:R-:W-:Y:S07]  /*c0d0*/  IMAD.IADD R195, R13, 0x1, R7 ;  /* 0x000000010dc37824 */ /* 0x000fee00078e0207 */
.L_x_5418:
[C---:B------:R-:W-:Y:S01]  /*c0e0*/  LEA R196, P3, R0.reuse, R194, 0x1 ;  /* 0x000000c200c47211 */ /* 0x040fe200078608ff */
[----:B------:R-:W-:Y:S01]  /*c0f0*/  @P1 STS.128 [R180+0x6000], RZ ;  /* 0x006000ffb4001388 */ /* 0x000fe20000000c00 */
[----:B------:R-:W-:Y:S01]  /*c100*/  @!P1 IADD3 R199, P2, R177, R0, RZ ;  /* 0x00000000b1c79210 */ /* 0x000fe20007f5e0ff */
[----:B--2---:R-:W-:Y:S01]  /*c110*/  @!P1 IMAD R205, R205, 0x30, RZ ;  /* 0x00000030cdcd9824 */ /* 0x004fe200078e02ff */
[----:B------:R-:W-:Y:S01]  /*c120*/  LEA.HI.X R197, R0, R193, R195, 0x1, P3 ;  /* 0x000000c100c57211 */ /* 0x000fe200018f0cc3 */
[----:B------:R-:W2:Y:S01]  /*c130*/  @!P1 LDC.64 R200, c[0x0][0x250] ;  /* 0x00009400ffc89b82 */ /* 0x000ea20000000a00 */
[-C--:B------:R-:W-:Y:S02]  /*c140*/  @!P1 IADD3.X R198, R176, R195.reuse, RZ, P2, !PT ;  /* 0x000000c3b0c69210 */ /* 0x080fe400017fe4ff */
[C---:B------:R-:W-:Y:S01]  /*c150*/  @!P1 LEA R208, P2, R199.reuse, R194, 0x1 ;  /* 0x000000c2c7d09211 */ /* 0x040fe200078408ff */
[----:B------:R-:W-:Y:S01]  /*c160*/  @!PT LDS RZ, [RZ] ;  /* 0x00000000fffff984 */ /* 0x000fe20000000800 */
[----:B------:R-:W-:Y:S01]  /*c170*/  @!PT LDS RZ, [RZ] ;  /* 0x00000000fffff984 */ /* 0x000fe20000000800 */
[----:B------:R-:W-:Y:S01]  /*c180*/  @!PT LDS RZ, [RZ] ;  /* 0x00000000fffff984 */ /* 0x000fe20000000800 */
[----:B------:R-:W-:Y:S01]  /*c190*/  @!P1 LDGSTS.E.BYPASS.LTC128B.128 [R180+0x6000], desc[UR12][R196.64] ;  /* 0x06000000c4b49fae */ /* 0x000fe2000b901d4c */
[----:B------:R-:W-:Y:S02]  /*c1a0*/  @!P1 MOV R211, R195 ;  /* 0x000000c300d39202 */ /* 0x000fe40000000f00 */
[----:B------:R-:W-:Y:S02]  /*c1b0*/  @!P1 LEA.HI.X R209, R199, R193, R198, 0x1, P2 ;  /* 0x000000c1c7d19211 */ /* 0x000fe400010f0cc6 */
[CC--:B-1----:R-:W-:Y:S01]  /*c1c0*/  @!P1 LEA R206, P2, R2.reuse, R0.reuse, 0x5 ;  /* 0x0000000002ce9211 */ /* 0x0c2fe200078428ff */
[----:B------:R-:W1:Y:S01]  /*c1d0*/  @!P1 LDC.64 R198, c[0x0][0x250] ;  /* 0x00009400ffc69b82 */ /* 0x000e620000000a00 */
[----:B------:R-:W-:Y:S01]  /*c1e0*/  @!P1 MOV R210, R0 ;  /* 0x0000000000d29202 */ /* 0x000fe20000000f00 */
[----:B------:R-:W-:Y:S01]  /*c1f0*/  @P1 STS.128 [R180+0x6800], RZ ;  /* 0x006800ffb4001388 */ /* 0x000fe20000000c00 */
[----:B------:R-:W-:Y:S02]  /*c200*/  @!P1 LEA.HI.X R207, R2, R195, R3, 0x5, P2 ;  /* 0x000000c302cf9211 */ /* 0x000fe400010f2c03 */
[----:B------:R-:W-:Y:S01]  /*c210*/  @!P1 LEA R212, P3, R206, R194, 0x1 ;  /* 0x000000c2ced49211 */ /* 0x000fe200078608ff */
[----:B------:R-:W-:Y:S01]  /*c220*/  @!P1 IMAD.WIDE.U32 R210, R204, 0x30, R210 ;  /* 0x00000030ccd29825 */ /* 0x000fe200078e00d2 */
[----:B---3--:R-:W-:Y:S01]  /*c230*/  @!P1 LEA R204, P2, R202, R0, 0x6 ;  /* 0x00000000cacc9211 */ /* 0x008fe200078430ff */
[----:B------:R-:W3:Y:S01]  /*c240*/  @!P1 LDC.64 R2, c[0x0][0x250] ;  /* 0x00009400ff029b82 */ /* 0x000ee20000000a00 */
[----:B------:R-:W-:Y:S01]  /*c250*/  @!P1 LEA.HI.X R213, R206, R193, R207, 0x1, P3 ;  /* 0x000000c1ced59211 */ /* 0x000fe200018f0ccf */
[----:B------:R-:W-:Y:S01]  /*c260*/  @!PT LDS RZ, [RZ] ;  /* 0x00000000fffff984 */ /* 0x000fe20000000800 */
[----:B------:R-:W-:Y:S01]  /*c270*/  @!PT LDS RZ, [RZ] ;  /* 0x00000000fffff984 */ /* 0x000fe20000000800 */
[----:B------:R-:W-:Y:S01]  /*c280*/  @!PT LDS RZ, [RZ] ;  /* 0x00000000fffff984 */ /* 0x000fe20000000800 */
[----:B------:R4:W-:Y:S01]  /*c290*/  @!P1 LDGSTS.E.BYPASS.LTC128B.128 [R180+0x6800], desc[UR12][R208.64] ;  /* 0x06800000d0b49fae */ /* 0x0009e2000b901d4c */
[-C--:B------:R-:W-:Y:S02]  /*c2a0*/  @!P1 LEA R206, P3, R210, R194.reuse, 0x1 ;  /* 0x000000c2d2ce9211 */ /* 0x080fe400078608ff */
[----:B------:R-:W-:Y:S02]  /*c2b0*/  @!P1 IADD3 R205, R205, R211, RZ ;  /* 0x000000d3cdcd9210 */ /* 0x000fe40007ffe0ff */
[----:B------:R-:W-:Y:S02]  /*c2c0*/  @!P1 LEA.HI.X R203, R202, R195, R203, 0x6, P2 ;  /* 0x000000c3cacb9211 */ /* 0x000fe400010f34cb */
[----:B------:R-:W-:Y:S01]  /*c2d0*/  @!P1 LEA.HI.X R207, R210, R193, R205, 0x1, P3 ;  /* 0x000000c1d2cf9211 */ /* 0x000fe200018f0ccd */
[----:B------:R-:W-:Y:S01]  /*c2e0*/  @P1 STS.128 [R180+0x7000], RZ ;  /* 0x007000ffb4001388 */ /* 0x000fe20000000c00 */
[C---:B------:R-:W-:Y:S02]  /*c2f0*/  @!P1 LEA R202, P2, R204.reuse, R194, 0x1 ;  /* 0x000000c2ccca9211 */ /* 0x040fe400078408ff */
[----:B------:R-:W-:Y:S02]  /*c300*/  @!P1 MOV R205, R195 ;  /* 0x000000c300cd9202 */ /* 0x000fe40000000f00 */
[----:B------:R-:W-:Y:S02]  /*c310*/  @!P1 LEA.HI.X R203, R204, R193, R203, 0x1, P2 ;  /* 0x000000c1cccb9211 */ /* 0x000fe400010f0ccb */
[-C--:B------:R-:W-:Y:S01]  /*c320*/  @!P1 MOV R204, R0.reuse ;  /* 0x0000000000cc9202 */ /* 0x080fe20000000f00 */
[----:B------:R-:W-:Y:S01]  /*c330*/  @!PT LDS RZ, [RZ] ;  /* 0x00000000fffff984 */ /* 0x000fe20000000800 */
[----:B------:R-:W-:Y:S01]  /*c340*/  @!PT LDS RZ, [RZ] ;  /* 0x00000000fffff984 */ /* 0x000fe20000000800 */
[----:B------:R-:W-:Y:S01]  /*c350*/  @!PT LDS RZ, [RZ] ;  /* 0x00000000fffff984 */ /* 0x000fe20000000800 */
[----:B------:R-:W-:Y:S01]  /*c360*/  @!P1 LDGSTS.E.BYPASS.LTC128B.128 [R180+0x7000], desc[UR12][R212.64] ;  /* 0x07000000d4b49fae */ /* 0x000fe2000b901d4c */
[-C--:B------:R-:W-:Y:S02]  /*c370*/  @!P1 MOV R210, R0.reuse ;  /* 0x0000000000d29202 */ /* 0x080fe40000000f00 */
[-C--:B------:R-:W-:Y:S01]  /*c380*/  @!P1 MOV R211, R195.reuse ;  /* 0x000000c300d39202 */ /* 0x080fe20000000f00 */
[----:B---3--:R-:W-:Y:S04]  /*c390*/  @!P1 IMAD R3, R3, 0x70, RZ ;  /* 0x0000007003039824 */ /* 0x008fe800078e02ff */
[----:B------:R-:W-:Y:S01]  /*c3a0*/  @P1 STS.128 [R180+0x7800], RZ ;  /* 0x007800ffb4001388 */ /* 0x000fe20000000c00 */
[----:B--2---:R-:W-:Y:S01]  /*c3b0*/  @!P1 IMAD.WIDE.U32 R204, R200, 0x50, R204 ;  /* 0x00000050c8cc9825 */ /* 0x004fe200078e00cc */
[----:B----4-:R-:W-:Y:S03]  /*c3c0*/  @!P1 MOV R209, R195 ;  /* 0x000000c300d19202 */ /* 0x010fe60000000f00 */
[----:B------:R-:W-:Y:S01]  /*c3d0*/  @!P1 IMAD R201, R201, 0x50, RZ ;  /* 0x00000050c9c99824 */ /* 0x000fe200078e02ff */
[----:B------:R-:W-:Y:S01]  /*c3e0*/  @!P1 MOV R208, R0 ;  /* 0x0000000000d09202 */ /* 0x000fe20000000f00 */
[----:B-1----:R-:W-:Y:S01]  /*c3f0*/  @!P1 IMAD R199, R199, 0x60, RZ ;  /* 0x00000060c7c79824 */ /* 0x002fe200078e02ff */
[----:B------:R-:W-:Y:S01]  /*c400*/  @!PT LDS RZ, [RZ] ;  /* 0x00000000fffff984 */ /* 0x000fe20000000800 */
[----:B------:R-:W-:Y:S01]  /*c410*/  @!PT LDS RZ, [RZ] ;  /* 0x00000000fffff984 */ /* 0x000fe20000000800 */
[----:B------:R-:W-:Y:S01]  /*c420*/  @!PT LDS RZ, [RZ] ;  /* 0x00000000fffff984 */ /* 0x000fe20000000800 */
[----:B------:R-:W-:Y:S01]  /*c430*/  @!P1 LDGSTS.E.BYPASS.LTC128B.128 [R180+0x7800], desc[UR12][R206.64] ;  /* 0x07800000ceb49fae */ /* 0x000fe2000b901d4c */
[----:B------:R-:W-:Y:S01]  /*c440*/  @!P1 IMAD.WIDE.U32 R210, R2, 0x70, R210 ;  /* 0x0000007002d29825 */ /* 0x000fe200078e00d2 */
[----:B------:R-:W-:Y:S03]  /*c450*/  @!P1 IADD3 R201, R201, R205, RZ ;  /* 0x000000cdc9c99210 */ /* 0x000fe60007ffe0ff */
[----:B------:R-:W-:Y:S01]  /*c460*/  @!P1 IMAD.WIDE.U32 R208, R198, 0x60, R208 ;  /* 0x00000060c6d09825 */ /* 0x000fe200078e00d0 */
[CC--:B------:R-:W-:Y:S02]  /*c470*/  @!P1 LEA R198, P4, R204.reuse, R194.reuse, 0x1 ;  /* 0x000000c2ccc69211 */ /* 0x0c0fe400078808ff */
[----:B------:R-:W-:Y:S01]  /*c480*/  @P1 STS.128 [R180+0x8000], RZ ;  /* 0x008000ffb4001388 */ /* 0x000fe20000000c00 */
[----:B------:R-:W-:Y:S02]  /*c490*/  @!P1 IADD3 R2, R3, R211, RZ ;  /* 0x000000d303029210 */ /* 0x000fe40007ffe0ff */
[----:B------:R-:W-:Y:S02]  /*c4a0*/  @!P1 IADD3 R0, R199, R209, RZ ;  /* 0x000000d1c7009210 */ /* 0x000fe40007ffe0ff */
[-C--:B------:R-:W-:Y:S02]  /*c4b0*/  @!P1 LEA.HI.X R199, R204, R193.reuse, R201, 0x1, P4 ;  /* 0x000000c1ccc79211 */ /* 0x080fe400020f0cc9 */
[-C--:B------:R-:W-:Y:S01]  /*c4c0*/  @!P1 LEA R200, P3, R208, R194.reuse, 0x1 ;  /* 0x000000c2d0c89211 */ /* 0x080fe200078608ff */
[----:B------:R-:W-:Y:S01]  /*c4d0*/  @!PT LDS RZ, [RZ] ;  /* 0x00000000fffff984 */ /* 0x000fe20000000800 */
[----:B------:R-:W-:Y:S01]  /*c4e0*/  @!PT LDS RZ, [RZ] ;  /* 0x00000000fffff984 */ /* 0x000fe20000000800 */
[----:B------:R-:W-:Y:S01]  /*c4f0*/  @!PT LDS RZ, [RZ] ;  /* 0x00000000fffff984 */ /* 0x000fe20000000800 */
[----:B------:R-:W-:Y:S01]  /*c500*/  @!P1 LDGSTS.E.BYPASS.LTC128B.128 [R180+0x8000], desc[UR12][R202.64] ;  /* 0x08000000cab49fae */ /* 0x000fe2000b901d4c */
[----:B------:R-:W-:Y:S02]  /*c510*/  @!P1 LEA R194, P2, R210, R194, 0x1 ;  /* 0x000000c2d2c29211 */ /* 0x000fe400078408ff */
[-C--:B------:R-:W-:Y:S02]  /*c520*/  @!P1 LEA.HI.X R201, R208, R193.reuse, R0, 0x1, P3 ;  /* 0x000000c1d0c99211 */ /* 0x080fe400018f0c00 */
[----:B------:R-:W-:Y:S02]  /*c530*/  @!P1 LEA.HI.X R195, R210, R193, R2, 0x1, P2 ;  /* 0x000000c1d2c39211 */ /* 0x000fe400010f0c02 */
[----:B------:R-:W-:Y:S01]  /*c540*/  ISETP.GE.AND P2, PT, R179, 0x2, PT ;  /* 0x00000002b300780c */ /* 0x000fe20003f46270 */
        /* <DEDUP_REMOVED lines=16> */
[----:B------:R-:W2:Y:S08]  /*c650*/  LDSM.16.M88.4 R108, [R171+0x2000] ;  /* 0x00200000ab6c783b */ /* 0x000eb00000000200 */
[----:B------:R-:W3:Y:S08]  /*c660*/  LDSM.16.M88.4 R112, [R171+0x2800] ;  /* 0x00280000ab70783b */ /* 0x000ef00000000200 */
[----:B------:R-:W4:Y:S08]  /*c670*/  LDSM.16.M88.4 R116, [R171+0x3000] ;  /* 0x00300000ab74783b */ /* 0x000f300000000200 */
[----:B------:R-:W5:Y:S08]  /*c680*/  LDSM.16.M88.4 R120, [R171+0x3800] ;  /* 0x00380000ab78783b */ /* 0x000f700000000200 */
[----:B------:R-:W1:Y:S01]  /*c690*/  LDSM.16.M88.4 R124, [R171+0x4000] ;  /* 0x00400000ab7c783b */ /* 0x000e620000000200 */
[C---:B--2---:R-:W-:Y:S07]  /*c6a0*/  HMMA.16816.F32 R4, R104.reuse, R108, RZ ;  /* 0x0000006c6804723c */ /* 0x044fee00000018ff */
[----:B------:R-:W0:Y:S08]  /*c6b0*/  LDGDEPBAR ;  /* 0x00000000000079af */ /* 0x000e300000000000 */
[----:B------:R-:W2:Y:S01]  /*c6c0*/  LDSM.16.M88.4 R128, [R171+0x4800] ;  /* 0x00480000ab80783b */ /* 0x000ea20000000200 */
[C---:B------:R-:W-:Y:S06]  /*c6d0*/  HMMA.16816.F32 R8, R104.reuse, R110, RZ ;  /* 0x0000006e6808723c */ /* 0x040fec00000018ff */
[C---:B---3--:R-:W-:Y:S01]  /*c6e0*/  HMMA.16816.F32 R12, R104.reuse, R112, RZ ;  /* 0x00000070680c723c */ /* 0x048fe200000018ff */
[----:B------:R-:W3:Y:S05]  /*c6f0*/  LDSM.16.M88.4 R132, [R171+0x5000] ;  /* 0x00500000ab84783b */ /* 0x000eea0000000200 */
[C---:B------:R-:W-:Y:S03]  /*c700*/  HMMA.16816.F32 R16, R104.reuse, R114, RZ ;  /* 0x000000726810723c */ /* 0x040fe600000018ff */
[----:B------:R-:W3:Y:S03]  /*c710*/  LDSM.16.M88.4 R136, [R171+0x5800] ;  /* 0x00580000ab88783b */ /* 0x000ee60000000200 */
[C---:B----4-:R-:W-:Y:S05]  /*c720*/  HMMA.16816.F32 R20, R104.reuse, R116, RZ ;  /* 0x000000746814723c */ /* 0x050fea00000018ff */
[----:B------:R-:W-:Y:S01]  /*c730*/  LDSM.16.M88.4 R140, [R170] ;  /* 0x00000000aa8c783b */ /* 0x000fe20000000200 */
[C---:B------:R-:W-:Y:S06]  /*c740*/  HMMA.16816.F32 R24, R104.reuse, R118, RZ ;  /* 0x000000766818723c */ /* 0x040fec00000018ff */
[C---:B-----5:R-:W-:Y:S01]  /*c750*/  HMMA.16816.F32 R28, R104.reuse, R120, RZ ;  /* 0x00000078681c723c */ /* 0x060fe200000018ff */
[----:B------:R-:W4:Y:S05]  /*c760*/  LDSM.16.M88.4 R144, [R165+0x2000] ;  /* 0x00200000a590783b */ /* 0x000f2a0000000200 */
[C---:B------:R-:W-:Y:S03]  /*c770*/  HMMA.16816.F32 R32, R104.reuse, R122, RZ ;  /* 0x0000007a6820723c */ /* 0x040fe600000018ff */
[----:B------:R-:W5:Y:S03]  /*c780*/  LDSM.16.M88.4 R148, [R165+0x2800] ;  /* 0x00280000a594783b */ /* 0x000f660000000200 */
[C---:B-1----:R-:W-:Y:S05]  /*c790*/  HMMA.16816.F32 R36, R104.reuse, R124, RZ ;  /* 0x0000007c6824723c */ /* 0x042fea00000018ff */
[----:B------:R-:W1:Y:S01]  /*c7a0*/  LDSM.16.M88.4 R152, [R165+0x3000] ;  /* 0x00300000a598783b */ /* 0x000e620000000200 */
[C---:B------:R-:W-:Y:S06]  /*c7b0*/  HMMA.16816.F32 R40, R104.reuse, R126, RZ ;  /* 0x0000007e6828723c */ /* 0x040fec00000018ff */
[C---:B--2---:R-:W-:Y:S01]  /*c7c0*/  HMMA.16816.F32 R44, R104.reuse, R128, RZ ;  /* 0x00000080682c723c */ /* 0x044fe200000018ff */
[----:B------:R-:W-:Y:S05]  /*c7d0*/  LDSM.16.M88.4 R108, [R165+0x4000] ;  /* 0x00400000a56c783b */ /* 0x000fea0000000200 */
[C---:B------:R-:W-:Y:S03]  /*c7e0*/  HMMA.16816.F32 R48, R104.reuse, R130, RZ ;  /* 0x000000826830723c */ /* 0x040fe600000018ff */
[----:B------:R-:W-:Y:S03]  /*c7f0*/  LDSM.16.M88.4 R112, [R165+0x4800] ;  /* 0x00480000a570783b */ /* 0x000fe60000000200 */
[C---:B---3--:R-:W-:Y:S05]  /*c800*/  HMMA.16816.F32 R52, R104.reuse, R132, RZ ;  /* 0x000000846834723c */ /* 0x048fea00000018ff */
[----:B------:R-:W-:Y:S01]  /*c810*/  LDSM.16.M88.4 R116, [R165+0x5000] ;  /* 0x00500000a574783b */ /* 0x000fe20000000200 */
[C---:B------:R-:W-:Y:S06]  /*c820*/  HMMA.16816.F32 R56, R104.reuse, R134, RZ ;  /* 0x000000866838723c */ /* 0x040fec00000018ff */
[C---:B------:R-:W-:Y:S01]  /*c830*/  HMMA.16816.F32 R60, R104.reuse, R136, RZ ;  /* 0x00000088683c723c */ /* 0x040fe200000018ff */
[----:B------:R-:W-:Y:S05]  /*c840*/  LDSM.16.M88.4 R120, [R168] ;  /* 0x00000000a878783b */ /* 0x000fea0000000200 */
[----:B------:R-:W-:Y:S03]  /*c850*/  HMMA.16816.F32 R64, R104, R138, RZ ;  /* 0x0000008a6840723c */ /* 0x000fe600000018ff */
[----:B------:R-:W2:Y:S03]  /*c860*/  LDSM.16.M88.4 R104, [R165+0x3800] ;  /* 0x00380000a568783b */ /* 0x000ea60000000200 */
[C---:B----4-:R-:W-:Y:S05]  /*c870*/  HMMA.16816.F32 R4, R140.reuse, R144, R4 ;  /* 0x000000908c04723c */ /* 0x050fea0000001804 */
[----:B------:R-:W-:Y:S01]  /*c880*/  LDSM.16.M88.4 R124, [R157] ;  /* 0x000000009d7c783b */ /* 0x000fe20000000200 */
[C---:B------:R-:W-:Y:S06]  /*c890*/  HMMA.16816.F32 R8, R140.reuse, R146, R8 ;  /* 0x000000928c08723c */ /* 0x040fec0000001808 */
[C---:B-----5:R-:W-:Y:S06]  /*c8a0*/  HMMA.16816.F32 R12, R140.reuse, R148, R12 ;  /* 0x000000948c0c723c */ /* 0x060fec000000180c */
[C---:B------:R-:W-:Y:S06]  /*c8b0*/  HMMA.16816.F32 R16, R140.reuse, R150, R16 ;  /* 0x000000968c10723c */ /* 0x040fec0000001810 */
[C---:B-1----:R-:W-:Y:S06]  /*c8c0*/  HMMA.16816.F32 R20, R140.reuse, R152, R20 ;  /* 0x000000988c14723c */ /* 0x042fec0000001814 */
[C---:B------:R-:W-:Y:S06]  /*c8d0*/  HMMA.16816.F32 R24, R140.reuse, R154, R24 ;  /* 0x0000009a8c18723c */ /* 0x040fec0000001818 */
[C---:B--2---:R-:W-:Y:S06]  /*c8e0*/  HMMA.16816.F32 R28, R140.reuse, R104, R28 ;  /* 0x000000688c1c723c */ /* 0x044fec000000181c */
[C---:B------:R-:W-:Y:S01]  /*c8f0*/  HMMA.16816.F32 R32, R140.reuse, R106, R32 ;  /* 0x0000006a8c20723c */ /* 0x040fe20000001820 */
[----:B------:R-:W1:Y:S05]  /*c900*/  LDSM.16.M88.4 R104, [R165+0x5800] ;  /* 0x00580000a568783b */ /* 0x000e6a0000000200 */
[C---:B------:R-:W-:Y:S06]  /*c910*/  HMMA.16816.F32 R36, R140.reuse, R108, R36 ;  /* 0x0000006c8c24723c */ /* 0x040fec0000001824 */
[C---:B------:R-:W-:Y:S01]  /*c920*/  HMMA.16816.F32 R40, R140.reuse, R110, R40 ;  /* 0x0000006e8c28723c */ /* 0x040fe20000001828 */
[----:B------:R-:W2:Y:S05]  /*c930*/  LDSM.16.M88.4 R108, [R169] ;  /* 0x00000000a96c783b */ /* 0x000eaa0000000200 */
[C---:B------:R-:W-:Y:S06]  /*c940*/  HMMA.16816.F32 R44, R140.reuse, R112, R44 ;  /* 0x000000708c2c723c */ /* 0x040fec000000182c */
[C---:B------:R-:W-:Y:S01]  /*c950*/  HMMA.16816.F32 R48, R140.reuse, R114, R48 ;  /* 0x000000728c30723c */ /* 0x040fe20000001830 */
[----:B------:R-:W3:Y:S05]  /*c960*/  LDSM.16.M88.4 R112, [R161] ;  /* 0x00000000a170783b */ /* 0x000eea0000000200 */
[C---:B------:R-:W-:Y:S06]  /*c970*/  HMMA.16816.F32 R52, R140.reuse, R116, R52 ;  /* 0x000000748c34723c */ /* 0x040fec0000001834 */
[C---:B------:R-:W-:Y:S01]  /*c980*/  HMMA.16816.F32 R56, R140.reuse, R118, R56 ;  /* 0x000000768c38723c */ /* 0x040fe20000001838 */
[----:B------:R-:W-:Y:S05]  /*c990*/  LDSM.16.M88.4 R116, [R159] ;  /* 0x000000009f74783b */ /* 0x000fea0000000200 */
[C---:B-1----:R-:W-:Y:S06]  /*c9a0*/  HMMA.16816.F32 R60, R140.reuse, R104, R60 ;  /* 0x000000688c3c723c */ /* 0x042fec000000183c */
[----:B------:R-:W-:Y:S01]  /*c9b0*/  HMMA.16816.F32 R64, R140, R106, R64 ;  /* 0x0000006a8c40723c */ /* 0x000fe20000001840 */
        /* <DEDUP_REMOVED lines=13> */
[C---:B--2---:R-:W-:Y:S06]  /*ca90*/  HMMA.16816.F32 R36, R108.reuse, R120, R36 ;  /* 0x000000786c24723c */ /* 0x044fec0000001824 */
[C---:B------:R-:W-:Y:S01]  /*caa0*/  HMMA.16816.F32 R40, R108.reuse, R122, R40 ;  /* 0x0000007a6c28723c */ /* 0x040fe20000001828 */
[----:B------:R-:W2:Y:S05]  /*cab0*/  LDSM.16.M88.4 R120, [R100] ;  /* 0x000000006478783b */ /* 0x000eaa0000000200 */
[C---:B------:R-:W-:Y:S06]  /*cac0*/  HMMA.16816.F32 R44, R108.reuse, R124, R44 ;  /* 0x0000007c6c2c723c */ /* 0x040fec000000182c */
[C---:B------:R-:W-:Y:S06]  /*cad0*/  HMMA.16816.F32 R48, R108.reuse, R126, R48 ;  /* 0x0000007e6c30723c */ /* 0x040fec0000001830 */
[C---:B-1----:R-:W-:Y:S06]  /*cae0*/  HMMA.16816.F32 R52, R108.reuse, R104, R52 ;  /* 0x000000686c34723c */ /* 0x042fec0000001834 */
[C---:B------:R-:W-:Y:S01]  /*caf0*/  HMMA.16816.F32 R56, R108.reuse, R106, R56 ;  /* 0x0000006a6c38723c */ /* 0x040fe20000001838 */
[----:B------:R-:W1:Y:S05]  /*cb00*/  LDSM.16.M88.4 R104, [R100+0x800] ;  /* 0x000800006468783b */ /* 0x000e6a0000000200 */
[C---:B------:R-:W-:Y:S06]  /*cb10*/  HMMA.16816.F32 R60, R108.reuse, R112, R60 ;  /* 0x000000706c3c723c */ /* 0x040fec000000183c */
[----:B------:R-:W-:Y:S01]  /*cb20*/  HMMA.16816.F32 R64, R108, R114, R64 ;  /* 0x000000726c40723c */ /* 0x000fe20000001840 */
[----:B------:R-:W3:Y:S05]  /*cb30*/  LDSM.16.M88.4 R108, [R100+0x1000] ;  /* 0x00100000646c783b */ /* 0x000eea0000000200 */
[C---:B--2---:R-:W-:Y:S06]  /*cb40*/  HMMA.16816.F32 R4, R116.reuse, R120, R4 ;  /* 0x000000787404723c */ /* 0x044fec0000001804 */
[C---:B------:R-:W-:Y:S06]  /*cb50*/  HMMA.16816.F32 R8, R116.reuse, R122, R8 ;  /* 0x0000007a7408723c */ /* 0x040fec0000001808 */
[C---:B-1----:R-:W-:Y:S11]  /*cb60*/  HMMA.16816.F32 R12, R116.reuse, R104, R12 ;  /* 0x00000068740c723c */ /* 0x042ff6000000180c */
[----:B------:R-:W-:Y:S01]  /*cb70*/  @!UPT UIADD3 URZ, URZ, URZ, URZ ;  /* 0x0000003f3f3ff290 */ /* 0x000fe2000fffe03f */
[----:B------:R-:W-:Y:S01]  /*cb80*/  FMUL.FTZ R2, R7, UR5 ;  /* 0x0000000507027c20 */ /* 0x000fe20008410000 */
[----:B------:R-:W-:Y:S01]  /*cb90*/  FMUL.FTZ R251, R4, UR5 ;  /* 0x0000000504fb7c20 */ /* 0x000fe20008410000 */
[----:B------:R-:W-:Y:S01]  /*cba0*/  FMUL.FTZ R249, R5, UR5 ;  /* 0x0000000505f97c20 */ /* 0x000fe20008410000 */
[C---:B------:R-:W-:Y:S01]  /*cbb0*/  HMMA.16816.F32 R16, R116.reuse, R106, R16 ;  /* 0x0000006a7410723c */ /* 0x040fe20000001810 */
[----:B------:R1:W2:Y:S01]  /*cbc0*/  MUFU.TANH R154, R2 ;  /* 0x00000002009a7308 */ /* 0x0002a20000002400 */
[----:B------:R-:W4:Y:S01]  /*cbd0*/  LDSM.16.M88.4 R104, [R100+0x1800] ;  /* 0x001800006468783b */ /* 0x000f220000000200 */
[----:B------:R-:W-:Y:S03]  /*cbe0*/  FMUL.FTZ R3, R10, UR5 ;  /* 0x000000050a037c20 */ /* 0x000fe60008410000 */
[C---:B---3--:R-:W-:Y:S05]  /*cbf0*/  HMMA.16816.F32 R20, R116.reuse, R108, R20 ;  /* 0x0000006c7414723c */ /* 0x048fea0000001814 */
[----:B------:R-:W3:Y:S01]  /*cc00*/  MUFU.TANH R150, R3 ;  /* 0x0000000300967308 */ /* 0x000ee20000002400 */
[----:B------:R-:W-:Y:S01]  /*cc10*/  FMUL.FTZ R0, R11, UR5 ;  /* 0x000000050b007c20 */ /* 0x000fe20008410000 */
[C---:B------:R-:W-:Y:S01]  /*cc20*/  HMMA.16816.F32 R24, R116.reuse, R110, R24 ;  /* 0x0000006e7418723c */ /* 0x040fe20000001818 */
[----:B------:R-:W5:Y:S07]  /*cc30*/  LDSM.16.M88.4 R108, [R100+0x2000] ;  /* 0x00200000646c783b */ /* 0x000f6e0000000200 */
[----:B------:R-:W1:Y:S03]  /*cc40*/  MUFU.TANH R114, R0 ;  /* 0x0000000000727308 */ /* 0x000e660000002400 */
[----:B------:R-:W-:Y:S01]  /*cc50*/  FMUL.FTZ R250, R6, UR5 ;  /* 0x0000000506fa7c20 */ /* 0x000fe20008410000 */
[----:B------:R-:W-:Y:S01]  /*cc60*/  FMUL.FTZ R247, R13, UR5 ;  /* 0x000000050df77c20 */ /* 0x000fe20008410000 */
[----:B------:R-:W-:Y:S01]  /*cc70*/  FMUL.FTZ R252, R14, UR5 ;  /* 0x000000050efc7c20 */ /* 0x000fe20008410000 */
[----:B------:R-:W-:Y:S01]  /*cc80*/  FMUL.FTZ R248, R15, UR5 ;  /* 0x000000050ff87c20 */ /* 0x000fe20008410000 */
[----:B------:R-:W-:Y:S03]  /*cc90*/  FMUL.FTZ R243, R16, UR5 ;  /* 0x0000000510f37c20 */ /* 0x000fe60008410000 */
[----:B------:R-:W1:Y:S01]  /*cca0*/  MUFU.TANH R251, R251 ;  /* 0x000000fb00fb7308 */ /* 0x000e620000002400 */
[----:B------:R-:W-:Y:S01]  /*ccb0*/  FMUL.FTZ R245, R17, UR5 ;  /* 0x0000000511f57c20 */ /* 0x000fe20008410000 */
[----:B------:R-:W-:Y:S01]  /*ccc0*/  FMUL.FTZ R246, R18, UR5 ;  /* 0x0000000512f67c20 */ /* 0x000fe20008410000 */
[----:B------:R-:W-:Y:S01]  /*ccd0*/  FMUL.FTZ R244, R19, UR5 ;  /* 0x0000000513f47c20 */ /* 0x000fe20008410000 */
[----:B------:R-:W-:Y:S01]  /*cce0*/  FMUL.FTZ R194, R8, UR5 ;  /* 0x0000000508c27c20 */ /* 0x000fe20008410000 */
[----:B------:R-:W-:Y:S01]  /*ccf0*/  FMUL.FTZ R241, R20, UR5 ;  /* 0x0000000514f17c20 */ /* 0x000fe20008410000 */
[----:B------:R-:W-:Y:S01]  /*cd00*/  FMUL.FTZ R239, R21, UR5 ;  /* 0x0000000515ef7c20 */ /* 0x000fe20008410000 */
[----:B------:R-:W-:Y:S03]  /*cd10*/  FMUL.FTZ R242, R22, UR5 ;  /* 0x0000000516f27c20 */ /* 0x000fe60008410000 */
[----:B------:R-:W2:Y:S01]  /*cd20*/  MUFU.TANH R249, R249 ;  /* 0x000000f900f97308 */ /* 0x000ea20000002400 */
[----:B------:R-:W-:Y:S01]  /*cd30*/  FMUL.FTZ R240, R23, UR5 ;  /* 0x0000000517f07c20 */ /* 0x000fe20008410000 */
[----:B------:R-:W-:Y:S01]  /*cd40*/  FMUL.FTZ R193, R9, UR5 ;  /* 0x0000000509c17c20 */ /* 0x000fe20008410000 */
[----:B------:R-:W-:Y:S01]  /*cd50*/  FMUL.FTZ R237, R24, UR5 ;  /* 0x0000000518ed7c20 */ /* 0x000fe20008410000 */
[----:B------:R-:W-:Y:S01]  /*cd60*/  FMUL.FTZ R235, R25, UR5 ;  /* 0x0000000519eb7c20 */ /* 0x000fe20008410000 */
[----:B------:R-:W-:Y:S01]  /*cd70*/  FMUL.FTZ R238, R26, UR5 ;  /* 0x000000051aee7c20 */ /* 0x000fe20008410000 */
[----:B------:R-:W-:Y:S01]  /*cd80*/  FMUL.FTZ R236, R27, UR5 ;  /* 0x000000051bec7c20 */ /* 0x000fe20008410000 */
[----:B-1----:R-:W-:Y:S03]  /*cd90*/  FMUL.FTZ R2, R12, UR5 ;  /* 0x000000050c027c20 */ /* 0x002fe60008410000 */
[----:B------:R-:W1:Y:S01]  /*cda0*/  MUFU.TANH R250, R250 ;  /* 0x000000fa00fa7308 */ /* 0x000e620000002400 */
[C---:B----4-:R-:W-:Y:S06]  /*cdb0*/  HMMA.16816.F32 R28, R116.reuse, R104, R28 ;  /* 0x00000068741c723c */ /* 0x050fec000000181c */
[C---:B------:R-:W-:Y:S03]  /*cdc0*/  HMMA.16816.F32 R32, R116.reuse, R106, R32 ;  /* 0x0000006a7420723c */ /* 0x040fe60000001820 */
[----:B------:R4:W1:Y:S01]  /*cdd0*/  MUFU.TANH R151, R194 ;  /* 0x000000c200977308 */ /* 0x0008620000002400 */
[----:B------:R-:W3:Y:S02]  /*cde0*/  LDSM.16.M88.4 R104, [R100+0x2800] ;  /* 0x002800006468783b */ /* 0x000ee40000000200 */
[C---:B-----5:R-:W-:Y:S07]  /*cdf0*/  HMMA.16816.F32 R36, R116.reuse, R108, R36 ;  /* 0x0000006c7424723c */ /* 0x060fee0000001824 */
[----:B------:R5:W1:Y:S01]  /*ce00*/  MUFU.TANH R149, R193 ;  /* 0x000000c100957308 */ /* 0x000a620000002400 */
[C---:B------:R-:W-:Y:S01]  /*ce10*/  HMMA.16816.F32 R40, R116.reuse, R110, R40 ;  /* 0x0000006e7428723c */ /* 0x040fe20000001828 */
[----:B------:R-:W2:Y:S08]  /*ce20*/  LDSM.16.M88.4 R108, [R100+0x3000] ;  /* 0x00300000646c783b */ /* 0x000eb00000000200 */
[----:B------:R1:W1:Y:S02]  /*ce30*/  MUFU.TANH R153, R2 ;  /* 0x0000000200997308 */ /* 0x0002640000002400 */
        /* <DEDUP_REMOVED lines=9> */
[----:B----4-:R-:W-:Y:S01]  /*ced0*/  MOV R194, R196 ;  /* 0x000000c400c27202 */ /* 0x010fe20000000f00 */
[----:B------:R-:W-:Y:S01]  /*cee0*/  FMUL.FTZ R225, R36, UR5 ;  /* 0x0000000524e17c20 */ /* 0x000fe20008410000 */
[----:B------:R-:W-:Y:S01]  /*cef0*/  FMUL.FTZ R223, R37, UR5 ;  /* 0x0000000525df7c20 */ /* 0x000fe20008410000 */
[----:B------:R-:W-:Y:S03]  /*cf00*/  FMUL.FTZ R226, R38, UR5 ;  /* 0x0000000526e27c20 */ /* 0x000fe60008410000 */
[----:B------:R-:W4:Y:S01]  /*cf10*/  MUFU.TANH R252, R252 ;  /* 0x000000fc00fc7308 */ /* 0x000f220000002400 */
[----:B------:R-:W-:Y:S01]  /*cf20*/  FMUL.FTZ R224, R39, UR5 ;  /* 0x0000000527e07c20 */ /* 0x000fe20008410000 */
[----:B-----5:R-:W-:Y:S01]  /*cf30*/  MOV R193, R197 ;  /* 0x000000c500c17202 */ /* 0x020fe20000000f00 */
[----:B------:R-:W-:Y:S01]  /*cf40*/  FMUL.FTZ R221, R40, UR5 ;  /* 0x0000000528dd7c20 */ /* 0x000fe20008410000 */
[----:B------:R-:W-:Y:S01]  /*cf50*/  FMUL.FTZ R219, R41, UR5 ;  /* 0x0000000529db7c20 */ /* 0x000fe20008410000 */
[----:B------:R-:W-:Y:S01]  /*cf60*/  FMUL.FTZ R220, R42, UR5 ;  /* 0x000000052adc7c20 */ /* 0x000fe20008410000 */
[----:B------:R-:W-:Y:S04]  /*cf70*/  FMUL.FTZ R222, R43, UR5 ;  /* 0x000000052bde7c20 */ /* 0x000fe80008410000 */
[----:B------:R-:W1:Y:S01]  /*cf80*/  MUFU.TANH R248, R248 ;  /* 0x000000f800f87308 */ /* 0x000e620000002400 */
[C---:B---3--:R-:W-:Y:S06]  /*cf90*/  HMMA.16816.F32 R44, R116.reuse, R104, R44 ;  /* 0x00000068742c723c */ /* 0x048fec000000182c */
[C---:B------:R-:W-:Y:S03]  /*cfa0*/  HMMA.16816.F32 R48, R116.reuse, R106, R48 ;  /* 0x0000006a7430723c */ /* 0x040fe60000001830 */
[----:B------:R-:W3:Y:S01]  /*cfb0*/  MUFU.TANH R243, R243 ;  /* 0x000000f300f37308 */ /* 0x000ee20000002400 */
[----:B------:R-:W5:Y:S02]  /*cfc0*/  LDSM.16.M88.4 R104, [R100+0x3800] ;  /* 0x003800006468783b */ /* 0x000f640000000200 */
[----:B------:R-:W-:Y:S07]  /*cfd0*/  DEPBAR.LE SB0, 0x0 ;  /* 0x000080000000791a */ /* 0x000fee0000000000 */
[----:B------:R-:W1:Y:S01]  /*cfe0*/  MUFU.TANH R245, R245 ;  /* 0x000000f500f57308 */ /* 0x000e620000002400 */
[----:B------:R-:W-:Y:S01]  /*cff0*/  BAR.SYNC.DEFER_BLOCKING 0x0 ;  /* 0x0000000000007b1d */ /* 0x000fe20000010000 */
[C---:B--2---:R-:W-:Y:S08]  /*d000*/  HMMA.16816.F32 R52, R116.reuse, R108, R52 ;  /* 0x0000006c7434723c */ /* 0x044ff00000001834 */
[----:B------:R-:W2:Y:S01]  /*d010*/  MUFU.TANH R246, R246 ;  /* 0x000000f600f67308 */ /* 0x000ea20000002400 */
        /* <DEDUP_REMOVED lines=20> */
[----:B------:R-:W-:Y:S03]  /*d160*/  HMMA.16816.F32 R64, R116, R106, R64 ;  /* 0x0000006a7440723c */ /* 0x000fe60000001840 */
[----:B------:R-:W1:Y:S02]  /*d170*/  MUFU.TANH R242, R242 ;  /* 0x000000f200f27308 */ /* 0x000e640000002400 */
        /* <DEDUP_REMOVED lines=53> */
[----:B------:R-:W1:Y:S01]  /*d4d0*/  MUFU.TANH R3, R3 ;  /* 0x0000000300037308 */ /* 0x000e620000002400 */
[----:B--234-:R-:W-:Y:S05]  /*d4e0*/  @!P2 BRA `(.L_x_5419) ;  /* 0x00000008006ca947 */ /* 0x01cfea0003800000 */
[----:B-1----:R-:W1:Y:S08]  /*d4f0*/  LDC R0, c[0x0][0x248] ;  /* 0x00009200ff007b82 */ /* 0x002e700000000800 */
        /* <DEDUP_REMOVED lines=8> */
[----:B------:R-:W-:Y:S03]  /*d580*/  VIADD R15, R15, 0xffffff80 ;  /* 0xffffff800f0f7836 */ /* 0x000fe60000000000 */
[----:B------:R-:W-:Y:S02]  /*d590*/  IABS R7, R13 ;  /* 0x0000000d00077213 */ /* 0x000fe40000000000 */
[----:B------:R-:W-:Y:S02]  /*d5a0*/  IABS R8, R15 ;  /* 0x0000000f00087213 */ /* 0x000fe40000000000 */
[-C--:B-1----:R-:W-:Y:S02]  /*d5b0*/  IABS R4, R2.reuse ;  /* 0x0000000200047213 */ /* 0x082fe40000000000 */
[-C--:B------:R-:W-:Y:S02]  /*d5c0*/  LOP3.LUT R15, R15, R2.reuse, RZ, 0x3c, !PT ;  /* 0x000000020f0f7212 */ /* 0x080fe400078e3cff */
[----:B------:R-:W1:Y:S01]  /*d5d0*/  I2F.RP R9, R4 ;  /* 0x0000000400097306 */ /* 0x000e620000209400 */
[----:B------:R-:W-:Y:S04]  /*d5e0*/  LOP3.LUT R13, R13, R2, RZ, 0x3c, !PT ;  /* 0x000000020d0d7212 */ /* 0x000fe800078e3cff */
[----:B------:R-:W-:Y:S05]  /*d5f0*/  ISETP.GE.AND P2, PT, R13, RZ, PT ;  /* 0x000000ff0d00720c */ /* 0x000fea0003f46270 */
[----:B-1----:R-:W1:Y:S02]  /*d600*/  MUFU.RCP R5, R9 ;  /* 0x0000000900057308 */ /* 0x002e640000001000 */
[----:B-1----:R-:W-:Y:S08]  /*d610*/  VIADD R16, R5, 0xffffffe ;  /* 0x0ffffffe05107836 */ /* 0x002ff00000000000 */
[----:B------:R-:W1:Y:S02]  /*d620*/  F2I.FTZ.U32.TRUNC.NTZ R17, R16 ;  /* 0x0000001000117305 */ /* 0x000e64000021f000 */
        /* <DEDUP_REMOVED lines=12> */
[----:B------:R-:W-:Y:S01]  /*d6f0*/  @!P4 IADD3 R12, R12, 0x1, RZ ;  /* 0x000000010c0cc810 */ /* 0x000fe20007ffe0ff */
[----:B------:R-:W-:Y:S01]  /*d700*/  @!P4 IMAD.IADD R8, R8, 0x1, -R4 ;  /* 0x000000010808c824 */ /* 0x000fe200078e0a04 */
[-C--:B------:R-:W-:Y:S01]  /*d710*/  @!P3 IADD3 R7, R7, -R4.reuse, RZ ;  /* 0x800000040707b210 */ /* 0x080fe20007ffe0ff */
[----:B------:R-:W-:Y:S01]  /*d720*/  @!P3 VIADD R11, R11, 0x1 ;  /* 0x000000010b0bb836 */ /* 0x000fe20000000000 */
[----:B------:R-:W-:Y:S02]  /*d730*/  ISETP.GE.AND P3, PT, R15, RZ, PT ;  /* 0x000000ff0f00720c */ /* 0x000fe40003f66270 */
[-C--:B------:R-:W-:Y:S02]  /*d740*/  ISETP.GE.U32.AND P5, PT, R7, R4.reuse, PT ;  /* 0x000000040700720c */ /* 0x080fe40003fa6070 */
[----:B------:R-:W-:Y:S01]  /*d750*/  ISETP.GE.U32.AND P6, PT, R8, R4, PT ;  /* 0x000000040800720c */ /* 0x000fe20003fc6070 */
[----:B------:R-:W1:Y:S01]  /*d760*/  LDC R7, c[0x0][0x24c] ;  /* 0x00009300ff077b82 */ /* 0x000e620000000800 */
[----:B------:R-:W-:Y:S02]  /*d770*/  LOP3.LUT R4, RZ, R2, RZ, 0x33, !PT ;  /* 0x00000002ff047212 */ /* 0x000fe400078e33ff */
[----:B------:R-:W-:Y:S07]  /*d780*/  ISETP.NE.AND P4, PT, R2, RZ, PT ;  /* 0x000000ff0200720c */ /* 0x000fee0003f85270 */
[----:B------:R-:W-:Y:S02]  /*d790*/  @P5 VIADD R11, R11, 0x1 ;  /* 0x000000010b0b5836 */ /* 0x000fe40000000000 */
[----:B------:R-:W-:Y:S03]  /*d7a0*/  @P6 VIADD R12, R12, 0x1 ;  /* 0x000000010c0c6836 */ /* 0x000fe60000000000 */
[----:B------:R-:W-:Y:S01]  /*d7b0*/  @!P2 IADD3 R11, -R11, RZ, RZ ;  /* 0x000000ff0b0ba210 */ /* 0x000fe20007ffe1ff */
[----:B------:R-:W-:Y:S03]  /*d7c0*/  @!P3 IMAD.MOV R12, RZ, RZ, -R12 ;  /* 0x000000ffff0cb224 */ /* 0x000fe600078e0a0c */
        /* <DEDUP_REMOVED lines=13> */
[----:B-1----:R-:W-:Y:S01]  /*d8a0*/  IMAD R2, R11, R7, R2 ;  /* 0x000000070b027224 */ /* 0x002fe200078e0202 */
        /* <DEDUP_REMOVED lines=8> */
.L_x_5420:
[----:B------:R4:W-:Y:S01]  /*d930*/  @P1 STS.128 [R180+0x2000], RZ ;  /* 0x002000ffb4001388 */ /* 0x0009e20000000c00 */
[----:B------:R-:W-:Y:S01]  /*d940*/  LEA R22, P3, R8, R190, 0x1 ;  /* 0x000000be08167211 */ /* 0x000fe200078608ff */
[----:B------:R-:W1:Y:S01]  /*d950*/  @!P1 LDC R7, c[0x0][0x24c] ;  /* 0x00009300ff079b82 */ /* 0x000e620000000800 */
[-C--:B------:R-:W-:Y:S01]  /*d960*/  @!P1 IADD3 R5, P2, R175, R8.reuse, RZ ;  /* 0x00000008af059210 */ /* 0x080fe20007f5e0ff */
[----:B------:R-:W-:Y:S01]  /*d970*/  @!P1 IMAD.WIDE.U32 R18, R0, 0x30, R8 ;  /* 0x0000003000129825 */ /* 0x000fe200078e0008 */
[--C-:B------:R-:W-:Y:S02]  /*d980*/  LEA.HI.X R23, R8, R189, R9.reuse, 0x1, P3 ;  /* 0x000000bd08177211 */ /* 0x100fe400018f0c09 */
[----:B------:R-:W-:Y:S01]  /*d990*/  @!P1 LEA R11, P3, R0, R8, 0x5 ;  /* 0x00000008000b9211 */ /* 0x000fe200078628ff */
[--C-:B------:R-:W-:Y:S01]  /*d9a0*/  @!P1 IMAD.X R2, R174, 0x1, R9.reuse, P2 ;  /* 0x00000001ae029824 */ /* 0x100fe200010e0609 */
[CC--:B------:R-:W-:Y:S01]  /*d9b0*/  @!P1 LEA R12, P2, R5.reuse, R190.reuse, 0x1 ;  /* 0x000000be050c9211 */ /* 0x0c0fe200078408ff */
[----:B------:R-:W-:Y:S01]  /*d9c0*/  @!PT LDS RZ, [RZ] ;  /* 0x00000000fffff984 */ /* 0x000fe20000000800 */
[----:B------:R-:W-:Y:S01]  /*d9d0*/  @!PT LDS RZ, [RZ] ;  /* 0x00000000fffff984 */ /* 0x000fe20000000800 */
[----:B------:R-:W-:Y:S01]  /*d9e0*/  @!PT LDS RZ, [RZ] ;  /* 0x00000000fffff984 */ /* 0x000fe20000000800 */
[----:B------:R-:W-:Y:S01]  /*d9f0*/  @!P1 LDGSTS.E.BYPASS.LTC128B.128 [R180+0x2000], desc[UR12][R22.64] ;  /* 0x0200000016b49fae */ /* 0x000fe2000b901d4c */
[----:B------:R-:W5:Y:S01]  /*da00*/  @!P1 LDC R4, c[0x0][0x24c] ;  /* 0x00009300ff049b82 */ /* 0x000f620000000800 */
[----:B--2---:R-:W-:Y:S01]  /*da10*/  @!P1 LEA.HI.X R10, R0, R9, R10, 0x5, P3 ;  /* 0x00000009000a9211 */ /* 0x004fe200018f2c0a */
[----:B------:R-:W-:Y:S01]  /*da20*/  @!P1 IMAD.MOV.U32 R16, RZ, RZ, R8 ;  /* 0x000000ffff109224 */ /* 0x000fe200078e0008 */
[----:B------:R4:W-:Y:S01]  /*da30*/  @P1 STS.128 [R180+0x2800], RZ ;  /* 0x002800ffb4001388 */ /* 0x0009e20000000c00 */
[-C--:B------:R-:W-:Y:S01]  /*da40*/  @!P1 LEA.HI.X R13, R5, R189.reuse, R2, 0x1, P2 ;  /* 0x000000bd050d9211 */ /* 0x080fe200010f0c02 */
[--C-:B------:R-:W-:Y:S01]  /*da50*/  @!P1 IMAD.MOV.U32 R17, RZ, RZ, R9.reuse ;  /* 0x000000ffff119224 */ /* 0x100fe200078e0009 */
[CC--:B------:R-:W-:Y:S01]  /*da60*/  @!P1 LEA R20, P2, R11.reuse, R190.reuse, 0x1 ;  /* 0x000000be0b149211 */ /* 0x0c0fe200078408ff */
[----:B------:R-:W-:Y:S01]  /*da70*/  @!P1 IMAD.MOV.U32 R14, RZ, RZ, R8 ;  /* 0x000000ffff0e9224 */ /* 0x000fe200078e0008 */
[----:B------:R-:W2:Y:S01]  /*da80*/  @!P1 LDC R5, c[0x0][0x24c] ;  /* 0x00009300ff059b82 */ /* 0x000ea20000000800 */
[----:B------:R-:W-:Y:S01]  /*da90*/  @!PT LDS RZ, [RZ] ;  /* 0x00000000fffff984 */ /* 0x000fe20000000800 */
[----:B------:R-:W-:Y:S01]  /*daa0*/  @!PT LDS RZ, [RZ] ;  /* 0x00000000fffff984 */ /* 0x000fe20000000800 */
[----:B------:R-:W-:Y:S01]  /*dab0*/  @!PT LDS RZ, [RZ] ;  /* 0x00000000fffff984 */ /* 0x000fe20000000800 */
[----:B------:R4:W-:Y:S01]  /*dac0*/  @!P1 LDGSTS.E.BYPASS.LTC128B.128 [R180+0x2800], desc[UR12][R12.64] ;  /* 0x028000000cb49fae */ /* 0x0009e2000b901d4c */
[----:B---3--:R-:W-:Y:S01]  /*dad0*/  @!P1 IMAD R6, R6, 0x30, RZ ;  /* 0x0000003006069824 */ /* 0x008fe200078e02ff */
[-C--:B------:R-:W-:Y:S01]  /*dae0*/  @!P1 LEA.HI.X R21, R11, R189.reuse, R10, 0x1, P2 ;  /* 0x000000bd0b159211 */ /* 0x080fe200010f0c0a */
[----:B------:R-:W-:Y:S01]  /*daf0*/  @!P1 IMAD.MOV.U32 R15, RZ, RZ, R9 ;  /* 0x000000ffff0f9224 */ /* 0x000fe200078e0009 */
        /* <DEDUP_REMOVED lines=8> */
[C---:B------:R-:W-:Y:S01]  /*db80*/  @!P1 LEA R10, P2, R0.reuse, R8, 0x6 ;  /* 0x00000008000a9211 */ /* 0x040fe200078430ff */
[----:B------:R-:W-:Y:S01]  /*db90*/  @!P1 IMAD.WIDE.U32 R16, R0, 0x50, R16 ;  /* 0x0000005000109825 */ /* 0x000fe200078e0010 */
[----:B------:R-:W-:Y:S01]  /*dba0*/  @!P1 LEA.HI.X R25, R18, R189, R6, 0x1, P3 ;  /* 0x000000bd12199211 */ /* 0x000fe200018f0c06 */
[----:B------:R1:W-:Y:S02]  /*dbb0*/  @P1 STS.128 [R180+0x3800], RZ ;  /* 0x003800ffb4001388 */ /* 0x0003e40000000c00 */
[----:B------:R-:W-:Y:S01]  /*dbc0*/  @!P1 IMAD.WIDE.U32 R14, R0, 0x60, R14 ;  /* 0x00000060000e9825 */ /* 0x000fe200078e000e */
[-C--:B------:R-:W-:Y:S01]  /*dbd0*/  @!P1 LEA R18, P4, R16, R190.reuse, 0x1 ;  /* 0x000000be10129211 */ /* 0x080fe200078808ff */
[----:B------:R-:W-:Y:S01]  /*dbe0*/  @!PT LDS RZ, [RZ] ;  /* 0x00000000fffff984 */ /* 0x000fe20000000800 */
[----:B------:R-:W-:Y:S01]  /*dbf0*/  @!PT LDS RZ, [RZ] ;  /* 0x00000000fffff984 */ /* 0x000fe20000000800 */
[----:B------:R-:W-:Y:S01]  /*dc00*/  @!PT LDS RZ, [RZ] ;  /* 0x00000000fffff984 */ /* 0x000fe20000000800 */
[----:B------:R1:W-:Y:S04]  /*dc10*/  @!P1 LDGSTS.E.BYPASS.LTC128B.128 [R180+0x3800], desc[UR12][R24.64] ;  /* 0x0380000018b49fae */ /* 0x0003e8000b901d4c */
[----:B------:R1:W-:Y:S01]  /*dc20*/  @P1 STS.128 [R180+0x4000], RZ ;  /* 0x004000ffb4001388 */ /* 0x0003e20000000c00 */
[----:B----4-:R-:W-:Y:S02]  /*dc30*/  @!P1 IMAD.MOV.U32 R12, RZ, RZ, R8 ;  /* 0x000000ffff0c9224 */ /* 0x010fe400078e0008 */
[----:B------:R-:W-:Y:S02]  /*dc40*/  @!P1 IMAD.MOV.U32 R13, RZ, RZ, R9 ;  /* 0x000000ffff0d9224 */ /* 0x000fe400078e0009 */
[----:B--2---:R-:W-:Y:S01]  /*dc50*/  @!P1 IMAD R5, R5, 0x50, RZ ;  /* 0x0000005005059824 */ /* 0x004fe200078e02ff */
[C---:B-1----:R-:W-:Y:S01]  /*dc60*/  @!P1 LEA.HI.X R7, R0.reuse, R9, R7, 0x6, P2 ;  /* 0x0000000900079211 */ /* 0x042fe200010f3407 */
[----:B------:R-:W-:Y:S01]  /*dc70*/  @!P1 IMAD.WIDE.U32 R12, R0, 0x70, R12 ;  /* 0x00000070000c9825 */ /* 0x000fe200078e000c */
[CC--:B------:R-:W-:Y:S03]  /*dc80*/  @!P1 LEA R8, P2, R10.reuse, R190.reuse, 0x1 ;  /* 0x000000be0a089211 */ /* 0x0c0fe600078408ff */
[----:B------:R-:W-:Y:S01]  /*dc90*/  @!P1 IMAD.IADD R5, R5, 0x1, R17 ;  /* 0x0000000105059824 */ /* 0x000fe200078e0211 */
[-C--:B------:R-:W-:Y:S01]  /*dca0*/  @!P1 LEA.HI.X R9, R10, R189.reuse, R7, 0x1, P2 ;  /* 0x000000bd0a099211 */ /* 0x080fe200010f0c07 */
[----:B-----5:R-:W-:Y:S01]  /*dcb0*/  @!P1 IMAD R7, R4, 0x60, RZ ;  /* 0x0000006004079824 */ /* 0x020fe200078e02ff */
[-C--:B------:R-:W-:Y:S01]  /*dcc0*/  @!P1 LEA R4, P3, R14, R190.reuse, 0x1 ;  /* 0x000000be0e049211 */ /* 0x080fe200078608ff */
[----:B---3--:R-:W-:Y:S01]  /*dcd0*/  @!P1 IMAD R11, R2, 0x70, RZ ;  /* 0x00000070020b9824 */ /* 0x008fe200078e02ff */
[-C--:B------:R-:W-:Y:S01]  /*dce0*/  @!P1 LEA.HI.X R19, R16, R189.reuse, R5, 0x1, P4 ;  /* 0x000000bd10139211 */ /* 0x080fe200020f0c05 */
[----:B------:R-:W-:Y:S01]  /*dcf0*/  @!PT LDS RZ, [RZ] ;  /* 0x00000000fffff984 */ /* 0x000fe20000000800 */
[----:B------:R-:W-:Y:S01]  /*dd00*/  @!PT LDS RZ, [RZ] ;  /* 0x00000000fffff984 */ /* 0x000fe20000000800 */
[----:B------:R-:W-:Y:S01]  /*dd10*/  @!PT LDS RZ, [RZ] ;  /* 0x00000000fffff984 */ /* 0x000fe20000000800 */
[----:B------:R2:W-:Y:S01]  /*dd20*/  @!P1 LDGSTS.E.BYPASS.LTC128B.128 [R180+0x4000], desc[UR12][R8.64] ;  /* 0x0400000008b49fae */ /* 0x0005e2000b901d4c */
[----:B------:R-:W-:Y:S01]  /*dd30*/  @!P1 LEA R6, P2, R12, R190, 0x1 ;  /* 0x000000be0c069211 */ /* 0x000fe200078408ff */
[----:B------:R-:W-:Y:S02]  /*dd40*/  @!P1 IMAD.IADD R7, R7, 0x1, R15 ;  /* 0x0000000107079824 */ /* 0x000fe400078e020f */
[----:B------:R2:W-:Y:S01]  /*dd50*/  @P1 STS.128 [R180+0x4800], RZ ;  /* 0x004800ffb4001388 */ /* 0x0005e20000000c00 */
[----:B------:R-:W-:Y:S02]  /*dd60*/  @!P1 IMAD.IADD R11, R11, 0x1, R13 ;  /* 0x000000010b0b9824 */ /* 0x000fe400078e020d */
[-C--:B------:R-:W-:Y:S01]  /*dd70*/  @!P1 LEA.HI.X R5, R14, R189.reuse, R7, 0x1, P3 ;  /* 0x000000bd0e059211 */ /* 0x080fe200018f0c07 */
[----:B------:R-:W-:Y:S01]  /*dd80*/  @!PT LDS RZ, [RZ] ;  /* 0x00000000fffff984 */ /* 0x000fe20000000800 */
[----:B------:R-:W-:Y:S01]  /*dd90*/  @!PT LDS RZ, [RZ] ;  /* 0x00000000fffff984 */ /* 0x000fe20000000800 */
[----:B------:R-:W-:Y:S01]  /*dda0*/  @!PT LDS RZ, [RZ] ;  /* 0x00000000fffff984 */ /* 0x000fe20000000800 */
[----:B------:R2:W-:Y:S01]  /*ddb0*/  @!P1 LDGSTS.E.BYPASS.LTC128B.128 [R180+0x4800], desc[UR12][R18.64] ;  /* 0x0480000012b49fae */ /* 0x0005e2000b901d4c */
[----:B------:R-:W-:Y:S01]  /*ddc0*/  IMAD.MOV.U32 R190, RZ, RZ, R22 ;  /* 0x000000ffffbe7224 */ /* 0x000fe200078e0016 */
[----:B------:R-:W-:Y:S01]  /*ddd0*/  @!P1 LEA.HI.X R7, R12, R189, R11, 0x1, P2 ;  /* 0x000000bd0c079211 */ /* 0x000fe200010f0c0b */
[----:B------:R-:W-:Y:S01]  /*dde0*/  IMAD.MOV.U32 R189, RZ, RZ, R23 ;  /* 0x000000ffffbd7224 */ /* 0x000fe200078e0017 */
        /* <DEDUP_REMOVED lines=11> */
.L_x_5419:
[----:B-1----:R-:W-:Y:S01]  /*dea0*/  FMNMX.FTZ R0, R251, R103, !PT ;  /* 0x00000067fb007209 */ /* 0x002fe20007810000 */
[----:B------:R-:W-:Y:S01]  /*deb0*/  LDSM.16.MT88.4 R12, [R166+0x6000] ;  /* 0x00600000a60c783b */ /* 0x000fe20000004200 */
[----:B--2---:R-:W-:Y:S02]  /*dec0*/  FMNMX.FTZ R9, R250, R101, !PT ;  /* 0x00000065fa097209 */ /* 0x004fe40007810000 */
        /* <DEDUP_REMOVED lines=76> */
[----:B------:R-:W-:Y:S01]  /*e390*/  FMUL.FTZ R39, R0, UR4 ;  /* 0x0000000400277c20 */ /* 0x000fe20008410000 */
[C---:B------:R-:W-:Y:S01]  /*e3a0*/  FSETP.NEU.FTZ.AND P1, PT, R2.reuse, -INF , PT ;  /* 0xff8000000200780b */ /* 0x040fe20003f3d000 */
[C---:B------:R-:W-:Y:S01]  /*e3b0*/  FMUL.FTZ R60, R2.reuse, UR4 ;  /* 0x00000004023c7c20 */ /* 0x040fe20008410000 */
[----:B------:R-:W-:Y:S01]  /*e3c0*/  FADD.FTZ R4, -R2, R103 ;  /* 0x0000006702047221 */ /* 0x000fe20000010100 */
[----:B------:R-:W-:Y:S03]  /*e3d0*/  MOV R103, R2 ;  /* 0x0000000200677202 */ /* 0x000fe60000000f00 */
[----:B------:R-:W-:Y:S01]  /*e3e0*/  FSEL R60, R60, RZ, P1 ;  /* 0x000000ff3c3c7208 */ /* 0x000fe20000800000 */
[----:B------:R-:W-:Y:S01]  /*e3f0*/  FMUL.FTZ R38, R4, UR4 ;  /* 0x0000000404267c20 */ /* 0x000fe20008410000 */
[C---:B------:R-:W-:Y:S01]  /*e400*/  FSETP.NEU.FTZ.AND P1, PT, R0.reuse, -INF , PT ;  /* 0xff8000000000780b */ /* 0x040fe20003f3d000 */
[----:B------:R-:W-:Y:S02]  /*e410*/  FADD.FTZ R4, -R0, R101 ;  /* 0x0000006500047221 */ /* 0x000fe40000010100 */
[--C-:B------:R-:W-:Y:S01]  /*e420*/  FFMA.FTZ R245, R245, UR4, -R60.reuse ;  /* 0x00000004f5f57c23 */ /* 0x100fe2000801083c */
[----:B------:R-:W-:Y:S01]  /*e430*/  FSEL R39, R39, RZ, P1 ;  /* 0x000000ff27277208 */ /* 0x000fe20000800000 */
[----:B------:R-:W1:Y:S01]  /*e440*/  MUFU.EX2 R38, R38 ;  /* 0x0000002600267308 */ /* 0x000e620000000800 */
[----:B------:R-:W-:Y:S01]  /*e450*/  FMUL.FTZ R37, R4, UR4 ;  /* 0x0000000404257c20 */ /* 0x000fe20008410000 */
        /* <DEDUP_REMOVED lines=18> */
[C---:B------:R-:W-:Y:S01]  /*e580*/  FMUL.FTZ R24, R38.reuse, R76 ;  /* 0x0000004c26187220 */ /* 0x040fe20000410000 */
[C---:B------:R-:W-:Y:S01]  /*e590*/  FMUL.FTZ R32, R38.reuse, R68 ;  /* 0x0000004426207220 */ /* 0x040fe20000410000 */
[----:B------:R-:W-:Y:S01]  /*e5a0*/  FMUL.FTZ R33, R38, R69 ;  /* 0x0000004526217220 */ /* 0x000fe20000410000 */
[--C-:B------:R-:W-:Y:S03]  /*e5b0*/  FFMA.FTZ R69, R240, UR4, -R39.reuse ;  /* 0x00000004f0457c23 */ /* 0x100fe60008010827 */
[----:B------:R-:W1:Y:S01]  /*e5c0*/  MUFU.EX2 R101, R101 ;  /* 0x0000006500657308 */ /* 0x000e620000000800 */
[--C-:B------:R-:W-:Y:S01]  /*e5d0*/  FFMA.FTZ R107, R251, UR4, -R60.reuse ;  /* 0x00000004fb6b7c23 */ /* 0x100fe2000801083c */
[--C-:B------:R-:W-:Y:S01]  /*e5e0*/  FFMA.FTZ R105, R249, UR4, -R60.reuse ;  /* 0x00000004f9697c23 */ /* 0x100fe2000801083c */
[--C-:B------:R-:W-:Y:S01]  /*e5f0*/  FFMA.FTZ R104, R151, UR4, -R60.reuse ;  /* 0x0000000497687c23 */ /* 0x100fe2000801083c */
[----:B------:R-:W-:Y:S01]  /*e600*/  FFMA.FTZ R63, R149, UR4, -R60 ;  /* 0x00000004953f7c23 */ /* 0x000fe2000801083c */
[C---:B--2---:R-:W-:Y:S01]  /*e610*/  FMUL.FTZ R10, R37.reuse, R94 ;  /* 0x0000005e250a7220 */ /* 0x044fe20000410000 */
[C---:B------:R-:W-:Y:S01]  /*e620*/  FMUL.FTZ R11, R37.reuse, R95 ;  /* 0x0000005f250b7220 */ /* 0x040fe20000410000 */
[C---:B------:R-:W-:Y:S03]  /*e630*/  FMUL.FTZ R18, R37.reuse, R86 ;  /* 0x0000005625127220 */ /* 0x040fe60000410000 */
[----:B------:R-:W-:Y:S01]  /*e640*/  MUFU.EX2 R107, R107 ;  /* 0x0000006b006b7308 */ /* 0x000fe20000000800 */
[C---:B------:R-:W-:Y:S01]  /*e650*/  FMUL.FTZ R34, R37.reuse, R70 ;  /* 0x0000004625227220 */ /* 0x040fe20000410000 */
[----:B------:R-:W-:Y:S01]  /*e660*/  FMUL.FTZ R35, R37, R71 ;  /* 0x0000004725237220 */ /* 0x000fe20000410000 */
[--C-:B------:R-:W-:Y:S01]  /*e670*/  FFMA.FTZ R118, R214, UR4, -R39.reuse ;  /* 0x00000004d6767c23 */ /* 0x100fe20008010827 */
[--C-:B------:R-:W-:Y:S01]  /*e680*/  FFMA.FTZ R119, R212, UR4, -R39.reuse ;  /* 0x00000004d4777c23 */ /* 0x100fe20008010827 */
[--C-:B------:R-:W-:Y:S01]  /*e690*/  FFMA.FTZ R122, R210, UR4, -R39.reuse ;  /* 0x00000004d27a7c23 */ /* 0x100fe20008010827 */
[--C-:B------:R-:W-:Y:S01]  /*e6a0*/  FFMA.FTZ R124, R204, UR4, -R39.reuse ;  /* 0x00000004cc7c7c23 */ /* 0x100fe20008010827 */
[--C-:B------:R-:W-:Y:S03]  /*e6b0*/  FFMA.FTZ R208, R208, UR4, -R39.reuse ;  /* 0x00000004d0d07c23 */ /* 0x100fe60008010827 */
[----:B------:R-:W2:Y:S01]  /*e6c0*/  MUFU.EX2 R105, R105 ;  /* 0x0000006900697308 */ /* 0x000ea20000000800 */
[----:B-1----:R-:W-:Y:S01]  /*e6d0*/  F2FP.F16.F32.PACK_AB R41, R101, R106 ;  /* 0x0000006a6529723e */ /* 0x002fe200000000ff */
[C---:B------:R-:W-:Y:S01]  /*e6e0*/  FFMA.FTZ R106, R37.reuse, R192, R106 ;  /* 0x000000c0256a7223 */ /* 0x040fe2000001006a */
[--C-:B------:R-:W-:Y:S01]  /*e6f0*/  FFMA.FTZ R202, R202, UR4, -R39.reuse ;  /* 0x00000004caca7c23 */ /* 0x100fe20008010827 */
[----:B------:R-:W-:Y:S01]  /*e700*/  FMUL.FTZ R4, R38, R96 ;  /* 0x0000006026047220 */ /* 0x000fe20000410000 */
[--C-:B------:R-:W-:Y:S01]  /*e710*/  FFMA.FTZ R96, R224, UR4, -R39.reuse ;  /* 0x00000004e0607c23 */ /* 0x100fe20008010827 */
[C---:B------:R-:W-:Y:S01]  /*e720*/  FMUL.FTZ R5, R38.reuse, R97 ;  /* 0x0000006126057220 */ /* 0x040fe20000410000 */
[C---:B------:R-:W-:Y:S03]  /*e730*/  FMUL.FTZ R6, R37.reuse, R98 ;  /* 0x0000006225067220 */ /* 0x040fe60000410000 */
[----:B------:R-:W-:Y:S01]  /*e740*/  MUFU.EX2 R104, R104 ;  /* 0x0000006800687308 */ /* 0x000fe20000000800 */
[C---:B------:R-:W-:Y:S01]  /*e750*/  FMUL.FTZ R7, R37.reuse, R99 ;  /* 0x0000006325077220 */ /* 0x040fe20000410000 */
[----:B------:R-:W-:Y:S01]  /*e760*/  FMUL.FTZ R8, R38, R92 ;  /* 0x0000005c26087220 */ /* 0x000fe20000410000 */
[--C-:B------:R-:W-:Y:S01]  /*e770*/  FFMA.FTZ R92, R248, UR4, -R39.reuse ;  /* 0x00000004f85c7c23 */ /* 0x100fe20008010827 */
[C---:B------:R-:W-:Y:S01]  /*e780*/  FMUL.FTZ R19, R37.reuse, R87 ;  /* 0x0000005725137220 */ /* 0x040fe20000410000 */
[--C-:B------:R-:W-:Y:S01]  /*e790*/  FFMA.FTZ R87, R246, UR4, -R39.reuse ;  /* 0x00000004f6577c23 */ /* 0x100fe20008010827 */
[----:B------:R-:W-:Y:S01]  /*e7a0*/  FMUL.FTZ R25, R38, R77 ;  /* 0x0000004d26197220 */ /* 0x000fe20000410000 */
[----:B------:R-:W-:Y:S03]  /*e7b0*/  FMUL.FTZ R26, R37, R78 ;  /* 0x0000004e251a7220 */ /* 0x000fe60000410000 */
[----:B------:R-:W1:Y:S01]  /*e7c0*/  MUFU.EX2 R63, R63 ;  /* 0x0000003f003f7308 */ /* 0x000e620000000800 */
[----:B--2---:R-:W-:Y:S01]  /*e7d0*/  F2FP.F16.F32.PACK_AB R40, R105, R107 ;  /* 0x0000006b6928723e */ /* 0x004fe200000000ff */
[----:B------:R-:W-:Y:S01]  /*e7e0*/  FMUL.FTZ R27, R37, R79 ;  /* 0x0000004f251b7220 */ /* 0x000fe20000410000 */
[----:B------:R-:W-:Y:S01]  /*e7f0*/  FFMA.FTZ R79, R234, UR4, -R39 ;  /* 0x00000004ea4f7c23 */ /* 0x000fe20008010827 */
        /* <DEDUP_REMOVED lines=19> */
[----:B------:R-:W-:Y:S03]  /*e930*/  ISETP.GT.AND P1, PT, R179, 0x1, PT ;  /* 0x00000001b300780c */ /* 0x000fe60003f24270 */
[----:B------:R-:W-:Y:S01]  /*e940*/  MUFU.EX2 R64, R64 ;  /* 0x0000004000407308 */ /* 0x000fe20000000800 */
[--C-:B------:R-:W-:Y:S01]  /*e950*/  FFMA.FTZ R199, R199, UR4, -R60.reuse ;  /* 0x00000004c7c77c23 */ /* 0x100fe2000801083c */
[--C-:B------:R-:W-:Y:S08]  /*e960*/  FFMA.FTZ R198, R198, UR4, -R60.reuse ;  /* 0x00000004c6c67c23 */ /* 0x100ff0000801083c */
[----:B------:R-:W-:Y:S01]  /*e970*/  MUFU.EX2 R61, R61 ;  /* 0x0000003d003d7308 */ /* 0x000fe20000000800 */
[----:B--2---:R-:W-:Y:S09]  /*e980*/  F2FP.F16.F32.PACK_AB R43, R62, R67 ;  /* 0x000000433e2b723e */ /* 0x004ff200000000ff */
[----:B------:R-:W-:Y:S01]  /*e990*/  MUFU.EX2 R65, R65 ;  /* 0x0000004100417308 */ /* 0x000fe20000000800 */
[C---:B------:R-:W-:Y:S06]  /*e9a0*/  HMMA.16816.F32 R4, R40.reuse, R12, R4 ;  /* 0x0000000c2804723c */ /* 0x040fec0000001804 */
[C---:B------:R-:W-:Y:S03]  /*e9b0*/  HMMA.16816.F32 R8, R40.reuse, R14, R8 ;  /* 0x0000000e2808723c */ /* 0x040fe60000001808 */
[----:B------:R-:W-:Y:S02]  /*e9c0*/  MUFU.EX2 R92, R92 ;  /* 0x0000005c005c7308 */ /* 0x000fe40000000800 */
[C---:B------:R-:W-:Y:S01]  /*e9d0*/  FMUL.FTZ R12, R38.reuse, R88 ;  /* 0x00000058260c7220 */ /* 0x040fe20000410000 */
[----:B------:R-:W-:Y:S01]  /*e9e0*/  FMUL.FTZ R13, R38, R89 ;  /* 0x00000059260d7220 */ /* 0x000fe20000410000 */
[C---:B------:R-:W-:Y:S01]  /*e9f0*/  FMUL.FTZ R14, R37.reuse, R90 ;  /* 0x0000005a250e7220 */ /* 0x040fe20000410000 */
[----:B------:R-:W-:Y:S05]  /*ea00*/  FMUL.FTZ R15, R37, R91 ;  /* 0x0000005b250f7220 */ /* 0x000fea0000410000 */
[----:B------:R-:W-:Y:S01]  /*ea10*/  MUFU.EX2 R66, R66 ;  /* 0x0000004200427308 */ /* 0x000fe20000000800 */
[--C-:B------:R-:W-:Y:S01]  /*ea20*/  FFMA.FTZ R90, R230, UR4, -R39.reuse ;  /* 0x00000004e65a7c23 */ /* 0x100fe20008010827 */
[--C-:B------:R-:W-:Y:S01]  /*ea30*/  FFMA.FTZ R91, R226, UR4, -R39.reuse ;  /* 0x00000004e25b7c23 */ /* 0x100fe20008010827 */
[--C-:B------:R-:W-:Y:S01]  /*ea40*/  FFMA.FTZ R89, R225, UR4, -R60.reuse ;  /* 0x00000004e1597c23 */ /* 0x100fe2000801083c */
[--C-:B------:R-:W-:Y:S01]  /*ea50*/  FFMA.FTZ R88, R223, UR4, -R60.reuse ;  /* 0x00000004df587c23 */ /* 0x100fe2000801083c */
[C---:B------:R-:W-:Y:S05]  /*ea60*/  HMMA.16816.F32 R12, R40.reuse, R20, R12 ;  /* 0x00000014280c723c */ /* 0x040fea000000180c */
[----:B------:R-:W1:Y:S01]  /*ea70*/  MUFU.EX2 R85, R245 ;  /* 0x000000f500557308 */ /* 0x000e620000000800 */
[C---:B------:R-:W-:Y:S09]  /*ea80*/  HMMA.16816.F32 R16, R40.reuse, R22, R16 ;  /* 0x000000162810723c */ /* 0x040ff20000001810 */
[----:B------:R-:W-:Y:S02]  /*ea90*/  MUFU.EX2 R87, R87 ;  /* 0x0000005700577308 */ /* 0x000fe40000000800 */
[C---:B------:R-:W-:Y:S01]  /*eaa0*/  FMUL.FTZ R20, R38.reuse, R80 ;  /* 0x0000005026147220 */ /* 0x040fe20000410000 */
[----:B------:R-:W-:Y:S01]  /*eab0*/  FMUL.FTZ R21, R38, R81 ;  /* 0x0000005126157220 */ /* 0x000fe20000410000 */
[C---:B------:R-:W-:Y:S01]  /*eac0*/  FMUL.FTZ R22, R37.reuse, R82 ;  /* 0x0000005225167220 */ /* 0x040fe20000410000 */
[----:B------:R-:W-:Y:S01]  /*ead0*/  FMUL.FTZ R23, R37, R83 ;  /* 0x0000005325177220 */ /* 0x000fe20000410000 */
[--C-:B------:R-:W-:Y:S04]  /*eae0*/  FFMA.FTZ R82, R232, UR4, -R39.reuse ;  /* 0x00000004e8527c23 */ /* 0x100fe80008010827 */
[----:B------:R-:W2:Y:S01]  /*eaf0*/  MUFU.EX2 R76, R244 ;  /* 0x000000f4004c7308 */ /* 0x000ea20000000800 */
[--C-:B------:R-:W-:Y:S01]  /*eb00*/  FFMA.FTZ R83, R228, UR4, -R39.reuse ;  /* 0x00000004e4537c23 */ /* 0x100fe20008010827 */
[--C-:B------:R-:W-:Y:S01]  /*eb10*/  FFMA.FTZ R81, R229, UR4, -R60.reuse ;  /* 0x00000004e5517c23 */ /* 0x100fe2000801083c */
[C---:B------:R-:W-:Y:S03]  /*eb20*/  HMMA.16816.F32 R20, R40.reuse, R28, R20 ;  /* 0x0000001c2814723c */ /* 0x040fe60000001814 */
[----:B------:R-:W-:Y:S04]  /*eb30*/  FFMA.FTZ R80, R227, UR4, -R60 ;  /* 0x00000004e3507c23 */ /* 0x000fe8000801083c */
[----:B------:R-:W-:Y:S01]  /*eb40*/  MUFU.EX2 R77, R77 ;  /* 0x0000004d004d7308 */ /* 0x000fe20000000800 */
[C---:B------:R-:W-:Y:S03]  /*eb50*/  HMMA.16816.F32 R24, R40.reuse, R30, R24 ;  /* 0x0000001e2818723c */ /* 0x040fe60000001818 */
[C---:B------:R-:W-:Y:S01]  /*eb60*/  FMUL.FTZ R28, R38.reuse, R72 ;  /* 0x00000048261c7220 */ /* 0x040fe20000410000 */
[----:B------:R-:W-:Y:S05]  /*eb70*/  FMUL.FTZ R29, R38, R73 ;  /* 0x00000049261d7220 */ /* 0x000fea0000410000 */
[----:B------:R-:W3:Y:S02]  /*eb80*/  MUFU.EX2 R72, R239 ;  /* 0x000000ef00487308 */ /* 0x000ee40000000800 */
[C---:B------:R-:W-:Y:S01]  /*eb90*/  FMUL.FTZ R30, R37.reuse, R74 ;  /* 0x0000004a251e7220 */ /* 0x040fe20000410000 */
[----:B------:R-:W-:Y:S01]  /*eba0*/  FMUL.FTZ R31, R37, R75 ;  /* 0x0000004b251f7220 */ /* 0x000fe20000410000 */
[--C-:B------:R-:W-:Y:S01]  /*ebb0*/  FFMA.FTZ R73, R238, UR4, -R39.reuse ;  /* 0x00000004ee497c23 */ /* 0x100fe20008010827 */
[----:B------:R-:W-:Y:S01]  /*ebc0*/  FFMA.FTZ R74, R236, UR4, -R39 ;  /* 0x00000004ec4a7c23 */ /* 0x000fe20008010827 */
[----:B------:R-:W-:Y:S04]  /*ebd0*/  FADD.FTZ R37, R105, R107 ;  /* 0x0000006b69257221 */ /* 0x000fe80000010000 */
[----:B------:R-:W-:Y:S01]  /*ebe0*/  MUFU.EX2 R68, R242 ;  /* 0x000000f200447308 */ /* 0x000fe20000000800 */
[----:B------:R-:W-:Y:S01]  /*ebf0*/  FADD.FTZ R38, R101, R106 ;  /* 0x0000006a65267221 */ /* 0x000fe20000010000 */
[----:B------:R-:W-:Y:S01]  /*ec00*/  FFMA.FTZ R107, R206, UR4, -R39 ;  /* 0x00000004ce6b7c23 */ /* 0x000fe20008010827 */
[C---:B------:R-:W-:Y:S03]  /*ec10*/  HMMA.16816.F32 R28, R40.reuse, R44, R28 ;  /* 0x0000002c281c723c */ /* 0x040fe6000000181c */
[----:B------:R-:W-:Y:S01]  /*ec20*/  FADD.FTZ R104, R104, R37 ;  /* 0x0000002568687221 */ /* 0x000fe20000010000 */
[----:B------:R-:W-:Y:S03]  /*ec30*/  FADD.FTZ R67, R67, R38 ;  /* 0x0000002643437221 */ /* 0x000fe60000010000 */
[----:B------:R-:W4:Y:S01]  /*ec40*/  MUFU.EX2 R69, R69 ;  /* 0x0000004500457308 */ /* 0x000f220000000800 */
[----:B------:R-:W-:Y:S01]  /*ec50*/  HMMA.16816.F32 R32, R40, R46, R32 ;  /* 0x0000002e2820723c */ /* 0x000fe20000001820 */
[----:B------:R-:W5:Y:S02]  /*ec60*/  LDSM.16.MT88.4 R44, [R162+0x6800] ;  /* 0x00680000a22c783b */ /* 0x000f640000004200 */
[----:B------:R-:W-:Y:S01]  /*ec70*/  FADD.FTZ R63, R63, R104 ;  /* 0x000000683f3f7221 */ /* 0x000fe20000010000 */
[----:B------:R-:W-:Y:S05]  /*ec80*/  FADD.FTZ R62, R62, R67 ;  /* 0x000000433e3e7221 */ /* 0x000fea0000010000 */
[----:B------:R-:W-:Y:S02]  /*ec90*/  MUFU.EX2 R70, R70 ;  /* 0x0000004600467308 */ /* 0x000fe40000000800 */
[----:B-1----:R-:W-:Y:S02]  /*eca0*/  F2FP.F16.F32.PACK_AB R42, R85, R66 ;  /* 0x00000042552a723e */ /* 0x002fe400000000ff */
[----:B--2---:R-:W-:Y:S01]  /*ecb0*/  F2FP.F16.F32.PACK_AB R43, R76, R87 ;  /* 0x000000574c2b723e */ /* 0x004fe200000000ff */
[----:B------:R-:W-:Y:S01]  /*ecc0*/  FFMA.FTZ R75, R233, UR4, -R60 ;  /* 0x00000004e94b7c23 */ /* 0x000fe2000801083c */
[----:B------:R-:W-:Y:S01]  /*ecd0*/  F2FP.F16.F32.PACK_AB R40, R61, R64 ;  /* 0x000000403d28723e */ /* 0x000fe200000000ff */
[----:B------:R-:W-:Y:S03]  /*ece0*/  FADD.FTZ R64, R64, R63 ;  /* 0x0000003f40407221 */ /* 0x000fe60000010000 */
[----:B------:R-:W1:Y:S01]  /*ecf0*/  MUFU.EX2 R71, R71 ;  /* 0x0000004700477308 */ /* 0x000e620000000800 */
[----:B------:R-:W-:Y:S01]  /*ed00*/  F2FP.F16.F32.PACK_AB R41, R92, R65 ;  /* 0x000000415c29723e */ /* 0x000fe200000000ff */
[----:B------:R-:W-:Y:S01]  /*ed10*/  FADD.FTZ R65, R65, R62 ;  /* 0x0000003e41417221 */ /* 0x000fe20000010000 */
[----:B------:R-:W-:Y:S01]  /*ed20*/  FADD.FTZ R37, R61, R64 ;  /* 0x000000403d257221 */ /* 0x000fe20000010000 */
[----:B------:R-:W-:Y:S01]  /*ed30*/  FFMA.FTZ R62, R200, UR4, -R39 ;  /* 0x00000004c83e7c23 */ /* 0x000fe20008010827 */
[----:B------:R-:W-:Y:S01]  /*ed40*/  FFMA.FTZ R105, R205, UR4, -R60 ;  /* 0x00000004cd697c23 */ /* 0x000fe2000801083c */
[----:B------:R-:W-:Y:S01]  /*ed50*/  FADD.FTZ R92, R92, R65 ;  /* 0x000000415c5c7221 */ /* 0x000fe20000010000 */
[----:B------:R-:W-:Y:S03]  /*ed60*/  FADD.FTZ R38, R66, R37 ;  /* 0x0000002542267221 */ /* 0x000fe60000010000 */
[----:B------:R-:W-:Y:S01]  /*ed70*/  MUFU.EX2 R73, R73 ;  /* 0x0000004900497308 */ /* 0x000fe20000000800 */
[C---:B------:R-:W-:Y:S03]  /*ed80*/  HMMA.16816.F32 R4, R40.reuse, R48, R4 ;  /* 0x000000302804723c */ /* 0x040fe60000001804 */
[----:B------:R-:W-:Y:S01]  /*ed90*/  FADD.FTZ R87, R87, R92 ;  /* 0x0000005c57577221 */ /* 0x000fe20000010000 */
[----:B------:R-:W-:Y:S01]  /*eda0*/  FADD.FTZ R38, R85, R38 ;  /* 0x0000002655267221 */ /* 0x000fe20000010000 */
[----:B------:R-:W-:Y:S01]  /*edb0*/  LDSM.16.MT88.4 R92, [R166+0x9800] ;  /* 0x00980000a65c783b */ /* 0x000fe20000004200 */
[C---:B------:R-:W-:Y:S03]  /*edc0*/  HMMA.16816.F32 R8, R40.reuse, R50, R8 ;  /* 0x000000322808723c */ /* 0x040fe60000001808 */
[----:B------:R-:W2:Y:S02]  /*edd0*/  MUFU.EX2 R74, R74 ;  /* 0x0000004a004a7308 */ /* 0x000ea40000000800 */
[----:B------:R-:W-:Y:S01]  /*ede0*/  FADD.FTZ R87, R76, R87 ;  /* 0x000000574c577221 */ /* 0x000fe20000010000 */
[C---:B------:R-:W-:Y:S01]  /*edf0*/  HMMA.16816.F32 R12, R40.reuse, R52, R12 ;  /* 0x00000034280c723c */ /* 0x040fe2000000180c */
[----:B------:R-:W2:Y:S06]  /*ee00*/  LDSM.16.MT88.4 R48, [R166+0x7000] ;  /* 0x00700000a630783b */ /* 0x000eac0000004200 */
[----:B------:R-:W-:Y:S01]  /*ee10*/  MUFU.EX2 R75, R75 ;  /* 0x0000004b004b7308 */ /* 0x000fe20000000800 */
[--C-:B------:R-:W-:Y:S01]  /*ee20*/  FFMA.FTZ R106, R203, UR4, -R60.reuse ;  /* 0x00000004cb6a7c23 */ /* 0x100fe2000801083c */
[C---:B------:R-:W-:Y:S01]  /*ee30*/  HMMA.16816.F32 R16, R40.reuse, R54, R16 ;  /* 0x000000362810723c */ /* 0x040fe20000001810 */
[----:B------:R-:W2:Y:S07]  /*ee40*/  LDSM.16.MT88.4 R52, [R164+0x7000] ;  /* 0x00700000a434783b */ /* 0x000eae0000004200 */
[----:B------:R-:W2:Y:S01]  /*ee50*/  MUFU.EX2 R78, R78 ;  /* 0x0000004e004e7308 */ /* 0x000ea20000000800 */
[C---:B------:R-:W-:Y:S03]  /*ee60*/  HMMA.16816.F32 R20, R40.reuse, R56, R20 ;  /* 0x000000382814723c */ /* 0x040fe60000001814 */
[----:B------:R-:W-:Y:S03]  /*ee70*/  FFMA.FTZ R60, R195, UR4, -R60 ;  /* 0x00000004c33c7c23 */ /* 0x000fe6000801083c */
[C---:B------:R-:W-:Y:S03]  /*ee80*/  HMMA.16816.F32 R24, R40.reuse, R58, R24 ;  /* 0x0000003a2818723c */ /* 0x040fe60000001818 */
[----:B------:R-:W-:Y:S01]  /*ee90*/  MUFU.EX2 R79, R79 ;  /* 0x0000004f004f7308 */ /* 0x000fe20000000800 */
[----:B------:R-:W2:Y:S02]  /*eea0*/  LDSM.16.MT88.4 R56, [R163+0x7000] ;  /* 0x00700000a338783b */ /* 0x000ea40000004200 */
[C---:B-----5:R-:W-:Y:S07]  /*eeb0*/  HMMA.16816.F32 R28, R40.reuse, R44, R28 ;  /* 0x0000002c281c723c */ /* 0x060fee000000181c */
[----:B------:R-:W5:Y:S01]  /*eec0*/  MUFU.EX2 R82, R82 ;  /* 0x0000005200527308 */ /* 0x000f620000000800 */
[----:B------:R-:W-:Y:S01]  /*eed0*/  HMMA.16816.F32 R32, R40, R46, R32 ;  /* 0x0000002e2820723c */ /* 0x000fe20000001820 */
[----:B------:R-:W5:Y:S08]  /*eee0*/  LDSM.16.MT88.4 R44, [R162+0x7000] ;  /* 0x00700000a22c783b */ /* 0x000f700000004200 */
[----:B------:R-:W-:Y:S02]  /*eef0*/  MUFU.EX2 R81, R81 ;  /* 0x0000005100517308 */ /* 0x000fe40000000800 */
[----:B---3--:R-:W-:Y:S01]  /*ef00*/  F2FP.F16.F32.PACK_AB R40, R72, R77 ;  /* 0x0000004d4828723e */ /* 0x008fe200000000ff */
[----:B------:R-:W-:Y:S01]  /*ef10*/  FADD.FTZ R77, R77, R38 ;  /* 0x000000264d4d7221 */ /* 0x000fe20000010000 */
[----:B----4-:R-:W-:Y:S01]  /*ef20*/  F2FP.F16.F32.PACK_AB R41, R69, R68 ;  /* 0x000000444529723e */ /* 0x010fe200000000ff */
[----:B------:R-:W-:Y:S01]  /*ef30*/  FADD.FTZ R68, R68, R87 ;  /* 0x0000005744447221 */ /* 0x000fe20000010000 */
[----:B-1----:R-:W-:Y:S04]  /*ef40*/  F2FP.F16.F32.PACK_AB R42, R71, R70 ;  /* 0x00000046472a723e */ /* 0x002fe800000000ff */
[----:B------:R-:W1:Y:S01]  /*ef50*/  MUFU.EX2 R80, R80 ;  /* 0x0000005000507308 */ /* 0x000e620000000800 */
[----:B--2---:R-:W-:Y:S01]  /*ef60*/  F2FP.F16.F32.PACK_AB R43, R74, R73 ;  /* 0x000000494a2b723e */ /* 0x004fe200000000ff */
[----:B------:R-:W-:Y:S01]  /*ef70*/  LDSM.16.MT88.4 R84, [R164+0x9800] ;  /* 0x00980000a454783b */ /* 0x000fe20000004200 */
[----:B------:R-:W-:Y:S01]  /*ef80*/  FADD.FTZ R77, R72, R77 ;  /* 0x0000004d484d7221 */ /* 0x000fe20000010000 */
[----:B------:R-:W-:Y:S03]  /*ef90*/  FADD.FTZ R68, R69, R68 ;  /* 0x0000004445447221 */ /* 0x000fe60000010000 */
[----:B------:R-:W-:Y:S01]  /*efa0*/  FADD.FTZ R70, R70, R77 ;  /* 0x0000004d46467221 */ /* 0x000fe20000010000 */
[C---:B------:R-:W-:Y:S02]  /*efb0*/  HMMA.16816.F32 R4, R40.reuse, R48, R4 ;  /* 0x000000302804723c */ /* 0x040fe40000001804 */
[----:B------:R-:W-:Y:S01]  /*efc0*/  MUFU.EX2 R83, R83 ;  /* 0x0000005300537308 */ /* 0x000fe20000000800 */
[----:B------:R-:W-:Y:S01]  /*efd0*/  FADD.FTZ R73, R73, R68 ;  /* 0x0000004449497221 */ /* 0x000fe20000010000 */
[----:B------:R-:W-:Y:S02]  /*efe0*/  FADD.FTZ R70, R71, R70 ;  /* 0x0000004647467221 */ /* 0x000fe40000010000 */
[C---:B------:R-:W-:Y:S01]  /*eff0*/  HMMA.16816.F32 R8, R40.reuse, R50, R8 ;  /* 0x000000322808723c */ /* 0x040fe20000001808 */
[----:B------:R-:W2:Y:S05]  /*f000*/  LDSM.16.MT88.4 R48, [R166+0x7800] ;  /* 0x00780000a630783b */ /* 0x000eaa0000004200 */
[----:B------:R-:W3:Y:S01]  /*f010*/  MUFU.EX2 R90, R90 ;  /* 0x0000005a005a7308 */ /* 0x000ee20000000800 */
[----:B------:R-:W-:Y:S01]  /*f020*/  FADD.FTZ R74, R74, R73 ;  /* 0x000000494a4a7221 */ /* 0x000fe20000010000 */
[C---:B------:R-:W-:Y:S08]  /*f030*/  HMMA.16816.F32 R12, R40.reuse, R52, R12 ;  /* 0x00000034280c723c */ /* 0x040ff0000000180c */
[----:B------:R-:W-:Y:S01]  /*f040*/  MUFU.EX2 R89, R89 ;  /* 0x0000005900597308 */ /* 0x000fe20000000800 */
[C---:B------:R-:W-:Y:S01]  /*f050*/  HMMA.16816.F32 R16, R40.reuse, R54, R16 ;  /* 0x000000362810723c */ /* 0x040fe20000001810 */
[----:B------:R-:W4:Y:S05]  /*f060*/  LDSM.16.MT88.4 R52, [R164+0x7800] ;  /* 0x00780000a434783b */ /* 0x000f2a0000004200 */
[C---:B------:R-:W-:Y:S03]  /*f070*/  HMMA.16816.F32 R20, R40.reuse, R56, R20 ;  /* 0x000000382814723c */ /* 0x040fe60000001814 */
[----:B------:R-:W4:Y:S03]  /*f080*/  MUFU.EX2 R88, R88 ;  /* 0x0000005800587308 */ /* 0x000f260000000800 */
[C---:B------:R-:W-:Y:S01]  /*f090*/  HMMA.16816.F32 R24, R40.reuse, R58, R24 ;  /* 0x0000003a2818723c */ /* 0x040fe20000001818 */
[----:B------:R-:W4:Y:S06]  /*f0a0*/  LDSM.16.MT88.4 R56, [R163+0x7800] ;  /* 0x00780000a338783b */ /* 0x000f2c0000004200 */
[----:B------:R-:W-:Y:S01]  /*f0b0*/  MUFU.EX2 R91, R91 ;  /* 0x0000005b005b7308 */ /* 0x000fe20000000800 */
[C---:B-----5:R-:W-:Y:S09]  /*f0c0*/  HMMA.16816.F32 R28, R40.reuse, R44, R28 ;  /* 0x0000002c281c723c */ /* 0x060ff2000000181c */
[----:B------:R-:W5:Y:S01]  /*f0d0*/  MUFU.EX2 R96, R96 ;  /* 0x0000006000607308 */ /* 0x000f620000000800 */
[----:B------:R-:W-:Y:S01]  /*f0e0*/  HMMA.16816.F32 R32, R40, R46, R32 ;  /* 0x0000002e2820723c */ /* 0x000fe20000001820 */
[----:B------:R-:W5:Y:S06]  /*f0f0*/  LDSM.16.MT88.4 R44, [R162+0x7800] ;  /* 0x00780000a22c783b */ /* 0x000f6c0000004200 */
[----:B------:R-:W-:Y:S02]  /*f100*/  F2FP.F16.F32.PACK_AB R40, R78, R75 ;  /* 0x0000004b4e28723e */ /* 0x000fe400000000ff */
[----:B------:R-:W-:Y:S02]  /*f110*/  MUFU.EX2 R108, R108 ;  /* 0x0000006c006c7308 */ /* 0x000fe40000000800 */
[----:B------:R-:W-:Y:S01]  /*f120*/  F2FP.F16.F32.PACK_AB R41, R82, R79 ;  /* 0x0000004f5229723e */ /* 0x000fe200000000ff */
[----:B------:R-:W-:Y:S01]  /*f130*/  FADD.FTZ R79, R79, R74 ;  /* 0x0000004a4f4f7221 */ /* 0x000fe20000010000 */
[----:B-1----:R-:W-:Y:S01]  /*f140*/  F2FP.F16.F32.PACK_AB R42, R80, R81 ;  /* 0x00000051502a723e */ /* 0x002fe200000000ff */
[----:B------:R-:W-:Y:S01]  /*f150*/  FADD.FTZ R75, R75, R70 ;  /* 0x000000464b4b7221 */ /* 0x000fe20000010000 */
[----:B---3--:R-:W-:Y:S01]  /*f160*/  F2FP.F16.F32.PACK_AB R43, R90, R83 ;  /* 0x000000535a2b723e */ /* 0x008fe200000000ff */
[----:B------:R-:W-:Y:S03]  /*f170*/  FADD.FTZ R82, R82, R79 ;  /* 0x0000004f52527221 */ /* 0x000fe60000010000 */
[----:B------:R-:W1:Y:S01]  /*f180*/  MUFU.EX2 R109, R109 ;  /* 0x0000006d006d7308 */ /* 0x000e620000000800 */
[----:B------:R-:W-:Y:S01]  /*f190*/  FADD.FTZ R78, R78, R75 ;  /* 0x0000004b4e4e7221 */ /* 0x000fe20000010000 */
[----:B------:R-:W-:Y:S01]  /*f1a0*/  FADD.FTZ R83, R83, R82 ;  /* 0x0000005253537221 */ /* 0x000fe20000010000 */
[C---:B--2---:R-:W-:Y:S03]  /*f1b0*/  HMMA.16816.F32 R4, R40.reuse, R48, R4 ;  /* 0x000000302804723c */ /* 0x044fe60000001804 */
[----:B------:R-:W-:Y:S04]  /*f1c0*/  FADD.FTZ R81, R81, R78 ;  /* 0x0000004e51517221 */ /* 0x000fe80000010000 */
[----:B------:R-:W-:Y:S01]  /*f1d0*/  MUFU.EX2 R110, R110 ;  /* 0x0000006e006e7308 */ /* 0x000fe20000000800 */
[----:B------:R-:W-:Y:S01]  /*f1e0*/  LDSM.16.MT88.4 R76, [R163+0x9800] ;  /* 0x00980000a34c783b */ /* 0x000fe20000004200 */
[C---:B------:R-:W-:Y:S03]  /*f1f0*/  HMMA.16816.F32 R8, R40.reuse, R50, R8 ;  /* 0x000000322808723c */ /* 0x040fe60000001808 */
[----:B------:R-:W-:Y:S03]  /*f200*/  FADD.FTZ R90, R90, R83 ;  /* 0x000000535a5a7221 */ /* 0x000fe60000010000 */
[C---:B----4-:R-:W-:Y:S01]  /*f210*/  HMMA.16816.F32 R12, R40.reuse, R52, R12 ;  /* 0x00000034280c723c */ /* 0x050fe2000000180c */
[----:B------:R-:W2:Y:S01]  /*f220*/  LDSM.16.MT88.4 R48, [R166+0x8000] ;  /* 0x00800000a630783b */ /* 0x000ea20000004200 */
[----:B------:R-:W3:Y:S03]  /*f230*/  MUFU.EX2 R111, R111 ;  /* 0x0000006f006f7308 */ /* 0x000ee60000000800 */
[----:B------:R-:W-:Y:S01]  /*f240*/  FADD.FTZ R80, R80, R81 ;  /* 0x0000005150507221 */ /* 0x000fe20000010000 */
[C---:B------:R-:W-:Y:S03]  /*f250*/  HMMA.16816.F32 R16, R40.reuse, R54, R16 ;  /* 0x000000362810723c */ /* 0x040fe60000001810 */
[----:B------:R-:W4:Y:S03]  /*f260*/  LDSM.16.MT88.4 R52, [R164+0x8000] ;  /* 0x00800000a434783b */ /* 0x000f260000004200 */
[----:B------:R-:W-:Y:S01]  /*f270*/  MUFU.EX2 R112, R112 ;  /* 0x0000007000707308 */ /* 0x000fe20000000800 */
[C---:B------:R-:W-:Y:S06]  /*f280*/  HMMA.16816.F32 R20, R40.reuse, R56, R20 ;  /* 0x000000382814723c */ /* 0x040fec0000001814 */
[C---:B------:R-:W-:Y:S01]  /*f290*/  HMMA.16816.F32 R24, R40.reuse, R58, R24 ;  /* 0x0000003a2818723c */ /* 0x040fe20000001818 */
[----:B------:R-:W4:Y:S02]  /*f2a0*/  LDSM.16.MT88.4 R56, [R163+0x8000] ;  /* 0x00800000a338783b */ /* 0x000f240000004200 */
[----:B------:R-:W4:Y:S03]  /*f2b0*/  MUFU.EX2 R113, R113 ;  /* 0x0000007100717308 */ /* 0x000f260000000800 */
[C---:B-----5:R-:W-:Y:S07]  /*f2c0*/  HMMA.16816.F32 R28, R40.reuse, R44, R28 ;  /* 0x0000002c281c723c */ /* 0x060fee000000181c */
[----:B------:R-:W-:Y:S01]  /*f2d0*/  MUFU.EX2 R114, R114 ;  /* 0x0000007200727308 */ /* 0x000fe20000000800 */
[----:B------:R-:W-:Y:S01]  /*f2e0*/  HMMA.16816.F32 R32, R40, R46, R32 ;  /* 0x0000002e2820723c */ /* 0x000fe20000001820 */
[----:B------:R-:W5:Y:S08]  /*f2f0*/  LDSM.16.MT88.4 R44, [R162+0x8000] ;  /* 0x00800000a22c783b */ /* 0x000f700000004200 */
[----:B------:R-:W5:Y:S02]  /*f300*/  MUFU.EX2 R115, R115 ;  /* 0x0000007300737308 */ /* 0x000f640000000800 */
[----:B------:R-:W-:Y:S01]  /*f310*/  F2FP.F16.F32.PACK_AB R40, R88, R89 ;  /* 0x000000595828723e */ /* 0x000fe200000000ff */
[----:B------:R-:W-:Y:S01]  /*f320*/  FADD.FTZ R89, R89, R80 ;  /* 0x0000005059597221 */ /* 0x000fe20000010000 */
[----:B------:R-:W-:Y:S03]  /*f330*/  F2FP.F16.F32.PACK_AB R41, R96, R91 ;  /* 0x0000005b6029723e */ /* 0x000fe600000000ff */
[----:B------:R-:W-:Y:S01]  /*f340*/  FADD.FTZ R89, R88, R89 ;  /* 0x0000005958597221 */ /* 0x000fe20000010000 */
[----:B-1----:R-:W-:Y:S02]  /*f350*/  F2FP.F16.F32.PACK_AB R42, R109, R108 ;  /* 0x0000006c6d2a723e */ /* 0x002fe400000000ff */
[----:B------:R-:W-:Y:S01]  /*f360*/  MUFU.EX2 R116, R116 ;  /* 0x0000007400747308 */ /* 0x000fe20000000800 */
[----:B---3--:R-:W-:Y:S01]  /*f370*/  F2FP.F16.F32.PACK_AB R43, R111, R110 ;  /* 0x0000006e6f2b723e */ /* 0x008fe200000000ff */
[----:B------:R-:W-:Y:S04]  /*f380*/  FADD.FTZ R108, R108, R89 ;  /* 0x000000596c6c7221 */ /* 0x000fe80000010000 */
[----:B------:R-:W-:Y:S02]  /*f390*/  FADD.FTZ R109, R109, R108 ;  /* 0x0000006c6d6d7221 */ /* 0x000fe40000010000 */
[C---:B--2---:R-:W-:Y:S02]  /*f3a0*/  HMMA.16816.F32 R4, R40.reuse, R48, R4 ;  /* 0x000000302804723c */ /* 0x044fe40000001804 */
[----:B------:R-:W1:Y:S04]  /*f3b0*/  MUFU.EX2 R117, R117 ;  /* 0x0000007500757308 */ /* 0x000e680000000800 */
[C---:B------:R-:W-:Y:S01]  /*f3c0*/  HMMA.16816.F32 R8, R40.reuse, R50, R8 ;  /* 0x000000322808723c */ /* 0x040fe20000001808 */
[----:B------:R-:W2:Y:S05]  /*f3d0*/  LDSM.16.MT88.4 R48, [R166+0x8800] ;  /* 0x00880000a630783b */ /* 0x000eaa0000004200 */
[----:B------:R-:W-:Y:S01]  /*f3e0*/  MUFU.EX2 R118, R118 ;  /* 0x0000007600767308 */ /* 0x000fe20000000800 */
[C---:B----4-:R-:W-:Y:S09]  /*f3f0*/  HMMA.16816.F32 R12, R40.reuse, R52, R12 ;  /* 0x00000034280c723c */ /* 0x050ff2000000180c */
[----:B------:R-:W3:Y:S01]  /*f400*/  MUFU.EX2 R119, R119 ;  /* 0x0000007700777308 */ /* 0x000ee20000000800 */
[C---:B------:R-:W-:Y:S01]  /*f410*/  HMMA.16816.F32 R16, R40.reuse, R54, R16 ;  /* 0x000000362810723c */ /* 0x040fe20000001810 */
[----:B------:R-:W4:Y:S05]  /*f420*/  LDSM.16.MT88.4 R52, [R164+0x8800] ;  /* 0x00880000a434783b */ /* 0x000f2a0000004200 */
[C---:B------:R-:W-:Y:S03]  /*f430*/  HMMA.16816.F32 R20, R40.reuse, R56, R20 ;  /* 0x000000382814723c */ /* 0x040fe60000001814 */
[----:B------:R-:W-:Y:S03]  /*f440*/  MUFU.EX2 R120, R120 ;  /* 0x0000007800787308 */ /* 0x000fe60000000800 */
[C---:B------:R-:W-:Y:S01]  /*f450*/  HMMA.16816.F32 R24, R40.reuse, R58, R24 ;  /* 0x0000003a2818723c */ /* 0x040fe20000001818 */
[----:B------:R-:W4:Y:S06]  /*f460*/  LDSM.16.MT88.4 R56, [R163+0x8800] ;  /* 0x00880000a338783b */ /* 0x000f2c0000004200 */
[----:B------:R-:W4:Y:S01]  /*f470*/  MUFU.EX2 R121, R121 ;  /* 0x0000007900797308 */ /* 0x000f220000000800 */
[C---:B-----5:R-:W-:Y:S09]  /*f480*/  HMMA.16816.F32 R28, R40.reuse, R44, R28 ;  /* 0x0000002c281c723c */ /* 0x060ff2000000181c */
[----:B------:R-:W-:Y:S01]  /*f490*/  MUFU.EX2 R122, R122 ;  /* 0x0000007a007a7308 */ /* 0x000fe20000000800 */
[----:B------:R-:W-:Y:S01]  /*f4a0*/  HMMA.16816.F32 R32, R40, R46, R32 ;  /* 0x0000002e2820723c */ /* 0x000fe20000001820 */
[----:B------:R-:W5:Y:S06]  /*f4b0*/  LDSM.16.MT88.4 R44, [R162+0x8800] ;  /* 0x00880000a22c783b */ /* 0x000f6c0000004200 */
[----:B------:R-:W-:Y:S02]  /*f4c0*/  F2FP.F16.F32.PACK_AB R40, R113, R112 ;  /* 0x000000707128723e */ /* 0x000fe400000000ff */
[----:B------:R-:W5:Y:S02]  /*f4d0*/  MUFU.EX2 R101, R208 ;  /* 0x000000d000657308 */ /* 0x000f640000000800 */
[----:B------:R-:W-:Y:S01]  /*f4e0*/  F2FP.F16.F32.PACK_AB R41, R115, R114 ;  /* 0x000000727329723e */ /* 0x000fe200000000ff */
[----:B------:R-:W-:Y:S01]  /*f4f0*/  FADD.FTZ R112, R112, R109 ;  /* 0x0000006d70707221 */ /* 0x000fe20000010000 */
[----:B-1----:R-:W-:Y:S02]  /*f500*/  F2FP.F16.F32.PACK_AB R42, R117, R116 ;  /* 0x00000074752a723e */ /* 0x002fe400000000ff */
[----:B---3--:R-:W-:Y:S04]  /*f510*/  F2FP.F16.F32.PACK_AB R43, R119, R118 ;  /* 0x00000076772b723e */ /* 0x008fe800000000ff */
[----:B------:R-:W-:Y:S01]  /*f520*/  MUFU.EX2 R105, R105 ;  /* 0x0000006900697308 */ /* 0x000fe20000000800 */
[----:B------:R-:W-:Y:S04]  /*f530*/  FADD.FTZ R113, R113, R112 ;  /* 0x0000007071717221 */ /* 0x000fe80000010000 */
[----:B------:R-:W-:Y:S01]  /*f540*/  FADD.FTZ R116, R116, R113 ;  /* 0x0000007174747221 */ /* 0x000fe20000010000 */
[C---:B--2---:R-:W-:Y:S04]  /*f550*/  HMMA.16816.F32 R4, R40.reuse, R48, R4 ;  /* 0x000000302804723c */ /* 0x044fe80000001804 */
[----:B------:R-:W1:Y:S01]  /*f560*/  MUFU.EX2 R106, R106 ;  /* 0x0000006a006a7308 */ /* 0x000e620000000800 */
[----:B------:R-:W-:Y:S01]  /*f570*/  FADD.FTZ R117, R117, R116 ;  /* 0x0000007475757221 */ /* 0x000fe20000010000 */
[C---:B------:R-:W-:Y:S01]  /*f580*/  HMMA.16816.F32 R8, R40.reuse, R50, R8 ;  /* 0x000000322808723c */ /* 0x040fe20000001808 */
[----:B------:R-:W2:Y:S07]  /*f590*/  LDSM.16.MT88.4 R48, [R166+0x9000] ;  /* 0x00900000a630783b */ /* 0x000eae0000004200 */
[----:B------:R-:W-:Y:S01]  /*f5a0*/  MUFU.EX2 R107, R107 ;  /* 0x0000006b006b7308 */ /* 0x000fe20000000800 */
[C---:B----4-:R-:W-:Y:S06]  /*f5b0*/  HMMA.16816.F32 R12, R40.reuse, R52, R12 ;  /* 0x00000034280c723c */ /* 0x050fec000000180c */
[C---:B------:R-:W-:Y:S01]  /*f5c0*/  HMMA.16816.F32 R16, R40.reuse, R54, R16 ;  /* 0x000000362810723c */ /* 0x040fe20000001810 */
[----:B------:R-:W3:Y:S02]  /*f5d0*/  LDSM.16.MT88.4 R52, [R164+0x9000] ;  /* 0x00900000a434783b */ /* 0x000ee40000004200 */
[----:B------:R-:W4:Y:S03]  /*f5e0*/  MUFU.EX2 R124, R124 ;  /* 0x0000007c007c7308 */ /* 0x000f260000000800 */
[C---:B------:R-:W-:Y:S07]  /*f5f0*/  HMMA.16816.F32 R20, R40.reuse, R56, R20 ;  /* 0x000000382814723c */ /* 0x040fee0000001814 */
[----:B------:R-:W-:Y:S01]  /*f600*/  MUFU.EX2 R123, R123 ;  /* 0x0000007b007b7308 */ /* 0x000fe20000000800 */
[C---:B------:R-:W-:Y:S01]  /*f610*/  HMMA.16816.F32 R24, R40.reuse, R58, R24 ;  /* 0x0000003a2818723c */ /* 0x040fe20000001818 */
[----:B------:R-:W3:Y:S05]  /*f620*/  LDSM.16.MT88.4 R56, [R163+0x9000] ;  /* 0x00900000a338783b */ /* 0x000eea0000004200 */
[C---:B-----5:R-:W-:Y:S03]  /*f630*/  HMMA.16816.F32 R28, R40.reuse, R44, R28 ;  /* 0x0000002c281c723c */ /* 0x060fe6000000181c */
[----:B------:R-:W5:Y:S03]  /*f640*/  MUFU.EX2 R104, R199 ;  /* 0x000000c700687308 */ /* 0x000f660000000800 */
[----:B------:R-:W-:Y:S01]  /*f650*/  HMMA.16816.F32 R32, R40, R46, R32 ;  /* 0x0000002e2820723c */ /* 0x000fe20000001820 */
[----:B------:R-:W3:Y:S06]  /*f660*/  LDSM.16.MT88.4 R44, [R162+0x9000] ;  /* 0x00900000a22c783b */ /* 0x000eec0000004200 */
[----:B------:R-:W-:Y:S01]  /*f670*/  MUFU.EX2 R61, R202 ;  /* 0x000000ca003d7308 */ /* 0x000fe20000000800 */
[----:B------:R-:W-:Y:S03]  /*f680*/  F2FP.F16.F32.PACK_AB R40, R121, R120 ;  /* 0x000000787928723e */ /* 0x000fe600000000ff */
[----:B------:R-:W-:Y:S06]  /*f690*/  F2FP.F16.F32.PACK_AB R41, R101, R122 ;  /* 0x0000007a6529723e */ /* 0x000fec00000000ff */
[----:B------:R-:W3:Y:S01]  /*f6a0*/  MUFU.EX2 R62, R62 ;  /* 0x0000003e003e7308 */ /* 0x000ee20000000800 */
[----:B-1----:R-:W-:Y:S02]  /*f6b0*/  F2FP.F16.F32.PACK_AB R42, R106, R105 ;  /* 0x000000696a2a723e */ /* 0x002fe400000000ff */
[----:B----4-:R-:W-:Y:S02]  /*f6c0*/  F2FP.F16.F32.PACK_AB R43, R124, R107 ;  /* 0x0000006b7c2b723e */ /* 0x010fe400000000ff */
[----:B-----5:R-:W-:Y:S05]  /*f6d0*/  F2FP.F16.F32.PACK_AB R68, R104, R123 ;  /* 0x0000007b6844723e */ /* 0x020fea00000000ff */
[----:B------:R-:W-:Y:S01]  /*f6e0*/  MUFU.EX2 R191, R60 ;  /* 0x0000003c00bf7308 */ /* 0x000fe20000000800 */
[C---:B--2---:R-:W-:Y:S06]  /*f6f0*/  HMMA.16816.F32 R4, R40.reuse, R48, R4 ;  /* 0x000000302804723c */ /* 0x044fec0000001804 */
[C---:B------:R-:W-:Y:S03]  /*f700*/  HMMA.16816.F32 R8, R40.reuse, R50, R8 ;  /* 0x000000322808723c */ /* 0x040fe60000001808 */
[----:B------:R-:W1:Y:S02]  /*f710*/  MUFU.EX2 R48, R198 ;  /* 0x000000c600307308 */ /* 0x000e640000000800 */
[--C-:B------:R-:W-:Y:S01]  /*f720*/  FFMA.FTZ R49, R36, UR4, -R39.reuse ;  /* 0x0000000424317c23 */ /* 0x100fe20008010827 */
[C---:B---3--:R-:W-:Y:S05]  /*f730*/  HMMA.16816.F32 R12, R40.reuse, R52, R12 ;  /* 0x00000034280c723c */ /* 0x048fea000000180c */
[----:B------:R-:W-:Y:S01]  /*f740*/  FFMA.FTZ R39, R3, UR4, -R39 ;  /* 0x0000000403277c23 */ /* 0x000fe20008010827 */
[C---:B------:R-:W-:Y:S01]  /*f750*/  HMMA.16816.F32 R16, R40.reuse, R54, R16 ;  /* 0x000000362810723c */ /* 0x040fe20000001810 */
[----:B------:R-:W-:Y:S04]  /*f760*/  MUFU.EX2 R49, R49 ;  /* 0x0000003100317308 */ /* 0x000fe80000000800 */
[----:B------:R-:W-:Y:S01]  /*f770*/  FADD.FTZ R3, R91, R90 ;  /* 0x0000005a5b037221 */ /* 0x000fe20000010000 */
[C---:B------:R-:W-:Y:S05]  /*f780*/  HMMA.16816.F32 R20, R40.reuse, R56, R20 ;  /* 0x000000382814723c */ /* 0x040fea0000001814 */
[----:B------:R2:W3:Y:S01]  /*f790*/  MUFU.EX2 R192, R39 ;  /* 0x0000002700c07308 */ /* 0x0004e20000000800 */
[----:B------:R-:W-:Y:S01]  /*f7a0*/  F2FP.F16.F32.PACK_AB R69, R62, R61 ;  /* 0x0000003d3e45723e */ /* 0x000fe200000000ff */
[C---:B------:R-:W-:Y:S04]  /*f7b0*/  HMMA.16816.F32 R24, R40.reuse, R58, R24 ;  /* 0x0000003a2818723c */ /* 0x040fe80000001818 */
[----:B-1----:R-:W-:Y:S02]  /*f7c0*/  F2FP.F16.F32.PACK_AB R70, R191, R48 ;  /* 0x00000030bf46723e */ /* 0x002fe400000000ff */
[C---:B------:R-:W-:Y:S05]  /*f7d0*/  HMMA.16816.F32 R28, R40.reuse, R44, R28 ;  /* 0x0000002c281c723c */ /* 0x040fea000000181c */
[----:B------:R-:W-:Y:S01]  /*f7e0*/  FADD.FTZ R3, R96, R3 ;  /* 0x0000000360037221 */ /* 0x000fe20000010000 */
[----:B------:R-:W-:Y:S01]  /*f7f0*/  HMMA.16816.F32 R32, R40, R46, R32 ;  /* 0x0000002e2820723c */ /* 0x000fe20000001820 */
[----:B--2---:R-:W1:Y:S04]  /*f800*/  LDSM.16.MT88.4 R36, [R162+0x9800] ;  /* 0x00980000a224783b */ /* 0x004e680000004200 */
[----:B---3--:R-:W-:Y:S01]  /*f810*/  F2FP.F16.F32.PACK_AB R71, R192, R49 ;  /* 0x00000031c047723e */ /* 0x008fe200000000ff */
[----:B------:R-:W-:Y:S01]  /*f820*/  FADD.FTZ R110, R110, R3 ;  /* 0x000000036e6e7221 */ /* 0x000fe20000010000 */
[----:B------:R-:W-:Y:S04]  /*f830*/  IADD3 R3, R179, -0x1, RZ ;  /* 0xffffffffb3037810 */ /* 0x000fe80007ffe0ff */
        /* <DEDUP_REMOVED lines=19> */
[----:B------:R-:W-:Y:S01]  /*f970*/  FADD.FTZ R106, R106, R105 ;  /* 0x000000696a6a7221 */ /* 0x000fe20000010000 */
[----:B------:R-:W-:Y:S04]  /*f980*/  MOV R179, R3 ;  /* 0x0000000300b37202 */ /* 0x000fe80000000f00 */
        /* <DEDUP_REMOVED lines=11> */
.L_x_5417:
        /* <DEDUP_REMOVED lines=138> */
.L_x_5422:
        /* <DEDUP_REMOVED lines=10> */
.L_x_5423:
[----:B------:R-:W1:Y:S01]  /*10380*/  S2R R5, SR_CTAID.Y ;  /* 0x0000000000057919 */ /* 0x000e620000002600 */
[----:B------:R-:W1:Y:S08]  /*10390*/  S2UR UR6, SR_CTAID.Z ;  /* 0x00000000000679c3 */ /* 0x000e700000002700 */
[----:B------:R-:W1:Y:S08]  /*103a0*/  LDC R2, c[0x0][0x270] ;  /* 0x00009c00ff027b82 */ /* 0x000e700000000800 */
[----:B------:R-:W2:Y:S01]  /*103b0*/  LDC R0, c[0x0][0x2c4] ;  /* 0x0000b100ff007b82 */ /* 0x000ea20000000800 */
[----:B-1----:R-:W-:-:S04]  /*103c0*/  IMAD R5, R5, R2, UR6 ;  /* 0x0000000605057e24 */ /* 0x002fc8000f8e0202 */
[----:B--2---:R-:W-:-:S07]  /*103d0*/  IMAD R0, R5, R0, RZ ;  /* 0x0000000005007224 */ /* 0x004fce00078e02ff */
.L_x_5424:
        /* <DEDUP_REMOVED lines=24> */
.L_x_5426:
[----:B------:R-:W-:Y:S05]  /*10560*/  BSYNC B0 ;  /* 0x0000000000007941 */ /* 0x000fea0003800000 */
.L_x_5425:
        /* <DEDUP_REMOVED lines=46> */
.L_x_5428:
[----:B------:R-:W-:Y:S05]  /*10850*/  BSYNC B0 ;  /* 0x0000000000007941 */ /* 0x000fea0003800000 */
.L_x_5427:
        /* <DEDUP_REMOVED lines=15> */
.L_x_5430:
[----:B------:R-:W-:Y:S05]  /*10950*/  BSYNC B0 ;  /* 0x0000000000007941 */ /* 0x000fea0003800000 */
.L_x_5429:
        /* <DEDUP_REMOVED lines=15> */
.L_x_5432:
[----:B------:R-:W-:Y:S05]  /*10a50*/  BSYNC B0 ;  /* 0x0000000000007941 */ /* 0x000fea0003800000 */
.L_x_5431:
        /* <DEDUP_REMOVED lines=13> */
.L_x_5433:
        /* <DEDUP_REMOVED lines=13> */
.L_x_7925:


//--------------------- .text._ZN5flash24flash_fwd_splitkv_kernelI23Flash_fwd_kernel_traitsILi64ELi64ELi128ELi4ELb0ELb0EN7cutlass6half_tE19Flash_kernel_traitsILi64ELi64ELi128ELi4ES3_EELb1ELb0ELb0ELb0ELb0ELb0ELb0ELb1EEEvNS_16Flash_fwd_paramsE --------------------------
	.section	.text._ZN5flash24flash_fwd_splitkv_kernelI23Flash_fwd_kernel_traitsILi64ELi64ELi128ELi4ELb0ELb0EN7cutlass6half_tE19Flash_kernel_traitsILi64ELi64ELi128ELi4ES3_EELb1ELb0ELb0ELb0ELb0ELb0ELb0ELb1EEEvNS_16Flash_fwd_paramsE,"ax",@progbits
	.align	128
        .global         _ZN5flash24flash_fwd_splitkv_kernelI23Flash_fwd_kernel_traitsILi64ELi64ELi128ELi4ELb0ELb0EN7cutlass6half_tE19Flash_kernel_traitsILi64ELi64ELi128ELi4ES3_EELb1ELb0ELb0ELb0ELb0ELb0ELb0ELb1EEEvNS_16Flash_fwd_paramsE
        .type           _ZN5flash24flash_fwd_splitkv_kernelI23Flash_fwd_kernel_traitsILi64ELi64ELi128ELi4ELb0ELb0EN7cutlass6half_tE19Flash_kernel_traitsILi64ELi64ELi128ELi4ES3_EELb1ELb0ELb0ELb0ELb0ELb0ELb0ELb1EEEvNS_16Flash_fwd_paramsE,@function
        .size           _ZN5flash24flash_fwd_splitkv_kernelI23Flash_fwd_kernel_traitsILi64ELi64ELi128ELi4ELb0ELb0EN7cutlass6half_tE19Flash_kernel_traitsILi64ELi64ELi128ELi4ES3_EELb1ELb0ELb0ELb0ELb0ELb0ELb0ELb1EEEvNS_16Flash_fwd_paramsE,(.L_x_7926 - _ZN5flash24flash_fwd_splitkv_kernelI23Flash_fwd_kernel_traitsILi64ELi64ELi128ELi4ELb0ELb0EN7cutlass6half_tE19Flash_kernel_traitsILi64ELi64ELi128ELi4ES3_EELb1ELb0ELb0ELb0ELb0ELb0ELb0ELb1EEEvNS_16Flash_fwd_paramsE)
        .other          _ZN5flash24flash_fwd_splitkv_kernelI23Flash_fwd_kernel_traitsILi64ELi64ELi128ELi4ELb0ELb0EN7cutlass6half_tE19Flash_kernel_traitsILi64ELi64ELi128ELi4ES3_EELb1ELb0ELb0ELb0ELb0ELb0ELb0ELb1EEEvNS_16Flash_fwd_paramsE,@"STO_CUDA_ENTRY STV_DEFAULT"
_ZN5flash24flash_fwd_splitkv_kernelI23Flash_fwd_kernel_traitsILi64ELi64ELi128ELi4ELb0ELb0EN7cutlass6half_tE19Flash_kernel_traitsILi64ELi64ELi128ELi4ES3_EELb1ELb0ELb0ELb0ELb0ELb0ELb0ELb1EEEvNS_16Flash_fwd_paramsE:
.text._ZN5flash24flash_fwd_splitkv_kernelI23Flash_fwd_kernel_traitsILi64ELi64ELi128ELi4ELb0ELb0EN7cutlass6half_tE19Flash_kernel_traitsILi64ELi64ELi128ELi4ES3_EELb1ELb0ELb0ELb0ELb0ELb0ELb0ELb1EEEvNS_16Flash_fwd_paramsE:
[----:B------:R-:W-:Y:S08]  /*0000*/  LDC R1, c[0x0][0x28] ;  /* 0x00000a00ff017b82 */ /* 0x000ff00000000800 */
[----:B------:R-:W1:Y:S01]  /*0010*/  LDC.64 R2, c[0x0][0x2f0] ;  /* 0x0000bc00ff027b82 */ /* 0x000e620000000a00 */
[----:B------:R-:W2:Y:S01]  /*0020*/  S2R R27, SR_CTAID.Y ;  /* 0x00000000001b7919 */ /* 0x000ea20000002600 */
[----:B------:R-:W-:Y:S01]  /*0030*/  IMAD.MOV.U32 R180, RZ, RZ, -0x1 ;  /* 0xffffffffffb47424 */ /* 0x000fe200078e00ff */
[----:B------:R-:W-:Y:S01]  /*0040*/  ULDC.64 UR6, c[0x0][0x208] ;  /* 0x0000820000067ab9 */ /* 0x000fe20000000a00 */
[----:B------:R-:W-:-:S04]  /*0050*/  ULDC.64 UR4, c[0x0][0x300] ;  /* 0x0000c00000047ab9 */ /* 0x000fc80000000a00 */
[----:B------:R-:W2:Y:S08]  /*0060*/  LDC.64 R4, c[0x0][0x2f0] ;  /* 0x0000bc00ff047b82 */ /* 0x000eb00000000a00 */
[----:B------:R-:W3:Y:S01]  /*0070*/  LDC.U8 R0, c[0x0][0x3c2] ;  /* 0x0000f080ff007b82 */ /* 0x000ee20000000000 */
[----:B-1----:R-:W-:-:S07]  /*0080*/  ISETP.NE.U32.AND P0, PT, R2, RZ, PT ;  /* 0x000000ff0200720c */ /* 0x002fce0003f05070 */
[----:B------:R-:W1:Y:S01]  /*0090*/  LDC.64 R24, c[0x0][0x300] ;  /* 0x0000c000ff187b82 */ /* 0x000e620000000a00 */
[----:B------:R-:W-:-:S07]  /*00a0*/  ISETP.NE.AND.EX P0, PT, R3, RZ, PT, P0 ;  /* 0x000000ff0300720c */ /* 0x000fce0003f05300 */
[----:B------:R-:W4:Y:S01]  /*00b0*/  LDC.64 R2, c[0x0][0x2f8] ;  /* 0x0000be00ff027b82 */ /* 0x000f220000000a00 */
[----:B--2---:R-:W-:-:S05]  /*00c0*/  IMAD.WIDE R6, R27, 0x4, R4 ;  /* 0x000000041b067825 */ /* 0x004fca00078e0204 */
[----:B------:R-:W2:Y:S02]  /*00d0*/  @P0 LDG.E R180, desc[UR6][R6.64] ;  /* 0x0000000606b40981 */ /* 0x000ea4000c1e1900 */
[----:B------:R-:W1:Y:S02]  /*00e0*/  LDC.64 R4, c[0x0][0x2f8] ;  /* 0x0000be00ff047b82 */ /* 0x000e640000000a00 */
[----:B------:R-:W2:Y:S01]  /*00f0*/  @P0 LDG.E R179, desc[UR6][R6.64+0x4] ;  /* 0x0000040606b30981 */ /* 0x000ea2000c1e1900 */
[----:B---3--:R-:W-:Y:S02]  /*0100*/  ISETP.NE.AND P3, PT, R0, RZ, PT ;  /* 0x000000ff0000720c */ /* 0x008fe40003f65270 */
[----:B------:R-:W-:-:S04]  /*0110*/  ISETP.NE.U32.AND P1, PT, RZ, UR4, PT ;  /* 0x00000004ff007c0c */ /* 0x000fc8000bf25070 */
[----:B------:R-:W-:Y:S02]  /*0120*/  ISETP.NE.AND.EX P4, PT, RZ, UR5, PT, P1 ;  /* 0x00000005ff007c0c */ /* 0x000fe4000bf85310 */
[----:B----4-:R-:W-:-:S04]  /*0130*/  ISETP.EQ.U32.AND P2, PT, R2, RZ, PT ;  /* 0x000000ff0200720c */ /* 0x010fc80003f42070 */
[----:B------:R-:W-:Y:S01]  /*0140*/  ISETP.EQ.OR.EX P2, PT, R3, RZ, !P3, P2 ;  /* 0x000000ff0300720c */ /* 0x000fe20005f42720 */
[----:B------:R-:W-:Y:S02]  /*0150*/  IMAD.MOV.U32 R13, RZ, RZ, -0x1 ;  /* 0xffffffffff0d7424 */ /* 0x000fe400078e00ff */
[----:B------:R-:W-:Y:S02]  /*0160*/  IMAD.MOV.U32 R0, RZ, RZ, RZ ;  /* 0x000000ffff007224 */ /* 0x000fe400078e00ff */
[----:B-1----:R-:W-:-:S04]  /*0170*/  IMAD.WIDE R4, R27, 0x4, R4 ;  /* 0x000000041b047825 */ /* 0x002fc800078e0204 */
[----:B------:R-:W-:-:S04]  /*0180*/  IMAD.WIDE R24, R27, 0x4, R24 ;  /* 0x000000041b187825 */ /* 0x000fc800078e0218 */
[----:B------:R1:W5:Y:S04]  /*0190*/  @!P2 LDG.E R13, desc[UR6][R4.64] ;  /* 0x00000006040da981 */ /* 0x000368000c1e1900 */
[----:B------:R1:W5:Y:S01]  /*01a0*/  @P4 LDG.E R0, desc[UR6][R24.64] ;  /* 0x0000000618004981 */ /* 0x000362000c1e1900 */
[----:B------:R-:W3:Y:S01]  /*01b0*/  S2R R19, SR_CTAID.X ;  /* 0x0000000000137919 */ /* 0x000ee20000002500 */
[----:B------:R-:W4:Y:S01]  /*01c0*/  S2R R124, SR_CTAID.Z ;  /* 0x00000000007c7919 */ /* 0x000f220000002700 */
[--C-:B------:R-:W-:Y:S01]  /*01d0*/  SHF.R.S32.HI R11, RZ, 0x1f, R27.reuse ;  /* 0x0000001fff0b7819 */ /* 0x100fe2000001141b */
[----:B------:R-:W-:Y:S02]  /*01e0*/  IMAD.MOV.U32 R9, RZ, RZ, R27 ;  /* 0x000000ffff097224 */ /* 0x000fe400078e001b */
[----:B--2---:R-:W-:-:S06]  /*01f0*/  @P0 IMAD.IADD R179, R179, 0x1, -R180 ;  /* 0x00000001b3b30824 */ /* 0x004fcc00078e0ab4 */
[----:B------:R-:W2:Y:S01]  /*0200*/  @!P0 LDC R179, c[0x0][0x2c4] ;  /* 0x0000b100ffb38b82 */ /* 0x000ea20000000800 */
[----:B------:R-:W-:-:S04]  /*0210*/  ISETP.NE.U32.AND P0, PT, R2, RZ, PT ;  /* 0x000000ff0200720c */ /* 0x000fc80003f05070 */
[----:B------:R-:W-:-:S13]  /*0220*/  ISETP.NE.AND.EX P0, PT, R3, RZ, PT, P0 ;  /* 0x000000ff0300720c */ /* 0x000fda0003f05300 */
[----:B-1-34-:R-:W-:Y:S05]  /*0230*/  @!P0 BRA `(.L_x_5434) ;  /* 0x0000000000108947 */ /* 0x01afea0003800000 */
[----:B------:R-:W3:Y:S02]  /*0240*/  @P3 LDG.E R2, desc[UR6][R4.64+0x4] ;  /* 0x0000040604023981 */ /* 0x000ee4000c1e1900 */
[----:B---3-5:R-:W-:-:S06]  /*0250*/  @P3 IADD3 R55, R2, -R13, RZ ;  /* 0x8000000d02373210 */ /* 0x028fcc0007ffe0ff */
[----:B------:R3:W5:Y:S01]  /*0260*/  @!P3 LDG.E R55, desc[UR6][R4.64] ;  /* 0x000000060437b981 */ /* 0x000762000c1e1900 */
[----:B------:R-:W-:Y:S05]  /*0270*/  BRA `(.L_x_5435) ;  /* 0x0000000000047947 */ /* 0x000fea0003800000 */
.L_x_5434:
[----:B------:R-:W1:Y:S02]  /*0280*/  LDC R55, c[0x0][0x2c8] ;  /* 0x0000b200ff377b82 */ /* 0x000e640000000800 */
.L_x_5435:
[----:B------:R-:W4:Y:S02]  /*0290*/  LDC.64 R2, c[0x0][0x308] ;  /* 0x0000c200ff027b82 */ /* 0x000f240000000a00 */
[----:B----4-:R-:W-:-:S04]  /*02a0*/  ISETP.NE.U32.AND P0, PT, R2, RZ, PT ;  /* 0x000000ff0200720c */ /* 0x010fc80003f05070 */
[----:B------:R-:W-:-:S13]  /*02b0*/  ISETP.NE.AND.EX P0, PT, R3, RZ, PT, P0 ;  /* 0x000000ff0300720c */ /* 0x000fda0003f05300 */
[----:B------:R-:W4:Y:S01]  /*02c0*/  @P0 LDC.64 R2, c[0x0][0x308] ;  /* 0x0000c200ff020b82 */ /* 0x000f220000000a00 */
[----:B------:R-:W-:-:S07]  /*02d0*/  IMAD.SHL.U32 R6, R19, 0x40, RZ ;  /* 0x0000004013067824 */ /* 0x000fce00078e00ff */
[----:B---3--:R-:W3:Y:S01]  /*02e0*/  @!P0 LDC R5, c[0x0][0x2cc] ;  /* 0x0000b300ff058b82 */ /* 0x008ee20000000800 */
[----:B----4-:R-:W-:-:S07]  /*02f0*/  @P0 IMAD.WIDE R14, R27, 0x4, R2 ;  /* 0x000000041b0e0825 */ /* 0x010fce00078e0202 */
[----:B------:R-:W4:Y:S01]  /*0300*/  @!P0 LDC.64 R2, c[0x0][0x318] ;  /* 0x0000c600ff028b82 */ /* 0x000f220000000a00 */
[----:B------:R1:W5:Y:S01]  /*0310*/  @P0 LDG.E R49, desc[UR6][R14.64] ;  /* 0x000000060e310981 */ /* 0x000362000c1e1900 */
[----:B--2---:R-:W-:-:S13]  /*0320*/  ISETP.GT.AND P1, PT, R179, R6, PT ;  /* 0x00000006b300720c */ /* 0x004fda0003f24270 */
[----:B---3--:R-:W-:Y:S05]  /*0330*/  @!P1 EXIT ;  /* 0x000000000000994d */ /* 0x008fea0003800000 */
        /* <DEDUP_REMOVED lines=14> */
[----:B------:R-:W-:Y:S01]  /*0420*/  USHF.R.S32.HI UR4, URZ, 0x7, UR4 ;  /* 0x000000073f047899 */ /* 0x000fe20008011404 */
[----:B--2---:R-:W-:-:S03]  /*0430*/  IADD3 R3, R3, R4, R49 ;  /* 0x0000000403037210 */ /* 0x004fc60007ffe031 */
[----:B------:R-:W-:Y:S02]  /*0440*/  SHF.R.S32.HI R4, RZ, 0x1f, R5 ;  /* 0x0000001fff047819 */ /* 0x000fe40000011405 */
[----:B------:R-:W-:Y:S02]  /*0450*/  SHF.R.S32.HI R2, RZ, 0x1f, R3 ;  /* 0x0000001fff027819 */ /* 0x000fe40000011403 */
[----:B------:R-:W-:Y:S02]  /*0460*/  LEA.HI R4, R4, R5, RZ, 0x7 ;  /* 0x0000000504047211 */ /* 0x000fe400078f38ff */
[----:B------:R-:W-:Y:S02]  /*0470*/  LEA.HI R2, R2, R3, RZ, 0x7 ;  /* 0x0000000302027211 */ /* 0x000fe400078f38ff */
[----:B------:R-:W-:Y:S02]  /*0480*/  SHF.R.S32.HI R4, RZ, 0x7, R4 ;  /* 0x00000007ff047819 */ /* 0x000fe40000011404 */
        /* <DEDUP_REMOVED lines=14> */
[----:B------:R-:W2:Y:S02]  /*0570*/  @!P0 LDC.64 R2, c[0x0][0x290] ;  /* 0x0000a400ff028b82 */ /* 0x000ea40000000a00 */
[----:B------:R-:W-:-:S04]  /*0580*/  IMAD.IADD R7, R8, 0x1, -R7 ;  /* 0x0000000108077824 */ /* 0x000fc800078e0a07 */
[----:B------:R-:W-:-:S05]  /*0590*/  IMAD.SHL.U32 R8, R7, 0x8, RZ ;  /* 0x0000000807087824 */ /* 0x000fca00078e00ff */
[----:B------:R-:W-:Y:S01]  /*05a0*/  SHF.R.S32.HI R9, RZ, 0x1f, R8 ;  /* 0x0000001fff097819 */ /* 0x000fe20000011408 */
[----:B-1----:R-:W-:Y:S01]  /*05b0*/  @P0 IMAD.WIDE.U32 R12, R180, R4, RZ ;  /* 0x00000004b40c0225 */ /* 0x002fe200078e00ff */
[----:B------:R-:W-:Y:S01]  /*05c0*/  ISETP.GE.AND P1, PT, R8, UR4, PT ;  /* 0x0000000408007c0c */ /* 0x000fe2000bf26270 */
[----:B------:R-:W-:Y:S02]  /*05d0*/  ULDC.64 UR4, c[0x0][0x2a0] ;  /* 0x0000a80000047ab9 */ /* 0x000fe40000000a00 */
[----:B------:R-:W-:Y:S02]  /*05e0*/  @P0 IMAD R180, R180, R5, R13 ;  /* 0x00000005b4b40224 */ /* 0x000fe400078e020d */
[-C--:B--2---:R-:W-:Y:S01]  /*05f0*/  @!P0 IMAD R10, R11, R2.reuse, RZ ;  /* 0x000000020b0a8224 */ /* 0x084fe200078e02ff */
[----:B------:R-:W-:Y:S01]  /*0600*/  SHF.R.S32.HI R11, RZ, 0x1f, R6 ;  /* 0x0000001fff0b7819 */ /* 0x000fe20000011406 */
[----:B------:R-:W-:-:S04]  /*0610*/  @!P0 IMAD.WIDE.U32 R14, R27, R2, RZ ;  /* 0x000000021b0e8225 */ /* 0x000fc800078e00ff */
[----:B------:R-:W-:Y:S01]  /*0620*/  @!P0 IMAD R3, R27, R3, R10 ;  /* 0x000000031b038224 */ /* 0x000fe200078e020a */
[----:B------:R-:W-:Y:S01]  /*0630*/  @!P0 MOV R12, R14 ;  /* 0x0000000e000c8202 */ /* 0x000fe20000000f00 */
[----:B------:R-:W-:Y:S02]  /*0640*/  VIADD R10, R0, 0x10 ;  /* 0x00000010000a7836 */ /* 0x000fe40000000000 */
[----:B------:R-:W-:Y:S02]  /*0650*/  @!P0 IMAD.IADD R180, R15, 0x1, R3 ;  /* 0x000000010fb48824 */ /* 0x000fe400078e0203 */
[-C--:B------:R-:W-:Y:S01]  /*0660*/  IMAD R3, R11, R4.reuse, RZ ;  /* 0x000000040b037224 */ /* 0x080fe200078e02ff */
[-C--:B------:R-:W-:Y:S01]  /*0670*/  ISETP.GE.AND P2, PT, R10, R179.reuse, PT ;  /* 0x000000b30a00720c */ /* 0x080fe20003f46270 */
[----:B------:R-:W-:Y:S01]  /*0680*/  IMAD.WIDE.U32 R14, R6, R4, R8 ;  /* 0x00000004060e7225 */ /* 0x000fe200078e0008 */
[--C-:B------:R-:W-:Y:S02]  /*0690*/  SHF.R.S32.HI R8, RZ, 0x1f, R124.reuse ;  /* 0x0000001fff087819 */ /* 0x100fe4000001147c */
[----:B------:R-:W-:Y:S01]  /*06a0*/  ISETP.GE.OR P3, PT, R10, R179, P1 ;  /* 0x000000b30a00720c */ /* 0x000fe20000f66670 */
[----:B------:R-:W-:Y:S01]  /*06b0*/  IMAD R3, R6, R5, R3 ;  /* 0x0000000506037224 */ /* 0x000fe200078e0203 */
[----:B------:R-:W-:Y:S01]  /*06c0*/  IADD3 R12, P0, R12, R14, RZ ;  /* 0x0000000e0c0c7210 */ /* 0x000fe20007f1e0ff */
[----:B------:R-:W-:Y:S01]  /*06d0*/  VIADD R10, R0, 0x20 ;  /* 0x00000020000a7836 */ /* 0x000fe20000000000 */
[----:B------:R-:W-:Y:S01]  /*06e0*/  P2R R2, PR, RZ, 0x4 ;  /* 0x00000004ff027803 */ /* 0x000fe20000000000 */
[----:B------:R-:W-:Y:S01]  /*06f0*/  IMAD R9, R8, UR4, RZ ;  /* 0x0000000408097c24 */ /* 0x000fe2000f8e02ff */
[----:B------:R-:W-:Y:S01]  /*0700*/  IADD3.X R13, R180, R15, R3, P0, !PT ;  /* 0x0000000fb40d7210 */ /* 0x000fe200007fe403 */
[----:B------:R-:W-:Y:S01]  /*0710*/  IMAD R3, R27, UR8, R124 ;  /* 0x000000081b037c24 */ /* 0x000fe2000f8e027c */
[-C--:B------:R-:W-:Y:S01]  /*0720*/  ISETP.GE.OR P0, PT, R0, R179.reuse, P1 ;  /* 0x000000b30000720c */ /* 0x080fe20000f06670 */
[----:B------:R-:W-:Y:S01]  /*0730*/  IMAD R9, R124, UR5, R9 ;  /* 0x000000057c097c24 */ /* 0x000fe2000f8e0209 */
[-C--:B------:R-:W-:Y:S01]  /*0740*/  ISETP.GE.OR P2, PT, R10, R179.reuse, P1 ;  /* 0x000000b30a00720c */ /* 0x080fe20000f46670 */
[----:B------:R-:W-:Y:S01]  /*0750*/  IMAD.WIDE.U32 R12, R124, UR4, R12 ;  /* 0x000000047c0c7c25 */ /* 0x000fe2000f8e000c */
[----:B------:R-:W-:Y:S01]  /*0760*/  ULDC UR4, c[0x0][0x2c4] ;  /* 0x0000b10000047ab9 */ /* 0x000fe20000000800 */
[----:B------:R-:W-:-:S02]  /*0770*/  ISETP.GE.AND P6, PT, R10, R179, PT ;  /* 0x000000b30a00720c */ /* 0x000fc40003fc6270 */
[----:B------:R-:W-:Y:S01]  /*0780*/  IMAD R3, R3, UR4, R6 ;  /* 0x0000000403037c24 */ /* 0x000fe2000f8e0206 */
[----:B------:R-:W-:Y:S01]  /*0790*/  P2R R8, PR, RZ, 0x4 ;  /* 0x00000004ff087803 */ /* 0x000fe20000000000 */
[----:B------:R-:W-:Y:S01]  /*07a0*/  IMAD.IADD R15, R13, 0x1, R9 ;  /* 0x000000010d0f7824 */ /* 0x000fe200078e0209 */
[----:B------:R-:W-:Y:S02]  /*07b0*/  ISETP.NE.AND P2, PT, R7, RZ, PT ;  /* 0x000000ff0700720c */ /* 0x000fe40003f45270 */
[----:B------:R-:W-:Y:S02]  /*07c0*/  SHF.R.S32.HI R6, RZ, 0x1f, R0 ;  /* 0x0000001fff067819 */ /* 0x000fe40000011400 */
[----:B------:R-:W-:Y:S01]  /*07d0*/  IADD3 R10, R0, 0x30, RZ ;  /* 0x00000030000a7810 */ /* 0x000fe20007ffe0ff */
[----:B------:R-:W-:Y:S08]  /*07e0*/  @P0 BRA `(.L_x_5438) ;  /* 0x0000000000240947 */ /* 0x000ff00003800000 */
        /* <DEDUP_REMOVED lines=9> */
.L_x_5438:
[----:B------:R-:W-:Y:S05]  /*0880*/  BSYNC B0 ;  /* 0x0000000000007941 */ /* 0x000fea0003800000 */
.L_x_5437:
[-C--:B------:R-:W-:Y:S01]  /*0890*/  ISETP.GE.AND P0, PT, R10, R179.reuse, PT ;  /* 0x000000b30a00720c */ /* 0x080fe20003f06270 */
[----:B------:R-:W-:Y:S01]  /*08a0*/  BSSY B0, `(.L_x_5439) ;  /* 0x0000011000007945 */ /* 0x000fe20003800000 */
[-C--:B------:R-:W-:Y:S02]  /*08b0*/  ISETP.GE.OR P4, PT, R0, R179.reuse, P2 ;  /* 0x000000b30000720c */ /* 0x080fe40001786670 */
[----:B------:R-:W-:Y:S02]  /*08c0*/  ISETP.GE.OR P5, PT, R10, R179, P1 ;  /* 0x000000b30a00720c */ /* 0x000fe40000fa6670 */
[----:B------:R-:W-:Y:S01]  /*08d0*/  P2R R11, PR, RZ, 0x1 ;  /* 0x00000001ff0b7803 */ /* 0x000fe20000000000 */
[----:B------:R-:W-:Y:S10]  /*08e0*/  @P3 BRA `(.L_x_5440) ;  /* 0x0000000000303947 */ /* 0x000ff40003800000 */
        /* <DEDUP_REMOVED lines=12> */
.L_x_5440:
[----:B------:R-:W-:Y:S05]  /*09b0*/  BSYNC B0 ;  /* 0x0000000000007941 */ /* 0x000fea0003800000 */
.L_x_5439:
[----:B------:R-:W-:Y:S01]  /*09c0*/  ISETP.NE.AND P0, PT, R8, RZ, PT ;  /* 0x000000ff0800720c */ /* 0x000fe20003f05270 */
[----:B------:R-:W-:Y:S01]  /*09d0*/  BSSY B0, `(.L_x_5441) ;  /* 0x0000012000007945 */ /* 0x000fe20003800000 */
[----:B------:R-:W-:Y:S02]  /*09e0*/  ISETP.NE.AND P2, PT, R2, RZ, PT ;  /* 0x000000ff0200720c */ /* 0x000fe40003f45270 */
[----:B------:R-:W-:Y:S02]  /*09f0*/  IADD3 R8, P1, R3, R0, RZ ;  /* 0x0000000003087210 */ /* 0x000fe40007f3e0ff */
[C---:B------:R-:W-:Y:S02]  /*0a00*/  ISETP.NE.OR P3, PT, R7.reuse, RZ, P2 ;  /* 0x000000ff0700720c */ /* 0x040fe40001765670 */
[----:B------:R-:W-:-:S05]  /*0a10*/  ISETP.NE.OR P2, PT, R7, RZ, P6 ;  /* 0x000000ff0700720c */ /* 0x000fca0003745670 */
[----:B------:R-:W-:Y:S08]  /*0a20*/  @P0 BRA `(.L_x_5442) ;  /* 0x0000000000300947 */ /* 0x000ff00003800000 */
        /* <DEDUP_REMOVED lines=8> */
[----:B-12---:R-:W-:Y:S02]  /*0ab0*/  LEA R18, P0, R16, UR4, 0x1 ;  /* 0x0000000410127c11 */ /* 0x006fe4000f8008ff */
[----:B------:R-:W-:-:S04]  /*0ac0*/  IADD3 R9, R17, R2, RZ ;  /* 0x0000000211097210 */ /* 0x000fc80007ffe0ff */
[----:B------:R-:W-:-:S05]  /*0ad0*/  LEA.HI.X R19, R16, UR5, R9, 0x1, P0 ;  /* 0x0000000510137c11 */ /* 0x000fca00080f0c09 */
[----:B------:R3:W-:Y:S02]  /*0ae0*/  STG.E.128 desc[UR6][R18.64], RZ ;  /* 0x000000ff12007986 */ /* 0x0007e4000c101d06 */
.L_x_5442:
[----:B------:R-:W-:Y:S05]  /*0af0*/  BSYNC B0 ;  /* 0x0000000000007941 */ /* 0x000fea0003800000 */
.L_x_5441:
[----:B------:R-:W-:Y:S04]  /*0b00*/  BSSY B0, `(.L_x_5443) ;  /* 0x000000d000007945 */ /* 0x000fe80003800000 */
[----:B------:R-:W-:Y:S05]  /*0b10*/  @P5 BRA `(.L_x_5444) ;  /* 0x00000000002c5947 */ /* 0x000fea0003800000 */
[----:B------:R-:W-:Y:S01]  /*0b20*/  IADD3 R9, P0, R0, 0x30, RZ ;  /* 0x0000003000097810 */ /* 0x000fe20007f1e0ff */
[----:B------:R-:W-:-:S03]  /*0b30*/  ULDC.64 UR4, c[0x0][0x280] ;  /* 0x0000a00000047ab9 */ /* 0x000fc60000000a00 */
[----:B------:R-:W-:-:S05]  /*0b40*/  IADD3.X R13, RZ, R6, RZ, P0, !PT ;  /* 0x00000006ff0d7210 */ /* 0x000fca00007fe4ff */
        /* <DEDUP_REMOVED lines=8> */
.L_x_5444:
[----:B------:R-:W-:Y:S05]  /*0bd0*/  BSYNC B0 ;  /* 0x0000000000007941 */ /* 0x000fea0003800000 */
.L_x_5443:
[----:B------:R-:W-:Y:S01]  /*0be0*/  ISETP.NE.AND P5, PT, R11, RZ, PT ;  /* 0x000000ff0b00720c */ /* 0x000fe20003fa5270 */
[----:B------:R-:W-:Y:S01]  /*0bf0*/  ULDC.64 UR4, c[0x0][0x2b0] ;  /* 0x0000ac0000047ab9 */ /* 0x000fe20000000a00 */
[----:B------:R-:W-:Y:S01]  /*0c00*/  LEA.HI.X.SX32 R3, R3, R6, 0x1, P1 ;  /* 0x0000000603037211 */ /* 0x000fe200008f0eff */
[----:B------:R-:W-:Y:S01]  /*0c10*/  @!P4 IMAD.MOV.U32 R9, RZ, RZ, 0x7f800000 ;  /* 0x7f800000ff09c424 */ /* 0x000fe200078e00ff */
[----:B------:R-:W-:Y:S01]  /*0c20*/  ISETP.NE.OR P1, PT, R7, RZ, P5 ;  /* 0x000000ff0700720c */ /* 0x000fe20002f25670 */
[----:B------:R-:W-:Y:S01]  /*0c30*/  @!P3 IMAD.MOV.U32 R7, RZ, RZ, 0x7f800000 ;  /* 0x7f800000ff07b424 */ /* 0x000fe200078e00ff */
[----:B------:R-:W-:Y:S01]  /*0c40*/  LEA R2, P0, R8, UR4, 0x2 ;  /* 0x0000000408027c11 */ /* 0x000fe2000f8010ff */
[----:B----4-:R-:W-:-:S03]  /*0c50*/  @!P2 IMAD.MOV.U32 R5, RZ, RZ, 0x7f800000 ;  /* 0x7f800000ff05a424 */ /* 0x010fc600078e00ff */
[----:B------:R-:W-:-:S05]  /*0c60*/  LEA.HI.X R3, R8, UR5, R3, 0x2, P0 ;  /* 0x0000000508037c11 */ /* 0x000fca00080f1403 */
[----:B------:R4:W-:Y:S04]  /*0c70*/  @!P4 STG.E desc[UR6][R2.64], R9 ;  /* 0x000000090200c986 */ /* 0x0009e8000c101906 */
[----:B------:R4:W-:Y:S04]  /*0c80*/  @!P3 STG.E desc[UR6][R2.64+0x40], R7 ;  /* 0x000040070200b986 */ /* 0x0009e8000c101906 */
[----:B------:R4:W-:Y:S01]  /*0c90*/  @!P2 STG.E desc[UR6][R2.64+0x80], R5 ;  /* 0x000080050200a986 */ /* 0x0009e2000c101906 */
[----:B------:R-:W-:Y:S05]  /*0ca0*/  @P1 EXIT ;  /* 0x000000000000194d */ /* 0x000fea0003800000 */
[----:B----4-:R-:W-:-:S05]  /*0cb0*/  MOV R5, 0x7f800000 ;  /* 0x7f80000000057802 */ /* 0x010fca0000000f00 */
[----:B------:R-:W-:Y:S01]  /*0cc0*/  STG.E desc[UR6][R2.64+0xc0], R5 ;  /* 0x0000c00502007986 */ /* 0x000fe2000c101906 */
[----:B------:R-:W-:Y:S05]  /*0cd0*/  EXIT ;  /* 0x000000000000794d */ /* 0x000fea0003800000 */
.L_x_5436:
[----:B------:R-:W1:Y:S01]  /*0ce0*/  LDC.64 R2, c[0x0][0x368] ;  /* 0x0000da00ff027b82 */ /* 0x000e620000000a00 */
[----:B------:R-:W-:Y:S01]  /*0cf0*/  ULDC.64 UR4, c[0x0][0x370] ;  /* 0x0000dc0000047ab9 */ /* 0x000fe20000000a00 */
[----:B-1----:R-:W-:-:S04]  /*0d00*/  ISETP.NE.U32.AND P0, PT, R2, RZ, PT ;  /* 0x000000ff0200720c */ /* 0x002fc80003f05070 */
[----:B------:R-:W-:-:S13]  /*0d10*/  ISETP.NE.AND.EX P0, PT, R3, RZ, PT, P0 ;  /* 0x000000ff0300720c */ /* 0x000fda0003f05300 */
[----:B------:R-:W1:Y:S01]  /*0d20*/  @P0 LDC.64 R2, c[0x0][0x368] ;  /* 0x0000da00ff020b82 */ /* 0x000e620000000a00 */
[----:B------:R-:W-:Y:S01]  /*0d30*/  PLOP3.LUT P1, PT, PT, PT, PT, 0x8, 0x0 ;  /* 0x000000000000781c */ /* 0x000fe20003f2e170 */
[----:B-1----:R-:W-:-:S05]  /*0d40*/  @P0 IMAD.WIDE R2, R27, 0x4, R2 ;  /* 0x000000041b020825 */ /* 0x002fca00078e0202 */
[----:B------:R1:W5:Y:S01]  /*0d50*/  @P0 LDG.E R27, desc[UR6][R2.64] ;  /* 0x00000006021b0981 */ /* 0x000362000c1e1900 */
[----:B------:R-:W-:Y:S02]  /*0d60*/  ISETP.NE.U32.AND P0, PT, RZ, UR4, PT ;  /* 0x00000004ff007c0c */ /* 0x000fe4000bf05070 */
[----:B------:R-:W-:Y:S02]  /*0d70*/  CS2R R182, SRZ ;  /* 0x0000000000b67805 */ /* 0x000fe4000001ff00 */
[----:B------:R-:W-:Y:S02]  /*0d80*/  P2R R181, PR, RZ, 0x2 ;  /* 0x00000002ffb57803 */ /* 0x000fe40000000000 */
[----:B------:R-:W-:Y:S02]  /*0d90*/  ISETP.NE.AND.EX P0, PT, RZ, UR5, PT, P0 ;  /* 0x00000005ff007c0c */ /* 0x000fe4000bf05300 */
[----:B------:R-:W-:-:S11]  /*0da0*/  ISETP.NE.AND P2, PT, R181, RZ, PT ;  /* 0x000000ffb500720c */ /* 0x000fd60003f45270 */
[----:B------:R-:W-:Y:S05]  /*0db0*/  @!P0 BRA `(.L_x_5445) ;  /* 0x00000000002c8947 */ /* 0x000fea0003800000 */
[----:B-1----:R-:W1:Y:S02]  /*0dc0*/  LDC.64 R2, c[0x0][0x378] ;  /* 0x0000de00ff027b82 */ /* 0x002e640000000a00 */
        /* <DEDUP_REMOVED lines=8> */
[----:B------:R-:W-:-:S04]  /*0e50*/  ISETP.NE.AND.EX P2, PT, R183, RZ, PT, P0 ;  /* 0x000000ffb700720c */ /* 0x000fc80003f45300 */
[----:B------:R-:W-:-:S09]  /*0e60*/  P2R R181, PR, RZ, 0x4 ;  /* 0x00000004ffb57803 */ /* 0x000fd20000000000 */
.L_x_5445:
[----:B------:R-:W-:Y:S05]  /*0e70*/  @!P2 BRA `(.L_x_5446) ;  /* 0x000000040044a947 */ /* 0x000fea0003800000 */
[----:B------:R-:W1:Y:S01]  /*0e80*/  LDC R13, c[0x0][0x380] ;  /* 0x0000e000ff0d7b82 */ /* 0x000e620000000800 */
[----:B------:R-:W-:Y:S01]  /*0e90*/  LEA R38, R48, 0xffffff80, 0x7 ;  /* 0xffffff8030267811 */ /* 0x000fe200078e38ff */
[----:B------:R-:W-:-:S06]  /*0ea0*/  ULDC.64 UR4, c[0x0][0x230] ;  /* 0x00008c0000047ab9 */ /* 0x000fcc0000000a00 */
[----:B------:R-:W2:Y:S01]  /*0eb0*/  LDC.64 R138, c[0x0][0x248] ;  /* 0x00009200ff8a7b82 */ /* 0x000ea20000000a00 */
[----:B-1----:R-:W-:-:S04]  /*0ec0*/  IABS R2, R13 ;  /* 0x0000000d00027213 */ /* 0x002fc80000000000 */
[----:B------:R-:W1:Y:S08]  /*0ed0*/  I2F.RP R6, R2 ;  /* 0x0000000200067306 */ /* 0x000e700000209400 */
[----:B-1----:R-:W1:Y:S02]  /*0ee0*/  MUFU.RCP R4, R6 ;  /* 0x0000000600047308 */ /* 0x002e640000001000 */
[----:B-1----:R-:W-:-:S06]  /*0ef0*/  IADD3 R4, R4, 0xffffffe, RZ ;  /* 0x0ffffffe04047810 */ /* 0x002fcc0007ffe0ff */
[----:B------:R-:W1:Y:S02]  /*0f00*/  F2I.FTZ.U32.TRUNC.NTZ R5, R4 ;  /* 0x0000000400057305 */ /* 0x000e64000021f000 */
[----:B-1----:R-:W-:Y:S01]  /*0f10*/  IMAD.MOV R3, RZ, RZ, -R5 ;  /* 0x000000ffff037224 */ /* 0x002fe200078e0a05 */
[----:B------:R-:W-:-:S03]  /*0f20*/  MOV R4, RZ ;  /* 0x000000ff00047202 */ /* 0x000fc60000000f00 */
[----:B------:R-:W-:Y:S01]  /*0f30*/  IMAD R0, R3, R2, RZ ;  /* 0x0000000203007224 */ /* 0x000fe200078e02ff */
[----:B------:R-:W-:-:S03]  /*0f40*/  IABS R3, R38 ;  /* 0x0000002600037213 */ /* 0x000fc60000000000 */
[----:B------:R-:W-:Y:S02]  /*0f50*/  IMAD.HI.U32 R0, R5, R0, R4 ;  /* 0x0000000005007227 */ /* 0x000fe400078e0004 */
[----:B------:R-:W1:Y:S04]  /*0f60*/  LDC R5, c[0x0][0x278] ;  /* 0x00009e00ff057b82 */ /* 0x000e680000000800 */
[----:B------:R-:W-:-:S04]  /*0f70*/  IMAD.HI.U32 R21, R0, R3, RZ ;  /* 0x0000000300157227 */ /* 0x000fc800078e00ff */
[----:B------:R-:W-:-:S04]  /*0f80*/  IMAD.MOV R0, RZ, RZ, -R21 ;  /* 0x000000ffff007224 */ /* 0x000fc800078e0a15 */
        /* <DEDUP_REMOVED lines=8> */
[----:B------:R-:W-:-:S05]  /*1010*/  @P2 IADD3 R21, R21, 0x1, RZ ;  /* 0x0000000115152810 */ /* 0x000fca0007ffe0ff */
[----:B------:R-:W-:Y:S01]  /*1020*/  @!P1 IMAD.MOV R21, RZ, RZ, -R21 ;  /* 0x000000ffff159224 */ /* 0x000fe200078e0a15 */
[----:B------:R-:W-:-:S05]  /*1030*/  @!P0 LOP3.LUT R21, RZ, R13, RZ, 0x33, !PT ;  /* 0x0000000dff158212 */ /* 0x000fca00078e33ff */
[----:B------:R-:W-:-:S05]  /*1040*/  IMAD.WIDE R14, R21, 0x4, R182 ;  /* 0x00000004150e7825 */ /* 0x000fca00078e02b6 */
[----:B------:R-:W3:Y:S01]  /*1050*/  LDG.E R0, desc[UR6][R14.64] ;  /* 0x000000060e007981 */ /* 0x000ee2000c1e1900 */
[----:B-1----:R-:W-:Y:S01]  /*1060*/  IABS R2, R5 ;  /* 0x0000000500027213 */ /* 0x002fe20000000000 */
[----:B------:R-:W-:Y:S01]  /*1070*/  IMAD.MOV R21, RZ, RZ, -R21 ;  /* 0x000000ffff157224 */ /* 0x000fe200078e0a15 */
[----:B------:R-:W-:Y:S02]  /*1080*/  MOV R6, RZ ;  /* 0x000000ff00067202 */ /* 0x000fe40000000f00 */
[----:B------:R-:W1:Y:S01]  /*1090*/  I2F.RP R12, R2 ;  /* 0x00000002000c7306 */ /* 0x000e620000209400 */
[----:B------:R-:W-:-:S05]  /*10a0*/  IMAD R21, R13, R21, R38 ;  /* 0x000000150d157224 */ /* 0x000fca00078e0226 */
[----:B------:R-:W-:Y:S02]  /*10b0*/  SHF.R.S32.HI R17, RZ, 0x1f, R21 ;  /* 0x0000001fff117819 */ /* 0x000fe40000011415 */
[----:B-1----:R-:W1:Y:S02]  /*10c0*/  MUFU.RCP R10, R12 ;  /* 0x0000000c000a7308 */ /* 0x002e640000001000 */
[----:B-1----:R-:W-:-:S06]  /*10d0*/  IADD3 R10, R10, 0xffffffe, RZ ;  /* 0x0ffffffe0a0a7810 */ /* 0x002fcc0007ffe0ff */
[----:B------:R-:W1:Y:S02]  /*10e0*/  F2I.FTZ.U32.TRUNC.NTZ R7, R10 ;  /* 0x0000000a00077305 */ /* 0x000e64000021f000 */
[----:B-1----:R-:W-:-:S04]  /*10f0*/  IMAD.MOV R3, RZ, RZ, -R7 ;  /* 0x000000ffff037224 */ /* 0x002fc800078e0a07 */
[----:B------:R-:W-:Y:S01]  /*1100*/  IMAD R4, R3, R2, RZ ;  /* 0x0000000203047224 */ /* 0x000fe200078e02ff */
[----:B------:R-:W-:-:S03]  /*1110*/  IABS R3, R124 ;  /* 0x0000007c00037213 */ /* 0x000fc60000000000 */
        /* <DEDUP_REMOVED lines=12> */
[----:B------:R-:W1:Y:S05]  /*11e0*/  LDC.64 R2, c[0x0][0x238] ;  /* 0x00008e00ff027b82 */ /* 0x000e6a0000000a00 */
[----:B------:R-:W-:-:S06]  /*11f0*/  @P2 IADD3 R4, R4, 0x1, RZ ;  /* 0x0000000104042810 */ /* 0x000fcc0007ffe0ff */
[----:B------:R-:W-:Y:S01]  /*1200*/  @!P1 IMAD.MOV R4, RZ, RZ, -R4 ;  /* 0x000000ffff049224 */ /* 0x000fe200078e0a04 */
        /* <DEDUP_REMOVED lines=8> */
[----:B------:R-:W-:-:S03]  /*1290*/  IMAD R3, R0, R3, R7 ;  /* 0x0000000300037224 */ /* 0x000fc600078e0207 */
[----:B------:R-:W-:Y:S01]  /*12a0*/  IADD3 R13, R13, R6, RZ ;  /* 0x000000060d0d7210 */ /* 0x000fe20007ffe0ff */
[-C--:B--2---:R-:W-:Y:S02]  /*12b0*/  IMAD R6, R17, R138.reuse, RZ ;  /* 0x0000008a11067224 */ /* 0x084fe400078e02ff */
[----:B------:R-:W-:-:S04]  /*12c0*/  IMAD.WIDE.U32 R12, R21, R138, R12 ;  /* 0x0000008a150c7225 */ /* 0x000fc800078e000c */
[----:B------:R-:W-:Y:S01]  /*12d0*/  IMAD R6, R21, R139, R6 ;  /* 0x0000008b15067224 */ /* 0x000fe200078e0206 */
[----:B------:R-:W-:-:S03]  /*12e0*/  MOV R14, R12 ;  /* 0x0000000c000e7202 */ /* 0x000fc60000000f00 */
[----:B------:R-:W-:Y:S02]  /*12f0*/  IMAD.IADD R15, R13, 0x1, R6 ;  /* 0x000000010d0f7824 */ /* 0x000fe400078e0206 */
[----:B------:R-:W-:Y:S02]  /*1300*/  IMAD R13, R5, UR4, RZ ;  /* 0x00000004050d7c24 */ /* 0x000fe4000f8e02ff */
[----:B------:R-:W-:-:S04]  /*1310*/  IMAD.WIDE.U32 R6, R0, R2, RZ ;  /* 0x0000000200067225 */ /* 0x000fc800078e00ff */
[C---:B------:R-:W-:Y:S01]  /*1320*/  IMAD R13, R4.reuse, UR5, R13 ;  /* 0x00000005040d7c24 */ /* 0x040fe2000f8e020d */
[----:B------:R-:W-:Y:S01]  /*1330*/  MOV R10, R6 ;  /* 0x00000006000a7202 */ /* 0x000fe20000000f00 */
[----:B------:R-:W-:-:S04]  /*1340*/  IMAD.WIDE.U32 R14, R4, UR4, R14 ;  /* 0x00000004040e7c25 */ /* 0x000fc8000f8e000e */
[----:B------:R-:W-:Y:S01]  /*1350*/  IMAD.IADD R23, R7, 0x1, R3 ;  /* 0x0000000107177824 */ /* 0x000fe200078e0203 */
[----:B------:R-:W-:Y:S02]  /*1360*/  IADD3 R15, R15, R13, RZ ;  /* 0x0000000d0f0f7210 */ /* 0x000fe40007ffe0ff */
[----:B------:R-:W-:Y:S01]  /*1370*/  MOV R6, R14 ;  /* 0x0000000e00067202 */ /* 0x000fe20000000f00 */
[----:B------:R-:W-:Y:S06]  /*1380*/  BRA `(.L_x_5447) ;  /* 0x0000000400487947 */ /* 0x000fec0003800000 */
.L_x_5446:
        /* <DEDUP_REMOVED lines=9> */
[----:B-1----:R-:W-:-:S02]  /*1420*/  VIADD R6, R6, 0xffffffe ;  /* 0x0ffffffe06067836 */ /* 0x002fc40000000000 */
[----:B--2---:R-:W-:-:S04]  /*1430*/  @P0 IMAD R5, R20, R139, RZ ;  /* 0x0000008b14050224 */ /* 0x004fc800078e02ff */
[----:B------:R-:W1:Y:S01]  /*1440*/  F2I.FTZ.U32.TRUNC.NTZ R7, R6 ;  /* 0x0000000600077305 */ /* 0x000e62000021f000 */
[----:B------:R-:W-:-:S05]  /*1450*/  @P0 IMAD.WIDE.U32 R20, R20, R138, RZ ;  /* 0x0000008a14140225 */ /* 0x000fca00078e00ff */
[----:B------:R-:W-:Y:S02]  /*1460*/  @P0 IADD3 R5, R21, R5, RZ ;  /* 0x0000000515050210 */ /* 0x000fe40007ffe0ff */
[----:B------:R-:W-:Y:S01]  /*1470*/  @P0 MOV R10, R20 ;  /* 0x00000014000a0202 */ /* 0x000fe20000000f00 */
        /* <DEDUP_REMOVED lines=9> */
[----:B------:R-:W-:Y:S01]  /*1510*/  IMAD R2, R3, R2, R4 ;  /* 0x0000000203027224 */ /* 0x000fe200078e0204 */
[----:B------:R-:W-:-:S04]  /*1520*/  LOP3.LUT R4, R124, R15, RZ, 0x3c, !PT ;  /* 0x0000000f7c047212 */ /* 0x000fc800078e3cff */
[----:B------:R-:W-:Y:S02]  /*1530*/  ISETP.GT.U32.AND P1, PT, R3, R2, PT ;  /* 0x000000020300720c */ /* 0x000fe40003f24070 */
[----:B------:R-:W-:-:S11]  /*1540*/  ISETP.GE.AND P2, PT, R4, RZ, PT ;  /* 0x000000ff0400720c */ /* 0x000fd60003f46270 */
        /* <DEDUP_REMOVED lines=21> */
.L_x_5448:
[----:B------:R-:W-:Y:S01]  /*16a0*/  @!P1 LOP3.LUT R12, RZ, R15, RZ, 0x33, !PT ;  /* 0x0000000fff0c9212 */ /* 0x000fe200078e33ff */
[----:B------:R-:W-:Y:S01]  /*16b0*/  IMAD R4, R17, R138, RZ ;  /* 0x0000008a11047224 */ /* 0x000fe200078e02ff */
[----:B------:R-:W-:Y:S02]  /*16c0*/  MOV R14, R10 ;  /* 0x0000000a000e7202 */ /* 0x000fe40000000f00 */
[----:B------:R-:W-:Y:S01]  /*16d0*/  MOV R15, R5 ;  /* 0x00000005000f7202 */ /* 0x000fe20000000f00 */
[-C--:B------:R-:W-:Y:S01]  /*16e0*/  IMAD R4, R139, R38.reuse, R4 ;  /* 0x000000268b047224 */ /* 0x080fe200078e0204 */
[----:B------:R-:W-:Y:S02]  /*16f0*/  SHF.R.S32.HI R5, RZ, 0x1f, R12 ;  /* 0x0000001fff057819 */ /* 0x000fe4000001140c */
[----:B------:R-:W-:Y:S01]  /*1700*/  @P0 IADD3 R13, R0, R13, RZ ;  /* 0x0000000d000d0210 */ /* 0x000fe20007ffe0ff */
[----:B------:R-:W-:-:S04]  /*1710*/  IMAD.WIDE.U32 R14, R138, R38, R14 ;  /* 0x000000268a0e7225 */ /* 0x000fc800078e000e */
        /* <DEDUP_REMOVED lines=9> */
[----:B------:R-:W-:Y:S02]  /*17b0*/  IADD3 R15, R15, R3, RZ ;  /* 0x000000030f0f7210 */ /* 0x000fe40007ffe0ff */
[----:B------:R-:W-:Y:S01]  /*17c0*/  MOV R4, R12 ;  /* 0x0000000c00047202 */ /* 0x000fe20000000f00 */
[----:B------:R-:W-:Y:S06]  /*17d0*/  @P0 BRA `(.L_x_5447) ;  /* 0x0000000000340947 */ /* 0x000fec0003800000 */
[----:B------:R-:W1:Y:S01]  /*17e0*/  LDC.64 R12, c[0x0][0x250] ;  /* 0x00009400ff0c7b82 */ /* 0x000e620000000a00 */
[----:B------:R-:W-:-:S07]  /*17f0*/  SHF.R.S32.HI R7, RZ, 0x1f, R0 ;  /* 0x0000001fff077819 */ /* 0x000fce0000011400 */
[----:B------:R-:W2:Y:S01]  /*1800*/  LDC.64 R2, c[0x0][0x238] ;  /* 0x00008e00ff027b82 */ /* 0x000ea20000000a00 */
[----:B-1----:R-:W-:Y:S01]  /*1810*/  IMAD R10, R7, R12, RZ ;  /* 0x0000000c070a7224 */ /* 0x002fe200078e02ff */
[----:B-----5:R-:W-:-:S03]  /*1820*/  SHF.R.S32.HI R7, RZ, 0x1f, R27 ;  /* 0x0000001fff077819 */ /* 0x020fc6000001141b */
[C---:B------:R-:W-:Y:S02]  /*1830*/  IMAD R10, R0.reuse, R13, R10 ;  /* 0x0000000d000a7224 */ /* 0x040fe400078e020a */
[----:B------:R-:W-:-:S04]  /*1840*/  IMAD.WIDE.U32 R12, R0, R12, RZ ;  /* 0x0000000c000c7225 */ /* 0x000fc800078e00ff */
[----:B--2---:R-:W-:Y:S01]  /*1850*/  IMAD R0, R7, R2, RZ ;  /* 0x0000000207007224 */ /* 0x004fe200078e02ff */
[----:B------:R-:W-:-:S03]  /*1860*/  IADD3 R13, R13, R10, RZ ;  /* 0x0000000a0d0d7210 */ /* 0x000fc60007ffe0ff */
[C---:B------:R-:W-:Y:S02]  /*1870*/  IMAD R0, R27.reuse, R3, R0 ;  /* 0x000000031b007224 */ /* 0x040fe400078e0200 */
[----:B------:R-:W-:-:S05]  /*1880*/  IMAD.WIDE.U32 R2, R27, R2, R12 ;  /* 0x000000021b027225 */ /* 0x000fca00078e000c */
[----:B------:R-:W-:Y:S02]  /*1890*/  IADD3 R23, R3, R0, RZ ;  /* 0x0000000003177210 */ /* 0x000fe40007ffe0ff */
[----:B------:R-:W-:-:S07]  /*18a0*/  MOV R10, R2 ;  /* 0x00000002000a7202 */ /* 0x000fce0000000f00 */
.L_x_5447:
[----:B------:R1:W5:Y:S01]  /*18b0*/  @P4 LDG.E R7, desc[UR6][R24.64] ;  /* 0x0000000618074981 */ /* 0x000362000c1e1900 */
[----:B------:R-:W-:Y:S01]  /*18c0*/  ISETP.NE.AND P0, PT, R180, -0x1, PT ;  /* 0xffffffffb400780c */ /* 0x000fe20003f05270 */
[----:B------:R-:W2:Y:S01]  /*18d0*/  LDC.64 R2, c[0x0][0x240] ;  /* 0x00009000ff027b82 */ /* 0x000ea20000000a00 */
[----:B-----5:R-:W-:Y:S01]  /*18e0*/  SHF.R.S32.HI R27, RZ, 0x1f, R8 ;  /* 0x0000001fff1b7819 */ /* 0x020fe20000011408 */
[----:B------:R-:W-:Y:S01]  /*18f0*/  ULDC.64 UR4, c[0x0][0x268] ;  /* 0x00009a0000047ab9 */ /* 0x000fe20000000a00 */
[----:B------:R-:W-:Y:S01]  /*1900*/  SHF.R.S32.HI R54, RZ, 0x1f, R55 ;  /* 0x0000001fff367819 */ /* 0x000fe20000011437 */
[----:B------:R-:W-:Y:S01]  /*1910*/  IMAD.SHL.U32 R178, R138, 0x10, RZ ;  /* 0x000000108ab27824 */ /* 0x000fe200078e00ff */
[CC--:B------:R-:W-:Y:S02]  /*1920*/  LEA.HI R29, R27.reuse, R8.reuse, RZ, 0x3 ;  /* 0x000000081b1d7211 */ /* 0x0c0fe400078f18ff */
[----:B------:R-:W-:Y:S01]  /*1930*/  LEA.HI R14, R27, R8, RZ, 0x6 ;  /* 0x000000081b0e7211 */ /* 0x000fe200078f30ff */
[----:B------:R-:W3:Y:S01]  /*1940*/  LDC R110, c[0x0][0x2e0] ;  /* 0x0000b800ff6e7b82 */ /* 0x000ee20000000800 */
[----:B------:R-:W-:-:S02]  /*1950*/  SHF.R.S32.HI R128, RZ, 0x3, R29 ;  /* 0x00000003ff807819 */ /* 0x000fc4000001141d */
[----:B------:R-:W-:Y:S02]  /*1960*/  LOP3.LUT R29, R29, 0xfffffff8, RZ, 0xc0, !PT ;  /* 0xfffffff81d1d7812 */ /* 0x000fe400078ec0ff */
[--C-:B------:R-:W-:Y:S01]  /*1970*/  SHF.R.S32.HI R129, RZ, 0x1f, R128.reuse ;  /* 0x0000001fff817819 */ /* 0x100fe20000011480 */
[----:B------:R-:W-:Y:S01]  /*1980*/  IMAD.SHL.U32 R113, R128, 0x40, RZ ;  /* 0x0000004080717824 */ /* 0x000fe200078e00ff */
[----:B------:R-:W-:Y:S01]  /*1990*/  SHF.L.U32 R14, R14, 0x3, RZ ;  /* 0x000000030e0e7819 */ /* 0x000fe200000006ff */
[----:B------:R-:W4:Y:S01]  /*19a0*/  @!P0 LDC.64 R12, c[0x0][0x228] ;  /* 0x00008a00ff0c8b82 */ /* 0x000f220000000a00 */
[----:B------:R-:W-:Y:S01]  /*19b0*/  IMAD.IADD R0, R8, 0x1, -R29 ;  /* 0x0000000108007824 */ /* 0x000fe200078e0a1d */
[----:B------:R-:W-:Y:S01]  /*19c0*/  LEA.HI R54, R54, R55, RZ, 0x7 ;  /* 0x0000003736367211 */ /* 0x000fe200078f38ff */
[----:B------:R-:W-:Y:S01]  /*19d0*/  IMAD R123, R129, R138, RZ ;  /* 0x0000008a817b7224 */ /* 0x000fe200078e02ff */
[----:B------:R-:W-:Y:S01]  /*19e0*/  LOP3.LUT R113, R113, 0x1c0, RZ, 0xc0, !PT ;  /* 0x000001c071717812 */ /* 0x000fe200078ec0ff */
[----:B------:R-:W-:Y:S01]  /*19f0*/  IMAD.SHL.U32 R100, R0, 0x8, RZ ;  /* 0x0000000800647824 */ /* 0x000fe200078e00ff */
[----:B------:R-:W-:Y:S01]  /*1a00*/  LEA.HI R27, R27, R8, RZ, 0x4 ;  /* 0x000000081b1b7211 */ /* 0x000fe200078f20ff */
[----:B-1----:R-:W-:Y:S01]  /*1a10*/  IMAD.WIDE R24, R19, 0x40, R128 ;  /* 0x0000004013187825 */ /* 0x002fe200078e0280 */
[----:B------:R-:W1:Y:S01]  /*1a20*/  LDC.64 R130, c[0x0][0x250] ;  /* 0x00009400ff827b82 */ /* 0x000e620000000a00 */
[----:B------:R-:W-:-:S02]  /*1a30*/  SHF.R.S32.HI R54, RZ, 0x7, R54 ;  /* 0x00000007ff367819 */ /* 0x000fc40000011436 */
[--C-:B------:R-:W-:Y:S01]  /*1a40*/  LOP3.LUT R16, R113, 0x38, R100.reuse, 0xf8, !PT ;  /* 0x0000003871107812 */ /* 0x100fe200078ef864 */
[CC--:B--2---:R-:W-:Y:S01]  /*1a50*/  @P0 IMAD.WIDE.U32 R18, R180.reuse, R2.reuse, RZ ;  /* 0x00000002b4120225 */ /* 0x0c4fe200078e00ff */
[----:B------:R-:W-:Y:S02]  /*1a60*/  SHF.R.U32.HI R113, RZ, 0x3, R113 ;  /* 0x00000003ff717819 */ /* 0x000fe40000011671 */
[----:B------:R-:W-:Y:S01]  /*1a70*/  SHF.R.S32.HI R101, RZ, 0x1f, R100 ;  /* 0x0000001fff657819 */ /* 0x000fe20000011464 */
[----:B------:R-:W-:Y:S01]  /*1a80*/  @P0 IMAD R19, R180, R3, R19 ;  /* 0x00000003b4130224 */ /* 0x000fe200078e0213 */
[----:B------:R-:W-:Y:S01]  /*1a90*/  LOP3.LUT R113, R16, R113, RZ, 0x3c, !PT ;  /* 0x0000007110717212 */ /* 0x000fe200078e3cff */
[----:B------:R-:W-:Y:S01]  /*1aa0*/  IMAD R123, R128, R139, R123 ;  /* 0x0000008b807b7224 */ /* 0x000fe200078e027b */
[----:B------:R-:W-:Y:S02]  /*1ab0*/  LOP3.LUT R27, R27, 0xfffffff0, RZ, 0xc0, !PT ;  /* 0xfffffff01b1b7812 */ /* 0x000fe400078ec0ff */
[----:B------:R-:W-:Y:S01]  /*1ac0*/  LOP3.LUT R113, R113, 0xfffffe00, R14, 0xf8, !PT ;  /* 0xfffffe0071717812 */ /* 0x000fe200078ef80e */
[----:B------:R-:W-:Y:S01]  /*1ad0*/  IMAD R14, R25, R2, RZ ;  /* 0x00000002190e7224 */ /* 0x000fe200078e02ff */
[----:B------:R-:W-:Y:S01]  /*1ae0*/  VIMNMX R54, RZ, R54, !PT ;  /* 0x00000036ff367248 */ /* 0x000fe20007fe0100 */
[----:B----4-:R-:W-:Y:S01]  /*1af0*/  @!P0 IMAD R16, R11, R12, RZ ;  /* 0x0000000c0b108224 */ /* 0x010fe200078e02ff */
[----:B---3--:R-:W-:Y:S01]  /*1b00*/  LEA.HI R110, R110, R110, RZ, 0x1 ;  /* 0x0000006e6e6e7211 */ /* 0x008fe200078f08ff */
[----:B------:R-:W-:Y:S01]  /*1b10*/  @!P0 IMAD.WIDE.U32 R28, R9, R12, RZ ;  /* 0x0000000c091c8225 */ /* 0x000fe200078e00ff */
[----:B------:R-:W-:-:S02]  /*1b20*/  SHF.L.U32 R0, R0, 0x2, RZ ;  /* 0x0000000200007819 */ /* 0x000fc400000006ff */
[----:B------:R-:W-:Y:S01]  /*1b30*/  SHF.R.S32.HI R111, RZ, 0x1, R110 ;  /* 0x00000001ff6f7819 */ /* 0x000fe2000001146e */
[----:B------:R-:W-:Y:S01]  /*1b40*/  @P0 IMAD.MOV.U32 R12, RZ, RZ, R18 ;  /* 0x000000ffff0c0224 */ /* 0x000fe200078e0012 */
[----:B------:R-:W-:Y:S01]  /*1b50*/  SHF.L.U64.HI R177, R138, 0x4, R139 ;  /* 0x000000048ab17819 */ /* 0x000fe2000001028b */
[----:B------:R-:W-:Y:S01]  /*1b60*/  @!P0 IMAD R13, R9, R13, R16 ;  /* 0x0000000d090d8224 */ /* 0x000fe200078e0210 */
[----:B-1----:R-:W-:Y:S01]  /*1b70*/  SHF.L.U64.HI R175, R130, 0x4, R131 ;  /* 0x0000000482af7819 */ /* 0x002fe20000010283 */
[----:B------:R-:W-:Y:S02]  /*1b80*/  @!P0 IMAD.MOV.U32 R12, RZ, RZ, R28 ;  /* 0x000000ffff0c8224 */ /* 0x000fe400078e001c */
[----:B------:R-:W-:Y:S01]  /*1b90*/  IMAD R14, R24, R3, R14 ;  /* 0x00000003180e7224 */ /* 0x000fe200078e020e */
[----:B------:R-:W-:Y:S01]  /*1ba0*/  @!P0 IADD3 R19, R29, R13, RZ ;  /* 0x0000000d1d138210 */ /* 0x000fe20007ffe0ff */
[----:B------:R-:W-:Y:S01]  /*1bb0*/  IMAD R3, R5, UR4, RZ ;  /* 0x0000000405037c24 */ /* 0x000fe2000f8e02ff */
[----:B------:R-:W-:Y:S01]  /*1bc0*/  IADD3 R12, P1, R100, R12, RZ ;  /* 0x0000000c640c7210 */ /* 0x000fe20007f3e0ff */
[----:B------:R-:W-:Y:S01]  /*1bd0*/  IMAD.IADD R8, R8, 0x1, -R27 ;  /* 0x0000000108087824 */ /* 0x000fe200078e0a1b */
[----:B------:R-:W-:Y:S01]  /*1be0*/  IADD3 R18, P0, R100, R10, RZ ;  /* 0x0000000a64127210 */ /* 0x000fe20007f1e0ff */
[----:B------:R-:W-:-:S02]  /*1bf0*/  IMAD R3, R4, UR5, R3 ;  /* 0x0000000504037c24 */ /* 0x000fc4000f8e0203 */
[C---:B------:R-:W-:Y:S02]  /*1c00*/  IMAD.X R13, R101.reuse, 0x1, R19, P1 ;  /* 0x00000001650d7824 */ /* 0x040fe400008e0613 */
[----:B------:R-:W-:Y:S01]  /*1c10*/  IMAD.X R19, R101, 0x1, R23, P0 ;  /* 0x0000000165137824 */ /* 0x000fe200000e0617 */
[----:B------:R-:W-:Y:S01]  /*1c20*/  IADD3 R116, P0, R128, R21, RZ ;  /* 0x0000001580747210 */ /* 0x000fe20007f1e0ff */
[----:B------:R-:W-:Y:S01]  /*1c30*/  IMAD.WIDE.U32 R24, R24, R2, R12 ;  /* 0x0000000218187225 */ /* 0x000fe200078e000c */
[----:B------:R-:W-:Y:S02]  /*1c40*/  SHF.R.S32.HI R2, RZ, 0x1f, R124 ;  /* 0x0000001fff027819 */ /* 0x000fe4000001147c */
[----:B------:R-:W-:Y:S01]  /*1c50*/  SHF.R.S32.HI R13, RZ, 0x1f, R8 ;  /* 0x0000001fff0d7819 */ /* 0x000fe20000011408 */
[----:B------:R-:W-:Y:S01]  /*1c60*/  IMAD.X R17, R129, 0x1, R17, P0 ;  /* 0x0000000181117824 */ /* 0x000fe200000e0611 */
[----:B------:R-:W-:Y:S01]  /*1c70*/  IADD3 R120, P0, R100, R6, RZ ;  /* 0x0000000664787210 */ /* 0x000fe20007f1e0ff */
[----:B------:R-:W-:Y:S01]  /*1c80*/  IMAD.WIDE.U32 R18, R4, UR4, R18 ;  /* 0x0000000404127c25 */ /* 0x000fe2000f8e0012 */
[----:B------:R-:W-:Y:S01]  /*1c90*/  ULDC.64 UR4, c[0x0][0x258] ;  /* 0x0000960000047ab9 */ /* 0x000fe20000000a00 */
[----:B------:R-:W-:-:S02]  /*1ca0*/  LEA.HI R112, R13, R8, RZ, 0x3 ;  /* 0x000000080d707211 */ /* 0x000fc400078f18ff */
[----:B------:R-:W-:Y:S01]  /*1cb0*/  IMAD.X R121, R101, 0x1, R15, P0 ;  /* 0x0000000165797824 */ /* 0x000fe200000e060f */
[----:B------:R-:W-:Y:S01]  /*1cc0*/  ISETP.GT.AND P0, PT, R48, R54, PT ;  /* 0x000000363000720c */ /* 0x000fe20003f04270 */
[----:B------:R-:W-:Y:S01]  /*1cd0*/  IMAD R127, R2, UR4, RZ ;  /* 0x00000004027f7c24 */ /* 0x000fe2000f8e02ff */
[----:B------:R-:W-:Y:S01]  /*1ce0*/  IADD3 R3, R19, R3, RZ ;  /* 0x0000000313037210 */ /* 0x000fe20007ffe0ff */
[----:B------:R-:W-:Y:S01]  /*1cf0*/  IMAD.IADD R25, R25, 0x1, R14 ;  /* 0x0000000119197824 */ /* 0x000fe200078e020e */
[----:B------:R-:W-:Y:S01]  /*1d00*/  LOP3.LUT R13, R112, 0xfffffff8, RZ, 0xc0, !PT ;  /* 0xfffffff8700d7812 */ /* 0x000fe200078ec0ff */
[----:B------:R-:W-:Y:S02]  /*1d10*/  IMAD R17, R17, R130, RZ ;  /* 0x0000008211117224 */ /* 0x000fe400078e02ff */
[----:B------:R-:W-:Y:S01]  /*1d20*/  IMAD R109, R128, R111, R0 ;  /* 0x0000006f806d7224 */ /* 0x000fe200078e0200 */
[----:B------:R-:W-:Y:S01]  /*1d30*/  IADD3 R50, R8, -R13, RZ ;  /* 0x8000000d08327210 */ /* 0x000fe20007ffe0ff */
[----:B------:R-:W-:-:S02]  /*1d40*/  IMAD.MOV.U32 R2, RZ, RZ, R18 ;  /* 0x000000ffff027224 */ /* 0x000fc400078e0012 */
[----:B------:R-:W-:Y:S01]  /*1d50*/  IMAD R127, R124, UR5, R127 ;  /* 0x000000057c7f7c24 */ /* 0x000fe2000f8e027f */
[----:B------:R-:W-:Y:S01]  /*1d60*/  IADD3 R108, R0, R109, RZ ;  /* 0x0000006d006c7210 */ /* 0x000fe20007ffe0ff */
[----:B------:R-:W-:Y:S01]  /*1d70*/  IMAD.WIDE.U32 R124, R124, UR4, R24 ;  /* 0x000000047c7c7c25 */ /* 0x000fe2000f8e0018 */
[----:B------:R-:W-:Y:S02]  /*1d80*/  SHF.R.S32.HI R94, RZ, 0x1f, R109 ;  /* 0x0000001fff5e7819 */ /* 0x000fe4000001146d */
[----:B------:R-:W-:Y:S01]  /*1d90*/  SHF.R.S32.HI R93, RZ, 0x1f, R108 ;  /* 0x0000001fff5d7819 */ /* 0x000fe2000001146c */
[C---:B------:R-:W-:Y:S01]  /*1da0*/  IMAD R119, R116.reuse, R131, R17 ;  /* 0x0000008374777224 */ /* 0x040fe200078e0211 */
[----:B------:R-:W-:Y:S01]  /*1db0*/  IADD3 R127, R125, R127, RZ ;  /* 0x0000007f7d7f7210 */ /* 0x000fe20007ffe0ff */
[----:B------:R-:W-:-:S04]  /*1dc0*/  IMAD.WIDE.U32 R116, R116, R130, R2 ;  /* 0x0000008274747225 */ /* 0x000fc800078e0002 */
[----:B------:R-:W-:-:S04]  /*1dd0*/  IMAD.WIDE.U32 R120, R128, R138, R120 ;  /* 0x0000008a80787225 */ /* 0x000fc800078e0078 */
[----:B------:R-:W-:Y:S02]  /*1de0*/  IMAD.SHL.U32 R176, R130, 0x10, RZ ;  /* 0x0000001082b07824 */ /* 0x000fe400078e00ff */
[----:B------:R-:W-:Y:S02]  /*1df0*/  IMAD.IADD R123, R121, 0x1, R123 ;  /* 0x00000001797b7824 */ /* 0x000fe400078e027b */
[----:B------:R-:W-:Y:S02]  /*1e00*/  IMAD.IADD R119, R117, 0x1, R119 ;  /* 0x0000000175777824 */ /* 0x000fe400078e0277 */
[----:B------:R-:W-:Y:S01]  /*1e10*/  @!P4 IMAD.MOV.U32 R7, RZ, RZ, RZ ;  /* 0x000000ffff07c224 */ /* 0x000fe200078e00ff */
[----:B------:R-:W-:Y:S06]  /*1e20*/  @!P0 BRA `(.L_x_5449) ;  /* 0x0000006c00788947 */ /* 0x000fec0003800000 */
[----:B------:R-:W1:Y:S01]  /*1e30*/  LDC.64 R2, c[0x0][0x338] ;  /* 0x0000ce00ff027b82 */ /* 0x000e620000000a00 */
[----:B------:R-:W-:Y:S01]  /*1e40*/  ULDC.64 UR8, c[0x0][0x330] ;  /* 0x0000cc0000087ab9 */ /* 0x000fe20000000a00 */
[----:B------:R-:W-:Y:S01]  /*1e50*/  ULDC.64 UR4, c[0x0][0x328] ;  /* 0x0000ca0000047ab9 */ /* 0x000fe20000000a00 */
[C---:B------:R-:W-:Y:S01]  /*1e60*/  IMAD R6, R11.reuse, UR8, RZ ;  /* 0x000000080b067c24 */ /* 0x040fe2000f8e02ff */
[--C-:B------:R-:W-:Y:S01]  /*1e70*/  SHF.R.S32.HI R10, RZ, 0x1f, R55.reuse ;  /* 0x0000001fff0a7819 */ /* 0x100fe20000011437 */
[----:B------:R-:W-:Y:S01]  /*1e80*/  IMAD R0, R11, UR4, RZ ;  /* 0x000000040b007c24 */ /* 0x000fe2000f8e02ff */
[----:B------:R-:W-:Y:S01]  /*1e90*/  IADD3 R8, P1, P0, R38, R128, -R55 ;  /* 0x0000008026087210 */ /* 0x000fe2000783e837 */
[----:B------:R-:W-:Y:S01]  /*1ea0*/  IMAD.WIDE.U32 R14, R9, UR8, R100 ;  /* 0x00000008090e7c25 */ /* 0x000fe2000f8e0064 */
[----:B------:R-:W-:Y:S01]  /*1eb0*/  SHF.L.U32 R66, R131, 0x6, RZ ;  /* 0x0000000683427819 */ /* 0x000fe200000006ff */
[----:B------:R-:W-:Y:S01]  /*1ec0*/  ULDC.64 UR10, c[0x0][0x350] ;  /* 0x0000d400000a7ab9 */ /* 0x000fe20000000a00 */
[----:B------:R-:W2:Y:S01]  /*1ed0*/  LDC R56, c[0x0][0x340] ;  /* 0x0000d000ff387b82 */ /* 0x000ea20000000800 */
[C---:B------:R-:W-:Y:S01]  /*1ee0*/  IMAD R6, R9.reuse, UR9, R6 ;  /* 0x0000000909067c24 */ /* 0x040fe2000f8e0206 */
[----:B------:R-:W-:Y:S01]  /*1ef0*/  ULDC.64 UR8, c[0x0][0x348] ;  /* 0x0000d20000087ab9 */ /* 0x000fe20000000a00 */
[----:B------:R-:W-:Y:S01]  /*1f00*/  IMAD.WIDE.U32 R12, R9, UR4, R100 ;  /* 0x00000004090c7c25 */ /* 0x000fe2000f8e0064 */
[----:B------:R-:W-:Y:S01]  /*1f10*/  ULDC UR32, c[0x0][0x2d0] ;  /* 0x0000b40000207ab9 */ /* 0x000fe20000000800 */
[----:B------:R-:W-:Y:S01]  /*1f20*/  SHF.L.U32 R103, R111, 0x4, RZ ;  /* 0x000000046f677819 */ /* 0x000fe200000006ff */
[----:B------:R-:W-:Y:S01]  /*1f30*/  ULDC.U8 UR31, c[0x0][0x3c3] ;  /* 0x0000f0c0001f7ab9 */ /* 0x000fe20000000000 */
[----:B------:R-:W-:Y:S01]  /*1f40*/  IMAD R0, R9, UR5, R0 ;  /* 0x0000000509007c24 */ /* 0x000fe2000f8e0200 */
[----:B------:R-:W-:Y:S01]  /*1f50*/  SHF.R.S32.HI R9, RZ, 0x1f, R38 ;  /* 0x0000001fff097819 */ /* 0x000fe20000011426 */
[----:B------:R-:W-:Y:S01]  /*1f60*/  ULDC.64 UR4, c[0x0][0x340] ;  /* 0x0000d00000047ab9 */ /* 0x000fe20000000a00 */
[----:B------:R-:W-:Y:S01]  /*1f70*/  IMAD.IADD R15, R15, 0x1, R6 ;  /* 0x000000010f0f7824 */ /* 0x000fe200078e0206 */
[----:B------:R-:W-:Y:S01]  /*1f80*/  IADD3 R38, R7, R38, RZ ;  /* 0x0000002607267210 */ /* 0x000fe20007ffe0ff */
[----:B------:R-:W-:Y:S01]  /*1f90*/  IMAD.IADD R13, R13, 0x1, R0 ;  /* 0x000000010d0d7824 */ /* 0x000fe200078e0200 */
[----:B------:R-:W-:Y:S01]  /*1fa0*/  IADD3.X R11, R9, R129, ~R10, P1, P0 ;  /* 0x00000081090b7210 */ /* 0x000fe20000fe0c0a */
[----:B------:R-:W-:Y:S01]  /*1fb0*/  IMAD.WIDE.U32 R14, R8, UR4, R14 ;  /* 0x00000004080e7c25 */ /* 0x000fe2000f8e000e */
[----:B------:R-:W-:Y:S01]  /*1fc0*/  USHF.L.U64.HI UR25, UR4, 0x4, UR5 ;  /* 0x0000000404197899 */ /* 0x000fe20008010205 */
[----:B------:R-:W-:Y:S01]  /*1fd0*/  SHF.L.U32 R98, R111, 0x6, RZ ;  /* 0x000000066f627819 */ /* 0x000fe200000006ff */
[----:B------:R-:W-:Y:S01]  /*1fe0*/  USHF.L.U32 UR26, UR4, 0x4, URZ ;  /* 0x00000004041a7899 */ /* 0x000fe2000800063f */
[C---:B------:R-:W-:Y:S01]  /*1ff0*/  IMAD R9, R11.reuse, UR4, RZ ;  /* 0x000000040b097c24 */ /* 0x040fe2000f8e02ff */
[----:B------:R-:W-:Y:S01]  /*2000*/  USHF.L.U64.HI UR13, UR4, 0x5, UR5 ;  /* 0x00000005040d7899 */ /* 0x000fe20008010205 */
[-C--:B-1----:R-:W-:Y:S01]  /*2010*/  IMAD R0, R11, R2.reuse, RZ ;  /* 0x000000020b007224 */ /* 0x082fe200078e02ff */
[----:B------:R-:W-:Y:S01]  /*2020*/  USHF.L.U32 UR22, UR4, 0x5, URZ ;  /* 0x0000000504167899 */ /* 0x000fe2000800063f */
[----:B------:R-:W-:Y:S01]  /*2030*/  IMAD.WIDE.U32 R10, R130, 0x40, RZ ;  /* 0x00000040820a7825 */ /* 0x000fe200078e00ff */
[----:B------:R-:W-:Y:S01]  /*2040*/  UIMAD.WIDE.U32 UR20, UR4, 0x60, URZ ;  /* 0x00000060041478a5 */ /* 0x000fe2000f8e003f */
[----:B------:R-:W-:Y:S01]  /*2050*/  SHF.L.U64.HI R57, R2, 0x5, R3 ;  /* 0x0000000502397819 */ /* 0x000fe20000010203 */
[----:B------:R-:W-:Y:S01]  /*2060*/  UIMAD UR12, UR5, 0x60, URZ ;  /* 0x00000060050c78a4 */ /* 0x000fe2000f8e023f */
[----:B------:R-:W-:Y:S01]  /*2070*/  IMAD R6, R8, UR5, R9 ;  /* 0x0000000508067c24 */ /* 0x000fe2000f8e0209 */
[----:B------:R-:W-:Y:S01]  /*2080*/  SHF.L.U32 R67, R10, 0x1, RZ ;  /* 0x000000010a437819 */ /* 0x000fe200000006ff */
[C---:B------:R-:W-:Y:S01]  /*2090*/  IMAD R0, R8.reuse, R3, R0 ;  /* 0x0000000308007224 */ /* 0x040fe200078e0200 */
[----:B------:R-:W-:Y:S01]  /*20a0*/  USHF.L.U64.HI UR23, UR4, 0x6, UR5 ;  /* 0x0000000604177899 */ /* 0x000fe20008010205 */
[----:B------:R-:W-:Y:S01]  /*20b0*/  IMAD.IADD R66, R11, 0x1, R66 ;  /* 0x000000010b427824 */ /* 0x000fe200078e0242 */
[----:B------:R-:W-:Y:S01]  /*20c0*/  USHF.L.U32 UR24, UR4, 0x6, URZ ;  /* 0x0000000604187899 */ /* 0x000fe2000800063f */
[----:B------:R-:W-:Y:S01]  /*20d0*/  IMAD.WIDE.U32 R8, R8, R2, R12 ;  /* 0x0000000208087225 */ /* 0x000fe200078e000c */
[----:B------:R-:W-:Y:S01]  /*20e0*/  UIMAD.WIDE.U32 UR18, UR4, 0xa0, URZ ;  /* 0x000000a0041278a5 */ /* 0x000fe2000f8e003f */
[----:B------:R-:W-:Y:S01]  /*20f0*/  SHF.L.U32 R13, R139, 0x6, RZ ;  /* 0x000000068b0d7819 */ /* 0x000fe200000006ff */
[----:B------:R-:W-:Y:S01]  /*2100*/  UIMAD.WIDE.U32 UR16, UR4, 0xc0, URZ ;  /* 0x000000c0041078a5 */ /* 0x000fe2000f8e003f */
[----:B------:R-:W-:Y:S01]  /*2110*/  SHF.L.U64.HI R66, R10, 0x1, R66 ;  /* 0x000000010a427819 */ /* 0x000fe20000010242 */
[----:B------:R-:W-:Y:S01]  /*2120*/  IMAD.IADD R15, R15, 0x1, R6 ;  /* 0x000000010f0f7824 */ /* 0x000fe200078e0206 */
[----:B------:R-:W-:Y:S01]  /*2130*/  MOV R10, R8 ;  /* 0x00000008000a7202 */ /* 0x000fe20000000f00 */
[C---:B------:R-:W-:Y:S01]  /*2140*/  IMAD R77, R5.reuse, UR10, RZ ;  /* 0x0000000a054d7c24 */ /* 0x040fe2000f8e02ff */
[----:B------:R-:W-:Y:S01]  /*2150*/  UIMAD UR27, UR5, 0xe0, URZ ;  /* 0x000000e0051b78a4 */ /* 0x000fe2000f8e023f */
[----:B------:R-:W-:Y:S01]  /*2160*/  IMAD R79, R5, UR8, RZ ;  /* 0x00000008054f7c24 */ /* 0x000fe2000f8e02ff */
[----:B------:R-:W-:Y:S01]  /*2170*/  UIMAD.WIDE.U32 UR28, UR4, 0xe0, URZ ;  /* 0x000000e0041c78a5 */ /* 0x000fe2000f8e003f */
[----:B------:R-:W-:Y:S01]  /*2180*/  IMAD.IADD R11, R9, 0x1, R0 ;  /* 0x00000001090b7824 */ /* 0x000fe200078e0200 */
[C-C-:B------:R-:W-:Y:S01]  /*2190*/  SHF.L.U64.HI R60, R2.reuse, 0x6, R3.reuse ;  /* 0x00000006023c7819 */ /* 0x140fe20000010203 */
[----:B------:R-:W-:Y:S01]  /*21a0*/  IMAD R38, R111, R38, RZ ;  /* 0x000000266f267224 */ /* 0x000fe200078e02ff */
[----:B------:R-:W-:Y:S01]  /*21b0*/  SHF.L.U64.HI R84, R2, 0x4, R3 ;  /* 0x0000000402547819 */ /* 0x000fe20000010203 */
[----:B------:R-:W-:Y:S01]  /*21c0*/  IMAD R77, R4, UR11, R77 ;  /* 0x0000000b044d7c24 */ /* 0x000fe2000f8e024d */
[----:B------:R-:W-:Y:S01]  /*21d0*/  SHF.L.U32 R58, R2, 0x5, RZ ;  /* 0x00000005023a7819 */ /* 0x000fe200000006ff */
[----:B------:R-:W-:Y:S01]  /*21e0*/  IMAD.WIDE.U32 R6, R4, UR10, R14 ;  /* 0x0000000a04067c25 */ /* 0x000fe2000f8e000e */
[----:B------:R-:W-:Y:S01]  /*21f0*/  SHF.R.S32.HI R39, RZ, 0x1f, R38 ;  /* 0x0000001fff277819 */ /* 0x000fe20000011426 */
[----:B------:R-:W-:Y:S01]  /*2200*/  ULDC.64 UR10, c[0x0][0x320] ;  /* 0x0000c800000a7ab9 */ /* 0x000fe20000000a00 */
[-C--:B------:R-:W-:Y:S01]  /*2210*/  IADD3 R82, P2, R108, R38.reuse, RZ ;  /* 0x000000266c527210 */ /* 0x080fe20007f5e0ff */
[C---:B------:R-:W-:Y:S01]  /*2220*/  IMAD R79, R4.reuse, UR9, R79 ;  /* 0x00000009044f7c24 */ /* 0x040fe2000f8e024f */
[----:B------:R-:W-:Y:S01]  /*2230*/  IADD3 R38, P3, R109, R38, RZ ;  /* 0x000000266d267210 */ /* 0x000fe20007f7e0ff */
[----:B------:R-:W-:Y:S01]  /*2240*/  IMAD.WIDE.U32 R4, R4, UR8, R10 ;  /* 0x0000000804047c25 */ /* 0x000fe2000f8e000a */
[----:B------:R-:W-:Y:S01]  /*2250*/  ULDC.64 UR8, c[0x0][0x318] ;  /* 0x0000c60000087ab9 */ /* 0x000fe20000000a00 */
[----:B------:R-:W-:Y:S01]  /*2260*/  LEA R76, P1, R6, UR10, 0x1 ;  /* 0x0000000a064c7c11 */ /* 0x000fe2000f8208ff */
[----:B------:R-:W-:Y:S01]  /*2270*/  UIMAD UR10, UR5, 0xc0, URZ ;  /* 0x000000c0050a78a4 */ /* 0x000fe2000f8e023f */
[----:B------:R-:W-:Y:S01]  /*2280*/  IMAD.IADD R77, R7, 0x1, R77 ;  /* 0x00000001074d7824 */ /* 0x000fe200078e024d */
[----:B------:R-:W-:Y:S01]  /*2290*/  IADD3 R79, R5, R79, RZ ;  /* 0x0000004f054f7210 */ /* 0x000fe20007ffe0ff */
[----:B------:R-:W-:Y:S01]  /*22a0*/  IMAD.SHL.U32 R63, R131, 0x20, RZ ;  /* 0x00000020833f7824 */ /* 0x000fe200078e00ff */
[----:B------:R-:W-:Y:S01]  /*22b0*/  LEA R78, P0, R4, UR8, 0x1 ;  /* 0x00000008044e7c11 */ /* 0x000fe2000f8008ff */
[----:B------:R-:W-:Y:S01]  /*22c0*/  IMAD.WIDE.U32 R8, R130, 0x20, RZ ;  /* 0x0000002082087825 */ /* 0x000fe200078e00ff */
[----:B------:R-:W-:Y:S01]  /*22d0*/  IADD3.X R83, R93, R39, RZ, P2, !PT ;  /* 0x000000275d537210 */ /* 0x000fe200017fe4ff */
[----:B------:R-:W-:Y:S01]  /*22e0*/  USHF.L.U64.HI UR25, UR26, 0x1, UR25 ;  /* 0x000000011a197899 */ /* 0x000fe20008010219 */
[----:B------:R-:W-:Y:S01]  /*22f0*/  LEA.HI.X R77, R6, UR11, R77, 0x1, P1 ;  /* 0x0000000b064d7c11 */ /* 0x000fe200088f0c4d */
[----:B------:R-:W-:Y:S01]  /*2300*/  IMAD.X R39, R94, 0x1, R39, P3 ;  /* 0x000000015e277824 */ /* 0x000fe200018e0627 */
[----:B------:R-:W-:Y:S01]  /*2310*/  LEA.HI.X R79, R4, UR9, R79, 0x1, P0 ;  /* 0x00000009044f7c11 */ /* 0x000fe200080f0c4f */
[----:B------:R-:W-:Y:S01]  /*2320*/  UIMAD UR11, UR5, 0xa0, URZ ;  /* 0x000000a0050b78a4 */ /* 0x000fe2000f8e023f */
[----:B------:R-:W-:Y:S01]  /*2330*/  SHF.L.U64.HI R83, R82, 0x1, R83 ;  /* 0x0000000152537819 */ /* 0x000fe20000010253 */
[----:B------:R-:W-:Y:S01]  /*2340*/  ULDC.64 UR8, c[0x0][0x218] ;  /* 0x0000860000087ab9 */ /* 0x000fe20000000a00 */
[----:B------:R-:W-:Y:S01]  /*2350*/  ULDC.64 UR4, c[0x0][0x220] ;  /* 0x0000880000047ab9 */ /* 0x000fe20000000a00 */
[----:B------:R-:W-:Y:S01]  /*2360*/  LEA R72, P1, R120, UR8, 0x1 ;  /* 0x0000000878487c11 */ /* 0x000fe2000f8208ff */
[----:B------:R-:W-:Y:S01]  /*2370*/  IMAD.SHL.U32 R59, R139, 0x20, RZ ;  /* 0x000000208b3b7824 */ /* 0x000fe200078e00ff */
[----:B------:R-:W-:Y:S01]  /*2380*/  LEA R74, P0, R116, UR4, 0x1 ;  /* 0x00000004744a7c11 */ /* 0x000fe2000f8008ff */
[----:B------:R-:W-:Y:S01]  /*2390*/  IMAD.WIDE.U32 R140, R138, 0x40, RZ ;  /* 0x000000408a8c7825 */ /* 0x000fe200078e00ff */
[----:B------:R-:W-:Y:S01]  /*23a0*/  SHF.L.U64.HI R39, R38, 0x1, R39 ;  /* 0x0000000126277819 */ /* 0x000fe20000010227 */
[----:B------:R-:W-:Y:S01]  /*23b0*/  UIADD3 UR33, UR21, UR12, URZ ;  /* 0x0000000c15217290 */ /* 0x000fe2000fffe03f */
[----:B------:R-:W-:Y:S01]  /*23c0*/  LEA.HI.X R71, R120, UR9, R123, 0x1, P1 ;  /* 0x0000000978477c11 */ /* 0x000fe200088f0c7b */
[----:B------:R-:W-:Y:S01]  /*23d0*/  IMAD.SHL.U32 R38, R38, 0x2, RZ ;  /* 0x0000000226267824 */ /* 0x000fe200078e00ff */
[----:B------:R-:W-:Y:S01]  /*23e0*/  LEA.HI.X R75, R116, UR5, R119, 0x1, P0 ;  /* 0x00000005744b7c11 */ /* 0x000fe200080f0c77 */
[----:B------:R-:W-:Y:S01]  /*23f0*/  ULDC.64 UR8, c[0x0][0x360] ;  /* 0x0000d80000087ab9 */ /* 0x000fe20000000a00 */
[----:B------:R-:W-:Y:S01]  /*2400*/  ULDC.64 UR4, c[0x0][0x358] ;  /* 0x0000d60000047ab9 */ /* 0x000fe20000000a00 */
[----:B------:R-:W-:Y:S01]  /*2410*/  IADD3 R63, R9, R63, RZ ;  /* 0x0000003f093f7210 */ /* 0x000fe20007ffe0ff */
[C---:B------:R-:W-:Y:S01]  /*2420*/  IMAD R65, R131.reuse, 0x60, RZ ;  /* 0x0000006083417824 */ /* 0x040fe200078e02ff */
[C---:B------:R-:W-:Y:S01]  /*2430*/  IADD3 R10, P1, R38.reuse, UR8, RZ ;  /* 0x00000008260a7c10 */ /* 0x040fe2000ff3e0ff */
[C---:B------:R-:W-:Y:S01]  /*2440*/  IMAD R7, R131.reuse, 0xa0, RZ ;  /* 0x000000a083077824 */ /* 0x040fe200078e02ff */
[----:B------:R-:W-:Y:S01]  /*2450*/  IADD3 R38, P0, R38, UR4, RZ ;  /* 0x0000000426267c10 */ /* 0x000fe2000ff1e0ff */
[C---:B------:R-:W-:Y:S01]  /*2460*/  IMAD R69, R131.reuse, 0xc0, RZ ;  /* 0x000000c083457824 */ /* 0x040fe200078e02ff */
[----:B------:R-:W-:Y:S01]  /*2470*/  SHF.L.U32 R82, R82, 0x1, RZ ;  /* 0x0000000152527819 */ /* 0x000fe200000006ff */
[----:B------:R-:W-:Y:S01]  /*2480*/  IMAD R5, R131, 0xe0, RZ ;  /* 0x000000e083057824 */ /* 0x000fe200078e02ff */
[C---:B------:R-:W-:Y:S01]  /*2490*/  IADD3.X R9, R39.reuse, UR9, RZ, P1, !PT ;  /* 0x0000000927097c10 */ /* 0x040fe20008ffe4ff */
[----:B------:R-:W-:Y:S01]  /*24a0*/  IMAD.WIDE.U32 R136, R130, 0x60, RZ ;  /* 0x0000006082887825 */ /* 0x000fe200078e00ff */
[----:B------:R-:W-:Y:S01]  /*24b0*/  IADD3.X R39, R39, UR5, RZ, P0, !PT ;  /* 0x0000000527277c10 */ /* 0x000fe200087fe4ff */
[----:B------:R-:W-:Y:S01]  /*24c0*/  USHF.L.U64.HI UR23, UR24, 0x1, UR23 ;  /* 0x0000000118177899 */ /* 0x000fe20008010217 */
[----:B------:R-:W-:Y:S01]  /*24d0*/  ISETP.GE.AND P0, PT, R100, UR32, PT ;  /* 0x0000002064007c0c */ /* 0x000fe2000bf06270 */
[----:B------:R-:W-:Y:S01]  /*24e0*/  IMAD.WIDE.U32 R134, R130, 0xa0, RZ ;  /* 0x000000a082867825 */ /* 0x000fe200078e00ff */
[C---:B------:R-:W-:Y:S01]  /*24f0*/  IADD3 R80, P3, R82.reuse, UR8, RZ ;  /* 0x0000000852507c10 */ /* 0x040fe2000ff7e0ff */
[----:B------:R-:W-:Y:S01]  /*2500*/  USHF.L.U64.HI UR32, UR22, 0x1, UR13 ;  /* 0x0000000116207899 */ /* 0x000fe2000801020d */
[----:B------:R-:W-:Y:S01]  /*2510*/  IADD3 R82, P2, R82, UR4, RZ ;  /* 0x0000000452527c10 */ /* 0x000fe2000ff5e0ff */
[----:B------:R-:W-:Y:S01]  /*2520*/  IMAD.WIDE.U32 R132, R130, 0xc0, RZ ;  /* 0x000000c082847825 */ /* 0x000fe200078e00ff */
[----:B------:R-:W-:Y:S01]  /*2530*/  SHF.L.U64.HI R63, R8, 0x1, R63 ;  /* 0x00000001083f7819 */ /* 0x000fe2000001023f */
[----:B------:R-:W-:Y:S01]  /*2540*/  UIADD3 UR34, UR19, UR11, URZ ;  /* 0x0000000b13227290 */ /* 0x000fe2000fffe03f */
[----:B------:R-:W-:Y:S01]  /*2550*/  SHF.L.U32 R85, R2, 0x4, RZ ;  /* 0x0000000402557819 */ /* 0x000fe200000006ff */
[C---:B------:R-:W-:Y:S01]  /*2560*/  IMAD.SHL.U32 R102, R111.reuse, 0x20, RZ ;  /* 0x000000206f667824 */ /* 0x040fe200078e00ff */
[C---:B------:R-:W-:Y:S01]  /*2570*/  IADD3 R52, R128.reuse, 0x20, RZ ;  /* 0x0000002080347810 */ /* 0x040fe20007ffe0ff */
[C---:B------:R-:W-:Y:S01]  /*2580*/  IMAD R99, R111.reuse, 0x30, RZ ;  /* 0x000000306f637824 */ /* 0x040fe200078e02ff */
[C---:B------:R-:W-:Y:S01]  /*2590*/  IADD3 R107, R128.reuse, 0x40, RZ ;  /* 0x00000040806b7810 */ /* 0x040fe20007ffe0ff */
[C---:B------:R-:W-:Y:S01]  /*25a0*/  IMAD R97, R111.reuse, 0x50, RZ ;  /* 0x000000506f617824 */ /* 0x040fe200078e02ff */
[----:B------:R-:W-:Y:S01]  /*25b0*/  IADD3 R105, R128, 0x60, RZ ;  /* 0x0000006080697810 */ /* 0x000fe20007ffe0ff */
[----:B------:R-:W-:Y:S01]  /*25c0*/  IMAD R96, R111, 0x60, RZ ;  /* 0x000000606f607824 */ /* 0x000fe200078e02ff */
[----:B------:R-:W-:Y:S01]  /*25d0*/  IADD3 R62, R141, R13, RZ ;  /* 0x0000000d8d3e7210 */ /* 0x000fe20007ffe0ff */
[----:B------:R-:W-:Y:S01]  /*25e0*/  IMAD R95, R111, 0x70, RZ ;  /* 0x000000706f5f7824 */ /* 0x000fe200078e02ff */
[----:B------:R-:W-:Y:S01]  /*25f0*/  P2R R114, PR, RZ, 0x1 ;  /* 0x00000001ff727803 */ /* 0x000fe20000000000 */
[----:B------:R-:W-:Y:S01]  /*2600*/  IMAD.WIDE.U32 R138, R138, 0x20, RZ ;  /* 0x000000208a8a7825 */ /* 0x000fe200078e00ff */
[----:B------:R-:W-:Y:S01]  /*2610*/  IADD3 R65, R137, R65, RZ ;  /* 0x0000004189417210 */ /* 0x000fe20007ffe0ff */
[----:B------:R-:W-:Y:S01]  /*2620*/  UIADD3 UR35, UR17, UR10, URZ ;  /* 0x0000000a11237290 */ /* 0x000fe2000fffe03f */
[----:B------:R-:W-:Y:S01]  /*2630*/  IADD3 R69, R133, R69, RZ ;  /* 0x0000004585457210 */ /* 0x000fe20007ffe0ff */
[----:B------:R-:W-:Y:S01]  /*2640*/  IMAD.WIDE.U32 R130, R130, 0xe0, RZ ;  /* 0x000000e082827825 */ /* 0x000fe200078e00ff */
[----:B------:R-:W-:Y:S01]  /*2650*/  SHF.R.S32.HI R92, RZ, 0x1f, R103 ;  /* 0x0000001fff5c7819 */ /* 0x000fe20000011467 */
[----:B------:R-:W-:Y:S01]  /*2660*/  ULDC UR4, c[0x0][0x2e0] ;  /* 0x0000b80000047ab9 */ /* 0x000fe20000000800 */
[----:B------:R-:W-:Y:S01]  /*2670*/  SHF.R.S32.HI R91, RZ, 0x1f, R102 ;  /* 0x0000001fff5b7819 */ /* 0x000fe20000011466 */
[----:B------:R-:W-:Y:S01]  /*2680*/  IMAD.SHL.U32 R64, R8, 0x2, RZ ;  /* 0x0000000208407824 */ /* 0x000fe200078e00ff */
[----:B------:R-:W-:Y:S01]  /*2690*/  SHF.R.S32.HI R90, RZ, 0x1f, R99 ;  /* 0x0000001fff5a7819 */ /* 0x000fe20000011463 */
[----:B------:R-:W-:Y:S01]  /*26a0*/  IMAD.SHL.U32 R61, R2, 0x40, RZ ;  /* 0x00000040023d7824 */ /* 0x000fe200078e00ff */
        /* <DEDUP_REMOVED lines=8> */
[----:B--2---:R-:W-:Y:S01]  /*2730*/  LEA R56, -R56, RZ, 0x7 ;  /* 0x000000ff38387211 */ /* 0x004fe200078e39ff */
[----:B------:R-:W-:Y:S01]  /*2740*/  IMAD.MOV.U32 R11, RZ, RZ, R48 ;  /* 0x000000ffff0b7224 */ /* 0x000fe200078e0030 */
[----:B------:R-:W-:Y:S01]  /*2750*/  IADD3.X R81, R83, UR9, RZ, P3, !PT ;  /* 0x0000000953517c10 */ /* 0x000fe20009ffe4ff */
[----:B------:R-:W-:Y:S01]  /*2760*/  IMAD.IADD R59, R139, 0x1, R59 ;  /* 0x000000018b3b7824 */ /* 0x000fe200078e023b */
[----:B------:R-:W-:Y:S01]  /*2770*/  IADD3.X R83, R83, UR5, RZ, P2, !PT ;  /* 0x0000000553537c10 */ /* 0x000fe200097fe4ff */
[----:B------:R-:W-:Y:S01]  /*2780*/  IMAD.IADD R68, R135, 0x1, R7 ;  /* 0x0000000187447824 */ /* 0x000fe200078e0207 */
[----:B------:R-:W-:Y:S01]  /*2790*/  ULDC UR30, c[0x0][0x2e0] ;  /* 0x0000b800001e7ab9 */ /* 0x000fe20000000800 */
[----:B------:R-:W-:Y:S01]  /*27a0*/  IMAD.IADD R70, R131, 0x1, R5 ;  /* 0x0000000183467824 */ /* 0x000fe200078e0205 */
[----:B------:R-:W-:Y:S01]  /*27b0*/  ULDC UR5, c[0x0][0x2e0] ;  /* 0x0000b80000057ab9 */ /* 0x000fe20000000800 */
[----:B------:R-:W-:Y:S01]  /*27c0*/  ULDC.64 UR8, c[0x0][0x248] ;  /* 0x0000920000087ab9 */ /* 0x000fe20000000a00 */
[----:B------:R-:W-:Y:S01]  /*27d0*/  ULDC.64 UR14, c[0x0][0x250] ;  /* 0x00009400000e7ab9 */ /* 0x000fe20000000a00 */
[----:B------:R-:W-:-:S02]  /*27e0*/  USHF.L.U32 UR26, UR26, 0x1, URZ ;  /* 0x000000011a1a7899 */ /* 0x000fc4000800063f */
[----:B------:R-:W-:Y:S02]  /*27f0*/  USHF.L.U32 UR22, UR22, 0x1, URZ ;  /* 0x0000000116167899 */ /* 0x000fe4000800063f */
[----:B------:R-:W-:Y:S02]  /*2800*/  USHF.L.U32 UR24, UR24, 0x1, URZ ;  /* 0x0000000118187899 */ /* 0x000fe4000800063f */
[----:B------:R-:W-:Y:S01]  /*2810*/  UIADD3 UR36, UR29, UR27, URZ ;  /* 0x0000001b1d247290 */ /* 0x000fe2000fffe03f */
[----:B------:R-:W-:Y:S01]  /*2820*/  ULDC.64 UR10, c[0x0][0x230] ;  /* 0x00008c00000a7ab9 */ /* 0x000fe20000000a00 */
[----:B------:R-:W-:-:S10]  /*2830*/  ULDC.64 UR12, c[0x0][0x238] ;  /* 0x00008e00000c7ab9 */ /* 0x000fd40000000a00 */
.L_x_5503:
[----:B------:R-:W-:Y:S01]  /*2840*/  LEA R2, R11, 0xffffff80, 0x7 ;  /* 0xffffff800b027811 */ /* 0x000fe200078e38ff */
[----:B--234-:R-:W-:Y:S01]  /*2850*/  IMAD.MOV.U32 R12, RZ, RZ, R76 ;  /* 0x000000ffff0c7224 */ /* 0x01cfe200078e004c */
[----:B------:R-:W-:Y:S01]  /*2860*/  ISETP.NE.AND P4, PT, R114, RZ, PT ;  /* 0x000000ff7200720c */ /* 0x000fe20003f85270 */
[----:B------:R-:W-:Y:S02]  /*2870*/  IMAD.MOV.U32 R13, RZ, RZ, R77 ;  /* 0x000000ffff0d7224 */ /* 0x000fe400078e004d */
[--C-:B------:R-:W-:Y:S02]  /*2880*/  IMAD.IADD R3, R49, 0x1, -R2.reuse ;  /* 0x0000000131037824 */ /* 0x100fe400078e0a02 */
[----:B------:R-:W-:Y:S03]  /*2890*/  IMAD.IADD R2, R55, 0x1, -R2 ;  /* 0x0000000137027824 */ /* 0x000fe600078e0a02 */
[CC--:B------:R-:W-:Y:S04]  /*28a0*/  ISETP.GE.OR P0, PT, R53.reuse, R3.reuse, P4 ;  /* 0x000000033500720c */ /* 0x0c0fe80002706670 */
[-C--:B------:R-:W-:Y:S02]  /*28b0*/  ISETP.LT.OR P2, PT, R53, R2.reuse, P0 ;  /* 0x000000023500720c */ /* 0x080fe40000741670 */
[CC--:B------:R-:W-:Y:S02]  /*28c0*/  ISETP.GE.OR P0, PT, R52.reuse, R3.reuse, P4 ;  /* 0x000000033400720c */ /* 0x0c0fe40002706670 */
[----:B------:R-:W-:Y:S02]  /*28d0*/  P2R R4, PR, RZ, 0x4 ;  /* 0x00000004ff047803 */ /* 0x000fe40000000000 */
[-C--:B------:R-:W-:Y:S02]  /*28e0*/  ISETP.LT.OR P5, PT, R52, R2.reuse, P0 ;  /* 0x000000023400720c */ /* 0x080fe400007a1670 */
[C---:B------:R-:W-:Y:S04]  /*28f0*/  ISETP.GE.OR P0, PT, R51.reuse, R3, P4 ;  /* 0x000000033300720c */ /* 0x040fe80002706670 */
[----:B------:R-:W-:Y:S02]  /*2900*/  ISETP.LT.OR P3, PT, R51, R2, P0 ;  /* 0x000000023300720c */ /* 0x000fe40000761670 */
[----:B------:R-:W-:Y:S02]  /*2910*/  @!P2 LEA R146, P0, R176, R74, 0x1 ;  /* 0x0000004ab092a211 */ /* 0x000fe400078008ff */
[----:B------:R-:W-:Y:S02]  /*2920*/  @!P2 IADD3 R6, P1, R76, UR26, RZ ;  /* 0x0000001a4c06ac10 */ /* 0x000fe4000ff3e0ff */
[----:B------:R-:W-:Y:S02]  /*2930*/  @!P2 LEA.HI.X R147, R176, R75, R175, 0x1, P0 ;  /* 0x0000004bb093a211 */ /* 0x000fe400000f0caf */
[----:B------:R-:W-:Y:S02]  /*2940*/  ISETP.GE.OR P0, PT, R107, R3, P4 ;  /* 0x000000036b00720c */ /* 0x000fe40002706670 */
[----:B------:R-:W-:Y:S02]  /*2950*/  @!P2 IADD3.X R7, R77, UR25, RZ, P1, !PT ;  /* 0x000000194d07ac10 */ /* 0x000fe40008ffe4ff */
[----:B------:R-:W-:Y:S02]  /*2960*/  ISETP.LT.OR P2, PT, R107, R2, P0 ;  /* 0x000000026b00720c */ /* 0x000fe40000741670 */
[C---:B------:R-:W-:Y:S02]  /*2970*/  @!P3 IADD3 R24, P0, R76.reuse, UR20, RZ ;  /* 0x000000144c18bc10 */ /* 0x040fe4000ff1e0ff */
[----:B------:R-:W-:Y:S02]  /*2980*/  @!P5 IADD3 R28, P1, R76, UR22, RZ ;  /* 0x000000164c1cdc10 */ /* 0x000fe4000ff3e0ff */
[C---:B------:R-:W-:Y:S02]  /*2990*/  @!P3 IADD3.X R25, R77.reuse, UR33, RZ, P0, !PT ;  /* 0x000000214d19bc10 */ /* 0x040fe400087fe4ff */
[C---:B------:R-:W-:Y:S02]  /*29a0*/  @!P3 IADD3 R46, P0, R74.reuse, R136, RZ ;  /* 0x000000884a2eb210 */ /* 0x040fe40007f1e0ff */
[----:B------:R-:W-:Y:S02]  /*29b0*/  @!P5 IADD3.X R29, R77, UR32, RZ, P1, !PT ;  /* 0x000000204d1ddc10 */ /* 0x000fe40008ffe4ff */
[----:B------:R-:W-:Y:S01]  /*29c0*/  @!P5 IADD3 R144, P1, R74, R64, RZ ;  /* 0x000000404a90d210 */ /* 0x000fe20007f3e0ff */
[C---:B------:R-:W-:Y:S01]  /*29d0*/  @!P3 IMAD.X R47, R75.reuse, 0x1, R65, P0 ;  /* 0x000000014b2fb824 */ /* 0x040fe200000e0641 */
[----:B------:R-:W-:Y:S02]  /*29e0*/  @!P2 IADD3 R20, P0, R76, UR24, RZ ;  /* 0x000000184c14ac10 */ /* 0x000fe4000ff1e0ff */
[----:B------:R-:W-:Y:S01]  /*29f0*/  P2R R142, PR, RZ, 0x4 ;  /* 0x00000004ff8e7803 */ /* 0x000fe20000000000 */
[----:B------:R-:W-:Y:S01]  /*2a00*/  @!P5 IMAD.X R145, R75, 0x1, R63, P1 ;  /* 0x000000014b91d824 */ /* 0x000fe200008e063f */
[----:B------:R-:W-:Y:S02]  /*2a10*/  @!P2 IADD3.X R21, R77, UR23, RZ, P0, !PT ;  /* 0x000000174d15ac10 */ /* 0x000fe400087fe4ff */
[----:B------:R-:W-:Y:S02]  /*2a20*/  @!P2 IADD3 R44, P0, R74, R67, RZ ;  /* 0x000000434a2ca210 */ /* 0x000fe40007f1e0ff */
[----:B------:R-:W-:Y:S03]  /*2a30*/  ISETP.NE.AND P1, PT, R114, RZ, PT ;  /* 0x000000ff7200720c */ /* 0x000fe60003f25270 */
[----:B------:R-:W-:Y:S01]  /*2a40*/  @!P2 IMAD.X R45, R75, 0x1, R66, P0 ;  /* 0x000000014b2da824 */ /* 0x000fe200000e0642 */
[CC--:B------:R-:W-:Y:S04]  /*2a50*/  ISETP.GE.OR P0, PT, R106.reuse, R3.reuse, P1 ;  /* 0x000000036a00720c */ /* 0x0c0fe80000f06670 */
[----:B------:R-:W-:Y:S04]  /*2a60*/  ISETP.LT.OR P4, PT, R106, R2, P0 ;  /* 0x000000026a00720c */ /* 0x000fe80000781670 */
[----:B------:R-:W-:Y:S09]  /*2a70*/  P2R R0, PR, RZ, 0x10 ;  /* 0x00000010ff007803 */ /* 0x000ff20000000000 */
[----:B------:R-:W-:Y:S04]  /*2a80*/  @!P4 IADD3 R16, P0, R76, UR18, RZ ;  /* 0x000000124c10cc10 */ /* 0x000fe8000ff1e0ff */
[----:B------:R-:W-:Y:S02]  /*2a90*/  @!P4 IADD3.X R17, R77, UR34, RZ, P0, !PT ;  /* 0x000000224d11cc10 */ /* 0x000fe400087fe4ff */
[----:B------:R-:W-:Y:S05]  /*2aa0*/  @!P4 IADD3 R42, P0, R74, R134, RZ ;  /* 0x000000864a2ac210 */ /* 0x000fea0007f1e0ff */
[----:B------:R-:W-:Y:S01]  /*2ab0*/  @!P4 IMAD.X R43, R75, 0x1, R68, P0 ;  /* 0x000000014b2bc824 */ /* 0x000fe200000e0644 */
[CC--:B------:R-:W-:Y:S02]  /*2ac0*/  ISETP.GE.OR P0, PT, R105.reuse, R3.reuse, P1 ;  /* 0x000000036900720c */ /* 0x0c0fe40000f06670 */
[----:B------:R-:W-:Y:S02]  /*2ad0*/  ISETP.NE.AND P4, PT, R142, RZ, PT ;  /* 0x000000ff8e00720c */ /* 0x000fe40003f85270 */
[----:B------:R-:W-:Y:S11]  /*2ae0*/  ISETP.LT.OR P6, PT, R105, R2, P0 ;  /* 0x000000026900720c */ /* 0x000ff600007c1670 */
[----:B------:R-:W-:Y:S02]  /*2af0*/  @!UPT UIADD3 URZ, URZ, URZ, URZ ;  /* 0x0000003f3f3ff290 */ /* 0x000fe4000fffe03f */
[----:B------:R-:W-:Y:S04]  /*2b00*/  @!P6 IADD3 R40, P0, R76, UR16, RZ ;  /* 0x000000104c28ec10 */ /* 0x000fe8000ff1e0ff */
[----:B------:R-:W-:Y:S02]  /*2b10*/  @!P6 IADD3.X R41, R77, UR35, RZ, P0, !PT ;  /* 0x000000234d29ec10 */ /* 0x000fe400087fe4ff */
[----:B------:R-:W-:Y:S05]  /*2b20*/  @!P6 IADD3 R36, P0, R74, R132, RZ ;  /* 0x000000844a24e210 */ /* 0x000fea0007f1e0ff */
[----:B------:R-:W-:Y:S01]  /*2b30*/  @!P6 IMAD.X R37, R75, 0x1, R69, P0 ;  /* 0x000000014b25e824 */ /* 0x000fe200000e0645 */
[C---:B------:R-:W-:Y:S04]  /*2b40*/  ISETP.GE.OR P0, PT, R104.reuse, R3, P1 ;  /* 0x000000036800720c */ /* 0x040fe80000f06670 */
[----:B------:R-:W-:Y:S04]  /*2b50*/  ISETP.LT.OR P2, PT, R104, R2, P0 ;  /* 0x000000026800720c */ /* 0x000fe80000741670 */
[----:B------:R-:W-:Y:S09]  /*2b60*/  P2R R115, PR, RZ, 0x4 ;  /* 0x00000004ff737803 */ /* 0x000ff20000000000 */
[----:B------:R-:W-:Y:S04]  /*2b70*/  @!P2 IADD3 R34, P0, R76, UR28, RZ ;  /* 0x0000001c4c22ac10 */ /* 0x000fe8000ff1e0ff */
[----:B------:R-:W-:Y:S02]  /*2b80*/  @!P2 IADD3.X R35, R77, UR36, RZ, P0, !PT ;  /* 0x000000244d23ac10 */ /* 0x000fe400087fe4ff */
[----:B------:R-:W-:Y:S05]  /*2b90*/  @!P2 IADD3 R32, P0, R74, R130, RZ ;  /* 0x000000824a20a210 */ /* 0x000fea0007f1e0ff */
[----:B------:R-:W-:Y:S01]  /*2ba0*/  @!P2 IMAD.X R33, R75, 0x1, R70, P0 ;  /* 0x000000014b21a824 */ /* 0x000fe200000e0646 */
[----:B------:R-:W-:Y:S02]  /*2bb0*/  LEA R76, P0, R56, R12, 0x1 ;  /* 0x0000000c384c7211 */ /* 0x000fe400078008ff */
[----:B------:R-:W-:Y:S02]  /*2bc0*/  ISETP.NE.AND P2, PT, R4, RZ, PT ;  /* 0x000000ff0400720c */ /* 0x000fe40003f45270 */
[----:B------:R-:W-:Y:S02]  /*2bd0*/  LEA.HI.X.SX32 R77, R56, R13, 0x1, P0 ;  /* 0x0000000d384d7211 */ /* 0x000fe400000f0eff */
[C---:B------:R-:W-:Y:S04]  /*2be0*/  ISETP.GE.OR P0, PT, R128.reuse, R3, P1 ;  /* 0x000000038000720c */ /* 0x040fe80000f06670 */
[----:B------:R-:W-:Y:S02]  /*2bf0*/  ISETP.LT.OR P1, PT, R128, R2, P0 ;  /* 0x000000028000720c */ /* 0x000fe40000721670 */
[----:B------:R-:W-:Y:S11]  /*2c00*/  ISETP.NE.AND P0, PT, R115, RZ, PT ;  /* 0x000000ff7300720c */ /* 0x000ff60003f05270 */
[----:B------:R-:W2:Y:S04]  /*2c10*/  @!P1 LDG.E.128 R12, desc[UR6][R12.64] ;  /* 0x000000060c0c9981 */ /* 0x000ea8000c1e1d00 */
[----:B--2---:R1:W-:Y:S04]  /*2c20*/  @!P1 STG.E.128 desc[UR6][R74.64], R12 ;  /* 0x0000000c4a009986 */ /* 0x0043e8000c101d06 */
[----:B------:R-:W2:Y:S04]  /*2c30*/  @!P2 LDG.E.128 R4, desc[UR6][R6.64] ;  /* 0x000000060604a981 */ /* 0x000ea8000c1e1d00 */
[----:B--2---:R2:W-:Y:S04]  /*2c40*/  @!P2 STG.E.128 desc[UR6][R146.64], R4 ;  /* 0x000000049200a986 */ /* 0x0045e8000c101d06 */
[----:B------:R-:W3:Y:S04]  /*2c50*/  @!P5 LDG.E.128 R28, desc[UR6][R28.64] ;  /* 0x000000061c1cd981 */ /* 0x000ee8000c1e1d00 */
[----:B---3--:R3:W-:Y:S04]  /*2c60*/  @!P5 STG.E.128 desc[UR6][R144.64], R28 ;  /* 0x0000001c9000d986 */ /* 0x0087e8000c101d06 */
[----:B------:R-:W4:Y:S04]  /*2c70*/  @!P3 LDG.E.128 R24, desc[UR6][R24.64] ;  /* 0x000000061818b981 */ /* 0x000f28000c1e1d00 */
[----:B----4-:R3:W-:Y:S04]  /*2c80*/  @!P3 STG.E.128 desc[UR6][R46.64], R24 ;  /* 0x000000182e00b986 */ /* 0x0107e8000c101d06 */
[----:B------:R-:W4:Y:S04]  /*2c90*/  @!P4 LDG.E.128 R20, desc[UR6][R20.64] ;  /* 0x000000061414c981 */ /* 0x000f28000c1e1d00 */
[----:B----4-:R3:W-:Y:S01]  /*2ca0*/  @!P4 STG.E.128 desc[UR6][R44.64], R20 ;  /* 0x000000142c00c986 */ /* 0x0107e2000c101d06 */
[----:B------:R-:W-:Y:S11]  /*2cb0*/  ISETP.NE.AND P4, PT, R0, RZ, PT ;  /* 0x000000ff0000720c */ /* 0x000ff60003f85270 */
[----:B------:R-:W-:Y:S02]  /*2cc0*/  @!UPT UIADD3 URZ, URZ, URZ, URZ ;  /* 0x0000003f3f3ff290 */ /* 0x000fe4000fffe03f */
[----:B------:R-:W4:Y:S04]  /*2cd0*/  @!P4 LDG.E.128 R16, desc[UR6][R16.64] ;  /* 0x000000061010c981 */ /* 0x000f28000c1e1d00 */
[----:B----4-:R3:W-:Y:S04]  /*2ce0*/  @!P4 STG.E.128 desc[UR6][R42.64], R16 ;  /* 0x000000102a00c986 */ /* 0x0107e8000c101d06 */
[----:B-1----:R-:W4:Y:S04]  /*2cf0*/  @!P6 LDG.E.128 R12, desc[UR6][R40.64] ;  /* 0x00000006280ce981 */ /* 0x002f28000c1e1d00 */
[----:B----4-:R3:W-:Y:S04]  /*2d00*/  @!P6 STG.E.128 desc[UR6][R36.64], R12 ;  /* 0x0000000c2400e986 */ /* 0x0107e8000c101d06 */
[----:B--2---:R-:W2:Y:S04]  /*2d10*/  @!P0 LDG.E.128 R4, desc[UR6][R34.64] ;  /* 0x0000000622048981 */ /* 0x004ea8000c1e1d00 */
[----:B--2---:R3:W-:Y:S01]  /*2d20*/  @!P0 STG.E.128 desc[UR6][R32.64], R4 ;  /* 0x0000000420008986 */ /* 0x0047e2000c101d06 */
[----:B------:R-:W-:Y:S11]  /*2d30*/  ISETP.NE.AND P0, PT, RZ, UR4, PT ;  /* 0x00000004ff007c0c */ /* 0x000ff6000bf05270 */
[----:B------:R-:W-:Y:S02]  /*2d40*/  @!UPT UIADD3 URZ, URZ, URZ, URZ ;  /* 0x0000003f3f3ff290 */ /* 0x000fe4000fffe03f */
[----:B------:R-:W-:Y:S05]  /*2d50*/  @!P0 BRA `(.L_x_5450) ;  /* 0x0000005400188947 */ /* 0x000fea0003800000 */
[----:B------:R-:W-:Y:S11]  /*2d60*/  ISETP.NE.AND P0, PT, RZ, UR31, PT ;  /* 0x0000001fff007c0c */ /* 0x000ff6000bf05270 */
[----:B------:R-:W-:Y:S02]  /*2d70*/  @!UPT UIADD3 URZ, URZ, URZ, URZ ;  /* 0x0000003f3f3ff290 */ /* 0x000fe4000fffe03f */
[----:B------:R-:W-:Y:S05]  /*2d80*/  @!P0 BRA `(.L_x_5451) ;  /* 0x0000002000348947 */ /* 0x000fea0003800000 */
[----:B---3--:R-:W1:Y:S01]  /*2d90*/  LDC R31, c[0x0][0x2e0] ;  /* 0x0000b800ff1f7b82 */ /* 0x008e620000000800 */
[----:B------:R-:W-:Y:S01]  /*2da0*/  BSSY B0, `(.L_x_5452) ;  /* 0x0000038000007945 */ /* 0x000fe20003800000 */
[----:B-1----:R-:W-:Y:S03]  /*2db0*/  LEA R31, -R31, RZ, 0x6 ;  /* 0x000000ff1f1f7211 */ /* 0x002fe600078e31ff */
[----:B------:R-:W-:Y:S05]  /*2dc0*/  @P1 BRA `(.L_x_5453) ;  /* 0x0000000000d41947 */ /* 0x000fea0003800000 */
[----:B------:R-:W-:Y:S01]  /*2dd0*/  ISETP.GE.AND P0, PT, R100, UR4, PT ;  /* 0x0000000464007c0c */ /* 0x000fe2000bf06270 */
[----:B------:R-:W2:Y:S01]  /*2de0*/  LDG.E.128 R12, desc[UR6][R78.64] ;  /* 0x000000064e0c7981 */ /* 0x000ea2000c1e1d00 */
[----:B------:R-:W-:Y:S11]  /*2df0*/  MOV R73, R71 ;  /* 0x0000004700497202 */ /* 0x000ff60000000f00 */
[----:B------:R-:W-:Y:S02]  /*2e00*/  @!P0 MOV R8, R10 ;  /* 0x0000000a00088202 */ /* 0x000fe40000000f00 */
[----:B------:R-:W-:Y:S02]  /*2e10*/  @!P0 MOV R26, R38 ;  /* 0x00000026001a8202 */ /* 0x000fe40000000f00 */
[----:B------:R-:W-:Y:S01]  /*2e20*/  @!P0 MOV R27, R39 ;  /* 0x00000027001b8202 */ /* 0x000fe20000000f00 */
[----:B------:R-:W3:Y:S06]  /*2e30*/  @!P0 LDG.E.64 R6, desc[UR6][R8.64] ;  /* 0x0000000608068981 */ /* 0x000eec000c1e1b00 */
[----:B------:R-:W4:Y:S01]  /*2e40*/  @!P0 LDG.E.64 R22, desc[UR6][R26.64] ;  /* 0x000000061a168981 */ /* 0x000f22000c1e1b00 */
[--C-:B---3--:R-:W-:Y:S01]  /*2e50*/  @!P0 HADD2.F32 R18, -RZ, R6.reuse.H0_H0 ;  /* 0x20000006ff128230 */ /* 0x108fe20000004100 */
[----:B--2---:R-:W-:Y:S01]  /*2e60*/  @!P0 MOV R5, R12 ;  /* 0x0000000c00058202 */ /* 0x004fe20000000f00 */
[----:B------:R-:W-:Y:S01]  /*2e70*/  @!P0 HADD2.F32 R16, -RZ, R6.H1_H1 ;  /* 0x30000006ff108230 */ /* 0x000fe20000004100 */
[----:B------:R-:W-:Y:S02]  /*2e80*/  @!P0 MOV R8, R14 ;  /* 0x0000000e00088202 */ /* 0x000fe40000000f00 */
[----:B------:R-:W-:Y:S01]  /*2e90*/  @!P0 MOV R6, R15 ;  /* 0x0000000f00068202 */ /* 0x000fe20000000f00 */
[--C-:B------:R-:W-:Y:S02]  /*2ea0*/  @!P0 HADD2.F32 R19, -RZ, R5.reuse.H1_H1 ;  /* 0x30000005ff138230 */ /* 0x100fe40000004100 */
[----:B------:R-:W-:Y:S02]  /*2eb0*/  @!P0 HADD2.F32 R17, -RZ, R5.H0_H0 ;  /* 0x20000005ff118230 */ /* 0x000fe40000004100 */
[----:B----4-:R-:W-:Y:S02]  /*2ec0*/  @!P0 HADD2.F32 R20, -RZ, R22.H0_H0 ;  /* 0x20000016ff148230 */ /* 0x010fe40000004100 */
[-C--:B------:R-:W-:Y:S01]  /*2ed0*/  @!P0 FMUL.FTZ R29, R19, R18.reuse ;  /* 0x00000012131d8220 */ /* 0x080fe20000410000 */
[--C-:B------:R-:W-:Y:S02]  /*2ee0*/  @!P0 HADD2.F32 R21, -RZ, R23.reuse.H0_H0 ;  /* 0x20000017ff158230 */ /* 0x100fe40000004100 */
[C---:B------:R-:W-:Y:S01]  /*2ef0*/  @!P0 FMUL.FTZ R0, R17.reuse, R18 ;  /* 0x0000001211008220 */ /* 0x040fe20000410000 */
[----:B------:R-:W-:Y:S01]  /*2f00*/  @!P0 HADD2.F32 R25, -RZ, R23.H1_H1 ;  /* 0x30000017ff198230 */ /* 0x000fe20000004100 */
[----:B------:R-:W-:Y:S01]  /*2f10*/  @!P0 MOV R18, R13 ;  /* 0x0000000d00128202 */ /* 0x000fe20000000f00 */
[--C-:B------:R-:W-:Y:S02]  /*2f20*/  @!P0 HADD2.F32 R5, -RZ, R7.reuse.H0_H0 ;  /* 0x20000007ff058230 */ /* 0x100fe40000004100 */
[-C--:B------:R-:W-:Y:S01]  /*2f30*/  @!P0 FFMA.FTZ R29, R17, R20.reuse, -R29 ;  /* 0x00000014111d8223 */ /* 0x080fe2000001081d */
[----:B------:R-:W-:Y:S01]  /*2f40*/  @!P0 FFMA.FTZ R0, R19, R20, R0 ;  /* 0x0000001413008223 */ /* 0x000fe20000010000 */
[----:B------:R-:W-:Y:S02]  /*2f50*/  @!P0 HADD2.F32 R20, -RZ, R8.H1_H1 ;  /* 0x30000008ff148230 */ /* 0x000fe40000004100 */
[----:B------:R-:W-:Y:S02]  /*2f60*/  @!P0 HADD2.F32 R17, -RZ, R18.H0_H0 ;  /* 0x20000012ff118230 */ /* 0x000fe40000004100 */
[----:B------:R-:W-:Y:S01]  /*2f70*/  @!P0 F2FP.F16.F32.PACK_AB R29, R0, R29 ;  /* 0x0000001d001d823e */ /* 0x000fe200000000ff */
[----:B------:R-:W-:Y:S02]  /*2f80*/  @!P0 HADD2.F32 R8, -RZ, R8.H0_H0 ;  /* 0x20000008ff088230 */ /* 0x000fe40000004100 */
[----:B------:R-:W-:Y:S01]  /*2f90*/  @!P0 FMUL.FTZ R24, R20, R5 ;  /* 0x0000000514188220 */ /* 0x000fe20000410000 */
[----:B------:R-:W-:Y:S01]  /*2fa0*/  @!P0 HADD2.F32 R23, -RZ, R6.H1_H1 ;  /* 0x30000006ff178230 */ /* 0x000fe20000004100 */
[----:B------:R-:W-:Y:S01]  /*2fb0*/  @!P0 MOV R12, R29 ;  /* 0x0000001d000c8202 */ /* 0x000fe20000000f00 */
[----:B------:R-:W-:Y:S02]  /*2fc0*/  @!P0 HADD2.F32 R19, -RZ, R18.H1_H1 ;  /* 0x30000012ff138230 */ /* 0x000fe40000004100 */
[-C--:B------:R-:W-:Y:S01]  /*2fd0*/  @!P0 FMUL.FTZ R2, R17, R16.reuse ;  /* 0x0000001011028220 */ /* 0x080fe20000410000 */
[----:B------:R-:W-:Y:S02]  /*2fe0*/  @!P0 HADD2.F32 R6, -RZ, R6.H0_H0 ;  /* 0x20000006ff068230 */ /* 0x000fe40000004100 */
[C---:B------:R-:W-:Y:S01]  /*2ff0*/  @!P0 FMUL.FTZ R3, R8.reuse, R5 ;  /* 0x0000000508038220 */ /* 0x040fe20000410000 */
[----:B------:R-:W-:Y:S02]  /*3000*/  @!P0 HADD2.F32 R7, -RZ, R7.H1_H1 ;  /* 0x30000007ff078230 */ /* 0x000fe40000004100 */
[----:B------:R-:W-:Y:S01]  /*3010*/  @!P0 FMUL.FTZ R33, R19, R16 ;  /* 0x0000001013218220 */ /* 0x000fe20000410000 */
[----:B------:R-:W-:Y:S02]  /*3020*/  @!P0 HADD2.F32 R22, -RZ, R22.H1_H1 ;  /* 0x30000016ff168230 */ /* 0x000fe40000004100 */
[----:B------:R-:W-:Y:S01]  /*3030*/  @!P0 FFMA.FTZ R24, R8, R21, -R24 ;  /* 0x0000001508188223 */ /* 0x000fe20000010818 */
[-C--:B------:R-:W-:Y:S01]  /*3040*/  @!P0 FMUL.FTZ R35, R23, R7.reuse ;  /* 0x0000000717238220 */ /* 0x080fe20000410000 */
[----:B------:R-:W-:Y:S01]  /*3050*/  @!P0 FMUL.FTZ R4, R6, R7 ;  /* 0x0000000706048220 */ /* 0x000fe20000410000 */
[-C--:B------:R-:W-:Y:S01]  /*3060*/  @!P0 FFMA.FTZ R2, R19, R22.reuse, R2 ;  /* 0x0000001613028223 */ /* 0x080fe20000010002 */
[----:B------:R-:W-:Y:S01]  /*3070*/  @!P0 FFMA.FTZ R3, R20, R21, R3 ;  /* 0x0000001514038223 */ /* 0x000fe20000010003 */
[----:B------:R-:W-:Y:S01]  /*3080*/  @!P0 FFMA.FTZ R33, R17, R22, -R33 ;  /* 0x0000001611218223 */ /* 0x000fe20000010821 */
[-C--:B------:R-:W-:Y:S01]  /*3090*/  @!P0 FFMA.FTZ R35, R6, R25.reuse, -R35 ;  /* 0x0000001906238223 */ /* 0x080fe20000010823 */
[----:B------:R-:W-:Y:S02]  /*30a0*/  @!P0 FFMA.FTZ R4, R23, R25, R4 ;  /* 0x0000001917048223 */ /* 0x000fe40000010004 */
[----:B------:R-:W-:Y:S02]  /*30b0*/  @!P0 F2FP.F16.F32.PACK_AB R24, R3, R24 ;  /* 0x000000180318823e */ /* 0x000fe400000000ff */
[----:B------:R-:W-:Y:S02]  /*30c0*/  @!P0 F2FP.F16.F32.PACK_AB R28, R2, R33 ;  /* 0x00000021021c823e */ /* 0x000fe400000000ff */
[----:B------:R-:W-:Y:S02]  /*30d0*/  @!P0 F2FP.F16.F32.PACK_AB R35, R4, R35 ;  /* 0x000000230423823e */ /* 0x000fe400000000ff */
[----:B------:R-:W-:Y:S02]  /*30e0*/  @!P0 MOV R13, R28 ;  /* 0x0000001c000d8202 */ /* 0x000fe40000000f00 */
[----:B------:R-:W-:Y:S02]  /*30f0*/  @!P0 MOV R14, R24 ;  /* 0x00000018000e8202 */ /* 0x000fe40000000f00 */
[----:B------:R-:W-:Y:S05]  /*3100*/  @!P0 MOV R15, R35 ;  /* 0x00000023000f8202 */ /* 0x000fea0000000f00 */
[----:B------:R1:W-:Y:S02]  /*3110*/  STG.E.128 desc[UR6][R72.64], R12 ;  /* 0x0000000c48007986 */ /* 0x0003e4000c101d06 */
.L_x_5453:
[----:B------:R-:W-:Y:S05]  /*3120*/  BSYNC B0 ;  /* 0x0000000000007941 */ /* 0x000fea0003800000 */
.L_x_5452:
[----:B------:R-:W-:Y:S04]  /*3130*/  BSSY B0, `(.L_x_5454) ;  /* 0x000003e000007945 */ /* 0x000fe80003800000 */
[----:B------:R-:W-:Y:S05]  /*3140*/  @P2 BRA `(.L_x_5455) ;  /* 0x0000000000f02947 */ /* 0x000fea0003800000 */
[C---:B------:R-:W-:Y:S04]  /*3150*/  LEA R32, P0, R85.reuse, R78, 0x1 ;  /* 0x0000004e55207211 */ /* 0x040fe800078008ff */
[----:B------:R-:W-:Y:S02]  /*3160*/  LEA.HI.X R33, R85, R79, R84, 0x1, P0 ;  /* 0x0000004f55217211 */ /* 0x000fe400000f0c54 */
[C---:B------:R-:W-:Y:S03]  /*3170*/  LEA R34, P0, R178.reuse, R72, 0x1 ;  /* 0x00000048b2227211 */ /* 0x040fe600078008ff */
[----:B-1----:R-:W2:Y:S01]  /*3180*/  LDG.E.128 R12, desc[UR6][R32.64] ;  /* 0x00000006200c7981 */ /* 0x002ea2000c1e1d00 */
[----:B------:R-:W-:Y:S02]  /*3190*/  LEA.HI.X R35, R178, R71, R177, 0x1, P0 ;  /* 0x00000047b2237211 */ /* 0x000fe400000f0cb1 */
[----:B------:R-:W-:Y:S11]  /*31a0*/  ISETP.GE.AND P0, PT, R100, UR4, PT ;  /* 0x0000000464007c0c */ /* 0x000ff6000bf06270 */
[----:B------:R-:W-:Y:S02]  /*31b0*/  @!UPT UIADD3 URZ, URZ, URZ, URZ ;  /* 0x0000003f3f3ff290 */ /* 0x000fe4000fffe03f */
[C---:B------:R-:W-:Y:S02]  /*31c0*/  @!P0 SHF.L.U32 R29, R103.reuse, 0x1, RZ ;  /* 0x00000001671d8819 */ /* 0x040fe400000006ff */
[----:B------:R-:W-:Y:S02]  /*31d0*/  @!P0 SHF.L.U64.HI R22, R103, 0x1, R92 ;  /* 0x0000000167168819 */ /* 0x000fe4000001025c */
[C---:B------:R-:W-:Y:S04]  /*31e0*/  @!P0 IADD3 R26, P1, R29.reuse, R38, RZ ;  /* 0x000000261d1a8210 */ /* 0x040fe80007f3e0ff */
[C---:B------:R-:W-:Y:S02]  /*31f0*/  @!P0 IADD3.X R27, R22.reuse, R39, RZ, P1, !PT ;  /* 0x00000027161b8210 */ /* 0x040fe40000ffe4ff */
[----:B------:R-:W-:Y:S03]  /*3200*/  @!P0 IADD3 R6, P1, R29, R10, RZ ;  /* 0x0000000a1d068210 */ /* 0x000fe60007f3e0ff */
[----:B------:R-:W3:Y:S01]  /*3210*/  @!P0 LDG.E.64 R24, desc[UR6][R26.64] ;  /* 0x000000061a188981 */ /* 0x000ee2000c1e1b00 */
[----:B------:R-:W-:Y:S06]  /*3220*/  @!P0 IADD3.X R7, R22, R9, RZ, P1, !PT ;  /* 0x0000000916078210 */ /* 0x000fec0000ffe4ff */
[----:B------:R-:W4:Y:S01]  /*3230*/  @!P0 LDG.E.64 R6, desc[UR6][R6.64] ;  /* 0x0000000606068981 */ /* 0x000f22000c1e1b00 */
[--C-:B---3--:R-:W-:Y:S01]  /*3240*/  @!P0 HADD2.F32 R21, -RZ, R24.reuse.H0_H0 ;  /* 0x20000018ff158230 */ /* 0x108fe20000004100 */
[----:B--2---:R-:W-:Y:S01]  /*3250*/  @!P0 MOV R5, R12 ;  /* 0x0000000c00058202 */ /* 0x004fe20000000f00 */
[----:B------:R-:W-:Y:S02]  /*3260*/  @!P0 HADD2.F32 R18, -RZ, R24.H1_H1 ;  /* 0x30000018ff128230 */ /* 0x000fe40000004100 */
[----:B------:R-:W-:Y:S02]  /*3270*/  @!P0 HADD2.F32 R23, -RZ, R25.H0_H0 ;  /* 0x20000019ff178230 */ /* 0x000fe40000004100 */
[--C-:B------:R-:W-:Y:S02]  /*3280*/  @!P0 HADD2.F32 R19, -RZ, R5.reuse.H1_H1 ;  /* 0x30000005ff138230 */ /* 0x100fe40000004100 */
[--C-:B----4-:R-:W-:Y:S02]  /*3290*/  @!P0 HADD2.F32 R17, -RZ, R6.reuse.H0_H0 ;  /* 0x20000006ff118230 */ /* 0x110fe40000004100 */
[----:B------:R-:W-:Y:S02]  /*32a0*/  @!P0 HADD2.F32 R16, -RZ, R5.H0_H0 ;  /* 0x20000005ff108230 */ /* 0x000fe40000004100 */
[----:B------:R-:W-:Y:S01]  /*32b0*/  @!P0 HADD2.F32 R8, -RZ, R6.H1_H1 ;  /* 0x30000006ff088230 */ /* 0x000fe20000004100 */
[----:B------:R-:W-:Y:S01]  /*32c0*/  @!P0 MOV R6, R15 ;  /* 0x0000000f00068202 */ /* 0x000fe20000000f00 */
[CC--:B------:R-:W-:Y:S01]  /*32d0*/  @!P0 FMUL.FTZ R29, R19.reuse, R17.reuse ;  /* 0x00000011131d8220 */ /* 0x0c0fe20000410000 */
[C---:B------:R-:W-:Y:S01]  /*32e0*/  @!P0 FMUL.FTZ R0, R16.reuse, R17 ;  /* 0x0000001110008220 */ /* 0x040fe20000410000 */
[----:B------:R-:W-:Y:S01]  /*32f0*/  @!P0 MOV R17, R13 ;  /* 0x0000000d00118202 */ /* 0x000fe20000000f00 */
[----:B------:R-:W-:Y:S02]  /*3300*/  @!P0 HADD2.F32 R5, -RZ, R7.H0_H0 ;  /* 0x20000007ff058230 */ /* 0x000fe40000004100 */
[-C--:B------:R-:W-:Y:S01]  /*3310*/  @!P0 FFMA.FTZ R29, R16, R21.reuse, -R29 ;  /* 0x00000015101d8223 */ /* 0x080fe2000001081d */
[----:B------:R-:W-:Y:S01]  /*3320*/  @!P0 MOV R16, R14 ;  /* 0x0000000e00108202 */ /* 0x000fe20000000f00 */
[----:B------:R-:W-:Y:S01]  /*3330*/  @!P0 FFMA.FTZ R0, R19, R21, R0 ;  /* 0x0000001513008223 */ /* 0x000fe20000010000 */
[--C-:B------:R-:W-:Y:S02]  /*3340*/  @!P0 HADD2.F32 R19, -RZ, R17.reuse.H1_H1 ;  /* 0x30000011ff138230 */ /* 0x100fe40000004100 */
[----:B------:R-:W-:Y:S02]  /*3350*/  @!P0 HADD2.F32 R17, -RZ, R17.H0_H0 ;  /* 0x20000011ff118230 */ /* 0x000fe40000004100 */
[----:B------:R-:W-:Y:S01]  /*3360*/  @!P0 F2FP.F16.F32.PACK_AB R29, R0, R29 ;  /* 0x0000001d001d823e */ /* 0x000fe200000000ff */
[--C-:B------:R-:W-:Y:S02]  /*3370*/  @!P0 HADD2.F32 R20, -RZ, R16.reuse.H1_H1 ;  /* 0x30000010ff148230 */ /* 0x100fe40000004100 */
[-C--:B------:R-:W-:Y:S01]  /*3380*/  @!P0 FMUL.FTZ R33, R19, R8.reuse ;  /* 0x0000000813218220 */ /* 0x080fe20000410000 */
[----:B------:R-:W-:Y:S01]  /*3390*/  @!P0 HADD2.F32 R16, -RZ, R16.H0_H0 ;  /* 0x20000010ff108230 */ /* 0x000fe20000004100 */
[----:B------:R-:W-:Y:S01]  /*33a0*/  @!P0 MOV R12, R29 ;  /* 0x0000001d000c8202 */ /* 0x000fe20000000f00 */
[--C-:B------:R-:W-:Y:S02]  /*33b0*/  @!P0 HADD2.F32 R21, -RZ, R6.reuse.H1_H1 ;  /* 0x30000006ff158230 */ /* 0x100fe40000004100 */
[----:B------:R-:W-:Y:S01]  /*33c0*/  @!P0 FMUL.FTZ R2, R17, R8 ;  /* 0x0000000811028220 */ /* 0x000fe20000410000 */
[----:B------:R-:W-:Y:S02]  /*33d0*/  @!P0 HADD2.F32 R6, -RZ, R6.H0_H0 ;  /* 0x20000006ff068230 */ /* 0x000fe40000004100 */
[-C--:B------:R-:W-:Y:S01]  /*33e0*/  @!P0 FMUL.FTZ R3, R16, R5.reuse ;  /* 0x0000000510038220 */ /* 0x080fe20000410000 */
[----:B------:R-:W-:Y:S02]  /*33f0*/  @!P0 HADD2.F32 R7, -RZ, R7.H1_H1 ;  /* 0x30000007ff078230 */ /* 0x000fe40000004100 */
[C---:B------:R-:W-:Y:S01]  /*3400*/  @!P0 FMUL.FTZ R22, R20.reuse, R5 ;  /* 0x0000000514168220 */ /* 0x040fe20000410000 */
[----:B------:R-:W-:Y:S02]  /*3410*/  @!P0 HADD2.F32 R25, -RZ, R25.H1_H1 ;  /* 0x30000019ff198230 */ /* 0x000fe40000004100 */
[-C--:B------:R-:W-:Y:S01]  /*3420*/  @!P0 FFMA.FTZ R2, R19, R18.reuse, R2 ;  /* 0x0000001213028223 */ /* 0x080fe20000010002 */
[----:B------:R-:W-:Y:S01]  /*3430*/  @!P0 FFMA.FTZ R3, R20, R23, R3 ;  /* 0x0000001714038223 */ /* 0x000fe20000010003 */
[-C--:B------:R-:W-:Y:S01]  /*3440*/  @!P0 FMUL.FTZ R37, R21, R7.reuse ;  /* 0x0000000715258220 */ /* 0x080fe20000410000 */
[----:B------:R-:W-:Y:S01]  /*3450*/  @!P0 FMUL.FTZ R4, R6, R7 ;  /* 0x0000000706048220 */ /* 0x000fe20000410000 */
[----:B------:R-:W-:Y:S01]  /*3460*/  @!P0 FFMA.FTZ R33, R17, R18, -R33 ;  /* 0x0000001211218223 */ /* 0x000fe20000010821 */
        /* <DEDUP_REMOVED lines=10> */
.L_x_5455:
[----:B------:R-:W-:Y:S05]  /*3510*/  BSYNC B0 ;  /* 0x0000000000007941 */ /* 0x000fea0003800000 */
.L_x_5454:
[----:B------:R-:W-:Y:S04]  /*3520*/  BSSY B0, `(.L_x_5456) ;  /* 0x000003e000007945 */ /* 0x000fe80003800000 */
[----:B------:R-:W-:Y:S05]  /*3530*/  @P5 BRA `(.L_x_5457) ;  /* 0x0000000000f05947 */ /* 0x000fea0003800000 */
[C---:B------:R-:W-:Y:S04]  /*3540*/  LEA R32, P0, R58.reuse, R78, 0x1 ;  /* 0x0000004e3a207211 */ /* 0x040fe800078008ff */
[----:B------:R-:W-:Y:S02]  /*3550*/  LEA.HI.X R33, R58, R79, R57, 0x1, P0 ;  /* 0x0000004f3a217211 */ /* 0x000fe400000f0c39 */
[C---:B--2---:R-:W-:Y:S03]  /*3560*/  LEA R34, P0, R138.reuse, R72, 0x1 ;  /* 0x000000488a227211 */ /* 0x044fe600078008ff */
        /* <DEDUP_REMOVED lines=57> */
.L_x_5457:
[----:B------:R-:W-:Y:S05]  /*3900*/  BSYNC B0 ;  /* 0x0000000000007941 */ /* 0x000fea0003800000 */
.L_x_5456:
[----:B------:R-:W-:Y:S04]  /*3910*/  BSSY B0, `(.L_x_5458) ;  /* 0x0000042000007945 */ /* 0x000fe80003800000 */
[----:B------:R-:W-:Y:S05]  /*3920*/  @P3 BRA `(.L_x_5459) ;  /* 0x0000000400003947 */ /* 0x000fea0003800000 */
[----:B------:R-:W-:Y:S02]  /*3930*/  ISETP.GE.AND P0, PT, R100, UR4, PT ;  /* 0x0000000464007c0c */ /* 0x000fe4000bf06270 */
[----:B-1----:R-:W-:Y:S11]  /*3940*/  MOV R73, R71 ;  /* 0x0000004700497202 */ /* 0x002ff60000000f00 */
[C---:B------:R-:W-:Y:S02]  /*3950*/  @!P0 SHF.L.U32 R33, R99.reuse, 0x1, RZ ;  /* 0x0000000163218819 */ /* 0x040fe400000006ff */
[----:B------:R-:W-:Y:S02]  /*3960*/  @!P0 SHF.L.U64.HI R24, R99, 0x1, R90 ;  /* 0x0000000163188819 */ /* 0x000fe4000001025a */
[C---:B------:R-:W-:Y:S04]  /*3970*/  @!P0 IADD3 R28, P1, R33.reuse, R38, RZ ;  /* 0x00000026211c8210 */ /* 0x040fe80007f3e0ff */
[C---:B------:R-:W-:Y:S02]  /*3980*/  @!P0 IADD3.X R29, R24.reuse, R39, RZ, P1, !PT ;  /* 0x00000027181d8210 */ /* 0x040fe40000ffe4ff */
[----:B------:R-:W-:Y:S02]  /*3990*/  @!P0 IADD3 R18, P1, R33, R10, RZ ;  /* 0x0000000a21128210 */ /* 0x000fe40007f3e0ff */
[----:B------:R-:W2:Y:S01]  /*39a0*/  LDC.64 R32, c[0x0][0x338] ;  /* 0x0000ce00ff207b82 */ /* 0x000ea20000000a00 */
[----:B------:R-:W4:Y:S01]  /*39b0*/  @!P0 LDG.E.64 R20, desc[UR6][R28.64] ;  /* 0x000000061c148981 */ /* 0x000f22000c1e1b00 */
[----:B------:R-:W-:Y:S05]  /*39c0*/  @!P0 IADD3.X R19, R24, R9, RZ, P1, !PT ;  /* 0x0000000918138210 */ /* 0x000fea0000ffe4ff */
[----:B------:R-:W5:Y:S01]  /*39d0*/  @!P0 LDG.E.64 R6, desc[UR6][R18.64] ;  /* 0x0000000612068981 */ /* 0x000f62000c1e1b00 */
[----:B--23--:R-:W-:Y:S04]  /*39e0*/  IMAD.WIDE.U32 R34, R32, 0x60, R78 ;  /* 0x0000006020227825 */ /* 0x00cfe800078e004e */
[----:B------:R-:W-:Y:S05]  /*39f0*/  IMAD R33, R33, 0x60, RZ ;  /* 0x0000006021217824 */ /* 0x000fea00078e02ff */
[----:B------:R-:W-:Y:S02]  /*3a00*/  IADD3 R35, R35, R33, RZ ;  /* 0x0000002123237210 */ /* 0x000fe40007ffe0ff */
[----:B------:R-:W1:Y:S03]  /*3a10*/  LDC.64 R32, c[0x0][0x248] ;  /* 0x00009200ff207b82 */ /* 0x000e660000000a00 */
[----:B------:R-:W2:Y:S01]  /*3a20*/  LDG.E.128 R12, desc[UR6][R34.64] ;  /* 0x00000006220c7981 */ /* 0x000ea2000c1e1d00 */
[----:B-1----:R-:W-:Y:S04]  /*3a30*/  IMAD.WIDE.U32 R42, R32, 0x60, R72 ;  /* 0x00000060202a7825 */ /* 0x002fe800078e0048 */
[----:B------:R-:W-:Y:S05]  /*3a40*/  IMAD R33, R33, 0x60, RZ ;  /* 0x0000006021217824 */ /* 0x000fea00078e02ff */
[----:B------:R-:W-:Y:S01]  /*3a50*/  IADD3 R43, R43, R33, RZ ;  /* 0x000000212b2b7210 */ /* 0x000fe20007ffe0ff */
[--C-:B----4-:R-:W-:Y:S02]  /*3a60*/  @!P0 HADD2.F32 R25, -RZ, R21.reuse.H0_H0 ;  /* 0x20000015ff198230 */ /* 0x110fe40000004100 */
[----:B------:R-:W-:Y:S02]  /*3a70*/  @!P0 HADD2.F32 R27, -RZ, R21.H1_H1 ;  /* 0x30000015ff1b8230 */ /* 0x000fe40000004100 */
[----:B------:R-:W-:Y:S02]  /*3a80*/  @!P0 HADD2.F32 R23, -RZ, R20.H0_H0 ;  /* 0x20000014ff178230 */ /* 0x000fe40000004100 */
[--C-:B-----5:R-:W-:Y:S02]  /*3a90*/  @!P0 HADD2.F32 R17, -RZ, R6.reuse.H0_H0 ;  /* 0x20000006ff118230 */ /* 0x120fe40000004100 */
[----:B------:R-:W-:Y:S02]  /*3aa0*/  @!P0 HADD2.F32 R8, -RZ, R6.H1_H1 ;  /* 0x30000006ff088230 */ /* 0x000fe40000004100 */
[----:B------:R-:W-:Y:S01]  /*3ab0*/  @!P0 HADD2.F32 R20, -RZ, R20.H1_H1 ;  /* 0x30000014ff148230 */ /* 0x000fe20000004100 */
[----:B--2---:R-:W-:Y:S02]  /*3ac0*/  @!P0 MOV R5, R12 ;  /* 0x0000000c00058202 */ /* 0x004fe40000000f00 */
[----:B------:R-:W-:Y:S03]  /*3ad0*/  @!P0 MOV R16, R14 ;  /* 0x0000000e00108202 */ /* 0x000fe60000000f00 */
[--C-:B------:R-:W-:Y:S02]  /*3ae0*/  @!P0 HADD2.F32 R21, -RZ, R5.reuse.H1_H1 ;  /* 0x30000005ff158230 */ /* 0x100fe40000004100 */
[----:B------:R-:W-:Y:S02]  /*3af0*/  @!P0 HADD2.F32 R6, -RZ, R5.H0_H0 ;  /* 0x20000005ff068230 */ /* 0x000fe40000004100 */
[--C-:B------:R-:W-:Y:S02]  /*3b00*/  @!P0 HADD2.F32 R22, -RZ, R16.reuse.H1_H1 ;  /* 0x30000010ff168230 */ /* 0x100fe40000004100 */
[CC--:B------:R-:W-:Y:S01]  /*3b10*/  @!P0 FMUL.FTZ R35, R21.reuse, R17.reuse ;  /* 0x0000001115238220 */ /* 0x0c0fe20000410000 */
[----:B------:R-:W-:Y:S02]  /*3b20*/  @!P0 HADD2.F32 R16, -RZ, R16.H0_H0 ;  /* 0x20000010ff108230 */ /* 0x000fe40000004100 */
[C---:B------:R-:W-:Y:S01]  /*3b30*/  @!P0 FMUL.FTZ R0, R6.reuse, R17 ;  /* 0x0000001106008220 */ /* 0x040fe20000410000 */
[----:B------:R-:W-:Y:S01]  /*3b40*/  @!P0 MOV R17, R13 ;  /* 0x0000000d00118202 */ /* 0x000fe20000000f00 */
[----:B------:R-:W-:Y:S01]  /*3b50*/  @!P0 FFMA.FTZ R35, R6, R23, -R35 ;  /* 0x0000001706238223 */ /* 0x000fe20000010823 */
[----:B------:R-:W-:Y:S01]  /*3b60*/  @!P0 MOV R6, R15 ;  /* 0x0000000f00068202 */ /* 0x000fe20000000f00 */
[----:B------:R-:W-:Y:S01]  /*3b70*/  @!P0 FFMA.FTZ R0, R21, R23, R0 ;  /* 0x0000001715008223 */ /* 0x000fe20000010000 */
[----:B------:R-:W-:Y:S02]  /*3b80*/  @!P0 HADD2.F32 R5, -RZ, R7.H0_H0 ;  /* 0x20000007ff058230 */ /* 0x000fe40000004100 */
[--C-:B------:R-:W-:Y:S02]  /*3b90*/  @!P0 HADD2.F32 R21, -RZ, R17.reuse.H1_H1 ;  /* 0x30000011ff158230 */ /* 0x100fe40000004100 */
[----:B------:R-:W-:Y:S01]  /*3ba0*/  @!P0 F2FP.F16.F32.PACK_AB R35, R0, R35 ;  /* 0x000000230023823e */ /* 0x000fe200000000ff */
[----:B------:R-:W-:Y:S02]  /*3bb0*/  @!P0 HADD2.F32 R17, -RZ, R17.H0_H0 ;  /* 0x20000011ff118230 */ /* 0x000fe40000004100 */
[----:B------:R-:W-:Y:S01]  /*3bc0*/  @!P0 FMUL.FTZ R3, R16, R5 ;  /* 0x0000000510038220 */ /* 0x000fe20000410000 */
[--C-:B------:R-:W-:Y:S01]  /*3bd0*/  @!P0 HADD2.F32 R23, -RZ, R6.reuse.H1_H1 ;  /* 0x30000006ff178230 */ /* 0x100fe20000004100 */
[----:B------:R-:W-:Y:S01]  /*3be0*/  @!P0 MOV R12, R35 ;  /* 0x00000023000c8202 */ /* 0x000fe20000000f00 */
[----:B------:R-:W-:Y:S02]  /*3bf0*/  @!P0 HADD2.F32 R6, -RZ, R6.H0_H0 ;  /* 0x20000006ff068230 */ /* 0x000fe40000004100 */
[-C--:B------:R-:W-:Y:S01]  /*3c00*/  @!P0 FMUL.FTZ R2, R17, R8.reuse ;  /* 0x0000000811028220 */ /* 0x080fe20000410000 */
[----:B------:R-:W-:Y:S02]  /*3c10*/  @!P0 HADD2.F32 R7, -RZ, R7.H1_H1 ;  /* 0x30000007ff078230 */ /* 0x000fe40000004100 */
[C---:B------:R-:W-:Y:S01]  /*3c20*/  @!P0 FMUL.FTZ R37, R21.reuse, R8 ;  /* 0x0000000815258220 */ /* 0x040fe20000410000 */
[C---:B------:R-:W-:Y:S01]  /*3c30*/  @!P0 FMUL.FTZ R24, R22.reuse, R5 ;  /* 0x0000000516188220 */ /* 0x040fe20000410000 */
        /* <DEDUP_REMOVED lines=15> */
.L_x_5459:
[----:B------:R-:W-:Y:S05]  /*3d30*/  BSYNC B0 ;  /* 0x0000000000007941 */ /* 0x000fea0003800000 */
.L_x_5458:
[----:B------:R-:W-:Y:S01]  /*3d40*/  ISETP.NE.AND P0, PT, R142, RZ, PT ;  /* 0x000000ff8e00720c */ /* 0x000fe20003f05270 */
[----:B------:R-:W-:Y:S11]  /*3d50*/  BSSY B0, `(.L_x_5460) ;  /* 0x000003e000007945 */ /* 0x000ff60003800000 */
[----:B------:R-:W-:Y:S01]  /*3d60*/  @!UPT UIADD3 URZ, URZ, URZ, URZ ;  /* 0x0000003f3f3ff290 */ /* 0x000fe2000fffe03f */
[----:B------:R-:W-:Y:S05]  /*3d70*/  @P0 BRA `(.L_x_5461) ;  /* 0x0000000000ec0947 */ /* 0x000fea0003800000 */
[----:B------:R-:W-:Y:S02]  /*3d80*/  ISETP.GE.AND P0, PT, R100, UR4, PT ;  /* 0x0000000464007c0c */ /* 0x000fe4000bf06270 */
[C---:B------:R-:W-:Y:S04]  /*3d90*/  LEA R32, P1, R61.reuse, R78, 0x1 ;  /* 0x0000004e3d207211 */ /* 0x040fe800078208ff */
[----:B------:R-:W-:Y:S05]  /*3da0*/  LEA.HI.X R33, R61, R79, R60, 0x1, P1 ;  /* 0x0000004f3d217211 */ /* 0x000fea00008f0c3c */
[----:B-1234-:R1:W2:Y:S02]  /*3db0*/  LDG.E.128 R12, desc[UR6][R32.64] ;  /* 0x00000006200c7981 */ /* 0x01e2a4000c1e1d00 */
        /* <DEDUP_REMOVED lines=8> */
[----:B-1----:R-:W-:Y:S01]  /*3e40*/  LEA R32, P1, R140, R72, 0x1 ;  /* 0x000000488c207211 */ /* 0x002fe200078208ff */
        /* <DEDUP_REMOVED lines=46> */
.L_x_5461:
[----:B------:R-:W-:Y:S05]  /*4130*/  BSYNC B0 ;  /* 0x0000000000007941 */ /* 0x000fea0003800000 */
.L_x_5460:
[----:B------:R-:W-:Y:S04]  /*4140*/  BSSY B0, `(.L_x_5462) ;  /* 0x0000042000007945 */ /* 0x000fe80003800000 */
[----:B------:R-:W-:Y:S05]  /*4150*/  @P4 BRA `(.L_x_5463) ;  /* 0x0000000400004947 */ /* 0x000fea0003800000 */
[----:B-1----:R-:W1:Y:S01]  /*4160*/  LDC.64 R32, c[0x0][0x338] ;  /* 0x0000ce00ff207b82 */ /* 0x002e620000000a00 */
[----:B------:R-:W-:Y:S02]  /*4170*/  ISETP.GE.AND P0, PT, R100, UR4, PT ;  /* 0x0000000464007c0c */ /* 0x000fe4000bf06270 */
[----:B------:R-:W-:Y:S11]  /*4180*/  MOV R73, R71 ;  /* 0x0000004700497202 */ /* 0x000ff60000000f00 */
[C---:B--23--:R-:W-:Y:S02]  /*4190*/  @!P0 SHF.L.U32 R35, R97.reuse, 0x1, RZ ;  /* 0x0000000161238819 */ /* 0x04cfe400000006ff */
[----:B------:R-:W-:Y:S02]  /*41a0*/  @!P0 SHF.L.U64.HI R24, R97, 0x1, R88 ;  /* 0x0000000161188819 */ /* 0x000fe40000010258 */
[C---:B------:R-:W-:Y:S02]  /*41b0*/  @!P0 IADD3 R28, P2, R35.reuse, R38, RZ ;  /* 0x00000026231c8210 */ /* 0x040fe40007f5e0ff */
[----:B------:R-:W-:Y:S02]  /*41c0*/  @!P0 IADD3 R18, P1, R35, R10, RZ ;  /* 0x0000000a23128210 */ /* 0x000fe40007f3e0ff */
[----:B------:R-:W-:Y:S01]  /*41d0*/  @!P0 IADD3.X R29, R24, R39, RZ, P2, !PT ;  /* 0x00000027181d8210 */ /* 0x000fe200017fe4ff */
[----:B-1----:R-:W-:Y:S01]  /*41e0*/  IMAD.WIDE.U32 R36, R32, 0xa0, R78 ;  /* 0x000000a020247825 */ /* 0x002fe200078e004e */
[----:B------:R-:W-:Y:S03]  /*41f0*/  @!P0 IADD3.X R19, R24, R9, RZ, P1, !PT ;  /* 0x0000000918138210 */ /* 0x000fe60000ffe4ff */
[----:B------:R-:W2:Y:S01]  /*4200*/  @!P0 LDG.E.64 R20, desc[UR6][R28.64] ;  /* 0x000000061c148981 */ /* 0x000ea2000c1e1b00 */
[----:B------:R-:W-:Y:S05]  /*4210*/  IMAD R33, R33, 0xa0, RZ ;  /* 0x000000a021217824 */ /* 0x000fea00078e02ff */
[----:B------:R-:W-:Y:S01]  /*4220*/  IADD3 R37, R37, R33, RZ ;  /* 0x0000002125257210 */ /* 0x000fe20007ffe0ff */
[----:B------:R-:W3:Y:S01]  /*4230*/  @!P0 LDG.E.64 R6, desc[UR6][R18.64] ;  /* 0x0000000612068981 */ /* 0x000ee2000c1e1b00 */
[----:B------:R-:W1:Y:S05]  /*4240*/  LDC.64 R32, c[0x0][0x248] ;  /* 0x00009200ff207b82 */ /* 0x000e6a0000000a00 */
[----:B----4-:R-:W4:Y:S01]  /*4250*/  LDG.E.128 R12, desc[UR6][R36.64] ;  /* 0x00000006240c7981 */ /* 0x010f22000c1e1d00 */
[----:B-1----:R-:W-:Y:S04]  /*4260*/  IMAD.WIDE.U32 R42, R32, 0xa0, R72 ;  /* 0x000000a0202a7825 */ /* 0x002fe800078e0048 */
[----:B------:R-:W-:Y:S05]  /*4270*/  IMAD R33, R33, 0xa0, RZ ;  /* 0x000000a021217824 */ /* 0x000fea00078e02ff */
[----:B------:R-:W-:Y:S01]  /*4280*/  IADD3 R43, R43, R33, RZ ;  /* 0x000000212b2b7210 */ /* 0x000fe20007ffe0ff */
[--C-:B--2---:R-:W-:Y:S02]  /*4290*/  @!P0 HADD2.F32 R25, -RZ, R21.reuse.H0_H0 ;  /* 0x20000015ff198230 */ /* 0x104fe40000004100 */
[----:B------:R-:W-:Y:S02]  /*42a0*/  @!P0 HADD2.F32 R27, -RZ, R21.H1_H1 ;  /* 0x30000015ff1b8230 */ /* 0x000fe40000004100 */
[--C-:B------:R-:W-:Y:S02]  /*42b0*/  @!P0 HADD2.F32 R23, -RZ, R20.reuse.H0_H0 ;  /* 0x20000014ff178230 */ /* 0x100fe40000004100 */
[----:B------:R-:W-:Y:S02]  /*42c0*/  @!P0 HADD2.F32 R20, -RZ, R20.H1_H1 ;  /* 0x30000014ff148230 */ /* 0x000fe40000004100 */
[--C-:B---3--:R-:W-:Y:S02]  /*42d0*/  @!P0 HADD2.F32 R17, -RZ, R6.reuse.H0_H0 ;  /* 0x20000006ff118230 */ /* 0x108fe40000004100 */
[----:B------:R-:W-:Y:S01]  /*42e0*/  @!P0 HADD2.F32 R8, -RZ, R6.H1_H1 ;  /* 0x30000006ff088230 */ /* 0x000fe20000004100 */
[----:B----4-:R-:W-:Y:S02]  /*42f0*/  @!P0 MOV R5, R12 ;  /* 0x0000000c00058202 */ /* 0x010fe40000000f00 */
        /* <DEDUP_REMOVED lines=38> */
.L_x_5463:
[----:B------:R-:W-:Y:S05]  /*4560*/  BSYNC B0 ;  /* 0x0000000000007941 */ /* 0x000fea0003800000 */
.L_x_5462:
        /* <DEDUP_REMOVED lines=66> */
.L_x_5465:
[----:B------:R-:W-:Y:S05]  /*4990*/  BSYNC B0 ;  /* 0x0000000000007941 */ /* 0x000fea0003800000 */
.L_x_5464:
[----:B------:R-:W-:Y:S01]  /*49a0*/  ISETP.NE.AND P0, PT, R115, RZ, PT ;  /* 0x000000ff7300720c */ /* 0x000fe20003f05270 */
[----:B------:R-:W-:Y:S11]  /*49b0*/  BSSY B0, `(.L_x_5466) ;  /* 0x0000043000007945 */ /* 0x000ff60003800000 */
[----:B------:R-:W-:Y:S01]  /*49c0*/  @!UPT UIADD3 URZ, URZ, URZ, URZ ;  /* 0x0000003f3f3ff290 */ /* 0x000fe2000fffe03f */
        /* <DEDUP_REMOVED lines=65> */
.L_x_5467:
[----:B------:R-:W-:Y:S05]  /*4de0*/  BSYNC B0 ;  /* 0x0000000000007941 */ /* 0x000fea0003800000 */
.L_x_5466:
[C---:B------:R-:W-:Y:S01]  /*4df0*/  LEA R38, P1, R31.reuse, R38, 0x1 ;  /* 0x000000261f267211 */ /* 0x040fe200078208ff */
[----:B------:R-:W-:Y:S01]  /*4e00*/  IMAD.MOV.U32 R8, RZ, RZ, R10 ;  /* 0x000000ffff087224 */ /* 0x000fe200078e000a */
[----:B------:R-:W-:Y:S02]  /*4e10*/  UMOV UR4, UR30 ;  /* 0x0000001e00047c82 */ /* 0x000fe40008000000 */
[C---:B------:R-:W-:Y:S02]  /*4e20*/  LEA.HI.X.SX32 R39, R31.reuse, R39, 0x1, P1 ;  /* 0x000000271f277211 */ /* 0x040fe400008f0eff */
[C---:B------:R-:W-:Y:S04]  /*4e30*/  LEA R10, P0, R31.reuse, R8, 0x1 ;  /* 0x000000081f0a7211 */ /* 0x040fe800078008ff */
[----:B------:R-:W-:Y:S01]  /*4e40*/  LEA.HI.X.SX32 R9, R31, R9, 0x1, P0 ;  /* 0x000000091f097211 */ /* 0x000fe200000f0eff */
[----:B------:R-:W-:Y:S08]  /*4e50*/  BRA `(.L_x_5468) ;  /* 0x0000003400e87947 */ /* 0x000ff00003800000 */
.L_x_5451:
[----:B------:R-:W-:Y:S01]  /*4e60*/  ULEA.HI UR27, UR4, UR4, URZ, 0x1 ;  /* 0x00000004041b7291 */ /* 0x000fe2000f8f083f */
[----:B------:R-:W-:Y:S03]  /*4e70*/  BSSY B1, `(.L_x_5469) ;  /* 0x000005a000017945 */ /* 0x000fe60003800000 */
[----:B------:R-:W-:Y:S06]  /*4e80*/  USHF.R.S32.HI UR27, URZ, 0x1, UR27 ;  /* 0x000000013f1b7899 */ /* 0x000fec000801141b */
[----:B------:R-:W-:Y:S01]  /*4e90*/  MOV R143, UR27 ;  /* 0x0000001b008f7c02 */ /* 0x000fe20008000f00 */
[----:B------:R-:W-:Y:S05]  /*4ea0*/  @P1 BRA `(.L_x_5470) ;  /* 0x0000000400581947 */ /* 0x000fea0003800000 */
[----:B------:R-:W-:Y:S01]  /*4eb0*/  ISETP.GE.AND P0, PT, R100, UR4, PT ;  /* 0x0000000464007c0c */ /* 0x000fe2000bf06270 */
[----:B---3--:R1:W5:Y:S01]  /*4ec0*/  LDG.E.128 R44, desc[UR6][R78.64] ;  /* 0x000000064e2c7981 */ /* 0x008362000c1e1d00 */
[----:B------:R-:W-:Y:S01]  /*4ed0*/  MOV R73, R71 ;  /* 0x0000004700497202 */ /* 0x000fe20000000f00 */
[----:B------:R-:W-:Y:S10]  /*4ee0*/  BSSY B0, `(.L_x_5471) ;  /* 0x0000051000007945 */ /* 0x000ff40003800000 */
[----:B------:R-:W-:Y:S05]  /*4ef0*/  @P0 BRA `(.L_x_5472) ;  /* 0x00000004003c0947 */ /* 0x000fea0003800000 */
[----:B-----5:R-:W-:Y:S01]  /*4f00*/  HADD2.F32 R30, -RZ, R45.H0_H0 ;  /* 0x2000002dff1e7230 */ /* 0x020fe20000004100 */
[----:B------:R-:W-:Y:S02]  /*4f10*/  ISETP.GE.AND P0, PT, R100, R143, PT ;  /* 0x0000008f6400720c */ /* 0x000fe40003f06270 */
[----:B------:R-:W-:Y:S02]  /*4f20*/  MOV R145, RZ ;  /* 0x000000ff00917202 */ /* 0x000fe40000000f00 */
[----:B------:R-:W-:Y:S02]  /*4f30*/  MOV R29, R44 ;  /* 0x0000002c001d7202 */ /* 0x000fe40000000f00 */
[----:B------:R-:W-:Y:S02]  /*4f40*/  MOV R44, R46 ;  /* 0x0000002e002c7202 */ /* 0x000fe40000000f00 */
[----:B------:R-:W-:Y:S05]  /*4f50*/  MOV R37, R47 ;  /* 0x0000002f00257202 */ /* 0x000fea0000000f00 */
[----:B------:R-:W-:Y:S04]  /*4f60*/  @P0 IADD3 R145, RZ, -UR27, RZ ;  /* 0x8000001bff910c10 */ /* 0x000fe8000fffe0ff */
[C---:B------:R-:W-:Y:S04]  /*4f70*/  LEA R146, P1, R145.reuse, R80, 0x1 ;  /* 0x0000005091927211 */ /* 0x040fe800078208ff */
[----:B------:R-:W-:Y:S02]  /*4f80*/  LEA.HI.X.SX32 R147, R145, R81, 0x1, P1 ;  /* 0x0000005191937211 */ /* 0x000fe400008f0eff */
[----:B------:R-:W-:Y:S02]  /*4f90*/  MOV R145, R143 ;  /* 0x0000008f00917202 */ /* 0x000fe40000000f00 */
[----:B------:R-:W-:Y:S04]  /*4fa0*/  @P0 IADD3 R145, RZ, -UR27, RZ ;  /* 0x8000001bff910c10 */ /* 0x000fe8000fffe0ff */
[C---:B------:R-:W-:Y:S04]  /*4fb0*/  LEA R18, P1, R145.reuse, R78, 0x1 ;  /* 0x0000004e91127211 */ /* 0x040fe800078208ff */
[----:B------:R-:W-:Y:S02]  /*4fc0*/  LEA.HI.X.SX32 R19, R145, R79, 0x1, P1 ;  /* 0x0000004f91137211 */ /* 0x000fe400008f0eff */
[----:B------:R-:W-:Y:S02]  /*4fd0*/  MOV R145, RZ ;  /* 0x000000ff00917202 */ /* 0x000fe40000000f00 */
[----:B------:R-:W-:Y:S02]  /*4fe0*/  @P0 IADD3 R145, RZ, -UR27, RZ ;  /* 0x8000001bff910c10 */ /* 0x000fe4000fffe0ff */
[----:B------:R-:W2:Y:S02]  /*4ff0*/  LDG.E.128 R16, desc[UR6][R18.64] ;  /* 0x0000000612107981 */ /* 0x000ea4000c1e1d00 */
[C---:B------:R-:W-:Y:S04]  /*5000*/  LEA R26, P1, R145.reuse, R82, 0x1 ;  /* 0x00000052911a7211 */ /* 0x040fe800078208ff */
[----:B------:R-:W-:Y:S02]  /*5010*/  LEA.HI.X.SX32 R27, R145, R83, 0x1, P1 ;  /* 0x00000053911b7211 */ /* 0x000fe400008f0eff */
[----:B------:R-:W3:Y:S08]  /*5020*/  LDG.E.128 R144, desc[UR6][R146.64] ;  /* 0x0000000692907981 */ /* 0x000ef0000c1e1d00 */
[----:B------:R4:W3:Y:S02]  /*5030*/  LDG.E.128 R40, desc[UR6][R26.64] ;  /* 0x000000061a287981 */ /* 0x0008e4000c1e1d00 */
[--C-:B----4-:R-:W-:Y:S02]  /*5040*/  HADD2.F32 R27, -RZ, R29.reuse.H0_H0 ;  /* 0x2000001dff1b7230 */ /* 0x110fe40000004100 */
[----:B------:R-:W-:Y:S02]  /*5050*/  HADD2.F32 R29, -RZ, R29.H1_H1 ;  /* 0x3000001dff1d7230 */ /* 0x000fe40000004100 */
[--C-:B--2---:R-:W-:Y:S02]  /*5060*/  HADD2.F32 R24, -RZ, R16.reuse.H0_H0 ;  /* 0x20000010ff187230 */ /* 0x104fe40000004100 */
[----:B------:R-:W-:Y:S02]  /*5070*/  HADD2.F32 R25, -RZ, R16.H1_H1 ;  /* 0x30000010ff197230 */ /* 0x000fe40000004100 */
[----:B------:R-:W-:Y:S02]  /*5080*/  HADD2.F32 R16, -RZ, R17.H0_H0 ;  /* 0x20000011ff107230 */ /* 0x000fe40000004100 */
[--C-:B---3--:R-:W-:Y:S02]  /*5090*/  HADD2.F32 R23, -RZ, R144.reuse.H0_H0 ;  /* 0x20000090ff177230 */ /* 0x108fe40000004100 */
[--C-:B------:R-:W-:Y:S02]  /*50a0*/  HADD2.F32 R21, -RZ, R145.reuse.H0_H0 ;  /* 0x20000091ff157230 */ /* 0x100fe40000004100 */
[----:B------:R-:W-:Y:S02]  /*50b0*/  HADD2.F32 R22, -RZ, R144.H1_H1 ;  /* 0x30000090ff167230 */ /* 0x000fe40000004100 */
[----:B------:R-:W-:Y:S01]  /*50c0*/  @!P0 FADD.FTZ R23, -R23, -RZ ;  /* 0x800000ff17178221 */ /* 0x000fe20000010100 */
[----:B------:R-:W-:Y:S02]  /*50d0*/  HADD2.F32 R20, -RZ, R145.H1_H1 ;  /* 0x30000091ff147230 */ /* 0x000fe40000004100 */
[----:B------:R-:W-:Y:S01]  /*50e0*/  @!P0 FADD.FTZ R21, -R21, -RZ ;  /* 0x800000ff15158221 */ /* 0x000fe20000010100 */
[--C-:B------:R-:W-:Y:S02]  /*50f0*/  HADD2.F32 R15, -RZ, R146.reuse.H0_H0 ;  /* 0x20000092ff0f7230 */ /* 0x100fe40000004100 */
[----:B------:R-:W-:Y:S01]  /*5100*/  @!P0 FADD.FTZ R22, -R22, -RZ ;  /* 0x800000ff16168221 */ /* 0x000fe20000010100 */
[----:B------:R-:W-:Y:S02]  /*5110*/  HADD2.F32 R14, -RZ, R146.H1_H1 ;  /* 0x30000092ff0e7230 */ /* 0x000fe40000004100 */
[----:B------:R-:W-:Y:S01]  /*5120*/  FMUL.FTZ R0, R24, R23 ;  /* 0x0000001718007220 */ /* 0x000fe20000410000 */
[--C-:B------:R-:W-:Y:S02]  /*5130*/  HADD2.F32 R26, -RZ, R40.reuse.H0_H0 ;  /* 0x20000028ff1a7230 */ /* 0x100fe40000004100 */
[----:B------:R-:W-:Y:S01]  /*5140*/  FMUL.FTZ R3, R16, R21 ;  /* 0x0000001510037220 */ /* 0x000fe20000410000 */
[--C-:B------:R-:W-:Y:S02]  /*5150*/  HADD2.F32 R13, -RZ, R147.reuse.H0_H0 ;  /* 0x20000093ff0d7230 */ /* 0x100fe40000004100 */
[----:B------:R-:W-:Y:S01]  /*5160*/  FMUL.FTZ R2, R25, R22 ;  /* 0x0000001619027220 */ /* 0x000fe20000410000 */
[----:B------:R-:W-:Y:S02]  /*5170*/  HADD2.F32 R12, -RZ, R147.H1_H1 ;  /* 0x30000093ff0c7230 */ /* 0x000fe40000004100 */
[----:B------:R-:W-:Y:S01]  /*5180*/  @!P0 FADD.FTZ R20, -R20, -RZ ;  /* 0x800000ff14148221 */ /* 0x000fe20000010100 */
[----:B------:R-:W-:Y:S02]  /*5190*/  HADD2.F32 R21, -RZ, R17.H1_H1 ;  /* 0x30000011ff157230 */ /* 0x000fe40000004100 */
[----:B------:R-:W-:Y:S01]  /*51a0*/  @!P0 FADD.FTZ R15, -R15, -RZ ;  /* 0x800000ff0f0f8221 */ /* 0x000fe20000010100 */
[----:B------:R-:W-:Y:S02]  /*51b0*/  HADD2.F32 R28, -RZ, R40.H1_H1 ;  /* 0x30000028ff1c7230 */ /* 0x000fe40000004100 */
[----:B------:R-:W-:Y:S01]  /*51c0*/  @!P0 FADD.FTZ R14, -R14, -RZ ;  /* 0x800000ff0e0e8221 */ /* 0x000fe20000010100 */
[--C-:B------:R-:W-:Y:S02]  /*51d0*/  HADD2.F32 R22, -RZ, R18.reuse.H0_H0 ;  /* 0x20000012ff167230 */ /* 0x100fe40000004100 */
[----:B------:R-:W-:Y:S01]  /*51e0*/  FFMA.FTZ R0, R27, R26, R0 ;  /* 0x0000001a1b007223 */ /* 0x000fe20000010000 */
[----:B------:R-:W-:Y:S02]  /*51f0*/  HADD2.F32 R17, -RZ, R18.H1_H1 ;  /* 0x30000012ff117230 */ /* 0x000fe40000004100 */
[----:B------:R-:W-:Y:S01]  /*5200*/  @!P0 FADD.FTZ R13, -R13, -RZ ;  /* 0x800000ff0d0d8221 */ /* 0x000fe20000010100 */
[----:B------:R-:W-:Y:S02]  /*5210*/  HADD2.F32 R31, -RZ, R41.H0_H0 ;  /* 0x20000029ff1f7230 */ /* 0x000fe40000004100 */
[----:B------:R-:W-:Y:S01]  /*5220*/  @!P0 FADD.FTZ R12, -R12, -RZ ;  /* 0x800000ff0c0c8221 */ /* 0x000fe20000010100 */
[--C-:B------:R-:W-:Y:S02]  /*5230*/  HADD2.F32 R16, -RZ, R19.reuse.H0_H0 ;  /* 0x20000013ff107230 */ /* 0x100fe40000004100 */
[----:B------:R-:W-:Y:S01]  /*5240*/  FMUL.FTZ R4, R21, R20 ;  /* 0x0000001415047220 */ /* 0x000fe20000410000 */
[----:B------:R-:W-:Y:S02]  /*5250*/  HADD2.F32 R19, -RZ, R19.H1_H1 ;  /* 0x30000013ff137230 */ /* 0x000fe40000004100 */
[----:B------:R-:W-:Y:S01]  /*5260*/  FFMA.FTZ R2, R29, R28, R2 ;  /* 0x0000001c1d027223 */ /* 0x000fe20000010002 */
[----:B------:R-:W-:Y:S02]  /*5270*/  HADD2.F32 R32, -RZ, R41.H1_H1 ;  /* 0x30000029ff207230 */ /* 0x000fe40000004100 */
[----:B------:R-:W-:Y:S01]  /*5280*/  FMUL.FTZ R5, R22, R15 ;  /* 0x0000000f16057220 */ /* 0x000fe20000410000 */
[----:B------:R-:W-:Y:S02]  /*5290*/  HADD2.F32 R27, -RZ, R45.H1_H1 ;  /* 0x3000002dff1b7230 */ /* 0x000fe40000004100 */
[----:B------:R-:W-:Y:S01]  /*52a0*/  FMUL.FTZ R6, R17, R14 ;  /* 0x0000000e11067220 */ /* 0x000fe20000410000 */
[----:B------:R-:W-:Y:S02]  /*52b0*/  HADD2.F32 R33, -RZ, R42.H0_H0 ;  /* 0x2000002aff217230 */ /* 0x000fe40000004100 */
[----:B------:R-:W-:Y:S01]  /*52c0*/  FFMA.FTZ R3, R30, R31, R3 ;  /* 0x0000001f1e037223 */ /* 0x000fe20000010003 */
[----:B------:R-:W-:Y:S02]  /*52d0*/  HADD2.F32 R26, -RZ, R44.H0_H0 ;  /* 0x2000002cff1a7230 */ /* 0x000fe40000004100 */
[----:B------:R-:W-:Y:S01]  /*52e0*/  FMUL.FTZ R7, R16, R13 ;  /* 0x0000000d10077220 */ /* 0x000fe20000410000 */
[----:B------:R-:W-:Y:S02]  /*52f0*/  HADD2.F32 R34, -RZ, R42.H1_H1 ;  /* 0x3000002aff227230 */ /* 0x000fe40000004100 */
[----:B------:R-:W-:Y:S01]  /*5300*/  FMUL.FTZ R8, R19, R12 ;  /* 0x0000000c13087220 */ /* 0x000fe20000410000 */
[----:B------:R-:W-:Y:S01]  /*5310*/  HADD2.F32 R29, -RZ, R44.H1_H1 ;  /* 0x3000002cff1d7230 */ /* 0x000fe20000004100 */
[----:B------:R-:W-:Y:S01]  /*5320*/  F2FP.F16.F32.PACK_AB R44, R2, R0 ;  /* 0x00000000022c723e */ /* 0x000fe200000000ff */
[----:B------:R-:W-:Y:S02]  /*5330*/  HADD2.F32 R35, -RZ, R43.H0_H0 ;  /* 0x2000002bff237230 */ /* 0x000fe40000004100 */
[----:B------:R-:W-:Y:S01]  /*5340*/  FFMA.FTZ R4, R27, R32, R4 ;  /* 0x000000201b047223 */ /* 0x000fe20000010004 */
[----:B------:R-:W-:Y:S02]  /*5350*/  HADD2.F32 R28, -RZ, R37.H0_H0 ;  /* 0x20000025ff1c7230 */ /* 0x000fe40000004100 */
[----:B------:R-:W-:Y:S01]  /*5360*/  FFMA.FTZ R5, R26, R33, R5 ;  /* 0x000000211a057223 */ /* 0x000fe20000010005 */
[----:B------:R-:W-:Y:S02]  /*5370*/  HADD2.F32 R36, -RZ, R43.H1_H1 ;  /* 0x3000002bff247230 */ /* 0x000fe40000004100 */
[----:B------:R-:W-:Y:S01]  /*5380*/  FFMA.FTZ R6, R29, R34, R6 ;  /* 0x000000221d067223 */ /* 0x000fe20000010006 */
[----:B------:R-:W-:Y:S01]  /*5390*/  F2FP.F16.F32.PACK_AB R45, R4, R3 ;  /* 0x00000003042d723e */ /* 0x000fe200000000ff */
[----:B------:R-:W-:Y:S02]  /*53a0*/  HADD2.F32 R31, -RZ, R37.H1_H1 ;  /* 0x30000025ff1f7230 */ /* 0x000fe40000004100 */
[----:B------:R-:W-:Y:S01]  /*53b0*/  FFMA.FTZ R7, R28, R35, R7 ;  /* 0x000000231c077223 */ /* 0x000fe20000010007 */
[----:B------:R-:W-:Y:S02]  /*53c0*/  F2FP.F16.F32.PACK_AB R46, R6, R5 ;  /* 0x00000005062e723e */ /* 0x000fe400000000ff */
[----:B------:R-:W-:Y:S05]  /*53d0*/  FFMA.FTZ R8, R31, R36, R8 ;  /* 0x000000241f087223 */ /* 0x000fea0000010008 */
[----:B------:R-:W-:Y:S02]  /*53e0*/  F2FP.F16.F32.PACK_AB R47, R8, R7 ;  /* 0x00000007082f723e */ /* 0x000fe400000000ff */
.L_x_5472:
[----:B------:R-:W-:Y:S05]  /*53f0*/  BSYNC B0 ;  /* 0x0000000000007941 */ /* 0x000fea0003800000 */
.L_x_5471:
[----:B-----5:R2:W-:Y:S02]  /*5400*/  STG.E.128 desc[UR6][R72.64], R44 ;  /* 0x0000002c48007986 */ /* 0x0205e4000c101d06 */
.L_x_5470:
[----:B------:R-:W-:Y:S05]  /*5410*/  BSYNC B1 ;  /* 0x0000000000017941 */ /* 0x000fea0003800000 */
.L_x_5469:
[----:B------:R-:W-:Y:S04]  /*5420*/  BSSY B1, `(.L_x_5473) ;  /* 0x0000060000017945 */ /* 0x000fe80003800000 */
[----:B------:R-:W-:Y:S05]  /*5430*/  @P2 BRA `(.L_x_5474) ;  /* 0x0000000400782947 */ /* 0x000fea0003800000 */
[C---:B---3--:R-:W-:Y:S01]  /*5440*/  LEA R144, P0, R85.reuse, R78, 0x1 ;  /* 0x0000004e55907211 */ /* 0x048fe200078008ff */
[----:B------:R-:W-:Y:S03]  /*5450*/  BSSY B0, `(.L_x_5475) ;  /* 0x000005b000007945 */ /* 0x000fe60003800000 */
[----:B------:R-:W-:Y:S02]  /*5460*/  LEA.HI.X R145, R85, R79, R84, 0x1, P0 ;  /* 0x0000004f55917211 */ /* 0x000fe400000f0c54 */
[C---:B------:R-:W-:Y:S03]  /*5470*/  LEA R148, P0, R178.reuse, R72, 0x1 ;  /* 0x00000048b2947211 */ /* 0x040fe600078008ff */
[----:B--2---:R2:W5:Y:S01]  /*5480*/  LDG.E.128 R44, desc[UR6][R144.64] ;  /* 0x00000006902c7981 */ /* 0x004562000c1e1d00 */
[----:B------:R-:W-:Y:S02]  /*5490*/  LEA.HI.X R149, R178, R71, R177, 0x1, P0 ;  /* 0x00000047b2957211 */ /* 0x000fe400000f0cb1 */
[----:B------:R-:W-:Y:S11]  /*54a0*/  ISETP.GE.AND P0, PT, R100, UR4, PT ;  /* 0x0000000464007c0c */ /* 0x000ff6000bf06270 */
[----:B------:R-:W-:Y:S02]  /*54b0*/  @!UPT UIADD3 URZ, URZ, URZ, URZ ;  /* 0x0000003f3f3ff290 */ /* 0x000fe4000fffe03f */
[----:B------:R-:W-:Y:S05]  /*54c0*/  @P0 BRA `(.L_x_5476) ;  /* 0x00000004004c0947 */ /* 0x000fea0003800000 */
[----:B-----5:R-:W-:Y:S01]  /*54d0*/  HADD2.F32 R30, -RZ, R45.H0_H0 ;  /* 0x2000002dff1e7230 */ /* 0x020fe20000004100 */
[-C--:B------:R-:W-:Y:S02]  /*54e0*/  ISETP.GE.AND P0, PT, R100, R143.reuse, PT ;  /* 0x0000008f6400720c */ /* 0x080fe40003f06270 */
[----:B------:R-:W-:Y:S02]  /*54f0*/  MOV R73, R143 ;  /* 0x0000008f00497202 */ /* 0x000fe40000000f00 */
[----:B------:R-:W-:Y:S02]  /*5500*/  MOV R146, RZ ;  /* 0x000000ff00927202 */ /* 0x000fe40000000f00 */
[----:B------:R-:W-:Y:S02]  /*5510*/  MOV R29, R44 ;  /* 0x0000002c001d7202 */ /* 0x000fe40000000f00 */
[----:B------:R-:W-:Y:S02]  /*5520*/  MOV R44, R46 ;  /* 0x0000002e002c7202 */ /* 0x000fe40000000f00 */
[----:B------:R-:W-:Y:S03]  /*5530*/  MOV R37, R47 ;  /* 0x0000002f00257202 */ /* 0x000fe60000000f00 */
[----:B------:R-:W-:Y:S02]  /*5540*/  @P0 IADD3 R73, RZ, -UR27, RZ ;  /* 0x8000001bff490c10 */ /* 0x000fe4000fffe0ff */
[----:B------:R-:W-:Y:S02]  /*5550*/  @P0 IADD3 R146, RZ, -UR27, RZ ;  /* 0x8000001bff920c10 */ /* 0x000fe4000fffe0ff */
[C---:B------:R-:W-:Y:S02]  /*5560*/  LEA R18, P1, R73.reuse, R144, 0x1 ;  /* 0x0000009049127211 */ /* 0x040fe400078208ff */
[----:B--2---:R-:W-:Y:S02]  /*5570*/  MOV R144, RZ ;  /* 0x000000ff00907202 */ /* 0x004fe40000000f00 */
[----:B------:R-:W-:Y:S02]  /*5580*/  LEA.HI.X.SX32 R19, R73, R145, 0x1, P1 ;  /* 0x0000009149137211 */ /* 0x000fe400008f0eff */
[C---:B------:R-:W-:Y:S02]  /*5590*/  IADD3 R145, P1, R103.reuse, R146, RZ ;  /* 0x0000009267917210 */ /* 0x040fe40007f3e0ff */
[----:B------:R-:W-:Y:S02]  /*55a0*/  @P0 IADD3 R144, RZ, -UR27, RZ ;  /* 0x8000001bff900c10 */ /* 0x000fe4000fffe0ff */
[----:B------:R-:W-:Y:S01]  /*55b0*/  LEA.HI.X.SX32 R146, R146, R92, 0x1, P1 ;  /* 0x0000005c92927211 */ /* 0x000fe200008f0eff */
[----:B------:R-:W2:Y:S01]  /*55c0*/  LDG.E.128 R16, desc[UR6][R18.64] ;  /* 0x0000000612107981 */ /* 0x000ea2000c1e1d00 */
[----:B------:R-:W-:Y:S04]  /*55d0*/  IADD3 R73, P1, R103, R144, RZ ;  /* 0x0000009067497210 */ /* 0x000fe80007f3e0ff */
[----:B------:R-:W-:Y:S02]  /*55e0*/  LEA.HI.X.SX32 R144, R144, R92, 0x1, P1 ;  /* 0x0000005c90907211 */ /* 0x000fe400008f0eff */
[C---:B------:R-:W-:Y:S04]  /*55f0*/  LEA R150, P1, R145.reuse, R80, 0x1 ;  /* 0x0000005091967211 */ /* 0x040fe800078208ff */
[----:B------:R-:W-:Y:S02]  /*5600*/  LEA.HI.X R151, R145, R81, R146, 0x1, P1 ;  /* 0x0000005191977211 */ /* 0x000fe400008f0c92 */
[C---:B------:R-:W-:Y:S04]  /*5610*/  LEA R26, P1, R73.reuse, R82, 0x1 ;  /* 0x00000052491a7211 */ /* 0x040fe800078208ff */
[----:B------:R-:W-:Y:S02]  /*5620*/  LEA.HI.X R27, R73, R83, R144, 0x1, P1 ;  /* 0x00000053491b7211 */ /* 0x000fe400008f0c90 */
        /* <DEDUP_REMOVED lines=61> */
.L_x_5476:
[----:B------:R-:W-:Y:S05]  /*5a00*/  BSYNC B0 ;  /* 0x0000000000007941 */ /* 0x000fea0003800000 */
.L_x_5475:
[----:B-----5:R4:W-:Y:S02]  /*5a10*/  STG.E.128 desc[UR6][R148.64], R44 ;  /* 0x0000002c94007986 */ /* 0x0209e4000c101d06 */
.L_x_5474:
[----:B------:R-:W-:Y:S05]  /*5a20*/  BSYNC B1 ;  /* 0x0000000000017941 */ /* 0x000fea0003800000 */
.L_x_5473:
[----:B------:R-:W-:Y:S04]  /*5a30*/  BSSY B1, `(.L_x_5477) ;  /* 0x0000060000017945 */ /* 0x000fe80003800000 */
[----:B------:R-:W-:Y:S05]  /*5a40*/  @P5 BRA `(.L_x_5478) ;  /* 0x0000000400785947 */ /* 0x000fea0003800000 */
[C---:B--23--:R-:W-:Y:S01]  /*5a50*/  LEA R144, P0, R58.reuse, R78, 0x1 ;  /* 0x0000004e3a907211 */ /* 0x04cfe200078008ff */
[----:B------:R-:W-:Y:S03]  /*5a60*/  BSSY B0, `(.L_x_5479) ;  /* 0x000005b000007945 */ /* 0x000fe60003800000 */
[----:B------:R-:W-:Y:S02]  /*5a70*/  LEA.HI.X R145, R58, R79, R57, 0x1, P0 ;  /* 0x0000004f3a917211 */ /* 0x000fe400000f0c39 */
[C---:B----4-:R-:W-:Y:S03]  /*5a80*/  LEA R148, P0, R138.reuse, R72, 0x1 ;  /* 0x000000488a947211 */ /* 0x050fe600078008ff */
[----:B------:R2:W5:Y:S01]  /*5a90*/  LDG.E.128 R44, desc[UR6][R144.64] ;  /* 0x00000006902c7981 */ /* 0x000562000c1e1d00 */
        /* <DEDUP_REMOVED lines=16> */
[----:B------:R-:W-:Y:S02]  /*5ba0*/  IADD3 R145, P1, R102, R146, RZ ;  /* 0x0000009266917210 */ /* 0x000fe40007f3e0ff */
[----:B------:R-:W-:Y:S02]  /*5bb0*/  @P0 IADD3 R144, RZ, -UR27, RZ ;  /* 0x8000001bff900c10 */ /* 0x000fe4000fffe0ff */
[-C--:B------:R-:W-:Y:S01]  /*5bc0*/  LEA.HI.X.SX32 R146, R146, R91.reuse, 0x1, P1 ;  /* 0x0000005b92927211 */ /* 0x080fe200008f0eff */
        /* <DEDUP_REMOVED lines=68> */
.L_x_5480:
[----:B------:R-:W-:Y:S05]  /*6010*/  BSYNC B0 ;  /* 0x0000000000007941 */ /* 0x000fea0003800000 */
.L_x_5479:
[----:B-----5:R3:W-:Y:S02]  /*6020*/  STG.E.128 desc[UR6][R148.64], R44 ;  /* 0x0000002c94007986 */ /* 0x0207e4000c101d06 */
.L_x_5478:
[----:B------:R-:W-:Y:S05]  /*6030*/  BSYNC B1 ;  /* 0x0000000000017941 */ /* 0x000fea0003800000 */
.L_x_5477:
[----:B------:R-:W-:Y:S04]  /*6040*/  BSSY B1, `(.L_x_5481) ;  /* 0x0000069000017945 */ /* 0x000fe80003800000 */
[----:B------:R-:W-:Y:S05]  /*6050*/  @P3 BRA `(.L_x_5482) ;  /* 0x00000004009c3947 */ /* 0x000fea0003800000 */
[----:B------:R-:W3:Y:S01]  /*6060*/  LDC.64 R2, c[0x0][0x338] ;  /* 0x0000ce00ff027b82 */ /* 0x000ee20000000a00 */
[----:B------:R-:W-:Y:S01]  /*6070*/  ISETP.GE.AND P0, PT, R100, UR4, PT ;  /* 0x0000000464007c0c */ /* 0x000fe2000bf06270 */
[----:B------:R-:W-:Y:S01]  /*6080*/  BSSY B0, `(.L_x_5483) ;  /* 0x0000063000007945 */ /* 0x000fe20003800000 */
[----:B--2---:R-:W-:Y:S01]  /*6090*/  MOV R73, R71 ;  /* 0x0000004700497202 */ /* 0x004fe20000000f00 */
[----:B---3--:R-:W-:Y:S04]  /*60a0*/  IMAD.WIDE.U32 R144, R2, 0x60, R78 ;  /* 0x0000006002907825 */ /* 0x008fe800078e004e */
[----:B------:R-:W-:Y:S05]  /*60b0*/  IMAD R3, R3, 0x60, RZ ;  /* 0x0000006003037824 */ /* 0x000fea00078e02ff */
[----:B------:R-:W-:Y:S02]  /*60c0*/  IADD3 R145, R145, R3, RZ ;  /* 0x0000000391917210 */ /* 0x000fe40007ffe0ff */
[----:B------:R-:W4:Y:S03]  /*60d0*/  LDC.64 R2, c[0x0][0x248] ;  /* 0x00009200ff027b82 */ /* 0x000f260000000a00 */
[----:B------:R2:W5:Y:S01]  /*60e0*/  LDG.E.128 R32, desc[UR6][R144.64] ;  /* 0x0000000690207981 */ /* 0x000562000c1e1d00 */
[----:B----4-:R-:W-:Y:S04]  /*60f0*/  IMAD.WIDE.U32 R148, R2, 0x60, R72 ;  /* 0x0000006002947825 */ /* 0x010fe800078e0048 */
[----:B------:R-:W-:Y:S05]  /*6100*/  IMAD R3, R3, 0x60, RZ ;  /* 0x0000006003037824 */ /* 0x000fea00078e02ff */
[----:B------:R-:W-:Y:S01]  /*6110*/  IADD3 R149, R149, R3, RZ ;  /* 0x0000000395957210 */ /* 0x000fe20007ffe0ff */
[----:B--2---:R-:W-:Y:S06]  /*6120*/  @P0 BRA `(.L_x_5484) ;  /* 0x0000000400600947 */ /* 0x004fec0003800000 */
[-C--:B------:R-:W-:Y:S02]  /*6130*/  ISETP.GE.AND P0, PT, R100, R143.reuse, PT ;  /* 0x0000008f6400720c */ /* 0x080fe40003f06270 */
[----:B------:R-:W-:Y:S02]  /*6140*/  MOV R46, R143 ;  /* 0x0000008f002e7202 */ /* 0x000fe40000000f00 */
[----:B-----5:R-:W-:Y:S02]  /*6150*/  MOV R30, R32 ;  /* 0x00000020001e7202 */ /* 0x020fe40000000f00 */
[----:B------:R-:W-:Y:S02]  /*6160*/  MOV R47, R33 ;  /* 0x00000021002f7202 */ /* 0x000fe40000000f00 */
[----:B------:R-:W-:Y:S01]  /*6170*/  MOV R44, R34 ;  /* 0x00000022002c7202 */ /* 0x000fe20000000f00 */
[--C-:B------:R-:W-:Y:S01]  /*6180*/  HADD2.F32 R25, -RZ, R30.reuse.H0_H0 ;  /* 0x2000001eff197230 */ /* 0x100fe20000004100 */
[----:B------:R-:W-:Y:S01]  /*6190*/  MOV R45, R35 ;  /* 0x00000023002d7202 */ /* 0x000fe20000000f00 */
[----:B------:R-:W-:Y:S02]  /*61a0*/  HADD2.F32 R29, -RZ, R30.H1_H1 ;  /* 0x3000001eff1d7230 */ /* 0x000fe40000004100 */
[----:B------:R-:W-:Y:S01]  /*61b0*/  HADD2.F32 R32, -RZ, R47.H0_H0 ;  /* 0x2000002fff207230 */ /* 0x000fe20000004100 */
[----:B------:R-:W-:Y:S04]  /*61c0*/  @P0 IADD3 R46, RZ, -UR27, RZ ;  /* 0x8000001bff2e0c10 */ /* 0x000fe8000fffe0ff */
[C---:B------:R-:W-:Y:S02]  /*61d0*/  LEA R14, P1, R46.reuse, R144, 0x1 ;  /* 0x000000902e0e7211 */ /* 0x040fe400078208ff */
[----:B------:R-:W-:Y:S02]  /*61e0*/  MOV R144, RZ ;  /* 0x000000ff00907202 */ /* 0x000fe40000000f00 */
[----:B------:R-:W-:Y:S02]  /*61f0*/  @P0 IADD3 R144, RZ, -UR27, RZ ;  /* 0x8000001bff900c10 */ /* 0x000fe4000fffe0ff */
[----:B------:R-:W-:Y:S02]  /*6200*/  LEA.HI.X.SX32 R15, R46, R145, 0x1, P1 ;  /* 0x000000912e0f7211 */ /* 0x000fe400008f0eff */
[C---:B------:R-:W-:Y:S02]  /*6210*/  IADD3 R145, P1, R99.reuse, R144, RZ ;  /* 0x0000009063917210 */ /* 0x040fe40007f3e0ff */
[----:B------:R-:W-:Y:S02]  /*6220*/  MOV R46, RZ ;  /* 0x000000ff002e7202 */ /* 0x000fe40000000f00 */
[----:B------:R-:W-:Y:S01]  /*6230*/  @P0 IADD3 R46, RZ, -UR27, RZ ;  /* 0x8000001bff2e0c10 */ /* 0x000fe2000fffe0ff */
[----:B------:R-:W2:Y:S01]  /*6240*/  LDG.E.128 R12, desc[UR6][R14.64] ;  /* 0x000000060e0c7981 */ /* 0x000ea2000c1e1d00 */
[----:B------:R-:W-:Y:S02]  /*6250*/  LEA.HI.X.SX32 R144, R144, R90, 0x1, P1 ;  /* 0x0000005a90907211 */ /* 0x000fe400008f0eff */
[----:B------:R-:W-:Y:S04]  /*6260*/  IADD3 R73, P1, R99, R46, RZ ;  /* 0x0000002e63497210 */ /* 0x000fe80007f3e0ff */
[----:B------:R-:W-:Y:S02]  /*6270*/  LEA.HI.X.SX32 R46, R46, R90, 0x1, P1 ;  /* 0x0000005a2e2e7211 */ /* 0x000fe400008f0eff */
[C---:B------:R-:W-:Y:S04]  /*6280*/  LEA R146, P1, R145.reuse, R80, 0x1 ;  /* 0x0000005091927211 */ /* 0x040fe800078208ff */
[----:B------:R-:W-:Y:S02]  /*6290*/  LEA.HI.X R147, R145, R81, R144, 0x1, P1 ;  /* 0x0000005191937211 */ /* 0x000fe400008f0c90 */
[C---:B------:R-:W-:Y:S04]  /*62a0*/  LEA R36, P1, R73.reuse, R82, 0x1 ;  /* 0x0000005249247211 */ /* 0x040fe800078208ff */
[----:B------:R-:W3:Y:S01]  /*62b0*/  LDG.E.128 R144, desc[UR6][R146.64] ;  /* 0x0000000692907981 */ /* 0x000ee2000c1e1d00 */
[----:B------:R-:W-:Y:S07]  /*62c0*/  LEA.HI.X R37, R73, R83, R46, 0x1, P1 ;  /* 0x0000005349257211 */ /* 0x000fee00008f0c2e */
[----:B------:R-:W4:Y:S01]  /*62d0*/  LDG.E.128 R40, desc[UR6][R36.64] ;  /* 0x0000000624287981 */ /* 0x000f22000c1e1d00 */
[--C-:B---3--:R-:W-:Y:S01]  /*62e0*/  HADD2.F32 R21, -RZ, R144.reuse.H0_H0 ;  /* 0x20000090ff157230 */ /* 0x108fe20000004100 */
[----:B--2---:R-:W-:Y:S01]  /*62f0*/  MOV R22, R12 ;  /* 0x0000000c00167202 */ /* 0x004fe20000000f00 */
[----:B------:R-:W-:Y:S01]  /*6300*/  HADD2.F32 R19, -RZ, R144.H1_H1 ;  /* 0x30000090ff137230 */ /* 0x000fe20000004100 */
[----:B------:R-:W-:Y:S01]  /*6310*/  MOV R23, R13 ;  /* 0x0000000d00177202 */ /* 0x000fe20000000f00 */
[--C-:B------:R-:W-:Y:S01]  /*6320*/  HADD2.F32 R17, -RZ, R145.reuse.H0_H0 ;  /* 0x20000091ff117230 */ /* 0x100fe20000004100 */
[----:B------:R-:W-:Y:S01]  /*6330*/  MOV R13, R15 ;  /* 0x0000000f000d7202 */ /* 0x000fe20000000f00 */
[----:B------:R-:W-:Y:S02]  /*6340*/  HADD2.F32 R15, -RZ, R145.H1_H1 ;  /* 0x30000091ff0f7230 */ /* 0x000fe40000004100 */
[----:B------:R-:W-:Y:S01]  /*6350*/  @!P0 FADD.FTZ R21, -R21, -RZ ;  /* 0x800000ff15158221 */ /* 0x000fe20000010100 */
[--C-:B------:R-:W-:Y:S01]  /*6360*/  HADD2.F32 R28, -RZ, R22.reuse.H0_H0 ;  /* 0x20000016ff1c7230 */ /* 0x100fe20000004100 */
[----:B------:R-:W-:Y:S01]  /*6370*/  MOV R20, R14 ;  /* 0x0000000e00147202 */ /* 0x000fe20000000f00 */
[----:B------:R-:W-:Y:S02]  /*6380*/  HADD2.F32 R26, -RZ, R22.H1_H1 ;  /* 0x30000016ff1a7230 */ /* 0x000fe40000004100 */
[----:B------:R-:W-:Y:S01]  /*6390*/  @!P0 FADD.FTZ R19, -R19, -RZ ;  /* 0x800000ff13138221 */ /* 0x000fe20000010100 */
[--C-:B------:R-:W-:Y:S02]  /*63a0*/  HADD2.F32 R24, -RZ, R23.reuse.H0_H0 ;  /* 0x20000017ff187230 */ /* 0x100fe40000004100 */
[----:B------:R-:W-:Y:S01]  /*63b0*/  @!P0 FADD.FTZ R17, -R17, -RZ ;  /* 0x800000ff11118221 */ /* 0x000fe20000010100 */
[--C-:B------:R-:W-:Y:S02]  /*63c0*/  HADD2.F32 R18, -RZ, R146.reuse.H0_H0 ;  /* 0x20000092ff127230 */ /* 0x100fe40000004100 */
[----:B------:R-:W-:Y:S01]  /*63d0*/  @!P0 FADD.FTZ R15, -R15, -RZ ;  /* 0x800000ff0f0f8221 */ /* 0x000fe20000010100 */
[----:B------:R-:W-:Y:S02]  /*63e0*/  HADD2.F32 R22, -RZ, R23.H1_H1 ;  /* 0x30000017ff167230 */ /* 0x000fe40000004100 */
[----:B------:R-:W-:Y:S01]  /*63f0*/  FMUL.FTZ R0, R28, R21 ;  /* 0x000000151c007220 */ /* 0x000fe20000410000 */
[----:B------:R-:W-:Y:S02]  /*6400*/  HADD2.F32 R16, -RZ, R146.H1_H1 ;  /* 0x30000092ff107230 */ /* 0x000fe40000004100 */
[----:B------:R-:W-:Y:S01]  /*6410*/  FMUL.FTZ R2, R26, R19 ;  /* 0x000000131a027220 */ /* 0x000fe20000410000 */
[--C-:B----4-:R-:W-:Y:S02]  /*6420*/  HADD2.F32 R27, -RZ, R40.reuse.H0_H0 ;  /* 0x20000028ff1b7230 */ /* 0x110fe40000004100 */
[----:B------:R-:W-:Y:S01]  /*6430*/  FMUL.FTZ R3, R24, R17 ;  /* 0x0000001118037220 */ /* 0x000fe20000410000 */
[--C-:B------:R-:W-:Y:S02]  /*6440*/  HADD2.F32 R14, -RZ, R147.reuse.H0_H0 ;  /* 0x20000093ff0e7230 */ /* 0x100fe40000004100 */
[----:B------:R-:W-:Y:S01]  /*6450*/  FMUL.FTZ R4, R22, R15 ;  /* 0x0000000f16047220 */ /* 0x000fe20000410000 */
[----:B------:R-:W-:Y:S02]  /*6460*/  HADD2.F32 R30, -RZ, R40.H1_H1 ;  /* 0x30000028ff1e7230 */ /* 0x000fe40000004100 */
[----:B------:R-:W-:Y:S01]  /*6470*/  @!P0 FADD.FTZ R18, -R18, -RZ ;  /* 0x800000ff12128221 */ /* 0x000fe20000010100 */
[----:B------:R-:W-:Y:S02]  /*6480*/  HADD2.F32 R12, -RZ, R147.H1_H1 ;  /* 0x30000093ff0c7230 */ /* 0x000fe40000004100 */
[----:B------:R-:W-:Y:S01]  /*6490*/  @!P0 FADD.FTZ R16, -R16, -RZ ;  /* 0x800000ff10108221 */ /* 0x000fe20000010100 */
[--C-:B------:R-:W-:Y:S02]  /*64a0*/  HADD2.F32 R19, -RZ, R20.reuse.H0_H0 ;  /* 0x20000014ff137230 */ /* 0x100fe40000004100 */
[----:B------:R-:W-:Y:S01]  /*64b0*/  FFMA.FTZ R0, R25, R27, R0 ;  /* 0x0000001b19007223 */ /* 0x000fe20000010000 */
[----:B------:R-:W-:Y:S02]  /*64c0*/  HADD2.F32 R31, -RZ, R41.H0_H0 ;  /* 0x20000029ff1f7230 */ /* 0x000fe40000004100 */
[----:B------:R-:W-:Y:S01]  /*64d0*/  @!P0 FADD.FTZ R14, -R14, -RZ ;  /* 0x800000ff0e0e8221 */ /* 0x000fe20000010100 */
[----:B------:R-:W-:Y:S02]  /*64e0*/  HADD2.F32 R17, -RZ, R20.H1_H1 ;  /* 0x30000014ff117230 */ /* 0x000fe40000004100 */
[----:B------:R-:W-:Y:S01]  /*64f0*/  FFMA.FTZ R2, R29, R30, R2 ;  /* 0x0000001e1d027223 */ /* 0x000fe20000010002 */
[--C-:B------:R-:W-:Y:S02]  /*6500*/  HADD2.F32 R15, -RZ, R13.reuse.H0_H0 ;  /* 0x2000000dff0f7230 */ /* 0x100fe40000004100 */
[----:B------:R-:W-:Y:S01]  /*6510*/  @!P0 FADD.FTZ R12, -R12, -RZ ;  /* 0x800000ff0c0c8221 */ /* 0x000fe20000010100 */
[----:B------:R-:W-:Y:S02]  /*6520*/  HADD2.F32 R13, -RZ, R13.H1_H1 ;  /* 0x3000000dff0d7230 */ /* 0x000fe40000004100 */
[----:B------:R-:W-:Y:S01]  /*6530*/  FMUL.FTZ R5, R19, R18 ;  /* 0x0000001213057220 */ /* 0x000fe20000410000 */
[----:B------:R-:W-:Y:S02]  /*6540*/  HADD2.F32 R33, -RZ, R41.H1_H1 ;  /* 0x30000029ff217230 */ /* 0x000fe40000004100 */
[----:B------:R-:W-:Y:S01]  /*6550*/  FFMA.FTZ R3, R32, R31, R3 ;  /* 0x0000001f20037223 */ /* 0x000fe20000010003 */
[----:B------:R-:W-:Y:S02]  /*6560*/  HADD2.F32 R25, -RZ, R47.H1_H1 ;  /* 0x3000002fff197230 */ /* 0x000fe40000004100 */
[----:B------:R-:W-:Y:S01]  /*6570*/  FMUL.FTZ R6, R17, R16 ;  /* 0x0000001011067220 */ /* 0x000fe20000410000 */
[----:B------:R-:W-:Y:S02]  /*6580*/  HADD2.F32 R34, -RZ, R42.H0_H0 ;  /* 0x2000002aff227230 */ /* 0x000fe40000004100 */
[----:B------:R-:W-:Y:S01]  /*6590*/  FMUL.FTZ R7, R15, R14 ;  /* 0x0000000e0f077220 */ /* 0x000fe20000410000 */
[----:B------:R-:W-:Y:S02]  /*65a0*/  HADD2.F32 R30, -RZ, R44.H0_H0 ;  /* 0x2000002cff1e7230 */ /* 0x000fe40000004100 */
[----:B------:R-:W-:Y:S01]  /*65b0*/  FMUL.FTZ R8, R13, R12 ;  /* 0x0000000c0d087220 */ /* 0x000fe20000410000 */
[----:B------:R-:W-:Y:S02]  /*65c0*/  HADD2.F32 R35, -RZ, R42.H1_H1 ;  /* 0x3000002aff237230 */ /* 0x000fe40000004100 */
[----:B------:R-:W-:Y:S01]  /*65d0*/  FFMA.FTZ R4, R25, R33, R4 ;  /* 0x0000002119047223 */ /* 0x000fe20000010004 */
        /* <DEDUP_REMOVED lines=9> */
[----:B------:R-:W-:Y:S02]  /*6670*/  F2FP.F16.F32.PACK_AB R32, R2, R0 ;  /* 0x000000000220723e */ /* 0x000fe400000000ff */
[----:B------:R-:W-:Y:S01]  /*6680*/  F2FP.F16.F32.PACK_AB R34, R6, R5 ;  /* 0x000000050622723e */ /* 0x000fe200000000ff */
[----:B------:R-:W-:Y:S05]  /*6690*/  FFMA.FTZ R8, R29, R37, R8 ;  /* 0x000000251d087223 */ /* 0x000fea0000010008 */
[----:B------:R-:W-:Y:S02]  /*66a0*/  F2FP.F16.F32.PACK_AB R35, R8, R7 ;  /* 0x000000070823723e */ /* 0x000fe400000000ff */
.L_x_5484:
[----:B------:R-:W-:Y:S05]  /*66b0*/  BSYNC B0 ;  /* 0x0000000000007941 */ /* 0x000fea0003800000 */
.L_x_5483:
[----:B-----5:R2:W-:Y:S02]  /*66c0*/  STG.E.128 desc[UR6][R148.64], R32 ;  /* 0x0000002094007986 */ /* 0x0205e4000c101d06 */
.L_x_5482:
[----:B------:R-:W-:Y:S05]  /*66d0*/  BSYNC B1 ;  /* 0x0000000000017941 */ /* 0x000fea0003800000 */
.L_x_5481:
[----:B------:R-:W-:Y:S01]  /*66e0*/  ISETP.NE.AND P0, PT, R142, RZ, PT ;  /* 0x000000ff8e00720c */ /* 0x000fe20003f05270 */
[----:B------:R-:W-:Y:S11]  /*66f0*/  BSSY B1, `(.L_x_5485) ;  /* 0x0000065000017945 */ /* 0x000ff60003800000 */
[----:B------:R-:W-:Y:S01]  /*6700*/  @!UPT UIADD3 URZ, URZ, URZ, URZ ;  /* 0x0000003f3f3ff290 */ /* 0x000fe2000fffe03f */
[----:B------:R-:W-:Y:S05]  /*6710*/  @P0 BRA `(.L_x_5486) ;  /* 0x0000000400880947 */ /* 0x000fea0003800000 */
[C---:B--23--:R-:W-:Y:S01]  /*6720*/  LEA R144, P0, R61.reuse, R78, 0x1 ;  /* 0x0000004e3d907211 */ /* 0x04cfe200078008ff */
[----:B------:R-:W-:Y:S01]  /*6730*/  BSSY B0, `(.L_x_5487) ;  /* 0x000005f000007945 */ /* 0x000fe20003800000 */
[----:B------:R-:W-:Y:S02]  /*6740*/  ISETP.GE.AND P1, PT, R100, UR4, PT ;  /* 0x0000000464007c0c */ /* 0x000fe4000bf26270 */
[----:B------:R-:W-:Y:S02]  /*6750*/  LEA.HI.X R145, R61, R79, R60, 0x1, P0 ;  /* 0x0000004f3d917211 */ /* 0x000fe400000f0c3c */
[C---:B----4-:R-:W-:Y:S03]  /*6760*/  LEA R148, P0, R140.reuse, R72, 0x1 ;  /* 0x000000488c947211 */ /* 0x050fe600078008ff */
        /* <DEDUP_REMOVED lines=8> */
[----:B------:R-:W-:Y:S01]  /*67f0*/  MOV R44, R34 ;  /* 0x00000022002c7202 */ /* 0x000fe20000000f00 */
[--C-:B------:R-:W-:Y:S01]  /*6800*/  HADD2.F32 R25, -RZ, R30.reuse.H0_H0 ;  /* 0x2000001eff197230 */ /* 0x100fe20000004100 */
[----:B------:R-:W-:Y:S01]  /*6810*/  MOV R45, R35 ;  /* 0x00000023002d7202 */ /* 0x000fe20000000f00 */
[----:B------:R-:W-:Y:S01]  /*6820*/  HADD2.F32 R29, -RZ, R30.H1_H1 ;  /* 0x3000001eff1d7230 */ /* 0x000fe20000004100 */
[----:B------:R-:W-:Y:S01]  /*6830*/  @P0 IADD3 R73, RZ, -UR27, RZ ;  /* 0x8000001bff490c10 */ /* 0x000fe2000fffe0ff */
[----:B------:R-:W-:Y:S01]  /*6840*/  HADD2.F32 R32, -RZ, R47.H0_H0 ;  /* 0x2000002fff207230 */ /* 0x000fe20000004100 */
[----:B------:R-:W-:Y:S02]  /*6850*/  @P0 IADD3 R46, RZ, -UR27, RZ ;  /* 0x8000001bff2e0c10 */ /* 0x000fe4000fffe0ff */
[C---:B------:R-:W-:Y:S04]  /*6860*/  LEA R12, P1, R73.reuse, R144, 0x1 ;  /* 0x00000090490c7211 */ /* 0x040fe800078208ff */
[----:B------:R-:W-:Y:S02]  /*6870*/  LEA.HI.X.SX32 R13, R73, R145, 0x1, P1 ;  /* 0x00000091490d7211 */ /* 0x000fe400008f0eff */
[----:B------:R-:W-:Y:S04]  /*6880*/  IADD3 R73, P1, R98, R46, RZ ;  /* 0x0000002e62497210 */ /* 0x000fe80007f3e0ff */
[----:B------:R-:W-:Y:S01]  /*6890*/  LEA.HI.X.SX32 R46, R46, R89, 0x1, P1 ;  /* 0x000000592e2e7211 */ /* 0x000fe200008f0eff */
[----:B------:R-:W3:Y:S01]  /*68a0*/  LDG.E.128 R12, desc[UR6][R12.64] ;  /* 0x000000060c0c7981 */ /* 0x000ee2000c1e1d00 */
[C---:B--2---:R-:W-:Y:S04]  /*68b0*/  LEA R144, P1, R73.reuse, R80, 0x1 ;  /* 0x0000005049907211 */ /* 0x044fe800078208ff */
[----:B------:R-:W-:Y:S02]  /*68c0*/  LEA.HI.X R145, R73, R81, R46, 0x1, P1 ;  /* 0x0000005149917211 */ /* 0x000fe400008f0c2e */
[----:B------:R-:W-:Y:S02]  /*68d0*/  MOV R46, RZ ;  /* 0x000000ff002e7202 */ /* 0x000fe40000000f00 */
[----:B------:R-:W-:Y:S02]  /*68e0*/  @P0 IADD3 R46, RZ, -UR27, RZ ;  /* 0x8000001bff2e0c10 */ /* 0x000fe4000fffe0ff */
[----:B------:R-:W2:Y:S02]  /*68f0*/  LDG.E.128 R144, desc[UR6][R144.64] ;  /* 0x0000000690907981 */ /* 0x000ea4000c1e1d00 */
[----:B------:R-:W-:Y:S04]  /*6900*/  IADD3 R73, P1, R98, R46, RZ ;  /* 0x0000002e62497210 */ /* 0x000fe80007f3e0ff */
[----:B------:R-:W-:Y:S02]  /*6910*/  LEA.HI.X.SX32 R46, R46, R89, 0x1, P1 ;  /* 0x000000592e2e7211 */ /* 0x000fe400008f0eff */
[C---:B------:R-:W-:Y:S04]  /*6920*/  LEA R36, P1, R73.reuse, R82, 0x1 ;  /* 0x0000005249247211 */ /* 0x040fe800078208ff */
[----:B------:R-:W-:Y:S05]  /*6930*/  LEA.HI.X R37, R73, R83, R46, 0x1, P1 ;  /* 0x0000005349257211 */ /* 0x000fea00008f0c2e */
[----:B------:R-:W4:Y:S01]  /*6940*/  LDG.E.128 R40, desc[UR6][R36.64] ;  /* 0x0000000624287981 */ /* 0x000f22000c1e1d00 */
[--C-:B--2---:R-:W-:Y:S01]  /*6950*/  HADD2.F32 R21, -RZ, R144.reuse.H0_H0 ;  /* 0x20000090ff157230 */ /* 0x104fe20000004100 */
[----:B---3--:R-:W-:Y:S01]  /*6960*/  MOV R22, R12 ;  /* 0x0000000c00167202 */ /* 0x008fe20000000f00 */
        /* <DEDUP_REMOVED lines=59> */
.L_x_5488:
[----:B------:R-:W-:Y:S05]  /*6d20*/  BSYNC B0 ;  /* 0x0000000000007941 */ /* 0x000fea0003800000 */
.L_x_5487:
[----:B-----5:R3:W-:Y:S02]  /*6d30*/  STG.E.128 desc[UR6][R148.64], R32 ;  /* 0x0000002094007986 */ /* 0x0207e4000c101d06 */
.L_x_5486:
[----:B------:R-:W-:Y:S05]  /*6d40*/  BSYNC B1 ;  /* 0x0000000000017941 */ /* 0x000fea0003800000 */
.L_x_5485:
        /* <DEDUP_REMOVED lines=27> */
[C---:B------:R-:W-:Y:S02]  /*6f00*/  LEA R12, P1, R142.reuse, R144, 0x1 ;  /* 0x000000908e0c7211 */ /* 0x040fe400078208ff */
[----:B------:R-:W-:Y:S02]  /*6f10*/  IADD3 R46, P2, R97, R73, RZ ;  /* 0x00000049612e7210 */ /* 0x000fe40007f5e0ff */
[----:B------:R-:W-:Y:S02]  /*6f20*/  LEA.HI.X.SX32 R13, R142, R145, 0x1, P1 ;  /* 0x000000918e0d7211 */ /* 0x000fe400008f0eff */
[C---:B------:R-:W-:Y:S02]  /*6f30*/  LEA R144, P1, R46.reuse, R80, 0x1 ;  /* 0x000000502e907211 */ /* 0x040fe400078208ff */
[----:B------:R-:W-:Y:S02]  /*6f40*/  LEA.HI.X.SX32 R73, R73, R88, 0x1, P2 ;  /* 0x0000005849497211 */ /* 0x000fe400010f0eff */
[----:B------:R-:W2:Y:S02]  /*6f50*/  LDG.E.128 R12, desc[UR6][R12.64] ;  /* 0x000000060c0c7981 */ /* 0x000ea4000c1e1d00 */
[----:B------:R-:W-:Y:S02]  /*6f60*/  LEA.HI.X R145, R46, R81, R73, 0x1, P1 ;  /* 0x000000512e917211 */ /* 0x000fe400008f0c49 */
[----:B------:R-:W-:Y:S02]  /*6f70*/  MOV R46, RZ ;  /* 0x000000ff002e7202 */ /* 0x000fe40000000f00 */
[----:B------:R-:W-:Y:S02]  /*6f80*/  @P0 IADD3 R46, RZ, -UR27, RZ ;  /* 0x8000001bff2e0c10 */ /* 0x000fe4000fffe0ff */
[----:B------:R-:W3:Y:S02]  /*6f90*/  LDG.E.128 R144, desc[UR6][R144.64] ;  /* 0x0000000690907981 */ /* 0x000ee4000c1e1d00 */
[----:B------:R-:W-:Y:S04]  /*6fa0*/  IADD3 R73, P1, R97, R46, RZ ;  /* 0x0000002e61497210 */ /* 0x000fe80007f3e0ff */
[----:B------:R-:W-:Y:S02]  /*6fb0*/  LEA.HI.X.SX32 R46, R46, R88, 0x1, P1 ;  /* 0x000000582e2e7211 */ /* 0x000fe400008f0eff */
[C---:B------:R-:W-:Y:S04]  /*6fc0*/  LEA R36, P1, R73.reuse, R82, 0x1 ;  /* 0x0000005249247211 */ /* 0x040fe800078208ff */
[----:B------:R-:W-:Y:S05]  /*6fd0*/  LEA.HI.X R37, R73, R83, R46, 0x1, P1 ;  /* 0x0000005349257211 */ /* 0x000fea00008f0c2e */
        /* <DEDUP_REMOVED lines=62> */
.L_x_5492:
[----:B------:R-:W-:Y:S05]  /*73c0*/  BSYNC B0 ;  /* 0x0000000000007941 */ /* 0x000fea0003800000 */
.L_x_5491:
[----:B-----5:R2:W-:Y:S02]  /*73d0*/  STG.E.128 desc[UR6][R148.64], R32 ;  /* 0x0000002094007986 */ /* 0x0205e4000c101d06 */
.L_x_5490:
[----:B------:R-:W-:Y:S05]  /*73e0*/  BSYNC B1 ;  /* 0x0000000000017941 */ /* 0x000fea0003800000 */
.L_x_5489:
        /* <DEDUP_REMOVED lines=27> */
[----:B------:R-:W-:Y:S02]  /*75a0*/  LEA R12, P1, R142, R144, 0x1 ;  /* 0x000000908e0c7211 */ /* 0x000fe400078208ff */
        /* <DEDUP_REMOVED lines=75> */
.L_x_5496:
[----:B------:R-:W-:Y:S05]  /*7a60*/  BSYNC B0 ;  /* 0x0000000000007941 */ /* 0x000fea0003800000 */
.L_x_5495:
[----:B-----5:R2:W-:Y:S02]  /*7a70*/  STG.E.128 desc[UR6][R148.64], R32 ;  /* 0x0000002094007986 */ /* 0x0205e4000c101d06 */
.L_x_5494:
[----:B------:R-:W-:Y:S05]  /*7a80*/  BSYNC B1 ;  /* 0x0000000000017941 */ /* 0x000fea0003800000 */
.L_x_5493:
[----:B------:R-:W-:Y:S01]  /*7a90*/  ISETP.NE.AND P0, PT, R115, RZ, PT ;  /* 0x000000ff7300720c */ /* 0x000fe20003f05270 */
[----:B------:R-:W-:Y:S11]  /*7aa0*/  BSSY B1, `(.L_x_5497) ;  /* 0x0000069000017945 */ /* 0x000ff60003800000 */
[----:B------:R-:W-:Y:S01]  /*7ab0*/  @!UPT UIADD3 URZ, URZ, URZ, URZ ;  /* 0x0000003f3f3ff290 */ /* 0x000fe2000fffe03f */
        /* <DEDUP_REMOVED lines=14> */
[----:B------:R-:W-:Y:S02]  /*7ba0*/  ISETP.GE.AND P0, PT, R100, R143, PT ;  /* 0x0000008f6400720c */ /* 0x000fe40003f06270 */
[----:B------:R-:W-:Y:S02]  /*7bb0*/  MOV R73, RZ ;  /* 0x000000ff00497202 */ /* 0x000fe40000000f00 */
[----:B-----5:R-:W-:Y:S02]  /*7bc0*/  MOV R30, R32 ;  /* 0x00000020001e7202 */ /* 0x020fe40000000f00 */
[----:B------:R-:W-:Y:S02]  /*7bd0*/  MOV R47, R33 ;  /* 0x00000021002f7202 */ /* 0x000fe40000000f00 */
[----:B------:R-:W-:Y:S01]  /*7be0*/  MOV R44, R34 ;  /* 0x00000022002c7202 */ /* 0x000fe20000000f00 */
[--C-:B------:R-:W-:Y:S01]  /*7bf0*/  HADD2.F32 R25, -RZ, R30.reuse.H0_H0 ;  /* 0x2000001eff197230 */ /* 0x100fe20000004100 */
[----:B------:R-:W-:Y:S01]  /*7c00*/  MOV R45, R35 ;  /* 0x00000023002d7202 */ /* 0x000fe20000000f00 */
[----:B------:R-:W-:Y:S02]  /*7c10*/  HADD2.F32 R29, -RZ, R30.H1_H1 ;  /* 0x3000001eff1d7230 */ /* 0x000fe40000004100 */
[----:B------:R-:W-:Y:S01]  /*7c20*/  HADD2.F32 R32, -RZ, R47.H0_H0 ;  /* 0x2000002fff207230 */ /* 0x000fe20000004100 */
[----:B------:R-:W-:Y:S02]  /*7c30*/  @P0 IADD3 R143, RZ, -UR27, RZ ;  /* 0x8000001bff8f0c10 */ /* 0x000fe4000fffe0ff */
        /* <DEDUP_REMOVED lines=77> */
.L_x_5500:
[----:B------:R-:W-:Y:S05]  /*8110*/  BSYNC B0 ;  /* 0x0000000000007941 */ /* 0x000fea0003800000 */
.L_x_5499:
[----:B-----5:R2:W-:Y:S02]  /*8120*/  STG.E.128 desc[UR6][R148.64], R32 ;  /* 0x0000002094007986 */ /* 0x0205e4000c101d06 */
.L_x_5498:
[----:B------:R-:W-:Y:S05]  /*8130*/  BSYNC B1 ;  /* 0x0000000000017941 */ /* 0x000fea0003800000 */
.L_x_5497:
[----:B------:R-:W5:Y:S01]  /*8140*/  LDC R3, c[0x0][0x2e0] ;  /* 0x0000b800ff037b82 */ /* 0x000f620000000800 */
[----:B------:R-:W-:Y:S01]  /*8150*/  UMOV UR4, UR5 ;  /* 0x0000000500047c82 */ /* 0x000fe20008000000 */
[----:B-----5:R-:W-:Y:S05]  /*8160*/  IMAD.U32 R3, R3, -0x40, RZ ;  /* 0xffffffc003037824 */ /* 0x020fea00078e00ff */
[C---:B------:R-:W-:Y:S02]  /*8170*/  LEA R82, P1, R3.reuse, R82, 0x1 ;  /* 0x0000005203527211 */ /* 0x040fe400078208ff */
[C---:B------:R-:W-:Y:S02]  /*8180*/  LEA R80, P0, R3.reuse, R80, 0x1 ;  /* 0x0000005003507211 */ /* 0x040fe400078008ff */
[C---:B------:R-:W-:Y:S02]  /*8190*/  LEA.HI.X.SX32 R83, R3.reuse, R83, 0x1, P1 ;  /* 0x0000005303537211 */ /* 0x040fe400008f0eff */
[----:B------:R-:W-:Y:S01]  /*81a0*/  LEA.HI.X.SX32 R81, R3, R81, 0x1, P0 ;  /* 0x0000005103517211 */ /* 0x000fe200000f0eff */
[----:B------:R-:W-:Y:S08]  /*81b0*/  BRA `(.L_x_5468) ;  /* 0x0000000400107947 */ /* 0x000ff00003800000 */
.L_x_5450:
[----:B------:R-:W1:Y:S01]  /*81c0*/  @!P3 LDC.64 R2, c[0x0][0x338] ;  /* 0x0000ce00ff02bb82 */ /* 0x000e620000000a00 */
[----:B---3--:R-:W2:Y:S01]  /*81d0*/  @!P1 LDG.E.128 R4, desc[UR6][R78.64] ;  /* 0x000000064e049981 */ /* 0x008ea2000c1e1d00 */
[C---:B------:R-:W-:Y:S01]  /*81e0*/  @!P2 LEA R12, P0, R85.reuse, R78, 0x1 ;  /* 0x0000004e550ca211 */ /* 0x040fe200078008ff */
[----:B------:R-:W-:Y:S01]  /*81f0*/  UMOV UR4, URZ ;  /* 0x0000003f00047c82 */ /* 0x000fe20008000000 */
[----:B------:R-:W-:Y:S02]  /*8200*/  @!P1 MOV R73, R71 ;  /* 0x0000004700499202 */ /* 0x000fe40000000f00 */
[----:B------:R-:W-:Y:S02]  /*8210*/  @!P2 LEA.HI.X R13, R85, R79, R84, 0x1, P0 ;  /* 0x0000004f550da211 */ /* 0x000fe400000f0c54 */
[C---:B------:R-:W-:Y:S04]  /*8220*/  @!P2 LEA R24, P0, R178.reuse, R72, 0x1 ;  /* 0x00000048b218a211 */ /* 0x040fe800078008ff */
[----:B------:R-:W-:Y:S02]  /*8230*/  @!P2 LEA.HI.X R25, R178, R71, R177, 0x1, P0 ;  /* 0x00000047b219a211 */ /* 0x000fe400000f0cb1 */
[C---:B------:R-:W-:Y:S04]  /*8240*/  @!P5 LEA R26, P0, R58.reuse, R78, 0x1 ;  /* 0x0000004e3a1ad211 */ /* 0x040fe800078008ff */
[----:B------:R-:W-:Y:S02]  /*8250*/  @!P5 LEA.HI.X R27, R58, R79, R57, 0x1, P0 ;  /* 0x0000004f3a1bd211 */ /* 0x000fe400000f0c39 */
[C---:B------:R-:W-:Y:S04]  /*8260*/  @!P5 LEA R22, P0, R138.reuse, R72, 0x1 ;  /* 0x000000488a16d211 */ /* 0x040fe800078008ff */
[-C--:B------:R-:W-:Y:S01]  /*8270*/  @!P5 LEA.HI.X R23, R138, R71.reuse, R59, 0x1, P0 ;  /* 0x000000478a17d211 */ /* 0x080fe200000f0c3b */
[----:B--2---:R2:W-:Y:S01]  /*8280*/  @!P1 STG.E.128 desc[UR6][R72.64], R4 ;  /* 0x0000000448009986 */ /* 0x0045e2000c101d06 */
[----:B-1----:R-:W-:Y:S01]  /*8290*/  @!P3 IMAD R3, R3, 0x60, RZ ;  /* 0x000000600303b824 */ /* 0x002fe200078e02ff */
[----:B------:R-:W-:Y:S03]  /*82a0*/  ISETP.NE.AND P1, PT, R115, RZ, PT ;  /* 0x000000ff7300720c */ /* 0x000fe60003f25270 */
[----:B------:R-:W3:Y:S01]  /*82b0*/  @!P2 LDG.E.128 R12, desc[UR6][R12.64] ;  /* 0x000000060c0ca981 */ /* 0x000ee2000c1e1d00 */
[----:B--2---:R-:W-:Y:S01]  /*82c0*/  @!P3 IMAD.WIDE.U32 R4, R2, 0x60, R78 ;  /* 0x000000600204b825 */ /* 0x004fe200078e004e */
[----:B------:R-:W-:Y:S03]  /*82d0*/  @!P3 MOV R73, R71 ;  /* 0x000000470049b202 */ /* 0x000fe60000000f00 */
[----:B------:R-:W-:Y:S02]  /*82e0*/  @!P3 IMAD.IADD R5, R5, 0x1, R3 ;  /* 0x000000010505b824 */ /* 0x000fe400078e0203 */
[----:B------:R-:W1:Y:S02]  /*82f0*/  @!P3 LDC.64 R2, c[0x0][0x248] ;  /* 0x00009200ff02bb82 */ /* 0x000e640000000a00 */
[----:B-1----:R-:W-:Y:S01]  /*8300*/  @!P3 IMAD R3, R3, 0x60, RZ ;  /* 0x000000600303b824 */ /* 0x002fe200078e02ff */
[----:B---3--:R1:W-:Y:S01]  /*8310*/  @!P2 STG.E.128 desc[UR6][R24.64], R12 ;  /* 0x0000000c1800a986 */ /* 0x0083e2000c101d06 */
[----:B------:R-:W-:Y:S04]  /*8320*/  ISETP.NE.AND P2, PT, R142, RZ, PT ;  /* 0x000000ff8e00720c */ /* 0x000fe80003f45270 */
[----:B------:R-:W2:Y:S09]  /*8330*/  @!P5 LDG.E.128 R16, desc[UR6][R26.64] ;  /* 0x000000061a10d981 */ /* 0x000eb2000c1e1d00 */
[C---:B------:R-:W-:Y:S04]  /*8340*/  @!P2 LEA R20, P0, R61.reuse, R78, 0x1 ;  /* 0x0000004e3d14a211 */ /* 0x040fe800078008ff */
[----:B------:R-:W-:Y:S01]  /*8350*/  @!P2 LEA.HI.X R21, R61, R79, R60, 0x1, P0 ;  /* 0x0000004f3d15a211 */ /* 0x000fe200000f0c3c */
[----:B-1----:R-:W-:Y:S04]  /*8360*/  @!P3 IMAD.WIDE.U32 R12, R2, 0x60, R72 ;  /* 0x00000060020cb825 */ /* 0x002fe800078e0048 */
[----:B------:R-:W-:Y:S02]  /*8370*/  @!P3 IMAD.IADD R13, R13, 0x1, R3 ;  /* 0x000000010d0db824 */ /* 0x000fe400078e0203 */
[----:B------:R-:W1:Y:S01]  /*8380*/  @!P4 LDC.64 R2, c[0x0][0x338] ;  /* 0x0000ce00ff02cb82 */ /* 0x000e620000000a00 */
[----:B------:R-:W-:Y:S02]  /*8390*/  @!P4 IMAD.MOV.U32 R73, RZ, RZ, R71 ;  /* 0x000000ffff49c224 */ /* 0x000fe400078e0047 */
[----:B-1----:R-:W-:Y:S01]  /*83a0*/  @!P4 IMAD R3, R3, 0xa0, RZ ;  /* 0x000000a00303c824 */ /* 0x002fe200078e02ff */
[----:B--2---:R1:W-:Y:S05]  /*83b0*/  @!P5 STG.E.128 desc[UR6][R22.64], R16 ;  /* 0x000000101600d986 */ /* 0x0043ea000c101d06 */
[----:B------:R-:W2:Y:S01]  /*83c0*/  @!P3 LDG.E.128 R4, desc[UR6][R4.64] ;  /* 0x000000060404b981 */ /* 0x000ea2000c1e1d00 */
[----:B-1----:R-:W-:Y:S01]  /*83d0*/  @!P2 LEA R22, P0, R140, R72, 0x1 ;  /* 0x000000488c16a211 */ /* 0x002fe200078008ff */
[----:B------:R-:W-:Y:S03]  /*83e0*/  @!P4 IMAD.WIDE.U32 R16, R2, 0xa0, R78 ;  /* 0x000000a00210c825 */ /* 0x000fe600078e004e */
[----:B------:R-:W-:Y:S02]  /*83f0*/  @!P2 LEA.HI.X R23, R140, R71, R62, 0x1, P0 ;  /* 0x000000478c17a211 */ /* 0x000fe400000f0c3e */
[----:B------:R-:W-:Y:S02]  /*8400*/  @!P4 IADD3 R17, R17, R3, RZ ;  /* 0x000000031111c210 */ /* 0x000fe40007ffe0ff */
[----:B------:R-:W1:Y:S02]  /*8410*/  @!P6 LDC.64 R2, c[0x0][0x338] ;  /* 0x0000ce00ff02eb82 */ /* 0x000e640000000a00 */
[----:B-1----:R-:W-:Y:S01]  /*8420*/  @!P6 IMAD R3, R3, 0xc0, RZ ;  /* 0x000000c00303e824 */ /* 0x002fe200078e02ff */
[----:B--2---:R1:W-:Y:S05]  /*8430*/  @!P3 STG.E.128 desc[UR6][R12.64], R4 ;  /* 0x000000040c00b986 */ /* 0x0043ea000c101d06 */
[----:B-1----:R-:W1:Y:S01]  /*8440*/  @!P4 LDC.64 R4, c[0x0][0x248] ;  /* 0x00009200ff04cb82 */ /* 0x002e620000000a00 */
[----:B------:R2:W3:Y:S01]  /*8450*/  @!P2 LDG.E.128 R12, desc[UR6][R20.64] ;  /* 0x00000006140ca981 */ /* 0x0004e2000c1e1d00 */
[----:B-1----:R-:W-:Y:S01]  /*8460*/  @!P4 IMAD.WIDE.U32 R6, R4, 0xa0, R72 ;  /* 0x000000a00406c825 */ /* 0x002fe200078e0048 */
[----:B------:R-:W-:Y:S03]  /*8470*/  @!P6 MOV R73, R71 ;  /* 0x000000470049e202 */ /* 0x000fe60000000f00 */
[----:B------:R-:W-:Y:S02]  /*8480*/  @!P4 IMAD R5, R5, 0xa0, RZ ;  /* 0x000000a00505c824 */ /* 0x000fe400078e02ff */
[----:B--2---:R-:W-:Y:S03]  /*8490*/  @!P6 IMAD.WIDE.U32 R20, R2, 0xc0, R78 ;  /* 0x000000c00214e825 */ /* 0x004fe600078e004e */
[----:B------:R-:W-:Y:S01]  /*84a0*/  @!P4 IADD3 R7, R7, R5, RZ ;  /* 0x000000050707c210 */ /* 0x000fe20007ffe0ff */
[----:B------:R-:W-:Y:S01]  /*84b0*/  @!P6 IMAD.IADD R21, R21, 0x1, R3 ;  /* 0x000000011515e824 */ /* 0x000fe200078e0203 */
[----:B------:R-:W1:Y:S08]  /*84c0*/  @!P6 LDC.64 R4, c[0x0][0x248] ;  /* 0x00009200ff04eb82 */ /* 0x000e700000000a00 */
[----:B------:R-:W2:Y:S01]  /*84d0*/  @!P1 LDC.64 R2, c[0x0][0x338] ;  /* 0x0000ce00ff029b82 */ /* 0x000ea20000000a00 */
[----:B-1----:R-:W-:Y:S02]  /*84e0*/  @!P6 IMAD R5, R5, 0xc0, RZ ;  /* 0x000000c00505e824 */ /* 0x002fe400078e02ff */
[----:B--2---:R-:W-:Y:S01]  /*84f0*/  @!P1 IMAD R3, R3, 0xe0, RZ ;  /* 0x000000e003039824 */ /* 0x004fe200078e02ff */
[----:B---3--:R1:W-:Y:S05]  /*8500*/  @!P2 STG.E.128 desc[UR6][R22.64], R12 ;  /* 0x0000000c1600a986 */ /* 0x0083ea000c101d06 */
[----:B------:R-:W2:Y:S05]  /*8510*/  @!P4 LDG.E.128 R16, desc[UR6][R16.64] ;  /* 0x000000061010c981 */ /* 0x000eaa000c1e1d00 */
[----:B--2---:R2:W-:Y:S05]  /*8520*/  @!P4 STG.E.128 desc[UR6][R6.64], R16 ;  /* 0x000000100600c986 */ /* 0x0045ea000c101d06 */
[----:B-1----:R1:W3:Y:S02]  /*8530*/  @!P6 LDG.E.128 R12, desc[UR6][R20.64] ;  /* 0x00000006140ce981 */ /* 0x0022e4000c1e1d00 */
[----:B-1----:R-:W-:Y:S04]  /*8540*/  @!P1 IMAD.WIDE.U32 R20, R2, 0xe0, R78 ;  /* 0x000000e002149825 */ /* 0x002fe800078e004e */
[----:B--2---:R-:W-:Y:S01]  /*8550*/  @!P6 IMAD.WIDE.U32 R6, R4, 0xc0, R72 ;  /* 0x000000c00406e825 */ /* 0x004fe200078e0048 */
[----:B------:R-:W-:Y:S03]  /*8560*/  @!P1 MOV R73, R71 ;  /* 0x0000004700499202 */ /* 0x000fe60000000f00 */
[----:B------:R-:W-:Y:S01]  /*8570*/  @!P1 IMAD.IADD R21, R21, 0x1, R3 ;  /* 0x0000000115159824 */ /* 0x000fe200078e0203 */
[----:B------:R-:W-:Y:S01]  /*8580*/  @!P6 IADD3 R7, R7, R5, RZ ;  /* 0x000000050707e210 */ /* 0x000fe20007ffe0ff */
[----:B------:R-:W1:Y:S02]  /*8590*/  @!P1 LDC.64 R2, c[0x0][0x248] ;  /* 0x00009200ff029b82 */ /* 0x000e640000000a00 */
[----:B-1----:R-:W-:Y:S04]  /*85a0*/  @!P1 IMAD.WIDE.U32 R16, R2, 0xe0, R72 ;  /* 0x000000e002109825 */ /* 0x002fe800078e0048 */
[----:B------:R-:W-:Y:S05]  /*85b0*/  @!P1 IMAD R3, R3, 0xe0, RZ ;  /* 0x000000e003039824 */ /* 0x000fea00078e02ff */
[----:B------:R-:W-:Y:S01]  /*85c0*/  @!P1 IADD3 R17, R17, R3, RZ ;  /* 0x0000000311119210 */ /* 0x000fe20007ffe0ff */
[----:B---3--:R1:W-:Y:S05]  /*85d0*/  @!P6 STG.E.128 desc[UR6][R6.64], R12 ;  /* 0x0000000c0600e986 */ /* 0x0083ea000c101d06 */
[----:B-1----:R-:W2:Y:S05]  /*85e0*/  @!P1 LDG.E.128 R4, desc[UR6][R20.64] ;  /* 0x0000000614049981 */ /* 0x002eaa000c1e1d00 */
[----:B--2---:R1:W-:Y:S02]  /*85f0*/  @!P1 STG.E.128 desc[UR6][R16.64], R4 ;  /* 0x0000000410009986 */ /* 0x0043e4000c101d06 */
.L_x_5468:
[----:B------:R-:W-:Y:S01]  /*8600*/  ISETP.NE.AND P1, PT, R181, RZ, PT ;  /* 0x000000ffb500720c */ /* 0x000fe20003f25270 */
[----:B------:R-:W5:Y:S02]  /*8610*/  LDC R0, c[0x0][0x338] ;  /* 0x0000ce00ff007b82 */ /* 0x000f640000000800 */
[----:B-----5:R-:W-:Y:S05]  /*8620*/  IMAD.U32 R3, R0, -0x80, RZ ;  /* 0xffffff8000037824 */ /* 0x020fea00078e00ff */
[C---:B-1----:R-:W-:Y:S04]  /*8630*/  LEA R78, P0, R3.reuse, R78, 0x1 ;  /* 0x0000004e034e7211 */ /* 0x042fe800078008ff */
[----:B------:R-:W-:Y:S01]  /*8640*/  LEA.HI.X.SX32 R79, R3, R79, 0x1, P0 ;  /* 0x0000004f034f7211 */ /* 0x000fe200000f0eff */
[----:B------:R-:W-:Y:S08]  /*8650*/  @!P1 BRA `(.L_x_5501) ;  /* 0x0000000400389947 */ /* 0x000ff00003800000 */
[----:B------:R-:W-:Y:S04]  /*8660*/  IADD3 R3, R11, -0x1, RZ ;  /* 0xffffffff0b037810 */ /* 0x000fe80007ffe0ff */
[----:B------:R-:W-:Y:S11]  /*8670*/  ISETP.GT.AND P0, PT, R3, R54, PT ;  /* 0x000000360300720c */ /* 0x000ff60003f04270 */
[----:B------:R-:W-:Y:S02]  /*8680*/  @!UPT UIADD3 URZ, URZ, URZ, URZ ;  /* 0x0000003f3f3ff290 */ /* 0x000fe4000fffe03f */
[----:B------:R-:W-:Y:S05]  /*8690*/  @!P0 BRA `(.L_x_5502) ;  /* 0x00000004004c8947 */ /* 0x000fea0003800000 */
[----:B---3--:R-:W1:Y:S01]  /*86a0*/  LDC R4, c[0x0][0x380] ;  /* 0x0000e000ff047b82 */ /* 0x008e620000000800 */
[----:B------:R-:W-:Y:S02]  /*86b0*/  SHF.L.U32 R3, R11, 0x7, RZ ;  /* 0x000000070b037819 */ /* 0x000fe400000006ff */
[----:B------:R-:W-:Y:S03]  /*86c0*/  MOV R18, RZ ;  /* 0x000000ff00127202 */ /* 0x000fe60000000f00 */
[C---:B------:R-:W-:Y:S02]  /*86d0*/  VIADD R2, R3.reuse, 0xffffff00 ;  /* 0xffffff0003027836 */ /* 0x040fe40000000000 */
[----:B------:R-:W-:Y:S03]  /*86e0*/  VIADD R3, R3, 0xffffff80 ;  /* 0xffffff8003037836 */ /* 0x000fe60000000000 */
[-C--:B--2-4-:R-:W-:Y:S02]  /*86f0*/  IABS R13, R2.reuse ;  /* 0x00000002000d7213 */ /* 0x094fe40000000000 */
[----:B------:R-:W-:Y:S02]  /*8700*/  IABS R15, R3 ;  /* 0x00000003000f7213 */ /* 0x000fe40000000000 */
[----:B------:R-:W-:Y:S02]  /*8710*/  IADD3 R0, -R3, R2, RZ ;  /* 0x0000000203007210 */ /* 0x000fe40007ffe1ff */
[-C--:B-1----:R-:W-:Y:S02]  /*8720*/  IABS R7, R4.reuse ;  /* 0x0000000400077213 */ /* 0x082fe40000000000 */
[----:B------:R-:W-:Y:S02]  /*8730*/  LOP3.LUT R5, RZ, R4, RZ, 0x33, !PT ;  /* 0x00000004ff057212 */ /* 0x000fe400078e33ff */
[----:B------:R-:W1:Y:S10]  /*8740*/  I2F.RP R16, R7 ;  /* 0x0000000700107306 */ /* 0x000e740000209400 */
[----:B-1----:R-:W1:Y:S02]  /*8750*/  MUFU.RCP R12, R16 ;  /* 0x00000010000c7308 */ /* 0x002e640000001000 */
[----:B-1----:R-:W-:Y:S08]  /*8760*/  VIADD R14, R12, 0xffffffe ;  /* 0x0ffffffe0c0e7836 */ /* 0x002ff00000000000 */
[----:B------:R-:W1:Y:S02]  /*8770*/  F2I.FTZ.U32.TRUNC.NTZ R19, R14 ;  /* 0x0000000e00137305 */ /* 0x000e64000021f000 */
[--C-:B-1----:R-:W-:Y:S04]  /*8780*/  IMAD.MOV R12, RZ, RZ, -R19.reuse ;  /* 0x000000ffff0c7224 */ /* 0x102fe800078e0a13 */
[----:B------:R-:W-:Y:S04]  /*8790*/  IMAD R12, R12, R7, RZ ;  /* 0x000000070c0c7224 */ /* 0x000fe800078e02ff */
[----:B------:R-:W-:Y:S06]  /*87a0*/  IMAD.HI.U32 R12, R19, R12, R18 ;  /* 0x0000000c130c7227 */ /* 0x000fec00078e0012 */
[C---:B------:R-:W-:Y:S04]  /*87b0*/  IMAD.HI.U32 R8, R12.reuse, R15, RZ ;  /* 0x0000000f0c087227 */ /* 0x040fe800078e00ff */
[----:B------:R-:W-:Y:S04]  /*87c0*/  IMAD.HI.U32 R6, R12, R13, RZ ;  /* 0x0000000d0c067227 */ /* 0x000fe800078e00ff */
[----:B------:R-:W-:Y:S02]  /*87d0*/  IMAD.MOV R14, RZ, RZ, -R8 ;  /* 0x000000ffff0e7224 */ /* 0x000fe400078e0a08 */
[----:B------:R-:W-:Y:S02]  /*87e0*/  IMAD.MOV R12, RZ, RZ, -R6 ;  /* 0x000000ffff0c7224 */ /* 0x000fe400078e0a06 */
[C---:B------:R-:W-:Y:S02]  /*87f0*/  IMAD R15, R7.reuse, R14, R15 ;  /* 0x0000000e070f7224 */ /* 0x040fe400078e020f */
[----:B------:R-:W-:Y:S01]  /*8800*/  IMAD R13, R7, R12, R13 ;  /* 0x0000000c070d7224 */ /* 0x000fe200078e020d */
[-C--:B------:R-:W-:Y:S02]  /*8810*/  LOP3.LUT R12, R3, R4.reuse, RZ, 0x3c, !PT ;  /* 0x00000004030c7212 */ /* 0x080fe400078e3cff */
[C---:B------:R-:W-:Y:S02]  /*8820*/  ISETP.GT.U32.AND P1, PT, R7.reuse, R15, PT ;  /* 0x0000000f0700720c */ /* 0x040fe40003f24070 */
[----:B------:R-:W-:Y:S02]  /*8830*/  ISETP.GT.U32.AND P0, PT, R7, R13, PT ;  /* 0x0000000d0700720c */ /* 0x000fe40003f04070 */
[----:B------:R-:W-:Y:S09]  /*8840*/  ISETP.GE.AND P2, PT, R12, RZ, PT ;  /* 0x000000ff0c00720c */ /* 0x000ff20003f46270 */
[----:B------:R-:W-:Y:S02]  /*8850*/  @!P1 IMAD.IADD R15, R15, 0x1, -R7 ;  /* 0x000000010f0f9824 */ /* 0x000fe400078e0a07 */
[-C--:B------:R-:W-:Y:S01]  /*8860*/  @!P0 IADD3 R13, R13, -R7.reuse, RZ ;  /* 0x800000070d0d8210 */ /* 0x080fe20007ffe0ff */
[----:B------:R-:W-:Y:S01]  /*8870*/  @!P1 VIADD R8, R8, 0x1 ;  /* 0x0000000108089836 */ /* 0x000fe20000000000 */
[----:B------:R-:W-:Y:S02]  /*8880*/  @!P0 IADD3 R6, R6, 0x1, RZ ;  /* 0x0000000106068810 */ /* 0x000fe40007ffe0ff */
[-C--:B------:R-:W-:Y:S02]  /*8890*/  ISETP.GE.U32.AND P3, PT, R13, R7.reuse, PT ;  /* 0x000000070d00720c */ /* 0x080fe40003f66070 */
[----:B------:R-:W-:Y:S02]  /*88a0*/  ISETP.GE.U32.AND P4, PT, R15, R7, PT ;  /* 0x000000070f00720c */ /* 0x000fe40003f86070 */
[----:B------:R-:W-:Y:S02]  /*88b0*/  LOP3.LUT R7, R2, R4, RZ, 0x3c, !PT ;  /* 0x0000000402077212 */ /* 0x000fe400078e3cff */
[----:B------:R-:W-:Y:S02]  /*88c0*/  ISETP.NE.AND P0, PT, R4, RZ, PT ;  /* 0x000000ff0400720c */ /* 0x000fe40003f05270 */
[----:B------:R-:W-:Y:S05]  /*88d0*/  ISETP.GE.AND P5, PT, R7, RZ, PT ;  /* 0x000000ff0700720c */ /* 0x000fea0003fa6270 */
[----:B------:R-:W-:Y:S02]  /*88e0*/  @P3 IADD3 R6, R6, 0x1, RZ ;  /* 0x0000000106063810 */ /* 0x000fe40007ffe0ff */
[----:B------:R-:W-:Y:S04]  /*88f0*/  @P4 VIADD R8, R8, 0x1 ;  /* 0x0000000108084836 */ /* 0x000fe80000000000 */
[----:B------:R-:W-:Y:S02]  /*8900*/  @!P2 IMAD.MOV R8, RZ, RZ, -R8 ;  /* 0x000000ffff08a224 */ /* 0x000fe400078e0a08 */
[----:B------:R-:W-:Y:S04]  /*8910*/  @!P5 IADD3 R6, -R6, RZ, RZ ;  /* 0x000000ff0606d210 */ /* 0x000fe80007ffe1ff */
        /* <DEDUP_REMOVED lines=8> */
[----:B------:R-:W-:Y:S02]  /*89a0*/  IMAD R0, R5, R4, R0 ;  /* 0x0000000405007224 */ /* 0x000fe400078e0200 */
[----:B------:R-:W2:Y:S02]  /*89b0*/  LDG.E R12, desc[UR6][R18.64] ;  /* 0x00000006120c7981 */ /* 0x000ea4000c1e1900 */
[----:B------:R-:W-:Y:S01]  /*89c0*/  IMAD.WIDE.U32 R20, R0, UR14, RZ ;  /* 0x0000000e00147c25 */ /* 0x000fe2000f8e00ff */
[----:B------:R-:W-:Y:S02]  /*89d0*/  SHF.R.S32.HI R13, RZ, 0x1f, R0 ;  /* 0x0000001fff0d7819 */ /* 0x000fe40000011400 */
[----:B--2---:R-:W-:Y:S03]  /*89e0*/  IADD3 R16, -R12, R7, RZ ;  /* 0x000000070c107210 */ /* 0x004fe60007ffe1ff */
[C---:B------:R-:W-:Y:S02]  /*89f0*/  IMAD R12, R13.reuse, UR14, RZ ;  /* 0x0000000e0d0c7c24 */ /* 0x040fe4000f8e02ff */
[----:B------:R-:W-:Y:S01]  /*8a00*/  IMAD R13, R13, UR8, RZ ;  /* 0x000000080d0d7c24 */ /* 0x000fe2000f8e02ff */
[----:B------:R-:W-:Y:S01]  /*8a10*/  SHF.R.S32.HI R14, RZ, 0x1f, R16 ;  /* 0x0000001fff0e7819 */ /* 0x000fe20000011410 */
[----:B------:R-:W-:Y:S04]  /*8a20*/  IMAD.WIDE.U32 R18, R16, UR10, RZ ;  /* 0x0000000a10127c25 */ /* 0x000fe8000f8e00ff */
[----:B------:R-:W-:Y:S02]  /*8a30*/  IMAD R7, R14, UR10, RZ ;  /* 0x0000000a0e077c24 */ /* 0x000fe4000f8e02ff */
[----:B------:R-:W-:Y:S02]  /*8a40*/  IMAD R12, R0, UR15, R12 ;  /* 0x0000000f000c7c24 */ /* 0x000fe4000f8e020c */
[----:B------:R-:W-:Y:S02]  /*8a50*/  IMAD R7, R16, UR11, R7 ;  /* 0x0000000b10077c24 */ /* 0x000fe4000f8e0207 */
[----:B------:R-:W-:Y:S02]  /*8a60*/  IMAD.IADD R21, R21, 0x1, R12 ;  /* 0x0000000115157824 */ /* 0x000fe400078e020c */
[----:B------:R-:W-:Y:S01]  /*8a70*/  IMAD R13, R0, UR9, R13 ;  /* 0x00000009000d7c24 */ /* 0x000fe2000f8e020d */
[----:B------:R-:W-:Y:S01]  /*8a80*/  IADD3 R19, R19, R7, RZ ;  /* 0x0000000713137210 */ /* 0x000fe20007ffe0ff */
[----:B------:R-:W-:Y:S02]  /*8a90*/  IMAD R7, R14, UR12, RZ ;  /* 0x0000000c0e077c24 */ /* 0x000fe4000f8e02ff */
[----:B------:R-:W-:Y:S04]  /*8aa0*/  IMAD.WIDE.U32 R20, R16, UR12, R20 ;  /* 0x0000000c10147c25 */ /* 0x000fe8000f8e0014 */
[----:B------:R-:W-:Y:S01]  /*8ab0*/  IMAD.WIDE.U32 R18, R0, UR8, R18 ;  /* 0x0000000800127c25 */ /* 0x000fe2000f8e0012 */
[----:B------:R-:W-:Y:S03]  /*8ac0*/  LEA R74, P1, R20, R74, 0x1 ;  /* 0x0000004a144a7211 */ /* 0x000fe600078208ff */
[----:B------:R-:W-:Y:S01]  /*8ad0*/  IMAD R7, R16, UR13, R7 ;  /* 0x0000000d10077c24 */ /* 0x000fe2000f8e0207 */
[C---:B------:R-:W-:Y:S02]  /*8ae0*/  LEA R72, P0, R18.reuse, R72, 0x1 ;  /* 0x0000004812487211 */ /* 0x040fe400078008ff */
[----:B------:R-:W-:Y:S01]  /*8af0*/  IADD3 R14, R19, R13, RZ ;  /* 0x0000000d130e7210 */ /* 0x000fe20007ffe0ff */
[----:B------:R-:W-:Y:S03]  /*8b00*/  IMAD.IADD R12, R21, 0x1, R7 ;  /* 0x00000001150c7824 */ /* 0x000fe600078e0207 */
[----:B------:R-:W-:Y:S02]  /*8b10*/  LEA.HI.X R71, R18, R71, R14, 0x1, P0 ;  /* 0x0000004712477211 */ /* 0x000fe400000f0c0e */
[----:B------:R-:W-:Y:S01]  /*8b20*/  LEA.HI.X R75, R20, R75, R12, 0x1, P1 ;  /* 0x0000004b144b7211 */ /* 0x000fe200008f0c0c */
[----:B------:R-:W-:Y:S06]  /*8b30*/  BRA `(.L_x_5502) ;  /* 0x0000000000247947 */ /* 0x000fec0003800000 */
.L_x_5501:
[----:B------:R-:W1:Y:S01]  /*8b40*/  LDC R2, c[0x0][0x250] ;  /* 0x00009400ff027b82 */ /* 0x000e620000000800 */
[----:B--2---:R-:W-:Y:S07]  /*8b50*/  IMAD.MOV.U32 R73, RZ, RZ, R71 ;  /* 0x000000ffff497224 */ /* 0x004fee00078e0047 */
[----:B------:R-:W3:Y:S02]  /*8b60*/  LDC R0, c[0x0][0x248] ;  /* 0x00009200ff007b82 */ /* 0x000ee40000000800 */
[----:B---3--:R-:W-:Y:S02]  /*8b70*/  IMAD.U32 R5, R0, -0x80, RZ ;  /* 0xffffff8000057824 */ /* 0x008fe400078e00ff */
[----:B-1----:R-:W-:Y:S03]  /*8b80*/  IMAD.U32 R3, R2, -0x80, RZ ;  /* 0xffffff8002037824 */ /* 0x002fe600078e00ff */
[----:B------:R-:W-:Y:S02]  /*8b90*/  LEA R72, P0, R5, R72, 0x1 ;  /* 0x0000004805487211 */ /* 0x000fe400078008ff */
[----:B------:R-:W-:Y:S02]  /*8ba0*/  LEA R74, P1, R3, R74, 0x1 ;  /* 0x0000004a034a7211 */ /* 0x000fe400078208ff */
[----:B------:R-:W-:Y:S02]  /*8bb0*/  LEA.HI.X.SX32 R71, R5, R73, 0x1, P0 ;  /* 0x0000004905477211 */ /* 0x000fe400000f0eff */
[----:B------:R-:W-:Y:S09]  /*8bc0*/  LEA.HI.X.SX32 R75, R3, R75, 0x1, P1 ;  /* 0x0000004b034b7211 */ /* 0x000ff200008f0eff */
.L_x_5502:
[----:B------:R-:W-:Y:S04]  /*8bd0*/  IADD3 R11, R11, -0x1, RZ ;  /* 0xffffffff0b0b7810 */ /* 0x000fe80007ffe0ff */
[----:B------:R-:W-:Y:S11]  /*8be0*/  ISETP.GT.AND P0, PT, R11, R54, PT ;  /* 0x000000360b00720c */ /* 0x000ff60003f04270 */
[----:B------:R-:W-:Y:S02]  /*8bf0*/  @!UPT UIADD3 URZ, URZ, URZ, URZ ;  /* 0x0000003f3f3ff290 */ /* 0x000fe4000fffe03f */
[----:B------:R-:W-:Y:S05]  /*8c00*/  @P0 BRA `(.L_x_5503) ;  /* 0xffffff9c000c0947 */ /* 0x000fea000383ffff */
.L_x_5449:
[----:B------:R-:W1:Y:S01]  /*8c10*/  S2UR UR4, SR_CgaCtaId ;  /* 0x00000000000479c3 */ /* 0x000e620000008800 */
[----:B------:R-:W-:Y:S01]  /*8c20*/  ULDC UR5, c[0x0][0x2e0] ;  /* 0x0000b80000057ab9 */ /* 0x000fe20000000800 */
[----:B------:R-:W-:-:S06]  /*8c30*/  UMOV UR8, 0x400 ;  /* 0x0000040000087882 */ /* 0x000fcc0000000000 */
[----:B------:R-:W-:Y:S01]  /*8c40*/  BAR.SYNC.DEFER_BLOCKING 0x0 ;  /* 0x0000000000007b1d */ /* 0x000fe20000010000 */
[----:B------:R-:W-:-:S05]  /*8c50*/  ISETP.NE.AND P0, PT, RZ, UR5, PT ;  /* 0x00000005ff007c0c */ /* 0x000fca000bf05270 */
[----:B------:R-:W-:Y:S01]  /*8c60*/  BSSY B2, `(.L_x_5504) ;  /* 0x000030c000027945 */ /* 0x000fe20003800000 */
[----:B-1----:R-:W-:-:S06]  /*8c70*/  ULEA UR4, UR4, UR8, 0x18 ;  /* 0x0000000804047291 */ /* 0x002fcc000f8ec03f */
[----:B------:R-:W-:Y:S01]  /*8c80*/  LEA R184, R113, UR4, 0x1 ;  /* 0x0000000471b87c11 */ /* 0x000fe2000f8e08ff */
[----:B------:R-:W-:Y:S06]  /*8c90*/  @!P0 BRA `(.L_x_5505) ;  /* 0x0000002800f48947 */ /* 0x000fec0003800000 */
[----:B------:R-:W-:Y:S01]  /*8ca0*/  ULDC.64 UR8, c[0x0][0x300] ;  /* 0x0000c00000087ab9 */ /* 0x000fe20000000a00 */
[----:B------:R-:W-:Y:S01]  /*8cb0*/  IMAD.MOV.U32 R0, RZ, RZ, RZ ;  /* 0x000000ffff007224 */ /* 0x000fe200078e00ff */
[----:B------:R-:W-:-:S04]  /*8cc0*/  ISETP.NE.U32.AND P0, PT, RZ, UR8, PT ;  /* 0x00000008ff007c0c */ /* 0x000fc8000bf05070 */
[----:B------:R-:W-:Y:S01]  /*8cd0*/  ISETP.NE.AND.EX P0, PT, RZ, UR9, PT, P0 ;  /* 0x00000009ff007c0c */ /* 0x000fe2000bf05300 */
[----:B------:R-:W1:Y:S01]  /*8ce0*/  S2R R136, SR_CTAID.X ;  /* 0x0000000000887919 */ /* 0x000e620000002500 */
[----:B------:R-:W-:-:S11]  /*8cf0*/  ULDC.64 UR8, c[0x0][0x210] ;  /* 0x0000840000087ab9 */ /* 0x000fd60000000a00 */
[----:B------:R-:W5:Y:S01]  /*8d00*/  @P0 S2R R2, SR_CTAID.Y ;  /* 0x0000000000020919 */ /* 0x000f620000002600 */
[----:B---3--:R-:W5:Y:S02]  /*8d10*/  @P0 LDC.64 R4, c[0x0][0x300] ;  /* 0x0000c000ff040b82 */ /* 0x008f640000000a00 */
[----:B-----5:R-:W-:-:S06]  /*8d20*/  @P0 IMAD.WIDE R6, R2, 0x4, R4 ;  /* 0x0000000402060825 */ /* 0x020fcc00078e0204 */
[----:B------:R-:W3:Y:S01]  /*8d30*/  LDC.64 R2, c[0x0][0x240] ;  /* 0x00009000ff027b82 */ /* 0x000ee20000000a00 */
[----:B------:R5:W5:Y:S01]  /*8d40*/  @P0 LDG.E R0, desc[UR6][R6.64] ;  /* 0x0000000606000981 */ /* 0x000b62000c1e1900 */
[----:B-1----:R-:W-:Y:S01]  /*8d50*/  IMAD R55, R136, 0x40, R55 ;  /* 0x0000004088377824 */ /* 0x002fe200078e0237 */
[C---:B--2-4-:R-:W-:Y:S01]  /*8d60*/  LEA R12, P0, R124.reuse, UR8, 0x1 ;  /* 0x000000087c0c7c11 */ /* 0x054fe2000f8008ff */
[----:B------:R-:W-:Y:S01]  /*8d70*/  IMAD.MOV.U32 R126, RZ, RZ, R124 ;  /* 0x000000ffff7e7224 */ /* 0x000fe200078e007c */
[----:B------:R-:W-:Y:S01]  /*8d80*/  ULDC.U8 UR10, c[0x0][0x3c3] ;  /* 0x0000f0c0000a7ab9 */ /* 0x000fe20000000000 */
[----:B------:R-:W-:Y:S01]  /*8d90*/  IMAD.SHL.U32 R22, R111, 0x10, RZ ;  /* 0x000000106f167824 */ /* 0x000fe200078e00ff */
[--C-:B------:R-:W-:Y:S01]  /*8da0*/  LEA.HI.X R13, R124, UR9, R127.reuse, 0x1, P0 ;  /* 0x000000097c0d7c11 */ /* 0x100fe200080f0c7f */
[C---:B---3--:R-:W-:Y:S01]  /*8db0*/  IMAD.WIDE.U32 R10, R2.reuse, 0x30, R126 ;  /* 0x00000030020a7825 */ /* 0x048fe200078e007e */
[----:B------:R-:W-:-:S03]  /*8dc0*/  LEA R4, P2, R2, R124, 0x5 ;  /* 0x0000007c02047211 */ /* 0x000fc600078428ff */
[----:B-----5:R-:W-:-:S04]  /*8dd0*/  IMAD R6, R3, 0x30, RZ ;  /* 0x0000003003067824 */ /* 0x020fc800078e02ff */
[----:B------:R-:W-:Y:S02]  /*8de0*/  IMAD.IADD R6, R11, 0x1, R6 ;  /* 0x000000010b067824 */ /* 0x000fe400078e0206 */
[----:B------:R-:W-:-:S04]  /*8df0*/  IMAD.IADD R0, R55, 0x1, R0 ;  /* 0x0000000137007824 */ /* 0x000fc800078e0200 */
[----:B------:R-:W-:Y:S01]  /*8e00*/  IMAD R21, R111, R0, RZ ;  /* 0x000000006f157224 */ /* 0x000fe200078e02ff */
[----:B------:R-:W-:-:S04]  /*8e10*/  LEA R0, P3, R2, R124, 0x4 ;  /* 0x0000007c02007211 */ /* 0x000fc800078620ff */
[-C--:B------:R-:W-:Y:S02]  /*8e20*/  IADD3 R9, P1, R109, R21.reuse, RZ ;  /* 0x000000156d097210 */ /* 0x080fe40007f3e0ff */
[----:B------:R-:W-:Y:S02]  /*8e30*/  IADD3 R20, P0, R108, R21, RZ ;  /* 0x000000156c147210 */ /* 0x000fe40007f1e0ff */
[----:B------:R-:W-:Y:S02]  /*8e40*/  SHF.R.S32.HI R21, RZ, 0x1f, R21 ;  /* 0x0000001fff157819 */ /* 0x000fe40000011415 */
[CCC-:B------:R-:W-:Y:S02]  /*8e50*/  LEA.HI.X R5, R2.reuse, R127.reuse, R3.reuse, 0x4, P3 ;  /* 0x0000007f02057211 */ /* 0x1c0fe400018f2403 */
[----:B------:R-:W-:Y:S01]  /*8e60*/  LEA.HI.X R3, R2, R127, R3, 0x5, P2 ;  /* 0x0000007f02037211 */ /* 0x000fe200010f2c03 */
[--C-:B------:R-:W-:Y:S01]  /*8e70*/  IMAD.X R8, R94, 0x1, R21.reuse, P1 ;  /* 0x000000015e087824 */ /* 0x100fe200008e0615 */
[----:B------:R-:W-:Y:S01]  /*8e80*/  LEA R28, P2, R0, UR8, 0x1 ;  /* 0x00000008001c7c11 */ /* 0x000fe2000f8408ff */
[----:B------:R-:W-:Y:S01]  /*8e90*/  IMAD.X R21, R93, 0x1, R21, P0 ;  /* 0x000000015d157824 */ /* 0x000fe200000e0615 */
[----:B------:R-:W-:-:S02]  /*8ea0*/  LEA R24, P0, R10, UR8, 0x1 ;  /* 0x000000080a187c11 */ /* 0x000fc4000f8008ff */
[----:B------:R-:W-:Y:S02]  /*8eb0*/  LEA R26, P1, R4, UR8, 0x1 ;  /* 0x00000008041a7c11 */ /* 0x000fe4000f8208ff */
[----:B------:R-:W-:Y:S02]  /*8ec0*/  LEA.HI.X R25, R10, UR9, R6, 0x1, P0 ;  /* 0x000000090a197c11 */ /* 0x000fe400080f0c06 */
[----:B------:R-:W-:Y:S02]  /*8ed0*/  ISETP.NE.AND P0, PT, RZ, UR10, PT ;  /* 0x0000000aff007c0c */ /* 0x000fe4000bf05270 */
[----:B------:R-:W-:Y:S02]  /*8ee0*/  LEA.HI.X R29, R0, UR9, R5, 0x1, P2 ;  /* 0x00000009001d7c11 */ /* 0x000fe400090f0c05 */
[----:B------:R-:W-:Y:S01]  /*8ef0*/  LEA.HI.X R27, R4, UR9, R3, 0x1, P1 ;  /* 0x00000009041b7c11 */ /* 0x000fe200088f0c03 */
[----:B------:R-:W-:-:S08]  /*8f00*/  IMAD R3, R136, -0x40, R179 ;  /* 0xffffffc088037824 */ /* 0x000fd000078e02b3 */
[----:B------:R-:W-:Y:S05]  /*8f10*/  @!P0 BRA `(.L_x_5506) ;  /* 0x0000001000088947 */ /* 0x000fea0003800000 */
[----:B------:R-:W1:Y:S01]  /*8f20*/  S2R R2, SR_TID.X ;  /* 0x0000000000027919 */ /* 0x000e620000002100 */
[----:B------:R-:W-:Y:S01]  /*8f30*/  ISETP.GE.AND P0, PT, R128, R3, PT ;  /* 0x000000038000720c */ /* 0x000fe20003f06270 */
[----:B------:R-:W-:Y:S03]  /*8f40*/  BSSY B1, `(.L_x_5507) ;  /* 0x000003c000017945 */ /* 0x000fe60003800000 */
[----:B-1----:R-:W-:-:S13]  /*8f50*/  ISETP.LT.OR P0, PT, R2, -0x7, P0 ;  /* 0xfffffff90200780c */ /* 0x002fda0000701670 */
[----:B------:R-:W-:Y:S05]  /*8f60*/  @P0 BRA `(.L_x_5508) ;  /* 0x0000000000e40947 */ /* 0x000fea0003800000 */
[----:B------:R-:W-:Y:S02]  /*8f70*/  ULDC UR8, c[0x0][0x2d0] ;  /* 0x0000b40000087ab9 */ /* 0x000fe40000000800 */
[----:B------:R-:W-:-:S13]  /*8f80*/  ISETP.GE.AND P0, PT, R100, UR8, PT ;  /* 0x0000000864007c0c */ /* 0x000fda000bf06270 */
[----:B------:R1:W-:Y:S01]  /*8f90*/  @P0 STS.128 [R184], RZ ;  /* 0x000000ffb8000388 */ /* 0x0003e20000000c00 */
        /* <DEDUP_REMOVED lines=13> */
[----:B------:R-:W2:Y:S04]  /*9070*/  LDG.E.64 R4, desc[UR6][R30.64] ;  /* 0x000000061e047981 */ /* 0x000ea8000c1e1b00 */
[----:B------:R-:W3:Y:S01]  /*9080*/  LDG.E.64 R6, desc[UR6][R6.64] ;  /* 0x0000000606067981 */ /* 0x000ee2000c1e1b00 */
[--C-:B-----5:R-:W-:Y:S01]  /*9090*/  HADD2.F32 R17, -RZ, R15.reuse.H1_H1 ;  /* 0x3000000fff117230 */ /* 0x120fe20000004100 */
[----:B------:R-:W-:Y:S01]  /*90a0*/  MOV R16, R14 ;  /* 0x0000000e00107202 */ /* 0x000fe20000000f00 */
[----:B------:R-:W-:Y:S02]  /*90b0*/  HADD2.F32 R19, -RZ, R15.H0_H0 ;  /* 0x2000000fff137230 */ /* 0x000fe40000004100 */
[--C-:B------:R-:W-:Y:S02]  /*90c0*/  HADD2.F32 R18, -RZ, R13.reuse.H1_H1 ;  /* 0x3000000dff127230 */ /* 0x100fe40000004100 */
[----:B------:R-:W-:-:S02]  /*90d0*/  HADD2.F32 R20, -RZ, R13.H0_H0 ;  /* 0x2000000dff147230 */ /* 0x000fc40000004100 */
[----:B--2---:R-:W-:Y:S02]  /*90e0*/  HADD2.F32 R0, -RZ, R5.H1_H1 ;  /* 0x30000005ff007230 */ /* 0x004fe40000004100 */
[----:B------:R-:W-:Y:S02]  /*90f0*/  HADD2.F32 R11, -RZ, R4.H1_H1 ;  /* 0x30000004ff0b7230 */ /* 0x000fe40000004100 */
[----:B---3--:R-:W-:Y:S02]  /*9100*/  HADD2.F32 R15, -RZ, R7.H1_H1 ;  /* 0x30000007ff0f7230 */ /* 0x008fe40000004100 */
[-C--:B------:R-:W-:Y:S01]  /*9110*/  FMUL.FTZ R10, R17, R0.reuse ;  /* 0x00000000110a7220 */ /* 0x080fe20000410000 */
[----:B------:R-:W-:Y:S02]  /*9120*/  HADD2.F32 R14, -RZ, R6.H1_H1 ;  /* 0x30000006ff0e7230 */ /* 0x000fe40000004100 */
[C---:B------:R-:W-:Y:S01]  /*9130*/  FMUL.FTZ R0, R19.reuse, R0 ;  /* 0x0000000013007220 */ /* 0x040fe20000410000 */
[-C--:B------:R-:W-:Y:S01]  /*9140*/  FMUL.FTZ R13, R18, R11.reuse ;  /* 0x0000000b120d7220 */ /* 0x080fe20000410000 */
[C---:B------:R-:W-:Y:S01]  /*9150*/  FMUL.FTZ R11, R20.reuse, R11 ;  /* 0x0000000b140b7220 */ /* 0x040fe20000410000 */
[-C--:B------:R-:W-:Y:S01]  /*9160*/  FFMA.FTZ R10, R19, R15.reuse, -R10 ;  /* 0x0000000f130a7223 */ /* 0x080fe2000001080a */
[----:B------:R-:W-:Y:S01]  /*9170*/  FFMA.FTZ R15, R17, R15, R0 ;  /* 0x0000000f110f7223 */ /* 0x000fe20000010000 */
[----:B------:R-:W-:Y:S01]  /*9180*/  FFMA.FTZ R13, R20, R14, -R13 ;  /* 0x0000000e140d7223 */ /* 0x000fe2000001080d */
[----:B------:R-:W-:-:S02]  /*9190*/  HADD2.F32 R0, -RZ, R16.H0_H0 ;  /* 0x20000010ff007230 */ /* 0x000fc40000004100 */
[----:B------:R-:W-:Y:S01]  /*91a0*/  FFMA.FTZ R14, R18, R14, R11 ;  /* 0x0000000e120e7223 */ /* 0x000fe2000001000b */
[----:B------:R-:W-:Y:S01]  /*91b0*/  HADD2.F32 R4, -RZ, R4.H0_H0 ;  /* 0x20000004ff047230 */ /* 0x000fe20000004100 */
[----:B------:R-:W-:Y:S01]  /*91c0*/  F2FP.F16.F32.PACK_AB R15, R15, R10 ;  /* 0x0000000a0f0f723e */ /* 0x000fe200000000ff */
[----:B------:R-:W-:Y:S02]  /*91d0*/  HADD2.F32 R5, -RZ, R5.H0_H0 ;  /* 0x20000005ff057230 */ /* 0x000fe40000004100 */
[----:B------:R-:W-:Y:S01]  /*91e0*/  HADD2.F32 R17, -RZ, R12.H1_H1 ;  /* 0x3000000cff117230 */ /* 0x000fe20000004100 */
[----:B------:R-:W-:Y:S01]  /*91f0*/  F2FP.F16.F32.PACK_AB R13, R14, R13 ;  /* 0x0000000d0e0d723e */ /* 0x000fe200000000ff */
[----:B------:R-:W-:Y:S02]  /*9200*/  HADD2.F32 R16, -RZ, R16.H1_H1 ;  /* 0x30000010ff107230 */ /* 0x000fe40000004100 */
[----:B------:R-:W-:Y:S02]  /*9210*/  HADD2.F32 R11, -RZ, R12.H0_H0 ;  /* 0x2000000cff0b7230 */ /* 0x000fe40000004100 */
[----:B------:R-:W-:Y:S01]  /*9220*/  FMUL.FTZ R12, R17, R4 ;  /* 0x00000004110c7220 */ /* 0x000fe20000410000 */
[----:B------:R-:W-:-:S02]  /*9230*/  HADD2.F32 R6, -RZ, R6.H0_H0 ;  /* 0x20000006ff067230 */ /* 0x000fc40000004100 */
[-C--:B------:R-:W-:Y:S01]  /*9240*/  FMUL.FTZ R19, R16, R5.reuse ;  /* 0x0000000510137220 */ /* 0x080fe20000410000 */
[----:B------:R-:W-:Y:S02]  /*9250*/  HADD2.F32 R7, -RZ, R7.H0_H0 ;  /* 0x20000007ff077230 */ /* 0x000fe40000004100 */
[C---:B------:R-:W-:Y:S01]  /*9260*/  FMUL.FTZ R4, R11.reuse, R4 ;  /* 0x000000040b047220 */ /* 0x040fe20000410000 */
[C---:B------:R-:W-:Y:S01]  /*9270*/  FMUL.FTZ R5, R0.reuse, R5 ;  /* 0x0000000500057220 */ /* 0x040fe20000410000 */
[-C--:B------:R-:W-:Y:S02]  /*9280*/  FFMA.FTZ R12, R11, R6.reuse, -R12 ;  /* 0x000000060b0c7223 */ /* 0x080fe4000001080c */
[----:B------:R-:W-:Y:S01]  /*9290*/  FFMA.FTZ R17, R17, R6, R4 ;  /* 0x0000000611117223 */ /* 0x000fe20000010004 */
[-C--:B------:R-:W-:Y:S01]  /*92a0*/  FFMA.FTZ R19, R0, R7.reuse, -R19 ;  /* 0x0000000700137223 */ /* 0x080fe20000010813 */
[----:B------:R-:W-:-:S03]  /*92b0*/  FFMA.FTZ R16, R16, R7, R5 ;  /* 0x0000000710107223 */ /* 0x000fc60000010005 */
[----:B------:R-:W-:Y:S02]  /*92c0*/  F2FP.F16.F32.PACK_AB R12, R17, R12 ;  /* 0x0000000c110c723e */ /* 0x000fe400000000ff */
[----:B------:R-:W-:Y:S02]  /*92d0*/  F2FP.F16.F32.PACK_AB R14, R16, R19 ;  /* 0x00000013100e723e */ /* 0x000fe400000000ff */
.L_x_5510:
[----:B------:R-:W-:Y:S05]  /*92e0*/  BSYNC B0 ;  /* 0x0000000000007941 */ /* 0x000fea0003800000 */
.L_x_5509:
[----:B-----5:R2:W-:Y:S02]  /*92f0*/  STS.128 [R184], R12 ;  /* 0x0000000cb8007388 */ /* 0x0205e40000000c00 */
.L_x_5508:
[----:B------:R-:W-:Y:S05]  /*9300*/  BSYNC B1 ;  /* 0x0000000000017941 */ /* 0x000fea0003800000 */
.L_x_5507:
[----:B------:R-:W-:Y:S01]  /*9310*/  VIADD R0, R128, 0x10 ;  /* 0x0000001080007836 */ /* 0x000fe20000000000 */
[----:B------:R-:W-:Y:S04]  /*9320*/  BSSY B1, `(.L_x_5511) ;  /* 0x000003f000017945 */ /* 0x000fe80003800000 */
[----:B------:R-:W-:-:S04]  /*9330*/  ISETP.GE.AND P0, PT, R0, R3, PT ;  /* 0x000000030000720c */ /* 0x000fc80003f06270 */
[----:B------:R-:W-:-:S13]  /*9340*/  ISETP.LT.OR P0, PT, R2, -0x87, P0 ;  /* 0xffffff790200780c */ /* 0x000fda0000701670 */
[----:B------:R-:W-:Y:S05]  /*9350*/  @P0 BRA `(.L_x_5512) ;  /* 0x0000000000ec0947 */ /* 0x000fea0003800000 */
[----:B------:R-:W-:Y:S02]  /*9360*/  ULDC UR8, c[0x0][0x2d0] ;  /* 0x0000b40000087ab9 */ /* 0x000fe40000000800 */
[----:B------:R-:W-:-:S13]  /*9370*/  ISETP.GE.AND P0, PT, R100, UR8, PT ;  /* 0x0000000864007c0c */ /* 0x000fda000bf06270 */
[----:B------:R3:W-:Y:S01]  /*9380*/  @P0 STS.128 [R184+0x800], RZ ;  /* 0x000800ffb8000388 */ /* 0x0007e20000000c00 */
[----:B------:R-:W-:Y:S05]  /*9390*/  @P0 BRA `(.L_x_5512) ;  /* 0x0000000000dc0947 */ /* 0x000fea0003800000 */
[----:B--2---:R2:W5:Y:S01]  /*93a0*/  LDG.E.128 R12, desc[UR6][R28.64] ;  /* 0x000000061c0c7981 */ /* 0x004562000c1e1d00 */
        /* <DEDUP_REMOVED lines=13> */
[----:B------:R-:W4:Y:S04]  /*9480*/  LDG.E.64 R4, desc[UR6][R10.64] ;  /* 0x000000060a047981 */ /* 0x000f28000c1e1b00 */
[----:B------:R-:W3:Y:S01]  /*9490*/  LDG.E.64 R6, desc[UR6][R6.64] ;  /* 0x0000000606067981 */ /* 0x000ee2000c1e1b00 */
[--C-:B-----5:R-:W-:Y:S01]  /*94a0*/  HADD2.F32 R21, -RZ, R13.reuse.H0_H0 ;  /* 0x2000000dff157230 */ /* 0x120fe20000004100 */
[----:B------:R-:W-:Y:S01]  /*94b0*/  MOV R19, R14 ;  /* 0x0000000e00137202 */ /* 0x000fe20000000f00 */
[----:B------:R-:W-:Y:S02]  /*94c0*/  HADD2.F32 R20, -RZ, R13.H1_H1 ;  /* 0x3000000dff147230 */ /* 0x000fe40000004100 */
[--C-:B------:R-:W-:Y:S02]  /*94d0*/  HADD2.F32 R17, -RZ, R15.reuse.H1_H1 ;  /* 0x3000000fff117230 */ /* 0x100fe40000004100 */
[----:B------:R-:W-:-:S02]  /*94e0*/  HADD2.F32 R18, -RZ, R15.H0_H0 ;  /* 0x2000000fff127230 */ /* 0x000fc40000004100 */
[----:B----4-:R-:W-:Y:S02]  /*94f0*/  HADD2.F32 R13, -RZ, R4.H1_H1 ;  /* 0x30000004ff0d7230 */ /* 0x010fe40000004100 */
[----:B------:R-:W-:Y:S02]  /*9500*/  HADD2.F32 R10, -RZ, R5.H1_H1 ;  /* 0x30000005ff0a7230 */ /* 0x000fe40000004100 */
[----:B---3--:R-:W-:Y:S02]  /*9510*/  HADD2.F32 R16, -RZ, R6.H1_H1 ;  /* 0x30000006ff107230 */ /* 0x008fe40000004100 */
[-C--:B------:R-:W-:Y:S01]  /*9520*/  FMUL.FTZ R14, R20, R13.reuse ;  /* 0x0000000d140e7220 */ /* 0x080fe20000410000 */
[----:B------:R-:W-:Y:S02]  /*9530*/  HADD2.F32 R15, -RZ, R7.H1_H1 ;  /* 0x30000007ff0f7230 */ /* 0x000fe40000004100 */
[-C--:B------:R-:W-:Y:S01]  /*9540*/  FMUL.FTZ R11, R17, R10.reuse ;  /* 0x0000000a110b7220 */ /* 0x080fe20000410000 */
[C---:B------:R-:W-:Y:S01]  /*9550*/  FMUL.FTZ R13, R21.reuse, R13 ;  /* 0x0000000d150d7220 */ /* 0x040fe20000410000 */
[C---:B------:R-:W-:Y:S01]  /*9560*/  FMUL.FTZ R10, R18.reuse, R10 ;  /* 0x0000000a120a7220 */ /* 0x040fe20000410000 */
[-C--:B------:R-:W-:Y:S01]  /*9570*/  FFMA.FTZ R14, R21, R16.reuse, -R14 ;  /* 0x00000010150e7223 */ /* 0x080fe2000001080e */
[-C--:B------:R-:W-:Y:S01]  /*9580*/  FFMA.FTZ R11, R18, R15.reuse, -R11 ;  /* 0x0000000f120b7223 */ /* 0x080fe2000001080b */
[----:B------:R-:W-:Y:S01]  /*9590*/  FFMA.FTZ R13, R20, R16, R13 ;  /* 0x00000010140d7223 */ /* 0x000fe2000001000d */
[----:B------:R-:W-:Y:S01]  /*95a0*/  FFMA.FTZ R10, R17, R15, R10 ;  /* 0x0000000f110a7223 */ /* 0x000fe2000001000a */
[----:B------:R-:W-:-:S02]  /*95b0*/  HADD2.F32 R4, -RZ, R4.H0_H0 ;  /* 0x20000004ff047230 */ /* 0x000fc40000004100 */
[----:B------:R-:W-:Y:S01]  /*95c0*/  HADD2.F32 R5, -RZ, R5.H0_H0 ;  /* 0x20000005ff057230 */ /* 0x000fe20000004100 */
[----:B------:R-:W-:Y:S01]  /*95d0*/  F2FP.F16.F32.PACK_AB R13, R13, R14 ;  /* 0x0000000e0d0d723e */ /* 0x000fe200000000ff */
[--C-:B------:R-:W-:Y:S02]  /*95e0*/  HADD2.F32 R15, -RZ, R12.reuse.H0_H0 ;  /* 0x2000000cff0f7230 */ /* 0x100fe40000004100 */
[----:B------:R-:W-:Y:S02]  /*95f0*/  HADD2.F32 R17, -RZ, R12.H1_H1 ;  /* 0x3000000cff117230 */ /* 0x000fe40000004100 */
[--C-:B------:R-:W-:Y:S02]  /*9600*/  HADD2.F32 R16, -RZ, R19.reuse.H1_H1 ;  /* 0x30000013ff107230 */ /* 0x100fe40000004100 */
[----:B------:R-:W-:Y:S02]  /*9610*/  HADD2.F32 R12, -RZ, R19.H0_H0 ;  /* 0x20000013ff0c7230 */ /* 0x000fe40000004100 */
[----:B------:R-:W-:Y:S01]  /*9620*/  FMUL.FTZ R18, R17, R4 ;  /* 0x0000000411127220 */ /* 0x000fe20000410000 */
[----:B------:R-:W-:-:S02]  /*9630*/  HADD2.F32 R6, -RZ, R6.H0_H0 ;  /* 0x20000006ff067230 */ /* 0x000fc40000004100 */
[-C--:B------:R-:W-:Y:S01]  /*9640*/  FMUL.FTZ R19, R16, R5.reuse ;  /* 0x0000000510137220 */ /* 0x080fe20000410000 */
[----:B------:R-:W-:Y:S02]  /*9650*/  HADD2.F32 R7, -RZ, R7.H0_H0 ;  /* 0x20000007ff077230 */ /* 0x000fe40000004100 */
[C---:B------:R-:W-:Y:S01]  /*9660*/  FMUL.FTZ R4, R15.reuse, R4 ;  /* 0x000000040f047220 */ /* 0x040fe20000410000 */
[----:B------:R-:W-:Y:S01]  /*9670*/  FMUL.FTZ R5, R12, R5 ;  /* 0x000000050c057220 */ /* 0x000fe20000410000 */
[-C--:B------:R-:W-:Y:S01]  /*9680*/  FFMA.FTZ R18, R15, R6.reuse, -R18 ;  /* 0x000000060f127223 */ /* 0x080fe20000010812 */
[----:B------:R-:W-:Y:S01]  /*9690*/  F2FP.F16.F32.PACK_AB R15, R10, R11 ;  /* 0x0000000b0a0f723e */ /* 0x000fe200000000ff */
[----:B------:R-:W-:Y:S01]  /*96a0*/  FFMA.FTZ R17, R17, R6, R4 ;  /* 0x0000000611117223 */ /* 0x000fe20000010004 */
[-C--:B------:R-:W-:Y:S01]  /*96b0*/  FFMA.FTZ R19, R12, R7.reuse, -R19 ;  /* 0x000000070c137223 */ /* 0x080fe20000010813 */
[----:B------:R-:W-:-:S03]  /*96c0*/  FFMA.FTZ R16, R16, R7, R5 ;  /* 0x0000000710107223 */ /* 0x000fc60000010005 */
[----:B------:R-:W-:Y:S02]  /*96d0*/  F2FP.F16.F32.PACK_AB R12, R17, R18 ;  /* 0x00000012110c723e */ /* 0x000fe400000000ff */
[----:B------:R-:W-:Y:S02]  /*96e0*/  F2FP.F16.F32.PACK_AB R14, R16, R19 ;  /* 0x00000013100e723e */ /* 0x000fe400000000ff */
.L_x_5514:
[----:B------:R-:W-:Y:S05]  /*96f0*/  BSYNC B0 ;  /* 0x0000000000007941 */ /* 0x000fea0003800000 */
.L_x_5513:
[----:B-----5:R4:W-:Y:S02]  /*9700*/  STS.128 [R184+0x800], R12 ;  /* 0x0008000cb8007388 */ /* 0x0209e40000000c00 */
.L_x_5512:
[----:B------:R-:W-:Y:S05]  /*9710*/  BSYNC B1 ;  /* 0x0000000000017941 */ /* 0x000fea0003800000 */
.L_x_5511:
        /* <DEDUP_REMOVED lines=9> */
[----:B--2-4-:R2:W5:Y:S01]  /*97b0*/  LDG.E.128 R12, desc[UR6][R26.64] ;  /* 0x000000061a0c7981 */ /* 0x014562000c1e1d00 */
        /* <DEDUP_REMOVED lines=53> */
.L_x_5518:
[----:B------:R-:W-:Y:S05]  /*9b10*/  BSYNC B0 ;  /* 0x0000000000007941 */ /* 0x000fea0003800000 */
.L_x_5517:
[----:B-----5:R4:W-:Y:S02]  /*9b20*/  STS.128 [R184+0x1000], R12 ;  /* 0x0010000cb8007388 */ /* 0x0209e40000000c00 */
.L_x_5516:
[----:B------:R-:W-:Y:S05]  /*9b30*/  BSYNC B1 ;  /* 0x0000000000017941 */ /* 0x000fea0003800000 */
.L_x_5515:
[----:B------:R-:W-:-:S05]  /*9b40*/  VIADD R16, R128, 0x30 ;  /* 0x0000003080107836 */ /* 0x000fca0000000000 */
[----:B------:R-:W-:-:S04]  /*9b50*/  ISETP.GE.AND P0, PT, R16, R3, PT ;  /* 0x000000031000720c */ /* 0x000fc80003f06270 */
[----:B------:R-:W-:-:S13]  /*9b60*/  ISETP.LT.OR P0, PT, R2, -0x187, P0 ;  /* 0xfffffe790200780c */ /* 0x000fda0000701670 */
[----:B------:R-:W-:Y:S05]  /*9b70*/  @P0 BRA `(.L_x_5519) ;  /* 0x0000002000680947 */ /* 0x000fea0003800000 */
[----:B------:R-:W-:Y:S02]  /*9b80*/  ULDC UR8, c[0x0][0x2d0] ;  /* 0x0000b40000087ab9 */ /* 0x000fe40000000800 */
[----:B------:R-:W-:-:S13]  /*9b90*/  ISETP.GE.AND P0, PT, R100, UR8, PT ;  /* 0x0000000864007c0c */ /* 0x000fda000bf06270 */
[----:B------:R1:W-:Y:S01]  /*9ba0*/  @P0 STS.128 [R184+0x1800], RZ ;  /* 0x001800ffb8000388 */ /* 0x0003e20000000c00 */
[----:B------:R-:W-:Y:S05]  /*9bb0*/  @P0 BRA `(.L_x_5519) ;  /* 0x0000002000580947 */ /* 0x000fea0003800000 */
[----:B--2---:R-:W5:Y:S01]  /*9bc0*/  LDG.E.128 R24, desc[UR6][R24.64] ;  /* 0x0000000618187981 */ /* 0x004f62000c1e1d00 */
        /* <DEDUP_REMOVED lines=16> */
[--C-:B----45:R-:W-:Y:S02]  /*9cd0*/  HADD2.F32 R13, -RZ, R27.reuse.H1_H1 ;  /* 0x3000001bff0d7230 */ /* 0x130fe40000004100 */
[----:B------:R-:W-:Y:S02]  /*9ce0*/  HADD2.F32 R12, -RZ, R27.H0_H0 ;  /* 0x2000001bff0c7230 */ /* 0x000fe40000004100 */
[--C-:B------:R-:W-:Y:S02]  /*9cf0*/  HADD2.F32 R15, -RZ, R25.reuse.H1_H1 ;  /* 0x30000019ff0f7230 */ /* 0x100fe40000004100 */
[----:B------:R-:W-:-:S02]  /*9d00*/  HADD2.F32 R14, -RZ, R25.H0_H0 ;  /* 0x20000019ff0e7230 */ /* 0x000fc40000004100 */
[----:B--2---:R-:W-:Y:S02]  /*9d10*/  HADD2.F32 R6, -RZ, R3.H1_H1 ;  /* 0x30000003ff067230 */ /* 0x004fe40000004100 */
[----:B------:R-:W-:Y:S02]  /*9d20*/  HADD2.F32 R8, -RZ, R2.H1_H1 ;  /* 0x30000002ff087230 */ /* 0x000fe40000004100 */
[----:B---3--:R-:W-:Y:S02]  /*9d30*/  HADD2.F32 R10, -RZ, R5.H1_H1 ;  /* 0x30000005ff0a7230 */ /* 0x008fe40000004100 */
[-C--:B------:R-:W-:Y:S01]  /*9d40*/  FMUL.FTZ R7, R13, R6.reuse ;  /* 0x000000060d077220 */ /* 0x080fe20000410000 */
[----:B------:R-:W-:Y:S01]  /*9d50*/  FMUL.FTZ R6, R12, R6 ;  /* 0x000000060c067220 */ /* 0x000fe20000410000 */
[----:B------:R-:W-:Y:S02]  /*9d60*/  HADD2.F32 R11, -RZ, R4.H1_H1 ;  /* 0x30000004ff0b7230 */ /* 0x000fe40000004100 */
[-C--:B------:R-:W-:Y:S01]  /*9d70*/  FMUL.FTZ R9, R15, R8.reuse ;  /* 0x000000080f097220 */ /* 0x080fe20000410000 */
[----:B------:R-:W-:Y:S01]  /*9d80*/  FMUL.FTZ R8, R14, R8 ;  /* 0x000000080e087220 */ /* 0x000fe20000410000 */
[-C--:B------:R-:W-:Y:S01]  /*9d90*/  FFMA.FTZ R7, R12, R10.reuse, -R7 ;  /* 0x0000000a0c077223 */ /* 0x080fe20000010807 */
[----:B------:R-:W-:Y:S01]  /*9da0*/  FFMA.FTZ R6, R13, R10, R6 ;  /* 0x0000000a0d067223 */ /* 0x000fe20000010006 */
[----:B------:R-:W-:-:S02]  /*9db0*/  HADD2.F32 R10, -RZ, R26.H0_H0 ;  /* 0x2000001aff0a7230 */ /* 0x000fc40000004100 */
[-C--:B------:R-:W-:Y:S01]  /*9dc0*/  FFMA.FTZ R9, R14, R11.reuse, -R9 ;  /* 0x0000000b0e097223 */ /* 0x080fe20000010809 */
[----:B------:R-:W-:Y:S01]  /*9dd0*/  FFMA.FTZ R8, R15, R11, R8 ;  /* 0x0000000b0f087223 */ /* 0x000fe20000010008 */
[----:B------:R-:W-:Y:S01]  /*9de0*/  HADD2.F32 R2, -RZ, R2.H0_H0 ;  /* 0x20000002ff027230 */ /* 0x000fe20000004100 */
[----:B------:R-:W-:Y:S01]  /*9df0*/  F2FP.F16.F32.PACK_AB R27, R6, R7 ;  /* 0x00000007061b723e */ /* 0x000fe200000000ff */
[----:B------:R-:W-:Y:S02]  /*9e00*/  HADD2.F32 R3, -RZ, R3.H0_H0 ;  /* 0x20000003ff037230 */ /* 0x000fe40000004100 */
[----:B------:R-:W-:Y:S01]  /*9e10*/  HADD2.F32 R13, -RZ, R24.H1_H1 ;  /* 0x30000018ff0d7230 */ /* 0x000fe20000004100 */
[----:B------:R-:W-:Y:S01]  /*9e20*/  F2FP.F16.F32.PACK_AB R25, R8, R9 ;  /* 0x000000090819723e */ /* 0x000fe200000000ff */
[----:B------:R-:W-:Y:S02]  /*9e30*/  HADD2.F32 R26, -RZ, R26.H1_H1 ;  /* 0x3000001aff1a7230 */ /* 0x000fe40000004100 */
[----:B------:R-:W-:-:S02]  /*9e40*/  HADD2.F32 R11, -RZ, R24.H0_H0 ;  /* 0x20000018ff0b7230 */ /* 0x000fc40000004100 */
[-C--:B------:R-:W-:Y:S01]  /*9e50*/  FMUL.FTZ R12, R13, R2.reuse ;  /* 0x000000020d0c7220 */ /* 0x080fe20000410000 */
[----:B------:R-:W-:Y:S02]  /*9e60*/  HADD2.F32 R4, -RZ, R4.H0_H0 ;  /* 0x20000004ff047230 */ /* 0x000fe40000004100 */
        /* <DEDUP_REMOVED lines=10> */
.L_x_5521:
[----:B------:R-:W-:Y:S05]  /*9f10*/  BSYNC B0 ;  /* 0x0000000000007941 */ /* 0x000fea0003800000 */
.L_x_5520:
[----:B-----5:R2:W-:Y:S01]  /*9f20*/  STS.128 [R184+0x1800], R24 ;  /* 0x00180018b8007388 */ /* 0x0205e20000000c00 */
[----:B------:R-:W-:Y:S05]  /*9f30*/  BRA `(.L_x_5519) ;  /* 0x0000001c00787947 */ /* 0x000fea0003800000 */
.L_x_5506:
        /* <DEDUP_REMOVED lines=21> */
[C---:B------:R-:W-:Y:S02]  /*a090*/  IADD3 R5, P1, R4.reuse, R20, RZ ;  /* 0x0000001404057210 */ /* 0x040fe40007f3e0ff */
[----:B------:R-:W-:Y:S01]  /*a0a0*/  @P0 IADD3 R0, -R111, RZ, RZ ;  /* 0x000000ff6f000210 */ /* 0x000fe20007ffe1ff */
[----:B--2---:R-:W-:Y:S01]  /*a0b0*/  IMAD.WIDE R12, R7, 0x2, R12 ;  /* 0x00000002070c7825 */ /* 0x004fe200078e020c */
[----:B------:R-:W-:Y:S02]  /*a0c0*/  LEA.HI.X.SX32 R4, R4, R21, 0x1, P1 ;  /* 0x0000001504047211 */ /* 0x000fe400008f0eff */
[----:B------:R-:W-:-:S03]  /*a0d0*/  LEA R6, P1, R5, UR8, 0x1 ;  /* 0x0000000805067c11 */ /* 0x000fc6000f8208ff */
[----:B------:R-:W2:Y:S01]  /*a0e0*/  LDG.E.128 R12, desc[UR6][R12.64] ;  /* 0x000000060c0c7981 */ /* 0x000ea2000c1e1d00 */
[----:B------:R-:W-:Y:S01]  /*a0f0*/  LEA.HI.X R7, R5, UR9, R4, 0x1, P1 ;  /* 0x0000000905077c11 */ /* 0x000fe200088f0c04 */
[----:B------:R-:W-:Y:S01]  /*a100*/  ULDC.64 UR8, c[0x0][0x358] ;  /* 0x0000d60000087ab9 */ /* 0x000fe20000000a00 */
[----:B------:R-:W-:-:S04]  /*a110*/  IADD3 R9, P1, R0, R20, RZ ;  /* 0x0000001400097210 */ /* 0x000fc80007f3e0ff */
[----:B------:R-:W3:Y:S01]  /*a120*/  LDG.E.128 R4, desc[UR6][R6.64] ;  /* 0x0000000606047981 */ /* 0x000ee2000c1e1d00 */
[----:B------:R-:W-:Y:S02]  /*a130*/  LEA.HI.X.SX32 R0, R0, R21, 0x1, P1 ;  /* 0x0000001500007211 */ /* 0x000fe400008f0eff */
[----:B------:R-:W-:-:S04]  /*a140*/  LEA R8, P1, R9, UR8, 0x1 ;  /* 0x0000000809087c11 */ /* 0x000fc8000f8208ff */
[----:B------:R-:W-:-:S06]  /*a150*/  LEA.HI.X R9, R9, UR9, R0, 0x1, P1 ;  /* 0x0000000909097c11 */ /* 0x000fcc00088f0c00 */
[----:B------:R-:W4:Y:S01]  /*a160*/  LDG.E.128 R8, desc[UR6][R8.64] ;  /* 0x0000000608087981 */ /* 0x000f22000c1e1d00 */
[----:B--2---:R-:W-:Y:S02]  /*a170*/  HADD2.F32 R33, -RZ, R12.H0_H0 ;  /* 0x2000000cff217230 */ /* 0x004fe40000004100 */
[----:B------:R-:W-:Y:S02]  /*a180*/  HADD2.F32 R35, -RZ, R13.H0_H0 ;  /* 0x2000000dff237230 */ /* 0x000fe40000004100 */
[--C-:B---3--:R-:W-:Y:S02]  /*a190*/  HADD2.F32 R0, -RZ, R4.reuse.H0_H0 ;  /* 0x20000004ff007230 */ /* 0x108fe40000004100 */
[----:B------:R-:W-:Y:S02]  /*a1a0*/  HADD2.F32 R23, -RZ, R4.H1_H1 ;  /* 0x30000004ff177230 */ /* 0x000fe40000004100 */
[--C-:B------:R-:W-:Y:S02]  /*a1b0*/  HADD2.F32 R4, -RZ, R5.reuse.H0_H0 ;  /* 0x20000005ff047230 */ /* 0x100fe40000004100 */
[----:B------:R-:W-:-:S02]  /*a1c0*/  HADD2.F32 R30, -RZ, R5.H1_H1 ;  /* 0x30000005ff1e7230 */ /* 0x000fc40000004100 */
[----:B------:R-:W-:Y:S01]  /*a1d0*/  @!P0 FADD.FTZ R0, -R0, -RZ ;  /* 0x800000ff00008221 */ /* 0x000fe20000010100 */
[--C-:B------:R-:W-:Y:S02]  /*a1e0*/  HADD2.F32 R5, -RZ, R6.reuse.H0_H0 ;  /* 0x20000006ff057230 */ /* 0x100fe40000004100 */
[----:B------:R-:W-:Y:S02]  /*a1f0*/  HADD2.F32 R31, -RZ, R6.H1_H1 ;  /* 0x30000006ff1f7230 */ /* 0x000fe40000004100 */
[----:B------:R-:W-:Y:S01]  /*a200*/  @!P0 FADD.FTZ R4, -R4, -RZ ;  /* 0x800000ff04048221 */ /* 0x000fe20000010100 */
[--C-:B------:R-:W-:Y:S02]  /*a210*/  HADD2.F32 R6, -RZ, R7.reuse.H0_H0 ;  /* 0x20000007ff067230 */ /* 0x100fe40000004100 */
[----:B------:R-:W-:Y:S02]  /*a220*/  HADD2.F32 R7, -RZ, R7.H1_H1 ;  /* 0x30000007ff077230 */ /* 0x000fe40000004100 */
[----:B------:R-:W-:Y:S01]  /*a230*/  FMUL.FTZ R33, R33, R0 ;  /* 0x0000000021217220 */ /* 0x000fe20000410000 */
[----:B------:R-:W-:-:S02]  /*a240*/  HADD2.F32 R12, -RZ, R12.H1_H1 ;  /* 0x3000000cff0c7230 */ /* 0x000fc40000004100 */
[----:B------:R-:W-:Y:S01]  /*a250*/  @!P0 FADD.FTZ R23, -R23, -RZ ;  /* 0x800000ff17178221 */ /* 0x000fe20000010100 */
[----:B------:R-:W-:Y:S01]  /*a260*/  FMUL.FTZ R35, R35, R4 ;  /* 0x0000000423237220 */ /* 0x000fe20000410000 */
[--C-:B------:R-:W-:Y:S02]  /*a270*/  HADD2.F32 R0, -RZ, R15.reuse.H1_H1 ;  /* 0x3000000fff007230 */ /* 0x100fe40000004100 */
[----:B------:R-:W-:Y:S01]  /*a280*/  @!P0 FADD.FTZ R7, -R7, -RZ ;  /* 0x800000ff07078221 */ /* 0x000fe20000010100 */
[--C-:B------:R-:W-:Y:S02]  /*a290*/  HADD2.F32 R4, -RZ, R14.reuse.H0_H0 ;  /* 0x2000000eff047230 */ /* 0x100fe40000004100 */
[----:B------:R-:W-:Y:S01]  /*a2a0*/  @!P0 FADD.FTZ R5, -R5, -RZ ;  /* 0x800000ff05058221 */ /* 0x000fe20000010100 */
[----:B------:R-:W-:Y:S02]  /*a2b0*/  HADD2.F32 R14, -RZ, R14.H1_H1 ;  /* 0x3000000eff0e7230 */ /* 0x000fe40000004100 */
[----:B------:R-:W-:Y:S01]  /*a2c0*/  @!P0 FADD.FTZ R31, -R31, -RZ ;  /* 0x800000ff1f1f8221 */ /* 0x000fe20000010100 */
[----:B------:R-:W-:Y:S01]  /*a2d0*/  FMUL.FTZ R12, R12, R23 ;  /* 0x000000170c0c7220 */ /* 0x000fe20000410000 */
[----:B------:R-:W-:-:S02]  /*a2e0*/  HADD2.F32 R23, -RZ, R15.H0_H0 ;  /* 0x2000000fff177230 */ /* 0x000fc40000004100 */
[----:B------:R-:W-:Y:S01]  /*a2f0*/  FMUL.FTZ R7, R0, R7 ;  /* 0x0000000700077220 */ /* 0x000fe20000410000 */
[----:B------:R-:W-:Y:S01]  /*a300*/  FMUL.FTZ R5, R4, R5 ;  /* 0x0000000504057220 */ /* 0x000fe20000410000 */
[--C-:B-----5:R-:W-:Y:S02]  /*a310*/  HADD2.F32 R0, -RZ, R16.reuse.H0_H0 ;  /* 0x20000010ff007230 */ /* 0x120fe40000004100 */
[----:B------:R-:W-:Y:S01]  /*a320*/  FMUL.FTZ R31, R14, R31 ;  /* 0x0000001f0e1f7220 */ /* 0x000fe20000410000 */
[----:B------:R-:W-:Y:S02]  /*a330*/  HADD2.F32 R15, -RZ, R16.H1_H1 ;  /* 0x30000010ff0f7230 */ /* 0x000fe40000004100 */
[----:B------:R-:W-:Y:S01]  /*a340*/  @!P0 FADD.FTZ R30, -R30, -RZ ;  /* 0x800000ff1e1e8221 */ /* 0x000fe20000010100 */
[----:B------:R-:W-:Y:S02]  /*a350*/  HADD2.F32 R13, -RZ, R13.H1_H1 ;  /* 0x3000000dff0d7230 */ /* 0x000fe40000004100 */
[----:B----4-:R-:W-:-:S02]  /*a360*/  HADD2.F32 R4, -RZ, R8.H0_H0 ;  /* 0x20000008ff047230 */ /* 0x010fc40000004100 */
[----:B------:R-:W-:Y:S02]  /*a370*/  HADD2.F32 R16, -RZ, R8.H1_H1 ;  /* 0x30000008ff107230 */ /* 0x000fe40000004100 */
[----:B------:R-:W-:Y:S02]  /*a380*/  HADD2.F32 R14, -RZ, R17.H0_H0 ;  /* 0x20000011ff0e7230 */ /* 0x000fe40000004100 */
[--C-:B------:R-:W-:Y:S02]  /*a390*/  HADD2.F32 R8, -RZ, R9.reuse.H0_H0 ;  /* 0x20000009ff087230 */ /* 0x100fe40000004100 */
[----:B------:R-:W-:Y:S01]  /*a3a0*/  @!P0 FADD.FTZ R6, -R6, -RZ ;  /* 0x800000ff06068221 */ /* 0x000fe20000010100 */
[----:B------:R-:W-:Y:S01]  /*a3b0*/  FMUL.FTZ R13, R13, R30 ;  /* 0x0000001e0d0d7220 */ /* 0x000fe20000410000 */
[----:B------:R-:W-:Y:S02]  /*a3c0*/  HADD2.F32 R32, -RZ, R9.H1_H1 ;  /* 0x30000009ff207230 */ /* 0x000fe40000004100 */
[----:B------:R-:W-:Y:S01]  /*a3d0*/  FFMA.FTZ R0, R0, R4, R33 ;  /* 0x0000000400007223 */ /* 0x000fe20000010021 */
[----:B------:R-:W-:-:S02]  /*a3e0*/  HADD2.F32 R30, -RZ, R10.H0_H0 ;  /* 0x2000000aff1e7230 */ /* 0x000fc40000004100 */
[----:B------:R-:W-:Y:S01]  /*a3f0*/  FFMA.FTZ R15, R15, R16, R12 ;  /* 0x000000100f0f7223 */ /* 0x000fe2000001000c */
[--C-:B------:R-:W-:Y:S02]  /*a400*/  HADD2.F32 R9, -RZ, R11.reuse.H0_H0 ;  /* 0x2000000bff097230 */ /* 0x100fe40000004100 */
[----:B------:R-:W-:Y:S01]  /*a410*/  FFMA.FTZ R8, R14, R8, R35 ;  /* 0x000000080e087223 */ /* 0x000fe20000010023 */
[----:B------:R-:W-:Y:S02]  /*a420*/  HADD2.F32 R34, -RZ, R11.H1_H1 ;  /* 0x3000000bff227230 */ /* 0x000fe40000004100 */
[----:B------:R-:W-:Y:S02]  /*a430*/  HADD2.F32 R4, -RZ, R18.H0_H0 ;  /* 0x20000012ff047230 */ /* 0x000fe40000004100 */
[----:B------:R-:W-:Y:S01]  /*a440*/  FMUL.FTZ R6, R23, R6 ;  /* 0x0000000617067220 */ /* 0x000fe20000410000 */
[----:B------:R-:W-:Y:S02]  /*a450*/  HADD2.F32 R10, -RZ, R10.H1_H1 ;  /* 0x3000000aff0a7230 */ /* 0x000fe40000004100 */
[----:B------:R-:W-:-:S02]  /*a460*/  HADD2.F32 R12, -RZ, R17.H1_H1 ;  /* 0x30000011ff0c7230 */ /* 0x000fc40000004100 */
[----:B------:R-:W-:Y:S02]  /*a470*/  HADD2.F32 R18, -RZ, R18.H1_H1 ;  /* 0x30000012ff127230 */ /* 0x000fe40000004100 */
[--C-:B------:R-:W-:Y:S02]  /*a480*/  HADD2.F32 R11, -RZ, R19.reuse.H0_H0 ;  /* 0x20000013ff0b7230 */ /* 0x100fe40000004100 */
        /* <DEDUP_REMOVED lines=10> */
.L_x_5525:
[----:B------:R-:W-:Y:S05]  /*a530*/  BSYNC B0 ;  /* 0x0000000000007941 */ /* 0x000fea0003800000 */
.L_x_5524:
[----:B-----5:R3:W-:Y:S02]  /*a540*/  STS.128 [R184], R16 ;  /* 0x00000010b8007388 */ /* 0x0207e40000000c00 */
.L_x_5523:
[----:B------:R-:W-:Y:S05]  /*a550*/  BSYNC B1 ;  /* 0x0000000000017941 */ /* 0x000fea0003800000 */
.L_x_5522:
        /* <DEDUP_REMOVED lines=9> */
[----:B---3--:R3:W5:Y:S01]  /*a5f0*/  LDG.E.128 R16, desc[UR6][R28.64] ;  /* 0x000000061c107981 */ /* 0x008762000c1e1d00 */
[----:B------:R-:W-:Y:S01]  /*a600*/  ISETP.GE.AND P0, PT, R100, UR5, PT ;  /* 0x0000000564007c0c */ /* 0x000fe2000bf06270 */
[----:B------:R-:W-:-:S12]  /*a610*/  BSSY B0, `(.L_x_5528) ;  /* 0x0000057000007945 */ /* 0x000fd80003800000 */
[----:B------:R-:W-:Y:S05]  /*a620*/  @P0 BRA `(.L_x_5529) ;  /* 0x0000000400540947 */ /* 0x000fea0003800000 */
[-C--:B------:R-:W-:Y:S01]  /*a630*/  ISETP.GE.AND P0, PT, R100, R111.reuse, PT ;  /* 0x0000006f6400720c */ /* 0x080fe20003f06270 */
[----:B------:R-:W-:Y:S01]  /*a640*/  ULDC.64 UR8, c[0x0][0x360] ;  /* 0x0000d80000087ab9 */ /* 0x000fe20000000a00 */
[----:B------:R-:W-:Y:S02]  /*a650*/  MOV R7, R111 ;  /* 0x0000006f00077202 */ /* 0x000fe40000000f00 */
[----:B------:R-:W-:Y:S02]  /*a660*/  MOV R5, RZ ;  /* 0x000000ff00057202 */ /* 0x000fe40000000f00 */
[C---:B------:R-:W-:Y:S02]  /*a670*/  IADD3 R8, P1, R22.reuse, R20, RZ ;  /* 0x0000001416087210 */ /* 0x040fe40007f3e0ff */
[----:B------:R-:W-:Y:S02]  /*a680*/  MOV R9, RZ ;  /* 0x000000ff00097202 */ /* 0x000fe40000000f00 */
[----:B------:R-:W-:-:S03]  /*a690*/  LEA.HI.X.SX32 R22, R22, R21, 0x1, P1 ;  /* 0x0000001516167211 */ /* 0x000fc600008f0eff */
[----:B------:R-:W-:-:S04]  /*a6a0*/  @P0 SHF.R.S32.HI R111, RZ, 0x1, R110 ;  /* 0x00000001ff6f0819 */ /* 0x000fc8000001146e */
[C---:B------:R-:W-:Y:S02]  /*a6b0*/  @P0 IADD3 R5, -R111.reuse, RZ, RZ ;  /* 0x000000ff6f050210 */ /* 0x040fe40007ffe1ff */
[----:B------:R-:W-:Y:S02]  /*a6c0*/  @P0 IADD3 R7, -R111, RZ, RZ ;  /* 0x000000ff6f070210 */ /* 0x000fe40007ffe1ff */
[----:B------:R-:W-:Y:S02]  /*a6d0*/  IADD3 R4, P1, R5, R8, RZ ;  /* 0x0000000805047210 */ /* 0x000fe40007f3e0ff */
        /* <DEDUP_REMOVED lines=8> */
[----:B------:R-:W4:Y:S01]  /*a760*/  LDG.E.128 R4, desc[UR6][R6.64] ;  /* 0x0000000606047981 */ /* 0x000f22000c1e1d00 */
[----:B------:R-:W-:Y:S02]  /*a770*/  LEA.HI.X.SX32 R9, R9, R22, 0x1, P1 ;  /* 0x0000001609097211 */ /* 0x000fe400008f0eff */
[----:B------:R-:W-:-:S04]  /*a780*/  LEA R10, P1, R8, UR8, 0x1 ;  /* 0x00000008080a7c11 */ /* 0x000fc8000f8208ff */
[----:B------:R-:W-:-:S06]  /*a790*/  LEA.HI.X R11, R8, UR9, R9, 0x1, P1 ;  /* 0x00000009080b7c11 */ /* 0x000fcc00088f0c09 */
[----:B------:R-:W3:Y:S01]  /*a7a0*/  LDG.E.128 R8, desc[UR6][R10.64] ;  /* 0x000000060a087981 */ /* 0x000ee2000c1e1d00 */
[----:B--2---:R-:W-:Y:S01]  /*a7b0*/  MOV R22, R15 ;  /* 0x0000000f00167202 */ /* 0x004fe20000000f00 */
[----:B------:R-:W-:Y:S02]  /*a7c0*/  HADD2.F32 R30, -RZ, R12.H0_H0 ;  /* 0x2000000cff1e7230 */ /* 0x000fe40000004100 */
[--C-:B----4-:R-:W-:Y:S02]  /*a7d0*/  HADD2.F32 R15, -RZ, R4.reuse.H0_H0 ;  /* 0x20000004ff0f7230 */ /* 0x110fe40000004100 */
[----:B------:R-:W-:Y:S02]  /*a7e0*/  HADD2.F32 R23, -RZ, R4.H1_H1 ;  /* 0x30000004ff177230 */ /* 0x000fe40000004100 */
[--C-:B------:R-:W-:Y:S02]  /*a7f0*/  HADD2.F32 R4, -RZ, R5.reuse.H0_H0 ;  /* 0x20000005ff047230 */ /* 0x100fe40000004100 */
[----:B------:R-:W-:Y:S01]  /*a800*/  @!P0 FADD.FTZ R15, -R15, -RZ ;  /* 0x800000ff0f0f8221 */ /* 0x000fe20000010100 */
[----:B---3--:R-:W-:-:S02]  /*a810*/  HADD2.F32 R28, -RZ, R5.H1_H1 ;  /* 0x30000005ff1c7230 */ /* 0x008fc40000004100 */
[--C-:B------:R-:W-:Y:S02]  /*a820*/  HADD2.F32 R5, -RZ, R6.reuse.H0_H0 ;  /* 0x20000006ff057230 */ /* 0x100fe40000004100 */
[----:B------:R-:W-:Y:S01]  /*a830*/  @!P0 FADD.FTZ R4, -R4, -RZ ;  /* 0x800000ff04048221 */ /* 0x000fe20000010100 */
[----:B------:R-:W-:Y:S02]  /*a840*/  HADD2.F32 R29, -RZ, R6.H1_H1 ;  /* 0x30000006ff1d7230 */ /* 0x000fe40000004100 */
[----:B------:R-:W-:Y:S02]  /*a850*/  HADD2.F32 R31, -RZ, R13.H0_H0 ;  /* 0x2000000dff1f7230 */ /* 0x000fe40000004100 */
[----:B------:R-:W-:Y:S02]  /*a860*/  HADD2.F32 R6, -RZ, R7.H0_H0 ;  /* 0x20000007ff067230 */ /* 0x000fe40000004100 */
[----:B------:R-:W-:Y:S01]  /*a870*/  FMUL.FTZ R30, R30, R15 ;  /* 0x0000000f1e1e7220 */ /* 0x000fe20000410000 */
[----:B------:R-:W-:-:S02]  /*a880*/  HADD2.F32 R12, -RZ, R12.H1_H1 ;  /* 0x3000000cff0c7230 */ /* 0x000fc40000004100 */
[----:B------:R-:W-:Y:S01]  /*a890*/  FMUL.FTZ R31, R31, R4 ;  /* 0x000000041f1f7220 */ /* 0x000fe20000410000 */
[----:B------:R-:W-:Y:S02]  /*a8a0*/  HADD2.F32 R15, -RZ, R22.H0_H0 ;  /* 0x20000016ff0f7230 */ /* 0x000fe40000004100 */
        /* <DEDUP_REMOVED lines=9> */
[----:B------:R-:W-:Y:S02]  /*a940*/  HADD2.F32 R13, -RZ, R13.H1_H1 ;  /* 0x3000000dff0d7230 */ /* 0x000fe40000004100 */
[----:B------:R-:W-:Y:S01]  /*a950*/  FMUL.FTZ R5, R4, R5 ;  /* 0x0000000504057220 */ /* 0x000fe20000410000 */
[--C-:B-----5:R-:W-:Y:S02]  /*a960*/  HADD2.F32 R15, -RZ, R16.reuse.H0_H0 ;  /* 0x20000010ff0f7230 */ /* 0x120fe40000004100 */
[----:B------:R-:W-:Y:S01]  /*a970*/  @!P0 FADD.FTZ R28, -R28, -RZ ;  /* 0x800000ff1c1c8221 */ /* 0x000fe20000010100 */
[----:B------:R-:W-:Y:S02]  /*a980*/  HADD2.F32 R23, -RZ, R16.H1_H1 ;  /* 0x30000010ff177230 */ /* 0x000fe40000004100 */
[----:B------:R-:W-:Y:S01]  /*a990*/  FMUL.FTZ R29, R14, R29 ;  /* 0x0000001d0e1d7220 */ /* 0x000fe20000410000 */
[----:B------:R-:W-:-:S02]  /*a9a0*/  HADD2.F32 R22, -RZ, R22.H1_H1 ;  /* 0x30000016ff167230 */ /* 0x000fc40000004100 */
[----:B------:R-:W-:Y:S01]  /*a9b0*/  @!P0 FADD.FTZ R7, -R7, -RZ ;  /* 0x800000ff07078221 */ /* 0x000fe20000010100 */
[--C-:B------:R-:W-:Y:S02]  /*a9c0*/  HADD2.F32 R4, -RZ, R8.reuse.H0_H0 ;  /* 0x20000008ff047230 */ /* 0x100fe40000004100 */
[----:B------:R-:W-:Y:S02]  /*a9d0*/  HADD2.F32 R16, -RZ, R8.H1_H1 ;  /* 0x30000008ff107230 */ /* 0x000fe40000004100 */
[----:B------:R-:W-:Y:S02]  /*a9e0*/  HADD2.F32 R14, -RZ, R17.H0_H0 ;  /* 0x20000011ff0e7230 */ /* 0x000fe40000004100 */
[--C-:B------:R-:W-:Y:S02]  /*a9f0*/  HADD2.F32 R8, -RZ, R9.reuse.H0_H0 ;  /* 0x20000009ff087230 */ /* 0x100fe40000004100 */
[----:B------:R-:W-:Y:S01]  /*aa00*/  FMUL.FTZ R13, R13, R28 ;  /* 0x0000001c0d0d7220 */ /* 0x000fe20000410000 */
[----:B------:R-:W-:Y:S01]  /*aa10*/  FMUL.FTZ R7, R22, R7 ;  /* 0x0000000716077220 */ /* 0x000fe20000410000 */
[----:B------:R-:W-:-:S02]  /*aa20*/  HADD2.F32 R28, -RZ, R9.H1_H1 ;  /* 0x30000009ff1c7230 */ /* 0x000fc40000004100 */
[----:B------:R-:W-:Y:S01]  /*aa30*/  FFMA.FTZ R23, R23, R16, R12 ;  /* 0x0000001017177223 */ /* 0x000fe2000001000c */
[----:B------:R-:W-:Y:S02]  /*aa40*/  HADD2.F32 R22, -RZ, R10.H0_H0 ;  /* 0x2000000aff167230 */ /* 0x000fe40000004100 */
[----:B------:R-:W-:Y:S01]  /*aa50*/  FFMA.FTZ R8, R14, R8, R31 ;  /* 0x000000080e087223 */ /* 0x000fe2000001001f */
[--C-:B------:R-:W-:Y:S02]  /*aa60*/  HADD2.F32 R9, -RZ, R11.reuse.H0_H0 ;  /* 0x2000000bff097230 */ /* 0x100fe40000004100 */
[----:B------:R-:W-:Y:S02]  /*aa70*/  HADD2.F32 R32, -RZ, R11.H1_H1 ;  /* 0x3000000bff207230 */ /* 0x000fe40000004100 */
[----:B------:R-:W-:Y:S02]  /*aa80*/  HADD2.F32 R12, -RZ, R18.H0_H0 ;  /* 0x20000012ff0c7230 */ /* 0x000fe40000004100 */
[----:B------:R-:W-:-:S02]  /*aa90*/  HADD2.F32 R10, -RZ, R10.H1_H1 ;  /* 0x3000000aff0a7230 */ /* 0x000fc40000004100 */
[----:B------:R-:W-:Y:S02]  /*aaa0*/  HADD2.F32 R14, -RZ, R17.H1_H1 ;  /* 0x30000011ff0e7230 */ /* 0x000fe40000004100 */
        /* <DEDUP_REMOVED lines=13> */
.L_x_5529:
[----:B------:R-:W-:Y:S05]  /*ab80*/  BSYNC B0 ;  /* 0x0000000000007941 */ /* 0x000fea0003800000 */
.L_x_5528:
[----:B-----5:R1:W-:Y:S02]  /*ab90*/  STS.128 [R184+0x800], R16 ;  /* 0x00080010b8007388 */ /* 0x0203e40000000c00 */
.L_x_5527:
[----:B------:R-:W-:Y:S05]  /*aba0*/  BSYNC B1 ;  /* 0x0000000000017941 */ /* 0x000fea0003800000 */
.L_x_5526:
        /* <DEDUP_REMOVED lines=9> */
[----:B-1-3--:R1:W5:Y:S01]  /*ac40*/  LDG.E.128 R16, desc[UR6][R26.64] ;  /* 0x000000061a107981 */ /* 0x00a362000c1e1d00 */
        /* <DEDUP_REMOVED lines=9> */
[C---:B------:R-:W-:Y:S02]  /*ace0*/  SHF.L.U32 R8, R111.reuse, 0x5, RZ ;  /* 0x000000056f087819 */ /* 0x040fe400000006ff */
[C---:B------:R-:W-:Y:S02]  /*acf0*/  @P0 IADD3 R4, -R111.reuse, RZ, RZ ;  /* 0x000000ff6f040210 */ /* 0x040fe40007ffe1ff */
[C---:B------:R-:W-:Y:S02]  /*ad00*/  IADD3 R9, P1, R8.reuse, R20, RZ ;  /* 0x0000001408097210 */ /* 0x040fe40007f3e0ff */
[----:B------:R-:W-:Y:S02]  /*ad10*/  @P0 IADD3 R7, -R111, RZ, RZ ;  /* 0x000000ff6f070210 */ /* 0x000fe40007ffe1ff */
[----:B------:R-:W-:Y:S02]  /*ad20*/  LEA.HI.X.SX32 R8, R8, R21, 0x1, P1 ;  /* 0x0000001508087211 */ /* 0x000fe400008f0eff */
[----:B------:R-:W-:Y:S01]  /*ad30*/  IADD3 R5, P1, R4, R9, RZ ;  /* 0x0000000904057210 */ /* 0x000fe20007f3e0ff */
[----:B--2---:R-:W-:Y:S01]  /*ad40*/  IMAD.WIDE R12, R7, 0x2, R26 ;  /* 0x00000002070c7825 */ /* 0x004fe200078e021a */
[----:B------:R-:W-:-:S02]  /*ad50*/  @P0 IADD3 R10, -R111, RZ, RZ ;  /* 0x000000ff6f0a0210 */ /* 0x000fc40007ffe1ff */
[----:B------:R-:W-:Y:S02]  /*ad60*/  LEA.HI.X.SX32 R4, R4, R8, 0x1, P1 ;  /* 0x0000000804047211 */ /* 0x000fe400008f0eff */
[C---:B------:R-:W-:Y:S01]  /*ad70*/  LEA R6, P1, R5.reuse, UR8, 0x1 ;  /* 0x0000000805067c11 */ /* 0x040fe2000f8208ff */
[----:B------:R-:W2:Y:S03]  /*ad80*/  LDG.E.128 R12, desc[UR6][R12.64] ;  /* 0x000000060c0c7981 */ /* 0x000ea6000c1e1d00 */
        /* <DEDUP_REMOVED lines=8> */
[----:B--2---:R-:W-:Y:S01]  /*ae10*/  MOV R23, R15 ;  /* 0x0000000f00177202 */ /* 0x004fe20000000f00 */
[----:B------:R-:W-:Y:S02]  /*ae20*/  HADD2.F32 R30, -RZ, R12.H0_H0 ;  /* 0x2000000cff1e7230 */ /* 0x000fe40000004100 */
[----:B------:R-:W-:Y:S02]  /*ae30*/  HADD2.F32 R29, -RZ, R13.H0_H0 ;  /* 0x2000000dff1d7230 */ /* 0x000fe40000004100 */
[--C-:B---3--:R-:W-:Y:S02]  /*ae40*/  HADD2.F32 R15, -RZ, R4.reuse.H0_H0 ;  /* 0x20000004ff0f7230 */ /* 0x108fe40000004100 */
[----:B-1----:R-:W-:Y:S02]  /*ae50*/  HADD2.F32 R26, -RZ, R4.H1_H1 ;  /* 0x30000004ff1a7230 */ /* 0x002fe40000004100 */
[----:B------:R-:W-:-:S02]  /*ae60*/  HADD2.F32 R4, -RZ, R5.H0_H0 ;  /* 0x20000005ff047230 */ /* 0x000fc40000004100 */
[----:B------:R-:W-:Y:S02]  /*ae70*/  HADD2.F32 R27, -RZ, R5.H1_H1 ;  /* 0x30000005ff1b7230 */ /* 0x000fe40000004100 */
[----:B------:R-:W-:Y:S01]  /*ae80*/  @!P0 FADD.FTZ R15, -R15, -RZ ;  /* 0x800000ff0f0f8221 */ /* 0x000fe20000010100 */
[--C-:B------:R-:W-:Y:S02]  /*ae90*/  HADD2.F32 R5, -RZ, R6.reuse.H0_H0 ;  /* 0x20000006ff057230 */ /* 0x100fe40000004100 */
[----:B------:R-:W-:Y:S01]  /*aea0*/  @!P0 FADD.FTZ R4, -R4, -RZ ;  /* 0x800000ff04048221 */ /* 0x000fe20000010100 */
[----:B------:R-:W-:Y:S02]  /*aeb0*/  HADD2.F32 R28, -RZ, R6.H1_H1 ;  /* 0x30000006ff1c7230 */ /* 0x000fe40000004100 */
[--C-:B------:R-:W-:Y:S02]  /*aec0*/  HADD2.F32 R6, -RZ, R7.reuse.H0_H0 ;  /* 0x20000007ff067230 */ /* 0x100fe40000004100 */
[----:B------:R-:W-:-:S02]  /*aed0*/  HADD2.F32 R7, -RZ, R7.H1_H1 ;  /* 0x30000007ff077230 */ /* 0x000fc40000004100 */
[----:B------:R-:W-:Y:S01]  /*aee0*/  FMUL.FTZ R30, R30, R15 ;  /* 0x0000000f1e1e7220 */ /* 0x000fe20000410000 */
[----:B------:R-:W-:Y:S02]  /*aef0*/  HADD2.F32 R31, -RZ, R12.H1_H1 ;  /* 0x3000000cff1f7230 */ /* 0x000fe40000004100 */
[----:B------:R-:W-:Y:S01]  /*af00*/  FMUL.FTZ R29, R29, R4 ;  /* 0x000000041d1d7220 */ /* 0x000fe20000410000 */
[----:B------:R-:W-:Y:S02]  /*af10*/  HADD2.F32 R12, -RZ, R13.H1_H1 ;  /* 0x3000000dff0c7230 */ /* 0x000fe40000004100 */
[----:B------:R-:W-:Y:S01]  /*af20*/  @!P0 FADD.FTZ R26, -R26, -RZ ;  /* 0x800000ff1a1a8221 */ /* 0x000fe20000010100 */
[----:B------:R-:W-:Y:S02]  /*af30*/  HADD2.F32 R15, -RZ, R14.H1_H1 ;  /* 0x3000000eff0f7230 */ /* 0x000fe40000004100 */
[----:B------:R-:W-:Y:S01]  /*af40*/  @!P0 FADD.FTZ R28, -R28, -RZ ;  /* 0x800000ff1c1c8221 */ /* 0x000fe20000010100 */
[----:B------:R-:W-:-:S02]  /*af50*/  HADD2.F32 R13, -RZ, R23.H0_H0 ;  /* 0x20000017ff0d7230 */ /* 0x000fc40000004100 */
[----:B------:R-:W-:Y:S01]  /*af60*/  @!P0 FADD.FTZ R6, -R6, -RZ ;  /* 0x800000ff06068221 */ /* 0x000fe20000010100 */
[----:B------:R-:W-:Y:S02]  /*af70*/  HADD2.F32 R4, -RZ, R23.H1_H1 ;  /* 0x30000017ff047230 */ /* 0x000fe40000004100 */
[----:B------:R-:W-:Y:S01]  /*af80*/  @!P0 FADD.FTZ R7, -R7, -RZ ;  /* 0x800000ff07078221 */ /* 0x000fe20000010100 */
[----:B------:R-:W-:Y:S01]  /*af90*/  FMUL.FTZ R31, R31, R26 ;  /* 0x0000001a1f1f7220 */ /* 0x000fe20000410000 */
[----:B------:R-:W-:Y:S02]  /*afa0*/  HADD2.F32 R26, -RZ, R14.H0_H0 ;  /* 0x2000000eff1a7230 */ /* 0x000fe40000004100 */
[----:B------:R-:W-:Y:S01]  /*afb0*/  FMUL.FTZ R28, R15, R28 ;  /* 0x0000001c0f1c7220 */ /* 0x000fe20000410000 */
[----:B------:R-:W-:Y:S01]  /*afc0*/  FMUL.FTZ R6, R13, R6 ;  /* 0x000000060d067220 */ /* 0x000fe20000410000 */
[----:B------:R-:W-:Y:S01]  /*afd0*/  FMUL.FTZ R7, R4, R7 ;  /* 0x0000000704077220 */ /* 0x000fe20000410000 */
[----:B------:R-:W-:Y:S01]  /*afe0*/  @!P0 FADD.FTZ R27, -R27, -RZ ;  /* 0x800000ff1b1b8221 */ /* 0x000fe20000010100 */
[----:B------:R-:W-:Y:S01]  /*aff0*/  @!P0 FADD.FTZ R5, -R5, -RZ ;  /* 0x800000ff05058221 */ /* 0x000fe20000010100 */
[----:B-----5:R-:W-:-:S02]  /*b000*/  HADD2.F32 R13, -RZ, R16.H0_H0 ;  /* 0x20000010ff0d7230 */ /* 0x020fc40000004100 */
[--C-:B----4-:R-:W-:Y:S02]  /*b010*/  HADD2.F32 R4, -RZ, R8.reuse.H0_H0 ;  /* 0x20000008ff047230 */ /* 0x110fe40000004100 */
[----:B------:R-:W-:Y:S02]  /*b020*/  HADD2.F32 R15, -RZ, R8.H1_H1 ;  /* 0x30000008ff0f7230 */ /* 0x000fe40000004100 */
[----:B------:R-:W-:Y:S02]  /*b030*/  HADD2.F32 R16, -RZ, R16.H1_H1 ;  /* 0x30000010ff107230 */ /* 0x000fe40000004100 */
[----:B------:R-:W-:Y:S02]  /*b040*/  HADD2.F32 R14, -RZ, R17.H0_H0 ;  /* 0x20000011ff0e7230 */ /* 0x000fe40000004100 */
[----:B------:R-:W-:Y:S02]  /*b050*/  HADD2.F32 R8, -RZ, R9.H0_H0 ;  /* 0x20000009ff087230 */ /* 0x000fe40000004100 */
[----:B------:R-:W-:Y:S01]  /*b060*/  FMUL.FTZ R12, R12, R27 ;  /* 0x0000001b0c0c7220 */ /* 0x000fe20000410000 */
[----:B------:R-:W-:Y:S01]  /*b070*/  FMUL.FTZ R5, R26, R5 ;  /* 0x000000051a057220 */ /* 0x000fe20000410000 */
[----:B------:R-:W-:-:S02]  /*b080*/  HADD2.F32 R26, -RZ, R10.H0_H0 ;  /* 0x2000000aff1a7230 */ /* 0x000fc40000004100 */
[----:B------:R-:W-:Y:S01]  /*b090*/  FFMA.FTZ R4, R13, R4, R30 ;  /* 0x000000040d047223 */ /* 0x000fe2000001001e */
[----:B------:R-:W-:Y:S02]  /*b0a0*/  HADD2.F32 R27, -RZ, R10.H1_H1 ;  /* 0x3000000aff1b7230 */ /* 0x000fe40000004100 */
[----:B------:R-:W-:Y:S01]  /*b0b0*/  FFMA.FTZ R15, R16, R15, R31 ;  /* 0x0000000f100f7223 */ /* 0x000fe2000001001f */
[--C-:B------:R-:W-:Y:S02]  /*b0c0*/  HADD2.F32 R23, -RZ, R11.reuse.H0_H0 ;  /* 0x2000000bff177230 */ /* 0x100fe40000004100 */
[----:B------:R-:W-:Y:S01]  /*b0d0*/  FFMA.FTZ R8, R14, R8, R29 ;  /* 0x000000080e087223 */ /* 0x000fe2000001001d */
[----:B------:R-:W-:Y:S02]  /*b0e0*/  HADD2.F32 R10, -RZ, R11.H1_H1 ;  /* 0x3000000bff0a7230 */ /* 0x000fe40000004100 */
[----:B------:R-:W-:Y:S02]  /*b0f0*/  HADD2.F32 R9, -RZ, R9.H1_H1 ;  /* 0x30000009ff097230 */ /* 0x000fe40000004100 */
[----:B------:R-:W-:-:S02]  /*b100*/  HADD2.F32 R17, -RZ, R17.H1_H1 ;  /* 0x30000011ff117230 */ /* 0x000fc40000004100 */
[--C-:B------:R-:W-:Y:S02]  /*b110*/  HADD2.F32 R14, -RZ, R18.reuse.H0_H0 ;  /* 0x20000012ff0e7230 */ /* 0x100fe40000004100 */
        /* <DEDUP_REMOVED lines=12> */
.L_x_5533:
[----:B------:R-:W-:Y:S05]  /*b1e0*/  BSYNC B0 ;  /* 0x0000000000007941 */ /* 0x000fea0003800000 */
.L_x_5532:
[----:B-----5:R3:W-:Y:S02]  /*b1f0*/  STS.128 [R184+0x1000], R16 ;  /* 0x00100010b8007388 */ /* 0x0207e40000000c00 */
.L_x_5531:
[----:B------:R-:W-:Y:S05]  /*b200*/  BSYNC B1 ;  /* 0x0000000000017941 */ /* 0x000fea0003800000 */
.L_x_5530:
[----:B-1-3--:R-:W-:-:S05]  /*b210*/  VIADD R16, R128, 0x30 ;  /* 0x0000003080107836 */ /* 0x00afca0000000000 */
        /* <DEDUP_REMOVED lines=16> */
[--C-:B------:R-:W-:Y:S02]  /*b320*/  @P0 SHF.R.S32.HI R4, RZ, 0x1, R110.reuse ;  /* 0x00000001ff040819 */ /* 0x100fe4000001146e */
[C---:B------:R-:W-:Y:S01]  /*b330*/  @P0 IADD3 R3, -R111.reuse, RZ, RZ ;  /* 0x000000ff6f030210 */ /* 0x040fe20007ffe1ff */
[----:B------:R-:W-:Y:S01]  /*b340*/  IMAD R5, R111, 0x30, RZ ;  /* 0x000000306f057824 */ /* 0x000fe200078e02ff */
[----:B------:R-:W-:Y:S02]  /*b350*/  @P0 IADD3 R2, -R4, RZ, RZ ;  /* 0x000000ff04020210 */ /* 0x000fe40007ffe1ff */
[----:B------:R-:W-:Y:S01]  /*b360*/  @P0 SHF.R.S32.HI R110, RZ, 0x1, R110 ;  /* 0x00000001ff6e0819 */ /* 0x000fe2000001146e */
[----:B--2---:R-:W-:Y:S01]  /*b370*/  IMAD.WIDE R24, R3, 0x2, R24 ;  /* 0x0000000203187825 */ /* 0x004fe200078e0218 */
[----:B------:R-:W-:-:S04]  /*b380*/  IADD3 R20, P1, R5, R20, RZ ;  /* 0x0000001405147210 */ /* 0x000fc80007f3e0ff */
[----:B------:R-:W-:Y:S01]  /*b390*/  LEA.HI.X.SX32 R21, R5, R21, 0x1, P1 ;  /* 0x0000001505157211 */ /* 0x000fe200008f0eff */
[----:B------:R-:W2:Y:S01]  /*b3a0*/  LDG.E.128 R24, desc[UR6][R24.64] ;  /* 0x0000000618187981 */ /* 0x000ea2000c1e1d00 */
[----:B------:R-:W-:-:S04]  /*b3b0*/  IADD3 R4, P1, R2, R20, RZ ;  /* 0x0000001402047210 */ /* 0x000fc80007f3e0ff */
[----:B------:R-:W-:Y:S02]  /*b3c0*/  LEA.HI.X.SX32 R5, R2, R21, 0x1, P1 ;  /* 0x0000001502057211 */ /* 0x000fe400008f0eff */
[C---:B------:R-:W-:Y:S02]  /*b3d0*/  LEA R6, P1, R4.reuse, UR8, 0x1 ;  /* 0x0000000804067c11 */ /* 0x040fe4000f8208ff */
[----:B------:R-:W-:Y:S02]  /*b3e0*/  MOV R2, RZ ;  /* 0x000000ff00027202 */ /* 0x000fe40000000f00 */
[----:B------:R-:W-:Y:S01]  /*b3f0*/  LEA.HI.X R7, R4, UR9, R5, 0x1, P1 ;  /* 0x0000000904077c11 */ /* 0x000fe200088f0c05 */
[----:B------:R-:W-:Y:S01]  /*b400*/  ULDC.64 UR8, c[0x0][0x358] ;  /* 0x0000d60000087ab9 */ /* 0x000fe20000000a00 */
[----:B------:R-:W-:-:S04]  /*b410*/  @P0 IADD3 R2, -R110, RZ, RZ ;  /* 0x000000ff6e020210 */ /* 0x000fc80007ffe1ff */
[----:B------:R-:W3:Y:S01]  /*b420*/  LDG.E.128 R4, desc[UR6][R6.64] ;  /* 0x0000000606047981 */ /* 0x000ee2000c1e1d00 */
[----:B------:R-:W-:-:S04]  /*b430*/  IADD3 R20, P1, R2, R20, RZ ;  /* 0x0000001402147210 */ /* 0x000fc80007f3e0ff */
[----:B------:R-:W-:Y:S02]  /*b440*/  LEA.HI.X.SX32 R21, R2, R21, 0x1, P1 ;  /* 0x0000001502157211 */ /* 0x000fe400008f0eff */
[----:B------:R-:W-:-:S04]  /*b450*/  LEA R8, P1, R20, UR8, 0x1 ;  /* 0x0000000814087c11 */ /* 0x000fc8000f8208ff */
[----:B------:R-:W-:-:S06]  /*b460*/  LEA.HI.X R9, R20, UR9, R21, 0x1, P1 ;  /* 0x0000000914097c11 */ /* 0x000fcc00088f0c15 */
[----:B------:R-:W4:Y:S01]  /*b470*/  LDG.E.128 R8, desc[UR6][R8.64] ;  /* 0x0000000608087981 */ /* 0x000f22000c1e1d00 */
[--C-:B--2---:R-:W-:Y:S02]  /*b480*/  HADD2.F32 R19, -RZ, R24.reuse.H0_H0 ;  /* 0x20000018ff137230 */ /* 0x104fe40000004100 */
[--C-:B------:R-:W-:Y:S02]  /*b490*/  HADD2.F32 R20, -RZ, R25.reuse.H0_H0 ;  /* 0x20000019ff147230 */ /* 0x100fe40000004100 */
[----:B------:R-:W-:Y:S02]  /*b4a0*/  HADD2.F32 R21, -RZ, R24.H1_H1 ;  /* 0x30000018ff157230 */ /* 0x000fe40000004100 */
[----:B------:R-:W-:Y:S02]  /*b4b0*/  HADD2.F32 R24, -RZ, R25.H1_H1 ;  /* 0x30000019ff187230 */ /* 0x000fe40000004100 */
[----:B---3--:R-:W-:Y:S02]  /*b4c0*/  HADD2.F32 R2, -RZ, R4.H0_H0 ;  /* 0x20000004ff027230 */ /* 0x008fe40000004100 */
[----:B------:R-:W-:-:S02]  /*b4d0*/  HADD2.F32 R3, -RZ, R5.H0_H0 ;  /* 0x20000005ff037230 */ /* 0x000fc40000004100 */
[----:B------:R-:W-:Y:S02]  /*b4e0*/  HADD2.F32 R17, -RZ, R5.H1_H1 ;  /* 0x30000005ff117230 */ /* 0x000fe40000004100 */
[----:B------:R-:W-:Y:S01]  /*b4f0*/  @!P0 FADD.FTZ R2, -R2, -RZ ;  /* 0x800000ff02028221 */ /* 0x000fe20000010100 */
[--C-:B------:R-:W-:Y:S02]  /*b500*/  HADD2.F32 R5, -RZ, R6.reuse.H0_H0 ;  /* 0x20000006ff057230 */ /* 0x100fe40000004100 */
[----:B------:R-:W-:Y:S01]  /*b510*/  @!P0 FADD.FTZ R3, -R3, -RZ ;  /* 0x800000ff03038221 */ /* 0x000fe20000010100 */
[----:B------:R-:W-:Y:S02]  /*b520*/  HADD2.F32 R18, -RZ, R6.H1_H1 ;  /* 0x30000006ff127230 */ /* 0x000fe40000004100 */
[----:B------:R-:W-:Y:S02]  /*b530*/  HADD2.F32 R6, -RZ, R7.H0_H0 ;  /* 0x20000007ff067230 */ /* 0x000fe40000004100 */
[----:B------:R-:W-:-:S02]  /*b540*/  HADD2.F32 R4, -RZ, R4.H1_H1 ;  /* 0x30000004ff047230 */ /* 0x000fc40000004100 */
[----:B------:R-:W-:Y:S02]  /*b550*/  HADD2.F32 R7, -RZ, R7.H1_H1 ;  /* 0x30000007ff077230 */ /* 0x000fe40000004100 */
[----:B------:R-:W-:Y:S01]  /*b560*/  FMUL.FTZ R19, R19, R2 ;  /* 0x0000000213137220 */ /* 0x000fe20000410000 */
[----:B------:R-:W-:Y:S01]  /*b570*/  FMUL.FTZ R20, R20, R3 ;  /* 0x0000000314147220 */ /* 0x000fe20000410000 */
[--C-:B------:R-:W-:Y:S02]  /*b580*/  HADD2.F32 R3, -RZ, R27.reuse.H0_H0 ;  /* 0x2000001bff037230 */ /* 0x100fe40000004100 */
[----:B------:R-:W-:Y:S01]  /*b590*/  @!P0 FADD.FTZ R4, -R4, -RZ ;  /* 0x800000ff04048221 */ /* 0x000fe20000010100 */
[----:B------:R-:W-:Y:S02]  /*b5a0*/  HADD2.F32 R2, -RZ, R27.H1_H1 ;  /* 0x3000001bff027230 */ /* 0x000fe40000004100 */
[----:B------:R-:W-:Y:S01]  /*b5b0*/  @!P0 FADD.FTZ R17, -R17, -RZ ;  /* 0x800000ff11118221 */ /* 0x000fe20000010100 */
[----:B------:R-:W-:Y:S01]  /*b5c0*/  @!P0 FADD.FTZ R6, -R6, -RZ ;  /* 0x800000ff06068221 */ /* 0x000fe20000010100 */
[----:B------:R-:W-:Y:S01]  /*b5d0*/  @!P0 FADD.FTZ R7, -R7, -RZ ;  /* 0x800000ff07078221 */ /* 0x000fe20000010100 */
[----:B------:R-:W-:Y:S01]  /*b5e0*/  FMUL.FTZ R21, R21, R4 ;  /* 0x0000000415157220 */ /* 0x000fe20000410000 */
[----:B------:R-:W-:Y:S01]  /*b5f0*/  FMUL.FTZ R24, R24, R17 ;  /* 0x0000001118187220 */ /* 0x000fe20000410000 */
[----:B------:R-:W-:Y:S01]  /*b600*/  FMUL.FTZ R6, R3, R6 ;  /* 0x0000000603067220 */ /* 0x000fe20000410000 */
[----:B------:R-:W-:Y:S01]  /*b610*/  FMUL.FTZ R7, R2, R7 ;  /* 0x0000000702077220 */ /* 0x000fe20000410000 */
[----:B------:R-:W-:-:S02]  /*b620*/  HADD2.F32 R4, -RZ, R26.H0_H0 ;  /* 0x2000001aff047230 */ /* 0x000fc40000004100 */
[----:B------:R-:W-:Y:S01]  /*b630*/  @!P0 FADD.FTZ R5, -R5, -RZ ;  /* 0x800000ff05058221 */ /* 0x000fe20000010100 */
[----:B------:R-:W-:Y:S02]  /*b640*/  HADD2.F32 R17, -RZ, R26.H1_H1 ;  /* 0x3000001aff117230 */ /* 0x000fe40000004100 */
[----:B------:R-:W-:Y:S01]  /*b650*/  @!P0 FADD.FTZ R18, -R18, -RZ ;  /* 0x800000ff12128221 */ /* 0x000fe20000010100 */
[----:B-----5:R-:W-:Y:S02]  /*b660*/  HADD2.F32 R2, -RZ, R12.H0_H0 ;  /* 0x2000000cff027230 */ /* 0x020fe40000004100 */
[----:B----4-:R-:W-:Y:S02]  /*b670*/  HADD2.F32 R3, -RZ, R8.H0_H0 ;  /* 0x20000008ff037230 */ /* 0x010fe40000004100 */
[----:B------:R-:W-:Y:S02]  /*b680*/  HADD2.F32 R12, -RZ, R12.H1_H1 ;  /* 0x3000000cff0c7230 */ /* 0x000fe40000004100 */
[----:B------:R-:W-:-:S02]  /*b690*/  HADD2.F32 R8, -RZ, R8.H1_H1 ;  /* 0x30000008ff087230 */ /* 0x000fc40000004100 */
[----:B------:R-:W-:Y:S01]  /*b6a0*/  FMUL.FTZ R5, R4, R5 ;  /* 0x0000000504057220 */ /* 0x000fe20000410000 */
[----:B------:R-:W-:Y:S01]  /*b6b0*/  FMUL.FTZ R18, R17, R18 ;  /* 0x0000001211127220 */ /* 0x000fe20000410000 */
[--C-:B------:R-:W-:Y:S02]  /*b6c0*/  HADD2.F32 R26, -RZ, R10.reuse.H0_H0 ;  /* 0x2000000aff1a7230 */ /* 0x100fe40000004100 */
[----:B------:R-:W-:Y:S01]  /*b6d0*/  FFMA.FTZ R2, R2, R3, R19 ;  /* 0x0000000302027223 */ /* 0x000fe20000010013 */
[----:B------:R-:W-:Y:S02]  /*b6e0*/  HADD2.F32 R25, -RZ, R10.H1_H1 ;  /* 0x3000000aff197230 */ /* 0x000fe40000004100 */
[----:B------:R-:W-:Y:S01]  /*b6f0*/  FFMA.FTZ R21, R12, R8, R21 ;  /* 0x000000080c157223 */ /* 0x000fe20000010015 */
[----:B------:R-:W-:Y:S02]  /*b700*/  HADD2.F32 R17, -RZ, R13.H0_H0 ;  /* 0x2000000dff117230 */ /* 0x000fe40000004100 */
[----:B------:R-:W-:-:S02]  /*b710*/  HADD2.F32 R4, -RZ, R9.H0_H0 ;  /* 0x20000009ff047230 */ /* 0x000fc40000004100 */
[--C-:B------:R-:W-:Y:S02]  /*b720*/  HADD2.F32 R23, -RZ, R11.reuse.H0_H0 ;  /* 0x2000000bff177230 */ /* 0x100fe40000004100 */
[----:B------:R-:W-:Y:S02]  /*b730*/  HADD2.F32 R10, -RZ, R11.H1_H1 ;  /* 0x3000000bff0a7230 */ /* 0x000fe40000004100 */
[----:B------:R-:W-:Y:S02]  /*b740*/  HADD2.F32 R9, -RZ, R9.H1_H1 ;  /* 0x30000009ff097230 */ /* 0x000fe40000004100 */
[----:B------:R-:W-:Y:S02]  /*b750*/  HADD2.F32 R13, -RZ, R13.H1_H1 ;  /* 0x3000000dff0d7230 */ /* 0x000fe40000004100 */
[--C-:B------:R-:W-:Y:S02]  /*b760*/  HADD2.F32 R8, -RZ, R14.reuse.H0_H0 ;  /* 0x2000000eff087230 */ /* 0x100fe40000004100 */
[----:B------:R-:W-:-:S02]  /*b770*/  HADD2.F32 R11, -RZ, R14.H1_H1 ;  /* 0x3000000eff0b7230 */ /* 0x000fc40000004100 */
        /* <DEDUP_REMOVED lines=12> */
.L_x_5535:
[----:B------:R-:W-:Y:S05]  /*b840*/  BSYNC B0 ;  /* 0x0000000000007941 */ /* 0x000fea0003800000 */
.L_x_5534:
[----:B-----5:R3:W-:Y:S01]  /*b850*/  STS.128 [R184+0x1800], R12 ;  /* 0x0018000cb8007388 */ /* 0x0207e20000000c00 */
[----:B------:R-:W-:Y:S05]  /*b860*/  BRA `(.L_x_5519) ;  /* 0x00000004002c7947 */ /* 0x000fea0003800000 */
.L_x_5505:
[----:B------:R-:W1:Y:S01]  /*b870*/  S2R R136, SR_CTAID.X ;  /* 0x0000000000887919 */ /* 0x000e620000002500 */
[C---:B------:R-:W-:Y:S01]  /*b880*/  VIADD R0, R128.reuse, 0x10 ;  /* 0x0000001080007836 */ /* 0x040fe20000000000 */
[----:B------:R-:W-:Y:S01]  /*b890*/  BSSY B0, `(.L_x_5536) ;  /* 0x0000014000007945 */ /* 0x000fe20003800000 */
[C---:B---3--:R-:W-:Y:S02]  /*b8a0*/  VIADD R22, R128.reuse, 0x20 ;  /* 0x0000002080167836 */ /* 0x048fe40000000000 */
[----:B------:R-:W-:Y:S02]  /*b8b0*/  VIADD R16, R128, 0x30 ;  /* 0x0000003080107836 */ /* 0x000fe40000000000 */
[----:B-1----:R-:W-:-:S05]  /*b8c0*/  IMAD R3, R136, -0x40, R179 ;  /* 0xffffffc088037824 */ /* 0x002fca00078e02b3 */
[-C--:B------:R-:W-:Y:S02]  /*b8d0*/  ISETP.GE.AND P0, PT, R128, R3.reuse, PT ;  /* 0x000000038000720c */ /* 0x080fe40003f06270 */
[-C--:B------:R-:W-:Y:S02]  /*b8e0*/  ISETP.GE.AND P1, PT, R0, R3.reuse, PT ;  /* 0x000000030000720c */ /* 0x080fe40003f26270 */
[-C--:B------:R-:W-:Y:S02]  /*b8f0*/  ISETP.GE.AND P2, PT, R22, R3.reuse, PT ;  /* 0x000000031600720c */ /* 0x080fe40003f46270 */
[----:B------:R-:W-:-:S07]  /*b900*/  ISETP.GE.AND P3, PT, R16, R3, PT ;  /* 0x000000031000720c */ /* 0x000fce0003f66270 */
[----:B------:R-:W-:Y:S06]  /*b910*/  @P0 BRA `(.L_x_5537) ;  /* 0x00000000002c0947 */ /* 0x000fec0003800000 */
[----:B------:R-:W-:Y:S02]  /*b920*/  ULDC UR5, c[0x0][0x2d0] ;  /* 0x0000b40000057ab9 */ /* 0x000fe40000000800 */
[----:B------:R-:W-:-:S13]  /*b930*/  ISETP.GE.AND P0, PT, R100, UR5, PT ;  /* 0x0000000564007c0c */ /* 0x000fda000bf06270 */
[----:B------:R1:W-:Y:S01]  /*b940*/  @P0 STS.128 [R184], RZ ;  /* 0x000000ffb8000388 */ /* 0x0003e20000000c00 */
[----:B------:R-:W-:Y:S05]  /*b950*/  @P0 BRA `(.L_x_5537) ;  /* 0x00000000001c0947 */ /* 0x000fea0003800000 */
[----:B------:R-:W-:Y:S02]  /*b960*/  ULDC.64 UR8, c[0x0][0x210] ;  /* 0x0000840000087ab9 */ /* 0x000fe40000000a00 */
[----:B------:R-:W-:-:S04]  /*b970*/  LEA R2, P0, R124, UR8, 0x1 ;  /* 0x000000087c027c11 */ /* 0x000fc8000f8008ff */
[----:B------:R-:W-:-:S05]  /*b980*/  LEA.HI.X R3, R124, UR9, R127, 0x1, P0 ;  /* 0x000000097c037c11 */ /* 0x000fca00080f0c7f */
[----:B------:R-:W-:Y:S01]  /*b990*/  @!PT LDS RZ, [RZ] ;  /* 0x00000000fffff984 */ /* 0x000fe20000000800 */
[----:B------:R-:W-:Y:S01]  /*b9a0*/  @!PT LDS RZ, [RZ] ;  /* 0x00000000fffff984 */ /* 0x000fe20000000800 */
[----:B------:R-:W-:Y:S01]  /*b9b0*/  @!PT LDS RZ, [RZ] ;  /* 0x00000000fffff984 */ /* 0x000fe20000000800 */
[----:B------:R3:W-:Y:S04]  /*b9c0*/  LDGSTS.E.BYPASS.LTC128B.128 [R184], desc[UR6][R2.64] ;  /* 0x0000000002b87fae */ /* 0x0007e8000b901d46 */
.L_x_5537:
[----:B------:R-:W-:Y:S05]  /*b9d0*/  BSYNC B0 ;  /* 0x0000000000007941 */ /* 0x000fea0003800000 */
.L_x_5536:
[----:B------:R-:W-:Y:S04]  /*b9e0*/  BSSY B0, `(.L_x_5538) ;  /* 0x0000010000007945 */ /* 0x000fe80003800000 */
[----:B------:R-:W-:Y:S05]  /*b9f0*/  @P1 BRA `(.L_x_5539) ;  /* 0x0000000000381947 */ /* 0x000fea0003800000 */
[----:B------:R-:W-:Y:S02]  /*ba00*/  ULDC UR5, c[0x0][0x2d0] ;  /* 0x0000b40000057ab9 */ /* 0x000fe40000000800 */
[----:B------:R-:W-:-:S13]  /*ba10*/  ISETP.GE.AND P0, PT, R100, UR5, PT ;  /* 0x0000000564007c0c */ /* 0x000fda000bf06270 */
[----:B------:R1:W-:Y:S01]  /*ba20*/  @P0 STS.128 [R184+0x800], RZ ;  /* 0x000800ffb8000388 */ /* 0x0003e20000000c00 */
[----:B------:R-:W-:Y:S05]  /*ba30*/  @P0 BRA `(.L_x_5539) ;  /* 0x0000000000280947 */ /* 0x000fea0003800000 */
[----:B---3--:R-:W3:Y:S01]  /*ba40*/  LDC.64 R2, c[0x0][0x240] ;  /* 0x00009000ff027b82 */ /* 0x008ee20000000a00 */
[----:B------:R-:W-:Y:S01]  /*ba50*/  ULDC.64 UR8, c[0x0][0x210] ;  /* 0x0000840000087ab9 */ /* 0x000fe20000000a00 */
[----:B---3--:R-:W-:-:S04]  /*ba60*/  LEA R4, P0, R2, R124, 0x4 ;  /* 0x0000007c02047211 */ /* 0x008fc800078020ff */
[----:B------:R-:W-:Y:S02]  /*ba70*/  LEA.HI.X R3, R2, R127, R3, 0x4, P0 ;  /* 0x0000007f02037211 */ /* 0x000fe400000f2403 */
[----:B------:R-:W-:-:S04]  /*ba80*/  LEA R2, P0, R4, UR8, 0x1 ;  /* 0x0000000804027c11 */ /* 0x000fc8000f8008ff */
[----:B------:R-:W-:-:S05]  /*ba90*/  LEA.HI.X R3, R4, UR9, R3, 0x1, P0 ;  /* 0x0000000904037c11 */ /* 0x000fca00080f0c03 */
[----:B------:R-:W-:Y:S01]  /*baa0*/  @!PT LDS RZ, [RZ] ;  /* 0x00000000fffff984 */ /* 0x000fe20000000800 */
[----:B------:R-:W-:Y:S01]  /*bab0*/  @!PT LDS RZ, [RZ] ;  /* 0x00000000fffff984 */ /* 0x000fe20000000800 */
[----:B------:R-:W-:Y:S01]  /*bac0*/  @!PT LDS RZ, [RZ] ;  /* 0x00000000fffff984 */ /* 0x000fe20000000800 */
[----:B------:R3:W-:Y:S04]  /*bad0*/  LDGSTS.E.BYPASS.LTC128B.128 [R184+0x800], desc[UR6][R2.64] ;  /* 0x0080000002b87fae */ /* 0x0007e8000b901d46 */
.L_x_5539:
[----:B------:R-:W-:Y:S05]  /*bae0*/  BSYNC B0 ;  /* 0x0000000000007941 */ /* 0x000fea0003800000 */
.L_x_5538:
        /* <DEDUP_REMOVED lines=16> */
.L_x_5541:
[----:B------:R-:W-:Y:S05]  /*bbf0*/  BSYNC B0 ;  /* 0x0000000000007941 */ /* 0x000fea0003800000 */
.L_x_5540:
[----:B------:R-:W-:Y:S05]  /*bc00*/  @P3 BRA `(.L_x_5519) ;  /* 0x0000000000443947 */ /* 0x000fea0003800000 */
[----:B------:R-:W-:Y:S02]  /*bc10*/  ULDC UR5, c[0x0][0x2d0] ;  /* 0x0000b40000057ab9 */ /* 0x000fe40000000800 */
[----:B------:R-:W-:-:S13]  /*bc20*/  ISETP.GE.AND P0, PT, R100, UR5, PT ;  /* 0x0000000564007c0c */ /* 0x000fda000bf06270 */
[----:B------:R1:W-:Y:S01]  /*bc30*/  @P0 STS.128 [R184+0x1800], RZ ;  /* 0x001800ffb8000388 */ /* 0x0003e20000000c00 */
[----:B------:R-:W-:Y:S05]  /*bc40*/  @P0 BRA `(.L_x_5519) ;  /* 0x0000000000340947 */ /* 0x000fea0003800000 */
[----:B---3--:R-:W3:Y:S01]  /*bc50*/  LDC.64 R2, c[0x0][0x240] ;  /* 0x00009000ff027b82 */ /* 0x008ee20000000a00 */
[----:B------:R-:W-:Y:S01]  /*bc60*/  MOV R4, R124 ;  /* 0x0000007c00047202 */ /* 0x000fe20000000f00 */
[----:B------:R-:W-:Y:S01]  /*bc70*/  ULDC.64 UR8, c[0x0][0x210] ;  /* 0x0000840000087ab9 */ /* 0x000fe20000000a00 */
[----:B------:R-:W-:-:S03]  /*bc80*/  MOV R5, R127 ;  /* 0x0000007f00057202 */ /* 0x000fc60000000f00 */
[----:B---3--:R-:W-:-:S04]  /*bc90*/  IMAD.WIDE.U32 R4, R2, 0x30, R4 ;  /* 0x0000003002047825 */ /* 0x008fc800078e0004 */
[----:B------:R-:W-:Y:S01]  /*bca0*/  IMAD R2, R3, 0x30, RZ ;  /* 0x0000003003027824 */ /* 0x000fe200078e02ff */
[----:B------:R-:W-:-:S04]  /*bcb0*/  LEA R6, P0, R4, UR8, 0x1 ;  /* 0x0000000804067c11 */ /* 0x000fc8000f8008ff */
[----:B------:R-:W-:-:S04]  /*bcc0*/  IADD3 R2, R5, R2, RZ ;  /* 0x0000000205027210 */ /* 0x000fc80007ffe0ff */
[----:B------:R-:W-:-:S05]  /*bcd0*/  LEA.HI.X R7, R4, UR9, R2, 0x1, P0 ;  /* 0x0000000904077c11 */ /* 0x000fca00080f0c02 */
[----:B------:R-:W-:Y:S01]  /*bce0*/  @!PT LDS RZ, [RZ] ;  /* 0x00000000fffff984 */ /* 0x000fe20000000800 */
[----:B------:R-:W-:Y:S01]  /*bcf0*/  @!PT LDS RZ, [RZ] ;  /* 0x00000000fffff984 */ /* 0x000fe20000000800 */
[----:B------:R-:W-:Y:S01]  /*bd00*/  @!PT LDS RZ, [RZ] ;  /* 0x00000000fffff984 */ /* 0x000fe20000000800 */
[----:B------:R3:W-:Y:S02]  /*bd10*/  LDGSTS.E.BYPASS.LTC128B.128 [R184+0x1800], desc[UR6][R6.64] ;  /* 0x0180000006b87fae */ /* 0x0007e4000b901d46 */
.L_x_5519:
[----:B------:R-:W-:Y:S05]  /*bd20*/  BSYNC B2 ;  /* 0x0000000000027941 */ /* 0x000fea0003800000 */
.L_x_5504:
[----:B------:R-:W-:Y:S01]  /*bd30*/  VIADD R187, R48, 0xffffffff ;  /* 0xffffffff30bb7836 */ /* 0x000fe20000000000 */
[----:B------:R-:W-:Y:S01]  /*bd40*/  ULDC.64 UR12, c[0x0][0x218] ;  /* 0x00008600000c7ab9 */ /* 0x000fe20000000a00 */
[----:B------:R-:W1:Y:S01]  /*bd50*/  S2R R103, SR_TID.X ;  /* 0x0000000000677919 */ /* 0x000e620000002100 */
[----:B------:R-:W-:Y:S01]  /*bd60*/  LEA R186, P0, R120, UR12, 0x1 ;  /* 0x0000000c78ba7c11 */ /* 0x000fe2000f8008ff */
[----:B---3--:R-:W-:Y:S01]  /*bd70*/  IMAD.SHL.U32 R2, R187, 0x80, RZ ;  /* 0x00000080bb027824 */ /* 0x008fe200078e00ff */
[----:B------:R-:W-:Y:S01]  /*bd80*/  BSSY B0, `(.L_x_5542) ;  /* 0x0000017000007945 */ /* 0x000fe20003800000 */
[----:B------:R-:W-:Y:S01]  /*bd90*/  VIADD R10, R128, 0x40 ;  /* 0x00000040800a7836 */ /* 0x000fe20000000000 */
[----:B------:R-:W-:Y:S01]  /*bda0*/  LEA.HI.X R185, R120, UR13, R123, 0x1, P0 ;  /* 0x0000000d78b97c11 */ /* 0x000fe200080f0c7b */
[----:B------:R-:W-:Y:S02]  /*bdb0*/  IMAD.IADD R7, R49, 0x1, -R2 ;  /* 0x0000000131077824 */ /* 0x000fe400078e0a02 */
[----:B------:R-:W-:-:S02]  /*bdc0*/  VIADD R8, R128, 0x50 ;  /* 0x0000005080087836 */ /* 0x000fc40000000000 */
[C---:B------:R-:W-:Y:S01]  /*bdd0*/  VIADD R6, R128.reuse, 0x60 ;  /* 0x0000006080067836 */ /* 0x040fe20000000000 */
[-C--:B------:R-:W-:Y:S02]  /*bde0*/  ISETP.GE.AND P0, PT, R128, R7.reuse, PT ;  /* 0x000000078000720c */ /* 0x080fe40003f06270 */
[-C--:B------:R-:W-:Y:S02]  /*bdf0*/  ISETP.GE.AND P1, PT, R0, R7.reuse, PT ;  /* 0x000000070000720c */ /* 0x080fe40003f26270 */
[-C--:B------:R-:W-:Y:S02]  /*be00*/  ISETP.GE.AND P2, PT, R22, R7.reuse, PT ;  /* 0x000000071600720c */ /* 0x080fe40003f46270 */
[-C--:B------:R-:W-:Y:S02]  /*be10*/  ISETP.GE.AND P3, PT, R16, R7.reuse, PT ;  /* 0x000000071000720c */ /* 0x080fe40003f66270 */
[-C--:B------:R-:W-:Y:S02]  /*be20*/  ISETP.GE.AND P4, PT, R10, R7.reuse, PT ;  /* 0x000000070a00720c */ /* 0x080fe40003f86270 */
[----:B------:R-:W-:-:S03]  /*be30*/  ISETP.GE.AND P6, PT, R8, R7, PT ;  /* 0x000000070800720c */ /* 0x000fc60003fc6270 */
[----:B------:R-:W-:Y:S10]  /*be40*/  @P0 BRA `(.L_x_5543) ;  /* 0x0000000000280947 */ /* 0x000ff40003800000 */
        /* <DEDUP_REMOVED lines=10> */
.L_x_5543:
[----:B------:R-:W-:Y:S05]  /*bef0*/  BSYNC B0 ;  /* 0x0000000000007941 */ /* 0x000fea0003800000 */
.L_x_5542:
[----:B------:R-:W-:Y:S01]  /*bf00*/  BSSY B0, `(.L_x_5544) ;  /* 0x000000e000007945 */ /* 0x000fe20003800000 */
[----:B------:R-:W-:Y:S02]  /*bf10*/  ISETP.GE.AND P5, PT, R6, R7, PT ;  /* 0x000000070600720c */ /* 0x000fe40003fa6270 */
[----:B------:R-:W-:Y:S01]  /*bf20*/  IADD3 R3, R128, 0x70, RZ ;  /* 0x0000007080037810 */ /* 0x000fe20007ffe0ff */
        /* <DEDUP_REMOVED lines=11> */
.L_x_5545:
[----:B------:R-:W-:Y:S05]  /*bfe0*/  BSYNC B0 ;  /* 0x0000000000007941 */ /* 0x000fea0003800000 */
.L_x_5544:
[----:B------:R-:W-:Y:S01]  /*bff0*/  BSSY B0, `(.L_x_5546) ;  /* 0x000000e000007945 */ /* 0x000fe20003800000 */
[----:B------:R-:W-:-:S03]  /*c000*/  ISETP.GE.AND P1, PT, R3, R7, PT ;  /* 0x000000070300720c */ /* 0x000fc60003f26270 */
[----:B------:R-:W-:Y:S10]  /*c010*/  @P2 BRA `(.L_x_5547) ;  /* 0x00000000002c2947 */ /* 0x000ff40003800000 */
[----:B------:R-:W-:Y:S02]  /*c020*/  ULDC UR5, c[0x0][0x2d0] ;  /* 0x0000b40000057ab9 */ /* 0x000fe40000000800 */
[----:B------:R-:W-:-:S13]  /*c030*/  ISETP.GE.AND P0, PT, R100, UR5, PT ;  /* 0x0000000564007c0c */ /* 0x000fda000bf06270 */
[----:B------:R1:W-:Y:S01]  /*c040*/  @P0 STS.128 [R184+0x3000], RZ ;  /* 0x003000ffb8000388 */ /* 0x0003e20000000c00 */
[----:B------:R-:W-:Y:S05]  /*c050*/  @P0 BRA `(.L_x_5547) ;  /* 0x00000000001c0947 */ /* 0x000fea0003800000 */
[----:B-1----:R-:W2:Y:S02]  /*c060*/  LDC.64 R4, c[0x0][0x248] ;  /* 0x00009200ff047b82 */ /* 0x002ea40000000a00 */
[----:B--2-4-:R-:W-:-:S04]  /*c070*/  LEA R12, P0, R4, R186, 0x6 ;  /* 0x000000ba040c7211 */ /* 0x014fc800078030ff */
[----:B------:R-:W-:-:S05]  /*c080*/  LEA.HI.X R13, R4, R185, R5, 0x6, P0 ;  /* 0x000000b9040d7211 */ /* 0x000fca00000f3405 */
[----:B------:R-:W-:Y:S01]  /*c090*/  @!PT LDS RZ, [RZ] ;  /* 0x00000000fffff984 */ /* 0x000fe20000000800 */
[----:B------:R-:W-:Y:S01]  /*c0a0*/  @!PT LDS RZ, [RZ] ;  /* 0x00000000fffff984 */ /* 0x000fe20000000800 */
[----:B------:R-:W-:Y:S01]  /*c0b0*/  @!PT LDS RZ, [RZ] ;  /* 0x00000000fffff984 */ /* 0x000fe20000000800 */
[----:B------:R1:W-:Y:S04]  /*c0c0*/  LDGSTS.E.BYPASS.LTC128B.128 [R184+0x3000], desc[UR6][R12.64] ;  /* 0x030000000cb87fae */ /* 0x0003e8000b901d46 */
.L_x_5547:
[----:B------:R-:W-:Y:S05]  /*c0d0*/  BSYNC B0 ;  /* 0x0000000000007941 */ /* 0x000fea0003800000 */
.L_x_5546:
[----:B------:R-:W-:Y:S04]  /*c0e0*/  BSSY B0, `(.L_x_5548) ;  /* 0x0000010000007945 */ /* 0x000fe80003800000 */
[----:B------:R-:W-:Y:S05]  /*c0f0*/  @P3 BRA `(.L_x_5549) ;  /* 0x0000000000383947 */ /* 0x000fea0003800000 */
[----:B------:R-:W-:Y:S02]  /*c100*/  ULDC UR5, c[0x0][0x2d0] ;  /* 0x0000b40000057ab9 */ /* 0x000fe40000000800 */
[----:B------:R-:W-:-:S13]  /*c110*/  ISETP.GE.AND P0, PT, R100, UR5, PT ;  /* 0x0000000564007c0c */ /* 0x000fda000bf06270 */
[----:B------:R1:W-:Y:S01]  /*c120*/  @P0 STS.128 [R184+0x3800], RZ ;  /* 0x003800ffb8000388 */ /* 0x0003e20000000c00 */
[----:B------:R-:W-:Y:S05]  /*c130*/  @P0 BRA `(.L_x_5549) ;  /* 0x0000000000280947 */ /* 0x000fea0003800000 */
[----:B-1----:R-:W1:Y:S01]  /*c140*/  LDC.64 R4, c[0x0][0x248] ;  /* 0x00009200ff047b82 */ /* 0x002e620000000a00 */
[----:B--2-4-:R-:W-:Y:S02]  /*c150*/  MOV R12, R186 ;  /* 0x000000ba000c7202 */ /* 0x014fe40000000f00 */
[----:B------:R-:W-:-:S03]  /*c160*/  MOV R13, R185 ;  /* 0x000000b9000d7202 */ /* 0x000fc60000000f00 */
[----:B-1----:R-:W-:-:S04]  /*c170*/  IMAD.WIDE.U32 R12, R4, 0x60, R12 ;  /* 0x00000060040c7825 */ /* 0x002fc800078e000c */
[----:B------:R-:W-:-:S05]  /*c180*/  IMAD R5, R5, 0x60, RZ ;  /* 0x0000006005057824 */ /* 0x000fca00078e02ff */
[----:B------:R-:W-:-:S05]  /*c190*/  IADD3 R13, R5, R13, RZ ;  /* 0x0000000d050d7210 */ /* 0x000fca0007ffe0ff */
[----:B------:R-:W-:Y:S01]  /*c1a0*/  @!PT LDS RZ, [RZ] ;  /* 0x00000000fffff984 */ /* 0x000fe20000000800 */
[----:B------:R-:W-:Y:S01]  /*c1b0*/  @!PT LDS RZ, [RZ] ;  /* 0x00000000fffff984 */ /* 0x000fe20000000800 */
[----:B------:R-:W-:Y:S01]  /*c1c0*/  @!PT LDS RZ, [RZ] ;  /* 0x00000000fffff984 */ /* 0x000fe20000000800 */
[----:B------:R1:W-:Y:S02]  /*c1d0*/  LDGSTS.E.BYPASS.LTC128B.128 [R184+0x3800], desc[UR6][R12.64] ;  /* 0x038000000cb87fae */ /* 0x0003e4000b901d46 */
.L_x_5549:
[----:B------:R-:W-:Y:S05]  /*c1e0*/  BSYNC B0 ;  /* 0x0000000000007941 */ /* 0x000fea0003800000 */
.L_x_5548:
[----:B------:R-:W-:Y:S04]  /*c1f0*/  BSSY B0, `(.L_x_5550) ;  /* 0x000000d000007945 */ /* 0x000fe80003800000 */
[----:B------:R-:W-:Y:S05]  /*c200*/  @P4 BRA `(.L_x_5551) ;  /* 0x00000000002c4947 */ /* 0x000fea0003800000 */
        /* <DEDUP_REMOVED lines=11> */
.L_x_5551:
[----:B------:R-:W-:Y:S05]  /*c2c0*/  BSYNC B0 ;  /* 0x0000000000007941 */ /* 0x000fea0003800000 */
.L_x_5550:
        /* <DEDUP_REMOVED lines=16> */
.L_x_5553:
[----:B------:R-:W-:Y:S05]  /*c3d0*/  BSYNC B0 ;  /* 0x0000000000007941 */ /* 0x000fea0003800000 */
.L_x_5552:
        /* <DEDUP_REMOVED lines=16> */
.L_x_5555:
[----:B------:R-:W-:Y:S05]  /*c4e0*/  BSYNC B0 ;  /* 0x0000000000007941 */ /* 0x000fea0003800000 */
.L_x_5554:
        /* <DEDUP_REMOVED lines=16> */
.L_x_5557:
[----:B------:R-:W-:Y:S05]  /*c5f0*/  BSYNC B0 ;  /* 0x0000000000007941 */ /* 0x000fea0003800000 */
.L_x_5556:
[----:B------:R-:W0:Y:S01]  /*c600*/  LDGDEPBAR ;  /* 0x00000000000079af */ /* 0x000e220000000000 */
[-C--:B------:R-:W-:Y:S01]  /*c610*/  ISETP.GE.AND P0, PT, R128, R7.reuse, PT ;  /* 0x000000078000720c */ /* 0x080fe20003f06270 */
[----:B------:R-:W-:Y:S01]  /*c620*/  ULDC.64 UR10, c[0x0][0x220] ;  /* 0x00008800000a7ab9 */ /* 0x000fe20000000a00 */
[----:B-1----:R-:W-:Y:S01]  /*c630*/  SHF.R.S32.HI R138, RZ, 0x1f, R103 ;  /* 0x0000001fff8a7819 */ /* 0x002fe20000011467 */
[----:B------:R-:W-:Y:S01]  /*c640*/  BSSY B0, `(.L_x_5558) ;  /* 0x000001c000007945 */ /* 0x000fe20003800000 */
[----:B------:R-:W-:Y:S02]  /*c650*/  ISETP.GE.AND P2, PT, R0, R7, PT ;  /* 0x000000070000720c */ /* 0x000fe40003f46270 */
[CC--:B------:R-:W-:Y:S02]  /*c660*/  LEA.HI R0, R138.reuse, R103.reuse, RZ, 0x4 ;  /* 0x000000678a007211 */ /* 0x0c0fe400078f20ff */
[----:B------:R-:W-:Y:S02]  /*c670*/  LEA.HI R4, R138, R103, RZ, 0x3 ;  /* 0x000000678a047211 */ /* 0x000fe400078f18ff */
[----:B--2-4-:R-:W-:-:S02]  /*c680*/  LEA R148, P1, R116, UR10, 0x1 ;  /* 0x0000000a74947c11 */ /* 0x014fc4000f8208ff */
[----:B------:R-:W-:Y:S02]  /*c690*/  SHF.R.S32.HI R173, RZ, 0x4, R0 ;  /* 0x00000004ffad7819 */ /* 0x000fe40000011400 */
[----:B------:R-:W-:Y:S02]  /*c6a0*/  LOP3.LUT R4, R4, 0xfffffff8, RZ, 0xc0, !PT ;  /* 0xfffffff804047812 */ /* 0x000fe400078ec0ff */
[----:B------:R-:W-:Y:S02]  /*c6b0*/  LEA.HI.X R149, R116, UR11, R119, 0x1, P1 ;  /* 0x0000000b74957c11 */ /* 0x000fe400088f0c77 */
[----:B------:R-:W-:Y:S01]  /*c6c0*/  LEA.HI R5, R0, R173, RZ, 0x1 ;  /* 0x000000ad00057211 */ /* 0x000fe200078f08ff */
[----:B------:R-:W-:Y:S01]  /*c6d0*/  IMAD.IADD R0, R103, 0x1, -R4 ;  /* 0x0000000167007824 */ /* 0x000fe200078e0a04 */
[-C--:B------:R-:W-:Y:S02]  /*c6e0*/  ISETP.GE.AND P1, PT, R8, R7.reuse, PT ;  /* 0x000000070800720c */ /* 0x080fe40003f26270 */
[----:B------:R-:W-:Y:S01]  /*c6f0*/  ISETP.GE.AND P3, PT, R22, R7, PT ;  /* 0x000000071600720c */ /* 0x000fe20003f66270 */
[----:B------:R-:W-:-:S04]  /*c700*/  DEPBAR.LE SB0, 0x0 ;  /* 0x000080000000791a */ /* 0x000fc80000000000 */
[----:B------:R-:W-:Y:S01]  /*c710*/  BAR.SYNC.DEFER_BLOCKING 0x0 ;  /* 0x0000000000007b1d */ /* 0x000fe20000010000 */
[-C--:B------:R-:W-:Y:S02]  /*c720*/  ISETP.GE.AND P4, PT, R16, R7.reuse, PT ;  /* 0x000000071000720c */ /* 0x080fe40003f86270 */
[----:B------:R-:W-:Y:S02]  /*c730*/  ISETP.GE.AND P6, PT, R10, R7, PT ;  /* 0x000000070a00720c */ /* 0x000fe40003fc6270 */
[----:B------:R-:W-:Y:S02]  /*c740*/  LOP3.LUT R4, R5, 0xfffffffe, RZ, 0xc0, !PT ;  /* 0xfffffffe05047812 */ /* 0x000fe400078ec0ff */
[----:B------:R-:W-:Y:S01]  /*c750*/  P2R R8, PR, RZ, 0x2 ;  /* 0x00000002ff087803 */ /* 0x000fe20000000000 */
[----:B------:R1:W-:Y:S01]  /*c760*/  @P0 STS.128 [R184+0x6000], RZ ;  /* 0x006000ffb8000388 */ /* 0x0003e20000000c00 */
[----:B------:R-:W-:Y:S07]  /*c770*/  @P0 BRA `(.L_x_5559) ;  /* 0x0000000000200947 */ /* 0x000fee0003800000 */
[----:B------:R-:W-:Y:S02]  /*c780*/  ULDC UR5, c[0x0][0x2d0] ;  /* 0x0000b40000057ab9 */ /* 0x000fe40000000800 */
[----:B------:R-:W-:-:S13]  /*c790*/  ISETP.GE.AND P0, PT, R100, UR5, PT ;  /* 0x0000000564007c0c */ /* 0x000fda000bf06270 */
[----:B------:R2:W-:Y:S01]  /*c7a0*/  @P0 STS.128 [R184+0x6000], RZ ;  /* 0x006000ffb8000388 */ /* 0x0005e20000000c00 */
[----:B------:R-:W-:Y:S05]  /*c7b0*/  @P0 BRA `(.L_x_5559) ;  /* 0x0000000000100947 */ /* 0x000fea0003800000 */
[----:B------:R-:W-:Y:S01]  /*c7c0*/  @!PT LDS RZ, [RZ] ;  /* 0x00000000fffff984 */ /* 0x000fe20000000800 */
[----:B------:R-:W-:Y:S01]  /*c7d0*/  @!PT LDS RZ, [RZ] ;  /* 0x00000000fffff984 */ /* 0x000fe20000000800 */
[----:B------:R-:W-:Y:S01]  /*c7e0*/  @!PT LDS RZ, [RZ] ;  /* 0x00000000fffff984 */ /* 0x000fe20000000800 */
[----:B------:R4:W-:Y:S02]  /*c7f0*/  LDGSTS.E.BYPASS.LTC128B.128 [R184+0x6000], desc[UR6][R148.64] ;  /* 0x0600000094b87fae */ /* 0x0009e4000b901d46 */
.L_x_5559:
[----:B------:R-:W-:Y:S05]  /*c800*/  BSYNC B0 ;  /* 0x0000000000007941 */ /* 0x000fea0003800000 */
.L_x_5558:
[----:B------:R1:W-:Y:S01]  /*c810*/  @P2 STS.128 [R184+0x6800], RZ ;  /* 0x006800ffb8002388 */ /* 0x0003e20000000c00 */
[----:B------:R-:W-:Y:S01]  /*c820*/  ISETP.GE.AND P5, PT, R6, R7, PT ;  /* 0x000000070600720c */ /* 0x000fe20003fa6270 */
[----:B------:R-:W-:Y:S01]  /*c830*/  IMAD.IADD R173, R173, 0x1, -R4 ;  /* 0x00000001adad7824 */ /* 0x000fe200078e0a04 */
[----:B------:R-:W-:Y:S01]  /*c840*/  LEA.HI R138, R138, R103, RZ, 0x5 ;  /* 0x000000678a8a7211 */ /* 0x000fe200078f28ff */
[----:B------:R-:W-:Y:S01]  /*c850*/  IMAD.SHL.U32 R5, R0, 0x40, RZ ;  /* 0x0000004000057824 */ /* 0x000fe200078e00ff */
[----:B------:R-:W-:Y:S01]  /*c860*/  BSSY B0, `(.L_x_5560) ;  /* 0x000001b000007945 */ /* 0x000fe20003800000 */
[----:B------:R-:W-:Y:S01]  /*c870*/  IMAD.SHL.U32 R6, R50, 0x40, RZ ;  /* 0x0000004032067824 */ /* 0x000fe200078e00ff */
[----:B------:R-:W-:Y:S01]  /*c880*/  SHF.R.S32.HI R137, RZ, 0x5, R138 ;  /* 0x00000005ff897819 */ /* 0x000fe2000001148a */
[----:B------:R-:W-:Y:S01]  /*c890*/  IMAD.SHL.U32 R102, R112, 0x40, RZ ;  /* 0x0000004070667824 */ /* 0x000fe200078e00ff */
[----:B------:R-:W-:Y:S01]  /*c8a0*/  LOP3.LUT R5, R5, 0x1c0, RZ, 0xc0, !PT ;  /* 0x000001c005057812 */ /* 0x000fe200078ec0ff */
[----:B------:R-:W-:Y:S01]  /*c8b0*/  IMAD.SHL.U32 R4, R128, 0x8, RZ ;  /* 0x0000000880047824 */ /* 0x000fe200078e00ff */
[----:B------:R-:W-:Y:S01]  /*c8c0*/  LOP3.LUT R6, R6, 0x1c0, RZ, 0xc0, !PT ;  /* 0x000001c006067812 */ /* 0x000fe200078ec0ff */
[----:B------:R-:W-:Y:S01]  /*c8d0*/  IMAD.SHL.U32 R51, R173, 0x8, RZ ;  /* 0x00000008ad337824 */ /* 0x000fe200078e00ff */
[----:B------:R-:W-:-:S02]  /*c8e0*/  LOP3.LUT R102, R102, 0xfffffe00, RZ, 0xc0, !PT ;  /* 0xfffffe0066667812 */ /* 0x000fc400078ec0ff */
[----:B------:R-:W-:Y:S02]  /*c8f0*/  LOP3.LUT R4, R5, 0x8, R4, 0xf8, !PT ;  /* 0x0000000805047812 */ /* 0x000fe400078ef804 */
[----:B------:R-:W-:Y:S01]  /*c900*/  LOP3.LUT R51, R6, 0x8, R51, 0xf8, !PT ;  /* 0x0000000806337812 */ /* 0x000fe200078ef833 */
[----:B------:R-:W-:Y:S01]  /*c910*/  IMAD R174, R137, 0x400, R102 ;  /* 0x0000040089ae7824 */ /* 0x000fe200078e0266 */
[----:B------:R-:W-:Y:S02]  /*c920*/  SHF.R.U32.HI R5, RZ, 0x3, R5 ;  /* 0x00000003ff057819 */ /* 0x000fe40000011605 */
        /* <DEDUP_REMOVED lines=14> */
.L_x_5561:
[----:B------:R-:W-:Y:S05]  /*ca10*/  BSYNC B0 ;  /* 0x0000000000007941 */ /* 0x000fea0003800000 */
.L_x_5560:
        /* <DEDUP_REMOVED lines=12> */
[----:B------:R-:W5:Y:S02]  /*cae0*/  LDC.64 R4, c[0x0][0x250] ;  /* 0x00009400ff047b82 */ /* 0x000f640000000a00 */
[----:B-----5:R-:W-:-:S04]  /*caf0*/  LEA R6, P0, R4, R148, 0x6 ;  /* 0x0000009404067211 */ /* 0x020fc800078030ff */
[----:B------:R-:W-:-:S05]  /*cb00*/  LEA.HI.X R7, R4, R149, R5, 0x6, P0 ;  /* 0x0000009504077211 */ /* 0x000fca00000f3405 */
[----:B------:R-:W-:Y:S01]  /*cb10*/  @!PT LDS RZ, [RZ] ;  /* 0x00000000fffff984 */ /* 0x000fe20000000800 */
[----:B------:R-:W-:Y:S01]  /*cb20*/  @!PT LDS RZ, [RZ] ;  /* 0x00000000fffff984 */ /* 0x000fe20000000800 */
[----:B------:R-:W-:Y:S01]  /*cb30*/  @!PT LDS RZ, [RZ] ;  /* 0x00000000fffff984 */ /* 0x000fe20000000800 */
[----:B------:R1:W-:Y:S04]  /*cb40*/  LDGSTS.E.BYPASS.LTC128B.128 [R184+0x7000], desc[UR6][R6.64] ;  /* 0x0700000006b87fae */ /* 0x0003e8000b901d46 */
.L_x_5563:
[----:B------:R-:W-:Y:S05]  /*cb50*/  BSYNC B0 ;  /* 0x0000000000007941 */ /* 0x000fea0003800000 */
.L_x_5562:
[----:B------:R1:W-:Y:S01]  /*cb60*/  @P4 STS.128 [R184+0x7800], RZ ;  /* 0x007800ffb8004388 */ /* 0x0003e20000000c00 */
[----:B------:R-:W-:Y:S04]  /*cb70*/  BSSY B0, `(.L_x_5564) ;  /* 0x000000e000007945 */ /* 0x000fe80003800000 */
[----:B------:R-:W-:Y:S05]  /*cb80*/  @P4 BRA `(.L_x_5565) ;  /* 0x0000000000304947 */ /* 0x000fea0003800000 */
[----:B------:R-:W-:Y:S02]  /*cb90*/  ULDC UR5, c[0x0][0x2d0] ;  /* 0x0000b40000057ab9 */ /* 0x000fe40000000800 */
[----:B------:R-:W-:-:S13]  /*cba0*/  ISETP.GE.AND P0, PT, R100, UR5, PT ;  /* 0x0000000564007c0c */ /* 0x000fda000bf06270 */
[----:B------:R1:W-:Y:S01]  /*cbb0*/  @P0 STS.128 [R184+0x7800], RZ ;  /* 0x007800ffb8000388 */ /* 0x0003e20000000c00 */
[----:B------:R-:W-:Y:S05]  /*cbc0*/  @P0 BRA `(.L_x_5565) ;  /* 0x0000000000200947 */ /* 0x000fea0003800000 */
[----:B------:R-:W1:Y:S02]  /*cbd0*/  LDC.64 R4, c[0x0][0x250] ;  /* 0x00009400ff047b82 */ /* 0x000e640000000a00 */
[----:B-1----:R-:W-:-:S04]  /*cbe0*/  IMAD.WIDE.U32 R6, R4, 0x60, R148 ;  /* 0x0000006004067825 */ /* 0x002fc800078e0094 */
[----:B------:R-:W-:-:S05]  /*cbf0*/  IMAD R5, R5, 0x60, RZ ;  /* 0x0000006005057824 */ /* 0x000fca00078e02ff */
[----:B------:R-:W-:-:S05]  /*cc00*/  IADD3 R7, R5, R7, RZ ;  /* 0x0000000705077210 */ /* 0x000fca0007ffe0ff */
[----:B------:R-:W-:Y:S01]  /*cc10*/  @!PT LDS RZ, [RZ] ;  /* 0x00000000fffff984 */ /* 0x000fe20000000800 */
[----:B------:R-:W-:Y:S01]  /*cc20*/  @!PT LDS RZ, [RZ] ;  /* 0x00000000fffff984 */ /* 0x000fe20000000800 */
[----:B------:R-:W-:Y:S01]  /*cc30*/  @!PT LDS RZ, [RZ] ;  /* 0x00000000fffff984 */ /* 0x000fe20000000800 */
[----:B------:R1:W-:Y:S02]  /*cc40*/  LDGSTS.E.BYPASS.LTC128B.128 [R184+0x7800], desc[UR6][R6.64] ;  /* 0x0780000006b87fae */ /* 0x0003e4000b901d46 */
.L_x_5565:
[----:B------:R-:W-:Y:S05]  /*cc50*/  BSYNC B0 ;  /* 0x0000000000007941 */ /* 0x000fea0003800000 */
.L_x_5564:
        /* <DEDUP_REMOVED lines=8> */
[----:B-1----:R-:W-:-:S04]  /*cce0*/  LEA R6, P0, R4, R148, 0x7 ;  /* 0x0000009404067211 */ /* 0x002fc800078038ff */
[----:B------:R-:W-:-:S05]  /*ccf0*/  LEA.HI.X R7, R4, R149, R5, 0x7, P0 ;  /* 0x0000009504077211 */ /* 0x000fca00000f3c05 */
[----:B------:R-:W-:Y:S01]  /*cd00*/  @!PT LDS RZ, [RZ] ;  /* 0x00000000fffff984 */ /* 0x000fe20000000800 */
[----:B------:R-:W-:Y:S01]  /*cd10*/  @!PT LDS RZ, [RZ] ;  /* 0x00000000fffff984 */ /* 0x000fe20000000800 */
[----:B------:R-:W-:Y:S01]  /*cd20*/  @!PT LDS RZ, [RZ] ;  /* 0x00000000fffff984 */ /* 0x000fe20000000800 */
[----:B------:R1:W-:Y:S04]  /*cd30*/  LDGSTS.E.BYPASS.LTC128B.128 [R184+0x8000], desc[UR6][R6.64] ;  /* 0x0800000006b87fae */ /* 0x0003e8000b901d46 */
.L_x_5567:
[----:B------:R-:W-:Y:S05]  /*cd40*/  BSYNC B0 ;  /* 0x0000000000007941 */ /* 0x000fea0003800000 */
.L_x_5566:
[----:B------:R-:W-:Y:S01]  /*cd50*/  ISETP.NE.AND P0, PT, R8, RZ, PT ;  /* 0x000000ff0800720c */ /* 0x000fe20003f05270 */
[----:B------:R-:W-:-:S12]  /*cd60*/  BSSY B0, `(.L_x_5568) ;  /* 0x000000f000007945 */ /* 0x000fd80003800000 */
[----:B------:R1:W-:Y:S01]  /*cd70*/  @P0 STS.128 [R184+0x8800], RZ ;  /* 0x008800ffb8000388 */ /* 0x0003e20000000c00 */
        /* <DEDUP_REMOVED lines=13> */
.L_x_5569:
[----:B------:R-:W-:Y:S05]  /*ce50*/  BSYNC B0 ;  /* 0x0000000000007941 */ /* 0x000fea0003800000 */
.L_x_5568:
        /* <DEDUP_REMOVED lines=15> */
.L_x_5571:
[----:B------:R-:W-:Y:S05]  /*cf50*/  BSYNC B0 ;  /* 0x0000000000007941 */ /* 0x000fea0003800000 */
.L_x_5570:
        /* <DEDUP_REMOVED lines=15> */
.L_x_5573:
[----:B------:R-:W-:Y:S05]  /*d050*/  BSYNC B0 ;  /* 0x0000000000007941 */ /* 0x000fea0003800000 */
.L_x_5572:
[----:B------:R-:W-:Y:S01]  /*d060*/  LDSM.16.M88.4 R96, [R174] ;  /* 0x00000000ae60783b */ /* 0x000fe20000000200 */
[----:B------:R-:W-:Y:S01]  /*d070*/  LOP3.LUT P0, RZ, R50, 0x2, RZ, 0xc0, !PT ;  /* 0x0000000232ff7812 */ /* 0x000fe2000780c0ff */
[----:B------:R-:W-:Y:S01]  /*d080*/  IMAD.MOV.U32 R8, RZ, RZ, 0x20 ;  /* 0x00000020ff087424 */ /* 0x000fe200078e00ff */
[----:B------:R-:W-:Y:S01]  /*d090*/  LOP3.LUT R138, R138, 0xffffffe0, RZ, 0xc0, !PT ;  /* 0xffffffe08a8a7812 */ /* 0x000fe200078ec0ff */
[----:B------:R-:W5:Y:S01]  /*d0a0*/  LDSM.16.M88.4 R80, [R173+0x2000] ;  /* 0x00200000ad50783b */ /* 0x000f620000000200 */
[----:B------:R-:W-:Y:S01]  /*d0b0*/  R2P PR, R0, 0x6 ;  /* 0x0000000600007804 */ /* 0x000fe20000000000 */
[----:B------:R-:W-:Y:S01]  /*d0c0*/  VIADD R170, R173, 0x2040 ;  /* 0x00002040adaa7836 */ /* 0x000fe20000000000 */
[----:B------:R-:W-:Y:S01]  /*d0d0*/  SEL R3, R8, 0xffffffe0, !P0 ;  /* 0xffffffe008037807 */ /* 0x000fe20004000000 */
[----:B-1----:R-:W1:Y:S01]  /*d0e0*/  LDSM.16.M88.4 R4, [R173+0x5800] ;  /* 0x00580000ad04783b */ /* 0x002e620000000200 */
[----:B------:R-:W-:Y:S01]  /*d0f0*/  LOP3.LUT P0, RZ, R50, 0x4, RZ, 0xc0, !PT ;  /* 0x0000000432ff7812 */ /* 0x000fe2000780c0ff */
[----:B------:R-:W-:Y:S01]  /*d100*/  IMAD.IADD R138, R103, 0x1, -R138 ;  /* 0x00000001678a7824 */ /* 0x000fe200078e0a8a */
[----:B------:R-:W-:Y:S01]  /*d110*/  SEL R0, R8, 0xffffffe0, !P1 ;  /* 0xffffffe008007807 */ /* 0x000fe20004800000 */
[----:B------:R-:W2:Y:S01]  /*d120*/  LDSM.16.M88.4 R72, [R173+0x2800] ;  /* 0x00280000ad48783b */ /* 0x000ea20000000200 */
[----:B------:R-:W-:Y:S01]  /*d130*/  IMAD.IADD R172, R174, 0x1, R3 ;  /* 0x00000001aeac7824 */ /* 0x000fe200078e0203 */
[----:B------:R-:W-:Y:S01]  /*d140*/  ULDC UR5, c[0x0][0x398] ;  /* 0x0000e60000057ab9 */ /* 0x000fe20000000800 */
[----:B------:R-:W-:Y:S01]  /*d150*/  IMAD R137, R136, 0x4, R137 ;  /* 0x0000000488897824 */ /* 0x000fe200078e0289 */
[----:B------:R-:W3:Y:S01]  /*d160*/  LDSM.16.M88.4 R24, [R173+0x3000] ;  /* 0x00300000ad18783b */ /* 0x000ee20000000200 */
[----:B------:R-:W-:-:S03]  /*d170*/  IMAD.IADD R167, R173, 0x1, R0 ;  /* 0x00000001ada77824 */ /* 0x000fc600078e0200 */
[----:B------:R-:W4:Y:S04]  /*d180*/  LDSM.16.M88.4 R16, [R173+0x3800] ;  /* 0x00380000ad10783b */ /* 0x000f280000000200 */
[----:B------:R-:W4:Y:S04]  /*d190*/  LDSM.16.M88.4 R52, [R173+0x4000] ;  /* 0x00400000ad34783b */ /* 0x000f280000000200 */
[----:B------:R-:W4:Y:S04]  /*d1a0*/  LDSM.16.M88.4 R40, [R173+0x4800] ;  /* 0x00480000ad28783b */ /* 0x000f280000000200 */
[----:B------:R-:W4:Y:S04]  /*d1b0*/  LDSM.16.M88.4 R32, [R173+0x5000] ;  /* 0x00500000ad20783b */ /* 0x000f280000000200 */
[----:B------:R-:W-:Y:S04]  /*d1c0*/  LDSM.16.M88.4 R60, [R172] ;  /* 0x00000000ac3c783b */ /* 0x000fe80000000200 */
[----:B------:R-:W4:Y:S01]  /*d1d0*/  LDSM.16.M88.4 R88, [R167+0x2000] ;  /* 0x00200000a758783b */ /* 0x000f220000000200 */
[C---:B-----5:R-:W-:Y:S03]  /*d1e0*/  HMMA.16816.F32 R84, R96.reuse, R80, RZ ;  /* 0x000000506054723c */ /* 0x060fe600000018ff */
[----:B------:R-:W5:Y:S04]  /*d1f0*/  LDSM.16.M88.4 R64, [R167+0x2800] ;  /* 0x00280000a740783b */ /* 0x000f680000000200 */
[----:B------:R-:W5:Y:S01]  /*d200*/  LDSM.16.M88.4 R12, [R167+0x3000] ;  /* 0x00300000a70c783b */ /* 0x000f620000000200 */
[C---:B------:R-:W-:Y:S03]  /*d210*/  HMMA.16816.F32 R80, R96.reuse, R82, RZ ;  /* 0x000000526050723c */ /* 0x040fe600000018ff */
[----:B------:R-:W5:Y:S03]  /*d220*/  LDSM.16.M88.4 R132, [R167+0x3800] ;  /* 0x00380000a784783b */ /* 0x000f660000000200 */
[C---:B-1----:R-:W-:Y:S01]  /*d230*/  HMMA.16816.F32 R28, R96.reuse, R4, RZ ;  /* 0x00000004601c723c */ /* 0x042fe200000018ff */
[----:B------:R-:W1:Y:S04]  /*d240*/  LDSM.16.M88.4 R124, [R167+0x4000] ;  /* 0x00400000a77c783b */ /* 0x000e680000000200 */
[----:B------:R-:W1:Y:S01]  /*d250*/  LDSM.16.M88.4 R112, [R167+0x4800] ;  /* 0x00480000a770783b */ /* 0x000e620000000200 */
[----:B--2---:R-:W-:Y:S01]  /*d260*/  HMMA.16816.F32 R76, R96, R72, RZ ;  /* 0x00000048604c723c */ /* 0x004fe200000018ff */
[----:B------:R-:W-:-:S02]  /*d270*/  IMAD.MOV.U32 R5, RZ, RZ, 0x40 ;  /* 0x00000040ff057424 */ /* 0x000fc400078e00ff */
[----:B------:R-:W-:Y:S01]  /*d280*/  VIADD R4, R173, 0x2000 ;  /* 0x00002000ad047836 */ /* 0x000fe20000000000 */
[----:B------:R-:W2:Y:S02]  /*d290*/  LDSM.16.M88.4 R108, [R167+0x5000] ;  /* 0x00500000a76c783b */ /* 0x000ea40000000200 */
[----:B------:R-:W-:Y:S01]  /*d2a0*/  SEL R5, R5, 0xffffffc0, !P0 ;  /* 0xffffffc005057807 */ /* 0x000fe20004000000 */
[----:B------:R-:W-:Y:S01]  /*d2b0*/  @P2 VIADD R170, R4, 0xffffffc0 ;  /* 0xffffffc004aa2836 */ /* 0x000fe20000000000 */
[----:B------:R-:W2:Y:S01]  /*d2c0*/  LDSM.16.M88.4 R104, [R167+0x5800] ;  /* 0x00580000a768783b */ /* 0x000ea20000000200 */
[----:B---3--:R-:W-:Y:S02]  /*d2d0*/  HMMA.16816.F32 R68, R96, R24, RZ ;  /* 0x000000186044723c */ /* 0x008fe400000018ff */
[----:B------:R-:W-:Y:S01]  /*d2e0*/  IMAD.IADD R171, R174, 0x1, R5 ;  /* 0x00000001aeab7824 */ /* 0x000fe200078e0205 */
[----:B------:R-:W-:Y:S01]  /*d2f0*/  LDSM.16.M88.4 R92, [R170] ;  /* 0x00000000aa5c783b */ /* 0x000fe20000000200 */
[----:B------:R-:W-:-:S02]  /*d300*/  IMAD.IADD R156, R0, 0x1, R170 ;  /* 0x00000001009c7824 */ /* 0x000fc400078e02aa */
[C---:B------:R-:W-:Y:S01]  /*d310*/  HMMA.16816.F32 R72, R96.reuse, R74, RZ ;  /* 0x0000004a6048723c */ /* 0x040fe200000018ff */
[----:B------:R-:W3:Y:S01]  /*d320*/  LDSM.16.M88.4 R8, [R171] ;  /* 0x00000000ab08783b */ /* 0x000ee20000000200 */
[----:B------:R-:W-:Y:S02]  /*d330*/  IMAD.IADD R169, R3, 0x1, R171 ;  /* 0x0000000103a97824 */ /* 0x000fe400078e02ab */
[C---:B------:R-:W-:Y:S01]  /*d340*/  VIADD R163, R170.reuse, 0x800 ;  /* 0x00000800aaa37836 */ /* 0x040fe20000000000 */
[----:B------:R-:W-:Y:S01]  /*d350*/  LDSM.16.M88.4 R128, [R170+0x1000] ;  /* 0x00100000aa80783b */ /* 0x000fe20000000200 */
[----:B------:R-:W-:Y:S01]  /*d360*/  HMMA.16816.F32 R24, R96, R26, RZ ;  /* 0x0000001a6018723c */ /* 0x000fe200000018ff */
[C---:B------:R-:W-:Y:S02]  /*d370*/  VIADD R162, R170.reuse, 0x1000 ;  /* 0x00001000aaa27836 */ /* 0x040fe40000000000 */
[----:B------:R-:W0:Y:S01]  /*d380*/  LDGDEPBAR ;  /* 0x00000000000079af */ /* 0x000e220000000000 */
[----:B------:R-:W-:-:S02]  /*d390*/  VIADD R161, R170, 0x1800 ;  /* 0x00001800aaa17836 */ /* 0x000fc40000000000 */
[C---:B----4-:R-:W-:Y:S01]  /*d3a0*/  HMMA.16816.F32 R20, R96.reuse, R16, RZ ;  /* 0x000000106014723c */ /* 0x050fe200000018ff */
[C---:B------:R-:W-:Y:S02]  /*d3b0*/  VIADD R160, R170.reuse, 0x2000 ;  /* 0x00002000aaa07836 */ /* 0x040fe40000000000 */
[C---:B------:R-:W-:Y:S02]  /*d3c0*/  VIADD R159, R170.reuse, 0x2800 ;  /* 0x00002800aa9f7836 */ /* 0x040fe40000000000 */
        /* <DEDUP_REMOVED lines=8> */
[----:B------:R-:W-:Y:S06]  /*d450*/  HMMA.16816.F32 R32, R96, R34, RZ ;  /* 0x000000226020723c */ /* 0x000fec00000018ff */
[C---:B------:R-:W-:Y:S06]  /*d460*/  HMMA.16816.F32 R84, R60.reuse, R88, R84 ;  /* 0x000000583c54723c */ /* 0x040fec0000001854 */
[----:B------:R-:W-:Y:S01]  /*d470*/  HMMA.16816.F32 R80, R60, R90, R80 ;  /* 0x0000005a3c50723c */ /* 0x000fe20000001850 */
[----:B------:R-:W4:Y:S05]  /*d480*/  LDSM.16.M88.4 R88, [R170+0x800] ;  /* 0x00080000aa58783b */ /* 0x000f2a0000000200 */
[----:B------:R-:W-:Y:S06]  /*d490*/  HMMA.16816.F32 R96, R96, R6, RZ ;  /* 0x000000066060723c */ /* 0x000fec00000018ff */
[----:B-----5:R-:W-:Y:S01]  /*d4a0*/  HMMA.16816.F32 R76, R60, R64, R76 ;  /* 0x000000403c4c723c */ /* 0x020fe2000000184c */
[----:B------:R-:W-:-:S04]  /*d4b0*/  SHF.R.S32.HI R7, RZ, 0x1f, R138 ;  /* 0x0000001fff077819 */ /* 0x000fc8000001148a */
[----:B------:R-:W-:Y:S01]  /*d4c0*/  LEA.HI R188, R7, R138, RZ, 0x2 ;  /* 0x0000008a07bc7211 */ /* 0x000fe200078f10ff */
[----:B------:R-:W-:Y:S01]  /*d4d0*/  HMMA.16816.F32 R72, R60, R66, R72 ;  /* 0x000000423c48723c */ /* 0x000fe20000001848 */
[----:B------:R-:W-:Y:S01]  /*d4e0*/  LDSM.16.M88.4 R64, [R156] ;  /* 0x000000009c40783b */ /* 0x000fe20000000200 */
[----:B------:R-:W-:Y:S01]  /*d4f0*/  IMAD.SHL.U32 R7, R103, 0x2, RZ ;  /* 0x0000000267077824 */ /* 0x000fe200078e00ff */
[----:B------:R-:W-:-:S03]  /*d500*/  SHF.R.S32.HI R188, RZ, 0x2, R188 ;  /* 0x00000002ffbc7819 */ /* 0x000fc600000114bc */
[----:B------:R-:W-:Y:S01]  /*d510*/  HMMA.16816.F32 R68, R60, R12, R68 ;  /* 0x0000000c3c44723c */ /* 0x000fe20000001844 */
[----:B------:R-:W-:Y:S01]  /*d520*/  LOP3.LUT R7, R7, 0x6, RZ, 0xc0, !PT ;  /* 0x0000000607077812 */ /* 0x000fe200078ec0ff */
[----:B------:R-:W-:-:S04]  /*d530*/  IMAD.U32 R4, R137, 0x10, R188 ;  /* 0x0000001089047824 */ /* 0x000fc800078e00bc */
[----:B------:R-:W-:Y:S01]  /*d540*/  HMMA.16816.F32 R24, R60, R14, R24 ;  /* 0x0000000e3c18723c */ /* 0x000fe20000001818 */
[----:B------:R-:W5:Y:S01]  /*d550*/  LDSM.16.M88.4 R12, [R169] ;  /* 0x00000000a90c783b */ /* 0x000f620000000200 */
[----:B------:R-:W-:Y:S01]  /*d560*/  IADD3 R4, -R179, 0x1, R4 ;  /* 0x00000001b3047810 */ /* 0x000fe20007ffe104 */
[----:B------:R-:W-:-:S03]  /*d570*/  IMAD.IADD R0, R2, 0x1, R7 ;  /* 0x0000000102007824 */ /* 0x000fc600078e0207 */
[C---:B------:R-:W-:Y:S01]  /*d580*/  HMMA.16816.F32 R20, R60.reuse, R132, R20 ;  /* 0x000000843c14723c */ /* 0x040fe20000001814 */
[--C-:B------:R-:W-:Y:S01]  /*d590*/  IADD3 R4, R4, UR5, R49.reuse ;  /* 0x0000000504047c10 */ /* 0x100fe2000fffe031 */
[C---:B------:R-:W-:Y:S02]  /*d5a0*/  VIADD R6, R0.reuse, 0x1 ;  /* 0x0000000100067836 */ /* 0x040fe40000000000 */
[----:B------:R-:W-:Y:S01]  /*d5b0*/  VIADD R7, R0, 0x8 ;  /* 0x0000000800077836 */ /* 0x000fe20000000000 */
[C---:B------:R-:W-:Y:S01]  /*d5c0*/  VIMNMX R50, R4.reuse, R49, PT ;  /* 0x0000003104327248 */ /* 0x040fe20003fe0100 */
[C---:B------:R-:W-:Y:S01]  /*d5d0*/  HMMA.16816.F32 R16, R60.reuse, R134, R16 ;  /* 0x000000863c10723c */ /* 0x040fe20000001810 */
[----:B------:R-:W-:Y:S02]  /*d5e0*/  VIADDMNMX R49, R4, 0x8, R49, PT ;  /* 0x0000000804317846 */ /* 0x000fe40003800131 */
[C---:B------:R-:W-:Y:S02]  /*d5f0*/  ISETP.GE.AND P1, PT, R6.reuse, R50, PT ;  /* 0x000000320600720c */ /* 0x040fe40003f26270 */
[-C--:B------:R-:W-:Y:S01]  /*d600*/  ISETP.GE.AND P0, PT, R6, R49.reuse, PT ;  /* 0x000000310600720c */ /* 0x080fe20003f06270 */
[----:B-1----:R-:W-:Y:S01]  /*d610*/  HMMA.16816.F32 R56, R60, R124, R56 ;  /* 0x0000007c3c38723c */ /* 0x002fe20000001838 */
[----:B------:R-:W-:-:S02]  /*d620*/  ISETP.GE.AND P2, PT, R7, R49, PT ;  /* 0x000000310700720c */ /* 0x000fc40003f46270 */
[----:B------:R-:W-:Y:S02]  /*d630*/  P2R R6, PR, RZ, 0x1 ;  /* 0x00000001ff067803 */ /* 0x000fe40000000000 */
[----:B------:R-:W-:Y:S01]  /*d640*/  ISETP.GE.AND P0, PT, R7, R50, PT ;  /* 0x000000320700720c */ /* 0x000fe20003f06270 */
[----:B------:R-:W-:Y:S01]  /*d650*/  HMMA.16816.F32 R52, R60, R126, R52 ;  /* 0x0000007e3c34723c */ /* 0x000fe20000001834 */
[C---:B------:R-:W-:Y:S01]  /*d660*/  VIADD R7, R0.reuse, 0x10 ;  /* 0x0000001000077836 */ /* 0x040fe20000000000 */
[----:B------:R-:W-:Y:S01]  /*d670*/  LOP3.LUT R4, R51, R102, RZ, 0xfc, !PT ;  /* 0x0000006633047212 */ /* 0x000fe200078efcff */
[----:B------:R-:W-:-:S03]  /*d680*/  VIADD R51, R0, 0x9 ;  /* 0x0000000900337836 */ /* 0x000fc60000000000 */
[C---:B------:R-:W-:Y:S01]  /*d690*/  HMMA.16816.F32 R44, R60.reuse, R112, R44 ;  /* 0x000000703c2c723c */ /* 0x040fe2000000182c */
[-C--:B------:R-:W-:Y:S02]  /*d6a0*/  ISETP.GE.AND P5, PT, R7, R50.reuse, PT ;  /* 0x000000320700720c */ /* 0x080fe40003fa6270 */
[C---:B------:R-:W-:Y:S02]  /*d6b0*/  ISETP.GE.AND P3, PT, R51.reuse, R50, PT ;  /* 0x000000323300720c */ /* 0x040fe40003f66270 */
[----:B------:R-:W-:Y:S01]  /*d6c0*/  ISETP.GE.AND P4, PT, R51, R49, PT ;  /* 0x000000313300720c */ /* 0x000fe20003f86270 */
[----:B------:R-:W-:Y:S01]  /*d6d0*/  HMMA.16816.F32 R40, R60, R114, R40 ;  /* 0x000000723c28723c */ /* 0x000fe20000001828 */
[----:B------:R-:W-:-:S05]  /*d6e0*/  VIADD R51, R0, 0x18 ;  /* 0x0000001800337836 */ /* 0x000fca0000000000 */
[C---:B--2---:R-:W-:Y:S06]  /*d6f0*/  HMMA.16816.F32 R36, R60.reuse, R108, R36 ;  /* 0x0000006c3c24723c */ /* 0x044fec0000001824 */
[C---:B------:R-:W-:Y:S06]  /*d700*/  HMMA.16816.F32 R32, R60.reuse, R110, R32 ;  /* 0x0000006e3c20723c */ /* 0x040fec0000001820 */
[C---:B------:R-:W-:Y:S06]  /*d710*/  HMMA.16816.F32 R28, R60.reuse, R104, R28 ;  /* 0x000000683c1c723c */ /* 0x040fec000000181c */
[----:B------:R-:W-:Y:S01]  /*d720*/  HMMA.16816.F32 R96, R60, R106, R96 ;  /* 0x0000006a3c60723c */ /* 0x000fe20000001860 */
[----:B------:R-:W1:Y:S04]  /*d730*/  LDSM.16.M88.4 R60, [R156+0x800] ;  /* 0x000800009c3c783b */ /* 0x000e680000000200 */
[----:B------:R-:W-:Y:S01]  /*d740*/  LDSM.16.M88.4 R104, [R170+0x2000] ;  /* 0x00200000aa68783b */ /* 0x000fe20000000200 */
[C---:B---3--:R-:W-:Y:S06]  /*d750*/  HMMA.16816.F32 R80, R8.reuse, R94, R80 ;  /* 0x0000005e0850723c */ /* 0x048fec0000001850 */
[C---:B------:R-:W-:Y:S01]  /*d760*/  HMMA.16816.F32 R84, R8.reuse, R92, R84 ;  /* 0x0000005c0854723c */ /* 0x040fe20000001854 */
[----:B------:R-:W-:Y:S05]  /*d770*/  LDSM.16.M88.4 R92, [R156+0x1000] ;  /* 0x001000009c5c783b */ /* 0x000fea0000000200 */
[C---:B----4-:R-:W-:Y:S06]  /*d780*/  HMMA.16816.F32 R76, R8.reuse, R88, R76 ;  /* 0x00000058084c723c */ /* 0x050fec000000184c */
[----:B------:R-:W-:Y:S01]  /*d790*/  HMMA.16816.F32 R72, R8, R90, R72 ;  /* 0x0000005a0848723c */ /* 0x000fe20000001848 */
[----:B------:R-:W2:Y:S05]  /*d7a0*/  LDSM.16.M88.4 R88, [R170+0x1800] ;  /* 0x00180000aa58783b */ /* 0x000eaa0000000200 */
[C---:B-----5:R-:W-:Y:S06]  /*d7b0*/  HMMA.16816.F32 R80, R12.reuse, R66, R80 ;  /* 0x000000420c50723c */ /* 0x060fec0000001850 */
[----:B------:R-:W-:Y:S01]  /*d7c0*/  HMMA.16816.F32 R84, R12, R64, R84 ;  /* 0x000000400c54723c */ /* 0x000fe20000001854 */
[----:B------:R-:W3:Y:S05]  /*d7d0*/  LDSM.16.M88.4 R64, [R156+0x1800] ;  /* 0x001800009c40783b */ /* 0x000eea0000000200 */
[C---:B------:R-:W-:Y:S06]  /*d7e0*/  HMMA.16816.F32 R68, R8.reuse, R128, R68 ;  /* 0x000000800844723c */ /* 0x040fec0000001844 */
[----:B------:R-:W-:Y:S06]  /*d7f0*/  HMMA.16816.F32 R24, R8, R130, R24 ;  /* 0x000000820818723c */ /* 0x000fec0000001818 */
[----:B-1----:R-:W-:Y:S01]  /*d800*/  HMMA.16816.F32 R76, R12, R60, R76 ;  /* 0x0000003c0c4c723c */ /* 0x002fe2000000184c */
[----:B------:R-:W-:-:S02]  /*d810*/  FSEL R165, R80, -INF , !P0 ;  /* 0xff80000050a57808 */ /* 0x000fc40004000000 */
[----:B------:R-:W-:Y:S02]  /*d820*/  ISETP.GE.AND P0, PT, R7, R49, PT ;  /* 0x000000310700720c */ /* 0x000fe40003f06270 */
[----:B------:R-:W-:Y:S01]  /*d830*/  FSEL R7, R82, -INF , !P2 ;  /* 0xff80000052077808 */ /* 0x000fe20005000000 */
[----:B------:R-:W-:Y:S01]  /*d840*/  HMMA.16816.F32 R72, R12, R62, R72 ;  /* 0x0000003e0c48723c */ /* 0x000fe20000001848 */
[----:B------:R-:W-:Y:S01]  /*d850*/  VIADD R60, R0, 0x11 ;  /* 0x00000011003c7836 */ /* 0x000fe20000000000 */
[----:B------:R-:W-:Y:S02]  /*d860*/  FSEL R213, R85, -INF , !P1 ;  /* 0xff80000055d57808 */ /* 0x000fe40004800000 */
[----:B------:R-:W-:Y:S02]  /*d870*/  FSEL R85, R83, -INF , !P4 ;  /* 0xff80000053557808 */ /* 0x000fe40006000000 */
[----:B--2---:R-:W-:Y:S01]  /*d880*/  HMMA.16816.F32 R20, R8, R88, R20 ;  /* 0x000000580814723c */ /* 0x004fe20000001814 */
[----:B------:R-:W-:-:S02]  /*d890*/  ISETP.GE.AND P1, PT, R60, R50, PT ;  /* 0x000000323c00720c */ /* 0x000fc40003f26270 */
[-C--:B------:R-:W-:Y:S02]  /*d8a0*/  ISETP.GE.AND P2, PT, R60, R49.reuse, PT ;  /* 0x000000313c00720c */ /* 0x080fe40003f46270 */
[----:B------:R-:W1:Y:S01]  /*d8b0*/  LDSM.16.M88.4 R60, [R170+0x2800] ;  /* 0x00280000aa3c783b */ /* 0x000e620000000200 */
[----:B------:R-:W-:Y:S01]  /*d8c0*/  HMMA.16816.F32 R68, R12, R92, R68 ;  /* 0x0000005c0c44723c */ /* 0x000fe20000001844 */
[----:B------:R-:W-:Y:S02]  /*d8d0*/  FSEL R89, R81, -INF , !P3 ;  /* 0xff80000051597808 */ /* 0x000fe40005800000 */
[CC--:B------:R-:W-:Y:S01]  /*d8e0*/  ISETP.GE.AND P3, PT, R51.reuse, R50.reuse, PT ;  /* 0x000000323300720c */ /* 0x0c0fe20003f66270 */
[----:B------:R-:W2:Y:S01]  /*d8f0*/  LDSM.16.M88.4 R80, [R156+0x2000] ;  /* 0x002000009c50783b */ /* 0x000ea20000000200 */
[----:B------:R-:W-:Y:S01]  /*d900*/  ISETP.GE.AND P4, PT, R51, R49, PT ;  /* 0x000000313300720c */ /* 0x000fe20003f86270 */
[----:B------:R-:W-:Y:S01]  /*d910*/  HMMA.16816.F32 R16, R8, R90, R16 ;  /* 0x0000005a0810723c */ /* 0x000fe20000001810 */
[----:B------:R-:W-:Y:S01]  /*d920*/  FSEL R93, R76, -INF , !P5 ;  /* 0xff8000004c5d7808 */ /* 0x000fe20006800000 */
[----:B------:R-:W-:Y:S01]  /*d930*/  VIADD R76, R0, 0x19 ;  /* 0x00000019004c7836 */ /* 0x000fe20000000000 */
[----:B------:R-:W-:Y:S01]  /*d940*/  FSEL R211, R78, -INF , !P0 ;  /* 0xff8000004ed37808 */ /* 0x000fe20004000000 */
[----:B------:R-:W-:Y:S01]  /*d950*/  VIADD R51, R0, 0x20 ;  /* 0x0000002000337836 */ /* 0x000fe20000000000 */
[----:B------:R-:W-:Y:S01]  /*d960*/  FSEL R215, R77, -INF , !P1 ;  /* 0xff8000004dd77808 */ /* 0x000fe20004800000 */
[----:B------:R-:W-:Y:S01]  /*d970*/  HMMA.16816.F32 R24, R12, R94, R24 ;  /* 0x0000005e0c18723c */ /* 0x000fe20000001818 */
[----:B------:R-:W-:Y:S01]  /*d980*/  FSEL R219, R72, -INF , !P3 ;  /* 0xff80000048db7808 */ /* 0x000fe20005800000 */
[----:B------:R-:W-:Y:S01]  /*d990*/  VIADD R72, R0, 0x21 ;  /* 0x0000002100487836 */ /* 0x000fe20000000000 */
[----:B------:R-:W-:-:S02]  /*d9a0*/  ISETP.GE.AND P5, PT, R76, R50, PT ;  /* 0x000000324c00720c */ /* 0x000fc40003fa6270 */
[-C--:B------:R-:W-:Y:S01]  /*d9b0*/  ISETP.GE.AND P0, PT, R76, R49.reuse, PT ;  /* 0x000000314c00720c */ /* 0x080fe20003f06270 */
[----:B---3--:R-:W-:Y:S01]  /*d9c0*/  HMMA.16816.F32 R20, R12, R64, R20 ;  /* 0x000000400c14723c */ /* 0x008fe20000001814 */
[----:B------:R-:W-:Y:S02]  /*d9d0*/  FSEL R205, R74, -INF , !P4 ;  /* 0xff8000004acd7808 */ /* 0x000fe40006000000 */
[----:B------:R-:W-:Y:S02]  /*d9e0*/  FSEL R207, R79, -INF , !P2 ;  /* 0xff8000004fcf7808 */ /* 0x000fe40005000000 */
[----:B------:R-:W-:Y:S01]  /*d9f0*/  ISETP.GE.AND P3, PT, R72, R50, PT ;  /* 0x000000324800720c */ /* 0x000fe20003f66270 */
[----:B------:R-:W3:Y:S01]  /*da00*/  LDSM.16.M88.4 R76, [R156+0x2800] ;  /* 0x002800009c4c783b */ /* 0x000ee20000000200 */
[----:B------:R-:W-:Y:S01]  /*da10*/  FSEL R217, R73, -INF , !P5 ;  /* 0xff80000049d97808 */ /* 0x000fe20006800000 */
[----:B------:R-:W-:Y:S01]  /*da20*/  VIADD R64, R0, 0x29 ;  /* 0x0000002900407836 */ /* 0x000fe20000000000 */
[----:B------:R-:W-:Y:S01]  /*da30*/  ISETP.GE.AND P4, PT, R72, R49, PT ;  /* 0x000000314800720c */ /* 0x000fe20003f86270 */
[----:B------:R-:W-:Y:S01]  /*da40*/  HMMA.16816.F32 R56, R8, R104, R56 ;  /* 0x000000680838723c */ /* 0x000fe20000001838 */
[----:B------:R-:W-:-:S02]  /*da50*/  FSEL R209, R75, -INF , !P0 ;  /* 0xff8000004bd17808 */ /* 0x000fc40004000000 */
[CC--:B------:R-:W-:Y:S01]  /*da60*/  ISETP.GE.AND P1, PT, R51.reuse, R50.reuse, PT ;  /* 0x000000323300720c */ /* 0x0c0fe20003f26270 */
[----:B------:R-:W4:Y:S01]  /*da70*/  LDSM.16.M88.4 R72, [R170+0x3000] ;  /* 0x00300000aa48783b */ /* 0x000f220000000200 */
[-C--:B------:R-:W-:Y:S01]  /*da80*/  ISETP.GE.AND P2, PT, R51, R49.reuse, PT ;  /* 0x000000313300720c */ /* 0x080fe20003f46270 */
[----:B------:R-:W-:Y:S01]  /*da90*/  VIADD R51, R0, 0x28 ;  /* 0x0000002800337836 */ /* 0x000fe20000000000 */
[----:B------:R-:W-:Y:S01]  /*daa0*/  FSEL R65, R68, -INF , !P1 ;  /* 0xff80000044417808 */ /* 0x000fe20004800000 */
[----:B------:R-:W-:Y:S01]  /*dab0*/  HMMA.16816.F32 R16, R12, R66, R16 ;  /* 0x000000420c10723c */ /* 0x000fe20000001810 */
[----:B------:R-:W-:Y:S02]  /*dac0*/  FSEL R103, R70, -INF , !P2 ;  /* 0xff80000046677808 */ /* 0x000fe40005000000 */
[-C--:B------:R-:W-:Y:S02]  /*dad0*/  ISETP.GE.AND P5, PT, R51, R50.reuse, PT ;  /* 0x000000323300720c */ /* 0x080fe40003fa6270 */
[----:B------:R-:W-:Y:S01]  /*dae0*/  ISETP.GE.AND P1, PT, R64, R50, PT ;  /* 0x000000324000720c */ /* 0x000fe20003f26270 */
[----:B-1----:R-:W-:Y:S01]  /*daf0*/  HMMA.16816.F32 R44, R8, R60, R44 ;  /* 0x0000003c082c723c */ /* 0x002fe2000000182c */
[----:B------:R-:W-:Y:S01]  /*db00*/  FSEL R201, R24, -INF , !P5 ;  /* 0xff80000018c97808 */ /* 0x000fe20006800000 */
[----:B------:R-:W-:Y:S01]  /*db10*/  VIADD R24, R0, 0x38 ;  /* 0x0000003800187836 */ /* 0x000fe20000000000 */
[----:B------:R-:W-:-:S02]  /*db20*/  ISETP.GE.AND P2, PT, R64, R49, PT ;  /* 0x000000314000720c */ /* 0x000fc40003f46270 */
[-C--:B------:R-:W-:Y:S01]  /*db30*/  ISETP.GE.AND P0, PT, R51, R49.reuse, PT ;  /* 0x000000313300720c */ /* 0x080fe20003f06270 */
[----:B------:R-:W-:Y:S01]  /*db40*/  VIADD R51, R0, 0x30 ;  /* 0x0000003000337836 */ /* 0x000fe20000000000 */
[----:B------:R-:W-:Y:S01]  /*db50*/  FSEL R203, R25, -INF , !P1 ;  /* 0xff80000019cb7808 */ /* 0x000fe20004800000 */
[C---:B------:R-:W-:Y:S01]  /*db60*/  HMMA.16816.F32 R40, R8.reuse, R62, R40 ;  /* 0x0000003e0828723c */ /* 0x040fe20000001828 */
[----:B------:R-:W-:Y:S01]  /*db70*/  FSEL R199, R27, -INF , !P2 ;  /* 0xff8000001bc77808 */ /* 0x000fe20005000000 */
[----:B------:R-:W-:Y:S01]  /*db80*/  LDSM.16.M88.4 R60, [R156+0x3000] ;  /* 0x003000009c3c783b */ /* 0x000fe20000000200 */
[----:B------:R-:W-:Y:S02]  /*db90*/  FSEL R195, R26, -INF , !P0 ;  /* 0xff8000001ac37808 */ /* 0x000fe40004000000 */
[C---:B------:R-:W-:Y:S01]  /*dba0*/  ISETP.GE.AND P1, PT, R24.reuse, R50, PT ;  /* 0x000000321800720c */ /* 0x040fe20003f26270 */
[----:B------:R-:W-:Y:S01]  /*dbb0*/  HMMA.16816.F32 R52, R8, R106, R52 ;  /* 0x0000006a0834723c */ /* 0x000fe20000001834 */
[----:B------:R-:W-:-:S02]  /*dbc0*/  ISETP.GE.AND P2, PT, R24, R49, PT ;  /* 0x000000311800720c */ /* 0x000fc40003f46270 */
[----:B------:R-:W1:Y:S01]  /*dbd0*/  LDSM.16.M88.4 R24, [R170+0x3800] ;  /* 0x00380000aa18783b */ /* 0x000e620000000200 */
[----:B------:R-:W-:Y:S02]  /*dbe0*/  FSEL R197, R69, -INF , !P3 ;  /* 0xff80000045c57808 */ /* 0x000fe40005800000 */
[----:B------:R-:W-:Y:S01]  /*dbf0*/  FSEL R67, R71, -INF , !P4 ;  /* 0xff80000047437808 */ /* 0x000fe20006000000 */
[C---:B--2---:R-:W-:Y:S01]  /*dc00*/  HMMA.16816.F32 R56, R12.reuse, R80, R56 ;  /* 0x000000500c38723c */ /* 0x044fe20000001838 */
[CC--:B------:R-:W-:Y:S02]  /*dc10*/  ISETP.GE.AND P3, PT, R51.reuse, R50.reuse, PT ;  /* 0x000000323300720c */ /* 0x0c0fe40003f66270 */
[----:B------:R-:W-:Y:S01]  /*dc20*/  ISETP.GE.AND P4, PT, R51, R49, PT ;  /* 0x000000313300720c */ /* 0x000fe20003f86270 */
[----:B------:R-:W-:Y:S01]  /*dc30*/  VIADD R51, R0, 0x31 ;  /* 0x0000003100337836 */ /* 0x000fe20000000000 */
[----:B------:R-:W-:Y:S01]  /*dc40*/  FSEL R151, R20, -INF , !P3 ;  /* 0xff80000014977808 */ /* 0x000fe20005800000 */
[----:B------:R-:W-:Y:S01]  /*dc50*/  VIADD R20, R0, 0x40 ;  /* 0x0000004000147836 */ /* 0x000fe20000000000 */
[----:B------:R-:W-:Y:S01]  /*dc60*/  FSEL R145, R22, -INF , !P4 ;  /* 0xff80000016917808 */ /* 0x000fe20006000000 */
[----:B---3--:R-:W-:Y:S01]  /*dc70*/  HMMA.16816.F32 R44, R12, R76, R44 ;  /* 0x0000004c0c2c723c */ /* 0x008fe2000000182c */
[----:B------:R-:W-:-:S02]  /*dc80*/  ISETP.GE.AND P5, PT, R51, R50, PT ;  /* 0x000000323300720c */ /* 0x000fc40003fa6270 */
[-C--:B------:R-:W-:Y:S01]  /*dc90*/  ISETP.GE.AND P0, PT, R51, R49.reuse, PT ;  /* 0x000000313300720c */ /* 0x080fe20003f06270 */
[----:B------:R-:W-:Y:S01]  /*dca0*/  VIADD R51, R0, 0x39 ;  /* 0x0000003900337836 */ /* 0x000fe20000000000 */
[----:B------:R-:W-:Y:S01]  /*dcb0*/  FSEL R191, R16, -INF , !P1 ;  /* 0xff80000010bf7808 */ /* 0x000fe20004800000 */
[----:B------:R-:W-:Y:S01]  /*dcc0*/  VIADD R16, R0, 0x48 ;  /* 0x0000004800107836 */ /* 0x000fe20000000000 */
[C---:B----4-:R-:W-:Y:S01]  /*dcd0*/  HMMA.16816.F32 R36, R8.reuse, R72, R36 ;  /* 0x000000480824723c */ /* 0x050fe20000001824 */
[----:B------:R-:W-:Y:S02]  /*dce0*/  FSEL R153, R18, -INF , !P2 ;  /* 0xff80000012997808 */ /* 0x000fe40005000000 */
[C---:B------:R-:W-:Y:S02]  /*dcf0*/  ISETP.GE.AND P3, PT, R51.reuse, R50, PT ;  /* 0x000000323300720c */ /* 0x040fe40003f66270 */
[----:B------:R-:W-:Y:S01]  /*dd00*/  ISETP.GE.AND P4, PT, R51, R49, PT ;  /* 0x000000313300720c */ /* 0x000fe20003f86270 */
[----:B------:R-:W-:Y:S01]  /*dd10*/  HMMA.16816.F32 R32, R8, R74, R32 ;  /* 0x0000004a0820723c */ /* 0x000fe20000001820 */
[----:B------:R-:W-:-:S02]  /*dd20*/  FSEL R193, R17, -INF , !P3 ;  /* 0xff80000011c17808 */ /* 0x000fc40005800000 */
[----:B------:R-:W-:Y:S02]  /*dd30*/  FSEL R189, R19, -INF , !P4 ;  /* 0xff80000013bd7808 */ /* 0x000fe40006000000 */
[CC--:B------:R-:W-:Y:S01]  /*dd40*/  ISETP.GE.AND P3, PT, R16.reuse, R50.reuse, PT ;  /* 0x000000321000720c */ /* 0x0c0fe20003f66270 */
[C---:B------:R-:W-:Y:S01]  /*dd50*/  HMMA.16816.F32 R52, R12.reuse, R82, R52 ;  /* 0x000000520c34723c */ /* 0x040fe20000001834 */
[----:B------:R-:W-:Y:S02]  /*dd60*/  ISETP.GE.AND P4, PT, R16, R49, PT ;  /* 0x000000311000720c */ /* 0x000fe40003f86270 */
[----:B------:R-:W2:Y:S01]  /*dd70*/  LDSM.16.M88.4 R16, [R156+0x3800] ;  /* 0x003800009c10783b */ /* 0x000ea20000000200 */
[----:B------:R-:W-:Y:S01]  /*dd80*/  FSEL R155, R21, -INF , !P5 ;  /* 0xff800000159b7808 */ /* 0x000fe20006800000 */
[----:B------:R-:W-:Y:S01]  /*dd90*/  VIADD R21, R0, 0x51 ;  /* 0x0000005100157836 */ /* 0x000fe20000000000 */
[----:B------:R-:W-:Y:S01]  /*dda0*/  FSEL R143, R23, -INF , !P0 ;  /* 0xff800000178f7808 */ /* 0x000fe20004000000 */
[----:B------:R-:W-:Y:S01]  /*ddb0*/  HMMA.16816.F32 R40, R12, R78, R40 ;  /* 0x0000004e0c28723c */ /* 0x000fe20000001828 */
[----:B------:R-:W-:Y:S01]  /*ddc0*/  ISETP.GE.AND P5, PT, R20, R50, PT ;  /* 0x000000321400720c */ /* 0x000fe20003fa6270 */
[----:B------:R-:W-:-:S04]  /*ddd0*/  DEPBAR.LE SB0, 0x0 ;  /* 0x000080000000791a */ /* 0x000fc80000000000 */
[----:B-1----:R-:W-:Y:S01]  /*dde0*/  HMMA.16816.F32 R28, R8, R24, R28 ;  /* 0x00000018081c723c */ /* 0x002fe2000000181c */
[-C--:B------:R-:W-:Y:S01]  /*ddf0*/  ISETP.GE.AND P0, PT, R20, R49.reuse, PT ;  /* 0x000000311400720c */ /* 0x080fe20003f06270 */
[----:B------:R-:W-:Y:S01]  /*de00*/  VIADD R20, R0, 0x41 ;  /* 0x0000004100147836 */ /* 0x000fe20000000000 */
[----:B------:R-:W-:Y:S02]  /*de10*/  FSEL R129, R56, -INF , !P5 ;  /* 0xff80000038817808 */ /* 0x000fe40006800000 */
[----:B------:R-:W-:Y:S01]  /*de20*/  FSEL R133, R58, -INF , !P0 ;  /* 0xff8000003a857808 */ /* 0x000fe20004000000 */
[C---:B------:R-:W-:Y:S01]  /*de30*/  HMMA.16816.F32 R36, R12.reuse, R60, R36 ;  /* 0x0000003c0c24723c */ /* 0x040fe20000001824 */
[----:B------:R-:W-:Y:S01]  /*de40*/  BAR.SYNC.DEFER_BLOCKING 0x0 ;  /* 0x0000000000007b1d */ /* 0x000fe20000010000 */
[C---:B------:R-:W-:Y:S02]  /*de50*/  ISETP.GE.AND P1, PT, R20.reuse, R50, PT ;  /* 0x000000321400720c */ /* 0x040fe40003f26270 */
[----:B------:R-:W-:Y:S01]  /*de60*/  ISETP.GE.AND P2, PT, R20, R49, PT ;  /* 0x000000311400720c */ /* 0x000fe20003f46270 */
[----:B------:R-:W-:Y:S01]  /*de70*/  VIADD R20, R0, 0x49 ;  /* 0x0000004900147836 */ /* 0x000fe20000000000 */
[----:B------:R-:W-:Y:S01]  /*de80*/  HMMA.16816.F32 R32, R12, R62, R32 ;  /* 0x0000003e0c20723c */ /* 0x000fe20000001820 */
[----:B------:R-:W-:-:S02]  /*de90*/  FSEL R135, R54, -INF , !P4 ;  /* 0xff80000036877808 */ /* 0x000fc40006000000 */
[-C--:B------:R-:W-:Y:S02]  /*dea0*/  ISETP.GE.AND P4, PT, R21, R49.reuse, PT ;  /* 0x000000311500720c */ /* 0x080fe40003f86270 */
[CC--:B------:R-:W-:Y:S01]  /*deb0*/  ISETP.GE.AND P5, PT, R20.reuse, R50.reuse, PT ;  /* 0x000000321400720c */ /* 0x0c0fe20003fa6270 */
[----:B------:R-:W-:Y:S01]  /*dec0*/  HMMA.16816.F32 R96, R8, R26, R96 ;  /* 0x0000001a0860723c */ /* 0x000fe20000001860 */
[-C--:B------:R-:W-:Y:S01]  /*ded0*/  ISETP.GE.AND P0, PT, R20, R49.reuse, PT ;  /* 0x000000311400720c */ /* 0x080fe20003f06270 */
[C---:B------:R-:W-:Y:S01]  /*dee0*/  VIADD R20, R0.reuse, 0x50 ;  /* 0x0000005000147836 */ /* 0x040fe20000000000 */
[----:B------:R-:W-:Y:S02]  /*def0*/  FSEL R137, R57, -INF , !P1 ;  /* 0xff80000039897808 */ /* 0x000fe40004800000 */
[----:B------:R-:W-:Y:S02]  /*df00*/  FSEL R125, R59, -INF , !P2 ;  /* 0xff8000003b7d7808 */ /* 0x000fe40005000000 */
[----:B------:R-:W-:Y:S01]  /*df10*/  VIADD R8, R0, 0x60 ;  /* 0x0000006000087836 */ /* 0x000fe20000000000 */
[----:B------:R-:W-:Y:S01]  /*df20*/  ISETP.GE.AND P1, PT, R20, R50, PT ;  /* 0x000000321400720c */ /* 0x000fe20003f26270 */
[----:B------:R-:W-:Y:S01]  /*df30*/  VIADD R9, R0, 0x61 ;  /* 0x0000006100097836 */ /* 0x000fe20000000000 */
[----:B------:R-:W-:Y:S01]  /*df40*/  ISETP.GE.AND P2, PT, R20, R49, PT ;  /* 0x000000311400720c */ /* 0x000fe20003f46270 */
[----:B------:R-:W-:Y:S01]  /*df50*/  VIADD R20, R0, 0x58 ;  /* 0x0000005800147836 */ /* 0x000fe20000000000 */
[----:B--2---:R-:W-:Y:S01]  /*df60*/  HMMA.16816.F32 R28, R12, R16, R28 ;  /* 0x000000100c1c723c */ /* 0x004fe2000000181c */
[----:B------:R-:W-:-:S02]  /*df70*/  FSEL R107, R47, -INF , !P4 ;  /* 0xff8000002f6b7808 */ /* 0x000fc40006000000 */
[----:B------:R-:W-:Y:S02]  /*df80*/  FSEL R141, R52, -INF , !P3 ;  /* 0xff800000348d7808 */ /* 0x000fe40005800000 */
[CC--:B------:R-:W-:Y:S02]  /*df90*/  ISETP.GE.AND P4, PT, R8.reuse, R50.reuse, PT ;  /* 0x000000320800720c */ /* 0x0c0fe40003f86270 */
[----:B------:R-:W-:Y:S01]  /*dfa0*/  ISETP.GE.AND P6, PT, R8, R49, PT ;  /* 0x000000310800720c */ /* 0x000fe20003fc6270 */
[C---:B------:R-:W-:Y:S01]  /*dfb0*/  VIADD R8, R0.reuse, 0x68 ;  /* 0x0000006800087836 */ /* 0x040fe20000000000 */
[----:B------:R-:W-:Y:S01]  /*dfc0*/  ISETP.GE.AND P3, PT, R21, R50, PT ;  /* 0x000000321500720c */ /* 0x000fe20003f66270 */
[----:B------:R-:W-:Y:S01]  /*dfd0*/  VIADD R21, R0, 0x59 ;  /* 0x0000005900157836 */ /* 0x000fe20000000000 */
[----:B------:R-:W-:Y:S01]  /*dfe0*/  FSEL R105, R44, -INF , !P1 ;  /* 0xff8000002c697808 */ /* 0x000fe20004800000 */
[----:B------:R-:W-:Y:S01]  /*dff0*/  HMMA.16816.F32 R96, R12, R18, R96 ;  /* 0x000000120c60723c */ /* 0x000fe20000001860 */
[----:B------:R-:W-:-:S02]  /*e000*/  FSEL R139, R55, -INF , !P0 ;  /* 0xff800000378b7808 */ /* 0x000fc40004000000 */
[----:B------:R-:W-:Y:S02]  /*e010*/  ISETP.GE.AND P1, PT, R20, R49, PT ;  /* 0x000000311400720c */ /* 0x000fe40003f26270 */
[----:B------:R-:W-:Y:S02]  /*e020*/  FSEL R55, R36, -INF , !P4 ;  /* 0xff80000024377808 */ /* 0x000fe40006000000 */
[----:B------:R-:W-:Y:S02]  /*e030*/  FSEL R147, R53, -INF , !P5 ;  /* 0xff80000035937808 */ /* 0x000fe40006800000 */
[----:B------:R-:W-:Y:S02]  /*e040*/  FSEL R115, R45, -INF , !P3 ;  /* 0xff8000002d737808 */ /* 0x000fe40005800000 */
[----:B------:R-:W-:Y:S01]  /*e050*/  ISETP.NE.AND P4, PT, R6, RZ, PT ;  /* 0x000000ff0600720c */ /* 0x000fe20003f85270 */
[----:B------:R-:W-:Y:S01]  /*e060*/  VIADD R6, R0, 0x70 ;  /* 0x0000007000067836 */ /* 0x000fe20000000000 */
[----:B------:R-:W-:-:S02]  /*e070*/  ISETP.GE.AND P5, PT, R20, R50, PT ;  /* 0x000000321400720c */ /* 0x000fc40003fa6270 */
[-C--:B------:R-:W-:Y:S02]  /*e080*/  ISETP.GE.AND P3, PT, R8, R50.reuse, PT ;  /* 0x000000320800720c */ /* 0x080fe40003f66270 */
[----:B------:R-:W-:Y:S02]  /*e090*/  FSEL R109, R42, -INF , !P1 ;  /* 0xff8000002a6d7808 */ /* 0x000fe40004800000 */
[----:B------:R-:W-:Y:S02]  /*e0a0*/  ISETP.GE.AND P1, PT, R9, R50, PT ;  /* 0x000000320900720c */ /* 0x000fe40003f26270 */
[----:B------:R-:W-:Y:S02]  /*e0b0*/  FSEL R127, R40, -INF , !P5 ;  /* 0xff800000287f7808 */ /* 0x000fe40006800000 */
[----:B------:R-:W-:Y:S02]  /*e0c0*/  FSEL R47, R38, -INF , !P6 ;  /* 0xff800000262f7808 */ /* 0x000fe40007000000 */
[----:B------:R-:W-:-:S02]  /*e0d0*/  FSEL R51, R32, -INF , !P3 ;  /* 0xff80000020337808 */ /* 0x000fc40005800000 */
[-C--:B------:R-:W-:Y:S02]  /*e0e0*/  ISETP.GE.AND P0, PT, R21, R49.reuse, PT ;  /* 0x000000311500720c */ /* 0x080fe40003f06270 */
[-C--:B------:R-:W-:Y:S02]  /*e0f0*/  ISETP.GE.AND P5, PT, R9, R49.reuse, PT ;  /* 0x000000310900720c */ /* 0x080fe40003fa6270 */
[C---:B------:R-:W-:Y:S02]  /*e100*/  ISETP.GE.AND P6, PT, R6.reuse, R50, PT ;  /* 0x000000320600720c */ /* 0x040fe40003fc6270 */
[----:B------:R-:W-:Y:S01]  /*e110*/  ISETP.GE.AND P3, PT, R6, R49, PT ;  /* 0x000000310600720c */ /* 0x000fe20003f66270 */
[----:B------:R-:W-:Y:S01]  /*e120*/  VIADD R6, R0, 0x71 ;  /* 0x0000007100067836 */ /* 0x000fe20000000000 */
[----:B------:R-:W-:Y:S02]  /*e130*/  P2R R9, PR, RZ, 0x2 ;  /* 0x00000002ff097803 */ /* 0x000fe40000000000 */
[----:B------:R-:W-:-:S02]  /*e140*/  FSEL R111, R46, -INF , !P2 ;  /* 0xff8000002e6f7808 */ /* 0x000fc40005000000 */
[-C--:B------:R-:W-:Y:S02]  /*e150*/  ISETP.GE.AND P2, PT, R21, R50.reuse, PT ;  /* 0x000000321500720c */ /* 0x080fe40003f46270 */
[----:B------:R-:W-:Y:S02]  /*e160*/  FSEL R113, R43, -INF , !P0 ;  /* 0xff8000002b717808 */ /* 0x000fe40004000000 */
[----:B------:R-:W-:Y:S01]  /*e170*/  ISETP.NE.AND P0, PT, R9, RZ, PT ;  /* 0x000000ff0900720c */ /* 0x000fe20003f05270 */
[----:B------:R-:W-:Y:S01]  /*e180*/  VIADD R9, R0, 0x69 ;  /* 0x0000006900097836 */ /* 0x000fe20000000000 */
[----:B------:R-:W-:Y:S01]  /*e190*/  ISETP.GE.AND P1, PT, R8, R49, PT ;  /* 0x000000310800720c */ /* 0x000fe20003f26270 */
[----:B------:R-:W-:Y:S01]  /*e1a0*/  VIADD R8, R0, 0x78 ;  /* 0x0000007800087836 */ /* 0x000fe20000000000 */
[----:B------:R-:W-:Y:S02]  /*e1b0*/  FSEL R43, R39, -INF , !P5 ;  /* 0xff800000272b7808 */ /* 0x000fe40006800000 */
[----:B------:R-:W-:-:S02]  /*e1c0*/  ISETP.GE.AND P5, PT, R6, R50, PT ;  /* 0x000000320600720c */ /* 0x000fc40003fa6270 */
[----:B------:R-:W-:Y:S02]  /*e1d0*/  FSEL R131, R41, -INF , !P2 ;  /* 0xff80000029837808 */ /* 0x000fe40005000000 */
[----:B------:R-:W-:Y:S02]  /*e1e0*/  FSEL R41, R34, -INF , !P1 ;  /* 0xff80000022297808 */ /* 0x000fe40004800000 */
[----:B------:R-:W-:Y:S02]  /*e1f0*/  FSEL R53, R37, -INF , !P0 ;  /* 0xff80000025357808 */ /* 0x000fe40004000000 */
[----:B------:R-:W-:Y:S02]  /*e200*/  FSEL R34, R29, -INF , !P5 ;  /* 0xff8000001d227808 */ /* 0x000fe40006800000 */
[C---:B------:R-:W-:Y:S02]  /*e210*/  ISETP.GE.AND P2, PT, R9.reuse, R50, PT ;  /* 0x000000320900720c */ /* 0x040fe40003f46270 */
[----:B------:R-:W-:-:S02]  /*e220*/  ISETP.GE.AND P0, PT, R9, R49, PT ;  /* 0x000000310900720c */ /* 0x000fc40003f06270 */
[----:B------:R-:W-:Y:S02]  /*e230*/  ISETP.GE.AND P5, PT, R48, 0x2, PT ;  /* 0x000000023000780c */ /* 0x000fe40003fa6270 */
[-C--:B------:R-:W-:Y:S02]  /*e240*/  ISETP.GE.AND P1, PT, R6, R49.reuse, PT ;  /* 0x000000310600720c */ /* 0x080fe40003f26270 */
[----:B------:R-:W-:Y:S02]  /*e250*/  FSEL R57, R33, -INF , !P2 ;  /* 0xff80000021397808 */ /* 0x000fe40005000000 */
[----:B------:R-:W-:Y:S02]  /*e260*/  FSEL R39, R35, -INF , !P0 ;  /* 0xff80000023277808 */ /* 0x000fe40004000000 */
[C---:B------:R-:W-:Y:S02]  /*e270*/  ISETP.GE.AND P0, PT, R0.reuse, R50, PT ;  /* 0x000000320000720c */ /* 0x040fe40003f06270 */
[C---:B------:R-:W-:Y:S01]  /*e280*/  ISETP.GE.AND P2, PT, R0.reuse, R49, PT ;  /* 0x000000310000720c */ /* 0x040fe20003f46270 */
[----:B------:R-:W-:Y:S01]  /*e290*/  VIADD R0, R0, 0x79 ;  /* 0x0000007900007836 */ /* 0x000fe20000000000 */
[----:B------:R-:W-:-:S02]  /*e2a0*/  P2R R6, PR, RZ, 0x2 ;  /* 0x00000002ff067803 */ /* 0x000fc40000000000 */
[----:B------:R-:W-:Y:S02]  /*e2b0*/  FSEL R87, R87, -INF , !P4 ;  /* 0xff80000057577808 */ /* 0x000fe40006000000 */
[----:B------:R-:W-:Y:S02]  /*e2c0*/  FSEL R35, R28, -INF , !P6 ;  /* 0xff8000001c237808 */ /* 0x000fe40007000000 */
[----:B------:R-:W-:Y:S02]  /*e2d0*/  FSEL R25, R30, -INF , !P3 ;  /* 0xff8000001e197808 */ /* 0x000fe40005800000 */
[----:B------:R-:W-:Y:S02]  /*e2e0*/  FSEL R11, R84, -INF , !P0 ;  /* 0xff800000540b7808 */ /* 0x000fe40004000000 */
[C---:B------:R-:W-:Y:S02]  /*e2f0*/  ISETP.GE.AND P4, PT, R8.reuse, R50, PT ;  /* 0x000000320800720c */ /* 0x040fe40003f86270 */
[----:B------:R-:W-:-:S02]  /*e300*/  ISETP.GE.AND P1, PT, R8, R49, PT ;  /* 0x000000310800720c */ /* 0x000fc40003f26270 */
[----:B------:R-:W-:Y:S02]  /*e310*/  ISETP.NE.AND P6, PT, R6, RZ, PT ;  /* 0x000000ff0600720c */ /* 0x000fe40003fc5270 */
[C---:B------:R-:W-:Y:S02]  /*e320*/  ISETP.GE.AND P3, PT, R0.reuse, R50, PT ;  /* 0x000000320000720c */ /* 0x040fe40003f66270 */
[----:B------:R-:W-:Y:S02]  /*e330*/  ISETP.GE.AND P0, PT, R0, R49, PT ;  /* 0x000000310000720c */ /* 0x000fe40003f06270 */
[----:B------:R-:W-:Y:S02]  /*e340*/  FSEL R9, R86, -INF , !P2 ;  /* 0xff80000056097808 */ /* 0x000fe40005000000 */
[----:B------:R-:W-:Y:S02]  /*e350*/  FSEL R27, R31, -INF , !P6 ;  /* 0xff8000001f1b7808 */ /* 0x000fe40007000000 */
[----:B------:R-:W-:-:S02]  /*e360*/  FSEL R37, R96, -INF , !P4 ;  /* 0xff80000060257808 */ /* 0x000fc40006000000 */
[----:B------:R-:W-:Y:S02]  /*e370*/  FSEL R21, R98, -INF , !P1 ;  /* 0xff80000062157808 */ /* 0x000fe40004800000 */
[----:B------:R-:W-:Y:S02]  /*e380*/  FSEL R36, R97, -INF , !P3 ;  /* 0xff80000061247808 */ /* 0x000fe40005800000 */
[----:B------:R-:W-:Y:S01]  /*e390*/  FSEL R20, R99, -INF , !P0 ;  /* 0xff80000063147808 */ /* 0x000fe20004000000 */
[----:B------:R-:W-:Y:S06]  /*e3a0*/  @!P5 BRA `(.L_x_5574) ;  /* 0x0000000800a4d947 */ /* 0x000fec0003800000 */
[----:B------:R-:W-:-:S13]  /*e3b0*/  ISETP.NE.AND P6, PT, R181, RZ, PT ;  /* 0x000000ffb500720c */ /* 0x000fda0003fc5270 */
[----:B------:R-:W-:Y:S05]  /*e3c0*/  @!P6 BRA `(.L_x_5575) ;  /* 0x0000000000f4e947 */ /* 0x000fea0003800000 */
[----:B------:R-:W1:Y:S01]  /*e3d0*/  LDC R13, c[0x0][0x380] ;  /* 0x0000e000ff0d7b82 */ /* 0x000e620000000800 */
[C---:B------:R-:W-:Y:S01]  /*e3e0*/  IADD3 R12, R2.reuse, -0x80, RZ ;  /* 0xffffff80020c7810 */ /* 0x040fe20007ffe0ff */
[----:B------:R-:W-:Y:S01]  /*e3f0*/  ULDC.64 UR8, c[0x0][0x248] ;  /* 0x0000920000087ab9 */ /* 0x000fe20000000a00 */
[----:B------:R-:W-:Y:S02]  /*e400*/  IABS R8, R2 ;  /* 0x0000000200087213 */ /* 0x000fe40000000000 */
[----:B------:R-:W-:Y:S02]  /*e410*/  IABS R6, R12 ;  /* 0x0000000c00067213 */ /* 0x000fe40000000000 */
[-C--:B-1----:R-:W-:Y:S02]  /*e420*/  IABS R0, R13.reuse ;  /* 0x0000000d00007213 */ /* 0x082fe40000000000 */
[-C--:B------:R-:W-:Y:S02]  /*e430*/  LOP3.LUT R2, R2, R13.reuse, RZ, 0x3c, !PT ;  /* 0x0000000d02027212 */ /* 0x080fe400078e3cff */
[----:B------:R-:W1:Y:S01]  /*e440*/  I2F.RP R10, R0 ;  /* 0x00000000000a7306 */ /* 0x000e620000209400 */
[----:B------:R-:W-:-:S02]  /*e450*/  LOP3.LUT R12, R12, R13, RZ, 0x3c, !PT ;  /* 0x0000000d0c0c7212 */ /* 0x000fc400078e3cff */
[----:B------:R-:W-:Y:S02]  /*e460*/  ISETP.GE.AND P4, PT, R2, RZ, PT ;  /* 0x000000ff0200720c */ /* 0x000fe40003f86270 */
[----:B------:R-:W-:-:S03]  /*e470*/  LOP3.LUT R2, RZ, R13, RZ, 0x33, !PT ;  /* 0x0000000dff027212 */ /* 0x000fc600078e33ff */
        /* <DEDUP_REMOVED lines=25> */
[----:B------:R-:W-:Y:S02]  /*e610*/  @!P4 IADD3 R14, -R14, RZ, RZ ;  /* 0x000000ff0e0ec210 */ /* 0x000fe40007ffe1ff */
[----:B------:R-:W-:Y:S02]  /*e620*/  @!P1 IMAD.MOV R10, RZ, RZ, -R10 ;  /* 0x000000ffff0a9224 */ /* 0x000fe400078e0a0a */
[----:B------:R-:W-:-:S03]  /*e630*/  SEL R15, R2, R14, !P0 ;  /* 0x0000000e020f7207 */ /* 0x000fc60004000000 */
[----:B------:R-:W-:Y:S02]  /*e640*/  SEL R2, R2, R10, !P0 ;  /* 0x0000000a02027207 */ /* 0x000fe40004000000 */
[----:B------:R-:W-:-:S04]  /*e650*/  IMAD.WIDE R16, R15, 0x4, R182 ;  /* 0x000000040f107825 */ /* 0x000fc800078e02b6 */
[----:B------:R-:W-:Y:S02]  /*e660*/  IMAD.WIDE R22, R2, 0x4, R182 ;  /* 0x0000000402167825 */ /* 0x000fe400078e02b6 */
[----:B------:R-:W2:Y:S04]  /*e670*/  LDG.E R17, desc[UR6][R16.64] ;  /* 0x0000000610117981 */ /* 0x000ea8000c1e1900 */
[----:B------:R-:W2:Y:S01]  /*e680*/  LDG.E R0, desc[UR6][R22.64] ;  /* 0x0000000616007981 */ /* 0x000ea2000c1e1900 */
[----:B------:R-:W-:Y:S01]  /*e690*/  IADD3 R6, R15, -R2, RZ ;  /* 0x800000020f067210 */ /* 0x000fe20007ffe0ff */
[----:B------:R-:W-:-:S04]  /*e6a0*/  IMAD.U32 R15, RZ, RZ, UR8 ;  /* 0x00000008ff0f7e24 */ /* 0x000fc8000f8e00ff */
[----:B------:R-:W-:-:S04]  /*e6b0*/  IMAD R6, R6, R13, -0x80 ;  /* 0xffffff8006067424 */ /* 0x000fc800078e020d */
[----:B------:R-:W-:Y:S01]  /*e6c0*/  IMAD.WIDE.U32 R18, R6, R15, RZ ;  /* 0x0000000f06127225 */ /* 0x000fe200078e00ff */
[----:B------:R-:W-:-:S05]  /*e6d0*/  SHF.R.S32.HI R2, RZ, 0x1f, R6 ;  /* 0x0000001fff027819 */ /* 0x000fca0000011406 */
[----:B------:R-:W-:-:S04]  /*e6e0*/  IMAD R13, R2, R15, RZ ;  /* 0x0000000f020d7224 */ /* 0x000fc800078e02ff */
[----:B------:R-:W-:Y:S01]  /*e6f0*/  IMAD R13, R6, UR9, R13 ;  /* 0x00000009060d7c24 */ /* 0x000fe2000f8e020d */
[----:B------:R-:W-:-:S03]  /*e700*/  ULDC.64 UR8, c[0x0][0x230] ;  /* 0x00008c0000087ab9 */ /* 0x000fc60000000a00 */
        /* <DEDUP_REMOVED lines=9> */
.L_x_5575:
[----:B------:R-:W1:Y:S02]  /*e7a0*/  LDC R15, c[0x0][0x248] ;  /* 0x00009200ff0f7b82 */ /* 0x000e640000000800 */
[----:B-1----:R-:W-:-:S05]  /*e7b0*/  IMAD.SHL.U32 R17, R15, 0x80, RZ ;  /* 0x000000800f117824 */ /* 0x002fca00078e00ff */
[----:B------:R-:W-:-:S04]  /*e7c0*/  IADD3 R17, -R17, RZ, RZ ;  /* 0x000000ff11117210 */ /* 0x000fc80007ffe1ff */
[----:B------:R-:W-:-:S07]  /*e7d0*/  SHF.R.S32.HI R6, RZ, 0x1f, R17 ;  /* 0x0000001fff067819 */ /* 0x000fce0000011411 */
.L_x_5576:
[----:B------:R-:W-:Y:S01]  /*e7e0*/  ULDC UR5, c[0x0][0x2d0] ;  /* 0x0000b40000057ab9 */ /* 0x000fe20000000800 */
[----:B------:R-:W-:Y:S01]  /*e7f0*/  BSSY B0, `(.L_x_5577) ;  /* 0x0000061000007945 */ /* 0x000fe20003800000 */
[----:B------:R-:W-:-:S13]  /*e800*/  ISETP.GE.AND P0, PT, R100, UR5, PT ;  /* 0x0000000564007c0c */ /* 0x000fda000bf06270 */
[----:B------:R-:W1:Y:S01]  /*e810*/  @!P0 LDC R29, c[0x0][0x24c] ;  /* 0x00009300ff1d8b82 */ /* 0x000e620000000800 */
[-C--:B------:R-:W-:Y:S01]  /*e820*/  @!P0 IADD3 R13, P2, P1, R17, R120.reuse, R178 ;  /* 0x00000078110d8210 */ /* 0x080fe2000795e0b2 */
[----:B------:R-:W-:Y:S01]  /*e830*/  @!P0 IMAD.MOV.U32 R122, RZ, RZ, R120 ;  /* 0x000000ffff7a8224 */ /* 0x000fe200078e0078 */
[----:B------:R2:W-:Y:S02]  /*e840*/  @P0 STS.128 [R184+0x2000], RZ ;  /* 0x002000ffb8000388 */ /* 0x0005e40000000c00 */
[----:B------:R-:W-:Y:S01]  /*e850*/  @!P0 IADD3.X R0, R6, R123, R177, P2, P1 ;  /* 0x0000007b06008210 */ /* 0x000fe200017e24b1 */
[----:B------:R-:W-:Y:S01]  /*e860*/  @!P0 IMAD.WIDE.U32 R32, R15, 0x30, R122 ;  /* 0x000000300f208825 */ /* 0x000fe200078e007a */
[----:B------:R-:W-:Y:S01]  /*e870*/  @!P0 LEA R58, P1, R13, UR12, 0x1 ;  /* 0x0000000c0d3a8c11 */ /* 0x000fe2000f8208ff */
[----:B------:R-:W3:Y:S01]  /*e880*/  @!P0 LDC R31, c[0x0][0x24c] ;  /* 0x00009300ff1f8b82 */ /* 0x000ee20000000800 */
[----:B------:R-:W-:Y:S02]  /*e890*/  @!P0 LEA R8, P2, R15, R120, 0x5 ;  /* 0x000000780f088211 */ /* 0x000fe400078428ff */
[----:B------:R-:W-:-:S02]  /*e8a0*/  @!P0 LEA.HI.X R59, R13, UR13, R0, 0x1, P1 ;  /* 0x0000000d0d3b8c11 */ /* 0x000fc400088f0c00 */
[C---:B------:R-:W-:Y:S02]  /*e8b0*/  @!P0 LEA R44, P1, R17.reuse, R186, 0x1 ;  /* 0x000000ba112c8211 */ /* 0x040fe400078208ff */
[C---:B------:R-:W-:Y:S01]  /*e8c0*/  @!P0 IADD3 R19, P3, R17.reuse, R8, RZ ;  /* 0x0000000811138210 */ /* 0x040fe20007f7e0ff */
[----:B------:R-:W4:Y:S01]  /*e8d0*/  @!P0 LDC R13, c[0x0][0x24c] ;  /* 0x00009300ff0d8b82 */ /* 0x000f220000000800 */
[C---:B------:R-:W-:Y:S02]  /*e8e0*/  @!P0 LEA.HI.X R45, R17.reuse, R185, R6, 0x1, P1 ;  /* 0x000000b9112d8211 */ /* 0x040fe400008f0c06 */
[----:B------:R-:W-:Y:S01]  /*e8f0*/  @!P0 IADD3 R23, P1, R17, R32, RZ ;  /* 0x0000002011178210 */ /* 0x000fe20007f3e0ff */
[----:B------:R-:W-:Y:S02]  /*e900*/  @!P0 IMAD.MOV.U32 R32, RZ, RZ, R120 ;  /* 0x000000ffff208224 */ /* 0x000fe400078e0078 */
[----:B------:R-:W-:Y:S01]  /*e910*/  @!PT LDS RZ, [RZ] ;  /* 0x00000000fffff984 */ /* 0x000fe20000000800 */
[----:B------:R-:W-:Y:S01]  /*e920*/  @!PT LDS RZ, [RZ] ;  /* 0x00000000fffff984 */ /* 0x000fe20000000800 */
[----:B------:R-:W-:Y:S01]  /*e930*/  @!PT LDS RZ, [RZ] ;  /* 0x00000000fffff984 */ /* 0x000fe20000000800 */
[----:B------:R5:W-:Y:S02]  /*e940*/  @!P0 LDGSTS.E.BYPASS.LTC128B.128 [R184+0x2000], desc[UR6][R44.64] ;  /* 0x020000002cb88fae */ /* 0x000be4000b901d46 */
[----:B------:R-:W2:Y:S01]  /*e950*/  @!P0 LDC R2, c[0x0][0x24c] ;  /* 0x00009300ff028b82 */ /* 0x000ea20000000800 */
[----:B-1----:R-:W-:Y:S01]  /*e960*/  @!P0 LEA.HI.X R29, R15, R123, R29, 0x5, P2 ;  /* 0x0000007b0f1d8211 */ /* 0x002fe200010f2c1d */
[----:B------:R1:W-:Y:S01]  /*e970*/  @P0 STS.128 [R184+0x2800], RZ ;  /* 0x002800ffb8000388 */ /* 0x0003e20000000c00 */
[----:B------:R-:W-:-:S03]  /*e980*/  @!P0 LEA R30, P2, R19, UR12, 0x1 ;  /* 0x0000000c131e8c11 */ /* 0x000fc6000f8408ff */
[C---:B------:R-:W-:Y:S01]  /*e990*/  @!P0 IMAD.X R8, R6.reuse, 0x1, R29, P3 ;  /* 0x0000000106088824 */ /* 0x040fe200018e061d */
[----:B------:R-:W-:Y:S01]  /*e9a0*/  @!PT LDS RZ, [RZ] ;  /* 0x00000000fffff984 */ /* 0x000fe20000000800 */
[----:B------:R-:W-:Y:S01]  /*e9b0*/  @!PT LDS RZ, [RZ] ;  /* 0x00000000fffff984 */ /* 0x000fe20000000800 */
[----:B------:R-:W-:Y:S01]  /*e9c0*/  @!PT LDS RZ, [RZ] ;  /* 0x00000000fffff984 */ /* 0x000fe20000000800 */
[----:B------:R1:W-:Y:S01]  /*e9d0*/  @!P0 LDGSTS.E.BYPASS.LTC128B.128 [R184+0x2800], desc[UR6][R58.64] ;  /* 0x028000003ab88fae */ /* 0x0003e2000b901d46 */
[----:B------:R-:W1:Y:S01]  /*e9e0*/  @!P0 LDC R0, c[0x0][0x24c] ;  /* 0x00009300ff008b82 */ /* 0x000e620000000800 */
[----:B---3--:R-:W-:Y:S02]  /*e9f0*/  @!P0 IMAD R31, R31, 0x30, RZ ;  /* 0x000000301f1f8824 */ /* 0x008fe400078e02ff */
[----:B------:R3:W-:Y:S03]  /*ea00*/  @P0 STS.128 [R184+0x3000], RZ ;  /* 0x003000ffb8000388 */ /* 0x0007e60000000c00 */
[----:B------:R-:W-:Y:S01]  /*ea10*/  @!P0 IADD3.X R10, R6, R33, R31, P1, !PT ;  /* 0x00000021060a8210 */ /* 0x000fe20000ffe41f */
[----:B------:R-:W-:Y:S01]  /*ea20*/  @!P0 IMAD.MOV.U32 R33, RZ, RZ, R123 ;  /* 0x000000ffff218224 */ /* 0x000fe200078e007b */
[----:B------:R-:W-:-:S02]  /*ea30*/  @!P0 LEA.HI.X R31, R19, UR13, R8, 0x1, P2 ;  /* 0x0000000d131f8c11 */ /* 0x000fc400090f0c08 */
[C---:B------:R-:W-:Y:S01]  /*ea40*/  @!P0 LEA R8, P3, R15.reuse, R120, 0x6 ;  /* 0x000000780f088211 */ /* 0x040fe200078630ff */
[----:B------:R-:W-:Y:S01]  /*ea50*/  @!P0 IMAD.WIDE.U32 R32, R15, 0x60, R32 ;  /* 0x000000600f208825 */ /* 0x000fe200078e0020 */
[----:B------:R-:W-:Y:S01]  /*ea60*/  @!P0 LEA R28, P1, R23, UR12, 0x1 ;  /* 0x0000000c171c8c11 */ /* 0x000fe2000f8208ff */
[----:B------:R-:W-:Y:S01]  /*ea70*/  @!PT LDS RZ, [RZ] ;  /* 0x00000000fffff984 */ /* 0x000fe20000000800 */
[----:B------:R-:W-:Y:S01]  /*ea80*/  @!PT LDS RZ, [RZ] ;  /* 0x00000000fffff984 */ /* 0x000fe20000000800 */
[----:B------:R-:W-:Y:S01]  /*ea90*/  @!PT LDS RZ, [RZ] ;  /* 0x00000000fffff984 */ /* 0x000fe20000000800 */
[----:B------:R3:W-:Y:S01]  /*eaa0*/  @!P0 LDGSTS.E.BYPASS.LTC128B.128 [R184+0x3000], desc[UR6][R30.64] ;  /* 0x030000001eb88fae */ /* 0x0007e2000b901d46 */
[----:B------:R-:W-:Y:S02]  /*eab0*/  @!P0 IADD3 R8, P4, R17, R8, RZ ;  /* 0x0000000811088210 */ /* 0x000fe40007f9e0ff */
[----:B----4-:R-:W-:Y:S01]  /*eac0*/  @!P0 LEA.HI.X R13, R15, R123, R13, 0x6, P3 ;  /* 0x0000007b0f0d8211 */ /* 0x010fe200018f340d */
[----:B-----5:R-:W-:Y:S01]  /*ead0*/  @!P0 IMAD.MOV.U32 R44, RZ, RZ, R120 ;  /* 0x000000ffff2c8224 */ /* 0x020fe200078e0078 */
[----:B------:R-:W-:Y:S01]  /*eae0*/  @!P0 LEA.HI.X R29, R23, UR13, R10, 0x1, P1 ;  /* 0x0000000d171d8c11 */ /* 0x000fe200088f0c0a */
[----:B------:R-:W-:Y:S01]  /*eaf0*/  @!P0 IMAD.MOV.U32 R45, RZ, RZ, R123 ;  /* 0x000000ffff2d8224 */ /* 0x000fe200078e007b */
[----:B------:R-:W-:Y:S01]  /*eb00*/  @!P0 LEA R12, P3, R8, UR12, 0x1 ;  /* 0x0000000c080c8c11 */ /* 0x000fe2000f8608ff */
[----:B--2---:R-:W-:Y:S01]  /*eb10*/  @!P0 IMAD R19, R2, 0x50, RZ ;  /* 0x0000005002138824 */ /* 0x004fe200078e02ff */
[----:B------:R-:W-:Y:S01]  /*eb20*/  @!P0 IADD3 R2, P1, R17, R32, RZ ;  /* 0x0000002011028210 */ /* 0x000fe20007f3e0ff */
[----:B------:R-:W-:Y:S01]  /*eb30*/  @!P0 IMAD.WIDE.U32 R44, R15, 0x50, R44 ;  /* 0x000000500f2c8825 */ /* 0x000fe200078e002c */
[----:B------:R3:W-:Y:S03]  /*eb40*/  @P0 STS.128 [R184+0x3800], RZ ;  /* 0x003800ffb8000388 */ /* 0x0007e60000000c00 */
[----:B-1----:R-:W-:Y:S01]  /*eb50*/  @!P0 IMAD R23, R0, 0x60, RZ ;  /* 0x0000006000178824 */ /* 0x002fe200078e02ff */
[----:B------:R-:W-:Y:S01]  /*eb60*/  @!P0 IADD3 R0, P2, R17, R44, RZ ;  /* 0x0000002c11008210 */ /* 0x000fe20007f5e0ff */
[C---:B------:R-:W-:Y:S01]  /*eb70*/  @!P0 IMAD.X R13, R6.reuse, 0x1, R13, P4 ;  /* 0x00000001060d8824 */ /* 0x040fe200020e060d */
[----:B------:R-:W-:Y:S01]  /*eb80*/  @!PT LDS RZ, [RZ] ;  /* 0x00000000fffff984 */ /* 0x000fe20000000800 */
[----:B------:R-:W-:Y:S01]  /*eb90*/  @!PT LDS RZ, [RZ] ;  /* 0x00000000fffff984 */ /* 0x000fe20000000800 */
[----:B------:R-:W-:Y:S01]  /*eba0*/  @!PT LDS RZ, [RZ] ;  /* 0x00000000fffff984 */ /* 0x000fe20000000800 */
[----:B------:R3:W-:Y:S02]  /*ebb0*/  @!P0 LDGSTS.E.BYPASS.LTC128B.128 [R184+0x3800], desc[UR6][R28.64] ;  /* 0x038000001cb88fae */ /* 0x0007e4000b901d46 */
[----:B------:R-:W-:-:S02]  /*ebc0*/  @!P0 IADD3.X R19, R6, R45, R19, P2, !PT ;  /* 0x0000002d06138210 */ /* 0x000fc400017fe413 */
[----:B------:R-:W-:Y:S01]  /*ebd0*/  @!P0 LEA R32, P2, R0, UR12, 0x1 ;  /* 0x0000000c00208c11 */ /* 0x000fe2000f8408ff */
[----:B------:R3:W-:Y:S01]  /*ebe0*/  @P0 STS.128 [R184+0x4000], RZ ;  /* 0x004000ffb8000388 */ /* 0x0007e20000000c00 */
[----:B------:R-:W-:Y:S02]  /*ebf0*/  @!P0 IADD3.X R23, R6, R23, R33, P1, !PT ;  /* 0x0000001706178210 */ /* 0x000fe40000ffe421 */
[----:B------:R-:W-:Y:S02]  /*ec00*/  @!P0 LEA R18, P1, R2, UR12, 0x1 ;  /* 0x0000000c02128c11 */ /* 0x000fe4000f8208ff */
[----:B------:R-:W-:Y:S02]  /*ec10*/  @!P0 LEA.HI.X R13, R8, UR13, R13, 0x1, P3 ;  /* 0x0000000d080d8c11 */ /* 0x000fe400098f0c0d */
[----:B------:R-:W-:Y:S02]  /*ec20*/  @!P0 LEA.HI.X R33, R0, UR13, R19, 0x1, P2 ;  /* 0x0000000d00218c11 */ /* 0x000fe400090f0c13 */
        /* <DEDUP_REMOVED lines=17> */
[----:B------:R-:W-:Y:S01]  /*ed40*/  IMAD.MOV.U32 R121, RZ, RZ, R123 ;  /* 0x000000ffff797224 */ /* 0x000fe200078e007b */
[----:B------:R-:W-:Y:S02]  /*ed50*/  ULDC UR5, c[0x0][0x24c] ;  /* 0x0000930000057ab9 */ /* 0x000fe40000000800 */
[----:B------:R-:W-:Y:S01]  /*ed60*/  UIMAD UR5, UR5, 0x70, URZ ;  /* 0x00000070050578a4 */ /* 0x000fe2000f8e023f */
[----:B------:R-:W-:-:S03]  /*ed70*/  IMAD.WIDE.U32 R120, R15, 0x70, R120 ;  /* 0x000000700f787825 */ /* 0x000fc600078e0078 */
[----:B---3--:R-:W-:-:S04]  /*ed80*/  IADD3 R13, P0, R17, R120, RZ ;  /* 0x00000078110d7210 */ /* 0x008fc80007f1e0ff */
[----:B------:R-:W-:Y:S02]  /*ed90*/  IADD3.X R0, R6, UR5, R121, P0, !PT ;  /* 0x0000000506007c10 */ /* 0x000fe400087fe479 */
[----:B------:R-:W-:-:S04]  /*eda0*/  LEA R12, P0, R13, UR12, 0x1 ;  /* 0x0000000c0d0c7c11 */ /* 0x000fc8000f8008ff */
[----:B------:R-:W-:-:S05]  /*edb0*/  LEA.HI.X R13, R13, UR13, R0, 0x1, P0 ;  /* 0x0000000d0d0d7c11 */ /* 0x000fca00080f0c00 */
[----:B------:R-:W-:Y:S01]  /*edc0*/  @!PT LDS RZ, [RZ] ;  /* 0x00000000fffff984 */ /* 0x000fe20000000800 */
[----:B------:R-:W-:Y:S01]  /*edd0*/  @!PT LDS RZ, [RZ] ;  /* 0x00000000fffff984 */ /* 0x000fe20000000800 */
[----:B------:R-:W-:Y:S01]  /*ede0*/  @!PT LDS RZ, [RZ] ;  /* 0x00000000fffff984 */ /* 0x000fe20000000800 */
[----:B------:R1:W-:Y:S04]  /*edf0*/  LDGSTS.E.BYPASS.LTC128B.128 [R184+0x5800], desc[UR6][R12.64] ;  /* 0x058000000cb87fae */ /* 0x0003e8000b901d46 */
.L_x_5578:
[----:B------:R-:W-:Y:S05]  /*ee00*/  BSYNC B0 ;  /* 0x0000000000007941 */ /* 0x000fea0003800000 */
.L_x_5577:
[----:B------:R-:W0:Y:S01]  /*ee10*/  LDGDEPBAR ;  /* 0x00000000000079af */ /* 0x000e220000000000 */
[----:B------:R-:W-:-:S04]  /*ee20*/  LEA R186, P0, R17, R186, 0x1 ;  /* 0x000000ba11ba7211 */ /* 0x000fc800078008ff */
[----:B------:R-:W-:-:S09]  /*ee30*/  LEA.HI.X R185, R17, R185, R6, 0x1, P0 ;  /* 0x000000b911b97211 */ /* 0x000fd200000f0c06 */
.L_x_5574:
        /* <DEDUP_REMOVED lines=55> */
[----:B-1-3--:R-:W-:Y:S02]  /*f1b0*/  FMNMX.FTZ R13, R35, R0, !PT ;  /* 0x00000000230d7209 */ /* 0x00afe40007810000 */
[----:B------:R-:W-:Y:S02]  /*f1c0*/  FMNMX.FTZ R2, R25, R2, !PT ;  /* 0x0000000219027209 */ /* 0x000fe40007810000 */
[----:B------:R-:W-:Y:S02]  /*f1d0*/  FMNMX.FTZ R0, R34, R13, !PT ;  /* 0x0000000d22007209 */ /* 0x000fe40007810000 */
[----:B------:R-:W-:Y:S02]  /*f1e0*/  FMNMX.FTZ R2, R27, R2, !PT ;  /* 0x000000021b027209 */ /* 0x000fe40007810000 */
[----:B------:R-:W-:Y:S02]  /*f1f0*/  FMNMX.FTZ R13, R37, R0, !PT ;  /* 0x00000000250d7209 */ /* 0x000fe40007810000 */
[----:B------:R-:W-:-:S02]  /*f200*/  LEA R168, R4, UR4, 0x1 ;  /* 0x0000000404a87c11 */ /* 0x000fc4000f8e08ff */
[----:B------:R-:W-:Y:S02]  /*f210*/  FMNMX.FTZ R0, R36, R13, !PT ;  /* 0x0000000d24007209 */ /* 0x000fe40007810000 */
[----:B------:R-:W-:Y:S02]  /*f220*/  FMNMX.FTZ R13, R21, R2, !PT ;  /* 0x00000002150d7209 */ /* 0x000fe40007810000 */
[----:B------:R-:W-:Y:S01]  /*f230*/  IADD3 R166, R3, R168, RZ ;  /* 0x000000a803a67210 */ /* 0x000fe20007ffe0ff */
[----:B------:R-:W1:Y:S01]  /*f240*/  SHFL.BFLY PT, R15, R0, 0x2, 0x1f ;  /* 0x0c401f00000f7f89 */ /* 0x000e6200000e0000 */
[----:B------:R-:W-:-:S03]  /*f250*/  FMNMX.FTZ R6, R20, R13, !PT ;  /* 0x0000000d14067209 */ /* 0x000fc60007810000 */
[----:B------:R-:W-:Y:S04]  /*f260*/  LDSM.16.MT88.4 R16, [R166+0x6800] ;  /* 0x00680000a610783b */ /* 0x000fe80000004200 */
[----:B------:R-:W2:Y:S01]  /*f270*/  SHFL.BFLY PT, R13, R6, 0x2, 0x1f ;  /* 0x0c401f00060d7f89 */ /* 0x000ea200000e0000 */
[----:B-1----:R-:W-:-:S05]  /*f280*/  FMNMX.FTZ R15, R0, R15, !PT ;  /* 0x0000000f000f7209 */ /* 0x002fca0007810000 */
[----:B------:R-:W1:Y:S01]  /*f290*/  SHFL.BFLY PT, R2, R15, 0x1, 0x1f ;  /* 0x0c201f000f027f89 */ /* 0x000e6200000e0000 */
[----:B--2---:R-:W-:-:S05]  /*f2a0*/  FMNMX.FTZ R13, R6, R13, !PT ;  /* 0x0000000d060d7209 */ /* 0x004fca0007810000 */
[----:B------:R-:W2:Y:S01]  /*f2b0*/  SHFL.BFLY PT, R0, R13, 0x1, 0x1f ;  /* 0x0c201f000d007f89 */ /* 0x000ea200000e0000 */
[----:B-1----:R-:W-:-:S04]  /*f2c0*/  FMNMX.FTZ R2, R15, R2, !PT ;  /* 0x000000020f027209 */ /* 0x002fc80007810000 */
[C---:B------:R-:W-:Y:S01]  /*f2d0*/  FSETP.NEU.FTZ.AND P0, PT, R2.reuse, -INF , PT ;  /* 0xff8000000200780b */ /* 0x040fe20003f1d000 */
[----:B------:R-:W-:Y:S01]  /*f2e0*/  FMUL.FTZ R38, R2, UR8 ;  /* 0x0000000802267c20 */ /* 0x000fe20008410000 */
[----:B--2---:R-:W-:-:S04]  /*f2f0*/  FMNMX.FTZ R0, R13, R0, !PT ;  /* 0x000000000d007209 */ /* 0x004fc80007810000 */
[----:B------:R-:W-:Y:S02]  /*f300*/  FSEL R38, R38, RZ, P0 ;  /* 0x000000ff26267208 */ /* 0x000fe40000000000 */
[C---:B------:R-:W-:Y:S01]  /*f310*/  FSETP.NEU.FTZ.AND P0, PT, R0.reuse, -INF , PT ;  /* 0xff8000000000780b */ /* 0x040fe20003f1d000 */
[----:B------:R-:W-:Y:S02]  /*f320*/  FMUL.FTZ R22, R0, UR8 ;  /* 0x0000000800167c20 */ /* 0x000fe40008410000 */
[--C-:B------:R-:W-:Y:S01]  /*f330*/  FFMA.FTZ R31, R93, UR8, -R38.reuse ;  /* 0x000000085d1f7c23 */ /* 0x100fe20008010826 */
[--C-:B------:R-:W-:Y:S01]  /*f340*/  FFMA.FTZ R45, R165, UR8, -R38.reuse ;  /* 0x00000008a52d7c23 */ /* 0x100fe20008010826 */
[----:B------:R-:W1:Y:S01]  /*f350*/  LDSM.16.MT88.4 R92, [R168+0x6000] ;  /* 0x00600000a85c783b */ /* 0x000e620000004200 */
[----:B------:R-:W-:Y:S01]  /*f360*/  FSEL R22, R22, RZ, P0 ;  /* 0x000000ff16167208 */ /* 0x000fe20000000000 */
[--C-:B------:R-:W-:Y:S01]  /*f370*/  FFMA.FTZ R59, R11, UR8, -R38.reuse ;  /* 0x000000080b3b7c23 */ /* 0x100fe20008010826 */
[----:B------:R-:W-:Y:S01]  /*f380*/  IADD3 R165, R5, R168, RZ ;  /* 0x000000a805a57210 */ /* 0x000fe20007ffe0ff */
[--C-:B------:R-:W-:Y:S01]  /*f390*/  FFMA.FTZ R46, R213, UR8, -R38.reuse ;  /* 0x00000008d52e7c23 */ /* 0x100fe20008010826 */
[----:B------:R-:W-:Y:S01]  /*f3a0*/  FFMA.FTZ R32, R89, UR8, -R38 ;  /* 0x0000000859207c23 */ /* 0x000fe20008010826 */
[--C-:B------:R-:W-:Y:S01]  /*f3b0*/  FFMA.FTZ R44, R9, UR8, -R22.reuse ;  /* 0x00000008092c7c23 */ /* 0x100fe20008010816 */
[--C-:B------:R-:W-:Y:S01]  /*f3c0*/  FFMA.FTZ R61, R87, UR8, -R22.reuse ;  /* 0x00000008573d7c23 */ /* 0x100fe20008010816 */
[--C-:B------:R-:W-:Y:S01]  /*f3d0*/  FFMA.FTZ R40, R7, UR8, -R22.reuse ;  /* 0x0000000807287c23 */ /* 0x100fe20008010816 */
[----:B------:R-:W-:Y:S01]  /*f3e0*/  FFMA.FTZ R33, R85, UR8, -R22 ;  /* 0x0000000855217c23 */ /* 0x000fe20008010816 */
[----:B------:R-:W-:Y:S01]  /*f3f0*/  IADD3 R164, R3, R165, RZ ;  /* 0x000000a503a47210 */ /* 0x000fe20007ffe0ff */
[----:B------:R-:W2:Y:S01]  /*f400*/  LDSM.16.MT88.4 R88, [R166+0x6000] ;  /* 0x00600000a658783b */ /* 0x000ea20000004200 */
[----:B------:R-:W-:Y:S01]  /*f410*/  MUFU.EX2 R59, R59 ;  /* 0x0000003b003b7308 */ /* 0x000fe20000000800 */
[--C-:B------:R-:W-:Y:S01]  /*f420*/  FFMA.FTZ R26, R215, UR8, -R38.reuse ;  /* 0x00000008d71a7c23 */ /* 0x100fe20008010826 */
[--C-:B------:R-:W-:Y:S01]  /*f430*/  FFMA.FTZ R30, R219, UR8, -R38.reuse ;  /* 0x00000008db1e7c23 */ /* 0x100fe20008010826 */
[----:B------:R-:W3:Y:S01]  /*f440*/  LDSM.16.MT88.4 R84, [R165+0x6000] ;  /* 0x00600000a554783b */ /* 0x000ee20000004200 */
[----:B------:R-:W-:Y:S01]  /*f450*/  FFMA.FTZ R23, R217, UR8, -R38 ;  /* 0x00000008d9177c23 */ /* 0x000fe20008010826 */
[--C-:B------:R-:W-:Y:S01]  /*f460*/  FFMA.FTZ R29, R211, UR8, -R22.reuse ;  /* 0x00000008d31d7c23 */ /* 0x100fe20008010816 */
[--C-:B------:R-:W-:Y:S01]  /*f470*/  FFMA.FTZ R28, R207, UR8, -R22.reuse ;  /* 0x00000008cf1c7c23 */ /* 0x100fe20008010816 */
[----:B------:R-:W4:Y:S01]  /*f480*/  LDSM.16.MT88.4 R4, [R164+0x6000] ;  /* 0x00600000a404783b */ /* 0x000f220000004200 */
[----:B------:R-:W5:Y:S01]  /*f490*/  MUFU.EX2 R46, R46 ;  /* 0x0000002e002e7308 */ /* 0x000f620000000800 */
[--C-:B------:R-:W-:Y:S01]  /*f4a0*/  FFMA.FTZ R24, R205, UR8, -R22.reuse ;  /* 0x00000008cd187c23 */ /* 0x100fe20008010816 */
[--C-:B------:R-:W-:Y:S01]  /*f4b0*/  FFMA.FTZ R3, R209, UR8, -R22.reuse ;  /* 0x00000008d1037c23 */ /* 0x100fe20008010816 */
[----:B------:R-:W4:Y:S01]  /*f4c0*/  LDSM.16.MT88.4 R8, [R168+0x6800] ;  /* 0x00680000a808783b */ /* 0x000f220000004200 */
[--C-:B------:R-:W-:Y:S01]  /*f4d0*/  FFMA.FTZ R56, R103, UR8, -R22.reuse ;  /* 0x0000000867387c23 */ /* 0x100fe20008010816 */
[----:B------:R-:W-:Y:S01]  /*f4e0*/  FFMA.FTZ R103, R67, UR8, -R22 ;  /* 0x0000000843677c23 */ /* 0x000fe20008010816 */
[--C-:B------:R-:W-:Y:S01]  /*f4f0*/  FFMA.FTZ R65, R65, UR8, -R38.reuse ;  /* 0x0000000841417c23 */ /* 0x100fe20008010826 */
[----:B------:R-:W4:Y:S01]  /*f500*/  LDSM.16.MT88.4 R12, [R165+0x6800] ;  /* 0x00680000a50c783b */ /* 0x000f220000004200 */
        /* <DEDUP_REMOVED lines=8> */
[----:B------:R-:W1:Y:S01]  /*f590*/  MUFU.EX2 R32, R32 ;  /* 0x0000002000207308 */ /* 0x000e620000000800 */
[----:B-----5:R-:W-:Y:S01]  /*f5a0*/  F2FP.F16.F32.PACK_AB R80, R46, R59 ;  /* 0x0000003b2e50723e */ /* 0x020fe200000000ff */
[--C-:B------:R-:W-:Y:S01]  /*f5b0*/  FFMA.FTZ R60, R155, UR8, -R38.reuse ;  /* 0x000000089b3c7c23 */ /* 0x100fe20008010826 */
[--C-:B------:R-:W-:Y:S01]  /*f5c0*/  FFMA.FTZ R121, R191, UR8, -R38.reuse ;  /* 0x00000008bf797c23 */ /* 0x100fe20008010826 */
[----:B------:R-:W-:Y:S01]  /*f5d0*/  FFMA.FTZ R58, R193, UR8, -R38 ;  /* 0x00000008c13a7c23 */ /* 0x000fe20008010826 */
[--C-:B------:R-:W-:Y:S01]  /*f5e0*/  FFMA.FTZ R143, R143, UR8, -R22.reuse ;  /* 0x000000088f8f7c23 */ /* 0x100fe20008010816 */
[--C-:B------:R-:W-:Y:S01]  /*f5f0*/  FFMA.FTZ R145, R153, UR8, -R22.reuse ;  /* 0x0000000899917c23 */ /* 0x100fe20008010816 */
[----:B------:R-:W-:Y:S01]  /*f600*/  FFMA.FTZ R62, R189, UR8, -R22 ;  /* 0x00000008bd3e7c23 */ /* 0x000fe20008010816 */
[----:B------:R-:W-:Y:S01]  /*f610*/  MUFU.EX2 R44, R44 ;  /* 0x0000002c002c7308 */ /* 0x000fe20000000800 */
[----:B------:R-:W-:Y:S01]  /*f620*/  FFMA.FTZ R151, R129, UR8, -R38 ;  /* 0x0000000881977c23 */ /* 0x000fe20008010826 */
[----:B------:R-:W-:Y:S01]  /*f630*/  FFMA.FTZ R104, R133, UR8, -R22 ;  /* 0x0000000885687c23 */ /* 0x000fe20008010816 */
[--C-:B------:R-:W-:Y:S01]  /*f640*/  FFMA.FTZ R102, R137, UR8, -R38.reuse ;  /* 0x0000000889667c23 */ /* 0x100fe20008010826 */
[--C-:B------:R-:W-:Y:S01]  /*f650*/  FFMA.FTZ R129, R141, UR8, -R38.reuse ;  /* 0x000000088d817c23 */ /* 0x100fe20008010826 */
[----:B------:R-:W-:Y:S01]  /*f660*/  FFMA.FTZ R66, R147, UR8, -R38 ;  /* 0x0000000893427c23 */ /* 0x000fe20008010826 */
[--C-:B------:R-:W-:Y:S01]  /*f670*/  FFMA.FTZ R125, R125, UR8, -R22.reuse ;  /* 0x000000087d7d7c23 */ /* 0x100fe20008010816 */
[--C-:B------:R-:W-:Y:S01]  /*f680*/  FFMA.FTZ R133, R135, UR8, -R22.reuse ;  /* 0x0000000887857c23 */ /* 0x100fe20008010816 */
[----:B------:R-:W5:Y:S01]  /*f690*/  MUFU.EX2 R61, R61 ;  /* 0x0000003d003d7308 */ /* 0x000f620000000800 */
[----:B-1----:R-:W-:Y:S01]  /*f6a0*/  F2FP.F16.F32.PACK_AB R82, R32, R45 ;  /* 0x0000002d2052723e */ /* 0x002fe200000000ff */
[----:B------:R-:W-:Y:S01]  /*f6b0*/  FFMA.FTZ R106, R139, UR8, -R22 ;  /* 0x000000088b6a7c23 */ /* 0x000fe20008010816 */
[----:B------:R-:W-:Y:S01]  /*f6c0*/  FFMA.FTZ R135, R105, UR8, -R38 ;  /* 0x0000000869877c23 */ /* 0x000fe20008010826 */
[----:B------:R-:W-:Y:S01]  /*f6d0*/  FFMA.FTZ R112, R107, UR8, -R22 ;  /* 0x000000086b707c23 */ /* 0x000fe20008010816 */
        /* <DEDUP_REMOVED lines=9> */
[--C-:B------:R-:W-:Y:S01]  /*f770*/  FFMA.FTZ R53, R53, UR8, -R38.reuse ;  /* 0x0000000835357c23 */ /* 0x100fe20008010826 */
[----:B------:R-:W-:Y:S01]  /*f780*/  FFMA.FTZ R51, R57, UR8, -R38 ;  /* 0x0000000839337c23 */ /* 0x000fe20008010826 */
[----:B------:R-:W1:Y:S01]  /*f790*/  MUFU.EX2 R33, R33 ;  /* 0x0000002100217308 */ /* 0x000e620000000800 */
[----:B-----5:R-:W-:Y:S01]  /*f7a0*/  F2FP.F16.F32.PACK_AB R81, R61, R44 ;  /* 0x0000002c3d51723e */ /* 0x020fe200000000ff */
[--C-:B------:R-:W-:Y:S01]  /*f7b0*/  FFMA.FTZ R126, R47, UR8, -R22.reuse ;  /* 0x000000082f7e7c23 */ /* 0x100fe20008010816 */
[--C-:B------:R-:W-:Y:S01]  /*f7c0*/  FFMA.FTZ R43, R43, UR8, -R22.reuse ;  /* 0x000000082b2b7c23 */ /* 0x100fe20008010816 */
[--C-:B------:R-:W-:Y:S01]  /*f7d0*/  FFMA.FTZ R124, R41, UR8, -R22.reuse ;  /* 0x00000008297c7c23 */ /* 0x100fe20008010816 */
[----:B------:R-:W-:Y:S01]  /*f7e0*/  FFMA.FTZ R39, R39, UR8, -R22 ;  /* 0x0000000827277c23 */ /* 0x000fe20008010816 */
[----:B------:R-:W-:Y:S01]  /*f7f0*/  FADD.FTZ R46, R59, R46 ;  /* 0x0000002e3b2e7221 */ /* 0x000fe20000010000 */
[----:B------:R-:W-:Y:S01]  /*f800*/  FADD.FTZ R61, R44, R61 ;  /* 0x0000003d2c3d7221 */ /* 0x000fe20000010000 */
[----:B------:R-:W-:Y:S01]  /*f810*/  MUFU.EX2 R31, R31 ;  /* 0x0000001f001f7308 */ /* 0x000fe20000000800 */
[----:B------:R-:W-:Y:S01]  /*f820*/  FFMA.FTZ R35, R35, UR8, -R38 ;  /* 0x0000000823237c23 */ /* 0x000fe20008010826 */
[----:B------:R-:W-:Y:S01]  /*f830*/  FADD.FTZ R45, R45, R46 ;  /* 0x0000002e2d2d7221 */ /* 0x000fe20000010000 */
[--C-:B------:R-:W-:Y:S01]  /*f840*/  FFMA.FTZ R34, R34, UR8, -R38.reuse ;  /* 0x0000000822227c23 */ /* 0x100fe20008010826 */
[----:B------:R-:W-:Y:S01]  /*f850*/  FFMA.FTZ R191, R36, UR8, -R38 ;  /* 0x0000000824bf7c23 */ /* 0x000fe20008010826 */
[--C-:B------:R-:W-:Y:S01]  /*f860*/  FFMA.FTZ R25, R25, UR8, -R22.reuse ;  /* 0x0000000819197c23 */ /* 0x100fe20008010816 */
[--C-:B------:R-:W-:Y:S01]  /*f870*/  FFMA.FTZ R21, R21, UR8, -R22.reuse ;  /* 0x0000000815157c23 */ /* 0x100fe20008010816 */
[----:B------:R-:W-:Y:S01]  /*f880*/  FFMA.FTZ R192, R20, UR8, -R22 ;  /* 0x0000000814c07c23 */ /* 0x000fe20008010816 */
[----:B------:R-:W5:Y:S01]  /*f890*/  MUFU.EX2 R26, R26 ;  /* 0x0000001a001a7308 */ /* 0x000f620000000800 */
[----:B-1----:R-:W-:Y:S01]  /*f8a0*/  F2FP.F16.F32.PACK_AB R83, R33, R40 ;  /* 0x000000282153723e */ /* 0x002fe200000000ff */
[----:B------:R-:W-:Y:S01]  /*f8b0*/  FADD.FTZ R40, R40, R61 ;  /* 0x0000003d28287221 */ /* 0x000fe20000010000 */
[----:B------:R-:W-:-:S03]  /*f8c0*/  FFMA.FTZ R37, R37, UR8, -R38 ;  /* 0x0000000825257c23 */ /* 0x000fc60008010826 */
[----:B------:R-:W-:Y:S02]  /*f8d0*/  FADD.FTZ R40, R33, R40 ;  /* 0x0000002821287221 */ /* 0x000fe40000010000 */
[C---:B------:R-:W-:Y:S01]  /*f8e0*/  HMMA.16816.F32 R96, R80.reuse, R92, RZ ;  /* 0x0000005c5060723c */ /* 0x040fe200000018ff */
[----:B------:R-:W-:Y:S05]  /*f8f0*/  MUFU.EX2 R30, R30 ;  /* 0x0000001e001e7308 */ /* 0x000fea0000000800 */
[C---:B------:R-:W-:Y:S03]  /*f900*/  HMMA.16816.F32 R92, R80.reuse, R94, RZ ;  /* 0x0000005e505c723c */ /* 0x040fe600000018ff */
[----:B------:R-:W-:Y:S03]  /*f910*/  MUFU.EX2 R23, R23 ;  /* 0x0000001700177308 */ /* 0x000fe60000000800 */
[C---:B--2---:R-:W-:Y:S05]  /*f920*/  HMMA.16816.F32 R68, R80.reuse, R88, RZ ;  /* 0x000000585044723c */ /* 0x044fea00000018ff */
[----:B------:R-:W-:Y:S01]  /*f930*/  MUFU.EX2 R29, R29 ;  /* 0x0000001d001d7308 */ /* 0x000fe20000000800 */
[C---:B---3--:R-:W-:Y:S06]  /*f940*/  HMMA.16816.F32 R72, R80.reuse, R84, RZ ;  /* 0x000000545048723c */ /* 0x048fec00000018ff */
[C---:B------:R-:W-:Y:S01]  /*f950*/  HMMA.16816.F32 R88, R80.reuse, R90, RZ ;  /* 0x0000005a5058723c */ /* 0x040fe200000018ff */
[----:B------:R-:W1:Y:S05]  /*f960*/  MUFU.EX2 R28, R28 ;  /* 0x0000001c001c7308 */ /* 0x000e6a0000000800 */
[C---:B------:R-:W-:Y:S03]  /*f970*/  HMMA.16816.F32 R84, R80.reuse, R86, RZ ;  /* 0x000000565054723c */ /* 0x040fe600000018ff */
[----:B------:R-:W-:Y:S03]  /*f980*/  MUFU.EX2 R24, R24 ;  /* 0x0000001800187308 */ /* 0x000fe60000000800 */
[C---:B----4-:R-:W-:Y:S05]  /*f990*/  HMMA.16816.F32 R76, R80.reuse, R4, RZ ;  /* 0x00000004504c723c */ /* 0x050fea00000018ff */
[----:B------:R-:W2:Y:S01]  /*f9a0*/  MUFU.EX2 R3, R3 ;  /* 0x0000000300037308 */ /* 0x000ea20000000800 */
[----:B------:R-:W-:Y:S01]  /*f9b0*/  HMMA.16816.F32 R80, R80, R6, RZ ;  /* 0x000000065050723c */ /* 0x000fe200000018ff */
[----:B-----5:R-:W-:-:S02]  /*f9c0*/  F2FP.F16.F32.PACK_AB R4, R26, R31 ;  /* 0x0000001f1a04723e */ /* 0x020fc400000000ff */
[----:B-1----:R-:W-:-:S04]  /*f9d0*/  F2FP.F16.F32.PACK_AB R5, R28, R29 ;  /* 0x0000001d1c05723e */ /* 0x002fc800000000ff */
[----:B------:R-:W-:Y:S01]  /*f9e0*/  F2FP.F16.F32.PACK_AB R6, R23, R30 ;  /* 0x0000001e1706723e */ /* 0x000fe200000000ff */
[----:B------:R-:W-:Y:S01]  /*f9f0*/  MUFU.EX2 R65, R65 ;  /* 0x0000004100417308 */ /* 0x000fe20000000800 */
[----:B--2---:R-:W-:-:S07]  /*fa00*/  F2FP.F16.F32.PACK_AB R7, R3, R24 ;  /* 0x000000180307723e */ /* 0x004fce00000000ff */
[----:B------:R-:W1:Y:S01]  /*fa10*/  MUFU.EX2 R52, R52 ;  /* 0x0000003400347308 */ /* 0x000e620000000800 */
[C---:B------:R-:W-:Y:S07]  /*fa20*/  HMMA.16816.F32 R96, R4.reuse, R8, R96 ;  /* 0x000000080460723c */ /* 0x040fee0000001860 */
[----:B------:R-:W-:Y:S01]  /*fa30*/  MUFU.EX2 R63, R63 ;  /* 0x0000003f003f7308 */ /* 0x000fe20000000800 */
[C---:B------:R-:W-:Y:S01]  /*fa40*/  HMMA.16816.F32 R92, R4.reuse, R10, R92 ;  /* 0x0000000a045c723c */ /* 0x040fe2000000185c */
[----:B------:R-:W2:Y:S06]  /*fa50*/  LDSM.16.MT88.4 R8, [R164+0x6800] ;  /* 0x00680000a408783b */ /* 0x000eac0000004200 */
[----:B------:R-:W-:Y:S01]  /*fa60*/  MUFU.EX2 R42, R42 ;  /* 0x0000002a002a7308 */ /* 0x000fe20000000800 */
[C---:B------:R-:W-:Y:S07]  /*fa70*/  HMMA.16816.F32 R68, R4.reuse, R16, R68 ;  /* 0x000000100444723c */ /* 0x040fee0000001844 */
[----:B------:R-:W-:Y:S01]  /*fa80*/  MUFU.EX2 R56, R56 ;  /* 0x0000003800387308 */ /* 0x000fe20000000800 */
[C---:B------:R-:W-:Y:S01]  /*fa90*/  HMMA.16816.F32 R88, R4.reuse, R18, R88 ;  /* 0x000000120458723c */ /* 0x040fe20000001858 */
[----:B------:R-:W3:Y:S05]  /*faa0*/  LDSM.16.MT88.4 R16, [R166+0x7000] ;  /* 0x00700000a610783b */ /* 0x000eea0000004200 */
[C---:B------:R-:W-:Y:S01]  /*fab0*/  HMMA.16816.F32 R72, R4.reuse, R12, R72 ;  /* 0x0000000c0448723c */ /* 0x040fe20000001848 */
[----:B------:R-:W4:Y:S05]  /*fac0*/  MUFU.EX2 R103, R103 ;  /* 0x0000006700677308 */ /* 0x000f2a0000000800 */
[C---:B------:R-:W-:Y:S01]  /*fad0*/  HMMA.16816.F32 R84, R4.reuse, R14, R84 ;  /* 0x0000000e0454723c */ /* 0x040fe20000001854 */
[----:B------:R-:W5:Y:S02]  /*fae0*/  LDSM.16.MT88.4 R12, [R165+0x7000] ;  /* 0x00700000a50c783b */ /* 0x000f640000004200 */
[----:B------:R-:W-:Y:S08]  /*faf0*/  MUFU.EX2 R67, R67 ;  /* 0x0000004300437308 */ /* 0x000ff00000000800 */
[----:B------:R-:W3:Y:S01]  /*fb00*/  MUFU.EX2 R54, R54 ;  /* 0x0000003600367308 */ /* 0x000ee20000000800 */
[C---:B--2---:R-:W-:Y:S07]  /*fb10*/  HMMA.16816.F32 R76, R4.reuse, R8, R76 ;  /* 0x00000008044c723c */ /* 0x044fee000000184c */
[----:B------:R-:W-:Y:S01]  /*fb20*/  MUFU.EX2 R123, R123 ;  /* 0x0000007b007b7308 */ /* 0x000fe20000000800 */
[----:B------:R-:W-:Y:S01]  /*fb30*/  HMMA.16816.F32 R80, R4, R10, R80 ;  /* 0x0000000a0450723c */ /* 0x000fe20000001850 */
[----:B------:R-:W2:Y:S06]  /*fb40*/  LDSM.16.MT88.4 R8, [R168+0x7000] ;  /* 0x00700000a808783b */ /* 0x000eac0000004200 */
[----:B------:R-:W2:Y:S01]  /*fb50*/  MUFU.EX2 R60, R60 ;  /* 0x0000003c003c7308 */ /* 0x000ea20000000800 */
[----:B-1----:R-:W-:-:S02]  /*fb60*/  F2FP.F16.F32.PACK_AB R4, R52, R65 ;  /* 0x000000413404723e */ /* 0x002fc400000000ff */
[----:B----4-:R-:W-:Y:S02]  /*fb70*/  F2FP.F16.F32.PACK_AB R5, R103, R56 ;  /* 0x000000386705723e */ /* 0x010fe400000000ff */
[----:B------:R-:W-:Y:S02]  /*fb80*/  F2FP.F16.F32.PACK_AB R6, R42, R63 ;  /* 0x0000003f2a06723e */ /* 0x000fe400000000ff */
[----:B---3--:R-:W-:Y:S01]  /*fb90*/  F2FP.F16.F32.PACK_AB R7, R54, R67 ;  /* 0x000000433607723e */ /* 0x008fe200000000ff */
[----:B------:R-:W-:Y:S06]  /*fba0*/  MUFU.EX2 R121, R121 ;  /* 0x0000007900797308 */ /* 0x000fec0000000800 */
[C---:B------:R-:W-:Y:S02]  /*fbb0*/  HMMA.16816.F32 R68, R4.reuse, R16, R68 ;  /* 0x000000100444723c */ /* 0x040fe40000001844 */
[----:B------:R-:W-:Y:S04]  /*fbc0*/  MUFU.EX2 R58, R58 ;  /* 0x0000003a003a7308 */ /* 0x000fe80000000800 */
[C---:B------:R-:W-:Y:S01]  /*fbd0*/  HMMA.16816.F32 R88, R4.reuse, R18, R88 ;  /* 0x000000120458723c */ /* 0x040fe20000001858 */
[----:B------:R-:W-:Y:S03]  /*fbe0*/  LDSM.16.MT88.4 R16, [R166+0x7800] ;  /* 0x00780000a610783b */ /* 0x000fe60000004200 */
[----:B------:R-:W-:Y:S02]  /*fbf0*/  MUFU.EX2 R64, R64 ;  /* 0x0000004000407308 */ /* 0x000fe40000000800 */
[C---:B-----5:R-:W-:Y:S06]  /*fc00*/  HMMA.16816.F32 R72, R4.reuse, R12, R72 ;  /* 0x0000000c0448723c */ /* 0x060fec0000001848 */
[----:B------:R-:W1:Y:S01]  /*fc10*/  MUFU.EX2 R143, R143 ;  /* 0x0000008f008f7308 */ /* 0x000e620000000800 */
[C---:B------:R-:W-:Y:S01]  /*fc20*/  HMMA.16816.F32 R84, R4.reuse, R14, R84 ;  /* 0x0000000e0454723c */ /* 0x040fe20000001854 */
[----:B------:R-:W-:Y:S05]  /*fc30*/  LDSM.16.MT88.4 R12, [R165+0x7800] ;  /* 0x00780000a50c783b */ /* 0x000fea0000004200 */
[C---:B--2---:R-:W-:Y:S01]  /*fc40*/  HMMA.16816.F32 R96, R4.reuse, R8, R96 ;  /* 0x000000080460723c */ /* 0x044fe20000001860 */
[----:B------:R-:W-:Y:S05]  /*fc50*/  MUFU.EX2 R145, R145 ;  /* 0x0000009100917308 */ /* 0x000fea0000000800 */
[C---:B------:R-:W-:Y:S01]  /*fc60*/  HMMA.16816.F32 R92, R4.reuse, R10, R92 ;  /* 0x0000000a045c723c */ /* 0x040fe2000000185c */
[----:B------:R-:W2:Y:S02]  /*fc70*/  LDSM.16.MT88.4 R8, [R164+0x7000] ;  /* 0x00700000a408783b */ /* 0x000ea40000004200 */
[----:B------:R-:W3:Y:S08]  /*fc80*/  MUFU.EX2 R62, R62 ;  /* 0x0000003e003e7308 */ /* 0x000ef00000000800 */
[----:B------:R-:W-:Y:S08]  /*fc90*/  MUFU.EX2 R151, R151 ;  /* 0x0000009700977308 */ /* 0x000ff00000000800 */
[----:B------:R-:W4:Y:S08]  /*fca0*/  MUFU.EX2 R102, R102 ;  /* 0x0000006600667308 */ /* 0x000f300000000800 */
[----:B------:R-:W-:Y:S08]  /*fcb0*/  MUFU.EX2 R129, R129 ;  /* 0x0000008100817308 */ /* 0x000ff00000000800 */
[----:B------:R-:W-:Y:S01]  /*fcc0*/  MUFU.EX2 R66, R66 ;  /* 0x0000004200427308 */ /* 0x000fe20000000800 */
[C---:B--2---:R-:W-:Y:S07]  /*fcd0*/  HMMA.16816.F32 R76, R4.reuse, R8, R76 ;  /* 0x00000008044c723c */ /* 0x044fee000000184c */
[----:B------:R-:W-:Y:S01]  /*fce0*/  MUFU.EX2 R104, R104 ;  /* 0x0000006800687308 */ /* 0x000fe20000000800 */
[----:B------:R-:W-:Y:S01]  /*fcf0*/  HMMA.16816.F32 R80, R4, R10, R80 ;  /* 0x0000000a0450723c */ /* 0x000fe20000001850 */
[----:B------:R-:W2:Y:S06]  /*fd00*/  LDSM.16.MT88.4 R8, [R168+0x7800] ;  /* 0x00780000a808783b */ /* 0x000eac0000004200 */
[----:B------:R-:W5:Y:S01]  /*fd10*/  MUFU.EX2 R125, R125 ;  /* 0x0000007d007d7308 */ /* 0x000f620000000800 */
[----:B------:R-:W-:-:S02]  /*fd20*/  F2FP.F16.F32.PACK_AB R4, R60, R123 ;  /* 0x0000007b3c04723e */ /* 0x000fc400000000ff */
[----:B-1----:R-:W-:Y:S02]  /*fd30*/  F2FP.F16.F32.PACK_AB R5, R143, R64 ;  /* 0x000000408f05723e */ /* 0x002fe400000000ff */
[----:B------:R-:W-:-:S03]  /*fd40*/  F2FP.F16.F32.PACK_AB R6, R58, R121 ;  /* 0x000000793a06723e */ /* 0x000fc600000000ff */
[----:B------:R-:W-:Y:S01]  /*fd50*/  MUFU.EX2 R133, R133 ;  /* 0x0000008500857308 */ /* 0x000fe20000000800 */
[----:B---3--:R-:W-:-:S07]  /*fd60*/  F2FP.F16.F32.PACK_AB R7, R62, R145 ;  /* 0x000000913e07723e */ /* 0x008fce00000000ff */
        /* <DEDUP_REMOVED lines=15> */
[----:B------:R-:W3:Y:S08]  /*fe60*/  MUFU.EX2 R112, R112 ;  /* 0x0000007000707308 */ /* 0x000ef00000000800 */
[----:B------:R-:W-:Y:S08]  /*fe70*/  MUFU.EX2 R114, R114 ;  /* 0x0000007200727308 */ /* 0x000ff00000000800 */
[----:B------:R-:W3:Y:S01]  /*fe80*/  MUFU.EX2 R107, R107 ;  /* 0x0000006b006b7308 */ /* 0x000ee20000000800 */
[C---:B--2---:R-:W-:Y:S07]  /*fe90*/  HMMA.16816.F32 R76, R4.reuse, R8, R76 ;  /* 0x00000008044c723c */ /* 0x044fee000000184c */
[----:B------:R-:W-:Y:S01]  /*fea0*/  MUFU.EX2 R122, R122 ;  /* 0x0000007a007a7308 */ /* 0x000fe20000000800 */
[----:B------:R-:W-:Y:S01]  /*feb0*/  HMMA.16816.F32 R80, R4, R10, R80 ;  /* 0x0000000a0450723c */ /* 0x000fe20000001850 */
[----:B------:R-:W2:Y:S06]  /*fec0*/  LDSM.16.MT88.4 R8, [R168+0x8000] ;  /* 0x00800000a808783b */ /* 0x000eac0000004200 */
[----:B------:R-:W3:Y:S01]  /*fed0*/  MUFU.EX2 R53, R53 ;  /* 0x0000003500357308 */ /* 0x000ee20000000800 */
[----:B----4-:R-:W-:-:S02]  /*fee0*/  F2FP.F16.F32.PACK_AB R4, R102, R151 ;  /* 0x000000976604723e */ /* 0x010fc400000000ff */
[----:B-----5:R-:W-:Y:S02]  /*fef0*/  F2FP.F16.F32.PACK_AB R5, R125, R104 ;  /* 0x000000687d05723e */ /* 0x020fe400000000ff */
        /* <DEDUP_REMOVED lines=20> */
[----:B------:R-:W-:Y:S01]  /*10040*/  MUFU.EX2 R191, R191 ;  /* 0x000000bf00bf7308 */ /* 0x000fe20000000800 */
[C---:B--2---:R-:W-:Y:S07]  /*10050*/  HMMA.16816.F32 R76, R4.reuse, R8, R76 ;  /* 0x00000008044c723c */ /* 0x044fee000000184c */
[----:B------:R-:W-:Y:S01]  /*10060*/  MUFU.EX2 R25, R25 ;  /* 0x0000001900197308 */ /* 0x000fe20000000800 */
[----:B------:R-:W-:Y:S01]  /*10070*/  HMMA.16816.F32 R80, R4, R10, R80 ;  /* 0x0000000a0450723c */ /* 0x000fe20000001850 */
[----:B------:R-:W2:Y:S06]  /*10080*/  LDSM.16.MT88.4 R8, [R166+0x8800] ;  /* 0x00880000a608783b */ /* 0x000eac0000004200 */
[----:B------:R-:W-:Y:S01]  /*10090*/  MUFU.EX2 R21, R21 ;  /* 0x0000001500157308 */ /* 0x000fe20000000800 */
[----:B---3--:R-:W-:-:S02]  /*100a0*/  F2FP.F16.F32.PACK_AB R4, R108, R135 ;  /* 0x000000876c04723e */ /* 0x008fc400000000ff */
[----:B------:R-:W-:Y:S02]  /*100b0*/  F2FP.F16.F32.PACK_AB R5, R112, R111 ;  /* 0x0000006f7005723e */ /* 0x000fe400000000ff */
[----:B------:R-:W-:-:S03]  /*100c0*/  F2FP.F16.F32.PACK_AB R6, R105, R110 ;  /* 0x0000006e6906723e */ /* 0x000fc600000000ff */
[----:B------:R-:W-:Y:S01]  /*100d0*/  MUFU.EX2 R192, R192 ;  /* 0x000000c000c07308 */ /* 0x000fe20000000800 */
        /* <DEDUP_REMOVED lines=12> */
[----:B------:R-:W2:Y:S06]  /*101a0*/  LDSM.16.MT88.4 R8, [R166+0x9000] ;  /* 0x00900000a608783b */ /* 0x000eac0000004200 */
[----:B------:R-:W-:-:S02]  /*101b0*/  F2FP.F16.F32.PACK_AB R4, R53, R122 ;  /* 0x0000007a3504723e */ /* 0x000fc400000000ff */
[----:B-1----:R-:W-:Y:S02]  /*101c0*/  F2FP.F16.F32.PACK_AB R5, R43, R126 ;  /* 0x0000007e2b05723e */ /* 0x002fe400000000ff */
[----:B------:R-:W-:Y:S02]  /*101d0*/  F2FP.F16.F32.PACK_AB R6, R51, R120 ;  /* 0x000000783306723e */ /* 0x000fe400000000ff */
[----:B----4-:R-:W-:-:S07]  /*101e0*/  F2FP.F16.F32.PACK_AB R7, R39, R124 ;  /* 0x0000007c2707723e */ /* 0x010fce00000000ff */
[C---:B------:R-:W-:Y:S06]  /*101f0*/  HMMA.16816.F32 R96, R4.reuse, R12, R96 ;  /* 0x0000000c0460723c */ /* 0x040fec0000001860 */
[C---:B------:R-:W-:Y:S01]  /*10200*/  HMMA.16816.F32 R92, R4.reuse, R14, R92 ;  /* 0x0000000e045c723c */ /* 0x040fe2000000185c */
[----:B------:R-:W1:Y:S05]  /*10210*/  LDSM.16.MT88.4 R12, [R164+0x9000] ;  /* 0x00900000a40c783b */ /* 0x000e6a0000004200 */
[C---:B------:R-:W-:Y:S06]  /*10220*/  HMMA.16816.F32 R72, R4.reuse, R16, R72 ;  /* 0x000000100448723c */ /* 0x040fec0000001848 */
[C---:B------:R-:W-:Y:S01]  /*10230*/  HMMA.16816.F32 R84, R4.reuse, R18, R84 ;  /* 0x000000120454723c */ /* 0x040fe20000001854 */
[----:B------:R-:W-:Y:S05]  /*10240*/  LDSM.16.MT88.4 R16, [R166+0x9800] ;  /* 0x00980000a610783b */ /* 0x000fea0000004200 */
[C---:B--2---:R-:W-:Y:S06]  /*10250*/  HMMA.16816.F32 R68, R4.reuse, R8, R68 ;  /* 0x000000080444723c */ /* 0x044fec0000001844 */
[----:B------:R-:W-:Y:S01]  /*10260*/  HMMA.16816.F32 R88, R4, R10, R88 ;  /* 0x0000000a0458723c */ /* 0x000fe20000001858 */
[----:B------:R-:W-:Y:S01]  /*10270*/  FADD.FTZ R8, R32, R45 ;  /* 0x0000002d20087221 */ /* 0x000fe20000010000 */
[----:B------:R-:W-:Y:S01]  /*10280*/  FFMA.FTZ R32, R27, UR8, -R22 ;  /* 0x000000081b207c23 */ /* 0x000fe20008010816 */
[----:B------:R-:W-:-:S02]  /*10290*/  FADD.FTZ R27, R29, R40 ;  /* 0x000000281d1b7221 */ /* 0x000fc40000010000 */
[----:B------:R-:W-:Y:S02]  /*102a0*/  FADD.FTZ R31, R31, R8 ;  /* 0x000000081f1f7221 */ /* 0x000fe40000010000 */
[----:B------:R-:W-:Y:S01]  /*102b0*/  FADD.FTZ R27, R28, R27 ;  /* 0x0000001b1c1b7221 */ /* 0x000fe20000010000 */
[----:B------:R-:W2:Y:S01]  /*102c0*/  LDSM.16.MT88.4 R8, [R168+0x9800] ;  /* 0x00980000a808783b */ /* 0x000ea20000004200 */
[----:B------:R-:W-:Y:S01]  /*102d0*/  FADD.FTZ R31, R26, R31 ;  /* 0x0000001f1a1f7221 */ /* 0x000fe20000010000 */
[----:B------:R-:W3:Y:S01]  /*102e0*/  MUFU.EX2 R32, R32 ;  /* 0x0000002000207308 */ /* 0x000ee20000000800 */
[----:B------:R-:W-:Y:S02]  /*102f0*/  FADD.FTZ R24, R24, R27 ;  /* 0x0000001b18187221 */ /* 0x000fe40000010000 */
[----:B------:R-:W-:Y:S02]  /*10300*/  FADD.FTZ R30, R30, R31 ;  /* 0x0000001f1e1e7221 */ /* 0x000fe40000010000 */
[----:B------:R-:W-:-:S02]  /*10310*/  FADD.FTZ R3, R3, R24 ;  /* 0x0000001803037221 */ /* 0x000fc40000010000 */
[----:B------:R-:W-:Y:S01]  /*10320*/  FADD.FTZ R30, R23, R30 ;  /* 0x0000001e171e7221 */ /* 0x000fe20000010000 */
[----:B-1----:R-:W-:Y:S03]  /*10330*/  HMMA.16816.F32 R76, R4, R12, R76 ;  /* 0x0000000c044c723c */ /* 0x002fe6000000184c */
[----:B------:R-:W-:-:S03]  /*10340*/  FADD.FTZ R65, R65, R30 ;  /* 0x0000001e41417221 */ /* 0x000fc60000010000 */
[----:B------:R-:W-:Y:S01]  /*10350*/  HMMA.16816.F32 R80, R4, R14, R80 ;  /* 0x0000000e0450723c */ /* 0x000fe20000001850 */
[----:B------:R-:W-:Y:S01]  /*10360*/  FADD.FTZ R12, R56, R3 ;  /* 0x00000003380c7221 */ /* 0x000fe20000010000 */
[----:B------:R-:W-:-:S03]  /*10370*/  FADD.FTZ R52, R52, R65 ;  /* 0x0000004134347221 */ /* 0x000fc60000010000 */
[----:B------:R-:W-:Y:S01]  /*10380*/  FADD.FTZ R12, R103, R12 ;  /* 0x0000000c670c7221 */ /* 0x000fe20000010000 */
[----:B------:R-:W-:Y:S01]  /*10390*/  FADD.FTZ R63, R63, R52 ;  /* 0x000000343f3f7221 */ /* 0x000fe20000010000 */
[----:B-----5:R-:W-:Y:S02]  /*103a0*/  F2FP.F16.F32.PACK_AB R4, R34, R35 ;  /* 0x000000232204723e */ /* 0x020fe400000000ff */
[----:B------:R-:W-:Y:S01]  /*103b0*/  FADD.FTZ R67, R67, R12 ;  /* 0x0000000c43437221 */ /* 0x000fe20000010000 */
[----:B------:R-:W-:Y:S01]  /*103c0*/  FADD.FTZ R42, R42, R63 ;  /* 0x0000003f2a2a7221 */ /* 0x000fe20000010000 */
[----:B---3--:R-:W-:Y:S01]  /*103d0*/  F2FP.F16.F32.PACK_AB R5, R32, R25 ;  /* 0x000000192005723e */ /* 0x008fe200000000ff */
[----:B------:R-:W1:Y:S01]  /*103e0*/  LDSM.16.MT88.4 R12, [R165+0x9800] ;  /* 0x00980000a50c783b */ /* 0x000e620000004200 */
[----:B------:R-:W-:Y:S01]  /*103f0*/  FADD.FTZ R67, R54, R67 ;  /* 0x0000004336437221 */ /* 0x000fe20000010000 */
[----:B------:R-:W-:Y:S01]  /*10400*/  FADD.FTZ R123, R123, R42 ;  /* 0x0000002a7b7b7221 */ /* 0x000fe20000010000 */
[----:B------:R-:W-:-:S02]  /*10410*/  F2FP.F16.F32.PACK_AB R6, R191, R36 ;  /* 0x00000024bf06723e */ /* 0x000fc400000000ff */
[----:B------:R-:W-:Y:S01]  /*10420*/  FADD.FTZ R64, R64, R67 ;  /* 0x0000004340407221 */ /* 0x000fe20000010000 */
[----:B------:R-:W-:Y:S01]  /*10430*/  FADD.FTZ R60, R60, R123 ;  /* 0x0000007b3c3c7221 */ /* 0x000fe20000010000 */
[----:B------:R-:W-:Y:S02]  /*10440*/  F2FP.F16.F32.PACK_AB R7, R192, R21 ;  /* 0x00000015c007723e */ /* 0x000fe400000000ff */
        /* <DEDUP_REMOVED lines=46> */
[----:B------:R-:W-:-:S13]  /*10730*/  @!P5 BRA `(.L_x_5579) ;  /* 0x00000040001cd947 */ /* 0x000fda0003800000 */
[----:B------:R-:W-:Y:S01]  /*10740*/  ISETP.NE.AND P1, PT, R181, RZ, PT ;  /* 0x000000ffb500720c */ /* 0x000fe20003f25270 */
[----:B------:R-:W-:-:S04]  /*10750*/  DEPBAR.LE SB0, 0x0 ;  /* 0x000080000000791a */ /* 0x000fc80000000000 */
[----:B------:R-:W-:Y:S01]  /*10760*/  IADD3 R187, R48, -0x2, RZ ;  /* 0xfffffffe30bb7810 */ /* 0x000fe20007ffe0ff */
[----:B------:R-:W-:Y:S07]  /*10770*/  BAR.SYNC.DEFER_BLOCKING 0x0 ;  /* 0x0000000000007b1d */ /* 0x000fee0000010000 */
        /* <DEDUP_REMOVED lines=46> */
[----:B------:R-:W-:Y:S01]  /*10a60*/  IADD3 R5, R5, -R7, RZ ;  /* 0x8000000705057210 */ /* 0x000fe20007ffe0ff */
[----:B------:R-:W-:-:S04]  /*10a70*/  IMAD.U32 R9, RZ, RZ, UR4 ;  /* 0x00000004ff097e24 */ /* 0x000fc8000f8e00ff */
[----:B------:R-:W-:-:S05]  /*10a80*/  IMAD R8, R5, R4, -0x80 ;  /* 0xffffff8005087424 */ /* 0x000fca00078e0204 */
[----:B------:R-:W-:-:S05]  /*10a90*/  SHF.R.S32.HI R4, RZ, 0x1f, R8 ;  /* 0x0000001fff047819 */ /* 0x000fca0000011408 */
[----:B------:R-:W-:-:S04]  /*10aa0*/  IMAD R5, R4, R9, RZ ;  /* 0x0000000904057224 */ /* 0x000fc800078e02ff */
[----:B------:R-:W-:Y:S01]  /*10ab0*/  IMAD R5, R8, UR5, R5 ;  /* 0x0000000508057c24 */ /* 0x000fe2000f8e0205 */
[----:B------:R-:W-:Y:S01]  /*10ac0*/  ULDC.64 UR4, c[0x0][0x238] ;  /* 0x00008e0000047ab9 */ /* 0x000fe20000000a00 */
[----:B--2---:R-:W-:Y:S01]  /*10ad0*/  IADD3 R3, -R6, R3, RZ ;  /* 0x0000000306037210 */ /* 0x004fe20007ffe1ff */
[----:B------:R-:W-:-:S03]  /*10ae0*/  IMAD.WIDE.U32 R6, R8, R9, RZ ;  /* 0x0000000908067225 */ /* 0x000fc600078e00ff */
        /* <DEDUP_REMOVED lines=8> */
.L_x_5580:
[----:B------:R-:W1:Y:S02]  /*10b70*/  LDC R9, c[0x0][0x250] ;  /* 0x00009400ff097b82 */ /* 0x000e640000000800 */
[----:B-1----:R-:W-:-:S05]  /*10b80*/  IMAD.SHL.U32 R11, R9, 0x80, RZ ;  /* 0x00000080090b7824 */ /* 0x002fca00078e00ff */
[----:B------:R-:W-:-:S04]  /*10b90*/  IADD3 R11, -R11, RZ, RZ ;  /* 0x000000ff0b0b7210 */ /* 0x000fc80007ffe1ff */
[----:B------:R-:W-:-:S07]  /*10ba0*/  SHF.R.S32.HI R6, RZ, 0x1f, R11 ;  /* 0x0000001fff067819 */ /* 0x000fce000001140b */
.L_x_5581:
[----:B------:R-:W-:Y:S01]  /*10bb0*/  ULDC UR4, c[0x0][0x2d0] ;  /* 0x0000b40000047ab9 */ /* 0x000fe20000000800 */
[----:B------:R-:W-:Y:S01]  /*10bc0*/  LEA R148, P3, R11, R148, 0x1 ;  /* 0x000000940b947211 */ /* 0x000fe200078608ff */
[----:B------:R-:W-:Y:S01]  /*10bd0*/  IMAD.SHL.U32 R51, R187, 0x80, RZ ;  /* 0x00000080bb337824 */ /* 0x000fe200078e00ff */
[----:B------:R-:W-:Y:S02]  /*10be0*/  ISETP.GE.AND P0, PT, R100, UR4, PT ;  /* 0x0000000464007c0c */ /* 0x000fe4000bf06270 */
[----:B------:R-:W-:Y:S02]  /*10bf0*/  LEA.HI.X R149, R11, R149, R6, 0x1, P3 ;  /* 0x000000950b957211 */ /* 0x000fe400018f0c06 */
[----:B------:R-:W-:-:S09]  /*10c00*/  ISETP.GE.AND P6, PT, R48, 0x3, PT ;  /* 0x000000033000780c */ /* 0x000fd20003fc6270 */
[----:B------:R-:W1:Y:S01]  /*10c10*/  @!P0 LDC R118, c[0x0][0x254] ;  /* 0x00009500ff768b82 */ /* 0x000e620000000800 */
[-C--:B------:R-:W-:Y:S01]  /*10c20*/  @!P0 IADD3 R10, P2, P1, R11, R116.reuse, R176 ;  /* 0x000000740b0a8210 */ /* 0x080fe2000795e0b0 */
[----:B------:R-:W-:Y:S01]  /*10c30*/  @P0 STS.128 [R184+0x6000], RZ ;  /* 0x006000ffb8000388 */ /* 0x000fe20000000c00 */
[----:B------:R-:W-:Y:S01]  /*10c40*/  @!P0 LEA R4, P3, R9, R116, 0x5 ;  /* 0x0000007409048211 */ /* 0x000fe200078628ff */
[----:B------:R-:W-:Y:S01]  /*10c50*/  @!P0 IMAD.MOV.U32 R14, RZ, RZ, R116 ;  /* 0x000000ffff0e8224 */ /* 0x000fe200078e0074 */
[----:B------:R-:W-:Y:S01]  /*10c60*/  @!P0 IADD3.X R3, R6, R119, R175, P2, P1 ;  /* 0x0000007706038210 */ /* 0x000fe200017e24af */
[----:B------:R-:W-:Y:S01]  /*10c70*/  @!PT LDS RZ, [RZ] ;  /* 0x00000000fffff984 */ /* 0x000fe20000000800 */
[----:B------:R-:W-:Y:S01]  /*10c80*/  @!PT LDS RZ, [RZ] ;  /* 0x00000000fffff984 */ /* 0x000fe20000000800 */
[----:B------:R-:W-:Y:S01]  /*10c90*/  @!PT LDS RZ, [RZ] ;  /* 0x00000000fffff984 */ /* 0x000fe20000000800 */
[----:B------:R-:W-:Y:S01]  /*10ca0*/  @!P0 LDGSTS.E.BYPASS.LTC128B.128 [R184+0x6000], desc[UR6][R148.64] ;  /* 0x0600000094b88fae */ /* 0x000fe2000b901d46 */
[C---:B------:R-:W-:Y:S01]  /*10cb0*/  @!P0 LEA R16, P1, R10.reuse, UR10, 0x1 ;  /* 0x0000000a0a108c11 */ /* 0x040fe2000f8208ff */
[----:B------:R-:W2:Y:S01]  /*10cc0*/  @!P0 LDC R8, c[0x0][0x254] ;  /* 0x00009500ff088b82 */ /* 0x000ea20000000800 */
[----:B------:R-:W-:Y:S01]  /*10cd0*/  @!P0 IADD3 R13, P2, R11, R4, RZ ;  /* 0x000000040b0d8210 */ /* 0x000fe20007f5e0ff */
[----:B------:R-:W-:Y:S01]  /*10ce0*/  @P0 STS.128 [R184+0x6800], RZ ;  /* 0x006800ffb8000388 */ /* 0x000fe20000000c00 */
[----:B------:R-:W-:-:S02]  /*10cf0*/  @!P0 LEA.HI.X R17, R10, UR11, R3, 0x1, P1 ;  /* 0x0000000b0a118c11 */ /* 0x000fc400088f0c03 */
[----:B------:R-:W-:-:S03]  /*10d00*/  @!P0 LEA R20, P1, R13, UR10, 0x1 ;  /* 0x0000000a0d148c11 */ /* 0x000fc6000f8208ff */
[----:B------:R-:W3:Y:S01]  /*10d10*/  @!P0 LDC R7, c[0x0][0x254] ;  /* 0x00009500ff078b82 */ /* 0x000ee20000000800 */
[----:B------:R-:W-:Y:S01]  /*10d20*/  @!PT LDS RZ, [RZ] ;  /* 0x00000000fffff984 */ /* 0x000fe20000000800 */
[----:B------:R-:W-:Y:S01]  /*10d30*/  @!PT LDS RZ, [RZ] ;  /* 0x00000000fffff984 */ /* 0x000fe20000000800 */
[----:B------:R-:W-:Y:S01]  /*10d40*/  @!PT LDS RZ, [RZ] ;  /* 0x00000000fffff984 */ /* 0x000fe20000000800 */
[----:B------:R4:W-:Y:S04]  /*10d50*/  @!P0 LDGSTS.E.BYPASS.LTC128B.128 [R184+0x6800], desc[UR6][R16.64] ;  /* 0x0680000010b88fae */ /* 0x0009e8000b901d46 */
[----:B------:R-:W-:Y:S01]  /*10d60*/  @P0 STS.128 [R184+0x7000], RZ ;  /* 0x007000ffb8000388 */ /* 0x000fe20000000c00 */
[----:B-1----:R-:W-:Y:S01]  /*10d70*/  @!P0 LEA.HI.X R3, R9, R119, R118, 0x5, P3 ;  /* 0x0000007709038211 */ /* 0x002fe200018f2c76 */
[----:B------:R-:W-:Y:S01]  /*10d80*/  @!P0 IMAD.MOV.U32 R118, RZ, RZ, R116 ;  /* 0x000000ffff768224 */ /* 0x000fe200078e0074 */
[----:B------:R-:W1:Y:S03]  /*10d90*/  @!P0 LDC R5, c[0x0][0x254] ;  /* 0x00009500ff058b82 */ /* 0x000e660000000800 */
[----:B------:R-:W-:-:S02]  /*10da0*/  @!P0 IMAD.X R10, R6, 0x1, R3, P2 ;  /* 0x00000001060a8824 */ /* 0x000fc400010e0603 */
[----:B------:R-:W-:-:S03]  /*10db0*/  @!P0 IMAD.WIDE.U32 R18, R9, 0x30, R118 ;  /* 0x0000003009128825 */ /* 0x000fc600078e0076 */
[----:B------:R-:W5:Y:S01]  /*10dc0*/  @!P0 LDC R4, c[0x0][0x254] ;  /* 0x00009500ff048b82 */ /* 0x000f620000000800 */
[----:B------:R-:W-:Y:S01]  /*10dd0*/  @!P0 LEA.HI.X R21, R13, UR11, R10, 0x1, P1 ;  /* 0x0000000b0d158c11 */ /* 0x000fe200088f0c0a */
[----:B--2---:R-:W-:Y:S01]  /*10de0*/  @!P0 IMAD R15, R8, 0x30, RZ ;  /* 0x00000030080f8824 */ /* 0x004fe200078e02ff */
[----:B------:R-:W-:Y:S01]  /*10df0*/  @!P0 IADD3 R13, P1, R11, R18, RZ ;  /* 0x000000120b0d8210 */ /* 0x000fe20007f3e0ff */
[--C-:B------:R-:W-:Y:S02]  /*10e00*/  @!P0 IMAD.MOV.U32 R18, RZ, RZ, R116.reuse ;  /* 0x000000ffff128224 */ /* 0x100fe400078e0074 */
[----:B------:R-:W-:Y:S01]  /*10e10*/  @!PT LDS RZ, [RZ] ;  /* 0x00000000fffff984 */ /* 0x000fe20000000800 */
[----:B------:R-:W-:Y:S01]  /*10e20*/  @!PT LDS RZ, [RZ] ;  /* 0x00000000fffff984 */ /* 0x000fe20000000800 */
[----:B------:R-:W-:Y:S01]  /*10e30*/  @!PT LDS RZ, [RZ] ;  /* 0x00000000fffff984 */ /* 0x000fe20000000800 */
[----:B------:R2:W-:Y:S01]  /*10e40*/  @!P0 LDGSTS.E.BYPASS.LTC128B.128 [R184+0x7000], desc[UR6][R20.64] ;  /* 0x0700000014b88fae */ /* 0x0005e2000b901d46 */
[----:B------:R-:W-:Y:S01]  /*10e50*/  @!P0 IADD3.X R8, R6, R19, R15, P1, !PT ;  /* 0x0000001306088210 */ /* 0x000fe20000ffe40f */
[----:B------:R-:W2:Y:S01]  /*10e60*/  @!P0 LDC R3, c[0x0][0x254] ;  /* 0x00009500ff038b82 */ /* 0x000ea20000000800 */
[C---:B------:R-:W-:Y:S01]  /*10e70*/  @!P0 LEA R12, P1, R13.reuse, UR10, 0x1 ;  /* 0x0000000a0d0c8c11 */ /* 0x040fe2000f8208ff */
[--C-:B------:R-:W-:Y:S01]  /*10e80*/  @!P0 IMAD.MOV.U32 R19, RZ, RZ, R119.reuse ;  /* 0x000000ffff138224 */ /* 0x100fe200078e0077 */
[----:B------:R-:W-:Y:S01]  /*10e90*/  @P0 STS.128 [R184+0x7800], RZ ;  /* 0x007800ffb8000388 */ /* 0x000fe20000000c00 */
[----:B----4-:R-:W-:Y:S01]  /*10ea0*/  @!P0 IMAD.MOV.U32 R16, RZ, RZ, R116 ;  /* 0x000000ffff108224 */ /* 0x010fe200078e0074 */
[----:B------:R-:W-:Y:S01]  /*10eb0*/  @!P0 LEA.HI.X R13, R13, UR11, R8, 0x1, P1 ;  /* 0x0000000b0d0d8c11 */ /* 0x000fe200088f0c08 */
[--C-:B------:R-:W-:Y:S01]  /*10ec0*/  @!P0 IMAD.MOV.U32 R17, RZ, RZ, R119.reuse ;  /* 0x000000ffff118224 */ /* 0x100fe200078e0077 */
[----:B------:R-:W-:Y:S01]  /*10ed0*/  @!P0 LEA R8, P1, R9, R116, 0x6 ;  /* 0x0000007409088211 */ /* 0x000fe200078230ff */
[----:B------:R-:W-:-:S02]  /*10ee0*/  @!P0 IMAD.MOV.U32 R15, RZ, RZ, R119 ;  /* 0x000000ffff0f8224 */ /* 0x000fc400078e0077 */
[C---:B------:R-:W-:Y:S01]  /*10ef0*/  @!P0 IMAD.WIDE.U32 R18, R9.reuse, 0x50, R18 ;  /* 0x0000005009128825 */ /* 0x040fe200078e0012 */
[----:B---3--:R-:W-:Y:S01]  /*10f00*/  @!P0 LEA.HI.X R7, R9, R119, R7, 0x6, P1 ;  /* 0x0000007709078211 */ /* 0x008fe200008f3407 */
[----:B------:R-:W-:Y:S01]  /*10f10*/  @!PT LDS RZ, [RZ] ;  /* 0x00000000fffff984 */ /* 0x000fe20000000800 */
[----:B------:R-:W-:Y:S01]  /*10f20*/  @!PT LDS RZ, [RZ] ;  /* 0x00000000fffff984 */ /* 0x000fe20000000800 */
[----:B------:R-:W-:Y:S01]  /*10f30*/  @!PT LDS RZ, [RZ] ;  /* 0x00000000fffff984 */ /* 0x000fe20000000800 */
[----:B------:R-:W-:Y:S01]  /*10f40*/  @!P0 LDGSTS.E.BYPASS.LTC128B.128 [R184+0x7800], desc[UR6][R12.64] ;  /* 0x078000000cb88fae */ /* 0x000fe2000b901d46 */
[----:B------:R-:W-:Y:S01]  /*10f50*/  @!P0 IADD3 R8, P1, R11, R8, RZ ;  /* 0x000000080b088210 */ /* 0x000fe20007f3e0ff */
[C---:B------:R-:W-:Y:S02]  /*10f60*/  @!P0 IMAD.WIDE.U32 R16, R9.reuse, 0x60, R16 ;  /* 0x0000006009108825 */ /* 0x040fe400078e0010 */
[----:B------:R-:W-:Y:S02]  /*10f70*/  @P0 STS.128 [R184+0x8000], RZ ;  /* 0x008000ffb8000388 */ /* 0x000fe40000000c00 */
[----:B------:R-:W-:Y:S01]  /*10f80*/  @!P0 IMAD.WIDE.U32 R14, R9, 0x70, R14 ;  /* 0x00000070090e8825 */ /* 0x000fe200078e000e */
[----:B------:R-:W-:-:S03]  /*10f90*/  @!P0 IADD3 R10, P2, R11, R16, RZ ;  /* 0x000000100b0a8210 */ /* 0x000fc60007f5e0ff */
[----:B-1----:R-:W-:Y:S02]  /*10fa0*/  @!P0 IMAD R5, R5, 0x50, RZ ;  /* 0x0000005005058824 */ /* 0x002fe400078e02ff */
[----:B-----5:R-:W-:Y:S01]  /*10fb0*/  @!P0 IMAD R9, R4, 0x60, RZ ;  /* 0x0000006004098824 */ /* 0x020fe200078e02ff */
[----:B------:R-:W-:Y:S01]  /*10fc0*/  @!P0 IADD3 R4, P3, R11, R18, RZ ;  /* 0x000000120b048210 */ /* 0x000fe20007f7e0ff */
[----:B------:R-:W-:Y:S01]  /*10fd0*/  @!P0 IMAD.X R7, R6, 0x1, R7, P1 ;  /* 0x0000000106078824 */ /* 0x000fe200008e0607 */
[----:B--2---:R-:W-:Y:S01]  /*10fe0*/  @!P0 LEA R20, P4, R8, UR10, 0x1 ;  /* 0x0000000a08148c11 */ /* 0x004fe2000f8808ff */
[----:B------:R-:W-:Y:S01]  /*10ff0*/  @!P0 IMAD R3, R3, 0x70, RZ ;  /* 0x0000007003038824 */ /* 0x000fe200078e02ff */
[----:B------:R-:W-:Y:S02]  /*11000*/  @!P0 IADD3 R11, P1, R11, R14, RZ ;  /* 0x0000000e0b0b8210 */ /* 0x000fe40007f3e0ff */
[----:B------:R-:W-:Y:S02]  /*11010*/  @!P0 IADD3.X R5, R6, R19, R5, P3, !PT ;  /* 0x0000001306058210 */ /* 0x000fe40001ffe405 */
[----:B------:R-:W-:-:S02]  /*11020*/  @!P0 LEA R28, P3, R4, UR10, 0x1 ;  /* 0x0000000a041c8c11 */ /* 0x000fc4000f8608ff */
[----:B------:R-:W-:Y:S02]  /*11030*/  @!P0 IADD3.X R9, R6, R9, R17, P2, !PT ;  /* 0x0000000906098210 */ /* 0x000fe400017fe411 */
[----:B------:R-:W-:Y:S02]  /*11040*/  @!P0 LEA.HI.X R21, R8, UR11, R7, 0x1, P4 ;  /* 0x0000000b08158c11 */ /* 0x000fe4000a0f0c07 */
[----:B------:R-:W-:Y:S02]  /*11050*/  @!P0 LEA R22, P2, R10, UR10, 0x1 ;  /* 0x0000000a0a168c11 */ /* 0x000fe4000f8408ff */
[----:B------:R-:W-:Y:S01]  /*11060*/  @!P0 IADD3.X R6, R6, R15, R3, P1, !PT ;  /* 0x0000000f06068210 */ /* 0x000fe20000ffe403 */
[----:B------:R-:W-:Y:S01]  /*11070*/  @!PT LDS RZ, [RZ] ;  /* 0x00000000fffff984 */ /* 0x000fe20000000800 */
[----:B------:R-:W-:Y:S01]  /*11080*/  @!PT LDS RZ, [RZ] ;  /* 0x00000000fffff984 */ /* 0x000fe20000000800 */
[----:B------:R-:W-:Y:S01]  /*11090*/  @!PT LDS RZ, [RZ] ;  /* 0x00000000fffff984 */ /* 0x000fe20000000800 */
[----:B------:R-:W-:Y:S01]  /*110a0*/  @!P0 LDGSTS.E.BYPASS.LTC128B.128 [R184+0x8000], desc[UR6][R20.64] ;  /* 0x0800000014b88fae */ /* 0x000fe2000b901d46 */
[----:B------:R-:W-:Y:S02]  /*110b0*/  @!P0 LEA R14, P1, R11, UR10, 0x1 ;  /* 0x0000000a0b0e8c11 */ /* 0x000fe4000f8208ff */
[----:B------:R-:W-:Y:S01]  /*110c0*/  @!P0 LEA.HI.X R29, R4, UR11, R5, 0x1, P3 ;  /* 0x0000000b041d8c11 */ /* 0x000fe200098f0c05 */
[----:B------:R-:W-:Y:S01]  /*110d0*/  @P0 STS.128 [R184+0x8800], RZ ;  /* 0x008800ffb8000388 */ /* 0x000fe20000000c00 */
[----:B------:R-:W-:-:S02]  /*110e0*/  @!P0 LEA.HI.X R23, R10, UR11, R9, 0x1, P2 ;  /* 0x0000000b0a178c11 */ /* 0x000fc400090f0c09 */
[----:B------:R-:W-:Y:S01]  /*110f0*/  @!P0 LEA.HI.X R15, R11, UR11, R6, 0x1, P1 ;  /* 0x0000000b0b0f8c11 */ /* 0x000fe200088f0c06 */
        /* <DEDUP_REMOVED lines=15> */
[----:B------:R-:W1:Y:S04]  /*111f0*/  LDSM.16.M88.4 R24, [R173+0x2000] ;  /* 0x00200000ad18783b */ /* 0x000e680000000200 */
[----:B------:R-:W2:Y:S04]  /*11200*/  LDSM.16.M88.4 R16, [R173+0x2800] ;  /* 0x00280000ad10783b */ /* 0x000ea80000000200 */
[----:B------:R-:W3:Y:S04]  /*11210*/  LDSM.16.M88.4 R8, [R173+0x3000] ;  /* 0x00300000ad08783b */ /* 0x000ee80000000200 */
[----:B------:R-:W4:Y:S04]  /*11220*/  LDSM.16.M88.4 R104, [R173+0x3800] ;  /* 0x00380000ad68783b */ /* 0x000f280000000200 */
[----:B------:R-:W5:Y:S04]  /*11230*/  LDSM.16.M88.4 R60, [R173+0x4000] ;  /* 0x00400000ad3c783b */ /* 0x000f680000000200 */
[----:B------:R-:W5:Y:S04]  /*11240*/  LDSM.16.M88.4 R52, [R173+0x4800] ;  /* 0x00480000ad34783b */ /* 0x000f680000000200 */
[----:B------:R-:W5:Y:S04]  /*11250*/  LDSM.16.M88.4 R40, [R173+0x5000] ;  /* 0x00500000ad28783b */ /* 0x000f680000000200 */
[----:B------:R-:W5:Y:S04]  /*11260*/  LDSM.16.M88.4 R124, [R173+0x5800] ;  /* 0x00580000ad7c783b */ /* 0x000f680000000200 */
[----:B------:R-:W-:Y:S04]  /*11270*/  LDSM.16.M88.4 R108, [R172] ;  /* 0x00000000ac6c783b */ /* 0x000fe80000000200 */
[----:B------:R-:W5:Y:S04]  /*11280*/  LDSM.16.M88.4 R120, [R167+0x2000] ;  /* 0x00200000a778783b */ /* 0x000f680000000200 */
[----:B------:R-:W5:Y:S01]  /*11290*/  LDSM.16.M88.4 R116, [R167+0x2800] ;  /* 0x00280000a774783b */ /* 0x000f620000000200 */
[C---:B-1----:R-:W-:Y:S03]  /*112a0*/  HMMA.16816.F32 R28, R32.reuse, R24, RZ ;  /* 0x00000018201c723c */ /* 0x042fe600000018ff */
[----:B------:R-:W1:Y:S03]  /*112b0*/  LDSM.16.M88.4 R112, [R167+0x3000] ;  /* 0x00300000a770783b */ /* 0x000e660000000200 */
[C---:B--2---:R-:W-:Y:S01]  /*112c0*/  HMMA.16816.F32 R20, R32.reuse, R16, RZ ;  /* 0x000000102014723c */ /* 0x044fe200000018ff */
[----:B------:R-:W2:Y:S01]  /*112d0*/  LDSM.16.M88.4 R128, [R167+0x3800] ;  /* 0x00380000a780783b */ /* 0x000ea20000000200 */
[----:B------:R-:W5:Y:S04]  /*112e0*/  S2R R3, SR_TID.X ;  /* 0x0000000000037919 */ /* 0x000f680000002100 */
[C---:B---3--:R-:W-:Y:S01]  /*112f0*/  HMMA.16816.F32 R12, R32.reuse, R8, RZ ;  /* 0x00000008200c723c */ /* 0x048fe200000018ff */
[----:B------:R-:W0:Y:S05]  /*11300*/  LDGDEPBAR ;  /* 0x00000000000079af */ /* 0x000e2a0000000000 */
[C---:B------:R-:W-:Y:S06]  /*11310*/  HMMA.16816.F32 R24, R32.reuse, R26, RZ ;  /* 0x0000001a2018723c */ /* 0x040fec00000018ff */
[C---:B------:R-:W-:Y:S06]  /*11320*/  HMMA.16816.F32 R16, R32.reuse, R18, RZ ;  /* 0x000000122010723c */ /* 0x040fec00000018ff */
[C---:B------:R-:W-:Y:S06]  /*11330*/  HMMA.16816.F32 R8, R32.reuse, R10, RZ ;  /* 0x0000000a2008723c */ /* 0x040fec00000018ff */
[C---:B----4-:R-:W-:Y:S06]  /*11340*/  HMMA.16816.F32 R4, R32.reuse, R104, RZ ;  /* 0x000000682004723c */ /* 0x050fec00000018ff */
[----:B-----5:R-:W-:Y:S01]  /*11350*/  HMMA.16816.F32 R64, R32, R60, RZ ;  /* 0x0000003c2040723c */ /* 0x020fe200000018ff */
[----:B------:R-:W-:-:S05]  /*11360*/  IMAD.SHL.U32 R3, R3, 0x2, RZ ;  /* 0x0000000203037824 */ /* 0x000fca00078e00ff */
        /* <DEDUP_REMOVED lines=20> */
[----:B------:R-:W-:Y:S05]  /*114b0*/  LDSM.16.M88.4 R128, [R161] ;  /* 0x00000000a180783b */ /* 0x000fea0000000200 */
[C---:B---3--:R-:W-:Y:S06]  /*114c0*/  HMMA.16816.F32 R64, R108.reuse, R124, R64 ;  /* 0x0000007c6c40723c */ /* 0x048fec0000001840 */
        /* <DEDUP_REMOVED lines=8> */
[C---:B-1----:R-:W-:Y:S06]  /*11550*/  HMMA.16816.F32 R36, R108.reuse, R112, R36 ;  /* 0x000000706c24723c */ /* 0x042fec0000001824 */
[----:B------:R-:W-:Y:S01]  /*11560*/  HMMA.16816.F32 R32, R108, R114, R32 ;  /* 0x000000726c20723c */ /* 0x000fe20000001820 */
[----:B------:R-:W1:Y:S04]  /*11570*/  LDSM.16.M88.4 R112, [R163] ;  /* 0x00000000a370783b */ /* 0x000e680000000200 */
[----:B------:R-:W5:Y:S01]  /*11580*/  LDSM.16.M88.4 R108, [R162] ;  /* 0x00000000a26c783b */ /* 0x000f620000000200 */
[C---:B--2---:R-:W-:Y:S06]  /*11590*/  HMMA.16816.F32 R4, R124.reuse, R128, R4 ;  /* 0x000000807c04723c */ /* 0x044fec0000001804 */
[C---:B------:R-:W-:Y:S06]  /*115a0*/  HMMA.16816.F32 R104, R124.reuse, R130, R104 ;  /* 0x000000827c68723c */ /* 0x040fec0000001868 */
[C---:B---3--:R-:W-:Y:S06]  /*115b0*/  HMMA.16816.F32 R64, R124.reuse, R120, R64 ;  /* 0x000000787c40723c */ /* 0x048fec0000001840 */
[C---:B------:R-:W-:Y:S01]  /*115c0*/  HMMA.16816.F32 R60, R124.reuse, R122, R60 ;  /* 0x0000007a7c3c723c */ /* 0x040fe2000000183c */
[----:B------:R-:W-:Y:S05]  /*115d0*/  LDSM.16.M88.4 R120, [R156+0x800] ;  /* 0x000800009c78783b */ /* 0x000fea0000000200 */
[C---:B----4-:R-:W-:Y:S06]  /*115e0*/  HMMA.16816.F32 R28, R124.reuse, R116, R28 ;  /* 0x000000747c1c723c */ /* 0x050fec000000181c */
[C---:B------:R-:W-:Y:S01]  /*115f0*/  HMMA.16816.F32 R24, R124.reuse, R118, R24 ;  /* 0x000000767c18723c */ /* 0x040fe20000001818 */
[----:B------:R-:W2:Y:S05]  /*11600*/  LDSM.16.M88.4 R116, [R159] ;  /* 0x000000009f74783b */ /* 0x000eaa0000000200 */
[C---:B-1----:R-:W-:Y:S06]  /*11610*/  HMMA.16816.F32 R20, R124.reuse, R112, R20 ;  /* 0x000000707c14723c */ /* 0x042fec0000001814 */
[C---:B------:R-:W-:Y:S01]  /*11620*/  HMMA.16816.F32 R16, R124.reuse, R114, R16 ;  /* 0x000000727c10723c */ /* 0x040fe20000001810 */
[----:B------:R-:W1:Y:S05]  /*11630*/  LDSM.16.M88.4 R112, [R158] ;  /* 0x000000009e70783b */ /* 0x000e6a0000000200 */
[C---:B-----5:R-:W-:Y:S06]  /*11640*/  HMMA.16816.F32 R12, R124.reuse, R108, R12 ;  /* 0x0000006c7c0c723c */ /* 0x060fec000000180c */
[C---:B------:R-:W-:Y:S01]  /*11650*/  HMMA.16816.F32 R8, R124.reuse, R110, R8 ;  /* 0x0000006e7c08723c */ /* 0x040fe20000001808 */
[----:B------:R-:W3:Y:S05]  /*11660*/  LDSM.16.M88.4 R108, [R157] ;  /* 0x000000009d6c783b */ /* 0x000eea0000000200 */
[C---:B--2---:R-:W-:Y:S06]  /*11670*/  HMMA.16816.F32 R56, R124.reuse, R116, R56 ;  /* 0x000000747c38723c */ /* 0x044fec0000001838 */
[C---:B------:R-:W-:Y:S01]  /*11680*/  HMMA.16816.F32 R52, R124.reuse, R118, R52 ;  /* 0x000000767c34723c */ /* 0x040fe20000001834 */
[----:B------:R-:W-:Y:S05]  /*11690*/  LDSM.16.M88.4 R116, [R156+0x1000] ;  /* 0x001000009c74783b */ /* 0x000fea0000000200 */
[C---:B-1----:R-:W-:Y:S06]  /*116a0*/  HMMA.16816.F32 R44, R124.reuse, R112, R44 ;  /* 0x000000707c2c723c */ /* 0x042fec000000182c */
[C---:B------:R-:W-:Y:S01]  /*116b0*/  HMMA.16816.F32 R40, R124.reuse, R114, R40 ;  /* 0x000000727c28723c */ /* 0x040fe20000001828 */
[----:B------:R-:W-:Y:S05]  /*116c0*/  LDSM.16.M88.4 R112, [R156+0x1800] ;  /* 0x001800009c70783b */ /* 0x000fea0000000200 */
[C---:B---3--:R-:W-:Y:S06]  /*116d0*/  HMMA.16816.F32 R36, R124.reuse, R108, R36 ;  /* 0x0000006c7c24723c */ /* 0x048fec0000001824 */
[----:B------:R-:W-:Y:S01]  /*116e0*/  HMMA.16816.F32 R32, R124, R110, R32 ;  /* 0x0000006e7c20723c */ /* 0x000fe20000001820 */
[----:B------:R-:W1:Y:S04]  /*116f0*/  LDSM.16.M88.4 R124, [R169] ;  /* 0x00000000a97c783b */ /* 0x000e680000000200 */
[----:B------:R-:W2:Y:S01]  /*11700*/  LDSM.16.M88.4 R108, [R156+0x2000] ;  /* 0x002000009c6c783b */ /* 0x000ea20000000200 */
        /* <DEDUP_REMOVED lines=9> */
[C---:B--2---:R-:W-:Y:S06]  /*117a0*/  HMMA.16816.F32 R64, R124.reuse, R108, R64 ;  /* 0x0000006c7c40723c */ /* 0x044fec0000001840 */
[----:B------:R-:W-:Y:S01]  /*117b0*/  HMMA.16816.F32 R60, R124, R110, R60 ;  /* 0x0000006e7c3c723c */ /* 0x000fe2000000183c */
[----:B------:R-:W2:Y:S01]  /*117c0*/  LDSM.16.M88.4 R108, [R156+0x3800] ;  /* 0x003800009c6c783b */ /* 0x000ea20000000200 */
[----:B------:R-:W-:-:S04]  /*117d0*/  DEPBAR.LE SB0, 0x0 ;  /* 0x000080000000791a */ /* 0x000fc80000000000 */
[C---:B-1----:R-:W-:Y:S06]  /*117e0*/  HMMA.16816.F32 R24, R124.reuse, R122, R24 ;  /* 0x0000007a7c18723c */ /* 0x042fec0000001818 */
[C---:B------:R-:W-:Y:S06]  /*117f0*/  HMMA.16816.F32 R28, R124.reuse, R120, R28 ;  /* 0x000000787c1c723c */ /* 0x040fec000000181c */
[C---:B---3--:R-:W-:Y:S06]  /*11800*/  HMMA.16816.F32 R40, R124.reuse, R118, R40 ;  /* 0x000000767c28723c */ /* 0x048fec0000001828 */
[----:B------:R-:W-:Y:S01]  /*11810*/  HMMA.16816.F32 R44, R124, R116, R44 ;  /* 0x000000747c2c723c */ /* 0x000fe2000000182c */
[----:B------:R-:W-:-:S04]  /*11820*/  LOP3.LUT R118, R3, 0x6, RZ, 0xc0, !PT ;  /* 0x0000000603767812 */ /* 0x000fc800078ec0ff */
[C-C-:B------:R-:W-:Y:S01]  /*11830*/  LOP3.LUT R3, R51.reuse, 0x8, R118.reuse, 0xfe, !PT ;  /* 0x0000000833037812 */ /* 0x140fe200078efe76 */
[C---:B----4-:R-:W-:Y:S01]  /*11840*/  HMMA.16816.F32 R56, R124.reuse, R112, R56 ;  /* 0x000000707c38723c */ /* 0x050fe20000001838 */
[--C-:B------:R-:W-:Y:S01]  /*11850*/  LOP3.LUT R48, R51, 0x10, R118.reuse, 0xfe, !PT ;  /* 0x0000001033307812 */ /* 0x100fe200078efe76 */
[----:B------:R-:W-:Y:S01]  /*11860*/  BAR.SYNC.DEFER_BLOCKING 0x0 ;  /* 0x0000000000007b1d */ /* 0x000fe20000010000 */
[CC--:B------:R-:W-:Y:S02]  /*11870*/  ISETP.GE.AND P2, PT, R3.reuse, R50.reuse, PT ;  /* 0x000000320300720c */ /* 0x0c0fe40003f46270 */
[----:B------:R-:W-:Y:S01]  /*11880*/  ISETP.GE.AND P1, PT, R3, R49, PT ;  /* 0x000000310300720c */ /* 0x000fe20003f26270 */
[----:B------:R-:W-:Y:S01]  /*11890*/  HMMA.16816.F32 R52, R124, R114, R52 ;  /* 0x000000727c34723c */ /* 0x000fe20000001834 */
[----:B------:R-:W-:Y:S02]  /*118a0*/  LOP3.LUT R3, R51, 0x18, R118, 0xfe, !PT ;  /* 0x0000001833037812 */ /* 0x000fe400078efe76 */
[----:B------:R-:W-:-:S02]  /*118b0*/  ISETP.GE.AND P3, PT, R48, R50, PT ;  /* 0x000000323000720c */ /* 0x000fc40003f66270 */
[-C--:B------:R-:W-:Y:S01]  /*118c0*/  ISETP.GE.AND P4, PT, R48, R49.reuse, PT ;  /* 0x000000313000720c */ /* 0x080fe20003f86270 */
[C---:B--2---:R-:W-:Y:S01]  /*118d0*/  HMMA.16816.F32 R36, R124.reuse, R108, R36 ;  /* 0x0000006c7c24723c */ /* 0x044fe20000001824 */
[----:B------:R-:W-:Y:S02]  /*118e0*/  FSEL R204, R26, -INF , !P1 ;  /* 0xff8000001acc7808 */ /* 0x000fe40004800000 */
[--C-:B------:R-:W-:Y:S02]  /*118f0*/  LOP3.LUT R48, R51, 0x20, R118.reuse, 0xfe, !PT ;  /* 0x0000002033307812 */ /* 0x100fe400078efe76 */
[C---:B------:R-:W-:Y:S01]  /*11900*/  ISETP.GE.AND P5, PT, R3.reuse, R50, PT ;  /* 0x000000320300720c */ /* 0x040fe20003fa6270 */
[----:B------:R-:W-:Y:S01]  /*11910*/  HMMA.16816.F32 R32, R124, R110, R32 ;  /* 0x0000006e7c20723c */ /* 0x000fe20000001820 */
[----:B------:R-:W-:Y:S02]  /*11920*/  ISETP.GE.AND P1, PT, R3, R49, PT ;  /* 0x000000310300720c */ /* 0x000fe40003f26270 */
[----:B------:R-:W-:-:S02]  /*11930*/  LOP3.LUT R3, R51, 0x28, R118, 0xfe, !PT ;  /* 0x0000002833037812 */ /* 0x000fc400078efe76 */
[----:B------:R-:W-:Y:S02]  /*11940*/  FSEL R206, R24, -INF , !P2 ;  /* 0xff80000018ce7808 */ /* 0x000fe40005000000 */
[----:B------:R-:W-:Y:S02]  /*11950*/  FSEL R200, R20, -INF , !P3 ;  /* 0xff80000014c87808 */ /* 0x000fe40005800000 */
[----:B------:R-:W-:Y:S02]  /*11960*/  ISETP.GE.AND P3, PT, R48, R50, PT ;  /* 0x000000323000720c */ /* 0x000fe40003f66270 */
[----:B------:R-:W-:Y:S02]  /*11970*/  FSEL R196, R22, -INF , !P4 ;  /* 0xff80000016c47808 */ /* 0x000fe40006000000 */
[----:B------:R-:W-:Y:S02]  /*11980*/  ISETP.GE.AND P2, PT, R48, R49, PT ;  /* 0x000000313000720c */ /* 0x000fe40003f46270 */
[----:B------:R-:W-:-:S02]  /*11990*/  FSEL R18, R18, -INF , !P1 ;  /* 0xff80000012127808 */ /* 0x000fc40004800000 */
[--C-:B------:R-:W-:Y:S02]  /*119a0*/  LOP3.LUT R20, R51, 0x30, R118.reuse, 0xfe, !PT ;  /* 0x0000003033147812 */ /* 0x100fe400078efe76 */
[C---:B------:R-:W-:Y:S02]  /*119b0*/  ISETP.GE.AND P4, PT, R3.reuse, R50, PT ;  /* 0x000000320300720c */ /* 0x040fe40003f86270 */
[----:B------:R-:W-:Y:S02]  /*119c0*/  ISETP.GE.AND P1, PT, R3, R49, PT ;  /* 0x000000310300720c */ /* 0x000fe40003f26270 */
[----:B------:R-:W-:Y:S02]  /*119d0*/  LOP3.LUT R3, R51, 0x38, R118, 0xfe, !PT ;  /* 0x0000003833037812 */ /* 0x000fe400078efe76 */
[----:B------:R-:W-:Y:S02]  /*119e0*/  FSEL R116, R12, -INF , !P3 ;  /* 0xff8000000c747808 */ /* 0x000fe40005800000 */
[----:B------:R-:W-:-:S02]  /*119f0*/  FSEL R122, R14, -INF , !P2 ;  /* 0xff8000000e7a7808 */ /* 0x000fc40005000000 */
[CC--:B------:R-:W-:Y:S02]  /*11a00*/  ISETP.GE.AND P3, PT, R20.reuse, R50.reuse, PT ;  /* 0x000000321400720c */ /* 0x0c0fe40003f66270 */
[----:B------:R-:W-:Y:S02]  /*11a10*/  ISETP.GE.AND P2, PT, R20, R49, PT ;  /* 0x000000311400720c */ /* 0x000fe40003f46270 */
[----:B------:R-:W-:Y:S02]  /*11a20*/  FSEL R108, R8, -INF , !P4 ;  /* 0xff800000086c7808 */ /* 0x000fe40006000000 */
[----:B------:R-:W-:Y:S02]  /*11a30*/  FSEL R138, R10, -INF , !P1 ;  /* 0xff8000000a8a7808 */ /* 0x000fe40004800000 */
[----:B------:R-:W-:Y:S02]  /*11a40*/  LOP3.LUT R12, R51, 0x40, R118, 0xfe, !PT ;  /* 0x00000040330c7812 */ /* 0x000fe400078efe76 */
[----:B------:R-:W-:-:S02]  /*11a50*/  ISETP.GE.AND P4, PT, R3, R50, PT ;  /* 0x000000320300720c */ /* 0x000fc40003f86270 */
        /* <DEDUP_REMOVED lines=8> */
[--C-:B------:R-:W-:Y:S02]  /*11ae0*/  LOP3.LUT R4, R51, 0x50, R118.reuse, 0xfe, !PT ;  /* 0x0000005033047812 */ /* 0x100fe400078efe76 */
[C---:B------:R-:W-:Y:S02]  /*11af0*/  ISETP.GE.AND P4, PT, R3.reuse, R50, PT ;  /* 0x000000320300720c */ /* 0x040fe40003f86270 */
[----:B------:R-:W-:Y:S02]  /*11b00*/  ISETP.GE.AND P1, PT, R3, R49, PT ;  /* 0x000000310300720c */ /* 0x000fe40003f26270 */
[----:B------:R-:W-:-:S02]  /*11b10*/  LOP3.LUT R3, R51, 0x58, R118, 0xfe, !PT ;  /* 0x0000005833037812 */ /* 0x000fc400078efe76 */
[----:B------:R-:W-:Y:S02]  /*11b20*/  FSEL R114, R64, -INF , !P3 ;  /* 0xff80000040727808 */ /* 0x000fe40005800000 */
[----:B------:R-:W-:Y:S02]  /*11b30*/  FSEL R102, R66, -INF , !P2 ;  /* 0xff80000042667808 */ /* 0x000fe40005000000 */
[----:B------:R-:W-:Y:S02]  /*11b40*/  FSEL R16, R16, -INF , !P5 ;  /* 0xff80000010107808 */ /* 0x000fe40006800000 */
[C---:B------:R-:W-:Y:S02]  /*11b50*/  ISETP.GE.AND P3, PT, R4.reuse, R50, PT ;  /* 0x000000320400720c */ /* 0x040fe40003f66270 */
[----:B------:R-:W-:Y:S02]  /*11b60*/  ISETP.GE.AND P2, PT, R4, R49, PT ;  /* 0x000000310400720c */ /* 0x000fe40003f46270 */
[----:B------:R-:W-:-:S02]  /*11b70*/  FSEL R66, R62, -INF , !P1 ;  /* 0xff8000003e427808 */ /* 0x000fc40004800000 */
[C---:B------:R-:W-:Y:S02]  /*11b80*/  ISETP.GE.AND P5, PT, R3.reuse, R50, PT ;  /* 0x000000320300720c */ /* 0x040fe40003fa6270 */
[----:B------:R-:W-:Y:S02]  /*11b90*/  ISETP.GE.AND P1, PT, R3, R49, PT ;  /* 0x000000310300720c */ /* 0x000fe40003f26270 */
[C-C-:B------:R-:W-:Y:S02]  /*11ba0*/  LOP3.LUT R4, R51.reuse, 0x60, R118.reuse, 0xfe, !PT ;  /* 0x0000006033047812 */ /* 0x140fe400078efe76 */
[----:B------:R-:W-:Y:S02]  /*11bb0*/  LOP3.LUT R3, R51, 0x68, R118, 0xfe, !PT ;  /* 0x0000006833037812 */ /* 0x000fe400078efe76 */
[----:B------:R-:W-:Y:S02]  /*11bc0*/  FSEL R112, R60, -INF , !P4 ;  /* 0xff8000003c707808 */ /* 0x000fe40006000000 */
[----:B------:R-:W-:-:S02]  /*11bd0*/  FSEL R60, R56, -INF , !P3 ;  /* 0xff800000383c7808 */ /* 0x000fc40005800000 */
[-C--:B------:R-:W-:Y:S02]  /*11be0*/  ISETP.GE.AND P4, PT, R4, R50.reuse, PT ;  /* 0x000000320400720c */ /* 0x080fe40003f86270 */
[----:B------:R-:W-:Y:S02]  /*11bf0*/  FSEL R48, R58, -INF , !P2 ;  /* 0xff8000003a307808 */ /* 0x000fe40005000000 */
[-C--:B------:R-:W-:Y:S02]  /*11c00*/  ISETP.GE.AND P3, PT, R4, R49.reuse, PT ;  /* 0x000000310400720c */ /* 0x080fe40003f66270 */
[----:B------:R-:W-:Y:S02]  /*11c10*/  FSEL R62, R52, -INF , !P5 ;  /* 0xff800000343e7808 */ /* 0x000fe40006800000 */
[C---:B------:R-:W-:Y:S02]  /*11c20*/  ISETP.GE.AND P5, PT, R3.reuse, R50, PT ;  /* 0x000000320300720c */ /* 0x040fe40003fa6270 */
[----:B------:R-:W-:-:S02]  /*11c30*/  ISETP.GE.AND P2, PT, R3, R49, PT ;  /* 0x000000310300720c */ /* 0x000fc40003f46270 */
[C---:B------:R-:W-:Y:S02]  /*11c40*/  LOP3.LUT R4, R51.reuse, R118, RZ, 0xfc, !PT ;  /* 0x0000007633047212 */ /* 0x040fe400078efcff */
[--C-:B------:R-:W-:Y:S02]  /*11c50*/  LOP3.LUT R3, R51, 0x70, R118.reuse, 0xfe, !PT ;  /* 0x0000007033037812 */ /* 0x100fe400078efe76 */
[----:B------:R-:W-:Y:S01]  /*11c60*/  FSEL R54, R54, -INF , !P1 ;  /* 0xff80000036367808 */ /* 0x000fe20004800000 */
[----:B------:R-:W-:Y:S01]  /*11c70*/  VIADD R6, R4, 0x1 ;  /* 0x0000000104067836 */ /* 0x000fe20000000000 */
[----:B------:R-:W-:Y:S01]  /*11c80*/  FSEL R44, R44, -INF , !P4 ;  /* 0xff8000002c2c7808 */ /* 0x000fe20006000000 */
[C---:B------:R-:W-:Y:S01]  /*11c90*/  VIADD R8, R4.reuse, 0x9 ;  /* 0x0000000904087836 */ /* 0x040fe20000000000 */
[----:B------:R-:W-:Y:S01]  /*11ca0*/  ISETP.GE.AND P1, PT, R3, R49, PT ;  /* 0x000000310300720c */ /* 0x000fe20003f26270 */
[C---:B------:R-:W-:Y:S01]  /*11cb0*/  VIADD R14, R4.reuse, 0x19 ;  /* 0x00000019040e7836 */ /* 0x040fe20000000000 */
[----:B------:R-:W-:Y:S01]  /*11cc0*/  LOP3.LUT R118, R51, 0x78, R118, 0xfe, !PT ;  /* 0x0000007833767812 */ /* 0x000fe200078efe76 */
[----:B------:R-:W-:Y:S01]  /*11cd0*/  VIADD R24, R4, 0x21 ;  /* 0x0000002104187836 */ /* 0x000fe20000000000 */
[----:B------:R-:W-:-:S02]  /*11ce0*/  ISETP.GE.AND P4, PT, R3, R50, PT ;  /* 0x000000320300720c */ /* 0x000fc40003f86270 */
[----:B------:R-:W-:Y:S02]  /*11cf0*/  FSEL R20, R46, -INF , !P3 ;  /* 0xff8000002e147808 */ /* 0x000fe40005800000 */
[----:B------:R-:W-:Y:S02]  /*11d00*/  FSEL R22, R40, -INF , !P5 ;  /* 0xff80000028167808 */ /* 0x000fe40006800000 */
[----:B------:R-:W-:Y:S02]  /*11d10*/  FSEL R42, R42, -INF , !P2 ;  /* 0xff8000002a2a7808 */ /* 0x000fe40005000000 */
[----:B------:R-:W-:Y:S02]  /*11d20*/  FSEL R3, R38, -INF , !P1 ;  /* 0xff80000026037808 */ /* 0x000fe40004800000 */
[----:B------:R-:W-:Y:S02]  /*11d30*/  ISETP.GE.AND P3, PT, R118, R50, PT ;  /* 0x000000327600720c */ /* 0x000fe40003f66270 */
[----:B------:R-:W-:-:S02]  /*11d40*/  FSEL R40, R36, -INF , !P4 ;  /* 0xff80000024287808 */ /* 0x000fc40006000000 */
[CC--:B------:R-:W-:Y:S02]  /*11d50*/  ISETP.GE.AND P2, PT, R6.reuse, R50.reuse, PT ;  /* 0x000000320600720c */ /* 0x0c0fe40003f46270 */
[-C--:B------:R-:W-:Y:S01]  /*11d60*/  ISETP.GE.AND P1, PT, R6, R49.reuse, PT ;  /* 0x000000310600720c */ /* 0x080fe20003f26270 */
[----:B------:R-:W-:Y:S01]  /*11d70*/  VIADD R6, R4, 0x11 ;  /* 0x0000001104067836 */ /* 0x000fe20000000000 */
[----:B------:R-:W-:Y:S02]  /*11d80*/  ISETP.GE.AND P4, PT, R8, R50, PT ;  /* 0x000000320800720c */ /* 0x000fe40003f86270 */
[----:B------:R-:W-:Y:S02]  /*11d90*/  FSEL R32, R32, -INF , !P3 ;  /* 0xff80000020207808 */ /* 0x000fe40005800000 */
[----:B------:R-:W-:Y:S02]  /*11da0*/  FSEL R12, R29, -INF , !P2 ;  /* 0xff8000001d0c7808 */ /* 0x000fe40005000000 */
[----:B------:R-:W-:-:S02]  /*11db0*/  ISETP.GE.AND P3, PT, R8, R49, PT ;  /* 0x000000310800720c */ /* 0x000fc40003f66270 */
[----:B------:R-:W-:Y:S02]  /*11dc0*/  FSEL R10, R25, -INF , !P4 ;  /* 0xff800000190a7808 */ /* 0x000fe40006000000 */
[-C--:B------:R-:W-:Y:S02]  /*11dd0*/  ISETP.GE.AND P2, PT, R6, R50.reuse, PT ;  /* 0x000000320600720c */ /* 0x080fe40003f46270 */
[----:B------:R-:W-:Y:S02]  /*11de0*/  ISETP.GE.AND P4, PT, R14, R50, PT ;  /* 0x000000320e00720c */ /* 0x000fe40003f86270 */
[----:B------:R-:W-:Y:S02]  /*11df0*/  FSEL R8, R31, -INF , !P1 ;  /* 0xff8000001f087808 */ /* 0x000fe40004800000 */
[----:B------:R-:W-:Y:S02]  /*11e00*/  ISETP.GE.AND P1, PT, R6, R49, PT ;  /* 0x000000310600720c */ /* 0x000fe40003f26270 */
[----:B------:R-:W-:-:S02]  /*11e10*/  FSEL R6, R27, -INF , !P3 ;  /* 0xff8000001b067808 */ /* 0x000fc40005800000 */
[----:B------:R-:W-:Y:S02]  /*11e20*/  FSEL R208, R21, -INF , !P2 ;  /* 0xff80000015d07808 */ /* 0x000fe40005000000 */
[----:B------:R-:W-:Y:S01]  /*11e30*/  ISETP.GE.AND P3, PT, R14, R49, PT ;  /* 0x000000310e00720c */ /* 0x000fe20003f66270 */
[C---:B------:R-:W-:Y:S01]  /*11e40*/  VIADD R14, R4.reuse, 0x29 ;  /* 0x00000029040e7836 */ /* 0x040fe20000000000 */
[----:B------:R-:W-:Y:S01]  /*11e50*/  FSEL R202, R17, -INF , !P4 ;  /* 0xff80000011ca7808 */ /* 0x000fe20006000000 */
[----:B------:R-:W-:Y:S01]  /*11e60*/  VIADD R17, R4, 0x31 ;  /* 0x0000003104117836 */ /* 0x000fe20000000000 */
[----:B------:R-:W-:Y:S02]  /*11e70*/  ISETP.GE.AND P2, PT, R24, R50, PT ;  /* 0x000000321800720c */ /* 0x000fe40003f46270 */
[----:B------:R-:W-:Y:S02]  /*11e80*/  FSEL R64, R19, -INF , !P3 ;  /* 0xff80000013407808 */ /* 0x000fe40005800000 */
[----:B------:R-:W-:Y:S01]  /*11e90*/  FSEL R194, R13, -INF , !P2 ;  /* 0xff8000000dc27808 */ /* 0x000fe20005000000 */
[----:B------:R-:W-:Y:S01]  /*11ea0*/  VIADD R13, R4, 0x39 ;  /* 0x00000039040d7836 */ /* 0x000fe20000000000 */
[----:B------:R-:W-:-:S02]  /*11eb0*/  FSEL R198, R23, -INF , !P1 ;  /* 0xff80000017c67808 */ /* 0x000fc40004800000 */
[CC--:B------:R-:W-:Y:S02]  /*11ec0*/  ISETP.GE.AND P4, PT, R14.reuse, R50.reuse, PT ;  /* 0x000000320e00720c */ /* 0x0c0fe40003f86270 */
[-C--:B------:R-:W-:Y:S02]  /*11ed0*/  ISETP.GE.AND P3, PT, R14, R49.reuse, PT ;  /* 0x000000310e00720c */ /* 0x080fe40003f66270 */
[----:B------:R-:W-:Y:S02]  /*11ee0*/  ISETP.GE.AND P2, PT, R17, R50, PT ;  /* 0x000000321100720c */ /* 0x000fe40003f46270 */
[----:B------:R-:W-:Y:S02]  /*11ef0*/  ISETP.GE.AND P1, PT, R24, R49, PT ;  /* 0x000000311800720c */ /* 0x000fe40003f26270 */
[----:B------:R-:W-:Y:S01]  /*11f00*/  FSEL R190, R9, -INF , !P4 ;  /* 0xff80000009be7808 */ /* 0x000fe20006000000 */
[----:B------:R-:W-:Y:S01]  /*11f10*/  VIADD R9, R4, 0x41 ;  /* 0x0000004104097836 */ /* 0x000fe20000000000 */
[----:B------:R-:W-:-:S02]  /*11f20*/  FSEL R154, R11, -INF , !P3 ;  /* 0xff8000000b9a7808 */ /* 0x000fc40005800000 */
[----:B------:R-:W-:Y:S01]  /*11f30*/  FSEL R152, R5, -INF , !P2 ;  /* 0xff80000005987808 */ /* 0x000fe20005000000 */
[----:B------:R-:W-:Y:S01]  /*11f40*/  VIADD R5, R4, 0x49 ;  /* 0x0000004904057836 */ /* 0x000fe20000000000 */
[----:B------:R-:W-:Y:S02]  /*11f50*/  FSEL R124, R15, -INF , !P1 ;  /* 0xff8000000f7c7808 */ /* 0x000fe40004800000 */
[C---:B------:R-:W-:Y:S02]  /*11f60*/  ISETP.GE.AND P4, PT, R13.reuse, R50, PT ;  /* 0x000000320d00720c */ /* 0x040fe40003f86270 */
[-C--:B------:R-:W-:Y:S02]  /*11f70*/  ISETP.GE.AND P3, PT, R13, R49.reuse, PT ;  /* 0x000000310d00720c */ /* 0x080fe40003f66270 */
[----:B------:R-:W-:Y:S02]  /*11f80*/  ISETP.GE.AND P1, PT, R17, R49, PT ;  /* 0x000000311100720c */ /* 0x000fe40003f26270 */
        /* <DEDUP_REMOVED lines=28> */
[-C--:B------:R-:W-:Y:S02]  /*12150*/  ISETP.GE.AND P4, PT, R7, R50.reuse, PT ;  /* 0x000000320700720c */ /* 0x080fe40003f86270 */
[C---:B------:R-:W-:Y:S02]  /*12160*/  ISETP.GE.AND P2, PT, R5.reuse, R50, PT ;  /* 0x000000320500720c */ /* 0x040fe40003f46270 */
[-C--:B------:R-:W-:Y:S01]  /*12170*/  ISETP.GE.AND P1, PT, R5, R49.reuse, PT ;  /* 0x000000310500720c */ /* 0x080fe20003f26270 */
[----:B------:R-:W-:Y:S01]  /*12180*/  VIADD R5, R4, 0x79 ;  /* 0x0000007904057836 */ /* 0x000fe20000000000 */
[----:B------:R-:W-:-:S02]  /*12190*/  ISETP.GE.AND P3, PT, R7, R49, PT ;  /* 0x000000310700720c */ /* 0x000fc40003f66270 */
[----:B------:R-:W-:Y:S02]  /*121a0*/  FSEL R56, R41, -INF , !P4 ;  /* 0xff80000029387808 */ /* 0x000fe40006000000 */
[----:B------:R-:W-:Y:S02]  /*121b0*/  FSEL R46, R43, -INF , !P3 ;  /* 0xff8000002b2e7808 */ /* 0x000fe40005800000 */
[----:B------:R-:W-:Y:S02]  /*121c0*/  ISETP.GE.AND P4, PT, R4, R50, PT ;  /* 0x000000320400720c */ /* 0x000fe40003f86270 */
        /* <DEDUP_REMOVED lines=10> */
[----:B------:R-:W-:Y:S01]  /*12270*/  FSEL R26, R35, -INF , !P1 ;  /* 0xff800000231a7808 */ /* 0x000fe20004800000 */
[----:B------:R-:W-:Y:S06]  /*12280*/  @!P6 BRA `(.L_x_5582) ;  /* 0x000000080068e947 */ /* 0x000fec0003800000 */
[----:B------:R-:W-:-:S13]  /*12290*/  ISETP.NE.AND P4, PT, R181, RZ, PT ;  /* 0x000000ffb500720c */ /* 0x000fda0003f85270 */
[----:B------:R-:W-:Y:S05]  /*122a0*/  @!P4 BRA `(.L_x_5583) ;  /* 0x0000000000f0c947 */ /* 0x000fea0003800000 */
[----:B------:R-:W1:Y:S01]  /*122b0*/  LDC R30, c[0x0][0x380] ;  /* 0x0000e000ff1e7b82 */ /* 0x000e620000000800 */
[----:B------:R-:W-:Y:S01]  /*122c0*/  VIADD R15, R51, 0xffffff80 ;  /* 0xffffff80330f7836 */ /* 0x000fe20000000000 */
[----:B------:R-:W-:Y:S01]  /*122d0*/  IABS R11, R51 ;  /* 0x00000033000b7213 */ /* 0x000fe20000000000 */
[----:B------:R-:W-:-:S03]  /*122e0*/  ULDC.64 UR4, c[0x0][0x248] ;  /* 0x0000920000047ab9 */ /* 0x000fc60000000a00 */
        /* <DEDUP_REMOVED lines=40> */
[----:B------:R-:W-:Y:S02]  /*12570*/  IMAD.IADD R7, R7, 0x1, -R4 ;  /* 0x0000000107077824 */ /* 0x000fe400078e0a04 */
[----:B------:R-:W1:Y:S02]  /*12580*/  LDC.64 R4, c[0x0][0x230] ;  /* 0x00008c00ff047b82 */ /* 0x000e640000000a00 */
[----:B------:R-:W-:Y:S01]  /*12590*/  IMAD R50, R7, R30, -0x80 ;  /* 0xffffff8007327424 */ /* 0x000fe200078e021e */
[----:B------:R-:W-:-:S04]  /*125a0*/  MOV R7, UR4 ;  /* 0x0000000400077c02 */ /* 0x000fc80008000f00 */
[----:B------:R-:W-:-:S05]  /*125b0*/  SHF.R.S32.HI R30, RZ, 0x1f, R50 ;  /* 0x0000001fff1e7819 */ /* 0x000fca0000011432 */
[----:B------:R-:W-:-:S04]  /*125c0*/  IMAD R11, R30, R7, RZ ;  /* 0x000000071e0b7224 */ /* 0x000fc800078e02ff */
[C---:B------:R-:W-:Y:S02]  /*125d0*/  IMAD R11, R50.reuse, UR5, R11 ;  /* 0x00000005320b7c24 */ /* 0x040fe4000f8e020b */
[----:B------:R-:W-:-:S05]  /*125e0*/  IMAD.WIDE.U32 R50, R50, R7, RZ ;  /* 0x0000000732327225 */ /* 0x000fca00078e00ff */
[----:B------:R-:W-:Y:S01]  /*125f0*/  IADD3 R51, R51, R11, RZ ;  /* 0x0000000b33337210 */ /* 0x000fe20007ffe0ff */
[----:B--2---:R-:W-:-:S04]  /*12600*/  IMAD.IADD R9, R9, 0x1, -R34 ;  /* 0x0000000109097824 */ /* 0x004fc800078e0a22 */
[----:B-1----:R-:W-:Y:S01]  /*12610*/  IMAD.WIDE.U32 R34, R9, R4, R50 ;  /* 0x0000000409227225 */ /* 0x002fe200078e0032 */
[----:B------:R-:W-:-:S05]  /*12620*/  SHF.R.S32.HI R13, RZ, 0x1f, R9 ;  /* 0x0000001fff0d7819 */ /* 0x000fca0000011409 */
[----:B------:R-:W-:-:S04]  /*12630*/  IMAD R30, R13, R4, RZ ;  /* 0x000000040d1e7224 */ /* 0x000fc800078e02ff */
[----:B------:R-:W-:-:S04]  /*12640*/  IMAD R5, R9, R5, R30 ;  /* 0x0000000509057224 */ /* 0x000fc800078e021e */
[----:B------:R-:W-:Y:S01]  /*12650*/  IMAD.IADD R5, R35, 0x1, R5 ;  /* 0x0000000123057824 */ /* 0x000fe200078e0205 */
[----:B------:R-:W-:Y:S06]  /*12660*/  BRA `(.L_x_5584) ;  /* 0x0000000000107947 */ /* 0x000fec0003800000 */
.L_x_5583:
[----:B------:R-:W1:Y:S02]  /*12670*/  LDC R7, c[0x0][0x248] ;  /* 0x00009200ff077b82 */ /* 0x000e640000000800 */
[----:B-1----:R-:W-:-:S05]  /*12680*/  IMAD.SHL.U32 R34, R7, 0x80, RZ ;  /* 0x0000008007227824 */ /* 0x002fca00078e00ff */
[----:B------:R-:W-:-:S04]  /*12690*/  IADD3 R34, -R34, RZ, RZ ;  /* 0x000000ff22227210 */ /* 0x000fc80007ffe1ff */
[----:B------:R-:W-:-:S07]  /*126a0*/  SHF.R.S32.HI R5, RZ, 0x1f, R34 ;  /* 0x0000001fff057819 */ /* 0x000fce0000011422 */
.L_x_5584:
[----:B------:R-:W1:Y:S01]  /*126b0*/  @!P0 LDC R118, c[0x0][0x24c] ;  /* 0x00009300ff768b82 */ /* 0x000e620000000800 */
[----:B------:R-:W-:Y:S01]  /*126c0*/  @!P0 IADD3 R11, P1, R178, R34, RZ ;  /* 0x00000022b20b8210 */ /* 0x000fe20007f3e0ff */
[--C-:B------:R-:W-:Y:S01]  /*126d0*/  @!P0 IMAD.MOV.U32 R35, RZ, RZ, R5.reuse ;  /* 0x000000ffff238224 */ /* 0x100fe200078e0005 */
[CC--:B------:R-:W-:Y:S01]  /*126e0*/  @!P0 LEA R210, P2, R34.reuse, R186.reuse, 0x1 ;  /* 0x000000ba22d28211 */ /* 0x0c0fe200078408ff */
[----:B------:R2:W-:Y:S01]  /*126f0*/  @P0 STS.128 [R184+0x2000], RZ ;  /* 0x002000ffb8000388 */ /* 0x0005e20000000c00 */
[----:B------:R-:W-:Y:S01]  /*12700*/  BSSY B0, `(.L_x_5585) ;  /* 0x000004f000007945 */ /* 0x000fe20003800000 */
[--C-:B------:R-:W-:Y:S01]  /*12710*/  @!P0 IMAD.X R4, R177, 0x1, R5.reuse, P1 ;  /* 0x00000001b1048824 */ /* 0x100fe200008e0605 */
[----:B------:R-:W-:Y:S01]  /*12720*/  @!P0 LEA R218, P1, R11, R186, 0x1 ;  /* 0x000000ba0bda8211 */ /* 0x000fe200078208ff */
[----:B------:R-:W3:Y:S01]  /*12730*/  @!P0 LDC R9, c[0x0][0x24c] ;  /* 0x00009300ff098b82 */ /* 0x000ee20000000800 */
[-C--:B------:R-:W-:Y:S01]  /*12740*/  @!P0 LEA.HI.X R211, R34, R185.reuse, R5, 0x1, P2 ;  /* 0x000000b922d38211 */ /* 0x080fe200010f0c05 */
[----:B------:R-:W-:Y:S01]  /*12750*/  @!P0 IMAD.WIDE.U32 R212, R7, 0x30, R34 ;  /* 0x0000003007d48825 */ /* 0x000fe200078e0022 */
[----:B------:R-:W-:-:S02]  /*12760*/  @!P0 LEA.HI.X R219, R11, R185, R4, 0x1, P1 ;  /* 0x000000b90bdb8211 */ /* 0x000fc400008f0c04 */
[C---:B------:R-:W-:Y:S01]  /*12770*/  @!P0 LEA R11, P2, R7.reuse, R34, 0x5 ;  /* 0x00000022070b8211 */ /* 0x040fe200078428ff */
[----:B------:R-:W-:Y:S01]  /*12780*/  @!PT LDS RZ, [RZ] ;  /* 0x00000000fffff984 */ /* 0x000fe20000000800 */
[----:B------:R-:W-:Y:S01]  /*12790*/  @!PT LDS RZ, [RZ] ;  /* 0x00000000fffff984 */ /* 0x000fe20000000800 */
[----:B------:R-:W-:Y:S01]  /*127a0*/  @!PT LDS RZ, [RZ] ;  /* 0x00000000fffff984 */ /* 0x000fe20000000800 */
[----:B------:R4:W-:Y:S01]  /*127b0*/  @!P0 LDGSTS.E.BYPASS.LTC128B.128 [R184+0x2000], desc[UR6][R210.64] ;  /* 0x02000000d2b88fae */ /* 0x0009e2000b901d46 */
[----:B------:R-:W-:Y:S01]  /*127c0*/  @!P0 IMAD.WIDE.U32 R214, R7, 0x50, R34 ;  /* 0x0000005007d68825 */ /* 0x000fe200078e0022 */
[----:B------:R-:W5:Y:S01]  /*127d0*/  @!P0 LDC R50, c[0x0][0x24c] ;  /* 0x00009300ff328b82 */ /* 0x000f620000000800 */
[----:B------:R-:W-:Y:S01]  /*127e0*/  @!P0 LEA R216, P1, R11, R186, 0x1 ;  /* 0x000000ba0bd88211 */ /* 0x000fe200078208ff */
[----:B------:R2:W-:Y:S04]  /*127f0*/  @P0 STS.128 [R184+0x2800], RZ ;  /* 0x002800ffb8000388 */ /* 0x0005e80000000c00 */
[----:B------:R-:W-:Y:S01]  /*12800*/  @!PT LDS RZ, [RZ] ;  /* 0x00000000fffff984 */ /* 0x000fe20000000800 */
[----:B------:R-:W-:Y:S01]  /*12810*/  @!PT LDS RZ, [RZ] ;  /* 0x00000000fffff984 */ /* 0x000fe20000000800 */
[----:B------:R-:W-:Y:S01]  /*12820*/  @!PT LDS RZ, [RZ] ;  /* 0x00000000fffff984 */ /* 0x000fe20000000800 */
[----:B------:R2:W-:Y:S02]  /*12830*/  @!P0 LDGSTS.E.BYPASS.LTC128B.128 [R184+0x2800], desc[UR6][R218.64] ;  /* 0x02800000dab88fae */ /* 0x0005e4000b901d46 */
[----:B------:R-:W2:Y:S01]  /*12840*/  @!P0 LDC R4, c[0x0][0x24c] ;  /* 0x00009300ff048b82 */ /* 0x000ea20000000800 */
[----:B-1----:R-:W-:Y:S01]  /*12850*/  @!P0 LEA.HI.X R118, R7, R5, R118, 0x5, P2 ;  /* 0x0000000507768211 */ /* 0x002fe200010f2c76 */
[----:B------:R1:W-:Y:S03]  /*12860*/  @P0 STS.128 [R184+0x3000], RZ ;  /* 0x003000ffb8000388 */ /* 0x0003e60000000c00 */
[----:B------:R-:W-:-:S03]  /*12870*/  @!P0 LEA.HI.X R217, R11, R185, R118, 0x1, P1 ;  /* 0x000000b90bd98211 */ /* 0x000fc600008f0c76 */
[----:B------:R-:W1:Y:S01]  /*12880*/  @!P0 LDC R30, c[0x0][0x24c] ;  /* 0x00009300ff1e8b82 */ /* 0x000e620000000800 */
[----:B---3--:R-:W-:Y:S01]  /*12890*/  @!P0 IMAD R9, R9, 0x30, RZ ;  /* 0x0000003009098824 */ /* 0x008fe200078e02ff */
[----:B------:R-:W-:Y:S01]  /*128a0*/  @!PT LDS RZ, [RZ] ;  /* 0x00000000fffff984 */ /* 0x000fe20000000800 */
[----:B------:R-:W-:Y:S01]  /*128b0*/  @!PT LDS RZ, [RZ] ;  /* 0x00000000fffff984 */ /* 0x000fe20000000800 */
[----:B------:R-:W-:Y:S01]  /*128c0*/  @!PT LDS RZ, [RZ] ;  /* 0x00000000fffff984 */ /* 0x000fe20000000800 */
[----:B------:R3:W-:Y:S03]  /*128d0*/  @!P0 LDGSTS.E.BYPASS.LTC128B.128 [R184+0x3000], desc[UR6][R216.64] ;  /* 0x03000000d8b88fae */ /* 0x0007e6000b901d46 */
[----:B------:R-:W-:Y:S01]  /*128e0*/  @!P0 IMAD.IADD R118, R9, 0x1, R213 ;  /* 0x0000000109768824 */ /* 0x000fe200078e02d5 */
[----:B------:R-:W-:Y:S01]  /*128f0*/  @!P0 LEA R9, P3, R7, R34, 0x6 ;  /* 0x0000002207098211 */ /* 0x000fe200078630ff */
[----:B------:R3:W-:Y:S01]  /*12900*/  @P0 STS.128 [R184+0x3800], RZ ;  /* 0x003800ffb8000388 */ /* 0x0007e20000000c00 */
[----:B-----5:R-:W-:Y:S01]  /*12910*/  @!P0 IMAD R50, R50, 0x50, RZ ;  /* 0x0000005032328824 */ /* 0x020fe200078e02ff */
[----:B----4-:R-:W-:-:S03]  /*12920*/  @!P0 LEA R210, P1, R212, R186, 0x1 ;  /* 0x000000bad4d28211 */ /* 0x010fc600078208ff */
[----:B------:R-:W-:Y:S01]  /*12930*/  @!P0 IMAD.IADD R50, R50, 0x1, R215 ;  /* 0x0000000132328824 */ /* 0x000fe200078e02d7 */
[----:B------:R-:W-:Y:S01]  /*12940*/  @!P0 LEA.HI.X R211, R212, R185, R118, 0x1, P1 ;  /* 0x000000b9d4d38211 */ /* 0x000fe200008f0c76 */
[----:B------:R-:W-:Y:S01]  /*12950*/  @!P0 IMAD.WIDE.U32 R212, R7, 0x60, R34 ;  /* 0x0000006007d48825 */ /* 0x000fe200078e0022 */
[----:B------:R-:W-:-:S03]  /*12960*/  @!P0 LEA R118, P1, R214, R186, 0x1 ;  /* 0x000000bad6768211 */ /* 0x000fc600078208ff */
[----:B--2---:R-:W-:Y:S01]  /*12970*/  @!P0 IMAD R4, R4, 0x60, RZ ;  /* 0x0000006004048824 */ /* 0x004fe200078e02ff */
[----:B------:R-:W-:Y:S01]  /*12980*/  @!P0 LEA.HI.X R119, R214, R185, R50, 0x1, P1 ;  /* 0x000000b9d6778211 */ /* 0x000fe200008f0c32 */
[----:B------:R-:W-:Y:S01]  /*12990*/  @!PT LDS RZ, [RZ] ;  /* 0x00000000fffff984 */ /* 0x000fe20000000800 */
[----:B------:R-:W-:Y:S01]  /*129a0*/  @!PT LDS RZ, [RZ] ;  /* 0x00000000fffff984 */ /* 0x000fe20000000800 */
[----:B------:R-:W-:Y:S01]  /*129b0*/  @!PT LDS RZ, [RZ] ;  /* 0x00000000fffff984 */ /* 0x000fe20000000800 */
[----:B------:R3:W-:Y:S01]  /*129c0*/  @!P0 LDGSTS.E.BYPASS.LTC128B.128 [R184+0x3800], desc[UR6][R210.64] ;  /* 0x03800000d2b88fae */ /* 0x0007e2000b901d46 */
[-C--:B------:R-:W-:Y:S01]  /*129d0*/  @!P0 LEA R50, P2, R9, R186.reuse, 0x1 ;  /* 0x000000ba09328211 */ /* 0x080fe200078408ff */
[----:B------:R-:W-:Y:S01]  /*129e0*/  @!P0 IMAD.IADD R4, R4, 0x1, R213 ;  /* 0x0000000104048824 */ /* 0x000fe200078e02d5 */
[C---:B------:R-:W-:Y:S01]  /*129f0*/  @!P0 LEA R214, P1, R212.reuse, R186, 0x1 ;  /* 0x000000bad4d68211 */ /* 0x040fe200078208ff */
[----:B------:R3:W-:Y:S01]  /*12a00*/  @P0 STS.128 [R184+0x4000], RZ ;  /* 0x004000ffb8000388 */ /* 0x0007e20000000c00 */
[----:B-1----:R-:W-:Y:S02]  /*12a10*/  @!P0 LEA.HI.X R30, R7, R5, R30, 0x6, P3 ;  /* 0x00000005071e8211 */ /* 0x002fe400018f341e */
[-C--:B------:R-:W-:Y:S02]  /*12a20*/  @!P0 LEA.HI.X R215, R212, R185.reuse, R4, 0x1, P1 ;  /* 0x000000b9d4d78211 */ /* 0x080fe400008f0c04 */
[----:B------:R-:W-:-:S05]  /*12a30*/  @!P0 LEA.HI.X R51, R9, R185, R30, 0x1, P2 ;  /* 0x000000b909338211 */ /* 0x000fca00010f0c1e */
        /* <DEDUP_REMOVED lines=19> */
[----:B---3--:R-:W-:-:S05]  /*12b70*/  IMAD.WIDE.U32 R50, R7, 0x70, R4 ;  /* 0x0000007007327825 */ /* 0x008fca00078e0004 */
[----:B------:R-:W-:Y:S02]  /*12b80*/  IADD3 R4, R51, UR4, RZ ;  /* 0x0000000433047c10 */ /* 0x000fe4000fffe0ff */
[----:B------:R-:W-:-:S04]  /*12b90*/  LEA R30, P0, R50, R186, 0x1 ;  /* 0x000000ba321e7211 */ /* 0x000fc800078008ff */
[----:B------:R-:W-:-:S05]  /*12ba0*/  LEA.HI.X R31, R50, R185, R4, 0x1, P0 ;  /* 0x000000b9321f7211 */ /* 0x000fca00000f0c04 */
[----:B------:R-:W-:Y:S01]  /*12bb0*/  @!PT LDS RZ, [RZ] ;  /* 0x00000000fffff984 */ /* 0x000fe20000000800 */
[----:B------:R-:W-:Y:S01]  /*12bc0*/  @!PT LDS RZ, [RZ] ;  /* 0x00000000fffff984 */ /* 0x000fe20000000800 */
[----:B------:R-:W-:Y:S01]  /*12bd0*/  @!PT LDS RZ, [RZ] ;  /* 0x00000000fffff984 */ /* 0x000fe20000000800 */
[----:B------:R1:W-:Y:S04]  /*12be0*/  LDGSTS.E.BYPASS.LTC128B.128 [R184+0x5800], desc[UR6][R30.64] ;  /* 0x058000001eb87fae */ /* 0x0003e8000b901d46 */
.L_x_5586:
[----:B------:R-:W-:Y:S05]  /*12bf0*/  BSYNC B0 ;  /* 0x0000000000007941 */ /* 0x000fea0003800000 */
.L_x_5585:
[----:B------:R-:W0:Y:S01]  /*12c00*/  LDGDEPBAR ;  /* 0x00000000000079af */ /* 0x000e220000000000 */
[----:B------:R-:W-:-:S04]  /*12c10*/  LEA R186, P0, R34, R186, 0x1 ;  /* 0x000000ba22ba7211 */ /* 0x000fc800078008ff */
[----:B------:R-:W-:-:S09]  /*12c20*/  LEA.HI.X R185, R34, R185, R5, 0x1, P0 ;  /* 0x000000b922b97211 */ /* 0x000fd200000f0c05 */
.L_x_5582:
        /* <DEDUP_REMOVED lines=56> */
[----:B------:R-:W-:Y:S02]  /*12fb0*/  FMNMX.FTZ R7, R37, R4, !PT ;  /* 0x0000000425077209 */ /* 0x000fe40007810000 */
[----:B------:R-:W-:Y:S02]  /*12fc0*/  FMNMX.FTZ R4, R46, R5, !PT ;  /* 0x000000052e047209 */ /* 0x000fe40007810000 */
[----:B------:R-:W-:Y:S02]  /*12fd0*/  FMNMX.FTZ R7, R32, R7, !PT ;  /* 0x0000000720077209 */ /* 0x000fe40007810000 */
[----:B------:R-:W-:Y:S02]  /*12fe0*/  FMNMX.FTZ R5, R3, R4, !PT ;  /* 0x0000000403057209 */ /* 0x000fe40007810000 */
[----:B------:R-:W-:Y:S02]  /*12ff0*/  FMNMX.FTZ R7, R38, R7, !PT ;  /* 0x0000000726077209 */ /* 0x000fe40007810000 */
[----:B------:R-:W-:-:S03]  /*13000*/  FMNMX.FTZ R5, R36, R5, !PT ;  /* 0x0000000524057209 */ /* 0x000fc60007810000 */
[----:B-1----:R-:W1:Y:S01]  /*13010*/  SHFL.BFLY PT, R30, R7, 0x2, 0x1f ;  /* 0x0c401f00071e7f89 */ /* 0x002e6200000e0000 */
        /* <DEDUP_REMOVED lines=13> */
[--C-:B---3--:R-:W-:Y:S01]  /*130f0*/  FFMA.FTZ R118, R24, UR8, -R43.reuse ;  /* 0x0000000818767c23 */ /* 0x108fe2000801082b */
[----:B--2---:R-:W-:Y:S01]  /*13100*/  FMNMX.FTZ R24, R5, R4, !PT ;  /* 0x0000000405187209 */ /* 0x004fe20007810000 */
[--C-:B------:R-:W-:Y:S01]  /*13110*/  FFMA.FTZ R41, R12, UR8, -R43.reuse ;  /* 0x000000080c297c23 */ /* 0x100fe2000801082b */
[--C-:B------:R-:W-:Y:S01]  /*13120*/  FFMA.FTZ R29, R10, UR8, -R43.reuse ;  /* 0x000000080a1d7c23 */ /* 0x100fe2000801082b */
[--C-:B------:R-:W-:Y:S01]  /*13130*/  FFMA.FTZ R30, R206, UR8, -R43.reuse ;  /* 0x00000008ce1e7c23 */ /* 0x100fe2000801082b */
[C---:B------:R-:W-:Y:S01]  /*13140*/  FSETP.NEU.FTZ.AND P0, PT, R24.reuse, -INF , PT ;  /* 0xff8000001800780b */ /* 0x040fe20003f1d000 */
[C---:B------:R-:W-:Y:S01]  /*13150*/  FMUL.FTZ R27, R24.reuse, UR8 ;  /* 0x00000008181b7c20 */ /* 0x040fe20008410000 */
[----:B------:R-:W-:Y:S01]  /*13160*/  FMUL.FTZ R53, R53, UR8 ;  /* 0x0000000835357c20 */ /* 0x000fe20008410000 */
[----:B------:R-:W-:Y:S01]  /*13170*/  MUFU.EX2 R118, R118 ;  /* 0x0000007600767308 */ /* 0x000fe20000000800 */
[----:B------:R-:W-:Y:S01]  /*13180*/  FSEL R5, R24, RZ, P0 ;  /* 0x000000ff18057208 */ /* 0x000fe20000000000 */
[--C-:B------:R-:W-:Y:S01]  /*13190*/  FFMA.FTZ R2, R16, UR8, -R43.reuse ;  /* 0x0000000810027c23 */ /* 0x100fe2000801082b */
[----:B------:R-:W-:Y:S01]  /*131a0*/  FSEL R27, R27, RZ, P0 ;  /* 0x000000ff1b1b7208 */ /* 0x000fe20000000000 */
[--C-:B------:R-:W-:Y:S01]  /*131b0*/  FFMA.FTZ R35, R200, UR8, -R43.reuse ;  /* 0x00000008c8237c23 */ /* 0x100fe2000801082b */
[----:B------:R-:W-:Y:S01]  /*131c0*/  FFMA.FTZ R34, R208, UR8, -R43 ;  /* 0x00000008d0227c23 */ /* 0x000fe2000801082b */
[----:B------:R-:W-:Y:S01]  /*131d0*/  FADD.FTZ R0, R0, -R5 ;  /* 0x8000000500007221 */ /* 0x000fe20000010000 */
[----:B------:R-:W-:Y:S01]  /*131e0*/  FFMA.FTZ R33, R202, UR8, -R43 ;  /* 0x00000008ca217c23 */ /* 0x000fe2000801082b */
[--C-:B------:R-:W-:Y:S01]  /*131f0*/  FFMA.FTZ R21, R14, UR8, -R27.reuse ;  /* 0x000000080e157c23 */ /* 0x100fe2000801081b */
[--C-:B------:R-:W-:Y:S01]  /*13200*/  FFMA.FTZ R39, R8, UR8, -R27.reuse ;  /* 0x0000000808277c23 */ /* 0x100fe2000801081b */
[----:B------:R-:W1:Y:S01]  /*13210*/  LDSM.16.MT88.4 R12, [R168+0x6000] ;  /* 0x00600000a80c783b */ /* 0x000e620000004200 */
[----:B------:R-:W-:Y:S01]  /*13220*/  FMUL.FTZ R23, R0, UR8 ;  /* 0x0000000800177c20 */ /* 0x000fe20008410000 */
[--C-:B------:R-:W-:Y:S01]  /*13230*/  FFMA.FTZ R31, R204, UR8, -R27.reuse ;  /* 0x00000008cc1f7c23 */ /* 0x100fe2000801081b */
[--C-:B------:R-:W-:Y:S01]  /*13240*/  FFMA.FTZ R0, R6, UR8, -R27.reuse ;  /* 0x0000000806007c23 */ /* 0x100fe2000801081b */
[----:B------:R-:W2:Y:S01]  /*13250*/  LDSM.16.MT88.4 R8, [R166+0x6000] ;  /* 0x00600000a608783b */ /* 0x000ea20000004200 */
[----:B------:R-:W3:Y:S01]  /*13260*/  MUFU.EX2 R41, R41 ;  /* 0x0000002900297308 */ /* 0x000ee20000000800 */
[--C-:B------:R-:W-:Y:S01]  /*13270*/  FFMA.FTZ R47, R18, UR8, -R27.reuse ;  /* 0x00000008122f7c23 */ /* 0x100fe2000801081b */
[--C-:B------:R-:W-:Y:S01]  /*13280*/  FFMA.FTZ R45, R196, UR8, -R27.reuse ;  /* 0x00000008c42d7c23 */ /* 0x100fe2000801081b */
[----:B------:R-:W-:Y:S01]  /*13290*/  LDSM.16.MT88.4 R16, [R166+0x6800] ;  /* 0x00680000a610783b */ /* 0x000fe20000004200 */
[--C-:B------:R-:W-:Y:S01]  /*132a0*/  FFMA.FTZ R50, R198, UR8, -R27.reuse ;  /* 0x00000008c6327c23 */ /* 0x100fe2000801081b */
[----:B------:R-:W-:Y:S01]  /*132b0*/  FFMA.FTZ R64, R64, UR8, -R27 ;  /* 0x0000000840407c23 */ /* 0x000fe2000801081b */
[----:B------:R-:W-:Y:S01]  /*132c0*/  FFMA.FTZ R49, R108, UR8, -R43 ;  /* 0x000000086c317c23 */ /* 0x000fe2000801082b */
        /* <DEDUP_REMOVED lines=8> */
[----:B------:R-:W-:Y:S01]  /*13350*/  FFMA.FTZ R61, R134, UR8, -R43 ;  /* 0x00000008863d7c23 */ /* 0x000fe2000801082b */
[----:B------:R-:W4:Y:S01]  /*13360*/  MUFU.EX2 R29, R29 ;  /* 0x0000001d001d7308 */ /* 0x000f220000000800 */
[----:B---3--:R-:W-:Y:S01]  /*13370*/  F2FP.F16.F32.PACK_AB R4, R41, R118 ;  /* 0x000000762904723e */ /* 0x008fe200000000ff */
[----:B------:R-:W-:Y:S01]  /*13380*/  FFMA.FTZ R138, R132, UR8, -R27 ;  /* 0x00000008848a7c23 */ /* 0x000fe2000801081b */
[--C-:B------:R-:W-:Y:S01]  /*13390*/  FFMA.FTZ R128, R128, UR8, -R43.reuse ;  /* 0x0000000880807c23 */ /* 0x100fe2000801082b */
[--C-:B------:R-:W-:Y:S01]  /*133a0*/  FFMA.FTZ R59, R152, UR8, -R43.reuse ;  /* 0x00000008983b7c23 */ /* 0x100fe2000801082b */
[----:B------:R-:W-:Y:S01]  /*133b0*/  FFMA.FTZ R134, R150, UR8, -R43 ;  /* 0x0000000896867c23 */ /* 0x000fe2000801082b */
        /* <DEDUP_REMOVED lines=10> */
[----:B------:R-:W3:Y:S01]  /*13460*/  MUFU.EX2 R39, R39 ;  /* 0x0000002700277308 */ /* 0x000ee20000000800 */
[----:B----4-:R-:W-:Y:S01]  /*13470*/  F2FP.F16.F32.PACK_AB R6, R29, R30 ;  /* 0x0000001e1d06723e */ /* 0x010fe200000000ff */
[--C-:B------:R-:W-:Y:S01]  /*13480*/  FFMA.FTZ R66, R66, UR8, -R27.reuse ;  /* 0x0000000842427c23 */ /* 0x100fe2000801081b */
[----:B------:R-:W-:Y:S01]  /*13490*/  FFMA.FTZ R105, R130, UR8, -R27 ;  /* 0x0000000882697c23 */ /* 0x000fe2000801081b */
[----:B------:R-:W-:Y:S01]  /*134a0*/  FFMA.FTZ R111, R110, UR8, -R43 ;  /* 0x000000086e6f7c23 */ /* 0x000fe2000801082b */
[----:B------:R-:W-:Y:S01]  /*134b0*/  FFMA.FTZ R110, R48, UR8, -R27 ;  /* 0x00000008306e7c23 */ /* 0x000fe2000801081b */
[--C-:B------:R-:W-:Y:S01]  /*134c0*/  FFMA.FTZ R60, R60, UR8, -R43.reuse ;  /* 0x000000083c3c7c23 */ /* 0x100fe2000801082b */
[--C-:B------:R-:W-:Y:S01]  /*134d0*/  FFMA.FTZ R109, R120, UR8, -R43.reuse ;  /* 0x00000008786d7c23 */ /* 0x100fe2000801082b */
[----:B------:R-:W-:Y:S01]  /*134e0*/  MUFU.EX2 R31, R31 ;  /* 0x0000001f001f7308 */ /* 0x000fe20000000800 */
[----:B------:R-:W-:Y:S01]  /*134f0*/  FFMA.FTZ R62, R62, UR8, -R43 ;  /* 0x000000083e3e7c23 */ /* 0x000fe2000801082b */
[--C-:B------:R-:W-:Y:S01]  /*13500*/  FFMA.FTZ R115, R106, UR8, -R27.reuse ;  /* 0x000000086a737c23 */ /* 0x100fe2000801081b */
[--C-:B------:R-:W-:Y:S01]  /*13510*/  FFMA.FTZ R48, R54, UR8, -R27.reuse ;  /* 0x0000000836307c23 */ /* 0x100fe2000801081b */
[----:B------:R-:W-:Y:S01]  /*13520*/  FFMA.FTZ R113, R104, UR8, -R27 ;  /* 0x0000000868717c23 */ /* 0x000fe2000801081b */
        /* <DEDUP_REMOVED lines=11> */
[----:B------:R-:W3:Y:S01]  /*135e0*/  MUFU.EX2 R23, R23 ;  /* 0x0000001700177308 */ /* 0x000ee20000000800 */
[----:B------:R-:W-:Y:S01]  /*135f0*/  FFMA.FTZ R32, R32, UR8, -R43 ;  /* 0x0000000820207c23 */ /* 0x000fe2000801082b */
[----:B------:R-:W-:-:S06]  /*13600*/  FFMA.FTZ R28, R28, UR8, -R27 ;  /* 0x000000081c1c7c23 */ /* 0x000fcc000801081b */
[----:B------:R-:W5:Y:S01]  /*13610*/  MUFU.EX2 R0, R0 ;  /* 0x0000000000007308 */ /* 0x000f620000000800 */
        /* <DEDUP_REMOVED lines=8> */
[-C--:B---3--:R-:W-:Y:S01]  /*136a0*/  FMUL.FTZ R98, R98, R23.reuse ;  /* 0x0000001762627220 */ /* 0x088fe20000410000 */
[-C--:B------:R-:W-:Y:S01]  /*136b0*/  FMUL.FTZ R99, R99, R23.reuse ;  /* 0x0000001763637220 */ /* 0x080fe20000410000 */
[-C--:B------:R-:W-:Y:S01]  /*136c0*/  FMUL.FTZ R94, R94, R23.reuse ;  /* 0x000000175e5e7220 */ /* 0x080fe20000410000 */
[-C--:B------:R-:W-:Y:S01]  /*136d0*/  FMUL.FTZ R95, R95, R23.reuse ;  /* 0x000000175f5f7220 */ /* 0x080fe20000410000 */
[-C--:B------:R-:W-:Y:S01]  /*136e0*/  FMUL.FTZ R70, R70, R23.reuse ;  /* 0x0000001746467220 */ /* 0x080fe20000410000 */
[-C--:B------:R-:W-:Y:S01]  /*136f0*/  FMUL.FTZ R71, R71, R23.reuse ;  /* 0x0000001747477220 */ /* 0x080fe20000410000 */
[-C--:B------:R-:W-:Y:S01]  /*13700*/  FMUL.FTZ R90, R90, R23.reuse ;  /* 0x000000175a5a7220 */ /* 0x080fe20000410000 */
[----:B------:R-:W-:Y:S01]  /*13710*/  FMUL.FTZ R91, R91, R23 ;  /* 0x000000175b5b7220 */ /* 0x000fe20000410000 */
[----:B-----5:R-:W-:Y:S01]  /*13720*/  F2FP.F16.F32.PACK_AB R7, R0, R31 ;  /* 0x0000001f0007723e */ /* 0x020fe200000000ff */
[-C--:B------:R-:W-:Y:S01]  /*13730*/  FMUL.FTZ R72, R72, R53.reuse ;  /* 0x0000003548487220 */ /* 0x080fe20000410000 */
[----:B------:R-:W-:Y:S01]  /*13740*/  FMUL.FTZ R73, R73, R53 ;  /* 0x0000003549497220 */ /* 0x000fe20000410000 */
[-C--:B------:R-:W-:Y:S01]  /*13750*/  FMUL.FTZ R74, R74, R23.reuse ;  /* 0x000000174a4a7220 */ /* 0x080fe20000410000 */
[----:B------:R-:W-:Y:S01]  /*13760*/  FMUL.FTZ R75, R75, R23 ;  /* 0x000000174b4b7220 */ /* 0x000fe20000410000 */
[-C--:B------:R-:W-:Y:S01]  /*13770*/  FMUL.FTZ R84, R84, R53.reuse ;  /* 0x0000003554547220 */ /* 0x080fe20000410000 */
[----:B------:R-:W-:Y:S01]  /*13780*/  FMUL.FTZ R85, R85, R53 ;  /* 0x0000003555557220 */ /* 0x000fe20000410000 */
[C---:B-1----:R-:W-:Y:S01]  /*13790*/  HMMA.16816.F32 R96, R4.reuse, R12, R96 ;  /* 0x0000000c0460723c */ /* 0x042fe20000001860 */
[-C--:B------:R-:W-:Y:S01]  /*137a0*/  FMUL.FTZ R86, R86, R23.reuse ;  /* 0x0000001756567220 */ /* 0x080fe20000410000 */
[----:B------:R-:W-:Y:S01]  /*137b0*/  FMUL.FTZ R87, R87, R23 ;  /* 0x0000001757577220 */ /* 0x000fe20000410000 */
[-C--:B------:R-:W-:Y:S01]  /*137c0*/  FMUL.FTZ R76, R76, R53.reuse ;  /* 0x000000354c4c7220 */ /* 0x080fe20000410000 */
[----:B------:R-:W-:Y:S01]  /*137d0*/  FMUL.FTZ R77, R77, R53 ;  /* 0x000000354d4d7220 */ /* 0x000fe20000410000 */
[-C--:B------:R-:W-:Y:S01]  /*137e0*/  FMUL.FTZ R78, R78, R23.reuse ;  /* 0x000000174e4e7220 */ /* 0x080fe20000410000 */
[C---:B------:R-:W-:Y:S01]  /*137f0*/  HMMA.16816.F32 R92, R4.reuse, R14, R92 ;  /* 0x0000000e045c723c */ /* 0x040fe2000000185c */
[----:B------:R-:W1:Y:S01]  /*13800*/  LDSM.16.MT88.4 R12, [R165+0x6000] ;  /* 0x00600000a50c783b */ /* 0x000e620000004200 */
[----:B------:R-:W-:Y:S01]  /*13810*/  FMUL.FTZ R79, R79, R23 ;  /* 0x000000174f4f7220 */ /* 0x000fe20000410000 */
[-C--:B------:R-:W-:Y:S01]  /*13820*/  FMUL.FTZ R80, R80, R53.reuse ;  /* 0x0000003550507220 */ /* 0x080fe20000410000 */
[----:B------:R-:W-:Y:S01]  /*13830*/  FMUL.FTZ R81, R81, R53 ;  /* 0x0000003551517220 */ /* 0x000fe20000410000 */
[-C--:B------:R-:W-:Y:S01]  /*13840*/  FMUL.FTZ R82, R82, R23.reuse ;  /* 0x0000001752527220 */ /* 0x080fe20000410000 */
[C---:B--2---:R-:W-:Y:S01]  /*13850*/  HMMA.16816.F32 R68, R4.reuse, R8, R68 ;  /* 0x000000080444723c */ /* 0x044fe20000001844 */
[-C--:B------:R-:W-:Y:S01]  /*13860*/  FMUL.FTZ R83, R83, R23.reuse ;  /* 0x0000001753537220 */ /* 0x080fe20000410000 */
[----:B------:R-:W-:Y:S01]  /*13870*/  MUFU.EX2 R35, R35 ;  /* 0x0000002300237308 */ /* 0x000fe20000000800 */
[----:B------:R-:W-:Y:S01]  /*13880*/  FFMA.FTZ R192, R192, R23, R21 ;  /* 0x00000017c0c07223 */ /* 0x000fe20000010015 */
[----:B------:R-:W-:Y:S01]  /*13890*/  FFMA.FTZ R118, R191, R53, R118 ;  /* 0x00000035bf767223 */ /* 0x000fe20000010076 */
[----:B------:R-:W-:Y:S01]  /*138a0*/  LDSM.16.MT88.4 R20, [R168+0x9000] ;  /* 0x00900000a814783b */ /* 0x000fe20000004200 */
[----:B------:R-:W-:Y:S01]  /*138b0*/  HMMA.16816.F32 R88, R4, R10, R88 ;  /* 0x0000000a0458723c */ /* 0x000fe20000001858 */
[--C-:B------:R-:W-:Y:S01]  /*138c0*/  FFMA.FTZ R53, R58, UR8, -R43.reuse ;  /* 0x000000083a357c23 */ /* 0x100fe2000801082b */
[----:B------:R-:W-:Y:S01]  /*138d0*/  FADD.FTZ R192, R39, R192 ;  /* 0x000000c027c07221 */ /* 0x000fe20000010000 */
[----:B------:R-:W2:Y:S01]  /*138e0*/  LDSM.16.MT88.4 R8, [R164+0x6000] ;  /* 0x00600000a408783b */ /* 0x000ea20000004200 */
[----:B------:R-:W3:Y:S01]  /*138f0*/  MUFU.EX2 R34, R34 ;  /* 0x0000002200227308 */ /* 0x000ee20000000800 */
[----:B------:R-:W-:Y:S01]  /*13900*/  FADD.FTZ R41, R41, R118 ;  /* 0x0000007629297221 */ /* 0x000fe20000010000 */
[----:B------:R-:W-:Y:S01]  /*13910*/  FADD.FTZ R31, R31, R192 ;  /* 0x000000c01f1f7221 */ /* 0x000fe20000010000 */
[----:B------:R-:W-:-:S02]  /*13920*/  FFMA.FTZ R191, R38, UR8, -R43 ;  /* 0x0000000826bf7c23 */ /* 0x000fc4000801082b */
[----:B------:R-:W-:-:S03]  /*13930*/  FADD.FTZ R30, R30, R41 ;  /* 0x000000291e1e7221 */ /* 0x000fc60000010000 */
[----:B------:R-:W-:Y:S01]  /*13940*/  MUFU.EX2 R2, R2 ;  /* 0x0000000200027308 */ /* 0x000fe20000000800 */
[----:B------:R-:W-:-:S07]  /*13950*/  FADD.FTZ R30, R29, R30 ;  /* 0x0000001e1d1e7221 */ /* 0x000fce0000010000 */
[----:B------:R-:W-:Y:S08]  /*13960*/  MUFU.EX2 R33, R33 ;  /* 0x0000002100217308 */ /* 0x000ff00000000800 */
[----:B------:R-:W-:Y:S01]  /*13970*/  MUFU.EX2 R45, R45 ;  /* 0x0000002d002d7308 */ /* 0x000fe20000000800 */
[C---:B-1----:R-:W-:Y:S06]  /*13980*/  HMMA.16816.F32 R72, R4.reuse, R12, R72 ;  /* 0x0000000c0448723c */ /* 0x042fec0000001848 */
[C---:B------:R-:W-:Y:S01]  /*13990*/  HMMA.16816.F32 R84, R4.reuse, R14, R84 ;  /* 0x0000000e0454723c */ /* 0x040fe20000001854 */
[----:B------:R-:W1:Y:S01]  /*139a0*/  LDSM.16.MT88.4 R12, [R168+0x6800] ;  /* 0x00680000a80c783b */ /* 0x000e620000004200 */
[----:B------:R-:W4:Y:S04]  /*139b0*/  MUFU.EX2 R50, R50 ;  /* 0x0000003200327308 */ /* 0x000f280000000800 */
[C---:B--2---:R-:W-:Y:S04]  /*139c0*/  HMMA.16816.F32 R76, R4.reuse, R8, R76 ;  /* 0x00000008044c723c */ /* 0x044fe8000000184c */
[----:B------:R-:W-:Y:S02]  /*139d0*/  MUFU.EX2 R47, R47 ;  /* 0x0000002f002f7308 */ /* 0x000fe40000000800 */
[----:B------:R-:W-:Y:S01]  /*139e0*/  HMMA.16816.F32 R80, R4, R10, R80 ;  /* 0x0000000a0450723c */ /* 0x000fe20000001850 */
[----:B------:R-:W2:Y:S05]  /*139f0*/  LDSM.16.MT88.4 R8, [R165+0x6800] ;  /* 0x00680000a508783b */ /* 0x000eaa0000004200 */
[----:B------:R-:W5:Y:S01]  /*13a00*/  MUFU.EX2 R64, R64 ;  /* 0x0000004000407308 */ /* 0x000f620000000800 */
[----:B---3--:R-:W-:Y:S01]  /*13a10*/  F2FP.F16.F32.PACK_AB R4, R34, R35 ;  /* 0x000000232204723e */ /* 0x008fe200000000ff */
[----:B------:R-:W-:Y:S01]  /*13a20*/  FADD.FTZ R35, R35, R30 ;  /* 0x0000001e23237221 */ /* 0x000fe20000010000 */
[----:B----4-:R-:W-:-:S02]  /*13a30*/  F2FP.F16.F32.PACK_AB R5, R50, R45 ;  /* 0x0000002d3205723e */ /* 0x010fc400000000ff */
[----:B------:R-:W-:-:S03]  /*13a40*/  F2FP.F16.F32.PACK_AB R6, R33, R2 ;  /* 0x000000022106723e */ /* 0x000fc600000000ff */
[----:B------:R-:W-:Y:S01]  /*13a50*/  MUFU.EX2 R116, R116 ;  /* 0x0000007400747308 */ /* 0x000fe20000000800 */
[----:B------:R-:W-:-:S04]  /*13a60*/  FADD.FTZ R35, R34, R35 ;  /* 0x0000002322237221 */ /* 0x000fc80000010000 */
[----:B------:R-:W-:-:S03]  /*13a70*/  FADD.FTZ R2, R2, R35 ;  /* 0x0000002302027221 */ /* 0x000fc60000010000 */
[----:B------:R-:W3:Y:S01]  /*13a80*/  MUFU.EX2 R51, R51 ;  /* 0x0000003300337308 */ /* 0x000ee20000000800 */
[----:B-----5:R-:W-:Y:S01]  /*13a90*/  F2FP.F16.F32.PACK_AB R7, R64, R47 ;  /* 0x0000002f4007723e */ /* 0x020fe200000000ff */
[----:B------:R-:W-:-:S06]  /*13aa0*/  FADD.FTZ R33, R33, R2 ;  /* 0x0000000221217221 */ /* 0x000fcc0000010000 */
[C---:B------:R-:W-:Y:S01]  /*13ab0*/  HMMA.16816.F32 R68, R4.reuse, R16, R68 ;  /* 0x000000100444723c */ /* 0x040fe20000001844 */
[----:B------:R-:W-:Y:S05]  /*13ac0*/  MUFU.EX2 R49, R49 ;  /* 0x0000003100317308 */ /* 0x000fea0000000800 */
[C---:B------:R-:W-:Y:S01]  /*13ad0*/  HMMA.16816.F32 R88, R4.reuse, R18, R88 ;  /* 0x000000120458723c */ /* 0x040fe20000001858 */
[----:B------:R-:W4:Y:S02]  /*13ae0*/  LDSM.16.MT88.4 R16, [R164+0x6800] ;  /* 0x00680000a410783b */ /* 0x000f240000004200 */
[----:B------:R-:W-:Y:S03]  /*13af0*/  MUFU.EX2 R108, R108 ;  /* 0x0000006c006c7308 */ /* 0x000fe60000000800 */
[C---:B-1----:R-:W-:Y:S05]  /*13b00*/  HMMA.16816.F32 R96, R4.reuse, R12, R96 ;  /* 0x0000000c0460723c */ /* 0x042fea0000001860 */
[----:B------:R-:W-:Y:S01]  /*13b10*/  MUFU.EX2 R122, R122 ;  /* 0x0000007a007a7308 */ /* 0x000fe20000000800 */
[C---:B------:R-:W-:Y:S01]  /*13b20*/  HMMA.16816.F32 R92, R4.reuse, R14, R92 ;  /* 0x0000000e045c723c */ /* 0x040fe2000000185c */
[----:B------:R-:W1:Y:S05]  /*13b30*/  LDSM.16.MT88.4 R12, [R168+0x7000] ;  /* 0x00700000a80c783b */ /* 0x000e6a0000004200 */
[C---:B--2---:R-:W-:Y:S01]  /*13b40*/  HMMA.16816.F32 R72, R4.reuse, R8, R72 ;  /* 0x000000080448723c */ /* 0x044fe20000001848 */
[----:B------:R-:W2:Y:S05]  /*13b50*/  MUFU.EX2 R55, R55 ;  /* 0x0000003700377308 */ /* 0x000eaa0000000800 */
[C---:B------:R-:W-:Y:S01]  /*13b60*/  HMMA.16816.F32 R84, R4.reuse, R10, R84 ;  /* 0x0000000a0454723c */ /* 0x040fe20000001854 */
[----:B------:R-:W5:Y:S02]  /*13b70*/  LDSM.16.MT88.4 R8, [R166+0x7000] ;  /* 0x00700000a608783b */ /* 0x000f640000004200 */
[----:B------:R-:W-:Y:S08]  /*13b80*/  MUFU.EX2 R124, R124 ;  /* 0x0000007c007c7308 */ /* 0x000ff00000000800 */
[----:B------:R-:W1:Y:S01]  /*13b90*/  MUFU.EX2 R57, R57 ;  /* 0x0000003900397308 */ /* 0x000e620000000800 */
[C---:B----4-:R-:W-:Y:S07]  /*13ba0*/  HMMA.16816.F32 R76, R4.reuse, R16, R76 ;  /* 0x00000010044c723c */ /* 0x050fee000000184c */
[----:B------:R-:W-:Y:S01]  /*13bb0*/  MUFU.EX2 R128, R128 ;  /* 0x0000008000807308 */ /* 0x000fe20000000800 */
[----:B------:R-:W-:Y:S01]  /*13bc0*/  HMMA.16816.F32 R80, R4, R18, R80 ;  /* 0x000000120450723c */ /* 0x000fe20000001850 */
[----:B------:R-:W4:Y:S06]  /*13bd0*/  LDSM.16.MT88.4 R16, [R165+0x7000] ;  /* 0x00700000a510783b */ /* 0x000f2c0000004200 */
[----:B------:R-:W4:Y:S01]  /*13be0*/  MUFU.EX2 R59, R59 ;  /* 0x0000003b003b7308 */ /* 0x000f220000000800 */
[----:B---3--:R-:W-:Y:S01]  /*13bf0*/  F2FP.F16.F32.PACK_AB R4, R51, R116 ;  /* 0x000000743304723e */ /* 0x008fe200000000ff */
[----:B------:R-:W-:Y:S01]  /*13c00*/  FADD.FTZ R116, R116, R33 ;  /* 0x0000002174747221 */ /* 0x000fe20000010000 */
[----:B--2---:R-:W-:-:S02]  /*13c10*/  F2FP.F16.F32.PACK_AB R5, R55, R122 ;  /* 0x0000007a3705723e */ /* 0x004fc400000000ff */
[----:B------:R-:W-:-:S03]  /*13c20*/  F2FP.F16.F32.PACK_AB R6, R108, R49 ;  /* 0x000000316c06723e */ /* 0x000fc600000000ff */
[----:B------:R-:W-:Y:S01]  /*13c30*/  MUFU.EX2 R61, R61 ;  /* 0x0000003d003d7308 */ /* 0x000fe20000000800 */
[----:B-1----:R-:W-:Y:S01]  /*13c40*/  F2FP.F16.F32.PACK_AB R7, R57, R124 ;  /* 0x0000007c3907723e */ /* 0x002fe200000000ff */
[----:B------:R-:W-:-:S06]  /*13c50*/  FADD.FTZ R116, R51, R116 ;  /* 0x0000007433747221 */ /* 0x000fcc0000010000 */
[C---:B------:R-:W-:Y:S01]  /*13c60*/  HMMA.16816.F32 R96, R4.reuse, R12, R96 ;  /* 0x0000000c0460723c */ /* 0x040fe20000001860 */
[----:B------:R-:W-:Y:S05]  /*13c70*/  MUFU.EX2 R134, R134 ;  /* 0x0000008600867308 */ /* 0x000fea0000000800 */
        /* <DEDUP_REMOVED lines=8> */
[----:B------:R-:W-:Y:S05]  /*13d00*/  MUFU.EX2 R132, R132 ;  /* 0x0000008400847308 */ /* 0x000fea0000000800 */
[C---:B------:R-:W-:Y:S01]  /*13d10*/  HMMA.16816.F32 R84, R4.reuse, R18, R84 ;  /* 0x000000120454723c */ /* 0x040fe20000001854 */
[----:B------:R-:W4:Y:S02]  /*13d20*/  LDSM.16.MT88.4 R16, [R166+0x7800] ;  /* 0x00780000a610783b */ /* 0x000f240000004200 */
[----:B------:R-:W5:Y:S08]  /*13d30*/  MUFU.EX2 R63, R63 ;  /* 0x0000003f003f7308 */ /* 0x000f700000000800 */
[----:B------:R-:W-:Y:S01]  /*13d40*/  MUFU.EX2 R67, R67 ;  /* 0x0000004300437308 */ /* 0x000fe20000000800 */
[C---:B-1----:R-:W-:Y:S07]  /*13d50*/  HMMA.16816.F32 R76, R4.reuse, R12, R76 ;  /* 0x0000000c044c723c */ /* 0x042fee000000184c */
[----:B------:R-:W1:Y:S01]  /*13d60*/  MUFU.EX2 R114, R114 ;  /* 0x0000007200727308 */ /* 0x000e620000000800 */
[----:B------:R-:W-:Y:S01]  /*13d70*/  HMMA.16816.F32 R80, R4, R14, R80 ;  /* 0x0000000e0450723c */ /* 0x000fe20000001850 */
[----:B------:R-:W1:Y:S06]  /*13d80*/  LDSM.16.MT88.4 R12, [R165+0x7800] ;  /* 0x00780000a50c783b */ /* 0x000e6c0000004200 */
[----:B------:R-:W-:Y:S01]  /*13d90*/  MUFU.EX2 R103, R103 ;  /* 0x0000006700677308 */ /* 0x000fe20000000800 */
[----:B------:R-:W-:-:S02]  /*13da0*/  F2FP.F16.F32.PACK_AB R4, R59, R128 ;  /* 0x000000803b04723e */ /* 0x000fc400000000ff */
[----:B--2---:R-:W-:Y:S02]  /*13db0*/  F2FP.F16.F32.PACK_AB R5, R65, R138 ;  /* 0x0000008a4105723e */ /* 0x004fe400000000ff */
[----:B------:R-:W-:-:S03]  /*13dc0*/  F2FP.F16.F32.PACK_AB R6, R134, R61 ;  /* 0x0000003d8606723e */ /* 0x000fc600000000ff */
[----:B------:R-:W-:Y:S01]  /*13dd0*/  MUFU.EX2 R112, R112 ;  /* 0x0000007000707308 */ /* 0x000fe20000000800 */
[----:B-----5:R-:W-:-:S07]  /*13de0*/  F2FP.F16.F32.PACK_AB R7, R63, R132 ;  /* 0x000000843f07723e */ /* 0x020fce00000000ff */
[C---:B---3--:R-:W-:Y:S01]  /*13df0*/  HMMA.16816.F32 R96, R4.reuse, R8, R96 ;  /* 0x000000080460723c */ /* 0x048fe20000001860 */
[----:B------:R-:W-:Y:S05]  /*13e00*/  MUFU.EX2 R102, R102 ;  /* 0x0000006600667308 */ /* 0x000fea0000000800 */
[C---:B------:R-:W-:Y:S01]  /*13e10*/  HMMA.16816.F32 R92, R4.reuse, R10, R92 ;  /* 0x0000000a045c723c */ /* 0x040fe2000000185c */
[----:B------:R-:W2:Y:S02]  /*13e20*/  LDSM.16.MT88.4 R8, [R164+0x7800] ;  /* 0x00780000a408783b */ /* 0x000ea40000004200 */
[----:B------:R-:W3:Y:S03]  /*13e30*/  MUFU.EX2 R107, R107 ;  /* 0x0000006b006b7308 */ /* 0x000ee60000000800 */
[C---:B----4-:R-:W-:Y:S05]  /*13e40*/  HMMA.16816.F32 R68, R4.reuse, R16, R68 ;  /* 0x000000100444723c */ /* 0x050fea0000001844 */
[----:B------:R-:W-:Y:S01]  /*13e50*/  MUFU.EX2 R66, R66 ;  /* 0x0000004200427308 */ /* 0x000fe20000000800 */
[C---:B------:R-:W-:Y:S01]  /*13e60*/  HMMA.16816.F32 R88, R4.reuse, R18, R88 ;  /* 0x000000120458723c */ /* 0x040fe20000001858 */
[----:B------:R-:W-:Y:S05]  /*13e70*/  LDSM.16.MT88.4 R16, [R168+0x8000] ;  /* 0x00800000a810783b */ /* 0x000fea0000004200 */
[C---:B-1----:R-:W-:Y:S01]  /*13e80*/  HMMA.16816.F32 R72, R4.reuse, R12, R72 ;  /* 0x0000000c0448723c */ /* 0x042fe20000001848 */
[----:B------:R-:W1:Y:S05]  /*13e90*/  MUFU.EX2 R105, R105 ;  /* 0x0000006900697308 */ /* 0x000e6a0000000800 */
        /* <DEDUP_REMOVED lines=8> */
[----:B------:R-:W-:Y:S01]  /*13f20*/  MUFU.EX2 R111, R111 ;  /* 0x0000006f006f7308 */ /* 0x000fe20000000800 */
[----:B------:R-:W-:-:S02]  /*13f30*/  F2FP.F16.F32.PACK_AB R4, R114, R67 ;  /* 0x000000437204723e */ /* 0x000fc400000000ff */
[----:B---3--:R-:W-:Y:S02]  /*13f40*/  F2FP.F16.F32.PACK_AB R5, R107, R102 ;  /* 0x000000666b05723e */ /* 0x008fe400000000ff */
[----:B------:R-:W-:-:S03]  /*13f50*/  F2FP.F16.F32.PACK_AB R6, R112, R103 ;  /* 0x000000677006723e */ /* 0x000fc600000000ff */
[----:B------:R-:W-:Y:S01]  /*13f60*/  MUFU.EX2 R110, R110 ;  /* 0x0000006e006e7308 */ /* 0x000fe20000000800 */
[----:B-1----:R-:W-:-:S07]  /*13f70*/  F2FP.F16.F32.PACK_AB R7, R105, R66 ;  /* 0x000000426907723e */ /* 0x002fce00000000ff */
[C---:B----4-:R-:W-:Y:S01]  /*13f80*/  HMMA.16816.F32 R68, R4.reuse, R12, R68 ;  /* 0x0000000c0444723c */ /* 0x050fe20000001844 */
[----:B------:R-:W1:Y:S05]  /*13f90*/  MUFU.EX2 R115, R115 ;  /* 0x0000007300737308 */ /* 0x000e6a0000000800 */
[C---:B------:R-:W-:Y:S01]  /*13fa0*/  HMMA.16816.F32 R88, R4.reuse, R14, R88 ;  /* 0x0000000e0458723c */ /* 0x040fe20000001858 */
[----:B------:R-:W3:Y:S02]  /*13fb0*/  LDSM.16.MT88.4 R12, [R164+0x8000] ;  /* 0x00800000a40c783b */ /* 0x000ee40000004200 */
[----:B------:R-:W-:Y:S03]  /*13fc0*/  MUFU.EX2 R48, R48 ;  /* 0x0000003000307308 */ /* 0x000fe60000000800 */
[C---:B------:R-:W-:Y:S05]  /*13fd0*/  HMMA.16816.F32 R96, R4.reuse, R16, R96 ;  /* 0x000000100460723c */ /* 0x040fea0000001860 */
[----:B------:R-:W4:Y:S01]  /*13fe0*/  MUFU.EX2 R113, R113 ;  /* 0x0000007100717308 */ /* 0x000f220000000800 */
[C---:B------:R-:W-:Y:S01]  /*13ff0*/  HMMA.16816.F32 R92, R4.reuse, R18, R92 ;  /* 0x00000012045c723c */ /* 0x040fe2000000185c */
[----:B------:R-:W-:Y:S05]  /*14000*/  LDSM.16.MT88.4 R16, [R166+0x8800] ;  /* 0x00880000a610783b */ /* 0x000fea0000004200 */
[C---:B--2---:R-:W-:Y:S01]  /*14010*/  HMMA.16816.F32 R72, R4.reuse, R8, R72 ;  /* 0x000000080448723c */ /* 0x044fe20000001848 */
[----:B------:R-:W-:Y:S05]  /*14020*/  MUFU.EX2 R44, R44 ;  /* 0x0000002c002c7308 */ /* 0x000fea0000000800 */
[C---:B------:R-:W-:Y:S01]  /*14030*/  HMMA.16816.F32 R84, R4.reuse, R10, R84 ;  /* 0x0000000a0454723c */ /* 0x040fe20000001854 */
[----:B------:R-:W2:Y:S02]  /*14040*/  LDSM.16.MT88.4 R8, [R168+0x8800] ;  /* 0x00880000a808783b */ /* 0x000ea40000004200 */
[----:B------:R-:W2:Y:S08]  /*14050*/  MUFU.EX2 R53, R53 ;  /* 0x0000003500357308 */ /* 0x000eb00000000800 */
[----:B------:R-:W-:Y:S01]  /*14060*/  MUFU.EX2 R54, R54 ;  /* 0x0000003600367308 */ /* 0x000fe20000000800 */
[C---:B---3--:R-:W-:Y:S07]  /*14070*/  HMMA.16816.F32 R76, R4.reuse, R12, R76 ;  /* 0x0000000c044c723c */ /* 0x048fee000000184c */
[----:B------:R-:W-:Y:S01]  /*14080*/  MUFU.EX2 R117, R117 ;  /* 0x0000007500757308 */ /* 0x000fe20000000800 */
[----:B------:R-:W-:Y:S01]  /*14090*/  HMMA.16816.F32 R80, R4, R14, R80 ;  /* 0x0000000e0450723c */ /* 0x000fe20000001850 */
[----:B------:R-:W3:Y:S06]  /*140a0*/  LDSM.16.MT88.4 R12, [R165+0x8800] ;  /* 0x00880000a50c783b */ /* 0x000eec0000004200 */
[----:B------:R-:W-:Y:S01]  /*140b0*/  MUFU.EX2 R56, R56 ;  /* 0x0000003800387308 */ /* 0x000fe20000000800 */
[----:B-----5:R-:W-:-:S02]  /*140c0*/  F2FP.F16.F32.PACK_AB R4, R109, R60 ;  /* 0x0000003c6d04723e */ /* 0x020fc400000000ff */
[----:B-1----:R-:W-:Y:S02]  /*140d0*/  F2FP.F16.F32.PACK_AB R5, R115, R110 ;  /* 0x0000006e7305723e */ /* 0x002fe400000000ff */
[----:B------:R-:W-:-:S03]  /*140e0*/  F2FP.F16.F32.PACK_AB R6, R111, R62 ;  /* 0x0000003e6f06723e */ /* 0x000fc600000000ff */
[----:B------:R-:W1:Y:S01]  /*140f0*/  MUFU.EX2 R119, R119 ;  /* 0x0000007700777308 */ /* 0x000e620000000800 */
[----:B----4-:R-:W-:-:S07]  /*14100*/  F2FP.F16.F32.PACK_AB R7, R113, R48 ;  /* 0x000000307107723e */ /* 0x010fce00000000ff */
[C---:B--2---:R-:W-:Y:S01]  /*14110*/  HMMA.16816.F32 R96, R4.reuse, R8, R96 ;  /* 0x000000080460723c */ /* 0x044fe20000001860 */
[----:B------:R-:W-:Y:S05]  /*14120*/  MUFU.EX2 R42, R42 ;  /* 0x0000002a002a7308 */ /* 0x000fea0000000800 */
[C---:B------:R-:W-:Y:S01]  /*14130*/  HMMA.16816.F32 R92, R4.reuse, R10, R92 ;  /* 0x0000000a045c723c */ /* 0x040fe2000000185c */
[----:B------:R-:W2:Y:S02]  /*14140*/  LDSM.16.MT88.4 R8, [R164+0x8800] ;  /* 0x00880000a408783b */ /* 0x000ea40000004200 */
[----:B------:R-:W4:Y:S03]  /*14150*/  MUFU.EX2 R121, R121 ;  /* 0x0000007900797308 */ /* 0x000f260000000800 */
[C---:B------:R-:W-:Y:S05]  /*14160*/  HMMA.16816.F32 R68, R4.reuse, R16, R68 ;  /* 0x000000100444723c */ /* 0x040fea0000001844 */
[----:B------:R-:W-:Y:S01]  /*14170*/  MUFU.EX2 R40, R40 ;  /* 0x0000002800287308 */ /* 0x000fe20000000800 */
[C---:B------:R-:W-:Y:S01]  /*14180*/  HMMA.16816.F32 R88, R4.reuse, R18, R88 ;  /* 0x000000120458723c */ /* 0x040fe20000001858 */
[----:B------:R-:W-:Y:S05]  /*14190*/  LDSM.16.MT88.4 R16, [R164+0x9000] ;  /* 0x00900000a410783b */ /* 0x000fea0000004200 */
[C---:B---3--:R-:W-:Y:S01]  /*141a0*/  HMMA.16816.F32 R72, R4.reuse, R12, R72 ;  /* 0x0000000c0448723c */ /* 0x048fe20000001848 */
[----:B------:R-:W3:Y:S05]  /*141b0*/  MUFU.EX2 R37, R37 ;  /* 0x0000002500257308 */ /* 0x000eea0000000800 */
[C---:B------:R-:W-:Y:S01]  /*141c0*/  HMMA.16816.F32 R84, R4.reuse, R14, R84 ;  /* 0x0000000e0454723c */ /* 0x040fe20000001854 */
[----:B------:R-:W5:Y:S02]  /*141d0*/  LDSM.16.MT88.4 R12, [R166+0x9000] ;  /* 0x00900000a60c783b */ /* 0x000f640000004200 */
[----:B------:R-:W-:Y:S08]  /*141e0*/  MUFU.EX2 R191, R191 ;  /* 0x000000bf00bf7308 */ /* 0x000ff00000000800 */
[----:B------:R-:W-:Y:S01]  /*141f0*/  MUFU.EX2 R2, R28 ;  /* 0x0000001c00027308 */ /* 0x000fe20000000800 */
        /* <DEDUP_REMOVED lines=8> */
[----:B-----5:R-:W-:Y:S01]  /*14280*/  HMMA.16816.F32 R68, R4, R12, R68 ;  /* 0x0000000c0444723c */ /* 0x020fe20000001844 */
[----:B------:R-:W-:-:S04]  /*14290*/  FADD.FTZ R22, R0, R31 ;  /* 0x0000001f00167221 */ /* 0x000fc80000010000 */
[----:B------:R-:W-:Y:S01]  /*142a0*/  FADD.FTZ R45, R45, R22 ;  /* 0x000000162d2d7221 */ /* 0x000fe20000010000 */
[----:B------:R-:W-:Y:S01]  /*142b0*/  HMMA.16816.F32 R88, R4, R14, R88 ;  /* 0x0000000e0458723c */ /* 0x000fe20000001858 */
[----:B------:R-:W1:Y:S02]  /*142c0*/  LDSM.16.MT88.4 R12, [R168+0x9800] ;  /* 0x00980000a80c783b */ /* 0x000e640000004200 */
[----:B------:R-:W-:-:S03]  /*142d0*/  FADD.FTZ R50, R50, R45 ;  /* 0x0000002d32327221 */ /* 0x000fc60000010000 */
[C---:B------:R-:W-:Y:S01]  /*142e0*/  HMMA.16816.F32 R96, R4.reuse, R20, R96 ;  /* 0x000000140460723c */ /* 0x040fe20000001860 */
[----:B------:R-:W-:Y:S01]  /*142f0*/  FADD.FTZ R47, R47, R50 ;  /* 0x000000322f2f7221 */ /* 0x000fe20000010000 */
[----:B------:R-:W4:Y:S03]  /*14300*/  MUFU.EX2 R20, R32 ;  /* 0x0000002000147308 */ /* 0x000f260000000800 */
[----:B------:R-:W-:Y:S01]  /*14310*/  FADD.FTZ R47, R64, R47 ;  /* 0x0000002f402f7221 */ /* 0x000fe20000010000 */
[C---:B--2---:R-:W-:Y:S01]  /*14320*/  HMMA.16816.F32 R72, R4.reuse, R8, R72 ;  /* 0x000000080448723c */ /* 0x044fe20000001848 */
[--C-:B------:R-:W-:Y:S01]  /*14330*/  FFMA.FTZ R21, R3, UR8, -R27.reuse ;  /* 0x0000000803157c23 */ /* 0x100fe2000801081b */
[----:B------:R-:W-:Y:S01]  /*14340*/  FFMA.FTZ R3, R36, UR8, -R27 ;  /* 0x0000000824037c23 */ /* 0x000fe2000801081b */
[----:B------:R-:W-:Y:S02]  /*14350*/  FADD.FTZ R122, R122, R47 ;  /* 0x0000002f7a7a7221 */ /* 0x000fe40000010000 */
[----:B------:R2:W-:Y:S01]  /*14360*/  MUFU.EX2 R0, R21 ;  /* 0x0000001500007308 */ /* 0x0005e20000000800 */
[----:B------:R-:W-:Y:S01]  /*14370*/  HMMA.16816.F32 R84, R4, R10, R84 ;  /* 0x0000000a0454723c */ /* 0x000fe20000001854 */
[----:B------:R-:W5:Y:S01]  /*14380*/  LDSM.16.MT88.4 R8, [R166+0x9800] ;  /* 0x00980000a608783b */ /* 0x000f620000004200 */
[----:B------:R-:W-:-:S04]  /*14390*/  FADD.FTZ R55, R55, R122 ;  /* 0x0000007a37377221 */ /* 0x000fc80000010000 */
[C---:B------:R-:W-:Y:S01]  /*143a0*/  HMMA.16816.F32 R76, R4.reuse, R16, R76 ;  /* 0x00000010044c723c */ /* 0x040fe2000000184c */
[----:B------:R-:W-:Y:S01]  /*143b0*/  FADD.FTZ R124, R124, R55 ;  /* 0x000000377c7c7221 */ /* 0x000fe20000010000 */
[----:B------:R-:W1:Y:S03]  /*143c0*/  MUFU.EX2 R3, R3 ;  /* 0x0000000300037308 */ /* 0x000e660000000800 */
[----:B------:R-:W-:Y:S01]  /*143d0*/  FADD.FTZ R57, R57, R124 ;  /* 0x0000007c39397221 */ /* 0x000fe20000010000 */
[----:B------:R-:W-:Y:S01]  /*143e0*/  HMMA.16816.F32 R80, R4, R18, R80 ;  /* 0x000000120450723c */ /* 0x000fe20000001850 */
[----:B------:R-:W-:Y:S02]  /*143f0*/  FADD.FTZ R17, R49, R116 ;  /* 0x0000007431117221 */ /* 0x000fe40000010000 */
[----:B------:R-:W-:Y:S01]  /*14400*/  FADD.FTZ R138, R138, R57 ;  /* 0x000000398a8a7221 */ /* 0x000fe20000010000 */
[----:B--2---:R-:W-:Y:S01]  /*14410*/  FFMA.FTZ R21, R26, UR8, -R27 ;  /* 0x000000081a157c23 */ /* 0x004fe2000801081b */
[----:B------:R-:W-:-:S02]  /*14420*/  FADD.FTZ R17, R108, R17 ;  /* 0x000000116c117221 */ /* 0x000fc40000010000 */
[----:B------:R-:W-:Y:S01]  /*14430*/  FADD.FTZ R65, R65, R138 ;  /* 0x0000008a41417221 */ /* 0x000fe20000010000 */
[----:B---3--:R-:W-:Y:S01]  /*14440*/  F2FP.F16.F32.PACK_AB R4, R37, R40 ;  /* 0x000000282504723e */ /* 0x008fe200000000ff */
[----:B------:R-:W-:Y:S01]  /*14450*/  FADD.FTZ R22, R128, R17 ;  /* 0x0000001180167221 */ /* 0x000fe20000010000 */
[----:B------:R-:W2:Y:S01]  /*14460*/  MUFU.EX2 R21, R21 ;  /* 0x0000001500157308 */ /* 0x000ea20000000800 */
[----:B------:R-:W-:Y:S01]  /*14470*/  FADD.FTZ R132, R132, R65 ;  /* 0x0000004184847221 */ /* 0x000fe20000010000 */
[----:B----4-:R-:W-:Y:S01]  /*14480*/  F2FP.F16.F32.PACK_AB R6, R191, R20 ;  /* 0x00000014bf06723e */ /* 0x010fe200000000ff */
[----:B------:R-:W-:Y:S01]  /*14490*/  FADD.FTZ R22, R59, R22 ;  /* 0x000000163b167221 */ /* 0x000fe20000010000 */
[----:B-1----:R-:W-:Y:S01]  /*144a0*/  F2FP.F16.F32.PACK_AB R5, R3, R0 ;  /* 0x000000000305723e */ /* 0x002fe200000000ff */
[----:B------:R-:W-:Y:S01]  /*144b0*/  FADD.FTZ R63, R63, R132 ;  /* 0x000000843f3f7221 */ /* 0x000fe20000010000 */
[----:B------:R-:W1:Y:S01]  /*144c0*/  LDSM.16.MT88.4 R16, [R165+0x9800] ;  /* 0x00980000a510783b */ /* 0x000e620000004200 */
[----:B------:R-:W-:-:S02]  /*144d0*/  FADD.FTZ R61, R61, R22 ;  /* 0x000000163d3d7221 */ /* 0x000fc40000010000 */
[----:B------:R-:W-:Y:S02]  /*144e0*/  FADD.FTZ R102, R102, R63 ;  /* 0x0000003f66667221 */ /* 0x000fe40000010000 */
[----:B------:R-:W-:Y:S02]  /*144f0*/  FADD.FTZ R134, R134, R61 ;  /* 0x0000003d86867221 */ /* 0x000fe40000010000 */
[----:B------:R-:W-:Y:S02]  /*14500*/  FADD.FTZ R107, R107, R102 ;  /* 0x000000666b6b7221 */ /* 0x000fe40000010000 */
[----:B------:R-:W-:Y:S01]  /*14510*/  FADD.FTZ R67, R67, R134 ;  /* 0x0000008643437221 */ /* 0x000fe20000010000 */
[----:B--2---:R-:W-:Y:S01]  /*14520*/  F2FP.F16.F32.PACK_AB R7, R21, R2 ;  /* 0x000000021507723e */ /* 0x004fe200000000ff */
[----:B------:R-:W-:Y:S02]  /*14530*/  FADD.FTZ R66, R66, R107 ;  /* 0x0000006b42427221 */ /* 0x000fe40000010000 */
[----:B------:R-:W-:-:S02]  /*14540*/  FADD.FTZ R114, R114, R67 ;  /* 0x0000004372727221 */ /* 0x000fc40000010000 */
[----:B------:R-:W-:Y:S02]  /*14550*/  FADD.FTZ R105, R105, R66 ;  /* 0x0000004269697221 */ /* 0x000fe40000010000 */
[----:B------:R-:W-:Y:S02]  /*14560*/  HMMA.16816.F32 R96, R4, R12, R96 ;  /* 0x0000000c0460723c */ /* 0x000fe40000001860 */
[----:B------:R-:W-:-:S04]  /*14570*/  FADD.FTZ R110, R110, R105 ;  /* 0x000000696e6e7221 */ /* 0x000fc80000010000 */
[----:B------:R-:W-:Y:S01]  /*14580*/  HMMA.16816.F32 R92, R4, R14, R92 ;  /* 0x0000000e045c723c */ /* 0x000fe2000000185c */
[----:B------:R-:W2:Y:S01]  /*14590*/  LDSM.16.MT88.4 R12, [R164+0x9800] ;  /* 0x00980000a40c783b */ /* 0x000ea20000004200 */
[----:B------:R-:W-:-:S04]  /*145a0*/  FADD.FTZ R115, R115, R110 ;  /* 0x0000006e73737221 */ /* 0x000fc80000010000 */
[----:B-----5:R-:W-:Y:S01]  /*145b0*/  HMMA.16816.F32 R68, R4, R8, R68 ;  /* 0x000000080444723c */ /* 0x020fe20000001844 */
[----:B------:R-:W-:-:S04]  /*145c0*/  FADD.FTZ R48, R48, R115 ;  /* 0x0000007330307221 */ /* 0x000fc80000010000 */
[----:B------:R-:W-:Y:S01]  /*145d0*/  FADD.FTZ R113, R113, R48 ;  /* 0x0000003071717221 */ /* 0x000fe20000010000 */
[C---:B------:R-:W-:Y:S01]  /*145e0*/  HMMA.16816.F32 R88, R4.reuse, R10, R88 ;  /* 0x0000000a0458723c */ /* 0x040fe20000001858 */
[----:B------:R-:W-:Y:S02]  /*145f0*/  FADD.FTZ R9, R103, R114 ;  /* 0x0000007267097221 */ /* 0x000fe40000010000 */
[----:B------:R-:W-:Y:S02]  /*14600*/  FADD.FTZ R56, R56, R113 ;  /* 0x0000007138387221 */ /* 0x000fe40000010000 */
[----:B------:R-:W-:Y:S01]  /*14610*/  FADD.FTZ R9, R112, R9 ;  /* 0x0000000970097221 */ /* 0x000fe20000010000 */
[----:B-1----:R-:W-:Y:S01]  /*14620*/  HMMA.16816.F32 R72, R4, R16, R72 ;  /* 0x000000100448723c */ /* 0x002fe20000001848 */
        /* <DEDUP_REMOVED lines=9> */
[----:B------:R-:W-:Y:S01]  /*146c0*/  FADD.FTZ R3, R3, R0 ;  /* 0x0000000003037221 */ /* 0x000fe20000010000 */
[----:B------:R-:W-:Y:S01]  /*146d0*/  MOV R0, R24 ;  /* 0x0000001800007202 */ /* 0x000fe20000000f00 */
[----:B------:R-:W-:Y:S02]  /*146e0*/  FADD.FTZ R44, R44, R111 ;  /* 0x0000006f2c2c7221 */ /* 0x000fe40000010000 */
[----:B------:R-:W-:Y:S02]  /*146f0*/  FADD.FTZ R2, R2, R3 ;  /* 0x0000000302027221 */ /* 0x000fe40000010000 */
[----:B------:R-:W-:Y:S01]  /*14700*/  FADD.FTZ R53, R53, R44 ;  /* 0x0000002c35357221 */ /* 0x000fe20000010000 */
[----:B--2---:R-:W-:Y:S01]  /*14710*/  HMMA.16816.F32 R76, R4, R12, R76 ;  /* 0x0000000c044c723c */ /* 0x004fe2000000184c */
[----:B------:R-:W-:Y:S01]  /*14720*/  FADD.FTZ R192, R21, R2 ;  /* 0x0000000215c07221 */ /* 0x000fe20000010000 */
[----:B------:R-:W-:Y:S01]  /*14730*/  MOV R2, R25 ;  /* 0x0000001900027202 */ /* 0x000fe20000000f00 */
[----:B------:R-:W-:-:S03]  /*14740*/  FADD.FTZ R54, R54, R53 ;  /* 0x0000003536367221 */ /* 0x000fc60000010000 */
[----:B------:R-:W-:Y:S01]  /*14750*/  HMMA.16816.F32 R80, R4, R14, R80 ;  /* 0x0000000e0450723c */ /* 0x000fe20000001850 */
[----:B------:R-:W-:-:S04]  /*14760*/  FADD.FTZ R117, R117, R54 ;  /* 0x0000003675757221 */ /* 0x000fc80000010000 */
[----:B------:R-:W-:-:S04]  /*14770*/  FADD.FTZ R40, R40, R117 ;  /* 0x0000007528287221 */ /* 0x000fc80000010000 */
[----:B------:R-:W-:-:S04]  /*14780*/  FADD.FTZ R37, R37, R40 ;  /* 0x0000002825257221 */ /* 0x000fc80000010000 */
[----:B------:R-:W-:-:S04]  /*14790*/  FADD.FTZ R20, R20, R37 ;  /* 0x0000002514147221 */ /* 0x000fc80000010000 */
[----:B------:R-:W-:-:S07]  /*147a0*/  FADD.FTZ R191, R191, R20 ;  /* 0x00000014bfbf7221 */ /* 0x000fce0000010000 */
.L_x_5579:
[----:B------:R-:W-:-:S13]  /*147b0*/  ISETP.GE.AND P0, PT, R187, 0x1, PT ;  /* 0x00000001bb00780c */ /* 0x000fda0003f06270 */
[----:B------:R-:W-:Y:S05]  /*147c0*/  @!P0 BRA `(.L_x_5587) ;  /* 0x0000003400848947 */ /* 0x000fea0003800000 */
[----:B------:R-:W-:Y:S01]  /*147d0*/  ULDC UR5, c[0x0][0x250] ;  /* 0x0000940000057ab9 */ /* 0x000fe20000000800 */
[----:B------:R-:W-:Y:S01]  /*147e0*/  IMAD.MOV.U32 R3, RZ, RZ, R0 ;  /* 0x000000ffff037224 */ /* 0x000fe200078e0000 */
[----:B------:R-:W-:Y:S01]  /*147f0*/  ULEA UR5, -UR5, URZ, 0x7 ;  /* 0x0000003f05057291 */ /* 0x000fe2000f8e393f */
[----:B------:R-:W-:-:S03]  /*14800*/  IMAD.MOV.U32 R103, RZ, RZ, R2 ;  /* 0x000000ffff677224 */ /* 0x000fc600078e0002 */
[----:B------:R-:W-:Y:S02]  /*14810*/  USHF.R.S32.HI UR4, URZ, 0x1f, UR5 ;  /* 0x0000001f3f047899 */ /* 0x000fe40008011405 */
[----:B------:R-:W-:Y:S01]  /*14820*/  MOV R190, UR5 ;  /* 0x0000000500be7c02 */ /* 0x000fe20008000f00 */
[----:B------:R-:W-:-:S03]  /*14830*/  ULDC UR5, c[0x0][0x2d0] ;  /* 0x0000b40000057ab9 */ /* 0x000fc60000000800 */
[----:B------:R-:W-:Y:S01]  /*14840*/  MOV R189, UR4 ;  /* 0x0000000400bd7c02 */ /* 0x000fe20008000f00 */
[----:B------:R-:W-:-:S06]  /*14850*/  ULDC UR4, c[0x0][0x2ec] ;  /* 0x0000bb0000047ab9 */ /* 0x000fcc0000000800 */
.L_x_5591:
[----:B------:R-:W-:Y:S01]  /*14860*/  ISETP.GE.AND P0, PT, R100, UR5, PT ;  /* 0x0000000564007c0c */ /* 0x000fe2000bf06270 */
[----:B------:R-:W-:Y:S04]  /*14870*/  DEPBAR.LE SB0, 0x0 ;  /* 0x000080000000791a */ /* 0x000fe80000000000 */
[----:B------:R-:W-:Y:S01]  /*14880*/  BAR.SYNC.DEFER_BLOCKING 0x0 ;  /* 0x0000000000007b1d */ /* 0x000fe20000010000 */
[----:B------:R-:W-:Y:S01]  /*14890*/  ISETP.NE.AND P1, PT, R181, RZ, PT ;  /* 0x000000ffb500720c */ /* 0x000fe20003f25270 */
[----:B------:R-:W-:Y:S02]  /*148a0*/  IMAD.MOV.U32 R14, RZ, RZ, R190 ;  /* 0x000000ffff0e7224 */ /* 0x000fe400078e00be */
[----:B------:R-:W-:Y:S04]  /*148b0*/  IMAD.MOV.U32 R15, RZ, RZ, R189 ;  /* 0x000000ffff0f7224 */ /* 0x000fe800078e00bd */
        /* <DEDUP_REMOVED lines=10> */
[----:B------:R-:W4:Y:S02]  /*14960*/  I2F.RP R16, R2 ;  /* 0x0000000200107306 */ /* 0x000f240000209400 */
[----:B------:R-:W-:Y:S02]  /*14970*/  ISETP.GE.AND P3, PT, R17, RZ, PT ;  /* 0x000000ff1100720c */ /* 0x000fe40003f66270 */
[-C--:B------:R-:W-:Y:S06]  /*14980*/  LOP3.LUT R17, RZ, R0.reuse, RZ, 0x33, !PT ;  /* 0x00000000ff117212 */ /* 0x080fec00078e33ff */
        /* <DEDUP_REMOVED lines=24> */
[----:B------:R-:W-:Y:S01]  /*14b10*/  ISETP.NE.AND P1, PT, R0, RZ, PT ;  /* 0x000000ff0000720c */ /* 0x000fe20003f25270 */
[----:B------:R-:W4:Y:S08]  /*14b20*/  LDC.64 R8, c[0x0][0x250] ;  /* 0x00009400ff087b82 */ /* 0x000f300000000a00 */
        /* <DEDUP_REMOVED lines=16> */
[----:B----4-:R-:W-:Y:S04]  /*14c30*/  IMAD R0, R19, R8, RZ ;  /* 0x0000000813007224 */ /* 0x010fe800078e02ff */
[----:B------:R-:W-:Y:S01]  /*14c40*/  IMAD R0, R17, R9, R0 ;  /* 0x0000000911007224 */ /* 0x000fe200078e0200 */
[----:B-----5:R-:W-:Y:S01]  /*14c50*/  IADD3 R19, -R15, R2, RZ ;  /* 0x000000020f137210 */ /* 0x020fe20007ffe1ff */
[----:B------:R-:W-:Y:S03]  /*14c60*/  IMAD.WIDE.U32 R14, R17, R8, RZ ;  /* 0x00000008110e7225 */ /* 0x000fe600078e00ff */
[----:B------:R-:W-:Y:S01]  /*14c70*/  SHF.R.S32.HI R9, RZ, 0x1f, R19 ;  /* 0x0000001fff097819 */ /* 0x000fe20000011413 */
[----:B------:R-:W-:Y:S04]  /*14c80*/  IMAD.IADD R15, R15, 0x1, R0 ;  /* 0x000000010f0f7824 */ /* 0x000fe800078e0200 */
[-C--:B-1----:R-:W-:Y:S02]  /*14c90*/  IMAD R0, R9, R6.reuse, RZ ;  /* 0x0000000609007224 */ /* 0x082fe400078e02ff */
[C---:B------:R-:W-:Y:S04]  /*14ca0*/  IMAD.WIDE.U32 R14, R19.reuse, R6, R14 ;  /* 0x00000006130e7225 */ /* 0x040fe800078e000e */
[----:B------:R-:W-:Y:S05]  /*14cb0*/  IMAD R0, R19, R7, R0 ;  /* 0x0000000713007224 */ /* 0x000fea00078e0200 */
[----:B------:R-:W-:Y:S07]  /*14cc0*/  IADD3 R15, R15, R0, RZ ;  /* 0x000000000f0f7210 */ /* 0x000fee0007ffe0ff */
.L_x_5588:
[----:B------:R-:W-:Y:S01]  /*14cd0*/  LEA R194, P2, R14, R148, 0x1 ;  /* 0x000000940ec27211 */ /* 0x000fe200078408ff */
[----:B------:R-:W-:Y:S01]  /*14ce0*/  @P0 STS.128 [R184+0x6000], RZ ;  /* 0x006000ffb8000388 */ /* 0x000fe20000000c00 */
[----:B------:R-:W-:Y:S01]  /*14cf0*/  @!P0 IADD3 R7, P1, R176, R14, RZ ;  /* 0x0000000eb0078210 */ /* 0x000fe20007f3e0ff */
[----:B------:R-:W4:Y:S01]  /*14d00*/  @!P0 LDC.64 R8, c[0x0][0x250] ;  /* 0x00009400ff088b82 */ /* 0x000f220000000a00 */
[-CC-:B------:R-:W-:Y:S01]  /*14d10*/  LEA.HI.X R195, R14, R149.reuse, R15.reuse, 0x1, P2 ;  /* 0x000000950ec37211 */ /* 0x180fe200010f0c0f */
[----:B--2---:R-:W-:Y:S04]  /*14d20*/  @!P0 IMAD.WIDE.U32 R18, R12, 0x30, R14 ;  /* 0x000000300c128825 */ /* 0x004fe800078e000e */
[----:B------:R-:W-:Y:S01]  /*14d30*/  @!P0 IMAD.X R0, R175, 0x1, R15, P1 ;  /* 0x00000001af008824 */ /* 0x000fe200008e060f */
[----:B------:R-:W-:Y:S01]  /*14d40*/  @!P0 LEA R16, P1, R7, R148, 0x1 ;  /* 0x0000009407108211 */ /* 0x000fe200078208ff */
[----:B------:R-:W-:Y:S01]  /*14d50*/  @!PT LDS RZ, [RZ] ;  /* 0x00000000fffff984 */ /* 0x000fe20000000800 */
[----:B------:R-:W-:Y:S01]  /*14d60*/  @!PT LDS RZ, [RZ] ;  /* 0x00000000fffff984 */ /* 0x000fe20000000800 */
[----:B------:R-:W-:Y:S01]  /*14d70*/  @!PT LDS RZ, [RZ] ;  /* 0x00000000fffff984 */ /* 0x000fe20000000800 */
[----:B------:R-:W-:Y:S01]  /*14d80*/  @!P0 LDGSTS.E.BYPASS.LTC128B.128 [R184+0x6000], desc[UR6][R194.64] ;  /* 0x06000000c2b88fae */ /* 0x000fe2000b901d46 */
[----:B------:R-:W-:Y:S02]  /*14d90*/  @!P0 IMAD R13, R13, 0x30, RZ ;  /* 0x000000300d0d8824 */ /* 0x000fe400078e02ff */
[----:B------:R-:W-:Y:S01]  /*14da0*/  @!P0 LEA.HI.X R17, R7, R149, R0, 0x1, P1 ;  /* 0x0000009507118211 */ /* 0x000fe200008f0c00 */
[----:B------:R-:W-:Y:S01]  /*14db0*/  @P0 STS.128 [R184+0x6800], RZ ;  /* 0x006800ffb8000388 */ /* 0x000fe20000000c00 */
[C---:B-1----:R-:W-:Y:S01]  /*14dc0*/  @!P0 LEA R0, P1, R4.reuse, R14, 0x5 ;  /* 0x0000000e04008211 */ /* 0x042fe200078228ff */
[----:B------:R-:W1:Y:S01]  /*14dd0*/  @!P0 LDC.64 R6, c[0x0][0x250] ;  /* 0x00009400ff068b82 */ /* 0x000e620000000a00 */
[----:B------:R-:W-:Y:S01]  /*14de0*/  @!P0 IMAD.IADD R13, R13, 0x1, R19 ;  /* 0x000000010d0d8824 */ /* 0x000fe200078e0213 */
[----:B------:R-:W-:Y:S01]  /*14df0*/  @!PT LDS RZ, [RZ] ;  /* 0x00000000fffff984 */ /* 0x000fe20000000800 */
[----:B------:R-:W-:Y:S01]  /*14e00*/  @!PT LDS RZ, [RZ] ;  /* 0x00000000fffff984 */ /* 0x000fe20000000800 */
[----:B------:R-:W-:Y:S01]  /*14e10*/  @!PT LDS RZ, [RZ] ;  /* 0x00000000fffff984 */ /* 0x000fe20000000800 */
[----:B------:R2:W-:Y:S01]  /*14e20*/  @!P0 LDGSTS.E.BYPASS.LTC128B.128 [R184+0x6800], desc[UR6][R16.64] ;  /* 0x0680000010b88fae */ /* 0x0005e2000b901d46 */
[----:B------:R-:W-:Y:S02]  /*14e30*/  @!P0 LEA.HI.X R2, R4, R15, R5, 0x5, P1 ;  /* 0x0000000f04028211 */ /* 0x000fe400008f2c05 */
[----:B------:R-:W-:Y:S01]  /*14e40*/  @!P0 LEA R20, P2, R0, R148, 0x1 ;  /* 0x0000009400148211 */ /* 0x000fe200078408ff */
[----:B------:R-:W-:Y:S01]  /*14e50*/  @P0 STS.128 [R184+0x7000], RZ ;  /* 0x007000ffb8000388 */ /* 0x000fe20000000c00 */
[----:B---3--:R-:W-:Y:S01]  /*14e60*/  @!P0 LEA R12, P1, R10, R14, 0x6 ;  /* 0x0000000e0a0c8211 */ /* 0x008fe200078230ff */
[----:B------:R-:W3:Y:S01]  /*14e70*/  @!P0 LDC.64 R4, c[0x0][0x250] ;  /* 0x00009400ff048b82 */ /* 0x000ee20000000a00 */
[----:B------:R-:W-:Y:S02]  /*14e80*/  @!P0 LEA.HI.X R21, R0, R149, R2, 0x1, P2 ;  /* 0x0000009500158211 */ /* 0x000fe400010f0c02 */
[-C--:B------:R-:W-:Y:S02]  /*14e90*/  @!P0 LEA R22, P2, R18, R148.reuse, 0x1 ;  /* 0x0000009412168211 */ /* 0x080fe400078408ff */
[----:B------:R-:W-:Y:S01]  /*14ea0*/  @!P0 LEA.HI.X R11, R10, R15, R11, 0x6, P1 ;  /* 0x0000000f0a0b8211 */ /* 0x000fe200008f340b */
[----:B------:R-:W-:Y:S01]  /*14eb0*/  @!PT LDS RZ, [RZ] ;  /* 0x00000000fffff984 */ /* 0x000fe20000000800 */
[----:B------:R-:W-:Y:S01]  /*14ec0*/  @!PT LDS RZ, [RZ] ;  /* 0x00000000fffff984 */ /* 0x000fe20000000800 */
[----:B------:R-:W-:Y:S01]  /*14ed0*/  @!PT LDS RZ, [RZ] ;  /* 0x00000000fffff984 */ /* 0x000fe20000000800 */
[----:B------:R-:W-:Y:S01]  /*14ee0*/  @!P0 LDGSTS.E.BYPASS.LTC128B.128 [R184+0x7000], desc[UR6][R20.64] ;  /* 0x0700000014b88fae */ /* 0x000fe2000b901d46 */
[-C--:B------:R-:W-:Y:S02]  /*14ef0*/  @!P0 LEA.HI.X R23, R18, R149.reuse, R13, 0x1, P2 ;  /* 0x0000009512178211 */ /* 0x080fe400010f0c0d */
[CC--:B------:R-:W-:Y:S01]  /*14f00*/  @!P0 LEA R10, P1, R12.reuse, R148.reuse, 0x1 ;  /* 0x000000940c0a8211 */ /* 0x0c0fe200078208ff */
[----:B------:R-:W-:Y:S03]  /*14f10*/  @P0 STS.128 [R184+0x7800], RZ ;  /* 0x007800ffb8000388 */ /* 0x000fe60000000c00 */
[-C--:B------:R-:W-:Y:S01]  /*14f20*/  @!P0 LEA.HI.X R11, R12, R149.reuse, R11, 0x1, P1 ;  /* 0x000000950c0b8211 */ /* 0x080fe200008f0c0b */
        /* <DEDUP_REMOVED lines=9> */
[----:B---3--:R-:W-:Y:S02]  /*14fc0*/  @!P0 IMAD R5, R5, 0x70, RZ ;  /* 0x0000007005058824 */ /* 0x008fe400078e02ff */
[--C-:B----4-:R-:W-:Y:S01]  /*14fd0*/  @!P0 IMAD.WIDE.U32 R12, R8, 0x50, R14.reuse ;  /* 0x00000050080c8825 */ /* 0x110fe200078e000e */
[----:B------:R-:W-:Y:S03]  /*14fe0*/  @P0 STS.128 [R184+0x8800], RZ ;  /* 0x008800ffb8000388 */ /* 0x000fe60000000c00 */
[----:B------:R-:W-:Y:S02]  /*14ff0*/  @!P0 IMAD R9, R9, 0x50, RZ ;  /* 0x0000005009098824 */ /* 0x000fe400078e02ff */
[----:B-1----:R-:W-:Y:S02]  /*15000*/  @!P0 IMAD R7, R7, 0x60, RZ ;  /* 0x0000006007078824 */ /* 0x002fe400078e02ff */
[----:B--2---:R-:W-:Y:S01]  /*15010*/  @!P0 IMAD.WIDE.U32 R16, R6, 0x60, R14 ;  /* 0x0000006006108825 */ /* 0x004fe200078e000e */
[-C--:B------:R-:W-:Y:S03]  /*15020*/  @!P0 LEA R6, P3, R12, R148.reuse, 0x1 ;  /* 0x000000940c068211 */ /* 0x080fe600078608ff */
[----:B------:R-:W-:Y:S01]  /*15030*/  @!P0 IMAD.IADD R9, R9, 0x1, R13 ;  /* 0x0000000109098824 */ /* 0x000fe200078e020d */
[-C--:B------:R-:W-:Y:S01]  /*15040*/  @!P0 LEA R8, P2, R16, R148.reuse, 0x1 ;  /* 0x0000009410088211 */ /* 0x080fe200078408ff */
[----:B------:R-:W-:Y:S02]  /*15050*/  @!P0 IMAD.IADD R0, R7, 0x1, R17 ;  /* 0x0000000107008824 */ /* 0x000fe400078e0211 */
[----:B------:R-:W-:Y:S01]  /*15060*/  @!P0 IMAD.WIDE.U32 R14, R4, 0x70, R14 ;  /* 0x00000070040e8825 */ /* 0x000fe200078e000e */
[-C--:B------:R-:W-:Y:S02]  /*15070*/  @!P0 LEA.HI.X R7, R12, R149.reuse, R9, 0x1, P3 ;  /* 0x000000950c078211 */ /* 0x080fe400018f0c09 */
[-C--:B------:R-:W-:Y:S01]  /*15080*/  @!P0 LEA.HI.X R9, R16, R149.reuse, R0, 0x1, P2 ;  /* 0x0000009510098211 */ /* 0x080fe200010f0c00 */
[----:B------:R-:W-:Y:S01]  /*15090*/  @!P0 IMAD.IADD R5, R5, 0x1, R15 ;  /* 0x0000000105058824 */ /* 0x000fe200078e020f */
[C---:B------:R-:W-:Y:S01]  /*150a0*/  @!P0 LEA R4, P1, R14.reuse, R148, 0x1 ;  /* 0x000000940e048211 */ /* 0x040fe200078208ff */
[----:B------:R-:W-:Y:S01]  /*150b0*/  @!PT LDS RZ, [RZ] ;  /* 0x00000000fffff984 */ /* 0x000fe20000000800 */
[----:B------:R-:W-:Y:S01]  /*150c0*/  @!PT LDS RZ, [RZ] ;  /* 0x00000000fffff984 */ /* 0x000fe20000000800 */
[----:B------:R-:W-:Y:S01]  /*150d0*/  @!PT LDS RZ, [RZ] ;  /* 0x00000000fffff984 */ /* 0x000fe20000000800 */
[----:B------:R-:W-:Y:S03]  /*150e0*/  @!P0 LDGSTS.E.BYPASS.LTC128B.128 [R184+0x8800], desc[UR6][R6.64] ;  /* 0x0880000006b88fae */ /* 0x000fe6000b901d46 */
[----:B------:R-:W-:Y:S01]  /*150f0*/  @!P0 LEA.HI.X R5, R14, R149, R5, 0x1, P1 ;  /* 0x000000950e058211 */ /* 0x000fe200008f0c05 */
[----:B------:R-:W-:Y:S01]  /*15100*/  @P0 STS.128 [R184+0x9000], RZ ;  /* 0x009000ffb8000388 */ /* 0x000fe20000000c00 */
[----:B------:R-:W-:Y:S03]  /*15110*/  ISETP.GE.AND P1, PT, R187, 0x2, PT ;  /* 0x00000002bb00780c */ /* 0x000fe60003f26270 */
        /* <DEDUP_REMOVED lines=14> */
[----:B------:R-:W0:Y:S04]  /*15200*/  LDGDEPBAR ;  /* 0x00000000000079af */ /* 0x000e280000000000 */
[----:B------:R-:W5:Y:S04]  /*15210*/  LDSM.16.M88.4 R124, [R173+0x4000] ;  /* 0x00400000ad7c783b */ /* 0x000f680000000200 */
[----:B------:R-:W5:Y:S04]  /*15220*/  LDSM.16.M88.4 R128, [R173+0x4800] ;  /* 0x00480000ad80783b */ /* 0x000f680000000200 */
[----:B------:R-:W5:Y:S04]  /*15230*/  LDSM.16.M88.4 R132, [R173+0x5000] ;  /* 0x00500000ad84783b */ /* 0x000f680000000200 */
[----:B------:R-:W5:Y:S04]  /*15240*/  LDSM.16.M88.4 R136, [R173+0x5800] ;  /* 0x00580000ad88783b */ /* 0x000f680000000200 */
[----:B------:R-:W-:Y:S01]  /*15250*/  LDSM.16.M88.4 R140, [R172] ;  /* 0x00000000ac8c783b */ /* 0x000fe20000000200 */
[C---:B-1----:R-:W-:Y:S03]  /*15260*/  HMMA.16816.F32 R4, R104.reuse, R108, RZ ;  /* 0x0000006c6804723c */ /* 0x042fe600000018ff */
[----:B------:R-:W1:Y:S04]  /*15270*/  LDSM.16.M88.4 R144, [R167+0x2000] ;  /* 0x00200000a790783b */ /* 0x000e680000000200 */
[----:B------:R-:W1:Y:S01]  /*15280*/  LDSM.16.M88.4 R148, [R167+0x2800] ;  /* 0x00280000a794783b */ /* 0x000e620000000200 */
[C---:B------:R-:W-:Y:S03]  /*15290*/  HMMA.16816.F32 R8, R104.reuse, R110, RZ ;  /* 0x0000006e6808723c */ /* 0x040fe600000018ff */
[----:B------:R-:W1:Y:S03]  /*152a0*/  LDSM.16.M88.4 R152, [R167+0x3000] ;  /* 0x00300000a798783b */ /* 0x000e660000000200 */
[C---:B--2---:R-:W-:Y:S01]  /*152b0*/  HMMA.16816.F32 R12, R104.reuse, R112, RZ ;  /* 0x00000070680c723c */ /* 0x044fe200000018ff */
[----:B------:R-:W2:Y:S05]  /*152c0*/  LDSM.16.M88.4 R108, [R167+0x3800] ;  /* 0x00380000a76c783b */ /* 0x000eaa0000000200 */
[C---:B------:R-:W-:Y:S01]  /*152d0*/  HMMA.16816.F32 R16, R104.reuse, R114, RZ ;  /* 0x000000726810723c */ /* 0x040fe200000018ff */
[----:B------:R-:W-:Y:S05]  /*152e0*/  LDSM.16.M88.4 R112, [R167+0x4800] ;  /* 0x00480000a770783b */ /* 0x000fea0000000200 */
[C---:B---3--:R-:W-:Y:S06]  /*152f0*/  HMMA.16816.F32 R20, R104.reuse, R116, RZ ;  /* 0x000000746814723c */ /* 0x048fec00000018ff */
[C---:B------:R-:W-:Y:S01]  /*15300*/  HMMA.16816.F32 R24, R104.reuse, R118, RZ ;  /* 0x000000766818723c */ /* 0x040fe200000018ff */
[----:B------:R-:W-:Y:S05]  /*15310*/  LDSM.16.M88.4 R116, [R167+0x5000] ;  /* 0x00500000a774783b */ /* 0x000fea0000000200 */
[C---:B----4-:R-:W-:Y:S06]  /*15320*/  HMMA.16816.F32 R28, R104.reuse, R120, RZ ;  /* 0x00000078681c723c */ /* 0x050fec00000018ff */
[C---:B------:R-:W-:Y:S01]  /*15330*/  HMMA.16816.F32 R32, R104.reuse, R122, RZ ;  /* 0x0000007a6820723c */ /* 0x040fe200000018ff */
[----:B------:R-:W-:Y:S05]  /*15340*/  LDSM.16.M88.4 R120, [R167+0x5800] ;  /* 0x00580000a778783b */ /* 0x000fea0000000200 */
[C---:B-----5:R-:W-:Y:S06]  /*15350*/  HMMA.16816.F32 R36, R104.reuse, R124, RZ ;  /* 0x0000007c6824723c */ /* 0x060fec00000018ff */
        /* <DEDUP_REMOVED lines=10> */
[C---:B------:R-:W-:Y:S06]  /*15400*/  HMMA.16816.F32 R8, R140.reuse, R146, R8 ;  /* 0x000000928c08723c */ /* 0x040fec0000001808 */
[C---:B------:R-:W-:Y:S06]  /*15410*/  HMMA.16816.F32 R12, R140.reuse, R148, R12 ;  /* 0x000000948c0c723c */ /* 0x040fec000000180c */
[C---:B------:R-:W-:Y:S05]  /*15420*/  HMMA.16816.F32 R16, R140.reuse, R150, R16 ;  /* 0x000000968c10723c */ /* 0x040fea0000001810 */
[----:B------:R-:W-:Y:S01]  /*15430*/  IMAD.MOV.U32 R148, RZ, RZ, R194 ;  /* 0x000000ffff947224 */ /* 0x000fe200078e00c2 */
[C---:B------:R-:W-:Y:S05]  /*15440*/  HMMA.16816.F32 R20, R140.reuse, R152, R20 ;  /* 0x000000988c14723c */ /* 0x040fea0000001814 */
[----:B------:R-:W-:Y:S01]  /*15450*/  IMAD.MOV.U32 R149, RZ, RZ, R195 ;  /* 0x000000ffff957224 */ /* 0x000fe200078e00c3 */
[C---:B------:R-:W-:Y:S06]  /*15460*/  HMMA.16816.F32 R24, R140.reuse, R154, R24 ;  /* 0x0000009a8c18723c */ /* 0x040fec0000001818 */
[C---:B--2---:R-:W-:Y:S06]  /*15470*/  HMMA.16816.F32 R28, R140.reuse, R108, R28 ;  /* 0x0000006c8c1c723c */ /* 0x044fec000000181c */
[C---:B------:R-:W-:Y:S01]  /*15480*/  HMMA.16816.F32 R32, R140.reuse, R110, R32 ;  /* 0x0000006e8c20723c */ /* 0x040fe20000001820 */
[----:B------:R-:W-:Y:S05]  /*15490*/  LDSM.16.M88.4 R108, [R170] ;  /* 0x00000000aa6c783b */ /* 0x000fea0000000200 */
[C---:B---3--:R-:W-:Y:S06]  /*154a0*/  HMMA.16816.F32 R36, R140.reuse, R104, R36 ;  /* 0x000000688c24723c */ /* 0x048fec0000001824 */
        /* <DEDUP_REMOVED lines=60> */
[----:B------:R-:W1:Y:S01]  /*15870*/  LDC R0, c[0x0][0x248] ;  /* 0x00009200ff007b82 */ /* 0x000e620000000800 */
[----:B------:R-:W-:Y:S07]  /*15880*/  ISETP.NE.AND P4, PT, R181, RZ, PT ;  /* 0x000000ffb500720c */ /* 0x000fee0003f85270 */
[----:B------:R-:W2:Y:S08]  /*15890*/  @!P0 LDC R108, c[0x0][0x24c] ;  /* 0x00009300ff6c8b82 */ /* 0x000eb00000000800 */
[----:B------:R-:W3:Y:S01]  /*158a0*/  @!P0 LDC R106, c[0x0][0x24c] ;  /* 0x00009300ff6a8b82 */ /* 0x000ee20000000800 */
[----:B-1----:R-:W-:Y:S05]  /*158b0*/  IMAD.U32 R110, R0, -0x80, RZ ;  /* 0xffffff80006e7824 */ /* 0x002fea00078e00ff */
        /* <DEDUP_REMOVED lines=9> */
[----:B------:R-:W1:Y:S02]  /*15950*/  I2F.RP R107, R102 ;  /* 0x00000066006b7306 */ /* 0x000e640000209400 */
[----:B------:R-:W-:Y:S08]  /*15960*/  ISETP.GE.AND P3, PT, R113, RZ, PT ;  /* 0x000000ff7100720c */ /* 0x000ff00003f66270 */
        /* <DEDUP_REMOVED lines=26> */
[----:B------:R-:W1:Y:S07]  /*15b10*/  LDC R102, c[0x0][0x24c] ;  /* 0x00009300ff667b82 */ /* 0x000e6e0000000800 */
        /* <DEDUP_REMOVED lines=26> */
.L_x_5590:
[----:B------:R1:W-:Y:S01]  /*15cc0*/  @P0 STS.128 [R184+0x2000], RZ ;  /* 0x002000ffb8000388 */ /* 0x0003e20000000c00 */
[----:B------:R-:W-:Y:S01]  /*15cd0*/  LEA R120, P2, R110, R186, 0x1 ;  /* 0x000000ba6e787211 */ /* 0x000fe200078408ff */
[----:B------:R-:W4:Y:S01]  /*15ce0*/  @!P0 LDC R104, c[0x0][0x24c] ;  /* 0x00009300ff688b82 */ /* 0x000f220000000800 */
[-C--:B------:R-:W-:Y:S01]  /*15cf0*/  @!P0 IADD3 R105, P1, R178, R110.reuse, RZ ;  /* 0x0000006eb2698210 */ /* 0x080fe20007f3e0ff */
[----:B------:R-:W-:Y:S01]  /*15d00*/  @!P0 IMAD.MOV.U32 R116, RZ, RZ, R110 ;  /* 0x000000ffff748224 */ /* 0x000fe200078e006e */
[--C-:B------:R-:W-:Y:S01]  /*15d10*/  LEA.HI.X R121, R110, R185, R107.reuse, 0x1, P2 ;  /* 0x000000b96e797211 */ /* 0x100fe200010f0c6b */
[--C-:B------:R-:W-:Y:S01]  /*15d20*/  @!P0 IMAD.MOV.U32 R117, RZ, RZ, R107.reuse ;  /* 0x000000ffff758224 */ /* 0x100fe200078e006b */
[C---:B------:R-:W-:Y:S01]  /*15d30*/  @!P0 LEA R109, P2, R0.reuse, R110, 0x5 ;  /* 0x0000006e006d8211 */ /* 0x040fe200078428ff */
        /* <DEDUP_REMOVED lines=80> */
.L_x_5589:
[----:B------:R-:W-:Y:S01]  /*16240*/  FMNMX.FTZ R0, R4, R103, !PT ;  /* 0x0000006704007209 */ /* 0x000fe20007810000 */
[----:B------:R-:W-:Y:S01]  /*16250*/  LDSM.16.MT88.4 R112, [R165+0x6000] ;  /* 0x00600000a570783b */ /* 0x000fe20000004200 */
        /* <DEDUP_REMOVED lines=71> */
[C---:B------:R-:W-:Y:S02]  /*166d0*/  FADD.FTZ R3, -R0.reuse, R3 ;  /* 0x0000000300037221 */ /* 0x040fe40000010100 */
[----:B------:R-:W-:Y:S01]  /*166e0*/  LDSM.16.MT88.4 R108, [R166+0x6000] ;  /* 0x00600000a66c783b */ /* 0x000fe20000004200 */
[----:B------:R-:W-:Y:S01]  /*166f0*/  FMUL.FTZ R116, R0, UR4 ;  /* 0x0000000400747c20 */ /* 0x000fe20008410000 */
[C---:B------:R-:W-:Y:S01]  /*16700*/  FSETP.NEU.FTZ.AND P0, PT, R2.reuse, -INF , PT ;  /* 0xff8000000200780b */ /* 0x040fe20003f1d000 */
[----:B------:R-:W-:Y:S01]  /*16710*/  FMUL.FTZ R104, R3, UR4 ;  /* 0x0000000403687c20 */ /* 0x000fe20008410000 */
[C---:B------:R-:W-:Y:S01]  /*16720*/  FMUL.FTZ R117, R2.reuse, UR4 ;  /* 0x0000000402757c20 */ /* 0x040fe20008410000 */
[----:B------:R-:W-:Y:S02]  /*16730*/  FADD.FTZ R102, -R2, R103 ;  /* 0x0000006702667221 */ /* 0x000fe40000010100 */
[----:B------:R1:W2:Y:S02]  /*16740*/  MUFU.EX2 R3, R104 ;  /* 0x0000006800037308 */ /* 0x0002a40000000800 */
[----:B------:R-:W-:Y:S01]  /*16750*/  FSEL R117, R117, RZ, P0 ;  /* 0x000000ff75757208 */ /* 0x000fe20000000000 */
[----:B------:R-:W-:Y:S01]  /*16760*/  FMUL.FTZ R103, R102, UR4 ;  /* 0x0000000466677c20 */ /* 0x000fe20008410000 */
[----:B------:R-:W-:Y:S03]  /*16770*/  FSETP.NEU.FTZ.AND P0, PT, R0, -INF , PT ;  /* 0xff8000000000780b */ /* 0x000fe60003f1d000 */
[--C-:B------:R-:W-:Y:S03]  /*16780*/  FFMA.FTZ R135, R40, UR4, -R117.reuse ;  /* 0x0000000428877c23 */ /* 0x100fe60008010875 */
[----:B------:R-:W3:Y:S01]  /*16790*/  MUFU.EX2 R102, R103 ;  /* 0x0000006700667308 */ /* 0x000ee20000000800 */
        /* <DEDUP_REMOVED lines=8> */
[----:B-1----:R-:W1:Y:S01]  /*16820*/  LDSM.16.MT88.4 R104, [R168+0x6000] ;  /* 0x00600000a868783b */ /* 0x002e620000004200 */
[--C-:B------:R-:W-:Y:S01]  /*16830*/  FFMA.FTZ R137, R42, UR4, -R116.reuse ;  /* 0x000000042a897c23 */ /* 0x100fe20008010874 */
[--C-:B------:R-:W-:Y:S01]  /*16840*/  FFMA.FTZ R138, R43, UR4, -R116.reuse ;  /* 0x000000042b8a7c23 */ /* 0x100fe20008010874 */
[--C-:B------:R-:W-:Y:S01]  /*16850*/  FFMA.FTZ R141, R46, UR4, -R116.reuse ;  /* 0x000000042e8d7c23 */ /* 0x100fe20008010874 */
[--C-:B------:R-:W-:Y:S01]  /*16860*/  FFMA.FTZ R142, R47, UR4, -R116.reuse ;  /* 0x000000042f8e7c23 */ /* 0x100fe20008010874 */
[--C-:B------:R-:W-:Y:S01]  /*16870*/  FFMA.FTZ R121, R14, UR4, -R116.reuse ;  /* 0x000000040e797c23 */ /* 0x100fe20008010874 */
[----:B--2---:R-:W-:Y:S03]  /*16880*/  FMUL.FTZ R14, R3, R94 ;  /* 0x0000005e030e7220 */ /* 0x004fe60000410000 */
[----:B------:R-:W-:Y:S01]  /*16890*/  MUFU.EX2 R133, R133 ;  /* 0x0000008500857308 */ /* 0x000fe20000000800 */
[----:B------:R-:W-:Y:S01]  /*168a0*/  LDSM.16.MT88.4 R40, [R166+0x8000] ;  /* 0x00800000a628783b */ /* 0x000fe20000004200 */
[C---:B---3--:R-:W-:Y:S01]  /*168b0*/  FMUL.FTZ R12, R102.reuse, R92 ;  /* 0x0000005c660c7220 */ /* 0x048fe20000410000 */
[--C-:B------:R-:W-:Y:S01]  /*168c0*/  FFMA.FTZ R118, R15, UR4, -R116.reuse ;  /* 0x000000040f767c23 */ /* 0x100fe20008010874 */
[C---:B------:R-:W-:Y:S01]  /*168d0*/  FMUL.FTZ R15, R3.reuse, R95 ;  /* 0x0000005f030f7220 */ /* 0x040fe20000410000 */
[C---:B------:R-:W-:Y:S01]  /*168e0*/  FMUL.FTZ R68, R102.reuse, R68 ;  /* 0x0000004466447220 */ /* 0x040fe20000410000 */
[----:B------:R-:W-:Y:S01]  /*168f0*/  FMUL.FTZ R69, R102, R69 ;  /* 0x0000004566457220 */ /* 0x000fe20000410000 */
[C---:B------:R-:W-:Y:S03]  /*16900*/  FMUL.FTZ R70, R3.reuse, R70 ;  /* 0x0000004603467220 */ /* 0x040fe60000410000 */
[----:B------:R-:W2:Y:S01]  /*16910*/  MUFU.EX2 R129, R129 ;  /* 0x0000008100817308 */ /* 0x000ea20000000800 */
[----:B------:R-:W-:Y:S01]  /*16920*/  LDSM.16.MT88.4 R44, [R165+0x8800] ;  /* 0x00880000a52c783b */ /* 0x000fe20000004200 */
[C---:B------:R-:W-:Y:S01]  /*16930*/  FMUL.FTZ R71, R3.reuse, R71 ;  /* 0x0000004703477220 */ /* 0x040fe20000410000 */
[--C-:B------:R-:W-:Y:S01]  /*16940*/  FFMA.FTZ R5, R16, UR4, -R117.reuse ;  /* 0x0000000410057c23 */ /* 0x100fe20008010875 */
[----:B------:R-:W-:Y:S01]  /*16950*/  FMUL.FTZ R16, R102, R88 ;  /* 0x0000005866107220 */ /* 0x000fe20000410000 */
[--C-:B------:R-:W-:Y:S01]  /*16960*/  FFMA.FTZ R125, R18, UR4, -R116.reuse ;  /* 0x00000004127d7c23 */ /* 0x100fe20008010874 */
[----:B------:R-:W-:Y:S01]  /*16970*/  FMUL.FTZ R18, R3, R90 ;  /* 0x0000005a03127220 */ /* 0x000fe20000410000 */
[--C-:B------:R-:W-:Y:S03]  /*16980*/  FFMA.FTZ R128, R19, UR4, -R116.reuse ;  /* 0x0000000413807c23 */ /* 0x100fe60008010874 */
[----:B------:R-:W-:Y:S01]  /*16990*/  MUFU.EX2 R120, R120 ;  /* 0x0000007800787308 */ /* 0x000fe20000000800 */
[C---:B------:R-:W-:Y:S01]  /*169a0*/  FMUL.FTZ R19, R3.reuse, R91 ;  /* 0x0000005b03137220 */ /* 0x040fe20000410000 */
        /* <DEDUP_REMOVED lines=9> */
[C---:B------:R-:W-:Y:S01]  /*16a40*/  FMUL.FTZ R80, R102.reuse, R80 ;  /* 0x0000005066507220 */ /* 0x040fe20000410000 */
[----:B------:R-:W-:Y:S01]  /*16a50*/  FMUL.FTZ R81, R102, R81 ;  /* 0x0000005166517220 */ /* 0x000fe20000410000 */
[C---:B------:R-:W-:Y:S01]  /*16a60*/  FMUL.FTZ R82, R3.reuse, R82 ;  /* 0x0000005203527220 */ /* 0x040fe20000410000 */
        /* <DEDUP_REMOVED lines=8> */
[C---:B------:R-:W-:Y:S01]  /*16af0*/  FMUL.FTZ R8, R102.reuse, R96 ;  /* 0x0000006066087220 */ /* 0x040fe20000410000 */
[----:B--2---:R-:W-:Y:S03]  /*16b00*/  F2FP.F16.F32.PACK_AB R96, R129, R133 ;  /* 0x000000858160723e */ /* 0x004fe600000000ff */
[----:B------:R-:W-:Y:S01]  /*16b10*/  MUFU.EX2 R130, R130 ;  /* 0x0000008200827308 */ /* 0x000fe20000000800 */
[C---:B------:R-:W-:Y:S01]  /*16b20*/  FMUL.FTZ R9, R102.reuse, R97 ;  /* 0x0000006166097220 */ /* 0x040fe20000410000 */
[C---:B------:R-:W-:Y:S01]  /*16b30*/  FMUL.FTZ R10, R3.reuse, R98 ;  /* 0x00000062030a7220 */ /* 0x040fe20000410000 */
[----:B------:R-:W-:Y:S01]  /*16b40*/  FMUL.FTZ R11, R3, R99 ;  /* 0x00000063030b7220 */ /* 0x000fe20000410000 */
[--C-:B------:R-:W-:Y:S01]  /*16b50*/  FFMA.FTZ R7, R13, UR4, -R117.reuse ;  /* 0x000000040d077c23 */ /* 0x100fe20008010875 */
[C---:B------:R-:W-:Y:S01]  /*16b60*/  FMUL.FTZ R13, R102.reuse, R93 ;  /* 0x0000005d660d7220 */ /* 0x040fe20000410000 */
[--C-:B------:R-:W-:Y:S01]  /*16b70*/  FFMA.FTZ R6, R17, UR4, -R117.reuse ;  /* 0x0000000411067c23 */ /* 0x100fe20008010875 */
[----:B------:R-:W2:Y:S03]  /*16b80*/  LDSM.16.MT88.4 R92, [R164+0x6000] ;  /* 0x00600000a45c783b */ /* 0x000ea60000004200 */
[----:B------:R-:W3:Y:S01]  /*16b90*/  MUFU.EX2 R124, R124 ;  /* 0x0000007c007c7308 */ /* 0x000ee20000000800 */
[----:B------:R-:W-:Y:S01]  /*16ba0*/  FMUL.FTZ R17, R102, R89 ;  /* 0x0000005966117220 */ /* 0x000fe20000410000 */
[--C-:B------:R-:W-:Y:S01]  /*16bb0*/  FFMA.FTZ R127, R20, UR4, -R117.reuse ;  /* 0x00000004147f7c23 */ /* 0x100fe20008010875 */
[----:B------:R-:W-:Y:S01]  /*16bc0*/  FMUL.FTZ R20, R102, R84 ;  /* 0x0000005466147220 */ /* 0x000fe20000410000 */
[--C-:B------:R-:W-:Y:S01]  /*16bd0*/  FFMA.FTZ R132, R22, UR4, -R116.reuse ;  /* 0x0000000416847c23 */ /* 0x100fe20008010874 */
[----:B------:R-:W-:Y:S01]  /*16be0*/  FMUL.FTZ R22, R3, R86 ;  /* 0x0000005603167220 */ /* 0x000fe20000410000 */
[--C-:B------:R-:W-:Y:S01]  /*16bf0*/  FFMA.FTZ R131, R23, UR4, -R116.reuse ;  /* 0x0000000417837c23 */ /* 0x100fe20008010874 */
[----:B------:R-:W4:Y:S03]  /*16c00*/  LDSM.16.MT88.4 R88, [R168+0x6800] ;  /* 0x00680000a858783b */ /* 0x000f260000004200 */
[----:B------:R-:W-:Y:S01]  /*16c10*/  MUFU.EX2 R126, R126 ;  /* 0x0000007e007e7308 */ /* 0x000fe20000000800 */
[----:B------:R-:W-:Y:S01]  /*16c20*/  FMUL.FTZ R23, R3, R87 ;  /* 0x0000005703177220 */ /* 0x000fe20000410000 */
[--C-:B------:R-:W-:Y:S01]  /*16c30*/  FFMA.FTZ R134, R27, UR4, -R116.reuse ;  /* 0x000000041b867c23 */ /* 0x100fe20008010874 */
[--C-:B------:R-:W-:Y:S01]  /*16c40*/  FFMA.FTZ R143, R48, UR4, -R117.reuse ;  /* 0x00000004308f7c23 */ /* 0x100fe20008010875 */
[--C-:B------:R-:W-:Y:S01]  /*16c50*/  FFMA.FTZ R48, R49, UR4, -R117.reuse ;  /* 0x0000000431307c23 */ /* 0x100fe20008010875 */
[--C-:B------:R-:W-:Y:S01]  /*16c60*/  FFMA.FTZ R49, R50, UR4, -R116.reuse ;  /* 0x0000000432317c23 */ /* 0x100fe20008010874 */
[----:B------:R-:W-:Y:S01]  /*16c70*/  FFMA.FTZ R50, R51, UR4, -R116 ;  /* 0x0000000433327c23 */ /* 0x000fe20008010874 */
[--C-:B------:R-:W-:Y:S03]  /*16c80*/  FFMA.FTZ R51, R52, UR4, -R117.reuse ;  /* 0x0000000434337c23 */ /* 0x100fe60008010875 */
[----:B------:R-:W5:Y:S01]  /*16c90*/  MUFU.EX2 R119, R119 ;  /* 0x0000007700777308 */ /* 0x000f620000000800 */
[----:B---3--:R-:W-:Y:S01]  /*16ca0*/  F2FP.F16.F32.PACK_AB R97, R124, R130 ;  /* 0x000000827c61723e */ /* 0x008fe200000000ff */
[----:B------:R-:W-:Y:S01]  /*16cb0*/  FFMA.FTZ R130, R3, R192, R130 ;  /* 0x000000c003827223 */ /* 0x000fe20000010082 */
        /* <DEDUP_REMOVED lines=8> */
[----:B------:R-:W-:Y:S01]  /*16d40*/  FFMA.FTZ R133, R102, R191, R133 ;  /* 0x000000bf66857223 */ /* 0x000fe20000010085 */
[----:B------:R-:W-:Y:S01]  /*16d50*/  ISETP.GT.AND P0, PT, R187, 0x1, PT ;  /* 0x00000001bb00780c */ /* 0x000fe20003f04270 */
[----:B------:R-:W-:Y:S01]  /*16d60*/  FFMA.FTZ R60, R60, UR4, -R117 ;  /* 0x000000043c3c7c23 */ /* 0x000fe20008010875 */
[----:B------:R-:W-:Y:S01]  /*16d70*/  FFMA.FTZ R63, R63, UR4, -R116 ;  /* 0x000000043f3f7c23 */ /* 0x000fe20008010874 */
[----:B------:R-:W-:Y:S03]  /*16d80*/  FADD.FTZ R133, R129, R133 ;  /* 0x0000008581857221 */ /* 0x000fe60000010000 */
[----:B------:R-:W3:Y:S01]  /*16d90*/  MUFU.EX2 R123, R123 ;  /* 0x0000007b007b7308 */ /* 0x000ee20000000800 */
[C---:B-----5:R-:W-:Y:S02]  /*16da0*/  F2FP.F16.F32.PACK_AB R98, R119.reuse, R126 ;  /* 0x0000007e7762723e */ /* 0x060fe400000000ff */
[----:B------:R-:W-:Y:S01]  /*16db0*/  MOV R103, R2 ;  /* 0x0000000200677202 */ /* 0x000fe20000000f00 */
[----:B------:R-:W-:Y:S06]  /*16dc0*/  FADD.FTZ R126, R126, R133 ;  /* 0x000000857e7e7221 */ /* 0x000fec0000010000 */
[----:B------:R-:W5:Y:S01]  /*16dd0*/  MUFU.EX2 R7, R7 ;  /* 0x0000000700077308 */ /* 0x000f620000000800 */
[----:B------:R-:W-:Y:S09]  /*16de0*/  FADD.FTZ R119, R119, R126 ;  /* 0x0000007e77777221 */ /* 0x000ff20000010000 */
[----:B------:R-:W-:Y:S01]  /*16df0*/  MUFU.EX2 R5, R5 ;  /* 0x0000000500057308 */ /* 0x000fe20000000800 */
[----:B---3--:R-:W-:Y:S09]  /*16e00*/  F2FP.F16.F32.PACK_AB R99, R123, R122 ;  /* 0x0000007a7b63723e */ /* 0x008ff200000000ff */
[----:B------:R-:W3:Y:S01]  /*16e10*/  MUFU.EX2 R6, R6 ;  /* 0x0000000600067308 */ /* 0x000ee20000000800 */
[C---:B-1----:R-:W-:Y:S05]  /*16e20*/  HMMA.16816.F32 R8, R96.reuse, R104, R8 ;  /* 0x000000686008723c */ /* 0x042fea0000001808 */
[----:B-----5:R-:W-:Y:S01]  /*16e30*/  F2FP.F16.F32.PACK_AB R84, R7, R120 ;  /* 0x000000780754723e */ /* 0x020fe200000000ff */
[C---:B------:R-:W-:Y:S03]  /*16e40*/  HMMA.16816.F32 R12, R96.reuse, R106, R12 ;  /* 0x0000006a600c723c */ /* 0x040fe6000000180c */
[----:B------:R-:W-:Y:S01]  /*16e50*/  MUFU.EX2 R125, R125 ;  /* 0x0000007d007d7308 */ /* 0x000fe20000000800 */
[----:B------:R-:W1:Y:S01]  /*16e60*/  LDSM.16.MT88.4 R104, [R166+0x6800] ;  /* 0x00680000a668783b */ /* 0x000e620000004200 */
[----:B------:R-:W-:Y:S01]  /*16e70*/  FADD.FTZ R120, R120, R119 ;  /* 0x0000007778787221 */ /* 0x000fe20000010000 */
[C---:B------:R-:W-:Y:S07]  /*16e80*/  HMMA.16816.F32 R68, R96.reuse, R108, R68 ;  /* 0x0000006c6044723c */ /* 0x040fee0000001844 */
[----:B------:R-:W5:Y:S01]  /*16e90*/  MUFU.EX2 R128, R128 ;  /* 0x0000008000807308 */ /* 0x000f620000000800 */
[----:B---3--:R-:W-:Y:S01]  /*16ea0*/  F2FP.F16.F32.PACK_AB R86, R6, R5 ;  /* 0x000000050656723e */ /* 0x008fe200000000ff */
[C---:B------:R-:W-:Y:S08]  /*16eb0*/  HMMA.16816.F32 R16, R96.reuse, R110, R16 ;  /* 0x0000006e6010723c */ /* 0x040ff00000001810 */
[----:B------:R-:W-:Y:S03]  /*16ec0*/  MUFU.EX2 R127, R127 ;  /* 0x0000007f007f7308 */ /* 0x000fe60000000800 */
[--C-:B------:R-:W-:Y:S01]  /*16ed0*/  FFMA.FTZ R108, R21, UR4, -R117.reuse ;  /* 0x00000004156c7c23 */ /* 0x100fe20008010875 */
[C---:B------:R-:W-:Y:S03]  /*16ee0*/  HMMA.16816.F32 R72, R96.reuse, R112, R72 ;  /* 0x000000706048723c */ /* 0x040fe60000001848 */
[----:B------:R-:W-:Y:S01]  /*16ef0*/  FMUL.FTZ R21, R102, R85 ;  /* 0x0000005566157220 */ /* 0x000fe20000410000 */
[----:B------:R-:W-:Y:S02]  /*16f00*/  F2FP.F16.F32.PACK_AB R85, R118, R121 ;  /* 0x000000797655723e */ /* 0x000fe400000000ff */
[----:B------:R3:W1:Y:S01]  /*16f10*/  MUFU.EX2 R112, R108 ;  /* 0x0000006c00707308 */ /* 0x0006620000000800 */
[----:B-----5:R-:W-:Y:S01]  /*16f20*/  F2FP.F16.F32.PACK_AB R87, R128, R125 ;  /* 0x0000007d8057723e */ /* 0x020fe200000000ff */
[----:B------:R-:W-:Y:S02]  /*16f30*/  FADD.FTZ R120, R7, R120 ;  /* 0x0000007807787221 */ /* 0x000fe40000010000 */
[C---:B------:R-:W-:Y:S06]  /*16f40*/  HMMA.16816.F32 R20, R96.reuse, R114, R20 ;  /* 0x000000726014723c */ /* 0x040fec0000001814 */
[----:B------:R5:W-:Y:S01]  /*16f50*/  MUFU.EX2 R113, R132 ;  /* 0x0000008400717308 */ /* 0x000be20000000800 */
[C---:B--2---:R-:W-:Y:S09]  /*16f60*/  HMMA.16816.F32 R76, R96.reuse, R92, R76 ;  /* 0x0000005c604c723c */ /* 0x044ff2000000184c */
[----:B------:R2:W1:Y:S01]  /*16f70*/  MUFU.EX2 R114, R131 ;  /* 0x0000008300727308 */ /* 0x0004620000000800 */
[----:B---3--:R-:W3:Y:S01]  /*16f80*/  LDSM.16.MT88.4 R108, [R165+0x6800] ;  /* 0x00680000a56c783b */ /* 0x008ee20000004200 */
[----:B------:R-:W-:Y:S03]  /*16f90*/  HMMA.16816.F32 R80, R96, R94, R80 ;  /* 0x0000005e6050723c */ /* 0x000fe60000001850 */
[--C-:B------:R-:W-:Y:S05]  /*16fa0*/  FFMA.FTZ R115, R25, UR4, -R117.reuse ;  /* 0x0000000419737c23 */ /* 0x100fea0008010875 */
[----:B------:R-:W-:Y:S01]  /*16fb0*/  MUFU.EX2 R134, R134 ;  /* 0x0000008600867308 */ /* 0x000fe20000000800 */
[----:B------:R-:W3:Y:S01]  /*16fc0*/  LDSM.16.MT88.4 R92, [R164+0x6800] ;  /* 0x00680000a45c783b */ /* 0x000ee20000004200 */
[C---:B----4-:R-:W-:Y:S05]  /*16fd0*/  HMMA.16816.F32 R8, R84.reuse, R88, R8 ;  /* 0x000000585408723c */ /* 0x050fea0000001808 */
[--C-:B-----5:R-:W-:Y:S03]  /*16fe0*/  FFMA.FTZ R132, R24, UR4, -R117.reuse ;  /* 0x0000000418847c23 */ /* 0x120fe60008010875 */
[----:B------:R-:W-:Y:S01]  /*16ff0*/  MUFU.EX2 R115, R115 ;  /* 0x0000007300737308 */ /* 0x000fe20000000800 */
[C---:B------:R-:W-:Y:S01]  /*17000*/  HMMA.16816.F32 R12, R84.reuse, R90, R12 ;  /* 0x0000005a540c723c */ /* 0x040fe2000000180c */
[----:B------:R-:W4:Y:S02]  /*17010*/  LDSM.16.MT88.4 R88, [R168+0x7000] ;  /* 0x00700000a858783b */ /* 0x000f240000004200 */
[--C-:B--2---:R-:W-:Y:S01]  /*17020*/  FFMA.FTZ R131, R26, UR4, -R116.reuse ;  /* 0x000000041a837c23 */ /* 0x104fe20008010874 */
[----:B-1----:R-:W-:Y:S02]  /*17030*/  F2FP.F16.F32.PACK_AB R24, R112, R127 ;  /* 0x0000007f7018723e */ /* 0x002fe400000000ff */
[C---:B------:R-:W-:Y:S03]  /*17040*/  HMMA.16816.F32 R68, R84.reuse, R104, R68 ;  /* 0x000000685444723c */ /* 0x040fe60000001844 */
[----:B------:R-:W1:Y:S01]  /*17050*/  MUFU.EX2 R132, R132 ;  /* 0x0000008400847308 */ /* 0x000e620000000800 */
[----:B------:R-:W2:Y:S01]  /*17060*/  LDSM.16.MT88.4 R96, [R166+0x7000] ;  /* 0x00700000a660783b */ /* 0x000ea20000004200 */
[----:B------:R-:W-:Y:S01]  /*17070*/  F2FP.F16.F32.PACK_AB R25, R114, R113 ;  /* 0x000000717219723e */ /* 0x000fe200000000ff */
[C---:B------:R-:W-:Y:S07]  /*17080*/  HMMA.16816.F32 R16, R84.reuse, R106, R16 ;  /* 0x0000006a5410723c */ /* 0x040fee0000001810 */
[----:B------:R-:W5:Y:S01]  /*17090*/  MUFU.EX2 R131, R131 ;  /* 0x0000008300837308 */ /* 0x000f620000000800 */
[--C-:B------:R-:W-:Y:S03]  /*170a0*/  FFMA.FTZ R104, R28, UR4, -R117.reuse ;  /* 0x000000041c687c23 */ /* 0x100fe60008010875 */
[--C-:B------:R-:W-:Y:S01]  /*170b0*/  FFMA.FTZ R105, R29, UR4, -R117.reuse ;  /* 0x000000041d697c23 */ /* 0x100fe20008010875 */
[--C-:B------:R-:W-:Y:S01]  /*170c0*/  FFMA.FTZ R106, R30, UR4, -R116.reuse ;  /* 0x000000041e6a7c23 */ /* 0x100fe20008010874 */
[--C-:B------:R-:W-:Y:S02]  /*170d0*/  FFMA.FTZ R107, R31, UR4, -R116.reuse ;  /* 0x000000041f6b7c23 */ /* 0x100fe40008010874 */
[----:B------:R-:W2:Y:S02]  /*170e0*/  LDSM.16.MT88.4 R28, [R165+0x7000] ;  /* 0x00700000a51c783b */ /* 0x000ea40000004200 */
[----:B------:R-:W-:Y:S01]  /*170f0*/  MUFU.EX2 R104, R104 ;  /* 0x0000006800687308 */ /* 0x000fe20000000800 */
[C---:B---3--:R-:W-:Y:S03]  /*17100*/  HMMA.16816.F32 R72, R84.reuse, R108, R72 ;  /* 0x0000006c5448723c */ /* 0x048fe60000001848 */
[----:B-1----:R-:W-:Y:S03]  /*17110*/  F2FP.F16.F32.PACK_AB R26, R115, R132 ;  /* 0x00000084731a723e */ /* 0x002fe600000000ff */
[C---:B------:R-:W-:Y:S03]  /*17120*/  HMMA.16816.F32 R20, R84.reuse, R110, R20 ;  /* 0x0000006e5414723c */ /* 0x040fe60000001814 */
[----:B------:R-:W1:Y:S02]  /*17130*/  MUFU.EX2 R105, R105 ;  /* 0x0000006900697308 */ /* 0x000e640000000800 */
[--C-:B------:R-:W-:Y:S01]  /*17140*/  FFMA.FTZ R109, R32, UR4, -R117.reuse ;  /* 0x00000004206d7c23 */ /* 0x100fe20008010875 */
[C---:B------:R-:W-:Y:S07]  /*17150*/  HMMA.16816.F32 R76, R84.reuse, R92, R76 ;  /* 0x0000005c544c723c */ /* 0x040fee000000184c */
[----:B------:R-:W-:Y:S01]  /*17160*/  MUFU.EX2 R106, R106 ;  /* 0x0000006a006a7308 */ /* 0x000fe20000000800 */
[----:B-----5:R-:W-:Y:S01]  /*17170*/  F2FP.F16.F32.PACK_AB R27, R134, R131 ;  /* 0x00000083861b723e */ /* 0x020fe200000000ff */
[----:B------:R-:W-:Y:S01]  /*17180*/  HMMA.16816.F32 R80, R84, R94, R80 ;  /* 0x0000005e5450723c */ /* 0x000fe20000001850 */
[----:B------:R-:W3:Y:S07]  /*17190*/  LDSM.16.MT88.4 R84, [R164+0x7000] ;  /* 0x00700000a454783b */ /* 0x000eee0000004200 */
[----:B------:R-:W5:Y:S01]  /*171a0*/  MUFU.EX2 R107, R107 ;  /* 0x0000006b006b7308 */ /* 0x000f620000000800 */
[C---:B----4-:R-:W-:Y:S01]  /*171b0*/  HMMA.16816.F32 R8, R24.reuse, R88, R8 ;  /* 0x000000581808723c */ /* 0x050fe20000001808 */
[----:B------:R-:W-:Y:S04]  /*171c0*/  LDSM.16.MT88.4 R92, [R168+0x9800] ;  /* 0x00980000a85c783b */ /* 0x000fe80000004200 */
[--C-:B------:R-:W-:Y:S01]  /*171d0*/  FFMA.FTZ R108, R33, UR4, -R117.reuse ;  /* 0x00000004216c7c23 */ /* 0x100fe20008010875 */
[C---:B------:R-:W-:Y:S03]  /*171e0*/  HMMA.16816.F32 R12, R24.reuse, R90, R12 ;  /* 0x0000005a180c723c */ /* 0x040fe6000000180c */
[----:B------:R-:W-:Y:S01]  /*171f0*/  MUFU.EX2 R109, R109 ;  /* 0x0000006d006d7308 */ /* 0x000fe20000000800 */
[----:B------:R-:W-:Y:S02]  /*17200*/  LDSM.16.MT88.4 R88, [R166+0x7800] ;  /* 0x00780000a658783b */ /* 0x000fe40000004200 */
[C---:B--2---:R-:W-:Y:S07]  /*17210*/  HMMA.16816.F32 R68, R24.reuse, R96, R68 ;  /* 0x000000601844723c */ /* 0x044fee0000001844 */
[----:B------:R-:W2:Y:S01]  /*17220*/  MUFU.EX2 R108, R108 ;  /* 0x0000006c006c7308 */ /* 0x000ea20000000800 */
[--C-:B------:R-:W-:Y:S01]  /*17230*/  FFMA.FTZ R110, R34, UR4, -R116.reuse ;  /* 0x00000004226e7c23 */ /* 0x100fe20008010874 */
[C---:B------:R-:W-:Y:S08]  /*17240*/  HMMA.16816.F32 R16, R24.reuse, R98, R16 ;  /* 0x000000621810723c */ /* 0x040ff00000001810 */
[----:B------:R-:W-:Y:S01]  /*17250*/  MUFU.EX2 R110, R110 ;  /* 0x0000006e006e7308 */ /* 0x000fe20000000800 */
[C---:B------:R-:W-:Y:S03]  /*17260*/  HMMA.16816.F32 R72, R24.reuse, R28, R72 ;  /* 0x0000001c1848723c */ /* 0x040fe60000001848 */
[--C-:B------:R-:W-:Y:S03]  /*17270*/  FFMA.FTZ R111, R35, UR4, -R116.reuse ;  /* 0x00000004236f7c23 */ /* 0x100fe60008010874 */
[C---:B------:R-:W-:Y:S03]  /*17280*/  HMMA.16816.F32 R20, R24.reuse, R30, R20 ;  /* 0x0000001e1814723c */ /* 0x040fe60000001814 */
[----:B------:R-:W-:Y:S01]  /*17290*/  MUFU.EX2 R136, R136 ;  /* 0x0000008800887308 */ /* 0x000fe20000000800 */
[----:B------:R-:W4:Y:S01]  /*172a0*/  LDSM.16.MT88.4 R32, [R168+0x7800] ;  /* 0x00780000a820783b */ /* 0x000f220000004200 */
[--C-:B------:R-:W-:Y:S01]  /*172b0*/  FFMA.FTZ R97, R36, UR4, -R117.reuse ;  /* 0x0000000424617c23 */ /* 0x100fe20008010875 */
[C---:B---3--:R-:W-:Y:S07]  /*172c0*/  HMMA.16816.F32 R76, R24.reuse, R84, R76 ;  /* 0x00000054184c723c */ /* 0x048fee000000184c */
[----:B------:R-:W3:Y:S01]  /*172d0*/  MUFU.EX2 R111, R111 ;  /* 0x0000006f006f7308 */ /* 0x000ee20000000800 */
[----:B------:R-:W4:Y:S03]  /*172e0*/  LDSM.16.MT88.4 R28, [R165+0x7800] ;  /* 0x00780000a51c783b */ /* 0x000f260000004200 */
[----:B------:R-:W-:Y:S01]  /*172f0*/  FFMA.FTZ R96, R37, UR4, -R117 ;  /* 0x0000000425607c23 */ /* 0x000fe20008010875 */
[----:B------:R-:W-:Y:S05]  /*17300*/  HMMA.16816.F32 R80, R24, R86, R80 ;  /* 0x000000561850723c */ /* 0x000fea0000001850 */
[----:B------:R-:W-:Y:S01]  /*17310*/  MUFU.EX2 R97, R97 ;  /* 0x0000006100617308 */ /* 0x000fe20000000800 */
[--C-:B------:R-:W-:Y:S01]  /*17320*/  FFMA.FTZ R98, R38, UR4, -R116.reuse ;  /* 0x0000000426627c23 */ /* 0x100fe20008010874 */
[----:B-1----:R-:W-:Y:S01]  /*17330*/  F2FP.F16.F32.PACK_AB R24, R105, R104 ;  /* 0x000000686918723e */ /* 0x002fe200000000ff */
[----:B------:R-:W-:Y:S01]  /*17340*/  FFMA.FTZ R99, R39, UR4, -R116 ;  /* 0x0000000427637c23 */ /* 0x000fe20008010874 */
[----:B------:R-:W-:Y:S02]  /*17350*/  LDSM.16.MT88.4 R84, [R165+0x9800] ;  /* 0x00980000a554783b */ /* 0x000fe40000004200 */
[----:B-----5:R-:W-:Y:S02]  /*17360*/  F2FP.F16.F32.PACK_AB R25, R107, R106 ;  /* 0x0000006a6b19723e */ /* 0x020fe400000000ff */
[----:B--2---:R-:W-:Y:S02]  /*17370*/  F2FP.F16.F32.PACK_AB R26, R108, R109 ;  /* 0x0000006d6c1a723e */ /* 0x004fe400000000ff */
[----:B------:R-:W1:Y:S01]  /*17380*/  MUFU.EX2 R96, R96 ;  /* 0x0000006000607308 */ /* 0x000e620000000800 */
[----:B---3--:R-:W-:Y:S01]  /*17390*/  F2FP.F16.F32.PACK_AB R27, R111, R110 ;  /* 0x0000006e6f1b723e */ /* 0x008fe200000000ff */
[----:B------:R-:W2:Y:S08]  /*173a0*/  LDSM.16.MT88.4 R36, [R164+0x7800] ;  /* 0x00780000a424783b */ /* 0x000eb00000004200 */
[----:B------:R-:W-:Y:S01]  /*173b0*/  MUFU.EX2 R98, R98 ;  /* 0x0000006200627308 */ /* 0x000fe20000000800 */
[C---:B----4-:R-:W-:Y:S09]  /*173c0*/  HMMA.16816.F32 R8, R24.reuse, R32, R8 ;  /* 0x000000201808723c */ /* 0x050ff20000001808 */
[----:B------:R-:W3:Y:S01]  /*173d0*/  MUFU.EX2 R99, R99 ;  /* 0x0000006300637308 */ /* 0x000ee20000000800 */
[C---:B------:R-:W-:Y:S01]  /*173e0*/  HMMA.16816.F32 R12, R24.reuse, R34, R12 ;  /* 0x00000022180c723c */ /* 0x040fe2000000180c */
[----:B------:R-:W4:Y:S08]  /*173f0*/  LDSM.16.MT88.4 R32, [R168+0x8000] ;  /* 0x00800000a820783b */ /* 0x000f300000004200 */
[----:B------:R-:W-:Y:S01]  /*17400*/  MUFU.EX2 R137, R137 ;  /* 0x0000008900897308 */ /* 0x000fe20000000800 */
[C---:B------:R-:W-:Y:S09]  /*17410*/  HMMA.16816.F32 R68, R24.reuse, R88, R68 ;  /* 0x000000581844723c */ /* 0x040ff20000001844 */
[----:B------:R-:W5:Y:S01]  /*17420*/  MUFU.EX2 R138, R138 ;  /* 0x0000008a008a7308 */ /* 0x000f620000000800 */
[C---:B------:R-:W-:Y:S01]  /*17430*/  HMMA.16816.F32 R16, R24.reuse, R90, R16 ;  /* 0x0000005a1810723c */ /* 0x040fe20000001810 */
[----:B------:R-:W-:Y:S05]  /*17440*/  LDSM.16.MT88.4 R88, [R166+0x9800] ;  /* 0x00980000a658783b */ /* 0x000fea0000004200 */
[C---:B------:R-:W-:Y:S03]  /*17450*/  HMMA.16816.F32 R72, R24.reuse, R28, R72 ;  /* 0x0000001c1848723c */ /* 0x040fe60000001848 */
[----:B------:R-:W-:Y:S03]  /*17460*/  MUFU.EX2 R139, R139 ;  /* 0x0000008b008b7308 */ /* 0x000fe60000000800 */
[C---:B------:R-:W-:Y:S01]  /*17470*/  HMMA.16816.F32 R20, R24.reuse, R30, R20 ;  /* 0x0000001e1814723c */ /* 0x040fe20000001814 */
[----:B------:R-:W4:Y:S06]  /*17480*/  LDSM.16.MT88.4 R28, [R165+0x8000] ;  /* 0x00800000a51c783b */ /* 0x000f2c0000004200 */
[----:B------:R-:W4:Y:S01]  /*17490*/  MUFU.EX2 R140, R140 ;  /* 0x0000008c008c7308 */ /* 0x000f220000000800 */
[C---:B--2---:R-:W-:Y:S09]  /*174a0*/  HMMA.16816.F32 R76, R24.reuse, R36, R76 ;  /* 0x00000024184c723c */ /* 0x044ff2000000184c */
[----:B------:R-:W-:Y:S01]  /*174b0*/  MUFU.EX2 R141, R141 ;  /* 0x0000008d008d7308 */ /* 0x000fe20000000800 */
[----:B------:R-:W-:Y:S01]  /*174c0*/  HMMA.16816.F32 R80, R24, R38, R80 ;  /* 0x000000261850723c */ /* 0x000fe20000001850 */
[----:B------:R-:W2:Y:S06]  /*174d0*/  LDSM.16.MT88.4 R36, [R164+0x8000] ;  /* 0x00800000a424783b */ /* 0x000eac0000004200 */
[----:B-1----:R-:W-:Y:S02]  /*174e0*/  F2FP.F16.F32.PACK_AB R24, R96, R97 ;  /* 0x000000616018723e */ /* 0x002fe400000000ff */
[----:B------:R-:W1:Y:S02]  /*174f0*/  MUFU.EX2 R142, R142 ;  /* 0x0000008e008e7308 */ /* 0x000e640000000800 */
[----:B---3--:R-:W-:Y:S02]  /*17500*/  F2FP.F16.F32.PACK_AB R25, R99, R98 ;  /* 0x000000626319723e */ /* 0x008fe400000000ff */
[----:B------:R-:W-:Y:S02]  /*17510*/  F2FP.F16.F32.PACK_AB R26, R136, R135 ;  /* 0x00000087881a723e */ /* 0x000fe400000000ff */
[----:B-----5:R-:W-:Y:S04]  /*17520*/  F2FP.F16.F32.PACK_AB R27, R138, R137 ;  /* 0x000000898a1b723e */ /* 0x020fe800000000ff */
[----:B------:R-:W-:Y:S03]  /*17530*/  MUFU.EX2 R143, R143 ;  /* 0x0000008f008f7308 */ /* 0x000fe60000000800 */
[C---:B----4-:R-:W-:Y:S07]  /*17540*/  HMMA.16816.F32 R8, R24.reuse, R32, R8 ;  /* 0x000000201808723c */ /* 0x050fee0000001808 */
[----:B------:R-:W3:Y:S01]  /*17550*/  MUFU.EX2 R48, R48 ;  /* 0x0000003000307308 */ /* 0x000ee20000000800 */
[C---:B------:R-:W-:Y:S01]  /*17560*/  HMMA.16816.F32 R12, R24.reuse, R34, R12 ;  /* 0x00000022180c723c */ /* 0x040fe2000000180c */
[----:B------:R-:W4:Y:S08]  /*17570*/  LDSM.16.MT88.4 R32, [R168+0x8800] ;  /* 0x00880000a820783b */ /* 0x000f300000004200 */
[----:B------:R-:W-:Y:S01]  /*17580*/  MUFU.EX2 R49, R49 ;  /* 0x0000003100317308 */ /* 0x000fe20000000800 */
[C---:B------:R-:W-:Y:S06]  /*17590*/  HMMA.16816.F32 R68, R24.reuse, R40, R68 ;  /* 0x000000281844723c */ /* 0x040fec0000001844 */
[C---:B------:R-:W-:Y:S01]  /*175a0*/  HMMA.16816.F32 R16, R24.reuse, R42, R16 ;  /* 0x0000002a1810723c */ /* 0x040fe20000001810 */
[----:B------:R-:W5:Y:S02]  /*175b0*/  LDSM.16.MT88.4 R40, [R166+0x8800] ;  /* 0x00880000a628783b */ /* 0x000f640000004200 */
[----:B------:R-:W3:Y:S03]  /*175c0*/  MUFU.EX2 R50, R50 ;  /* 0x0000003200327308 */ /* 0x000ee60000000800 */
[C---:B------:R-:W-:Y:S07]  /*175d0*/  HMMA.16816.F32 R72, R24.reuse, R28, R72 ;  /* 0x0000001c1848723c */ /* 0x040fee0000001848 */
[----:B------:R-:W-:Y:S01]  /*175e0*/  MUFU.EX2 R51, R51 ;  /* 0x0000003300337308 */ /* 0x000fe20000000800 */
[C---:B------:R-:W-:Y:S03]  /*175f0*/  HMMA.16816.F32 R20, R24.reuse, R30, R20 ;  /* 0x0000001e1814723c */ /* 0x040fe60000001814 */
[----:B------:R-:W-:Y:S03]  /*17600*/  F2FP.F16.F32.PACK_AB R28, R140, R139 ;  /* 0x0000008b8c1c723e */ /* 0x000fe600000000ff */
[C---:B--2---:R-:W-:Y:S03]  /*17610*/  HMMA.16816.F32 R76, R24.reuse, R36, R76 ;  /* 0x00000024184c723c */ /* 0x044fe6000000184c */
[----:B------:R-:W2:Y:S02]  /*17620*/  MUFU.EX2 R52, R52 ;  /* 0x0000003400347308 */ /* 0x000ea40000000800 */
[----:B-1----:R-:W-:Y:S01]  /*17630*/  F2FP.F16.F32.PACK_AB R29, R142, R141 ;  /* 0x0000008d8e1d723e */ /* 0x002fe200000000ff */
[----:B------:R-:W-:Y:S01]  /*17640*/  HMMA.16816.F32 R80, R24, R38, R80 ;  /* 0x000000261850723c */ /* 0x000fe20000001850 */
[----:B------:R-:W1:Y:S06]  /*17650*/  LDSM.16.MT88.4 R24, [R164+0x8800] ;  /* 0x00880000a418783b */ /* 0x000e6c0000004200 */
[----:B------:R-:W-:Y:S01]  /*17660*/  MUFU.EX2 R53, R53 ;  /* 0x0000003500357308 */ /* 0x000fe20000000800 */
[----:B---3--:R-:W-:Y:S03]  /*17670*/  F2FP.F16.F32.PACK_AB R30, R48, R143 ;  /* 0x0000008f301e723e */ /* 0x008fe600000000ff */
[----:B------:R-:W-:Y:S01]  /*17680*/  F2FP.F16.F32.PACK_AB R31, R50, R49 ;  /* 0x00000031321f723e */ /* 0x000fe200000000ff */
[----:B------:R-:W-:Y:S05]  /*17690*/  LDSM.16.MT88.4 R36, [R166+0x9000] ;  /* 0x00900000a624783b */ /* 0x000fea0000004200 */
[----:B------:R-:W3:Y:S01]  /*176a0*/  MUFU.EX2 R54, R54 ;  /* 0x0000003600367308 */ /* 0x000ee20000000800 */
[C---:B----4-:R-:W-:Y:S09]  /*176b0*/  HMMA.16816.F32 R8, R28.reuse, R32, R8 ;  /* 0x000000201c08723c */ /* 0x050ff20000001808 */
[----:B------:R-:W-:Y:S01]  /*176c0*/  MUFU.EX2 R3, R3 ;  /* 0x0000000300037308 */ /* 0x000fe20000000800 */
[C---:B------:R-:W-:Y:S01]  /*176d0*/  HMMA.16816.F32 R12, R28.reuse, R34, R12 ;  /* 0x000000221c0c723c */ /* 0x040fe2000000180c */
[----:B------:R-:W4:Y:S05]  /*176e0*/  LDSM.16.MT88.4 R32, [R168+0x9000] ;  /* 0x00900000a820783b */ /* 0x000f2a0000004200 */
[C---:B-----5:R-:W-:Y:S03]  /*176f0*/  HMMA.16816.F32 R68, R28.reuse, R40, R68 ;  /* 0x000000281c44723c */ /* 0x060fe60000001844 */
[----:B------:R-:W5:Y:S03]  /*17700*/  MUFU.EX2 R56, R56 ;  /* 0x0000003800387308 */ /* 0x000f660000000800 */
[C---:B------:R-:W-:Y:S07]  /*17710*/  HMMA.16816.F32 R16, R28.reuse, R42, R16 ;  /* 0x0000002a1c10723c */ /* 0x040fee0000001810 */
[----:B------:R-:W-:Y:S01]  /*17720*/  MUFU.EX2 R55, R55 ;  /* 0x0000003700377308 */ /* 0x000fe20000000800 */
[----:B------:R-:W-:Y:S01]  /*17730*/  FADD.FTZ R41, R124, R130 ;  /* 0x000000827c297221 */ /* 0x000fe20000010000 */
[C---:B------:R-:W-:Y:S03]  /*17740*/  HMMA.16816.F32 R72, R28.reuse, R44, R72 ;  /* 0x0000002c1c48723c */ /* 0x040fe60000001848 */
[----:B------:R-:W-:Y:S03]  /*17750*/  FADD.FTZ R40, R122, R41 ;  /* 0x000000297a287221 */ /* 0x000fe60000010000 */
[C---:B------:R-:W-:Y:S02]  /*17760*/  HMMA.16816.F32 R20, R28.reuse, R46, R20 ;  /* 0x0000002e1c14723c */ /* 0x040fe40000001814 */
[----:B------:R-:W4:Y:S03]  /*17770*/  MUFU.EX2 R58, R58 ;  /* 0x0000003a003a7308 */ /* 0x000f260000000800 */
[----:B------:R-:W-:Y:S01]  /*17780*/  FADD.FTZ R40, R123, R40 ;  /* 0x000000287b287221 */ /* 0x000fe20000010000 */
[C---:B-1----:R-:W-:Y:S06]  /*17790*/  HMMA.16816.F32 R76, R28.reuse, R24, R76 ;  /* 0x000000181c4c723c */ /* 0x042fec000000184c */
[----:B------:R-:W-:Y:S01]  /*177a0*/  MUFU.EX2 R44, R60 ;  /* 0x0000003c002c7308 */ /* 0x000fe20000000800 */
[----:B------:R-:W-:Y:S01]  /*177b0*/  FADD.FTZ R121, R121, R40 ;  /* 0x0000002879797221 */ /* 0x000fe20000010000 */
[----:B------:R-:W-:Y:S01]  /*177c0*/  HMMA.16816.F32 R80, R28, R26, R80 ;  /* 0x0000001a1c50723c */ /* 0x000fe20000001850 */
[----:B------:R-:W1:Y:S02]  /*177d0*/  LDSM.16.MT88.4 R40, [R165+0x9000] ;  /* 0x00900000a528783b */ /* 0x000e640000004200 */
[----:B--2---:R-:W-:Y:S01]  /*177e0*/  F2FP.F16.F32.PACK_AB R24, R52, R51 ;  /* 0x000000333418723e */ /* 0x004fe200000000ff */
[----:B------:R-:W-:Y:S01]  /*177f0*/  FADD.FTZ R118, R118, R121 ;  /* 0x0000007976767221 */ /* 0x000fe20000010000 */
[----:B---3--:R-:W-:Y:S01]  /*17800*/  F2FP.F16.F32.PACK_AB R25, R54, R53 ;  /* 0x000000353619723e */ /* 0x008fe200000000ff */
[----:B------:R-:W-:Y:S03]  /*17810*/  FADD.FTZ R47, R5, R120 ;  /* 0x00000078052f7221 */ /* 0x000fe60000010000 */
[----:B------:R-:W2:Y:S01]  /*17820*/  LDSM.16.MT88.4 R28, [R164+0x9000] ;  /* 0x00900000a41c783b */ /* 0x000ea20000004200 */
[----:B------:R-:W-:Y:S01]  /*17830*/  MUFU.EX2 R7, R63 ;  /* 0x0000003f00077308 */ /* 0x000fe20000000800 */
[----:B-----5:R-:W-:Y:S01]  /*17840*/  F2FP.F16.F32.PACK_AB R26, R56, R3 ;  /* 0x00000003381a723e */ /* 0x020fe200000000ff */
[----:B------:R-:W-:Y:S01]  /*17850*/  FADD.FTZ R125, R125, R118 ;  /* 0x000000767d7d7221 */ /* 0x000fe20000010000 */
[----:B----4-:R-:W-:Y:S01]  /*17860*/  F2FP.F16.F32.PACK_AB R27, R58, R55 ;  /* 0x000000373a1b723e */ /* 0x010fe200000000ff */
[----:B------:R-:W-:Y:S01]  /*17870*/  FADD.FTZ R6, R6, R47 ;  /* 0x0000002f06067221 */ /* 0x000fe20000010000 */
[----:B------:R-:W-:Y:S01]  /*17880*/  FFMA.FTZ R45, R61, UR4, -R117 ;  /* 0x000000043d2d7c23 */ /* 0x000fe20008010875 */
[----:B------:R-:W-:Y:S01]  /*17890*/  FADD.FTZ R128, R128, R125 ;  /* 0x0000007d80807221 */ /* 0x000fe20000010000 */
[----:B------:R-:W-:Y:S01]  /*178a0*/  FFMA.FTZ R46, R62, UR4, -R116 ;  /* 0x000000043e2e7c23 */ /* 0x000fe20008010874 */
[----:B------:R-:W-:Y:S01]  /*178b0*/  FADD.FTZ R127, R127, R6 ;  /* 0x000000067f7f7221 */ /* 0x000fe20000010000 */
[----:B------:R-:W-:Y:S01]  /*178c0*/  FFMA.FTZ R5, R64, UR4, -R117 ;  /* 0x0000000440057c23 */ /* 0x000fe20008010875 */
[C---:B------:R-:W-:Y:S01]  /*178d0*/  HMMA.16816.F32 R8, R24.reuse, R32, R8 ;  /* 0x000000201808723c */ /* 0x040fe20000001808 */
[----:B------:R-:W3:Y:S04]  /*178e0*/  MUFU.EX2 R45, R45 ;  /* 0x0000002d002d7308 */ /* 0x000ee80000000800 */
[----:B------:R-:W-:Y:S01]  /*178f0*/  FADD.FTZ R113, R113, R128 ;  /* 0x0000008071717221 */ /* 0x000fe20000010000 */
[C---:B------:R-:W-:Y:S05]  /*17900*/  HMMA.16816.F32 R12, R24.reuse, R34, R12 ;  /* 0x00000022180c723c */ /* 0x040fea000000180c */
[----:B------:R-:W4:Y:S01]  /*17910*/  MUFU.EX2 R46, R46 ;  /* 0x0000002e002e7308 */ /* 0x000f220000000800 */
[----:B------:R-:W-:Y:S01]  /*17920*/  FADD.FTZ R127, R112, R127 ;  /* 0x0000007f707f7221 */ /* 0x000fe20000010000 */
[C---:B------:R-:W-:Y:S04]  /*17930*/  HMMA.16816.F32 R68, R24.reuse, R36, R68 ;  /* 0x000000241844723c */ /* 0x040fe80000001844 */
[----:B------:R-:W-:Y:S02]  /*17940*/  FADD.FTZ R114, R114, R113 ;  /* 0x0000007172727221 */ /* 0x000fe40000010000 */
[C---:B------:R-:W-:Y:S02]  /*17950*/  HMMA.16816.F32 R16, R24.reuse, R38, R16 ;  /* 0x000000261810723c */ /* 0x040fe40000001810 */
[----:B------:R-:W-:Y:S03]  /*17960*/  MUFU.EX2 R5, R5 ;  /* 0x0000000500057308 */ /* 0x000fe60000000800 */
[----:B---3--:R-:W-:Y:S01]  /*17970*/  F2FP.F16.F32.PACK_AB R32, R45, R44 ;  /* 0x0000002c2d20723e */ /* 0x008fe200000000ff */
[C---:B-1----:R-:W-:Y:S05]  /*17980*/  HMMA.16816.F32 R72, R24.reuse, R40, R72 ;  /* 0x000000281848723c */ /* 0x042fea0000001848 */
[----:B------:R-:W-:Y:S01]  /*17990*/  FADD.FTZ R132, R132, R127 ;  /* 0x0000007f84847221 */ /* 0x000fe20000010000 */
[C---:B------:R-:W-:Y:S05]  /*179a0*/  HMMA.16816.F32 R20, R24.reuse, R42, R20 ;  /* 0x0000002a1814723c */ /* 0x040fea0000001814 */
[----:B------:R-:W-:Y:S01]  /*179b0*/  FFMA.FTZ R36, R66, UR4, -R116 ;  /* 0x0000000442247c23 */ /* 0x000fe20008010874 */
[C---:B--2---:R-:W-:Y:S05]  /*179c0*/  HMMA.16816.F32 R76, R24.reuse, R28, R76 ;  /* 0x0000001c184c723c */ /* 0x044fea000000184c */
[----:B------:R-:W-:Y:S01]  /*179d0*/  FADD.FTZ R131, R131, R114 ;  /* 0x0000007283837221 */ /* 0x000fe20000010000 */
[----:B------:R-:W-:Y:S01]  /*179e0*/  HMMA.16816.F32 R80, R24, R30, R80 ;  /* 0x0000001e1850723c */ /* 0x000fe20000001850 */
[----:B------:R-:W-:Y:S01]  /*179f0*/  MUFU.EX2 R36, R36 ;  /* 0x0000002400247308 */ /* 0x000fe20000000800 */
[----:B------:R-:W1:Y:S03]  /*17a00*/  LDSM.16.MT88.4 R24, [R164+0x9800] ;  /* 0x00980000a418783b */ /* 0x000e660000004200 */
[----:B------:R-:W-:Y:S01]  /*17a10*/  FFMA.FTZ R117, R65, UR4, -R117 ;  /* 0x0000000441757c23 */ /* 0x000fe20008010875 */
[----:B------:R-:W-:Y:S01]  /*17a20*/  FFMA.FTZ R116, R67, UR4, -R116 ;  /* 0x0000000443747c23 */ /* 0x000fe20008010874 */
[----:B------:R-:W-:Y:S01]  /*17a30*/  FADD.FTZ R115, R115, R132 ;  /* 0x0000008473737221 */ /* 0x000fe20000010000 */
[----:B------:R-:W-:Y:S03]  /*17a40*/  FADD.FTZ R131, R134, R131 ;  /* 0x0000008386837221 */ /* 0x000fe60000010000 */
[----:B------:R-:W2:Y:S01]  /*17a50*/  MUFU.EX2 R6, R117 ;  /* 0x0000007500067308 */ /* 0x000ea20000000800 */
[----:B------:R-:W-:Y:S01]  /*17a60*/  FADD.FTZ R104, R104, R115 ;  /* 0x0000007368687221 */ /* 0x000fe20000010000 */
[----:B------:R-:W-:Y:S01]  /*17a70*/  FADD.FTZ R106, R106, R131 ;  /* 0x000000836a6a7221 */ /* 0x000fe20000010000 */
[----:B----4-:R-:W-:Y:S02]  /*17a80*/  F2FP.F16.F32.PACK_AB R33, R7, R46 ;  /* 0x0000002e0721723e */ /* 0x010fe400000000ff */
[----:B------:R-:W-:Y:S01]  /*17a90*/  FADD.FTZ R104, R105, R104 ;  /* 0x0000006869687221 */ /* 0x000fe20000010000 */
[----:B------:R-:W-:Y:S04]  /*17aa0*/  FADD.FTZ R107, R107, R106 ;  /* 0x0000006a6b6b7221 */ /* 0x000fe80000010000 */
[----:B------:R-:W3:Y:S01]  /*17ab0*/  MUFU.EX2 R37, R116 ;  /* 0x0000007400257308 */ /* 0x000ee20000000800 */
        /* <DEDUP_REMOVED lines=9> */
[----:B---3--:R-:W-:Y:S02]  /*17b50*/  F2FP.F16.F32.PACK_AB R35, R37, R36 ;  /* 0x000000242523723e */ /* 0x008fe400000000ff */
        /* <DEDUP_REMOVED lines=39> */
[----:B------:R-:W-:Y:S06]  /*17dd0*/  @P0 BRA `(.L_x_5591) ;  /* 0xffffffc800a00947 */ /* 0x000fec000383ffff */
.L_x_5587:
        /* <DEDUP_REMOVED lines=16> */
[-C--:B------:R-:W-:Y:S02]  /*17ee0*/  LEA.HI R9, R3, R4.reuse, RZ, 0x2 ;  /* 0x0000000403097211 */ /* 0x080fe400078f10ff */
[----:B------:R-:W-:Y:S02]  /*17ef0*/  FSETP.NE.FTZ.AND P0, PT, R5, RZ, PT ;  /* 0x000000ff0500720b */ /* 0x000fe40003f15000 */
[--C-:B------:R-:W-:Y:S02]  /*17f00*/  SHF.R.S32.HI R11, RZ, 0x2, R9.reuse ;  /* 0x00000002ff0b7819 */ /* 0x100fe40000011409 */
[----:B------:R-:W-:Y:S02]  /*17f10*/  SHF.R.S32.HI R10, RZ, 0x1f, R9 ;  /* 0x0000001fff0a7819 */ /* 0x000fe40000011409 */
[----:B------:R-:W-:-:S02]  /*17f20*/  LEA.HI R3, R3, R4, RZ, 0x5 ;  /* 0x0000000403037211 */ /* 0x000fc400078f28ff */
[----:B------:R-:W-:Y:S01]  /*17f30*/  LEA.HI R10, R10, R11, RZ, 0x3 ;  /* 0x0000000b0a0a7211 */ /* 0x000fe200078f18ff */
[----:B------:R-:W1:Y:S01]  /*17f40*/  @P3 MUFU.RCP R7, R6 ;  /* 0x0000000600073308 */ /* 0x000e620000001000 */
[----:B------:R-:W-:Y:S02]  /*17f50*/  LOP3.LUT R9, R9, 0x3ffffffc, RZ, 0xc0, !PT ;  /* 0x3ffffffc09097812 */ /* 0x000fe400078ec0ff */
[----:B------:R-:W-:Y:S02]  /*17f60*/  LOP3.LUT R10, R10, 0xfffffff8, RZ, 0xc0, !PT ;  /* 0xfffffff80a0a7812 */ /* 0x000fe400078ec0ff */
[----:B------:R-:W-:Y:S02]  /*17f70*/  SHF.R.S32.HI R12, RZ, 0x5, R3 ;  /* 0x00000005ff0c7819 */ /* 0x000fe40000011403 */
[----:B------:R-:W-:Y:S01]  /*17f80*/  IADD3 R10, R11, -R10, RZ ;  /* 0x8000000a0b0a7210 */ /* 0x000fe20007ffe0ff */
[----:B------:R-:W2:Y:S01]  /*17f90*/  @P0 MUFU.RCP R8, R5 ;  /* 0x0000000500080308 */ /* 0x000ea20000001000 */
[----:B------:R-:W-:-:S03]  /*17fa0*/  IADD3 R9, -R9, R4, RZ ;  /* 0x0000000409097210 */ /* 0x000fc60007ffe1ff */
[----:B------:R-:W-:Y:S02]  /*17fb0*/  IMAD.SHL.U32 R11, R10, 0x40, RZ ;  /* 0x000000400a0b7824 */ /* 0x000fe400078e00ff */
[----:B------:R-:W-:Y:S02]  /*17fc0*/  IMAD R9, R12, 0x200, R9 ;  /* 0x000002000c097824 */ /* 0x000fe400078e0209 */
[----:B------:R-:W3:Y:S01]  /*17fd0*/  @P3 MUFU.LG2 R6, R6 ;  /* 0x0000000600063308 */ /* 0x000ee20000000c00 */
[----:B------:R-:W-:Y:S01]  /*17fe0*/  LOP3.LUT R13, R11, 0x1c0, RZ, 0xc0, !PT ;  /* 0x000001c00b0d7812 */ /* 0x000fe200078ec0ff */
[C---:B-1----:R-:W-:Y:S01]  /*17ff0*/  FMUL.FTZ R96, R7.reuse, R96 ;  /* 0x0000006007607220 */ /* 0x042fe20000410000 */
[C---:B------:R-:W-:Y:S01]  /*18000*/  LOP3.LUT R11, R10.reuse, 0x1, RZ, 0xc0, !PT ;  /* 0x000000010a0b7812 */ /* 0x040fe200078ec0ff */
[----:B------:R-:W-:Y:S01]  /*18010*/  FMUL.FTZ R97, R7, R97 ;  /* 0x0000006107617220 */ /* 0x000fe20000410000 */
[----:B------:R-:W-:Y:S01]  /*18020*/  LEA.HI R14, R13, R13, RZ, 0x1d ;  /* 0x0000000d0d0e7211 */ /* 0x000fe200078fe8ff */
[----:B------:R-:W-:Y:S01]  /*18030*/  FMUL.FTZ R92, R7, R92 ;  /* 0x0000005c075c7220 */ /* 0x000fe20000410000 */
[----:B------:R-:W-:Y:S01]  /*18040*/  ISETP.NE.U32.AND P4, PT, R11, 0x1, PT ;  /* 0x000000010b00780c */ /* 0x000fe20003f85070 */
[----:B------:R-:W-:Y:S01]  /*18050*/  FMUL.FTZ R93, R7, R93 ;  /* 0x0000005d075d7220 */ /* 0x000fe20000410000 */
[----:B------:R-:W-:Y:S01]  /*18060*/  MOV R11, 0xfffffff0 ;  /* 0xfffffff0000b7802 */ /* 0x000fe20000000f00 */
[----:B------:R-:W-:Y:S01]  /*18070*/  IMAD.U32 R9, R9, 0x2, R14 ;  /* 0x0000000209097824 */ /* 0x000fe200078e000e */
[----:B------:R-:W-:Y:S01]  /*18080*/  R2P PR, R10, 0x6 ;  /* 0x000000060a007804 */ /* 0x000fe20000000000 */
[C---:B--2---:R-:W-:Y:S01]  /*18090*/  FMUL.FTZ R99, R8.reuse, R99 ;  /* 0x0000006308637220 */ /* 0x044fe20000410000 */
[----:B------:R-:W-:Y:S01]  /*180a0*/  MOV R10, 0x20 ;  /* 0x00000020000a7802 */ /* 0x000fe20000000f00 */
[C---:B------:R-:W-:Y:S01]  /*180b0*/  FMUL.FTZ R98, R8.reuse, R98 ;  /* 0x0000006208627220 */ /* 0x040fe20000410000 */
[----:B------:R-:W-:Y:S01]  /*180c0*/  LEA R9, R9, UR4, 0x1 ;  /* 0x0000000409097c11 */ /* 0x000fe2000f8e08ff */
[C---:B------:R-:W-:Y:S01]  /*180d0*/  FMUL.FTZ R95, R8.reuse, R95 ;  /* 0x0000005f085f7220 */ /* 0x040fe20000410000 */
[----:B------:R-:W-:Y:S01]  /*180e0*/  SEL R11, R11, 0x10, !P4 ;  /* 0x000000100b0b7807 */ /* 0x000fe20006000000 */
[C---:B------:R-:W-:Y:S01]  /*180f0*/  FMUL.FTZ R94, R8.reuse, R94 ;  /* 0x0000005e085e7220 */ /* 0x040fe20000410000 */
[----:B------:R-:W-:Y:S01]  /*18100*/  IADD3 R15, R9, 0x40, RZ ;  /* 0x00000040090f7810 */ /* 0x000fe20007ffe0ff */
[C---:B------:R-:W-:Y:S01]  /*18110*/  FMUL.FTZ R68, R7.reuse, R68 ;  /* 0x0000004407447220 */ /* 0x040fe20000410000 */
[----:B------:R-:W-:Y:S01]  /*18120*/  FMUL.FTZ R69, R7, R69 ;  /* 0x0000004507457220 */ /* 0x000fe20000410000 */
[C---:B------:R-:W-:Y:S01]  /*18130*/  FMUL.FTZ R71, R8.reuse, R71 ;  /* 0x0000004708477220 */ /* 0x040fe20000410000 */
[----:B------:R-:W-:Y:S01]  /*18140*/  FMUL.FTZ R70, R8, R70 ;  /* 0x0000004608467220 */ /* 0x000fe20000410000 */
[----:B------:R-:W-:Y:S01]  /*18150*/  SEL R10, R10, 0xffffffe0, !P1 ;  /* 0xffffffe00a0a7807 */ /* 0x000fe20004800000 */
[----:B------:R-:W-:-:S02]  /*18160*/  @P2 VIADD R15, R9, 0xffffffc0 ;  /* 0xffffffc0090f2836 */ /* 0x000fc40000000000 */
[C---:B------:R-:W-:Y:S01]  /*18170*/  FMUL.FTZ R88, R7.reuse, R88 ;  /* 0x0000005807587220 */ /* 0x040fe20000410000 */
[C---:B------:R-:W-:Y:S01]  /*18180*/  FMUL.FTZ R89, R7.reuse, R89 ;  /* 0x0000005907597220 */ /* 0x040fe20000410000 */
[C---:B------:R-:W-:Y:S01]  /*18190*/  FMUL.FTZ R91, R8.reuse, R91 ;  /* 0x0000005b085b7220 */ /* 0x040fe20000410000 */
[C---:B------:R-:W-:Y:S01]  /*181a0*/  FMUL.FTZ R90, R8.reuse, R90 ;  /* 0x0000005a085a7220 */ /* 0x040fe20000410000 */
[C---:B------:R-:W-:Y:S01]  /*181b0*/  FMUL.FTZ R72, R7.reuse, R72 ;  /* 0x0000004807487220 */ /* 0x040fe20000410000 */
[----:B------:R-:W-:Y:S01]  /*181c0*/  FMUL.FTZ R73, R7, R73 ;  /* 0x0000004907497220 */ /* 0x000fe20000410000 */
[C---:B------:R-:W-:Y:S01]  /*181d0*/  FMUL.FTZ R75, R8.reuse, R75 ;  /* 0x0000004b084b7220 */ /* 0x040fe20000410000 */
[C---:B------:R-:W-:Y:S01]  /*181e0*/  FMUL.FTZ R74, R8.reuse, R74 ;  /* 0x0000004a084a7220 */ /* 0x040fe20000410000 */
[----:B------:R-:W-:Y:S01]  /*181f0*/  IADD3 R13, R9, R11, RZ ;  /* 0x0000000b090d7210 */ /* 0x000fe20007ffe0ff */
[C---:B------:R-:W-:Y:S01]  /*18200*/  FMUL.FTZ R84, R7.reuse, R84 ;  /* 0x0000005407547220 */ /* 0x040fe20000410000 */
[----:B------:R-:W-:Y:S01]  /*18210*/  FMUL.FTZ R85, R7, R85 ;  /* 0x0000005507557220 */ /* 0x000fe20000410000 */
[C---:B------:R-:W-:Y:S01]  /*18220*/  FMUL.FTZ R87, R8.reuse, R87 ;  /* 0x0000005708577220 */ /* 0x040fe20000410000 */
[C---:B------:R-:W-:Y:S01]  /*18230*/  FMUL.FTZ R86, R8.reuse, R86 ;  /* 0x0000005608567220 */ /* 0x040fe20000410000 */
[----:B------:R-:W-:Y:S01]  /*18240*/  F2FP.F16.F32.PACK_AB R96, R97, R96 ;  /* 0x000000606160723e */ /* 0x000fe200000000ff */
[----:B------:R-:W-:Y:S01]  /*18250*/  FMUL.FTZ R76, R7, R76 ;  /* 0x0000004c074c7220 */ /* 0x000fe20000410000 */
[----:B------:R-:W-:Y:S01]  /*18260*/  F2FP.F16.F32.PACK_AB R98, R99, R98 ;  /* 0x000000626362723e */ /* 0x000fe200000000ff */
[C---:B------:R-:W-:Y:S01]  /*18270*/  FMUL.FTZ R77, R7.reuse, R77 ;  /* 0x0000004d074d7220 */ /* 0x040fe20000410000 */
[----:B------:R-:W-:Y:S01]  /*18280*/  FMUL.FTZ R80, R7, R80 ;  /* 0x0000005007507220 */ /* 0x000fe20000410000 */
[C---:B------:R-:W-:Y:S01]  /*18290*/  FMUL.FTZ R79, R8.reuse, R79 ;  /* 0x0000004f084f7220 */ /* 0x040fe20000410000 */
[C---:B------:R-:W-:Y:S01]  /*182a0*/  FMUL.FTZ R78, R8.reuse, R78 ;  /* 0x0000004e084e7220 */ /* 0x040fe20000410000 */
[C---:B------:R-:W-:Y:S01]  /*182b0*/  FMUL.FTZ R83, R8.reuse, R83 ;  /* 0x0000005308537220 */ /* 0x040fe20000410000 */
[----:B------:R-:W-:Y:S01]  /*182c0*/  F2FP.F16.F32.PACK_AB R92, R93, R92 ;  /* 0x0000005c5d5c723e */ /* 0x000fe200000000ff */
[----:B------:R-:W-:Y:S01]  /*182d0*/  FMUL.FTZ R7, R7, R81 ;  /* 0x0000005107077220 */ /* 0x000fe20000410000 */
[----:B------:R-:W-:Y:S01]  /*182e0*/  F2FP.F16.F32.PACK_AB R94, R95, R94 ;  /* 0x0000005e5f5e723e */ /* 0x000fe200000000ff */
[----:B------:R-:W-:Y:S01]  /*182f0*/  FMUL.FTZ R8, R8, R82 ;  /* 0x0000005208087220 */ /* 0x000fe20000410000 */
[----:B------:R-:W-:Y:S01]  /*18300*/  F2FP.F16.F32.PACK_AB R68, R69, R68 ;  /* 0x000000444544723e */ /* 0x000fe200000000ff */
[----:B------:R-:W-:Y:S01]  /*18310*/  IMAD.IADD R17, R9, 0x1, R10 ;  /* 0x0000000109117824 */ /* 0x000fe200078e020a */
[----:B------:R-:W-:Y:S01]  /*18320*/  F2FP.F16.F32.PACK_AB R70, R71, R70 ;  /* 0x000000464746723e */ /* 0x000fe200000000ff */
[----:B------:R-:W-:Y:S01]  /*18330*/  STS [R9], R96 ;  /* 0x0000006009007388 */ /* 0x000fe20000000800 */
[----:B------:R-:W-:Y:S01]  /*18340*/  IADD3 R11, R11, R15, RZ ;  /* 0x0000000f0b0b7210 */ /* 0x000fe20007ffe0ff */
[----:B------:R-:W1:Y:S01]  /*18350*/  @P0 MUFU.LG2 R5, R5 ;  /* 0x0000000500050308 */ /* 0x000e620000000c00 */
[----:B------:R-:W-:Y:S01]  /*18360*/  F2FP.F16.F32.PACK_AB R88, R89, R88 ;  /* 0x000000585958723e */ /* 0x000fe200000000ff */
[----:B------:R2:W-:Y:S01]  /*18370*/  STS [R9+0x400], R98 ;  /* 0x0004006209007388 */ /* 0x0005e20000000800 */
[----:B------:R-:W-:Y:S01]  /*18380*/  F2FP.F16.F32.PACK_AB R90, R91, R90 ;  /* 0x0000005a5b5a723e */ /* 0x000fe200000000ff */
[----:B------:R-:W-:Y:S01]  /*18390*/  ULDC.U8 UR4, c[0x0][0x3d8] ;  /* 0x0000f60000047ab9 */ /* 0x000fe20000000000 */
[----:B------:R-:W-:Y:S01]  /*183a0*/  IADD3 R19, R13, R10, RZ ;  /* 0x0000000a0d137210 */ /* 0x000fe20007ffe0ff */
[----:B------:R-:W-:Y:S01]  /*183b0*/  STS [R13], R92 ;  /* 0x0000005c0d007388 */ /* 0x000fe20000000800 */
[----:B------:R-:W-:-:S02]  /*183c0*/  F2FP.F16.F32.PACK_AB R72, R73, R72 ;  /* 0x000000484948723e */ /* 0x000fc400000000ff */
        /* <DEDUP_REMOVED lines=8> */
[C---:B------:R-:W-:Y:S01]  /*18450*/  IADD3 R21, R10.reuse, R15, RZ ;  /* 0x0000000f0a157210 */ /* 0x040fe20007ffe0ff */
[----:B------:R-:W-:Y:S01]  /*18460*/  IMAD.IADD R10, R10, 0x1, R11 ;  /* 0x000000010a0a7824 */ /* 0x000fe200078e020b */
[----:B------:R-:W-:Y:S01]  /*18470*/  F2FP.F16.F32.PACK_AB R7, R7, R80 ;  /* 0x000000500707723e */ /* 0x000fe200000000ff */
[----:B------:R-:W-:Y:S01]  /*18480*/  STS [R19], R88 ;  /* 0x0000005813007388 */ /* 0x000fe20000000800 */
[----:B------:R-:W-:-:S02]  /*18490*/  F2FP.F16.F32.PACK_AB R8, R83, R8 ;  /* 0x000000085308723e */ /* 0x000fc400000000ff */
[----:B------:R-:W-:Y:S01]  /*184a0*/  ISETP.NE.AND P1, PT, RZ, UR4, PT ;  /* 0x00000004ff007c0c */ /* 0x000fe2000bf25270 */
[----:B------:R-:W-:Y:S01]  /*184b0*/  STS [R19+0x400], R90 ;  /* 0x0004005a13007388 */ /* 0x000fe20000000800 */
[----:B--2---:R-:W2:Y:S01]  /*184c0*/  @P3 LDC R9, c[0x0][0x2e8] ;  /* 0x0000ba00ff093b82 */ /* 0x004ea20000000800 */
[----:B------:R-:W-:Y:S02]  /*184d0*/  MOV R14, 0x7f800000 ;  /* 0x7f800000000e7802 */ /* 0x000fe40000000f00 */
[----:B------:R-:W-:Y:S04]  /*184e0*/  STS [R15], R72 ;  /* 0x000000480f007388 */ /* 0x000fe80000000800 */
[----:B------:R5:W-:Y:S01]  /*184f0*/  STS [R15+0x400], R74 ;  /* 0x0004004a0f007388 */ /* 0x000be20000000800 */
[----:B----4-:R-:W4:Y:S03]  /*18500*/  @P0 LDC R13, c[0x0][0x2e8] ;  /* 0x0000ba00ff0d0b82 */ /* 0x010f260000000800 */
[----:B------:R-:W-:Y:S04]  /*18510*/  STS [R11], R84 ;  /* 0x000000540b007388 */ /* 0x000fe80000000800 */
[----:B------:R1:W-:Y:S01]  /*18520*/  STS [R11+0x400], R86 ;  /* 0x000400560b007388 */ /* 0x0003e20000000800 */
[----:B---3--:R-:W-:-:S03]  /*18530*/  @P3 FMUL.FTZ R17, R6, 0.69314718246459960938 ;  /* 0x3f31721806113820 */ /* 0x008fc60000410000 */
[----:B------:R3:W-:Y:S04]  /*18540*/  STS [R21], R76 ;  /* 0x0000004c15007388 */ /* 0x0007e80000000800 */
[----:B------:R3:W-:Y:S01]  /*18550*/  STS [R21+0x400], R78 ;  /* 0x0004004e15007388 */ /* 0x0007e20000000800 */
[----:B--2---:R-:W-:-:S03]  /*18560*/  @P3 FFMA.FTZ R14, R2, R9, R17 ;  /* 0x00000009020e3223 */ /* 0x004fc60000010011 */
[----:B------:R3:W-:Y:S04]  /*18570*/  STS [R10], R7 ;  /* 0x000000070a007388 */ /* 0x0007e80000000800 */
[----:B------:R3:W-:Y:S01]  /*18580*/  STS [R10+0x400], R8 ;  /* 0x000400080a007388 */ /* 0x0007e20000000800 */
[----:B-----5:R-:W-:Y:S01]  /*18590*/  MOV R15, 0x7f800000 ;  /* 0x7f800000000f7802 */ /* 0x020fe20000000f00 */
[----:B-1----:R-:W-:-:S04]  /*185a0*/  @P0 FMUL.FTZ R11, R5, 0.69314718246459960938 ;  /* 0x3f317218050b0820 */ /* 0x002fc80000410000 */
[----:B----4-:R-:W-:Y:S01]  /*185b0*/  @P0 FFMA.FTZ R15, R0, R13, R11 ;  /* 0x0000000d000f0223 */ /* 0x010fe2000001000b */
[----:B------:R-:W-:Y:S06]  /*185c0*/  @!P1 BRA `(.L_x_5592) ;  /* 0x0000000000249947 */ /* 0x000fec0003800000 */
[----:B------:R-:W1:Y:S01]  /*185d0*/  S2R R0, SR_CTAID.Y ;  /* 0x0000000000007919 */ /* 0x000e620000002600 */
[----:B------:R-:W1:Y:S01]  /*185e0*/  LDC R5, c[0x0][0x2c4] ;  /* 0x0000b100ff057b82 */ /* 0x000e620000000800 */
[----:B------:R-:W-:Y:S01]  /*185f0*/  ISETP.NE.AND P0, PT, R180, -0x1, PT ;  /* 0xffffffffb400780c */ /* 0x000fe20003f05270 */
[----:B---3--:R-:W2:Y:S06]  /*18600*/  S2R R7, SR_CTAID.Z ;  /* 0x0000000000077919 */ /* 0x008eac0000002700 */
[----:B------:R-:W2:Y:S01]  /*18610*/  LDC R2, c[0x0][0x2e4] ;  /* 0x0000b900ff027b82 */ /* 0x000ea20000000800 */
[----:B-1----:R-:W-:-:S05]  /*18620*/  IMAD R5, R0, R5, RZ ;  /* 0x0000000500057224 */ /* 0x002fca00078e02ff */
[----:B------:R-:W-:-:S05]  /*18630*/  SEL R5, R5, R180, !P0 ;  /* 0x000000b405057207 */ /* 0x000fca0004000000 */
[----:B--2---:R-:W-:Y:S01]  /*18640*/  IMAD R2, R7, R2, R5 ;  /* 0x0000000207027224 */ /* 0x004fe200078e0205 */
[----:B------:R-:W-:Y:S06]  /*18650*/  BRA `(.L_x_5593) ;  /* 0x0000000000187947 */ /* 0x000fec0003800000 */
.L_x_5592:
[----:B---3--:R-:W1:Y:S01]  /*18660*/  S2R R7, SR_CTAID.Z ;  /* 0x0000000000077919 */ /* 0x008e620000002700 */
[----:B------:R-:W1:Y:S01]  /*18670*/  LDC R5, c[0x0][0x270] ;  /* 0x00009c00ff057b82 */ /* 0x000e620000000800 */
[----:B------:R-:W1:Y:S07]  /*18680*/  S2R R0, SR_CTAID.Y ;  /* 0x0000000000007919 */ /* 0x000e6e0000002600 */
[----:B------:R-:W2:Y:S01]  /*18690*/  LDC R2, c[0x0][0x2c4] ;  /* 0x0000b100ff027b82 */ /* 0x000ea20000000800 */
[----:B-1----:R-:W-:-:S04]  /*186a0*/  IMAD R5, R0, R5, R7 ;  /* 0x0000000500057224 */ /* 0x002fc800078e0207 */
[----:B--2---:R-:W-:-:S07]  /*186b0*/  IMAD R2, R5, R2, RZ ;  /* 0x0000000205027224 */ /* 0x004fce00078e02ff */
.L_x_5593:
        /* <DEDUP_REMOVED lines=8> */
[----:B------:R-:W-:-:S05]  /*18740*/  LOP3.LUT R5, R5, 0xffffffc, RZ, 0xc0, !PT ;  /* 0x0ffffffc05057812 */ /* 0x000fca00078ec0ff */
[----:B------:R-:W-:-:S04]  /*18750*/  IMAD.IADD R5, R12, 0x1, -R5 ;  /* 0x000000010c057824 */ /* 0x000fc800078e0a05 */
[----:B------:R-:W-:Y:S02]  /*18760*/  IMAD R188, R5, 0x10, R188 ;  /* 0x0000001005bc7824 */ /* 0x000fe400078e02bc */
[----:B------:R-:W-:Y:S05]  /*18770*/  @P0 BRA `(.L_x_5595) ;  /* 0x0000000000380947 */ /* 0x000fea0003800000 */
[----:B------:R-:W2:Y:S01]  /*18780*/  S2R R3, SR_CTAID.X ;  /* 0x0000000000037919 */ /* 0x000ea20000002500 */
[----:B------:R-:W-:Y:S01]  /*18790*/  VIADD R4, R188, 0x8 ;  /* 0x00000008bc047836 */ /* 0x000fe20000000000 */
[----:B------:R-:W-:Y:S01]  /*187a0*/  ULDC.64 UR4, c[0x0][0x2b0] ;  /* 0x0000ac0000047ab9 */ /* 0x000fe20000000a00 */
[C---:B--2---:R-:W-:Y:S02]  /*187b0*/  IMAD R9, R3.reuse, 0x40, R2 ;  /* 0x0000004003097824 */ /* 0x044fe400078e0202 */
        /* <DEDUP_REMOVED lines=10> */
.L_x_5595:
[----:B------:R-:W-:Y:S05]  /*18860*/  BSYNC B0 ;  /* 0x0000000000007941 */ /* 0x000fea0003800000 */
.L_x_5594:
[----:B------:R-:W3:Y:S01]  /*18870*/  S2UR UR5, SR_CTAID.X ;  /* 0x00000000000579c3 */ /* 0x000ee20000002500 */
[----:B-1----:R-:W-:Y:S01]  /*18880*/  SHF.R.S32.HI R9, RZ, 0x1f, R6 ;  /* 0x0000001fff097819 */ /* 0x002fe20000011406 */
[----:B------:R-:W-:Y:S01]  /*18890*/  ULDC UR4, c[0x0][0x2d0] ;  /* 0x0000b40000047ab9 */ /* 0x000fe20000000800 */
[----:B------:R-:W-:Y:S01]  /*188a0*/  SHF.R.S32.HI R13, RZ, 0x1f, R0 ;  /* 0x0000001fff0d7819 */ /* 0x000fe20000011400 */
[----:B------:R-:W-:Y:S01]  /*188b0*/  BSSY B0, `(.L_x_5596) ;  /* 0x0000031000007945 */ /* 0x000fe20003800000 */
[----:B------:R-:W-:Y:S02]  /*188c0*/  LEA.HI R6, R9, R6, RZ, 0x3 ;  /* 0x0000000609067211 */ /* 0x000fe400078f18ff */
[----:B------:R-:W-:Y:S01]  /*188d0*/  ISETP.NE.AND P1, PT, R180, -0x1, PT ;  /* 0xffffffffb400780c */ /* 0x000fe20003f25270 */
[----:B------:R-:W1:Y:S01]  /*188e0*/  LDC.64 R2, c[0x0][0x290] ;  /* 0x0000a400ff027b82 */ /* 0x000e620000000a00 */
[----:B------:R-:W-:Y:S01]  /*188f0*/  SHF.R.S32.HI R6, RZ, 0x3, R6 ;  /* 0x00000003ff067819 */ /* 0x000fe20000011406 */
[----:B------:R4:W1:Y:S01]  /*18900*/  LDS.128 R8, [R184+0x1800] ;  /* 0x00180000b8087984 */ /* 0x0008620000000c00 */
[----:B------:R-:W-:-:S02]  /*18910*/  ISETP.GE.AND P0, PT, R100, UR4, PT ;  /* 0x0000000464007c0c */ /* 0x000fc4000bf06270 */
[----:B------:R-:W-:Y:S01]  /*18920*/  SHF.R.S32.HI R101, RZ, 0x1f, R100 ;  /* 0x0000001fff657819 */ /* 0x000fe20000011464 */
[----:B------:R-:W-:Y:S02]  /*18930*/  VIADD R12, R6, 0x10 ;  /* 0x00000010060c7836 */ /* 0x000fe40000000000 */
[----:B--2---:R-:W2:Y:S01]  /*18940*/  LDC.64 R4, c[0x0][0x298] ;  /* 0x0000a600ff047b82 */ /* 0x004ea20000000a00 */
[----:B---3--:R-:W-:-:S04]  /*18950*/  USHF.L.U32 UR5, UR5, 0x6, URZ ;  /* 0x0000000605057899 */ /* 0x008fc8000800063f */
[----:B------:R-:W-:Y:S02]  /*18960*/  USHF.R.S32.HI UR4, URZ, 0x1f, UR5 ;  /* 0x0000001f3f047899 */ /* 0x000fe40008011405 */
[----:B------:R-:W-:Y:S02]  /*18970*/  VIADD R179, R179, -UR5 ;  /* 0x80000005b3b37c36 */ /* 0x000fe40008000000 */
[----:B-1----:R-:W-:-:S03]  /*18980*/  IMAD R13, R13, R2, RZ ;  /* 0x000000020d0d7224 */ /* 0x002fc600078e02ff */
[----:B------:R-:W-:Y:S01]  /*18990*/  ISETP.GE.OR P2, PT, R12, R179, P0 ;  /* 0x000000b30c00720c */ /* 0x000fe20000746670 */
[C---:B------:R-:W-:Y:S02]  /*189a0*/  IMAD R3, R0.reuse, R3, R13 ;  /* 0x0000000300037224 */ /* 0x040fe400078e020d */
[----:B------:R-:W-:Y:S01]  /*189b0*/  IMAD.WIDE.U32 R12, R0, R2, RZ ;  /* 0x00000002000c7225 */ /* 0x000fe200078e00ff */
[----:B------:R-:W-:-:S03]  /*189c0*/  SHF.R.S32.HI R2, RZ, 0x1f, R7 ;  /* 0x0000001fff027819 */ /* 0x000fc60000011407 */
[----:B--2---:R-:W-:-:S04]  /*189d0*/  IMAD.WIDE.U32 R14, R180, R4, RZ ;  /* 0x00000004b40e7225 */ /* 0x004fc800078e00ff */
[----:B------:R-:W-:Y:S01]  /*189e0*/  IMAD.WIDE.U32 R100, R4, UR5, R100 ;  /* 0x0000000504647c25 */ /* 0x000fe2000f8e0064 */
[----:B------:R-:W-:Y:S02]  /*189f0*/  SEL R14, R12, R14, !P1 ;  /* 0x0000000e0c0e7207 */ /* 0x000fe40004800000 */
[----:B------:R-:W-:Y:S01]  /*18a00*/  IADD3 R12, R6, 0x20, RZ ;  /* 0x00000020060c7810 */ /* 0x000fe20007ffe0ff */
[----:B------:R-:W-:Y:S02]  /*18a10*/  IMAD R0, R4, UR4, RZ ;  /* 0x0000000404007c24 */ /* 0x000fe4000f8e02ff */
[----:B------:R-:W-:Y:S02]  /*18a20*/  IMAD R180, R180, R5, R15 ;  /* 0x00000005b4b47224 */ /* 0x000fe400078e020f */
[----:B------:R-:W-:Y:S01]  /*18a30*/  @!P1 IMAD.IADD R180, R13, 0x1, R3 ;  /* 0x000000010db49824 */ /* 0x000fe200078e0203 */
[----:B------:R-:W-:Y:S01]  /*18a40*/  IADD3 R18, P1, R14, R100, RZ ;  /* 0x000000640e127210 */ /* 0x000fe20007f3e0ff */
[----:B------:R-:W-:Y:S01]  /*18a50*/  IMAD R3, R5, UR5, R0 ;  /* 0x0000000505037c24 */ /* 0x000fe2000f8e0200 */
[----:B------:R-:W-:Y:S01]  /*18a60*/  ULDC.64 UR4, c[0x0][0x2a0] ;  /* 0x0000a80000047ab9 */ /* 0x000fe20000000a00 */
[----:B------:R-:W-:-:S02]  /*18a70*/  VIADD R0, R6, 0x30 ;  /* 0x0000003006007836 */ /* 0x000fc40000000000 */
[----:B------:R-:W-:Y:S01]  /*18a80*/  IMAD R2, R2, UR4, RZ ;  /* 0x0000000402027c24 */ /* 0x000fe2000f8e02ff */
[----:B------:R-:W-:Y:S02]  /*18a90*/  IADD3.X R19, R180, R101, R3, P1, !PT ;  /* 0x00000065b4137210 */ /* 0x000fe40000ffe403 */
[-C--:B------:R-:W-:Y:S01]  /*18aa0*/  ISETP.GE.OR P1, PT, R12, R179.reuse, P0 ;  /* 0x000000b30c00720c */ /* 0x080fe20000726670 */
[C---:B------:R-:W-:Y:S01]  /*18ab0*/  IMAD R21, R7.reuse, UR5, R2 ;  /* 0x0000000507157c24 */ /* 0x040fe2000f8e0202 */
[----:B------:R4:W1:Y:S01]  /*18ac0*/  LDS.128 R12, [R184] ;  /* 0x00000000b80c7984 */ /* 0x0008620000000c00 */
[-C--:B------:R-:W-:Y:S01]  /*18ad0*/  ISETP.GE.OR P3, PT, R0, R179.reuse, P0 ;  /* 0x000000b30000720c */ /* 0x080fe20000766670 */
[----:B------:R-:W-:Y:S01]  /*18ae0*/  IMAD.WIDE.U32 R18, R7, UR4, R18 ;  /* 0x0000000407127c25 */ /* 0x000fe2000f8e0012 */
[----:B------:R-:W-:Y:S02]  /*18af0*/  ISETP.GE.OR P0, PT, R6, R179, P0 ;  /* 0x000000b30600720c */ /* 0x000fe40000706670 */
[----:B------:R-:W-:-:S02]  /*18b00*/  SHF.R.S32.HI R3, RZ, 0x1f, R6 ;  /* 0x0000001fff037819 */ /* 0x000fc40000011406 */
[----:B------:R-:W-:-:S09]  /*18b10*/  IADD3 R21, R21, R19, RZ ;  /* 0x0000001315157210 */ /* 0x000fd20007ffe0ff */
        /* <DEDUP_REMOVED lines=9> */
[----:B-1----:R2:W-:Y:S02]  /*18bb0*/  STG.E.128 desc[UR6][R22.64], R12 ;  /* 0x0000000c16007986 */ /* 0x0025e4000c101d06 */
.L_x_5597:
[----:B------:R-:W-:Y:S05]  /*18bc0*/  BSYNC B0 ;  /* 0x0000000000007941 */ /* 0x000fea0003800000 */
.L_x_5596:
[----:B-12---:R1:W2:Y:S01]  /*18bd0*/  LDS.128 R12, [R184+0x800] ;  /* 0x00080000b80c7984 */ /* 0x0062a20000000c00 */
        /* <DEDUP_REMOVED lines=13> */
[----:B--2---:R3:W-:Y:S02]  /*18cb0*/  STG.E.128 desc[UR6][R22.64], R12 ;  /* 0x0000000c16007986 */ /* 0x0047e4000c101d06 */
.L_x_5599:
[----:B------:R-:W-:Y:S05]  /*18cc0*/  BSYNC B0 ;  /* 0x0000000000007941 */ /* 0x000fea0003800000 */
.L_x_5598:
[----:B-1--4-:R-:W1:Y:S01]  /*18cd0*/  LDS.128 R184, [R184+0x1000] ;  /* 0x00100000b8b87984 */ /* 0x012e620000000c00 */
[----:B------:R-:W-:Y:S04]  /*18ce0*/  BSSY B0, `(.L_x_5600) ;  /* 0x000000e000007945 */ /* 0x000fe80003800000 */
[----:B------:R-:W-:Y:S05]  /*18cf0*/  @P1 BRA `(.L_x_5601) ;  /* 0x0000000000301947 */ /* 0x000fea0003800000 */
[----:B------:R-:W-:Y:S01]  /*18d00*/  IADD3 R7, P0, R6, 0x20, RZ ;  /* 0x0000002006077810 */ /* 0x000fe20007f1e0ff */
[----:B--23--:R-:W-:Y:S01]  /*18d10*/  IMAD.MOV.U32 R12, RZ, RZ, R18 ;  /* 0x000000ffff0c7224 */ /* 0x00cfe200078e0012 */
        /* <DEDUP_REMOVED lines=10> */
.L_x_5601:
[----:B------:R-:W-:Y:S05]  /*18dc0*/  BSYNC B0 ;  /* 0x0000000000007941 */ /* 0x000fea0003800000 */
.L_x_5600:
        /* <DEDUP_REMOVED lines=13> */
.L_x_5602:
        /* <DEDUP_REMOVED lines=14> */
.L_x_7926:


//--------------------- .text._ZN5flash24flash_fwd_splitkv_kernelI23Flash_fwd_kernel_traitsILi64ELi64ELi128ELi4ELb0ELb0EN7cutlass6half_tE19Flash_kernel_traitsILi64ELi64ELi128ELi4ES3_EELb1ELb0ELb0ELb0ELb0ELb1ELb0ELb1EEEvNS_16Flash_fwd_paramsE --------------------------
	.section	.text._ZN5flash24flash_fwd_splitkv_kernelI23Flash_fwd_kernel_traitsILi64ELi64ELi128ELi4ELb0ELb0EN7cutlass6half_tE19Flash_kernel_traitsILi64ELi64ELi128ELi4ES3_EELb1ELb0ELb0ELb0ELb0ELb1ELb0ELb1EEEvNS_16Flash_fwd_paramsE,"ax",@progbits
	.align	128
        .global         _ZN5flash24flash_fwd_splitkv_kernelI23Flash_fwd_kernel_traitsILi64ELi64ELi128ELi4ELb0ELb0EN7cutlass6half_tE19Flash_kernel_traitsILi64ELi64ELi128ELi4ES3_EELb1ELb0ELb0ELb0ELb0ELb1ELb0ELb1EEEvNS_16Flash_fwd_paramsE
        .type           _ZN5flash24flash_fwd_splitkv_kernelI23Flash_fwd_kernel_traitsILi64ELi64ELi128ELi4ELb0ELb0EN7cutlass6half_tE19Flash_kernel_traitsILi64ELi64ELi128ELi4ES3_EELb1ELb0ELb0ELb0ELb0ELb1ELb0ELb1EEEvNS_16Flash_fwd_paramsE,@function
        .size           _ZN5flash24flash_fwd_splitkv_kernelI23Flash_fwd_kernel_traitsILi64ELi64ELi128ELi4ELb0ELb0EN7cutlass6half_tE19Flash_kernel_traitsILi64ELi64ELi128ELi4ES3_EELb1ELb0ELb0ELb0ELb0ELb1ELb0ELb1EEEvNS_16Flash_fwd_paramsE,(.L_x_7927 - _ZN5flash24flash_fwd_splitkv_kernelI23Flash_fwd_kernel_traitsILi64ELi64ELi128ELi4ELb0ELb0EN7cutlass6half_tE19Flash_kernel_traitsILi64ELi64ELi128ELi4ES3_EELb1ELb0ELb0ELb0ELb0ELb1ELb0ELb1EEEvNS_16Flash_fwd_paramsE)
        .other          _ZN5flash24flash_fwd_splitkv_kernelI23Flash_fwd_kernel_traitsILi64ELi64ELi128ELi4ELb0ELb0EN7cutlass6half_tE19Flash_kernel_traitsILi64ELi64ELi128ELi4ES3_EELb1ELb0ELb0ELb0ELb0ELb1ELb0ELb1EEEvNS_16Flash_fwd_paramsE,@"STO_CUDA_ENTRY STV_DEFAULT"
_ZN5flash24flash_fwd_splitkv_kernelI23Flash_fwd_kernel_traitsILi64ELi64ELi128ELi4ELb0ELb0EN7cutlass6half_tE19Flash_kernel_traitsILi64ELi64ELi128ELi4ES3_EELb1ELb0ELb0ELb0ELb0ELb1ELb0ELb1EEEvNS_16Flash_fwd_paramsE:
.text._ZN5flash24flash_fwd_splitkv_kernelI23Flash_fwd_kernel_traitsILi64ELi64ELi128ELi4ELb0ELb0EN7cutlass6half_tE19Flash_kernel_traitsILi64ELi64ELi128ELi4ES3_EELb1ELb0ELb0ELb0ELb0ELb1ELb0ELb1EEEvNS_16Flash_fwd_paramsE:
        /* <DEDUP_REMOVED lines=40> */
.L_x_5603:
[----:B------:R-:W1:Y:S02]  /*0280*/  LDC R55, c[0x0][0x2c8] ;  /* 0x0000b200ff377b82 */ /* 0x000e640000000800 */
.L_x_5604:
        /* <DEDUP_REMOVED lines=95> */
.L_x_5607:
[----:B------:R-:W-:Y:S05]  /*0880*/  BSYNC B0 ;  /* 0x0000000000007941 */ /* 0x000fea0003800000 */
.L_x_5606:
        /* <DEDUP_REMOVED lines=18> */
.L_x_5609:
[----:B------:R-:W-:Y:S05]  /*09b0*/  BSYNC B0 ;  /* 0x0000000000007941 */ /* 0x000fea0003800000 */
.L_x_5608:
        /* <DEDUP_REMOVED lines=19> */
.L_x_5611:
[----:B------:R-:W-:Y:S05]  /*0af0*/  BSYNC B0 ;  /* 0x0000000000007941 */ /* 0x000fea0003800000 */
.L_x_5610:
        /* <DEDUP_REMOVED lines=13> */
.L_x_5613:
[----:B------:R-:W-:Y:S05]  /*0bd0*/  BSYNC B0 ;  /* 0x0000000000007941 */ /* 0x000fea0003800000 */
.L_x_5612:
        /* <DEDUP_REMOVED lines=16> */
.L_x_5605:
        /* <DEDUP_REMOVED lines=25> */
.L_x_5614:
        /* <DEDUP_REMOVED lines=82> */
.L_x_5615:
        /* <DEDUP_REMOVED lines=49> */
.L_x_5617:
        /* <DEDUP_REMOVED lines=33> */
.L_x_5616:
        /* <DEDUP_REMOVED lines=249> */
.L_x_5672:
        /* <DEDUP_REMOVED lines=142> */
.L_x_5622:
[----:B------:R-:W-:Y:S05]  /*3120*/  BSYNC B0 ;  /* 0x0000000000007941 */ /* 0x000fea0003800000 */
.L_x_5621:
        /* <DEDUP_REMOVED lines=62> */
.L_x_5624:
[----:B------:R-:W-:Y:S05]  /*3510*/  BSYNC B0 ;  /* 0x0000000000007941 */ /* 0x000fea0003800000 */
.L_x_5623:
        /* <DEDUP_REMOVED lines=62> */
.L_x_5626:
[----:B------:R-:W-:Y:S05]  /*3900*/  BSYNC B0 ;  /* 0x0000000000007941 */ /* 0x000fea0003800000 */
.L_x_5625:
        /* <DEDUP_REMOVED lines=66> */
.L_x_5628:
[----:B------:R-:W-:Y:S05]  /*3d30*/  BSYNC B0 ;  /* 0x0000000000007941 */ /* 0x000fea0003800000 */
.L_x_5627:
        /* <DEDUP_REMOVED lines=63> */
.L_x_5630:
[----:B------:R-:W-:Y:S05]  /*4130*/  BSYNC B0 ;  /* 0x0000000000007941 */ /* 0x000fea0003800000 */
.L_x_5629:
        /* <DEDUP_REMOVED lines=66> */
.L_x_5632:
[----:B------:R-:W-:Y:S05]  /*4560*/  BSYNC B0 ;  /* 0x0000000000007941 */ /* 0x000fea0003800000 */
.L_x_5631:
        /* <DEDUP_REMOVED lines=66> */
.L_x_5634:
[----:B------:R-:W-:Y:S05]  /*4990*/  BSYNC B0 ;  /* 0x0000000000007941 */ /* 0x000fea0003800000 */
.L_x_5633:
        /* <DEDUP_REMOVED lines=68> */
.L_x_5636:
[----:B------:R-:W-:Y:S05]  /*4de0*/  BSYNC B0 ;  /* 0x0000000000007941 */ /* 0x000fea0003800000 */
.L_x_5635:
[C---:B------:R-:W-:Y:S01]  /*4df0*/  LEA R38, P1, R31.reuse, R38, 0x1 ;  /* 0x000000261f267211 */ /* 0x040fe200078208ff */
[----:B------:R-:W-:Y:S01]  /*4e00*/  IMAD.MOV.U32 R8, RZ, RZ, R10 ;  /* 0x000000ffff087224 */ /* 0x000fe200078e000a */
[----:B------:R-:W-:Y:S02]  /*4e10*/  UMOV UR4, UR30 ;  /* 0x0000001e00047c82 */ /* 0x000fe40008000000 */
[C---:B------:R-:W-:Y:S02]  /*4e20*/  LEA.HI.X.SX32 R39, R31.reuse, R39, 0x1, P1 ;  /* 0x000000271f277211 */ /* 0x040fe400008f0eff */
[C---:B------:R-:W-:Y:S04]  /*4e30*/  LEA R10, P0, R31.reuse, R8, 0x1 ;  /* 0x000000081f0a7211 */ /* 0x040fe800078008ff */
[----:B------:R-:W-:Y:S01]  /*4e40*/  LEA.HI.X.SX32 R9, R31, R9, 0x1, P0 ;  /* 0x000000091f097211 */ /* 0x000fe200000f0eff */
[----:B------:R-:W-:Y:S08]  /*4e50*/  BRA `(.L_x_5637) ;  /* 0x0000003400e87947 */ /* 0x000ff00003800000 */
.L_x_5620:
        /* <DEDUP_REMOVED lines=89> */
.L_x_5641:
[----:B------:R-:W-:Y:S05]  /*53f0*/  BSYNC B0 ;  /* 0x0000000000007941 */ /* 0x000fea0003800000 */
.L_x_5640:
[----:B-----5:R2:W-:Y:S02]  /*5400*/  STG.E.128 desc[UR6][R72.64], R44 ;  /* 0x0000002c48007986 */ /* 0x0205e4000c101d06 */
.L_x_5639:
[----:B------:R-:W-:Y:S05]  /*5410*/  BSYNC B1 ;  /* 0x0000000000017941 */ /* 0x000fea0003800000 */
.L_x_5638:
        /* <DEDUP_REMOVED lines=94> */
.L_x_5645:
[----:B------:R-:W-:Y:S05]  /*5a00*/  BSYNC B0 ;  /* 0x0000000000007941 */ /* 0x000fea0003800000 */
.L_x_5644:
[----:B-----5:R4:W-:Y:S02]  /*5a10*/  STG.E.128 desc[UR6][R148.64], R44 ;  /* 0x0000002c94007986 */ /* 0x0209e4000c101d06 */
.L_x_5643:
[----:B------:R-:W-:Y:S05]  /*5a20*/  BSYNC B1 ;  /* 0x0000000000017941 */ /* 0x000fea0003800000 */
.L_x_5642:
        /* <DEDUP_REMOVED lines=94> */
.L_x_5649:
[----:B------:R-:W-:Y:S05]  /*6010*/  BSYNC B0 ;  /* 0x0000000000007941 */ /* 0x000fea0003800000 */
.L_x_5648:
[----:B-----5:R3:W-:Y:S02]  /*6020*/  STG.E.128 desc[UR6][R148.64], R44 ;  /* 0x0000002c94007986 */ /* 0x0207e4000c101d06 */
.L_x_5647:
[----:B------:R-:W-:Y:S05]  /*6030*/  BSYNC B1 ;  /* 0x0000000000017941 */ /* 0x000fea0003800000 */
.L_x_5646:
        /* <DEDUP_REMOVED lines=103> */
.L_x_5653:
[----:B------:R-:W-:Y:S05]  /*66b0*/  BSYNC B0 ;  /* 0x0000000000007941 */ /* 0x000fea0003800000 */
.L_x_5652:
[----:B-----5:R2:W-:Y:S02]  /*66c0*/  STG.E.128 desc[UR6][R148.64], R32 ;  /* 0x0000002094007986 */ /* 0x0205e4000c101d06 */
.L_x_5651:
[----:B------:R-:W-:Y:S05]  /*66d0*/  BSYNC B1 ;  /* 0x0000000000017941 */ /* 0x000fea0003800000 */
.L_x_5650:
        /* <DEDUP_REMOVED lines=100> */
.L_x_5657:
[----:B------:R-:W-:Y:S05]  /*6d20*/  BSYNC B0 ;  /* 0x0000000000007941 */ /* 0x000fea0003800000 */
.L_x_5656:
[----:B-----5:R3:W-:Y:S02]  /*6d30*/  STG.E.128 desc[UR6][R148.64], R32 ;  /* 0x0000002094007986 */ /* 0x0207e4000c101d06 */
.L_x_5655:
[----:B------:R-:W-:Y:S05]  /*6d40*/  BSYNC B1 ;  /* 0x0000000000017941 */ /* 0x000fea0003800000 */
.L_x_5654:
        /* <DEDUP_REMOVED lines=103> */
.L_x_5661:
[----:B------:R-:W-:Y:S05]  /*73c0*/  BSYNC B0 ;  /* 0x0000000000007941 */ /* 0x000fea0003800000 */
.L_x_5660:
[----:B-----5:R2:W-:Y:S02]  /*73d0*/  STG.E.128 desc[UR6][R148.64], R32 ;  /* 0x0000002094007986 */ /* 0x0205e4000c101d06 */
.L_x_5659:
[----:B------:R-:W-:Y:S05]  /*73e0*/  BSYNC B1 ;  /* 0x0000000000017941 */ /* 0x000fea0003800000 */
.L_x_5658:
        /* <DEDUP_REMOVED lines=103> */
.L_x_5665:
[----:B------:R-:W-:Y:S05]  /*7a60*/  BSYNC B0 ;  /* 0x0000000000007941 */ /* 0x000fea0003800000 */
.L_x_5664:
[----:B-----5:R2:W-:Y:S02]  /*7a70*/  STG.E.128 desc[UR6][R148.64], R32 ;  /* 0x0000002094007986 */ /* 0x0205e4000c101d06 */
.L_x_5663:
[----:B------:R-:W-:Y:S05]  /*7a80*/  BSYNC B1 ;  /* 0x0000000000017941 */ /* 0x000fea0003800000 */
.L_x_5662:
        /* <DEDUP_REMOVED lines=104> */
.L_x_5669:
[----:B------:R-:W-:Y:S05]  /*8110*/  BSYNC B0 ;  /* 0x0000000000007941 */ /* 0x000fea0003800000 */
.L_x_5668:
[----:B-----5:R2:W-:Y:S02]  /*8120*/  STG.E.128 desc[UR6][R148.64], R32 ;  /* 0x0000002094007986 */ /* 0x0205e4000c101d06 */
.L_x_5667:
[----:B------:R-:W-:Y:S05]  /*8130*/  BSYNC B1 ;  /* 0x0000000000017941 */ /* 0x000fea0003800000 */
.L_x_5666:
        /* <DEDUP_REMOVED lines=8> */
.L_x_5619:
        /* <DEDUP_REMOVED lines=68> */
.L_x_5637:
        /* <DEDUP_REMOVED lines=84> */
.L_x_5670:
        /* <DEDUP_REMOVED lines=9> */
.L_x_5671:
[----:B------:R-:W-:Y:S04]  /*8bd0*/  IADD3 R11, R11, -0x1, RZ ;  /* 0xffffffff0b0b7810 */ /* 0x000fe80007ffe0ff */
[----:B------:R-:W-:Y:S11]  /*8be0*/  ISETP.GT.AND P0, PT, R11, R54, PT ;  /* 0x000000360b00720c */ /* 0x000ff60003f04270 */
[----:B------:R-:W-:Y:S02]  /*8bf0*/  @!UPT UIADD3 URZ, URZ, URZ, URZ ;  /* 0x0000003f3f3ff290 */ /* 0x000fe4000fffe03f */
[----:B------:R-:W-:Y:S05]  /*8c00*/  @P0 BRA `(.L_x_5672) ;  /* 0xffffff9c000c0947 */ /* 0x000fea000383ffff */
.L_x_5618:
        /* <DEDUP_REMOVED lines=10> */
[----:B---3--:R-:W-:Y:S01]  /*8cb0*/  IMAD.MOV.U32 R6, RZ, RZ, RZ ;  /* 0x000000ffff067224 */ /* 0x008fe200078e00ff */
[----:B------:R-:W-:-:S04]  /*8cc0*/  ISETP.NE.U32.AND P0, PT, RZ, UR8, PT ;  /* 0x00000008ff007c0c */ /* 0x000fc8000bf05070 */
[----:B------:R-:W-:Y:S01]  /*8cd0*/  ISETP.NE.AND.EX P0, PT, RZ, UR9, PT, P0 ;  /* 0x00000009ff007c0c */ /* 0x000fe2000bf05300 */
[----:B------:R-:W1:Y:S01]  /*8ce0*/  S2R R4, SR_CTAID.X ;  /* 0x0000000000047919 */ /* 0x000e620000002500 */
[----:B------:R-:W-:-:S11]  /*8cf0*/  ULDC.64 UR8, c[0x0][0x210] ;  /* 0x0000840000087ab9 */ /* 0x000fd60000000a00 */
[----:B------:R-:W3:Y:S01]  /*8d00*/  @P0 S2R R0, SR_CTAID.Y ;  /* 0x0000000000000919 */ /* 0x000ee20000002600 */
[----:B------:R-:W3:Y:S02]  /*8d10*/  @P0 LDC.64 R2, c[0x0][0x300] ;  /* 0x0000c000ff020b82 */ /* 0x000ee40000000a00 */
[----:B---3--:R-:W-:-:S06]  /*8d20*/  @P0 IMAD.WIDE R8, R0, 0x4, R2 ;  /* 0x0000000400080825 */ /* 0x008fcc00078e0202 */
        /* <DEDUP_REMOVED lines=9> */
[CC--:B------:R-:W-:Y:S02]  /*8dc0*/  LEA R0, P3, R2.reuse, R126.reuse, 0x4 ;  /* 0x0000007e02007211 */ /* 0x0c0fe400078620ff */
[C---:B------:R-:W-:Y:S01]  /*8dd0*/  LEA R7, P2, R2.reuse, R126, 0x5 ;  /* 0x0000007e02077211 */ /* 0x040fe200078428ff */
[----:B-----5:R-:W-:Y:S01]  /*8de0*/  IMAD R8, R3, 0x30, RZ ;  /* 0x0000003003087824 */ /* 0x020fe200078e02ff */
[----:B------:R-:W-:-:S02]  /*8df0*/  LEA.HI.X R9, R2, R129, R3, 0x4, P3 ;  /* 0x0000008102097211 */ /* 0x000fc400018f2403 */
[----:B------:R-:W-:Y:S01]  /*8e00*/  LEA.HI.X R2, R2, R129, R3, 0x5, P2 ;  /* 0x0000008102027211 */ /* 0x000fe200010f2c03 */
[----:B------:R-:W-:Y:S01]  /*8e10*/  IMAD.IADD R8, R15, 0x1, R8 ;  /* 0x000000010f087824 */ /* 0x000fe200078e0208 */
[----:B------:R-:W-:Y:S01]  /*8e20*/  LEA R30, P2, R0, UR8, 0x1 ;  /* 0x00000008001e7c11 */ /* 0x000fe2000f8408ff */
[----:B------:R-:W-:-:S03]  /*8e30*/  IMAD R3, R4, -0x40, R175 ;  /* 0xffffffc004037824 */ /* 0x000fc600078e02af */
[----:B------:R-:W-:Y:S01]  /*8e40*/  LEA.HI.X R31, R0, UR9, R9, 0x1, P2 ;  /* 0x00000009001f7c11 */ /* 0x000fe200090f0c09 */
[----:B------:R-:W-:-:S04]  /*8e50*/  IMAD.IADD R6, R55, 0x1, R6 ;  /* 0x0000000137067824 */ /* 0x000fc800078e0206 */
[----:B------:R-:W-:-:S05]  /*8e60*/  IMAD R6, R111, R6, RZ ;  /* 0x000000066f067224 */ /* 0x000fca00078e02ff */
[-C--:B------:R-:W-:Y:S02]  /*8e70*/  IADD3 R11, P1, R109, R6.reuse, RZ ;  /* 0x000000066d0b7210 */ /* 0x080fe40007f3e0ff */
[----:B------:R-:W-:Y:S02]  /*8e80*/  IADD3 R5, P0, R108, R6, RZ ;  /* 0x000000066c057210 */ /* 0x000fe40007f1e0ff */
[----:B------:R-:W-:-:S05]  /*8e90*/  SHF.R.S32.HI R6, RZ, 0x1f, R6 ;  /* 0x0000001fff067819 */ /* 0x000fca0000011406 */
[--C-:B------:R-:W-:Y:S01]  /*8ea0*/  IMAD.X R10, R94, 0x1, R6.reuse, P1 ;  /* 0x000000015e0a7824 */ /* 0x100fe200008e0606 */
[----:B------:R-:W-:Y:S01]  /*8eb0*/  LEA R28, P1, R7, UR8, 0x1 ;  /* 0x00000008071c7c11 */ /* 0x000fe2000f8208ff */
[----:B------:R-:W-:Y:S01]  /*8ec0*/  IMAD.X R6, R93, 0x1, R6, P0 ;  /* 0x000000015d067824 */ /* 0x000fe200000e0606 */
[C---:B------:R-:W-:Y:S02]  /*8ed0*/  LEA R26, P0, R14.reuse, UR8, 0x1 ;  /* 0x000000080e1a7c11 */ /* 0x040fe4000f8008ff */
[----:B------:R-:W-:Y:S02]  /*8ee0*/  LEA.HI.X R29, R7, UR9, R2, 0x1, P1 ;  /* 0x00000009071d7c11 */ /* 0x000fe400088f0c02 */
[----:B------:R-:W-:Y:S02]  /*8ef0*/  LEA.HI.X R27, R14, UR9, R8, 0x1, P0 ;  /* 0x000000090e1b7c11 */ /* 0x000fe400080f0c08 */
[----:B------:R-:W-:-:S13]  /*8f00*/  ISETP.NE.AND P0, PT, RZ, UR10, PT ;  /* 0x0000000aff007c0c */ /* 0x000fda000bf05270 */
        /* <DEDUP_REMOVED lines=24> */
[--C-:B-----5:R-:W-:Y:S01]  /*9090*/  HADD2.F32 R21, -RZ, R13.reuse.H0_H0 ;  /* 0x2000000dff157230 */ /* 0x120fe20000004100 */
[----:B------:R-:W-:Y:S01]  /*90a0*/  MOV R19, R14 ;  /* 0x0000000e00137202 */ /* 0x000fe20000000f00 */
[----:B------:R-:W-:Y:S02]  /*90b0*/  HADD2.F32 R20, -RZ, R13.H1_H1 ;  /* 0x3000000dff147230 */ /* 0x000fe40000004100 */
[--C-:B------:R-:W-:Y:S02]  /*90c0*/  HADD2.F32 R17, -RZ, R15.reuse.H1_H1 ;  /* 0x3000000fff117230 */ /* 0x100fe40000004100 */
[----:B------:R-:W-:-:S02]  /*90d0*/  HADD2.F32 R18, -RZ, R15.H0_H0 ;  /* 0x2000000fff127230 */ /* 0x000fc40000004100 */
[----:B--2---:R-:W-:Y:S02]  /*90e0*/  HADD2.F32 R13, -RZ, R6.H1_H1 ;  /* 0x30000006ff0d7230 */ /* 0x004fe40000004100 */
        /* <DEDUP_REMOVED lines=31> */
.L_x_5679:
[----:B------:R-:W-:Y:S05]  /*92e0*/  BSYNC B0 ;  /* 0x0000000000007941 */ /* 0x000fea0003800000 */
.L_x_5678:
[----:B-----5:R2:W-:Y:S02]  /*92f0*/  STS.128 [R180], R12 ;  /* 0x0000000cb4007388 */ /* 0x0205e40000000c00 */
.L_x_5677:
[----:B------:R-:W-:Y:S05]  /*9300*/  BSYNC B1 ;  /* 0x0000000000017941 */ /* 0x000fea0003800000 */
.L_x_5676:
        /* <DEDUP_REMOVED lines=25> */
[----:B-----5:R-:W-:Y:S01]  /*94a0*/  MOV R19, R14 ;  /* 0x0000000e00137202 */ /* 0x020fe20000000f00 */
[----:B------:R-:W-:Y:S02]  /*94b0*/  HADD2.F32 R21, -RZ, R13.H1_H1 ;  /* 0x3000000dff157230 */ /* 0x000fe40000004100 */
[----:B------:R-:W-:Y:S02]  /*94c0*/  HADD2.F32 R18, -RZ, R15.H1_H1 ;  /* 0x3000000fff127230 */ /* 0x000fe40000004100 */
[----:B------:R-:W-:-:S02]  /*94d0*/  HADD2.F32 R22, -RZ, R13.H0_H0 ;  /* 0x2000000dff167230 */ /* 0x000fc40000004100 */
[----:B------:R-:W-:Y:S02]  /*94e0*/  HADD2.F32 R20, -RZ, R15.H0_H0 ;  /* 0x2000000fff147230 */ /* 0x000fe40000004100 */
[----:B----4-:R-:W-:Y:S02]  /*94f0*/  HADD2.F32 R14, -RZ, R6.H1_H1 ;  /* 0x30000006ff0e7230 */ /* 0x010fe40000004100 */
[----:B------:R-:W-:Y:S02]  /*9500*/  HADD2.F32 R5, -RZ, R7.H1_H1 ;  /* 0x30000007ff057230 */ /* 0x000fe40000004100 */
[----:B---3--:R-:W-:Y:S02]  /*9510*/  HADD2.F32 R16, -RZ, R9.H1_H1 ;  /* 0x30000009ff107230 */ /* 0x008fe40000004100 */
[-C--:B------:R-:W-:Y:S01]  /*9520*/  FMUL.FTZ R15, R21, R14.reuse ;  /* 0x0000000e150f7220 */ /* 0x080fe20000410000 */
[----:B------:R-:W-:Y:S02]  /*9530*/  HADD2.F32 R17, -RZ, R8.H1_H1 ;  /* 0x30000008ff117230 */ /* 0x000fe40000004100 */
[-C--:B------:R-:W-:Y:S01]  /*9540*/  FMUL.FTZ R13, R18, R5.reuse ;  /* 0x00000005120d7220 */ /* 0x080fe20000410000 */
[----:B------:R-:W-:Y:S01]  /*9550*/  FMUL.FTZ R14, R22, R14 ;  /* 0x0000000e160e7220 */ /* 0x000fe20000410000 */
[----:B------:R-:W-:Y:S01]  /*9560*/  FMUL.FTZ R5, R20, R5 ;  /* 0x0000000514057220 */ /* 0x000fe20000410000 */
[----:B------:R-:W-:-:S02]  /*9570*/  HADD2.F32 R7, -RZ, R7.H0_H0 ;  /* 0x20000007ff077230 */ /* 0x000fc40000004100 */
[-C--:B------:R-:W-:Y:S01]  /*9580*/  FFMA.FTZ R13, R20, R16.reuse, -R13 ;  /* 0x00000010140d7223 */ /* 0x080fe2000001080d */
[-C--:B------:R-:W-:Y:S01]  /*9590*/  FFMA.FTZ R15, R22, R17.reuse, -R15 ;  /* 0x00000011160f7223 */ /* 0x080fe2000001080f */
[----:B------:R-:W-:Y:S01]  /*95a0*/  FFMA.FTZ R14, R21, R17, R14 ;  /* 0x00000011150e7223 */ /* 0x000fe2000001000e */
[----:B------:R-:W-:Y:S01]  /*95b0*/  FFMA.FTZ R16, R18, R16, R5 ;  /* 0x0000001012107223 */ /* 0x000fe20000010005 */
[--C-:B------:R-:W-:Y:S02]  /*95c0*/  HADD2.F32 R5, -RZ, R12.reuse.H0_H0 ;  /* 0x2000000cff057230 */ /* 0x100fe40000004100 */
[----:B------:R-:W-:Y:S01]  /*95d0*/  HADD2.F32 R17, -RZ, R12.H1_H1 ;  /* 0x3000000cff117230 */ /* 0x000fe20000004100 */
[----:B------:R-:W-:Y:S01]  /*95e0*/  F2FP.F16.F32.PACK_AB R14, R14, R15 ;  /* 0x0000000f0e0e723e */ /* 0x000fe200000000ff */
[--C-:B------:R-:W-:Y:S01]  /*95f0*/  HADD2.F32 R18, -RZ, R19.reuse.H1_H1 ;  /* 0x30000013ff127230 */ /* 0x100fe20000004100 */
[----:B------:R-:W-:Y:S01]  /*9600*/  F2FP.F16.F32.PACK_AB R15, R16, R13 ;  /* 0x0000000d100f723e */ /* 0x000fe200000000ff */
[----:B------:R-:W-:Y:S01]  /*9610*/  HADD2.F32 R12, -RZ, R19.H0_H0 ;  /* 0x20000013ff0c7230 */ /* 0x000fe20000004100 */
[----:B------:R-:W-:Y:S01]  /*9620*/  MOV R13, R14 ;  /* 0x0000000e000d7202 */ /* 0x000fe20000000f00 */
[----:B------:R-:W-:-:S02]  /*9630*/  HADD2.F32 R6, -RZ, R6.H0_H0 ;  /* 0x20000006ff067230 */ /* 0x000fc40000004100 */
[-C--:B------:R-:W-:Y:S01]  /*9640*/  FMUL.FTZ R19, R18, R7.reuse ;  /* 0x0000000712137220 */ /* 0x080fe20000410000 */
[----:B------:R-:W-:Y:S02]  /*9650*/  HADD2.F32 R9, -RZ, R9.H0_H0 ;  /* 0x20000009ff097230 */ /* 0x000fe40000004100 */
[C---:B------:R-:W-:Y:S01]  /*9660*/  FMUL.FTZ R7, R12.reuse, R7 ;  /* 0x000000070c077220 */ /* 0x040fe20000410000 */
[----:B------:R-:W-:Y:S02]  /*9670*/  HADD2.F32 R8, -RZ, R8.H0_H0 ;  /* 0x20000008ff087230 */ /* 0x000fe40000004100 */
[-C--:B------:R-:W-:Y:S01]  /*9680*/  FMUL.FTZ R20, R17, R6.reuse ;  /* 0x0000000611147220 */ /* 0x080fe20000410000 */
[C---:B------:R-:W-:Y:S01]  /*9690*/  FMUL.FTZ R6, R5.reuse, R6 ;  /* 0x0000000605067220 */ /* 0x040fe20000410000 */
[-C--:B------:R-:W-:Y:S01]  /*96a0*/  FFMA.FTZ R19, R12, R9.reuse, -R19 ;  /* 0x000000090c137223 */ /* 0x080fe20000010813 */
[----:B------:R-:W-:Y:S01]  /*96b0*/  FFMA.FTZ R18, R18, R9, R7 ;  /* 0x0000000912127223 */ /* 0x000fe20000010007 */
[-C--:B------:R-:W-:Y:S01]  /*96c0*/  FFMA.FTZ R20, R5, R8.reuse, -R20 ;  /* 0x0000000805147223 */ /* 0x080fe20000010814 */
[----:B------:R-:W-:-:S03]  /*96d0*/  FFMA.FTZ R17, R17, R8, R6 ;  /* 0x0000000811117223 */ /* 0x000fc60000010006 */
[----:B------:R-:W-:Y:S02]  /*96e0*/  F2FP.F16.F32.PACK_AB R18, R18, R19 ;  /* 0x000000131212723e */ /* 0x000fe400000000ff */
[----:B------:R-:W-:Y:S02]  /*96f0*/  F2FP.F16.F32.PACK_AB R12, R17, R20 ;  /* 0x00000014110c723e */ /* 0x000fe400000000ff */
[----:B------:R-:W-:Y:S02]  /*9700*/  MOV R14, R18 ;  /* 0x00000012000e7202 */ /* 0x000fe40000000f00 */
.L_x_5683:
[----:B------:R-:W-:Y:S05]  /*9710*/  BSYNC B0 ;  /* 0x0000000000007941 */ /* 0x000fea0003800000 */
.L_x_5682:
[----:B-----5:R4:W-:Y:S02]  /*9720*/  STS.128 [R180+0x800], R12 ;  /* 0x0008000cb4007388 */ /* 0x0209e40000000c00 */
.L_x_5681:
[----:B------:R-:W-:Y:S05]  /*9730*/  BSYNC B1 ;  /* 0x0000000000017941 */ /* 0x000fea0003800000 */
.L_x_5680:
        /* <DEDUP_REMOVED lines=24> */
[----:B------:R-:W4:Y:S04]  /*98c0*/  LDG.E.64 R6, desc[UR6][R6.64] ;  /* 0x0000000606067981 */ /* 0x000f28000c1e1b00 */
[----:B------:R-:W2:Y:S01]  /*98d0*/  LDG.E.64 R8, desc[UR6][R8.64] ;  /* 0x0000000608087981 */ /* 0x000ea2000c1e1b00 */
[--C-:B-----5:R-:W-:Y:S02]  /*98e0*/  HADD2.F32 R20, -RZ, R29.reuse.H1_H1 ;  /* 0x3000001dff147230 */ /* 0x120fe40000004100 */
[----:B------:R-:W-:Y:S02]  /*98f0*/  HADD2.F32 R19, -RZ, R29.H0_H0 ;  /* 0x2000001dff137230 */ /* 0x000fe40000004100 */
[--C-:B------:R-:W-:Y:S02]  /*9900*/  HADD2.F32 R18, -RZ, R31.reuse.H1_H1 ;  /* 0x3000001fff127230 */ /* 0x100fe40000004100 */
[----:B------:R-:W-:-:S02]  /*9910*/  HADD2.F32 R17, -RZ, R31.H0_H0 ;  /* 0x2000001fff117230 */ /* 0x000fc40000004100 */
[----:B----4-:R-:W-:Y:S02]  /*9920*/  HADD2.F32 R13, -RZ, R6.H1_H1 ;  /* 0x30000006ff0d7230 */ /* 0x010fe40000004100 */
[----:B------:R-:W-:Y:S02]  /*9930*/  HADD2.F32 R5, -RZ, R7.H1_H1 ;  /* 0x30000007ff057230 */ /* 0x000fe40000004100 */
[----:B--2---:R-:W-:Y:S02]  /*9940*/  HADD2.F32 R16, -RZ, R8.H1_H1 ;  /* 0x30000008ff107230 */ /* 0x004fe40000004100 */
[-C--:B------:R-:W-:Y:S01]  /*9950*/  FMUL.FTZ R14, R20, R13.reuse ;  /* 0x0000000d140e7220 */ /* 0x080fe20000410000 */
[----:B------:R-:W-:Y:S02]  /*9960*/  HADD2.F32 R15, -RZ, R9.H1_H1 ;  /* 0x30000009ff0f7230 */ /* 0x000fe40000004100 */
[----:B------:R-:W-:Y:S01]  /*9970*/  FMUL.FTZ R13, R19, R13 ;  /* 0x0000000d130d7220 */ /* 0x000fe20000410000 */
[-C--:B------:R-:W-:Y:S01]  /*9980*/  FMUL.FTZ R12, R18, R5.reuse ;  /* 0x00000005120c7220 */ /* 0x080fe20000410000 */
[----:B------:R-:W-:Y:S01]  /*9990*/  FMUL.FTZ R5, R17, R5 ;  /* 0x0000000511057220 */ /* 0x000fe20000410000 */
        /* <DEDUP_REMOVED lines=24> */
.L_x_5687:
[----:B------:R-:W-:Y:S05]  /*9b20*/  BSYNC B0 ;  /* 0x0000000000007941 */ /* 0x000fea0003800000 */
.L_x_5686:
[----:B-----5:R2:W-:Y:S02]  /*9b30*/  STS.128 [R180+0x1000], R28 ;  /* 0x0010001cb4007388 */ /* 0x0205e40000000c00 */
.L_x_5685:
[----:B------:R-:W-:Y:S05]  /*9b40*/  BSYNC B1 ;  /* 0x0000000000017941 */ /* 0x000fea0003800000 */
.L_x_5684:
        /* <DEDUP_REMOVED lines=25> */
[----:B-----5:R-:W-:Y:S01]  /*9ce0*/  MOV R5, R15 ;  /* 0x0000000f00057202 */ /* 0x020fe20000000f00 */
[--C-:B------:R-:W-:Y:S01]  /*9cf0*/  HADD2.F32 R18, -RZ, R13.reuse.H1_H1 ;  /* 0x3000000dff127230 */ /* 0x100fe20000004100 */
[----:B------:R-:W-:Y:S01]  /*9d00*/  MOV R16, R14 ;  /* 0x0000000e00107202 */ /* 0x000fe20000000f00 */
[----:B------:R-:W-:Y:S02]  /*9d10*/  HADD2.F32 R17, -RZ, R13.H0_H0 ;  /* 0x2000000dff117230 */ /* 0x000fe40000004100 */
[----:B------:R-:W-:-:S02]  /*9d20*/  HADD2.F32 R15, -RZ, R5.H0_H0 ;  /* 0x20000005ff0f7230 */ /* 0x000fc40000004100 */
[----:B------:R-:W-:Y:S02]  /*9d30*/  HADD2.F32 R14, -RZ, R5.H1_H1 ;  /* 0x30000005ff0e7230 */ /* 0x000fe40000004100 */
[----:B----4-:R-:W-:Y:S02]  /*9d40*/  HADD2.F32 R9, -RZ, R2.H1_H1 ;  /* 0x30000002ff097230 */ /* 0x010fe40000004100 */
[----:B------:R-:W-:Y:S02]  /*9d50*/  HADD2.F32 R5, -RZ, R3.H1_H1 ;  /* 0x30000003ff057230 */ /* 0x000fe40000004100 */
[----:B---3--:R-:W-:Y:S02]  /*9d60*/  HADD2.F32 R13, -RZ, R6.H1_H1 ;  /* 0x30000006ff0d7230 */ /* 0x008fe40000004100 */
[----:B------:R-:W-:Y:S01]  /*9d70*/  FMUL.FTZ R10, R18, R9 ;  /* 0x00000009120a7220 */ /* 0x000fe20000410000 */
[----:B------:R-:W-:Y:S02]  /*9d80*/  HADD2.F32 R11, -RZ, R7.H1_H1 ;  /* 0x30000007ff0b7230 */ /* 0x000fe40000004100 */
[----:B------:R-:W-:Y:S01]  /*9d90*/  FMUL.FTZ R8, R14, R5 ;  /* 0x000000050e087220 */ /* 0x000fe20000410000 */
[----:B------:R-:W-:Y:S01]  /*9da0*/  FMUL.FTZ R9, R17, R9 ;  /* 0x0000000911097220 */ /* 0x000fe20000410000 */
[----:B------:R-:W-:Y:S01]  /*9db0*/  FMUL.FTZ R5, R15, R5 ;  /* 0x000000050f057220 */ /* 0x000fe20000410000 */
[----:B------:R-:W-:Y:S01]  /*9dc0*/  FFMA.FTZ R10, R17, R13, -R10 ;  /* 0x0000000d110a7223 */ /* 0x000fe2000001080a */
[----:B------:R-:W-:Y:S01]  /*9dd0*/  FFMA.FTZ R8, R15, R11, -R8 ;  /* 0x0000000b0f087223 */ /* 0x000fe20000010808 */
        /* <DEDUP_REMOVED lines=9> */
[-C--:B------:R-:W-:Y:S01]  /*9e70*/  FMUL.FTZ R14, R13, R2.reuse ;  /* 0x000000020d0e7220 */ /* 0x080fe20000410000 */
[----:B------:R-:W-:Y:S02]  /*9e80*/  HADD2.F32 R16, -RZ, R16.H1_H1 ;  /* 0x30000010ff107230 */ /* 0x000fe40000004100 */
[----:B------:R-:W-:Y:S01]  /*9e90*/  FMUL.FTZ R2, R11, R2 ;  /* 0x000000020b027220 */ /* 0x000fe20000410000 */
[----:B------:R-:W-:-:S02]  /*9ea0*/  HADD2.F32 R6, -RZ, R6.H0_H0 ;  /* 0x20000006ff067230 */ /* 0x000fc40000004100 */
        /* <DEDUP_REMOVED lines=11> */
.L_x_5690:
[----:B------:R-:W-:Y:S05]  /*9f60*/  BSYNC B0 ;  /* 0x0000000000007941 */ /* 0x000fea0003800000 */
.L_x_5689:
[----:B-----5:R4:W-:Y:S01]  /*9f70*/  STS.128 [R180+0x1800], R12 ;  /* 0x0018000cb4007388 */ /* 0x0209e20000000c00 */
[----:B------:R-:W-:Y:S05]  /*9f80*/  BRA `(.L_x_5688) ;  /* 0x0000001c00707947 */ /* 0x000fea0003800000 */
.L_x_5675:
        /* <DEDUP_REMOVED lines=29> */
[----:B------:R-:W-:-:S04]  /*a160*/  IADD3 R7, P1, R0, R5, RZ ;  /* 0x0000000500077210 */ /* 0x000fc80007f3e0ff */
[----:B------:R-:W4:Y:S01]  /*a170*/  LDG.E.128 R8, desc[UR6][R10.64] ;  /* 0x000000060a087981 */ /* 0x000f22000c1e1d00 */
[----:B------:R-:W-:Y:S02]  /*a180*/  LEA.HI.X.SX32 R0, R0, R6, 0x1, P1 ;  /* 0x0000000600007211 */ /* 0x000fe400008f0eff */
[----:B--2---:R-:W-:-:S04]  /*a190*/  LEA R12, P1, R7, UR8, 0x1 ;  /* 0x00000008070c7c11 */ /* 0x004fc8000f8208ff */
[----:B------:R-:W-:-:S06]  /*a1a0*/  LEA.HI.X R13, R7, UR9, R0, 0x1, P1 ;  /* 0x00000009070d7c11 */ /* 0x000fcc00088f0c00 */
[----:B------:R-:W2:Y:S01]  /*a1b0*/  LDG.E.128 R12, desc[UR6][R12.64] ;  /* 0x000000060c0c7981 */ /* 0x000ea2000c1e1d00 */
[--C-:B---3--:R-:W-:Y:S02]  /*a1c0*/  HADD2.F32 R33, -RZ, R16.reuse.H0_H0 ;  /* 0x20000010ff217230 */ /* 0x108fe40000004100 */
[----:B------:R-:W-:Y:S02]  /*a1d0*/  HADD2.F32 R35, -RZ, R16.H1_H1 ;  /* 0x30000010ff237230 */ /* 0x000fe40000004100 */
[--C-:B----4-:R-:W-:Y:S02]  /*a1e0*/  HADD2.F32 R0, -RZ, R8.reuse.H0_H0 ;  /* 0x20000008ff007230 */ /* 0x110fe40000004100 */
[--C-:B------:R-:W-:Y:S02]  /*a1f0*/  HADD2.F32 R7, -RZ, R9.reuse.H0_H0 ;  /* 0x20000009ff077230 */ /* 0x100fe40000004100 */
[----:B------:R-:W-:Y:S02]  /*a200*/  HADD2.F32 R8, -RZ, R8.H1_H1 ;  /* 0x30000008ff087230 */ /* 0x000fe40000004100 */
[----:B------:R-:W-:-:S02]  /*a210*/  HADD2.F32 R25, -RZ, R9.H1_H1 ;  /* 0x30000009ff197230 */ /* 0x000fc40000004100 */
[----:B------:R-:W-:Y:S01]  /*a220*/  @!P0 FADD.FTZ R0, -R0, -RZ ;  /* 0x800000ff00008221 */ /* 0x000fe20000010100 */
[--C-:B------:R-:W-:Y:S02]  /*a230*/  HADD2.F32 R9, -RZ, R10.reuse.H0_H0 ;  /* 0x2000000aff097230 */ /* 0x100fe40000004100 */
[----:B------:R-:W-:Y:S01]  /*a240*/  @!P0 FADD.FTZ R7, -R7, -RZ ;  /* 0x800000ff07078221 */ /* 0x000fe20000010100 */
[----:B------:R-:W-:Y:S02]  /*a250*/  HADD2.F32 R32, -RZ, R10.H1_H1 ;  /* 0x3000000aff207230 */ /* 0x000fe40000004100 */
[----:B------:R-:W-:Y:S02]  /*a260*/  HADD2.F32 R16, -RZ, R17.H0_H0 ;  /* 0x20000011ff107230 */ /* 0x000fe40000004100 */
[----:B------:R-:W-:Y:S01]  /*a270*/  @!P0 FADD.FTZ R8, -R8, -RZ ;  /* 0x800000ff08088221 */ /* 0x000fe20000010100 */
[--C-:B------:R-:W-:Y:S02]  /*a280*/  HADD2.F32 R10, -RZ, R11.reuse.H0_H0 ;  /* 0x2000000bff0a7230 */ /* 0x100fe40000004100 */
[----:B------:R-:W-:-:S02]  /*a290*/  HADD2.F32 R11, -RZ, R11.H1_H1 ;  /* 0x3000000bff0b7230 */ /* 0x000fc40000004100 */
[----:B------:R-:W-:Y:S01]  /*a2a0*/  FMUL.FTZ R33, R33, R0 ;  /* 0x0000000021217220 */ /* 0x000fe20000410000 */
[----:B------:R-:W-:Y:S01]  /*a2b0*/  FMUL.FTZ R16, R16, R7 ;  /* 0x0000000710107220 */ /* 0x000fe20000410000 */
[----:B------:R-:W-:Y:S02]  /*a2c0*/  HADD2.F32 R34, -RZ, R17.H1_H1 ;  /* 0x30000011ff227230 */ /* 0x000fe40000004100 */
[----:B------:R-:W-:Y:S01]  /*a2d0*/  FMUL.FTZ R35, R35, R8 ;  /* 0x0000000823237220 */ /* 0x000fe20000410000 */
[--C-:B------:R-:W-:Y:S02]  /*a2e0*/  HADD2.F32 R7, -RZ, R19.reuse.H0_H0 ;  /* 0x20000013ff077230 */ /* 0x100fe40000004100 */
        /* <DEDUP_REMOVED lines=8> */
[----:B------:R-:W-:Y:S01]  /*a370*/  FMUL.FTZ R11, R0, R11 ;  /* 0x0000000b000b7220 */ /* 0x000fe20000410000 */
[----:B------:R-:W-:Y:S01]  /*a380*/  @!P0 FADD.FTZ R25, -R25, -RZ ;  /* 0x800000ff19198221 */ /* 0x000fe20000010100 */
[----:B------:R-:W-:Y:S01]  /*a390*/  FMUL.FTZ R9, R8, R9 ;  /* 0x0000000908097220 */ /* 0x000fe20000410000 */
[----:B------:R-:W-:Y:S01]  /*a3a0*/  FMUL.FTZ R32, R17, R32 ;  /* 0x0000002011207220 */ /* 0x000fe20000410000 */
[----:B-----5:R-:W-:Y:S02]  /*a3b0*/  HADD2.F32 R0, -RZ, R20.H0_H0 ;  /* 0x20000014ff007230 */ /* 0x020fe40000004100 */
[----:B--2---:R-:W-:-:S02]  /*a3c0*/  HADD2.F32 R7, -RZ, R12.H0_H0 ;  /* 0x2000000cff077230 */ /* 0x004fc40000004100 */
[----:B------:R-:W-:Y:S02]  /*a3d0*/  HADD2.F32 R20, -RZ, R20.H1_H1 ;  /* 0x30000014ff147230 */ /* 0x000fe40000004100 */
[----:B------:R-:W-:Y:S02]  /*a3e0*/  HADD2.F32 R17, -RZ, R21.H0_H0 ;  /* 0x20000015ff117230 */ /* 0x000fe40000004100 */
[----:B------:R-:W-:Y:S02]  /*a3f0*/  HADD2.F32 R12, -RZ, R12.H1_H1 ;  /* 0x3000000cff0c7230 */ /* 0x000fe40000004100 */
[----:B------:R-:W-:Y:S02]  /*a400*/  HADD2.F32 R8, -RZ, R13.H0_H0 ;  /* 0x2000000dff087230 */ /* 0x000fe40000004100 */
[----:B------:R-:W-:Y:S01]  /*a410*/  FMUL.FTZ R34, R34, R25 ;  /* 0x0000001922227220 */ /* 0x000fe20000410000 */
[--C-:B------:R-:W-:Y:S02]  /*a420*/  HADD2.F32 R18, -RZ, R14.reuse.H0_H0 ;  /* 0x2000000eff127230 */ /* 0x100fe40000004100 */
[----:B------:R-:W-:Y:S01]  /*a430*/  FFMA.FTZ R0, R0, R7, R33 ;  /* 0x0000000700007223 */ /* 0x000fe20000010021 */
[----:B------:R-:W-:-:S02]  /*a440*/  HADD2.F32 R25, -RZ, R14.H1_H1 ;  /* 0x3000000eff197230 */ /* 0x000fc40000004100 */
[----:B------:R-:W-:Y:S01]  /*a450*/  FFMA.FTZ R35, R20, R12, R35 ;  /* 0x0000000c14237223 */ /* 0x000fe20000010023 */
[--C-:B------:R-:W-:Y:S02]  /*a460*/  HADD2.F32 R19, -RZ, R15.reuse.H0_H0 ;  /* 0x2000000fff137230 */ /* 0x100fe40000004100 */
[----:B------:R-:W-:Y:S01]  /*a470*/  FFMA.FTZ R8, R17, R8, R16 ;  /* 0x0000000811087223 */ /* 0x000fe20000010010 */
[----:B------:R-:W-:Y:S02]  /*a480*/  HADD2.F32 R14, -RZ, R15.H1_H1 ;  /* 0x3000000fff0e7230 */ /* 0x000fe40000004100 */
[----:B------:R-:W-:Y:S02]  /*a490*/  HADD2.F32 R13, -RZ, R13.H1_H1 ;  /* 0x3000000dff0d7230 */ /* 0x000fe40000004100 */
[----:B------:R-:W-:Y:S02]  /*a4a0*/  HADD2.F32 R21, -RZ, R21.H1_H1 ;  /* 0x30000015ff157230 */ /* 0x000fe40000004100 */
[----:B------:R-:W-:-:S02]  /*a4b0*/  HADD2.F32 R12, -RZ, R22.H0_H0 ;  /* 0x20000016ff0c7230 */ /* 0x000fc40000004100 */
        /* <DEDUP_REMOVED lines=12> */
.L_x_5694:
[----:B------:R-:W-:Y:S05]  /*a580*/  BSYNC B0 ;  /* 0x0000000000007941 */ /* 0x000fea0003800000 */
.L_x_5693:
[----:B-----5:R3:W-:Y:S02]  /*a590*/  STS.128 [R180], R20 ;  /* 0x00000014b4007388 */ /* 0x0207e40000000c00 */
.L_x_5692:
[----:B------:R-:W-:Y:S05]  /*a5a0*/  BSYNC B1 ;  /* 0x0000000000017941 */ /* 0x000fea0003800000 */
.L_x_5691:
        /* <DEDUP_REMOVED lines=18> */
[----:B--2---:R-:W-:Y:S02]  /*a6d0*/  MOV R12, RZ ;  /* 0x000000ff000c7202 */ /* 0x004fe40000000f00 */
        /* <DEDUP_REMOVED lines=17> */
[----:B------:R-:W4:Y:S01]  /*a7f0*/  LDG.E.128 R12, desc[UR6][R14.64] ;  /* 0x000000060e0c7981 */ /* 0x000f22000c1e1d00 */
[----:B--2---:R-:W-:Y:S02]  /*a800*/  HADD2.F32 R32, -RZ, R16.H0_H0 ;  /* 0x20000010ff207230 */ /* 0x004fe40000004100 */
[----:B---3--:R-:W-:Y:S02]  /*a810*/  HADD2.F32 R31, -RZ, R17.H0_H0 ;  /* 0x20000011ff1f7230 */ /* 0x008fe40000004100 */
[--C-:B----4-:R-:W-:Y:S02]  /*a820*/  HADD2.F32 R7, -RZ, R8.reuse.H0_H0 ;  /* 0x20000008ff077230 */ /* 0x110fe40000004100 */
[----:B------:R-:W-:Y:S02]  /*a830*/  HADD2.F32 R24, -RZ, R8.H1_H1 ;  /* 0x30000008ff187230 */ /* 0x000fe40000004100 */
[--C-:B------:R-:W-:Y:S02]  /*a840*/  HADD2.F32 R8, -RZ, R9.reuse.H0_H0 ;  /* 0x20000009ff087230 */ /* 0x100fe40000004100 */
[----:B------:R-:W-:-:S02]  /*a850*/  HADD2.F32 R25, -RZ, R9.H1_H1 ;  /* 0x30000009ff197230 */ /* 0x000fc40000004100 */
[----:B------:R-:W-:Y:S01]  /*a860*/  @!P0 FADD.FTZ R7, -R7, -RZ ;  /* 0x800000ff07078221 */ /* 0x000fe20000010100 */
[--C-:B------:R-:W-:Y:S02]  /*a870*/  HADD2.F32 R9, -RZ, R10.reuse.H0_H0 ;  /* 0x2000000aff097230 */ /* 0x100fe40000004100 */
[----:B------:R-:W-:Y:S01]  /*a880*/  @!P0 FADD.FTZ R8, -R8, -RZ ;  /* 0x800000ff08088221 */ /* 0x000fe20000010100 */
[----:B------:R-:W-:Y:S02]  /*a890*/  HADD2.F32 R30, -RZ, R10.H1_H1 ;  /* 0x3000000aff1e7230 */ /* 0x000fe40000004100 */
[--C-:B------:R-:W-:Y:S02]  /*a8a0*/  HADD2.F32 R10, -RZ, R11.reuse.H0_H0 ;  /* 0x2000000bff0a7230 */ /* 0x100fe40000004100 */
[----:B------:R-:W-:Y:S02]  /*a8b0*/  HADD2.F32 R11, -RZ, R11.H1_H1 ;  /* 0x3000000bff0b7230 */ /* 0x000fe40000004100 */
[----:B------:R-:W-:Y:S01]  /*a8c0*/  FMUL.FTZ R32, R32, R7 ;  /* 0x0000000720207220 */ /* 0x000fe20000410000 */
[----:B------:R-:W-:-:S02]  /*a8d0*/  HADD2.F32 R33, -RZ, R16.H1_H1 ;  /* 0x30000010ff217230 */ /* 0x000fc40000004100 */
[----:B------:R-:W-:Y:S01]  /*a8e0*/  FMUL.FTZ R31, R31, R8 ;  /* 0x000000081f1f7220 */ /* 0x000fe20000410000 */
[----:B------:R-:W-:Y:S02]  /*a8f0*/  HADD2.F32 R16, -RZ, R17.H1_H1 ;  /* 0x30000011ff107230 */ /* 0x000fe40000004100 */
[----:B------:R-:W-:Y:S01]  /*a900*/  @!P0 FADD.FTZ R24, -R24, -RZ ;  /* 0x800000ff18188221 */ /* 0x000fe20000010100 */
[----:B------:R-:W-:Y:S02]  /*a910*/  HADD2.F32 R17, -RZ, R18.H1_H1 ;  /* 0x30000012ff117230 */ /* 0x000fe40000004100 */
[----:B------:R-:W-:Y:S01]  /*a920*/  @!P0 FADD.FTZ R30, -R30, -RZ ;  /* 0x800000ff1e1e8221 */ /* 0x000fe20000010100 */
[--C-:B------:R-:W-:Y:S02]  /*a930*/  HADD2.F32 R7, -RZ, R19.reuse.H0_H0 ;  /* 0x20000013ff077230 */ /* 0x100fe40000004100 */
[----:B------:R-:W-:Y:S01]  /*a940*/  @!P0 FADD.FTZ R10, -R10, -RZ ;  /* 0x800000ff0a0a8221 */ /* 0x000fe20000010100 */
[----:B------:R-:W-:-:S02]  /*a950*/  HADD2.F32 R8, -RZ, R19.H1_H1 ;  /* 0x30000013ff087230 */ /* 0x000fc40000004100 */
        /* <DEDUP_REMOVED lines=8> */
[----:B-----5:R-:W-:Y:S02]  /*a9e0*/  HADD2.F32 R7, -RZ, R20.H0_H0 ;  /* 0x20000014ff077230 */ /* 0x020fe40000004100 */
[----:B------:R-:W-:-:S02]  /*a9f0*/  HADD2.F32 R8, -RZ, R12.H0_H0 ;  /* 0x2000000cff087230 */ /* 0x000fc40000004100 */
        /* <DEDUP_REMOVED lines=28> */
.L_x_5698:
[----:B------:R-:W-:Y:S05]  /*abc0*/  BSYNC B0 ;  /* 0x0000000000007941 */ /* 0x000fea0003800000 */
.L_x_5697:
[----:B-----5:R1:W-:Y:S02]  /*abd0*/  STS.128 [R180+0x800], R20 ;  /* 0x00080014b4007388 */ /* 0x0203e40000000c00 */
.L_x_5696:
[----:B------:R-:W-:Y:S05]  /*abe0*/  BSYNC B1 ;  /* 0x0000000000017941 */ /* 0x000fea0003800000 */
.L_x_5695:
        /* <DEDUP_REMOVED lines=17> */
[----:B--2---:R-:W-:-:S07]  /*ad00*/  MOV R13, RZ ;  /* 0x000000ff000d7202 */ /* 0x004fce0000000f00 */
[----:B------:R-:W-:-:S04]  /*ad10*/  @P0 SHF.R.S32.HI R111, RZ, 0x1, R110 ;  /* 0x00000001ff6f0819 */ /* 0x000fc8000001146e */
[C---:B------:R-:W-:Y:S02]  /*ad20*/  SHF.L.U32 R7, R111.reuse, 0x5, RZ ;  /* 0x000000056f077819 */ /* 0x040fe400000006ff */
        /* <DEDUP_REMOVED lines=19> */
[--C-:B------:R-:W-:Y:S02]  /*ae60*/  HADD2.F32 R31, -RZ, R17.reuse.H0_H0 ;  /* 0x20000011ff1f7230 */ /* 0x100fe40000004100 */
[----:B------:R-:W-:Y:S02]  /*ae70*/  HADD2.F32 R17, -RZ, R17.H1_H1 ;  /* 0x30000011ff117230 */ /* 0x000fe40000004100 */
[--C-:B---3--:R-:W-:Y:S02]  /*ae80*/  HADD2.F32 R7, -RZ, R8.reuse.H0_H0 ;  /* 0x20000008ff077230 */ /* 0x108fe40000004100 */
[----:B------:R-:W-:Y:S02]  /*ae90*/  HADD2.F32 R25, -RZ, R8.H1_H1 ;  /* 0x30000008ff197230 */ /* 0x000fe40000004100 */
[----:B------:R-:W-:-:S02]  /*aea0*/  HADD2.F32 R8, -RZ, R9.H0_H0 ;  /* 0x20000009ff087230 */ /* 0x000fc40000004100 */
[----:B-1----:R-:W-:Y:S02]  /*aeb0*/  HADD2.F32 R28, -RZ, R9.H1_H1 ;  /* 0x30000009ff1c7230 */ /* 0x002fe40000004100 */
[----:B------:R-:W-:Y:S01]  /*aec0*/  @!P0 FADD.FTZ R7, -R7, -RZ ;  /* 0x800000ff07078221 */ /* 0x000fe20000010100 */
[--C-:B------:R-:W-:Y:S02]  /*aed0*/  HADD2.F32 R9, -RZ, R10.reuse.H0_H0 ;  /* 0x2000000aff097230 */ /* 0x100fe40000004100 */
[----:B------:R-:W-:Y:S01]  /*aee0*/  @!P0 FADD.FTZ R8, -R8, -RZ ;  /* 0x800000ff08088221 */ /* 0x000fe20000010100 */
[----:B------:R-:W-:Y:S02]  /*aef0*/  HADD2.F32 R29, -RZ, R10.H1_H1 ;  /* 0x3000000aff1d7230 */ /* 0x000fe40000004100 */
[----:B------:R-:W-:Y:S01]  /*af00*/  @!P0 FADD.FTZ R28, -R28, -RZ ;  /* 0x800000ff1c1c8221 */ /* 0x000fe20000010100 */
[--C-:B------:R-:W-:Y:S02]  /*af10*/  HADD2.F32 R10, -RZ, R11.reuse.H0_H0 ;  /* 0x2000000bff0a7230 */ /* 0x100fe40000004100 */
[----:B------:R-:W-:-:S02]  /*af20*/  HADD2.F32 R11, -RZ, R11.H1_H1 ;  /* 0x3000000bff0b7230 */ /* 0x000fc40000004100 */
[----:B------:R-:W-:Y:S01]  /*af30*/  FMUL.FTZ R30, R30, R7 ;  /* 0x000000071e1e7220 */ /* 0x000fe20000410000 */
[----:B------:R-:W-:Y:S01]  /*af40*/  FMUL.FTZ R31, R31, R8 ;  /* 0x000000081f1f7220 */ /* 0x000fe20000410000 */
[----:B------:R-:W-:Y:S01]  /*af50*/  FMUL.FTZ R17, R17, R28 ;  /* 0x0000001c11117220 */ /* 0x000fe20000410000 */
[--C-:B------:R-:W-:Y:S02]  /*af60*/  HADD2.F32 R7, -RZ, R19.reuse.H0_H0 ;  /* 0x20000013ff077230 */ /* 0x100fe40000004100 */
[----:B------:R-:W-:Y:S01]  /*af70*/  @!P0 FADD.FTZ R10, -R10, -RZ ;  /* 0x800000ff0a0a8221 */ /* 0x000fe20000010100 */
[--C-:B------:R-:W-:Y:S02]  /*af80*/  HADD2.F32 R28, -RZ, R18.reuse.H0_H0 ;  /* 0x20000012ff1c7230 */ /* 0x100fe40000004100 */
[----:B------:R-:W-:Y:S01]  /*af90*/  @!P0 FADD.FTZ R11, -R11, -RZ ;  /* 0x800000ff0b0b8221 */ /* 0x000fe20000010100 */
[----:B------:R-:W-:Y:S02]  /*afa0*/  HADD2.F32 R8, -RZ, R19.H1_H1 ;  /* 0x30000013ff087230 */ /* 0x000fe40000004100 */
[----:B------:R-:W-:Y:S01]  /*afb0*/  @!P0 FADD.FTZ R29, -R29, -RZ ;  /* 0x800000ff1d1d8221 */ /* 0x000fe20000010100 */
[----:B------:R-:W-:-:S02]  /*afc0*/  HADD2.F32 R18, -RZ, R18.H1_H1 ;  /* 0x30000012ff127230 */ /* 0x000fc40000004100 */
[----:B------:R-:W-:Y:S01]  /*afd0*/  @!P0 FADD.FTZ R25, -R25, -RZ ;  /* 0x800000ff19198221 */ /* 0x000fe20000010100 */
[----:B------:R-:W-:Y:S02]  /*afe0*/  HADD2.F32 R16, -RZ, R16.H1_H1 ;  /* 0x30000010ff107230 */ /* 0x000fe40000004100 */
[----:B------:R-:W-:Y:S01]  /*aff0*/  FMUL.FTZ R10, R7, R10 ;  /* 0x0000000a070a7220 */ /* 0x000fe20000410000 */
[----:B------:R-:W-:Y:S01]  /*b000*/  FMUL.FTZ R11, R8, R11 ;  /* 0x0000000b080b7220 */ /* 0x000fe20000410000 */
[--C-:B-----5:R-:W-:Y:S02]  /*b010*/  HADD2.F32 R7, -RZ, R20.reuse.H0_H0 ;  /* 0x20000014ff077230 */ /* 0x120fe40000004100 */
[----:B------:R-:W-:Y:S01]  /*b020*/  FMUL.FTZ R29, R18, R29 ;  /* 0x0000001d121d7220 */ /* 0x000fe20000410000 */
[----:B------:R-:W-:Y:S02]  /*b030*/  HADD2.F32 R19, -RZ, R20.H1_H1 ;  /* 0x30000014ff137230 */ /* 0x000fe40000004100 */
[----:B------:R-:W-:Y:S01]  /*b040*/  @!P0 FADD.FTZ R9, -R9, -RZ ;  /* 0x800000ff09098221 */ /* 0x000fe20000010100 */
[----:B----4-:R-:W-:-:S02]  /*b050*/  HADD2.F32 R8, -RZ, R12.H0_H0 ;  /* 0x2000000cff087230 */ /* 0x010fc40000004100 */
[----:B------:R-:W-:Y:S02]  /*b060*/  HADD2.F32 R20, -RZ, R12.H1_H1 ;  /* 0x3000000cff147230 */ /* 0x000fe40000004100 */
[----:B------:R-:W-:Y:S01]  /*b070*/  FMUL.FTZ R16, R16, R25 ;  /* 0x0000001910107220 */ /* 0x000fe20000410000 */
[----:B------:R-:W-:Y:S02]  /*b080*/  HADD2.F32 R18, -RZ, R21.H0_H0 ;  /* 0x20000015ff127230 */ /* 0x000fe40000004100 */
[--C-:B------:R-:W-:Y:S02]  /*b090*/  HADD2.F32 R12, -RZ, R13.reuse.H0_H0 ;  /* 0x2000000dff0c7230 */ /* 0x100fe40000004100 */
        /* <DEDUP_REMOVED lines=23> */
.L_x_5702:
[----:B------:R-:W-:Y:S05]  /*b210*/  BSYNC B0 ;  /* 0x0000000000007941 */ /* 0x000fea0003800000 */
.L_x_5701:
[----:B-----5:R3:W-:Y:S02]  /*b220*/  STS.128 [R180+0x1000], R20 ;  /* 0x00100014b4007388 */ /* 0x0207e40000000c00 */
.L_x_5700:
[----:B------:R-:W-:Y:S05]  /*b230*/  BSYNC B1 ;  /* 0x0000000000017941 */ /* 0x000fea0003800000 */
.L_x_5699:
        /* <DEDUP_REMOVED lines=22> */
[----:B------:R-:W-:Y:S01]  /*b3a0*/  IMAD.WIDE R28, R3, 0x2, R26 ;  /* 0x00000002031c7825 */ /* 0x000fe200078e021a */
[----:B------:R-:W-:-:S04]  /*b3b0*/  IADD3 R5, P1, R8, R5, RZ ;  /* 0x0000000508057210 */ /* 0x000fc80007f3e0ff */
[----:B------:R-:W-:Y:S01]  /*b3c0*/  LEA.HI.X.SX32 R6, R8, R6, 0x1, P1 ;  /* 0x0000000608067211 */ /* 0x000fe200008f0eff */
[----:B------:R-:W4:Y:S01]  /*b3d0*/  LDG.E.128 R28, desc[UR6][R28.64] ;  /* 0x000000061c1c7981 */ /* 0x000f22000c1e1d00 */
[----:B------:R-:W-:-:S04]  /*b3e0*/  IADD3 R7, P1, R2, R5, RZ ;  /* 0x0000000502077210 */ /* 0x000fc80007f3e0ff */
[----:B------:R-:W-:Y:S02]  /*b3f0*/  LEA.HI.X.SX32 R2, R2, R6, 0x1, P1 ;  /* 0x0000000602027211 */ /* 0x000fe400008f0eff */
[----:B------:R-:W-:-:S04]  /*b400*/  LEA R8, P1, R7, UR8, 0x1 ;  /* 0x0000000807087c11 */ /* 0x000fc8000f8208ff */
[----:B------:R-:W-:Y:S01]  /*b410*/  LEA.HI.X R9, R7, UR9, R2, 0x1, P1 ;  /* 0x0000000907097c11 */ /* 0x000fe200088f0c02 */
[----:B------:R-:W-:Y:S01]  /*b420*/  ULDC.64 UR8, c[0x0][0x358] ;  /* 0x0000d60000087ab9 */ /* 0x000fe20000000a00 */
[----:B------:R-:W-:Y:S02]  /*b430*/  MOV R2, RZ ;  /* 0x000000ff00027202 */ /* 0x000fe40000000f00 */
[----:B------:R-:W-:Y:S02]  /*b440*/  @P0 IADD3 R2, -R110, RZ, RZ ;  /* 0x000000ff6e020210 */ /* 0x000fe40007ffe1ff */
[----:B------:R-:W3:Y:S02]  /*b450*/  LDG.E.128 R8, desc[UR6][R8.64] ;  /* 0x0000000608087981 */ /* 0x000ee4000c1e1d00 */
[----:B------:R-:W-:-:S04]  /*b460*/  IADD3 R5, P1, R2, R5, RZ ;  /* 0x0000000502057210 */ /* 0x000fc80007f3e0ff */
[----:B------:R-:W-:Y:S02]  /*b470*/  LEA.HI.X.SX32 R2, R2, R6, 0x1, P1 ;  /* 0x0000000602027211 */ /* 0x000fe400008f0eff */
[----:B--2---:R-:W-:-:S04]  /*b480*/  LEA R12, P1, R5, UR8, 0x1 ;  /* 0x00000008050c7c11 */ /* 0x004fc8000f8208ff */
[----:B------:R-:W-:-:S06]  /*b490*/  LEA.HI.X R13, R5, UR9, R2, 0x1, P1 ;  /* 0x00000009050d7c11 */ /* 0x000fcc00088f0c02 */
[----:B------:R-:W2:Y:S01]  /*b4a0*/  LDG.E.128 R12, desc[UR6][R12.64] ;  /* 0x000000060c0c7981 */ /* 0x000ea2000c1e1d00 */
[--C-:B----4-:R-:W-:Y:S02]  /*b4b0*/  HADD2.F32 R7, -RZ, R28.reuse.H0_H0 ;  /* 0x2000001cff077230 */ /* 0x110fe40000004100 */
[--C-:B------:R-:W-:Y:S02]  /*b4c0*/  HADD2.F32 R22, -RZ, R29.reuse.H0_H0 ;  /* 0x2000001dff167230 */ /* 0x100fe40000004100 */
[----:B------:R-:W-:Y:S02]  /*b4d0*/  HADD2.F32 R21, -RZ, R28.H1_H1 ;  /* 0x3000001cff157230 */ /* 0x000fe40000004100 */
[----:B---3--:R-:W-:Y:S02]  /*b4e0*/  HADD2.F32 R26, -RZ, R29.H1_H1 ;  /* 0x3000001dff1a7230 */ /* 0x008fe40000004100 */
[----:B------:R-:W-:Y:S02]  /*b4f0*/  HADD2.F32 R2, -RZ, R8.H0_H0 ;  /* 0x20000008ff027230 */ /* 0x000fe40000004100 */
[----:B------:R-:W-:-:S02]  /*b500*/  HADD2.F32 R3, -RZ, R9.H0_H0 ;  /* 0x20000009ff037230 */ /* 0x000fc40000004100 */
[----:B------:R-:W-:Y:S02]  /*b510*/  HADD2.F32 R6, -RZ, R11.H0_H0 ;  /* 0x2000000bff067230 */ /* 0x000fe40000004100 */
[----:B------:R-:W-:Y:S01]  /*b520*/  @!P0 FADD.FTZ R2, -R2, -RZ ;  /* 0x800000ff02028221 */ /* 0x000fe20000010100 */
[----:B------:R-:W-:Y:S02]  /*b530*/  HADD2.F32 R8, -RZ, R8.H1_H1 ;  /* 0x30000008ff087230 */ /* 0x000fe40000004100 */
[----:B------:R-:W-:Y:S01]  /*b540*/  @!P0 FADD.FTZ R3, -R3, -RZ ;  /* 0x800000ff03038221 */ /* 0x000fe20000010100 */
[----:B------:R-:W-:Y:S02]  /*b550*/  HADD2.F32 R9, -RZ, R9.H1_H1 ;  /* 0x30000009ff097230 */ /* 0x000fe40000004100 */
[----:B------:R-:W-:Y:S02]  /*b560*/  HADD2.F32 R11, -RZ, R11.H1_H1 ;  /* 0x3000000bff0b7230 */ /* 0x000fe40000004100 */
[----:B------:R-:W-:Y:S01]  /*b570*/  FMUL.FTZ R7, R7, R2 ;  /* 0x0000000207077220 */ /* 0x000fe20000410000 */
[----:B------:R-:W-:Y:S01]  /*b580*/  FMUL.FTZ R22, R22, R3 ;  /* 0x0000000316167220 */ /* 0x000fe20000410000 */
[----:B------:R-:W-:-:S02]  /*b590*/  HADD2.F32 R3, -RZ, R31.H0_H0 ;  /* 0x2000001fff037230 */ /* 0x000fc40000004100 */
[----:B------:R-:W-:Y:S01]  /*b5a0*/  @!P0 FADD.FTZ R8, -R8, -RZ ;  /* 0x800000ff08088221 */ /* 0x000fe20000010100 */
[----:B------:R-:W-:Y:S02]  /*b5b0*/  HADD2.F32 R2, -RZ, R31.H1_H1 ;  /* 0x3000001fff027230 */ /* 0x000fe40000004100 */
[----:B------:R-:W-:Y:S01]  /*b5c0*/  @!P0 FADD.FTZ R9, -R9, -RZ ;  /* 0x800000ff09098221 */ /* 0x000fe20000010100 */
[--C-:B------:R-:W-:Y:S02]  /*b5d0*/  HADD2.F32 R5, -RZ, R10.reuse.H0_H0 ;  /* 0x2000000aff057230 */ /* 0x100fe40000004100 */
[----:B------:R-:W-:Y:S01]  /*b5e0*/  @!P0 FADD.FTZ R6, -R6, -RZ ;  /* 0x800000ff06068221 */ /* 0x000fe20000010100 */
[----:B------:R-:W-:Y:S01]  /*b5f0*/  @!P0 FADD.FTZ R11, -R11, -RZ ;  /* 0x800000ff0b0b8221 */ /* 0x000fe20000010100 */
[----:B------:R-:W-:Y:S02]  /*b600*/  HADD2.F32 R10, -RZ, R10.H1_H1 ;  /* 0x3000000aff0a7230 */ /* 0x000fe40000004100 */
        /* <DEDUP_REMOVED lines=9> */
[----:B--2---:R-:W-:Y:S02]  /*b6a0*/  HADD2.F32 R3, -RZ, R12.H0_H0 ;  /* 0x2000000cff037230 */ /* 0x004fe40000004100 */
[----:B------:R-:W-:Y:S02]  /*b6b0*/  HADD2.F32 R16, -RZ, R16.H1_H1 ;  /* 0x30000010ff107230 */ /* 0x000fe40000004100 */
[----:B------:R-:W-:-:S02]  /*b6c0*/  HADD2.F32 R12, -RZ, R12.H1_H1 ;  /* 0x3000000cff0c7230 */ /* 0x000fc40000004100 */
[----:B------:R-:W-:Y:S01]  /*b6d0*/  FMUL.FTZ R5, R8, R5 ;  /* 0x0000000508057220 */ /* 0x000fe20000410000 */
[----:B------:R-:W-:Y:S01]  /*b6e0*/  FMUL.FTZ R10, R9, R10 ;  /* 0x0000000a090a7220 */ /* 0x000fe20000410000 */
[----:B------:R-:W-:Y:S02]  /*b6f0*/  HADD2.F32 R9, -RZ, R17.H0_H0 ;  /* 0x20000011ff097230 */ /* 0x000fe40000004100 */
[----:B------:R-:W-:Y:S01]  /*b700*/  FFMA.FTZ R2, R2, R3, R7 ;  /* 0x0000000302027223 */ /* 0x000fe20000010007 */
[----:B------:R-:W-:Y:S02]  /*b710*/  HADD2.F32 R8, -RZ, R13.H0_H0 ;  /* 0x2000000dff087230 */ /* 0x000fe40000004100 */
[----:B------:R-:W-:Y:S01]  /*b720*/  FFMA.FTZ R21, R16, R12, R21 ;  /* 0x0000000c10157223 */ /* 0x000fe20000010015 */
[--C-:B------:R-:W-:Y:S02]  /*b730*/  HADD2.F32 R28, -RZ, R14.reuse.H0_H0 ;  /* 0x2000000eff1c7230 */ /* 0x100fe40000004100 */
[----:B------:R-:W-:-:S02]  /*b740*/  HADD2.F32 R25, -RZ, R14.H1_H1 ;  /* 0x3000000eff197230 */ /* 0x000fc40000004100 */
[----:B------:R-:W-:Y:S02]  /*b750*/  HADD2.F32 R13, -RZ, R13.H1_H1 ;  /* 0x3000000dff0d7230 */ /* 0x000fe40000004100 */
[--C-:B------:R-:W-:Y:S02]  /*b760*/  HADD2.F32 R23, -RZ, R15.reuse.H0_H0 ;  /* 0x2000000fff177230 */ /* 0x100fe40000004100 */
        /* <DEDUP_REMOVED lines=16> */
.L_x_5704:
[----:B------:R-:W-:Y:S05]  /*b870*/  BSYNC B0 ;  /* 0x0000000000007941 */ /* 0x000fea0003800000 */
.L_x_5703:
[----:B-----5:R1:W-:Y:S01]  /*b880*/  STS.128 [R180+0x1800], R16 ;  /* 0x00180010b4007388 */ /* 0x0203e20000000c00 */
[----:B------:R-:W-:Y:S05]  /*b890*/  BRA `(.L_x_5688) ;  /* 0x00000004002c7947 */ /* 0x000fea0003800000 */
.L_x_5674:
[----:B---3--:R-:W1:Y:S01]  /*b8a0*/  S2R R4, SR_CTAID.X ;  /* 0x0000000000047919 */ /* 0x008e620000002500 */
[C---:B------:R-:W-:Y:S01]  /*b8b0*/  VIADD R0, R124.reuse, 0x10 ;  /* 0x000000107c007836 */ /* 0x040fe20000000000 */
[----:B------:R-:W-:Y:S01]  /*b8c0*/  BSSY B0, `(.L_x_5705) ;  /* 0x0000014000007945 */ /* 0x000fe20003800000 */
[C---:B------:R-:W-:Y:S02]  /*b8d0*/  VIADD R24, R124.reuse, 0x20 ;  /* 0x000000207c187836 */ /* 0x040fe40000000000 */
        /* <DEDUP_REMOVED lines=18> */
.L_x_5706:
[----:B------:R-:W-:Y:S05]  /*ba00*/  BSYNC B0 ;  /* 0x0000000000007941 */ /* 0x000fea0003800000 */
.L_x_5705:
        /* <DEDUP_REMOVED lines=16> */
.L_x_5708:
[----:B------:R-:W-:Y:S05]  /*bb10*/  BSYNC B0 ;  /* 0x0000000000007941 */ /* 0x000fea0003800000 */
.L_x_5707:
        /* <DEDUP_REMOVED lines=16> */
.L_x_5710:
[----:B------:R-:W-:Y:S05]  /*bc20*/  BSYNC B0 ;  /* 0x0000000000007941 */ /* 0x000fea0003800000 */
.L_x_5709:
        /* <DEDUP_REMOVED lines=18> */
.L_x_5688:
[----:B------:R-:W-:Y:S05]  /*bd50*/  BSYNC B2 ;  /* 0x0000000000027941 */ /* 0x000fea0003800000 */
.L_x_5673:
[----:B------:R-:W-:Y:S01]  /*bd60*/  VIADD R183, R48, 0xffffffff ;  /* 0xffffffff30b77836 */ /* 0x000fe20000000000 */
[----:B------:R-:W-:Y:S01]  /*bd70*/  ULDC.64 UR12, c[0x0][0x218] ;  /* 0x00008600000c7ab9 */ /* 0x000fe20000000a00 */
[----:B------:R-:W1:Y:S01]  /*bd80*/  S2R R51, SR_TID.X ;  /* 0x0000000000337919 */ /* 0x000e620000002100 */
[----:B------:R-:W-:Y:S01]  /*bd90*/  LEA R182, P0, R120, UR12, 0x1 ;  /* 0x0000000c78b67c11 */ /* 0x000fe2000f8008ff */
[----:B---3--:R-:W-:Y:S01]  /*bda0*/  IMAD.SHL.U32 R2, R183, 0x80, RZ ;  /* 0x00000080b7027824 */ /* 0x008fe200078e00ff */
[----:B------:R-:W-:Y:S01]  /*bdb0*/  BSSY B0, `(.L_x_5711) ;  /* 0x0000017000007945 */ /* 0x000fe20003800000 */
[----:B--2-4-:R-:W-:Y:S01]  /*bdc0*/  VIADD R12, R124, 0x40 ;  /* 0x000000407c0c7836 */ /* 0x014fe20000000000 */
        /* <DEDUP_REMOVED lines=21> */
.L_x_5712:
[----:B------:R-:W-:Y:S05]  /*bf20*/  BSYNC B0 ;  /* 0x0000000000007941 */ /* 0x000fea0003800000 */
.L_x_5711:
        /* <DEDUP_REMOVED lines=14> */
.L_x_5714:
[----:B------:R-:W-:Y:S05]  /*c010*/  BSYNC B0 ;  /* 0x0000000000007941 */ /* 0x000fea0003800000 */
.L_x_5713:
[----:B------:R-:W-:Y:S01]  /*c020*/  BSSY B0, `(.L_x_5715) ;  /* 0x000000e000007945 */ /* 0x000fe20003800000 */
[----:B------:R-:W-:-:S03]  /*c030*/  ISETP.GE.AND P1, PT, R3, R5, PT ;  /* 0x000000050300720c */ /* 0x000fc60003f26270 */
[----:B------:R-:W-:Y:S10]  /*c040*/  @P2 BRA `(.L_x_5716) ;  /* 0x00000000002c2947 */ /* 0x000ff40003800000 */
[----:B------:R-:W-:Y:S02]  /*c050*/  ULDC UR5, c[0x0][0x2d0] ;  /* 0x0000b40000057ab9 */ /* 0x000fe40000000800 */
[----:B------:R-:W-:-:S13]  /*c060*/  ISETP.GE.AND P0, PT, R100, UR5, PT ;  /* 0x0000000564007c0c */ /* 0x000fda000bf06270 */
[----:B------:R1:W-:Y:S01]  /*c070*/  @P0 STS.128 [R180+0x3000], RZ ;  /* 0x003000ffb4000388 */ /* 0x0003e20000000c00 */
[----:B------:R-:W-:Y:S05]  /*c080*/  @P0 BRA `(.L_x_5716) ;  /* 0x00000000001c0947 */ /* 0x000fea0003800000 */
[----:B---3--:R-:W3:Y:S02]  /*c090*/  LDC.64 R6, c[0x0][0x248] ;  /* 0x00009200ff067b82 */ /* 0x008ee40000000a00 */
[----:B---3--:R-:W-:-:S04]  /*c0a0*/  LEA R14, P0, R6, R182, 0x6 ;  /* 0x000000b6060e7211 */ /* 0x008fc800078030ff */
[----:B------:R-:W-:-:S05]  /*c0b0*/  LEA.HI.X R15, R6, R181, R7, 0x6, P0 ;  /* 0x000000b5060f7211 */ /* 0x000fca00000f3407 */
[----:B------:R-:W-:Y:S01]  /*c0c0*/  @!PT LDS RZ, [RZ] ;  /* 0x00000000fffff984 */ /* 0x000fe20000000800 */
[----:B------:R-:W-:Y:S01]  /*c0d0*/  @!PT LDS RZ, [RZ] ;  /* 0x00000000fffff984 */ /* 0x000fe20000000800 */
[----:B------:R-:W-:Y:S01]  /*c0e0*/  @!PT LDS RZ, [RZ] ;  /* 0x00000000fffff984 */ /* 0x000fe20000000800 */
[----:B------:R3:W-:Y:S04]  /*c0f0*/  LDGSTS.E.BYPASS.LTC128B.128 [R180+0x3000], desc[UR6][R14.64] ;  /* 0x030000000eb47fae */ /* 0x0007e8000b901d46 */
.L_x_5716:
[----:B------:R-:W-:Y:S05]  /*c100*/  BSYNC B0 ;  /* 0x0000000000007941 */ /* 0x000fea0003800000 */
.L_x_5715:
[----:B------:R-:W-:Y:S04]  /*c110*/  BSSY B0, `(.L_x_5717) ;  /* 0x0000010000007945 */ /* 0x000fe80003800000 */
[----:B------:R-:W-:Y:S05]  /*c120*/  @P3 BRA `(.L_x_5718) ;  /* 0x0000000000383947 */ /* 0x000fea0003800000 */
[----:B------:R-:W-:Y:S02]  /*c130*/  ULDC UR5, c[0x0][0x2d0] ;  /* 0x0000b40000057ab9 */ /* 0x000fe40000000800 */
[----:B------:R-:W-:-:S13]  /*c140*/  ISETP.GE.AND P0, PT, R100, UR5, PT ;  /* 0x0000000564007c0c */ /* 0x000fda000bf06270 */
[----:B------:R1:W-:Y:S01]  /*c150*/  @P0 STS.128 [R180+0x3800], RZ ;  /* 0x003800ffb4000388 */ /* 0x0003e20000000c00 */
[----:B------:R-:W-:Y:S05]  /*c160*/  @P0 BRA `(.L_x_5718) ;  /* 0x0000000000280947 */ /* 0x000fea0003800000 */
[----:B---3--:R-:W3:Y:S01]  /*c170*/  LDC.64 R6, c[0x0][0x248] ;  /* 0x00009200ff067b82 */ /* 0x008ee20000000a00 */
[----:B------:R-:W-:Y:S02]  /*c180*/  MOV R14, R182 ;  /* 0x000000b6000e7202 */ /* 0x000fe40000000f00 */
[----:B------:R-:W-:-:S03]  /*c190*/  MOV R15, R181 ;  /* 0x000000b5000f7202 */ /* 0x000fc60000000f00 */
[----:B---3--:R-:W-:-:S04]  /*c1a0*/  IMAD.WIDE.U32 R14, R6, 0x60, R14 ;  /* 0x00000060060e7825 */ /* 0x008fc800078e000e */
[----:B------:R-:W-:-:S05]  /*c1b0*/  IMAD R7, R7, 0x60, RZ ;  /* 0x0000006007077824 */ /* 0x000fca00078e02ff */
[----:B------:R-:W-:-:S05]  /*c1c0*/  IADD3 R15, R7, R15, RZ ;  /* 0x0000000f070f7210 */ /* 0x000fca0007ffe0ff */
[----:B------:R-:W-:Y:S01]  /*c1d0*/  @!PT LDS RZ, [RZ] ;  /* 0x00000000fffff984 */ /* 0x000fe20000000800 */
[----:B------:R-:W-:Y:S01]  /*c1e0*/  @!PT LDS RZ, [RZ] ;  /* 0x00000000fffff984 */ /* 0x000fe20000000800 */
[----:B------:R-:W-:Y:S01]  /*c1f0*/  @!PT LDS RZ, [RZ] ;  /* 0x00000000fffff984 */ /* 0x000fe20000000800 */
[----:B------:R3:W-:Y:S02]  /*c200*/  LDGSTS.E.BYPASS.LTC128B.128 [R180+0x3800], desc[UR6][R14.64] ;  /* 0x038000000eb47fae */ /* 0x0007e4000b901d46 */
.L_x_5718:
[----:B------:R-:W-:Y:S05]  /*c210*/  BSYNC B0 ;  /* 0x0000000000007941 */ /* 0x000fea0003800000 */
.L_x_5717:
[----:B------:R-:W-:Y:S04]  /*c220*/  BSSY B0, `(.L_x_5719) ;  /* 0x000000d000007945 */ /* 0x000fe80003800000 */
[----:B------:R-:W-:Y:S05]  /*c230*/  @P4 BRA `(.L_x_5720) ;  /* 0x00000000002c4947 */ /* 0x000fea0003800000 */
        /* <DEDUP_REMOVED lines=11> */
.L_x_5720:
[----:B------:R-:W-:Y:S05]  /*c2f0*/  BSYNC B0 ;  /* 0x0000000000007941 */ /* 0x000fea0003800000 */
.L_x_5719:
        /* <DEDUP_REMOVED lines=16> */
.L_x_5722:
[----:B------:R-:W-:Y:S05]  /*c400*/  BSYNC B0 ;  /* 0x0000000000007941 */ /* 0x000fea0003800000 */
.L_x_5721:
        /* <DEDUP_REMOVED lines=16> */
.L_x_5724:
[----:B------:R-:W-:Y:S05]  /*c510*/  BSYNC B0 ;  /* 0x0000000000007941 */ /* 0x000fea0003800000 */
.L_x_5723:
        /* <DEDUP_REMOVED lines=16> */
.L_x_5726:
[----:B------:R-:W-:Y:S05]  /*c620*/  BSYNC B0 ;  /* 0x0000000000007941 */ /* 0x000fea0003800000 */
.L_x_5725:
[----:B------:R-:W0:Y:S01]  /*c630*/  LDGDEPBAR ;  /* 0x00000000000079af */ /* 0x000e220000000000 */
[-C--:B------:R-:W-:Y:S01]  /*c640*/  ISETP.GE.AND P0, PT, R124, R5.reuse, PT ;  /* 0x000000057c00720c */ /* 0x080fe20003f06270 */
[----:B------:R-:W-:Y:S01]  /*c650*/  ULDC.64 UR10, c[0x0][0x220] ;  /* 0x00008800000a7ab9 */ /* 0x000fe20000000a00 */
[----:B-1----:R-:W-:Y:S01]  /*c660*/  SHF.R.S32.HI R78, RZ, 0x1f, R51 ;  /* 0x0000001fff4e7819 */ /* 0x002fe20000011433 */
[----:B------:R-:W-:Y:S01]  /*c670*/  BSSY B0, `(.L_x_5727) ;  /* 0x000001c000007945 */ /* 0x000fe20003800000 */
[----:B------:R-:W-:Y:S02]  /*c680*/  ISETP.GE.AND P2, PT, R0, R5, PT ;  /* 0x000000050000720c */ /* 0x000fe40003f46270 */
[CC--:B------:R-:W-:Y:S02]  /*c690*/  LEA.HI R0, R78.reuse, R51.reuse, RZ, 0x4 ;  /* 0x000000334e007211 */ /* 0x0c0fe400078f20ff */
[----:B---3--:R-:W-:Y:S02]  /*c6a0*/  LEA.HI R6, R78, R51, RZ, 0x3 ;  /* 0x000000334e067211 */ /* 0x008fe400078f18ff */
[----:B------:R-:W-:-:S02]  /*c6b0*/  LEA R140, P1, R116, UR10, 0x1 ;  /* 0x0000000a748c7c11 */ /* 0x000fc4000f8208ff */
        /* <DEDUP_REMOVED lines=23> */
.L_x_5728:
[----:B------:R-:W-:Y:S05]  /*c830*/  BSYNC B0 ;  /* 0x0000000000007941 */ /* 0x000fea0003800000 */
.L_x_5727:
[----:B------:R1:W-:Y:S01]  /*c840*/  @P2 STS.128 [R180+0x6800], RZ ;  /* 0x006800ffb4002388 */ /* 0x0003e20000000c00 */
[----:B------:R-:W-:Y:S01]  /*c850*/  IMAD.IADD R169, R169, 0x1, -R10 ;  /* 0x00000001a9a97824 */ /* 0x000fe200078e0a0a */
[----:B------:R-:W-:Y:S01]  /*c860*/  ISETP.GE.AND P5, PT, R8, R5, PT ;  /* 0x000000050800720c */ /* 0x000fe20003fa6270 */
[----:B------:R-:W-:Y:S01]  /*c870*/  IMAD.SHL.U32 R9, R0, 0x40, RZ ;  /* 0x0000004000097824 */ /* 0x000fe200078e00ff */
[----:B------:R-:W-:Y:S01]  /*c880*/  LEA.HI R78, R78, R51, RZ, 0x5 ;  /* 0x000000334e4e7211 */ /* 0x000fe200078f28ff */
[----:B------:R-:W-:Y:S01]  /*c890*/  IMAD.SHL.U32 R10, R50, 0x40, RZ ;  /* 0x00000040320a7824 */ /* 0x000fe200078e00ff */
[----:B------:R-:W-:Y:S01]  /*c8a0*/  BSSY B0, `(.L_x_5729) ;  /* 0x000001a000007945 */ /* 0x000fe20003800000 */
[----:B------:R-:W-:Y:S01]  /*c8b0*/  IMAD.SHL.U32 R76, R112, 0x40, RZ ;  /* 0x00000040704c7824 */ /* 0x000fe200078e00ff */
[----:B------:R-:W-:Y:S01]  /*c8c0*/  LOP3.LUT R9, R9, 0x1c0, RZ, 0xc0, !PT ;  /* 0x000001c009097812 */ /* 0x000fe200078ec0ff */
[----:B------:R-:W-:Y:S01]  /*c8d0*/  IMAD.SHL.U32 R8, R124, 0x8, RZ ;  /* 0x000000087c087824 */ /* 0x000fe200078e00ff */
[----:B------:R-:W-:Y:S01]  /*c8e0*/  LOP3.LUT R10, R10, 0x1c0, RZ, 0xc0, !PT ;  /* 0x000001c00a0a7812 */ /* 0x000fe200078ec0ff */
[----:B------:R-:W-:Y:S01]  /*c8f0*/  IMAD.SHL.U32 R7, R169, 0x8, RZ ;  /* 0x00000008a9077824 */ /* 0x000fe200078e00ff */
[----:B------:R-:W-:-:S02]  /*c900*/  LOP3.LUT R76, R76, 0xfffffe00, RZ, 0xc0, !PT ;  /* 0xfffffe004c4c7812 */ /* 0x000fc400078ec0ff */
[----:B------:R-:W-:Y:S02]  /*c910*/  LOP3.LUT R8, R9, 0x8, R8, 0xf8, !PT ;  /* 0x0000000809087812 */ /* 0x000fe400078ef808 */
[----:B------:R-:W-:Y:S02]  /*c920*/  LOP3.LUT R7, R10, 0x8, R7, 0xf8, !PT ;  /* 0x000000080a077812 */ /* 0x000fe400078ef807 */
[----:B------:R-:W-:Y:S02]  /*c930*/  SHF.R.S32.HI R77, RZ, 0x5, R78 ;  /* 0x00000005ff4d7819 */ /* 0x000fe4000001144e */
[----:B------:R-:W-:Y:S02]  /*c940*/  SHF.R.U32.HI R9, RZ, 0x3, R9 ;  /* 0x00000003ff097819 */ /* 0x000fe40000011609 */
[----:B------:R-:W-:Y:S01]  /*c950*/  SHF.R.U32.HI R10, RZ, 0x3, R10 ;  /* 0x00000003ff0a7819 */ /* 0x000fe2000001160a */
[----:B------:R-:W-:Y:S01]  /*c960*/  IMAD R170, R77, 0x400, R76 ;  /* 0x000004004daa7824 */ /* 0x000fe200078e024c */
[----:B------:R-:W-:-:S02]  /*c970*/  LOP3.LUT R8, R8, R9, RZ, 0x3c, !PT ;  /* 0x0000000908087212 */ /* 0x000fc400078e3cff */
        /* <DEDUP_REMOVED lines=12> */
.L_x_5730:
[----:B------:R-:W-:Y:S05]  /*ca40*/  BSYNC B0 ;  /* 0x0000000000007941 */ /* 0x000fea0003800000 */
.L_x_5729:
        /* <DEDUP_REMOVED lines=19> */
.L_x_5732:
[----:B------:R-:W-:Y:S05]  /*cb80*/  BSYNC B0 ;  /* 0x0000000000007941 */ /* 0x000fea0003800000 */
.L_x_5731:
        /* <DEDUP_REMOVED lines=15> */
.L_x_5734:
[----:B------:R-:W-:Y:S05]  /*cc80*/  BSYNC B0 ;  /* 0x0000000000007941 */ /* 0x000fea0003800000 */
.L_x_5733:
        /* <DEDUP_REMOVED lines=14> */
.L_x_5736:
[----:B------:R-:W-:Y:S05]  /*cd70*/  BSYNC B0 ;  /* 0x0000000000007941 */ /* 0x000fea0003800000 */
.L_x_5735:
        /* <DEDUP_REMOVED lines=16> */
.L_x_5738:
[----:B------:R-:W-:Y:S05]  /*ce80*/  BSYNC B0 ;  /* 0x0000000000007941 */ /* 0x000fea0003800000 */
.L_x_5737:
        /* <DEDUP_REMOVED lines=15> */
.L_x_5740:
[----:B------:R-:W-:Y:S05]  /*cf80*/  BSYNC B0 ;  /* 0x0000000000007941 */ /* 0x000fea0003800000 */
.L_x_5739:
        /* <DEDUP_REMOVED lines=15> */
.L_x_5742:
[----:B------:R-:W-:Y:S05]  /*d080*/  BSYNC B0 ;  /* 0x0000000000007941 */ /* 0x000fea0003800000 */
.L_x_5741:
[----:B------:R-:W-:Y:S01]  /*d090*/  LDSM.16.M88.4 R20, [R170] ;  /* 0x00000000aa14783b */ /* 0x000fe20000000200 */
[----:B------:R-:W-:Y:S01]  /*d0a0*/  R2P PR, R0, 0x6 ;  /* 0x0000000600007804 */ /* 0x000fe20000000000 */
[----:B------:R-:W-:Y:S01]  /*d0b0*/  IMAD.MOV.U32 R0, RZ, RZ, 0x20 ;  /* 0x00000020ff007424 */ /* 0x000fe200078e00ff */
[----:B------:R-:W-:Y:S01]  /*d0c0*/  LOP3.LUT P0, RZ, R50, 0x2, RZ, 0xc0, !PT ;  /* 0x0000000232ff7812 */ /* 0x000fe2000780c0ff */
[----:B------:R-:W5:Y:S01]  /*d0d0*/  LDSM.16.M88.4 R60, [R169+0x2000] ;  /* 0x00200000a93c783b */ /* 0x000f620000000200 */
[----:B------:R-:W-:Y:S01]  /*d0e0*/  IMAD.MOV.U32 R5, RZ, RZ, 0x40 ;  /* 0x00000040ff057424 */ /* 0x000fe200078e00ff */
[----:B------:R-:W-:Y:S01]  /*d0f0*/  ULDC.64 UR14, c[0x0][0x398] ;  /* 0x0000e600000e7ab9 */ /* 0x000fe20000000a00 */
[C---:B------:R-:W-:Y:S01]  /*d100*/  SEL R3, R0.reuse, 0xffffffe0, !P0 ;  /* 0xffffffe000037807 */ /* 0x040fe20004000000 */
[----:B------:R-:W2:Y:S01]  /*d110*/  LDSM.16.M88.4 R28, [R169+0x2800] ;  /* 0x00280000a91c783b */ /* 0x000ea20000000200 */
[----:B------:R-:W-:Y:S01]  /*d120*/  SEL R0, R0, 0xffffffe0, !P1 ;  /* 0xffffffe000007807 */ /* 0x000fe20004800000 */
[C---:B------:R-:W-:Y:S01]  /*d130*/  VIADD R6, R169.reuse, 0x2000 ;  /* 0x00002000a9067836 */ /* 0x040fe20000000000 */
[----:B------:R-:W-:Y:S01]  /*d140*/  LOP3.LUT P0, RZ, R50, 0x4, RZ, 0xc0, !PT ;  /* 0x0000000432ff7812 */ /* 0x000fe2000780c0ff */
[----:B------:R-:W-:Y:S01]  /*d150*/  IMAD.IADD R168, R170, 0x1, R3 ;  /* 0x00000001aaa87824 */ /* 0x000fe200078e0203 */
[----:B------:R-:W-:Y:S01]  /*d160*/  LDSM.16.M88.4 R52, [R169+0x3000] ;  /* 0x00300000a934783b */ /* 0x000fe20000000200 */
[----:B------:R-:W-:Y:S01]  /*d170*/  IMAD.IADD R163, R169, 0x1, R0 ;  /* 0x00000001a9a37824 */ /* 0x000fe200078e0200 */
[----:B------:R-:W-:Y:S01]  /*d180*/  SEL R5, R5, 0xffffffc0, !P0 ;  /* 0xffffffc005057807 */ /* 0x000fe20004000000 */
[----:B------:R-:W-:Y:S01]  /*d190*/  VIADD R166, R169, 0x2040 ;  /* 0x00002040a9a67836 */ /* 0x000fe20000000000 */
[----:B-1----:R-:W-:Y:S01]  /*d1a0*/  LDSM.16.M88.4 R8, [R168] ;  /* 0x00000000a808783b */ /* 0x002fe20000000200 */
[----:B------:R-:W-:Y:S01]  /*d1b0*/  @P2 VIADD R166, R6, 0xffffffc0 ;  /* 0xffffffc006a62836 */ /* 0x000fe20000000000 */
[----:B------:R-:W-:Y:S01]  /*d1c0*/  LOP3.LUT R78, R78, 0xffffffe0, RZ, 0xc0, !PT ;  /* 0xffffffe04e4e7812 */ /* 0x000fe200078ec0ff */
[----:B------:R-:W-:Y:S01]  /*d1d0*/  IMAD.IADD R167, R170, 0x1, R5 ;  /* 0x00000001aaa77824 */ /* 0x000fe200078e0205 */
[----:B------:R-:W1:Y:S01]  /*d1e0*/  LDSM.16.M88.4 R44, [R163+0x2000] ;  /* 0x00200000a32c783b */ /* 0x000e620000000200 */
[----:B------:R-:W-:-:S02]  /*d1f0*/  IMAD.IADD R102, R0, 0x1, R166 ;  /* 0x0000000100667824 */ /* 0x000fc400078e02a6 */
[----:B------:R-:W-:Y:S01]  /*d200*/  IMAD.IADD R165, R3, 0x1, R167 ;  /* 0x0000000103a57824 */ /* 0x000fe200078e02a7 */
[----:B------:R-:W-:Y:S01]  /*d210*/  LDSM.16.M88.4 R12, [R167] ;  /* 0x00000000a70c783b */ /* 0x000fe20000000200 */
[----:B------:R-:W-:Y:S01]  /*d220*/  IMAD R77, R4, 0x4, R77 ;  /* 0x00000004044d7824 */ /* 0x000fe200078e024d */
[----:B------:R-:W-:Y:S01]  /*d230*/  LOP3.LUT R4, R7, R76, RZ, 0xfc, !PT ;  /* 0x0000004c07047212 */ /* 0x000fe200078efcff */
[C---:B------:R-:W-:Y:S01]  /*d240*/  VIADD R159, R166.reuse, 0x800 ;  /* 0x00000800a69f7836 */ /* 0x040fe20000000000 */
[----:B------:R-:W-:Y:S01]  /*d250*/  LDSM.16.M88.4 R36, [R166] ;  /* 0x00000000a624783b */ /* 0x000fe20000000200 */
[C---:B------:R-:W-:Y:S02]  /*d260*/  VIADD R158, R166.reuse, 0x1000 ;  /* 0x00001000a69e7836 */ /* 0x040fe40000000000 */
[C---:B------:R-:W-:Y:S01]  /*d270*/  VIADD R157, R166.reuse, 0x1800 ;  /* 0x00001800a69d7836 */ /* 0x040fe20000000000 */
[----:B------:R-:W3:Y:S01]  /*d280*/  LDSM.16.M88.4 R56, [R163+0x2800] ;  /* 0x00280000a338783b */ /* 0x000ee20000000200 */
[----:B------:R-:W-:-:S02]  /*d290*/  VIADD R156, R166, 0x2000 ;  /* 0x00002000a69c7836 */ /* 0x000fc40000000000 */
[C---:B------:R-:W-:Y:S01]  /*d2a0*/  VIADD R107, R166.reuse, 0x2800 ;  /* 0x00002800a66b7836 */ /* 0x040fe20000000000 */
[----:B------:R-:W-:Y:S01]  /*d2b0*/  LDSM.16.M88.4 R16, [R165] ;  /* 0x00000000a510783b */ /* 0x000fe20000000200 */
[C---:B------:R-:W-:Y:S02]  /*d2c0*/  VIADD R106, R166.reuse, 0x3000 ;  /* 0x00003000a66a7836 */ /* 0x040fe40000000000 */
[----:B------:R-:W-:Y:S01]  /*d2d0*/  VIADD R104, R166, 0x3800 ;  /* 0x00003800a6687836 */ /* 0x000fe20000000000 */
[----:B------:R-:W4:Y:S01]  /*d2e0*/  LDSM.16.M88.4 R40, [R102] ;  /* 0x000000006628783b */ /* 0x000f220000000200 */
[C---:B-----5:R-:W-:Y:S03]  /*d2f0*/  HMMA.16816.F32 R32, R20.reuse, R60, RZ ;  /* 0x0000003c1420723c */ /* 0x060fe600000018ff */
[----:B------:R-:W-:Y:S04]  /*d300*/  LDSM.16.M88.4 R72, [R163+0x3000] ;  /* 0x00300000a348783b */ /* 0x000fe80000000200 */
[----:B------:R-:W-:Y:S01]  /*d310*/  LDSM.16.M88.4 R68, [R102+0x800] ;  /* 0x000800006644783b */ /* 0x000fe20000000200 */
[C---:B------:R-:W-:Y:S03]  /*d320*/  HMMA.16816.F32 R60, R20.reuse, R62, RZ ;  /* 0x0000003e143c723c */ /* 0x040fe600000018ff */
[----:B------:R-:W-:Y:S03]  /*d330*/  LDSM.16.M88.4 R64, [R169+0x3800] ;  /* 0x00380000a940783b */ /* 0x000fe60000000200 */
[C---:B--2---:R-:W-:Y:S01]  /*d340*/  HMMA.16816.F32 R24, R20.reuse, R28, RZ ;  /* 0x0000001c1418723c */ /* 0x044fe200000018ff */
[----:B------:R-:W0:Y:S05]  /*d350*/  LDGDEPBAR ;  /* 0x00000000000079af */ /* 0x000e2a0000000000 */
[----:B------:R-:W-:Y:S06]  /*d360*/  HMMA.16816.F32 R28, R20, R30, RZ ;  /* 0x0000001e141c723c */ /* 0x000fec00000018ff */
[C---:B-1----:R-:W-:Y:S06]  /*d370*/  HMMA.16816.F32 R32, R8.reuse, R44, R32 ;  /* 0x0000002c0820723c */ /* 0x042fec0000001820 */
[C---:B------:R-:W-:Y:S01]  /*d380*/  HMMA.16816.F32 R60, R8.reuse, R46, R60 ;  /* 0x0000002e083c723c */ /* 0x040fe2000000183c */
[----:B------:R-:W1:Y:S05]  /*d390*/  LDSM.16.M88.4 R44, [R166+0x800] ;  /* 0x00080000a62c783b */ /* 0x000e6a0000000200 */
[C---:B---3--:R-:W-:Y:S06]  /*d3a0*/  HMMA.16816.F32 R24, R8.reuse, R56, R24 ;  /* 0x000000380818723c */ /* 0x048fec0000001818 */
[----:B------:R-:W-:Y:S01]  /*d3b0*/  HMMA.16816.F32 R28, R8, R58, R28 ;  /* 0x0000003a081c723c */ /* 0x000fe2000000181c */
[----:B------:R-:W-:Y:S05]  /*d3c0*/  LDSM.16.M88.4 R56, [R163+0x3800] ;  /* 0x00380000a338783b */ /* 0x000fea0000000200 */
[C---:B------:R-:W-:Y:S06]  /*d3d0*/  HMMA.16816.F32 R32, R12.reuse, R36, R32 ;  /* 0x000000240c20723c */ /* 0x040fec0000001820 */
[----:B------:R-:W-:Y:S06]  /*d3e0*/  HMMA.16816.F32 R60, R12, R38, R60 ;  /* 0x000000260c3c723c */ /* 0x000fec000000183c */
[C---:B------:R-:W-:Y:S06]  /*d3f0*/  HMMA.16816.F32 R36, R20.reuse, R52, RZ ;  /* 0x000000341424723c */ /* 0x040fec00000018ff */
[----:B------:R-:W-:Y:S06]  /*d400*/  HMMA.16816.F32 R52, R20, R54, RZ ;  /* 0x000000361434723c */ /* 0x000fec00000018ff */
[C---:B----4-:R-:W-:Y:S06]  /*d410*/  HMMA.16816.F32 R32, R16.reuse, R40, R32 ;  /* 0x000000281020723c */ /* 0x050fec0000001820 */
[----:B------:R-:W-:Y:S01]  /*d420*/  HMMA.16816.F32 R60, R16, R42, R60 ;  /* 0x0000002a103c723c */ /* 0x000fe2000000183c */
[----:B------:R-:W2:Y:S05]  /*d430*/  LDSM.16.M88.4 R40, [R166+0x1000] ;  /* 0x00100000a628783b */ /* 0x000eaa0000000200 */
[C---:B-1----:R-:W-:Y:S06]  /*d440*/  HMMA.16816.F32 R24, R12.reuse, R44, R24 ;  /* 0x0000002c0c18723c */ /* 0x042fec0000001818 */
[----:B------:R-:W-:Y:S06]  /*d450*/  HMMA.16816.F32 R28, R12, R46, R28 ;  /* 0x0000002e0c1c723c */ /* 0x000fec000000181c */
[----:B------:R-:W-:Y:S01]  /*d460*/  HMMA.16816.F32 R36, R8, R72, R36 ;  /* 0x000000480824723c */ /* 0x000fe20000001824 */
[----:B------:R-:W-:Y:S01]  /*d470*/  FMUL.FTZ R33, R33, UR15 ;  /* 0x0000000f21217c20 */ /* 0x000fe20008410000 */
[----:B------:R-:W-:Y:S01]  /*d480*/  FMUL.FTZ R0, R32, UR15 ;  /* 0x0000000f20007c20 */ /* 0x000fe20008410000 */
[----:B------:R-:W-:-:S02]  /*d490*/  FMUL.FTZ R6, R34, UR15 ;  /* 0x0000000f22067c20 */ /* 0x000fc40008410000 */
[----:B------:R1:W-:Y:S01]  /*d4a0*/  MUFU.TANH R72, R33 ;  /* 0x0000002100487308 */ /* 0x0003e20000002400 */
[----:B------:R-:W-:Y:S01]  /*d4b0*/  HMMA.16816.F32 R52, R8, R74, R52 ;  /* 0x0000004a0834723c */ /* 0x000fe20000001834 */
[----:B------:R-:W-:Y:S01]  /*d4c0*/  FMUL.FTZ R73, R35, UR15 ;  /* 0x0000000f23497c20 */ /* 0x000fe20008410000 */
[----:B------:R-:W-:Y:S01]  /*d4d0*/  FMUL.FTZ R60, R60, UR15 ;  /* 0x0000000f3c3c7c20 */ /* 0x000fe20008410000 */
[----:B------:R-:W-:-:S03]  /*d4e0*/  FMUL.FTZ R79, R61, UR15 ;  /* 0x0000000f3d4f7c20 */ /* 0x000fc60008410000 */
[----:B------:R-:W-:Y:S01]  /*d4f0*/  HMMA.16816.F32 R24, R16, R68, R24 ;  /* 0x000000441018723c */ /* 0x000fe20000001818 */
[----:B------:R3:W-:Y:S01]  /*d500*/  MUFU.TANH R80, R60 ;  /* 0x0000003c00507308 */ /* 0x0007e20000002400 */
[----:B------:R-:W-:Y:S01]  /*d510*/  FMUL.FTZ R74, R62, UR15 ;  /* 0x0000000f3e4a7c20 */ /* 0x000fe20008410000 */
[----:B------:R-:W-:-:S03]  /*d520*/  FMUL.FTZ R75, R63, UR15 ;  /* 0x0000000f3f4b7c20 */ /* 0x000fc60008410000 */
[----:B------:R-:W-:Y:S01]  /*d530*/  HMMA.16816.F32 R28, R16, R70, R28 ;  /* 0x00000046101c723c */ /* 0x000fe2000000181c */
[----:B------:R-:W-:Y:S02]  /*d540*/  LDSM.16.M88.4 R68, [R169+0x4000] ;  /* 0x00400000a944783b */ /* 0x000fe40000000200 */
[----:B------:R-:W4:Y:S02]  /*d550*/  MUFU.TANH R73, R73 ;  /* 0x0000004900497308 */ /* 0x000f240000002400 */
[----:B-1----:R-:W1:Y:S01]  /*d560*/  LDSM.16.M88.4 R32, [R102+0x1000] ;  /* 0x001000006620783b */ /* 0x002e620000000200 */
[----:B------:R-:W-:Y:S05]  /*d570*/  HMMA.16816.F32 R44, R20, R64, RZ ;  /* 0x00000040142c723c */ /* 0x000fea00000018ff */
[----:B------:R-:W5:Y:S01]  /*d580*/  MUFU.TANH R74, R74 ;  /* 0x0000004a004a7308 */ /* 0x000f620000002400 */
[C---:B--2---:R-:W-:Y:S01]  /*d590*/  HMMA.16816.F32 R36, R12.reuse, R40, R36 ;  /* 0x000000280c24723c */ /* 0x044fe20000001824 */
[----:B---3--:R-:W2:Y:S05]  /*d5a0*/  LDSM.16.M88.4 R60, [R166+0x1800] ;  /* 0x00180000a63c783b */ /* 0x008eaa0000000200 */
[----:B------:R-:W-:Y:S01]  /*d5b0*/  HMMA.16816.F32 R52, R12, R42, R52 ;  /* 0x0000002a0c34723c */ /* 0x000fe20000001834 */
[----:B------:R-:W3:Y:S01]  /*d5c0*/  LDSM.16.M88.4 R40, [R163+0x4000] ;  /* 0x00400000a328783b */ /* 0x000ee20000000200 */
[----:B------:R-:W-:Y:S01]  /*d5d0*/  FMUL.FTZ R24, R24, UR15 ;  /* 0x0000000f18187c20 */ /* 0x000fe20008410000 */
[----:B------:R-:W-:Y:S01]  /*d5e0*/  FMUL.FTZ R25, R25, UR15 ;  /* 0x0000000f19197c20 */ /* 0x000fe20008410000 */
[----:B------:R-:W-:Y:S01]  /*d5f0*/  FMUL.FTZ R84, R26, UR15 ;  /* 0x0000000f1a547c20 */ /* 0x000fe20008410000 */
[----:B------:R-:W-:Y:S01]  /*d600*/  FMUL.FTZ R86, R27, UR15 ;  /* 0x0000000f1b567c20 */ /* 0x000fe20008410000 */
[----:B------:R-:W-:Y:S01]  /*d610*/  HMMA.16816.F32 R64, R20, R66, RZ ;  /* 0x000000421440723c */ /* 0x000fe200000018ff */
[----:B------:R-:W-:Y:S01]  /*d620*/  FMUL.FTZ R28, R28, UR15 ;  /* 0x0000000f1c1c7c20 */ /* 0x000fe20008410000 */
[----:B------:R-:W-:Y:S01]  /*d630*/  MUFU.TANH R81, R24 ;  /* 0x0000001800517308 */ /* 0x000fe20000002400 */
[----:B------:R-:W-:Y:S01]  /*d640*/  FMUL.FTZ R83, R29, UR15 ;  /* 0x0000000f1d537c20 */ /* 0x000fe20008410000 */
[----:B------:R-:W-:Y:S01]  /*d650*/  FMUL.FTZ R87, R30, UR15 ;  /* 0x0000000f1e577c20 */ /* 0x000fe20008410000 */
[----:B------:R-:W-:Y:S01]  /*d660*/  FMUL.FTZ R88, R31, UR15 ;  /* 0x0000000f1f587c20 */ /* 0x000fe20008410000 */
[----:B------:R-:W-:Y:S04]  /*d670*/  HMMA.16816.F32 R44, R8, R56, R44 ;  /* 0x00000038082c723c */ /* 0x000fe8000000182c */
[----:B------:R4:W-:Y:S08]  /*d680*/  MUFU.TANH R82, R25 ;  /* 0x0000001900527308 */ /* 0x0009f00000002400 */
[----:B------:R5:W-:Y:S01]  /*d690*/  MUFU.TANH R85, R28 ;  /* 0x0000001c00557308 */ /* 0x000be20000002400 */
[C---:B-1----:R-:W-:Y:S07]  /*d6a0*/  HMMA.16816.F32 R36, R16.reuse, R32, R36 ;  /* 0x000000201024723c */ /* 0x042fee0000001824 */
[----:B------:R-:W1:Y:S01]  /*d6b0*/  MUFU.TANH R75, R75 ;  /* 0x0000004b004b7308 */ /* 0x000e620000002400 */
[----:B------:R-:W-:Y:S01]  /*d6c0*/  HMMA.16816.F32 R52, R16, R34, R52 ;  /* 0x000000221034723c */ /* 0x000fe20000001834 */
[----:B----4-:R-:W4:Y:S05]  /*d6d0*/  LDSM.16.M88.4 R24, [R102+0x1800] ;  /* 0x001800006618783b */ /* 0x010f2a0000000200 */
[----:B------:R-:W-:Y:S01]  /*d6e0*/  HMMA.16816.F32 R32, R20, R68, RZ ;  /* 0x000000441420723c */ /* 0x000fe200000018ff */
[----:B------:R-:W1:Y:S01]  /*d6f0*/  MUFU.TANH R79, R79 ;  /* 0x0000004f004f7308 */ /* 0x000e620000002400 */
[----:B-----5:R-:W5:Y:S04]  /*d700*/  LDSM.16.M88.4 R28, [R169+0x4800] ;  /* 0x00480000a91c783b */ /* 0x020f680000000200 */
[----:B------:R-:W-:Y:S01]  /*d710*/  HMMA.16816.F32 R64, R8, R58, R64 ;  /* 0x0000003a0840723c */ /* 0x000fe20000001840 */
[----:B------:R-:W1:Y:S02]  /*d720*/  LDSM.16.M88.4 R56, [R166+0x2000] ;  /* 0x00200000a638783b */ /* 0x000e640000000200 */
[----:B------:R-:W1:Y:S03]  /*d730*/  MUFU.TANH R84, R84 ;  /* 0x0000005400547308 */ /* 0x000e660000002400 */
[----:B------:R-:W-:Y:S01]  /*d740*/  HMMA.16816.F32 R68, R20, R70, RZ ;  /* 0x000000461444723c */ /* 0x000fe200000018ff */
[----:B------:R-:W-:Y:S01]  /*d750*/  FMUL.FTZ R36, R36, UR15 ;  /* 0x0000000f24247c20 */ /* 0x000fe20008410000 */
[----:B------:R-:W-:Y:S01]  /*d760*/  FMUL.FTZ R201, R37, UR15 ;  /* 0x0000000f25c97c20 */ /* 0x000fe20008410000 */
[----:B------:R-:W-:Y:S01]  /*d770*/  FMUL.FTZ R197, R38, UR15 ;  /* 0x0000000f26c57c20 */ /* 0x000fe20008410000 */
[----:B------:R-:W-:Y:S01]  /*d780*/  FMUL.FTZ R103, R39, UR15 ;  /* 0x0000000f27677c20 */ /* 0x000fe20008410000 */
[----:B------:R4:W-:Y:S01]  /*d790*/  MUFU.TANH R203, R36 ;  /* 0x0000002400cb7308 */ /* 0x0009e20000002400 */
[----:B--2---:R-:W-:Y:S01]  /*d7a0*/  HMMA.16816.F32 R44, R12, R60, R44 ;  /* 0x0000003c0c2c723c */ /* 0x004fe2000000182c */
[----:B------:R-:W-:Y:S01]  /*d7b0*/  FMUL.FTZ R52, R52, UR15 ;  /* 0x0000000f34347c20 */ /* 0x000fe20008410000 */
[----:B------:R-:W-:Y:S01]  /*d7c0*/  FMUL.FTZ R53, R53, UR15 ;  /* 0x0000000f35357c20 */ /* 0x000fe20008410000 */
[----:B------:R-:W-:Y:S01]  /*d7d0*/  FMUL.FTZ R54, R54, UR15 ;  /* 0x0000000f36367c20 */ /* 0x000fe20008410000 */
[----:B------:R-:W-:-:S02]  /*d7e0*/  FMUL.FTZ R55, R55, UR15 ;  /* 0x0000000f37377c20 */ /* 0x000fc40008410000 */
[----:B---3--:R-:W-:Y:S01]  /*d7f0*/  HMMA.16816.F32 R32, R8, R40, R32 ;  /* 0x000000280820723c */ /* 0x008fe20000001820 */
[----:B------:R-:W-:Y:S05]  /*d800*/  MUFU.TANH R199, R52 ;  /* 0x0000003400c77308 */ /* 0x000fea0000002400 */
[----:B------:R-:W-:Y:S03]  /*d810*/  HMMA.16816.F32 R64, R12, R62, R64 ;  /* 0x0000003e0c40723c */ /* 0x000fe60000001840 */
[----:B------:R-:W-:Y:S01]  /*d820*/  MUFU.TANH R205, R53 ;  /* 0x0000003500cd7308 */ /* 0x000fe20000002400 */
[----:B----4-:R-:W2:Y:S02]  /*d830*/  LDSM.16.M88.4 R36, [R163+0x4800] ;  /* 0x00480000a324783b */ /* 0x010ea40000000200 */
[----:B------:R-:W-:Y:S02]  /*d840*/  HMMA.16816.F32 R68, R8, R42, R68 ;  /* 0x0000002a0844723c */ /* 0x000fe40000001844 */
[----:B------:R-:W3:Y:S03]  /*d850*/  LDSM.16.M88.4 R40, [R102+0x2000] ;  /* 0x002000006628783b */ /* 0x000ee60000000200 */
[----:B------:R-:W-:Y:S01]  /*d860*/  MUFU.TANH R193, R54 ;  /* 0x0000003600c17308 */ /* 0x000fe20000002400 */
[----:B------:R-:W-:Y:S06]  /*d870*/  HMMA.16816.F32 R44, R16, R24, R44 ;  /* 0x00000018102c723c */ /* 0x000fec000000182c */
[----:B-----5:R-:W-:Y:S01]  /*d880*/  HMMA.16816.F32 R60, R20, R28, RZ ;  /* 0x0000001c143c723c */ /* 0x020fe200000018ff */
[----:B------:R4:W-:Y:S05]  /*d890*/  MUFU.TANH R195, R55 ;  /* 0x0000003700c37308 */ /* 0x0009ea0000002400 */
[----:B-1----:R-:W-:Y:S03]  /*d8a0*/  HMMA.16816.F32 R32, R12, R56, R32 ;  /* 0x000000380c20723c */ /* 0x002fe60000001820 */
[----:B------:R-:W1:Y:S03]  /*d8b0*/  MUFU.TANH R83, R83 ;  /* 0x0000005300537308 */ /* 0x000e660000002400 */
[----:B------:R-:W-:Y:S01]  /*d8c0*/  HMMA.16816.F32 R64, R16, R26, R64 ;  /* 0x0000001a1040723c */ /* 0x000fe20000001840 */
[----:B------:R-:W5:Y:S04]  /*d8d0*/  LDSM.16.M88.4 R24, [R166+0x2800] ;  /* 0x00280000a618783b */ /* 0x000f680000000200 */
[----:B------:R-:W1:Y:S01]  /*d8e0*/  MUFU.TANH R88, R88 ;  /* 0x0000005800587308 */ /* 0x000e620000002400 */
[----:B------:R-:W-:Y:S01]  /*d8f0*/  FMUL.FTZ R44, R44, UR15 ;  /* 0x0000000f2c2c7c20 */ /* 0x000fe20008410000 */
[----:B----4-:R-:W4:Y:S01]  /*d900*/  LDSM.16.M88.4 R52, [R169+0x5000] ;  /* 0x00500000a934783b */ /* 0x010f220000000200 */
[----:B------:R-:W-:Y:S01]  /*d910*/  HMMA.16816.F32 R28, R20, R30, RZ ;  /* 0x0000001e141c723c */ /* 0x000fe200000018ff */
[----:B------:R-:W-:Y:S01]  /*d920*/  FMUL.FTZ R113, R45, UR15 ;  /* 0x0000000f2d717c20 */ /* 0x000fe20008410000 */
[----:B------:R-:W-:Y:S01]  /*d930*/  FMUL.FTZ R187, R46, UR15 ;  /* 0x0000000f2ebb7c20 */ /* 0x000fe20008410000 */
[----:B------:R-:W-:-:S02]  /*d940*/  FMUL.FTZ R153, R47, UR15 ;  /* 0x0000000f2f997c20 */ /* 0x000fc40008410000 */
[----:B------:R3:W-:Y:S01]  /*d950*/  MUFU.TANH R115, R44 ;  /* 0x0000002c00737308 */ /* 0x0007e20000002400 */
[----:B--2---:R-:W-:Y:S06]  /*d960*/  HMMA.16816.F32 R60, R8, R36, R60 ;  /* 0x00000024083c723c */ /* 0x004fec000000183c */
[----:B------:R-:W-:Y:S01]  /*d970*/  HMMA.16816.F32 R68, R12, R58, R68 ;  /* 0x0000003a0c44723c */ /* 0x000fe20000001844 */
[----:B------:R-:W-:Y:S01]  /*d980*/  LDSM.16.M88.4 R56, [R163+0x5000] ;  /* 0x00500000a338783b */ /* 0x000fe20000000200 */
[----:B------:R-:W2:Y:S02]  /*d990*/  MUFU.TANH R197, R197 ;  /* 0x000000c500c57308 */ /* 0x000ea40000002400 */
[----:B------:R-:W-:Y:S01]  /*d9a0*/  FMUL.FTZ R64, R64, UR15 ;  /* 0x0000000f40407c20 */ /* 0x000fe20008410000 */
[----:B------:R-:W-:Y:S01]  /*d9b0*/  FMUL.FTZ R65, R65, UR15 ;  /* 0x0000000f41417c20 */ /* 0x000fe20008410000 */
[----:B------:R-:W-:Y:S01]  /*d9c0*/  FMUL.FTZ R66, R66, UR15 ;  /* 0x0000000f42427c20 */ /* 0x000fe20008410000 */
[----:B------:R-:W-:Y:S01]  /*d9d0*/  FMUL.FTZ R67, R67, UR15 ;  /* 0x0000000f43437c20 */ /* 0x000fe20008410000 */
[----:B---3--:R-:W-:Y:S01]  /*d9e0*/  HMMA.16816.F32 R44, R16, R40, R32 ;  /* 0x00000028102c723c */ /* 0x008fe20000001820 */
[----:B------:R-:W3:Y:S01]  /*d9f0*/  LDSM.16.M88.4 R32, [R169+0x5800] ;  /* 0x00580000a920783b */ /* 0x000ee20000000200 */
[----:B------:R-:W-:Y:S04]  /*da00*/  MUFU.TANH R191, R64 ;  /* 0x0000004000bf7308 */ /* 0x000fe80000002400 */
[----:B------:R-:W-:Y:S01]  /*da10*/  HMMA.16816.F32 R28, R8, R38, R28 ;  /* 0x00000026081c723c */ /* 0x000fe2000000181c */
[----:B------:R-:W1:Y:S03]  /*da20*/  LDSM.16.M88.4 R36, [R102+0x2800] ;  /* 0x002800006624783b */ /* 0x000e660000000200 */
[----:B------:R-:W-:Y:S02]  /*da30*/  MUFU.TANH R189, R65 ;  /* 0x0000004100bd7308 */ /* 0x000fe40000002400 */
[----:B-----5:R-:W-:Y:S06]  /*da40*/  HMMA.16816.F32 R60, R12, R24, R60 ;  /* 0x000000180c3c723c */ /* 0x020fec000000183c */
[----:B------:R-:W-:Y:S01]  /*da50*/  HMMA.16816.F32 R68, R16, R42, R68 ;  /* 0x0000002a1044723c */ /* 0x000fe20000001844 */
[C---:B------:R-:W-:Y:S01]  /*da60*/  IMAD.IADD R25, R51.reuse, 0x1, -R78 ;  /* 0x0000000133197824 */ /* 0x040fe200078e0a4e */
[----:B------:R-:W-:Y:S01]  /*da70*/  MUFU.TANH R185, R66 ;  /* 0x0000004200b97308 */ /* 0x000fe20000002400 */
[----:B------:R-:W-:-:S03]  /*da80*/  IMAD.SHL.U32 R51, R51, 0x2, RZ ;  /* 0x0000000233337824 */ /* 0x000fc600078e00ff */
[----:B------:R-:W-:Y:S01]  /*da90*/  SHF.R.S32.HI R24, RZ, 0x1f, R25 ;  /* 0x0000001fff187819 */ /* 0x000fe20000011419 */
[C---:B----4-:R-:W-:Y:S01]  /*daa0*/  HMMA.16816.F32 R40, R20.reuse, R52, RZ ;  /* 0x000000341428723c */ /* 0x050fe200000018ff */
[----:B------:R-:W-:Y:S01]  /*dab0*/  LOP3.LUT R51, R51, 0x6, RZ, 0xc0, !PT ;  /* 0x0000000633337812 */ /* 0x000fe200078ec0ff */
[----:B------:R-:W-:Y:S01]  /*dac0*/  FMUL.FTZ R44, R44, UR15 ;  /* 0x0000000f2c2c7c20 */ /* 0x000fe20008410000 */
[----:B------:R-:W-:Y:S01]  /*dad0*/  LEA.HI R24, R24, R25, RZ, 0x2 ;  /* 0x0000001918187211 */ /* 0x000fe200078f10ff */
[----:B------:R3:W-:Y:S01]  /*dae0*/  MUFU.TANH R155, R67 ;  /* 0x00000043009b7308 */ /* 0x0007e20000002400 */
[----:B------:R-:W-:Y:S01]  /*daf0*/  FMUL.FTZ R45, R45, UR15 ;  /* 0x0000000f2d2d7c20 */ /* 0x000fe20008410000 */
[----:B------:R-:W-:Y:S01]  /*db00*/  HMMA.16816.F32 R52, R20, R54, RZ ;  /* 0x000000361434723c */ /* 0x000fe200000018ff */
[----:B------:R-:W-:Y:S01]  /*db10*/  SHF.R.S32.HI R184, RZ, 0x2, R24 ;  /* 0x00000002ffb87819 */ /* 0x000fe20000011418 */
[----:B------:R-:W-:Y:S02]  /*db20*/  IMAD.IADD R51, R2, 0x1, R51 ;  /* 0x0000000102337824 */ /* 0x000fe400078e0233 */
[----:B------:R-:W-:Y:S01]  /*db30*/  FMUL.FTZ R46, R46, UR15 ;  /* 0x0000000f2e2e7c20 */ /* 0x000fe20008410000 */
[----:B------:R-:W-:Y:S01]  /*db40*/  FMUL.FTZ R47, R47, UR15 ;  /* 0x0000000f2f2f7c20 */ /* 0x000fe20008410000 */
[----:B------:R-:W-:Y:S01]  /*db50*/  IMAD.U32 R24, R77, 0x10, R184 ;  /* 0x000000104d187824 */ /* 0x000fe200078e00b8 */
[----:B------:R-:W-:Y:S01]  /*db60*/  HMMA.16816.F32 R28, R12, R26, R28 ;  /* 0x0000001a0c1c723c */ /* 0x000fe2000000181c */
[----:B------:R-:W-:Y:S01]  /*db70*/  VIADD R7, R51, 0x1 ;  /* 0x0000000133077836 */ /* 0x000fe20000000000 */
[----:B------:R-:W-:Y:S02]  /*db80*/  MUFU.TANH R139, R44 ;  /* 0x0000002c008b7308 */ /* 0x000fe40000002400 */
[----:B------:R-:W-:Y:S01]  /*db90*/  IADD3 R24, -R175, 0x1, R24 ;  /* 0x00000001af187810 */ /* 0x000fe20007ffe118 */
[----:B------:R-:W-:Y:S01]  /*dba0*/  FMUL.FTZ R69, R69, UR15 ;  /* 0x0000000f45457c20 */ /* 0x000fe20008410000 */
[----:B------:R-:W-:Y:S01]  /*dbb0*/  FMUL.FTZ R71, R71, UR15 ;  /* 0x0000000f47477c20 */ /* 0x000fe20008410000 */
[----:B------:R-:W-:Y:S01]  /*dbc0*/  FMUL.FTZ R70, R70, UR15 ;  /* 0x0000000f46467c20 */ /* 0x000fe20008410000 */
[----:B---3--:R-:W-:Y:S01]  /*dbd0*/  HMMA.16816.F32 R64, R20, R32, RZ ;  /* 0x000000201440723c */ /* 0x008fe200000018ff */
[----:B------:R-:W-:Y:S01]  /*dbe0*/  IADD3 R24, R24, UR14, R49 ;  /* 0x0000000e18187c10 */ /* 0x000fe2000fffe031 */
[----:B------:R3:W-:Y:S01]  /*dbf0*/  MUFU.TANH R149, R69 ;  /* 0x0000004500957308 */ /* 0x0007e20000002400 */
[----:B------:R-:W-:-:S02]  /*dc00*/  FMUL.FTZ R68, R68, UR15 ;  /* 0x0000000f44447c20 */ /* 0x000fc40008410000 */
[C---:B------:R-:W-:Y:S01]  /*dc10*/  VIMNMX R50, R24.reuse, R49, PT ;  /* 0x0000003118327248 */ /* 0x040fe20003fe0100 */
[----:B------:R-:W-:Y:S01]  /*dc20*/  HMMA.16816.F32 R20, R20, R34, RZ ;  /* 0x000000221414723c */ /* 0x000fe200000018ff */
[----:B------:R-:W4:Y:S01]  /*dc30*/  LDSM.16.M88.4 R32, [R166+0x3000] ;  /* 0x00300000a620783b */ /* 0x000f220000000200 */
[----:B------:R-:W-:Y:S01]  /*dc40*/  VIADDMNMX R49, R24, 0x8, R49, PT ;  /* 0x0000000818317846 */ /* 0x000fe20003800131 */
[----:B------:R-:W-:Y:S01]  /*dc50*/  VIADD R24, R51, 0x9 ;  /* 0x0000000933187836 */ /* 0x000fe20000000000 */
[CC--:B------:R-:W-:Y:S01]  /*dc60*/  ISETP.GE.AND P1, PT, R7.reuse, R50.reuse, PT ;  /* 0x000000320700720c */ /* 0x0c0fe20003f26270 */
[----:B------:R5:W-:Y:S01]  /*dc70*/  MUFU.TANH R143, R71 ;  /* 0x00000047008f7308 */ /* 0x000be20000002400 */
[----:B------:R-:W-:Y:S01]  /*dc80*/  ISETP.GE.AND P0, PT, R7, R49, PT ;  /* 0x000000310700720c */ /* 0x000fe20003f06270 */
[----:B------:R-:W-:Y:S01]  /*dc90*/  VIADD R7, R51, 0x8 ;  /* 0x0000000833077836 */ /* 0x000fe20000000000 */
[----:B------:R-:W-:Y:S01]  /*dca0*/  HMMA.16816.F32 R40, R8, R56, R40 ;  /* 0x000000380828723c */ /* 0x000fe20000001828 */
[----:B------:R-:W-:-:S02]  /*dcb0*/  ISETP.GE.AND P4, PT, R24, R50, PT ;  /* 0x000000321800720c */ /* 0x000fc40003f86270 */
[-C--:B------:R-:W-:Y:S02]  /*dcc0*/  ISETP.GE.AND P5, PT, R24, R49.reuse, PT ;  /* 0x000000311800720c */ /* 0x080fe40003fa6270 */
[CC--:B------:R-:W-:Y:S01]  /*dcd0*/  ISETP.GE.AND P2, PT, R7.reuse, R50.reuse, PT ;  /* 0x000000320700720c */ /* 0x0c0fe20003f46270 */
[C---:B-1----:R-:W-:Y:S01]  /*dce0*/  HMMA.16816.F32 R60, R16.reuse, R36, R60 ;  /* 0x00000024103c723c */ /* 0x042fe2000000183c */
[-C--:B------:R-:W-:Y:S01]  /*dcf0*/  ISETP.GE.AND P3, PT, R7, R49.reuse, PT ;  /* 0x000000310700720c */ /* 0x080fe20003f66270 */
[----:B------:R-:W-:Y:S01]  /*dd00*/  VIADD R7, R51, 0x10 ;  /* 0x0000001033077836 */ /* 0x000fe20000000000 */
[----:B---3--:R-:W-:Y:S01]  /*dd10*/  FSEL R69, R73, -INF , !P0 ;  /* 0xff80000049457808 */ /* 0x008fe20004000000 */
[----:B------:R-:W1:Y:S01]  /*dd20*/  LDSM.16.M88.4 R24, [R163+0x5800] ;  /* 0x00580000a318783b */ /* 0x000e620000000200 */
[----:B------:R-:W-:Y:S01]  /*dd30*/  FSEL R77, R80, -INF , !P2 ;  /* 0xff800000504d7808 */ /* 0x000fe20005000000 */
[----:B------:R-:W-:Y:S01]  /*dd40*/  HMMA.16816.F32 R28, R16, R38, R28 ;  /* 0x00000026101c723c */ /* 0x000fe2000000181c */
[----:B------:R-:W-:Y:S01]  /*dd50*/  VIADD R36, R51, 0x11 ;  /* 0x0000001133247836 */ /* 0x000fe20000000000 */
[----:B------:R-:W-:Y:S01]  /*dd60*/  FSEL R89, R72, -INF , !P1 ;  /* 0xff80000048597808 */ /* 0x000fe20004800000 */
[----:B------:R-:W-:Y:S01]  /*dd70*/  MUFU.TANH R137, R45 ;  /* 0x0000002d00897308 */ /* 0x000fe20000002400 */
[-C--:B------:R-:W-:Y:S01]  /*dd80*/  ISETP.GE.AND P6, PT, R7, R50.reuse, PT ;  /* 0x000000320700720c */ /* 0x080fe20003fc6270 */
[C---:B------:R-:W-:Y:S01]  /*dd90*/  VIADD R56, R51.reuse, 0x21 ;  /* 0x0000002133387836 */ /* 0x040fe20000000000 */
[C---:B------:R-:W-:Y:S01]  /*dda0*/  ISETP.GE.AND P2, PT, R36.reuse, R50, PT ;  /* 0x000000322400720c */ /* 0x040fe20003f46270 */
[----:B------:R-:W-:Y:S01]  /*ddb0*/  HMMA.16816.F32 R52, R8, R58, R52 ;  /* 0x0000003a0834723c */ /* 0x000fe20000001834 */
[-C--:B------:R-:W-:Y:S01]  /*ddc0*/  ISETP.GE.AND P0, PT, R36, R49.reuse, PT ;  /* 0x000000312400720c */ /* 0x080fe20003f06270 */
[----:B------:R-:W-:Y:S01]  /*ddd0*/  VIADD R36, R51, 0x18 ;  /* 0x0000001833247836 */ /* 0x000fe20000000000 */
[----:B------:R-:W-:Y:S01]  /*dde0*/  ISETP.GE.AND P1, PT, R7, R49, PT ;  /* 0x000000310700720c */ /* 0x000fe20003f26270 */
[----:B------:R-:W-:Y:S01]  /*ddf0*/  MUFU.TANH R147, R46 ;  /* 0x0000002e00937308 */ /* 0x000fe20000002400 */
[----:B------:R-:W-:-:S02]  /*de00*/  FSEL R7, R74, -INF , !P3 ;  /* 0xff8000004a077808 */ /* 0x000fc40005800000 */
[----:B-----5:R-:W-:Y:S02]  /*de10*/  FSEL R71, R75, -INF , !P5 ;  /* 0xff8000004b477808 */ /* 0x020fe40006800000 */
[CC--:B------:R-:W-:Y:S02]  /*de20*/  ISETP.GE.AND P3, PT, R36.reuse, R50.reuse, PT ;  /* 0x000000322400720c */ /* 0x0c0fe40003f66270 */
[-C--:B------:R-:W-:Y:S01]  /*de30*/  ISETP.GE.AND P5, PT, R36, R49.reuse, PT ;  /* 0x000000312400720c */ /* 0x080fe20003fa6270 */
[----:B------:R-:W-:Y:S01]  /*de40*/  VIADD R36, R51, 0x19 ;  /* 0x0000001933247836 */ /* 0x000fe20000000000 */
[----:B------:R-:W-:Y:S01]  /*de50*/  FSEL R91, R79, -INF , !P4 ;  /* 0xff8000004f5b7808 */ /* 0x000fe20006000000 */
[C---:B----4-:R-:W-:Y:S01]  /*de60*/  HMMA.16816.F32 R40, R12.reuse, R32, R40 ;  /* 0x000000200c28723c */ /* 0x050fe20000001828 */
[----:B------:R3:W-:Y:S01]  /*de70*/  MUFU.TANH R135, R47 ;  /* 0x0000002f00877308 */ /* 0x0007e20000002400 */
[----:B------:R-:W-:Y:S01]  /*de80*/  FSEL R97, R85, -INF , !P3 ;  /* 0xff80000055617808 */ /* 0x000fe20005800000 */
[----:B------:R-:W-:Y:S01]  /*de90*/  FMUL.FTZ R28, R28, UR15 ;  /* 0x0000000f1c1c7c20 */ /* 0x000fe20008410000 */
[-C--:B------:R-:W-:Y:S01]  /*dea0*/  ISETP.GE.AND P4, PT, R36, R50.reuse, PT ;  /* 0x000000322400720c */ /* 0x080fe20003f86270 */
[----:B------:R-:W-:Y:S01]  /*deb0*/  FMUL.FTZ R29, R29, UR15 ;  /* 0x0000000f1d1d7c20 */ /* 0x000fe20008410000 */
[----:B------:R-:W-:Y:S01]  /*dec0*/  FMUL.FTZ R111, R30, UR15 ;  /* 0x0000000f1e6f7c20 */ /* 0x000fe20008410000 */
[----:B------:R-:W-:Y:S01]  /*ded0*/  FSEL R33, R81, -INF , !P6 ;  /* 0xff80000051217808 */ /* 0x000fe20007000000 */
[----:B------:R-:W-:Y:S01]  /*dee0*/  FMUL.FTZ R109, R31, UR15 ;  /* 0x0000000f1f6d7c20 */ /* 0x000fe20008410000 */
[----:B------:R-:W-:Y:S01]  /*def0*/  P2R R32, PR, RZ, 0x10 ;  /* 0x00000010ff207803 */ /* 0x000fe20000000000 */
[----:B------:R-:W-:Y:S01]  /*df00*/  MUFU.TANH R133, R28 ;  /* 0x0000001c00857308 */ /* 0x000fe20000002400 */
[-C--:B------:R-:W-:Y:S01]  /*df10*/  ISETP.GE.AND P4, PT, R36, R49.reuse, PT ;  /* 0x000000312400720c */ /* 0x080fe20003f86270 */
[----:B------:R-:W-:Y:S01]  /*df20*/  VIADD R36, R51, 0x20 ;  /* 0x0000002033247836 */ /* 0x000fe20000000000 */
[----:B------:R-:W-:Y:S01]  /*df30*/  FSEL R81, R84, -INF , !P1 ;  /* 0xff80000054517808 */ /* 0x000fe20004800000 */
[----:B------:R-:W-:Y:S01]  /*df40*/  HMMA.16816.F32 R52, R12, R34, R52 ;  /* 0x000000220c34723c */ /* 0x000fe20000001834 */
[----:B------:R-:W-:Y:S01]  /*df50*/  ISETP.NE.AND P3, PT, R32, RZ, PT ;  /* 0x000000ff2000720c */ /* 0x000fe20003f65270 */
[----:B------:R-:W-:Y:S01]  /*df60*/  FMUL.FTZ R60, R60, UR15 ;  /* 0x0000000f3c3c7c20 */ /* 0x000fe20008410000 */
[CC--:B------:R-:W-:Y:S01]  /*df70*/  ISETP.GE.AND P6, PT, R36.reuse, R50.reuse, PT ;  /* 0x000000322400720c */ /* 0x0c0fe20003fc6270 */
[----:B---3--:R-:W3:Y:S01]  /*df80*/  LDSM.16.M88.4 R44, [R102+0x3000] ;  /* 0x00300000662c783b */ /* 0x008ee20000000200 */
[-C--:B------:R-:W-:Y:S01]  /*df90*/  ISETP.GE.AND P1, PT, R36, R49.reuse, PT ;  /* 0x000000312400720c */ /* 0x080fe20003f26270 */
[C---:B-1----:R-:W-:Y:S01]  /*dfa0*/  HMMA.16816.F32 R64, R8.reuse, R24, R64 ;  /* 0x000000180840723c */ /* 0x042fe20000001840 */
[----:B------:R1:W-:Y:S01]  /*dfb0*/  MUFU.TANH R131, R29 ;  /* 0x0000001d00837308 */ /* 0x0003e20000002400 */
[----:B------:R-:W4:Y:S01]  /*dfc0*/  LDSM.16.M88.4 R36, [R166+0x3800] ;  /* 0x00380000a624783b */ /* 0x000f220000000200 */
[----:B------:R-:W-:Y:S01]  /*dfd0*/  FSEL R83, R83, -INF , !P3 ;  /* 0xff80000053537808 */ /* 0x000fe20005800000 */
[----:B------:R-:W-:Y:S01]  /*dfe0*/  FMUL.FTZ R61, R61, UR15 ;  /* 0x0000000f3d3d7c20 */ /* 0x000fe20008410000 */
[----:B------:R-:W-:Y:S01]  /*dff0*/  FSEL R207, R88, -INF , !P4 ;  /* 0xff80000058cf7808 */ /* 0x000fe20006000000 */
[----:B------:R-:W-:Y:S01]  /*e000*/  HMMA.16816.F32 R20, R8, R26, R20 ;  /* 0x0000001a0814723c */ /* 0x000fe20000001814 */
[----:B------:R-:W-:Y:S01]  /*e010*/  VIADD R24, R51, 0x28 ;  /* 0x0000002833187836 */ /* 0x000fe20000000000 */
[----:B------:R-:W-:Y:S01]  /*e020*/  FSEL R203, R203, -INF , !P6 ;  /* 0xff800000cbcb7808 */ /* 0x000fe20007000000 */
[----:B------:R-:W5:Y:S01]  /*e030*/  MUFU.TANH R86, R86 ;  /* 0x0000005600567308 */ /* 0x000f620000002400 */
[----:B--2---:R-:W-:Y:S01]  /*e040*/  FSEL R197, R197, -INF , !P1 ;  /* 0xff800000c5c57808 */ /* 0x004fe20004800000 */
[----:B------:R-:W-:Y:S01]  /*e050*/  FMUL.FTZ R63, R63, UR15 ;  /* 0x0000000f3f3f7c20 */ /* 0x000fe20008410000 */
[CC--:B------:R-:W-:Y:S01]  /*e060*/  ISETP.GE.AND P3, PT, R24.reuse, R50.reuse, PT ;  /* 0x000000321800720c */ /* 0x0c0fe20003f66270 */
[C---:B------:R-:W-:Y:S01]  /*e070*/  VIADD R10, R51.reuse, 0x41 ;  /* 0x00000041330a7836 */ /* 0x040fe20000000000 */
[-C--:B------:R-:W-:Y:S01]  /*e080*/  ISETP.GE.AND P4, PT, R24, R49.reuse, PT ;  /* 0x000000311800720c */ /* 0x080fe20003f86270 */
[C---:B------:R-:W-:Y:S01]  /*e090*/  VIADD R24, R51.reuse, 0x29 ;  /* 0x0000002933187836 */ /* 0x040fe20000000000 */
[----:B------:R-:W-:Y:S01]  /*e0a0*/  P2R R25, PR, RZ, 0x8 ;  /* 0x00000008ff197803 */ /* 0x000fe20000000000 */
[----:B------:R-:W2:Y:S01]  /*e0b0*/  MUFU.TANH R87, R87 ;  /* 0x0000005700577308 */ /* 0x000ea20000002400 */
[----:B-1----:R-:W1:Y:S01]  /*e0c0*/  LDSM.16.M88.4 R28, [R102+0x3800] ;  /* 0x00380000661c783b */ /* 0x002e620000000200 */
[----:B------:R-:W-:Y:S01]  /*e0d0*/  FSEL R79, R82, -INF , !P2 ;  /* 0xff800000524f7808 */ /* 0x000fe20005000000 */
[C---:B------:R-:W-:Y:S01]  /*e0e0*/  VIADD R9, R51.reuse, 0x48 ;  /* 0x0000004833097836 */ /* 0x040fe20000000000 */
[----:B------:R-:W-:Y:S01]  /*e0f0*/  ISETP.GE.AND P6, PT, R24, R50, PT ;  /* 0x000000321800720c */ /* 0x000fe20003fc6270 */
[----:B------:R-:W-:Y:S01]  /*e100*/  FMUL.FTZ R62, R62, UR15 ;  /* 0x0000000f3e3e7c20 */ /* 0x000fe20008410000 */
[----:B------:R-:W-:Y:S01]  /*e110*/  ISETP.GE.AND P3, PT, R24, R49, PT ;  /* 0x000000311800720c */ /* 0x000fe20003f66270 */
[----:B------:R-:W-:Y:S01]  /*e120*/  VIADD R24, R51, 0x31 ;  /* 0x0000003133187836 */ /* 0x000fe20000000000 */
[----:B------:R-:W4:Y:S01]  /*e130*/  MUFU.TANH R103, R103 ;  /* 0x0000006700677308 */ /* 0x000f220000002400 */
[----:B------:R-:W-:Y:S01]  /*e140*/  ISETP.NE.AND P1, PT, R25, RZ, PT ;  /* 0x000000ff1900720c */ /* 0x000fe20003f25270 */
[----:B------:R-:W-:Y:S01]  /*e150*/  VIADD R25, R51, 0x30 ;  /* 0x0000003033197836 */ /* 0x000fe20000000000 */
[----:B-----5:R-:W-:Y:S01]  /*e160*/  FSEL R73, R86, -INF , !P0 ;  /* 0xff80000056497808 */ /* 0x020fe20004000000 */
[----:B------:R-:W-:-:S04]  /*e170*/  DEPBAR.LE SB0, 0x0 ;  /* 0x000080000000791a */ /* 0x000fc80000000000 */
[----:B------:R-:W5:Y:S01]  /*e180*/  MUFU.TANH R201, R201 ;  /* 0x000000c900c97308 */ /* 0x000f620000002400 */
[----:B------:R-:W-:Y:S02]  /*e190*/  ISETP.GE.AND P0, PT, R56, R49, PT ;  /* 0x000000313800720c */ /* 0x000fe40003f06270 */
[----:B------:R-:W-:Y:S01]  /*e1a0*/  FSEL R199, R199, -INF , !P1 ;  /* 0xff800000c7c77808 */ /* 0x000fe20004800000 */
[----:B---3--:R-:W-:Y:S01]  /*e1b0*/  HMMA.16816.F32 R40, R16, R44, R40 ;  /* 0x0000002c1028723c */ /* 0x008fe20000001828 */
[----:B------:R-:W-:-:S03]  /*e1c0*/  ISETP.GE.AND P1, PT, R24, R50, PT ;  /* 0x000000321800720c */ /* 0x000fc60003f26270 */
[----:B------:R-:W3:Y:S01]  /*e1d0*/  MUFU.TANH R187, R187 ;  /* 0x000000bb00bb7308 */ /* 0x000ee20000002400 */
[----:B--2---:R-:W-:Y:S01]  /*e1e0*/  FSEL R75, R87, -INF , !P5 ;  /* 0xff800000574b7808 */ /* 0x004fe20006800000 */
[----:B----4-:R-:W-:Y:S01]  /*e1f0*/  HMMA.16816.F32 R64, R12, R36, R64 ;  /* 0x000000240c40723c */ /* 0x010fe20000001840 */
[----:B------:R-:W-:Y:S02]  /*e200*/  FSEL R103, R103, -INF , !P0 ;  /* 0xff80000067677808 */ /* 0x000fe40004000000 */
[----:B------:R-:W-:-:S03]  /*e210*/  ISETP.GE.AND P5, PT, R25, R50, PT ;  /* 0x000000321900720c */ /* 0x000fc60003fa6270 */
[----:B------:R-:W2:Y:S01]  /*e220*/  MUFU.TANH R153, R153 ;  /* 0x0000009900997308 */ /* 0x000ea20000002400 */
[----:B------:R-:W-:Y:S01]  /*e230*/  HMMA.16816.F32 R20, R12, R38, R20 ;  /* 0x000000260c14723c */ /* 0x000fe20000001814 */
[-C--:B------:R-:W-:Y:S02]  /*e240*/  ISETP.GE.AND P0, PT, R25, R49.reuse, PT ;  /* 0x000000311900720c */ /* 0x080fe40003f06270 */
[----:B------:R-:W-:Y:S02]  /*e250*/  P2R R25, PR, RZ, 0x2 ;  /* 0x00000002ff197803 */ /* 0x000fe40000000000 */
[----:B------:R-:W-:Y:S01]  /*e260*/  ISETP.GE.AND P1, PT, R24, R49, PT ;  /* 0x000000311800720c */ /* 0x000fe20003f26270 */
[----:B------:R-:W-:Y:S01]  /*e270*/  VIADD R24, R51, 0x38 ;  /* 0x0000003833187836 */ /* 0x000fe20000000000 */
[----:B------:R-:W4:Y:S01]  /*e280*/  MUFU.TANH R113, R113 ;  /* 0x0000007100717308 */ /* 0x000f220000002400 */
[----:B------:R-:W-:Y:S01]  /*e290*/  ISETP.GE.AND P2, PT, R56, R50, PT ;  /* 0x000000323800720c */ /* 0x000fe20003f46270 */
[----:B------:R-:W-:Y:S01]  /*e2a0*/  HMMA.16816.F32 R52, R16, R46, R52 ;  /* 0x0000002e1034723c */ /* 0x000fe20000001834 */
[----:B------:R-:W-:-:S02]  /*e2b0*/  FSEL R205, R205, -INF , !P6 ;  /* 0xff800000cdcd7808 */ /* 0x000fc40007000000 */
[----:B------:R-:W-:Y:S01]  /*e2c0*/  ISETP.NE.AND P6, PT, R25, RZ, PT ;  /* 0x000000ff1900720c */ /* 0x000fe20003fc5270 */
[----:B------:R-:W-:Y:S01]  /*e2d0*/  VIADD R25, R51, 0x39 ;  /* 0x0000003933197836 */ /* 0x000fe20000000000 */
[----:B-----5:R-:W-:Y:S01]  /*e2e0*/  FSEL R201, R201, -INF , !P2 ;  /* 0xff800000c9c97808 */ /* 0x020fe20005000000 */
[----:B------:R-:W5:Y:S01]  /*e2f0*/  MUFU.TANH R145, R70 ;  /* 0x0000004600917308 */ /* 0x000f620000002400 */
[----:B------:R-:W-:Y:S01]  /*e300*/  FSEL R193, R193, -INF , !P4 ;  /* 0xff800000c1c17808 */ /* 0x000fe20006000000 */
[----:B------:R-:W-:Y:S01]  /*e310*/  FMUL.FTZ R42, R42, UR15 ;  /* 0x0000000f2a2a7c20 */ /* 0x000fe20008410000 */
[CC--:B------:R-:W-:Y:S01]  /*e320*/  ISETP.GE.AND P4, PT, R24.reuse, R50.reuse, PT ;  /* 0x000000321800720c */ /* 0x0c0fe20003f86270 */
[C---:B-1----:R-:W-:Y:S01]  /*e330*/  HMMA.16816.F32 R64, R16.reuse, R28, R64 ;  /* 0x0000001c1040723c */ /* 0x042fe20000001840 */
[-C--:B------:R-:W-:Y:S01]  /*e340*/  ISETP.GE.AND P2, PT, R24, R49.reuse, PT ;  /* 0x000000311800720c */ /* 0x080fe20003f46270 */
[----:B------:R-:W-:Y:S01]  /*e350*/  VIADD R24, R51, 0x40 ;  /* 0x0000004033187836 */ /* 0x000fe20000000000 */
[----:B------:R-:W-:Y:S01]  /*e360*/  FSEL R195, R195, -INF , !P3 ;  /* 0xff800000c3c37808 */ /* 0x000fe20005800000 */
[----:B------:R-:W1:Y:S01]  /*e370*/  MUFU.TANH R151, R68 ;  /* 0x0000004400977308 */ /* 0x000e620000002400 */
[----:B---3--:R-:W-:Y:S01]  /*e380*/  FSEL R187, R187, -INF , !P0 ;  /* 0xff800000bbbb7808 */ /* 0x008fe20004000000 */
[----:B------:R-:W-:Y:S01]  /*e390*/  HMMA.16816.F32 R20, R16, R30, R20 ;  /* 0x0000001e1014723c */ /* 0x000fe20000001814 */
[CC--:B------:R-:W-:Y:S01]  /*e3a0*/  ISETP.GE.AND P3, PT, R25.reuse, R50.reuse, PT ;  /* 0x000000321900720c */ /* 0x0c0fe20003f66270 */
[----:B------:R-:W-:Y:S01]  /*e3b0*/  FMUL.FTZ R40, R40, UR15 ;  /* 0x0000000f28287c20 */ /* 0x000fe20008410000 */
[-C--:B------:R-:W-:Y:S01]  /*e3c0*/  ISETP.GE.AND P0, PT, R25, R49.reuse, PT ;  /* 0x000000311900720c */ /* 0x080fe20003f06270 */
[----:B------:R-:W-:Y:S01]  /*e3d0*/  FMUL.FTZ R43, R43, UR15 ;  /* 0x0000000f2b2b7c20 */ /* 0x000fe20008410000 */
[----:B------:R-:W-:Y:S01]  /*e3e0*/  FSEL R191, R191, -INF , !P4 ;  /* 0xff800000bfbf7808 */ /* 0x000fe20006000000 */
[----:B------:R-:W3:Y:S01]  /*e3f0*/  MUFU.TANH R129, R60 ;  /* 0x0000003c00817308 */ /* 0x000ee20000002400 */
[----:B------:R-:W-:Y:S01]  /*e400*/  FSEL R185, R185, -INF , !P2 ;  /* 0xff800000b9b97808 */ /* 0x000fe20005000000 */
[----:B------:R-:W-:Y:S01]  /*e410*/  FMUL.FTZ R52, R52, UR15 ;  /* 0x0000000f34347c20 */ /* 0x000fe20008410000 */
[----:B--2---:R-:W-:Y:S01]  /*e420*/  FSEL R153, R153, -INF , !P1 ;  /* 0xff80000099997808 */ /* 0x004fe20004800000 */
[----:B------:R-:W-:Y:S01]  /*e430*/  FMUL.FTZ R53, R53, UR15 ;  /* 0x0000000f35357c20 */ /* 0x000fe20008410000 */
[-C--:B------:R-:W-:Y:S01]  /*e440*/  ISETP.GE.AND P4, PT, R10, R50.reuse, PT ;  /* 0x000000320a00720c */ /* 0x080fe20003f86270 */
[----:B------:R-:W-:Y:S01]  /*e450*/  FMUL.FTZ R45, R54, UR15 ;  /* 0x0000000f362d7c20 */ /* 0x000fe20008410000 */
[-C--:B------:R-:W-:Y:S01]  /*e460*/  ISETP.GE.AND P2, PT, R10, R49.reuse, PT ;  /* 0x000000310a00720c */ /* 0x080fe20003f46270 */
[----:B------:R-:W-:Y:S01]  /*e470*/  VIADD R10, R51, 0x49 ;  /* 0x00000049330a7836 */ /* 0x000fe20000000000 */
[-C--:B------:R-:W-:Y:S01]  /*e480*/  ISETP.GE.AND P1, PT, R24, R49.reuse, PT ;  /* 0x000000311800720c */ /* 0x080fe20003f26270 */
[----:B------:R-:W2:Y:S01]  /*e490*/  MUFU.TANH R127, R61 ;  /* 0x0000003d007f7308 */ /* 0x000ea20000002400 */
[----:B------:R-:W-:Y:S01]  /*e4a0*/  FSEL R189, R189, -INF , !P3 ;  /* 0xff800000bdbd7808 */ /* 0x000fe20005800000 */
[----:B------:R-:W-:Y:S01]  /*e4b0*/  FMUL.FTZ R29, R67, UR15 ;  /* 0x0000000f431d7c20 */ /* 0x000fe20008410000 */
[----:B------:R-:W-:Y:S01]  /*e4c0*/  FSEL R155, R155, -INF , !P0 ;  /* 0xff8000009b9b7808 */ /* 0x000fe20004000000 */
[----:B------:R-:W-:Y:S01]  /*e4d0*/  FMUL.FTZ R37, R64, UR15 ;  /* 0x0000000f40257c20 */ /* 0x000fe20008410000 */
[----:B------:R-:W-:Y:S01]  /*e4e0*/  FSEL R115, R115, -INF , !P5 ;  /* 0xff80000073737808 */ /* 0x000fe20006800000 */
[----:B------:R-:W-:Y:S01]  /*e4f0*/  FMUL.FTZ R36, R65, UR15 ;  /* 0x0000000f41247c20 */ /* 0x000fe20008410000 */
[CC--:B------:R-:W-:Y:S01]  /*e500*/  ISETP.GE.AND P3, PT, R9.reuse, R50.reuse, PT ;  /* 0x000000320900720c */ /* 0x0c0fe20003f66270 */
[----:B------:R-:W2:Y:S01]  /*e510*/  MUFU.TANH R105, R63 ;  /* 0x0000003f00697308 */ /* 0x000ea20000002400 */
[-C--:B------:R-:W-:Y:S01]  /*e520*/  ISETP.GE.AND P0, PT, R9, R49.reuse, PT ;  /* 0x000000310900720c */ /* 0x080fe20003f06270 */
[----:B------:R-:W-:Y:S01]  /*e530*/  VIADD R9, R51, 0x50 ;  /* 0x0000005033097836 */ /* 0x000fe20000000000 */
[-C--:B------:R-:W-:Y:S01]  /*e540*/  ISETP.GE.AND P5, PT, R24, R50.reuse, PT ;  /* 0x000000321800720c */ /* 0x080fe20003fa6270 */
[----:B------:R-:W-:Y:S01]  /*e550*/  FMUL.FTZ R31, R66, UR15 ;  /* 0x0000000f421f7c20 */ /* 0x000fe20008410000 */
[----:B----4-:R-:W-:Y:S01]  /*e560*/  FSEL R113, R113, -INF , !P6 ;  /* 0xff80000071717808 */ /* 0x010fe20007000000 */
[----:B------:R-:W-:Y:S01]  /*e570*/  FMUL.FTZ R20, R20, UR15 ;  /* 0x0000000f14147c20 */ /* 0x000fe20008410000 */
[----:B------:R-:W-:Y:S01]  /*e580*/  FSEL R147, R147, -INF , !P1 ;  /* 0xff80000093937808 */ /* 0x000fe20004800000 */
[----:B------:R-:W4:Y:S01]  /*e590*/  MUFU.TANH R125, R62 ;  /* 0x0000003e007d7308 */ /* 0x000f220000002400 */
[CC--:B------:R-:W-:Y:S01]  /*e5a0*/  ISETP.GE.AND P6, PT, R10.reuse, R50.reuse, PT ;  /* 0x000000320a00720c */ /* 0x0c0fe20003fc6270 */
[----:B------:R-:W-:Y:S01]  /*e5b0*/  FMUL.FTZ R41, R41, UR15 ;  /* 0x0000000f29297c20 */ /* 0x000fe20008410000 */
[-C--:B------:R-:W-:Y:S01]  /*e5c0*/  ISETP.GE.AND P1, PT, R10, R49.reuse, PT ;  /* 0x000000310a00720c */ /* 0x080fe20003f26270 */
[----:B------:R-:W-:Y:S01]  /*e5d0*/  VIADD R10, R51, 0x51 ;  /* 0x00000051330a7836 */ /* 0x000fe20000000000 */
[----:B------:R-:W-:Y:S01]  /*e5e0*/  FSEL R139, R139, -INF , !P5 ;  /* 0xff8000008b8b7808 */ /* 0x000fe20006800000 */
[----:B------:R-:W-:Y:S01]  /*e5f0*/  FMUL.FTZ R34, R21, UR15 ;  /* 0x0000000f15227c20 */ /* 0x000fe20008410000 */
[----:B------:R-:W-:Y:S01]  /*e600*/  FSEL R135, R135, -INF , !P2 ;  /* 0xff80000087877808 */ /* 0x000fe20005000000 */
[----:B------:R-:W4:Y:S01]  /*e610*/  MUFU.TANH R109, R109 ;  /* 0x0000006d006d7308 */ /* 0x000f220000002400 */
[C---:B------:R-:W-:Y:S01]  /*e620*/  ISETP.GE.AND P5, PT, R9.reuse, R50, PT ;  /* 0x000000320900720c */ /* 0x040fe20003fa6270 */
[----:B------:R-:W-:Y:S01]  /*e630*/  FMUL.FTZ R21, R22, UR15 ;  /* 0x0000000f16157c20 */ /* 0x000fe20008410000 */
[----:B------:R-:W-:Y:S01]  /*e640*/  ISETP.GE.AND P2, PT, R9, R49, PT ;  /* 0x000000310900720c */ /* 0x000fe20003f46270 */
[----:B------:R-:W-:Y:S01]  /*e650*/  VIADD R9, R51, 0x58 ;  /* 0x0000005833097836 */ /* 0x000fe20000000000 */
[----:B------:R-:W-:-:S02]  /*e660*/  FSEL R137, R137, -INF , !P4 ;  /* 0xff80000089897808 */ /* 0x000fc40006000000 */
[----:B-----5:R-:W-:Y:S01]  /*e670*/  FSEL R145, R145, -INF , !P0 ;  /* 0xff80000091917808 */ /* 0x020fe20004000000 */
[----:B------:R-:W-:Y:S01]  /*e680*/  MUFU.TANH R8, R42 ;  /* 0x0000002a00087308 */ /* 0x000fe20000002400 */
[CC--:B------:R-:W-:Y:S02]  /*e690*/  ISETP.GE.AND P4, PT, R10.reuse, R50.reuse, PT ;  /* 0x000000320a00720c */ /* 0x0c0fe40003f86270 */
[----:B------:R-:W-:Y:S01]  /*e6a0*/  ISETP.GE.AND P0, PT, R10, R49, PT ;  /* 0x000000310a00720c */ /* 0x000fe20003f06270 */
[----:B------:R-:W-:Y:S01]  /*e6b0*/  VIADD R10, R51, 0x59 ;  /* 0x00000059330a7836 */ /* 0x000fe20000000000 */
[----:B------:R-:W-:Y:S02]  /*e6c0*/  FSEL R149, R149, -INF , !P6 ;  /* 0xff80000095957808 */ /* 0x000fe40007000000 */
[----:B------:R-:W-:Y:S01]  /*e6d0*/  FSEL R143, R143, -INF , !P1 ;  /* 0xff8000008f8f7808 */ /* 0x000fe20004800000 */
[----:B------:R-:W5:Y:S01]  /*e6e0*/  MUFU.TANH R111, R111 ;  /* 0x0000006f006f7308 */ /* 0x000f620000002400 */
[----:B------:R-:W-:-:S02]  /*e6f0*/  ISETP.GE.AND P6, PT, R9, R50, PT ;  /* 0x000000320900720c */ /* 0x000fc40003fc6270 */
[-C--:B------:R-:W-:Y:S01]  /*e700*/  ISETP.GE.AND P1, PT, R9, R49.reuse, PT ;  /* 0x000000310900720c */ /* 0x080fe20003f26270 */
[----:B------:R-:W-:Y:S01]  /*e710*/  VIADD R9, R51, 0x60 ;  /* 0x0000006033097836 */ /* 0x000fe20000000000 */
[----:B-1----:R-:W-:Y:S02]  /*e720*/  FSEL R151, R151, -INF , !P3 ;  /* 0xff80000097977808 */ /* 0x002fe40005800000 */
[----:B---3--:R-:W-:Y:S01]  /*e730*/  FSEL R129, R129, -INF , !P5 ;  /* 0xff80000081817808 */ /* 0x008fe20006800000 */
[----:B------:R-:W1:Y:S01]  /*e740*/  MUFU.TANH R63, R40 ;  /* 0x00000028003f7308 */ /* 0x000e620000002400 */
[C---:B------:R-:W-:Y:S02]  /*e750*/  ISETP.GE.AND P5, PT, R10.reuse, R50, PT ;  /* 0x000000320a00720c */ /* 0x040fe40003fa6270 */
[----:B------:R-:W-:Y:S01]  /*e760*/  ISETP.GE.AND P3, PT, R10, R49, PT ;  /* 0x000000310a00720c */ /* 0x000fe20003f66270 */
[----:B------:R-:W-:Y:S01]  /*e770*/  VIADD R10, R51, 0x61 ;  /* 0x00000061330a7836 */ /* 0x000fe20000000000 */
[----:B--2---:R-:W-:-:S02]  /*e780*/  FSEL R127, R127, -INF , !P4 ;  /* 0xff8000007f7f7808 */ /* 0x004fc40006000000 */
[----:B------:R-:W-:Y:S01]  /*e790*/  FSEL R105, R105, -INF , !P0 ;  /* 0xff80000069697808 */ /* 0x000fe20004000000 */
[----:B------:R-:W2:Y:S01]  /*e7a0*/  MUFU.TANH R59, R52 ;  /* 0x00000034003b7308 */ /* 0x000ea20000002400 */
[CC--:B------:R-:W-:Y:S02]  /*e7b0*/  ISETP.GE.AND P4, PT, R9.reuse, R50.reuse, PT ;  /* 0x000000320900720c */ /* 0x0c0fe40003f86270 */
[----:B------:R-:W-:Y:S01]  /*e7c0*/  ISETP.GE.AND P0, PT, R9, R49, PT ;  /* 0x000000310900720c */ /* 0x000fe20003f06270 */
[----:B------:R-:W-:Y:S01]  /*e7d0*/  VIADD R9, R51, 0x68 ;  /* 0x0000006833097836 */ /* 0x000fe20000000000 */
[----:B----4-:R-:W-:Y:S02]  /*e7e0*/  FSEL R125, R125, -INF , !P2 ;  /* 0xff8000007d7d7808 */ /* 0x010fe40005000000 */
[----:B------:R-:W-:Y:S01]  /*e7f0*/  FSEL R133, R133, -INF , !P6 ;  /* 0xff80000085857808 */ /* 0x000fe20007000000 */
[----:B------:R3:W-:Y:S01]  /*e800*/  MUFU.TANH R47, R43 ;  /* 0x0000002b002f7308 */ /* 0x0007e20000002400 */
[----:B------:R-:W-:-:S02]  /*e810*/  ISETP.GE.AND P6, PT, R10, R50, PT ;  /* 0x000000320a00720c */ /* 0x000fc40003fc6270 */
[-C--:B------:R-:W-:Y:S01]  /*e820*/  ISETP.GE.AND P2, PT, R10, R49.reuse, PT ;  /* 0x000000310a00720c */ /* 0x080fe20003f46270 */
[----:B------:R-:W-:Y:S01]  /*e830*/  VIADD R10, R51, 0x70 ;  /* 0x00000070330a7836 */ /* 0x000fe20000000000 */
[----:B------:R-:W-:Y:S02]  /*e840*/  FSEL R131, R131, -INF , !P5 ;  /* 0xff80000083837808 */ /* 0x000fe40006800000 */
[----:B------:R-:W-:Y:S01]  /*e850*/  FSEL R109, R109, -INF , !P3 ;  /* 0xff8000006d6d7808 */ /* 0x000fe20005800000 */
[----:B------:R-:W4:Y:S01]  /*e860*/  MUFU.TANH R57, R53 ;  /* 0x0000003500397308 */ /* 0x000f220000002400 */
[C---:B------:R-:W-:Y:S02]  /*e870*/  ISETP.GE.AND P5, PT, R9.reuse, R50, PT ;  /* 0x000000320900720c */ /* 0x040fe40003fa6270 */
[----:B------:R-:W-:Y:S01]  /*e880*/  ISETP.GE.AND P3, PT, R9, R49, PT ;  /* 0x000000310900720c */ /* 0x000fe20003f66270 */
[----:B------:R-:W-:Y:S01]  /*e890*/  VIADD R9, R51, 0x69 ;  /* 0x0000006933097836 */ /* 0x000fe20000000000 */
[----:B-----5:R-:W-:-:S02]  /*e8a0*/  FSEL R111, R111, -INF , !P1 ;  /* 0xff8000006f6f7808 */ /* 0x020fc40004800000 */
[----:B-1----:R-:W-:Y:S01]  /*e8b0*/  FSEL R63, R63, -INF , !P4 ;  /* 0xff8000003f3f7808 */ /* 0x002fe20006000000 */
[----:B------:R-:W1:Y:S01]  /*e8c0*/  MUFU.TANH R29, R29 ;  /* 0x0000001d001d7308 */ /* 0x000e620000002400 */
[----:B---3--:R-:W-:Y:S01]  /*e8d0*/  FMUL.FTZ R43, R55, UR15 ;  /* 0x0000000f372b7c20 */ /* 0x008fe20008410000 */
[----:B------:R-:W-:Y:S01]  /*e8e0*/  FSEL R55, R8, -INF , !P0 ;  /* 0xff80000008377808 */ /* 0x000fe20004000000 */
[----:B------:R-:W-:Y:S01]  /*e8f0*/  VIADD R8, R51, 0x78 ;  /* 0x0000007833087836 */ /* 0x000fe20000000000 */
[-C--:B------:R-:W-:Y:S02]  /*e900*/  ISETP.GE.AND P0, PT, R10, R50.reuse, PT ;  /* 0x000000320a00720c */ /* 0x080fe40003f06270 */
[C---:B------:R-:W-:Y:S02]  /*e910*/  ISETP.GE.AND P4, PT, R9.reuse, R50, PT ;  /* 0x000000320900720c */ /* 0x040fe40003f86270 */
[----:B------:R-:W3:Y:S01]  /*e920*/  MUFU.TANH R43, R43 ;  /* 0x0000002b002b7308 */ /* 0x000ee20000002400 */
[----:B------:R-:W-:-:S02]  /*e930*/  ISETP.GE.AND P1, PT, R9, R49, PT ;  /* 0x000000310900720c */ /* 0x000fc40003f26270 */
[----:B------:R-:W-:Y:S02]  /*e940*/  P2R R9, PR, RZ, 0x1 ;  /* 0x00000001ff097803 */ /* 0x000fe40000000000 */
[-C--:B------:R-:W-:Y:S01]  /*e950*/  ISETP.GE.AND P0, PT, R10, R49.reuse, PT ;  /* 0x000000310a00720c */ /* 0x080fe20003f06270 */
[----:B------:R-:W-:Y:S01]  /*e960*/  VIADD R10, R51, 0x71 ;  /* 0x00000071330a7836 */ /* 0x000fe20000000000 */
[----:B--2---:R-:W-:Y:S01]  /*e970*/  FSEL R59, R59, -INF , !P5 ;  /* 0xff8000003b3b7808 */ /* 0x004fe20006800000 */
[----:B------:R-:W2:Y:S01]  /*e980*/  MUFU.TANH R37, R37 ;  /* 0x0000002500257308 */ /* 0x000ea20000002400 */
[----:B----4-:R-:W-:Y:S02]  /*e990*/  FSEL R57, R57, -INF , !P4 ;  /* 0xff80000039397808 */ /* 0x010fe40006000000 */
[----:B------:R-:W-:Y:S02]  /*e9a0*/  ISETP.GE.AND P5, PT, R10, R49, PT ;  /* 0x000000310a00720c */ /* 0x000fe40003fa6270 */
[----:B------:R-:W-:-:S02]  /*e9b0*/  ISETP.NE.AND P4, PT, R9, RZ, PT ;  /* 0x000000ff0900720c */ /* 0x000fc40003f85270 */
[----:B-1----:R-:W-:Y:S01]  /*e9c0*/  FSEL R29, R29, -INF , !P5 ;  /* 0xff8000001d1d7808 */ /* 0x002fe20006800000 */
[----:B------:R1:W-:Y:S01]  /*e9d0*/  MUFU.TANH R35, R20 ;  /* 0x0000001400237308 */ /* 0x0003e20000002400 */
[----:B------:R-:W-:Y:S02]  /*e9e0*/  ISETP.GE.AND P5, PT, R48, 0x2, PT ;  /* 0x000000023000780c */ /* 0x000fe40003fa6270 */
[----:B---3--:R-:W-:Y:S02]  /*e9f0*/  FSEL R43, R43, -INF , !P1 ;  /* 0xff8000002b2b7808 */ /* 0x008fe40004800000 */
[----:B------:R-:W-:Y:S02]  /*ea00*/  FSEL R47, R47, -INF , !P2 ;  /* 0xff8000002f2f7808 */ /* 0x000fe40005000000 */
[----:B------:R-:W-:Y:S01]  /*ea10*/  ISETP.GE.AND P1, PT, R51, R49, PT ;  /* 0x000000313300720c */ /* 0x000fe20003f26270 */
[----:B------:R-:W3:Y:S01]  /*ea20*/  MUFU.TANH R61, R41 ;  /* 0x00000029003d7308 */ /* 0x000ee20000002400 */
[----:B--2---:R-:W-:-:S02]  /*ea30*/  FSEL R37, R37, -INF , !P4 ;  /* 0xff80000025257808 */ /* 0x004fc40006000000 */
[CC--:B------:R-:W-:Y:S01]  /*ea40*/  ISETP.GE.AND P4, PT, R51.reuse, R50.reuse, PT ;  /* 0x000000323300720c */ /* 0x0c0fe20003f86270 */
[----:B------:R-:W-:Y:S01]  /*ea50*/  VIADD R51, R51, 0x79 ;  /* 0x0000007933337836 */ /* 0x000fe20000000000 */
[----:B------:R-:W-:-:S03]  /*ea60*/  ISETP.GE.AND P2, PT, R10, R50, PT ;  /* 0x000000320a00720c */ /* 0x000fc60003f46270 */
[----:B------:R-:W2:Y:S01]  /*ea70*/  MUFU.TANH R45, R45 ;  /* 0x0000002d002d7308 */ /* 0x000ea20000002400 */
[----:B-1----:R-:W-:-:S07]  /*ea80*/  FMUL.FTZ R20, R23, UR15 ;  /* 0x0000000f17147c20 */ /* 0x002fce0008410000 */
[----:B------:R-:W1:Y:S01]  /*ea90*/  MUFU.TANH R36, R36 ;  /* 0x0000002400247308 */ /* 0x000e620000002400 */
[----:B---3--:R-:W-:Y:S02]  /*eaa0*/  FSEL R61, R61, -INF , !P6 ;  /* 0xff8000003d3d7808 */ /* 0x008fe40007000000 */
[----:B------:R-:W-:-:S04]  /*eab0*/  ISETP.GE.AND P6, PT, R8, R50, PT ;  /* 0x000000320800720c */ /* 0x000fc80003fc6270 */
[----:B------:R-:W-:Y:S01]  /*eac0*/  FSEL R35, R35, -INF , !P6 ;  /* 0xff80000023237808 */ /* 0x000fe20007000000 */
[----:B------:R-:W3:Y:S01]  /*ead0*/  MUFU.TANH R31, R31 ;  /* 0x0000001f001f7308 */ /* 0x000ee20000002400 */
[----:B--2---:R-:W-:Y:S02]  /*eae0*/  FSEL R45, R45, -INF , !P3 ;  /* 0xff8000002d2d7808 */ /* 0x004fe40005800000 */
[----:B------:R-:W-:-:S05]  /*eaf0*/  ISETP.GE.AND P3, PT, R8, R49, PT ;  /* 0x000000310800720c */ /* 0x000fca0003f66270 */
[----:B------:R-:W2:Y:S01]  /*eb00*/  MUFU.TANH R0, R0 ;  /* 0x0000000000007308 */ /* 0x000ea20000002400 */
[----:B-1----:R-:W-:Y:S01]  /*eb10*/  FSEL R36, R36, -INF , !P2 ;  /* 0xff80000024247808 */ /* 0x002fe20005000000 */
[----:B------:R-:W-:Y:S01]  /*eb20*/  BAR.SYNC.DEFER_BLOCKING 0x0 ;  /* 0x0000000000007b1d */ /* 0x000fe20000010000 */
[----:B------:R-:W-:-:S05]  /*eb30*/  ISETP.GE.AND P2, PT, R51, R50, PT ;  /* 0x000000323300720c */ /* 0x000fca0003f46270 */
[----:B------:R-:W1:Y:S01]  /*eb40*/  MUFU.TANH R6, R6 ;  /* 0x0000000600067308 */ /* 0x000e620000002400 */
[----:B---3--:R-:W-:Y:S02]  /*eb50*/  FSEL R31, R31, -INF , !P0 ;  /* 0xff8000001f1f7808 */ /* 0x008fe40004000000 */
[----:B------:R-:W-:-:S05]  /*eb60*/  ISETP.GE.AND P0, PT, R51, R49, PT ;  /* 0x000000313300720c */ /* 0x000fca0003f06270 */
[----:B------:R-:W3:Y:S01]  /*eb70*/  MUFU.TANH R34, R34 ;  /* 0x0000002200227308 */ /* 0x000ee20000002400 */
[----:B--2---:R-:W-:-:S07]  /*eb80*/  FSEL R11, R0, -INF , !P4 ;  /* 0xff800000000b7808 */ /* 0x004fce0006000000 */
[----:B------:R-:W2:Y:S01]  /*eb90*/  MUFU.TANH R21, R21 ;  /* 0x0000001500157308 */ /* 0x000ea20000002400 */
[----:B-1----:R-:W-:-:S07]  /*eba0*/  FSEL R9, R6, -INF , !P1 ;  /* 0xff80000006097808 */ /* 0x002fce0004800000 */
[----:B------:R-:W1:Y:S01]  /*ebb0*/  MUFU.TANH R20, R20 ;  /* 0x0000001400147308 */ /* 0x000e620000002400 */
[----:B---3--:R-:W-:Y:S02]  /*ebc0*/  FSEL R34, R34, -INF , !P2 ;  /* 0xff80000022227808 */ /* 0x008fe40005000000 */
[----:B--2---:R-:W-:Y:S02]  /*ebd0*/  FSEL R21, R21, -INF , !P3 ;  /* 0xff80000015157808 */ /* 0x004fe40005800000 */
[----:B-1----:R-:W-:Y:S01]  /*ebe0*/  FSEL R20, R20, -INF , !P0 ;  /* 0xff80000014147808 */ /* 0x002fe20004000000 */
        /* <DEDUP_REMOVED lines=64> */
.L_x_5744:
[----:B------:R-:W1:Y:S02]  /*eff0*/  LDC R15, c[0x0][0x248] ;  /* 0x00009200ff0f7b82 */ /* 0x000e640000000800 */
[----:B-1----:R-:W-:-:S05]  /*f000*/  IMAD.SHL.U32 R17, R15, 0x80, RZ ;  /* 0x000000800f117824 */ /* 0x002fca00078e00ff */
[----:B------:R-:W-:-:S04]  /*f010*/  IADD3 R17, -R17, RZ, RZ ;  /* 0x000000ff11117210 */ /* 0x000fc80007ffe1ff */
[----:B------:R-:W-:-:S07]  /*f020*/  SHF.R.S32.HI R6, RZ, 0x1f, R17 ;  /* 0x0000001fff067819 */ /* 0x000fce0000011411 */
.L_x_5745:
        /* <DEDUP_REMOVED lines=98> */
.L_x_5747:
[----:B------:R-:W-:Y:S05]  /*f650*/  BSYNC B0 ;  /* 0x0000000000007941 */ /* 0x000fea0003800000 */
.L_x_5746:
[----:B------:R-:W0:Y:S01]  /*f660*/  LDGDEPBAR ;  /* 0x00000000000079af */ /* 0x000e220000000000 */
[----:B------:R-:W-:-:S04]  /*f670*/  LEA R182, P0, R17, R182, 0x1 ;  /* 0x000000b611b67211 */ /* 0x000fc800078008ff */
[----:B------:R-:W-:-:S09]  /*f680*/  LEA.HI.X R181, R17, R181, R6, 0x1, P0 ;  /* 0x000000b511b57211 */ /* 0x000fd200000f0c06 */
.L_x_5743:
        /* <DEDUP_REMOVED lines=62> */
[----:B------:R-:W-:Y:S01]  /*fa70*/  FMNMX.FTZ R13, R21, R2, !PT ;  /* 0x00000002150d7209 */ /* 0x000fe20007810000 */
[----:B------:R-:W-:Y:S01]  /*fa80*/  LDSM.16.MT88.4 R92, [R164+0x6000] ;  /* 0x00600000a45c783b */ /* 0x000fe20000004200 */
[-C--:B------:R-:W-:Y:S02]  /*fa90*/  IADD3 R161, R5, R164.reuse, RZ ;  /* 0x000000a405a17210 */ /* 0x080fe40007ffe0ff */
[----:B------:R-:W-:Y:S01]  /*faa0*/  FMNMX.FTZ R6, R20, R13, !PT ;  /* 0x0000000d14067209 */ /* 0x000fe20007810000 */
[----:B------:R-:W1:Y:S01]  /*fab0*/  SHFL.BFLY PT, R15, R0, 0x2, 0x1f ;  /* 0x0c401f00000f7f89 */ /* 0x000e6200000e0000 */
[C---:B------:R-:W-:Y:S02]  /*fac0*/  IADD3 R162, R3.reuse, R164, RZ ;  /* 0x000000a403a27210 */ /* 0x040fe40007ffe0ff */
[----:B------:R-:W-:Y:S01]  /*fad0*/  IADD3 R160, R3, R161, RZ ;  /* 0x000000a103a07210 */ /* 0x000fe20007ffe0ff */
[----:B------:R-:W2:Y:S04]  /*fae0*/  SHFL.BFLY PT, R13, R6, 0x2, 0x1f ;  /* 0x0c401f00060d7f89 */ /* 0x000ea800000e0000 */
[----:B------:R-:W-:Y:S04]  /*faf0*/  LDSM.16.MT88.4 R84, [R162+0x6000] ;  /* 0x00600000a254783b */ /* 0x000fe80000004200 */
[----:B------:R-:W-:Y:S01]  /*fb00*/  LDSM.16.MT88.4 R16, [R162+0x6800] ;  /* 0x00680000a210783b */ /* 0x000fe20000004200 */
[----:B-1----:R-:W-:-:S02]  /*fb10*/  FMNMX.FTZ R15, R0, R15, !PT ;  /* 0x0000000f000f7209 */ /* 0x002fc40007810000 */
[----:B--2---:R-:W-:-:S03]  /*fb20*/  FMNMX.FTZ R13, R6, R13, !PT ;  /* 0x0000000d060d7209 */ /* 0x004fc60007810000 */
[----:B------:R-:W1:Y:S04]  /*fb30*/  SHFL.BFLY PT, R2, R15, 0x1, 0x1f ;  /* 0x0c201f000f027f89 */ /* 0x000e6800000e0000 */
[----:B------:R-:W2:Y:S01]  /*fb40*/  SHFL.BFLY PT, R0, R13, 0x1, 0x1f ;  /* 0x0c201f000d007f89 */ /* 0x000ea200000e0000 */
[----:B-1----:R-:W-:Y:S02]  /*fb50*/  FMNMX.FTZ R2, R15, R2, !PT ;  /* 0x000000020f027209 */ /* 0x002fe40007810000 */
[----:B--2---:R-:W-:-:S03]  /*fb60*/  FMNMX.FTZ R0, R13, R0, !PT ;  /* 0x000000000d007209 */ /* 0x004fc60007810000 */
[C---:B------:R-:W-:Y:S01]  /*fb70*/  FMUL.FTZ R38, R2.reuse, UR8 ;  /* 0x0000000802267c20 */ /* 0x040fe20008410000 */
[----:B------:R-:W-:Y:S01]  /*fb80*/  FSETP.NEU.FTZ.AND P0, PT, R2, -INF , PT ;  /* 0xff8000000200780b */ /* 0x000fe20003f1d000 */
[----:B------:R-:W-:Y:S01]  /*fb90*/  LDSM.16.MT88.4 R12, [R161+0x6800] ;  /* 0x00680000a10c783b */ /* 0x000fe20000004200 */
[----:B------:R-:W-:Y:S02]  /*fba0*/  FMUL.FTZ R22, R0, UR8 ;  /* 0x0000000800167c20 */ /* 0x000fe40008410000 */
[----:B------:R-:W-:Y:S02]  /*fbb0*/  FSEL R38, R38, RZ, P0 ;  /* 0x000000ff26267208 */ /* 0x000fe40000000000 */
[----:B------:R-:W-:-:S03]  /*fbc0*/  FSETP.NEU.FTZ.AND P0, PT, R0, -INF , PT ;  /* 0xff8000000000780b */ /* 0x000fc60003f1d000 */
[--C-:B------:R-:W-:Y:S01]  /*fbd0*/  FFMA.FTZ R30, R33, UR8, -R38.reuse ;  /* 0x00000008211e7c23 */ /* 0x100fe20008010826 */
[----:B------:R-:W-:Y:S01]  /*fbe0*/  FSEL R22, R22, RZ, P0 ;  /* 0x000000ff16167208 */ /* 0x000fe20000000000 */
[--C-:B------:R-:W-:Y:S01]  /*fbf0*/  FFMA.FTZ R52, R11, UR8, -R38.reuse ;  /* 0x000000080b347c23 */ /* 0x100fe20008010826 */
[--C-:B------:R-:W-:Y:S01]  /*fc00*/  FFMA.FTZ R51, R89, UR8, -R38.reuse ;  /* 0x0000000859337c23 */ /* 0x100fe20008010826 */
[--C-:B------:R-:W-:Y:S01]  /*fc10*/  FFMA.FTZ R39, R77, UR8, -R38.reuse ;  /* 0x000000084d277c23 */ /* 0x100fe20008010826 */
[----:B------:R-:W-:Y:S01]  /*fc20*/  FFMA.FTZ R32, R91, UR8, -R38 ;  /* 0x000000085b207c23 */ /* 0x000fe20008010826 */
[--C-:B------:R-:W-:Y:S01]  /*fc30*/  FFMA.FTZ R46, R9, UR8, -R22.reuse ;  /* 0x00000008092e7c23 */ /* 0x100fe20008010816 */
[--C-:B------:R-:W-:Y:S01]  /*fc40*/  FFMA.FTZ R53, R69, UR8, -R22.reuse ;  /* 0x0000000845357c23 */ /* 0x100fe20008010816 */
[--C-:B------:R-:W-:Y:S01]  /*fc50*/  FFMA.FTZ R40, R7, UR8, -R22.reuse ;  /* 0x0000000807287c23 */ /* 0x100fe20008010816 */
[----:B------:R-:W-:Y:S01]  /*fc60*/  FFMA.FTZ R33, R71, UR8, -R22 ;  /* 0x0000000847217c23 */ /* 0x000fe20008010816 */
[--C-:B------:R-:W-:Y:S01]  /*fc70*/  FFMA.FTZ R25, R79, UR8, -R38.reuse ;  /* 0x000000084f197c23 */ /* 0x100fe20008010826 */
[----:B------:R-:W-:Y:S01]  /*fc80*/  MUFU.EX2 R52, R52 ;  /* 0x0000003400347308 */ /* 0x000fe20000000800 */
[----:B------:R-:W1:Y:S01]  /*fc90*/  LDSM.16.MT88.4 R76, [R161+0x6000] ;  /* 0x00600000a14c783b */ /* 0x000e620000004200 */
[--C-:B------:R-:W-:Y:S01]  /*fca0*/  FFMA.FTZ R28, R97, UR8, -R38.reuse ;  /* 0x00000008611c7c23 */ /* 0x100fe20008010826 */
[----:B------:R-:W-:Y:S01]  /*fcb0*/  FFMA.FTZ R23, R83, UR8, -R38 ;  /* 0x0000000853177c23 */ /* 0x000fe20008010826 */
[--C-:B------:R-:W-:Y:S01]  /*fcc0*/  FFMA.FTZ R27, R81, UR8, -R22.reuse ;  /* 0x00000008511b7c23 */ /* 0x100fe20008010816 */
[----:B------:R-:W2:Y:S01]  /*fcd0*/  LDSM.16.MT88.4 R4, [R160+0x6000] ;  /* 0x00600000a004783b */ /* 0x000ea20000004200 */
[--C-:B------:R-:W-:Y:S01]  /*fce0*/  FFMA.FTZ R26, R73, UR8, -R22.reuse ;  /* 0x00000008491a7c23 */ /* 0x100fe20008010816 */
[--C-:B------:R-:W-:Y:S01]  /*fcf0*/  FFMA.FTZ R24, R75, UR8, -R22.reuse ;  /* 0x000000084b187c23 */ /* 0x100fe20008010816 */
[----:B------:R-:W3:Y:S01]  /*fd00*/  MUFU.EX2 R51, R51 ;  /* 0x0000003300337308 */ /* 0x000ee20000000800 */
[----:B------:R-:W4:Y:S01]  /*fd10*/  LDSM.16.MT88.4 R8, [R164+0x6800] ;  /* 0x00680000a408783b */ /* 0x000f220000004200 */
        /* <DEDUP_REMOVED lines=14> */
[----:B------:R-:W5:Y:S01]  /*fe00*/  MUFU.EX2 R32, R32 ;  /* 0x0000002000207308 */ /* 0x000f620000000800 */
[----:B---3--:R-:W-:Y:S01]  /*fe10*/  F2FP.F16.F32.PACK_AB R68, R51, R52 ;  /* 0x000000343344723e */ /* 0x008fe200000000ff */
[--C-:B------:R-:W-:Y:S01]  /*fe20*/  FFMA.FTZ R64, R187, UR8, -R22.reuse ;  /* 0x00000008bb407c23 */ /* 0x100fe20008010816 */
[--C-:B------:R-:W-:Y:S01]  /*fe30*/  FFMA.FTZ R123, R153, UR8, -R22.reuse ;  /* 0x00000008997b7c23 */ /* 0x100fe20008010816 */
        /* <DEDUP_REMOVED lines=11> */
[----:B------:R-:W-:Y:S01]  /*fef0*/  FFMA.FTZ R122, R125, UR8, -R22 ;  /* 0x000000087d7a7c23 */ /* 0x000fe20008010816 */
[----:B------:R-:W3:Y:S01]  /*ff00*/  MUFU.EX2 R53, R53 ;  /* 0x0000003500357308 */ /* 0x000ee20000000800 */
[----:B-----5:R-:W-:Y:S01]  /*ff10*/  F2FP.F16.F32.PACK_AB R70, R32, R39 ;  /* 0x000000272046723e */ /* 0x020fe200000000ff */
[----:B------:R-:W-:Y:S01]  /*ff20*/  FFMA.FTZ R120, R127, UR8, -R38 ;  /* 0x000000087f787c23 */ /* 0x000fe20008010826 */
[----:B------:R-:W-:Y:S01]  /*ff30*/  FFMA.FTZ R125, R105, UR8, -R22 ;  /* 0x00000008697d7c23 */ /* 0x000fe20008010816 */
[--C-:B------:R-:W-:Y:S01]  /*ff40*/  FFMA.FTZ R129, R129, UR8, -R38.reuse ;  /* 0x0000000881817c23 */ /* 0x100fe20008010826 */
[--C-:B------:R-:W-:Y:S01]  /*ff50*/  FFMA.FTZ R127, R133, UR8, -R38.reuse ;  /* 0x00000008857f7c23 */ /* 0x100fe20008010826 */
[----:B------:R-:W-:Y:S01]  /*ff60*/  FFMA.FTZ R114, R131, UR8, -R38 ;  /* 0x0000000883727c23 */ /* 0x000fe20008010826 */
        /* <DEDUP_REMOVED lines=10> */
[----:B---3--:R-:W-:Y:S01]  /*10010*/  F2FP.F16.F32.PACK_AB R69, R53, R46 ;  /* 0x0000002e3545723e */ /* 0x008fe200000000ff */
[--C-:B------:R-:W-:Y:S01]  /*10020*/  FFMA.FTZ R130, R45, UR8, -R22.reuse ;  /* 0x000000082d827c23 */ /* 0x100fe20008010816 */
[----:B------:R-:W-:Y:S01]  /*10030*/  FFMA.FTZ R43, R43, UR8, -R22 ;  /* 0x000000082b2b7c23 */ /* 0x000fe20008010816 */
[----:B------:R-:W-:Y:S01]  /*10040*/  FADD.FTZ R52, R52, R51 ;  /* 0x0000003334347221 */ /* 0x000fe20000010000 */
[----:B------:R-:W-:Y:S01]  /*10050*/  FADD.FTZ R53, R46, R53 ;  /* 0x000000352e357221 */ /* 0x000fe20000010000 */
[--C-:B------:R-:W-:Y:S01]  /*10060*/  FFMA.FTZ R45, R37, UR8, -R38.reuse ;  /* 0x00000008252d7c23 */ /* 0x100fe20008010826 */
[----:B------:R-:W-:Y:S01]  /*10070*/  FFMA.FTZ R37, R36, UR8, -R38 ;  /* 0x0000000824257c23 */ /* 0x000fe20008010826 */
[----:B------:R-:W3:Y:S01]  /*10080*/  MUFU.EX2 R30, R30 ;  /* 0x0000001e001e7308 */ /* 0x000ee20000000800 */
[----:B------:R-:W-:Y:S01]  /*10090*/  FADD.FTZ R39, R39, R52 ;  /* 0x0000003427277221 */ /* 0x000fe20000010000 */
[--C-:B------:R-:W-:Y:S01]  /*100a0*/  FFMA.FTZ R36, R35, UR8, -R38.reuse ;  /* 0x0000000823247c23 */ /* 0x100fe20008010826 */
[----:B------:R-:W-:Y:S01]  /*100b0*/  FFMA.FTZ R187, R34, UR8, -R38 ;  /* 0x0000000822bb7c23 */ /* 0x000fe20008010826 */
[--C-:B------:R-:W-:Y:S01]  /*100c0*/  FFMA.FTZ R31, R31, UR8, -R22.reuse ;  /* 0x000000081f1f7c23 */ /* 0x100fe20008010816 */
[----:B------:R-:W-:Y:S01]  /*100d0*/  FADD.FTZ R39, R32, R39 ;  /* 0x0000002720277221 */ /* 0x000fe20000010000 */
[--C-:B------:R-:W-:Y:S01]  /*100e0*/  FFMA.FTZ R21, R21, UR8, -R22.reuse ;  /* 0x0000000815157c23 */ /* 0x100fe20008010816 */
[--C-:B------:R-:W-:Y:S01]  /*100f0*/  FFMA.FTZ R188, R20, UR8, -R22.reuse ;  /* 0x0000000814bc7c23 */ /* 0x100fe20008010816 */
[----:B------:R-:W1:Y:S01]  /*10100*/  MUFU.EX2 R25, R25 ;  /* 0x0000001900197308 */ /* 0x000e620000000800 */
[----:B-----5:R-:W-:Y:S01]  /*10110*/  F2FP.F16.F32.PACK_AB R71, R33, R40 ;  /* 0x000000282147723e */ /* 0x020fe200000000ff */
[----:B------:R-:W-:Y:S01]  /*10120*/  FADD.FTZ R40, R40, R53 ;  /* 0x0000003528287221 */ /* 0x000fe20000010000 */
[----:B------:R-:W-:-:S03]  /*10130*/  FFMA.FTZ R29, R29, UR8, -R22 ;  /* 0x000000081d1d7c23 */ /* 0x000fc60008010816 */
[----:B------:R-:W-:Y:S02]  /*10140*/  FADD.FTZ R40, R33, R40 ;  /* 0x0000002821287221 */ /* 0x000fe40000010000 */
[----:B------:R-:W-:Y:S01]  /*10150*/  HMMA.16816.F32 R96, R68, R92, RZ ;  /* 0x0000005c4460723c */ /* 0x000fe200000018ff */
[----:B------:R-:W-:Y:S01]  /*10160*/  MUFU.EX2 R28, R28 ;  /* 0x0000001c001c7308 */ /* 0x000fe20000000800 */
[----:B---3--:R-:W-:-:S04]  /*10170*/  FADD.FTZ R32, R30, R39 ;  /* 0x000000271e207221 */ /* 0x008fc80000010000 */
[C---:B------:R-:W-:Y:S03]  /*10180*/  HMMA.16816.F32 R92, R68.reuse, R94, RZ ;  /* 0x0000005e445c723c */ /* 0x040fe600000018ff */
[----:B------:R-:W-:Y:S01]  /*10190*/  MUFU.EX2 R23, R23 ;  /* 0x0000001700177308 */ /* 0x000fe20000000800 */
[C---:B-1----:R-:W-:Y:S02]  /*101a0*/  FADD.FTZ R33, R25.reuse, R32 ;  /* 0x0000002019217221 */ /* 0x042fe40000010000 */
[C---:B------:R-:W-:Y:S05]  /*101b0*/  HMMA.16816.F32 R88, R68.reuse, R84, RZ ;  /* 0x000000544458723c */ /* 0x040fea00000018ff */
[----:B------:R-:W-:Y:S01]  /*101c0*/  MUFU.EX2 R27, R27 ;  /* 0x0000001b001b7308 */ /* 0x000fe20000000800 */
[C---:B------:R-:W-:Y:S06]  /*101d0*/  HMMA.16816.F32 R80, R68.reuse, R76, RZ ;  /* 0x0000004c4450723c */ /* 0x040fec00000018ff */
[C---:B------:R-:W-:Y:S01]  /*101e0*/  HMMA.16816.F32 R84, R68.reuse, R86, RZ ;  /* 0x000000564454723c */ /* 0x040fe200000018ff */
[----:B------:R-:W1:Y:S05]  /*101f0*/  MUFU.EX2 R26, R26 ;  /* 0x0000001a001a7308 */ /* 0x000e6a0000000800 */
[C---:B------:R-:W-:Y:S03]  /*10200*/  HMMA.16816.F32 R76, R68.reuse, R78, RZ ;  /* 0x0000004e444c723c */ /* 0x040fe600000018ff */
[----:B------:R-:W-:Y:S03]  /*10210*/  MUFU.EX2 R24, R24 ;  /* 0x0000001800187308 */ /* 0x000fe60000000800 */
[C---:B--2---:R-:W-:Y:S05]  /*10220*/  HMMA.16816.F32 R72, R68.reuse, R4, RZ ;  /* 0x000000044448723c */ /* 0x044fea00000018ff */
[----:B------:R-:W2:Y:S01]  /*10230*/  MUFU.EX2 R3, R3 ;  /* 0x0000000300037308 */ /* 0x000ea20000000800 */
[----:B------:R-:W-:Y:S01]  /*10240*/  HMMA.16816.F32 R68, R68, R6, RZ ;  /* 0x000000064444723c */ /* 0x000fe200000018ff */
[----:B------:R-:W-:-:S02]  /*10250*/  F2FP.F16.F32.PACK_AB R4, R25, R30 ;  /* 0x0000001e1904723e */ /* 0x000fc400000000ff */
[----:B-1----:R-:W-:Y:S01]  /*10260*/  F2FP.F16.F32.PACK_AB R5, R26, R27 ;  /* 0x0000001b1a05723e */ /* 0x002fe200000000ff */
[----:B------:R-:W-:-:S03]  /*10270*/  FADD.FTZ R27, R27, R40 ;  /* 0x000000281b1b7221 */ /* 0x000fc60000010000 */
[----:B------:R-:W-:Y:S01]  /*10280*/  F2FP.F16.F32.PACK_AB R6, R23, R28 ;  /* 0x0000001c1706723e */ /* 0x000fe200000000ff */
[----:B------:R-:W-:Y:S01]  /*10290*/  MUFU.EX2 R65, R65 ;  /* 0x0000004100417308 */ /* 0x000fe20000000800 */
[----:B------:R-:W-:Y:S01]  /*102a0*/  FADD.FTZ R25, R26, R27 ;  /* 0x0000001b1a197221 */ /* 0x000fe20000010000 */
[----:B------:R-:W-:-:S04]  /*102b0*/  FADD.FTZ R28, R28, R33 ;  /* 0x000000211c1c7221 */ /* 0x000fc80000010000 */
[----:B------:R-:W-:Y:S01]  /*102c0*/  FADD.FTZ R28, R23, R28 ;  /* 0x0000001c171c7221 */ /* 0x000fe20000010000 */
[----:B--2---:R-:W-:Y:S01]  /*102d0*/  F2FP.F16.F32.PACK_AB R7, R3, R24 ;  /* 0x000000180307723e */ /* 0x004fe200000000ff */
[----:B------:R-:W1:Y:S01]  /*102e0*/  MUFU.EX2 R44, R44 ;  /* 0x0000002c002c7308 */ /* 0x000e620000000800 */
[----:B------:R-:W-:-:S04]  /*102f0*/  FADD.FTZ R24, R24, R25 ;  /* 0x0000001918187221 */ /* 0x000fc80000010000 */
[----:B------:R-:W-:Y:S01]  /*10300*/  FADD.FTZ R3, R3, R24 ;  /* 0x0000001803037221 */ /* 0x000fe20000010000 */
[C---:B----4-:R-:W-:Y:S02]  /*10310*/  HMMA.16816.F32 R96, R4.reuse, R8, R96 ;  /* 0x000000080460723c */ /* 0x050fe40000001860 */
[----:B------:R-:W-:Y:S04]  /*10320*/  MUFU.EX2 R42, R42 ;  /* 0x0000002a002a7308 */ /* 0x000fe80000000800 */
[C---:B------:R-:W-:Y:S01]  /*10330*/  HMMA.16816.F32 R92, R4.reuse, R10, R92 ;  /* 0x0000000a045c723c */ /* 0x040fe2000000185c */
[----:B------:R-:W2:Y:S03]  /*10340*/  LDSM.16.MT88.4 R8, [R160+0x6800] ;  /* 0x00680000a008783b */ /* 0x000ea60000004200 */
[----:B------:R-:W-:Y:S02]  /*10350*/  MUFU.EX2 R41, R41 ;  /* 0x0000002900297308 */ /* 0x000fe40000000800 */
[C---:B------:R-:W-:Y:S06]  /*10360*/  HMMA.16816.F32 R88, R4.reuse, R16, R88 ;  /* 0x000000100458723c */ /* 0x040fec0000001858 */
        /* <DEDUP_REMOVED lines=14> */
[----:B-1----:R-:W-:Y:S01]  /*10450*/  F2FP.F16.F32.PACK_AB R4, R44, R65 ;  /* 0x000000412c04723e */ /* 0x002fe200000000ff */
[----:B------:R-:W-:Y:S01]  /*10460*/  FADD.FTZ R65, R65, R28 ;  /* 0x0000001c41417221 */ /* 0x000fe20000010000 */
[----:B----4-:R-:W-:-:S02]  /*10470*/  F2FP.F16.F32.PACK_AB R5, R103, R56 ;  /* 0x000000386705723e */ /* 0x010fc400000000ff */
[----:B------:R-:W-:Y:S01]  /*10480*/  F2FP.F16.F32.PACK_AB R6, R41, R42 ;  /* 0x0000002a2906723e */ /* 0x000fe200000000ff */
[----:B------:R-:W-:Y:S01]  /*10490*/  FADD.FTZ R65, R44, R65 ;  /* 0x000000412c417221 */ /* 0x000fe20000010000 */
[----:B---3--:R-:W-:Y:S01]  /*104a0*/  F2FP.F16.F32.PACK_AB R7, R54, R67 ;  /* 0x000000433607723e */ /* 0x008fe200000000ff */
[----:B------:R-:W-:Y:S02]  /*104b0*/  MUFU.EX2 R113, R113 ;  /* 0x0000007100717308 */ /* 0x000fe40000000800 */
[----:B------:R-:W-:-:S04]  /*104c0*/  FADD.FTZ R42, R42, R65 ;  /* 0x000000412a2a7221 */ /* 0x000fc80000010000 */
[C---:B------:R-:W-:Y:S01]  /*104d0*/  HMMA.16816.F32 R88, R4.reuse, R16, R88 ;  /* 0x000000100458723c */ /* 0x040fe20000001858 */
[----:B------:R-:W-:Y:S01]  /*104e0*/  FADD.FTZ R42, R41, R42 ;  /* 0x0000002a292a7221 */ /* 0x000fe20000010000 */
        /* <DEDUP_REMOVED lines=22> */
[----:B------:R-:W-:Y:S01]  /*10650*/  F2FP.F16.F32.PACK_AB R4, R60, R115 ;  /* 0x000000733c04723e */ /* 0x000fe200000000ff */
[----:B------:R-:W-:Y:S01]  /*10660*/  FADD.FTZ R115, R115, R42 ;  /* 0x0000002a73737221 */ /* 0x000fe20000010000 */
[----:B-1----:R-:W-:-:S02]  /*10670*/  F2FP.F16.F32.PACK_AB R5, R123, R64 ;  /* 0x000000407b05723e */ /* 0x002fc400000000ff */
[----:B------:R-:W-:-:S03]  /*10680*/  F2FP.F16.F32.PACK_AB R6, R58, R113 ;  /* 0x000000713a06723e */ /* 0x000fc600000000ff */
[----:B------:R-:W-:Y:S01]  /*10690*/  MUFU.EX2 R145, R145 ;  /* 0x0000009100917308 */ /* 0x000fe20000000800 */
[----:B---3--:R-:W-:Y:S01]  /*106a0*/  F2FP.F16.F32.PACK_AB R7, R62, R121 ;  /* 0x000000793e07723e */ /* 0x008fe200000000ff */
[----:B------:R-:W-:-:S04]  /*106b0*/  FADD.FTZ R60, R60, R115 ;  /* 0x000000733c3c7221 */ /* 0x000fc80000010000 */
[----:B------:R-:W-:Y:S02]  /*106c0*/  FADD.FTZ R113, R113, R60 ;  /* 0x0000003c71717221 */ /* 0x000fe40000010000 */
[----:B------:R-:W1:Y:S01]  /*106d0*/  MUFU.EX2 R112, R112 ;  /* 0x0000007000707308 */ /* 0x000e620000000800 */
[----:B------:R-:W-:Y:S01]  /*106e0*/  HMMA.16816.F32 R88, R4, R16, R88 ;  /* 0x000000100458723c */ /* 0x000fe20000001858 */
[----:B------:R-:W-:-:S05]  /*106f0*/  FADD.FTZ R58, R58, R113 ;  /* 0x000000713a3a7221 */ /* 0x000fca0000010000 */
        /* <DEDUP_REMOVED lines=21> */
[----:B----4-:R-:W-:Y:S01]  /*10850*/  F2FP.F16.F32.PACK_AB R4, R108, R139 ;  /* 0x0000008b6c04723e */ /* 0x010fe200000000ff */
[----:B------:R-:W-:Y:S01]  /*10860*/  FADD.FTZ R139, R139, R58 ;  /* 0x0000003a8b8b7221 */ /* 0x000fe20000010000 */
[----:B-----5:R-:W-:-:S02]  /*10870*/  F2FP.F16.F32.PACK_AB R5, R135, R110 ;  /* 0x0000006e8705723e */ /* 0x020fc400000000ff */
[----:B------:R-:W-:-:S03]  /*10880*/  F2FP.F16.F32.PACK_AB R6, R66, R137 ;  /* 0x000000894206723e */ /* 0x000fc600000000ff */
[----:B------:R-:W-:Y:S01]  /*10890*/  MUFU.EX2 R126, R126 ;  /* 0x0000007e007e7308 */ /* 0x000fe20000000800 */
[----:B-1----:R-:W-:Y:S01]  /*108a0*/  F2FP.F16.F32.PACK_AB R7, R112, R145 ;  /* 0x000000917007723e */ /* 0x002fe200000000ff */
[----:B------:R-:W-:-:S04]  /*108b0*/  FADD.FTZ R108, R108, R139 ;  /* 0x0000008b6c6c7221 */ /* 0x000fc80000010000 */
[----:B------:R-:W-:Y:S02]  /*108c0*/  FADD.FTZ R137, R137, R108 ;  /* 0x0000006c89897221 */ /* 0x000fe40000010000 */
[----:B------:R-:W-:Y:S01]  /*108d0*/  HMMA.16816.F32 R80, R4, R12, R80 ;  /* 0x0000000c0450723c */ /* 0x000fe20000001850 */
[----:B------:R-:W-:Y:S01]  /*108e0*/  MUFU.EX2 R57, R57 ;  /* 0x0000003900397308 */ /* 0x000fe20000000800 */
[----:B------:R-:W-:-:S04]  /*108f0*/  FADD.FTZ R66, R66, R137 ;  /* 0x0000008942427221 */ /* 0x000fc80000010000 */
        /* <DEDUP_REMOVED lines=20> */
[----:B------:R-:W5:Y:S01]  /*10a40*/  MUFU.EX2 R30, R29 ;  /* 0x0000001d001e7308 */ /* 0x000f620000000800 */
[----:B---3--:R-:W-:Y:S01]  /*10a50*/  F2FP.F16.F32.PACK_AB R4, R120, R129 ;  /* 0x000000817804723e */ /* 0x008fe200000000ff */
[----:B------:R-:W-:Y:S01]  /*10a60*/  FADD.FTZ R129, R129, R66 ;  /* 0x0000004281817221 */ /* 0x000fe20000010000 */
[----:B------:R-:W-:-:S02]  /*10a70*/  F2FP.F16.F32.PACK_AB R5, R125, R122 ;  /* 0x0000007a7d05723e */ /* 0x000fc400000000ff */
[----:B------:R-:W-:-:S03]  /*10a80*/  F2FP.F16.F32.PACK_AB R6, R114, R127 ;  /* 0x0000007f7206723e */ /* 0x000fc600000000ff */
[----:B------:R-:W-:Y:S01]  /*10a90*/  MUFU.EX2 R21, R21 ;  /* 0x0000001500157308 */ /* 0x000fe20000000800 */
[----:B------:R-:W-:Y:S01]  /*10aa0*/  F2FP.F16.F32.PACK_AB R7, R105, R124 ;  /* 0x0000007c6907723e */ /* 0x000fe200000000ff */
[----:B------:R-:W-:-:S04]  /*10ab0*/  FADD.FTZ R120, R120, R129 ;  /* 0x0000008178787221 */ /* 0x000fc80000010000 */
[----:B------:R-:W-:Y:S02]  /*10ac0*/  FADD.FTZ R127, R127, R120 ;  /* 0x000000787f7f7221 */ /* 0x000fe40000010000 */
[----:B------:R-:W-:Y:S01]  /*10ad0*/  HMMA.16816.F32 R80, R4, R12, R80 ;  /* 0x0000000c0450723c */ /* 0x000fe20000001850 */
[----:B------:R-:W3:Y:S01]  /*10ae0*/  MUFU.EX2 R188, R188 ;  /* 0x000000bc00bc7308 */ /* 0x000ee20000000800 */
[----:B------:R-:W-:-:S04]  /*10af0*/  FADD.FTZ R127, R114, R127 ;  /* 0x0000007f727f7221 */ /* 0x000fc80000010000 */
        /* <DEDUP_REMOVED lines=11> */
[----:B------:R-:W-:Y:S01]  /*10bb0*/  F2FP.F16.F32.PACK_AB R4, R61, R128 ;  /* 0x000000803d04723e */ /* 0x000fe200000000ff */
[----:B------:R-:W-:Y:S01]  /*10bc0*/  FADD.FTZ R128, R128, R127 ;  /* 0x0000007f80807221 */ /* 0x000fe20000010000 */
[----:B-1----:R-:W-:-:S02]  /*10bd0*/  F2FP.F16.F32.PACK_AB R5, R47, R132 ;  /* 0x000000842f05723e */ /* 0x002fc400000000ff */
[----:B------:R-:W-:Y:S01]  /*10be0*/  F2FP.F16.F32.PACK_AB R6, R57, R126 ;  /* 0x0000007e3906723e */ /* 0x000fe200000000ff */
[----:B------:R-:W-:Y:S01]  /*10bf0*/  FADD.FTZ R61, R61, R128 ;  /* 0x000000803d3d7221 */ /* 0x000fe20000010000 */
[----:B----4-:R-:W-:-:S03]  /*10c00*/  F2FP.F16.F32.PACK_AB R7, R43, R130 ;  /* 0x000000822b07723e */ /* 0x010fc600000000ff */
[----:B------:R-:W-:-:S04]  /*10c10*/  FADD.FTZ R126, R126, R61 ;  /* 0x0000003d7e7e7221 */ /* 0x000fc80000010000 */
[----:B------:R-:W-:Y:S01]  /*10c20*/  HMMA.16816.F32 R96, R4, R12, R96 ;  /* 0x0000000c0460723c */ /* 0x000fe20000001860 */
[----:B------:R-:W-:-:S05]  /*10c30*/  FADD.FTZ R126, R57, R126 ;  /* 0x0000007e397e7221 */ /* 0x000fca0000010000 */
[C---:B------:R-:W-:Y:S01]  /*10c40*/  HMMA.16816.F32 R92, R4.reuse, R14, R92 ;  /* 0x0000000e045c723c */ /* 0x040fe2000000185c */
[----:B------:R-:W1:Y:S05]  /*10c50*/  LDSM.16.MT88.4 R12, [R160+0x9000] ;  /* 0x00900000a00c783b */ /* 0x000e6a0000004200 */
[C---:B------:R-:W-:Y:S06]  /*10c60*/  HMMA.16816.F32 R80, R4.reuse, R16, R80 ;  /* 0x000000100450723c */ /* 0x040fec0000001850 */
[C---:B------:R-:W-:Y:S01]  /*10c70*/  HMMA.16816.F32 R76, R4.reuse, R18, R76 ;  /* 0x00000012044c723c */ /* 0x040fe2000000184c */
[----:B------:R-:W-:Y:S05]  /*10c80*/  LDSM.16.MT88.4 R16, [R162+0x9800] ;  /* 0x00980000a210783b */ /* 0x000fea0000004200 */
[C---:B--2---:R-:W-:Y:S06]  /*10c90*/  HMMA.16816.F32 R88, R4.reuse, R8, R88 ;  /* 0x000000080458723c */ /* 0x044fec0000001858 */
[C---:B------:R-:W-:Y:S01]  /*10ca0*/  HMMA.16816.F32 R84, R4.reuse, R10, R84 ;  /* 0x0000000a0454723c */ /* 0x040fe20000001854 */
[----:B------:R-:W2:Y:S05]  /*10cb0*/  LDSM.16.MT88.4 R8, [R164+0x9800] ;  /* 0x00980000a408783b */ /* 0x000eaa0000004200 */
[C---:B-1----:R-:W-:Y:S06]  /*10cc0*/  HMMA.16816.F32 R72, R4.reuse, R12, R72 ;  /* 0x0000000c0448723c */ /* 0x042fec0000001848 */
[----:B------:R-:W-:Y:S01]  /*10cd0*/  HMMA.16816.F32 R68, R4, R14, R68 ;  /* 0x0000000e0444723c */ /* 0x000fe20000001844 */
[----:B------:R-:W-:-:S04]  /*10ce0*/  FADD.FTZ R12, R56, R3 ;  /* 0x00000003380c7221 */ /* 0x000fc80000010000 */
[----:B------:R-:W-:Y:S02]  /*10cf0*/  FADD.FTZ R12, R103, R12 ;  /* 0x0000000c670c7221 */ /* 0x000fe40000010000 */
[----:B-----5:R-:W-:Y:S01]  /*10d00*/  F2FP.F16.F32.PACK_AB R4, R34, R35 ;  /* 0x000000232204723e */ /* 0x020fe200000000ff */
[----:B------:R-:W-:Y:S01]  /*10d10*/  FADD.FTZ R35, R35, R126 ;  /* 0x0000007e23237221 */ /* 0x000fe20000010000 */
[----:B------:R-:W-:Y:S01]  /*10d20*/  FADD.FTZ R67, R67, R12 ;  /* 0x0000000c43437221 */ /* 0x000fe20000010000 */
[----:B------:R-:W-:Y:S01]  /*10d30*/  F2FP.F16.F32.PACK_AB R5, R30, R31 ;  /* 0x0000001f1e05723e */ /* 0x000fe200000000ff */
[----:B------:R-:W1:Y:S01]  /*10d40*/  LDSM.16.MT88.4 R12, [R161+0x9800] ;  /* 0x00980000a10c783b */ /* 0x000e620000004200 */
[----:B------:R-:W-:Y:S01]  /*10d50*/  F2FP.F16.F32.PACK_AB R6, R187, R36 ;  /* 0x00000024bb06723e */ /* 0x000fe200000000ff */
[----:B------:R-:W-:Y:S01]  /*10d60*/  FADD.FTZ R67, R54, R67 ;  /* 0x0000004336437221 */ /* 0x000fe20000010000 */
[----:B---3--:R-:W-:Y:S01]  /*10d70*/  F2FP.F16.F32.PACK_AB R7, R188, R21 ;  /* 0x00000015bc07723e */ /* 0x008fe200000000ff */
[----:B------:R-:W-:-:S02]  /*10d80*/  FADD.FTZ R35, R34, R35 ;  /* 0x0000002322237221 */ /* 0x000fc40000010000 */
[----:B------:R-:W-:Y:S02]  /*10d90*/  FADD.FTZ R64, R64, R67 ;  /* 0x0000004340407221 */ /* 0x000fe40000010000 */
[----:B------:R-:W-:Y:S02]  /*10da0*/  FADD.FTZ R36, R36, R35 ;  /* 0x0000002324247221 */ /* 0x000fe40000010000 */
[----:B------:R-:W-:Y:S01]  /*10db0*/  FADD.FTZ R64, R123, R64 ;  /* 0x000000407b407221 */ /* 0x000fe20000010000 */
[----:B--2---:R-:W-:Y:S01]  /*10dc0*/  HMMA.16816.F32 R96, R4, R8, R96 ;  /* 0x000000080460723c */ /* 0x004fe20000001860 */
[----:B------:R-:W-:Y:S02]  /*10dd0*/  FADD.FTZ R187, R187, R36 ;  /* 0x00000024bbbb7221 */ /* 0x000fe40000010000 */
[----:B------:R-:W-:-:S03]  /*10de0*/  FADD.FTZ R121, R121, R64 ;  /* 0x0000004079797221 */ /* 0x000fc60000010000 */
[C---:B------:R-:W-:Y:S01]  /*10df0*/  HMMA.16816.F32 R92, R4.reuse, R10, R92 ;  /* 0x0000000a045c723c */ /* 0x040fe2000000185c */
[----:B------:R-:W-:Y:S01]  /*10e00*/  FADD.FTZ R121, R62, R121 ;  /* 0x000000793e797221 */ /* 0x000fe20000010000 */
[----:B------:R-:W2:Y:S03]  /*10e10*/  LDSM.16.MT88.4 R8, [R160+0x9800] ;  /* 0x00980000a008783b */ /* 0x000ea60000004200 */
[----:B------:R-:W-:Y:S01]  /*10e20*/  FADD.FTZ R110, R110, R121 ;  /* 0x000000796e6e7221 */ /* 0x000fe20000010000 */
[----:B------:R-:W-:Y:S03]  /*10e30*/  HMMA.16816.F32 R88, R4, R16, R88 ;  /* 0x000000100458723c */ /* 0x000fe60000001858 */
[----:B------:R-:W-:-:S03]  /*10e40*/  FADD.FTZ R110, R135, R110 ;  /* 0x0000006e876e7221 */ /* 0x000fc60000010000 */
        /* <DEDUP_REMOVED lines=10> */
[----:B------:R-:W-:Y:S01]  /*10ef0*/  FADD.FTZ R47, R47, R132 ;  /* 0x000000842f2f7221 */ /* 0x000fe20000010000 */
[----:B--2---:R-:W-:Y:S03]  /*10f00*/  HMMA.16816.F32 R72, R4, R8, R72 ;  /* 0x000000080448723c */ /* 0x004fe60000001848 */
[----:B------:R-:W-:-:S03]  /*10f10*/  FADD.FTZ R130, R130, R47 ;  /* 0x0000002f82827221 */ /* 0x000fc60000010000 */
[----:B------:R-:W-:Y:S01]  /*10f20*/  HMMA.16816.F32 R68, R4, R10, R68 ;  /* 0x0000000a0444723c */ /* 0x000fe20000001844 */
[----:B------:R-:W-:-:S04]  /*10f30*/  FADD.FTZ R130, R43, R130 ;  /* 0x000000822b827221 */ /* 0x000fc80000010000 */
[----:B------:R-:W-:-:S04]  /*10f40*/  FADD.FTZ R31, R31, R130 ;  /* 0x000000821f1f7221 */ /* 0x000fc80000010000 */
[----:B------:R-:W-:-:S04]  /*10f50*/  FADD.FTZ R30, R30, R31 ;  /* 0x0000001f1e1e7221 */ /* 0x000fc80000010000 */
[----:B------:R-:W-:-:S04]  /*10f60*/  FADD.FTZ R21, R21, R30 ;  /* 0x0000001e15157221 */ /* 0x000fc80000010000 */
[----:B------:R-:W-:Y:S01]  /*10f70*/  FADD.FTZ R188, R188, R21 ;  /* 0x00000015bcbc7221 */ /* 0x000fe20000010000 */
[----:B------:R-:W-:Y:S06]  /*10f80*/  @!P5 BRA `(.L_x_5748) ;  /* 0x00000048003cd947 */ /* 0x000fec0003800000 */
        /* <DEDUP_REMOVED lines=67> */
.L_x_5749:
[----:B------:R-:W1:Y:S02]  /*113c0*/  LDC R9, c[0x0][0x250] ;  /* 0x00009400ff097b82 */ /* 0x000e640000000800 */
[----:B-1----:R-:W-:-:S05]  /*113d0*/  IMAD.SHL.U32 R11, R9, 0x80, RZ ;  /* 0x00000080090b7824 */ /* 0x002fca00078e00ff */
[----:B------:R-:W-:-:S04]  /*113e0*/  IADD3 R11, -R11, RZ, RZ ;  /* 0x000000ff0b0b7210 */ /* 0x000fc80007ffe1ff */
[----:B------:R-:W-:-:S07]  /*113f0*/  SHF.R.S32.HI R6, RZ, 0x1f, R11 ;  /* 0x0000001fff067819 */ /* 0x000fce000001140b */
.L_x_5750:
[----:B------:R-:W-:Y:S01]  /*11400*/  ULDC UR4, c[0x0][0x2d0] ;  /* 0x0000b40000047ab9 */ /* 0x000fe20000000800 */
[C---:B------:R-:W-:Y:S02]  /*11410*/  LEA R140, P3, R11.reuse, R140, 0x1 ;  /* 0x0000008c0b8c7211 */ /* 0x040fe400078608ff */
[----:B------:R-:W-:Y:S02]  /*11420*/  ISETP.GE.AND P0, PT, R100, UR4, PT ;  /* 0x0000000464007c0c */ /* 0x000fe4000bf06270 */
[----:B------:R-:W-:-:S11]  /*11430*/  LEA.HI.X R141, R11, R141, R6, 0x1, P3 ;  /* 0x0000008d0b8d7211 */ /* 0x000fd600018f0c06 */
        /* <DEDUP_REMOVED lines=51> */
[----:B------:R3:W-:Y:S01]  /*11770*/  @!P0 LDGSTS.E.BYPASS.LTC128B.128 [R180+0x7800], desc[UR6][R12.64] ;  /* 0x078000000cb48fae */ /* 0x0007e2000b901d46 */
        /* <DEDUP_REMOVED lines=14> */
[----:B------:R-:W-:Y:S02]  /*11860*/  @!P0 LEA.HI.X R21, R8, UR11, R7, 0x1, P4 ;  /* 0x0000000b08158c11 */ /* 0x000fe4000a0f0c07 */
[----:B------:R-:W-:Y:S02]  /*11870*/  @!P0 IADD3.X R9, R6, R9, R17, P2, !PT ;  /* 0x0000000906098210 */ /* 0x000fe400017fe411 */
[----:B------:R-:W-:Y:S01]  /*11880*/  @!P0 LEA R8, P2, R10, UR10, 0x1 ;  /* 0x0000000a0a088c11 */ /* 0x000fe2000f8408ff */
[----:B------:R-:W-:Y:S01]  /*11890*/  @!PT LDS RZ, [RZ] ;  /* 0x00000000fffff984 */ /* 0x000fe20000000800 */
[----:B------:R-:W-:Y:S01]  /*118a0*/  @!PT LDS RZ, [RZ] ;  /* 0x00000000fffff984 */ /* 0x000fe20000000800 */
[----:B------:R-:W-:Y:S01]  /*118b0*/  @!PT LDS RZ, [RZ] ;  /* 0x00000000fffff984 */ /* 0x000fe20000000800 */
[----:B------:R1:W-:Y:S01]  /*118c0*/  @!P0 LDGSTS.E.BYPASS.LTC128B.128 [R180+0x8000], desc[UR6][R20.64] ;  /* 0x0800000014b48fae */ /* 0x0003e2000b901d46 */
[----:B------:R-:W-:Y:S02]  /*118d0*/  @!P0 IADD3.X R6, R6, R15, R3, P1, !PT ;  /* 0x0000000f06068210 */ /* 0x000fe40000ffe403 */
[----:B------:R-:W-:Y:S01]  /*118e0*/  @!P0 LEA R24, P1, R11, UR10, 0x1 ;  /* 0x0000000a0b188c11 */ /* 0x000fe2000f8208ff */
[----:B------:R-:W-:Y:S01]  /*118f0*/  @P0 STS.128 [R180+0x8800], RZ ;  /* 0x008800ffb4000388 */ /* 0x000fe20000000c00 */
[----:B------:R-:W-:-:S02]  /*11900*/  @!P0 LEA.HI.X R17, R4, UR11, R5, 0x1, P3 ;  /* 0x0000000b04118c11 */ /* 0x000fc400098f0c05 */
[----:B------:R-:W-:Y:S02]  /*11910*/  @!P0 LEA.HI.X R9, R10, UR11, R9, 0x1, P2 ;  /* 0x0000000b0a098c11 */ /* 0x000fe400090f0c09 */
[----:B------:R-:W-:Y:S01]  /*11920*/  @!P0 LEA.HI.X R25, R11, UR11, R6, 0x1, P1 ;  /* 0x0000000b0b198c11 */ /* 0x000fe200088f0c06 */
[----:B------:R-:W-:Y:S01]  /*11930*/  @!PT LDS RZ, [RZ] ;  /* 0x00000000fffff984 */ /* 0x000fe20000000800 */
[----:B------:R-:W-:Y:S01]  /*11940*/  @!PT LDS RZ, [RZ] ;  /* 0x00000000fffff984 */ /* 0x000fe20000000800 */
[----:B------:R-:W-:Y:S01]  /*11950*/  @!PT LDS RZ, [RZ] ;  /* 0x00000000fffff984 */ /* 0x000fe20000000800 */
[----:B------:R-:W-:Y:S01]  /*11960*/  @!P0 LDGSTS.E.BYPASS.LTC128B.128 [R180+0x8800], desc[UR6][R16.64] ;  /* 0x0880000010b48fae */ /* 0x000fe2000b901d46 */
[----:B------:R-:W-:-:S03]  /*11970*/  ISETP.GE.AND P1, PT, R48, 0x3, PT ;  /* 0x000000033000780c */ /* 0x000fc60003f26270 */
        /* <DEDUP_REMOVED lines=11> */
[----:B---3--:R-:W3:Y:S04]  /*11a30*/  LDSM.16.M88.4 R12, [R169+0x2000] ;  /* 0x00200000a90c783b */ /* 0x008ee80000000200 */
[----:B------:R-:W4:Y:S04]  /*11a40*/  LDSM.16.M88.4 R4, [R169+0x2800] ;  /* 0x00280000a904783b */ /* 0x000f280000000200 */
[----:B------:R-:W5:Y:S04]  /*11a50*/  LDSM.16.M88.4 R52, [R169+0x3000] ;  /* 0x00300000a934783b */ /* 0x000f680000000200 */
[----:B------:R-:W-:Y:S04]  /*11a60*/  LDSM.16.M88.4 R120, [R168] ;  /* 0x00000000a878783b */ /* 0x000fe80000000200 */
[----:B------:R-:W5:Y:S04]  /*11a70*/  LDSM.16.M88.4 R28, [R163+0x2000] ;  /* 0x00200000a31c783b */ /* 0x000f680000000200 */
        /* <DEDUP_REMOVED lines=15> */
[----:B------:R-:W0:Y:S01]  /*11b70*/  LDGDEPBAR ;  /* 0x00000000000079af */ /* 0x000e220000000000 */
[C---:B------:R-:W-:Y:S06]  /*11b80*/  HMMA.16816.F32 R4, R128.reuse, R6, RZ ;  /* 0x000000068004723c */ /* 0x040fec00000018ff */
[----:B------:R-:W-:Y:S06]  /*11b90*/  HMMA.16816.F32 R52, R128, R54, RZ ;  /* 0x000000368034723c */ /* 0x000fec00000018ff */
[C---:B------:R-:W-:Y:S06]  /*11ba0*/  HMMA.16816.F32 R16, R120.reuse, R28, R16 ;  /* 0x0000001c7810723c */ /* 0x040fec0000001810 */
[C---:B------:R-:W-:Y:S06]  /*11bb0*/  HMMA.16816.F32 R12, R120.reuse, R30, R12 ;  /* 0x0000001e780c723c */ /* 0x040fec000000180c */
[C---:B-1----:R-:W-:Y:S06]  /*11bc0*/  HMMA.16816.F32 R8, R120.reuse, R20, R8 ;  /* 0x000000147808723c */ /* 0x042fec0000001808 */
[C---:B------:R-:W-:Y:S06]  /*11bd0*/  HMMA.16816.F32 R4, R120.reuse, R22, R4 ;  /* 0x000000167804723c */ /* 0x040fec0000001804 */
[C---:B------:R-:W-:Y:S06]  /*11be0*/  HMMA.16816.F32 R56, R120.reuse, R116, R56 ;  /* 0x000000747838723c */ /* 0x040fec0000001838 */
[----:B------:R-:W-:Y:S06]  /*11bf0*/  HMMA.16816.F32 R52, R120, R118, R52 ;  /* 0x000000767834723c */ /* 0x000fec0000001834 */
[C---:B------:R-:W-:Y:S06]  /*11c00*/  HMMA.16816.F32 R44, R128.reuse, R40, RZ ;  /* 0x00000028802c723c */ /* 0x040fec00000018ff */
[C---:B------:R-:W-:Y:S06]  /*11c10*/  HMMA.16816.F32 R36, R128.reuse, R32, RZ ;  /* 0x000000208024723c */ /* 0x040fec00000018ff */
[C---:B--2---:R-:W-:Y:S06]  /*11c20*/  HMMA.16816.F32 R28, R128.reuse, R24, RZ ;  /* 0x00000018801c723c */ /* 0x044fec00000018ff */
[C---:B------:R-:W-:Y:S06]  /*11c30*/  HMMA.16816.F32 R20, R128.reuse, R132, RZ ;  /* 0x000000848014723c */ /* 0x040fec00000018ff */
[C---:B---3--:R-:W-:Y:S06]  /*11c40*/  HMMA.16816.F32 R116, R128.reuse, R124, RZ ;  /* 0x0000007c8074723c */ /* 0x048fec00000018ff */
[C---:B------:R-:W-:Y:S06]  /*11c50*/  HMMA.16816.F32 R40, R128.reuse, R42, RZ ;  /* 0x0000002a8028723c */ /* 0x040fec00000018ff */
[C---:B------:R-:W-:Y:S06]  /*11c60*/  HMMA.16816.F32 R32, R128.reuse, R34, RZ ;  /* 0x000000228020723c */ /* 0x040fec00000018ff */
[C---:B------:R-:W-:Y:S06]  /*11c70*/  HMMA.16816.F32 R24, R128.reuse, R26, RZ ;  /* 0x0000001a8018723c */ /* 0x040fec00000018ff */
[C---:B------:R-:W-:Y:S06]  /*11c80*/  HMMA.16816.F32 R132, R128.reuse, R134, RZ ;  /* 0x000000868084723c */ /* 0x040fec00000018ff */
[----:B------:R-:W-:Y:S01]  /*11c90*/  HMMA.16816.F32 R124, R128, R126, RZ ;  /* 0x0000007e807c723c */ /* 0x000fe200000018ff */
[----:B------:R-:W1:Y:S05]  /*11ca0*/  LDSM.16.M88.4 R128, [R163+0x5800] ;  /* 0x00580000a380783b */ /* 0x000e6a0000000200 */
[C---:B----4-:R-:W-:Y:S06]  /*11cb0*/  HMMA.16816.F32 R44, R120.reuse, R112, R44 ;  /* 0x00000070782c723c */ /* 0x050fec000000182c */
[C---:B------:R-:W-:Y:S01]  /*11cc0*/  HMMA.16816.F32 R40, R120.reuse, R114, R40 ;  /* 0x000000727828723c */ /* 0x040fe20000001828 */
[----:B------:R-:W-:Y:S05]  /*11cd0*/  LDSM.16.M88.4 R112, [R167] ;  /* 0x00000000a770783b */ /* 0x000fea0000000200 */
[C---:B------:R-:W-:Y:S06]  /*11ce0*/  HMMA.16816.F32 R36, R120.reuse, R108, R36 ;  /* 0x0000006c7824723c */ /* 0x040fec0000001824 */
[C---:B------:R-:W-:Y:S01]  /*11cf0*/  HMMA.16816.F32 R32, R120.reuse, R110, R32 ;  /* 0x0000006e7820723c */ /* 0x040fe20000001820 */
[----:B------:R-:W2:Y:S05]  /*11d00*/  LDSM.16.M88.4 R108, [R166] ;  /* 0x00000000a66c783b */ /* 0x000eaa0000000200 */
[C---:B-----5:R-:W-:Y:S06]  /*11d10*/  HMMA.16816.F32 R28, R120.reuse, R64, R28 ;  /* 0x00000040781c723c */ /* 0x060fec000000181c */
[C---:B------:R-:W-:Y:S01]  /*11d20*/  HMMA.16816.F32 R24, R120.reuse, R66, R24 ;  /* 0x000000427818723c */ /* 0x040fe20000001818 */
[----:B------:R-:W3:Y:S05]  /*11d30*/  LDSM.16.M88.4 R64, [R159] ;  /* 0x000000009f40783b */ /* 0x000eea0000000200 */
[C---:B------:R-:W-:Y:S06]  /*11d40*/  HMMA.16816.F32 R20, R120.reuse, R60, R20 ;  /* 0x0000003c7814723c */ /* 0x040fec0000001814 */
[C---:B------:R-:W-:Y:S01]  /*11d50*/  HMMA.16816.F32 R132, R120.reuse, R62, R132 ;  /* 0x0000003e7884723c */ /* 0x040fe20000001884 */
[----:B------:R-:W4:Y:S05]  /*11d60*/  LDSM.16.M88.4 R60, [R158] ;  /* 0x000000009e3c783b */ /* 0x000f2a0000000200 */
[C---:B-1----:R-:W-:Y:S06]  /*11d70*/  HMMA.16816.F32 R116, R120.reuse, R128, R116 ;  /* 0x000000807874723c */ /* 0x042fec0000001874 */
[----:B------:R-:W-:Y:S01]  /*11d80*/  HMMA.16816.F32 R124, R120, R130, R124 ;  /* 0x00000082787c723c */ /* 0x000fe2000000187c */
[----:B------:R-:W1:Y:S04]  /*11d90*/  LDSM.16.M88.4 R120, [R156] ;  /* 0x000000009c78783b */ /* 0x000e680000000200 */
[----:B------:R-:W5:Y:S01]  /*11da0*/  LDSM.16.M88.4 R128, [R157] ;  /* 0x000000009d80783b */ /* 0x000f620000000200 */
        /* <DEDUP_REMOVED lines=8> */
[----:B------:R-:W-:Y:S05]  /*11e30*/  LDSM.16.M88.4 R60, [R102+0x800] ;  /* 0x00080000663c783b */ /* 0x000fea0000000200 */
[C---:B-1----:R-:W-:Y:S06]  /*11e40*/  HMMA.16816.F32 R36, R112.reuse, R120, R36 ;  /* 0x000000787024723c */ /* 0x042fec0000001824 */
[C---:B------:R-:W-:Y:S01]  /*11e50*/  HMMA.16816.F32 R32, R112.reuse, R122, R32 ;  /* 0x0000007a7020723c */ /* 0x040fe20000001820 */
[----:B------:R-:W1:Y:S05]  /*11e60*/  LDSM.16.M88.4 R120, [R165] ;  /* 0x00000000a578783b */ /* 0x000e6a0000000200 */
[C---:B-----5:R-:W-:Y:S06]  /*11e70*/  HMMA.16816.F32 R44, R112.reuse, R128, R44 ;  /* 0x00000080702c723c */ /* 0x060fec000000182c */
[C---:B------:R-:W-:Y:S01]  /*11e80*/  HMMA.16816.F32 R40, R112.reuse, R130, R40 ;  /* 0x000000827028723c */ /* 0x040fe20000001828 */
[----:B------:R-:W3:Y:S05]  /*11e90*/  LDSM.16.M88.4 R128, [R106] ;  /* 0x000000006a80783b */ /* 0x000eea0000000200 */
[C---:B--2---:R-:W-:Y:S06]  /*11ea0*/  HMMA.16816.F32 R28, R112.reuse, R108, R28 ;  /* 0x0000006c701c723c */ /* 0x044fec000000181c */
[----:B------:R-:W-:Y:S01]  /*11eb0*/  HMMA.16816.F32 R24, R112, R110, R24 ;  /* 0x0000006e7018723c */ /* 0x000fe20000001818 */
[----:B------:R-:W2:Y:S05]  /*11ec0*/  LDSM.16.M88.4 R108, [R102+0x1000] ;  /* 0x00100000666c783b */ /* 0x000eaa0000000200 */
[C---:B-1----:R-:W-:Y:S06]  /*11ed0*/  HMMA.16816.F32 R16, R120.reuse, R64, R16 ;  /* 0x000000407810723c */ /* 0x042fec0000001810 */
[C---:B------:R-:W-:Y:S01]  /*11ee0*/  HMMA.16816.F32 R12, R120.reuse, R66, R12 ;  /* 0x00000042780c723c */ /* 0x040fe2000000180c */
[----:B------:R-:W1:Y:S05]  /*11ef0*/  LDSM.16.M88.4 R64, [R102+0x1800] ;  /* 0x001800006640783b */ /* 0x000e6a0000000200 */
[C---:B------:R-:W-:Y:S06]  /*11f00*/  HMMA.16816.F32 R4, R120.reuse, R62, R4 ;  /* 0x0000003e7804723c */ /* 0x040fec0000001804 */
[----:B------:R-:W-:Y:S06]  /*11f10*/  HMMA.16816.F32 R8, R120, R60, R8 ;  /* 0x0000003c7808723c */ /* 0x000fec0000001808 */
[----:B---3--:R-:W-:Y:S01]  /*11f20*/  HMMA.16816.F32 R20, R112, R128, R20 ;  /* 0x000000807014723c */ /* 0x008fe20000001814 */
[----:B------:R-:W-:Y:S01]  /*11f30*/  FMUL.FTZ R3, R16, UR15 ;  /* 0x0000000f10037c20 */ /* 0x000fe20008410000 */
[----:B------:R-:W-:Y:S01]  /*11f40*/  FMUL.FTZ R16, R18, UR15 ;  /* 0x0000000f12107c20 */ /* 0x000fe20008410000 */
[----:B------:R-:W-:Y:S01]  /*11f50*/  FMUL.FTZ R17, R17, UR15 ;  /* 0x0000000f11117c20 */ /* 0x000fe20008410000 */
[----:B------:R-:W-:-:S02]  /*11f60*/  FMUL.FTZ R19, R19, UR15 ;  /* 0x0000000f13137c20 */ /* 0x000fc40008410000 */
[----:B------:R-:W-:Y:S01]  /*11f70*/  HMMA.16816.F32 R132, R112, R130, R132 ;  /* 0x000000827084723c */ /* 0x000fe20000001884 */
[----:B------:R-:W3:Y:S01]  /*11f80*/  LDSM.16.M88.4 R128, [R104] ;  /* 0x000000006880783b */ /* 0x000ee20000000200 */
        /* <DEDUP_REMOVED lines=8> */
[C---:B--2---:R-:W-:Y:S02]  /*12010*/  HMMA.16816.F32 R56, R120.reuse, R108, R56 ;  /* 0x0000006c7838723c */ /* 0x044fe40000001838 */
[----:B------:R-:W-:Y:S01]  /*12020*/  FMUL.FTZ R8, R8, UR15 ;  /* 0x0000000f08087c20 */ /* 0x000fe20008410000 */
[----:B------:R-:W-:Y:S01]  /*12030*/  MUFU.TANH R60, R5 ;  /* 0x00000005003c7308 */ /* 0x000fe20000002400 */
[----:B------:R-:W-:Y:S01]  /*12040*/  FMUL.FTZ R9, R9, UR15 ;  /* 0x0000000f09097c20 */ /* 0x000fe20008410000 */
[----:B------:R-:W-:Y:S01]  /*12050*/  FMUL.FTZ R10, R10, UR15 ;  /* 0x0000000f0a0a7c20 */ /* 0x000fe20008410000 */
[----:B------:R-:W-:Y:S01]  /*12060*/  FMUL.FTZ R11, R11, UR15 ;  /* 0x0000000f0b0b7c20 */ /* 0x000fe20008410000 */
[C---:B-1----:R-:W-:Y:S04]  /*12070*/  HMMA.16816.F32 R44, R120.reuse, R64, R44 ;  /* 0x00000040782c723c */ /* 0x042fe8000000182c */
[----:B------:R-:W-:Y:S02]  /*12080*/  MUFU.TANH R64, R4 ;  /* 0x0000000400407308 */ /* 0x000fe40000002400 */
[----:B------:R-:W-:Y:S01]  /*12090*/  HMMA.16816.F32 R40, R120, R66, R40 ;  /* 0x000000427828723c */ /* 0x000fe20000001828 */
[----:B------:R-:W-:-:S05]  /*120a0*/  FMUL.FTZ R65, R14, UR15 ;  /* 0x0000000f0e417c20 */ /* 0x000fca0008410000 */
[----:B------:R-:W-:Y:S01]  /*120b0*/  MUFU.TANH R105, R6 ;  /* 0x0000000600697308 */ /* 0x000fe20000002400 */
[----:B------:R-:W-:Y:S04]  /*120c0*/  HMMA.16816.F32 R52, R120, R110, R52 ;  /* 0x0000006e7834723c */ /* 0x000fe80000001834 */
[----:B------:R-:W-:Y:S01]  /*120d0*/  FMUL.FTZ R51, R56, UR15 ;  /* 0x0000000f38337c20 */ /* 0x000fe20008410000 */
[----:B------:R-:W-:Y:S01]  /*120e0*/  FMUL.FTZ R56, R58, UR15 ;  /* 0x0000000f3a387c20 */ /* 0x000fe20008410000 */
[----:B------:R-:W-:Y:S01]  /*120f0*/  FMUL.FTZ R137, R57, UR15 ;  /* 0x0000000f39897c20 */ /* 0x000fe20008410000 */
[----:B------:R1:W-:Y:S01]  /*12100*/  MUFU.TANH R61, R7 ;  /* 0x00000007003d7308 */ /* 0x0003e20000002400 */
[----:B------:R-:W-:Y:S01]  /*12110*/  FMUL.FTZ R57, R59, UR15 ;  /* 0x0000000f3b397c20 */ /* 0x000fe20008410000 */
[----:B---3--:R-:W-:Y:S02]  /*12120*/  HMMA.16816.F32 R116, R112, R128, R116 ;  /* 0x000000807074723c */ /* 0x008fe40000001874 */
[----:B------:R-:W-:Y:S01]  /*12130*/  FMUL.FTZ R44, R44, UR15 ;  /* 0x0000000f2c2c7c20 */ /* 0x000fe20008410000 */
[----:B------:R-:W-:-:S03]  /*12140*/  FMUL.FTZ R45, R45, UR15 ;  /* 0x0000000f2d2d7c20 */ /* 0x000fc60008410000 */
[----:B------:R-:W2:Y:S01]  /*12150*/  MUFU.TANH R18, R8 ;  /* 0x0000000800127308 */ /* 0x000ea20000002400 */
[----:B------:R-:W-:Y:S01]  /*12160*/  HMMA.16816.F32 R124, R112, R130, R124 ;  /* 0x00000082707c723c */ /* 0x000fe2000000187c */
[----:B------:R-:W-:Y:S01]  /*12170*/  FMUL.FTZ R128, R46, UR15 ;  /* 0x0000000f2e807c20 */ /* 0x000fe20008410000 */
[----:B------:R-:W-:Y:S01]  /*12180*/  FMUL.FTZ R111, R40, UR15 ;  /* 0x0000000f286f7c20 */ /* 0x000fe20008410000 */
[----:B------:R-:W-:Y:S01]  /*12190*/  FMUL.FTZ R42, R42, UR15 ;  /* 0x0000000f2a2a7c20 */ /* 0x000fe20008410000 */
[----:B------:R-:W-:Y:S01]  /*121a0*/  FMUL.FTZ R46, R47, UR15 ;  /* 0x0000000f2f2e7c20 */ /* 0x000fe20008410000 */
[----:B------:R-:W-:Y:S02]  /*121b0*/  FMUL.FTZ R40, R43, UR15 ;  /* 0x0000000f2b287c20 */ /* 0x000fe40008410000 */
[----:B------:R-:W-:Y:S01]  /*121c0*/  MUFU.TANH R14, R9 ;  /* 0x00000009000e7308 */ /* 0x000fe20000002400 */
[----:B-1----:R-:W1:Y:S01]  /*121d0*/  LDSM.16.M88.4 R4, [R102+0x2000] ;  /* 0x002000006604783b */ /* 0x002e620000000200 */
[----:B------:R-:W-:Y:S01]  /*121e0*/  FMUL.FTZ R113, R41, UR15 ;  /* 0x0000000f29717c20 */ /* 0x000fe20008410000 */
[----:B------:R-:W-:Y:S01]  /*121f0*/  FMUL.FTZ R52, R52, UR15 ;  /* 0x0000000f34347c20 */ /* 0x000fe20008410000 */
[----:B------:R-:W-:Y:S01]  /*12200*/  FMUL.FTZ R54, R54, UR15 ;  /* 0x0000000f36367c20 */ /* 0x000fe20008410000 */
[----:B------:R-:W3:Y:S01]  /*12210*/  S2R R41, SR_TID.X ;  /* 0x0000000000297919 */ /* 0x000ee20000002100 */
[----:B------:R-:W-:Y:S01]  /*12220*/  FMUL.FTZ R53, R53, UR15 ;  /* 0x0000000f35357c20 */ /* 0x000fe20008410000 */
[----:B------:R-:W-:Y:S01]  /*12230*/  FMUL.FTZ R55, R55, UR15 ;  /* 0x0000000f37377c20 */ /* 0x000fe20008410000 */
[----:B------:R-:W4:Y:S08]  /*12240*/  MUFU.TANH R63, R10 ;  /* 0x0000000a003f7308 */ /* 0x000f300000002400 */
[----:B------:R5:W-:Y:S08]  /*12250*/  MUFU.TANH R15, R11 ;  /* 0x0000000b000f7308 */ /* 0x000bf00000002400 */
[----:B------:R-:W-:Y:S08]  /*12260*/  MUFU.TANH R62, R62 ;  /* 0x0000003e003e7308 */ /* 0x000ff00000002400 */
[----:B------:R-:W-:Y:S01]  /*12270*/  MUFU.TANH R65, R65 ;  /* 0x0000004100417308 */ /* 0x000fe20000002400 */
[----:B-----5:R-:W5:Y:S01]  /*12280*/  LDSM.16.M88.4 R8, [R102+0x2800] ;  /* 0x002800006608783b */ /* 0x020f620000000200 */
[----:B---3--:R-:W-:-:S06]  /*12290*/  IMAD.SHL.U32 R41, R41, 0x2, RZ ;  /* 0x0000000229297824 */ /* 0x008fcc00078e00ff */
[----:B------:R-:W-:Y:S01]  /*122a0*/  MUFU.TANH R51, R51 ;  /* 0x0000003300337308 */ /* 0x000fe20000002400 */
[----:B-1----:R-:W-:Y:S01]  /*122b0*/  HMMA.16816.F32 R36, R120, R4, R36 ;  /* 0x000000047824723c */ /* 0x002fe20000001824 */
[----:B------:R-:W-:-:S05]  /*122c0*/  LOP3.LUT R41, R41, 0x6, RZ, 0xc0, !PT ;  /* 0x0000000629297812 */ /* 0x000fca00078ec0ff */
[C---:B------:R-:W-:Y:S01]  /*122d0*/  HMMA.16816.F32 R32, R120.reuse, R6, R32 ;  /* 0x000000067820723c */ /* 0x040fe20000001820 */
[----:B------:R-:W1:Y:S01]  /*122e0*/  LDSM.16.M88.4 R4, [R102+0x3000] ;  /* 0x003000006604783b */ /* 0x000e620000000200 */
[----:B------:R-:W-:Y:S08]  /*122f0*/  MUFU.TANH R56, R56 ;  /* 0x0000003800387308 */ /* 0x000ff00000002400 */
[----:B------:R3:W-:Y:S08]  /*12300*/  MUFU.TANH R109, R44 ;  /* 0x0000002c006d7308 */ /* 0x0007f00000002400 */
[----:B------:R-:W-:Y:S01]  /*12310*/  FMUL.FTZ R114, R38, UR15 ;  /* 0x0000000f26727c20 */ /* 0x000fe20008410000 */
[----:B------:R-:W-:Y:S01]  /*12320*/  FMUL.FTZ R131, R37, UR15 ;  /* 0x0000000f25837c20 */ /* 0x000fe20008410000 */
[----:B------:R-:W-:Y:S01]  /*12330*/  FMUL.FTZ R37, R39, UR15 ;  /* 0x0000000f27257c20 */ /* 0x000fe20008410000 */
[----:B------:R-:W-:Y:S01]  /*12340*/  P2R R39, PR, RZ, 0x2 ;  /* 0x00000002ff277803 */ /* 0x000fe20000000000 */
[----:B------:R-:W-:Y:S01]  /*12350*/  FMUL.FTZ R36, R36, UR15 ;  /* 0x0000000f24247c20 */ /* 0x000fe20008410000 */
[----:B------:R-:W3:Y:S01]  /*12360*/  MUFU.TANH R52, R52 ;  /* 0x0000003400347308 */ /* 0x000ee20000002400 */
[----:B------:R-:W-:Y:S01]  /*12370*/  FMUL.FTZ R38, R32, UR15 ;  /* 0x0000000f20267c20 */ /* 0x000fe20008410000 */
[----:B------:R-:W-:Y:S01]  /*12380*/  IMAD.SHL.U32 R32, R183, 0x80, RZ ;  /* 0x00000080b7207824 */ /* 0x000fe200078e00ff */
[----:B-----5:R-:W-:Y:S01]  /*12390*/  HMMA.16816.F32 R28, R120, R8, R28 ;  /* 0x00000008781c723c */ /* 0x020fe2000000181c */
[----:B------:R-:W-:Y:S01]  /*123a0*/  FMUL.FTZ R34, R34, UR15 ;  /* 0x0000000f22227c20 */ /* 0x000fe20008410000 */
[----:B------:R-:W-:Y:S01]  /*123b0*/  FMUL.FTZ R35, R35, UR15 ;  /* 0x0000000f23237c20 */ /* 0x000fe20008410000 */
[----:B------:R-:W-:-:S02]  /*123c0*/  FMUL.FTZ R33, R33, UR15 ;  /* 0x0000000f21217c20 */ /* 0x000fc40008410000 */
[----:B------:R-:W-:Y:S01]  /*123d0*/  MUFU.TANH R108, R54 ;  /* 0x00000036006c7308 */ /* 0x000fe20000002400 */
[----:B------:R-:W-:Y:S01]  /*123e0*/  HMMA.16816.F32 R24, R120, R10, R24 ;  /* 0x0000000a7818723c */ /* 0x000fe20000001818 */
[----:B------:R-:W5:Y:S01]  /*123f0*/  LDSM.16.M88.4 R8, [R102+0x3800] ;  /* 0x003800006608783b */ /* 0x000f620000000200 */
[----:B------:R-:W-:-:S05]  /*12400*/  DEPBAR.LE SB0, 0x0 ;  /* 0x000080000000791a */ /* 0x000fca0000000000 */
[----:B------:R-:W-:Y:S01]  /*12410*/  MUFU.TANH R128, R128 ;  /* 0x0000008000807308 */ /* 0x000fe20000002400 */
[C---:B-1----:R-:W-:Y:S06]  /*12420*/  HMMA.16816.F32 R20, R120.reuse, R4, R20 ;  /* 0x000000047814723c */ /* 0x042fec0000001814 */
[C---:B------:R-:W-:Y:S01]  /*12430*/  HMMA.16816.F32 R132, R120.reuse, R6, R132 ;  /* 0x000000067884723c */ /* 0x040fe20000001884 */
[--C-:B------:R-:W-:Y:S01]  /*12440*/  LOP3.LUT R4, R32, 0x8, R41.reuse, 0xfe, !PT ;  /* 0x0000000820047812 */ /* 0x100fe200078efe29 */
[----:B------:R-:W-:Y:S02]  /*12450*/  MUFU.TANH R36, R36 ;  /* 0x0000002400247308 */ /* 0x000fe40000002400 */
[----:B------:R-:W-:Y:S01]  /*12460*/  FMUL.FTZ R5, R28, UR15 ;  /* 0x0000000f1c057c20 */ /* 0x000fe20008410000 */
[--C-:B------:R-:W-:Y:S01]  /*12470*/  LOP3.LUT R28, R32, 0x18, R41.reuse, 0xfe, !PT ;  /* 0x00000018201c7812 */ /* 0x100fe200078efe29 */
[----:B------:R-:W-:Y:S01]  /*12480*/  FMUL.FTZ R29, R29, UR15 ;  /* 0x0000000f1d1d7c20 */ /* 0x000fe20008410000 */
[CC--:B------:R-:W-:Y:S01]  /*12490*/  ISETP.GE.AND P2, PT, R4.reuse, R50.reuse, PT ;  /* 0x000000320400720c */ /* 0x0c0fe20003f46270 */
[----:B------:R-:W-:Y:S01]  /*124a0*/  FMUL.FTZ R31, R31, UR15 ;  /* 0x0000000f1f1f7c20 */ /* 0x000fe20008410000 */
[-C--:B------:R-:W-:Y:S01]  /*124b0*/  ISETP.GE.AND P1, PT, R4, R49.reuse, PT ;  /* 0x000000310400720c */ /* 0x080fe20003f26270 */
[----:B------:R-:W-:Y:S01]  /*124c0*/  FMUL.FTZ R24, R24, UR15 ;  /* 0x0000000f18187c20 */ /* 0x000fe20008410000 */
[C-C-:B------:R-:W-:Y:S01]  /*124d0*/  LOP3.LUT R4, R32.reuse, 0x10, R41.reuse, 0xfe, !PT ;  /* 0x0000001020047812 */ /* 0x140fe200078efe29 */
[----:B------:R-:W1:Y:S01]  /*124e0*/  MUFU.TANH R111, R111 ;  /* 0x0000006f006f7308 */ /* 0x000e620000002400 */
[--C-:B------:R-:W-:Y:S01]  /*124f0*/  LOP3.LUT R6, R32, 0x20, R41.reuse, 0xfe, !PT ;  /* 0x0000002020067812 */ /* 0x100fe200078efe29 */
[----:B------:R-:W-:Y:S01]  /*12500*/  FMUL.FTZ R26, R26, UR15 ;  /* 0x0000000f1a1a7c20 */ /* 0x000fe20008410000 */
[CC--:B------:R-:W-:Y:S01]  /*12510*/  ISETP.GE.AND P3, PT, R4.reuse, R50.reuse, PT ;  /* 0x000000320400720c */ /* 0x0c0fe20003f66270 */
[----:B------:R-:W-:Y:S01]  /*12520*/  FMUL.FTZ R27, R27, UR15 ;  /* 0x0000000f1b1b7c20 */ /* 0x000fe20008410000 */
[----:B------:R-:W-:Y:S01]  /*12530*/  ISETP.GE.AND P4, PT, R4, R49, PT ;  /* 0x000000310400720c */ /* 0x000fe20003f86270 */
[----:B------:R-:W-:Y:S01]  /*12540*/  FMUL.FTZ R4, R30, UR15 ;  /* 0x0000000f1e047c20 */ /* 0x000fe20008410000 */
[----:B--2---:R-:W-:Y:S01]  /*12550*/  FSEL R47, R18, -INF , !P3 ;  /* 0xff800000122f7808 */ /* 0x004fe20005800000 */
[----:B------:R-:W2:Y:S01]  /*12560*/  MUFU.TANH R130, R42 ;  /* 0x0000002a00827308 */ /* 0x000ea20000002400 */
[-C--:B------:R-:W-:Y:S01]  /*12570*/  ISETP.GE.AND P3, PT, R6, R50.reuse, PT ;  /* 0x000000320600720c */ /* 0x080fe20003f66270 */
[----:B------:R-:W-:Y:S01]  /*12580*/  FMUL.FTZ R22, R22, UR15 ;  /* 0x0000000f16167c20 */ /* 0x000fe20008410000 */
[----:B------:R-:W-:Y:S01]  /*12590*/  LOP3.LUT R7, R32, 0x28, R41, 0xfe, !PT ;  /* 0x0000002820077812 */ /* 0x000fe200078efe29 */
[----:B------:R-:W-:Y:S01]  /*125a0*/  FMUL.FTZ R21, R21, UR15 ;  /* 0x0000000f15157c20 */ /* 0x000fe20008410000 */
[----:B----4-:R-:W-:Y:S01]  /*125b0*/  FSEL R48, R63, -INF , !P4 ;  /* 0xff8000003f307808 */ /* 0x010fe20006000000 */
[----:B---3--:R-:W-:Y:S01]  /*125c0*/  FMUL.FTZ R44, R134, UR15 ;  /* 0x0000000f862c7c20 */ /* 0x008fe20008410000 */
[----:B-----5:R-:W-:Y:S01]  /*125d0*/  HMMA.16816.F32 R124, R120, R10, R124 ;  /* 0x0000000a787c723c */ /* 0x020fe2000000187c */
[----:B------:R-:W3:Y:S01]  /*125e0*/  MUFU.TANH R114, R114 ;  /* 0x0000007200727308 */ /* 0x000ee20000002400 */
[-C--:B------:R-:W-:Y:S01]  /*125f0*/  ISETP.GE.AND P4, PT, R7, R50.reuse, PT ;  /* 0x000000320700720c */ /* 0x080fe20003f86270 */
[----:B------:R-:W-:Y:S01]  /*12600*/  FMUL.FTZ R25, R25, UR15 ;  /* 0x0000000f19197c20 */ /* 0x000fe20008410000 */
[----:B------:R-:W-:-:S02]  /*12610*/  ISETP.GE.AND P5, PT, R28, R50, PT ;  /* 0x000000321c00720c */ /* 0x000fc40003fa6270 */
[----:B------:R-:W-:Y:S01]  /*12620*/  HMMA.16816.F32 R116, R120, R8, R116 ;  /* 0x000000087874723c */ /* 0x000fe20000001874 */
[----:B------:R-:W-:Y:S02]  /*12630*/  FSEL R67, R52, -INF , !P4 ;  /* 0xff80000034437808 */ /* 0x000fe40006000000 */
[----:B------:R4:W-:Y:S01]  /*12640*/  MUFU.TANH R59, R24 ;  /* 0x00000018003b7308 */ /* 0x0009e20000002400 */
[--C-:B------:R-:W-:Y:S02]  /*12650*/  LOP3.LUT R10, R32, 0x58, R41.reuse, 0xfe, !PT ;  /* 0x00000058200a7812 */ /* 0x100fe400078efe29 */
[----:B------:R-:W-:Y:S02]  /*12660*/  FSEL R43, R64, -INF , !P5 ;  /* 0xff800000402b7808 */ /* 0x000fe40006800000 */
[C-C-:B------:R-:W-:Y:S02]  /*12670*/  LOP3.LUT R8, R32.reuse, 0x40, R41.reuse, 0xfe, !PT ;  /* 0x0000004020087812 */ /* 0x140fe400078efe29 */
[----:B------:R-:W-:Y:S01]  /*12680*/  LOP3.LUT R9, R32, 0x38, R41, 0xfe, !PT ;  /* 0x0000003820097812 */ /* 0x000fe200078efe29 */
[----:B------:R5:W-:Y:S03]  /*12690*/  MUFU.TANH R103, R53 ;  /* 0x0000003500677308 */ /* 0x000be60000002400 */
[----:B------:R-:W-:-:S04]  /*126a0*/  ISETP.GE.AND P4, PT, R9, R50, PT ;  /* 0x000000320900720c */ /* 0x000fc80003f86270 */
[----:B-1----:R-:W-:Y:S01]  /*126b0*/  FSEL R111, R111, -INF , !P4 ;  /* 0xff8000006f6f7808 */ /* 0x002fe20006000000 */
[----:B------:R1:W-:Y:S01]  /*126c0*/  MUFU.TANH R110, R34 ;  /* 0x00000022006e7308 */ /* 0x0003e20000002400 */
[----:B----4-:R-:W-:Y:S01]  /*126d0*/  FMUL.FTZ R24, R20, UR15 ;  /* 0x0000000f14187c20 */ /* 0x010fe20008410000 */
[----:B------:R-:W-:Y:S01]  /*126e0*/  LOP3.LUT R20, R32, 0x30, R41, 0xfe, !PT ;  /* 0x0000003020147812 */ /* 0x000fe200078efe29 */
[----:B------:R-:W-:Y:S02]  /*126f0*/  FMUL.FTZ R125, R125, UR15 ;  /* 0x0000000f7d7d7c20 */ /* 0x000fe40008410000 */
[----:B------:R-:W-:Y:S01]  /*12700*/  FMUL.FTZ R116, R116, UR15 ;  /* 0x0000000f74747c20 */ /* 0x000fe20008410000 */
[----:B------:R-:W-:Y:S02]  /*12710*/  FMUL.FTZ R30, R119, UR15 ;  /* 0x0000000f771e7c20 */ /* 0x000fe40008410000 */
[----:B------:R4:W-:Y:S01]  /*12720*/  MUFU.TANH R112, R55 ;  /* 0x0000003700707308 */ /* 0x0009e20000002400 */
[----:B-----5:R-:W-:-:S02]  /*12730*/  FSEL R53, R62, -INF , !P2 ;  /* 0xff8000003e357808 */ /* 0x020fc40005000000 */
[----:B------:R-:W-:-:S04]  /*12740*/  ISETP.GE.AND P2, PT, R6, R49, PT ;  /* 0x000000310600720c */ /* 0x000fc80003f46270 */
[----:B------:R-:W-:Y:S01]  /*12750*/  FSEL R66, R56, -INF , !P2 ;  /* 0xff80000038427808 */ /* 0x000fe20005000000 */
[----:B------:R-:W5:Y:S01]  /*12760*/  MUFU.TANH R38, R38 ;  /* 0x0000002600267308 */ /* 0x000f620000002400 */
[----:B-1----:R-:W-:Y:S02]  /*12770*/  FSEL R34, R65, -INF , !P1 ;  /* 0xff80000041227808 */ /* 0x002fe40004800000 */
[-C--:B------:R-:W-:Y:S01]  /*12780*/  ISETP.GE.AND P1, PT, R28, R49.reuse, PT ;  /* 0x000000311c00720c */ /* 0x080fe20003f26270 */
[----:B------:R-:W-:Y:S01]  /*12790*/  FMUL.FTZ R28, R118, UR15 ;  /* 0x0000000f761c7c20 */ /* 0x000fe20008410000 */
[----:B------:R-:W-:Y:S02]  /*127a0*/  ISETP.GE.AND P2, PT, R20, R49, PT ;  /* 0x000000311400720c */ /* 0x000fe40003f46270 */
[----:B------:R-:W-:Y:S01]  /*127b0*/  FSEL R18, R105, -INF , !P1 ;  /* 0xff80000069127808 */ /* 0x000fe20004800000 */
[----:B------:R-:W1:Y:S01]  /*127c0*/  MUFU.TANH R4, R4 ;  /* 0x0000000400047308 */ /* 0x000e620000002400 */
[----:B----4-:R-:W-:-:S02]  /*127d0*/  FSEL R55, R51, -INF , !P3 ;  /* 0xff80000033377808 */ /* 0x010fc40005800000 */
[-C--:B------:R-:W-:Y:S02]  /*127e0*/  ISETP.GE.AND P3, PT, R20, R50.reuse, PT ;  /* 0x000000321400720c */ /* 0x080fe40003f66270 */
[----:B------:R-:W-:Y:S02]  /*127f0*/  ISETP.GE.AND P1, PT, R7, R49, PT ;  /* 0x000000310700720c */ /* 0x000fe40003f26270 */
[----:B------:R-:W-:Y:S01]  /*12800*/  FSEL R109, R109, -INF , !P3 ;  /* 0xff8000006d6d7808 */ /* 0x000fe20005800000 */
[----:B------:R-:W4:Y:S01]  /*12810*/  MUFU.TANH R5, R5 ;  /* 0x0000000500057308 */ /* 0x000f220000002400 */
[----:B------:R-:W-:Y:S02]  /*12820*/  ISETP.GE.AND P3, PT, R8, R50, PT ;  /* 0x000000320800720c */ /* 0x000fe40003f66270 */
[----:B------:R-:W-:Y:S02]  /*12830*/  FSEL R108, R108, -INF , !P1 ;  /* 0xff8000006c6c7808 */ /* 0x000fe40004800000 */
[----:B------:R-:W-:-:S02]  /*12840*/  FSEL R128, R128, -INF , !P2 ;  /* 0xff80000080807808 */ /* 0x000fc40005000000 */
[-C--:B------:R-:W-:Y:S01]  /*12850*/  ISETP.GE.AND P1, PT, R9, R49.reuse, PT ;  /* 0x000000310900720c */ /* 0x080fe20003f26270 */
[----:B------:R5:W4:Y:S01]  /*12860*/  MUFU.TANH R20, R22 ;  /* 0x0000001600147308 */ /* 0x000b220000002400 */
[----:B------:R-:W-:Y:S02]  /*12870*/  ISETP.GE.AND P2, PT, R8, R49, PT ;  /* 0x000000310800720c */ /* 0x000fe40003f46270 */
[C-C-:B------:R-:W-:Y:S02]  /*12880*/  LOP3.LUT R9, R32.reuse, 0x48, R41.reuse, 0xfe, !PT ;  /* 0x0000004820097812 */ /* 0x140fe400078efe29 */
[----:B------:R-:W-:Y:S02]  /*12890*/  LOP3.LUT R8, R32, 0x50, R41, 0xfe, !PT ;  /* 0x0000005020087812 */ /* 0x000fe400078efe29 */
[----:B------:R-:W-:Y:S01]  /*128a0*/  FSEL R123, R36, -INF , !P3 ;  /* 0xff800000247b7808 */ /* 0x000fe20005800000 */
[----:B------:R1:W4:Y:S01]  /*128b0*/  MUFU.TANH R6, R26 ;  /* 0x0000001a00067308 */ /* 0x0003220000002400 */
[----:B------:R-:W-:Y:S01]  /*128c0*/  FMUL.FTZ R36, R124, UR15 ;  /* 0x0000000f7c247c20 */ /* 0x000fe20008410000 */
[----:B--2---:R-:W-:-:S02]  /*128d0*/  FSEL R130, R130, -INF , !P1 ;  /* 0xff80000082827808 */ /* 0x004fc40004800000 */
[----:B---3--:R-:W-:Y:S02]  /*128e0*/  FSEL R114, R114, -INF , !P2 ;  /* 0xff80000072727808 */ /* 0x008fe40005000000 */
[CC--:B------:R-:W-:Y:S02]  /*128f0*/  ISETP.GE.AND P4, PT, R9.reuse, R50.reuse, PT ;  /* 0x000000320900720c */ /* 0x0c0fe40003f86270 */
[----:B------:R-:W2:Y:S01]  /*12900*/  MUFU.TANH R7, R24 ;  /* 0x0000001800077308 */ /* 0x000ea20000002400 */
[-C--:B------:R-:W-:Y:S01]  /*12910*/  ISETP.GE.AND P1, PT, R9, R49.reuse, PT ;  /* 0x000000310900720c */ /* 0x080fe20003f26270 */
[----:B-----5:R-:W-:Y:S01]  /*12920*/  FMUL.FTZ R22, R23, UR15 ;  /* 0x0000000f17167c20 */ /* 0x020fe20008410000 */
[----:B------:R-:W-:Y:S02]  /*12930*/  ISETP.GE.AND P2, PT, R8, R49, PT ;  /* 0x000000310800720c */ /* 0x000fe40003f46270 */
[----:B------:R-:W-:Y:S02]  /*12940*/  LOP3.LUT R9, R32, 0x60, R41, 0xfe, !PT ;  /* 0x0000006020097812 */ /* 0x000fe400078efe29 */
[----:B------:R-:W-:Y:S01]  /*12950*/  ISETP.GE.AND P3, PT, R8, R50, PT ;  /* 0x000000320800720c */ /* 0x000fe20003f66270 */
[----:B------:R-:W3:Y:S01]  /*12960*/  MUFU.TANH R44, R44 ;  /* 0x0000002c002c7308 */ /* 0x000ee20000002400 */
[----:B-1----:R-:W-:Y:S01]  /*12970*/  FMUL.FTZ R26, R126, UR15 ;  /* 0x0000000f7e1a7c20 */ /* 0x002fe20008410000 */
[----:B------:R-:W-:-:S02]  /*12980*/  FSEL R121, R38, -INF , !P4 ;  /* 0xff80000026797808 */ /* 0x000fc40006000000 */
[----:B------:R-:W-:Y:S02]  /*12990*/  FSEL R56, R4, -INF , !P2 ;  /* 0xff80000004387808 */ /* 0x000fe40005000000 */
[----:B------:R-:W-:Y:S02]  /*129a0*/  ISETP.GE.AND P4, PT, R10, R50, PT ;  /* 0x000000320a00720c */ /* 0x000fe40003f86270 */
[----:B------:R-:W1:Y:S01]  /*129b0*/  MUFU.TANH R36, R36 ;  /* 0x0000002400247308 */ /* 0x000e620000002400 */
[----:B------:R-:W-:Y:S02]  /*129c0*/  FSEL R110, R110, -INF , !P1 ;  /* 0xff8000006e6e7808 */ /* 0x000fe40004800000 */
[-C--:B------:R-:W-:Y:S02]  /*129d0*/  ISETP.GE.AND P2, PT, R9, R49.reuse, PT ;  /* 0x000000310900720c */ /* 0x080fe40003f46270 */
[----:B------:R-:W-:Y:S02]  /*129e0*/  ISETP.GE.AND P1, PT, R10, R49, PT ;  /* 0x000000310a00720c */ /* 0x000fe40003f26270 */
[----:B----4-:R-:W-:Y:S01]  /*129f0*/  FSEL R63, R5, -INF , !P3 ;  /* 0xff800000053f7808 */ /* 0x010fe20005800000 */
[----:B------:R-:W4:Y:S01]  /*12a00*/  MUFU.TANH R26, R26 ;  /* 0x0000001a001a7308 */ /* 0x000f220000002400 */
[----:B------:R-:W-:-:S02]  /*12a10*/  LOP3.LUT R4, R32, 0x70, R41, 0xfe, !PT ;  /* 0x0000007020047812 */ /* 0x000fc400078efe29 */
[----:B------:R-:W-:Y:S02]  /*12a20*/  LOP3.LUT R5, R32, 0x68, R41, 0xfe, !PT ;  /* 0x0000006820057812 */ /* 0x000fe400078efe29 */
[----:B------:R-:W-:Y:S02]  /*12a30*/  FSEL R59, R59, -INF , !P4 ;  /* 0xff8000003b3b7808 */ /* 0x000fe40006000000 */
[----:B------:R-:W-:Y:S01]  /*12a40*/  FSEL R20, R20, -INF , !P2 ;  /* 0xff80000014147808 */ /* 0x000fe20005000000 */
[----:B------:R-:W5:Y:S01]  /*12a50*/  MUFU.TANH R8, R116 ;  /* 0x0000007400087308 */ /* 0x000f620000002400 */
[----:B------:R-:W-:Y:S02]  /*12a60*/  FSEL R52, R6, -INF , !P1 ;  /* 0xff80000006347808 */ /* 0x000fe40004800000 */
[C---:B------:R-:W-:Y:S02]  /*12a70*/  ISETP.GE.AND P4, PT, R4.reuse, R50, PT ;  /* 0x000000320400720c */ /* 0x040fe40003f86270 */
[----:B------:R-:W-:-:S02]  /*12a80*/  ISETP.GE.AND P2, PT, R4, R49, PT ;  /* 0x000000310400720c */ /* 0x000fc40003f46270 */
[-C--:B------:R-:W-:Y:S01]  /*12a90*/  ISETP.GE.AND P3, PT, R9, R50.reuse, PT ;  /* 0x000000320900720c */ /* 0x080fe20003f66270 */
[----:B------:R-:W5:Y:S01]  /*12aa0*/  MUFU.TANH R28, R28 ;  /* 0x0000001c001c7308 */ /* 0x000f620000002400 */
[----:B------:R-:W-:Y:S02]  /*12ab0*/  ISETP.GE.AND P1, PT, R5, R49, PT ;  /* 0x000000310500720c */ /* 0x000fe40003f26270 */
[C---:B------:R-:W-:Y:S02]  /*12ac0*/  LOP3.LUT R4, R32.reuse, 0x78, R41, 0xfe, !PT ;  /* 0x0000007820047812 */ /* 0x040fe400078efe29 */
[----:B------:R-:W-:Y:S02]  /*12ad0*/  LOP3.LUT R41, R32, R41, RZ, 0xfc, !PT ;  /* 0x0000002920297212 */ /* 0x000fe400078efcff */
[----:B--2---:R-:W-:Y:S01]  /*12ae0*/  FSEL R51, R7, -INF , !P3 ;  /* 0xff80000007337808 */ /* 0x004fe20005800000 */
[----:B------:R-:W2:Y:S01]  /*12af0*/  MUFU.TANH R19, R19 ;  /* 0x0000001300137308 */ /* 0x000ea20000002400 */
[----:B---3--:R-:W-:Y:S01]  /*12b00*/  FSEL R44, R44, -INF , !P1 ;  /* 0xff8000002c2c7808 */ /* 0x008fe20004800000 */
[----:B------:R-:W-:Y:S01]  /*12b10*/  VIADD R10, R41, 0x41 ;  /* 0x00000041290a7836 */ /* 0x000fe20000000000 */
[----:B------:R-:W-:-:S02]  /*12b20*/  ISETP.GE.AND P3, PT, R4, R50, PT ;  /* 0x000000320400720c */ /* 0x000fc40003f66270 */
[----:B------:R-:W-:Y:S01]  /*12b30*/  ISETP.GE.AND P1, PT, R4, R49, PT ;  /* 0x000000310400720c */ /* 0x000fe20003f26270 */
[----:B------:R-:W-:Y:S01]  /*12b40*/  VIADD R4, R41, 0x9 ;  /* 0x0000000929047836 */ /* 0x000fe20000000000 */
[----:B------:R-:W-:Y:S01]  /*12b50*/  ISETP.GE.AND P5, PT, R5, R50, PT ;  /* 0x000000320500720c */ /* 0x000fe20003fa6270 */
[----:B------:R-:W3:Y:S01]  /*12b60*/  MUFU.TANH R12, R12 ;  /* 0x0000000c000c7308 */ /* 0x000ee20000002400 */
[----:B------:R-:W-:Y:S01]  /*12b70*/  VIADD R5, R41, 0x1 ;  /* 0x0000000129057836 */ /* 0x000fe20000000000 */
[----:B-1----:R-:W-:Y:S02]  /*12b80*/  FSEL R36, R36, -INF , !P3 ;  /* 0xff80000024247808 */ /* 0x002fe40005800000 */
[----:B----4-:R-:W-:Y:S02]  /*12b90*/  FSEL R26, R26, -INF , !P1 ;  /* 0xff8000001a1a7808 */ /* 0x010fe40004800000 */
[----:B-----5:R-:W-:Y:S02]  /*12ba0*/  FSEL R38, R8, -INF , !P4 ;  /* 0xff80000008267808 */ /* 0x020fe40006000000 */
[----:B------:R-:W1:Y:S01]  /*12bb0*/  MUFU.TANH R13, R13 ;  /* 0x0000000d000d7308 */ /* 0x000e620000002400 */
[----:B------:R-:W-:-:S02]  /*12bc0*/  FSEL R28, R28, -INF , !P2 ;  /* 0xff8000001c1c7808 */ /* 0x000fc40005000000 */
[CC--:B------:R-:W-:Y:S02]  /*12bd0*/  ISETP.GE.AND P3, PT, R4.reuse, R50.reuse, PT ;  /* 0x000000320400720c */ /* 0x0c0fe40003f66270 */
[-C--:B------:R-:W-:Y:S01]  /*12be0*/  ISETP.GE.AND P1, PT, R4, R49.reuse, PT ;  /* 0x000000310400720c */ /* 0x080fe20003f26270 */
[----:B------:R-:W-:Y:S01]  /*12bf0*/  VIADD R4, R41, 0x11 ;  /* 0x0000001129047836 */ /* 0x000fe20000000000 */
[C---:B------:R-:W-:Y:S01]  /*12c00*/  ISETP.GE.AND P4, PT, R5.reuse, R50, PT ;  /* 0x000000320500720c */ /* 0x040fe20003f86270 */
[----:B------:R-:W4:Y:S01]  /*12c10*/  MUFU.TANH R137, R137 ;  /* 0x0000008900897308 */ /* 0x000f220000002400 */
[----:B------:R-:W-:Y:S01]  /*12c20*/  ISETP.GE.AND P2, PT, R5, R49, PT ;  /* 0x000000310500720c */ /* 0x000fe20003f46270 */
[----:B------:R-:W-:Y:S01]  /*12c30*/  VIADD R5, R41, 0x19 ;  /* 0x0000001929057836 */ /* 0x000fe20000000000 */
[----:B------:R-:W-:Y:S02]  /*12c40*/  FSEL R9, R17, -INF , !P4 ;  /* 0xff80000011097808 */ /* 0x000fe40006000000 */
[----:B--2---:R-:W-:-:S02]  /*12c50*/  FSEL R8, R19, -INF , !P2 ;  /* 0xff80000013087808 */ /* 0x004fc40005000000 */
[CC--:B------:R-:W-:Y:S01]  /*12c60*/  ISETP.GE.AND P4, PT, R4.reuse, R50.reuse, PT ;  /* 0x000000320400720c */ /* 0x0c0fe20003f86270 */
[----:B------:R-:W2:Y:S01]  /*12c70*/  MUFU.TANH R57, R57 ;  /* 0x0000003900397308 */ /* 0x000ea20000002400 */
[-C--:B------:R-:W-:Y:S01]  /*12c80*/  ISETP.GE.AND P2, PT, R4, R49.reuse, PT ;  /* 0x000000310400720c */ /* 0x080fe20003f46270 */
[----:B------:R-:W-:Y:S01]  /*12c90*/  VIADD R4, R41, 0x21 ;  /* 0x0000002129047836 */ /* 0x000fe20000000000 */
[----:B---3--:R-:W-:Y:S02]  /*12ca0*/  FSEL R7, R12, -INF , !P3 ;  /* 0xff8000000c077808 */ /* 0x008fe40005800000 */
[----:B-1----:R-:W-:Y:S02]  /*12cb0*/  FSEL R6, R13, -INF , !P1 ;  /* 0xff8000000d067808 */ /* 0x002fe40004800000 */
[C---:B------:R-:W-:Y:S01]  /*12cc0*/  ISETP.GE.AND P3, PT, R5.reuse, R50, PT ;  /* 0x000000320500720c */ /* 0x040fe20003f66270 */
[----:B------:R1:W3:Y:S01]  /*12cd0*/  MUFU.TANH R115, R45 ;  /* 0x0000002d00737308 */ /* 0x0002e20000002400 */
[----:B------:R-:W-:Y:S01]  /*12ce0*/  ISETP.GE.AND P1, PT, R5, R49, PT ;  /* 0x000000310500720c */ /* 0x000fe20003f26270 */
[----:B------:R-:W-:Y:S01]  /*12cf0*/  VIADD R5, R41, 0x29 ;  /* 0x0000002929057836 */ /* 0x000fe20000000000 */
[----:B------:R-:W-:-:S02]  /*12d00*/  FSEL R19, R14, -INF , !P4 ;  /* 0xff8000000e137808 */ /* 0x000fc40006000000 */
[----:B------:R-:W-:Y:S02]  /*12d10*/  FSEL R124, R15, -INF , !P2 ;  /* 0xff8000000f7c7808 */ /* 0x000fe40005000000 */
[CC--:B------:R-:W-:Y:S01]  /*12d20*/  ISETP.GE.AND P4, PT, R4.reuse, R50.reuse, PT ;  /* 0x000000320400720c */ /* 0x0c0fe20003f86270 */
[----:B------:R-:W5:Y:S01]  /*12d30*/  MUFU.TANH R46, R46 ;  /* 0x0000002e002e7308 */ /* 0x000f620000002400 */
[-C--:B------:R-:W-:Y:S01]  /*12d40*/  ISETP.GE.AND P2, PT, R4, R49.reuse, PT ;  /* 0x000000310400720c */ /* 0x080fe20003f46270 */
[----:B------:R-:W-:Y:S01]  /*12d50*/  VIADD R4, R41, 0x31 ;  /* 0x0000003129047836 */ /* 0x000fe20000000000 */
[----:B------:R-:W-:Y:S02]  /*12d60*/  FSEL R17, R60, -INF , !P3 ;  /* 0xff8000003c117808 */ /* 0x000fe40005800000 */
[----:B------:R-:W-:Y:S02]  /*12d70*/  FSEL R54, R61, -INF , !P1 ;  /* 0xff8000003d367808 */ /* 0x000fe40004800000 */
[C---:B------:R-:W-:Y:S01]  /*12d80*/  ISETP.GE.AND P3, PT, R5.reuse, R50, PT ;  /* 0x000000320500720c */ /* 0x040fe20003f66270 */
[----:B------:R-:W5:Y:S01]  /*12d90*/  MUFU.TANH R113, R113 ;  /* 0x0000007100717308 */ /* 0x000f620000002400 */
[----:B-1----:R-:W-:Y:S01]  /*12da0*/  FMUL.FTZ R45, R132, UR15 ;  /* 0x0000000f842d7c20 */ /* 0x002fe20008410000 */
[----:B------:R-:W-:Y:S01]  /*12db0*/  ISETP.GE.AND P1, PT, R5, R49, PT ;  /* 0x000000310500720c */ /* 0x000fe20003f26270 */
[----:B------:R-:W-:Y:S01]  /*12dc0*/  VIADD R5, R41, 0x39 ;  /* 0x0000003929057836 */ /* 0x000fe20000000000 */
[----:B----4-:R-:W-:-:S02]  /*12dd0*/  FSEL R137, R137, -INF , !P4 ;  /* 0xff80000089897808 */ /* 0x010fc40006000000 */
[----:B--2---:R-:W-:Y:S02]  /*12de0*/  FSEL R120, R57, -INF , !P2 ;  /* 0xff80000039787808 */ /* 0x004fe40005000000 */
[----:B------:R-:W1:Y:S01]  /*12df0*/  MUFU.TANH R40, R40 ;  /* 0x0000002800287308 */ /* 0x000e620000002400 */
[CC--:B------:R-:W-:Y:S02]  /*12e00*/  ISETP.GE.AND P4, PT, R4.reuse, R50.reuse, PT ;  /* 0x000000320400720c */ /* 0x0c0fe40003f86270 */
[----:B------:R-:W-:Y:S02]  /*12e10*/  ISETP.GE.AND P2, PT, R4, R49, PT ;  /* 0x000000310400720c */ /* 0x000fe40003f46270 */
[----:B------:R-:W-:Y:S02]  /*12e20*/  FSEL R103, R103, -INF , !P3 ;  /* 0xff80000067677808 */ /* 0x000fe40005800000 */
[----:B------:R-:W-:Y:S01]  /*12e30*/  FSEL R112, R112, -INF , !P1 ;  /* 0xff80000070707808 */ /* 0x000fe20004800000 */
[----:B------:R-:W2:Y:S01]  /*12e40*/  MUFU.TANH R37, R37 ;  /* 0x0000002500257308 */ /* 0x000ea20000002400 */
[----:B------:R-:W-:-:S02]  /*12e50*/  ISETP.GE.AND P3, PT, R5, R50, PT ;  /* 0x000000320500720c */ /* 0x000fc40003f66270 */
[-C--:B------:R-:W-:Y:S01]  /*12e60*/  ISETP.GE.AND P1, PT, R5, R49.reuse, PT ;  /* 0x000000310500720c */ /* 0x080fe20003f26270 */
[----:B------:R-:W-:Y:S01]  /*12e70*/  VIADD R5, R41, 0x49 ;  /* 0x0000004929057836 */ /* 0x000fe20000000000 */
[----:B---3--:R-:W-:Y:S02]  /*12e80*/  FSEL R115, R115, -INF , !P4 ;  /* 0xff80000073737808 */ /* 0x008fe40006000000 */
[----:B-----5:R-:W-:Y:S01]  /*12e90*/  FSEL R118, R46, -INF , !P2 ;  /* 0xff8000002e767808 */ /* 0x020fe20005000000 */
[----:B------:R-:W3:Y:S01]  /*12ea0*/  MUFU.TANH R45, R45 ;  /* 0x0000002d002d7308 */ /* 0x000ee20000002400 */
[C---:B------:R-:W-:Y:S01]  /*12eb0*/  ISETP.GE.AND P4, PT, R10.reuse, R50, PT ;  /* 0x000000320a00720c */ /* 0x040fe20003f86270 */
[----:B------:R-:W-:Y:S01]  /*12ec0*/  FMUL.FTZ R46, R135, UR15 ;  /* 0x0000000f872e7c20 */ /* 0x000fe20008410000 */
[----:B------:R-:W-:Y:S01]  /*12ed0*/  ISETP.GE.AND P2, PT, R10, R49, PT ;  /* 0x000000310a00720c */ /* 0x000fe20003f46270 */
[----:B------:R-:W-:Y:S01]  /*12ee0*/  VIADD R10, R41, 0x51 ;  /* 0x00000051290a7836 */ /* 0x000fe20000000000 */
[----:B------:R-:W-:-:S02]  /*12ef0*/  FSEL R113, R113, -INF , !P3 ;  /* 0xff80000071717808 */ /* 0x000fc40005800000 */
[----:B-1----:R-:W-:Y:S01]  /*12f00*/  FSEL R126, R40, -INF , !P1 ;  /* 0xff800000287e7808 */ /* 0x002fe20004800000 */
[----:B------:R-:W1:Y:S01]  /*12f10*/  MUFU.TANH R131, R131 ;  /* 0x0000008300837308 */ /* 0x000e620000002400 */
[C---:B------:R-:W-:Y:S02]  /*12f20*/  ISETP.GE.AND P3, PT, R5.reuse, R50, PT ;  /* 0x000000320500720c */ /* 0x040fe40003f66270 */
[-C--:B------:R-:W-:Y:S01]  /*12f30*/  ISETP.GE.AND P1, PT, R5, R49.reuse, PT ;  /* 0x000000310500720c */ /* 0x080fe20003f26270 */
[----:B------:R-:W-:Y:S01]  /*12f40*/  VIADD R5, R41, 0x59 ;  /* 0x0000005929057836 */ /* 0x000fe20000000000 */
[----:B--2---:R-:W-:Y:S01]  /*12f50*/  FSEL R116, R37, -INF , !P2 ;  /* 0xff80000025747808 */ /* 0x004fe20005000000 */
[----:B------:R-:W-:Y:S01]  /*12f60*/  FMUL.FTZ R37, R117, UR15 ;  /* 0x0000000f75257c20 */ /* 0x000fe20008410000 */
[----:B------:R-:W-:Y:S01]  /*12f70*/  ISETP.GE.AND P2, PT, R10, R49, PT ;  /* 0x000000310a00720c */ /* 0x000fe20003f46270 */
[----:B------:R-:W2:Y:S01]  /*12f80*/  MUFU.TANH R122, R35 ;  /* 0x00000023007a7308 */ /* 0x000ea20000002400 */
[----:B---3--:R-:W-:-:S02]  /*12f90*/  FSEL R45, R45, -INF , !P5 ;  /* 0xff8000002d2d7808 */ /* 0x008fc40006800000 */
[----:B------:R-:W-:Y:S01]  /*12fa0*/  ISETP.GE.AND P5, PT, R10, R50, PT ;  /* 0x000000320a00720c */ /* 0x000fe20003fa6270 */
[----:B------:R-:W-:-:S04]  /*12fb0*/  VIADD R10, R41, 0x61 ;  /* 0x00000061290a7836 */ /* 0x000fc80000000000 */
[----:B------:R-:W3:Y:S01]  /*12fc0*/  MUFU.TANH R105, R29 ;  /* 0x0000001d00697308 */ /* 0x000ee20000002400 */
[----:B-1----:R-:W-:Y:S02]  /*12fd0*/  FSEL R131, R131, -INF , !P4 ;  /* 0xff80000083837808 */ /* 0x002fe40006000000 */
[-C--:B------:R-:W-:Y:S02]  /*12fe0*/  ISETP.GE.AND P4, PT, R5, R50.reuse, PT ;  /* 0x000000320500720c */ /* 0x080fe40003f86270 */
[----:B------:R-:W-:-:S03]  /*12ff0*/  ISETP.GE.AND P6, PT, R10, R50, PT ;  /* 0x000000320a00720c */ /* 0x000fc60003fc6270 */
[----:B------:R-:W1:Y:S01]  /*13000*/  MUFU.TANH R64, R31 ;  /* 0x0000001f00407308 */ /* 0x000e620000002400 */
[----:B--2---:R-:W-:Y:S02]  /*13010*/  FSEL R122, R122, -INF , !P1 ;  /* 0xff8000007a7a7808 */ /* 0x004fe40004800000 */
[----:B------:R-:W-:Y:S01]  /*13020*/  ISETP.GE.AND P1, PT, R5, R49, PT ;  /* 0x000000310500720c */ /* 0x000fe20003f26270 */
[----:B------:R-:W-:-:S04]  /*13030*/  VIADD R5, R41, 0x69 ;  /* 0x0000006929057836 */ /* 0x000fc80000000000 */
[----:B------:R-:W2:Y:S01]  /*13040*/  MUFU.TANH R129, R33 ;  /* 0x0000002100817308 */ /* 0x000ea20000002400 */
[----:B---3--:R-:W-:Y:S02]  /*13050*/  FSEL R105, R105, -INF , !P5 ;  /* 0xff80000069697808 */ /* 0x008fe40006800000 */
[----:B------:R-:W-:-:S05]  /*13060*/  ISETP.GE.AND P5, PT, R5, R50, PT ;  /* 0x000000320500720c */ /* 0x000fca0003fa6270 */
[----:B------:R3:W4:Y:S01]  /*13070*/  MUFU.TANH R4, R21 ;  /* 0x0000001500047308 */ /* 0x0007220000002400 */
[----:B-1----:R-:W-:Y:S02]  /*13080*/  FSEL R64, R64, -INF , !P2 ;  /* 0xff80000040407808 */ /* 0x002fe40005000000 */
[----:B------:R-:W-:-:S05]  /*13090*/  ISETP.GE.AND P2, PT, R5, R49, PT ;  /* 0x000000310500720c */ /* 0x000fca0003f46270 */
[----:B------:R-:W1:Y:S01]  /*130a0*/  MUFU.TANH R58, R27 ;  /* 0x0000001b003a7308 */ /* 0x000e620000002400 */
[----:B--2---:R-:W-:Y:S02]  /*130b0*/  FSEL R129, R129, -INF , !P3 ;  /* 0xff80000081817808 */ /* 0x004fe40005800000 */
[----:B------:R-:W-:Y:S01]  /*130c0*/  ISETP.GE.AND P3, PT, R10, R49, PT ;  /* 0x000000310a00720c */ /* 0x000fe20003f66270 */
[----:B------:R-:W-:-:S04]  /*130d0*/  VIADD R10, R41, 0x71 ;  /* 0x00000071290a7836 */ /* 0x000fc80000000000 */
[----:B------:R2:W5:Y:S01]  /*130e0*/  MUFU.TANH R65, R25 ;  /* 0x0000001900417308 */ /* 0x0005620000002400 */
[----:B---3--:R-:W-:Y:S01]  /*130f0*/  FMUL.FTZ R21, R133, UR15 ;  /* 0x0000000f85157c20 */ /* 0x008fe20008410000 */
[----:B----4-:R-:W-:Y:S01]  /*13100*/  FSEL R23, R4, -INF , !P6 ;  /* 0xff80000004177808 */ /* 0x010fe20007000000 */
[----:B------:R-:W-:Y:S01]  /*13110*/  VIADD R4, R41, 0x79 ;  /* 0x0000007929047836 */ /* 0x000fe20000000000 */
[----:B------:R-:W-:-:S04]  /*13120*/  ISETP.NE.AND P6, PT, R39, RZ, PT ;  /* 0x000000ff2700720c */ /* 0x000fc80003fc5270 */
[----:B------:R-:W3:Y:S01]  /*13130*/  MUFU.TANH R22, R22 ;  /* 0x0000001600167308 */ /* 0x000ee20000002400 */
[----:B-1----:R-:W-:Y:S02]  /*13140*/  FSEL R58, R58, -INF , !P1 ;  /* 0xff8000003a3a7808 */ /* 0x002fe40004800000 */
[----:B------:R-:W-:-:S05]  /*13150*/  ISETP.GE.AND P1, PT, R10, R49, PT ;  /* 0x000000310a00720c */ /* 0x000fca0003f26270 */
[----:B------:R-:W1:Y:S01]  /*13160*/  MUFU.TANH R21, R21 ;  /* 0x0000001500157308 */ /* 0x000e620000002400 */
[----:B--2---:R-:W-:Y:S01]  /*13170*/  FMUL.FTZ R25, R127, UR15 ;  /* 0x0000000f7f197c20 */ /* 0x004fe20008410000 */
[----:B-----5:R-:W-:Y:S02]  /*13180*/  FSEL R65, R65, -INF , !P4 ;  /* 0xff80000041417808 */ /* 0x020fe40006000000 */
[----:B------:R-:W-:-:S04]  /*13190*/  ISETP.GE.AND P4, PT, R10, R50, PT ;  /* 0x000000320a00720c */ /* 0x000fc80003f86270 */
[----:B------:R-:W2:Y:S01]  /*131a0*/  MUFU.TANH R46, R46 ;  /* 0x0000002e002e7308 */ /* 0x000ea20000002400 */
[----:B---3--:R-:W-:Y:S02]  /*131b0*/  FSEL R22, R22, -INF , !P3 ;  /* 0xff80000016167808 */ /* 0x008fe40005800000 */
[----:B------:R-:W-:-:S05]  /*131c0*/  ISETP.GE.AND P3, PT, R4, R50, PT ;  /* 0x000000320400720c */ /* 0x000fca0003f66270 */
[----:B------:R-:W3:Y:S01]  /*131d0*/  MUFU.TANH R30, R30 ;  /* 0x0000001e001e7308 */ /* 0x000ee20000002400 */
[----:B-1----:R-:W-:Y:S02]  /*131e0*/  FSEL R21, R21, -INF , !P5 ;  /* 0xff80000015157808 */ /* 0x002fe40006800000 */
[----:B------:R-:W-:-:S05]  /*131f0*/  ISETP.GE.AND P5, PT, R41, R50, PT ;  /* 0x000000322900720c */ /* 0x000fca0003fa6270 */
[----:B------:R-:W1:Y:S01]  /*13200*/  MUFU.TANH R3, R3 ;  /* 0x0000000300037308 */ /* 0x000e620000002400 */
[----:B--2---:R-:W-:Y:S01]  /*13210*/  FSEL R46, R46, -INF , !P2 ;  /* 0xff8000002e2e7808 */ /* 0x004fe20005000000 */
[----:B------:R-:W-:Y:S01]  /*13220*/  BAR.SYNC.DEFER_BLOCKING 0x0 ;  /* 0x0000000000007b1d */ /* 0x000fe20000010000 */
[----:B------:R-:W-:-:S05]  /*13230*/  ISETP.GE.AND P2, PT, R41, R49, PT ;  /* 0x000000312900720c */ /* 0x000fca0003f46270 */
[----:B------:R-:W2:Y:S01]  /*13240*/  MUFU.TANH R16, R16 ;  /* 0x0000001000107308 */ /* 0x000ea20000002400 */
[----:B---3--:R-:W-:Y:S02]  /*13250*/  FSEL R30, R30, -INF , !P1 ;  /* 0xff8000001e1e7808 */ /* 0x008fe40004800000 */
[----:B------:R-:W-:-:S05]  /*13260*/  ISETP.GE.AND P1, PT, R4, R49, PT ;  /* 0x000000310400720c */ /* 0x000fca0003f26270 */
[----:B------:R-:W3:Y:S01]  /*13270*/  MUFU.TANH R37, R37 ;  /* 0x0000002500257308 */ /* 0x000ee20000002400 */
[----:B-1----:R-:W-:-:S07]  /*13280*/  FSEL R3, R3, -INF , !P5 ;  /* 0xff80000003037808 */ /* 0x002fce0006800000 */
[----:B------:R-:W1:Y:S01]  /*13290*/  MUFU.TANH R5, R125 ;  /* 0x0000007d00057308 */ /* 0x000e620000002400 */
[----:B--2---:R-:W-:-:S07]  /*132a0*/  FSEL R16, R16, -INF , !P2 ;  /* 0xff80000010107808 */ /* 0x004fce0005000000 */
[----:B------:R-:W2:Y:S01]  /*132b0*/  MUFU.TANH R25, R25 ;  /* 0x0000001900197308 */ /* 0x000ea20000002400 */
[----:B---3--:R-:W-:Y:S02]  /*132c0*/  FSEL R37, R37, -INF , !P4 ;  /* 0xff80000025257808 */ /* 0x008fe40006000000 */
[----:B-1----:R-:W-:Y:S02]  /*132d0*/  FSEL R39, R5, -INF , !P3 ;  /* 0xff80000005277808 */ /* 0x002fe40005800000 */
[----:B--2---:R-:W-:Y:S01]  /*132e0*/  FSEL R25, R25, -INF , !P1 ;  /* 0xff80000019197808 */ /* 0x004fe20004800000 */
        /* <DEDUP_REMOVED lines=56> */
[----:B--2---:R-:W-:-:S05]  /*13670*/  IMAD.IADD R12, R12, 0x1, -R13 ;  /* 0x000000010c0c7824 */ /* 0x004fca00078e0a0d */
[----:B------:R-:W-:-:S05]  /*13680*/  SHF.R.S32.HI R13, RZ, 0x1f, R12 ;  /* 0x0000001fff0d7819 */ /* 0x000fca000001140c */
[----:B-1----:R-:W-:-:S04]  /*13690*/  IMAD R13, R13, R4, RZ ;  /* 0x000000040d0d7224 */ /* 0x002fc800078e02ff */
[C---:B------:R-:W-:Y:S02]  /*136a0*/  IMAD R5, R12.reuse, R5, R13 ;  /* 0x000000050c057224 */ /* 0x040fe400078e020d */
[----:B------:R-:W-:-:S04]  /*136b0*/  IMAD.WIDE.U32 R12, R12, R4, R14 ;  /* 0x000000040c0c7225 */ /* 0x000fc800078e000e */
[----:B------:R-:W-:Y:S01]  /*136c0*/  IMAD.IADD R11, R13, 0x1, R5 ;  /* 0x000000010d0b7824 */ /* 0x000fe200078e0205 */
[----:B------:R-:W-:Y:S06]  /*136d0*/  BRA `(.L_x_5753) ;  /* 0x0000000000107947 */ /* 0x000fec0003800000 */
.L_x_5752:
[----:B------:R-:W1:Y:S02]  /*136e0*/  LDC R10, c[0x0][0x248] ;  /* 0x00009200ff0a7b82 */ /* 0x000e640000000800 */
[----:B-1----:R-:W-:-:S05]  /*136f0*/  IMAD.SHL.U32 R12, R10, 0x80, RZ ;  /* 0x000000800a0c7824 */ /* 0x002fca00078e00ff */
[----:B------:R-:W-:-:S04]  /*13700*/  IADD3 R12, -R12, RZ, RZ ;  /* 0x000000ff0c0c7210 */ /* 0x000fc80007ffe1ff */
[----:B------:R-:W-:-:S07]  /*13710*/  SHF.R.S32.HI R11, RZ, 0x1f, R12 ;  /* 0x0000001fff0b7819 */ /* 0x000fce000001140c */
.L_x_5753:
[----:B------:R-:W1:Y:S01]  /*13720*/  @!P0 LDC R15, c[0x0][0x24c] ;  /* 0x00009300ff0f8b82 */ /* 0x000e620000000800 */
[----:B------:R-:W-:Y:S01]  /*13730*/  @!P0 IADD3 R5, P1, R174, R12, RZ ;  /* 0x0000000cae058210 */ /* 0x000fe20007f3e0ff */
[----:B------:R-:W-:Y:S01]  /*13740*/  @!P0 IMAD.MOV.U32 R32, RZ, RZ, R12 ;  /* 0x000000ffff208224 */ /* 0x000fe200078e000c */
[CC--:B------:R-:W-:Y:S01]  /*13750*/  @!P0 LEA R40, P2, R12.reuse, R182.reuse, 0x1 ;  /* 0x000000b60c288211 */ /* 0x0c0fe200078408ff */
[--C-:B------:R-:W-:Y:S01]  /*13760*/  @!P0 IMAD.MOV.U32 R33, RZ, RZ, R11.reuse ;  /* 0x000000ffff218224 */ /* 0x100fe200078e000b */
[----:B------:R2:W-:Y:S01]  /*13770*/  @P0 STS.128 [R180+0x2000], RZ ;  /* 0x002000ffb4000388 */ /* 0x0005e20000000c00 */
[--C-:B------:R-:W-:Y:S01]  /*13780*/  @!P0 IMAD.X R4, R173, 0x1, R11.reuse, P1 ;  /* 0x00000001ad048824 */ /* 0x100fe200008e060b */
[C---:B------:R-:W-:Y:S01]  /*13790*/  @!P0 LEA R60, P1, R5.reuse, R182, 0x1 ;  /* 0x000000b6053c8211 */ /* 0x040fe200078208ff */
[----:B------:R-:W3:Y:S01]  /*137a0*/  @!P0 LDC R13, c[0x0][0x24c] ;  /* 0x00009300ff0d8b82 */ /* 0x000ee20000000800 */
[-C--:B------:R-:W-:Y:S01]  /*137b0*/  @!P0 LEA.HI.X R41, R12, R181.reuse, R11, 0x1, P2 ;  /* 0x000000b50c298211 */ /* 0x080fe200010f0c0b */
[C---:B------:R-:W-:Y:S01]  /*137c0*/  @!P0 IMAD.WIDE.U32 R32, R10.reuse, 0x30, R32 ;  /* 0x000000300a208825 */ /* 0x040fe200078e0020 */
[----:B------:R-:W-:Y:S01]  /*137d0*/  @!P0 LEA.HI.X R61, R5, R181, R4, 0x1, P1 ;  /* 0x000000b5053d8211 */ /* 0x000fe200008f0c04 */
[----:B------:R-:W-:Y:S01]  /*137e0*/  BSSY B0, `(.L_x_5754) ;  /* 0x000004d000007945 */ /* 0x000fe20003800000 */
[----:B------:R-:W-:Y:S01]  /*137f0*/  @!P0 LEA R24, P2, R10, R12, 0x5 ;  /* 0x0000000c0a188211 */ /* 0x000fe200078428ff */
[----:B------:R-:W-:Y:S01]  /*13800*/  @!PT LDS RZ, [RZ] ;  /* 0x00000000fffff984 */ /* 0x000fe20000000800 */
[----:B------:R-:W-:Y:S01]  /*13810*/  @!PT LDS RZ, [RZ] ;  /* 0x00000000fffff984 */ /* 0x000fe20000000800 */
[----:B------:R-:W-:Y:S01]  /*13820*/  @!PT LDS RZ, [RZ] ;  /* 0x00000000fffff984 */ /* 0x000fe20000000800 */
[----:B------:R4:W-:Y:S02]  /*13830*/  @!P0 LDGSTS.E.BYPASS.LTC128B.128 [R180+0x2000], desc[UR6][R40.64] ;  /* 0x0200000028b48fae */ /* 0x0009e4000b901d46 */
        /* <DEDUP_REMOVED lines=20> */
[----:B-----5:R-:W-:Y:S02]  /*13980*/  @!P0 IMAD R14, R14, 0x50, RZ ;  /* 0x000000500e0e8824 */ /* 0x020fe400078e02ff */
[----:B----4-:R-:W-:-:S02]  /*13990*/  @!P0 IMAD.MOV.U32 R40, RZ, RZ, R12 ;  /* 0x000000ffff288224 */ /* 0x010fc400078e000c */
[----:B------:R-:W-:Y:S02]  /*139a0*/  @!P0 IMAD.MOV.U32 R41, RZ, RZ, R11 ;  /* 0x000000ffff298224 */ /* 0x000fe400078e000b */
[----:B------:R-:W-:Y:S01]  /*139b0*/  @!P0 IMAD.WIDE.U32 R132, R10, 0x50, R40 ;  /* 0x000000500a848825 */ /* 0x000fe200078e0028 */
[----:B------:R-:W-:-:S03]  /*139c0*/  @!P0 LEA R40, P1, R32, R182, 0x1 ;  /* 0x000000b620288211 */ /* 0x000fc600078208ff */
[----:B------:R-:W-:Y:S01]  /*139d0*/  @!P0 IMAD.IADD R14, R14, 0x1, R133 ;  /* 0x000000010e0e8824 */ /* 0x000fe200078e0285 */
[-C--:B------:R-:W-:Y:S01]  /*139e0*/  @!P0 LEA.HI.X R41, R32, R181.reuse, R24, 0x1, P1 ;  /* 0x000000b520298211 */ /* 0x080fe200008f0c18 */
[----:B--2---:R-:W-:Y:S01]  /*139f0*/  @!P0 IMAD.MOV.U32 R60, RZ, RZ, R12 ;  /* 0x000000ffff3c8224 */ /* 0x004fe200078e000c */
[-C--:B------:R-:W-:Y:S01]  /*13a00*/  @!P0 LEA R32, P1, R132, R182.reuse, 0x1 ;  /* 0x000000b684208211 */ /* 0x080fe200078208ff */
[----:B------:R-:W-:Y:S02]  /*13a10*/  @!P0 IMAD.MOV.U32 R61, RZ, RZ, R11 ;  /* 0x000000ffff3d8224 */ /* 0x000fe400078e000b */
[----:B------:R-:W-:Y:S01]  /*13a20*/  @!P0 IMAD R4, R4, 0x60, RZ ;  /* 0x0000006004048824 */ /* 0x000fe200078e02ff */
[----:B------:R-:W-:Y:S01]  /*13a30*/  @!P0 LEA.HI.X R33, R132, R181, R14, 0x1, P1 ;  /* 0x000000b584218211 */ /* 0x000fe200008f0c0e */
[C---:B------:R-:W-:Y:S01]  /*13a40*/  @!P0 IMAD.WIDE.U32 R60, R10.reuse, 0x60, R60 ;  /* 0x000000600a3c8825 */ /* 0x040fe200078e003c */
[CC--:B------:R-:W-:Y:S01]  /*13a50*/  @!P0 LEA R132, P2, R13.reuse, R182.reuse, 0x1 ;  /* 0x000000b60d848211 */ /* 0x0c0fe200078408ff */
[----:B------:R-:W-:Y:S01]  /*13a60*/  @!PT LDS RZ, [RZ] ;  /* 0x00000000fffff984 */ /* 0x000fe20000000800 */
[----:B------:R-:W-:Y:S01]  /*13a70*/  @!PT LDS RZ, [RZ] ;  /* 0x00000000fffff984 */ /* 0x000fe20000000800 */
[----:B------:R-:W-:Y:S01]  /*13a80*/  @!PT LDS RZ, [RZ] ;  /* 0x00000000fffff984 */ /* 0x000fe20000000800 */
[----:B------:R2:W-:Y:S01]  /*13a90*/  @!P0 LDGSTS.E.BYPASS.LTC128B.128 [R180+0x3800], desc[UR6][R40.64] ;  /* 0x0380000028b48fae */ /* 0x0005e2000b901d46 */
[----:B-1----:R-:W-:Y:S01]  /*13aa0*/  @!P0 LEA.HI.X R14, R10, R11, R5, 0x6, P3 ;  /* 0x0000000b0a0e8211 */ /* 0x002fe200018f3405 */
[----:B------:R-:W-:Y:S01]  /*13ab0*/  @!P0 IMAD.IADD R4, R4, 0x1, R61 ;  /* 0x0000000104048824 */ /* 0x000fe200078e023d */
[----:B---3--:R-:W-:Y:S01]  /*13ac0*/  @!P0 LEA R134, P1, R60, R182, 0x1 ;  /* 0x000000b63c868211 */ /* 0x008fe200078208ff */
[----:B------:R2:W-:Y:S01]  /*13ad0*/  @P0 STS.128 [R180+0x4000], RZ ;  /* 0x004000ffb4000388 */ /* 0x0005e20000000c00 */
[----:B------:R-:W-:-:S02]  /*13ae0*/  @!P0 LEA.HI.X R133, R13, R181, R14, 0x1, P2 ;  /* 0x000000b50d858211 */ /* 0x000fc400010f0c0e */
        /* <DEDUP_REMOVED lines=20> */
[----:B--2---:R-:W-:-:S05]  /*13c30*/  IMAD.WIDE.U32 R32, R10, 0x70, R12 ;  /* 0x000000700a207825 */ /* 0x004fca00078e000c */
[----:B------:R-:W-:Y:S02]  /*13c40*/  IADD3 R4, R33, UR4, RZ ;  /* 0x0000000421047c10 */ /* 0x000fe4000fffe0ff */
[----:B------:R-:W-:-:S04]  /*13c50*/  LEA R14, P0, R32, R182, 0x1 ;  /* 0x000000b6200e7211 */ /* 0x000fc800078008ff */
[----:B------:R-:W-:-:S05]  /*13c60*/  LEA.HI.X R15, R32, R181, R4, 0x1, P0 ;  /* 0x000000b5200f7211 */ /* 0x000fca00000f0c04 */
[----:B------:R-:W-:Y:S01]  /*13c70*/  @!PT LDS RZ, [RZ] ;  /* 0x00000000fffff984 */ /* 0x000fe20000000800 */
[----:B------:R-:W-:Y:S01]  /*13c80*/  @!PT LDS RZ, [RZ] ;  /* 0x00000000fffff984 */ /* 0x000fe20000000800 */
[----:B------:R-:W-:Y:S01]  /*13c90*/  @!PT LDS RZ, [RZ] ;  /* 0x00000000fffff984 */ /* 0x000fe20000000800 */
[----:B------:R1:W-:Y:S04]  /*13ca0*/  LDGSTS.E.BYPASS.LTC128B.128 [R180+0x5800], desc[UR6][R14.64] ;  /* 0x058000000eb47fae */ /* 0x0003e8000b901d46 */
.L_x_5755:
[----:B------:R-:W-:Y:S05]  /*13cb0*/  BSYNC B0 ;  /* 0x0000000000007941 */ /* 0x000fea0003800000 */
.L_x_5754:
[----:B------:R-:W0:Y:S01]  /*13cc0*/  LDGDEPBAR ;  /* 0x00000000000079af */ /* 0x000e220000000000 */
[----:B------:R-:W-:-:S04]  /*13cd0*/  LEA R182, P0, R12, R182, 0x1 ;  /* 0x000000b60cb67211 */ /* 0x000fc800078008ff */
[----:B------:R-:W-:-:S09]  /*13ce0*/  LEA.HI.X R181, R12, R181, R11, 0x1, P0 ;  /* 0x000000b50cb57211 */ /* 0x000fd200000f0c0b */
.L_x_5751:
        /* <DEDUP_REMOVED lines=64> */
[----:B------:R-:W3:Y:S04]  /*140f0*/  SHFL.BFLY PT, R11, R12, 0x2, 0x1f ;  /* 0x0c401f000c0b7f89 */ /* 0x000ee800000e0000 */
[----:B------:R-:W4:Y:S01]  /*14100*/  SHFL.BFLY PT, R5, R10, 0x2, 0x1f ;  /* 0x0c401f000a057f89 */ /* 0x000f2200000e0000 */
[----:B---3--:R-:W-:-:S03]  /*14110*/  FMNMX.FTZ R11, R12, R11, !PT ;  /* 0x0000000b0c0b7209 */ /* 0x008fc60007810000 */
[----:B-1----:R-:W-:Y:S01]  /*14120*/  LDSM.16.MT88.4 R12, [R164+0x6000] ;  /* 0x00600000a40c783b */ /* 0x002fe20000004200 */
[----:B----4-:R-:W-:-:S03]  /*14130*/  FMNMX.FTZ R5, R10, R5, !PT ;  /* 0x000000050a057209 */ /* 0x010fc60007810000 */
[----:B------:R-:W1:Y:S04]  /*14140*/  SHFL.BFLY PT, R24, R11, 0x1, 0x1f ;  /* 0x0c201f000b187f89 */ /* 0x000e6800000e0000 */
[----:B------:R-:W3:Y:S01]  /*14150*/  SHFL.BFLY PT, R4, R5, 0x1, 0x1f ;  /* 0x0c201f0005047f89 */ /* 0x000ee200000e0000 */
[----:B-1----:R-:W-:-:S04]  /*14160*/  FMNMX.FTZ R24, R11, R24, !PT ;  /* 0x000000180b187209 */ /* 0x002fc80007810000 */
[C---:B------:R-:W-:Y:S01]  /*14170*/  FSETP.NEU.FTZ.AND P1, PT, R24.reuse, -INF , PT ;  /* 0xff8000001800780b */ /* 0x040fe20003f3d000 */
[----:B------:R-:W-:-:S03]  /*14180*/  FMUL.FTZ R42, R24, UR8 ;  /* 0x00000008182a7c20 */ /* 0x000fc60008410000 */
[----:B------:R-:W-:Y:S02]  /*14190*/  FSEL R61, R24, RZ, P1 ;  /* 0x000000ff183d7208 */ /* 0x000fe40000800000 */
[----:B------:R-:W-:-:S03]  /*141a0*/  FSEL R42, R42, RZ, P1 ;  /* 0x000000ff2a2a7208 */ /* 0x000fc60000800000 */
[----:B------:R-:W-:Y:S02]  /*141b0*/  FADD.FTZ R61, R2, -R61 ;  /* 0x8000003d023d7221 */ /* 0x000fe40000010000 */
[--C-:B------:R-:W-:Y:S01]  /*141c0*/  FFMA.FTZ R62, R3, UR8, -R42.reuse ;  /* 0x00000008033e7c23 */ /* 0x100fe2000801082a */
[----:B---3--:R-:W-:Y:S01]  /*141d0*/  FMNMX.FTZ R3, R5, R4, !PT ;  /* 0x0000000405037209 */ /* 0x008fe20007810000 */
[--C-:B--2---:R-:W-:Y:S01]  /*141e0*/  FFMA.FTZ R32, R53, UR8, -R42.reuse ;  /* 0x0000000835207c23 */ /* 0x104fe2000801082a */
[--C-:B------:R-:W-:Y:S01]  /*141f0*/  FFMA.FTZ R41, R9, UR8, -R42.reuse ;  /* 0x0000000809297c23 */ /* 0x100fe2000801082a */
[--C-:B------:R-:W-:Y:S01]  /*14200*/  FFMA.FTZ R29, R7, UR8, -R42.reuse ;  /* 0x00000008071d7c23 */ /* 0x100fe2000801082a */
[C---:B------:R-:W-:Y:S01]  /*14210*/  FSETP.NEU.FTZ.AND P0, PT, R3.reuse, -INF , PT ;  /* 0xff8000000300780b */ /* 0x040fe20003f1d000 */
[----:B------:R-:W-:Y:S01]  /*14220*/  FMUL.FTZ R27, R3, UR8 ;  /* 0x00000008031b7c20 */ /* 0x000fe20008410000 */
[----:B------:R-:W-:Y:S01]  /*14230*/  FMUL.FTZ R61, R61, UR8 ;  /* 0x000000083d3d7c20 */ /* 0x000fe20008410000 */
[----:B------:R-:W-:Y:S01]  /*14240*/  MUFU.EX2 R62, R62 ;  /* 0x0000003e003e7308 */ /* 0x000fe20000000800 */
[----:B------:R-:W-:Y:S01]  /*14250*/  FSEL R5, R3, RZ, P0 ;  /* 0x000000ff03057208 */ /* 0x000fe20000000000 */
[--C-:B------:R-:W-:Y:S01]  /*14260*/  FFMA.FTZ R35, R47, UR8, -R42.reuse ;  /* 0x000000082f237c23 */ /* 0x100fe2000801082a */
[----:B------:R-:W-:Y:S01]  /*14270*/  FSEL R27, R27, RZ, P0 ;  /* 0x000000ff1b1b7208 */ /* 0x000fe20000000000 */
[--C-:B------:R-:W-:Y:S01]  /*14280*/  FFMA.FTZ R33, R17, UR8, -R42.reuse ;  /* 0x0000000811217c23 */ /* 0x100fe2000801082a */
[--C-:B------:R-:W-:Y:S01]  /*14290*/  FFMA.FTZ R2, R43, UR8, -R42.reuse ;  /* 0x000000082b027c23 */ /* 0x100fe2000801082a */
[----:B------:R-:W-:Y:S01]  /*142a0*/  FADD.FTZ R0, R0, -R5 ;  /* 0x8000000500007221 */ /* 0x000fe20000010000 */
[--C-:B------:R-:W-:Y:S01]  /*142b0*/  FFMA.FTZ R60, R55, UR8, -R42.reuse ;  /* 0x00000008373c7c23 */ /* 0x100fe2000801082a */
[--C-:B------:R-:W-:Y:S01]  /*142c0*/  FFMA.FTZ R53, R16, UR8, -R27.reuse ;  /* 0x0000000810357c23 */ /* 0x100fe2000801081b */
[--C-:B------:R-:W-:Y:S01]  /*142d0*/  FFMA.FTZ R40, R8, UR8, -R27.reuse ;  /* 0x0000000808287c23 */ /* 0x100fe2000801081b */
[----:B------:R-:W-:Y:S01]  /*142e0*/  FMUL.FTZ R57, R0, UR8 ;  /* 0x0000000800397c20 */ /* 0x000fe20008410000 */
[--C-:B------:R-:W-:Y:S01]  /*142f0*/  FFMA.FTZ R31, R34, UR8, -R27.reuse ;  /* 0x00000008221f7c23 */ /* 0x100fe2000801081b */
[--C-:B------:R-:W-:Y:S01]  /*14300*/  FFMA.FTZ R0, R6, UR8, -R27.reuse ;  /* 0x0000000806007c23 */ /* 0x100fe2000801081b */
[----:B------:R-:W1:Y:S01]  /*14310*/  MUFU.EX2 R41, R41 ;  /* 0x0000002900297308 */ /* 0x000e620000000800 */
[----:B------:R-:W2:Y:S01]  /*14320*/  LDSM.16.MT88.4 R8, [R162+0x6000] ;  /* 0x00600000a208783b */ /* 0x000ea20000004200 */
[--C-:B------:R-:W-:Y:S01]  /*14330*/  FFMA.FTZ R34, R19, UR8, -R42.reuse ;  /* 0x0000000813227c23 */ /* 0x100fe2000801082a */
[--C-:B------:R-:W-:Y:S01]  /*14340*/  FFMA.FTZ R47, R18, UR8, -R27.reuse ;  /* 0x00000008122f7c23 */ /* 0x100fe2000801081b */
[--C-:B------:R-:W-:Y:S01]  /*14350*/  FFMA.FTZ R43, R48, UR8, -R27.reuse ;  /* 0x00000008302b7c23 */ /* 0x100fe2000801081b */
[----:B------:R-:W-:Y:S01]  /*14360*/  LDSM.16.MT88.4 R16, [R162+0x6800] ;  /* 0x00680000a210783b */ /* 0x000fe20000004200 */
        /* <DEDUP_REMOVED lines=49> */
[----:B------:R-:W-:Y:S01]  /*14680*/  FFMA.FTZ R36, R36, UR8, -R42 ;  /* 0x0000000824247c23 */ /* 0x000fe2000801082a */
[----:B------:R-:W1:Y:S01]  /*14690*/  MUFU.EX2 R57, R57 ;  /* 0x0000003900397308 */ /* 0x000e620000000800 */
[--C-:B------:R-:W-:Y:S01]  /*146a0*/  FFMA.FTZ R28, R28, UR8, -R27.reuse ;  /* 0x000000081c1c7c23 */ /* 0x100fe2000801081b */
[----:B------:R-:W-:-:S06]  /*146b0*/  FFMA.FTZ R26, R26, UR8, -R27 ;  /* 0x000000081a1a7c23 */ /* 0x000fcc000801081b */
[----:B------:R-:W4:Y:S01]  /*146c0*/  MUFU.EX2 R0, R0 ;  /* 0x0000000000007308 */ /* 0x000f220000000800 */
        /* <DEDUP_REMOVED lines=16> */
[----:B----4-:R-:W-:Y:S01]  /*147d0*/  F2FP.F16.F32.PACK_AB R7, R0, R31 ;  /* 0x0000001f0007723e */ /* 0x010fe200000000ff */
[-C--:B------:R-:W-:Y:S01]  /*147e0*/  FMUL.FTZ R80, R80, R61.reuse ;  /* 0x0000003d50507220 */ /* 0x080fe20000410000 */
[----:B------:R-:W-:Y:S01]  /*147f0*/  FMUL.FTZ R81, R81, R61 ;  /* 0x0000003d51517220 */ /* 0x000fe20000410000 */
[-C--:B------:R-:W-:Y:S01]  /*14800*/  FMUL.FTZ R82, R82, R57.reuse ;  /* 0x0000003952527220 */ /* 0x080fe20000410000 */
[----:B------:R-:W-:Y:S01]  /*14810*/  FMUL.FTZ R83, R83, R57 ;  /* 0x0000003953537220 */ /* 0x000fe20000410000 */
[-C--:B------:R-:W-:Y:S01]  /*14820*/  FMUL.FTZ R76, R76, R61.reuse ;  /* 0x0000003d4c4c7220 */ /* 0x080fe20000410000 */
[----:B------:R-:W-:Y:S01]  /*14830*/  FMUL.FTZ R77, R77, R61 ;  /* 0x0000003d4d4d7220 */ /* 0x000fe20000410000 */
[C---:B------:R-:W-:Y:S01]  /*14840*/  HMMA.16816.F32 R96, R4.reuse, R12, R96 ;  /* 0x0000000c0460723c */ /* 0x040fe20000001860 */
[-C--:B------:R-:W-:Y:S01]  /*14850*/  FMUL.FTZ R78, R78, R57.reuse ;  /* 0x000000394e4e7220 */ /* 0x080fe20000410000 */
[----:B------:R-:W-:Y:S01]  /*14860*/  FMUL.FTZ R79, R79, R57 ;  /* 0x000000394f4f7220 */ /* 0x000fe20000410000 */
[----:B------:R-:W-:Y:S01]  /*14870*/  MUFU.EX2 R35, R35 ;  /* 0x0000002300237308 */ /* 0x000fe20000000800 */
[-C--:B------:R-:W-:Y:S01]  /*14880*/  FMUL.FTZ R72, R72, R61.reuse ;  /* 0x0000003d48487220 */ /* 0x080fe20000410000 */
[----:B------:R-:W-:Y:S01]  /*14890*/  FMUL.FTZ R73, R73, R61 ;  /* 0x0000003d49497220 */ /* 0x000fe20000410000 */
[C---:B------:R-:W-:Y:S01]  /*148a0*/  HMMA.16816.F32 R92, R4.reuse, R14, R92 ;  /* 0x0000000e045c723c */ /* 0x040fe2000000185c */
[----:B------:R-:W1:Y:S01]  /*148b0*/  LDSM.16.MT88.4 R12, [R161+0x6000] ;  /* 0x00600000a10c783b */ /* 0x000e620000004200 */
[-C--:B------:R-:W-:Y:S01]  /*148c0*/  FMUL.FTZ R74, R74, R57.reuse ;  /* 0x000000394a4a7220 */ /* 0x080fe20000410000 */
[----:B------:R-:W-:Y:S01]  /*148d0*/  FMUL.FTZ R75, R75, R57 ;  /* 0x000000394b4b7220 */ /* 0x000fe20000410000 */
[-C--:B------:R-:W-:Y:S01]  /*148e0*/  FMUL.FTZ R68, R68, R61.reuse ;  /* 0x0000003d44447220 */ /* 0x080fe20000410000 */
[----:B------:R-:W3:Y:S01]  /*148f0*/  MUFU.EX2 R34, R34 ;  /* 0x0000002200227308 */ /* 0x000ee20000000800 */
[C---:B--2---:R-:W-:Y:S01]  /*14900*/  HMMA.16816.F32 R88, R4.reuse, R8, R88 ;  /* 0x000000080458723c */ /* 0x044fe20000001858 */
[----:B------:R-:W-:Y:S01]  /*14910*/  FMUL.FTZ R69, R69, R61 ;  /* 0x0000003d45457220 */ /* 0x000fe20000410000 */
[-C--:B------:R-:W-:Y:S01]  /*14920*/  FMUL.FTZ R70, R70, R57.reuse ;  /* 0x0000003946467220 */ /* 0x080fe20000410000 */
[----:B------:R-:W-:Y:S01]  /*14930*/  FMUL.FTZ R71, R71, R57 ;  /* 0x0000003947477220 */ /* 0x000fe20000410000 */
[----:B------:R-:W-:Y:S01]  /*14940*/  FFMA.FTZ R130, R187, R61, R62 ;  /* 0x0000003dbb827223 */ /* 0x000fe2000001003e */
[----:B------:R-:W-:Y:S01]  /*14950*/  FFMA.FTZ R61, R188, R57, R53 ;  /* 0x00000039bc3d7223 */ /* 0x000fe20000010035 */
[----:B------:R-:W-:Y:S01]  /*14960*/  HMMA.16816.F32 R84, R4, R10, R84 ;  /* 0x0000000a0454723c */ /* 0x000fe20000001854 */
[----:B------:R-:W2:Y:S01]  /*14970*/  LDSM.16.MT88.4 R8, [R160+0x6000] ;  /* 0x00600000a008783b */ /* 0x000ea20000004200 */
[----:B------:R-:W-:Y:S01]  /*14980*/  MUFU.EX2 R2, R2 ;  /* 0x0000000200027308 */ /* 0x000fe20000000800 */
[----:B------:R-:W-:Y:S01]  /*14990*/  FFMA.FTZ R62, R21, UR8, -R42 ;  /* 0x00000008153e7c23 */ /* 0x000fe2000801082a */
[--C-:B------:R-:W-:Y:S01]  /*149a0*/  FFMA.FTZ R53, R20, UR8, -R27.reuse ;  /* 0x0000000814357c23 */ /* 0x100fe2000801081b */
[----:B------:R-:W-:Y:S01]  /*149b0*/  FFMA.FTZ R57, R46, UR8, -R27 ;  /* 0x000000082e397c23 */ /* 0x000fe2000801081b */
[----:B------:R-:W-:Y:S01]  /*149c0*/  LDSM.16.MT88.4 R20, [R164+0x9000] ;  /* 0x00900000a414783b */ /* 0x000fe20000004200 */
[----:B------:R-:W-:Y:S01]  /*149d0*/  FADD.FTZ R40, R40, R61 ;  /* 0x0000003d28287221 */ /* 0x000fe20000010000 */
[----:B------:R-:W-:Y:S01]  /*149e0*/  FADD.FTZ R41, R41, R130 ;  /* 0x0000008229297221 */ /* 0x000fe20000010000 */
[----:B------:R-:W-:Y:S01]  /*149f0*/  FFMA.FTZ R187, R39, UR8, -R42 ;  /* 0x0000000827bb7c23 */ /* 0x000fe2000801082a */
[----:B------:R-:W-:Y:S01]  /*14a00*/  MUFU.EX2 R33, R33 ;  /* 0x0000002100217308 */ /* 0x000fe20000000800 */
[----:B------:R-:W-:Y:S01]  /*14a10*/  FADD.FTZ R31, R31, R40 ;  /* 0x000000281f1f7221 */ /* 0x000fe20000010000 */
[----:B------:R-:W-:-:S04]  /*14a20*/  FADD.FTZ R32, R32, R41 ;  /* 0x0000002920207221 */ /* 0x000fc80000010000 */
[----:B------:R-:W-:Y:S02]  /*14a30*/  FADD.FTZ R32, R29, R32 ;  /* 0x000000201d207221 */ /* 0x000fe40000010000 */
[----:B------:R-:W-:Y:S08]  /*14a40*/  MUFU.EX2 R43, R43 ;  /* 0x0000002b002b7308 */ /* 0x000ff00000000800 */
[----:B------:R-:W4:Y:S01]  /*14a50*/  MUFU.EX2 R48, R48 ;  /* 0x0000003000307308 */ /* 0x000f220000000800 */
[C---:B-1----:R-:W-:Y:S07]  /*14a60*/  HMMA.16816.F32 R80, R4.reuse, R12, R80 ;  /* 0x0000000c0450723c */ /* 0x042fee0000001850 */
[----:B------:R-:W-:Y:S01]  /*14a70*/  MUFU.EX2 R47, R47 ;  /* 0x0000002f002f7308 */ /* 0x000fe20000000800 */
[C---:B------:R-:W-:Y:S01]  /*14a80*/  HMMA.16816.F32 R76, R4.reuse, R14, R76 ;  /* 0x0000000e044c723c */ /* 0x040fe2000000184c */
[----:B------:R-:W1:Y:S05]  /*14a90*/  LDSM.16.MT88.4 R12, [R164+0x6800] ;  /* 0x00680000a40c783b */ /* 0x000e6a0000004200 */
[C---:B--2---:R-:W-:Y:S01]  /*14aa0*/  HMMA.16816.F32 R72, R4.reuse, R8, R72 ;  /* 0x000000080448723c */ /* 0x044fe20000001848 */
[----:B------:R-:W2:Y:S05]  /*14ab0*/  MUFU.EX2 R50, R50 ;  /* 0x0000003200327308 */ /* 0x000eaa0000000800 */
[----:B------:R-:W-:Y:S01]  /*14ac0*/  HMMA.16816.F32 R68, R4, R10, R68 ;  /* 0x0000000a0444723c */ /* 0x000fe20000001844 */
[----:B------:R-:W5:Y:S02]  /*14ad0*/  LDSM.16.MT88.4 R8, [R161+0x6800] ;  /* 0x00680000a108783b */ /* 0x000f640000004200 */
[----:B------:R-:W-:Y:S04]  /*14ae0*/  MUFU.EX2 R60, R60 ;  /* 0x0000003c003c7308 */ /* 0x000fe80000000800 */
[----:B---3--:R-:W-:Y:S01]  /*14af0*/  F2FP.F16.F32.PACK_AB R4, R34, R35 ;  /* 0x000000232204723e */ /* 0x008fe200000000ff */
[----:B------:R-:W-:Y:S01]  /*14b00*/  FADD.FTZ R35, R35, R32 ;  /* 0x0000002023237221 */ /* 0x000fe20000010000 */
[----:B----4-:R-:W-:-:S02]  /*14b10*/  F2FP.F16.F32.PACK_AB R5, R48, R43 ;  /* 0x0000002b3005723e */ /* 0x010fc400000000ff */
[----:B------:R-:W-:Y:S01]  /*14b20*/  F2FP.F16.F32.PACK_AB R6, R33, R2 ;  /* 0x000000022106723e */ /* 0x000fe200000000ff */
[----:B------:R-:W3:Y:S01]  /*14b30*/  MUFU.EX2 R55, R55 ;  /* 0x0000003700377308 */ /* 0x000ee20000000800 */
[----:B--2---:R-:W-:Y:S01]  /*14b40*/  F2FP.F16.F32.PACK_AB R7, R50, R47 ;  /* 0x0000002f3207723e */ /* 0x004fe200000000ff */
[----:B------:R-:W-:-:S04]  /*14b50*/  FADD.FTZ R35, R34, R35 ;  /* 0x0000002322237221 */ /* 0x000fc80000010000 */
[----:B------:R-:W-:Y:S02]  /*14b60*/  FADD.FTZ R2, R2, R35 ;  /* 0x0000002302027221 */ /* 0x000fe40000010000 */
[----:B------:R-:W-:Y:S01]  /*14b70*/  HMMA.16816.F32 R88, R4, R16, R88 ;  /* 0x000000100458723c */ /* 0x000fe20000001858 */
[----:B------:R-:W-:Y:S01]  /*14b80*/  MUFU.EX2 R49, R49 ;  /* 0x0000003100317308 */ /* 0x000fe20000000800 */
[----:B------:R-:W-:-:S04]  /*14b90*/  FADD.FTZ R33, R33, R2 ;  /* 0x0000000221217221 */ /* 0x000fc80000010000 */
[C---:B------:R-:W-:Y:S01]  /*14ba0*/  HMMA.16816.F32 R84, R4.reuse, R18, R84 ;  /* 0x000000120454723c */ /* 0x040fe20000001854 */
[----:B------:R-:W2:Y:S02]  /*14bb0*/  LDSM.16.MT88.4 R16, [R160+0x6800] ;  /* 0x00680000a010783b */ /* 0x000ea40000004200 */
[----:B------:R-:W-:Y:S03]  /*14bc0*/  MUFU.EX2 R54, R54 ;  /* 0x0000003600367308 */ /* 0x000fe60000000800 */
[C---:B-1----:R-:W-:Y:S05]  /*14bd0*/  HMMA.16816.F32 R96, R4.reuse, R12, R96 ;  /* 0x0000000c0460723c */ /* 0x042fea0000001860 */
[----:B------:R-:W-:Y:S01]  /*14be0*/  MUFU.EX2 R103, R103 ;  /* 0x0000006700677308 */ /* 0x000fe20000000800 */
[C---:B------:R-:W-:Y:S01]  /*14bf0*/  HMMA.16816.F32 R92, R4.reuse, R14, R92 ;  /* 0x0000000e045c723c */ /* 0x040fe2000000185c */
[----:B------:R-:W1:Y:S05]  /*14c00*/  LDSM.16.MT88.4 R12, [R164+0x7000] ;  /* 0x00700000a40c783b */ /* 0x000e6a0000004200 */
[C---:B-----5:R-:W-:Y:S01]  /*14c10*/  HMMA.16816.F32 R80, R4.reuse, R8, R80 ;  /* 0x000000080450723c */ /* 0x060fe20000001850 */
[----:B------:R-:W4:Y:S05]  /*14c20*/  MUFU.EX2 R66, R66 ;  /* 0x0000004200427308 */ /* 0x000f2a0000000800 */
[C---:B------:R-:W-:Y:S01]  /*14c30*/  HMMA.16816.F32 R76, R4.reuse, R10, R76 ;  /* 0x0000000a044c723c */ /* 0x040fe2000000184c */
[----:B------:R-:W5:Y:S02]  /*14c40*/  LDSM.16.MT88.4 R8, [R162+0x7000] ;  /* 0x00700000a208783b */ /* 0x000f640000004200 */
[----:B------:R-:W-:Y:S08]  /*14c50*/  MUFU.EX2 R108, R108 ;  /* 0x0000006c006c7308 */ /* 0x000ff00000000800 */
[----:B------:R-:W1:Y:S01]  /*14c60*/  MUFU.EX2 R67, R67 ;  /* 0x0000004300437308 */ /* 0x000e620000000800 */
[C---:B--2---:R-:W-:Y:S07]  /*14c70*/  HMMA.16816.F32 R72, R4.reuse, R16, R72 ;  /* 0x000000100448723c */ /* 0x044fee0000001848 */
[----:B------:R-:W-:Y:S01]  /*14c80*/  MUFU.EX2 R112, R112 ;  /* 0x0000007000707308 */ /* 0x000fe20000000800 */
[----:B------:R-:W-:Y:S01]  /*14c90*/  HMMA.16816.F32 R68, R4, R18, R68 ;  /* 0x000000120444723c */ /* 0x000fe20000001844 */
[----:B------:R-:W2:Y:S06]  /*14ca0*/  LDSM.16.MT88.4 R16, [R161+0x7000] ;  /* 0x00700000a110783b */ /* 0x000eac0000004200 */
[----:B------:R-:W2:Y:S01]  /*14cb0*/  MUFU.EX2 R109, R109 ;  /* 0x0000006d006d7308 */ /* 0x000ea20000000800 */
[----:B---3--:R-:W-:Y:S01]  /*14cc0*/  F2FP.F16.F32.PACK_AB R4, R55, R60 ;  /* 0x0000003c3704723e */ /* 0x008fe200000000ff */
[----:B------:R-:W-:Y:S01]  /*14cd0*/  FADD.FTZ R60, R60, R33 ;  /* 0x000000213c3c7221 */ /* 0x000fe20000010000 */
[----:B----4-:R-:W-:-:S02]  /*14ce0*/  F2FP.F16.F32.PACK_AB R5, R66, R103 ;  /* 0x000000674205723e */ /* 0x010fc400000000ff */
        /* <DEDUP_REMOVED lines=10> */
[----:B------:R-:W3:Y:S01]  /*14d90*/  MUFU.EX2 R115, R115 ;  /* 0x0000007300737308 */ /* 0x000ee20000000800 */
[C---:B------:R-:W-:Y:S01]  /*14da0*/  HMMA.16816.F32 R84, R4.reuse, R10, R84 ;  /* 0x0000000a0454723c */ /* 0x040fe20000001854 */
[----:B------:R-:W4:Y:S05]  /*14db0*/  LDSM.16.MT88.4 R8, [R164+0x7800] ;  /* 0x00780000a408783b */ /* 0x000f2a0000004200 */
[C---:B--2---:R-:W-:Y:S01]  /*14dc0*/  HMMA.16816.F32 R80, R4.reuse, R16, R80 ;  /* 0x000000100450723c */ /* 0x044fe20000001850 */
[----:B------:R-:W-:Y:S05]  /*14dd0*/  MUFU.EX2 R118, R118 ;  /* 0x0000007600767308 */ /* 0x000fea0000000800 */
[C---:B------:R-:W-:Y:S01]  /*14de0*/  HMMA.16816.F32 R76, R4.reuse, R18, R76 ;  /* 0x00000012044c723c */ /* 0x040fe2000000184c */
[----:B------:R-:W2:Y:S02]  /*14df0*/  LDSM.16.MT88.4 R16, [R162+0x7800] ;  /* 0x00780000a210783b */ /* 0x000ea40000004200 */
        /* <DEDUP_REMOVED lines=8> */
[----:B---3--:R-:W-:Y:S02]  /*14e80*/  F2FP.F16.F32.PACK_AB R5, R115, R124 ;  /* 0x0000007c7305723e */ /* 0x008fe400000000ff */
[----:B------:R-:W-:-:S03]  /*14e90*/  F2FP.F16.F32.PACK_AB R6, R120, R111 ;  /* 0x0000006f7806723e */ /* 0x000fc600000000ff */
[----:B------:R-:W-:Y:S01]  /*14ea0*/  MUFU.EX2 R128, R128 ;  /* 0x0000008000807308 */ /* 0x000fe20000000800 */
[----:B-----5:R-:W-:-:S07]  /*14eb0*/  F2FP.F16.F32.PACK_AB R7, R113, R118 ;  /* 0x000000767107723e */ /* 0x020fce00000000ff */
[C---:B----4-:R-:W-:Y:S01]  /*14ec0*/  HMMA.16816.F32 R96, R4.reuse, R8, R96 ;  /* 0x000000080460723c */ /* 0x050fe20000001860 */
[----:B------:R-:W-:Y:S05]  /*14ed0*/  MUFU.EX2 R114, R114 ;  /* 0x0000007200727308 */ /* 0x000fea0000000800 */
[C---:B------:R-:W-:Y:S01]  /*14ee0*/  HMMA.16816.F32 R92, R4.reuse, R10, R92 ;  /* 0x0000000a045c723c */ /* 0x040fe2000000185c */
[----:B------:R-:W3:Y:S02]  /*14ef0*/  LDSM.16.MT88.4 R8, [R160+0x7800] ;  /* 0x00780000a008783b */ /* 0x000ee40000004200 */
[----:B------:R-:W4:Y:S03]  /*14f00*/  MUFU.EX2 R123, R123 ;  /* 0x0000007b007b7308 */ /* 0x000f260000000800 */
[C---:B--2---:R-:W-:Y:S05]  /*14f10*/  HMMA.16816.F32 R88, R4.reuse, R16, R88 ;  /* 0x000000100458723c */ /* 0x044fea0000001858 */
[----:B------:R-:W-:Y:S01]  /*14f20*/  MUFU.EX2 R110, R110 ;  /* 0x0000006e006e7308 */ /* 0x000fe20000000800 */
[C---:B------:R-:W-:Y:S01]  /*14f30*/  HMMA.16816.F32 R84, R4.reuse, R18, R84 ;  /* 0x000000120454723c */ /* 0x040fe20000001854 */
[----:B------:R-:W-:Y:S05]  /*14f40*/  LDSM.16.MT88.4 R16, [R164+0x8000] ;  /* 0x00800000a410783b */ /* 0x000fea0000004200 */
[C---:B-1----:R-:W-:Y:S01]  /*14f50*/  HMMA.16816.F32 R80, R4.reuse, R12, R80 ;  /* 0x0000000c0450723c */ /* 0x042fe20000001850 */
[----:B------:R-:W1:Y:S05]  /*14f60*/  MUFU.EX2 R121, R121 ;  /* 0x0000007900797308 */ /* 0x000e6a0000000800 */
[C---:B------:R-:W-:Y:S01]  /*14f70*/  HMMA.16816.F32 R76, R4.reuse, R14, R76 ;  /* 0x0000000e044c723c */ /* 0x040fe2000000184c */
[----:B------:R-:W2:Y:S02]  /*14f80*/  LDSM.16.MT88.4 R12, [R162+0x8000] ;  /* 0x00800000a20c783b */ /* 0x000ea40000004200 */
[----:B------:R-:W-:Y:S08]  /*14f90*/  MUFU.EX2 R63, R63 ;  /* 0x0000003f003f7308 */ /* 0x000ff00000000800 */
[----:B------:R-:W5:Y:S01]  /*14fa0*/  MUFU.EX2 R116, R116 ;  /* 0x0000007400747308 */ /* 0x000f620000000800 */
[C---:B---3--:R-:W-:Y:S07]  /*14fb0*/  HMMA.16816.F32 R72, R4.reuse, R8, R72 ;  /* 0x000000080448723c */ /* 0x048fee0000001848 */
[----:B------:R-:W-:Y:S01]  /*14fc0*/  MUFU.EX2 R59, R59 ;  /* 0x0000003b003b7308 */ /* 0x000fe20000000800 */
[----:B------:R-:W-:Y:S01]  /*14fd0*/  HMMA.16816.F32 R68, R4, R10, R68 ;  /* 0x0000000a0444723c */ /* 0x000fe20000001844 */
[----:B------:R-:W3:Y:S06]  /*14fe0*/  LDSM.16.MT88.4 R8, [R161+0x8000] ;  /* 0x00800000a108783b */ /* 0x000eec0000004200 */
[----:B------:R-:W-:Y:S01]  /*14ff0*/  MUFU.EX2 R122, R122 ;  /* 0x0000007a007a7308 */ /* 0x000fe20000000800 */
[----:B------:R-:W-:-:S02]  /*15000*/  F2FP.F16.F32.PACK_AB R4, R126, R117 ;  /* 0x000000757e04723e */ /* 0x000fc400000000ff */
[----:B----4-:R-:W-:Y:S02]  /*15010*/  F2FP.F16.F32.PACK_AB R5, R123, R114 ;  /* 0x000000727b05723e */ /* 0x010fe400000000ff */
[----:B------:R-:W-:-:S03]  /*15020*/  F2FP.F16.F32.PACK_AB R6, R128, R119 ;  /* 0x000000778006723e */ /* 0x000fc600000000ff */
[----:B------:R-:W-:Y:S01]  /*15030*/  MUFU.EX2 R56, R56 ;  /* 0x0000003800387308 */ /* 0x000fe20000000800 */
[----:B-1----:R-:W-:-:S07]  /*15040*/  F2FP.F16.F32.PACK_AB R7, R121, R110 ;  /* 0x0000006e7907723e */ /* 0x002fce00000000ff */
[C---:B--2---:R-:W-:Y:S01]  /*15050*/  HMMA.16816.F32 R88, R4.reuse, R12, R88 ;  /* 0x0000000c0458723c */ /* 0x044fe20000001858 */
[----:B------:R-:W1:Y:S05]  /*15060*/  MUFU.EX2 R105, R105 ;  /* 0x0000006900697308 */ /* 0x000e6a0000000800 */
[C---:B------:R-:W-:Y:S01]  /*15070*/  HMMA.16816.F32 R84, R4.reuse, R14, R84 ;  /* 0x0000000e0454723c */ /* 0x040fe20000001854 */
[----:B------:R-:W2:Y:S02]  /*15080*/  LDSM.16.MT88.4 R12, [R160+0x8000] ;  /* 0x00800000a00c783b */ /* 0x000ea40000004200 */
[----:B------:R-:W-:Y:S03]  /*15090*/  MUFU.EX2 R52, R52 ;  /* 0x0000003400347308 */ /* 0x000fe60000000800 */
[C---:B------:R-:W-:Y:S05]  /*150a0*/  HMMA.16816.F32 R96, R4.reuse, R16, R96 ;  /* 0x000000100460723c */ /* 0x040fea0000001860 */
[----:B------:R-:W4:Y:S01]  /*150b0*/  MUFU.EX2 R65, R65 ;  /* 0x0000004100417308 */ /* 0x000f220000000800 */
[C---:B------:R-:W-:Y:S01]  /*150c0*/  HMMA.16816.F32 R92, R4.reuse, R18, R92 ;  /* 0x00000012045c723c */ /* 0x040fe2000000185c */
[----:B------:R-:W-:Y:S05]  /*150d0*/  LDSM.16.MT88.4 R16, [R162+0x8800] ;  /* 0x00880000a210783b */ /* 0x000fea0000004200 */
[C---:B---3--:R-:W-:Y:S01]  /*150e0*/  HMMA.16816.F32 R80, R4.reuse, R8, R80 ;  /* 0x000000080450723c */ /* 0x048fe20000001850 */
[----:B------:R-:W-:Y:S05]  /*150f0*/  MUFU.EX2 R51, R51 ;  /* 0x0000003300337308 */ /* 0x000fea0000000800 */
[C---:B------:R-:W-:Y:S01]  /*15100*/  HMMA.16816.F32 R76, R4.reuse, R10, R76 ;  /* 0x0000000a044c723c */ /* 0x040fe2000000184c */
[----:B------:R-:W3:Y:S02]  /*15110*/  LDSM.16.MT88.4 R8, [R164+0x8800] ;  /* 0x00880000a408783b */ /* 0x000ee40000004200 */
[----:B------:R-:W3:Y:S08]  /*15120*/  MUFU.EX2 R58, R58 ;  /* 0x0000003a003a7308 */ /* 0x000ef00000000800 */
[----:B------:R-:W-:Y:S01]  /*15130*/  MUFU.EX2 R45, R45 ;  /* 0x0000002d002d7308 */ /* 0x000fe20000000800 */
[C---:B--2---:R-:W-:Y:S07]  /*15140*/  HMMA.16816.F32 R72, R4.reuse, R12, R72 ;  /* 0x0000000c0448723c */ /* 0x044fee0000001848 */
[----:B------:R-:W-:Y:S01]  /*15150*/  MUFU.EX2 R62, R62 ;  /* 0x0000003e003e7308 */ /* 0x000fe20000000800 */
[----:B------:R-:W-:Y:S01]  /*15160*/  HMMA.16816.F32 R68, R4, R14, R68 ;  /* 0x0000000e0444723c */ /* 0x000fe20000001844 */
[----:B------:R-:W2:Y:S06]  /*15170*/  LDSM.16.MT88.4 R12, [R161+0x8800] ;  /* 0x00880000a10c783b */ /* 0x000eac0000004200 */
[----:B------:R-:W-:Y:S01]  /*15180*/  MUFU.EX2 R53, R53 ;  /* 0x0000003500357308 */ /* 0x000fe20000000800 */
[----:B-----5:R-:W-:-:S02]  /*15190*/  F2FP.F16.F32.PACK_AB R4, R116, R63 ;  /* 0x0000003f7404723e */ /* 0x020fc400000000ff */
[----:B-1----:R-:W-:Y:S02]  /*151a0*/  F2FP.F16.F32.PACK_AB R5, R105, R56 ;  /* 0x000000386905723e */ /* 0x002fe400000000ff */
[----:B------:R-:W-:-:S03]  /*151b0*/  F2FP.F16.F32.PACK_AB R6, R122, R59 ;  /* 0x0000003b7a06723e */ /* 0x000fc600000000ff */
[----:B------:R-:W1:Y:S01]  /*151c0*/  MUFU.EX2 R64, R64 ;  /* 0x0000004000407308 */ /* 0x000e620000000800 */
[----:B----4-:R-:W-:-:S07]  /*151d0*/  F2FP.F16.F32.PACK_AB R7, R65, R52 ;  /* 0x000000344107723e */ /* 0x010fce00000000ff */
[C---:B---3--:R-:W-:Y:S01]  /*151e0*/  HMMA.16816.F32 R96, R4.reuse, R8, R96 ;  /* 0x000000080460723c */ /* 0x048fe20000001860 */
[----:B------:R-:W-:Y:S05]  /*151f0*/  MUFU.EX2 R44, R44 ;  /* 0x0000002c002c7308 */ /* 0x000fea0000000800 */
[C---:B------:R-:W-:Y:S01]  /*15200*/  HMMA.16816.F32 R92, R4.reuse, R10, R92 ;  /* 0x0000000a045c723c */ /* 0x040fe2000000185c */
[----:B------:R-:W3:Y:S02]  /*15210*/  LDSM.16.MT88.4 R8, [R160+0x8800] ;  /* 0x00880000a008783b */ /* 0x000ee40000004200 */
[----:B------:R-:W4:Y:S03]  /*15220*/  MUFU.EX2 R57, R57 ;  /* 0x0000003900397308 */ /* 0x000f260000000800 */
[C---:B------:R-:W-:Y:S05]  /*15230*/  HMMA.16816.F32 R88, R4.reuse, R16, R88 ;  /* 0x000000100458723c */ /* 0x040fea0000001858 */
[----:B------:R-:W-:Y:S01]  /*15240*/  MUFU.EX2 R38, R38 ;  /* 0x0000002600267308 */ /* 0x000fe20000000800 */
[C---:B------:R-:W-:Y:S01]  /*15250*/  HMMA.16816.F32 R84, R4.reuse, R18, R84 ;  /* 0x000000120454723c */ /* 0x040fe20000001854 */
[----:B------:R-:W-:Y:S05]  /*15260*/  LDSM.16.MT88.4 R16, [R160+0x9000] ;  /* 0x00900000a010783b */ /* 0x000fea0000004200 */
[C---:B--2---:R-:W-:Y:S01]  /*15270*/  HMMA.16816.F32 R80, R4.reuse, R12, R80 ;  /* 0x0000000c0450723c */ /* 0x044fe20000001850 */
[----:B------:R-:W2:Y:S05]  /*15280*/  MUFU.EX2 R37, R37 ;  /* 0x0000002500257308 */ /* 0x000eaa0000000800 */
[C---:B------:R-:W-:Y:S01]  /*15290*/  HMMA.16816.F32 R76, R4.reuse, R14, R76 ;  /* 0x0000000e044c723c */ /* 0x040fe2000000184c */
[----:B------:R-:W5:Y:S02]  /*152a0*/  LDSM.16.MT88.4 R12, [R162+0x9000] ;  /* 0x00900000a20c783b */ /* 0x000f640000004200 */
[----:B------:R-:W-:Y:S08]  /*152b0*/  MUFU.EX2 R187, R187 ;  /* 0x000000bb00bb7308 */ /* 0x000ff00000000800 */
[----:B------:R-:W-:Y:S01]  /*152c0*/  MUFU.EX2 R2, R26 ;  /* 0x0000001a00027308 */ /* 0x000fe20000000800 */
[C---:B---3--:R-:W-:Y:S06]  /*152d0*/  HMMA.16816.F32 R72, R4.reuse, R8, R72 ;  /* 0x000000080448723c */ /* 0x048fec0000001848 */
[----:B------:R-:W-:Y:S01]  /*152e0*/  HMMA.16816.F32 R68, R4, R10, R68 ;  /* 0x0000000a0444723c */ /* 0x000fe20000001844 */
[----:B------:R-:W3:Y:S06]  /*152f0*/  LDSM.16.MT88.4 R8, [R161+0x9000] ;  /* 0x00900000a108783b */ /* 0x000eec0000004200 */
[----:B------:R-:W-:-:S02]  /*15300*/  F2FP.F16.F32.PACK_AB R4, R58, R51 ;  /* 0x000000333a04723e */ /* 0x000fc400000000ff */
[----:B-1----:R-:W-:Y:S02]  /*15310*/  F2FP.F16.F32.PACK_AB R5, R64, R53 ;  /* 0x000000354005723e */ /* 0x002fe400000000ff */
[----:B------:R-:W-:Y:S02]  /*15320*/  F2FP.F16.F32.PACK_AB R6, R62, R45 ;  /* 0x0000002d3e06723e */ /* 0x000fe400000000ff */
[----:B----4-:R-:W-:-:S07]  /*15330*/  F2FP.F16.F32.PACK_AB R7, R57, R44 ;  /* 0x0000002c3907723e */ /* 0x010fce00000000ff */
[C---:B------:R-:W-:Y:S06]  /*15340*/  HMMA.16816.F32 R92, R4.reuse, R22, R92 ;  /* 0x00000016045c723c */ /* 0x040fec000000185c */
[C---:B-----5:R-:W-:Y:S01]  /*15350*/  HMMA.16816.F32 R88, R4.reuse, R12, R88 ;  /* 0x0000000c0458723c */ /* 0x060fe20000001858 */
[----:B------:R-:W-:Y:S01]  /*15360*/  FADD.FTZ R22, R0, R31 ;  /* 0x0000001f00167221 */ /* 0x000fe20000010000 */
[----:B------:R-:W-:Y:S01]  /*15370*/  FFMA.FTZ R23, R25, UR8, -R27 ;  /* 0x0000000819177c23 */ /* 0x000fe2000801081b */
[----:B------:R-:W-:Y:S02]  /*15380*/  MUFU.EX2 R0, R28 ;  /* 0x0000001c00007308 */ /* 0x000fe40000000800 */
[----:B------:R-:W-:Y:S01]  /*15390*/  FADD.FTZ R43, R43, R22 ;  /* 0x000000162b2b7221 */ /* 0x000fe20000010000 */
[----:B------:R-:W-:Y:S01]  /*153a0*/  HMMA.16816.F32 R84, R4, R14, R84 ;  /* 0x0000000e0454723c */ /* 0x000fe20000001854 */
[----:B------:R-:W1:Y:S02]  /*153b0*/  LDSM.16.MT88.4 R12, [R164+0x9800] ;  /* 0x00980000a40c783b */ /* 0x000e640000004200 */
        /* <DEDUP_REMOVED lines=9> */
[C---:B---3--:R-:W-:Y:S01]  /*15450*/  HMMA.16816.F32 R80, R4.reuse, R8, R80 ;  /* 0x000000080450723c */ /* 0x048fe20000001850 */
[----:B------:R-:W-:Y:S01]  /*15460*/  FADD.FTZ R103, R66, R103 ;  /* 0x0000006742677221 */ /* 0x000fe20000010000 */
[----:B------:R-:W-:Y:S02]  /*15470*/  FADD.FTZ R17, R49, R60 ;  /* 0x0000003c31117221 */ /* 0x000fe40000010000 */
[----:B------:R-:W3:Y:S01]  /*15480*/  MUFU.EX2 R21, R21 ;  /* 0x0000001500157308 */ /* 0x000ee20000000800 */
        /* <DEDUP_REMOVED lines=8> */
[----:B------:R-:W-:Y:S01]  /*15510*/  HMMA.16816.F32 R68, R4, R18, R68 ;  /* 0x000000120444723c */ /* 0x000fe20000001844 */
[----:B------:R-:W5:Y:S01]  /*15520*/  LDSM.16.MT88.4 R16, [R161+0x9800] ;  /* 0x00980000a110783b */ /* 0x000f620000004200 */
[----:B------:R-:W-:Y:S01]  /*15530*/  FADD.FTZ R115, R115, R124 ;  /* 0x0000007c73737221 */ /* 0x000fe20000010000 */
[----:B------:R-:W-:-:S03]  /*15540*/  FADD.FTZ R111, R111, R22 ;  /* 0x000000166f6f7221 */ /* 0x000fc60000010000 */
[----:B------:R-:W-:Y:S01]  /*15550*/  FADD.FTZ R118, R118, R115 ;  /* 0x0000007376767221 */ /* 0x000fe20000010000 */
[----:B--2---:R-:W-:Y:S01]  /*15560*/  F2FP.F16.F32.PACK_AB R4, R37, R38 ;  /* 0x000000262504723e */ /* 0x004fe200000000ff */
[----:B------:R-:W-:Y:S01]  /*15570*/  FADD.FTZ R120, R120, R111 ;  /* 0x0000006f78787221 */ /* 0x000fe20000010000 */
[----:B---3--:R-:W-:Y:S01]  /*15580*/  F2FP.F16.F32.PACK_AB R5, R21, R0 ;  /* 0x000000001505723e */ /* 0x008fe200000000ff */
[----:B------:R-:W-:Y:S01]  /*15590*/  FADD.FTZ R113, R113, R118 ;  /* 0x0000007671717221 */ /* 0x000fe20000010000 */
[----:B------:R-:W-:Y:S01]  /*155a0*/  F2FP.F16.F32.PACK_AB R6, R187, R20 ;  /* 0x00000014bb06723e */ /* 0x000fe200000000ff */
[----:B------:R-:W-:Y:S01]  /*155b0*/  FADD.FTZ R117, R117, R120 ;  /* 0x0000007875757221 */ /* 0x000fe20000010000 */
[----:B------:R-:W-:Y:S01]  /*155c0*/  F2FP.F16.F32.PACK_AB R7, R23, R2 ;  /* 0x000000021707723e */ /* 0x000fe200000000ff */
[----:B------:R-:W-:Y:S02]  /*155d0*/  FADD.FTZ R114, R114, R113 ;  /* 0x0000007172727221 */ /* 0x000fe40000010000 */
[----:B------:R-:W-:-:S02]  /*155e0*/  FADD.FTZ R126, R126, R117 ;  /* 0x000000757e7e7221 */ /* 0x000fc40000010000 */
[----:B------:R-:W-:Y:S02]  /*155f0*/  FADD.FTZ R123, R123, R114 ;  /* 0x000000727b7b7221 */ /* 0x000fe40000010000 */
[----:B-1----:R-:W-:Y:S01]  /*15600*/  HMMA.16816.F32 R96, R4, R12, R96 ;  /* 0x0000000c0460723c */ /* 0x002fe20000001860 */
[----:B------:R-:W-:Y:S01]  /*15610*/  FADD.FTZ R119, R119, R126 ;  /* 0x0000007e77777221 */ /* 0x000fe20000010000 */
[----:B------:R-:W-:-:S03]  /*15620*/  FADD.FTZ R110, R110, R123 ;  /* 0x0000007b6e6e7221 */ /* 0x000fc60000010000 */
[----:B------:R-:W-:Y:S01]  /*15630*/  FADD.FTZ R128, R128, R119 ;  /* 0x0000007780807221 */ /* 0x000fe20000010000 */
[----:B------:R-:W-:Y:S01]  /*15640*/  HMMA.16816.F32 R92, R4, R14, R92 ;  /* 0x0000000e045c723c */ /* 0x000fe2000000185c */
[----:B------:R-:W1:Y:S01]  /*15650*/  LDSM.16.MT88.4 R12, [R160+0x9800] ;  /* 0x00980000a00c783b */ /* 0x000e620000004200 */
        /* <DEDUP_REMOVED lines=23> */
[----:B------:R-:W-:Y:S01]  /*157d0*/  FADD.FTZ R37, R37, R38 ;  /* 0x0000002625257221 */ /* 0x000fe20000010000 */
[C---:B-1----:R-:W-:Y:S02]  /*157e0*/  HMMA.16816.F32 R72, R4.reuse, R12, R72 ;  /* 0x0000000c0448723c */ /* 0x042fe40000001848 */
[----:B------:R-:W-:Y:S01]  /*157f0*/  FADD.FTZ R21, R21, R0 ;  /* 0x0000000015157221 */ /* 0x000fe20000010000 */
[----:B------:R-:W-:Y:S01]  /*15800*/  FADD.FTZ R20, R20, R37 ;  /* 0x0000002514147221 */ /* 0x000fe20000010000 */
[----:B------:R-:W-:Y:S02]  /*15810*/  MOV R0, R3 ;  /* 0x0000000300007202 */ /* 0x000fe40000000f00 */
[----:B------:R-:W-:Y:S01]  /*15820*/  HMMA.16816.F32 R68, R4, R14, R68 ;  /* 0x0000000e0444723c */ /* 0x000fe20000001844 */
[----:B------:R-:W-:Y:S01]  /*15830*/  FADD.FTZ R2, R2, R21 ;  /* 0x0000001502027221 */ /* 0x000fe20000010000 */
[----:B------:R-:W-:-:S03]  /*15840*/  FADD.FTZ R187, R187, R20 ;  /* 0x00000014bbbb7221 */ /* 0x000fc60000010000 */
[----:B------:R-:W-:Y:S01]  /*15850*/  FADD.FTZ R188, R23, R2 ;  /* 0x0000000217bc7221 */ /* 0x000fe20000010000 */
[----:B------:R-:W-:-:S15]  /*15860*/  MOV R2, R24 ;  /* 0x0000001800027202 */ /* 0x000fde0000000f00 */
[----:B------:R-:W-:-:S03]  /*15870*/  NOP ;  /* 0x0000000000007918 */ /* 0x000fc60000000000 */
.L_x_5748:
[----:B------:R-:W-:-:S13]  /*15880*/  ISETP.GE.AND P0, PT, R183, 0x1, PT ;  /* 0x00000001b700780c */ /* 0x000fda0003f06270 */
[----:B------:R-:W-:Y:S05]  /*15890*/  @!P0 BRA `(.L_x_5756) ;  /* 0x0000003c00808947 */ /* 0x000fea0003800000 */
[----:B------:R-:W-:Y:S01]  /*158a0*/  ULDC UR5, c[0x0][0x250] ;  /* 0x0000940000057ab9 */ /* 0x000fe20000000800 */
[----:B------:R-:W-:Y:S01]  /*158b0*/  IMAD.MOV.U32 R103, RZ, RZ, R0 ;  /* 0x000000ffff677224 */ /* 0x000fe200078e0000 */
[----:B------:R-:W-:Y:S01]  /*158c0*/  ULEA UR5, -UR5, URZ, 0x7 ;  /* 0x0000003f05057291 */ /* 0x000fe2000f8e393f */
[----:B------:R-:W-:Y:S01]  /*158d0*/  IMAD.MOV.U32 R105, RZ, RZ, R2 ;  /* 0x000000ffff697224 */ /* 0x000fe200078e0002 */
[----:B------:R-:W-:Y:S02]  /*158e0*/  ULDC UR8, c[0x0][0x2d0] ;  /* 0x0000b40000087ab9 */ /* 0x000fe40000000800 */
[----:B------:R-:W-:Y:S02]  /*158f0*/  USHF.R.S32.HI UR4, URZ, 0x1f, UR5 ;  /* 0x0000001f3f047899 */ /* 0x000fe40008011405 */
[----:B------:R-:W-:Y:S01]  /*15900*/  MOV R186, UR5 ;  /* 0x0000000500ba7c02 */ /* 0x000fe20008000f00 */
[----:B------:R-:W-:-:S03]  /*15910*/  ULDC UR5, c[0x0][0x39c] ;  /* 0x0000e70000057ab9 */ /* 0x000fc60000000800 */
[----:B------:R-:W-:Y:S01]  /*15920*/  MOV R185, UR4 ;  /* 0x0000000400b97c02 */ /* 0x000fe20008000f00 */
[----:B------:R-:W-:-:S06]  /*15930*/  ULDC UR4, c[0x0][0x2ec] ;  /* 0x0000bb0000047ab9 */ /* 0x000fcc0000000800 */
.L_x_5760:
        /* <DEDUP_REMOVED lines=21> */
[----:B------:R-:W-:Y:S02]  /*15a90*/  LOP3.LUT R5, R5, R0, RZ, 0x3c, !PT ;  /* 0x0000000005057212 */ /* 0x000fe400078e3cff */
[----:B------:R-:W-:Y:S02]  /*15aa0*/  ISETP.GE.AND P3, PT, R17, RZ, PT ;  /* 0x000000ff1100720c */ /* 0x000fe40003f66270 */
        /* <DEDUP_REMOVED lines=48> */
.L_x_5757:
[----:B------:R-:W-:Y:S01]  /*15db0*/  LEA R190, P2, R12, R140, 0x1 ;  /* 0x0000008c0cbe7211 */ /* 0x000fe200078408ff */
[----:B------:R-:W-:Y:S01]  /*15dc0*/  @P0 STS.128 [R180+0x6000], RZ ;  /* 0x006000ffb4000388 */ /* 0x000fe20000000c00 */
[----:B------:R-:W-:Y:S01]  /*15dd0*/  @!P0 IADD3 R5, P1, R172, R12, RZ ;  /* 0x0000000cac058210 */ /* 0x000fe20007f3e0ff */
[----:B--2---:R-:W-:Y:S01]  /*15de0*/  @!P0 IMAD.WIDE.U32 R18, R10, 0x30, R12 ;  /* 0x000000300a128825 */ /* 0x004fe200078e000c */
[----:B------:R-:W-:Y:S01]  /*15df0*/  LEA.HI.X R191, R12, R141, R13, 0x1, P2 ;  /* 0x0000008d0cbf7211 */ /* 0x000fe200010f0c0d */
[----:B------:R-:W2:Y:S01]  /*15e00*/  @!P0 LDC.64 R6, c[0x0][0x250] ;  /* 0x00009400ff068b82 */ /* 0x000ea20000000a00 */
[----:B------:R-:W-:Y:S01]  /*15e10*/  @!P0 IADD3.X R0, R171, R13, RZ, P1, !PT ;  /* 0x0000000dab008210 */ /* 0x000fe20000ffe4ff */
[----:B------:R-:W-:Y:S01]  /*15e20*/  @!P0 IMAD R11, R11, 0x30, RZ ;  /* 0x000000300b0b8824 */ /* 0x000fe200078e02ff */
[C---:B------:R-:W-:Y:S01]  /*15e30*/  @!P0 LEA R16, P1, R5.reuse, R140, 0x1 ;  /* 0x0000008c05108211 */ /* 0x040fe200078208ff */
[----:B------:R-:W-:Y:S01]  /*15e40*/  @!PT LDS RZ, [RZ] ;  /* 0x00000000fffff984 */ /* 0x000fe20000000800 */
[----:B------:R-:W-:Y:S01]  /*15e50*/  @!PT LDS RZ, [RZ] ;  /* 0x00000000fffff984 */ /* 0x000fe20000000800 */
[----:B------:R-:W-:Y:S01]  /*15e60*/  @!PT LDS RZ, [RZ] ;  /* 0x00000000fffff984 */ /* 0x000fe20000000800 */
[----:B------:R-:W-:Y:S03]  /*15e70*/  @!P0 LDGSTS.E.BYPASS.LTC128B.128 [R180+0x6000], desc[UR6][R190.64] ;  /* 0x06000000beb48fae */ /* 0x000fe6000b901d46 */
[----:B------:R-:W-:Y:S02]  /*15e80*/  @!P0 LEA.HI.X R17, R5, R141, R0, 0x1, P1 ;  /* 0x0000008d05118211 */ /* 0x000fe400008f0c00 */
[C---:B-1----:R-:W-:Y:S01]  /*15e90*/  @!P0 LEA R0, P1, R2.reuse, R12, 0x5 ;  /* 0x0000000c02008211 */ /* 0x042fe200078228ff */
[----:B------:R-:W1:Y:S01]  /*15ea0*/  @!P0 LDC.64 R4, c[0x0][0x250] ;  /* 0x00009400ff048b82 */ /* 0x000e620000000a00 */
[----:B------:R-:W-:Y:S01]  /*15eb0*/  @!P0 IADD3 R11, R11, R19, RZ ;  /* 0x000000130b0b8210 */ /* 0x000fe20007ffe0ff */
[----:B------:R-:W-:Y:S01]  /*15ec0*/  @P0 STS.128 [R180+0x6800], RZ ;  /* 0x006800ffb4000388 */ /* 0x000fe20000000c00 */
[----:B------:R-:W-:Y:S02]  /*15ed0*/  @!P0 LEA.HI.X R14, R2, R13, R3, 0x5, P1 ;  /* 0x0000000d020e8211 */ /* 0x000fe400008f2c03 */
[----:B------:R-:W-:Y:S03]  /*15ee0*/  @!P0 LEA R20, P2, R0, R140, 0x1 ;  /* 0x0000008c00148211 */ /* 0x000fe600078408ff */
[----:B------:R-:W4:Y:S01]  /*15ef0*/  @!P0 LDC.64 R2, c[0x0][0x250] ;  /* 0x00009400ff028b82 */ /* 0x000f220000000a00 */
[----:B---3--:R-:W-:Y:S02]  /*15f00*/  @!P0 LEA R10, P1, R8, R12, 0x6 ;  /* 0x0000000c080a8211 */ /* 0x008fe400078230ff */
[----:B------:R-:W-:Y:S01]  /*15f10*/  @!P0 LEA.HI.X R21, R0, R141, R14, 0x1, P2 ;  /* 0x0000008d00158211 */ /* 0x000fe200010f0c0e */
[----:B------:R-:W-:Y:S01]  /*15f20*/  @!PT LDS RZ, [RZ] ;  /* 0x00000000fffff984 */ /* 0x000fe20000000800 */
[----:B------:R-:W-:Y:S01]  /*15f30*/  @!PT LDS RZ, [RZ] ;  /* 0x00000000fffff984 */ /* 0x000fe20000000800 */
[----:B------:R-:W-:Y:S01]  /*15f40*/  @!PT LDS RZ, [RZ] ;  /* 0x00000000fffff984 */ /* 0x000fe20000000800 */
[----:B------:R3:W-:Y:S01]  /*15f50*/  @!P0 LDGSTS.E.BYPASS.LTC128B.128 [R180+0x6800], desc[UR6][R16.64] ;  /* 0x0680000010b48fae */ /* 0x0007e2000b901d46 */
[-C--:B------:R-:W-:Y:S02]  /*15f60*/  @!P0 LEA R14, P2, R18, R140.reuse, 0x1 ;  /* 0x0000008c120e8211 */ /* 0x080fe400078408ff */
[----:B------:R-:W-:Y:S02]  /*15f70*/  @!P0 LEA.HI.X R9, R8, R13, R9, 0x6, P1 ;  /* 0x0000000d08098211 */ /* 0x000fe400008f3409 */
[-C--:B------:R-:W-:Y:S02]  /*15f80*/  @!P0 LEA.HI.X R15, R18, R141.reuse, R11, 0x1, P2 ;  /* 0x0000008d120f8211 */ /* 0x080fe400010f0c0b */
[CC--:B------:R-:W-:Y:S01]  /*15f90*/  @!P0 LEA R8, P1, R10.reuse, R140.reuse, 0x1 ;  /* 0x0000008c0a088211 */ /* 0x0c0fe200078208ff */
[----:B------:R-:W-:Y:S03]  /*15fa0*/  @P0 STS.128 [R180+0x7000], RZ ;  /* 0x007000ffb4000388 */ /* 0x000fe60000000c00 */
[----:B------:R-:W-:Y:S05]  /*15fb0*/  @!P0 LEA.HI.X R9, R10, R141, R9, 0x1, P1 ;  /* 0x0000008d0a098211 */ /* 0x000fea00008f0c09 */
[----:B------:R-:W-:Y:S01]  /*15fc0*/  @!PT LDS RZ, [RZ] ;  /* 0x00000000fffff984 */ /* 0x000fe20000000800 */
[----:B------:R-:W-:Y:S01]  /*15fd0*/  @!PT LDS RZ, [RZ] ;  /* 0x00000000fffff984 */ /* 0x000fe20000000800 */
[----:B------:R-:W-:Y:S01]  /*15fe0*/  @!PT LDS RZ, [RZ] ;  /* 0x00000000fffff984 */ /* 0x000fe20000000800 */
[----:B------:R-:W-:Y:S01]  /*15ff0*/  @!P0 LDGSTS.E.BYPASS.LTC128B.128 [R180+0x7000], desc[UR6][R20.64] ;  /* 0x0700000014b48fae */ /* 0x000fe2000b901d46 */
[----:B----4-:R-:W-:Y:S02]  /*16000*/  @!P0 IMAD R3, R3, 0x70, RZ ;  /* 0x0000007003038824 */ /* 0x010fe400078e02ff */
[--C-:B--2---:R-:W-:Y:S05]  /*16010*/  @!P0 IMAD.WIDE.U32 R10, R6, 0x50, R12.reuse ;  /* 0x00000050060a8825 */ /* 0x104fea00078e000c */
[----:B------:R-:W-:Y:S01]  /*16020*/  @P0 STS.128 [R180+0x7800], RZ ;  /* 0x007800ffb4000388 */ /* 0x000fe20000000c00 */
[----:B------:R-:W-:Y:S02]  /*16030*/  @!P0 IMAD R7, R7, 0x50, RZ ;  /* 0x0000005007078824 */ /* 0x000fe400078e02ff */
[----:B-1----:R-:W-:Y:S02]  /*16040*/  @!P0 IMAD R5, R5, 0x60, RZ ;  /* 0x0000006005058824 */ /* 0x002fe400078e02ff */
[--C-:B---3--:R-:W-:Y:S01]  /*16050*/  @!P0 IMAD.WIDE.U32 R16, R4, 0x60, R12.reuse ;  /* 0x0000006004108825 */ /* 0x108fe200078e000c */
[-C--:B------:R-:W-:Y:S02]  /*16060*/  @!P0 LEA R4, P3, R10, R140.reuse, 0x1 ;  /* 0x0000008c0a048211 */ /* 0x080fe400078608ff */
[----:B------:R-:W-:Y:S01]  /*16070*/  @!PT LDS RZ, [RZ] ;  /* 0x00000000fffff984 */ /* 0x000fe20000000800 */
[----:B------:R-:W-:Y:S01]  /*16080*/  @!PT LDS RZ, [RZ] ;  /* 0x00000000fffff984 */ /* 0x000fe20000000800 */
[----:B------:R-:W-:Y:S01]  /*16090*/  @!PT LDS RZ, [RZ] ;  /* 0x00000000fffff984 */ /* 0x000fe20000000800 */
[----:B------:R-:W-:Y:S01]  /*160a0*/  @!P0 LDGSTS.E.BYPASS.LTC128B.128 [R180+0x7800], desc[UR6][R14.64] ;  /* 0x078000000eb48fae */ /* 0x000fe2000b901d46 */
[----:B------:R-:W-:Y:S01]  /*160b0*/  @!P0 IADD3 R7, R7, R11, RZ ;  /* 0x0000000b07078210 */ /* 0x000fe20007ffe0ff */
[----:B------:R-:W-:Y:S01]  /*160c0*/  @!P0 IMAD.WIDE.U32 R12, R2, 0x70, R12 ;  /* 0x00000070020c8825 */ /* 0x000fe200078e000c */
[----:B------:R-:W-:Y:S02]  /*160d0*/  @!P0 IADD3 R0, R5, R17, RZ ;  /* 0x0000001105008210 */ /* 0x000fe40007ffe0ff */
[-C--:B------:R-:W-:Y:S02]  /*160e0*/  @!P0 LEA.HI.X R5, R10, R141.reuse, R7, 0x1, P3 ;  /* 0x0000008d0a058211 */ /* 0x080fe400018f0c07 */
[-C--:B------:R-:W-:Y:S01]  /*160f0*/  @!P0 LEA R6, P2, R16, R140.reuse, 0x1 ;  /* 0x0000008c10068211 */ /* 0x080fe200078408ff */
[----:B------:R-:W-:Y:S01]  /*16100*/  @P0 STS.128 [R180+0x8000], RZ ;  /* 0x008000ffb4000388 */ /* 0x000fe20000000c00 */
[----:B------:R-:W-:Y:S02]  /*16110*/  @!P0 LEA R2, P1, R12, R140, 0x1 ;  /* 0x0000008c0c028211 */ /* 0x000fe400078208ff */
[----:B------:R-:W-:Y:S02]  /*16120*/  @!P0 LEA.HI.X R7, R16, R141, R0, 0x1, P2 ;  /* 0x0000008d10078211 */ /* 0x000fe400010f0c00 */
[----:B------:R-:W-:Y:S03]  /*16130*/  @!P0 IADD3 R3, R3, R13, RZ ;  /* 0x0000000d03038210 */ /* 0x000fe60007ffe0ff */
[----:B------:R-:W-:Y:S01]  /*16140*/  @!PT LDS RZ, [RZ] ;  /* 0x00000000fffff984 */ /* 0x000fe20000000800 */
[----:B------:R-:W-:Y:S01]  /*16150*/  @!PT LDS RZ, [RZ] ;  /* 0x00000000fffff984 */ /* 0x000fe20000000800 */
[----:B------:R-:W-:Y:S01]  /*16160*/  @!PT LDS RZ, [RZ] ;  /* 0x00000000fffff984 */ /* 0x000fe20000000800 */
[----:B------:R-:W-:Y:S01]  /*16170*/  @!P0 LDGSTS.E.BYPASS.LTC128B.128 [R180+0x8000], desc[UR6][R8.64] ;  /* 0x0800000008b48fae */ /* 0x000fe2000b901d46 */
[----:B------:R-:W-:Y:S02]  /*16180*/  @!P0 LEA.HI.X R3, R12, R141, R3, 0x1, P1 ;  /* 0x0000008d0c038211 */ /* 0x000fe400008f0c03 */
[----:B------:R-:W-:Y:S05]  /*16190*/  ISETP.GE.AND P1, PT, R183, 0x2, PT ;  /* 0x00000002b700780c */ /* 0x000fea0003f26270 */
        /* <DEDUP_REMOVED lines=16> */
[----:B------:R-:W1:Y:S08]  /*162a0*/  LDSM.16.M88.4 R112, [R169+0x2000] ;  /* 0x00200000a970783b */ /* 0x000e700000000200 */
[----:B------:R-:W3:Y:S08]  /*162b0*/  LDSM.16.M88.4 R116, [R169+0x2800] ;  /* 0x00280000a974783b */ /* 0x000ef00000000200 */
[----:B------:R-:W4:Y:S08]  /*162c0*/  LDSM.16.M88.4 R120, [R169+0x3000] ;  /* 0x00300000a978783b */ /* 0x000f300000000200 */
[----:B------:R-:W5:Y:S08]  /*162d0*/  LDSM.16.M88.4 R124, [R169+0x3800] ;  /* 0x00380000a97c783b */ /* 0x000f700000000200 */
[----:B------:R-:W2:Y:S01]  /*162e0*/  LDSM.16.M88.4 R128, [R169+0x4000] ;  /* 0x00400000a980783b */ /* 0x000ea20000000200 */
[C---:B-1----:R-:W-:Y:S07]  /*162f0*/  HMMA.16816.F32 R4, R108.reuse, R112, RZ ;  /* 0x000000706c04723c */ /* 0x042fee00000018ff */
[----:B------:R-:W1:Y:S01]  /*16300*/  LDSM.16.M88.4 R132, [R169+0x4800] ;  /* 0x00480000a984783b */ /* 0x000e620000000200 */
[C---:B------:R-:W-:Y:S07]  /*16310*/  HMMA.16816.F32 R8, R108.reuse, R114, RZ ;  /* 0x000000726c08723c */ /* 0x040fee00000018ff */
[----:B------:R-:W0:Y:S01]  /*16320*/  LDGDEPBAR ;  /* 0x00000000000079af */ /* 0x000e220000000000 */
[C---:B---3--:R-:W-:Y:S07]  /*16330*/  HMMA.16816.F32 R12, R108.reuse, R116, RZ ;  /* 0x000000746c0c723c */ /* 0x048fee00000018ff */
[----:B------:R-:W3:Y:S01]  /*16340*/  LDSM.16.M88.4 R136, [R169+0x5000] ;  /* 0x00500000a988783b */ /* 0x000ee20000000200 */
[C---:B------:R-:W-:Y:S07]  /*16350*/  HMMA.16816.F32 R16, R108.reuse, R118, RZ ;  /* 0x000000766c10723c */ /* 0x040fee00000018ff */
[----:B------:R-:W3:Y:S01]  /*16360*/  LDSM.16.M88.4 R64, [R169+0x5800] ;  /* 0x00580000a940783b */ /* 0x000ee20000000200 */
[C---:B----4-:R-:W-:Y:S07]  /*16370*/  HMMA.16816.F32 R20, R108.reuse, R120, RZ ;  /* 0x000000786c14723c */ /* 0x050fee00000018ff */
[----:B------:R-:W-:Y:S01]  /*16380*/  LDSM.16.M88.4 R140, [R168] ;  /* 0x00000000a88c783b */ /* 0x000fe20000000200 */
[C---:B------:R-:W-:Y:S06]  /*16390*/  HMMA.16816.F32 R24, R108.reuse, R122, RZ ;  /* 0x0000007a6c18723c */ /* 0x040fec00000018ff */
[C---:B-----5:R-:W-:Y:S01]  /*163a0*/  HMMA.16816.F32 R28, R108.reuse, R124, RZ ;  /* 0x0000007c6c1c723c */ /* 0x060fe200000018ff */
[----:B------:R-:W4:Y:S05]  /*163b0*/  LDSM.16.M88.4 R144, [R163+0x2000] ;  /* 0x00200000a390783b */ /* 0x000f2a0000000200 */
[C---:B------:R-:W-:Y:S03]  /*163c0*/  HMMA.16816.F32 R32, R108.reuse, R126, RZ ;  /* 0x0000007e6c20723c */ /* 0x040fe600000018ff */
[----:B------:R-:W5:Y:S03]  /*163d0*/  LDSM.16.M88.4 R148, [R163+0x2800] ;  /* 0x00280000a394783b */ /* 0x000f660000000200 */
[C---:B--2---:R-:W-:Y:S05]  /*163e0*/  HMMA.16816.F32 R36, R108.reuse, R128, RZ ;  /* 0x000000806c24723c */ /* 0x044fea00000018ff */
[----:B------:R-:W2:Y:S01]  /*163f0*/  LDSM.16.M88.4 R152, [R163+0x3000] ;  /* 0x00300000a398783b */ /* 0x000ea20000000200 */
[C---:B------:R-:W-:Y:S06]  /*16400*/  HMMA.16816.F32 R40, R108.reuse, R130, RZ ;  /* 0x000000826c28723c */ /* 0x040fec00000018ff */
[C---:B-1----:R-:W-:Y:S01]  /*16410*/  HMMA.16816.F32 R44, R108.reuse, R132, RZ ;  /* 0x000000846c2c723c */ /* 0x042fe200000018ff */
        /* <DEDUP_REMOVED lines=9> */
[----:B------:R-:W1:Y:S03]  /*164b0*/  LDSM.16.M88.4 R108, [R163+0x3800] ;  /* 0x00380000a36c783b */ /* 0x000e660000000200 */
[C---:B----4-:R-:W-:Y:S05]  /*164c0*/  HMMA.16816.F32 R4, R140.reuse, R144, R4 ;  /* 0x000000908c04723c */ /* 0x050fea0000001804 */
[----:B------:R-:W-:Y:S01]  /*164d0*/  LDSM.16.M88.4 R128, [R107] ;  /* 0x000000006b80783b */ /* 0x000fe20000000200 */
[C---:B------:R-:W-:Y:S06]  /*164e0*/  HMMA.16816.F32 R8, R140.reuse, R146, R8 ;  /* 0x000000928c08723c */ /* 0x040fec0000001808 */
[C---:B-----5:R-:W-:Y:S06]  /*164f0*/  HMMA.16816.F32 R12, R140.reuse, R148, R12 ;  /* 0x000000948c0c723c */ /* 0x060fec000000180c */
[C---:B------:R-:W-:Y:S06]  /*16500*/  HMMA.16816.F32 R16, R140.reuse, R150, R16 ;  /* 0x000000968c10723c */ /* 0x040fec0000001810 */
[C---:B--2---:R-:W-:Y:S06]  /*16510*/  HMMA.16816.F32 R20, R140.reuse, R152, R20 ;  /* 0x000000988c14723c */ /* 0x044fec0000001814 */
[C---:B------:R-:W-:Y:S06]  /*16520*/  HMMA.16816.F32 R24, R140.reuse, R154, R24 ;  /* 0x0000009a8c18723c */ /* 0x040fec0000001818 */
[C---:B-1----:R-:W-:Y:S06]  /*16530*/  HMMA.16816.F32 R28, R140.reuse, R108, R28 ;  /* 0x0000006c8c1c723c */ /* 0x042fec000000181c */
        /* <DEDUP_REMOVED lines=14> */
[C---:B--2---:R-:W-:Y:S05]  /*16620*/  HMMA.16816.F32 R4, R112.reuse, R124, R4 ;  /* 0x0000007c7004723c */ /* 0x044fea0000001804 */
[----:B------:R-:W-:Y:S01]  /*16630*/  MOV R140, R190 ;  /* 0x000000be008c7202 */ /* 0x000fe20000000f00 */
[C---:B------:R-:W-:Y:S01]  /*16640*/  HMMA.16816.F32 R8, R112.reuse, R126, R8 ;  /* 0x0000007e7008723c */ /* 0x040fe20000001808 */
[----:B------:R-:W2:Y:S04]  /*16650*/  LDSM.16.M88.4 R124, [R156] ;  /* 0x000000009c7c783b */ /* 0x000ea80000000200 */
[----:B------:R-:W-:Y:S01]  /*16660*/  MOV R141, R191 ;  /* 0x000000bf008d7202 */ /* 0x000fe20000000f00 */
        /* <DEDUP_REMOVED lines=18> */
[----:B------:R-:W-:Y:S06]  /*16790*/  HMMA.16816.F32 R64, R112, R118, R64 ;  /* 0x000000767040723c */ /* 0x000fec0000001840 */
[C---:B--2---:R-:W-:Y:S06]  /*167a0*/  HMMA.16816.F32 R4, R120.reuse, R124, R4 ;  /* 0x0000007c7804723c */ /* 0x044fec0000001804 */
[C---:B------:R-:W-:Y:S06]  /*167b0*/  HMMA.16816.F32 R8, R120.reuse, R126, R8 ;  /* 0x0000007e7808723c */ /* 0x040fec0000001808 */
[C---:B-1----:R-:W-:Y:S11]  /*167c0*/  HMMA.16816.F32 R12, R120.reuse, R108, R12 ;  /* 0x0000006c780c723c */ /* 0x042ff6000000180c */
[----:B------:R-:W-:Y:S01]  /*167d0*/  @!UPT UIADD3 URZ, URZ, URZ, URZ ;  /* 0x0000003f3f3ff290 */ /* 0x000fe2000fffe03f */
[----:B------:R-:W-:Y:S01]  /*167e0*/  FMUL.FTZ R3, R4, UR5 ;  /* 0x0000000504037c20 */ /* 0x000fe20008410000 */
[----:B------:R-:W-:Y:S01]  /*167f0*/  FMUL.FTZ R142, R5, UR5 ;  /* 0x00000005058e7c20 */ /* 0x000fe20008410000 */
[----:B------:R-:W-:Y:S01]  /*16800*/  FMUL.FTZ R2, R6, UR5 ;  /* 0x0000000506027c20 */ /* 0x000fe20008410000 */
[----:B------:R-:W-:Y:S01]  /*16810*/  FMUL.FTZ R0, R7, UR5 ;  /* 0x0000000507007c20 */ /* 0x000fe20008410000 */
[----:B------:R-:W1:Y:S01]  /*16820*/  MUFU.TANH R113, R3 ;  /* 0x0000000300717308 */ /* 0x000e620000002400 */
[----:B------:R-:W2:Y:S01]  /*16830*/  LDSM.16.M88.4 R4, [R102+0x1000] ;  /* 0x001000006604783b */ /* 0x000ea20000000200 */
[C---:B------:R-:W-:Y:S03]  /*16840*/  HMMA.16816.F32 R16, R120.reuse, R110, R16 ;  /* 0x0000006e7810723c */ /* 0x040fe60000001810 */
[----:B------:R-:W-:Y:S01]  /*16850*/  FMUL.FTZ R8, R8, UR5 ;  /* 0x0000000508087c20 */ /* 0x000fe20008410000 */
[----:B------:R-:W-:Y:S01]  /*16860*/  FMUL.FTZ R9, R9, UR5 ;  /* 0x0000000509097c20 */ /* 0x000fe20008410000 */
[----:B------:R-:W-:Y:S03]  /*16870*/  FMUL.FTZ R10, R10, UR5 ;  /* 0x000000050a0a7c20 */ /* 0x000fe60008410000 */
[----:B------:R-:W3:Y:S03]  /*16880*/  MUFU.TANH R142, R142 ;  /* 0x0000008e008e7308 */ /* 0x000ee60000002400 */
[----:B------:R-:W-:Y:S07]  /*16890*/  FMUL.FTZ R11, R11, UR5 ;  /* 0x000000050b0b7c20 */ /* 0x000fee0008410000 */
[----:B------:R-:W4:Y:S01]  /*168a0*/  MUFU.TANH R150, R8 ;  /* 0x0000000800967308 */ /* 0x000f220000002400 */
        /* <DEDUP_REMOVED lines=8> */
[----:B------:R-:W-:Y:S06]  /*16930*/  FMUL.FTZ R19, R19, UR5 ;  /* 0x0000000513137c20 */ /* 0x000fec0008410000 */
[----:B------:R-:W1:Y:S10]  /*16940*/  MUFU.TANH R146, R10 ;  /* 0x0000000a00927308 */ /* 0x000e740000002400 */
[----:B------:R5:W1:Y:S01]  /*16950*/  MUFU.TANH R154, R11 ;  /* 0x0000000b009a7308 */ /* 0x000a620000002400 */
[C---:B--2---:R-:W-:Y:S06]  /*16960*/  HMMA.16816.F32 R20, R120.reuse, R4, R20 ;  /* 0x000000047814723c */ /* 0x044fec0000001814 */
[C---:B------:R-:W-:Y:S03]  /*16970*/  HMMA.16816.F32 R24, R120.reuse, R6, R24 ;  /* 0x000000067818723c */ /* 0x040fe60000001818 */
[----:B------:R-:W2:Y:S01]  /*16980*/  MUFU.TANH R139, R2 ;  /* 0x00000002008b7308 */ /* 0x000ea20000002400 */
[----:B------:R-:W-:Y:S09]  /*16990*/  LDSM.16.M88.4 R4, [R102+0x2000] ;  /* 0x002000006604783b */ /* 0x000ff20000000200 */
[----:B------:R-:W1:Y:S01]  /*169a0*/  MUFU.TANH R109, R0 ;  /* 0x00000000006d7308 */ /* 0x000e620000002400 */
[----:B-----5:R-:W5:Y:S09]  /*169b0*/  LDSM.16.M88.4 R8, [R102+0x1800] ;  /* 0x001800006608783b */ /* 0x020f720000000200 */
        /* <DEDUP_REMOVED lines=12> */
[----:B------:R-:W1:Y:S01]  /*16a80*/  MUFU.TANH R133, R16 ;  /* 0x0000001000857308 */ /* 0x000e620000002400 */
[C---:B-----5:R-:W-:Y:S06]  /*16a90*/  HMMA.16816.F32 R28, R120.reuse, R8, R28 ;  /* 0x00000008781c723c */ /* 0x060fec000000181c */
[C---:B------:R-:W-:Y:S03]  /*16aa0*/  HMMA.16816.F32 R32, R120.reuse, R10, R32 ;  /* 0x0000000a7820723c */ /* 0x040fe60000001820 */
[----:B------:R-:W1:Y:S01]  /*16ab0*/  MUFU.TANH R17, R17 ;  /* 0x0000001100117308 */ /* 0x000e620000002400 */
[----:B------:R-:W5:Y:S02]  /*16ac0*/  LDSM.16.M88.4 R8, [R102+0x2800] ;  /* 0x002800006608783b */ /* 0x000f640000000200 */
[C---:B------:R-:W-:Y:S07]  /*16ad0*/  HMMA.16816.F32 R36, R120.reuse, R4, R36 ;  /* 0x000000047824723c */ /* 0x040fee0000001824 */
[----:B------:R-:W1:Y:S01]  /*16ae0*/  MUFU.TANH R131, R18 ;  /* 0x0000001200837308 */ /* 0x000e620000002400 */
[C---:B------:R-:W-:Y:S01]  /*16af0*/  HMMA.16816.F32 R40, R120.reuse, R6, R40 ;  /* 0x000000067828723c */ /* 0x040fe20000001828 */
[----:B------:R-:W3:Y:S08]  /*16b00*/  LDSM.16.M88.4 R4, [R102+0x3000] ;  /* 0x003000006604783b */ /* 0x000ef00000000200 */
        /* <DEDUP_REMOVED lines=18> */
[----:B------:R-:W-:Y:S05]  /*16c30*/  FMUL.FTZ R43, R43, UR5 ;  /* 0x000000052b2b7c20 */ /* 0x000fea0008410000 */
[----:B------:R-:W1:Y:S01]  /*16c40*/  MUFU.TANH R229, R36 ;  /* 0x0000002400e57308 */ /* 0x000e620000002400 */
[C---:B-----5:R-:W-:Y:S06]  /*16c50*/  HMMA.16816.F32 R44, R120.reuse, R8, R44 ;  /* 0x00000008782c723c */ /* 0x060fec000000182c */
[C---:B------:R-:W-:Y:S03]  /*16c60*/  HMMA.16816.F32 R48, R120.reuse, R10, R48 ;  /* 0x0000000a7830723c */ /* 0x040fe60000001830 */
[----:B------:R5:W1:Y:S01]  /*16c70*/  MUFU.TANH R223, R39 ;  /* 0x0000002700df7308 */ /* 0x000a620000002400 */
[----:B------:R-:W4:Y:S02]  /*16c80*/  LDSM.16.M88.4 R8, [R102+0x3800] ;  /* 0x003800006608783b */ /* 0x000f240000000200 */
[----:B------:R-:W-:Y:S07]  /*16c90*/  DEPBAR.LE SB0, 0x0 ;  /* 0x000080000000791a */ /* 0x000fee0000000000 */
[----:B------:R1:W1:Y:S01]  /*16ca0*/  MUFU.TANH R119, R22 ;  /* 0x0000001600777308 */ /* 0x0002620000002400 */
[----:B------:R-:W-:Y:S01]  /*16cb0*/  BAR.SYNC.DEFER_BLOCKING 0x0 ;  /* 0x0000000000007b1d */ /* 0x000fe20000010000 */
[C---:B---3--:R-:W-:Y:S08]  /*16cc0*/  HMMA.16816.F32 R52, R120.reuse, R4, R52 ;  /* 0x000000047834723c */ /* 0x048ff00000001834 */
[----:B------:R3:W1:Y:S01]  /*16cd0*/  MUFU.TANH R117, R23 ;  /* 0x0000001700757308 */ /* 0x0006620000002400 */
        /* <DEDUP_REMOVED lines=16> */
[C---:B----4-:R-:W-:Y:S03]  /*16de0*/  HMMA.16816.F32 R60, R120.reuse, R8, R60 ;  /* 0x00000008783c723c */ /* 0x050fe6000000183c */
[----:B------:R-:W-:Y:S01]  /*16df0*/  FMUL.FTZ R56, R56, UR5 ;  /* 0x0000000538387c20 */ /* 0x000fe20008410000 */
[----:B------:R-:W-:Y:S01]  /*16e00*/  FMUL.FTZ R57, R57, UR5 ;  /* 0x0000000539397c20 */ /* 0x000fe20008410000 */
[----:B------:R-:W-:Y:S01]  /*16e10*/  FMUL.FTZ R58, R58, UR5 ;  /* 0x000000053a3a7c20 */ /* 0x000fe20008410000 */
[----:B------:R-:W-:Y:S03]  /*16e20*/  HMMA.16816.F32 R64, R120, R10, R64 ;  /* 0x0000000a7840723c */ /* 0x000fe60000001840 */
[----:B------:R3:W4:Y:S02]  /*16e30*/  MUFU.TANH R247, R27 ;  /* 0x0000001b00f77308 */ /* 0x0007240000002400 */
        /* <DEDUP_REMOVED lines=9> */
[----:B-----5:R-:W-:Y:S01]  /*16ed0*/  FMUL.FTZ R39, R65, UR5 ;  /* 0x0000000541277c20 */ /* 0x020fe20008410000 */
[----:B------:R-:W-:Y:S01]  /*16ee0*/  FMUL.FTZ R36, R66, UR5 ;  /* 0x0000000542247c20 */ /* 0x000fe20008410000 */
[----:B------:R-:W-:Y:S07]  /*16ef0*/  FMUL.FTZ R3, R67, UR5 ;  /* 0x0000000543037c20 */ /* 0x000fee0008410000 */
        /* <DEDUP_REMOVED lines=29> */
[----:B------:R3:W1:Y:S10]  /*170d0*/  MUFU.TANH R143, R62 ;  /* 0x0000003e008f7308 */ /* 0x0006740000002400 */
[----:B------:R-:W1:Y:S10]  /*170e0*/  MUFU.TANH R63, R63 ;  /* 0x0000003f003f7308 */ /* 0x000e740000002400 */
[----:B------:R-:W1:Y:S10]  /*170f0*/  MUFU.TANH R61, R61 ;  /* 0x0000003d003d7308 */ /* 0x000e740000002400 */
[----:B------:R-:W1:Y:S10]  /*17100*/  MUFU.TANH R39, R39 ;  /* 0x0000002700277308 */ /* 0x000e740000002400 */
[----:B------:R-:W1:Y:S10]  /*17110*/  MUFU.TANH R36, R36 ;  /* 0x0000002400247308 */ /* 0x000e740000002400 */
[----:B------:R-:W1:Y:S01]  /*17120*/  MUFU.TANH R3, R3 ;  /* 0x0000000300037308 */ /* 0x000e620000002400 */
[----:B--234-:R-:W-:Y:S05]  /*17130*/  @!P1 BRA `(.L_x_5758) ;  /* 0x0000000800709947 */ /* 0x01cfea0003800000 */
[----:B------:R-:W2:Y:S01]  /*17140*/  LDC R0, c[0x0][0x248] ;  /* 0x00009200ff007b82 */ /* 0x000ea20000000800 */
[----:B------:R-:W-:Y:S07]  /*17150*/  ISETP.NE.AND P4, PT, R177, RZ, PT ;  /* 0x000000ffb100720c */ /* 0x000fee0003f85270 */
[----:B------:R-:W3:Y:S08]  /*17160*/  @!P0 LDC R10, c[0x0][0x24c] ;  /* 0x00009300ff0a8b82 */ /* 0x000ef00000000800 */
[----:B------:R-:W4:Y:S01]  /*17170*/  @!P0 LDC R6, c[0x0][0x24c] ;  /* 0x00009300ff068b82 */ /* 0x000f220000000800 */
[----:B--2---:R-:W-:Y:S05]  /*17180*/  IMAD.U32 R8, R0, -0x80, RZ ;  /* 0xffffff8000087824 */ /* 0x004fea00078e00ff */
[----:B------:R-:W-:Y:S01]  /*17190*/  SHF.R.S32.HI R9, RZ, 0x1f, R8 ;  /* 0x0000001fff097819 */ /* 0x000fe20000011408 */
[----:B------:R-:W-:Y:S06]  /*171a0*/  @!P4 BRA `(.L_x_5759) ;  /* 0x0000000000f8c947 */ /* 0x000fec0003800000 */
[----:B------:R-:W2:Y:S01]  /*171b0*/  LDC R2, c[0x0][0x380] ;  /* 0x0000e000ff027b82 */ /* 0x000ea20000000800 */
[----:B------:R-:W-:Y:S05]  /*171c0*/  SHF.L.U32 R15, R183, 0x7, RZ ;  /* 0x00000007b70f7819 */ /* 0x000fea00000006ff */
[C---:B------:R-:W-:Y:S02]  /*171d0*/  VIADD R13, R15.reuse, 0xffffff00 ;  /* 0xffffff000f0d7836 */ /* 0x040fe40000000000 */
[----:B------:R-:W-:Y:S03]  /*171e0*/  VIADD R15, R15, 0xffffff80 ;  /* 0xffffff800f0f7836 */ /* 0x000fe60000000000 */
[----:B------:R-:W-:Y:S02]  /*171f0*/  IABS R7, R13 ;  /* 0x0000000d00077213 */ /* 0x000fe40000000000 */
        /* <DEDUP_REMOVED lines=10> */
[--C-:B--2---:R-:W-:Y:S01]  /*172a0*/  IMAD.MOV R5, RZ, RZ, -R19.reuse ;  /* 0x000000ffff057224 */ /* 0x104fe200078e0a13 */
        /* <DEDUP_REMOVED lines=16> */
[----:B------:R-:W-:Y:S01]  /*173b0*/  ISETP.NE.AND P1, PT, R2, RZ, PT ;  /* 0x000000ff0200720c */ /* 0x000fe20003f25270 */
[----:B------:R-:W2:Y:S01]  /*173c0*/  LDC R7, c[0x0][0x24c] ;  /* 0x00009300ff077b82 */ /* 0x000ea20000000800 */
        /* <DEDUP_REMOVED lines=18> */
[----:B------:R-:W-:Y:S04]  /*174f0*/  IMAD R2, R13, R0, RZ ;  /* 0x000000000d027224 */ /* 0x000fe800078e02ff */
[----:B--2---:R-:W-:Y:S01]  /*17500*/  IMAD R2, R11, R7, R2 ;  /* 0x000000070b027224 */ /* 0x004fe200078e0202 */
        /* <DEDUP_REMOVED lines=8> */
.L_x_5759:
[----:B------:R2:W-:Y:S01]  /*17590*/  @P0 STS.128 [R180+0x2000], RZ ;  /* 0x002000ffb4000388 */ /* 0x0005e20000000c00 */
[----:B------:R-:W-:Y:S01]  /*175a0*/  LEA R24, P2, R8, R182, 0x1 ;  /* 0x000000b608187211 */ /* 0x000fe200078408ff */
[----:B------:R-:W5:Y:S01]  /*175b0*/  @!P0 LDC R7, c[0x0][0x24c] ;  /* 0x00009300ff078b82 */ /* 0x000f620000000800 */
[-C--:B------:R-:W-:Y:S01]  /*175c0*/  @!P0 IADD3 R5, P1, R174, R8.reuse, RZ ;  /* 0x00000008ae058210 */ /* 0x080fe20007f3e0ff */
[----:B------:R-:W-:Y:S01]  /*175d0*/  @!P0 IMAD.WIDE.U32 R20, R0, 0x30, R8 ;  /* 0x0000003000148825 */ /* 0x000fe200078e0008 */
[--C-:B------:R-:W-:Y:S02]  /*175e0*/  LEA.HI.X R25, R8, R181, R9.reuse, 0x1, P2 ;  /* 0x000000b508197211 */ /* 0x100fe400010f0c09 */
[C---:B------:R-:W-:Y:S01]  /*175f0*/  @!P0 LEA R11, P2, R0.reuse, R8, 0x5 ;  /* 0x00000008000b8211 */ /* 0x040fe200078428ff */
[--C-:B------:R-:W-:Y:S01]  /*17600*/  @!P0 IMAD.X R2, R173, 0x1, R9.reuse, P1 ;  /* 0x00000001ad028824 */ /* 0x100fe200008e0609 */
[CC--:B------:R-:W-:Y:S01]  /*17610*/  @!P0 LEA R12, P1, R5.reuse, R182.reuse, 0x1 ;  /* 0x000000b6050c8211 */ /* 0x0c0fe200078208ff */
[----:B------:R-:W-:Y:S01]  /*17620*/  @!PT LDS RZ, [RZ] ;  /* 0x00000000fffff984 */ /* 0x000fe20000000800 */
[----:B------:R-:W-:Y:S01]  /*17630*/  @!PT LDS RZ, [RZ] ;  /* 0x00000000fffff984 */ /* 0x000fe20000000800 */
[----:B------:R-:W-:Y:S01]  /*17640*/  @!PT LDS RZ, [RZ] ;  /* 0x00000000fffff984 */ /* 0x000fe20000000800 */
[----:B------:R-:W-:Y:S01]  /*17650*/  @!P0 LDGSTS.E.BYPASS.LTC128B.128 [R180+0x2000], desc[UR6][R24.64] ;  /* 0x0200000018b48fae */ /* 0x000fe2000b901d46 */
[----:B------:R-:W2:Y:S01]  /*17660*/  @!P0 LDC R4, c[0x0][0x24c] ;  /* 0x00009300ff048b82 */ /* 0x000ea20000000800 */
[----:B---3--:R-:W-:Y:S01]  /*17670*/  @!P0 LEA.HI.X R10, R0, R9, R10, 0x5, P2 ;  /* 0x00000009000a8211 */ /* 0x008fe200010f2c0a */
[----:B------:R-:W-:Y:S01]  /*17680*/  @!P0 IMAD.MOV.U32 R18, RZ, RZ, R8 ;  /* 0x000000ffff128224 */ /* 0x000fe200078e0008 */
[----:B------:R3:W-:Y:S01]  /*17690*/  @P0 STS.128 [R180+0x2800], RZ ;  /* 0x002800ffb4000388 */ /* 0x0007e20000000c00 */
[-C--:B------:R-:W-:Y:S01]  /*176a0*/  @!P0 LEA.HI.X R13, R5, R181.reuse, R2, 0x1, P1 ;  /* 0x000000b5050d8211 */ /* 0x080fe200008f0c02 */
[--C-:B------:R-:W-:Y:S01]  /*176b0*/  @!P0 IMAD.MOV.U32 R19, RZ, RZ, R9.reuse ;  /* 0x000000ffff138224 */ /* 0x100fe200078e0009 */
[CC--:B-1----:R-:W-:Y:S01]  /*176c0*/  @!P0 LEA R22, P1, R11.reuse, R182.reuse, 0x1 ;  /* 0x000000b60b168211 */ /* 0x0c2fe200078208ff */
[----:B------:R-:W-:Y:S01]  /*176d0*/  @!P0 IMAD.MOV.U32 R14, RZ, RZ, R8 ;  /* 0x000000ffff0e8224 */ /* 0x000fe200078e0008 */
[----:B------:R-:W1:Y:S01]  /*176e0*/  @!P0 LDC R5, c[0x0][0x24c] ;  /* 0x00009300ff058b82 */ /* 0x000e620000000800 */
[----:B------:R-:W-:Y:S01]  /*176f0*/  @!PT LDS RZ, [RZ] ;  /* 0x00000000fffff984 */ /* 0x000fe20000000800 */
[----:B------:R-:W-:Y:S01]  /*17700*/  @!PT LDS RZ, [RZ] ;  /* 0x00000000fffff984 */ /* 0x000fe20000000800 */
[----:B------:R-:W-:Y:S01]  /*17710*/  @!PT LDS RZ, [RZ] ;  /* 0x00000000fffff984 */ /* 0x000fe20000000800 */
[----:B------:R3:W-:Y:S01]  /*17720*/  @!P0 LDGSTS.E.BYPASS.LTC128B.128 [R180+0x2800], desc[UR6][R12.64] ;  /* 0x028000000cb48fae */ /* 0x0007e2000b901d46 */
[----:B----4-:R-:W-:Y:S01]  /*17730*/  @!P0 IMAD R6, R6, 0x30, RZ ;  /* 0x0000003006068824 */ /* 0x010fe200078e02ff */
[-C--:B------:R-:W-:Y:S01]  /*17740*/  @!P0 LEA.HI.X R23, R11, R181.reuse, R10, 0x1, P1 ;  /* 0x000000b50b178211 */ /* 0x080fe200008f0c0a */
[----:B------:R-:W-:Y:S01]  /*17750*/  @!P0 IMAD.MOV.U32 R15, RZ, RZ, R9 ;  /* 0x000000ffff0f8224 */ /* 0x000fe200078e0009 */
[----:B------:R4:W-:Y:S01]  /*17760*/  @P0 STS.128 [R180+0x3000], RZ ;  /* 0x003000ffb4000388 */ /* 0x0009e20000000c00 */
[----:B------:R-:W-:Y:S01]  /*17770*/  @!P0 IMAD.IADD R6, R6, 0x1, R21 ;  /* 0x0000000106068824 */ /* 0x000fe200078e0215 */
[----:B------:R-:W-:Y:S01]  /*17780*/  @!P0 LEA R26, P2, R20, R182, 0x1 ;  /* 0x000000b6141a8211 */ /* 0x000fe200078408ff */
[----:B------:R-:W4:Y:S01]  /*17790*/  @!P0 LDC R2, c[0x0][0x24c] ;  /* 0x00009300ff028b82 */ /* 0x000f220000000800 */
        /* <DEDUP_REMOVED lines=15> */
[----:B---3--:R-:W-:Y:S02]  /*17890*/  @!P0 IMAD.MOV.U32 R12, RZ, RZ, R8 ;  /* 0x000000ffff0c8224 */ /* 0x008fe400078e0008 */
[----:B------:R-:W-:Y:S02]  /*178a0*/  @!P0 IMAD.MOV.U32 R13, RZ, RZ, R9 ;  /* 0x000000ffff0d8224 */ /* 0x000fe400078e0009 */
[----:B-1----:R-:W-:Y:S01]  /*178b0*/  @!P0 IMAD R5, R5, 0x50, RZ ;  /* 0x0000005005058824 */ /* 0x002fe200078e02ff */
[C---:B-----5:R-:W-:Y:S01]  /*178c0*/  @!P0 LEA.HI.X R7, R0.reuse, R9, R7, 0x6, P1 ;  /* 0x0000000900078211 */ /* 0x060fe200008f3407 */
[----:B------:R-:W-:Y:S01]  /*178d0*/  @!P0 IMAD.WIDE.U32 R12, R0, 0x70, R12 ;  /* 0x00000070000c8825 */ /* 0x000fe200078e000c */
[CC--:B------:R-:W-:Y:S03]  /*178e0*/  @!P0 LEA R8, P1, R10.reuse, R182.reuse, 0x1 ;  /* 0x000000b60a088211 */ /* 0x0c0fe600078208ff */
[----:B------:R-:W-:Y:S01]  /*178f0*/  @!P0 IMAD.IADD R5, R5, 0x1, R19 ;  /* 0x0000000105058824 */ /* 0x000fe200078e0213 */
[-C--:B------:R-:W-:Y:S01]  /*17900*/  @!P0 LEA.HI.X R9, R10, R181.reuse, R7, 0x1, P1 ;  /* 0x000000b50a098211 */ /* 0x080fe200008f0c07 */
[----:B--2---:R-:W-:Y:S01]  /*17910*/  @!P0 IMAD R7, R4, 0x60, RZ ;  /* 0x0000006004078824 */ /* 0x004fe200078e02ff */
[-C--:B------:R-:W-:Y:S01]  /*17920*/  @!P0 LEA R4, P2, R14, R182.reuse, 0x1 ;  /* 0x000000b60e048211 */ /* 0x080fe200078408ff */
[----:B----4-:R-:W-:Y:S01]  /*17930*/  @!P0 IMAD R11, R2, 0x70, RZ ;  /* 0x00000070020b8824 */ /* 0x010fe200078e02ff */
        /* <DEDUP_REMOVED lines=28> */
.L_x_5758:
[----:B-12---:R-:W-:Y:S01]  /*17b00*/  FMNMX.FTZ R7, R113, R105, !PT ;  /* 0x0000006971077209 */ /* 0x006fe20007810000 */
        /* <DEDUP_REMOVED lines=90> */
[--C-:B------:R-:W-:Y:S01]  /*180b0*/  FFMA.FTZ R111, R142, UR4, -R62.reuse ;  /* 0x000000048e6f7c23 */ /* 0x100fe2000801083e */
[--C-:B------:R-:W-:Y:S01]  /*180c0*/  FFMA.FTZ R103, R150, UR4, -R62.reuse ;  /* 0x0000000496677c23 */ /* 0x100fe2000801083e */
[--C-:B------:R-:W-:Y:S01]  /*180d0*/  FFMA.FTZ R66, R148, UR4, -R62.reuse ;  /* 0x0000000494427c23 */ /* 0x100fe2000801083e */
[--C-:B------:R-:W-:Y:S01]  /*180e0*/  FFMA.FTZ R25, R17, UR4, -R62.reuse ;  /* 0x0000000411197c23 */ /* 0x100fe2000801083e */
[--C-:B------:R-:W-:Y:S01]  /*180f0*/  FFMA.FTZ R67, R152, UR4, -R62.reuse ;  /* 0x0000000498437c23 */ /* 0x100fe2000801083e */
[----:B------:R-:W-:Y:S01]  /*18100*/  FFMA.FTZ R64, R137, UR4, -R62 ;  /* 0x0000000489407c23 */ /* 0x000fe2000801083e */
[----:B------:R-:W-:Y:S03]  /*18110*/  FFMA.FTZ R144, R144, UR4, -R60 ;  /* 0x0000000490907c23 */ /* 0x000fe6000801083c */
[----:B------:R-:W-:Y:S01]  /*18120*/  MUFU.EX2 R113, R113 ;  /* 0x0000007100717308 */ /* 0x000fe20000000800 */
[----:B------:R-:W-:Y:S01]  /*18130*/  FFMA.FTZ R133, R133, UR4, -R62 ;  /* 0x0000000485857c23 */ /* 0x000fe2000801083e */
[----:B------:R-:W-:Y:S01]  /*18140*/  FFMA.FTZ R129, R129, UR4, -R60 ;  /* 0x0000000481817c23 */ /* 0x000fe2000801083c */
[--C-:B------:R-:W-:Y:S01]  /*18150*/  FFMA.FTZ R125, R125, UR4, -R62.reuse ;  /* 0x000000047d7d7c23 */ /* 0x100fe2000801083e */
[--C-:B------:R-:W-:Y:S01]  /*18160*/  FFMA.FTZ R112, R221, UR4, -R62.reuse ;  /* 0x00000004dd707c23 */ /* 0x100fe2000801083e */
[--C-:B------:R-:W-:Y:S01]  /*18170*/  FFMA.FTZ R116, R213, UR4, -R62.reuse ;  /* 0x00000004d5747c23 */ /* 0x100fe2000801083e */
[--C-:B------:R-:W-:Y:S01]  /*18180*/  FFMA.FTZ R120, R205, UR4, -R62.reuse ;  /* 0x00000004cd787c23 */ /* 0x100fe2000801083e */
[--C-:B------:R-:W-:Y:S03]  /*18190*/  FFMA.FTZ R123, R203, UR4, -R62.reuse ;  /* 0x00000004cb7b7c23 */ /* 0x100fe6000801083e */
[----:B------:R-:W2:Y:S01]  /*181a0*/  MUFU.EX2 R111, R111 ;  /* 0x0000006f006f7308 */ /* 0x000ea20000000800 */
[C---:B-1----:R-:W-:Y:S01]  /*181b0*/  FMUL.FTZ R16, R38.reuse, R84 ;  /* 0x0000005426107220 */ /* 0x042fe20000410000 */
[C---:B------:R-:W-:Y:S01]  /*181c0*/  FMUL.FTZ R8, R38.reuse, R92 ;  /* 0x0000005c26087220 */ /* 0x040fe20000410000 */
[C---:B------:R-:W-:Y:S01]  /*181d0*/  FMUL.FTZ R17, R38.reuse, R85 ;  /* 0x0000005526117220 */ /* 0x040fe20000410000 */
[C---:B------:R-:W-:Y:S01]  /*181e0*/  FMUL.FTZ R24, R38.reuse, R76 ;  /* 0x0000004c26187220 */ /* 0x040fe20000410000 */
[C---:B------:R-:W-:Y:S01]  /*181f0*/  FMUL.FTZ R32, R38.reuse, R68 ;  /* 0x0000004426207220 */ /* 0x040fe20000410000 */
[----:B------:R-:W-:Y:S01]  /*18200*/  FMUL.FTZ R33, R38, R69 ;  /* 0x0000004526217220 */ /* 0x000fe20000410000 */
[----:B------:R-:W-:Y:S03]  /*18210*/  FFMA.FTZ R124, R197, UR4, -R62 ;  /* 0x00000004c57c7c23 */ /* 0x000fe6000801083e */
[----:B------:R-:W-:Y:S01]  /*18220*/  MUFU.EX2 R103, R103 ;  /* 0x0000006700677308 */ /* 0x000fe20000000800 */
[----:B------:R-:W-:Y:S01]  /*18230*/  FMUL.FTZ R37, R4, UR4 ;  /* 0x0000000404257c20 */ /* 0x000fe20008410000 */
[--C-:B------:R-:W-:Y:S01]  /*18240*/  FFMA.FTZ R110, R139, UR4, -R60.reuse ;  /* 0x000000048b6e7c23 */ /* 0x100fe2000801083c */
[--C-:B------:R-:W-:Y:S01]  /*18250*/  FFMA.FTZ R109, R109, UR4, -R60.reuse ;  /* 0x000000046d6d7c23 */ /* 0x100fe2000801083c */
[--C-:B------:R-:W-:Y:S01]  /*18260*/  FFMA.FTZ R108, R146, UR4, -R60.reuse ;  /* 0x00000004926c7c23 */ /* 0x100fe2000801083c */
[----:B------:R-:W-:Y:S01]  /*18270*/  FFMA.FTZ R65, R154, UR4, -R60 ;  /* 0x000000049a417c23 */ /* 0x000fe2000801083c */
[--C-:B------:R-:W-:Y:S01]  /*18280*/  FFMA.FTZ R128, R153, UR4, -R62.reuse ;  /* 0x0000000499807c23 */ /* 0x100fe2000801083e */
[--C-:B------:R-:W-:Y:S03]  /*18290*/  FFMA.FTZ R149, R149, UR4, -R62.reuse ;  /* 0x0000000495957c23 */ /* 0x100fe6000801083e */
[----:B------:R-:W1:Y:S01]  /*182a0*/  MUFU.EX2 R37, R37 ;  /* 0x0000002500257308 */ /* 0x000e620000000800 */
[----:B--2---:R-:W-:Y:S01]  /*182b0*/  F2FP.F16.F32.PACK_AB R40, R111, R113 ;  /* 0x000000716f28723e */ /* 0x004fe200000000ff */
[--C-:B------:R-:W-:Y:S01]  /*182c0*/  FFMA.FTZ R145, R145, UR4, -R62.reuse ;  /* 0x0000000491917c23 */ /* 0x100fe2000801083e */
[--C-:B------:R-:W-:Y:S01]  /*182d0*/  FFMA.FTZ R61, R61, UR4, -R62.reuse ;  /* 0x000000043d3d7c23 */ /* 0x100fe2000801083e */
[C---:B------:R-:W-:Y:S01]  /*182e0*/  FMUL.FTZ R4, R38.reuse, R96 ;  /* 0x0000006026047220 */ /* 0x040fe20000410000 */
[----:B------:R-:W-:Y:S01]  /*182f0*/  FFMA.FTZ R96, R229, UR4, -R62 ;  /* 0x00000004e5607c23 */ /* 0x000fe2000801083e */
[C---:B------:R-:W-:Y:S01]  /*18300*/  FMUL.FTZ R5, R38.reuse, R97 ;  /* 0x0000006126057220 */ /* 0x040fe20000410000 */
[C---:B------:R-:W-:Y:S03]  /*18310*/  FMUL.FTZ R9, R38.reuse, R93 ;  /* 0x0000005d26097220 */ /* 0x040fe60000410000 */
[----:B------:R-:W-:Y:S01]  /*18320*/  MUFU.EX2 R110, R110 ;  /* 0x0000006e006e7308 */ /* 0x000fe20000000800 */
[--C-:B------:R-:W-:Y:S01]  /*18330*/  FFMA.FTZ R93, R135, UR4, -R60.reuse ;  /* 0x00000004875d7c23 */ /* 0x100fe2000801083c */
[--C-:B------:R-:W-:Y:S01]  /*18340*/  FFMA.FTZ R119, R119, UR4, -R60.reuse ;  /* 0x0000000477777c23 */ /* 0x100fe2000801083c */
[----:B------:R-:W-:Y:S01]  /*18350*/  FFMA.FTZ R113, R38, R187, R113 ;  /* 0x000000bb26717223 */ /* 0x000fe20000010071 */
[--C-:B------:R-:W-:Y:S01]  /*18360*/  FFMA.FTZ R69, R117, UR4, -R60.reuse ;  /* 0x0000000475457c23 */ /* 0x100fe2000801083c */
[--C-:B------:R-:W-:Y:S01]  /*18370*/  FFMA.FTZ R114, R215, UR4, -R60.reuse ;  /* 0x00000004d7727c23 */ /* 0x100fe2000801083c */
[--C-:B------:R-:W-:Y:S01]  /*18380*/  FFMA.FTZ R117, R217, UR4, -R60.reuse ;  /* 0x00000004d9757c23 */ /* 0x100fe2000801083c */
[----:B------:R-:W-:Y:S03]  /*18390*/  FFMA.FTZ R118, R209, UR4, -R60 ;  /* 0x00000004d1767c23 */ /* 0x000fe6000801083c */
[----:B------:R-:W2:Y:S01]  /*183a0*/  MUFU.EX2 R109, R109 ;  /* 0x0000006d006d7308 */ /* 0x000ea20000000800 */
[C---:B-1----:R-:W-:Y:S01]  /*183b0*/  FMUL.FTZ R10, R37.reuse, R94 ;  /* 0x0000005e250a7220 */ /* 0x042fe20000410000 */
[C---:B------:R-:W-:Y:S01]  /*183c0*/  FMUL.FTZ R11, R37.reuse, R95 ;  /* 0x0000005f250b7220 */ /* 0x040fe20000410000 */
[C---:B------:R-:W-:Y:S01]  /*183d0*/  FMUL.FTZ R18, R37.reuse, R86 ;  /* 0x0000005625127220 */ /* 0x040fe20000410000 */
[C---:B------:R-:W-:Y:S01]  /*183e0*/  FMUL.FTZ R34, R37.reuse, R70 ;  /* 0x0000004625227220 */ /* 0x040fe20000410000 */
[----:B------:R-:W-:Y:S01]  /*183f0*/  FMUL.FTZ R35, R37, R71 ;  /* 0x0000004725237220 */ /* 0x000fe20000410000 */
[--C-:B------:R-:W-:Y:S01]  /*18400*/  FFMA.FTZ R70, R115, UR4, -R62.reuse ;  /* 0x0000000473467c23 */ /* 0x100fe2000801083e */
[--C-:B------:R-:W-:Y:S03]  /*18410*/  FFMA.FTZ R71, R251, UR4, -R62.reuse ;  /* 0x00000004fb477c23 */ /* 0x100fe6000801083e */
[----:B------:R-:W1:Y:S01]  /*18420*/  MUFU.EX2 R66, R66 ;  /* 0x0000004200427308 */ /* 0x000e620000000800 */
[--C-:B------:R-:W-:Y:S01]  /*18430*/  FFMA.FTZ R115, R219, UR4, -R62.reuse ;  /* 0x00000004db737c23 */ /* 0x100fe2000801083e */
[C---:B------:R-:W-:Y:S01]  /*18440*/  FMUL.FTZ R6, R37.reuse, R98 ;  /* 0x0000006225067220 */ /* 0x040fe20000410000 */
[C---:B------:R-:W-:Y:S01]  /*18450*/  FMUL.FTZ R7, R37.reuse, R99 ;  /* 0x0000006325077220 */ /* 0x040fe20000410000 */
[C---:B------:R-:W-:Y:S01]  /*18460*/  FMUL.FTZ R19, R37.reuse, R87 ;  /* 0x0000005725137220 */ /* 0x040fe20000410000 */
[----:B------:R-:W-:Y:S01]  /*18470*/  FMUL.FTZ R26, R37, R78 ;  /* 0x0000004e251a7220 */ /* 0x000fe20000410000 */
[----:B------:R-:W-:Y:S01]  /*18480*/  FFMA.FTZ R78, R243, UR4, -R62 ;  /* 0x00000004f34e7c23 */ /* 0x000fe2000801083e */
[----:B------:R-:W-:Y:S03]  /*18490*/  FMUL.FTZ R27, R37, R79 ;  /* 0x0000004f251b7220 */ /* 0x000fe60000410000 */
[----:B------:R-:W-:Y:S01]  /*184a0*/  MUFU.EX2 R108, R108 ;  /* 0x0000006c006c7308 */ /* 0x000fe20000000800 */
[----:B--2---:R-:W-:Y:S01]  /*184b0*/  F2FP.F16.F32.PACK_AB R41, R109, R110 ;  /* 0x0000006e6d29723e */ /* 0x004fe200000000ff */
[--C-:B------:R-:W-:Y:S01]  /*184c0*/  FFMA.FTZ R87, R131, UR4, -R60.reuse ;  /* 0x0000000483577c23 */ /* 0x100fe2000801083c */
[--C-:B------:R-:W-:Y:S01]  /*184d0*/  FFMA.FTZ R79, R241, UR4, -R60.reuse ;  /* 0x00000004f14f7c23 */ /* 0x100fe2000801083c */
[--C-:B------:R-:W-:Y:S01]  /*184e0*/  FFMA.FTZ R98, R223, UR4, -R60.reuse ;  /* 0x00000004df627c23 */ /* 0x100fe2000801083c */
[--C-:B------:R-:W-:Y:S01]  /*184f0*/  FFMA.FTZ R121, R207, UR4, -R60.reuse ;  /* 0x00000004cf797c23 */ /* 0x100fe2000801083c */
[----:B------:R-:W-:Y:S01]  /*18500*/  FFMA.FTZ R122, R201, UR4, -R60 ;  /* 0x00000004c97a7c23 */ /* 0x000fe2000801083c */
[----:B------:R-:W-:Y:S03]  /*18510*/  FFMA.FTZ R110, R37, R188, R110 ;  /* 0x000000bc256e7223 */ /* 0x000fe6000001006e */
[----:B------:R-:W2:Y:S01]  /*18520*/  MUFU.EX2 R65, R65 ;  /* 0x0000004100417308 */ /* 0x000ea20000000800 */
[----:B-1----:R-:W-:Y:S01]  /*18530*/  F2FP.F16.F32.PACK_AB R42, R66, R103 ;  /* 0x00000067422a723e */ /* 0x002fe200000000ff */
[--C-:B------:R-:W-:Y:S01]  /*18540*/  FFMA.FTZ R126, R193, UR4, -R60.reuse ;  /* 0x00000004c17e7c23 */ /* 0x100fe2000801083c */
[--C-:B------:R-:W-:Y:S01]  /*18550*/  FFMA.FTZ R130, R147, UR4, -R60.reuse ;  /* 0x0000000493827c23 */ /* 0x100fe2000801083c */
[--C-:B------:R-:W-:Y:S01]  /*18560*/  FFMA.FTZ R189, R189, UR4, -R60.reuse ;  /* 0x00000004bdbd7c23 */ /* 0x100fe2000801083c */
[--C-:B------:R-:W-:Y:S01]  /*18570*/  FFMA.FTZ R143, R143, UR4, -R60.reuse ;  /* 0x000000048f8f7c23 */ /* 0x100fe2000801083c */
[----:B------:R-:W-:Y:S01]  /*18580*/  ISETP.GT.AND P0, PT, R183, 0x1, PT ;  /* 0x00000001b700780c */ /* 0x000fe20003f04270 */
[----:B------:R-:W-:Y:S03]  /*18590*/  FFMA.FTZ R63, R63, UR4, -R60 ;  /* 0x000000043f3f7c23 */ /* 0x000fe6000801083c */
[----:B------:R1:W-:Y:S10]  /*185a0*/  MUFU.EX2 R85, R25 ;  /* 0x0000001900557308 */ /* 0x0003f40000000800 */
[----:B------:R-:W-:Y:S01]  /*185b0*/  MUFU.EX2 R67, R67 ;  /* 0x0000004300437308 */ /* 0x000fe20000000800 */
[----:B--2---:R-:W-:Y:S09]  /*185c0*/  F2FP.F16.F32.PACK_AB R43, R65, R108 ;  /* 0x0000006c412b723e */ /* 0x004ff200000000ff */
[----:B------:R-:W-:Y:S01]  /*185d0*/  MUFU.EX2 R64, R64 ;  /* 0x0000004000407308 */ /* 0x000fe20000000800 */
[C---:B------:R-:W-:Y:S05]  /*185e0*/  HMMA.16816.F32 R4, R40.reuse, R12, R4 ;  /* 0x0000000c2804723c */ /* 0x040fea0000001804 */
[C---:B-1----:R-:W-:Y:S01]  /*185f0*/  FMUL.FTZ R25, R38.reuse, R77 ;  /* 0x0000004d26197220 */ /* 0x042fe20000410000 */
[C---:B------:R-:W-:Y:S03]  /*18600*/  HMMA.16816.F32 R8, R40.reuse, R14, R8 ;  /* 0x0000000e2808723c */ /* 0x040fe60000001808 */
[----:B------:R-:W-:Y:S02]  /*18610*/  MUFU.EX2 R92, R144 ;  /* 0x00000090005c7308 */ /* 0x000fe40000000800 */
[C---:B------:R-:W-:Y:S01]  /*18620*/  FMUL.FTZ R12, R38.reuse, R88 ;  /* 0x00000058260c7220 */ /* 0x040fe20000410000 */
[C---:B------:R-:W-:Y:S01]  /*18630*/  FMUL.FTZ R13, R38.reuse, R89 ;  /* 0x00000059260d7220 */ /* 0x040fe20000410000 */
[C---:B------:R-:W-:Y:S01]  /*18640*/  FMUL.FTZ R14, R37.reuse, R90 ;  /* 0x0000005a250e7220 */ /* 0x040fe20000410000 */
[----:B------:R-:W-:Y:S05]  /*18650*/  FMUL.FTZ R15, R37, R91 ;  /* 0x0000005b250f7220 */ /* 0x000fea0000410000 */
[----:B------:R-:W1:Y:S01]  /*18660*/  MUFU.EX2 R93, R93 ;  /* 0x0000005d005d7308 */ /* 0x000e620000000800 */
[--C-:B------:R-:W-:Y:S01]  /*18670*/  FFMA.FTZ R77, R127, UR4, -R62.reuse ;  /* 0x000000047f4d7c23 */ /* 0x100fe2000801083e */
[--C-:B------:R-:W-:Y:S01]  /*18680*/  FFMA.FTZ R89, R227, UR4, -R62.reuse ;  /* 0x00000004e3597c23 */ /* 0x100fe2000801083e */
[----:B------:R-:W-:Y:S01]  /*18690*/  FFMA.FTZ R127, R195, UR4, -R62 ;  /* 0x00000004c37f7c23 */ /* 0x000fe2000801083e */
[--C-:B------:R-:W-:Y:S01]  /*186a0*/  FFMA.FTZ R90, R233, UR4, -R60.reuse ;  /* 0x00000004e95a7c23 */ /* 0x100fe2000801083c */
[C---:B------:R-:W-:Y:S05]  /*186b0*/  HMMA.16816.F32 R12, R40.reuse, R20, R12 ;  /* 0x00000014280c723c */ /* 0x040fea000000180c */
[----:B------:R-:W2:Y:S01]  /*186c0*/  MUFU.EX2 R88, R133 ;  /* 0x0000008500587308 */ /* 0x000ea20000000800 */
[----:B------:R-:W-:Y:S01]  /*186d0*/  FFMA.FTZ R91, R225, UR4, -R60 ;  /* 0x00000004e15b7c23 */ /* 0x000fe2000801083c */
[C---:B------:R-:W-:Y:S08]  /*186e0*/  HMMA.16816.F32 R16, R40.reuse, R22, R16 ;  /* 0x000000162810723c */ /* 0x040ff00000001810 */
[----:B------:R-:W-:Y:S03]  /*186f0*/  MUFU.EX2 R87, R87 ;  /* 0x0000005700577308 */ /* 0x000fe60000000800 */
[C---:B------:R-:W-:Y:S01]  /*18700*/  FMUL.FTZ R20, R38.reuse, R80 ;  /* 0x0000005026147220 */ /* 0x040fe20000410000 */
[C---:B------:R-:W-:Y:S01]  /*18710*/  FMUL.FTZ R21, R38.reuse, R81 ;  /* 0x0000005126157220 */ /* 0x040fe20000410000 */
[C---:B------:R-:W-:Y:S01]  /*18720*/  FMUL.FTZ R22, R37.reuse, R82 ;  /* 0x0000005225167220 */ /* 0x040fe20000410000 */
[----:B------:R-:W-:Y:S01]  /*18730*/  FMUL.FTZ R23, R37, R83 ;  /* 0x0000005325177220 */ /* 0x000fe20000410000 */
[--C-:B------:R-:W-:Y:S03]  /*18740*/  FFMA.FTZ R81, R237, UR4, -R62.reuse ;  /* 0x00000004ed517c23 */ /* 0x100fe6000801083e */
[----:B------:R-:W3:Y:S01]  /*18750*/  MUFU.EX2 R76, R129 ;  /* 0x00000081004c7308 */ /* 0x000ee20000000800 */
[----:B------:R-:W-:Y:S01]  /*18760*/  FFMA.FTZ R80, R235, UR4, -R62 ;  /* 0x00000004eb507c23 */ /* 0x000fe2000801083e */
[--C-:B------:R-:W-:Y:S01]  /*18770*/  FFMA.FTZ R82, R239, UR4, -R60.reuse ;  /* 0x00000004ef527c23 */ /* 0x100fe2000801083c */
[C---:B------:R-:W-:Y:S03]  /*18780*/  HMMA.16816.F32 R20, R40.reuse, R28, R20 ;  /* 0x0000001c2814723c */ /* 0x040fe60000001814 */
[----:B------:R-:W-:Y:S04]  /*18790*/  FFMA.FTZ R83, R231, UR4, -R60 ;  /* 0x00000004e7537c23 */ /* 0x000fe8000801083c */
        /* <DEDUP_REMOVED lines=8> */
[----:B------:R-:W-:Y:S01]  /*18820*/  FADD.FTZ R38, R111, R113 ;  /* 0x000000716f267221 */ /* 0x000fe20000010000 */
[----:B------:R-:W-:Y:S04]  /*18830*/  FFMA.FTZ R113, R155, UR4, -R62 ;  /* 0x000000049b717c23 */ /* 0x000fe8000801083e */
[----:B------:R5:W-:Y:S01]  /*18840*/  MUFU.EX2 R68, R119 ;  /* 0x0000007700447308 */ /* 0x000be20000000800 */
[--C-:B------:R-:W-:Y:S01]  /*18850*/  FFMA.FTZ R73, R249, UR4, -R60.reuse ;  /* 0x00000004f9497c23 */ /* 0x100fe2000801083c */
[----:B------:R-:W-:Y:S01]  /*18860*/  FFMA.FTZ R74, R247, UR4, -R60 ;  /* 0x00000004f74a7c23 */ /* 0x000fe2000801083c */
[C---:B------:R-:W-:Y:S03]  /*18870*/  HMMA.16816.F32 R28, R40.reuse, R44, R28 ;  /* 0x0000002c281c723c */ /* 0x040fe6000000181c */
[----:B------:R-:W-:Y:S01]  /*18880*/  FADD.FTZ R37, R109, R110 ;  /* 0x0000006e6d257221 */ /* 0x000fe20000010000 */
[----:B------:R-:W-:Y:S03]  /*18890*/  FADD.FTZ R103, R103, R38 ;  /* 0x0000002667677221 */ /* 0x000fe60000010000 */
[----:B------:R-:W4:Y:S01]  /*188a0*/  MUFU.EX2 R69, R69 ;  /* 0x0000004500457308 */ /* 0x000f220000000800 */
[----:B------:R-:W-:Y:S01]  /*188b0*/  HMMA.16816.F32 R32, R40, R46, R32 ;  /* 0x0000002e2820723c */ /* 0x000fe20000001820 */
[----:B------:R-:W4:Y:S02]  /*188c0*/  LDSM.16.MT88.4 R44, [R160+0x6800] ;  /* 0x00680000a02c783b */ /* 0x000f240000004200 */
[----:B------:R-:W-:Y:S01]  /*188d0*/  FADD.FTZ R38, R66, R103 ;  /* 0x0000006742267221 */ /* 0x000fe20000010000 */
[----:B------:R-:W-:Y:S05]  /*188e0*/  FADD.FTZ R108, R108, R37 ;  /* 0x000000256c6c7221 */ /* 0x000fea0000010000 */
[----:B------:R-:W-:Y:S02]  /*188f0*/  MUFU.EX2 R70, R70 ;  /* 0x0000004600467308 */ /* 0x000fe40000000800 */
[----:B-1----:R-:W-:Y:S02]  /*18900*/  F2FP.F16.F32.PACK_AB R41, R93, R92 ;  /* 0x0000005c5d29723e */ /* 0x002fe400000000ff */
[----:B--2---:R-:W-:Y:S01]  /*18910*/  F2FP.F16.F32.PACK_AB R42, R85, R88 ;  /* 0x00000058552a723e */ /* 0x004fe200000000ff */
[--C-:B-----5:R-:W-:Y:S01]  /*18920*/  FFMA.FTZ R119, R211, UR4, -R62.reuse ;  /* 0x00000004d3777c23 */ /* 0x120fe2000801083e */
[----:B---3--:R-:W-:Y:S01]  /*18930*/  F2FP.F16.F32.PACK_AB R43, R76, R87 ;  /* 0x000000574c2b723e */ /* 0x008fe200000000ff */
[----:B------:R-:W-:Y:S03]  /*18940*/  FFMA.FTZ R62, R39, UR4, -R62 ;  /* 0x00000004273e7c23 */ /* 0x000fe6000801083e */
[----:B------:R-:W1:Y:S01]  /*18950*/  MUFU.EX2 R71, R71 ;  /* 0x0000004700477308 */ /* 0x000e620000000800 */
[----:B------:R-:W-:Y:S01]  /*18960*/  F2FP.F16.F32.PACK_AB R40, R64, R67 ;  /* 0x000000434028723e */ /* 0x000fe200000000ff */
[----:B------:R-:W-:Y:S01]  /*18970*/  FADD.FTZ R65, R65, R108 ;  /* 0x0000006c41417221 */ /* 0x000fe20000010000 */
[----:B------:R-:W-:Y:S01]  /*18980*/  FADD.FTZ R37, R67, R38 ;  /* 0x0000002643257221 */ /* 0x000fe20000010000 */
[--C-:B------:R-:W-:Y:S01]  /*18990*/  FFMA.FTZ R125, R199, UR4, -R60.reuse ;  /* 0x00000004c77d7c23 */ /* 0x100fe2000801083c */
        /* <DEDUP_REMOVED lines=12> */
[----:B------:R-:W3:Y:S06]  /*18a60*/  LDSM.16.MT88.4 R48, [R164+0x7000] ;  /* 0x00700000a430783b */ /* 0x000eec0000004200 */
[----:B------:R-:W-:Y:S01]  /*18a70*/  MUFU.EX2 R75, R75 ;  /* 0x0000004b004b7308 */ /* 0x000fe20000000800 */
[----:B------:R-:W-:Y:S01]  /*18a80*/  FADD.FTZ R38, R85, R88 ;  /* 0x0000005855267221 */ /* 0x000fe20000010000 */
[C---:B------:R-:W-:Y:S01]  /*18a90*/  HMMA.16816.F32 R16, R40.reuse, R54, R16 ;  /* 0x000000362810723c */ /* 0x040fe20000001810 */
[----:B------:R-:W5:Y:S07]  /*18aa0*/  LDSM.16.MT88.4 R52, [R162+0x7000] ;  /* 0x00700000a234783b */ /* 0x000f6e0000004200 */
[----:B------:R-:W5:Y:S01]  /*18ab0*/  MUFU.EX2 R78, R78 ;  /* 0x0000004e004e7308 */ /* 0x000f620000000800 */
[C---:B------:R-:W-:Y:S03]  /*18ac0*/  HMMA.16816.F32 R20, R40.reuse, R56, R20 ;  /* 0x000000382814723c */ /* 0x040fe60000001814 */
[----:B------:R-:W-:Y:S03]  /*18ad0*/  FADD.FTZ R87, R76, R87 ;  /* 0x000000574c577221 */ /* 0x000fe60000010000 */
[C---:B------:R-:W-:Y:S03]  /*18ae0*/  HMMA.16816.F32 R24, R40.reuse, R58, R24 ;  /* 0x0000003a2818723c */ /* 0x040fe60000001818 */
[----:B------:R-:W-:Y:S01]  /*18af0*/  MUFU.EX2 R79, R79 ;  /* 0x0000004f004f7308 */ /* 0x000fe20000000800 */
[----:B------:R-:W5:Y:S01]  /*18b00*/  LDSM.16.MT88.4 R56, [R161+0x7000] ;  /* 0x00700000a138783b */ /* 0x000f620000004200 */
[----:B------:R-:W-:Y:S01]  /*18b10*/  MOV R103, R0 ;  /* 0x0000000000677202 */ /* 0x000fe20000000f00 */
[C---:B----4-:R-:W-:Y:S07]  /*18b20*/  HMMA.16816.F32 R28, R40.reuse, R44, R28 ;  /* 0x0000002c281c723c */ /* 0x050fee000000181c */
[----:B------:R-:W4:Y:S01]  /*18b30*/  MUFU.EX2 R82, R82 ;  /* 0x0000005200527308 */ /* 0x000f220000000800 */
[----:B------:R-:W-:Y:S01]  /*18b40*/  HMMA.16816.F32 R32, R40, R46, R32 ;  /* 0x0000002e2820723c */ /* 0x000fe20000001820 */
[----:B------:R-:W4:Y:S08]  /*18b50*/  LDSM.16.MT88.4 R44, [R160+0x7000] ;  /* 0x00700000a02c783b */ /* 0x000f300000004200 */
[----:B------:R-:W-:Y:S02]  /*18b60*/  MUFU.EX2 R81, R81 ;  /* 0x0000005100517308 */ /* 0x000fe40000000800 */
[----:B------:R-:W-:Y:S01]  /*18b70*/  F2FP.F16.F32.PACK_AB R40, R72, R77 ;  /* 0x0000004d4828723e */ /* 0x000fe200000000ff */
[----:B------:R-:W-:Y:S01]  /*18b80*/  FADD.FTZ R77, R77, R38 ;  /* 0x000000264d4d7221 */ /* 0x000fe20000010000 */
[----:B------:R-:W-:Y:S01]  /*18b90*/  F2FP.F16.F32.PACK_AB R41, R69, R68 ;  /* 0x000000444529723e */ /* 0x000fe200000000ff */
        /* <DEDUP_REMOVED lines=8> */
[C---:B---3--:R-:W-:Y:S02]  /*18c20*/  HMMA.16816.F32 R4, R40.reuse, R48, R4 ;  /* 0x000000302804723c */ /* 0x048fe40000001804 */
[----:B------:R-:W-:Y:S01]  /*18c30*/  MUFU.EX2 R83, R83 ;  /* 0x0000005300537308 */ /* 0x000fe20000000800 */
[----:B------:R-:W-:Y:S01]  /*18c40*/  FADD.FTZ R73, R73, R68 ;  /* 0x0000004449497221 */ /* 0x000fe20000010000 */
[----:B------:R-:W-:Y:S02]  /*18c50*/  FADD.FTZ R70, R71, R70 ;  /* 0x0000004647467221 */ /* 0x000fe40000010000 */
[C---:B------:R-:W-:Y:S01]  /*18c60*/  HMMA.16816.F32 R8, R40.reuse, R50, R8 ;  /* 0x000000322808723c */ /* 0x040fe20000001808 */
[----:B------:R-:W2:Y:S05]  /*18c70*/  LDSM.16.MT88.4 R48, [R164+0x7800] ;  /* 0x00780000a430783b */ /* 0x000eaa0000004200 */
[----:B------:R-:W3:Y:S01]  /*18c80*/  MUFU.EX2 R90, R90 ;  /* 0x0000005a005a7308 */ /* 0x000ee20000000800 */
[----:B------:R-:W-:Y:S01]  /*18c90*/  FADD.FTZ R74, R74, R73 ;  /* 0x000000494a4a7221 */ /* 0x000fe20000010000 */
[C---:B-----5:R-:W-:Y:S08]  /*18ca0*/  HMMA.16816.F32 R12, R40.reuse, R52, R12 ;  /* 0x00000034280c723c */ /* 0x060ff0000000180c */
[----:B------:R-:W-:Y:S01]  /*18cb0*/  MUFU.EX2 R96, R96 ;  /* 0x0000006000607308 */ /* 0x000fe20000000800 */
[C---:B------:R-:W-:Y:S01]  /*18cc0*/  HMMA.16816.F32 R16, R40.reuse, R54, R16 ;  /* 0x000000362810723c */ /* 0x040fe20000001810 */
[----:B------:R-:W5:Y:S05]  /*18cd0*/  LDSM.16.MT88.4 R52, [R162+0x7800] ;  /* 0x00780000a234783b */ /* 0x000f6a0000004200 */
[C---:B------:R-:W-:Y:S03]  /*18ce0*/  HMMA.16816.F32 R20, R40.reuse, R56, R20 ;  /* 0x000000382814723c */ /* 0x040fe60000001814 */
[----:B------:R-:W5:Y:S03]  /*18cf0*/  MUFU.EX2 R89, R89 ;  /* 0x0000005900597308 */ /* 0x000f660000000800 */
[C---:B------:R-:W-:Y:S01]  /*18d00*/  HMMA.16816.F32 R24, R40.reuse, R58, R24 ;  /* 0x0000003a2818723c */ /* 0x040fe20000001818 */
[----:B------:R-:W5:Y:S06]  /*18d10*/  LDSM.16.MT88.4 R56, [R161+0x7800] ;  /* 0x00780000a138783b */ /* 0x000f6c0000004200 */
[----:B------:R-:W-:Y:S01]  /*18d20*/  MUFU.EX2 R91, R91 ;  /* 0x0000005b005b7308 */ /* 0x000fe20000000800 */
[C---:B----4-:R-:W-:Y:S09]  /*18d30*/  HMMA.16816.F32 R28, R40.reuse, R44, R28 ;  /* 0x0000002c281c723c */ /* 0x050ff2000000181c */
[----:B------:R-:W4:Y:S01]  /*18d40*/  MUFU.EX2 R98, R98 ;  /* 0x0000006200627308 */ /* 0x000f220000000800 */
[----:B------:R-:W-:Y:S01]  /*18d50*/  HMMA.16816.F32 R32, R40, R46, R32 ;  /* 0x0000002e2820723c */ /* 0x000fe20000001820 */
[----:B------:R-:W4:Y:S06]  /*18d60*/  LDSM.16.MT88.4 R44, [R160+0x7800] ;  /* 0x00780000a02c783b */ /* 0x000f2c0000004200 */
        /* <DEDUP_REMOVED lines=17> */
[C---:B-----5:R-:W-:Y:S01]  /*18e80*/  HMMA.16816.F32 R12, R40.reuse, R52, R12 ;  /* 0x00000034280c723c */ /* 0x060fe2000000180c */
[----:B------:R-:W2:Y:S01]  /*18e90*/  LDSM.16.MT88.4 R48, [R164+0x8000] ;  /* 0x00800000a430783b */ /* 0x000ea20000004200 */
[----:B------:R-:W3:Y:S03]  /*18ea0*/  MUFU.EX2 R117, R117 ;  /* 0x0000007500757308 */ /* 0x000ee60000000800 */
[----:B------:R-:W-:Y:S01]  /*18eb0*/  FADD.FTZ R90, R90, R83 ;  /* 0x000000535a5a7221 */ /* 0x000fe20000010000 */
[C---:B------:R-:W-:Y:S03]  /*18ec0*/  HMMA.16816.F32 R16, R40.reuse, R54, R16 ;  /* 0x000000362810723c */ /* 0x040fe60000001810 */
[----:B------:R-:W5:Y:S03]  /*18ed0*/  LDSM.16.MT88.4 R52, [R162+0x8000] ;  /* 0x00800000a234783b */ /* 0x000f660000004200 */
[----:B------:R-:W-:Y:S01]  /*18ee0*/  MUFU.EX2 R116, R116 ;  /* 0x0000007400747308 */ /* 0x000fe20000000800 */
[C---:B------:R-:W-:Y:S06]  /*18ef0*/  HMMA.16816.F32 R20, R40.reuse, R56, R20 ;  /* 0x000000382814723c */ /* 0x040fec0000001814 */
[C---:B------:R-:W-:Y:S01]  /*18f00*/  HMMA.16816.F32 R24, R40.reuse, R58, R24 ;  /* 0x0000003a2818723c */ /* 0x040fe20000001818 */
[----:B------:R-:W5:Y:S02]  /*18f10*/  LDSM.16.MT88.4 R56, [R161+0x8000] ;  /* 0x00800000a138783b */ /* 0x000f640000004200 */
[----:B------:R-:W5:Y:S03]  /*18f20*/  MUFU.EX2 R119, R119 ;  /* 0x0000007700777308 */ /* 0x000f660000000800 */
[C---:B----4-:R-:W-:Y:S07]  /*18f30*/  HMMA.16816.F32 R28, R40.reuse, R44, R28 ;  /* 0x0000002c281c723c */ /* 0x050fee000000181c */
[----:B------:R-:W-:Y:S01]  /*18f40*/  MUFU.EX2 R118, R118 ;  /* 0x0000007600767308 */ /* 0x000fe20000000800 */
[----:B------:R-:W-:Y:S01]  /*18f50*/  HMMA.16816.F32 R32, R40, R46, R32 ;  /* 0x0000002e2820723c */ /* 0x000fe20000001820 */
[----:B------:R-:W4:Y:S08]  /*18f60*/  LDSM.16.MT88.4 R44, [R160+0x8000] ;  /* 0x00800000a02c783b */ /* 0x000f300000004200 */
[----:B------:R-:W4:Y:S02]  /*18f70*/  MUFU.EX2 R121, R121 ;  /* 0x0000007900797308 */ /* 0x000f240000000800 */
[C---:B------:R-:W-:Y:S01]  /*18f80*/  F2FP.F16.F32.PACK_AB R40, R89.reuse, R96 ;  /* 0x000000605928723e */ /* 0x040fe200000000ff */
        /* <DEDUP_REMOVED lines=13> */
[C---:B-----5:R-:W-:Y:S09]  /*19060*/  HMMA.16816.F32 R12, R40.reuse, R52, R12 ;  /* 0x00000034280c723c */ /* 0x060ff2000000180c */
[----:B------:R-:W3:Y:S01]  /*19070*/  MUFU.EX2 R125, R125 ;  /* 0x0000007d007d7308 */ /* 0x000ee20000000800 */
[C---:B------:R-:W-:Y:S01]  /*19080*/  HMMA.16816.F32 R16, R40.reuse, R54, R16 ;  /* 0x000000362810723c */ /* 0x040fe20000001810 */
[----:B------:R-:W5:Y:S05]  /*19090*/  LDSM.16.MT88.4 R52, [R162+0x8800] ;  /* 0x00880000a234783b */ /* 0x000f6a0000004200 */
[C---:B------:R-:W-:Y:S03]  /*190a0*/  HMMA.16816.F32 R20, R40.reuse, R56, R20 ;  /* 0x000000382814723c */ /* 0x040fe60000001814 */
[----:B------:R-:W-:Y:S03]  /*190b0*/  MUFU.EX2 R124, R124 ;  /* 0x0000007c007c7308 */ /* 0x000fe60000000800 */
[C---:B------:R-:W-:Y:S01]  /*190c0*/  HMMA.16816.F32 R24, R40.reuse, R58, R24 ;  /* 0x0000003a2818723c */ /* 0x040fe20000001818 */
[----:B------:R-:W5:Y:S06]  /*190d0*/  LDSM.16.MT88.4 R56, [R161+0x8800] ;  /* 0x00880000a138783b */ /* 0x000f6c0000004200 */
[----:B------:R-:W5:Y:S01]  /*190e0*/  MUFU.EX2 R127, R127 ;  /* 0x0000007f007f7308 */ /* 0x000f620000000800 */
[C---:B----4-:R-:W-:Y:S09]  /*190f0*/  HMMA.16816.F32 R28, R40.reuse, R44, R28 ;  /* 0x0000002c281c723c */ /* 0x050ff2000000181c */
[----:B------:R-:W-:Y:S01]  /*19100*/  MUFU.EX2 R126, R126 ;  /* 0x0000007e007e7308 */ /* 0x000fe20000000800 */
[----:B------:R-:W-:Y:S01]  /*19110*/  HMMA.16816.F32 R32, R40, R46, R32 ;  /* 0x0000002e2820723c */ /* 0x000fe20000001820 */
[----:B------:R-:W4:Y:S06]  /*19120*/  LDSM.16.MT88.4 R44, [R160+0x8800] ;  /* 0x00880000a02c783b */ /* 0x000f2c0000004200 */
[----:B------:R-:W-:Y:S02]  /*19130*/  F2FP.F16.F32.PACK_AB R40, R119, R116 ;  /* 0x000000747728723e */ /* 0x000fe400000000ff */
[----:B------:R-:W4:Y:S02]  /*19140*/  MUFU.EX2 R111, R189 ;  /* 0x000000bd006f7308 */ /* 0x000f240000000800 */
        /* <DEDUP_REMOVED lines=13> */
[C---:B-----5:R-:W-:Y:S06]  /*19220*/  HMMA.16816.F32 R12, R40.reuse, R52, R12 ;  /* 0x00000034280c723c */ /* 0x060fec000000180c */
[C---:B------:R-:W-:Y:S01]  /*19230*/  HMMA.16816.F32 R16, R40.reuse, R54, R16 ;  /* 0x000000362810723c */ /* 0x040fe20000001810 */
[----:B------:R-:W3:Y:S02]  /*19240*/  LDSM.16.MT88.4 R52, [R162+0x9000] ;  /* 0x00900000a234783b */ /* 0x000ee40000004200 */
[----:B------:R-:W5:Y:S03]  /*19250*/  MUFU.EX2 R130, R130 ;  /* 0x0000008200827308 */ /* 0x000f660000000800 */
[C---:B------:R-:W-:Y:S07]  /*19260*/  HMMA.16816.F32 R20, R40.reuse, R56, R20 ;  /* 0x000000382814723c */ /* 0x040fee0000001814 */
[----:B------:R-:W-:Y:S01]  /*19270*/  MUFU.EX2 R109, R149 ;  /* 0x00000095006d7308 */ /* 0x000fe20000000800 */
[C---:B------:R-:W-:Y:S01]  /*19280*/  HMMA.16816.F32 R24, R40.reuse, R58, R24 ;  /* 0x0000003a2818723c */ /* 0x040fe20000001818 */
[----:B------:R-:W3:Y:S05]  /*19290*/  LDSM.16.MT88.4 R56, [R161+0x9000] ;  /* 0x00900000a138783b */ /* 0x000eea0000004200 */
[C---:B----4-:R-:W-:Y:S03]  /*192a0*/  HMMA.16816.F32 R28, R40.reuse, R44, R28 ;  /* 0x0000002c281c723c */ /* 0x050fe6000000181c */
[----:B------:R-:W4:Y:S03]  /*192b0*/  MUFU.EX2 R66, R145 ;  /* 0x0000009100427308 */ /* 0x000f260000000800 */
[----:B------:R-:W-:Y:S01]  /*192c0*/  HMMA.16816.F32 R32, R40, R46, R32 ;  /* 0x0000002e2820723c */ /* 0x000fe20000001820 */
[----:B------:R-:W3:Y:S06]  /*192d0*/  LDSM.16.MT88.4 R44, [R160+0x9000] ;  /* 0x00900000a02c783b */ /* 0x000eec0000004200 */
[----:B------:R-:W-:Y:S01]  /*192e0*/  MUFU.EX2 R64, R143 ;  /* 0x0000008f00407308 */ /* 0x000fe20000000800 */
[----:B------:R-:W-:Y:S03]  /*192f0*/  F2FP.F16.F32.PACK_AB R40, R127, R124 ;  /* 0x0000007c7f28723e */ /* 0x000fe600000000ff */
[----:B------:R-:W-:Y:S06]  /*19300*/  F2FP.F16.F32.PACK_AB R41, R111, R126 ;  /* 0x0000007e6f29723e */ /* 0x000fec00000000ff */
[----:B------:R-:W3:Y:S01]  /*19310*/  MUFU.EX2 R63, R63 ;  /* 0x0000003f003f7308 */ /* 0x000ee20000000800 */
[----:B-1----:R-:W-:Y:S02]  /*19320*/  F2FP.F16.F32.PACK_AB R42, R128, R113 ;  /* 0x00000071802a723e */ /* 0x002fe400000000ff */
[----:B-----5:R-:W-:Y:S02]  /*19330*/  F2FP.F16.F32.PACK_AB R43, R130, R129 ;  /* 0x00000081822b723e */ /* 0x020fe400000000ff */
[----:B----4-:R-:W-:Y:S05]  /*19340*/  F2FP.F16.F32.PACK_AB R68, R66, R109 ;  /* 0x0000006d4244723e */ /* 0x010fea00000000ff */
[----:B------:R-:W-:Y:S01]  /*19350*/  MUFU.EX2 R187, R62 ;  /* 0x0000003e00bb7308 */ /* 0x000fe20000000800 */
[C---:B--2---:R-:W-:Y:S06]  /*19360*/  HMMA.16816.F32 R4, R40.reuse, R48, R4 ;  /* 0x000000302804723c */ /* 0x044fec0000001804 */
[C---:B------:R-:W-:Y:S03]  /*19370*/  HMMA.16816.F32 R8, R40.reuse, R50, R8 ;  /* 0x000000322808723c */ /* 0x040fe60000001808 */
[----:B------:R-:W1:Y:S02]  /*19380*/  MUFU.EX2 R48, R61 ;  /* 0x0000003d00307308 */ /* 0x000e640000000800 */
[--C-:B------:R-:W-:Y:S01]  /*19390*/  FFMA.FTZ R49, R36, UR4, -R60.reuse ;  /* 0x0000000424317c23 */ /* 0x100fe2000801083c */
[C---:B---3--:R-:W-:Y:S01]  /*193a0*/  HMMA.16816.F32 R12, R40.reuse, R52, R12 ;  /* 0x00000034280c723c */ /* 0x048fe2000000180c */
[----:B------:R-:W2:Y:S04]  /*193b0*/  LDSM.16.MT88.4 R36, [R160+0x9800] ;  /* 0x00980000a024783b */ /* 0x000ea80000004200 */
[----:B------:R-:W-:Y:S01]  /*193c0*/  FFMA.FTZ R60, R3, UR4, -R60 ;  /* 0x00000004033c7c23 */ /* 0x000fe2000801083c */
[C---:B------:R-:W-:Y:S01]  /*193d0*/  HMMA.16816.F32 R16, R40.reuse, R54, R16 ;  /* 0x000000362810723c */ /* 0x040fe20000001810 */
[----:B------:R-:W-:Y:S04]  /*193e0*/  MUFU.EX2 R49, R49 ;  /* 0x0000003100317308 */ /* 0x000fe80000000800 */
[----:B------:R-:W-:Y:S01]  /*193f0*/  F2FP.F16.F32.PACK_AB R69, R63, R64 ;  /* 0x000000403f45723e */ /* 0x000fe200000000ff */
[C---:B------:R-:W-:Y:S05]  /*19400*/  HMMA.16816.F32 R20, R40.reuse, R56, R20 ;  /* 0x000000382814723c */ /* 0x040fea0000001814 */
[----:B------:R-:W3:Y:S01]  /*19410*/  MUFU.EX2 R60, R60 ;  /* 0x0000003c003c7308 */ /* 0x000ee20000000800 */
[----:B-1----:R-:W-:Y:S01]  /*19420*/  F2FP.F16.F32.PACK_AB R70, R187, R48 ;  /* 0x00000030bb46723e */ /* 0x002fe200000000ff */
[C---:B------:R-:W-:Y:S04]  /*19430*/  HMMA.16816.F32 R24, R40.reuse, R58, R24 ;  /* 0x0000003a2818723c */ /* 0x040fe80000001818 */
[----:B------:R-:W-:Y:S02]  /*19440*/  FADD.FTZ R3, R91, R90 ;  /* 0x0000005a5b037221 */ /* 0x000fe40000010000 */
[C---:B------:R-:W-:Y:S05]  /*19450*/  HMMA.16816.F32 R28, R40.reuse, R44, R28 ;  /* 0x0000002c281c723c */ /* 0x040fea000000181c */
[----:B------:R-:W-:Y:S01]  /*19460*/  FADD.FTZ R3, R98, R3 ;  /* 0x0000000362037221 */ /* 0x000fe20000010000 */
[----:B------:R-:W-:Y:S05]  /*19470*/  HMMA.16816.F32 R32, R40, R46, R32 ;  /* 0x0000002e2820723c */ /* 0x000fea0000001820 */
        /* <DEDUP_REMOVED lines=34> */
.L_x_5756:
        /* <DEDUP_REMOVED lines=136> */
.L_x_5761:
[----:B---3--:R-:W1:Y:S01]  /*19f20*/  S2R R7, SR_CTAID.Z ;  /* 0x0000000000077919 */ /* 0x008e620000002700 */
[----:B------:R-:W1:Y:S01]  /*19f30*/  LDC R5, c[0x0][0x270] ;  /* 0x00009c00ff057b82 */ /* 0x000e620000000800 */
[----:B------:R-:W1:Y:S07]  /*19f40*/  S2R R0, SR_CTAID.Y ;  /* 0x0000000000007919 */ /* 0x000e6e0000002600 */
[----:B------:R-:W2:Y:S01]  /*19f50*/  LDC R2, c[0x0][0x2c4] ;  /* 0x0000b100ff027b82 */ /* 0x000ea20000000800 */
[----:B-1----:R-:W-:-:S04]  /*19f60*/  IMAD R5, R0, R5, R7 ;  /* 0x0000000500057224 */ /* 0x002fc800078e0207 */
[----:B--2---:R-:W-:-:S07]  /*19f70*/  IMAD R2, R5, R2, RZ ;  /* 0x0000000205027224 */ /* 0x004fce00078e02ff */
.L_x_5762:
        /* <DEDUP_REMOVED lines=26> */
.L_x_5764:
[----:B------:R-:W-:Y:S05]  /*1a120*/  BSYNC B0 ;  /* 0x0000000000007941 */ /* 0x000fea0003800000 */
.L_x_5763:
        /* <DEDUP_REMOVED lines=53> */
.L_x_5766:
[----:B------:R-:W-:Y:S05]  /*1a480*/  BSYNC B0 ;  /* 0x0000000000007941 */ /* 0x000fea0003800000 */
.L_x_5765:
        /* <DEDUP_REMOVED lines=15> */
.L_x_5768:
[----:B------:R-:W-:Y:S05]  /*1a580*/  BSYNC B0 ;  /* 0x0000000000007941 */ /* 0x000fea0003800000 */
.L_x_5767:
        /* <DEDUP_REMOVED lines=15> */
.L_x_5770:
[----:B------:R-:W-:Y:S05]  /*1a680*/  BSYNC B0 ;  /* 0x0000000000007941 */ /* 0x000fea0003800000 */
.L_x_5769:
        /* <DEDUP_REMOVED lines=13> */
.L_x_5771:
        /* <DEDUP_REMOVED lines=10> */
.L_x_7927:


//--------------------- .text._ZN5flash24flash_fwd_splitkv_kernelI23Flash_fwd_kernel_traitsILi64ELi64ELi128ELi4ELb0ELb0EN7cutlass6half_tE19Flash_kernel_traitsILi64ELi64ELi128ELi4ES3_EELb1ELb0ELb0ELb0ELb0ELb0ELb1ELb0EEEvNS_16Flash_fwd_paramsE --------------------------
	.section	.text._ZN5flash24flash_fwd_splitkv_kernelI23Flash_fwd_kernel_traitsILi64ELi64ELi128ELi4ELb0ELb0EN7cutlass6half_tE19Flash_kernel_traitsILi64ELi64ELi128ELi4ES3_EELb1ELb0ELb0ELb0ELb0ELb0ELb1ELb0EEEvNS_16Flash_fwd_paramsE,"ax",@progbits
	.align	128
        .global         _ZN5flash24flash_fwd_splitkv_kernelI23Flash_fwd_kernel_traitsILi64ELi64ELi128ELi4ELb0ELb0EN7cutlass6half_tE19Flash_kernel_traitsILi64ELi64ELi128ELi4ES3_EELb1ELb0ELb0ELb0ELb0ELb0ELb1ELb0EEEvNS_16Flash_fwd_paramsE
        .type           _ZN5flash24flash_fwd_splitkv_kernelI23Flash_fwd_kernel_traitsILi64ELi64ELi128ELi4ELb0ELb0EN7cutlass6half_tE19Flash_kernel_traitsILi64ELi64ELi128ELi4ES3_EELb1ELb0ELb0ELb0ELb0ELb0ELb1ELb0EEEvNS_16Flash_fwd_paramsE,@function
        .size           _ZN5flash24flash_fwd_splitkv_kernelI23Flash_fwd_kernel_traitsILi64ELi64ELi128ELi4ELb0ELb0EN7cutlass6half_tE19Flash_kernel_traitsILi64ELi64ELi128ELi4ES3_EELb1ELb0ELb0ELb0ELb0ELb0ELb1ELb0EEEvNS_16Flash_fwd_paramsE,(.L_x_7928 - _ZN5flash24flash_fwd_splitkv_kernelI23Flash_fwd_kernel_traitsILi64ELi64ELi128ELi4ELb0ELb0EN7cutlass6half_tE19Flash_kernel_traitsILi64ELi64ELi128ELi4ES3_EELb1ELb0ELb0ELb0ELb0ELb0ELb1ELb0EEEvNS_16Flash_fwd_paramsE)
        .other          _ZN5flash24flash_fwd_splitkv_kernelI23Flash_fwd_kernel_traitsILi64ELi64ELi128ELi4ELb0ELb0EN7cutlass6half_tE19Flash_kernel_traitsILi64ELi64ELi128ELi4ES3_EELb1ELb0ELb0ELb0ELb0ELb0ELb1ELb0EEEvNS_16Flash_fwd_paramsE,@"STO_CUDA_ENTRY STV_DEFAULT"
_ZN5flash24flash_fwd_splitkv_kernelI23Flash_fwd_kernel_traitsILi64ELi64ELi128ELi4ELb0ELb0EN7cutlass6half_tE19Flash_kernel_traitsILi64ELi64ELi128ELi4ES3_EELb1ELb0ELb0ELb0ELb0ELb0ELb1ELb0EEEvNS_16Flash_fwd_paramsE:
.text._ZN5flash24flash_fwd_splitkv_kernelI23Flash_fwd_kernel_traitsILi64ELi64ELi128ELi4ELb0ELb0EN7cutlass6half_tE19Flash_kernel_traitsILi64ELi64ELi128ELi4ES3_EELb1ELb0ELb0ELb0ELb0ELb0ELb1ELb0EEEvNS_16Flash_fwd_paramsE:
[----:B------:R-:W-:Y:S08]  /*0000*/  LDC R1, c[0x0][0x28] ;  /* 0x00000a00ff017b82 */ /* 0x000ff00000000800 */
[----:B------:R-:W1:Y:S01]  /*0010*/  LDC R5, c[0x0][0x270] ;  /* 0x00009c00ff057b82 */ /* 0x000e620000000800 */
[----:B------:R-:W2:Y:S01]  /*0020*/  S2R R0, SR_CTAID.Z ;  /* 0x0000000000007919 */ /* 0x000ea20000002700 */
[----:B------:R-:W-:Y:S01]  /*0030*/  MOV R10, 0xffffffff ;  /* 0xffffffff000a7802 */ /* 0x000fe20000000f00 */
[----:B------:R-:W-:-:S05]  /*0040*/  ULDC.64 UR10, c[0x0][0x208] ;  /* 0x00008200000a7ab9 */ /* 0x000fca0000000a00 */
[----:B------:R-:W3:Y:S01]  /*0050*/  LDC.64 R16, c[0x0][0x2f8] ;  /* 0x0000be00ff107b82 */ /* 0x000ee20000000a00 */
[----:B-1----:R-:W1:Y:S01]  /*0060*/  I2F.U32.RP R8, R5 ;  /* 0x0000000500087306 */ /* 0x002e620000209000 */
[----:B------:R-:W-:-:S07]  /*0070*/  ISETP.NE.U32.AND P2, PT, R5, RZ, PT ;  /* 0x000000ff0500720c */ /* 0x000fce0003f45070 */
[----:B-1----:R-:W1:Y:S02]  /*0080*/  MUFU.RCP R6, R8 ;  /* 0x0000000800067308 */ /* 0x002e640000001000 */
[----:B-1----:R-:W-:Y:S01]  /*0090*/  VIADD R6, R6, 0xffffffe ;  /* 0x0ffffffe06067836 */ /* 0x002fe20000000000 */
[----:B------:R-:W1:Y:S05]  /*00a0*/  LDC.64 R8, c[0x0][0x2f0] ;  /* 0x0000bc00ff087b82 */ /* 0x000e6a0000000a00 */
[----:B------:R-:W4:Y:S02]  /*00b0*/  F2I.FTZ.U32.TRUNC.NTZ R3, R6 ;  /* 0x0000000600037305 */ /* 0x000f24000021f000 */
[----:B----4-:R-:W-:-:S04]  /*00c0*/  IMAD.MOV R2, RZ, RZ, -R3 ;  /* 0x000000ffff027224 */ /* 0x010fc800078e0a03 */
[----:B------:R-:W-:Y:S01]  /*00d0*/  IMAD R7, R2, R5, RZ ;  /* 0x0000000502077224 */ /* 0x000fe200078e02ff */
[----:B------:R-:W-:-:S05]  /*00e0*/  MOV R2, RZ ;  /* 0x000000ff00027202 */ /* 0x000fca0000000f00 */
[----:B------:R-:W-:Y:S02]  /*00f0*/  IMAD.HI.U32 R7, R3, R7, R2 ;  /* 0x0000000703077227 */ /* 0x000fe400078e0002 */
[----:B------:R-:W4:Y:S04]  /*0100*/  LDC.64 R2, c[0x0][0x300] ;  /* 0x0000c000ff027b82 */ /* 0x000f280000000a00 */
[----:B--2---:R-:W-:-:S04]  /*0110*/  IMAD.HI.U32 R185, R7, R0, RZ ;  /* 0x0000000007b97227 */ /* 0x004fc800078e00ff */
[----:B------:R-:W-:Y:S01]  /*0120*/  IMAD.MOV R4, RZ, RZ, -R185 ;  /* 0x000000ffff047224 */ /* 0x000fe200078e0ab9 */
[----:B------:R-:W2:Y:S03]  /*0130*/  LDC.64 R6, c[0x0][0x2f0] ;  /* 0x0000bc00ff067b82 */ /* 0x000ea60000000a00 */
[----:B------:R-:W-:-:S05]  /*0140*/  IMAD R4, R5, R4, R0 ;  /* 0x0000000405047224 */ /* 0x000fca00078e0200 */
[----:B------:R-:W-:Y:S02]  /*0150*/  ISETP.GE.U32.AND P4, PT, R4, R5, PT ;  /* 0x000000050400720c */ /* 0x000fe40003f86070 */
[----:B----4-:R-:W-:-:S04]  /*0160*/  ISETP.NE.U32.AND P0, PT, R2, RZ, PT ;  /* 0x000000ff0200720c */ /* 0x010fc80003f05070 */
[----:B------:R-:W-:-:S07]  /*0170*/  ISETP.NE.AND.EX P0, PT, R3, RZ, PT, P0 ;  /* 0x000000ff0300720c */ /* 0x000fce0003f05300 */
[----:B------:R-:W-:Y:S01]  /*0180*/  @P4 IMAD.IADD R4, R4, 0x1, -R5 ;  /* 0x0000000104044824 */ /* 0x000fe200078e0a05 */
[----:B------:R-:W-:Y:S01]  /*0190*/  @P4 IADD3 R185, R185, 0x1, RZ ;  /* 0x00000001b9b94810 */ /* 0x000fe20007ffe0ff */
[----:B------:R-:W4:Y:S01]  /*01a0*/  LDC.64 R2, c[0x0][0x2f8] ;  /* 0x0000be00ff027b82 */ /* 0x000f220000000a00 */
[----:B--2---:R-:W-:Y:S02]  /*01b0*/  ISETP.NE.U32.AND P1, PT, R6, RZ, PT ;  /* 0x000000ff0600720c */ /* 0x004fe40003f25070 */
[----:B------:R-:W-:Y:S02]  /*01c0*/  ISETP.GE.U32.AND P3, PT, R4, R5, PT ;  /* 0x000000050400720c */ /* 0x000fe40003f66070 */
[----:B------:R-:W-:-:S03]  /*01d0*/  ISETP.NE.AND.EX P1, PT, R7, RZ, PT, P1 ;  /* 0x000000ff0700720c */ /* 0x000fc60003f25310 */
[----:B------:R-:W2:Y:S08]  /*01e0*/  LDC.U8 R4, c[0x0][0x3c2] ;  /* 0x0000f080ff047b82 */ /* 0x000eb00000000000 */
[----:B------:R-:W-:Y:S01]  /*01f0*/  @P3 VIADD R185, R185, 0x1 ;  /* 0x00000001b9b93836 */ /* 0x000fe20000000000 */
[----:B------:R-:W-:Y:S01]  /*0200*/  @!P2 LOP3.LUT R185, RZ, R5, RZ, 0x33, !PT ;  /* 0x00000005ffb9a212 */ /* 0x000fe200078e33ff */
[----:B------:R-:W3:Y:S04]  /*0210*/  @P0 LDC.64 R6, c[0x0][0x300] ;  /* 0x0000c000ff060b82 */ /* 0x000ee80000000a00 */
[----:B-1----:R-:W-:-:S05]  /*0220*/  IMAD.WIDE R20, R185, 0x4, R8 ;  /* 0x00000004b9147825 */ /* 0x002fca00078e0208 */
[----:B------:R-:W3:Y:S04]  /*0230*/  @P1 LDG.E R10, desc[UR10][R20.64] ;  /* 0x0000000a140a1981 */ /* 0x000ee8000c1e1900 */
[----:B------:R-:W3:Y:S01]  /*0240*/  @P1 LDG.E R9, desc[UR10][R20.64+0x4] ;  /* 0x0000040a14091981 */ /* 0x000ee2000c1e1900 */
[----:B--2---:R-:W-:Y:S01]  /*0250*/  ISETP.NE.AND P3, PT, R4, RZ, PT ;  /* 0x000000ff0400720c */ /* 0x004fe20003f65270 */
[----:B------:R-:W-:Y:S01]  /*0260*/  IMAD.MOV.U32 R15, RZ, RZ, RZ ;  /* 0x000000ffff0f7224 */ /* 0x000fe200078e00ff */
[----:B----4-:R-:W-:Y:S02]  /*0270*/  ISETP.EQ.U32.AND P2, PT, R2, RZ, PT ;  /* 0x000000ff0200720c */ /* 0x010fe40003f42070 */
[----:B------:R-:W-:Y:S02]  /*0280*/  MOV R12, 0xffffffff ;  /* 0xffffffff000c7802 */ /* 0x000fe40000000f00 */
[----:B------:R-:W-:Y:S01]  /*0290*/  ISETP.EQ.OR.EX P2, PT, R3, RZ, !P3, P2 ;  /* 0x000000ff0300720c */ /* 0x000fe20005f42720 */
[----:B---3--:R-:W-:-:S04]  /*02a0*/  @P0 IMAD.WIDE R18, R185, 0x4, R6 ;  /* 0x00000004b9120825 */ /* 0x008fc800078e0206 */
[C---:B------:R-:W-:Y:S01]  /*02b0*/  IMAD.WIDE R6, R185.reuse, 0x4, R16 ;  /* 0x00000004b9067825 */ /* 0x040fe200078e0210 */
[----:B------:R1:W5:Y:S07]  /*02c0*/  @P0 LDG.E R15, desc[UR10][R18.64] ;  /* 0x0000000a120f0981 */ /* 0x00036e000c1e1900 */
[----:B------:R1:W5:Y:S01]  /*02d0*/  @!P2 LDG.E R12, desc[UR10][R6.64] ;  /* 0x0000000a060ca981 */ /* 0x000362000c1e1900 */
[----:B------:R-:W-:Y:S02]  /*02e0*/  ISETP.NE.U32.AND P0, PT, R2, RZ, PT ;  /* 0x000000ff0200720c */ /* 0x000fe40003f05070 */
[----:B------:R-:W-:Y:S01]  /*02f0*/  IADD3 R2, -R185, RZ, RZ ;  /* 0x000000ffb9027210 */ /* 0x000fe20007ffe1ff */
[----:B------:R-:W2:Y:S01]  /*0300*/  S2R R23, SR_CTAID.X ;  /* 0x0000000000177919 */ /* 0x000ea20000002500 */
[----:B------:R-:W-:Y:S01]  /*0310*/  ISETP.NE.AND.EX P0, PT, R3, RZ, PT, P0 ;  /* 0x000000ff0300720c */ /* 0x000fe20003f05300 */
[----:B------:R-:W3:Y:S02]  /*0320*/  S2R R4, SR_CTAID.Y ;  /* 0x0000000000047919 */ /* 0x000ee40000002600 */
[----:B------:R-:W-:Y:S01]  /*0330*/  IMAD R0, R5, R2, R0 ;  /* 0x0000000205007224 */ /* 0x000fe200078e0200 */
[----:B------:R-:W4:Y:S01]  /*0340*/  S2R R122, SR_TID.X ;  /* 0x00000000007a7919 */ /* 0x000f220000002100 */
[----:B------:R-:W-:-:S06]  /*0350*/  @P1 IMAD.IADD R126, R9, 0x1, -R10 ;  /* 0x00000001097e1824 */ /* 0x000fcc00078e0a0a */
[----:B------:R-:W1:Y:S02]  /*0360*/  @!P1 LDC R126, c[0x0][0x2c4] ;  /* 0x0000b100ff7e9b82 */ /* 0x000e640000000800 */
[----:B--234-:R-:W-:Y:S05]  /*0370*/  @!P0 BRA `(.L_x_5772) ;  /* 0x0000000000108947 */ /* 0x01cfea0003800000 */
[----:B------:R-:W2:Y:S02]  /*0380*/  @P3 LDG.E R3, desc[UR10][R6.64+0x4] ;  /* 0x0000040a06033981 */ /* 0x000ea4000c1e1900 */
[----:B--2--5:R-:W-:-:S06]  /*0390*/  @P3 IADD3 R8, R3, -R12, RZ ;  /* 0x8000000c03083210 */ /* 0x024fcc0007ffe0ff */
[----:B------:R3:W5:Y:S01]  /*03a0*/  @!P3 LDG.E R8, desc[UR10][R6.64] ;  /* 0x0000000a0608b981 */ /* 0x000762000c1e1900 */
[----:B------:R-:W-:Y:S05]  /*03b0*/  BRA `(.L_x_5773) ;  /* 0x0000000000047947 */ /* 0x000fea0003800000 */
.L_x_5772:
[----:B------:R-:W2:Y:S02]  /*03c0*/  LDC R8, c[0x0][0x2c8] ;  /* 0x0000b200ff087b82 */ /* 0x000ea40000000800 */
.L_x_5773:
[----:B------:R-:W4:Y:S02]  /*03d0*/  LDC.64 R2, c[0x0][0x308] ;  /* 0x0000c200ff027b82 */ /* 0x000f240000000a00 */
[----:B----4-:R-:W-:-:S04]  /*03e0*/  ISETP.NE.U32.AND P3, PT, R2, RZ, PT ;  /* 0x000000ff0200720c */ /* 0x010fc80003f65070 */
[----:B------:R-:W-:-:S13]  /*03f0*/  ISETP.NE.AND.EX P3, PT, R3, RZ, PT, P3 ;  /* 0x000000ff0300720c */ /* 0x000fda0003f65330 */
[----:B------:R-:W4:Y:S02]  /*0400*/  @P3 LDC.64 R2, c[0x0][0x308] ;  /* 0x0000c200ff023b82 */ /* 0x000f240000000a00 */
[----:B----4-:R-:W-:-:S05]  /*0410*/  @P3 IMAD.WIDE R2, R185, 0x4, R2 ;  /* 0x00000004b9023825 */ /* 0x010fca00078e0202 */
[----:B-1----:R1:W5:Y:S01]  /*0420*/  @P3 LDG.E R18, desc[UR10][R2.64] ;  /* 0x0000000a02123981 */ /* 0x002362000c1e1900 */
[----:B------:R-:W-:-:S05]  /*0430*/  IMAD.SHL.U32 R127, R23, 0x40, RZ ;  /* 0x00000040177f7824 */ /* 0x000fca00078e00ff */
[----:B------:R-:W-:-:S13]  /*0440*/  ISETP.GT.AND P0, PT, R126, R127, PT ;  /* 0x0000007f7e00720c */ /* 0x000fda0003f04270 */
[----:B------:R-:W-:Y:S05]  /*0450*/  @!P0 EXIT ;  /* 0x000000000000894d */ /* 0x000fea0003800000 */
[----:B------:R-:W4:Y:S01]  /*0460*/  LDC R9, c[0x0][0x10] ;  /* 0x00000400ff097b82 */ /* 0x000f220000000800 */
[----:B-----5:R-:W-:-:S07]  /*0470*/  @P3 IMAD.IADD R131, R18, 0x1, -R15 ;  /* 0x0000000112833824 */ /* 0x020fce00078e0a0f */
[----:B-1----:R-:W1:Y:S08]  /*0480*/  LDC R3, c[0x0][0x2c8] ;  /* 0x0000b200ff037b82 */ /* 0x002e700000000800 */
[----:B---3--:R-:W3:Y:S01]  /*0490*/  @!P3 LDC R7, c[0x0][0x2cc] ;  /* 0x0000b300ff07bb82 */ /* 0x008ee20000000800 */
[----:B----4-:R-:W-:-:S04]  /*04a0*/  IABS R13, R9 ;  /* 0x00000009000d7213 */ /* 0x010fc80000000000 */
[----:B------:R-:W4:Y:S01]  /*04b0*/  I2F.RP R2, R13 ;  /* 0x0000000d00027306 */ /* 0x000f220000209400 */
[----:B-1----:R-:W-:-:S05]  /*04c0*/  VIADD R3, R3, 0x7f ;  /* 0x0000007f03037836 */ /* 0x002fca0000000000 */
[----:B------:R-:W-:-:S04]  /*04d0*/  SHF.R.S32.HI R16, RZ, 0x1f, R3 ;  /* 0x0000001fff107819 */ /* 0x000fc80000011403 */
[----:B------:R-:W-:Y:S01]  /*04e0*/  LEA.HI R16, R16, R3, RZ, 0x7 ;  /* 0x0000000310107211 */ /* 0x000fe200078f38ff */
[----:B----4-:R-:W1:Y:S03]  /*04f0*/  MUFU.RCP R20, R2 ;  /* 0x0000000200147308 */ /* 0x010e660000001000 */
[----:B------:R-:W-:-:S05]  /*0500*/  LEA.HI.SX32 R16, R16, R9, 0x19 ;  /* 0x0000000910107211 */ /* 0x000fca00078fcaff */
[----:B------:R-:W-:-:S05]  /*0510*/  VIADD R16, R16, 0xffffffff ;  /* 0xffffffff10107836 */ /* 0x000fca0000000000 */
[----:B------:R-:W-:Y:S02]  /*0520*/  IABS R3, R16 ;  /* 0x0000001000037213 */ /* 0x000fe40000000000 */
[-C--:B------:R-:W-:Y:S01]  /*0530*/  LOP3.LUT R16, R16, R9.reuse, RZ, 0x3c, !PT ;  /* 0x0000000910107212 */ /* 0x080fe200078e3cff */
[----:B-1----:R-:W-:Y:S01]  /*0540*/  VIADD R20, R20, 0xffffffe ;  /* 0x0ffffffe14147836 */ /* 0x002fe20000000000 */
[----:B------:R-:W-:Y:S02]  /*0550*/  IABS R2, R9 ;  /* 0x0000000900027213 */ /* 0x000fe40000000000 */
[----:B------:R-:W-:Y:S01]  /*0560*/  ISETP.GE.AND P0, PT, R16, RZ, PT ;  /* 0x000000ff1000720c */ /* 0x000fe20003f06270 */
[----:B------:R-:W1:Y:S02]  /*0570*/  F2I.FTZ.U32.TRUNC.NTZ R21, R20 ;  /* 0x0000001400157305 */ /* 0x000e64000021f000 */
[----:B------:R-:W-:Y:S02]  /*0580*/  IMAD.MOV R2, RZ, RZ, -R2 ;  /* 0x000000ffff027224 */ /* 0x000fe400078e0a02 */
[----:B-1----:R-:W-:-:S02]  /*0590*/  IMAD.MOV R6, RZ, RZ, -R21 ;  /* 0x000000ffff067224 */ /* 0x002fc400078e0a15 */
[----:B------:R-:W-:Y:S02]  /*05a0*/  IMAD.MOV.U32 R20, RZ, RZ, RZ ;  /* 0x000000ffff147224 */ /* 0x000fe400078e00ff */
[----:B------:R-:W-:-:S04]  /*05b0*/  IMAD R6, R6, R13, RZ ;  /* 0x0000000d06067224 */ /* 0x000fc800078e02ff */
[----:B------:R-:W-:-:S06]  /*05c0*/  IMAD.HI.U32 R6, R21, R6, R20 ;  /* 0x0000000615067227 */ /* 0x000fcc00078e0014 */
[----:B------:R-:W-:Y:S02]  /*05d0*/  IMAD.HI.U32 R11, R6, R3, RZ ;  /* 0x00000003060b7227 */ /* 0x000fe400078e00ff */
[----:B------:R-:W1:Y:S02]  /*05e0*/  LDC R6, c[0x0][0x398] ;  /* 0x0000e600ff067b82 */ /* 0x000e640000000800 */
[----:B------:R-:W-:-:S05]  /*05f0*/  IMAD R14, R11, R2, R3 ;  /* 0x000000020b0e7224 */ /* 0x000fca00078e0203 */
[----:B------:R-:W-:Y:S01]  /*0600*/  ISETP.GT.U32.AND P1, PT, R13, R14, PT ;  /* 0x0000000e0d00720c */ /* 0x000fe20003f24070 */
[----:B------:R-:W4:-:S12]  /*0610*/  @!P3 LDC.64 R2, c[0x0][0x318] ;  /* 0x0000c600ff02bb82 */ /* 0x000f180000000a00 */
[----:B------:R-:W-:Y:S02]  /*0620*/  @!P1 IMAD.IADD R14, R14, 0x1, -R13 ;  /* 0x000000010e0e9824 */ /* 0x000fe400078e0a0d */
[----:B------:R-:W-:Y:S01]  /*0630*/  @!P1 VIADD R11, R11, 0x1 ;  /* 0x000000010b0b9836 */ /* 0x000fe20000000000 */
[----:B------:R-:W-:Y:S02]  /*0640*/  ISETP.NE.AND P1, PT, R9, RZ, PT ;  /* 0x000000ff0900720c */ /* 0x000fe40003f25270 */
[----:B------:R-:W-:Y:S02]  /*0650*/  ISETP.GE.U32.AND P4, PT, R14, R13, PT ;  /* 0x0000000d0e00720c */ /* 0x000fe40003f86070 */
[----:B----4-:R-:W-:-:S04]  /*0660*/  @!P3 ISETP.NE.U32.AND P2, PT, R2, RZ, PT ;  /* 0x000000ff0200b20c */ /* 0x010fc80003f45070 */
[----:B------:R-:W-:Y:S02]  /*0670*/  @!P3 ISETP.NE.AND.EX P2, PT, R3, RZ, PT, P2 ;  /* 0x000000ff0300b20c */ /* 0x000fe40003f45320 */
[----:B------:R-:W-:-:S05]  /*0680*/  IADD3 R3, -R126, 0xbf, R127 ;  /* 0x000000bf7e037810 */ /* 0x000fca0007ffe17f */
[----:B------:R-:W-:Y:S01]  /*0690*/  @P4 VIADD R11, R11, 0x1 ;  /* 0x000000010b0b4836 */ /* 0x000fe20000000000 */
[----:B---3--:R-:W-:-:S03]  /*06a0*/  @!P3 SEL R7, R7, RZ, P2 ;  /* 0x000000ff0707b207 */ /* 0x008fc60001000000 */
[----:B------:R-:W-:Y:S01]  /*06b0*/  @!P0 IMAD.MOV R11, RZ, RZ, -R11 ;  /* 0x000000ffff0b8224 */ /* 0x000fe200078e0a0b */
[----:B--2---:R-:W-:Y:S02]  /*06c0*/  @!P3 IADD3 R131, R7, R8, -R15 ;  /* 0x000000080783b210 */ /* 0x004fe40007ffe80f */
[----:B------:R-:W-:Y:S02]  /*06d0*/  @!P1 LOP3.LUT R11, RZ, R9, RZ, 0x33, !PT ;  /* 0x00000009ff0b9212 */ /* 0x000fe400078e33ff */
[----:B-1----:R-:W-:Y:S01]  /*06e0*/  IADD3 R3, R3, R6, R131 ;  /* 0x0000000603037210 */ /* 0x002fe20007ffe083 */
[----:B------:R-:W-:Y:S02]  /*06f0*/  VIADD R8, R131, 0x7f ;  /* 0x0000007f83087836 */ /* 0x000fe40000000000 */
[----:B------:R-:W-:Y:S01]  /*0700*/  IMAD R176, R11, R4, RZ ;  /* 0x000000040bb07224 */ /* 0x000fe200078e02ff */
[----:B------:R-:W-:Y:S02]  /*0710*/  SHF.R.S32.HI R2, RZ, 0x1f, R3 ;  /* 0x0000001fff027819 */ /* 0x000fe40000011403 */
[----:B------:R-:W-:-:S02]  /*0720*/  SHF.R.S32.HI R7, RZ, 0x1f, R8 ;  /* 0x0000001fff077819 */ /* 0x000fc40000011408 */
[----:B------:R-:W-:Y:S02]  /*0730*/  LEA.HI R2, R2, R3, RZ, 0x7 ;  /* 0x0000000302027211 */ /* 0x000fe400078f38ff */
[----:B------:R-:W-:Y:S02]  /*0740*/  LEA.HI R7, R7, R8, RZ, 0x7 ;  /* 0x0000000807077211 */ /* 0x000fe400078f38ff */
[----:B------:R-:W-:Y:S02]  /*0750*/  SHF.R.S32.HI R2, RZ, 0x7, R2 ;  /* 0x00000007ff027819 */ /* 0x000fe40000011402 */
[----:B------:R-:W-:-:S04]  /*0760*/  SHF.R.S32.HI R7, RZ, 0x7, R7 ;  /* 0x00000007ff077819 */ /* 0x000fc80000011407 */
[----:B------:R-:W-:-:S04]  /*0770*/  VIADDMNMX R7, R176, R11, R7, PT ;  /* 0x0000000bb0077246 */ /* 0x000fc80003800107 */
[----:B------:R-:W-:-:S04]  /*0780*/  VIMNMX R7, R7, R2, PT ;  /* 0x0000000207077248 */ /* 0x000fc80003fe0100 */
[----:B------:R-:W-:-:S13]  /*0790*/  ISETP.GE.AND P0, PT, R176, R7, PT ;  /* 0x00000007b000720c */ /* 0x000fda0003f06270 */
[----:B------:R-:W-:Y:S05]  /*07a0*/  @!P0 BRA `(.L_x_5774) ;  /* 0x0000000400548947 */ /* 0x000fea0003800000 */
[----:B------:R-:W1:Y:S01]  /*07b0*/  LDC.64 R2, c[0x0][0x2c0] ;  /* 0x0000b000ff027b82 */ /* 0x000e620000000a00 */
[----:B------:R-:W-:Y:S01]  /*07c0*/  SHF.R.S32.HI R7, RZ, 0x1f, R122 ;  /* 0x0000001fff077819 */ /* 0x000fe2000001147a */
[----:B------:R-:W-:-:S03]  /*07d0*/  ULDC UR4, c[0x0][0x2dc] ;  /* 0x0000b70000047ab9 */ /* 0x000fc60000000800 */
[----:B------:R-:W-:-:S04]  /*07e0*/  LEA.HI R6, R7, R122, RZ, 0x4 ;  /* 0x0000007a07067211 */ /* 0x000fc800078f20ff */
[----:B------:R-:W-:Y:S02]  /*07f0*/  LOP3.LUT R7, R6, 0xfffffff0, RZ, 0xc0, !PT ;  /* 0xfffffff006077812 */ /* 0x000fe400078ec0ff */
[----:B------:R-:W-:-:S03]  /*0800*/  SHF.R.S32.HI R6, RZ, 0x4, R6 ;  /* 0x00000004ff067819 */ /* 0x000fc60000011406 */
[----:B------:R-:W-:Y:S02]  /*0810*/  IMAD.IADD R122, R122, 0x1, -R7 ;  /* 0x000000017a7a7824 */ /* 0x000fe400078e0a07 */
[C---:B------:R-:W-:Y:S02]  /*0820*/  VIADD R12, R6.reuse, 0x10 ;  /* 0x00000010060c7836 */ /* 0x040fe40000000000 */
[----:B------:R-:W-:Y:S02]  /*0830*/  VIADD R10, R6, 0x18 ;  /* 0x00000018060a7836 */ /* 0x000fe40000000000 */
[----:B-1----:R-:W-:Y:S02]  /*0840*/  IMAD R2, R4, R2, R185 ;  /* 0x0000000204027224 */ /* 0x002fe400078e02b9 */
[----:B------:R-:W-:Y:S02]  /*0850*/  IMAD.SHL.U32 R4, R122, 0x4, RZ ;  /* 0x000000047a047824 */ /* 0x000fe400078e00ff */
[----:B------:R-:W-:-:S03]  /*0860*/  IMAD R2, R2, R5, R0 ;  /* 0x0000000502027224 */ /* 0x000fc600078e0200 */
[--C-:B------:R-:W-:Y:S01]  /*0870*/  SHF.R.S32.HI R5, RZ, 0x1f, R4.reuse ;  /* 0x0000001fff057819 */ /* 0x100fe20000011404 */
[--C-:B------:R-:W-:Y:S02]  /*0880*/  IMAD R3, R2, R3, R127.reuse ;  /* 0x0000000302037224 */ /* 0x100fe400078e027f */
[----:B------:R-:W-:Y:S02]  /*0890*/  IMAD.IADD R127, R126, 0x1, -R127 ;  /* 0x000000017e7f7824 */ /* 0x000fe400078e0a7f */
[----:B------:R-:W-:Y:S01]  /*08a0*/  IMAD R2, R3, UR4, RZ ;  /* 0x0000000403027c24 */ /* 0x000fe2000f8e02ff */
[----:B------:R-:W-:Y:S01]  /*08b0*/  ULDC UR4, c[0x0][0x2d0] ;  /* 0x0000b40000047ab9 */ /* 0x000fe20000000800 */
[----:B------:R-:W-:Y:S01]  /*08c0*/  IMAD.WIDE R8, R6, 0x40, R4 ;  /* 0x0000004006087825 */ /* 0x000fe200078e0204 */
[----:B------:R-:W-:Y:S01]  /*08d0*/  ISETP.GE.AND P0, PT, R4, UR4, PT ;  /* 0x0000000404007c0c */ /* 0x000fe2000bf06270 */
[----:B------:R-:W-:Y:S02]  /*08e0*/  ULDC.64 UR4, c[0x0][0x288] ;  /* 0x0000a20000047ab9 */ /* 0x000fe40000000a00 */
[----:B------:R-:W-:Y:S01]  /*08f0*/  VIADD R4, R6, 0x28 ;  /* 0x0000002806047836 */ /* 0x000fe20000000000 */
[----:B------:R-:W-:Y:S01]  /*0900*/  IADD3 R0, P1, R2, R8, RZ ;  /* 0x0000000802007210 */ /* 0x000fe20007f3e0ff */
[----:B------:R-:W-:Y:S01]  /*0910*/  VIADD R8, R6, 0x20 ;  /* 0x0000002006087836 */ /* 0x000fe20000000000 */
[----:B------:R-:W-:-:S02]  /*0920*/  ISETP.GE.OR P4, PT, R12, R127, P0 ;  /* 0x0000007f0c00720c */ /* 0x000fc40000786670 */
[----:B------:R-:W-:Y:S01]  /*0930*/  LEA.HI.X.SX32 R5, R2, R9, 0x1, P1 ;  /* 0x0000000902057211 */ /* 0x000fe200008f0eff */
[C---:B------:R-:W-:Y:S01]  /*0940*/  VIADD R2, R6.reuse, 0x8 ;  /* 0x0000000806027836 */ /* 0x040fe20000000000 */
[-C--:B------:R-:W-:Y:S02]  /*0950*/  ISETP.GE.OR P1, PT, R6, R127.reuse, P0 ;  /* 0x0000007f0600720c */ /* 0x080fe40000726670 */
[----:B------:R-:W-:Y:S02]  /*0960*/  LEA R14, P2, R0, UR4, 0x2 ;  /* 0x00000004000e7c11 */ /* 0x000fe4000f8410ff */
[-C--:B------:R-:W-:Y:S02]  /*0970*/  ISETP.GE.OR P5, PT, R2, R127.reuse, P0 ;  /* 0x0000007f0200720c */ /* 0x080fe400007a6670 */
[----:B------:R-:W-:Y:S01]  /*0980*/  LEA.HI.X R15, R0, UR5, R5, 0x2, P2 ;  /* 0x00000005000f7c11 */ /* 0x000fe200090f1405 */
[----:B------:R-:W-:Y:S01]  /*0990*/  VIADD R0, R6, 0x38 ;  /* 0x0000003806007836 */ /* 0x000fe20000000000 */
[-C--:B------:R-:W-:Y:S01]  /*09a0*/  ISETP.GE.AND P6, PT, R2, R127.reuse, PT ;  /* 0x0000007f0200720c */ /* 0x080fe20003fc6270 */
[----:B------:R-:W-:Y:S01]  /*09b0*/  VIADD R2, R6, 0x30 ;  /* 0x0000003006027836 */ /* 0x000fe20000000000 */
[-C--:B------:R-:W-:Y:S01]  /*09c0*/  ISETP.GE.OR P3, PT, R10, R127.reuse, P0 ;  /* 0x0000007f0a00720c */ /* 0x080fe20000766670 */
[----:B------:R-:W-:Y:S01]  /*09d0*/  @!P4 STG.E.128 desc[UR10][R14.64+0x1000], RZ ;  /* 0x001000ff0e00c986 */ /* 0x000fe2000c101d0a */
[-C--:B------:R-:W-:Y:S01]  /*09e0*/  ISETP.GE.OR P2, PT, R8, R127.reuse, P0 ;  /* 0x0000007f0800720c */ /* 0x080fe20000746670 */
[----:B------:R-:W-:Y:S01]  /*09f0*/  ULDC.64 UR4, c[0x0][0x2b8] ;  /* 0x0000ae0000047ab9 */ /* 0x000fe20000000a00 */
[-C--:B------:R-:W-:Y:S01]  /*0a00*/  ISETP.GE.OR P4, PT, R2, R127.reuse, P0 ;  /* 0x0000007f0200720c */ /* 0x080fe20000786670 */
[----:B------:R-:W-:Y:S01]  /*0a10*/  @!P1 STG.E.128 desc[UR10][R14.64], RZ ;  /* 0x000000ff0e009986 */ /* 0x000fe2000c101d0a */
[----:B------:R-:W-:-:S02]  /*0a20*/  ISETP.GE.OR P1, PT, R4, R127, P0 ;  /* 0x0000007f0400720c */ /* 0x000fc40000726670 */
[-C--:B------:R-:W-:Y:S01]  /*0a30*/  ISETP.GE.OR P0, PT, R0, R127.reuse, P0 ;  /* 0x0000007f0000720c */ /* 0x080fe20000706670 */
[----:B------:R-:W-:Y:S01]  /*0a40*/  @!P5 STG.E.128 desc[UR10][R14.64+0x800], RZ ;  /* 0x000800ff0e00d986 */ /* 0x000fe2000c101d0a */
[----:B------:R-:W-:Y:S02]  /*0a50*/  SHF.R.S32.HI R5, RZ, 0x1f, R3 ;  /* 0x0000001fff057819 */ /* 0x000fe40000011403 */
[-C--:B------:R-:W-:Y:S01]  /*0a60*/  ISETP.GE.AND P5, PT, R12, R127.reuse, PT ;  /* 0x0000007f0c00720c */ /* 0x080fe20003fa6270 */
[----:B------:R-:W-:Y:S01]  /*0a70*/  @!P3 STG.E.128 desc[UR10][R14.64+0x1800], RZ ;  /* 0x001800ff0e00b986 */ /* 0x000fe2000c101d0a */
[-C--:B------:R-:W-:Y:S02]  /*0a80*/  ISETP.GE.AND P3, PT, R10, R127.reuse, PT ;  /* 0x0000007f0a00720c */ /* 0x080fe40003f66270 */
[----:B------:R-:W-:Y:S01]  /*0a90*/  ISETP.NE.OR P6, PT, R122, RZ, P6 ;  /* 0x000000ff7a00720c */ /* 0x000fe200037c5670 */
[----:B------:R-:W-:Y:S01]  /*0aa0*/  @!P2 STG.E.128 desc[UR10][R14.64+0x2000], RZ ;  /* 0x002000ff0e00a986 */ /* 0x000fe2000c101d0a */
[----:B------:R-:W-:-:S02]  /*0ab0*/  ISETP.GE.AND P2, PT, R8, R127, PT ;  /* 0x0000007f0800720c */ /* 0x000fc40003f46270 */
[----:B------:R-:W-:Y:S01]  /*0ac0*/  ISETP.NE.OR P5, PT, R122, RZ, P5 ;  /* 0x000000ff7a00720c */ /* 0x000fe20002fa5670 */
[----:B------:R-:W-:Y:S01]  /*0ad0*/  @!P0 STG.E.128 desc[UR10][R14.64+0x3800], RZ ;  /* 0x003800ff0e008986 */ /* 0x000fe2000c101d0a */
[----:B------:R-:W-:Y:S02]  /*0ae0*/  ISETP.GE.AND P0, PT, R2, R127, PT ;  /* 0x0000007f0200720c */ /* 0x000fe40003f06270 */
[C---:B------:R-:W-:Y:S01]  /*0af0*/  ISETP.NE.OR P3, PT, R122.reuse, RZ, P3 ;  /* 0x000000ff7a00720c */ /* 0x040fe20001f65670 */
[----:B------:R-:W-:Y:S01]  /*0b00*/  @!P1 STG.E.128 desc[UR10][R14.64+0x2800], RZ ;  /* 0x002800ff0e009986 */ /* 0x000fe2000c101d0a */
[C---:B------:R-:W-:Y:S02]  /*0b10*/  ISETP.NE.OR P0, PT, R122.reuse, RZ, P0 ;  /* 0x000000ff7a00720c */ /* 0x040fe40000705670 */
[----:B------:R-:W-:Y:S01]  /*0b20*/  IADD3 R3, P1, R3, R6, RZ ;  /* 0x0000000603037210 */ /* 0x000fe20007f3e0ff */
[----:B------:R1:W-:Y:S01]  /*0b30*/  @!P4 STG.E.128 desc[UR10][R14.64+0x3000], RZ ;  /* 0x003000ff0e00c986 */ /* 0x0003e2000c101d0a */
[----:B------:R-:W-:Y:S01]  /*0b40*/  ISETP.NE.OR P2, PT, R122, RZ, P2 ;  /* 0x000000ff7a00720c */ /* 0x000fe20001745670 */
[----:B------:R-:W-:Y:S01]  /*0b50*/  @!P6 IMAD.MOV.U32 R17, RZ, RZ, -0x800000 ;  /* 0xff800000ff11e424 */ /* 0x000fe200078e00ff */
[----:B------:R-:W-:-:S02]  /*0b60*/  LEA.HI.X.SX32 R8, R6, R5, 0x1, P1 ;  /* 0x0000000506087211 */ /* 0x000fc400008f0eff */
[C---:B------:R-:W-:Y:S02]  /*0b70*/  LEA R10, P4, R3.reuse, UR4, 0x2 ;  /* 0x00000004030a7c11 */ /* 0x040fe4000f8810ff */
[-C--:B------:R-:W-:Y:S01]  /*0b80*/  ISETP.GE.AND P1, PT, R4, R127.reuse, PT ;  /* 0x0000007f0400720c */ /* 0x080fe20003f26270 */
[----:B------:R-:W-:Y:S01]  /*0b90*/  @!P3 IMAD.MOV.U32 R9, RZ, RZ, -0x800000 ;  /* 0xff800000ff09b424 */ /* 0x000fe200078e00ff */
[----:B------:R-:W-:Y:S01]  /*0ba0*/  LEA.HI.X R11, R3, UR5, R8, 0x2, P4 ;  /* 0x00000005030b7c11 */ /* 0x000fe2000a0f1408 */
[----:B------:R-:W-:Y:S01]  /*0bb0*/  @!P0 IMAD.MOV.U32 R3, RZ, RZ, -0x800000 ;  /* 0xff800000ff038424 */ /* 0x000fe200078e00ff */
[C---:B------:R-:W-:Y:S02]  /*0bc0*/  ISETP.NE.AND P4, PT, R122.reuse, RZ, PT ;  /* 0x000000ff7a00720c */ /* 0x040fe40003f85270 */
[----:B------:R-:W-:Y:S01]  /*0bd0*/  ISETP.NE.OR P1, PT, R122, RZ, P1 ;  /* 0x000000ff7a00720c */ /* 0x000fe20000f25670 */
[----:B------:R-:W-:Y:S01]  /*0be0*/  @!P2 IMAD.MOV.U32 R7, RZ, RZ, -0x800000 ;  /* 0xff800000ff07a424 */ /* 0x000fe200078e00ff */
[-C--:B------:R-:W-:Y:S01]  /*0bf0*/  ISETP.GE.OR P4, PT, R6, R127.reuse, P4 ;  /* 0x0000007f0600720c */ /* 0x080fe20002786670 */
[----:B------:R2:W-:Y:S01]  /*0c00*/  @!P0 STG.E desc[UR10][R10.64+0xc0], R3 ;  /* 0x0000c0030a008986 */ /* 0x0005e2000c10190a */
[----:B------:R-:W-:-:S03]  /*0c10*/  ISETP.GE.AND P0, PT, R0, R127, PT ;  /* 0x0000007f0000720c */ /* 0x000fc60003f06270 */
[----:B------:R2:W-:Y:S01]  /*0c20*/  @!P6 STG.E desc[UR10][R10.64+0x20], R17 ;  /* 0x000020110a00e986 */ /* 0x0005e2000c10190a */
[----:B------:R-:W-:-:S03]  /*0c30*/  ISETP.NE.OR P0, PT, R122, RZ, P0 ;  /* 0x000000ff7a00720c */ /* 0x000fc60000705670 */
[----:B------:R2:W-:Y:S01]  /*0c40*/  @!P3 STG.E desc[UR10][R10.64+0x60], R9 ;  /* 0x000060090a00b986 */ /* 0x0005e2000c10190a */
[----:B-1----:R-:W-:Y:S02]  /*0c50*/  @!P5 IMAD.MOV.U32 R15, RZ, RZ, -0x800000 ;  /* 0xff800000ff0fd424 */ /* 0x002fe400078e00ff */
[----:B------:R-:W-:Y:S01]  /*0c60*/  @!P1 IMAD.MOV.U32 R5, RZ, RZ, -0x800000 ;  /* 0xff800000ff059424 */ /* 0x000fe200078e00ff */
[----:B------:R2:W-:Y:S01]  /*0c70*/  @!P2 STG.E desc[UR10][R10.64+0x80], R7 ;  /* 0x000080070a00a986 */ /* 0x0005e2000c10190a */
[----:B------:R-:W-:-:S03]  /*0c80*/  @!P4 IMAD.MOV.U32 R13, RZ, RZ, -0x800000 ;  /* 0xff800000ff0dc424 */ /* 0x000fc600078e00ff */
[----:B------:R2:W-:Y:S04]  /*0c90*/  @!P5 STG.E desc[UR10][R10.64+0x40], R15 ;  /* 0x0000400f0a00d986 */ /* 0x0005e8000c10190a */
[----:B------:R2:W-:Y:S04]  /*0ca0*/  @!P1 STG.E desc[UR10][R10.64+0xa0], R5 ;  /* 0x0000a0050a009986 */ /* 0x0005e8000c10190a */
[----:B------:R2:W-:Y:S01]  /*0cb0*/  @!P4 STG.E desc[UR10][R10.64], R13 ;  /* 0x0000000d0a00c986 */ /* 0x0005e2000c10190a */
[----:B------:R-:W-:Y:S05]  /*0cc0*/  @P0 EXIT ;  /* 0x000000000000094d */ /* 0x000fea0003800000 */
[----:B--2---:R-:W-:-:S05]  /*0cd0*/  MOV R3, 0xff800000 ;  /* 0xff80000000037802 */ /* 0x004fca0000000f00 */
[----:B------:R-:W-:Y:S01]  /*0ce0*/  STG.E desc[UR10][R10.64+0xe0], R3 ;  /* 0x0000e0030a007986 */ /* 0x000fe2000c10190a */
[----:B------:R-:W-:Y:S05]  /*0cf0*/  EXIT ;  /* 0x000000000000794d */ /* 0x000fea0003800000 */
.L_x_5774:
        /* <DEDUP_REMOVED lines=24> */
.L_x_5775:
[----:B------:R-:W-:Y:S05]  /*0e80*/  @!P3 BRA `(.L_x_5776) ;  /* 0x000000040038b947 */ /* 0x000fea0003800000 */
[----:B------:R-:W2:Y:S01]  /*0e90*/  LDC R12, c[0x0][0x380] ;  /* 0x0000e000ff0c7b82 */ /* 0x000ea20000000800 */
[----:B------:R-:W-:Y:S01]  /*0ea0*/  LEA R11, R7, 0xffffff80, 0x7 ;  /* 0xffffff80070b7811 */ /* 0x000fe200078e38ff */
[----:B------:R-:W-:-:S03]  /*0eb0*/  ULDC.64 UR4, c[0x0][0x230] ;  /* 0x00008c0000047ab9 */ /* 0x000fc60000000a00 */
[----:B-1----:R-:W-:Y:S02]  /*0ec0*/  IABS R2, R11 ;  /* 0x0000000b00027213 */ /* 0x002fe40000000000 */
[----:B-----5:R-:W-:Y:S01]  /*0ed0*/  MOV R14, RZ ;  /* 0x000000ff000e7202 */ /* 0x020fe20000000f00 */
[----:B------:R-:W1:Y:S01]  /*0ee0*/  LDC.64 R116, c[0x0][0x248] ;  /* 0x00009200ff747b82 */ /* 0x000e620000000a00 */
[----:B--2---:R-:W-:-:S04]  /*0ef0*/  IABS R4, R12 ;  /* 0x0000000c00047213 */ /* 0x004fc80000000000 */
[----:B------:R-:W2:Y:S08]  /*0f00*/  I2F.RP R5, R4 ;  /* 0x0000000400057306 */ /* 0x000eb00000209400 */
[----:B--2---:R-:W2:Y:S02]  /*0f10*/  MUFU.RCP R8, R5 ;  /* 0x0000000500087308 */ /* 0x004ea40000001000 */
[----:B--2---:R-:W-:-:S06]  /*0f20*/  IADD3 R8, R8, 0xffffffe, RZ ;  /* 0x0ffffffe08087810 */ /* 0x004fcc0007ffe0ff */
[----:B------:R-:W2:Y:S02]  /*0f30*/  F2I.FTZ.U32.TRUNC.NTZ R9, R8 ;  /* 0x0000000800097305 */ /* 0x000ea4000021f000 */
[----:B--2---:R-:W-:Y:S01]  /*0f40*/  IMAD.MOV R3, RZ, RZ, -R9 ;  /* 0x000000ffff037224 */ /* 0x004fe200078e0a09 */
[----:B------:R-:W-:-:S03]  /*0f50*/  MOV R8, RZ ;  /* 0x000000ff00087202 */ /* 0x000fc60000000f00 */
[----:B------:R-:W-:-:S04]  /*0f60*/  IMAD R3, R3, R4, RZ ;  /* 0x0000000403037224 */ /* 0x000fc800078e02ff */
[----:B------:R-:W-:Y:S02]  /*0f70*/  IMAD.HI.U32 R3, R9, R3, R8 ;  /* 0x0000000309037227 */ /* 0x000fe400078e0008 */
[----:B------:R-:W2:Y:S04]  /*0f80*/  LDC R9, c[0x0][0x278] ;  /* 0x00009e00ff097b82 */ /* 0x000ea80000000800 */
        /* <DEDUP_REMOVED lines=15> */
[----:B--2---:R-:W-:-:S04]  /*1080*/  IABS R2, R9 ;  /* 0x0000000900027213 */ /* 0x004fc80000000000 */
[----:B------:R-:W2:Y:S08]  /*1090*/  I2F.RP R8, R2 ;  /* 0x0000000200087306 */ /* 0x000eb00000209400 */
[----:B--2---:R-:W2:Y:S02]  /*10a0*/  MUFU.RCP R15, R8 ;  /* 0x00000008000f7308 */ /* 0x004ea40000001000 */
[----:B--2---:R-:W-:Y:S01]  /*10b0*/  IADD3 R15, R15, 0xffffffe, RZ ;  /* 0x0ffffffe0f0f7810 */ /* 0x004fe20007ffe0ff */
[----:B------:R-:W-:-:S04]  /*10c0*/  IMAD.MOV R8, RZ, RZ, -R13 ;  /* 0x000000ffff087224 */ /* 0x000fc800078e0a0d */
[----:B------:R-:W-:Y:S01]  /*10d0*/  IMAD R11, R12, R8, R11 ;  /* 0x000000080c0b7224 */ /* 0x000fe200078e020b */
[----:B------:R-:W2:Y:S04]  /*10e0*/  F2I.FTZ.U32.TRUNC.NTZ R15, R15 ;  /* 0x0000000f000f7305 */ /* 0x000ea8000021f000 */
[----:B------:R-:W-:Y:S01]  /*10f0*/  SHF.R.S32.HI R21, RZ, 0x1f, R11 ;  /* 0x0000001fff157819 */ /* 0x000fe2000001140b */
[----:B--2---:R-:W-:-:S04]  /*1100*/  IMAD.MOV R3, RZ, RZ, -R15 ;  /* 0x000000ffff037224 */ /* 0x004fc800078e0a0f */
        /* <DEDUP_REMOVED lines=14> */
[----:B------:R-:W2:Y:S05]  /*11f0*/  LDC.64 R2, c[0x0][0x238] ;  /* 0x00008e00ff027b82 */ /* 0x000eaa0000000a00 */
[----:B------:R-:W-:-:S06]  /*1200*/  @P2 IADD3 R28, R28, 0x1, RZ ;  /* 0x000000011c1c2810 */ /* 0x000fcc0007ffe0ff */
[----:B------:R-:W-:Y:S01]  /*1210*/  @!P0 IMAD.MOV R28, RZ, RZ, -R28 ;  /* 0x000000ffff1c8224 */ /* 0x000fe200078e0a1c */
[----:B------:R-:W-:Y:S02]  /*1220*/  @!P1 LOP3.LUT R28, RZ, R9, RZ, 0x33, !PT ;  /* 0x00000009ff1c9212 */ /* 0x000fe400078e33ff */
[----:B---3--:R-:W-:Y:S01]  /*1230*/  SHF.R.S32.HI R5, RZ, 0x1f, R4 ;  /* 0x0000001fff057819 */ /* 0x008fe20000011404 */
[----:B------:R-:W-:-:S04]  /*1240*/  IMAD.WIDE.U32 R12, R4, UR4, RZ ;  /* 0x00000004040c7c25 */ /* 0x000fc8000f8e00ff */
[C---:B------:R-:W-:Y:S02]  /*1250*/  IMAD R15, R5.reuse, UR4, RZ ;  /* 0x00000004050f7c24 */ /* 0x040fe4000f8e02ff */
[-C--:B--2---:R-:W-:Y:S02]  /*1260*/  IMAD R5, R5, R2.reuse, RZ ;  /* 0x0000000205057224 */ /* 0x084fe400078e02ff */
[C---:B------:R-:W-:Y:S01]  /*1270*/  IMAD R8, R4.reuse, UR5, R15 ;  /* 0x0000000504087c24 */ /* 0x040fe2000f8e020f */
[----:B------:R-:W-:Y:S01]  /*1280*/  ULDC.64 UR4, c[0x0][0x260] ;  /* 0x0000980000047ab9 */ /* 0x000fe20000000a00 */
[C---:B------:R-:W-:Y:S02]  /*1290*/  IMAD R3, R4.reuse, R3, R5 ;  /* 0x0000000304037224 */ /* 0x040fe400078e0205 */
[----:B------:R-:W-:Y:S01]  /*12a0*/  IMAD.WIDE.U32 R32, R4, R2, RZ ;  /* 0x0000000204207225 */ /* 0x000fe200078e00ff */
[----:B------:R-:W-:-:S03]  /*12b0*/  IADD3 R13, R13, R8, RZ ;  /* 0x000000080d0d7210 */ /* 0x000fc60007ffe0ff */
[-C--:B-1----:R-:W-:Y:S01]  /*12c0*/  IMAD R8, R21, R116.reuse, RZ ;  /* 0x0000007415087224 */ /* 0x082fe200078e02ff */
[----:B------:R-:W-:Y:S01]  /*12d0*/  IADD3 R4, R33, R3, RZ ;  /* 0x0000000321047210 */ /* 0x000fe20007ffe0ff */
[----:B------:R-:W-:Y:S01]  /*12e0*/  IMAD.WIDE.U32 R14, R11, R116, R12 ;  /* 0x000000740b0e7225 */ /* 0x000fe200078e000c */
[----:B------:R-:W-:-:S03]  /*12f0*/  SHF.R.S32.HI R13, RZ, 0x1f, R28 ;  /* 0x0000001fff0d7819 */ /* 0x000fc6000001141c */
[----:B------:R-:W-:Y:S02]  /*1300*/  IMAD R8, R11, R117, R8 ;  /* 0x000000750b087224 */ /* 0x000fe400078e0208 */
[----:B------:R-:W-:Y:S02]  /*1310*/  IMAD R9, R13, UR4, RZ ;  /* 0x000000040d097c24 */ /* 0x000fe4000f8e02ff */
[----:B------:R-:W-:Y:S02]  /*1320*/  IMAD.IADD R15, R15, 0x1, R8 ;  /* 0x000000010f0f7824 */ /* 0x000fe400078e0208 */
[C---:B------:R-:W-:Y:S02]  /*1330*/  IMAD R9, R28.reuse, UR5, R9 ;  /* 0x000000051c097c24 */ /* 0x040fe4000f8e0209 */
[----:B------:R-:W-:-:S05]  /*1340*/  IMAD.WIDE.U32 R16, R28, UR4, R14 ;  /* 0x000000041c107c25 */ /* 0x000fca000f8e000e */
[----:B------:R-:W-:Y:S01]  /*1350*/  IADD3 R12, R17, R9, RZ ;  /* 0x00000009110c7210 */ /* 0x000fe20007ffe0ff */
[----:B------:R-:W-:Y:S06]  /*1360*/  BRA `(.L_x_5777) ;  /* 0x0000000400287947 */ /* 0x000fec0003800000 */
.L_x_5776:
[----:B------:R-:W1:Y:S01]  /*1370*/  LDC R13, c[0x0][0x278] ;  /* 0x00009e00ff0d7b82 */ /* 0x000e620000000800 */
[----:B------:R-:W-:Y:S02]  /*1380*/  ISETP.NE.AND P4, PT, R12, -0x1, PT ;  /* 0xffffffff0c00780c */ /* 0x000fe40003f85270 */
[----:B------:R-:W-:-:S04]  /*1390*/  LEA R11, R7, 0xffffff80, 0x7 ;  /* 0xffffff80070b7811 */ /* 0x000fc800078e38ff */
[----:B------:R-:W-:-:S07]  /*13a0*/  SHF.R.S32.HI R21, RZ, 0x1f, R11 ;  /* 0x0000001fff157819 */ /* 0x000fce000001140b */
[----:B------:R-:W2:Y:S01]  /*13b0*/  @P4 LDC.64 R116, c[0x0][0x248] ;  /* 0x00009200ff744b82 */ /* 0x000ea20000000a00 */
[----:B------:R-:W-:Y:S02]  /*13c0*/  @P4 IADD3 R16, R15, R12, RZ ;  /* 0x0000000c0f104210 */ /* 0x000fe40007ffe0ff */
[----:B-1----:R-:W-:-:S04]  /*13d0*/  IABS R3, R13 ;  /* 0x0000000d00037213 */ /* 0x002fc80000000000 */
[----:B------:R-:W1:Y:S08]  /*13e0*/  I2F.RP R5, R3 ;  /* 0x0000000300057306 */ /* 0x000e700000209400 */
[----:B-1----:R-:W1:Y:S02]  /*13f0*/  MUFU.RCP R8, R5 ;  /* 0x0000000500087308 */ /* 0x002e640000001000 */
[----:B-1----:R-:W-:-:S02]  /*1400*/  VIADD R8, R8, 0xffffffe ;  /* 0x0ffffffe08087836 */ /* 0x002fc40000000000 */
[----:B--2---:R-:W-:-:S04]  /*1410*/  @P4 IMAD R5, R16, R117, RZ ;  /* 0x0000007510054224 */ /* 0x004fc800078e02ff */
[----:B------:R-:W1:Y:S01]  /*1420*/  F2I.FTZ.U32.TRUNC.NTZ R9, R8 ;  /* 0x0000000800097305 */ /* 0x000e62000021f000 */
[----:B------:R-:W-:-:S04]  /*1430*/  @P4 IMAD.WIDE.U32 R16, R16, R116, RZ ;  /* 0x0000007410104225 */ /* 0x000fc800078e00ff */
[----:B------:R-:W-:Y:S02]  /*1440*/  @P4 IMAD.IADD R5, R17, 0x1, R5 ;  /* 0x0000000111054824 */ /* 0x000fe400078e0205 */
[----:B-1----:R-:W-:Y:S01]  /*1450*/  IMAD.MOV R2, RZ, RZ, -R9 ;  /* 0x000000ffff027224 */ /* 0x002fe200078e0a09 */
[----:B------:R-:W-:-:S03]  /*1460*/  MOV R8, RZ ;  /* 0x000000ff00087202 */ /* 0x000fc60000000f00 */
[----:B------:R-:W-:Y:S01]  /*1470*/  IMAD R4, R2, R3, RZ ;  /* 0x0000000302047224 */ /* 0x000fe200078e02ff */
[----:B------:R-:W-:-:S03]  /*1480*/  IABS R2, R0 ;  /* 0x0000000000027213 */ /* 0x000fc60000000000 */
[----:B------:R-:W-:-:S04]  /*1490*/  IMAD.HI.U32 R9, R9, R4, R8 ;  /* 0x0000000409097227 */ /* 0x000fc800078e0008 */
[----:B------:R-:W-:-:S04]  /*14a0*/  IMAD.MOV.U32 R4, RZ, RZ, R2 ;  /* 0x000000ffff047224 */ /* 0x000fc800078e0002 */
[----:B------:R-:W-:Y:S02]  /*14b0*/  IMAD.HI.U32 R28, R9, R4, RZ ;  /* 0x00000004091c7227 */ /* 0x000fe400078e00ff */
[----:B------:R-:W1:Y:S03]  /*14c0*/  @P4 LDC.64 R8, c[0x0][0x250] ;  /* 0x00009400ff084b82 */ /* 0x000e660000000a00 */
[----:B------:R-:W-:-:S05]  /*14d0*/  IADD3 R2, -R28, RZ, RZ ;  /* 0x000000ff1c027210 */ /* 0x000fca0007ffe1ff */
[----:B------:R-:W-:Y:S01]  /*14e0*/  IMAD R2, R3, R2, R4 ;  /* 0x0000000203027224 */ /* 0x000fe200078e0204 */
[----:B------:R-:W-:-:S04]  /*14f0*/  LOP3.LUT R4, R0, R13, RZ, 0x3c, !PT ;  /* 0x0000000d00047212 */ /* 0x000fc800078e3cff */
[----:B------:R-:W-:Y:S02]  /*1500*/  ISETP.GT.U32.AND P0, PT, R3, R2, PT ;  /* 0x000000020300720c */ /* 0x000fe40003f04070 */
[----:B------:R-:W-:-:S11]  /*1510*/  ISETP.GE.AND P1, PT, R4, RZ, PT ;  /* 0x000000ff0400720c */ /* 0x000fd60003f26270 */
[----:B------:R-:W-:Y:S02]  /*1520*/  @!P0 IMAD.IADD R2, R2, 0x1, -R3 ;  /* 0x0000000102028824 */ /* 0x000fe400078e0a03 */
[----:B------:R-:W-:Y:S01]  /*1530*/  @!P0 VIADD R28, R28, 0x1 ;  /* 0x000000011c1c8836 */ /* 0x000fe20000000000 */
[----:B------:R-:W-:Y:S02]  /*1540*/  ISETP.NE.AND P0, PT, R13, RZ, PT ;  /* 0x000000ff0d00720c */ /* 0x000fe40003f05270 */
[----:B------:R-:W-:Y:S02]  /*1550*/  ISETP.GE.U32.AND P2, PT, R2, R3, PT ;  /* 0x000000030200720c */ /* 0x000fe40003f46070 */
[----:B------:R-:W2:Y:S11]  /*1560*/  LDC.64 R2, c[0x0][0x260] ;  /* 0x00009800ff027b82 */ /* 0x000eb60000000a00 */
[----:B------:R-:W-:-:S04]  /*1570*/  @P2 IADD3 R28, R28, 0x1, RZ ;  /* 0x000000011c1c2810 */ /* 0x000fc80007ffe0ff */
[----:B------:R-:W-:Y:S01]  /*1580*/  @!P1 IADD3 R28, -R28, RZ, RZ ;  /* 0x000000ff1c1c9210 */ /* 0x000fe20007ffe1ff */
[----:B-1----:R-:W-:Y:S06]  /*1590*/  @P4 BRA `(.L_x_5778) ;  /* 0x0000000000304947 */ /* 0x002fec0003800000 */
[----:B------:R-:W1:Y:S01]  /*15a0*/  LDC.64 R116, c[0x0][0x248] ;  /* 0x00009200ff747b82 */ /* 0x000e620000000a00 */
[----:B------:R-:W-:Y:S02]  /*15b0*/  SHF.R.S32.HI R17, RZ, 0x1f, R15 ;  /* 0x0000001fff117819 */ /* 0x000fe4000001140f */
[----:B-----5:R-:W-:-:S05]  /*15c0*/  SHF.R.S32.HI R19, RZ, 0x1f, R14 ;  /* 0x0000001fff137819 */ /* 0x020fca000001140e */
[----:B------:R-:W3:Y:S01]  /*15d0*/  LDC.64 R4, c[0x0][0x230] ;  /* 0x00008c00ff047b82 */ /* 0x000ee20000000a00 */
[-C--:B-1----:R-:W-:Y:S02]  /*15e0*/  IMAD R16, R17, R116.reuse, RZ ;  /* 0x0000007411107224 */ /* 0x082fe400078e02ff */
[----:B------:R-:W-:-:S04]  /*15f0*/  IMAD.WIDE.U32 R24, R15, R116, RZ ;  /* 0x000000740f187225 */ /* 0x000fc800078e00ff */
[----:B------:R-:W-:Y:S02]  /*1600*/  IMAD R17, R15, R117, R16 ;  /* 0x000000750f117224 */ /* 0x000fe400078e0210 */
[----:B---3--:R-:W-:-:S03]  /*1610*/  IMAD R16, R19, R4, RZ ;  /* 0x0000000413107224 */ /* 0x008fc600078e02ff */
[----:B------:R-:W-:Y:S01]  /*1620*/  IADD3 R25, R25, R17, RZ ;  /* 0x0000001119197210 */ /* 0x000fe20007ffe0ff */
[C---:B------:R-:W-:Y:S02]  /*1630*/  IMAD R5, R14.reuse, R5, R16 ;  /* 0x000000050e057224 */ /* 0x040fe400078e0210 */
[----:B------:R-:W-:-:S05]  /*1640*/  IMAD.WIDE.U32 R16, R14, R4, R24 ;  /* 0x000000040e107225 */ /* 0x000fca00078e0018 */
[----:B------:R-:W-:-:S07]  /*1650*/  IADD3 R5, R17, R5, RZ ;  /* 0x0000000511057210 */ /* 0x000fce0007ffe0ff */
.L_x_5778:
[----:B------:R-:W-:Y:S01]  /*1660*/  MOV R17, R5 ;  /* 0x0000000500117202 */ /* 0x000fe20000000f00 */
[----:B------:R-:W-:Y:S01]  /*1670*/  IMAD R4, R21, R116, RZ ;  /* 0x0000007415047224 */ /* 0x000fe200078e02ff */
[----:B------:R-:W-:Y:S01]  /*1680*/  @!P0 LOP3.LUT R28, RZ, R13, RZ, 0x33, !PT ;  /* 0x0000000dff1c8212 */ /* 0x000fe200078e33ff */
[----:B------:R-:W-:-:S03]  /*1690*/  IMAD.WIDE.U32 R16, R116, R11, R16 ;  /* 0x0000000b74107225 */ /* 0x000fc600078e0010 */
[----:B------:R-:W-:Y:S01]  /*16a0*/  SHF.R.S32.HI R13, RZ, 0x1f, R28 ;  /* 0x0000001fff0d7819 */ /* 0x000fe2000001141c */
[----:B------:R-:W-:Y:S01]  /*16b0*/  IMAD R5, R117, R11, R4 ;  /* 0x0000000b75057224 */ /* 0x000fe200078e0204 */
[----:B------:R-:W-:-:S04]  /*16c0*/  @P4 IADD3 R4, R15, R12, RZ ;  /* 0x0000000c0f044210 */ /* 0x000fc80007ffe0ff */
[----:B------:R-:W-:Y:S01]  /*16d0*/  IADD3 R17, R17, R5, RZ ;  /* 0x0000000511117210 */ /* 0x000fe20007ffe0ff */
[----:B--2---:R-:W-:Y:S02]  /*16e0*/  IMAD R5, R13, R2, RZ ;  /* 0x000000020d057224 */ /* 0x004fe400078e02ff */
[----:B------:R-:W-:-:S04]  /*16f0*/  @P4 IMAD.WIDE.U32 R32, R4, R8, RZ ;  /* 0x0000000804204225 */ /* 0x000fc800078e00ff */
[----:B------:R-:W-:-:S04]  /*1700*/  IMAD.WIDE.U32 R16, R28, R2, R16 ;  /* 0x000000021c107225 */ /* 0x000fc800078e0010 */
        /* <DEDUP_REMOVED lines=16> */
.L_x_5777:
[----:B------:R-:W-:Y:S01]  /*1810*/  ISETP.NE.AND P0, PT, R10, -0x1, PT ;  /* 0xffffffff0a00780c */ /* 0x000fe20003f05270 */
[----:B------:R-:W1:Y:S01]  /*1820*/  S2UR UR8, SR_CgaCtaId ;  /* 0x00000000000879c3 */ /* 0x000e620000008800 */
[----:B------:R-:W-:Y:S01]  /*1830*/  SHF.R.S32.HI R5, RZ, 0x1f, R122 ;  /* 0x0000001fff057819 */ /* 0x000fe2000001147a */
[----:B------:R-:W-:Y:S01]  /*1840*/  IMAD.IADD R175, R126, 0x1, -R127 ;  /* 0x000000017eaf7824 */ /* 0x000fe200078e0a7f */
[----:B------:R-:W-:Y:S01]  /*1850*/  ULDC.64 UR4, c[0x0][0x258] ;  /* 0x0000960000047ab9 */ /* 0x000fe20000000a00 */
[----:B------:R-:W-:Y:S01]  /*1860*/  ULDC.64 UR6, c[0x0][0x268] ;  /* 0x00009a0000067ab9 */ /* 0x000fe20000000a00 */
[----:B------:R-:W-:Y:S01]  /*1870*/  LEA.HI R19, R5, R122, RZ, 0x3 ;  /* 0x0000007a05137211 */ /* 0x000fe200078f18ff */
[----:B------:R-:W-:Y:S01]  /*1880*/  VIADD R181, R7, 0xffffffff ;  /* 0xffffffff07b57836 */ /* 0x000fe20000000000 */
[----:B------:R-:W-:Y:S02]  /*1890*/  BSSY B0, `(.L_x_5779) ;  /* 0x0000046000007945 */ /* 0x000fe40003800000 */
[----:B-----5:R-:W-:-:S02]  /*18a0*/  SHF.R.S32.HI R14, RZ, 0x3, R19 ;  /* 0x00000003ff0e7819 */ /* 0x020fc40000011413 */
[----:B------:R-:W-:Y:S01]  /*18b0*/  LOP3.LUT R19, R19, 0xfffffff8, RZ, 0xc0, !PT ;  /* 0xfffffff813137812 */ /* 0x000fe200078ec0ff */
[----:B------:R-:W2:Y:S01]  /*18c0*/  @P0 LDC.64 R8, c[0x0][0x240] ;  /* 0x00009000ff080b82 */ /* 0x000ea20000000a00 */
[----:B------:R-:W-:Y:S01]  /*18d0*/  @!P0 SHF.R.S32.HI R17, RZ, 0x1f, R185 ;  /* 0x0000001fff118819 */ /* 0x000fe200000114b9 */
[----:B------:R-:W-:Y:S01]  /*18e0*/  IMAD.SHL.U32 R18, R14, 0x40, RZ ;  /* 0x000000400e127824 */ /* 0x000fe200078e00ff */
[----:B------:R-:W-:Y:S01]  /*18f0*/  SHF.R.S32.HI R15, RZ, 0x1f, R14 ;  /* 0x0000001fff0f7819 */ /* 0x000fe2000001140e */
[----:B------:R-:W-:-:S03]  /*1900*/  IMAD.IADD R92, R122, 0x1, -R19 ;  /* 0x000000017a5c7824 */ /* 0x000fc600078e0a13 */
[----:B------:R-:W-:Y:S01]  /*1910*/  LOP3.LUT R18, R18, 0x1c0, RZ, 0xc0, !PT ;  /* 0x000001c012127812 */ /* 0x000fe200078ec0ff */
[----:B------:R-:W3:Y:S01]  /*1920*/  @!P0 LDC.64 R2, c[0x0][0x228] ;  /* 0x00008a00ff028b82 */ /* 0x000ee20000000a00 */
[----:B------:R-:W-:Y:S02]  /*1930*/  IMAD.SHL.U32 R183, R92, 0x8, RZ ;  /* 0x000000085cb77824 */ /* 0x000fe400078e00ff */
[----:B------:R-:W-:-:S03]  /*1940*/  IMAD.WIDE R22, R23, 0x40, R14 ;  /* 0x0000004017167825 */ /* 0x000fc600078e020e */
[----:B------:R-:W-:Y:S02]  /*1950*/  LOP3.LUT R182, R18, 0x38, R183, 0xf8, !PT ;  /* 0x0000003812b67812 */ /* 0x000fe400078ef8b7 */
[----:B------:R-:W-:Y:S01]  /*1960*/  IADD3 R32, P1, R183, R32, RZ ;  /* 0x00000020b7207210 */ /* 0x000fe20007f3e0ff */
[----:B--2---:R-:W-:-:S04]  /*1970*/  @P0 IMAD.WIDE.U32 R24, R10, R8, RZ ;  /* 0x000000080a180225 */ /* 0x004fc800078e00ff */
[----:B------:R-:W-:Y:S02]  /*1980*/  @P0 IMAD R9, R10, R9, R25 ;  /* 0x000000090a090224 */ /* 0x000fe400078e0219 */
[----:B------:R-:W-:Y:S02]  /*1990*/  VIADD R25, R14, 0x10 ;  /* 0x000000100e197836 */ /* 0x000fe40000000000 */
[-C--:B---3--:R-:W-:Y:S01]  /*19a0*/  @!P0 IMAD R8, R17, R2.reuse, RZ ;  /* 0x0000000211088224 */ /* 0x088fe200078e02ff */
[----:B------:R-:W-:Y:S01]  /*19b0*/  SHF.R.U32.HI R17, RZ, 0x3, R18 ;  /* 0x00000003ff117819 */ /* 0x000fe20000011612 */
[C---:B------:R-:W-:Y:S01]  /*19c0*/  @!P0 IMAD.WIDE.U32 R26, R185.reuse, R2, RZ ;  /* 0x00000002b91a8225 */ /* 0x040fe200078e00ff */
[----:B------:R-:W-:Y:S02]  /*19d0*/  SHF.R.S32.HI R2, RZ, 0x1f, R0 ;  /* 0x0000001fff027819 */ /* 0x000fe40000011400 */
[----:B------:R-:W-:Y:S01]  /*19e0*/  LOP3.LUT R182, R182, R17, RZ, 0x3c, !PT ;  /* 0x00000011b6b67212 */ /* 0x000fe200078e3cff */
[----:B------:R-:W-:Y:S01]  /*19f0*/  @!P0 IMAD R3, R185, R3, R8 ;  /* 0x00000003b9038224 */ /* 0x000fe200078e0208 */
[----:B------:R-:W-:-:S02]  /*1a00*/  @!P0 MOV R24, R26 ;  /* 0x0000001a00188202 */ /* 0x000fc40000000f00 */
[----:B------:R-:W-:Y:S01]  /*1a10*/  SHF.R.S32.HI R17, RZ, 0x1f, R183 ;  /* 0x0000001fff117819 */ /* 0x000fe200000114b7 */
[----:B------:R-:W-:Y:S01]  /*1a20*/  @!P0 IMAD.IADD R9, R27, 0x1, R3 ;  /* 0x000000011b098824 */ /* 0x000fe200078e0203 */
[----:B------:R-:W-:Y:S01]  /*1a30*/  IADD3 R30, P0, R183, R24, RZ ;  /* 0x00000018b71e7210 */ /* 0x000fe20007f1e0ff */
[----:B------:R-:W-:Y:S01]  /*1a40*/  IMAD R3, R2, UR4, RZ ;  /* 0x0000000402037c24 */ /* 0x000fe2000f8e02ff */
[----:B------:R-:W-:Y:S01]  /*1a50*/  LEA.HI R2, R5, R122, RZ, 0x6 ;  /* 0x0000007a05027211 */ /* 0x000fe200078f30ff */
[----:B------:R-:W-:Y:S01]  /*1a60*/  IMAD R27, R13, UR6, RZ ;  /* 0x000000060d1b7c24 */ /* 0x000fe2000f8e02ff */
[----:B------:R-:W-:Y:S01]  /*1a70*/  IADD3 R8, P2, R183, R16, RZ ;  /* 0x00000010b7087210 */ /* 0x000fe20007f5e0ff */
[C---:B------:R-:W-:Y:S01]  /*1a80*/  IMAD.X R31, R17.reuse, 0x1, R9, P0 ;  /* 0x00000001111f7824 */ /* 0x040fe200000e0609 */
[-C--:B------:R-:W-:Y:S01]  /*1a90*/  ISETP.GE.AND P0, PT, R14, R175.reuse, PT ;  /* 0x000000af0e00720c */ /* 0x080fe20003f06270 */
[----:B------:R-:W-:Y:S01]  /*1aa0*/  IMAD.SHL.U32 R19, R2, 0x8, RZ ;  /* 0x0000000802137824 */ /* 0x000fe200078e00ff */
[----:B------:R-:W-:Y:S01]  /*1ab0*/  IADD3.X R9, R17, R12, RZ, P2, !PT ;  /* 0x0000000c11097210 */ /* 0x000fe200017fe4ff */
[----:B------:R-:W-:Y:S01]  /*1ac0*/  IMAD.WIDE.U32 R30, R0, UR4, R30 ;  /* 0x00000004001e7c25 */ /* 0x000fe2000f8e001e */
[----:B------:R-:W-:Y:S01]  /*1ad0*/  UMOV UR4, 0x400 ;  /* 0x0000040000047882 */ /* 0x000fe20000000000 */
[-C--:B------:R-:W-:Y:S01]  /*1ae0*/  ISETP.GE.AND P4, PT, R25, R175.reuse, PT ;  /* 0x000000af1900720c */ /* 0x080fe20003f86270 */
[----:B-1----:R-:W-:Y:S01]  /*1af0*/  ULEA UR4, UR8, UR4, 0x18 ;  /* 0x0000000408047291 */ /* 0x002fe2000f8ec03f */
[----:B------:R-:W-:Y:S01]  /*1b00*/  IMAD.X R33, R17, 0x1, R4, P1 ;  /* 0x0000000111217824 */ /* 0x000fe200008e0604 */
[----:B------:R-:W-:Y:S01]  /*1b10*/  LOP3.LUT R182, R182, 0xfffffe00, R19, 0xf8, !PT ;  /* 0xfffffe00b6b67812 */ /* 0x000fe200078ef813 */
[C---:B------:R-:W-:Y:S01]  /*1b20*/  VIADD R17, R14.reuse, 0x30 ;  /* 0x000000300e117836 */ /* 0x040fe20000000000 */
[----:B------:R-:W-:Y:S01]  /*1b30*/  IADD3 R19, R14, 0x20, RZ ;  /* 0x000000200e137810 */ /* 0x000fe20007ffe0ff */
[----:B------:R-:W-:Y:S01]  /*1b40*/  IMAD.SHL.U32 R2, R181, 0x80, RZ ;  /* 0x00000080b5027824 */ /* 0x000fe200078e00ff */
[----:B------:R-:W-:Y:S01]  /*1b50*/  LEA R182, R182, UR4, 0x1 ;  /* 0x00000004b6b67c11 */ /* 0x000fe2000f8e08ff */
[----:B------:R-:W-:Y:S01]  /*1b60*/  IMAD R3, R0, UR5, R3 ;  /* 0x0000000500037c24 */ /* 0x000fe2000f8e0203 */
[-C--:B------:R-:W-:Y:S01]  /*1b70*/  ISETP.GE.AND P2, PT, R19, R175.reuse, PT ;  /* 0x000000af1300720c */ /* 0x080fe20003f46270 */
[C---:B------:R-:W-:Y:S01]  /*1b80*/  IMAD R27, R28.reuse, UR7, R27 ;  /* 0x000000071c1b7c24 */ /* 0x040fe2000f8e021b */
[----:B------:R-:W-:Y:S01]  /*1b90*/  ISETP.GE.AND P1, PT, R17, R175, PT ;  /* 0x000000af1100720c */ /* 0x000fe20003f26270 */
[----:B------:R-:W-:Y:S01]  /*1ba0*/  IMAD.WIDE.U32 R28, R28, UR6, R32 ;  /* 0x000000061c1c7c25 */ /* 0x000fe2000f8e0020 */
[----:B------:R-:W-:-:S03]  /*1bb0*/  IADD3 R4, -R2, R131, RZ ;  /* 0x0000008302047210 */ /* 0x000fc60007ffe1ff */
        /* <DEDUP_REMOVED lines=19> */
.L_x_5780:
[----:B------:R-:W-:Y:S05]  /*1cf0*/  BSYNC B0 ;  /* 0x0000000000007941 */ /* 0x000fea0003800000 */
.L_x_5779:
        /* <DEDUP_REMOVED lines=22> */
.L_x_5782:
[----:B------:R-:W-:Y:S05]  /*1e60*/  BSYNC B0 ;  /* 0x0000000000007941 */ /* 0x000fea0003800000 */
.L_x_5781:
        /* <DEDUP_REMOVED lines=22> */
.L_x_5784:
[----:B------:R-:W-:Y:S05]  /*1fd0*/  BSYNC B0 ;  /* 0x0000000000007941 */ /* 0x000fea0003800000 */
.L_x_5783:
        /* <DEDUP_REMOVED lines=21> */
.L_x_5786:
[----:B------:R-:W-:Y:S05]  /*2130*/  BSYNC B0 ;  /* 0x0000000000007941 */ /* 0x000fea0003800000 */
.L_x_5785:
[----:B------:R-:W1:Y:S01]  /*2140*/  LDC.64 R118, c[0x0][0x250] ;  /* 0x00009400ff767b82 */ /* 0x000e620000000a00 */
[C---:B------:R-:W-:Y:S01]  /*2150*/  ISETP.GE.AND P2, PT, R14.reuse, R4, PT ;  /* 0x000000040e00720c */ /* 0x040fe20003f46270 */
[----:B------:R-:W-:Y:S01]  /*2160*/  IMAD R125, R15, R116, RZ ;  /* 0x000000740f7d7224 */ /* 0x000fe200078e02ff */
[C---:B------:R-:W-:Y:S01]  /*2170*/  IADD3 R120, P0, R14.reuse, R11, RZ ;  /* 0x0000000b0e787210 */ /* 0x040fe20007f1e0ff */
[C---:B------:R-:W-:Y:S01]  /*2180*/  VIADD R3, R14.reuse, 0x40 ;  /* 0x000000400e037836 */ /* 0x040fe20000000000 */
[----:B------:R-:W-:Y:S01]  /*2190*/  BSSY B0, `(.L_x_5787) ;  /* 0x0000019000007945 */ /* 0x000fe20003800000 */
[C---:B------:R-:W-:Y:S01]  /*21a0*/  VIADD R13, R14.reuse, 0x50 ;  /* 0x000000500e0d7836 */ /* 0x040fe20000000000 */
[----:B------:R-:W-:Y:S01]  /*21b0*/  ISETP.GE.AND P1, PT, R25, R4, PT ;  /* 0x000000041900720c */ /* 0x000fe20003f26270 */
[C---:B------:R-:W-:Y:S01]  /*21c0*/  IMAD.WIDE.U32 R8, R14.reuse, R116, R8 ;  /* 0x000000740e087225 */ /* 0x040fe200078e0008 */
[-C--:B------:R-:W-:Y:S02]  /*21d0*/  ISETP.GE.AND P6, PT, R17, R4.reuse, PT ;  /* 0x000000041100720c */ /* 0x080fe40003fc6270 */
[-C--:B------:R-:W-:Y:S01]  /*21e0*/  ISETP.GE.AND P5, PT, R3, R4.reuse, PT ;  /* 0x000000040300720c */ /* 0x080fe20003fa6270 */
[C---:B------:R-:W-:Y:S01]  /*21f0*/  IMAD R125, R14.reuse, R117, R125 ;  /* 0x000000750e7d7224 */ /* 0x040fe200078e027d */
[-C--:B------:R-:W-:Y:S01]  /*2200*/  ISETP.GE.AND P4, PT, R13, R4.reuse, PT ;  /* 0x000000040d00720c */ /* 0x080fe20003f86270 */
[----:B------:R-:W-:Y:S01]  /*2210*/  IMAD.X R21, R15, 0x1, R21, P0 ;  /* 0x000000010f157824 */ /* 0x000fe200000e0615 */
[----:B------:R-:W-:Y:S01]  /*2220*/  ISETP.GE.AND P0, PT, R19, R4, PT ;  /* 0x000000041300720c */ /* 0x000fe20003f06270 */
[----:B------:R-:W-:Y:S01]  /*2230*/  IMAD.IADD R125, R9, 0x1, R125 ;  /* 0x00000001097d7824 */ /* 0x000fe200078e027d */
[----:B------:R-:W-:-:S02]  /*2240*/  IADD3 R11, R14, 0x60, RZ ;  /* 0x000000600e0b7810 */ /* 0x000fc40007ffe0ff */
[----:B------:R-:W-:Y:S01]  /*2250*/  MOV R124, R8 ;  /* 0x00000008007c7202 */ /* 0x000fe20000000f00 */
[----:B------:R-:W-:Y:S08]  /*2260*/  @P2 BRA `(.L_x_5788) ;  /* 0x00000000002c2947 */ /* 0x000ff00003800000 */
        /* <DEDUP_REMOVED lines=11> */
.L_x_5788:
[----:B------:R-:W-:Y:S05]  /*2320*/  BSYNC B0 ;  /* 0x0000000000007941 */ /* 0x000fea0003800000 */
.L_x_5787:
[----:B------:R-:W-:Y:S01]  /*2330*/  BSSY B0, `(.L_x_5789) ;  /* 0x0000013000007945 */ /* 0x000fe20003800000 */
[----:B------:R-:W-:Y:S01]  /*2340*/  ISETP.GE.AND P2, PT, R11, R4, PT ;  /* 0x000000040b00720c */ /* 0x000fe20003f46270 */
[----:B-1----:R-:W-:Y:S01]  /*2350*/  VIADD R9, R14, 0x70 ;  /* 0x000000700e097836 */ /* 0x002fe20000000000 */
[C---:B------:R-:W-:Y:S01]  /*2360*/  SHF.L.U64.HI R177, R116.reuse, 0x4, R117 ;  /* 0x0000000474b17819 */ /* 0x040fe20000010275 */
[----:B------:R-:W-:Y:S01]  /*2370*/  IMAD.SHL.U32 R178, R116, 0x10, RZ ;  /* 0x0000001074b27824 */ /* 0x000fe200078e00ff */
[----:B------:R-:W-:Y:S05]  /*2380*/  @P1 BRA `(.L_x_5790) ;  /* 0x0000000000341947 */ /* 0x000fea0003800000 */
[----:B------:R-:W-:Y:S02]  /*2390*/  ULDC UR5, c[0x0][0x2d0] ;  /* 0x0000b40000057ab9 */ /* 0x000fe40000000800 */
[----:B------:R-:W-:-:S13]  /*23a0*/  ISETP.GE.AND P1, PT, R183, UR5, PT ;  /* 0x00000005b7007c0c */ /* 0x000fda000bf26270 */
[----:B------:R1:W-:Y:S01]  /*23b0*/  @P1 STS.128 [R182+0x2800], RZ ;  /* 0x002800ffb6001388 */ /* 0x0003e20000000c00 */
[----:B------:R-:W-:Y:S05]  /*23c0*/  @P1 BRA `(.L_x_5790) ;  /* 0x0000000000241947 */ /* 0x000fea0003800000 */
[----:B------:R-:W-:Y:S01]  /*23d0*/  IADD3 R23, P1, R178, R124, RZ ;  /* 0x0000007cb2177210 */ /* 0x000fe20007f3e0ff */
        /* <DEDUP_REMOVED lines=8> */
.L_x_5790:
[----:B------:R-:W-:Y:S05]  /*2460*/  BSYNC B0 ;  /* 0x0000000000007941 */ /* 0x000fea0003800000 */
.L_x_5789:
[----:B------:R-:W-:Y:S01]  /*2470*/  BSSY B0, `(.L_x_5791) ;  /* 0x0000012000007945 */ /* 0x000fe20003800000 */
[----:B------:R-:W-:Y:S01]  /*2480*/  ISETP.GE.AND P1, PT, R9, R4, PT ;  /* 0x000000040900720c */ /* 0x000fe20003f26270 */
[----:B------:R-:W-:Y:S01]  /*2490*/  IMAD.IADD R27, R29, 0x1, R27 ;  /* 0x000000011d1b7824 */ /* 0x000fe200078e021b */
[----:B------:R-:W-:Y:S01]  /*24a0*/  LEA.HI R8, R5, R122, RZ, 0x4 ;  /* 0x0000007a05087211 */ /* 0x000fe200078f20ff */
        /* <DEDUP_REMOVED lines=14> */
.L_x_5792:
[----:B------:R-:W-:Y:S05]  /*2590*/  BSYNC B0 ;  /* 0x0000000000007941 */ /* 0x000fea0003800000 */
.L_x_5791:
[----:B------:R-:W-:Y:S04]  /*25a0*/  BSSY B0, `(.L_x_5793) ;  /* 0x0000010000007945 */ /* 0x000fe80003800000 */
[----:B------:R-:W-:Y:S05]  /*25b0*/  @P6 BRA `(.L_x_5794) ;  /* 0x0000000000386947 */ /* 0x000fea0003800000 */
[----:B------:R-:W-:Y:S02]  /*25c0*/  ULDC UR5, c[0x0][0x2d0] ;  /* 0x0000b40000057ab9 */ /* 0x000fe40000000800 */
[----:B------:R-:W-:-:S13]  /*25d0*/  ISETP.GE.AND P0, PT, R183, UR5, PT ;  /* 0x00000005b7007c0c */ /* 0x000fda000bf06270 */
[----:B------:R1:W-:Y:S01]  /*25e0*/  @P0 STS.128 [R182+0x3800], RZ ;  /* 0x003800ffb6000388 */ /* 0x0003e20000000c00 */
[----:B------:R-:W-:Y:S05]  /*25f0*/  @P0 BRA `(.L_x_5794) ;  /* 0x0000000000280947 */ /* 0x000fea0003800000 */
[----:B------:R-:W-:Y:S01]  /*2600*/  IMAD R0, R117, 0x30, RZ ;  /* 0x0000003075007824 */ /* 0x000fe200078e02ff */
[----:B------:R-:W-:Y:S01]  /*2610*/  ULDC.64 UR6, c[0x0][0x218] ;  /* 0x0000860000067ab9 */ /* 0x000fe20000000a00 */
        /* <DEDUP_REMOVED lines=8> */
.L_x_5794:
[----:B------:R-:W-:Y:S05]  /*26a0*/  BSYNC B0 ;  /* 0x0000000000007941 */ /* 0x000fea0003800000 */
.L_x_5793:
        /* <DEDUP_REMOVED lines=15> */
.L_x_5796:
[----:B------:R-:W-:Y:S05]  /*27a0*/  BSYNC B0 ;  /* 0x0000000000007941 */ /* 0x000fea0003800000 */
.L_x_5795:
        /* <DEDUP_REMOVED lines=16> */
.L_x_5798:
[----:B------:R-:W-:Y:S05]  /*28b0*/  BSYNC B0 ;  /* 0x0000000000007941 */ /* 0x000fea0003800000 */
.L_x_5797:
        /* <DEDUP_REMOVED lines=16> */
.L_x_5800:
[----:B------:R-:W-:Y:S05]  /*29c0*/  BSYNC B0 ;  /* 0x0000000000007941 */ /* 0x000fea0003800000 */
.L_x_5799:
        /* <DEDUP_REMOVED lines=16> */
.L_x_5802:
[----:B------:R-:W-:Y:S05]  /*2ad0*/  BSYNC B0 ;  /* 0x0000000000007941 */ /* 0x000fea0003800000 */
.L_x_5801:
[----:B------:R-:W0:Y:S01]  /*2ae0*/  LDGDEPBAR ;  /* 0x00000000000079af */ /* 0x000e220000000000 */
[----:B------:R-:W-:Y:S01]  /*2af0*/  ISETP.GE.AND P2, PT, R14, R4, PT ;  /* 0x000000040e00720c */ /* 0x000fe20003f46270 */
[----:B------:R-:W-:Y:S01]  /*2b00*/  IMAD R123, R21, R118, RZ ;  /* 0x00000076157b7224 */ /* 0x000fe200078e02ff */
[----:B------:R-:W-:Y:S01]  /*2b10*/  LOP3.LUT R21, R8, 0xfffffff0, RZ, 0xc0, !PT ;  /* 0xfffffff008157812 */ /* 0x000fe200078ec0ff */
[----:B------:R-:W-:Y:S01]  /*2b20*/  IMAD.MOV.U32 R26, RZ, RZ, R28 ;  /* 0x000000ffff1a7224 */ /* 0x000fe200078e001c */
[-C--:B------:R-:W-:Y:S01]  /*2b30*/  ISETP.GE.AND P1, PT, R19, R4.reuse, PT ;  /* 0x000000041300720c */ /* 0x080fe20003f26270 */
[----:B------:R-:W-:Y:S01]  /*2b40*/  IMAD R123, R120, R119, R123 ;  /* 0x00000077787b7224 */ /* 0x000fe200078e027b */
[----:B------:R-:W-:Y:S01]  /*2b50*/  ULDC.64 UR6, c[0x0][0x220] ;  /* 0x0000880000067ab9 */ /* 0x000fe20000000a00 */
[----:B------:R-:W-:Y:S01]  /*2b60*/  IMAD.IADD R0, R122, 0x1, -R21 ;  /* 0x000000017a007824 */ /* 0x000fe200078e0a15 */
[----:B------:R-:W-:Y:S01]  /*2b70*/  ISETP.GE.AND P5, PT, R3, R4, PT ;  /* 0x000000040300720c */ /* 0x000fe20003fa6270 */
[----:B------:R-:W-:Y:S01]  /*2b80*/  IMAD.WIDE.U32 R120, R120, R118, R26 ;  /* 0x0000007678787225 */ /* 0x000fe200078e001a */
[----:B------:R-:W-:Y:S01]  /*2b90*/  BSSY B0, `(.L_x_5803) ;  /* 0x0000017000007945 */ /* 0x000fe20003800000 */
[----:B------:R-:W-:-:S02]  /*2ba0*/  ISETP.GE.AND P0, PT, R25, R4, PT ;  /* 0x000000041900720c */ /* 0x000fc40003f06270 */
[----:B------:R-:W-:Y:S01]  /*2bb0*/  SHF.R.S32.HI R19, RZ, 0x1f, R0 ;  /* 0x0000001fff137819 */ /* 0x000fe20000011400 */
[----:B------:R-:W-:Y:S01]  /*2bc0*/  IMAD.IADD R123, R121, 0x1, R123 ;  /* 0x00000001797b7824 */ /* 0x000fe200078e027b */
[C---:B------:R-:W-:Y:S02]  /*2bd0*/  LEA R194, P4, R120.reuse, UR6, 0x1 ;  /* 0x0000000678c27c11 */ /* 0x040fe4000f8808ff */
[----:B------:R-:W-:Y:S02]  /*2be0*/  LEA.HI R3, R19, R0, RZ, 0x3 ;  /* 0x0000000013037211 */ /* 0x000fe400078f18ff */
[----:B------:R-:W-:Y:S02]  /*2bf0*/  LEA.HI.X R195, R120, UR7, R123, 0x1, P4 ;  /* 0x0000000778c37c11 */ /* 0x000fe4000a0f0c7b */
[----:B------:R-:W-:Y:S01]  /*2c00*/  ISETP.GE.AND P4, PT, R13, R4, PT ;  /* 0x000000040d00720c */ /* 0x000fe20003f86270 */
[----:B------:R-:W-:-:S04]  /*2c10*/  DEPBAR.LE SB0, 0x0 ;  /* 0x000080000000791a */ /* 0x000fc80000000000 */
[----:B------:R-:W-:Y:S01]  /*2c20*/  BAR.SYNC.DEFER_BLOCKING 0x0 ;  /* 0x0000000000007b1d */ /* 0x000fe20000010000 */
[----:B------:R-:W-:Y:S02]  /*2c30*/  ISETP.GE.AND P6, PT, R17, R4, PT ;  /* 0x000000041100720c */ /* 0x000fe40003fc6270 */
[----:B------:R-:W-:Y:S02]  /*2c40*/  SHF.R.S32.HI R8, RZ, 0x4, R8 ;  /* 0x00000004ff087819 */ /* 0x000fe40000011408 */
[----:B------:R-:W-:Y:S01]  /*2c50*/  LOP3.LUT R13, R3, 0xfffffff8, RZ, 0xc0, !PT ;  /* 0xfffffff8030d7812 */ /* 0x000fe200078ec0ff */
        /* <DEDUP_REMOVED lines=10> */
.L_x_5804:
[----:B------:R-:W-:Y:S05]  /*2d00*/  BSYNC B0 ;  /* 0x0000000000007941 */ /* 0x000fea0003800000 */
.L_x_5803:
[----:B------:R1:W-:Y:S01]  /*2d10*/  @P0 STS.128 [R182+0x6800], RZ ;  /* 0x006800ffb6000388 */ /* 0x0003e20000000c00 */
[----:B------:R-:W-:Y:S01]  /*2d20*/  ISETP.GE.AND P2, PT, R11, R4, PT ;  /* 0x000000040b00720c */ /* 0x000fe20003f46270 */
[----:B------:R-:W-:Y:S01]  /*2d30*/  IMAD.SHL.U32 R10, R92, 0x40, RZ ;  /* 0x000000405c0a7824 */ /* 0x000fe200078e00ff */
[----:B------:R-:W-:Y:S01]  /*2d40*/  LEA.HI R11, R8, R8, RZ, 0x1 ;  /* 0x00000008080b7211 */ /* 0x000fe200078f08ff */
[----:B------:R-:W-:Y:S01]  /*2d50*/  BSSY B0, `(.L_x_5805) ;  /* 0x0000012000007945 */ /* 0x000fe20003800000 */
[----:B------:R-:W-:Y:S01]  /*2d60*/  IMAD.IADD R0, R0, 0x1, -R13 ;  /* 0x0000000100007824 */ /* 0x000fe200078e0a0d */
[C---:B------:R-:W-:Y:S01]  /*2d70*/  SHF.L.U64.HI R179, R118.reuse, 0x4, R119 ;  /* 0x0000000476b37819 */ /* 0x040fe20000010277 */
[----:B------:R-:W-:Y:S01]  /*2d80*/  IMAD.SHL.U32 R180, R118, 0x10, RZ ;  /* 0x0000001076b47824 */ /* 0x000fe200078e00ff */
        /* <DEDUP_REMOVED lines=14> */
.L_x_5806:
[----:B------:R-:W-:Y:S05]  /*2e70*/  BSYNC B0 ;  /* 0x0000000000007941 */ /* 0x000fea0003800000 */
.L_x_5805:
[----:B------:R1:W-:Y:S01]  /*2e80*/  @P1 STS.128 [R182+0x7000], RZ ;  /* 0x007000ffb6001388 */ /* 0x0003e20000000c00 */
[----:B------:R-:W-:Y:S01]  /*2e90*/  ISETP.GE.AND P0, PT, R9, R4, PT ;  /* 0x000000040900720c */ /* 0x000fe20003f06270 */
[----:B------:R-:W-:Y:S01]  /*2ea0*/  IMAD.IADD R11, R8, 0x1, -R11 ;  /* 0x00000001080b7824 */ /* 0x000fe200078e0a0b */
[----:B------:R-:W-:Y:S01]  /*2eb0*/  LEA.HI R130, R5, R122, RZ, 0x5 ;  /* 0x0000007a05827211 */ /* 0x000fe200078f28ff */
[----:B------:R-:W-:Y:S01]  /*2ec0*/  IMAD.SHL.U32 R4, R0, 0x40, RZ ;  /* 0x0000004000047824 */ /* 0x000fe200078e00ff */
[----:B------:R-:W-:Y:S01]  /*2ed0*/  LOP3.LUT R14, R13, 0x8, R14, 0xf8, !PT ;  /* 0x000000080d0e7812 */ /* 0x000fe200078ef80e */
[----:B------:R-:W-:Y:S01]  /*2ee0*/  IMAD.SHL.U32 R5, R11, 0x8, RZ ;  /* 0x000000080b057824 */ /* 0x000fe200078e00ff */
[----:B------:R-:W-:Y:S01]  /*2ef0*/  SHF.R.U32.HI R13, RZ, 0x3, R13 ;  /* 0x00000003ff0d7819 */ /* 0x000fe2000001160d */
[----:B------:R-:W-:Y:S01]  /*2f00*/  IMAD.SHL.U32 R129, R3, 0x40, RZ ;  /* 0x0000004003817824 */ /* 0x000fe200078e00ff */
[----:B------:R-:W-:Y:S01]  /*2f10*/  LOP3.LUT R4, R4, 0x1c0, RZ, 0xc0, !PT ;  /* 0x000001c004047812 */ /* 0x000fe200078ec0ff */
[----:B------:R-:W-:Y:S01]  /*2f20*/  BSSY B0, `(.L_x_5807) ;  /* 0x0000014000007945 */ /* 0x000fe20003800000 */
[----:B------:R-:W-:-:S02]  /*2f30*/  LOP3.LUT R14, R14, R13, RZ, 0x3c, !PT ;  /* 0x0000000d0e0e7212 */ /* 0x000fc400078e3cff */
[----:B------:R-:W-:Y:S02]  /*2f40*/  LOP3.LUT R5, R4, 0x8, R5, 0xf8, !PT ;  /* 0x0000000804057812 */ /* 0x000fe400078ef805 */
[----:B------:R-:W-:Y:S01]  /*2f50*/  SHF.R.S32.HI R128, RZ, 0x5, R130 ;  /* 0x00000005ff807819 */ /* 0x000fe20000011482 */
[----:B------:R-:W-:Y:S01]  /*2f60*/  IMAD R173, R11, 0x200, R14 ;  /* 0x000002000bad7824 */ /* 0x000fe200078e020e */
[----:B------:R-:W-:Y:S02]  /*2f70*/  SHF.R.U32.HI R4, RZ, 0x3, R4 ;  /* 0x00000003ff047819 */ /* 0x000fe40000011604 */
[----:B------:R-:W-:Y:S02]  /*2f80*/  LOP3.LUT R129, R129, 0xfffffe00, RZ, 0xc0, !PT ;  /* 0xfffffe0081817812 */ /* 0x000fe400078ec0ff */
[----:B------:R-:W-:-:S03]  /*2f90*/  LOP3.LUT R4, R5, R4, RZ, 0x3c, !PT ;  /* 0x0000000405047212 */ /* 0x000fc600078e3cff */
[----:B------:R-:W-:Y:S01]  /*2fa0*/  IMAD R5, R128, 0x400, R129 ;  /* 0x0000040080057824 */ /* 0x000fe200078e0281 */
        /* <DEDUP_REMOVED lines=11> */
.L_x_5808:
[----:B------:R-:W-:Y:S05]  /*3060*/  BSYNC B0 ;  /* 0x0000000000007941 */ /* 0x000fea0003800000 */
.L_x_5807:
[----:B------:R1:W-:Y:S01]  /*3070*/  @P6 STS.128 [R182+0x7800], RZ ;  /* 0x007800ffb6006388 */ /* 0x0003e20000000c00 */
[----:B------:R-:W-:Y:S04]  /*3080*/  BSSY B0, `(.L_x_5809) ;  /* 0x000000d000007945 */ /* 0x000fe80003800000 */
[----:B------:R-:W-:Y:S05]  /*3090*/  @P6 BRA `(.L_x_5810) ;  /* 0x00000000002c6947 */ /* 0x000fea0003800000 */
[----:B------:R-:W-:Y:S02]  /*30a0*/  ULDC UR5, c[0x0][0x2d0] ;  /* 0x0000b40000057ab9 */ /* 0x000fe40000000800 */
[----:B------:R-:W-:-:S13]  /*30b0*/  ISETP.GE.AND P1, PT, R183, UR5, PT ;  /* 0x00000005b7007c0c */ /* 0x000fda000bf26270 */
[----:B------:R1:W-:Y:S01]  /*30c0*/  @P1 STS.128 [R182+0x7800], RZ ;  /* 0x007800ffb6001388 */ /* 0x0003e20000000c00 */
[----:B------:R-:W-:Y:S05]  /*30d0*/  @P1 BRA `(.L_x_5810) ;  /* 0x00000000001c1947 */ /* 0x000fea0003800000 */
[----:B------:R-:W-:Y:S02]  /*30e0*/  IMAD R3, R119, 0x60, RZ ;  /* 0x0000006077037824 */ /* 0x000fe400078e02ff */
[----:B-1----:R-:W-:-:S05]  /*30f0*/  IMAD.WIDE.U32 R8, R118, 0x60, R194 ;  /* 0x0000006076087825 */ /* 0x002fca00078e00c2 */
[----:B------:R-:W-:-:S05]  /*3100*/  IADD3 R9, R9, R3, RZ ;  /* 0x0000000309097210 */ /* 0x000fca0007ffe0ff */
[----:B------:R-:W-:Y:S01]  /*3110*/  @!PT LDS RZ, [RZ] ;  /* 0x00000000fffff984 */ /* 0x000fe20000000800 */
[----:B------:R-:W-:Y:S01]  /*3120*/  @!PT LDS RZ, [RZ] ;  /* 0x00000000fffff984 */ /* 0x000fe20000000800 */
[----:B------:R-:W-:Y:S01]  /*3130*/  @!PT LDS RZ, [RZ] ;  /* 0x00000000fffff984 */ /* 0x000fe20000000800 */
[----:B------:R1:W-:Y:S02]  /*3140*/  LDGSTS.E.BYPASS.LTC128B.128 [R182+0x7800], desc[UR10][R8.64] ;  /* 0x0780000008b67fae */ /* 0x0003e4000b901d4a */
.L_x_5810:
[----:B------:R-:W-:Y:S05]  /*3150*/  BSYNC B0 ;  /* 0x0000000000007941 */ /* 0x000fea0003800000 */
.L_x_5809:
        /* <DEDUP_REMOVED lines=13> */
.L_x_5812:
[----:B------:R-:W-:Y:S05]  /*3230*/  BSYNC B0 ;  /* 0x0000000000007941 */ /* 0x000fea0003800000 */
.L_x_5811:
        /* <DEDUP_REMOVED lines=14> */
.L_x_5814:
[----:B------:R-:W-:Y:S05]  /*3320*/  BSYNC B0 ;  /* 0x0000000000007941 */ /* 0x000fea0003800000 */
.L_x_5813:
        /* <DEDUP_REMOVED lines=14> */
.L_x_5816:
[----:B------:R-:W-:Y:S05]  /*3410*/  BSYNC B0 ;  /* 0x0000000000007941 */ /* 0x000fea0003800000 */
.L_x_5815:
        /* <DEDUP_REMOVED lines=15> */
[----:B-1----:R-:W-:Y:S02]  /*3510*/  IMAD R8, R119, 0xe0, RZ ;  /* 0x000000e077087824 */ /* 0x002fe400078e02ff */
[----:B------:R-:W-:-:S05]  /*3520*/  IMAD.WIDE.U32 R10, R118, 0xe0, R194 ;  /* 0x000000e0760a7825 */ /* 0x000fca00078e00c2 */
[----:B------:R-:W-:-:S05]  /*3530*/  IADD3 R11, R11, R8, RZ ;  /* 0x000000080b0b7210 */ /* 0x000fca0007ffe0ff */
[----:B------:R-:W-:Y:S01]  /*3540*/  @!PT LDS RZ, [RZ] ;  /* 0x00000000fffff984 */ /* 0x000fe20000000800 */
[----:B------:R-:W-:Y:S01]  /*3550*/  @!PT LDS RZ, [RZ] ;  /* 0x00000000fffff984 */ /* 0x000fe20000000800 */
[----:B------:R-:W-:Y:S01]  /*3560*/  @!PT LDS RZ, [RZ] ;  /* 0x00000000fffff984 */ /* 0x000fe20000000800 */
[----:B------:R1:W-:Y:S02]  /*3570*/  LDGSTS.E.BYPASS.LTC128B.128 [R182+0x9800], desc[UR10][R10.64] ;  /* 0x098000000ab67fae */ /* 0x0003e4000b901d4a */
.L_x_5818:
[----:B------:R-:W-:Y:S05]  /*3580*/  BSYNC B0 ;  /* 0x0000000000007941 */ /* 0x000fea0003800000 */
.L_x_5817:
        /* <DEDUP_REMOVED lines=8> */
[----:B------:R-:W-:Y:S01]  /*3610*/  LDSM.16.M88.4 R96, [R172] ;  /* 0x00000000ac60783b */ /* 0x000fe20000000200 */
[----:B------:R-:W-:Y:S01]  /*3620*/  IMAD R169, R3, 0x2, R171 ;  /* 0x0000000203a97824 */ /* 0x000fe200078e02ab */
[----:B------:R-:W-:Y:S01]  /*3630*/  ISETP.GT.AND P1, PT, R181, R176, PT ;  /* 0x000000b0b500720c */ /* 0x000fe20003f24270 */
[----:B------:R-:W-:Y:S01]  /*3640*/  IMAD R167, R0, 0x2, R173 ;  /* 0x0000000200a77824 */ /* 0x000fe200078e02ad */
[----:B-1----:R-:W1:Y:S01]  /*3650*/  LDSM.16.M88.4 R8, [R173+0x2000] ;  /* 0x00200000ad08783b */ /* 0x002e620000000200 */
[----:B------:R-:W-:Y:S01]  /*3660*/  IMAD R127, R128, 0x10, R127 ;  /* 0x00000010807f7824 */ /* 0x000fe200078e027f */
[----:B------:R-:W-:-:S02]  /*3670*/  LOP3.LUT R4, R4, R129, RZ, 0xfc, !PT ;  /* 0x0000008104047212 */ /* 0x000fc400078efcff */
[----:B------:R-:W2:Y:S04]  /*3680*/  LDSM.16.M88.4 R52, [R167+0x2800] ;  /* 0x00280000a734783b */ /* 0x000ea80000000200 */
[----:B------:R-:W3:Y:S04]  /*3690*/  LDSM.16.M88.4 R36, [R173+0x3000] ;  /* 0x00300000ad24783b */ /* 0x000ee80000000200 */
[----:B------:R-:W4:Y:S04]  /*36a0*/  LDSM.16.M88.4 R28, [R173+0x3800] ;  /* 0x00380000ad1c783b */ /* 0x000f280000000200 */
[----:B------:R-:W4:Y:S04]  /*36b0*/  LDSM.16.M88.4 R76, [R173+0x4000] ;  /* 0x00400000ad4c783b */ /* 0x000f280000000200 */
[----:B------:R-:W4:Y:S04]  /*36c0*/  LDSM.16.M88.4 R68, [R173+0x4800] ;  /* 0x00480000ad44783b */ /* 0x000f280000000200 */
[----:B------:R-:W4:Y:S04]  /*36d0*/  LDSM.16.M88.4 R60, [R173+0x5000] ;  /* 0x00500000ad3c783b */ /* 0x000f280000000200 */
[----:B------:R-:W4:Y:S01]  /*36e0*/  LDSM.16.M88.4 R80, [R173+0x5800] ;  /* 0x00580000ad50783b */ /* 0x000f220000000200 */
[C---:B-----5:R-:W-:Y:S03]  /*36f0*/  HMMA.16816.F32 R48, R16.reuse, R44, RZ ;  /* 0x0000002c1030723c */ /* 0x060fe600000018ff */
[----:B------:R-:W5:Y:S04]  /*3700*/  LDSM.16.M88.4 R88, [R167+0x2000] ;  /* 0x00200000a758783b */ /* 0x000f680000000200 */
[----:B------:R-:W5:Y:S01]  /*3710*/  LDSM.16.M88.4 R84, [R167+0x3000] ;  /* 0x00300000a754783b */ /* 0x000f620000000200 */
[C---:B------:R-:W-:Y:S03]  /*3720*/  HMMA.16816.F32 R44, R16.reuse, R46, RZ ;  /* 0x0000002e102c723c */ /* 0x040fe600000018ff */
[----:B------:R-:W5:Y:S03]  /*3730*/  LDSM.16.M88.4 R56, [R167+0x3800] ;  /* 0x00380000a738783b */ /* 0x000f660000000200 */
[C---:B-1----:R-:W-:Y:S01]  /*3740*/  HMMA.16816.F32 R12, R16.reuse, R8, RZ ;  /* 0x00000008100c723c */ /* 0x042fe200000018ff */
[----:B------:R-:W-:Y:S04]  /*3750*/  LDSM.16.M88.4 R108, [R171] ;  /* 0x00000000ab6c783b */ /* 0x000fe80000000200 */
[----:B------:R-:W-:Y:S01]  /*3760*/  LDSM.16.M88.4 R112, [R167+0x4800] ;  /* 0x00480000a770783b */ /* 0x000fe20000000200 */
[----:B------:R-:W-:Y:S03]  /*3770*/  HMMA.16816.F32 R8, R16, R10, RZ ;  /* 0x0000000a1008723c */ /* 0x000fe600000018ff */
[----:B------:R-:W-:Y:S03]  /*3780*/  LDSM.16.M88.4 R104, [R167+0x5000] ;  /* 0x00500000a768783b */ /* 0x000fe60000000200 */
[----:B--2---:R-:W-:Y:S01]  /*3790*/  HMMA.16816.F32 R48, R96, R52, R48 ;  /* 0x000000346030723c */ /* 0x004fe20000001830 */
[----:B------:R-:W-:Y:S04]  /*37a0*/  LDSM.16.M88.4 R100, [R167+0x5800] ;  /* 0x00580000a764783b */ /* 0x000fe80000000200 */
[----:B------:R-:W0:Y:S01]  /*37b0*/  LDGDEPBAR ;  /* 0x00000000000079af */ /* 0x000e220000000000 */
[----:B---3--:R-:W-:Y:S01]  /*37c0*/  HMMA.16816.F32 R40, R16, R36, RZ ;  /* 0x000000241028723c */ /* 0x008fe200000018ff */
[----:B------:R-:W-:-:S04]  /*37d0*/  VIADD R52, R173, 0x2000 ;  /* 0x00002000ad347836 */ /* 0x000fc80000000000 */
[----:B------:R-:W-:Y:S01]  /*37e0*/  @P0 VIADD R170, R52, 0xffffffc0 ;  /* 0xffffffc034aa0836 */ /* 0x000fe20000000000 */
[C---:B----4-:R-:W-:Y:S03]  /*37f0*/  HMMA.16816.F32 R32, R16.reuse, R28, RZ ;  /* 0x0000001c1020723c */ /* 0x050fe600000018ff */
[----:B------:R-:W-:Y:S01]  /*3800*/  IMAD R156, R0, 0x2, R170 ;  /* 0x00000002009c7824 */ /* 0x000fe200078e02aa */
[----:B------:R-:W-:Y:S01]  /*3810*/  LDSM.16.M88.4 R92, [R170+0x800] ;  /* 0x00080000aa5c783b */ /* 0x000fe20000000200 */
[C---:B------:R-:W-:Y:S01]  /*3820*/  IADD3 R163, R170.reuse, 0x800, RZ ;  /* 0x00000800aaa37810 */ /* 0x040fe20007ffe0ff */
[----:B------:R-:W-:Y:S01]  /*3830*/  HMMA.16816.F32 R24, R16, R76, RZ ;  /* 0x0000004c1018723c */ /* 0x000fe200000018ff */
[C---:B------:R-:W-:Y:S01]  /*3840*/  VIADD R162, R170.reuse, 0x1000 ;  /* 0x00001000aaa27836 */ /* 0x040fe20000000000 */
[C---:B------:R-:W-:Y:S01]  /*3850*/  IADD3 R159, R170.reuse, 0x2800, RZ ;  /* 0x00002800aa9f7810 */ /* 0x040fe20007ffe0ff */
[----:B------:R-:W-:-:S02]  /*3860*/  VIADD R161, R170, 0x1800 ;  /* 0x00001800aaa17836 */ /* 0x000fc40000000000 */
[C---:B------:R-:W-:Y:S01]  /*3870*/  VIADD R160, R170.reuse, 0x2000 ;  /* 0x00002000aaa07836 */ /* 0x040fe20000000000 */
[----:B------:R-:W-:Y:S01]  /*3880*/  HMMA.16816.F32 R72, R16, R68, RZ ;  /* 0x000000441048723c */ /* 0x000fe200000018ff */
[C---:B------:R-:W-:Y:S02]  /*3890*/  VIADD R158, R170.reuse, 0x3000 ;  /* 0x00003000aa9e7836 */ /* 0x040fe40000000000 */
[----:B------:R-:W-:-:S03]  /*38a0*/  VIADD R157, R170, 0x3800 ;  /* 0x00003800aa9d7836 */ /* 0x000fc60000000000 */
        /* <DEDUP_REMOVED lines=9> */
[C---:B------:R-:W-:Y:S01]  /*3940*/  HMMA.16816.F32 R44, R96.reuse, R54, R44 ;  /* 0x00000036602c723c */ /* 0x040fe2000000182c */
[----:B------:R-:W2:Y:S05]  /*3950*/  LDSM.16.M88.4 R52, [R170] ;  /* 0x00000000aa34783b */ /* 0x000eaa0000000200 */
[C---:B-----5:R-:W-:Y:S06]  /*3960*/  HMMA.16816.F32 R12, R96.reuse, R88, R12 ;  /* 0x00000058600c723c */ /* 0x060fec000000180c */
[C---:B------:R-:W-:Y:S01]  /*3970*/  HMMA.16816.F32 R8, R96.reuse, R90, R8 ;  /* 0x0000005a6008723c */ /* 0x040fe20000001808 */
[----:B------:R-:W-:Y:S05]  /*3980*/  LDSM.16.M88.4 R88, [R170+0x1000] ;  /* 0x00100000aa58783b */ /* 0x000fea0000000200 */
[C---:B------:R-:W-:Y:S06]  /*3990*/  HMMA.16816.F32 R40, R96.reuse, R84, R40 ;  /* 0x000000546028723c */ /* 0x040fec0000001828 */
[C---:B------:R-:W-:Y:S01]  /*39a0*/  HMMA.16816.F32 R36, R96.reuse, R86, R36 ;  /* 0x000000566024723c */ /* 0x040fe20000001824 */
[----:B------:R-:W3:Y:S05]  /*39b0*/  LDSM.16.M88.4 R84, [R170+0x1800] ;  /* 0x00180000aa54783b */ /* 0x000eea0000000200 */
[C---:B------:R-:W-:Y:S06]  /*39c0*/  HMMA.16816.F32 R32, R96.reuse, R56, R32 ;  /* 0x000000386020723c */ /* 0x040fec0000001820 */
[C---:B------:R-:W-:Y:S01]  /*39d0*/  HMMA.16816.F32 R28, R96.reuse, R58, R28 ;  /* 0x0000003a601c723c */ /* 0x040fe2000000181c */
[----:B------:R-:W4:Y:S05]  /*39e0*/  LDSM.16.M88.4 R56, [R170+0x2000] ;  /* 0x00200000aa38783b */ /* 0x000f2a0000000200 */
[C---:B-1----:R-:W-:Y:S06]  /*39f0*/  HMMA.16816.F32 R24, R96.reuse, R80, R24 ;  /* 0x000000506018723c */ /* 0x042fec0000001818 */
[----:B------:R-:W-:Y:S01]  /*3a00*/  HMMA.16816.F32 R76, R96, R82, R76 ;  /* 0x00000052604c723c */ /* 0x000fe2000000184c */
[----:B------:R-:W1:Y:S05]  /*3a10*/  LDSM.16.M88.4 R80, [R170+0x2800] ;  /* 0x00280000aa50783b */ /* 0x000e6a0000000200 */
[C---:B--2---:R-:W-:Y:S06]  /*3a20*/  HMMA.16816.F32 R12, R108.reuse, R52, R12 ;  /* 0x000000346c0c723c */ /* 0x044fec000000180c */
[----:B------:R-:W-:Y:S01]  /*3a30*/  HMMA.16816.F32 R8, R108, R54, R8 ;  /* 0x000000366c08723c */ /* 0x000fe20000001808 */
[----:B------:R-:W2:Y:S05]  /*3a40*/  LDSM.16.M88.4 R52, [R170+0x3000] ;  /* 0x00300000aa34783b */ /* 0x000eaa0000000200 */
[C---:B------:R-:W-:Y:S06]  /*3a50*/  HMMA.16816.F32 R72, R96.reuse, R112, R72 ;  /* 0x000000706048723c */ /* 0x040fec0000001848 */
[C---:B------:R-:W-:Y:S01]  /*3a60*/  HMMA.16816.F32 R68, R96.reuse, R114, R68 ;  /* 0x000000726044723c */ /* 0x040fe20000001844 */
[----:B------:R-:W5:Y:S05]  /*3a70*/  LDSM.16.M88.4 R112, [R170+0x3800] ;  /* 0x00380000aa70783b */ /* 0x000f6a0000000200 */
[C---:B------:R-:W-:Y:S06]  /*3a80*/  HMMA.16816.F32 R64, R96.reuse, R104, R64 ;  /* 0x000000686040723c */ /* 0x040fec0000001840 */
[----:B------:R-:W-:Y:S01]  /*3a90*/  HMMA.16816.F32 R60, R96, R106, R60 ;  /* 0x0000006a603c723c */ /* 0x000fe2000000183c */
[----:B------:R-:W-:Y:S05]  /*3aa0*/  LDSM.16.M88.4 R104, [R156] ;  /* 0x000000009c68783b */ /* 0x000fea0000000200 */
[C---:B---3--:R-:W-:Y:S06]  /*3ab0*/  HMMA.16816.F32 R32, R108.reuse, R84, R32 ;  /* 0x000000546c20723c */ /* 0x048fec0000001820 */
[C---:B------:R-:W-:Y:S01]  /*3ac0*/  HMMA.16816.F32 R28, R108.reuse, R86, R28 ;  /* 0x000000566c1c723c */ /* 0x040fe2000000181c */
[----:B------:R-:W-:Y:S05]  /*3ad0*/  LDSM.16.M88.4 R84, [R156+0x2800] ;  /* 0x002800009c54783b */ /* 0x000fea0000000200 */
[C---:B----4-:R-:W-:Y:S06]  /*3ae0*/  HMMA.16816.F32 R24, R108.reuse, R56, R24 ;  /* 0x000000386c18723c */ /* 0x050fec0000001818 */
[----:B------:R-:W-:Y:S01]  /*3af0*/  HMMA.16816.F32 R76, R108, R58, R76 ;  /* 0x0000003a6c4c723c */ /* 0x000fe2000000184c */
[----:B------:R-:W3:Y:S05]  /*3b00*/  LDSM.16.M88.4 R56, [R169] ;  /* 0x00000000a938783b */ /* 0x000eea0000000200 */
[----:B------:R-:W-:Y:S06]  /*3b10*/  HMMA.16816.F32 R20, R96, R100, R20 ;  /* 0x000000646014723c */ /* 0x000fec0000001814 */
[C---:B-1----:R-:W-:Y:S06]  /*3b20*/  HMMA.16816.F32 R72, R108.reuse, R80, R72 ;  /* 0x000000506c48723c */ /* 0x042fec0000001848 */
[C---:B--2---:R-:W-:Y:S06]  /*3b30*/  HMMA.16816.F32 R64, R108.reuse, R52, R64 ;  /* 0x000000346c40723c */ /* 0x044fec0000001840 */
[----:B------:R-:W-:Y:S01]  /*3b40*/  HMMA.16816.F32 R60, R108, R54, R60 ;  /* 0x000000366c3c723c */ /* 0x000fe2000000183c */
[----:B------:R-:W1:Y:S05]  /*3b50*/  LDSM.16.M88.4 R52, [R156+0x3800] ;  /* 0x003800009c34783b */ /* 0x000e6a0000000200 */
[----:B------:R-:W-:Y:S01]  /*3b60*/  HMMA.16816.F32 R16, R96, R102, R16 ;  /* 0x000000666010723c */ /* 0x000fe20000001810 */
[----:B------:R-:W2:Y:S04]  /*3b70*/  LDSM.16.M88.4 R100, [R156+0x800] ;  /* 0x000800009c64783b */ /* 0x000ea80000000200 */
[----:B------:R-:W4:Y:S01]  /*3b80*/  LDSM.16.M88.4 R96, [R156+0x1000] ;  /* 0x001000009c60783b */ /* 0x000f220000000200 */
[C---:B------:R-:W-:Y:S06]  /*3b90*/  HMMA.16816.F32 R48, R108.reuse, R92, R48 ;  /* 0x0000005c6c30723c */ /* 0x040fec0000001830 */
[C---:B------:R-:W-:Y:S01]  /*3ba0*/  HMMA.16816.F32 R44, R108.reuse, R94, R44 ;  /* 0x0000005e6c2c723c */ /* 0x040fe2000000182c */
[----:B------:R-:W4:Y:S05]  /*3bb0*/  LDSM.16.M88.4 R92, [R156+0x1800] ;  /* 0x001800009c5c783b */ /* 0x000f2a0000000200 */
[C---:B------:R-:W-:Y:S06]  /*3bc0*/  HMMA.16816.F32 R40, R108.reuse, R88, R40 ;  /* 0x000000586c28723c */ /* 0x040fec0000001828 */
[C---:B------:R-:W-:Y:S01]  /*3bd0*/  HMMA.16816.F32 R36, R108.reuse, R90, R36 ;  /* 0x0000005a6c24723c */ /* 0x040fe20000001824 */
[----:B------:R-:W4:Y:S05]  /*3be0*/  LDSM.16.M88.4 R88, [R156+0x2000] ;  /* 0x002000009c58783b */ /* 0x000f2a0000000200 */
[----:B------:R-:W-:Y:S01]  /*3bf0*/  HMMA.16816.F32 R68, R108, R82, R68 ;  /* 0x000000526c44723c */ /* 0x000fe20000001844 */
[----:B------:R-:W4:Y:S01]  /*3c00*/  LDSM.16.M88.4 R80, [R156+0x3000] ;  /* 0x003000009c50783b */ /* 0x000f220000000200 */
[----:B------:R-:W-:-:S04]  /*3c10*/  DEPBAR.LE SB0, 0x0 ;  /* 0x000080000000791a */ /* 0x000fc80000000000 */
[----:B-----5:R-:W-:Y:S06]  /*3c20*/  HMMA.16816.F32 R20, R108, R112, R20 ;  /* 0x000000706c14723c */ /* 0x020fec0000001814 */
[----:B---3--:R-:W-:Y:S06]  /*3c30*/  HMMA.16816.F32 R72, R56, R84, R72 ;  /* 0x000000543848723c */ /* 0x008fec0000001848 */
[----:B------:R-:W-:Y:S01]  /*3c40*/  HMMA.16816.F32 R16, R108, R114, R16 ;  /* 0x000000726c10723c */ /* 0x000fe20000001810 */
[----:B------:R-:W-:-:S04]  /*3c50*/  LOP3.LUT R85, R130, 0xffffffe0, RZ, 0xc0, !PT ;  /* 0xffffffe082557812 */ /* 0x000fc800078ec0ff */
[----:B------:R-:W-:Y:S01]  /*3c60*/  IADD3 R85, -R85, R122, RZ ;  /* 0x0000007a55557210 */ /* 0x000fe20007ffe1ff */
[----:B------:R-:W-:Y:S03]  /*3c70*/  HMMA.16816.F32 R68, R56, R86, R68 ;  /* 0x000000563844723c */ /* 0x000fe60000001844 */
[----:B------:R-:W-:-:S03]  /*3c80*/  SHF.R.S32.HI R184, RZ, 0x1f, R85 ;  /* 0x0000001fffb87819 */ /* 0x000fc60000011455 */
[----:B-1----:R-:W-:Y:S01]  /*3c90*/  HMMA.16816.F32 R20, R56, R52, R20 ;  /* 0x000000343814723c */ /* 0x002fe20000001814 */
[----:B------:R-:W-:Y:S01]  /*3ca0*/  LEA.HI R184, R184, R85, RZ, 0x2 ;  /* 0x00000055b8b87211 */ /* 0x000fe200078f10ff */
[----:B------:R-:W-:-:S03]  /*3cb0*/  IMAD.SHL.U32 R87, R122, 0x2, RZ ;  /* 0x000000027a577824 */ /* 0x000fc600078e00ff */
[----:B------:R-:W-:Y:S01]  /*3cc0*/  SHF.R.S32.HI R184, RZ, 0x2, R184 ;  /* 0x00000002ffb87819 */ /* 0x000fe200000114b8 */
[----:B------:R-:W-:Y:S01]  /*3cd0*/  HMMA.16816.F32 R12, R56, R104, R12 ;  /* 0x00000068380c723c */ /* 0x000fe2000000180c */
[----:B------:R-:W-:Y:S02]  /*3ce0*/  LOP3.LUT R87, R87, 0x6, RZ, 0xc0, !PT ;  /* 0x0000000657577812 */ /* 0x000fe400078ec0ff */
[----:B------:R-:W-:-:S03]  /*3cf0*/  IADD3 R53, R127, 0x1, R184 ;  /* 0x000000017f357810 */ /* 0x000fc60007ffe0b8 */
[----:B------:R-:W-:Y:S01]  /*3d00*/  HMMA.16816.F32 R8, R56, R106, R8 ;  /* 0x0000006a3808723c */ /* 0x000fe20000001808 */
[----:B------:R-:W-:-:S05]  /*3d10*/  IADD3 R53, R131, R53, -R126 ;  /* 0x0000003583357210 */ /* 0x000fca0007ffe87e */
[----:B------:R-:W-:Y:S01]  /*3d20*/  IMAD.IADD R6, R53, 0x1, R6 ;  /* 0x0000000135067824 */ /* 0x000fe200078e0206 */
[C---:B--2---:R-:W-:Y:S04]  /*3d30*/  HMMA.16816.F32 R48, R56.reuse, R100, R48 ;  /* 0x000000643830723c */ /* 0x044fe80000001830 */
[C---:B------:R-:W-:Y:S02]  /*3d40*/  VIMNMX R127, R6.reuse, R131, PT ;  /* 0x00000083067f7248 */ /* 0x040fe40003fe0100 */
[----:B------:R-:W-:Y:S01]  /*3d50*/  HMMA.16816.F32 R44, R56, R102, R44 ;  /* 0x00000066382c723c */ /* 0x000fe2000000182c */
[----:B------:R-:W-:-:S05]  /*3d60*/  VIADDMNMX R126, R6, 0x8, R131, PT ;  /* 0x00000008067e7846 */ /* 0x000fca0003800183 */
        /* <DEDUP_REMOVED lines=72> */
.L_x_5820:
[----:B------:R-:W-:-:S04]  /*41f0*/  LEA R85, -R116, RZ, 0x7 ;  /* 0x000000ff74557211 */ /* 0x000fc800078e39ff */
[----:B------:R-:W-:-:S07]  /*4200*/  SHF.R.S32.HI R0, RZ, 0x1f, R85 ;  /* 0x0000001fff007819 */ /* 0x000fce0000011455 */
.L_x_5821:
[----:B------:R-:W-:Y:S01]  /*4210*/  ULDC UR5, c[0x0][0x2d0] ;  /* 0x0000b40000057ab9 */ /* 0x000fe20000000800 */
[----:B------:R-:W-:Y:S01]  /*4220*/  BSSY B0, `(.L_x_5822) ;  /* 0x0000063000007945 */ /* 0x000fe20003800000 */
[----:B------:R-:W-:-:S13]  /*4230*/  ISETP.GE.AND P0, PT, R183, UR5, PT ;  /* 0x00000005b7007c0c */ /* 0x000fda000bf06270 */
[----:B------:R-:W1:Y:S01]  /*4240*/  @!P0 LDC.64 R52, c[0x0][0x218] ;  /* 0x00008600ff348b82 */ /* 0x000e620000000a00 */
[--C-:B------:R-:W-:Y:S01]  /*4250*/  @!P0 IMAD.MOV.U32 R92, RZ, RZ, R124.reuse ;  /* 0x000000ffff5c8224 */ /* 0x100fe200078e007c */
[C---:B------:R-:W-:Y:S01]  /*4260*/  @!P0 IADD3 R55, P2, R85.reuse, R124, RZ ;  /* 0x0000007c55378210 */ /* 0x040fe20007f5e0ff */
[----:B------:R-:W-:Y:S01]  /*4270*/  @!P0 IMAD.MOV.U32 R93, RZ, RZ, R125 ;  /* 0x000000ffff5d8224 */ /* 0x000fe200078e007d */
[----:B------:R2:W-:Y:S01]  /*4280*/  @P0 STS.128 [R182+0x2000], RZ ;  /* 0x002000ffb6000388 */ /* 0x0005e20000000c00 */
[----:B------:R-:W-:Y:S02]  /*4290*/  @!P0 IMAD.MOV.U32 R58, RZ, RZ, R124 ;  /* 0x000000ffff3a8224 */ /* 0x000fe400078e007c */
[C---:B------:R-:W-:Y:S01]  /*42a0*/  @!P0 IMAD.WIDE.U32 R96, R116.reuse, 0x30, R92 ;  /* 0x0000003074608825 */ /* 0x040fe200078e005c */
[----:B------:R-:W3:Y:S03]  /*42b0*/  @!P0 LDC.64 R82, c[0x0][0x218] ;  /* 0x00008600ff528b82 */ /* 0x000ee60000000a00 */
[----:B------:R-:W-:Y:S01]  /*42c0*/  @!P0 IMAD.WIDE.U32 R92, R116, 0x60, R124 ;  /* 0x00000060745c8825 */ /* 0x000fe200078e007c */
[----:B------:R-:W-:-:S03]  /*42d0*/  @!P0 IADD3 R6, P5, R85, R96, RZ ;  /* 0x0000006055068210 */ /* 0x000fc60007fbe0ff */
[--C-:B------:R-:W-:Y:S01]  /*42e0*/  @!P0 IMAD.MOV.U32 R59, RZ, RZ, R125.reuse ;  /* 0x000000ffff3b8224 */ /* 0x100fe200078e007d */
[----:B------:R-:W4:Y:S01]  /*42f0*/  @!P0 LDC.64 R80, c[0x0][0x218] ;  /* 0x00008600ff508b82 */ /* 0x000f220000000a00 */
[----:B------:R-:W-:Y:S02]  /*4300*/  @!P0 IMAD R57, R117, 0x60, RZ ;  /* 0x0000006075398824 */ /* 0x000fe400078e02ff */
[----:B------:R-:W-:Y:S01]  /*4310*/  @!P0 IMAD.X R54, R0, 0x1, R125, P2 ;  /* 0x0000000100368824 */ /* 0x000fe200010e067d */
[----:B------:R-:W-:Y:S01]  /*4320*/  @!P0 IADD3 R86, P2, R85, R92, RZ ;  /* 0x0000005c55568210 */ /* 0x000fe20007f5e0ff */
[----:B------:R-:W-:Y:S01]  /*4330*/  @!P0 IMAD.WIDE.U32 R94, R116, 0x50, R58 ;  /* 0x00000050745e8825 */ /* 0x000fe200078e003a */
[----:B-1----:R-:W-:Y:S02]  /*4340*/  @!P0 LEA R98, P6, R55, R52, 0x1 ;  /* 0x0000003437628211 */ /* 0x002fe400078c08ff */
[----:B------:R-:W1:Y:S01]  /*4350*/  @!P0 LDC.64 R58, c[0x0][0x218] ;  /* 0x00008600ff3a8b82 */ /* 0x000e620000000a00 */
[----:B------:R-:W-:Y:S01]  /*4360*/  @!P0 IADD3.X R90, R0, R93, R57, P2, !PT ;  /* 0x0000005d005a8210 */ /* 0x000fe200017fe439 */
[----:B------:R-:W-:Y:S01]  /*4370*/  @!P0 IMAD R91, R117, 0x30, RZ ;  /* 0x00000030755b8824 */ /* 0x000fe200078e02ff */
[----:B------:R-:W-:Y:S01]  /*4380*/  @!P0 LEA.HI.X R99, R55, R53, R54, 0x1, P6 ;  /* 0x0000003537638211 */ /* 0x000fe200030f0c36 */
[----:B------:R-:W-:Y:S01]  /*4390*/  @!P0 IMAD R89, R117, 0x50, RZ ;  /* 0x0000005075598824 */ /* 0x000fe200078e02ff */
[----:B------:R-:W-:-:S02]  /*43a0*/  @!P0 IADD3 R84, P4, R85, R94, RZ ;  /* 0x0000005e55548210 */ /* 0x000fc40007f9e0ff */
[C---:B------:R-:W-:Y:S01]  /*43b0*/  @!P0 IADD3.X R88, R0.reuse, R97, R91, P5, !PT ;  /* 0x0000006100588210 */ /* 0x040fe20002ffe45b */
[----:B------:R-:W5:Y:S01]  /*43c0*/  @!P0 LDC.64 R56, c[0x0][0x218] ;  /* 0x00008600ff388b82 */ /* 0x000f620000000a00 */
[----:B------:R-:W-:Y:S01]  /*43d0*/  @!P0 IADD3.X R89, R0, R95, R89, P4, !PT ;  /* 0x0000005f00598210 */ /* 0x000fe200027fe459 */
[----:B------:R-:W-:Y:S01]  /*43e0*/  @!PT LDS RZ, [RZ] ;  /* 0x00000000fffff984 */ /* 0x000fe20000000800 */
[----:B------:R-:W-:Y:S01]  /*43f0*/  @!PT LDS RZ, [RZ] ;  /* 0x00000000fffff984 */ /* 0x000fe20000000800 */
[----:B------:R-:W-:Y:S01]  /*4400*/  @!PT LDS RZ, [RZ] ;  /* 0x00000000fffff984 */ /* 0x000fe20000000800 */
[----:B------:R2:W-:Y:S01]  /*4410*/  @!P0 LDGSTS.E.BYPASS.LTC128B.128 [R182+0x2000], desc[UR10][R98.64] ;  /* 0x0200000062b68fae */ /* 0x0005e2000b901d4a */
[-C--:B------:R-:W-:Y:S02]  /*4420*/  @!P0 IADD3 R91, P5, P2, R85, R124.reuse, R178 ;  /* 0x0000007c555b8210 */ /* 0x080fe40007abe0b2 */
[----:B------:R-:W-:Y:S01]  /*4430*/  @!P0 LEA R92, P4, R116, R124, 0x5 ;  /* 0x0000007c745c8211 */ /* 0x000fe200078828ff */
[----:B------:R2:W-:Y:S01]  /*4440*/  @P0 STS.128 [R182+0x2800], RZ ;  /* 0x002800ffb6000388 */ /* 0x0005e20000000c00 */
[----:B------:R-:W-:Y:S01]  /*4450*/  @!P0 IADD3.X R94, R0, R125, R177, P5, P2 ;  /* 0x0000007d005e8210 */ /* 0x000fe20002fe44b1 */
[----:B------:R-:W2:Y:S01]  /*4460*/  @!P0 LDC.64 R54, c[0x0][0x218] ;  /* 0x00008600ff368b82 */ /* 0x000ea20000000a00 */
[----:B---3--:R-:W-:-:S02]  /*4470*/  @!P0 LEA R96, P5, R91, R82, 0x1 ;  /* 0x000000525b608211 */ /* 0x008fc400078a08ff */
[C---:B------:R-:W-:Y:S02]  /*4480*/  @!P0 LEA.HI.X R93, R116.reuse, R125, R117, 0x5, P4 ;  /* 0x0000007d745d8211 */ /* 0x040fe400020f2c75 */
[----:B------:R-:W-:Y:S02]  /*4490*/  @!P0 LEA R82, P2, R116, R124, 0x6 ;  /* 0x0000007c74528211 */ /* 0x000fe400078430ff */
[----:B------:R-:W-:Y:S01]  /*44a0*/  @!P0 IADD3 R92, P4, R85, R92, RZ ;  /* 0x0000005c555c8210 */ /* 0x000fe20007f9e0ff */
[----:B------:R-:W3:Y:S01]  /*44b0*/  @!P0 LDC.64 R52, c[0x0][0x218] ;  /* 0x00008600ff348b82 */ /* 0x000ee20000000a00 */
        /* <DEDUP_REMOVED lines=22> */
[----:B------:R-:W-:-:S02]  /*4620*/  @!P0 LEA.HI.X R55, R84, R55, R89, 0x1, P4 ;  /* 0x0000003754378211 */ /* 0x000fc400020f0c59 */
[C---:B---3--:R-:W-:Y:S01]  /*4630*/  @!P0 LEA R52, P2, R86.reuse, R52, 0x1 ;  /* 0x0000003456348211 */ /* 0x048fe200078408ff */
[----:B------:R-:W-:Y:S01]  /*4640*/  @!PT LDS RZ, [RZ] ;  /* 0x00000000fffff984 */ /* 0x000fe20000000800 */
[----:B------:R-:W-:Y:S01]  /*4650*/  @!PT LDS RZ, [RZ] ;  /* 0x00000000fffff984 */ /* 0x000fe20000000800 */
[----:B------:R-:W-:Y:S01]  /*4660*/  @!PT LDS RZ, [RZ] ;  /* 0x00000000fffff984 */ /* 0x000fe20000000800 */
[----:B------:R1:W-:Y:S03]  /*4670*/  @!P0 LDGSTS.E.BYPASS.LTC128B.128 [R182+0x3800], desc[UR10][R58.64] ;  /* 0x038000003ab68fae */ /* 0x0003e6000b901d4a */
        /* <DEDUP_REMOVED lines=18> */
[----:B-1----:R-:W-:Y:S01]  /*47a0*/  IMAD.WIDE.U32 R54, R116, 0x70, R124 ;  /* 0x0000007074367825 */ /* 0x002fe200078e007c */
[----:B------:R-:W-:-:S03]  /*47b0*/  ULDC.64 UR8, c[0x0][0x218] ;  /* 0x0000860000087ab9 */ /* 0x000fc60000000a00 */
        /* <DEDUP_REMOVED lines=9> */
.L_x_5823:
[----:B------:R-:W-:Y:S05]  /*4850*/  BSYNC B0 ;  /* 0x0000000000007941 */ /* 0x000fea0003800000 */
.L_x_5822:
[----:B------:R-:W0:Y:S01]  /*4860*/  LDGDEPBAR ;  /* 0x00000000000079af */ /* 0x000e220000000000 */
[----:B------:R-:W-:-:S04]  /*4870*/  IADD3 R124, P0, R85, R124, RZ ;  /* 0x0000007c557c7210 */ /* 0x000fc80007f1e0ff */
[----:B------:R-:W-:-:S09]  /*4880*/  IADD3.X R125, R0, R125, RZ, P0, !PT ;  /* 0x0000007d007d7210 */ /* 0x000fd200007fe4ff */
.L_x_5819:
[----:B------:R-:W-:Y:S01]  /*4890*/  IMAD.IADD R2, R2, 0x1, R87 ;  /* 0x0000000102027824 */ /* 0x000fe200078e0257 */
[----:B------:R-:W-:Y:S01]  /*48a0*/  ULDC UR12, c[0x0][0x2ec] ;  /* 0x0000bb00000c7ab9 */ /* 0x000fe20000000800 */
[----:B------:R-:W-:Y:S01]  /*48b0*/  LEA R168, R4, UR4, 0x1 ;  /* 0x0000000404a87c11 */ /* 0x000fe2000f8e08ff */
[----:B------:R-:W-:Y:S01]  /*48c0*/  ULDC.64 UR8, c[0x0][0x218] ;  /* 0x0000860000087ab9 */ /* 0x000fe20000000a00 */
[C---:B------:R-:W-:Y:S02]  /*48d0*/  VIADD R0, R2.reuse, 0x1 ;  /* 0x0000000102007836 */ /* 0x040fe40000000000 */
[C---:B------:R-:W-:Y:S01]  /*48e0*/  VIADD R6, R2.reuse, 0x8 ;  /* 0x0000000802067836 */ /* 0x040fe20000000000 */
[----:B------:R-:W-:Y:S01]  /*48f0*/  LDSM.16.MT88.4 R92, [R168+0x6000] ;  /* 0x00600000a85c783b */ /* 0x000fe20000004200 */
[----:B-12---:R-:W-:Y:S01]  /*4900*/  VIADD R52, R2, 0x11 ;  /* 0x0000001102347836 */ /* 0x006fe20000000000 */
        /* <DEDUP_REMOVED lines=11> */
[-C--:B------:R-:W-:Y:S02]  /*49c0*/  ISETP.GE.AND P0, PT, R0, R126.reuse, PT ;  /* 0x0000007e0000720c */ /* 0x080fe40003f06270 */
[----:B------:R-:W-:Y:S01]  /*49d0*/  FSEL R83, R10, -INF , !P5 ;  /* 0xff8000000a537808 */ /* 0x000fe20006800000 */
[----:B------:R-:W-:Y:S01]  /*49e0*/  VIADD R10, R2, 0x18 ;  /* 0x00000018020a7836 */ /* 0x000fe20000000000 */
[----:B------:R-:W-:Y:S02]  /*49f0*/  ISETP.GE.AND P5, PT, R6, R127, PT ;  /* 0x0000007f0600720c */ /* 0x000fe40003fa6270 */
[----:B------:R-:W-:Y:S01]  /*4a00*/  FSEL R0, R9, -INF , !P2 ;  /* 0xff80000009007808 */ /* 0x000fe20005000000 */
[----:B------:R-:W-:Y:S01]  /*4a10*/  VIADD R9, R2, 0x19 ;  /* 0x0000001902097836 */ /* 0x000fe20000000000 */
[----:B------:R-:W-:Y:S02]  /*4a20*/  ISETP.GE.AND P2, PT, R6, R126, PT ;  /* 0x0000007e0600720c */ /* 0x000fe40003f46270 */
[----:B------:R-:W-:-:S02]  /*4a30*/  FSEL R11, R11, -INF , !P0 ;  /* 0xff8000000b0b7808 */ /* 0x000fc40004000000 */
[-C--:B------:R-:W-:Y:S02]  /*4a40*/  ISETP.GE.AND P0, PT, R52, R127.reuse, PT ;  /* 0x0000007f3400720c */ /* 0x080fe40003f06270 */
[----:B------:R-:W-:Y:S01]  /*4a50*/  FSEL R6, R48, -INF , !P5 ;  /* 0xff80000030067808 */ /* 0x000fe20006800000 */
[----:B------:R-:W-:Y:S01]  /*4a60*/  VIADD R48, R2, 0x20 ;  /* 0x0000002002307836 */ /* 0x000fe20000000000 */
[----:B------:R-:W-:Y:S02]  /*4a70*/  ISETP.GE.AND P5, PT, R52, R126, PT ;  /* 0x0000007e3400720c */ /* 0x000fe40003fa6270 */
[----:B------:R-:W-:Y:S02]  /*4a80*/  FSEL R57, R50, -INF , !P2 ;  /* 0xff80000032397808 */ /* 0x000fe40005000000 */
[----:B------:R-:W-:Y:S02]  /*4a90*/  ISETP.GE.AND P2, PT, R10, R127, PT ;  /* 0x0000007f0a00720c */ /* 0x000fe40003f46270 */
[----:B------:R-:W-:-:S02]  /*4aa0*/  FSEL R54, R49, -INF , !P0 ;  /* 0xff80000031367808 */ /* 0x000fc40004000000 */
[-C--:B------:R-:W-:Y:S02]  /*4ab0*/  ISETP.GE.AND P0, PT, R10, R126.reuse, PT ;  /* 0x0000007e0a00720c */ /* 0x080fe40003f06270 */
[----:B------:R-:W-:Y:S02]  /*4ac0*/  FSEL R81, R51, -INF , !P5 ;  /* 0xff80000033517808 */ /* 0x000fe40006800000 */
[C---:B------:R-:W-:Y:S02]  /*4ad0*/  ISETP.GE.AND P5, PT, R9.reuse, R127, PT ;  /* 0x0000007f0900720c */ /* 0x040fe40003fa6270 */
[----:B------:R-:W-:Y:S01]  /*4ae0*/  FSEL R10, R44, -INF , !P2 ;  /* 0xff8000002c0a7808 */ /* 0x000fe20005000000 */
[C---:B------:R-:W-:Y:S01]  /*4af0*/  VIADD R44, R2.reuse, 0x28 ;  /* 0x00000028022c7836 */ /* 0x040fe20000000000 */
[----:B------:R-:W-:Y:S01]  /*4b00*/  ISETP.GE.AND P2, PT, R9, R126, PT ;  /* 0x0000007e0900720c */ /* 0x000fe20003f46270 */
[----:B------:R-:W-:Y:S01]  /*4b10*/  VIADD R9, R2, 0x21 ;  /* 0x0000002102097836 */ /* 0x000fe20000000000 */
[----:B------:R-:W-:-:S02]  /*4b20*/  FSEL R55, R46, -INF , !P0 ;  /* 0xff8000002e377808 */ /* 0x000fc40004000000 */
[CC--:B------:R-:W-:Y:S02]  /*4b30*/  ISETP.GE.AND P0, PT, R48.reuse, R127.reuse, PT ;  /* 0x0000007f3000720c */ /* 0x0c0fe40003f06270 */
[----:B------:R-:W-:Y:S02]  /*4b40*/  FSEL R80, R45, -INF , !P5 ;  /* 0xff8000002d507808 */ /* 0x000fe40006800000 */
[----:B------:R-:W-:Y:S02]  /*4b50*/  ISETP.GE.AND P5, PT, R48, R126, PT ;  /* 0x0000007e3000720c */ /* 0x000fe40003fa6270 */
[----:B------:R-:W-:Y:S02]  /*4b60*/  FSEL R53, R47, -INF , !P2 ;  /* 0xff8000002f357808 */ /* 0x000fe40005000000 */
[----:B------:R-:W-:Y:S01]  /*4b70*/  FSEL R46, R40, -INF , !P0 ;  /* 0xff800000282e7808 */ /* 0x000fe20004000000 */
[----:B------:R-:W-:Y:S01]  /*4b80*/  VIADD R40, R2, 0x30 ;  /* 0x0000003002287836 */ /* 0x000fe20000000000 */
[----:B------:R-:W-:-:S02]  /*4b90*/  ISETP.GE.AND P2, PT, R9, R127, PT ;  /* 0x0000007f0900720c */ /* 0x000fc40003f46270 */
[-C--:B------:R-:W-:Y:S01]  /*4ba0*/  ISETP.GE.AND P0, PT, R9, R126.reuse, PT ;  /* 0x0000007e0900720c */ /* 0x080fe20003f06270 */
[----:B------:R-:W-:Y:S01]  /*4bb0*/  VIADD R9, R2, 0x29 ;  /* 0x0000002902097836 */ /* 0x000fe20000000000 */
        /* <DEDUP_REMOVED lines=10> */
[----:B------:R-:W-:Y:S01]  /*4c60*/  FSEL R109, R39, -INF , !P5 ;  /* 0xff800000276d7808 */ /* 0x000fe20006800000 */
[C---:B------:R-:W-:Y:S01]  /*4c70*/  VIADD R39, R2.reuse, 0x58 ;  /* 0x0000005802277836 */ /* 0x040fe20000000000 */
[----:B------:R-:W-:Y:S02]  /*4c80*/  ISETP.GE.AND P5, PT, R2, R127, PT ;  /* 0x0000007f0200720c */ /* 0x000fe40003fa6270 */
[----:B------:R-:W-:-:S02]  /*4c90*/  FSEL R130, R37, -INF , !P0 ;  /* 0xff80000025827808 */ /* 0x000fc40004000000 */
[----:B------:R-:W-:Y:S02]  /*4ca0*/  ISETP.GE.AND P0, PT, R40, R126, PT ;  /* 0x0000007e2800720c */ /* 0x000fe40003f06270 */
[----:B------:R-:W-:Y:S02]  /*4cb0*/  FSEL R113, R38, -INF , !P2 ;  /* 0xff80000026717808 */ /* 0x000fe40005000000 */
[----:B------:R-:W-:Y:S01]  /*4cc0*/  FSEL R38, R13, -INF , !P6 ;  /* 0xff8000000d267808 */ /* 0x000fe20007000000 */
[----:B------:R-:W-:Y:S01]  /*4cd0*/  VIADD R13, R2, 0x39 ;  /* 0x00000039020d7836 */ /* 0x000fe20000000000 */
[----:B------:R-:W-:Y:S02]  /*4ce0*/  FSEL R12, R12, -INF , !P5 ;  /* 0xff8000000c0c7808 */ /* 0x000fe40006800000 */
[----:B------:R-:W-:Y:S01]  /*4cf0*/  ISETP.GE.AND P2, PT, R40, R127, PT ;  /* 0x0000007f2800720c */ /* 0x000fe20003f46270 */
[----:B------:R-:W-:Y:S01]  /*4d00*/  VIADD R40, R2, 0x51 ;  /* 0x0000005102287836 */ /* 0x000fe20000000000 */
[----:B------:R-:W-:-:S02]  /*4d10*/  FSEL R107, R34, -INF , !P0 ;  /* 0xff800000226b7808 */ /* 0x000fc40004000000 */
[-C--:B------:R-:W-:Y:S02]  /*4d20*/  ISETP.GE.AND P6, PT, R36, R127.reuse, PT ;  /* 0x0000007f2400720c */ /* 0x080fe40003fc6270 */
[C---:B------:R-:W-:Y:S02]  /*4d30*/  ISETP.GE.AND P5, PT, R9.reuse, R127, PT ;  /* 0x0000007f0900720c */ /* 0x040fe40003fa6270 */
[----:B------:R-:W-:Y:S02]  /*4d40*/  ISETP.GE.AND P0, PT, R9, R126, PT ;  /* 0x0000007e0900720c */ /* 0x000fe40003f06270 */
[----:B------:R-:W-:Y:S02]  /*4d50*/  FMNMX.FTZ R9, R12, R38, !PT ;  /* 0x000000260c097209 */ /* 0x000fe40007810000 */
[----:B------:R-:W-:Y:S02]  /*4d60*/  FSEL R102, R32, -INF , !P2 ;  /* 0xff80000020667808 */ /* 0x000fe40005000000 */
[----:B------:R-:W-:-:S02]  /*4d70*/  ISETP.GE.AND P2, PT, R36, R126, PT ;  /* 0x0000007e2400720c */ /* 0x000fc40003f46270 */
[----:B------:R-:W-:Y:S02]  /*4d80*/  FSEL R104, R33, -INF , !P6 ;  /* 0xff80000021687808 */ /* 0x000fe40007000000 */
[----:B------:R-:W-:Y:S01]  /*4d90*/  FMNMX.FTZ R33, R8, R9, !PT ;  /* 0x0000000908217209 */ /* 0x000fe20007810000 */
[C---:B------:R-:W-:Y:S01]  /*4da0*/  VIADD R9, R2.reuse, 0x40 ;  /* 0x0000004002097836 */ /* 0x040fe20000000000 */
[----:B------:R-:W-:Y:S01]  /*4db0*/  FSEL R137, R35, -INF , !P2 ;  /* 0xff80000023897808 */ /* 0x000fe20005000000 */
[----:B------:R-:W-:Y:S01]  /*4dc0*/  VIADD R35, R2, 0x59 ;  /* 0x0000005902237836 */ /* 0x000fe20000000000 */
[C---:B------:R-:W-:Y:S02]  /*4dd0*/  ISETP.GE.AND P6, PT, R13.reuse, R127, PT ;  /* 0x0000007f0d00720c */ /* 0x040fe40003fc6270 */
[----:B------:R-:W-:Y:S02]  /*4de0*/  ISETP.GE.AND P2, PT, R13, R126, PT ;  /* 0x0000007e0d00720c */ /* 0x000fe40003f46270 */
[----:B------:R-:W-:Y:S01]  /*4df0*/  FMNMX.FTZ R13, R0, R33, !PT ;  /* 0x00000021000d7209 */ /* 0x000fe20007810000 */
[----:B------:R-:W-:Y:S01]  /*4e00*/  VIADD R33, R2, 0x60 ;  /* 0x0000006002217836 */ /* 0x000fe20000000000 */
[----:B------:R-:W-:-:S02]  /*4e10*/  FSEL R128, R29, -INF , !P6 ;  /* 0xff8000001d807808 */ /* 0x000fc40007000000 */
[----:B------:R-:W-:Y:S02]  /*4e20*/  FMNMX.FTZ R13, R6, R13, !PT ;  /* 0x0000000d060d7209 */ /* 0x000fe40007810000 */
[----:B------:R-:W-:Y:S02]  /*4e30*/  FSEL R114, R28, -INF , !P5 ;  /* 0xff8000001c727808 */ /* 0x000fe40006800000 */
[----:B------:R-:W-:Y:S02]  /*4e40*/  FSEL R139, R30, -INF , !P0 ;  /* 0xff8000001e8b7808 */ /* 0x000fe40004000000 */
[----:B------:R-:W-:Y:S01]  /*4e50*/  FMNMX.FTZ R29, R54, R13, !PT ;  /* 0x0000000d361d7209 */ /* 0x000fe20007810000 */
[C---:B------:R-:W-:Y:S01]  /*4e60*/  VIADD R13, R2.reuse, 0x48 ;  /* 0x00000048020d7836 */ /* 0x040fe20000000000 */
[C---:B------:R-:W-:Y:S02]  /*4e70*/  ISETP.GE.AND P5, PT, R9.reuse, R127, PT ;  /* 0x0000007f0900720c */ /* 0x040fe40003fa6270 */
[----:B------:R-:W-:Y:S01]  /*4e80*/  ISETP.GE.AND P0, PT, R9, R126, PT ;  /* 0x0000007e0900720c */ /* 0x000fe20003f06270 */
[----:B------:R-:W-:Y:S01]  /*4e90*/  VIADD R9, R2, 0x41 ;  /* 0x0000004102097836 */ /* 0x000fe20000000000 */
[----:B------:R-:W-:-:S02]  /*4ea0*/  FMNMX.FTZ R29, R10, R29, !PT ;  /* 0x0000001d0a1d7209 */ /* 0x000fc40007810000 */
[----:B------:R-:W-:Y:S02]  /*4eb0*/  FSEL R135, R31, -INF , !P2 ;  /* 0xff8000001f877808 */ /* 0x000fe40005000000 */
[C---:B------:R-:W-:Y:S02]  /*4ec0*/  ISETP.GE.AND P6, PT, R9.reuse, R127, PT ;  /* 0x0000007f0900720c */ /* 0x040fe40003fc6270 */
[----:B------:R-:W-:Y:S02]  /*4ed0*/  ISETP.GE.AND P2, PT, R9, R126, PT ;  /* 0x0000007e0900720c */ /* 0x000fe40003f46270 */
[----:B------:R-:W-:Y:S01]  /*4ee0*/  FMNMX.FTZ R9, R80, R29, !PT ;  /* 0x0000001d50097209 */ /* 0x000fe20007810000 */
[----:B------:R-:W-:Y:S01]  /*4ef0*/  VIADD R29, R2, 0x61 ;  /* 0x00000061021d7836 */ /* 0x000fe20000000000 */
[----:B------:R-:W-:Y:S01]  /*4f00*/  FSEL R106, R24, -INF , !P5 ;  /* 0xff800000186a7808 */ /* 0x000fe20006800000 */
[----:B------:R-:W-:Y:S01]  /*4f10*/  VIADD R24, R2, 0x50 ;  /* 0x0000005002187836 */ /* 0x000fe20000000000 */
[----:B------:R-:W-:-:S02]  /*4f20*/  FSEL R115, R26, -INF , !P0 ;  /* 0xff8000001a737808 */ /* 0x000fc40004000000 */
[C---:B------:R-:W-:Y:S02]  /*4f30*/  ISETP.GE.AND P5, PT, R13.reuse, R127, PT ;  /* 0x0000007f0d00720c */ /* 0x040fe40003fa6270 */
[-C--:B------:R-:W-:Y:S02]  /*4f40*/  ISETP.GE.AND P0, PT, R13, R126.reuse, PT ;  /* 0x0000007e0d00720c */ /* 0x080fe40003f06270 */
[----:B------:R-:W-:Y:S01]  /*4f50*/  FMNMX.FTZ R13, R46, R9, !PT ;  /* 0x000000092e0d7209 */ /* 0x000fe20007810000 */
[C---:B------:R-:W-:Y:S01]  /*4f60*/  VIADD R9, R2.reuse, 0x49 ;  /* 0x0000004902097836 */ /* 0x040fe20000000000 */
[----:B------:R-:W-:Y:S01]  /*4f70*/  FSEL R129, R27, -INF , !P2 ;  /* 0xff8000001b817808 */ /* 0x000fe20005000000 */
[----:B------:R-:W-:Y:S01]  /*4f80*/  VIADD R27, R2, 0x68 ;  /* 0x00000068021b7836 */ /* 0x000fe20000000000 */
[----:B------:R-:W-:Y:S02]  /*4f90*/  FMNMX.FTZ R13, R48, R13, !PT ;  /* 0x0000000d300d7209 */ /* 0x000fe40007810000 */
[----:B------:R-:W-:-:S02]  /*4fa0*/  ISETP.GE.AND P2, PT, R2, R126, PT ;  /* 0x0000007e0200720c */ /* 0x000fc40003f46270 */
[----:B------:R-:W-:Y:S02]  /*4fb0*/  FMNMX.FTZ R13, R50, R13, !PT ;  /* 0x0000000d320d7209 */ /* 0x000fe40007810000 */
[----:B------:R-:W-:Y:S01]  /*4fc0*/  FSEL R108, R25, -INF , !P6 ;  /* 0xff800000196c7808 */ /* 0x000fe20007000000 */
[----:B------:R-:W-:Y:S01]  /*4fd0*/  VIADD R25, R2, 0x69 ;  /* 0x0000006902197836 */ /* 0x000fe20000000000 */
[----:B------:R-:W-:Y:S02]  /*4fe0*/  FSEL R15, R15, -INF , !P4 ;  /* 0xff8000000f0f7808 */ /* 0x000fe40006000000 */
[----:B------:R-:W-:Y:S02]  /*4ff0*/  FMNMX.FTZ R13, R130, R13, !PT ;  /* 0x0000000d820d7209 */ /* 0x000fe40007810000 */
[C---:B------:R-:W-:Y:S02]  /*5000*/  ISETP.GE.AND P6, PT, R9.reuse, R127, PT ;  /* 0x0000007f0900720c */ /* 0x040fe40003fc6270 */
[----:B------:R-:W-:-:S02]  /*5010*/  ISETP.GE.AND P4, PT, R9, R126, PT ;  /* 0x0000007e0900720c */ /* 0x000fc40003f86270 */
[----:B------:R-:W-:Y:S01]  /*5020*/  FSEL R9, R14, -INF , !P2 ;  /* 0xff8000000e097808 */ /* 0x000fe20005000000 */
[----:B------:R-:W-:Y:S01]  /*5030*/  VIADD R14, R2, 0x71 ;  /* 0x00000071020e7836 */ /* 0x000fe20000000000 */
[----:B------:R-:W-:Y:S01]  /*5040*/  FMNMX.FTZ R31, R102, R13, !PT ;  /* 0x0000000d661f7209 */ /* 0x000fe20007810000 */
[----:B------:R-:W-:Y:S01]  /*5050*/  VIADD R13, R2, 0x78 ;  /* 0x00000078020d7836 */ /* 0x000fe20000000000 */
        /* <DEDUP_REMOVED lines=16> */
[----:B------:R-:W-:Y:S02]  /*5160*/  FSEL R131, R78, -INF , !P0 ;  /* 0xff8000004e837808 */ /* 0x000fe40004000000 */
        /* <DEDUP_REMOVED lines=20> */
[----:B------:R-:W-:Y:S01]  /*52b0*/  ISETP.GE.AND P2, PT, R24, R126, PT ;  /* 0x0000007e1800720c */ /* 0x000fe20003f46270 */
[C---:B------:R-:W-:Y:S01]  /*52c0*/  VIADD R24, R2.reuse, 0x70 ;  /* 0x0000007002187836 */ /* 0x040fe20000000000 */
        /* <DEDUP_REMOVED lines=8> */
[----:B------:R-:W-:-:S02]  /*5350*/  ISETP.GE.AND P5, PT, R24, R127, PT ;  /* 0x0000007f1800720c */ /* 0x000fc40003fa6270 */
[----:B------:R-:W-:Y:S02]  /*5360*/  FMNMX.FTZ R26, R139, R26, !PT ;  /* 0x0000001a8b1a7209 */ /* 0x000fe40007810000 */
[----:B------:R-:W-:Y:S02]  /*5370*/  FSEL R37, R61, -INF , !P0 ;  /* 0xff8000003d257808 */ /* 0x000fe40004000000 */
[----:B------:R-:W-:Y:S02]  /*5380*/  FMNMX.FTZ R28, R36, R31, !PT ;  /* 0x0000001f241c7209 */ /* 0x000fe40007810000 */
        /* <DEDUP_REMOVED lines=10> */
[----:B------:R-:W-:Y:S02]  /*5430*/  ISETP.GE.AND P0, PT, R2, R127, PT ;  /* 0x0000007f0200720c */ /* 0x000fe40003f06270 */
[----:B------:R-:W-:Y:S02]  /*5440*/  FMNMX.FTZ R21, R26, R21, !PT ;  /* 0x000000151a157209 */ /* 0x000fe40007810000 */
[----:B------:R-:W-:Y:S02]  /*5450*/  FSEL R133, R79, -INF , !P4 ;  /* 0xff8000004f857808 */ /* 0x000fe40006000000 */
[----:B------:R-:W-:Y:S01]  /*5460*/  FMNMX.FTZ R16, R131, R16, !PT ;  /* 0x0000001083107209 */ /* 0x000fe20007810000 */
[----:B------:R-:W-:Y:S01]  /*5470*/  LDSM.16.MT88.4 R76, [R165+0x6000] ;  /* 0x00600000a54c783b */ /* 0x000fe20000004200 */
[----:B------:R-:W-:-:S02]  /*5480*/  FSEL R30, R17, -INF , !P0 ;  /* 0xff800000111e7808 */ /* 0x000fc40004000000 */
[----:B------:R-:W-:Y:S02]  /*5490*/  FMNMX.FTZ R21, R28, R21, !PT ;  /* 0x000000151c157209 */ /* 0x000fe40007810000 */
[----:B------:R-:W-:Y:S02]  /*54a0*/  ISETP.GE.AND P0, PT, R40, R126, PT ;  /* 0x0000007e2800720c */ /* 0x000fe40003f06270 */
[----:B------:R-:W-:Y:S02]  /*54b0*/  FSEL R101, R74, -INF , !P2 ;  /* 0xff8000004a657808 */ /* 0x000fe40005000000 */
[----:B------:R-:W-:Y:S02]  /*54c0*/  FMNMX.FTZ R20, R133, R16, !PT ;  /* 0x0000001085147209 */ /* 0x000fe40007810000 */
[----:B------:R-:W-:Y:S02]  /*54d0*/  FMNMX.FTZ R16, R30, R21, !PT ;  /* 0x000000151e107209 */ /* 0x000fe40007810000 */
[----:B------:R-:W-:-:S02]  /*54e0*/  ISETP.GE.AND P2, PT, R39, R126, PT ;  /* 0x0000007e2700720c */ /* 0x000fc40003f46270 */
[----:B------:R-:W-:Y:S01]  /*54f0*/  FSEL R59, R75, -INF , !P0 ;  /* 0xff8000004b3b7808 */ /* 0x000fe20004000000 */
[----:B------:R-:W1:Y:S01]  /*5500*/  SHFL.BFLY PT, R17, R16, 0x2, 0x1f ;  /* 0x0c401f0010117f89 */ /* 0x000e6200000e0000 */
[----:B------:R-:W-:Y:S02]  /*5510*/  FMNMX.FTZ R20, R101, R20, !PT ;  /* 0x0000001465147209 */ /* 0x000fe40007810000 */
[----:B------:R-:W-:Y:S02]  /*5520*/  ISETP.GE.AND P0, PT, R35, R126, PT ;  /* 0x0000007e2300720c */ /* 0x000fe40003f06270 */
[----:B------:R-:W-:Y:S02]  /*5530*/  FSEL R61, R70, -INF , !P2 ;  /* 0xff800000463d7808 */ /* 0x000fe40005000000 */
[----:B------:R-:W-:Y:S02]  /*5540*/  FMNMX.FTZ R20, R59, R20, !PT ;  /* 0x000000143b147209 */ /* 0x000fe40007810000 */
[----:B------:R-:W-:-:S02]  /*5550*/  ISETP.GE.AND P2, PT, R33, R126, PT ;  /* 0x0000007e2100720c */ /* 0x000fc40003f46270 */
[----:B------:R-:W-:Y:S02]  /*5560*/  FSEL R65, R71, -INF , !P0 ;  /* 0xff80000047417808 */ /* 0x000fe40004000000 */
[----:B------:R-:W-:Y:S01]  /*5570*/  FMNMX.FTZ R20, R61, R20, !PT ;  /* 0x000000143d147209 */ /* 0x000fe20007810000 */
[----:B------:R-:W-:Y:S01]  /*5580*/  LDSM.16.MT88.4 R68, [R166+0x6000] ;  /* 0x00600000a644783b */ /* 0x000fe20000004200 */
        /* <DEDUP_REMOVED lines=12> */
[----:B-1----:R-:W-:Y:S02]  /*5650*/  FMNMX.FTZ R17, R16, R17, !PT ;  /* 0x0000001110117209 */ /* 0x002fe40007810000 */
[----:B------:R-:W-:Y:S02]  /*5660*/  ISETP.GE.AND P0, PT, R14, R126, PT ;  /* 0x0000007e0e00720c */ /* 0x000fe40003f06270 */
[----:B------:R-:W-:Y:S01]  /*5670*/  FSEL R25, R22, -INF , !P2 ;  /* 0xff80000016197808 */ /* 0x000fe20005000000 */
[----:B------:R-:W1:Y:S01]  /*5680*/  SHFL.BFLY PT, R14, R17, 0x1, 0x1f ;  /* 0x0c201f00110e7f89 */ /* 0x000e6200000e0000 */
[----:B------:R-:W-:-:S02]  /*5690*/  FMNMX.FTZ R16, R63, R20, !PT ;  /* 0x000000143f107209 */ /* 0x000fc40007810000 */
[----:B------:R-:W-:Y:S02]  /*56a0*/  ISETP.GE.AND P2, PT, R13, R126, PT ;  /* 0x0000007e0d00720c */ /* 0x000fe40003f46270 */
[----:B------:R-:W-:Y:S02]  /*56b0*/  FSEL R27, R23, -INF , !P0 ;  /* 0xff800000171b7808 */ /* 0x000fe40004000000 */
[----:B------:R-:W-:Y:S01]  /*56c0*/  FMNMX.FTZ R16, R25, R16, !PT ;  /* 0x0000001019107209 */ /* 0x000fe20007810000 */
[----:B------:R-:W-:Y:S01]  /*56d0*/  LDSM.16.MT88.4 R20, [R166+0x6800] ;  /* 0x00680000a614783b */ /* 0x000fe20000004200 */
[----:B------:R-:W-:Y:S02]  /*56e0*/  ISETP.GE.AND P0, PT, R2, R126, PT ;  /* 0x0000007e0200720c */ /* 0x000fe40003f06270 */
[----:B------:R-:W-:Y:S02]  /*56f0*/  FSEL R35, R18, -INF , !P2 ;  /* 0xff80000012237808 */ /* 0x000fe40005000000 */
[----:B------:R-:W-:-:S02]  /*5700*/  FMNMX.FTZ R16, R27, R16, !PT ;  /* 0x000000101b107209 */ /* 0x000fc40007810000 */
[----:B------:R-:W-:Y:S02]  /*5710*/  FSEL R33, R19, -INF , !P0 ;  /* 0xff80000013217808 */ /* 0x000fe40004000000 */
[----:B------:R-:W-:-:S04]  /*5720*/  FMNMX.FTZ R16, R35, R16, !PT ;  /* 0x0000001023107209 */ /* 0x000fc80007810000 */
[----:B------:R-:W-:Y:S02]  /*5730*/  FMNMX.FTZ R16, R33, R16, !PT ;  /* 0x0000001021107209 */ /* 0x000fe40007810000 */
        /* <DEDUP_REMOVED lines=16> */
[----:B-1----:R-:W-:Y:S01]  /*5840*/  FMNMX.FTZ R12, R16, R13, !PT ;  /* 0x0000000d100c7209 */ /* 0x002fe20007810000 */
        /* <DEDUP_REMOVED lines=8> */
[----:B------:R-:W-:-:S02]  /*58d0*/  FFMA.FTZ R193, R30, UR12, -R43 ;  /* 0x0000000c1ec17c23 */ /* 0x000fc4000801082b */
[----:B------:R-:W-:Y:S08]  /*58e0*/  MUFU.EX2 R45, R45 ;  /* 0x0000002d002d7308 */ /* 0x000ff00000000800 */
[----:B------:R-:W3:Y:S01]  /*58f0*/  MUFU.EX2 R44, R44 ;  /* 0x0000002c002c7308 */ /* 0x000ee20000000800 */
[----:B-1----:R-:W-:-:S07]  /*5900*/  F2FP.F16.F32.PACK_AB R80, R60, R103 ;  /* 0x000000673c50723e */ /* 0x002fce00000000ff */
[----:B------:R-:W-:Y:S01]  /*5910*/  MUFU.EX2 R41, R41 ;  /* 0x0000002900297308 */ /* 0x000fe20000000800 */
[----:B--2---:R-:W-:-:S04]  /*5920*/  FMNMX.FTZ R0, R12, R13, !PT ;  /* 0x0000000d0c007209 */ /* 0x004fc80007810000 */
[C---:B------:R-:W-:Y:S01]  /*5930*/  FSETP.NEU.FTZ.AND P0, PT, R0.reuse, -INF , PT ;  /* 0xff8000000000780b */ /* 0x040fe20003f1d000 */
[----:B------:R-:W-:Y:S01]  /*5940*/  FMUL.FTZ R6, R0, UR12 ;  /* 0x0000000c00067c20 */ /* 0x000fe20008410000 */
[----:B---3--:R-:W-:Y:S01]  /*5950*/  F2FP.F16.F32.PACK_AB R82, R44, R45 ;  /* 0x0000002d2c52723e */ /* 0x008fe200000000ff */
[----:B------:R-:W-:Y:S03]  /*5960*/  MUFU.EX2 R38, R38 ;  /* 0x0000002600267308 */ /* 0x000fe60000000800 */
[----:B------:R-:W-:Y:S02]  /*5970*/  FSEL R6, R6, RZ, P0 ;  /* 0x000000ff06067208 */ /* 0x000fe40000000000 */
[----:B------:R-:W-:-:S03]  /*5980*/  LEA R190, P0, R124, UR8, 0x1 ;  /* 0x000000087cbe7c11 */ /* 0x000fc6000f8008ff */
        /* <DEDUP_REMOVED lines=8> */
[----:B------:R-:W1:Y:S01]  /*5a10*/  LDSM.16.MT88.4 R8, [R164+0x6000] ;  /* 0x00600000a408783b */ /* 0x000e620000004200 */
        /* <DEDUP_REMOVED lines=33> */
[----:B------:R-:W-:Y:S01]  /*5c30*/  FFMA.FTZ R56, R65, UR12, -R6 ;  /* 0x0000000c41387c23 */ /* 0x000fe20008010806 */
[--C-:B------:R-:W-:Y:S01]  /*5c40*/  FFMA.FTZ R61, R32, UR12, -R43.reuse ;  /* 0x0000000c203d7c23 */ /* 0x100fe2000801082b */
[----:B------:R-:W-:Y:S01]  /*5c50*/  FADD.FTZ R100, R103, R60 ;  /* 0x0000003c67647221 */ /* 0x000fe20000010000 */
[----:B------:R-:W-:Y:S01]  /*5c60*/  FFMA.FTZ R32, R36, UR12, -R43 ;  /* 0x0000000c24207c23 */ /* 0x000fe2000801082b */
[----:B------:R-:W-:Y:S01]  /*5c70*/  MUFU.EX2 R24, R24 ;  /* 0x0000001800187308 */ /* 0x000fe20000000800 */
[----:B---3--:R-:W-:Y:S01]  /*5c80*/  F2FP.F16.F32.PACK_AB R83, R42, R49 ;  /* 0x000000312a53723e */ /* 0x008fe200000000ff */
[--C-:B------:R-:W-:Y:S01]  /*5c90*/  FFMA.FTZ R36, R47, UR12, -R6.reuse ;  /* 0x0000000c2f247c23 */ /* 0x100fe20008010806 */
[--C-:B------:R-:W-:Y:S01]  /*5ca0*/  FFMA.FTZ R60, R39, UR12, -R6.reuse ;  /* 0x0000000c273c7c23 */ /* 0x100fe20008010806 */
[--C-:B------:R-:W-:Y:S01]  /*5cb0*/  FFMA.FTZ R47, R67, UR12, -R6.reuse ;  /* 0x0000000c432f7c23 */ /* 0x100fe20008010806 */
[----:B------:R-:W-:Y:S01]  /*5cc0*/  FFMA.FTZ R39, R63, UR12, -R6 ;  /* 0x0000000c3f277c23 */ /* 0x000fe20008010806 */
[----:B------:R-:W-:Y:S01]  /*5cd0*/  FADD.FTZ R64, R105, R64 ;  /* 0x0000004069407221 */ /* 0x000fe20000010000 */
[----:B------:R-:W-:Y:S01]  /*5ce0*/  FADD.FTZ R45, R45, R100 ;  /* 0x000000642d2d7221 */ /* 0x000fe20000010000 */
[----:B------:R-:W-:Y:S01]  /*5cf0*/  HMMA.16816.F32 R96, R80, R92, RZ ;  /* 0x0000005c5060723c */ /* 0x000fe200000018ff */
[----:B------:R-:W-:Y:S01]  /*5d00*/  MUFU.EX2 R40, R40 ;  /* 0x0000002800287308 */ /* 0x000fe20000000800 */
[----:B------:R-:W-:Y:S01]  /*5d10*/  FADD.FTZ R49, R49, R64 ;  /* 0x0000004031317221 */ /* 0x000fe20000010000 */
[----:B------:R-:W-:Y:S01]  /*5d20*/  FFMA.FTZ R192, R33, UR12, -R6 ;  /* 0x0000000c21c07c23 */ /* 0x000fe20008010806 */
[----:B------:R-:W-:-:S02]  /*5d30*/  LEA.HI.X R191, R124, UR9, R125, 0x1, P0 ;  /* 0x000000097cbf7c11 */ /* 0x000fc400080f0c7d */
[C---:B------:R-:W-:Y:S01]  /*5d40*/  HMMA.16816.F32 R92, R80.reuse, R94, RZ ;  /* 0x0000005e505c723c */ /* 0x040fe200000018ff */
[----:B------:R-:W-:Y:S02]  /*5d50*/  FADD.FTZ R49, R42, R49 ;  /* 0x000000312a317221 */ /* 0x000fe40000010000 */
[----:B------:R-:W2:Y:S03]  /*5d60*/  MUFU.EX2 R5, R5 ;  /* 0x0000000500057308 */ /* 0x000ea60000000800 */
[C---:B------:R-:W-:Y:S05]  /*5d70*/  HMMA.16816.F32 R88, R80.reuse, R68, RZ ;  /* 0x000000445058723c */ /* 0x040fea00000018ff */
[----:B------:R-:W-:Y:S01]  /*5d80*/  MUFU.EX2 R4, R4 ;  /* 0x0000000400047308 */ /* 0x000fe20000000800 */
[C---:B------:R-:W-:Y:S06]  /*5d90*/  HMMA.16816.F32 R72, R80.reuse, R76, RZ ;  /* 0x0000004c5048723c */ /* 0x040fec00000018ff */
[C---:B------:R-:W-:Y:S01]  /*5da0*/  HMMA.16816.F32 R68, R80.reuse, R70, RZ ;  /* 0x000000465044723c */ /* 0x040fe200000018ff */
[----:B------:R-:W3:Y:S05]  /*5db0*/  MUFU.EX2 R3, R3 ;  /* 0x0000000300037308 */ /* 0x000eea0000000800 */
[C---:B------:R-:W-:Y:S03]  /*5dc0*/  HMMA.16816.F32 R76, R80.reuse, R78, RZ ;  /* 0x0000004e504c723c */ /* 0x040fe600000018ff */
[----:B------:R-:W-:Y:S03]  /*5dd0*/  MUFU.EX2 R57, R57 ;  /* 0x0000003900397308 */ /* 0x000fe60000000800 */
[C---:B-1----:R-:W-:Y:S05]  /*5de0*/  HMMA.16816.F32 R84, R80.reuse, R8, RZ ;  /* 0x000000085054723c */ /* 0x042fea00000018ff */
[----:B------:R-:W1:Y:S01]  /*5df0*/  MUFU.EX2 R54, R54 ;  /* 0x0000003600367308 */ /* 0x000e620000000800 */
[----:B------:R-:W-:Y:S01]  /*5e00*/  HMMA.16816.F32 R80, R80, R10, RZ ;  /* 0x0000000a5050723c */ /* 0x000fe200000018ff */
[----:B------:R-:W-:-:S02]  /*5e10*/  F2FP.F16.F32.PACK_AB R8, R38, R41 ;  /* 0x000000292608723e */ /* 0x000fc400000000ff */
[----:B--2---:R-:W-:Y:S01]  /*5e20*/  F2FP.F16.F32.PACK_AB R9, R5, R40 ;  /* 0x000000280509723e */ /* 0x004fe200000000ff */
[----:B------:R-:W-:-:S03]  /*5e30*/  FADD.FTZ R40, R40, R49 ;  /* 0x0000003128287221 */ /* 0x000fc60000010000 */
[----:B------:R-:W-:Y:S01]  /*5e40*/  F2FP.F16.F32.PACK_AB R10, R24, R29 ;  /* 0x0000001d180a723e */ /* 0x000fe200000000ff */
[----:B------:R-:W-:Y:S01]  /*5e50*/  MUFU.EX2 R53, R53 ;  /* 0x0000003500357308 */ /* 0x000fe20000000800 */
[----:B---3--:R-:W-:Y:S01]  /*5e60*/  F2FP.F16.F32.PACK_AB R11, R3, R4 ;  /* 0x00000004030b723e */ /* 0x008fe200000000ff */
[----:B------:R-:W-:-:S06]  /*5e70*/  FADD.FTZ R5, R5, R40 ;  /* 0x0000002805057221 */ /* 0x000fcc0000010000 */
[C---:B------:R-:W-:Y:S01]  /*5e80*/  HMMA.16816.F32 R96, R8.reuse, R12, R96 ;  /* 0x0000000c0860723c */ /* 0x040fe20000001860 */
[----:B------:R-:W2:Y:S05]  /*5e90*/  MUFU.EX2 R48, R48 ;  /* 0x0000003000307308 */ /* 0x000eaa0000000800 */
[C---:B------:R-:W-:Y:S01]  /*5ea0*/  HMMA.16816.F32 R92, R8.reuse, R14, R92 ;  /* 0x0000000e085c723c */ /* 0x040fe2000000185c */
[----:B------:R-:W3:Y:S02]  /*5eb0*/  LDSM.16.MT88.4 R12, [R165+0x6800] ;  /* 0x00680000a50c783b */ /* 0x000ee40000004200 */
[----:B------:R-:W-:Y:S03]  /*5ec0*/  MUFU.EX2 R55, R55 ;  /* 0x0000003700377308 */ /* 0x000fe60000000800 */
[C---:B------:R-:W-:Y:S05]  /*5ed0*/  HMMA.16816.F32 R88, R8.reuse, R20, R88 ;  /* 0x000000140858723c */ /* 0x040fea0000001858 */
[----:B------:R-:W4:Y:S01]  /*5ee0*/  MUFU.EX2 R50, R50 ;  /* 0x0000003200327308 */ /* 0x000f220000000800 */
[C---:B------:R-:W-:Y:S01]  /*5ef0*/  HMMA.16816.F32 R68, R8.reuse, R22, R68 ;  /* 0x000000160844723c */ /* 0x040fe20000001844 */
[----:B------:R-:W5:Y:S05]  /*5f00*/  LDSM.16.MT88.4 R20, [R166+0x7000] ;  /* 0x00700000a614783b */ /* 0x000f6a0000004200 */
[C---:B------:R-:W-:Y:S01]  /*5f10*/  HMMA.16816.F32 R84, R8.reuse, R16, R84 ;  /* 0x000000100854723c */ /* 0x040fe20000001854 */
[----:B------:R-:W-:Y:S05]  /*5f20*/  MUFU.EX2 R51, R51 ;  /* 0x0000003300337308 */ /* 0x000fea0000000800 */
[C---:B------:R-:W-:Y:S01]  /*5f30*/  HMMA.16816.F32 R80, R8.reuse, R18, R80 ;  /* 0x000000120850723c */ /* 0x040fe20000001850 */
[----:B------:R-:W5:Y:S02]  /*5f40*/  LDSM.16.MT88.4 R16, [R164+0x7000] ;  /* 0x00700000a410783b */ /* 0x000f640000004200 */
[----:B------:R-:W4:Y:S08]  /*5f50*/  MUFU.EX2 R46, R46 ;  /* 0x0000002e002e7308 */ /* 0x000f300000000800 */
[----:B------:R-:W-:Y:S01]  /*5f60*/  MUFU.EX2 R113, R113 ;  /* 0x0000007100717308 */ /* 0x000fe20000000800 */
[C---:B---3--:R-:W-:Y:S07]  /*5f70*/  HMMA.16816.F32 R72, R8.reuse, R12, R72 ;  /* 0x0000000c0848723c */ /* 0x048fee0000001848 */
[----:B------:R-:W3:Y:S01]  /*5f80*/  MUFU.EX2 R104, R104 ;  /* 0x0000006800687308 */ /* 0x000ee20000000800 */
[----:B------:R-:W-:Y:S01]  /*5f90*/  HMMA.16816.F32 R76, R8, R14, R76 ;  /* 0x0000000e084c723c */ /* 0x000fe2000000184c */
[----:B------:R-:W3:Y:S06]  /*5fa0*/  LDSM.16.MT88.4 R12, [R168+0x7000] ;  /* 0x00700000a80c783b */ /* 0x000eec0000004200 */
[----:B------:R-:W-:Y:S01]  /*5fb0*/  MUFU.EX2 R109, R109 ;  /* 0x0000006d006d7308 */ /* 0x000fe20000000800 */
[----:B-1----:R-:W-:-:S02]  /*5fc0*/  F2FP.F16.F32.PACK_AB R8, R54, R57 ;  /* 0x000000393608723e */ /* 0x002fc400000000ff */
[----:B--2---:R-:W-:Y:S02]  /*5fd0*/  F2FP.F16.F32.PACK_AB R10, R48, R53 ;  /* 0x00000035300a723e */ /* 0x004fe400000000ff */
[----:B----4-:R-:W-:-:S03]  /*5fe0*/  F2FP.F16.F32.PACK_AB R9, R50, R55 ;  /* 0x000000373209723e */ /* 0x010fc600000000ff */
[----:B------:R-:W1:Y:S01]  /*5ff0*/  MUFU.EX2 R66, R66 ;  /* 0x0000004200427308 */ /* 0x000e620000000800 */
[----:B------:R-:W-:-:S07]  /*6000*/  F2FP.F16.F32.PACK_AB R11, R46, R51 ;  /* 0x000000332e0b723e */ /* 0x000fce00000000ff */
[----:B------:R-:W-:Y:S01]  /*6010*/  MUFU.EX2 R111, R111 ;  /* 0x0000006f006f7308 */ /* 0x000fe20000000800 */
[C---:B-----5:R-:W-:Y:S06]  /*6020*/  HMMA.16816.F32 R88, R8.reuse, R20, R88 ;  /* 0x000000140858723c */ /* 0x060fec0000001858 */
[C---:B------:R-:W-:Y:S01]  /*6030*/  HMMA.16816.F32 R68, R8.reuse, R22, R68 ;  /* 0x000000160844723c */ /* 0x040fe20000001844 */
[----:B------:R-:W2:Y:S01]  /*6040*/  MUFU.EX2 R102, R102 ;  /* 0x0000006600667308 */ /* 0x000ea20000000800 */
[----:B------:R-:W-:Y:S04]  /*6050*/  LDSM.16.MT88.4 R20, [R166+0x7800] ;  /* 0x00780000a614783b */ /* 0x000fe80000004200 */
[C---:B------:R-:W-:Y:S03]  /*6060*/  HMMA.16816.F32 R84, R8.reuse, R16, R84 ;  /* 0x000000100854723c */ /* 0x040fe60000001854 */
[----:B------:R-:W-:Y:S03]  /*6070*/  MUFU.EX2 R107, R107 ;  /* 0x0000006b006b7308 */ /* 0x000fe60000000800 */
[C---:B------:R-:W-:Y:S01]  /*6080*/  HMMA.16816.F32 R80, R8.reuse, R18, R80 ;  /* 0x000000120850723c */ /* 0x040fe20000001850 */
[----:B------:R-:W-:Y:S04]  /*6090*/  LDSM.16.MT88.4 R16, [R164+0x7800] ;  /* 0x00780000a410783b */ /* 0x000fe80000004200 */
[----:B------:R-:W4:Y:S01]  /*60a0*/  MUFU.EX2 R62, R62 ;  /* 0x0000003e003e7308 */ /* 0x000f220000000800 */
[C---:B---3--:R-:W-:Y:S06]  /*60b0*/  HMMA.16816.F32 R96, R8.reuse, R12, R96 ;  /* 0x0000000c0860723c */ /* 0x048fec0000001860 */
[C---:B------:R-:W-:Y:S01]  /*60c0*/  HMMA.16816.F32 R92, R8.reuse, R14, R92 ;  /* 0x0000000e085c723c */ /* 0x040fe2000000185c */
[----:B------:R-:W3:Y:S01]  /*60d0*/  LDSM.16.MT88.4 R12, [R165+0x7000] ;  /* 0x00700000a50c783b */ /* 0x000ee20000004200 */
[----:B------:R-:W-:Y:S08]  /*60e0*/  MUFU.EX2 R137, R137 ;  /* 0x0000008900897308 */ /* 0x000ff00000000800 */
[----:B------:R-:W5:Y:S08]  /*60f0*/  MUFU.EX2 R108, R108 ;  /* 0x0000006c006c7308 */ /* 0x000f700000000800 */
[----:B------:R-:W-:Y:S08]  /*6100*/  MUFU.EX2 R135, R135 ;  /* 0x0000008700877308 */ /* 0x000ff00000000800 */
[----:B------:R-:W5:Y:S08]  /*6110*/  MUFU.EX2 R106, R106 ;  /* 0x0000006a006a7308 */ /* 0x000f700000000800 */
[----:B------:R-:W-:Y:S01]  /*6120*/  MUFU.EX2 R139, R139 ;  /* 0x0000008b008b7308 */ /* 0x000fe20000000800 */
[C---:B---3--:R-:W-:Y:S07]  /*6130*/  HMMA.16816.F32 R72, R8.reuse, R12, R72 ;  /* 0x0000000c0848723c */ /* 0x048fee0000001848 */
[----:B------:R-:W3:Y:S01]  /*6140*/  MUFU.EX2 R112, R112 ;  /* 0x0000007000707308 */ /* 0x000ee20000000800 */
[----:B------:R-:W-:Y:S01]  /*6150*/  HMMA.16816.F32 R76, R8, R14, R76 ;  /* 0x0000000e084c723c */ /* 0x000fe2000000184c */
[----:B------:R-:W5:Y:S06]  /*6160*/  LDSM.16.MT88.4 R12, [R168+0x7800] ;  /* 0x00780000a80c783b */ /* 0x000f6c0000004200 */
[----:B------:R-:W-:Y:S01]  /*6170*/  MUFU.EX2 R110, R110 ;  /* 0x0000006e006e7308 */ /* 0x000fe20000000800 */
[----:B------:R-:W-:-:S02]  /*6180*/  F2FP.F16.F32.PACK_AB R8, R104, R113 ;  /* 0x000000716808723e */ /* 0x000fc400000000ff */
[----:B-1----:R-:W-:Y:S02]  /*6190*/  F2FP.F16.F32.PACK_AB R10, R66, R109 ;  /* 0x0000006d420a723e */ /* 0x002fe400000000ff */
[----:B--2---:R-:W-:-:S03]  /*61a0*/  F2FP.F16.F32.PACK_AB R9, R102, R111 ;  /* 0x0000006f6609723e */ /* 0x004fc600000000ff */
[----:B------:R-:W1:Y:S01]  /*61b0*/  MUFU.EX2 R115, R115 ;  /* 0x0000007300737308 */ /* 0x000e620000000800 */
[----:B----4-:R-:W-:-:S07]  /*61c0*/  F2FP.F16.F32.PACK_AB R11, R62, R107 ;  /* 0x0000006b3e0b723e */ /* 0x010fce00000000ff */
[C---:B------:R-:W-:Y:S01]  /*61d0*/  HMMA.16816.F32 R88, R8.reuse, R20, R88 ;  /* 0x000000140858723c */ /* 0x040fe20000001858 */
[----:B------:R-:W-:Y:S05]  /*61e0*/  MUFU.EX2 R114, R114 ;  /* 0x0000007200727308 */ /* 0x000fea0000000800 */
[C---:B------:R-:W-:Y:S01]  /*61f0*/  HMMA.16816.F32 R68, R8.reuse, R22, R68 ;  /* 0x000000160844723c */ /* 0x040fe20000001844 */
[----:B------:R-:W-:Y:S02]  /*6200*/  LDSM.16.MT88.4 R20, [R166+0x8000] ;  /* 0x00800000a614783b */ /* 0x000fe40000004200 */
[----:B------:R-:W2:Y:S03]  /*6210*/  MUFU.EX2 R131, R131 ;  /* 0x0000008300837308 */ /* 0x000ea60000000800 */
[C---:B------:R-:W-:Y:S05]  /*6220*/  HMMA.16816.F32 R84, R8.reuse, R16, R84 ;  /* 0x000000100854723c */ /* 0x040fea0000001854 */
[----:B------:R-:W-:Y:S01]  /*6230*/  MUFU.EX2 R129, R129 ;  /* 0x0000008100817308 */ /* 0x000fe20000000800 */
[C---:B------:R-:W-:Y:S01]  /*6240*/  HMMA.16816.F32 R80, R8.reuse, R18, R80 ;  /* 0x000000120850723c */ /* 0x040fe20000001850 */
[----:B------:R-:W-:Y:S05]  /*6250*/  LDSM.16.MT88.4 R16, [R165+0x8000] ;  /* 0x00800000a510783b */ /* 0x000fea0000004200 */
[C---:B-----5:R-:W-:Y:S01]  /*6260*/  HMMA.16816.F32 R96, R8.reuse, R12, R96 ;  /* 0x0000000c0860723c */ /* 0x060fe20000001860 */
[----:B------:R-:W4:Y:S05]  /*6270*/  MUFU.EX2 R52, R52 ;  /* 0x0000003400347308 */ /* 0x000f2a0000000800 */
[C---:B------:R-:W-:Y:S01]  /*6280*/  HMMA.16816.F32 R92, R8.reuse, R14, R92 ;  /* 0x0000000e085c723c */ /* 0x040fe2000000185c */
[----:B------:R-:W5:Y:S02]  /*6290*/  LDSM.16.MT88.4 R12, [R165+0x7800] ;  /* 0x00780000a50c783b */ /* 0x000f640000004200 */
[----:B------:R-:W-:Y:S08]  /*62a0*/  MUFU.EX2 R101, R101 ;  /* 0x0000006500657308 */ /* 0x000ff00000000800 */
[----:B------:R-:W4:Y:S08]  /*62b0*/  MUFU.EX2 R58, R58 ;  /* 0x0000003a003a7308 */ /* 0x000f300000000800 */
[----:B------:R-:W-:Y:S08]  /*62c0*/  MUFU.EX2 R59, R59 ;  /* 0x0000003b003b7308 */ /* 0x000ff00000000800 */
[----:B------:R-:W4:Y:S08]  /*62d0*/  MUFU.EX2 R56, R56 ;  /* 0x0000003800387308 */ /* 0x000f300000000800 */
[----:B------:R-:W-:Y:S01]  /*62e0*/  MUFU.EX2 R61, R61 ;  /* 0x0000003d003d7308 */ /* 0x000fe20000000800 */
[C---:B-----5:R-:W-:Y:S07]  /*62f0*/  HMMA.16816.F32 R72, R8.reuse, R12, R72 ;  /* 0x0000000c0848723c */ /* 0x060fee0000001848 */
[----:B------:R-:W5:Y:S01]  /*6300*/  MUFU.EX2 R34, R34 ;  /* 0x0000002200227308 */ /* 0x000f620000000800 */
[----:B------:R-:W-:Y:S01]  /*6310*/  HMMA.16816.F32 R76, R8, R14, R76 ;  /* 0x0000000e084c723c */ /* 0x000fe2000000184c */
[----:B------:R-:W2:Y:S06]  /*6320*/  LDSM.16.MT88.4 R12, [R168+0x8000] ;  /* 0x00800000a80c783b */ /* 0x000eac0000004200 */
[----:B------:R-:W-:Y:S01]  /*6330*/  MUFU.EX2 R32, R32 ;  /* 0x0000002000207308 */ /* 0x000fe20000000800 */
[----:B------:R-:W-:-:S02]  /*6340*/  F2FP.F16.F32.PACK_AB R8, R108, R137 ;  /* 0x000000896c08723e */ /* 0x000fc400000000ff */
[----:B------:R-:W-:Y:S02]  /*6350*/  F2FP.F16.F32.PACK_AB R10, R106, R135 ;  /* 0x000000876a0a723e */ /* 0x000fe400000000ff */
[----:B---3--:R-:W-:-:S03]  /*6360*/  F2FP.F16.F32.PACK_AB R9, R112, R139 ;  /* 0x0000008b7009723e */ /* 0x008fc600000000ff */
[----:B------:R-:W-:Y:S01]  /*6370*/  MUFU.EX2 R37, R37 ;  /* 0x0000002500257308 */ /* 0x000fe20000000800 */
[----:B-1----:R-:W-:-:S07]  /*6380*/  F2FP.F16.F32.PACK_AB R11, R115, R110 ;  /* 0x0000006e730b723e */ /* 0x002fce00000000ff */
[C---:B------:R-:W-:Y:S01]  /*6390*/  HMMA.16816.F32 R88, R8.reuse, R20, R88 ;  /* 0x000000140858723c */ /* 0x040fe20000001858 */
[----:B------:R-:W-:Y:S05]  /*63a0*/  MUFU.EX2 R36, R36 ;  /* 0x0000002400247308 */ /* 0x000fea0000000800 */
[C---:B------:R-:W-:Y:S01]  /*63b0*/  HMMA.16816.F32 R68, R8.reuse, R22, R68 ;  /* 0x000000160844723c */ /* 0x040fe20000001844 */
[----:B------:R-:W-:Y:S02]  /*63c0*/  LDSM.16.MT88.4 R20, [R166+0x8800] ;  /* 0x00880000a614783b */ /* 0x000fe40000004200 */
[----:B------:R-:W1:Y:S03]  /*63d0*/  MUFU.EX2 R47, R47 ;  /* 0x0000002f002f7308 */ /* 0x000e660000000800 */
[C---:B------:R-:W-:Y:S05]  /*63e0*/  HMMA.16816.F32 R72, R8.reuse, R16, R72 ;  /* 0x000000100848723c */ /* 0x040fea0000001848 */
[----:B------:R-:W-:Y:S01]  /*63f0*/  MUFU.EX2 R60, R60 ;  /* 0x0000003c003c7308 */ /* 0x000fe20000000800 */
[C---:B------:R-:W-:Y:S01]  /*6400*/  HMMA.16816.F32 R76, R8.reuse, R18, R76 ;  /* 0x00000012084c723c */ /* 0x040fe2000000184c */
[----:B------:R-:W-:Y:S05]  /*6410*/  LDSM.16.MT88.4 R16, [R165+0x8800] ;  /* 0x00880000a510783b */ /* 0x000fea0000004200 */
[C---:B--2---:R-:W-:Y:S01]  /*6420*/  HMMA.16816.F32 R96, R8.reuse, R12, R96 ;  /* 0x0000000c0860723c */ /* 0x044fe20000001860 */
[----:B------:R-:W2:Y:S05]  /*6430*/  MUFU.EX2 R39, R39 ;  /* 0x0000002700277308 */ /* 0x000eaa0000000800 */
[C---:B------:R-:W-:Y:S01]  /*6440*/  HMMA.16816.F32 R92, R8.reuse, R14, R92 ;  /* 0x0000000e085c723c */ /* 0x040fe2000000185c */
[----:B------:R-:W3:Y:S02]  /*6450*/  LDSM.16.MT88.4 R12, [R164+0x8000] ;  /* 0x00800000a40c783b */ /* 0x000ee40000004200 */
[----:B------:R-:W-:Y:S08]  /*6460*/  MUFU.EX2 R193, R193 ;  /* 0x000000c100c17308 */ /* 0x000ff00000000800 */
[----:B------:R-:W-:Y:S01]  /*6470*/  MUFU.EX2 R192, R192 ;  /* 0x000000c000c07308 */ /* 0x000fe20000000800 */
[C---:B---3--:R-:W-:Y:S06]  /*6480*/  HMMA.16816.F32 R84, R8.reuse, R12, R84 ;  /* 0x0000000c0854723c */ /* 0x048fec0000001854 */
[----:B------:R-:W-:Y:S01]  /*6490*/  HMMA.16816.F32 R80, R8, R14, R80 ;  /* 0x0000000e0850723c */ /* 0x000fe20000001850 */
[----:B------:R-:W3:Y:S06]  /*64a0*/  LDSM.16.MT88.4 R12, [R168+0x8800] ;  /* 0x00880000a80c783b */ /* 0x000eec0000004200 */
[----:B------:R-:W-:-:S02]  /*64b0*/  F2FP.F16.F32.PACK_AB R8, R131, R114 ;  /* 0x000000728308723e */ /* 0x000fc400000000ff */
        /* <DEDUP_REMOVED lines=9> */
[C---:B---3--:R-:W-:Y:S06]  /*6550*/  HMMA.16816.F32 R96, R8.reuse, R12, R96 ;  /* 0x0000000c0860723c */ /* 0x048fec0000001860 */
[C---:B------:R-:W-:Y:S01]  /*6560*/  HMMA.16816.F32 R92, R8.reuse, R14, R92 ;  /* 0x0000000e085c723c */ /* 0x040fe2000000185c */
[----:B------:R-:W3:Y:S05]  /*6570*/  LDSM.16.MT88.4 R12, [R164+0x8800] ;  /* 0x00880000a40c783b */ /* 0x000eea0000004200 */
[C---:B---3--:R-:W-:Y:S06]  /*6580*/  HMMA.16816.F32 R84, R8.reuse, R12, R84 ;  /* 0x0000000c0854723c */ /* 0x048fec0000001854 */
[----:B------:R-:W-:Y:S01]  /*6590*/  HMMA.16816.F32 R80, R8, R14, R80 ;  /* 0x0000000e0850723c */ /* 0x000fe20000001850 */
[----:B-----5:R-:W-:-:S02]  /*65a0*/  F2FP.F16.F32.PACK_AB R12, R34, R61 ;  /* 0x0000003d220c723e */ /* 0x020fc400000000ff */
[----:B-1----:R-:W-:-:S04]  /*65b0*/  F2FP.F16.F32.PACK_AB R13, R47, R36 ;  /* 0x000000242f0d723e */ /* 0x002fc800000000ff */
[----:B------:R-:W-:Y:S01]  /*65c0*/  FADD.FTZ R8, R44, R45 ;  /* 0x0000002d2c087221 */ /* 0x000fe20000010000 */
[----:B------:R-:W-:Y:S01]  /*65d0*/  F2FP.F16.F32.PACK_AB R14, R37, R32 ;  /* 0x00000020250e723e */ /* 0x000fe200000000ff */
[--C-:B------:R-:W-:Y:S01]  /*65e0*/  FFMA.FTZ R44, R31, UR12, -R43.reuse ;  /* 0x0000000c1f2c7c23 */ /* 0x100fe2000801082b */
[----:B--2---:R-:W-:Y:S01]  /*65f0*/  F2FP.F16.F32.PACK_AB R15, R39, R60 ;  /* 0x0000003c270f723e */ /* 0x004fe200000000ff */
        /* <DEDUP_REMOVED lines=9> */
[----:B------:R2:W3:Y:S03]  /*6690*/  MUFU.EX2 R41, R31 ;  /* 0x0000001f00297308 */ /* 0x0004e60000000800 */
[----:B------:R-:W-:Y:S01]  /*66a0*/  FADD.FTZ R20, R24, R21 ;  /* 0x0000001518147221 */ /* 0x000fe20000010000 */
[--C-:B------:R-:W-:Y:S01]  /*66b0*/  FFMA.FTZ R21, R27, UR12, -R6.reuse ;  /* 0x0000000c1b157c23 */ /* 0x100fe20008010806 */
[----:B------:R-:W-:Y:S01]  /*66c0*/  FADD.FTZ R22, R4, R5 ;  /* 0x0000000504167221 */ /* 0x000fe20000010000 */
[----:B------:R-:W-:Y:S01]  /*66d0*/  FFMA.FTZ R23, R25, UR12, -R6 ;  /* 0x0000000c19177c23 */ /* 0x000fe20008010806 */
[----:B------:R-:W-:Y:S01]  /*66e0*/  FADD.FTZ R57, R57, R20 ;  /* 0x0000001439397221 */ /* 0x000fe20000010000 */
[----:B------:R-:W-:Y:S01]  /*66f0*/  FFMA.FTZ R5, R35, UR12, -R6 ;  /* 0x0000000c23057c23 */ /* 0x000fe20008010806 */
[----:B------:R-:W-:Y:S01]  /*6700*/  FADD.FTZ R22, R3, R22 ;  /* 0x0000001603167221 */ /* 0x000fe20000010000 */
[----:B------:R4:W5:Y:S01]  /*6710*/  MUFU.EX2 R38, R26 ;  /* 0x0000001a00267308 */ /* 0x0009620000000800 */
[----:B------:R-:W-:Y:S01]  /*6720*/  FADD.FTZ R54, R54, R57 ;  /* 0x0000003936367221 */ /* 0x000fe20000010000 */
[----:B------:R-:W-:Y:S01]  /*6730*/  HMMA.16816.F32 R88, R12, R16, R88 ;  /* 0x000000100c58723c */ /* 0x000fe20000001858 */
[----:B------:R-:W-:-:S02]  /*6740*/  FADD.FTZ R55, R55, R22 ;  /* 0x0000001637377221 */ /* 0x000fc40000010000 */
[----:B------:R-:W-:Y:S02]  /*6750*/  FADD.FTZ R53, R53, R54 ;  /* 0x0000003635357221 */ /* 0x000fe40000010000 */
[----:B------:R-:W-:Y:S01]  /*6760*/  FADD.FTZ R50, R50, R55 ;  /* 0x0000003732327221 */ /* 0x000fe20000010000 */
[----:B--2---:R-:W2:Y:S01]  /*6770*/  LDSM.16.MT88.4 R28, [R164+0x9000] ;  /* 0x00900000a41c783b */ /* 0x004ea20000004200 */
[----:B------:R-:W-:Y:S01]  /*6780*/  FADD.FTZ R48, R48, R53 ;  /* 0x0000003530307221 */ /* 0x000fe20000010000 */
[----:B------:R-:W-:Y:S01]  /*6790*/  MUFU.EX2 R4, R23 ;  /* 0x0000001700047308 */ /* 0x000fe20000000800 */
[----:B------:R-:W-:Y:S01]  /*67a0*/  FADD.FTZ R51, R51, R50 ;  /* 0x0000003233337221 */ /* 0x000fe20000010000 */
[----:B------:R-:W-:Y:S01]  /*67b0*/  HMMA.16816.F32 R68, R12, R18, R68 ;  /* 0x000000120c44723c */ /* 0x000fe20000001844 */
[----:B------:R-:W-:Y:S01]  /*67c0*/  FADD.FTZ R113, R113, R48 ;  /* 0x0000003071717221 */ /* 0x000fe20000010000 */
[----:B------:R-:W-:Y:S01]  /*67d0*/  LDSM.16.MT88.4 R16, [R165+0x9800] ;  /* 0x00980000a510783b */ /* 0x000fe20000004200 */
[----:B------:R-:W-:-:S02]  /*67e0*/  FADD.FTZ R46, R46, R51 ;  /* 0x000000332e2e7221 */ /* 0x000fc40000010000 */
[----:B------:R-:W-:Y:S01]  /*67f0*/  FADD.FTZ R104, R104, R113 ;  /* 0x0000007168687221 */ /* 0x000fe20000010000 */
[----:B------:R5:W5:Y:S01]  /*6800*/  MUFU.EX2 R3, R21 ;  /* 0x0000001500037308 */ /* 0x000b620000000800 */
[----:B------:R-:W-:Y:S01]  /*6810*/  FADD.FTZ R111, R111, R46 ;  /* 0x0000002e6f6f7221 */ /* 0x000fe20000010000 */
[C---:B-1----:R-:W-:Y:S01]  /*6820*/  HMMA.16816.F32 R72, R12.reuse, R8, R72 ;  /* 0x000000080c48723c */ /* 0x042fe20000001848 */
[----:B------:R-:W-:Y:S01]  /*6830*/  FADD.FTZ R109, R109, R104 ;  /* 0x000000686d6d7221 */ /* 0x000fe20000010000 */
[----:B----4-:R-:W1:Y:S01]  /*6840*/  LDSM.16.MT88.4 R24, [R168+0x9800] ;  /* 0x00980000a818783b */ /* 0x010e620000004200 */
[----:B------:R-:W-:Y:S02]  /*6850*/  FADD.FTZ R102, R102, R111 ;  /* 0x0000006f66667221 */ /* 0x000fe40000010000 */
[----:B------:R-:W-:Y:S01]  /*6860*/  FADD.FTZ R66, R66, R109 ;  /* 0x0000006d42427221 */ /* 0x000fe20000010000 */
[----:B------:R-:W-:Y:S01]  /*6870*/  HMMA.16816.F32 R76, R12, R10, R76 ;  /* 0x0000000a0c4c723c */ /* 0x000fe2000000184c */
[----:B------:R-:W-:Y:S01]  /*6880*/  FADD.FTZ R107, R107, R102 ;  /* 0x000000666b6b7221 */ /* 0x000fe20000010000 */
[----:B------:R-:W4:Y:S01]  /*6890*/  MUFU.EX2 R5, R5 ;  /* 0x0000000500057308 */ /* 0x000f220000000800 */
[----:B------:R-:W-:Y:S01]  /*68a0*/  FADD.FTZ R137, R137, R66 ;  /* 0x0000004289897221 */ /* 0x000fe20000010000 */
[----:B---3--:R-:W-:Y:S01]  /*68b0*/  F2FP.F16.F32.PACK_AB R8, R41, R44 ;  /* 0x0000002c2908723e */ /* 0x008fe200000000ff */
[----:B------:R-:W-:-:S02]  /*68c0*/  FADD.FTZ R62, R62, R107 ;  /* 0x0000006b3e3e7221 */ /* 0x000fc40000010000 */
[----:B------:R-:W-:Y:S01]  /*68d0*/  FADD.FTZ R108, R108, R137 ;  /* 0x000000896c6c7221 */ /* 0x000fe20000010000 */
[----:B-----5:R-:W-:Y:S01]  /*68e0*/  F2FP.F16.F32.PACK_AB R10, R193, R38 ;  /* 0x00000026c10a723e */ /* 0x020fe200000000ff */
[----:B------:R-:W-:Y:S01]  /*68f0*/  FADD.FTZ R139, R139, R62 ;  /* 0x0000003e8b8b7221 */ /* 0x000fe20000010000 */
[----:B------:R-:W3:Y:S01]  /*6900*/  LDSM.16.MT88.4 R20, [R166+0x9800] ;  /* 0x00980000a614783b */ /* 0x000ee20000004200 */
[----:B------:R-:W-:Y:S01]  /*6910*/  FADD.FTZ R135, R135, R108 ;  /* 0x0000006c87877221 */ /* 0x000fe20000010000 */
[----:B------:R-:W-:Y:S01]  /*6920*/  F2FP.F16.F32.PACK_AB R9, R3, R4 ;  /* 0x000000040309723e */ /* 0x000fe200000000ff */
[----:B------:R-:W-:Y:S02]  /*6930*/  FADD.FTZ R139, R112, R139 ;  /* 0x0000008b708b7221 */ /* 0x000fe40000010000 */
[----:B------:R-:W-:Y:S02]  /*6940*/  FADD.FTZ R135, R106, R135 ;  /* 0x000000876a877221 */ /* 0x000fe40000010000 */
[----:B------:R-:W-:-:S02]  /*6950*/  FADD.FTZ R6, R110, R139 ;  /* 0x0000008b6e067221 */ /* 0x000fc40000010000 */
[----:B------:R-:W-:Y:S01]  /*6960*/  FADD.FTZ R114, R114, R135 ;  /* 0x0000008772727221 */ /* 0x000fe20000010000 */
[----:B----4-:R-:W-:Y:S01]  /*6970*/  F2FP.F16.F32.PACK_AB R11, R192, R5 ;  /* 0x00000005c00b723e */ /* 0x010fe200000000ff */
[----:B------:R-:W-:Y:S01]  /*6980*/  FADD.FTZ R6, R115, R6 ;  /* 0x0000000673067221 */ /* 0x000fe20000010000 */
[C---:B--2---:R-:W-:Y:S03]  /*6990*/  HMMA.16816.F32 R84, R12.reuse, R28, R84 ;  /* 0x0000001c0c54723c */ /* 0x044fe60000001854 */
[----:B------:R-:W-:Y:S01]  /*69a0*/  FADD.FTZ R101, R101, R6 ;  /* 0x0000000665657221 */ /* 0x000fe20000010000 */
[----:B------:R-:W-:Y:S02]  /*69b0*/  FADD.FTZ R6, R131, R114 ;  /* 0x0000007283067221 */ /* 0x000fe40000010000 */
[----:B------:R-:W-:Y:S01]  /*69c0*/  HMMA.16816.F32 R80, R12, R30, R80 ;  /* 0x0000001e0c50723c */ /* 0x000fe20000001850 */
[----:B------:R-:W2:Y:S01]  /*69d0*/  LDSM.16.MT88.4 R12, [R164+0x9800] ;  /* 0x00980000a40c783b */ /* 0x000ea20000004200 */
        /* <DEDUP_REMOVED lines=23> */
[----:B------:R-:W-:Y:S01]  /*6b50*/  HMMA.16816.F32 R72, R8, R16, R72 ;  /* 0x000000100848723c */ /* 0x000fe20000001848 */
[----:B------:R-:W-:Y:S02]  /*6b60*/  FADD.FTZ R193, R193, R38 ;  /* 0x00000026c1c17221 */ /* 0x000fe40000010000 */
[----:B------:R-:W-:-:S03]  /*6b70*/  FADD.FTZ R192, R192, R5 ;  /* 0x00000005c0c07221 */ /* 0x000fc60000010000 */
[C---:B------:R-:W-:Y:S06]  /*6b80*/  HMMA.16816.F32 R76, R8.reuse, R18, R76 ;  /* 0x00000012084c723c */ /* 0x040fec000000184c */
[C---:B--2---:R-:W-:Y:S06]  /*6b90*/  HMMA.16816.F32 R84, R8.reuse, R12, R84 ;  /* 0x0000000c0854723c */ /* 0x044fec0000001854 */
[----:B------:R-:W-:Y:S01]  /*6ba0*/  HMMA.16816.F32 R80, R8, R14, R80 ;  /* 0x0000000e0850723c */ /* 0x000fe20000001850 */
[----:B------:R-:W-:-:S08]  /*6bb0*/  NOP ;  /* 0x0000000000007918 */ /* 0x000fd00000000000 */
[----:B------:R-:W-:-:S15]  /*6bc0*/  @!P1 BRA `(.L_x_5824) ;  /* 0x0000003c00e49947 */ /* 0x000fde0003800000 */
[----:B------:R-:W-:-:S04]  /*6bd0*/  DEPBAR.LE SB0, 0x0 ;  /* 0x000080000000791a */ /* 0x000fc80000000000 */
[----:B------:R-:W-:Y:S01]  /*6be0*/  IADD3 R181, R7, -0x2, RZ ;  /* 0xfffffffe07b57810 */ /* 0x000fe20007ffe0ff */
[----:B------:R-:W-:Y:S06]  /*6bf0*/  BAR.SYNC.DEFER_BLOCKING 0x0 ;  /* 0x0000000000007b1d */ /* 0x000fec0000010000 */
[----:B------:R-:W-:Y:S05]  /*6c00*/  @!P3 BRA `(.L_x_5825) ;  /* 0x0000000000f0b947 */ /* 0x000fea0003800000 */
[----:B------:R-:W1:Y:S01]  /*6c10*/  LDC R4, c[0x0][0x380] ;  /* 0x0000e000ff047b82 */ /* 0x000e620000000800 */
[----:B------:R-:W-:Y:S01]  /*6c20*/  SHF.L.U32 R5, R181, 0x7, RZ ;  /* 0x00000007b5057819 */ /* 0x000fe200000006ff */
[----:B------:R-:W-:-:S03]  /*6c30*/  ULDC.64 UR4, c[0x0][0x238] ;  /* 0x00008e0000047ab9 */ /* 0x000fc60000000a00 */
[----:B------:R-:W-:Y:S01]  /*6c40*/  IABS R7, R5 ;  /* 0x0000000500077213 */ /* 0x000fe20000000000 */
[----:B------:R-:W-:-:S05]  /*6c50*/  VIADD R13, R5, 0x80 ;  /* 0x00000080050d7836 */ /* 0x000fca0000000000 */
[----:B------:R-:W-:Y:S02]  /*6c60*/  IABS R9, R13 ;  /* 0x0000000d00097213 */ /* 0x000fe40000000000 */
[-C--:B-1----:R-:W-:Y:S02]  /*6c70*/  IABS R3, R4.reuse ;  /* 0x0000000400037213 */ /* 0x082fe40000000000 */
[-C--:B------:R-:W-:Y:S02]  /*6c80*/  LOP3.LUT R13, R13, R4.reuse, RZ, 0x3c, !PT ;  /* 0x000000040d0d7212 */ /* 0x080fe400078e3cff */
[----:B------:R-:W1:Y:S01]  /*6c90*/  I2F.RP R6, R3 ;  /* 0x0000000300067306 */ /* 0x000e620000209400 */
[----:B------:R-:W-:Y:S02]  /*6ca0*/  LOP3.LUT R5, R5, R4, RZ, 0x3c, !PT ;  /* 0x0000000405057212 */ /* 0x000fe400078e3cff */
[----:B------:R-:W-:Y:S02]  /*6cb0*/  ISETP.GE.AND P2, PT, R13, RZ, PT ;  /* 0x000000ff0d00720c */ /* 0x000fe40003f46270 */
[----:B------:R-:W-:-:S03]  /*6cc0*/  ISETP.GE.AND P0, PT, R5, RZ, PT ;  /* 0x000000ff0500720c */ /* 0x000fc60003f06270 */
        /* <DEDUP_REMOVED lines=22> */
[----:B------:R-:W-:-:S09]  /*6e30*/  ISETP.NE.AND P1, PT, R4, RZ, PT ;  /* 0x000000ff0400720c */ /* 0x000fd20003f25270 */
        /* <DEDUP_REMOVED lines=25> */
.L_x_5825:
[----:B------:R-:W-:-:S04]  /*6fd0*/  LEA R3, -R118, RZ, 0x7 ;  /* 0x000000ff76037211 */ /* 0x000fc800078e39ff */
[----:B------:R-:W-:-:S07]  /*6fe0*/  SHF.R.S32.HI R4, RZ, 0x1f, R3 ;  /* 0x0000001fff047819 */ /* 0x000fce0000011403 */
.L_x_5826:
[----:B------:R-:W-:Y:S01]  /*6ff0*/  ULDC UR4, c[0x0][0x2d0] ;  /* 0x0000b40000047ab9 */ /* 0x000fe20000000800 */
[----:B------:R-:W-:Y:S02]  /*7000*/  LEA R194, P1, R3, R194, 0x1 ;  /* 0x000000c203c27211 */ /* 0x000fe400078208ff */
[----:B------:R-:W-:Y:S02]  /*7010*/  ISETP.GE.AND P0, PT, R183, UR4, PT ;  /* 0x00000004b7007c0c */ /* 0x000fe4000bf06270 */
[----:B------:R-:W-:-:S11]  /*7020*/  LEA.HI.X R195, R3, R195, R4, 0x1, P1 ;  /* 0x000000c303c37211 */ /* 0x000fd600008f0c04 */
[----:B------:R-:W-:Y:S01]  /*7030*/  @!P0 IMAD.MOV.U32 R14, RZ, RZ, R120 ;  /* 0x000000ffff0e8224 */ /* 0x000fe200078e0078 */
[C---:B------:R-:W-:Y:S01]  /*7040*/  @!P0 IADD3 R10, P2, P1, R3.reuse, R120, R180 ;  /* 0x00000078030a8210 */ /* 0x040fe2000795e0b4 */
[----:B------:R-:W-:Y:S01]  /*7050*/  @!P0 IMAD.MOV.U32 R15, RZ, RZ, R123 ;  /* 0x000000ffff0f8224 */ /* 0x000fe200078e007b */
[----:B------:R-:W-:Y:S01]  /*7060*/  @P0 STS.128 [R182+0x6000], RZ ;  /* 0x006000ffb6000388 */ /* 0x000fe20000000c00 */
[----:B------:R-:W-:Y:S01]  /*7070*/  @!P0 IMAD.MOV.U32 R122, RZ, RZ, R120 ;  /* 0x000000ffff7a8224 */ /* 0x000fe200078e0078 */
[----:B------:R-:W-:Y:S01]  /*7080*/  @!P0 IADD3.X R9, R4, R123, R179, P2, P1 ;  /* 0x0000007b04098210 */ /* 0x000fe200017e24b3 */
[----:B------:R-:W-:Y:S01]  /*7090*/  @!P0 IMAD.WIDE.U32 R14, R118, 0x50, R14 ;  /* 0x00000050760e8825 */ /* 0x000fe200078e000e */
[----:B------:R-:W-:Y:S01]  /*70a0*/  @!P0 LEA R12, P4, R10, UR6, 0x1 ;  /* 0x000000060a0c8c11 */ /* 0x000fe2000f8808ff */
[----:B------:R-:W-:Y:S01]  /*70b0*/  @!PT LDS RZ, [RZ] ;  /* 0x00000000fffff984 */ /* 0x000fe20000000800 */
[----:B------:R-:W-:Y:S01]  /*70c0*/  @!PT LDS RZ, [RZ] ;  /* 0x00000000fffff984 */ /* 0x000fe20000000800 */
[----:B------:R-:W-:Y:S01]  /*70d0*/  @!PT LDS RZ, [RZ] ;  /* 0x00000000fffff984 */ /* 0x000fe20000000800 */
[----:B------:R-:W-:Y:S02]  /*70e0*/  @!P0 LDGSTS.E.BYPASS.LTC128B.128 [R182+0x6000], desc[UR10][R194.64] ;  /* 0x06000000c2b68fae */ /* 0x000fe4000b901d4a */
[----:B------:R-:W-:Y:S01]  /*70f0*/  @!P0 IMAD.WIDE.U32 R16, R118, 0x30, R122 ;  /* 0x0000003076108825 */ /* 0x000fe200078e007a */
[----:B------:R-:W-:Y:S01]  /*7100*/  @!P0 IADD3 R8, P1, R3, R14, RZ ;  /* 0x0000000e03088210 */ /* 0x000fe20007f3e0ff */
[----:B------:R-:W-:Y:S01]  /*7110*/  @P0 STS.128 [R182+0x6800], RZ ;  /* 0x006800ffb6000388 */ /* 0x000fe20000000c00 */
[----:B------:R-:W-:Y:S01]  /*7120*/  @!P0 LEA.HI.X R13, R10, UR7, R9, 0x1, P4 ;  /* 0x000000070a0d8c11 */ /* 0x000fe2000a0f0c09 */
[----:B------:R-:W-:Y:S01]  /*7130*/  @!P0 IMAD R7, R119, 0x50, RZ ;  /* 0x0000005077078824 */ /* 0x000fe200078e02ff */
[----:B------:R-:W-:Y:S01]  /*7140*/  @!P0 IADD3 R6, P2, R3, R16, RZ ;  /* 0x0000001003068210 */ /* 0x000fe20007f5e0ff */
[----:B------:R-:W-:Y:S01]  /*7150*/  @!P0 IMAD R5, R119, 0x30, RZ ;  /* 0x0000003077058824 */ /* 0x000fe200078e02ff */
[-C--:B------:R-:W-:Y:S01]  /*7160*/  @!P0 LEA R10, P4, R118, R120.reuse, 0x5 ;  /* 0x00000078760a8211 */ /* 0x080fe200078828ff */
[--C-:B------:R-:W-:Y:S01]  /*7170*/  @!P0 IMAD.MOV.U32 R18, RZ, RZ, R120.reuse ;  /* 0x000000ffff128224 */ /* 0x100fe200078e0078 */
[----:B------:R-:W-:Y:S01]  /*7180*/  @!P0 IADD3.X R7, R4, R15, R7, P1, !PT ;  /* 0x0000000f04078210 */ /* 0x000fe20000ffe407 */
[----:B------:R-:W-:Y:S01]  /*7190*/  @!P0 IMAD.MOV.U32 R19, RZ, RZ, R123 ;  /* 0x000000ffff138224 */ /* 0x000fe200078e007b */
[----:B------:R-:W-:Y:S01]  /*71a0*/  @!P0 LEA R14, P1, R118, R120, 0x6 ;  /* 0x00000078760e8211 */ /* 0x000fe200078230ff */
[----:B------:R-:W-:Y:S01]  /*71b0*/  @!P0 IMAD.MOV.U32 R16, RZ, RZ, R120 ;  /* 0x000000ffff108224 */ /* 0x000fe200078e0078 */
[----:B------:R-:W-:Y:S01]  /*71c0*/  @!P0 IADD3.X R5, R4, R17, R5, P2, !PT ;  /* 0x0000001104058210 */ /* 0x000fe200017fe405 */
[----:B------:R-:W-:Y:S01]  /*71d0*/  @!P0 IMAD.MOV.U32 R17, RZ, RZ, R123 ;  /* 0x000000ffff118224 */ /* 0x000fe200078e007b */
[C---:B------:R-:W-:Y:S01]  /*71e0*/  @!P0 IADD3 R10, P2, R3.reuse, R10, RZ ;  /* 0x0000000a030a8210 */ /* 0x040fe20007f5e0ff */
[C---:B------:R-:W-:Y:S01]  /*71f0*/  @!P0 IMAD.WIDE.U32 R18, R118.reuse, 0x60, R18 ;  /* 0x0000006076128825 */ /* 0x040fe200078e0012 */
[CCC-:B------:R-:W-:Y:S01]  /*7200*/  @!P0 LEA.HI.X R11, R118.reuse, R123.reuse, R119.reuse, 0x5, P4 ;  /* 0x0000007b760b8211 */ /* 0x1c0fe200020f2c77 */
[----:B------:R-:W-:Y:S01]  /*7210*/  @!PT LDS RZ, [RZ] ;  /* 0x00000000fffff984 */ /* 0x000fe20000000800 */
[----:B------:R-:W-:Y:S01]  /*7220*/  @!PT LDS RZ, [RZ] ;  /* 0x00000000fffff984 */ /* 0x000fe20000000800 */
[----:B------:R-:W-:Y:S01]  /*7230*/  @!PT LDS RZ, [RZ] ;  /* 0x00000000fffff984 */ /* 0x000fe20000000800 */
[----:B------:R-:W-:Y:S01]  /*7240*/  @!P0 LDGSTS.E.BYPASS.LTC128B.128 [R182+0x6800], desc[UR10][R12.64] ;  /* 0x068000000cb68fae */ /* 0x000fe2000b901d4a */
[C---:B------:R-:W-:Y:S01]  /*7250*/  @!P0 LEA.HI.X R123, R118.reuse, R123, R119, 0x6, P1 ;  /* 0x0000007b767b8211 */ /* 0x040fe200008f3477 */
[----:B------:R-:W-:Y:S01]  /*7260*/  @!P0 IMAD.WIDE.U32 R16, R118, 0x70, R16 ;  /* 0x0000007076108825 */ /* 0x000fe200078e0010 */
[C---:B------:R-:W-:Y:S01]  /*7270*/  @!P0 IADD3 R14, P1, R3.reuse, R14, RZ ;  /* 0x0000000e030e8210 */ /* 0x040fe20007f3e0ff */
[----:B------:R-:W-:Y:S01]  /*7280*/  @P0 STS.128 [R182+0x7000], RZ ;  /* 0x007000ffb6000388 */ /* 0x000fe20000000c00 */
[----:B------:R-:W-:Y:S01]  /*7290*/  @!P0 LEA R20, P5, R10, UR6, 0x1 ;  /* 0x000000060a148c11 */ /* 0x000fe2000f8a08ff */
[----:B------:R-:W-:Y:S01]  /*72a0*/  @!P0 IMAD.X R11, R4, 0x1, R11, P2 ;  /* 0x00000001040b8824 */ /* 0x000fe200010e060b */
[----:B------:R-:W-:Y:S01]  /*72b0*/  @!P0 IADD3 R15, P2, R3, R18, RZ ;  /* 0x00000012030f8210 */ /* 0x000fe20007f5e0ff */
[----:B------:R-:W-:-:S02]  /*72c0*/  @!P0 IMAD R9, R119, 0x60, RZ ;  /* 0x0000006077098824 */ /* 0x000fc400078e02ff */
[----:B------:R-:W-:Y:S01]  /*72d0*/  @!P0 IMAD R119, R119, 0x70, RZ ;  /* 0x0000007077778824 */ /* 0x000fe200078e02ff */
[----:B------:R-:W-:Y:S01]  /*72e0*/  @!P0 LEA.HI.X R21, R10, UR7, R11, 0x1, P5 ;  /* 0x000000070a158c11 */ /* 0x000fe2000a8f0c0b */
[----:B------:R-:W-:Y:S01]  /*72f0*/  @!P0 IMAD.X R123, R4, 0x1, R123, P1 ;  /* 0x00000001047b8824 */ /* 0x000fe200008e067b */
[----:B------:R-:W-:Y:S02]  /*7300*/  @!P0 IADD3 R3, P1, R3, R16, RZ ;  /* 0x0000001003038210 */ /* 0x000fe40007f3e0ff */
[----:B------:R-:W-:Y:S01]  /*7310*/  @!P0 LEA R16, P4, R14, UR6, 0x1 ;  /* 0x000000060e108c11 */ /* 0x000fe2000f8808ff */
[----:B------:R-:W-:Y:S01]  /*7320*/  @!PT LDS RZ, [RZ] ;  /* 0x00000000fffff984 */ /* 0x000fe20000000800 */
[----:B------:R-:W-:Y:S01]  /*7330*/  @!PT LDS RZ, [RZ] ;  /* 0x00000000fffff984 */ /* 0x000fe20000000800 */
[----:B------:R-:W-:Y:S01]  /*7340*/  @!PT LDS RZ, [RZ] ;  /* 0x00000000fffff984 */ /* 0x000fe20000000800 */
[----:B------:R1:W-:Y:S01]  /*7350*/  @!P0 LDGSTS.E.BYPASS.LTC128B.128 [R182+0x7000], desc[UR10][R20.64] ;  /* 0x0700000014b68fae */ /* 0x0003e2000b901d4a */
[----:B------:R-:W-:Y:S02]  /*7360*/  @!P0 LEA R26, P5, R6, UR6, 0x1 ;  /* 0x00000006061a8c11 */ /* 0x000fe4000f8a08ff */
[C---:B------:R-:W-:Y:S01]  /*7370*/  @!P0 IADD3.X R18, R4.reuse, R9, R19, P2, !PT ;  /* 0x0000000904128210 */ /* 0x040fe200017fe413 */
[----:B------:R-:W-:Y:S01]  /*7380*/  @P0 STS.128 [R182+0x7800], RZ ;  /* 0x007800ffb6000388 */ /* 0x000fe20000000c00 */
[----:B------:R-:W-:-:S02]  /*7390*/  @!P0 IADD3.X R4, R4, R17, R119, P1, !PT ;  /* 0x0000001104048210 */ /* 0x000fc40000ffe477 */
[----:B------:R-:W-:Y:S02]  /*73a0*/  @!P0 LEA.HI.X R17, R14, UR7, R123, 0x1, P4 ;  /* 0x000000070e118c11 */ /* 0x000fe4000a0f0c7b */
[----:B------:R-:W-:Y:S02]  /*73b0*/  @!P0 LEA R24, P4, R8, UR6, 0x1 ;  /* 0x0000000608188c11 */ /* 0x000fe4000f8808ff */
[----:B------:R-:W-:Y:S02]  /*73c0*/  @!P0 LEA.HI.X R27, R6, UR7, R5, 0x1, P5 ;  /* 0x00000007061b8c11 */ /* 0x000fe4000a8f0c05 */
        /* <DEDUP_REMOVED lines=33> */
[----:B------:R-:W4:Y:S04]  /*75e0*/  LDSM.16.M88.4 R32, [R173+0x2800] ;  /* 0x00280000ad20783b */ /* 0x000f280000000200 */
[----:B------:R-:W5:Y:S04]  /*75f0*/  LDSM.16.M88.4 R52, [R173+0x3800] ;  /* 0x00380000ad34783b */ /* 0x000f680000000200 */
[----:B------:R-:W5:Y:S04]  /*7600*/  LDSM.16.M88.4 R44, [R173+0x4000] ;  /* 0x00400000ad2c783b */ /* 0x000f680000000200 */
[----:B------:R-:W5:Y:S04]  /*7610*/  LDSM.16.M88.4 R60, [R173+0x3000] ;  /* 0x00300000ad3c783b */ /* 0x000f680000000200 */
[----:B--2---:R-:W2:Y:S04]  /*7620*/  LDSM.16.M88.4 R24, [R167+0x2800] ;  /* 0x00280000a718783b */ /* 0x004ea80000000200 */
[----:B------:R-:W2:Y:S04]  /*7630*/  LDSM.16.M88.4 R36, [R173+0x4800] ;  /* 0x00480000ad24783b */ /* 0x000ea80000000200 */
[----:B---3--:R-:W3:Y:S01]  /*7640*/  LDSM.16.M88.4 R28, [R173+0x5000] ;  /* 0x00500000ad1c783b */ /* 0x008ee20000000200 */
[C---:B-1----:R-:W-:Y:S03]  /*7650*/  HMMA.16816.F32 R16, R20.reuse, R12, RZ ;  /* 0x0000000c1410723c */ /* 0x042fe600000018ff */
[----:B------:R-:W1:Y:S04]  /*7660*/  LDSM.16.M88.4 R112, [R173+0x5800] ;  /* 0x00580000ad70783b */ /* 0x000e680000000200 */
[----:B------:R-:W1:Y:S01]  /*7670*/  LDSM.16.M88.4 R108, [R167+0x3800] ;  /* 0x00380000a76c783b */ /* 0x000e620000000200 */
[C---:B------:R-:W-:Y:S03]  /*7680*/  HMMA.16816.F32 R12, R20.reuse, R14, RZ ;  /* 0x0000000e140c723c */ /* 0x040fe600000018ff */
[----:B------:R-:W1:Y:S03]  /*7690*/  LDSM.16.M88.4 R104, [R167+0x4000] ;  /* 0x00400000a768783b */ /* 0x000e660000000200 */
[C---:B----4-:R-:W-:Y:S01]  /*76a0*/  HMMA.16816.F32 R8, R20.reuse, R32, RZ ;  /* 0x000000201408723c */ /* 0x050fe200000018ff */
[----:B------:R-:W4:Y:S01]  /*76b0*/  LDSM.16.M88.4 R120, [R167+0x3000] ;  /* 0x00300000a778783b */ /* 0x000f220000000200 */
[----:B------:R-:W2:Y:S04]  /*76c0*/  S2R R3, SR_TID.X ;  /* 0x0000000000037919 */ /* 0x000ea80000002100 */
[----:B-----5:R-:W-:Y:S01]  /*76d0*/  HMMA.16816.F32 R56, R20, R52, RZ ;  /* 0x000000341438723c */ /* 0x020fe200000018ff */
[----:B------:R-:W0:Y:S05]  /*76e0*/  LDGDEPBAR ;  /* 0x00000000000079af */ /* 0x000e2a0000000000 */
[C---:B------:R-:W-:Y:S06]  /*76f0*/  HMMA.16816.F32 R16, R100.reuse, R4, R16 ;  /* 0x000000046410723c */ /* 0x040fec0000001810 */
[----:B------:R-:W-:Y:S06]  /*7700*/  HMMA.16816.F32 R12, R100, R6, R12 ;  /* 0x00000006640c723c */ /* 0x000fec000000180c */
[C---:B------:R-:W-:Y:S06]  /*7710*/  HMMA.16816.F32 R4, R20.reuse, R34, RZ ;  /* 0x000000221404723c */ /* 0x040fec00000018ff */
[C---:B------:R-:W-:Y:S06]  /*7720*/  HMMA.16816.F32 R48, R20.reuse, R44, RZ ;  /* 0x0000002c1430723c */ /* 0x040fec00000018ff */
[----:B------:R-:W-:Y:S01]  /*7730*/  HMMA.16816.F32 R52, R20, R54, RZ ;  /* 0x000000361434723c */ /* 0x000fe200000018ff */
[----:B--2---:R-:W-:-:S05]  /*7740*/  IMAD.SHL.U32 R3, R3, 0x2, RZ ;  /* 0x0000000203037824 */ /* 0x004fca00078e00ff */
[----:B------:R-:W-:Y:S01]  /*7750*/  HMMA.16816.F32 R44, R20, R46, RZ ;  /* 0x0000002e142c723c */ /* 0x000fe200000018ff */
[----:B------:R-:W-:-:S05]  /*7760*/  LOP3.LUT R3, R3, 0x6, RZ, 0xc0, !PT ;  /* 0x0000000603037812 */ /* 0x000fca00078ec0ff */
[----:B------:R-:W-:Y:S06]  /*7770*/  HMMA.16816.F32 R64, R20, R60, RZ ;  /* 0x0000003c1440723c */ /* 0x000fec00000018ff */
[C---:B------:R-:W-:Y:S06]  /*7780*/  HMMA.16816.F32 R8, R100.reuse, R24, R8 ;  /* 0x000000186408723c */ /* 0x040fec0000001808 */
[----:B------:R-:W-:Y:S06]  /*7790*/  HMMA.16816.F32 R4, R100, R26, R4 ;  /* 0x0000001a6404723c */ /* 0x000fec0000001804 */
[C---:B------:R-:W-:Y:S06]  /*77a0*/  HMMA.16816.F32 R40, R20.reuse, R36, RZ ;  /* 0x000000241428723c */ /* 0x040fec00000018ff */
[C---:B---3--:R-:W-:Y:S06]  /*77b0*/  HMMA.16816.F32 R32, R20.reuse, R28, RZ ;  /* 0x0000001c1420723c */ /* 0x048fec00000018ff */
[C---:B------:R-:W-:Y:S06]  /*77c0*/  HMMA.16816.F32 R60, R20.reuse, R62, RZ ;  /* 0x0000003e143c723c */ /* 0x040fec00000018ff */
[C---:B------:R-:W-:Y:S06]  /*77d0*/  HMMA.16816.F32 R36, R20.reuse, R38, RZ ;  /* 0x000000261424723c */ /* 0x040fec00000018ff */
[C---:B------:R-:W-:Y:S06]  /*77e0*/  HMMA.16816.F32 R28, R20.reuse, R30, RZ ;  /* 0x0000001e141c723c */ /* 0x040fec00000018ff */
[C---:B-1----:R-:W-:Y:S06]  /*77f0*/  HMMA.16816.F32 R24, R20.reuse, R112, RZ ;  /* 0x000000701418723c */ /* 0x042fec00000018ff */
        /* <DEDUP_REMOVED lines=8> */
[C---:B----4-:R-:W-:Y:S06]  /*7880*/  HMMA.16816.F32 R64, R100.reuse, R120, R64 ;  /* 0x000000786440723c */ /* 0x050fec0000001840 */
        /* <DEDUP_REMOVED lines=46> */
[C---:B------:R-:W-:Y:S06]  /*7b70*/  HMMA.16816.F32 R36, R112.reuse, R110, R36 ;  /* 0x0000006e7024723c */ /* 0x040fec0000001824 */
[C---:B--2---:R-:W-:Y:S06]  /*7b80*/  HMMA.16816.F32 R48, R112.reuse, R100, R48 ;  /* 0x000000647030723c */ /* 0x044fec0000001830 */
[C---:B------:R-:W-:Y:S01]  /*7b90*/  HMMA.16816.F32 R44, R112.reuse, R102, R44 ;  /* 0x00000066702c723c */ /* 0x040fe2000000182c */
[----:B------:R-:W1:Y:S05]  /*7ba0*/  LDSM.16.M88.4 R100, [R156+0x3800] ;  /* 0x003800009c64783b */ /* 0x000e6a0000000200 */
[C---:B---3--:R-:W-:Y:S06]  /*7bb0*/  HMMA.16816.F32 R56, R112.reuse, R104, R56 ;  /* 0x000000687038723c */ /* 0x048fec0000001838 */
[----:B------:R-:W-:Y:S01]  /*7bc0*/  HMMA.16816.F32 R52, R112, R106, R52 ;  /* 0x0000006a7034723c */ /* 0x000fe20000001834 */
[----:B------:R-:W2:Y:S01]  /*7bd0*/  LDSM.16.M88.4 R104, [R156+0x3000] ;  /* 0x003000009c68783b */ /* 0x000ea20000000200 */
[----:B------:R-:W-:-:S04]  /*7be0*/  DEPBAR.LE SB0, 0x0 ;  /* 0x000080000000791a */ /* 0x000fc80000000000 */
[C---:B-1----:R-:W-:Y:S06]  /*7bf0*/  HMMA.16816.F32 R20, R112.reuse, R102, R20 ;  /* 0x000000667014723c */ /* 0x042fec0000001814 */
[----:B------:R-:W-:Y:S01]  /*7c00*/  HMMA.16816.F32 R24, R112, R100, R24 ;  /* 0x000000647018723c */ /* 0x000fe20000001818 */
[----:B------:R-:W-:-:S05]  /*7c10*/  IMAD.SHL.U32 R102, R181, 0x80, RZ ;  /* 0x00000080b5667824 */ /* 0x000fca00078e00ff */
[C---:B--2---:R-:W-:Y:S01]  /*7c20*/  HMMA.16816.F32 R28, R112.reuse, R106, R28 ;  /* 0x0000006a701c723c */ /* 0x044fe2000000181c */
[C-C-:B------:R-:W-:Y:S02]  /*7c30*/  LOP3.LUT R100, R102.reuse, 0x8, R3.reuse, 0xfe, !PT ;  /* 0x0000000866647812 */ /* 0x140fe400078efe03 */
[--C-:B------:R-:W-:Y:S01]  /*7c40*/  LOP3.LUT R101, R102, 0x10, R3.reuse, 0xfe, !PT ;  /* 0x0000001066657812 */ /* 0x100fe200078efe03 */
[----:B------:R-:W-:Y:S01]  /*7c50*/  BAR.SYNC.DEFER_BLOCKING 0x0 ;  /* 0x0000000000007b1d */ /* 0x000fe20000010000 */
[C---:B------:R-:W-:Y:S01]  /*7c60*/  ISETP.GE.AND P1, PT, R100.reuse, R127, PT ;  /* 0x0000007f6400720c */ /* 0x040fe20003f26270 */
[----:B------:R-:W-:Y:S01]  /*7c70*/  HMMA.16816.F32 R32, R112, R104, R32 ;  /* 0x000000687020723c */ /* 0x000fe20000001820 */
[----:B------:R-:W-:Y:S02]  /*7c80*/  ISETP.GE.AND P6, PT, R100, R126, PT ;  /* 0x0000007e6400720c */ /* 0x000fe40003fc6270 */
[----:B------:R-:W-:Y:S02]  /*7c90*/  LOP3.LUT R100, R102, 0x18, R3, 0xfe, !PT ;  /* 0x0000001866647812 */ /* 0x000fe400078efe03 */
[----:B------:R-:W-:-:S02]  /*7ca0*/  FSEL R12, R12, -INF , !P1 ;  /* 0xff8000000c0c7808 */ /* 0x000fc40004800000 */
[CC--:B------:R-:W-:Y:S02]  /*7cb0*/  ISETP.GE.AND P2, PT, R101.reuse, R127.reuse, PT ;  /* 0x0000007f6500720c */ /* 0x0c0fe40003f46270 */
[-C--:B------:R-:W-:Y:S02]  /*7cc0*/  ISETP.GE.AND P5, PT, R101, R126.reuse, PT ;  /* 0x0000007e6500720c */ /* 0x080fe40003fa6270 */
[C---:B------:R-:W-:Y:S02]  /*7cd0*/  ISETP.GE.AND P4, PT, R100.reuse, R127, PT ;  /* 0x0000007f6400720c */ /* 0x040fe40003f86270 */
[----:B------:R-:W-:Y:S02]  /*7ce0*/  ISETP.GE.AND P1, PT, R100, R126, PT ;  /* 0x0000007e6400720c */ /* 0x000fe40003f26270 */
[C-C-:B------:R-:W-:Y:S02]  /*7cf0*/  LOP3.LUT R101, R102.reuse, 0x20, R3.reuse, 0xfe, !PT ;  /* 0x0000002066657812 */ /* 0x140fe400078efe03 */
[----:B------:R-:W-:-:S02]  /*7d00*/  LOP3.LUT R100, R102, 0x28, R3, 0xfe, !PT ;  /* 0x0000002866647812 */ /* 0x000fc400078efe03 */
[----:B------:R-:W-:Y:S02]  /*7d10*/  FSEL R107, R14, -INF , !P6 ;  /* 0xff8000000e6b7808 */ /* 0x000fe40007000000 */
[----:B------:R-:W-:Y:S02]  /*7d20*/  FSEL R120, R8, -INF , !P2 ;  /* 0xff80000008787808 */ /* 0x000fe40005000000 */
[----:B------:R-:W-:Y:S02]  /*7d30*/  FSEL R119, R10, -INF , !P5 ;  /* 0xff8000000a777808 */ /* 0x000fe40006800000 */
[CC--:B------:R-:W-:Y:S02]  /*7d40*/  ISETP.GE.AND P6, PT, R101.reuse, R127.reuse, PT ;  /* 0x0000007f6500720c */ /* 0x0c0fe40003fc6270 */
[----:B------:R-:W-:Y:S02]  /*7d50*/  ISETP.GE.AND P2, PT, R101, R126, PT ;  /* 0x0000007e6500720c */ /* 0x000fe40003f46270 */
[----:B------:R-:W-:-:S02]  /*7d60*/  ISETP.GE.AND P5, PT, R100, R127, PT ;  /* 0x0000007f6400720c */ /* 0x000fc40003fa6270 */
[----:B------:R-:W-:Y:S02]  /*7d70*/  FSEL R114, R4, -INF , !P4 ;  /* 0xff80000004727808 */ /* 0x000fe40006000000 */
[C-C-:B------:R-:W-:Y:S02]  /*7d80*/  LOP3.LUT R8, R102.reuse, 0x30, R3.reuse, 0xfe, !PT ;  /* 0x0000003066087812 */ /* 0x140fe400078efe03 */
[----:B------:R-:W-:Y:S02]  /*7d90*/  LOP3.LUT R4, R102, 0x38, R3, 0xfe, !PT ;  /* 0x0000003866047812 */ /* 0x000fe400078efe03 */
        /* <DEDUP_REMOVED lines=25> */
[----:B------:R-:W-:Y:S02]  /*7f30*/  ISETP.GE.AND P4, PT, R6, R126, PT ;  /* 0x0000007e0600720c */ /* 0x000fe40003f86270 */
[----:B------:R-:W-:-:S02]  /*7f40*/  ISETP.GE.AND P1, PT, R4, R127, PT ;  /* 0x0000007f0400720c */ /* 0x000fc40003f26270 */
[----:B------:R-:W-:Y:S02]  /*7f50*/  ISETP.GE.AND P6, PT, R4, R126, PT ;  /* 0x0000007e0400720c */ /* 0x000fe40003fc6270 */
[----:B------:R-:W-:Y:S02]  /*7f60*/  ISETP.GE.AND P5, PT, R6, R127, PT ;  /* 0x0000007f0600720c */ /* 0x000fe40003fa6270 */
[C-C-:B------:R-:W-:Y:S02]  /*7f70*/  LOP3.LUT R4, R102.reuse, 0x68, R3.reuse, 0xfe, !PT ;  /* 0x0000006866047812 */ /* 0x140fe400078efe03 */
[C---:B------:R-:W-:Y:S02]  /*7f80*/  LOP3.LUT R6, R102.reuse, 0x60, R3, 0xfe, !PT ;  /* 0x0000006066067812 */ /* 0x040fe400078efe03 */
[----:B------:R-:W-:Y:S02]  /*7f90*/  LOP3.LUT R8, R102, R3, RZ, 0xfc, !PT ;  /* 0x0000000366087212 */ /* 0x000fe400078efcff */
[----:B------:R-:W-:-:S02]  /*7fa0*/  FSEL R115, R42, -INF , !P4 ;  /* 0xff8000002a737808 */ /* 0x000fc40006000000 */
[----:B------:R-:W-:Y:S01]  /*7fb0*/  FSEL R110, R36, -INF , !P1 ;  /* 0xff800000246e7808 */ /* 0x000fe20004800000 */
[----:B------:R-:W-:Y:S01]  /*7fc0*/  VIADD R14, R8, 0x11 ;  /* 0x00000011080e7836 */ /* 0x000fe20000000000 */
[----:B------:R-:W-:Y:S01]  /*7fd0*/  FSEL R133, R46, -INF , !P2 ;  /* 0xff8000002e857808 */ /* 0x000fe20005000000 */
[----:B------:R-:W-:Y:S01]  /*7fe0*/  VIADD R10, R8, 0x19 ;  /* 0x00000019080a7836 */ /* 0x000fe20000000000 */
[----:B------:R-:W-:Y:S02]  /*7ff0*/  FSEL R112, R40, -INF , !P5 ;  /* 0xff80000028707808 */ /* 0x000fe40006800000 */
[CC--:B------:R-:W-:Y:S02]  /*8000*/  ISETP.GE.AND P4, PT, R4.reuse, R127.reuse, PT ;  /* 0x0000007f0400720c */ /* 0x0c0fe40003f86270 */
[----:B------:R-:W-:Y:S02]  /*8010*/  ISETP.GE.AND P1, PT, R4, R126, PT ;  /* 0x0000007e0400720c */ /* 0x000fe40003f26270 */
[----:B------:R-:W-:-:S02]  /*8020*/  ISETP.GE.AND P2, PT, R6, R127, PT ;  /* 0x0000007f0600720c */ /* 0x000fc40003f46270 */
[----:B------:R-:W-:Y:S01]  /*8030*/  ISETP.GE.AND P5, PT, R6, R126, PT ;  /* 0x0000007e0600720c */ /* 0x000fe20003fa6270 */
[----:B------:R-:W-:Y:S01]  /*8040*/  VIADD R6, R8, 0x1 ;  /* 0x0000000108067836 */ /* 0x000fe20000000000 */
[--C-:B------:R-:W-:Y:S02]  /*8050*/  LOP3.LUT R4, R102, 0x70, R3.reuse, 0xfe, !PT ;  /* 0x0000007066047812 */ /* 0x100fe400078efe03 */
[----:B------:R-:W-:Y:S02]  /*8060*/  FSEL R113, R38, -INF , !P6 ;  /* 0xff80000026717808 */ /* 0x000fe40007000000 */
[----:B------:R-:W-:Y:S02]  /*8070*/  ISETP.GE.AND P6, PT, R4, R127, PT ;  /* 0x0000007f0400720c */ /* 0x000fe40003fc6270 */
[----:B------:R-:W-:Y:S02]  /*8080*/  FSEL R66, R32, -INF , !P2 ;  /* 0xff80000020427808 */ /* 0x000fe40005000000 */
[----:B------:R-:W-:-:S02]  /*8090*/  LOP3.LUT R3, R102, 0x78, R3, 0xfe, !PT ;  /* 0x0000007866037812 */ /* 0x000fc400078efe03 */
        /* <DEDUP_REMOVED lines=8> */
[-C--:B------:R-:W-:Y:S02]  /*8120*/  ISETP.GE.AND P4, PT, R3, R126.reuse, PT ;  /* 0x0000007e0300720c */ /* 0x080fe40003f86270 */
[----:B------:R-:W-:Y:S02]  /*8130*/  ISETP.GE.AND P6, PT, R6, R126, PT ;  /* 0x0000007e0600720c */ /* 0x000fe40003fc6270 */
[----:B------:R-:W-:Y:S02]  /*8140*/  FSEL R3, R26, -INF , !P2 ;  /* 0xff8000001a037808 */ /* 0x000fe40005000000 */
[----:B------:R-:W-:Y:S02]  /*8150*/  FSEL R6, R17, -INF , !P1 ;  /* 0xff80000011067808 */ /* 0x000fe40004800000 */
[----:B------:R-:W-:-:S02]  /*8160*/  ISETP.GE.AND P2, PT, R4, R127, PT ;  /* 0x0000007f0400720c */ /* 0x000fc40003f46270 */
[-C--:B------:R-:W-:Y:S02]  /*8170*/  ISETP.GE.AND P1, PT, R4, R126.reuse, PT ;  /* 0x0000007e0400720c */ /* 0x080fe40003f26270 */
[----:B------:R-:W-:Y:S02]  /*8180*/  FSEL R19, R19, -INF , !P6 ;  /* 0xff80000013137808 */ /* 0x000fe40007000000 */
[----:B------:R-:W-:Y:S02]  /*8190*/  ISETP.GE.AND P6, PT, R14, R127, PT ;  /* 0x0000007f0e00720c */ /* 0x000fe40003fc6270 */
[----:B------:R-:W-:Y:S01]  /*81a0*/  FSEL R4, R13, -INF , !P2 ;  /* 0xff8000000d047808 */ /* 0x000fe20005000000 */
[----:B------:R-:W-:Y:S01]  /*81b0*/  VIADD R13, R8, 0x21 ;  /* 0x00000021080d7836 */ /* 0x000fe20000000000 */
[----:B------:R-:W-:Y:S02]  /*81c0*/  FSEL R15, R15, -INF , !P1 ;  /* 0xff8000000f0f7808 */ /* 0x000fe40004800000 */
[----:B------:R-:W-:-:S02]  /*81d0*/  ISETP.GE.AND P2, PT, R14, R126, PT ;  /* 0x0000007e0e00720c */ /* 0x000fc40003f46270 */
[-C--:B------:R-:W-:Y:S02]  /*81e0*/  ISETP.GE.AND P1, PT, R10, R127.reuse, PT ;  /* 0x0000007f0a00720c */ /* 0x080fe40003f26270 */
[----:B------:R-:W-:Y:S01]  /*81f0*/  FSEL R34, R9, -INF , !P6 ;  /* 0xff80000009227808 */ /* 0x000fe20007000000 */
[----:B------:R-:W-:Y:S01]  /*8200*/  VIADD R9, R8, 0x29 ;  /* 0x0000002908097836 */ /* 0x000fe20000000000 */
[----:B------:R-:W-:Y:S02]  /*8210*/  ISETP.GE.AND P6, PT, R10, R126, PT ;  /* 0x0000007e0a00720c */ /* 0x000fe40003fc6270 */
[----:B------:R-:W-:Y:S02]  /*8220*/  FSEL R199, R11, -INF , !P2 ;  /* 0xff8000000bc77808 */ /* 0x000fe40005000000 */
[----:B------:R-:W-:Y:S01]  /*8230*/  FSEL R32, R5, -INF , !P1 ;  /* 0xff80000005207808 */ /* 0x000fe20004800000 */
[----:B------:R-:W-:Y:S01]  /*8240*/  VIADD R5, R8, 0x31 ;  /* 0x0000003108057836 */ /* 0x000fe20000000000 */
[----:B------:R-:W-:-:S02]  /*8250*/  ISETP.GE.AND P2, PT, R13, R127, PT ;  /* 0x0000007f0d00720c */ /* 0x000fc40003f46270 */
[-C--:B------:R-:W-:Y:S02]  /*8260*/  ISETP.GE.AND P1, PT, R13, R126.reuse, PT ;  /* 0x0000007e0d00720c */ /* 0x080fe40003f26270 */
[----:B------:R-:W-:Y:S01]  /*8270*/  FSEL R141, R7, -INF , !P6 ;  /* 0xff800000078d7808 */ /* 0x000fe20007000000 */
[----:B------:R-:W-:Y:S01]  /*8280*/  VIADD R7, R8, 0x39 ;  /* 0x0000003908077836 */ /* 0x000fe20000000000 */
[----:B------:R-:W-:Y:S02]  /*8290*/  ISETP.GE.AND P6, PT, R9, R127, PT ;  /* 0x0000007f0900720c */ /* 0x000fe40003fc6270 */
[----:B------:R-:W-:Y:S02]  /*82a0*/  FSEL R140, R65, -INF , !P2 ;  /* 0xff800000418c7808 */ /* 0x000fe40005000000 */
[----:B------:R-:W-:Y:S02]  /*82b0*/  FSEL R155, R67, -INF , !P1 ;  /* 0xff800000439b7808 */ /* 0x000fe40004800000 */
[----:B------:R-:W-:-:S02]  /*82c0*/  ISETP.GE.AND P2, PT, R9, R126, PT ;  /* 0x0000007e0900720c */ /* 0x000fc40003f46270 */
[-C--:B------:R-:W-:Y:S02]  /*82d0*/  ISETP.GE.AND P1, PT, R5, R127.reuse, PT ;  /* 0x0000007f0500720c */ /* 0x080fe40003f26270 */
[----:B------:R-:W-:Y:S02]  /*82e0*/  FSEL R188, R61, -INF , !P6 ;  /* 0xff8000003dbc7808 */ /* 0x000fe40007000000 */
[----:B------:R-:W-:Y:S01]  /*82f0*/  ISETP.GE.AND P6, PT, R5, R126, PT ;  /* 0x0000007e0500720c */ /* 0x000fe20003fc6270 */
[----:B------:R-:W-:Y:S01]  /*8300*/  VIADD R5, R8, 0x41 ;  /* 0x0000004108057836 */ /* 0x000fe20000000000 */
        /* <DEDUP_REMOVED lines=26> */
[----:B------:R-:W-:Y:S02]  /*84b0*/  ISETP.GE.AND P1, PT, R5, R127, PT ;  /* 0x0000007f0500720c */ /* 0x000fe40003f26270 */
[----:B------:R-:W-:Y:S02]  /*84c0*/  FSEL R128, R37, -INF , !P6 ;  /* 0xff80000025807808 */ /* 0x000fe40007000000 */
[----:B------:R-:W-:Y:S02]  /*84d0*/  FSEL R108, R33, -INF , !P1 ;  /* 0xff800000216c7808 */ /* 0x000fe40004800000 */
[-C--:B------:R-:W-:Y:S02]  /*84e0*/  ISETP.GE.AND P1, PT, R7, R126.reuse, PT ;  /* 0x0000007e0700720c */ /* 0x080fe40003f26270 */
[----:B------:R-:W-:Y:S01]  /*84f0*/  ISETP.GE.AND P6, PT, R5, R126, PT ;  /* 0x0000007e0500720c */ /* 0x000fe20003fc6270 */
[----:B------:R-:W-:Y:S01]  /*8500*/  VIADD R5, R8, 0x71 ;  /* 0x0000007108057836 */ /* 0x000fe20000000000 */
[----:B------:R-:W-:-:S02]  /*8510*/  FSEL R105, R31, -INF , !P1 ;  /* 0xff8000001f697808 */ /* 0x000fc40004800000 */
[-C--:B------:R-:W-:Y:S02]  /*8520*/  ISETP.GE.AND P1, PT, R8, R127.reuse, PT ;  /* 0x0000007f0800720c */ /* 0x080fe40003f26270 */
[----:B------:R-:W-:Y:S02]  /*8530*/  FSEL R129, R39, -INF , !P2 ;  /* 0xff80000027817808 */ /* 0x000fe40005000000 */
[----:B------:R-:W-:Y:S02]  /*8540*/  FSEL R16, R16, -INF , !P1 ;  /* 0xff80000010107808 */ /* 0x000fe40004800000 */
[----:B------:R-:W-:Y:S02]  /*8550*/  ISETP.GE.AND P2, PT, R7, R127, PT ;  /* 0x0000007f0700720c */ /* 0x000fe40003f46270 */
[----:B------:R-:W-:Y:S02]  /*8560*/  ISETP.GT.AND P1, PT, R181, R176, PT ;  /* 0x000000b0b500720c */ /* 0x000fe40003f24270 */
        /* <DEDUP_REMOVED lines=8> */
[-C--:B------:R-:W-:Y:S02]  /*85f0*/  ISETP.GE.AND P5, PT, R8, R126.reuse, PT ;  /* 0x0000007e0800720c */ /* 0x080fe40003fa6270 */
[C---:B------:R-:W-:Y:S02]  /*8600*/  ISETP.GE.AND P6, PT, R5.reuse, R127, PT ;  /* 0x0000007f0500720c */ /* 0x040fe40003fc6270 */
        /* <DEDUP_REMOVED lines=8> */
[----:B------:R-:W-:Y:S01]  /*8690*/  MOV R10, RZ ;  /* 0x000000ff000a7202 */ /* 0x000fe20000000f00 */
[C---:B------:R-:W-:Y:S01]  /*86a0*/  VIADD R18, R102.reuse, 0xffffff80 ;  /* 0xffffff8066127836 */ /* 0x040fe20000000000 */
[----:B------:R-:W-:Y:S01]  /*86b0*/  IABS R14, R102 ;  /* 0x00000066000e7213 */ /* 0x000fe20000000000 */
[----:B------:R-:W-:Y:S01]  /*86c0*/  ULDC.64 UR4, c[0x0][0x230] ;  /* 0x00008c0000047ab9 */ /* 0x000fe20000000a00 */
[-C--:B-1----:R-:W-:Y:S02]  /*86d0*/  IABS R8, R9.reuse ;  /* 0x0000000900087213 */ /* 0x082fe40000000000 */
[----:B------:R-:W-:Y:S02]  /*86e0*/  LOP3.LUT R102, R102, R9, RZ, 0x3c, !PT ;  /* 0x0000000966667212 */ /* 0x000fe400078e3cff */
[----:B------:R-:W1:Y:S08]  /*86f0*/  I2F.RP R13, R8 ;  /* 0x00000008000d7306 */ /* 0x000e700000209400 */
[----:B-1----:R-:W1:Y:S02]  /*8700*/  MUFU.RCP R11, R13 ;  /* 0x0000000d000b7308 */ /* 0x002e640000001000 */
[----:B-1----:R-:W-:-:S06]  /*8710*/  VIADD R11, R11, 0xffffffe ;  /* 0x0ffffffe0b0b7836 */ /* 0x002fcc0000000000 */
[----:B------:R-:W1:Y:S02]  /*8720*/  F2I.FTZ.U32.TRUNC.NTZ R11, R11 ;  /* 0x0000000b000b7305 */ /* 0x000e64000021f000 */
[----:B-1----:R-:W-:-:S04]  /*8730*/  IMAD.MOV R7, RZ, RZ, -R11 ;  /* 0x000000ffff077224 */ /* 0x002fc800078e0a0b */
[----:B------:R-:W-:-:S04]  /*8740*/  IMAD R7, R7, R8, RZ ;  /* 0x0000000807077224 */ /* 0x000fc800078e02ff */
[----:B------:R-:W-:Y:S01]  /*8750*/  IMAD.HI.U32 R7, R11, R7, R10 ;  /* 0x000000070b077227 */ /* 0x000fe200078e000a */
[----:B------:R-:W-:Y:S02]  /*8760*/  IABS R10, R18 ;  /* 0x00000012000a7213 */ /* 0x000fe40000000000 */
[----:B------:R-:W-:-:S03]  /*8770*/  LOP3.LUT R18, R18, R9, RZ, 0x3c, !PT ;  /* 0x0000000912127212 */ /* 0x000fc600078e3cff */
[----:B------:R-:W-:-:S04]  /*8780*/  IMAD.HI.U32 R13, R7, R14, RZ ;  /* 0x0000000e070d7227 */ /* 0x000fc800078e00ff */
[----:B------:R-:W-:Y:S01]  /*8790*/  IMAD.HI.U32 R7, R7, R10, RZ ;  /* 0x0000000a07077227 */ /* 0x000fe200078e00ff */
[----:B------:R-:W-:-:S05]  /*87a0*/  IADD3 R11, -R13, RZ, RZ ;  /* 0x000000ff0d0b7210 */ /* 0x000fca0007ffe1ff */
[----:B------:R-:W-:Y:S02]  /*87b0*/  IMAD R17, R8, R11, R14 ;  /* 0x0000000b08117224 */ /* 0x000fe400078e020e */
[----:B------:R-:W-:-:S03]  /*87c0*/  IMAD.MOV R11, RZ, RZ, -R7 ;  /* 0x000000ffff0b7224 */ /* 0x000fc600078e0a07 */
[C---:B------:R-:W-:Y:S01]  /*87d0*/  ISETP.GT.U32.AND P5, PT, R8.reuse, R17, PT ;  /* 0x000000110800720c */ /* 0x040fe20003fa4070 */
[----:B------:R-:W-:-:S05]  /*87e0*/  IMAD R11, R8, R11, R10 ;  /* 0x0000000b080b7224 */ /* 0x000fca00078e020a */
[----:B------:R-:W-:-:S07]  /*87f0*/  ISETP.GT.U32.AND P4, PT, R8, R11, PT ;  /* 0x0000000b0800720c */ /* 0x000fce0003f84070 */
[-C--:B------:R-:W-:Y:S02]  /*8800*/  @!P5 IADD3 R17, R17, -R8.reuse, RZ ;  /* 0x800000081111d210 */ /* 0x080fe40007ffe0ff */
[----:B------:R-:W-:Y:S02]  /*8810*/  @!P5 IADD3 R13, R13, 0x1, RZ ;  /* 0x000000010d0dd810 */ /* 0x000fe40007ffe0ff */
[-C--:B------:R-:W-:Y:S02]  /*8820*/  ISETP.GE.U32.AND P2, PT, R17, R8.reuse, PT ;  /* 0x000000081100720c */ /* 0x080fe40003f46070 */
[----:B------:R-:W-:Y:S01]  /*8830*/  @!P4 IMAD.IADD R11, R11, 0x1, -R8 ;  /* 0x000000010b0bc824 */ /* 0x000fe200078e0a08 */
[----:B------:R-:W-:Y:S02]  /*8840*/  ISETP.GE.AND P5, PT, R102, RZ, PT ;  /* 0x000000ff6600720c */ /* 0x000fe40003fa6270 */
[----:B------:R-:W-:Y:S02]  /*8850*/  @!P4 IADD3 R7, R7, 0x1, RZ ;  /* 0x000000010707c810 */ /* 0x000fe40007ffe0ff */
[----:B------:R-:W-:-:S02]  /*8860*/  ISETP.GE.U32.AND P6, PT, R11, R8, PT ;  /* 0x000000080b00720c */ /* 0x000fc40003fc6070 */
[----:B------:R-:W-:Y:S02]  /*8870*/  ISETP.NE.AND P4, PT, R9, RZ, PT ;  /* 0x000000ff0900720c */ /* 0x000fe40003f85270 */
[----:B------:R-:W-:Y:S02]  /*8880*/  LOP3.LUT R8, RZ, R9, RZ, 0x33, !PT ;  /* 0x00000009ff087212 */ /* 0x000fe400078e33ff */
[----:B------:R-:W-:Y:S01]  /*8890*/  @P2 VIADD R13, R13, 0x1 ;  /* 0x000000010d0d2836 */ /* 0x000fe20000000000 */
[----:B------:R-:W-:-:S03]  /*88a0*/  ISETP.GE.AND P2, PT, R18, RZ, PT ;  /* 0x000000ff1200720c */ /* 0x000fc60003f46270 */
[----:B------:R-:W-:-:S03]  /*88b0*/  @!P5 IMAD.MOV R13, RZ, RZ, -R13 ;  /* 0x000000ffff0dd224 */ /* 0x000fc600078e0a0d */
[----:B------:R-:W-:-:S05]  /*88c0*/  @P6 VIADD R7, R7, 0x1 ;  /* 0x0000000107076836 */ /* 0x000fca0000000000 */
[----:B------:R-:W-:Y:S02]  /*88d0*/  MOV R11, R7 ;  /* 0x00000007000b7202 */ /* 0x000fe40000000f00 */
        /* <DEDUP_REMOVED lines=9> */
[----:B------:R-:W-:Y:S01]  /*8970*/  SHF.R.S32.HI R7, RZ, 0x1f, R9 ;  /* 0x0000001fff077819 */ /* 0x000fe20000011409 */
[----:B------:R-:W-:-:S04]  /*8980*/  IMAD.WIDE.U32 R20, R9, R116, RZ ;  /* 0x0000007409147225 */ /* 0x000fc800078e00ff */
[----:B------:R-:W-:-:S04]  /*8990*/  IMAD R8, R7, R116, RZ ;  /* 0x0000007407087224 */ /* 0x000fc800078e02ff */
[----:B------:R-:W-:-:S04]  /*89a0*/  IMAD R8, R9, R117, R8 ;  /* 0x0000007509087224 */ /* 0x000fc800078e0208 */
[----:B------:R-:W-:Y:S01]  /*89b0*/  IMAD.IADD R21, R21, 0x1, R8 ;  /* 0x0000000115157824 */ /* 0x000fe200078e0208 */
[----:B--2---:R-:W-:-:S04]  /*89c0*/  IADD3 R10, -R11, R10, RZ ;  /* 0x0000000a0b0a7210 */ /* 0x004fc80007ffe1ff */
[----:B------:R-:W-:-:S05]  /*89d0*/  SHF.R.S32.HI R7, RZ, 0x1f, R10 ;  /* 0x0000001fff077819 */ /* 0x000fca000001140a */
[----:B------:R-:W-:-:S04]  /*89e0*/  IMAD R7, R7, UR4, RZ ;  /* 0x0000000407077c24 */ /* 0x000fc8000f8e02ff */
[C---:B------:R-:W-:Y:S02]  /*89f0*/  IMAD R7, R10.reuse, UR5, R7 ;  /* 0x000000050a077c24 */ /* 0x040fe4000f8e0207 */
[----:B------:R-:W-:-:S04]  /*8a00*/  IMAD.WIDE.U32 R10, R10, UR4, R20 ;  /* 0x000000040a0a7c25 */ /* 0x000fc8000f8e0014 */
[----:B------:R-:W-:Y:S01]  /*8a10*/  IMAD.MOV.U32 R9, RZ, RZ, R10 ;  /* 0x000000ffff097224 */ /* 0x000fe200078e000a */
[----:B------:R-:W-:Y:S01]  /*8a20*/  IADD3 R8, R11, R7, RZ ;  /* 0x000000070b087210 */ /* 0x000fe20007ffe0ff */
[----:B------:R-:W-:Y:S06]  /*8a30*/  BRA `(.L_x_5829) ;  /* 0x0000000000087947 */ /* 0x000fec0003800000 */
.L_x_5828:
[----:B------:R-:W-:-:S04]  /*8a40*/  LEA R9, -R116, RZ, 0x7 ;  /* 0x000000ff74097211 */ /* 0x000fc800078e39ff */
[----:B------:R-:W-:-:S07]  /*8a50*/  SHF.R.S32.HI R8, RZ, 0x1f, R9 ;  /* 0x0000001fff087819 */ /* 0x000fce0000011409 */
.L_x_5829:
[C---:B------:R-:W-:Y:S01]  /*8a60*/  @!P0 LEA R20, P2, R9.reuse, R190, 0x1 ;  /* 0x000000be09148211 */ /* 0x040fe200078408ff */
[C---:B------:R-:W-:Y:S01]  /*8a70*/  @!P0 IMAD.WIDE.U32 R10, R116.reuse, 0x30, R124 ;  /* 0x00000030740a8825 */ /* 0x040fe200078e007c */
[----:B------:R-:W-:Y:S01]  /*8a80*/  @!P0 LEA R18, P4, R116, R124, 0x5 ;  /* 0x0000007c74128211 */ /* 0x000fe200078828ff */
[----:B------:R1:W-:Y:S01]  /*8a90*/  @P0 STS.128 [R182+0x2000], RZ ;  /* 0x002000ffb6000388 */ /* 0x0003e20000000c00 */
[----:B------:R-:W-:Y:S01]  /*8aa0*/  @!P0 LEA.HI.X R21, R9, R191, R8, 0x1, P2 ;  /* 0x000000bf09158211 */ /* 0x000fe200010f0c08 */
[----:B------:R-:W-:Y:S01]  /*8ab0*/  @!P0 IMAD R7, R117, 0x30, RZ ;  /* 0x0000003075078824 */ /* 0x000fe200078e02ff */
[C---:B------:R-:W-:Y:S01]  /*8ac0*/  @!P0 IADD3 R17, P2, R9.reuse, R10, RZ ;  /* 0x0000000a09118210 */ /* 0x040fe20007f5e0ff */
[----:B------:R-:W-:Y:S01]  /*8ad0*/  BSSY B0, `(.L_x_5830) ;  /* 0x000004d000007945 */ /* 0x000fe20003800000 */
[----:B------:R-:W-:Y:S01]  /*8ae0*/  @!P0 IADD3 R10, P6, P5, R9, R124, R178 ;  /* 0x0000007c090a8210 */ /* 0x000fe20007dde0b2 */
[----:B------:R-:W-:Y:S01]  /*8af0*/  @!PT LDS RZ, [RZ] ;  /* 0x00000000fffff984 */ /* 0x000fe20000000800 */
[----:B------:R-:W-:Y:S01]  /*8b00*/  @!PT LDS RZ, [RZ] ;  /* 0x00000000fffff984 */ /* 0x000fe20000000800 */
[----:B------:R-:W-:Y:S01]  /*8b10*/  @!PT LDS RZ, [RZ] ;  /* 0x00000000fffff984 */ /* 0x000fe20000000800 */
[----:B------:R2:W-:Y:S01]  /*8b20*/  @!P0 LDGSTS.E.BYPASS.LTC128B.128 [R182+0x2000], desc[UR10][R20.64] ;  /* 0x0200000014b68fae */ /* 0x0005e2000b901d4a */
[----:B------:R-:W-:-:S02]  /*8b30*/  @!P0 IADD3.X R14, R8, R7, R11, P2, !PT ;  /* 0x00000007080e8210 */ /* 0x000fc400017fe40b */
[-C--:B------:R-:W-:Y:S01]  /*8b40*/  @!P0 IADD3.X R7, R8, R125.reuse, R177, P6, P5 ;  /* 0x0000007d08078210 */ /* 0x080fe200037ea4b1 */
[----:B------:R1:W-:Y:S01]  /*8b50*/  @P0 STS.128 [R182+0x2800], RZ ;  /* 0x002800ffb6000388 */ /* 0x0003e20000000c00 */
[----:B------:R-:W-:Y:S02]  /*8b60*/  @!P0 IADD3 R13, P2, R9, R18, RZ ;  /* 0x00000012090d8210 */ /* 0x000fe40007f5e0ff */
[----:B------:R-:W-:Y:S02]  /*8b70*/  @!P0 LEA R22, P5, R10, UR8, 0x1 ;  /* 0x000000080a168c11 */ /* 0x000fe4000f8a08ff */
[----:B------:R-:W-:Y:S02]  /*8b80*/  @!P0 LEA.HI.X R11, R116, R125, R117, 0x5, P4 ;  /* 0x0000007d740b8211 */ /* 0x000fe400020f2c75 */
[----:B------:R-:W-:Y:S01]  /*8b90*/  @!P0 LEA.HI.X R23, R10, UR9, R7, 0x1, P5 ;  /* 0x000000090a178c11 */ /* 0x000fe2000a8f0c07 */
[----:B------:R-:W-:Y:S01]  /*8ba0*/  @!P0 IMAD R7, R117, 0x60, RZ ;  /* 0x0000006075078824 */ /* 0x000fe200078e02ff */
[----:B------:R-:W-:Y:S01]  /*8bb0*/  @!P0 LEA R26, P4, R13, UR8, 0x1 ;  /* 0x000000080d1a8c11 */ /* 0x000fe2000f8808ff */
[----:B------:R-:W-:Y:S01]  /*8bc0*/  @!P0 IMAD.X R10, R8, 0x1, R11, P2 ;  /* 0x00000001080a8824 */ /* 0x000fe200010e060b */
[----:B------:R-:W-:Y:S01]  /*8bd0*/  @!P0 LEA R24, P2, R17, UR8, 0x1 ;  /* 0x0000000811188c11 */ /* 0x000fe2000f8408ff */
[----:B------:R-:W-:Y:S01]  /*8be0*/  @!PT LDS RZ, [RZ] ;  /* 0x00000000fffff984 */ /* 0x000fe20000000800 */
[----:B------:R-:W-:Y:S01]  /*8bf0*/  @!PT LDS RZ, [RZ] ;  /* 0x00000000fffff984 */ /* 0x000fe20000000800 */
[----:B------:R-:W-:Y:S01]  /*8c00*/  @!PT LDS RZ, [RZ] ;  /* 0x00000000fffff984 */ /* 0x000fe20000000800 */
[----:B------:R3:W-:Y:S03]  /*8c10*/  @!P0 LDGSTS.E.BYPASS.LTC128B.128 [R182+0x2800], desc[UR10][R22.64] ;  /* 0x0280000016b68fae */ /* 0x0007e6000b901d4a */
[----:B------:R-:W-:Y:S01]  /*8c20*/  @!P0 LEA.HI.X R27, R13, UR9, R10, 0x1, P4 ;  /* 0x000000090d1b8c11 */ /* 0x000fe2000a0f0c0a */
[C---:B------:R-:W-:Y:S01]  /*8c30*/  @!P0 IMAD.WIDE.U32 R10, R116.reuse, 0x50, R124 ;  /* 0x00000050740a8825 */ /* 0x040fe200078e007c */
[----:B------:R-:W-:Y:S01]  /*8c40*/  @!P0 LEA.HI.X R25, R17, UR9, R14, 0x1, P2 ;  /* 0x0000000911198c11 */ /* 0x000fe200090f0c0e */
[----:B------:R1:W-:Y:S02]  /*8c50*/  @P0 STS.128 [R182+0x3000], RZ ;  /* 0x003000ffb6000388 */ /* 0x0003e40000000c00 */
[----:B------:R-:W-:Y:S01]  /*8c60*/  @!P0 IMAD R13, R117, 0x50, RZ ;  /* 0x00000050750d8824 */ /* 0x000fe200078e02ff */
[----:B------:R-:W-:Y:S01]  /*8c70*/  @!P0 IADD3 R14, P2, R9, R10, RZ ;  /* 0x0000000a090e8210 */ /* 0x000fe20007f5e0ff */
[----:B------:R-:W-:Y:S01]  /*8c80*/  @!PT LDS RZ, [RZ] ;  /* 0x00000000fffff984 */ /* 0x000fe20000000800 */
[----:B------:R-:W-:Y:S01]  /*8c90*/  @!PT LDS RZ, [RZ] ;  /* 0x00000000fffff984 */ /* 0x000fe20000000800 */
[----:B------:R-:W-:Y:S01]  /*8ca0*/  @!PT LDS RZ, [RZ] ;  /* 0x00000000fffff984 */ /* 0x000fe20000000800 */
[----:B------:R-:W-:Y:S01]  /*8cb0*/  @!P0 LDGSTS.E.BYPASS.LTC128B.128 [R182+0x3000], desc[UR10][R26.64] ;  /* 0x030000001ab68fae */ /* 0x000fe2000b901d4a */
[C---:B--2---:R-:W-:Y:S01]  /*8cc0*/  @!P0 IMAD.WIDE.U32 R20, R116.reuse, 0x60, R124 ;  /* 0x0000006074148825 */ /* 0x044fe200078e007c */
[----:B------:R-:W-:-:S02]  /*8cd0*/  @!P0 LEA R10, P5, R116, R124, 0x6 ;  /* 0x0000007c740a8211 */ /* 0x000fc400078a30ff */
[----:B------:R-:W-:Y:S01]  /*8ce0*/  @!P0 IADD3.X R13, R8, R13, R11, P2, !PT ;  /* 0x0000000d080d8210 */ /* 0x000fe200017fe40b */
[----:B------:R1:W-:Y:S01]  /*8cf0*/  @P0 STS.128 [R182+0x3800], RZ ;  /* 0x003800ffb6000388 */ /* 0x0003e20000000c00 */
[C---:B------:R-:W-:Y:S02]  /*8d00*/  @!P0 IADD3 R10, P4, R9.reuse, R10, RZ ;  /* 0x0000000a090a8210 */ /* 0x040fe40007f9e0ff */
[----:B------:R-:W-:Y:S01]  /*8d10*/  @!P0 LEA.HI.X R11, R116, R125, R117, 0x6, P5 ;  /* 0x0000007d740b8211 */ /* 0x000fe200028f3475 */
[----:B------:R-:W-:Y:S01]  /*8d20*/  @!PT LDS RZ, [RZ] ;  /* 0x00000000fffff984 */ /* 0x000fe20000000800 */
[----:B------:R-:W-:Y:S01]  /*8d30*/  @!PT LDS RZ, [RZ] ;  /* 0x00000000fffff984 */ /* 0x000fe20000000800 */
[----:B------:R-:W-:Y:S01]  /*8d40*/  @!PT LDS RZ, [RZ] ;  /* 0x00000000fffff984 */ /* 0x000fe20000000800 */
[----:B------:R2:W-:Y:S01]  /*8d50*/  @!P0 LDGSTS.E.BYPASS.LTC128B.128 [R182+0x3800], desc[UR10][R24.64] ;  /* 0x0380000018b68fae */ /* 0x0005e2000b901d4a */
[----:B------:R-:W-:-:S03]  /*8d60*/  @!P0 IADD3 R17, P2, R9, R20, RZ ;  /* 0x0000001409118210 */ /* 0x000fc60007f5e0ff */
[C---:B------:R-:W-:Y:S01]  /*8d70*/  @!P0 IMAD.X R11, R8.reuse, 0x1, R11, P4 ;  /* 0x00000001080b8824 */ /* 0x040fe200020e060b */
[----:B------:R-:W-:Y:S01]  /*8d80*/  @!P0 IADD3.X R20, R8, R7, R21, P2, !PT ;  /* 0x0000000708148210 */ /* 0x000fe200017fe415 */
[----:B------:R1:W-:Y:S01]  /*8d90*/  @P0 STS.128 [R182+0x4000], RZ ;  /* 0x004000ffb6000388 */ /* 0x0003e20000000c00 */
        /* <DEDUP_REMOVED lines=22> */
[----:B-1----:R-:W-:-:S04]  /*8f00*/  IMAD.WIDE.U32 R10, R116, 0x70, R124 ;  /* 0x00000070740a7825 */ /* 0x002fc800078e007c */
        /* <DEDUP_REMOVED lines=9> */
.L_x_5831:
[----:B------:R-:W-:Y:S05]  /*8fa0*/  BSYNC B0 ;  /* 0x0000000000007941 */ /* 0x000fea0003800000 */
.L_x_5830:
[----:B------:R-:W0:Y:S01]  /*8fb0*/  LDGDEPBAR ;  /* 0x00000000000079af */ /* 0x000e220000000000 */
[----:B------:R-:W-:-:S04]  /*8fc0*/  LEA R190, P0, R9, R190, 0x1 ;  /* 0x000000be09be7211 */ /* 0x000fc800078008ff */
[----:B------:R-:W-:-:S09]  /*8fd0*/  LEA.HI.X R191, R9, R191, R8, 0x1, P0 ;  /* 0x000000bf09bf7211 */ /* 0x000fd200000f0c08 */
.L_x_5827:
[----:B------:R-:W-:Y:S01]  /*8fe0*/  FMNMX.FTZ R7, R2, R16, !PT ;  /* 0x0000001002077209 */ /* 0x000fe20007810000 */
[----:B-12---:R-:W-:Y:S01]  /*8ff0*/  LDSM.16.MT88.4 R20, [R166+0x6000] ;  /* 0x00600000a614783b */ /* 0x006fe20000004200 */
[----:B------:R-:W-:Y:S02]  /*9000*/  FMNMX.FTZ R10, R0, R5, !PT ;  /* 0x00000005000a7209 */ /* 0x000fe40007810000 */
        /* <DEDUP_REMOVED lines=74> */
[----:B-1----:R-:W-:Y:S02]  /*94b0*/  FMNMX.FTZ R49, R8, R49, !PT ;  /* 0x0000003108317209 */ /* 0x002fe40007810000 */
[----:B--2---:R-:W-:-:S03]  /*94c0*/  FMNMX.FTZ R48, R7, R48, !PT ;  /* 0x0000003007307209 */ /* 0x004fc60007810000 */
[C---:B------:R-:W-:Y:S01]  /*94d0*/  FMUL.FTZ R109, R49.reuse, UR12 ;  /* 0x0000000c316d7c20 */ /* 0x040fe20008410000 */
[----:B------:R-:W-:Y:S02]  /*94e0*/  FSETP.NEU.FTZ.AND P2, PT, R49, -INF , PT ;  /* 0xff8000003100780b */ /* 0x000fe40003f5d000 */
[C---:B------:R-:W-:Y:S01]  /*94f0*/  FSETP.NEU.FTZ.AND P0, PT, R48.reuse, -INF , PT ;  /* 0xff8000003000780b */ /* 0x040fe20003f1d000 */
[----:B------:R-:W-:Y:S01]  /*9500*/  FMUL.FTZ R58, R48, UR12 ;  /* 0x0000000c303a7c20 */ /* 0x000fe20008410000 */
[----:B------:R-:W-:Y:S02]  /*9510*/  FSEL R109, R109, RZ, P2 ;  /* 0x000000ff6d6d7208 */ /* 0x000fe40001000000 */
[----:B------:R-:W-:Y:S02]  /*9520*/  FSEL R147, R49, RZ, P2 ;  /* 0x000000ff31937208 */ /* 0x000fe40001000000 */
[----:B------:R-:W-:Y:S01]  /*9530*/  FSEL R58, R58, RZ, P0 ;  /* 0x000000ff3a3a7208 */ /* 0x000fe20000000000 */
[--C-:B------:R-:W-:Y:S01]  /*9540*/  FFMA.FTZ R104, R12, UR12, -R109.reuse ;  /* 0x0000000c0c687c23 */ /* 0x100fe2000801086d */
[----:B------:R-:W-:Y:S01]  /*9550*/  FFMA.FTZ R146, R16, UR12, -R109 ;  /* 0x0000000c10927c23 */ /* 0x000fe2000801086d */
[----:B------:R-:W-:Y:S01]  /*9560*/  FADD.FTZ R147, R2, -R147 ;  /* 0x8000009302937221 */ /* 0x000fe20000010000 */
[--C-:B------:R-:W-:Y:S01]  /*9570*/  FFMA.FTZ R122, R6, UR12, -R109.reuse ;  /* 0x0000000c067a7c23 */ /* 0x100fe2000801086d */
[--C-:B------:R-:W-:Y:S01]  /*9580*/  FFMA.FTZ R8, R15, UR12, -R58.reuse ;  /* 0x0000000c0f087c23 */ /* 0x100fe2000801083a */
[--C-:B------:R-:W-:Y:S01]  /*9590*/  FFMA.FTZ R125, R5, UR12, -R58.reuse ;  /* 0x0000000c057d7c23 */ /* 0x100fe2000801083a */
[----:B------:R-:W1:Y:S01]  /*95a0*/  LDSM.16.MT88.4 R12, [R168+0x6000] ;  /* 0x00600000a80c783b */ /* 0x000e620000004200 */
[----:B------:R-:W-:Y:S01]  /*95b0*/  FSEL R5, R48, RZ, P0 ;  /* 0x000000ff30057208 */ /* 0x000fe20000000000 */
[----:B------:R-:W-:Y:S01]  /*95c0*/  FFMA.FTZ R59, R4, UR12, -R109 ;  /* 0x0000000c043b7c23 */ /* 0x000fe2000801086d */
[--C-:B------:R-:W-:Y:S01]  /*95d0*/  FFMA.FTZ R102, R19, UR12, -R58.reuse ;  /* 0x0000000c13667c23 */ /* 0x100fe2000801083a */
[--C-:B------:R-:W-:Y:S01]  /*95e0*/  FFMA.FTZ R107, R107, UR12, -R58.reuse ;  /* 0x0000000c6b6b7c23 */ /* 0x100fe2000801083a */
[----:B------:R-:W-:Y:S01]  /*95f0*/  FMUL.FTZ R147, R147, UR12 ;  /* 0x0000000c93937c20 */ /* 0x000fe20008410000 */
[----:B------:R-:W-:Y:S01]  /*9600*/  FADD.FTZ R0, R0, -R5 ;  /* 0x8000000500007221 */ /* 0x000fe20000010000 */
[----:B------:R-:W-:Y:S01]  /*9610*/  MUFU.EX2 R146, R146 ;  /* 0x0000009200927308 */ /* 0x000fe20000000800 */
[--C-:B------:R-:W-:Y:S01]  /*9620*/  FFMA.FTZ R123, R120, UR12, -R109.reuse ;  /* 0x0000000c787b7c23 */ /* 0x100fe2000801086d */
[--C-:B------:R-:W-:Y:S01]  /*9630*/  FFMA.FTZ R117, R114, UR12, -R109.reuse ;  /* 0x0000000c72757c23 */ /* 0x100fe2000801086d */
[----:B------:R-:W-:Y:S01]  /*9640*/  FMUL.FTZ R0, R0, UR12 ;  /* 0x0000000c00007c20 */ /* 0x000fe20008410000 */
        /* <DEDUP_REMOVED lines=30> */
[----:B------:R-:W2:Y:S01]  /*9830*/  MUFU.EX2 R102, R102 ;  /* 0x0000006600667308 */ /* 0x000ea20000000800 */
[----:B---3--:R-:W-:-:S07]  /*9840*/  F2FP.F16.F32.PACK_AB R6, R59, R104 ;  /* 0x000000683b06723e */ /* 0x008fce00000000ff */
[----:B------:R-:W-:Y:S08]  /*9850*/  MUFU.EX2 R107, R107 ;  /* 0x0000006b006b7308 */ /* 0x000ff00000000800 */
[----:B------:R-:W3:Y:S01]  /*9860*/  MUFU.EX2 R2, R8 ;  /* 0x0000000800027308 */ /* 0x000ee20000000800 */
[----:B--2---:R-:W-:-:S07]  /*9870*/  F2FP.F16.F32.PACK_AB R5, R102, R125 ;  /* 0x0000007d6605723e */ /* 0x004fce00000000ff */
[----:B------:R-:W2:Y:S08]  /*9880*/  MUFU.EX2 R147, R147 ;  /* 0x0000009300937308 */ /* 0x000eb00000000800 */
[----:B------:R-:W4:Y:S01]  /*9890*/  MUFU.EX2 R124, R0 ;  /* 0x00000000007c7308 */ /* 0x000f220000000800 */
[----:B---3--:R-:W-:-:S07]  /*98a0*/  F2FP.F16.F32.PACK_AB R7, R2, R107 ;  /* 0x0000006b0207723e */ /* 0x008fce00000000ff */
        /* <DEDUP_REMOVED lines=8> */
[----:B------:R-:W2:Y:S01]  /*9930*/  MUFU.EX2 R120, R120 ;  /* 0x0000007800787308 */ /* 0x000ea20000000800 */
        /* <DEDUP_REMOVED lines=8> */
[C---:B-1----:R-:W-:Y:S01]  /*99c0*/  HMMA.16816.F32 R8, R4.reuse, R12, R8 ;  /* 0x0000000c0408723c */ /* 0x042fe20000001808 */
        /* <DEDUP_REMOVED lines=22> */
[----:B------:R-:W1:Y:S01]  /*9b30*/  MUFU.EX2 R116, R116 ;  /* 0x0000007400747308 */ /* 0x000e620000000800 */
        /* <DEDUP_REMOVED lines=12> */
[----:B------:R-:W3:Y:S01]  /*9c00*/  MUFU.EX2 R114, R114 ;  /* 0x0000007200727308 */ /* 0x000ee20000000800 */
[----:B------:R-:W-:Y:S02]  /*9c10*/  FADD.FTZ R104, R104, R147 ;  /* 0x0000009368687221 */ /* 0x000fe40000010000 */
[----:B------:R-:W-:Y:S01]  /*9c20*/  HMMA.16816.F32 R24, R4, R26, R76 ;  /* 0x0000001a0418723c */ /* 0x000fe2000000184c */
[----:B------:R-:W-:Y:S01]  /*9c30*/  LDSM.16.MT88.4 R76, [R165+0x8000] ;  /* 0x00800000a54c783b */ /* 0x000fe20000004200 */
[----:B------:R-:W-:-:S03]  /*9c40*/  FADD.FTZ R104, R59, R104 ;  /* 0x000000683b687221 */ /* 0x000fc60000010000 */
[----:B------:R-:W-:Y:S01]  /*9c50*/  MUFU.EX2 R141, R141 ;  /* 0x0000008d008d7308 */ /* 0x000fe20000000800 */
[C---:B------:R-:W-:Y:S06]  /*9c60*/  HMMA.16816.F32 R32, R4.reuse, R40, R32 ;  /* 0x000000280420723c */ /* 0x040fec0000001820 */
[----:B------:R-:W-:Y:S01]  /*9c70*/  HMMA.16816.F32 R4, R4, R42, R80 ;  /* 0x0000002a0404723c */ /* 0x000fe20000001850 */
[----:B--2---:R-:W-:Y:S01]  /*9c80*/  F2FP.F16.F32.PACK_AB R40, R120, R123 ;  /* 0x0000007b7828723e */ /* 0x004fe200000000ff */
[----:B------:R-:W2:Y:S01]  /*9c90*/  MUFU.EX2 R140, R140 ;  /* 0x0000008c008c7308 */ /* 0x000ea20000000800 */
[----:B-1----:R-:W-:Y:S01]  /*9ca0*/  F2FP.F16.F32.PACK_AB R41, R116, R119 ;  /* 0x000000777429723e */ /* 0x002fe200000000ff */
        /* <DEDUP_REMOVED lines=9> */
[----:B------:R-:W1:Y:S03]  /*9d40*/  LDSM.16.MT88.4 R52, [R168+0x7000] ;  /* 0x00700000a834783b */ /* 0x000e660000004200 */
        /* <DEDUP_REMOVED lines=9> */
[----:B------:R-:W1:Y:S01]  /*9de0*/  MUFU.EX2 R137, R137 ;  /* 0x0000008900897308 */ /* 0x000e620000000800 */
[C---:B------:R-:W-:Y:S06]  /*9df0*/  HMMA.16816.F32 R16, R40.reuse, R44, R16 ;  /* 0x0000002c2810723c */ /* 0x040fec0000001810 */
[----:B------:R-:W-:Y:S01]  /*9e00*/  HMMA.16816.F32 R20, R40, R46, R20 ;  /* 0x0000002e2814723c */ /* 0x000fe20000001814 */
[----:B------:R-:W5:Y:S01]  /*9e10*/  LDSM.16.MT88.4 R44, [R166+0x7000] ;  /* 0x00700000a62c783b */ /* 0x000f620000004200 */
[----:B------:R-:W-:Y:S05]  /*9e20*/  MUFU.EX2 R155, R155 ;  /* 0x0000009b009b7308 */ /* 0x000fea0000000800 */
[----:B--2---:R-:W-:-:S02]  /*9e30*/  F2FP.F16.F32.PACK_AB R40, R140, R141 ;  /* 0x0000008d8c28723e */ /* 0x004fc400000000ff */
[----:B----4-:R-:W-:Y:S01]  /*9e40*/  F2FP.F16.F32.PACK_AB R41, R126, R139 ;  /* 0x0000008b7e29723e */ /* 0x010fe200000000ff */
[----:B------:R-:W2:Y:S01]  /*9e50*/  MUFU.EX2 R152, R152 ;  /* 0x0000009800987308 */ /* 0x000ea20000000800 */
[----:B------:R-:W-:Y:S02]  /*9e60*/  F2FP.F16.F32.PACK_AB R42, R127, R136 ;  /* 0x000000887f2a723e */ /* 0x000fe400000000ff */
[----:B-1----:R-:W-:-:S05]  /*9e70*/  F2FP.F16.F32.PACK_AB R43, R137, R138 ;  /* 0x0000008a892b723e */ /* 0x002fca00000000ff */
[----:B------:R-:W-:Y:S02]  /*9e80*/  MUFU.EX2 R149, R149 ;  /* 0x0000009500957308 */ /* 0x000fe40000000800 */
[C---:B------:R-:W-:Y:S06]  /*9e90*/  HMMA.16816.F32 R8, R40.reuse, R52, R8 ;  /* 0x000000342808723c */ /* 0x040fec0000001808 */
[C---:B------:R-:W-:Y:S01]  /*9ea0*/  HMMA.16816.F32 R12, R40.reuse, R54, R12 ;  /* 0x00000036280c723c */ /* 0x040fe2000000180c */
[----:B------:R-:W1:Y:S01]  /*9eb0*/  LDSM.16.MT88.4 R52, [R168+0x7800] ;  /* 0x00780000a834783b */ /* 0x000e620000004200 */
        /* <DEDUP_REMOVED lines=12> */
[----:B------:R-:W1:Y:S03]  /*9f80*/  MUFU.EX2 R60, R60 ;  /* 0x0000003c003c7308 */ /* 0x000e660000000800 */
[----:B------:R-:W-:Y:S05]  /*9f90*/  HMMA.16816.F32 R4, R40, R62, R4 ;  /* 0x0000003e2804723c */ /* 0x000fea0000001804 */
[----:B------:R-:W-:Y:S01]  /*9fa0*/  MUFU.EX2 R132, R132 ;  /* 0x0000008400847308 */ /* 0x000fe20000000800 */
[--C-:B-----5:R-:W-:Y:S01]  /*9fb0*/  FFMA.FTZ R153, R142, UR12, -R109.reuse ;  /* 0x0000000c8e997c23 */ /* 0x120fe2000801086d */
[----:B--2---:R-:W-:Y:S01]  /*9fc0*/  F2FP.F16.F32.PACK_AB R40, R152, R155 ;  /* 0x0000009b9828723e */ /* 0x004fe200000000ff */
[--C-:B------:R-:W-:Y:S01]  /*9fd0*/  FFMA.FTZ R62, R134, UR12, -R109.reuse ;  /* 0x0000000c863e7c23 */ /* 0x100fe2000801086d */
[----:B---3--:R-:W-:Y:S01]  /*9fe0*/  F2FP.F16.F32.PACK_AB R41, R150, R151 ;  /* 0x000000979629723e */ /* 0x008fe200000000ff */
[--C-:B------:R-:W-:Y:S01]  /*9ff0*/  FFMA.FTZ R134, R135, UR12, -R58.reuse ;  /* 0x0000000c87867c23 */ /* 0x100fe2000801083a */
[----:B------:R-:W-:Y:S01]  /*a000*/  F2FP.F16.F32.PACK_AB R42, R148, R149 ;  /* 0x00000095942a723e */ /* 0x000fe200000000ff */
[----:B------:R-:W-:Y:S01]  /*a010*/  FFMA.FTZ R63, R144, UR12, -R109 ;  /* 0x0000000c903f7c23 */ /* 0x000fe2000801086d */
[----:B------:R-:W-:Y:S01]  /*a020*/  FFMA.FTZ R135, R145, UR12, -R58 ;  /* 0x0000000c91877c23 */ /* 0x000fe2000801083a */
[----:B-1----:R-:W-:Y:S01]  /*a030*/  F2FP.F16.F32.PACK_AB R43, R60, R61 ;  /* 0x0000003d3c2b723e */ /* 0x002fe200000000ff */
[----:B------:R-:W1:Y:S06]  /*a040*/  MUFU.EX2 R153, R153 ;  /* 0x0000009900997308 */ /* 0x000e6c0000000800 */
[C---:B------:R-:W-:Y:S02]  /*a050*/  HMMA.16816.F32 R8, R40.reuse, R52, R8 ;  /* 0x000000342808723c */ /* 0x040fe40000001808 */
[----:B------:R-:W-:Y:S04]  /*a060*/  MUFU.EX2 R62, R62 ;  /* 0x0000003e003e7308 */ /* 0x000fe80000000800 */
[C---:B------:R-:W-:Y:S01]  /*a070*/  HMMA.16816.F32 R12, R40.reuse, R54, R12 ;  /* 0x00000036280c723c */ /* 0x040fe2000000180c */
[----:B------:R-:W2:Y:S03]  /*a080*/  LDSM.16.MT88.4 R52, [R164+0x7800] ;  /* 0x00780000a434783b */ /* 0x000ea60000004200 */
[----:B------:R-:W3:Y:S01]  /*a090*/  MUFU.EX2 R63, R63 ;  /* 0x0000003f003f7308 */ /* 0x000ee20000000800 */
[----:B-1----:R-:W-:Y:S01]  /*a0a0*/  F2FP.F16.F32.PACK_AB R80, R153, R132 ;  /* 0x000000849950723e */ /* 0x002fe200000000ff */
[C---:B----4-:R-:W-:Y:S06]  /*a0b0*/  HMMA.16816.F32 R28, R40.reuse, R36, R28 ;  /* 0x00000024281c723c */ /* 0x050fec000000181c */
[C---:B------:R-:W-:Y:S01]  /*a0c0*/  HMMA.16816.F32 R24, R40.reuse, R38, R24 ;  /* 0x000000262818723c */ /* 0x040fe20000001818 */
[----:B------:R-:W1:Y:S01]  /*a0d0*/  LDSM.16.MT88.4 R36, [R166+0x8000] ;  /* 0x00800000a624783b */ /* 0x000e620000004200 */
[----:B------:R-:W-:Y:S04]  /*a0e0*/  MUFU.EX2 R134, R134 ;  /* 0x0000008600867308 */ /* 0x000fe80000000800 */
[----:B------:R-:W-:Y:S01]  /*a0f0*/  HMMA.16816.F32 R16, R40, R44, R16 ;  /* 0x0000002c2810723c */ /* 0x000fe20000001810 */
[----:B---3--:R-:W-:-:S03]  /*a100*/  F2FP.F16.F32.PACK_AB R82, R63, R62 ;  /* 0x0000003e3f52723e */ /* 0x008fc600000000ff */
[----:B------:R-:W3:Y:S02]  /*a110*/  MUFU.EX2 R135, R135 ;  /* 0x0000008700877308 */ /* 0x000ee40000000800 */
[C---:B------:R-:W-:Y:S01]  /*a120*/  HMMA.16816.F32 R20, R40.reuse, R46, R20 ;  /* 0x0000002e2814723c */ /* 0x040fe20000001814 */
[----:B------:R-:W4:Y:S05]  /*a130*/  LDSM.16.MT88.4 R44, [R168+0x8000] ;  /* 0x00800000a82c783b */ /* 0x000f2a0000004200 */
[----:B------:R-:W-:Y:S01]  /*a140*/  MUFU.EX2 R193, R193 ;  /* 0x000000c100c17308 */ /* 0x000fe20000000800 */
[----:B---3--:R-:W-:Y:S01]  /*a150*/  F2FP.F16.F32.PACK_AB R81, R135, R134 ;  /* 0x000000868751723e */ /* 0x008fe200000000ff */
        /* <DEDUP_REMOVED lines=11> */
[----:B------:R-:W3:Y:S01]  /*a210*/  MUFU.EX2 R43, R43 ;  /* 0x0000002b002b7308 */ /* 0x000ee20000000800 */
[----:B--2---:R-:W-:-:S07]  /*a220*/  F2FP.F16.F32.PACK_AB R83, R53, R52 ;  /* 0x000000343553723e */ /* 0x004fce00000000ff */
[C---:B-1----:R-:W-:Y:S01]  /*a230*/  HMMA.16816.F32 R16, R80.reuse, R36, R16 ;  /* 0x000000245010723c */ /* 0x042fe20000001810 */
[----:B------:R-:W-:Y:S05]  /*a240*/  MUFU.EX2 R41, R41 ;  /* 0x0000002900297308 */ /* 0x000fea0000000800 */
[C---:B------:R-:W-:Y:S01]  /*a250*/  HMMA.16816.F32 R20, R80.reuse, R38, R20 ;  /* 0x000000265014723c */ /* 0x040fe20000001814 */
[----:B------:R-:W1:Y:S02]  /*a260*/  LDSM.16.MT88.4 R36, [R164+0x8000] ;  /* 0x00800000a424783b */ /* 0x000e640000004200 */
[----:B------:R-:W-:Y:S03]  /*a270*/  MUFU.EX2 R42, R42 ;  /* 0x0000002a002a7308 */ /* 0x000fe60000000800 */
[C---:B----4-:R-:W-:Y:S06]  /*a280*/  HMMA.16816.F32 R8, R80.reuse, R44, R8 ;  /* 0x0000002c5008723c */ /* 0x050fec0000001808 */
        /* <DEDUP_REMOVED lines=8> */
[----:B------:R-:W4:Y:S08]  /*a310*/  MUFU.EX2 R47, R47 ;  /* 0x0000002f002f7308 */ /* 0x000f300000000800 */
        /* <DEDUP_REMOVED lines=9> */
[----:B---3--:R-:W-:Y:S01]  /*a3b0*/  F2FP.F16.F32.PACK_AB R4, R43, R40 ;  /* 0x000000282b04723e */ /* 0x008fe200000000ff */
[----:B------:R-:W-:Y:S01]  /*a3c0*/  MUFU.EX2 R33, R33 ;  /* 0x0000002100217308 */ /* 0x000fe20000000800 */
[----:B----4-:R-:W-:Y:S02]  /*a3d0*/  F2FP.F16.F32.PACK_AB R5, R47, R44 ;  /* 0x0000002c2f05723e */ /* 0x010fe400000000ff */
        /* <DEDUP_REMOVED lines=33> */
[----:B--2---:R-:W-:Y:S01]  /*a5f0*/  HMMA.16816.F32 R88, R4, R12, R88 ;  /* 0x0000000c0458723c */ /* 0x004fe20000001858 */
[----:B------:R-:W-:-:S04]  /*a600*/  FADD.FTZ R22, R2, R107 ;  /* 0x0000006b02167221 */ /* 0x000fc80000010000 */
[----:B------:R-:W-:Y:S01]  /*a610*/  FADD.FTZ R119, R119, R22 ;  /* 0x0000001677777221 */ /* 0x000fe20000010000 */
[----:B------:R-:W-:Y:S01]  /*a620*/  HMMA.16816.F32 R68, R4, R14, R68 ;  /* 0x0000000e0444723c */ /* 0x000fe20000001844 */
[----:B------:R-:W2:Y:S02]  /*a630*/  LDSM.16.MT88.4 R12, [R168+0x9800] ;  /* 0x00980000a80c783b */ /* 0x000ea40000004200 */
[----:B------:R-:W-:-:S03]  /*a640*/  FADD.FTZ R116, R116, R119 ;  /* 0x0000007774747221 */ /* 0x000fc60000010000 */
[C---:B------:R-:W-:Y:S01]  /*a650*/  HMMA.16816.F32 R96, R4.reuse, R20, R96 ;  /* 0x000000140460723c */ /* 0x040fe20000001860 */
[----:B------:R-:W-:Y:S01]  /*a660*/  FADD.FTZ R121, R121, R116 ;  /* 0x0000007479797221 */ /* 0x000fe20000010000 */
[----:B------:R-:W3:Y:S03]  /*a670*/  MUFU.EX2 R20, R65 ;  /* 0x0000004100147308 */ /* 0x000ee60000000800 */
[----:B------:R-:W-:Y:S01]  /*a680*/  FADD.FTZ R114, R114, R121 ;  /* 0x0000007972727221 */ /* 0x000fe20000010000 */
[C---:B------:R-:W-:Y:S01]  /*a690*/  HMMA.16816.F32 R72, R4.reuse, R8, R72 ;  /* 0x000000080448723c */ /* 0x040fe20000001848 */
[--C-:B------:R-:W-:Y:S01]  /*a6a0*/  FFMA.FTZ R21, R3, UR12, -R58.reuse ;  /* 0x0000000c03157c23 */ /* 0x100fe2000801083a */
[----:B------:R-:W-:Y:S01]  /*a6b0*/  FFMA.FTZ R3, R57, UR12, -R58 ;  /* 0x0000000c39037c23 */ /* 0x000fe2000801083a */
[----:B------:R-:W-:Y:S02]  /*a6c0*/  FADD.FTZ R139, R139, R114 ;  /* 0x000000728b8b7221 */ /* 0x000fe40000010000 */
[----:B------:R4:W-:Y:S01]  /*a6d0*/  MUFU.EX2 R2, R21 ;  /* 0x0000001500027308 */ /* 0x0009e20000000800 */
[----:B------:R-:W-:Y:S01]  /*a6e0*/  HMMA.16816.F32 R76, R4, R10, R76 ;  /* 0x0000000a044c723c */ /* 0x000fe2000000184c */
[----:B------:R-:W-:Y:S01]  /*a6f0*/  FADD.FTZ R8, R0, R117 ;  /* 0x0000007500087221 */ /* 0x000fe20000010000 */
[----:B------:R-:W-:-:S03]  /*a700*/  FADD.FTZ R139, R126, R139 ;  /* 0x0000008b7e8b7221 */ /* 0x000fc60000010000 */
[----:B------:R-:W-:Y:S01]  /*a710*/  FADD.FTZ R141, R141, R8 ;  /* 0x000000088d8d7221 */ /* 0x000fe20000010000 */
[C---:B------:R-:W-:Y:S01]  /*a720*/  HMMA.16816.F32 R84, R4.reuse, R16, R84 ;  /* 0x000000100454723c */ /* 0x040fe20000001854 */
[----:B------:R-:W5:Y:S01]  /*a730*/  LDSM.16.MT88.4 R8, [R166+0x9800] ;  /* 0x00980000a608783b */ /* 0x000f620000004200 */
[----:B------:R-:W-:Y:S01]  /*a740*/  FADD.FTZ R138, R138, R139 ;  /* 0x0000008b8a8a7221 */ /* 0x000fe20000010000 */
[----:B------:R-:W-:Y:S01]  /*a750*/  FADD.FTZ R141, R140, R141 ;  /* 0x0000008d8c8d7221 */ /* 0x000fe20000010000 */
[----:B------:R-:W2:Y:S02]  /*a760*/  MUFU.EX2 R3, R3 ;  /* 0x0000000300037308 */ /* 0x000ea40000000800 */
[----:B------:R-:W-:Y:S01]  /*a770*/  FADD.FTZ R138, R137, R138 ;  /* 0x0000008a898a7221 */ /* 0x000fe20000010000 */
[----:B------:R-:W-:Y:S01]  /*a780*/  FADD.FTZ R16, R136, R141 ;  /* 0x0000008d88107221 */ /* 0x000fe20000010000 */
[----:B------:R-:W-:Y:S01]  /*a790*/  HMMA.16816.F32 R80, R4, R18, R80 ;  /* 0x000000120450723c */ /* 0x000fe20000001850 */
[----:B----4-:R-:W-:-:S02]  /*a7a0*/  FFMA.FTZ R21, R50, UR12, -R58 ;  /* 0x0000000c32157c23 */ /* 0x010fc4000801083a */
[----:B------:R-:W-:Y:S01]  /*a7b0*/  FADD.FTZ R16, R127, R16 ;  /* 0x000000107f107221 */ /* 0x000fe20000010000 */
[----:B------:R-:W-:Y:S01]  /*a7c0*/  MUFU.EX2 R0, R51 ;  /* 0x0000003300007308 */ /* 0x000fe20000000800 */
[----:B------:R-:W-:Y:S02]  /*a7d0*/  FADD.FTZ R151, R151, R138 ;  /* 0x0000008a97977221 */ /* 0x000fe40000010000 */
[----:B------:R-:W-:Y:S01]  /*a7e0*/  FADD.FTZ R155, R155, R16 ;  /* 0x000000109b9b7221 */ /* 0x000fe20000010000 */
[----:B-1----:R-:W-:Y:S01]  /*a7f0*/  F2FP.F16.F32.PACK_AB R4, R27, R26 ;  /* 0x0000001a1b04723e */ /* 0x002fe200000000ff */
[----:B------:R-:W-:Y:S01]  /*a800*/  FADD.FTZ R150, R150, R151 ;  /* 0x0000009796967221 */ /* 0x000fe20000010000 */
[----:B---3--:R-:W-:Y:S01]  /*a810*/  F2FP.F16.F32.PACK_AB R6, R193, R20 ;  /* 0x00000014c106723e */ /* 0x008fe200000000ff */
[----:B------:R-:W-:Y:S01]  /*a820*/  FADD.FTZ R152, R152, R155 ;  /* 0x0000009b98987221 */ /* 0x000fe20000010000 */
[----:B------:R-:W1:Y:S01]  /*a830*/  MUFU.EX2 R21, R21 ;  /* 0x0000001500157308 */ /* 0x000e620000000800 */
[----:B------:R-:W-:Y:S01]  /*a840*/  FADD.FTZ R29, R61, R150 ;  /* 0x000000963d1d7221 */ /* 0x000fe20000010000 */
[----:B--2---:R-:W-:Y:S01]  /*a850*/  F2FP.F16.F32.PACK_AB R5, R3, R2 ;  /* 0x000000020305723e */ /* 0x004fe200000000ff */
[----:B------:R-:W-:Y:S01]  /*a860*/  FADD.FTZ R23, R149, R152 ;  /* 0x0000009895177221 */ /* 0x000fe20000010000 */
[----:B------:R-:W2:Y:S01]  /*a870*/  LDSM.16.MT88.4 R16, [R165+0x9800] ;  /* 0x00980000a510783b */ /* 0x000ea20000004200 */
[----:B------:R-:W-:-:S02]  /*a880*/  FADD.FTZ R29, R60, R29 ;  /* 0x0000001d3c1d7221 */ /* 0x000fc40000010000 */
[----:B------:R-:W-:Y:S02]  /*a890*/  FADD.FTZ R23, R148, R23 ;  /* 0x0000001794177221 */ /* 0x000fe40000010000 */
[----:B------:R-:W-:Y:S02]  /*a8a0*/  FADD.FTZ R134, R134, R29 ;  /* 0x0000001d86867221 */ /* 0x000fe40000010000 */
[----:B------:R-:W-:Y:S02]  /*a8b0*/  FADD.FTZ R132, R132, R23 ;  /* 0x0000001784847221 */ /* 0x000fe40000010000 */
[----:B------:R-:W-:Y:S02]  /*a8c0*/  FADD.FTZ R135, R135, R134 ;  /* 0x0000008687877221 */ /* 0x000fe40000010000 */
[----:B------:R-:W-:Y:S01]  /*a8d0*/  FADD.FTZ R153, R153, R132 ;  /* 0x0000008499997221 */ /* 0x000fe20000010000 */
[----:B-1----:R-:W-:Y:S01]  /*a8e0*/  F2FP.F16.F32.PACK_AB R7, R21, R0 ;  /* 0x000000001507723e */ /* 0x002fe200000000ff */
[----:B------:R-:W-:-:S02]  /*a8f0*/  FADD.FTZ R52, R52, R135 ;  /* 0x0000008734347221 */ /* 0x000fc40000010000 */
[----:B------:R-:W-:Y:S02]  /*a900*/  FADD.FTZ R62, R62, R153 ;  /* 0x000000993e3e7221 */ /* 0x000fe40000010000 */
[----:B------:R-:W-:Y:S02]  /*a910*/  FADD.FTZ R53, R53, R52 ;  /* 0x0000003435357221 */ /* 0x000fe40000010000 */
[----:B------:R-:W-:Y:S01]  /*a920*/  FADD.FTZ R63, R63, R62 ;  /* 0x0000003e3f3f7221 */ /* 0x000fe20000010000 */
[C---:B------:R-:W-:Y:S06]  /*a930*/  HMMA.16816.F32 R96, R4.reuse, R12, R96 ;  /* 0x0000000c0460723c */ /* 0x040fec0000001860 */
[C---:B------:R-:W-:Y:S01]  /*a940*/  HMMA.16816.F32 R92, R4.reuse, R14, R92 ;  /* 0x0000000e045c723c */ /* 0x040fe2000000185c */
[----:B------:R-:W1:Y:S05]  /*a950*/  LDSM.16.MT88.4 R12, [R164+0x9800] ;  /* 0x00980000a40c783b */ /* 0x000e6a0000004200 */
[C---:B-----5:R-:W-:Y:S06]  /*a960*/  HMMA.16816.F32 R68, R4.reuse, R10, R68 ;  /* 0x0000000a0444723c */ /* 0x060fec0000001844 */
[----:B------:R-:W-:Y:S01]  /*a970*/  HMMA.16816.F32 R88, R4, R8, R88 ;  /* 0x000000080458723c */ /* 0x000fe20000001858 */
[----:B------:R-:W-:-:S04]  /*a980*/  FADD.FTZ R10, R44, R53 ;  /* 0x000000352c0a7221 */ /* 0x000fc80000010000 */
        /* <DEDUP_REMOVED lines=29> */
.L_x_5824:
[----:B------:R-:W-:Y:S05]  /*ab60*/  @!P1 BRA `(.L_x_5832) ;  /* 0x0000003400689947 */ /* 0x000fea0003800000 */
[----:B------:R-:W-:Y:S01]  /*ab70*/  IMAD.U32 R189, R118, -0x80, RZ ;  /* 0xffffff8076bd7824 */ /* 0x000fe200078e00ff */
[----:B------:R-:W-:Y:S01]  /*ab80*/  MOV R3, R0 ;  /* 0x0000000000037202 */ /* 0x000fe20000000f00 */
[----:B------:R-:W-:Y:S01]  /*ab90*/  IMAD.MOV.U32 R101, RZ, RZ, R2 ;  /* 0x000000ffff657224 */ /* 0x000fe200078e0002 */
[----:B------:R-:W-:Y:S01]  /*aba0*/  ULDC UR5, c[0x0][0x2d0] ;  /* 0x0000b40000057ab9 */ /* 0x000fe20000000800 */
[----:B------:R-:W-:Y:S01]  /*abb0*/  ULDC UR4, c[0x0][0x2ec] ;  /* 0x0000bb0000047ab9 */ /* 0x000fe20000000800 */
[----:B------:R-:W-:-:S07]  /*abc0*/  SHF.R.S32.HI R188, RZ, 0x1f, R189 ;  /* 0x0000001fffbc7819 */ /* 0x000fce00000114bd */
.L_x_5836:
[----:B------:R-:W-:Y:S01]  /*abd0*/  ISETP.GE.AND P0, PT, R183, UR5, PT ;  /* 0x00000005b7007c0c */ /* 0x000fe2000bf06270 */
[----:B------:R-:W-:Y:S04]  /*abe0*/  DEPBAR.LE SB0, 0x0 ;  /* 0x000080000000791a */ /* 0x000fe80000000000 */
[----:B------:R-:W-:Y:S01]  /*abf0*/  BAR.SYNC.DEFER_BLOCKING 0x0 ;  /* 0x0000000000007b1d */ /* 0x000fe20000010000 */
[----:B------:R-:W-:Y:S01]  /*ac00*/  VIADD R181, R181, 0xffffffff ;  /* 0xffffffffb5b57836 */ /* 0x000fe20000000000 */
[----:B------:R-:W-:Y:S01]  /*ac10*/  MOV R206, R189 ;  /* 0x000000bd00ce7202 */ /* 0x000fe20000000f00 */
[----:B------:R-:W-:Y:S05]  /*ac20*/  IMAD.MOV.U32 R207, RZ, RZ, R188 ;  /* 0x000000ffffcf7224 */ /* 0x000fea00078e00bc */
[----:B------:R-:W1:Y:S08]  /*ac30*/  @!P0 LDC.64 R196, c[0x0][0x250] ;  /* 0x00009400ffc48b82 */ /* 0x000e700000000a00 */
[----:B------:R-:W2:Y:S08]  /*ac40*/  @!P0 LDC.64 R204, c[0x0][0x250] ;  /* 0x00009400ffcc8b82 */ /* 0x000eb00000000a00 */
[----:B------:R-:W3:Y:S01]  /*ac50*/  @!P0 LDC.64 R202, c[0x0][0x250] ;  /* 0x00009400ffca8b82 */ /* 0x000ee20000000a00 */
[----:B------:R-:W-:Y:S05]  /*ac60*/  @!P3 BRA `(.L_x_5833) ;  /* 0x0000000000f4b947 */ /* 0x000fea0003800000 */
[----:B------:R-:W4:Y:S01]  /*ac70*/  LDC R0, c[0x0][0x380] ;  /* 0x0000e000ff007b82 */ /* 0x000f220000000800 */
[----:B------:R-:W-:Y:S05]  /*ac80*/  SHF.L.U32 R5, R181, 0x7, RZ ;  /* 0x00000007b5057819 */ /* 0x000fea00000006ff */
[----:B------:R-:W-:Y:S05]  /*ac90*/  VIADD R11, R5, 0x80 ;  /* 0x00000080050b7836 */ /* 0x000fea0000000000 */
[----:B------:R-:W-:Y:S02]  /*aca0*/  IABS R6, R11 ;  /* 0x0000000b00067213 */ /* 0x000fe40000000000 */
        /* <DEDUP_REMOVED lines=45> */
[----:B------:R-:W5:Y:S02]  /*af80*/  LDG.E R9, desc[UR10][R14.64] ;  /* 0x0000000a0e097981 */ /* 0x000f64000c1e1900 */
[-C--:B----4-:R-:W-:Y:S01]  /*af90*/  IMAD.WIDE.U32 R206, R11, R6.reuse, RZ ;  /* 0x000000060bce7225 */ /* 0x090fe200078e00ff */
[----:B------:R-:W-:Y:S05]  /*afa0*/  SHF.R.S32.HI R13, RZ, 0x1f, R11 ;  /* 0x0000001fff0d7819 */ /* 0x000fea000001140b */
[----:B------:R-:W-:Y:S04]  /*afb0*/  IMAD R0, R13, R6, RZ ;  /* 0x000000060d007224 */ /* 0x000fe800078e02ff */
[----:B------:R-:W-:Y:S04]  /*afc0*/  IMAD R0, R11, R7, R0 ;  /* 0x000000070b007224 */ /* 0x000fe800078e0200 */
[----:B------:R-:W-:Y:S01]  /*afd0*/  IMAD.IADD R207, R207, 0x1, R0 ;  /* 0x00000001cfcf7824 */ /* 0x000fe200078e0200 */
[----:B-----5:R-:W-:Y:S04]  /*afe0*/  IADD3 R9, -R9, R2, RZ ;  /* 0x0000000209097210 */ /* 0x020fe80007ffe1ff */
[----:B------:R-:W-:Y:S01]  /*aff0*/  SHF.R.S32.HI R7, RZ, 0x1f, R9 ;  /* 0x0000001fff077819 */ /* 0x000fe20000011409 */
[-C--:B-1----:R-:W-:Y:S04]  /*b000*/  IMAD.WIDE.U32 R206, R9, R4.reuse, R206 ;  /* 0x0000000409ce7225 */ /* 0x082fe800078e00ce */
[----:B------:R-:W-:Y:S04]  /*b010*/  IMAD R0, R7, R4, RZ ;  /* 0x0000000407007224 */ /* 0x000fe800078e02ff */
[----:B------:R-:W-:Y:S05]  /*b020*/  IMAD R0, R9, R5, R0 ;  /* 0x0000000509007224 */ /* 0x000fea00078e0200 */
[----:B------:R-:W-:Y:S07]  /*b030*/  IADD3 R207, R207, R0, RZ ;  /* 0x00000000cfcf7210 */ /* 0x000fee0007ffe0ff */
.L_x_5833:
        /* <DEDUP_REMOVED lines=26> */
[----:B------:R-:W2:Y:S01]  /*b1e0*/  @!P0 LDC.64 R196, c[0x0][0x250] ;  /* 0x00009400ffc48b82 */ /* 0x000ea20000000a00 */
        /* <DEDUP_REMOVED lines=20> */
[----:B--2---:R-:W-:Y:S02]  /*b330*/  @!P0 IMAD R197, R197, 0x70, RZ ;  /* 0x00000070c5c58824 */ /* 0x004fe400078e02ff */
[--C-:B----4-:R-:W-:Y:S01]  /*b340*/  @!P0 IMAD.WIDE.U32 R208, R200, 0x50, R206.reuse ;  /* 0x00000050c8d08825 */ /* 0x110fe200078e00ce */
[----:B------:R-:W-:Y:S03]  /*b350*/  @P0 STS.128 [R182+0x8800], RZ ;  /* 0x008800ffb6000388 */ /* 0x000fe60000000c00 */
[----:B------:R-:W-:Y:S01]  /*b360*/  @!P0 IMAD R201, R201, 0x50, RZ ;  /* 0x00000050c9c98824 */ /* 0x000fe200078e02ff */
[-C--:B------:R-:W-:Y:S01]  /*b370*/  @!P0 LEA R200, P4, R208, R194.reuse, 0x1 ;  /* 0x000000c2d0c88211 */ /* 0x080fe200078808ff */
[----:B-1----:R-:W-:Y:S04]  /*b380*/  @!P0 IMAD.WIDE.U32 R210, R198, 0x60, R206 ;  /* 0x00000060c6d28825 */ /* 0x002fe800078e00ce */
[----:B------:R-:W-:Y:S01]  /*b390*/  @!P0 IMAD.IADD R201, R201, 0x1, R209 ;  /* 0x00000001c9c98824 */ /* 0x000fe200078e02d1 */
[-C--:B------:R-:W-:Y:S01]  /*b3a0*/  @!P0 LEA R198, P2, R210, R194.reuse, 0x1 ;  /* 0x000000c2d2c68211 */ /* 0x080fe200078408ff */
[----:B------:R-:W-:Y:S02]  /*b3b0*/  @!P0 IMAD R199, R199, 0x60, RZ ;  /* 0x00000060c7c78824 */ /* 0x000fe400078e02ff */
[----:B------:R-:W-:Y:S01]  /*b3c0*/  @!P0 IMAD.WIDE.U32 R206, R196, 0x70, R206 ;  /* 0x00000070c4ce8825 */ /* 0x000fe200078e00ce */
[-C--:B------:R-:W-:Y:S03]  /*b3d0*/  @!P0 LEA.HI.X R201, R208, R195.reuse, R201, 0x1, P4 ;  /* 0x000000c3d0c98211 */ /* 0x080fe600020f0cc9 */
[----:B------:R-:W-:Y:S01]  /*b3e0*/  @!P0 IMAD.IADD R199, R199, 0x1, R211 ;  /* 0x00000001c7c78824 */ /* 0x000fe200078e02d3 */
[----:B------:R-:W-:Y:S01]  /*b3f0*/  @!P0 LEA R194, P1, R206, R194, 0x1 ;  /* 0x000000c2cec28211 */ /* 0x000fe200078208ff */
[----:B------:R-:W-:Y:S01]  /*b400*/  @!PT LDS RZ, [RZ] ;  /* 0x00000000fffff984 */ /* 0x000fe20000000800 */
[----:B------:R-:W-:Y:S01]  /*b410*/  @!PT LDS RZ, [RZ] ;  /* 0x00000000fffff984 */ /* 0x000fe20000000800 */
[----:B------:R-:W-:Y:S01]  /*b420*/  @!PT LDS RZ, [RZ] ;  /* 0x00000000fffff984 */ /* 0x000fe20000000800 */
[----:B------:R-:W-:Y:S01]  /*b430*/  @!P0 LDGSTS.E.BYPASS.LTC128B.128 [R182+0x8800], desc[UR10][R200.64] ;  /* 0x08800000c8b68fae */ /* 0x000fe2000b901d4a */
[----:B------:R-:W-:Y:S02]  /*b440*/  @!P0 IMAD.IADD R197, R197, 0x1, R207 ;  /* 0x00000001c5c58824 */ /* 0x000fe400078e02cf */
[-C--:B------:R-:W-:Y:S01]  /*b450*/  @!P0 LEA.HI.X R199, R210, R195.reuse, R199, 0x1, P2 ;  /* 0x000000c3d2c78211 */ /* 0x080fe200010f0cc7 */
[----:B------:R-:W-:Y:S02]  /*b460*/  @P0 STS.128 [R182+0x9000], RZ ;  /* 0x009000ffb6000388 */ /* 0x000fe40000000c00 */
[----:B------:R-:W-:Y:S02]  /*b470*/  @!P0 LEA.HI.X R195, R206, R195, R197, 0x1, P1 ;  /* 0x000000c3cec38211 */ /* 0x000fe400008f0cc5 */
[----:B------:R-:W-:Y:S01]  /*b480*/  @!PT LDS RZ, [RZ] ;  /* 0x00000000fffff984 */ /* 0x000fe20000000800 */
[----:B------:R-:W-:Y:S01]  /*b490*/  @!PT LDS RZ, [RZ] ;  /* 0x00000000fffff984 */ /* 0x000fe20000000800 */
[----:B------:R-:W-:Y:S01]  /*b4a0*/  @!PT LDS RZ, [RZ] ;  /* 0x00000000fffff984 */ /* 0x000fe20000000800 */
[----:B------:R-:W-:Y:S01]  /*b4b0*/  @!P0 LDGSTS.E.BYPASS.LTC128B.128 [R182+0x9000], desc[UR10][R198.64] ;  /* 0x09000000c6b68fae */ /* 0x000fe2000b901d4a */
[----:B------:R-:W-:Y:S03]  /*b4c0*/  ISETP.GT.AND P1, PT, R181, R176, PT ;  /* 0x000000b0b500720c */ /* 0x000fe60003f24270 */
        /* <DEDUP_REMOVED lines=12> */
[----:B------:R-:W1:Y:S01]  /*b590*/  LDSM.16.M88.4 R124, [R173+0x4000] ;  /* 0x00400000ad7c783b */ /* 0x000e620000000200 */
[----:B------:R-:W-:Y:S03]  /*b5a0*/  IMAD.MOV.U32 R195, RZ, RZ, R103 ;  /* 0x000000ffffc37224 */ /* 0x000fe600078e0067 */
        /* <DEDUP_REMOVED lines=106> */
[----:B------:R-:W-:Y:S04]  /*bc50*/  SHF.L.U32 R103, R181, 0x7, RZ ;  /* 0x00000007b5677819 */ /* 0x000fe800000006ff */
[----:B------:R-:W-:Y:S01]  /*bc60*/  IABS R108, R103 ;  /* 0x00000067006c7213 */ /* 0x000fe20000000000 */
[C---:B------:R-:W-:Y:S01]  /*bc70*/  VIADD R111, R103.reuse, 0xffffff80 ;  /* 0xffffff80676f7836 */ /* 0x040fe20000000000 */
[-C--:B-1----:R-:W-:Y:S02]  /*bc80*/  IABS R100, R2.reuse ;  /* 0x0000000200647213 */ /* 0x082fe40000000000 */
[-C--:B------:R-:W-:Y:S02]  /*bc90*/  LOP3.LUT R103, R103, R2.reuse, RZ, 0x3c, !PT ;  /* 0x0000000267677212 */ /* 0x080fe400078e3cff */
[----:B------:R-:W1:Y:S10]  /*bca0*/  I2F.RP R107, R100 ;  /* 0x00000064006b7306 */ /* 0x000e740000209400 */
[----:B-1----:R-:W1:Y:S02]  /*bcb0*/  MUFU.RCP R102, R107 ;  /* 0x0000006b00667308 */ /* 0x002e640000001000 */
[----:B-1----:R-:W-:Y:S01]  /*bcc0*/  VIADD R112, R102, 0xffffffe ;  /* 0x0ffffffe66707836 */ /* 0x002fe20000000000 */
[----:B------:R-:W-:Y:S02]  /*bcd0*/  IABS R102, R111 ;  /* 0x0000006f00667213 */ /* 0x000fe40000000000 */
[----:B------:R-:W-:Y:S05]  /*bce0*/  LOP3.LUT R111, R111, R2, RZ, 0x3c, !PT ;  /* 0x000000026f6f7212 */ /* 0x000fea00078e3cff */
[----:B------:R-:W1:Y:S01]  /*bcf0*/  F2I.FTZ.U32.TRUNC.NTZ R113, R112 ;  /* 0x0000007000717305 */ /* 0x000e62000021f000 */
[----:B------:R-:W-:Y:S01]  /*bd00*/  ISETP.GE.AND P1, PT, R111, RZ, PT ;  /* 0x000000ff6f00720c */ /* 0x000fe20003f26270 */
        /* <DEDUP_REMOVED lines=27> */
[-C--:B------:R-:W-:Y:S01]  /*bec0*/  LEA R114, P2, R103, R186.reuse, 0x2 ;  /* 0x000000ba67727211 */ /* 0x080fe200078410ff */
[----:B------:R-:W1:Y:S01]  /*bed0*/  LDC R100, c[0x0][0x24c] ;  /* 0x00009300ff647b82 */ /* 0x000e620000000800 */
        /* <DEDUP_REMOVED lines=19> */
.L_x_5835:
        /* <DEDUP_REMOVED lines=88> */
.L_x_5834:
        /* <DEDUP_REMOVED lines=85> */
[----:B------:R-:W-:Y:S01]  /*cae0*/  FSEL R103, R103, RZ, P0 ;  /* 0x000000ff67677208 */ /* 0x000fe20000000000 */
        /* <DEDUP_REMOVED lines=27> */
[----:B------:R-:W-:Y:S01]  /*cca0*/  FMUL.FTZ R102, R3, UR4 ;  /* 0x0000000403667c20 */ /* 0x000fe20008410000 */
[C---:B------:R-:W-:Y:S03]  /*ccb0*/  FMUL.FTZ R72, R100.reuse, R72 ;  /* 0x0000004864487220 */ /* 0x040fe60000410000 */
[----:B------:R-:W2:Y:S01]  /*ccc0*/  MUFU.EX2 R124, R124 ;  /* 0x0000007c007c7308 */ /* 0x000ea20000000800 */
[C---:B------:R-:W-:Y:S01]  /*ccd0*/  FMUL.FTZ R73, R100.reuse, R73 ;  /* 0x0000004964497220 */ /* 0x040fe20000410000 */
[C---:B------:R-:W-:Y:S01]  /*cce0*/  FMUL.FTZ R76, R100.reuse, R76 ;  /* 0x0000004c644c7220 */ /* 0x040fe20000410000 */
[----:B------:R-:W-:Y:S01]  /*ccf0*/  FMUL.FTZ R77, R100, R77 ;  /* 0x0000004d644d7220 */ /* 0x000fe20000410000 */
[--C-:B------:R-:W-:Y:S01]  /*cd00*/  FFMA.FTZ R127, R20, UR4, -R116.reuse ;  /* 0x00000004147f7c23 */ /* 0x100fe20008010874 */
[C---:B------:R-:W-:Y:S01]  /*cd10*/  FMUL.FTZ R20, R100.reuse, R84 ;  /* 0x0000005464147220 */ /* 0x040fe20000410000 */
[--C-:B------:R-:W-:Y:S01]  /*cd20*/  FFMA.FTZ R130, R21, UR4, -R116.reuse ;  /* 0x0000000415827c23 */ /* 0x100fe20008010874 */
[----:B------:R-:W-:Y:S03]  /*cd30*/  FMUL.FTZ R21, R100, R85 ;  /* 0x0000005564157220 */ /* 0x000fe60000410000 */
        /* <DEDUP_REMOVED lines=10> */
[----:B------:R-:W-:Y:S01]  /*cde0*/  FFMA.FTZ R52, R53, UR4, -R116 ;  /* 0x0000000435347c23 */ /* 0x000fe20008010874 */
[--C-:B------:R-:W-:Y:S01]  /*cdf0*/  FFMA.FTZ R53, R54, UR4, -R103.reuse ;  /* 0x0000000436357c23 */ /* 0x100fe20008010867 */
[--C-:B------:R-:W-:Y:S01]  /*ce00*/  FFMA.FTZ R54, R55, UR4, -R103.reuse ;  /* 0x0000000437367c23 */ /* 0x100fe20008010867 */
[--C-:B------:R-:W-:Y:S01]  /*ce10*/  FFMA.FTZ R55, R58, UR4, -R103.reuse ;  /* 0x000000043a377c23 */ /* 0x100fe20008010867 */
[--C-:B------:R-:W-:Y:S01]  /*ce20*/  FFMA.FTZ R58, R59, UR4, -R103.reuse ;  /* 0x000000043b3a7c23 */ /* 0x100fe20008010867 */
[--C-:B------:R-:W-:Y:S03]  /*ce30*/  FFMA.FTZ R59, R66, UR4, -R103.reuse ;  /* 0x00000004423b7c23 */ /* 0x100fe60008010867 */
[----:B------:R-:W-:Y:S01]  /*ce40*/  MUFU.EX2 R126, R126 ;  /* 0x0000007e007e7308 */ /* 0x000fe20000000800 */
[C---:B---3--:R-:W-:Y:S01]  /*ce50*/  FMUL.FTZ R15, R3.reuse, R95 ;  /* 0x0000005f030f7220 */ /* 0x048fe20000410000 */
[C---:B------:R-:W-:Y:S01]  /*ce60*/  FMUL.FTZ R18, R3.reuse, R90 ;  /* 0x0000005a03127220 */ /* 0x040fe20000410000 */
[C---:B------:R-:W-:Y:S01]  /*ce70*/  FMUL.FTZ R19, R3.reuse, R91 ;  /* 0x0000005b03137220 */ /* 0x040fe20000410000 */
[C---:B------:R-:W-:Y:S01]  /*ce80*/  FMUL.FTZ R10, R3.reuse, R98 ;  /* 0x00000062030a7220 */ /* 0x040fe20000410000 */
[----:B------:R-:W-:Y:S01]  /*ce90*/  LDSM.16.MT88.4 R88, [R168+0x6800] ;  /* 0x00680000a858783b */ /* 0x000fe20000004200 */
[C---:B------:R-:W-:Y:S01]  /*cea0*/  FMUL.FTZ R11, R3.reuse, R99 ;  /* 0x00000063030b7220 */ /* 0x040fe20000410000 */
[----:B------:R-:W-:Y:S03]  /*ceb0*/  FFMA.FTZ R102, R14, UR4, -R103 ;  /* 0x000000040e667c23 */ /* 0x000fe60008010867 */
[----:B------:R-:W2:Y:S01]  /*cec0*/  MUFU.EX2 R119, R119 ;  /* 0x0000007700777308 */ /* 0x000ea20000000800 */
[----:B------:R-:W-:Y:S01]  /*ced0*/  FMUL.FTZ R14, R3, R94 ;  /* 0x0000005e030e7220 */ /* 0x000fe20000410000 */
[----:B----4-:R-:W-:Y:S01]  /*cee0*/  F2FP.F16.F32.PACK_AB R96, R125, R131 ;  /* 0x000000837d60723e */ /* 0x010fe200000000ff */
[C---:B------:R-:W-:Y:S01]  /*cef0*/  FMUL.FTZ R70, R3.reuse, R70 ;  /* 0x0000004603467220 */ /* 0x040fe20000410000 */
[C---:B------:R-:W-:Y:S01]  /*cf00*/  FMUL.FTZ R71, R3.reuse, R71 ;  /* 0x0000004703477220 */ /* 0x040fe20000410000 */
[----:B------:R-:W3:Y:S01]  /*cf10*/  LDSM.16.MT88.4 R92, [R164+0x6000] ;  /* 0x00600000a45c783b */ /* 0x000ee20000004200 */
[C---:B------:R-:W-:Y:S01]  /*cf20*/  FMUL.FTZ R22, R3.reuse, R86 ;  /* 0x0000005603167220 */ /* 0x040fe20000410000 */
[C---:B------:R-:W-:Y:S03]  /*cf30*/  FMUL.FTZ R82, R3.reuse, R82 ;  /* 0x0000005203527220 */ /* 0x040fe60000410000 */
[----:B------:R-:W-:Y:S01]  /*cf40*/  MUFU.EX2 R121, R121 ;  /* 0x0000007900797308 */ /* 0x000fe20000000800 */
[C---:B------:R-:W-:Y:S01]  /*cf50*/  FMUL.FTZ R83, R3.reuse, R83 ;  /* 0x0000005303537220 */ /* 0x040fe20000410000 */
[C---:B------:R-:W-:Y:S01]  /*cf60*/  FMUL.FTZ R74, R3.reuse, R74 ;  /* 0x0000004a034a7220 */ /* 0x040fe20000410000 */
[C---:B------:R-:W-:Y:S01]  /*cf70*/  FMUL.FTZ R75, R3.reuse, R75 ;  /* 0x0000004b034b7220 */ /* 0x040fe20000410000 */
[C---:B------:R-:W-:Y:S01]  /*cf80*/  FMUL.FTZ R78, R3.reuse, R78 ;  /* 0x0000004e034e7220 */ /* 0x040fe20000410000 */
[C---:B------:R-:W-:Y:S01]  /*cf90*/  FMUL.FTZ R79, R3.reuse, R79 ;  /* 0x0000004f034f7220 */ /* 0x040fe20000410000 */
[----:B------:R-:W-:Y:S01]  /*cfa0*/  FFMA.FTZ R128, R3, R192, R128 ;  /* 0x000000c003807223 */ /* 0x000fe20000010080 */
[----:B------:R-:W-:Y:S03]  /*cfb0*/  FFMA.FTZ R131, R100, R193, R131 ;  /* 0x000000c164837223 */ /* 0x000fe60000010083 */
[----:B------:R-:W4:Y:S01]  /*cfc0*/  MUFU.EX2 R118, R118 ;  /* 0x0000007600767308 */ /* 0x000f220000000800 */
[----:B--2---:R-:W-:Y:S01]  /*cfd0*/  F2FP.F16.F32.PACK_AB R98, R119, R126 ;  /* 0x0000007e7762723e */ /* 0x004fe200000000ff */
[----:B------:R-:W-:Y:S01]  /*cfe0*/  FADD.FTZ R128, R124, R128 ;  /* 0x000000807c807221 */ /* 0x000fe20000010000 */
[----:B------:R-:W-:Y:S01]  /*cff0*/  FADD.FTZ R131, R125, R131 ;  /* 0x000000837d837221 */ /* 0x000fe20000010000 */
[----:B------:R-:W-:Y:S02]  /*d000*/  ISETP.GT.AND P0, PT, R181, R176, PT ;  /* 0x000000b0b500720c */ /* 0x000fe40003f04270 */
[----:B------:R-:W-:Y:S01]  /*d010*/  MOV R101, R2 ;  /* 0x0000000200657202 */ /* 0x000fe20000000f00 */
[----:B------:R-:W-:Y:S03]  /*d020*/  FADD.FTZ R126, R126, R131 ;  /* 0x000000837e7e7221 */ /* 0x000fe60000010000 */
[----:B------:R-:W2:Y:S01]  /*d030*/  MUFU.EX2 R7, R7 ;  /* 0x0000000700077308 */ /* 0x000ea20000000800 */
[----:B------:R-:W-:Y:S09]  /*d040*/  FADD.FTZ R119, R119, R126 ;  /* 0x0000007e77777221 */ /* 0x000ff20000010000 */
[----:B------:R-:W-:Y:S01]  /*d050*/  MUFU.EX2 R102, R102 ;  /* 0x0000006600667308 */ /* 0x000fe20000000800 */
[C---:B----4-:R-:W-:Y:S01]  /*d060*/  F2FP.F16.F32.PACK_AB R99, R118.reuse, R121 ;  /* 0x000000797663723e */ /* 0x050fe200000000ff */
[----:B------:R-:W-:Y:S04]  /*d070*/  FADD.FTZ R121, R121, R128 ;  /* 0x0000008079797221 */ /* 0x000fe80000010000 */
[----:B------:R-:W-:Y:S04]  /*d080*/  FADD.FTZ R121, R118, R121 ;  /* 0x0000007976797221 */ /* 0x000fe80000010000 */
[----:B------:R-:W4:Y:S01]  /*d090*/  MUFU.EX2 R5, R5 ;  /* 0x0000000500057308 */ /* 0x000f220000000800 */
[C---:B------:R-:W-:Y:S05]  /*d0a0*/  HMMA.16816.F32 R8, R96.reuse, R104, R8 ;  /* 0x000000686008723c */ /* 0x040fea0000001808 */
[----:B--2---:R-:W-:Y:S01]  /*d0b0*/  F2FP.F16.F32.PACK_AB R84, R7, R120 ;  /* 0x000000780754723e */ /* 0x004fe200000000ff */
[C---:B------:R-:W-:Y:S03]  /*d0c0*/  HMMA.16816.F32 R12, R96.reuse, R106, R12 ;  /* 0x0000006a600c723c */ /* 0x040fe6000000180c */
[----:B------:R-:W-:Y:S01]  /*d0d0*/  MUFU.EX2 R117, R117 ;  /* 0x0000007500757308 */ /* 0x000fe20000000800 */
[----:B------:R-:W2:Y:S01]  /*d0e0*/  LDSM.16.MT88.4 R104, [R166+0x6800] ;  /* 0x00680000a668783b */ /* 0x000ea20000004200 */
[----:B------:R-:W-:Y:S01]  /*d0f0*/  FADD.FTZ R120, R120, R119 ;  /* 0x0000007778787221 */ /* 0x000fe20000010000 */
[C---:B-1----:R-:W-:Y:S07]  /*d100*/  HMMA.16816.F32 R16, R96.reuse, R108, R16 ;  /* 0x0000006c6010723c */ /* 0x042fee0000001810 */
[----:B------:R-:W1:Y:S01]  /*d110*/  MUFU.EX2 R6, R6 ;  /* 0x0000000600067308 */ /* 0x000e620000000800 */
[----:B----4-:R-:W-:Y:S01]  /*d120*/  F2FP.F16.F32.PACK_AB R85, R5, R102 ;  /* 0x000000660555723e */ /* 0x010fe200000000ff */
[C---:B------:R-:W-:Y:S01]  /*d130*/  HMMA.16816.F32 R68, R96.reuse, R110, R68 ;  /* 0x0000006e6044723c */ /* 0x040fe20000001844 */
[----:B------:R-:W4:Y:S07]  /*d140*/  LDSM.16.MT88.4 R108, [R165+0x6800] ;  /* 0x00680000a56c783b */ /* 0x000f2e0000004200 */
[----:B------:R-:W-:Y:S01]  /*d150*/  MUFU.EX2 R122, R122 ;  /* 0x0000007a007a7308 */ /* 0x000fe20000000800 */
[C---:B------:R-:W-:Y:S03]  /*d160*/  HMMA.16816.F32 R72, R96.reuse, R112, R72 ;  /* 0x000000706048723c */ /* 0x040fe60000001848 */
[----:B------:R-:W-:Y:S03]  /*d170*/  FADD.FTZ R120, R7, R120 ;  /* 0x0000007807787221 */ /* 0x000fe60000010000 */
[C---:B------:R-:W-:Y:S03]  /*d180*/  HMMA.16816.F32 R76, R96.reuse, R114, R76 ;  /* 0x00000072604c723c */ /* 0x040fe6000000184c */
[----:B------:R-:W5:Y:S02]  /*d190*/  MUFU.EX2 R123, R123 ;  /* 0x0000007b007b7308 */ /* 0x000f640000000800 */
[--C-:B------:R-:W-:Y:S01]  /*d1a0*/  FFMA.FTZ R112, R23, UR4, -R103.reuse ;  /* 0x0000000417707c23 */ /* 0x100fe20008010867 */
[----:B------:R-:W-:Y:S01]  /*d1b0*/  FMUL.FTZ R23, R3, R87 ;  /* 0x0000005703177220 */ /* 0x000fe20000410000 */
[----:B-1----:R-:W-:Y:S01]  /*d1c0*/  F2FP.F16.F32.PACK_AB R86, R6, R117 ;  /* 0x000000750656723e */ /* 0x002fe200000000ff */
[--C-:B------:R-:W-:Y:S05]  /*d1d0*/  FFMA.FTZ R114, R24, UR4, -R116.reuse ;  /* 0x0000000418727c23 */ /* 0x100fea0008010874 */
[----:B------:R-:W-:Y:S01]  /*d1e0*/  MUFU.EX2 R127, R127 ;  /* 0x0000007f007f7308 */ /* 0x000fe20000000800 */
[--C-:B------:R-:W-:Y:S01]  /*d1f0*/  FFMA.FTZ R113, R25, UR4, -R116.reuse ;  /* 0x0000000419717c23 */ /* 0x100fe20008010874 */
[----:B------:R-:W-:Y:S01]  /*d200*/  FFMA.FTZ R115, R43, UR4, -R103 ;  /* 0x000000042b737c23 */ /* 0x000fe20008010867 */
[C---:B---3--:R-:W-:Y:S03]  /*d210*/  HMMA.16816.F32 R20, R96.reuse, R92, R20 ;  /* 0x0000005c6014723c */ /* 0x048fe60000001814 */
[----:B------:R-:W-:Y:S04]  /*d220*/  FADD.FTZ R102, R102, R121 ;  /* 0x0000007966667221 */ /* 0x000fe80000010000 */
[----:B------:R-:W1:Y:S01]  /*d230*/  MUFU.EX2 R130, R130 ;  /* 0x0000008200827308 */ /* 0x000e620000000800 */
[----:B-----5:R-:W-:Y:S01]  /*d240*/  F2FP.F16.F32.PACK_AB R87, R123, R122 ;  /* 0x0000007a7b57723e */ /* 0x020fe200000000ff */
[----:B------:R-:W-:Y:S03]  /*d250*/  HMMA.16816.F32 R80, R96, R94, R80 ;  /* 0x0000005e6050723c */ /* 0x000fe60000001850 */
[--C-:B------:R-:W-:Y:S05]  /*d260*/  FFMA.FTZ R92, R26, UR4, -R103.reuse ;  /* 0x000000041a5c7c23 */ /* 0x100fea0008010867 */
[----:B------:R-:W-:Y:S03]  /*d270*/  MUFU.EX2 R129, R129 ;  /* 0x0000008100817308 */ /* 0x000fe60000000800 */
[--C-:B------:R-:W-:Y:S01]  /*d280*/  FFMA.FTZ R96, R27, UR4, -R103.reuse ;  /* 0x000000041b607c23 */ /* 0x100fe20008010867 */
[C---:B------:R-:W-:Y:S01]  /*d290*/  HMMA.16816.F32 R8, R84.reuse, R88, R8 ;  /* 0x000000585408723c */ /* 0x040fe20000001808 */
[----:B------:R-:W3:Y:S04]  /*d2a0*/  LDSM.16.MT88.4 R24, [R164+0x6800] ;  /* 0x00680000a418783b */ /* 0x000ee80000004200 */
[--C-:B------:R-:W-:Y:S01]  /*d2b0*/  FFMA.FTZ R98, R28, UR4, -R116.reuse ;  /* 0x000000041c627c23 */ /* 0x100fe20008010874 */
[----:B------:R5:W-:Y:S01]  /*d2c0*/  MUFU.EX2 R97, R92 ;  /* 0x0000005c00617308 */ /* 0x000be20000000800 */
[C---:B------:R-:W-:Y:S02]  /*d2d0*/  HMMA.16816.F32 R12, R84.reuse, R90, R12 ;  /* 0x0000005a540c723c */ /* 0x040fe4000000180c */
[----:B------:R-:W1:Y:S02]  /*d2e0*/  LDSM.16.MT88.4 R88, [R168+0x7000] ;  /* 0x00700000a858783b */ /* 0x000e640000004200 */
[----:B------:R-:W-:Y:S01]  /*d2f0*/  FFMA.FTZ R99, R29, UR4, -R116 ;  /* 0x000000041d637c23 */ /* 0x000fe20008010874 */
[----:B------:R-:W-:Y:S01]  /*d300*/  FADD.FTZ R5, R5, R102 ;  /* 0x0000006605057221 */ /* 0x000fe20000010000 */
[C---:B--2---:R-:W-:Y:S03]  /*d310*/  HMMA.16816.F32 R16, R84.reuse, R104, R16 ;  /* 0x000000685410723c */ /* 0x044fe60000001810 */
[----:B------:R-:W2:Y:S02]  /*d320*/  MUFU.EX2 R112, R112 ;  /* 0x0000007000707308 */ /* 0x000ea40000000800 */
[----:B------:R-:W-:Y:S01]  /*d330*/  FADD.FTZ R117, R117, R120 ;  /* 0x0000007875757221 */ /* 0x000fe20000010000 */
[C---:B------:R-:W-:Y:S07]  /*d340*/  HMMA.16816.F32 R68, R84.reuse, R106, R68 ;  /* 0x0000006a5444723c */ /* 0x040fee0000001844 */
[----:B------:R-:W-:Y:S01]  /*d350*/  MUFU.EX2 R114, R114 ;  /* 0x0000007200727308 */ /* 0x000fe20000000800 */
[----:B-----5:R-:W-:Y:S03]  /*d360*/  LDSM.16.MT88.4 R92, [R165+0x7000] ;  /* 0x00700000a55c783b */ /* 0x020fe60000004200 */
[--C-:B------:R-:W-:Y:S01]  /*d370*/  FFMA.FTZ R105, R30, UR4, -R103.reuse ;  /* 0x000000041e697c23 */ /* 0x100fe20008010867 */
[C---:B----4-:R-:W-:Y:S05]  /*d380*/  HMMA.16816.F32 R72, R84.reuse, R108, R72 ;  /* 0x0000006c5448723c */ /* 0x050fea0000001848 */
[----:B------:R-:W4:Y:S01]  /*d390*/  MUFU.EX2 R113, R113 ;  /* 0x0000007100717308 */ /* 0x000f220000000800 */
[--C-:B------:R-:W-:Y:S01]  /*d3a0*/  FFMA.FTZ R104, R31, UR4, -R103.reuse ;  /* 0x000000041f687c23 */ /* 0x100fe20008010867 */
[C---:B------:R-:W-:Y:S01]  /*d3b0*/  HMMA.16816.F32 R76, R84.reuse, R110, R76 ;  /* 0x0000006e544c723c */ /* 0x040fe2000000184c */
[----:B------:R-:W5:Y:S03]  /*d3c0*/  LDSM.16.MT88.4 R28, [R166+0x7000] ;  /* 0x00700000a61c783b */ /* 0x000f660000004200 */
[--C-:B------:R-:W-:Y:S01]  /*d3d0*/  FFMA.FTZ R107, R32, UR4, -R116.reuse ;  /* 0x00000004206b7c23 */ /* 0x100fe20008010874 */
[--C-:B------:R-:W-:Y:S03]  /*d3e0*/  FFMA.FTZ R106, R33, UR4, -R116.reuse ;  /* 0x00000004216a7c23 */ /* 0x100fe60008010874 */
[----:B------:R-:W4:Y:S03]  /*d3f0*/  MUFU.EX2 R96, R96 ;  /* 0x0000006000607308 */ /* 0x000f260000000800 */
[--C-:B------:R-:W-:Y:S01]  /*d400*/  FFMA.FTZ R109, R34, UR4, -R103.reuse ;  /* 0x00000004226d7c23 */ /* 0x100fe20008010867 */
[----:B------:R-:W-:Y:S01]  /*d410*/  FFMA.FTZ R108, R35, UR4, -R103 ;  /* 0x00000004236c7c23 */ /* 0x000fe20008010867 */
[C---:B---3--:R-:W-:Y:S01]  /*d420*/  HMMA.16816.F32 R20, R84.reuse, R24, R20 ;  /* 0x000000185414723c */ /* 0x048fe20000001814 */
[----:B------:R-:W3:Y:S02]  /*d430*/  LDSM.16.MT88.4 R32, [R164+0x7000] ;  /* 0x00700000a420783b */ /* 0x000ee40000004200 */
[--C-:B------:R-:W-:Y:S01]  /*d440*/  FFMA.FTZ R111, R40, UR4, -R116.reuse ;  /* 0x00000004286f7c23 */ /* 0x100fe20008010874 */
[----:B------:R-:W-:Y:S01]  /*d450*/  FFMA.FTZ R110, R41, UR4, -R116 ;  /* 0x00000004296e7c23 */ /* 0x000fe20008010874 */
[----:B------:R-:W-:Y:S01]  /*d460*/  MUFU.EX2 R98, R98 ;  /* 0x0000006200627308 */ /* 0x000fe20000000800 */
[----:B------:R-:W-:Y:S03]  /*d470*/  HMMA.16816.F32 R80, R84, R26, R80 ;  /* 0x0000001a5450723c */ /* 0x000fe60000001850 */
[----:B------:R-:W3:Y:S02]  /*d480*/  LDSM.16.MT88.4 R84, [R168+0x7800] ;  /* 0x00780000a854783b */ /* 0x000ee40000004200 */
[----:B-1----:R-:W-:Y:S01]  /*d490*/  F2FP.F16.F32.PACK_AB R24, R130, R127 ;  /* 0x0000007f8218723e */ /* 0x002fe200000000ff */
[----:B------:R-:W-:Y:S03]  /*d4a0*/  FADD.FTZ R6, R6, R117 ;  /* 0x0000007506067221 */ /* 0x000fe60000010000 */
[----:B------:R-:W1:Y:S02]  /*d4b0*/  MUFU.EX2 R99, R99 ;  /* 0x0000006300637308 */ /* 0x000e640000000800 */
[----:B--2---:R-:W-:Y:S02]  /*d4c0*/  F2FP.F16.F32.PACK_AB R25, R112, R129 ;  /* 0x000000817019723e */ /* 0x004fe400000000ff */
[----:B----4-:R-:W-:Y:S01]  /*d4d0*/  F2FP.F16.F32.PACK_AB R26, R113, R114 ;  /* 0x00000072711a723e */ /* 0x010fe200000000ff */
[----:B------:R-:W-:Y:S01]  /*d4e0*/  LDSM.16.MT88.4 R40, [R168+0x8000] ;  /* 0x00800000a828783b */ /* 0x000fe20000004200 */
[----:B------:R-:W-:Y:S01]  /*d4f0*/  F2FP.F16.F32.PACK_AB R27, R96, R97 ;  /* 0x00000061601b723e */ /* 0x000fe200000000ff */
[----:B------:R-:W-:Y:S03]  /*d500*/  FADD.FTZ R127, R127, R6 ;  /* 0x000000067f7f7221 */ /* 0x000fe60000010000 */
[----:B------:R-:W-:Y:S01]  /*d510*/  MUFU.EX2 R105, R105 ;  /* 0x0000006900697308 */ /* 0x000fe20000000800 */
[----:B------:R-:W-:Y:S01]  /*d520*/  FFMA.FTZ R6, R63, UR4, -R103 ;  /* 0x000000043f067c23 */ /* 0x000fe20008010867 */
[----:B------:R-:W-:Y:S01]  /*d530*/  FADD.FTZ R127, R130, R127 ;  /* 0x0000007f827f7221 */ /* 0x000fe20000010000 */
[C---:B------:R-:W-:Y:S07]  /*d540*/  HMMA.16816.F32 R8, R24.reuse, R88, R8 ;  /* 0x000000581808723c */ /* 0x040fee0000001808 */
[----:B------:R-:W2:Y:S01]  /*d550*/  MUFU.EX2 R104, R104 ;  /* 0x0000006800687308 */ /* 0x000ea20000000800 */
[----:B------:R-:W-:Y:S01]  /*d560*/  FADD.FTZ R114, R114, R127 ;  /* 0x0000007f72727221 */ /* 0x000fe20000010000 */
[C---:B------:R-:W-:Y:S08]  /*d570*/  HMMA.16816.F32 R12, R24.reuse, R90, R12 ;  /* 0x0000005a180c723c */ /* 0x040ff0000000180c */
[----:B------:R-:W-:Y:S01]  /*d580*/  MUFU.EX2 R107, R107 ;  /* 0x0000006b006b7308 */ /* 0x000fe20000000800 */
[C---:B-----5:R-:W-:Y:S03]  /*d590*/  HMMA.16816.F32 R16, R24.reuse, R28, R16 ;  /* 0x0000001c1810723c */ /* 0x060fe60000001810 */
[--C-:B------:R-:W-:Y:S03]  /*d5a0*/  FFMA.FTZ R89, R36, UR4, -R116.reuse ;  /* 0x0000000424597c23 */ /* 0x100fe60008010874 */
[C---:B------:R-:W-:Y:S03]  /*d5b0*/  HMMA.16816.F32 R68, R24.reuse, R30, R68 ;  /* 0x0000001e1844723c */ /* 0x040fe60000001844 */
[----:B------:R-:W4:Y:S01]  /*d5c0*/  MUFU.EX2 R106, R106 ;  /* 0x0000006a006a7308 */ /* 0x000f220000000800 */
[----:B------:R-:W5:Y:S01]  /*d5d0*/  LDSM.16.MT88.4 R28, [R166+0x7800] ;  /* 0x00780000a61c783b */ /* 0x000f620000004200 */
[----:B------:R-:W-:Y:S01]  /*d5e0*/  FFMA.FTZ R88, R37, UR4, -R116 ;  /* 0x0000000425587c23 */ /* 0x000fe20008010874 */
[C---:B------:R-:W-:Y:S07]  /*d5f0*/  HMMA.16816.F32 R72, R24.reuse, R92, R72 ;  /* 0x0000005c1848723c */ /* 0x040fee0000001848 */
[----:B------:R-:W-:Y:S01]  /*d600*/  MUFU.EX2 R109, R109 ;  /* 0x0000006d006d7308 */ /* 0x000fe20000000800 */
[--C-:B------:R-:W-:Y:S01]  /*d610*/  FFMA.FTZ R91, R38, UR4, -R103.reuse ;  /* 0x00000004265b7c23 */ /* 0x100fe20008010867 */
[C---:B------:R-:W-:Y:S01]  /*d620*/  HMMA.16816.F32 R76, R24.reuse, R94, R76 ;  /* 0x0000005e184c723c */ /* 0x040fe2000000184c */
[----:B------:R-:W-:Y:S07]  /*d630*/  LDSM.16.MT88.4 R92, [R168+0x9800] ;  /* 0x00980000a85c783b */ /* 0x000fee0000004200 */
[----:B------:R-:W4:Y:S01]  /*d640*/  MUFU.EX2 R108, R108 ;  /* 0x0000006c006c7308 */ /* 0x000f220000000800 */
[C---:B---3--:R-:W-:Y:S03]  /*d650*/  HMMA.16816.F32 R20, R24.reuse, R32, R20 ;  /* 0x000000201814723c */ /* 0x048fe60000001814 */
[--C-:B------:R-:W-:Y:S03]  /*d660*/  FFMA.FTZ R90, R39, UR4, -R103.reuse ;  /* 0x00000004275a7c23 */ /* 0x100fe60008010867 */
[----:B------:R-:W-:Y:S03]  /*d670*/  HMMA.16816.F32 R80, R24, R34, R80 ;  /* 0x000000221850723c */ /* 0x000fe60000001850 */
[----:B------:R-:W-:Y:S01]  /*d680*/  MUFU.EX2 R89, R89 ;  /* 0x0000005900597308 */ /* 0x000fe20000000800 */
[----:B------:R-:W3:Y:S01]  /*d690*/  LDSM.16.MT88.4 R36, [R165+0x7800] ;  /* 0x00780000a524783b */ /* 0x000ee20000004200 */
[----:B------:R-:W-:Y:S02]  /*d6a0*/  FADD.FTZ R113, R113, R114 ;  /* 0x0000007271717221 */ /* 0x000fe40000010000 */
[----:B-1----:R-:W-:Y:S06]  /*d6b0*/  F2FP.F16.F32.PACK_AB R24, R99, R98 ;  /* 0x000000626318723e */ /* 0x002fec00000000ff */
[----:B------:R-:W1:Y:S01]  /*d6c0*/  MUFU.EX2 R88, R88 ;  /* 0x0000005800587308 */ /* 0x000e620000000800 */
[----:B------:R-:W1:Y:S01]  /*d6d0*/  LDSM.16.MT88.4 R32, [R164+0x7800] ;  /* 0x00780000a420783b */ /* 0x000e620000004200 */
[----:B--2---:R-:W-:Y:S02]  /*d6e0*/  F2FP.F16.F32.PACK_AB R25, R104, R105 ;  /* 0x000000696819723e */ /* 0x004fe400000000ff */
[----:B----4-:R-:W-:Y:S02]  /*d6f0*/  F2FP.F16.F32.PACK_AB R26, R106, R107 ;  /* 0x0000006b6a1a723e */ /* 0x010fe400000000ff */
[----:B------:R-:W-:Y:S04]  /*d700*/  F2FP.F16.F32.PACK_AB R27, R108, R109 ;  /* 0x0000006d6c1b723e */ /* 0x000fe800000000ff */
[----:B------:R-:W-:Y:S03]  /*d710*/  MUFU.EX2 R91, R91 ;  /* 0x0000005b005b7308 */ /* 0x000fe60000000800 */
[C---:B------:R-:W-:Y:S07]  /*d720*/  HMMA.16816.F32 R8, R24.reuse, R84, R8 ;  /* 0x000000541808723c */ /* 0x040fee0000001808 */
[----:B------:R-:W2:Y:S01]  /*d730*/  MUFU.EX2 R90, R90 ;  /* 0x0000005a005a7308 */ /* 0x000ea20000000800 */
[C---:B------:R-:W-:Y:S03]  /*d740*/  HMMA.16816.F32 R12, R24.reuse, R86, R12 ;  /* 0x00000056180c723c */ /* 0x040fe6000000180c */
[--C-:B------:R-:W-:Y:S03]  /*d750*/  FFMA.FTZ R84, R44, UR4, -R116.reuse ;  /* 0x000000042c547c23 */ /* 0x100fe60008010874 */
[C---:B-----5:R-:W-:Y:S03]  /*d760*/  HMMA.16816.F32 R16, R24.reuse, R28, R16 ;  /* 0x0000001c1810723c */ /* 0x060fe60000001810 */
[----:B------:R-:W-:Y:S02]  /*d770*/  MUFU.EX2 R111, R111 ;  /* 0x0000006f006f7308 */ /* 0x000fe40000000800 */
[--C-:B------:R-:W-:Y:S01]  /*d780*/  FFMA.FTZ R85, R45, UR4, -R116.reuse ;  /* 0x000000042d557c23 */ /* 0x100fe20008010874 */
[C---:B------:R-:W-:Y:S01]  /*d790*/  HMMA.16816.F32 R68, R24.reuse, R30, R68 ;  /* 0x0000001e1844723c */ /* 0x040fe20000001844 */
[----:B------:R-:W4:Y:S06]  /*d7a0*/  LDSM.16.MT88.4 R28, [R166+0x8000] ;  /* 0x00800000a61c783b */ /* 0x000f2c0000004200 */
[----:B------:R-:W5:Y:S01]  /*d7b0*/  MUFU.EX2 R110, R110 ;  /* 0x0000006e006e7308 */ /* 0x000f620000000800 */
[--C-:B------:R-:W-:Y:S01]  /*d7c0*/  FFMA.FTZ R86, R46, UR4, -R103.reuse ;  /* 0x000000042e567c23 */ /* 0x100fe20008010867 */
[C---:B---3--:R-:W-:Y:S03]  /*d7d0*/  HMMA.16816.F32 R72, R24.reuse, R36, R72 ;  /* 0x000000241848723c */ /* 0x048fe60000001848 */
[----:B------:R-:W-:Y:S03]  /*d7e0*/  FFMA.FTZ R87, R47, UR4, -R103 ;  /* 0x000000042f577c23 */ /* 0x000fe60008010867 */
[C---:B------:R-:W-:Y:S02]  /*d7f0*/  HMMA.16816.F32 R76, R24.reuse, R38, R76 ;  /* 0x00000026184c723c */ /* 0x040fe4000000184c */
[----:B------:R-:W-:Y:S01]  /*d800*/  MUFU.EX2 R132, R132 ;  /* 0x0000008400847308 */ /* 0x000fe20000000800 */
[----:B------:R-:W3:Y:S03]  /*d810*/  LDSM.16.MT88.4 R36, [R165+0x8000] ;  /* 0x00800000a524783b */ /* 0x000ee60000004200 */
[C---:B-1----:R-:W-:Y:S06]  /*d820*/  HMMA.16816.F32 R20, R24.reuse, R32, R20 ;  /* 0x000000201814723c */ /* 0x042fec0000001814 */
[----:B------:R-:W1:Y:S01]  /*d830*/  MUFU.EX2 R115, R115 ;  /* 0x0000007300737308 */ /* 0x000e620000000800 */
[----:B------:R-:W-:Y:S01]  /*d840*/  LDSM.16.MT88.4 R44, [R166+0x8800] ;  /* 0x00880000a62c783b */ /* 0x000fe20000004200 */
[----:B------:R-:W-:Y:S08]  /*d850*/  HMMA.16816.F32 R80, R24, R34, R80 ;  /* 0x000000221850723c */ /* 0x000ff00000001850 */
[----:B------:R-:W-:Y:S01]  /*d860*/  MUFU.EX2 R84, R84 ;  /* 0x0000005400547308 */ /* 0x000fe20000000800 */
[----:B------:R-:W3:Y:S02]  /*d870*/  LDSM.16.MT88.4 R32, [R164+0x8000] ;  /* 0x00800000a420783b */ /* 0x000ee40000004200 */
[----:B------:R-:W-:Y:S02]  /*d880*/  F2FP.F16.F32.PACK_AB R24, R88, R89 ;  /* 0x000000595818723e */ /* 0x000fe400000000ff */
[----:B--2---:R-:W-:Y:S02]  /*d890*/  F2FP.F16.F32.PACK_AB R25, R90, R91 ;  /* 0x0000005b5a19723e */ /* 0x004fe400000000ff */
[----:B-----5:R-:W-:Y:S03]  /*d8a0*/  F2FP.F16.F32.PACK_AB R26, R110, R111 ;  /* 0x0000006f6e1a723e */ /* 0x020fe600000000ff */
[----:B------:R-:W2:Y:S01]  /*d8b0*/  MUFU.EX2 R85, R85 ;  /* 0x0000005500557308 */ /* 0x000ea20000000800 */
[----:B-1----:R-:W-:Y:S07]  /*d8c0*/  F2FP.F16.F32.PACK_AB R27, R115, R132 ;  /* 0x00000084731b723e */ /* 0x002fee00000000ff */
[C---:B------:R-:W-:Y:S02]  /*d8d0*/  HMMA.16816.F32 R8, R24.reuse, R40, R8 ;  /* 0x000000281808723c */ /* 0x040fe40000001808 */
[----:B------:R-:W-:Y:S04]  /*d8e0*/  MUFU.EX2 R86, R86 ;  /* 0x0000005600567308 */ /* 0x000fe80000000800 */
[C---:B------:R-:W-:Y:S01]  /*d8f0*/  HMMA.16816.F32 R12, R24.reuse, R42, R12 ;  /* 0x0000002a180c723c */ /* 0x040fe2000000180c */
[----:B------:R-:W1:Y:S05]  /*d900*/  LDSM.16.MT88.4 R40, [R168+0x8800] ;  /* 0x00880000a828783b */ /* 0x000e6a0000004200 */
[----:B------:R-:W5:Y:S01]  /*d910*/  MUFU.EX2 R87, R87 ;  /* 0x0000005700577308 */ /* 0x000f620000000800 */
[C---:B----4-:R-:W-:Y:S09]  /*d920*/  HMMA.16816.F32 R16, R24.reuse, R28, R16 ;  /* 0x0000001c1810723c */ /* 0x050ff20000001810 */
[----:B------:R-:W-:Y:S01]  /*d930*/  MUFU.EX2 R48, R48 ;  /* 0x0000003000307308 */ /* 0x000fe20000000800 */
[C---:B------:R-:W-:Y:S03]  /*d940*/  HMMA.16816.F32 R68, R24.reuse, R30, R68 ;  /* 0x0000001e1844723c */ /* 0x040fe60000001844 */
[----:B--2---:R-:W-:Y:S03]  /*d950*/  F2FP.F16.F32.PACK_AB R28, R85, R84 ;  /* 0x00000054551c723e */ /* 0x004fe600000000ff */
[C---:B---3--:R-:W-:Y:S03]  /*d960*/  HMMA.16816.F32 R72, R24.reuse, R36, R72 ;  /* 0x000000241848723c */ /* 0x048fe60000001848 */
[----:B------:R-:W-:Y:S02]  /*d970*/  MUFU.EX2 R49, R49 ;  /* 0x0000003100317308 */ /* 0x000fe40000000800 */
[--C-:B------:R-:W-:Y:S01]  /*d980*/  FFMA.FTZ R30, R56, UR4, -R116.reuse ;  /* 0x00000004381e7c23 */ /* 0x100fe20008010874 */
[C---:B------:R-:W-:Y:S01]  /*d990*/  HMMA.16816.F32 R76, R24.reuse, R38, R76 ;  /* 0x00000026184c723c */ /* 0x040fe2000000184c */
[----:B------:R-:W2:Y:S06]  /*d9a0*/  LDSM.16.MT88.4 R36, [R165+0x8800] ;  /* 0x00880000a524783b */ /* 0x000eac0000004200 */
[----:B------:R-:W-:Y:S01]  /*d9b0*/  MUFU.EX2 R133, R133 ;  /* 0x0000008500857308 */ /* 0x000fe20000000800 */
[----:B-----5:R-:W-:Y:S01]  /*d9c0*/  F2FP.F16.F32.PACK_AB R29, R87, R86 ;  /* 0x00000056571d723e */ /* 0x020fe200000000ff */
[C---:B------:R-:W-:Y:S08]  /*d9d0*/  HMMA.16816.F32 R20, R24.reuse, R32, R20 ;  /* 0x000000201814723c */ /* 0x040ff00000001814 */
[----:B------:R-:W3:Y:S01]  /*d9e0*/  MUFU.EX2 R50, R50 ;  /* 0x0000003200327308 */ /* 0x000ee20000000800 */
[----:B------:R-:W-:Y:S01]  /*d9f0*/  HMMA.16816.F32 R80, R24, R34, R80 ;  /* 0x000000221850723c */ /* 0x000fe20000001850 */
[----:B------:R-:W4:Y:S02]  /*da00*/  LDSM.16.MT88.4 R24, [R164+0x8800] ;  /* 0x00880000a418783b */ /* 0x000f240000004200 */
[--C-:B------:R-:W-:Y:S01]  /*da10*/  FFMA.FTZ R32, R60, UR4, -R116.reuse ;  /* 0x000000043c207c23 */ /* 0x100fe20008010874 */
[--C-:B------:R-:W-:Y:S05]  /*da20*/  FFMA.FTZ R56, R57, UR4, -R116.reuse ;  /* 0x0000000439387c23 */ /* 0x100fea0008010874 */
[----:B------:R5:W-:Y:S02]  /*da30*/  MUFU.EX2 R3, R30 ;  /* 0x0000001e00037308 */ /* 0x000be40000000800 */
[----:B------:R-:W-:Y:S01]  /*da40*/  FADD.FTZ R34, R122, R5 ;  /* 0x000000057a227221 */ /* 0x000fe20000010000 */
[----:B------:R-:W-:Y:S03]  /*da50*/  FFMA.FTZ R60, R61, UR4, -R116 ;  /* 0x000000043d3c7c23 */ /* 0x000fe60008010874 */
[----:B------:R-:W-:Y:S01]  /*da60*/  FADD.FTZ R34, R123, R34 ;  /* 0x000000227b227221 */ /* 0x000fe20000010000 */
[----:B------:R-:W-:Y:S01]  /*da70*/  FFMA.FTZ R57, R64, UR4, -R116 ;  /* 0x0000000440397c23 */ /* 0x000fe20008010874 */
[--C-:B------:R-:W-:Y:S02]  /*da80*/  FFMA.FTZ R5, R62, UR4, -R103.reuse ;  /* 0x000000043e057c23 */ /* 0x100fe40008010867 */
[----:B------:R-:W-:Y:S01]  /*da90*/  MUFU.EX2 R51, R51 ;  /* 0x0000003300337308 */ /* 0x000fe20000000800 */
[----:B---3--:R-:W-:Y:S01]  /*daa0*/  F2FP.F16.F32.PACK_AB R31, R50, R133 ;  /* 0x00000085321f723e */ /* 0x008fe200000000ff */
[----:B------:R-:W-:Y:S01]  /*dab0*/  FADD.FTZ R129, R129, R34 ;  /* 0x0000002281817221 */ /* 0x000fe20000010000 */
[----:B------:R-:W-:Y:S01]  /*dac0*/  FFMA.FTZ R116, R65, UR4, -R116 ;  /* 0x0000000441747c23 */ /* 0x000fe20008010874 */
[----:B------:R-:W-:Y:S02]  /*dad0*/  FFMA.FTZ R103, R67, UR4, -R103 ;  /* 0x0000000443677c23 */ /* 0x000fe40008010867 */
[----:B------:R-:W-:Y:S04]  /*dae0*/  FADD.FTZ R112, R112, R129 ;  /* 0x0000008170707221 */ /* 0x000fe80000010000 */
[----:B------:R-:W-:Y:S01]  /*daf0*/  MUFU.EX2 R52, R52 ;  /* 0x0000003400347308 */ /* 0x000fe20000000800 */
[----:B-----5:R-:W-:Y:S01]  /*db00*/  F2FP.F16.F32.PACK_AB R30, R49, R48 ;  /* 0x00000030311e723e */ /* 0x020fe200000000ff */
[----:B------:R-:W-:Y:S04]  /*db10*/  FADD.FTZ R97, R97, R112 ;  /* 0x0000007061617221 */ /* 0x000fe80000010000 */
[----:B------:R-:W-:Y:S02]  /*db20*/  FADD.FTZ R96, R96, R97 ;  /* 0x0000006160607221 */ /* 0x000fe40000010000 */
[C---:B-1----:R-:W-:Y:S02]  /*db30*/  HMMA.16816.F32 R8, R28.reuse, R40, R8 ;  /* 0x000000281c08723c */ /* 0x042fe40000001808 */
[----:B------:R-:W-:Y:S03]  /*db40*/  MUFU.EX2 R53, R53 ;  /* 0x0000003500357308 */ /* 0x000fe60000000800 */
[----:B------:R-:W-:Y:S01]  /*db50*/  FADD.FTZ R105, R105, R96 ;  /* 0x0000006069697221 */ /* 0x000fe20000010000 */
[C---:B------:R-:W-:Y:S01]  /*db60*/  HMMA.16816.F32 R12, R28.reuse, R42, R12 ;  /* 0x0000002a1c0c723c */ /* 0x040fe2000000180c */
[----:B------:R-:W1:Y:S05]  /*db70*/  LDSM.16.MT88.4 R40, [R168+0x9000] ;  /* 0x00900000a828783b */ /* 0x000e6a0000004200 */
[----:B------:R-:W3:Y:S01]  /*db80*/  MUFU.EX2 R54, R54 ;  /* 0x0000003600367308 */ /* 0x000ee20000000800 */
[----:B------:R-:W-:Y:S01]  /*db90*/  FADD.FTZ R104, R104, R105 ;  /* 0x0000006968687221 */ /* 0x000fe20000010000 */
[C---:B------:R-:W-:Y:S08]  /*dba0*/  HMMA.16816.F32 R16, R28.reuse, R44, R16 ;  /* 0x0000002c1c10723c */ /* 0x040ff00000001810 */
[----:B------:R-:W5:Y:S01]  /*dbb0*/  MUFU.EX2 R56, R56 ;  /* 0x0000003800387308 */ /* 0x000f620000000800 */
[C---:B------:R-:W-:Y:S01]  /*dbc0*/  HMMA.16816.F32 R68, R28.reuse, R46, R68 ;  /* 0x0000002e1c44723c */ /* 0x040fe20000001844 */
[----:B------:R-:W1:Y:S02]  /*dbd0*/  LDSM.16.MT88.4 R44, [R166+0x9000] ;  /* 0x00900000a62c783b */ /* 0x000e640000004200 */
[----:B------:R-:W-:Y:S03]  /*dbe0*/  FADD.FTZ R109, R109, R104 ;  /* 0x000000686d6d7221 */ /* 0x000fe60000010000 */
[C---:B--2---:R-:W-:Y:S03]  /*dbf0*/  HMMA.16816.F32 R72, R28.reuse, R36, R72 ;  /* 0x000000241c48723c */ /* 0x044fe60000001848 */
[----:B------:R-:W-:Y:S02]  /*dc00*/  MUFU.EX2 R55, R55 ;  /* 0x0000003700377308 */ /* 0x000fe40000000800 */
[----:B---3--:R-:W-:Y:S01]  /*dc10*/  F2FP.F16.F32.PACK_AB R33, R54, R53 ;  /* 0x000000353621723e */ /* 0x008fe200000000ff */
[C---:B------:R-:W-:Y:S01]  /*dc20*/  HMMA.16816.F32 R76, R28.reuse, R38, R76 ;  /* 0x000000261c4c723c */ /* 0x040fe2000000184c */
[----:B------:R-:W2:Y:S06]  /*dc30*/  LDSM.16.MT88.4 R36, [R165+0x9000] ;  /* 0x00900000a524783b */ /* 0x000eac0000004200 */
[----:B------:R-:W3:Y:S01]  /*dc40*/  MUFU.EX2 R58, R58 ;  /* 0x0000003a003a7308 */ /* 0x000ee20000000800 */
[----:B-----5:R-:W-:Y:S01]  /*dc50*/  F2FP.F16.F32.PACK_AB R34, R56, R3 ;  /* 0x000000033822723e */ /* 0x020fe200000000ff */
[C---:B----4-:R-:W-:Y:S08]  /*dc60*/  HMMA.16816.F32 R20, R28.reuse, R24, R20 ;  /* 0x000000181c14723c */ /* 0x050ff00000001814 */
[----:B------:R4:W-:Y:S01]  /*dc70*/  MUFU.EX2 R7, R32 ;  /* 0x0000002000077308 */ /* 0x0009e20000000800 */
[----:B------:R-:W-:Y:S01]  /*dc80*/  HMMA.16816.F32 R80, R28, R26, R80 ;  /* 0x0000001a1c50723c */ /* 0x000fe20000001850 */
[----:B------:R-:W5:Y:S02]  /*dc90*/  LDSM.16.MT88.4 R24, [R164+0x9000] ;  /* 0x00900000a418783b */ /* 0x000f640000004200 */
[----:B------:R-:W-:Y:S06]  /*dca0*/  FADD.FTZ R108, R108, R109 ;  /* 0x0000006d6c6c7221 */ /* 0x000fec0000010000 */
[----:B------:R-:W2:Y:S02]  /*dcb0*/  MUFU.EX2 R60, R60 ;  /* 0x0000003c003c7308 */ /* 0x000ea40000000800 */
[----:B---3--:R-:W-:Y:S01]  /*dcc0*/  F2FP.F16.F32.PACK_AB R35, R58, R55 ;  /* 0x000000373a23723e */ /* 0x008fe200000000ff */
[----:B------:R-:W-:Y:S01]  /*dcd0*/  FADD.FTZ R28, R98, R113 ;  /* 0x00000071621c7221 */ /* 0x000fe20000010000 */
[----:B------:R-:W-:Y:S06]  /*dce0*/  FADD.FTZ R91, R91, R108 ;  /* 0x0000006c5b5b7221 */ /* 0x000fec0000010000 */
[----:B------:R-:W-:Y:S01]  /*dcf0*/  MUFU.EX2 R5, R5 ;  /* 0x0000000500057308 */ /* 0x000fe20000000800 */
[----:B----4-:R-:W-:Y:S01]  /*dd00*/  F2FP.F16.F32.PACK_AB R32, R52, R51 ;  /* 0x000000333420723e */ /* 0x010fe200000000ff */
[----:B------:R-:W-:Y:S01]  /*dd10*/  FADD.FTZ R28, R99, R28 ;  /* 0x0000001c631c7221 */ /* 0x000fe20000010000 */
[----:B------:R-:W-:Y:S03]  /*dd20*/  FADD.FTZ R91, R90, R91 ;  /* 0x0000005b5a5b7221 */ /* 0x000fe60000010000 */
[----:B------:R-:W-:Y:S01]  /*dd30*/  FADD.FTZ R107, R107, R28 ;  /* 0x0000001c6b6b7221 */ /* 0x000fe20000010000 */
[----:B------:R-:W-:Y:S01]  /*dd40*/  FADD.FTZ R132, R132, R91 ;  /* 0x0000005b84847221 */ /* 0x000fe20000010000 */
[C---:B-1----:R-:W-:Y:S02]  /*dd50*/  HMMA.16816.F32 R8, R32.reuse, R40, R8 ;  /* 0x000000282008723c */ /* 0x042fe40000001808 */
[----:B------:R-:W1:Y:S03]  /*dd60*/  MUFU.EX2 R6, R6 ;  /* 0x0000000600067308 */ /* 0x000e660000000800 */
[----:B--2---:R-:W-:Y:S01]  /*dd70*/  F2FP.F16.F32.PACK_AB R28, R60, R7 ;  /* 0x000000073c1c723e */ /* 0x004fe200000000ff */
[C---:B------:R-:W-:Y:S01]  /*dd80*/  HMMA.16816.F32 R12, R32.reuse, R42, R12 ;  /* 0x0000002a200c723c */ /* 0x040fe2000000180c */
[----:B------:R-:W2:Y:S05]  /*dd90*/  LDSM.16.MT88.4 R40, [R166+0x9800] ;  /* 0x00980000a628783b */ /* 0x000eaa0000004200 */
[----:B------:R-:W-:Y:S01]  /*dda0*/  MUFU.EX2 R57, R57 ;  /* 0x0000003900397308 */ /* 0x000fe20000000800 */
[----:B------:R-:W-:Y:S01]  /*ddb0*/  FADD.FTZ R106, R106, R107 ;  /* 0x0000006b6a6a7221 */ /* 0x000fe20000010000 */
[C---:B------:R-:W-:Y:S08]  /*ddc0*/  HMMA.16816.F32 R16, R32.reuse, R44, R16 ;  /* 0x0000002c2010723c */ /* 0x040ff00000001810 */
[----:B------:R-:W3:Y:S01]  /*ddd0*/  MUFU.EX2 R116, R116 ;  /* 0x0000007400747308 */ /* 0x000ee20000000800 */
[C---:B------:R-:W-:Y:S01]  /*dde0*/  HMMA.16816.F32 R68, R32.reuse, R46, R68 ;  /* 0x0000002e2044723c */ /* 0x040fe20000001844 */
[----:B------:R-:W4:Y:S02]  /*ddf0*/  LDSM.16.MT88.4 R44, [R165+0x9800] ;  /* 0x00980000a52c783b */ /* 0x000f240000004200 */
[----:B-1----:R-:W-:Y:S03]  /*de00*/  F2FP.F16.F32.PACK_AB R29, R6, R5 ;  /* 0x00000005061d723e */ /* 0x002fe600000000ff */
[C---:B------:R-:W-:Y:S03]  /*de10*/  HMMA.16816.F32 R72, R32.reuse, R36, R72 ;  /* 0x000000242048723c */ /* 0x040fe60000001848 */
[----:B------:R-:W-:Y:S02]  /*de20*/  MUFU.EX2 R59, R59 ;  /* 0x0000003b003b7308 */ /* 0x000fe40000000800 */
[----:B------:R-:W-:Y:S01]  /*de30*/  FADD.FTZ R89, R89, R106 ;  /* 0x0000006a59597221 */ /* 0x000fe20000010000 */
[C---:B------:R-:W-:Y:S01]  /*de40*/  HMMA.16816.F32 R76, R32.reuse, R38, R76 ;  /* 0x00000026204c723c */ /* 0x040fe2000000184c */
[----:B------:R-:W1:Y:S06]  /*de50*/  LDSM.16.MT88.4 R36, [R164+0x9800] ;  /* 0x00980000a424783b */ /* 0x000e6c0000004200 */
[----:B------:R-:W2:Y:S01]  /*de60*/  MUFU.EX2 R192, R103 ;  /* 0x0000006700c07308 */ /* 0x000ea20000000800 */
[----:B---3--:R-:W-:Y:S01]  /*de70*/  F2FP.F16.F32.PACK_AB R30, R116, R57 ;  /* 0x00000039741e723e */ /* 0x008fe200000000ff */
[C---:B-----5:R-:W-:Y:S03]  /*de80*/  HMMA.16816.F32 R20, R32.reuse, R24, R20 ;  /* 0x000000182014723c */ /* 0x060fe60000001814 */
[----:B------:R-:W-:Y:S03]  /*de90*/  FADD.FTZ R88, R88, R89 ;  /* 0x0000005958587221 */ /* 0x000fe60000010000 */
[----:B------:R-:W-:Y:S05]  /*dea0*/  HMMA.16816.F32 R80, R32, R26, R80 ;  /* 0x0000001a2050723c */ /* 0x000fea0000001850 */
[----:B------:R-:W-:Y:S01]  /*deb0*/  FADD.FTZ R61, R111, R88 ;  /* 0x000000586f3d7221 */ /* 0x000fe20000010000 */
[----:B------:R-:W-:Y:S01]  /*dec0*/  FADD.FTZ R115, R115, R132 ;  /* 0x0000008473737221 */ /* 0x000fe20000010000 */
[----:B--2---:R-:W-:Y:S04]  /*ded0*/  F2FP.F16.F32.PACK_AB R31, R192, R59 ;  /* 0x0000003bc01f723e */ /* 0x004fe800000000ff */
[----:B------:R-:W-:Y:S01]  /*dee0*/  FADD.FTZ R61, R110, R61 ;  /* 0x0000003d6e3d7221 */ /* 0x000fe20000010000 */
        /* <DEDUP_REMOVED lines=34> */
.L_x_5832:
[----:B------:R-:W1:Y:S01]  /*e110*/  SHFL.BFLY PT, R4, R193, 0x2, 0x1f ;  /* 0x0c401f00c1047f89 */ /* 0x000e6200000e0000 */
[----:B------:R-:W-:Y:S01]  /*e120*/  MOV R11, 0x3f800000 ;  /* 0x3f800000000b7802 */ /* 0x000fe20000000f00 */
[----:B------:R-:W-:Y:S01]  /*e130*/  IMAD.MOV.U32 R9, RZ, RZ, 0x3f800000 ;  /* 0x3f800000ff097424 */ /* 0x000fe200078e00ff */
[----:B------:R-:W2:Y:S01]  /*e140*/  S2UR UR4, SR_CgaCtaId ;  /* 0x00000000000479c3 */ /* 0x000ea20000008800 */
[----:B------:R-:W3:Y:S01]  /*e150*/  SHFL.BFLY PT, R5, R192, 0x2, 0x1f ;  /* 0x0c401f00c0057f89 */ /* 0x000ee200000e0000 */
[----:B------:R-:W-:Y:S01]  /*e160*/  UMOV UR5, 0x400 ;  /* 0x0000040000057882 */ /* 0x000fe20000000000 */
[----:B------:R-:W-:Y:S01]  /*e170*/  BSSY B0, `(.L_x_5837) ;  /* 0x000009c000007945 */ /* 0x000fe20003800000 */
[----:B------:R-:W4:Y:S01]  /*e180*/  S2R R3, SR_TID.X ;  /* 0x0000000000037919 */ /* 0x000f220000002100 */
[----:B------:R-:W5:Y:S03]  /*e190*/  S2R R13, SR_TID.X ;  /* 0x00000000000d7919 */ /* 0x000f660000002100 */
[----:B------:R-:W-:Y:S01]  /*e1a0*/  BAR.SYNC.DEFER_BLOCKING 0x0 ;  /* 0x0000000000007b1d */ /* 0x000fe20000010000 */
[----:B-1----:R-:W-:Y:S01]  /*e1b0*/  FADD.FTZ R7, R4, R193 ;  /* 0x000000c104077221 */ /* 0x002fe20000010000 */
[----:B--2---:R-:W-:Y:S01]  /*e1c0*/  ULEA UR4, UR4, UR5, 0x18 ;  /* 0x0000000504047291 */ /* 0x004fe2000f8ec03f */
[----:B---3--:R-:W-:-:S03]  /*e1d0*/  FADD.FTZ R10, R5, R192 ;  /* 0x000000c0050a7221 */ /* 0x008fc60000010000 */
[----:B------:R-:W1:Y:S04]  /*e1e0*/  SHFL.BFLY PT, R6, R7, 0x1, 0x1f ;  /* 0x0c201f0007067f89 */ /* 0x000e6800000e0000 */
[----:B------:R-:W2:Y:S01]  /*e1f0*/  SHFL.BFLY PT, R5, R10, 0x1, 0x1f ;  /* 0x0c201f000a057f89 */ /* 0x000ea200000e0000 */
[----:B----4-:R-:W-:-:S04]  /*e200*/  SHF.R.S32.HI R4, RZ, 0x1f, R3 ;  /* 0x0000001fff047819 */ /* 0x010fc80000011403 */
[----:B------:R-:W-:-:S04]  /*e210*/  LEA.HI R8, R4, R3, RZ, 0x2 ;  /* 0x0000000304087211 */ /* 0x000fc800078f10ff */
[----:B------:R-:W-:Y:S01]  /*e220*/  SHF.R.S32.HI R12, RZ, 0x2, R8 ;  /* 0x00000002ff0c7819 */ /* 0x000fe20000011408 */
[----:B-1----:R-:W-:Y:S01]  /*e230*/  FADD.FTZ R6, R7, R6 ;  /* 0x0000000607067221 */ /* 0x002fe20000010000 */
[----:B------:R-:W-:Y:S02]  /*e240*/  SHF.R.S32.HI R7, RZ, 0x1f, R8 ;  /* 0x0000001fff077819 */ /* 0x000fe40000011408 */
[----:B------:R-:W-:Y:S01]  /*e250*/  LOP3.LUT R8, R8, 0x1ffffffc, RZ, 0xc0, !PT ;  /* 0x1ffffffc08087812 */ /* 0x000fe200078ec0ff */
[----:B--2---:R-:W-:Y:S01]  /*e260*/  FADD.FTZ R5, R10, R5 ;  /* 0x000000050a057221 */ /* 0x004fe20000010000 */
[----:B------:R-:W-:Y:S02]  /*e270*/  FSETP.NE.FTZ.AND P4, PT, R6, RZ, PT ;  /* 0x000000ff0600720b */ /* 0x000fe40003f95000 */
[----:B------:R-:W-:Y:S01]  /*e280*/  LEA.HI R7, R7, R12, RZ, 0x3 ;  /* 0x0000000c07077211 */ /* 0x000fe200078f18ff */
[----:B------:R-:W-:Y:S01]  /*e290*/  IMAD.IADD R15, R3, 0x1, -R8 ;  /* 0x00000001030f7824 */ /* 0x000fe200078e0a08 */
[----:B------:R-:W-:-:S02]  /*e2a0*/  FSETP.NE.FTZ.AND P3, PT, R5, RZ, PT ;  /* 0x000000ff0500720b */ /* 0x000fc40003f75000 */
[----:B------:R-:W-:Y:S02]  /*e2b0*/  LOP3.LUT R7, R7, 0xfffffff8, RZ, 0xc0, !PT ;  /* 0xfffffff807077812 */ /* 0x000fe400078ec0ff */
[----:B-----5:R-:W-:Y:S02]  /*e2c0*/  SHF.R.S32.HI R10, RZ, 0x1f, R13 ;  /* 0x0000001fff0a7819 */ /* 0x020fe4000001140d */
[----:B------:R-:W-:Y:S02]  /*e2d0*/  IADD3 R7, R12, -R7, RZ ;  /* 0x800000070c077210 */ /* 0x000fe40007ffe0ff */
[----:B------:R-:W-:Y:S01]  /*e2e0*/  LEA.HI R10, R10, R13, RZ, 0x4 ;  /* 0x0000000d0a0a7211 */ /* 0x000fe200078f20ff */
[----:B------:R-:W1:Y:S01]  /*e2f0*/  @P4 MUFU.RCP R11, R6 ;  /* 0x00000006000b4308 */ /* 0x000e620000001000 */
[----:B------:R-:W2:Y:S02]  /*e300*/  @P4 LDC R23, c[0x0][0x2e8] ;  /* 0x0000ba00ff174b82 */ /* 0x000ea40000000800 */
[----:B------:R-:W-:-:S04]  /*e310*/  SHF.R.S32.HI R10, RZ, 0x4, R10 ;  /* 0x00000004ff0a7819 */ /* 0x000fc8000001140a */
[----:B------:R-:W-:Y:S01]  /*e320*/  SHF.L.U32 R13, R10, 0x6, RZ ;  /* 0x000000060a0d7819 */ /* 0x000fe200000006ff */
[----:B------:R-:W3:Y:S08]  /*e330*/  @P3 MUFU.RCP R9, R5 ;  /* 0x0000000500093308 */ /* 0x000ef00000001000 */
[----:B------:R-:W-:Y:S01]  /*e340*/  @P4 MUFU.LG2 R6, R6 ;  /* 0x0000000600064308 */ /* 0x000fe20000000c00 */
        /* <DEDUP_REMOVED lines=17> */
[C---:B---3--:R-:W-:Y:S01]  /*e460*/  FMUL.FTZ R99, R9.reuse, R99 ;  /* 0x0000006309637220 */ /* 0x048fe20000410000 */
[C---:B------:R-:W-:Y:S01]  /*e470*/  FMUL.FTZ R98, R9.reuse, R98 ;  /* 0x0000006209627220 */ /* 0x040fe20000410000 */
[----:B------:R-:W-:Y:S01]  /*e480*/  FMUL.FTZ R95, R9, R95 ;  /* 0x0000005f095f7220 */ /* 0x000fe20000410000 */
[----:B------:R-:W-:Y:S01]  /*e490*/  LOP3.LUT R12, R11, 0xfffffff0, RZ, 0xc0, !PT ;  /* 0xfffffff00b0c7812 */ /* 0x000fe200078ec0ff */
[C---:B------:R-:W-:Y:S01]  /*e4a0*/  FMUL.FTZ R94, R9.reuse, R94 ;  /* 0x0000005e095e7220 */ /* 0x040fe20000410000 */
[C---:B------:R-:W-:Y:S01]  /*e4b0*/  FMUL.FTZ R91, R9.reuse, R91 ;  /* 0x0000005b095b7220 */ /* 0x040fe20000410000 */
[C---:B------:R-:W-:Y:S01]  /*e4c0*/  FMUL.FTZ R90, R9.reuse, R90 ;  /* 0x0000005a095a7220 */ /* 0x040fe20000410000 */
[----:B------:R-:W-:Y:S01]  /*e4d0*/  FMUL.FTZ R71, R9, R71 ;  /* 0x0000004709477220 */ /* 0x000fe20000410000 */
[----:B------:R-:W-:Y:S01]  /*e4e0*/  IMAD.IADD R11, R3, 0x1, -R12 ;  /* 0x00000001030b7824 */ /* 0x000fe200078e0a0c */
        /* <DEDUP_REMOVED lines=11> */
[----:B------:R-:W1:Y:S01]  /*e5a0*/  @P3 MUFU.LG2 R5, R5 ;  /* 0x0000000500053308 */ /* 0x000e620000000c00 */
[----:B------:R-:W-:-:S02]  /*e5b0*/  ISETP.NE.U32.AND P0, PT, R12, 0x1, PT ;  /* 0x000000010c00780c */ /* 0x000fc40003f05070 */
[----:B------:R-:W-:Y:S01]  /*e5c0*/  LOP3.LUT R12, R13, 0x1c0, RZ, 0xc0, !PT ;  /* 0x000001c00d0c7812 */ /* 0x000fe200078ec0ff */
[----:B------:R-:W-:Y:S01]  /*e5d0*/  IMAD.SHL.U32 R13, R9, 0x4, RZ ;  /* 0x00000004090d7824 */ /* 0x000fe200078e00ff */
[C---:B------:R-:W-:Y:S02]  /*e5e0*/  R2P PR, R7.reuse, 0x6 ;  /* 0x0000000607007804 */ /* 0x040fe40000000000 */
[----:B------:R-:W-:Y:S02]  /*e5f0*/  LEA.HI R4, R4, R3, RZ, 0x5 ;  /* 0x0000000304047211 */ /* 0x000fe400078f28ff */
[----:B------:R-:W-:Y:S02]  /*e600*/  SHF.L.U32 R7, R7, 0x6, RZ ;  /* 0x0000000607077819 */ /* 0x000fe400000006ff */
[----:B------:R-:W-:Y:S02]  /*e610*/  LOP3.LUT R13, R12, 0x38, R13, 0xf8, !PT ;  /* 0x000000380c0d7812 */ /* 0x000fe400078ef80d */
[----:B------:R-:W-:-:S02]  /*e620*/  SHF.R.U32.HI R14, RZ, 0x3, R12 ;  /* 0x00000003ff0e7819 */ /* 0x000fc4000001160c */
[----:B------:R-:W-:Y:S02]  /*e630*/  SHF.R.S32.HI R12, RZ, 0x5, R4 ;  /* 0x00000005ff0c7819 */ /* 0x000fe40000011404 */
[----:B------:R-:W-:Y:S01]  /*e640*/  LOP3.LUT R7, R7, 0x1c0, RZ, 0xc0, !PT ;  /* 0x000001c007077812 */ /* 0x000fe200078ec0ff */
[----:B-1----:R-:W-:Y:S01]  /*e650*/  @P3 FMUL.FTZ R5, R5, 0.69314718246459960938 ;  /* 0x3f31721805053820 */ /* 0x002fe20000410000 */
[----:B------:R-:W-:Y:S02]  /*e660*/  LEA R15, R12, R15, 0x9 ;  /* 0x0000000f0c0f7211 */ /* 0x000fe400078e48ff */
[----:B------:R-:W-:Y:S01]  /*e670*/  LEA.HI R8, R7, R7, RZ, 0x1d ;  /* 0x0000000707087211 */ /* 0x000fe200078fe8ff */
[----:B------:R-:W-:Y:S01]  /*e680*/  IMAD.MOV.U32 R7, RZ, RZ, 0x20 ;  /* 0x00000020ff077424 */ /* 0x000fe200078e00ff */
[----:B------:R-:W-:Y:S02]  /*e690*/  LOP3.LUT R13, R13, R14, RZ, 0x3c, !PT ;  /* 0x0000000e0d0d7212 */ /* 0x000fe400078e3cff */
[----:B------:R-:W-:-:S02]  /*e6a0*/  LEA R8, R15, R8, 0x1 ;  /* 0x000000080f087211 */ /* 0x000fc400078e08ff */
[----:B------:R-:W-:Y:S01]  /*e6b0*/  LOP3.LUT R14, R9, 0xffffffe, RZ, 0xc0, !PT ;  /* 0x0ffffffe090e7812 */ /* 0x000fe200078ec0ff */
[----:B------:R-:W-:Y:S01]  /*e6c0*/  IMAD.MOV.U32 R9, RZ, RZ, 0x40 ;  /* 0x00000040ff097424 */ /* 0x000fe200078e00ff */
[----:B------:R-:W-:Y:S02]  /*e6d0*/  LEA R8, R8, UR4, 0x2 ;  /* 0x0000000408087c11 */ /* 0x000fe4000f8e10ff */
[----:B------:R-:W-:Y:S02]  /*e6e0*/  IADD3 R14, R11, -R14, RZ ;  /* 0x8000000e0b0e7210 */ /* 0x000fe40007ffe0ff */
[----:B------:R-:W-:Y:S01]  /*e6f0*/  SEL R7, R7, 0xffffffe0, P0 ;  /* 0xffffffe007077807 */ /* 0x000fe20000000000 */
[----:B------:R-:W-:Y:S01]  /*e700*/  STS.64 [R8], R96 ;  /* 0x0000006008007388 */ /* 0x000fe20000000a00 */
[C---:B------:R-:W-:Y:S01]  /*e710*/  IADD3 R16, R8.reuse, 0x80, RZ ;  /* 0x0000008008107810 */ /* 0x040fe20007ffe0ff */
[----:B------:R-:W-:Y:S01]  /*e720*/  @P2 VIADD R16, R8, 0xffffff80 ;  /* 0xffffff8008102836 */ /* 0x000fe20000000000 */
[----:B------:R-:W-:Y:S01]  /*e730*/  SEL R9, R9, 0xffffffc0, !P1 ;  /* 0xffffffc009097807 */ /* 0x000fe20004800000 */
[----:B------:R1:W-:Y:S01]  /*e740*/  STS.64 [R8+0x800], R98 ;  /* 0x0008006208007388 */ /* 0x0003e20000000a00 */
[----:B------:R-:W-:-:S02]  /*e750*/  LEA R13, R14, R13, 0x2 ;  /* 0x0000000d0e0d7211 */ /* 0x000fc400078e10ff */
[C---:B------:R-:W-:Y:S01]  /*e760*/  IADD3 R14, R8.reuse, R7, RZ ;  /* 0x00000007080e7210 */ /* 0x040fe20007ffe0ff */
[----:B------:R-:W-:Y:S01]  /*e770*/  IMAD.IADD R15, R8, 0x1, R9 ;  /* 0x00000001080f7824 */ /* 0x000fe200078e0209 */
[-C--:B------:R-:W-:Y:S02]  /*e780*/  IADD3 R20, R7, R16.reuse, RZ ;  /* 0x0000001007147210 */ /* 0x080fe40007ffe0ff */
[----:B------:R-:W-:Y:S01]  /*e790*/  IADD3 R17, R14, R9, RZ ;  /* 0x000000090e117210 */ /* 0x000fe20007ffe0ff */
[----:B------:R-:W-:Y:S01]  /*e7a0*/  STS.64 [R14], R92 ;  /* 0x0000005c0e007388 */ /* 0x000fe20000000a00 */
[C---:B------:R-:W-:Y:S01]  /*e7b0*/  IADD3 R21, R9.reuse, R16, RZ ;  /* 0x0000001009157210 */ /* 0x040fe20007ffe0ff */
[----:B------:R-:W-:Y:S01]  /*e7c0*/  IMAD.IADD R22, R9, 0x1, R20 ;  /* 0x0000000109167824 */ /* 0x000fe200078e0214 */
[----:B------:R-:W-:Y:S01]  /*e7d0*/  LEA R7, R13, UR4, 0x2 ;  /* 0x000000040d077c11 */ /* 0x000fe2000f8e10ff */
[----:B------:R-:W-:Y:S01]  /*e7e0*/  STS.64 [R14+0x800], R94 ;  /* 0x0008005e0e007388 */ /* 0x000fe20000000a00 */
[----:B------:R-:W3:Y:S01]  /*e7f0*/  S2UR UR4, SR_CTAID.Z ;  /* 0x00000000000479c3 */ /* 0x000ee20000002700 */
[----:B------:R-:W-:-:S02]  /*e800*/  SHF.R.S32.HI R25, RZ, 0x1f, R12 ;  /* 0x0000001fff197819 */ /* 0x000fc4000001140c */
[----:B------:R-:W-:Y:S01]  /*e810*/  STS.64 [R15], R88 ;  /* 0x000000580f007388 */ /* 0x000fe20000000a00 */
[----:B------:R-:W-:-:S03]  /*e820*/  LOP3.LUT R4, R4, 0xffffffe0, RZ, 0xc0, !PT ;  /* 0xffffffe004047812 */ /* 0x000fc600078ec0ff */
[----:B------:R4:W-:Y:S01]  /*e830*/  STS.64 [R15+0x800], R90 ;  /* 0x0008005a0f007388 */ /* 0x0009e20000000a00 */
[----:B------:R-:W-:Y:S02]  /*e840*/  IADD3 R4, -R4, R3, RZ ;  /* 0x0000000304047210 */ /* 0x000fe40007ffe1ff */
[----:B------:R-:W-:Y:S01]  /*e850*/  MOV R3, 0xff800000 ;  /* 0xff80000000037802 */ /* 0x000fe20000000f00 */
[----:B------:R-:W-:Y:S01]  /*e860*/  STS.64 [R17], R68 ;  /* 0x0000004411007388 */ /* 0x000fe20000000a00 */
[----:B------:R-:W-:Y:S01]  /*e870*/  LOP3.LUT P0, RZ, R4, 0x3, RZ, 0xc0, !PT ;  /* 0x0000000304ff7812 */ /* 0x000fe2000780c0ff */
[----:B------:R-:W-:Y:S01]  /*e880*/  IMAD.MOV R4, RZ, RZ, -R185 ;  /* 0x000000ffff047224 */ /* 0x000fe200078e0ab9 */
[----:B-1----:R-:W1:Y:S01]  /*e890*/  LDC.64 R8, c[0x0][0x2c0] ;  /* 0x0000b000ff087b82 */ /* 0x002e620000000a00 */
[----:B------:R-:W-:Y:S04]  /*e8a0*/  STS.64 [R17+0x800], R70 ;  /* 0x0008004611007388 */ /* 0x000fe80000000a00 */
[----:B------:R-:W-:Y:S04]  /*e8b0*/  STS.64 [R16], R72 ;  /* 0x0000004810007388 */ /* 0x000fe80000000a00 */
[----:B------:R-:W-:Y:S04]  /*e8c0*/  STS.64 [R16+0x800], R74 ;  /* 0x0008004a10007388 */ /* 0x000fe80000000a00 */
[----:B------:R-:W-:Y:S04]  /*e8d0*/  STS.64 [R20], R76 ;  /* 0x0000004c14007388 */ /* 0x000fe80000000a00 */
[----:B------:R5:W-:Y:S01]  /*e8e0*/  STS.64 [R20+0x800], R78 ;  /* 0x0008004e14007388 */ /* 0x000be20000000a00 */
[----:B----4-:R-:W3:Y:S03]  /*e8f0*/  LDC R15, c[0x0][0x270] ;  /* 0x00009c00ff0f7b82 */ /* 0x010ee60000000800 */
[----:B------:R-:W-:Y:S04]  /*e900*/  STS.64 [R21], R84 ;  /* 0x0000005415007388 */ /* 0x000fe80000000a00 */
[----:B------:R4:W-:Y:S04]  /*e910*/  STS.64 [R21+0x800], R86 ;  /* 0x0008005615007388 */ /* 0x0009e80000000a00 */
[----:B------:R1:W-:Y:S04]  /*e920*/  STS.64 [R22], R80 ;  /* 0x0000005016007388 */ /* 0x0003e80000000a00 */
[----:B------:R1:W-:Y:S01]  /*e930*/  STS.64 [R22+0x800], R82 ;  /* 0x0008005216007388 */ /* 0x0003e20000000a00 */
[----:B------:R-:W-:Y:S01]  /*e940*/  BAR.SYNC.DEFER_BLOCKING 0x0 ;  /* 0x0000000000007b1d */ /* 0x000fe20000010000 */
[----:B-----5:R-:W-:-:S05]  /*e950*/  LEA.HI R20, R25, R12, RZ, 0x2 ;  /* 0x0000000c19147211 */ /* 0x020fca00078f10ff */
[----:B------:R-:W1:Y:S01]  /*e960*/  S2R R14, SR_CTAID.Y ;  /* 0x00000000000e7919 */ /* 0x000e620000002600 */
[----:B---3--:R-:W-:Y:S01]  /*e970*/  IMAD R4, R15, R4, UR4 ;  /* 0x000000040f047e24 */ /* 0x008fe2000f8e0204 */
[----:B------:R-:W-:Y:S01]  /*e980*/  LOP3.LUT R25, R20, 0xffffffc, RZ, 0xc0, !PT ;  /* 0x0ffffffc14197812 */ /* 0x000fe200078ec0ff */
[----:B------:R-:W3:Y:S01]  /*e990*/  S2R R13, SR_CTAID.X ;  /* 0x00000000000d7919 */ /* 0x000ee20000002500 */
[----:B----4-:R-:W4:Y:S02]  /*e9a0*/  @P3 LDC R21, c[0x0][0x2e8] ;  /* 0x0000ba00ff153b82 */ /* 0x010f240000000800 */
[----:B------:R-:W-:-:S04]  /*e9b0*/  IADD3 R25, R12, -R25, RZ ;  /* 0x800000190c197210 */ /* 0x000fc80007ffe0ff */
[----:B------:R-:W-:Y:S01]  /*e9c0*/  LEA R184, R25, R184, 0x4 ;  /* 0x000000b819b87211 */ /* 0x000fe200078e20ff */
[----:B------:R-:W-:Y:S01]  /*e9d0*/  @P4 FMUL.FTZ R25, R6, 0.69314718246459960938 ;  /* 0x3f31721806194820 */ /* 0x000fe20000410000 */
[----:B------:R3:W3:Y:S03]  /*e9e0*/  LDS.128 R16, [R7] ;  /* 0x0000000007107984 */ /* 0x0006e60000000c00 */
[----:B--2---:R-:W-:Y:S01]  /*e9f0*/  @P4 FFMA.FTZ R3, R2, R23, R25 ;  /* 0x0000001702034223 */ /* 0x004fe20000010019 */
[----:B-1----:R-:W-:Y:S02]  /*ea00*/  IMAD R14, R14, R8, R185 ;  /* 0x000000080e0e7224 */ /* 0x002fe400078e02b9 */
[----:B------:R-:W-:Y:S02]  /*ea10*/  IMAD.MOV.U32 R8, RZ, RZ, -0x800000 ;  /* 0xff800000ff087424 */ /* 0x000fe400078e00ff */
[----:B----4-:R-:W-:Y:S01]  /*ea20*/  @P3 FFMA.FTZ R8, R0, R21, R5 ;  /* 0x0000001500083223 */ /* 0x010fe20000010005 */
[----:B---3--:R-:W-:Y:S01]  /*ea30*/  SHF.L.U32 R6, R13, 0x6, RZ ;  /* 0x000000060d067819 */ /* 0x008fe200000006ff */
[----:B------:R-:W-:Y:S01]  /*ea40*/  IMAD R14, R14, R15, R4 ;  /* 0x0000000f0e0e7224 */ /* 0x000fe200078e0204 */
[----:B------:R-:W-:-:S03]  /*ea50*/  SHF.L.U32 R4, R11, 0x2, RZ ;  /* 0x000000020b047819 */ /* 0x000fc600000006ff */
[----:B------:R-:W-:Y:S01]  /*ea60*/  IMAD R9, R14, R9, R6 ;  /* 0x000000090e097224 */ /* 0x000fe200078e0206 */
[----:B------:R-:W-:Y:S06]  /*ea70*/  @P0 BRA `(.L_x_5838) ;  /* 0x00000000002c0947 */ /* 0x000fec0003800000 */
[C---:B------:R-:W-:Y:S01]  /*ea80*/  VIADD R6, R184.reuse, 0x8 ;  /* 0x00000008b8067836 */ /* 0x040fe20000000000 */
[----:B------:R-:W-:Y:S01]  /*ea90*/  SHF.R.S32.HI R2, RZ, 0x1f, R184 ;  /* 0x0000001fff027819 */ /* 0x000fe200000114b8 */
[----:B------:R-:W-:Y:S01]  /*eaa0*/  ULDC.64 UR4, c[0x0][0x2b8] ;  /* 0x0000ae0000047ab9 */ /* 0x000fe20000000a00 */
[C---:B------:R-:W-:Y:S02]  /*eab0*/  IADD3 R0, P0, R9.reuse, R184, RZ ;  /* 0x000000b809007210 */ /* 0x040fe40007f1e0ff */
[-C--:B------:R-:W-:Y:S02]  /*eac0*/  ISETP.GE.AND P2, PT, R184, R175.reuse, PT ;  /* 0x000000afb800720c */ /* 0x080fe40003f46270 */
[----:B------:R-:W-:Y:S02]  /*ead0*/  ISETP.GE.AND P1, PT, R6, R175, PT ;  /* 0x000000af0600720c */ /* 0x000fe40003f26270 */
[----:B------:R-:W-:Y:S02]  /*eae0*/  LEA.HI.X.SX32 R11, R9, R2, 0x1, P0 ;  /* 0x00000002090b7211 */ /* 0x000fe400000f0eff */
[----:B------:R-:W-:-:S04]  /*eaf0*/  LEA R12, P0, R0, UR4, 0x2 ;  /* 0x00000004000c7c11 */ /* 0x000fc8000f8010ff */
[----:B------:R-:W-:-:S05]  /*eb00*/  LEA.HI.X R13, R0, UR5, R11, 0x2, P0 ;  /* 0x00000005000d7c11 */ /* 0x000fca00080f140b */
[----:B------:R1:W-:Y:S04]  /*eb10*/  @!P2 STG.E desc[UR10][R12.64], R3 ;  /* 0x000000030c00a986 */ /* 0x0003e8000c10190a */
[----:B------:R1:W-:Y:S02]  /*eb20*/  @!P1 STG.E desc[UR10][R12.64+0x20], R8 ;  /* 0x000020080c009986 */ /* 0x0003e4000c10190a */
.L_x_5838:
[----:B------:R-:W-:Y:S05]  /*eb30*/  BSYNC B0 ;  /* 0x0000000000007941 */ /* 0x000fea0003800000 */
.L_x_5837:
        /* <DEDUP_REMOVED lines=9> */
[-C--:B------:R-:W-:Y:S02]  /*ebd0*/  ISETP.GE.OR P1, PT, R10, R175.reuse, P0 ;  /* 0x000000af0a00720c */ /* 0x080fe40000726670 */
[----:B-1----:R-:W-:Y:S01]  /*ebe0*/  IMAD R3, R9, UR4, RZ ;  /* 0x0000000409037c24 */ /* 0x002fe2000f8e02ff */
[----:B------:R-:W1:Y:S01]  /*ebf0*/  LDS.128 R24, [R7+0x2000] ;  /* 0x0020000007187984 */ /* 0x000e620000000c00 */
[----:B------:R-:W-:Y:S01]  /*ec00*/  ULDC.64 UR4, c[0x0][0x288] ;  /* 0x0000a20000047ab9 */ /* 0x000fe20000000a00 */
[----:B------:R-:W-:Y:S01]  /*ec10*/  ISETP.GE.OR P5, PT, R0, R175, P0 ;  /* 0x000000af0000720c */ /* 0x000fe200007a6670 */
[C---:B------:R-:W-:Y:S01]  /*ec20*/  VIADD R2, R10.reuse, 0x8 ;  /* 0x000000080a027836 */ /* 0x040fe20000000000 */
[----:B------:R-:W5:Y:S01]  /*ec30*/  LDS.128 R20, [R7+0x2800] ;  /* 0x0028000007147984 */ /* 0x000f620000000c00 */
[----:B------:R-:W-:Y:S01]  /*ec40*/  IADD3 R6, P2, R3, R4, RZ ;  /* 0x0000000403067210 */ /* 0x000fe20007f5e0ff */
[----:B------:R-:W-:-:S02]  /*ec50*/  VIADD R0, R10, 0x28 ;  /* 0x000000280a007836 */ /* 0x000fc40000000000 */
[----:B------:R-:W5:Y:S01]  /*ec60*/  LDS.128 R12, [R7+0x3000] ;  /* 0x00300000070c7984 */ /* 0x000f620000000c00 */
[----:B------:R-:W-:Y:S01]  /*ec70*/  LEA.HI.X.SX32 R3, R3, R5, 0x1, P2 ;  /* 0x0000000503037211 */ /* 0x000fe200010f0eff */
[----:B------:R-:W-:Y:S01]  /*ec80*/  VIADD R4, R10, 0x18 ;  /* 0x000000180a047836 */ /* 0x000fe20000000000 */
[----:B------:R-:W-:Y:S01]  /*ec90*/  LEA R8, P2, R6, UR4, 0x2 ;  /* 0x0000000406087c11 */ /* 0x000fe2000f8410ff */
[----:B------:R1:W5:Y:S01]  /*eca0*/  LDS.128 R40, [R7+0x3800] ;  /* 0x0038000007287984 */ /* 0x0003620000000c00 */
[-C--:B------:R-:W-:Y:S01]  /*ecb0*/  ISETP.GE.OR P6, PT, R2, R175.reuse, P0 ;  /* 0x000000af0200720c */ /* 0x080fe200007c6670 */
[----:B------:R-:W-:Y:S01]  /*ecc0*/  VIADD R2, R10, 0x20 ;  /* 0x000000200a027836 */ /* 0x000fe20000000000 */
[----:B------:R-:W-:Y:S02]  /*ecd0*/  LEA.HI.X R9, R6, UR5, R3, 0x2, P2 ;  /* 0x0000000506097c11 */ /* 0x000fe400090f1403 */
[-C--:B------:R-:W-:Y:S01]  /*ece0*/  ISETP.GE.OR P2, PT, R0, R175.reuse, P0 ;  /* 0x000000af0000720c */ /* 0x080fe20000746670 */
[----:B------:R-:W-:Y:S01]  /*ecf0*/  VIADD R0, R10, 0x30 ;  /* 0x000000300a007836 */ /* 0x000fe20000000000 */
[-C--:B------:R-:W-:Y:S01]  /*ed00*/  ISETP.GE.OR P4, PT, R4, R175.reuse, P0 ;  /* 0x000000af0400720c */ /* 0x080fe20000786670 */
[----:B------:R-:W-:Y:S01]  /*ed10*/  VIADD R10, R10, 0x38 ;  /* 0x000000380a0a7836 */ /* 0x000fe20000000000 */
[----:B------:R5:W-:Y:S01]  /*ed20*/  @!P1 STG.E.64 desc[UR10][R8.64], R16 ;  /* 0x0000001008009986 */ /* 0x000be2000c101b0a */
[----:B------:R-:W-:-:S03]  /*ed30*/  ISETP.GE.OR P3, PT, R2, R175, P0 ;  /* 0x000000af0200720c */ /* 0x000fc60000766670 */
[----:B------:R5:W-:Y:S01]  /*ed40*/  @!P1 STG.E.64 desc[UR10][R8.64+0x8], R18 ;  /* 0x0000081208009986 */ /* 0x000be2000c101b0a */
[-C--:B------:R-:W-:Y:S02]  /*ed50*/  ISETP.GE.OR P1, PT, R0, R175.reuse, P0 ;  /* 0x000000af0000720c */ /* 0x080fe40000726670 */
[----:B------:R-:W-:Y:S01]  /*ed60*/  ISETP.GE.OR P0, PT, R10, R175, P0 ;  /* 0x000000af0a00720c */ /* 0x000fe20000706670 */
[----:B--2---:R2:W-:Y:S04]  /*ed70*/  @!P6 STG.E.128 desc[UR10][R8.64+0x800], R36 ;  /* 0x000800240800e986 */ /* 0x0045e8000c101d0a */
[----:B---3--:R2:W-:Y:S04]  /*ed80*/  @!P5 STG.E.128 desc[UR10][R8.64+0x1000], R32 ;  /* 0x001000200800d986 */ /* 0x0085e8000c101d0a */
[----:B----4-:R2:W-:Y:S04]  /*ed90*/  @!P4 STG.E.128 desc[UR10][R8.64+0x1800], R28 ;  /* 0x0018001c0800c986 */ /* 0x0105e8000c101d0a */
[----:B-1----:R2:W-:Y:S04]  /*eda0*/  @!P3 STG.E.128 desc[UR10][R8.64+0x2000], R24 ;  /* 0x002000180800b986 */ /* 0x0025e8000c101d0a */
[----:B-----5:R2:W-:Y:S04]  /*edb0*/  @!P2 STG.E.128 desc[UR10][R8.64+0x2800], R20 ;  /* 0x002800140800a986 */ /* 0x0205e8000c101d0a */
[----:B------:R2:W-:Y:S01]  /*edc0*/  @!P1 STG.E.128 desc[UR10][R8.64+0x3000], R12 ;  /* 0x0030000c08009986 */ /* 0x0005e2000c101d0a */
[----:B------:R-:W-:Y:S05]  /*edd0*/  @P0 EXIT ;  /* 0x000000000000094d */ /* 0x000fea0003800000 */
[----:B------:R-:W-:Y:S01]  /*ede0*/  STG.E.128 desc[UR10][R8.64+0x3800], R40 ;  /* 0x0038002808007986 */ /* 0x000fe2000c101d0a */
[----:B------:R-:W-:Y:S05]  /*edf0*/  EXIT ;  /* 0x000000000000794d */ /* 0x000fea0003800000 */
.L_x_5839:
        /* <DEDUP_REMOVED lines=16> */
.L_x_7928:


//--------------------- .text._ZN5flash24flash_fwd_splitkv_kernelI23Flash_fwd_kernel_traitsILi64ELi64ELi128ELi4ELb0ELb0EN7cutlass6half_tE19Flash_kernel_traitsILi64ELi64ELi128ELi4ES3_EELb1ELb0ELb0ELb0ELb0ELb1ELb1ELb0EEEvNS_16Flash_fwd_paramsE --------------------------
	.section	.text._ZN5flash24flash_fwd_splitkv_kernelI23Flash_fwd_kernel_traitsILi64ELi64ELi128ELi4ELb0ELb0EN7cutlass6half_tE19Flash_kernel_traitsILi64ELi64ELi128ELi4ES3_EELb1ELb0ELb0ELb0ELb0ELb1ELb1ELb0EEEvNS_16Flash_fwd_paramsE,"ax",@progbits
	.align	128
        .global         _ZN5flash24flash_fwd_splitkv_kernelI23Flash_fwd_kernel_traitsILi64ELi64ELi128ELi4ELb0ELb0EN7cutlass6half_tE19Flash_kernel_traitsILi64ELi64ELi128ELi4ES3_EELb1ELb0ELb0ELb0ELb0ELb1ELb1ELb0EEEvNS_16Flash_fwd_paramsE
        .type           _ZN5flash24flash_fwd_splitkv_kernelI23Flash_fwd_kernel_traitsILi64ELi64ELi128ELi4ELb0ELb0EN7cutlass6half_tE19Flash_kernel_traitsILi64ELi64ELi128ELi4ES3_EELb1ELb0ELb0ELb0ELb0ELb1ELb1ELb0EEEvNS_16Flash_fwd_paramsE,@function
        .size           _ZN5flash24flash_fwd_splitkv_kernelI23Flash_fwd_kernel_traitsILi64ELi64ELi128ELi4ELb0ELb0EN7cutlass6half_tE19Flash_kernel_traitsILi64ELi64ELi128ELi4ES3_EELb1ELb0ELb0ELb0ELb0ELb1ELb1ELb0EEEvNS_16Flash_fwd_paramsE,(.L_x_7929 - _ZN5flash24flash_fwd_splitkv_kernelI23Flash_fwd_kernel_traitsILi64ELi64ELi128ELi4ELb0ELb0EN7cutlass6half_tE19Flash_kernel_traitsILi64ELi64ELi128ELi4ES3_EELb1ELb0ELb0ELb0ELb0ELb1ELb1ELb0EEEvNS_16Flash_fwd_paramsE)
        .other          _ZN5flash24flash_fwd_splitkv_kernelI23Flash_fwd_kernel_traitsILi64ELi64ELi128ELi4ELb0ELb0EN7cutlass6half_tE19Flash_kernel_traitsILi64ELi64ELi128ELi4ES3_EELb1ELb0ELb0ELb0ELb0ELb1ELb1ELb0EEEvNS_16Flash_fwd_paramsE,@"STO_CUDA_ENTRY STV_DEFAULT"
_ZN5flash24flash_fwd_splitkv_kernelI23Flash_fwd_kernel_traitsILi64ELi64ELi128ELi4ELb0ELb0EN7cutlass6half_tE19Flash_kernel_traitsILi64ELi64ELi128ELi4ES3_EELb1ELb0ELb0ELb0ELb0ELb1ELb1ELb0EEEvNS_16Flash_fwd_paramsE:
.text._ZN5flash24flash_fwd_splitkv_kernelI23Flash_fwd_kernel_traitsILi64ELi64ELi128ELi4ELb0ELb0EN7cutlass6half_tE19Flash_kernel_traitsILi64ELi64ELi128ELi4ES3_EELb1ELb0ELb0ELb0ELb0ELb1ELb1ELb0EEEvNS_16Flash_fwd_paramsE:
        /* <DEDUP_REMOVED lines=60> */
.L_x_5840:
[----:B------:R-:W2:Y:S02]  /*03c0*/  LDC R8, c[0x0][0x2c8] ;  /* 0x0000b200ff087b82 */ /* 0x000ea40000000800 */
.L_x_5841:
[----:B------:R-:W4:Y:S02]  /*03d0*/  LDC.64 R2, c[0x0][0x308] ;  /* 0x0000c200ff027b82 */ /* 0x000f240000000a00 */
[----:B----4-:R-:W-:-:S04]  /*03e0*/  ISETP.NE.U32.AND P3, PT, R2, RZ, PT ;  /* 0x000000ff0200720c */ /* 0x010fc80003f65070 */
[----:B------:R-:W-:-:S13]  /*03f0*/  ISETP.NE.AND.EX P3, PT, R3, RZ, PT, P3 ;  /* 0x000000ff0300720c */ /* 0x000fda0003f65330 */
[----:B------:R-:W4:Y:S02]  /*0400*/  @P3 LDC.64 R2, c[0x0][0x308] ;  /* 0x0000c200ff023b82 */ /* 0x000f240000000a00 */
[----:B----4-:R-:W-:-:S05]  /*0410*/  @P3 IMAD.WIDE R2, R183, 0x4, R2 ;  /* 0x00000004b7023825 */ /* 0x010fca00078e0202 */
[----:B------:R4:W5:Y:S01]  /*0420*/  @P3 LDG.E R20, desc[UR12][R2.64] ;  /* 0x0000000c02143981 */ /* 0x000962000c1e1900 */
[----:B------:R-:W-:-:S05]  /*0430*/  IMAD.SHL.U32 R81, R23, 0x40, RZ ;  /* 0x0000004017517824 */ /* 0x000fca00078e00ff */
[----:B-1----:R-:W-:-:S13]  /*0440*/  ISETP.GT.AND P0, PT, R32, R81, PT ;  /* 0x000000512000720c */ /* 0x002fda0003f04270 */
[----:B------:R-:W-:Y:S05]  /*0450*/  @!P0 EXIT ;  /* 0x000000000000894d */ /* 0x000fea0003800000 */
[----:B------:R-:W1:Y:S01]  /*0460*/  LDC R9, c[0x0][0x10] ;  /* 0x00000400ff097b82 */ /* 0x000e620000000800 */
[----:B-----5:R-:W-:-:S07]  /*0470*/  @P3 IMAD.IADD R35, R20, 0x1, -R11 ;  /* 0x0000000114233824 */ /* 0x020fce00078e0a0b */
[----:B----4-:R-:W4:Y:S08]  /*0480*/  LDC R3, c[0x0][0x2c8] ;  /* 0x0000b200ff037b82 */ /* 0x010f300000000800 */
[----:B---3--:R-:W3:Y:S01]  /*0490*/  @!P3 LDC R7, c[0x0][0x2cc] ;  /* 0x0000b300ff07bb82 */ /* 0x008ee20000000800 */
[----:B-1----:R-:W-:-:S04]  /*04a0*/  IABS R13, R9 ;  /* 0x00000009000d7213 */ /* 0x002fc80000000000 */
[----:B------:R-:W1:Y:S01]  /*04b0*/  I2F.RP R2, R13 ;  /* 0x0000000d00027306 */ /* 0x000e620000209400 */
[----:B----4-:R-:W-:-:S05]  /*04c0*/  VIADD R3, R3, 0x7f ;  /* 0x0000007f03037836 */ /* 0x010fca0000000000 */
[----:B------:R-:W-:-:S04]  /*04d0*/  SHF.R.S32.HI R18, RZ, 0x1f, R3 ;  /* 0x0000001fff127819 */ /* 0x000fc80000011403 */
[----:B------:R-:W-:Y:S01]  /*04e0*/  LEA.HI R18, R18, R3, RZ, 0x7 ;  /* 0x0000000312127211 */ /* 0x000fe200078f38ff */
[----:B-1----:R-:W1:Y:S03]  /*04f0*/  MUFU.RCP R16, R2 ;  /* 0x0000000200107308 */ /* 0x002e660000001000 */
        /* <DEDUP_REMOVED lines=128> */
.L_x_5842:
        /* <DEDUP_REMOVED lines=24> */
.L_x_5843:
[----:B------:R-:W-:Y:S05]  /*0e80*/  @!P3 BRA `(.L_x_5844) ;  /* 0x000000040038b947 */ /* 0x000fea0003800000 */
[----:B-----5:R-:W2:Y:S01]  /*0e90*/  LDC R10, c[0x0][0x380] ;  /* 0x0000e000ff0a7b82 */ /* 0x020ea20000000800 */
[----:B------:R-:W-:Y:S01]  /*0ea0*/  LEA R7, R29, 0xffffff80, 0x7 ;  /* 0xffffff801d077811 */ /* 0x000fe200078e38ff */
[----:B------:R-:W-:-:S03]  /*0eb0*/  ULDC.64 UR4, c[0x0][0x230] ;  /* 0x00008c0000047ab9 */ /* 0x000fc60000000a00 */
[----:B-1----:R-:W-:Y:S02]  /*0ec0*/  IABS R2, R7 ;  /* 0x0000000700027213 */ /* 0x002fe40000000000 */
[----:B------:R-:W-:Y:S01]  /*0ed0*/  MOV R14, RZ ;  /* 0x000000ff000e7202 */ /* 0x000fe20000000f00 */
        /* <DEDUP_REMOVED lines=56> */
[----:B--2---:R-:W-:Y:S02]  /*1260*/  IMAD R5, R5, R2, RZ ;  /* 0x0000000205057224 */ /* 0x004fe400078e02ff */
[C---:B------:R-:W-:Y:S01]  /*1270*/  IMAD R8, R4.reuse, UR5, R13 ;  /* 0x0000000504087c24 */ /* 0x040fe2000f8e020d */
[----:B------:R-:W-:Y:S01]  /*1280*/  SHF.R.S32.HI R13, RZ, 0x1f, R36 ;  /* 0x0000001fff0d7819 */ /* 0x000fe20000011424 */
[----:B------:R-:W-:Y:S01]  /*1290*/  ULDC.64 UR4, c[0x0][0x260] ;  /* 0x0000980000047ab9 */ /* 0x000fe20000000a00 */
[----:B------:R-:W-:Y:S02]  /*12a0*/  IMAD R3, R4, R3, R5 ;  /* 0x0000000304037224 */ /* 0x000fe400078e0205 */
[----:B------:R-:W-:Y:S01]  /*12b0*/  IADD3 R11, R11, R8, RZ ;  /* 0x000000080b0b7210 */ /* 0x000fe20007ffe0ff */
[----:B-1----:R-:W-:-:S02]  /*12c0*/  IMAD R8, R21, R120, RZ ;  /* 0x0000007815087224 */ /* 0x002fc400078e02ff */
[----:B------:R-:W-:Y:S02]  /*12d0*/  IMAD R9, R13, UR4, RZ ;  /* 0x000000040d097c24 */ /* 0x000fe4000f8e02ff */
[C---:B------:R-:W-:Y:S02]  /*12e0*/  IMAD R8, R7.reuse, R121, R8 ;  /* 0x0000007907087224 */ /* 0x040fe400078e0208 */
[----:B------:R-:W-:-:S04]  /*12f0*/  IMAD.WIDE.U32 R10, R7, R120, R10 ;  /* 0x00000078070a7225 */ /* 0x000fc800078e000a */
[----:B------:R-:W-:Y:S02]  /*1300*/  IMAD.IADD R11, R11, 0x1, R8 ;  /* 0x000000010b0b7824 */ /* 0x000fe400078e0208 */
[----:B------:R-:W-:-:S04]  /*1310*/  IMAD.WIDE.U32 R38, R4, R2, RZ ;  /* 0x0000000204267225 */ /* 0x000fc800078e00ff */
[C---:B------:R-:W-:Y:S01]  /*1320*/  IMAD R9, R36.reuse, UR5, R9 ;  /* 0x0000000524097c24 */ /* 0x040fe2000f8e0209 */
[----:B------:R-:W-:Y:S01]  /*1330*/  IADD3 R4, R39, R3, RZ ;  /* 0x0000000327047210 */ /* 0x000fe20007ffe0ff */
[----:B------:R-:W-:-:S05]  /*1340*/  IMAD.WIDE.U32 R16, R36, UR4, R10 ;  /* 0x0000000424107c25 */ /* 0x000fca000f8e000a */
[----:B------:R-:W-:Y:S01]  /*1350*/  IADD3 R9, R17, R9, RZ ;  /* 0x0000000911097210 */ /* 0x000fe20007ffe0ff */
[----:B------:R-:W-:Y:S06]  /*1360*/  BRA `(.L_x_5845) ;  /* 0x0000000400287947 */ /* 0x000fec0003800000 */
.L_x_5844:
        /* <DEDUP_REMOVED lines=47> */
.L_x_5846:
        /* <DEDUP_REMOVED lines=27> */
.L_x_5845:
[----:B------:R-:W-:Y:S01]  /*1810*/  ISETP.NE.AND P0, PT, R12, -0x1, PT ;  /* 0xffffffff0c00780c */ /* 0x000fe20003f05270 */
[----:B------:R-:W1:Y:S01]  /*1820*/  S2UR UR8, SR_CgaCtaId ;  /* 0x00000000000879c3 */ /* 0x000e620000008800 */
[----:B------:R-:W-:Y:S01]  /*1830*/  SHF.R.S32.HI R5, RZ, 0x1f, R28 ;  /* 0x0000001fff057819 */ /* 0x000fe2000001141c */
[----:B------:R-:W-:Y:S01]  /*1840*/  ULDC.64 UR4, c[0x0][0x258] ;  /* 0x0000960000047ab9 */ /* 0x000fe20000000a00 */
[----:B------:R-:W-:Y:S01]  /*1850*/  IMAD.IADD R173, R32, 0x1, -R81 ;  /* 0x0000000120ad7824 */ /* 0x000fe200078e0a51 */
[----:B------:R-:W-:Y:S01]  /*1860*/  ULDC.64 UR6, c[0x0][0x268] ;  /* 0x00009a0000067ab9 */ /* 0x000fe20000000a00 */
[----:B------:R-:W-:Y:S01]  /*1870*/  LEA.HI R19, R5, R28, RZ, 0x3 ;  /* 0x0000001c05137211 */ /* 0x000fe200078f18ff */
[----:B------:R-:W-:Y:S01]  /*1880*/  VIADD R179, R29, 0xffffffff ;  /* 0xffffffff1db37836 */ /* 0x000fe20000000000 */
[----:B------:R-:W-:Y:S02]  /*1890*/  BSSY B0, `(.L_x_5847) ;  /* 0x0000046000007945 */ /* 0x000fe40003800000 */
[----:B------:R-:W-:-:S02]  /*18a0*/  SHF.R.S32.HI R14, RZ, 0x3, R19 ;  /* 0x00000003ff0e7819 */ /* 0x000fc40000011413 */
[----:B------:R-:W-:Y:S01]  /*18b0*/  LOP3.LUT R19, R19, 0xfffffff8, RZ, 0xc0, !PT ;  /* 0xfffffff813137812 */ /* 0x000fe200078ec0ff */
[----:B-----5:R-:W2:Y:S01]  /*18c0*/  @P0 LDC.64 R10, c[0x0][0x240] ;  /* 0x00009000ff0a0b82 */ /* 0x020ea20000000a00 */
[----:B------:R-:W-:Y:S01]  /*18d0*/  @!P0 SHF.R.S32.HI R17, RZ, 0x1f, R183 ;  /* 0x0000001fff118819 */ /* 0x000fe200000114b7 */
[----:B------:R-:W-:Y:S01]  /*18e0*/  IMAD.SHL.U32 R18, R14, 0x40, RZ ;  /* 0x000000400e127824 */ /* 0x000fe200078e00ff */
[----:B------:R-:W-:Y:S01]  /*18f0*/  SHF.R.S32.HI R15, RZ, 0x1f, R14 ;  /* 0x0000001fff0f7819 */ /* 0x000fe2000001140e */
[----:B------:R-:W-:Y:S01]  /*1900*/  IMAD.IADD R8, R28, 0x1, -R19 ;  /* 0x000000011c087824 */ /* 0x000fe200078e0a13 */
[----:B------:R-:W-:Y:S02]  /*1910*/  IADD3 R19, R14, 0x20, RZ ;  /* 0x000000200e137810 */ /* 0x000fe40007ffe0ff */
[----:B------:R-:W-:Y:S01]  /*1920*/  LOP3.LUT R18, R18, 0x1c0, RZ, 0xc0, !PT ;  /* 0x000001c012127812 */ /* 0x000fe200078ec0ff */
[----:B------:R-:W3:Y:S01]  /*1930*/  @!P0 LDC.64 R2, c[0x0][0x228] ;  /* 0x00008a00ff028b82 */ /* 0x000ee20000000a00 */
[----:B------:R-:W-:-:S02]  /*1940*/  IMAD.SHL.U32 R181, R8, 0x8, RZ ;  /* 0x0000000808b57824 */ /* 0x000fc400078e00ff */
[----:B------:R-:W-:-:S03]  /*1950*/  IMAD.WIDE R22, R23, 0x40, R14 ;  /* 0x0000004017167825 */ /* 0x000fc600078e020e */
[----:B------:R-:W-:Y:S02]  /*1960*/  LOP3.LUT R180, R18, 0x38, R181, 0xf8, !PT ;  /* 0x0000003812b47812 */ /* 0x000fe400078ef8b5 */
[----:B------:R-:W-:Y:S01]  /*1970*/  IADD3 R38, P1, R181, R38, RZ ;  /* 0x00000026b5267210 */ /* 0x000fe20007f3e0ff */
[----:B--2---:R-:W-:-:S04]  /*1980*/  @P0 IMAD.WIDE.U32 R24, R12, R10, RZ ;  /* 0x0000000a0c180225 */ /* 0x004fc800078e00ff */
[----:B------:R-:W-:Y:S01]  /*1990*/  @P0 IMAD R11, R12, R11, R25 ;  /* 0x0000000b0c0b0224 */ /* 0x000fe200078e0219 */
[----:B------:R-:W-:Y:S01]  /*19a0*/  LEA.HI R12, R5, R28, RZ, 0x6 ;  /* 0x0000001c050c7211 */ /* 0x000fe200078f30ff */
[----:B------:R-:W-:Y:S02]  /*19b0*/  VIADD R25, R14, 0x10 ;  /* 0x000000100e197836 */ /* 0x000fe40000000000 */
[-C--:B---3--:R-:W-:Y:S01]  /*19c0*/  @!P0 IMAD R10, R17, R2.reuse, RZ ;  /* 0x00000002110a8224 */ /* 0x088fe200078e02ff */
[----:B------:R-:W-:Y:S01]  /*19d0*/  SHF.R.U32.HI R17, RZ, 0x3, R18 ;  /* 0x00000003ff117819 */ /* 0x000fe20000011612 */
[C---:B------:R-:W-:Y:S01]  /*19e0*/  @!P0 IMAD.WIDE.U32 R26, R183.reuse, R2, RZ ;  /* 0x00000002b71a8225 */ /* 0x040fe200078e00ff */
[----:B------:R-:W-:Y:S02]  /*19f0*/  SHF.R.S32.HI R2, RZ, 0x1f, R0 ;  /* 0x0000001fff027819 */ /* 0x000fe40000011400 */
[----:B------:R-:W-:Y:S01]  /*1a00*/  LOP3.LUT R180, R180, R17, RZ, 0x3c, !PT ;  /* 0x00000011b4b47212 */ /* 0x000fe200078e3cff */
[----:B------:R-:W-:Y:S01]  /*1a10*/  @!P0 IMAD R3, R183, R3, R10 ;  /* 0x00000003b7038224 */ /* 0x000fe200078e020a */
[----:B------:R-:W-:Y:S01]  /*1a20*/  @!P0 MOV R24, R26 ;  /* 0x0000001a00188202 */ /* 0x000fe20000000f00 */
[----:B------:R-:W-:Y:S01]  /*1a30*/  IMAD.SHL.U32 R17, R12, 0x8, RZ ;  /* 0x000000080c117824 */ /* 0x000fe200078e00ff */
[----:B------:R-:W-:Y:S01]  /*1a40*/  IADD3 R10, P2, R181, R16, RZ ;  /* 0x00000010b50a7210 */ /* 0x000fe20007f5e0ff */
[----:B------:R-:W-:Y:S01]  /*1a50*/  @!P0 IMAD.IADD R11, R27, 0x1, R3 ;  /* 0x000000011b0b8824 */ /* 0x000fe200078e0203 */
[----:B------:R-:W-:Y:S01]  /*1a60*/  IADD3 R30, P0, R181, R24, RZ ;  /* 0x00000018b51e7210 */ /* 0x000fe20007f1e0ff */
[----:B------:R-:W-:Y:S01]  /*1a70*/  IMAD R3, R2, UR4, RZ ;  /* 0x0000000402037c24 */ /* 0x000fe2000f8e02ff */
[----:B------:R-:W-:Y:S01]  /*1a80*/  SHF.R.S32.HI R2, RZ, 0x1f, R181 ;  /* 0x0000001fff027819 */ /* 0x000fe200000114b5 */
[----:B------:R-:W-:Y:S01]  /*1a90*/  IMAD R27, R13, UR6, RZ ;  /* 0x000000060d1b7c24 */ /* 0x000fe2000f8e02ff */
[----:B------:R-:W-:Y:S01]  /*1aa0*/  LOP3.LUT R180, R180, 0xfffffe00, R17, 0xf8, !PT ;  /* 0xfffffe00b4b47812 */ /* 0x000fe200078ef811 */
[----:B------:R-:W-:Y:S01]  /*1ab0*/  VIADD R17, R14, 0x30 ;  /* 0x000000300e117836 */ /* 0x000fe20000000000 */
[-C--:B------:R-:W-:Y:S01]  /*1ac0*/  ISETP.GE.AND P4, PT, R25, R173.reuse, PT ;  /* 0x000000ad1900720c */ /* 0x080fe20003f86270 */
[----:B------:R-:W-:Y:S01]  /*1ad0*/  IMAD.X R31, R2, 0x1, R11, P0 ;  /* 0x00000001021f7824 */ /* 0x000fe200000e060b */
[----:B------:R-:W-:Y:S01]  /*1ae0*/  ISETP.GE.AND P0, PT, R14, R173, PT ;  /* 0x000000ad0e00720c */ /* 0x000fe20003f06270 */
[C---:B------:R-:W-:Y:S01]  /*1af0*/  IMAD.X R39, R2.reuse, 0x1, R4, P1 ;  /* 0x0000000102277824 */ /* 0x040fe200008e0604 */
[----:B------:R-:W-:Y:S01]  /*1b00*/  IADD3.X R11, R2, R9, RZ, P2, !PT ;  /* 0x00000009020b7210 */ /* 0x000fe200017fe4ff */
[C---:B------:R-:W-:Y:S01]  /*1b10*/  IMAD.WIDE.U32 R30, R0.reuse, UR4, R30 ;  /* 0x00000004001e7c25 */ /* 0x040fe2000f8e001e */
[----:B------:R-:W-:Y:S01]  /*1b20*/  UMOV UR4, 0x400 ;  /* 0x0000040000047882 */ /* 0x000fe20000000000 */
[-C--:B------:R-:W-:Y:S01]  /*1b30*/  ISETP.GE.AND P2, PT, R19, R173.reuse, PT ;  /* 0x000000ad1300720c */ /* 0x080fe20003f46270 */
[----:B-1----:R-:W-:Y:S01]  /*1b40*/  ULEA UR4, UR8, UR4, 0x18 ;  /* 0x0000000408047291 */ /* 0x002fe2000f8ec03f */
[----:B------:R-:W-:Y:S01]  /*1b50*/  IMAD.SHL.U32 R2, R179, 0x80, RZ ;  /* 0x00000080b3027824 */ /* 0x000fe200078e00ff */
[----:B------:R-:W-:Y:S01]  /*1b60*/  ISETP.GE.AND P1, PT, R17, R173, PT ;  /* 0x000000ad1100720c */ /* 0x000fe20003f26270 */
[----:B------:R-:W-:-:S02]  /*1b70*/  IMAD R3, R0, UR5, R3 ;  /* 0x0000000500037c24 */ /* 0x000fc4000f8e0203 */
[----:B------:R-:W-:Y:S01]  /*1b80*/  IMAD R27, R36, UR7, R27 ;  /* 0x00000007241b7c24 */ /* 0x000fe2000f8e021b */
[----:B------:R-:W-:Y:S01]  /*1b90*/  IADD3 R4, -R2, R35, RZ ;  /* 0x0000002302047210 */ /* 0x000fe20007ffe1ff */
[----:B------:R-:W-:Y:S01]  /*1ba0*/  IMAD.WIDE.U32 R36, R36, UR6, R38 ;  /* 0x0000000624247c25 */ /* 0x000fe2000f8e0026 */
[----:B------:R-:W-:-:S03]  /*1bb0*/  LEA R180, R180, UR4, 0x1 ;  /* 0x00000004b4b47c11 */ /* 0x000fc6000f8e08ff */
[----:B------:R-:W-:Y:S01]  /*1bc0*/  IMAD.IADD R13, R31, 0x1, R3 ;  /* 0x000000011f0d7824 */ /* 0x000fe200078e0203 */
        /* <DEDUP_REMOVED lines=18> */
.L_x_5848:
[----:B------:R-:W-:Y:S05]  /*1cf0*/  BSYNC B0 ;  /* 0x0000000000007941 */ /* 0x000fea0003800000 */
.L_x_5847:
        /* <DEDUP_REMOVED lines=22> */
.L_x_5850:
[----:B------:R-:W-:Y:S05]  /*1e60*/  BSYNC B0 ;  /* 0x0000000000007941 */ /* 0x000fea0003800000 */
.L_x_5849:
        /* <DEDUP_REMOVED lines=22> */
.L_x_5852:
[----:B------:R-:W-:Y:S05]  /*1fd0*/  BSYNC B0 ;  /* 0x0000000000007941 */ /* 0x000fea0003800000 */
.L_x_5851:
        /* <DEDUP_REMOVED lines=21> */
.L_x_5854:
[----:B------:R-:W-:Y:S05]  /*2130*/  BSYNC B0 ;  /* 0x0000000000007941 */ /* 0x000fea0003800000 */
.L_x_5853:
[----:B------:R-:W1:Y:S01]  /*2140*/  LDC.64 R122, c[0x0][0x250] ;  /* 0x00009400ff7a7b82 */ /* 0x000e620000000a00 */
[C---:B------:R-:W-:Y:S01]  /*2150*/  ISETP.GE.AND P2, PT, R14.reuse, R4, PT ;  /* 0x000000040e00720c */ /* 0x040fe20003f46270 */
[C---:B------:R-:W-:Y:S01]  /*2160*/  IMAD R101, R15.reuse, R120, RZ ;  /* 0x000000780f657224 */ /* 0x040fe200078e02ff */
[C---:B------:R-:W-:Y:S01]  /*2170*/  IADD3 R30, P0, R14.reuse, R7, RZ ;  /* 0x000000070e1e7210 */ /* 0x040fe20007f1e0ff */
[C---:B------:R-:W-:Y:S01]  /*2180*/  VIADD R3, R14.reuse, 0x40 ;  /* 0x000000400e037836 */ /* 0x040fe20000000000 */
[----:B------:R-:W-:Y:S01]  /*2190*/  BSSY B0, `(.L_x_5855) ;  /* 0x0000018000007945 */ /* 0x000fe20003800000 */
[C---:B------:R-:W-:Y:S01]  /*21a0*/  VIADD R13, R14.reuse, 0x50 ;  /* 0x000000500e0d7836 */ /* 0x040fe20000000000 */
[----:B------:R-:W-:Y:S01]  /*21b0*/  IADD3.X R21, R15, R21, RZ, P0, !PT ;  /* 0x000000150f157210 */ /* 0x000fe200007fe4ff */
[C---:B------:R-:W-:Y:S01]  /*21c0*/  IMAD R101, R14.reuse, R121, R101 ;  /* 0x000000790e657224 */ /* 0x040fe200078e0265 */
[----:B------:R-:W-:Y:S01]  /*21d0*/  ISETP.GE.AND P1, PT, R25, R4, PT ;  /* 0x000000041900720c */ /* 0x000fe20003f26270 */
[----:B------:R-:W-:Y:S01]  /*21e0*/  IMAD.WIDE.U32 R128, R14, R120, R10 ;  /* 0x000000780e807225 */ /* 0x000fe200078e000a */
[----:B------:R-:W-:-:S02]  /*21f0*/  ISETP.GE.AND P0, PT, R19, R4, PT ;  /* 0x000000041300720c */ /* 0x000fc40003f06270 */
[-C--:B------:R-:W-:Y:S01]  /*2200*/  ISETP.GE.AND P6, PT, R17, R4.reuse, PT ;  /* 0x000000041100720c */ /* 0x080fe20003fc6270 */
[----:B------:R-:W-:Y:S01]  /*2210*/  VIADD R11, R14, 0x60 ;  /* 0x000000600e0b7836 */ /* 0x000fe20000000000 */
        /* <DEDUP_REMOVED lines=9> */
[----:B-1----:R-:W-:-:S04]  /*22b0*/  LEA R22, P2, R128, UR6, 0x1 ;  /* 0x0000000680167c11 */ /* 0x002fc8000f8408ff */
[----:B------:R-:W-:-:S05]  /*22c0*/  LEA.HI.X R23, R128, UR7, R101, 0x1, P2 ;  /* 0x0000000780177c11 */ /* 0x000fca00090f0c65 */
[----:B------:R-:W-:Y:S01]  /*22d0*/  @!PT LDS RZ, [RZ] ;  /* 0x00000000fffff984 */ /* 0x000fe20000000800 */
[----:B------:R-:W-:Y:S01]  /*22e0*/  @!PT LDS RZ, [RZ] ;  /* 0x00000000fffff984 */ /* 0x000fe20000000800 */
[----:B------:R-:W-:Y:S01]  /*22f0*/  @!PT LDS RZ, [RZ] ;  /* 0x00000000fffff984 */ /* 0x000fe20000000800 */
[----:B------:R1:W-:Y:S04]  /*2300*/  LDGSTS.E.BYPASS.LTC128B.128 [R180+0x2000], desc[UR12][R22.64] ;  /* 0x0200000016b47fae */ /* 0x0003e8000b901d4c */
.L_x_5856:
[----:B------:R-:W-:Y:S05]  /*2310*/  BSYNC B0 ;  /* 0x0000000000007941 */ /* 0x000fea0003800000 */
.L_x_5855:
        /* <DEDUP_REMOVED lines=13> */
[----:B-1----:R-:W-:-:S04]  /*23f0*/  LEA R22, P1, R9, UR6, 0x1 ;  /* 0x0000000609167c11 */ /* 0x002fc8000f8208ff */
[----:B------:R-:W-:-:S05]  /*2400*/  LEA.HI.X R23, R9, UR7, R0, 0x1, P1 ;  /* 0x0000000709177c11 */ /* 0x000fca00088f0c00 */
[----:B------:R-:W-:Y:S01]  /*2410*/  @!PT LDS RZ, [RZ] ;  /* 0x00000000fffff984 */ /* 0x000fe20000000800 */
[----:B------:R-:W-:Y:S01]  /*2420*/  @!PT LDS RZ, [RZ] ;  /* 0x00000000fffff984 */ /* 0x000fe20000000800 */
[----:B------:R-:W-:Y:S01]  /*2430*/  @!PT LDS RZ, [RZ] ;  /* 0x00000000fffff984 */ /* 0x000fe20000000800 */
[----:B------:R1:W-:Y:S04]  /*2440*/  LDGSTS.E.BYPASS.LTC128B.128 [R180+0x2800], desc[UR12][R22.64] ;  /* 0x0280000016b47fae */ /* 0x0003e8000b901d4c */
.L_x_5858:
[----:B------:R-:W-:Y:S05]  /*2450*/  BSYNC B0 ;  /* 0x0000000000007941 */ /* 0x000fea0003800000 */
.L_x_5857:
        /* <DEDUP_REMOVED lines=18> */
.L_x_5860:
[----:B------:R-:W-:Y:S05]  /*2580*/  BSYNC B0 ;  /* 0x0000000000007941 */ /* 0x000fea0003800000 */
.L_x_5859:
        /* <DEDUP_REMOVED lines=17> */
.L_x_5862:
[----:B------:R-:W-:Y:S05]  /*26a0*/  BSYNC B0 ;  /* 0x0000000000007941 */ /* 0x000fea0003800000 */
.L_x_5861:
        /* <DEDUP_REMOVED lines=15> */
.L_x_5864:
[----:B------:R-:W-:Y:S05]  /*27a0*/  BSYNC B0 ;  /* 0x0000000000007941 */ /* 0x000fea0003800000 */
.L_x_5863:
        /* <DEDUP_REMOVED lines=17> */
.L_x_5866:
[----:B------:R-:W-:Y:S05]  /*28c0*/  BSYNC B0 ;  /* 0x0000000000007941 */ /* 0x000fea0003800000 */
.L_x_5865:
        /* <DEDUP_REMOVED lines=17> */
.L_x_5868:
[----:B------:R-:W-:Y:S05]  /*29e0*/  BSYNC B0 ;  /* 0x0000000000007941 */ /* 0x000fea0003800000 */
.L_x_5867:
        /* <DEDUP_REMOVED lines=17> */
.L_x_5870:
[----:B------:R-:W-:Y:S05]  /*2b00*/  BSYNC B0 ;  /* 0x0000000000007941 */ /* 0x000fea0003800000 */
.L_x_5869:
[----:B------:R-:W0:Y:S01]  /*2b10*/  LDGDEPBAR ;  /* 0x00000000000079af */ /* 0x000e220000000000 */
[----:B------:R-:W-:Y:S01]  /*2b20*/  ISETP.GE.AND P2, PT, R14, R4, PT ;  /* 0x000000040e00720c */ /* 0x000fe20003f46270 */
[----:B-1----:R-:W-:Y:S01]  /*2b30*/  IMAD R33, R21, R122, RZ ;  /* 0x0000007a15217224 */ /* 0x002fe200078e02ff */
        /* <DEDUP_REMOVED lines=31> */
.L_x_5872:
[----:B------:R-:W-:Y:S05]  /*2d30*/  BSYNC B0 ;  /* 0x0000000000007941 */ /* 0x000fea0003800000 */
.L_x_5871:
        /* <DEDUP_REMOVED lines=22> */
.L_x_5874:
[----:B------:R-:W-:Y:S05]  /*2ea0*/  BSYNC B0 ;  /* 0x0000000000007941 */ /* 0x000fea0003800000 */
.L_x_5873:
        /* <DEDUP_REMOVED lines=30> */
.L_x_5876:
[----:B------:R-:W-:Y:S05]  /*3090*/  BSYNC B0 ;  /* 0x0000000000007941 */ /* 0x000fea0003800000 */
.L_x_5875:
        /* <DEDUP_REMOVED lines=14> */
.L_x_5878:
[----:B------:R-:W-:Y:S05]  /*3180*/  BSYNC B0 ;  /* 0x0000000000007941 */ /* 0x000fea0003800000 */
.L_x_5877:
        /* <DEDUP_REMOVED lines=13> */
.L_x_5880:
[----:B------:R-:W-:Y:S05]  /*3260*/  BSYNC B0 ;  /* 0x0000000000007941 */ /* 0x000fea0003800000 */
.L_x_5879:
        /* <DEDUP_REMOVED lines=14> */
.L_x_5882:
[----:B------:R-:W-:Y:S05]  /*3350*/  BSYNC B0 ;  /* 0x0000000000007941 */ /* 0x000fea0003800000 */
.L_x_5881:
        /* <DEDUP_REMOVED lines=14> */
.L_x_5884:
[----:B------:R-:W-:Y:S05]  /*3440*/  BSYNC B0 ;  /* 0x0000000000007941 */ /* 0x000fea0003800000 */
.L_x_5883:
        /* <DEDUP_REMOVED lines=22> */
.L_x_5886:
[----:B------:R-:W-:Y:S05]  /*35b0*/  BSYNC B0 ;  /* 0x0000000000007941 */ /* 0x000fea0003800000 */
.L_x_5885:
[----:B------:R-:W-:Y:S01]  /*35c0*/  LDSM.16.M88.4 R16, [R172] ;  /* 0x00000000ac10783b */ /* 0x000fe20000000200 */
[----:B------:R-:W-:Y:S01]  /*35d0*/  LOP3.LUT P0, RZ, R8, 0x2, RZ, 0xc0, !PT ;  /* 0x0000000208ff7812 */ /* 0x000fe2000780c0ff */
[----:B------:R-:W-:Y:S01]  /*35e0*/  ULDC UR10, c[0x0][0x39c] ;  /* 0x0000e700000a7ab9 */ /* 0x000fe20000000800 */
[----:B------:R-:W-:Y:S01]  /*35f0*/  LEA R170, R3, R172, 0x1 ;  /* 0x000000ac03aa7211 */ /* 0x000fe200078e08ff */
[----:B------:R-:W5:Y:S01]  /*3600*/  LDSM.16.M88.4 R20, [R171+0x2000] ;  /* 0x00200000ab14783b */ /* 0x000f620000000200 */
[----:B------:R-:W-:Y:S02]  /*3610*/  SEL R0, R0, 0xfffffff0, !P0 ;  /* 0xfffffff000007807 */ /* 0x000fe40004000000 */
[----:B------:R-:W-:Y:S01]  /*3620*/  LOP3.LUT P0, RZ, R8, 0x4, RZ, 0xc0, !PT ;  /* 0x0000000408ff7812 */ /* 0x000fe2000780c0ff */
[----:B------:R-:W-:Y:S01]  /*3630*/  LDSM.16.M88.4 R12, [R170] ;  /* 0x00000000aa0c783b */ /* 0x000fe20000000200 */
[----:B------:R-:W-:Y:S02]  /*3640*/  LEA R165, R0, R171, 0x1 ;  /* 0x000000ab00a57211 */ /* 0x000fe400078e08ff */
[C---:B------:R-:W-:Y:S01]  /*3650*/  IADD3 R8, R171.reuse, 0x2000, RZ ;  /* 0x00002000ab087810 */ /* 0x040fe20007ffe0ff */
[----:B------:R-:W3:Y:S01]  /*3660*/  LDSM.16.M88.4 R44, [R171+0x2800] ;  /* 0x00280000ab2c783b */ /* 0x000ee20000000200 */
[----:B------:R-:W-:-:S02]  /*3670*/  IADD3 R168, R171, 0x2040, RZ ;  /* 0x00002040aba87810 */ /* 0x000fc40007ffe0ff */
[----:B------:R-:W-:Y:S01]  /*3680*/  LEA R169, R5, R172, 0x1 ;  /* 0x000000ac05a97211 */ /* 0x000fe200078e08ff */
[----:B------:R-:W3:Y:S01]  /*3690*/  LDSM.16.M88.4 R52, [R165+0x2000] ;  /* 0x00200000a534783b */ /* 0x000ee20000000200 */
[----:B------:R-:W-:Y:S02]  /*36a0*/  LEA R81, R34, R81, 0x4 ;  /* 0x0000005122517211 */ /* 0x000fe400078e20ff */
[----:B------:R-:W-:Y:S01]  /*36b0*/  LEA R167, R3, R169, 0x1 ;  /* 0x000000a903a77211 */ /* 0x000fe200078e08ff */
[----:B------:R-:W3:Y:S01]  /*36c0*/  LDSM.16.M88.4 R48, [R165+0x2800] ;  /* 0x00280000a530783b */ /* 0x000ee20000000200 */
[----:B------:R-:W-:Y:S02]  /*36d0*/  @P0 IADD3 R168, R8, -0x40, RZ ;  /* 0xffffffc008a80810 */ /* 0x000fe40007ffe0ff */
[----:B------:R-:W-:Y:S01]  /*36e0*/  ISETP.GT.AND P1, PT, R179, R174, PT ;  /* 0x000000aeb300720c */ /* 0x000fe20003f24270 */
[----:B-1----:R-:W-:Y:S01]  /*36f0*/  LDSM.16.M88.4 R8, [R169] ;  /* 0x00000000a908783b */ /* 0x002fe20000000200 */
[----:B------:R-:W-:-:S02]  /*3700*/  LEA R100, R0, R168, 0x1 ;  /* 0x000000a800647211 */ /* 0x000fc400078e08ff */
[----:B------:R-:W-:Y:S01]  /*3710*/  LOP3.LUT R166, R4, R7, RZ, 0xfc, !PT ;  /* 0x0000000704a67212 */ /* 0x000fe200078efcff */
[----:B------:R-:W1:Y:S01]  /*3720*/  LDSM.16.M88.4 R36, [R168] ;  /* 0x00000000a824783b */ /* 0x000e620000000200 */
[C---:B------:R-:W-:Y:S02]  /*3730*/  IADD3 R161, R168.reuse, 0x800, RZ ;  /* 0x00000800a8a17810 */ /* 0x040fe40007ffe0ff */
[C---:B------:R-:W-:Y:S01]  /*3740*/  IADD3 R160, R168.reuse, 0x1000, RZ ;  /* 0x00001000a8a07810 */ /* 0x040fe20007ffe0ff */
[----:B--2-4-:R-:W-:Y:S01]  /*3750*/  LDSM.16.M88.4 R40, [R167] ;  /* 0x00000000a728783b */ /* 0x014fe20000000200 */
[C---:B------:R-:W-:Y:S02]  /*3760*/  IADD3 R159, R168.reuse, 0x1800, RZ ;  /* 0x00001800a89f7810 */ /* 0x040fe40007ffe0ff */
[C---:B------:R-:W-:Y:S01]  /*3770*/  IADD3 R158, R168.reuse, 0x2000, RZ ;  /* 0x00002000a89e7810 */ /* 0x040fe20007ffe0ff */
[----:B------:R-:W-:Y:S01]  /*3780*/  LDSM.16.M88.4 R68, [R100] ;  /* 0x000000006444783b */ /* 0x000fe20000000200 */
[----:B------:R-:W-:-:S02]  /*3790*/  IADD3 R157, R168, 0x2800, RZ ;  /* 0x00002800a89d7810 */ /* 0x000fc40007ffe0ff */
[C---:B------:R-:W-:Y:S01]  /*37a0*/  IADD3 R156, R168.reuse, 0x3000, RZ ;  /* 0x00003000a89c7810 */ /* 0x040fe20007ffe0ff */
[----:B------:R-:W2:Y:S01]  /*37b0*/  LDSM.16.M88.4 R64, [R168+0x800] ;  /* 0x00080000a840783b */ /* 0x000ea20000000200 */
[----:B------:R-:W-:Y:S01]  /*37c0*/  IADD3 R102, R168, 0x3800, RZ ;  /* 0x00003800a8667810 */ /* 0x000fe20007ffe0ff */
[C---:B-----5:R-:W-:Y:S02]  /*37d0*/  HMMA.16816.F32 R60, R16.reuse, R20, RZ ;  /* 0x00000014103c723c */ /* 0x060fe400000018ff */
[----:B------:R-:W-:Y:S04]  /*37e0*/  LDSM.16.M88.4 R56, [R165+0x3000] ;  /* 0x00300000a538783b */ /* 0x000fe80000000200 */
[----:B------:R-:W-:Y:S01]  /*37f0*/  LDSM.16.M88.4 R72, [R100+0x800] ;  /* 0x000800006448783b */ /* 0x000fe20000000200 */
[C---:B------:R-:W-:Y:S03]  /*3800*/  HMMA.16816.F32 R20, R16.reuse, R22, RZ ;  /* 0x000000161014723c */ /* 0x040fe600000018ff */
[----:B------:R-:W-:Y:S03]  /*3810*/  LDSM.16.M88.4 R76, [R100+0x2000] ;  /* 0x00200000644c783b */ /* 0x000fe60000000200 */
[C---:B---3--:R-:W-:Y:S01]  /*3820*/  HMMA.16816.F32 R24, R16.reuse, R44, RZ ;  /* 0x0000002c1018723c */ /* 0x048fe200000018ff */
[----:B------:R-:W0:Y:S05]  /*3830*/  LDGDEPBAR ;  /* 0x00000000000079af */ /* 0x000e2a0000000000 */
[----:B------:R-:W-:Y:S06]  /*3840*/  HMMA.16816.F32 R44, R16, R46, RZ ;  /* 0x0000002e102c723c */ /* 0x000fec00000018ff */
[C---:B------:R-:W-:Y:S06]  /*3850*/  HMMA.16816.F32 R60, R12.reuse, R52, R60 ;  /* 0x000000340c3c723c */ /* 0x040fec000000183c */
[C---:B------:R-:W-:Y:S01]  /*3860*/  HMMA.16816.F32 R20, R12.reuse, R54, R20 ;  /* 0x000000360c14723c */ /* 0x040fe20000001814 */
[----:B------:R-:W3:Y:S05]  /*3870*/  LDSM.16.M88.4 R52, [R171+0x3000] ;  /* 0x00300000ab34783b */ /* 0x000eea0000000200 */
[C---:B------:R-:W-:Y:S06]  /*3880*/  HMMA.16816.F32 R24, R12.reuse, R48, R24 ;  /* 0x000000300c18723c */ /* 0x040fec0000001818 */
[----:B------:R-:W-:Y:S01]  /*3890*/  HMMA.16816.F32 R44, R12, R50, R44 ;  /* 0x000000320c2c723c */ /* 0x000fe2000000182c */
[----:B------:R-:W4:Y:S05]  /*38a0*/  LDSM.16.M88.4 R48, [R171+0x3800] ;  /* 0x00380000ab30783b */ /* 0x000f2a0000000200 */
[C---:B-1----:R-:W-:Y:S06]  /*38b0*/  HMMA.16816.F32 R60, R8.reuse, R36, R60 ;  /* 0x00000024083c723c */ /* 0x042fec000000183c */
[C---:B------:R-:W-:Y:S06]  /*38c0*/  HMMA.16816.F32 R20, R8.reuse, R38, R20 ;  /* 0x000000260814723c */ /* 0x040fec0000001814 */
[C---:B--2---:R-:W-:Y:S06]  /*38d0*/  HMMA.16816.F32 R24, R8.reuse, R64, R24 ;  /* 0x000000400818723c */ /* 0x044fec0000001818 */
[----:B------:R-:W-:Y:S01]  /*38e0*/  HMMA.16816.F32 R44, R8, R66, R44 ;  /* 0x00000042082c723c */ /* 0x000fe2000000182c */
[----:B------:R-:W-:Y:S05]  /*38f0*/  LDSM.16.M88.4 R64, [R165+0x3800] ;  /* 0x00380000a540783b */ /* 0x000fea0000000200 */
[----:B---3--:R-:W-:Y:S06]  /*3900*/  HMMA.16816.F32 R36, R16, R52, RZ ;  /* 0x000000341024723c */ /* 0x008fec00000018ff */
        /* <DEDUP_REMOVED lines=9> */
[----:B------:R2:W3:Y:S01]  /*39a0*/  MUFU.TANH R82, R61 ;  /* 0x0000003d00527308 */ /* 0x0004e20000002400 */
[----:B------:R-:W-:Y:S01]  /*39b0*/  FMUL.FTZ R84, R63, UR10 ;  /* 0x0000000a3f547c20 */ /* 0x000fe20008410000 */
[----:B------:R-:W-:Y:S01]  /*39c0*/  FMUL.FTZ R85, R20, UR10 ;  /* 0x0000000a14557c20 */ /* 0x000fe20008410000 */
[----:B------:R-:W-:Y:S01]  /*39d0*/  FMUL.FTZ R86, R21, UR10 ;  /* 0x0000000a15567c20 */ /* 0x000fe20008410000 */
[----:B------:R-:W-:Y:S01]  /*39e0*/  FMUL.FTZ R87, R22, UR10 ;  /* 0x0000000a16577c20 */ /* 0x000fe20008410000 */
[----:B------:R-:W-:Y:S01]  /*39f0*/  FMUL.FTZ R88, R23, UR10 ;  /* 0x0000000a17587c20 */ /* 0x000fe20008410000 */
[----:B------:R-:W-:Y:S01]  /*3a00*/  HMMA.16816.F32 R44, R40, R74, R44 ;  /* 0x0000004a282c723c */ /* 0x000fe2000000182c */
[----:B------:R-:W5:Y:S01]  /*3a10*/  LDSM.16.M88.4 R20, [R171+0x4000] ;  /* 0x00400000ab14783b */ /* 0x000f620000000200 */
[----:B------:R-:W3:Y:S03]  /*3a20*/  MUFU.TANH R0, R0 ;  /* 0x0000000000007308 */ /* 0x000ee60000002400 */
[----:B------:R-:W-:Y:S01]  /*3a30*/  LDSM.16.M88.4 R72, [R168+0x1800] ;  /* 0x00180000a848783b */ /* 0x000fe20000000200 */
[----:B------:R-:W-:Y:S04]  /*3a40*/  HMMA.16816.F32 R52, R12, R58, R52 ;  /* 0x0000003a0c34723c */ /* 0x000fe80000001834 */
[----:B------:R-:W3:Y:S01]  /*3a50*/  MUFU.TANH R83, R83 ;  /* 0x0000005300537308 */ /* 0x000ee20000002400 */
[----:B--2---:R-:W2:Y:S01]  /*3a60*/  LDSM.16.M88.4 R60, [R100+0x1000] ;  /* 0x00100000643c783b */ /* 0x004ea20000000200 */
[----:B----4-:R-:W-:Y:S03]  /*3a70*/  HMMA.16816.F32 R56, R16, R48, RZ ;  /* 0x000000301038723c */ /* 0x010fe600000018ff */
[----:B------:R-:W-:Y:S01]  /*3a80*/  FMUL.FTZ R89, R24, UR10 ;  /* 0x0000000a18597c20 */ /* 0x000fe20008410000 */
[----:B------:R-:W-:Y:S01]  /*3a90*/  FMUL.FTZ R90, R25, UR10 ;  /* 0x0000000a195a7c20 */ /* 0x000fe20008410000 */
[----:B------:R-:W-:Y:S01]  /*3aa0*/  FMUL.FTZ R91, R26, UR10 ;  /* 0x0000000a1a5b7c20 */ /* 0x000fe20008410000 */
[----:B-1----:R-:W-:Y:S01]  /*3ab0*/  HMMA.16816.F32 R36, R8, R68, R36 ;  /* 0x000000440824723c */ /* 0x002fe20000001824 */
[----:B------:R-:W-:Y:S01]  /*3ac0*/  FMUL.FTZ R92, R27, UR10 ;  /* 0x0000000a1b5c7c20 */ /* 0x000fe20008410000 */
[----:B------:R-:W1:Y:S01]  /*3ad0*/  MUFU.TANH R84, R84 ;  /* 0x0000005400547308 */ /* 0x000e620000002400 */
[----:B------:R-:W4:Y:S03]  /*3ae0*/  LDSM.16.M88.4 R24, [R165+0x4000] ;  /* 0x00400000a518783b */ /* 0x000f260000000200 */
[----:B------:R-:W-:Y:S01]  /*3af0*/  HMMA.16816.F32 R48, R16, R50, RZ ;  /* 0x000000321030723c */ /* 0x000fe200000018ff */
[----:B------:R-:W-:Y:S01]  /*3b00*/  FMUL.FTZ R93, R44, UR10 ;  /* 0x0000000a2c5d7c20 */ /* 0x000fe20008410000 */
[----:B------:R-:W-:Y:S01]  /*3b10*/  FMUL.FTZ R94, R45, UR10 ;  /* 0x0000000a2d5e7c20 */ /* 0x000fe20008410000 */
[----:B------:R-:W-:Y:S01]  /*3b20*/  FMUL.FTZ R95, R46, UR10 ;  /* 0x0000000a2e5f7c20 */ /* 0x000fe20008410000 */
[----:B------:R-:W-:Y:S01]  /*3b30*/  FMUL.FTZ R96, R47, UR10 ;  /* 0x0000000a2f607c20 */ /* 0x000fe20008410000 */
[----:B------:R-:W1:Y:S01]  /*3b40*/  MUFU.TANH R85, R85 ;  /* 0x0000005500557308 */ /* 0x000e620000002400 */
[----:B------:R-:W-:Y:S01]  /*3b50*/  HMMA.16816.F32 R52, R8, R70, R52 ;  /* 0x000000460834723c */ /* 0x000fe20000001834 */
[----:B------:R-:W3:Y:S05]  /*3b60*/  LDSM.16.M88.4 R44, [R171+0x4800] ;  /* 0x00480000ab2c783b */ /* 0x000eea0000000200 */
[----:B------:R-:W-:Y:S01]  /*3b70*/  HMMA.16816.F32 R56, R12, R64, R56 ;  /* 0x000000400c38723c */ /* 0x000fe20000001838 */
[----:B------:R-:W1:Y:S05]  /*3b80*/  MUFU.TANH R86, R86 ;  /* 0x0000005600567308 */ /* 0x000e6a0000002400 */
[C---:B-----5:R-:W-:Y:S03]  /*3b90*/  HMMA.16816.F32 R68, R16.reuse, R20, RZ ;  /* 0x000000141044723c */ /* 0x060fe600000018ff */
[----:B------:R-:W1:Y:S03]  /*3ba0*/  MUFU.TANH R87, R87 ;  /* 0x0000005700577308 */ /* 0x000e660000002400 */
[----:B------:R-:W-:Y:S05]  /*3bb0*/  HMMA.16816.F32 R20, R16, R22, RZ ;  /* 0x000000161014723c */ /* 0x000fea00000018ff */
[----:B------:R-:W1:Y:S01]  /*3bc0*/  MUFU.TANH R88, R88 ;  /* 0x0000005800587308 */ /* 0x000e620000002400 */
[C---:B--2---:R-:W-:Y:S06]  /*3bd0*/  HMMA.16816.F32 R36, R40.reuse, R60, R36 ;  /* 0x0000003c2824723c */ /* 0x044fec0000001824 */
[----:B------:R-:W-:Y:S01]  /*3be0*/  HMMA.16816.F32 R52, R40, R62, R52 ;  /* 0x0000003e2834723c */ /* 0x000fe20000001834 */
[----:B------:R-:W2:Y:S01]  /*3bf0*/  LDSM.16.M88.4 R60, [R168+0x2000] ;  /* 0x00200000a83c783b */ /* 0x000ea20000000200 */
[----:B------:R-:W1:Y:S04]  /*3c00*/  MUFU.TANH R89, R89 ;  /* 0x0000005900597308 */ /* 0x000e680000002400 */
[C---:B------:R-:W-:Y:S01]  /*3c10*/  HMMA.16816.F32 R48, R12.reuse, R66, R48 ;  /* 0x000000420c30723c */ /* 0x040fe20000001830 */
[----:B------:R-:W5:Y:S03]  /*3c20*/  LDSM.16.M88.4 R64, [R100+0x1800] ;  /* 0x001800006440783b */ /* 0x000f660000000200 */
[----:B------:R-:W1:Y:S02]  /*3c30*/  MUFU.TANH R90, R90 ;  /* 0x0000005a005a7308 */ /* 0x000e640000002400 */
[C---:B----4-:R-:W-:Y:S06]  /*3c40*/  HMMA.16816.F32 R68, R12.reuse, R24, R68 ;  /* 0x000000180c44723c */ /* 0x050fec0000001844 */
[----:B------:R-:W-:Y:S01]  /*3c50*/  FMUL.FTZ R97, R36, UR10 ;  /* 0x0000000a24617c20 */ /* 0x000fe20008410000 */
[----:B------:R-:W-:Y:S01]  /*3c60*/  FMUL.FTZ R98, R37, UR10 ;  /* 0x0000000a25627c20 */ /* 0x000fe20008410000 */
[----:B------:R-:W-:Y:S01]  /*3c70*/  FMUL.FTZ R99, R38, UR10 ;  /* 0x0000000a26637c20 */ /* 0x000fe20008410000 */
[----:B------:R-:W-:Y:S01]  /*3c80*/  FMUL.FTZ R104, R39, UR10 ;  /* 0x0000000a27687c20 */ /* 0x000fe20008410000 */
[----:B------:R-:W-:Y:S01]  /*3c90*/  HMMA.16816.F32 R20, R12, R26, R20 ;  /* 0x0000001a0c14723c */ /* 0x000fe20000001814 */
[----:B------:R-:W4:Y:S01]  /*3ca0*/  LDSM.16.M88.4 R36, [R165+0x4800] ;  /* 0x00480000a524783b */ /* 0x000f220000000200 */
[----:B------:R-:W-:Y:S01]  /*3cb0*/  FMUL.FTZ R105, R52, UR10 ;  /* 0x0000000a34697c20 */ /* 0x000fe20008410000 */
[----:B------:R-:W-:Y:S01]  /*3cc0*/  FMUL.FTZ R106, R53, UR10 ;  /* 0x0000000a356a7c20 */ /* 0x000fe20008410000 */
[----:B------:R-:W-:Y:S01]  /*3cd0*/  FMUL.FTZ R107, R54, UR10 ;  /* 0x0000000a366b7c20 */ /* 0x000fe20008410000 */
[----:B------:R-:W-:Y:S01]  /*3ce0*/  FMUL.FTZ R108, R55, UR10 ;  /* 0x0000000a376c7c20 */ /* 0x000fe20008410000 */
[----:B---3--:R-:W-:Y:S01]  /*3cf0*/  HMMA.16816.F32 R24, R16, R44, RZ ;  /* 0x0000002c1018723c */ /* 0x008fe200000018ff */
[----:B------:R-:W-:Y:S01]  /*3d00*/  LDSM.16.M88.4 R52, [R171+0x5000] ;  /* 0x00500000ab34783b */ /* 0x000fe20000000200 */
[----:B------:R-:W3:Y:S04]  /*3d10*/  MUFU.TANH R91, R91 ;  /* 0x0000005b005b7308 */ /* 0x000ee80000002400 */
[C---:B------:R-:W-:Y:S04]  /*3d20*/  HMMA.16816.F32 R56, R8.reuse, R72, R56 ;  /* 0x000000480838723c */ /* 0x040fe80000001838 */
[----:B------:R-:W1:Y:S02]  /*3d30*/  MUFU.TANH R92, R92 ;  /* 0x0000005c005c7308 */ /* 0x000e640000002400 */
[C---:B------:R-:W-:Y:S01]  /*3d40*/  HMMA.16816.F32 R48, R8.reuse, R74, R48 ;  /* 0x0000004a0830723c */ /* 0x040fe20000001830 */
[----:B------:R-:W3:Y:S05]  /*3d50*/  LDSM.16.M88.4 R72, [R168+0x2800] ;  /* 0x00280000a848783b */ /* 0x000eea0000000200 */
[----:B--2---:R-:W-:Y:S01]  /*3d60*/  HMMA.16816.F32 R68, R8, R60, R68 ;  /* 0x0000003c0844723c */ /* 0x004fe20000001844 */
[----:B------:R-:W2:Y:S05]  /*3d70*/  MUFU.TANH R93, R93 ;  /* 0x0000005d005d7308 */ /* 0x000eaa0000002400 */
[----:B------:R-:W-:Y:S03]  /*3d80*/  HMMA.16816.F32 R44, R16, R46, RZ ;  /* 0x0000002e102c723c */ /* 0x000fe600000018ff */
[----:B------:R-:W1:Y:S03]  /*3d90*/  MUFU.TANH R94, R94 ;  /* 0x0000005e005e7308 */ /* 0x000e660000002400 */
[----:B-----5:R-:W-:Y:S05]  /*3da0*/  HMMA.16816.F32 R56, R40, R64, R56 ;  /* 0x000000402838723c */ /* 0x020fea0000001838 */
[----:B------:R-:W1:Y:S01]  /*3db0*/  MUFU.TANH R95, R95 ;  /* 0x0000005f005f7308 */ /* 0x000e620000002400 */
[----:B----4-:R-:W-:Y:S06]  /*3dc0*/  HMMA.16816.F32 R24, R12, R36, R24 ;  /* 0x000000240c18723c */ /* 0x010fec0000001818 */
[----:B------:R-:W-:Y:S01]  /*3dd0*/  HMMA.16816.F32 R48, R40, R66, R48 ;  /* 0x000000422830723c */ /* 0x000fe20000001830 */
[----:B------:R-:W4:Y:S01]  /*3de0*/  LDSM.16.M88.4 R64, [R171+0x5800] ;  /* 0x00580000ab40783b */ /* 0x000f220000000200 */
        /* <DEDUP_REMOVED lines=12> */
[----:B---3--:R-:W-:Y:S01]  /*3eb0*/  HMMA.16816.F32 R24, R8, R72, R24 ;  /* 0x000000480818723c */ /* 0x008fe20000001818 */
[----:B------:R-:W-:Y:S01]  /*3ec0*/  FMUL.FTZ R48, R48, UR10 ;  /* 0x0000000a30307c20 */ /* 0x000fe20008410000 */
[----:B------:R-:W-:Y:S01]  /*3ed0*/  FMUL.FTZ R199, R49, UR10 ;  /* 0x0000000a31c77c20 */ /* 0x000fe20008410000 */
[----:B------:R-:W-:Y:S01]  /*3ee0*/  FMUL.FTZ R139, R50, UR10 ;  /* 0x0000000a328b7c20 */ /* 0x000fe20008410000 */
[----:B------:R-:W3:Y:S01]  /*3ef0*/  MUFU.TANH R110, R57 ;  /* 0x00000039006e7308 */ /* 0x000ee20000002400 */
[----:B------:R-:W-:Y:S01]  /*3f00*/  FMUL.FTZ R195, R51, UR10 ;  /* 0x0000000a33c37c20 */ /* 0x000fe20008410000 */
[----:B------:R-:W-:Y:S06]  /*3f10*/  HMMA.16816.F32 R20, R40, R78, R20 ;  /* 0x0000004e2814723c */ /* 0x000fec0000001814 */
[----:B------:R-:W-:Y:S01]  /*3f20*/  FMUL.FTZ R153, R68, UR10 ;  /* 0x0000000a44997c20 */ /* 0x000fe20008410000 */
[----:B------:R-:W-:Y:S01]  /*3f30*/  FMUL.FTZ R191, R69, UR10 ;  /* 0x0000000a45bf7c20 */ /* 0x000fe20008410000 */
[----:B------:R-:W-:Y:S01]  /*3f40*/  FMUL.FTZ R151, R70, UR10 ;  /* 0x0000000a46977c20 */ /* 0x000fe20008410000 */
[----:B------:R-:W-:Y:S01]  /*3f50*/  FMUL.FTZ R187, R71, UR10 ;  /* 0x0000000a47bb7c20 */ /* 0x000fe20008410000 */
[----:B------:R2:W1:Y:S01]  /*3f60*/  MUFU.TANH R143, R58 ;  /* 0x0000003a008f7308 */ /* 0x0004620000002400 */
[----:B------:R-:W3:Y:S01]  /*3f70*/  LDSM.16.M88.4 R68, [R165+0x5800] ;  /* 0x00580000a544783b */ /* 0x000ee20000000200 */
[----:B------:R-:W-:Y:S06]  /*3f80*/  HMMA.16816.F32 R44, R8, R74, R44 ;  /* 0x0000004a082c723c */ /* 0x000fec000000182c */
[C---:B----4-:R-:W-:Y:S01]  /*3f90*/  HMMA.16816.F32 R72, R16.reuse, R64, RZ ;  /* 0x000000401048723c */ /* 0x050fe200000018ff */
[----:B------:R4:W1:Y:S05]  /*3fa0*/  MUFU.TANH R141, R48 ;  /* 0x00000030008d7308 */ /* 0x00086a0000002400 */
[----:B------:R-:W-:Y:S01]  /*3fb0*/  FMUL.FTZ R149, R20, UR10 ;  /* 0x0000000a14957c20 */ /* 0x000fe20008410000 */
[----:B------:R-:W-:Y:S01]  /*3fc0*/  FMUL.FTZ R189, R21, UR10 ;  /* 0x0000000a15bd7c20 */ /* 0x000fe20008410000 */
[----:B------:R-:W-:Y:S01]  /*3fd0*/  FMUL.FTZ R147, R22, UR10 ;  /* 0x0000000a16937c20 */ /* 0x000fe20008410000 */
[C---:B--2---:R-:W-:Y:S01]  /*3fe0*/  HMMA.16816.F32 R56, R16.reuse, R52, RZ ;  /* 0x000000341038723c */ /* 0x044fe200000018ff */
[----:B------:R-:W-:Y:S01]  /*3ff0*/  FMUL.FTZ R155, R23, UR10 ;  /* 0x0000000a179b7c20 */ /* 0x000fe20008410000 */
[----:B------:R-:W2:Y:S01]  /*4000*/  MUFU.TANH R98, R98 ;  /* 0x0000006200627308 */ /* 0x000ea20000002400 */
[----:B------:R-:W-:Y:S03]  /*4010*/  LDSM.16.M88.4 R20, [R168+0x3800] ;  /* 0x00380000a814783b */ /* 0x000fe60000000200 */
[----:B------:R-:W-:Y:S01]  /*4020*/  HMMA.16816.F32 R52, R16, R54, RZ ;  /* 0x000000361034723c */ /* 0x000fe200000018ff */
[----:B----4-:R-:W4:Y:S03]  /*4030*/  LDSM.16.M88.4 R48, [R168+0x3000] ;  /* 0x00300000a830783b */ /* 0x010f260000000200 */
        /* <DEDUP_REMOVED lines=9> */
[----:B---3--:R-:W-:Y:S01]  /*40d0*/  HMMA.16816.F32 R72, R12, R68, R72 ;  /* 0x000000440c48723c */ /* 0x008fe20000001848 */
        /* <DEDUP_REMOVED lines=8> */
[C---:B----4-:R-:W-:Y:S05]  /*4160*/  HMMA.16816.F32 R56, R8.reuse, R48, R56 ;  /* 0x000000300838723c */ /* 0x050fea0000001838 */
[----:B------:R-:W4:Y:S01]  /*4170*/  MUFU.TANH R108, R108 ;  /* 0x0000006c006c7308 */ /* 0x000f220000002400 */
[----:B---3--:R-:W3:Y:S01]  /*4180*/  LDSM.16.M88.4 R24, [R100+0x3800] ;  /* 0x003800006418783b */ /* 0x008ee20000000200 */
        /* <DEDUP_REMOVED lines=8> */
[----:B------:R-:W-:Y:S01]  /*4210*/  FMUL.FTZ R47, R47, UR10 ;  /* 0x0000000a2f2f7c20 */ /* 0x000fe20008410000 */
[----:B------:R-:W1:Y:S02]  /*4220*/  MUFU.TANH R199, R199 ;  /* 0x000000c700c77308 */ /* 0x000e640000002400 */
[----:B-----5:R-:W-:Y:S01]  /*4230*/  HMMA.16816.F32 R56, R40, R60, R56 ;  /* 0x0000003c2838723c */ /* 0x020fe20000001838 */
[----:B------:R-:W-:-:S04]  /*4240*/  LOP3.LUT R9, R80, 0xffffffe0, RZ, 0xc0, !PT ;  /* 0xffffffe050097812 */ /* 0x000fc800078ec0ff */
[----:B------:R-:W-:Y:S01]  /*4250*/  IADD3 R9, -R9, R28, RZ ;  /* 0x0000001c09097210 */ /* 0x000fe20007ffe1ff */
[----:B------:R-:W-:Y:S01]  /*4260*/  HMMA.16816.F32 R52, R40, R62, R52 ;  /* 0x0000003e2834723c */ /* 0x000fe20000001834 */
[----:B------:R-:W1:Y:S02]  /*4270*/  MUFU.TANH R139, R139 ;  /* 0x0000008b008b7308 */ /* 0x000e640000002400 */
[----:B------:R-:W-:-:S04]  /*4280*/  SHF.R.S32.HI R8, RZ, 0x1f, R9 ;  /* 0x0000001fff087819 */ /* 0x000fc80000011409 */
[----:B------:R-:W-:Y:S02]  /*4290*/  LEA.HI R8, R8, R9, RZ, 0x2 ;  /* 0x0000000908087211 */ /* 0x000fe400078f10ff */
[----:B------:R-:W1:Y:S02]  /*42a0*/  MUFU.TANH R195, R195 ;  /* 0x000000c300c37308 */ /* 0x000e640000002400 */
[----:B------:R-:W-:Y:S01]  /*42b0*/  SHF.R.S32.HI R182, RZ, 0x2, R8 ;  /* 0x00000002ffb67819 */ /* 0x000fe20000011408 */
[C---:B---3--:R-:W-:Y:S03]  /*42c0*/  HMMA.16816.F32 R72, R40.reuse, R24, R72 ;  /* 0x000000182848723c */ /* 0x048fe60000001848 */
[----:B------:R-:W-:Y:S02]  /*42d0*/  IADD3 R81, R81, 0x1, R182 ;  /* 0x0000000151517810 */ /* 0x000fe40007ffe0b6 */
[----:B------:R-:W3:Y:S01]  /*42e0*/  MUFU.TANH R153, R153 ;  /* 0x0000009900997308 */ /* 0x000ee20000002400 */
[----:B------:R-:W-:Y:S01]  /*42f0*/  FMUL.FTZ R65, R57, UR10 ;  /* 0x0000000a39417c20 */ /* 0x000fe20008410000 */
[----:B------:R-:W-:Y:S01]  /*4300*/  FMUL.FTZ R20, R58, UR10 ;  /* 0x0000000a3a147c20 */ /* 0x000fe20008410000 */
[----:B------:R-:W-:Y:S01]  /*4310*/  IADD3 R81, R35, R81, -R32 ;  /* 0x0000005123517210 */ /* 0x000fe20007ffe820 */
[----:B------:R-:W-:Y:S01]  /*4320*/  HMMA.16816.F32 R16, R40, R26, R16 ;  /* 0x0000001a2810723c */ /* 0x000fe20000001810 */
[----:B------:R-:W-:Y:S01]  /*4330*/  FMUL.FTZ R57, R59, UR10 ;  /* 0x0000000a3b397c20 */ /* 0x000fe20008410000 */
[----:B------:R-:W-:Y:S01]  /*4340*/  FMUL.FTZ R56, R56, UR10 ;  /* 0x0000000a38387c20 */ /* 0x000fe20008410000 */
[----:B------:R-:W-:Y:S01]  /*4350*/  FMUL.FTZ R61, R53, UR10 ;  /* 0x0000000a353d7c20 */ /* 0x000fe20008410000 */
[----:B------:R-:W-:Y:S01]  /*4360*/  FMUL.FTZ R51, R54, UR10 ;  /* 0x0000000a36337c20 */ /* 0x000fe20008410000 */
[----:B------:R-:W-:Y:S01]  /*4370*/  FMUL.FTZ R49, R55, UR10 ;  /* 0x0000000a37317c20 */ /* 0x000fe20008410000 */
[----:B------:R-:W-:Y:S01]  /*4380*/  IADD3 R6, R81, R6, RZ ;  /* 0x0000000651067210 */ /* 0x000fe20007ffe0ff */
[----:B------:R-:W-:Y:S01]  /*4390*/  FMUL.FTZ R52, R52, UR10 ;  /* 0x0000000a34347c20 */ /* 0x000fe20008410000 */
[----:B------:R-:W1:Y:S01]  /*43a0*/  MUFU.TANH R191, R191 ;  /* 0x000000bf00bf7308 */ /* 0x000e620000002400 */
[----:B------:R-:W-:-:S02]  /*43b0*/  SHF.L.U32 R25, R28, 0x1, RZ ;  /* 0x000000011c197819 */ /* 0x000fc400000006ff */
[C---:B------:R-:W-:Y:S02]  /*43c0*/  VIMNMX R129, R6.reuse, R35, PT ;  /* 0x0000002306817248 */ /* 0x040fe40003fe0100 */
[----:B------:R-:W-:Y:S02]  /*43d0*/  VIADDMNMX R103, R6, 0x8, R35, PT ;  /* 0x0000000806677846 */ /* 0x000fe40003800123 */
[----:B------:R-:W-:Y:S01]  /*43e0*/  LOP3.LUT R25, R25, 0x6, RZ, 0xc0, !PT ;  /* 0x0000000619197812 */ /* 0x000fe200078ec0ff */
[----:B------:R-:W1:Y:S01]  /*43f0*/  MUFU.TANH R151, R151 ;  /* 0x0000009700977308 */ /* 0x000e620000002400 */
[----:B------:R-:W-:Y:S01]  /*4400*/  FMUL.FTZ R53, R72, UR10 ;  /* 0x0000000a48357c20 */ /* 0x000fe20008410000 */
[----:B------:R-:W-:Y:S01]  /*4410*/  FMUL.FTZ R43, R73, UR10 ;  /* 0x0000000a492b7c20 */ /* 0x000fe20008410000 */
[----:B------:R-:W-:Y:S01]  /*4420*/  FMUL.FTZ R23, R74, UR10 ;  /* 0x0000000a4a177c20 */ /* 0x000fe20008410000 */
[----:B------:R-:W-:-:S04]  /*4430*/  FMUL.FTZ R21, R75, UR10 ;  /* 0x0000000a4b157c20 */ /* 0x000fc80008410000 */
[----:B------:R-:W-:Y:S01]  /*4440*/  FMUL.FTZ R16, R16, UR10 ;  /* 0x0000000a10107c20 */ /* 0x000fe20008410000 */
[----:B------:R-:W-:Y:S01]  /*4450*/  FMUL.FTZ R17, R17, UR10 ;  /* 0x0000000a11117c20 */ /* 0x000fe20008410000 */
[----:B------:R-:W-:Y:S01]  /*4460*/  FMUL.FTZ R18, R18, UR10 ;  /* 0x0000000a12127c20 */ /* 0x000fe20008410000 */
[----:B------:R-:W-:Y:S01]  /*4470*/  FMUL.FTZ R19, R19, UR10 ;  /* 0x0000000a13137c20 */ /* 0x000fe20008410000 */
        /* <DEDUP_REMOVED lines=13> */
[----:B------:R-:W1:Y:S08]  /*4550*/  MUFU.TANH R65, R65 ;  /* 0x0000004100417308 */ /* 0x000e700000002400 */
[----:B------:R-:W1:Y:S08]  /*4560*/  MUFU.TANH R20, R20 ;  /* 0x0000001400147308 */ /* 0x000e700000002400 */
        /* <DEDUP_REMOVED lines=75> */
.L_x_5888:
[----:B-1----:R-:W-:-:S04]  /*4a20*/  LEA R19, -R120, RZ, 0x7 ;  /* 0x000000ff78137211 */ /* 0x002fc800078e39ff */
[----:B------:R-:W-:-:S07]  /*4a30*/  SHF.R.S32.HI R4, RZ, 0x1f, R19 ;  /* 0x0000001fff047819 */ /* 0x000fce0000011413 */
.L_x_5889:
        /* <DEDUP_REMOVED lines=8> */
[--C-:B------:R-:W-:Y:S02]  /*4ac0*/  @!P0 IMAD.MOV.U32 R46, RZ, RZ, R128.reuse ;  /* 0x000000ffff2e8224 */ /* 0x100fe400078e0080 */
[--C-:B------:R-:W-:Y:S01]  /*4ad0*/  @!P0 IMAD.MOV.U32 R47, RZ, RZ, R101.reuse ;  /* 0x000000ffff2f8224 */ /* 0x100fe200078e0065 */
[----:B------:R-:W3:Y:S01]  /*4ae0*/  @!P0 LDC.64 R16, c[0x0][0x218] ;  /* 0x00008600ff108b82 */ /* 0x000ee20000000a00 */
[----:B------:R-:W-:Y:S02]  /*4af0*/  @!P0 IMAD.MOV.U32 R12, RZ, RZ, R128 ;  /* 0x000000ffff0c8224 */ /* 0x000fe400078e0080 */
[----:B------:R-:W-:-:S02]  /*4b00*/  @!P0 IMAD.MOV.U32 R13, RZ, RZ, R101 ;  /* 0x000000ffff0d8224 */ /* 0x000fc400078e0065 */
[----:B------:R-:W-:-:S03]  /*4b10*/  @!P0 IMAD.WIDE.U32 R58, R120, 0x30, R54 ;  /* 0x00000030783a8825 */ /* 0x000fc600078e0036 */
[----:B------:R-:W4:Y:S01]  /*4b20*/  @!P0 LDC.64 R14, c[0x0][0x218] ;  /* 0x00008600ff0e8b82 */ /* 0x000f220000000a00 */
[----:B------:R-:W-:Y:S01]  /*4b30*/  @!P0 IMAD.WIDE.U32 R54, R120, 0x50, R46 ;  /* 0x0000005078368825 */ /* 0x000fe200078e002e */
[----:B------:R-:W-:-:S03]  /*4b40*/  @!P0 IADD3 R18, P5, R19, R58, RZ ;  /* 0x0000003a13128210 */ /* 0x000fc60007fbe0ff */
[----:B------:R-:W-:Y:S01]  /*4b50*/  @!P0 IMAD.WIDE.U32 R46, R120, 0x60, R12 ;  /* 0x00000060782e8825 */ /* 0x000fe200078e000c */
[----:B------:R-:W-:Y:S02]  /*4b60*/  @!P0 IADD3 R22, P4, R19, R54, RZ ;  /* 0x0000003613168210 */ /* 0x000fe40007f9e0ff */
[----:B-1----:R-:W-:Y:S01]  /*4b70*/  @!P0 LEA R54, P6, R9, R6, 0x1 ;  /* 0x0000000609368211 */ /* 0x002fe200078c08ff */
[----:B------:R-:W-:Y:S01]  /*4b80*/  @!P0 IMAD R11, R121, 0x60, RZ ;  /* 0x00000060790b8824 */ /* 0x000fe200078e02ff */
[----:B------:R-:W1:Y:S01]  /*4b90*/  @!P0 LDC.64 R12, c[0x0][0x218] ;  /* 0x00008600ff0c8b82 */ /* 0x000e620000000a00 */
[C---:B------:R-:W-:Y:S01]  /*4ba0*/  @!P0 IMAD.X R8, R4.reuse, 0x1, R101, P2 ;  /* 0x0000000104088824 */ /* 0x040fe200010e0665 */
[----:B------:R-:W-:Y:S01]  /*4bb0*/  @!P0 IADD3 R24, P2, R19, R46, RZ ;  /* 0x0000002e13188210 */ /* 0x000fe20007f5e0ff */
[C---:B------:R-:W-:Y:S02]  /*4bc0*/  @!P0 IMAD R27, R121.reuse, 0x50, RZ ;  /* 0x00000050791b8824 */ /* 0x040fe400078e02ff */
[----:B------:R-:W-:Y:S01]  /*4bd0*/  @!P0 IMAD R45, R121, 0x30, RZ ;  /* 0x00000030792d8824 */ /* 0x000fe200078e02ff */
[----:B------:R-:W-:-:S02]  /*4be0*/  @!P0 IADD3.X R28, R4, R47, R11, P2, !PT ;  /* 0x0000002f041c8210 */ /* 0x000fc400017fe40b */
[C---:B------:R-:W-:Y:S01]  /*4bf0*/  @!P0 IADD3.X R27, R4.reuse, R55, R27, P4, !PT ;  /* 0x00000037041b8210 */ /* 0x040fe200027fe41b */
[----:B------:R-:W5:Y:S01]  /*4c00*/  @!P0 LDC.64 R10, c[0x0][0x218] ;  /* 0x00008600ff0a8b82 */ /* 0x000f620000000a00 */
[----:B------:R-:W-:Y:S02]  /*4c10*/  @!P0 LEA.HI.X R55, R9, R7, R8, 0x1, P6 ;  /* 0x0000000709378211 */ /* 0x000fe400030f0c08 */
[----:B------:R-:W-:Y:S02]  /*4c20*/  @!P0 IADD3.X R26, R4, R59, R45, P5, !PT ;  /* 0x0000003b041a8210 */ /* 0x000fe40002ffe42d */
[-C--:B------:R-:W-:Y:S01]  /*4c30*/  @!P0 IADD3 R45, P5, P2, R19, R128.reuse, R176 ;  /* 0x00000080132d8210 */ /* 0x080fe20007abe0b0 */
[----:B------:R-:W-:Y:S01]  /*4c40*/  @!PT LDS RZ, [RZ] ;  /* 0x00000000fffff984 */ /* 0x000fe20000000800 */
[----:B------:R-:W-:Y:S01]  /*4c50*/  @!PT LDS RZ, [RZ] ;  /* 0x00000000fffff984 */ /* 0x000fe20000000800 */
[----:B------:R-:W-:Y:S01]  /*4c60*/  @!PT LDS RZ, [RZ] ;  /* 0x00000000fffff984 */ /* 0x000fe20000000800 */
[----:B------:R2:W-:Y:S01]  /*4c70*/  @!P0 LDGSTS.E.BYPASS.LTC128B.128 [R180+0x2000], desc[UR12][R54.64] ;  /* 0x0200000036b48fae */ /* 0x0005e2000b901d4c */
[----:B------:R-:W-:Y:S01]  /*4c80*/  @!P0 LEA R34, P4, R120, R128, 0x5 ;  /* 0x0000008078228211 */ /* 0x000fe200078828ff */
[----:B------:R-:W2:Y:S01]  /*4c90*/  @!P0 LDC.64 R8, c[0x0][0x218] ;  /* 0x00008600ff088b82 */ /* 0x000ea20000000a00 */
[----:B------:R-:W-:Y:S01]  /*4ca0*/  @!P0 IADD3.X R36, R4, R101, R175, P5, P2 ;  /* 0x0000006504248210 */ /* 0x000fe20002fe44af */
[----:B------:R1:W-:Y:S01]  /*4cb0*/  @P0 STS.128 [R180+0x2800], RZ ;  /* 0x002800ffb4000388 */ /* 0x0003e20000000c00 */
[----:B---3--:R-:W-:-:S02]  /*4cc0*/  @!P0 LEA R44, P5, R45, R16, 0x1 ;  /* 0x000000102d2c8211 */ /* 0x008fc400078a08ff */
[C---:B------:R-:W-:Y:S02]  /*4cd0*/  @!P0 LEA.HI.X R47, R120.reuse, R101, R121, 0x5, P4 ;  /* 0x00000065782f8211 */ /* 0x040fe400020f2c79 */
[----:B------:R-:W-:Y:S01]  /*4ce0*/  @!P0 LEA R16, P2, R120, R128, 0x6 ;  /* 0x0000008078108211 */ /* 0x000fe200078430ff */
[----:B------:R-:W3:Y:S01]  /*4cf0*/  @!P0 LDC.64 R6, c[0x0][0x218] ;  /* 0x00008600ff068b82 */ /* 0x000ee20000000a00 */
        /* <DEDUP_REMOVED lines=60> */
.L_x_5891:
[----:B------:R-:W-:Y:S05]  /*50c0*/  BSYNC B0 ;  /* 0x0000000000007941 */ /* 0x000fea0003800000 */
.L_x_5890:
[----:B------:R-:W0:Y:S01]  /*50d0*/  LDGDEPBAR ;  /* 0x00000000000079af */ /* 0x000e220000000000 */
[----:B------:R-:W-:-:S04]  /*50e0*/  IADD3 R128, P0, R19, R128, RZ ;  /* 0x0000008013807210 */ /* 0x000fc80007f1e0ff */
[----:B------:R-:W-:-:S09]  /*50f0*/  IADD3.X R101, R4, R101, RZ, P0, !PT ;  /* 0x0000006504657210 */ /* 0x000fd200007fe4ff */
.L_x_5887:
[----:B------:R-:W-:Y:S01]  /*5100*/  IMAD.IADD R2, R2, 0x1, R25 ;  /* 0x0000000102027824 */ /* 0x000fe200078e0219 */
[----:B------:R-:W-:Y:S01]  /*5110*/  ULDC UR11, c[0x0][0x2ec] ;  /* 0x0000bb00000b7ab9 */ /* 0x000fe20000000800 */
[----:B------:R-:W-:Y:S01]  /*5120*/  LEA R166, R166, UR4, 0x1 ;  /* 0x00000004a6a67c11 */ /* 0x000fe2000f8e08ff */
[----:B------:R-:W-:Y:S01]  /*5130*/  ULDC.64 UR8, c[0x0][0x218] ;  /* 0x0000860000087ab9 */ /* 0x000fe20000000a00 */
[C---:B------:R-:W-:Y:S02]  /*5140*/  VIADD R4, R2.reuse, 0x8 ;  /* 0x0000000802047836 */ /* 0x040fe40000000000 */
[C---:B-1----:R-:W-:Y:S02]  /*5150*/  VIADD R6, R2.reuse, 0x1 ;  /* 0x0000000102067836 */ /* 0x042fe40000000000 */
[----:B------:R-:W-:Y:S01]  /*5160*/  VIADD R22, R2, 0x51 ;  /* 0x0000005102167836 */ /* 0x000fe20000000000 */
[----:B------:R-:W-:Y:S01]  /*5170*/  ISETP.GE.AND P2, PT, R4, R129, PT ;  /* 0x000000810400720c */ /* 0x000fe20003f46270 */
[----:B------:R-:W-:Y:S01]  /*5180*/  VIADD R18, R2, 0x58 ;  /* 0x0000005802127836 */ /* 0x000fe20000000000 */
[----:B------:R-:W-:Y:S01]  /*5190*/  ISETP.GE.AND P0, PT, R4, R103, PT ;  /* 0x000000670400720c */ /* 0x000fe20003f06270 */
[----:B------:R-:W-:Y:S01]  /*51a0*/  VIADD R4, R2, 0x10 ;  /* 0x0000001002047836 */ /* 0x000fe20000000000 */
[----:B------:R-:W-:Y:S01]  /*51b0*/  ISETP.GE.AND P5, PT, R6, R129, PT ;  /* 0x000000810600720c */ /* 0x000fe20003fa6270 */
[----:B------:R-:W-:Y:S01]  /*51c0*/  VIADD R16, R2, 0x59 ;  /* 0x0000005902107836 */ /* 0x000fe20000000000 */
[----:B------:R-:W-:Y:S01]  /*51d0*/  ISETP.GE.AND P4, PT, R6, R103, PT ;  /* 0x000000670600720c */ /* 0x000fe20003f86270 */
[C---:B------:R-:W-:Y:S01]  /*51e0*/  VIADD R6, R2.reuse, 0x9 ;  /* 0x0000000902067836 */ /* 0x040fe20000000000 */
[----:B------:R-:W-:Y:S01]  /*51f0*/  FSEL R85, R85, -INF , !P2 ;  /* 0xff80000055557808 */ /* 0x000fe20005000000 */
[----:B------:R-:W-:Y:S01]  /*5200*/  VIADD R14, R2, 0x60 ;  /* 0x00000060020e7836 */ /* 0x000fe20000000000 */
[----:B------:R-:W-:Y:S01]  /*5210*/  FSEL R11, R84, -INF , !P4 ;  /* 0xff800000540b7808 */ /* 0x000fe20006000000 */
[----:B------:R-:W-:Y:S01]  /*5220*/  VIADD R12, R2, 0x61 ;  /* 0x00000061020c7836 */ /* 0x000fe20000000000 */
[----:B------:R-:W-:Y:S01]  /*5230*/  FSEL R17, R82, -INF , !P5 ;  /* 0xff80000052117808 */ /* 0x000fe20006800000 */
[----:B------:R-:W-:Y:S01]  /*5240*/  VIADD R10, R2, 0x68 ;  /* 0x00000068020a7836 */ /* 0x000fe20000000000 */
[----:B------:R-:W-:Y:S01]  /*5250*/  ISETP.GE.AND P4, PT, R4, R129, PT ;  /* 0x000000810400720c */ /* 0x000fe20003f86270 */
[----:B--2---:R-:W-:Y:S01]  /*5260*/  VIADD R8, R2, 0x69 ;  /* 0x0000006902087836 */ /* 0x004fe20000000000 */
[----:B------:R-:W-:Y:S01]  /*5270*/  ISETP.GE.AND P2, PT, R4, R103, PT ;  /* 0x000000670400720c */ /* 0x000fe20003f46270 */
        /* <DEDUP_REMOVED lines=9> */
[----:B------:R-:W-:Y:S01]  /*5310*/  FSEL R87, R87, -INF , !P0 ;  /* 0xff80000057577808 */ /* 0x000fe20004000000 */
[----:B------:R-:W-:Y:S01]  /*5320*/  LDSM.16.MT88.4 R76, [R163+0x6000] ;  /* 0x00600000a34c783b */ /* 0x000fe20000004200 */
[----:B------:R-:W-:-:S02]  /*5330*/  FSEL R19, R86, -INF , !P6 ;  /* 0xff80000056137808 */ /* 0x000fc40007000000 */
[C---:B------:R-:W-:Y:S02]  /*5340*/  ISETP.GE.AND P5, PT, R4.reuse, R129, PT ;  /* 0x000000810400720c */ /* 0x040fe40003fa6270 */
[----:B------:R-:W-:Y:S01]  /*5350*/  ISETP.GE.AND P4, PT, R4, R103, PT ;  /* 0x000000670400720c */ /* 0x000fe20003f86270 */
        /* <DEDUP_REMOVED lines=8> */
[C---:B------:R-:W-:Y:S02]  /*53e0*/  ISETP.GE.AND P6, PT, R4.reuse, R129, PT ;  /* 0x000000810400720c */ /* 0x040fe40003fc6270 */
[----:B------:R-:W-:Y:S01]  /*53f0*/  ISETP.GE.AND P5, PT, R4, R103, PT ;  /* 0x000000670400720c */ /* 0x000fe20003fa6270 */
        /* <DEDUP_REMOVED lines=19> */
[----:B------:R-:W-:Y:S01]  /*5530*/  ISETP.GE.AND P0, PT, R4, R103, PT ;  /* 0x000000670400720c */ /* 0x000fe20003f06270 */
[----:B------:R-:W-:Y:S01]  /*5540*/  VIADD R4, R2, 0x31 ;  /* 0x0000003102047836 */ /* 0x000fe20000000000 */
[----:B------:R-:W-:Y:S02]  /*5550*/  FSEL R105, R107, -INF , !P6 ;  /* 0xff8000006b697808 */ /* 0x000fe40007000000 */
[C---:B------:R-:W-:Y:S02]  /*5560*/  ISETP.GE.AND P5, PT, R6.reuse, R129, PT ;  /* 0x000000810600720c */ /* 0x040fe40003fa6270 */
        /* <DEDUP_REMOVED lines=33> */
[----:B------:R-:W-:Y:S02]  /*5780*/  ISETP.GE.AND P0, PT, R0, R103, PT ;  /* 0x000000670000720c */ /* 0x000fe40003f06270 */
        /* <DEDUP_REMOVED lines=139> */
[--C-:B------:R-:W-:Y:S01]  /*6040*/  FFMA.FTZ R38, R19, UR11, -R34.reuse ;  /* 0x0000000b13267c23 */ /* 0x100fe20008010822 */
[----:B------:R-:W-:Y:S01]  /*6050*/  MUFU.EX2 R48, R48 ;  /* 0x0000003000307308 */ /* 0x000fe20000000800 */
[----:B------:R-:W2:Y:S01]  /*6060*/  LDSM.16.MT88.4 R92, [R166+0x6000] ;  /* 0x00600000a65c783b */ /* 0x000ea20000004200 */
        /* <DEDUP_REMOVED lines=20> */
[----:B------:R-:W-:Y:S01]  /*61b0*/  FFMA.FTZ R104, R131, UR11, -R34 ;  /* 0x0000000b83687c23 */ /* 0x000fe20008010822 */
[----:B------:R-:W-:Y:S01]  /*61c0*/  LDSM.16.MT88.4 R16, [R164+0x6800] ;  /* 0x00680000a410783b */ /* 0x000fe20000004200 */
[----:B------:R-:W1:Y:S01]  /*61d0*/  MUFU.EX2 R38, R38 ;  /* 0x0000002600267308 */ /* 0x000e620000000800 */
[C---:B------:R-:W-:Y:S01]  /*61e0*/  FSETP.NEU.FTZ.AND P0, PT, R0.reuse, -INF , PT ;  /* 0xff8000000000780b */ /* 0x040fe20003f1d000 */
[----:B------:R-:W-:Y:S01]  /*61f0*/  FMUL.FTZ R28, R0, UR11 ;  /* 0x0000000b001c7c20 */ /* 0x000fe20008410000 */
[----:B---3--:R-:W-:Y:S01]  /*6200*/  F2FP.F16.F32.PACK_AB R68, R48, R113 ;  /* 0x000000713044723e */ /* 0x008fe200000000ff */
[----:B------:R-:W-:Y:S01]  /*6210*/  FADD.FTZ R116, R113, R48 ;  /* 0x0000003071747221 */ /* 0x000fe20000010000 */
[--C-:B------:R-:W-:Y:S01]  /*6220*/  FFMA.FTZ R67, R67, UR11, -R34.reuse ;  /* 0x0000000b43437c23 */ /* 0x100fe20008010822 */
[--C-:B------:R-:W-:Y:S01]  /*6230*/  FFMA.FTZ R48, R63, UR11, -R34.reuse ;  /* 0x0000000b3f307c23 */ /* 0x100fe20008010822 */
[----:B------:R-:W-:Y:S01]  /*6240*/  FSEL R28, R28, RZ, P0 ;  /* 0x000000ff1c1c7208 */ /* 0x000fe20000000000 */
[----:B------:R-:W-:Y:S01]  /*6250*/  MUFU.EX2 R27, R27 ;  /* 0x0000001b001b7308 */ /* 0x000fe20000000800 */
[--C-:B------:R-:W-:Y:S01]  /*6260*/  FFMA.FTZ R61, R61, UR11, -R34.reuse ;  /* 0x0000000b3d3d7c23 */ /* 0x100fe20008010822 */
[----:B------:R-:W-:Y:S01]  /*6270*/  FFMA.FTZ R191, R39, UR11, -R34 ;  /* 0x0000000b27bf7c23 */ /* 0x000fe20008010822 */
[----:B------:R-:W-:Y:S01]  /*6280*/  LEA R188, P0, R128, UR8, 0x1 ;  /* 0x0000000880bc7c11 */ /* 0x000fe2000f8008ff */
[--C-:B------:R-:W-:Y:S01]  /*6290*/  FFMA.FTZ R125, R83, UR11, -R28.reuse ;  /* 0x0000000b537d7c23 */ /* 0x100fe2000801081c */
[--C-:B------:R-:W-:Y:S01]  /*62a0*/  FFMA.FTZ R52, R11, UR11, -R28.reuse ;  /* 0x0000000b0b347c23 */ /* 0x100fe2000801081c */
[--C-:B------:R-:W-:Y:S01]  /*62b0*/  FFMA.FTZ R55, R87, UR11, -R28.reuse ;  /* 0x0000000b57377c23 */ /* 0x100fe2000801081c */
[--C-:B------:R-:W-:Y:S01]  /*62c0*/  FFMA.FTZ R36, R7, UR11, -R28.reuse ;  /* 0x0000000b07247c23 */ /* 0x100fe2000801081c */
[----:B------:R-:W3:Y:S01]  /*62d0*/  LDSM.16.MT88.4 R84, [R164+0x6000] ;  /* 0x00600000a454783b */ /* 0x000ee20000004200 */
[--C-:B------:R-:W-:Y:S01]  /*62e0*/  FFMA.FTZ R24, R9, UR11, -R28.reuse ;  /* 0x0000000b09187c23 */ /* 0x100fe2000801081c */
[----:B------:R-:W-:Y:S01]  /*62f0*/  MUFU.EX2 R125, R125 ;  /* 0x0000007d007d7308 */ /* 0x000fe20000000800 */
[----:B-1----:R-:W-:Y:S01]  /*6300*/  F2FP.F16.F32.PACK_AB R70, R38, R47 ;  /* 0x0000002f2646723e */ /* 0x002fe200000000ff */
[----:B------:R-:W1:Y:S01]  /*6310*/  LDSM.16.MT88.4 R4, [R162+0x6000] ;  /* 0x00600000a204783b */ /* 0x000e620000004200 */
[--C-:B------:R-:W-:Y:S01]  /*6320*/  FFMA.FTZ R45, R91, UR11, -R28.reuse ;  /* 0x0000000b5b2d7c23 */ /* 0x100fe2000801081c */
[--C-:B------:R-:W-:Y:S01]  /*6330*/  FFMA.FTZ R22, R15, UR11, -R28.reuse ;  /* 0x0000000b0f167c23 */ /* 0x100fe2000801081c */
[--C-:B------:R-:W-:Y:S01]  /*6340*/  FFMA.FTZ R3, R13, UR11, -R28.reuse ;  /* 0x0000000b0d037c23 */ /* 0x100fe2000801081c */
[----:B------:R-:W4:Y:S01]  /*6350*/  LDSM.16.MT88.4 R8, [R166+0x6800] ;  /* 0x00680000a608783b */ /* 0x000f220000004200 */
[--C-:B------:R-:W-:Y:S01]  /*6360*/  FFMA.FTZ R109, R205, UR11, -R28.reuse ;  /* 0x0000000bcd6d7c23 */ /* 0x100fe2000801081c */
[----:B------:R-:W5:Y:S01]  /*6370*/  MUFU.EX2 R52, R52 ;  /* 0x0000003400347308 */ /* 0x000f620000000800 */
[--C-:B------:R-:W-:Y:S01]  /*6380*/  FFMA.FTZ R44, R207, UR11, -R28.reuse ;  /* 0x0000000bcf2c7c23 */ /* 0x100fe2000801081c */
[----:B------:R-:W4:Y:S01]  /*6390*/  LDSM.16.MT88.4 R12, [R162+0x6800] ;  /* 0x00680000a20c783b */ /* 0x000f220000004200 */
        /* <DEDUP_REMOVED lines=14> */
[----:B-----5:R-:W-:Y:S01]  /*6480*/  F2FP.F16.F32.PACK_AB R69, R52, R125 ;  /* 0x0000007d3445723e */ /* 0x020fe200000000ff */
[--C-:B------:R-:W-:Y:S01]  /*6490*/  FFMA.FTZ R117, R117, UR11, -R28.reuse ;  /* 0x0000000b75757c23 */ /* 0x100fe2000801081c */
[----:B------:R-:W-:Y:S01]  /*64a0*/  FFMA.FTZ R106, R115, UR11, -R28 ;  /* 0x0000000b736a7c23 */ /* 0x000fe2000801081c */
[----:B------:R-:W-:Y:S01]  /*64b0*/  FADD.FTZ R118, R125, R52 ;  /* 0x000000347d767221 */ /* 0x000fe20000010000 */
[----:B------:R-:W-:Y:S01]  /*64c0*/  FFMA.FTZ R52, R65, UR11, -R34 ;  /* 0x0000000b41347c23 */ /* 0x000fe20008010822 */
[--C-:B------:R-:W-:Y:S01]  /*64d0*/  FFMA.FTZ R59, R59, UR11, -R28.reuse ;  /* 0x0000000b3b3b7c23 */ /* 0x100fe2000801081c */
[--C-:B------:R-:W-:Y:S01]  /*64e0*/  FFMA.FTZ R114, R57, UR11, -R28.reuse ;  /* 0x0000000b39727c23 */ /* 0x100fe2000801081c */
[----:B------:R-:W5:Y:S01]  /*64f0*/  MUFU.EX2 R26, R26 ;  /* 0x0000001a001a7308 */ /* 0x000f620000000800 */
[--C-:B------:R-:W-:Y:S01]  /*6500*/  FFMA.FTZ R112, R51, UR11, -R28.reuse ;  /* 0x0000000b33707c23 */ /* 0x100fe2000801081c */
[--C-:B------:R-:W-:Y:S01]  /*6510*/  FFMA.FTZ R37, R37, UR11, -R28.reuse ;  /* 0x0000000b25257c23 */ /* 0x100fe2000801081c */
[----:B------:R-:W-:Y:S01]  /*6520*/  FFMA.FTZ R190, R35, UR11, -R28 ;  /* 0x0000000b23be7c23 */ /* 0x000fe2000801081c */
[----:B------:R-:W-:-:S04]  /*6530*/  LEA.HI.X R189, R128, UR9, R101, 0x1, P0 ;  /* 0x0000000980bd7c11 */ /* 0x000fc800080f0c65 */
        /* <DEDUP_REMOVED lines=8> */
[C---:B---3--:R-:W-:Y:S05]  /*65c0*/  HMMA.16816.F32 R88, R68.reuse, R84, RZ ;  /* 0x000000544458723c */ /* 0x048fea00000018ff */
        /* <DEDUP_REMOVED lines=9> */
[----:B-----5:R-:W-:-:S02]  /*6660*/  F2FP.F16.F32.PACK_AB R4, R26, R27 ;  /* 0x0000001b1a04723e */ /* 0x020fc400000000ff */
[----:B--2---:R-:W-:Y:S01]  /*6670*/  F2FP.F16.F32.PACK_AB R5, R24, R45 ;  /* 0x0000002d1805723e */ /* 0x004fe200000000ff */
[----:B------:R-:W-:Y:S01]  /*6680*/  FADD.FTZ R45, R45, R36 ;  /* 0x000000242d2d7221 */ /* 0x000fe20000010000 */
[----:B------:R-:W-:Y:S02]  /*6690*/  FFMA.FTZ R36, R23, UR11, -R28 ;  /* 0x0000000b17247c23 */ /* 0x000fe4000801081c */
[----:B------:R-:W-:Y:S01]  /*66a0*/  F2FP.F16.F32.PACK_AB R6, R20, R25 ;  /* 0x000000191406723e */ /* 0x000fe200000000ff */
[----:B------:R-:W1:Y:S01]  /*66b0*/  MUFU.EX2 R46, R46 ;  /* 0x0000002e002e7308 */ /* 0x000e620000000800 */
[----:B---3--:R-:W-:-:S07]  /*66c0*/  F2FP.F16.F32.PACK_AB R7, R3, R22 ;  /* 0x000000160307723e */ /* 0x008fce00000000ff */
[C---:B----4-:R-:W-:Y:S01]  /*66d0*/  HMMA.16816.F32 R96, R4.reuse, R8, R96 ;  /* 0x000000080460723c */ /* 0x050fe20000001860 */
        /* <DEDUP_REMOVED lines=212> */
[----:B------:R-:W-:Y:S05]  /*7420*/  @!P1 BRA `(.L_x_5892) ;  /* 0x0000004400ec9947 */ /* 0x000fea0003800000 */
        /* <DEDUP_REMOVED lines=64> */
.L_x_5893:
[----:B------:R-:W-:-:S04]  /*7830*/  LEA R3, -R122, RZ, 0x7 ;  /* 0x000000ff7a037211 */ /* 0x000fc800078e39ff */
[----:B------:R-:W-:-:S07]  /*7840*/  SHF.R.S32.HI R4, RZ, 0x1f, R3 ;  /* 0x0000001fff047819 */ /* 0x000fce0000011403 */
.L_x_5894:
        /* <DEDUP_REMOVED lines=37> */
[----:B------:R1:W-:Y:S01]  /*7aa0*/  @!P0 LDGSTS.E.BYPASS.LTC128B.128 [R180+0x6800], desc[UR12][R12.64] ;  /* 0x068000000cb48fae */ /* 0x0003e2000b901d4c */
        /* <DEDUP_REMOVED lines=16> */
[----:B------:R-:W-:Y:S01]  /*7bb0*/  @!P0 LDGSTS.E.BYPASS.LTC128B.128 [R180+0x7000], desc[UR12][R20.64] ;  /* 0x0700000014b48fae */ /* 0x000fe2000b901d4c */
        /* <DEDUP_REMOVED lines=16> */
[----:B------:R-:W-:-:S03]  /*7cc0*/  @!P0 LEA.HI.X R11, R3, UR7, R4, 0x1, P1 ;  /* 0x00000007030b8c11 */ /* 0x000fc600088f0c04 */
        /* <DEDUP_REMOVED lines=20> */
[----:B------:R-:W5:Y:S04]  /*7e10*/  LDSM.16.M88.4 R52, [R171+0x2800] ;  /* 0x00280000ab34783b */ /* 0x000f680000000200 */
[----:B------:R-:W-:Y:S04]  /*7e20*/  LDSM.16.M88.4 R108, [R170] ;  /* 0x00000000aa6c783b */ /* 0x000fe80000000200 */
[----:B-1----:R-:W-:Y:S04]  /*7e30*/  LDSM.16.M88.4 R12, [R165+0x2800] ;  /* 0x00280000a50c783b */ /* 0x002fe80000000200 */
[----:B------:R-:W1:Y:S04]  /*7e40*/  LDSM.16.M88.4 R60, [R171+0x2000] ;  /* 0x00200000ab3c783b */ /* 0x000e680000000200 */
[----:B------:R-:W1:Y:S04]  /*7e50*/  LDSM.16.M88.4 R44, [R171+0x3000] ;  /* 0x00300000ab2c783b */ /* 0x000e680000000200 */
[----:B------:R-:W1:Y:S04]  /*7e60*/  LDSM.16.M88.4 R36, [R171+0x3800] ;  /* 0x00380000ab24783b */ /* 0x000e680000000200 */
[----:B--2---:R-:W2:Y:S04]  /*7e70*/  LDSM.16.M88.4 R24, [R165+0x2000] ;  /* 0x00200000a518783b */ /* 0x004ea80000000200 */
[----:B---3--:R-:W3:Y:S04]  /*7e80*/  LDSM.16.M88.4 R16, [R165+0x3000] ;  /* 0x00300000a510783b */ /* 0x008ee80000000200 */
[----:B----4-:R-:W4:Y:S04]  /*7e90*/  LDSM.16.M88.4 R28, [R171+0x4000] ;  /* 0x00400000ab1c783b */ /* 0x010f280000000200 */
[----:B-----5:R-:W5:Y:S01]  /*7ea0*/  LDSM.16.M88.4 R8, [R165+0x3800] ;  /* 0x00380000a508783b */ /* 0x020f620000000200 */
[C---:B------:R-:W-:Y:S03]  /*7eb0*/  HMMA.16816.F32 R56, R4.reuse, R52, RZ ;  /* 0x000000340438723c */ /* 0x040fe600000018ff */
[----:B------:R-:W5:Y:S04]  /*7ec0*/  LDSM.16.M88.4 R20, [R171+0x4800] ;  /* 0x00480000ab14783b */ /* 0x000f680000000200 */
[----:B------:R-:W-:Y:S01]  /*7ed0*/  LDSM.16.M88.4 R116, [R171+0x5800] ;  /* 0x00580000ab74783b */ /* 0x000fe20000000200 */
[C---:B------:R-:W-:Y:S03]  /*7ee0*/  HMMA.16816.F32 R52, R4.reuse, R54, RZ ;  /* 0x000000360434723c */ /* 0x040fe600000018ff */
[----:B------:R-:W-:Y:S03]  /*7ef0*/  LDSM.16.M88.4 R112, [R165+0x4800] ;  /* 0x00480000a570783b */ /* 0x000fe60000000200 */
[C---:B-1----:R-:W-:Y:S01]  /*7f00*/  HMMA.16816.F32 R64, R4.reuse, R60, RZ ;  /* 0x0000003c0440723c */ /* 0x042fe200000018ff */
[----:B------:R-:W-:Y:S04]  /*7f10*/  LDSM.16.M88.4 R104, [R165+0x5000] ;  /* 0x00500000a568783b */ /* 0x000fe80000000200 */
[----:B------:R-:W-:Y:S01]  /*7f20*/  LDSM.16.M88.4 R124, [R165+0x4000] ;  /* 0x00400000a57c783b */ /* 0x000fe20000000200 */
[----:B------:R-:W-:Y:S03]  /*7f30*/  HMMA.16816.F32 R48, R4, R44, RZ ;  /* 0x0000002c0430723c */ /* 0x000fe600000018ff */
[----:B------:R-:W0:Y:S03]  /*7f40*/  LDGDEPBAR ;  /* 0x00000000000079af */ /* 0x000e260000000000 */
[C---:B------:R-:W-:Y:S06]  /*7f50*/  HMMA.16816.F32 R56, R108.reuse, R12, R56 ;  /* 0x0000000c6c38723c */ /* 0x040fec0000001838 */
[----:B------:R-:W-:Y:S01]  /*7f60*/  HMMA.16816.F32 R52, R108, R14, R52 ;  /* 0x0000000e6c34723c */ /* 0x000fe20000001834 */
[----:B------:R-:W1:Y:S05]  /*7f70*/  LDSM.16.M88.4 R12, [R171+0x5000] ;  /* 0x00500000ab0c783b */ /* 0x000e6a0000000200 */
[C---:B------:R-:W-:Y:S06]  /*7f80*/  HMMA.16816.F32 R60, R4.reuse, R62, RZ ;  /* 0x0000003e043c723c */ /* 0x040fec00000018ff */
[C---:B------:R-:W-:Y:S06]  /*7f90*/  HMMA.16816.F32 R44, R4.reuse, R46, RZ ;  /* 0x0000002e042c723c */ /* 0x040fec00000018ff */
[C---:B------:R-:W-:Y:S06]  /*7fa0*/  HMMA.16816.F32 R40, R4.reuse, R36, RZ ;  /* 0x000000240428723c */ /* 0x040fec00000018ff */
[----:B------:R-:W-:Y:S06]  /*7fb0*/  HMMA.16816.F32 R36, R4, R38, RZ ;  /* 0x000000260424723c */ /* 0x000fec00000018ff */
[C---:B--2---:R-:W-:Y:S06]  /*7fc0*/  HMMA.16816.F32 R64, R108.reuse, R24, R64 ;  /* 0x000000186c40723c */ /* 0x044fec0000001840 */
[C---:B------:R-:W-:Y:S06]  /*7fd0*/  HMMA.16816.F32 R60, R108.reuse, R26, R60 ;  /* 0x0000001a6c3c723c */ /* 0x040fec000000183c */
[C---:B---3--:R-:W-:Y:S06]  /*7fe0*/  HMMA.16816.F32 R48, R108.reuse, R16, R48 ;  /* 0x000000106c30723c */ /* 0x048fec0000001830 */
[----:B------:R-:W-:Y:S06]  /*7ff0*/  HMMA.16816.F32 R44, R108, R18, R44 ;  /* 0x000000126c2c723c */ /* 0x000fec000000182c */
[----:B----4-:R-:W-:Y:S06]  /*8000*/  HMMA.16816.F32 R32, R4, R28, RZ ;  /* 0x0000001c0420723c */ /* 0x010fec00000018ff */
[C---:B-----5:R-:W-:Y:S06]  /*8010*/  HMMA.16816.F32 R40, R108.reuse, R8, R40 ;  /* 0x000000086c28723c */ /* 0x060fec0000001828 */
[----:B------:R-:W-:Y:S06]  /*8020*/  HMMA.16816.F32 R36, R108, R10, R36 ;  /* 0x0000000a6c24723c */ /* 0x000fec0000001824 */
[C---:B------:R-:W-:Y:S06]  /*8030*/  HMMA.16816.F32 R24, R4.reuse, R20, RZ ;  /* 0x000000140418723c */ /* 0x040fec00000018ff */
        /* <DEDUP_REMOVED lines=9> */
[----:B------:R-:W-:Y:S05]  /*80d0*/  LDSM.16.M88.4 R112, [R168] ;  /* 0x00000000a870783b */ /* 0x000fea0000000200 */
[C---:B------:R-:W-:Y:S06]  /*80e0*/  HMMA.16816.F32 R16, R108.reuse, R104, R16 ;  /* 0x000000686c10723c */ /* 0x040fec0000001810 */
[C---:B------:R-:W-:Y:S01]  /*80f0*/  HMMA.16816.F32 R12, R108.reuse, R106, R12 ;  /* 0x0000006a6c0c723c */ /* 0x040fe2000000180c */
[----:B------:R-:W2:Y:S05]  /*8100*/  LDSM.16.M88.4 R104, [R169] ;  /* 0x00000000a968783b */ /* 0x000eaa0000000200 */
[C---:B------:R-:W-:Y:S06]  /*8110*/  HMMA.16816.F32 R32, R108.reuse, R124, R32 ;  /* 0x0000007c6c20723c */ /* 0x040fec0000001820 */
[C---:B------:R-:W-:Y:S06]  /*8120*/  HMMA.16816.F32 R28, R108.reuse, R126, R28 ;  /* 0x0000007e6c1c723c */ /* 0x040fec000000181c */
[C---:B-1----:R-:W-:Y:S06]  /*8130*/  HMMA.16816.F32 R8, R108.reuse, R116, R8 ;  /* 0x000000746c08723c */ /* 0x042fec0000001808 */
[----:B------:R-:W-:Y:S01]  /*8140*/  HMMA.16816.F32 R4, R108, R118, R4 ;  /* 0x000000766c04723c */ /* 0x000fe20000001804 */
[----:B------:R-:W1:Y:S04]  /*8150*/  LDSM.16.M88.4 R108, [R160] ;  /* 0x00000000a06c783b */ /* 0x000e680000000200 */
[----:B------:R-:W3:Y:S01]  /*8160*/  LDSM.16.M88.4 R116, [R161] ;  /* 0x00000000a174783b */ /* 0x000ee20000000200 */
[C---:B--2---:R-:W-:Y:S06]  /*8170*/  HMMA.16816.F32 R64, R104.reuse, R112, R64 ;  /* 0x000000706840723c */ /* 0x044fec0000001840 */
[C---:B------:R-:W-:Y:S01]  /*8180*/  HMMA.16816.F32 R60, R104.reuse, R114, R60 ;  /* 0x00000072683c723c */ /* 0x040fe2000000183c */
[----:B------:R-:W2:Y:S05]  /*8190*/  LDSM.16.M88.4 R112, [R159] ;  /* 0x000000009f70783b */ /* 0x000eaa0000000200 */
[C---:B-1----:R-:W-:Y:S06]  /*81a0*/  HMMA.16816.F32 R48, R104.reuse, R108, R48 ;  /* 0x0000006c6830723c */ /* 0x042fec0000001830 */
[C---:B------:R-:W-:Y:S01]  /*81b0*/  HMMA.16816.F32 R44, R104.reuse, R110, R44 ;  /* 0x0000006e682c723c */ /* 0x040fe2000000182c */
[----:B------:R-:W1:Y:S05]  /*81c0*/  LDSM.16.M88.4 R108, [R158] ;  /* 0x000000009e6c783b */ /* 0x000e6a0000000200 */
[C---:B---3--:R-:W-:Y:S06]  /*81d0*/  HMMA.16816.F32 R56, R104.reuse, R116, R56 ;  /* 0x000000746838723c */ /* 0x048fec0000001838 */
[C---:B------:R-:W-:Y:S01]  /*81e0*/  HMMA.16816.F32 R52, R104.reuse, R118, R52 ;  /* 0x000000766834723c */ /* 0x040fe20000001834 */
[----:B------:R-:W3:Y:S05]  /*81f0*/  LDSM.16.M88.4 R116, [R157] ;  /* 0x000000009d74783b */ /* 0x000eea0000000200 */
        /* <DEDUP_REMOVED lines=8> */
[----:B------:R-:W-:Y:S05]  /*8280*/  LDSM.16.M88.4 R116, [R167] ;  /* 0x00000000a774783b */ /* 0x000fea0000000200 */
[C---:B--2---:R-:W-:Y:S06]  /*8290*/  HMMA.16816.F32 R16, R104.reuse, R112, R16 ;  /* 0x000000706810723c */ /* 0x044fec0000001810 */
[C---:B------:R-:W-:Y:S01]  /*82a0*/  HMMA.16816.F32 R12, R104.reuse, R114, R12 ;  /* 0x00000072680c723c */ /* 0x040fe2000000180c */
[----:B------:R-:W2:Y:S05]  /*82b0*/  LDSM.16.M88.4 R112, [R100] ;  /* 0x000000006470783b */ /* 0x000eaa0000000200 */
[C---:B-1----:R-:W-:Y:S06]  /*82c0*/  HMMA.16816.F32 R8, R104.reuse, R108, R8 ;  /* 0x0000006c6808723c */ /* 0x042fec0000001808 */
[----:B------:R-:W-:Y:S01]  /*82d0*/  HMMA.16816.F32 R4, R104, R110, R4 ;  /* 0x0000006e6804723c */ /* 0x000fe20000001804 */
[----:B------:R-:W1:Y:S04]  /*82e0*/  LDSM.16.M88.4 R104, [R100+0x1000] ;  /* 0x001000006468783b */ /* 0x000e680000000200 */
[----:B------:R-:W3:Y:S01]  /*82f0*/  LDSM.16.M88.4 R108, [R100+0x800] ;  /* 0x00080000646c783b */ /* 0x000ee20000000200 */
[C---:B--2---:R-:W-:Y:S06]  /*8300*/  HMMA.16816.F32 R64, R116.reuse, R112, R64 ;  /* 0x000000707440723c */ /* 0x044fec0000001840 */
[C---:B------:R-:W-:Y:S01]  /*8310*/  HMMA.16816.F32 R60, R116.reuse, R114, R60 ;  /* 0x00000072743c723c */ /* 0x040fe2000000183c */
[----:B------:R-:W2:Y:S05]  /*8320*/  LDSM.16.M88.4 R112, [R100+0x1800] ;  /* 0x001800006470783b */ /* 0x000eaa0000000200 */
[----:B-1----:R-:W-:-:S12]  /*8330*/  HMMA.16816.F32 R48, R116, R104, R48 ;  /* 0x000000687430723c */ /* 0x002fd80000001830 */
[----:B------:R-:W-:Y:S01]  /*8340*/  FMUL.FTZ R65, R65, UR10 ;  /* 0x0000000a41417c20 */ /* 0x000fe20008410000 */
[----:B------:R-:W-:Y:S01]  /*8350*/  FMUL.FTZ R3, R64, UR10 ;  /* 0x0000000a40037c20 */ /* 0x000fe20008410000 */
[C---:B------:R-:W-:Y:S01]  /*8360*/  HMMA.16816.F32 R44, R116.reuse, R106, R44 ;  /* 0x0000006a742c723c */ /* 0x040fe2000000182c */
[----:B------:R-:W1:Y:S04]  /*8370*/  LDSM.16.M88.4 R104, [R100+0x2000] ;  /* 0x002000006468783b */ /* 0x000e680000000200 */
[----:B------:R-:W-:Y:S01]  /*8380*/  MUFU.TANH R3, R3 ;  /* 0x0000000300037308 */ /* 0x000fe20000002400 */
[C---:B---3--:R-:W-:Y:S06]  /*8390*/  HMMA.16816.F32 R56, R116.reuse, R108, R56 ;  /* 0x0000006c7438723c */ /* 0x048fec0000001838 */
[----:B------:R-:W-:Y:S01]  /*83a0*/  HMMA.16816.F32 R52, R116, R110, R52 ;  /* 0x0000006e7434723c */ /* 0x000fe20000001834 */
[----:B------:R3:W-:Y:S01]  /*83b0*/  MUFU.TANH R110, R65 ;  /* 0x00000041006e7308 */ /* 0x0007e20000002400 */
[----:B------:R-:W-:-:S04]  /*83c0*/  FMUL.FTZ R108, R66, UR10 ;  /* 0x0000000a426c7c20 */ /* 0x000fc80008410000 */
[C---:B--2---:R-:W-:Y:S01]  /*83d0*/  HMMA.16816.F32 R40, R116.reuse, R112, R40 ;  /* 0x000000707428723c */ /* 0x044fe20000001828 */
[----:B------:R-:W-:Y:S01]  /*83e0*/  FMUL.FTZ R48, R48, UR10 ;  /* 0x0000000a30307c20 */ /* 0x000fe20008410000 */
[----:B------:R-:W-:Y:S01]  /*83f0*/  FMUL.FTZ R50, R50, UR10 ;  /* 0x0000000a32327c20 */ /* 0x000fe20008410000 */
[----:B------:R-:W-:Y:S01]  /*8400*/  FMUL.FTZ R51, R51, UR10 ;  /* 0x0000000a33337c20 */ /* 0x000fe20008410000 */
[----:B------:R-:W-:Y:S01]  /*8410*/  FMUL.FTZ R49, R49, UR10 ;  /* 0x0000000a31317c20 */ /* 0x000fe20008410000 */
[----:B------:R-:W-:Y:S01]  /*8420*/  MUFU.TANH R153, R48 ;  /* 0x0000003000997308 */ /* 0x000fe20000002400 */
[C---:B------:R-:W-:Y:S01]  /*8430*/  HMMA.16816.F32 R36, R116.reuse, R114, R36 ;  /* 0x000000727424723c */ /* 0x040fe20000001824 */
[----:B------:R-:W-:Y:S01]  /*8440*/  FMUL.FTZ R112, R67, UR10 ;  /* 0x0000000a43707c20 */ /* 0x000fe20008410000 */
[----:B------:R-:W-:Y:S01]  /*8450*/  FMUL.FTZ R145, R44, UR10 ;  /* 0x0000000a2c917c20 */ /* 0x000fe20008410000 */
[----:B------:R-:W-:Y:S01]  /*8460*/  FMUL.FTZ R227, R45, UR10 ;  /* 0x0000000a2de37c20 */ /* 0x000fe20008410000 */
[----:B------:R-:W-:Y:S01]  /*8470*/  FMUL.FTZ R149, R46, UR10 ;  /* 0x0000000a2e957c20 */ /* 0x000fe20008410000 */
[----:B------:R-:W-:Y:S01]  /*8480*/  FMUL.FTZ R223, R47, UR10 ;  /* 0x0000000a2fdf7c20 */ /* 0x000fe20008410000 */
[----:B---3--:R-:W2:Y:S01]  /*8490*/  LDSM.16.M88.4 R64, [R100+0x2800] ;  /* 0x002800006440783b */ /* 0x008ea20000000200 */
[----:B------:R-:W-:Y:S01]  /*84a0*/  FMUL.FTZ R56, R56, UR10 ;  /* 0x0000000a38387c20 */ /* 0x000fe20008410000 */
[----:B------:R-:W-:Y:S01]  /*84b0*/  FMUL.FTZ R57, R57, UR10 ;  /* 0x0000000a39397c20 */ /* 0x000fe20008410000 */
[----:B------:R-:W-:Y:S01]  /*84c0*/  FMUL.FTZ R58, R58, UR10 ;  /* 0x0000000a3a3a7c20 */ /* 0x000fe20008410000 */
[----:B------:R-:W3:Y:S01]  /*84d0*/  LDSM.16.M88.4 R44, [R100+0x3800] ;  /* 0x00380000642c783b */ /* 0x000ee20000000200 */
[----:B------:R-:W-:Y:S01]  /*84e0*/  MUFU.TANH R151, R50 ;  /* 0x0000003200977308 */ /* 0x000fe20000002400 */
[----:B------:R-:W-:Y:S01]  /*84f0*/  FMUL.FTZ R109, R52, UR10 ;  /* 0x0000000a346d7c20 */ /* 0x000fe20008410000 */
[----:B------:R-:W-:Y:S01]  /*8500*/  FMUL.FTZ R52, R53, UR10 ;  /* 0x0000000a35347c20 */ /* 0x000fe20008410000 */
[----:B------:R-:W-:Y:S01]  /*8510*/  FMUL.FTZ R53, R54, UR10 ;  /* 0x0000000a36357c20 */ /* 0x000fe20008410000 */
[----:B------:R-:W-:Y:S01]  /*8520*/  FMUL.FTZ R54, R55, UR10 ;  /* 0x0000000a37367c20 */ /* 0x000fe20008410000 */
[C---:B-1----:R-:W-:Y:S02]  /*8530*/  HMMA.16816.F32 R32, R116.reuse, R104, R32 ;  /* 0x000000687420723c */ /* 0x042fe40000001820 */
[----:B------:R-:W-:Y:S01]  /*8540*/  FMUL.FTZ R43, R43, UR10 ;  /* 0x0000000a2b2b7c20 */ /* 0x000fe20008410000 */
[----:B------:R-:W-:Y:S01]  /*8550*/  MUFU.TANH R109, R109 ;  /* 0x0000006d006d7308 */ /* 0x000fe20000002400 */
[----:B------:R-:W-:Y:S01]  /*8560*/  FMUL.FTZ R40, R40, UR10 ;  /* 0x0000000a28287c20 */ /* 0x000fe20008410000 */
[----:B------:R-:W-:Y:S01]  /*8570*/  FMUL.FTZ R42, R42, UR10 ;  /* 0x0000000a2a2a7c20 */ /* 0x000fe20008410000 */
[----:B------:R-:W-:Y:S01]  /*8580*/  FMUL.FTZ R41, R41, UR10 ;  /* 0x0000000a29297c20 */ /* 0x000fe20008410000 */
[----:B------:R-:W-:Y:S01]  /*8590*/  HMMA.16816.F32 R28, R116, R106, R28 ;  /* 0x0000006a741c723c */ /* 0x000fe2000000181c */
        /* <DEDUP_REMOVED lines=8> */
[----:B------:R-:W1:Y:S01]  /*8620*/  S2R R36, SR_TID.X ;  /* 0x0000000000247919 */ /* 0x000e620000002100 */
[----:B------:R-:W-:Y:S01]  /*8630*/  FMUL.FTZ R39, R39, UR10 ;  /* 0x0000000a27277c20 */ /* 0x000fe20008410000 */
[----:B------:R-:W-:-:S02]  /*8640*/  FMUL.FTZ R37, R37, UR10 ;  /* 0x0000000a25257c20 */ /* 0x000fc40008410000 */
[----:B------:R-:W-:Y:S04]  /*8650*/  MUFU.TANH R62, R57 ;  /* 0x00000039003e7308 */ /* 0x000fe80000002400 */
[----:B------:R-:W-:Y:S01]  /*8660*/  FMUL.FTZ R32, R32, UR10 ;  /* 0x0000000a20207c20 */ /* 0x000fe20008410000 */
[----:B------:R-:W-:Y:S01]  /*8670*/  FMUL.FTZ R33, R33, UR10 ;  /* 0x0000000a21217c20 */ /* 0x000fe20008410000 */
[----:B------:R-:W-:Y:S02]  /*8680*/  FMUL.FTZ R35, R35, UR10 ;  /* 0x0000000a23237c20 */ /* 0x000fe40008410000 */
[----:B------:R4:W-:Y:S01]  /*8690*/  MUFU.TANH R107, R58 ;  /* 0x0000003a006b7308 */ /* 0x0009e20000002400 */
[----:B------:R-:W-:Y:S01]  /*86a0*/  FMUL.FTZ R34, R34, UR10 ;  /* 0x0000000a22227c20 */ /* 0x000fe20008410000 */
[----:B--2---:R-:W-:Y:S01]  /*86b0*/  HMMA.16816.F32 R24, R116, R64, R24 ;  /* 0x000000407418723c */ /* 0x004fe20000001818 */
[----:B------:R-:W-:Y:S01]  /*86c0*/  FMUL.FTZ R197, R28, UR10 ;  /* 0x0000000a1cc57c20 */ /* 0x000fe20008410000 */
[----:B------:R-:W-:-:S02]  /*86d0*/  IMAD.SHL.U32 R28, R179, 0x80, RZ ;  /* 0x00000080b31c7824 */ /* 0x000fc400078e00ff */
[----:B------:R-:W-:Y:S01]  /*86e0*/  FMUL.FTZ R155, R30, UR10 ;  /* 0x0000000a1e9b7c20 */ /* 0x000fe20008410000 */
[----:B------:R-:W-:Y:S01]  /*86f0*/  FMUL.FTZ R29, R29, UR10 ;  /* 0x0000000a1d1d7c20 */ /* 0x000fe20008410000 */
[----:B------:R-:W-:Y:S01]  /*8700*/  FMUL.FTZ R31, R31, UR10 ;  /* 0x0000000a1f1f7c20 */ /* 0x000fe20008410000 */
[C---:B------:R-:W-:Y:S01]  /*8710*/  HMMA.16816.F32 R20, R116.reuse, R66, R20 ;  /* 0x000000427414723c */ /* 0x040fe20000001814 */
[----:B------:R-:W2:Y:S05]  /*8720*/  MUFU.TANH R104, R104 ;  /* 0x0000006800687308 */ /* 0x000eaa0000002400 */
[----:B---3--:R-:W-:Y:S01]  /*8730*/  HMMA.16816.F32 R8, R116, R44, R8 ;  /* 0x0000002c7408723c */ /* 0x008fe20000001808 */
[----:B----4-:R-:W3:Y:S02]  /*8740*/  LDSM.16.M88.4 R56, [R100+0x3000] ;  /* 0x003000006438783b */ /* 0x010ee40000000200 */
[----:B------:R-:W4:Y:S01]  /*8750*/  MUFU.TANH R105, R105 ;  /* 0x0000006900697308 */ /* 0x000f220000002400 */
[----:B------:R-:W-:-:S04]  /*8760*/  DEPBAR.LE SB0, 0x0 ;  /* 0x000080000000791a */ /* 0x000fc80000000000 */
[----:B-1----:R-:W-:Y:S01]  /*8770*/  IMAD.SHL.U32 R36, R36, 0x2, RZ ;  /* 0x0000000224247824 */ /* 0x002fe200078e00ff */
[----:B------:R-:W-:Y:S02]  /*8780*/  HMMA.16816.F32 R4, R116, R46, R4 ;  /* 0x0000002e7404723c */ /* 0x000fe40000001804 */
[----:B------:R1:W-:Y:S01]  /*8790*/  MUFU.TANH R217, R43 ;  /* 0x0000002b00d97308 */ /* 0x0003e20000002400 */
[----:B------:R-:W-:Y:S01]  /*87a0*/  FMUL.FTZ R139, R24, UR10 ;  /* 0x0000000a188b7c20 */ /* 0x000fe20008410000 */
[----:B------:R-:W-:Y:S01]  /*87b0*/  FMUL.FTZ R26, R26, UR10 ;  /* 0x0000000a1a1a7c20 */ /* 0x000fe20008410000 */
[----:B------:R-:W-:Y:S01]  /*87c0*/  FMUL.FTZ R147, R25, UR10 ;  /* 0x0000000a19937c20 */ /* 0x000fe20008410000 */
[----:B------:R-:W-:-:S03]  /*87d0*/  FMUL.FTZ R141, R27, UR10 ;  /* 0x0000000a1b8d7c20 */ /* 0x000fc60008410000 */
[----:B------:R-:W-:Y:S01]  /*87e0*/  FMUL.FTZ R135, R20, UR10 ;  /* 0x0000000a14877c20 */ /* 0x000fe20008410000 */
[----:B------:R-:W-:Y:S01]  /*87f0*/  FMUL.FTZ R22, R22, UR10 ;  /* 0x0000000a16167c20 */ /* 0x000fe20008410000 */
[----:B------:R-:W-:Y:S01]  /*8800*/  MUFU.TANH R53, R53 ;  /* 0x0000003500357308 */ /* 0x000fe20000002400 */
[----:B------:R-:W-:Y:S01]  /*8810*/  FMUL.FTZ R143, R21, UR10 ;  /* 0x0000000a158f7c20 */ /* 0x000fe20008410000 */
[----:B------:R-:W-:Y:S02]  /*8820*/  FMUL.FTZ R23, R23, UR10 ;  /* 0x0000000a17177c20 */ /* 0x000fe40008410000 */
[----:B------:R-:W-:Y:S01]  /*8830*/  FMUL.FTZ R11, R11, UR10 ;  /* 0x0000000a0b0b7c20 */ /* 0x000fe20008410000 */
[----:B------:R-:W-:-:S03]  /*8840*/  FMUL.FTZ R9, R9, UR10 ;  /* 0x0000000a09097c20 */ /* 0x000fc60008410000 */
[----:B------:R-:W-:Y:S01]  /*8850*/  MUFU.TANH R145, R145 ;  /* 0x0000009100917308 */ /* 0x000fe20000002400 */
[----:B-1----:R-:W-:-:S04]  /*8860*/  LOP3.LUT R43, R36, 0x6, RZ, 0xc0, !PT ;  /* 0x00000006242b7812 */ /* 0x002fc800078ec0ff */
[--C-:B------:R-:W-:Y:S01]  /*8870*/  LOP3.LUT R30, R28, 0x8, R43.reuse, 0xfe, !PT ;  /* 0x000000081c1e7812 */ /* 0x100fe200078efe2b */
[----:B------:R-:W-:Y:S01]  /*8880*/  FMUL.FTZ R64, R4, UR10 ;  /* 0x0000000a04407c20 */ /* 0x000fe20008410000 */
[----:B------:R-:W-:Y:S01]  /*8890*/  LOP3.LUT R24, R28, 0x10, R43, 0xfe, !PT ;  /* 0x000000101c187812 */ /* 0x000fe200078efe2b */
[----:B------:R-:W-:Y:S01]  /*88a0*/  MUFU.TANH R149, R149 ;  /* 0x0000009500957308 */ /* 0x000fe20000002400 */
[C---:B------:R-:W-:Y:S01]  /*88b0*/  ISETP.GE.AND P2, PT, R30.reuse, R129, PT ;  /* 0x000000811e00720c */ /* 0x040fe20003f46270 */
[----:B------:R-:W-:Y:S01]  /*88c0*/  FMUL.FTZ R5, R5, UR10 ;  /* 0x0000000a05057c20 */ /* 0x000fe20008410000 */
[----:B------:R-:W-:Y:S01]  /*88d0*/  ISETP.GE.AND P1, PT, R30, R103, PT ;  /* 0x000000671e00720c */ /* 0x000fe20003f26270 */
[----:B------:R-:W-:Y:S01]  /*88e0*/  FMUL.FTZ R7, R7, UR10 ;  /* 0x0000000a07077c20 */ /* 0x000fe20008410000 */
[C---:B------:R-:W-:Y:S01]  /*88f0*/  ISETP.GE.AND P5, PT, R24.reuse, R129, PT ;  /* 0x000000811800720c */ /* 0x040fe20003fa6270 */
[----:B---3--:R-:W-:Y:S02]  /*8900*/  HMMA.16816.F32 R16, R116, R56, R16 ;  /* 0x000000387410723c */ /* 0x008fe40000001810 */
[----:B------:R-:W-:Y:S01]  /*8910*/  MUFU.TANH R211, R40 ;  /* 0x0000002800d37308 */ /* 0x000fe20000002400 */
[----:B------:R-:W-:-:S02]  /*8920*/  ISETP.GE.AND P6, PT, R24, R103, PT ;  /* 0x000000671800720c */ /* 0x000fc40003fc6270 */
[C-C-:B------:R-:W-:Y:S01]  /*8930*/  LOP3.LUT R30, R28.reuse, 0x18, R43.reuse, 0xfe, !PT ;  /* 0x000000181c1e7812 */ /* 0x140fe200078efe2b */
[----:B------:R-:W-:Y:S01]  /*8940*/  HMMA.16816.F32 R12, R116, R58, R12 ;  /* 0x0000003a740c723c */ /* 0x000fe2000000180c */
[----:B------:R-:W-:-:S03]  /*8950*/  LOP3.LUT R24, R28, 0x20, R43, 0xfe, !PT ;  /* 0x000000201c187812 */ /* 0x000fc600078efe2b */
[----:B------:R-:W1:Y:S01]  /*8960*/  MUFU.TANH R209, R42 ;  /* 0x0000002a00d17308 */ /* 0x000e620000002400 */
[----:B------:R-:W-:Y:S02]  /*8970*/  ISETP.GE.AND P4, PT, R30, R129, PT ;  /* 0x000000811e00720c */ /* 0x000fe40003f86270 */
[--C-:B------:R-:W-:Y:S01]  /*8980*/  LOP3.LUT R20, R28, 0x30, R43.reuse, 0xfe, !PT ;  /* 0x000000301c147812 */ /* 0x100fe200078efe2b */
[----:B------:R-:W-:Y:S01]  /*8990*/  FMUL.FTZ R59, R8, UR10 ;  /* 0x0000000a083b7c20 */ /* 0x000fe20008410000 */
[C---:B------:R-:W-:Y:S02]  /*89a0*/  LOP3.LUT R8, R28.reuse, 0x70, R43, 0xfe, !PT ;  /* 0x000000701c087812 */ /* 0x040fe400078efe2b */
[----:B------:R-:W-:Y:S01]  /*89b0*/  LOP3.LUT R4, R28, R43, RZ, 0xfc, !PT ;  /* 0x0000002b1c047212 */ /* 0x000fe200078efcff */
[----:B------:R-:W3:Y:S06]  /*89c0*/  MUFU.TANH R205, R205 ;  /* 0x000000cd00cd7308 */ /* 0x000eec0000002400 */
[----:B------:R-:W-:-:S02]  /*89d0*/  FMUL.FTZ R113, R16, UR10 ;  /* 0x0000000a10717c20 */ /* 0x000fc40008410000 */
[----:B------:R-:W5:Y:S01]  /*89e0*/  MUFU.TANH R215, R38 ;  /* 0x0000002600d77308 */ /* 0x000f620000002400 */
[--C-:B------:R-:W-:Y:S01]  /*89f0*/  LOP3.LUT R16, R28, 0x40, R43.reuse, 0xfe, !PT ;  /* 0x000000401c107812 */ /* 0x100fe200078efe2b */
[----:B------:R-:W-:Y:S01]  /*8a00*/  FMUL.FTZ R18, R18, UR10 ;  /* 0x0000000a12127c20 */ /* 0x000fe20008410000 */
[----:B------:R-:W-:Y:S01]  /*8a10*/  FMUL.FTZ R17, R17, UR10 ;  /* 0x0000000a11117c20 */ /* 0x000fe20008410000 */
[----:B------:R-:W-:Y:S01]  /*8a20*/  FMUL.FTZ R19, R19, UR10 ;  /* 0x0000000a13137c20 */ /* 0x000fe20008410000 */
[----:B------:R-:W-:Y:S01]  /*8a30*/  FMUL.FTZ R111, R12, UR10 ;  /* 0x0000000a0c6f7c20 */ /* 0x000fe20008410000 */
[--C-:B------:R-:W-:Y:S01]  /*8a40*/  LOP3.LUT R12, R28, 0x50, R43.reuse, 0xfe, !PT ;  /* 0x000000501c0c7812 */ /* 0x100fe200078efe2b */
[----:B------:R-:W-:Y:S01]  /*8a50*/  FMUL.FTZ R65, R14, UR10 ;  /* 0x0000000a0e417c20 */ /* 0x000fe20008410000 */
[----:B------:R-:W5:Y:S01]  /*8a60*/  MUFU.TANH R187, R32 ;  /* 0x0000002000bb7308 */ /* 0x000f620000002400 */
[----:B------:R-:W-:Y:S01]  /*8a70*/  LOP3.LUT R14, R28, 0x58, R43, 0xfe, !PT ;  /* 0x000000581c0e7812 */ /* 0x000fe200078efe2b */
[----:B------:R-:W-:Y:S01]  /*8a80*/  FMUL.FTZ R13, R13, UR10 ;  /* 0x0000000a0d0d7c20 */ /* 0x000fe20008410000 */
[----:B------:R-:W-:-:S05]  /*8a90*/  FMUL.FTZ R15, R15, UR10 ;  /* 0x0000000a0f0f7c20 */ /* 0x000fca0008410000 */
[----:B------:R2:W-:Y:S08]  /*8aa0*/  MUFU.TANH R221, R41 ;  /* 0x0000002900dd7308 */ /* 0x0005f00000002400 */
[----:B------:R4:W-:Y:S08]  /*8ab0*/  MUFU.TANH R213, R39 ;  /* 0x0000002700d57308 */ /* 0x0009f00000002400 */
[----:B------:R1:W-:Y:S01]  /*8ac0*/  MUFU.TANH R207, R29 ;  /* 0x0000001d00cf7308 */ /* 0x0003e20000002400 */
[----:B--2---:R-:W-:-:S02]  /*8ad0*/  FSEL R41, R104, -INF , !P2 ;  /* 0xff80000068297808 */ /* 0x004fc40005000000 */
[----:B------:R-:W-:-:S05]  /*8ae0*/  ISETP.GE.AND P2, PT, R30, R103, PT ;  /* 0x000000671e00720c */ /* 0x000fca0003f46270 */
[----:B------:R-:W2:Y:S01]  /*8af0*/  MUFU.TANH R197, R197 ;  /* 0x000000c500c57308 */ /* 0x000ea20000002400 */
[----:B----4-:R-:W-:Y:S02]  /*8b00*/  FSEL R39, R106, -INF , !P5 ;  /* 0xff8000006a277808 */ /* 0x010fe40006800000 */
[----:B------:R-:W-:-:S04]  /*8b10*/  ISETP.GE.AND P5, PT, R24, R103, PT ;  /* 0x000000671800720c */ /* 0x000fc80003fa6270 */
[----:B------:R-:W-:Y:S01]  /*8b20*/  FSEL R151, R151, -INF , !P5 ;  /* 0xff80000097977808 */ /* 0x000fe20006800000 */
[----:B------:R-:W4:Y:S01]  /*8b30*/  MUFU.TANH R155, R155 ;  /* 0x0000009b009b7308 */ /* 0x000f220000002400 */
[----:B-1----:R-:W-:Y:S02]  /*8b40*/  FSEL R29, R105, -INF , !P1 ;  /* 0xff800000691d7808 */ /* 0x002fe40004800000 */
[----:B------:R-:W-:Y:S02]  /*8b50*/  ISETP.GE.AND P1, PT, R24, R129, PT ;  /* 0x000000811800720c */ /* 0x000fe40003f26270 */
[----:B------:R-:W-:Y:S02]  /*8b60*/  LOP3.LUT R24, R28, 0x28, R43, 0xfe, !PT ;  /* 0x000000281c187812 */ /* 0x000fe400078efe2b */
[----:B------:R-:W-:Y:S01]  /*8b70*/  FSEL R153, R153, -INF , !P1 ;  /* 0xff80000099997808 */ /* 0x000fe20004800000 */
[----:B------:R1:W-:Y:S01]  /*8b80*/  MUFU.TANH R219, R37 ;  /* 0x0000002500db7308 */ /* 0x0003e20000002400 */
[----:B------:R-:W-:-:S04]  /*8b90*/  ISETP.GE.AND P1, PT, R20, R103, PT ;  /* 0x000000671400720c */ /* 0x000fc80003f26270 */
[----:B------:R-:W-:-:S03]  /*8ba0*/  FSEL R209, R209, -INF , !P1 ;  /* 0xff800000d1d17808 */ /* 0x000fc60004800000 */
[----:B------:R3:W-:Y:S08]  /*8bb0*/  MUFU.TANH R203, R33 ;  /* 0x0000002100cb7308 */ /* 0x0007f00000002400 */
[----:B------:R5:W-:Y:S01]  /*8bc0*/  MUFU.TANH R201, R35 ;  /* 0x0000002300c97308 */ /* 0x000be20000002400 */
[----:B-1----:R-:W-:Y:S02]  /*8bd0*/  FSEL R37, R53, -INF , !P2 ;  /* 0xff80000035257808 */ /* 0x002fe40005000000 */
[----:B------:R-:W-:-:S02]  /*8be0*/  ISETP.GE.AND P2, PT, R20, R129, PT ;  /* 0x000000811400720c */ /* 0x000fc40003f46270 */
[----:B------:R-:W-:Y:S02]  /*8bf0*/  LOP3.LUT R20, R28, 0x38, R43, 0xfe, !PT ;  /* 0x000000381c147812 */ /* 0x000fe400078efe2b */
[----:B------:R-:W-:Y:S01]  /*8c00*/  FSEL R211, R211, -INF , !P2 ;  /* 0xff800000d3d37808 */ /* 0x000fe20005000000 */
[----:B------:R-:W1:Y:S01]  /*8c10*/  MUFU.TANH R139, R139 ;  /* 0x0000008b008b7308 */ /* 0x000e620000002400 */
[----:B---3--:R-:W-:Y:S02]  /*8c20*/  FSEL R33, R107, -INF , !P6 ;  /* 0xff8000006b217808 */ /* 0x008fe40007000000 */
[-C--:B------:R-:W-:Y:S02]  /*8c30*/  ISETP.GE.AND P6, PT, R24, R129.reuse, PT ;  /* 0x000000811800720c */ /* 0x080fe40003fc6270 */
[----:B------:R-:W-:Y:S02]  /*8c40*/  ISETP.GE.AND P5, PT, R20, R129, PT ;  /* 0x000000811400720c */ /* 0x000fe40003fa6270 */
[----:B------:R-:W-:Y:S01]  /*8c50*/  FSEL R145, R145, -INF , !P6 ;  /* 0xff80000091917808 */ /* 0x000fe20007000000 */
[----:B------:R-:W3:Y:S01]  /*8c60*/  MUFU.TANH R133, R26 ;  /* 0x0000001a00857308 */ /* 0x000ee20000002400 */
[----:B-----5:R-:W-:-:S02]  /*8c70*/  FSEL R35, R109, -INF , !P4 ;  /* 0xff8000006d237808 */ /* 0x020fc40006000000 */
[-C--:B------:R-:W-:Y:S02]  /*8c80*/  ISETP.GE.AND P4, PT, R24, R103.reuse, PT ;  /* 0x000000671800720c */ /* 0x080fe40003f86270 */
[----:B------:R-:W-:Y:S02]  /*8c90*/  ISETP.GE.AND P6, PT, R20, R103, PT ;  /* 0x000000671400720c */ /* 0x000fe40003fc6270 */
[----:B------:R-:W-:Y:S01]  /*8ca0*/  FSEL R149, R149, -INF , !P4 ;  /* 0xff80000095957808 */ /* 0x000fe20006000000 */
[----:B------:R-:W5:Y:S01]  /*8cb0*/  MUFU.TANH R131, R22 ;  /* 0x0000001600837308 */ /* 0x000f620000002400 */
[C---:B------:R-:W-:Y:S02]  /*8cc0*/  ISETP.GE.AND P4, PT, R16.reuse, R129, PT ;  /* 0x000000811000720c */ /* 0x040fe40003f86270 */
[----:B------:R-:W-:Y:S02]  /*8cd0*/  ISETP.GE.AND P2, PT, R16, R103, PT ;  /* 0x000000671000720c */ /* 0x000fe40003f46270 */
[----:B------:R-:W-:-:S02]  /*8ce0*/  LOP3.LUT R16, R28, 0x48, R43, 0xfe, !PT ;  /* 0x000000481c107812 */ /* 0x000fc400078efe2b */
[----:B------:R-:W-:Y:S01]  /*8cf0*/  FSEL R205, R205, -INF , !P5 ;  /* 0xff800000cdcd7808 */ /* 0x000fe20006800000 */
[----:B------:R-:W5:Y:S01]  /*8d00*/  MUFU.TANH R113, R113 ;  /* 0x0000007100717308 */ /* 0x000f620000002400 */
[----:B------:R-:W-:Y:S02]  /*8d10*/  FSEL R215, R215, -INF , !P6 ;  /* 0xff800000d7d77808 */ /* 0x000fe40007000000 */
[----:B------:R-:W-:Y:S02]  /*8d20*/  FSEL R187, R187, -INF , !P4 ;  /* 0xff800000bbbb7808 */ /* 0x000fe40006000000 */
[C---:B------:R-:W-:Y:S02]  /*8d30*/  ISETP.GE.AND P1, PT, R16.reuse, R129, PT ;  /* 0x000000811000720c */ /* 0x040fe40003f26270 */
[----:B------:R-:W-:Y:S01]  /*8d40*/  ISETP.GE.AND P5, PT, R16, R103, PT ;  /* 0x000000671000720c */ /* 0x000fe20003fa6270 */
[----:B------:R-:W5:Y:S01]  /*8d50*/  MUFU.TANH R195, R34 ;  /* 0x0000002200c37308 */ /* 0x000f620000002400 */
[----:B------:R-:W-:-:S02]  /*8d60*/  ISETP.GE.AND P6, PT, R12, R129, PT ;  /* 0x000000810c00720c */ /* 0x000fc40003fc6270 */
[-C--:B------:R-:W-:Y:S02]  /*8d70*/  ISETP.GE.AND P4, PT, R12, R103.reuse, PT ;  /* 0x000000670c00720c */ /* 0x080fe40003f86270 */
[----:B------:R-:W-:Y:S02]  /*8d80*/  LOP3.LUT R12, R28, 0x60, R43, 0xfe, !PT ;  /* 0x000000601c0c7812 */ /* 0x000fe400078efe2b */
[----:B--2---:R-:W-:Y:S01]  /*8d90*/  FSEL R197, R197, -INF , !P1 ;  /* 0xff800000c5c57808 */ /* 0x004fe20004800000 */
[----:B------:R2:W-:Y:S01]  /*8da0*/  MUFU.TANH R225, R51 ;  /* 0x0000003300e17308 */ /* 0x0005e20000002400 */
[----:B----4-:R-:W-:Y:S02]  /*8db0*/  FSEL R155, R155, -INF , !P5 ;  /* 0xff8000009b9b7808 */ /* 0x010fe40006800000 */
[----:B------:R-:W-:Y:S02]  /*8dc0*/  ISETP.GE.AND P1, PT, R14, R103, PT ;  /* 0x000000670e00720c */ /* 0x000fe40003f26270 */
[----:B------:R-:W-:-:S02]  /*8dd0*/  ISETP.GE.AND P5, PT, R12, R129, PT ;  /* 0x000000810c00720c */ /* 0x000fc40003fa6270 */
[----:B-1----:R-:W-:Y:S01]  /*8de0*/  FSEL R139, R139, -INF , !P6 ;  /* 0xff8000008b8b7808 */ /* 0x002fe20007000000 */
[----:B------:R-:W1:Y:S01]  /*8df0*/  MUFU.TANH R109, R18 ;  /* 0x00000012006d7308 */ /* 0x000e620000002400 */
[----:B---3--:R-:W-:Y:S02]  /*8e00*/  FSEL R133, R133, -INF , !P4 ;  /* 0xff80000085857808 */ /* 0x008fe40006000000 */
[----:B-----5:R-:W-:Y:S02]  /*8e10*/  FSEL R131, R131, -INF , !P1 ;  /* 0xff80000083837808 */ /* 0x020fe40004800000 */
[----:B------:R-:W-:Y:S02]  /*8e20*/  FSEL R113, R113, -INF , !P5 ;  /* 0xff80000071717808 */ /* 0x000fe40006800000 */
[----:B------:R-:W-:Y:S01]  /*8e30*/  FSEL R195, R195, -INF , !P2 ;  /* 0xff800000c3c37808 */ /* 0x000fe20005000000 */
[----:B------:R-:W3:Y:S01]  /*8e40*/  MUFU.TANH R111, R111 ;  /* 0x0000006f006f7308 */ /* 0x000ee20000002400 */
[----:B--2---:R-:W-:Y:S01]  /*8e50*/  FMUL.FTZ R51, R10, UR10 ;  /* 0x0000000a0a337c20 */ /* 0x004fe20008410000 */
[----:B------:R-:W-:-:S02]  /*8e60*/  LOP3.LUT R10, R28, 0x68, R43, 0xfe, !PT ;  /* 0x000000681c0a7812 */ /* 0x000fc400078efe2b */
[----:B------:R-:W-:Y:S02]  /*8e70*/  ISETP.GE.AND P6, PT, R12, R103, PT ;  /* 0x000000670c00720c */ /* 0x000fe40003fc6270 */
[-C--:B------:R-:W-:Y:S02]  /*8e80*/  ISETP.GE.AND P4, PT, R10, R129.reuse, PT ;  /* 0x000000810a00720c */ /* 0x080fe40003f86270 */
[----:B------:R-:W2:Y:S01]  /*8e90*/  MUFU.TANH R135, R135 ;  /* 0x0000008700877308 */ /* 0x000ea20000002400 */
[C---:B------:R-:W-:Y:S02]  /*8ea0*/  ISETP.GE.AND P1, PT, R8.reuse, R129, PT ;  /* 0x000000810800720c */ /* 0x040fe40003f26270 */
[----:B------:R-:W-:Y:S02]  /*8eb0*/  ISETP.GE.AND P5, PT, R8, R103, PT ;  /* 0x000000670800720c */ /* 0x000fe40003fa6270 */
[----:B------:R-:W-:Y:S02]  /*8ec0*/  ISETP.GE.AND P2, PT, R14, R129, PT ;  /* 0x000000810e00720c */ /* 0x000fe40003f46270 */
[----:B------:R-:W-:Y:S01]  /*8ed0*/  LOP3.LUT R8, R28, 0x78, R43, 0xfe, !PT ;  /* 0x000000781c087812 */ /* 0x000fe200078efe2b */
[----:B------:R4:W-:Y:S01]  /*8ee0*/  MUFU.TANH R229, R49 ;  /* 0x0000003100e57308 */ /* 0x0009e20000002400 */
[----:B-1----:R-:W-:-:S02]  /*8ef0*/  FSEL R109, R109, -INF , !P6 ;  /* 0xff8000006d6d7808 */ /* 0x002fc40007000000 */
[----:B---3--:R-:W-:Y:S02]  /*8f00*/  FSEL R111, R111, -INF , !P4 ;  /* 0xff8000006f6f7808 */ /* 0x008fe40006000000 */
[C---:B------:R-:W-:Y:S02]  /*8f10*/  ISETP.GE.AND P6, PT, R8.reuse, R129, PT ;  /* 0x000000810800720c */ /* 0x040fe40003fc6270 */
[-C--:B------:R-:W-:Y:S01]  /*8f20*/  ISETP.GE.AND P4, PT, R8, R103.reuse, PT ;  /* 0x000000670800720c */ /* 0x080fe20003f86270 */
[----:B------:R-:W1:Y:S01]  /*8f30*/  MUFU.TANH R51, R51 ;  /* 0x0000003300337308 */ /* 0x000e620000002400 */
[----:B--2---:R-:W-:Y:S01]  /*8f40*/  FSEL R135, R135, -INF , !P2 ;  /* 0xff80000087877808 */ /* 0x004fe20005000000 */
[----:B------:R-:W-:Y:S01]  /*8f50*/  VIADD R8, R4, 0x1 ;  /* 0x0000000104087836 */ /* 0x000fe20000000000 */
[----:B------:R-:W-:-:S05]  /*8f60*/  ISETP.GE.AND P2, PT, R10, R103, PT ;  /* 0x000000670a00720c */ /* 0x000fca0003f46270 */
[----:B------:R-:W2:Y:S01]  /*8f70*/  MUFU.TANH R64, R64 ;  /* 0x0000004000407308 */ /* 0x000ea20000002400 */
[----:B----4-:R-:W-:Y:S01]  /*8f80*/  FMUL.FTZ R49, R6, UR10 ;  /* 0x0000000a06317c20 */ /* 0x010fe20008410000 */
[----:B------:R-:W-:-:S06]  /*8f90*/  VIADD R6, R4, 0x9 ;  /* 0x0000000904067836 */ /* 0x000fcc0000000000 */
        /* <DEDUP_REMOVED lines=11> */
[----:B-1----:R-:W-:Y:S02]  /*9050*/  FSEL R49, R49, -INF , !P4 ;  /* 0xff80000031317808 */ /* 0x002fe40006000000 */
[----:B------:R-:W-:-:S04]  /*9060*/  ISETP.GE.AND P4, PT, R6, R129, PT ;  /* 0x000000810600720c */ /* 0x000fc80003f86270 */
[----:B------:R-:W-:Y:S01]  /*9070*/  FSEL R53, R62, -INF , !P4 ;  /* 0xff8000003e357808 */ /* 0x000fe20006000000 */
[----:B------:R-:W1:Y:S01]  /*9080*/  MUFU.TANH R112, R112 ;  /* 0x0000007000707308 */ /* 0x000e620000002400 */
[----:B--2---:R-:W-:Y:S02]  /*9090*/  FSEL R59, R59, -INF , !P1 ;  /* 0xff8000003b3b7808 */ /* 0x004fe40004800000 */
[----:B------:R-:W-:Y:S01]  /*90a0*/  ISETP.GE.AND P1, PT, R8, R103, PT ;  /* 0x000000670800720c */ /* 0x000fe20003f26270 */
[----:B------:R-:W-:-:S04]  /*90b0*/  VIADD R8, R4, 0x19 ;  /* 0x0000001904087836 */ /* 0x000fc80000000000 */
[----:B------:R-:W2:Y:S01]  /*90c0*/  MUFU.TANH R60, R60 ;  /* 0x0000003c003c7308 */ /* 0x000ea20000002400 */
[----:B---3--:R-:W-:-:S07]  /*90d0*/  FSEL R21, R61, -INF , !P6 ;  /* 0xff8000003d157808 */ /* 0x008fce0007000000 */
[----:B------:R-:W3:Y:S01]  /*90e0*/  MUFU.TANH R54, R54 ;  /* 0x0000003600367308 */ /* 0x000ee20000002400 */
[----:B-1----:R-:W-:Y:S02]  /*90f0*/  FSEL R25, R112, -INF , !P1 ;  /* 0xff80000070197808 */ /* 0x002fe40004800000 */
[----:B------:R-:W-:-:S05]  /*9100*/  ISETP.GE.AND P1, PT, R8, R129, PT ;  /* 0x000000810800720c */ /* 0x000fca0003f26270 */
[----:B------:R-:W1:Y:S01]  /*9110*/  MUFU.TANH R63, R63 ;  /* 0x0000003f003f7308 */ /* 0x000e620000002400 */
[----:B--2---:R-:W-:Y:S02]  /*9120*/  FSEL R27, R60, -INF , !P5 ;  /* 0xff8000003c1b7808 */ /* 0x004fe40006800000 */
[----:B------:R-:W-:Y:S01]  /*9130*/  ISETP.GE.AND P5, PT, R8, R103, PT ;  /* 0x000000670800720c */ /* 0x000fe20003fa6270 */
[----:B------:R-:W-:-:S04]  /*9140*/  VIADD R8, R4, 0x29 ;  /* 0x0000002904087836 */ /* 0x000fc80000000000 */
[----:B------:R2:W-:Y:S01]  /*9150*/  MUFU.TANH R199, R31 ;  /* 0x0000001f00c77308 */ /* 0x0005e20000002400 */
[----:B---3--:R-:W-:-:S07]  /*9160*/  FSEL R61, R54, -INF , !P5 ;  /* 0xff800000363d7808 */ /* 0x008fce0006800000 */
[----:B------:R-:W3:Y:S08]  /*9170*/  MUFU.TANH R227, R227 ;  /* 0x000000e300e37308 */ /* 0x000ef00000002400 */
[----:B------:R-:W4:Y:S01]  /*9180*/  MUFU.TANH R52, R52 ;  /* 0x0000003400347308 */ /* 0x000f220000002400 */
[----:B--2---:R-:W-:Y:S02]  /*9190*/  FSEL R31, R110, -INF , !P2 ;  /* 0xff8000006e1f7808 */ /* 0x004fe40005000000 */
[----:B------:R-:W-:Y:S01]  /*91a0*/  ISETP.GE.AND P2, PT, R6, R103, PT ;  /* 0x000000670600720c */ /* 0x000fe20003f46270 */
[----:B------:R-:W-:-:S03]  /*91b0*/  VIADD R6, R4, 0x21 ;  /* 0x0000002104067836 */ /* 0x000fc60000000000 */
[----:B-1----:R-:W-:Y:S01]  /*91c0*/  FSEL R45, R63, -INF , !P2 ;  /* 0xff8000003f2d7808 */ /* 0x002fe20005000000 */
[----:B------:R-:W1:Y:S01]  /*91d0*/  MUFU.TANH R223, R223 ;  /* 0x000000df00df7308 */ /* 0x000e620000002400 */
[C---:B------:R-:W-:Y:S02]  /*91e0*/  ISETP.GE.AND P6, PT, R6.reuse, R129, PT ;  /* 0x000000810600720c */ /* 0x040fe40003fc6270 */
[----:B------:R-:W-:Y:S01]  /*91f0*/  ISETP.GE.AND P4, PT, R6, R103, PT ;  /* 0x000000670600720c */ /* 0x000fe20003f86270 */
[----:B------:R-:W-:Y:S01]  /*9200*/  VIADD R6, R4, 0x31 ;  /* 0x0000003104067836 */ /* 0x000fe20000000000 */
[----:B------:R-:W-:Y:S02]  /*9210*/  FSEL R229, R229, -INF , !P6 ;  /* 0xff800000e5e57808 */ /* 0x000fe40007000000 */
[-C--:B------:R-:W-:Y:S01]  /*9220*/  ISETP.GE.AND P2, PT, R8, R129.reuse, PT ;  /* 0x000000810800720c */ /* 0x080fe20003f46270 */
[----:B------:R-:W-:Y:S01]  /*9230*/  MUFU.TANH R141, R141 ;  /* 0x0000008d008d7308 */ /* 0x000fe20000002400 */
[----:B------:R-:W-:-:S02]  /*9240*/  ISETP.GE.AND P5, PT, R6, R129, PT ;  /* 0x000000810600720c */ /* 0x000fc40003fa6270 */
[----:B------:R-:W-:Y:S01]  /*9250*/  ISETP.GE.AND P6, PT, R6, R103, PT ;  /* 0x000000670600720c */ /* 0x000fe20003fc6270 */
[----:B------:R-:W-:Y:S01]  /*9260*/  VIADD R6, R4, 0x39 ;  /* 0x0000003904067836 */ /* 0x000fe20000000000 */
[----:B------:R-:W-:Y:S02]  /*9270*/  FSEL R225, R225, -INF , !P4 ;  /* 0xff800000e1e17808 */ /* 0x000fe40006000000 */
[----:B---3--:R-:W-:Y:S01]  /*9280*/  FSEL R227, R227, -INF , !P2 ;  /* 0xff800000e3e37808 */ /* 0x008fe20005000000 */
[----:B------:R-:W2:Y:S01]  /*9290*/  MUFU.TANH R143, R143 ;  /* 0x0000008f008f7308 */ /* 0x000ea20000002400 */
[----:B----4-:R-:W-:Y:S02]  /*92a0*/  FSEL R47, R52, -INF , !P1 ;  /* 0xff800000342f7808 */ /* 0x010fe40004800000 */
[C---:B------:R-:W-:Y:S02]  /*92b0*/  ISETP.GE.AND P4, PT, R6.reuse, R129, PT ;  /* 0x000000810600720c */ /* 0x040fe40003f86270 */
[-C--:B------:R-:W-:Y:S01]  /*92c0*/  ISETP.GE.AND P2, PT, R6, R103.reuse, PT ;  /* 0x000000670600720c */ /* 0x080fe20003f46270 */
[----:B------:R-:W-:Y:S01]  /*92d0*/  VIADD R6, R4, 0x49 ;  /* 0x0000004904067836 */ /* 0x000fe20000000000 */
[----:B------:R-:W-:Y:S01]  /*92e0*/  ISETP.GE.AND P1, PT, R8, R103, PT ;  /* 0x000000670800720c */ /* 0x000fe20003f26270 */
[----:B------:R-:W-:Y:S01]  /*92f0*/  VIADD R8, R4, 0x41 ;  /* 0x0000004104087836 */ /* 0x000fe20000000000 */
[----:B------:R-:W-:Y:S01]  /*9300*/  FSEL R217, R217, -INF , !P6 ;  /* 0xff800000d9d97808 */ /* 0x000fe20007000000 */
[----:B------:R-:W3:Y:S01]  /*9310*/  MUFU.TANH R117, R13 ;  /* 0x0000000d00757308 */ /* 0x000ee20000002400 */
[----:B------:R-:W-:-:S02]  /*9320*/  FSEL R219, R219, -INF , !P4 ;  /* 0xff800000dbdb7808 */ /* 0x000fc40006000000 */
[----:B-1----:R-:W-:Y:S02]  /*9330*/  FSEL R223, R223, -INF , !P1 ;  /* 0xff800000dfdf7808 */ /* 0x002fe40004800000 */
[----:B------:R-:W-:Y:S02]  /*9340*/  FSEL R221, R221, -INF , !P5 ;  /* 0xff800000dddd7808 */ /* 0x000fe40006800000 */
[C---:B------:R-:W-:Y:S01]  /*9350*/  ISETP.GE.AND P6, PT, R6.reuse, R129, PT ;  /* 0x000000810600720c */ /* 0x040fe20003fc6270 */
[----:B------:R-:W1:Y:S01]  /*9360*/  MUFU.TANH R57, R11 ;  /* 0x0000000b00397308 */ /* 0x000e620000002400 */
[----:B------:R-:W-:Y:S01]  /*9370*/  ISETP.GE.AND P4, PT, R6, R103, PT ;  /* 0x000000670600720c */ /* 0x000fe20003f86270 */
[----:B------:R-:W-:Y:S01]  /*9380*/  VIADD R6, R4, 0x59 ;  /* 0x0000005904067836 */ /* 0x000fe20000000000 */
[C---:B------:R-:W-:Y:S02]  /*9390*/  ISETP.GE.AND P1, PT, R8.reuse, R129, PT ;  /* 0x000000810800720c */ /* 0x040fe40003f26270 */
[----:B------:R-:W-:Y:S01]  /*93a0*/  ISETP.GE.AND P5, PT, R8, R103, PT ;  /* 0x000000670800720c */ /* 0x000fe20003fa6270 */
[----:B------:R-:W-:Y:S01]  /*93b0*/  VIADD R8, R4, 0x51 ;  /* 0x0000005104087836 */ /* 0x000fe20000000000 */
[----:B------:R-:W-:Y:S01]  /*93c0*/  FSEL R207, R207, -INF , !P6 ;  /* 0xff800000cfcf7808 */ /* 0x000fe20007000000 */
[----:B------:R-:W4:Y:S01]  /*93d0*/  MUFU.TANH R147, R147 ;  /* 0x0000009300937308 */ /* 0x000f220000002400 */
[----:B------:R-:W-:-:S02]  /*93e0*/  FSEL R201, R201, -INF , !P5 ;  /* 0xff800000c9c97808 */ /* 0x000fc40006800000 */
[----:B------:R-:W-:Y:S02]  /*93f0*/  FSEL R203, R203, -INF , !P1 ;  /* 0xff800000cbcb7808 */ /* 0x000fe40004800000 */
[C---:B------:R-:W-:Y:S02]  /*9400*/  ISETP.GE.AND P5, PT, R6.reuse, R129, PT ;  /* 0x000000810600720c */ /* 0x040fe40003fa6270 */
[-C--:B------:R-:W-:Y:S01]  /*9410*/  ISETP.GE.AND P6, PT, R6, R103.reuse, PT ;  /* 0x000000670600720c */ /* 0x080fe20003fc6270 */
[----:B------:R-:W-:Y:S01]  /*9420*/  VIADD R6, R4, 0x69 ;  /* 0x0000006904067836 */ /* 0x000fe20000000000 */
[----:B------:R-:W-:Y:S01]  /*9430*/  ISETP.GE.AND P1, PT, R8, R103, PT ;  /* 0x000000670800720c */ /* 0x000fe20003f26270 */
[----:B------:R-:W5:Y:S01]  /*9440*/  MUFU.TANH R137, R23 ;  /* 0x0000001700897308 */ /* 0x000f620000002400 */
[----:B--2---:R-:W-:Y:S02]  /*9450*/  FSEL R143, R143, -INF , !P5 ;  /* 0xff8000008f8f7808 */ /* 0x004fe40006800000 */
[----:B------:R-:W-:-:S02]  /*9460*/  FSEL R141, R141, -INF , !P1 ;  /* 0xff8000008d8d7808 */ /* 0x000fc40004800000 */
[C---:B------:R-:W-:Y:S02]  /*9470*/  ISETP.GE.AND P1, PT, R6.reuse, R129, PT ;  /* 0x000000810600720c */ /* 0x040fe40003f26270 */
[----:B------:R-:W-:Y:S01]  /*9480*/  ISETP.GE.AND P5, PT, R6, R103, PT ;  /* 0x000000670600720c */ /* 0x000fe20003fa6270 */
[----:B------:R-:W2:Y:S01]  /*9490*/  MUFU.TANH R119, R17 ;  /* 0x0000001100777308 */ /* 0x000ea20000002400 */
[----:B------:R-:W-:Y:S01]  /*94a0*/  VIADD R6, R4, 0x71 ;  /* 0x0000007104067836 */ /* 0x000fe20000000000 */
[----:B------:R-:W-:Y:S02]  /*94b0*/  FSEL R213, R213, -INF , !P2 ;  /* 0xff800000d5d57808 */ /* 0x000fe40005000000 */
[----:B------:R-:W-:Y:S01]  /*94c0*/  ISETP.GE.AND P2, PT, R8, R129, PT ;  /* 0x000000810800720c */ /* 0x000fe20003f46270 */
[----:B------:R-:W-:Y:S01]  /*94d0*/  VIADD R8, R4, 0x61 ;  /* 0x0000006104087836 */ /* 0x000fe20000000000 */
[----:B---3--:R-:W-:Y:S02]  /*94e0*/  FSEL R117, R117, -INF , !P1 ;  /* 0xff80000075757808 */ /* 0x008fe40004800000 */
[----:B------:R-:W3:Y:S01]  /*94f0*/  MUFU.TANH R115, R19 ;  /* 0x0000001300737308 */ /* 0x000ee20000002400 */
[----:B------:R-:W-:-:S02]  /*9500*/  ISETP.GE.AND P1, PT, R6, R103, PT ;  /* 0x000000670600720c */ /* 0x000fc40003f26270 */
[----:B------:R-:W-:Y:S02]  /*9510*/  FSEL R199, R199, -INF , !P4 ;  /* 0xff800000c7c77808 */ /* 0x000fe40006000000 */
[----:B-1----:R-:W-:Y:S02]  /*9520*/  FSEL R57, R57, -INF , !P1 ;  /* 0xff80000039397808 */ /* 0x002fe40004800000 */
[C---:B------:R-:W-:Y:S01]  /*9530*/  ISETP.GE.AND P4, PT, R8.reuse, R129, PT ;  /* 0x000000810800720c */ /* 0x040fe20003f86270 */
[----:B------:R-:W1:Y:S01]  /*9540*/  MUFU.TANH R107, R15 ;  /* 0x0000000f006b7308 */ /* 0x000e620000002400 */
[----:B----4-:R-:W-:Y:S02]  /*9550*/  FSEL R147, R147, -INF , !P2 ;  /* 0xff80000093937808 */ /* 0x010fe40005000000 */
[----:B------:R-:W-:Y:S02]  /*9560*/  ISETP.GT.AND P1, PT, R179, R174, PT ;  /* 0x000000aeb300720c */ /* 0x000fe40003f24270 */
[----:B------:R-:W-:-:S02]  /*9570*/  ISETP.GE.AND P2, PT, R8, R103, PT ;  /* 0x000000670800720c */ /* 0x000fc40003f46270 */
[----:B-----5:R-:W-:Y:S01]  /*9580*/  FSEL R137, R137, -INF , !P6 ;  /* 0xff80000089897808 */ /* 0x020fe20007000000 */
[----:B------:R-:W4:Y:S01]  /*9590*/  MUFU.TANH R66, R9 ;  /* 0x0000000900427308 */ /* 0x000f220000002400 */
[----:B--2---:R-:W-:Y:S01]  /*95a0*/  FSEL R119, R119, -INF , !P4 ;  /* 0xff80000077777808 */ /* 0x004fe20006000000 */
[----:B------:R-:W-:Y:S01]  /*95b0*/  BAR.SYNC.DEFER_BLOCKING 0x0 ;  /* 0x0000000000007b1d */ /* 0x000fe20000010000 */
[C---:B------:R-:W-:Y:S02]  /*95c0*/  ISETP.GE.AND P6, PT, R4.reuse, R129, PT ;  /* 0x000000810400720c */ /* 0x040fe40003fc6270 */
[C---:B------:R-:W-:Y:S01]  /*95d0*/  ISETP.GE.AND P4, PT, R4.reuse, R103, PT ;  /* 0x000000670400720c */ /* 0x040fe20003f86270 */
[----:B------:R-:W-:Y:S01]  /*95e0*/  VIADD R4, R4, 0x79 ;  /* 0x0000007904047836 */ /* 0x000fe20000000000 */
[----:B---3--:R-:W-:Y:S01]  /*95f0*/  FSEL R115, R115, -INF , !P2 ;  /* 0xff80000073737808 */ /* 0x008fe20005000000 */
[----:B------:R-:W-:Y:S01]  /*9600*/  MUFU.TANH R108, R108 ;  /* 0x0000006c006c7308 */ /* 0x000fe20000002400 */
[----:B------:R-:W-:-:S02]  /*9610*/  ISETP.GE.AND P2, PT, R6, R129, PT ;  /* 0x000000810600720c */ /* 0x000fc40003f46270 */
[----:B-1----:R-:W-:Y:S02]  /*9620*/  FSEL R107, R107, -INF , !P5 ;  /* 0xff8000006b6b7808 */ /* 0x002fe40006800000 */
[----:B------:R-:W-:Y:S02]  /*9630*/  ISETP.GE.AND P5, PT, R4, R129, PT ;  /* 0x000000810400720c */ /* 0x000fe40003fa6270 */
[----:B------:R-:W-:Y:S01]  /*9640*/  FSEL R3, R3, -INF , !P6 ;  /* 0xff80000003037808 */ /* 0x000fe20007000000 */
[----:B------:R-:W1:Y:S01]  /*9650*/  MUFU.TANH R67, R5 ;  /* 0x0000000500437308 */ /* 0x000e620000002400 */
[----:B----4-:R-:W-:Y:S02]  /*9660*/  FSEL R66, R66, -INF , !P2 ;  /* 0xff80000042427808 */ /* 0x010fe40005000000 */
[----:B------:R-:W-:-:S05]  /*9670*/  ISETP.GE.AND P2, PT, R4, R103, PT ;  /* 0x000000670400720c */ /* 0x000fca0003f46270 */
[----:B------:R-:W2:Y:S01]  /*9680*/  MUFU.TANH R50, R7 ;  /* 0x0000000700327308 */ /* 0x000ea20000002400 */
[----:B-1----:R-:W-:Y:S02]  /*9690*/  FSEL R67, R67, -INF , !P5 ;  /* 0xff80000043437808 */ /* 0x002fe40006800000 */
[----:B------:R-:W-:Y:S02]  /*96a0*/  FSEL R5, R108, -INF , !P4 ;  /* 0xff8000006c057808 */ /* 0x000fe40006000000 */
[----:B--2---:R-:W-:Y:S01]  /*96b0*/  FSEL R50, R50, -INF , !P2 ;  /* 0xff80000032327808 */ /* 0x004fe20005000000 */
[----:B------:R-:W-:Y:S06]  /*96c0*/  @!P1 BRA `(.L_x_5895) ;  /* 0x0000000800649947 */ /* 0x000fec0003800000 */
[----:B------:R-:W-:Y:S05]  /*96d0*/  @!P3 BRA `(.L_x_5896) ;  /* 0x0000000000f0b947 */ /* 0x000fea0003800000 */
[----:B------:R-:W1:Y:S01]  /*96e0*/  LDC R7, c[0x0][0x380] ;  /* 0x0000e000ff077b82 */ /* 0x000e620000000800 */
[----:B------:R-:W-:Y:S01]  /*96f0*/  MOV R8, RZ ;  /* 0x000000ff00087202 */ /* 0x000fe20000000f00 */
[----:B------:R-:W-:Y:S01]  /*9700*/  ULDC.64 UR4, c[0x0][0x230] ;  /* 0x00008c0000047ab9 */ /* 0x000fe20000000a00 */
[----:B------:R-:W-:Y:S02]  /*9710*/  IABS R13, R28 ;  /* 0x0000001c000d7213 */ /* 0x000fe40000000000 */
[----:B-1----:R-:W-:-:S04]  /*9720*/  IABS R6, R7 ;  /* 0x0000000700067213 */ /* 0x002fc80000000000 */
[----:B------:R-:W1:Y:S08]  /*9730*/  I2F.RP R10, R6 ;  /* 0x00000006000a7306 */ /* 0x000e700000209400 */
[----:B-1----:R-:W1:Y:S02]  /*9740*/  MUFU.RCP R11, R10 ;  /* 0x0000000a000b7308 */ /* 0x002e640000001000 */
[----:B-1----:R-:W-:-:S06]  /*9750*/  VIADD R11, R11, 0xffffffe ;  /* 0x0ffffffe0b0b7836 */ /* 0x002fcc0000000000 */
[----:B------:R-:W1:Y:S02]  /*9760*/  F2I.FTZ.U32.TRUNC.NTZ R9, R11 ;  /* 0x0000000b00097305 */ /* 0x000e64000021f000 */
[----:B-1----:R-:W-:-:S04]  /*9770*/  IMAD.MOV R4, RZ, RZ, -R9 ;  /* 0x000000ffff047224 */ /* 0x002fc800078e0a09 */
[----:B------:R-:W-:-:S04]  /*9780*/  IMAD R4, R4, R6, RZ ;  /* 0x0000000604047224 */ /* 0x000fc800078e02ff */
[----:B------:R-:W-:-:S04]  /*9790*/  IMAD.HI.U32 R4, R9, R4, R8 ;  /* 0x0000000409047227 */ /* 0x000fc800078e0008 */
[C---:B------:R-:W-:Y:S01]  /*97a0*/  VIADD R8, R28.reuse, 0xffffff80 ;  /* 0xffffff801c087836 */ /* 0x040fe20000000000 */
[----:B------:R-:W-:Y:S01]  /*97b0*/  LOP3.LUT R28, R28, R7, RZ, 0x3c, !PT ;  /* 0x000000071c1c7212 */ /* 0x000fe200078e3cff */
[----:B------:R-:W-:-:S03]  /*97c0*/  IMAD.HI.U32 R10, R4, R13, RZ ;  /* 0x0000000d040a7227 */ /* 0x000fc600078e00ff */
[----:B------:R-:W-:Y:S02]  /*97d0*/  IABS R9, R8 ;  /* 0x0000000800097213 */ /* 0x000fe40000000000 */
[----:B------:R-:W-:Y:S02]  /*97e0*/  IADD3 R11, -R10, RZ, RZ ;  /* 0x000000ff0a0b7210 */ /* 0x000fe40007ffe1ff */
[----:B------:R-:W-:Y:S01]  /*97f0*/  LOP3.LUT R8, R8, R7, RZ, 0x3c, !PT ;  /* 0x0000000708087212 */ /* 0x000fe200078e3cff */
[----:B------:R-:W-:-:S04]  /*9800*/  IMAD.HI.U32 R4, R4, R9, RZ ;  /* 0x0000000904047227 */ /* 0x000fc800078e00ff */
        /* <DEDUP_REMOVED lines=12> */
[----:B------:R-:W-:-:S04]  /*98d0*/  ISETP.NE.AND P4, PT, R7, RZ, PT ;  /* 0x000000ff0700720c */ /* 0x000fc80003f85270 */
[----:B------:R-:W-:Y:S01]  /*98e0*/  @P2 VIADD R10, R10, 0x1 ;  /* 0x000000010a0a2836 */ /* 0x000fe20000000000 */
[----:B------:R-:W-:-:S03]  /*98f0*/  ISETP.GE.AND P2, PT, R8, RZ, PT ;  /* 0x000000ff0800720c */ /* 0x000fc60003f46270 */
[----:B------:R-:W-:-:S03]  /*9900*/  @!P5 IMAD.MOV R10, RZ, RZ, -R10 ;  /* 0x000000ffff0ad224 */ /* 0x000fc600078e0a0a */
[----:B------:R-:W-:-:S05]  /*9910*/  @P6 VIADD R4, R4, 0x1 ;  /* 0x0000000104046836 */ /* 0x000fca0000000000 */
[----:B------:R-:W-:Y:S02]  /*9920*/  MOV R11, R4 ;  /* 0x00000004000b7202 */ /* 0x000fe40000000f00 */
[----:B------:R-:W-:Y:S02]  /*9930*/  LOP3.LUT R4, RZ, R7, RZ, 0x33, !PT ;  /* 0x00000007ff047212 */ /* 0x000fe400078e33ff */
        /* <DEDUP_REMOVED lines=11> */
[----:B------:R-:W-:Y:S01]  /*99f0*/  IMAD R4, R7, R121, R4 ;  /* 0x0000007907047224 */ /* 0x000fe200078e0204 */
[----:B--2---:R-:W-:Y:S01]  /*9a00*/  IADD3 R8, -R11, R8, RZ ;  /* 0x000000080b087210 */ /* 0x004fe20007ffe1ff */
[----:B------:R-:W-:-:S03]  /*9a10*/  IMAD.WIDE.U32 R10, R7, R120, RZ ;  /* 0x00000078070a7225 */ /* 0x000fc600078e00ff */
[----:B------:R-:W-:Y:S01]  /*9a20*/  SHF.R.S32.HI R6, RZ, 0x1f, R8 ;  /* 0x0000001fff067819 */ /* 0x000fe20000011408 */
[----:B------:R-:W-:-:S04]  /*9a30*/  IMAD.IADD R11, R11, 0x1, R4 ;  /* 0x000000010b0b7824 */ /* 0x000fc800078e0204 */
[----:B------:R-:W-:-:S04]  /*9a40*/  IMAD R7, R6, UR4, RZ ;  /* 0x0000000406077c24 */ /* 0x000fc8000f8e02ff */
[C---:B------:R-:W-:Y:S02]  /*9a50*/  IMAD R7, R8.reuse, UR5, R7 ;  /* 0x0000000508077c24 */ /* 0x040fe4000f8e0207 */
[----:B------:R-:W-:-:S05]  /*9a60*/  IMAD.WIDE.U32 R8, R8, UR4, R10 ;  /* 0x0000000408087c25 */ /* 0x000fca000f8e000a */
[----:B------:R-:W-:Y:S01]  /*9a70*/  IADD3 R6, R9, R7, RZ ;  /* 0x0000000709067210 */ /* 0x000fe20007ffe0ff */
[----:B------:R-:W-:Y:S01]  /*9a80*/  IMAD.MOV.U32 R7, RZ, RZ, R8 ;  /* 0x000000ffff077224 */ /* 0x000fe200078e0008 */
[----:B------:R-:W-:Y:S06]  /*9a90*/  BRA `(.L_x_5897) ;  /* 0x0000000000087947 */ /* 0x000fec0003800000 */
.L_x_5896:
[----:B------:R-:W-:-:S04]  /*9aa0*/  LEA R7, -R120, RZ, 0x7 ;  /* 0x000000ff78077211 */ /* 0x000fc800078e39ff */
[----:B------:R-:W-:-:S07]  /*9ab0*/  SHF.R.S32.HI R6, RZ, 0x1f, R7 ;  /* 0x0000001fff067819 */ /* 0x000fce0000011407 */
.L_x_5897:
        /* <DEDUP_REMOVED lines=17> */
[----:B------:R1:W-:Y:S01]  /*9bd0*/  @P0 STS.128 [R180+0x2800], RZ ;  /* 0x002800ffb4000388 */ /* 0x0003e20000000c00 */
[----:B------:R-:W-:-:S02]  /*9be0*/  @!P0 IADD3 R8, P2, R7, R8, RZ ;  /* 0x0000000807088210 */ /* 0x000fc40007f5e0ff */
[----:B------:R-:W-:Y:S02]  /*9bf0*/  @!P0 LEA.HI.X R11, R120, R101, R121, 0x5, P4 ;  /* 0x00000065780b8211 */ /* 0x000fe400020f2c79 */
[C---:B------:R-:W-:Y:S02]  /*9c00*/  @!P0 LEA R14, P5, R9.reuse, UR8, 0x1 ;  /* 0x00000008090e8c11 */ /* 0x040fe4000f8a08ff */
[----:B------:R-:W-:Y:S01]  /*9c10*/  @!P0 LEA R18, P4, R8, UR8, 0x1 ;  /* 0x0000000808128c11 */ /* 0x000fe2000f8808ff */
[----:B------:R-:W-:Y:S01]  /*9c20*/  @!P0 IMAD.X R11, R6, 0x1, R11, P2 ;  /* 0x00000001060b8824 */ /* 0x000fe200010e060b */
[----:B------:R-:W-:Y:S01]  /*9c30*/  @!P0 LEA.HI.X R15, R9, UR9, R4, 0x1, P5 ;  /* 0x00000009090f8c11 */ /* 0x000fe2000a8f0c04 */
[C---:B------:R-:W-:Y:S02]  /*9c40*/  @!P0 IMAD R9, R121.reuse, 0x50, RZ ;  /* 0x0000005079098824 */ /* 0x040fe400078e02ff */
[----:B------:R-:W-:Y:S01]  /*9c50*/  @!P0 IMAD R4, R121, 0x60, RZ ;  /* 0x0000006079048824 */ /* 0x000fe200078e02ff */
[----:B------:R-:W-:Y:S01]  /*9c60*/  @!P0 LEA.HI.X R19, R8, UR9, R11, 0x1, P4 ;  /* 0x0000000908138c11 */ /* 0x000fe2000a0f0c0b */
[----:B------:R-:W-:Y:S01]  /*9c70*/  @!PT LDS RZ, [RZ] ;  /* 0x00000000fffff984 */ /* 0x000fe20000000800 */
[----:B------:R-:W-:Y:S01]  /*9c80*/  @!PT LDS RZ, [RZ] ;  /* 0x00000000fffff984 */ /* 0x000fe20000000800 */
[----:B------:R-:W-:Y:S01]  /*9c90*/  @!PT LDS RZ, [RZ] ;  /* 0x00000000fffff984 */ /* 0x000fe20000000800 */
[----:B------:R3:W-:Y:S01]  /*9ca0*/  @!P0 LDGSTS.E.BYPASS.LTC128B.128 [R180+0x2800], desc[UR12][R14.64] ;  /* 0x028000000eb48fae */ /* 0x0007e2000b901d4c */
[----:B------:R-:W-:-:S03]  /*9cb0*/  @!P0 LEA R8, P5, R120, R128, 0x6 ;  /* 0x0000008078088211 */ /* 0x000fc600078a30ff */
[----:B------:R1:W-:Y:S01]  /*9cc0*/  @P0 STS.128 [R180+0x3000], RZ ;  /* 0x003000ffb4000388 */ /* 0x0003e20000000c00 */
[----:B------:R-:W-:-:S03]  /*9cd0*/  @!P0 IADD3 R8, P4, R7, R8, RZ ;  /* 0x0000000807088210 */ /* 0x000fc60007f9e0ff */
[----:B------:R-:W-:Y:S01]  /*9ce0*/  @!PT LDS RZ, [RZ] ;  /* 0x00000000fffff984 */ /* 0x000fe20000000800 */
[----:B------:R-:W-:Y:S01]  /*9cf0*/  @!PT LDS RZ, [RZ] ;  /* 0x00000000fffff984 */ /* 0x000fe20000000800 */
[----:B------:R-:W-:Y:S01]  /*9d00*/  @!PT LDS RZ, [RZ] ;  /* 0x00000000fffff984 */ /* 0x000fe20000000800 */
[----:B------:R-:W-:Y:S01]  /*9d10*/  @!P0 LDGSTS.E.BYPASS.LTC128B.128 [R180+0x3000], desc[UR12][R18.64] ;  /* 0x0300000012b48fae */ /* 0x000fe2000b901d4c */
[----:B--2---:R-:W-:-:S03]  /*9d20*/  @!P0 LEA R16, P2, R13, UR8, 0x1 ;  /* 0x000000080d108c11 */ /* 0x004fc6000f8408ff */
[----:B------:R1:W-:Y:S01]  /*9d30*/  @P0 STS.128 [R180+0x3800], RZ ;  /* 0x003800ffb4000388 */ /* 0x0003e20000000c00 */
[----:B------:R-:W-:Y:S01]  /*9d40*/  @!P0 LEA.HI.X R17, R13, UR9, R10, 0x1, P2 ;  /* 0x000000090d118c11 */ /* 0x000fe200090f0c0a */
[----:B------:R-:W-:Y:S01]  /*9d50*/  @!P0 IMAD.WIDE.U32 R12, R120, 0x60, R128 ;  /* 0x00000060780c8825 */ /* 0x000fe200078e0080 */
        /* <DEDUP_REMOVED lines=44> */
.L_x_5899:
[----:B------:R-:W-:Y:S05]  /*a020*/  BSYNC B0 ;  /* 0x0000000000007941 */ /* 0x000fea0003800000 */
.L_x_5898:
[----:B------:R-:W0:Y:S01]  /*a030*/  LDGDEPBAR ;  /* 0x00000000000079af */ /* 0x000e220000000000 */
[----:B------:R-:W-:-:S04]  /*a040*/  LEA R188, P0, R7, R188, 0x1 ;  /* 0x000000bc07bc7211 */ /* 0x000fc800078008ff */
[----:B------:R-:W-:-:S09]  /*a050*/  LEA.HI.X R189, R7, R189, R6, 0x1, P0 ;  /* 0x000000bd07bd7211 */ /* 0x000fd200000f0c06 */
.L_x_5895:
        /* <DEDUP_REMOVED lines=61> */
[----:B--2---:R-:W-:Y:S02]  /*a430*/  FMNMX.FTZ R8, R64, R7, !PT ;  /* 0x0000000740087209 */ /* 0x004fe40007810000 */
        /* <DEDUP_REMOVED lines=20> */
[----:B------:R-:W-:Y:S01]  /*a580*/  LDSM.16.MT88.4 R40, [R162+0x6000] ;  /* 0x00600000a228783b */ /* 0x000fe20000004200 */
[----:B------:R-:W-:Y:S01]  /*a590*/  MUFU.EX2 R126, R126 ;  /* 0x0000007e007e7308 */ /* 0x000fe20000000800 */
[--C-:B------:R-:W-:Y:S01]  /*a5a0*/  FFMA.FTZ R110, R53, UR11, -R104.reuse ;  /* 0x0000000b356e7c23 */ /* 0x100fe20008010868 */
[--C-:B------:R-:W-:Y:S01]  /*a5b0*/  FFMA.FTZ R127, R39, UR11, -R104.reuse ;  /* 0x0000000b277f7c23 */ /* 0x100fe20008010868 */
[----:B------:R-:W-:Y:S01]  /*a5c0*/  FSEL R56, R56, RZ, P0 ;  /* 0x000000ff38387208 */ /* 0x000fe20000000000 */
[----:B------:R-:W-:Y:S01]  /*a5d0*/  LDSM.16.MT88.4 R52, [R166+0x6800] ;  /* 0x00680000a634783b */ /* 0x000fe20000004200 */
[--C-:B------:R-:W-:Y:S01]  /*a5e0*/  FFMA.FTZ R121, R35, UR11, -R104.reuse ;  /* 0x0000000b23797c23 */ /* 0x100fe20008010868 */
[--C-:B------:R-:W-:Y:S01]  /*a5f0*/  FFMA.FTZ R153, R153, UR11, -R104.reuse ;  /* 0x0000000b99997c23 */ /* 0x100fe20008010868 */
[----:B------:R-:W-:Y:S01]  /*a600*/  FFMA.FTZ R124, R229, UR11, -R104 ;  /* 0x0000000be57c7c23 */ /* 0x000fe20008010868 */
[--C-:B------:R-:W-:Y:S01]  /*a610*/  FFMA.FTZ R129, R5, UR11, -R56.reuse ;  /* 0x0000000b05817c23 */ /* 0x100fe20008010838 */
[----:B------:R-:W-:Y:S01]  /*a620*/  FSEL R5, R48, RZ, P2 ;  /* 0x000000ff30057208 */ /* 0x000fe20001000000 */
[--C-:B------:R-:W-:Y:S01]  /*a630*/  FFMA.FTZ R21, R21, UR11, -R56.reuse ;  /* 0x0000000b15157c23 */ /* 0x100fe20008010838 */
[--C-:B------:R-:W-:Y:S01]  /*a640*/  FFMA.FTZ R103, R25, UR11, -R56.reuse ;  /* 0x0000000b19677c23 */ /* 0x100fe20008010838 */
[--C-:B------:R-:W-:Y:S01]  /*a650*/  FFMA.FTZ R101, R29, UR11, -R56.reuse ;  /* 0x0000000b1d657c23 */ /* 0x100fe20008010838 */
[----:B------:R-:W-:Y:S01]  /*a660*/  LDSM.16.MT88.4 R24, [R163+0x6000] ;  /* 0x00600000a318783b */ /* 0x000fe20000004200 */
[----:B------:R-:W-:Y:S01]  /*a670*/  FADD.FTZ R128, R2, -R5 ;  /* 0x8000000502807221 */ /* 0x000fe20000010000 */
[----:B------:R-:W-:Y:S01]  /*a680*/  FSEL R5, R3, RZ, P0 ;  /* 0x000000ff03057208 */ /* 0x000fe20000000000 */
[----:B------:R1:W-:Y:S01]  /*a690*/  MUFU.EX2 R2, R21 ;  /* 0x0000001500027308 */ /* 0x0003e20000000800 */
[--C-:B------:R-:W-:Y:S01]  /*a6a0*/  FFMA.FTZ R106, R61, UR11, -R56.reuse ;  /* 0x0000000b3d6a7c23 */ /* 0x100fe20008010838 */
[----:B------:R-:W-:Y:S01]  /*a6b0*/  FMUL.FTZ R128, R128, UR11 ;  /* 0x0000000b80807c20 */ /* 0x000fe20008410000 */
[--C-:B------:R-:W-:Y:S01]  /*a6c0*/  FFMA.FTZ R123, R33, UR11, -R56.reuse ;  /* 0x0000000b217b7c23 */ /* 0x100fe20008010838 */
[----:B------:R-:W-:Y:S01]  /*a6d0*/  FADD.FTZ R0, R0, -R5 ;  /* 0x8000000500007221 */ /* 0x000fe20000010000 */
[--C-:B------:R-:W-:Y:S01]  /*a6e0*/  FFMA.FTZ R108, R45, UR11, -R56.reuse ;  /* 0x0000000b2d6c7c23 */ /* 0x100fe20008010838 */
[----:B------:R-:W-:Y:S01]  /*a6f0*/  FFMA.FTZ R125, R37, UR11, -R56 ;  /* 0x0000000b257d7c23 */ /* 0x000fe20008010838 */
[----:B------:R-:W-:Y:S01]  /*a700*/  LDSM.16.MT88.4 R60, [R162+0x6800] ;  /* 0x00680000a23c783b */ /* 0x000fe20000004200 */
[----:B------:R-:W-:Y:S01]  /*a710*/  FMUL.FTZ R0, R0, UR11 ;  /* 0x0000000b00007c20 */ /* 0x000fe20008410000 */
[----:B------:R-:W2:Y:S01]  /*a720*/  MUFU.EX2 R112, R112 ;  /* 0x0000007000707308 */ /* 0x000ea20000000800 */
[--C-:B------:R-:W-:Y:S01]  /*a730*/  FFMA.FTZ R145, R145, UR11, -R104.reuse ;  /* 0x0000000b91917c23 */ /* 0x100fe20008010868 */
[----:B------:R-:W-:Y:S01]  /*a740*/  LDSM.16.MT88.4 R36, [R163+0x6800] ;  /* 0x00680000a324783b */ /* 0x000fe20000004200 */
[----:B------:R-:W-:Y:S01]  /*a750*/  FFMA.FTZ R118, R227, UR11, -R104 ;  /* 0x0000000be3767c23 */ /* 0x000fe20008010868 */
[--C-:B------:R-:W-:Y:S01]  /*a760*/  FFMA.FTZ R151, R151, UR11, -R56.reuse ;  /* 0x0000000b97977c23 */ /* 0x100fe20008010838 */
[--C-:B------:R-:W-:Y:S01]  /*a770*/  FFMA.FTZ R116, R225, UR11, -R56.reuse ;  /* 0x0000000be1747c23 */ /* 0x100fe20008010838 */
[--C-:B------:R-:W-:Y:S01]  /*a780*/  FFMA.FTZ R149, R149, UR11, -R56.reuse ;  /* 0x0000000b95957c23 */ /* 0x100fe20008010838 */
[----:B------:R-:W-:Y:S01]  /*a790*/  FFMA.FTZ R120, R223, UR11, -R56 ;  /* 0x0000000bdf787c23 */ /* 0x000fe20008010838 */
[----:B-1----:R-:W1:Y:S01]  /*a7a0*/  LDSM.16.MT88.4 R20, [R164+0x6000] ;  /* 0x00600000a414783b */ /* 0x002e620000004200 */
        /* <DEDUP_REMOVED lines=8> */
[----:B------:R-:W3:Y:S01]  /*a830*/  MUFU.EX2 R58, R58 ;  /* 0x0000003a003a7308 */ /* 0x000ee20000000800 */
[----:B--2---:R-:W-:Y:S01]  /*a840*/  F2FP.F16.F32.PACK_AB R4, R112, R126 ;  /* 0x0000007e7004723e */ /* 0x004fe200000000ff */
[----:B------:R-:W-:Y:S01]  /*a850*/  FFMA.FTZ R136, R187, UR11, -R104 ;  /* 0x0000000bbb887c23 */ /* 0x000fe20008010868 */
[----:B------:R-:W-:Y:S01]  /*a860*/  FFMA.FTZ R138, R195, UR11, -R56 ;  /* 0x0000000bc38a7c23 */ /* 0x000fe20008010838 */
[----:B------:R-:W-:Y:S01]  /*a870*/  FFMA.FTZ R187, R203, UR11, -R104 ;  /* 0x0000000bcbbb7c23 */ /* 0x000fe20008010868 */
[--C-:B------:R-:W-:Y:S01]  /*a880*/  FFMA.FTZ R195, R201, UR11, -R56.reuse ;  /* 0x0000000bc9c37c23 */ /* 0x100fe20008010838 */
[--C-:B------:R-:W-:Y:S01]  /*a890*/  FFMA.FTZ R137, R137, UR11, -R56.reuse ;  /* 0x0000000b89897c23 */ /* 0x100fe20008010838 */
[----:B------:R-:W-:Y:S01]  /*a8a0*/  FFMA.FTZ R115, R115, UR11, -R56 ;  /* 0x0000000b73737c23 */ /* 0x000fe20008010838 */
[----:B------:R-:W-:Y:S01]  /*a8b0*/  MUFU.EX2 R129, R129 ;  /* 0x0000008100817308 */ /* 0x000fe20000000800 */
[----:B------:R-:W-:Y:S01]  /*a8c0*/  FFMA.FTZ R64, R64, UR11, -R104 ;  /* 0x0000000b40407c23 */ /* 0x000fe20008010868 */
[--C-:B------:R-:W-:Y:S01]  /*a8d0*/  FFMA.FTZ R51, R51, UR11, -R56.reuse ;  /* 0x0000000b33337c23 */ /* 0x100fe20008010838 */
[----:B------:R-:W-:-:S05]  /*a8e0*/  FFMA.FTZ R49, R49, UR11, -R56 ;  /* 0x0000000b31317c23 */ /* 0x000fca0008010838 */
[----:B------:R-:W2:Y:S01]  /*a8f0*/  MUFU.EX2 R103, R103 ;  /* 0x0000006700677308 */ /* 0x000ea20000000800 */
[----:B---3--:R-:W-:-:S07]  /*a900*/  F2FP.F16.F32.PACK_AB R6, R58, R105 ;  /* 0x000000693a06723e */ /* 0x008fce00000000ff */
[----:B------:R-:W3:Y:S08]  /*a910*/  MUFU.EX2 R101, R101 ;  /* 0x0000006500657308 */ /* 0x000ef00000000800 */
[----:B------:R-:W4:Y:S01]  /*a920*/  MUFU.EX2 R128, R128 ;  /* 0x0000008000807308 */ /* 0x000f220000000800 */
[----:B--2---:R-:W-:-:S07]  /*a930*/  F2FP.F16.F32.PACK_AB R5, R103, R129 ;  /* 0x000000816705723e */ /* 0x004fce00000000ff */
[----:B------:R-:W2:Y:S01]  /*a940*/  MUFU.EX2 R114, R0 ;  /* 0x0000000000727308 */ /* 0x000ea20000000800 */
[----:B---3--:R-:W-:-:S07]  /*a950*/  F2FP.F16.F32.PACK_AB R7, R2, R101 ;  /* 0x000000650207723e */ /* 0x008fce00000000ff */
        /* <DEDUP_REMOVED lines=8> */
[----:B------:R-:W3:Y:S01]  /*a9e0*/  MUFU.EX2 R110, R110 ;  /* 0x0000006e006e7308 */ /* 0x000ee20000000800 */
        /* <DEDUP_REMOVED lines=32> */
[----:B-1----:R-:W-:Y:S01]  /*abf0*/  HMMA.16816.F32 R16, R4, R20, R16 ;  /* 0x000000140410723c */ /* 0x002fe20000001810 */
[----:B------:R-:W1:Y:S01]  /*ac00*/  LDSM.16.MT88.4 R44, [R164+0x6800] ;  /* 0x00680000a42c783b */ /* 0x000e620000004200 */
        /* <DEDUP_REMOVED lines=11> */
[----:B------:R-:W4:Y:S01]  /*acc0*/  MUFU.EX2 R106, R106 ;  /* 0x0000006a006a7308 */ /* 0x000f220000000800 */
[----:B------:R-:W-:-:S02]  /*acd0*/  FADD.FTZ R105, R105, R112 ;  /* 0x0000007069697221 */ /* 0x000fc40000010000 */
[----:B------:R-:W-:Y:S01]  /*ace0*/  HMMA.16816.F32 R24, R4, R26, R76 ;  /* 0x0000001a0418723c */ /* 0x000fe2000000184c */
[----:B------:R-:W-:Y:S01]  /*acf0*/  LDSM.16.MT88.4 R76, [R163+0x8000] ;  /* 0x00800000a34c783b */ /* 0x000fe20000004200 */
[----:B------:R-:W-:-:S03]  /*ad00*/  FADD.FTZ R58, R58, R105 ;  /* 0x000000693a3a7221 */ /* 0x000fc60000010000 */
[----:B------:R-:W-:Y:S01]  /*ad10*/  MUFU.EX2 R153, R153 ;  /* 0x0000009900997308 */ /* 0x000fe20000000800 */
[C---:B------:R-:W-:Y:S06]  /*ad20*/  HMMA.16816.F32 R32, R4.reuse, R40, R32 ;  /* 0x000000280420723c */ /* 0x040fec0000001820 */
[----:B------:R-:W-:Y:S01]  /*ad30*/  HMMA.16816.F32 R4, R4, R42, R68 ;  /* 0x0000002a0404723c */ /* 0x000fe20000001844 */
[----:B---3--:R-:W-:Y:S01]  /*ad40*/  F2FP.F16.F32.PACK_AB R40, R110, R127 ;  /* 0x0000007f6e28723e */ /* 0x008fe200000000ff */
[----:B------:R-:W3:Y:S01]  /*ad50*/  MUFU.EX2 R124, R124 ;  /* 0x0000007c007c7308 */ /* 0x000ee20000000800 */
[----:B--2---:R-:W-:Y:S01]  /*ad60*/  F2FP.F16.F32.PACK_AB R41, R108, R123 ;  /* 0x0000007b6c29723e */ /* 0x004fe200000000ff */
[----:B------:R-:W-:-:S03]  /*ad70*/  FADD.FTZ R127, R127, R58 ;  /* 0x0000003a7f7f7221 */ /* 0x000fc60000010000 */
[----:B------:R-:W-:Y:S01]  /*ad80*/  F2FP.F16.F32.PACK_AB R42, R0, R121 ;  /* 0x00000079002a723e */ /* 0x000fe200000000ff */
[----:B------:R-:W-:Y:S01]  /*ad90*/  FADD.FTZ R110, R110, R127 ;  /* 0x0000007f6e6e7221 */ /* 0x000fe20000010000 */
[----:B----4-:R-:W-:Y:S01]  /*ada0*/  F2FP.F16.F32.PACK_AB R43, R106, R125 ;  /* 0x0000007d6a2b723e */ /* 0x010fe200000000ff */
[----:B------:R-:W-:Y:S02]  /*adb0*/  MUFU.EX2 R145, R145 ;  /* 0x0000009100917308 */ /* 0x000fe40000000800 */
[----:B------:R-:W-:-:S04]  /*adc0*/  FADD.FTZ R121, R121, R110 ;  /* 0x0000006e79797221 */ /* 0x000fc80000010000 */
[C---:B------:R-:W-:Y:S02]  /*add0*/  HMMA.16816.F32 R8, R40.reuse, R52, R8 ;  /* 0x000000342808723c */ /* 0x040fe40000001808 */
[----:B------:R-:W-:Y:S04]  /*ade0*/  MUFU.EX2 R118, R118 ;  /* 0x0000007600767308 */ /* 0x000fe80000000800 */
[C---:B------:R-:W-:Y:S01]  /*adf0*/  HMMA.16816.F32 R12, R40.reuse, R54, R12 ;  /* 0x00000036280c723c */ /* 0x040fe2000000180c */
[----:B------:R-:W2:Y:S03]  /*ae00*/  LDSM.16.MT88.4 R52, [R166+0x7000] ;  /* 0x00700000a634783b */ /* 0x000ea60000004200 */
[----:B------:R-:W-:Y:S02]  /*ae10*/  MUFU.EX2 R151, R151 ;  /* 0x0000009700977308 */ /* 0x000fe40000000800 */
[C---:B------:R-:W-:Y:S06]  /*ae20*/  HMMA.16816.F32 R32, R40.reuse, R60, R32 ;  /* 0x0000003c2820723c */ /* 0x040fec0000001820 */
[C---:B------:R-:W-:Y:S01]  /*ae30*/  HMMA.16816.F32 R4, R40.reuse, R62, R4 ;  /* 0x0000003e2804723c */ /* 0x040fe20000001804 */
[----:B------:R-:W4:Y:S01]  /*ae40*/  LDSM.16.MT88.4 R60, [R162+0x7000] ;  /* 0x00700000a23c783b */ /* 0x000f220000004200 */
[----:B------:R-:W5:Y:S04]  /*ae50*/  MUFU.EX2 R116, R116 ;  /* 0x0000007400747308 */ /* 0x000f680000000800 */
[C---:B------:R-:W-:Y:S04]  /*ae60*/  HMMA.16816.F32 R28, R40.reuse, R36, R28 ;  /* 0x00000024281c723c */ /* 0x040fe8000000181c */
[----:B------:R-:W-:Y:S02]  /*ae70*/  MUFU.EX2 R149, R149 ;  /* 0x0000009500957308 */ /* 0x000fe40000000800 */
[C---:B------:R-:W-:Y:S01]  /*ae80*/  HMMA.16816.F32 R24, R40.reuse, R38, R24 ;  /* 0x000000262818723c */ /* 0x040fe20000001818 */
[----:B------:R-:W4:Y:S05]  /*ae90*/  LDSM.16.MT88.4 R36, [R163+0x7000] ;  /* 0x00700000a324783b */ /* 0x000f2a0000004200 */
[----:B------:R-:W2:Y:S01]  /*aea0*/  MUFU.EX2 R120, R120 ;  /* 0x0000007800787308 */ /* 0x000ea20000000800 */
[C---:B-1----:R-:W-:Y:S06]  /*aeb0*/  HMMA.16816.F32 R16, R40.reuse, R44, R16 ;  /* 0x0000002c2810723c */ /* 0x042fec0000001810 */
[----:B------:R-:W-:Y:S01]  /*aec0*/  HMMA.16816.F32 R20, R40, R46, R20 ;  /* 0x0000002e2814723c */ /* 0x000fe20000001814 */
[----:B------:R-:W1:Y:S01]  /*aed0*/  LDSM.16.MT88.4 R44, [R164+0x7000] ;  /* 0x00700000a42c783b */ /* 0x000e620000004200 */
[----:B------:R-:W-:Y:S05]  /*aee0*/  MUFU.EX2 R211, R211 ;  /* 0x000000d300d37308 */ /* 0x000fea0000000800 */
[----:B---3--:R-:W-:-:S02]  /*aef0*/  F2FP.F16.F32.PACK_AB R40, R124, R153 ;  /* 0x000000997c28723e */ /* 0x008fc400000000ff */
[----:B-----5:R-:W-:Y:S01]  /*af00*/  F2FP.F16.F32.PACK_AB R41, R116, R151 ;  /* 0x000000977429723e */ /* 0x020fe200000000ff */
        /* <DEDUP_REMOVED lines=8> */
[C---:B----4-:R-:W-:Y:S04]  /*af90*/  HMMA.16816.F32 R32, R40.reuse, R60, R32 ;  /* 0x0000003c2820723c */ /* 0x050fe80000001820 */
[----:B------:R-:W-:Y:S02]  /*afa0*/  MUFU.EX2 R209, R209 ;  /* 0x000000d100d17308 */ /* 0x000fe40000000800 */
[----:B------:R-:W-:Y:S01]  /*afb0*/  HMMA.16816.F32 R28, R40, R36, R28 ;  /* 0x00000024281c723c */ /* 0x000fe2000000181c */
[----:B------:R-:W-:-:S05]  /*afc0*/  FFMA.FTZ R60, R213, UR11, -R56 ;  /* 0x0000000bd53c7c23 */ /* 0x000fca0008010838 */
[----:B------:R-:W4:Y:S01]  /*afd0*/  MUFU.EX2 R132, R132 ;  /* 0x0000008400847308 */ /* 0x000f220000000800 */
[C---:B------:R-:W-:Y:S01]  /*afe0*/  HMMA.16816.F32 R24, R40.reuse, R38, R24 ;  /* 0x000000262818723c */ /* 0x040fe20000001818 */
[----:B------:R-:W5:Y:S05]  /*aff0*/  LDSM.16.MT88.4 R36, [R163+0x7800] ;  /* 0x00780000a324783b */ /* 0x000f6a0000004200 */
[C---:B-1----:R-:W-:Y:S01]  /*b000*/  HMMA.16816.F32 R16, R40.reuse, R44, R16 ;  /* 0x0000002c2810723c */ /* 0x042fe20000001810 */
[----:B------:R-:W-:Y:S05]  /*b010*/  MUFU.EX2 R61, R215 ;  /* 0x000000d7003d7308 */ /* 0x000fea0000000800 */
[C---:B------:R-:W-:Y:S01]  /*b020*/  HMMA.16816.F32 R20, R40.reuse, R46, R20 ;  /* 0x0000002e2814723c */ /* 0x040fe20000001814 */
[----:B------:R-:W1:Y:S02]  /*b030*/  LDSM.16.MT88.4 R44, [R164+0x7800] ;  /* 0x00780000a42c783b */ /* 0x000e640000004200 */
[----:B------:R-:W2:Y:S03]  /*b040*/  MUFU.EX2 R60, R60 ;  /* 0x0000003c003c7308 */ /* 0x000ea60000000800 */
[----:B------:R-:W-:Y:S05]  /*b050*/  HMMA.16816.F32 R4, R40, R62, R4 ;  /* 0x0000003e2804723c */ /* 0x000fea0000001804 */
[----:B------:R-:W-:Y:S02]  /*b060*/  MUFU.EX2 R136, R136 ;  /* 0x0000008800887308 */ /* 0x000fe40000000800 */
[----:B---3--:R-:W-:Y:S01]  /*b070*/  F2FP.F16.F32.PACK_AB R40, R134, R211 ;  /* 0x000000d38628723e */ /* 0x008fe200000000ff */
[--C-:B------:R-:W-:Y:S01]  /*b080*/  FFMA.FTZ R62, R197, UR11, -R104.reuse ;  /* 0x0000000bc53e7c23 */ /* 0x100fe20008010868 */
[----:B----4-:R-:W-:Y:S01]  /*b090*/  F2FP.F16.F32.PACK_AB R41, R132, R209 ;  /* 0x000000d18429723e */ /* 0x010fe200000000ff */
[----:B------:R-:W-:Y:S01]  /*b0a0*/  FFMA.FTZ R63, R207, UR11, -R104 ;  /* 0x0000000bcf3f7c23 */ /* 0x000fe20008010868 */
[----:B------:R-:W-:-:S02]  /*b0b0*/  F2FP.F16.F32.PACK_AB R42, R130, R205 ;  /* 0x000000cd822a723e */ /* 0x000fc400000000ff */
[----:B------:R-:W3:Y:S01]  /*b0c0*/  MUFU.EX2 R187, R187 ;  /* 0x000000bb00bb7308 */ /* 0x000ee20000000800 */
[----:B--2---:R-:W-:-:S07]  /*b0d0*/  F2FP.F16.F32.PACK_AB R43, R60, R61 ;  /* 0x0000003d3c2b723e */ /* 0x004fce00000000ff */
[C---:B------:R-:W-:Y:S01]  /*b0e0*/  HMMA.16816.F32 R8, R40.reuse, R52, R8 ;  /* 0x000000342808723c */ /* 0x040fe20000001808 */
[----:B------:R-:W-:Y:S05]  /*b0f0*/  MUFU.EX2 R62, R62 ;  /* 0x0000003e003e7308 */ /* 0x000fea0000000800 */
[----:B------:R-:W-:Y:S01]  /*b100*/  HMMA.16816.F32 R12, R40, R54, R12 ;  /* 0x00000036280c723c */ /* 0x000fe2000000180c */
[----:B------:R-:W2:Y:S02]  /*b110*/  LDSM.16.MT88.4 R52, [R162+0x7800] ;  /* 0x00780000a234783b */ /* 0x000ea40000004200 */
[----:B------:R-:W4:Y:S01]  /*b120*/  MUFU.EX2 R63, R63 ;  /* 0x0000003f003f7308 */ /* 0x000f220000000800 */
[----:B---3--:R-:W-:-:S02]  /*b130*/  F2FP.F16.F32.PACK_AB R68, R187, R136 ;  /* 0x00000088bb44723e */ /* 0x008fc400000000ff */
[C---:B-----5:R-:W-:Y:S05]  /*b140*/  HMMA.16816.F32 R28, R40.reuse, R36, R28 ;  /* 0x00000024281c723c */ /* 0x060fea000000181c */
[----:B------:R-:W-:Y:S01]  /*b150*/  MUFU.EX2 R138, R138 ;  /* 0x0000008a008a7308 */ /* 0x000fe20000000800 */
[C---:B------:R-:W-:Y:S01]  /*b160*/  HMMA.16816.F32 R24, R40.reuse, R38, R24 ;  /* 0x000000262818723c */ /* 0x040fe20000001818 */
[----:B------:R-:W3:Y:S05]  /*b170*/  LDSM.16.MT88.4 R36, [R164+0x8000] ;  /* 0x00800000a424783b */ /* 0x000eea0000004200 */
[----:B-1----:R-:W-:Y:S01]  /*b180*/  HMMA.16816.F32 R16, R40, R44, R16 ;  /* 0x0000002c2810723c */ /* 0x002fe20000001810 */
[----:B------:R-:W1:Y:S01]  /*b190*/  MUFU.EX2 R195, R195 ;  /* 0x000000c300c37308 */ /* 0x000e620000000800 */
[----:B----4-:R-:W-:-:S04]  /*b1a0*/  F2FP.F16.F32.PACK_AB R70, R63, R62 ;  /* 0x0000003e3f46723e */ /* 0x010fc800000000ff */
[C---:B------:R-:W-:Y:S01]  /*b1b0*/  HMMA.16816.F32 R20, R40.reuse, R46, R20 ;  /* 0x0000002e2814723c */ /* 0x040fe20000001814 */
[----:B------:R-:W4:Y:S02]  /*b1c0*/  LDSM.16.MT88.4 R44, [R166+0x8000] ;  /* 0x00800000a62c783b */ /* 0x000f240000004200 */
[----:B------:R-:W-:Y:S01]  /*b1d0*/  MUFU.EX2 R191, R191 ;  /* 0x000000bf00bf7308 */ /* 0x000fe20000000800 */
[----:B-1----:R-:W-:Y:S02]  /*b1e0*/  F2FP.F16.F32.PACK_AB R69, R195, R138 ;  /* 0x0000008ac345723e */ /* 0x002fe400000000ff */
        /* <DEDUP_REMOVED lines=9> */
[----:B------:R-:W1:Y:S08]  /*b280*/  MUFU.EX2 R53, R53 ;  /* 0x0000003500357308 */ /* 0x000e700000000800 */
[----:B------:R-:W-:Y:S08]  /*b290*/  MUFU.EX2 R40, R40 ;  /* 0x0000002800287308 */ /* 0x000ff00000000800 */
[----:B------:R-:W2:Y:S01]  /*b2a0*/  MUFU.EX2 R43, R43 ;  /* 0x0000002b002b7308 */ /* 0x000ea20000000800 */
[----:B-1----:R-:W-:-:S07]  /*b2b0*/  F2FP.F16.F32.PACK_AB R71, R53, R52 ;  /* 0x000000343547723e */ /* 0x002fce00000000ff */
[C---:B---3--:R-:W-:Y:S01]  /*b2c0*/  HMMA.16816.F32 R16, R68.reuse, R36, R16 ;  /* 0x000000244410723c */ /* 0x048fe20000001810 */
        /* <DEDUP_REMOVED lines=9> */
[----:B------:R-:W-:Y:S01]  /*b360*/  FFMA.FTZ R47, R141, UR11, -R56 ;  /* 0x0000000b8d2f7c23 */ /* 0x000fe20008010838 */
[----:B------:R-:W-:Y:S04]  /*b370*/  MUFU.EX2 R44, R44 ;  /* 0x0000002c002c7308 */ /* 0x000fe80000000800 */
[C---:B------:R-:W-:Y:S01]  /*b380*/  HMMA.16816.F32 R76, R68.reuse, R78, R24 ;  /* 0x0000004e444c723c */ /* 0x040fe20000001818 */
[----:B------:R-:W3:Y:S03]  /*b390*/  LDSM.16.MT88.4 R24, [R163+0x8800] ;  /* 0x00880000a318783b */ /* 0x000ee60000004200 */
        /* <DEDUP_REMOVED lines=10> */
[----:B--2---:R-:W-:Y:S01]  /*b440*/  F2FP.F16.F32.PACK_AB R4, R43, R40 ;  /* 0x000000282b04723e */ /* 0x004fe200000000ff */
[----:B------:R-:W-:Y:S01]  /*b450*/  MUFU.EX2 R33, R33 ;  /* 0x0000002100217308 */ /* 0x000fe20000000800 */
[----:B----4-:R-:W-:Y:S02]  /*b460*/  F2FP.F16.F32.PACK_AB R5, R47, R44 ;  /* 0x0000002c2f05723e */ /* 0x010fe400000000ff */
[----:B------:R-:W-:Y:S02]  /*b470*/  F2FP.F16.F32.PACK_AB R6, R42, R41 ;  /* 0x000000292a06723e */ /* 0x000fe400000000ff */
[----:B-1----:R-:W-:-:S03]  /*b480*/  F2FP.F16.F32.PACK_AB R7, R32, R45 ;  /* 0x0000002d2007723e */ /* 0x002fc600000000ff */
[----:B------:R-:W1:Y:S04]  /*b490*/  MUFU.EX2 R36, R36 ;  /* 0x0000002400247308 */ /* 0x000e680000000800 */
[C---:B------:R-:W-:Y:S01]  /*b4a0*/  HMMA.16816.F32 R96, R4.reuse, R92, R8 ;  /* 0x0000005c0460723c */ /* 0x040fe20000001808 */
[----:B------:R-:W2:Y:S03]  /*b4b0*/  LDSM.16.MT88.4 R8, [R162+0x8800] ;  /* 0x00880000a208783b */ /* 0x000ea60000004200 */
[----:B------:R-:W-:Y:S02]  /*b4c0*/  MUFU.EX2 R34, R34 ;  /* 0x0000002200227308 */ /* 0x000fe40000000800 */
[C---:B------:R-:W-:Y:S01]  /*b4d0*/  HMMA.16816.F32 R88, R4.reuse, R84, R16 ;  /* 0x000000540458723c */ /* 0x040fe20000001810 */
[----:B------:R-:W-:Y:S05]  /*b4e0*/  LDSM.16.MT88.4 R16, [R162+0x9000] ;  /* 0x00900000a210783b */ /* 0x000fea0000004200 */
[----:B------:R-:W-:Y:S01]  /*b4f0*/  MUFU.EX2 R35, R35 ;  /* 0x0000002300237308 */ /* 0x000fe20000000800 */
[C---:B------:R-:W-:Y:S01]  /*b500*/  HMMA.16816.F32 R84, R4.reuse, R86, R20 ;  /* 0x000000560454723c */ /* 0x040fe20000001814 */
[----:B------:R-:W4:Y:S05]  /*b510*/  LDSM.16.MT88.4 R20, [R166+0x9000] ;  /* 0x00900000a614783b */ /* 0x000f2a0000004200 */
[C---:B---3--:R-:W-:Y:S01]  /*b520*/  HMMA.16816.F32 R80, R4.reuse, R24, R28 ;  /* 0x000000180450723c */ /* 0x048fe2000000181c */
[----:B------:R-:W-:Y:S05]  /*b530*/  MUFU.EX2 R37, R37 ;  /* 0x0000002500257308 */ /* 0x000fea0000000800 */
[C---:B------:R-:W-:Y:S01]  /*b540*/  HMMA.16816.F32 R92, R4.reuse, R94, R12 ;  /* 0x0000005e045c723c */ /* 0x040fe2000000180c */
[--C-:B------:R-:W-:Y:S01]  /*b550*/  FFMA.FTZ R24, R65, UR11, -R56.reuse ;  /* 0x0000000b41187c23 */ /* 0x100fe20008010838 */
[----:B------:R-:W-:Y:S01]  /*b560*/  FFMA.FTZ R25, R107, UR11, -R56 ;  /* 0x0000000b6b197c23 */ /* 0x000fe20008010838 */
[----:B------:R-:W3:Y:S01]  /*b570*/  LDSM.16.MT88.4 R12, [R164+0x9000] ;  /* 0x00900000a40c783b */ /* 0x000ee20000004200 */
[----:B------:R-:W5:Y:S02]  /*b580*/  MUFU.EX2 R28, R115 ;  /* 0x00000073001c7308 */ /* 0x000f640000000800 */
[C---:B------:R-:W-:Y:S06]  /*b590*/  HMMA.16816.F32 R76, R4.reuse, R26, R76 ;  /* 0x0000001a044c723c */ /* 0x040fec000000184c */
[----:B------:R-:W-:Y:S01]  /*b5a0*/  MUFU.EX2 R24, R24 ;  /* 0x0000001800187308 */ /* 0x000fe20000000800 */
[--C-:B------:R-:W-:Y:S01]  /*b5b0*/  FFMA.FTZ R26, R59, UR11, -R104.reuse ;  /* 0x0000000b3b1a7c23 */ /* 0x100fe20008010868 */
[----:B------:R-:W-:Y:S01]  /*b5c0*/  FFMA.FTZ R27, R66, UR11, -R104 ;  /* 0x0000000b421b7c23 */ /* 0x000fe20008010868 */
[C---:B--2---:R-:W-:Y:S05]  /*b5d0*/  HMMA.16816.F32 R72, R4.reuse, R8, R72 ;  /* 0x000000080448723c */ /* 0x044fea0000001848 */
[----:B------:R-:W2:Y:S01]  /*b5e0*/  MUFU.EX2 R25, R25 ;  /* 0x0000001900197308 */ /* 0x000ea20000000800 */
[----:B------:R-:W-:Y:S01]  /*b5f0*/  HMMA.16816.F32 R68, R4, R10, R68 ;  /* 0x0000000a0444723c */ /* 0x000fe20000001844 */
[----:B------:R-:W3:Y:S06]  /*b600*/  LDSM.16.MT88.4 R8, [R163+0x9000] ;  /* 0x00900000a308783b */ /* 0x000eec0000004200 */
[----:B------:R-:W-:Y:S01]  /*b610*/  MUFU.EX2 R26, R26 ;  /* 0x0000001a001a7308 */ /* 0x000fe20000000800 */
[----:B-1----:R-:W-:-:S02]  /*b620*/  F2FP.F16.F32.PACK_AB R4, R36, R33 ;  /* 0x000000212404723e */ /* 0x002fc400000000ff */
[----:B-----5:R-:W-:Y:S02]  /*b630*/  F2FP.F16.F32.PACK_AB R5, R28, R37 ;  /* 0x000000251c05723e */ /* 0x020fe400000000ff */
[----:B------:R-:W-:-:S03]  /*b640*/  F2FP.F16.F32.PACK_AB R6, R35, R34 ;  /* 0x000000222306723e */ /* 0x000fc600000000ff */
[----:B------:R-:W1:Y:S01]  /*b650*/  MUFU.EX2 R27, R27 ;  /* 0x0000001b001b7308 */ /* 0x000e620000000800 */
[----:B--2---:R-:W-:-:S07]  /*b660*/  F2FP.F16.F32.PACK_AB R7, R25, R24 ;  /* 0x000000181907723e */ /* 0x004fce00000000ff */
[C---:B----4-:R-:W-:Y:S06]  /*b670*/  HMMA.16816.F32 R92, R4.reuse, R22, R92 ;  /* 0x00000016045c723c */ /* 0x050fec000000185c */
[C---:B---3--:R-:W-:Y:S01]  /*b680*/  HMMA.16816.F32 R88, R4.reuse, R12, R88 ;  /* 0x0000000c0458723c */ /* 0x048fe20000001858 */
        /* <DEDUP_REMOVED lines=85> */
.L_x_5892:
        /* <DEDUP_REMOVED lines=8> */
.L_x_5904:
        /* <DEDUP_REMOVED lines=10> */
[----:B------:R-:W4:Y:S02]  /*bd00*/  LDC R0, c[0x0][0x380] ;  /* 0x0000e000ff007b82 */ /* 0x000f240000000800 */
[-C--:B----4-:R-:W-:Y:S04]  /*bd10*/  IABS R4, R0.reuse ;  /* 0x0000000000047213 */ /* 0x090fe80000000000 */
[----:B------:R-:W4:Y:S10]  /*bd20*/  I2F.RP R9, R4 ;  /* 0x0000000400097306 */ /* 0x000f340000209400 */
[----:B----4-:R-:W4:Y:S02]  /*bd30*/  MUFU.RCP R5, R9 ;  /* 0x0000000900057308 */ /* 0x010f240000001000 */
[----:B----4-:R-:W-:Y:S01]  /*bd40*/  VIADD R10, R5, 0xffffffe ;  /* 0x0ffffffe050a7836 */ /* 0x010fe20000000000 */
[----:B------:R-:W-:Y:S07]  /*bd50*/  SHF.L.U32 R5, R179, 0x7, RZ ;  /* 0x00000007b3057819 */ /* 0x000fee00000006ff */
[----:B------:R-:W4:Y:S01]  /*bd60*/  F2I.FTZ.U32.TRUNC.NTZ R11, R10 ;  /* 0x0000000a000b7305 */ /* 0x000f22000021f000 */
[----:B------:R-:W-:Y:S01]  /*bd70*/  IABS R6, R5 ;  /* 0x0000000500067213 */ /* 0x000fe20000000000 */
[C---:B------:R-:W-:Y:S01]  /*bd80*/  VIADD R13, R5.reuse, 0x80 ;  /* 0x00000080050d7836 */ /* 0x040fe20000000000 */
[-C--:B------:R-:W-:Y:S04]  /*bd90*/  LOP3.LUT R5, R5, R0.reuse, RZ, 0x3c, !PT ;  /* 0x0000000005057212 */ /* 0x080fe800078e3cff */
[----:B------:R-:W-:Y:S02]  /*bda0*/  IABS R8, R13 ;  /* 0x0000000d00087213 */ /* 0x000fe40000000000 */
[----:B------:R-:W-:Y:S02]  /*bdb0*/  ISETP.GE.AND P1, PT, R5, RZ, PT ;  /* 0x000000ff0500720c */ /* 0x000fe40003f26270 */
[----:B------:R-:W-:Y:S01]  /*bdc0*/  LOP3.LUT R13, R13, R0, RZ, 0x3c, !PT ;  /* 0x000000000d0d7212 */ /* 0x000fe200078e3cff */
        /* <DEDUP_REMOVED lines=48> */
.L_x_5901:
        /* <DEDUP_REMOVED lines=40> */
[----:B------:R-:W-:Y:S01]  /*c350*/  @!P0 IMAD R199, R199, 0x50, RZ ;  /* 0x00000050c7c78824 */ /* 0x000fe200078e02ff */
[-C--:B------:R-:W-:Y:S01]  /*c360*/  @!P0 LEA R198, P4, R202, R192.reuse, 0x1 ;  /* 0x000000c0cac68211 */ /* 0x080fe200078808ff */
[--C-:B-1----:R-:W-:Y:S03]  /*c370*/  @!P0 IMAD.WIDE.U32 R208, R196, 0x60, R204.reuse ;  /* 0x00000060c4d08825 */ /* 0x102fe600078e00cc */
[----:B------:R-:W-:Y:S02]  /*c380*/  @!P0 IADD3 R199, R199, R203, RZ ;  /* 0x000000cbc7c78210 */ /* 0x000fe40007ffe0ff */
[----:B------:R-:W-:Y:S01]  /*c390*/  @!PT LDS RZ, [RZ] ;  /* 0x00000000fffff984 */ /* 0x000fe20000000800 */
[----:B------:R-:W-:Y:S01]  /*c3a0*/  @!PT LDS RZ, [RZ] ;  /* 0x00000000fffff984 */ /* 0x000fe20000000800 */
[----:B------:R-:W-:Y:S01]  /*c3b0*/  @!PT LDS RZ, [RZ] ;  /* 0x00000000fffff984 */ /* 0x000fe20000000800 */
[----:B------:R-:W-:Y:S01]  /*c3c0*/  @!P0 LDGSTS.E.BYPASS.LTC128B.128 [R180+0x7800], desc[UR12][R206.64] ;  /* 0x07800000ceb48fae */ /* 0x000fe2000b901d4c */
[----:B------:R-:W-:Y:S01]  /*c3d0*/  @!P0 IMAD R197, R197, 0x60, RZ ;  /* 0x00000060c5c58824 */ /* 0x000fe200078e02ff */
[-C--:B------:R-:W-:Y:S01]  /*c3e0*/  @!P0 LEA R196, P2, R208, R192.reuse, 0x1 ;  /* 0x000000c0d0c48211 */ /* 0x080fe200078408ff */
[----:B------:R-:W-:Y:S01]  /*c3f0*/  @!P0 IMAD.WIDE.U32 R204, R2, 0x70, R204 ;  /* 0x0000007002cc8825 */ /* 0x000fe200078e00cc */
[----:B------:R-:W-:Y:S02]  /*c400*/  @!P0 LEA.HI.X R199, R202, R193, R199, 0x1, P4 ;  /* 0x000000c1cac78211 */ /* 0x000fe400020f0cc7 */
[----:B------:R-:W-:Y:S02]  /*c410*/  @!P0 IADD3 R197, R197, R209, RZ ;  /* 0x000000d1c5c58210 */ /* 0x000fe40007ffe0ff */
        /* <DEDUP_REMOVED lines=9> */
[----:B------:R-:W-:Y:S02]  /*c4b0*/  ISETP.GT.AND P1, PT, R179, R174, PT ;  /* 0x000000aeb300720c */ /* 0x000fe40003f24270 */
[----:B------:R-:W-:Y:S03]  /*c4c0*/  MOV R193, R195 ;  /* 0x000000c300c17202 */ /* 0x000fe60000000f00 */
        /* <DEDUP_REMOVED lines=103> */
[----:B------:R-:W1:Y:S02]  /*cb40*/  LDSM.16.M88.4 R104, [R100+0x1800] ;  /* 0x001800006468783b */ /* 0x000e640000000200 */
[----:B------:R-:W2:Y:S01]  /*cb50*/  MUFU.TANH R245, R245 ;  /* 0x000000f500f57308 */ /* 0x000ea20000002400 */
[----:B------:R-:W-:Y:S02]  /*cb60*/  FMUL.FTZ R0, R11, UR5 ;  /* 0x000000050b007c20 */ /* 0x000fe40008410000 */
[C---:B---3--:R-:W-:Y:S07]  /*cb70*/  HMMA.16816.F32 R20, R116.reuse, R108, R20 ;  /* 0x0000006c7414723c */ /* 0x048fee0000001814 */
[----:B------:R3:W4:Y:S01]  /*cb80*/  MUFU.TANH R154, R0 ;  /* 0x00000000009a7308 */ /* 0x0007220000002400 */
[C---:B------:R-:W-:Y:S01]  /*cb90*/  HMMA.16816.F32 R24, R116.reuse, R110, R24 ;  /* 0x0000006e7418723c */ /* 0x040fe20000001818 */
[----:B------:R-:W5:Y:S02]  /*cba0*/  LDSM.16.M88.4 R108, [R100+0x2000] ;  /* 0x00200000646c783b */ /* 0x000f640000000200 */
[----:B------:R-:W-:Y:S01]  /*cbb0*/  FMUL.FTZ R250, R7, UR5 ;  /* 0x0000000507fa7c20 */ /* 0x000fe20008410000 */
[----:B------:R-:W-:Y:S05]  /*cbc0*/  FMUL.FTZ R3, R13, UR5 ;  /* 0x000000050d037c20 */ /* 0x000fea0008410000 */
[----:B------:R-:W1:Y:S02]  /*cbd0*/  MUFU.TANH R243, R243 ;  /* 0x000000f300f37308 */ /* 0x000e640000002400 */
[----:B------:R-:W-:Y:S01]  /*cbe0*/  FMUL.FTZ R251, R8, UR5 ;  /* 0x0000000508fb7c20 */ /* 0x000fe20008410000 */
[----:B------:R-:W-:Y:S01]  /*cbf0*/  FMUL.FTZ R249, R9, UR5 ;  /* 0x0000000509f97c20 */ /* 0x000fe20008410000 */
[----:B------:R-:W-:Y:S01]  /*cc00*/  FMUL.FTZ R248, R10, UR5 ;  /* 0x000000050af87c20 */ /* 0x000fe20008410000 */
[----:B------:R-:W-:Y:S01]  /*cc10*/  FMUL.FTZ R252, R15, UR5 ;  /* 0x000000050ffc7c20 */ /* 0x000fe20008410000 */
[----:B------:R-:W-:Y:S04]  /*cc20*/  FMUL.FTZ R247, R16, UR5 ;  /* 0x0000000510f77c20 */ /* 0x000fe80008410000 */
[----:B------:R-:W2:Y:S01]  /*cc30*/  MUFU.TANH R149, R3 ;  /* 0x0000000300957308 */ /* 0x000ea20000002400 */
[----:B---3--:R-:W-:Y:S01]  /*cc40*/  FMUL.FTZ R0, R17, UR5 ;  /* 0x0000000511007c20 */ /* 0x008fe20008410000 */
[----:B------:R-:W-:Y:S01]  /*cc50*/  FMUL.FTZ R244, R18, UR5 ;  /* 0x0000000512f47c20 */ /* 0x000fe20008410000 */
[----:B------:R-:W-:Y:S01]  /*cc60*/  FMUL.FTZ R242, R19, UR5 ;  /* 0x0000000513f27c20 */ /* 0x000fe20008410000 */
[----:B------:R-:W-:Y:S01]  /*cc70*/  FMUL.FTZ R241, R20, UR5 ;  /* 0x0000000514f17c20 */ /* 0x000fe20008410000 */
[----:B------:R-:W-:Y:S01]  /*cc80*/  FMUL.FTZ R239, R21, UR5 ;  /* 0x0000000515ef7c20 */ /* 0x000fe20008410000 */
[----:B------:R-:W-:Y:S01]  /*cc90*/  FMUL.FTZ R240, R22, UR5 ;  /* 0x0000000516f07c20 */ /* 0x000fe20008410000 */
[----:B------:R-:W-:Y:S03]  /*cca0*/  FMUL.FTZ R238, R23, UR5 ;  /* 0x0000000517ee7c20 */ /* 0x000fe60008410000 */
[----:B------:R-:W3:Y:S01]  /*ccb0*/  MUFU.TANH R17, R0 ;  /* 0x0000000000117308 */ /* 0x000ee20000002400 */
[----:B------:R-:W-:Y:S01]  /*ccc0*/  FMUL.FTZ R237, R24, UR5 ;  /* 0x0000000518ed7c20 */ /* 0x000fe20008410000 */
[----:B------:R-:W-:Y:S01]  /*ccd0*/  FMUL.FTZ R235, R25, UR5 ;  /* 0x0000000519eb7c20 */ /* 0x000fe20008410000 */
[----:B------:R-:W-:Y:S01]  /*cce0*/  FMUL.FTZ R236, R26, UR5 ;  /* 0x000000051aec7c20 */ /* 0x000fe20008410000 */
[----:B------:R-:W-:Y:S01]  /*ccf0*/  FMUL.FTZ R234, R27, UR5 ;  /* 0x000000051bea7c20 */ /* 0x000fe20008410000 */
[----:B------:R-:W-:Y:S01]  /*cd00*/  FMUL.FTZ R192, R12, UR5 ;  /* 0x000000050cc07c20 */ /* 0x000fe20008410000 */
[C---:B-1----:R-:W-:Y:S04]  /*cd10*/  HMMA.16816.F32 R28, R116.reuse, R104, R28 ;  /* 0x00000068741c723c */ /* 0x042fe8000000181c */
[----:B------:R-:W1:Y:S01]  /*cd20*/  MUFU.TANH R246, R246 ;  /* 0x000000f600f67308 */ /* 0x000e620000002400 */
[----:B------:R-:W-:Y:S01]  /*cd30*/  FMUL.FTZ R2, R14, UR5 ;  /* 0x000000050e027c20 */ /* 0x000fe20008410000 */
[C---:B------:R-:W-:Y:S01]  /*cd40*/  HMMA.16816.F32 R32, R116.reuse, R106, R32 ;  /* 0x0000006a7420723c */ /* 0x040fe20000001820 */
[----:B------:R-:W4:Y:S07]  /*cd50*/  LDSM.16.M88.4 R104, [R100+0x2800] ;  /* 0x002800006468783b */ /* 0x000f2e0000000200 */
[----:B------:R-:W1:Y:S01]  /*cd60*/  MUFU.TANH R250, R250 ;  /* 0x000000fa00fa7308 */ /* 0x000e620000002400 */
[C---:B-----5:R-:W-:Y:S09]  /*cd70*/  HMMA.16816.F32 R36, R116.reuse, R108, R36 ;  /* 0x0000006c7424723c */ /* 0x060ff20000001824 */
[----:B------:R-:W1:Y:S01]  /*cd80*/  MUFU.TANH R251, R251 ;  /* 0x000000fb00fb7308 */ /* 0x000e620000002400 */
        /* <DEDUP_REMOVED lines=20> */
[----:B------:R-:W-:Y:S01]  /*ced0*/  FMUL.FTZ R218, R43, UR5 ;  /* 0x000000052bda7c20 */ /* 0x000fe20008410000 */
[C---:B----4-:R-:W-:Y:S05]  /*cee0*/  HMMA.16816.F32 R44, R116.reuse, R104, R44 ;  /* 0x00000068742c723c */ /* 0x050fea000000182c */
[----:B------:R4:W1:Y:S01]  /*cef0*/  MUFU.TANH R150, R2 ;  /* 0x0000000200967308 */ /* 0x0008620000002400 */
[C---:B------:R-:W-:Y:S01]  /*cf00*/  HMMA.16816.F32 R48, R116.reuse, R106, R48 ;  /* 0x0000006a7430723c */ /* 0x040fe20000001830 */
[----:B------:R-:W3:Y:S01]  /*cf10*/  LDSM.16.M88.4 R104, [R100+0x3800] ;  /* 0x003800006468783b */ /* 0x000ee20000000200 */
[----:B------:R-:W-:Y:S07]  /*cf20*/  DEPBAR.LE SB0, 0x0 ;  /* 0x000080000000791a */ /* 0x000fee0000000000 */
[----:B------:R-:W1:Y:S01]  /*cf30*/  MUFU.TANH R252, R252 ;  /* 0x000000fc00fc7308 */ /* 0x000e620000002400 */
[C---:B-----5:R-:W-:Y:S05]  /*cf40*/  HMMA.16816.F32 R52, R116.reuse, R108, R52 ;  /* 0x0000006c7434723c */ /* 0x060fea0000001834 */
[----:B--2---:R-:W-:Y:S04]  /*cf50*/  MOV R192, R194 ;  /* 0x000000c200c07202 */ /* 0x004fe80000000f00 */
[----:B------:R-:W2:Y:S01]  /*cf60*/  MUFU.TANH R247, R247 ;  /* 0x000000f700f77308 */ /* 0x000ea20000002400 */
[----:B------:R-:W-:Y:S01]  /*cf70*/  BAR.SYNC.DEFER_BLOCKING 0x0 ;  /* 0x0000000000007b1d */ /* 0x000fe20000010000 */
[C---:B------:R-:W-:Y:S03]  /*cf80*/  HMMA.16816.F32 R56, R116.reuse, R110, R56 ;  /* 0x0000006e7438723c */ /* 0x040fe60000001838 */
[----:B------:R-:W-:Y:S01]  /*cf90*/  FMUL.FTZ R217, R44, UR5 ;  /* 0x000000052cd97c20 */ /* 0x000fe20008410000 */
[----:B------:R-:W-:Y:S01]  /*cfa0*/  FMUL.FTZ R215, R45, UR5 ;  /* 0x000000052dd77c20 */ /* 0x000fe20008410000 */
[----:B------:R-:W-:Y:S03]  /*cfb0*/  FMUL.FTZ R216, R46, UR5 ;  /* 0x000000052ed87c20 */ /* 0x000fe60008410000 */
        /* <DEDUP_REMOVED lines=10> */
[----:B------:R-:W-:Y:S06]  /*d060*/  FMUL.FTZ R206, R55, UR5 ;  /* 0x0000000537ce7c20 */ /* 0x000fec0008410000 */
[----:B------:R-:W1:Y:S01]  /*d070*/  MUFU.TANH R241, R241 ;  /* 0x000000f100f17308 */ /* 0x000e620000002400 */
[----:B------:R-:W-:Y:S01]  /*d080*/  FMUL.FTZ R205, R56, UR5 ;  /* 0x0000000538cd7c20 */ /* 0x000fe20008410000 */
[C---:B---3--:R-:W-:Y:S03]  /*d090*/  HMMA.16816.F32 R60, R116.reuse, R104, R60 ;  /* 0x00000068743c723c */ /* 0x048fe6000000183c */
[----:B------:R-:W-:Y:S01]  /*d0a0*/  FMUL.FTZ R203, R57, UR5 ;  /* 0x0000000539cb7c20 */ /* 0x000fe20008410000 */
[----:B------:R-:W-:Y:S04]  /*d0b0*/  FMUL.FTZ R204, R58, UR5 ;  /* 0x000000053acc7c20 */ /* 0x000fe80008410000 */
[----:B------:R-:W3:Y:S01]  /*d0c0*/  MUFU.TANH R239, R239 ;  /* 0x000000ef00ef7308 */ /* 0x000ee20000002400 */
[----:B------:R-:W-:Y:S03]  /*d0d0*/  HMMA.16816.F32 R64, R116, R106, R64 ;  /* 0x0000006a7440723c */ /* 0x000fe60000001840 */
[----:B------:R-:W-:Y:S06]  /*d0e0*/  FMUL.FTZ R202, R59, UR5 ;  /* 0x000000053bca7c20 */ /* 0x000fec0008410000 */
[----:B------:R-:W1:Y:S10]  /*d0f0*/  MUFU.TANH R240, R240 ;  /* 0x000000f000f07308 */ /* 0x000e740000002400 */
        /* <DEDUP_REMOVED lines=53> */
[----:B--23--:R-:W-:Y:S05]  /*d450*/  @!P1 BRA `(.L_x_5902) ;  /* 0x0000000800689947 */ /* 0x00cfea0003800000 */
[----:B----4-:R-:W2:Y:S08]  /*d460*/  LDC R0, c[0x0][0x248] ;  /* 0x00009200ff007b82 */ /* 0x010eb00000000800 */
[----:B------:R-:W3:Y:S08]  /*d470*/  @!P0 LDC R10, c[0x0][0x24c] ;  /* 0x00009300ff0a8b82 */ /* 0x000ef00000000800 */
[----:B------:R-:W4:Y:S01]  /*d480*/  @!P0 LDC R6, c[0x0][0x24c] ;  /* 0x00009300ff068b82 */ /* 0x000f220000000800 */
[----:B--2---:R-:W-:Y:S04]  /*d490*/  LEA R8, -R0, RZ, 0x7 ;  /* 0x000000ff00087211 */ /* 0x004fe800078e39ff */
[----:B------:R-:W-:Y:S01]  /*d4a0*/  SHF.R.S32.HI R9, RZ, 0x1f, R8 ;  /* 0x0000001fff097819 */ /* 0x000fe20000011408 */
[----:B------:R-:W-:Y:S06]  /*d4b0*/  @!P3 BRA `(.L_x_5903) ;  /* 0x0000000000f4b947 */ /* 0x000fec0003800000 */
[----:B------:R-:W2:Y:S02]  /*d4c0*/  LDC R2, c[0x0][0x380] ;  /* 0x0000e000ff027b82 */ /* 0x000ea40000000800 */
[-C--:B--2---:R-:W-:Y:S04]  /*d4d0*/  IABS R4, R2.reuse ;  /* 0x0000000200047213 */ /* 0x084fe80000000000 */
[----:B------:R-:W2:Y:S10]  /*d4e0*/  I2F.RP R9, R4 ;  /* 0x0000000400097306 */ /* 0x000eb40000209400 */
[----:B--2---:R-:W2:Y:S02]  /*d4f0*/  MUFU.RCP R5, R9 ;  /* 0x0000000900057308 */ /* 0x004ea40000001000 */
[----:B--2---:R-:W-:Y:S01]  /*d500*/  VIADD R18, R5, 0xffffffe ;  /* 0x0ffffffe05127836 */ /* 0x004fe20000000000 */
[----:B------:R-:W-:Y:S07]  /*d510*/  SHF.L.U32 R5, R179, 0x7, RZ ;  /* 0x00000007b3057819 */ /* 0x000fee00000006ff */
[----:B------:R-:W2:Y:S01]  /*d520*/  F2I.FTZ.U32.TRUNC.NTZ R19, R18 ;  /* 0x0000001200137305 */ /* 0x000ea2000021f000 */
[----:B------:R-:W-:Y:S01]  /*d530*/  IABS R11, R5 ;  /* 0x00000005000b7213 */ /* 0x000fe20000000000 */
[C---:B------:R-:W-:Y:S01]  /*d540*/  VIADD R13, R5.reuse, 0xffffff80 ;  /* 0xffffff80050d7836 */ /* 0x040fe20000000000 */
[-C--:B------:R-:W-:Y:S04]  /*d550*/  LOP3.LUT R5, R5, R2.reuse, RZ, 0x3c, !PT ;  /* 0x0000000205057212 */ /* 0x080fe800078e3cff */
[----:B------:R-:W-:Y:S02]  /*d560*/  IABS R8, R13 ;  /* 0x0000000d00087213 */ /* 0x000fe40000000000 */
[----:B------:R-:W-:Y:S04]  /*d570*/  LOP3.LUT R13, R13, R2, RZ, 0x3c, !PT ;  /* 0x000000020d0d7212 */ /* 0x000fe800078e3cff */
[----:B------:R-:W-:Y:S01]  /*d580*/  ISETP.GE.AND P1, PT, R13, RZ, PT ;  /* 0x000000ff0d00720c */ /* 0x000fe20003f26270 */
        /* <DEDUP_REMOVED lines=9> */
[C---:B------:R-:W-:Y:S01]  /*d620*/  IMAD R11, R4.reuse, R9, R11 ;  /* 0x00000009040b7224 */ /* 0x040fe200078e020b */
[----:B------:R-:W2:Y:S02]  /*d630*/  LDC R7, c[0x0][0x24c] ;  /* 0x00009300ff077b82 */ /* 0x000ea40000000800 */
        /* <DEDUP_REMOVED lines=37> */
.L_x_5903:
        /* <DEDUP_REMOVED lines=13> */
[----:B------:R-:W1:Y:S01]  /*d960*/  @!P0 LDC R4, c[0x0][0x24c] ;  /* 0x00009300ff048b82 */ /* 0x000e620000000800 */
[----:B---3--:R-:W-:Y:S01]  /*d970*/  @!P0 LEA.HI.X R10, R0, R9, R10, 0x5, P2 ;  /* 0x00000009000a8211 */ /* 0x008fe200010f2c0a */
[----:B------:R-:W-:Y:S01]  /*d980*/  @!P0 IMAD.MOV.U32 R18, RZ, RZ, R8 ;  /* 0x000000ffff128224 */ /* 0x000fe200078e0008 */
[----:B------:R2:W-:Y:S01]  /*d990*/  @P0 STS.128 [R180+0x2800], RZ ;  /* 0x002800ffb4000388 */ /* 0x0005e20000000c00 */
[-C--:B------:R-:W-:Y:S01]  /*d9a0*/  @!P0 LEA.HI.X R13, R5, R189.reuse, R2, 0x1, P1 ;  /* 0x000000bd050d8211 */ /* 0x080fe200008f0c02 */
[--C-:B------:R-:W-:Y:S01]  /*d9b0*/  @!P0 IMAD.MOV.U32 R19, RZ, RZ, R9.reuse ;  /* 0x000000ffff138224 */ /* 0x100fe200078e0009 */
[CC--:B------:R-:W-:Y:S01]  /*d9c0*/  @!P0 LEA R22, P1, R11.reuse, R188.reuse, 0x1 ;  /* 0x000000bc0b168211 */ /* 0x0c0fe200078208ff */
[----:B------:R-:W-:Y:S01]  /*d9d0*/  @!P0 IMAD.MOV.U32 R14, RZ, RZ, R8 ;  /* 0x000000ffff0e8224 */ /* 0x000fe200078e0008 */
[----:B------:R-:W3:Y:S01]  /*d9e0*/  @!P0 LDC R5, c[0x0][0x24c] ;  /* 0x00009300ff058b82 */ /* 0x000ee20000000800 */
        /* <DEDUP_REMOVED lines=26> */
[----:B--2---:R-:W-:Y:S02]  /*db90*/  @!P0 IMAD.MOV.U32 R12, RZ, RZ, R8 ;  /* 0x000000ffff0c8224 */ /* 0x004fe400078e0008 */
[----:B------:R-:W-:Y:S02]  /*dba0*/  @!P0 IMAD.MOV.U32 R13, RZ, RZ, R9 ;  /* 0x000000ffff0d8224 */ /* 0x000fe400078e0009 */
[----:B---3--:R-:W-:Y:S01]  /*dbb0*/  @!P0 IMAD R5, R5, 0x50, RZ ;  /* 0x0000005005058824 */ /* 0x008fe200078e02ff */
[C---:B-----5:R-:W-:Y:S01]  /*dbc0*/  @!P0 LEA.HI.X R7, R0.reuse, R9, R7, 0x6, P1 ;  /* 0x0000000900078211 */ /* 0x060fe200008f3407 */
[----:B------:R-:W-:Y:S01]  /*dbd0*/  @!P0 IMAD.WIDE.U32 R12, R0, 0x70, R12 ;  /* 0x00000070000c8825 */ /* 0x000fe200078e000c */
[CC--:B------:R-:W-:Y:S03]  /*dbe0*/  @!P0 LEA R8, P1, R10.reuse, R188.reuse, 0x1 ;  /* 0x000000bc0a088211 */ /* 0x0c0fe600078208ff */
[----:B------:R-:W-:Y:S01]  /*dbf0*/  @!P0 IMAD.IADD R5, R5, 0x1, R19 ;  /* 0x0000000105058824 */ /* 0x000fe200078e0213 */
[-C--:B------:R-:W-:Y:S01]  /*dc00*/  @!P0 LEA.HI.X R9, R10, R189.reuse, R7, 0x1, P1 ;  /* 0x000000bd0a098211 */ /* 0x080fe200008f0c07 */
[----:B-1----:R-:W-:Y:S01]  /*dc10*/  @!P0 IMAD R7, R4, 0x60, RZ ;  /* 0x0000006004078824 */ /* 0x002fe200078e02ff */
        /* <DEDUP_REMOVED lines=30> */
.L_x_5902:
[----:B----4-:R-:W-:Y:S01]  /*de00*/  FMNMX.FTZ R0, R245, R103, !PT ;  /* 0x00000067f5007209 */ /* 0x010fe20007810000 */
[----:B--2---:R-:W-:Y:S01]  /*de10*/  LDSM.16.MT88.4 R20, [R164+0x6000] ;  /* 0x00600000a414783b */ /* 0x004fe20000004200 */
[----:B-1----:R-:W-:Y:S02]  /*de20*/  FMNMX.FTZ R9, R246, R101, !PT ;  /* 0x00000065f6097209 */ /* 0x002fe40007810000 */
        /* <DEDUP_REMOVED lines=66> */
[----:B------:R-:W-:Y:S01]  /*e250*/  FMNMX.FTZ R7, R3, R0, !PT ;  /* 0x0000000003077209 */ /* 0x000fe20007810000 */
[----:B------:R-:W-:Y:S08]  /*e260*/  LDSM.16.MT88.4 R12, [R166+0x6000] ;  /* 0x00600000a60c783b */ /* 0x000ff00000004200 */
        /* <DEDUP_REMOVED lines=11> */
[----:B------:R-:W-:Y:S01]  /*e320*/  MOV R103, R2 ;  /* 0x0000000200677202 */ /* 0x000fe20000000f00 */
[----:B------:R-:W-:Y:S01]  /*e330*/  FMUL.FTZ R39, R0, UR4 ;  /* 0x0000000400277c20 */ /* 0x000fe20008410000 */
        /* <DEDUP_REMOVED lines=31> */
[C---:B--2---:R-:W-:Y:S01]  /*e530*/  FMUL.FTZ R10, R37.reuse, R94 ;  /* 0x0000005e250a7220 */ /* 0x044fe20000410000 */
[C---:B------:R-:W-:Y:S01]  /*e540*/  FMUL.FTZ R11, R37.reuse, R95 ;  /* 0x0000005f250b7220 */ /* 0x040fe20000410000 */
[C---:B------:R-:W-:Y:S01]  /*e550*/  FMUL.FTZ R18, R37.reuse, R86 ;  /* 0x0000005625127220 */ /* 0x040fe20000410000 */
[C---:B------:R-:W-:Y:S01]  /*e560*/  FMUL.FTZ R19, R37.reuse, R87 ;  /* 0x0000005725137220 */ /* 0x040fe20000410000 */
[----:B------:R-:W-:Y:S01]  /*e570*/  FMUL.FTZ R25, R38, R77 ;  /* 0x0000004d26197220 */ /* 0x000fe20000410000 */
[--C-:B------:R-:W-:Y:S01]  /*e580*/  FFMA.FTZ R93, R244, UR4, -R39.reuse ;  /* 0x00000004f45d7c23 */ /* 0x100fe20008010827 */
[C---:B------:R-:W-:Y:S03]  /*e590*/  FMUL.FTZ R32, R38.reuse, R68 ;  /* 0x0000004426207220 */ /* 0x040fe60000410000 */
[----:B------:R-:W-:Y:S01]  /*e5a0*/  MUFU.EX2 R112, R112 ;  /* 0x0000007000707308 */ /* 0x000fe20000000800 */
[----:B------:R-:W-:Y:S01]  /*e5b0*/  FMUL.FTZ R33, R38, R69 ;  /* 0x0000004526217220 */ /* 0x000fe20000410000 */
[C---:B------:R-:W-:Y:S01]  /*e5c0*/  FMUL.FTZ R34, R37.reuse, R70 ;  /* 0x0000004625227220 */ /* 0x040fe20000410000 */
[----:B------:R-:W-:Y:S01]  /*e5d0*/  FMUL.FTZ R35, R37, R71 ;  /* 0x0000004725237220 */ /* 0x000fe20000410000 */
[--C-:B------:R-:W-:Y:S01]  /*e5e0*/  FFMA.FTZ R85, R239, UR4, -R64.reuse ;  /* 0x00000004ef557c23 */ /* 0x100fe20008010840 */
[--C-:B------:R-:W-:Y:S01]  /*e5f0*/  FFMA.FTZ R76, R238, UR4, -R39.reuse ;  /* 0x00000004ee4c7c23 */ /* 0x100fe20008010827 */
[--C-:B------:R-:W-:Y:S01]  /*e600*/  FFMA.FTZ R69, R234, UR4, -R39.reuse ;  /* 0x00000004ea457c23 */ /* 0x100fe20008010827 */
[--C-:B------:R-:W-:Y:S03]  /*e610*/  FFMA.FTZ R97, R218, UR4, -R39.reuse ;  /* 0x00000004da617c23 */ /* 0x100fe60008010827 */
[----:B------:R-:W2:Y:S01]  /*e620*/  MUFU.EX2 R109, R109 ;  /* 0x0000006d006d7308 */ /* 0x000ea20000000800 */
[--C-:B------:R-:W-:Y:S01]  /*e630*/  FFMA.FTZ R110, R251, UR4, -R64.reuse ;  /* 0x00000004fb6e7c23 */ /* 0x100fe20008010840 */
[--C-:B------:R-:W-:Y:S01]  /*e640*/  FFMA.FTZ R107, R249, UR4, -R64.reuse ;  /* 0x00000004f96b7c23 */ /* 0x100fe20008010840 */
[----:B-1----:R-:W-:Y:S01]  /*e650*/  F2FP.F16.F32.PACK_AB R40, R111, R61 ;  /* 0x0000003d6f28723e */ /* 0x002fe200000000ff */
[--C-:B------:R-:W-:Y:S01]  /*e660*/  FFMA.FTZ R117, R210, UR4, -R39.reuse ;  /* 0x00000004d2757c23 */ /* 0x100fe20008010827 */
[--C-:B------:R-:W-:Y:S01]  /*e670*/  FFMA.FTZ R121, R208, UR4, -R39.reuse ;  /* 0x00000004d0797c23 */ /* 0x100fe20008010827 */
[--C-:B------:R-:W-:Y:S01]  /*e680*/  FFMA.FTZ R124, R206, UR4, -R39.reuse ;  /* 0x00000004ce7c7c23 */ /* 0x100fe20008010827 */
[--C-:B------:R-:W-:Y:S03]  /*e690*/  FFMA.FTZ R202, R202, UR4, -R39.reuse ;  /* 0x00000004caca7c23 */ /* 0x100fe60008010827 */
[----:B------:R-:W-:Y:S01]  /*e6a0*/  MUFU.EX2 R110, R110 ;  /* 0x0000006e006e7308 */ /* 0x000fe20000000800 */
[C---:B------:R-:W-:Y:S01]  /*e6b0*/  FMUL.FTZ R6, R37.reuse, R98 ;  /* 0x0000006225067220 */ /* 0x040fe20000410000 */
[C---:B------:R-:W-:Y:S01]  /*e6c0*/  FMUL.FTZ R7, R37.reuse, R99 ;  /* 0x0000006325077220 */ /* 0x040fe20000410000 */
[--C-:B------:R-:W-:Y:S01]  /*e6d0*/  FFMA.FTZ R99, R216, UR4, -R39.reuse ;  /* 0x00000004d8637c23 */ /* 0x100fe20008010827 */
[----:B------:R-:W-:Y:S01]  /*e6e0*/  FMUL.FTZ R26, R37, R78 ;  /* 0x0000004e251a7220 */ /* 0x000fe20000410000 */
[--C-:B------:R-:W-:Y:S01]  /*e6f0*/  FFMA.FTZ R78, R227, UR4, -R64.reuse ;  /* 0x00000004e34e7c23 */ /* 0x100fe20008010840 */
[----:B------:R-:W-:Y:S01]  /*e700*/  FMUL.FTZ R27, R37, R79 ;  /* 0x0000004f251b7220 */ /* 0x000fe20000410000 */
[----:B------:R-:W-:Y:S03]  /*e710*/  FFMA.FTZ R241, R241, UR4, -R64 ;  /* 0x00000004f1f17c23 */ /* 0x000fe60008010840 */
[----:B------:R-:W1:Y:S01]  /*e720*/  MUFU.EX2 R107, R107 ;  /* 0x0000006b006b7308 */ /* 0x000e620000000800 */
[----:B--2---:R-:W-:Y:S01]  /*e730*/  F2FP.F16.F32.PACK_AB R41, R109, R112 ;  /* 0x000000706d29723e */ /* 0x004fe200000000ff */
[----:B------:R-:W-:Y:S01]  /*e740*/  FFMA.FTZ R112, R37, R190, R112 ;  /* 0x000000be25707223 */ /* 0x000fe20000010070 */
        /* <DEDUP_REMOVED lines=17> */
[----:B------:R-:W-:Y:S01]  /*e860*/  ISETP.GT.AND P0, PT, R179, R174, PT ;  /* 0x000000aeb300720c */ /* 0x000fe20003f04270 */
[--C-:B------:R-:W-:Y:S01]  /*e870*/  FFMA.FTZ R122, R207, UR4, -R64.reuse ;  /* 0x00000004cf7a7c23 */ /* 0x100fe20008010840 */
[--C-:B------:R-:W-:Y:S01]  /*e880*/  FFMA.FTZ R123, R205, UR4, -R64.reuse ;  /* 0x00000004cd7b7c23 */ /* 0x100fe20008010840 */
[--C-:B------:R-:W-:Y:S03]  /*e890*/  FFMA.FTZ R203, R203, UR4, -R64.reuse ;  /* 0x00000004cbcb7c23 */ /* 0x100fe60008010840 */
[----:B------:R-:W-:Y:S01]  /*e8a0*/  MUFU.EX2 R106, R106 ;  /* 0x0000006a006a7308 */ /* 0x000fe20000000800 */
[--C-:B------:R-:W-:Y:S01]  /*e8b0*/  FFMA.FTZ R201, R201, UR4, -R64.reuse ;  /* 0x00000004c9c97c23 */ /* 0x100fe20008010840 */
[--C-:B------:R-:W-:Y:S08]  /*e8c0*/  FFMA.FTZ R199, R199, UR4, -R64.reuse ;  /* 0x00000004c7c77c23 */ /* 0x100ff00008010840 */
[----:B------:R-:W1:Y:S01]  /*e8d0*/  MUFU.EX2 R101, R101 ;  /* 0x0000006500657308 */ /* 0x000e620000000800 */
[----:B--2---:R-:W-:Y:S09]  /*e8e0*/  F2FP.F16.F32.PACK_AB R43, R105, R108 ;  /* 0x0000006c692b723e */ /* 0x004ff200000000ff */
[----:B------:R-:W-:Y:S01]  /*e8f0*/  MUFU.EX2 R104, R104 ;  /* 0x0000006800687308 */ /* 0x000fe20000000800 */
[C---:B------:R-:W-:Y:S06]  /*e900*/  HMMA.16816.F32 R4, R40.reuse, R12, R4 ;  /* 0x0000000c2804723c */ /* 0x040fec0000001804 */
[C---:B------:R-:W-:Y:S03]  /*e910*/  HMMA.16816.F32 R8, R40.reuse, R14, R8 ;  /* 0x0000000e2808723c */ /* 0x040fe60000001808 */
[----:B------:R-:W2:Y:S02]  /*e920*/  MUFU.EX2 R65, R65 ;  /* 0x0000004100417308 */ /* 0x000ea40000000800 */
        /* <DEDUP_REMOVED lines=8> */
[C---:B------:R-:W-:Y:S06]  /*e9b0*/  HMMA.16816.F32 R12, R40.reuse, R20, R12 ;  /* 0x00000014280c723c */ /* 0x040fec000000180c */
[----:B------:R-:W3:Y:S01]  /*e9c0*/  MUFU.EX2 R66, R66 ;  /* 0x0000004200427308 */ /* 0x000ee20000000800 */
[C---:B------:R-:W-:Y:S09]  /*e9d0*/  HMMA.16816.F32 R16, R40.reuse, R22, R16 ;  /* 0x000000162810723c */ /* 0x040ff20000001810 */
[----:B------:R-:W-:Y:S02]  /*e9e0*/  MUFU.EX2 R93, R93 ;  /* 0x0000005d005d7308 */ /* 0x000fe40000000800 */
[C---:B------:R-:W-:Y:S01]  /*e9f0*/  FMUL.FTZ R20, R38.reuse, R80 ;  /* 0x0000005026147220 */ /* 0x040fe20000410000 */
[----:B------:R-:W-:Y:S01]  /*ea00*/  FMUL.FTZ R21, R38, R81 ;  /* 0x0000005126157220 */ /* 0x000fe20000410000 */
[C---:B------:R-:W-:Y:S01]  /*ea10*/  FMUL.FTZ R22, R37.reuse, R82 ;  /* 0x0000005225167220 */ /* 0x040fe20000410000 */
[----:B------:R-:W-:Y:S01]  /*ea20*/  FMUL.FTZ R23, R37, R83 ;  /* 0x0000005325177220 */ /* 0x000fe20000410000 */
[--C-:B------:R-:W-:Y:S04]  /*ea30*/  FFMA.FTZ R83, R228, UR4, -R39.reuse ;  /* 0x00000004e4537c23 */ /* 0x100fe80008010827 */
[----:B------:R-:W4:Y:S01]  /*ea40*/  MUFU.EX2 R88, R242 ;  /* 0x000000f200587308 */ /* 0x000f220000000800 */
[----:B------:R-:W-:Y:S01]  /*ea50*/  FFMA.FTZ R80, R226, UR4, -R39 ;  /* 0x00000004e2507c23 */ /* 0x000fe20008010827 */
[--C-:B------:R-:W-:Y:S01]  /*ea60*/  FFMA.FTZ R82, R225, UR4, -R64.reuse ;  /* 0x00000004e1527c23 */ /* 0x100fe20008010840 */
[C---:B------:R-:W-:Y:S03]  /*ea70*/  HMMA.16816.F32 R20, R40.reuse, R28, R20 ;  /* 0x0000001c2814723c */ /* 0x040fe60000001814 */
[----:B------:R-:W-:Y:S04]  /*ea80*/  FFMA.FTZ R81, R223, UR4, -R64 ;  /* 0x00000004df517c23 */ /* 0x000fe80008010840 */
[----:B------:R-:W-:Y:S01]  /*ea90*/  MUFU.EX2 R84, R241 ;  /* 0x000000f100547308 */ /* 0x000fe20000000800 */
[C---:B------:R-:W-:Y:S03]  /*eaa0*/  HMMA.16816.F32 R24, R40.reuse, R30, R24 ;  /* 0x0000001e2818723c */ /* 0x040fe60000001818 */
[C---:B------:R-:W-:Y:S01]  /*eab0*/  FMUL.FTZ R28, R38.reuse, R72 ;  /* 0x00000048261c7220 */ /* 0x040fe20000410000 */
[C---:B------:R-:W-:Y:S05]  /*eac0*/  FMUL.FTZ R29, R38.reuse, R73 ;  /* 0x00000049261d7220 */ /* 0x040fea0000410000 */
[----:B------:R-:W-:Y:S02]  /*ead0*/  MUFU.EX2 R85, R85 ;  /* 0x0000005500557308 */ /* 0x000fe40000000800 */
[C---:B------:R-:W-:Y:S01]  /*eae0*/  FMUL.FTZ R30, R37.reuse, R74 ;  /* 0x0000004a251e7220 */ /* 0x040fe20000410000 */
[----:B------:R-:W-:Y:S01]  /*eaf0*/  FMUL.FTZ R31, R37, R75 ;  /* 0x0000004b251f7220 */ /* 0x000fe20000410000 */
[----:B------:R-:W-:Y:S01]  /*eb00*/  FFMA.FTZ R38, R38, R191, R61 ;  /* 0x000000bf26267223 */ /* 0x000fe2000001003d */
[--C-:B------:R-:W-:Y:S01]  /*eb10*/  FFMA.FTZ R72, R236, UR4, -R39.reuse ;  /* 0x00000004ec487c23 */ /* 0x100fe20008010827 */
[----:B------:R-:W-:Y:S04]  /*eb20*/  LDSM.16.MT88.4 R60, [R166+0x8800] ;  /* 0x00880000a63c783b */ /* 0x000fe80000004200 */
[----:B------:R-:W5:Y:S01]  /*eb30*/  MUFU.EX2 R77, R240 ;  /* 0x000000f0004d7308 */ /* 0x000f620000000800 */
[--C-:B------:R-:W-:Y:S01]  /*eb40*/  FFMA.FTZ R75, R232, UR4, -R39.reuse ;  /* 0x00000004e84b7c23 */ /* 0x100fe20008010827 */
[--C-:B------:R-:W-:Y:S01]  /*eb50*/  FFMA.FTZ R74, R230, UR4, -R39.reuse ;  /* 0x00000004e64a7c23 */ /* 0x100fe20008010827 */
[C---:B------:R-:W-:Y:S03]  /*eb60*/  HMMA.16816.F32 R28, R40.reuse, R44, R28 ;  /* 0x0000002c281c723c */ /* 0x040fe6000000181c */
[----:B------:R-:W-:Y:S01]  /*eb70*/  FADD.FTZ R37, R109, R112 ;  /* 0x000000706d257221 */ /* 0x000fe20000010000 */
[----:B------:R-:W-:Y:S03]  /*eb80*/  FFMA.FTZ R109, R204, UR4, -R39 ;  /* 0x00000004cc6d7c23 */ /* 0x000fe60008010827 */
[----:B------:R-:W5:Y:S01]  /*eb90*/  MUFU.EX2 R76, R76 ;  /* 0x0000004c004c7308 */ /* 0x000f620000000800 */
[----:B------:R-:W-:Y:S01]  /*eba0*/  HMMA.16816.F32 R32, R40, R46, R32 ;  /* 0x0000002e2820723c */ /* 0x000fe20000001820 */
[----:B------:R-:W5:Y:S02]  /*ebb0*/  LDSM.16.MT88.4 R44, [R162+0x6800] ;  /* 0x00680000a22c783b */ /* 0x000f640000004200 */
[----:B------:R-:W-:Y:S01]  /*ebc0*/  FADD.FTZ R108, R108, R37 ;  /* 0x000000256c6c7221 */ /* 0x000fe20000010000 */
[----:B------:R-:W-:Y:S05]  /*ebd0*/  FADD.FTZ R111, R111, R38 ;  /* 0x000000266f6f7221 */ /* 0x000fea0000010000 */
[----:B------:R-:W-:Y:S02]  /*ebe0*/  MUFU.EX2 R73, R237 ;  /* 0x000000ed00497308 */ /* 0x000fe40000000800 */
[----:B-1----:R-:W-:Y:S02]  /*ebf0*/  F2FP.F16.F32.PACK_AB R40, R101, R106 ;  /* 0x0000006a6528723e */ /* 0x002fe400000000ff */
[----:B--2---:R-:W-:Y:S01]  /*ec00*/  F2FP.F16.F32.PACK_AB R41, R65, R104 ;  /* 0x000000684129723e */ /* 0x004fe200000000ff */
[----:B------:R-:W-:Y:S01]  /*ec10*/  FADD.FTZ R105, R105, R108 ;  /* 0x0000006c69697221 */ /* 0x000fe20000010000 */
[----:B---3--:R-:W-:Y:S01]  /*ec20*/  F2FP.F16.F32.PACK_AB R42, R66, R67 ;  /* 0x00000043422a723e */ /* 0x008fe200000000ff */
[----:B------:R-:W-:Y:S03]  /*ec30*/  FADD.FTZ R38, R110, R111 ;  /* 0x0000006f6e267221 */ /* 0x000fe60000010000 */
[----:B------:R-:W1:Y:S01]  /*ec40*/  MUFU.EX2 R68, R235 ;  /* 0x000000eb00447308 */ /* 0x000e620000000800 */
[----:B----4-:R-:W-:Y:S01]  /*ec50*/  F2FP.F16.F32.PACK_AB R43, R88, R93 ;  /* 0x0000005d582b723e */ /* 0x010fe200000000ff */
[----:B------:R-:W-:Y:S01]  /*ec60*/  FADD.FTZ R104, R104, R105 ;  /* 0x0000006968687221 */ /* 0x000fe20000010000 */
[----:B------:R-:W-:Y:S03]  /*ec70*/  FADD.FTZ R107, R107, R38 ;  /* 0x000000266b6b7221 */ /* 0x000fe60000010000 */
[----:B------:R-:W-:Y:S01]  /*ec80*/  FADD.FTZ R104, R65, R104 ;  /* 0x0000006841687221 */ /* 0x000fe20000010000 */
[----:B------:R-:W-:Y:S03]  /*ec90*/  FFMA.FTZ R65, R200, UR4, -R39 ;  /* 0x00000004c8417c23 */ /* 0x000fe60008010827 */
[----:B------:R-:W-:Y:S01]  /*eca0*/  MUFU.EX2 R72, R72 ;  /* 0x0000004800487308 */ /* 0x000fe20000000800 */
[C---:B------:R-:W-:Y:S03]  /*ecb0*/  HMMA.16816.F32 R4, R40.reuse, R48, R4 ;  /* 0x000000302804723c */ /* 0x040fe60000001804 */
[----:B------:R-:W-:Y:S01]  /*ecc0*/  FADD.FTZ R93, R93, R104 ;  /* 0x000000685d5d7221 */ /* 0x000fe20000010000 */
[----:B------:R-:W-:Y:S02]  /*ecd0*/  FADD.FTZ R38, R106, R107 ;  /* 0x0000006b6a267221 */ /* 0x000fe40000010000 */
[C---:B------:R-:W-:Y:S03]  /*ece0*/  HMMA.16816.F32 R8, R40.reuse, R50, R8 ;  /* 0x000000322808723c */ /* 0x040fe60000001808 */
[----:B------:R-:W2:Y:S01]  /*ecf0*/  MUFU.EX2 R69, R69 ;  /* 0x0000004500457308 */ /* 0x000ea20000000800 */
[----:B------:R-:W3:Y:S01]  /*ed00*/  LDSM.16.MT88.4 R48, [R166+0x7000] ;  /* 0x00700000a630783b */ /* 0x000ee20000004200 */
[----:B------:R-:W-:Y:S01]  /*ed10*/  FADD.FTZ R88, R88, R93 ;  /* 0x0000005d58587221 */ /* 0x000fe20000010000 */
[C---:B------:R-:W-:Y:S07]  /*ed20*/  HMMA.16816.F32 R12, R40.reuse, R52, R12 ;  /* 0x00000034280c723c */ /* 0x040fee000000180c */
[----:B------:R-:W-:Y:S01]  /*ed30*/  MUFU.EX2 R70, R70 ;  /* 0x0000004600467308 */ /* 0x000fe20000000800 */
[----:B------:R-:W-:Y:S03]  /*ed40*/  LDSM.16.MT88.4 R92, [R166+0x9800] ;  /* 0x00980000a65c783b */ /* 0x000fe60000004200 */
[----:B-----5:R-:W-:Y:S01]  /*ed50*/  FADD.FTZ R37, R77, R88 ;  /* 0x000000584d257221 */ /* 0x020fe20000010000 */
[C---:B------:R-:W-:Y:S05]  /*ed60*/  HMMA.16816.F32 R16, R40.reuse, R54, R16 ;  /* 0x000000362810723c */ /* 0x040fea0000001810 */
[----:B------:R-:W-:Y:S01]  /*ed70*/  MUFU.EX2 R71, R71 ;  /* 0x0000004700477308 */ /* 0x000fe20000000800 */
[C---:B------:R-:W-:Y:S01]  /*ed80*/  HMMA.16816.F32 R20, R40.reuse, R56, R20 ;  /* 0x000000382814723c */ /* 0x040fe20000001814 */
[----:B------:R-:W4:Y:S04]  /*ed90*/  LDSM.16.MT88.4 R52, [R164+0x7000] ;  /* 0x00700000a434783b */ /* 0x000f280000004200 */
[----:B------:R-:W-:Y:S01]  /*eda0*/  FADD.FTZ R37, R76, R37 ;  /* 0x000000254c257221 */ /* 0x000fe20000010000 */
[C---:B------:R-:W-:Y:S03]  /*edb0*/  HMMA.16816.F32 R24, R40.reuse, R58, R24 ;  /* 0x0000003a2818723c */ /* 0x040fe60000001818 */
[----:B------:R-:W-:Y:S01]  /*edc0*/  MUFU.EX2 R75, R75 ;  /* 0x0000004b004b7308 */ /* 0x000fe20000000800 */
[----:B------:R-:W5:Y:S01]  /*edd0*/  LDSM.16.MT88.4 R56, [R163+0x7000] ;  /* 0x00700000a338783b */ /* 0x000f620000004200 */
[----:B------:R-:W-:Y:S01]  /*ede0*/  FADD.FTZ R38, R101, R38 ;  /* 0x0000002665267221 */ /* 0x000fe20000010000 */
[C---:B------:R-:W-:Y:S07]  /*edf0*/  HMMA.16816.F32 R28, R40.reuse, R44, R28 ;  /* 0x0000002c281c723c */ /* 0x040fee000000181c */
[----:B------:R-:W-:Y:S01]  /*ee00*/  MUFU.EX2 R74, R74 ;  /* 0x0000004a004a7308 */ /* 0x000fe20000000800 */
[----:B------:R-:W-:Y:S01]  /*ee10*/  FADD.FTZ R67, R67, R38 ;  /* 0x0000002643437221 */ /* 0x000fe20000010000 */
[----:B------:R-:W-:Y:S01]  /*ee20*/  HMMA.16816.F32 R32, R40, R46, R32 ;  /* 0x0000002e2820723c */ /* 0x000fe20000001820 */
[----:B------:R-:W5:Y:S07]  /*ee30*/  LDSM.16.MT88.4 R44, [R162+0x7000] ;  /* 0x00700000a22c783b */ /* 0x000f6e0000004200 */
[----:B------:R-:W-:Y:S03]  /*ee40*/  MUFU.EX2 R79, R79 ;  /* 0x0000004f004f7308 */ /* 0x000fe60000000800 */
[----:B------:R-:W-:Y:S01]  /*ee50*/  FADD.FTZ R67, R66, R67 ;  /* 0x0000004342437221 */ /* 0x000fe20000010000 */
[----:B------:R-:W-:Y:S01]  /*ee60*/  F2FP.F16.F32.PACK_AB R40, R85, R84 ;  /* 0x000000545528723e */ /* 0x000fe200000000ff */
[----:B------:R-:W-:Y:S01]  /*ee70*/  FFMA.FTZ R66, R198, UR4, -R39 ;  /* 0x00000004c6427c23 */ /* 0x000fe20008010827 */
[----:B------:R-:W-:Y:S01]  /*ee80*/  F2FP.F16.F32.PACK_AB R41, R76, R77 ;  /* 0x0000004d4c29723e */ /* 0x000fe200000000ff */
[----:B------:R-:W-:Y:S01]  /*ee90*/  FADD.FTZ R84, R84, R67 ;  /* 0x0000004354547221 */ /* 0x000fe20000010000 */
[----:B-1----:R-:W-:Y:S02]  /*eea0*/  F2FP.F16.F32.PACK_AB R42, R68, R73 ;  /* 0x00000049442a723e */ /* 0x002fe400000000ff */
[----:B------:R-:W1:Y:S01]  /*eeb0*/  MUFU.EX2 R78, R78 ;  /* 0x0000004e004e7308 */ /* 0x000e620000000800 */
[----:B--2---:R-:W-:Y:S01]  /*eec0*/  F2FP.F16.F32.PACK_AB R43, R69, R72 ;  /* 0x00000048452b723e */ /* 0x004fe200000000ff */
[----:B------:R-:W-:Y:S01]  /*eed0*/  FADD.FTZ R84, R85, R84 ;  /* 0x0000005455547221 */ /* 0x000fe20000010000 */
[----:B------:R-:W-:Y:S03]  /*eee0*/  FADD.FTZ R38, R72, R37 ;  /* 0x0000002548267221 */ /* 0x000fe60000010000 */
[----:B------:R-:W-:Y:S01]  /*eef0*/  FADD.FTZ R73, R73, R84 ;  /* 0x0000005449497221 */ /* 0x000fe20000010000 */
[----:B------:R-:W-:Y:S01]  /*ef00*/  FADD.FTZ R38, R69, R38 ;  /* 0x0000002645267221 */ /* 0x000fe20000010000 */
[C---:B---3--:R-:W-:Y:S01]  /*ef10*/  HMMA.16816.F32 R4, R40.reuse, R48, R4 ;  /* 0x000000302804723c */ /* 0x048fe20000001804 */
[----:B------:R-:W-:Y:S01]  /*ef20*/  LDSM.16.MT88.4 R84, [R164+0x9800] ;  /* 0x00980000a454783b */ /* 0x000fe20000004200 */
[----:B------:R-:W-:Y:S01]  /*ef30*/  MUFU.EX2 R80, R80 ;  /* 0x0000005000507308 */ /* 0x000fe20000000800 */
[----:B------:R-:W-:Y:S03]  /*ef40*/  FADD.FTZ R73, R68, R73 ;  /* 0x0000004944497221 */ /* 0x000fe60000010000 */
[C---:B------:R-:W-:Y:S03]  /*ef50*/  HMMA.16816.F32 R8, R40.reuse, R50, R8 ;  /* 0x000000322808723c */ /* 0x040fe60000001808 */
[----:B------:R-:W2:Y:S03]  /*ef60*/  LDSM.16.MT88.4 R48, [R166+0x7800] ;  /* 0x00780000a630783b */ /* 0x000ea60000004200 */
[----:B------:R-:W-:Y:S01]  /*ef70*/  MUFU.EX2 R82, R82 ;  /* 0x0000005200527308 */ /* 0x000fe20000000800 */
[C---:B----4-:R-:W-:Y:S06]  /*ef80*/  HMMA.16816.F32 R12, R40.reuse, R52, R12 ;  /* 0x00000034280c723c */ /* 0x050fec000000180c */
[C---:B------:R-:W-:Y:S01]  /*ef90*/  HMMA.16816.F32 R16, R40.reuse, R54, R16 ;  /* 0x000000362810723c */ /* 0x040fe20000001810 */
[----:B------:R-:W3:Y:S02]  /*efa0*/  LDSM.16.MT88.4 R52, [R164+0x7800] ;  /* 0x00780000a434783b */ /* 0x000ee40000004200 */
[----:B------:R-:W-:Y:S03]  /*efb0*/  MUFU.EX2 R81, R81 ;  /* 0x0000005100517308 */ /* 0x000fe60000000800 */
[C---:B-----5:R-:W-:Y:S07]  /*efc0*/  HMMA.16816.F32 R20, R40.reuse, R56, R20 ;  /* 0x000000382814723c */ /* 0x060fee0000001814 */
[----:B------:R-:W-:Y:S01]  /*efd0*/  MUFU.EX2 R90, R90 ;  /* 0x0000005a005a7308 */ /* 0x000fe20000000800 */
[C---:B------:R-:W-:Y:S01]  /*efe0*/  HMMA.16816.F32 R24, R40.reuse, R58, R24 ;  /* 0x0000003a2818723c */ /* 0x040fe20000001818 */
[----:B------:R-:W4:Y:S05]  /*eff0*/  LDSM.16.MT88.4 R56, [R163+0x7800] ;  /* 0x00780000a338783b */ /* 0x000f2a0000004200 */
[C---:B------:R-:W-:Y:S03]  /*f000*/  HMMA.16816.F32 R28, R40.reuse, R44, R28 ;  /* 0x0000002c281c723c */ /* 0x040fe6000000181c */
[----:B------:R-:W5:Y:S03]  /*f010*/  MUFU.EX2 R83, R83 ;  /* 0x0000005300537308 */ /* 0x000f660000000800 */
[----:B------:R-:W-:Y:S01]  /*f020*/  HMMA.16816.F32 R32, R40, R46, R32 ;  /* 0x0000002e2820723c */ /* 0x000fe20000001820 */
[----:B------:R-:W4:Y:S06]  /*f030*/  LDSM.16.MT88.4 R44, [R162+0x7800] ;  /* 0x00780000a22c783b */ /* 0x000f2c0000004200 */
[----:B------:R-:W4:Y:S01]  /*f040*/  MUFU.EX2 R89, R89 ;  /* 0x0000005900597308 */ /* 0x000f220000000800 */
[----:B-1----:R-:W-:Y:S03]  /*f050*/  F2FP.F16.F32.PACK_AB R42, R78, R79 ;  /* 0x0000004f4e2a723e */ /* 0x002fe600000000ff */
[----:B------:R-:W-:Y:S06]  /*f060*/  F2FP.F16.F32.PACK_AB R40, R71, R70 ;  /* 0x000000464728723e */ /* 0x000fec00000000ff */
[----:B------:R-:W-:Y:S01]  /*f070*/  MUFU.EX2 R96, R96 ;  /* 0x0000006000607308 */ /* 0x000fe20000000800 */
[----:B------:R-:W-:Y:S01]  /*f080*/  F2FP.F16.F32.PACK_AB R41, R74, R75 ;  /* 0x0000004b4a29723e */ /* 0x000fe200000000ff */
[----:B------:R-:W-:Y:S01]  /*f090*/  FADD.FTZ R70, R70, R73 ;  /* 0x0000004946467221 */ /* 0x000fe20000010000 */
[----:B-----5:R-:W-:Y:S01]  /*f0a0*/  F2FP.F16.F32.PACK_AB R43, R80, R83 ;  /* 0x00000053502b723e */ /* 0x020fe200000000ff */
[----:B------:R-:W-:Y:S02]  /*f0b0*/  FADD.FTZ R75, R75, R38 ;  /* 0x000000264b4b7221 */ /* 0x000fe40000010000 */
[----:B------:R-:W-:Y:S04]  /*f0c0*/  FADD.FTZ R38, R71, R70 ;  /* 0x0000004647267221 */ /* 0x000fe80000010000 */
[----:B------:R-:W1:Y:S01]  /*f0d0*/  MUFU.EX2 R91, R91 ;  /* 0x0000005b005b7308 */ /* 0x000e620000000800 */
[----:B------:R-:W-:Y:S01]  /*f0e0*/  FADD.FTZ R74, R74, R75 ;  /* 0x0000004b4a4a7221 */ /* 0x000fe20000010000 */
[C---:B--2---:R-:W-:Y:S03]  /*f0f0*/  HMMA.16816.F32 R4, R40.reuse, R48, R4 ;  /* 0x000000302804723c */ /* 0x044fe60000001804 */
[----:B------:R-:W-:Y:S01]  /*f100*/  FADD.FTZ R79, R79, R38 ;  /* 0x000000264f4f7221 */ /* 0x000fe20000010000 */
[----:B------:R-:W-:Y:S02]  /*f110*/  FADD.FTZ R37, R83, R74 ;  /* 0x0000004a53257221 */ /* 0x000fe40000010000 */
[C---:B------:R-:W-:Y:S01]  /*f120*/  HMMA.16816.F32 R8, R40.reuse, R50, R8 ;  /* 0x000000322808723c */ /* 0x040fe20000001808 */
[----:B------:R-:W2:Y:S01]  /*f130*/  LDSM.16.MT88.4 R48, [R166+0x8000] ;  /* 0x00800000a630783b */ /* 0x000ea20000004200 */
[----:B------:R-:W-:Y:S03]  /*f140*/  MUFU.EX2 R114, R114 ;  /* 0x0000007200727308 */ /* 0x000fe60000000800 */
[----:B------:R-:W-:Y:S01]  /*f150*/  FADD.FTZ R79, R78, R79 ;  /* 0x0000004f4e4f7221 */ /* 0x000fe20000010000 */
[C---:B---3--:R-:W-:Y:S06]  /*f160*/  HMMA.16816.F32 R12, R40.reuse, R52, R12 ;  /* 0x00000034280c723c */ /* 0x048fec000000180c */
[----:B------:R-:W3:Y:S01]  /*f170*/  MUFU.EX2 R97, R97 ;  /* 0x0000006100617308 */ /* 0x000ee20000000800 */
[----:B------:R-:W-:Y:S01]  /*f180*/  FADD.FTZ R37, R80, R37 ;  /* 0x0000002550257221 */ /* 0x000fe20000010000 */
[C---:B------:R-:W-:Y:S01]  /*f190*/  HMMA.16816.F32 R16, R40.reuse, R54, R16 ;  /* 0x000000362810723c */ /* 0x040fe20000001810 */
[----:B------:R-:W5:Y:S05]  /*f1a0*/  LDSM.16.MT88.4 R52, [R164+0x8000] ;  /* 0x00800000a434783b */ /* 0x000f6a0000004200 */
[C---:B----4-:R-:W-:Y:S02]  /*f1b0*/  HMMA.16816.F32 R20, R40.reuse, R56, R20 ;  /* 0x000000382814723c */ /* 0x050fe40000001814 */
[----:B------:R-:W-:Y:S04]  /*f1c0*/  MUFU.EX2 R98, R98 ;  /* 0x0000006200627308 */ /* 0x000fe80000000800 */
[C---:B------:R-:W-:Y:S01]  /*f1d0*/  HMMA.16816.F32 R24, R40.reuse, R58, R24 ;  /* 0x0000003a2818723c */ /* 0x040fe20000001818 */
[----:B------:R-:W4:Y:S05]  /*f1e0*/  LDSM.16.MT88.4 R56, [R163+0x8000] ;  /* 0x00800000a338783b */ /* 0x000f2a0000004200 */
[----:B------:R-:W5:Y:S01]  /*f1f0*/  MUFU.EX2 R113, R113 ;  /* 0x0000007100717308 */ /* 0x000f620000000800 */
[C---:B------:R-:W-:Y:S09]  /*f200*/  HMMA.16816.F32 R28, R40.reuse, R44, R28 ;  /* 0x0000002c281c723c */ /* 0x040ff2000000181c */
[----:B------:R-:W-:Y:S01]  /*f210*/  MUFU.EX2 R99, R99 ;  /* 0x0000006300637308 */ /* 0x000fe20000000800 */
[----:B------:R-:W-:Y:S01]  /*f220*/  HMMA.16816.F32 R32, R40, R46, R32 ;  /* 0x0000002e2820723c */ /* 0x000fe20000001820 */
[----:B------:R-:W4:Y:S06]  /*f230*/  LDSM.16.MT88.4 R44, [R162+0x8000] ;  /* 0x00800000a22c783b */ /* 0x000f2c0000004200 */
[----:B------:R-:W-:Y:S01]  /*f240*/  F2FP.F16.F32.PACK_AB R40, R81, R82 ;  /* 0x000000525128723e */ /* 0x000fe200000000ff */
[----:B------:R-:W-:Y:S01]  /*f250*/  FADD.FTZ R82, R82, R79 ;  /* 0x0000004f52527221 */ /* 0x000fe20000010000 */
[----:B------:R-:W5:Y:S01]  /*f260*/  MUFU.EX2 R116, R116 ;  /* 0x0000007400747308 */ /* 0x000f620000000800 */
[----:B------:R-:W-:Y:S01]  /*f270*/  LDSM.16.MT88.4 R76, [R163+0x9800] ;  /* 0x00980000a34c783b */ /* 0x000fe20000004200 */
[----:B------:R-:W-:Y:S01]  /*f280*/  F2FP.F16.F32.PACK_AB R41, R89, R90 ;  /* 0x0000005a5929723e */ /* 0x000fe200000000ff */
[----:B------:R-:W-:Y:S01]  /*f290*/  FADD.FTZ R90, R90, R37 ;  /* 0x000000255a5a7221 */ /* 0x000fe20000010000 */
[----:B-1----:R-:W-:Y:S01]  /*f2a0*/  F2FP.F16.F32.PACK_AB R42, R91, R96 ;  /* 0x000000605b2a723e */ /* 0x002fe200000000ff */
[----:B------:R-:W-:Y:S01]  /*f2b0*/  FADD.FTZ R81, R81, R82 ;  /* 0x0000005251517221 */ /* 0x000fe20000010000 */
[----:B---3--:R-:W-:Y:S01]  /*f2c0*/  F2FP.F16.F32.PACK_AB R43, R97, R114 ;  /* 0x00000072612b723e */ /* 0x008fe200000000ff */
[----:B------:R-:W-:Y:S03]  /*f2d0*/  FADD.FTZ R89, R89, R90 ;  /* 0x0000005a59597221 */ /* 0x000fe60000010000 */
[----:B------:R-:W-:Y:S01]  /*f2e0*/  MUFU.EX2 R115, R115 ;  /* 0x0000007300737308 */ /* 0x000fe20000000800 */
[----:B------:R-:W-:Y:S01]  /*f2f0*/  FADD.FTZ R96, R96, R81 ;  /* 0x0000005160607221 */ /* 0x000fe20000010000 */
[----:B------:R-:W-:Y:S01]  /*f300*/  FADD.FTZ R114, R114, R89 ;  /* 0x0000005972727221 */ /* 0x000fe20000010000 */
[C---:B--2---:R-:W-:Y:S07]  /*f310*/  HMMA.16816.F32 R4, R40.reuse, R48, R4 ;  /* 0x000000302804723c */ /* 0x044fee0000001804 */
[----:B------:R-:W1:Y:S01]  /*f320*/  MUFU.EX2 R118, R118 ;  /* 0x0000007600767308 */ /* 0x000e620000000800 */
[----:B------:R-:W-:Y:S03]  /*f330*/  FADD.FTZ R91, R91, R96 ;  /* 0x000000605b5b7221 */ /* 0x000fe60000010000 */
[----:B------:R-:W-:Y:S01]  /*f340*/  FADD.FTZ R114, R97, R114 ;  /* 0x0000007261727221 */ /* 0x000fe20000010000 */
[C---:B------:R-:W-:Y:S03]  /*f350*/  HMMA.16816.F32 R8, R40.reuse, R50, R8 ;  /* 0x000000322808723c */ /* 0x040fe60000001808 */
[----:B-----5:R-:W-:Y:S03]  /*f360*/  F2FP.F16.F32.PACK_AB R48, R113, R98 ;  /* 0x000000627130723e */ /* 0x020fe600000000ff */
[C---:B------:R-:W-:Y:S01]  /*f370*/  HMMA.16816.F32 R12, R40.reuse, R52, R12 ;  /* 0x00000034280c723c */ /* 0x040fe2000000180c */
[----:B------:R-:W-:Y:S04]  /*f380*/  MUFU.EX2 R120, R120 ;  /* 0x0000007800787308 */ /* 0x000fe80000000800 */
[----:B------:R-:W-:Y:S01]  /*f390*/  F2FP.F16.F32.PACK_AB R49, R116, R99 ;  /* 0x000000637431723e */ /* 0x000fe200000000ff */
[C---:B------:R-:W-:Y:S01]  /*f3a0*/  HMMA.16816.F32 R16, R40.reuse, R54, R16 ;  /* 0x000000362810723c */ /* 0x040fe20000001810 */
[----:B------:R-:W2:Y:S04]  /*f3b0*/  LDSM.16.MT88.4 R52, [R164+0x8800] ;  /* 0x00880000a434783b */ /* 0x000ea80000004200 */
[----:B------:R-:W3:Y:S01]  /*f3c0*/  MUFU.EX2 R117, R117 ;  /* 0x0000007500757308 */ /* 0x000ee20000000800 */
[----:B-1----:R-:W-:Y:S01]  /*f3d0*/  F2FP.F16.F32.PACK_AB R50, R118, R115 ;  /* 0x000000737632723e */ /* 0x002fe200000000ff */
[C---:B----4-:R-:W-:Y:S08]  /*f3e0*/  HMMA.16816.F32 R20, R40.reuse, R56, R20 ;  /* 0x000000382814723c */ /* 0x050ff00000001814 */
[----:B------:R-:W-:Y:S01]  /*f3f0*/  MUFU.EX2 R119, R119 ;  /* 0x0000007700777308 */ /* 0x000fe20000000800 */
[C---:B------:R-:W-:Y:S01]  /*f400*/  HMMA.16816.F32 R24, R40.reuse, R58, R24 ;  /* 0x0000003a2818723c */ /* 0x040fe20000001818 */
[----:B------:R-:W1:Y:S05]  /*f410*/  LDSM.16.MT88.4 R56, [R163+0x8800] ;  /* 0x00880000a338783b */ /* 0x000e6a0000004200 */
[C---:B------:R-:W-:Y:S03]  /*f420*/  HMMA.16816.F32 R28, R40.reuse, R44, R28 ;  /* 0x0000002c281c723c */ /* 0x040fe6000000181c */
[----:B------:R-:W4:Y:S02]  /*f430*/  MUFU.EX2 R122, R122 ;  /* 0x0000007a007a7308 */ /* 0x000f240000000800 */
[----:B---3--:R-:W-:Y:S01]  /*f440*/  F2FP.F16.F32.PACK_AB R51, R117, R120 ;  /* 0x000000787533723e */ /* 0x008fe200000000ff */
[----:B------:R-:W-:Y:S01]  /*f450*/  HMMA.16816.F32 R32, R40, R46, R32 ;  /* 0x0000002e2820723c */ /* 0x000fe20000001820 */
[----:B------:R-:W3:Y:S06]  /*f460*/  LDSM.16.MT88.4 R40, [R162+0x8800] ;  /* 0x00880000a228783b */ /* 0x000eec0000004200 */
[----:B------:R-:W-:Y:S01]  /*f470*/  MUFU.EX2 R121, R121 ;  /* 0x0000007900797308 */ /* 0x000fe20000000800 */
[C---:B------:R-:W-:Y:S09]  /*f480*/  HMMA.16816.F32 R4, R48.reuse, R60, R4 ;  /* 0x0000003c3004723c */ /* 0x040ff20000001804 */
[----:B------:R-:W5:Y:S01]  /*f490*/  MUFU.EX2 R124, R124 ;  /* 0x0000007c007c7308 */ /* 0x000f620000000800 */
[C---:B------:R-:W-:Y:S01]  /*f4a0*/  HMMA.16816.F32 R8, R48.reuse, R62, R8 ;  /* 0x0000003e3008723c */ /* 0x040fe20000001808 */
[----:B------:R-:W3:Y:S02]  /*f4b0*/  LDSM.16.MT88.4 R60, [R166+0x9000] ;  /* 0x00900000a63c783b */ /* 0x000ee40000004200 */
[----:B----4-:R-:W-:Y:S03]  /*f4c0*/  F2FP.F16.F32.PACK_AB R44, R122, R119 ;  /* 0x000000777a2c723e */ /* 0x010fe600000000ff */
[C---:B--2---:R-:W-:Y:S03]  /*f4d0*/  HMMA.16816.F32 R12, R48.reuse, R52, R12 ;  /* 0x00000034300c723c */ /* 0x044fe6000000180c */
[----:B------:R-:W-:Y:S03]  /*f4e0*/  MUFU.EX2 R123, R123 ;  /* 0x0000007b007b7308 */ /* 0x000fe60000000800 */
[C---:B------:R-:W-:Y:S01]  /*f4f0*/  HMMA.16816.F32 R16, R48.reuse, R54, R16 ;  /* 0x000000363010723c */ /* 0x040fe20000001810 */
[----:B------:R-:W2:Y:S06]  /*f500*/  LDSM.16.MT88.4 R52, [R164+0x9000] ;  /* 0x00900000a434783b */ /* 0x000eac0000004200 */
[----:B------:R-:W4:Y:S01]  /*f510*/  MUFU.EX2 R110, R203 ;  /* 0x000000cb006e7308 */ /* 0x000f220000000800 */
[----:B-----5:R-:W-:Y:S01]  /*f520*/  F2FP.F16.F32.PACK_AB R45, R124, R121 ;  /* 0x000000797c2d723e */ /* 0x020fe200000000ff */
[C---:B-1----:R-:W-:Y:S08]  /*f530*/  HMMA.16816.F32 R20, R48.reuse, R56, R20 ;  /* 0x000000383014723c */ /* 0x042ff00000001814 */
[----:B------:R-:W-:Y:S01]  /*f540*/  MUFU.EX2 R109, R109 ;  /* 0x0000006d006d7308 */ /* 0x000fe20000000800 */
[C---:B------:R-:W-:Y:S01]  /*f550*/  HMMA.16816.F32 R24, R48.reuse, R58, R24 ;  /* 0x0000003a3018723c */ /* 0x040fe20000001818 */
[----:B------:R-:W1:Y:S05]  /*f560*/  LDSM.16.MT88.4 R56, [R163+0x9000] ;  /* 0x00900000a338783b */ /* 0x000e6a0000004200 */
[C---:B---3--:R-:W-:Y:S03]  /*f570*/  HMMA.16816.F32 R28, R48.reuse, R40, R28 ;  /* 0x00000028301c723c */ /* 0x048fe6000000181c */
[----:B------:R-:W3:Y:S02]  /*f580*/  MUFU.EX2 R106, R202 ;  /* 0x000000ca006a7308 */ /* 0x000ee40000000800 */
[----:B----4-:R-:W-:Y:S01]  /*f590*/  F2FP.F16.F32.PACK_AB R46, R110, R123 ;  /* 0x0000007b6e2e723e */ /* 0x010fe200000000ff */
[----:B------:R-:W-:Y:S01]  /*f5a0*/  HMMA.16816.F32 R32, R48, R42, R32 ;  /* 0x0000002a3020723c */ /* 0x000fe20000001820 */
[----:B------:R-:W4:Y:S06]  /*f5b0*/  LDSM.16.MT88.4 R40, [R162+0x9000] ;  /* 0x00900000a228783b */ /* 0x000f2c0000004200 */
[----:B------:R-:W-:Y:S01]  /*f5c0*/  MUFU.EX2 R101, R201 ;  /* 0x000000c900657308 */ /* 0x000fe20000000800 */
[--C-:B------:R-:W-:Y:S03]  /*f5d0*/  FFMA.FTZ R49, R36, UR4, -R39.reuse ;  /* 0x0000000424317c23 */ /* 0x100fe60008010827 */
[----:B------:R-:W-:Y:S01]  /*f5e0*/  FFMA.FTZ R39, R3, UR4, -R39 ;  /* 0x0000000403277c23 */ /* 0x000fe20008010827 */
[--C-:B------:R-:W-:Y:S01]  /*f5f0*/  FFMA.FTZ R48, R197, UR4, -R64.reuse ;  /* 0x00000004c5307c23 */ /* 0x100fe20008010840 */
[----:B---3--:R-:W-:Y:S04]  /*f600*/  F2FP.F16.F32.PACK_AB R47, R106, R109 ;  /* 0x0000006d6a2f723e */ /* 0x008fe800000000ff */
[----:B------:R3:W-:Y:S01]  /*f610*/  MUFU.EX2 R190, R39 ;  /* 0x0000002700be7308 */ /* 0x0007e20000000800 */
[----:B------:R-:W-:Y:S01]  /*f620*/  FFMA.FTZ R64, R196, UR4, -R64 ;  /* 0x00000004c4407c23 */ /* 0x000fe20008010840 */
[----:B------:R-:W-:Y:S01]  /*f630*/  FADD.FTZ R3, R99, R114 ;  /* 0x0000007263037221 */ /* 0x000fe20000010000 */
[C---:B------:R-:W-:Y:S07]  /*f640*/  HMMA.16816.F32 R4, R44.reuse, R60, R4 ;  /* 0x0000003c2c04723c */ /* 0x040fee0000001804 */
[----:B------:R-:W5:Y:S01]  /*f650*/  MUFU.EX2 R104, R199 ;  /* 0x000000c700687308 */ /* 0x000f620000000800 */
[----:B------:R-:W-:Y:S01]  /*f660*/  FADD.FTZ R3, R116, R3 ;  /* 0x0000000374037221 */ /* 0x000fe20000010000 */
[C---:B------:R-:W-:Y:S08]  /*f670*/  HMMA.16816.F32 R8, R44.reuse, R62, R8 ;  /* 0x0000003e2c08723c */ /* 0x040ff00000001808 */
[----:B------:R-:W-:Y:S01]  /*f680*/  MUFU.EX2 R65, R65 ;  /* 0x0000004100417308 */ /* 0x000fe20000000800 */
[----:B---3--:R-:W3:Y:S01]  /*f690*/  LDSM.16.MT88.4 R36, [R162+0x9800] ;  /* 0x00980000a224783b */ /* 0x008ee20000004200 */
[C---:B--2---:R-:W-:Y:S03]  /*f6a0*/  HMMA.16816.F32 R12, R44.reuse, R52, R12 ;  /* 0x000000342c0c723c */ /* 0x044fe6000000180c */
[----:B------:R-:W-:Y:S03]  /*f6b0*/  FADD.FTZ R120, R120, R3 ;  /* 0x0000000378787221 */ /* 0x000fe60000010000 */
[C---:B------:R-:W-:Y:S02]  /*f6c0*/  HMMA.16816.F32 R16, R44.reuse, R54, R16 ;  /* 0x000000362c10723c */ /* 0x040fe40000001810 */
[----:B------:R-:W2:Y:S03]  /*f6d0*/  MUFU.EX2 R66, R66 ;  /* 0x0000004200427308 */ /* 0x000ea60000000800 */
[----:B-----5:R-:W-:Y:S01]  /*f6e0*/  F2FP.F16.F32.PACK_AB R68, R104, R101 ;  /* 0x000000656844723e */ /* 0x020fe200000000ff */
[C---:B-1----:R-:W-:Y:S06]  /*f6f0*/  HMMA.16816.F32 R20, R44.reuse, R56, R20 ;  /* 0x000000382c14723c */ /* 0x042fec0000001814 */
[----:B------:R-:W-:Y:S01]  /*f700*/  MUFU.EX2 R48, R48 ;  /* 0x0000003000307308 */ /* 0x000fe20000000800 */
[----:B------:R-:W-:Y:S01]  /*f710*/  FADD.FTZ R120, R117, R120 ;  /* 0x0000007875787221 */ /* 0x000fe20000010000 */
[C---:B------:R-:W-:Y:S08]  /*f720*/  HMMA.16816.F32 R24, R44.reuse, R58, R24 ;  /* 0x0000003a2c18723c */ /* 0x040ff00000001818 */
[----:B------:R-:W1:Y:S01]  /*f730*/  MUFU.EX2 R191, R64 ;  /* 0x0000004000bf7308 */ /* 0x000e620000000800 */
[C---:B----4-:R-:W-:Y:S03]  /*f740*/  HMMA.16816.F32 R28, R44.reuse, R40, R28 ;  /* 0x000000282c1c723c */ /* 0x050fe6000000181c */
[----:B--2---:R-:W-:Y:S03]  /*f750*/  F2FP.F16.F32.PACK_AB R69, R66, R65 ;  /* 0x000000414245723e */ /* 0x004fe600000000ff */
[----:B------:R-:W-:Y:S03]  /*f760*/  HMMA.16816.F32 R32, R44, R42, R32 ;  /* 0x0000002a2c20723c */ /* 0x000fe60000001820 */
[----:B------:R-:W2:Y:S02]  /*f770*/  MUFU.EX2 R49, R49 ;  /* 0x0000003100317308 */ /* 0x000ea40000000800 */
[----:B------:R-:W-:Y:S01]  /*f780*/  FADD.FTZ R40, R98, R91 ;  /* 0x0000005b62287221 */ /* 0x000fe20000010000 */
[----:B------:R-:W-:Y:S01]  /*f790*/  FADD.FTZ R121, R121, R120 ;  /* 0x0000007879797221 */ /* 0x000fe20000010000 */
[----:B-1----:R-:W-:Y:S04]  /*f7a0*/  F2FP.F16.F32.PACK_AB R70, R191, R48 ;  /* 0x00000030bf46723e */ /* 0x002fe800000000ff */
        /* <DEDUP_REMOVED lines=20> */
[C---:B---3--:R-:W-:Y:S05]  /*f8f0*/  HMMA.16816.F32 R72, R68.reuse, R36, R28 ;  /* 0x000000244448723c */ /* 0x048fea000000181c */
[----:B------:R-:W-:Y:S01]  /*f900*/  FADD.FTZ R66, R66, R65 ;  /* 0x0000004142427221 */ /* 0x000fe20000010000 */
[----:B------:R-:W-:Y:S05]  /*f910*/  HMMA.16816.F32 R68, R68, R38, R32 ;  /* 0x000000264444723c */ /* 0x000fea0000001820 */
[----:B------:R-:W-:Y:S01]  /*f920*/  FADD.FTZ R48, R48, R101 ;  /* 0x0000006530307221 */ /* 0x000fe20000010000 */
[----:B------:R-:W-:Y:S01]  /*f930*/  FADD.FTZ R49, R49, R66 ;  /* 0x0000004231317221 */ /* 0x000fe20000010000 */
[----:B------:R-:W-:Y:S04]  /*f940*/  MOV R101, R0 ;  /* 0x0000000000657202 */ /* 0x000fe80000000f00 */
[----:B------:R-:W-:Y:S01]  /*f950*/  FADD.FTZ R191, R191, R48 ;  /* 0x00000030bfbf7221 */ /* 0x000fe20000010000 */
[----:B------:R-:W-:Y:S01]  /*f960*/  FADD.FTZ R190, R190, R49 ;  /* 0x00000031bebe7221 */ /* 0x000fe20000010000 */
[----:B------:R-:W-:Y:S11]  /*f970*/  @P0 BRA `(.L_x_5904) ;  /* 0xffffffc000b80947 */ /* 0x000ff6000383ffff */
.L_x_5900:
        /* <DEDUP_REMOVED lines=162> */
.L_x_5906:
[----:B------:R-:W-:Y:S05]  /*103a0*/  BSYNC B0 ;  /* 0x0000000000007941 */ /* 0x000fea0003800000 */
.L_x_5905:
        /* <DEDUP_REMOVED lines=44> */
.L_x_5907:
        /* <DEDUP_REMOVED lines=9> */
.L_x_7929:


//--------------------- .text._ZN5flash24flash_fwd_splitkv_kernelI23Flash_fwd_kernel_traitsILi64ELi64ELi128ELi4ELb0ELb0EN7cutlass6half_tE19Flash_kernel_traitsILi64ELi64ELi128ELi4ES3_EELb1ELb0ELb0ELb0ELb0ELb0ELb1ELb1EEEvNS_16Flash_fwd_paramsE --------------------------
	.section	.text._ZN5flash24flash_fwd_splitkv_kernelI23Flash_fwd_kernel_traitsILi64ELi64ELi128ELi4ELb0ELb0EN7cutlass6half_tE19Flash_kernel_traitsILi64ELi64ELi128ELi4ES3_EELb1ELb0ELb0ELb0ELb0ELb0ELb1ELb1EEEvNS_16Flash_fwd_paramsE,"ax",@progbits
	.align	128
        .global         _ZN5flash24flash_fwd_splitkv_kernelI23Flash_fwd_kernel_traitsILi64ELi64ELi128ELi4ELb0ELb0EN7cutlass6half_tE19Flash_kernel_traitsILi64ELi64ELi128ELi4ES3_EELb1ELb0ELb0ELb0ELb0ELb0ELb1ELb1EEEvNS_16Flash_fwd_paramsE
        .type           _ZN5flash24flash_fwd_splitkv_kernelI23Flash_fwd_kernel_traitsILi64ELi64ELi128ELi4ELb0ELb0EN7cutlass6half_tE19Flash_kernel_traitsILi64ELi64ELi128ELi4ES3_EELb1ELb0ELb0ELb0ELb0ELb0ELb1ELb1EEEvNS_16Flash_fwd_paramsE,@function
        .size           _ZN5flash24flash_fwd_splitkv_kernelI23Flash_fwd_kernel_traitsILi64ELi64ELi128ELi4ELb0ELb0EN7cutlass6half_tE19Flash_kernel_traitsILi64ELi64ELi128ELi4ES3_EELb1ELb0ELb0ELb0ELb0ELb0ELb1ELb1EEEvNS_16Flash_fwd_paramsE,(.L_x_7930 - _ZN5flash24flash_fwd_splitkv_kernelI23Flash_fwd_kernel_traitsILi64ELi64ELi128ELi4ELb0ELb0EN7cutlass6half_tE19Flash_kernel_traitsILi64ELi64ELi128ELi4ES3_EELb1ELb0ELb0ELb0ELb0ELb0ELb1ELb1EEEvNS_16Flash_fwd_paramsE)
        .other          _ZN5flash24flash_fwd_splitkv_kernelI23Flash_fwd_kernel_traitsILi64ELi64ELi128ELi4ELb0ELb0EN7cutlass6half_tE19Flash_kernel_traitsILi64ELi64ELi128ELi4ES3_EELb1ELb0ELb0ELb0ELb0ELb0ELb1ELb1EEEvNS_16Flash_fwd_paramsE,@"STO_CUDA_ENTRY STV_DEFAULT"
_ZN5flash24flash_fwd_splitkv_kernelI23Flash_fwd_kernel_traitsILi64ELi64ELi128ELi4ELb0ELb0EN7cutlass6half_tE19Flash_kernel_traitsILi64ELi64ELi128ELi4ES3_EELb1ELb0ELb0ELb0ELb0ELb0ELb1ELb1EEEvNS_16Flash_fwd_paramsE:
.text._ZN5flash24flash_fwd_splitkv_kernelI23Flash_fwd_kernel_traitsILi64ELi64ELi128ELi4ELb0ELb0EN7cutlass6half_tE19Flash_kernel_traitsILi64ELi64ELi128ELi4ES3_EELb1ELb0ELb0ELb0ELb0ELb0ELb1ELb1EEEvNS_16Flash_fwd_paramsE:
[----:B------:R-:W-:Y:S08]  /*0000*/  LDC R1, c[0x0][0x28] ;  /* 0x00000a00ff017b82 */ /* 0x000ff00000000800 */
[----:B------:R-:W1:Y:S01]  /*0010*/  LDC R5, c[0x0][0x270] ;  /* 0x00009c00ff057b82 */ /* 0x000e620000000800 */
[----:B------:R-:W2:Y:S01]  /*0020*/  S2R R124, SR_CTAID.Z ;  /* 0x00000000007c7919 */ /* 0x000ea20000002700 */
[----:B------:R-:W-:Y:S01]  /*0030*/  MOV R2, RZ ;  /* 0x000000ff00027202 */ /* 0x000fe20000000f00 */
[----:B------:R-:W-:Y:S01]  /*0040*/  ULDC.64 UR6, c[0x0][0x208] ;  /* 0x0000820000067ab9 */ /* 0x000fe20000000a00 */
[----:B------:R-:W-:Y:S01]  /*0050*/  MOV R12, 0xffffffff ;  /* 0xffffffff000c7802 */ /* 0x000fe20000000f00 */
[----:B------:R-:W-:-:S03]  /*0060*/  ULDC.64 UR4, c[0x0][0x300] ;  /* 0x0000c00000047ab9 */ /* 0x000fc60000000a00 */
[----:B------:R-:W3:Y:S01]  /*0070*/  LDC.64 R22, c[0x0][0x300] ;  /* 0x0000c000ff167b82 */ /* 0x000ee20000000a00 */
[----:B-1----:R-:W1:Y:S01]  /*0080*/  I2F.U32.RP R6, R5 ;  /* 0x0000000500067306 */ /* 0x002e620000209000 */
[----:B------:R-:W-:-:S07]  /*0090*/  ISETP.NE.U32.AND P3, PT, R5, RZ, PT ;  /* 0x000000ff0500720c */ /* 0x000fce0003f65070 */
[----:B-1----:R-:W1:Y:S02]  /*00a0*/  MUFU.RCP R4, R6 ;  /* 0x0000000600047308 */ /* 0x002e640000001000 */
[----:B-1----:R-:W-:-:S06]  /*00b0*/  VIADD R4, R4, 0xffffffe ;  /* 0x0ffffffe04047836 */ /* 0x002fcc0000000000 */
[----:B------:R-:W1:Y:S02]  /*00c0*/  F2I.FTZ.U32.TRUNC.NTZ R3, R4 ;  /* 0x0000000400037305 */ /* 0x000e64000021f000 */
[----:B-1----:R-:W-:-:S04]  /*00d0*/  IMAD.MOV R0, RZ, RZ, -R3 ;  /* 0x000000ffff007224 */ /* 0x002fc800078e0a03 */
[----:B------:R-:W-:-:S04]  /*00e0*/  IMAD R7, R0, R5, RZ ;  /* 0x0000000500077224 */ /* 0x000fc800078e02ff */
[----:B------:R-:W-:Y:S02]  /*00f0*/  IMAD.HI.U32 R7, R3, R7, R2 ;  /* 0x0000000703077227 */ /* 0x000fe400078e0002 */
[----:B------:R-:W1:Y:S04]  /*0100*/  LDC.64 R2, c[0x0][0x2f0] ;  /* 0x0000bc00ff027b82 */ /* 0x000e680000000a00 */
[----:B--2---:R-:W-:-:S04]  /*0110*/  IMAD.HI.U32 R181, R7, R124, RZ ;  /* 0x0000007c07b57227 */ /* 0x004fc800078e00ff */
[----:B------:R-:W-:Y:S01]  /*0120*/  IMAD.MOV R0, RZ, RZ, -R181 ;  /* 0x000000ffff007224 */ /* 0x000fe200078e0ab5 */
[----:B------:R-:W2:Y:S03]  /*0130*/  LDC.64 R6, c[0x0][0x2f0] ;  /* 0x0000bc00ff067b82 */ /* 0x000ea60000000a00 */
[----:B------:R-:W-:-:S05]  /*0140*/  IMAD R0, R5, R0, R124 ;  /* 0x0000000005007224 */ /* 0x000fca00078e027c */
[----:B------:R-:W-:Y:S02]  /*0150*/  ISETP.GE.U32.AND P0, PT, R0, R5, PT ;  /* 0x000000050000720c */ /* 0x000fe40003f06070 */
[----:B-1----:R-:W-:-:S11]  /*0160*/  ISETP.NE.U32.AND P1, PT, R2, RZ, PT ;  /* 0x000000ff0200720c */ /* 0x002fd60003f25070 */
[----:B------:R-:W-:Y:S01]  /*0170*/  @P0 IMAD.IADD R0, R0, 0x1, -R5 ;  /* 0x0000000100000824 */ /* 0x000fe200078e0a05 */
[----:B------:R-:W-:Y:S02]  /*0180*/  @P0 IADD3 R181, R181, 0x1, RZ ;  /* 0x00000001b5b50810 */ /* 0x000fe40007ffe0ff */
[----:B------:R-:W-:Y:S02]  /*0190*/  ISETP.NE.AND.EX P0, PT, R3, RZ, PT, P1 ;  /* 0x000000ff0300720c */ /* 0x000fe40003f05310 */
[-C--:B------:R-:W-:Y:S01]  /*01a0*/  ISETP.GE.U32.AND P2, PT, R0, R5.reuse, PT ;  /* 0x000000050000720c */ /* 0x080fe20003f46070 */
[----:B------:R-:W1:Y:S08]  /*01b0*/  LDC.64 R2, c[0x0][0x2f8] ;  /* 0x0000be00ff027b82 */ /* 0x000e700000000a00 */
[----:B------:R-:W4:Y:S04]  /*01c0*/  LDC.U8 R0, c[0x0][0x3c2] ;  /* 0x0000f080ff007b82 */ /* 0x000f280000000000 */
[----:B------:R-:W-:Y:S01]  /*01d0*/  @P2 VIADD R181, R181, 0x1 ;  /* 0x00000001b5b52836 */ /* 0x000fe20000000000 */
[----:B------:R-:W-:-:S05]  /*01e0*/  @!P3 LOP3.LUT R181, RZ, R5, RZ, 0x33, !PT ;  /* 0x00000005ffb5b212 */ /* 0x000fca00078e33ff */
[C---:B--2---:R-:W-:Y:S02]  /*01f0*/  IMAD.WIDE R14, R181.reuse, 0x4, R6 ;  /* 0x00000004b50e7825 */ /* 0x044fe400078e0206 */
[----:B------:R-:W2:Y:S03]  /*0200*/  LDC.64 R6, c[0x0][0x2f8] ;  /* 0x0000be00ff067b82 */ /* 0x000ea60000000a00 */
[----:B------:R-:W2:Y:S04]  /*0210*/  @P0 LDG.E R12, desc[UR6][R14.64] ;  /* 0x000000060e0c0981 */ /* 0x000ea8000c1e1900 */
[----:B------:R-:W2:Y:S01]  /*0220*/  @P0 LDG.E R9, desc[UR6][R14.64+0x4] ;  /* 0x000004060e090981 */ /* 0x000ea2000c1e1900 */
[----:B-1----:R-:W-:Y:S01]  /*0230*/  ISETP.EQ.U32.AND P2, PT, R2, RZ, PT ;  /* 0x000000ff0200720c */ /* 0x002fe20003f42070 */
[----:B---3--:R-:W-:Y:S01]  /*0240*/  IMAD.WIDE R22, R181, 0x4, R22 ;  /* 0x00000004b5167825 */ /* 0x008fe200078e0216 */
[----:B------:R-:W-:-:S02]  /*0250*/  ISETP.NE.U32.AND P1, PT, RZ, UR4, PT ;  /* 0x00000004ff007c0c */ /* 0x000fc4000bf25070 */
[----:B----4-:R-:W-:Y:S01]  /*0260*/  ISETP.NE.AND P3, PT, R0, RZ, PT ;  /* 0x000000ff0000720c */ /* 0x010fe20003f65270 */
[----:B------:R-:W-:Y:S01]  /*0270*/  IMAD.MOV.U32 R0, RZ, RZ, -0x1 ;  /* 0xffffffffff007424 */ /* 0x000fe200078e00ff */
[----:B------:R-:W-:Y:S02]  /*0280*/  ISETP.NE.AND.EX P5, PT, RZ, UR5, PT, P1 ;  /* 0x00000005ff007c0c */ /* 0x000fe4000bfa5310 */
[----:B------:R-:W-:Y:S02]  /*0290*/  ISETP.EQ.OR.EX P2, PT, R3, RZ, !P3, P2 ;  /* 0x000000ff0300720c */ /* 0x000fe40005f42720 */
[----:B------:R-:W-:Y:S01]  /*02a0*/  MOV R11, RZ ;  /* 0x000000ff000b7202 */ /* 0x000fe20000000f00 */
[----:B--2---:R-:W-:-:S08]  /*02b0*/  IMAD.WIDE R6, R181, 0x4, R6 ;  /* 0x00000004b5067825 */ /* 0x004fd000078e0206 */
[----:B------:R1:W5:Y:S04]  /*02c0*/  @P5 LDG.E R11, desc[UR6][R22.64] ;  /* 0x00000006160b5981 */ /* 0x000368000c1e1900 */
[----:B------:R1:W5:Y:S01]  /*02d0*/  @!P2 LDG.E R0, desc[UR6][R6.64] ;  /* 0x000000060600a981 */ /* 0x000362000c1e1900 */
[----:B------:R-:W2:Y:S01]  /*02e0*/  S2R R17, SR_CTAID.X ;  /* 0x0000000000117919 */ /* 0x000ea20000002500 */
[----:B------:R-:W3:Y:S01]  /*02f0*/  S2R R4, SR_CTAID.Y ;  /* 0x0000000000047919 */ /* 0x000ee20000002600 */
[----:B------:R-:W-:-:S06]  /*0300*/  @P0 IMAD.IADD R180, R9, 0x1, -R12 ;  /* 0x0000000109b40824 */ /* 0x000fcc00078e0a0c */
[----:B------:R-:W4:Y:S01]  /*0310*/  @!P0 LDC R180, c[0x0][0x2c4] ;  /* 0x0000b100ffb48b82 */ /* 0x000f220000000800 */
[----:B------:R-:W-:-:S04]  /*0320*/  ISETP.NE.U32.AND P0, PT, R2, RZ, PT ;  /* 0x000000ff0200720c */ /* 0x000fc80003f05070 */
[----:B------:R-:W-:Y:S02]  /*0330*/  ISETP.NE.AND.EX P0, PT, R3, RZ, PT, P0 ;  /* 0x000000ff0300720c */ /* 0x000fe40003f05300 */
[----:B------:R-:W-:-:S05]  /*0340*/  IADD3 R2, -R181, RZ, RZ ;  /* 0x000000ffb5027210 */ /* 0x000fca0007ffe1ff */
[----:B------:R-:W-:-:S06]  /*0350*/  IMAD R124, R5, R2, R124 ;  /* 0x00000002057c7224 */ /* 0x000fcc00078e027c */
[----:B-123--:R-:W-:Y:S05]  /*0360*/  @!P0 BRA `(.L_x_5908) ;  /* 0x0000000000108947 */ /* 0x00efea0003800000 */
[----:B------:R-:W2:Y:S02]  /*0370*/  @P3 LDG.E R3, desc[UR6][R6.64+0x4] ;  /* 0x0000040606033981 */ /* 0x000ea4000c1e1900 */
[----:B--2--5:R-:W-:-:S06]  /*0380*/  @P3 IADD3 R14, R3, -R0, RZ ;  /* 0x80000000030e3210 */ /* 0x024fcc0007ffe0ff */
[----:B------:R2:W5:Y:S01]  /*0390*/  @!P3 LDG.E R14, desc[UR6][R6.64] ;  /* 0x00000006060eb981 */ /* 0x000562000c1e1900 */
[----:B------:R-:W-:Y:S05]  /*03a0*/  BRA `(.L_x_5909) ;  /* 0x0000000000047947 */ /* 0x000fea0003800000 */
.L_x_5908:
[----:B------:R-:W1:Y:S02]  /*03b0*/  LDC R14, c[0x0][0x2c8] ;  /* 0x0000b200ff0e7b82 */ /* 0x000e640000000800 */
.L_x_5909:
[----:B------:R-:W3:Y:S02]  /*03c0*/  LDC.64 R2, c[0x0][0x308] ;  /* 0x0000c200ff027b82 */ /* 0x000ee40000000a00 */
[----:B---3--:R-:W-:-:S04]  /*03d0*/  ISETP.NE.U32.AND P0, PT, R2, RZ, PT ;  /* 0x000000ff0200720c */ /* 0x008fc80003f05070 */
[----:B------:R-:W-:-:S13]  /*03e0*/  ISETP.NE.AND.EX P0, PT, R3, RZ, PT, P0 ;  /* 0x000000ff0300720c */ /* 0x000fda0003f05300 */
[----:B------:R-:W3:Y:S02]  /*03f0*/  @P0 LDC.64 R2, c[0x0][0x308] ;  /* 0x0000c200ff020b82 */ /* 0x000ee40000000a00 */
[----:B---3--:R-:W-:-:S05]  /*0400*/  @P0 IMAD.WIDE R2, R181, 0x4, R2 ;  /* 0x00000004b5020825 */ /* 0x008fca00078e0202 */
[----:B------:R3:W5:Y:S01]  /*0410*/  @P0 LDG.E R16, desc[UR6][R2.64] ;  /* 0x0000000602100981 */ /* 0x000762000c1e1900 */
[----:B--2---:R-:W-:-:S05]  /*0420*/  IMAD.SHL.U32 R7, R17, 0x40, RZ ;  /* 0x0000004011077824 */ /* 0x004fca00078e00ff */
[----:B----4-:R-:W-:-:S13]  /*0430*/  ISETP.GT.AND P1, PT, R180, R7, PT ;  /* 0x00000007b400720c */ /* 0x010fda0003f24270 */
[----:B------:R-:W-:Y:S05]  /*0440*/  @!P1 EXIT ;  /* 0x000000000000994d */ /* 0x000fea0003800000 */
[----:B------:R-:W2:Y:S01]  /*0450*/  LDC R9, c[0x0][0x10] ;  /* 0x00000400ff097b82 */ /* 0x000ea20000000800 */
[--C-:B-1---5:R-:W-:Y:S02]  /*0460*/  IMAD.IADD R53, R14, 0x1, -R11.reuse ;  /* 0x000000010e357824 */ /* 0x122fe400078e0a0b */
[----:B------:R-:W-:-:S05]  /*0470*/  @P0 IMAD.IADD R49, R16, 0x1, -R11 ;  /* 0x0000000110310824 */ /* 0x000fca00078e0a0b */
[----:B---3--:R-:W1:Y:S08]  /*0480*/  LDC R3, c[0x0][0x2c8] ;  /* 0x0000b200ff037b82 */ /* 0x008e700000000800 */
[----:B------:R-:W3:Y:S01]  /*0490*/  @!P0 LDC R8, c[0x0][0x2cc] ;  /* 0x0000b300ff088b82 */ /* 0x000ee20000000800 */
[-C--:B--2---:R-:W-:Y:S02]  /*04a0*/  IABS R13, R9.reuse ;  /* 0x00000009000d7213 */ /* 0x084fe40000000000 */
[----:B------:R-:W-:-:S02]  /*04b0*/  IABS R15, R9 ;  /* 0x00000009000f7213 */ /* 0x000fc40000000000 */
[----:B------:R-:W2:Y:S03]  /*04c0*/  I2F.RP R6, R13 ;  /* 0x0000000d00067306 */ /* 0x000ea60000209400 */
[----:B------:R-:W-:Y:S02]  /*04d0*/  IMAD.MOV R15, RZ, RZ, -R15 ;  /* 0x000000ffff0f7224 */ /* 0x000fe400078e0a0f */
[----:B-1----:R-:W-:-:S05]  /*04e0*/  VIADD R3, R3, 0x7f ;  /* 0x0000007f03037836 */ /* 0x002fca0000000000 */
[----:B------:R-:W-:-:S04]  /*04f0*/  SHF.R.S32.HI R20, RZ, 0x1f, R3 ;  /* 0x0000001fff147819 */ /* 0x000fc80000011403 */
[----:B------:R-:W-:Y:S01]  /*0500*/  LEA.HI R20, R20, R3, RZ, 0x7 ;  /* 0x0000000314147211 */ /* 0x000fe200078f38ff */
[----:B--2---:R-:W1:Y:S03]  /*0510*/  MUFU.RCP R24, R6 ;  /* 0x0000000600187308 */ /* 0x004e660000001000 */
[----:B------:R-:W-:-:S05]  /*0520*/  LEA.HI.SX32 R20, R20, R9, 0x19 ;  /* 0x0000000914147211 */ /* 0x000fca00078fcaff */
[----:B------:R-:W-:-:S05]  /*0530*/  VIADD R20, R20, 0xffffffff ;  /* 0xffffffff14147836 */ /* 0x000fca0000000000 */
[----:B------:R-:W-:Y:S02]  /*0540*/  IABS R18, R20 ;  /* 0x0000001400127213 */ /* 0x000fe40000000000 */
[----:B------:R-:W-:Y:S01]  /*0550*/  LOP3.LUT R20, R20, R9, RZ, 0x3c, !PT ;  /* 0x0000000914147212 */ /* 0x000fe200078e3cff */
[----:B-1----:R-:W-:Y:S01]  /*0560*/  VIADD R24, R24, 0xffffffe ;  /* 0x0ffffffe18187836 */ /* 0x002fe20000000000 */
[----:B------:R-:W1:Y:S02]  /*0570*/  LDC R6, c[0x0][0x398] ;  /* 0x0000e600ff067b82 */ /* 0x000e640000000800 */
[----:B------:R-:W-:Y:S01]  /*0580*/  ISETP.GE.AND P3, PT, R20, RZ, PT ;  /* 0x000000ff1400720c */ /* 0x000fe20003f66270 */
[----:B------:R-:W2:Y:S02]  /*0590*/  F2I.FTZ.U32.TRUNC.NTZ R25, R24 ;  /* 0x0000001800197305 */ /* 0x000ea4000021f000 */
[----:B--2---:R-:W-:Y:S02]  /*05a0*/  IMAD.MOV R2, RZ, RZ, -R25 ;  /* 0x000000ffff027224 */ /* 0x004fe400078e0a19 */
[----:B------:R-:W-:-:S02]  /*05b0*/  IMAD.MOV.U32 R24, RZ, RZ, RZ ;  /* 0x000000ffff187224 */ /* 0x000fc400078e00ff */
[----:B------:R-:W-:-:S04]  /*05c0*/  IMAD R3, R2, R13, RZ ;  /* 0x0000000d02037224 */ /* 0x000fc800078e02ff */
[----:B------:R-:W-:-:S06]  /*05d0*/  IMAD.HI.U32 R3, R25, R3, R24 ;  /* 0x0000000319037227 */ /* 0x000fcc00078e0018 */
[----:B------:R-:W-:Y:S02]  /*05e0*/  IMAD.HI.U32 R10, R3, R18, RZ ;  /* 0x00000012030a7227 */ /* 0x000fe400078e00ff */
[----:B------:R-:W2:Y:S02]  /*05f0*/  @!P0 LDC.64 R2, c[0x0][0x318] ;  /* 0x0000c600ff028b82 */ /* 0x000ea40000000a00 */
[----:B------:R-:W-:-:S05]  /*0600*/  IMAD R18, R10, R15, R18 ;  /* 0x0000000f0a127224 */ /* 0x000fca00078e0212 */
[----:B------:R-:W-:-:S13]  /*0610*/  ISETP.GT.U32.AND P1, PT, R13, R18, PT ;  /* 0x000000120d00720c */ /* 0x000fda0003f24070 */
[----:B------:R-:W-:Y:S02]  /*0620*/  @!P1 IMAD.IADD R18, R18, 0x1, -R13 ;  /* 0x0000000112129824 */ /* 0x000fe400078e0a0d */
[----:B------:R-:W-:Y:S01]  /*0630*/  @!P1 VIADD R10, R10, 0x1 ;  /* 0x000000010a0a9836 */ /* 0x000fe20000000000 */
[----:B------:R-:W-:Y:S02]  /*0640*/  ISETP.NE.AND P1, PT, R9, RZ, PT ;  /* 0x000000ff0900720c */ /* 0x000fe40003f25270 */
[----:B--2---:R-:W-:Y:S02]  /*0650*/  @!P0 ISETP.NE.U32.AND P2, PT, R2, RZ, PT ;  /* 0x000000ff0200820c */ /* 0x004fe40003f45070 */
[----:B------:R-:W-:Y:S02]  /*0660*/  ISETP.GE.U32.AND P4, PT, R18, R13, PT ;  /* 0x0000000d1200720c */ /* 0x000fe40003f86070 */
[----:B------:R-:W-:Y:S02]  /*0670*/  @!P0 ISETP.NE.AND.EX P2, PT, R3, RZ, PT, P2 ;  /* 0x000000ff0300820c */ /* 0x000fe40003f45320 */
[----:B------:R-:W-:-:S02]  /*0680*/  IADD3 R2, -R180, 0xbf, R7 ;  /* 0x000000bfb4027810 */ /* 0x000fc40007ffe107 */
[----:B---3--:R-:W-:-:S05]  /*0690*/  @!P0 SEL R8, R8, RZ, P2 ;  /* 0x000000ff08088207 */ /* 0x008fca0001000000 */
[----:B------:R-:W-:Y:S02]  /*06a0*/  @!P0 IMAD.IADD R49, R53, 0x1, R8 ;  /* 0x0000000135318824 */ /* 0x000fe400078e0208 */
[----:B------:R-:W-:Y:S01]  /*06b0*/  @P4 VIADD R10, R10, 0x1 ;  /* 0x000000010a0a4836 */ /* 0x000fe20000000000 */
[----:B------:R-:W2:Y:S01]  /*06c0*/  S2R R8, SR_TID.X ;  /* 0x0000000000087919 */ /* 0x000ea20000002100 */
[----:B------:R-:W-:Y:S01]  /*06d0*/  VIADD R3, R49, 0x7f ;  /* 0x0000007f31037836 */ /* 0x000fe20000000000 */
[----:B-1----:R-:W-:Y:S01]  /*06e0*/  IADD3 R13, R2, R6, R49 ;  /* 0x00000006020d7210 */ /* 0x002fe20007ffe031 */
[----:B------:R-:W-:Y:S01]  /*06f0*/  @!P3 IMAD.MOV R10, RZ, RZ, -R10 ;  /* 0x000000ffff0ab224 */ /* 0x000fe200078e0a0a */
[----:B------:R-:W-:Y:S02]  /*0700*/  @!P1 LOP3.LUT R10, RZ, R9, RZ, 0x33, !PT ;  /* 0x00000009ff0a9212 */ /* 0x000fe400078e33ff */
[----:B------:R-:W-:Y:S02]  /*0710*/  SHF.R.S32.HI R6, RZ, 0x1f, R3 ;  /* 0x0000001fff067819 */ /* 0x000fe40000011403 */
[----:B------:R-:W-:Y:S01]  /*0720*/  SHF.R.S32.HI R2, RZ, 0x1f, R13 ;  /* 0x0000001fff027819 */ /* 0x000fe2000001140d */
[----:B------:R-:W-:Y:S01]  /*0730*/  IMAD R175, R10, R4, RZ ;  /* 0x000000040aaf7224 */ /* 0x000fe200078e02ff */
[----:B------:R-:W-:-:S02]  /*0740*/  LEA.HI R6, R6, R3, RZ, 0x7 ;  /* 0x0000000306067211 */ /* 0x000fc400078f38ff */
[----:B------:R-:W-:Y:S02]  /*0750*/  LEA.HI R2, R2, R13, RZ, 0x7 ;  /* 0x0000000d02027211 */ /* 0x000fe400078f38ff */
[----:B------:R-:W-:Y:S02]  /*0760*/  SHF.R.S32.HI R6, RZ, 0x7, R6 ;  /* 0x00000007ff067819 */ /* 0x000fe40000011406 */
[----:B------:R-:W-:Y:S02]  /*0770*/  SHF.R.S32.HI R2, RZ, 0x7, R2 ;  /* 0x00000007ff027819 */ /* 0x000fe40000011402 */
[----:B------:R-:W-:-:S04]  /*0780*/  VIADDMNMX R3, R175, R10, R6, PT ;  /* 0x0000000aaf037246 */ /* 0x000fc80003800106 */
[----:B------:R-:W-:-:S04]  /*0790*/  VIMNMX R48, R3, R2, PT ;  /* 0x0000000203307248 */ /* 0x000fc80003fe0100 */
[----:B------:R-:W-:-:S13]  /*07a0*/  ISETP.GE.AND P0, PT, R175, R48, PT ;  /* 0x00000030af00720c */ /* 0x000fda0003f06270 */
[----:B--2---:R-:W-:Y:S05]  /*07b0*/  @!P0 BRA `(.L_x_5910) ;  /* 0x00000004006c8947 */ /* 0x004fea0003800000 */
        /* <DEDUP_REMOVED lines=25> */
[----:B------:R-:W-:Y:S01]  /*0950*/  VIADD R6, R0, 0x28 ;  /* 0x0000002800067836 */ /* 0x000fe20000000000 */
[----:B------:R-:W-:Y:S02]  /*0960*/  LEA R16, P1, R2, UR4, 0x2 ;  /* 0x0000000402107c11 */ /* 0x000fe4000f8210ff */
[-C--:B------:R-:W-:Y:S02]  /*0970*/  ISETP.GE.OR P2, PT, R4, R7.reuse, P0 ;  /* 0x000000070400720c */ /* 0x080fe40000746670 */
[----:B------:R-:W-:Y:S01]  /*0980*/  LEA.HI.X R17, R2, UR5, R5, 0x2, P1 ;  /* 0x0000000502117c11 */ /* 0x000fe200088f1405 */
[----:B------:R-:W-:Y:S01]  /*0990*/  VIADD R2, R0, 0x38 ;  /* 0x0000003800027836 */ /* 0x000fe20000000000 */
[-C--:B------:R-:W-:Y:S01]  /*09a0*/  ISETP.GE.OR P1, PT, R14, R7.reuse, P0 ;  /* 0x000000070e00720c */ /* 0x080fe20000726670 */
[----:B------:R-:W-:Y:S01]  /*09b0*/  ULDC.64 UR4, c[0x0][0x2b8] ;  /* 0x0000ae0000047ab9 */ /* 0x000fe20000000a00 */
[-C--:B------:R-:W-:Y:S01]  /*09c0*/  ISETP.GE.AND P4, PT, R4, R7.reuse, PT ;  /* 0x000000070400720c */ /* 0x080fe20003f86270 */
[C---:B------:R-:W-:Y:S01]  /*09d0*/  VIADD R4, R0.reuse, 0x30 ;  /* 0x0000003000047836 */ /* 0x040fe20000000000 */
[----:B------:R-:W-:Y:S01]  /*09e0*/  ISETP.GE.OR P3, PT, R0, R7, P0 ;  /* 0x000000070000720c */ /* 0x000fe20000766670 */
[----:B------:R-:W-:Y:S01]  /*09f0*/  @!P6 STG.E.128 desc[UR6][R16.64+0x1800], RZ ;  /* 0x001800ff1000e986 */ /* 0x000fe2000c101d06 */
[----:B------:R-:W-:-:S02]  /*0a00*/  P2R R5, PR, RZ, 0x10 ;  /* 0x00000010ff057803 */ /* 0x000fc40000000000 */
[-C--:B------:R-:W-:Y:S01]  /*0a10*/  ISETP.GE.OR P5, PT, R10, R7.reuse, P0 ;  /* 0x000000070a00720c */ /* 0x080fe200007a6670 */
[----:B------:R-:W-:Y:S01]  /*0a20*/  @!P2 STG.E.128 desc[UR6][R16.64+0x800], RZ ;  /* 0x000800ff1000a986 */ /* 0x000fe2000c101d06 */
[-C--:B------:R-:W-:Y:S02]  /*0a30*/  ISETP.GE.OR P2, PT, R2, R7.reuse, P0 ;  /* 0x000000070200720c */ /* 0x080fe40000746670 */
[-C--:B------:R-:W-:Y:S01]  /*0a40*/  ISETP.GE.OR P4, PT, R6, R7.reuse, P0 ;  /* 0x000000070600720c */ /* 0x080fe20000786670 */
[----:B------:R-:W-:Y:S01]  /*0a50*/  @!P1 STG.E.128 desc[UR6][R16.64+0x1000], RZ ;  /* 0x001000ff10009986 */ /* 0x000fe2000c101d06 */
[-C--:B------:R-:W-:Y:S02]  /*0a60*/  ISETP.GE.OR P1, PT, R4, R7.reuse, P0 ;  /* 0x000000070400720c */ /* 0x080fe40000726670 */
[----:B------:R-:W-:Y:S01]  /*0a70*/  ISETP.GE.AND P0, PT, R10, R7, PT ;  /* 0x000000070a00720c */ /* 0x000fe20003f06270 */
[----:B------:R-:W-:Y:S01]  /*0a80*/  @!P3 STG.E.128 desc[UR6][R16.64], RZ ;  /* 0x000000ff1000b986 */ /* 0x000fe2000c101d06 */
[----:B------:R-:W-:-:S02]  /*0a90*/  ISETP.NE.AND P6, PT, R5, RZ, PT ;  /* 0x000000ff0500720c */ /* 0x000fc40003fc5270 */
[----:B------:R-:W-:Y:S01]  /*0aa0*/  SHF.R.S32.HI R5, RZ, 0x1f, R3 ;  /* 0x0000001fff057819 */ /* 0x000fe20000011403 */
[----:B------:R-:W-:Y:S01]  /*0ab0*/  @!P5 STG.E.128 desc[UR6][R16.64+0x2000], RZ ;  /* 0x002000ff1000d986 */ /* 0x000fe2000c101d06 */
[----:B------:R-:W-:Y:S02]  /*0ac0*/  P2R R9, PR, RZ, 0x1 ;  /* 0x00000001ff097803 */ /* 0x000fe40000000000 */
[----:B------:R-:W-:Y:S01]  /*0ad0*/  IADD3 R3, P0, R3, R0, RZ ;  /* 0x0000000003037210 */ /* 0x000fe20007f1e0ff */
[----:B------:R-:W-:Y:S01]  /*0ae0*/  @!P2 STG.E.128 desc[UR6][R16.64+0x3800], RZ ;  /* 0x003800ff1000a986 */ /* 0x000fe2000c101d06 */
[----:B------:R-:W-:Y:S02]  /*0af0*/  ISETP.GE.AND P3, PT, R14, R7, PT ;  /* 0x000000070e00720c */ /* 0x000fe40003f66270 */
[----:B------:R-:W-:Y:S01]  /*0b00*/  LEA.HI.X.SX32 R10, R0, R5, 0x1, P0 ;  /* 0x00000005000a7211 */ /* 0x000fe200000f0eff */
[----:B------:R-:W-:Y:S01]  /*0b10*/  @!P1 STG.E.128 desc[UR6][R16.64+0x3000], RZ ;  /* 0x003000ff10009986 */ /* 0x000fe2000c101d06 */
[----:B------:R-:W-:-:S02]  /*0b20*/  LEA R14, P1, R3, UR4, 0x2 ;  /* 0x00000004030e7c11 */ /* 0x000fc4000f8210ff */
[-C--:B------:R-:W-:Y:S01]  /*0b30*/  ISETP.GE.AND P0, PT, R6, R7.reuse, PT ;  /* 0x000000070600720c */ /* 0x080fe20003f06270 */
[----:B------:R1:W-:Y:S01]  /*0b40*/  @!P4 STG.E.128 desc[UR6][R16.64+0x2800], RZ ;  /* 0x002800ff1000c986 */ /* 0x0003e2000c101d06 */
[----:B------:R-:W-:Y:S02]  /*0b50*/  ISETP.GE.AND P2, PT, R4, R7, PT ;  /* 0x000000070400720c */ /* 0x000fe40003f46270 */
[----:B------:R-:W-:Y:S02]  /*0b60*/  LEA.HI.X R15, R3, UR5, R10, 0x2, P1 ;  /* 0x00000005030f7c11 */ /* 0x000fe400088f140a */
[C---:B------:R-:W-:Y:S02]  /*0b70*/  ISETP.NE.OR P1, PT, R8.reuse, RZ, P0 ;  /* 0x000000ff0800720c */ /* 0x040fe40000725670 */
[C---:B------:R-:W-:Y:S02]  /*0b80*/  ISETP.NE.OR P0, PT, R8.reuse, RZ, P2 ;  /* 0x000000ff0800720c */ /* 0x040fe40001705670 */
[----:B------:R-:W-:-:S02]  /*0b90*/  ISETP.NE.OR P4, PT, R8, RZ, P6 ;  /* 0x000000ff0800720c */ /* 0x000fc40003785670 */
[C---:B------:R-:W-:Y:S02]  /*0ba0*/  ISETP.NE.OR P6, PT, R8.reuse, RZ, P3 ;  /* 0x000000ff0800720c */ /* 0x040fe40001fc5670 */
[----:B------:R-:W-:Y:S02]  /*0bb0*/  ISETP.NE.AND P3, PT, R9, RZ, PT ;  /* 0x000000ff0900720c */ /* 0x000fe40003f65270 */
[----:B------:R-:W-:Y:S02]  /*0bc0*/  P2R R9, PR, RZ, 0x10 ;  /* 0x00000010ff097803 */ /* 0x000fe40000000000 */
[----:B------:R-:W-:Y:S01]  /*0bd0*/  ISETP.NE.AND P5, PT, R8, RZ, PT ;  /* 0x000000ff0800720c */ /* 0x000fe20003fa5270 */
[----:B------:R-:W-:Y:S01]  /*0be0*/  @!P1 IMAD.MOV.U32 R5, RZ, RZ, -0x800000 ;  /* 0xff800000ff059424 */ /* 0x000fe200078e00ff */
[-C--:B------:R-:W-:Y:S01]  /*0bf0*/  ISETP.GE.AND P4, PT, R12, R7.reuse, PT ;  /* 0x000000070c00720c */ /* 0x080fe20003f86270 */
[----:B------:R-:W-:Y:S01]  /*0c00*/  @!P0 IMAD.MOV.U32 R3, RZ, RZ, -0x800000 ;  /* 0xff800000ff038424 */ /* 0x000fe200078e00ff */
[----:B------:R-:W-:-:S02]  /*0c10*/  ISETP.GE.OR P2, PT, R0, R7, P5 ;  /* 0x000000070000720c */ /* 0x000fc40002f46670 */
[C---:B------:R-:W-:Y:S01]  /*0c20*/  ISETP.NE.OR P4, PT, R8.reuse, RZ, P4 ;  /* 0x000000ff0800720c */ /* 0x040fe20002785670 */
[----:B------:R2:W-:Y:S01]  /*0c30*/  @!P1 STG.E desc[UR6][R14.64+0xa0], R5 ;  /* 0x0000a0050e009986 */ /* 0x0005e2000c101906 */
[----:B------:R-:W-:Y:S01]  /*0c40*/  ISETP.NE.OR P3, PT, R8, RZ, P3 ;  /* 0x000000ff0800720c */ /* 0x000fe20001f65670 */
[----:B-1----:R-:W-:Y:S01]  /*0c50*/  @!P6 IMAD.MOV.U32 R17, RZ, RZ, -0x800000 ;  /* 0xff800000ff11e424 */ /* 0x002fe200078e00ff */
[----:B------:R-:W-:Y:S01]  /*0c60*/  ISETP.NE.AND P5, PT, R9, RZ, PT ;  /* 0x000000ff0900720c */ /* 0x000fe20003fa5270 */
[----:B------:R2:W-:Y:S01]  /*0c70*/  @!P0 STG.E desc[UR6][R14.64+0xc0], R3 ;  /* 0x0000c0030e008986 */ /* 0x0005e2000c101906 */
[----:B------:R-:W-:-:S03]  /*0c80*/  ISETP.GE.AND P0, PT, R2, R7, PT ;  /* 0x000000070200720c */ /* 0x000fc60003f06270 */
[----:B------:R2:W-:Y:S01]  /*0c90*/  @!P6 STG.E desc[UR6][R14.64+0x40], R17 ;  /* 0x000040110e00e986 */ /* 0x0005e2000c101906 */
[----:B------:R-:W-:Y:S01]  /*0ca0*/  ISETP.NE.OR P0, PT, R8, RZ, P0 ;  /* 0x000000ff0800720c */ /* 0x000fe20000705670 */
[----:B------:R-:W-:Y:S02]  /*0cb0*/  @!P2 IMAD.MOV.U32 R13, RZ, RZ, -0x800000 ;  /* 0xff800000ff0da424 */ /* 0x000fe400078e00ff */
[----:B------:R-:W-:Y:S02]  /*0cc0*/  @!P4 IMAD.MOV.U32 R11, RZ, RZ, -0x800000 ;  /* 0xff800000ff0bc424 */ /* 0x000fe400078e00ff */
        /* <DEDUP_REMOVED lines=10> */
.L_x_5910:
[----:B------:R-:W1:Y:S01]  /*0d70*/  LDC.64 R2, c[0x0][0x368] ;  /* 0x0000da00ff027b82 */ /* 0x000e620000000a00 */
[----:B------:R-:W-:Y:S01]  /*0d80*/  IMAD.MOV.U32 R10, RZ, RZ, R181 ;  /* 0x000000ffff0a7224 */ /* 0x000fe200078e00b5 */
        /* <DEDUP_REMOVED lines=11> */
[----:B------:R-:W-:Y:S02]  /*0e40*/  ISETP.NE.AND P2, PT, R182, RZ, PT ;  /* 0x000000ffb600720c */ /* 0x000fe40003f45270 */
[----:B------:R-:W-:-:S09]  /*0e50*/  SHF.R.S32.HI R9, RZ, 0x1f, R181 ;  /* 0x0000001fff097819 */ /* 0x000fd200000114b5 */
        /* <DEDUP_REMOVED lines=12> */
.L_x_5911:
        /* <DEDUP_REMOVED lines=30> */
[----:B------:R3:W4:Y:S01]  /*1100*/  LDG.E R0, desc[UR6][R14.64] ;  /* 0x000000060e007981 */ /* 0x000722000c1e1900 */
[----:B-1----:R-:W-:Y:S01]  /*1110*/  IABS R2, R5 ;  /* 0x0000000500027213 */ /* 0x002fe20000000000 */
[----:B------:R-:W-:Y:S01]  /*1120*/  IMAD.MOV R19, RZ, RZ, -R19 ;  /* 0x000000ffff137224 */ /* 0x000fe200078e0a13 */
[----:B------:R-:W-:Y:S02]  /*1130*/  MOV R6, RZ ;  /* 0x000000ff00067202 */ /* 0x000fe40000000f00 */
[----:B------:R-:W1:Y:S01]  /*1140*/  I2F.RP R13, R2 ;  /* 0x00000002000d7306 */ /* 0x000e620000209400 */
[----:B------:R-:W-:-:S07]  /*1150*/  IMAD R19, R11, R19, R38 ;  /* 0x000000130b137224 */ /* 0x000fce00078e0226 */
[----:B-1---5:R-:W1:Y:S01]  /*1160*/  MUFU.RCP R10, R13 ;  /* 0x0000000d000a7308 */ /* 0x022e620000001000 */
[----:B---3--:R-:W-:Y:S02]  /*1170*/  SHF.R.S32.HI R15, RZ, 0x1f, R19 ;  /* 0x0000001fff0f7819 */ /* 0x008fe40000011413 */
[----:B-1----:R-:W-:-:S05]  /*1180*/  IADD3 R10, R10, 0xffffffe, RZ ;  /* 0x0ffffffe0a0a7810 */ /* 0x002fca0007ffe0ff */
        /* <DEDUP_REMOVED lines=21> */
[----:B----4-:R-:W-:Y:S01]  /*12e0*/  SHF.R.S32.HI R7, RZ, 0x1f, R0 ;  /* 0x0000001fff077819 */ /* 0x010fe20000011400 */
        /* <DEDUP_REMOVED lines=21> */
.L_x_5912:
        /* <DEDUP_REMOVED lines=49> */
.L_x_5914:
        /* <DEDUP_REMOVED lines=33> */
.L_x_5913:
[----:B------:R1:W5:Y:S01]  /*1960*/  @P5 LDG.E R7, desc[UR6][R22.64] ;  /* 0x0000000616075981 */ /* 0x000362000c1e1900 */
[----:B------:R-:W-:Y:S01]  /*1970*/  ISETP.NE.AND P0, PT, R12, -0x1, PT ;  /* 0xffffffff0c00780c */ /* 0x000fe20003f05270 */
[----:B------:R-:W2:Y:S01]  /*1980*/  LDC.64 R2, c[0x0][0x240] ;  /* 0x00009000ff027b82 */ /* 0x000ea20000000a00 */
[----:B------:R-:W-:Y:S01]  /*1990*/  SHF.R.S32.HI R27, RZ, 0x1f, R8 ;  /* 0x0000001fff1b7819 */ /* 0x000fe20000011408 */
        /* <DEDUP_REMOVED lines=8> */
[----:B------:R-:W-:Y:S01]  /*1a20*/  SHF.R.S32.HI R129, RZ, 0x1f, R128 ;  /* 0x0000001fff817819 */ /* 0x000fe20000011480 */
[----:B------:R-:W-:Y:S01]  /*1a30*/  IMAD.SHL.U32 R29, R128, 0x40, RZ ;  /* 0x00000040801d7824 */ /* 0x000fe200078e00ff */
[----:B------:R-:W-:Y:S01]  /*1a40*/  LEA.HI R52, R52, R53, RZ, 0x7 ;  /* 0x0000003534347211 */ /* 0x000fe200078f38ff */
[----:B-----5:R-:W4:Y:S01]  /*1a50*/  @!P0 LDC.64 R10, c[0x0][0x228] ;  /* 0x00008a00ff0a8b82 */ /* 0x020f220000000a00 */
[----:B------:R-:W-:Y:S01]  /*1a60*/  IMAD.IADD R6, R8, 0x1, -R25 ;  /* 0x0000000108067824 */ /* 0x000fe200078e0a19 */
[----:B------:R-:W-:Y:S01]  /*1a70*/  LOP3.LUT R25, R51, 0xfffffff0, RZ, 0xc0, !PT ;  /* 0xfffffff033197812 */ /* 0x000fe200078ec0ff */
[----:B------:R-:W-:Y:S01]  /*1a80*/  IMAD R123, R129, R138, RZ ;  /* 0x0000008a817b7224 */ /* 0x000fe200078e02ff */
[----:B------:R-:W-:Y:S01]  /*1a90*/  LOP3.LUT R29, R29, 0x1c0, RZ, 0xc0, !PT ;  /* 0x000001c01d1d7812 */ /* 0x000fe200078ec0ff */
[C---:B------:R-:W-:Y:S01]  /*1aa0*/  IMAD.SHL.U32 R100, R6.reuse, 0x8, RZ ;  /* 0x0000000806647824 */ /* 0x040fe200078e00ff */
[----:B------:R-:W-:Y:S01]  /*1ab0*/  LEA.HI R18, R27, R8, RZ, 0x6 ;  /* 0x000000081b127211 */ /* 0x000fe200078f30ff */
[----:B------:R-:W-:Y:S01]  /*1ac0*/  IMAD.SHL.U32 R109, R6, 0x4, RZ ;  /* 0x00000004066d7824 */ /* 0x000fe200078e00ff */
[----:B------:R-:W-:Y:S01]  /*1ad0*/  SHF.R.U32.HI R16, RZ, 0x3, R29 ;  /* 0x00000003ff107819 */ /* 0x000fe2000001161d */
[----:B------:R-:W4:Y:S01]  /*1ae0*/  LDC.64 R130, c[0x0][0x250] ;  /* 0x00009400ff827b82 */ /* 0x000f220000000a00 */
[--C-:B-1----:R-:W-:Y:S01]  /*1af0*/  LOP3.LUT R23, R29, 0x38, R100.reuse, 0xf8, !PT ;  /* 0x000000381d177812 */ /* 0x102fe200078ef864 */
[----:B--2---:R-:W-:Y:S01]  /*1b00*/  @P0 IMAD.WIDE.U32 R28, R12, R2, RZ ;  /* 0x000000020c1c0225 */ /* 0x004fe200078e00ff */
[----:B------:R-:W-:-:S02]  /*1b10*/  SHF.R.S32.HI R101, RZ, 0x1f, R100 ;  /* 0x0000001fff657819 */ /* 0x000fc40000011464 */
[----:B------:R-:W-:Y:S01]  /*1b20*/  LOP3.LUT R16, R23, R16, RZ, 0x3c, !PT ;  /* 0x0000001017107212 */ /* 0x000fe200078e3cff */
[----:B------:R-:W-:Y:S01]  /*1b30*/  @P0 IMAD R23, R12, R3, R29 ;  /* 0x000000030c170224 */ /* 0x000fe200078e021d */
[----:B------:R-:W-:Y:S01]  /*1b40*/  IADD3 R8, -R25, R8, RZ ;  /* 0x0000000819087210 */ /* 0x000fe20007ffe1ff */
[----:B------:R-:W-:Y:S01]  /*1b50*/  IMAD.WIDE R24, R17, 0x40, R128 ;  /* 0x0000004011187825 */ /* 0x000fe200078e0280 */
[----:B------:R-:W-:Y:S02]  /*1b60*/  SHF.R.S32.HI R52, RZ, 0x7, R52 ;  /* 0x00000007ff347819 */ /* 0x000fe40000011434 */
[----:B---3--:R-:W-:Y:S01]  /*1b70*/  LEA.HI R112, R112, R112, RZ, 0x1 ;  /* 0x0000007070707211 */ /* 0x008fe200078f08ff */
[----:B------:R-:W-:Y:S01]  /*1b80*/  IMAD.SHL.U32 R27, R18, 0x8, RZ ;  /* 0x00000008121b7824 */ /* 0x000fe200078e00ff */
[----:B------:R-:W-:Y:S01]  /*1b90*/  VIMNMX R52, R175, R52, !PT ;  /* 0x00000034af347248 */ /* 0x000fe20007fe0100 */
[----:B------:R-:W-:Y:S01]  /*1ba0*/  IMAD R123, R128, R139, R123 ;  /* 0x0000008b807b7224 */ /* 0x000fe200078e027b */
[----:B------:R-:W-:Y:S01]  /*1bb0*/  SHF.R.S32.HI R111, RZ, 0x1, R112 ;  /* 0x00000001ff6f7819 */ /* 0x000fe20000011470 */
[-C--:B----4-:R-:W-:Y:S01]  /*1bc0*/  @!P0 IMAD R12, R9, R10.reuse, RZ ;  /* 0x0000000a090c8224 */ /* 0x090fe200078e02ff */
[----:B------:R-:W-:Y:S01]  /*1bd0*/  SHF.R.S32.HI R113, RZ, 0x1f, R8 ;  /* 0x0000001fff717819 */ /* 0x000fe20000011408 */
[----:B------:R-:W-:Y:S01]  /*1be0*/  @!P0 IMAD.WIDE.U32 R30, R181, R10, RZ ;  /* 0x0000000ab51e8225 */ /* 0x000fe200078e00ff */
[----:B------:R-:W-:-:S02]  /*1bf0*/  LOP3.LUT R114, R16, 0xfffffe00, R27, 0xf8, !PT ;  /* 0xfffffe0010727812 */ /* 0x000fc400078ef81b */
[----:B------:R-:W-:Y:S01]  /*1c00*/  LEA.HI R113, R113, R8, RZ, 0x3 ;  /* 0x0000000871717211 */ /* 0x000fe200078f18ff */
[----:B------:R-:W-:Y:S01]  /*1c10*/  @!P0 IMAD R11, R181, R11, R12 ;  /* 0x0000000bb50b8224 */ /* 0x000fe200078e020c */
[----:B------:R-:W-:Y:S01]  /*1c20*/  SHF.L.U64.HI R178, R138, 0x4, R139 ;  /* 0x000000048ab27819 */ /* 0x000fe2000001028b */
[----:B------:R-:W-:Y:S01]  /*1c30*/  @!P0 IMAD.MOV.U32 R28, RZ, RZ, R30 ;  /* 0x000000ffff1c8224 */ /* 0x000fe200078e001e */
[----:B------:R-:W-:Y:S01]  /*1c40*/  LOP3.LUT R17, R113, 0xfffffff8, RZ, 0xc0, !PT ;  /* 0xfffffff871117812 */ /* 0x000fe200078ec0ff */
[----:B------:R-:W-:Y:S01]  /*1c50*/  @!P0 IMAD.IADD R23, R31, 0x1, R11 ;  /* 0x000000011f178824 */ /* 0x000fe200078e020b */
[C---:B------:R-:W-:Y:S01]  /*1c60*/  IADD3 R22, P0, R100.reuse, R14, RZ ;  /* 0x0000000e64167210 */ /* 0x040fe20007f1e0ff */
[----:B------:R-:W-:Y:S01]  /*1c70*/  IMAD R10, R25, R2, RZ ;  /* 0x00000002190a7224 */ /* 0x000fe200078e02ff */
[----:B------:R-:W-:Y:S01]  /*1c80*/  IADD3 R28, P1, R100, R28, RZ ;  /* 0x0000001c641c7210 */ /* 0x000fe20007f3e0ff */
[----:B------:R-:W-:Y:S01]  /*1c90*/  IMAD R11, R5, UR4, RZ ;  /* 0x00000004050b7c24 */ /* 0x000fe2000f8e02ff */
[----:B------:R-:W-:Y:S01]  /*1ca0*/  SHF.L.U64.HI R176, R130, 0x4, R131 ;  /* 0x0000000482b07819 */ /* 0x000fe20000010283 */
[----:B------:R-:W-:Y:S01]  /*1cb0*/  IMAD R3, R24, R3, R10 ;  /* 0x0000000318037224 */ /* 0x000fe200078e020a */
[C---:B------:R-:W-:Y:S01]  /*1cc0*/  IADD3.X R29, R101.reuse, R23, RZ, P1, !PT ;  /* 0x00000017651d7210 */ /* 0x040fe20000ffe4ff */
[----:B------:R-:W-:Y:S01]  /*1cd0*/  IMAD.X R23, R101, 0x1, R21, P0 ;  /* 0x0000000165177824 */ /* 0x000fe200000e0615 */
[----:B------:R-:W-:Y:S01]  /*1ce0*/  IADD3 R116, P0, R128, R19, RZ ;  /* 0x0000001380747210 */ /* 0x000fe20007f1e0ff */
[----:B------:R-:W-:Y:S01]  /*1cf0*/  IMAD R10, R4, UR5, R11 ;  /* 0x00000005040a7c24 */ /* 0x000fe2000f8e020b */
[----:B------:R-:W-:Y:S01]  /*1d00*/  SHF.L.U32 R177, R130, 0x4, RZ ;  /* 0x0000000482b17819 */ /* 0x000fe200000006ff */
[----:B------:R-:W-:Y:S01]  /*1d10*/  IMAD.WIDE.U32 R20, R24, R2, R28 ;  /* 0x0000000218147225 */ /* 0x000fe200078e001c */
[----:B------:R-:W-:-:S02]  /*1d20*/  SHF.R.S32.HI R2, RZ, 0x1f, R124 ;  /* 0x0000001fff027819 */ /* 0x000fc4000001147c */
[----:B------:R-:W-:Y:S01]  /*1d30*/  SHF.R.S32.HI R51, RZ, 0x4, R51 ;  /* 0x00000004ff337819 */ /* 0x000fe20000011433 */
[----:B------:R-:W-:Y:S01]  /*1d40*/  IMAD.X R15, R129, 0x1, R15, P0 ;  /* 0x00000001810f7824 */ /* 0x000fe200000e060f */
[----:B------:R-:W-:Y:S01]  /*1d50*/  IADD3 R120, P0, R100, R0, RZ ;  /* 0x0000000064787210 */ /* 0x000fe20007f1e0ff */
[----:B------:R-:W-:Y:S01]  /*1d60*/  IMAD.WIDE.U32 R22, R4, UR4, R22 ;  /* 0x0000000404167c25 */ /* 0x000fe2000f8e0016 */
[----:B------:R-:W-:Y:S01]  /*1d70*/  ULDC.64 UR4, c[0x0][0x258] ;  /* 0x0000960000047ab9 */ /* 0x000fe20000000a00 */
[----:B------:R-:W-:Y:S02]  /*1d80*/  IADD3 R21, R21, R3, RZ ;  /* 0x0000000315157210 */ /* 0x000fe40007ffe0ff */
[----:B------:R-:W-:Y:S01]  /*1d90*/  IMAD.X R121, R101, 0x1, R13, P0 ;  /* 0x0000000165797824 */ /* 0x000fe200000e060d */
[----:B------:R-:W-:Y:S01]  /*1da0*/  ISETP.GT.AND P0, PT, R48, R52, PT ;  /* 0x000000343000720c */ /* 0x000fe20003f04270 */
[----:B------:R-:W-:Y:S02]  /*1db0*/  IMAD R127, R2, UR4, RZ ;  /* 0x00000004027f7c24 */ /* 0x000fe4000f8e02ff */
[----:B------:R-:W-:-:S02]  /*1dc0*/  IMAD.IADD R11, R23, 0x1, R10 ;  /* 0x00000001170b7824 */ /* 0x000fc400078e020a */
[----:B------:R-:W-:Y:S02]  /*1dd0*/  IMAD R15, R15, R130, RZ ;  /* 0x000000820f0f7224 */ /* 0x000fe400078e02ff */
[----:B------:R-:W-:Y:S02]  /*1de0*/  IMAD R110, R128, R111, R109 ;  /* 0x0000006f806e7224 */ /* 0x000fe400078e026d */
[----:B------:R-:W-:Y:S02]  /*1df0*/  IMAD.MOV.U32 R10, RZ, RZ, R22 ;  /* 0x000000ffff0a7224 */ /* 0x000fe400078e0016 */
[C---:B------:R-:W-:Y:S01]  /*1e00*/  IMAD R127, R124.reuse, UR5, R127 ;  /* 0x000000057c7f7c24 */ /* 0x040fe2000f8e027f */
[----:B------:R-:W-:Y:S01]  /*1e10*/  SHF.R.S32.HI R92, RZ, 0x1f, R110 ;  /* 0x0000001fff5c7819 */ /* 0x000fe2000001146e */
[----:B------:R-:W-:-:S04]  /*1e20*/  IMAD.WIDE.U32 R124, R124, UR4, R20 ;  /* 0x000000047c7c7c25 */ /* 0x000fc8000f8e0014 */
[C---:B------:R-:W-:Y:S01]  /*1e30*/  IMAD R119, R116.reuse, R131, R15 ;  /* 0x0000008374777224 */ /* 0x040fe200078e020f */
[----:B------:R-:W-:Y:S01]  /*1e40*/  IADD3 R127, R125, R127, RZ ;  /* 0x0000007f7d7f7210 */ /* 0x000fe20007ffe0ff */
[----:B------:R-:W-:Y:S02]  /*1e50*/  IMAD.IADD R109, R109, 0x1, R110 ;  /* 0x000000016d6d7824 */ /* 0x000fe400078e026e */
[----:B------:R-:W-:-:S03]  /*1e60*/  IMAD.WIDE.U32 R116, R116, R130, R10 ;  /* 0x0000008274747225 */ /* 0x000fc600078e000a */
[----:B------:R-:W-:Y:S01]  /*1e70*/  SHF.R.S32.HI R91, RZ, 0x1f, R109 ;  /* 0x0000001fff5b7819 */ /* 0x000fe2000001146d */
[----:B------:R-:W-:-:S04]  /*1e80*/  IMAD.WIDE.U32 R120, R128, R138, R120 ;  /* 0x0000008a80787225 */ /* 0x000fc800078e0078 */
[----:B------:R-:W-:Y:S02]  /*1e90*/  IMAD.IADD R50, R8, 0x1, -R17 ;  /* 0x0000000108327824 */ /* 0x000fe400078e0a11 */
[----:B------:R-:W-:Y:S02]  /*1ea0*/  IMAD.IADD R123, R121, 0x1, R123 ;  /* 0x00000001797b7824 */ /* 0x000fe400078e027b */
[----:B------:R-:W-:Y:S01]  /*1eb0*/  IMAD.IADD R119, R117, 0x1, R119 ;  /* 0x0000000175777824 */ /* 0x000fe200078e0277 */
[----:B------:R-:W-:Y:S01]  /*1ec0*/  @!P5 MOV R7, RZ ;  /* 0x000000ff0007d202 */ /* 0x000fe20000000f00 */
        /* <DEDUP_REMOVED lines=8> */
[----:B------:R-:W-:Y:S01]  /*1f50*/  IMAD.WIDE.U32 R12, R181, UR4, R100 ;  /* 0x00000004b50c7c25 */ /* 0x000fe2000f8e0064 */
[----:B------:R-:W-:Y:S01]  /*1f60*/  IADD3 R8, P1, P0, R38, R128, -R53 ;  /* 0x0000008026087210 */ /* 0x000fe2000783e835 */
[----:B------:R-:W-:Y:S01]  /*1f70*/  ULDC.64 UR10, c[0x0][0x350] ;  /* 0x0000d400000a7ab9 */ /* 0x000fe20000000a00 */
[----:B------:R-:W-:Y:S01]  /*1f80*/  SHF.L.U32 R64, R131, 0x6, RZ ;  /* 0x0000000683407819 */ /* 0x000fe200000006ff */
[----:B------:R-:W-:Y:S01]  /*1f90*/  IMAD R0, R181, UR5, R0 ;  /* 0x00000005b5007c24 */ /* 0x000fe2000f8e0200 */
[----:B------:R-:W-:Y:S01]  /*1fa0*/  IADD3.X R11, R9, R129, ~R10, P1, P0 ;  /* 0x00000081090b7210 */ /* 0x000fe20000fe0c0a */
[----:B------:R-:W-:Y:S01]  /*1fb0*/  IMAD.WIDE.U32 R14, R181, UR8, R100 ;  /* 0x00000008b50e7c25 */ /* 0x000fe2000f8e0064 */
[----:B------:R-:W-:Y:S01]  /*1fc0*/  ULDC.64 UR4, c[0x0][0x340] ;  /* 0x0000d00000047ab9 */ /* 0x000fe20000000a00 */
[----:B------:R-:W-:Y:S01]  /*1fd0*/  IADD3 R38, R7, R38, RZ ;  /* 0x0000002607267210 */ /* 0x000fe20007ffe0ff */
[----:B------:R-:W2:Y:S01]  /*1fe0*/  LDC R54, c[0x0][0x340] ;  /* 0x0000d000ff367b82 */ /* 0x000ea20000000800 */
[----:B------:R-:W-:Y:S01]  /*1ff0*/  IMAD R6, R181, UR9, R6 ;  /* 0x00000009b5067c24 */ /* 0x000fe2000f8e0206 */
[----:B------:R-:W-:Y:S01]  /*2000*/  ULDC.64 UR8, c[0x0][0x348] ;  /* 0x0000d20000087ab9 */ /* 0x000fe20000000a00 */
[----:B------:R-:W-:Y:S01]  /*2010*/  IMAD.IADD R13, R13, 0x1, R0 ;  /* 0x000000010d0d7824 */ /* 0x000fe200078e0200 */
[----:B------:R-:W-:Y:S01]  /*2020*/  USHF.L.U64.HI UR25, UR4, 0x4, UR5 ;  /* 0x0000000404197899 */ /* 0x000fe20008010205 */
[----:B------:R-:W-:Y:S01]  /*2030*/  IMAD R9, R11, UR4, RZ ;  /* 0x000000040b097c24 */ /* 0x000fe2000f8e02ff */
[----:B------:R-:W-:Y:S01]  /*2040*/  USHF.L.U32 UR26, UR4, 0x4, URZ ;  /* 0x00000004041a7899 */ /* 0x000fe2000800063f */
[----:B------:R-:W-:Y:S01]  /*2050*/  IMAD.IADD R15, R15, 0x1, R6 ;  /* 0x000000010f0f7824 */ /* 0x000fe200078e0206 */
[----:B------:R-:W-:Y:S01]  /*2060*/  USHF.L.U64.HI UR13, UR4, 0x5, UR5 ;  /* 0x00000005040d7899 */ /* 0x000fe20008010205 */
[-C--:B-1----:R-:W-:Y:S01]  /*2070*/  IMAD R0, R11, R2.reuse, RZ ;  /* 0x000000020b007224 */ /* 0x082fe200078e02ff */
[----:B------:R-:W-:Y:S01]  /*2080*/  USHF.L.U32 UR22, UR4, 0x5, URZ ;  /* 0x0000000504167899 */ /* 0x000fe2000800063f */
[----:B------:R-:W-:Y:S01]  /*2090*/  IMAD.WIDE.U32 R10, R130, 0x40, RZ ;  /* 0x00000040820a7825 */ /* 0x000fe200078e00ff */
[----:B------:R-:W-:Y:S01]  /*20a0*/  UIMAD.WIDE.U32 UR20, UR4, 0x60, URZ ;  /* 0x00000060041478a5 */ /* 0x000fe2000f8e003f */
[C---:B------:R-:W-:Y:S01]  /*20b0*/  SHF.L.U32 R99, R111.reuse, 0x4, RZ ;  /* 0x000000046f637819 */ /* 0x040fe200000006ff */
[----:B------:R-:W-:Y:S01]  /*20c0*/  UIMAD UR12, UR5, 0x60, URZ ;  /* 0x00000060050c78a4 */ /* 0x000fe2000f8e023f */
[----:B------:R-:W-:Y:S01]  /*20d0*/  IMAD R6, R8, UR5, R9 ;  /* 0x0000000508067c24 */ /* 0x000fe2000f8e0209 */
[----:B------:R-:W-:Y:S01]  /*20e0*/  SHF.L.U32 R65, R10, 0x1, RZ ;  /* 0x000000010a417819 */ /* 0x000fe200000006ff */
[C---:B------:R-:W-:Y:S01]  /*20f0*/  IMAD.WIDE.U32 R14, R8.reuse, UR4, R14 ;  /* 0x00000004080e7c25 */ /* 0x040fe2000f8e000e */
[----:B------:R-:W-:Y:S01]  /*2100*/  USHF.L.U64.HI UR23, UR4, 0x6, UR5 ;  /* 0x0000000604177899 */ /* 0x000fe20008010205 */
[----:B------:R-:W-:Y:S01]  /*2110*/  SHF.L.U32 R96, R111, 0x6, RZ ;  /* 0x000000066f607819 */ /* 0x000fe200000006ff */
[----:B------:R-:W-:Y:S01]  /*2120*/  USHF.L.U32 UR24, UR4, 0x6, URZ ;  /* 0x0000000604187899 */ /* 0x000fe2000800063f */
[C---:B------:R-:W-:Y:S01]  /*2130*/  IMAD R0, R8.reuse, R3, R0 ;  /* 0x0000000308007224 */ /* 0x040fe200078e0200 */
[----:B------:R-:W-:Y:S01]  /*2140*/  UIMAD.WIDE.U32 UR18, UR4, 0xa0, URZ ;  /* 0x000000a0041278a5 */ /* 0x000fe2000f8e003f */
[----:B------:R-:W-:Y:S01]  /*2150*/  IMAD.IADD R64, R11, 0x1, R64 ;  /* 0x000000010b407824 */ /* 0x000fe200078e0240 */
[----:B------:R-:W-:Y:S01]  /*2160*/  UIMAD.WIDE.U32 UR16, UR4, 0xc0, URZ ;  /* 0x000000c0041078a5 */ /* 0x000fe2000f8e003f */
[----:B------:R-:W-:Y:S01]  /*2170*/  IMAD.WIDE.U32 R8, R8, R2, R12 ;  /* 0x0000000208087225 */ /* 0x000fe200078e000c */
[----:B------:R-:W-:Y:S01]  /*2180*/  UIMAD UR27, UR5, 0xe0, URZ ;  /* 0x000000e0051b78a4 */ /* 0x000fe2000f8e023f */
[----:B------:R-:W-:Y:S01]  /*2190*/  SHF.L.U32 R13, R139, 0x6, RZ ;  /* 0x000000068b0d7819 */ /* 0x000fe200000006ff */
[----:B------:R-:W-:Y:S01]  /*21a0*/  UIMAD.WIDE.U32 UR28, UR4, 0xe0, URZ ;  /* 0x000000e0041c78a5 */ /* 0x000fe2000f8e003f */
[----:B------:R-:W-:Y:S01]  /*21b0*/  SHF.L.U64.HI R64, R10, 0x1, R64 ;  /* 0x000000010a407819 */ /* 0x000fe20000010240 */
[----:B------:R-:W-:Y:S01]  /*21c0*/  IMAD.IADD R15, R15, 0x1, R6 ;  /* 0x000000010f0f7824 */ /* 0x000fe200078e0206 */
[----:B------:R-:W-:Y:S01]  /*21d0*/  MOV R10, R8 ;  /* 0x00000008000a7202 */ /* 0x000fe20000000f00 */
[C---:B------:R-:W-:Y:S01]  /*21e0*/  IMAD R75, R5.reuse, UR10, RZ ;  /* 0x0000000a054b7c24 */ /* 0x040fe2000f8e02ff */
[----:B------:R-:W-:Y:S01]  /*21f0*/  ULDC UR32, c[0x0][0x2d0] ;  /* 0x0000b40000207ab9 */ /* 0x000fe20000000800 */
[----:B------:R-:W-:Y:S01]  /*2200*/  IMAD R77, R5, UR8, RZ ;  /* 0x00000008054d7c24 */ /* 0x000fe2000f8e02ff */
[C-C-:B------:R-:W-:Y:S01]  /*2210*/  SHF.L.U64.HI R55, R2.reuse, 0x5, R3.reuse ;  /* 0x0000000502377819 */ /* 0x140fe20000010203 */
[----:B------:R-:W-:Y:S01]  /*2220*/  IMAD.IADD R11, R9, 0x1, R0 ;  /* 0x00000001090b7824 */ /* 0x000fe200078e0200 */
[C-C-:B------:R-:W-:Y:S01]  /*2230*/  SHF.L.U64.HI R58, R2.reuse, 0x6, R3.reuse ;  /* 0x00000006023a7819 */ /* 0x140fe20000010203 */
[----:B------:R-:W-:Y:S01]  /*2240*/  IMAD R38, R111, R38, RZ ;  /* 0x000000266f267224 */ /* 0x000fe200078e02ff */
[----:B------:R-:W-:Y:S01]  /*2250*/  SHF.L.U64.HI R82, R2, 0x4, R3 ;  /* 0x0000000402527819 */ /* 0x000fe20000010203 */
[----:B------:R-:W-:Y:S01]  /*2260*/  IMAD R75, R4, UR11, R75 ;  /* 0x0000000b044b7c24 */ /* 0x000fe2000f8e024b */
[----:B------:R-:W-:Y:S01]  /*2270*/  SHF.L.U32 R56, R2, 0x5, RZ ;  /* 0x0000000502387819 */ /* 0x000fe200000006ff */
[C---:B------:R-:W-:Y:S01]  /*2280*/  IMAD.WIDE.U32 R6, R4.reuse, UR10, R14 ;  /* 0x0000000a04067c25 */ /* 0x040fe2000f8e000e */
[----:B------:R-:W-:Y:S01]  /*2290*/  SHF.R.S32.HI R39, RZ, 0x1f, R38 ;  /* 0x0000001fff277819 */ /* 0x000fe20000011426 */
[----:B------:R-:W-:Y:S01]  /*22a0*/  ULDC.64 UR10, c[0x0][0x320] ;  /* 0x0000c800000a7ab9 */ /* 0x000fe20000000a00 */
[-C--:B------:R-:W-:Y:S01]  /*22b0*/  IADD3 R80, P2, R109, R38.reuse, RZ ;  /* 0x000000266d507210 */ /* 0x080fe20007f5e0ff */
[----:B------:R-:W-:Y:S01]  /*22c0*/  IMAD R77, R4, UR9, R77 ;  /* 0x00000009044d7c24 */ /* 0x000fe2000f8e024d */
        /* <DEDUP_REMOVED lines=86> */
[----:B------:R-:W-:Y:S01]  /*2830*/  ULDC.U8 UR31, c[0x0][0x3c3] ;  /* 0x0000f0c0001f7ab9 */ /* 0x000fe20000000000 */
[----:B------:R-:W-:Y:S01]  /*2840*/  IMAD.IADD R68, R131, 0x1, R5 ;  /* 0x0000000183447824 */ /* 0x000fe200078e0205 */
[----:B------:R-:W-:Y:S01]  /*2850*/  ULDC UR30, c[0x0][0x2e0] ;  /* 0x0000b800001e7ab9 */ /* 0x000fe20000000800 */
        /* <DEDUP_REMOVED lines=9> */
.L_x_5969:
[----:B------:R-:W-:Y:S01]  /*28f0*/  LEA R0, R11, 0xffffff80, 0x7 ;  /* 0xffffff800b007811 */ /* 0x000fe200078e38ff */
[----:B--234-:R-:W-:Y:S01]  /*2900*/  IMAD.MOV.U32 R12, RZ, RZ, R74 ;  /* 0x000000ffff0c7224 */ /* 0x01cfe200078e004a */
[----:B------:R-:W-:Y:S01]  /*2910*/  ISETP.NE.AND P4, PT, R115, RZ, PT ;  /* 0x000000ff7300720c */ /* 0x000fe20003f85270 */
[----:B------:R-:W-:Y:S02]  /*2920*/  IMAD.MOV.U32 R13, RZ, RZ, R75 ;  /* 0x000000ffff0d7224 */ /* 0x000fe400078e004b */
[--C-:B------:R-:W-:Y:S02]  /*2930*/  IMAD.IADD R5, R49, 0x1, -R0.reuse ;  /* 0x0000000131057824 */ /* 0x100fe400078e0a00 */
[----:B------:R-:W-:Y:S03]  /*2940*/  IMAD.IADD R3, R53, 0x1, -R0 ;  /* 0x0000000135037824 */ /* 0x000fe600078e0a00 */
[C---:B------:R-:W-:Y:S04]  /*2950*/  ISETP.GE.OR P0, PT, R108.reuse, R5, P4 ;  /* 0x000000056c00720c */ /* 0x040fe80002706670 */
[----:B------:R-:W-:Y:S02]  /*2960*/  ISETP.LT.OR P2, PT, R108, R3, P0 ;  /* 0x000000036c00720c */ /* 0x000fe40000741670 */
[C---:B------:R-:W-:Y:S02]  /*2970*/  ISETP.GE.OR P0, PT, R107.reuse, R5, P4 ;  /* 0x000000056b00720c */ /* 0x040fe40002706670 */
[----:B------:R-:W-:Y:S02]  /*2980*/  P2R R2, PR, RZ, 0x4 ;  /* 0x00000004ff027803 */ /* 0x000fe40000000000 */
[----:B------:R-:W-:Y:S02]  /*2990*/  ISETP.LT.OR P5, PT, R107, R3, P0 ;  /* 0x000000036b00720c */ /* 0x000fe400007a1670 */
[C---:B------:R-:W-:Y:S04]  /*29a0*/  ISETP.GE.OR P0, PT, R106.reuse, R5, P4 ;  /* 0x000000056a00720c */ /* 0x040fe80002706670 */
[----:B------:R-:W-:Y:S02]  /*29b0*/  ISETP.LT.OR P3, PT, R106, R3, P0 ;  /* 0x000000036a00720c */ /* 0x000fe40000761670 */
[C---:B------:R-:W-:Y:S02]  /*29c0*/  @!P2 LEA R146, P0, R177.reuse, R72, 0x1 ;  /* 0x00000048b192a211 */ /* 0x040fe400078008ff */
[C---:B------:R-:W-:Y:S02]  /*29d0*/  @!P2 IADD3 R6, P1, R74.reuse, UR26, RZ ;  /* 0x0000001a4a06ac10 */ /* 0x040fe4000ff3e0ff */
        /* <DEDUP_REMOVED lines=25> */
[C---:B------:R-:W-:Y:S02]  /*2b70*/  ISETP.GE.OR P0, PT, R103.reuse, R5, P1 ;  /* 0x000000056700720c */ /* 0x040fe40000f06670 */
        /* <DEDUP_REMOVED lines=101> */
.L_x_5919:
[----:B------:R-:W-:Y:S05]  /*31d0*/  BSYNC B0 ;  /* 0x0000000000007941 */ /* 0x000fea0003800000 */
.L_x_5918:
        /* <DEDUP_REMOVED lines=62> */
.L_x_5921:
[----:B------:R-:W-:Y:S05]  /*35c0*/  BSYNC B0 ;  /* 0x0000000000007941 */ /* 0x000fea0003800000 */
.L_x_5920:
        /* <DEDUP_REMOVED lines=62> */
.L_x_5923:
[----:B------:R-:W-:Y:S05]  /*39b0*/  BSYNC B0 ;  /* 0x0000000000007941 */ /* 0x000fea0003800000 */
.L_x_5922:
        /* <DEDUP_REMOVED lines=66> */
.L_x_5925:
[----:B------:R-:W-:Y:S05]  /*3de0*/  BSYNC B0 ;  /* 0x0000000000007941 */ /* 0x000fea0003800000 */
.L_x_5924:
        /* <DEDUP_REMOVED lines=63> */
.L_x_5927:
[----:B------:R-:W-:Y:S05]  /*41e0*/  BSYNC B0 ;  /* 0x0000000000007941 */ /* 0x000fea0003800000 */
.L_x_5926:
        /* <DEDUP_REMOVED lines=66> */
.L_x_5929:
[----:B------:R-:W-:Y:S05]  /*4610*/  BSYNC B0 ;  /* 0x0000000000007941 */ /* 0x000fea0003800000 */
.L_x_5928:
        /* <DEDUP_REMOVED lines=66> */
.L_x_5931:
[----:B------:R-:W-:Y:S05]  /*4a40*/  BSYNC B0 ;  /* 0x0000000000007941 */ /* 0x000fea0003800000 */
.L_x_5930:
        /* <DEDUP_REMOVED lines=68> */
.L_x_5933:
[----:B------:R-:W-:Y:S05]  /*4e90*/  BSYNC B0 ;  /* 0x0000000000007941 */ /* 0x000fea0003800000 */
.L_x_5932:
[C---:B------:R-:W-:Y:S01]  /*4ea0*/  LEA R38, P1, R31.reuse, R38, 0x1 ;  /* 0x000000261f267211 */ /* 0x040fe200078208ff */
[----:B------:R-:W-:Y:S01]  /*4eb0*/  IMAD.MOV.U32 R8, RZ, RZ, R10 ;  /* 0x000000ffff087224 */ /* 0x000fe200078e000a */
[----:B------:R-:W-:Y:S02]  /*4ec0*/  UMOV UR4, UR30 ;  /* 0x0000001e00047c82 */ /* 0x000fe40008000000 */
[C---:B------:R-:W-:Y:S02]  /*4ed0*/  LEA.HI.X.SX32 R39, R31.reuse, R39, 0x1, P1 ;  /* 0x000000271f277211 */ /* 0x040fe400008f0eff */
[C---:B------:R-:W-:Y:S04]  /*4ee0*/  LEA R10, P0, R31.reuse, R8, 0x1 ;  /* 0x000000081f0a7211 */ /* 0x040fe800078008ff */
[----:B------:R-:W-:Y:S01]  /*4ef0*/  LEA.HI.X.SX32 R9, R31, R9, 0x1, P0 ;  /* 0x000000091f097211 */ /* 0x000fe200000f0eff */
[----:B------:R-:W-:Y:S08]  /*4f00*/  BRA `(.L_x_5934) ;  /* 0x0000003400e87947 */ /* 0x000ff00003800000 */
.L_x_5917:
        /* <DEDUP_REMOVED lines=89> */
.L_x_5938:
[----:B------:R-:W-:Y:S05]  /*54a0*/  BSYNC B0 ;  /* 0x0000000000007941 */ /* 0x000fea0003800000 */
.L_x_5937:
[----:B-----5:R2:W-:Y:S02]  /*54b0*/  STG.E.128 desc[UR6][R70.64], R44 ;  /* 0x0000002c46007986 */ /* 0x0205e4000c101d06 */
.L_x_5936:
[----:B------:R-:W-:Y:S05]  /*54c0*/  BSYNC B1 ;  /* 0x0000000000017941 */ /* 0x000fea0003800000 */
.L_x_5935:
        /* <DEDUP_REMOVED lines=94> */
.L_x_5942:
[----:B------:R-:W-:Y:S05]  /*5ab0*/  BSYNC B0 ;  /* 0x0000000000007941 */ /* 0x000fea0003800000 */
.L_x_5941:
[----:B-----5:R4:W-:Y:S02]  /*5ac0*/  STG.E.128 desc[UR6][R150.64], R44 ;  /* 0x0000002c96007986 */ /* 0x0209e4000c101d06 */
.L_x_5940:
[----:B------:R-:W-:Y:S05]  /*5ad0*/  BSYNC B1 ;  /* 0x0000000000017941 */ /* 0x000fea0003800000 */
.L_x_5939:
        /* <DEDUP_REMOVED lines=94> */
.L_x_5946:
[----:B------:R-:W-:Y:S05]  /*60c0*/  BSYNC B0 ;  /* 0x0000000000007941 */ /* 0x000fea0003800000 */
.L_x_5945:
[----:B-----5:R3:W-:Y:S02]  /*60d0*/  STG.E.128 desc[UR6][R150.64], R44 ;  /* 0x0000002c96007986 */ /* 0x0207e4000c101d06 */
.L_x_5944:
[----:B------:R-:W-:Y:S05]  /*60e0*/  BSYNC B1 ;  /* 0x0000000000017941 */ /* 0x000fea0003800000 */
.L_x_5943:
        /* <DEDUP_REMOVED lines=103> */
.L_x_5950:
[----:B------:R-:W-:Y:S05]  /*6760*/  BSYNC B0 ;  /* 0x0000000000007941 */ /* 0x000fea0003800000 */
.L_x_5949:
[----:B-----5:R2:W-:Y:S02]  /*6770*/  STG.E.128 desc[UR6][R150.64], R32 ;  /* 0x0000002096007986 */ /* 0x0205e4000c101d06 */
.L_x_5948:
[----:B------:R-:W-:Y:S05]  /*6780*/  BSYNC B1 ;  /* 0x0000000000017941 */ /* 0x000fea0003800000 */
.L_x_5947:
        /* <DEDUP_REMOVED lines=8> */
[C---:B------:R-:W-:Y:S03]  /*6810*/  LEA R148, P0, R140.reuse, R70, 0x1 ;  /* 0x000000468c947211 */ /* 0x040fe600078008ff */
[----:B------:R2:W5:Y:S01]  /*6820*/  LDG.E.128 R32, desc[UR6][R144.64] ;  /* 0x0000000690207981 */ /* 0x000562000c1e1d00 */
[----:B------:R-:W-:Y:S05]  /*6830*/  LEA.HI.X R149, R140, R69, R60, 0x1, P0 ;  /* 0x000000458c957211 */ /* 0x000fea00000f0c3c */
[----:B------:R-:W-:Y:S05]  /*6840*/  @P1 BRA `(.L_x_5954) ;  /* 0x0000000400601947 */ /* 0x000fea0003800000 */
[-C--:B------:R-:W-:Y:S02]  /*6850*/  ISETP.GE.AND P0, PT, R100, R143.reuse, PT ;  /* 0x0000008f6400720c */ /* 0x080fe40003f06270 */
[----:B------:R-:W-:Y:S02]  /*6860*/  MOV R71, R143 ;  /* 0x0000008f00477202 */ /* 0x000fe40000000f00 */
[----:B----4-:R-:W-:Y:S02]  /*6870*/  MOV R46, RZ ;  /* 0x000000ff002e7202 */ /* 0x010fe40000000f00 */
        /* <DEDUP_REMOVED lines=85> */
.L_x_5954:
[----:B------:R-:W-:Y:S05]  /*6dd0*/  BSYNC B0 ;  /* 0x0000000000007941 */ /* 0x000fea0003800000 */
.L_x_5953:
[----:B-----5:R3:W-:Y:S02]  /*6de0*/  STG.E.128 desc[UR6][R148.64], R32 ;  /* 0x0000002094007986 */ /* 0x0207e4000c101d06 */
.L_x_5952:
[----:B------:R-:W-:Y:S05]  /*6df0*/  BSYNC B1 ;  /* 0x0000000000017941 */ /* 0x000fea0003800000 */
.L_x_5951:
[----:B------:R-:W-:Y:S04]  /*6e00*/  BSSY B1, `(.L_x_5955) ;  /* 0x0000069000017945 */ /* 0x000fe80003800000 */
[----:B------:R-:W-:Y:S05]  /*6e10*/  @P4 BRA `(.L_x_5956) ;  /* 0x00000004009c4947 */ /* 0x000fea0003800000 */
[----:B------:R-:W1:Y:S01]  /*6e20*/  LDC.64 R2, c[0x0][0x338] ;  /* 0x0000ce00ff027b82 */ /* 0x000e620000000a00 */
[----:B------:R-:W-:Y:S01]  /*6e30*/  ISETP.GE.AND P0, PT, R100, UR4, PT ;  /* 0x0000000464007c0c */ /* 0x000fe2000bf06270 */
[----:B------:R-:W-:Y:S01]  /*6e40*/  BSSY B0, `(.L_x_5957) ;  /* 0x0000063000007945 */ /* 0x000fe20003800000 */
[----:B--2---:R-:W-:Y:S01]  /*6e50*/  MOV R71, R69 ;  /* 0x0000004500477202 */ /* 0x004fe20000000f00 */
[----:B-1----:R-:W-:Y:S04]  /*6e60*/  IMAD.WIDE.U32 R146, R2, 0xa0, R76 ;  /* 0x000000a002927825 */ /* 0x002fe800078e004c */
[----:B------:R-:W-:Y:S05]  /*6e70*/  IMAD R3, R3, 0xa0, RZ ;  /* 0x000000a003037824 */ /* 0x000fea00078e02ff */
[----:B------:R-:W-:Y:S02]  /*6e80*/  IADD3 R147, R147, R3, RZ ;  /* 0x0000000393937210 */ /* 0x000fe40007ffe0ff */
[----:B------:R-:W1:Y:S03]  /*6e90*/  LDC.64 R2, c[0x0][0x248] ;  /* 0x00009200ff027b82 */ /* 0x000e660000000a00 */
[----:B---3--:R2:W5:Y:S01]  /*6ea0*/  LDG.E.128 R32, desc[UR6][R146.64] ;  /* 0x0000000692207981 */ /* 0x008562000c1e1d00 */
        /* <DEDUP_REMOVED lines=8> */
[----:B----4-:R-:W-:Y:S02]  /*6f30*/  MOV R47, R33 ;  /* 0x00000021002f7202 */ /* 0x010fe40000000f00 */
        /* <DEDUP_REMOVED lines=83> */
.L_x_5958:
[----:B------:R-:W-:Y:S05]  /*7470*/  BSYNC B0 ;  /* 0x0000000000007941 */ /* 0x000fea0003800000 */
.L_x_5957:
[----:B-----5:R1:W-:Y:S02]  /*7480*/  STG.E.128 desc[UR6][R148.64], R32 ;  /* 0x0000002094007986 */ /* 0x0203e4000c101d06 */
.L_x_5956:
[----:B------:R-:W-:Y:S05]  /*7490*/  BSYNC B1 ;  /* 0x0000000000017941 */ /* 0x000fea0003800000 */
.L_x_5955:
[----:B------:R-:W-:Y:S04]  /*74a0*/  BSSY B1, `(.L_x_5959) ;  /* 0x0000069000017945 */ /* 0x000fe80003800000 */
[----:B------:R-:W-:Y:S05]  /*74b0*/  @P6 BRA `(.L_x_5960) ;  /* 0x00000004009c6947 */ /* 0x000fea0003800000 */
[----:B------:R-:W4:Y:S01]  /*74c0*/  LDC.64 R2, c[0x0][0x338] ;  /* 0x0000ce00ff027b82 */ /* 0x000f220000000a00 */
[----:B------:R-:W-:Y:S01]  /*74d0*/  ISETP.GE.AND P0, PT, R100, UR4, PT ;  /* 0x0000000464007c0c */ /* 0x000fe2000bf06270 */
[----:B------:R-:W-:Y:S01]  /*74e0*/  BSSY B0, `(.L_x_5961) ;  /* 0x0000063000007945 */ /* 0x000fe20003800000 */
[----:B--2---:R-:W-:Y:S01]  /*74f0*/  MOV R71, R69 ;  /* 0x0000004500477202 */ /* 0x004fe20000000f00 */
[----:B----4-:R-:W-:Y:S04]  /*7500*/  IMAD.WIDE.U32 R146, R2, 0xc0, R76 ;  /* 0x000000c002927825 */ /* 0x010fe800078e004c */
[----:B------:R-:W-:Y:S05]  /*7510*/  IMAD R3, R3, 0xc0, RZ ;  /* 0x000000c003037824 */ /* 0x000fea00078e02ff */
[----:B------:R-:W-:Y:S02]  /*7520*/  IADD3 R147, R147, R3, RZ ;  /* 0x0000000393937210 */ /* 0x000fe40007ffe0ff */
[----:B------:R-:W2:Y:S03]  /*7530*/  LDC.64 R2, c[0x0][0x248] ;  /* 0x00009200ff027b82 */ /* 0x000ea60000000a00 */
[----:B-1-3--:R1:W5:Y:S01]  /*7540*/  LDG.E.128 R32, desc[UR6][R146.64] ;  /* 0x0000000692207981 */ /* 0x00a362000c1e1d00 */
[----:B--2---:R-:W-:Y:S04]  /*7550*/  IMAD.WIDE.U32 R148, R2, 0xc0, R70 ;  /* 0x000000c002947825 */ /* 0x004fe800078e0046 */
[----:B------:R-:W-:Y:S05]  /*7560*/  IMAD R3, R3, 0xc0, RZ ;  /* 0x000000c003037824 */ /* 0x000fea00078e02ff */
[----:B------:R-:W-:Y:S01]  /*7570*/  IADD3 R149, R149, R3, RZ ;  /* 0x0000000395957210 */ /* 0x000fe20007ffe0ff */
[----:B-1----:R-:W-:Y:S06]  /*7580*/  @P0 BRA `(.L_x_5962) ;  /* 0x0000000400600947 */ /* 0x002fec0003800000 */
        /* <DEDUP_REMOVED lines=88> */
.L_x_5962:
[----:B------:R-:W-:Y:S05]  /*7b10*/  BSYNC B0 ;  /* 0x0000000000007941 */ /* 0x000fea0003800000 */
.L_x_5961:
[----:B-----5:R1:W-:Y:S02]  /*7b20*/  STG.E.128 desc[UR6][R148.64], R32 ;  /* 0x0000002094007986 */ /* 0x0203e4000c101d06 */
.L_x_5960:
[----:B------:R-:W-:Y:S05]  /*7b30*/  BSYNC B1 ;  /* 0x0000000000017941 */ /* 0x000fea0003800000 */
.L_x_5959:
        /* <DEDUP_REMOVED lines=11> */
[----:B------:R-:W2:Y:S03]  /*7bf0*/  LDC.64 R2, c[0x0][0x248] ;  /* 0x00009200ff027b82 */ /* 0x000ea60000000a00 */
[----:B-1----:R1:W5:Y:S01]  /*7c00*/  LDG.E.128 R32, desc[UR6][R144.64] ;  /* 0x0000000690207981 */ /* 0x002362000c1e1d00 */
[----:B--2---:R-:W-:Y:S04]  /*7c10*/  IMAD.WIDE.U32 R148, R2, 0xe0, R70 ;  /* 0x000000e002947825 */ /* 0x004fe800078e0046 */
[----:B------:R-:W-:Y:S05]  /*7c20*/  IMAD R3, R3, 0xe0, RZ ;  /* 0x000000e003037824 */ /* 0x000fea00078e02ff */
[----:B------:R-:W-:Y:S01]  /*7c30*/  IADD3 R149, R149, R3, RZ ;  /* 0x0000000395957210 */ /* 0x000fe20007ffe0ff */
[----:B-1----:R-:W-:Y:S06]  /*7c40*/  @P0 BRA `(.L_x_5966) ;  /* 0x00000004005c0947 */ /* 0x002fec0003800000 */
[----:B------:R-:W-:Y:S02]  /*7c50*/  ISETP.GE.AND P0, PT, R100, R143, PT ;  /* 0x0000008f6400720c */ /* 0x000fe40003f06270 */
[----:B------:R-:W-:Y:S02]  /*7c60*/  MOV R71, RZ ;  /* 0x000000ff00477202 */ /* 0x000fe40000000f00 */
[----:B-----5:R-:W-:Y:S02]  /*7c70*/  MOV R30, R32 ;  /* 0x00000020001e7202 */ /* 0x020fe40000000f00 */
[----:B----4-:R-:W-:Y:S02]  /*7c80*/  MOV R47, R33 ;  /* 0x00000021002f7202 */ /* 0x010fe40000000f00 */
        /* <DEDUP_REMOVED lines=83> */
.L_x_5966:
[----:B------:R-:W-:Y:S05]  /*81c0*/  BSYNC B0 ;  /* 0x0000000000007941 */ /* 0x000fea0003800000 */
.L_x_5965:
[----:B-----5:R1:W-:Y:S02]  /*81d0*/  STG.E.128 desc[UR6][R148.64], R32 ;  /* 0x0000002094007986 */ /* 0x0203e4000c101d06 */
.L_x_5964:
[----:B------:R-:W-:Y:S05]  /*81e0*/  BSYNC B1 ;  /* 0x0000000000017941 */ /* 0x000fea0003800000 */
.L_x_5963:
        /* <DEDUP_REMOVED lines=8> */
.L_x_5916:
        /* <DEDUP_REMOVED lines=68> */
.L_x_5934:
        /* <DEDUP_REMOVED lines=84> */
.L_x_5967:
        /* <DEDUP_REMOVED lines=9> */
.L_x_5968:
[----:B------:R-:W-:Y:S04]  /*8c80*/  IADD3 R11, R11, -0x1, RZ ;  /* 0xffffffff0b0b7810 */ /* 0x000fe80007ffe0ff */
[----:B------:R-:W-:Y:S11]  /*8c90*/  ISETP.GT.AND P0, PT, R11, R52, PT ;  /* 0x000000340b00720c */ /* 0x000ff60003f04270 */
[----:B------:R-:W-:Y:S02]  /*8ca0*/  @!UPT UIADD3 URZ, URZ, URZ, URZ ;  /* 0x0000003f3f3ff290 */ /* 0x000fe4000fffe03f */
[----:B------:R-:W-:Y:S05]  /*8cb0*/  @P0 BRA `(.L_x_5969) ;  /* 0xffffff9c000c0947 */ /* 0x000fea000383ffff */
.L_x_5915:
        /* <DEDUP_REMOVED lines=9> */
[----:B------:R-:W1:Y:S01]  /*8d50*/  LDC.64 R2, c[0x0][0x300] ;  /* 0x0000c000ff027b82 */ /* 0x000e620000000a00 */
[----:B------:R-:W-:Y:S01]  /*8d60*/  IMAD.MOV.U32 R0, RZ, RZ, RZ ;  /* 0x000000ffff007224 */ /* 0x000fe200078e00ff */
[----:B------:R-:W5:Y:S01]  /*8d70*/  S2R R103, SR_CTAID.X ;  /* 0x0000000000677919 */ /* 0x000f620000002500 */
[----:B------:R-:W-:Y:S01]  /*8d80*/  ULDC.64 UR8, c[0x0][0x210] ;  /* 0x0000840000087ab9 */ /* 0x000fe20000000a00 */
[----:B-1----:R-:W-:-:S04]  /*8d90*/  ISETP.NE.U32.AND P0, PT, R2, RZ, PT ;  /* 0x000000ff0200720c */ /* 0x002fc80003f05070 */
[----:B------:R-:W-:Y:S02]  /*8da0*/  ISETP.NE.AND.EX P0, PT, R3, RZ, PT, P0 ;  /* 0x000000ff0300720c */ /* 0x000fe40003f05300 */
[----:B------:R-:W1:Y:S11]  /*8db0*/  LDC.64 R2, c[0x0][0x240] ;  /* 0x00009000ff027b82 */ /* 0x000e760000000a00 */
[----:B---3--:R-:W3:Y:S02]  /*8dc0*/  @P0 LDC.64 R6, c[0x0][0x300] ;  /* 0x0000c000ff060b82 */ /* 0x008ee40000000a00 */
[----:B---3--:R-:W-:-:S05]  /*8dd0*/  @P0 IMAD.WIDE R6, R181, 0x4, R6 ;  /* 0x00000004b5060825 */ /* 0x008fca00078e0206 */
[----:B------:R3:W2:Y:S01]  /*8de0*/  @P0 LDG.E R0, desc[UR6][R6.64] ;  /* 0x0000000606000981 */ /* 0x0006a2000c1e1900 */
[----:B-----5:R-:W-:Y:S01]  /*8df0*/  IMAD R53, R103, 0x40, R53 ;  /* 0x0000004067357824 */ /* 0x020fe200078e0235 */
[----:B------:R-:W-:Y:S01]  /*8e00*/  LEA R8, P0, R124, UR8, 0x1 ;  /* 0x000000087c087c11 */ /* 0x000fe2000f8008ff */
[----:B------:R-:W-:Y:S01]  /*8e10*/  IMAD.MOV.U32 R126, RZ, RZ, R124 ;  /* 0x000000ffff7e7224 */ /* 0x000fe200078e007c */
[----:B------:R-:W-:Y:S01]  /*8e20*/  ULDC.U8 UR10, c[0x0][0x3c3] ;  /* 0x0000f0c0000a7ab9 */ /* 0x000fe20000000000 */
[----:B-1----:R-:W-:Y:S01]  /*8e30*/  LEA R4, P2, R2, R124, 0x5 ;  /* 0x0000007c02047211 */ /* 0x002fe200078428ff */
[----:B------:R-:W-:Y:S01]  /*8e40*/  IMAD.SHL.U32 R22, R111, 0x10, RZ ;  /* 0x000000106f167824 */ /* 0x000fe200078e00ff */
[--C-:B------:R-:W-:Y:S01]  /*8e50*/  LEA.HI.X R9, R124, UR9, R127.reuse, 0x1, P0 ;  /* 0x000000097c097c11 */ /* 0x100fe200080f0c7f */
[----:B------:R-:W-:-:S04]  /*8e60*/  IMAD.WIDE.U32 R10, R2, 0x30, R126 ;  /* 0x00000030020a7825 */ /* 0x000fc800078e007e */
[----:B---3--:R-:W-:-:S04]  /*8e70*/  IMAD R6, R3, 0x30, RZ ;  /* 0x0000003003067824 */ /* 0x008fc800078e02ff */
[----:B------:R-:W-:Y:S02]  /*8e80*/  IMAD.IADD R6, R11, 0x1, R6 ;  /* 0x000000010b067824 */ /* 0x000fe400078e0206 */
[----:B--2---:R-:W-:-:S04]  /*8e90*/  IMAD.IADD R0, R53, 0x1, R0 ;  /* 0x0000000135007824 */ /* 0x004fc800078e0200 */
[----:B------:R-:W-:Y:S01]  /*8ea0*/  IMAD R21, R111, R0, RZ ;  /* 0x000000006f157224 */ /* 0x000fe200078e02ff */
[----:B------:R-:W-:-:S04]  /*8eb0*/  LEA R0, P3, R2, R124, 0x4 ;  /* 0x0000007c02007211 */ /* 0x000fc800078620ff */
[-C--:B----4-:R-:W-:Y:S02]  /*8ec0*/  IADD3 R13, P1, R110, R21.reuse, RZ ;  /* 0x000000156e0d7210 */ /* 0x090fe40007f3e0ff */
        /* <DEDUP_REMOVED lines=38> */
[----:B-----5:R-:W-:Y:S01]  /*9130*/  MOV R18, R10 ;  /* 0x0000000a00127202 */ /* 0x020fe20000000f00 */
[----:B------:R-:W-:Y:S02]  /*9140*/  HADD2.F32 R19, -RZ, R9.H1_H1 ;  /* 0x30000009ff137230 */ /* 0x000fe40000004100 */
[----:B------:R-:W-:Y:S02]  /*9150*/  HADD2.F32 R17, -RZ, R11.H1_H1 ;  /* 0x3000000bff117230 */ /* 0x000fe40000004100 */
[----:B------:R-:W-:-:S02]  /*9160*/  HADD2.F32 R20, -RZ, R9.H0_H0 ;  /* 0x20000009ff147230 */ /* 0x000fc40000004100 */
[----:B------:R-:W-:Y:S02]  /*9170*/  HADD2.F32 R16, -RZ, R11.H0_H0 ;  /* 0x2000000bff107230 */ /* 0x000fe40000004100 */
[----:B--2---:R-:W-:Y:S02]  /*9180*/  HADD2.F32 R10, -RZ, R4.H1_H1 ;  /* 0x30000004ff0a7230 */ /* 0x004fe40000004100 */
        /* <DEDUP_REMOVED lines=8> */
[----:B------:R-:W-:-:S02]  /*9210*/  HADD2.F32 R5, -RZ, R5.H0_H0 ;  /* 0x20000005ff057230 */ /* 0x000fc40000004100 */
[----:B------:R-:W-:Y:S01]  /*9220*/  FFMA.FTZ R10, R19, R15, R10 ;  /* 0x0000000f130a7223 */ /* 0x000fe2000001000a */
[-C--:B------:R-:W-:Y:S01]  /*9230*/  FFMA.FTZ R0, R17, R14.reuse, R0 ;  /* 0x0000000e11007223 */ /* 0x080fe20000010000 */
[--C-:B------:R-:W-:Y:S02]  /*9240*/  HADD2.F32 R15, -RZ, R8.reuse.H0_H0 ;  /* 0x20000008ff0f7230 */ /* 0x100fe40000004100 */
[----:B------:R-:W-:Y:S01]  /*9250*/  FFMA.FTZ R9, R16, R14, -R9 ;  /* 0x0000000e10097223 */ /* 0x000fe20000010809 */
[----:B------:R-:W-:Y:S01]  /*9260*/  HADD2.F32 R17, -RZ, R8.H1_H1 ;  /* 0x30000008ff117230 */ /* 0x000fe20000004100 */
[----:B------:R-:W-:Y:S01]  /*9270*/  F2FP.F16.F32.PACK_AB R10, R10, R11 ;  /* 0x0000000b0a0a723e */ /* 0x000fe200000000ff */
[--C-:B------:R-:W-:Y:S02]  /*9280*/  HADD2.F32 R8, -RZ, R18.reuse.H0_H0 ;  /* 0x20000012ff087230 */ /* 0x100fe40000004100 */
[----:B------:R-:W-:Y:S01]  /*9290*/  HADD2.F32 R18, -RZ, R18.H1_H1 ;  /* 0x30000012ff127230 */ /* 0x000fe20000004100 */
[----:B------:R-:W-:Y:S01]  /*92a0*/  F2FP.F16.F32.PACK_AB R11, R0, R9 ;  /* 0x00000009000b723e */ /* 0x000fe200000000ff */
[----:B------:R-:W-:Y:S01]  /*92b0*/  HADD2.F32 R4, -RZ, R4.H0_H0 ;  /* 0x20000004ff047230 */ /* 0x000fe20000004100 */
[----:B------:R-:W-:Y:S01]  /*92c0*/  MOV R9, R10 ;  /* 0x0000000a00097202 */ /* 0x000fe20000000f00 */
[----:B------:R-:W-:-:S02]  /*92d0*/  HADD2.F32 R7, -RZ, R7.H0_H0 ;  /* 0x20000007ff077230 */ /* 0x000fc40000004100 */
[-C--:B------:R-:W-:Y:S01]  /*92e0*/  FMUL.FTZ R19, R18, R5.reuse ;  /* 0x0000000512137220 */ /* 0x080fe20000410000 */
        /* <DEDUP_REMOVED lines=11> */
.L_x_5976:
[----:B------:R-:W-:Y:S05]  /*93a0*/  BSYNC B0 ;  /* 0x0000000000007941 */ /* 0x000fea0003800000 */
.L_x_5975:
[----:B-----5:R2:W-:Y:S02]  /*93b0*/  STS.128 [R183], R8 ;  /* 0x00000008b7007388 */ /* 0x0205e40000000c00 */
.L_x_5974:
[----:B------:R-:W-:Y:S05]  /*93c0*/  BSYNC B1 ;  /* 0x0000000000017941 */ /* 0x000fea0003800000 */
.L_x_5973:
        /* <DEDUP_REMOVED lines=26> */
[--C-:B------:R-:W-:Y:S01]  /*9570*/  HADD2.F32 R21, -RZ, R9.reuse.H0_H0 ;  /* 0x20000009ff157230 */ /* 0x100fe20000004100 */
[----:B------:R-:W-:Y:S01]  /*9580*/  MOV R19, R10 ;  /* 0x0000000a00137202 */ /* 0x000fe20000000f00 */
[----:B------:R-:W-:Y:S02]  /*9590*/  HADD2.F32 R20, -RZ, R9.H1_H1 ;  /* 0x30000009ff147230 */ /* 0x000fe40000004100 */
        /* <DEDUP_REMOVED lines=10> */
[-C--:B------:R-:W-:Y:S01]  /*9640*/  FFMA.FTZ R14, R21, R16.reuse, -R14 ;  /* 0x00000010150e7223 */ /* 0x080fe2000001080e */
[-C--:B------:R-:W-:Y:S01]  /*9650*/  FFMA.FTZ R10, R17, R15.reuse, -R10 ;  /* 0x0000000f110a7223 */ /* 0x080fe2000001080a */
[----:B------:R-:W-:Y:S01]  /*9660*/  FFMA.FTZ R11, R20, R16, R11 ;  /* 0x00000010140b7223 */ /* 0x000fe2000001000b */
[----:B------:R-:W-:Y:S01]  /*9670*/  FFMA.FTZ R9, R18, R15, R9 ;  /* 0x0000000f12097223 */ /* 0x000fe20000010009 */
[----:B------:R-:W-:-:S02]  /*9680*/  HADD2.F32 R4, -RZ, R4.H0_H0 ;  /* 0x20000004ff047230 */ /* 0x000fc40000004100 */
[----:B------:R-:W-:Y:S01]  /*9690*/  HADD2.F32 R5, -RZ, R5.H0_H0 ;  /* 0x20000005ff057230 */ /* 0x000fe20000004100 */
[----:B------:R-:W-:Y:S01]  /*96a0*/  F2FP.F16.F32.PACK_AB R14, R11, R14 ;  /* 0x0000000e0b0e723e */ /* 0x000fe200000000ff */
[--C-:B------:R-:W-:Y:S01]  /*96b0*/  HADD2.F32 R15, -RZ, R8.reuse.H0_H0 ;  /* 0x20000008ff0f7230 */ /* 0x100fe20000004100 */
[----:B------:R-:W-:Y:S01]  /*96c0*/  F2FP.F16.F32.PACK_AB R11, R9, R10 ;  /* 0x0000000a090b723e */ /* 0x000fe200000000ff */
[----:B------:R-:W-:Y:S01]  /*96d0*/  HADD2.F32 R17, -RZ, R8.H1_H1 ;  /* 0x30000008ff117230 */ /* 0x000fe20000004100 */
[----:B------:R-:W-:Y:S01]  /*96e0*/  MOV R9, R14 ;  /* 0x0000000e00097202 */ /* 0x000fe20000000f00 */
[--C-:B------:R-:W-:Y:S02]  /*96f0*/  HADD2.F32 R16, -RZ, R19.reuse.H1_H1 ;  /* 0x30000013ff107230 */ /* 0x100fe40000004100 */
        /* <DEDUP_REMOVED lines=13> */
.L_x_5980:
[----:B------:R-:W-:Y:S05]  /*97d0*/  BSYNC B0 ;  /* 0x0000000000007941 */ /* 0x000fea0003800000 */
.L_x_5979:
[----:B-----5:R4:W-:Y:S02]  /*97e0*/  STS.128 [R183+0x800], R8 ;  /* 0x00080008b7007388 */ /* 0x0209e40000000c00 */
.L_x_5978:
[----:B------:R-:W-:Y:S05]  /*97f0*/  BSYNC B1 ;  /* 0x0000000000017941 */ /* 0x000fea0003800000 */
.L_x_5977:
        /* <DEDUP_REMOVED lines=65> */
.L_x_5984:
[----:B------:R-:W-:Y:S05]  /*9c10*/  BSYNC B0 ;  /* 0x0000000000007941 */ /* 0x000fea0003800000 */
.L_x_5983:
[----:B-----5:R4:W-:Y:S02]  /*9c20*/  STS.128 [R183+0x1000], R8 ;  /* 0x00100008b7007388 */ /* 0x0209e40000000c00 */
.L_x_5982:
[----:B------:R-:W-:Y:S05]  /*9c30*/  BSYNC B1 ;  /* 0x0000000000017941 */ /* 0x000fea0003800000 */
.L_x_5981:
        /* <DEDUP_REMOVED lines=25> */
[--C-:B-----5:R-:W-:Y:S02]  /*9dd0*/  HADD2.F32 R13, -RZ, R27.reuse.H1_H1 ;  /* 0x3000001bff0d7230 */ /* 0x120fe40000004100 */
[----:B------:R-:W-:Y:S02]  /*9de0*/  HADD2.F32 R12, -RZ, R27.H0_H0 ;  /* 0x2000001bff0c7230 */ /* 0x000fe40000004100 */
[--C-:B------:R-:W-:Y:S02]  /*9df0*/  HADD2.F32 R15, -RZ, R25.reuse.H1_H1 ;  /* 0x30000019ff0f7230 */ /* 0x100fe40000004100 */
[----:B------:R-:W-:-:S02]  /*9e00*/  HADD2.F32 R14, -RZ, R25.H0_H0 ;  /* 0x20000019ff0e7230 */ /* 0x000fc40000004100 */
[----:B--2---:R-:W-:Y:S02]  /*9e10*/  HADD2.F32 R6, -RZ, R3.H1_H1 ;  /* 0x30000003ff067230 */ /* 0x004fe40000004100 */
[----:B----4-:R-:W-:Y:S02]  /*9e20*/  HADD2.F32 R8, -RZ, R2.H1_H1 ;  /* 0x30000002ff087230 */ /* 0x010fe40000004100 */
        /* <DEDUP_REMOVED lines=30> */
.L_x_5987:
[----:B------:R-:W-:Y:S05]  /*a010*/  BSYNC B0 ;  /* 0x0000000000007941 */ /* 0x000fea0003800000 */
.L_x_5986:
[----:B-----5:R2:W-:Y:S01]  /*a020*/  STS.128 [R183+0x1800], R24 ;  /* 0x00180018b7007388 */ /* 0x0205e20000000c00 */
[----:B------:R-:W-:Y:S05]  /*a030*/  BRA `(.L_x_5985) ;  /* 0x0000001c00787947 */ /* 0x000fea0003800000 */
.L_x_5972:
        /* <DEDUP_REMOVED lines=29> */
[----:B--2---:R-:W-:-:S04]  /*a210*/  IADD3 R9, P1, R0, R20, RZ ;  /* 0x0000001400097210 */ /* 0x004fc80007f3e0ff */
[----:B------:R-:W2:Y:S01]  /*a220*/  LDG.E.128 R4, desc[UR6][R6.64] ;  /* 0x0000000606047981 */ /* 0x000ea2000c1e1d00 */
[----:B------:R-:W-:Y:S02]  /*a230*/  LEA.HI.X.SX32 R0, R0, R21, 0x1, P1 ;  /* 0x0000001500007211 */ /* 0x000fe400008f0eff */
[----:B------:R-:W-:-:S04]  /*a240*/  LEA R8, P1, R9, UR8, 0x1 ;  /* 0x0000000809087c11 */ /* 0x000fc8000f8208ff */
[----:B------:R-:W-:-:S06]  /*a250*/  LEA.HI.X R9, R9, UR9, R0, 0x1, P1 ;  /* 0x0000000909097c11 */ /* 0x000fcc00088f0c00 */
[----:B------:R-:W4:Y:S01]  /*a260*/  LDG.E.128 R8, desc[UR6][R8.64] ;  /* 0x0000000608087981 */ /* 0x000f22000c1e1d00 */
[----:B---3--:R-:W-:Y:S02]  /*a270*/  HADD2.F32 R33, -RZ, R12.H0_H0 ;  /* 0x2000000cff217230 */ /* 0x008fe40000004100 */
[----:B------:R-:W-:Y:S02]  /*a280*/  HADD2.F32 R35, -RZ, R13.H0_H0 ;  /* 0x2000000dff237230 */ /* 0x000fe40000004100 */
[--C-:B--2---:R-:W-:Y:S02]  /*a290*/  HADD2.F32 R0, -RZ, R4.reuse.H0_H0 ;  /* 0x20000004ff007230 */ /* 0x104fe40000004100 */
        /* <DEDUP_REMOVED lines=57> */
.L_x_5991:
[----:B------:R-:W-:Y:S05]  /*a630*/  BSYNC B0 ;  /* 0x0000000000007941 */ /* 0x000fea0003800000 */
.L_x_5990:
[----:B-----5:R3:W-:Y:S02]  /*a640*/  STS.128 [R183], R16 ;  /* 0x00000010b7007388 */ /* 0x0207e40000000c00 */
.L_x_5989:
[----:B------:R-:W-:Y:S05]  /*a650*/  BSYNC B1 ;  /* 0x0000000000017941 */ /* 0x000fea0003800000 */
.L_x_5988:
        /* <DEDUP_REMOVED lines=17> */
[C---:B--2---:R-:W-:Y:S02]  /*a770*/  IADD3 R8, P1, R22.reuse, R20, RZ ;  /* 0x0000001416087210 */ /* 0x044fe40007f3e0ff */
        /* <DEDUP_REMOVED lines=80> */
.L_x_5995:
[----:B------:R-:W-:Y:S05]  /*ac80*/  BSYNC B0 ;  /* 0x0000000000007941 */ /* 0x000fea0003800000 */
.L_x_5994:
[----:B-----5:R1:W-:Y:S02]  /*ac90*/  STS.128 [R183+0x800], R16 ;  /* 0x00080010b7007388 */ /* 0x0203e40000000c00 */
.L_x_5993:
[----:B------:R-:W-:Y:S05]  /*aca0*/  BSYNC B1 ;  /* 0x0000000000017941 */ /* 0x000fea0003800000 */
.L_x_5992:
        /* <DEDUP_REMOVED lines=19> */
[C---:B--2---:R-:W-:Y:S02]  /*ade0*/  SHF.L.U32 R8, R111.reuse, 0x5, RZ ;  /* 0x000000056f087819 */ /* 0x044fe400000006ff */
[C---:B------:R-:W-:Y:S02]  /*adf0*/  @P0 IADD3 R4, -R111.reuse, RZ, RZ ;  /* 0x000000ff6f040210 */ /* 0x040fe40007ffe1ff */
[C---:B------:R-:W-:Y:S02]  /*ae00*/  IADD3 R9, P1, R8.reuse, R20, RZ ;  /* 0x0000001408097210 */ /* 0x040fe40007f3e0ff */
        /* <DEDUP_REMOVED lines=77> */
.L_x_5999:
[----:B------:R-:W-:Y:S05]  /*b2e0*/  BSYNC B0 ;  /* 0x0000000000007941 */ /* 0x000fea0003800000 */
.L_x_5998:
[----:B-----5:R3:W-:Y:S02]  /*b2f0*/  STS.128 [R183+0x1000], R16 ;  /* 0x00100010b7007388 */ /* 0x0207e40000000c00 */
.L_x_5997:
[----:B------:R-:W-:Y:S05]  /*b300*/  BSYNC B1 ;  /* 0x0000000000017941 */ /* 0x000fea0003800000 */
.L_x_5996:
        /* <DEDUP_REMOVED lines=22> */
[----:B---3--:R-:W-:Y:S01]  /*b470*/  IMAD.WIDE R24, R3, 0x2, R24 ;  /* 0x0000000203187825 */ /* 0x008fe200078e0218 */
[----:B------:R-:W-:-:S04]  /*b480*/  IADD3 R20, P1, R5, R20, RZ ;  /* 0x0000001405147210 */ /* 0x000fc80007f3e0ff */
[----:B------:R-:W-:Y:S01]  /*b490*/  LEA.HI.X.SX32 R21, R5, R21, 0x1, P1 ;  /* 0x0000001505157211 */ /* 0x000fe200008f0eff */
[----:B------:R-:W3:Y:S01]  /*b4a0*/  LDG.E.128 R24, desc[UR6][R24.64] ;  /* 0x0000000618187981 */ /* 0x000ee2000c1e1d00 */
[----:B------:R-:W-:-:S04]  /*b4b0*/  IADD3 R4, P1, R2, R20, RZ ;  /* 0x0000001402047210 */ /* 0x000fc80007f3e0ff */
[----:B------:R-:W-:Y:S02]  /*b4c0*/  LEA.HI.X.SX32 R5, R2, R21, 0x1, P1 ;  /* 0x0000001502057211 */ /* 0x000fe400008f0eff */
[C---:B------:R-:W-:Y:S02]  /*b4d0*/  LEA R6, P1, R4.reuse, UR8, 0x1 ;  /* 0x0000000804067c11 */ /* 0x040fe4000f8208ff */
[----:B------:R-:W-:Y:S02]  /*b4e0*/  MOV R2, RZ ;  /* 0x000000ff00027202 */ /* 0x000fe40000000f00 */
[----:B------:R-:W-:Y:S01]  /*b4f0*/  LEA.HI.X R7, R4, UR9, R5, 0x1, P1 ;  /* 0x0000000904077c11 */ /* 0x000fe200088f0c05 */
[----:B------:R-:W-:Y:S01]  /*b500*/  ULDC.64 UR8, c[0x0][0x358] ;  /* 0x0000d60000087ab9 */ /* 0x000fe20000000a00 */
[----:B------:R-:W-:-:S04]  /*b510*/  @P0 IADD3 R2, -R112, RZ, RZ ;  /* 0x000000ff70020210 */ /* 0x000fc80007ffe1ff */
[----:B------:R-:W4:Y:S01]  /*b520*/  LDG.E.128 R4, desc[UR6][R6.64] ;  /* 0x0000000606047981 */ /* 0x000f22000c1e1d00 */
[----:B------:R-:W-:-:S04]  /*b530*/  IADD3 R20, P1, R2, R20, RZ ;  /* 0x0000001402147210 */ /* 0x000fc80007f3e0ff */
[----:B------:R-:W-:Y:S02]  /*b540*/  LEA.HI.X.SX32 R21, R2, R21, 0x1, P1 ;  /* 0x0000001502157211 */ /* 0x000fe400008f0eff */
[----:B--2---:R-:W-:-:S04]  /*b550*/  LEA R8, P1, R20, UR8, 0x1 ;  /* 0x0000000814087c11 */ /* 0x004fc8000f8208ff */
[----:B------:R-:W-:-:S06]  /*b560*/  LEA.HI.X R9, R20, UR9, R21, 0x1, P1 ;  /* 0x0000000914097c11 */ /* 0x000fcc00088f0c15 */
[----:B------:R-:W2:Y:S01]  /*b570*/  LDG.E.128 R8, desc[UR6][R8.64] ;  /* 0x0000000608087981 */ /* 0x000ea2000c1e1d00 */
[--C-:B---3--:R-:W-:Y:S02]  /*b580*/  HADD2.F32 R19, -RZ, R24.reuse.H0_H0 ;  /* 0x20000018ff137230 */ /* 0x108fe40000004100 */
[--C-:B------:R-:W-:Y:S02]  /*b590*/  HADD2.F32 R20, -RZ, R25.reuse.H0_H0 ;  /* 0x20000019ff147230 */ /* 0x100fe40000004100 */
[----:B------:R-:W-:Y:S02]  /*b5a0*/  HADD2.F32 R21, -RZ, R24.H1_H1 ;  /* 0x30000018ff157230 */ /* 0x000fe40000004100 */
[----:B------:R-:W-:Y:S02]  /*b5b0*/  HADD2.F32 R24, -RZ, R25.H1_H1 ;  /* 0x30000019ff187230 */ /* 0x000fe40000004100 */
[----:B----4-:R-:W-:Y:S02]  /*b5c0*/  HADD2.F32 R2, -RZ, R4.H0_H0 ;  /* 0x20000004ff027230 */ /* 0x010fe40000004100 */
        /* <DEDUP_REMOVED lines=55> */
.L_x_6001:
[----:B------:R-:W-:Y:S05]  /*b940*/  BSYNC B0 ;  /* 0x0000000000007941 */ /* 0x000fea0003800000 */
.L_x_6000:
[----:B-----5:R1:W-:Y:S01]  /*b950*/  STS.128 [R183+0x1800], R12 ;  /* 0x0018000cb7007388 */ /* 0x0203e20000000c00 */
[----:B------:R-:W-:Y:S05]  /*b960*/  BRA `(.L_x_5985) ;  /* 0x00000004002c7947 */ /* 0x000fea0003800000 */
.L_x_5971:
        /* <DEDUP_REMOVED lines=22> */
.L_x_6003:
[----:B------:R-:W-:Y:S05]  /*bad0*/  BSYNC B0 ;  /* 0x0000000000007941 */ /* 0x000fea0003800000 */
.L_x_6002:
        /* <DEDUP_REMOVED lines=16> */
.L_x_6005:
[----:B------:R-:W-:Y:S05]  /*bbe0*/  BSYNC B0 ;  /* 0x0000000000007941 */ /* 0x000fea0003800000 */
.L_x_6004:
        /* <DEDUP_REMOVED lines=16> */
.L_x_6007:
[----:B------:R-:W-:Y:S05]  /*bcf0*/  BSYNC B0 ;  /* 0x0000000000007941 */ /* 0x000fea0003800000 */
.L_x_6006:
        /* <DEDUP_REMOVED lines=18> */
.L_x_5985:
[----:B------:R-:W-:Y:S05]  /*be20*/  BSYNC B2 ;  /* 0x0000000000027941 */ /* 0x000fea0003800000 */
.L_x_5970:
        /* <DEDUP_REMOVED lines=26> */
.L_x_6009:
[----:B------:R-:W-:Y:S05]  /*bfd0*/  BSYNC B0 ;  /* 0x0000000000007941 */ /* 0x000fea0003800000 */
.L_x_6008:
        /* <DEDUP_REMOVED lines=14> */
.L_x_6011:
[----:B------:R-:W-:Y:S05]  /*c0c0*/  BSYNC B0 ;  /* 0x0000000000007941 */ /* 0x000fea0003800000 */
.L_x_6010:
[----:B------:R-:W-:Y:S01]  /*c0d0*/  BSSY B0, `(.L_x_6012) ;  /* 0x000000f000007945 */ /* 0x000fe20003800000 */
[----:B------:R-:W-:Y:S02]  /*c0e0*/  ISETP.GE.AND P1, PT, R3, R7, PT ;  /* 0x000000070300720c */ /* 0x000fe40003f26270 */
[----:B------:R-:W-:Y:S01]  /*c0f0*/  LEA.HI R9, R51, R51, RZ, 0x1 ;  /* 0x0000003333097211 */ /* 0x000fe200078f08ff */
[----:B------:R-:W-:Y:S05]  /*c100*/  @P2 BRA `(.L_x_6013) ;  /* 0x00000000002c2947 */ /* 0x000fea0003800000 */
[----:B------:R-:W-:Y:S02]  /*c110*/  ULDC UR5, c[0x0][0x2d0] ;  /* 0x0000b40000057ab9 */ /* 0x000fe40000000800 */
[----:B------:R-:W-:-:S13]  /*c120*/  ISETP.GE.AND P0, PT, R100, UR5, PT ;  /* 0x0000000564007c0c */ /* 0x000fda000bf06270 */
[----:B------:R1:W-:Y:S01]  /*c130*/  @P0 STS.128 [R183+0x3000], RZ ;  /* 0x003000ffb7000388 */ /* 0x0003e20000000c00 */
[----:B------:R-:W-:Y:S05]  /*c140*/  @P0 BRA `(.L_x_6013) ;  /* 0x00000000001c0947 */ /* 0x000fea0003800000 */
[----:B-1----:R-:W1:Y:S02]  /*c150*/  LDC.64 R4, c[0x0][0x248] ;  /* 0x00009200ff047b82 */ /* 0x002e640000000a00 */
[----:B-1----:R-:W-:-:S04]  /*c160*/  LEA R12, P0, R4, R186, 0x6 ;  /* 0x000000ba040c7211 */ /* 0x002fc800078030ff */
[----:B------:R-:W-:-:S05]  /*c170*/  LEA.HI.X R13, R4, R187, R5, 0x6, P0 ;  /* 0x000000bb040d7211 */ /* 0x000fca00000f3405 */
[----:B------:R-:W-:Y:S01]  /*c180*/  @!PT LDS RZ, [RZ] ;  /* 0x00000000fffff984 */ /* 0x000fe20000000800 */
[----:B------:R-:W-:Y:S01]  /*c190*/  @!PT LDS RZ, [RZ] ;  /* 0x00000000fffff984 */ /* 0x000fe20000000800 */
[----:B------:R-:W-:Y:S01]  /*c1a0*/  @!PT LDS RZ, [RZ] ;  /* 0x00000000fffff984 */ /* 0x000fe20000000800 */
[----:B------:R1:W-:Y:S04]  /*c1b0*/  LDGSTS.E.BYPASS.LTC128B.128 [R183+0x3000], desc[UR6][R12.64] ;  /* 0x030000000cb77fae */ /* 0x0003e8000b901d46 */
.L_x_6013:
[----:B------:R-:W-:Y:S05]  /*c1c0*/  BSYNC B0 ;  /* 0x0000000000007941 */ /* 0x000fea0003800000 */
.L_x_6012:
[----:B------:R-:W-:Y:S04]  /*c1d0*/  BSSY B0, `(.L_x_6014) ;  /* 0x000000e000007945 */ /* 0x000fe80003800000 */
[----:B------:R-:W-:Y:S05]  /*c1e0*/  @P3 BRA `(.L_x_6015) ;  /* 0x0000000000303947 */ /* 0x000fea0003800000 */
[----:B------:R-:W-:Y:S02]  /*c1f0*/  ULDC UR5, c[0x0][0x2d0] ;  /* 0x0000b40000057ab9 */ /* 0x000fe40000000800 */
[----:B------:R-:W-:-:S13]  /*c200*/  ISETP.GE.AND P0, PT, R100, UR5, PT ;  /* 0x0000000564007c0c */ /* 0x000fda000bf06270 */
[----:B------:R1:W-:Y:S01]  /*c210*/  @P0 STS.128 [R183+0x3800], RZ ;  /* 0x003800ffb7000388 */ /* 0x0003e20000000c00 */
[----:B------:R-:W-:Y:S05]  /*c220*/  @P0 BRA `(.L_x_6015) ;  /* 0x0000000000200947 */ /* 0x000fea0003800000 */
[----:B-1----:R-:W1:Y:S02]  /*c230*/  LDC.64 R4, c[0x0][0x248] ;  /* 0x00009200ff047b82 */ /* 0x002e640000000a00 */
[----:B-1----:R-:W-:-:S04]  /*c240*/  IMAD.WIDE.U32 R12, R4, 0x60, R186 ;  /* 0x00000060040c7825 */ /* 0x002fc800078e00ba */
[----:B------:R-:W-:-:S05]  /*c250*/  IMAD R5, R5, 0x60, RZ ;  /* 0x0000006005057824 */ /* 0x000fca00078e02ff */
[----:B------:R-:W-:-:S05]  /*c260*/  IADD3 R13, R5, R13, RZ ;  /* 0x0000000d050d7210 */ /* 0x000fca0007ffe0ff */
[----:B------:R-:W-:Y:S01]  /*c270*/  @!PT LDS RZ, [RZ] ;  /* 0x00000000fffff984 */ /* 0x000fe20000000800 */
[----:B------:R-:W-:Y:S01]  /*c280*/  @!PT LDS RZ, [RZ] ;  /* 0x00000000fffff984 */ /* 0x000fe20000000800 */
[----:B------:R-:W-:Y:S01]  /*c290*/  @!PT LDS RZ, [RZ] ;  /* 0x00000000fffff984 */ /* 0x000fe20000000800 */
[----:B------:R1:W-:Y:S02]  /*c2a0*/  LDGSTS.E.BYPASS.LTC128B.128 [R183+0x3800], desc[UR6][R12.64] ;  /* 0x038000000cb77fae */ /* 0x0003e4000b901d46 */
.L_x_6015:
[----:B------:R-:W-:Y:S05]  /*c2b0*/  BSYNC B0 ;  /* 0x0000000000007941 */ /* 0x000fea0003800000 */
.L_x_6014:
[----:B------:R-:W-:Y:S04]  /*c2c0*/  BSSY B0, `(.L_x_6016) ;  /* 0x000000d000007945 */ /* 0x000fe80003800000 */
        /* <DEDUP_REMOVED lines=12> */
.L_x_6017:
[----:B------:R-:W-:Y:S05]  /*c390*/  BSYNC B0 ;  /* 0x0000000000007941 */ /* 0x000fea0003800000 */
.L_x_6016:
        /* <DEDUP_REMOVED lines=14> */
.L_x_6019:
[----:B------:R-:W-:Y:S05]  /*c480*/  BSYNC B0 ;  /* 0x0000000000007941 */ /* 0x000fea0003800000 */
.L_x_6018:
        /* <DEDUP_REMOVED lines=14> */
.L_x_6021:
[----:B------:R-:W-:Y:S05]  /*c570*/  BSYNC B0 ;  /* 0x0000000000007941 */ /* 0x000fea0003800000 */
.L_x_6020:
        /* <DEDUP_REMOVED lines=14> */
.L_x_6023:
[----:B------:R-:W-:Y:S05]  /*c660*/  BSYNC B0 ;  /* 0x0000000000007941 */ /* 0x000fea0003800000 */
.L_x_6022:
[----:B------:R-:W0:Y:S01]  /*c670*/  LDGDEPBAR ;  /* 0x00000000000079af */ /* 0x000e220000000000 */
[----:B------:R-:W-:Y:S01]  /*c680*/  ISETP.GE.AND P0, PT, R128, R7, PT ;  /* 0x000000078000720c */ /* 0x000fe20003f06270 */
[----:B------:R-:W-:Y:S01]  /*c690*/  ULDC.64 UR10, c[0x0][0x220] ;  /* 0x00008800000a7ab9 */ /* 0x000fe20000000a00 */
[----:B-1----:R-:W-:Y:S01]  /*c6a0*/  LOP3.LUT R4, R9, 0xfffffffe, RZ, 0xc0, !PT ;  /* 0xfffffffe09047812 */ /* 0x002fe200078ec0ff */
[----:B------:R-:W-:Y:S01]  /*c6b0*/  BSSY B0, `(.L_x_6024) ;  /* 0x000001a000007945 */ /* 0x000fe20003800000 */
[C---:B------:R-:W-:Y:S01]  /*c6c0*/  LEA R148, P1, R116.reuse, UR10, 0x1 ;  /* 0x0000000a74947c11 */ /* 0x040fe2000f8208ff */
[----:B------:R-:W-:Y:S01]  /*c6d0*/  IMAD.SHL.U32 R132, R113, 0x40, RZ ;  /* 0x0000004071847824 */ /* 0x000fe200078e00ff */
[----:B------:R-:W-:Y:S01]  /*c6e0*/  SHF.R.S32.HI R5, RZ, 0x1f, R102 ;  /* 0x0000001fff057819 */ /* 0x000fe20000011466 */
[----:B------:R-:W-:Y:S01]  /*c6f0*/  IMAD.IADD R173, R51, 0x1, -R4 ;  /* 0x0000000133ad7824 */ /* 0x000fe200078e0a04 */
[----:B------:R-:W-:Y:S02]  /*c700*/  LEA.HI.X R149, R116, UR11, R119, 0x1, P1 ;  /* 0x0000000b74957c11 */ /* 0x000fe400088f0c77 */
[----:B------:R-:W-:-:S02]  /*c710*/  LEA.HI R4, R5, R102, RZ, 0x3 ;  /* 0x0000006605047211 */ /* 0x000fc400078f18ff */
[-C--:B------:R-:W-:Y:S02]  /*c720*/  ISETP.GE.AND P1, PT, R8, R7.reuse, PT ;  /* 0x000000070800720c */ /* 0x080fe40003f26270 */
[-C--:B------:R-:W-:Y:S02]  /*c730*/  ISETP.GE.AND P2, PT, R0, R7.reuse, PT ;  /* 0x000000070000720c */ /* 0x080fe40003f46270 */
[-C--:B------:R-:W-:Y:S02]  /*c740*/  ISETP.GE.AND P3, PT, R22, R7.reuse, PT ;  /* 0x000000071600720c */ /* 0x080fe40003f66270 */
[-C--:B------:R-:W-:Y:S02]  /*c750*/  ISETP.GE.AND P4, PT, R16, R7.reuse, PT ;  /* 0x000000071000720c */ /* 0x080fe40003f86270 */
[----:B------:R-:W-:Y:S02]  /*c760*/  ISETP.GE.AND P6, PT, R10, R7, PT ;  /* 0x000000070a00720c */ /* 0x000fe40003fc6270 */
[----:B------:R-:W-:Y:S01]  /*c770*/  LOP3.LUT R9, R4, 0xfffffff8, RZ, 0xc0, !PT ;  /* 0xfffffff804097812 */ /* 0x000fe200078ec0ff */
[----:B------:R-:W-:-:S04]  /*c780*/  DEPBAR.LE SB0, 0x0 ;  /* 0x000080000000791a */ /* 0x000fc80000000000 */
[----:B------:R-:W-:Y:S01]  /*c790*/  BAR.SYNC.DEFER_BLOCKING 0x0 ;  /* 0x0000000000007b1d */ /* 0x000fe20000010000 */
[----:B------:R-:W-:-:S05]  /*c7a0*/  P2R R8, PR, RZ, 0x2 ;  /* 0x00000002ff087803 */ /* 0x000fca0000000000 */
[----:B------:R1:W-:Y:S01]  /*c7b0*/  @P0 STS.128 [R183+0x6000], RZ ;  /* 0x006000ffb7000388 */ /* 0x0003e20000000c00 */
[----:B------:R-:W-:Y:S05]  /*c7c0*/  @P0 BRA `(.L_x_6025) ;  /* 0x0000000000200947 */ /* 0x000fea0003800000 */
        /* <DEDUP_REMOVED lines=8> */
.L_x_6025:
[----:B------:R-:W-:Y:S05]  /*c850*/  BSYNC B0 ;  /* 0x0000000000007941 */ /* 0x000fea0003800000 */
.L_x_6024:
[----:B------:R1:W-:Y:S01]  /*c860*/  @P2 STS.128 [R183+0x6800], RZ ;  /* 0x006800ffb7002388 */ /* 0x0003e20000000c00 */
[----:B------:R-:W-:Y:S01]  /*c870*/  IMAD.IADD R0, R102, 0x1, -R9 ;  /* 0x0000000166007824 */ /* 0x000fe200078e0a09 */
[----:B------:R-:W-:Y:S01]  /*c880*/  ISETP.GE.AND P5, PT, R6, R7, PT ;  /* 0x000000070600720c */ /* 0x000fe20003fa6270 */
[----:B------:R-:W-:Y:S01]  /*c890*/  IMAD.SHL.U32 R6, R50, 0x40, RZ ;  /* 0x0000004032067824 */ /* 0x000fe200078e00ff */
[----:B------:R-:W-:Y:S01]  /*c8a0*/  SHF.R.S32.HI R4, RZ, 0x3, R4 ;  /* 0x00000003ff047819 */ /* 0x000fe20000011404 */
[----:B------:R-:W-:Y:S01]  /*c8b0*/  IMAD.SHL.U32 R9, R0, 0x40, RZ ;  /* 0x0000004000097824 */ /* 0x000fe200078e00ff */
[----:B------:R-:W-:Y:S01]  /*c8c0*/  LEA.HI R134, R5, R102, RZ, 0x5 ;  /* 0x0000006605867211 */ /* 0x000fe200078f28ff */
[----:B------:R-:W-:Y:S01]  /*c8d0*/  IMAD.SHL.U32 R51, R173, 0x8, RZ ;  /* 0x00000008ad337824 */ /* 0x000fe200078e00ff */
[----:B------:R-:W-:Y:S01]  /*c8e0*/  LOP3.LUT R6, R6, 0x1c0, RZ, 0xc0, !PT ;  /* 0x000001c006067812 */ /* 0x000fe200078ec0ff */
[----:B------:R-:W-:Y:S01]  /*c8f0*/  IMAD.SHL.U32 R4, R4, 0x8, RZ ;  /* 0x0000000804047824 */ /* 0x000fe200078e00ff */
[----:B------:R-:W-:Y:S01]  /*c900*/  LOP3.LUT R9, R9, 0x1c0, RZ, 0xc0, !PT ;  /* 0x000001c009097812 */ /* 0x000fe200078ec0ff */
[----:B------:R-:W-:Y:S01]  /*c910*/  BSSY B0, `(.L_x_6026) ;  /* 0x0000015000007945 */ /* 0x000fe20003800000 */
[----:B------:R-:W-:-:S02]  /*c920*/  LOP3.LUT R132, R132, 0xfffffe00, RZ, 0xc0, !PT ;  /* 0xfffffe0084847812 */ /* 0x000fc400078ec0ff */
[----:B------:R-:W-:Y:S02]  /*c930*/  LOP3.LUT R51, R6, 0x8, R51, 0xf8, !PT ;  /* 0x0000000806337812 */ /* 0x000fe400078ef833 */
[----:B------:R-:W-:Y:S02]  /*c940*/  SHF.R.S32.HI R133, RZ, 0x5, R134 ;  /* 0x00000005ff857819 */ /* 0x000fe40000011486 */
[----:B------:R-:W-:Y:S02]  /*c950*/  SHF.R.U32.HI R6, RZ, 0x3, R6 ;  /* 0x00000003ff067819 */ /* 0x000fe40000011606 */
[----:B------:R-:W-:Y:S01]  /*c960*/  LOP3.LUT R4, R9, 0x8, R4, 0xf8, !PT ;  /* 0x0000000809047812 */ /* 0x000fe200078ef804 */
[----:B------:R-:W-:Y:S01]  /*c970*/  IMAD R174, R133, 0x400, R132 ;  /* 0x0000040085ae7824 */ /* 0x000fe200078e0284 */
[----:B------:R-:W-:Y:S02]  /*c980*/  SHF.R.U32.HI R5, RZ, 0x3, R9 ;  /* 0x00000003ff057819 */ /* 0x000fe40000011609 */
        /* <DEDUP_REMOVED lines=13> */
.L_x_6027:
[----:B------:R-:W-:Y:S05]  /*ca60*/  BSYNC B0 ;  /* 0x0000000000007941 */ /* 0x000fea0003800000 */
.L_x_6026:
[----:B------:R1:W-:Y:S01]  /*ca70*/  @P3 STS.128 [R183+0x7000], RZ ;  /* 0x007000ffb7003388 */ /* 0x0003e20000000c00 */
[----:B------:R-:W-:Y:S01]  /*ca80*/  IMAD.IADD R174, R51, 0x1, R174 ;  /* 0x0000000133ae7824 */ /* 0x000fe200078e02ae */
[----:B------:R-:W-:Y:S01]  /*ca90*/  BSSY B0, `(.L_x_6028) ;  /* 0x0000011000007945 */ /* 0x000fe20003800000 */
[----:B------:R-:W-:Y:S01]  /*caa0*/  IMAD R173, R173, 0x200, R4 ;  /* 0x00000200adad7824 */ /* 0x000fe200078e0204 */
        /* <DEDUP_REMOVED lines=15> */
.L_x_6029:
[----:B------:R-:W-:Y:S05]  /*cba0*/  BSYNC B0 ;  /* 0x0000000000007941 */ /* 0x000fea0003800000 */
.L_x_6028:
        /* <DEDUP_REMOVED lines=15> */
.L_x_6031:
[----:B------:R-:W-:Y:S05]  /*cca0*/  BSYNC B0 ;  /* 0x0000000000007941 */ /* 0x000fea0003800000 */
.L_x_6030:
        /* <DEDUP_REMOVED lines=14> */
.L_x_6033:
[----:B------:R-:W-:Y:S05]  /*cd90*/  BSYNC B0 ;  /* 0x0000000000007941 */ /* 0x000fea0003800000 */
.L_x_6032:
        /* <DEDUP_REMOVED lines=16> */
.L_x_6035:
[----:B------:R-:W-:Y:S05]  /*cea0*/  BSYNC B0 ;  /* 0x0000000000007941 */ /* 0x000fea0003800000 */
.L_x_6034:
        /* <DEDUP_REMOVED lines=15> */
.L_x_6037:
[----:B------:R-:W-:Y:S05]  /*cfa0*/  BSYNC B0 ;  /* 0x0000000000007941 */ /* 0x000fea0003800000 */
.L_x_6036:
        /* <DEDUP_REMOVED lines=15> */
.L_x_6039:
[----:B------:R-:W-:Y:S05]  /*d0a0*/  BSYNC B0 ;  /* 0x0000000000007941 */ /* 0x000fea0003800000 */
.L_x_6038:
[----:B------:R-:W-:Y:S01]  /*d0b0*/  LDSM.16.M88.4 R28, [R174] ;  /* 0x00000000ae1c783b */ /* 0x000fe20000000200 */
[----:B------:R-:W-:Y:S01]  /*d0c0*/  R2P PR, R0, 0x6 ;  /* 0x0000000600007804 */ /* 0x000fe20000000000 */
[----:B------:R-:W-:Y:S01]  /*d0d0*/  IMAD.MOV.U32 R0, RZ, RZ, 0x20 ;  /* 0x00000020ff007424 */ /* 0x000fe200078e00ff */
[----:B------:R-:W-:Y:S01]  /*d0e0*/  LOP3.LUT P0, RZ, R50, 0x2, RZ, 0xc0, !PT ;  /* 0x0000000232ff7812 */ /* 0x000fe2000780c0ff */
[----:B------:R-:W5:Y:S01]  /*d0f0*/  LDSM.16.M88.4 R84, [R173+0x2000] ;  /* 0x00200000ad54783b */ /* 0x000f620000000200 */
[C---:B------:R-:W-:Y:S01]  /*d100*/  VIADD R170, R173.reuse, 0x2040 ;  /* 0x00002040adaa7836 */ /* 0x040fe20000000000 */
[----:B------:R-:W-:Y:S01]  /*d110*/  ULDC UR5, c[0x0][0x398] ;  /* 0x0000e60000057ab9 */ /* 0x000fe20000000800 */
[C---:B------:R-:W-:Y:S01]  /*d120*/  SEL R3, R0.reuse, 0xffffffe0, !P0 ;  /* 0xffffffe000037807 */ /* 0x040fe20004000000 */
[----:B------:R-:W2:Y:S01]  /*d130*/  LDSM.16.M88.4 R76, [R173+0x2800] ;  /* 0x00280000ad4c783b */ /* 0x000ea20000000200 */
[----:B------:R-:W-:Y:S02]  /*d140*/  SEL R0, R0, 0xffffffe0, !P1 ;  /* 0xffffffe000007807 */ /* 0x000fe40004800000 */
[----:B------:R-:W-:Y:S01]  /*d150*/  LOP3.LUT P0, RZ, R50, 0x4, RZ, 0xc0, !PT ;  /* 0x0000000432ff7812 */ /* 0x000fe2000780c0ff */
[----:B------:R-:W-:Y:S01]  /*d160*/  IMAD.IADD R172, R174, 0x1, R3 ;  /* 0x00000001aeac7824 */ /* 0x000fe200078e0203 */
[----:B------:R-:W3:Y:S01]  /*d170*/  LDSM.16.M88.4 R12, [R173+0x5800] ;  /* 0x00580000ad0c783b */ /* 0x000ee20000000200 */
[----:B------:R-:W-:-:S03]  /*d180*/  IMAD.IADD R167, R173, 0x1, R0 ;  /* 0x00000001ada77824 */ /* 0x000fc600078e0200 */
[----:B------:R-:W-:Y:S04]  /*d190*/  LDSM.16.M88.4 R64, [R172] ;  /* 0x00000000ac40783b */ /* 0x000fe80000000200 */
[----:B-1----:R-:W1:Y:S04]  /*d1a0*/  LDSM.16.M88.4 R4, [R167+0x2000] ;  /* 0x00200000a704783b */ /* 0x002e680000000200 */
        /* <DEDUP_REMOVED lines=8> */
[C---:B--2---:R-:W-:Y:S03]  /*d230*/  HMMA.16816.F32 R80, R28.reuse, R76, RZ ;  /* 0x0000004c1c50723c */ /* 0x044fe600000018ff */
[----:B------:R-:W2:Y:S03]  /*d240*/  LDSM.16.M88.4 R16, [R167+0x3800] ;  /* 0x00380000a710783b */ /* 0x000ea60000000200 */
[C---:B------:R-:W-:Y:S01]  /*d250*/  HMMA.16816.F32 R76, R28.reuse, R78, RZ ;  /* 0x0000004e1c4c723c */ /* 0x040fe200000018ff */
[----:B------:R-:W-:Y:S04]  /*d260*/  LDSM.16.M88.4 R124, [R167+0x4000] ;  /* 0x00400000a77c783b */ /* 0x000fe80000000200 */
[----:B------:R-:W-:Y:S01]  /*d270*/  LDSM.16.M88.4 R112, [R167+0x4800] ;  /* 0x00480000a770783b */ /* 0x000fe20000000200 */
[----:B---3--:R-:W-:Y:S03]  /*d280*/  HMMA.16816.F32 R32, R28, R12, RZ ;  /* 0x0000000c1c20723c */ /* 0x008fe600000018ff */
[----:B------:R-:W-:Y:S03]  /*d290*/  LDSM.16.M88.4 R108, [R167+0x5000] ;  /* 0x00500000a76c783b */ /* 0x000fe60000000200 */
[----:B-1----:R-:W-:Y:S01]  /*d2a0*/  HMMA.16816.F32 R88, R64, R4, R88 ;  /* 0x000000044058723c */ /* 0x002fe20000001858 */
[----:B------:R-:W-:Y:S01]  /*d2b0*/  IMAD.MOV.U32 R12, RZ, RZ, 0x40 ;  /* 0x00000040ff0c7424 */ /* 0x000fe200078e00ff */
[----:B------:R-:W-:Y:S04]  /*d2c0*/  LDSM.16.M88.4 R104, [R167+0x5800] ;  /* 0x00580000a768783b */ /* 0x000fe80000000200 */
[C---:B----4-:R-:W-:Y:S01]  /*d2d0*/  HMMA.16816.F32 R72, R28.reuse, R24, RZ ;  /* 0x000000181c48723c */ /* 0x050fe200000018ff */
[----:B------:R-:W-:Y:S01]  /*d2e0*/  SEL R5, R12, 0xffffffc0, !P0 ;  /* 0xffffffc00c057807 */ /* 0x000fe20004000000 */
[----:B------:R-:W-:Y:S01]  /*d2f0*/  VIADD R4, R173, 0x2000 ;  /* 0x00002000ad047836 */ /* 0x000fe20000000000 */
[----:B------:R-:W0:Y:S03]  /*d300*/  LDGDEPBAR ;  /* 0x00000000000079af */ /* 0x000e260000000000 */
[----:B------:R-:W-:Y:S01]  /*d310*/  IMAD.IADD R171, R174, 0x1, R5 ;  /* 0x00000001aeab7824 */ /* 0x000fe200078e0205 */
[----:B------:R-:W-:Y:S01]  /*d320*/  HMMA.16816.F32 R8, R28, R20, RZ ;  /* 0x000000141c08723c */ /* 0x000fe200000018ff */
[----:B------:R-:W-:-:S02]  /*d330*/  @P2 VIADD R170, R4, 0xffffffc0 ;  /* 0xffffffc004aa2836 */ /* 0x000fc40000000000 */
[----:B------:R-:W-:Y:S02]  /*d340*/  IMAD.IADD R169, R3, 0x1, R171 ;  /* 0x0000000103a97824 */ /* 0x000fe400078e02ab */
[----:B------:R-:W-:Y:S01]  /*d350*/  IMAD.IADD R156, R0, 0x1, R170 ;  /* 0x00000001009c7824 */ /* 0x000fe200078e02aa */
[C---:B------:R-:W-:Y:S01]  /*d360*/  HMMA.16816.F32 R60, R28.reuse, R56, RZ ;  /* 0x000000381c3c723c */ /* 0x040fe200000018ff */
[----:B------:R-:W-:Y:S01]  /*d370*/  LDSM.16.M88.4 R96, [R170] ;  /* 0x00000000aa60783b */ /* 0x000fe20000000200 */
[C---:B------:R-:W-:Y:S02]  /*d380*/  VIADD R163, R170.reuse, 0x800 ;  /* 0x00000800aaa37836 */ /* 0x040fe40000000000 */
[C---:B------:R-:W-:Y:S01]  /*d390*/  VIADD R162, R170.reuse, 0x1000 ;  /* 0x00001000aaa27836 */ /* 0x040fe20000000000 */
[----:B------:R-:W-:Y:S01]  /*d3a0*/  LDSM.16.M88.4 R128, [R170+0x1000] ;  /* 0x00100000aa80783b */ /* 0x000fe20000000200 */
[----:B------:R-:W-:Y:S01]  /*d3b0*/  HMMA.16816.F32 R52, R28, R44, RZ ;  /* 0x0000002c1c34723c */ /* 0x000fe200000018ff */
[----:B------:R-:W-:-:S02]  /*d3c0*/  VIADD R161, R170, 0x1800 ;  /* 0x00001800aaa17836 */ /* 0x000fc40000000000 */
[C---:B------:R-:W-:Y:S02]  /*d3d0*/  VIADD R160, R170.reuse, 0x2000 ;  /* 0x00002000aaa07836 */ /* 0x040fe40000000000 */
        /* <DEDUP_REMOVED lines=10> */
[----:B------:R-:W-:Y:S01]  /*d480*/  HMMA.16816.F32 R28, R28, R14, RZ ;  /* 0x0000000e1c1c723c */ /* 0x000fe200000018ff */
[----:B------:R-:W1:Y:S05]  /*d490*/  LDSM.16.M88.4 R12, [R171] ;  /* 0x00000000ab0c783b */ /* 0x000e6a0000000200 */
[C---:B-----5:R-:W-:Y:S06]  /*d4a0*/  HMMA.16816.F32 R80, R64.reuse, R92, R80 ;  /* 0x0000005c4050723c */ /* 0x060fec0000001850 */
[C---:B------:R-:W-:Y:S01]  /*d4b0*/  HMMA.16816.F32 R76, R64.reuse, R94, R76 ;  /* 0x0000005e404c723c */ /* 0x040fe2000000184c */
[----:B------:R-:W3:Y:S05]  /*d4c0*/  LDSM.16.M88.4 R92, [R170+0x800] ;  /* 0x00080000aa5c783b */ /* 0x000eea0000000200 */
[C---:B------:R-:W-:Y:S06]  /*d4d0*/  HMMA.16816.F32 R84, R64.reuse, R6, R84 ;  /* 0x000000064054723c */ /* 0x040fec0000001854 */
[----:B------:R-:W-:Y:S01]  /*d4e0*/  HMMA.16816.F32 R72, R64, R68, R72 ;  /* 0x000000444048723c */ /* 0x000fe20000001848 */
[----:B------:R-:W-:-:S05]  /*d4f0*/  LOP3.LUT R7, R134, 0xffffffe0, RZ, 0xc0, !PT ;  /* 0xffffffe086077812 */ /* 0x000fca00078ec0ff */
[----:B------:R-:W-:Y:S01]  /*d500*/  HMMA.16816.F32 R24, R64, R70, R24 ;  /* 0x000000464018723c */ /* 0x000fe20000001818 */
[----:B------:R-:W-:Y:S01]  /*d510*/  LDSM.16.M88.4 R68, [R156] ;  /* 0x000000009c44783b */ /* 0x000fe20000000200 */
[----:B------:R-:W-:-:S04]  /*d520*/  IMAD.IADD R7, R102, 0x1, -R7 ;  /* 0x0000000166077824 */ /* 0x000fc800078e0a07 */
[----:B--2---:R-:W-:Y:S01]  /*d530*/  HMMA.16816.F32 R8, R64, R16, R8 ;  /* 0x000000104008723c */ /* 0x004fe20000001808 */
[----:B------:R-:W-:-:S04]  /*d540*/  SHF.R.S32.HI R0, RZ, 0x1f, R7 ;  /* 0x0000001fff007819 */ /* 0x000fc80000011407 */
[----:B------:R-:W-:Y:S01]  /*d550*/  LEA.HI R189, R0, R7, RZ, 0x2 ;  /* 0x0000000700bd7211 */ /* 0x000fe200078f10ff */
[----:B------:R-:W-:Y:S01]  /*d560*/  HMMA.16816.F32 R20, R64, R18, R20 ;  /* 0x000000124014723c */ /* 0x000fe20000001814 */
[----:B------:R-:W2:Y:S01]  /*d570*/  LDSM.16.M88.4 R16, [R169] ;  /* 0x00000000a910783b */ /* 0x000ea20000000200 */
[----:B------:R-:W-:Y:S01]  /*d580*/  IMAD R0, R103, 0x4, R133 ;  /* 0x0000000467007824 */ /* 0x000fe200078e0285 */
[----:B------:R-:W-:Y:S01]  /*d590*/  SHF.R.S32.HI R189, RZ, 0x2, R189 ;  /* 0x00000002ffbd7819 */ /* 0x000fe200000114bd */
[----:B------:R-:W-:Y:S02]  /*d5a0*/  IMAD.SHL.U32 R7, R102, 0x2, RZ ;  /* 0x0000000266077824 */ /* 0x000fe400078e00ff */
[----:B-1----:R-:W-:Y:S03]  /*d5b0*/  HMMA.16816.F32 R88, R12, R96, R88 ;  /* 0x000000600c58723c */ /* 0x002fe60000001858 */
[----:B------:R-:W-:-:S03]  /*d5c0*/  LOP3.LUT R7, R7, 0x6, RZ, 0xc0, !PT ;  /* 0x0000000607077812 */ /* 0x000fc600078ec0ff */
        /* <DEDUP_REMOVED lines=8> */
[----:B------:R-:W1:Y:S04]  /*d650*/  LDSM.16.M88.4 R64, [R156+0x800] ;  /* 0x000800009c40783b */ /* 0x000e680000000200 */
[----:B------:R-:W-:Y:S01]  /*d660*/  LDSM.16.M88.4 R104, [R170+0x2000] ;  /* 0x00200000aa68783b */ /* 0x000fe20000000200 */
[C---:B------:R-:W-:Y:S03]  /*d670*/  HMMA.16816.F32 R84, R12.reuse, R98, R84 ;  /* 0x000000620c54723c */ /* 0x040fe60000001854 */
[----:B------:R-:W-:Y:S03]  /*d680*/  LDSM.16.M88.4 R96, [R156+0x1000] ;  /* 0x001000009c60783b */ /* 0x000fe60000000200 */
[C---:B---3--:R-:W-:Y:S06]  /*d690*/  HMMA.16816.F32 R80, R12.reuse, R92, R80 ;  /* 0x0000005c0c50723c */ /* 0x048fec0000001850 */
[----:B------:R-:W-:Y:S01]  /*d6a0*/  HMMA.16816.F32 R76, R12, R94, R76 ;  /* 0x0000005e0c4c723c */ /* 0x000fe2000000184c */
[----:B------:R-:W3:Y:S05]  /*d6b0*/  LDSM.16.M88.4 R92, [R170+0x1800] ;  /* 0x00180000aa5c783b */ /* 0x000eea0000000200 */
[----:B--2---:R-:W-:Y:S06]  /*d6c0*/  HMMA.16816.F32 R88, R16, R68, R88 ;  /* 0x000000441058723c */ /* 0x004fec0000001858 */
[----:B------:R-:W-:Y:S01]  /*d6d0*/  HMMA.16816.F32 R72, R12, R128, R72 ;  /* 0x000000800c48723c */ /* 0x000fe20000001848 */
[----:B------:R-:W-:-:S02]  /*d6e0*/  IMAD.U32 R69, R0, 0x10, R189 ;  /* 0x0000001000457824 */ /* 0x000fc400078e00bd */
[----:B------:R-:W-:-:S03]  /*d6f0*/  IMAD.IADD R0, R2, 0x1, R7 ;  /* 0x0000000102007824 */ /* 0x000fc600078e0207 */
[----:B------:R-:W-:Y:S01]  /*d700*/  HMMA.16816.F32 R24, R12, R130, R24 ;  /* 0x000000820c18723c */ /* 0x000fe20000001818 */
[----:B------:R-:W-:Y:S01]  /*d710*/  IADD3 R4, -R180, 0x1, R69 ;  /* 0x00000001b4047810 */ /* 0x000fe20007ffe145 */
[C---:B------:R-:W-:Y:S02]  /*d720*/  VIADD R6, R0.reuse, 0x1 ;  /* 0x0000000100067836 */ /* 0x040fe40000000000 */
[----:B------:R-:W-:Y:S01]  /*d730*/  VIADD R50, R0, 0x9 ;  /* 0x0000000900327836 */ /* 0x000fe20000000000 */
[--C-:B------:R-:W-:Y:S01]  /*d740*/  IADD3 R4, R4, UR5, R49.reuse ;  /* 0x0000000504047c10 */ /* 0x100fe2000fffe031 */
[C---:B------:R-:W-:Y:S01]  /*d750*/  HMMA.16816.F32 R84, R16.reuse, R70, R84 ;  /* 0x000000461054723c */ /* 0x040fe20000001854 */
[----:B------:R-:W2:Y:S01]  /*d760*/  LDSM.16.M88.4 R68, [R156+0x1800] ;  /* 0x001800009c44783b */ /* 0x000ea20000000200 */
[----:B------:R-:W-:Y:S01]  /*d770*/  VIADD R7, R0, 0x10 ;  /* 0x0000001000077836 */ /* 0x000fe20000000000 */
[C---:B------:R-:W-:Y:S02]  /*d780*/  VIMNMX R102, R4.reuse, R49, PT ;  /* 0x0000003104667248 */ /* 0x040fe40003fe0100 */
[----:B------:R-:W-:Y:S01]  /*d790*/  VIADDMNMX R103, R4, 0x8, R49, PT ;  /* 0x0000000804677846 */ /* 0x000fe20003800131 */
[----:B-1----:R-:W-:Y:S01]  /*d7a0*/  HMMA.16816.F32 R80, R16, R64, R80 ;  /* 0x000000401050723c */ /* 0x002fe20000001850 */
[----:B------:R-:W-:-:S02]  /*d7b0*/  ISETP.GE.AND P1, PT, R6, R102, PT ;  /* 0x000000660600720c */ /* 0x000fc40003f26270 */
[-C--:B------:R-:W-:Y:S01]  /*d7c0*/  ISETP.GE.AND P0, PT, R6, R103.reuse, PT ;  /* 0x000000670600720c */ /* 0x080fe20003f06270 */
[----:B------:R-:W-:Y:S01]  /*d7d0*/  VIADD R6, R0, 0x8 ;  /* 0x0000000800067836 */ /* 0x000fe20000000000 */
[-C--:B------:R-:W-:Y:S01]  /*d7e0*/  ISETP.GE.AND P3, PT, R50, R102.reuse, PT ;  /* 0x000000663200720c */ /* 0x080fe20003f66270 */
[----:B------:R-:W-:Y:S01]  /*d7f0*/  HMMA.16816.F32 R76, R16, R66, R76 ;  /* 0x00000042104c723c */ /* 0x000fe2000000184c */
[----:B------:R-:W-:Y:S01]  /*d800*/  P2R R49, PR, RZ, 0x1 ;  /* 0x00000001ff317803 */ /* 0x000fe20000000000 */
[----:B------:R-:W1:Y:S01]  /*d810*/  LDSM.16.M88.4 R64, [R170+0x2800] ;  /* 0x00280000aa40783b */ /* 0x000e620000000200 */
[----:B------:R-:W-:Y:S02]  /*d820*/  ISETP.GE.AND P0, PT, R6, R102, PT ;  /* 0x000000660600720c */ /* 0x000fe40003f06270 */
[-C--:B------:R-:W-:Y:S01]  /*d830*/  ISETP.GE.AND P4, PT, R50, R103.reuse, PT ;  /* 0x000000673200720c */ /* 0x080fe20003f86270 */
[----:B---3--:R-:W-:Y:S01]  /*d840*/  HMMA.16816.F32 R8, R12, R92, R8 ;  /* 0x0000005c0c08723c */ /* 0x008fe20000001808 */
[----:B------:R-:W-:Y:S01]  /*d850*/  LOP3.LUT R4, R51, R132, RZ, 0xfc, !PT ;  /* 0x0000008433047212 */ /* 0x000fe200078efcff */
[----:B------:R-:W-:Y:S01]  /*d860*/  VIADD R50, R0, 0x18 ;  /* 0x0000001800327836 */ /* 0x000fe20000000000 */
[----:B------:R-:W-:Y:S01]  /*d870*/  ISETP.GE.AND P2, PT, R6, R103, PT ;  /* 0x000000670600720c */ /* 0x000fe20003f46270 */
[----:B------:R-:W-:Y:S01]  /*d880*/  VIADD R51, R0, 0x11 ;  /* 0x0000001100337836 */ /* 0x000fe20000000000 */
[----:B------:R-:W-:Y:S01]  /*d890*/  ISETP.GE.AND P5, PT, R7, R102, PT ;  /* 0x000000660700720c */ /* 0x000fe20003fa6270 */
[----:B------:R-:W-:Y:S01]  /*d8a0*/  HMMA.16816.F32 R72, R16, R96, R72 ;  /* 0x000000601048723c */ /* 0x000fe20000001848 */
[----:B------:R-:W-:-:S02]  /*d8b0*/  FSEL R6, R84, -INF , !P0 ;  /* 0xff80000054067808 */ /* 0x000fc40004000000 */
[-C--:B------:R-:W-:Y:S02]  /*d8c0*/  ISETP.GE.AND P0, PT, R7, R103.reuse, PT ;  /* 0x000000670700720c */ /* 0x080fe40003f06270 */
[----:B------:R-:W-:Y:S01]  /*d8d0*/  FSEL R92, R85, -INF , !P3 ;  /* 0xff800000555c7808 */ /* 0x000fe20005800000 */
[----:B------:R-:W-:Y:S01]  /*d8e0*/  HMMA.16816.F32 R24, R16, R98, R24 ;  /* 0x000000621018723c */ /* 0x000fe20000001818 */
[----:B------:R-:W-:Y:S02]  /*d8f0*/  FSEL R143, R87, -INF , !P4 ;  /* 0xff800000578f7808 */ /* 0x000fe40006000000 */
[----:B------:R-:W-:Y:S02]  /*d900*/  FSEL R144, R89, -INF , !P1 ;  /* 0xff80000059907808 */ /* 0x000fe40004800000 */
[----:B------:R-:W-:Y:S01]  /*d910*/  FSEL R7, R86, -INF , !P2 ;  /* 0xff80000056077808 */ /* 0x000fe20005000000 */
[----:B------:R-:W-:Y:S01]  /*d920*/  HMMA.16816.F32 R20, R12, R94, R20 ;  /* 0x0000005e0c14723c */ /* 0x000fe20000001814 */
[CC--:B------:R-:W-:Y:S01]  /*d930*/  ISETP.GE.AND P3, PT, R50.reuse, R102.reuse, PT ;  /* 0x000000663200720c */ /* 0x0c0fe20003f66270 */
[----:B------:R-:W3:Y:S01]  /*d940*/  LDSM.16.M88.4 R84, [R156+0x2000] ;  /* 0x002000009c54783b */ /* 0x000ee20000000200 */
[-C--:B------:R-:W-:Y:S01]  /*d950*/  ISETP.GE.AND P4, PT, R50, R103.reuse, PT ;  /* 0x000000673200720c */ /* 0x080fe20003f86270 */
[C---:B------:R-:W-:Y:S01]  /*d960*/  VIADD R50, R0.reuse, 0x20 ;  /* 0x0000002000327836 */ /* 0x040fe20000000000 */
[C---:B------:R-:W-:Y:S01]  /*d970*/  ISETP.GE.AND P1, PT, R51.reuse, R102, PT ;  /* 0x000000663300720c */ /* 0x040fe20003f26270 */
[----:B--2---:R-:W-:Y:S01]  /*d980*/  HMMA.16816.F32 R8, R16, R68, R8 ;  /* 0x000000441008723c */ /* 0x004fe20000001808 */
[----:B------:R-:W-:Y:S01]  /*d990*/  ISETP.GE.AND P2, PT, R51, R103, PT ;  /* 0x000000673300720c */ /* 0x000fe20003f46270 */
[----:B------:R-:W-:Y:S01]  /*d9a0*/  VIADD R51, R0, 0x19 ;  /* 0x0000001900337836 */ /* 0x000fe20000000000 */
[----:B------:R-:W-:-:S02]  /*d9b0*/  FSEL R94, R81, -INF , !P1 ;  /* 0xff800000515e7808 */ /* 0x000fc40004800000 */
[----:B------:R-:W-:Y:S01]  /*d9c0*/  FSEL R99, R83, -INF , !P2 ;  /* 0xff80000053637808 */ /* 0x000fe20005000000 */
[C---:B------:R-:W-:Y:S01]  /*d9d0*/  HMMA.16816.F32 R60, R12.reuse, R104, R60 ;  /* 0x000000680c3c723c */ /* 0x040fe2000000183c */
[----:B------:R-:W-:Y:S01]  /*d9e0*/  FSEL R146, R80, -INF , !P5 ;  /* 0xff80000050927808 */ /* 0x000fe20006800000 */
[----:B------:R-:W-:Y:S01]  /*d9f0*/  VIADD R68, R0, 0x29 ;  /* 0x0000002900447836 */ /* 0x000fe20000000000 */
[CC--:B------:R-:W-:Y:S02]  /*da00*/  ISETP.GE.AND P1, PT, R50.reuse, R102.reuse, PT ;  /* 0x000000663200720c */ /* 0x0c0fe40003f26270 */
[----:B------:R-:W-:Y:S01]  /*da10*/  ISETP.GE.AND P2, PT, R50, R103, PT ;  /* 0x000000673200720c */ /* 0x000fe20003f46270 */
[----:B------:R-:W-:Y:S01]  /*da20*/  VIADD R50, R0, 0x28 ;  /* 0x0000002800327836 */ /* 0x000fe20000000000 */
[----:B------:R-:W-:Y:S01]  /*da30*/  ISETP.GE.AND P5, PT, R51, R102, PT ;  /* 0x000000663300720c */ /* 0x000fe20003fa6270 */
[----:B-1----:R-:W-:Y:S01]  /*da40*/  HMMA.16816.F32 R52, R12, R64, R52 ;  /* 0x000000400c34723c */ /* 0x002fe20000001834 */
[----:B------:R-:W-:-:S02]  /*da50*/  FSEL R97, R82, -INF , !P0 ;  /* 0xff80000052617808 */ /* 0x000fc40004000000 */
[----:B------:R-:W-:Y:S01]  /*da60*/  ISETP.GE.AND P0, PT, R51, R103, PT ;  /* 0x000000673300720c */ /* 0x000fe20003f06270 */
[----:B------:R-:W-:Y:S01]  /*da70*/  VIADD R51, R0, 0x21 ;  /* 0x0000002100337836 */ /* 0x000fe20000000000 */
[----:B------:R-:W-:Y:S01]  /*da80*/  FSEL R98, R77, -INF , !P5 ;  /* 0xff8000004d627808 */ /* 0x000fe20006800000 */
[----:B------:R-:W-:Y:S01]  /*da90*/  HMMA.16816.F32 R20, R16, R70, R20 ;  /* 0x000000461014723c */ /* 0x000fe20000001814 */
[-C--:B------:R-:W-:Y:S01]  /*daa0*/  ISETP.GE.AND P5, PT, R50, R102.reuse, PT ;  /* 0x000000663200720c */ /* 0x080fe20003fa6270 */
[----:B------:R-:W1:Y:S01]  /*dab0*/  LDSM.16.M88.4 R80, [R156+0x2800] ;  /* 0x002800009c50783b */ /* 0x000e620000000200 */
[----:B------:R-:W-:Y:S02]  /*dac0*/  FSEL R96, R76, -INF , !P3 ;  /* 0xff8000004c607808 */ /* 0x000fe40005800000 */
[----:B------:R-:W-:Y:S01]  /*dad0*/  FSEL R89, R78, -INF , !P4 ;  /* 0xff8000004e597808 */ /* 0x000fe20006000000 */
[----:B------:R-:W-:Y:S01]  /*dae0*/  HMMA.16816.F32 R44, R12, R66, R44 ;  /* 0x000000420c2c723c */ /* 0x000fe2000000182c */
[----:B------:R-:W-:Y:S01]  /*daf0*/  FSEL R141, R79, -INF , !P0 ;  /* 0xff8000004f8d7808 */ /* 0x000fe20004000000 */
[----:B------:R-:W-:Y:S01]  /*db00*/  LDSM.16.M88.4 R64, [R156+0x3000] ;  /* 0x003000009c40783b */ /* 0x000fe20000000200 */
[----:B------:R-:W-:-:S02]  /*db10*/  ISETP.GE.AND P3, PT, R51, R102, PT ;  /* 0x000000663300720c */ /* 0x000fc40003f66270 */
[-C--:B------:R-:W-:Y:S01]  /*db20*/  ISETP.GE.AND P4, PT, R51, R103.reuse, PT ;  /* 0x000000673300720c */ /* 0x080fe20003f86270 */
[----:B------:R-:W2:Y:S01]  /*db30*/  LDSM.16.M88.4 R76, [R170+0x3000] ;  /* 0x00300000aa4c783b */ /* 0x000ea20000000200 */
[----:B------:R-:W-:Y:S01]  /*db40*/  FSEL R136, R72, -INF , !P1 ;  /* 0xff80000048887808 */ /* 0x000fe20004800000 */
[----:B------:R-:W-:Y:S01]  /*db50*/  HMMA.16816.F32 R56, R12, R106, R56 ;  /* 0x0000006a0c38723c */ /* 0x000fe20000001838 */
[----:B------:R-:W-:Y:S02]  /*db60*/  FSEL R51, R74, -INF , !P2 ;  /* 0xff8000004a337808 */ /* 0x000fe40005000000 */
[----:B------:R-:W-:Y:S01]  /*db70*/  FSEL R140, R24, -INF , !P5 ;  /* 0xff800000188c7808 */ /* 0x000fe20006800000 */
[----:B------:R-:W-:Y:S01]  /*db80*/  VIADD R24, R0, 0x38 ;  /* 0x0000003800187836 */ /* 0x000fe20000000000 */
[C---:B------:R-:W-:Y:S01]  /*db90*/  ISETP.GE.AND P1, PT, R68.reuse, R102, PT ;  /* 0x000000664400720c */ /* 0x040fe20003f26270 */
[----:B---3--:R-:W-:Y:S01]  /*dba0*/  HMMA.16816.F32 R60, R16, R84, R60 ;  /* 0x00000054103c723c */ /* 0x008fe2000000183c */
[----:B------:R-:W-:-:S02]  /*dbb0*/  ISETP.GE.AND P2, PT, R68, R103, PT ;  /* 0x000000674400720c */ /* 0x000fc40003f46270 */
[-C--:B------:R-:W-:Y:S01]  /*dbc0*/  ISETP.GE.AND P0, PT, R50, R103.reuse, PT ;  /* 0x000000673200720c */ /* 0x080fe20003f06270 */
[----:B------:R-:W-:Y:S01]  /*dbd0*/  VIADD R50, R0, 0x30 ;  /* 0x0000003000327836 */ /* 0x000fe20000000000 */
[----:B------:R-:W-:Y:S02]  /*dbe0*/  FSEL R142, R25, -INF , !P1 ;  /* 0xff800000198e7808 */ /* 0x000fe40004800000 */
[----:B------:R-:W-:Y:S02]  /*dbf0*/  FSEL R115, R27, -INF , !P2 ;  /* 0xff8000001b737808 */ /* 0x000fe40005000000 */
[----:B------:R-:W-:Y:S02]  /*dc00*/  FSEL R139, R26, -INF , !P0 ;  /* 0xff8000001a8b7808 */ /* 0x000fe40004000000 */
[C---:B------:R-:W-:Y:S02]  /*dc10*/  ISETP.GE.AND P1, PT, R24.reuse, R102, PT ;  /* 0x000000661800720c */ /* 0x040fe40003f26270 */
[----:B------:R-:W-:-:S02]  /*dc20*/  ISETP.GE.AND P2, PT, R24, R103, PT ;  /* 0x000000671800720c */ /* 0x000fc40003f46270 */
[----:B------:R-:W3:Y:S01]  /*dc30*/  LDSM.16.M88.4 R24, [R170+0x3800] ;  /* 0x00380000aa18783b */ /* 0x000ee20000000200 */
[----:B------:R-:W-:Y:S02]  /*dc40*/  FSEL R138, R73, -INF , !P3 ;  /* 0xff800000498a7808 */ /* 0x000fe40005800000 */
[----:B------:R-:W-:Y:S01]  /*dc50*/  FSEL R137, R75, -INF , !P4 ;  /* 0xff8000004b897808 */ /* 0x000fe20006000000 */
[C---:B------:R-:W-:Y:S01]  /*dc60*/  HMMA.16816.F32 R56, R16.reuse, R86, R56 ;  /* 0x000000561038723c */ /* 0x040fe20000001838 */
[CC--:B------:R-:W-:Y:S02]  /*dc70*/  ISETP.GE.AND P3, PT, R50.reuse, R102.reuse, PT ;  /* 0x000000663200720c */ /* 0x0c0fe40003f66270 */
[----:B------:R-:W-:Y:S01]  /*dc80*/  ISETP.GE.AND P4, PT, R50, R103, PT ;  /* 0x000000673200720c */ /* 0x000fe20003f86270 */
[----:B------:R-:W-:Y:S01]  /*dc90*/  VIADD R50, R0, 0x31 ;  /* 0x0000003100327836 */ /* 0x000fe20000000000 */
[----:B------:R-:W-:Y:S01]  /*dca0*/  FSEL R114, R8, -INF , !P3 ;  /* 0xff80000008727808 */ /* 0x000fe20005800000 */
[----:B------:R-:W-:Y:S01]  /*dcb0*/  VIADD R8, R0, 0x40 ;  /* 0x0000004000087836 */ /* 0x000fe20000000000 */
[----:B------:R-:W-:Y:S01]  /*dcc0*/  FSEL R111, R10, -INF , !P4 ;  /* 0xff8000000a6f7808 */ /* 0x000fe20006000000 */
[----:B-1----:R-:W-:Y:S01]  /*dcd0*/  HMMA.16816.F32 R52, R16, R80, R52 ;  /* 0x000000501034723c */ /* 0x002fe20000001834 */
[----:B------:R-:W-:-:S02]  /*dce0*/  ISETP.GE.AND P5, PT, R50, R102, PT ;  /* 0x000000663200720c */ /* 0x000fc40003fa6270 */
[-C--:B------:R-:W-:Y:S01]  /*dcf0*/  ISETP.GE.AND P0, PT, R50, R103.reuse, PT ;  /* 0x000000673200720c */ /* 0x080fe20003f06270 */
[C---:B------:R-:W-:Y:S01]  /*dd00*/  VIADD R50, R0.reuse, 0x39 ;  /* 0x0000003900327836 */ /* 0x040fe20000000000 */
[----:B------:R-:W-:Y:S01]  /*dd10*/  FSEL R128, R9, -INF , !P5 ;  /* 0xff80000009807808 */ /* 0x000fe20006800000 */
[----:B------:R-:W-:Y:S01]  /*dd20*/  VIADD R9, R0, 0x41 ;  /* 0x0000004100097836 */ /* 0x000fe20000000000 */
[----:B------:R-:W-:Y:S01]  /*dd30*/  FSEL R113, R11, -INF , !P0 ;  /* 0xff8000000b717808 */ /* 0x000fe20004000000 */
[C---:B--2---:R-:W-:Y:S01]  /*dd40*/  HMMA.16816.F32 R40, R12.reuse, R76, R40 ;  /* 0x0000004c0c28723c */ /* 0x044fe20000001828 */
[CC--:B------:R-:W-:Y:S02]  /*dd50*/  ISETP.GE.AND P5, PT, R8.reuse, R102.reuse, PT ;  /* 0x000000660800720c */ /* 0x0c0fe40003fa6270 */
[-C--:B------:R-:W-:Y:S01]  /*dd60*/  ISETP.GE.AND P0, PT, R8, R103.reuse, PT ;  /* 0x000000670800720c */ /* 0x080fe20003f06270 */
[----:B------:R-:W-:Y:S01]  /*dd70*/  VIADD R8, R0, 0x48 ;  /* 0x0000004800087836 */ /* 0x000fe20000000000 */
[C---:B------:R-:W-:Y:S01]  /*dd80*/  ISETP.GE.AND P3, PT, R50.reuse, R102, PT ;  /* 0x000000663200720c */ /* 0x040fe20003f66270 */
[----:B------:R-:W-:Y:S01]  /*dd90*/  HMMA.16816.F32 R36, R12, R78, R36 ;  /* 0x0000004e0c24723c */ /* 0x000fe20000001824 */
[----:B------:R-:W-:-:S02]  /*dda0*/  ISETP.GE.AND P4, PT, R50, R103, PT ;  /* 0x000000673200720c */ /* 0x000fc40003f86270 */
[----:B------:R-:W-:Y:S01]  /*ddb0*/  FSEL R132, R20, -INF , !P1 ;  /* 0xff80000014847808 */ /* 0x000fe20004800000 */
[----:B------:R-:W-:Y:S01]  /*ddc0*/  VIADD R20, R0, 0x49 ;  /* 0x0000004900147836 */ /* 0x000fe20000000000 */
[----:B------:R-:W-:Y:S01]  /*ddd0*/  FSEL R135, R22, -INF , !P2 ;  /* 0xff80000016877808 */ /* 0x000fe20005000000 */
[----:B------:R-:W-:Y:S01]  /*dde0*/  HMMA.16816.F32 R44, R16, R82, R44 ;  /* 0x00000052102c723c */ /* 0x000fe2000000182c */
[----:B------:R-:W-:Y:S01]  /*ddf0*/  FSEL R134, R21, -INF , !P3 ;  /* 0xff80000015867808 */ /* 0x000fe20005800000 */
[----:B------:R-:W-:Y:S01]  /*de00*/  VIADD R21, R0, 0x51 ;  /* 0x0000005100157836 */ /* 0x000fe20000000000 */
[----:B------:R-:W-:Y:S02]  /*de10*/  FSEL R133, R23, -INF , !P4 ;  /* 0xff80000017857808 */ /* 0x000fe40006000000 */
[CC--:B------:R-:W-:Y:S02]  /*de20*/  ISETP.GE.AND P1, PT, R9.reuse, R102.reuse, PT ;  /* 0x000000660900720c */ /* 0x0c0fe40003f26270 */
[----:B------:R-:W-:Y:S01]  /*de30*/  ISETP.GE.AND P2, PT, R9, R103, PT ;  /* 0x000000670900720c */ /* 0x000fe20003f46270 */
[----:B---3--:R-:W-:Y:S01]  /*de40*/  HMMA.16816.F32 R32, R12, R24, R32 ;  /* 0x000000180c20723c */ /* 0x008fe20000001820 */
[----:B------:R-:W-:-:S02]  /*de50*/  ISETP.GE.AND P3, PT, R8, R102, PT ;  /* 0x000000660800720c */ /* 0x000fc40003f66270 */
[----:B------:R-:W-:Y:S02]  /*de60*/  ISETP.GE.AND P4, PT, R8, R103, PT ;  /* 0x000000670800720c */ /* 0x000fe40003f86270 */
[----:B------:R-:W1:Y:S01]  /*de70*/  LDSM.16.M88.4 R8, [R156+0x3800] ;  /* 0x003800009c08783b */ /* 0x000e620000000200 */
[----:B------:R-:W-:Y:S01]  /*de80*/  FSEL R110, R60, -INF , !P5 ;  /* 0xff8000003c6e7808 */ /* 0x000fe20006800000 */
[----:B------:R-:W-:Y:S01]  /*de90*/  HMMA.16816.F32 R40, R16, R64, R40 ;  /* 0x000000401028723c */ /* 0x000fe20000001828 */
[----:B------:R-:W-:Y:S01]  /*dea0*/  FSEL R125, R62, -INF , !P0 ;  /* 0xff8000003e7d7808 */ /* 0x000fe20004000000 */
[----:B------:R-:W-:-:S04]  /*deb0*/  DEPBAR.LE SB0, 0x0 ;  /* 0x000080000000791a */ /* 0x000fc80000000000 */
[CC--:B------:R-:W-:Y:S01]  /*dec0*/  ISETP.GE.AND P5, PT, R20.reuse, R102.reuse, PT ;  /* 0x000000661400720c */ /* 0x0c0fe20003fa6270 */
[----:B------:R-:W-:Y:S01]  /*ded0*/  HMMA.16816.F32 R36, R16, R66, R36 ;  /* 0x000000421024723c */ /* 0x000fe20000001824 */
[-C--:B------:R-:W-:Y:S01]  /*dee0*/  ISETP.GE.AND P0, PT, R20, R103.reuse, PT ;  /* 0x000000671400720c */ /* 0x080fe20003f06270 */
[----:B------:R-:W-:Y:S01]  /*def0*/  VIADD R20, R0, 0x50 ;  /* 0x0000005000147836 */ /* 0x000fe20000000000 */
[----:B------:R-:W-:Y:S02]  /*df00*/  FSEL R124, R61, -INF , !P1 ;  /* 0xff8000003d7c7808 */ /* 0x000fe40004800000 */
[----:B------:R-:W-:Y:S01]  /*df10*/  FSEL R129, R63, -INF , !P2 ;  /* 0xff8000003f817808 */ /* 0x000fe20005000000 */
[----:B------:R-:W-:Y:S01]  /*df20*/  HMMA.16816.F32 R28, R12, R26, R28 ;  /* 0x0000001a0c1c723c */ /* 0x000fe2000000181c */
[C---:B------:R-:W-:Y:S02]  /*df30*/  ISETP.GE.AND P1, PT, R20.reuse, R102, PT ;  /* 0x000000661400720c */ /* 0x040fe40003f26270 */
[----:B------:R-:W-:Y:S01]  /*df40*/  ISETP.GE.AND P2, PT, R20, R103, PT ;  /* 0x000000671400720c */ /* 0x000fe20003f46270 */
[----:B------:R-:W-:Y:S01]  /*df50*/  VIADD R20, R0, 0x58 ;  /* 0x0000005800147836 */ /* 0x000fe20000000000 */
[----:B------:R-:W-:-:S02]  /*df60*/  FSEL R131, R58, -INF , !P4 ;  /* 0xff8000003a837808 */ /* 0x000fc40006000000 */
[-C--:B------:R-:W-:Y:S01]  /*df70*/  ISETP.GE.AND P4, PT, R21, R103.reuse, PT ;  /* 0x000000671500720c */ /* 0x080fe20003f86270 */
[----:B------:R-:W-:Y:S01]  /*df80*/  VIADD R12, R0, 0x60 ;  /* 0x00000060000c7836 */ /* 0x000fe20000000000 */
[----:B------:R-:W-:Y:S01]  /*df90*/  FSEL R104, R52, -INF , !P1 ;  /* 0xff80000034687808 */ /* 0x000fe20004800000 */
[----:B------:R-:W-:Y:S01]  /*dfa0*/  VIADD R13, R0, 0x61 ;  /* 0x00000061000d7836 */ /* 0x000fe20000000000 */
[----:B------:R-:W-:Y:S02]  /*dfb0*/  ISETP.GE.AND P1, PT, R20, R103, PT ;  /* 0x000000671400720c */ /* 0x000fe40003f26270 */
[----:B------:R-:W-:Y:S02]  /*dfc0*/  FSEL R126, R56, -INF , !P3 ;  /* 0xff800000387e7808 */ /* 0x000fe40005800000 */
[----:B------:R-:W-:Y:S02]  /*dfd0*/  FSEL R130, R57, -INF , !P5 ;  /* 0xff80000039827808 */ /* 0x000fe40006800000 */
[-C--:B------:R-:W-:Y:S01]  /*dfe0*/  ISETP.GE.AND P3, PT, R21, R102.reuse, PT ;  /* 0x000000661500720c */ /* 0x080fe20003f66270 */
[----:B------:R-:W-:Y:S01]  /*dff0*/  VIADD R21, R0, 0x59 ;  /* 0x0000005900157836 */ /* 0x000fe20000000000 */
[----:B------:R-:W-:-:S02]  /*e000*/  ISETP.GE.AND P5, PT, R20, R102, PT ;  /* 0x000000661400720c */ /* 0x000fc40003fa6270 */
[----:B------:R-:W-:Y:S02]  /*e010*/  FSEL R107, R55, -INF , !P4 ;  /* 0xff800000376b7808 */ /* 0x000fe40006000000 */
[CC--:B------:R-:W-:Y:S01]  /*e020*/  ISETP.GE.AND P4, PT, R12.reuse, R102.reuse, PT ;  /* 0x000000660c00720c */ /* 0x0c0fe20003f86270 */
[----:B-1----:R-:W-:Y:S01]  /*e030*/  HMMA.16816.F32 R32, R16, R8, R32 ;  /* 0x000000081020723c */ /* 0x002fe20000001820 */
        /* <DEDUP_REMOVED lines=8> */
[----:B------:R-:W-:Y:S01]  /*e0c0*/  BAR.SYNC.DEFER_BLOCKING 0x0 ;  /* 0x0000000000007b1d */ /* 0x000fe20000010000 */
[----:B------:R-:W-:-:S02]  /*e0d0*/  ISETP.GE.AND P5, PT, R13, R103, PT ;  /* 0x000000670d00720c */ /* 0x000fc40003fa6270 */
[----:B------:R-:W-:Y:S02]  /*e0e0*/  FSEL R106, R53, -INF , !P3 ;  /* 0xff800000356a7808 */ /* 0x000fe40005800000 */
[-C--:B------:R-:W-:Y:S02]  /*e0f0*/  ISETP.GE.AND P0, PT, R21, R103.reuse, PT ;  /* 0x000000671500720c */ /* 0x080fe40003f06270 */
[----:B------:R-:W-:Y:S02]  /*e100*/  P2R R13, PR, RZ, 0x2 ;  /* 0x00000002ff0d7803 */ /* 0x000fe40000000000 */
[C---:B------:R-:W-:Y:S02]  /*e110*/  ISETP.GE.AND P3, PT, R12.reuse, R102, PT ;  /* 0x000000660c00720c */ /* 0x040fe40003f66270 */
[----:B------:R-:W-:Y:S01]  /*e120*/  ISETP.GE.AND P1, PT, R12, R103, PT ;  /* 0x000000670c00720c */ /* 0x000fe20003f26270 */
[----:B------:R-:W-:Y:S01]  /*e130*/  VIADD R12, R0, 0x71 ;  /* 0x00000071000c7836 */ /* 0x000fe20000000000 */
[----:B------:R-:W-:-:S02]  /*e140*/  FSEL R105, R54, -INF , !P2 ;  /* 0xff80000036697808 */ /* 0x000fc40005000000 */
[----:B------:R-:W-:Y:S02]  /*e150*/  FSEL R65, R47, -INF , !P0 ;  /* 0xff8000002f417808 */ /* 0x000fe40004000000 */
[----:B------:R-:W-:Y:S02]  /*e160*/  ISETP.GE.AND P2, PT, R21, R102, PT ;  /* 0x000000661500720c */ /* 0x000fe40003f46270 */
[----:B------:R-:W-:Y:S01]  /*e170*/  ISETP.NE.AND P0, PT, R13, RZ, PT ;  /* 0x000000ff0d00720c */ /* 0x000fe20003f05270 */
[----:B------:R-:W-:Y:S01]  /*e180*/  VIADD R13, R0, 0x78 ;  /* 0x00000078000d7836 */ /* 0x000fe20000000000 */
[----:B------:R-:W-:Y:S02]  /*e190*/  FSEL R47, R43, -INF , !P5 ;  /* 0xff8000002b2f7808 */ /* 0x000fe40006800000 */
[----:B------:R-:W-:Y:S02]  /*e1a0*/  FSEL R43, R38, -INF , !P1 ;  /* 0xff800000262b7808 */ /* 0x000fe40004800000 */
[----:B------:R-:W-:-:S02]  /*e1b0*/  FSEL R52, R40, -INF , !P4 ;  /* 0xff80000028347808 */ /* 0x000fc40006000000 */
[----:B------:R-:W-:Y:S02]  /*e1c0*/  ISETP.GE.AND P1, PT, R12, R103, PT ;  /* 0x000000670c00720c */ /* 0x000fe40003f26270 */
[----:B------:R-:W-:Y:S02]  /*e1d0*/  ISETP.NE.AND P4, PT, R49, RZ, PT ;  /* 0x000000ff3100720c */ /* 0x000fe40003f85270 */
[----:B------:R-:W-:Y:S02]  /*e1e0*/  FSEL R112, R45, -INF , !P2 ;  /* 0xff8000002d707808 */ /* 0x000fe40005000000 */
[----:B------:R-:W-:Y:S02]  /*e1f0*/  FSEL R49, R42, -INF , !P6 ;  /* 0xff8000002a317808 */ /* 0x000fe40007000000 */
[----:B------:R-:W-:Y:S02]  /*e200*/  FSEL R50, R41, -INF , !P0 ;  /* 0xff80000029327808 */ /* 0x000fe40004000000 */
[----:B------:R-:W-:-:S02]  /*e210*/  FSEL R46, R36, -INF , !P3 ;  /* 0xff800000242e7808 */ /* 0x000fc40005800000 */
[CC--:B------:R-:W-:Y:S02]  /*e220*/  ISETP.GE.AND P2, PT, R8.reuse, R102.reuse, PT ;  /* 0x000000660800720c */ /* 0x0c0fe40003f46270 */
[-C--:B------:R-:W-:Y:S02]  /*e230*/  ISETP.GE.AND P0, PT, R8, R103.reuse, PT ;  /* 0x000000670800720c */ /* 0x080fe40003f06270 */
[CC--:B------:R-:W-:Y:S02]  /*e240*/  ISETP.GE.AND P6, PT, R9.reuse, R102.reuse, PT ;  /* 0x000000660900720c */ /* 0x0c0fe40003fc6270 */
[----:B------:R-:W-:Y:S02]  /*e250*/  ISETP.GE.AND P3, PT, R9, R103, PT ;  /* 0x000000670900720c */ /* 0x000fe40003f66270 */
[----:B------:R-:W-:Y:S01]  /*e260*/  ISETP.GE.AND P5, PT, R12, R102, PT ;  /* 0x000000660c00720c */ /* 0x000fe20003fa6270 */
[----:B------:R-:W-:Y:S01]  /*e270*/  HMMA.16816.F32 R8, R16, R10, R28 ;  /* 0x0000000a1008723c */ /* 0x000fe2000000181c */
[----:B------:R-:W-:-:S02]  /*e280*/  P2R R12, PR, RZ, 0x2 ;  /* 0x00000002ff0c7803 */ /* 0x000fc40000000000 */
[----:B------:R-:W-:Y:S02]  /*e290*/  FSEL R38, R32, -INF , !P6 ;  /* 0xff80000020267808 */ /* 0x000fe40007000000 */
[----:B------:R-:W-:Y:S02]  /*e2a0*/  ISETP.NE.AND P6, PT, R12, RZ, PT ;  /* 0x000000ff0c00720c */ /* 0x000fe40003fc5270 */
[----:B------:R-:W-:Y:S02]  /*e2b0*/  FSEL R36, R33, -INF , !P5 ;  /* 0xff80000021247808 */ /* 0x000fe40006800000 */
[----:B------:R-:W-:Y:S02]  /*e2c0*/  FSEL R33, R35, -INF , !P6 ;  /* 0xff80000023217808 */ /* 0x000fe40007000000 */
[----:B------:R-:W-:Y:S02]  /*e2d0*/  ISETP.GT.AND P6, PT, R188, R175, PT ;  /* 0x000000afbc00720c */ /* 0x000fe40003fc4270 */
[----:B------:R-:W-:-:S02]  /*e2e0*/  FSEL R54, R37, -INF , !P2 ;  /* 0xff80000025367808 */ /* 0x000fc40005000000 */
[----:B------:R-:W-:Y:S02]  /*e2f0*/  FSEL R41, R39, -INF , !P0 ;  /* 0xff80000027297808 */ /* 0x000fe40004000000 */
[C---:B------:R-:W-:Y:S02]  /*e300*/  ISETP.GE.AND P0, PT, R0.reuse, R102, PT ;  /* 0x000000660000720c */ /* 0x040fe40003f06270 */
[C---:B------:R-:W-:Y:S01]  /*e310*/  ISETP.GE.AND P2, PT, R0.reuse, R103, PT ;  /* 0x000000670000720c */ /* 0x040fe20003f46270 */
[----:B------:R-:W-:Y:S01]  /*e320*/  VIADD R0, R0, 0x79 ;  /* 0x0000007900007836 */ /* 0x000fe20000000000 */
[----:B------:R-:W-:Y:S02]  /*e330*/  FSEL R91, R91, -INF , !P4 ;  /* 0xff8000005b5b7808 */ /* 0x000fe40006000000 */
[----:B------:R-:W-:Y:S02]  /*e340*/  FSEL R31, R34, -INF , !P3 ;  /* 0xff800000221f7808 */ /* 0x000fe40005800000 */
[----:B------:R-:W-:-:S02]  /*e350*/  FSEL R88, R88, -INF , !P0 ;  /* 0xff80000058587808 */ /* 0x000fc40004000000 */
        /* <DEDUP_REMOVED lines=73> */
.L_x_6041:
[----:B------:R-:W1:Y:S02]  /*e7f0*/  LDC R11, c[0x0][0x248] ;  /* 0x00009200ff0b7b82 */ /* 0x000e640000000800 */
[----:B-1----:R-:W-:-:S05]  /*e800*/  IMAD.SHL.U32 R15, R11, 0x80, RZ ;  /* 0x000000800b0f7824 */ /* 0x002fca00078e00ff */
[----:B------:R-:W-:-:S04]  /*e810*/  IADD3 R15, -R15, RZ, RZ ;  /* 0x000000ff0f0f7210 */ /* 0x000fc80007ffe1ff */
[----:B------:R-:W-:-:S07]  /*e820*/  SHF.R.S32.HI R8, RZ, 0x1f, R15 ;  /* 0x0000001fff087819 */ /* 0x000fce000001140f */
.L_x_6042:
        /* <DEDUP_REMOVED lines=50> */
[----:B------:R3:W-:Y:S01]  /*eb50*/  @P0 STS.128 [R183+0x3800], RZ ;  /* 0x003800ffb7000388 */ /* 0x0007e20000000c00 */
[----:B--2---:R-:W-:Y:S01]  /*eb60*/  @!P0 IMAD R17, R2, 0x50, RZ ;  /* 0x0000005002118824 */ /* 0x004fe200078e02ff */
[----:B------:R-:W-:Y:S01]  /*eb70*/  @!P0 IADD3 R2, P1, R15, R26, RZ ;  /* 0x0000001a0f028210 */ /* 0x000fe20007f3e0ff */
[----:B------:R-:W-:Y:S01]  /*eb80*/  @!P0 IMAD.WIDE.U32 R28, R11, 0x50, R28 ;  /* 0x000000500b1c8825 */ /* 0x000fe200078e001c */
[----:B------:R-:W-:Y:S01]  /*eb90*/  @!P0 LEA R26, P3, R10, UR12, 0x1 ;  /* 0x0000000c0a1a8c11 */ /* 0x000fe2000f8608ff */
[----:B------:R-:W-:Y:S01]  /*eba0*/  @!PT LDS RZ, [RZ] ;  /* 0x00000000fffff984 */ /* 0x000fe20000000800 */
[----:B------:R-:W-:Y:S01]  /*ebb0*/  @!PT LDS RZ, [RZ] ;  /* 0x00000000fffff984 */ /* 0x000fe20000000800 */
[----:B------:R-:W-:Y:S01]  /*ebc0*/  @!PT LDS RZ, [RZ] ;  /* 0x00000000fffff984 */ /* 0x000fe20000000800 */
[----:B------:R3:W-:Y:S02]  /*ebd0*/  @!P0 LDGSTS.E.BYPASS.LTC128B.128 [R183+0x3800], desc[UR6][R20.64] ;  /* 0x0380000014b78fae */ /* 0x0007e4000b901d46 */
[----:B-1----:R-:W-:Y:S01]  /*ebe0*/  @!P0 IMAD R19, R0, 0x60, RZ ;  /* 0x0000006000138824 */ /* 0x002fe200078e02ff */
[----:B------:R-:W-:Y:S01]  /*ebf0*/  @!P0 IADD3 R0, P2, R15, R28, RZ ;  /* 0x0000001c0f008210 */ /* 0x000fe20007f5e0ff */
[C---:B------:R-:W-:Y:S01]  /*ec00*/  @!P0 IMAD.X R9, R8.reuse, 0x1, R9, P4 ;  /* 0x0000000108098824 */ /* 0x040fe200020e0609 */
[----:B------:R3:W-:Y:S02]  /*ec10*/  @P0 STS.128 [R183+0x4000], RZ ;  /* 0x004000ffb7000388 */ /* 0x0007e40000000c00 */
[----:B------:R-:W-:-:S02]  /*ec20*/  @!P0 IADD3.X R17, R8, R29, R17, P2, !PT ;  /* 0x0000001d08118210 */ /* 0x000fc400017fe411 */
[----:B------:R-:W-:Y:S02]  /*ec30*/  @!P0 LEA R28, P2, R0, UR12, 0x1 ;  /* 0x0000000c001c8c11 */ /* 0x000fe4000f8408ff */
        /* <DEDUP_REMOVED lines=33> */
.L_x_6044:
[----:B------:R-:W-:Y:S05]  /*ee50*/  BSYNC B0 ;  /* 0x0000000000007941 */ /* 0x000fea0003800000 */
.L_x_6043:
[----:B------:R-:W0:Y:S01]  /*ee60*/  LDGDEPBAR ;  /* 0x00000000000079af */ /* 0x000e220000000000 */
[----:B------:R-:W-:-:S04]  /*ee70*/  LEA R186, P0, R15, R186, 0x1 ;  /* 0x000000ba0fba7211 */ /* 0x000fc800078008ff */
[----:B------:R-:W-:-:S09]  /*ee80*/  LEA.HI.X R187, R15, R187, R8, 0x1, P0 ;  /* 0x000000bb0fbb7211 */ /* 0x000fd200000f0c08 */
.L_x_6040:
        /* <DEDUP_REMOVED lines=64> */
[----:B-1----:R-:W1:Y:S03]  /*f290*/  SHFL.BFLY PT, R11, R0, 0x2, 0x1f ;  /* 0x0c401f00000b7f89 */ /* 0x002e6600000e0000 */
[-C--:B------:R-:W-:Y:S01]  /*f2a0*/  IADD3 R165, R5, R168.reuse, RZ ;  /* 0x000000a805a57210 */ /* 0x080fe20007ffe0ff */
[----:B------:R-:W2:Y:S01]  /*f2b0*/  SHFL.BFLY PT, R9, R8, 0x2, 0x1f ;  /* 0x0c401f0008097f89 */ /* 0x000ea200000e0000 */
[----:B------:R-:W-:-:S02]  /*f2c0*/  IADD3 R166, R3, R168, RZ ;  /* 0x000000a803a67210 */ /* 0x000fc40007ffe0ff */
[----:B------:R-:W-:Y:S01]  /*f2d0*/  IADD3 R164, R3, R165, RZ ;  /* 0x000000a503a47210 */ /* 0x000fe20007ffe0ff */
[----:B------:R-:W-:Y:S04]  /*f2e0*/  LDSM.16.MT88.4 R76, [R165+0x6000] ;  /* 0x00600000a54c783b */ /* 0x000fe80000004200 */
[----:B------:R-:W-:Y:S04]  /*f2f0*/  LDSM.16.MT88.4 R68, [R166+0x6000] ;  /* 0x00600000a644783b */ /* 0x000fe80000004200 */
[----:B---3--:R-:W-:Y:S04]  /*f300*/  LDSM.16.MT88.4 R20, [R164+0x6800] ;  /* 0x00680000a414783b */ /* 0x008fe80000004200 */
        /* <DEDUP_REMOVED lines=10> */
[C---:B------:R-:W-:Y:S02]  /*f3b0*/  FMUL.FTZ R26, R0.reuse, UR8 ;  /* 0x00000008001a7c20 */ /* 0x040fe40008410000 */
[----:B------:R-:W-:Y:S02]  /*f3c0*/  FSEL R45, R45, RZ, P0 ;  /* 0x000000ff2d2d7208 */ /* 0x000fe40000000000 */
[----:B------:R-:W-:-:S03]  /*f3d0*/  FSETP.NEU.FTZ.AND P0, PT, R0, -INF , PT ;  /* 0xff8000000000780b */ /* 0x000fc60003f1d000 */
[--C-:B------:R-:W-:Y:S01]  /*f3e0*/  FFMA.FTZ R42, R92, UR8, -R45.reuse ;  /* 0x000000085c2a7c23 */ /* 0x100fe2000801082d */
[----:B------:R-:W-:Y:S01]  /*f3f0*/  FSEL R26, R26, RZ, P0 ;  /* 0x000000ff1a1a7208 */ /* 0x000fe20000000000 */
[--C-:B------:R-:W-:Y:S01]  /*f400*/  FFMA.FTZ R29, R94, UR8, -R45.reuse ;  /* 0x000000085e1d7c23 */ /* 0x100fe2000801082d */
[--C-:B------:R-:W-:Y:S01]  /*f410*/  FFMA.FTZ R55, R6, UR8, -R45.reuse ;  /* 0x0000000806377c23 */ /* 0x100fe2000801082d */
[----:B------:R-:W1:Y:S01]  /*f420*/  LDSM.16.MT88.4 R92, [R168+0x6000] ;  /* 0x00600000a85c783b */ /* 0x000e620000004200 */
[--C-:B------:R-:W-:Y:S01]  /*f430*/  FFMA.FTZ R57, R88, UR8, -R45.reuse ;  /* 0x0000000858397c23 */ /* 0x100fe2000801082d */
[--C-:B------:R-:W-:Y:S01]  /*f440*/  FFMA.FTZ R44, R7, UR8, -R26.reuse ;  /* 0x00000008072c7c23 */ /* 0x100fe2000801081a */
        /* <DEDUP_REMOVED lines=14> */
[----:B------:R-:W4:Y:S01]  /*f530*/  LDSM.16.MT88.4 R12, [R166+0x6800] ;  /* 0x00680000a60c783b */ /* 0x000f220000004200 */
        /* <DEDUP_REMOVED lines=43> */
[----:B------:R-:W-:Y:S01]  /*f7f0*/  FFMA.FTZ R193, R39, UR8, -R45 ;  /* 0x0000000827c17c23 */ /* 0x000fe2000801082d */
[--C-:B------:R-:W-:Y:S01]  /*f800*/  FFMA.FTZ R31, R31, UR8, -R26.reuse ;  /* 0x000000081f1f7c23 */ /* 0x100fe2000801081a */
[----:B------:R-:W-:Y:S01]  /*f810*/  FFMA.FTZ R25, R25, UR8, -R26 ;  /* 0x0000000819197c23 */ /* 0x000fe2000801081a */
[----:B------:R-:W5:Y:S01]  /*f820*/  MUFU.EX2 R35, R35 ;  /* 0x0000002300237308 */ /* 0x000f620000000800 */
[----:B---3--:R-:W-:Y:S01]  /*f830*/  F2FP.F16.F32.PACK_AB R81, R58, R59 ;  /* 0x0000003b3a51723e */ /* 0x008fe200000000ff */
[----:B------:R-:W-:Y:S01]  /*f840*/  FADD.FTZ R59, R59, R58 ;  /* 0x0000003a3b3b7221 */ /* 0x000fe20000010000 */
[----:B------:R-:W-:-:S05]  /*f850*/  FFMA.FTZ R192, R24, UR8, -R26 ;  /* 0x0000000818c07c23 */ /* 0x000fca000801081a */
[----:B------:R-:W-:Y:S08]  /*f860*/  MUFU.EX2 R34, R34 ;  /* 0x0000002200227308 */ /* 0x000ff00000000800 */
[----:B------:R-:W3:Y:S01]  /*f870*/  MUFU.EX2 R29, R29 ;  /* 0x0000001d001d7308 */ /* 0x000ee20000000800 */
[----:B-----5:R-:W-:Y:S01]  /*f880*/  F2FP.F16.F32.PACK_AB R83, R35, R44 ;  /* 0x0000002c2353723e */ /* 0x020fe200000000ff */
[----:B------:R-:W-:-:S04]  /*f890*/  FADD.FTZ R44, R44, R59 ;  /* 0x0000003b2c2c7221 */ /* 0x000fc80000010000 */
[----:B------:R-:W-:Y:S02]  /*f8a0*/  FADD.FTZ R44, R35, R44 ;  /* 0x0000002c232c7221 */ /* 0x000fe40000010000 */
[C---:B------:R-:W-:Y:S01]  /*f8b0*/  HMMA.16816.F32 R72, R80.reuse, R76, RZ ;  /* 0x0000004c5048723c */ /* 0x040fe200000018ff */
[----:B------:R-:W-:Y:S05]  /*f8c0*/  MUFU.EX2 R30, R30 ;  /* 0x0000001e001e7308 */ /* 0x000fea0000000800 */
[C---:B------:R-:W-:Y:S03]  /*f8d0*/  HMMA.16816.F32 R76, R80.reuse, R78, RZ ;  /* 0x0000004e504c723c */ /* 0x040fe600000018ff */
[----:B------:R-:W-:Y:S03]  /*f8e0*/  MUFU.EX2 R27, R27 ;  /* 0x0000001b001b7308 */ /* 0x000fe60000000800 */
[C---:B-1----:R-:W-:Y:S05]  /*f8f0*/  HMMA.16816.F32 R96, R80.reuse, R92, RZ ;  /* 0x0000005c5060723c */ /* 0x042fea00000018ff */
        /* <DEDUP_REMOVED lines=9> */
[----:B---3--:R-:W-:-:S02]  /*f990*/  F2FP.F16.F32.PACK_AB R4, R29, R34 ;  /* 0x000000221d04723e */ /* 0x008fc400000000ff */
[----:B-1----:R-:W-:Y:S01]  /*f9a0*/  F2FP.F16.F32.PACK_AB R5, R32, R37 ;  /* 0x000000252005723e */ /* 0x002fe200000000ff */
[----:B------:R-:W-:-:S03]  /*f9b0*/  FADD.FTZ R37, R37, R44 ;  /* 0x0000002c25257221 */ /* 0x000fc60000010000 */
[----:B------:R-:W-:Y:S01]  /*f9c0*/  F2FP.F16.F32.PACK_AB R6, R27, R30 ;  /* 0x0000001e1b06723e */ /* 0x000fe200000000ff */
[----:B------:R-:W-:Y:S01]  /*f9d0*/  MUFU.EX2 R66, R66 ;  /* 0x0000004200427308 */ /* 0x000fe20000000800 */
[----:B------:R-:W-:Y:S01]  /*f9e0*/  FADD.FTZ R37, R32, R37 ;  /* 0x0000002520257221 */ /* 0x000fe20000010000 */
[----:B--2---:R-:W-:-:S06]  /*f9f0*/  F2FP.F16.F32.PACK_AB R7, R3, R28 ;  /* 0x0000001c0307723e */ /* 0x004fcc00000000ff */
[----:B------:R-:W-:Y:S01]  /*fa00*/  MUFU.EX2 R63, R63 ;  /* 0x0000003f003f7308 */ /* 0x000fe20000000800 */
[----:B------:R-:W-:-:S04]  /*fa10*/  FADD.FTZ R28, R28, R37 ;  /* 0x000000251c1c7221 */ /* 0x000fc80000010000 */
[----:B------:R-:W-:Y:S01]  /*fa20*/  FADD.FTZ R28, R3, R28 ;  /* 0x0000001c031c7221 */ /* 0x000fe20000010000 */
[C---:B------:R-:W-:Y:S02]  /*fa30*/  HMMA.16816.F32 R72, R4.reuse, R8, R72 ;  /* 0x000000080448723c */ /* 0x040fe40000001848 */
[----:B------:R-:W-:Y:S04]  /*fa40*/  MUFU.EX2 R62, R62 ;  /* 0x0000003e003e7308 */ /* 0x000fe80000000800 */
[C---:B------:R-:W-:Y:S01]  /*fa50*/  HMMA.16816.F32 R76, R4.reuse, R10, R76 ;  /* 0x0000000a044c723c */ /* 0x040fe2000000184c */
[----:B------:R-:W1:Y:S03]  /*fa60*/  LDSM.16.MT88.4 R8, [R165+0x7000] ;  /* 0x00700000a508783b */ /* 0x000e660000004200 */
[----:B------:R-:W-:Y:S02]  /*fa70*/  MUFU.EX2 R53, R53 ;  /* 0x0000003500357308 */ /* 0x000fe40000000800 */
[C---:B------:R-:W-:Y:S06]  /*fa80*/  HMMA.16816.F32 R84, R4.reuse, R20, R84 ;  /* 0x000000140454723c */ /* 0x040fec0000001854 */
[C---:B------:R-:W-:Y:S01]  /*fa90*/  HMMA.16816.F32 R80, R4.reuse, R22, R80 ;  /* 0x000000160450723c */ /* 0x040fe20000001850 */
[----:B------:R-:W2:Y:S01]  /*faa0*/  LDSM.16.MT88.4 R20, [R164+0x7000] ;  /* 0x00700000a414783b */ /* 0x000ea20000004200 */
[----:B------:R-:W3:Y:S04]  /*fab0*/  MUFU.EX2 R61, R61 ;  /* 0x0000003d003d7308 */ /* 0x000ee80000000800 */
[C---:B----4-:R-:W-:Y:S04]  /*fac0*/  HMMA.16816.F32 R88, R4.reuse, R12, R88 ;  /* 0x0000000c0458723c */ /* 0x050fe80000001858 */
[----:B------:R-:W4:Y:S02]  /*fad0*/  MUFU.EX2 R60, R60 ;  /* 0x0000003c003c7308 */ /* 0x000f240000000800 */
[C---:B------:R-:W-:Y:S01]  /*fae0*/  HMMA.16816.F32 R68, R4.reuse, R14, R68 ;  /* 0x0000000e0444723c */ /* 0x040fe20000001844 */
[----:B------:R-:W5:Y:S05]  /*faf0*/  LDSM.16.MT88.4 R12, [R166+0x7000] ;  /* 0x00700000a60c783b */ /* 0x000f6a0000004200 */
[----:B------:R-:W-:Y:S01]  /*fb00*/  MUFU.EX2 R64, R64 ;  /* 0x0000004000407308 */ /* 0x000fe20000000800 */
[----:B------:R-:W-:Y:S01]  /*fb10*/  HMMA.16816.F32 R96, R4, R16, R96 ;  /* 0x000000100460723c */ /* 0x000fe20000001860 */
[----:B---3--:R-:W-:-:S05]  /*fb20*/  FADD.FTZ R3, R61, R28 ;  /* 0x0000001c3d037221 */ /* 0x008fca0000010000 */
[----:B------:R-:W-:Y:S01]  /*fb30*/  HMMA.16816.F32 R92, R4, R18, R92 ;  /* 0x00000012045c723c */ /* 0x000fe2000000185c */
[----:B------:R-:W3:Y:S01]  /*fb40*/  MUFU.EX2 R51, R51 ;  /* 0x0000003300337308 */ /* 0x000ee20000000800 */
[----:B------:R-:W5:Y:S01]  /*fb50*/  LDSM.16.MT88.4 R16, [R168+0x7000] ;  /* 0x00700000a810783b */ /* 0x000f620000004200 */
[----:B----4-:R-:W-:-:S04]  /*fb60*/  FADD.FTZ R3, R60, R3 ;  /* 0x000000033c037221 */ /* 0x010fc80000010000 */
[----:B------:R-:W-:Y:S02]  /*fb70*/  F2FP.F16.F32.PACK_AB R4, R63, R66 ;  /* 0x000000423f04723e */ /* 0x000fe400000000ff */
[----:B------:R-:W-:Y:S01]  /*fb80*/  F2FP.F16.F32.PACK_AB R5, R60, R61 ;  /* 0x0000003d3c05723e */ /* 0x000fe200000000ff */
[----:B------:R-:W-:Y:S01]  /*fb90*/  MUFU.EX2 R122, R122 ;  /* 0x0000007a007a7308 */ /* 0x000fe20000000800 */
[----:B------:R-:W-:Y:S02]  /*fba0*/  F2FP.F16.F32.PACK_AB R6, R53, R62 ;  /* 0x0000003e3506723e */ /* 0x000fe400000000ff */
[----:B---3--:R-:W-:-:S05]  /*fbb0*/  F2FP.F16.F32.PACK_AB R7, R51, R64 ;  /* 0x000000403307723e */ /* 0x008fca00000000ff */
[----:B------:R-:W3:Y:S01]  /*fbc0*/  MUFU.EX2 R115, R115 ;  /* 0x0000007300737308 */ /* 0x000ee20000000800 */
[----:B------:R-:W-:-:S04]  /*fbd0*/  FADD.FTZ R64, R64, R3 ;  /* 0x0000000340407221 */ /* 0x000fc80000010000 */
[----:B------:R-:W-:Y:S01]  /*fbe0*/  FADD.FTZ R51, R51, R64 ;  /* 0x0000004033337221 */ /* 0x000fe20000010000 */
[C---:B-1----:R-:W-:Y:S02]  /*fbf0*/  HMMA.16816.F32 R72, R4.reuse, R8, R72 ;  /* 0x000000080448723c */ /* 0x042fe40000001848 */
[----:B------:R-:W-:Y:S04]  /*fc00*/  MUFU.EX2 R114, R114 ;  /* 0x0000007200727308 */ /* 0x000fe80000000800 */
[C---:B------:R-:W-:Y:S01]  /*fc10*/  HMMA.16816.F32 R76, R4.reuse, R10, R76 ;  /* 0x0000000a044c723c */ /* 0x040fe2000000184c */
[----:B------:R-:W1:Y:S03]  /*fc20*/  LDSM.16.MT88.4 R8, [R165+0x7800] ;  /* 0x00780000a508783b */ /* 0x000e660000004200 */
[----:B------:R-:W-:Y:S02]  /*fc30*/  MUFU.EX2 R67, R67 ;  /* 0x0000004300437308 */ /* 0x000fe40000000800 */
[C---:B--2---:R-:W-:Y:S06]  /*fc40*/  HMMA.16816.F32 R84, R4.reuse, R20, R84 ;  /* 0x000000140454723c */ /* 0x044fec0000001854 */
[C---:B------:R-:W-:Y:S01]  /*fc50*/  HMMA.16816.F32 R80, R4.reuse, R22, R80 ;  /* 0x000000160450723c */ /* 0x040fe20000001850 */
[----:B------:R-:W2:Y:S01]  /*fc60*/  LDSM.16.MT88.4 R20, [R164+0x7800] ;  /* 0x00780000a414783b */ /* 0x000ea20000004200 */
[----:B------:R-:W-:Y:S04]  /*fc70*/  MUFU.EX2 R120, R120 ;  /* 0x0000007800787308 */ /* 0x000fe80000000800 */
[C---:B-----5:R-:W-:Y:S04]  /*fc80*/  HMMA.16816.F32 R88, R4.reuse, R12, R88 ;  /* 0x0000000c0458723c */ /* 0x060fe80000001858 */
[----:B------:R-:W4:Y:S02]  /*fc90*/  MUFU.EX2 R113, R113 ;  /* 0x0000007100717308 */ /* 0x000f240000000800 */
[C---:B------:R-:W-:Y:S01]  /*fca0*/  HMMA.16816.F32 R68, R4.reuse, R14, R68 ;  /* 0x0000000e0444723c */ /* 0x040fe20000001844 */
[----:B------:R-:W5:Y:S05]  /*fcb0*/  LDSM.16.MT88.4 R12, [R166+0x7800] ;  /* 0x00780000a60c783b */ /* 0x000f6a0000004200 */
[----:B------:R-:W-:Y:S01]  /*fcc0*/  MUFU.EX2 R128, R128 ;  /* 0x0000008000807308 */ /* 0x000fe20000000800 */
[C---:B------:R-:W-:Y:S06]  /*fcd0*/  HMMA.16816.F32 R96, R4.reuse, R16, R96 ;  /* 0x000000100460723c */ /* 0x040fec0000001860 */
[----:B------:R-:W-:Y:S01]  /*fce0*/  HMMA.16816.F32 R92, R4, R18, R92 ;  /* 0x00000012045c723c */ /* 0x000fe2000000185c */
[----:B------:R-:W1:Y:S01]  /*fcf0*/  MUFU.EX2 R111, R111 ;  /* 0x0000006f006f7308 */ /* 0x000e620000000800 */
[----:B------:R-:W5:Y:S05]  /*fd00*/  LDSM.16.MT88.4 R16, [R168+0x7800] ;  /* 0x00780000a810783b */ /* 0x000f6a0000004200 */
[----:B---3--:R-:W-:-:S02]  /*fd10*/  F2FP.F16.F32.PACK_AB R4, R115, R122 ;  /* 0x0000007a7304723e */ /* 0x008fc400000000ff */
[----:B----4-:R-:W-:Y:S01]  /*fd20*/  F2FP.F16.F32.PACK_AB R5, R113, R120 ;  /* 0x000000787105723e */ /* 0x010fe200000000ff */
[----:B------:R-:W-:Y:S01]  /*fd30*/  MUFU.EX2 R132, R132 ;  /* 0x0000008400847308 */ /* 0x000fe20000000800 */
[----:B------:R-:W-:Y:S01]  /*fd40*/  F2FP.F16.F32.PACK_AB R6, R67, R114 ;  /* 0x000000724306723e */ /* 0x000fe200000000ff */
[----:B------:R-:W-:-:S04]  /*fd50*/  FADD.FTZ R120, R120, R51 ;  /* 0x0000003378787221 */ /* 0x000fc80000010000 */
[----:B------:R-:W-:Y:S01]  /*fd60*/  FADD.FTZ R113, R113, R120 ;  /* 0x0000007871717221 */ /* 0x000fe20000010000 */
[----:B-1----:R-:W-:Y:S01]  /*fd70*/  F2FP.F16.F32.PACK_AB R7, R111, R128 ;  /* 0x000000806f07723e */ /* 0x002fe200000000ff */
[----:B------:R-:W1:Y:S02]  /*fd80*/  MUFU.EX2 R121, R121 ;  /* 0x0000007900797308 */ /* 0x000e640000000800 */
[----:B------:R-:W-:-:S04]  /*fd90*/  FADD.FTZ R128, R128, R113 ;  /* 0x0000007180807221 */ /* 0x000fc80000010000 */
[----:B------:R-:W-:Y:S01]  /*fda0*/  FADD.FTZ R128, R111, R128 ;  /* 0x000000806f807221 */ /* 0x000fe20000010000 */
[C---:B------:R-:W-:Y:S01]  /*fdb0*/  HMMA.16816.F32 R72, R4.reuse, R8, R72 ;  /* 0x000000080448723c */ /* 0x040fe20000001848 */
[----:B------:R-:W-:Y:S05]  /*fdc0*/  MUFU.EX2 R123, R123 ;  /* 0x0000007b007b7308 */ /* 0x000fea0000000800 */
[C---:B------:R-:W-:Y:S01]  /*fdd0*/  HMMA.16816.F32 R76, R4.reuse, R10, R76 ;  /* 0x0000000a044c723c */ /* 0x040fe2000000184c */
[----:B------:R-:W3:Y:S02]  /*fde0*/  LDSM.16.MT88.4 R8, [R165+0x8000] ;  /* 0x00800000a508783b */ /* 0x000ee40000004200 */
[----:B------:R-:W-:Y:S03]  /*fdf0*/  MUFU.EX2 R110, R110 ;  /* 0x0000006e006e7308 */ /* 0x000fe60000000800 */
        /* <DEDUP_REMOVED lines=11> */
[----:B------:R-:W3:Y:S01]  /*feb0*/  MUFU.EX2 R126, R126 ;  /* 0x0000007e007e7308 */ /* 0x000ee20000000800 */
[----:B------:R-:W5:Y:S05]  /*fec0*/  LDSM.16.MT88.4 R16, [R168+0x8000] ;  /* 0x00800000a810783b */ /* 0x000f6a0000004200 */
[----:B-1----:R-:W-:-:S02]  /*fed0*/  F2FP.F16.F32.PACK_AB R4, R121, R132 ;  /* 0x000000847904723e */ /* 0x002fc400000000ff */
[----:B----4-:R-:W-:Y:S01]  /*fee0*/  F2FP.F16.F32.PACK_AB R5, R124, R125 ;  /* 0x0000007d7c05723e */ /* 0x010fe200000000ff */
[----:B------:R-:W-:Y:S01]  /*fef0*/  MUFU.EX2 R131, R131 ;  /* 0x0000008300837308 */ /* 0x000fe20000000800 */
[----:B------:R-:W-:Y:S01]  /*ff00*/  F2FP.F16.F32.PACK_AB R6, R110, R123 ;  /* 0x0000007b6e06723e */ /* 0x000fe200000000ff */
[----:B------:R-:W-:-:S04]  /*ff10*/  FADD.FTZ R125, R125, R128 ;  /* 0x000000807d7d7221 */ /* 0x000fc80000010000 */
[----:B------:R-:W-:Y:S01]  /*ff20*/  FADD.FTZ R124, R124, R125 ;  /* 0x0000007d7c7c7221 */ /* 0x000fe20000010000 */
[----:B---3--:R-:W-:Y:S01]  /*ff30*/  F2FP.F16.F32.PACK_AB R7, R126, R129 ;  /* 0x000000817e07723e */ /* 0x008fe200000000ff */
        /* <DEDUP_REMOVED lines=9> */
[C---:B-----5:R-:W-:Y:S01]  /*ffd0*/  HMMA.16816.F32 R88, R4.reuse, R12, R88 ;  /* 0x0000000c0458723c */ /* 0x060fe20000001858 */
[--C-:B------:R-:W-:Y:S01]  /*ffe0*/  FFMA.FTZ R20, R65, UR8, -R26.reuse ;  /* 0x0000000841147c23 */ /* 0x100fe2000801081a */
[----:B------:R-:W-:Y:S01]  /*fff0*/  MUFU.EX2 R108, R108 ;  /* 0x0000006c006c7308 */ /* 0x000fe20000000800 */
[--C-:B------:R-:W-:Y:S01]  /*10000*/  FFMA.FTZ R65, R46, UR8, -R45.reuse ;  /* 0x000000082e417c23 */ /* 0x100fe2000801082d */
[----:B------:R-:W-:Y:S01]  /*10010*/  FFMA.FTZ R46, R49, UR8, -R26 ;  /* 0x00000008312e7c23 */ /* 0x000fe2000801081a */
[--C-:B------:R-:W-:Y:S01]  /*10020*/  FFMA.FTZ R49, R38, UR8, -R45.reuse ;  /* 0x0000000826317c23 */ /* 0x100fe2000801082d */
[----:B------:R-:W-:Y:S01]  /*10030*/  HMMA.16816.F32 R68, R4, R14, R68 ;  /* 0x0000000e0444723c */ /* 0x000fe20000001844 */
[----:B------:R-:W2:Y:S01]  /*10040*/  LDSM.16.MT88.4 R12, [R165+0x8800] ;  /* 0x00880000a50c783b */ /* 0x000ea20000004200 */
[----:B------:R-:W-:-:S02]  /*10050*/  FFMA.FTZ R38, R40, UR8, -R45 ;  /* 0x0000000828267c23 */ /* 0x000fc4000801082d */
[----:B------:R-:W4:Y:S02]  /*10060*/  MUFU.EX2 R105, R105 ;  /* 0x0000006900697308 */ /* 0x000f240000000800 */
[C---:B------:R-:W-:Y:S06]  /*10070*/  HMMA.16816.F32 R96, R4.reuse, R16, R96 ;  /* 0x000000100460723c */ /* 0x040fec0000001860 */
[----:B------:R-:W-:Y:S01]  /*10080*/  MUFU.EX2 R21, R109 ;  /* 0x0000006d00157308 */ /* 0x000fe20000000800 */
[C---:B------:R-:W-:Y:S01]  /*10090*/  HMMA.16816.F32 R92, R4.reuse, R18, R92 ;  /* 0x00000012045c723c */ /* 0x040fe2000000185c */
[----:B------:R-:W5:Y:S05]  /*100a0*/  LDSM.16.MT88.4 R16, [R168+0x8800] ;  /* 0x00880000a810783b */ /* 0x000f6a0000004200 */
[----:B------:R-:W-:Y:S01]  /*100b0*/  HMMA.16816.F32 R80, R4, R22, R80 ;  /* 0x000000160450723c */ /* 0x000fe20000001850 */
[----:B------:R-:W3:Y:S06]  /*100c0*/  MUFU.EX2 R20, R20 ;  /* 0x0000001400147308 */ /* 0x000eec0000000800 */
[----:B-1----:R-:W-:Y:S01]  /*100d0*/  F2FP.F16.F32.PACK_AB R4, R106, R131 ;  /* 0x000000836a04723e */ /* 0x002fe200000000ff */
[--C-:B------:R-:W-:Y:S01]  /*100e0*/  FFMA.FTZ R23, R50, UR8, -R45.reuse ;  /* 0x0000000832177c23 */ /* 0x100fe2000801082d */
[----:B----4-:R-:W-:Y:S01]  /*100f0*/  F2FP.F16.F32.PACK_AB R5, R105, R108 ;  /* 0x0000006c6905723e */ /* 0x010fe200000000ff */
[----:B------:R-:W-:Y:S01]  /*10100*/  FFMA.FTZ R22, R54, UR8, -R45 ;  /* 0x0000000836167c23 */ /* 0x000fe2000801082d */
[----:B------:R-:W-:Y:S01]  /*10110*/  F2FP.F16.F32.PACK_AB R6, R104, R127 ;  /* 0x0000007f6806723e */ /* 0x000fe200000000ff */
[----:B------:R-:W-:Y:S01]  /*10120*/  FFMA.FTZ R50, R43, UR8, -R26 ;  /* 0x000000082b327c23 */ /* 0x000fe2000801081a */
[----:B------:R-:W-:Y:S01]  /*10130*/  MUFU.EX2 R52, R52 ;  /* 0x0000003400347308 */ /* 0x000fe20000000800 */
[----:B------:R-:W-:Y:S01]  /*10140*/  FADD.FTZ R43, R55, R56 ;  /* 0x00000038372b7221 */ /* 0x000fe20000010000 */
[----:B------:R-:W-:Y:S01]  /*10150*/  FADD.FTZ R108, R108, R129 ;  /* 0x000000816c6c7221 */ /* 0x000fe20000010000 */
[----:B---3--:R-:W-:-:S02]  /*10160*/  F2FP.F16.F32.PACK_AB R7, R20, R21 ;  /* 0x000000151407723e */ /* 0x008fc400000000ff */
[----:B------:R-:W-:Y:S01]  /*10170*/  FADD.FTZ R43, R42, R43 ;  /* 0x0000002b2a2b7221 */ /* 0x000fe20000010000 */
[----:B------:R-:W-:Y:S02]  /*10180*/  FADD.FTZ R108, R105, R108 ;  /* 0x0000006c696c7221 */ /* 0x000fe40000010000 */
[----:B------:R-:W1:Y:S01]  /*10190*/  MUFU.EX2 R23, R23 ;  /* 0x0000001700177308 */ /* 0x000e620000000800 */
[----:B------:R-:W-:Y:S01]  /*101a0*/  FADD.FTZ R40, R34, R43 ;  /* 0x0000002b22287221 */ /* 0x000fe20000010000 */
[----:B------:R-:W-:Y:S01]  /*101b0*/  FFMA.FTZ R34, R33, UR8, -R26 ;  /* 0x0000000821227c23 */ /* 0x000fe2000801081a */
[----:B------:R-:W-:Y:S01]  /*101c0*/  HMMA.16816.F32 R88, R4, R8, R88 ;  /* 0x000000080458723c */ /* 0x000fe20000001858 */
[----:B------:R-:W-:Y:S01]  /*101d0*/  FADD.FTZ R21, R21, R108 ;  /* 0x0000006c15157221 */ /* 0x000fe20000010000 */
[----:B------:R-:W-:-:S03]  /*101e0*/  FADD.FTZ R29, R29, R40 ;  /* 0x000000281d1d7221 */ /* 0x000fc60000010000 */
[----:B------:R-:W-:Y:S01]  /*101f0*/  MUFU.EX2 R65, R65 ;  /* 0x0000004100417308 */ /* 0x000fe20000000800 */
[----:B------:R-:W-:Y:S01]  /*10200*/  FADD.FTZ R21, R20, R21 ;  /* 0x0000001514157221 */ /* 0x000fe20000010000 */
[----:B------:R-:W-:Y:S01]  /*10210*/  HMMA.16816.F32 R68, R4, R10, R68 ;  /* 0x0000000a0444723c */ /* 0x000fe20000001844 */
[----:B------:R-:W3:Y:S01]  /*10220*/  LDSM.16.MT88.4 R8, [R164+0x8800] ;  /* 0x00880000a408783b */ /* 0x000ee20000004200 */
[----:B------:R-:W-:-:S04]  /*10230*/  FADD.FTZ R30, R30, R29 ;  /* 0x0000001d1e1e7221 */ /* 0x000fc80000010000 */
[----:B--2---:R-:W-:Y:S01]  /*10240*/  HMMA.16816.F32 R72, R4, R12, R72 ;  /* 0x0000000c0448723c */ /* 0x004fe20000001848 */
[----:B------:R-:W-:Y:S01]  /*10250*/  MUFU.EX2 R22, R22 ;  /* 0x0000001600167308 */ /* 0x000fe20000000800 */
[----:B------:R-:W-:-:S04]  /*10260*/  FADD.FTZ R27, R27, R30 ;  /* 0x0000001e1b1b7221 */ /* 0x000fc80000010000 */
[C---:B------:R-:W-:Y:S01]  /*10270*/  HMMA.16816.F32 R76, R4.reuse, R14, R76 ;  /* 0x0000000e044c723c */ /* 0x040fe2000000184c */
[----:B------:R-:W2:Y:S01]  /*10280*/  LDSM.16.MT88.4 R12, [R168+0x9000] ;  /* 0x00900000a80c783b */ /* 0x000ea20000004200 */
[----:B------:R-:W-:Y:S01]  /*10290*/  FADD.FTZ R66, R66, R27 ;  /* 0x0000001b42427221 */ /* 0x000fe20000010000 */
[----:B------:R-:W-:Y:S03]  /*102a0*/  MUFU.EX2 R46, R46 ;  /* 0x0000002e002e7308 */ /* 0x000fe60000000800 */
[----:B-----5:R-:W-:Y:S01]  /*102b0*/  HMMA.16816.F32 R96, R4, R16, R96 ;  /* 0x000000100460723c */ /* 0x020fe20000001860 */
[----:B------:R-:W-:-:S04]  /*102c0*/  FADD.FTZ R63, R63, R66 ;  /* 0x000000423f3f7221 */ /* 0x000fc80000010000 */
[----:B------:R-:W4:Y:S01]  /*102d0*/  MUFU.EX2 R47, R47 ;  /* 0x0000002f002f7308 */ /* 0x000f220000000800 */
[----:B------:R-:W-:Y:S01]  /*102e0*/  HMMA.16816.F32 R92, R4, R18, R92 ;  /* 0x00000012045c723c */ /* 0x000fe2000000185c */
[----:B------:R-:W5:Y:S01]  /*102f0*/  LDSM.16.MT88.4 R16, [R165+0x9000] ;  /* 0x00900000a510783b */ /* 0x000f620000004200 */
[----:B------:R-:W-:-:S04]  /*10300*/  FADD.FTZ R62, R62, R63 ;  /* 0x0000003f3e3e7221 */ /* 0x000fc80000010000 */
[----:B------:R-:W-:Y:S01]  /*10310*/  FADD.FTZ R53, R53, R62 ;  /* 0x0000003e35357221 */ /* 0x000fe20000010000 */
[----:B------:R-:W-:Y:S03]  /*10320*/  MUFU.EX2 R50, R50 ;  /* 0x0000003200327308 */ /* 0x000fe60000000800 */
[----:B------:R-:W-:-:S04]  /*10330*/  FADD.FTZ R122, R122, R53 ;  /* 0x000000357a7a7221 */ /* 0x000fc80000010000 */
[----:B------:R-:W-:Y:S01]  /*10340*/  FADD.FTZ R115, R115, R122 ;  /* 0x0000007a73737221 */ /* 0x000fe20000010000 */
[----:B------:R-:W2:Y:S01]  /*10350*/  MUFU.EX2 R41, R41 ;  /* 0x0000002900297308 */ /* 0x000ea20000000800 */
[----:B---3--:R-:W-:Y:S02]  /*10360*/  HMMA.16816.F32 R84, R4, R8, R84 ;  /* 0x000000080454723c */ /* 0x008fe40000001854 */
[----:B------:R-:W-:-:S04]  /*10370*/  FADD.FTZ R114, R114, R115 ;  /* 0x0000007372727221 */ /* 0x000fc80000010000 */
[----:B------:R-:W-:Y:S01]  /*10380*/  FADD.FTZ R67, R67, R114 ;  /* 0x0000007243437221 */ /* 0x000fe20000010000 */
[----:B------:R-:W-:Y:S01]  /*10390*/  HMMA.16816.F32 R80, R4, R10, R80 ;  /* 0x0000000a0450723c */ /* 0x000fe20000001850 */
[----:B------:R-:W3:Y:S01]  /*103a0*/  LDSM.16.MT88.4 R8, [R166+0x9000] ;  /* 0x00900000a608783b */ /* 0x000ee20000004200 */
[----:B------:R-:W-:Y:S01]  /*103b0*/  MUFU.EX2 R39, R49 ;  /* 0x0000003100277308 */ /* 0x000fe20000000800 */
[----:B------:R-:W-:-:S04]  /*103c0*/  FADD.FTZ R132, R132, R67 ;  /* 0x0000004384847221 */ /* 0x000fc80000010000 */
[----:B-1----:R-:W-:Y:S01]  /*103d0*/  F2FP.F16.F32.PACK_AB R4, R23, R52 ;  /* 0x000000341704723e */ /* 0x002fe200000000ff */
[----:B------:R-:W-:Y:S01]  /*103e0*/  FADD.FTZ R132, R121, R132 ;  /* 0x0000008479847221 */ /* 0x000fe20000010000 */
[----:B----4-:R-:W-:Y:S01]  /*103f0*/  F2FP.F16.F32.PACK_AB R5, R47, R46 ;  /* 0x0000002e2f05723e */ /* 0x010fe200000000ff */
[----:B------:R-:W1:Y:S01]  /*10400*/  MUFU.EX2 R36, R36 ;  /* 0x0000002400247308 */ /* 0x000e620000000800 */
[----:B------:R-:W-:Y:S01]  /*10410*/  F2FP.F16.F32.PACK_AB R6, R22, R65 ;  /* 0x000000411606723e */ /* 0x000fe200000000ff */
[----:B------:R-:W-:Y:S01]  /*10420*/  FADD.FTZ R123, R123, R132 ;  /* 0x000000847b7b7221 */ /* 0x000fe20000010000 */
[----:B--2---:R-:W-:Y:S01]  /*10430*/  F2FP.F16.F32.PACK_AB R7, R41, R50 ;  /* 0x000000322907723e */ /* 0x004fe200000000ff */
[----:B------:R-:W-:Y:S02]  /*10440*/  FADD.FTZ R46, R46, R21 ;  /* 0x000000152e2e7221 */ /* 0x000fe40000010000 */
[----:B------:R-:W-:Y:S02]  /*10450*/  FADD.FTZ R110, R110, R123 ;  /* 0x0000007b6e6e7221 */ /* 0x000fe40000010000 */
[----:B------:R-:W-:Y:S01]  /*10460*/  MUFU.EX2 R38, R38 ;  /* 0x0000002600267308 */ /* 0x000fe20000000800 */
[----:B------:R-:W-:Y:S01]  /*10470*/  FADD.FTZ R47, R47, R46 ;  /* 0x0000002e2f2f7221 */ /* 0x000fe20000010000 */
[----:B------:R-:W-:Y:S01]  /*10480*/  HMMA.16816.F32 R96, R4, R12, R96 ;  /* 0x0000000c0460723c */ /* 0x000fe20000001860 */
[----:B------:R-:W-:-:S02]  /*10490*/  FADD.FTZ R131, R131, R110 ;  /* 0x0000006e83837221 */ /* 0x000fc40000010000 */
[----:B------:R-:W-:Y:S02]  /*104a0*/  FADD.FTZ R50, R50, R47 ;  /* 0x0000002f32327221 */ /* 0x000fe40000010000 */
[----:B------:R-:W-:Y:S01]  /*104b0*/  FADD.FTZ R106, R106, R131 ;  /* 0x000000836a6a7221 */ /* 0x000fe20000010000 */
[C---:B------:R-:W-:Y:S01]  /*104c0*/  HMMA.16816.F32 R92, R4.reuse, R14, R92 ;  /* 0x0000000e045c723c */ /* 0x040fe2000000185c */
[----:B------:R-:W2:Y:S01]  /*104d0*/  LDSM.16.MT88.4 R12, [R164+0x9000] ;  /* 0x00900000a40c783b */ /* 0x000ea20000004200 */
[----:B------:R-:W-:Y:S01]  /*104e0*/  MUFU.EX2 R193, R193 ;  /* 0x000000c100c17308 */ /* 0x000fe20000000800 */
[----:B------:R-:W-:Y:S01]  /*104f0*/  FADD.FTZ R127, R127, R106 ;  /* 0x0000006a7f7f7221 */ /* 0x000fe20000010000 */
[----:B------:R-:W-:Y:S02]  /*10500*/  FADD.FTZ R50, R41, R50 ;  /* 0x0000003229327221 */ /* 0x000fe40000010000 */
[----:B-----5:R-:W-:Y:S01]  /*10510*/  HMMA.16816.F32 R72, R4, R16, R72 ;  /* 0x000000100448723c */ /* 0x020fe20000001848 */
[----:B------:R-:W-:-:S03]  /*10520*/  FADD.FTZ R127, R104, R127 ;  /* 0x0000007f687f7221 */ /* 0x000fc60000010000 */
[----:B------:R-:W-:Y:S01]  /*10530*/  MUFU.EX2 R31, R31 ;  /* 0x0000001f001f7308 */ /* 0x000fe20000000800 */
[----:B------:R-:W-:Y:S01]  /*10540*/  FADD.FTZ R52, R52, R127 ;  /* 0x0000007f34347221 */ /* 0x000fe20000010000 */
[----:B------:R-:W-:Y:S01]  /*10550*/  HMMA.16816.F32 R76, R4, R18, R76 ;  /* 0x00000012044c723c */ /* 0x000fe2000000184c */
[----:B------:R-:W-:Y:S02]  /*10560*/  LDSM.16.MT88.4 R16, [R166+0x9800] ;  /* 0x00980000a610783b */ /* 0x000fe40000004200 */
[----:B------:R-:W-:-:S03]  /*10570*/  FADD.FTZ R52, R23, R52 ;  /* 0x0000003417347221 */ /* 0x000fc60000010000 */
[----:B---3--:R-:W-:Y:S01]  /*10580*/  HMMA.16816.F32 R88, R4, R8, R88 ;  /* 0x000000080458723c */ /* 0x008fe20000001858 */
[----:B------:R-:W3:Y:S01]  /*10590*/  MUFU.EX2 R34, R34 ;  /* 0x0000002200227308 */ /* 0x000ee20000000800 */
[----:B------:R-:W-:-:S04]  /*105a0*/  FADD.FTZ R65, R65, R52 ;  /* 0x0000003441417221 */ /* 0x000fc80000010000 */
[C---:B------:R-:W-:Y:S01]  /*105b0*/  HMMA.16816.F32 R68, R4.reuse, R10, R68 ;  /* 0x0000000a0444723c */ /* 0x040fe20000001844 */
[----:B------:R-:W4:Y:S01]  /*105c0*/  LDSM.16.MT88.4 R8, [R168+0x9800] ;  /* 0x00980000a808783b */ /* 0x000f220000004200 */
[----:B------:R-:W-:Y:S01]  /*105d0*/  FADD.FTZ R22, R22, R65 ;  /* 0x0000004116167221 */ /* 0x000fe20000010000 */
[----:B------:R-:W-:Y:S08]  /*105e0*/  MUFU.EX2 R25, R25 ;  /* 0x0000001900197308 */ /* 0x000ff00000000800 */
[----:B------:R-:W5:Y:S01]  /*105f0*/  MUFU.EX2 R192, R192 ;  /* 0x000000c000c07308 */ /* 0x000f620000000800 */
[C---:B--2---:R-:W-:Y:S06]  /*10600*/  HMMA.16816.F32 R84, R4.reuse, R12, R84 ;  /* 0x0000000c0454723c */ /* 0x044fec0000001854 */
[----:B------:R-:W-:Y:S01]  /*10610*/  HMMA.16816.F32 R80, R4, R14, R80 ;  /* 0x0000000e0450723c */ /* 0x000fe20000001850 */
[----:B------:R-:W2:Y:S06]  /*10620*/  LDSM.16.MT88.4 R12, [R165+0x9800] ;  /* 0x00980000a50c783b */ /* 0x000eac0000004200 */
[----:B-1----:R-:W-:Y:S01]  /*10630*/  F2FP.F16.F32.PACK_AB R4, R36, R39 ;  /* 0x000000272404723e */ /* 0x002fe200000000ff */
        /* <DEDUP_REMOVED lines=9> */
[----:B----4-:R-:W-:Y:S01]  /*106d0*/  HMMA.16816.F32 R96, R4, R8, R96 ;  /* 0x000000080460723c */ /* 0x010fe20000001860 */
[----:B------:R-:W-:Y:S01]  /*106e0*/  FADD.FTZ R193, R193, R38 ;  /* 0x00000026c1c17221 */ /* 0x000fe20000010000 */
[----:B------:R-:W-:-:S04]  /*106f0*/  FADD.FTZ R192, R192, R25 ;  /* 0x00000019c0c07221 */ /* 0x000fc80000010000 */
[C---:B------:R-:W-:Y:S01]  /*10700*/  HMMA.16816.F32 R92, R4.reuse, R10, R92 ;  /* 0x0000000a045c723c */ /* 0x040fe2000000185c */
[----:B------:R-:W1:Y:S05]  /*10710*/  LDSM.16.MT88.4 R8, [R164+0x9800] ;  /* 0x00980000a408783b */ /* 0x000e6a0000004200 */
        /* <DEDUP_REMOVED lines=8> */
[----:B------:R-:W-:Y:S01]  /*107a0*/  ISETP.NE.AND P1, PT, R182, RZ, PT ;  /* 0x000000ffb600720c */ /* 0x000fe20003f25270 */
[----:B------:R-:W-:-:S04]  /*107b0*/  DEPBAR.LE SB0, 0x0 ;  /* 0x000080000000791a */ /* 0x000fc80000000000 */
[----:B------:R-:W-:Y:S01]  /*107c0*/  IADD3 R188, R48, -0x2, RZ ;  /* 0xfffffffe30bc7810 */ /* 0x000fe20007ffe0ff */
[----:B------:R-:W-:Y:S07]  /*107d0*/  BAR.SYNC.DEFER_BLOCKING 0x0 ;  /* 0x0000000000007b1d */ /* 0x000fee0000010000 */
        /* <DEDUP_REMOVED lines=46> */
[----:B------:R-:W-:Y:S01]  /*10ac0*/  IMAD.IADD R5, R5, 0x1, -R7 ;  /* 0x0000000105057824 */ /* 0x000fe200078e0a07 */
[----:B------:R-:W-:-:S03]  /*10ad0*/  MOV R9, UR4 ;  /* 0x0000000400097c02 */ /* 0x000fc60008000f00 */
[----:B------:R-:W-:-:S05]  /*10ae0*/  IMAD R8, R5, R4, -0x80 ;  /* 0xffffff8005087424 */ /* 0x000fca00078e0204 */
[----:B------:R-:W-:-:S05]  /*10af0*/  SHF.R.S32.HI R4, RZ, 0x1f, R8 ;  /* 0x0000001fff047819 */ /* 0x000fca0000011408 */
[----:B------:R-:W-:-:S04]  /*10b00*/  IMAD R5, R4, R9, RZ ;  /* 0x0000000904057224 */ /* 0x000fc800078e02ff */
[C---:B------:R-:W-:Y:S01]  /*10b10*/  IMAD R5, R8.reuse, UR5, R5 ;  /* 0x0000000508057c24 */ /* 0x040fe2000f8e0205 */
[----:B------:R-:W-:Y:S01]  /*10b20*/  ULDC.64 UR4, c[0x0][0x238] ;  /* 0x00008e0000047ab9 */ /* 0x000fe20000000a00 */
[----:B--2---:R-:W-:Y:S02]  /*10b30*/  IMAD.IADD R3, R3, 0x1, -R6 ;  /* 0x0000000103037824 */ /* 0x004fe400078e0a06 */
[----:B------:R-:W-:-:S03]  /*10b40*/  IMAD.WIDE.U32 R6, R8, R9, RZ ;  /* 0x0000000908067225 */ /* 0x000fc600078e00ff */
[----:B------:R-:W-:Y:S02]  /*10b50*/  SHF.R.S32.HI R4, RZ, 0x1f, R3 ;  /* 0x0000001fff047819 */ /* 0x000fe40000011403 */
[----:B------:R-:W-:-:S03]  /*10b60*/  IADD3 R7, R7, R5, RZ ;  /* 0x0000000507077210 */ /* 0x000fc60007ffe0ff */
[----:B------:R-:W-:Y:S02]  /*10b70*/  IMAD R4, R4, UR4, RZ ;  /* 0x0000000404047c24 */ /* 0x000fe4000f8e02ff */
[----:B------:R-:W-:-:S04]  /*10b80*/  IMAD.WIDE.U32 R6, R3, UR4, R6 ;  /* 0x0000000403067c25 */ /* 0x000fc8000f8e0006 */
[----:B------:R-:W-:-:S04]  /*10b90*/  IMAD R4, R3, UR5, R4 ;  /* 0x0000000503047c24 */ /* 0x000fc8000f8e0204 */
[----:B------:R-:W-:Y:S01]  /*10ba0*/  IMAD.IADD R11, R7, 0x1, R4 ;  /* 0x00000001070b7824 */ /* 0x000fe200078e0204 */
[----:B------:R-:W-:Y:S06]  /*10bb0*/  BRA `(.L_x_6047) ;  /* 0x0000000000107947 */ /* 0x000fec0003800000 */
.L_x_6046:
[----:B------:R-:W1:Y:S02]  /*10bc0*/  LDC R9, c[0x0][0x250] ;  /* 0x00009400ff097b82 */ /* 0x000e640000000800 */
[----:B-1----:R-:W-:-:S05]  /*10bd0*/  IMAD.SHL.U32 R6, R9, 0x80, RZ ;  /* 0x0000008009067824 */ /* 0x002fca00078e00ff */
[----:B------:R-:W-:-:S04]  /*10be0*/  IADD3 R6, -R6, RZ, RZ ;  /* 0x000000ff06067210 */ /* 0x000fc80007ffe1ff */
[----:B------:R-:W-:-:S07]  /*10bf0*/  SHF.R.S32.HI R11, RZ, 0x1f, R6 ;  /* 0x0000001fff0b7819 */ /* 0x000fce0000011406 */
.L_x_6047:
[----:B------:R-:W-:Y:S01]  /*10c00*/  ULDC UR4, c[0x0][0x2d0] ;  /* 0x0000b40000047ab9 */ /* 0x000fe20000000800 */
[----:B------:R-:W-:Y:S01]  /*10c10*/  LEA R148, P3, R6, R148, 0x1 ;  /* 0x0000009406947211 */ /* 0x000fe200078608ff */
[----:B------:R-:W-:Y:S01]  /*10c20*/  IMAD.SHL.U32 R130, R188, 0x80, RZ ;  /* 0x00000080bc827824 */ /* 0x000fe200078e00ff */
[----:B------:R-:W-:Y:S02]  /*10c30*/  ISETP.GE.AND P0, PT, R100, UR4, PT ;  /* 0x0000000464007c0c */ /* 0x000fe4000bf06270 */
[----:B------:R-:W-:-:S11]  /*10c40*/  LEA.HI.X R149, R6, R149, R11, 0x1, P3 ;  /* 0x0000009506957211 */ /* 0x000fd600018f0c0b */
[----:B------:R-:W1:Y:S01]  /*10c50*/  @!P0 LDC R118, c[0x0][0x254] ;  /* 0x00009500ff768b82 */ /* 0x000e620000000800 */
[CC--:B------:R-:W-:Y:S01]  /*10c60*/  @!P0 IADD3 R4, P2, P1, R6.reuse, R116.reuse, R177 ;  /* 0x0000007406048210 */ /* 0x0c0fe2000795e0b1 */
[----:B------:R-:W-:Y:S01]  /*10c70*/  @P0 STS.128 [R183+0x6000], RZ ;  /* 0x006000ffb7000388 */ /* 0x000fe20000000c00 */
[----:B------:R-:W-:Y:S01]  /*10c80*/  @!P0 LEA R13, P3, R9, R116, 0x5 ;  /* 0x00000074090d8211 */ /* 0x000fe200078628ff */
[----:B------:R-:W-:Y:S01]  /*10c90*/  @!P0 IMAD.MOV.U32 R20, RZ, RZ, R116 ;  /* 0x000000ffff148224 */ /* 0x000fe200078e0074 */
[----:B------:R-:W-:Y:S01]  /*10ca0*/  @!P0 IADD3.X R3, R11, R119, R176, P2, P1 ;  /* 0x000000770b038210 */ /* 0x000fe200017e24b0 */
[----:B------:R-:W-:Y:S01]  /*10cb0*/  @!P0 IMAD.MOV.U32 R21, RZ, RZ, R119 ;  /* 0x000000ffff158224 */ /* 0x000fe200078e0077 */
[----:B------:R-:W-:Y:S01]  /*10cc0*/  @!P0 IADD3 R13, P2, R6, R13, RZ ;  /* 0x0000000d060d8210 */ /* 0x000fe20007f5e0ff */
[----:B------:R-:W2:Y:S01]  /*10cd0*/  @!P0 LDC R8, c[0x0][0x254] ;  /* 0x00009500ff088b82 */ /* 0x000ea20000000800 */
[----:B------:R-:W-:Y:S01]  /*10ce0*/  @!P0 LEA R16, P1, R4, UR10, 0x1 ;  /* 0x0000000a04108c11 */ /* 0x000fe2000f8208ff */
[----:B------:R-:W-:Y:S01]  /*10cf0*/  @!PT LDS RZ, [RZ] ;  /* 0x00000000fffff984 */ /* 0x000fe20000000800 */
[----:B------:R-:W-:Y:S01]  /*10d00*/  @!PT LDS RZ, [RZ] ;  /* 0x00000000fffff984 */ /* 0x000fe20000000800 */
[----:B------:R-:W-:Y:S01]  /*10d10*/  @!PT LDS RZ, [RZ] ;  /* 0x00000000fffff984 */ /* 0x000fe20000000800 */
[----:B------:R-:W-:Y:S01]  /*10d20*/  @!P0 LDGSTS.E.BYPASS.LTC128B.128 [R183+0x6000], desc[UR6][R148.64] ;  /* 0x0600000094b78fae */ /* 0x000fe2000b901d46 */
[----:B------:R-:W-:-:S02]  /*10d30*/  @!P0 IMAD.MOV.U32 R18, RZ, RZ, R116 ;  /* 0x000000ffff128224 */ /* 0x000fc400078e0074 */
[----:B------:R-:W-:Y:S01]  /*10d40*/  @!P0 LEA.HI.X R17, R4, UR11, R3, 0x1, P1 ;  /* 0x0000000b04118c11 */ /* 0x000fe200088f0c03 */
[----:B------:R-:W-:Y:S01]  /*10d50*/  @P0 STS.128 [R183+0x6800], RZ ;  /* 0x006800ffb7000388 */ /* 0x000fe20000000c00 */
[----:B------:R-:W-:Y:S01]  /*10d60*/  @!P0 LEA R22, P1, R13, UR10, 0x1 ;  /* 0x0000000a0d168c11 */ /* 0x000fe2000f8208ff */
[----:B------:R-:W3:Y:S01]  /*10d70*/  @!P0 LDC R7, c[0x0][0x254] ;  /* 0x00009500ff078b82 */ /* 0x000ee20000000800 */
[----:B------:R-:W-:Y:S01]  /*10d80*/  @!P0 IMAD.MOV.U32 R19, RZ, RZ, R119 ;  /* 0x000000ffff138224 */ /* 0x000fe200078e0077 */
[----:B------:R-:W-:Y:S01]  /*10d90*/  @!PT LDS RZ, [RZ] ;  /* 0x00000000fffff984 */ /* 0x000fe20000000800 */
[----:B------:R-:W-:Y:S01]  /*10da0*/  @!PT LDS RZ, [RZ] ;  /* 0x00000000fffff984 */ /* 0x000fe20000000800 */
[----:B------:R-:W-:Y:S01]  /*10db0*/  @!PT LDS RZ, [RZ] ;  /* 0x00000000fffff984 */ /* 0x000fe20000000800 */
[----:B------:R4:W-:Y:S01]  /*10dc0*/  @!P0 LDGSTS.E.BYPASS.LTC128B.128 [R183+0x6800], desc[UR6][R16.64] ;  /* 0x0680000010b78fae */ /* 0x0009e2000b901d46 */
[----:B------:R-:W-:-:S03]  /*10dd0*/  @!P0 IMAD.WIDE.U32 R20, R9, 0x50, R20 ;  /* 0x0000005009148825 */ /* 0x000fc600078e0014 */
[----:B------:R-:W-:Y:S01]  /*10de0*/  @P0 STS.128 [R183+0x7000], RZ ;  /* 0x007000ffb7000388 */ /* 0x000fe20000000c00 */
[C---:B------:R-:W-:Y:S01]  /*10df0*/  @!P0 IMAD.WIDE.U32 R18, R9.reuse, 0x60, R18 ;  /* 0x0000006009128825 */ /* 0x040fe200078e0012 */
[----:B-1----:R-:W-:Y:S01]  /*10e00*/  @!P0 LEA.HI.X R10, R9, R119, R118, 0x5, P3 ;  /* 0x00000077090a8211 */ /* 0x002fe200018f2c76 */
[----:B------:R-:W1:Y:S02]  /*10e10*/  @!P0 LDC R5, c[0x0][0x254] ;  /* 0x00009500ff058b82 */ /* 0x000e640000000800 */
[----:B------:R-:W-:Y:S02]  /*10e20*/  @!P0 IMAD.MOV.U32 R118, RZ, RZ, R116 ;  /* 0x000000ffff768224 */ /* 0x000fe400078e0074 */
[----:B------:R-:W-:Y:S02]  /*10e30*/  @!P0 IMAD.X R10, R11, 0x1, R10, P2 ;  /* 0x000000010b0a8824 */ /* 0x000fe400010e060a */
[----:B------:R-:W-:Y:S02]  /*10e40*/  @!P0 IMAD.WIDE.U32 R14, R9, 0x30, R118 ;  /* 0x00000030090e8825 */ /* 0x000fe400078e0076 */
[----:B------:R-:W5:Y:S01]  /*10e50*/  @!P0 LDC R4, c[0x0][0x254] ;  /* 0x00009500ff048b82 */ /* 0x000f620000000800 */
[----:B------:R-:W-:Y:S01]  /*10e60*/  @!P0 LEA.HI.X R23, R13, UR11, R10, 0x1, P1 ;  /* 0x0000000b0d178c11 */ /* 0x000fe200088f0c0a */
[----:B--2---:R-:W-:Y:S01]  /*10e70*/  @!P0 IMAD R8, R8, 0x30, RZ ;  /* 0x0000003008088824 */ /* 0x004fe200078e02ff */
[----:B------:R-:W-:-:S03]  /*10e80*/  @!P0 IADD3 R13, P1, R6, R14, RZ ;  /* 0x0000000e060d8210 */ /* 0x000fc60007f3e0ff */
[----:B------:R-:W-:Y:S01]  /*10e90*/  @!PT LDS RZ, [RZ] ;  /* 0x00000000fffff984 */ /* 0x000fe20000000800 */
[----:B------:R-:W-:Y:S01]  /*10ea0*/  @!PT LDS RZ, [RZ] ;  /* 0x00000000fffff984 */ /* 0x000fe20000000800 */
[----:B------:R-:W-:Y:S01]  /*10eb0*/  @!PT LDS RZ, [RZ] ;  /* 0x00000000fffff984 */ /* 0x000fe20000000800 */
[----:B------:R2:W-:Y:S01]  /*10ec0*/  @!P0 LDGSTS.E.BYPASS.LTC128B.128 [R183+0x7000], desc[UR6][R22.64] ;  /* 0x0700000016b78fae */ /* 0x0005e2000b901d46 */
[----:B------:R-:W-:Y:S01]  /*10ed0*/  @!P0 IADD3.X R8, R11, R15, R8, P1, !PT ;  /* 0x0000000f0b088210 */ /* 0x000fe20000ffe408 */
[----:B------:R-:W2:Y:S01]  /*10ee0*/  @!P0 LDC R3, c[0x0][0x254] ;  /* 0x00009500ff038b82 */ /* 0x000ea20000000800 */
[C---:B------:R-:W-:Y:S01]  /*10ef0*/  @!P0 LEA R14, P1, R13.reuse, UR10, 0x1 ;  /* 0x0000000a0d0e8c11 */ /* 0x040fe2000f8208ff */
[----:B------:R-:W-:Y:S01]  /*10f00*/  @P0 STS.128 [R183+0x7800], RZ ;  /* 0x007800ffb7000388 */ /* 0x000fe20000000c00 */
[----:B----4-:R-:W-:Y:S02]  /*10f10*/  @!P0 IMAD.MOV.U32 R16, RZ, RZ, R116 ;  /* 0x000000ffff108224 */ /* 0x010fe400078e0074 */
[----:B------:R-:W-:Y:S01]  /*10f20*/  @!P0 LEA.HI.X R15, R13, UR11, R8, 0x1, P1 ;  /* 0x0000000b0d0f8c11 */ /* 0x000fe200088f0c08 */
[----:B------:R-:W-:Y:S01]  /*10f30*/  @!P0 IMAD.MOV.U32 R17, RZ, RZ, R119 ;  /* 0x000000ffff118224 */ /* 0x000fe200078e0077 */
[----:B------:R-:W-:Y:S01]  /*10f40*/  @!P0 LEA R13, P1, R9, R116, 0x6 ;  /* 0x00000074090d8211 */ /* 0x000fe200078230ff */
[----:B-1----:R-:W-:Y:S01]  /*10f50*/  @!P0 IMAD R8, R5, 0x50, RZ ;  /* 0x0000005005088824 */ /* 0x002fe200078e02ff */
[C---:B------:R-:W-:Y:S01]  /*10f60*/  @!P0 IADD3 R5, P3, R6.reuse, R20, RZ ;  /* 0x0000001406058210 */ /* 0x040fe20007f7e0ff */
[C---:B------:R-:W-:Y:S01]  /*10f70*/  @!P0 IMAD.WIDE.U32 R16, R9.reuse, 0x70, R16 ;  /* 0x0000007009108825 */ /* 0x040fe200078e0010 */
[----:B---3--:R-:W-:Y:S01]  /*10f80*/  @!P0 LEA.HI.X R118, R9, R119, R7, 0x6, P1 ;  /* 0x0000007709768211 */ /* 0x008fe200008f3407 */
[----:B------:R-:W-:Y:S01]  /*10f90*/  @!PT LDS RZ, [RZ] ;  /* 0x00000000fffff984 */ /* 0x000fe20000000800 */
[----:B------:R-:W-:Y:S01]  /*10fa0*/  @!PT LDS RZ, [RZ] ;  /* 0x00000000fffff984 */ /* 0x000fe20000000800 */
[----:B------:R-:W-:Y:S01]  /*10fb0*/  @!PT LDS RZ, [RZ] ;  /* 0x00000000fffff984 */ /* 0x000fe20000000800 */
[----:B------:R-:W-:Y:S01]  /*10fc0*/  @!P0 LDGSTS.E.BYPASS.LTC128B.128 [R183+0x7800], desc[UR6][R14.64] ;  /* 0x078000000eb78fae */ /* 0x000fe2000b901d46 */
[----:B------:R-:W-:-:S02]  /*10fd0*/  @!P0 IADD3 R13, P1, R6, R13, RZ ;  /* 0x0000000d060d8210 */ /* 0x000fc40007f3e0ff */
[----:B------:R-:W-:Y:S01]  /*10fe0*/  @!P0 IADD3 R7, P2, R6, R18, RZ ;  /* 0x0000001206078210 */ /* 0x000fe20007f5e0ff */
[----:B-----5:R-:W-:Y:S01]  /*10ff0*/  @!P0 IMAD R4, R4, 0x60, RZ ;  /* 0x0000006004048824 */ /* 0x020fe200078e02ff */
[----:B------:R-:W-:Y:S01]  /*11000*/  @!P0 LEA R12, P4, R13, UR10, 0x1 ;  /* 0x0000000a0d0c8c11 */ /* 0x000fe2000f8808ff */
[C---:B------:R-:W-:Y:S01]  /*11010*/  @!P0 IMAD.X R118, R11.reuse, 0x1, R118, P1 ;  /* 0x000000010b768824 */ /* 0x040fe200008e0676 */
[----:B------:R-:W-:Y:S01]  /*11020*/  @!P0 IADD3 R6, P1, R6, R16, RZ ;  /* 0x0000001006068210 */ /* 0x000fe20007f3e0ff */
[----:B------:R-:W-:Y:S01]  /*11030*/  @P0 STS.128 [R183+0x8000], RZ ;  /* 0x008000ffb7000388 */ /* 0x000fe20000000c00 */
[----:B------:R-:W-:Y:S02]  /*11040*/  @!P0 IADD3.X R8, R11, R21, R8, P3, !PT ;  /* 0x000000150b088210 */ /* 0x000fe40001ffe408 */
[----:B------:R-:W-:Y:S01]  /*11050*/  @!P0 LEA R28, P3, R5, UR10, 0x1 ;  /* 0x0000000a051c8c11 */ /* 0x000fe2000f8608ff */
[----:B--2---:R-:W-:Y:S01]  /*11060*/  @!P0 IMAD R3, R3, 0x70, RZ ;  /* 0x0000007003038824 */ /* 0x004fe200078e02ff */
[----:B------:R-:W-:-:S02]  /*11070*/  @!P0 IADD3.X R4, R11, R4, R19, P2, !PT ;  /* 0x000000040b048210 */ /* 0x000fc400017fe413 */
        /* <DEDUP_REMOVED lines=15> */
[----:B------:R1:W-:Y:S01]  /*11170*/  @!P0 LDGSTS.E.BYPASS.LTC128B.128 [R183+0x8800], desc[UR6][R28.64] ;  /* 0x088000001cb78fae */ /* 0x0003e2000b901d46 */
[----:B------:R-:W-:-:S03]  /*11180*/  P2R R3, PR, RZ, 0x1 ;  /* 0x00000001ff037803 */ /* 0x000fc60000000000 */
        /* <DEDUP_REMOVED lines=25> */
[----:B------:R-:W2:Y:S04]  /*11320*/  LDSM.16.M88.4 R124, [R167+0x3800] ;  /* 0x00380000a77c783b */ /* 0x000ea80000000200 */
[----:B------:R-:W0:Y:S01]  /*11330*/  LDGDEPBAR ;  /* 0x00000000000079af */ /* 0x000e220000000000 */
[C---:B---3--:R-:W-:Y:S06]  /*11340*/  HMMA.16816.F32 R12, R32.reuse, R8, RZ ;  /* 0x00000008200c723c */ /* 0x048fec00000018ff */
[C---:B------:R-:W-:Y:S06]  /*11350*/  HMMA.16816.F32 R24, R32.reuse, R26, RZ ;  /* 0x0000001a2018723c */ /* 0x040fec00000018ff */
[C---:B------:R-:W-:Y:S06]  /*11360*/  HMMA.16816.F32 R16, R32.reuse, R18, RZ ;  /* 0x000000122010723c */ /* 0x040fec00000018ff */
[C---:B------:R-:W-:Y:S06]  /*11370*/  HMMA.16816.F32 R8, R32.reuse, R10, RZ ;  /* 0x0000000a2008723c */ /* 0x040fec00000018ff */
[C---:B----4-:R-:W-:Y:S06]  /*11380*/  HMMA.16816.F32 R4, R32.reuse, R64, RZ ;  /* 0x000000402004723c */ /* 0x050fec00000018ff */
        /* <DEDUP_REMOVED lines=35> */
[C---:B--2---:R-:W-:Y:S01]  /*115c0*/  HMMA.16816.F32 R4, R120.reuse, R124, R4 ;  /* 0x0000007c7804723c */ /* 0x044fe20000001804 */
[----:B------:R-:W2:Y:S05]  /*115d0*/  S2R R124, SR_TID.X ;  /* 0x00000000007c7919 */ /* 0x000eaa0000002100 */
[C---:B------:R-:W-:Y:S06]  /*115e0*/  HMMA.16816.F32 R64, R120.reuse, R126, R64 ;  /* 0x0000007e7840723c */ /* 0x040fec0000001840 */
[C---:B---3--:R-:W-:Y:S06]  /*115f0*/  HMMA.16816.F32 R60, R120.reuse, R116, R60 ;  /* 0x00000074783c723c */ /* 0x048fec000000183c */
[C---:B------:R-:W-:Y:S01]  /*11600*/  HMMA.16816.F32 R56, R120.reuse, R118, R56 ;  /* 0x000000767838723c */ /* 0x040fe20000001838 */
[----:B------:R-:W-:Y:S05]  /*11610*/  LDSM.16.M88.4 R116, [R156+0x800] ;  /* 0x000800009c74783b */ /* 0x000fea0000000200 */
[C---:B----4-:R-:W-:Y:S06]  /*11620*/  HMMA.16816.F32 R28, R120.reuse, R112, R28 ;  /* 0x00000070781c723c */ /* 0x050fec000000181c */
[C---:B------:R-:W-:Y:S01]  /*11630*/  HMMA.16816.F32 R24, R120.reuse, R114, R24 ;  /* 0x000000727818723c */ /* 0x040fe20000001818 */
[----:B------:R-:W3:Y:S05]  /*11640*/  LDSM.16.M88.4 R112, [R159] ;  /* 0x000000009f70783b */ /* 0x000eea0000000200 */
[C---:B-1----:R-:W-:Y:S06]  /*11650*/  HMMA.16816.F32 R20, R120.reuse, R108, R20 ;  /* 0x0000006c7814723c */ /* 0x042fec0000001814 */
[C---:B------:R-:W-:Y:S01]  /*11660*/  HMMA.16816.F32 R16, R120.reuse, R110, R16 ;  /* 0x0000006e7810723c */ /* 0x040fe20000001810 */
[----:B------:R-:W1:Y:S05]  /*11670*/  LDSM.16.M88.4 R108, [R158] ;  /* 0x000000009e6c783b */ /* 0x000e6a0000000200 */
[C---:B-----5:R-:W-:Y:S06]  /*11680*/  HMMA.16816.F32 R12, R120.reuse, R104, R12 ;  /* 0x00000068780c723c */ /* 0x060fec000000180c */
[C---:B------:R-:W-:Y:S01]  /*11690*/  HMMA.16816.F32 R8, R120.reuse, R106, R8 ;  /* 0x0000006a7808723c */ /* 0x040fe20000001808 */
[----:B------:R-:W4:Y:S05]  /*116a0*/  LDSM.16.M88.4 R104, [R157] ;  /* 0x000000009d68783b */ /* 0x000f2a0000000200 */
[C---:B---3--:R-:W-:Y:S06]  /*116b0*/  HMMA.16816.F32 R52, R120.reuse, R112, R52 ;  /* 0x000000707834723c */ /* 0x048fec0000001834 */
[C---:B------:R-:W-:Y:S01]  /*116c0*/  HMMA.16816.F32 R48, R120.reuse, R114, R48 ;  /* 0x000000727830723c */ /* 0x040fe20000001830 */
[----:B------:R-:W-:Y:S05]  /*116d0*/  LDSM.16.M88.4 R112, [R156+0x1000] ;  /* 0x001000009c70783b */ /* 0x000fea0000000200 */
[C---:B-1----:R-:W-:Y:S06]  /*116e0*/  HMMA.16816.F32 R44, R120.reuse, R108, R44 ;  /* 0x0000006c782c723c */ /* 0x042fec000000182c */
[C---:B------:R-:W-:Y:S01]  /*116f0*/  HMMA.16816.F32 R40, R120.reuse, R110, R40 ;  /* 0x0000006e7828723c */ /* 0x040fe20000001828 */
[----:B------:R-:W-:Y:S05]  /*11700*/  LDSM.16.M88.4 R108, [R156+0x1800] ;  /* 0x001800009c6c783b */ /* 0x000fea0000000200 */
[C---:B----4-:R-:W-:Y:S06]  /*11710*/  HMMA.16816.F32 R36, R120.reuse, R104, R36 ;  /* 0x000000687824723c */ /* 0x050fec0000001824 */
[----:B------:R-:W-:Y:S01]  /*11720*/  HMMA.16816.F32 R32, R120, R106, R32 ;  /* 0x0000006a7820723c */ /* 0x000fe20000001820 */
[----:B------:R-:W1:Y:S04]  /*11730*/  LDSM.16.M88.4 R120, [R169] ;  /* 0x00000000a978783b */ /* 0x000e680000000200 */
[----:B------:R-:W3:Y:S01]  /*11740*/  LDSM.16.M88.4 R104, [R156+0x2000] ;  /* 0x002000009c68783b */ /* 0x000ee20000000200 */
[C---:B-1----:R-:W-:Y:S06]  /*11750*/  HMMA.16816.F32 R20, R120.reuse, R116, R20 ;  /* 0x000000747814723c */ /* 0x042fec0000001814 */
[C---:B------:R-:W-:Y:S01]  /*11760*/  HMMA.16816.F32 R16, R120.reuse, R118, R16 ;  /* 0x000000767810723c */ /* 0x040fe20000001810 */
[----:B------:R-:W1:Y:S05]  /*11770*/  LDSM.16.M88.4 R116, [R156] ;  /* 0x000000009c74783b */ /* 0x000e6a0000000200 */
[C---:B------:R-:W-:Y:S06]  /*11780*/  HMMA.16816.F32 R4, R120.reuse, R108, R4 ;  /* 0x0000006c7804723c */ /* 0x040fec0000001804 */
[C---:B------:R-:W-:Y:S01]  /*11790*/  HMMA.16816.F32 R64, R120.reuse, R110, R64 ;  /* 0x0000006e7840723c */ /* 0x040fe20000001840 */
[----:B------:R-:W4:Y:S05]  /*117a0*/  LDSM.16.M88.4 R108, [R156+0x2800] ;  /* 0x002800009c6c783b */ /* 0x000f2a0000000200 */
[C---:B---3--:R-:W-:Y:S06]  /*117b0*/  HMMA.16816.F32 R60, R120.reuse, R104, R60 ;  /* 0x00000068783c723c */ /* 0x048fec000000183c */
[C---:B------:R-:W-:Y:S01]  /*117c0*/  HMMA.16816.F32 R56, R120.reuse, R106, R56 ;  /* 0x0000006a7838723c */ /* 0x040fe20000001838 */
[----:B------:R-:W3:Y:S05]  /*117d0*/  LDSM.16.M88.4 R104, [R156+0x3800] ;  /* 0x003800009c68783b */ /* 0x000eea0000000200 */
[C---:B------:R-:W-:Y:S06]  /*117e0*/  HMMA.16816.F32 R12, R120.reuse, R112, R12 ;  /* 0x00000070780c723c */ /* 0x040fec000000180c */
[----:B------:R-:W-:Y:S01]  /*117f0*/  HMMA.16816.F32 R8, R120, R114, R8 ;  /* 0x000000727808723c */ /* 0x000fe20000001808 */
[----:B------:R-:W5:Y:S01]  /*11800*/  LDSM.16.M88.4 R112, [R156+0x3000] ;  /* 0x003000009c70783b */ /* 0x000f620000000200 */
[----:B------:R-:W-:-:S04]  /*11810*/  DEPBAR.LE SB0, 0x0 ;  /* 0x000080000000791a */ /* 0x000fc80000000000 */
[C---:B-1----:R-:W-:Y:S06]  /*11820*/  HMMA.16816.F32 R24, R120.reuse, R118, R24 ;  /* 0x000000767818723c */ /* 0x042fec0000001818 */
[C---:B------:R-:W-:Y:S06]  /*11830*/  HMMA.16816.F32 R28, R120.reuse, R116, R28 ;  /* 0x00000074781c723c */ /* 0x040fec000000181c */
[C---:B----4-:R-:W-:Y:S06]  /*11840*/  HMMA.16816.F32 R52, R120.reuse, R108, R52 ;  /* 0x0000006c7834723c */ /* 0x050fec0000001834 */
[----:B------:R-:W-:Y:S01]  /*11850*/  HMMA.16816.F32 R48, R120, R110, R48 ;  /* 0x0000006e7830723c */ /* 0x000fe20000001830 */
[----:B--2---:R-:W-:-:S05]  /*11860*/  IMAD.SHL.U32 R109, R124, 0x2, RZ ;  /* 0x000000027c6d7824 */ /* 0x004fca00078e00ff */
[----:B------:R-:W-:Y:S01]  /*11870*/  LOP3.LUT R109, R109, 0x6, RZ, 0xc0, !PT ;  /* 0x000000066d6d7812 */ /* 0x000fe200078ec0ff */
[----:B---3--:R-:W-:Y:S03]  /*11880*/  HMMA.16816.F32 R36, R120, R104, R36 ;  /* 0x000000687824723c */ /* 0x008fe60000001824 */
[----:B------:R-:W-:-:S04]  /*11890*/  LOP3.LUT R108, R130, 0x8, R109, 0xfe, !PT ;  /* 0x00000008826c7812 */ /* 0x000fc800078efe6d */
[--C-:B------:R-:W-:Y:S01]  /*118a0*/  LOP3.LUT R104, R130, 0x10, R109.reuse, 0xfe, !PT ;  /* 0x0000001082687812 */ /* 0x100fe200078efe6d */
[----:B------:R-:W-:Y:S01]  /*118b0*/  BAR.SYNC.DEFER_BLOCKING 0x0 ;  /* 0x0000000000007b1d */ /* 0x000fe20000010000 */
[-C--:B------:R-:W-:Y:S01]  /*118c0*/  ISETP.GE.AND P3, PT, R108, R102.reuse, PT ;  /* 0x000000666c00720c */ /* 0x080fe20003f66270 */
[C---:B-----5:R-:W-:Y:S01]  /*118d0*/  HMMA.16816.F32 R44, R120.reuse, R112, R44 ;  /* 0x00000070782c723c */ /* 0x060fe2000000182c */
[----:B------:R-:W-:Y:S02]  /*118e0*/  LOP3.LUT R105, R130, 0x18, R109, 0xfe, !PT ;  /* 0x0000001882697812 */ /* 0x000fe400078efe6d */
[----:B------:R-:W-:Y:S02]  /*118f0*/  ISETP.GE.AND P2, PT, R104, R102, PT ;  /* 0x000000666800720c */ /* 0x000fe40003f46270 */
[-C--:B------:R-:W-:Y:S01]  /*11900*/  ISETP.GE.AND P1, PT, R108, R103.reuse, PT ;  /* 0x000000676c00720c */ /* 0x080fe20003f26270 */
[----:B------:R-:W-:Y:S01]  /*11910*/  HMMA.16816.F32 R40, R120, R114, R40 ;  /* 0x000000727828723c */ /* 0x000fe20000001828 */
[----:B------:R-:W-:-:S02]  /*11920*/  ISETP.GE.AND P4, PT, R104, R103, PT ;  /* 0x000000676800720c */ /* 0x000fc40003f86270 */
[--C-:B------:R-:W-:Y:S02]  /*11930*/  LOP3.LUT R104, R130, 0x20, R109.reuse, 0xfe, !PT ;  /* 0x0000002082687812 */ /* 0x100fe400078efe6d */
[----:B------:R-:W-:Y:S01]  /*11940*/  FSEL R132, R24, -INF , !P3 ;  /* 0xff80000018847808 */ /* 0x000fe20005800000 */
[----:B------:R-:W-:Y:S01]  /*11950*/  HMMA.16816.F32 R120, R120, R106, R32 ;  /* 0x0000006a7878723c */ /* 0x000fe20000001820 */
[----:B------:R-:W-:Y:S02]  /*11960*/  ISETP.GE.AND P6, PT, R105, R103, PT ;  /* 0x000000676900720c */ /* 0x000fe40003fc6270 */
[----:B------:R-:W-:Y:S02]  /*11970*/  FSEL R128, R20, -INF , !P2 ;  /* 0xff80000014807808 */ /* 0x000fe40005000000 */
[C-C-:B------:R-:W-:Y:S02]  /*11980*/  LOP3.LUT R24, R130.reuse, 0x28, R109.reuse, 0xfe, !PT ;  /* 0x0000002882187812 */ /* 0x140fe400078efe6d */
[----:B------:R-:W-:-:S02]  /*11990*/  LOP3.LUT R20, R130, 0x30, R109, 0xfe, !PT ;  /* 0x0000003082147812 */ /* 0x000fc400078efe6d */
[----:B------:R-:W-:Y:S02]  /*119a0*/  FSEL R147, R26, -INF , !P1 ;  /* 0xff8000001a937808 */ /* 0x000fe40004800000 */
[CC--:B------:R-:W-:Y:S02]  /*119b0*/  ISETP.GE.AND P5, PT, R104.reuse, R102.reuse, PT ;  /* 0x000000666800720c */ /* 0x0c0fe40003fa6270 */
[----:B------:R-:W-:Y:S02]  /*119c0*/  ISETP.GE.AND P1, PT, R104, R103, PT ;  /* 0x000000676800720c */ /* 0x000fe40003f26270 */
[----:B------:R-:W-:Y:S02]  /*119d0*/  FSEL R139, R18, -INF , !P6 ;  /* 0xff800000128b7808 */ /* 0x000fe40007000000 */
[-C--:B------:R-:W-:Y:S02]  /*119e0*/  ISETP.GE.AND P2, PT, R24, R102.reuse, PT ;  /* 0x000000661800720c */ /* 0x080fe40003f46270 */
[----:B------:R-:W-:-:S02]  /*119f0*/  ISETP.GE.AND P6, PT, R20, R102, PT ;  /* 0x000000661400720c */ /* 0x000fc40003fc6270 */
[----:B------:R-:W-:Y:S02]  /*11a00*/  LOP3.LUT R18, R130, 0x38, R109, 0xfe, !PT ;  /* 0x0000003882127812 */ /* 0x000fe400078efe6d */
[----:B------:R-:W-:Y:S02]  /*11a10*/  FSEL R141, R22, -INF , !P4 ;  /* 0xff800000168d7808 */ /* 0x000fe40006000000 */
[-C--:B------:R-:W-:Y:S02]  /*11a20*/  ISETP.GE.AND P3, PT, R24, R103.reuse, PT ;  /* 0x000000671800720c */ /* 0x080fe40003f66270 */
[----:B------:R-:W-:Y:S02]  /*11a30*/  FSEL R126, R12, -INF , !P5 ;  /* 0xff8000000c7e7808 */ /* 0x000fe40006800000 */
[----:B------:R-:W-:Y:S02]  /*11a40*/  FSEL R133, R14, -INF , !P1 ;  /* 0xff8000000e857808 */ /* 0x000fe40004800000 */
[----:B------:R-:W-:-:S02]  /*11a50*/  ISETP.GE.AND P5, PT, R20, R103, PT ;  /* 0x000000671400720c */ /* 0x000fc40003fa6270 */
[----:B------:R-:W-:Y:S02]  /*11a60*/  ISETP.GE.AND P4, PT, R18, R102, PT ;  /* 0x000000661200720c */ /* 0x000fe40003f86270 */
[--C-:B------:R-:W-:Y:S02]  /*11a70*/  LOP3.LUT R12, R130, 0x40, R109.reuse, 0xfe, !PT ;  /* 0x00000040820c7812 */ /* 0x100fe400078efe6d */
[----:B------:R-:W-:Y:S02]  /*11a80*/  FSEL R108, R8, -INF , !P2 ;  /* 0xff800000086c7808 */ /* 0x000fe40005000000 */
[----:B------:R-:W-:Y:S02]  /*11a90*/  ISETP.GE.AND P1, PT, R18, R103, PT ;  /* 0x000000671200720c */ /* 0x000fe40003f26270 */
[----:B------:R-:W-:Y:S02]  /*11aa0*/  FSEL R112, R4, -INF , !P6 ;  /* 0xff80000004707808 */ /* 0x000fe40007000000 */
[----:B------:R-:W-:-:S02]  /*11ab0*/  LOP3.LUT R8, R130, 0x48, R109, 0xfe, !PT ;  /* 0x0000004882087812 */ /* 0x000fc400078efe6d */
[----:B------:R-:W-:Y:S02]  /*11ac0*/  LOP3.LUT R4, R130, 0x50, R109, 0xfe, !PT ;  /* 0x0000005082047812 */ /* 0x000fe400078efe6d */
[----:B------:R-:W-:Y:S02]  /*11ad0*/  FSEL R131, R10, -INF , !P3 ;  /* 0xff8000000a837808 */ /* 0x000fe40005800000 */
[----:B------:R-:W-:Y:S02]  /*11ae0*/  ISETP.GE.AND P3, PT, R12, R103, PT ;  /* 0x000000670c00720c */ /* 0x000fe40003f66270 */
        /* <DEDUP_REMOVED lines=15> */
[C---:B------:R-:W-:Y:S02]  /*11be0*/  ISETP.GE.AND P6, PT, R4.reuse, R102, PT ;  /* 0x000000660400720c */ /* 0x040fe40003fc6270 */
[-C--:B------:R-:W-:Y:S02]  /*11bf0*/  ISETP.GE.AND P5, PT, R4, R103.reuse, PT ;  /* 0x000000670400720c */ /* 0x080fe40003fa6270 */
[----:B------:R-:W-:Y:S02]  /*11c00*/  LOP3.LUT R4, R130, 0x68, R109, 0xfe, !PT ;  /* 0x0000006882047812 */ /* 0x000fe400078efe6d */
[----:B------:R-:W-:Y:S02]  /*11c10*/  FSEL R52, R52, -INF , !P4 ;  /* 0xff80000034347808 */ /* 0x000fe40006000000 */
[----:B------:R-:W-:Y:S02]  /*11c20*/  FSEL R48, R48, -INF , !P2 ;  /* 0xff80000030307808 */ /* 0x000fe40005000000 */
[----:B------:R-:W-:-:S02]  /*11c30*/  ISETP.GE.AND P3, PT, R6, R103, PT ;  /* 0x000000670600720c */ /* 0x000fc40003f66270 */
[CC--:B------:R-:W-:Y:S02]  /*11c40*/  ISETP.GE.AND P4, PT, R4.reuse, R102.reuse, PT ;  /* 0x000000660400720c */ /* 0x0c0fe40003f86270 */
[----:B------:R-:W-:Y:S02]  /*11c50*/  ISETP.GE.AND P2, PT, R4, R103, PT ;  /* 0x000000670400720c */ /* 0x000fe40003f46270 */
[C---:B------:R-:W-:Y:S02]  /*11c60*/  LOP3.LUT R8, R130.reuse, 0x70, R109, 0xfe, !PT ;  /* 0x0000007082087812 */ /* 0x040fe400078efe6d */
[----:B------:R-:W-:Y:S02]  /*11c70*/  LOP3.LUT R4, R130, R109, RZ, 0xfc, !PT ;  /* 0x0000006d82047212 */ /* 0x000fe400078efcff */
[----:B------:R-:W-:Y:S02]  /*11c80*/  FSEL R113, R54, -INF , !P1 ;  /* 0xff80000036717808 */ /* 0x000fe40004800000 */
[----:B------:R-:W-:Y:S01]  /*11c90*/  FSEL R111, R50, -INF , !P3 ;  /* 0xff800000326f7808 */ /* 0x000fe20005800000 */
[C---:B------:R-:W-:Y:S01]  /*11ca0*/  VIADD R12, R4.reuse, 0x11 ;  /* 0x00000011040c7836 */ /* 0x040fe20000000000 */
[-C--:B------:R-:W-:Y:S01]  /*11cb0*/  ISETP.GE.AND P0, PT, R105, R102.reuse, PT ;  /* 0x000000666900720c */ /* 0x080fe20003f06270 */
[----:B------:R-:W-:Y:S01]  /*11cc0*/  VIADD R10, R4, 0x19 ;  /* 0x00000019040a7836 */ /* 0x000fe20000000000 */
[----:B------:R-:W-:-:S02]  /*11cd0*/  ISETP.GE.AND P3, PT, R8, R102, PT ;  /* 0x000000660800720c */ /* 0x000fc40003f66270 */
[----:B------:R-:W-:Y:S01]  /*11ce0*/  ISETP.GE.AND P1, PT, R8, R103, PT ;  /* 0x000000670800720c */ /* 0x000fe20003f26270 */
[----:B------:R-:W-:Y:S01]  /*11cf0*/  VIADD R8, R4, 0x1 ;  /* 0x0000000104087836 */ /* 0x000fe20000000000 */
[----:B------:R-:W-:Y:S02]  /*11d00*/  LOP3.LUT R6, R130, 0x78, R109, 0xfe, !PT ;  /* 0x0000007882067812 */ /* 0x000fe400078efe6d */
[----:B------:R-:W-:Y:S02]  /*11d10*/  FSEL R16, R16, -INF , !P0 ;  /* 0xff80000010107808 */ /* 0x000fe40004000000 */
[----:B------:R-:W-:Y:S02]  /*11d20*/  FSEL R109, R46, -INF , !P5 ;  /* 0xff8000002e6d7808 */ /* 0x000fe40006800000 */
[----:B------:R-:W-:Y:S02]  /*11d30*/  ISETP.GE.AND P5, PT, R6, R102, PT ;  /* 0x000000660600720c */ /* 0x000fe40003fa6270 */
[----:B------:R-:W-:-:S02]  /*11d40*/  FSEL R20, R40, -INF , !P4 ;  /* 0xff80000028147808 */ /* 0x000fc40006000000 */
[-C--:B------:R-:W-:Y:S01]  /*11d50*/  ISETP.GE.AND P0, PT, R6, R103.reuse, PT ;  /* 0x000000670600720c */ /* 0x080fe20003f06270 */
[----:B------:R-:W-:Y:S01]  /*11d60*/  VIADD R6, R4, 0x9 ;  /* 0x0000000904067836 */ /* 0x000fe20000000000 */
[----:B------:R-:W-:Y:S02]  /*11d70*/  FSEL R26, R36, -INF , !P3 ;  /* 0xff800000241a7808 */ /* 0x000fe40005800000 */
[C---:B------:R-:W-:Y:S02]  /*11d80*/  ISETP.GE.AND P4, PT, R8.reuse, R102, PT ;  /* 0x000000660800720c */ /* 0x040fe40003f86270 */
        /* <DEDUP_REMOVED lines=14> */
[----:B------:R-:W-:Y:S02]  /*11e70*/  FSEL R44, R21, -INF , !P4 ;  /* 0xff800000152c7808 */ /* 0x000fe40006000000 */
[----:B------:R-:W-:Y:S01]  /*11e80*/  ISETP.GE.AND P1, PT, R10, R103, PT ;  /* 0x000000670a00720c */ /* 0x000fe20003f26270 */
[----:B------:R-:W-:Y:S01]  /*11e90*/  VIADD R10, R4, 0x29 ;  /* 0x00000029040a7836 */ /* 0x000fe20000000000 */
        /* <DEDUP_REMOVED lines=8> */
[-C--:B------:R-:W-:Y:S01]  /*11f20*/  ISETP.GE.AND P1, PT, R10, R103.reuse, PT ;  /* 0x000000670a00720c */ /* 0x080fe20003f26270 */
[----:B------:R-:W-:Y:S01]  /*11f30*/  VIADD R10, R4, 0x39 ;  /* 0x00000039040a7836 */ /* 0x000fe20000000000 */
[----:B------:R-:W-:Y:S02]  /*11f40*/  ISETP.GE.AND P4, PT, R12, R102, PT ;  /* 0x000000660c00720c */ /* 0x000fe40003f86270 */
[----:B------:R-:W-:Y:S02]  /*11f50*/  FSEL R137, R15, -INF , !P3 ;  /* 0xff8000000f897808 */ /* 0x000fe40005800000 */
[----:B------:R-:W-:Y:S01]  /*11f60*/  FSEL R66, R9, -INF , !P2 ;  /* 0xff80000009427808 */ /* 0x000fe20005000000 */
[C---:B------:R-:W-:Y:S01]  /*11f70*/  VIADD R9, R4.reuse, 0x41 ;  /* 0x0000004104097836 */ /* 0x040fe20000000000 */
[----:B------:R-:W-:Y:S02]  /*11f80*/  FSEL R135, R11, -INF , !P1 ;  /* 0xff8000000b877808 */ /* 0x000fe40004800000 */
[----:B------:R-:W-:Y:S01]  /*11f90*/  FSEL R124, R5, -INF , !P4 ;  /* 0xff800000057c7808 */ /* 0x000fe20006000000 */
[----:B------:R-:W-:Y:S01]  /*11fa0*/  VIADD R5, R4, 0x49 ;  /* 0x0000004904057836 */ /* 0x000fe20000000000 */
[----:B------:R-:W-:-:S02]  /*11fb0*/  ISETP.GE.AND P3, PT, R12, R103, PT ;  /* 0x000000670c00720c */ /* 0x000fc40003f66270 */
[CC--:B------:R-:W-:Y:S02]  /*11fc0*/  ISETP.GE.AND P2, PT, R10.reuse, R102.reuse, PT ;  /* 0x000000660a00720c */ /* 0x0c0fe40003f46270 */
[----:B------:R-:W-:Y:S02]  /*11fd0*/  ISETP.GE.AND P1, PT, R10, R103, PT ;  /* 0x000000670a00720c */ /* 0x000fe40003f26270 */
[----:B------:R-:W-:Y:S01]  /*11fe0*/  FSEL R117, R7, -INF , !P3 ;  /* 0xff80000007757808 */ /* 0x000fe20005800000 */
[----:B------:R-:W-:Y:S01]  /*11ff0*/  VIADD R7, R4, 0x51 ;  /* 0x0000005104077836 */ /* 0x000fe20000000000 */
[----:B------:R-:W-:Y:S02]  /*12000*/  FSEL R118, R65, -INF , !P2 ;  /* 0xff80000041767808 */ /* 0x000fe40005000000 */
[----:B------:R-:W-:Y:S02]  /*12010*/  FSEL R129, R67, -INF , !P1 ;  /* 0xff80000043817808 */ /* 0x000fe40004800000 */
[----:B------:R-:W-:-:S02]  /*12020*/  ISETP.GE.AND P4, PT, R9, R102, PT ;  /* 0x000000660900720c */ /* 0x000fc40003f86270 */
[-C--:B------:R-:W-:Y:S02]  /*12030*/  ISETP.GE.AND P3, PT, R9, R103.reuse, PT ;  /* 0x000000670900720c */ /* 0x080fe40003f66270 */
[CC--:B------:R-:W-:Y:S02]  /*12040*/  ISETP.GE.AND P2, PT, R5.reuse, R102.reuse, PT ;  /* 0x000000660500720c */ /* 0x0c0fe40003f46270 */
[----:B------:R-:W-:Y:S01]  /*12050*/  ISETP.GE.AND P1, PT, R5, R103, PT ;  /* 0x000000670500720c */ /* 0x000fe20003f26270 */
[----:B------:R-:W-:Y:S01]  /*12060*/  VIADD R5, R4, 0x59 ;  /* 0x0000005904057836 */ /* 0x000fe20000000000 */
[----:B------:R-:W-:Y:S02]  /*12070*/  FSEL R110, R61, -INF , !P4 ;  /* 0xff8000003d6e7808 */ /* 0x000fe40006000000 */
[----:B------:R-:W-:Y:S02]  /*12080*/  FSEL R63, R63, -INF , !P3 ;  /* 0xff8000003f3f7808 */ /* 0x000fe40005800000 */
[----:B------:R-:W-:-:S02]  /*12090*/  ISETP.GE.AND P4, PT, R7, R102, PT ;  /* 0x000000660700720c */ /* 0x000fc40003f86270 */
[----:B------:R-:W-:Y:S02]  /*120a0*/  FSEL R104, R57, -INF , !P2 ;  /* 0xff80000039687808 */ /* 0x000fe40005000000 */
[-C--:B------:R-:W-:Y:S01]  /*120b0*/  ISETP.GE.AND P3, PT, R7, R103.reuse, PT ;  /* 0x000000670700720c */ /* 0x080fe20003f66270 */
[C---:B------:R-:W-:Y:S01]  /*120c0*/  VIADD R7, R4.reuse, 0x61 ;  /* 0x0000006104077836 */ /* 0x040fe20000000000 */
        /* <DEDUP_REMOVED lines=10> */
[----:B------:R-:W-:Y:S02]  /*12170*/  ISETP.GT.AND P6, PT, R188, R175, PT ;  /* 0x000000afbc00720c */ /* 0x000fe40003fc4270 */
[----:B------:R-:W-:-:S02]  /*12180*/  ISETP.GE.AND P1, PT, R5, R102, PT ;  /* 0x000000660500720c */ /* 0x000fc40003f26270 */
[----:B------:R-:W-:Y:S02]  /*12190*/  FSEL R58, R49, -INF , !P2 ;  /* 0xff800000313a7808 */ /* 0x000fe40005000000 */
[-C--:B------:R-:W-:Y:S01]  /*121a0*/  ISETP.GE.AND P2, PT, R5, R103.reuse, PT ;  /* 0x000000670500720c */ /* 0x080fe20003f46270 */
[----:B------:R-:W-:Y:S01]  /*121b0*/  VIADD R5, R4, 0x79 ;  /* 0x0000007904057836 */ /* 0x000fe20000000000 */
[----:B------:R-:W-:Y:S02]  /*121c0*/  FSEL R21, R47, -INF , !P3 ;  /* 0xff8000002f157808 */ /* 0x000fe40005800000 */
[----:B------:R-:W-:Y:S02]  /*121d0*/  FSEL R40, R41, -INF , !P1 ;  /* 0xff80000029287808 */ /* 0x000fe40004800000 */
[C---:B------:R-:W-:Y:S02]  /*121e0*/  ISETP.GE.AND P3, PT, R7.reuse, R102, PT ;  /* 0x000000660700720c */ /* 0x040fe40003f66270 */
        /* <DEDUP_REMOVED lines=13> */
[----:B------:R-:W-:Y:S02]  /*122c0*/  ISETP.NE.AND P0, PT, R3, RZ, PT ;  /* 0x000000ff0300720c */ /* 0x000fe40003f05270 */
[----:B------:R-:W-:Y:S02]  /*122d0*/  FSEL R35, R121, -INF , !P3 ;  /* 0xff80000079237808 */ /* 0x000fe40005800000 */
[----:B------:R-:W-:Y:S01]  /*122e0*/  FSEL R27, R123, -INF , !P1 ;  /* 0xff8000007b1b7808 */ /* 0x000fe20004800000 */
[----:B------:R-:W-:Y:S08]  /*122f0*/  @!P6 BRA `(.L_x_6048) ;  /* 0x000000080068e947 */ /* 0x000ff00003800000 */
[----:B------:R-:W-:-:S13]  /*12300*/  ISETP.NE.AND P5, PT, R182, RZ, PT ;  /* 0x000000ffb600720c */ /* 0x000fda0003fa5270 */
        /* <DEDUP_REMOVED lines=10> */
[----:B-1----:R-:W-:Y:S01]  /*123b0*/  VIADD R14, R14, 0xffffffe ;  /* 0x0ffffffe0e0e7836 */ /* 0x002fe20000000000 */
[----:B------:R-:W-:Y:S02]  /*123c0*/  IABS R9, R12 ;  /* 0x0000000c00097213 */ /* 0x000fe40000000000 */
[----:B------:R-:W-:-:S03]  /*123d0*/  LOP3.LUT R12, R12, R3, RZ, 0x3c, !PT ;  /* 0x000000030c0c7212 */ /* 0x000fc600078e3cff */
[----:B------:R-:W1:Y:S02]  /*123e0*/  F2I.FTZ.U32.TRUNC.NTZ R15, R14 ;  /* 0x0000000e000f7305 */ /* 0x000e64000021f000 */
[----:B-1----:R-:W-:Y:S02]  /*123f0*/  IADD3 R4, RZ, -R15, RZ ;  /* 0x8000000fff047210 */ /* 0x002fe40007ffe0ff */
[----:B------:R-:W-:-:S03]  /*12400*/  MOV R14, RZ ;  /* 0x000000ff000e7202 */ /* 0x000fc60000000f00 */
[----:B------:R-:W-:-:S04]  /*12410*/  IMAD R4, R4, R5, RZ ;  /* 0x0000000504047224 */ /* 0x000fc800078e02ff */
[----:B------:R-:W-:-:S06]  /*12420*/  IMAD.HI.U32 R4, R15, R4, R14 ;  /* 0x000000040f047227 */ /* 0x000fcc00078e000e */
[----:B------:R-:W-:-:S04]  /*12430*/  IMAD.HI.U32 R13, R4, R11, RZ ;  /* 0x0000000b040d7227 */ /* 0x000fc800078e00ff */
[----:B------:R-:W-:Y:S02]  /*12440*/  IMAD.MOV R10, RZ, RZ, -R13 ;  /* 0x000000ffff0a7224 */ /* 0x000fe400078e0a0d */
[----:B------:R-:W-:-:S04]  /*12450*/  IMAD.HI.U32 R4, R4, R9, RZ ;  /* 0x0000000904047227 */ /* 0x000fc800078e00ff */
[----:B------:R-:W-:Y:S01]  /*12460*/  IMAD R14, R5, R10, R11 ;  /* 0x0000000a050e7224 */ /* 0x000fe200078e020b */
[----:B------:R-:W-:-:S04]  /*12470*/  IADD3 R10, -R4, RZ, RZ ;  /* 0x000000ff040a7210 */ /* 0x000fc80007ffe1ff */
[C---:B------:R-:W-:Y:S01]  /*12480*/  ISETP.GT.U32.AND P2, PT, R5.reuse, R14, PT ;  /* 0x0000000e0500720c */ /* 0x040fe20003f44070 */
[----:B------:R-:W-:-:S05]  /*12490*/  IMAD R10, R5, R10, R9 ;  /* 0x0000000a050a7224 */ /* 0x000fca00078e0209 */
[----:B------:R-:W-:-:S07]  /*124a0*/  ISETP.GT.U32.AND P1, PT, R5, R10, PT ;  /* 0x0000000a0500720c */ /* 0x000fce0003f24070 */
[----:B------:R-:W-:Y:S02]  /*124b0*/  @!P2 IMAD.IADD R14, R14, 0x1, -R5 ;  /* 0x000000010e0ea824 */ /* 0x000fe400078e0a05 */
[----:B------:R-:W-:Y:S01]  /*124c0*/  @!P2 VIADD R13, R13, 0x1 ;  /* 0x000000010d0da836 */ /* 0x000fe20000000000 */
[----:B------:R-:W-:Y:S02]  /*124d0*/  ISETP.GE.AND P2, PT, R12, RZ, PT ;  /* 0x000000ff0c00720c */ /* 0x000fe40003f46270 */
[-C--:B------:R-:W-:Y:S01]  /*124e0*/  ISETP.GE.U32.AND P3, PT, R14, R5.reuse, PT ;  /* 0x000000050e00720c */ /* 0x080fe20003f66070 */
[----:B------:R-:W-:Y:S01]  /*124f0*/  @!P1 VIADD R4, R4, 0x1 ;  /* 0x0000000104049836 */ /* 0x000fe20000000000 */
[-C--:B------:R-:W-:Y:S02]  /*12500*/  @!P1 IADD3 R10, R10, -R5.reuse, RZ ;  /* 0x800000050a0a9210 */ /* 0x080fe40007ffe0ff */
[----:B------:R-:W-:Y:S02]  /*12510*/  ISETP.NE.AND P1, PT, R3, RZ, PT ;  /* 0x000000ff0300720c */ /* 0x000fe40003f25270 */
[----:B------:R-:W-:-:S02]  /*12520*/  ISETP.GE.U32.AND P5, PT, R10, R5, PT ;  /* 0x000000050a00720c */ /* 0x000fc40003fa6070 */
[----:B------:R-:W-:-:S05]  /*12530*/  LOP3.LUT R14, RZ, R3, RZ, 0x33, !PT ;  /* 0x00000003ff0e7212 */ /* 0x000fca00078e33ff */
[----:B------:R-:W-:-:S05]  /*12540*/  @P3 IADD3 R13, R13, 0x1, RZ ;  /* 0x000000010d0d3810 */ /* 0x000fca0007ffe0ff */
[----:B------:R-:W-:Y:S01]  /*12550*/  @!P4 IMAD.MOV R13, RZ, RZ, -R13 ;  /* 0x000000ffff0dc224 */ /* 0x000fe200078e0a0d */
[----:B------:R-:W-:-:S04]  /*12560*/  @P5 IADD3 R4, R4, 0x1, RZ ;  /* 0x0000000104045810 */ /* 0x000fc80007ffe0ff */
[----:B------:R-:W-:Y:S02]  /*12570*/  @!P2 IADD3 R4, -R4, RZ, RZ ;  /* 0x000000ff0404a210 */ /* 0x000fe40007ffe1ff */
        /* <DEDUP_REMOVED lines=11> */
[-C--:B------:R-:W-:Y:S02]  /*12630*/  IMAD R13, R12, R3.reuse, RZ ;  /* 0x000000030c0d7224 */ /* 0x080fe400078e02ff */
[----:B--2---:R-:W-:Y:S02]  /*12640*/  IMAD.IADD R9, R9, 0x1, -R10 ;  /* 0x0000000109097824 */ /* 0x004fe400078e0a0a */
[C---:B------:R-:W-:Y:S02]  /*12650*/  IMAD R10, R14.reuse, UR5, R13 ;  /* 0x000000050e0a7c24 */ /* 0x040fe4000f8e020d */
[----:B------:R-:W-:Y:S01]  /*12660*/  IMAD.WIDE.U32 R14, R14, R3, RZ ;  /* 0x000000030e0e7225 */ /* 0x000fe200078e00ff */
[----:B------:R-:W-:-:S04]  /*12670*/  SHF.R.S32.HI R11, RZ, 0x1f, R9 ;  /* 0x0000001fff0b7819 */ /* 0x000fc80000011409 */
[----:B------:R-:W-:Y:S01]  /*12680*/  IADD3 R15, R15, R10, RZ ;  /* 0x0000000a0f0f7210 */ /* 0x000fe20007ffe0ff */
[----:B-1----:R-:W-:-:S04]  /*12690*/  IMAD R12, R11, R4, RZ ;  /* 0x000000040b0c7224 */ /* 0x002fc800078e02ff */
[C---:B------:R-:W-:Y:S02]  /*126a0*/  IMAD R5, R9.reuse, R5, R12 ;  /* 0x0000000509057224 */ /* 0x040fe400078e020c */
[----:B------:R-:W-:-:S04]  /*126b0*/  IMAD.WIDE.U32 R12, R9, R4, R14 ;  /* 0x00000004090c7225 */ /* 0x000fc800078e000e */
[----:B------:R-:W-:Y:S01]  /*126c0*/  IMAD.IADD R9, R13, 0x1, R5 ;  /* 0x000000010d097824 */ /* 0x000fe200078e0205 */
[----:B------:R-:W-:Y:S06]  /*126d0*/  BRA `(.L_x_6050) ;  /* 0x0000000000107947 */ /* 0x000fec0003800000 */
.L_x_6049:
[----:B------:R-:W1:Y:S02]  /*126e0*/  LDC R3, c[0x0][0x248] ;  /* 0x00009200ff037b82 */ /* 0x000e640000000800 */
[----:B-1----:R-:W-:-:S05]  /*126f0*/  IMAD.SHL.U32 R12, R3, 0x80, RZ ;  /* 0x00000080030c7824 */ /* 0x002fca00078e00ff */
[----:B------:R-:W-:-:S04]  /*12700*/  IADD3 R12, -R12, RZ, RZ ;  /* 0x000000ff0c0c7210 */ /* 0x000fc80007ffe1ff */
[----:B------:R-:W-:-:S07]  /*12710*/  SHF.R.S32.HI R9, RZ, 0x1f, R12 ;  /* 0x0000001fff097819 */ /* 0x000fce000001140c */
.L_x_6050:
[----:B------:R-:W1:Y:S01]  /*12720*/  @!P0 LDC R10, c[0x0][0x24c] ;  /* 0x00009300ff0a8b82 */ /* 0x000e620000000800 */
[-C--:B------:R-:W-:Y:S01]  /*12730*/  @!P0 IADD3 R11, P1, R179, R12.reuse, RZ ;  /* 0x0000000cb30b8210 */ /* 0x080fe20007f3e0ff */
[----:B------:R2:W-:Y:S01]  /*12740*/  @P0 STS.128 [R183+0x2000], RZ ;  /* 0x002000ffb7000388 */ /* 0x0005e20000000c00 */
[----:B------:R-:W-:Y:S01]  /*12750*/  @!P0 LEA R13, P3, R3, R12, 0x5 ;  /* 0x0000000c030d8211 */ /* 0x000fe200078628ff */
[----:B------:R-:W-:Y:S01]  /*12760*/  BSSY B0, `(.L_x_6051) ;  /* 0x0000050000007945 */ /* 0x000fe20003800000 */
[-C--:B------:R-:W-:Y:S01]  /*12770*/  @!P0 LEA R38, P2, R12, R186.reuse, 0x1 ;  /* 0x000000ba0c268211 */ /* 0x080fe200078408ff */
[--C-:B------:R-:W-:Y:S01]  /*12780*/  @!P0 IMAD.X R14, R178, 0x1, R9.reuse, P1 ;  /* 0x00000001b20e8824 */ /* 0x100fe200008e0609 */
[C---:B------:R-:W-:Y:S01]  /*12790*/  @!P0 LEA R36, P1, R11.reuse, R186, 0x1 ;  /* 0x000000ba0b248211 */ /* 0x040fe200078208ff */
[----:B------:R-:W3:Y:S01]  /*127a0*/  @!P0 LDC R5, c[0x0][0x24c] ;  /* 0x00009300ff058b82 */ /* 0x000ee20000000800 */
[-C--:B------:R-:W-:Y:S02]  /*127b0*/  @!P0 LEA.HI.X R39, R12, R187.reuse, R9, 0x1, P2 ;  /* 0x000000bb0c278211 */ /* 0x080fe400010f0c09 */
[----:B------:R-:W-:-:S02]  /*127c0*/  @!P0 LEA.HI.X R37, R11, R187, R14, 0x1, P1 ;  /* 0x000000bb0b258211 */ /* 0x000fc400008f0c0e */
[----:B------:R-:W-:Y:S01]  /*127d0*/  @!P0 LEA R46, P1, R13, R186, 0x1 ;  /* 0x000000ba0d2e8211 */ /* 0x000fe200078208ff */
[----:B------:R-:W-:Y:S01]  /*127e0*/  @!PT LDS RZ, [RZ] ;  /* 0x00000000fffff984 */ /* 0x000fe20000000800 */
[----:B------:R-:W-:Y:S01]  /*127f0*/  @!PT LDS RZ, [RZ] ;  /* 0x00000000fffff984 */ /* 0x000fe20000000800 */
[----:B------:R-:W-:Y:S01]  /*12800*/  @!PT LDS RZ, [RZ] ;  /* 0x00000000fffff984 */ /* 0x000fe20000000800 */
[----:B------:R4:W-:Y:S02]  /*12810*/  @!P0 LDGSTS.E.BYPASS.LTC128B.128 [R183+0x2000], desc[UR6][R38.64] ;  /* 0x0200000026b78fae */ /* 0x0009e4000b901d46 */
[----:B------:R-:W5:Y:S02]  /*12820*/  @!P0 LDC R4, c[0x0][0x24c] ;  /* 0x00009300ff048b82 */ /* 0x000f640000000800 */
[----:B------:R2:W-:Y:S04]  /*12830*/  @P0 STS.128 [R183+0x2800], RZ ;  /* 0x002800ffb7000388 */ /* 0x0005e80000000c00 */
[----:B------:R-:W-:Y:S01]  /*12840*/  @!PT LDS RZ, [RZ] ;  /* 0x00000000fffff984 */ /* 0x000fe20000000800 */
[----:B------:R-:W-:Y:S01]  /*12850*/  @!PT LDS RZ, [RZ] ;  /* 0x00000000fffff984 */ /* 0x000fe20000000800 */
[----:B------:R-:W-:Y:S01]  /*12860*/  @!PT LDS RZ, [RZ] ;  /* 0x00000000fffff984 */ /* 0x000fe20000000800 */
[----:B------:R2:W-:Y:S01]  /*12870*/  @!P0 LDGSTS.E.BYPASS.LTC128B.128 [R183+0x2800], desc[UR6][R36.64] ;  /* 0x0280000024b78fae */ /* 0x0005e2000b901d46 */
[----:B-1----:R-:W-:-:S02]  /*12880*/  @!P0 LEA.HI.X R14, R3, R9, R10, 0x5, P3 ;  /* 0x00000009030e8211 */ /* 0x002fc400018f2c0a */
[----:B------:R-:W1:Y:S01]  /*12890*/  @!P0 LDC R10, c[0x0][0x24c] ;  /* 0x00009300ff0a8b82 */ /* 0x000e620000000800 */
[----:B------:R1:W-:Y:S01]  /*128a0*/  @P0 STS.128 [R183+0x3000], RZ ;  /* 0x003000ffb7000388 */ /* 0x0003e20000000c00 */
[----:B------:R-:W-:Y:S01]  /*128b0*/  @!P0 LEA.HI.X R47, R13, R187, R14, 0x1, P1 ;  /* 0x000000bb0d2f8211 */ /* 0x000fe200008f0c0e */
[----:B------:R-:W-:Y:S02]  /*128c0*/  @!P0 IMAD.MOV.U32 R13, RZ, RZ, R9 ;  /* 0x000000ffff0d8224 */ /* 0x000fe400078e0009 */
[----:B---3--:R-:W-:Y:S02]  /*128d0*/  @!P0 IMAD R5, R5, 0x30, RZ ;  /* 0x0000003005058824 */ /* 0x008fe400078e02ff */
[----:B------:R-:W-:Y:S01]  /*128e0*/  @!PT LDS RZ, [RZ] ;  /* 0x00000000fffff984 */ /* 0x000fe20000000800 */
[----:B------:R-:W-:Y:S01]  /*128f0*/  @!PT LDS RZ, [RZ] ;  /* 0x00000000fffff984 */ /* 0x000fe20000000800 */
[----:B------:R-:W-:Y:S01]  /*12900*/  @!PT LDS RZ, [RZ] ;  /* 0x00000000fffff984 */ /* 0x000fe20000000800 */
[----:B------:R3:W-:Y:S01]  /*12910*/  @!P0 LDGSTS.E.BYPASS.LTC128B.128 [R183+0x3000], desc[UR6][R46.64] ;  /* 0x030000002eb78fae */ /* 0x0007e2000b901d46 */
[----:B------:R-:W3:Y:S01]  /*12920*/  @!P0 LDC R14, c[0x0][0x24c] ;  /* 0x00009300ff0e8b82 */ /* 0x000ee20000000800 */
[----:B------:R-:W-:Y:S02]  /*12930*/  @!P0 IMAD.WIDE.U32 R56, R3, 0x30, R12 ;  /* 0x0000003003388825 */ /* 0x000fe400078e000c */
[----:B------:R1:W-:Y:S02]  /*12940*/  @P0 STS.128 [R183+0x3800], RZ ;  /* 0x003800ffb7000388 */ /* 0x0003e40000000c00 */
[----:B------:R-:W-:Y:S01]  /*12950*/  @!P0 IMAD.IADD R5, R5, 0x1, R57 ;  /* 0x0000000105058824 */ /* 0x000fe200078e0239 */
[----:B------:R-:W-:Y:S01]  /*12960*/  @!P0 LEA R64, P1, R56, R186, 0x1 ;  /* 0x000000ba38408211 */ /* 0x000fe200078208ff */
[----:B----4-:R-:W-:-:S03]  /*12970*/  @!P0 IMAD.WIDE.U32 R38, R3, 0x50, R12 ;  /* 0x0000005003268825 */ /* 0x010fc600078e000c */
[----:B------:R-:W-:Y:S01]  /*12980*/  @!P0 LEA.HI.X R65, R56, R187, R5, 0x1, P1 ;  /* 0x000000bb38418211 */ /* 0x000fe200008f0c05 */
[----:B-----5:R-:W-:Y:S01]  /*12990*/  @!P0 IMAD R4, R4, 0x50, RZ ;  /* 0x0000005004048824 */ /* 0x020fe200078e02ff */
[----:B------:R-:W-:-:S03]  /*129a0*/  @!P0 LEA R56, P1, R38, R186, 0x1 ;  /* 0x000000ba26388211 */ /* 0x000fc600078208ff */
[----:B------:R-:W-:Y:S01]  /*129b0*/  @!P0 IMAD.IADD R5, R4, 0x1, R39 ;  /* 0x0000000104058824 */ /* 0x000fe200078e0227 */
[C---:B------:R-:W-:Y:S01]  /*129c0*/  @!P0 LEA R4, P3, R3.reuse, R12, 0x6 ;  /* 0x0000000c03048211 */ /* 0x040fe200078630ff */
[C---:B--2---:R-:W-:Y:S01]  /*129d0*/  @!P0 IMAD.WIDE.U32 R36, R3.reuse, 0x60, R12 ;  /* 0x0000006003248825 */ /* 0x044fe200078e000c */
[----:B------:R-:W-:Y:S01]  /*129e0*/  @!PT LDS RZ, [RZ] ;  /* 0x00000000fffff984 */ /* 0x000fe20000000800 */
[----:B------:R-:W-:Y:S01]  /*129f0*/  @!PT LDS RZ, [RZ] ;  /* 0x00000000fffff984 */ /* 0x000fe20000000800 */
[----:B------:R-:W-:Y:S01]  /*12a00*/  @!PT LDS RZ, [RZ] ;  /* 0x00000000fffff984 */ /* 0x000fe20000000800 */
[----:B------:R2:W-:Y:S02]  /*12a10*/  @!P0 LDGSTS.E.BYPASS.LTC128B.128 [R183+0x3800], desc[UR6][R64.64] ;  /* 0x0380000040b78fae */ /* 0x0005e4000b901d46 */
[----:B------:R-:W-:Y:S01]  /*12a20*/  @!P0 LEA.HI.X R57, R38, R187, R5, 0x1, P1 ;  /* 0x000000bb26398211 */ /* 0x000fe200008f0c05 */
[----:B-1----:R-:W-:Y:S01]  /*12a30*/  @!P0 IMAD R10, R10, 0x60, RZ ;  /* 0x000000600a0a8824 */ /* 0x002fe200078e02ff */
[-C--:B------:R-:W-:Y:S01]  /*12a40*/  @!P0 LEA R38, P2, R4, R186.reuse, 0x1 ;  /* 0x000000ba04268211 */ /* 0x080fe200078408ff */
[----:B------:R2:W-:Y:S01]  /*12a50*/  @P0 STS.128 [R183+0x4000], RZ ;  /* 0x004000ffb7000388 */ /* 0x0005e20000000c00 */
[----:B---3--:R-:W-:Y:S01]  /*12a60*/  @!P0 LEA.HI.X R14, R3, R9, R14, 0x6, P3 ;  /* 0x00000009030e8211 */ /* 0x008fe200018f340e */
[----:B------:R-:W-:Y:S01]  /*12a70*/  @!P0 IMAD.IADD R10, R10, 0x1, R37 ;  /* 0x000000010a0a8824 */ /* 0x000fe200078e0225 */
[----:B------:R-:W-:-:S02]  /*12a80*/  @!P0 LEA R46, P1, R36, R186, 0x1 ;  /* 0x000000ba242e8211 */ /* 0x000fc400078208ff */
[-C--:B------:R-:W-:Y:S02]  /*12a90*/  @!P0 LEA.HI.X R39, R4, R187.reuse, R14, 0x1, P2 ;  /* 0x000000bb04278211 */ /* 0x080fe400010f0c0e */
        /* <DEDUP_REMOVED lines=20> */
[----:B------:R-:W-:-:S05]  /*12be0*/  IMAD.WIDE.U32 R14, R3, 0x70, R12 ;  /* 0x00000070030e7825 */ /* 0x000fca00078e000c */
[----:B------:R-:W-:Y:S02]  /*12bf0*/  IADD3 R4, R15, UR4, RZ ;  /* 0x000000040f047c10 */ /* 0x000fe4000fffe0ff */
[----:B------:R-:W-:-:S04]  /*12c00*/  LEA R10, P0, R14, R186, 0x1 ;  /* 0x000000ba0e0a7211 */ /* 0x000fc800078008ff */
[----:B------:R-:W-:-:S05]  /*12c10*/  LEA.HI.X R11, R14, R187, R4, 0x1, P0 ;  /* 0x000000bb0e0b7211 */ /* 0x000fca00000f0c04 */
[----:B------:R-:W-:Y:S01]  /*12c20*/  @!PT LDS RZ, [RZ] ;  /* 0x00000000fffff984 */ /* 0x000fe20000000800 */
[----:B------:R-:W-:Y:S01]  /*12c30*/  @!PT LDS RZ, [RZ] ;  /* 0x00000000fffff984 */ /* 0x000fe20000000800 */
[----:B------:R-:W-:Y:S01]  /*12c40*/  @!PT LDS RZ, [RZ] ;  /* 0x00000000fffff984 */ /* 0x000fe20000000800 */
[----:B------:R1:W-:Y:S04]  /*12c50*/  LDGSTS.E.BYPASS.LTC128B.128 [R183+0x5800], desc[UR6][R10.64] ;  /* 0x058000000ab77fae */ /* 0x0003e8000b901d46 */
.L_x_6052:
[----:B------:R-:W-:Y:S05]  /*12c60*/  BSYNC B0 ;  /* 0x0000000000007941 */ /* 0x000fea0003800000 */
.L_x_6051:
[----:B------:R-:W0:Y:S01]  /*12c70*/  LDGDEPBAR ;  /* 0x00000000000079af */ /* 0x000e220000000000 */
[----:B------:R-:W-:-:S04]  /*12c80*/  LEA R186, P0, R12, R186, 0x1 ;  /* 0x000000ba0cba7211 */ /* 0x000fc800078008ff */
[----:B------:R-:W-:-:S09]  /*12c90*/  LEA.HI.X R187, R12, R187, R9, 0x1, P0 ;  /* 0x000000bb0cbb7211 */ /* 0x000fd200000f0c09 */
.L_x_6048:
        /* <DEDUP_REMOVED lines=58> */
[----:B-1----:R-:W-:Y:S02]  /*13040*/  FMNMX.FTZ R10, R32, R3, !PT ;  /* 0x00000003200a7209 */ /* 0x002fe40007810000 */
[----:B------:R-:W-:Y:S02]  /*13050*/  FMNMX.FTZ R3, R43, R4, !PT ;  /* 0x000000042b037209 */ /* 0x000fe40007810000 */
[----:B------:R-:W-:Y:S02]  /*13060*/  FMNMX.FTZ R9, R35, R10, !PT ;  /* 0x0000000a23097209 */ /* 0x000fe40007810000 */
[----:B------:R-:W-:-:S03]  /*13070*/  FMNMX.FTZ R4, R24, R3, !PT ;  /* 0x0000000318047209 */ /* 0x000fc60007810000 */
[----:B------:R-:W1:Y:S01]  /*13080*/  SHFL.BFLY PT, R10, R9, 0x2, 0x1f ;  /* 0x0c401f00090a7f89 */ /* 0x000e6200000e0000 */
[----:B------:R-:W-:-:S04]  /*13090*/  FMNMX.FTZ R4, R31, R4, !PT ;  /* 0x000000041f047209 */ /* 0x000fc80007810000 */
[----:B------:R-:W-:-:S04]  /*130a0*/  FMNMX.FTZ R4, R29, R4, !PT ;  /* 0x000000041d047209 */ /* 0x000fc80007810000 */
        /* <DEDUP_REMOVED lines=8> */
[----:B--2---:R-:W-:-:S03]  /*13130*/  FMUL.FTZ R39, R25, UR8 ;  /* 0x0000000819277c20 */ /* 0x004fc60008410000 */
[----:B------:R-:W-:Y:S02]  /*13140*/  FSEL R5, R25, RZ, P1 ;  /* 0x000000ff19057208 */ /* 0x000fe40000800000 */
[----:B------:R-:W-:-:S03]  /*13150*/  FSEL R39, R39, RZ, P1 ;  /* 0x000000ff27277208 */ /* 0x000fc60000800000 */
[----:B------:R-:W-:Y:S01]  /*13160*/  FADD.FTZ R56, R2, -R5 ;  /* 0x8000000502387221 */ /* 0x000fe20000010000 */
[----:B---3--:R-:W-:Y:S01]  /*13170*/  FMNMX.FTZ R3, R4, R3, !PT ;  /* 0x0000000304037209 */ /* 0x008fe20007810000 */
[--C-:B------:R-:W-:Y:S01]  /*13180*/  FFMA.FTZ R50, R28, UR8, -R39.reuse ;  /* 0x000000081c327c23 */ /* 0x100fe20008010827 */
[--C-:B------:R-:W-:Y:S01]  /*13190*/  FFMA.FTZ R38, R8, UR8, -R39.reuse ;  /* 0x0000000808267c23 */ /* 0x100fe20008010827 */
[--C-:B------:R-:W-:Y:S01]  /*131a0*/  FFMA.FTZ R37, R132, UR8, -R39.reuse ;  /* 0x0000000884257c23 */ /* 0x100fe20008010827 */
[C---:B------:R-:W-:Y:S01]  /*131b0*/  FSETP.NEU.FTZ.AND P0, PT, R3.reuse, -INF , PT ;  /* 0xff8000000300780b */ /* 0x040fe20003f1d000 */
[C---:B------:R-:W-:Y:S01]  /*131c0*/  FMUL.FTZ R28, R3.reuse, UR8 ;  /* 0x00000008031c7c20 */ /* 0x040fe20008410000 */
[--C-:B------:R-:W-:Y:S01]  /*131d0*/  FFMA.FTZ R30, R6, UR8, -R39.reuse ;  /* 0x00000008061e7c23 */ /* 0x100fe20008010827 */
[----:B------:R-:W-:Y:S01]  /*131e0*/  FMUL.FTZ R56, R56, UR8 ;  /* 0x0000000838387c20 */ /* 0x000fe20008410000 */
[----:B------:R-:W-:Y:S01]  /*131f0*/  FSEL R5, R3, RZ, P0 ;  /* 0x000000ff03057208 */ /* 0x000fe20000000000 */
[----:B------:R-:W-:Y:S01]  /*13200*/  MUFU.EX2 R50, R50 ;  /* 0x0000003200327308 */ /* 0x000fe20000000800 */
[----:B------:R-:W-:Y:S01]  /*13210*/  FSEL R28, R28, RZ, P0 ;  /* 0x000000ff1c1c7208 */ /* 0x000fe20000000000 */
[----:B------:R-:W1:Y:S01]  /*13220*/  LDSM.16.MT88.4 R8, [R168+0x6000] ;  /* 0x00600000a808783b */ /* 0x000e620000004200 */
[----:B------:R-:W-:Y:S01]  /*13230*/  FFMA.FTZ R2, R44, UR8, -R39 ;  /* 0x000000082c027c23 */ /* 0x000fe20008010827 */
[----:B------:R-:W-:Y:S01]  /*13240*/  FADD.FTZ R0, R0, -R5 ;  /* 0x8000000500007221 */ /* 0x000fe20000010000 */
[--C-:B------:R-:W-:Y:S01]  /*13250*/  FFMA.FTZ R45, R128, UR8, -R39.reuse ;  /* 0x00000008802d7c23 */ /* 0x100fe20008010827 */
[--C-:B------:R-:W-:Y:S01]  /*13260*/  FFMA.FTZ R23, R7, UR8, -R28.reuse ;  /* 0x0000000807177c23 */ /* 0x100fe2000801081c */
[--C-:B------:R-:W-:Y:S01]  /*13270*/  FFMA.FTZ R36, R153, UR8, -R28.reuse ;  /* 0x0000000899247c23 */ /* 0x100fe2000801081c */
[----:B------:R-:W-:Y:S01]  /*13280*/  FMUL.FTZ R53, R0, UR8 ;  /* 0x0000000800357c20 */ /* 0x000fe20008410000 */
        /* <DEDUP_REMOVED lines=58> */
[----:B------:R-:W2:Y:S01]  /*13630*/  MUFU.EX2 R53, R53 ;  /* 0x0000003500357308 */ /* 0x000ea20000000800 */
[----:B------:R-:W-:-:S07]  /*13640*/  FFMA.FTZ R24, R24, UR8, -R28 ;  /* 0x0000000818187c23 */ /* 0x000fce000801081c */
        /* <DEDUP_REMOVED lines=8> */
[-C--:B------:R-:W-:Y:S01]  /*136d0*/  FMUL.FTZ R93, R93, R56.reuse ;  /* 0x000000385d5d7220 */ /* 0x080fe20000410000 */
        /* <DEDUP_REMOVED lines=18> */
[----:B------:R-:W-:Y:S01]  /*13800*/  MUFU.EX2 R45, R45 ;  /* 0x0000002d002d7308 */ /* 0x000fe20000000800 */
[-C--:B------:R-:W-:Y:S01]  /*13810*/  FMUL.FTZ R72, R72, R56.reuse ;  /* 0x0000003848487220 */ /* 0x080fe20000410000 */
[-C--:B------:R-:W-:Y:S01]  /*13820*/  FMUL.FTZ R73, R73, R56.reuse ;  /* 0x0000003849497220 */ /* 0x080fe20000410000 */
[C---:B------:R-:W-:Y:S01]  /*13830*/  HMMA.16816.F32 R68, R4.reuse, R14, R68 ;  /* 0x0000000e0444723c */ /* 0x040fe20000001844 */
[----:B------:R-:W2:Y:S01]  /*13840*/  LDSM.16.MT88.4 R12, [R164+0x6000] ;  /* 0x00600000a40c783b */ /* 0x000ea20000004200 */
[-C--:B------:R-:W-:Y:S01]  /*13850*/  FMUL.FTZ R74, R74, R53.reuse ;  /* 0x000000354a4a7220 */ /* 0x080fe20000410000 */
[-C--:B------:R-:W-:Y:S01]  /*13860*/  FMUL.FTZ R75, R75, R53.reuse ;  /* 0x000000354b4b7220 */ /* 0x080fe20000410000 */
[-C--:B------:R-:W-:Y:S01]  /*13870*/  FMUL.FTZ R76, R76, R56.reuse ;  /* 0x000000384c4c7220 */ /* 0x080fe20000410000 */
[----:B------:R-:W3:Y:S01]  /*13880*/  MUFU.EX2 R2, R2 ;  /* 0x0000000200027308 */ /* 0x000ee20000000800 */
[C---:B-1----:R-:W-:Y:S01]  /*13890*/  HMMA.16816.F32 R96, R4.reuse, R8, R96 ;  /* 0x000000080460723c */ /* 0x042fe20000001860 */
[-C--:B------:R-:W-:Y:S01]  /*138a0*/  FMUL.FTZ R77, R77, R56.reuse ;  /* 0x000000384d4d7220 */ /* 0x080fe20000410000 */
[-C--:B------:R-:W-:Y:S01]  /*138b0*/  FMUL.FTZ R78, R78, R53.reuse ;  /* 0x000000354e4e7220 */ /* 0x080fe20000410000 */
[-C--:B------:R-:W-:Y:S01]  /*138c0*/  FMUL.FTZ R79, R79, R53.reuse ;  /* 0x000000354f4f7220 */ /* 0x080fe20000410000 */
[----:B------:R-:W-:Y:S01]  /*138d0*/  FFMA.FTZ R111, R192, R53, R23 ;  /* 0x00000035c06f7223 */ /* 0x000fe20000010017 */
[----:B------:R-:W-:Y:S01]  /*138e0*/  FFMA.FTZ R193, R193, R56, R50 ;  /* 0x00000038c1c17223 */ /* 0x000fe20000010032 */
[----:B------:R-:W-:Y:S01]  /*138f0*/  HMMA.16816.F32 R92, R4, R10, R92 ;  /* 0x0000000a045c723c */ /* 0x000fe2000000185c */
[----:B------:R-:W1:Y:S01]  /*13900*/  LDSM.16.MT88.4 R8, [R165+0x6000] ;  /* 0x00600000a508783b */ /* 0x000e620000004200 */
[----:B------:R-:W-:Y:S01]  /*13910*/  MUFU.EX2 R44, R44 ;  /* 0x0000002c002c7308 */ /* 0x000fe20000000800 */
[--C-:B------:R-:W-:Y:S01]  /*13920*/  FFMA.FTZ R53, R42, UR8, -R39.reuse ;  /* 0x000000082a357c23 */ /* 0x100fe20008010827 */
[--C-:B------:R-:W-:Y:S01]  /*13930*/  FFMA.FTZ R50, R22, UR8, -R39.reuse ;  /* 0x0000000816327c23 */ /* 0x100fe20008010827 */
[----:B------:R-:W-:Y:S01]  /*13940*/  FFMA.FTZ R42, R20, UR8, -R39 ;  /* 0x00000008142a7c23 */ /* 0x000fe20008010827 */
[----:B------:R-:W-:Y:S01]  /*13950*/  FFMA.FTZ R56, R105, UR8, -R28 ;  /* 0x0000000869387c23 */ /* 0x000fe2000801081c */
[----:B------:R-:W-:Y:S01]  /*13960*/  LDSM.16.MT88.4 R20, [R168+0x9000] ;  /* 0x00900000a814783b */ /* 0x000fe20000004200 */
[----:B------:R-:W-:Y:S01]  /*13970*/  FADD.FTZ R36, R36, R111 ;  /* 0x0000006f24247221 */ /* 0x000fe20000010000 */
[----:B------:R-:W-:Y:S01]  /*13980*/  FADD.FTZ R38, R38, R193 ;  /* 0x000000c126267221 */ /* 0x000fe20000010000 */
[----:B------:R-:W-:Y:S01]  /*13990*/  MUFU.EX2 R41, R41 ;  /* 0x0000002900297308 */ /* 0x000fe20000000800 */
[----:B------:R-:W-:Y:S01]  /*139a0*/  FFMA.FTZ R193, R35, UR8, -R39 ;  /* 0x0000000823c17c23 */ /* 0x000fe20008010827 */
[----:B------:R-:W-:Y:S01]  /*139b0*/  FADD.FTZ R33, R33, R36 ;  /* 0x0000002421217221 */ /* 0x000fe20000010000 */
[----:B------:R-:W-:-:S04]  /*139c0*/  FADD.FTZ R37, R37, R38 ;  /* 0x0000002625257221 */ /* 0x000fc80000010000 */
[----:B------:R-:W-:Y:S01]  /*139d0*/  FADD.FTZ R30, R30, R37 ;  /* 0x000000251e1e7221 */ /* 0x000fe20000010000 */
[----:B------:R-:W-:Y:S08]  /*139e0*/  MUFU.EX2 R47, R47 ;  /* 0x0000002f002f7308 */ /* 0x000ff00000000800 */
[----:B------:R-:W4:Y:S01]  /*139f0*/  MUFU.EX2 R64, R64 ;  /* 0x0000004000407308 */ /* 0x000f220000000800 */
[C---:B--2---:R-:W-:Y:S07]  /*13a00*/  HMMA.16816.F32 R84, R4.reuse, R12, R84 ;  /* 0x0000000c0454723c */ /* 0x044fee0000001854 */
[----:B------:R-:W-:Y:S01]  /*13a10*/  MUFU.EX2 R49, R49 ;  /* 0x0000003100317308 */ /* 0x000fe20000000800 */
[C---:B------:R-:W-:Y:S01]  /*13a20*/  HMMA.16816.F32 R80, R4.reuse, R14, R80 ;  /* 0x0000000e0450723c */ /* 0x040fe20000001850 */
[----:B------:R-:W2:Y:S05]  /*13a30*/  LDSM.16.MT88.4 R12, [R168+0x6800] ;  /* 0x00680000a80c783b */ /* 0x000eaa0000004200 */
[C---:B-1----:R-:W-:Y:S01]  /*13a40*/  HMMA.16816.F32 R72, R4.reuse, R8, R72 ;  /* 0x000000080448723c */ /* 0x042fe20000001848 */
[----:B------:R-:W1:Y:S05]  /*13a50*/  MUFU.EX2 R46, R46 ;  /* 0x0000002e002e7308 */ /* 0x000e6a0000000800 */
        /* <DEDUP_REMOVED lines=8> */
[----:B-1----:R-:W-:Y:S01]  /*13ae0*/  F2FP.F16.F32.PACK_AB R7, R46, R49 ;  /* 0x000000312e07723e */ /* 0x002fe200000000ff */
[----:B------:R-:W-:Y:S01]  /*13af0*/  FADD.FTZ R45, R2, R45 ;  /* 0x0000002d022d7221 */ /* 0x000fe20000010000 */
[----:B------:R-:W-:-:S03]  /*13b00*/  FFMA.FTZ R2, R29, UR8, -R28 ;  /* 0x000000081d027c23 */ /* 0x000fc6000801081c */
[----:B------:R-:W-:Y:S02]  /*13b10*/  FADD.FTZ R44, R44, R45 ;  /* 0x0000002d2c2c7221 */ /* 0x000fe40000010000 */
[----:B------:R-:W-:Y:S01]  /*13b20*/  MUFU.EX2 R57, R57 ;  /* 0x0000003900397308 */ /* 0x000fe20000000800 */
[----:B------:R-:W-:Y:S01]  /*13b30*/  HMMA.16816.F32 R88, R4, R16, R88 ;  /* 0x000000100458723c */ /* 0x000fe20000001858 */
[----:B------:R-:W-:-:S05]  /*13b40*/  FADD.FTZ R41, R41, R44 ;  /* 0x0000002c29297221 */ /* 0x000fca0000010000 */
[C---:B------:R-:W-:Y:S01]  /*13b50*/  HMMA.16816.F32 R68, R4.reuse, R18, R68 ;  /* 0x000000120444723c */ /* 0x040fe20000001844 */
[----:B------:R-:W-:Y:S01]  /*13b60*/  MUFU.EX2 R66, R66 ;  /* 0x0000004200427308 */ /* 0x000fe20000000800 */
[----:B------:R-:W-:Y:S04]  /*13b70*/  LDSM.16.MT88.4 R16, [R166+0x7000] ;  /* 0x00700000a610783b */ /* 0x000fe80000004200 */
[C---:B--2---:R-:W-:Y:S03]  /*13b80*/  HMMA.16816.F32 R96, R4.reuse, R12, R96 ;  /* 0x0000000c0460723c */ /* 0x044fe60000001860 */
[----:B------:R-:W-:Y:S03]  /*13b90*/  MUFU.EX2 R67, R67 ;  /* 0x0000004300437308 */ /* 0x000fe60000000800 */
[C---:B------:R-:W-:Y:S01]  /*13ba0*/  HMMA.16816.F32 R92, R4.reuse, R14, R92 ;  /* 0x0000000e045c723c */ /* 0x040fe2000000185c */
[----:B------:R-:W1:Y:S04]  /*13bb0*/  LDSM.16.MT88.4 R12, [R164+0x6800] ;  /* 0x00680000a40c783b */ /* 0x000e680000004200 */
[----:B------:R-:W2:Y:S01]  /*13bc0*/  MUFU.EX2 R108, R108 ;  /* 0x0000006c006c7308 */ /* 0x000ea20000000800 */
[C---:B-----5:R-:W-:Y:S06]  /*13bd0*/  HMMA.16816.F32 R72, R4.reuse, R8, R72 ;  /* 0x000000080448723c */ /* 0x060fec0000001848 */
[C---:B------:R-:W-:Y:S01]  /*13be0*/  HMMA.16816.F32 R76, R4.reuse, R10, R76 ;  /* 0x0000000a044c723c */ /* 0x040fe2000000184c */
[----:B------:R-:W-:Y:S01]  /*13bf0*/  MUFU.EX2 R106, R106 ;  /* 0x0000006a006a7308 */ /* 0x000fe20000000800 */
[----:B------:R-:W4:Y:S07]  /*13c00*/  LDSM.16.MT88.4 R8, [R165+0x7000] ;  /* 0x00700000a508783b */ /* 0x000f2e0000004200 */
[----:B------:R-:W5:Y:S08]  /*13c10*/  MUFU.EX2 R65, R65 ;  /* 0x0000004100417308 */ /* 0x000f700000000800 */
[----:B------:R-:W-:Y:S08]  /*13c20*/  MUFU.EX2 R116, R116 ;  /* 0x0000007400747308 */ /* 0x000ff00000000800 */
[----:B------:R-:W4:Y:S01]  /*13c30*/  MUFU.EX2 R107, R107 ;  /* 0x0000006b006b7308 */ /* 0x000f220000000800 */
[C---:B-1----:R-:W-:Y:S07]  /*13c40*/  HMMA.16816.F32 R84, R4.reuse, R12, R84 ;  /* 0x0000000c0454723c */ /* 0x042fee0000001854 */
[----:B------:R-:W-:Y:S01]  /*13c50*/  MUFU.EX2 R103, R103 ;  /* 0x0000006700677308 */ /* 0x000fe20000000800 */
[----:B------:R-:W-:Y:S01]  /*13c60*/  HMMA.16816.F32 R80, R4, R14, R80 ;  /* 0x0000000e0450723c */ /* 0x000fe20000001850 */
[----:B------:R-:W1:Y:S06]  /*13c70*/  LDSM.16.MT88.4 R12, [R168+0x7000] ;  /* 0x00700000a80c783b */ /* 0x000e6c0000004200 */
[----:B------:R-:W-:Y:S01]  /*13c80*/  MUFU.EX2 R112, R112 ;  /* 0x0000007000707308 */ /* 0x000fe20000000800 */
[----:B---3--:R-:W-:Y:S01]  /*13c90*/  F2FP.F16.F32.PACK_AB R4, R59, R102 ;  /* 0x000000663b04723e */ /* 0x008fe200000000ff */
[----:B------:R-:W-:Y:S01]  /*13ca0*/  FADD.FTZ R102, R102, R41 ;  /* 0x0000002966667221 */ /* 0x000fe20000010000 */
[----:B--2---:R-:W-:-:S02]  /*13cb0*/  F2FP.F16.F32.PACK_AB R5, R108, R67 ;  /* 0x000000436c05723e */ /* 0x004fc400000000ff */
[----:B------:R-:W-:Y:S01]  /*13cc0*/  F2FP.F16.F32.PACK_AB R6, R66, R57 ;  /* 0x000000394206723e */ /* 0x000fe200000000ff */
[----:B------:R-:W-:Y:S01]  /*13cd0*/  FADD.FTZ R102, R59, R102 ;  /* 0x000000663b667221 */ /* 0x000fe20000010000 */
[----:B-----5:R-:W-:Y:S01]  /*13ce0*/  F2FP.F16.F32.PACK_AB R7, R65, R106 ;  /* 0x0000006a4107723e */ /* 0x020fe200000000ff */
[----:B------:R-:W-:Y:S06]  /*13cf0*/  MUFU.EX2 R114, R114 ;  /* 0x0000007200727308 */ /* 0x000fec0000000800 */
[C---:B------:R-:W-:Y:S02]  /*13d00*/  HMMA.16816.F32 R88, R4.reuse, R16, R88 ;  /* 0x000000100458723c */ /* 0x040fe40000001858 */
[----:B------:R-:W2:Y:S04]  /*13d10*/  MUFU.EX2 R121, R121 ;  /* 0x0000007900797308 */ /* 0x000ea80000000800 */
[C---:B------:R-:W-:Y:S01]  /*13d20*/  HMMA.16816.F32 R68, R4.reuse, R18, R68 ;  /* 0x000000120444723c */ /* 0x040fe20000001844 */
[----:B------:R-:W-:Y:S03]  /*13d30*/  LDSM.16.MT88.4 R16, [R166+0x7800] ;  /* 0x00780000a610783b */ /* 0x000fe60000004200 */
[----:B------:R-:W-:Y:S02]  /*13d40*/  MUFU.EX2 R117, R117 ;  /* 0x0000007500757308 */ /* 0x000fe40000000800 */
[C---:B----4-:R-:W-:Y:S06]  /*13d50*/  HMMA.16816.F32 R72, R4.reuse, R8, R72 ;  /* 0x000000080448723c */ /* 0x050fec0000001848 */
[----:B------:R-:W3:Y:S01]  /*13d60*/  MUFU.EX2 R118, R118 ;  /* 0x0000007600767308 */ /* 0x000ee20000000800 */
[C---:B------:R-:W-:Y:S01]  /*13d70*/  HMMA.16816.F32 R76, R4.reuse, R10, R76 ;  /* 0x0000000a044c723c */ /* 0x040fe2000000184c */
[----:B------:R-:W-:Y:S05]  /*13d80*/  LDSM.16.MT88.4 R8, [R165+0x7800] ;  /* 0x00780000a508783b */ /* 0x000fea0000004200 */
[C---:B-1----:R-:W-:Y:S01]  /*13d90*/  HMMA.16816.F32 R96, R4.reuse, R12, R96 ;  /* 0x0000000c0460723c */ /* 0x042fe20000001860 */
[----:B------:R-:W-:Y:S05]  /*13da0*/  MUFU.EX2 R120, R120 ;  /* 0x0000007800787308 */ /* 0x000fea0000000800 */
[C---:B------:R-:W-:Y:S01]  /*13db0*/  HMMA.16816.F32 R92, R4.reuse, R14, R92 ;  /* 0x0000000e045c723c */ /* 0x040fe2000000185c */
[----:B------:R-:W1:Y:S02]  /*13dc0*/  LDSM.16.MT88.4 R12, [R164+0x7000] ;  /* 0x00700000a40c783b */ /* 0x000e640000004200 */
[----:B------:R-:W4:Y:S08]  /*13dd0*/  MUFU.EX2 R123, R123 ;  /* 0x0000007b007b7308 */ /* 0x000f300000000800 */
[----:B------:R-:W-:Y:S08]  /*13de0*/  MUFU.EX2 R60, R60 ;  /* 0x0000003c003c7308 */ /* 0x000ff00000000800 */
[----:B------:R-:W-:Y:S08]  /*13df0*/  MUFU.EX2 R125, R125 ;  /* 0x0000007d007d7308 */ /* 0x000ff00000000800 */
[----:B------:R-:W-:Y:S08]  /*13e00*/  MUFU.EX2 R62, R62 ;  /* 0x0000003e003e7308 */ /* 0x000ff00000000800 */
[----:B------:R-:W5:Y:S01]  /*13e10*/  MUFU.EX2 R119, R119 ;  /* 0x0000007700777308 */ /* 0x000f620000000800 */
[C---:B-1----:R-:W-:Y:S07]  /*13e20*/  HMMA.16816.F32 R84, R4.reuse, R12, R84 ;  /* 0x0000000c0454723c */ /* 0x042fee0000001854 */
[----:B------:R-:W-:Y:S01]  /*13e30*/  MUFU.EX2 R63, R63 ;  /* 0x0000003f003f7308 */ /* 0x000fe20000000800 */
[----:B------:R-:W-:Y:S01]  /*13e40*/  HMMA.16816.F32 R80, R4, R14, R80 ;  /* 0x0000000e0450723c */ /* 0x000fe20000001850 */
[----:B------:R-:W1:Y:S06]  /*13e50*/  LDSM.16.MT88.4 R12, [R168+0x7800] ;  /* 0x00780000a80c783b */ /* 0x000e6c0000004200 */
[----:B------:R-:W5:Y:S01]  /*13e60*/  MUFU.EX2 R104, R104 ;  /* 0x0000006800687308 */ /* 0x000f620000000800 */
[----:B------:R-:W-:-:S02]  /*13e70*/  F2FP.F16.F32.PACK_AB R4, R107, R116 ;  /* 0x000000746b04723e */ /* 0x000fc400000000ff */
[----:B--2---:R-:W-:Y:S02]  /*13e80*/  F2FP.F16.F32.PACK_AB R5, R121, R114 ;  /* 0x000000727905723e */ /* 0x004fe400000000ff */
[----:B------:R-:W-:-:S03]  /*13e90*/  F2FP.F16.F32.PACK_AB R6, R112, R103 ;  /* 0x000000677006723e */ /* 0x000fc600000000ff */
[----:B------:R-:W-:Y:S01]  /*13ea0*/  MUFU.EX2 R52, R52 ;  /* 0x0000003400347308 */ /* 0x000fe20000000800 */
[----:B---3--:R-:W-:-:S07]  /*13eb0*/  F2FP.F16.F32.PACK_AB R7, R118, R117 ;  /* 0x000000757607723e */ /* 0x008fce00000000ff */
[C---:B------:R-:W-:Y:S01]  /*13ec0*/  HMMA.16816.F32 R72, R4.reuse, R8, R72 ;  /* 0x000000080448723c */ /* 0x040fe20000001848 */
[----:B------:R-:W2:Y:S05]  /*13ed0*/  MUFU.EX2 R115, R115 ;  /* 0x0000007300737308 */ /* 0x000eaa0000000800 */
[C---:B------:R-:W-:Y:S01]  /*13ee0*/  HMMA.16816.F32 R76, R4.reuse, R10, R76 ;  /* 0x0000000a044c723c */ /* 0x040fe2000000184c */
[----:B------:R-:W-:Y:S02]  /*13ef0*/  LDSM.16.MT88.4 R8, [R165+0x8000] ;  /* 0x00800000a508783b */ /* 0x000fe40000004200 */
[----:B------:R-:W-:Y:S03]  /*13f00*/  MUFU.EX2 R48, R48 ;  /* 0x0000003000307308 */ /* 0x000fe60000000800 */
[C---:B------:R-:W-:Y:S05]  /*13f10*/  HMMA.16816.F32 R88, R4.reuse, R16, R88 ;  /* 0x000000100458723c */ /* 0x040fea0000001858 */
[----:B------:R-:W-:Y:S01]  /*13f20*/  MUFU.EX2 R61, R61 ;  /* 0x0000003d003d7308 */ /* 0x000fe20000000800 */
[C---:B------:R-:W-:Y:S01]  /*13f30*/  HMMA.16816.F32 R68, R4.reuse, R18, R68 ;  /* 0x000000120444723c */ /* 0x040fe20000001844 */
[----:B------:R-:W-:Y:S05]  /*13f40*/  LDSM.16.MT88.4 R16, [R168+0x8000] ;  /* 0x00800000a810783b */ /* 0x000fea0000004200 */
[C---:B-1----:R-:W-:Y:S01]  /*13f50*/  HMMA.16816.F32 R96, R4.reuse, R12, R96 ;  /* 0x0000000c0460723c */ /* 0x042fe20000001860 */
[----:B------:R-:W-:Y:S05]  /*13f60*/  MUFU.EX2 R54, R54 ;  /* 0x0000003600367308 */ /* 0x000fea0000000800 */
[C---:B------:R-:W-:Y:S01]  /*13f70*/  HMMA.16816.F32 R92, R4.reuse, R14, R92 ;  /* 0x0000000e045c723c */ /* 0x040fe2000000185c */
[----:B------:R-:W1:Y:S02]  /*13f80*/  LDSM.16.MT88.4 R12, [R164+0x7800] ;  /* 0x00780000a40c783b */ /* 0x000e640000004200 */
[----:B------:R-:W3:Y:S08]  /*13f90*/  MUFU.EX2 R113, R113 ;  /* 0x0000007100717308 */ /* 0x000ef00000000800 */
[----:B------:R-:W-:Y:S08]  /*13fa0*/  MUFU.EX2 R55, R55 ;  /* 0x0000003700377308 */ /* 0x000ff00000000800 */
[----:B------:R-:W3:Y:S08]  /*13fb0*/  MUFU.EX2 R58, R58 ;  /* 0x0000003a003a7308 */ /* 0x000ef00000000800 */
[----:B------:R-:W-:Y:S08]  /*13fc0*/  MUFU.EX2 R50, R50 ;  /* 0x0000003200327308 */ /* 0x000ff00000000800 */
[----:B------:R-:W3:Y:S01]  /*13fd0*/  MUFU.EX2 R53, R53 ;  /* 0x0000003500357308 */ /* 0x000ee20000000800 */
[C---:B-1----:R-:W-:Y:S07]  /*13fe0*/  HMMA.16816.F32 R84, R4.reuse, R12, R84 ;  /* 0x0000000c0454723c */ /* 0x042fee0000001854 */
[----:B------:R-:W-:Y:S01]  /*13ff0*/  MUFU.EX2 R42, R42 ;  /* 0x0000002a002a7308 */ /* 0x000fe20000000800 */
[----:B------:R-:W-:Y:S01]  /*14000*/  HMMA.16816.F32 R80, R4, R14, R80 ;  /* 0x0000000e0450723c */ /* 0x000fe20000001850 */
[----:B------:R-:W1:Y:S06]  /*14010*/  LDSM.16.MT88.4 R12, [R166+0x8000] ;  /* 0x00800000a60c783b */ /* 0x000e6c0000004200 */
[----:B------:R-:W-:Y:S01]  /*14020*/  MUFU.EX2 R51, R51 ;  /* 0x0000003300337308 */ /* 0x000fe20000000800 */
[----:B----4-:R-:W-:-:S02]  /*14030*/  F2FP.F16.F32.PACK_AB R4, R123, R120 ;  /* 0x000000787b04723e */ /* 0x010fc400000000ff */
[----:B-----5:R-:W-:Y:S02]  /*14040*/  F2FP.F16.F32.PACK_AB R5, R119, R62 ;  /* 0x0000003e7705723e */ /* 0x020fe400000000ff */
[----:B------:R-:W-:-:S03]  /*14050*/  F2FP.F16.F32.PACK_AB R6, R125, R60 ;  /* 0x0000003c7d06723e */ /* 0x000fc600000000ff */
[----:B------:R-:W-:Y:S01]  /*14060*/  MUFU.EX2 R40, R40 ;  /* 0x0000002800287308 */ /* 0x000fe20000000800 */
[----:B------:R-:W-:-:S07]  /*14070*/  F2FP.F16.F32.PACK_AB R7, R104, R63 ;  /* 0x0000003f6807723e */ /* 0x000fce00000000ff */
[C---:B------:R-:W-:Y:S01]  /*14080*/  HMMA.16816.F32 R72, R4.reuse, R8, R72 ;  /* 0x000000080448723c */ /* 0x040fe20000001848 */
[----:B------:R-:W4:Y:S05]  /*14090*/  MUFU.EX2 R109, R109 ;  /* 0x0000006d006d7308 */ /* 0x000f2a0000000800 */
[C---:B------:R-:W-:Y:S01]  /*140a0*/  HMMA.16816.F32 R76, R4.reuse, R10, R76 ;  /* 0x0000000a044c723c */ /* 0x040fe2000000184c */
[----:B------:R-:W-:Y:S02]  /*140b0*/  LDSM.16.MT88.4 R8, [R168+0x8800] ;  /* 0x00880000a808783b */ /* 0x000fe40000004200 */
[----:B------:R-:W-:Y:S03]  /*140c0*/  MUFU.EX2 R56, R56 ;  /* 0x0000003800387308 */ /* 0x000fe60000000800 */
[C---:B------:R-:W-:Y:S05]  /*140d0*/  HMMA.16816.F32 R96, R4.reuse, R16, R96 ;  /* 0x000000100460723c */ /* 0x040fea0000001860 */
[----:B------:R-:W5:Y:S01]  /*140e0*/  MUFU.EX2 R43, R43 ;  /* 0x0000002b002b7308 */ /* 0x000f620000000800 */
[C---:B------:R-:W-:Y:S01]  /*140f0*/  HMMA.16816.F32 R92, R4.reuse, R18, R92 ;  /* 0x00000012045c723c */ /* 0x040fe2000000185c */
[----:B------:R-:W-:Y:S05]  /*14100*/  LDSM.16.MT88.4 R16, [R166+0x8800] ;  /* 0x00880000a610783b */ /* 0x000fea0000004200 */
[C---:B-1----:R-:W-:Y:S01]  /*14110*/  HMMA.16816.F32 R88, R4.reuse, R12, R88 ;  /* 0x0000000c0458723c */ /* 0x042fe20000001858 */
[----:B------:R-:W-:Y:S05]  /*14120*/  MUFU.EX2 R26, R26 ;  /* 0x0000001a001a7308 */ /* 0x000fea0000000800 */
[C---:B------:R-:W-:Y:S01]  /*14130*/  HMMA.16816.F32 R68, R4.reuse, R14, R68 ;  /* 0x0000000e0444723c */ /* 0x040fe20000001844 */
[----:B------:R-:W1:Y:S02]  /*14140*/  LDSM.16.MT88.4 R12, [R164+0x8000] ;  /* 0x00800000a40c783b */ /* 0x000e640000004200 */
[----:B------:R-:W5:Y:S08]  /*14150*/  MUFU.EX2 R35, R34 ;  /* 0x0000002200237308 */ /* 0x000f700000000800 */
[----:B------:R-:W-:Y:S08]  /*14160*/  MUFU.EX2 R193, R193 ;  /* 0x000000c100c17308 */ /* 0x000ff00000000800 */
[----:B------:R-:W-:Y:S01]  /*14170*/  MUFU.EX2 R2, R2 ;  /* 0x0000000200027308 */ /* 0x000fe20000000800 */
[C---:B-1----:R-:W-:Y:S06]  /*14180*/  HMMA.16816.F32 R84, R4.reuse, R12, R84 ;  /* 0x0000000c0454723c */ /* 0x042fec0000001854 */
[----:B------:R-:W-:Y:S01]  /*14190*/  HMMA.16816.F32 R80, R4, R14, R80 ;  /* 0x0000000e0450723c */ /* 0x000fe20000001850 */
[----:B------:R-:W1:Y:S06]  /*141a0*/  LDSM.16.MT88.4 R12, [R165+0x8800] ;  /* 0x00880000a50c783b */ /* 0x000e6c0000004200 */
[----:B--2---:R-:W-:-:S02]  /*141b0*/  F2FP.F16.F32.PACK_AB R4, R115, R52 ;  /* 0x000000347304723e */ /* 0x004fc400000000ff */
[----:B---3--:R-:W-:Y:S02]  /*141c0*/  F2FP.F16.F32.PACK_AB R5, R113, R54 ;  /* 0x000000367105723e */ /* 0x008fe400000000ff */
[----:B------:R-:W-:Y:S02]  /*141d0*/  F2FP.F16.F32.PACK_AB R6, R61, R48 ;  /* 0x000000303d06723e */ /* 0x000fe400000000ff */
[----:B------:R-:W-:-:S07]  /*141e0*/  F2FP.F16.F32.PACK_AB R7, R58, R55 ;  /* 0x000000373a07723e */ /* 0x000fce00000000ff */
[C---:B------:R-:W-:Y:S06]  /*141f0*/  HMMA.16816.F32 R96, R4.reuse, R8, R96 ;  /* 0x000000080460723c */ /* 0x040fec0000001860 */
[C---:B------:R-:W-:Y:S01]  /*14200*/  HMMA.16816.F32 R92, R4.reuse, R10, R92 ;  /* 0x0000000a045c723c */ /* 0x040fe2000000185c */
[----:B------:R-:W2:Y:S05]  /*14210*/  LDSM.16.MT88.4 R8, [R164+0x8800] ;  /* 0x00880000a408783b */ /* 0x000eaa0000004200 */
[C---:B------:R-:W-:Y:S06]  /*14220*/  HMMA.16816.F32 R88, R4.reuse, R16, R88 ;  /* 0x000000100458723c */ /* 0x040fec0000001858 */
[C---:B------:R-:W-:Y:S01]  /*14230*/  HMMA.16816.F32 R68, R4.reuse, R18, R68 ;  /* 0x000000120444723c */ /* 0x040fe20000001844 */
[----:B------:R-:W-:Y:S05]  /*14240*/  LDSM.16.MT88.4 R16, [R164+0x9000] ;  /* 0x00900000a410783b */ /* 0x000fea0000004200 */
[C---:B-1----:R-:W-:Y:S06]  /*14250*/  HMMA.16816.F32 R72, R4.reuse, R12, R72 ;  /* 0x0000000c0448723c */ /* 0x042fec0000001848 */
[C---:B------:R-:W-:Y:S01]  /*14260*/  HMMA.16816.F32 R76, R4.reuse, R14, R76 ;  /* 0x0000000e044c723c */ /* 0x040fe2000000184c */
[----:B------:R-:W1:Y:S05]  /*14270*/  LDSM.16.MT88.4 R12, [R166+0x9000] ;  /* 0x00900000a60c783b */ /* 0x000e6a0000004200 */
[C---:B--2---:R-:W-:Y:S06]  /*14280*/  HMMA.16816.F32 R84, R4.reuse, R8, R84 ;  /* 0x000000080454723c */ /* 0x044fec0000001854 */
[----:B------:R-:W-:Y:S01]  /*14290*/  HMMA.16816.F32 R80, R4, R10, R80 ;  /* 0x0000000a0450723c */ /* 0x000fe20000001850 */
[----:B------:R-:W2:Y:S06]  /*142a0*/  LDSM.16.MT88.4 R8, [R165+0x9000] ;  /* 0x00900000a508783b */ /* 0x000eac0000004200 */
[----:B------:R-:W-:-:S02]  /*142b0*/  F2FP.F16.F32.PACK_AB R4, R53, R50 ;  /* 0x000000323504723e */ /* 0x000fc400000000ff */
[----:B----4-:R-:W-:Y:S02]  /*142c0*/  F2FP.F16.F32.PACK_AB R5, R109, R40 ;  /* 0x000000286d05723e */ /* 0x010fe400000000ff */
[----:B------:R-:W-:Y:S02]  /*142d0*/  F2FP.F16.F32.PACK_AB R6, R51, R42 ;  /* 0x0000002a3306723e */ /* 0x000fe400000000ff */
[----:B-----5:R-:W-:-:S07]  /*142e0*/  F2FP.F16.F32.PACK_AB R7, R43, R56 ;  /* 0x000000382b07723e */ /* 0x020fce00000000ff */
[C---:B------:R-:W-:Y:S06]  /*142f0*/  HMMA.16816.F32 R92, R4.reuse, R22, R92 ;  /* 0x00000016045c723c */ /* 0x040fec000000185c */
[C---:B-1----:R-:W-:Y:S01]  /*14300*/  HMMA.16816.F32 R88, R4.reuse, R12, R88 ;  /* 0x0000000c0458723c */ /* 0x042fe20000001858 */
[----:B------:R-:W-:Y:S01]  /*14310*/  FADD.FTZ R22, R0, R33 ;  /* 0x0000002100167221 */ /* 0x000fe20000010000 */
[----:B------:R-:W-:Y:S01]  /*14320*/  FFMA.FTZ R23, R27, UR8, -R28 ;  /* 0x000000081b177c23 */ /* 0x000fe2000801081c */
[----:B------:R1:W-:Y:S02]  /*14330*/  MUFU.EX2 R0, R24 ;  /* 0x0000001800007308 */ /* 0x0003e40000000800 */
[----:B------:R-:W-:Y:S01]  /*14340*/  FADD.FTZ R47, R47, R22 ;  /* 0x000000162f2f7221 */ /* 0x000fe20000010000 */
[----:B------:R-:W-:Y:S01]  /*14350*/  HMMA.16816.F32 R68, R4, R14, R68 ;  /* 0x0000000e0444723c */ /* 0x000fe20000001844 */
[----:B------:R-:W3:Y:S02]  /*14360*/  LDSM.16.MT88.4 R12, [R168+0x9800] ;  /* 0x00980000a80c783b */ /* 0x000ee40000004200 */
[----:B------:R-:W-:-:S02]  /*14370*/  FADD.FTZ R64, R64, R47 ;  /* 0x0000002f40407221 */ /* 0x000fc40000010000 */
[----:B------:R-:W-:Y:S01]  /*14380*/  MUFU.EX2 R23, R23 ;  /* 0x0000001700177308 */ /* 0x000fe20000000800 */
[----:B------:R-:W-:Y:S01]  /*14390*/  HMMA.16816.F32 R96, R4, R20, R96 ;  /* 0x000000140460723c */ /* 0x000fe20000001860 */
[----:B------:R-:W-:-:S04]  /*143a0*/  FADD.FTZ R49, R49, R64 ;  /* 0x0000004031317221 */ /* 0x000fc80000010000 */
[----:B------:R-:W-:Y:S01]  /*143b0*/  FADD.FTZ R46, R46, R49 ;  /* 0x000000312e2e7221 */ /* 0x000fe20000010000 */
[----:B--2---:R-:W-:Y:S01]  /*143c0*/  HMMA.16816.F32 R72, R4, R8, R72 ;  /* 0x000000080448723c */ /* 0x004fe20000001848 */
[----:B------:R-:W-:Y:S01]  /*143d0*/  FFMA.FTZ R21, R31, UR8, -R28 ;  /* 0x000000081f157c23 */ /* 0x000fe2000801081c */
[----:B------:R-:W-:Y:S01]  /*143e0*/  MUFU.EX2 R20, R32 ;  /* 0x0000002000147308 */ /* 0x000fe20000000800 */
[----:B------:R-:W-:-:S03]  /*143f0*/  FADD.FTZ R67, R67, R46 ;  /* 0x0000002e43437221 */ /* 0x000fc60000010000 */
[C---:B------:R-:W-:Y:S01]  /*14400*/  HMMA.16816.F32 R76, R4.reuse, R10, R76 ;  /* 0x0000000a044c723c */ /* 0x040fe2000000184c */
[----:B------:R-:W2:Y:S01]  /*14410*/  LDSM.16.MT88.4 R8, [R166+0x9800] ;  /* 0x00980000a608783b */ /* 0x000ea20000004200 */
[----:B------:R-:W-:Y:S02]  /*14420*/  FADD.FTZ R67, R108, R67 ;  /* 0x000000436c437221 */ /* 0x000fe40000010000 */
[----:B------:R-:W4:Y:S02]  /*14430*/  MUFU.EX2 R21, R21 ;  /* 0x0000001500157308 */ /* 0x000f240000000800 */
[----:B------:R-:W-:Y:S01]  /*14440*/  HMMA.16816.F32 R84, R4, R16, R84 ;  /* 0x000000100454723c */ /* 0x000fe20000001854 */
[----:B------:R-:W-:-:S04]  /*14450*/  FADD.FTZ R106, R106, R67 ;  /* 0x000000436a6a7221 */ /* 0x000fc80000010000 */
[----:B------:R-:W-:Y:S01]  /*14460*/  FADD.FTZ R65, R65, R106 ;  /* 0x0000006a41417221 */ /* 0x000fe20000010000 */
[----:B------:R-:W-:Y:S01]  /*14470*/  HMMA.16816.F32 R80, R4, R18, R80 ;  /* 0x000000120450723c */ /* 0x000fe20000001850 */
[----:B------:R-:W-:Y:S02]  /*14480*/  FADD.FTZ R17, R57, R102 ;  /* 0x0000006639117221 */ /* 0x000fe40000010000 */
[----:B-1----:R-:W-:Y:S02]  /*14490*/  FADD.FTZ R24, R114, R65 ;  /* 0x0000004172187221 */ /* 0x002fe40000010000 */
[----:B------:R-:W-:Y:S02]  /*144a0*/  FADD.FTZ R17, R66, R17 ;  /* 0x0000001142117221 */ /* 0x000fe40000010000 */
[----:B------:R-:W-:Y:S01]  /*144b0*/  FADD.FTZ R24, R121, R24 ;  /* 0x0000001879187221 */ /* 0x000fe20000010000 */
[----:B------:R-:W-:Y:S01]  /*144c0*/  F2FP.F16.F32.PACK_AB R4, R35, R26 ;  /* 0x0000001a2304723e */ /* 0x000fe200000000ff */
[----:B------:R-:W-:Y:S01]  /*144d0*/  FADD.FTZ R22, R116, R17 ;  /* 0x0000001174167221 */ /* 0x000fe20000010000 */
[----:B----4-:R-:W-:Y:S01]  /*144e0*/  F2FP.F16.F32.PACK_AB R5, R21, R0 ;  /* 0x000000001505723e */ /* 0x010fe200000000ff */
[----:B------:R-:W-:Y:S01]  /*144f0*/  FADD.FTZ R29, R117, R24 ;  /* 0x00000018751d7221 */ /* 0x000fe20000010000 */
[----:B------:R-:W-:Y:S01]  /*14500*/  F2FP.F16.F32.PACK_AB R6, R193, R20 ;  /* 0x00000014c106723e */ /* 0x000fe200000000ff */
[----:B------:R-:W-:Y:S01]  /*14510*/  FADD.FTZ R22, R107, R22 ;  /* 0x000000166b167221 */ /* 0x000fe20000010000 */
[----:B------:R-:W-:Y:S01]  /*14520*/  F2FP.F16.F32.PACK_AB R7, R23, R2 ;  /* 0x000000021707723e */ /* 0x000fe200000000ff */
[----:B------:R-:W-:Y:S01]  /*14530*/  FADD.FTZ R29, R118, R29 ;  /* 0x0000001d761d7221 */ /* 0x000fe20000010000 */
[----:B------:R-:W1:Y:S01]  /*14540*/  LDSM.16.MT88.4 R16, [R165+0x9800] ;  /* 0x00980000a510783b */ /* 0x000e620000004200 */
[----:B------:R-:W-:-:S02]  /*14550*/  FADD.FTZ R27, R103, R22 ;  /* 0x00000016671b7221 */ /* 0x000fc40000010000 */
[----:B------:R-:W-:Y:S02]  /*14560*/  FADD.FTZ R22, R62, R29 ;  /* 0x0000001d3e167221 */ /* 0x000fe40000010000 */
[----:B------:R-:W-:Y:S01]  /*14570*/  FADD.FTZ R27, R112, R27 ;  /* 0x0000001b701b7221 */ /* 0x000fe20000010000 */
[----:B---3--:R-:W-:Y:S01]  /*14580*/  HMMA.16816.F32 R96, R4, R12, R96 ;  /* 0x0000000c0460723c */ /* 0x008fe20000001860 */
[----:B------:R-:W-:Y:S02]  /*14590*/  FADD.FTZ R22, R119, R22 ;  /* 0x0000001677167221 */ /* 0x000fe40000010000 */
[----:B------:R-:W-:-:S03]  /*145a0*/  FADD.FTZ R120, R120, R27 ;  /* 0x0000001b78787221 */ /* 0x000fc60000010000 */
[----:B------:R-:W-:Y:S01]  /*145b0*/  HMMA.16816.F32 R92, R4, R14, R92 ;  /* 0x0000000e045c723c */ /* 0x000fe2000000185c */
[----:B------:R-:W3:Y:S01]  /*145c0*/  LDSM.16.MT88.4 R12, [R164+0x9800] ;  /* 0x00980000a40c783b */ /* 0x000ee20000004200 */
[----:B------:R-:W-:-:S04]  /*145d0*/  FADD.FTZ R123, R123, R120 ;  /* 0x000000787b7b7221 */ /* 0x000fc80000010000 */
[----:B--2---:R-:W-:Y:S01]  /*145e0*/  HMMA.16816.F32 R88, R4, R8, R88 ;  /* 0x000000080458723c */ /* 0x004fe20000001858 */
[----:B------:R-:W-:-:S04]  /*145f0*/  FADD.FTZ R60, R60, R123 ;  /* 0x0000007b3c3c7221 */ /* 0x000fc80000010000 */
        /* <DEDUP_REMOVED lines=9> */
[----:B------:R-:W-:Y:S01]  /*14690*/  FADD.FTZ R61, R61, R48 ;  /* 0x000000303d3d7221 */ /* 0x000fe20000010000 */
[C---:B-1----:R-:W-:Y:S01]  /*146a0*/  HMMA.16816.F32 R72, R4.reuse, R16, R72 ;  /* 0x000000100448723c */ /* 0x042fe20000001848 */
[----:B------:R-:W-:Y:S02]  /*146b0*/  FADD.FTZ R9, R55, R8 ;  /* 0x0000000837097221 */ /* 0x000fe40000010000 */
[----:B------:R-:W-:Y:S02]  /*146c0*/  FADD.FTZ R50, R50, R61 ;  /* 0x0000003d32327221 */ /* 0x000fe40000010000 */
[----:B------:R-:W-:Y:S01]  /*146d0*/  FADD.FTZ R9, R58, R9 ;  /* 0x000000093a097221 */ /* 0x000fe20000010000 */
[----:B------:R-:W-:Y:S01]  /*146e0*/  HMMA.16816.F32 R76, R4, R18, R76 ;  /* 0x00000012044c723c */ /* 0x000fe2000000184c */
[----:B------:R-:W-:-:S02]  /*146f0*/  FADD.FTZ R53, R53, R50 ;  /* 0x0000003235357221 */ /* 0x000fc40000010000 */
[----:B------:R-:W-:Y:S02]  /*14700*/  FADD.FTZ R40, R40, R9 ;  /* 0x0000000928287221 */ /* 0x000fe40000010000 */
[----:B------:R-:W-:Y:S02]  /*14710*/  FADD.FTZ R42, R42, R53 ;  /* 0x000000352a2a7221 */ /* 0x000fe40000010000 */
[----:B------:R-:W-:Y:S01]  /*14720*/  FADD.FTZ R109, R109, R40 ;  /* 0x000000286d6d7221 */ /* 0x000fe20000010000 */
[C---:B---3--:R-:W-:Y:S01]  /*14730*/  HMMA.16816.F32 R84, R4.reuse, R12, R84 ;  /* 0x0000000c0454723c */ /* 0x048fe20000001854 */
[----:B------:R-:W-:Y:S02]  /*14740*/  FADD.FTZ R51, R51, R42 ;  /* 0x0000002a33337221 */ /* 0x000fe40000010000 */
[----:B------:R-:W-:Y:S02]  /*14750*/  FADD.FTZ R56, R56, R109 ;  /* 0x0000006d38387221 */ /* 0x000fe40000010000 */
[----:B------:R-:W-:Y:S01]  /*14760*/  FADD.FTZ R26, R26, R51 ;  /* 0x000000331a1a7221 */ /* 0x000fe20000010000 */
[----:B------:R-:W-:Y:S01]  /*14770*/  HMMA.16816.F32 R80, R4, R14, R80 ;  /* 0x0000000e0450723c */ /* 0x000fe20000001850 */
[----:B------:R-:W-:-:S02]  /*14780*/  FADD.FTZ R43, R43, R56 ;  /* 0x000000382b2b7221 */ /* 0x000fc40000010000 */
[----:B------:R-:W-:Y:S02]  /*14790*/  FADD.FTZ R35, R35, R26 ;  /* 0x0000001a23237221 */ /* 0x000fe40000010000 */
[----:B------:R-:W-:Y:S02]  /*147a0*/  FADD.FTZ R0, R0, R43 ;  /* 0x0000002b00007221 */ /* 0x000fe40000010000 */
[----:B------:R-:W-:Y:S02]  /*147b0*/  FADD.FTZ R20, R20, R35 ;  /* 0x0000002314147221 */ /* 0x000fe40000010000 */
[----:B------:R-:W-:Y:S01]  /*147c0*/  FADD.FTZ R21, R21, R0 ;  /* 0x0000000015157221 */ /* 0x000fe20000010000 */
[----:B------:R-:W-:Y:S01]  /*147d0*/  MOV R0, R3 ;  /* 0x0000000300007202 */ /* 0x000fe20000000f00 */
[----:B------:R-:W-:Y:S02]  /*147e0*/  FADD.FTZ R193, R193, R20 ;  /* 0x00000014c1c17221 */ /* 0x000fe40000010000 */
[----:B------:R-:W-:-:S04]  /*147f0*/  FADD.FTZ R2, R2, R21 ;  /* 0x0000001502027221 */ /* 0x000fc80000010000 */
[----:B------:R-:W-:Y:S01]  /*14800*/  FADD.FTZ R192, R23, R2 ;  /* 0x0000000217c07221 */ /* 0x000fe20000010000 */
[----:B------:R-:W-:Y:S02]  /*14810*/  MOV R2, R25 ;  /* 0x0000001900027202 */ /* 0x000fe40000000f00 */
.L_x_6045:
        /* <DEDUP_REMOVED lines=10> */
.L_x_6057:
[----:B------:R-:W-:Y:S01]  /*148c0*/  ISETP.GE.AND P0, PT, R100, UR5, PT ;  /* 0x0000000564007c0c */ /* 0x000fe2000bf06270 */
[----:B------:R-:W-:Y:S04]  /*148d0*/  DEPBAR.LE SB0, 0x0 ;  /* 0x000080000000791a */ /* 0x000fe80000000000 */
[----:B------:R-:W-:Y:S01]  /*148e0*/  BAR.SYNC.DEFER_BLOCKING 0x0 ;  /* 0x0000000000007b1d */ /* 0x000fe20000010000 */
[----:B------:R-:W-:Y:S01]  /*148f0*/  ISETP.NE.AND P1, PT, R182, RZ, PT ;  /* 0x000000ffb600720c */ /* 0x000fe20003f25270 */
[----:B------:R-:W-:Y:S01]  /*14900*/  VIADD R188, R188, 0xffffffff ;  /* 0xffffffffbcbc7836 */ /* 0x000fe20000000000 */
[----:B------:R-:W-:Y:S01]  /*14910*/  MOV R14, R191 ;  /* 0x000000bf000e7202 */ /* 0x000fe20000000f00 */
[----:B------:R-:W-:Y:S04]  /*14920*/  IMAD.MOV.U32 R15, RZ, RZ, R190 ;  /* 0x000000ffff0f7224 */ /* 0x000fe800078e00be */
        /* <DEDUP_REMOVED lines=65> */
.L_x_6054:
[C---:B------:R-:W-:Y:S01]  /*14d40*/  LEA R194, P2, R14.reuse, R148, 0x1 ;  /* 0x000000940ec27211 */ /* 0x040fe200078408ff */
        /* <DEDUP_REMOVED lines=67> */
[----:B------:R-:W-:Y:S03]  /*15180*/  ISETP.GT.AND P1, PT, R188, R175, PT ;  /* 0x000000afbc00720c */ /* 0x000fe60003f24270 */
        /* <DEDUP_REMOVED lines=130> */
[----:B------:R-:W1:Y:S02]  /*159b0*/  I2F.RP R109, R102 ;  /* 0x00000066006d7306 */ /* 0x000e640000209400 */
[----:B------:R-:W-:Y:S08]  /*159c0*/  ISETP.GE.AND P3, PT, R105, RZ, PT ;  /* 0x000000ff6900720c */ /* 0x000ff00003f66270 */
        /* <DEDUP_REMOVED lines=53> */
.L_x_6056:
        /* <DEDUP_REMOVED lines=88> */
.L_x_6055:
        /* <DEDUP_REMOVED lines=86> */
[----:B------:R-:W-:Y:S01]  /*16800*/  FSEL R116, R116, RZ, P0 ;  /* 0x000000ff74747208 */ /* 0x000fe20000000000 */
[--C-:B------:R-:W-:Y:S01]  /*16810*/  FFMA.FTZ R119, R16, UR4, -R117.reuse ;  /* 0x0000000410777c23 */ /* 0x100fe20008010875 */
[--C-:B------:R-:W-:Y:S01]  /*16820*/  FFMA.FTZ R127, R5, UR4, -R117.reuse ;  /* 0x00000004057f7c23 */ /* 0x100fe20008010875 */
[--C-:B------:R-:W-:Y:S01]  /*16830*/  FFMA.FTZ R128, R8, UR4, -R117.reuse ;  /* 0x0000000408807c23 */ /* 0x100fe20008010875 */
[--C-:B------:R-:W-:Y:S01]  /*16840*/  FFMA.FTZ R121, R9, UR4, -R117.reuse ;  /* 0x0000000409797c23 */ /* 0x100fe20008010875 */
[--C-:B------:R-:W-:Y:S01]  /*16850*/  FFMA.FTZ R134, R42, UR4, -R116.reuse ;  /* 0x000000042a867c23 */ /* 0x100fe20008010874 */
[--C-:B------:R-:W-:Y:S03]  /*16860*/  FFMA.FTZ R118, R14, UR4, -R116.reuse ;  /* 0x000000040e767c23 */ /* 0x100fe60008010874 */
[----:B------:R-:W-:Y:S01]  /*16870*/  MUFU.EX2 R122, R122 ;  /* 0x0000007a007a7308 */ /* 0x000fe20000000800 */
[----:B-1----:R-:W1:Y:S01]  /*16880*/  LDSM.16.MT88.4 R104, [R168+0x6000] ;  /* 0x00600000a868783b */ /* 0x002e620000004200 */
[----:B--2---:R-:W-:Y:S01]  /*16890*/  FMUL.FTZ R14, R3, R94 ;  /* 0x0000005e030e7220 */ /* 0x004fe20000410000 */
[--C-:B------:R-:W-:Y:S01]  /*168a0*/  FFMA.FTZ R5, R15, UR4, -R116.reuse ;  /* 0x000000040f057c23 */ /* 0x100fe20008010874 */
[C---:B------:R-:W-:Y:S01]  /*168b0*/  FMUL.FTZ R15, R3.reuse, R95 ;  /* 0x0000005f030f7220 */ /* 0x040fe20000410000 */
[--C-:B------:R-:W-:Y:S01]  /*168c0*/  FFMA.FTZ R124, R18, UR4, -R116.reuse ;  /* 0x00000004127c7c23 */ /* 0x100fe20008010874 */
[----:B------:R-:W-:Y:S01]  /*168d0*/  FMUL.FTZ R18, R3, R90 ;  /* 0x0000005a03127220 */ /* 0x000fe20000410000 */
[--C-:B------:R-:W-:Y:S03]  /*168e0*/  FFMA.FTZ R125, R19, UR4, -R116.reuse ;  /* 0x00000004137d7c23 */ /* 0x100fe60008010874 */
[----:B------:R-:W-:Y:S01]  /*168f0*/  MUFU.EX2 R127, R127 ;  /* 0x0000007f007f7308 */ /* 0x000fe20000000800 */
        /* <DEDUP_REMOVED lines=15> */
[----:B------:R-:W2:Y:S01]  /*169f0*/  MUFU.EX2 R121, R121 ;  /* 0x0000007900797308 */ /* 0x000ea20000000800 */
[--C-:B------:R-:W-:Y:S01]  /*16a00*/  FFMA.FTZ R6, R17, UR4, -R117.reuse ;  /* 0x0000000411067c23 */ /* 0x100fe20008010875 */
[C---:B------:R-:W-:Y:S01]  /*16a10*/  FMUL.FTZ R17, R102.reuse, R89 ;  /* 0x0000005966117220 */ /* 0x040fe20000410000 */
[--C-:B------:R-:W-:Y:S01]  /*16a20*/  FFMA.FTZ R126, R7, UR4, -R116.reuse ;  /* 0x00000004077e7c23 */ /* 0x100fe20008010874 */
[----:B------:R-:W-:Y:S01]  /*16a30*/  LDSM.16.MT88.4 R88, [R168+0x6800] ;  /* 0x00680000a858783b */ /* 0x000fe20000004200 */
[--C-:B------:R-:W-:Y:S01]  /*16a40*/  FFMA.FTZ R7, R13, UR4, -R117.reuse ;  /* 0x000000040d077c23 */ /* 0x100fe20008010875 */
[----:B------:R-:W-:Y:S01]  /*16a50*/  FMUL.FTZ R13, R102, R93 ;  /* 0x0000005d660d7220 */ /* 0x000fe20000410000 */
[--C-:B------:R-:W-:Y:S03]  /*16a60*/  FFMA.FTZ R123, R10, UR4, -R116.reuse ;  /* 0x000000040a7b7c23 */ /* 0x100fe60008010874 */
[----:B------:R-:W-:Y:S01]  /*16a70*/  MUFU.EX2 R130, R130 ;  /* 0x0000008200827308 */ /* 0x000fe20000000800 */
[----:B------:R-:W-:Y:S01]  /*16a80*/  FMUL.FTZ R10, R3, R98 ;  /* 0x00000062030a7220 */ /* 0x000fe20000410000 */
[--C-:B------:R-:W-:Y:S01]  /*16a90*/  FFMA.FTZ R120, R11, UR4, -R116.reuse ;  /* 0x000000040b787c23 */ /* 0x100fe20008010874 */
[C---:B------:R-:W-:Y:S01]  /*16aa0*/  FMUL.FTZ R11, R3.reuse, R99 ;  /* 0x00000063030b7220 */ /* 0x040fe20000410000 */
[----:B------:R-:W3:Y:S01]  /*16ab0*/  LDSM.16.MT88.4 R92, [R164+0x6000] ;  /* 0x00600000a45c783b */ /* 0x000ee20000004200 */
[C---:B------:R-:W-:Y:S01]  /*16ac0*/  FMUL.FTZ R72, R102.reuse, R72 ;  /* 0x0000004866487220 */ /* 0x040fe20000410000 */
[----:B------:R-:W-:Y:S01]  /*16ad0*/  FMUL.FTZ R73, R102, R73 ;  /* 0x0000004966497220 */ /* 0x000fe20000410000 */
[----:B------:R-:W-:Y:S03]  /*16ae0*/  FMUL.FTZ R74, R3, R74 ;  /* 0x0000004a034a7220 */ /* 0x000fe60000410000 */
[----:B------:R-:W4:Y:S01]  /*16af0*/  MUFU.EX2 R126, R126 ;  /* 0x0000007e007e7308 */ /* 0x000f220000000800 */
[--C-:B------:R-:W-:Y:S01]  /*16b00*/  FFMA.FTZ R133, R4, UR4, -R117.reuse ;  /* 0x0000000404857c23 */ /* 0x100fe20008010875 */
[----:B--2---:R-:W-:Y:S01]  /*16b10*/  F2FP.F16.F32.PACK_AB R98, R121, R128 ;  /* 0x000000807962723e */ /* 0x004fe200000000ff */
[C---:B------:R-:W-:Y:S01]  /*16b20*/  FMUL.FTZ R75, R3.reuse, R75 ;  /* 0x0000004b034b7220 */ /* 0x040fe20000410000 */
[C---:B------:R-:W-:Y:S01]  /*16b30*/  FMUL.FTZ R76, R102.reuse, R76 ;  /* 0x0000004c664c7220 */ /* 0x040fe20000410000 */
[----:B------:R-:W-:Y:S01]  /*16b40*/  FMUL.FTZ R77, R102, R77 ;  /* 0x0000004d664d7220 */ /* 0x000fe20000410000 */
[C---:B------:R-:W-:Y:S01]  /*16b50*/  FMUL.FTZ R78, R3.reuse, R78 ;  /* 0x0000004e034e7220 */ /* 0x040fe20000410000 */
[----:B------:R-:W-:Y:S03]  /*16b60*/  FMUL.FTZ R79, R3, R79 ;  /* 0x0000004f034f7220 */ /* 0x000fe60000410000 */
[----:B------:R-:W2:Y:S01]  /*16b70*/  MUFU.EX2 R133, R133 ;  /* 0x0000008500857308 */ /* 0x000ea20000000800 */
[--C-:B------:R-:W-:Y:S01]  /*16b80*/  FFMA.FTZ R129, R20, UR4, -R117.reuse ;  /* 0x0000000414817c23 */ /* 0x100fe20008010875 */
[C---:B------:R-:W-:Y:S01]  /*16b90*/  FMUL.FTZ R20, R102.reuse, R84 ;  /* 0x0000005466147220 */ /* 0x040fe20000410000 */
[--C-:B------:R-:W-:Y:S01]  /*16ba0*/  FFMA.FTZ R132, R21, UR4, -R117.reuse ;  /* 0x0000000415847c23 */ /* 0x100fe20008010875 */
[----:B------:R-:W-:Y:S01]  /*16bb0*/  FMUL.FTZ R21, R102, R85 ;  /* 0x0000005566157220 */ /* 0x000fe20000410000 */
[--C-:B------:R-:W-:Y:S01]  /*16bc0*/  FFMA.FTZ R131, R22, UR4, -R116.reuse ;  /* 0x0000000416837c23 */ /* 0x100fe20008010874 */
[----:B------:R-:W-:Y:S01]  /*16bd0*/  FMUL.FTZ R22, R3, R86 ;  /* 0x0000005603167220 */ /* 0x000fe20000410000 */
[--C-:B------:R-:W-:Y:S03]  /*16be0*/  FFMA.FTZ R135, R50, UR4, -R116.reuse ;  /* 0x0000000432877c23 */ /* 0x100fe60008010874 */
[----:B------:R-:W-:Y:S01]  /*16bf0*/  MUFU.EX2 R123, R123 ;  /* 0x0000007b007b7308 */ /* 0x000fe20000000800 */
[----:B----4-:R-:W-:Y:S01]  /*16c00*/  F2FP.F16.F32.PACK_AB R97, R126, R130 ;  /* 0x000000827e61723e */ /* 0x010fe200000000ff */
[--C-:B------:R-:W-:Y:S01]  /*16c10*/  FFMA.FTZ R48, R48, UR4, -R117.reuse ;  /* 0x0000000430307c23 */ /* 0x100fe20008010875 */
[--C-:B------:R-:W-:Y:S01]  /*16c20*/  FFMA.FTZ R49, R49, UR4, -R117.reuse ;  /* 0x0000000431317c23 */ /* 0x100fe20008010875 */
[----:B------:R-:W-:Y:S01]  /*16c30*/  FFMA.FTZ R50, R51, UR4, -R116 ;  /* 0x0000000433327c23 */ /* 0x000fe20008010874 */
[----:B------:R-:W-:Y:S01]  /*16c40*/  FFMA.FTZ R130, R3, R192, R130 ;  /* 0x000000c003827223 */ /* 0x000fe20000010082 */
[--C-:B------:R-:W-:Y:S01]  /*16c50*/  FFMA.FTZ R51, R52, UR4, -R117.reuse ;  /* 0x0000000434337c23 */ /* 0x100fe20008010875 */
[----:B------:R-:W-:Y:S03]  /*16c60*/  FFMA.FTZ R52, R53, UR4, -R117 ;  /* 0x0000000435347c23 */ /* 0x000fe60008010875 */
[----:B------:R-:W4:Y:S01]  /*16c70*/  MUFU.EX2 R120, R120 ;  /* 0x0000007800787308 */ /* 0x000f220000000800 */
[----:B--2---:R-:W-:Y:S01]  /*16c80*/  F2FP.F16.F32.PACK_AB R96, R127, R133 ;  /* 0x000000857f60723e */ /* 0x004fe200000000ff */
[--C-:B------:R-:W-:Y:S01]  /*16c90*/  FFMA.FTZ R53, R54, UR4, -R116.reuse ;  /* 0x0000000436357c23 */ /* 0x100fe20008010874 */
[--C-:B------:R-:W-:Y:S01]  /*16ca0*/  FFMA.FTZ R54, R55, UR4, -R116.reuse ;  /* 0x0000000437367c23 */ /* 0x100fe20008010874 */
[--C-:B------:R-:W-:Y:S01]  /*16cb0*/  FFMA.FTZ R55, R58, UR4, -R116.reuse ;  /* 0x000000043a377c23 */ /* 0x100fe20008010874 */
[----:B------:R-:W-:Y:S01]  /*16cc0*/  FFMA.FTZ R58, R59, UR4, -R116 ;  /* 0x000000043b3a7c23 */ /* 0x000fe20008010874 */
[----:B------:R-:W-:Y:S01]  /*16cd0*/  FFMA.FTZ R133, R102, R193, R133 ;  /* 0x000000c166857223 */ /* 0x000fe20000010085 */
[----:B------:R-:W-:Y:S03]  /*16ce0*/  FADD.FTZ R130, R126, R130 ;  /* 0x000000827e827221 */ /* 0x000fe60000010000 */
[----:B------:R-:W2:Y:S01]  /*16cf0*/  MUFU.EX2 R7, R7 ;  /* 0x0000000700077308 */ /* 0x000ea20000000800 */
[----:B------:R-:W-:Y:S01]  /*16d00*/  FFMA.FTZ R59, R66, UR4, -R116 ;  /* 0x00000004423b7c23 */ /* 0x000fe20008010874 */
[----:B------:R-:W-:Y:S01]  /*16d10*/  FADD.FTZ R133, R127, R133 ;  /* 0x000000857f857221 */ /* 0x000fe20000010000 */
[----:B------:R-:W-:Y:S02]  /*16d20*/  ISETP.GT.AND P0, PT, R188, R175, PT ;  /* 0x000000afbc00720c */ /* 0x000fe40003f04270 */
[----:B------:R-:W-:Y:S01]  /*16d30*/  MOV R103, R2 ;  /* 0x0000000200677202 */ /* 0x000fe20000000f00 */
[----:B------:R-:W-:Y:S04]  /*16d40*/  FADD.FTZ R128, R128, R133 ;  /* 0x0000008580807221 */ /* 0x000fe80000010000 */
[----:B------:R-:W-:Y:S01]  /*16d50*/  MUFU.EX2 R118, R118 ;  /* 0x0000007600767308 */ /* 0x000fe20000000800 */
[C---:B----4-:R-:W-:Y:S01]  /*16d60*/  F2FP.F16.F32.PACK_AB R99, R120.reuse, R123 ;  /* 0x0000007b7863723e */ /* 0x050fe200000000ff */
[----:B------:R-:W-:Y:S01]  /*16d70*/  FADD.FTZ R121, R121, R128 ;  /* 0x0000008079797221 */ /* 0x000fe20000010000 */
[----:B------:R-:W-:Y:S04]  /*16d80*/  FADD.FTZ R123, R123, R130 ;  /* 0x000000827b7b7221 */ /* 0x000fe80000010000 */
[----:B------:R-:W-:Y:S03]  /*16d90*/  FADD.FTZ R123, R120, R123 ;  /* 0x0000007b787b7221 */ /* 0x000fe60000010000 */
[----:B------:R-:W4:Y:S01]  /*16da0*/  MUFU.EX2 R5, R5 ;  /* 0x0000000500057308 */ /* 0x000f220000000800 */
[C---:B-1----:R-:W-:Y:S05]  /*16db0*/  HMMA.16816.F32 R8, R96.reuse, R104, R8 ;  /* 0x000000686008723c */ /* 0x042fea0000001808 */
[----:B--2---:R-:W-:Y:S01]  /*16dc0*/  F2FP.F16.F32.PACK_AB R84, R7, R122 ;  /* 0x0000007a0754723e */ /* 0x004fe200000000ff */
[C---:B------:R-:W-:Y:S03]  /*16dd0*/  HMMA.16816.F32 R12, R96.reuse, R106, R12 ;  /* 0x0000006a600c723c */ /* 0x040fe6000000180c */
[----:B------:R-:W-:Y:S01]  /*16de0*/  MUFU.EX2 R119, R119 ;  /* 0x0000007700777308 */ /* 0x000fe20000000800 */
[----:B------:R-:W1:Y:S01]  /*16df0*/  LDSM.16.MT88.4 R104, [R166+0x6800] ;  /* 0x00680000a668783b */ /* 0x000e620000004200 */
[----:B------:R-:W-:Y:S01]  /*16e00*/  FADD.FTZ R122, R122, R121 ;  /* 0x000000797a7a7221 */ /* 0x000fe20000010000 */
[C---:B------:R-:W-:Y:S07]  /*16e10*/  HMMA.16816.F32 R16, R96.reuse, R108, R16 ;  /* 0x0000006c6010723c */ /* 0x040fee0000001810 */
[----:B------:R-:W2:Y:S01]  /*16e20*/  MUFU.EX2 R6, R6 ;  /* 0x0000000600067308 */ /* 0x000ea20000000800 */
        /* <DEDUP_REMOVED lines=10> */
[----:B--2---:R-:W-:Y:S01]  /*16ed0*/  F2FP.F16.F32.PACK_AB R86, R6, R119 ;  /* 0x000000770656723e */ /* 0x004fe200000000ff */
[--C-:B------:R-:W-:Y:S05]  /*16ee0*/  FFMA.FTZ R114, R24, UR4, -R117.reuse ;  /* 0x0000000418727c23 */ /* 0x100fea0008010875 */
[----:B------:R-:W-:Y:S01]  /*16ef0*/  MUFU.EX2 R129, R129 ;  /* 0x0000008100817308 */ /* 0x000fe20000000800 */
[----:B------:R-:W-:Y:S01]  /*16f00*/  FFMA.FTZ R113, R25, UR4, -R117 ;  /* 0x0000000419717c23 */ /* 0x000fe20008010875 */
[--C-:B------:R-:W-:Y:S01]  /*16f10*/  FFMA.FTZ R115, R43, UR4, -R116.reuse ;  /* 0x000000042b737c23 */ /* 0x100fe20008010874 */
[C---:B---3--:R-:W-:Y:S03]  /*16f20*/  HMMA.16816.F32 R20, R96.reuse, R92, R20 ;  /* 0x0000005c6014723c */ /* 0x048fe60000001814 */
[----:B------:R-:W-:Y:S04]  /*16f30*/  FADD.FTZ R118, R118, R123 ;  /* 0x0000007b76767221 */ /* 0x000fe80000010000 */
[----:B------:R-:W2:Y:S01]  /*16f40*/  MUFU.EX2 R132, R132 ;  /* 0x0000008400847308 */ /* 0x000ea20000000800 */
[----:B-----5:R-:W-:Y:S01]  /*16f50*/  F2FP.F16.F32.PACK_AB R87, R125, R124 ;  /* 0x0000007c7d57723e */ /* 0x020fe200000000ff */
[----:B------:R-:W-:Y:S03]  /*16f60*/  HMMA.16816.F32 R80, R96, R94, R80 ;  /* 0x0000005e6050723c */ /* 0x000fe60000001850 */
[--C-:B------:R-:W-:Y:S05]  /*16f70*/  FFMA.FTZ R92, R26, UR4, -R116.reuse ;  /* 0x000000041a5c7c23 */ /* 0x100fea0008010874 */
[----:B------:R-:W-:Y:S03]  /*16f80*/  MUFU.EX2 R131, R131 ;  /* 0x0000008300837308 */ /* 0x000fe60000000800 */
[----:B------:R-:W-:Y:S01]  /*16f90*/  FFMA.FTZ R96, R27, UR4, -R116 ;  /* 0x000000041b607c23 */ /* 0x000fe20008010874 */
[C---:B------:R-:W-:Y:S01]  /*16fa0*/  HMMA.16816.F32 R8, R84.reuse, R88, R8 ;  /* 0x000000585408723c */ /* 0x040fe20000001808 */
[----:B------:R-:W3:Y:S04]  /*16fb0*/  LDSM.16.MT88.4 R24, [R164+0x6800] ;  /* 0x00680000a418783b */ /* 0x000ee80000004200 */
[--C-:B------:R-:W-:Y:S01]  /*16fc0*/  FFMA.FTZ R98, R28, UR4, -R117.reuse ;  /* 0x000000041c627c23 */ /* 0x100fe20008010875 */
[----:B------:R5:W-:Y:S01]  /*16fd0*/  MUFU.EX2 R97, R92 ;  /* 0x0000005c00617308 */ /* 0x000be20000000800 */
[C---:B------:R-:W-:Y:S02]  /*16fe0*/  HMMA.16816.F32 R12, R84.reuse, R90, R12 ;  /* 0x0000005a540c723c */ /* 0x040fe4000000180c */
[----:B------:R-:W2:Y:S02]  /*16ff0*/  LDSM.16.MT88.4 R88, [R168+0x7000] ;  /* 0x00700000a858783b */ /* 0x000ea40000004200 */
[--C-:B------:R-:W-:Y:S01]  /*17000*/  FFMA.FTZ R99, R29, UR4, -R117.reuse ;  /* 0x000000041d637c23 */ /* 0x100fe20008010875 */
[----:B------:R-:W-:Y:S01]  /*17010*/  FADD.FTZ R5, R5, R118 ;  /* 0x0000007605057221 */ /* 0x000fe20000010000 */
[C---:B-1----:R-:W-:Y:S03]  /*17020*/  HMMA.16816.F32 R16, R84.reuse, R104, R16 ;  /* 0x000000685410723c */ /* 0x042fe60000001810 */
[----:B------:R-:W1:Y:S02]  /*17030*/  MUFU.EX2 R112, R112 ;  /* 0x0000007000707308 */ /* 0x000e640000000800 */
        /* <DEDUP_REMOVED lines=22> */
[----:B--2---:R-:W-:Y:S01]  /*171a0*/  F2FP.F16.F32.PACK_AB R24, R132, R129 ;  /* 0x000000818418723e */ /* 0x004fe200000000ff */
[----:B------:R-:W-:Y:S03]  /*171b0*/  FADD.FTZ R6, R6, R119 ;  /* 0x0000007706067221 */ /* 0x000fe60000010000 */
[----:B------:R-:W2:Y:S02]  /*171c0*/  MUFU.EX2 R99, R99 ;  /* 0x0000006300637308 */ /* 0x000ea40000000800 */
[----:B-1----:R-:W-:Y:S02]  /*171d0*/  F2FP.F16.F32.PACK_AB R25, R112, R131 ;  /* 0x000000837019723e */ /* 0x002fe400000000ff */
[----:B----4-:R-:W-:Y:S01]  /*171e0*/  F2FP.F16.F32.PACK_AB R26, R113, R114 ;  /* 0x00000072711a723e */ /* 0x010fe200000000ff */
[----:B------:R-:W-:Y:S01]  /*171f0*/  LDSM.16.MT88.4 R40, [R168+0x8000] ;  /* 0x00800000a828783b */ /* 0x000fe20000004200 */
[----:B------:R-:W-:Y:S01]  /*17200*/  F2FP.F16.F32.PACK_AB R27, R96, R97 ;  /* 0x00000061601b723e */ /* 0x000fe200000000ff */
[----:B------:R-:W-:Y:S03]  /*17210*/  FADD.FTZ R129, R129, R6 ;  /* 0x0000000681817221 */ /* 0x000fe60000010000 */
[----:B------:R-:W-:Y:S01]  /*17220*/  MUFU.EX2 R105, R105 ;  /* 0x0000006900697308 */ /* 0x000fe20000000800 */
[--C-:B------:R-:W-:Y:S01]  /*17230*/  FFMA.FTZ R6, R63, UR4, -R116.reuse ;  /* 0x000000043f067c23 */ /* 0x100fe20008010874 */
[----:B------:R-:W-:Y:S01]  /*17240*/  FADD.FTZ R129, R132, R129 ;  /* 0x0000008184817221 */ /* 0x000fe20000010000 */
[C---:B------:R-:W-:Y:S07]  /*17250*/  HMMA.16816.F32 R8, R24.reuse, R88, R8 ;  /* 0x000000581808723c */ /* 0x040fee0000001808 */
[----:B------:R-:W1:Y:S01]  /*17260*/  MUFU.EX2 R104, R104 ;  /* 0x0000006800687308 */ /* 0x000e620000000800 */
        /* <DEDUP_REMOVED lines=8> */
[--C-:B------:R-:W-:Y:S01]  /*172f0*/  FFMA.FTZ R88, R37, UR4, -R117.reuse ;  /* 0x0000000425587c23 */ /* 0x100fe20008010875 */
[C---:B------:R-:W-:Y:S07]  /*17300*/  HMMA.16816.F32 R72, R24.reuse, R92, R72 ;  /* 0x0000005c1848723c */ /* 0x040fee0000001848 */
[----:B------:R-:W-:Y:S01]  /*17310*/  MUFU.EX2 R109, R109 ;  /* 0x0000006d006d7308 */ /* 0x000fe20000000800 */
[--C-:B------:R-:W-:Y:S01]  /*17320*/  FFMA.FTZ R91, R38, UR4, -R116.reuse ;  /* 0x00000004265b7c23 */ /* 0x100fe20008010874 */
[C---:B------:R-:W-:Y:S01]  /*17330*/  HMMA.16816.F32 R76, R24.reuse, R94, R76 ;  /* 0x0000005e184c723c */ /* 0x040fe2000000184c */
[----:B------:R-:W-:Y:S07]  /*17340*/  LDSM.16.MT88.4 R92, [R168+0x9800] ;  /* 0x00980000a85c783b */ /* 0x000fee0000004200 */
[----:B------:R-:W4:Y:S01]  /*17350*/  MUFU.EX2 R108, R108 ;  /* 0x0000006c006c7308 */ /* 0x000f220000000800 */
[C---:B---3--:R-:W-:Y:S03]  /*17360*/  HMMA.16816.F32 R20, R24.reuse, R32, R20 ;  /* 0x000000201814723c */ /* 0x048fe60000001814 */
[----:B------:R-:W-:Y:S03]  /*17370*/  FFMA.FTZ R90, R39, UR4, -R116 ;  /* 0x00000004275a7c23 */ /* 0x000fe60008010874 */
[----:B------:R-:W-:Y:S03]  /*17380*/  HMMA.16816.F32 R80, R24, R34, R80 ;  /* 0x000000221850723c */ /* 0x000fe60000001850 */
[----:B------:R-:W-:Y:S01]  /*17390*/  MUFU.EX2 R89, R89 ;  /* 0x0000005900597308 */ /* 0x000fe20000000800 */
[----:B------:R-:W3:Y:S01]  /*173a0*/  LDSM.16.MT88.4 R36, [R165+0x7800] ;  /* 0x00780000a524783b */ /* 0x000ee20000004200 */
[----:B------:R-:W-:Y:S02]  /*173b0*/  FADD.FTZ R113, R113, R114 ;  /* 0x0000007271717221 */ /* 0x000fe40000010000 */
[----:B--2---:R-:W-:Y:S06]  /*173c0*/  F2FP.F16.F32.PACK_AB R24, R99, R98 ;  /* 0x000000626318723e */ /* 0x004fec00000000ff */
[----:B------:R-:W2:Y:S01]  /*173d0*/  MUFU.EX2 R88, R88 ;  /* 0x0000005800587308 */ /* 0x000ea20000000800 */
[----:B------:R-:W2:Y:S01]  /*173e0*/  LDSM.16.MT88.4 R32, [R164+0x7800] ;  /* 0x00780000a420783b */ /* 0x000ea20000004200 */
[----:B-1----:R-:W-:Y:S02]  /*173f0*/  F2FP.F16.F32.PACK_AB R25, R104, R105 ;  /* 0x000000696819723e */ /* 0x002fe400000000ff */
[----:B----4-:R-:W-:Y:S02]  /*17400*/  F2FP.F16.F32.PACK_AB R26, R106, R107 ;  /* 0x0000006b6a1a723e */ /* 0x010fe400000000ff */
[----:B------:R-:W-:Y:S04]  /*17410*/  F2FP.F16.F32.PACK_AB R27, R108, R109 ;  /* 0x0000006d6c1b723e */ /* 0x000fe800000000ff */
[----:B------:R-:W-:Y:S03]  /*17420*/  MUFU.EX2 R91, R91 ;  /* 0x0000005b005b7308 */ /* 0x000fe60000000800 */
[C---:B------:R-:W-:Y:S07]  /*17430*/  HMMA.16816.F32 R8, R24.reuse, R84, R8 ;  /* 0x000000541808723c */ /* 0x040fee0000001808 */
[----:B------:R-:W1:Y:S01]  /*17440*/  MUFU.EX2 R90, R90 ;  /* 0x0000005a005a7308 */ /* 0x000e620000000800 */
        /* <DEDUP_REMOVED lines=10> */
[--C-:B------:R-:W-:Y:S03]  /*174f0*/  FFMA.FTZ R87, R47, UR4, -R116.reuse ;  /* 0x000000042f577c23 */ /* 0x100fe60008010874 */
[C---:B------:R-:W-:Y:S02]  /*17500*/  HMMA.16816.F32 R76, R24.reuse, R38, R76 ;  /* 0x00000026184c723c */ /* 0x040fe4000000184c */
[----:B------:R-:W-:Y:S01]  /*17510*/  MUFU.EX2 R134, R134 ;  /* 0x0000008600867308 */ /* 0x000fe20000000800 */
[----:B------:R-:W3:Y:S03]  /*17520*/  LDSM.16.MT88.4 R36, [R165+0x8000] ;  /* 0x00800000a524783b */ /* 0x000ee60000004200 */
[C---:B--2---:R-:W-:Y:S06]  /*17530*/  HMMA.16816.F32 R20, R24.reuse, R32, R20 ;  /* 0x000000201814723c */ /* 0x044fec0000001814 */
[----:B------:R-:W2:Y:S01]  /*17540*/  MUFU.EX2 R115, R115 ;  /* 0x0000007300737308 */ /* 0x000ea20000000800 */
[----:B------:R-:W-:Y:S01]  /*17550*/  LDSM.16.MT88.4 R44, [R166+0x8800] ;  /* 0x00880000a62c783b */ /* 0x000fe20000004200 */
[----:B------:R-:W-:Y:S08]  /*17560*/  HMMA.16816.F32 R80, R24, R34, R80 ;  /* 0x000000221850723c */ /* 0x000ff00000001850 */
[----:B------:R-:W-:Y:S01]  /*17570*/  MUFU.EX2 R84, R84 ;  /* 0x0000005400547308 */ /* 0x000fe20000000800 */
[----:B------:R-:W3:Y:S02]  /*17580*/  LDSM.16.MT88.4 R32, [R164+0x8000] ;  /* 0x00800000a420783b */ /* 0x000ee40000004200 */
[----:B------:R-:W-:Y:S02]  /*17590*/  F2FP.F16.F32.PACK_AB R24, R88, R89 ;  /* 0x000000595818723e */ /* 0x000fe400000000ff */
[----:B-1----:R-:W-:Y:S02]  /*175a0*/  F2FP.F16.F32.PACK_AB R25, R90, R91 ;  /* 0x0000005b5a19723e */ /* 0x002fe400000000ff */
[----:B-----5:R-:W-:Y:S03]  /*175b0*/  F2FP.F16.F32.PACK_AB R26, R110, R111 ;  /* 0x0000006f6e1a723e */ /* 0x020fe600000000ff */
[----:B------:R-:W1:Y:S01]  /*175c0*/  MUFU.EX2 R85, R85 ;  /* 0x0000005500557308 */ /* 0x000e620000000800 */
[----:B--2---:R-:W-:Y:S07]  /*175d0*/  F2FP.F16.F32.PACK_AB R27, R115, R134 ;  /* 0x00000086731b723e */ /* 0x004fee00000000ff */
[C---:B------:R-:W-:Y:S02]  /*175e0*/  HMMA.16816.F32 R8, R24.reuse, R40, R8 ;  /* 0x000000281808723c */ /* 0x040fe40000001808 */
[----:B------:R-:W-:Y:S04]  /*175f0*/  MUFU.EX2 R86, R86 ;  /* 0x0000005600567308 */ /* 0x000fe80000000800 */
[C---:B------:R-:W-:Y:S01]  /*17600*/  HMMA.16816.F32 R12, R24.reuse, R42, R12 ;  /* 0x0000002a180c723c */ /* 0x040fe2000000180c */
[----:B------:R-:W2:Y:S05]  /*17610*/  LDSM.16.MT88.4 R40, [R168+0x8800] ;  /* 0x00880000a828783b */ /* 0x000eaa0000004200 */
[----:B------:R-:W5:Y:S01]  /*17620*/  MUFU.EX2 R87, R87 ;  /* 0x0000005700577308 */ /* 0x000f620000000800 */
[C---:B----4-:R-:W-:Y:S09]  /*17630*/  HMMA.16816.F32 R16, R24.reuse, R28, R16 ;  /* 0x0000001c1810723c */ /* 0x050ff20000001810 */
[----:B------:R-:W-:Y:S01]  /*17640*/  MUFU.EX2 R48, R48 ;  /* 0x0000003000307308 */ /* 0x000fe20000000800 */
[C---:B------:R-:W-:Y:S03]  /*17650*/  HMMA.16816.F32 R68, R24.reuse, R30, R68 ;  /* 0x0000001e1844723c */ /* 0x040fe60000001844 */
[----:B-1----:R-:W-:Y:S03]  /*17660*/  F2FP.F16.F32.PACK_AB R28, R85, R84 ;  /* 0x00000054551c723e */ /* 0x002fe600000000ff */
[C---:B---3--:R-:W-:Y:S03]  /*17670*/  HMMA.16816.F32 R72, R24.reuse, R36, R72 ;  /* 0x000000241848723c */ /* 0x048fe60000001848 */
[----:B------:R-:W-:Y:S02]  /*17680*/  MUFU.EX2 R49, R49 ;  /* 0x0000003100317308 */ /* 0x000fe40000000800 */
[--C-:B------:R-:W-:Y:S01]  /*17690*/  FFMA.FTZ R30, R56, UR4, -R117.reuse ;  /* 0x00000004381e7c23 */ /* 0x100fe20008010875 */
[C---:B------:R-:W-:Y:S01]  /*176a0*/  HMMA.16816.F32 R76, R24.reuse, R38, R76 ;  /* 0x00000026184c723c */ /* 0x040fe2000000184c */
[----:B------:R-:W1:Y:S06]  /*176b0*/  LDSM.16.MT88.4 R36, [R165+0x8800] ;  /* 0x00880000a524783b */ /* 0x000e6c0000004200 */
[----:B------:R-:W-:Y:S01]  /*176c0*/  MUFU.EX2 R135, R135 ;  /* 0x0000008700877308 */ /* 0x000fe20000000800 */
[----:B-----5:R-:W-:Y:S01]  /*176d0*/  F2FP.F16.F32.PACK_AB R29, R87, R86 ;  /* 0x00000056571d723e */ /* 0x020fe200000000ff */
[C---:B------:R-:W-:Y:S08]  /*176e0*/  HMMA.16816.F32 R20, R24.reuse, R32, R20 ;  /* 0x000000201814723c */ /* 0x040ff00000001814 */
[----:B------:R-:W3:Y:S01]  /*176f0*/  MUFU.EX2 R50, R50 ;  /* 0x0000003200327308 */ /* 0x000ee20000000800 */
[----:B------:R-:W-:Y:S01]  /*17700*/  HMMA.16816.F32 R80, R24, R34, R80 ;  /* 0x000000221850723c */ /* 0x000fe20000001850 */
[----:B------:R-:W4:Y:S02]  /*17710*/  LDSM.16.MT88.4 R24, [R164+0x8800] ;  /* 0x00880000a418783b */ /* 0x000f240000004200 */
[--C-:B------:R-:W-:Y:S01]  /*17720*/  FFMA.FTZ R32, R60, UR4, -R117.reuse ;  /* 0x000000043c207c23 */ /* 0x100fe20008010875 */
[----:B------:R-:W-:Y:S05]  /*17730*/  FFMA.FTZ R56, R57, UR4, -R117 ;  /* 0x0000000439387c23 */ /* 0x000fea0008010875 */
[----:B------:R5:W-:Y:S02]  /*17740*/  MUFU.EX2 R3, R30 ;  /* 0x0000001e00037308 */ /* 0x000be40000000800 */
[----:B------:R-:W-:Y:S01]  /*17750*/  FADD.FTZ R34, R124, R5 ;  /* 0x000000057c227221 */ /* 0x000fe20000010000 */
[----:B------:R-:W-:Y:S03]  /*17760*/  FFMA.FTZ R5, R62, UR4, -R116 ;  /* 0x000000043e057c23 */ /* 0x000fe60008010874 */
[----:B------:R-:W-:Y:S01]  /*17770*/  FADD.FTZ R34, R125, R34 ;  /* 0x000000227d227221 */ /* 0x000fe20000010000 */
[--C-:B------:R-:W-:Y:S01]  /*17780*/  FFMA.FTZ R60, R61, UR4, -R117.reuse ;  /* 0x000000043d3c7c23 */ /* 0x100fe20008010875 */
        /* <DEDUP_REMOVED lines=11> */
[C---:B--2---:R-:W-:Y:S02]  /*17840*/  HMMA.16816.F32 R8, R28.reuse, R40, R8 ;  /* 0x000000281c08723c */ /* 0x044fe40000001808 */
[----:B------:R-:W-:Y:S03]  /*17850*/  MUFU.EX2 R53, R53 ;  /* 0x0000003500357308 */ /* 0x000fe60000000800 */
[----:B------:R-:W-:Y:S01]  /*17860*/  FADD.FTZ R105, R105, R96 ;  /* 0x0000006069697221 */ /* 0x000fe20000010000 */
[C---:B------:R-:W-:Y:S01]  /*17870*/  HMMA.16816.F32 R12, R28.reuse, R42, R12 ;  /* 0x0000002a1c0c723c */ /* 0x040fe2000000180c */
[----:B------:R-:W2:Y:S05]  /*17880*/  LDSM.16.MT88.4 R40, [R168+0x9000] ;  /* 0x00900000a828783b */ /* 0x000eaa0000004200 */
[----:B------:R-:W3:Y:S01]  /*17890*/  MUFU.EX2 R54, R54 ;  /* 0x0000003600367308 */ /* 0x000ee20000000800 */
[----:B------:R-:W-:Y:S01]  /*178a0*/  FADD.FTZ R104, R104, R105 ;  /* 0x0000006968687221 */ /* 0x000fe20000010000 */
[C---:B------:R-:W-:Y:S08]  /*178b0*/  HMMA.16816.F32 R16, R28.reuse, R44, R16 ;  /* 0x0000002c1c10723c */ /* 0x040ff00000001810 */
[----:B------:R-:W5:Y:S01]  /*178c0*/  MUFU.EX2 R56, R56 ;  /* 0x0000003800387308 */ /* 0x000f620000000800 */
[C---:B------:R-:W-:Y:S01]  /*178d0*/  HMMA.16816.F32 R68, R28.reuse, R46, R68 ;  /* 0x0000002e1c44723c */ /* 0x040fe20000001844 */
[----:B------:R-:W2:Y:S02]  /*178e0*/  LDSM.16.MT88.4 R44, [R166+0x9000] ;  /* 0x00900000a62c783b */ /* 0x000ea40000004200 */
[----:B------:R-:W-:Y:S03]  /*178f0*/  FADD.FTZ R109, R109, R104 ;  /* 0x000000686d6d7221 */ /* 0x000fe60000010000 */
[C---:B-1----:R-:W-:Y:S03]  /*17900*/  HMMA.16816.F32 R72, R28.reuse, R36, R72 ;  /* 0x000000241c48723c */ /* 0x042fe60000001848 */
[----:B------:R-:W-:Y:S02]  /*17910*/  MUFU.EX2 R55, R55 ;  /* 0x0000003700377308 */ /* 0x000fe40000000800 */
[----:B---3--:R-:W-:Y:S01]  /*17920*/  F2FP.F16.F32.PACK_AB R33, R54, R53 ;  /* 0x000000353621723e */ /* 0x008fe200000000ff */
[C---:B------:R-:W-:Y:S01]  /*17930*/  HMMA.16816.F32 R76, R28.reuse, R38, R76 ;  /* 0x000000261c4c723c */ /* 0x040fe2000000184c */
[----:B------:R-:W1:Y:S06]  /*17940*/  LDSM.16.MT88.4 R36, [R165+0x9000] ;  /* 0x00900000a524783b */ /* 0x000e6c0000004200 */
[----:B------:R-:W3:Y:S01]  /*17950*/  MUFU.EX2 R58, R58 ;  /* 0x0000003a003a7308 */ /* 0x000ee20000000800 */
[----:B-----5:R-:W-:Y:S01]  /*17960*/  F2FP.F16.F32.PACK_AB R34, R56, R3 ;  /* 0x000000033822723e */ /* 0x020fe200000000ff */
[C---:B----4-:R-:W-:Y:S08]  /*17970*/  HMMA.16816.F32 R20, R28.reuse, R24, R20 ;  /* 0x000000181c14723c */ /* 0x050ff00000001814 */
[----:B------:R4:W-:Y:S01]  /*17980*/  MUFU.EX2 R7, R32 ;  /* 0x0000002000077308 */ /* 0x0009e20000000800 */
[----:B------:R-:W-:Y:S01]  /*17990*/  HMMA.16816.F32 R80, R28, R26, R80 ;  /* 0x0000001a1c50723c */ /* 0x000fe20000001850 */
[----:B------:R-:W5:Y:S02]  /*179a0*/  LDSM.16.MT88.4 R24, [R164+0x9000] ;  /* 0x00900000a418783b */ /* 0x000f640000004200 */
[----:B------:R-:W-:Y:S06]  /*179b0*/  FADD.FTZ R108, R108, R109 ;  /* 0x0000006d6c6c7221 */ /* 0x000fec0000010000 */
[----:B------:R-:W1:Y:S02]  /*179c0*/  MUFU.EX2 R60, R60 ;  /* 0x0000003c003c7308 */ /* 0x000e640000000800 */
        /* <DEDUP_REMOVED lines=9> */
[C---:B--2---:R-:W-:Y:S02]  /*17a60*/  HMMA.16816.F32 R8, R32.reuse, R40, R8 ;  /* 0x000000282008723c */ /* 0x044fe40000001808 */
[----:B------:R-:W2:Y:S03]  /*17a70*/  MUFU.EX2 R6, R6 ;  /* 0x0000000600067308 */ /* 0x000ea60000000800 */
[----:B-1----:R-:W-:Y:S01]  /*17a80*/  F2FP.F16.F32.PACK_AB R28, R60, R7 ;  /* 0x000000073c1c723e */ /* 0x002fe200000000ff */
[C---:B------:R-:W-:Y:S01]  /*17a90*/  HMMA.16816.F32 R12, R32.reuse, R42, R12 ;  /* 0x0000002a200c723c */ /* 0x040fe2000000180c */
[----:B------:R-:W1:Y:S05]  /*17aa0*/  LDSM.16.MT88.4 R40, [R166+0x9800] ;  /* 0x00980000a628783b */ /* 0x000e6a0000004200 */
[----:B------:R-:W-:Y:S01]  /*17ab0*/  MUFU.EX2 R57, R57 ;  /* 0x0000003900397308 */ /* 0x000fe20000000800 */
[----:B------:R-:W-:Y:S01]  /*17ac0*/  FADD.FTZ R106, R106, R107 ;  /* 0x0000006b6a6a7221 */ /* 0x000fe20000010000 */
[C---:B------:R-:W-:Y:S08]  /*17ad0*/  HMMA.16816.F32 R16, R32.reuse, R44, R16 ;  /* 0x0000002c2010723c */ /* 0x040ff00000001810 */
[----:B------:R-:W3:Y:S01]  /*17ae0*/  MUFU.EX2 R62, R117 ;  /* 0x00000075003e7308 */ /* 0x000ee20000000800 */
[C---:B------:R-:W-:Y:S01]  /*17af0*/  HMMA.16816.F32 R68, R32.reuse, R46, R68 ;  /* 0x0000002e2044723c */ /* 0x040fe20000001844 */
[----:B------:R-:W4:Y:S02]  /*17b00*/  LDSM.16.MT88.4 R44, [R165+0x9800] ;  /* 0x00980000a52c783b */ /* 0x000f240000004200 */
[----:B--2---:R-:W-:Y:S03]  /*17b10*/  F2FP.F16.F32.PACK_AB R29, R6, R5 ;  /* 0x00000005061d723e */ /* 0x004fe600000000ff */
[C---:B------:R-:W-:Y:S03]  /*17b20*/  HMMA.16816.F32 R72, R32.reuse, R36, R72 ;  /* 0x000000242048723c */ /* 0x040fe60000001848 */
[----:B------:R-:W-:Y:S02]  /*17b30*/  MUFU.EX2 R59, R59 ;  /* 0x0000003b003b7308 */ /* 0x000fe40000000800 */
[----:B------:R-:W-:Y:S01]  /*17b40*/  FADD.FTZ R89, R89, R106 ;  /* 0x0000006a59597221 */ /* 0x000fe20000010000 */
[C---:B------:R-:W-:Y:S01]  /*17b50*/  HMMA.16816.F32 R76, R32.reuse, R38, R76 ;  /* 0x00000026204c723c */ /* 0x040fe2000000184c */
[----:B------:R-:W2:Y:S06]  /*17b60*/  LDSM.16.MT88.4 R36, [R164+0x9800] ;  /* 0x00980000a424783b */ /* 0x000eac0000004200 */
[----:B------:R-:W1:Y:S01]  /*17b70*/  MUFU.EX2 R116, R116 ;  /* 0x0000007400747308 */ /* 0x000e620000000800 */
[----:B---3--:R-:W-:Y:S01]  /*17b80*/  F2FP.F16.F32.PACK_AB R30, R62, R57 ;  /* 0x000000393e1e723e */ /* 0x008fe200000000ff */
[C---:B-----5:R-:W-:Y:S03]  /*17b90*/  HMMA.16816.F32 R20, R32.reuse, R24, R20 ;  /* 0x000000182014723c */ /* 0x060fe60000001814 */
[----:B------:R-:W-:Y:S03]  /*17ba0*/  FADD.FTZ R88, R88, R89 ;  /* 0x0000005958587221 */ /* 0x000fe60000010000 */
[----:B------:R-:W-:Y:S05]  /*17bb0*/  HMMA.16816.F32 R80, R32, R26, R80 ;  /* 0x0000001a2050723c */ /* 0x000fea0000001850 */
[----:B------:R-:W-:Y:S01]  /*17bc0*/  FADD.FTZ R61, R111, R88 ;  /* 0x000000586f3d7221 */ /* 0x000fe20000010000 */
[----:B------:R-:W-:Y:S01]  /*17bd0*/  FADD.FTZ R115, R115, R134 ;  /* 0x0000008673737221 */ /* 0x000fe20000010000 */
[----:B-1----:R-:W-:Y:S04]  /*17be0*/  F2FP.F16.F32.PACK_AB R31, R116, R59 ;  /* 0x0000003b741f723e */ /* 0x002fe800000000ff */
        /* <DEDUP_REMOVED lines=35> */
.L_x_6053:
[----:B------:R-:W1:Y:S01]  /*17e20*/  SHFL.BFLY PT, R4, R193, 0x2, 0x1f ;  /* 0x0c401f00c1047f89 */ /* 0x000e6200000e0000 */
[----:B------:R-:W-:Y:S01]  /*17e30*/  MOV R11, 0x3f800000 ;  /* 0x3f800000000b7802 */ /* 0x000fe20000000f00 */
[----:B------:R-:W2:Y:S01]  /*17e40*/  S2UR UR4, SR_CgaCtaId ;  /* 0x00000000000479c3 */ /* 0x000ea20000008800 */
[----:B------:R-:W-:Y:S01]  /*17e50*/  MOV R9, 0x3f800000 ;  /* 0x3f80000000097802 */ /* 0x000fe20000000f00 */
[----:B------:R-:W3:Y:S01]  /*17e60*/  SHFL.BFLY PT, R5, R192, 0x2, 0x1f ;  /* 0x0c401f00c0057f89 */ /* 0x000ee200000e0000 */
[----:B------:R-:W-:Y:S01]  /*17e70*/  UMOV UR5, 0x400 ;  /* 0x0000040000057882 */ /* 0x000fe20000000000 */
[----:B------:R-:W-:Y:S01]  /*17e80*/  BSSY B0, `(.L_x_6058) ;  /* 0x000009e000007945 */ /* 0x000fe20003800000 */
[----:B------:R-:W4:Y:S01]  /*17e90*/  S2R R3, SR_TID.X ;  /* 0x0000000000037919 */ /* 0x000f220000002100 */
[----:B------:R-:W5:Y:S02]  /*17ea0*/  S2R R13, SR_TID.X ;  /* 0x00000000000d7919 */ /* 0x000f640000002100 */
        /* <DEDUP_REMOVED lines=14> */
[----:B------:R-:W-:Y:S02]  /*17f90*/  LEA.HI R7, R7, R12, RZ, 0x3 ;  /* 0x0000000c07077211 */ /* 0x000fe400078f18ff */
[----:B------:R-:W-:-:S02]  /*17fa0*/  FSETP.NE.FTZ.AND P0, PT, R5, RZ, PT ;  /* 0x000000ff0500720b */ /* 0x000fc40003f15000 */
[----:B------:R-:W-:Y:S02]  /*17fb0*/  LOP3.LUT R7, R7, 0xfffffff8, RZ, 0xc0, !PT ;  /* 0xfffffff807077812 */ /* 0x000fe400078ec0ff */
[----:B-----5:R-:W-:Y:S02]  /*17fc0*/  SHF.R.S32.HI R10, RZ, 0x1f, R13 ;  /* 0x0000001fff0a7819 */ /* 0x020fe4000001140d */
[----:B------:R-:W-:Y:S01]  /*17fd0*/  IADD3 R15, -R8, R3, RZ ;  /* 0x00000003080f7210 */ /* 0x000fe20007ffe1ff */
[----:B------:R-:W-:Y:S01]  /*17fe0*/  IMAD.IADD R7, R12, 0x1, -R7 ;  /* 0x000000010c077824 */ /* 0x000fe200078e0a07 */
[----:B------:R-:W-:Y:S01]  /*17ff0*/  LEA.HI R10, R10, R13, RZ, 0x4 ;  /* 0x0000000d0a0a7211 */ /* 0x000fe200078f20ff */
[----:B------:R-:W1:Y:S01]  /*18000*/  @P3 MUFU.RCP R11, R6 ;  /* 0x00000006000b3308 */ /* 0x000e620000001000 */
[----:B------:R-:W2:Y:S02]  /*18010*/  @P3 LDC R23, c[0x0][0x2e8] ;  /* 0x0000ba00ff173b82 */ /* 0x000ea40000000800 */
[----:B------:R-:W-:-:S05]  /*18020*/  SHF.R.S32.HI R10, RZ, 0x4, R10 ;  /* 0x00000004ff0a7819 */ /* 0x000fca000001140a */
[----:B------:R-:W3:Y:S01]  /*18030*/  @P0 MUFU.RCP R9, R5 ;  /* 0x0000000500090308 */ /* 0x000ee20000001000 */
[----:B------:R-:W-:-:S07]  /*18040*/  IMAD.SHL.U32 R13, R10, 0x40, RZ ;  /* 0x000000400a0d7824 */ /* 0x000fce00078e00ff */
        /* <DEDUP_REMOVED lines=25> */
[----:B------:R-:W-:Y:S01]  /*181e0*/  IADD3 R11, -R12, R3, RZ ;  /* 0x000000030c0b7210 */ /* 0x000fe20007ffe1ff */
        /* <DEDUP_REMOVED lines=11> */
[----:B------:R-:W-:Y:S01]  /*182a0*/  ISETP.NE.U32.AND P4, PT, R12, 0x1, PT ;  /* 0x000000010c00780c */ /* 0x000fe20003f85070 */
[----:B------:R-:W1:Y:S01]  /*182b0*/  @P0 MUFU.LG2 R5, R5 ;  /* 0x0000000500050308 */ /* 0x000e620000000c00 */
[----:B------:R-:W-:-:S02]  /*182c0*/  LEA.HI R9, R11, R11, RZ, 0x1 ;  /* 0x0000000b0b097211 */ /* 0x000fc400078f08ff */
[----:B------:R-:W-:Y:S02]  /*182d0*/  LOP3.LUT R12, R13, 0x1c0, RZ, 0xc0, !PT ;  /* 0x000001c00d0c7812 */ /* 0x000fe400078ec0ff */
[C---:B------:R-:W-:Y:S01]  /*182e0*/  R2P PR, R7.reuse, 0x6 ;  /* 0x0000000607007804 */ /* 0x040fe20000000000 */
[----:B------:R-:W-:Y:S01]  /*182f0*/  IMAD.SHL.U32 R7, R7, 0x40, RZ ;  /* 0x0000004007077824 */ /* 0x000fe200078e00ff */
[----:B------:R-:W-:Y:S02]  /*18300*/  SHF.L.U32 R13, R9, 0x2, RZ ;  /* 0x00000002090d7819 */ /* 0x000fe400000006ff */
[----:B------:R-:W-:Y:S02]  /*18310*/  LEA.HI R4, R4, R3, RZ, 0x5 ;  /* 0x0000000304047211 */ /* 0x000fe400078f28ff */
        /* <DEDUP_REMOVED lines=33> */
[----:B------:R-:W-:Y:S02]  /*18530*/  LOP3.LUT R4, R4, 0xffffffe0, RZ, 0xc0, !PT ;  /* 0xffffffe004047812 */ /* 0x000fe400078ec0ff */
[----:B------:R-:W-:Y:S01]  /*18540*/  SHF.L.U32 R44, R11, 0x2, RZ ;  /* 0x000000020b2c7819 */ /* 0x000fe200000006ff */
[----:B------:R4:W-:Y:S01]  /*18550*/  STS.64 [R15+0x800], R90 ;  /* 0x0008005a0f007388 */ /* 0x0009e20000000a00 */
[----:B------:R-:W-:Y:S01]  /*18560*/  IADD3 R4, -R4, R3, RZ ;  /* 0x0000000304047210 */ /* 0x000fe20007ffe1ff */
[----:B------:R-:W-:Y:S01]  /*18570*/  @P3 FMUL.FTZ R3, R6, 0.69314718246459960938 ;  /* 0x3f31721806033820 */ /* 0x000fe20000410000 */
[----:B------:R-:W-:Y:S01]  /*18580*/  IMAD.MOV.U32 R6, RZ, RZ, -0x800000 ;  /* 0xff800000ff067424 */ /* 0x000fe200078e00ff */
[----:B------:R-:W-:Y:S01]  /*18590*/  STS.64 [R17], R68 ;  /* 0x0000004411007388 */ /* 0x000fe20000000a00 */
[----:B------:R-:W-:Y:S01]  /*185a0*/  LOP3.LUT P1, RZ, R4, 0x3, RZ, 0xc0, !PT ;  /* 0x0000000304ff7812 */ /* 0x000fe2000782c0ff */
[----:B-1----:R-:W1:Y:S02]  /*185b0*/  LDC.64 R8, c[0x0][0x2c0] ;  /* 0x0000b000ff087b82 */ /* 0x002e640000000a00 */
[----:B------:R-:W-:Y:S04]  /*185c0*/  STS.64 [R17+0x800], R70 ;  /* 0x0008004611007388 */ /* 0x000fe80000000a00 */
[----:B------:R-:W-:Y:S04]  /*185d0*/  STS.64 [R16], R72 ;  /* 0x0000004810007388 */ /* 0x000fe80000000a00 */
[----:B------:R-:W-:Y:S04]  /*185e0*/  STS.64 [R16+0x800], R74 ;  /* 0x0008004a10007388 */ /* 0x000fe80000000a00 */
[----:B------:R-:W-:Y:S04]  /*185f0*/  STS.64 [R18], R76 ;  /* 0x0000004c12007388 */ /* 0x000fe80000000a00 */
[----:B------:R-:W-:Y:S01]  /*18600*/  STS.64 [R18+0x800], R78 ;  /* 0x0008004e12007388 */ /* 0x000fe20000000a00 */
[----:B----4-:R-:W3:Y:S03]  /*18610*/  LDC R15, c[0x0][0x270] ;  /* 0x00009c00ff0f7b82 */ /* 0x010ee60000000800 */
[----:B------:R-:W-:Y:S04]  /*18620*/  STS.64 [R20], R84 ;  /* 0x0000005414007388 */ /* 0x000fe80000000a00 */
[----:B------:R4:W-:Y:S04]  /*18630*/  STS.64 [R20+0x800], R86 ;  /* 0x0008005614007388 */ /* 0x0009e80000000a00 */
[----:B------:R-:W-:Y:S04]  /*18640*/  STS.64 [R21], R80 ;  /* 0x0000005015007388 */ /* 0x000fe80000000a00 */
[----:B------:R5:W-:Y:S01]  /*18650*/  STS.64 [R21+0x800], R82 ;  /* 0x0008005215007388 */ /* 0x000be20000000a00 */
[----:B------:R-:W-:Y:S06]  /*18660*/  BAR.SYNC.DEFER_BLOCKING 0x0 ;  /* 0x0000000000007b1d */ /* 0x000fec0000010000 */
[----:B------:R-:W1:Y:S01]  /*18670*/  S2R R14, SR_CTAID.Y ;  /* 0x00000000000e7919 */ /* 0x000e620000002600 */
[----:B------:R-:W2:Y:S01]  /*18680*/  S2R R13, SR_CTAID.X ;  /* 0x00000000000d7919 */ /* 0x000ea20000002500 */
[----:B----4-:R-:W-:-:S04]  /*18690*/  LEA.HI R20, R25, R12, RZ, 0x2 ;  /* 0x0000000c19147211 */ /* 0x010fc800078f10ff */
[----:B------:R-:W-:Y:S01]  /*186a0*/  LOP3.LUT R25, R20, 0xffffffc, RZ, 0xc0, !PT ;  /* 0x0ffffffc14197812 */ /* 0x000fe200078ec0ff */
[----:B-----5:R-:W4:Y:S01]  /*186b0*/  @P0 LDC R21, c[0x0][0x2e8] ;  /* 0x0000ba00ff150b82 */ /* 0x020f220000000800 */
[----:B------:R4:W4:Y:S02]  /*186c0*/  LDS.128 R16, [R7] ;  /* 0x0000000007107984 */ /* 0x0009240000000c00 */
[----:B------:R-:W-:-:S05]  /*186d0*/  IADD3 R12, R12, -R25, RZ ;  /* 0x800000190c0c7210 */ /* 0x000fca0007ffe0ff */
[----:B------:R-:W-:Y:S01]  /*186e0*/  IMAD R4, R12, 0x10, R189 ;  /* 0x000000100c047824 */ /* 0x000fe200078e02bd */
[----:B------:R-:W-:-:S05]  /*186f0*/  IADD3 R12, -R181, RZ, RZ ;  /* 0x000000ffb50c7210 */ /* 0x000fca0007ffe1ff */
[----:B---3--:R-:W-:Y:S02]  /*18700*/  IMAD R12, R15, R12, UR4 ;  /* 0x000000040f0c7e24 */ /* 0x008fe4000f8e020c */
[----:B-1----:R-:W-:Y:S01]  /*18710*/  IMAD R14, R14, R8, R181 ;  /* 0x000000080e0e7224 */ /* 0x002fe200078e02b5 */
[----:B------:R-:W-:Y:S01]  /*18720*/  MOV R8, 0xff800000 ;  /* 0xff80000000087802 */ /* 0x000fe20000000f00 */
[----:B--2---:R-:W-:Y:S01]  /*18730*/  @P3 FFMA.FTZ R8, R2, R23, R3 ;  /* 0x0000001702083223 */ /* 0x004fe20000010003 */
[C---:B------:R-:W-:Y:S01]  /*18740*/  SHF.L.U32 R2, R13.reuse, 0x6, RZ ;  /* 0x000000060d027819 */ /* 0x040fe200000006ff */
[----:B------:R-:W-:Y:S02]  /*18750*/  IMAD R12, R14, R15, R12 ;  /* 0x0000000f0e0c7224 */ /* 0x000fe400078e020c */
[----:B----4-:R-:W-:Y:S01]  /*18760*/  @P0 FFMA.FTZ R6, R0, R21, R5 ;  /* 0x0000001500060223 */ /* 0x010fe20000010005 */
[----:B------:R-:W-:Y:S02]  /*18770*/  IMAD R3, R13, -0x40, R180 ;  /* 0xffffffc00d037824 */ /* 0x000fe400078e02b4 */
[----:B------:R-:W-:Y:S01]  /*18780*/  IMAD R9, R12, R9, R2 ;  /* 0x000000090c097224 */ /* 0x000fe200078e0202 */
[----:B------:R-:W-:Y:S06]  /*18790*/  @P1 BRA `(.L_x_6059) ;  /* 0x0000000000301947 */ /* 0x000fec0003800000 */
        /* <DEDUP_REMOVED lines=12> */
.L_x_6059:
[----:B------:R-:W-:Y:S05]  /*18860*/  BSYNC B0 ;  /* 0x0000000000007941 */ /* 0x000fea0003800000 */
.L_x_6058:
[----:B------:R-:W-:Y:S01]  /*18870*/  LDS.128 R36, [R7+0x800] ;  /* 0x0008000007247984 */ /* 0x000fe20000000c00 */
[--C-:B------:R-:W-:Y:S01]  /*18880*/  SHF.R.S32.HI R45, RZ, 0x1f, R44.reuse ;  /* 0x0000001fff2d7819 */ /* 0x100fe2000001142c */
[----:B------:R-:W-:Y:S01]  /*18890*/  ULDC UR4, c[0x0][0x2d0] ;  /* 0x0000b40000047ab9 */ /* 0x000fe20000000800 */
[----:B------:R-:W-:Y:S01]  /*188a0*/  VIADD R2, R10, 0x8 ;  /* 0x000000080a027836 */ /* 0x000fe20000000000 */
[----:B------:R-:W2:Y:S01]  /*188b0*/  LDS.128 R32, [R7+0x1000] ;  /* 0x0010000007207984 */ /* 0x000ea20000000c00 */
[----:B------:R-:W-:Y:S01]  /*188c0*/  ISETP.GE.AND P0, PT, R44, UR4, PT ;  /* 0x000000042c007c0c */ /* 0x000fe2000bf06270 */
[----:B------:R-:W-:Y:S01]  /*188d0*/  ULDC UR4, c[0x0][0x2dc] ;  /* 0x0000b70000047ab9 */ /* 0x000fe20000000800 */
[----:B------:R-:W-:Y:S01]  /*188e0*/  IMAD.WIDE R44, R10, 0x40, R44 ;  /* 0x000000400a2c7825 */ /* 0x000fe200078e022c */
[----:B------:R-:W3:Y:S01]  /*188f0*/  LDS.128 R28, [R7+0x1800] ;  /* 0x00180000071c7984 */ /* 0x000ee20000000c00 */
[-C--:B------:R-:W-:Y:S02]  /*18900*/  ISETP.GE.OR P2, PT, R2, R3.reuse, P0 ;  /* 0x000000030200720c */ /* 0x080fe40000746670 */
[----:B-1----:R-:W-:Y:S01]  /*18910*/  IMAD R5, R9, UR4, RZ ;  /* 0x0000000409057c24 */ /* 0x002fe2000f8e02ff */
[----:B------:R-:W1:Y:S01]  /*18920*/  LDS.128 R24, [R7+0x2000] ;  /* 0x0020000007187984 */ /* 0x000e620000000c00 */
[C---:B------:R-:W-:Y:S01]  /*18930*/  VIADD R0, R10.reuse, 0x10 ;  /* 0x000000100a007836 */ /* 0x040fe20000000000 */
[----:B------:R-:W-:Y:S01]  /*18940*/  ULDC.64 UR4, c[0x0][0x288] ;  /* 0x0000a20000047ab9 */ /* 0x000fe20000000a00 */
[C---:B------:R-:W-:Y:S01]  /*18950*/  VIADD R4, R10.reuse, 0x18 ;  /* 0x000000180a047836 */ /* 0x040fe20000000000 */
[----:B------:R-:W4:Y:S01]  /*18960*/  LDS.128 R20, [R7+0x2800] ;  /* 0x0028000007147984 */ /* 0x000f220000000c00 */
[C---:B------:R-:W-:Y:S01]  /*18970*/  IADD3 R6, P1, R5.reuse, R44, RZ ;  /* 0x0000002c05067210 */ /* 0x040fe20007f3e0ff */
[----:B------:R-:W-:Y:S01]  /*18980*/  VIADD R2, R10, 0x20 ;  /* 0x000000200a027836 */ /* 0x000fe20000000000 */
[----:B------:R-:W-:Y:S01]  /*18990*/  ISETP.GE.OR P6, PT, R0, R3, P0 ;  /* 0x000000030000720c */ /* 0x000fe200007c6670 */
[----:B------:R-:W5:Y:S01]  /*189a0*/  LDS.128 R12, [R7+0x3000] ;  /* 0x00300000070c7984 */ /* 0x000f620000000c00 */
[----:B------:R-:W-:Y:S01]  /*189b0*/  LEA.HI.X.SX32 R5, R5, R45, 0x1, P1 ;  /* 0x0000002d05057211 */ /* 0x000fe200008f0eff */
[----:B------:R-:W-:Y:S01]  /*189c0*/  VIADD R0, R10, 0x28 ;  /* 0x000000280a007836 */ /* 0x000fe20000000000 */
[----:B------:R-:W-:Y:S01]  /*189d0*/  LEA R8, P1, R6, UR4, 0x2 ;  /* 0x0000000406087c11 */ /* 0x000fe2000f8210ff */
[----:B------:R3:W5:Y:S01]  /*189e0*/  LDS.128 R40, [R7+0x3800] ;  /* 0x0038000007287984 */ /* 0x0007620000000c00 */
[----:B------:R-:W-:-:S02]  /*189f0*/  ISETP.GE.OR P5, PT, R4, R3, P0 ;  /* 0x000000030400720c */ /* 0x000fc400007a6670 */
[----:B------:R-:W-:Y:S02]  /*18a00*/  LEA.HI.X R9, R6, UR5, R5, 0x2, P1 ;  /* 0x0000000506097c11 */ /* 0x000fe400088f1405 */
[-C--:B------:R-:W-:Y:S01]  /*18a10*/  ISETP.GE.OR P3, PT, R0, R3.reuse, P0 ;  /* 0x000000030000720c */ /* 0x080fe20000766670 */
[----:B------:R-:W-:Y:S01]  /*18a20*/  VIADD R0, R10, 0x30 ;  /* 0x000000300a007836 */ /* 0x000fe20000000000 */
[----:B------:R-:W-:-:S04]  /*18a30*/  ISETP.GE.OR P4, PT, R2, R3, P0 ;  /* 0x000000030200720c */ /* 0x000fc80000786670 */
[----:B------:R-:W-:Y:S01]  /*18a40*/  ISETP.GE.OR P1, PT, R0, R3, P0 ;  /* 0x000000030000720c */ /* 0x000fe20000726670 */
[----:B--2---:R2:W-:Y:S01]  /*18a50*/  @!P6 STG.E.128 desc[UR6][R8.64+0x1000], R32 ;  /* 0x001000200800e986 */ /* 0x0045e2000c101d06 */
[----:B---3--:R-:W-:-:S03]  /*18a60*/  P2R R7, PR, RZ, 0x4 ;  /* 0x00000004ff077803 */ /* 0x008fc60000000000 */
[----:B------:R2:W-:Y:S01]  /*18a70*/  @!P5 STG.E.128 desc[UR6][R8.64+0x1800], R28 ;  /* 0x0018001c0800d986 */ /* 0x0005e2000c101d06 */
[CC--:B------:R-:W-:Y:S01]  /*18a80*/  ISETP.GE.OR P2, PT, R10.reuse, R3.reuse, P0 ;  /* 0x000000030a00720c */ /* 0x0c0fe20000746670 */
[----:B------:R-:W-:Y:S02]  /*18a90*/  VIADD R10, R10, 0x38 ;  /* 0x000000380a0a7836 */ /* 0x000fe40000000000 */
[----:B-1----:R2:W-:Y:S03]  /*18aa0*/  @!P4 STG.E.128 desc[UR6][R8.64+0x2000], R24 ;  /* 0x002000180800c986 */ /* 0x0025e6000c101d06 */
[----:B------:R-:W-:Y:S01]  /*18ab0*/  ISETP.GE.OR P0, PT, R10, R3, P0 ;  /* 0x000000030a00720c */ /* 0x000fe20000706670 */
[----:B----4-:R2:W-:Y:S04]  /*18ac0*/  @!P3 STG.E.128 desc[UR6][R8.64+0x2800], R20 ;  /* 0x002800140800b986 */ /* 0x0105e8000c101d06 */
[----:B-----5:R2:W-:Y:S04]  /*18ad0*/  @!P1 STG.E.128 desc[UR6][R8.64+0x3000], R12 ;  /* 0x0030000c08009986 */ /* 0x0205e8000c101d06 */
[----:B------:R2:W-:Y:S04]  /*18ae0*/  @!P2 STG.E.64 desc[UR6][R8.64], R16 ;  /* 0x000000100800a986 */ /* 0x0005e8000c101b06 */
[----:B------:R2:W-:Y:S01]  /*18af0*/  @!P2 STG.E.64 desc[UR6][R8.64+0x8], R18 ;  /* 0x000008120800a986 */ /* 0x0005e2000c101b06 */
[----:B------:R-:W-:-:S13]  /*18b00*/  ISETP.NE.AND P2, PT, R7, RZ, PT ;  /* 0x000000ff0700720c */ /* 0x000fda0003f45270 */
[----:B------:R2:W-:Y:S01]  /*18b10*/  @!P2 STG.E.128 desc[UR6][R8.64+0x800], R36 ;  /* 0x000800240800a986 */ /* 0x0005e2000c101d06 */
[----:B------:R-:W-:Y:S05]  /*18b20*/  @P0 EXIT ;  /* 0x000000000000094d */ /* 0x000fea0003800000 */
[----:B------:R-:W-:Y:S01]  /*18b30*/  STG.E.128 desc[UR6][R8.64+0x3800], R40 ;  /* 0x0038002808007986 */ /* 0x000fe2000c101d06 */
[----:B------:R-:W-:Y:S05]  /*18b40*/  EXIT ;  /* 0x000000000000794d */ /* 0x000fea0003800000 */
.L_x_6060:
        /* <DEDUP_REMOVED lines=11> */
.L_x_7930:


//--------------------- .text._ZN5flash24flash_fwd_splitkv_kernelI23Flash_fwd_kernel_traitsILi64ELi64ELi128ELi4ELb0ELb0EN7cutlass6half_tE19Flash_kernel_traitsILi64ELi64ELi128ELi4ES3_EELb1ELb0ELb0ELb0ELb0ELb1ELb1ELb1EEEvNS_16Flash_fwd_paramsE --------------------------
	.section	.text._ZN5flash24flash_fwd_splitkv_kernelI23Flash_fwd_kernel_traitsILi64ELi64ELi128ELi4ELb0ELb0EN7cutlass6half_tE19Flash_kernel_traitsILi64ELi64ELi128ELi4ES3_EELb1ELb0ELb0ELb0ELb0ELb1ELb1ELb1EEEvNS_16Flash_fwd_paramsE,"ax",@progbits
	.align	128
        .global         _ZN5flash24flash_fwd_splitkv_kernelI23Flash_fwd_kernel_traitsILi64ELi64ELi128ELi4ELb0ELb0EN7cutlass6half_tE19Flash_kernel_traitsILi64ELi64ELi128ELi4ES3_EELb1ELb0ELb0ELb0ELb0ELb1ELb1ELb1EEEvNS_16Flash_fwd_paramsE
        .type           _ZN5flash24flash_fwd_splitkv_kernelI23Flash_fwd_kernel_traitsILi64ELi64ELi128ELi4ELb0ELb0EN7cutlass6half_tE19Flash_kernel_traitsILi64ELi64ELi128ELi4ES3_EELb1ELb0ELb0ELb0ELb0ELb1ELb1ELb1EEEvNS_16Flash_fwd_paramsE,@function
        .size           _ZN5flash24flash_fwd_splitkv_kernelI23Flash_fwd_kernel_traitsILi64ELi64ELi128ELi4ELb0ELb0EN7cutlass6half_tE19Flash_kernel_traitsILi64ELi64ELi128ELi4ES3_EELb1ELb0ELb0ELb0ELb0ELb1ELb1ELb1EEEvNS_16Flash_fwd_paramsE,(.L_x_7931 - _ZN5flash24flash_fwd_splitkv_kernelI23Flash_fwd_kernel_traitsILi64ELi64ELi128ELi4ELb0ELb0EN7cutlass6half_tE19Flash_kernel_traitsILi64ELi64ELi128ELi4ES3_EELb1ELb0ELb0ELb0ELb0ELb1ELb1ELb1EEEvNS_16Flash_fwd_paramsE)
        .other          _ZN5flash24flash_fwd_splitkv_kernelI23Flash_fwd_kernel_traitsILi64ELi64ELi128ELi4ELb0ELb0EN7cutlass6half_tE19Flash_kernel_traitsILi64ELi64ELi128ELi4ES3_EELb1ELb0ELb0ELb0ELb0ELb1ELb1ELb1EEEvNS_16Flash_fwd_paramsE,@"STO_CUDA_ENTRY STV_DEFAULT"
_ZN5flash24flash_fwd_splitkv_kernelI23Flash_fwd_kernel_traitsILi64ELi64ELi128ELi4ELb0ELb0EN7cutlass6half_tE19Flash_kernel_traitsILi64ELi64ELi128ELi4ES3_EELb1ELb0ELb0ELb0ELb0ELb1ELb1ELb1EEEvNS_16Flash_fwd_paramsE:
.text._ZN5flash24flash_fwd_splitkv_kernelI23Flash_fwd_kernel_traitsILi64ELi64ELi128ELi4ELb0ELb0EN7cutlass6half_tE19Flash_kernel_traitsILi64ELi64ELi128ELi4ES3_EELb1ELb0ELb0ELb0ELb0ELb1ELb1ELb1EEEvNS_16Flash_fwd_paramsE:
        /* <DEDUP_REMOVED lines=59> */
.L_x_6061:
[----:B------:R-:W1:Y:S02]  /*03b0*/  LDC R14, c[0x0][0x2c8] ;  /* 0x0000b200ff0e7b82 */ /* 0x000e640000000800 */
.L_x_6062:
        /* <DEDUP_REMOVED lines=155> */
.L_x_6063:
[----:B------:R-:W1:Y:S01]  /*0d70*/  LDC.64 R2, c[0x0][0x368] ;  /* 0x0000da00ff027b82 */ /* 0x000e620000000a00 */
[----:B------:R-:W-:Y:S01]  /*0d80*/  IMAD.MOV.U32 R10, RZ, RZ, R177 ;  /* 0x000000ffff0a7224 */ /* 0x000fe200078e00b1 */
[----:B------:R-:W-:Y:S01]  /*0d90*/  ULDC.64 UR4, c[0x0][0x370] ;  /* 0x0000dc0000047ab9 */ /* 0x000fe20000000a00 */
[----:B-1----:R-:W-:-:S04]  /*0da0*/  ISETP.NE.U32.AND P0, PT, R2, RZ, PT ;  /* 0x000000ff0200720c */ /* 0x002fc80003f05070 */
[----:B------:R-:W-:-:S13]  /*0db0*/  ISETP.NE.AND.EX P0, PT, R3, RZ, PT, P0 ;  /* 0x000000ff0300720c */ /* 0x000fda0003f05300 */
[----:B------:R-:W1:Y:S01]  /*0dc0*/  @P0 LDC.64 R2, c[0x0][0x368] ;  /* 0x0000da00ff020b82 */ /* 0x000e620000000a00 */
[----:B------:R-:W-:Y:S02]  /*0dd0*/  PLOP3.LUT P1, PT, PT, PT, PT, 0x8, 0x0 ;  /* 0x000000000000781c */ /* 0x000fe40003f2e170 */
[----:B------:R-:W-:Y:S01]  /*0de0*/  LOP3.LUT R178, R178, 0xfffffff7, RZ, 0xc0, !PT ;  /* 0xfffffff7b2b27812 */ /* 0x000fe200078ec0ff */
[----:B-1----:R-:W-:-:S05]  /*0df0*/  @P0 IMAD.WIDE R2, R177, 0x4, R2 ;  /* 0x00000004b1020825 */ /* 0x002fca00078e0202 */
[----:B------:R1:W5:Y:S01]  /*0e00*/  @P0 LDG.E R10, desc[UR6][R2.64] ;  /* 0x00000006020a0981 */ /* 0x000362000c1e1900 */
[----:B------:R-:W-:Y:S02]  /*0e10*/  ISETP.NE.U32.AND P0, PT, RZ, UR4, PT ;  /* 0x00000004ff007c0c */ /* 0x000fe4000bf05070 */
[----:B------:R-:W-:Y:S02]  /*0e20*/  CS2R R180, SRZ ;  /* 0x0000000000b47805 */ /* 0x000fe4000001ff00 */
[----:B------:R-:W-:Y:S02]  /*0e30*/  @P1 LOP3.LUT R178, R178, 0x8, RZ, 0xfc, !PT ;  /* 0x00000008b2b21812 */ /* 0x000fe400078efcff */
[----:B------:R-:W-:Y:S02]  /*0e40*/  ISETP.NE.AND.EX P0, PT, RZ, UR5, PT, P0 ;  /* 0x00000005ff007c0c */ /* 0x000fe4000bf05300 */
[----:B------:R-:W-:Y:S02]  /*0e50*/  LOP3.LUT P2, RZ, R178, 0x8, RZ, 0xc0, !PT ;  /* 0x00000008b2ff7812 */ /* 0x000fe4000784c0ff */
[----:B------:R-:W-:-:S09]  /*0e60*/  SHF.R.S32.HI R9, RZ, 0x1f, R177 ;  /* 0x0000001fff097819 */ /* 0x000fd200000114b1 */
[----:B------:R-:W-:Y:S05]  /*0e70*/  @!P0 BRA `(.L_x_6064) ;  /* 0x0000000000308947 */ /* 0x000fea0003800000 */
[----:B-1----:R-:W1:Y:S01]  /*0e80*/  LDC.64 R2, c[0x0][0x378] ;  /* 0x0000de00ff027b82 */ /* 0x002e620000000a00 */
[----:B------:R-:W-:Y:S01]  /*0e90*/  LOP3.LUT R178, R178, 0xfffffff7, RZ, 0xc0, !PT ;  /* 0xfffffff7b2b27812 */ /* 0x000fe200078ec0ff */
        /* <DEDUP_REMOVED lines=9> */
[----:B------:R-:W-:-:S07]  /*0f30*/  @P2 LOP3.LUT R178, R178, 0x8, RZ, 0xfc, !PT ;  /* 0x00000008b2b22812 */ /* 0x000fce00078efcff */
.L_x_6064:
        /* <DEDUP_REMOVED lines=82> */
.L_x_6065:
        /* <DEDUP_REMOVED lines=49> */
.L_x_6067:
        /* <DEDUP_REMOVED lines=33> */
.L_x_6066:
        /* <DEDUP_REMOVED lines=101> */
[C---:B------:R-:W-:Y:S01]  /*1fd0*/  IMAD.WIDE.U32 R14, R177.reuse, UR8, R100 ;  /* 0x00000008b10e7c25 */ /* 0x040fe2000f8e0064 */
[----:B------:R-:W-:Y:S01]  /*1fe0*/  ULDC.64 UR4, c[0x0][0x340] ;  /* 0x0000d00000047ab9 */ /* 0x000fe20000000a00 */
[----:B------:R-:W2:Y:S01]  /*1ff0*/  LDC R54, c[0x0][0x340] ;  /* 0x0000d000ff367b82 */ /* 0x000ea20000000800 */
[----:B------:R-:W-:Y:S01]  /*2000*/  USHF.L.U64.HI UR25, UR4, 0x4, UR5 ;  /* 0x0000000404197899 */ /* 0x000fe20008010205 */
[----:B------:R-:W-:Y:S01]  /*2010*/  IMAD R6, R177, UR9, R6 ;  /* 0x00000009b1067c24 */ /* 0x000fe2000f8e0206 */
[----:B------:R-:W-:Y:S01]  /*2020*/  ULDC.64 UR8, c[0x0][0x348] ;  /* 0x0000d20000087ab9 */ /* 0x000fe20000000a00 */
[----:B------:R-:W-:Y:S01]  /*2030*/  IMAD.IADD R13, R13, 0x1, R0 ;  /* 0x000000010d0d7824 */ /* 0x000fe200078e0200 */
[----:B------:R-:W-:Y:S01]  /*2040*/  USHF.L.U32 UR26, UR4, 0x4, URZ ;  /* 0x00000004041a7899 */ /* 0x000fe2000800063f */
[----:B------:R-:W-:Y:S01]  /*2050*/  IMAD R9, R11, UR4, RZ ;  /* 0x000000040b097c24 */ /* 0x000fe2000f8e02ff */
[----:B------:R-:W-:Y:S01]  /*2060*/  USHF.L.U64.HI UR13, UR4, 0x5, UR5 ;  /* 0x00000005040d7899 */ /* 0x000fe20008010205 */
[----:B------:R-:W-:Y:S01]  /*2070*/  IMAD.IADD R15, R15, 0x1, R6 ;  /* 0x000000010f0f7824 */ /* 0x000fe200078e0206 */
[----:B------:R-:W-:Y:S01]  /*2080*/  USHF.L.U32 UR22, UR4, 0x5, URZ ;  /* 0x0000000504167899 */ /* 0x000fe2000800063f */
[----:B-1----:R-:W-:Y:S01]  /*2090*/  IMAD R0, R11, R2, RZ ;  /* 0x000000020b007224 */ /* 0x002fe200078e02ff */
[----:B------:R-:W-:Y:S01]  /*20a0*/  UIMAD.WIDE.U32 UR20, UR4, 0x60, URZ ;  /* 0x00000060041478a5 */ /* 0x000fe2000f8e003f */
[----:B------:R-:W-:Y:S01]  /*20b0*/  IMAD.WIDE.U32 R10, R128, 0x40, RZ ;  /* 0x00000040800a7825 */ /* 0x000fe200078e00ff */
[----:B------:R-:W-:Y:S01]  /*20c0*/  UIMAD UR12, UR5, 0x60, URZ ;  /* 0x00000060050c78a4 */ /* 0x000fe2000f8e023f */
[C---:B------:R-:W-:Y:S01]  /*20d0*/  SHF.L.U32 R99, R111.reuse, 0x4, RZ ;  /* 0x000000046f637819 */ /* 0x040fe200000006ff */
[----:B------:R-:W-:Y:S01]  /*20e0*/  USHF.L.U64.HI UR23, UR4, 0x6, UR5 ;  /* 0x0000000604177899 */ /* 0x000fe20008010205 */
[C---:B------:R-:W-:Y:S01]  /*20f0*/  IMAD R6, R8.reuse, UR5, R9 ;  /* 0x0000000508067c24 */ /* 0x040fe2000f8e0209 */
[----:B------:R-:W-:Y:S01]  /*2100*/  USHF.L.U32 UR24, UR4, 0x6, URZ ;  /* 0x0000000604187899 */ /* 0x000fe2000800063f */
[C---:B------:R-:W-:Y:S01]  /*2110*/  IMAD.WIDE.U32 R14, R8.reuse, UR4, R14 ;  /* 0x00000004080e7c25 */ /* 0x040fe2000f8e000e */
[----:B------:R-:W-:Y:S01]  /*2120*/  UIMAD.WIDE.U32 UR18, UR4, 0xa0, URZ ;  /* 0x000000a0041278a5 */ /* 0x000fe2000f8e003f */
[----:B------:R-:W-:Y:S01]  /*2130*/  SHF.L.U32 R96, R111, 0x6, RZ ;  /* 0x000000066f607819 */ /* 0x000fe200000006ff */
[----:B------:R-:W-:Y:S01]  /*2140*/  UIMAD.WIDE.U32 UR16, UR4, 0xc0, URZ ;  /* 0x000000c0041078a5 */ /* 0x000fe2000f8e003f */
[C---:B------:R-:W-:Y:S01]  /*2150*/  IMAD R0, R8.reuse, R3, R0 ;  /* 0x0000000308007224 */ /* 0x040fe200078e0200 */
[----:B------:R-:W-:Y:S01]  /*2160*/  IADD3 R15, R15, R6, RZ ;  /* 0x000000060f0f7210 */ /* 0x000fe20007ffe0ff */
[----:B------:R-:W-:Y:S01]  /*2170*/  IMAD.IADD R64, R11, 0x1, R64 ;  /* 0x000000010b407824 */ /* 0x000fe200078e0240 */
[----:B------:R-:W-:Y:S01]  /*2180*/  UIMAD UR27, UR5, 0xe0, URZ ;  /* 0x000000e0051b78a4 */ /* 0x000fe2000f8e023f */
[----:B------:R-:W-:Y:S01]  /*2190*/  IMAD.WIDE.U32 R8, R8, R2, R12 ;  /* 0x0000000208087225 */ /* 0x000fe200078e000c */
[----:B------:R-:W-:Y:S01]  /*21a0*/  UIMAD.WIDE.U32 UR28, UR4, 0xe0, URZ ;  /* 0x000000e0041c78a5 */ /* 0x000fe2000f8e003f */
[----:B------:R-:W-:Y:S01]  /*21b0*/  SHF.L.U32 R13, R137, 0x6, RZ ;  /* 0x00000006890d7819 */ /* 0x000fe200000006ff */
[----:B------:R-:W-:Y:S01]  /*21c0*/  ULDC UR32, c[0x0][0x2d0] ;  /* 0x0000b40000207ab9 */ /* 0x000fe20000000800 */
[----:B------:R-:W-:Y:S01]  /*21d0*/  IMAD.IADD R38, R7, 0x1, R38 ;  /* 0x0000000107267824 */ /* 0x000fe200078e0226 */
[C---:B------:R-:W-:Y:S01]  /*21e0*/  SHF.L.U64.HI R64, R10.reuse, 0x1, R64 ;  /* 0x000000010a407819 */ /* 0x040fe20000010240 */
[----:B------:R-:W-:Y:S01]  /*21f0*/  IMAD.SHL.U32 R65, R10, 0x2, RZ ;  /* 0x000000020a417824 */ /* 0x000fe200078e00ff */
[----:B------:R-:W-:Y:S01]  /*2200*/  MOV R10, R8 ;  /* 0x00000008000a7202 */ /* 0x000fe20000000f00 */
[C---:B------:R-:W-:Y:S01]  /*2210*/  IMAD R75, R5.reuse, UR10, RZ ;  /* 0x0000000a054b7c24 */ /* 0x040fe2000f8e02ff */
[----:B------:R-:W-:Y:S01]  /*2220*/  LOP3.LUT R178, R178, 0xfffffffb, RZ, 0xc0, !PT ;  /* 0xfffffffbb2b27812 */ /* 0x000fe200078ec0ff */
        /* <DEDUP_REMOVED lines=29> */
[----:B------:R-:W-:Y:S01]  /*2400*/  IADD3 R61, R9, R61, RZ ;  /* 0x0000003d093d7210 */ /* 0x000fe20007ffe0ff */
        /* <DEDUP_REMOVED lines=13> */
[----:B------:R-:W-:Y:S01]  /*24e0*/  SHF.L.U64.HI R81, R80, 0x1, R81 ;  /* 0x0000000150517819 */ /* 0x000fe20000010251 */
[C---:B------:R-:W-:Y:S01]  /*24f0*/  IMAD R63, R129.reuse, 0x60, RZ ;  /* 0x00000060813f7824 */ /* 0x040fe200078e02ff */
[C---:B------:R-:W-:Y:S01]  /*2500*/  IADD3 R10, P1, R38.reuse, UR8, RZ ;  /* 0x00000008260a7c10 */ /* 0x040fe2000ff3e0ff */
[C---:B------:R-:W-:Y:S01]  /*2510*/  IMAD R7, R129.reuse, 0xa0, RZ ;  /* 0x000000a081077824 */ /* 0x040fe200078e02ff */
[----:B------:R-:W-:Y:S01]  /*2520*/  IADD3 R38, P0, R38, UR4, RZ ;  /* 0x0000000426267c10 */ /* 0x000fe2000ff1e0ff */
[----:B------:R-:W-:Y:S01]  /*2530*/  IMAD R67, R129, 0xc0, RZ ;  /* 0x000000c081437824 */ /* 0x000fe200078e02ff */
[----:B------:R-:W-:Y:S01]  /*2540*/  IADD3.X R9, R39, UR9, RZ, P1, !PT ;  /* 0x0000000927097c10 */ /* 0x000fe20008ffe4ff */
[----:B------:R-:W-:Y:S01]  /*2550*/  IMAD R5, R129, 0xe0, RZ ;  /* 0x000000e081057824 */ /* 0x000fe200078e02ff */
[----:B------:R-:W-:Y:S01]  /*2560*/  IADD3.X R39, R39, UR5, RZ, P0, !PT ;  /* 0x0000000527277c10 */ /* 0x000fe200087fe4ff */
[----:B------:R-:W-:Y:S01]  /*2570*/  IMAD.WIDE.U32 R134, R128, 0x60, RZ ;  /* 0x0000006080867825 */ /* 0x000fe200078e00ff */
[----:B------:R-:W-:Y:S01]  /*2580*/  ISETP.GE.AND P0, PT, R100, UR32, PT ;  /* 0x0000002064007c0c */ /* 0x000fe2000bf06270 */
[----:B------:R-:W-:Y:S01]  /*2590*/  USHF.L.U64.HI UR32, UR22, 0x1, UR13 ;  /* 0x0000000116207899 */ /* 0x000fe2000801020d */
[----:B------:R-:W-:Y:S01]  /*25a0*/  SHF.L.U32 R80, R80, 0x1, RZ ;  /* 0x0000000150507819 */ /* 0x000fe200000006ff */
[----:B------:R-:W-:Y:S01]  /*25b0*/  IMAD.WIDE.U32 R132, R128, 0xa0, RZ ;  /* 0x000000a080847825 */ /* 0x000fe200078e00ff */
[----:B------:R-:W-:Y:S01]  /*25c0*/  SHF.L.U64.HI R61, R8, 0x1, R61 ;  /* 0x00000001083d7819 */ /* 0x000fe2000001023d */
[----:B------:R-:W-:Y:S01]  /*25d0*/  USHF.L.U64.HI UR23, UR24, 0x1, UR23 ;  /* 0x0000000118177899 */ /* 0x000fe20008010217 */
[----:B------:R-:W-:Y:S01]  /*25e0*/  IADD3 R78, P3, R80, UR8, RZ ;  /* 0x00000008504e7c10 */ /* 0x000fe2000ff7e0ff */
[----:B------:R-:W-:Y:S01]  /*25f0*/  IMAD.WIDE.U32 R130, R128, 0xc0, RZ ;  /* 0x000000c080827825 */ /* 0x000fe200078e00ff */
[----:B------:R-:W-:Y:S01]  /*2600*/  IADD3 R80, P2, R80, UR4, RZ ;  /* 0x0000000450507c10 */ /* 0x000fe2000ff5e0ff */
        /* <DEDUP_REMOVED lines=11> */
[----:B------:R-:W-:Y:S01]  /*26c0*/  @P0 LOP3.LUT R178, R178, 0x4, RZ, 0xfc, !PT ;  /* 0x00000004b2b20812 */ /* 0x000fe200078efcff */
        /* <DEDUP_REMOVED lines=37> */
.L_x_6122:
[----:B------:R-:W-:Y:S01]  /*2920*/  LEA R0, R11, 0xffffff80, 0x7 ;  /* 0xffffff800b007811 */ /* 0x000fe200078e38ff */
[----:B--234-:R-:W-:Y:S01]  /*2930*/  IMAD.MOV.U32 R12, RZ, RZ, R74 ;  /* 0x000000ffff0c7224 */ /* 0x01cfe200078e004a */
[----:B------:R-:W-:Y:S01]  /*2940*/  LOP3.LUT P4, RZ, R178, 0x4, RZ, 0xc0, !PT ;  /* 0x00000004b2ff7812 */ /* 0x000fe2000788c0ff */
        /* <DEDUP_REMOVED lines=23> */
[----:B------:R-:W-:Y:S03]  /*2ac0*/  @!P2 IADD3 R20, P0, R74, UR24, RZ ;  /* 0x000000184a14ac10 */ /* 0x000fe6000ff1e0ff */
[----:B------:R-:W-:Y:S01]  /*2ad0*/  @!P5 IMAD.X R141, R73, 0x1, R61, P1 ;  /* 0x00000001498dd824 */ /* 0x000fe200008e063d */
[----:B------:R-:W-:Y:S02]  /*2ae0*/  @!P2 IADD3.X R21, R75, UR23, RZ, P0, !PT ;  /* 0x000000174b15ac10 */ /* 0x000fe400087fe4ff */
[----:B------:R-:W-:Y:S02]  /*2af0*/  @!P2 IADD3 R44, P0, R72, R65, RZ ;  /* 0x00000041482ca210 */ /* 0x000fe40007f1e0ff */
[C---:B------:R-:W-:Y:S02]  /*2b00*/  LOP3.LUT P1, RZ, R178.reuse, 0x4, RZ, 0xc0, !PT ;  /* 0x00000004b2ff7812 */ /* 0x040fe4000782c0ff */
[----:B------:R-:W-:Y:S01]  /*2b10*/  LOP3.LUT R178, R178, 0xfffffffd, RZ, 0xc0, !PT ;  /* 0xfffffffdb2b27812 */ /* 0x000fe200078ec0ff */
[----:B------:R-:W-:Y:S01]  /*2b20*/  @!P2 IMAD.X R45, R73, 0x1, R64, P0 ;  /* 0x00000001492da824 */ /* 0x000fe200000e0640 */
[----:B------:R-:W-:Y:S02]  /*2b30*/  ISETP.GE.OR P0, PT, R104, R5, P1 ;  /* 0x000000056800720c */ /* 0x000fe40000f06670 */
[----:B------:R-:W-:Y:S02]  /*2b40*/  @P2 LOP3.LUT R178, R178, 0x2, RZ, 0xfc, !PT ;  /* 0x00000002b2b22812 */ /* 0x000fe400078efcff */
[----:B------:R-:W-:Y:S04]  /*2b50*/  ISETP.LT.OR P4, PT, R104, R3, P0 ;  /* 0x000000036800720c */ /* 0x000fe80000781670 */
[----:B------:R-:W-:Y:S09]  /*2b60*/  P2R R0, PR, RZ, 0x10 ;  /* 0x00000010ff007803 */ /* 0x000ff20000000000 */
[----:B------:R-:W-:Y:S04]  /*2b70*/  @!P4 IADD3 R16, P0, R74, UR18, RZ ;  /* 0x000000124a10cc10 */ /* 0x000fe8000ff1e0ff */
[----:B------:R-:W-:Y:S02]  /*2b80*/  @!P4 IADD3.X R17, R75, UR34, RZ, P0, !PT ;  /* 0x000000224b11cc10 */ /* 0x000fe400087fe4ff */
[----:B------:R-:W-:Y:S05]  /*2b90*/  @!P4 IADD3 R42, P0, R72, R132, RZ ;  /* 0x00000084482ac210 */ /* 0x000fea0007f1e0ff */
[----:B------:R-:W-:Y:S01]  /*2ba0*/  @!P4 IMAD.X R43, R73, 0x1, R66, P0 ;  /* 0x00000001492bc824 */ /* 0x000fe200000e0642 */
[C---:B------:R-:W-:Y:S02]  /*2bb0*/  ISETP.GE.OR P0, PT, R103.reuse, R5, P1 ;  /* 0x000000056700720c */ /* 0x040fe40000f06670 */
[C---:B------:R-:W-:Y:S02]  /*2bc0*/  LOP3.LUT P4, RZ, R178.reuse, 0x2, RZ, 0xc0, !PT ;  /* 0x00000002b2ff7812 */ /* 0x040fe4000788c0ff */
[----:B------:R-:W-:Y:S02]  /*2bd0*/  ISETP.LT.OR P6, PT, R103, R3, P0 ;  /* 0x000000036700720c */ /* 0x000fe400007c1670 */
[----:B------:R-:W-:Y:S11]  /*2be0*/  LOP3.LUT R178, R178, 0xfffffffe, RZ, 0xc0, !PT ;  /* 0xfffffffeb2b27812 */ /* 0x000ff600078ec0ff */
[----:B------:R-:W-:Y:S04]  /*2bf0*/  @!P6 IADD3 R40, P0, R74, UR16, RZ ;  /* 0x000000104a28ec10 */ /* 0x000fe8000ff1e0ff */
[----:B------:R-:W-:Y:S02]  /*2c00*/  @!P6 IADD3.X R41, R75, UR35, RZ, P0, !PT ;  /* 0x000000234b29ec10 */ /* 0x000fe400087fe4ff */
[----:B------:R-:W-:Y:S05]  /*2c10*/  @!P6 IADD3 R36, P0, R72, R130, RZ ;  /* 0x000000824824e210 */ /* 0x000fea0007f1e0ff */
[----:B------:R-:W-:Y:S01]  /*2c20*/  @!P6 IMAD.X R37, R73, 0x1, R67, P0 ;  /* 0x000000014925e824 */ /* 0x000fe200000e0643 */
[C---:B------:R-:W-:Y:S04]  /*2c30*/  ISETP.GE.OR P0, PT, R102.reuse, R5, P1 ;  /* 0x000000056600720c */ /* 0x040fe80000f06670 */
[----:B------:R-:W-:Y:S11]  /*2c40*/  ISETP.LT.OR P2, PT, R102, R3, P0 ;  /* 0x000000036600720c */ /* 0x000ff60000741670 */
[----:B------:R-:W-:Y:S02]  /*2c50*/  @!UPT UIADD3 URZ, URZ, URZ, URZ ;  /* 0x0000003f3f3ff290 */ /* 0x000fe4000fffe03f */
[----:B------:R-:W-:Y:S02]  /*2c60*/  @!P2 IADD3 R34, P0, R74, UR28, RZ ;  /* 0x0000001c4a22ac10 */ /* 0x000fe4000ff1e0ff */
[----:B------:R-:W-:Y:S02]  /*2c70*/  @P2 LOP3.LUT R178, R178, 0x1, RZ, 0xfc, !PT ;  /* 0x00000001b2b22812 */ /* 0x000fe400078efcff */
        /* <DEDUP_REMOVED lines=8> */
[----:B------:R-:W-:Y:S11]  /*2d00*/  LOP3.LUT P0, RZ, R178, 0x1, RZ, 0xc0, !PT ;  /* 0x00000001b2ff7812 */ /* 0x000ff6000780c0ff */
        /* <DEDUP_REMOVED lines=81> */
.L_x_6072:
[----:B------:R-:W-:Y:S05]  /*3220*/  BSYNC B0 ;  /* 0x0000000000007941 */ /* 0x000fea0003800000 */
.L_x_6071:
        /* <DEDUP_REMOVED lines=62> */
.L_x_6074:
[----:B------:R-:W-:Y:S05]  /*3610*/  BSYNC B0 ;  /* 0x0000000000007941 */ /* 0x000fea0003800000 */
.L_x_6073:
        /* <DEDUP_REMOVED lines=62> */
.L_x_6076:
[----:B------:R-:W-:Y:S05]  /*3a00*/  BSYNC B0 ;  /* 0x0000000000007941 */ /* 0x000fea0003800000 */
.L_x_6075:
        /* <DEDUP_REMOVED lines=66> */
.L_x_6078:
[----:B------:R-:W-:Y:S05]  /*3e30*/  BSYNC B0 ;  /* 0x0000000000007941 */ /* 0x000fea0003800000 */
.L_x_6077:
[----:B------:R-:W-:Y:S01]  /*3e40*/  LOP3.LUT P0, RZ, R178, 0x2, RZ, 0xc0, !PT ;  /* 0x00000002b2ff7812 */ /* 0x000fe2000780c0ff */
        /* <DEDUP_REMOVED lines=62> */
.L_x_6080:
[----:B------:R-:W-:Y:S05]  /*4230*/  BSYNC B0 ;  /* 0x0000000000007941 */ /* 0x000fea0003800000 */
.L_x_6079:
        /* <DEDUP_REMOVED lines=66> */
.L_x_6082:
[----:B------:R-:W-:Y:S05]  /*4660*/  BSYNC B0 ;  /* 0x0000000000007941 */ /* 0x000fea0003800000 */
.L_x_6081:
        /* <DEDUP_REMOVED lines=66> */
.L_x_6084:
[----:B------:R-:W-:Y:S05]  /*4a90*/  BSYNC B0 ;  /* 0x0000000000007941 */ /* 0x000fea0003800000 */
.L_x_6083:
[----:B------:R-:W-:Y:S01]  /*4aa0*/  LOP3.LUT P0, RZ, R178, 0x1, RZ, 0xc0, !PT ;  /* 0x00000001b2ff7812 */ /* 0x000fe2000780c0ff */
        /* <DEDUP_REMOVED lines=67> */
.L_x_6086:
[----:B------:R-:W-:Y:S05]  /*4ee0*/  BSYNC B0 ;  /* 0x0000000000007941 */ /* 0x000fea0003800000 */
.L_x_6085:
[C---:B------:R-:W-:Y:S01]  /*4ef0*/  LEA R38, P1, R31.reuse, R38, 0x1 ;  /* 0x000000261f267211 */ /* 0x040fe200078208ff */
[----:B------:R-:W-:Y:S01]  /*4f00*/  IMAD.MOV.U32 R8, RZ, RZ, R10 ;  /* 0x000000ffff087224 */ /* 0x000fe200078e000a */
[----:B------:R-:W-:Y:S02]  /*4f10*/  UMOV UR4, UR30 ;  /* 0x0000001e00047c82 */ /* 0x000fe40008000000 */
[C---:B------:R-:W-:Y:S02]  /*4f20*/  LEA.HI.X.SX32 R39, R31.reuse, R39, 0x1, P1 ;  /* 0x000000271f277211 */ /* 0x040fe400008f0eff */
[C---:B------:R-:W-:Y:S04]  /*4f30*/  LEA R10, P0, R31.reuse, R8, 0x1 ;  /* 0x000000081f0a7211 */ /* 0x040fe800078008ff */
[----:B------:R-:W-:Y:S01]  /*4f40*/  LEA.HI.X.SX32 R9, R31, R9, 0x1, P0 ;  /* 0x000000091f097211 */ /* 0x000fe200000f0eff */
[----:B------:R-:W-:Y:S08]  /*4f50*/  BRA `(.L_x_6087) ;  /* 0x0000003400e87947 */ /* 0x000ff00003800000 */
.L_x_6070:
[----:B------:R-:W-:Y:S01]  /*4f60*/  ULEA.HI UR27, UR4, UR4, URZ, 0x1 ;  /* 0x00000004041b7291 */ /* 0x000fe2000f8f083f */
[----:B------:R-:W-:Y:S03]  /*4f70*/  BSSY B1, `(.L_x_6088) ;  /* 0x000005a000017945 */ /* 0x000fe60003800000 */
[----:B------:R-:W-:Y:S06]  /*4f80*/  USHF.R.S32.HI UR27, URZ, 0x1, UR27 ;  /* 0x000000013f1b7899 */ /* 0x000fec000801141b */
[----:B---3--:R-:W-:Y:S01]  /*4f90*/  MOV R141, UR27 ;  /* 0x0000001b008d7c02 */ /* 0x008fe20008000f00 */
[----:B------:R-:W-:Y:S05]  /*4fa0*/  @P1 BRA `(.L_x_6089) ;  /* 0x0000000400581947 */ /* 0x000fea0003800000 */
[----:B------:R-:W-:Y:S01]  /*4fb0*/  ISETP.GE.AND P0, PT, R100, UR4, PT ;  /* 0x0000000464007c0c */ /* 0x000fe2000bf06270 */
[----:B------:R1:W5:Y:S01]  /*4fc0*/  LDG.E.128 R44, desc[UR6][R76.64] ;  /* 0x000000064c2c7981 */ /* 0x000362000c1e1d00 */
        /* <DEDUP_REMOVED lines=13> */
[----:B------:R-:W-:Y:S02]  /*50a0*/  @P0 IADD3 R143, RZ, -UR27, RZ ;  /* 0x8000001bff8f0c10 */ /* 0x000fe4000fffe0ff */
[----:B------:R-:W2:Y:S02]  /*50b0*/  LDG.E.128 R144, desc[UR6][R144.64] ;  /* 0x0000000690907981 */ /* 0x000ea4000c1e1d00 */
[C---:B------:R-:W-:Y:S04]  /*50c0*/  LEA R18, P1, R143.reuse, R76, 0x1 ;  /* 0x0000004c8f127211 */ /* 0x040fe800078208ff */
[----:B------:R-:W-:Y:S02]  /*50d0*/  LEA.HI.X.SX32 R19, R143, R77, 0x1, P1 ;  /* 0x0000004d8f137211 */ /* 0x000fe400008f0eff */
[----:B------:R-:W-:Y:S02]  /*50e0*/  MOV R143, RZ ;  /* 0x000000ff008f7202 */ /* 0x000fe40000000f00 */
[----:B------:R-:W-:Y:S02]  /*50f0*/  @P0 IADD3 R143, RZ, -UR27, RZ ;  /* 0x8000001bff8f0c10 */ /* 0x000fe4000fffe0ff */
[----:B------:R-:W3:Y:S02]  /*5100*/  LDG.E.128 R16, desc[UR6][R18.64] ;  /* 0x0000000612107981 */ /* 0x000ee4000c1e1d00 */
[C---:B------:R-:W-:Y:S04]  /*5110*/  LEA R26, P1, R143.reuse, R80, 0x1 ;  /* 0x000000508f1a7211 */ /* 0x040fe800078208ff */
[----:B------:R-:W-:Y:S05]  /*5120*/  LEA.HI.X.SX32 R27, R143, R81, 0x1, P1 ;  /* 0x000000518f1b7211 */ /* 0x000fea00008f0eff */
[----:B------:R4:W3:Y:S02]  /*5130*/  LDG.E.128 R40, desc[UR6][R26.64] ;  /* 0x000000061a287981 */ /* 0x0008e4000c1e1d00 */
[--C-:B----4-:R-:W-:Y:S02]  /*5140*/  HADD2.F32 R27, -RZ, R29.reuse.H0_H0 ;  /* 0x2000001dff1b7230 */ /* 0x110fe40000004100 */
[----:B------:R-:W-:Y:S02]  /*5150*/  HADD2.F32 R29, -RZ, R29.H1_H1 ;  /* 0x3000001dff1d7230 */ /* 0x000fe40000004100 */
[--C-:B--2---:R-:W-:Y:S02]  /*5160*/  HADD2.F32 R23, -RZ, R144.reuse.H0_H0 ;  /* 0x20000090ff177230 */ /* 0x104fe40000004100 */
        /* <DEDUP_REMOVED lines=8> */
[----:B------:R-:W-:Y:S01]  /*51f0*/  @!P0 FADD.FTZ R20, -R20, -RZ ;  /* 0x800000ff14148221 */ /* 0x000fe20000010100 */
[--C-:B---3--:R-:W-:Y:S02]  /*5200*/  HADD2.F32 R24, -RZ, R16.reuse.H0_H0 ;  /* 0x20000010ff187230 */ /* 0x108fe40000004100 */
        /* <DEDUP_REMOVED lines=8> */
[----:B------:R-:W-:Y:S01]  /*5290*/  FMUL.FTZ R3, R16, R21 ;  /* 0x0000001510037220 */ /* 0x000fe20000410000 */
[----:B------:R-:W-:Y:S02]  /*52a0*/  HADD2.F32 R21, -RZ, R17.H1_H1 ;  /* 0x30000011ff157230 */ /* 0x000fe40000004100 */
[----:B------:R-:W-:Y:S01]  /*52b0*/  @!P0 FADD.FTZ R13, -R13, -RZ ;  /* 0x800000ff0d0d8221 */ /* 0x000fe20000010100 */
[--C-:B------:R-:W-:Y:S02]  /*52c0*/  HADD2.F32 R26, -RZ, R40.reuse.H0_H0 ;  /* 0x20000028ff1a7230 */ /* 0x100fe40000004100 */
[----:B------:R-:W-:Y:S01]  /*52d0*/  @!P0 FADD.FTZ R12, -R12, -RZ ;  /* 0x800000ff0c0c8221 */ /* 0x000fe20000010100 */
[----:B------:R-:W-:Y:S02]  /*52e0*/  HADD2.F32 R28, -RZ, R40.H1_H1 ;  /* 0x30000028ff1c7230 */ /* 0x000fe40000004100 */
[----:B------:R-:W-:Y:S01]  /*52f0*/  FMUL.FTZ R4, R21, R20 ;  /* 0x0000001415047220 */ /* 0x000fe20000410000 */
[--C-:B------:R-:W-:Y:S02]  /*5300*/  HADD2.F32 R22, -RZ, R18.reuse.H0_H0 ;  /* 0x20000012ff167230 */ /* 0x100fe40000004100 */
[----:B------:R-:W-:Y:S01]  /*5310*/  FFMA.FTZ R0, R27, R26, R0 ;  /* 0x0000001a1b007223 */ /* 0x000fe20000010000 */
[----:B------:R-:W-:Y:S02]  /*5320*/  HADD2.F32 R17, -RZ, R18.H1_H1 ;  /* 0x30000012ff117230 */ /* 0x000fe40000004100 */
[----:B------:R-:W-:Y:S01]  /*5330*/  FFMA.FTZ R2, R29, R28, R2 ;  /* 0x0000001c1d027223 */ /* 0x000fe20000010002 */
[----:B------:R-:W-:Y:S02]  /*5340*/  HADD2.F32 R31, -RZ, R41.H0_H0 ;  /* 0x20000029ff1f7230 */ /* 0x000fe40000004100 */
[----:B------:R-:W-:Y:S01]  /*5350*/  FMUL.FTZ R5, R22, R15 ;  /* 0x0000000f16057220 */ /* 0x000fe20000410000 */
        /* <DEDUP_REMOVED lines=9> */
[----:B------:R-:W-:Y:S02]  /*53f0*/  HADD2.F32 R26, -RZ, R44.H0_H0 ;  /* 0x2000002cff1a7230 */ /* 0x000fe40000004100 */
[----:B------:R-:W-:Y:S01]  /*5400*/  FFMA.FTZ R4, R27, R32, R4 ;  /* 0x000000201b047223 */ /* 0x000fe20000010004 */
[----:B------:R-:W-:Y:S02]  /*5410*/  HADD2.F32 R34, -RZ, R42.H1_H1 ;  /* 0x3000002aff227230 */ /* 0x000fe40000004100 */
[----:B------:R-:W-:Y:S01]  /*5420*/  HADD2.F32 R29, -RZ, R44.H1_H1 ;  /* 0x3000002cff1d7230 */ /* 0x000fe20000004100 */
[----:B------:R-:W-:Y:S01]  /*5430*/  F2FP.F16.F32.PACK_AB R44, R2, R0 ;  /* 0x00000000022c723e */ /* 0x000fe200000000ff */
[----:B------:R-:W-:Y:S01]  /*5440*/  HADD2.F32 R35, -RZ, R43.H0_H0 ;  /* 0x2000002bff237230 */ /* 0x000fe20000004100 */
[----:B------:R-:W-:Y:S01]  /*5450*/  F2FP.F16.F32.PACK_AB R45, R4, R3 ;  /* 0x00000003042d723e */ /* 0x000fe200000000ff */
[----:B------:R-:W-:Y:S02]  /*5460*/  HADD2.F32 R28, -RZ, R37.H0_H0 ;  /* 0x20000025ff1c7230 */ /* 0x000fe40000004100 */
[----:B------:R-:W-:Y:S01]  /*5470*/  FFMA.FTZ R5, R26, R33, R5 ;  /* 0x000000211a057223 */ /* 0x000fe20000010005 */
[----:B------:R-:W-:Y:S02]  /*5480*/  HADD2.F32 R36, -RZ, R43.H1_H1 ;  /* 0x3000002bff247230 */ /* 0x000fe40000004100 */
[----:B------:R-:W-:Y:S01]  /*5490*/  FFMA.FTZ R6, R29, R34, R6 ;  /* 0x000000221d067223 */ /* 0x000fe20000010006 */
[----:B------:R-:W-:Y:S02]  /*54a0*/  HADD2.F32 R31, -RZ, R37.H1_H1 ;  /* 0x30000025ff1f7230 */ /* 0x000fe40000004100 */
[----:B------:R-:W-:Y:S02]  /*54b0*/  FFMA.FTZ R7, R28, R35, R7 ;  /* 0x000000231c077223 */ /* 0x000fe40000010007 */
[----:B------:R-:W-:Y:S01]  /*54c0*/  F2FP.F16.F32.PACK_AB R46, R6, R5 ;  /* 0x00000005062e723e */ /* 0x000fe200000000ff */
[----:B------:R-:W-:Y:S05]  /*54d0*/  FFMA.FTZ R8, R31, R36, R8 ;  /* 0x000000241f087223 */ /* 0x000fea0000010008 */
[----:B------:R-:W-:Y:S02]  /*54e0*/  F2FP.F16.F32.PACK_AB R47, R8, R7 ;  /* 0x00000007082f723e */ /* 0x000fe400000000ff */
.L_x_6091:
[----:B------:R-:W-:Y:S05]  /*54f0*/  BSYNC B0 ;  /* 0x0000000000007941 */ /* 0x000fea0003800000 */
.L_x_6090:
[----:B-----5:R2:W-:Y:S02]  /*5500*/  STG.E.128 desc[UR6][R70.64], R44 ;  /* 0x0000002c46007986 */ /* 0x0205e4000c101d06 */
.L_x_6089:
[----:B------:R-:W-:Y:S05]  /*5510*/  BSYNC B1 ;  /* 0x0000000000017941 */ /* 0x000fea0003800000 */
.L_x_6088:
[----:B------:R-:W-:Y:S04]  /*5520*/  BSSY B1, `(.L_x_6092) ;  /* 0x0000060000017945 */ /* 0x000fe80003800000 */
[----:B------:R-:W-:Y:S05]  /*5530*/  @P2 BRA `(.L_x_6093) ;  /* 0x0000000400782947 */ /* 0x000fea0003800000 */
[C---:B------:R-:W-:Y:S01]  /*5540*/  LEA R144, P0, R83.reuse, R76, 0x1 ;  /* 0x0000004c53907211 */ /* 0x040fe200078008ff */
        /* <DEDUP_REMOVED lines=19> */
[----:B------:R-:W-:Y:S02]  /*5680*/  @P0 IADD3 R144, RZ, -UR27, RZ ;  /* 0x8000001bff900c10 */ /* 0x000fe4000fffe0ff */
[----:B------:R-:W-:Y:S02]  /*5690*/  LEA.HI.X.SX32 R19, R71, R145, 0x1, P1 ;  /* 0x0000009147137211 */ /* 0x000fe400008f0eff */
[C---:B------:R-:W-:Y:S04]  /*56a0*/  IADD3 R145, P1, R99.reuse, R144, RZ ;  /* 0x0000009063917210 */ /* 0x040fe80007f3e0ff */
[----:B------:R-:W-:Y:S01]  /*56b0*/  LEA.HI.X.SX32 R144, R144, R90, 0x1, P1 ;  /* 0x0000005a90907211 */ /* 0x000fe200008f0eff */
[----:B------:R-:W2:Y:S01]  /*56c0*/  LDG.E.128 R16, desc[UR6][R18.64] ;  /* 0x0000000612107981 */ /* 0x000ea2000c1e1d00 */
[----:B------:R-:W-:Y:S04]  /*56d0*/  IADD3 R71, P1, R99, R140, RZ ;  /* 0x0000008c63477210 */ /* 0x000fe80007f3e0ff */
[----:B------:R-:W-:Y:S02]  /*56e0*/  LEA.HI.X.SX32 R140, R140, R90, 0x1, P1 ;  /* 0x0000005a8c8c7211 */ /* 0x000fe400008f0eff */
[C---:B------:R-:W-:Y:S04]  /*56f0*/  LEA R146, P1, R145.reuse, R78, 0x1 ;  /* 0x0000004e91927211 */ /* 0x040fe800078208ff */
[----:B------:R-:W-:Y:S02]  /*5700*/  LEA.HI.X R147, R145, R79, R144, 0x1, P1 ;  /* 0x0000004f91937211 */ /* 0x000fe400008f0c90 */
[C---:B------:R-:W-:Y:S04]  /*5710*/  LEA R26, P1, R71.reuse, R80, 0x1 ;  /* 0x00000050471a7211 */ /* 0x040fe800078208ff */
[----:B------:R-:W3:Y:S01]  /*5720*/  LDG.E.128 R144, desc[UR6][R146.64] ;  /* 0x0000000692907981 */ /* 0x000ee2000c1e1d00 */
[----:B------:R-:W-:Y:S07]  /*5730*/  LEA.HI.X R27, R71, R81, R140, 0x1, P1 ;  /* 0x00000051471b7211 */ /* 0x000fee00008f0c8c */
        /* <DEDUP_REMOVED lines=60> */
.L_x_6095:
[----:B------:R-:W-:Y:S05]  /*5b00*/  BSYNC B0 ;  /* 0x0000000000007941 */ /* 0x000fea0003800000 */
.L_x_6094:
[----:B-----5:R3:W-:Y:S02]  /*5b10*/  STG.E.128 desc[UR6][R142.64], R44 ;  /* 0x0000002c8e007986 */ /* 0x0207e4000c101d06 */
.L_x_6093:
[----:B------:R-:W-:Y:S05]  /*5b20*/  BSYNC B1 ;  /* 0x0000000000017941 */ /* 0x000fea0003800000 */
.L_x_6092:
[----:B------:R-:W-:Y:S04]  /*5b30*/  BSSY B1, `(.L_x_6096) ;  /* 0x0000060000017945 */ /* 0x000fe80003800000 */
[----:B------:R-:W-:Y:S05]  /*5b40*/  @P5 BRA `(.L_x_6097) ;  /* 0x0000000400785947 */ /* 0x000fea0003800000 */
[C---:B--2---:R-:W-:Y:S01]  /*5b50*/  LEA R144, P0, R56.reuse, R76, 0x1 ;  /* 0x0000004c38907211 */ /* 0x044fe200078008ff */
[----:B------:R-:W-:Y:S03]  /*5b60*/  BSSY B0, `(.L_x_6098) ;  /* 0x000005b000007945 */ /* 0x000fe60003800000 */
[----:B------:R-:W-:Y:S02]  /*5b70*/  LEA.HI.X R145, R56, R77, R55, 0x1, P0 ;  /* 0x0000004d38917211 */ /* 0x000fe400000f0c37 */
[C---:B---3--:R-:W-:Y:S03]  /*5b80*/  LEA R142, P0, R136.reuse, R70, 0x1 ;  /* 0x00000046888e7211 */ /* 0x048fe600078008ff */
        /* <DEDUP_REMOVED lines=18> */
[----:B------:R-:W-:Y:S04]  /*5cb0*/  IADD3 R145, P1, R98, R144, RZ ;  /* 0x0000009062917210 */ /* 0x000fe80007f3e0ff */
[-C--:B------:R-:W-:Y:S01]  /*5cc0*/  LEA.HI.X.SX32 R144, R144, R89.reuse, 0x1, P1 ;  /* 0x0000005990907211 */ /* 0x080fe200008f0eff */
        /* <DEDUP_REMOVED lines=68> */
.L_x_6099:
[----:B------:R-:W-:Y:S05]  /*6110*/  BSYNC B0 ;  /* 0x0000000000007941 */ /* 0x000fea0003800000 */
.L_x_6098:
[----:B-----5:R4:W-:Y:S02]  /*6120*/  STG.E.128 desc[UR6][R142.64], R44 ;  /* 0x0000002c8e007986 */ /* 0x0209e4000c101d06 */
.L_x_6097:
[----:B------:R-:W-:Y:S05]  /*6130*/  BSYNC B1 ;  /* 0x0000000000017941 */ /* 0x000fea0003800000 */
.L_x_6096:
        /* <DEDUP_REMOVED lines=9> */
[----:B------:R-:W3:Y:S03]  /*61d0*/  LDC.64 R2, c[0x0][0x248] ;  /* 0x00009200ff027b82 */ /* 0x000ee60000000a00 */
[----:B------:R1:W5:Y:S01]  /*61e0*/  LDG.E.128 R32, desc[UR6][R144.64] ;  /* 0x0000000690207981 */ /* 0x000362000c1e1d00 */
[----:B---34-:R-:W-:Y:S04]  /*61f0*/  IMAD.WIDE.U32 R142, R2, 0x60, R70 ;  /* 0x00000060028e7825 */ /* 0x018fe800078e0046 */
        /* <DEDUP_REMOVED lines=91> */
.L_x_6103:
[----:B------:R-:W-:Y:S05]  /*67b0*/  BSYNC B0 ;  /* 0x0000000000007941 */ /* 0x000fea0003800000 */
.L_x_6102:
[----:B-----5:R1:W-:Y:S02]  /*67c0*/  STG.E.128 desc[UR6][R142.64], R32 ;  /* 0x000000208e007986 */ /* 0x0203e4000c101d06 */
.L_x_6101:
[----:B------:R-:W-:Y:S05]  /*67d0*/  BSYNC B1 ;  /* 0x0000000000017941 */ /* 0x000fea0003800000 */
.L_x_6100:
[----:B------:R-:W-:Y:S01]  /*67e0*/  LOP3.LUT P0, RZ, R178, 0x2, RZ, 0xc0, !PT ;  /* 0x00000002b2ff7812 */ /* 0x000fe2000780c0ff */
[----:B------:R-:W-:Y:S11]  /*67f0*/  BSSY B1, `(.L_x_6104) ;  /* 0x0000065000017945 */ /* 0x000ff60003800000 */
[----:B------:R-:W-:Y:S01]  /*6800*/  @!UPT UIADD3 URZ, URZ, URZ, URZ ;  /* 0x0000003f3f3ff290 */ /* 0x000fe2000fffe03f */
[----:B------:R-:W-:Y:S05]  /*6810*/  @P0 BRA `(.L_x_6105) ;  /* 0x0000000400880947 */ /* 0x000fea0003800000 */
[C---:B--2---:R-:W-:Y:S01]  /*6820*/  LEA R144, P0, R59.reuse, R76, 0x1 ;  /* 0x0000004c3b907211 */ /* 0x044fe200078008ff */
[----:B------:R-:W-:Y:S01]  /*6830*/  BSSY B0, `(.L_x_6106) ;  /* 0x000005f000007945 */ /* 0x000fe20003800000 */
[----:B------:R-:W-:Y:S02]  /*6840*/  ISETP.GE.AND P1, PT, R100, UR4, PT ;  /* 0x0000000464007c0c */ /* 0x000fe4000bf26270 */
[----:B------:R-:W-:Y:S02]  /*6850*/  LEA.HI.X R145, R59, R77, R58, 0x1, P0 ;  /* 0x0000004d3b917211 */ /* 0x000fe400000f0c3a */
[C---:B-1-34-:R-:W-:Y:S03]  /*6860*/  LEA R142, P0, R138.reuse, R70, 0x1 ;  /* 0x000000468a8e7211 */ /* 0x05afe600078008ff */
        /* <DEDUP_REMOVED lines=19> */
[----:B------:R-:W2:Y:S01]  /*69a0*/  LDG.E.128 R12, desc[UR6][R12.64] ;  /* 0x000000060c0c7981 */ /* 0x000ea2000c1e1d00 */
[C---:B-1----:R-:W-:Y:S04]  /*69b0*/  LEA R144, P1, R71.reuse, R78, 0x1 ;  /* 0x0000004e47907211 */ /* 0x042fe800078208ff */
        /* <DEDUP_REMOVED lines=70> */
.L_x_6107:
[----:B------:R-:W-:Y:S05]  /*6e20*/  BSYNC B0 ;  /* 0x0000000000007941 */ /* 0x000fea0003800000 */
.L_x_6106:
[----:B-----5:R2:W-:Y:S02]  /*6e30*/  STG.E.128 desc[UR6][R142.64], R32 ;  /* 0x000000208e007986 */ /* 0x0205e4000c101d06 */
.L_x_6105:
[----:B------:R-:W-:Y:S05]  /*6e40*/  BSYNC B1 ;  /* 0x0000000000017941 */ /* 0x000fea0003800000 */
.L_x_6104:
        /* <DEDUP_REMOVED lines=103> */
.L_x_6111:
[----:B------:R-:W-:Y:S05]  /*74c0*/  BSYNC B0 ;  /* 0x0000000000007941 */ /* 0x000fea0003800000 */
.L_x_6110:
[----:B-----5:R1:W-:Y:S02]  /*74d0*/  STG.E.128 desc[UR6][R142.64], R32 ;  /* 0x000000208e007986 */ /* 0x0203e4000c101d06 */
.L_x_6109:
[----:B------:R-:W-:Y:S05]  /*74e0*/  BSYNC B1 ;  /* 0x0000000000017941 */ /* 0x000fea0003800000 */
.L_x_6108:
        /* <DEDUP_REMOVED lines=103> */
.L_x_6115:
[----:B------:R-:W-:Y:S05]  /*7b60*/  BSYNC B0 ;  /* 0x0000000000007941 */ /* 0x000fea0003800000 */
.L_x_6114:
[----:B-----5:R1:W-:Y:S02]  /*7b70*/  STG.E.128 desc[UR6][R142.64], R32 ;  /* 0x000000208e007986 */ /* 0x0203e4000c101d06 */
.L_x_6113:
[----:B------:R-:W-:Y:S05]  /*7b80*/  BSYNC B1 ;  /* 0x0000000000017941 */ /* 0x000fea0003800000 */
.L_x_6112:
[----:B------:R-:W-:Y:S01]  /*7b90*/  LOP3.LUT P0, RZ, R178, 0x1, RZ, 0xc0, !PT ;  /* 0x00000001b2ff7812 */ /* 0x000fe2000780c0ff */
[----:B------:R-:W-:Y:S11]  /*7ba0*/  BSSY B1, `(.L_x_6116) ;  /* 0x0000069000017945 */ /* 0x000ff60003800000 */
[----:B------:R-:W-:Y:S01]  /*7bb0*/  @!UPT UIADD3 URZ, URZ, URZ, URZ ;  /* 0x0000003f3f3ff290 */ /* 0x000fe2000fffe03f */
[----:B------:R-:W-:Y:S05]  /*7bc0*/  @P0 BRA `(.L_x_6117) ;  /* 0x0000000400980947 */ /* 0x000fea0003800000 */
[----:B------:R-:W1:Y:S01]  /*7bd0*/  LDC.64 R2, c[0x0][0x338] ;  /* 0x0000ce00ff027b82 */ /* 0x000e620000000a00 */
[----:B------:R-:W-:Y:S01]  /*7be0*/  ISETP.GE.AND P0, PT, R100, UR4, PT ;  /* 0x0000000464007c0c */ /* 0x000fe2000bf06270 */
[----:B------:R-:W-:Y:S01]  /*7bf0*/  BSSY B0, `(.L_x_6118) ;  /* 0x0000062000007945 */ /* 0x000fe20003800000 */
[----:B--2---:R-:W-:Y:S01]  /*7c00*/  MOV R71, R69 ;  /* 0x0000004500477202 */ /* 0x004fe20000000f00 */
[----:B-1-34-:R-:W-:Y:S04]  /*7c10*/  IMAD.WIDE.U32 R142, R2, 0xe0, R76 ;  /* 0x000000e0028e7825 */ /* 0x01afe800078e004c */
        /* <DEDUP_REMOVED lines=95> */
.L_x_6119:
[----:B------:R-:W-:Y:S05]  /*8210*/  BSYNC B0 ;  /* 0x0000000000007941 */ /* 0x000fea0003800000 */
.L_x_6118:
[----:B-----5:R1:W-:Y:S02]  /*8220*/  STG.E.128 desc[UR6][R144.64], R32 ;  /* 0x0000002090007986 */ /* 0x0203e4000c101d06 */
.L_x_6117:
[----:B------:R-:W-:Y:S05]  /*8230*/  BSYNC B1 ;  /* 0x0000000000017941 */ /* 0x000fea0003800000 */
.L_x_6116:
        /* <DEDUP_REMOVED lines=8> */
.L_x_6069:
        /* <DEDUP_REMOVED lines=14> */
[----:B------:R-:W-:Y:S03]  /*83a0*/  LOP3.LUT P1, RZ, R178, 0x1, RZ, 0xc0, !PT ;  /* 0x00000001b2ff7812 */ /* 0x000fe6000782c0ff */
[----:B------:R-:W3:Y:S01]  /*83b0*/  @!P2 LDG.E.128 R4, desc[UR6][R4.64] ;  /* 0x000000060404a981 */ /* 0x000ee2000c1e1d00 */
[----:B--2---:R-:W-:Y:S01]  /*83c0*/  @!P3 IMAD.WIDE.U32 R16, R2, 0x60, R76 ;  /* 0x000000600210b825 */ /* 0x004fe200078e004c */
[----:B------:R-:W-:Y:S03]  /*83d0*/  @!P3 MOV R71, R69 ;  /* 0x000000450047b202 */ /* 0x000fe60000000f00 */
[----:B------:R-:W-:Y:S02]  /*83e0*/  @!P3 IMAD.IADD R17, R17, 0x1, R3 ;  /* 0x000000011111b824 */ /* 0x000fe400078e0203 */
[----:B------:R-:W1:Y:S02]  /*83f0*/  @!P3 LDC.64 R2, c[0x0][0x248] ;  /* 0x00009200ff02bb82 */ /* 0x000e640000000a00 */
[----:B-1----:R-:W-:Y:S01]  /*8400*/  @!P3 IMAD R3, R3, 0x60, RZ ;  /* 0x000000600303b824 */ /* 0x002fe200078e02ff */
[----:B---3--:R1:W-:Y:S01]  /*8410*/  @!P2 STG.E.128 desc[UR6][R24.64], R4 ;  /* 0x000000041800a986 */ /* 0x0083e2000c101d06 */
[----:B------:R-:W-:Y:S04]  /*8420*/  LOP3.LUT P2, RZ, R178, 0x2, RZ, 0xc0, !PT ;  /* 0x00000002b2ff7812 */ /* 0x000fe8000784c0ff */
[----:B------:R-:W2:Y:S09]  /*8430*/  @!P5 LDG.E.128 R12, desc[UR6][R26.64] ;  /* 0x000000061a0cd981 */ /* 0x000eb2000c1e1d00 */
[C---:B------:R-:W-:Y:S04]  /*8440*/  @!P2 LEA R20, P0, R59.reuse, R76, 0x1 ;  /* 0x0000004c3b14a211 */ /* 0x040fe800078008ff */
[----:B------:R-:W-:Y:S01]  /*8450*/  @!P2 LEA.HI.X R21, R59, R77, R58, 0x1, P0 ;  /* 0x0000004d3b15a211 */ /* 0x000fe200000f0c3a */
[----:B--2---:R2:W-:Y:S05]  /*8460*/  @!P5 STG.E.128 desc[UR6][R22.64], R12 ;  /* 0x0000000c1600d986 */ /* 0x0045ea000c101d06 */
[----:B-1----:R1:W3:Y:S02]  /*8470*/  @!P3 LDG.E.128 R4, desc[UR6][R16.64] ;  /* 0x000000061004b981 */ /* 0x0022e4000c1e1d00 */
[----:B-1----:R-:W-:Y:S04]  /*8480*/  @!P3 IMAD.WIDE.U32 R16, R2, 0x60, R70 ;  /* 0x000000600210b825 */ /* 0x002fe800078e0046 */
[----:B------:R-:W-:Y:S01]  /*8490*/  @!P3 IMAD.IADD R17, R17, 0x1, R3 ;  /* 0x000000011111b824 */ /* 0x000fe200078e0203 */
[C---:B--2---:R-:W-:Y:S01]  /*84a0*/  @!P2 LEA R22, P0, R138.reuse, R70, 0x1 ;  /* 0x000000468a16a211 */ /* 0x044fe200078008ff */
[----:B------:R-:W1:Y:S01]  /*84b0*/  @!P4 LDC.64 R2, c[0x0][0x338] ;  /* 0x0000ce00ff02cb82 */ /* 0x000e620000000a00 */
[----:B------:R-:W-:Y:S02]  /*84c0*/  @!P4 IMAD.MOV.U32 R71, RZ, RZ, R69 ;  /* 0x000000ffff47c224 */ /* 0x000fe400078e0045 */
[----:B------:R-:W-:Y:S01]  /*84d0*/  @!P2 LEA.HI.X R23, R138, R69, R60, 0x1, P0 ;  /* 0x000000458a17a211 */ /* 0x000fe200000f0c3c */
[--C-:B-1----:R-:W-:Y:S04]  /*84e0*/  @!P4 IMAD.WIDE.U32 R18, R2, 0xa0, R76.reuse ;  /* 0x000000a00212c825 */ /* 0x102fe800078e004c */
[----:B------:R-:W-:Y:S05]  /*84f0*/  @!P4 IMAD R3, R3, 0xa0, RZ ;  /* 0x000000a00303c824 */ /* 0x000fea00078e02ff */
[----:B------:R-:W-:Y:S02]  /*8500*/  @!P4 IADD3 R19, R19, R3, RZ ;  /* 0x000000031313c210 */ /* 0x000fe40007ffe0ff */
[----:B------:R-:W1:Y:S02]  /*8510*/  @!P6 LDC.64 R2, c[0x0][0x338] ;  /* 0x0000ce00ff02eb82 */ /* 0x000e640000000a00 */
[----:B-1----:R-:W-:Y:S01]  /*8520*/  @!P6 IMAD R3, R3, 0xc0, RZ ;  /* 0x000000c00303e824 */ /* 0x002fe200078e02ff */
[----:B---3--:R1:W-:Y:S05]  /*8530*/  @!P3 STG.E.128 desc[UR6][R16.64], R4 ;  /* 0x000000041000b986 */ /* 0x0083ea000c101d06 */
[----:B------:R2:W3:Y:S02]  /*8540*/  @!P2 LDG.E.128 R12, desc[UR6][R20.64] ;  /* 0x00000006140ca981 */ /* 0x0004e4000c1e1d00 */
[----:B--2---:R-:W-:Y:S01]  /*8550*/  @!P6 IMAD.WIDE.U32 R20, R2, 0xc0, R76 ;  /* 0x000000c00214e825 */ /* 0x004fe200078e004c */
[----:B-1----:R-:W1:Y:S03]  /*8560*/  @!P4 LDC.64 R4, c[0x0][0x248] ;  /* 0x00009200ff04cb82 */ /* 0x002e660000000a00 */
[----:B------:R-:W-:Y:S05]  /*8570*/  @!P6 IMAD.IADD R21, R21, 0x1, R3 ;  /* 0x000000011515e824 */ /* 0x000fea00078e0203 */
[----:B------:R-:W2:Y:S01]  /*8580*/  @!P1 LDC.64 R2, c[0x0][0x338] ;  /* 0x0000ce00ff029b82 */ /* 0x000ea20000000a00 */
[----:B-1----:R-:W-:Y:S01]  /*8590*/  @!P4 IMAD.WIDE.U32 R6, R4, 0xa0, R70 ;  /* 0x000000a00406c825 */ /* 0x002fe200078e0046 */
[----:B------:R-:W-:Y:S03]  /*85a0*/  @!P6 MOV R71, R69 ;  /* 0x000000450047e202 */ /* 0x000fe60000000f00 */
[----:B------:R-:W-:Y:S02]  /*85b0*/  @!P4 IMAD R5, R5, 0xa0, RZ ;  /* 0x000000a00505c824 */ /* 0x000fe400078e02ff */
[----:B--2---:R-:W-:Y:S03]  /*85c0*/  @!P1 IMAD R3, R3, 0xe0, RZ ;  /* 0x000000e003039824 */ /* 0x004fe600078e02ff */
[----:B------:R-:W-:Y:S02]  /*85d0*/  @!P4 IADD3 R7, R7, R5, RZ ;  /* 0x000000050707c210 */ /* 0x000fe40007ffe0ff */
[----:B------:R-:W1:Y:S02]  /*85e0*/  @!P6 LDC.64 R4, c[0x0][0x248] ;  /* 0x00009200ff04eb82 */ /* 0x000e640000000a00 */
[----:B-1----:R-:W-:Y:S01]  /*85f0*/  @!P6 IMAD R5, R5, 0xc0, RZ ;  /* 0x000000c00505e824 */ /* 0x002fe200078e02ff */
        /* <DEDUP_REMOVED lines=16> */
.L_x_6087:
[----:B------:R-:W-:Y:S01]  /*8700*/  LOP3.LUT P1, RZ, R178, 0x8, RZ, 0xc0, !PT ;  /* 0x00000008b2ff7812 */ /* 0x000fe2000782c0ff */
        /* <DEDUP_REMOVED lines=9> */
[----:B------:R-:W1:Y:S01]  /*87a0*/  LDC R4, c[0x0][0x380] ;  /* 0x0000e000ff047b82 */ /* 0x000e620000000800 */
[----:B------:R-:W-:Y:S02]  /*87b0*/  SHF.L.U32 R3, R11, 0x7, RZ ;  /* 0x000000070b037819 */ /* 0x000fe400000006ff */
[----:B------:R-:W-:Y:S03]  /*87c0*/  MOV R18, RZ ;  /* 0x000000ff00127202 */ /* 0x000fe60000000f00 */
[C---:B------:R-:W-:Y:S02]  /*87d0*/  VIADD R2, R3.reuse, 0xffffff00 ;  /* 0xffffff0003027836 */ /* 0x040fe40000000000 */
[----:B------:R-:W-:Y:S03]  /*87e0*/  VIADD R3, R3, 0xffffff80 ;  /* 0xffffff8003037836 */ /* 0x000fe60000000000 */
[-C--:B--234-:R-:W-:Y:S02]  /*87f0*/  IABS R13, R2.reuse ;  /* 0x00000002000d7213 */ /* 0x09cfe40000000000 */
        /* <DEDUP_REMOVED lines=68> */
.L_x_6120:
[----:B------:R-:W1:Y:S01]  /*8c40*/  LDC R2, c[0x0][0x250] ;  /* 0x00009400ff027b82 */ /* 0x000e620000000800 */
[----:B--2---:R-:W-:Y:S07]  /*8c50*/  IMAD.MOV.U32 R71, RZ, RZ, R69 ;  /* 0x000000ffff477224 */ /* 0x004fee00078e0045 */
[----:B------:R-:W2:Y:S02]  /*8c60*/  LDC R0, c[0x0][0x248] ;  /* 0x00009200ff007b82 */ /* 0x000ea40000000800 */
[----:B--2---:R-:W-:Y:S02]  /*8c70*/  IMAD.U32 R5, R0, -0x80, RZ ;  /* 0xffffff8000057824 */ /* 0x004fe400078e00ff */
[----:B-1----:R-:W-:Y:S03]  /*8c80*/  IMAD.U32 R3, R2, -0x80, RZ ;  /* 0xffffff8002037824 */ /* 0x002fe600078e00ff */
[----:B------:R-:W-:Y:S02]  /*8c90*/  LEA R70, P0, R5, R70, 0x1 ;  /* 0x0000004605467211 */ /* 0x000fe400078008ff */
[----:B------:R-:W-:Y:S02]  /*8ca0*/  LEA R72, P1, R3, R72, 0x1 ;  /* 0x0000004803487211 */ /* 0x000fe400078208ff */
[----:B------:R-:W-:Y:S02]  /*8cb0*/  LEA.HI.X.SX32 R69, R5, R71, 0x1, P0 ;  /* 0x0000004705457211 */ /* 0x000fe400000f0eff */
[----:B------:R-:W-:Y:S09]  /*8cc0*/  LEA.HI.X.SX32 R73, R3, R73, 0x1, P1 ;  /* 0x0000004903497211 */ /* 0x000ff200008f0eff */
.L_x_6121:
[----:B------:R-:W-:Y:S04]  /*8cd0*/  IADD3 R11, R11, -0x1, RZ ;  /* 0xffffffff0b0b7810 */ /* 0x000fe80007ffe0ff */
[----:B------:R-:W-:Y:S11]  /*8ce0*/  ISETP.GT.AND P0, PT, R11, R52, PT ;  /* 0x000000340b00720c */ /* 0x000ff60003f04270 */
[----:B------:R-:W-:Y:S02]  /*8cf0*/  @!UPT UIADD3 URZ, URZ, URZ, URZ ;  /* 0x0000003f3f3ff290 */ /* 0x000fe4000fffe03f */
[----:B------:R-:W-:Y:S05]  /*8d00*/  @P0 BRA `(.L_x_6122) ;  /* 0xffffff9c00040947 */ /* 0x000fea000383ffff */
.L_x_6068:
        /* <DEDUP_REMOVED lines=16> */
[----:B------:R-:W2:Y:S02]  /*8e10*/  @P0 LDC.64 R8, c[0x0][0x300] ;  /* 0x0000c000ff080b82 */ /* 0x000ea40000000a00 */
[----:B--2---:R-:W-:-:S05]  /*8e20*/  @P0 IMAD.WIDE R8, R177, 0x4, R8 ;  /* 0x00000004b1080825 */ /* 0x004fca00078e0208 */
[----:B------:R2:W2:Y:S01]  /*8e30*/  @P0 LDG.E R0, desc[UR6][R8.64] ;  /* 0x0000000608000981 */ /* 0x0004a2000c1e1900 */
[----:B-----5:R-:W-:Y:S01]  /*8e40*/  IMAD R53, R7, 0x40, R53 ;  /* 0x0000004007357824 */ /* 0x020fe200078e0235 */
[----:B---34-:R-:W-:Y:S01]  /*8e50*/  LEA R12, P0, R124, UR8, 0x1 ;  /* 0x000000087c0c7c11 */ /* 0x018fe2000f8008ff */
[----:B------:R-:W-:Y:S01]  /*8e60*/  IMAD.MOV.U32 R126, RZ, RZ, R124 ;  /* 0x000000ffff7e7224 */ /* 0x000fe200078e007c */
[----:B------:R-:W-:Y:S01]  /*8e70*/  ULDC.U8 UR10, c[0x0][0x3c3] ;  /* 0x0000f0c0000a7ab9 */ /* 0x000fe20000000000 */
[----:B-1----:R-:W-:Y:S02]  /*8e80*/  LEA R6, P2, R2, R124, 0x5 ;  /* 0x0000007c02067211 */ /* 0x002fe400078428ff */
[--C-:B------:R-:W-:Y:S01]  /*8e90*/  LEA.HI.X R13, R124, UR9, R127.reuse, 0x1, P0 ;  /* 0x000000097c0d7c11 */ /* 0x100fe200080f0c7f */
[----:B------:R-:W-:-:S04]  /*8ea0*/  IMAD.WIDE.U32 R14, R2, 0x30, R126 ;  /* 0x00000030020e7825 */ /* 0x000fc800078e007e */
[----:B--2---:R-:W-:-:S04]  /*8eb0*/  IMAD R8, R3, 0x30, RZ ;  /* 0x0000003003087824 */ /* 0x004fc800078e02ff */
        /* <DEDUP_REMOVED lines=18> */
[----:B------:R-:W-:Y:S02]  /*8fe0*/  IMAD.SHL.U32 R6, R111, 0x10, RZ ;  /* 0x000000106f067824 */ /* 0x000fe400078e00ff */
[----:B------:R-:W-:-:S06]  /*8ff0*/  IMAD R3, R7, -0x40, R176 ;  /* 0xffffffc007037824 */ /* 0x000fcc00078e02b0 */
        /* <DEDUP_REMOVED lines=63> */
.L_x_6129:
[----:B------:R-:W-:Y:S05]  /*93f0*/  BSYNC B0 ;  /* 0x0000000000007941 */ /* 0x000fea0003800000 */
.L_x_6128:
[----:B-----5:R2:W-:Y:S02]  /*9400*/  STS.128 [R179], R12 ;  /* 0x0000000cb3007388 */ /* 0x0205e40000000c00 */
.L_x_6127:
[----:B------:R-:W-:Y:S05]  /*9410*/  BSYNC B1 ;  /* 0x0000000000017941 */ /* 0x000fea0003800000 */
.L_x_6126:
        /* <DEDUP_REMOVED lines=64> */
.L_x_6133:
[----:B------:R-:W-:Y:S05]  /*9820*/  BSYNC B0 ;  /* 0x0000000000007941 */ /* 0x000fea0003800000 */
.L_x_6132:
[----:B-----5:R4:W-:Y:S02]  /*9830*/  STS.128 [R179+0x800], R12 ;  /* 0x0008000cb3007388 */ /* 0x0209e40000000c00 */
.L_x_6131:
[----:B------:R-:W-:Y:S05]  /*9840*/  BSYNC B1 ;  /* 0x0000000000017941 */ /* 0x000fea0003800000 */
.L_x_6130:
        /* <DEDUP_REMOVED lines=65> */
.L_x_6137:
[----:B------:R-:W-:Y:S05]  /*9c60*/  BSYNC B0 ;  /* 0x0000000000007941 */ /* 0x000fea0003800000 */
.L_x_6136:
[----:B-----5:R4:W-:Y:S02]  /*9c70*/  STS.128 [R179+0x1000], R12 ;  /* 0x0010000cb3007388 */ /* 0x0209e40000000c00 */
.L_x_6135:
[----:B------:R-:W-:Y:S05]  /*9c80*/  BSYNC B1 ;  /* 0x0000000000017941 */ /* 0x000fea0003800000 */
.L_x_6134:
        /* <DEDUP_REMOVED lines=61> */
.L_x_6140:
[----:B------:R-:W-:Y:S05]  /*a060*/  BSYNC B0 ;  /* 0x0000000000007941 */ /* 0x000fea0003800000 */
.L_x_6139:
[----:B-----5:R2:W-:Y:S01]  /*a070*/  STS.128 [R179+0x1800], R24 ;  /* 0x00180018b3007388 */ /* 0x0205e20000000c00 */
[----:B------:R-:W-:Y:S05]  /*a080*/  BRA `(.L_x_6138) ;  /* 0x0000001c00787947 */ /* 0x000fea0003800000 */
.L_x_6125:
        /* <DEDUP_REMOVED lines=36> */
[--C-:B--2---:R-:W-:Y:S02]  /*a2d0*/  HADD2.F32 R0, -RZ, R8.reuse.H0_H0 ;  /* 0x20000008ff007230 */ /* 0x104fe40000004100 */
[----:B------:R-:W-:Y:S02]  /*a2e0*/  HADD2.F32 R30, -RZ, R8.H1_H1 ;  /* 0x30000008ff1e7230 */ /* 0x000fe40000004100 */
[--C-:B------:R-:W-:Y:S02]  /*a2f0*/  HADD2.F32 R8, -RZ, R9.reuse.H0_H0 ;  /* 0x20000009ff087230 */ /* 0x100fe40000004100 */
[----:B------:R-:W-:Y:S02]  /*a300*/  HADD2.F32 R31, -RZ, R9.H1_H1 ;  /* 0x30000009ff1f7230 */ /* 0x000fe40000004100 */
[----:B------:R-:W-:Y:S01]  /*a310*/  @!P0 FADD.FTZ R0, -R0, -RZ ;  /* 0x800000ff00008221 */ /* 0x000fe20000010100 */
[----:B------:R-:W-:-:S02]  /*a320*/  HADD2.F32 R9, -RZ, R10.H0_H0 ;  /* 0x2000000aff097230 */ /* 0x000fc40000004100 */
[----:B------:R-:W-:Y:S01]  /*a330*/  @!P0 FADD.FTZ R8, -R8, -RZ ;  /* 0x800000ff08088221 */ /* 0x000fe20000010100 */
[----:B------:R-:W-:Y:S02]  /*a340*/  HADD2.F32 R32, -RZ, R10.H1_H1 ;  /* 0x3000000aff207230 */ /* 0x000fe40000004100 */
[--C-:B------:R-:W-:Y:S02]  /*a350*/  HADD2.F32 R33, -RZ, R16.reuse.H0_H0 ;  /* 0x20000010ff217230 */ /* 0x100fe40000004100 */
[--C-:B------:R-:W-:Y:S02]  /*a360*/  HADD2.F32 R10, -RZ, R11.reuse.H0_H0 ;  /* 0x2000000bff0a7230 */ /* 0x100fe40000004100 */
[----:B------:R-:W-:Y:S02]  /*a370*/  HADD2.F32 R11, -RZ, R11.H1_H1 ;  /* 0x3000000bff0b7230 */ /* 0x000fe40000004100 */
[----:B------:R-:W-:Y:S01]  /*a380*/  FMUL.FTZ R35, R35, R8 ;  /* 0x0000000823237220 */ /* 0x000fe20000410000 */
[----:B------:R-:W-:-:S02]  /*a390*/  HADD2.F32 R37, -RZ, R16.H1_H1 ;  /* 0x30000010ff257230 */ /* 0x000fc40000004100 */
[----:B------:R-:W-:Y:S01]  /*a3a0*/  @!P0 FADD.FTZ R31, -R31, -RZ ;  /* 0x800000ff1f1f8221 */ /* 0x000fe20000010100 */
[----:B------:R-:W-:Y:S02]  /*a3b0*/  HADD2.F32 R16, -RZ, R17.H1_H1 ;  /* 0x30000011ff107230 */ /* 0x000fe40000004100 */
[----:B------:R-:W-:Y:S01]  /*a3c0*/  FMUL.FTZ R33, R33, R0 ;  /* 0x0000000021217220 */ /* 0x000fe20000410000 */
[----:B------:R-:W-:Y:S02]  /*a3d0*/  HADD2.F32 R8, -RZ, R18.H0_H0 ;  /* 0x20000012ff087230 */ /* 0x000fe40000004100 */
[----:B------:R-:W-:Y:S01]  /*a3e0*/  @!P0 FADD.FTZ R9, -R9, -RZ ;  /* 0x800000ff09098221 */ /* 0x000fe20000010100 */
[--C-:B------:R-:W-:Y:S02]  /*a3f0*/  HADD2.F32 R17, -RZ, R19.reuse.H0_H0 ;  /* 0x20000013ff117230 */ /* 0x100fe40000004100 */
[----:B------:R-:W-:Y:S01]  /*a400*/  @!P0 FADD.FTZ R10, -R10, -RZ ;  /* 0x800000ff0a0a8221 */ /* 0x000fe20000010100 */
[----:B------:R-:W-:-:S02]  /*a410*/  HADD2.F32 R0, -RZ, R19.H1_H1 ;  /* 0x30000013ff007230 */ /* 0x000fc40000004100 */
[----:B------:R-:W-:Y:S01]  /*a420*/  @!P0 FADD.FTZ R11, -R11, -RZ ;  /* 0x800000ff0b0b8221 */ /* 0x000fe20000010100 */
[----:B------:R-:W-:Y:S01]  /*a430*/  FMUL.FTZ R16, R16, R31 ;  /* 0x0000001f10107220 */ /* 0x000fe20000410000 */
[----:B------:R-:W-:Y:S02]  /*a440*/  HADD2.F32 R31, -RZ, R18.H1_H1 ;  /* 0x30000012ff1f7230 */ /* 0x000fe40000004100 */
[----:B------:R-:W-:Y:S01]  /*a450*/  FMUL.FTZ R9, R8, R9 ;  /* 0x0000000908097220 */ /* 0x000fe20000410000 */
[----:B------:R-:W-:Y:S01]  /*a460*/  FMUL.FTZ R10, R17, R10 ;  /* 0x0000000a110a7220 */ /* 0x000fe20000410000 */
[----:B------:R-:W-:Y:S01]  /*a470*/  @!P0 FADD.FTZ R30, -R30, -RZ ;  /* 0x800000ff1e1e8221 */ /* 0x000fe20000010100 */
[----:B------:R-:W-:Y:S01]  /*a480*/  @!P0 FADD.FTZ R32, -R32, -RZ ;  /* 0x800000ff20208221 */ /* 0x000fe20000010100 */
[----:B------:R-:W-:Y:S01]  /*a490*/  FMUL.FTZ R11, R0, R11 ;  /* 0x0000000b000b7220 */ /* 0x000fe20000410000 */
[--C-:B----4-:R-:W-:Y:S02]  /*a4a0*/  HADD2.F32 R8, -RZ, R12.reuse.H0_H0 ;  /* 0x2000000cff087230 */ /* 0x110fe40000004100 */
[----:B------:R-:W-:-:S02]  /*a4b0*/  HADD2.F32 R17, -RZ, R12.H1_H1 ;  /* 0x3000000cff117230 */ /* 0x000fc40000004100 */
[----:B-----5:R-:W-:Y:S02]  /*a4c0*/  HADD2.F32 R0, -RZ, R20.H0_H0 ;  /* 0x20000014ff007230 */ /* 0x020fe40000004100 */
[----:B------:R-:W-:Y:S02]  /*a4d0*/  HADD2.F32 R18, -RZ, R21.H0_H0 ;  /* 0x20000015ff127230 */ /* 0x000fe40000004100 */
[----:B------:R-:W-:Y:S02]  /*a4e0*/  HADD2.F32 R12, -RZ, R13.H0_H0 ;  /* 0x2000000dff0c7230 */ /* 0x000fe40000004100 */
[----:B------:R-:W-:Y:S01]  /*a4f0*/  FMUL.FTZ R37, R37, R30 ;  /* 0x0000001e25257220 */ /* 0x000fe20000410000 */
[----:B------:R-:W-:Y:S01]  /*a500*/  FMUL.FTZ R32, R31, R32 ;  /* 0x000000201f207220 */ /* 0x000fe20000410000 */
[--C-:B------:R-:W-:Y:S02]  /*a510*/  HADD2.F32 R30, -RZ, R14.reuse.H0_H0 ;  /* 0x2000000eff1e7230 */ /* 0x100fe40000004100 */
[----:B------:R-:W-:Y:S01]  /*a520*/  FFMA.FTZ R0, R0, R8, R33 ;  /* 0x0000000800007223 */ /* 0x000fe20000010021 */
[----:B------:R-:W-:-:S02]  /*a530*/  HADD2.F32 R31, -RZ, R14.H1_H1 ;  /* 0x3000000eff1f7230 */ /* 0x000fc40000004100 */
[----:B------:R-:W-:Y:S01]  /*a540*/  FFMA.FTZ R12, R18, R12, R35 ;  /* 0x0000000c120c7223 */ /* 0x000fe20000010023 */
[--C-:B------:R-:W-:Y:S02]  /*a550*/  HADD2.F32 R19, -RZ, R15.reuse.H0_H0 ;  /* 0x2000000fff137230 */ /* 0x100fe40000004100 */
[----:B------:R-:W-:Y:S02]  /*a560*/  HADD2.F32 R14, -RZ, R15.H1_H1 ;  /* 0x3000000fff0e7230 */ /* 0x000fe40000004100 */
        /* <DEDUP_REMOVED lines=17> */
.L_x_6144:
[----:B------:R-:W-:Y:S05]  /*a680*/  BSYNC B0 ;  /* 0x0000000000007941 */ /* 0x000fea0003800000 */
.L_x_6143:
[----:B-----5:R3:W-:Y:S02]  /*a690*/  STS.128 [R179], R20 ;  /* 0x00000014b3007388 */ /* 0x0207e40000000c00 */
.L_x_6142:
[----:B------:R-:W-:Y:S05]  /*a6a0*/  BSYNC B1 ;  /* 0x0000000000017941 */ /* 0x000fea0003800000 */
.L_x_6141:
        /* <DEDUP_REMOVED lines=37> */
[----:B--2---:R-:W-:Y:S02]  /*a900*/  HADD2.F32 R33, -RZ, R17.H0_H0 ;  /* 0x20000011ff217230 */ /* 0x004fe40000004100 */
[--C-:B----4-:R-:W-:Y:S02]  /*a910*/  HADD2.F32 R6, -RZ, R8.reuse.H0_H0 ;  /* 0x20000008ff067230 */ /* 0x110fe40000004100 */
[----:B---3--:R-:W-:Y:S02]  /*a920*/  HADD2.F32 R28, -RZ, R8.H1_H1 ;  /* 0x30000008ff1c7230 */ /* 0x008fe40000004100 */
        /* <DEDUP_REMOVED lines=27> */
[--C-:B------:R-:W-:Y:S02]  /*aae0*/  HADD2.F32 R8, -RZ, R12.reuse.H0_H0 ;  /* 0x2000000cff087230 */ /* 0x100fe40000004100 */
        /* <DEDUP_REMOVED lines=29> */
.L_x_6148:
[----:B------:R-:W-:Y:S05]  /*acc0*/  BSYNC B0 ;  /* 0x0000000000007941 */ /* 0x000fea0003800000 */
.L_x_6147:
[----:B-----5:R1:W-:Y:S02]  /*acd0*/  STS.128 [R179+0x800], R20 ;  /* 0x00080014b3007388 */ /* 0x0203e40000000c00 */
.L_x_6146:
[----:B------:R-:W-:Y:S05]  /*ace0*/  BSYNC B1 ;  /* 0x0000000000017941 */ /* 0x000fea0003800000 */
.L_x_6145:
        /* <DEDUP_REMOVED lines=29> */
[----:B------:R-:W1:Y:S03]  /*aec0*/  LDG.E.128 R16, desc[UR6][R16.64] ;  /* 0x0000000610107981 */ /* 0x000e66000c1e1d00 */
[----:B------:R-:W-:Y:S01]  /*aed0*/  LEA.HI.X R11, R9, UR9, R8, 0x1, P1 ;  /* 0x00000009090b7c11 */ /* 0x000fe200088f0c08 */
[----:B------:R-:W-:Y:S01]  /*aee0*/  ULDC.64 UR8, c[0x0][0x358] ;  /* 0x0000d60000087ab9 */ /* 0x000fe20000000a00 */
[----:B------:R-:W-:-:S04]  /*aef0*/  IADD3 R13, P1, R14, R13, RZ ;  /* 0x0000000d0e0d7210 */ /* 0x000fc80007f3e0ff */
[----:B------:R-:W2:Y:S01]  /*af00*/  LDG.E.128 R8, desc[UR6][R10.64] ;  /* 0x000000060a087981 */ /* 0x000ea2000c1e1d00 */
[----:B------:R-:W-:Y:S02]  /*af10*/  LEA.HI.X.SX32 R12, R14, R12, 0x1, P1 ;  /* 0x0000000c0e0c7211 */ /* 0x000fe400008f0eff */
[----:B------:R-:W-:-:S04]  /*af20*/  LEA R14, P1, R13, UR8, 0x1 ;  /* 0x000000080d0e7c11 */ /* 0x000fc8000f8208ff */
[----:B------:R-:W-:-:S06]  /*af30*/  LEA.HI.X R15, R13, UR9, R12, 0x1, P1 ;  /* 0x000000090d0f7c11 */ /* 0x000fcc00088f0c0c */
[----:B------:R-:W3:Y:S01]  /*af40*/  LDG.E.128 R12, desc[UR6][R14.64] ;  /* 0x000000060e0c7981 */ /* 0x000ee2000c1e1d00 */
[----:B-1----:R-:W-:Y:S01]  /*af50*/  MOV R26, R19 ;  /* 0x00000013001a7202 */ /* 0x002fe20000000f00 */
[----:B------:R-:W-:Y:S02]  /*af60*/  HADD2.F32 R30, -RZ, R16.H0_H0 ;  /* 0x20000010ff1e7230 */ /* 0x000fe40000004100 */
[----:B------:R-:W-:Y:S02]  /*af70*/  HADD2.F32 R31, -RZ, R17.H0_H0 ;  /* 0x20000011ff1f7230 */ /* 0x000fe40000004100 */
[--C-:B--2---:R-:W-:Y:S02]  /*af80*/  HADD2.F32 R19, -RZ, R8.reuse.H0_H0 ;  /* 0x20000008ff137230 */ /* 0x104fe40000004100 */
[----:B------:R-:W-:Y:S02]  /*af90*/  HADD2.F32 R27, -RZ, R8.H1_H1 ;  /* 0x30000008ff1b7230 */ /* 0x000fe40000004100 */
[----:B------:R-:W-:-:S02]  /*afa0*/  HADD2.F32 R8, -RZ, R9.H0_H0 ;  /* 0x20000009ff087230 */ /* 0x000fc40000004100 */
[----:B------:R-:W-:Y:S01]  /*afb0*/  @!P0 FADD.FTZ R19, -R19, -RZ ;  /* 0x800000ff13138221 */ /* 0x000fe20000010100 */
[----:B------:R-:W-:Y:S02]  /*afc0*/  HADD2.F32 R28, -RZ, R9.H1_H1 ;  /* 0x30000009ff1c7230 */ /* 0x000fe40000004100 */
[--C-:B------:R-:W-:Y:S02]  /*afd0*/  HADD2.F32 R9, -RZ, R10.reuse.H0_H0 ;  /* 0x2000000aff097230 */ /* 0x100fe40000004100 */
[----:B------:R-:W-:Y:S01]  /*afe0*/  @!P0 FADD.FTZ R8, -R8, -RZ ;  /* 0x800000ff08088221 */ /* 0x000fe20000010100 */
[----:B------:R-:W-:Y:S02]  /*aff0*/  HADD2.F32 R29, -RZ, R10.H1_H1 ;  /* 0x3000000aff1d7230 */ /* 0x000fe40000004100 */
        /* <DEDUP_REMOVED lines=22> */
[--C-:B---3--:R-:W-:Y:S02]  /*b160*/  HADD2.F32 R8, -RZ, R12.reuse.H0_H0 ;  /* 0x2000000cff087230 */ /* 0x108fe40000004100 */
        /* <DEDUP_REMOVED lines=27> */
.L_x_6152:
[----:B------:R-:W-:Y:S05]  /*b320*/  BSYNC B0 ;  /* 0x0000000000007941 */ /* 0x000fea0003800000 */
.L_x_6151:
[----:B-----5:R3:W-:Y:S02]  /*b330*/  STS.128 [R179+0x1000], R20 ;  /* 0x00100014b3007388 */ /* 0x0207e40000000c00 */
.L_x_6150:
[----:B------:R-:W-:Y:S05]  /*b340*/  BSYNC B1 ;  /* 0x0000000000017941 */ /* 0x000fea0003800000 */
.L_x_6149:
        /* <DEDUP_REMOVED lines=46> */
[----:B------:R-:W-:Y:S02]  /*b630*/  HADD2.F32 R9, -RZ, R9.H1_H1 ;  /* 0x30000009ff097230 */ /* 0x000fe40000004100 */
[----:B------:R-:W-:Y:S01]  /*b640*/  @!P0 FADD.FTZ R2, -R2, -RZ ;  /* 0x800000ff02028221 */ /* 0x000fe20000010100 */
[--C-:B------:R-:W-:Y:S02]  /*b650*/  HADD2.F32 R4, -RZ, R10.reuse.H0_H0 ;  /* 0x2000000aff047230 */ /* 0x100fe40000004100 */
[----:B------:R-:W-:Y:S01]  /*b660*/  @!P0 FADD.FTZ R3, -R3, -RZ ;  /* 0x800000ff03038221 */ /* 0x000fe20000010100 */
[----:B------:R-:W-:Y:S02]  /*b670*/  HADD2.F32 R5, -RZ, R11.H0_H0 ;  /* 0x2000000bff057230 */ /* 0x000fe40000004100 */
[----:B------:R-:W-:Y:S01]  /*b680*/  @!P0 FADD.FTZ R8, -R8, -RZ ;  /* 0x800000ff08088221 */ /* 0x000fe20000010100 */
[----:B------:R-:W-:-:S02]  /*b690*/  HADD2.F32 R10, -RZ, R10.H1_H1 ;  /* 0x3000000aff0a7230 */ /* 0x000fc40000004100 */
[----:B------:R-:W-:Y:S01]  /*b6a0*/  @!P0 FADD.FTZ R9, -R9, -RZ ;  /* 0x800000ff09098221 */ /* 0x000fe20000010100 */
[----:B------:R-:W-:Y:S02]  /*b6b0*/  HADD2.F32 R11, -RZ, R11.H1_H1 ;  /* 0x3000000bff0b7230 */ /* 0x000fe40000004100 */
[----:B------:R-:W-:Y:S01]  /*b6c0*/  FMUL.FTZ R21, R21, R2 ;  /* 0x0000000215157220 */ /* 0x000fe20000410000 */
[----:B------:R-:W-:Y:S01]  /*b6d0*/  FMUL.FTZ R22, R22, R3 ;  /* 0x0000000316167220 */ /* 0x000fe20000410000 */
[--C-:B------:R-:W-:Y:S02]  /*b6e0*/  HADD2.F32 R3, -RZ, R26.reuse.H1_H1 ;  /* 0x3000001aff037230 */ /* 0x100fe40000004100 */
[----:B------:R-:W-:Y:S01]  /*b6f0*/  FMUL.FTZ R23, R23, R8 ;  /* 0x0000000817177220 */ /* 0x000fe20000410000 */
[----:B------:R-:W-:Y:S02]  /*b700*/  HADD2.F32 R2, -RZ, R27.H1_H1 ;  /* 0x3000001bff027230 */ /* 0x000fe40000004100 */
[----:B------:R-:W-:Y:S01]  /*b710*/  FMUL.FTZ R24, R24, R9 ;  /* 0x0000000918187220 */ /* 0x000fe20000410000 */
[----:B------:R-:W-:Y:S01]  /*b720*/  @!P0 FADD.FTZ R10, -R10, -RZ ;  /* 0x800000ff0a0a8221 */ /* 0x000fe20000010100 */
[----:B------:R-:W-:Y:S01]  /*b730*/  @!P0 FADD.FTZ R11, -R11, -RZ ;  /* 0x800000ff0b0b8221 */ /* 0x000fe20000010100 */
[----:B------:R-:W-:-:S02]  /*b740*/  HADD2.F32 R9, -RZ, R26.H0_H0 ;  /* 0x2000001aff097230 */ /* 0x000fc40000004100 */
[----:B------:R-:W-:Y:S01]  /*b750*/  @!P0 FADD.FTZ R4, -R4, -RZ ;  /* 0x800000ff04048221 */ /* 0x000fe20000010100 */
[----:B------:R-:W-:Y:S02]  /*b760*/  HADD2.F32 R8, -RZ, R27.H0_H0 ;  /* 0x2000001bff087230 */ /* 0x000fe40000004100 */
[----:B------:R-:W-:Y:S01]  /*b770*/  @!P0 FADD.FTZ R5, -R5, -RZ ;  /* 0x800000ff05058221 */ /* 0x000fe20000010100 */
[----:B------:R-:W-:Y:S01]  /*b780*/  FMUL.FTZ R10, R3, R10 ;  /* 0x0000000a030a7220 */ /* 0x000fe20000410000 */
[----:B------:R-:W-:Y:S01]  /*b790*/  FMUL.FTZ R11, R2, R11 ;  /* 0x0000000b020b7220 */ /* 0x000fe20000410000 */
[----:B-----5:R-:W-:Y:S02]  /*b7a0*/  HADD2.F32 R2, -RZ, R16.H0_H0 ;  /* 0x20000010ff027230 */ /* 0x020fe40000004100 */
[----:B------:R-:W-:Y:S01]  /*b7b0*/  FMUL.FTZ R4, R9, R4 ;  /* 0x0000000409047220 */ /* 0x000fe20000410000 */
[----:B--2---:R-:W-:Y:S02]  /*b7c0*/  HADD2.F32 R3, -RZ, R12.H0_H0 ;  /* 0x2000000cff037230 */ /* 0x004fe40000004100 */
[----:B------:R-:W-:Y:S01]  /*b7d0*/  FMUL.FTZ R5, R8, R5 ;  /* 0x0000000508057220 */ /* 0x000fe20000410000 */
[----:B------:R-:W-:-:S02]  /*b7e0*/  HADD2.F32 R16, -RZ, R16.H1_H1 ;  /* 0x30000010ff107230 */ /* 0x000fc40000004100 */
[----:B------:R-:W-:Y:S02]  /*b7f0*/  HADD2.F32 R12, -RZ, R12.H1_H1 ;  /* 0x3000000cff0c7230 */ /* 0x000fe40000004100 */
[----:B------:R-:W-:Y:S02]  /*b800*/  HADD2.F32 R9, -RZ, R17.H0_H0 ;  /* 0x20000011ff097230 */ /* 0x000fe40000004100 */
[--C-:B------:R-:W-:Y:S02]  /*b810*/  HADD2.F32 R8, -RZ, R13.reuse.H0_H0 ;  /* 0x2000000dff087230 */ /* 0x100fe40000004100 */
[----:B------:R-:W-:Y:S01]  /*b820*/  FFMA.FTZ R23, R16, R12, R23 ;  /* 0x0000000c10177223 */ /* 0x000fe20000010017 */
[----:B------:R-:W-:Y:S02]  /*b830*/  HADD2.F32 R25, -RZ, R13.H1_H1 ;  /* 0x3000000dff197230 */ /* 0x000fe40000004100 */
[----:B------:R-:W-:Y:S01]  /*b840*/  FFMA.FTZ R2, R2, R3, R21 ;  /* 0x0000000302027223 */ /* 0x000fe20000010015 */
[----:B------:R-:W-:-:S02]  /*b850*/  HADD2.F32 R13, -RZ, R14.H0_H0 ;  /* 0x2000000eff0d7230 */ /* 0x000fc40000004100 */
[----:B------:R-:W-:Y:S01]  /*b860*/  FFMA.FTZ R8, R9, R8, R22 ;  /* 0x0000000809087223 */ /* 0x000fe20000010016 */
[----:B------:R-:W-:Y:S02]  /*b870*/  HADD2.F32 R27, -RZ, R14.H1_H1 ;  /* 0x3000000eff1b7230 */ /* 0x000fe40000004100 */
[--C-:B------:R-:W-:Y:S02]  /*b880*/  HADD2.F32 R14, -RZ, R15.reuse.H0_H0 ;  /* 0x2000000fff0e7230 */ /* 0x100fe40000004100 */
[----:B------:R-:W-:Y:S02]  /*b890*/  HADD2.F32 R26, -RZ, R15.H1_H1 ;  /* 0x3000000fff1a7230 */ /* 0x000fe40000004100 */
[--C-:B------:R-:W-:Y:S02]  /*b8a0*/  HADD2.F32 R12, -RZ, R19.reuse.H0_H0 ;  /* 0x20000013ff0c7230 */ /* 0x100fe40000004100 */
[----:B------:R-:W-:Y:S02]  /*b8b0*/  HADD2.F32 R16, -RZ, R19.H1_H1 ;  /* 0x30000013ff107230 */ /* 0x000fe40000004100 */
        /* <DEDUP_REMOVED lines=13> */
.L_x_6154:
[----:B------:R-:W-:Y:S05]  /*b990*/  BSYNC B0 ;  /* 0x0000000000007941 */ /* 0x000fea0003800000 */
.L_x_6153:
[----:B-----5:R1:W-:Y:S01]  /*b9a0*/  STS.128 [R179+0x1800], R16 ;  /* 0x00180010b3007388 */ /* 0x0203e20000000c00 */
[----:B------:R-:W-:Y:S05]  /*b9b0*/  BRA `(.L_x_6138) ;  /* 0x00000004002c7947 */ /* 0x000fea0003800000 */
.L_x_6124:
[----:B------:R-:W1:Y:S01]  /*b9c0*/  S2R R7, SR_CTAID.X ;  /* 0x0000000000077919 */ /* 0x000e620000002500 */
        /* <DEDUP_REMOVED lines=21> */
.L_x_6156:
[----:B------:R-:W-:Y:S05]  /*bb20*/  BSYNC B0 ;  /* 0x0000000000007941 */ /* 0x000fea0003800000 */
.L_x_6155:
[----:B------:R-:W-:Y:S04]  /*bb30*/  BSSY B0, `(.L_x_6157) ;  /* 0x0000010000007945 */ /* 0x000fe80003800000 */
[----:B------:R-:W-:Y:S05]  /*bb40*/  @P1 BRA `(.L_x_6158) ;  /* 0x0000000000381947 */ /* 0x000fea0003800000 */
[----:B------:R-:W-:Y:S02]  /*bb50*/  ULDC UR5, c[0x0][0x2d0] ;  /* 0x0000b40000057ab9 */ /* 0x000fe40000000800 */
[----:B------:R-:W-:-:S13]  /*bb60*/  ISETP.GE.AND P0, PT, R100, UR5, PT ;  /* 0x0000000564007c0c */ /* 0x000fda000bf06270 */
[----:B------:R1:W-:Y:S01]  /*bb70*/  @P0 STS.128 [R179+0x800], RZ ;  /* 0x000800ffb3000388 */ /* 0x0003e20000000c00 */
[----:B------:R-:W-:Y:S05]  /*bb80*/  @P0 BRA `(.L_x_6158) ;  /* 0x0000000000280947 */ /* 0x000fea0003800000 */
[----:B-1----:R-:W1:Y:S01]  /*bb90*/  LDC.64 R2, c[0x0][0x240] ;  /* 0x00009000ff027b82 */ /* 0x002e620000000a00 */
[----:B------:R-:W-:Y:S01]  /*bba0*/  ULDC.64 UR8, c[0x0][0x210] ;  /* 0x0000840000087ab9 */ /* 0x000fe20000000a00 */
[----:B-1----:R-:W-:-:S04]  /*bbb0*/  LEA R4, P0, R2, R124, 0x4 ;  /* 0x0000007c02047211 */ /* 0x002fc800078020ff */
[----:B------:R-:W-:Y:S02]  /*bbc0*/  LEA.HI.X R3, R2, R127, R3, 0x4, P0 ;  /* 0x0000007f02037211 */ /* 0x000fe400000f2403 */
[----:B------:R-:W-:-:S04]  /*bbd0*/  LEA R2, P0, R4, UR8, 0x1 ;  /* 0x0000000804027c11 */ /* 0x000fc8000f8008ff */
[----:B------:R-:W-:-:S05]  /*bbe0*/  LEA.HI.X R3, R4, UR9, R3, 0x1, P0 ;  /* 0x0000000904037c11 */ /* 0x000fca00080f0c03 */
[----:B------:R-:W-:Y:S01]  /*bbf0*/  @!PT LDS RZ, [RZ] ;  /* 0x00000000fffff984 */ /* 0x000fe20000000800 */
[----:B------:R-:W-:Y:S01]  /*bc00*/  @!PT LDS RZ, [RZ] ;  /* 0x00000000fffff984 */ /* 0x000fe20000000800 */
[----:B------:R-:W-:Y:S01]  /*bc10*/  @!PT LDS RZ, [RZ] ;  /* 0x00000000fffff984 */ /* 0x000fe20000000800 */
[----:B------:R1:W-:Y:S04]  /*bc20*/  LDGSTS.E.BYPASS.LTC128B.128 [R179+0x800], desc[UR6][R2.64] ;  /* 0x0080000002b37fae */ /* 0x0003e8000b901d46 */
.L_x_6158:
[----:B------:R-:W-:Y:S05]  /*bc30*/  BSYNC B0 ;  /* 0x0000000000007941 */ /* 0x000fea0003800000 */
.L_x_6157:
        /* <DEDUP_REMOVED lines=16> */
.L_x_6160:
[----:B------:R-:W-:Y:S05]  /*bd40*/  BSYNC B0 ;  /* 0x0000000000007941 */ /* 0x000fea0003800000 */
.L_x_6159:
[----:B------:R-:W-:Y:S05]  /*bd50*/  @P3 BRA `(.L_x_6138) ;  /* 0x0000000000443947 */ /* 0x000fea0003800000 */
[----:B------:R-:W-:Y:S02]  /*bd60*/  ULDC UR5, c[0x0][0x2d0] ;  /* 0x0000b40000057ab9 */ /* 0x000fe40000000800 */
[----:B------:R-:W-:-:S13]  /*bd70*/  ISETP.GE.AND P0, PT, R100, UR5, PT ;  /* 0x0000000564007c0c */ /* 0x000fda000bf06270 */
[----:B------:R1:W-:Y:S01]  /*bd80*/  @P0 STS.128 [R179+0x1800], RZ ;  /* 0x001800ffb3000388 */ /* 0x0003e20000000c00 */
[----:B------:R-:W-:Y:S05]  /*bd90*/  @P0 BRA `(.L_x_6138) ;  /* 0x0000000000340947 */ /* 0x000fea0003800000 */
[----:B-1----:R-:W1:Y:S01]  /*bda0*/  LDC.64 R2, c[0x0][0x240] ;  /* 0x00009000ff027b82 */ /* 0x002e620000000a00 */
[----:B------:R-:W-:Y:S01]  /*bdb0*/  MOV R4, R124 ;  /* 0x0000007c00047202 */ /* 0x000fe20000000f00 */
[----:B------:R-:W-:Y:S01]  /*bdc0*/  ULDC.64 UR8, c[0x0][0x210] ;  /* 0x0000840000087ab9 */ /* 0x000fe20000000a00 */
[----:B------:R-:W-:-:S03]  /*bdd0*/  MOV R5, R127 ;  /* 0x0000007f00057202 */ /* 0x000fc60000000f00 */
[----:B-1----:R-:W-:-:S04]  /*bde0*/  IMAD.WIDE.U32 R4, R2, 0x30, R4 ;  /* 0x0000003002047825 */ /* 0x002fc800078e0004 */
        /* <DEDUP_REMOVED lines=8> */
.L_x_6138:
[----:B------:R-:W-:Y:S05]  /*be70*/  BSYNC B2 ;  /* 0x0000000000027941 */ /* 0x000fea0003800000 */
.L_x_6123:
[----:B------:R-:W-:Y:S01]  /*be80*/  VIADD R184, R48, 0xffffffff ;  /* 0xffffffff30b87836 */ /* 0x000fe20000000000 */
[----:B------:R-:W-:Y:S01]  /*be90*/  ULDC.64 UR12, c[0x0][0x218] ;  /* 0x00008600000c7ab9 */ /* 0x000fe20000000a00 */
[----:B------:R-:W2:Y:S01]  /*bea0*/  S2R R4, SR_TID.X ;  /* 0x0000000000047919 */ /* 0x000ea20000002100 */
[----:B------:R-:W-:Y:S01]  /*beb0*/  LEA R182, P0, R118, UR12, 0x1 ;  /* 0x0000000c76b67c11 */ /* 0x000fe2000f8008ff */
[----:B-1----:R-:W-:Y:S01]  /*bec0*/  IMAD.SHL.U32 R2, R184, 0x80, RZ ;  /* 0x00000080b8027824 */ /* 0x002fe200078e00ff */
[----:B------:R-:W-:Y:S01]  /*bed0*/  BSSY B0, `(.L_x_6161) ;  /* 0x0000015000007945 */ /* 0x000fe20003800000 */
[----:B--234-:R-:W-:Y:S01]  /*bee0*/  VIADD R14, R122, 0x40 ;  /* 0x000000407a0e7836 */ /* 0x01cfe20000000000 */
        /* <DEDUP_REMOVED lines=19> */
.L_x_6162:
[----:B------:R-:W-:Y:S05]  /*c020*/  BSYNC B0 ;  /* 0x0000000000007941 */ /* 0x000fea0003800000 */
.L_x_6161:
        /* <DEDUP_REMOVED lines=14> */
.L_x_6164:
[----:B------:R-:W-:Y:S05]  /*c110*/  BSYNC B0 ;  /* 0x0000000000007941 */ /* 0x000fea0003800000 */
.L_x_6163:
        /* <DEDUP_REMOVED lines=8> */
[----:B----4-:R-:W4:Y:S02]  /*c1a0*/  LDC.64 R8, c[0x0][0x248] ;  /* 0x00009200ff087b82 */ /* 0x010f240000000a00 */
[----:B----4-:R-:W-:-:S04]  /*c1b0*/  LEA R16, P0, R8, R182, 0x6 ;  /* 0x000000b608107211 */ /* 0x010fc800078030ff */
[----:B------:R-:W-:-:S05]  /*c1c0*/  LEA.HI.X R17, R8, R183, R9, 0x6, P0 ;  /* 0x000000b708117211 */ /* 0x000fca00000f3409 */
[----:B------:R-:W-:Y:S01]  /*c1d0*/  @!PT LDS RZ, [RZ] ;  /* 0x00000000fffff984 */ /* 0x000fe20000000800 */
[----:B------:R-:W-:Y:S01]  /*c1e0*/  @!PT LDS RZ, [RZ] ;  /* 0x00000000fffff984 */ /* 0x000fe20000000800 */
[----:B------:R-:W-:Y:S01]  /*c1f0*/  @!PT LDS RZ, [RZ] ;  /* 0x00000000fffff984 */ /* 0x000fe20000000800 */
[----:B------:R4:W-:Y:S04]  /*c200*/  LDGSTS.E.BYPASS.LTC128B.128 [R179+0x3000], desc[UR6][R16.64] ;  /* 0x0300000010b37fae */ /* 0x0009e8000b901d46 */
.L_x_6166:
[----:B------:R-:W-:Y:S05]  /*c210*/  BSYNC B0 ;  /* 0x0000000000007941 */ /* 0x000fea0003800000 */
.L_x_6165:
[----:B------:R-:W-:Y:S04]  /*c220*/  BSSY B0, `(.L_x_6167) ;  /* 0x000000e000007945 */ /* 0x000fe80003800000 */
[----:B------:R-:W-:Y:S05]  /*c230*/  @P3 BRA `(.L_x_6168) ;  /* 0x0000000000303947 */ /* 0x000fea0003800000 */
[----:B------:R-:W-:Y:S02]  /*c240*/  ULDC UR5, c[0x0][0x2d0] ;  /* 0x0000b40000057ab9 */ /* 0x000fe40000000800 */
[----:B------:R-:W-:-:S13]  /*c250*/  ISETP.GE.AND P0, PT, R100, UR5, PT ;  /* 0x0000000564007c0c */ /* 0x000fda000bf06270 */
[----:B------:R1:W-:Y:S01]  /*c260*/  @P0 STS.128 [R179+0x3800], RZ ;  /* 0x003800ffb3000388 */ /* 0x0003e20000000c00 */
[----:B------:R-:W-:Y:S05]  /*c270*/  @P0 BRA `(.L_x_6168) ;  /* 0x0000000000200947 */ /* 0x000fea0003800000 */
[----:B----4-:R-:W4:Y:S02]  /*c280*/  LDC.64 R8, c[0x0][0x248] ;  /* 0x00009200ff087b82 */ /* 0x010f240000000a00 */
[----:B----4-:R-:W-:-:S04]  /*c290*/  IMAD.WIDE.U32 R16, R8, 0x60, R182 ;  /* 0x0000006008107825 */ /* 0x010fc800078e00b6 */
[----:B------:R-:W-:-:S05]  /*c2a0*/  IMAD R9, R9, 0x60, RZ ;  /* 0x0000006009097824 */ /* 0x000fca00078e02ff */
[----:B------:R-:W-:-:S05]  /*c2b0*/  IADD3 R17, R9, R17, RZ ;  /* 0x0000001109117210 */ /* 0x000fca0007ffe0ff */
[----:B------:R-:W-:Y:S01]  /*c2c0*/  @!PT LDS RZ, [RZ] ;  /* 0x00000000fffff984 */ /* 0x000fe20000000800 */
[----:B------:R-:W-:Y:S01]  /*c2d0*/  @!PT LDS RZ, [RZ] ;  /* 0x00000000fffff984 */ /* 0x000fe20000000800 */
[----:B------:R-:W-:Y:S01]  /*c2e0*/  @!PT LDS RZ, [RZ] ;  /* 0x00000000fffff984 */ /* 0x000fe20000000800 */
[----:B------:R4:W-:Y:S02]  /*c2f0*/  LDGSTS.E.BYPASS.LTC128B.128 [R179+0x3800], desc[UR6][R16.64] ;  /* 0x0380000010b37fae */ /* 0x0009e4000b901d46 */
.L_x_6168:
[----:B------:R-:W-:Y:S05]  /*c300*/  BSYNC B0 ;  /* 0x0000000000007941 */ /* 0x000fea0003800000 */
.L_x_6167:
[----:B------:R-:W-:Y:S04]  /*c310*/  BSSY B0, `(.L_x_6169) ;  /* 0x000000d000007945 */ /* 0x000fe80003800000 */
        /* <DEDUP_REMOVED lines=12> */
.L_x_6170:
[----:B------:R-:W-:Y:S05]  /*c3e0*/  BSYNC B0 ;  /* 0x0000000000007941 */ /* 0x000fea0003800000 */
.L_x_6169:
        /* <DEDUP_REMOVED lines=14> */
.L_x_6172:
[----:B------:R-:W-:Y:S05]  /*c4d0*/  BSYNC B0 ;  /* 0x0000000000007941 */ /* 0x000fea0003800000 */
.L_x_6171:
        /* <DEDUP_REMOVED lines=14> */
.L_x_6174:
[----:B------:R-:W-:Y:S05]  /*c5c0*/  BSYNC B0 ;  /* 0x0000000000007941 */ /* 0x000fea0003800000 */
.L_x_6173:
        /* <DEDUP_REMOVED lines=14> */
.L_x_6176:
[----:B------:R-:W-:Y:S05]  /*c6b0*/  BSYNC B0 ;  /* 0x0000000000007941 */ /* 0x000fea0003800000 */
.L_x_6175:
[----:B------:R-:W0:Y:S01]  /*c6c0*/  LDGDEPBAR ;  /* 0x00000000000079af */ /* 0x000e220000000000 */
[----:B------:R-:W-:Y:S01]  /*c6d0*/  ISETP.GE.AND P0, PT, R122, R5, PT ;  /* 0x000000057a00720c */ /* 0x000fe20003f06270 */
[----:B------:R-:W-:Y:S01]  /*c6e0*/  ULDC.64 UR10, c[0x0][0x220] ;  /* 0x00008800000a7ab9 */ /* 0x000fe20000000a00 */
[----:B----4-:R-:W-:Y:S01]  /*c6f0*/  LOP3.LUT R8, R11, 0xfffffffe, RZ, 0xc0, !PT ;  /* 0xfffffffe0b087812 */ /* 0x010fe200078ec0ff */
        /* <DEDUP_REMOVED lines=26> */
.L_x_6178:
[----:B------:R-:W-:Y:S05]  /*c8a0*/  BSYNC B0 ;  /* 0x0000000000007941 */ /* 0x000fea0003800000 */
.L_x_6177:
        /* <DEDUP_REMOVED lines=32> */
.L_x_6180:
[----:B------:R-:W-:Y:S05]  /*cab0*/  BSYNC B0 ;  /* 0x0000000000007941 */ /* 0x000fea0003800000 */
.L_x_6179:
        /* <DEDUP_REMOVED lines=19> */
.L_x_6182:
[----:B------:R-:W-:Y:S05]  /*cbf0*/  BSYNC B0 ;  /* 0x0000000000007941 */ /* 0x000fea0003800000 */
.L_x_6181:
        /* <DEDUP_REMOVED lines=15> */
.L_x_6184:
[----:B------:R-:W-:Y:S05]  /*ccf0*/  BSYNC B0 ;  /* 0x0000000000007941 */ /* 0x000fea0003800000 */
.L_x_6183:
        /* <DEDUP_REMOVED lines=14> */
.L_x_6186:
[----:B------:R-:W-:Y:S05]  /*cde0*/  BSYNC B0 ;  /* 0x0000000000007941 */ /* 0x000fea0003800000 */
.L_x_6185:
        /* <DEDUP_REMOVED lines=16> */
.L_x_6188:
[----:B------:R-:W-:Y:S05]  /*cef0*/  BSYNC B0 ;  /* 0x0000000000007941 */ /* 0x000fea0003800000 */
.L_x_6187:
        /* <DEDUP_REMOVED lines=15> */
.L_x_6190:
[----:B------:R-:W-:Y:S05]  /*cff0*/  BSYNC B0 ;  /* 0x0000000000007941 */ /* 0x000fea0003800000 */
.L_x_6189:
        /* <DEDUP_REMOVED lines=15> */
.L_x_6192:
[----:B------:R-:W-:Y:S05]  /*d0f0*/  BSYNC B0 ;  /* 0x0000000000007941 */ /* 0x000fea0003800000 */
.L_x_6191:
        /* <DEDUP_REMOVED lines=8> */
[C---:B------:R-:W-:Y:S01]  /*d180*/  VIADD R6, R169.reuse, 0x2000 ;  /* 0x00002000a9067836 */ /* 0x040fe20000000000 */
[----:B------:R-:W-:Y:S01]  /*d190*/  SEL R0, R0, 0xffffffe0, !P1 ;  /* 0xffffffe000007807 */ /* 0x000fe20004800000 */
[C---:B------:R-:W-:Y:S01]  /*d1a0*/  VIADD R166, R169.reuse, 0x2040 ;  /* 0x00002040a9a67836 */ /* 0x040fe20000000000 */
[----:B------:R-:W-:Y:S01]  /*d1b0*/  LOP3.LUT P0, RZ, R50, 0x4, RZ, 0xc0, !PT ;  /* 0x0000000432ff7812 */ /* 0x000fe2000780c0ff */
[----:B------:R-:W-:Y:S01]  /*d1c0*/  IMAD.IADD R168, R170, 0x1, R3 ;  /* 0x00000001aaa87824 */ /* 0x000fe200078e0203 */
[----:B------:R-:W2:Y:S01]  /*d1d0*/  LDSM.16.M88.4 R28, [R169+0x2800] ;  /* 0x00280000a91c783b */ /* 0x000ea20000000200 */
[----:B------:R-:W-:Y:S01]  /*d1e0*/  IMAD.IADD R163, R169, 0x1, R0 ;  /* 0x00000001a9a37824 */ /* 0x000fe200078e0200 */
[----:B------:R-:W-:Y:S01]  /*d1f0*/  SEL R5, R5, 0xffffffc0, !P0 ;  /* 0xffffffc005057807 */ /* 0x000fe20004000000 */
[----:B------:R-:W-:Y:S01]  /*d200*/  @P2 VIADD R166, R6, 0xffffffc0 ;  /* 0xffffffc006a62836 */ /* 0x000fe20000000000 */
[----:B-1----:R-:W-:Y:S01]  /*d210*/  LDSM.16.M88.4 R8, [R168] ;  /* 0x00000000a808783b */ /* 0x002fe20000000200 */
[----:B------:R-:W-:-:S02]  /*d220*/  LOP3.LUT R178, R178, 0xfffffffe, RZ, 0xc0, !PT ;  /* 0xfffffffeb2b27812 */ /* 0x000fc400078ec0ff */
[----:B------:R-:W-:Y:S01]  /*d230*/  IMAD.IADD R167, R170, 0x1, R5 ;  /* 0x00000001aaa77824 */ /* 0x000fe200078e0205 */
[----:B------:R-:W1:Y:S01]  /*d240*/  LDSM.16.M88.4 R44, [R163+0x2000] ;  /* 0x00200000a32c783b */ /* 0x000e620000000200 */
[----:B------:R-:W-:Y:S02]  /*d250*/  IMAD.IADD R102, R0, 0x1, R166 ;  /* 0x0000000100667824 */ /* 0x000fe400078e02a6 */
[----:B------:R-:W-:Y:S01]  /*d260*/  IMAD.IADD R165, R3, 0x1, R167 ;  /* 0x0000000103a57824 */ /* 0x000fe200078e02a7 */
[----:B------:R-:W-:Y:S01]  /*d270*/  LDSM.16.M88.4 R12, [R167] ;  /* 0x00000000a70c783b */ /* 0x000fe20000000200 */
[C---:B------:R-:W-:Y:S02]  /*d280*/  VIADD R159, R166.reuse, 0x800 ;  /* 0x00000800a69f7836 */ /* 0x040fe40000000000 */
[C---:B------:R-:W-:Y:S01]  /*d290*/  VIADD R158, R166.reuse, 0x1000 ;  /* 0x00001000a69e7836 */ /* 0x040fe20000000000 */
[----:B------:R-:W-:Y:S01]  /*d2a0*/  LDSM.16.M88.4 R36, [R166] ;  /* 0x00000000a624783b */ /* 0x000fe20000000200 */
[----:B------:R-:W-:-:S02]  /*d2b0*/  VIADD R157, R166, 0x1800 ;  /* 0x00001800a69d7836 */ /* 0x000fc40000000000 */
[C---:B------:R-:W-:Y:S01]  /*d2c0*/  VIADD R156, R166.reuse, 0x2000 ;  /* 0x00002000a69c7836 */ /* 0x040fe20000000000 */
[----:B------:R-:W3:Y:S01]  /*d2d0*/  LDSM.16.M88.4 R56, [R163+0x2800] ;  /* 0x00280000a338783b */ /* 0x000ee20000000200 */
[C---:B------:R-:W-:Y:S02]  /*d2e0*/  VIADD R107, R166.reuse, 0x2800 ;  /* 0x00002800a66b7836 */ /* 0x040fe40000000000 */
[C---:B------:R-:W-:Y:S01]  /*d2f0*/  VIADD R106, R166.reuse, 0x3000 ;  /* 0x00003000a66a7836 */ /* 0x040fe20000000000 */
[----:B------:R-:W4:Y:S01]  /*d300*/  LDSM.16.M88.4 R52, [R169+0x3000] ;  /* 0x00300000a934783b */ /* 0x000f220000000200 */
[----:B------:R-:W-:-:S03]  /*d310*/  VIADD R104, R166, 0x3800 ;  /* 0x00003800a6687836 */ /* 0x000fc60000000000 */
[----:B------:R-:W-:Y:S01]  /*d320*/  LDSM.16.M88.4 R16, [R165] ;  /* 0x00000000a510783b */ /* 0x000fe20000000200 */
[C---:B-----5:R-:W-:Y:S03]  /*d330*/  HMMA.16816.F32 R32, R20.reuse, R60, RZ ;  /* 0x0000003c1420723c */ /* 0x060fe600000018ff */
[----:B------:R-:W5:Y:S04]  /*d340*/  LDSM.16.M88.4 R40, [R102] ;  /* 0x000000006628783b */ /* 0x000f680000000200 */
[----:B------:R-:W5:Y:S01]  /*d350*/  LDSM.16.M88.4 R72, [R163+0x3000] ;  /* 0x00300000a348783b */ /* 0x000f620000000200 */
[C---:B------:R-:W-:Y:S03]  /*d360*/  HMMA.16816.F32 R60, R20.reuse, R62, RZ ;  /* 0x0000003e143c723c */ /* 0x040fe600000018ff */
[----:B------:R-:W-:Y:S03]  /*d370*/  LDSM.16.M88.4 R68, [R102+0x800] ;  /* 0x000800006644783b */ /* 0x000fe60000000200 */
[C---:B--2---:R-:W-:Y:S01]  /*d380*/  HMMA.16816.F32 R24, R20.reuse, R28, RZ ;  /* 0x0000001c1418723c */ /* 0x044fe200000018ff */
[----:B------:R-:W-:Y:S04]  /*d390*/  LDSM.16.M88.4 R64, [R169+0x3800] ;  /* 0x00380000a940783b */ /* 0x000fe80000000200 */
[----:B------:R-:W0:Y:S01]  /*d3a0*/  LDGDEPBAR ;  /* 0x00000000000079af */ /* 0x000e220000000000 */
        /* <DEDUP_REMOVED lines=9> */
[C---:B----4-:R-:W-:Y:S06]  /*d440*/  HMMA.16816.F32 R36, R20.reuse, R52, RZ ;  /* 0x000000341424723c */ /* 0x050fec00000018ff */
[----:B------:R-:W-:Y:S06]  /*d450*/  HMMA.16816.F32 R52, R20, R54, RZ ;  /* 0x000000361434723c */ /* 0x000fec00000018ff */
[C---:B-----5:R-:W-:Y:S06]  /*d460*/  HMMA.16816.F32 R32, R16.reuse, R40, R32 ;  /* 0x000000281020723c */ /* 0x060fec0000001820 */
[----:B------:R-:W-:Y:S01]  /*d470*/  HMMA.16816.F32 R60, R16, R42, R60 ;  /* 0x0000002a103c723c */ /* 0x000fe2000000183c */
[----:B------:R-:W2:Y:S05]  /*d480*/  LDSM.16.M88.4 R40, [R166+0x1000] ;  /* 0x00100000a628783b */ /* 0x000eaa0000000200 */
[----:B------:R-:W-:Y:S06]  /*d490*/  HMMA.16816.F32 R36, R8, R72, R36 ;  /* 0x000000480824723c */ /* 0x000fec0000001824 */
[C---:B-1----:R-:W-:Y:S06]  /*d4a0*/  HMMA.16816.F32 R28, R12.reuse, R46, R28 ;  /* 0x0000002e0c1c723c */ /* 0x042fec000000181c */
[----:B------:R-:W-:Y:S01]  /*d4b0*/  FMUL.FTZ R33, R33, UR15 ;  /* 0x0000000f21217c20 */ /* 0x000fe20008410000 */
[----:B------:R-:W-:Y:S01]  /*d4c0*/  HMMA.16816.F32 R24, R12, R44, R24 ;  /* 0x0000002c0c18723c */ /* 0x000fe20000001818 */
[----:B------:R-:W-:Y:S01]  /*d4d0*/  FMUL.FTZ R0, R32, UR15 ;  /* 0x0000000f20007c20 */ /* 0x000fe20008410000 */
[----:B------:R-:W-:Y:S01]  /*d4e0*/  FMUL.FTZ R6, R34, UR15 ;  /* 0x0000000f22067c20 */ /* 0x000fe20008410000 */
[----:B------:R1:W3:Y:S01]  /*d4f0*/  MUFU.TANH R50, R33 ;  /* 0x0000002100327308 */ /* 0x0002e20000002400 */
[----:B------:R-:W-:Y:S01]  /*d500*/  FMUL.FTZ R72, R35, UR15 ;  /* 0x0000000f23487c20 */ /* 0x000fe20008410000 */
[----:B------:R-:W-:Y:S01]  /*d510*/  FMUL.FTZ R60, R60, UR15 ;  /* 0x0000000f3c3c7c20 */ /* 0x000fe20008410000 */
[----:B------:R-:W-:Y:S01]  /*d520*/  HMMA.16816.F32 R52, R8, R74, R52 ;  /* 0x0000004a0834723c */ /* 0x000fe20000001834 */
[----:B------:R-:W-:-:S04]  /*d530*/  FMUL.FTZ R73, R61, UR15 ;  /* 0x0000000f3d497c20 */ /* 0x000fc80008410000 */
[----:B------:R4:W-:Y:S01]  /*d540*/  MUFU.TANH R79, R60 ;  /* 0x0000003c004f7308 */ /* 0x0009e20000002400 */
[----:B------:R-:W-:Y:S01]  /*d550*/  HMMA.16816.F32 R44, R20, R64, RZ ;  /* 0x00000040142c723c */ /* 0x000fe200000018ff */
[----:B------:R-:W-:Y:S01]  /*d560*/  FMUL.FTZ R74, R62, UR15 ;  /* 0x0000000f3e4a7c20 */ /* 0x000fe20008410000 */
[----:B------:R-:W-:-:S04]  /*d570*/  FMUL.FTZ R75, R63, UR15 ;  /* 0x0000000f3f4b7c20 */ /* 0x000fc80008410000 */
[----:B------:R-:W-:Y:S01]  /*d580*/  HMMA.16816.F32 R28, R16, R70, R28 ;  /* 0x00000046101c723c */ /* 0x000fe2000000181c */
[----:B------:R-:W5:Y:S01]  /*d590*/  MUFU.TANH R72, R72 ;  /* 0x0000004800487308 */ /* 0x000f620000002400 */
[----:B-1----:R-:W1:Y:S04]  /*d5a0*/  LDSM.16.M88.4 R32, [R102+0x1000] ;  /* 0x001000006620783b */ /* 0x002e680000000200 */
[----:B--2---:R-:W-:Y:S03]  /*d5b0*/  HMMA.16816.F32 R36, R12, R40, R36 ;  /* 0x000000280c24723c */ /* 0x004fe60000001824 */
[----:B------:R-:W2:Y:S01]  /*d5c0*/  MUFU.TANH R74, R74 ;  /* 0x0000004a004a7308 */ /* 0x000ea20000002400 */
[----:B----4-:R-:W4:Y:S02]  /*d5d0*/  LDSM.16.M88.4 R60, [R166+0x1800] ;  /* 0x00180000a63c783b */ /* 0x010f240000000200 */
[----:B------:R-:W-:Y:S05]  /*d5e0*/  HMMA.16816.F32 R64, R20, R66, RZ ;  /* 0x000000421440723c */ /* 0x000fea00000018ff */
[----:B------:R-:W2:Y:S01]  /*d5f0*/  MUFU.TANH R75, R75 ;  /* 0x0000004b004b7308 */ /* 0x000ea20000002400 */
[----:B------:R-:W-:Y:S01]  /*d600*/  HMMA.16816.F32 R24, R16, R68, R24 ;  /* 0x000000441018723c */ /* 0x000fe20000001818 */
[----:B------:R-:W3:Y:S05]  /*d610*/  LDSM.16.M88.4 R68, [R169+0x4000] ;  /* 0x00400000a944783b */ /* 0x000eea0000000200 */
[----:B------:R-:W-:Y:S01]  /*d620*/  FMUL.FTZ R28, R28, UR15 ;  /* 0x0000000f1c1c7c20 */ /* 0x000fe20008410000 */
[----:B------:R-:W-:Y:S01]  /*d630*/  HMMA.16816.F32 R52, R12, R42, R52 ;  /* 0x0000002a0c34723c */ /* 0x000fe20000001834 */
[----:B------:R-:W-:Y:S01]  /*d640*/  FMUL.FTZ R82, R29, UR15 ;  /* 0x0000000f1d527c20 */ /* 0x000fe20008410000 */
[----:B------:R-:W-:Y:S01]  /*d650*/  FMUL.FTZ R86, R30, UR15 ;  /* 0x0000000f1e567c20 */ /* 0x000fe20008410000 */
[----:B------:R5:W-:Y:S01]  /*d660*/  MUFU.TANH R84, R28 ;  /* 0x0000001c00547308 */ /* 0x000be20000002400 */
[----:B------:R-:W-:Y:S01]  /*d670*/  FMUL.FTZ R87, R31, UR15 ;  /* 0x0000000f1f577c20 */ /* 0x000fe20008410000 */
[----:B------:R-:W-:Y:S01]  /*d680*/  LDSM.16.M88.4 R40, [R163+0x4000] ;  /* 0x00400000a328783b */ /* 0x000fe20000000200 */
[C---:B------:R-:W-:Y:S05]  /*d690*/  HMMA.16816.F32 R44, R8.reuse, R56, R44 ;  /* 0x00000038082c723c */ /* 0x040fea000000182c */
[----:B------:R-:W2:Y:S01]  /*d6a0*/  MUFU.TANH R73, R73 ;  /* 0x0000004900497308 */ /* 0x000ea20000002400 */
[----:B------:R-:W-:Y:S01]  /*d6b0*/  HMMA.16816.F32 R64, R8, R58, R64 ;  /* 0x0000003a0840723c */ /* 0x000fe20000001840 */
[----:B------:R-:W-:Y:S04]  /*d6c0*/  LDSM.16.M88.4 R56, [R166+0x2000] ;  /* 0x00200000a638783b */ /* 0x000fe80000000200 */
[----:B------:R-:W-:Y:S01]  /*d6d0*/  FMUL.FTZ R24, R24, UR15 ;  /* 0x0000000f18187c20 */ /* 0x000fe20008410000 */
[C---:B-1----:R-:W-:Y:S01]  /*d6e0*/  HMMA.16816.F32 R36, R16.reuse, R32, R36 ;  /* 0x000000201024723c */ /* 0x042fe20000001824 */
[----:B------:R-:W-:Y:S01]  /*d6f0*/  FMUL.FTZ R25, R25, UR15 ;  /* 0x0000000f19197c20 */ /* 0x000fe20008410000 */
[----:B-----5:R-:W1:Y:S01]  /*d700*/  LDSM.16.M88.4 R28, [R169+0x4800] ;  /* 0x00480000a91c783b */ /* 0x020e620000000200 */
[----:B------:R-:W5:Y:S01]  /*d710*/  MUFU.TANH R80, R24 ;  /* 0x0000001800507308 */ /* 0x000f620000002400 */
[----:B------:R-:W-:Y:S01]  /*d720*/  FMUL.FTZ R83, R26, UR15 ;  /* 0x0000000f1a537c20 */ /* 0x000fe20008410000 */
[----:B------:R-:W-:Y:S01]  /*d730*/  FMUL.FTZ R85, R27, UR15 ;  /* 0x0000000f1b557c20 */ /* 0x000fe20008410000 */
[----:B------:R-:W-:Y:S05]  /*d740*/  HMMA.16816.F32 R52, R16, R34, R52 ;  /* 0x000000221034723c */ /* 0x000fea0000001834 */
[----:B------:R2:W-:Y:S01]  /*d750*/  MUFU.TANH R81, R25 ;  /* 0x0000001900517308 */ /* 0x0005e20000002400 */
[----:B----4-:R-:W-:Y:S06]  /*d760*/  HMMA.16816.F32 R44, R12, R60, R44 ;  /* 0x0000003c0c2c723c */ /* 0x010fec000000182c */
[----:B---3--:R-:W-:Y:S01]  /*d770*/  HMMA.16816.F32 R32, R20, R68, RZ ;  /* 0x000000441420723c */ /* 0x008fe200000018ff */
[----:B------:R-:W3:Y:S05]  /*d780*/  MUFU.TANH R83, R83 ;  /* 0x0000005300537308 */ /* 0x000eea0000002400 */
[----:B------:R-:W-:Y:S01]  /*d790*/  FMUL.FTZ R36, R36, UR15 ;  /* 0x0000000f24247c20 */ /* 0x000fe20008410000 */
[----:B------:R-:W-:Y:S01]  /*d7a0*/  FMUL.FTZ R88, R37, UR15 ;  /* 0x0000000f25587c20 */ /* 0x000fe20008410000 */
[----:B------:R-:W-:Y:S01]  /*d7b0*/  FMUL.FTZ R205, R38, UR15 ;  /* 0x0000000f26cd7c20 */ /* 0x000fe20008410000 */
[----:B------:R-:W-:Y:S01]  /*d7c0*/  HMMA.16816.F32 R64, R12, R62, R64 ;  /* 0x0000003e0c40723c */ /* 0x000fe20000001840 */
[----:B--2---:R-:W2:Y:S01]  /*d7d0*/  LDSM.16.M88.4 R24, [R102+0x1800] ;  /* 0x001800006618783b */ /* 0x004ea20000000200 */
[----:B------:R4:W-:Y:S01]  /*d7e0*/  MUFU.TANH R209, R36 ;  /* 0x0000002400d17308 */ /* 0x0009e20000002400 */
[----:B------:R-:W-:Y:S01]  /*d7f0*/  FMUL.FTZ R203, R39, UR15 ;  /* 0x0000000f27cb7c20 */ /* 0x000fe20008410000 */
[----:B------:R-:W-:Y:S01]  /*d800*/  FMUL.FTZ R52, R52, UR15 ;  /* 0x0000000f34347c20 */ /* 0x000fe20008410000 */
[----:B------:R-:W-:Y:S01]  /*d810*/  FMUL.FTZ R53, R53, UR15 ;  /* 0x0000000f35357c20 */ /* 0x000fe20008410000 */
[----:B------:R-:W-:Y:S01]  /*d820*/  HMMA.16816.F32 R68, R20, R70, RZ ;  /* 0x000000461444723c */ /* 0x000fe200000018ff */
[----:B------:R-:W-:Y:S01]  /*d830*/  FMUL.FTZ R54, R54, UR15 ;  /* 0x0000000f36367c20 */ /* 0x000fe20008410000 */
[----:B------:R-:W-:-:S02]  /*d840*/  FMUL.FTZ R55, R55, UR15 ;  /* 0x0000000f37377c20 */ /* 0x000fc40008410000 */
[----:B------:R-:W-:Y:S02]  /*d850*/  MUFU.TANH R207, R52 ;  /* 0x0000003400cf7308 */ /* 0x000fe40000002400 */
[----:B-1----:R-:W-:Y:S06]  /*d860*/  HMMA.16816.F32 R60, R20, R28, RZ ;  /* 0x0000001c143c723c */ /* 0x002fec00000018ff */
[----:B------:R-:W-:Y:S01]  /*d870*/  MUFU.TANH R211, R53 ;  /* 0x0000003500d37308 */ /* 0x000fe20000002400 */
[----:B----4-:R-:W1:Y:S01]  /*d880*/  LDSM.16.M88.4 R36, [R163+0x4800] ;  /* 0x00480000a324783b */ /* 0x010e620000000200 */
[----:B------:R-:W-:Y:S06]  /*d890*/  HMMA.16816.F32 R32, R8, R40, R32 ;  /* 0x000000280820723c */ /* 0x000fec0000001820 */
[----:B------:R-:W-:Y:S01]  /*d8a0*/  MUFU.TANH R111, R54 ;  /* 0x00000036006f7308 */ /* 0x000fe20000002400 */
[----:B------:R-:W-:Y:S06]  /*d8b0*/  HMMA.16816.F32 R28, R20, R30, RZ ;  /* 0x0000001e141c723c */ /* 0x000fec00000018ff */
[----:B------:R-:W-:Y:S01]  /*d8c0*/  HMMA.16816.F32 R68, R8, R42, R68 ;  /* 0x0000002a0844723c */ /* 0x000fe20000001844 */
[----:B------:R-:W4:Y:S01]  /*d8d0*/  LDSM.16.M88.4 R40, [R102+0x2000] ;  /* 0x002000006628783b */ /* 0x000f220000000200 */
[----:B------:R5:W-:Y:S04]  /*d8e0*/  MUFU.TANH R201, R55 ;  /* 0x0000003700c97308 */ /* 0x000be80000002400 */
[C---:B--2---:R-:W-:Y:S04]  /*d8f0*/  HMMA.16816.F32 R44, R16.reuse, R24, R44 ;  /* 0x00000018102c723c */ /* 0x044fe8000000182c */
[----:B------:R-:W2:Y:S02]  /*d900*/  MUFU.TANH R85, R85 ;  /* 0x0000005500557308 */ /* 0x000ea40000002400 */
[----:B------:R-:W-:Y:S01]  /*d910*/  HMMA.16816.F32 R64, R16, R26, R64 ;  /* 0x0000001a1040723c */ /* 0x000fe20000001840 */
[----:B------:R-:W3:Y:S05]  /*d920*/  LDSM.16.M88.4 R24, [R166+0x2800] ;  /* 0x00280000a618783b */ /* 0x000eea0000000200 */
[----:B------:R-:W-:Y:S01]  /*d930*/  MUFU.TANH R82, R82 ;  /* 0x0000005200527308 */ /* 0x000fe20000002400 */
[----:B-----5:R-:W5:Y:S01]  /*d940*/  LDSM.16.M88.4 R52, [R169+0x5000] ;  /* 0x00500000a934783b */ /* 0x020f620000000200 */
[----:B------:R-:W-:Y:S06]  /*d950*/  HMMA.16816.F32 R32, R12, R56, R32 ;  /* 0x000000380c20723c */ /* 0x000fec0000001820 */
[----:B-1----:R-:W-:Y:S01]  /*d960*/  HMMA.16816.F32 R60, R8, R36, R60 ;  /* 0x00000024083c723c */ /* 0x002fe2000000183c */
[----:B------:R-:W1:Y:S03]  /*d970*/  MUFU.TANH R86, R86 ;  /* 0x0000005600567308 */ /* 0x000e660000002400 */
[----:B------:R-:W-:-:S02]  /*d980*/  FMUL.FTZ R44, R44, UR15 ;  /* 0x0000000f2c2c7c20 */ /* 0x000fc40008410000 */
[----:B------:R-:W-:Y:S01]  /*d990*/  HMMA.16816.F32 R28, R8, R38, R28 ;  /* 0x00000026081c723c */ /* 0x000fe2000000181c */
[----:B------:R-:W2:Y:S01]  /*d9a0*/  LDSM.16.M88.4 R36, [R102+0x2800] ;  /* 0x002800006624783b */ /* 0x000ea20000000200 */
[----:B------:R-:W-:Y:S01]  /*d9b0*/  FMUL.FTZ R193, R45, UR15 ;  /* 0x0000000f2dc17c20 */ /* 0x000fe20008410000 */
[----:B------:R4:W-:Y:S01]  /*d9c0*/  MUFU.TANH R123, R44 ;  /* 0x0000002c007b7308 */ /* 0x0009e20000002400 */
[----:B------:R-:W-:Y:S01]  /*d9d0*/  FMUL.FTZ R191, R46, UR15 ;  /* 0x0000000f2ebf7c20 */ /* 0x000fe20008410000 */
[----:B------:R-:W-:Y:S01]  /*d9e0*/  FMUL.FTZ R125, R47, UR15 ;  /* 0x0000000f2f7d7c20 */ /* 0x000fe20008410000 */
[----:B------:R-:W-:Y:S01]  /*d9f0*/  HMMA.16816.F32 R68, R12, R58, R68 ;  /* 0x0000003a0c44723c */ /* 0x000fe20000001844 */
[----:B------:R-:W-:Y:S01]  /*da00*/  LDSM.16.M88.4 R56, [R163+0x5000] ;  /* 0x00500000a338783b */ /* 0x000fe20000000200 */
[----:B------:R-:W-:Y:S01]  /*da10*/  FMUL.FTZ R64, R64, UR15 ;  /* 0x0000000f40407c20 */ /* 0x000fe20008410000 */
[----:B------:R-:W-:Y:S01]  /*da20*/  FMUL.FTZ R65, R65, UR15 ;  /* 0x0000000f41417c20 */ /* 0x000fe20008410000 */
[----:B------:R-:W-:Y:S01]  /*da30*/  FMUL.FTZ R66, R66, UR15 ;  /* 0x0000000f42427c20 */ /* 0x000fe20008410000 */
[----:B------:R-:W-:Y:S01]  /*da40*/  FMUL.FTZ R67, R67, UR15 ;  /* 0x0000000f43437c20 */ /* 0x000fe20008410000 */
[----:B------:R-:W-:Y:S01]  /*da50*/  MUFU.TANH R199, R64 ;  /* 0x0000004000c77308 */ /* 0x000fe20000002400 */
[----:B----4-:R-:W-:Y:S01]  /*da60*/  HMMA.16816.F32 R44, R16, R40, R32 ;  /* 0x00000028102c723c */ /* 0x010fe20000001820 */
[----:B------:R-:W4:Y:S06]  /*da70*/  LDSM.16.M88.4 R32, [R169+0x5800] ;  /* 0x00580000a920783b */ /* 0x000f2c0000000200 */
[----:B------:R-:W-:Y:S01]  /*da80*/  MUFU.TANH R197, R65 ;  /* 0x0000004100c57308 */ /* 0x000fe20000002400 */
[----:B---3--:R-:W-:Y:S07]  /*da90*/  HMMA.16816.F32 R60, R12, R24, R60 ;  /* 0x000000180c3c723c */ /* 0x008fee000000183c */
[----:B------:R-:W-:Y:S02]  /*daa0*/  MUFU.TANH R195, R66 ;  /* 0x0000004200c37308 */ /* 0x000fe40000002400 */
[----:B------:R-:W-:Y:S01]  /*dab0*/  HMMA.16816.F32 R68, R16, R42, R68 ;  /* 0x0000002a1044723c */ /* 0x000fe20000001844 */
[----:B------:R-:W-:-:S05]  /*dac0*/  LOP3.LUT R25, R78, 0xffffffe0, RZ, 0xc0, !PT ;  /* 0xffffffe04e197812 */ /* 0x000fca00078ec0ff */
[----:B------:R-:W-:Y:S01]  /*dad0*/  IMAD.IADD R25, R4, 0x1, -R25 ;  /* 0x0000000104197824 */ /* 0x000fe200078e0a19 */
[C---:B-----5:R-:W-:Y:S01]  /*dae0*/  HMMA.16816.F32 R40, R20.reuse, R52, RZ ;  /* 0x000000341428723c */ /* 0x060fe200000018ff */
[----:B------:R4:W-:Y:S03]  /*daf0*/  MUFU.TANH R189, R67 ;  /* 0x0000004300bd7308 */ /* 0x0009e60000002400 */
[----:B------:R-:W-:Y:S01]  /*db00*/  SHF.R.S32.HI R24, RZ, 0x1f, R25 ;  /* 0x0000001fff187819 */ /* 0x000fe20000011419 */
[----:B------:R-:W-:Y:S01]  /*db10*/  FMUL.FTZ R44, R44, UR15 ;  /* 0x0000000f2c2c7c20 */ /* 0x000fe20008410000 */
[----:B------:R-:W-:Y:S01]  /*db20*/  HMMA.16816.F32 R52, R20, R54, RZ ;  /* 0x000000361434723c */ /* 0x000fe200000018ff */
[----:B------:R-:W-:Y:S01]  /*db30*/  FMUL.FTZ R45, R45, UR15 ;  /* 0x0000000f2d2d7c20 */ /* 0x000fe20008410000 */
[----:B------:R-:W-:Y:S01]  /*db40*/  LEA.HI R185, R24, R25, RZ, 0x2 ;  /* 0x0000001918b97211 */ /* 0x000fe200078f10ff */
[----:B------:R-:W-:-:S02]  /*db50*/  IMAD R24, R7, 0x4, R77 ;  /* 0x0000000407187824 */ /* 0x000fc400078e024d */
[----:B------:R-:W-:Y:S01]  /*db60*/  FMUL.FTZ R46, R46, UR15 ;  /* 0x0000000f2e2e7c20 */ /* 0x000fe20008410000 */
[----:B------:R-:W-:Y:S01]  /*db70*/  IMAD.SHL.U32 R7, R4, 0x2, RZ ;  /* 0x0000000204077824 */ /* 0x000fe200078e00ff */
[----:B------:R-:W-:Y:S01]  /*db80*/  SHF.R.S32.HI R185, RZ, 0x2, R185 ;  /* 0x00000002ffb97819 */ /* 0x000fe200000114b9 */
[----:B--2---:R-:W-:Y:S01]  /*db90*/  HMMA.16816.F32 R60, R16, R36, R60 ;  /* 0x00000024103c723c */ /* 0x004fe2000000183c */
[----:B------:R-:W-:Y:S01]  /*dba0*/  LOP3.LUT R4, R51, R76, RZ, 0xfc, !PT ;  /* 0x0000004c33047212 */ /* 0x000fe200078efcff */
[----:B------:R-:W-:Y:S01]  /*dbb0*/  FMUL.FTZ R47, R47, UR15 ;  /* 0x0000000f2f2f7c20 */ /* 0x000fe20008410000 */
[----:B------:R-:W-:Y:S01]  /*dbc0*/  LOP3.LUT R7, R7, 0x6, RZ, 0xc0, !PT ;  /* 0x0000000607077812 */ /* 0x000fe200078ec0ff */
[----:B------:R-:W-:Y:S02]  /*dbd0*/  IMAD.U32 R25, R24, 0x10, R185 ;  /* 0x0000001018197824 */ /* 0x000fe400078e00b9 */
[----:B------:R-:W-:Y:S01]  /*dbe0*/  FMUL.FTZ R69, R69, UR15 ;  /* 0x0000000f45457c20 */ /* 0x000fe20008410000 */
[----:B------:R-:W-:Y:S01]  /*dbf0*/  HMMA.16816.F32 R28, R12, R26, R28 ;  /* 0x0000001a0c1c723c */ /* 0x000fe2000000181c */
[----:B------:R-:W-:Y:S01]  /*dc00*/  FMUL.FTZ R71, R71, UR15 ;  /* 0x0000000f47477c20 */ /* 0x000fe20008410000 */
[----:B------:R-:W-:Y:S01]  /*dc10*/  IMAD.IADD R76, R2, 0x1, R7 ;  /* 0x00000001024c7824 */ /* 0x000fe200078e0207 */
[----:B------:R-:W-:Y:S01]  /*dc20*/  IADD3 R24, -R176, 0x1, R25 ;  /* 0x00000001b0187810 */ /* 0x000fe20007ffe119 */
[----:B------:R2:W-:Y:S01]  /*dc30*/  MUFU.TANH R155, R69 ;  /* 0x00000045009b7308 */ /* 0x0005e20000002400 */
[----:B------:R-:W-:Y:S01]  /*dc40*/  FMUL.FTZ R70, R70, UR15 ;  /* 0x0000000f46467c20 */ /* 0x000fe20008410000 */
[----:B------:R-:W-:Y:S01]  /*dc50*/  VIADD R36, R76, 0x10 ;  /* 0x000000104c247836 */ /* 0x000fe20000000000 */
[----:B------:R-:W-:Y:S01]  /*dc60*/  IADD3 R24, R24, UR14, R49 ;  /* 0x0000000e18187c10 */ /* 0x000fe2000fffe031 */
[----:B----4-:R-:W-:Y:S01]  /*dc70*/  HMMA.16816.F32 R64, R20, R32, RZ ;  /* 0x000000201440723c */ /* 0x010fe200000018ff */
[----:B------:R-:W-:-:S02]  /*dc80*/  VIADD R26, R76, 0x9 ;  /* 0x000000094c1a7836 */ /* 0x000fc40000000000 */
[----:B------:R-:W-:Y:S01]  /*dc90*/  FMUL.FTZ R68, R68, UR15 ;  /* 0x0000000f44447c20 */ /* 0x000fe20008410000 */
[C---:B------:R-:W-:Y:S01]  /*dca0*/  VIMNMX R103, R24.reuse, R49, PT ;  /* 0x0000003118677248 */ /* 0x040fe20003fe0100 */
[----:B------:R3:W-:Y:S01]  /*dcb0*/  MUFU.TANH R151, R71 ;  /* 0x0000004700977308 */ /* 0x0007e20000002400 */
[----:B------:R-:W-:Y:S01]  /*dcc0*/  VIADDMNMX R105, R24, 0x8, R49, PT ;  /* 0x0000000818697846 */ /* 0x000fe20003800131 */
[----:B------:R-:W-:Y:S01]  /*dcd0*/  VIADD R24, R76, 0x1 ;  /* 0x000000014c187836 */ /* 0x000fe20000000000 */
[----:B------:R-:W-:Y:S01]  /*dce0*/  HMMA.16816.F32 R20, R20, R34, RZ ;  /* 0x000000221414723c */ /* 0x000fe200000018ff */
[----:B------:R-:W4:Y:S01]  /*dcf0*/  LDSM.16.M88.4 R32, [R166+0x3000] ;  /* 0x00300000a620783b */ /* 0x000f220000000200 */
[-C--:B------:R-:W-:Y:S01]  /*dd00*/  ISETP.GE.AND P6, PT, R36, R103.reuse, PT ;  /* 0x000000672400720c */ /* 0x080fe20003fc6270 */
[----:B------:R-:W-:Y:S01]  /*dd10*/  FMUL.FTZ R61, R61, UR15 ;  /* 0x0000000f3d3d7c20 */ /* 0x000fe20008410000 */
[C---:B------:R-:W-:Y:S01]  /*dd20*/  ISETP.GE.AND P1, PT, R24.reuse, R103, PT ;  /* 0x000000671800720c */ /* 0x040fe20003f26270 */
[----:B------:R-:W-:Y:S01]  /*dd30*/  MUFU.TANH R203, R203 ;  /* 0x000000cb00cb7308 */ /* 0x000fe20000002400 */
[-C--:B------:R-:W-:Y:S01]  /*dd40*/  ISETP.GE.AND P0, PT, R24, R105.reuse, PT ;  /* 0x000000691800720c */ /* 0x080fe20003f06270 */
[----:B------:R-:W-:Y:S01]  /*dd50*/  VIADD R24, R76, 0x8 ;  /* 0x000000084c187836 */ /* 0x000fe20000000000 */
[----:B------:R-:W-:Y:S01]  /*dd60*/  FSEL R49, R50, -INF , !P1 ;  /* 0xff80000032317808 */ /* 0x000fe20004800000 */
[----:B------:R-:W-:Y:S01]  /*dd70*/  HMMA.16816.F32 R40, R8, R56, R40 ;  /* 0x000000380828723c */ /* 0x000fe20000001828 */
[----:B------:R-:W-:Y:S01]  /*dd80*/  ISETP.GE.AND P1, PT, R36, R105, PT ;  /* 0x000000692400720c */ /* 0x000fe20003f26270 */
[----:B------:R-:W-:Y:S01]  /*dd90*/  VIADD R36, R76, 0x11 ;  /* 0x000000114c247836 */ /* 0x000fe20000000000 */
[C---:B------:R-:W-:Y:S01]  /*dda0*/  ISETP.GE.AND P2, PT, R24.reuse, R103, PT ;  /* 0x000000671800720c */ /* 0x040fe20003f46270 */
[----:B------:R-:W-:Y:S01]  /*ddb0*/  MUFU.TANH R147, R44 ;  /* 0x0000002c00937308 */ /* 0x000fe20000002400 */
[----:B------:R-:W-:Y:S01]  /*ddc0*/  ISETP.GE.AND P3, PT, R24, R105, PT ;  /* 0x000000691800720c */ /* 0x000fe20003f66270 */
[----:B------:R-:W-:Y:S01]  /*ddd0*/  HMMA.16816.F32 R28, R16, R38, R28 ;  /* 0x00000026101c723c */ /* 0x000fe2000000181c */
[C---:B------:R-:W-:Y:S01]  /*dde0*/  ISETP.GE.AND P4, PT, R26.reuse, R103, PT ;  /* 0x000000671a00720c */ /* 0x040fe20003f86270 */
[----:B------:R-:W-:Y:S01]  /*ddf0*/  FMUL.FTZ R63, R63, UR15 ;  /* 0x0000000f3f3f7c20 */ /* 0x000fe20008410000 */
[----:B------:R-:W-:Y:S01]  /*de00*/  ISETP.GE.AND P5, PT, R26, R105, PT ;  /* 0x000000691a00720c */ /* 0x000fe20003fa6270 */
[----:B------:R-:W-:Y:S01]  /*de10*/  FMUL.FTZ R60, R60, UR15 ;  /* 0x0000000f3c3c7c20 */ /* 0x000fe20008410000 */
[----:B------:R-:W5:Y:S01]  /*de20*/  LDSM.16.M88.4 R24, [R163+0x5800] ;  /* 0x00580000a318783b */ /* 0x000f620000000200 */
[----:B------:R-:W-:Y:S01]  /*de30*/  FSEL R7, R72, -INF , !P0 ;  /* 0xff80000048077808 */ /* 0x000fe20004000000 */
[----:B------:R-:W-:Y:S01]  /*de40*/  MUFU.TANH R143, R45 ;  /* 0x0000002d008f7308 */ /* 0x000fe20000002400 */
[----:B------:R-:W-:Y:S01]  /*de50*/  FSEL R79, R79, -INF , !P2 ;  /* 0xff8000004f4f7808 */ /* 0x000fe20005000000 */
[----:B------:R-:W-:Y:S01]  /*de60*/  HMMA.16816.F32 R52, R8, R58, R52 ;  /* 0x0000003a0834723c */ /* 0x000fe20000001834 */
[----:B------:R-:W-:Y:S01]  /*de70*/  ISETP.GE.AND P2, PT, R36, R103, PT ;  /* 0x000000672400720c */ /* 0x000fe20003f46270 */
[----:B------:R-:W-:Y:S01]  /*de80*/  FMUL.FTZ R62, R62, UR15 ;  /* 0x0000000f3e3e7c20 */ /* 0x000fe20008410000 */
[----:B------:R-:W-:Y:S01]  /*de90*/  ISETP.GE.AND P0, PT, R36, R105, PT ;  /* 0x000000692400720c */ /* 0x000fe20003f06270 */
[----:B------:R-:W-:Y:S01]  /*dea0*/  VIADD R36, R76, 0x18 ;  /* 0x000000184c247836 */ /* 0x000fe20000000000 */
[----:B--2---:R-:W-:Y:S01]  /*deb0*/  FSEL R69, R74, -INF , !P3 ;  /* 0xff8000004a457808 */ /* 0x004fe20005800000 */
[----:B------:R-:W-:Y:S01]  /*dec0*/  MUFU.TANH R145, R46 ;  /* 0x0000002e00917308 */ /* 0x000fe20000002400 */
[----:B---3--:R-:W-:-:S02]  /*ded0*/  FSEL R71, R75, -INF , !P5 ;  /* 0xff8000004b477808 */ /* 0x008fc40006800000 */
[C---:B------:R-:W-:Y:S02]  /*dee0*/  ISETP.GE.AND P3, PT, R36.reuse, R103, PT ;  /* 0x000000672400720c */ /* 0x040fe40003f66270 */
[----:B------:R-:W-:Y:S01]  /*def0*/  ISETP.GE.AND P5, PT, R36, R105, PT ;  /* 0x000000692400720c */ /* 0x000fe20003fa6270 */
[----:B------:R-:W-:Y:S01]  /*df00*/  VIADD R36, R76, 0x19 ;  /* 0x000000194c247836 */ /* 0x000fe20000000000 */
[----:B------:R-:W-:Y:S01]  /*df10*/  FSEL R51, R73, -INF , !P4 ;  /* 0xff80000049337808 */ /* 0x000fe20006000000 */
[----:B------:R2:W-:Y:S01]  /*df20*/  MUFU.TANH R149, R47 ;  /* 0x0000002f00957308 */ /* 0x0005e20000002400 */
[----:B------:R-:W-:Y:S01]  /*df30*/  FSEL R89, R80, -INF , !P6 ;  /* 0xff80000050597808 */ /* 0x000fe20007000000 */
[----:B------:R-:W-:Y:S01]  /*df40*/  FMUL.FTZ R28, R28, UR15 ;  /* 0x0000000f1c1c7c20 */ /* 0x000fe20008410000 */
[----:B------:R-:W-:Y:S01]  /*df50*/  ISETP.GE.AND P4, PT, R36, R103, PT ;  /* 0x000000672400720c */ /* 0x000fe20003f86270 */
[C---:B----4-:R-:W-:Y:S01]  /*df60*/  HMMA.16816.F32 R40, R12.reuse, R32, R40 ;  /* 0x000000200c28723c */ /* 0x050fe20000001828 */
[----:B------:R-:W-:Y:S01]  /*df70*/  FSEL R83, R83, -INF , !P1 ;  /* 0xff80000053537808 */ /* 0x000fe20004800000 */
[----:B------:R-:W-:Y:S01]  /*df80*/  FMUL.FTZ R29, R29, UR15 ;  /* 0x0000000f1d1d7c20 */ /* 0x000fe20008410000 */
[----:B------:R-:W-:Y:S01]  /*df90*/  FSEL R77, R84, -INF , !P3 ;  /* 0xff800000544d7808 */ /* 0x000fe20005800000 */
[----:B------:R-:W3:Y:S01]  /*dfa0*/  MUFU.TANH R87, R87 ;  /* 0x0000005700577308 */ /* 0x000ee20000002400 */
[----:B------:R-:W-:Y:S01]  /*dfb0*/  FSEL R93, R81, -INF , !P2 ;  /* 0xff800000515d7808 */ /* 0x000fe20005000000 */
[----:B------:R-:W-:Y:S01]  /*dfc0*/  FMUL.FTZ R135, R30, UR15 ;  /* 0x0000000f1e877c20 */ /* 0x000fe20008410000 */
[----:B------:R-:W-:Y:S01]  /*dfd0*/  VIADD R32, R76, 0x20 ;  /* 0x000000204c207836 */ /* 0x000fe20000000000 */
[----:B------:R-:W-:Y:S01]  /*dfe0*/  FSEL R81, R85, -INF , !P0 ;  /* 0xff80000055517808 */ /* 0x000fe20004000000 */
[----:B------:R-:W-:Y:S01]  /*dff0*/  FMUL.FTZ R113, R31, UR15 ;  /* 0x0000000f1f717c20 */ /* 0x000fe20008410000 */
[----:B-1----:R-:W-:Y:S01]  /*e000*/  FSEL R73, R86, -INF , !P5 ;  /* 0xff80000056497808 */ /* 0x002fe20006800000 */
[----:B------:R-:W-:Y:S01]  /*e010*/  HMMA.16816.F32 R52, R12, R34, R52 ;  /* 0x000000220c34723c */ /* 0x000fe20000001834 */
[----:B------:R-:W-:Y:S01]  /*e020*/  @P4 LOP3.LUT R178, R178, 0x1, RZ, 0xfc, !PT ;  /* 0x00000001b2b24812 */ /* 0x000fe200078efcff */
[----:B--2---:R-:W1:Y:S01]  /*e030*/  LDSM.16.M88.4 R44, [R102+0x3000] ;  /* 0x00300000662c783b */ /* 0x004e620000000200 */
[----:B------:R-:W-:Y:S01]  /*e040*/  ISETP.GE.AND P4, PT, R36, R105, PT ;  /* 0x000000692400720c */ /* 0x000fe20003f86270 */
[----:B------:R-:W2:Y:S01]  /*e050*/  MUFU.TANH R205, R205 ;  /* 0x000000cd00cd7308 */ /* 0x000ea20000002400 */
[C---:B------:R-:W-:Y:S01]  /*e060*/  ISETP.GE.AND P6, PT, R32.reuse, R103, PT ;  /* 0x000000672000720c */ /* 0x040fe20003fc6270 */
[----:B------:R-:W4:Y:S01]  /*e070*/  LDSM.16.M88.4 R36, [R166+0x3800] ;  /* 0x00380000a624783b */ /* 0x000f220000000200 */
[----:B------:R-:W-:Y:S01]  /*e080*/  ISETP.GE.AND P1, PT, R32, R105, PT ;  /* 0x000000692000720c */ /* 0x000fe20003f26270 */
[C---:B-----5:R-:W-:Y:S01]  /*e090*/  HMMA.16816.F32 R64, R8.reuse, R24, R64 ;  /* 0x000000180840723c */ /* 0x060fe20000001840 */
[----:B------:R-:W-:Y:S01]  /*e0a0*/  VIADD R32, R76, 0x21 ;  /* 0x000000214c207836 */ /* 0x000fe20000000000 */
[----:B------:R-:W-:Y:S01]  /*e0b0*/  LOP3.LUT P3, RZ, R178, 0x1, RZ, 0xc0, !PT ;  /* 0x00000001b2ff7812 */ /* 0x000fe2000786c0ff */
[C---:B------:R-:W-:Y:S01]  /*e0c0*/  VIADD R34, R76.reuse, 0x39 ;  /* 0x000000394c227836 */ /* 0x040fe20000000000 */
[----:B------:R5:W-:Y:S01]  /*e0d0*/  MUFU.TANH R139, R28 ;  /* 0x0000001c008b7308 */ /* 0x000be20000002400 */
[----:B---3--:R-:W-:Y:S01]  /*e0e0*/  FSEL R75, R87, -INF , !P4 ;  /* 0xff800000574b7808 */ /* 0x008fe20006000000 */
[----:B------:R-:W-:Y:S01]  /*e0f0*/  HMMA.16816.F32 R20, R8, R26, R20 ;  /* 0x0000001a0814723c */ /* 0x000fe20000001814 */
[----:B------:R-:W-:Y:S01]  /*e100*/  VIADD R24, R76, 0x28 ;  /* 0x000000284c187836 */ /* 0x000fe20000000000 */
[----:B------:R-:W-:-:S02]  /*e110*/  FSEL R91, R82, -INF , !P3 ;  /* 0xff800000525b7808 */ /* 0x000fc40005800000 */
[----:B------:R-:W-:Y:S02]  /*e120*/  ISETP.GE.AND P0, PT, R32, R105, PT ;  /* 0x000000692000720c */ /* 0x000fe40003f06270 */
[----:B------:R-:W-:Y:S01]  /*e130*/  ISETP.GE.AND P3, PT, R24, R103, PT ;  /* 0x000000671800720c */ /* 0x000fe20003f66270 */
[----:B------:R3:W-:Y:S01]  /*e140*/  MUFU.TANH R137, R29 ;  /* 0x0000001d00897308 */ /* 0x0007e20000002400 */
[----:B------:R-:W-:Y:S01]  /*e150*/  FSEL R203, R203, -INF , !P0 ;  /* 0xff800000cbcb7808 */ /* 0x000fe20004000000 */
[----:B------:R-:W-:Y:S01]  /*e160*/  VIADD R10, R76, 0x41 ;  /* 0x000000414c0a7836 */ /* 0x000fe20000000000 */
[----:B------:R-:W-:Y:S01]  /*e170*/  LOP3.LUT R178, R178, 0xfffffffe, RZ, 0xc0, !PT ;  /* 0xfffffffeb2b27812 */ /* 0x000fe200078ec0ff */
[----:B------:R-:W-:Y:S01]  /*e180*/  VIADD R26, R76, 0x49 ;  /* 0x000000494c1a7836 */ /* 0x000fe20000000000 */
[----:B------:R-:W-:Y:S01]  /*e190*/  ISETP.GE.AND P4, PT, R24, R105, PT ;  /* 0x000000691800720c */ /* 0x000fe20003f86270 */
[C---:B------:R-:W-:Y:S01]  /*e1a0*/  VIADD R24, R76.reuse, 0x29 ;  /* 0x000000294c187836 */ /* 0x040fe20000000000 */
[----:B------:R-:W-:Y:S01]  /*e1b0*/  FSEL R209, R209, -INF , !P6 ;  /* 0xff800000d1d17808 */ /* 0x000fe20007000000 */
[----:B-----5:R-:W-:Y:S01]  /*e1c0*/  VIADD R28, R76, 0x30 ;  /* 0x000000304c1c7836 */ /* 0x020fe20000000000 */
[----:B--2---:R-:W-:Y:S01]  /*e1d0*/  FSEL R205, R205, -INF , !P1 ;  /* 0xff800000cdcd7808 */ /* 0x004fe20004800000 */
[----:B------:R-:W2:Y:S01]  /*e1e0*/  MUFU.TANH R88, R88 ;  /* 0x0000005800587308 */ /* 0x000ea20000002400 */
[-C--:B------:R-:W-:Y:S01]  /*e1f0*/  ISETP.GE.AND P6, PT, R24, R103.reuse, PT ;  /* 0x000000671800720c */ /* 0x080fe20003fc6270 */
[----:B------:R-:W-:Y:S01]  /*e200*/  VIADD R8, R76, 0x48 ;  /* 0x000000484c087836 */ /* 0x000fe20000000000 */
[----:B------:R-:W-:-:S02]  /*e210*/  ISETP.GE.AND P5, PT, R28, R103, PT ;  /* 0x000000671c00720c */ /* 0x000fc40003fa6270 */
[-C--:B------:R-:W-:Y:S02]  /*e220*/  ISETP.GE.AND P0, PT, R28, R105.reuse, PT ;  /* 0x000000691c00720c */ /* 0x080fe40003f06270 */
[----:B---3--:R-:W3:Y:S01]  /*e230*/  LDSM.16.M88.4 R28, [R102+0x3800] ;  /* 0x00380000661c783b */ /* 0x008ee20000000200 */
[----:B------:R-:W-:Y:S01]  /*e240*/  @P3 LOP3.LUT R178, R178, 0x1, RZ, 0xfc, !PT ;  /* 0x00000001b2b23812 */ /* 0x000fe200078efcff */
[----:B------:R-:W5:Y:S01]  /*e250*/  MUFU.TANH R125, R125 ;  /* 0x0000007d007d7308 */ /* 0x000f620000002400 */
[----:B------:R-:W-:Y:S01]  /*e260*/  ISETP.GE.AND P3, PT, R24, R105, PT ;  /* 0x000000691800720c */ /* 0x000fe20003f66270 */
[----:B------:R-:W-:Y:S01]  /*e270*/  VIADD R24, R76, 0x31 ;  /* 0x000000314c187836 */ /* 0x000fe20000000000 */
[C---:B------:R-:W-:Y:S01]  /*e280*/  LOP3.LUT P1, RZ, R178.reuse, 0x1, RZ, 0xc0, !PT ;  /* 0x00000001b2ff7812 */ /* 0x040fe2000782c0ff */
[----:B-1----:R-:W-:Y:S01]  /*e290*/  HMMA.16816.F32 R40, R16, R44, R40 ;  /* 0x0000002c1028723c */ /* 0x002fe20000001828 */
[----:B------:R-:W-:Y:S01]  /*e2a0*/  LOP3.LUT R178, R178, 0xfffffffe, RZ, 0xc0, !PT ;  /* 0xfffffffeb2b27812 */ /* 0x000fe200078ec0ff */
[----:B------:R-:W-:-:S04]  /*e2b0*/  DEPBAR.LE SB0, 0x0 ;  /* 0x000080000000791a */ /* 0x000fc80000000000 */
[----:B------:R-:W-:Y:S01]  /*e2c0*/  FSEL R207, R207, -INF , !P1 ;  /* 0xff800000cfcf7808 */ /* 0x000fe20004800000 */
[C---:B----4-:R-:W-:Y:S01]  /*e2d0*/  HMMA.16816.F32 R64, R12.reuse, R36, R64 ;  /* 0x000000240c40723c */ /* 0x050fe20000001840 */
[-C--:B------:R-:W-:Y:S01]  /*e2e0*/  ISETP.GE.AND P1, PT, R24, R103.reuse, PT ;  /* 0x000000671800720c */ /* 0x080fe20003f26270 */
[----:B------:R-:W1:Y:S01]  /*e2f0*/  MUFU.TANH R191, R191 ;  /* 0x000000bf00bf7308 */ /* 0x000e620000002400 */
[-C--:B------:R-:W-:Y:S01]  /*e300*/  ISETP.GE.AND P2, PT, R32, R103.reuse, PT ;  /* 0x000000672000720c */ /* 0x080fe20003f46270 */
[----:B------:R-:W-:Y:S01]  /*e310*/  VIADD R32, R76, 0x40 ;  /* 0x000000404c207836 */ /* 0x000fe20000000000 */
[----:B------:R-:W-:Y:S01]  /*e320*/  FSEL R111, R111, -INF , !P4 ;  /* 0xff8000006f6f7808 */ /* 0x000fe20006000000 */
[----:B------:R-:W-:Y:S01]  /*e330*/  HMMA.16816.F32 R20, R12, R38, R20 ;  /* 0x000000260c14723c */ /* 0x000fe20000001814 */
[----:B--2---:R-:W-:Y:S02]  /*e340*/  FSEL R57, R88, -INF , !P2 ;  /* 0xff80000058397808 */ /* 0x004fe40005000000 */
[----:B------:R-:W-:Y:S01]  /*e350*/  FSEL R123, R123, -INF , !P5 ;  /* 0xff8000007b7b7808 */ /* 0x000fe20006800000 */
[----:B------:R-:W2:Y:S01]  /*e360*/  MUFU.TANH R193, R193 ;  /* 0x000000c100c17308 */ /* 0x000ea20000002400 */
[----:B------:R-:W-:Y:S01]  /*e370*/  FSEL R211, R211, -INF , !P6 ;  /* 0xff800000d3d37808 */ /* 0x000fe20007000000 */
[----:B------:R-:W-:Y:S01]  /*e380*/  HMMA.16816.F32 R52, R16, R46, R52 ;  /* 0x0000002e1034723c */ /* 0x000fe20000001834 */
[----:B------:R-:W-:Y:S01]  /*e390*/  ISETP.GE.AND P5, PT, R32, R103, PT ;  /* 0x000000672000720c */ /* 0x000fe20003fa6270 */
[----:B------:R-:W-:Y:S01]  /*e3a0*/  VIADD R12, R76, 0x51 ;  /* 0x000000514c0c7836 */ /* 0x000fe20000000000 */
[----:B------:R-:W-:-:S02]  /*e3b0*/  @P1 LOP3.LUT R178, R178, 0x1, RZ, 0xfc, !PT ;  /* 0x00000001b2b21812 */ /* 0x000fc400078efcff */
[----:B------:R-:W-:Y:S01]  /*e3c0*/  ISETP.GE.AND P1, PT, R24, R105, PT ;  /* 0x000000691800720c */ /* 0x000fe20003f26270 */
[----:B------:R-:W-:Y:S01]  /*e3d0*/  VIADD R24, R76, 0x38 ;  /* 0x000000384c187836 */ /* 0x000fe20000000000 */
[----:B------:R-:W4:Y:S01]  /*e3e0*/  MUFU.TANH R153, R70 ;  /* 0x0000004600997308 */ /* 0x000f220000002400 */
[----:B------:R-:W-:Y:S01]  /*e3f0*/  LOP3.LUT P6, RZ, R178, 0x1, RZ, 0xc0, !PT ;  /* 0x00000001b2ff7812 */ /* 0x000fe200078cc0ff */
[----:B------:R-:W-:Y:S01]  /*e400*/  FMUL.FTZ R42, R42, UR15 ;  /* 0x0000000f2a2a7c20 */ /* 0x000fe20008410000 */
[----:B-----5:R-:W-:Y:S01]  /*e410*/  FSEL R125, R125, -INF , !P1 ;  /* 0xff8000007d7d7808 */ /* 0x020fe20004800000 */
[----:B------:R-:W-:Y:S01]  /*e420*/  FMUL.FTZ R40, R40, UR15 ;  /* 0x0000000f28287c20 */ /* 0x000fe20008410000 */
[C---:B------:R-:W-:Y:S01]  /*e430*/  ISETP.GE.AND P4, PT, R24.reuse, R103, PT ;  /* 0x000000671800720c */ /* 0x040fe20003f86270 */
[----:B------:R-:W-:Y:S01]  /*e440*/  FMUL.FTZ R43, R43, UR15 ;  /* 0x0000000f2b2b7c20 */ /* 0x000fe20008410000 */
[----:B------:R-:W-:Y:S01]  /*e450*/  ISETP.GE.AND P2, PT, R24, R105, PT ;  /* 0x000000691800720c */ /* 0x000fe20003f46270 */
[C---:B---3--:R-:W-:Y:S01]  /*e460*/  HMMA.16816.F32 R64, R16.reuse, R28, R64 ;  /* 0x0000001c1040723c */ /* 0x048fe20000001840 */
[----:B------:R-:W-:Y:S01]  /*e470*/  FSEL R199, R199, -INF , !P4 ;  /* 0xff800000c7c77808 */ /* 0x000fe20006000000 */
[----:B------:R-:W3:Y:S01]  /*e480*/  MUFU.TANH R131, R61 ;  /* 0x0000003d00837308 */ /* 0x000ee20000002400 */
[----:B------:R-:W-:Y:S01]  /*e490*/  FSEL R195, R195, -INF , !P2 ;  /* 0xff800000c3c37808 */ /* 0x000fe20005000000 */
[----:B------:R-:W-:Y:S01]  /*e4a0*/  FMUL.FTZ R24, R41, UR15 ;  /* 0x0000000f29187c20 */ /* 0x000fe20008410000 */
[C---:B------:R-:W-:Y:S01]  /*e4b0*/  ISETP.GE.AND P4, PT, R10.reuse, R103, PT ;  /* 0x000000670a00720c */ /* 0x040fe20003f86270 */
[----:B------:R-:W-:Y:S01]  /*e4c0*/  HMMA.16816.F32 R20, R16, R30, R20 ;  /* 0x0000001e1014723c */ /* 0x000fe20000001814 */
[-C--:B------:R-:W-:Y:S01]  /*e4d0*/  ISETP.GE.AND P2, PT, R10, R105.reuse, PT ;  /* 0x000000690a00720c */ /* 0x080fe20003f46270 */
[----:B------:R-:W-:Y:S01]  /*e4e0*/  VIADD R10, R76, 0x50 ;  /* 0x000000504c0a7836 */ /* 0x000fe20000000000 */
[----:B-1----:R-:W-:Y:S01]  /*e4f0*/  FSEL R191, R191, -INF , !P0 ;  /* 0xff800000bfbf7808 */ /* 0x002fe20004000000 */
[----:B------:R-:W1:Y:S01]  /*e500*/  MUFU.TANH R127, R63 ;  /* 0x0000003f007f7308 */ /* 0x000e620000002400 */
[-C--:B------:R-:W-:Y:S01]  /*e510*/  ISETP.GE.AND P1, PT, R32, R105.reuse, PT ;  /* 0x000000692000720c */ /* 0x080fe20003f26270 */
[----:B------:R-:W-:Y:S01]  /*e520*/  FMUL.FTZ R53, R53, UR15 ;  /* 0x0000000f35357c20 */ /* 0x000fe20008410000 */
[----:B------:R-:W-:Y:S01]  /*e530*/  ISETP.GE.AND P0, PT, R34, R105, PT ;  /* 0x000000692200720c */ /* 0x000fe20003f06270 */
[----:B------:R-:W-:Y:S01]  /*e540*/  FMUL.FTZ R45, R55, UR15 ;  /* 0x0000000f372d7c20 */ /* 0x000fe20008410000 */
[----:B------:R-:W-:Y:S01]  /*e550*/  FSEL R147, R147, -INF , !P5 ;  /* 0xff80000093937808 */ /* 0x000fe20006800000 */
[----:B------:R-:W-:Y:S01]  /*e560*/  FMUL.FTZ R47, R54, UR15 ;  /* 0x0000000f362f7c20 */ /* 0x000fe20008410000 */
[----:B------:R-:W-:Y:S01]  /*e570*/  FSEL R149, R149, -INF , !P2 ;  /* 0xff80000095957808 */ /* 0x000fe20005000000 */
[----:B------:R-:W5:Y:S01]  /*e580*/  MUFU.TANH R187, R68 ;  /* 0x0000004400bb7308 */ /* 0x000f620000002400 */
[----:B--2---:R-:W-:-:S02]  /*e590*/  FSEL R193, R193, -INF , !P6 ;  /* 0xff800000c1c17808 */ /* 0x004fc40007000000 */
[----:B------:R-:W-:Y:S02]  /*e5a0*/  FSEL R145, R145, -INF , !P1 ;  /* 0xff80000091917808 */ /* 0x000fe40004800000 */
[C---:B------:R-:W-:Y:S01]  /*e5b0*/  ISETP.GE.AND P5, PT, R10.reuse, R103, PT ;  /* 0x000000670a00720c */ /* 0x040fe20003fa6270 */
[----:B------:R-:W-:Y:S01]  /*e5c0*/  FMUL.FTZ R33, R67, UR15 ;  /* 0x0000000f43217c20 */ /* 0x000fe20008410000 */
[----:B------:R-:W-:Y:S01]  /*e5d0*/  ISETP.GE.AND P2, PT, R10, R105, PT ;  /* 0x000000690a00720c */ /* 0x000fe20003f46270 */
[----:B------:R-:W2:Y:S01]  /*e5e0*/  MUFU.TANH R133, R60 ;  /* 0x0000003c00857308 */ /* 0x000ea20000002400 */
[----:B------:R-:W-:Y:S01]  /*e5f0*/  FSEL R189, R189, -INF , !P0 ;  /* 0xff800000bdbd7808 */ /* 0x000fe20004000000 */
[----:B------:R-:W-:Y:S01]  /*e600*/  VIADD R10, R76, 0x58 ;  /* 0x000000584c0a7836 */ /* 0x000fe20000000000 */
[C---:B------:R-:W-:Y:S01]  /*e610*/  ISETP.GE.AND P6, PT, R26.reuse, R103, PT ;  /* 0x000000671a00720c */ /* 0x040fe20003fc6270 */
[----:B------:R-:W-:Y:S01]  /*e620*/  FMUL.FTZ R39, R65, UR15 ;  /* 0x0000000f41277c20 */ /* 0x000fe20008410000 */
[-C--:B------:R-:W-:Y:S01]  /*e630*/  ISETP.GE.AND P1, PT, R26, R105.reuse, PT ;  /* 0x000000691a00720c */ /* 0x080fe20003f26270 */
[----:B------:R-:W-:Y:S01]  /*e640*/  FMUL.FTZ R35, R66, UR15 ;  /* 0x0000000f42237c20 */ /* 0x000fe20008410000 */
[----:B------:R-:W-:Y:S01]  /*e650*/  FSEL R201, R201, -INF , !P3 ;  /* 0xff800000c9c97808 */ /* 0x000fe20005800000 */
[----:B------:R-:W2:Y:S01]  /*e660*/  MUFU.TANH R113, R113 ;  /* 0x0000007100717308 */ /* 0x000ea20000002400 */
[----:B------:R-:W-:Y:S01]  /*e670*/  ISETP.GE.AND P0, PT, R8, R105, PT ;  /* 0x000000690800720c */ /* 0x000fe20003f06270 */
[----:B------:R-:W-:Y:S01]  /*e680*/  FMUL.FTZ R20, R20, UR15 ;  /* 0x0000000f14147c20 */ /* 0x000fe20008410000 */
[----:B------:R-:W-:Y:S01]  /*e690*/  ISETP.GE.AND P3, PT, R34, R103, PT ;  /* 0x000000672200720c */ /* 0x000fe20003f66270 */
[----:B------:R-:W-:Y:S01]  /*e6a0*/  FMUL.FTZ R21, R21, UR15 ;  /* 0x0000000f15157c20 */ /* 0x000fe20008410000 */
[----:B------:R-:W-:Y:S01]  /*e6b0*/  FSEL R155, R155, -INF , !P6 ;  /* 0xff8000009b9b7808 */ /* 0x000fe20007000000 */
[----:B------:R-:W-:Y:S01]  /*e6c0*/  FMUL.FTZ R22, R22, UR15 ;  /* 0x0000000f16167c20 */ /* 0x000fe20008410000 */
[----:B------:R-:W-:Y:S01]  /*e6d0*/  FSEL R151, R151, -INF , !P1 ;  /* 0xff80000097977808 */ /* 0x000fe20004800000 */
[----:B------:R-:W2:Y:S01]  /*e6e0*/  MUFU.TANH R129, R62 ;  /* 0x0000003e00817308 */ /* 0x000ea20000002400 */
[----:B------:R-:W-:Y:S01]  /*e6f0*/  FSEL R143, R143, -INF , !P4 ;  /* 0xff8000008f8f7808 */ /* 0x000fe20006000000 */
[----:B------:R-:W-:Y:S01]  /*e700*/  FMUL.FTZ R23, R23, UR15 ;  /* 0x0000000f17177c20 */ /* 0x000fe20008410000 */
[----:B----4-:R-:W-:-:S02]  /*e710*/  FSEL R153, R153, -INF , !P0 ;  /* 0xff80000099997808 */ /* 0x010fc40004000000 */
[C---:B------:R-:W-:Y:S02]  /*e720*/  ISETP.GE.AND P6, PT, R10.reuse, R103, PT ;  /* 0x000000670a00720c */ /* 0x040fe40003fc6270 */
[----:B------:R-:W-:Y:S01]  /*e730*/  ISETP.GE.AND P1, PT, R10, R105, PT ;  /* 0x000000690a00720c */ /* 0x000fe20003f26270 */
[----:B------:R-:W4:Y:S01]  /*e740*/  MUFU.TANH R61, R42 ;  /* 0x0000002a003d7308 */ /* 0x000f220000002400 */
[----:B------:R-:W-:Y:S01]  /*e750*/  FSEL R197, R197, -INF , !P3 ;  /* 0xff800000c5c57808 */ /* 0x000fe20005800000 */
[----:B------:R-:W-:Y:S01]  /*e760*/  VIADD R10, R76, 0x60 ;  /* 0x000000604c0a7836 */ /* 0x000fe20000000000 */
[C---:B------:R-:W-:Y:S02]  /*e770*/  ISETP.GE.AND P4, PT, R12.reuse, R103, PT ;  /* 0x000000670c00720c */ /* 0x040fe40003f86270 */
[----:B------:R-:W-:Y:S01]  /*e780*/  ISETP.GE.AND P0, PT, R12, R105, PT ;  /* 0x000000690c00720c */ /* 0x000fe20003f06270 */
[----:B------:R-:W-:Y:S01]  /*e790*/  VIADD R12, R76, 0x59 ;  /* 0x000000594c0c7836 */ /* 0x000fe20000000000 */
[----:B------:R-:W-:Y:S01]  /*e7a0*/  ISETP.GE.AND P3, PT, R8, R103, PT ;  /* 0x000000670800720c */ /* 0x000fe20003f66270 */
[----:B------:R-:W4:Y:S01]  /*e7b0*/  MUFU.TANH R135, R135 ;  /* 0x0000008700877308 */ /* 0x000f220000002400 */
[----:B---3--:R-:W-:Y:S01]  /*e7c0*/  FSEL R131, R131, -INF , !P4 ;  /* 0xff80000083837808 */ /* 0x008fe20006000000 */
[----:B------:R-:W-:Y:S01]  /*e7d0*/  FMUL.FTZ R8, R52, UR15 ;  /* 0x0000000f34087c20 */ /* 0x000fe20008410000 */
[----:B-1----:R-:W-:-:S02]  /*e7e0*/  FSEL R127, R127, -INF , !P0 ;  /* 0xff8000007f7f7808 */ /* 0x002fc40004000000 */
[----:B-----5:R-:W-:Y:S02]  /*e7f0*/  FSEL R187, R187, -INF , !P3 ;  /* 0xff800000bbbb7808 */ /* 0x020fe40005800000 */
[----:B--2---:R-:W-:Y:S01]  /*e800*/  FSEL R133, R133, -INF , !P5 ;  /* 0xff80000085857808 */ /* 0x004fe20006800000 */
[----:B------:R1:W2:Y:S01]  /*e810*/  MUFU.TANH R109, R40 ;  /* 0x00000028006d7308 */ /* 0x0002a20000002400 */
[C---:B------:R-:W-:Y:S02]  /*e820*/  ISETP.GE.AND P4, PT, R10.reuse, R103, PT ;  /* 0x000000670a00720c */ /* 0x040fe40003f86270 */
[----:B------:R-:W-:Y:S01]  /*e830*/  ISETP.GE.AND P0, PT, R10, R105, PT ;  /* 0x000000690a00720c */ /* 0x000fe20003f06270 */
[----:B------:R-:W-:Y:S01]  /*e840*/  VIADD R10, R76, 0x68 ;  /* 0x000000684c0a7836 */ /* 0x000fe20000000000 */
[C---:B------:R-:W-:Y:S02]  /*e850*/  ISETP.GE.AND P5, PT, R12.reuse, R103, PT ;  /* 0x000000670c00720c */ /* 0x040fe40003fa6270 */
[----:B------:R-:W-:Y:S01]  /*e860*/  ISETP.GE.AND P3, PT, R12, R105, PT ;  /* 0x000000690c00720c */ /* 0x000fe20003f66270 */
[----:B------:R-:W3:Y:S01]  /*e870*/  MUFU.TANH R8, R8 ;  /* 0x0000000800087308 */ /* 0x000ee20000002400 */
[----:B------:R-:W-:Y:S01]  /*e880*/  FSEL R137, R137, -INF , !P5 ;  /* 0xff80000089897808 */ /* 0x000fe20006800000 */
[----:B------:R-:W-:Y:S01]  /*e890*/  VIADD R12, R76, 0x61 ;  /* 0x000000614c0c7836 */ /* 0x000fe20000000000 */
[----:B------:R-:W-:-:S02]  /*e8a0*/  FSEL R113, R113, -INF , !P3 ;  /* 0xff80000071717808 */ /* 0x000fc40005800000 */
[C---:B------:R-:W-:Y:S02]  /*e8b0*/  ISETP.GE.AND P5, PT, R10.reuse, R103, PT ;  /* 0x000000670a00720c */ /* 0x040fe40003fa6270 */
[----:B------:R-:W-:Y:S01]  /*e8c0*/  ISETP.GE.AND P3, PT, R10, R105, PT ;  /* 0x000000690a00720c */ /* 0x000fe20003f66270 */
[----:B------:R-:W-:Y:S01]  /*e8d0*/  VIADD R10, R76, 0x70 ;  /* 0x000000704c0a7836 */ /* 0x000fe20000000000 */
[----:B------:R-:W5:Y:S01]  /*e8e0*/  MUFU.TANH R24, R24 ;  /* 0x0000001800187308 */ /* 0x000f620000002400 */
[----:B-1----:R-:W-:Y:S01]  /*e8f0*/  FMUL.FTZ R40, R64, UR15 ;  /* 0x0000000f40287c20 */ /* 0x002fe20008410000 */
[----:B------:R-:W-:Y:S02]  /*e900*/  FSEL R129, R129, -INF , !P2 ;  /* 0xff80000081817808 */ /* 0x000fe40005000000 */
[----:B------:R-:W-:Y:S02]  /*e910*/  FSEL R139, R139, -INF , !P6 ;  /* 0xff8000008b8b7808 */ /* 0x000fe40007000000 */
[----:B----4-:R-:W-:-:S02]  /*e920*/  FSEL R61, R61, -INF , !P0 ;  /* 0xff8000003d3d7808 */ /* 0x010fc40004000000 */
[----:B------:R-:W1:Y:S01]  /*e930*/  MUFU.TANH R63, R53 ;  /* 0x00000035003f7308 */ /* 0x000e620000002400 */
[C---:B------:R-:W-:Y:S02]  /*e940*/  ISETP.GE.AND P6, PT, R12.reuse, R103, PT ;  /* 0x000000670c00720c */ /* 0x040fe40003fc6270 */
[----:B------:R-:W-:Y:S01]  /*e950*/  ISETP.GE.AND P2, PT, R12, R105, PT ;  /* 0x000000690c00720c */ /* 0x000fe20003f46270 */
[----:B------:R-:W-:Y:S01]  /*e960*/  VIADD R12, R76, 0x69 ;  /* 0x000000694c0c7836 */ /* 0x000fe20000000000 */
[-C--:B------:R-:W-:Y:S02]  /*e970*/  ISETP.GE.AND P0, PT, R10, R103.reuse, PT ;  /* 0x000000670a00720c */ /* 0x080fe40003f06270 */
[----:B------:R-:W-:Y:S01]  /*e980*/  FSEL R135, R135, -INF , !P1 ;  /* 0xff80000087877808 */ /* 0x000fe20004800000 */
[----:B------:R-:W4:Y:S01]  /*e990*/  MUFU.TANH R33, R33 ;  /* 0x0000002100217308 */ /* 0x000f220000002400 */
[----:B--2---:R-:W-:Y:S02]  /*e9a0*/  FSEL R109, R109, -INF , !P4 ;  /* 0xff8000006d6d7808 */ /* 0x004fe40006000000 */
[----:B------:R-:W-:-:S02]  /*e9b0*/  ISETP.GE.AND P4, PT, R12, R103, PT ;  /* 0x000000670c00720c */ /* 0x000fc40003f86270 */
[-C--:B------:R-:W-:Y:S01]  /*e9c0*/  ISETP.GE.AND P1, PT, R12, R105.reuse, PT ;  /* 0x000000690c00720c */ /* 0x080fe20003f26270 */
[----:B------:R-:W-:Y:S01]  /*e9d0*/  VIADD R12, R76, 0x71 ;  /* 0x000000714c0c7836 */ /* 0x000fe20000000000 */
[----:B------:R-:W-:Y:S01]  /*e9e0*/  LOP3.LUT R178, R178, 0xfffffffe, RZ, 0xc0, !PT ;  /* 0xfffffffeb2b27812 */ /* 0x000fe200078ec0ff */
[----:B------:R-:W2:Y:S01]  /*e9f0*/  MUFU.TANH R45, R45 ;  /* 0x0000002d002d7308 */ /* 0x000ea20000002400 */
[----:B---3--:R-:W-:Y:S02]  /*ea00*/  FSEL R65, R8, -INF , !P5 ;  /* 0xff80000008417808 */ /* 0x008fe40006800000 */
[----:B------:R-:W-:Y:S02]  /*ea10*/  ISETP.GE.AND P5, PT, R12, R105, PT ;  /* 0x000000690c00720c */ /* 0x000fe40003fa6270 */
[----:B------:R-:W-:Y:S02]  /*ea20*/  @P0 LOP3.LUT R178, R178, 0x1, RZ, 0xfc, !PT ;  /* 0x00000001b2b20812 */ /* 0x000fe400078efcff */
[----:B-----5:R-:W-:Y:S01]  /*ea30*/  FSEL R67, R24, -INF , !P6 ;  /* 0xff80000018437808 */ /* 0x020fe20007000000 */
[----:B------:R-:W3:Y:S01]  /*ea40*/  MUFU.TANH R40, R40 ;  /* 0x0000002800287308 */ /* 0x000ee20000002400 */
[----:B-1----:R-:W-:-:S02]  /*ea50*/  FSEL R63, R63, -INF , !P4 ;  /* 0xff8000003f3f7808 */ /* 0x002fc40006000000 */
[----:B----4-:R-:W-:Y:S02]  /*ea60*/  FSEL R33, R33, -INF , !P5 ;  /* 0xff80000021217808 */ /* 0x010fe40006800000 */
[----:B------:R-:W-:Y:S02]  /*ea70*/  LOP3.LUT P4, RZ, R178, 0x1, RZ, 0xc0, !PT ;  /* 0x00000001b2ff7812 */ /* 0x000fe4000788c0ff */
[----:B------:R-:W-:Y:S01]  /*ea80*/  ISETP.GT.AND P5, PT, R184, R171, PT ;  /* 0x000000abb800720c */ /* 0x000fe20003fa4270 */
[----:B------:R-:W1:Y:S01]  /*ea90*/  MUFU.TANH R59, R43 ;  /* 0x0000002b003b7308 */ /* 0x000e620000002400 */
[-C--:B------:R-:W-:Y:S01]  /*eaa0*/  ISETP.GE.AND P0, PT, R10, R105.reuse, PT ;  /* 0x000000690a00720c */ /* 0x080fe20003f06270 */
[C---:B------:R-:W-:Y:S01]  /*eab0*/  VIADD R10, R76.reuse, 0x78 ;  /* 0x000000784c0a7836 */ /* 0x040fe20000000000 */
[----:B--2---:R-:W-:Y:S02]  /*eac0*/  FSEL R45, R45, -INF , !P1 ;  /* 0xff8000002d2d7808 */ /* 0x004fe40004800000 */
[----:B------:R-:W-:-:S02]  /*ead0*/  ISETP.GE.AND P1, PT, R76, R105, PT ;  /* 0x000000694c00720c */ /* 0x000fc40003f26270 */
[-C--:B------:R-:W-:Y:S01]  /*eae0*/  ISETP.GE.AND P6, PT, R10, R103.reuse, PT ;  /* 0x000000670a00720c */ /* 0x080fe20003fc6270 */
[----:B------:R-:W2:Y:S01]  /*eaf0*/  MUFU.TANH R47, R47 ;  /* 0x0000002f002f7308 */ /* 0x000ea20000002400 */
[----:B---3--:R-:W-:Y:S02]  /*eb00*/  FSEL R40, R40, -INF , !P4 ;  /* 0xff80000028287808 */ /* 0x008fe40006000000 */
[C---:B------:R-:W-:Y:S01]  /*eb10*/  ISETP.GE.AND P4, PT, R76.reuse, R103, PT ;  /* 0x000000674c00720c */ /* 0x040fe20003f86270 */
[----:B------:R-:W-:Y:S01]  /*eb20*/  VIADD R76, R76, 0x79 ;  /* 0x000000794c4c7836 */ /* 0x000fe20000000000 */
[----:B------:R-:W-:-:S03]  /*eb30*/  LOP3.LUT R178, R178, 0xfffffffe, RZ, 0xc0, !PT ;  /* 0xfffffffeb2b27812 */ /* 0x000fc600078ec0ff */
[----:B------:R-:W3:Y:S01]  /*eb40*/  MUFU.TANH R39, R39 ;  /* 0x0000002700277308 */ /* 0x000ee20000002400 */
[----:B-1----:R-:W-:Y:S02]  /*eb50*/  FSEL R59, R59, -INF , !P2 ;  /* 0xff8000003b3b7808 */ /* 0x002fe40005000000 */
[----:B------:R-:W-:Y:S02]  /*eb60*/  ISETP.GE.AND P2, PT, R12, R103, PT ;  /* 0x000000670c00720c */ /* 0x000fe40003f46270 */
[----:B------:R-:W-:-:S03]  /*eb70*/  @P5 LOP3.LUT R178, R178, 0x1, RZ, 0xfc, !PT ;  /* 0x00000001b2b25812 */ /* 0x000fc600078efcff */
        /* <DEDUP_REMOVED lines=21> */
[----:B------:R-:W-:-:S13]  /*ecd0*/  LOP3.LUT P6, RZ, R178, 0x8, RZ, 0xc0, !PT ;  /* 0x00000008b2ff7812 */ /* 0x000fda00078cc0ff */
        /* <DEDUP_REMOVED lines=62> */
.L_x_6194:
[----:B------:R-:W1:Y:S02]  /*f0c0*/  LDC R15, c[0x0][0x248] ;  /* 0x00009200ff0f7b82 */ /* 0x000e640000000800 */
[----:B-1----:R-:W-:-:S05]  /*f0d0*/  IMAD.SHL.U32 R17, R15, 0x80, RZ ;  /* 0x000000800f117824 */ /* 0x002fca00078e00ff */
[----:B------:R-:W-:-:S04]  /*f0e0*/  IADD3 R17, -R17, RZ, RZ ;  /* 0x000000ff11117210 */ /* 0x000fc80007ffe1ff */
[----:B------:R-:W-:-:S07]  /*f0f0*/  SHF.R.S32.HI R6, RZ, 0x1f, R17 ;  /* 0x0000001fff067819 */ /* 0x000fce0000011411 */
.L_x_6195:
        /* <DEDUP_REMOVED lines=98> */
.L_x_6197:
[----:B------:R-:W-:Y:S05]  /*f720*/  BSYNC B0 ;  /* 0x0000000000007941 */ /* 0x000fea0003800000 */
.L_x_6196:
[----:B------:R-:W0:Y:S01]  /*f730*/  LDGDEPBAR ;  /* 0x00000000000079af */ /* 0x000e220000000000 */
[----:B------:R-:W-:-:S04]  /*f740*/  LEA R182, P0, R17, R182, 0x1 ;  /* 0x000000b611b67211 */ /* 0x000fc800078008ff */
[----:B------:R-:W-:-:S09]  /*f750*/  LEA.HI.X R183, R17, R183, R6, 0x1, P0 ;  /* 0x000000b711b77211 */ /* 0x000fd200000f0c06 */
.L_x_6193:
        /* <DEDUP_REMOVED lines=53> */
[----:B-1-3--:R-:W-:Y:S02]  /*fab0*/  FMNMX.FTZ R13, R63, R0, !PT ;  /* 0x000000003f0d7209 */ /* 0x00afe40007810000 */
        /* <DEDUP_REMOVED lines=10> */
[----:B------:R-:W1:Y:S03]  /*fb60*/  SHFL.BFLY PT, R15, R0, 0x2, 0x1f ;  /* 0x0c401f00000f7f89 */ /* 0x000e6600000e0000 */
[-C--:B------:R-:W-:Y:S01]  /*fb70*/  IADD3 R161, R5, R164.reuse, RZ ;  /* 0x000000a405a17210 */ /* 0x080fe20007ffe0ff */
[----:B------:R-:W2:Y:S01]  /*fb80*/  SHFL.BFLY PT, R13, R6, 0x2, 0x1f ;  /* 0x0c401f00060d7f89 */ /* 0x000ea200000e0000 */
[----:B------:R-:W-:-:S02]  /*fb90*/  IADD3 R162, R3, R164, RZ ;  /* 0x000000a403a27210 */ /* 0x000fc40007ffe0ff */
[----:B------:R-:W-:Y:S01]  /*fba0*/  IADD3 R160, R3, R161, RZ ;  /* 0x000000a103a07210 */ /* 0x000fe20007ffe0ff */
[----:B------:R-:W-:Y:S04]  /*fbb0*/  LDSM.16.MT88.4 R16, [R164+0x6800] ;  /* 0x00680000a410783b */ /* 0x000fe80000004200 */
[----:B------:R-:W-:Y:S04]  /*fbc0*/  LDSM.16.MT88.4 R84, [R162+0x6000] ;  /* 0x00600000a254783b */ /* 0x000fe80000004200 */
[----:B------:R-:W-:Y:S01]  /*fbd0*/  LDSM.16.MT88.4 R20, [R160+0x6800] ;  /* 0x00680000a014783b */ /* 0x000fe20000004200 */
[----:B-1----:R-:W-:-:S02]  /*fbe0*/  FMNMX.FTZ R15, R0, R15, !PT ;  /* 0x0000000f000f7209 */ /* 0x002fc40007810000 */
[----:B--2---:R-:W-:-:S03]  /*fbf0*/  FMNMX.FTZ R13, R6, R13, !PT ;  /* 0x0000000d060d7209 */ /* 0x004fc60007810000 */
[----:B------:R-:W1:Y:S04]  /*fc00*/  SHFL.BFLY PT, R2, R15, 0x1, 0x1f ;  /* 0x0c201f000f027f89 */ /* 0x000e6800000e0000 */
[----:B------:R-:W2:Y:S01]  /*fc10*/  SHFL.BFLY PT, R0, R13, 0x1, 0x1f ;  /* 0x0c201f000d007f89 */ /* 0x000ea200000e0000 */
[----:B-1----:R-:W-:-:S04]  /*fc20*/  FMNMX.FTZ R2, R15, R2, !PT ;  /* 0x000000020f027209 */ /* 0x002fc80007810000 */
[C---:B------:R-:W-:Y:S01]  /*fc30*/  FSETP.NEU.FTZ.AND P0, PT, R2.reuse, -INF , PT ;  /* 0xff8000000200780b */ /* 0x040fe20003f1d000 */
[----:B------:R-:W-:Y:S01]  /*fc40*/  FMUL.FTZ R42, R2, UR8 ;  /* 0x00000008022a7c20 */ /* 0x000fe20008410000 */
[----:B--2---:R-:W-:Y:S02]  /*fc50*/  FMNMX.FTZ R0, R13, R0, !PT ;  /* 0x000000000d007209 */ /* 0x004fe40007810000 */
[----:B------:R-:W-:Y:S02]  /*fc60*/  LDSM.16.MT88.4 R12, [R162+0x6800] ;  /* 0x00680000a20c783b */ /* 0x000fe40000004200 */
[----:B------:R-:W-:Y:S01]  /*fc70*/  FSEL R42, R42, RZ, P0 ;  /* 0x000000ff2a2a7208 */ /* 0x000fe20000000000 */
[C---:B------:R-:W-:Y:S01]  /*fc80*/  FMUL.FTZ R26, R0.reuse, UR8 ;  /* 0x00000008001a7c20 */ /* 0x040fe20008410000 */
[----:B------:R-:W-:-:S03]  /*fc90*/  FSETP.NEU.FTZ.AND P0, PT, R0, -INF , PT ;  /* 0xff8000000000780b */ /* 0x000fc60003f1d000 */
[--C-:B------:R-:W-:Y:S01]  /*fca0*/  FFMA.FTZ R50, R79, UR8, -R42.reuse ;  /* 0x000000084f327c23 */ /* 0x100fe2000801082a */
[--C-:B------:R-:W-:Y:S01]  /*fcb0*/  FFMA.FTZ R30, R77, UR8, -R42.reuse ;  /* 0x000000084d1e7c23 */ /* 0x100fe2000801082a */
[----:B------:R-:W-:Y:S01]  /*fcc0*/  FSEL R26, R26, RZ, P0 ;  /* 0x000000ff1a1a7208 */ /* 0x000fe20000000000 */
[----:B------:R-:W1:Y:S01]  /*fcd0*/  LDSM.16.MT88.4 R76, [R161+0x6000] ;  /* 0x00600000a14c783b */ /* 0x000e620000004200 */
[--C-:B------:R-:W-:Y:S01]  /*fce0*/  FFMA.FTZ R41, R51, UR8, -R42.reuse ;  /* 0x0000000833297c23 */ /* 0x100fe2000801082a */
[--C-:B------:R-:W-:Y:S01]  /*fcf0*/  FFMA.FTZ R29, R93, UR8, -R42.reuse ;  /* 0x000000085d1d7c23 */ /* 0x100fe2000801082a */
[----:B------:R-:W-:Y:S01]  /*fd00*/  FFMA.FTZ R52, R11, UR8, -R42 ;  /* 0x000000080b347c23 */ /* 0x000fe2000801082a */
[----:B------:R-:W2:Y:S01]  /*fd10*/  LDSM.16.MT88.4 R92, [R164+0x6000] ;  /* 0x00600000a45c783b */ /* 0x000ea20000004200 */
[----:B------:R-:W-:Y:S01]  /*fd20*/  FFMA.FTZ R51, R7, UR8, -R26 ;  /* 0x0000000807337c23 */ /* 0x000fe2000801081a */
[----:B------:R-:W-:Y:S01]  /*fd30*/  FFMA.FTZ R49, R49, UR8, -R42 ;  /* 0x0000000831317c23 */ /* 0x000fe2000801082a */
[--C-:B------:R-:W-:Y:S01]  /*fd40*/  FFMA.FTZ R54, R9, UR8, -R26.reuse ;  /* 0x0000000809367c23 */ /* 0x100fe2000801081a */
[--C-:B------:R-:W-:Y:S01]  /*fd50*/  FFMA.FTZ R43, R69, UR8, -R26.reuse ;  /* 0x00000008452b7c23 */ /* 0x100fe2000801081a */
[----:B------:R-:W-:Y:S01]  /*fd60*/  FFMA.FTZ R34, R71, UR8, -R26 ;  /* 0x0000000847227c23 */ /* 0x000fe2000801081a */
[----:B------:R-:W3:Y:S01]  /*fd70*/  LDSM.16.MT88.4 R4, [R160+0x6000] ;  /* 0x00600000a004783b */ /* 0x000ee20000004200 */
[----:B------:R-:W-:Y:S01]  /*fd80*/  MUFU.EX2 R52, R52 ;  /* 0x0000003400347308 */ /* 0x000fe20000000800 */
[--C-:B------:R-:W-:Y:S01]  /*fd90*/  FFMA.FTZ R32, R89, UR8, -R42.reuse ;  /* 0x0000000859207c23 */ /* 0x100fe2000801082a */
[----:B------:R-:W-:Y:S01]  /*fda0*/  FFMA.FTZ R27, R91, UR8, -R42 ;  /* 0x000000085b1b7c23 */ /* 0x000fe2000801082a */
[----:B------:R-:W4:Y:S01]  /*fdb0*/  LDSM.16.MT88.4 R8, [R161+0x6800] ;  /* 0x00680000a108783b */ /* 0x000f220000004200 */
[--C-:B------:R-:W-:Y:S01]  /*fdc0*/  FFMA.FTZ R36, R83, UR8, -R26.reuse ;  /* 0x0000000853247c23 */ /* 0x100fe2000801081a */
[--C-:B------:R-:W-:Y:S01]  /*fdd0*/  FFMA.FTZ R31, R81, UR8, -R26.reuse ;  /* 0x00000008511f7c23 */ /* 0x100fe2000801081a */
[--C-:B------:R-:W-:Y:S01]  /*fde0*/  FFMA.FTZ R28, R73, UR8, -R26.reuse ;  /* 0x00000008491c7c23 */ /* 0x100fe2000801081a */
[----:B------:R-:W-:Y:S01]  /*fdf0*/  FFMA.FTZ R3, R75, UR8, -R26 ;  /* 0x000000084b037c23 */ /* 0x000fe2000801081a */
[----:B------:R-:W5:Y:S01]  /*fe00*/  MUFU.EX2 R49, R49 ;  /* 0x0000003100317308 */ /* 0x000f620000000800 */
[--C-:B------:R-:W-:Y:S01]  /*fe10*/  FFMA.FTZ R58, R209, UR8, -R42.reuse ;  /* 0x00000008d13a7c23 */ /* 0x100fe2000801082a */
[--C-:B------:R-:W-:Y:S01]  /*fe20*/  FFMA.FTZ R57, R57, UR8, -R42.reuse ;  /* 0x0000000839397c23 */ /* 0x100fe2000801082a */
[--C-:B------:R-:W-:Y:S01]  /*fe30*/  FFMA.FTZ R55, R207, UR8, -R42.reuse ;  /* 0x00000008cf377c23 */ /* 0x100fe2000801082a */
[----:B------:R-:W-:Y:S01]  /*fe40*/  FFMA.FTZ R46, R211, UR8, -R42 ;  /* 0x00000008d32e7c23 */ /* 0x000fe2000801082a */
        /* <DEDUP_REMOVED lines=11> */
[----:B------:R-:W1:Y:S01]  /*ff00*/  MUFU.EX2 R41, R41 ;  /* 0x0000002900297308 */ /* 0x000e620000000800 */
[----:B-----5:R-:W-:Y:S01]  /*ff10*/  F2FP.F16.F32.PACK_AB R68, R49, R52 ;  /* 0x000000343144723e */ /* 0x020fe200000000ff */
        /* <DEDUP_REMOVED lines=14> */
[----:B------:R-:W5:Y:S01]  /*10000*/  MUFU.EX2 R51, R51 ;  /* 0x0000003300337308 */ /* 0x000f620000000800 */
[----:B-1----:R-:W-:Y:S01]  /*10010*/  F2FP.F16.F32.PACK_AB R70, R41, R50 ;  /* 0x000000322946723e */ /* 0x002fe200000000ff */
[----:B------:R-:W-:Y:S01]  /*10020*/  FFMA.FTZ R120, R137, UR8, -R42 ;  /* 0x0000000889787c23 */ /* 0x000fe2000801082a */
[--C-:B------:R-:W-:Y:S01]  /*10030*/  FFMA.FTZ R129, R129, UR8, -R26.reuse ;  /* 0x0000000881817c23 */ /* 0x100fe2000801081a */
[--C-:B------:R-:W-:Y:S01]  /*10040*/  FFMA.FTZ R124, R127, UR8, -R26.reuse ;  /* 0x000000087f7c7c23 */ /* 0x100fe2000801081a */
[----:B------:R-:W-:Y:S01]  /*10050*/  FFMA.FTZ R135, R135, UR8, -R26 ;  /* 0x0000000887877c23 */ /* 0x000fe2000801081a */
[--C-:B------:R-:W-:Y:S01]  /*10060*/  FFMA.FTZ R126, R109, UR8, -R42.reuse ;  /* 0x000000086d7e7c23 */ /* 0x100fe2000801082a */
[----:B------:R-:W-:Y:S01]  /*10070*/  FFMA.FTZ R65, R65, UR8, -R42 ;  /* 0x0000000841417c23 */ /* 0x000fe2000801082a */
[----:B------:R-:W-:Y:S01]  /*10080*/  MUFU.EX2 R43, R43 ;  /* 0x0000002b002b7308 */ /* 0x000fe20000000800 */
[--C-:B------:R-:W-:Y:S01]  /*10090*/  FFMA.FTZ R61, R61, UR8, -R26.reuse ;  /* 0x000000083d3d7c23 */ /* 0x100fe2000801081a */
[--C-:B------:R-:W-:Y:S01]  /*100a0*/  FFMA.FTZ R128, R59, UR8, -R26.reuse ;  /* 0x000000083b807c23 */ /* 0x100fe2000801081a */
[--C-:B------:R-:W-:Y:S01]  /*100b0*/  FFMA.FTZ R130, R47, UR8, -R26.reuse ;  /* 0x000000082f827c23 */ /* 0x100fe2000801081a */
[----:B------:R-:W-:Y:S01]  /*100c0*/  FFMA.FTZ R45, R45, UR8, -R26 ;  /* 0x000000082d2d7c23 */ /* 0x000fe2000801081a */
[----:B------:R-:W-:Y:S01]  /*100d0*/  FADD.FTZ R49, R52, R49 ;  /* 0x0000003134317221 */ /* 0x000fe20000010000 */
[--C-:B------:R-:W-:Y:S01]  /*100e0*/  FFMA.FTZ R47, R39, UR8, -R42.reuse ;  /* 0x00000008272f7c23 */ /* 0x100fe2000801082a */
[--C-:B------:R-:W-:Y:S01]  /*100f0*/  FFMA.FTZ R39, R38, UR8, -R42.reuse ;  /* 0x0000000826277c23 */ /* 0x100fe2000801082a */
[----:B------:R-:W1:Y:S01]  /*10100*/  MUFU.EX2 R34, R34 ;  /* 0x0000002200227308 */ /* 0x000e620000000800 */
[----:B-----5:R-:W-:Y:S01]  /*10110*/  F2FP.F16.F32.PACK_AB R69, R51, R54 ;  /* 0x000000363345723e */ /* 0x020fe200000000ff */
[----:B------:R-:W-:Y:S01]  /*10120*/  FADD.FTZ R54, R54, R51 ;  /* 0x0000003336367221 */ /* 0x000fe20000010000 */
[----:B------:R-:W-:Y:S01]  /*10130*/  FADD.FTZ R50, R50, R49 ;  /* 0x0000003132327221 */ /* 0x000fe20000010000 */
[--C-:B------:R-:W-:Y:S01]  /*10140*/  FFMA.FTZ R49, R40, UR8, -R42.reuse ;  /* 0x0000000828317c23 */ /* 0x100fe2000801082a */
[----:B------:R-:W-:Y:S01]  /*10150*/  FFMA.FTZ R40, R37, UR8, -R42 ;  /* 0x0000000825287c23 */ /* 0x000fe2000801082a */
[----:B------:R-:W-:Y:S01]  /*10160*/  FFMA.FTZ R33, R33, UR8, -R26 ;  /* 0x0000000821217c23 */ /* 0x000fe2000801081a */
[----:B------:R-:W-:Y:S01]  /*10170*/  FADD.FTZ R41, R41, R50 ;  /* 0x0000003229297221 */ /* 0x000fe20000010000 */
[----:B------:R-:W-:Y:S01]  /*10180*/  MUFU.EX2 R32, R32 ;  /* 0x0000002000207308 */ /* 0x000fe20000000800 */
[--C-:B------:R-:W-:Y:S01]  /*10190*/  FFMA.FTZ R25, R25, UR8, -R26.reuse ;  /* 0x0000000819197c23 */ /* 0x100fe2000801081a */
[--C-:B------:R-:W-:Y:S01]  /*101a0*/  FFMA.FTZ R188, R24, UR8, -R26.reuse ;  /* 0x0000000818bc7c23 */ /* 0x100fe2000801081a */
[----:B------:R-:W-:-:S05]  /*101b0*/  FFMA.FTZ R35, R35, UR8, -R26 ;  /* 0x0000000823237c23 */ /* 0x000fca000801081a */
[----:B------:R-:W5:Y:S01]  /*101c0*/  MUFU.EX2 R29, R29 ;  /* 0x0000001d001d7308 */ /* 0x000f620000000800 */
[----:B-1----:R-:W-:Y:S01]  /*101d0*/  F2FP.F16.F32.PACK_AB R71, R34, R43 ;  /* 0x0000002b2247723e */ /* 0x002fe200000000ff */
[----:B------:R-:W-:-:S04]  /*101e0*/  FADD.FTZ R43, R43, R54 ;  /* 0x000000362b2b7221 */ /* 0x000fc80000010000 */
[----:B------:R-:W-:Y:S02]  /*101f0*/  FADD.FTZ R43, R34, R43 ;  /* 0x0000002b222b7221 */ /* 0x000fe40000010000 */
[C---:B------:R-:W-:Y:S01]  /*10200*/  HMMA.16816.F32 R80, R68.reuse, R76, RZ ;  /* 0x0000004c4450723c */ /* 0x040fe200000018ff */
[----:B------:R-:W-:Y:S05]  /*10210*/  MUFU.EX2 R30, R30 ;  /* 0x0000001e001e7308 */ /* 0x000fea0000000800 */
[C---:B------:R-:W-:Y:S03]  /*10220*/  HMMA.16816.F32 R76, R68.reuse, R78, RZ ;  /* 0x0000004e444c723c */ /* 0x040fe600000018ff */
[----:B------:R-:W-:Y:S03]  /*10230*/  MUFU.EX2 R27, R27 ;  /* 0x0000001b001b7308 */ /* 0x000fe60000000800 */
[C---:B------:R-:W-:Y:S05]  /*10240*/  HMMA.16816.F32 R88, R68.reuse, R84, RZ ;  /* 0x000000544458723c */ /* 0x040fea00000018ff */
[----:B------:R-:W-:Y:S01]  /*10250*/  MUFU.EX2 R36, R36 ;  /* 0x0000002400247308 */ /* 0x000fe20000000800 */
[C---:B--2---:R-:W-:Y:S06]  /*10260*/  HMMA.16816.F32 R96, R68.reuse, R92, RZ ;  /* 0x0000005c4460723c */ /* 0x044fec00000018ff */
[C---:B------:R-:W-:Y:S01]  /*10270*/  HMMA.16816.F32 R84, R68.reuse, R86, RZ ;  /* 0x000000564454723c */ /* 0x040fe200000018ff */
[----:B------:R-:W1:Y:S05]  /*10280*/  MUFU.EX2 R31, R31 ;  /* 0x0000001f001f7308 */ /* 0x000e6a0000000800 */
[C---:B------:R-:W-:Y:S03]  /*10290*/  HMMA.16816.F32 R92, R68.reuse, R94, RZ ;  /* 0x0000005e445c723c */ /* 0x040fe600000018ff */
[----:B------:R-:W-:Y:S03]  /*102a0*/  MUFU.EX2 R28, R28 ;  /* 0x0000001c001c7308 */ /* 0x000fe60000000800 */
[C---:B---3--:R-:W-:Y:S05]  /*102b0*/  HMMA.16816.F32 R72, R68.reuse, R4, RZ ;  /* 0x000000044448723c */ /* 0x048fea00000018ff */
[----:B------:R-:W2:Y:S01]  /*102c0*/  MUFU.EX2 R3, R3 ;  /* 0x0000000300037308 */ /* 0x000ea20000000800 */
[----:B------:R-:W-:Y:S01]  /*102d0*/  HMMA.16816.F32 R68, R68, R6, RZ ;  /* 0x000000064444723c */ /* 0x000fe200000018ff */
[----:B-----5:R-:W-:Y:S01]  /*102e0*/  F2FP.F16.F32.PACK_AB R4, R29, R32 ;  /* 0x000000201d04723e */ /* 0x020fe200000000ff */
[----:B------:R-:W-:Y:S01]  /*102f0*/  FADD.FTZ R32, R32, R41 ;  /* 0x0000002920207221 */ /* 0x000fe20000010000 */
[----:B-1----:R-:W-:Y:S01]  /*10300*/  F2FP.F16.F32.PACK_AB R5, R31, R36 ;  /* 0x000000241f05723e */ /* 0x002fe200000000ff */
[----:B------:R-:W-:-:S02]  /*10310*/  FADD.FTZ R36, R36, R43 ;  /* 0x0000002b24247221 */ /* 0x000fc40000010000 */
[----:B------:R-:W-:Y:S01]  /*10320*/  FADD.FTZ R29, R29, R32 ;  /* 0x000000201d1d7221 */ /* 0x000fe20000010000 */
        /* <DEDUP_REMOVED lines=15> */
[C---:B------:R-:W-:Y:S01]  /*10420*/  HMMA.16816.F32 R84, R4.reuse, R14, R84 ;  /* 0x0000000e0454723c */ /* 0x040fe20000001854 */
[----:B------:R-:W3:Y:S01]  /*10430*/  LDSM.16.MT88.4 R12, [R162+0x7000] ;  /* 0x00700000a20c783b */ /* 0x000ee20000004200 */
[----:B------:R-:W-:Y:S04]  /*10440*/  MUFU.EX2 R56, R56 ;  /* 0x0000003800387308 */ /* 0x000fe80000000800 */
[C---:B------:R-:W-:Y:S04]  /*10450*/  HMMA.16816.F32 R72, R4.reuse, R20, R72 ;  /* 0x000000140448723c */ /* 0x040fe80000001848 */
[----:B------:R-:W4:Y:S02]  /*10460*/  MUFU.EX2 R53, R53 ;  /* 0x0000003500357308 */ /* 0x000f240000000800 */
[C---:B------:R-:W-:Y:S01]  /*10470*/  HMMA.16816.F32 R68, R4.reuse, R22, R68 ;  /* 0x000000160444723c */ /* 0x040fe20000001844 */
[----:B------:R-:W5:Y:S05]  /*10480*/  LDSM.16.MT88.4 R20, [R160+0x7000] ;  /* 0x00700000a014783b */ /* 0x000f6a0000004200 */
[----:B------:R-:W-:Y:S01]  /*10490*/  MUFU.EX2 R111, R111 ;  /* 0x0000006f006f7308 */ /* 0x000fe20000000800 */
[C---:B------:R-:W-:Y:S06]  /*104a0*/  HMMA.16816.F32 R96, R4.reuse, R16, R96 ;  /* 0x000000100460723c */ /* 0x040fec0000001860 */
[----:B------:R-:W-:Y:S01]  /*104b0*/  HMMA.16816.F32 R92, R4, R18, R92 ;  /* 0x00000012045c723c */ /* 0x000fe2000000185c */
[----:B------:R-:W2:Y:S01]  /*104c0*/  MUFU.EX2 R44, R44 ;  /* 0x0000002c002c7308 */ /* 0x000ea20000000800 */
[----:B------:R-:W5:Y:S05]  /*104d0*/  LDSM.16.MT88.4 R16, [R164+0x7000] ;  /* 0x00700000a410783b */ /* 0x000f6a0000004200 */
[----:B-1----:R-:W-:Y:S01]  /*104e0*/  F2FP.F16.F32.PACK_AB R4, R57, R58 ;  /* 0x0000003a3904723e */ /* 0x002fe200000000ff */
[----:B------:R-:W-:Y:S01]  /*104f0*/  FADD.FTZ R58, R58, R27 ;  /* 0x0000001b3a3a7221 */ /* 0x000fe20000010000 */
[----:B----4-:R-:W-:Y:S01]  /*10500*/  F2FP.F16.F32.PACK_AB R5, R53, R56 ;  /* 0x000000383505723e */ /* 0x010fe200000000ff */
[----:B------:R-:W-:Y:S01]  /*10510*/  MUFU.EX2 R123, R123 ;  /* 0x0000007b007b7308 */ /* 0x000fe20000000800 */
[----:B------:R-:W-:Y:S01]  /*10520*/  F2FP.F16.F32.PACK_AB R6, R46, R55 ;  /* 0x000000372e06723e */ /* 0x000fe200000000ff */
[----:B------:R-:W-:-:S04]  /*10530*/  FADD.FTZ R58, R57, R58 ;  /* 0x0000003a393a7221 */ /* 0x000fc80000010000 */
[----:B------:R-:W-:Y:S01]  /*10540*/  FADD.FTZ R55, R55, R58 ;  /* 0x0000003a37377221 */ /* 0x000fe20000010000 */
[----:B--2---:R-:W-:Y:S01]  /*10550*/  F2FP.F16.F32.PACK_AB R7, R44, R111 ;  /* 0x0000006f2c07723e */ /* 0x004fe200000000ff */
[----:B------:R-:W1:Y:S02]  /*10560*/  MUFU.EX2 R66, R66 ;  /* 0x0000004200427308 */ /* 0x000e640000000800 */
[----:B------:R-:W-:-:S04]  /*10570*/  FADD.FTZ R46, R46, R55 ;  /* 0x000000372e2e7221 */ /* 0x000fc80000010000 */
[C---:B------:R-:W-:Y:S02]  /*10580*/  HMMA.16816.F32 R80, R4.reuse, R8, R80 ;  /* 0x000000080450723c */ /* 0x040fe40000001850 */
[----:B------:R-:W-:Y:S04]  /*10590*/  MUFU.EX2 R119, R119 ;  /* 0x0000007700777308 */ /* 0x000fe80000000800 */
[C---:B------:R-:W-:Y:S01]  /*105a0*/  HMMA.16816.F32 R76, R4.reuse, R10, R76 ;  /* 0x0000000a044c723c */ /* 0x040fe2000000184c */
[----:B------:R-:W2:Y:S03]  /*105b0*/  LDSM.16.MT88.4 R8, [R161+0x7800] ;  /* 0x00780000a108783b */ /* 0x000ea60000004200 */
[----:B------:R-:W-:Y:S02]  /*105c0*/  MUFU.EX2 R60, R60 ;  /* 0x0000003c003c7308 */ /* 0x000fe40000000800 */
[C---:B---3--:R-:W-:Y:S06]  /*105d0*/  HMMA.16816.F32 R88, R4.reuse, R12, R88 ;  /* 0x0000000c0458723c */ /* 0x048fec0000001858 */
[C---:B------:R-:W-:Y:S01]  /*105e0*/  HMMA.16816.F32 R84, R4.reuse, R14, R84 ;  /* 0x0000000e0454723c */ /* 0x040fe20000001854 */
[----:B------:R-:W3:Y:S01]  /*105f0*/  LDSM.16.MT88.4 R12, [R162+0x7800] ;  /* 0x00780000a20c783b */ /* 0x000ee20000004200 */
        /* <DEDUP_REMOVED lines=59> */
[----:B------:R-:W-:Y:S01]  /*109b0*/  HMMA.16816.F32 R96, R4, R16, R96 ;  /* 0x000000100460723c */ /* 0x000fe20000001860 */
[----:B------:R-:W-:-:S05]  /*109c0*/  FFMA.FTZ R20, R113, UR8, -R26 ;  /* 0x0000000871147c23 */ /* 0x000fca000801081a */
[----:B------:R-:W-:Y:S01]  /*109d0*/  MUFU.EX2 R21, R135 ;  /* 0x0000008700157308 */ /* 0x000fe20000000800 */
[C---:B------:R-:W-:Y:S01]  /*109e0*/  HMMA.16816.F32 R92, R4.reuse, R18, R92 ;  /* 0x00000012045c723c */ /* 0x040fe2000000185c */
[----:B------:R-:W5:Y:S05]  /*109f0*/  LDSM.16.MT88.4 R16, [R164+0x8800] ;  /* 0x00880000a410783b */ /* 0x000f6a0000004200 */
[----:B------:R-:W-:Y:S01]  /*10a00*/  HMMA.16816.F32 R68, R4, R22, R68 ;  /* 0x000000160444723c */ /* 0x000fe20000001844 */
[----:B------:R-:W2:Y:S06]  /*10a10*/  MUFU.EX2 R20, R20 ;  /* 0x0000001400147308 */ /* 0x000eac0000000800 */
[----:B-1----:R-:W-:Y:S01]  /*10a20*/  F2FP.F16.F32.PACK_AB R4, R122, R133 ;  /* 0x000000857a04723e */ /* 0x002fe200000000ff */
[--C-:B------:R-:W-:Y:S01]  /*10a30*/  FFMA.FTZ R23, R67, UR8, -R42.reuse ;  /* 0x0000000843177c23 */ /* 0x100fe2000801082a */
[----:B----4-:R-:W-:Y:S01]  /*10a40*/  F2FP.F16.F32.PACK_AB R5, R124, R129 ;  /* 0x000000817c05723e */ /* 0x010fe200000000ff */
[----:B------:R-:W-:Y:S01]  /*10a50*/  FFMA.FTZ R22, R63, UR8, -R42 ;  /* 0x000000083f167c23 */ /* 0x000fe2000801082a */
[----:B------:R-:W-:Y:S01]  /*10a60*/  F2FP.F16.F32.PACK_AB R6, R120, R131 ;  /* 0x000000837806723e */ /* 0x000fe200000000ff */
[----:B------:R-:W-:Y:S01]  /*10a70*/  MUFU.EX2 R126, R126 ;  /* 0x0000007e007e7308 */ /* 0x000fe20000000800 */
[----:B------:R-:W-:-:S04]  /*10a80*/  FADD.FTZ R133, R133, R108 ;  /* 0x0000006c85857221 */ /* 0x000fc80000010000 */
[----:B------:R-:W-:Y:S01]  /*10a90*/  FADD.FTZ R122, R122, R133 ;  /* 0x000000857a7a7221 */ /* 0x000fe20000010000 */
[----:B--2---:R-:W-:Y:S02]  /*10aa0*/  F2FP.F16.F32.PACK_AB R7, R20, R21 ;  /* 0x000000151407723e */ /* 0x004fe400000000ff */
[----:B------:R-:W1:Y:S01]  /*10ab0*/  MUFU.EX2 R23, R23 ;  /* 0x0000001700177308 */ /* 0x000e620000000800 */
[----:B------:R-:W-:-:S04]  /*10ac0*/  FADD.FTZ R131, R131, R122 ;  /* 0x0000007a83837221 */ /* 0x000fc80000010000 */
[C---:B------:R-:W-:Y:S01]  /*10ad0*/  HMMA.16816.F32 R88, R4.reuse, R8, R88 ;  /* 0x000000080458723c */ /* 0x040fe20000001858 */
[----:B------:R-:W-:Y:S02]  /*10ae0*/  FADD.FTZ R131, R120, R131 ;  /* 0x0000008378837221 */ /* 0x000fe40000010000 */
[----:B------:R-:W-:Y:S03]  /*10af0*/  MUFU.EX2 R65, R65 ;  /* 0x0000004100417308 */ /* 0x000fe60000000800 */
[C---:B------:R-:W-:Y:S01]  /*10b00*/  HMMA.16816.F32 R84, R4.reuse, R10, R84 ;  /* 0x0000000a0454723c */ /* 0x040fe20000001854 */
[----:B------:R-:W2:Y:S04]  /*10b10*/  LDSM.16.MT88.4 R8, [R160+0x8800] ;  /* 0x00880000a008783b */ /* 0x000ea80000004200 */
[----:B------:R-:W-:Y:S01]  /*10b20*/  MUFU.EX2 R22, R22 ;  /* 0x0000001600167308 */ /* 0x000fe20000000800 */
        /* <DEDUP_REMOVED lines=8> */
[----:B------:R-:W-:Y:S08]  /*10bb0*/  MUFU.EX2 R130, R130 ;  /* 0x0000008200827308 */ /* 0x000ff00000000800 */
[----:B------:R-:W3:Y:S01]  /*10bc0*/  MUFU.EX2 R45, R45 ;  /* 0x0000002d002d7308 */ /* 0x000ee20000000800 */
[C---:B--2---:R-:W-:Y:S07]  /*10bd0*/  HMMA.16816.F32 R72, R4.reuse, R8, R72 ;  /* 0x000000080448723c */ /* 0x044fee0000001848 */
[----:B------:R-:W-:Y:S01]  /*10be0*/  MUFU.EX2 R38, R49 ;  /* 0x0000003100267308 */ /* 0x000fe20000000800 */
[----:B------:R-:W-:Y:S01]  /*10bf0*/  HMMA.16816.F32 R68, R4, R10, R68 ;  /* 0x0000000a0444723c */ /* 0x000fe20000001844 */
[----:B------:R-:W2:Y:S06]  /*10c00*/  LDSM.16.MT88.4 R8, [R162+0x9000] ;  /* 0x00900000a208783b */ /* 0x000eac0000004200 */
[----:B-1----:R-:W-:Y:S01]  /*10c10*/  F2FP.F16.F32.PACK_AB R4, R23, R126 ;  /* 0x0000007e1704723e */ /* 0x002fe200000000ff */
[----:B------:R-:W1:Y:S01]  /*10c20*/  MUFU.EX2 R37, R47 ;  /* 0x0000002f00257308 */ /* 0x000e620000000800 */
[----:B----4-:R-:W-:Y:S01]  /*10c30*/  F2FP.F16.F32.PACK_AB R5, R128, R61 ;  /* 0x0000003d8005723e */ /* 0x010fe200000000ff */
[----:B------:R-:W-:Y:S01]  /*10c40*/  FADD.FTZ R126, R126, R131 ;  /* 0x000000837e7e7221 */ /* 0x000fe20000010000 */
[----:B------:R-:W-:-:S02]  /*10c50*/  F2FP.F16.F32.PACK_AB R6, R22, R65 ;  /* 0x000000411606723e */ /* 0x000fc400000000ff */
[----:B---3--:R-:W-:Y:S01]  /*10c60*/  F2FP.F16.F32.PACK_AB R7, R45, R130 ;  /* 0x000000822d07723e */ /* 0x008fe200000000ff */
[----:B------:R-:W-:Y:S02]  /*10c70*/  FADD.FTZ R126, R23, R126 ;  /* 0x0000007e177e7221 */ /* 0x000fe40000010000 */
[----:B------:R-:W-:Y:S02]  /*10c80*/  MUFU.EX2 R39, R39 ;  /* 0x0000002700277308 */ /* 0x000fe40000000800 */
[----:B------:R-:W-:Y:S02]  /*10c90*/  FADD.FTZ R65, R65, R126 ;  /* 0x0000007e41417221 */ /* 0x000fe40000010000 */
[C---:B------:R-:W-:Y:S02]  /*10ca0*/  HMMA.16816.F32 R96, R4.reuse, R12, R96 ;  /* 0x0000000c0460723c */ /* 0x040fe40000001860 */
[----:B------:R-:W-:Y:S02]  /*10cb0*/  FADD.FTZ R65, R22, R65 ;  /* 0x0000004116417221 */ /* 0x000fe40000010000 */
[----:B------:R-:W-:Y:S02]  /*10cc0*/  MUFU.EX2 R40, R40 ;  /* 0x0000002800287308 */ /* 0x000fe40000000800 */
[C---:B------:R-:W-:Y:S01]  /*10cd0*/  HMMA.16816.F32 R92, R4.reuse, R14, R92 ;  /* 0x0000000e045c723c */ /* 0x040fe2000000185c */
[----:B------:R-:W3:Y:S05]  /*10ce0*/  LDSM.16.MT88.4 R12, [R160+0x9000] ;  /* 0x00900000a00c783b */ /* 0x000eea0000004200 */
[----:B------:R-:W-:Y:S01]  /*10cf0*/  MUFU.EX2 R34, R35 ;  /* 0x0000002300227308 */ /* 0x000fe20000000800 */
[C---:B-----5:R-:W-:Y:S06]  /*10d00*/  HMMA.16816.F32 R80, R4.reuse, R16, R80 ;  /* 0x000000100450723c */ /* 0x060fec0000001850 */
[C---:B------:R-:W-:Y:S01]  /*10d10*/  HMMA.16816.F32 R76, R4.reuse, R18, R76 ;  /* 0x00000012044c723c */ /* 0x040fe2000000184c */
[----:B------:R-:W4:Y:S01]  /*10d20*/  MUFU.EX2 R33, R33 ;  /* 0x0000002100217308 */ /* 0x000f220000000800 */
[----:B------:R-:W-:Y:S04]  /*10d30*/  LDSM.16.MT88.4 R16, [R162+0x9800] ;  /* 0x00980000a210783b */ /* 0x000fe80000004200 */
[C---:B--2---:R-:W-:Y:S03]  /*10d40*/  HMMA.16816.F32 R88, R4.reuse, R8, R88 ;  /* 0x000000080458723c */ /* 0x044fe60000001858 */
[----:B------:R-:W-:Y:S03]  /*10d50*/  MUFU.EX2 R25, R25 ;  /* 0x0000001900197308 */ /* 0x000fe60000000800 */
[C---:B------:R-:W-:Y:S01]  /*10d60*/  HMMA.16816.F32 R84, R4.reuse, R10, R84 ;  /* 0x0000000a0454723c */ /* 0x040fe20000001854 */
[----:B------:R-:W2:Y:S04]  /*10d70*/  LDSM.16.MT88.4 R8, [R164+0x9800] ;  /* 0x00980000a408783b */ /* 0x000ea80000004200 */
[----:B------:R-:W5:Y:S01]  /*10d80*/  MUFU.EX2 R188, R188 ;  /* 0x000000bc00bc7308 */ /* 0x000f620000000800 */
[C---:B---3--:R-:W-:Y:S06]  /*10d90*/  HMMA.16816.F32 R72, R4.reuse, R12, R72 ;  /* 0x0000000c0448723c */ /* 0x048fec0000001848 */
[----:B------:R-:W-:Y:S01]  /*10da0*/  HMMA.16816.F32 R68, R4, R14, R68 ;  /* 0x0000000e0444723c */ /* 0x000fe20000001844 */
[----:B------:R-:W-:-:S04]  /*10db0*/  FADD.FTZ R12, R56, R3 ;  /* 0x00000003380c7221 */ /* 0x000fc80000010000 */
[----:B------:R-:W-:Y:S02]  /*10dc0*/  FADD.FTZ R12, R53, R12 ;  /* 0x0000000c350c7221 */ /* 0x000fe40000010000 */
[----:B-1----:R-:W-:Y:S01]  /*10dd0*/  F2FP.F16.F32.PACK_AB R4, R37, R38 ;  /* 0x000000262504723e */ /* 0x002fe200000000ff */
[----:B------:R-:W-:Y:S01]  /*10de0*/  FADD.FTZ R38, R38, R65 ;  /* 0x0000004126267221 */ /* 0x000fe20000010000 */
[----:B------:R-:W-:Y:S01]  /*10df0*/  FADD.FTZ R111, R111, R12 ;  /* 0x0000000c6f6f7221 */ /* 0x000fe20000010000 */
[----:B----4-:R-:W-:Y:S01]  /*10e00*/  F2FP.F16.F32.PACK_AB R5, R33, R34 ;  /* 0x000000222105723e */ /* 0x010fe200000000ff */
[----:B------:R-:W1:Y:S01]  /*10e10*/  LDSM.16.MT88.4 R12, [R161+0x9800] ;  /* 0x00980000a10c783b */ /* 0x000e620000004200 */
[----:B------:R-:W-:Y:S01]  /*10e20*/  F2FP.F16.F32.PACK_AB R6, R40, R39 ;  /* 0x000000272806723e */ /* 0x000fe200000000ff */
[----:B------:R-:W-:Y:S01]  /*10e30*/  FADD.FTZ R44, R44, R111 ;  /* 0x0000006f2c2c7221 */ /* 0x000fe20000010000 */
[----:B-----5:R-:W-:Y:S01]  /*10e40*/  F2FP.F16.F32.PACK_AB R7, R188, R25 ;  /* 0x00000019bc07723e */ /* 0x020fe200000000ff */
        /* <DEDUP_REMOVED lines=33> */
[----:B------:R-:W-:Y:S01]  /*11060*/  LOP3.LUT P1, RZ, R178, 0x8, RZ, 0xc0, !PT ;  /* 0x00000008b2ff7812 */ /* 0x000fe2000782c0ff */
        /* <DEDUP_REMOVED lines=65> */
.L_x_6199:
[----:B------:R-:W1:Y:S02]  /*11480*/  LDC R9, c[0x0][0x250] ;  /* 0x00009400ff097b82 */ /* 0x000e640000000800 */
[----:B-1----:R-:W-:-:S05]  /*11490*/  IMAD.SHL.U32 R6, R9, 0x80, RZ ;  /* 0x0000008009067824 */ /* 0x002fca00078e00ff */
[----:B------:R-:W-:-:S04]  /*114a0*/  IADD3 R6, -R6, RZ, RZ ;  /* 0x000000ff06067210 */ /* 0x000fc80007ffe1ff */
[----:B------:R-:W-:-:S07]  /*114b0*/  SHF.R.S32.HI R11, RZ, 0x1f, R6 ;  /* 0x0000001fff0b7819 */ /* 0x000fce0000011406 */
.L_x_6200:
[----:B------:R-:W-:Y:S01]  /*114c0*/  ULDC UR4, c[0x0][0x2d0] ;  /* 0x0000b40000047ab9 */ /* 0x000fe20000000800 */
[----:B------:R-:W-:Y:S02]  /*114d0*/  LEA R140, P3, R6, R140, 0x1 ;  /* 0x0000008c068c7211 */ /* 0x000fe400078608ff */
[----:B------:R-:W-:Y:S02]  /*114e0*/  ISETP.GE.AND P0, PT, R100, UR4, PT ;  /* 0x0000000464007c0c */ /* 0x000fe4000bf06270 */
[----:B------:R-:W-:Y:S02]  /*114f0*/  LEA.HI.X R141, R6, R141, R11, 0x1, P3 ;  /* 0x0000008d068d7211 */ /* 0x000fe400018f0c0b */
[----:B------:R-:W-:-:S09]  /*11500*/  LOP3.LUT R178, R178, 0xfffffffe, RZ, 0xc0, !PT ;  /* 0xfffffffeb2b27812 */ /* 0x000fd200078ec0ff */
        /* <DEDUP_REMOVED lines=55> */
[----:B------:R1:W-:Y:S01]  /*11880*/  @!P0 LDGSTS.E.BYPASS.LTC128B.128 [R179+0x7800], desc[UR6][R14.64] ;  /* 0x078000000eb38fae */ /* 0x0003e2000b901d46 */
[----:B------:R-:W-:-:S02]  /*11890*/  @!P0 IADD3 R13, P1, R6, R13, RZ ;  /* 0x0000000d060d8210 */ /* 0x000fc40007f3e0ff */
[----:B------:R-:W-:Y:S01]  /*118a0*/  @!P0 IADD3 R7, P2, R6, R18, RZ ;  /* 0x0000001206078210 */ /* 0x000fe20007f5e0ff */
[----:B-----5:R-:W-:Y:S01]  /*118b0*/  @!P0 IMAD R4, R4, 0x60, RZ ;  /* 0x0000006004048824 */ /* 0x020fe200078e02ff */
[C---:B------:R-:W-:Y:S01]  /*118c0*/  @!P0 IADD3.X R8, R11.reuse, R21, R8, P3, !PT ;  /* 0x000000150b088210 */ /* 0x040fe20001ffe408 */
[----:B------:R-:W-:Y:S01]  /*118d0*/  @!P0 IMAD.X R114, R11, 0x1, R114, P1 ;  /* 0x000000010b728824 */ /* 0x000fe200008e0672 */
[----:B------:R-:W-:Y:S01]  /*118e0*/  @!P0 IADD3 R6, P1, R6, R16, RZ ;  /* 0x0000001006068210 */ /* 0x000fe20007f3e0ff */
[----:B------:R-:W-:Y:S01]  /*118f0*/  @P0 STS.128 [R179+0x8000], RZ ;  /* 0x008000ffb3000388 */ /* 0x000fe20000000c00 */
[----:B------:R-:W-:Y:S02]  /*11900*/  @!P0 LEA R16, P3, R5, UR10, 0x1 ;  /* 0x0000000a05108c11 */ /* 0x000fe4000f8608ff */
[----:B------:R-:W-:Y:S01]  /*11910*/  @!P0 IADD3.X R4, R11, R4, R19, P2, !PT ;  /* 0x000000040b048210 */ /* 0x000fe200017fe413 */
[----:B--2---:R-:W-:Y:S01]  /*11920*/  @!P0 IMAD R3, R3, 0x70, RZ ;  /* 0x0000007003038824 */ /* 0x004fe200078e02ff */
[----:B------:R-:W-:-:S02]  /*11930*/  @!P0 LEA R22, P4, R13, UR10, 0x1 ;  /* 0x0000000a0d168c11 */ /* 0x000fc4000f8808ff */
[----:B------:R-:W-:Y:S02]  /*11940*/  @!P0 LEA R10, P2, R7, UR10, 0x1 ;  /* 0x0000000a070a8c11 */ /* 0x000fe4000f8408ff */
[----:B------:R-:W-:Y:S02]  /*11950*/  @!P0 LEA.HI.X R23, R13, UR11, R114, 0x1, P4 ;  /* 0x0000000b0d178c11 */ /* 0x000fe4000a0f0c72 */
[----:B------:R-:W-:Y:S02]  /*11960*/  @!P0 IADD3.X R3, R11, R17, R3, P1, !PT ;  /* 0x000000110b038210 */ /* 0x000fe40000ffe403 */
[C---:B------:R-:W-:Y:S01]  /*11970*/  @!P0 LEA R24, P1, R6.reuse, UR10, 0x1 ;  /* 0x0000000a06188c11 */ /* 0x040fe2000f8208ff */
[----:B------:R-:W-:Y:S01]  /*11980*/  @!PT LDS RZ, [RZ] ;  /* 0x00000000fffff984 */ /* 0x000fe20000000800 */
[----:B------:R-:W-:Y:S01]  /*11990*/  @!PT LDS RZ, [RZ] ;  /* 0x00000000fffff984 */ /* 0x000fe20000000800 */
[----:B------:R-:W-:Y:S01]  /*119a0*/  @!PT LDS RZ, [RZ] ;  /* 0x00000000fffff984 */ /* 0x000fe20000000800 */
[----:B------:R2:W-:Y:S01]  /*119b0*/  @!P0 LDGSTS.E.BYPASS.LTC128B.128 [R179+0x8000], desc[UR6][R22.64] ;  /* 0x0800000016b38fae */ /* 0x0005e2000b901d46 */
[----:B------:R-:W-:Y:S02]  /*119c0*/  @!P0 LEA.HI.X R17, R5, UR11, R8, 0x1, P3 ;  /* 0x0000000b05118c11 */ /* 0x000fe400098f0c08 */
[----:B------:R-:W-:Y:S01]  /*119d0*/  @!P0 LEA.HI.X R11, R7, UR11, R4, 0x1, P2 ;  /* 0x0000000b070b8c11 */ /* 0x000fe200090f0c04 */
[----:B------:R-:W-:Y:S01]  /*119e0*/  @P0 STS.128 [R179+0x8800], RZ ;  /* 0x008800ffb3000388 */ /* 0x000fe20000000c00 */
[----:B------:R-:W-:-:S02]  /*119f0*/  @!P0 LEA.HI.X R25, R6, UR11, R3, 0x1, P1 ;  /* 0x0000000b06198c11 */ /* 0x000fc400088f0c03 */
[----:B------:R-:W-:Y:S01]  /*11a00*/  P2R R3, PR, RZ, 0x1 ;  /* 0x00000001ff037803 */ /* 0x000fe20000000000 */
        /* <DEDUP_REMOVED lines=16> */
[----:B------:R-:W4:Y:S04]  /*11b10*/  LDSM.16.M88.4 R4, [R169+0x2800] ;  /* 0x00280000a904783b */ /* 0x000f280000000200 */
[----:B------:R-:W5:Y:S04]  /*11b20*/  LDSM.16.M88.4 R48, [R169+0x3000] ;  /* 0x00300000a930783b */ /* 0x000f680000000200 */
[----:B------:R-:W-:Y:S04]  /*11b30*/  LDSM.16.M88.4 R116, [R168] ;  /* 0x00000000a874783b */ /* 0x000fe80000000200 */
[----:B------:R-:W5:Y:S04]  /*11b40*/  LDSM.16.M88.4 R28, [R163+0x2000] ;  /* 0x00200000a31c783b */ /* 0x000f680000000200 */
[----:B--2---:R-:W2:Y:S04]  /*11b50*/  LDSM.16.M88.4 R20, [R163+0x2800] ;  /* 0x00280000a314783b */ /* 0x004ea80000000200 */
[----:B------:R-:W2:Y:S04]  /*11b60*/  LDSM.16.M88.4 R112, [R163+0x3000] ;  /* 0x00300000a370783b */ /* 0x000ea80000000200 */
[----:B------:R-:W2:Y:S04]  /*11b70*/  LDSM.16.M88.4 R40, [R169+0x3800] ;  /* 0x00380000a928783b */ /* 0x000ea80000000200 */
[----:B------:R-:W2:Y:S04]  /*11b80*/  LDSM.16.M88.4 R32, [R169+0x4000] ;  /* 0x00400000a920783b */ /* 0x000ea80000000200 */
[----:B---3--:R-:W3:Y:S04]  /*11b90*/  LDSM.16.M88.4 R24, [R169+0x4800] ;  /* 0x00480000a918783b */ /* 0x008ee80000000200 */
[----:B------:R-:W3:Y:S01]  /*11ba0*/  LDSM.16.M88.4 R128, [R169+0x5000] ;  /* 0x00500000a980783b */ /* 0x000ee20000000200 */
[C---:B-1----:R-:W-:Y:S03]  /*11bb0*/  HMMA.16816.F32 R16, R124.reuse, R12, RZ ;  /* 0x0000000c7c10723c */ /* 0x042fe600000018ff */
[----:B------:R-:W1:Y:S03]  /*11bc0*/  LDSM.16.M88.4 R120, [R169+0x5800] ;  /* 0x00580000a978783b */ /* 0x000e660000000200 */
        /* <DEDUP_REMOVED lines=12> */
[C---:B--2---:R-:W-:Y:S06]  /*11c90*/  HMMA.16816.F32 R8, R116.reuse, R20, R8 ;  /* 0x000000147408723c */ /* 0x044fec0000001808 */
[C---:B------:R-:W-:Y:S06]  /*11ca0*/  HMMA.16816.F32 R4, R116.reuse, R22, R4 ;  /* 0x000000167404723c */ /* 0x040fec0000001804 */
[C---:B------:R-:W-:Y:S06]  /*11cb0*/  HMMA.16816.F32 R52, R116.reuse, R112, R52 ;  /* 0x000000707434723c */ /* 0x040fec0000001834 */
[----:B------:R-:W-:Y:S06]  /*11cc0*/  HMMA.16816.F32 R48, R116, R114, R48 ;  /* 0x000000727430723c */ /* 0x000fec0000001830 */
[C---:B------:R-:W-:Y:S06]  /*11cd0*/  HMMA.16816.F32 R44, R124.reuse, R40, RZ ;  /* 0x000000287c2c723c */ /* 0x040fec00000018ff */
[C---:B------:R-:W-:Y:S06]  /*11ce0*/  HMMA.16816.F32 R36, R124.reuse, R32, RZ ;  /* 0x000000207c24723c */ /* 0x040fec00000018ff */
[C---:B---3--:R-:W-:Y:S06]  /*11cf0*/  HMMA.16816.F32 R28, R124.reuse, R24, RZ ;  /* 0x000000187c1c723c */ /* 0x048fec00000018ff */
        /* <DEDUP_REMOVED lines=36> */
[C---:B--2---:R-:W-:Y:S06]  /*11f40*/  HMMA.16816.F32 R28, R108.reuse, R64, R28 ;  /* 0x000000406c1c723c */ /* 0x044fec000000181c */
[C---:B------:R-:W-:Y:S01]  /*11f50*/  HMMA.16816.F32 R24, R108.reuse, R66, R24 ;  /* 0x000000426c18723c */ /* 0x040fe20000001818 */
[----:B------:R-:W2:Y:S05]  /*11f60*/  LDSM.16.M88.4 R64, [R102+0x1000] ;  /* 0x001000006640783b */ /* 0x000eaa0000000200 */
[C---:B------:R-:W-:Y:S06]  /*11f70*/  HMMA.16816.F32 R44, R108.reuse, R124, R44 ;  /* 0x0000007c6c2c723c */ /* 0x040fec000000182c */
[----:B------:R-:W-:Y:S01]  /*11f80*/  HMMA.16816.F32 R40, R108, R126, R40 ;  /* 0x0000007e6c28723c */ /* 0x000fe20000001828 */
[----:B------:R-:W3:Y:S05]  /*11f90*/  LDSM.16.M88.4 R124, [R106] ;  /* 0x000000006a7c783b */ /* 0x000eea0000000200 */
[C---:B-1----:R-:W-:Y:S06]  /*11fa0*/  HMMA.16816.F32 R16, R116.reuse, R60, R16 ;  /* 0x0000003c7410723c */ /* 0x042fec0000001810 */
[C---:B------:R-:W-:Y:S01]  /*11fb0*/  HMMA.16816.F32 R12, R116.reuse, R62, R12 ;  /* 0x0000003e740c723c */ /* 0x040fe2000000180c */
[----:B------:R-:W1:Y:S05]  /*11fc0*/  LDSM.16.M88.4 R60, [R102+0x1800] ;  /* 0x00180000663c783b */ /* 0x000e6a0000000200 */
[C---:B------:R-:W-:Y:S06]  /*11fd0*/  HMMA.16816.F32 R4, R116.reuse, R58, R4 ;  /* 0x0000003a7404723c */ /* 0x040fec0000001804 */
[C---:B--2---:R-:W-:Y:S06]  /*11fe0*/  HMMA.16816.F32 R52, R116.reuse, R64, R52 ;  /* 0x000000407434723c */ /* 0x044fec0000001834 */
[----:B------:R-:W-:Y:S01]  /*11ff0*/  HMMA.16816.F32 R8, R116, R56, R8 ;  /* 0x000000387408723c */ /* 0x000fe20000001808 */
[----:B------:R-:W-:-:S05]  /*12000*/  FMUL.FTZ R19, R19, UR15 ;  /* 0x0000000f13137c20 */ /* 0x000fca0008410000 */
[C---:B---3--:R-:W-:Y:S01]  /*12010*/  HMMA.16816.F32 R20, R108.reuse, R124, R20 ;  /* 0x0000007c6c14723c */ /* 0x048fe20000001814 */
        /* <DEDUP_REMOVED lines=12> */
[----:B------:R-:W-:Y:S01]  /*120e0*/  HMMA.16816.F32 R128, R108, R126, R128 ;  /* 0x0000007e6c80723c */ /* 0x000fe20000001880 */
[----:B------:R-:W2:Y:S01]  /*120f0*/  LDSM.16.M88.4 R124, [R104] ;  /* 0x00000000687c783b */ /* 0x000ea20000000200 */
[----:B------:R-:W-:Y:S01]  /*12100*/  FMUL.FTZ R52, R52, UR15 ;  /* 0x0000000f34347c20 */ /* 0x000fe20008410000 */
[----:B------:R-:W-:Y:S01]  /*12110*/  FMUL.FTZ R54, R54, UR15 ;  /* 0x0000000f36367c20 */ /* 0x000fe20008410000 */
[----:B------:R-:W-:Y:S01]  /*12120*/  FMUL.FTZ R53, R53, UR15 ;  /* 0x0000000f35357c20 */ /* 0x000fe20008410000 */
[----:B------:R-:W-:Y:S01]  /*12130*/  MUFU.TANH R59, R5 ;  /* 0x00000005003b7308 */ /* 0x000fe20000002400 */
[C---:B-1----:R-:W-:Y:S01]  /*12140*/  HMMA.16816.F32 R44, R116.reuse, R60, R44 ;  /* 0x0000003c742c723c */ /* 0x042fe2000000182c */
[----:B------:R-:W-:Y:S01]  /*12150*/  FMUL.FTZ R8, R8, UR15 ;  /* 0x0000000f08087c20 */ /* 0x000fe20008410000 */
[----:B------:R-:W-:Y:S01]  /*12160*/  FMUL.FTZ R9, R9, UR15 ;  /* 0x0000000f09097c20 */ /* 0x000fe20008410000 */
[----:B------:R-:W-:Y:S01]  /*12170*/  FMUL.FTZ R10, R10, UR15 ;  /* 0x0000000f0a0a7c20 */ /* 0x000fe20008410000 */
[----:B------:R-:W-:Y:S01]  /*12180*/  FMUL.FTZ R11, R11, UR15 ;  /* 0x0000000f0b0b7c20 */ /* 0x000fe20008410000 */
[----:B------:R-:W-:Y:S01]  /*12190*/  FMUL.FTZ R55, R55, UR15 ;  /* 0x0000000f37377c20 */ /* 0x000fe20008410000 */
[C---:B------:R-:W-:Y:S01]  /*121a0*/  HMMA.16816.F32 R40, R116.reuse, R62, R40 ;  /* 0x0000003e7428723c */ /* 0x040fe20000001828 */
[----:B------:R-:W-:Y:S05]  /*121b0*/  MUFU.TANH R65, R6 ;  /* 0x0000000600417308 */ /* 0x000fea0000002400 */
[----:B------:R-:W-:Y:S03]  /*121c0*/  HMMA.16816.F32 R48, R116, R66, R48 ;  /* 0x000000427430723c */ /* 0x000fe60000001830 */
[----:B------:R1:W-:Y:S08]  /*121d0*/  MUFU.TANH R61, R7 ;  /* 0x00000007003d7308 */ /* 0x0003f00000002400 */
[----:B------:R-:W-:Y:S01]  /*121e0*/  MUFU.TANH R58, R8 ;  /* 0x00000008003a7308 */ /* 0x000fe20000002400 */
[----:B------:R-:W-:Y:S01]  /*121f0*/  FMUL.FTZ R44, R44, UR15 ;  /* 0x0000000f2c2c7c20 */ /* 0x000fe20008410000 */
[----:B------:R-:W-:Y:S01]  /*12200*/  FMUL.FTZ R46, R46, UR15 ;  /* 0x0000000f2e2e7c20 */ /* 0x000fe20008410000 */
[----:B------:R-:W-:Y:S01]  /*12210*/  FMUL.FTZ R47, R47, UR15 ;  /* 0x0000000f2f2f7c20 */ /* 0x000fe20008410000 */
[----:B------:R-:W-:-:S03]  /*12220*/  FMUL.FTZ R45, R45, UR15 ;  /* 0x0000000f2d2d7c20 */ /* 0x000fc60008410000 */
[----:B------:R-:W-:Y:S01]  /*12230*/  FMUL.FTZ R136, R40, UR15 ;  /* 0x0000000f28887c20 */ /* 0x000fe20008410000 */
[----:B------:R-:W-:Y:S01]  /*12240*/  MUFU.TANH R14, R9 ;  /* 0x00000009000e7308 */ /* 0x000fe20000002400 */
[----:B-1----:R-:W1:Y:S01]  /*12250*/  LDSM.16.M88.4 R4, [R102+0x2000] ;  /* 0x002000006604783b */ /* 0x002e620000000200 */
[----:B------:R-:W-:Y:S01]  /*12260*/  FMUL.FTZ R42, R42, UR15 ;  /* 0x0000000f2a2a7c20 */ /* 0x000fe20008410000 */
[----:B------:R-:W-:Y:S01]  /*12270*/  FMUL.FTZ R43, R43, UR15 ;  /* 0x0000000f2b2b7c20 */ /* 0x000fe20008410000 */
[C---:B--2---:R-:W-:Y:S01]  /*12280*/  HMMA.16816.F32 R112, R108.reuse, R124, R112 ;  /* 0x0000007c6c70723c */ /* 0x044fe20000001870 */
[----:B------:R-:W2:Y:S01]  /*12290*/  S2R R40, SR_TID.X ;  /* 0x0000000000287919 */ /* 0x000ea20000002100 */
[----:B------:R-:W-:Y:S01]  /*122a0*/  FMUL.FTZ R194, R48, UR15 ;  /* 0x0000000f30c27c20 */ /* 0x000fe20008410000 */
[----:B------:R-:W-:Y:S01]  /*122b0*/  FMUL.FTZ R50, R50, UR15 ;  /* 0x0000000f32327c20 */ /* 0x000fe20008410000 */
[----:B------:R-:W-:Y:S01]  /*122c0*/  MUFU.TANH R60, R10 ;  /* 0x0000000a003c7308 */ /* 0x000fe20000002400 */
[----:B------:R-:W-:Y:S01]  /*122d0*/  FMUL.FTZ R51, R51, UR15 ;  /* 0x0000000f33337c20 */ /* 0x000fe20008410000 */
[----:B------:R-:W-:Y:S01]  /*122e0*/  HMMA.16816.F32 R120, R108, R126, R120 ;  /* 0x0000007e6c78723c */ /* 0x000fe20000001878 */
[----:B------:R-:W-:Y:S01]  /*122f0*/  FMUL.FTZ R48, R49, UR15 ;  /* 0x0000000f31307c20 */ /* 0x000fe20008410000 */
[----:B------:R-:W-:-:S04]  /*12300*/  FMUL.FTZ R41, R41, UR15 ;  /* 0x0000000f29297c20 */ /* 0x000fc80008410000 */
[----:B------:R3:W-:Y:S08]  /*12310*/  MUFU.TANH R15, R11 ;  /* 0x0000000b000f7308 */ /* 0x0007f00000002400 */
[----:B------:R-:W4:Y:S08]  /*12320*/  MUFU.TANH R16, R16 ;  /* 0x0000001000107308 */ /* 0x000f300000002400 */
[----:B------:R-:W5:Y:S01]  /*12330*/  MUFU.TANH R18, R18 ;  /* 0x0000001200127308 */ /* 0x000f620000002400 */
[----:B---3--:R-:W3:Y:S07]  /*12340*/  LDSM.16.M88.4 R8, [R102+0x2800] ;  /* 0x002800006608783b */ /* 0x008eee0000000200 */
[----:B------:R-:W5:Y:S01]  /*12350*/  MUFU.TANH R196, R52 ;  /* 0x0000003400c47308 */ /* 0x000f620000002400 */
[C---:B-1----:R-:W-:Y:S06]  /*12360*/  HMMA.16816.F32 R36, R116.reuse, R4, R36 ;  /* 0x000000047424723c */ /* 0x042fec0000001824 */
[----:B------:R-:W-:Y:S01]  /*12370*/  HMMA.16816.F32 R32, R116, R6, R32 ;  /* 0x000000067420723c */ /* 0x000fe20000001820 */
[----:B------:R-:W1:Y:S01]  /*12380*/  LDSM.16.M88.4 R4, [R102+0x3000] ;  /* 0x003000006604783b */ /* 0x000e620000000200 */
[----:B------:R-:W5:Y:S08]  /*12390*/  MUFU.TANH R192, R54 ;  /* 0x0000003600c07308 */ /* 0x000f700000002400 */
[----:B------:R-:W5:Y:S08]  /*123a0*/  MUFU.TANH R142, R44 ;  /* 0x0000002c008e7308 */ /* 0x000f700000002400 */
[----:B------:R-:W-:Y:S01]  /*123b0*/  FMUL.FTZ R36, R36, UR15 ;  /* 0x0000000f24247c20 */ /* 0x000fe20008410000 */
[----:B------:R-:W5:Y:S01]  /*123c0*/  MUFU.TANH R148, R46 ;  /* 0x0000002e00947308 */ /* 0x000f620000002400 */
[----:B------:R-:W-:Y:S01]  /*123d0*/  FMUL.FTZ R38, R38, UR15 ;  /* 0x0000000f26267c20 */ /* 0x000fe20008410000 */
[----:B------:R-:W-:-:S03]  /*123e0*/  FMUL.FTZ R37, R37, UR15 ;  /* 0x0000000f25257c20 */ /* 0x000fc60008410000 */
[----:B------:R-:W-:Y:S01]  /*123f0*/  FMUL.FTZ R32, R32, UR15 ;  /* 0x0000000f20207c20 */ /* 0x000fe20008410000 */
[----:B------:R-:W-:Y:S01]  /*12400*/  FMUL.FTZ R34, R34, UR15 ;  /* 0x0000000f22227c20 */ /* 0x000fe20008410000 */
[----:B---3--:R-:W-:Y:S01]  /*12410*/  HMMA.16816.F32 R24, R116, R10, R24 ;  /* 0x0000000a7418723c */ /* 0x008fe20000001818 */
[----:B------:R-:W-:Y:S01]  /*12420*/  MUFU.TANH R132, R36 ;  /* 0x0000002400847308 */ /* 0x000fe20000002400 */
[----:B------:R-:W-:Y:S01]  /*12430*/  FMUL.FTZ R33, R33, UR15 ;  /* 0x0000000f21217c20 */ /* 0x000fe20008410000 */
[----:B------:R-:W-:-:S03]  /*12440*/  FMUL.FTZ R35, R35, UR15 ;  /* 0x0000000f23237c20 */ /* 0x000fc60008410000 */
[C---:B------:R-:W-:Y:S01]  /*12450*/  HMMA.16816.F32 R28, R116.reuse, R8, R28 ;  /* 0x00000008741c723c */ /* 0x040fe2000000181c */
[----:B--2---:R-:W-:Y:S02]  /*12460*/  IMAD.SHL.U32 R11, R40, 0x2, RZ ;  /* 0x00000002280b7824 */ /* 0x004fe400078e00ff */
[----:B------:R2:W-:Y:S03]  /*12470*/  MUFU.TANH R134, R32 ;  /* 0x0000002000867308 */ /* 0x0005e60000002400 */
[----:B------:R-:W-:Y:S01]  /*12480*/  LOP3.LUT R11, R11, 0x6, RZ, 0xc0, !PT ;  /* 0x000000060b0b7812 */ /* 0x000fe200078ec0ff */
[----:B------:R-:W-:Y:S02]  /*12490*/  IMAD.SHL.U32 R8, R184, 0x80, RZ ;  /* 0x00000080b8087824 */ /* 0x000fe400078e00ff */
[----:B------:R-:W-:Y:S01]  /*124a0*/  FMUL.FTZ R9, R39, UR15 ;  /* 0x0000000f27097c20 */ /* 0x000fe20008410000 */
[----:B-1----:R-:W-:Y:S01]  /*124b0*/  HMMA.16816.F32 R20, R116, R4, R20 ;  /* 0x000000047414723c */ /* 0x002fe20000001814 */
[----:B------:R-:W1:Y:S01]  /*124c0*/  MUFU.TANH R194, R194 ;  /* 0x000000c200c27308 */ /* 0x000e620000002400 */
[----:B------:R-:W-:-:S04]  /*124d0*/  LOP3.LUT R10, R8, 0x18, R11, 0xfe, !PT ;  /* 0x00000018080a7812 */ /* 0x000fc800078efe0b */
[----:B------:R-:W-:Y:S01]  /*124e0*/  HMMA.16816.F32 R128, R116, R6, R128 ;  /* 0x000000067480723c */ /* 0x000fe20000001880 */
[--C-:B------:R-:W-:Y:S02]  /*124f0*/  LOP3.LUT R4, R8, 0x8, R11.reuse, 0xfe, !PT ;  /* 0x0000000808047812 */ /* 0x100fe400078efe0b */
[-C--:B------:R-:W-:Y:S01]  /*12500*/  ISETP.GE.AND P0, PT, R10, R103.reuse, PT ;  /* 0x000000670a00720c */ /* 0x080fe20003f06270 */
[----:B------:R-:W3:Y:S01]  /*12510*/  MUFU.TANH R136, R136 ;  /* 0x0000008800887308 */ /* 0x000ee20000002400 */
[----:B------:R-:W-:Y:S01]  /*12520*/  ISETP.GE.AND P3, PT, R4, R103, PT ;  /* 0x000000670400720c */ /* 0x000fe20003f66270 */
[----:B------:R-:W-:Y:S01]  /*12530*/  FMUL.FTZ R62, R24, UR15 ;  /* 0x0000000f183e7c20 */ /* 0x000fe20008410000 */
[-C--:B------:R-:W-:Y:S01]  /*12540*/  ISETP.GE.AND P1, PT, R4, R105.reuse, PT ;  /* 0x000000690400720c */ /* 0x080fe20003f26270 */
[----:B------:R-:W-:Y:S01]  /*12550*/  FMUL.FTZ R26, R26, UR15 ;  /* 0x0000000f1a1a7c20 */ /* 0x000fe20008410000 */
[----:B------:R-:W1:Y:S01]  /*12560*/  LDSM.16.M88.4 R4, [R102+0x3800] ;  /* 0x003800006604783b */ /* 0x000e620000000200 */
[--C-:B--2---:R-:W-:Y:S01]  /*12570*/  LOP3.LUT R32, R8, 0x10, R11.reuse, 0xfe, !PT ;  /* 0x0000001008207812 */ /* 0x104fe200078efe0b */
[----:B------:R-:W-:Y:S01]  /*12580*/  FMUL.FTZ R28, R28, UR15 ;  /* 0x0000000f1c1c7c20 */ /* 0x000fe20008410000 */
[----:B----4-:R-:W-:Y:S01]  /*12590*/  FSEL R36, R16, -INF , !P3 ;  /* 0xff80000010247808 */ /* 0x010fe20005800000 */
[----:B------:R-:W2:Y:S01]  /*125a0*/  MUFU.TANH R190, R50 ;  /* 0x0000003200be7308 */ /* 0x000ea20000002400 */
[--C-:B------:R-:W-:Y:S01]  /*125b0*/  LOP3.LUT R16, R8, 0x20, R11.reuse, 0xfe, !PT ;  /* 0x0000002008107812 */ /* 0x100fe200078efe0b */
[----:B------:R-:W-:Y:S01]  /*125c0*/  FMUL.FTZ R30, R30, UR15 ;  /* 0x0000000f1e1e7c20 */ /* 0x000fe20008410000 */
[-C--:B------:R-:W-:Y:S01]  /*125d0*/  ISETP.GE.AND P4, PT, R32, R105.reuse, PT ;  /* 0x000000692000720c */ /* 0x080fe20003f86270 */
[----:B------:R-:W-:Y:S01]  /*125e0*/  FMUL.FTZ R25, R25, UR15 ;  /* 0x0000000f19197c20 */ /* 0x000fe20008410000 */
[----:B------:R-:W-:Y:S01]  /*125f0*/  ISETP.GE.AND P6, PT, R10, R105, PT ;  /* 0x000000690a00720c */ /* 0x000fe20003fc6270 */
[----:B------:R-:W-:Y:S01]  /*12600*/  FMUL.FTZ R46, R20, UR15 ;  /* 0x0000000f142e7c20 */ /* 0x000fe20008410000 */
[----:B------:R-:W-:Y:S01]  /*12610*/  ISETP.GE.AND P5, PT, R16, R103, PT ;  /* 0x000000671000720c */ /* 0x000fe20003fa6270 */
[----:B------:R-:W4:Y:S01]  /*12620*/  MUFU.TANH R28, R28 ;  /* 0x0000001c001c7308 */ /* 0x000f220000002400 */
[----:B-----5:R-:W-:Y:S01]  /*12630*/  FSEL R10, R18, -INF , !P1 ;  /* 0xff800000120a7808 */ /* 0x020fe20004800000 */
[----:B------:R-:W-:Y:S01]  /*12640*/  FMUL.FTZ R20, R22, UR15 ;  /* 0x0000000f16147c20 */ /* 0x000fe20008410000 */
[--C-:B------:R-:W-:Y:S01]  /*12650*/  LOP3.LUT R24, R8, 0x30, R11.reuse, 0xfe, !PT ;  /* 0x0000003008187812 */ /* 0x100fe200078efe0b */
[----:B------:R-:W-:Y:S01]  /*12660*/  FMUL.FTZ R40, R130, UR15 ;  /* 0x0000000f82287c20 */ /* 0x000fe20008410000 */
[----:B------:R-:W-:Y:S01]  /*12670*/  ISETP.GE.AND P1, PT, R16, R105, PT ;  /* 0x000000691000720c */ /* 0x000fe20003f26270 */
[----:B------:R-:W-:Y:S01]  /*12680*/  FMUL.FTZ R22, R128, UR15 ;  /* 0x0000000f80167c20 */ /* 0x000fe20008410000 */
[----:B------:R-:W-:Y:S01]  /*12690*/  FSEL R16, R60, -INF , !P4 ;  /* 0xff8000003c107808 */ /* 0x000fe20006000000 */
[----:B------:R5:W4:Y:S01]  /*126a0*/  MUFU.TANH R146, R42 ;  /* 0x0000002a00927308 */ /* 0x000b220000002400 */
[----:B------:R-:W-:Y:S01]  /*126b0*/  FSEL R60, R65, -INF , !P6 ;  /* 0xff800000413c7808 */ /* 0x000fe20007000000 */
[----:B------:R-:W-:Y:S01]  /*126c0*/  FMUL.FTZ R31, R31, UR15 ;  /* 0x0000000f1f1f7c20 */ /* 0x000fe20008410000 */
[----:B------:R-:W-:Y:S01]  /*126d0*/  FSEL R196, R196, -INF , !P5 ;  /* 0xff800000c4c47808 */ /* 0x000fe20006800000 */
[----:B------:R-:W-:Y:S01]  /*126e0*/  FMUL.FTZ R29, R29, UR15 ;  /* 0x0000000f1d1d7c20 */ /* 0x000fe20008410000 */
[-C--:B------:R-:W-:Y:S01]  /*126f0*/  ISETP.GE.AND P2, PT, R32, R103.reuse, PT ;  /* 0x000000672000720c */ /* 0x080fe20003f46270 */
[----:B------:R-:W-:Y:S01]  /*12700*/  FMUL.FTZ R27, R27, UR15 ;  /* 0x0000000f1b1b7c20 */ /* 0x000fe20008410000 */
[C---:B------:R-:W-:Y:S01]  /*12710*/  ISETP.GE.AND P6, PT, R24.reuse, R103, PT ;  /* 0x000000671800720c */ /* 0x040fe20003fc6270 */
[----:B------:R-:W4:Y:S01]  /*12720*/  MUFU.TANH R126, R38 ;  /* 0x00000026007e7308 */ /* 0x000f220000002400 */
[----:B------:R-:W-:Y:S01]  /*12730*/  ISETP.GE.AND P5, PT, R24, R105, PT ;  /* 0x000000691800720c */ /* 0x000fe20003fa6270 */
[----:B------:R-:W-:Y:S01]  /*12740*/  FMUL.FTZ R23, R23, UR15 ;  /* 0x0000000f17177c20 */ /* 0x000fe20008410000 */
[C-C-:B------:R-:W-:Y:S01]  /*12750*/  LOP3.LUT R32, R8.reuse, 0x28, R11.reuse, 0xfe, !PT ;  /* 0x0000002808207812 */ /* 0x140fe200078efe0b */
[----:B------:R-:W-:Y:S01]  /*12760*/  FMUL.FTZ R21, R21, UR15 ;  /* 0x0000000f15157c20 */ /* 0x000fe20008410000 */
[----:B------:R-:W-:Y:S01]  /*12770*/  LOP3.LUT R24, R8, 0x38, R11, 0xfe, !PT ;  /* 0x0000003808187812 */ /* 0x000fe200078efe0b */
[----:B------:R-:W-:-:S04]  /*12780*/  DEPBAR.LE SB0, 0x0 ;  /* 0x000080000000791a */ /* 0x000fc80000000000 */
[----:B------:R2:W4:Y:S01]  /*12790*/  MUFU.TANH R124, R34 ;  /* 0x00000022007c7308 */ /* 0x0005220000002400 */
[----:B------:R-:W-:Y:S01]  /*127a0*/  FSEL R52, R58, -INF , !P2 ;  /* 0xff8000003a347808 */ /* 0x000fe20005000000 */
[C---:B-1----:R-:W-:Y:S01]  /*127b0*/  HMMA.16816.F32 R112, R116.reuse, R4, R112 ;  /* 0x000000047470723c */ /* 0x042fe20000001870 */
[----:B------:R-:W-:Y:S01]  /*127c0*/  FSEL R192, R192, -INF , !P1 ;  /* 0xff800000c0c07808 */ /* 0x000fe20004800000 */
[----:B-----5:R-:W-:Y:S01]  /*127d0*/  FMUL.FTZ R42, R131, UR15 ;  /* 0x0000000f832a7c20 */ /* 0x020fe20008410000 */
[-C--:B------:R-:W-:Y:S02]  /*127e0*/  ISETP.GE.AND P2, PT, R32, R103.reuse, PT ;  /* 0x000000672000720c */ /* 0x080fe40003f46270 */
[----:B------:R-:W-:Y:S01]  /*127f0*/  ISETP.GE.AND P4, PT, R24, R103, PT ;  /* 0x000000671800720c */ /* 0x000fe20003f86270 */
[----:B------:R-:W-:Y:S01]  /*12800*/  HMMA.16816.F32 R120, R116, R6, R120 ;  /* 0x000000067478723c */ /* 0x000fe20000001878 */
[----:B------:R-:W-:Y:S01]  /*12810*/  LOP3.LUT R4, R8, 0x48, R11, 0xfe, !PT ;  /* 0x0000004808047812 */ /* 0x000fe200078efe0b */
[----:B------:R-:W1:Y:S01]  /*12820*/  MUFU.TANH R62, R62 ;  /* 0x0000003e003e7308 */ /* 0x000e620000002400 */
[----:B------:R-:W-:-:S02]  /*12830*/  ISETP.GE.AND P1, PT, R24, R105, PT ;  /* 0x000000691800720c */ /* 0x000fc40003f26270 */
[----:B------:R-:W-:Y:S02]  /*12840*/  LOP3.LUT R24, R8, 0x40, R11, 0xfe, !PT ;  /* 0x0000004008187812 */ /* 0x000fe400078efe0b */
[----:B------:R-:W-:Y:S02]  /*12850*/  FSEL R142, R142, -INF , !P6 ;  /* 0xff8000008e8e7808 */ /* 0x000fe40007000000 */
[----:B------:R-:W-:Y:S01]  /*12860*/  FSEL R148, R148, -INF , !P5 ;  /* 0xff80000094947808 */ /* 0x000fe20006800000 */
[----:B------:R5:W1:Y:S01]  /*12870*/  MUFU.TANH R54, R26 ;  /* 0x0000001a00367308 */ /* 0x000a620000002400 */
[C---:B------:R-:W-:Y:S02]  /*12880*/  ISETP.GE.AND P6, PT, R4.reuse, R103, PT ;  /* 0x000000670400720c */ /* 0x040fe40003fc6270 */
[----:B------:R-:W-:Y:S02]  /*12890*/  ISETP.GE.AND P5, PT, R4, R105, PT ;  /* 0x000000690400720c */ /* 0x000fe40003fa6270 */
[----:B------:R-:W-:-:S02]  /*128a0*/  FSEL R194, R194, -INF , !P2 ;  /* 0xff800000c2c27808 */ /* 0x000fc40005000000 */
[----:B------:R-:W-:Y:S01]  /*128b0*/  LOP3.LUT R4, R8, 0x50, R11, 0xfe, !PT ;  /* 0x0000005008047812 */ /* 0x000fe200078efe0b */
[----:B------:R-:W1:Y:S01]  /*128c0*/  MUFU.TANH R30, R30 ;  /* 0x0000001e001e7308 */ /* 0x000e620000002400 */
[----:B------:R-:W-:Y:S01]  /*128d0*/  ISETP.GE.AND P3, PT, R32, R105, PT ;  /* 0x000000692000720c */ /* 0x000fe20003f66270 */
[----:B------:R-:W-:Y:S01]  /*128e0*/  FMUL.FTZ R114, R114, UR15 ;  /* 0x0000000f72727c20 */ /* 0x000fe20008410000 */
[-C--:B------:R-:W-:Y:S01]  /*128f0*/  ISETP.GE.AND P2, PT, R24, R103.reuse, PT ;  /* 0x000000671800720c */ /* 0x080fe20003f46270 */
[----:B------:R-:W-:Y:S01]  /*12900*/  FMUL.FTZ R32, R112, UR15 ;  /* 0x0000000f70207c20 */ /* 0x000fe20008410000 */
[----:B---3--:R-:W-:Y:S01]  /*12910*/  FSEL R136, R136, -INF , !P4 ;  /* 0xff80000088887808 */ /* 0x008fe20006000000 */
[----:B--2---:R-:W-:Y:S01]  /*12920*/  FMUL.FTZ R34, R113, UR15 ;  /* 0x0000000f71227c20 */ /* 0x004fe20008410000 */
[----:B------:R-:W-:Y:S01]  /*12930*/  ISETP.GE.AND P4, PT, R4, R103, PT ;  /* 0x000000670400720c */ /* 0x000fe20003f86270 */
[----:B------:R-:W2:Y:S01]  /*12940*/  MUFU.TANH R20, R20 ;  /* 0x0000001400147308 */ /* 0x000ea20000002400 */
[----:B------:R-:W-:Y:S01]  /*12950*/  FSEL R190, R190, -INF , !P3 ;  /* 0xff800000bebe7808 */ /* 0x000fe20005800000 */
[----:B-----5:R-:W-:Y:S01]  /*12960*/  FMUL.FTZ R26, R122, UR15 ;  /* 0x0000000f7a1a7c20 */ /* 0x020fe20008410000 */
[----:B------:R-:W-:-:S02]  /*12970*/  FSEL R132, R132, -INF , !P2 ;  /* 0xff80000084847808 */ /* 0x000fc40005000000 */
[-C--:B------:R-:W-:Y:S02]  /*12980*/  ISETP.GE.AND P3, PT, R24, R105.reuse, PT ;  /* 0x000000691800720c */ /* 0x080fe40003f66270 */
[----:B------:R-:W-:Y:S01]  /*12990*/  ISETP.GE.AND P2, PT, R4, R105, PT ;  /* 0x000000690400720c */ /* 0x000fe20003f46270 */
[----:B------:R3:W-:Y:S01]  /*129a0*/  MUFU.TANH R138, R33 ;  /* 0x00000021008a7308 */ /* 0x0007e20000002400 */
[----:B------:R-:W-:Y:S02]  /*129b0*/  FSEL R18, R64, -INF , !P0 ;  /* 0xff80000040127808 */ /* 0x000fe40004000000 */
[C-C-:B------:R-:W-:Y:S02]  /*129c0*/  LOP3.LUT R6, R8.reuse, 0x58, R11.reuse, 0xfe, !PT ;  /* 0x0000005808067812 */ /* 0x140fe400078efe0b */
[----:B------:R-:W-:Y:S02]  /*129d0*/  LOP3.LUT R4, R8, 0x60, R11, 0xfe, !PT ;  /* 0x0000006008047812 */ /* 0x000fe400078efe0b */
[----:B----4-:R-:W-:Y:S01]  /*129e0*/  FSEL R64, R28, -INF , !P4 ;  /* 0xff8000001c407808 */ /* 0x010fe20006000000 */
[----:B------:R-:W4:Y:S01]  /*129f0*/  MUFU.TANH R40, R40 ;  /* 0x0000002800287308 */ /* 0x000f220000002400 */
[----:B------:R-:W-:-:S02]  /*12a00*/  FSEL R146, R146, -INF , !P1 ;  /* 0xff80000092927808 */ /* 0x000fc40004800000 */
[----:B------:R-:W-:Y:S02]  /*12a10*/  FSEL R126, R126, -INF , !P3 ;  /* 0xff8000007e7e7808 */ /* 0x000fe40005800000 */
[----:B------:R-:W-:Y:S02]  /*12a20*/  FSEL R124, R124, -INF , !P5 ;  /* 0xff8000007c7c7808 */ /* 0x000fe40006800000 */
[----:B------:R-:W-:Y:S01]  /*12a30*/  ISETP.GE.AND P3, PT, R6, R103, PT ;  /* 0x000000670600720c */ /* 0x000fe20003f66270 */
[----:B------:R-:W5:Y:S01]  /*12a40*/  MUFU.TANH R28, R114 ;  /* 0x00000072001c7308 */ /* 0x000f620000002400 */
[----:B---3--:R-:W-:Y:S01]  /*12a50*/  FMUL.FTZ R33, R120, UR15 ;  /* 0x0000000f78217c20 */ /* 0x008fe20008410000 */
[----:B------:R-:W-:Y:S02]  /*12a60*/  ISETP.GE.AND P1, PT, R6, R105, PT ;  /* 0x000000690600720c */ /* 0x000fe40003f26270 */
[C---:B------:R-:W-:Y:S02]  /*12a70*/  ISETP.GE.AND P0, PT, R4.reuse, R103, PT ;  /* 0x000000670400720c */ /* 0x040fe40003f06270 */
[----:B------:R-:W-:-:S02]  /*12a80*/  ISETP.GE.AND P5, PT, R4, R105, PT ;  /* 0x000000690400720c */ /* 0x000fc40003fa6270 */
[C-C-:B------:R-:W-:Y:S01]  /*12a90*/  LOP3.LUT R6, R8.reuse, 0x68, R11.reuse, 0xfe, !PT ;  /* 0x0000006808067812 */ /* 0x140fe200078efe0b */
[----:B------:R-:W3:Y:S01]  /*12aa0*/  MUFU.TANH R32, R32 ;  /* 0x0000002000207308 */ /* 0x000ee20000002400 */
[----:B------:R-:W-:Y:S02]  /*12ab0*/  LOP3.LUT R4, R8, 0x70, R11, 0xfe, !PT ;  /* 0x0000007008047812 */ /* 0x000fe400078efe0b */
[----:B------:R-:W-:Y:S02]  /*12ac0*/  FSEL R134, R134, -INF , !P6 ;  /* 0xff80000086867808 */ /* 0x000fe40007000000 */
[----:B-1----:R-:W-:Y:S02]  /*12ad0*/  FSEL R62, R62, -INF , !P3 ;  /* 0xff8000003e3e7808 */ /* 0x002fe40005800000 */
[----:B------:R-:W-:Y:S01]  /*12ae0*/  FSEL R54, R54, -INF , !P1 ;  /* 0xff80000036367808 */ /* 0x000fe20004800000 */
[----:B------:R-:W1:Y:S01]  /*12af0*/  MUFU.TANH R33, R33 ;  /* 0x0000002100217308 */ /* 0x000e620000002400 */
[----:B------:R-:W-:-:S02]  /*12b00*/  ISETP.GE.AND P6, PT, R6, R103, PT ;  /* 0x000000670600720c */ /* 0x000fc40003fc6270 */
[----:B------:R-:W-:Y:S02]  /*12b10*/  ISETP.GE.AND P4, PT, R6, R105, PT ;  /* 0x000000690600720c */ /* 0x000fe40003f86270 */
[C---:B------:R-:W-:Y:S02]  /*12b20*/  ISETP.GE.AND P3, PT, R4.reuse, R103, PT ;  /* 0x000000670400720c */ /* 0x040fe40003f66270 */
[----:B------:R-:W-:Y:S01]  /*12b30*/  ISETP.GE.AND P1, PT, R4, R105, PT ;  /* 0x000000690400720c */ /* 0x000fe20003f26270 */
[----:B------:R-:W1:Y:S01]  /*12b40*/  MUFU.TANH R22, R22 ;  /* 0x0000001600167308 */ /* 0x000e620000002400 */
[C---:B------:R-:W-:Y:S02]  /*12b50*/  LOP3.LUT R6, R8.reuse, 0x78, R11, 0xfe, !PT ;  /* 0x0000007808067812 */ /* 0x040fe400078efe0b */
[----:B------:R-:W-:Y:S02]  /*12b60*/  LOP3.LUT R4, R8, R11, RZ, 0xfc, !PT ;  /* 0x0000000b08047212 */ /* 0x000fe400078efcff */
[----:B------:R-:W-:Y:S01]  /*12b70*/  FSEL R58, R30, -INF , !P2 ;  /* 0xff8000001e3a7808 */ /* 0x000fe20005000000 */
[----:B------:R-:W-:Y:S01]  /*12b80*/  FMUL.FTZ R30, R115, UR15 ;  /* 0x0000000f731e7c20 */ /* 0x000fe20008410000 */
[----:B--2---:R-:W-:Y:S01]  /*12b90*/  FSEL R20, R20, -INF , !P5 ;  /* 0xff80000014147808 */ /* 0x004fe20006800000 */
[----:B------:R-:W-:Y:S01]  /*12ba0*/  MUFU.TANH R19, R19 ;  /* 0x0000001300137308 */ /* 0x000fe20000002400 */
[----:B------:R-:W-:Y:S01]  /*12bb0*/  ISETP.GE.AND P2, PT, R6, R103, PT ;  /* 0x000000670600720c */ /* 0x000fe20003f46270 */
[----:B------:R-:W-:Y:S01]  /*12bc0*/  VIADD R24, R4, 0x1 ;  /* 0x0000000104187836 */ /* 0x000fe20000000000 */
[----:B------:R-:W-:Y:S01]  /*12bd0*/  ISETP.GE.AND P5, PT, R6, R105, PT ;  /* 0x000000690600720c */ /* 0x000fe20003fa6270 */
[----:B------:R-:W-:Y:S01]  /*12be0*/  VIADD R6, R4, 0x9 ;  /* 0x0000000904067836 */ /* 0x000fe20000000000 */
[----:B----4-:R-:W-:-:S02]  /*12bf0*/  FSEL R40, R40, -INF , !P4 ;  /* 0xff80000028287808 */ /* 0x010fc40006000000 */
[----:B-----5:R-:W-:Y:S01]  /*12c00*/  FSEL R28, R28, -INF , !P1 ;  /* 0xff8000001c1c7808 */ /* 0x020fe20004800000 */
[----:B------:R-:W2:Y:S01]  /*12c10*/  MUFU.TANH R46, R46 ;  /* 0x0000002e002e7308 */ /* 0x000ea20000002400 */
[C---:B------:R-:W-:Y:S02]  /*12c20*/  ISETP.GE.AND P4, PT, R6.reuse, R103, PT ;  /* 0x000000670600720c */ /* 0x040fe40003f86270 */
[----:B------:R-:W-:Y:S01]  /*12c30*/  ISETP.GE.AND P1, PT, R6, R105, PT ;  /* 0x000000690600720c */ /* 0x000fe20003f26270 */
[----:B------:R-:W-:Y:S01]  /*12c40*/  VIADD R6, R4, 0x11 ;  /* 0x0000001104067836 */ /* 0x000fe20000000000 */
[----:B---3--:R-:W-:Y:S02]  /*12c50*/  FSEL R32, R32, -INF , !P3 ;  /* 0xff80000020207808 */ /* 0x008fe40005800000 */
[----:B-1----:R-:W-:Y:S01]  /*12c60*/  FSEL R33, R33, -INF , !P2 ;  /* 0xff80000021217808 */ /* 0x002fe20005000000 */
[----:B------:R-:W1:Y:S01]  /*12c70*/  MUFU.TANH R57, R57 ;  /* 0x0000003900397308 */ /* 0x000e620000002400 */
[----:B------:R-:W-:-:S02]  /*12c80*/  FSEL R22, R22, -INF , !P6 ;  /* 0xff80000016167808 */ /* 0x000fc40007000000 */
[C---:B------:R-:W-:Y:S02]  /*12c90*/  ISETP.GE.AND P2, PT, R6.reuse, R103, PT ;  /* 0x000000670600720c */ /* 0x040fe40003f46270 */
[-C--:B------:R-:W-:Y:S01]  /*12ca0*/  ISETP.GE.AND P3, PT, R6, R105.reuse, PT ;  /* 0x000000690600720c */ /* 0x080fe20003f66270 */
[----:B------:R-:W-:Y:S01]  /*12cb0*/  VIADD R6, R4, 0x19 ;  /* 0x0000001904067836 */ /* 0x000fe20000000000 */
[----:B------:R-:W-:Y:S01]  /*12cc0*/  ISETP.GE.AND P6, PT, R24, R105, PT ;  /* 0x000000691800720c */ /* 0x000fe20003fc6270 */
[----:B------:R-:W3:Y:S01]  /*12cd0*/  MUFU.TANH R12, R12 ;  /* 0x0000000c000c7308 */ /* 0x000ee20000002400 */
[----:B--2---:R-:W-:Y:S02]  /*12ce0*/  FSEL R46, R46, -INF , !P0 ;  /* 0xff8000002e2e7808 */ /* 0x004fe40004000000 */
[----:B------:R-:W-:Y:S02]  /*12cf0*/  FSEL R204, R19, -INF , !P6 ;  /* 0xff80000013cc7808 */ /* 0x000fe40007000000 */
[----:B------:R-:W-:Y:S01]  /*12d00*/  FSEL R202, R14, -INF , !P2 ;  /* 0xff8000000eca7808 */ /* 0x000fe20005000000 */
[----:B------:R-:W-:Y:S01]  /*12d10*/  VIADD R14, R4, 0x31 ;  /* 0x00000031040e7836 */ /* 0x000fe20000000000 */
[-C--:B------:R-:W-:Y:S01]  /*12d20*/  ISETP.GE.AND P0, PT, R24, R103.reuse, PT ;  /* 0x000000671800720c */ /* 0x080fe20003f06270 */
[----:B------:R-:W2:Y:S01]  /*12d30*/  MUFU.TANH R26, R26 ;  /* 0x0000001a001a7308 */ /* 0x000ea20000002400 */
[----:B------:R-:W-:Y:S01]  /*12d40*/  ISETP.GE.AND P6, PT, R6, R103, PT ;  /* 0x000000670600720c */ /* 0x000fe20003fc6270 */
[----:B------:R-:W-:Y:S01]  /*12d50*/  VIADD R24, R4, 0x21 ;  /* 0x0000002104187836 */ /* 0x000fe20000000000 */
[----:B-1----:R-:W-:-:S02]  /*12d60*/  FSEL R38, R57, -INF , !P0 ;  /* 0xff80000039267808 */ /* 0x002fc40004000000 */
[----:B------:R-:W-:Y:S02]  /*12d70*/  FSEL R200, R59, -INF , !P6 ;  /* 0xff8000003bc87808 */ /* 0x000fe40007000000 */
[----:B------:R-:W-:Y:S01]  /*12d80*/  ISETP.GE.AND P0, PT, R14, R103, PT ;  /* 0x000000670e00720c */ /* 0x000fe20003f06270 */
[----:B------:R-:W1:Y:S01]  /*12d90*/  MUFU.TANH R53, R53 ;  /* 0x0000003500357308 */ /* 0x000e620000002400 */
[----:B---3--:R-:W-:Y:S02]  /*12da0*/  FSEL R12, R12, -INF , !P4 ;  /* 0xff8000000c0c7808 */ /* 0x008fe40006000000 */
[----:B------:R-:W-:Y:S01]  /*12db0*/  ISETP.GE.AND P6, PT, R14, R105, PT ;  /* 0x000000690e00720c */ /* 0x000fe20003fc6270 */
[----:B------:R-:W-:Y:S01]  /*12dc0*/  VIADD R14, R4, 0x39 ;  /* 0x00000039040e7836 */ /* 0x000fe20000000000 */
[C---:B------:R-:W-:Y:S02]  /*12dd0*/  ISETP.GE.AND P4, PT, R24.reuse, R103, PT ;  /* 0x000000671800720c */ /* 0x040fe40003f86270 */
[-C--:B------:R-:W-:Y:S01]  /*12de0*/  ISETP.GE.AND P2, PT, R24, R105.reuse, PT ;  /* 0x000000691800720c */ /* 0x080fe20003f46270 */
[----:B------:R-:W3:Y:S01]  /*12df0*/  MUFU.TANH R13, R13 ;  /* 0x0000000d000d7308 */ /* 0x000ee20000002400 */
[----:B--2---:R-:W-:Y:S01]  /*12e00*/  FSEL R26, R26, -INF , !P5 ;  /* 0xff8000001a1a7808 */ /* 0x004fe20006800000 */
[----:B------:R-:W-:Y:S01]  /*12e10*/  VIADD R24, R4, 0x29 ;  /* 0x0000002904187836 */ /* 0x000fe20000000000 */
[----:B------:R-:W-:-:S02]  /*12e20*/  ISETP.GE.AND P5, PT, R6, R105, PT ;  /* 0x000000690600720c */ /* 0x000fc40003fa6270 */
[----:B------:R-:W-:Y:S02]  /*12e30*/  FSEL R110, R15, -INF , !P3 ;  /* 0xff8000000f6e7808 */ /* 0x000fe40005800000 */
[----:B------:R-:W-:Y:S01]  /*12e40*/  FSEL R118, R61, -INF , !P5 ;  /* 0xff8000003d767808 */ /* 0x000fe20006800000 */
[----:B------:R-:W2:Y:S01]  /*12e50*/  MUFU.TANH R198, R51 ;  /* 0x0000003300c67308 */ /* 0x000ea20000002400 */
[----:B-1----:R-:W-:Y:S02]  /*12e60*/  FSEL R122, R53, -INF , !P4 ;  /* 0xff800000357a7808 */ /* 0x002fe40006000000 */
[C---:B------:R-:W-:Y:S02]  /*12e70*/  ISETP.GE.AND P5, PT, R14.reuse, R103, PT ;  /* 0x000000670e00720c */ /* 0x040fe40003fa6270 */
[----:B------:R-:W-:Y:S01]  /*12e80*/  ISETP.GE.AND P4, PT, R14, R105, PT ;  /* 0x000000690e00720c */ /* 0x000fe20003f86270 */
[----:B------:R-:W-:Y:S01]  /*12e90*/  VIADD R14, R4, 0x49 ;  /* 0x00000049040e7836 */ /* 0x000fe20000000000 */
[----:B------:R-:W-:Y:S01]  /*12ea0*/  ISETP.GE.AND P3, PT, R24, R103, PT ;  /* 0x000000671800720c */ /* 0x000fe20003f66270 */
[----:B------:R-:W1:Y:S01]  /*12eb0*/  MUFU.TANH R152, R47 ;  /* 0x0000002f00987308 */ /* 0x000e620000002400 */
[----:B---3--:R-:W-:-:S02]  /*12ec0*/  FSEL R6, R13, -INF , !P1 ;  /* 0xff8000000d067808 */ /* 0x008fc40004800000 */
[----:B------:R-:W-:Y:S01]  /*12ed0*/  ISETP.GE.AND P1, PT, R24, R105, PT ;  /* 0x000000691800720c */ /* 0x000fe20003f26270 */
[----:B------:R-:W-:-:S04]  /*12ee0*/  VIADD R24, R4, 0x41 ;  /* 0x0000004104187836 */ /* 0x000fc80000000000 */
[----:B------:R-:W3:Y:S01]  /*12ef0*/  MUFU.TANH R48, R48 ;  /* 0x0000003000307308 */ /* 0x000ee20000002400 */
[----:B--2---:R-:W-:Y:S02]  /*12f00*/  FSEL R198, R198, -INF , !P1 ;  /* 0xff800000c6c67808 */ /* 0x004fe40004800000 */
[----:B------:R-:W-:-:S05]  /*12f10*/  ISETP.GE.AND P1, PT, R14, R105, PT ;  /* 0x000000690e00720c */ /* 0x000fca0003f26270 */
[----:B------:R-:W2:Y:S01]  /*12f20*/  MUFU.TANH R55, R55 ;  /* 0x0000003700377308 */ /* 0x000ea20000002400 */
[----:B-1----:R-:W-:Y:S02]  /*12f30*/  FSEL R152, R152, -INF , !P6 ;  /* 0xff80000098987808 */ /* 0x002fe40007000000 */
[----:B------:R-:W-:Y:S01]  /*12f40*/  ISETP.GE.AND P6, PT, R14, R103, PT ;  /* 0x000000670e00720c */ /* 0x000fe20003fc6270 */
[----:B------:R-:W-:-:S03]  /*12f50*/  VIADD R14, R4, 0x59 ;  /* 0x00000059040e7836 */ /* 0x000fc60000000000 */
[----:B------:R-:W-:Y:S01]  /*12f60*/  FSEL R138, R138, -INF , !P6 ;  /* 0xff8000008a8a7808 */ /* 0x000fe20007000000 */
[----:B------:R-:W1:Y:S01]  /*12f70*/  MUFU.TANH R150, R43 ;  /* 0x0000002b00967308 */ /* 0x000e620000002400 */
[----:B---3--:R-:W-:Y:S01]  /*12f80*/  FSEL R116, R48, -INF , !P3 ;  /* 0xff80000030747808 */ /* 0x008fe20005800000 */
[----:B------:R-:W-:Y:S01]  /*12f90*/  FMUL.FTZ R48, R129, UR15 ;  /* 0x0000000f81307c20 */ /* 0x000fe20008410000 */
[----:B------:R-:W-:Y:S02]  /*12fa0*/  ISETP.GE.AND P3, PT, R24, R103, PT ;  /* 0x000000671800720c */ /* 0x000fe40003f66270 */
[----:B------:R-:W-:-:S03]  /*12fb0*/  ISETP.GE.AND P6, PT, R14, R105, PT ;  /* 0x000000690e00720c */ /* 0x000fc60003fc6270 */
[----:B------:R-:W3:Y:S01]  /*12fc0*/  MUFU.TANH R154, R41 ;  /* 0x00000029009a7308 */ /* 0x000ee20000002400 */
[----:B--2---:R-:W-:Y:S02]  /*12fd0*/  FSEL R120, R55, -INF , !P2 ;  /* 0xff80000037787808 */ /* 0x004fe40005000000 */
[----:B------:R-:W-:Y:S01]  /*12fe0*/  ISETP.GE.AND P2, PT, R24, R105, PT ;  /* 0x000000691800720c */ /* 0x000fe20003f46270 */
[----:B------:R-:W-:-:S04]  /*12ff0*/  VIADD R24, R4, 0x51 ;  /* 0x0000005104187836 */ /* 0x000fc80000000000 */
[----:B------:R-:W2:Y:S01]  /*13000*/  MUFU.TANH R144, R37 ;  /* 0x0000002500907308 */ /* 0x000ea20000002400 */
[----:B-1----:R-:W-:Y:S02]  /*13010*/  FSEL R150, R150, -INF , !P4 ;  /* 0xff80000096967808 */ /* 0x002fe40006000000 */
[----:B------:R-:W-:Y:S01]  /*13020*/  ISETP.GE.AND P4, PT, R14, R103, PT ;  /* 0x000000670e00720c */ /* 0x000fe20003f86270 */
[----:B------:R-:W-:-:S04]  /*13030*/  VIADD R14, R4, 0x69 ;  /* 0x00000069040e7836 */ /* 0x000fc80000000000 */
[----:B------:R1:W4:Y:S01]  /*13040*/  MUFU.TANH R112, R25 ;  /* 0x0000001900707308 */ /* 0x0003220000002400 */
[----:B---3--:R-:W-:Y:S02]  /*13050*/  FSEL R154, R154, -INF , !P5 ;  /* 0xff8000009a9a7808 */ /* 0x008fe40006800000 */
[----:B------:R-:W-:-:S05]  /*13060*/  ISETP.GE.AND P5, PT, R24, R103, PT ;  /* 0x000000671800720c */ /* 0x000fca0003fa6270 */
[----:B------:R-:W3:Y:S01]  /*13070*/  MUFU.TANH R66, R31 ;  /* 0x0000001f00427308 */ /* 0x000ee20000002400 */
[----:B--2---:R-:W-:Y:S02]  /*13080*/  FSEL R144, R144, -INF , !P3 ;  /* 0xff80000090907808 */ /* 0x004fe40005800000 */
[----:B------:R-:W-:Y:S01]  /*13090*/  ISETP.GE.AND P3, PT, R24, R105, PT ;  /* 0x000000691800720c */ /* 0x000fe20003f66270 */
[----:B------:R-:W-:-:S04]  /*130a0*/  VIADD R24, R4, 0x61 ;  /* 0x0000006104187836 */ /* 0x000fc80000000000 */
[----:B------:R-:W2:Y:S01]  /*130b0*/  MUFU.TANH R42, R42 ;  /* 0x0000002a002a7308 */ /* 0x000ea20000002400 */
[----:B-1----:R-:W-:Y:S01]  /*130c0*/  FMUL.FTZ R25, R123, UR15 ;  /* 0x0000000f7b197c20 */ /* 0x002fe20008410000 */
[----:B----4-:R-:W-:Y:S02]  /*130d0*/  FSEL R112, R112, -INF , !P4 ;  /* 0xff80000070707808 */ /* 0x010fe40006000000 */
[----:B------:R-:W-:-:S04]  /*130e0*/  ISETP.GE.AND P4, PT, R14, R105, PT ;  /* 0x000000690e00720c */ /* 0x000fc80003f86270 */
[----:B------:R1:W4:Y:S01]  /*130f0*/  MUFU.TANH R130, R35 ;  /* 0x0000002300827308 */ /* 0x0003220000002400 */
[----:B---3--:R-:W-:Y:S02]  /*13100*/  FSEL R66, R66, -INF , !P3 ;  /* 0xff80000042427808 */ /* 0x008fe40005800000 */
[----:B------:R-:W-:Y:S01]  /*13110*/  ISETP.GE.AND P3, PT, R14, R103, PT ;  /* 0x000000670e00720c */ /* 0x000fe20003f66270 */
[----:B------:R-:W-:-:S04]  /*13120*/  VIADD R14, R4, 0x71 ;  /* 0x00000071040e7836 */ /* 0x000fc80000000000 */
[----:B------:R-:W3:Y:S01]  /*13130*/  MUFU.TANH R114, R29 ;  /* 0x0000001d00727308 */ /* 0x000ee20000002400 */
[----:B--2---:R-:W-:Y:S02]  /*13140*/  FSEL R42, R42, -INF , !P4 ;  /* 0xff8000002a2a7808 */ /* 0x004fe40006000000 */
[----:B------:R-:W-:-:S05]  /*13150*/  ISETP.GT.AND P4, PT, R184, R171, PT ;  /* 0x000000abb800720c */ /* 0x000fca0003f84270 */
[----:B------:R-:W2:Y:S01]  /*13160*/  MUFU.TANH R108, R27 ;  /* 0x0000001b006c7308 */ /* 0x000ea20000002400 */
[----:B-1----:R-:W-:Y:S01]  /*13170*/  FMUL.FTZ R35, R121, UR15 ;  /* 0x0000000f79237c20 */ /* 0x002fe20008410000 */
[----:B----4-:R-:W-:Y:S02]  /*13180*/  FSEL R130, R130, -INF , !P1 ;  /* 0xff80000082827808 */ /* 0x010fe40004800000 */
[----:B------:R-:W-:-:S04]  /*13190*/  ISETP.GE.AND P1, PT, R24, R105, PT ;  /* 0x000000691800720c */ /* 0x000fc80003f26270 */
[----:B------:R-:W1:Y:S01]  /*131a0*/  MUFU.TANH R9, R9 ;  /* 0x0000000900097308 */ /* 0x000e620000002400 */
[----:B---3--:R-:W-:Y:S02]  /*131b0*/  FSEL R114, R114, -INF , !P5 ;  /* 0xff80000072727808 */ /* 0x008fe40006800000 */
[----:B------:R-:W-:Y:S02]  /*131c0*/  ISETP.GE.AND P5, PT, R4, R105, PT ;  /* 0x000000690400720c */ /* 0x000fe40003fa6270 */
[----:B------:R-:W-:-:S03]  /*131d0*/  @P4 LOP3.LUT R178, R178, 0x1, RZ, 0xfc, !PT ;  /* 0x00000001b2b24812 */ /* 0x000fc600078efcff */
[----:B------:R-:W3:Y:S01]  /*131e0*/  MUFU.TANH R44, R23 ;  /* 0x00000017002c7308 */ /* 0x000ee20000002400 */
[----:B--2---:R-:W-:Y:S02]  /*131f0*/  FSEL R108, R108, -INF , !P6 ;  /* 0xff8000006c6c7808 */ /* 0x004fe40007000000 */
[C---:B------:R-:W-:Y:S01]  /*13200*/  ISETP.GE.AND P6, PT, R4.reuse, R103, PT ;  /* 0x000000670400720c */ /* 0x040fe20003fc6270 */
[----:B------:R-:W-:-:S04]  /*13210*/  VIADD R4, R4, 0x79 ;  /* 0x0000007904047836 */ /* 0x000fc80000000000 */
[----:B------:R-:W2:Y:S01]  /*13220*/  MUFU.TANH R50, R21 ;  /* 0x0000001500327308 */ /* 0x000ea20000002400 */
[----:B-1----:R-:W-:Y:S02]  /*13230*/  FSEL R128, R9, -INF , !P2 ;  /* 0xff80000009807808 */ /* 0x002fe40005000000 */
[----:B------:R-:W-:-:S05]  /*13240*/  ISETP.GE.AND P2, PT, R24, R103, PT ;  /* 0x000000671800720c */ /* 0x000fca0003f46270 */
[----:B------:R-:W1:Y:S01]  /*13250*/  MUFU.TANH R48, R48 ;  /* 0x0000003000307308 */ /* 0x000e620000002400 */
[----:B---3--:R-:W-:Y:S02]  /*13260*/  FSEL R44, R44, -INF , !P1 ;  /* 0xff8000002c2c7808 */ /* 0x008fe40004800000 */
[----:B------:R-:W-:-:S05]  /*13270*/  ISETP.GE.AND P1, PT, R14, R103, PT ;  /* 0x000000670e00720c */ /* 0x000fca0003f26270 */
[----:B------:R-:W3:Y:S01]  /*13280*/  MUFU.TANH R34, R34 ;  /* 0x0000002200227308 */ /* 0x000ee20000002400 */
[----:B--2---:R-:W-:Y:S02]  /*13290*/  FSEL R50, R50, -INF , !P2 ;  /* 0xff80000032327808 */ /* 0x004fe40005000000 */
[----:B------:R-:W-:-:S05]  /*132a0*/  ISETP.GE.AND P2, PT, R14, R105, PT ;  /* 0x000000690e00720c */ /* 0x000fca0003f46270 */
[----:B------:R-:W2:Y:S01]  /*132b0*/  MUFU.TANH R186, R45 ;  /* 0x0000002d00ba7308 */ /* 0x000ea20000002400 */
[----:B-1----:R-:W-:Y:S02]  /*132c0*/  FSEL R48, R48, -INF , !P3 ;  /* 0xff80000030307808 */ /* 0x002fe40005800000 */
[----:B------:R-:W-:-:S05]  /*132d0*/  ISETP.GE.AND P3, PT, R4, R103, PT ;  /* 0x000000670400720c */ /* 0x000fca0003f66270 */
[----:B------:R-:W1:Y:S01]  /*132e0*/  MUFU.TANH R56, R56 ;  /* 0x0000003800387308 */ /* 0x000e620000002400 */
[----:B---3--:R-:W-:Y:S01]  /*132f0*/  FSEL R34, R34, -INF , !P1 ;  /* 0xff80000022227808 */ /* 0x008fe20004800000 */
[----:B------:R-:W-:Y:S01]  /*13300*/  BAR.SYNC.DEFER_BLOCKING 0x0 ;  /* 0x0000000000007b1d */ /* 0x000fe20000010000 */
[----:B------:R-:W-:-:S05]  /*13310*/  ISETP.GE.AND P1, PT, R4, R105, PT ;  /* 0x000000690400720c */ /* 0x000fca0003f26270 */
[----:B------:R-:W3:Y:S01]  /*13320*/  MUFU.TANH R17, R17 ;  /* 0x0000001100117308 */ /* 0x000ee20000002400 */
[----:B--2---:R-:W-:Y:S02]  /*13330*/  FSEL R186, R186, -INF , !P0 ;  /* 0xff800000baba7808 */ /* 0x004fe40004000000 */
[----:B------:R-:W-:-:S05]  /*13340*/  ISETP.NE.AND P0, PT, R3, RZ, PT ;  /* 0x000000ff0300720c */ /* 0x000fca0003f05270 */
[----:B------:R-:W2:Y:S01]  /*13350*/  MUFU.TANH R30, R30 ;  /* 0x0000001e001e7308 */ /* 0x000ea20000002400 */
[----:B-1----:R-:W-:-:S07]  /*13360*/  FSEL R56, R56, -INF , !P6 ;  /* 0xff80000038387808 */ /* 0x002fce0007000000 */
[----:B------:R-:W1:Y:S01]  /*13370*/  MUFU.TANH R35, R35 ;  /* 0x0000002300237308 */ /* 0x000e620000002400 */
[----:B---3--:R-:W-:-:S07]  /*13380*/  FSEL R14, R17, -INF , !P5 ;  /* 0xff800000110e7808 */ /* 0x008fce0006800000 */
[----:B------:R-:W3:Y:S01]  /*13390*/  MUFU.TANH R25, R25 ;  /* 0x0000001900197308 */ /* 0x000ee20000002400 */
[----:B--2---:R-:W-:Y:S02]  /*133a0*/  FSEL R30, R30, -INF , !P2 ;  /* 0xff8000001e1e7808 */ /* 0x004fe40005000000 */
[----:B-1----:R-:W-:Y:S02]  /*133b0*/  FSEL R35, R35, -INF , !P3 ;  /* 0xff80000023237808 */ /* 0x002fe40005800000 */
[----:B---3--:R-:W-:Y:S01]  /*133c0*/  FSEL R25, R25, -INF , !P1 ;  /* 0xff80000019197808 */ /* 0x008fe20004800000 */
[----:B------:R-:W-:Y:S06]  /*133d0*/  @!P4 BRA `(.L_x_6201) ;  /* 0x000000080074c947 */ /* 0x000fec0003800000 */
[----:B------:R-:W-:-:S13]  /*133e0*/  LOP3.LUT P4, RZ, R178, 0x8, RZ, 0xc0, !PT ;  /* 0x00000008b2ff7812 */ /* 0x000fda000788c0ff */
[----:B------:R-:W-:Y:S05]  /*133f0*/  @!P4 BRA `(.L_x_6202) ;  /* 0x0000000000f4c947 */ /* 0x000fea0003800000 */
[----:B------:R-:W1:Y:S01]  /*13400*/  LDC R3, c[0x0][0x380] ;  /* 0x0000e000ff037b82 */ /* 0x000e620000000800 */
[----:B------:R-:W-:Y:S01]  /*13410*/  IABS R9, R8 ;  /* 0x0000000800097213 */ /* 0x000fe20000000000 */
[----:B------:R-:W-:Y:S01]  /*13420*/  ULDC.64 UR4, c[0x0][0x248] ;  /* 0x0000920000047ab9 */ /* 0x000fe20000000a00 */
[C---:B------:R-:W-:Y:S02]  /*13430*/  IADD3 R206, R8.reuse, -0x80, RZ ;  /* 0xffffff8008ce7810 */ /* 0x040fe40007ffe0ff */
        /* <DEDUP_REMOVED lines=30> */
[----:B------:R-:W-:-:S05]  /*13620*/  @P3 VIADD R11, R11, 0x1 ;  /* 0x000000010b0b3836 */ /* 0x000fca0000000000 */
[----:B------:R-:W-:Y:S02]  /*13630*/  @!P4 IADD3 R11, -R11, RZ, RZ ;  /* 0x000000ff0b0bc210 */ /* 0x000fe40007ffe1ff */
[----:B------:R-:W-:Y:S02]  /*13640*/  @P5 VIADD R4, R4, 0x1 ;  /* 0x0000000104045836 */ /* 0x000fe40000000000 */
[----:B------:R-:W-:Y:S02]  /*13650*/  SEL R5, R206, R11, !P1 ;  /* 0x0000000bce057207 */ /* 0x000fe40004800000 */
[----:B------:R-:W-:-:S03]  /*13660*/  @!P2 IMAD.MOV R4, RZ, RZ, -R4 ;  /* 0x000000ffff04a224 */ /* 0x000fc600078e0a04 */
[----:B------:R-:W-:Y:S02]  /*13670*/  IMAD.WIDE R210, R5, 0x4, R180 ;  /* 0x0000000405d27825 */ /* 0x000fe400078e02b4 */
[----:B------:R-:W-:-:S03]  /*13680*/  SEL R206, R206, R4, !P1 ;  /* 0x00000004cece7207 */ /* 0x000fc60004800000 */
[----:B------:R-:W2:Y:S02]  /*13690*/  LDG.E R8, desc[UR6][R210.64] ;  /* 0x00000006d2087981 */ /* 0x000ea4000c1e1900 */
[----:B------:R-:W-:-:S05]  /*136a0*/  IMAD.WIDE R208, R206, 0x4, R180 ;  /* 0x00000004ced07825 */ /* 0x000fca00078e02b4 */
[----:B------:R-:W2:Y:S01]  /*136b0*/  LDG.E R7, desc[UR6][R208.64] ;  /* 0x00000006d0077981 */ /* 0x000ea2000c1e1900 */
[----:B------:R-:W-:Y:S02]  /*136c0*/  IADD3 R206, R5, -R206, RZ ;  /* 0x800000ce05ce7210 */ /* 0x000fe40007ffe0ff */
[----:B------:R-:W1:Y:S03]  /*136d0*/  LDC.64 R4, c[0x0][0x230] ;  /* 0x00008c00ff047b82 */ /* 0x000e660000000a00 */
[----:B------:R-:W-:Y:S02]  /*136e0*/  IMAD R206, R206, R3, -0x80 ;  /* 0xffffff80cece7424 */ /* 0x000fe400078e0203 */
[----:B------:R-:W-:-:S03]  /*136f0*/  IMAD.U32 R3, RZ, RZ, UR4 ;  /* 0x00000004ff037e24 */ /* 0x000fc6000f8e00ff */
[----:B------:R-:W-:-:S05]  /*13700*/  SHF.R.S32.HI R24, RZ, 0x1f, R206 ;  /* 0x0000001fff187819 */ /* 0x000fca00000114ce */
[----:B------:R-:W-:Y:S01]  /*13710*/  IMAD R11, R24, R3, RZ ;  /* 0x00000003180b7224 */ /* 0x000fe200078e02ff */
[----:B--2---:R-:W-:-:S03]  /*13720*/  IADD3 R7, -R8, R7, RZ ;  /* 0x0000000708077210 */ /* 0x004fc60007ffe1ff */
[C---:B------:R-:W-:Y:S02]  /*13730*/  IMAD R8, R206.reuse, UR5, R11 ;  /* 0x00000005ce087c24 */ /* 0x040fe4000f8e020b */
[----:B------:R-:W-:Y:S01]  /*13740*/  IMAD.WIDE.U32 R206, R206, R3, RZ ;  /* 0x00000003cece7225 */ /* 0x000fe200078e00ff */
[----:B------:R-:W-:-:S03]  /*13750*/  SHF.R.S32.HI R9, RZ, 0x1f, R7 ;  /* 0x0000001fff097819 */ /* 0x000fc60000011407 */
[----:B------:R-:W-:Y:S02]  /*13760*/  IMAD.IADD R207, R207, 0x1, R8 ;  /* 0x00000001cfcf7824 */ /* 0x000fe400078e0208 */
[-C--:B-1----:R-:W-:Y:S02]  /*13770*/  IMAD R24, R9, R4.reuse, RZ ;  /* 0x0000000409187224 */ /* 0x082fe400078e02ff */
[----:B------:R-:W-:-:S04]  /*13780*/  IMAD.WIDE.U32 R206, R7, R4, R206 ;  /* 0x0000000407ce7225 */ /* 0x000fc800078e00ce */
[----:B------:R-:W-:Y:S02]  /*13790*/  IMAD R5, R7, R5, R24 ;  /* 0x0000000507057224 */ /* 0x000fe400078e0218 */
[----:B------:R-:W-:-:S03]  /*137a0*/  IMAD.MOV.U32 R24, RZ, RZ, R206 ;  /* 0x000000ffff187224 */ /* 0x000fc600078e00ce */
[----:B------:R-:W-:Y:S01]  /*137b0*/  IADD3 R7, R207, R5, RZ ;  /* 0x00000005cf077210 */ /* 0x000fe20007ffe0ff */
[----:B------:R-:W-:Y:S06]  /*137c0*/  BRA `(.L_x_6203) ;  /* 0x0000000000107947 */ /* 0x000fec0003800000 */
.L_x_6202:
[----:B------:R-:W1:Y:S02]  /*137d0*/  LDC R3, c[0x0][0x248] ;  /* 0x00009200ff037b82 */ /* 0x000e640000000800 */
[----:B-1----:R-:W-:-:S05]  /*137e0*/  IMAD.SHL.U32 R24, R3, 0x80, RZ ;  /* 0x0000008003187824 */ /* 0x002fca00078e00ff */
[----:B------:R-:W-:-:S04]  /*137f0*/  IADD3 R24, -R24, RZ, RZ ;  /* 0x000000ff18187210 */ /* 0x000fc80007ffe1ff */
[----:B------:R-:W-:-:S07]  /*13800*/  SHF.R.S32.HI R7, RZ, 0x1f, R24 ;  /* 0x0000001fff077819 */ /* 0x000fce0000011418 */
.L_x_6203:
        /* <DEDUP_REMOVED lines=15> */
[----:B------:R-:W-:Y:S02]  /*13900*/  @!P0 LDGSTS.E.BYPASS.LTC128B.128 [R179+0x2000], desc[UR6][R210.64] ;  /* 0x02000000d2b38fae */ /* 0x000fe4000b901d46 */
[----:B------:R-:W4:Y:S02]  /*13910*/  @!P0 LDC R4, c[0x0][0x24c] ;  /* 0x00009300ff048b82 */ /* 0x000f240000000800 */
        /* <DEDUP_REMOVED lines=9> */
[----:B---3--:R-:W-:-:S04]  /*139b0*/  @!P0 IMAD R5, R5, 0x30, RZ ;  /* 0x0000003005058824 */ /* 0x008fc800078e02ff */
[----:B------:R-:W-:Y:S01]  /*139c0*/  @!PT LDS RZ, [RZ] ;  /* 0x00000000fffff984 */ /* 0x000fe20000000800 */
[----:B------:R-:W-:Y:S01]  /*139d0*/  @!PT LDS RZ, [RZ] ;  /* 0x00000000fffff984 */ /* 0x000fe20000000800 */
[----:B------:R-:W-:Y:S01]  /*139e0*/  @!PT LDS RZ, [RZ] ;  /* 0x00000000fffff984 */ /* 0x000fe20000000800 */
[----:B------:R3:W-:Y:S01]  /*139f0*/  @!P0 LDGSTS.E.BYPASS.LTC128B.128 [R179+0x3000], desc[UR6][R212.64] ;  /* 0x03000000d4b38fae */ /* 0x0007e2000b901d46 */
[----:B------:R-:W2:Y:S03]  /*13a00*/  @!P0 LDC R206, c[0x0][0x24c] ;  /* 0x00009300ffce8b82 */ /* 0x000ea60000000800 */
[----:B------:R1:W-:Y:S01]  /*13a10*/  @P0 STS.128 [R179+0x3800], RZ ;  /* 0x003800ffb3000388 */ /* 0x0003e20000000c00 */
[----:B----4-:R-:W-:Y:S02]  /*13a20*/  @!P0 IMAD R4, R4, 0x50, RZ ;  /* 0x0000005004048824 */ /* 0x010fe400078e02ff */
[----:B-----5:R-:W-:Y:S02]  /*13a30*/  @!P0 IMAD.MOV.U32 R208, RZ, RZ, R24 ;  /* 0x000000ffffd08224 */ /* 0x020fe400078e0018 */
[----:B------:R-:W-:Y:S02]  /*13a40*/  @!P0 IMAD.MOV.U32 R209, RZ, RZ, R7 ;  /* 0x000000ffffd18224 */ /* 0x000fe400078e0007 */
[----:B-1----:R-:W-:-:S02]  /*13a50*/  @!P0 IMAD R8, R8, 0x60, RZ ;  /* 0x0000006008088824 */ /* 0x002fc400078e02ff */
[----:B------:R-:W-:-:S04]  /*13a60*/  @!P0 IMAD.WIDE.U32 R214, R3, 0x30, R208 ;  /* 0x0000003003d68825 */ /* 0x000fc800078e00d0 */
[----:B------:R-:W-:Y:S01]  /*13a70*/  @!P0 IMAD.IADD R5, R5, 0x1, R215 ;  /* 0x0000000105058824 */ /* 0x000fe200078e02d7 */
[----:B------:R-:W-:Y:S01]  /*13a80*/  @!P0 LEA R216, P1, R214, R182, 0x1 ;  /* 0x000000b6d6d88211 */ /* 0x000fe200078208ff */
[----:B------:R-:W-:-:S03]  /*13a90*/  @!P0 IMAD.WIDE.U32 R210, R3, 0x50, R208 ;  /* 0x0000005003d28825 */ /* 0x000fc600078e00d0 */
[-C--:B------:R-:W-:Y:S01]  /*13aa0*/  @!P0 LEA.HI.X R217, R214, R183.reuse, R5, 0x1, P1 ;  /* 0x000000b7d6d98211 */ /* 0x080fe200008f0c05 */
[----:B------:R-:W-:Y:S01]  /*13ab0*/  @!P0 IMAD.IADD R5, R4, 0x1, R211 ;  /* 0x0000000104058824 */ /* 0x000fe200078e02d3 */
[C---:B------:R-:W-:Y:S01]  /*13ac0*/  @!P0 LEA R214, P1, R210.reuse, R182, 0x1 ;  /* 0x000000b6d2d68211 */ /* 0x040fe200078208ff */
[C---:B------:R-:W-:Y:S01]  /*13ad0*/  @!P0 IMAD.WIDE.U32 R208, R3.reuse, 0x60, R208 ;  /* 0x0000006003d08825 */ /* 0x040fe200078e00d0 */
[C---:B------:R-:W-:Y:S01]  /*13ae0*/  @!P0 LEA R4, P3, R3.reuse, R24, 0x6 ;  /* 0x0000001803048211 */ /* 0x040fe200078630ff */
[----:B------:R-:W-:Y:S01]  /*13af0*/  @!PT LDS RZ, [RZ] ;  /* 0x00000000fffff984 */ /* 0x000fe20000000800 */
[----:B------:R-:W-:Y:S01]  /*13b00*/  @!PT LDS RZ, [RZ] ;  /* 0x00000000fffff984 */ /* 0x000fe20000000800 */
[----:B------:R-:W-:Y:S01]  /*13b10*/  @!PT LDS RZ, [RZ] ;  /* 0x00000000fffff984 */ /* 0x000fe20000000800 */
[----:B------:R1:W-:Y:S01]  /*13b20*/  @!P0 LDGSTS.E.BYPASS.LTC128B.128 [R179+0x3800], desc[UR6][R216.64] ;  /* 0x03800000d8b38fae */ /* 0x0003e2000b901d46 */
[----:B------:R-:W-:Y:S01]  /*13b30*/  @!P0 LEA.HI.X R215, R210, R183, R5, 0x1, P1 ;  /* 0x000000b7d2d78211 */ /* 0x000fe200008f0c05 */
[----:B------:R-:W-:Y:S01]  /*13b40*/  @!P0 IMAD.IADD R8, R8, 0x1, R209 ;  /* 0x0000000108088824 */ /* 0x000fe200078e02d1 */
[----:B------:R-:W-:Y:S01]  /*13b50*/  @!P0 LEA R210, P2, R4, R182, 0x1 ;  /* 0x000000b604d28211 */ /* 0x000fe200078408ff */
[----:B------:R1:W-:Y:S01]  /*13b60*/  @P0 STS.128 [R179+0x4000], RZ ;  /* 0x004000ffb3000388 */ /* 0x0003e20000000c00 */
[----:B--2---:R-:W-:-:S02]  /*13b70*/  @!P0 LEA.HI.X R206, R3, R7, R206, 0x6, P3 ;  /* 0x0000000703ce8211 */ /* 0x004fc400018f34ce */
[----:B---3--:R-:W-:Y:S02]  /*13b80*/  @!P0 LEA R212, P1, R208, R182, 0x1 ;  /* 0x000000b6d0d48211 */ /* 0x008fe400078208ff */
        /* <DEDUP_REMOVED lines=19> */
[----:B------:R-:W-:Y:S01]  /*13cc0*/  ULDC UR4, c[0x0][0x24c] ;  /* 0x0000930000047ab9 */ /* 0x000fe20000000800 */
[----:B------:R-:W-:Y:S01]  /*13cd0*/  IMAD.MOV.U32 R4, RZ, RZ, R24 ;  /* 0x000000ffff047224 */ /* 0x000fe200078e0018 */
[----:B------:R-:W-:-:S03]  /*13ce0*/  UIMAD UR4, UR4, 0x70, URZ ;  /* 0x00000070040478a4 */ /* 0x000fc6000f8e023f */
[----:B------:R-:W-:-:S04]  /*13cf0*/  IMAD.WIDE.U32 R206, R3, 0x70, R4 ;  /* 0x0000007003ce7825 */ /* 0x000fc800078e0004 */
[----:B------:R-:W-:Y:S01]  /*13d00*/  VIADD R4, R207, UR4 ;  /* 0x00000004cf047c36 */ /* 0x000fe20008000000 */
[----:B------:R-:W-:-:S04]  /*13d10*/  LEA R8, P0, R206, R182, 0x1 ;  /* 0x000000b6ce087211 */ /* 0x000fc800078008ff */
[----:B------:R-:W-:-:S05]  /*13d20*/  LEA.HI.X R9, R206, R183, R4, 0x1, P0 ;  /* 0x000000b7ce097211 */ /* 0x000fca00000f0c04 */
[----:B------:R-:W-:Y:S01]  /*13d30*/  @!PT LDS RZ, [RZ] ;  /* 0x00000000fffff984 */ /* 0x000fe20000000800 */
[----:B------:R-:W-:Y:S01]  /*13d40*/  @!PT LDS RZ, [RZ] ;  /* 0x00000000fffff984 */ /* 0x000fe20000000800 */
[----:B------:R-:W-:Y:S01]  /*13d50*/  @!PT LDS RZ, [RZ] ;  /* 0x00000000fffff984 */ /* 0x000fe20000000800 */
[----:B------:R2:W-:Y:S04]  /*13d60*/  LDGSTS.E.BYPASS.LTC128B.128 [R179+0x5800], desc[UR6][R8.64] ;  /* 0x0580000008b37fae */ /* 0x0005e8000b901d46 */
.L_x_6205:
[----:B------:R-:W-:Y:S05]  /*13d70*/  BSYNC B0 ;  /* 0x0000000000007941 */ /* 0x000fea0003800000 */
.L_x_6204:
[----:B------:R-:W0:Y:S01]  /*13d80*/  LDGDEPBAR ;  /* 0x00000000000079af */ /* 0x000e220000000000 */
[----:B------:R-:W-:-:S04]  /*13d90*/  LEA R182, P0, R24, R182, 0x1 ;  /* 0x000000b618b67211 */ /* 0x000fc800078008ff */
[----:B------:R-:W-:-:S09]  /*13da0*/  LEA.HI.X R183, R24, R183, R7, 0x1, P0 ;  /* 0x000000b718b77211 */ /* 0x000fd200000f0c07 */
.L_x_6201:
        /* <DEDUP_REMOVED lines=58> */
[----:B--2---:R-:W-:Y:S02]  /*14150*/  FMNMX.FTZ R8, R34, R5, !PT ;  /* 0x0000000522087209 */ /* 0x004fe40007810000 */
[----:B------:R-:W-:-:S02]  /*14160*/  FMNMX.FTZ R3, R30, R3, !PT ;  /* 0x000000031e037209 */ /* 0x000fc40007810000 */
[----:B------:R-:W-:Y:S02]  /*14170*/  FMNMX.FTZ R8, R33, R8, !PT ;  /* 0x0000000821087209 */ /* 0x000fe40007810000 */
[----:B------:R-:W-:Y:S02]  /*14180*/  FMNMX.FTZ R4, R26, R3, !PT ;  /* 0x000000031a047209 */ /* 0x000fe40007810000 */
[----:B------:R-:W-:Y:S02]  /*14190*/  FMNMX.FTZ R8, R35, R8, !PT ;  /* 0x0000000823087209 */ /* 0x000fe40007810000 */
[----:B------:R-:W-:-:S03]  /*141a0*/  FMNMX.FTZ R7, R25, R4, !PT ;  /* 0x0000000419077209 */ /* 0x000fc60007810000 */
[----:B------:R-:W2:Y:S04]  /*141b0*/  SHFL.BFLY PT, R5, R8, 0x2, 0x1f ;  /* 0x0c401f0008057f89 */ /* 0x000ea800000e0000 */
[----:B------:R-:W3:Y:S01]  /*141c0*/  SHFL.BFLY PT, R4, R7, 0x2, 0x1f ;  /* 0x0c401f0007047f89 */ /* 0x000ee200000e0000 */
[----:B--2---:R-:W-:Y:S02]  /*141d0*/  FMNMX.FTZ R5, R8, R5, !PT ;  /* 0x0000000508057209 */ /* 0x004fe40007810000 */
[----:B---3--:R-:W-:-:S03]  /*141e0*/  FMNMX.FTZ R4, R7, R4, !PT ;  /* 0x0000000407047209 */ /* 0x008fc60007810000 */
[----:B------:R-:W2:Y:S04]  /*141f0*/  SHFL.BFLY PT, R24, R5, 0x1, 0x1f ;  /* 0x0c201f0005187f89 */ /* 0x000ea800000e0000 */
[----:B------:R-:W3:Y:S01]  /*14200*/  SHFL.BFLY PT, R3, R4, 0x1, 0x1f ;  /* 0x0c201f0004037f89 */ /* 0x000ee200000e0000 */
[----:B--2---:R-:W-:Y:S02]  /*14210*/  FMNMX.FTZ R24, R5, R24, !PT ;  /* 0x0000001805187209 */ /* 0x004fe40007810000 */
[----:B---3--:R-:W-:-:S03]  /*14220*/  FMNMX.FTZ R3, R4, R3, !PT ;  /* 0x0000000304037209 */ /* 0x008fc60007810000 */
[C---:B------:R-:W-:Y:S01]  /*14230*/  FMUL.FTZ R39, R24.reuse, UR8 ;  /* 0x0000000818277c20 */ /* 0x040fe20008410000 */
[----:B------:R-:W-:Y:S02]  /*14240*/  FSETP.NEU.FTZ.AND P1, PT, R24, -INF , PT ;  /* 0xff8000001800780b */ /* 0x000fe40003f3d000 */
[C---:B------:R-:W-:Y:S01]  /*14250*/  FSETP.NEU.FTZ.AND P0, PT, R3.reuse, -INF , PT ;  /* 0xff8000000300780b */ /* 0x040fe20003f1d000 */
[----:B------:R-:W-:Y:S01]  /*14260*/  FMUL.FTZ R27, R3, UR8 ;  /* 0x00000008031b7c20 */ /* 0x000fe20008410000 */
[----:B------:R-:W-:Y:S02]  /*14270*/  FSEL R39, R39, RZ, P1 ;  /* 0x000000ff27277208 */ /* 0x000fe40000800000 */
[----:B------:R-:W-:Y:S02]  /*14280*/  FSEL R5, R3, RZ, P0 ;  /* 0x000000ff03057208 */ /* 0x000fe40000000000 */
[----:B------:R-:W-:Y:S01]  /*14290*/  FSEL R27, R27, RZ, P0 ;  /* 0x000000ff1b1b7208 */ /* 0x000fe20000000000 */
[----:B------:R-:W-:Y:S01]  /*142a0*/  FFMA.FTZ R29, R12, UR8, -R39 ;  /* 0x000000080c1d7c23 */ /* 0x000fe20008010827 */
[----:B------:R-:W-:Y:S01]  /*142b0*/  FSEL R49, R24, RZ, P1 ;  /* 0x000000ff18317208 */ /* 0x000fe20000800000 */
[----:B------:R-:W-:Y:S01]  /*142c0*/  FADD.FTZ R0, R0, -R5 ;  /* 0x8000000500007221 */ /* 0x000fe20000010000 */
[----:B------:R-:W-:Y:S01]  /*142d0*/  FFMA.FTZ R37, R38, UR8, -R39 ;  /* 0x0000000826257c23 */ /* 0x000fe20008010827 */
[----:B------:R-:W-:Y:S01]  /*142e0*/  FFMA.FTZ R21, R14, UR8, -R27 ;  /* 0x000000080e157c23 */ /* 0x000fe2000801081b */
[----:B------:R-:W-:Y:S01]  /*142f0*/  FFMA.FTZ R38, R36, UR8, -R39 ;  /* 0x0000000824267c23 */ /* 0x000fe20008010827 */
[----:B------:R-:W2:Y:S01]  /*14300*/  LDSM.16.MT88.4 R12, [R162+0x6000] ;  /* 0x00600000a20c783b */ /* 0x000ea20000004200 */
[----:B------:R-:W-:Y:S01]  /*14310*/  FADD.FTZ R49, R2, -R49 ;  /* 0x8000003102317221 */ /* 0x000fe20000010000 */
[----:B------:R-:W-:Y:S01]  /*14320*/  FMUL.FTZ R23, R0, UR8 ;  /* 0x0000000800177c20 */ /* 0x000fe20008410000 */
[----:B------:R-:W-:Y:S01]  /*14330*/  FFMA.FTZ R56, R56, UR8, -R39 ;  /* 0x0000000838387c23 */ /* 0x000fe20008010827 */
[--C-:B------:R-:W-:Y:S01]  /*14340*/  FFMA.FTZ R36, R204, UR8, -R27.reuse ;  /* 0x00000008cc247c23 */ /* 0x100fe2000801081b */
[--C-:B------:R-:W-:Y:S01]  /*14350*/  FFMA.FTZ R31, R10, UR8, -R27.reuse ;  /* 0x000000080a1f7c23 */ /* 0x100fe2000801081b */
[----:B------:R-:W-:Y:S01]  /*14360*/  FMUL.FTZ R49, R49, UR8 ;  /* 0x0000000831317c20 */ /* 0x000fe20008410000 */
[----:B------:R-:W-:Y:S01]  /*14370*/  FFMA.FTZ R0, R6, UR8, -R27 ;  /* 0x0000000806007c23 */ /* 0x000fe2000801081b */
[----:B------:R-:W-:Y:S01]  /*14380*/  MUFU.EX2 R37, R37 ;  /* 0x0000002500257308 */ /* 0x000fe20000000800 */
[----:B------:R-:W3:Y:S01]  /*14390*/  LDSM.16.MT88.4 R8, [R164+0x6000] ;  /* 0x00600000a408783b */ /* 0x000ee20000004200 */
[--C-:B------:R-:W-:Y:S01]  /*143a0*/  FFMA.FTZ R43, R52, UR8, -R39.reuse ;  /* 0x00000008342b7c23 */ /* 0x100fe20008010827 */
[--C-:B------:R-:W-:Y:S01]  /*143b0*/  FFMA.FTZ R2, R202, UR8, -R39.reuse ;  /* 0x00000008ca027c23 */ /* 0x100fe20008010827 */
[--C-:B------:R-:W-:Y:S01]  /*143c0*/  FFMA.FTZ R52, R18, UR8, -R39.reuse ;  /* 0x0000000812347c23 */ /* 0x100fe20008010827 */
[----:B------:R-:W-:Y:S01]  /*143d0*/  FFMA.FTZ R41, R200, UR8, -R39 ;  /* 0x00000008c8297c23 */ /* 0x000fe20008010827 */
[--C-:B------:R-:W-:Y:S01]  /*143e0*/  FFMA.FTZ R47, R16, UR8, -R27.reuse ;  /* 0x00000008102f7c23 */ /* 0x100fe2000801081b */
[--C-:B------:R-:W-:Y:S01]  /*143f0*/  FFMA.FTZ R110, R110, UR8, -R27.reuse ;  /* 0x000000086e6e7c23 */ /* 0x100fe2000801081b */
[----:B------:R-:W4:Y:S01]  /*14400*/  MUFU.EX2 R56, R56 ;  /* 0x0000003800387308 */ /* 0x000f220000000800 */
[--C-:B------:R-:W-:Y:S01]  /*14410*/  FFMA.FTZ R60, R60, UR8, -R27.reuse ;  /* 0x000000083c3c7c23 */ /* 0x100fe2000801081b */
[----:B------:R-:W-:Y:S01]  /*14420*/  FFMA.FTZ R45, R118, UR8, -R27 ;  /* 0x00000008762d7c23 */ /* 0x000fe2000801081b */
[----:B------:R-:W-:Y:S01]  /*14430*/  LDSM.16.MT88.4 R16, [R162+0x6800] ;  /* 0x00680000a210783b */ /* 0x000fe20000004200 */
        /* <DEDUP_REMOVED lines=9> */
[----:B------:R-:W-:Y:S01]  /*144d0*/  FFMA.FTZ R59, R136, UR8, -R39 ;  /* 0x00000008883b7c23 */ /* 0x000fe20008010827 */
[----:B------:R-:W-:Y:S01]  /*144e0*/  FFMA.FTZ R63, R148, UR8, -R27 ;  /* 0x00000008943f7c23 */ /* 0x000fe2000801081b */
[--C-:B------:R-:W-:Y:S01]  /*144f0*/  FFMA.FTZ R142, R142, UR8, -R39.reuse ;  /* 0x000000088e8e7c23 */ /* 0x100fe20008010827 */
[----:B------:R-:W5:Y:S01]  /*14500*/  MUFU.EX2 R29, R29 ;  /* 0x0000001d001d7308 */ /* 0x000f620000000800 */
[----:B----4-:R-:W-:Y:S01]  /*14510*/  F2FP.F16.F32.PACK_AB R4, R37, R56 ;  /* 0x000000382504723e */ /* 0x010fe200000000ff */
[--C-:B------:R-:W-:Y:S01]  /*14520*/  FFMA.FTZ R61, R186, UR8, -R39.reuse ;  /* 0x00000008ba3d7c23 */ /* 0x100fe20008010827 */
        /* <DEDUP_REMOVED lines=8> */
[----:B------:R-:W-:Y:S01]  /*145b0*/  FFMA.FTZ R109, R124, UR8, -R27 ;  /* 0x000000087c6d7c23 */ /* 0x000fe2000801081b */
[--C-:B------:R-:W-:Y:S01]  /*145c0*/  FFMA.FTZ R132, R144, UR8, -R39.reuse ;  /* 0x0000000890847c23 */ /* 0x100fe20008010827 */
[----:B------:R-:W-:Y:S01]  /*145d0*/  FFMA.FTZ R134, R138, UR8, -R39 ;  /* 0x000000088a867c23 */ /* 0x000fe20008010827 */
[--C-:B------:R-:W-:Y:S01]  /*145e0*/  FFMA.FTZ R126, R128, UR8, -R27.reuse ;  /* 0x00000008807e7c23 */ /* 0x100fe2000801081b */
[----:B------:R-:W-:Y:S01]  /*145f0*/  FFMA.FTZ R124, R130, UR8, -R27 ;  /* 0x00000008827c7c23 */ /* 0x000fe2000801081b */
[----:B------:R-:W4:Y:S01]  /*14600*/  MUFU.EX2 R36, R36 ;  /* 0x0000002400247308 */ /* 0x000f220000000800 */
[----:B-----5:R-:W-:Y:S01]  /*14610*/  F2FP.F16.F32.PACK_AB R6, R29, R38 ;  /* 0x000000261d06723e */ /* 0x020fe200000000ff */
        /* <DEDUP_REMOVED lines=17> */
[----:B------:R-:W-:Y:S01]  /*14730*/  FFMA.FTZ R123, R42, UR8, -R27 ;  /* 0x000000082a7b7c23 */ /* 0x000fe2000801081b */
[----:B------:R-:W-:Y:S01]  /*14740*/  FFMA.FTZ R32, R32, UR8, -R39 ;  /* 0x0000000820207c23 */ /* 0x000fe20008010827 */
[----:B------:R-:W-:-:S03]  /*14750*/  FFMA.FTZ R28, R28, UR8, -R27 ;  /* 0x000000081c1c7c23 */ /* 0x000fc6000801081b */
[----:B------:R-:W4:Y:S08]  /*14760*/  MUFU.EX2 R23, R23 ;  /* 0x0000001700177308 */ /* 0x000f300000000800 */
[----:B------:R-:W1:Y:S01]  /*14770*/  MUFU.EX2 R0, R0 ;  /* 0x0000000000007308 */ /* 0x000e620000000800 */
[-C--:B-----5:R-:W-:Y:S01]  /*14780*/  FMUL.FTZ R88, R88, R49.reuse ;  /* 0x0000003158587220 */ /* 0x0a0fe20000410000 */
[-C--:B------:R-:W-:Y:S01]  /*14790*/  FMUL.FTZ R89, R89, R49.reuse ;  /* 0x0000003159597220 */ /* 0x080fe20000410000 */
[-C--:B------:R-:W-:Y:S01]  /*147a0*/  FMUL.FTZ R84, R84, R49.reuse ;  /* 0x0000003154547220 */ /* 0x080fe20000410000 */
[-C--:B------:R-:W-:Y:S01]  /*147b0*/  FMUL.FTZ R85, R85, R49.reuse ;  /* 0x0000003155557220 */ /* 0x080fe20000410000 */
[-C--:B------:R-:W-:Y:S01]  /*147c0*/  FMUL.FTZ R96, R96, R49.reuse ;  /* 0x0000003160607220 */ /* 0x080fe20000410000 */
[-C--:B------:R-:W-:Y:S01]  /*147d0*/  FMUL.FTZ R97, R97, R49.reuse ;  /* 0x0000003161617220 */ /* 0x080fe20000410000 */
[-C--:B------:R-:W-:Y:S01]  /*147e0*/  FMUL.FTZ R92, R92, R49.reuse ;  /* 0x000000315c5c7220 */ /* 0x080fe20000410000 */
[----:B------:R-:W-:Y:S01]  /*147f0*/  FMUL.FTZ R93, R93, R49 ;  /* 0x000000315d5d7220 */ /* 0x000fe20000410000 */
        /* <DEDUP_REMOVED lines=10> */
[----:B------:R-:W-:Y:S01]  /*148a0*/  FMUL.FTZ R73, R73, R49 ;  /* 0x0000003149497220 */ /* 0x000fe20000410000 */
[-C--:B------:R-:W-:Y:S01]  /*148b0*/  FMUL.FTZ R74, R74, R23.reuse ;  /* 0x000000174a4a7220 */ /* 0x080fe20000410000 */
[----:B------:R-:W-:Y:S01]  /*148c0*/  FMUL.FTZ R75, R75, R23 ;  /* 0x000000174b4b7220 */ /* 0x000fe20000410000 */
[-C--:B------:R-:W-:Y:S01]  /*148d0*/  FMUL.FTZ R68, R68, R49.reuse ;  /* 0x0000003144447220 */ /* 0x080fe20000410000 */
[----:B------:R-:W-:Y:S01]  /*148e0*/  FMUL.FTZ R69, R69, R49 ;  /* 0x0000003145457220 */ /* 0x000fe20000410000 */
[C---:B--2---:R-:W-:Y:S01]  /*148f0*/  HMMA.16816.F32 R88, R4.reuse, R12, R88 ;  /* 0x0000000c0458723c */ /* 0x044fe20000001858 */
        /* <DEDUP_REMOVED lines=10> */
[----:B------:R-:W2:Y:S01]  /*149a0*/  MUFU.EX2 R2, R2 ;  /* 0x0000000200027308 */ /* 0x000ea20000000800 */
[C---:B---3--:R-:W-:Y:S01]  /*149b0*/  HMMA.16816.F32 R96, R4.reuse, R8, R96 ;  /* 0x000000080460723c */ /* 0x048fe20000001860 */
[----:B------:R-:W-:Y:S01]  /*149c0*/  FMUL.FTZ R77, R77, R49 ;  /* 0x000000314d4d7220 */ /* 0x000fe20000410000 */
[-C--:B------:R-:W-:Y:S01]  /*149d0*/  FMUL.FTZ R78, R78, R23.reuse ;  /* 0x000000174e4e7220 */ /* 0x080fe20000410000 */
[----:B------:R-:W-:Y:S01]  /*149e0*/  FMUL.FTZ R79, R79, R23 ;  /* 0x000000174f4f7220 */ /* 0x000fe20000410000 */
[----:B------:R-:W-:Y:S01]  /*149f0*/  FFMA.FTZ R56, R189, R49, R56 ;  /* 0x00000031bd387223 */ /* 0x000fe20000010038 */
[----:B------:R-:W-:Y:S01]  /*14a00*/  FFMA.FTZ R125, R188, R23, R21 ;  /* 0x00000017bc7d7223 */ /* 0x000fe20000010015 */
[----:B------:R-:W-:Y:S01]  /*14a10*/  HMMA.16816.F32 R92, R4, R10, R92 ;  /* 0x0000000a045c723c */ /* 0x000fe2000000185c */
[----:B------:R-:W3:Y:S01]  /*14a20*/  LDSM.16.MT88.4 R8, [R161+0x6000] ;  /* 0x00600000a108783b */ /* 0x000ee20000004200 */
[----:B------:R-:W-:Y:S01]  /*14a30*/  MUFU.EX2 R52, R52 ;  /* 0x0000003400347308 */ /* 0x000fe20000000800 */
[----:B------:R-:W-:Y:S01]  /*14a40*/  FFMA.FTZ R49, R22, UR8, -R39 ;  /* 0x0000000816317c23 */ /* 0x000fe20008010827 */
[----:B------:R-:W-:Y:S01]  /*14a50*/  FADD.FTZ R36, R36, R125 ;  /* 0x0000007d24247221 */ /* 0x000fe20000010000 */
[----:B------:R-:W-:Y:S01]  /*14a60*/  LDSM.16.MT88.4 R20, [R164+0x9000] ;  /* 0x00900000a414783b */ /* 0x000fe20000004200 */
[----:B------:R-:W-:-:S02]  /*14a70*/  FFMA.FTZ R189, R35, UR8, -R39 ;  /* 0x0000000823bd7c23 */ /* 0x000fc40008010827 */
[----:B------:R-:W-:Y:S02]  /*14a80*/  FADD.FTZ R31, R31, R36 ;  /* 0x000000241f1f7221 */ /* 0x000fe40000010000 */
[----:B------:R-:W-:Y:S08]  /*14a90*/  MUFU.EX2 R41, R41 ;  /* 0x0000002900297308 */ /* 0x000ff00000000800 */
[----:B------:R-:W-:Y:S08]  /*14aa0*/  MUFU.EX2 R47, R47 ;  /* 0x0000002f002f7308 */ /* 0x000ff00000000800 */
[----:B------:R-:W4:Y:S01]  /*14ab0*/  MUFU.EX2 R110, R110 ;  /* 0x0000006e006e7308 */ /* 0x000f220000000800 */
[C---:B-1----:R-:W-:Y:S07]  /*14ac0*/  HMMA.16816.F32 R72, R4.reuse, R12, R72 ;  /* 0x0000000c0448723c */ /* 0x042fee0000001848 */
[----:B------:R-:W-:Y:S01]  /*14ad0*/  MUFU.EX2 R60, R60 ;  /* 0x0000003c003c7308 */ /* 0x000fe20000000800 */
[C---:B------:R-:W-:Y:S01]  /*14ae0*/  HMMA.16816.F32 R68, R4.reuse, R14, R68 ;  /* 0x0000000e0444723c */ /* 0x040fe20000001844 */
[----:B------:R-:W1:Y:S05]  /*14af0*/  LDSM.16.MT88.4 R12, [R164+0x6800] ;  /* 0x00680000a40c783b */ /* 0x000e6a0000004200 */
[C---:B---3--:R-:W-:Y:S01]  /*14b00*/  HMMA.16816.F32 R80, R4.reuse, R8, R80 ;  /* 0x000000080450723c */ /* 0x048fe20000001850 */
[----:B------:R-:W3:Y:S05]  /*14b10*/  MUFU.EX2 R45, R45 ;  /* 0x0000002d002d7308 */ /* 0x000eea0000000800 */
[----:B------:R-:W-:Y:S01]  /*14b20*/  HMMA.16816.F32 R76, R4, R10, R76 ;  /* 0x0000000a044c723c */ /* 0x000fe2000000184c */
[----:B------:R-:W5:Y:S02]  /*14b30*/  LDSM.16.MT88.4 R8, [R161+0x6800] ;  /* 0x00680000a108783b */ /* 0x000f640000004200 */
[----:B------:R-:W-:Y:S04]  /*14b40*/  MUFU.EX2 R118, R118 ;  /* 0x0000007600767308 */ /* 0x000fe80000000800 */
[----:B--2---:R-:W-:-:S02]  /*14b50*/  F2FP.F16.F32.PACK_AB R4, R2, R43 ;  /* 0x0000002b0204723e */ /* 0x004fc400000000ff */
[----:B----4-:R-:W-:Y:S02]  /*14b60*/  F2FP.F16.F32.PACK_AB R5, R110, R47 ;  /* 0x0000002f6e05723e */ /* 0x010fe400000000ff */
[----:B------:R-:W-:Y:S01]  /*14b70*/  F2FP.F16.F32.PACK_AB R6, R41, R52 ;  /* 0x000000342906723e */ /* 0x000fe200000000ff */
[----:B------:R-:W2:Y:S01]  /*14b80*/  MUFU.EX2 R53, R53 ;  /* 0x0000003500357308 */ /* 0x000ea20000000800 */
[----:B---3--:R-:W-:-:S07]  /*14b90*/  F2FP.F16.F32.PACK_AB R7, R45, R60 ;  /* 0x0000003c2d07723e */ /* 0x008fce00000000ff */
[----:B------:R-:W-:Y:S01]  /*14ba0*/  MUFU.EX2 R51, R51 ;  /* 0x0000003300337308 */ /* 0x000fe20000000800 */
[C---:B------:R-:W-:Y:S06]  /*14bb0*/  HMMA.16816.F32 R88, R4.reuse, R16, R88 ;  /* 0x000000100458723c */ /* 0x040fec0000001858 */
[C---:B------:R-:W-:Y:S01]  /*14bc0*/  HMMA.16816.F32 R84, R4.reuse, R18, R84 ;  /* 0x000000120454723c */ /* 0x040fe20000001854 */
[----:B------:R-:W-:Y:S01]  /*14bd0*/  MUFU.EX2 R116, R116 ;  /* 0x0000007400747308 */ /* 0x000fe20000000800 */
[----:B------:R-:W-:Y:S04]  /*14be0*/  LDSM.16.MT88.4 R16, [R162+0x7000] ;  /* 0x00700000a210783b */ /* 0x000fe80000004200 */
[C---:B-1----:R-:W-:Y:S03]  /*14bf0*/  HMMA.16816.F32 R96, R4.reuse, R12, R96 ;  /* 0x0000000c0460723c */ /* 0x042fe60000001860 */
[----:B------:R-:W-:Y:S03]  /*14c00*/  MUFU.EX2 R57, R57 ;  /* 0x0000003900397308 */ /* 0x000fe60000000800 */
[C---:B------:R-:W-:Y:S01]  /*14c10*/  HMMA.16816.F32 R92, R4.reuse, R14, R92 ;  /* 0x0000000e045c723c */ /* 0x040fe2000000185c */
[----:B------:R-:W1:Y:S04]  /*14c20*/  LDSM.16.MT88.4 R12, [R160+0x6800] ;  /* 0x00680000a00c783b */ /* 0x000e680000004200 */
[----:B------:R-:W3:Y:S01]  /*14c30*/  MUFU.EX2 R122, R122 ;  /* 0x0000007a007a7308 */ /* 0x000ee20000000800 */
        /* <DEDUP_REMOVED lines=12> */
[----:B--2---:R-:W-:-:S02]  /*14d00*/  F2FP.F16.F32.PACK_AB R4, R53, R118 ;  /* 0x000000763504723e */ /* 0x004fc400000000ff */
[----:B---3--:R-:W-:Y:S02]  /*14d10*/  F2FP.F16.F32.PACK_AB R5, R122, R57 ;  /* 0x000000397a05723e */ /* 0x008fe400000000ff */
[----:B------:R-:W-:Y:S02]  /*14d20*/  F2FP.F16.F32.PACK_AB R6, R116, R51 ;  /* 0x000000337406723e */ /* 0x000fe400000000ff */
        /* <DEDUP_REMOVED lines=71> */
[----:B------:R-:W-:Y:S03]  /*151a0*/  MUFU.EX2 R189, R189 ;  /* 0x000000bd00bd7308 */ /* 0x000fe60000000800 */
        /* <DEDUP_REMOVED lines=18> */
[----:B------:R-:W-:Y:S01]  /*152d0*/  FADD.FTZ R9, R37, R56 ;  /* 0x0000003825097221 */ /* 0x000fe20000010000 */
[--C-:B------:R-:W-:Y:S01]  /*152e0*/  FFMA.FTZ R37, R34, UR8, -R39.reuse ;  /* 0x0000000822257c23 */ /* 0x100fe20008010827 */
[----:B------:R-:W-:-:S02]  /*152f0*/  FFMA.FTZ R34, R33, UR8, -R39 ;  /* 0x0000000821227c23 */ /* 0x000fc40008010827 */
[----:B------:R-:W-:Y:S01]  /*15300*/  FADD.FTZ R38, R38, R9 ;  /* 0x0000000926267221 */ /* 0x000fe20000010000 */
[----:B------:R-:W2:Y:S01]  /*15310*/  MUFU.EX2 R33, R37 ;  /* 0x0000002500217308 */ /* 0x000ea20000000800 */
[----:B------:R-:W3:Y:S01]  /*15320*/  LDSM.16.MT88.4 R8, [R161+0x9000] ;  /* 0x00900000a108783b */ /* 0x000ee20000004200 */
[----:B------:R-:W-:Y:S01]  /*15330*/  F2FP.F16.F32.PACK_AB R4, R119, R46 ;  /* 0x0000002e7704723e */ /* 0x000fe200000000ff */
[----:B------:R-:W-:Y:S01]  /*15340*/  FADD.FTZ R38, R29, R38 ;  /* 0x000000261d267221 */ /* 0x000fe20000010000 */
[----:B----4-:R-:W-:Y:S02]  /*15350*/  F2FP.F16.F32.PACK_AB R5, R121, R50 ;  /* 0x000000327905723e */ /* 0x010fe400000000ff */
[----:B------:R-:W-:Y:S01]  /*15360*/  F2FP.F16.F32.PACK_AB R6, R48, R49 ;  /* 0x000000313006723e */ /* 0x000fe200000000ff */
[----:B------:R-:W-:Y:S01]  /*15370*/  FADD.FTZ R43, R43, R38 ;  /* 0x000000262b2b7221 */ /* 0x000fe20000010000 */
[----:B-----5:R-:W-:-:S03]  /*15380*/  F2FP.F16.F32.PACK_AB R7, R123, R40 ;  /* 0x000000287b07723e */ /* 0x020fc600000000ff */
[----:B------:R-:W-:Y:S01]  /*15390*/  FADD.FTZ R43, R2, R43 ;  /* 0x0000002b022b7221 */ /* 0x000fe20000010000 */
[----:B------:R-:W-:-:S03]  /*153a0*/  FFMA.FTZ R2, R26, UR8, -R27 ;  /* 0x000000081a027c23 */ /* 0x000fc6000801081b */
[C---:B------:R-:W-:Y:S01]  /*153b0*/  HMMA.16816.F32 R92, R4.reuse, R22, R92 ;  /* 0x00000016045c723c */ /* 0x040fe2000000185c */
[----:B------:R-:W-:Y:S02]  /*153c0*/  FADD.FTZ R52, R52, R43 ;  /* 0x0000002b34347221 */ /* 0x000fe40000010000 */
[----:B------:R-:W-:Y:S02]  /*153d0*/  MUFU.EX2 R2, R2 ;  /* 0x0000000200027308 */ /* 0x000fe40000000800 */
[----:B------:R-:W-:Y:S01]  /*153e0*/  FADD.FTZ R41, R41, R52 ;  /* 0x0000003429297221 */ /* 0x000fe20000010000 */
[C---:B-1----:R-:W-:Y:S01]  /*153f0*/  HMMA.16816.F32 R88, R4.reuse, R12, R88 ;  /* 0x0000000c0458723c */ /* 0x042fe20000001858 */
[----:B------:R-:W-:Y:S02]  /*15400*/  FADD.FTZ R22, R0, R31 ;  /* 0x0000001f00167221 */ /* 0x000fe40000010000 */
[----:B------:R-:W-:Y:S02]  /*15410*/  FADD.FTZ R118, R118, R41 ;  /* 0x0000002976767221 */ /* 0x000fe40000010000 */
[----:B------:R-:W-:Y:S01]  /*15420*/  FADD.FTZ R23, R47, R22 ;  /* 0x000000162f177221 */ /* 0x000fe20000010000 */
[C---:B------:R-:W-:Y:S01]  /*15430*/  HMMA.16816.F32 R84, R4.reuse, R14, R84 ;  /* 0x0000000e0454723c */ /* 0x040fe20000001854 */
[----:B------:R-:W1:Y:S01]  /*15440*/  LDSM.16.MT88.4 R12, [R164+0x9800] ;  /* 0x00980000a40c783b */ /* 0x000e620000004200 */
[----:B------:R-:W-:Y:S01]  /*15450*/  FADD.FTZ R118, R53, R118 ;  /* 0x0000007635767221 */ /* 0x000fe20000010000 */
[----:B------:R-:W-:Y:S01]  /*15460*/  FADD.FTZ R23, R110, R23 ;  /* 0x000000176e177221 */ /* 0x000fe20000010000 */
[----:B------:R-:W-:Y:S02]  /*15470*/  MUFU.EX2 R0, R28 ;  /* 0x0000001c00007308 */ /* 0x000fe40000000800 */
[----:B------:R-:W-:Y:S01]  /*15480*/  HMMA.16816.F32 R96, R4, R20, R96 ;  /* 0x000000140460723c */ /* 0x000fe20000001860 */
[----:B------:R-:W-:Y:S01]  /*15490*/  FADD.FTZ R60, R60, R23 ;  /* 0x000000173c3c7221 */ /* 0x000fe20000010000 */
[----:B------:R-:W-:-:S03]  /*154a0*/  FFMA.FTZ R23, R25, UR8, -R27 ;  /* 0x0000000819177c23 */ /* 0x000fc6000801081b */
        /* <DEDUP_REMOVED lines=10> */
[----:B------:R-:W-:Y:S01]  /*15550*/  HMMA.16816.F32 R76, R4, R10, R76 ;  /* 0x0000000a044c723c */ /* 0x000fe2000000184c */
[----:B------:R-:W4:Y:S01]  /*15560*/  LDSM.16.MT88.4 R8, [R162+0x9800] ;  /* 0x00980000a208783b */ /* 0x000f220000004200 */
[----:B------:R-:W-:Y:S01]  /*15570*/  FADD.FTZ R17, R116, R17 ;  /* 0x0000001174117221 */ /* 0x000fe20000010000 */
[----:B------:R-:W-:-:S03]  /*15580*/  FADD.FTZ R120, R55, R120 ;  /* 0x0000007837787221 */ /* 0x000fc60000010000 */
        /* <DEDUP_REMOVED lines=9> */
[----:B--2---:R-:W-:Y:S02]  /*15620*/  F2FP.F16.F32.PACK_AB R4, R33, R32 ;  /* 0x000000202104723e */ /* 0x004fe400000000ff */
[----:B---3--:R-:W-:Y:S01]  /*15630*/  F2FP.F16.F32.PACK_AB R5, R21, R0 ;  /* 0x000000001505723e */ /* 0x008fe200000000ff */
[----:B------:R-:W-:Y:S01]  /*15640*/  FADD.FTZ R22, R65, R22 ;  /* 0x0000001641167221 */ /* 0x000fe20000010000 */
[----:B------:R-:W-:Y:S01]  /*15650*/  F2FP.F16.F32.PACK_AB R6, R189, R20 ;  /* 0x00000014bd06723e */ /* 0x000fe200000000ff */
[----:B------:R-:W-:Y:S01]  /*15660*/  FADD.FTZ R136, R136, R59 ;  /* 0x0000003b88887221 */ /* 0x000fe20000010000 */
[----:B-----5:R-:W-:Y:S01]  /*15670*/  F2FP.F16.F32.PACK_AB R7, R23, R2 ;  /* 0x000000021707723e */ /* 0x020fe200000000ff */
[----:B------:R-:W-:Y:S02]  /*15680*/  FADD.FTZ R105, R105, R22 ;  /* 0x0000001669697221 */ /* 0x000fe40000010000 */
[----:B------:R-:W-:-:S02]  /*15690*/  FADD.FTZ R103, R103, R136 ;  /* 0x0000008867677221 */ /* 0x000fc40000010000 */
[----:B------:R-:W-:Y:S02]  /*156a0*/  FADD.FTZ R126, R126, R105 ;  /* 0x000000697e7e7221 */ /* 0x000fe40000010000 */
[----:B-1----:R-:W-:Y:S01]  /*156b0*/  HMMA.16816.F32 R96, R4, R12, R96 ;  /* 0x0000000c0460723c */ /* 0x002fe20000001860 */
[----:B------:R-:W-:Y:S01]  /*156c0*/  FADD.FTZ R132, R132, R103 ;  /* 0x0000006784847221 */ /* 0x000fe20000010000 */
[----:B------:R-:W-:-:S04]  /*156d0*/  FADD.FTZ R25, R109, R126 ;  /* 0x0000007e6d197221 */ /* 0x000fc80000010000 */
        /* <DEDUP_REMOVED lines=25> */
[----:B------:R-:W-:Y:S01]  /*15870*/  FADD.FTZ R21, R21, R0 ;  /* 0x0000000015157221 */ /* 0x000fe20000010000 */
[----:B------:R-:W-:Y:S01]  /*15880*/  MOV R0, R3 ;  /* 0x0000000300007202 */ /* 0x000fe20000000f00 */
[----:B------:R-:W-:-:S02]  /*15890*/  FADD.FTZ R9, R49, R8 ;  /* 0x0000000831097221 */ /* 0x000fc40000010000 */
[----:B------:R-:W-:Y:S01]  /*158a0*/  FADD.FTZ R2, R2, R21 ;  /* 0x0000001502027221 */ /* 0x000fe20000010000 */
[----:B------:R-:W-:Y:S01]  /*158b0*/  HMMA.16816.F32 R68, R4, R14, R68 ;  /* 0x0000000e0444723c */ /* 0x000fe20000001844 */
[----:B------:R-:W-:Y:S02]  /*158c0*/  FADD.FTZ R9, R48, R9 ;  /* 0x0000000930097221 */ /* 0x000fe40000010000 */
[----:B------:R-:W-:Y:S01]  /*158d0*/  FADD.FTZ R188, R23, R2 ;  /* 0x0000000217bc7221 */ /* 0x000fe20000010000 */
[----:B------:R-:W-:Y:S01]  /*158e0*/  MOV R2, R24 ;  /* 0x0000001800027202 */ /* 0x000fe20000000f00 */
[----:B------:R-:W-:-:S04]  /*158f0*/  FADD.FTZ R32, R32, R9 ;  /* 0x0000000920207221 */ /* 0x000fc80000010000 */
[----:B------:R-:W-:-:S04]  /*15900*/  FADD.FTZ R33, R33, R32 ;  /* 0x0000002021217221 */ /* 0x000fc80000010000 */
[----:B------:R-:W-:-:S04]  /*15910*/  FADD.FTZ R20, R20, R33 ;  /* 0x0000002114147221 */ /* 0x000fc80000010000 */
[----:B------:R-:W-:-:S07]  /*15920*/  FADD.FTZ R189, R189, R20 ;  /* 0x00000014bdbd7221 */ /* 0x000fce0000010000 */
.L_x_6198:
[----:B------:R-:W-:-:S13]  /*15930*/  LOP3.LUT P0, RZ, R178, 0x1, RZ, 0xc0, !PT ;  /* 0x00000001b2ff7812 */ /* 0x000fda000780c0ff */
        /* <DEDUP_REMOVED lines=11> */
.L_x_6210:
[----:B------:R-:W-:Y:S01]  /*159f0*/  ISETP.GE.AND P0, PT, R100, UR8, PT ;  /* 0x0000000864007c0c */ /* 0x000fe2000bf06270 */
[----:B------:R-:W-:Y:S04]  /*15a00*/  DEPBAR.LE SB0, 0x0 ;  /* 0x000080000000791a */ /* 0x000fe80000000000 */
[----:B------:R-:W-:Y:S01]  /*15a10*/  BAR.SYNC.DEFER_BLOCKING 0x0 ;  /* 0x0000000000007b1d */ /* 0x000fe20000010000 */
[----:B------:R-:W-:Y:S01]  /*15a20*/  LOP3.LUT P1, RZ, R178, 0x8, RZ, 0xc0, !PT ;  /* 0x00000008b2ff7812 */ /* 0x000fe2000782c0ff */
[----:B------:R-:W-:Y:S01]  /*15a30*/  VIADD R184, R184, 0xffffffff ;  /* 0xffffffffb8b87836 */ /* 0x000fe20000000000 */
[----:B------:R-:W-:Y:S01]  /*15a40*/  MOV R12, R187 ;  /* 0x000000bb000c7202 */ /* 0x000fe20000000f00 */
[----:B------:R-:W-:Y:S04]  /*15a50*/  IMAD.MOV.U32 R13, RZ, RZ, R186 ;  /* 0x000000ffff0d7224 */ /* 0x000fe800078e00ba */
        /* <DEDUP_REMOVED lines=17> */
[--C-:B----4-:R-:W-:Y:S03]  /*15b70*/  IMAD.MOV R7, RZ, RZ, -R15.reuse ;  /* 0x000000ffff077224 */ /* 0x110fe600078e0a0f */
[----:B------:R-:W-:Y:S01]  /*15b80*/  ISETP.GE.AND P3, PT, R17, RZ, PT ;  /* 0x000000ff1100720c */ /* 0x000fe20003f66270 */
        /* <DEDUP_REMOVED lines=46> */
.L_x_6207:
        /* <DEDUP_REMOVED lines=62> */
[----:B------:R-:W-:Y:S05]  /*16250*/  ISETP.GT.AND P1, PT, R184, R171, PT ;  /* 0x000000abb800720c */ /* 0x000fea0003f24270 */
        /* <DEDUP_REMOVED lines=24> */
[----:B------:R-:W1:Y:S01]  /*163e0*/  LDSM.16.M88.4 R136, [R169+0x5000] ;  /* 0x00500000a988783b */ /* 0x000e620000000200 */
[C---:B---3--:R-:W-:Y:S07]  /*163f0*/  HMMA.16816.F32 R12, R108.reuse, R116, RZ ;  /* 0x000000746c0c723c */ /* 0x048fee00000018ff */
[----:B------:R-:W0:Y:S01]  /*16400*/  LDGDEPBAR ;  /* 0x00000000000079af */ /* 0x000e220000000000 */
        /* <DEDUP_REMOVED lines=16> */
[C---:B------:R-:W-:Y:S05]  /*16510*/  HMMA.16816.F32 R52, R108.reuse, R136, RZ ;  /* 0x000000886c34723c */ /* 0x040fea00000018ff */
[----:B------:R-:W-:Y:S01]  /*16520*/  LDSM.16.M88.4 R120, [R163+0x5000] ;  /* 0x00500000a378783b */ /* 0x000fe20000000200 */
[C---:B------:R-:W-:Y:S06]  /*16530*/  HMMA.16816.F32 R56, R108.reuse, R138, RZ ;  /* 0x0000008a6c38723c */ /* 0x040fec00000018ff */
[C---:B---3--:R-:W-:Y:S01]  /*16540*/  HMMA.16816.F32 R60, R108.reuse, R64, RZ ;  /* 0x000000406c3c723c */ /* 0x048fe200000018ff */
        /* <DEDUP_REMOVED lines=56> */
[----:B------:R-:W-:Y:S03]  /*168d0*/  FMUL.FTZ R193, R7, UR5 ;  /* 0x0000000507c17c20 */ /* 0x000fe60008410000 */
[----:B------:R-:W-:Y:S01]  /*168e0*/  FMUL.FTZ R8, R8, UR5 ;  /* 0x0000000508087c20 */ /* 0x000fe20008410000 */
[----:B------:R-:W1:Y:S01]  /*168f0*/  MUFU.TANH R114, R0 ;  /* 0x0000000000727308 */ /* 0x000e620000002400 */
[----:B------:R-:W2:Y:S01]  /*16900*/  LDSM.16.M88.4 R4, [R102+0x1000] ;  /* 0x001000006604783b */ /* 0x000ea20000000200 */
[C---:B------:R-:W-:Y:S03]  /*16910*/  HMMA.16816.F32 R16, R120.reuse, R110, R16 ;  /* 0x0000006e7810723c */ /* 0x040fe60000001810 */
[----:B------:R-:W-:Y:S01]  /*16920*/  FMUL.FTZ R9, R9, UR5 ;  /* 0x0000000509097c20 */ /* 0x000fe20008410000 */
[----:B------:R-:W-:Y:S01]  /*16930*/  FMUL.FTZ R10, R10, UR5 ;  /* 0x000000050a0a7c20 */ /* 0x000fe20008410000 */
[----:B------:R-:W-:Y:S03]  /*16940*/  FMUL.FTZ R11, R11, UR5 ;  /* 0x000000050b0b7c20 */ /* 0x000fe60008410000 */
[----:B------:R-:W3:Y:S10]  /*16950*/  MUFU.TANH R155, R8 ;  /* 0x00000008009b7308 */ /* 0x000ef40000002400 */
        /* <DEDUP_REMOVED lines=10> */
[----:B------:R5:W1:Y:S10]  /*16a00*/  MUFU.TANH R205, R11 ;  /* 0x0000000b00cd7308 */ /* 0x000a740000002400 */
[----:B------:R-:W1:Y:S01]  /*16a10*/  MUFU.TANH R147, R147 ;  /* 0x0000009300937308 */ /* 0x000e620000002400 */
[C---:B--2---:R-:W-:Y:S06]  /*16a20*/  HMMA.16816.F32 R20, R120.reuse, R4, R20 ;  /* 0x000000047814723c */ /* 0x044fec0000001814 */
[C---:B------:R-:W-:Y:S03]  /*16a30*/  HMMA.16816.F32 R24, R120.reuse, R6, R24 ;  /* 0x000000067818723c */ /* 0x040fe60000001818 */
[----:B------:R-:W2:Y:S01]  /*16a40*/  MUFU.TANH R145, R145 ;  /* 0x0000009100917308 */ /* 0x000ea20000002400 */
[----:B-----5:R-:W5:Y:S09]  /*16a50*/  LDSM.16.M88.4 R8, [R102+0x1800] ;  /* 0x001800006608783b */ /* 0x020f720000000200 */
[----:B------:R-:W1:Y:S01]  /*16a60*/  MUFU.TANH R193, R193 ;  /* 0x000000c100c17308 */ /* 0x000e620000002400 */
[----:B------:R-:W3:Y:S09]  /*16a70*/  LDSM.16.M88.4 R4, [R102+0x2000] ;  /* 0x002000006604783b */ /* 0x000ef20000000200 */
        /* <DEDUP_REMOVED lines=11> */
[----:B------:R-:W1:Y:S01]  /*16b30*/  MUFU.TANH R197, R15 ;  /* 0x0000000f00c57308 */ /* 0x000e620000002400 */
[C---:B-----5:R-:W-:Y:S06]  /*16b40*/  HMMA.16816.F32 R28, R120.reuse, R8, R28 ;  /* 0x00000008781c723c */ /* 0x060fec000000181c */
[C---:B------:R-:W-:Y:S03]  /*16b50*/  HMMA.16816.F32 R32, R120.reuse, R10, R32 ;  /* 0x0000000a7820723c */ /* 0x040fe60000001820 */
[----:B------:R-:W1:Y:S01]  /*16b60*/  MUFU.TANH R149, R149 ;  /* 0x0000009500957308 */ /* 0x000e620000002400 */
[----:B------:R-:W5:Y:S02]  /*16b70*/  LDSM.16.M88.4 R8, [R102+0x2800] ;  /* 0x002800006608783b */ /* 0x000f640000000200 */
[C---:B---3--:R-:W-:Y:S07]  /*16b80*/  HMMA.16816.F32 R36, R120.reuse, R4, R36 ;  /* 0x000000047824723c */ /* 0x048fee0000001824 */
[----:B------:R-:W3:Y:S01]  /*16b90*/  MUFU.TANH R195, R195 ;  /* 0x000000c300c37308 */ /* 0x000ee20000002400 */
        /* <DEDUP_REMOVED lines=22> */
[C---:B-----5:R-:W-:Y:S06]  /*16d00*/  HMMA.16816.F32 R44, R120.reuse, R8, R44 ;  /* 0x00000008782c723c */ /* 0x060fec000000182c */
[C---:B------:R-:W-:Y:S03]  /*16d10*/  HMMA.16816.F32 R48, R120.reuse, R10, R48 ;  /* 0x0000000a7830723c */ /* 0x040fe60000001830 */
[----:B------:R1:W1:Y:S01]  /*16d20*/  MUFU.TANH R143, R21 ;  /* 0x00000015008f7308 */ /* 0x0002620000002400 */
[----:B------:R-:W5:Y:S02]  /*16d30*/  LDSM.16.M88.4 R8, [R102+0x3800] ;  /* 0x003800006608783b */ /* 0x000f640000000200 */
[----:B------:R-:W-:Y:S07]  /*16d40*/  DEPBAR.LE SB0, 0x0 ;  /* 0x000080000000791a */ /* 0x000fee0000000000 */
[----:B------:R1:W1:Y:S01]  /*16d50*/  MUFU.TANH R138, R22 ;  /* 0x00000016008a7308 */ /* 0x0002620000002400 */
[----:B------:R-:W-:Y:S01]  /*16d60*/  BAR.SYNC.DEFER_BLOCKING 0x0 ;  /* 0x0000000000007b1d */ /* 0x000fe20000010000 */
[C---:B----4-:R-:W-:Y:S08]  /*16d70*/  HMMA.16816.F32 R52, R120.reuse, R4, R52 ;  /* 0x000000047834723c */ /* 0x050ff00000001834 */
        /* <DEDUP_REMOVED lines=17> */
[C---:B-----5:R-:W-:Y:S03]  /*16e90*/  HMMA.16816.F32 R60, R120.reuse, R8, R60 ;  /* 0x00000008783c723c */ /* 0x060fe6000000183c */
[----:B------:R-:W-:Y:S01]  /*16ea0*/  FMUL.FTZ R56, R56, UR5 ;  /* 0x0000000538387c20 */ /* 0x000fe20008410000 */
[----:B------:R-:W-:Y:S01]  /*16eb0*/  FMUL.FTZ R57, R57, UR5 ;  /* 0x0000000539397c20 */ /* 0x000fe20008410000 */
[----:B------:R-:W-:Y:S01]  /*16ec0*/  FMUL.FTZ R58, R58, UR5 ;  /* 0x000000053a3a7c20 */ /* 0x000fe20008410000 */
[----:B------:R-:W-:Y:S03]  /*16ed0*/  HMMA.16816.F32 R64, R120, R10, R64 ;  /* 0x0000000a7840723c */ /* 0x000fe60000001840 */
[----:B------:R4:W1:Y:S02]  /*16ee0*/  MUFU.TANH R252, R27 ;  /* 0x0000001b00fc7308 */ /* 0x0008640000002400 */
        /* <DEDUP_REMOVED lines=10> */
[----:B--2---:R-:W-:Y:S01]  /*16f90*/  FMUL.FTZ R36, R66, UR5 ;  /* 0x0000000542247c20 */ /* 0x004fe20008410000 */
[----:B------:R-:W-:Y:S07]  /*16fa0*/  FMUL.FTZ R3, R67, UR5 ;  /* 0x0000000543037c20 */ /* 0x000fee0008410000 */
[----:B------:R4:W2:Y:S10]  /*16fb0*/  MUFU.TANH R244, R31 ;  /* 0x0000001f00f47308 */ /* 0x0008b40000002400 */
        /* <DEDUP_REMOVED lines=34> */
[----:B------:R-:W1:Y:S01]  /*171e0*/  MUFU.TANH R3, R3 ;  /* 0x0000000300037308 */ /* 0x000e620000002400 */
[----:B--234-:R-:W-:Y:S05]  /*171f0*/  @!P1 BRA `(.L_x_6208) ;  /* 0x00000008006c9947 */ /* 0x01cfea0003800000 */
[----:B------:R-:W2:Y:S01]  /*17200*/  LDC R0, c[0x0][0x248] ;  /* 0x00009200ff007b82 */ /* 0x000ea20000000800 */
[----:B------:R-:W-:Y:S07]  /*17210*/  LOP3.LUT P4, RZ, R178, 0x8, RZ, 0xc0, !PT ;  /* 0x00000008b2ff7812 */ /* 0x000fee000788c0ff */
[----:B------:R-:W3:Y:S08]  /*17220*/  @!P0 LDC R10, c[0x0][0x24c] ;  /* 0x00009300ff0a8b82 */ /* 0x000ef00000000800 */
[----:B------:R-:W4:Y:S01]  /*17230*/  @!P0 LDC R6, c[0x0][0x24c] ;  /* 0x00009300ff068b82 */ /* 0x000f220000000800 */
[----:B--2---:R-:W-:Y:S05]  /*17240*/  IMAD.U32 R8, R0, -0x80, RZ ;  /* 0xffffff8000087824 */ /* 0x004fea00078e00ff */
        /* <DEDUP_REMOVED lines=8> */
[----:B-1----:R-:W1:Y:S01]  /*172d0*/  F2I.FTZ.U32.TRUNC.NTZ R21, R20 ;  /* 0x0000001400157305 */ /* 0x002e62000021f000 */
[----:B------:R-:W-:Y:S01]  /*172e0*/  IABS R11, R5 ;  /* 0x00000005000b7213 */ /* 0x000fe20000000000 */
[C---:B------:R-:W-:Y:S01]  /*172f0*/  VIADD R13, R5.reuse, 0xffffff80 ;  /* 0xffffff80050d7836 */ /* 0x040fe20000000000 */
[-C--:B------:R-:W-:Y:S04]  /*17300*/  LOP3.LUT R5, R5, R2.reuse, RZ, 0x3c, !PT ;  /* 0x0000000205057212 */ /* 0x080fe800078e3cff */
[----:B------:R-:W-:Y:S02]  /*17310*/  IABS R8, R13 ;  /* 0x0000000d00087213 */ /* 0x000fe40000000000 */
[----:B------:R-:W-:Y:S02]  /*17320*/  ISETP.GE.AND P3, PT, R5, RZ, PT ;  /* 0x000000ff0500720c */ /* 0x000fe40003f66270 */
[----:B------:R-:W-:Y:S01]  /*17330*/  LOP3.LUT R13, R13, R2, RZ, 0x3c, !PT ;  /* 0x000000020d0d7212 */ /* 0x000fe200078e3cff */
[--C-:B-1----:R-:W-:Y:S03]  /*17340*/  IMAD.MOV R7, RZ, RZ, -R21.reuse ;  /* 0x000000ffff077224 */ /* 0x102fe600078e0a15 */
        /* <DEDUP_REMOVED lines=10> */
[----:B------:R-:W1:Y:S02]  /*173f0*/  LDC R7, c[0x0][0x24c] ;  /* 0x00009300ff077b82 */ /* 0x000e640000000800 */
        /* <DEDUP_REMOVED lines=23> */
[----:B------:R-:W-:Y:S02]  /*17570*/  IMAD R11, R11, R2, -0x80 ;  /* 0xffffff800b0b7424 */ /* 0x000fe400078e0202 */
[----:B------:R-:W2:Y:S03]  /*17580*/  LDG.E R9, desc[UR6][R20.64] ;  /* 0x0000000614097981 */ /* 0x000ea6000c1e1900 */
[----:B------:R-:W-:Y:S05]  /*17590*/  SHF.R.S32.HI R13, RZ, 0x1f, R11 ;  /* 0x0000001fff0d7819 */ /* 0x000fea000001140b */
[----:B------:R-:W-:Y:S04]  /*175a0*/  IMAD R2, R13, R0, RZ ;  /* 0x000000000d027224 */ /* 0x000fe800078e02ff */
[----:B-1----:R-:W-:Y:S01]  /*175b0*/  IMAD R2, R11, R7, R2 ;  /* 0x000000070b027224 */ /* 0x002fe200078e0202 */
[----:B--2---:R-:W-:Y:S01]  /*175c0*/  IADD3 R13, -R9, R8, RZ ;  /* 0x00000008090d7210 */ /* 0x004fe20007ffe1ff */
[----:B------:R-:W-:Y:S03]  /*175d0*/  IMAD.WIDE.U32 R8, R11, R0, RZ ;  /* 0x000000000b087225 */ /* 0x000fe600078e00ff */
[----:B------:R-:W-:Y:S01]  /*175e0*/  SHF.R.S32.HI R7, RZ, 0x1f, R13 ;  /* 0x0000001fff077819 */ /* 0x000fe2000001140d */
[----:B------:R-:W-:Y:S04]  /*175f0*/  IMAD.IADD R9, R9, 0x1, R2 ;  /* 0x0000000109097824 */ /* 0x000fe800078e0202 */
[-C--:B-----5:R-:W-:Y:S02]  /*17600*/  IMAD R2, R7, R4.reuse, RZ ;  /* 0x0000000407027224 */ /* 0x0a0fe400078e02ff */
[C---:B------:R-:W-:Y:S04]  /*17610*/  IMAD.WIDE.U32 R8, R13.reuse, R4, R8 ;  /* 0x000000040d087225 */ /* 0x040fe800078e0008 */
[----:B------:R-:W-:Y:S05]  /*17620*/  IMAD R2, R13, R5, R2 ;  /* 0x000000050d027224 */ /* 0x000fea00078e0202 */
[----:B------:R-:W-:Y:S07]  /*17630*/  IADD3 R9, R9, R2, RZ ;  /* 0x0000000209097210 */ /* 0x000fee0007ffe0ff */
.L_x_6209:
[----:B------:R2:W-:Y:S01]  /*17640*/  @P0 STS.128 [R179+0x2000], RZ ;  /* 0x002000ffb3000388 */ /* 0x0005e20000000c00 */
[----:B------:R-:W-:Y:S01]  /*17650*/  LEA R26, P2, R8, R182, 0x1 ;  /* 0x000000b6081a7211 */ /* 0x000fe200078408ff */
[----:B------:R-:W5:Y:S01]  /*17660*/  @!P0 LDC R7, c[0x0][0x24c] ;  /* 0x00009300ff078b82 */ /* 0x000f620000000800 */
[-C--:B------:R-:W-:Y:S01]  /*17670*/  @!P0 IADD3 R5, P1, R175, R8.reuse, RZ ;  /* 0x00000008af058210 */ /* 0x080fe20007f3e0ff */
[----:B-1----:R-:W-:Y:S01]  /*17680*/  @!P0 IMAD.WIDE.U32 R22, R0, 0x30, R8 ;  /* 0x0000003000168825 */ /* 0x002fe200078e0008 */
        /* <DEDUP_REMOVED lines=82> */
.L_x_6208:
        /* <DEDUP_REMOVED lines=92> */
[----:B------:R-:W-:Y:S01]  /*18170*/  FMUL.FTZ R37, R4, UR4 ;  /* 0x0000000404257c20 */ /* 0x000fe20008410000 */
[----:B------:R-:W-:Y:S01]  /*18180*/  FFMA.FTZ R114, R114, UR4, -R65 ;  /* 0x0000000472727c23 */ /* 0x000fe20008010841 */
        /* <DEDUP_REMOVED lines=13> */
[C---:B-1----:R-:W-:Y:S01]  /*18260*/  FMUL.FTZ R8, R38.reuse, R92 ;  /* 0x0000005c26087220 */ /* 0x042fe20000410000 */
[C---:B------:R-:W-:Y:S01]  /*18270*/  FMUL.FTZ R32, R38.reuse, R68 ;  /* 0x0000004426207220 */ /* 0x040fe20000410000 */
[----:B------:R-:W-:Y:S01]  /*18280*/  FMUL.FTZ R33, R38, R69 ;  /* 0x0000004526217220 */ /* 0x000fe20000410000 */
[--C-:B------:R-:W-:Y:S01]  /*18290*/  FFMA.FTZ R69, R252, UR4, -R39.reuse ;  /* 0x00000004fc457c23 */ /* 0x100fe20008010827 */
        /* <DEDUP_REMOVED lines=10> */
[----:B------:R-:W-:Y:S03]  /*18340*/  FFMA.FTZ R146, R146, UR4, -R39 ;  /* 0x0000000492927c23 */ /* 0x000fe60008010827 */
[----:B------:R-:W-:Y:S01]  /*18350*/  MUFU.EX2 R116, R116 ;  /* 0x0000007400747308 */ /* 0x000fe20000000800 */
[C---:B---3--:R-:W-:Y:S01]  /*18360*/  FFMA.FTZ R189, R38.reuse, R189, R61 ;  /* 0x000000bd26bd7223 */ /* 0x048fe2000001003d */
[C---:B------:R-:W-:Y:S01]  /*18370*/  FMUL.FTZ R4, R38.reuse, R96 ;  /* 0x0000006026047220 */ /* 0x040fe20000410000 */
[----:B------:R-:W-:Y:S01]  /*18380*/  FMUL.FTZ R5, R38, R97 ;  /* 0x0000006126057220 */ /* 0x000fe20000410000 */
[----:B------:R-:W-:Y:S01]  /*18390*/  FFMA.FTZ R97, R220, UR4, -R39 ;  /* 0x00000004dc617c23 */ /* 0x000fe20008010827 */
[C---:B------:R-:W-:Y:S01]  /*183a0*/  FMUL.FTZ R6, R37.reuse, R98 ;  /* 0x0000006225067220 */ /* 0x040fe20000410000 */
[----:B------:R-:W-:Y:S01]  /*183b0*/  FMUL.FTZ R7, R37, R99 ;  /* 0x0000006325077220 */ /* 0x000fe20000410000 */
[----:B------:R-:W-:Y:S03]  /*183c0*/  FMUL.FTZ R9, R38, R93 ;  /* 0x0000005d26097220 */ /* 0x000fe60000410000 */
[----:B------:R-:W2:Y:S01]  /*183d0*/  MUFU.EX2 R113, R113 ;  /* 0x0000007100717308 */ /* 0x000ea20000000800 */
[--C-:B------:R-:W-:Y:S01]  /*183e0*/  FFMA.FTZ R115, R155, UR4, -R65.reuse ;  /* 0x000000049b737c23 */ /* 0x100fe20008010841 */
[----:B------:R-:W-:Y:S01]  /*183f0*/  FFMA.FTZ R112, R153, UR4, -R65 ;  /* 0x0000000499707c23 */ /* 0x000fe20008010841 */
[----:B-1----:R-:W-:Y:S01]  /*18400*/  F2FP.F16.F32.PACK_AB R40, R114, R61 ;  /* 0x0000003d7228723e */ /* 0x002fe200000000ff */
[----:B------:R-:W-:Y:S01]  /*18410*/  FFMA.FTZ R93, R17, UR4, -R39 ;  /* 0x00000004115d7c23 */ /* 0x000fe20008010827 */
[----:B------:R-:W-:Y:S01]  /*18420*/  LDSM.16.MT88.4 R60, [R164+0x8800] ;  /* 0x00880000a43c783b */ /* 0x000fe20000004200 */
[C---:B------:R-:W-:Y:S01]  /*18430*/  FMUL.FTZ R16, R38.reuse, R84 ;  /* 0x0000005426107220 */ /* 0x040fe20000410000 */
[----:B------:R-:W-:Y:S03]  /*18440*/  FMUL.FTZ R17, R38, R85 ;  /* 0x0000005526117220 */ /* 0x000fe60000410000 */
[----:B------:R-:W-:Y:S01]  /*18450*/  MUFU.EX2 R115, R115 ;  /* 0x0000007300737308 */ /* 0x000fe20000000800 */
[--C-:B------:R-:W-:Y:S01]  /*18460*/  FFMA.FTZ R85, R143, UR4, -R65.reuse ;  /* 0x000000048f557c23 */ /* 0x100fe20008010841 */
[C---:B------:R-:W-:Y:S01]  /*18470*/  FMUL.FTZ R26, R37.reuse, R78 ;  /* 0x0000004e251a7220 */ /* 0x040fe20000410000 */
[--C-:B------:R-:W-:Y:S01]  /*18480*/  FFMA.FTZ R78, R240, UR4, -R65.reuse ;  /* 0x00000004f04e7c23 */ /* 0x100fe20008010841 */
[----:B------:R-:W-:Y:S01]  /*18490*/  FMUL.FTZ R27, R37, R79 ;  /* 0x0000004f251b7220 */ /* 0x000fe20000410000 */
[--C-:B------:R-:W-:Y:S01]  /*184a0*/  FFMA.FTZ R134, R134, UR4, -R65.reuse ;  /* 0x0000000486867c23 */ /* 0x100fe20008010841 */
[--C-:B------:R-:W-:Y:S01]  /*184b0*/  FFMA.FTZ R126, R126, UR4, -R65.reuse ;  /* 0x000000047e7e7c23 */ /* 0x100fe20008010841 */
[--C-:B------:R-:W-:Y:S03]  /*184c0*/  FFMA.FTZ R71, R248, UR4, -R65.reuse ;  /* 0x00000004f8477c23 */ /* 0x100fe60008010841 */
        /* <DEDUP_REMOVED lines=15> */
[----:B------:R-:W-:Y:S03]  /*185c0*/  ISETP.GT.AND P0, PT, R184, R171, PT ;  /* 0x000000abb800720c */ /* 0x000fe60003f04270 */
[----:B------:R-:W2:Y:S01]  /*185d0*/  MUFU.EX2 R109, R109 ;  /* 0x0000006d006d7308 */ /* 0x000ea20000000800 */
[----:B-1----:R-:W-:Y:S01]  /*185e0*/  F2FP.F16.F32.PACK_AB R42, R112, R115 ;  /* 0x00000073702a723e */ /* 0x002fe200000000ff */
[--C-:B------:R-:W-:Y:S01]  /*185f0*/  FFMA.FTZ R128, R200, UR4, -R65.reuse ;  /* 0x00000004c8807c23 */ /* 0x100fe20008010841 */
[--C-:B------:R-:W-:Y:S01]  /*18600*/  FFMA.FTZ R127, R194, UR4, -R65.reuse ;  /* 0x00000004c27f7c23 */ /* 0x100fe20008010841 */
[----:B------:R-:W-:Y:S06]  /*18610*/  FFMA.FTZ R152, R152, UR4, -R65 ;  /* 0x0000000498987c23 */ /* 0x000fec0008010841 */
[----:B------:R1:W-:Y:S10]  /*18620*/  MUFU.EX2 R84, R25 ;  /* 0x0000001900547308 */ /* 0x0003f40000000800 */
[----:B------:R-:W-:Y:S01]  /*18630*/  MUFU.EX2 R111, R111 ;  /* 0x0000006f006f7308 */ /* 0x000fe20000000800 */
[----:B--2---:R-:W-:Y:S09]  /*18640*/  F2FP.F16.F32.PACK_AB R43, R109, R110 ;  /* 0x0000006e6d2b723e */ /* 0x004ff200000000ff */
[----:B------:R-:W2:Y:S01]  /*18650*/  MUFU.EX2 R108, R108 ;  /* 0x0000006c006c7308 */ /* 0x000ea20000000800 */
[C---:B------:R-:W-:Y:S05]  /*18660*/  HMMA.16816.F32 R4, R40.reuse, R12, R4 ;  /* 0x0000000c2804723c */ /* 0x040fea0000001804 */
[C---:B-1----:R-:W-:Y:S01]  /*18670*/  FMUL.FTZ R25, R38.reuse, R77 ;  /* 0x0000004d26197220 */ /* 0x042fe20000410000 */
[C---:B------:R-:W-:Y:S03]  /*18680*/  HMMA.16816.F32 R8, R40.reuse, R14, R8 ;  /* 0x0000000e2808723c */ /* 0x040fe60000001808 */
[----:B------:R-:W-:Y:S02]  /*18690*/  MUFU.EX2 R103, R103 ;  /* 0x0000006700677308 */ /* 0x000fe40000000800 */
[C---:B------:R-:W-:Y:S01]  /*186a0*/  FMUL.FTZ R12, R38.reuse, R88 ;  /* 0x00000058260c7220 */ /* 0x040fe20000410000 */
[----:B------:R-:W-:Y:S01]  /*186b0*/  FMUL.FTZ R13, R38, R89 ;  /* 0x00000059260d7220 */ /* 0x000fe20000410000 */
[C---:B------:R-:W-:Y:S01]  /*186c0*/  FMUL.FTZ R14, R37.reuse, R90 ;  /* 0x0000005a250e7220 */ /* 0x040fe20000410000 */
[C---:B------:R-:W-:Y:S05]  /*186d0*/  FMUL.FTZ R15, R37.reuse, R91 ;  /* 0x0000005b250f7220 */ /* 0x040fea0000410000 */
[----:B------:R1:W-:Y:S01]  /*186e0*/  MUFU.EX2 R88, R24 ;  /* 0x0000001800587308 */ /* 0x0003e20000000800 */
[--C-:B------:R-:W-:Y:S01]  /*186f0*/  FFMA.FTZ R90, R230, UR4, -R39.reuse ;  /* 0x00000004e65a7c23 */ /* 0x100fe20008010827 */
[----:B------:R-:W-:Y:S01]  /*18700*/  FFMA.FTZ R89, R228, UR4, -R39 ;  /* 0x00000004e4597c23 */ /* 0x000fe20008010827 */
[----:B------:R-:W-:Y:S01]  /*18710*/  FFMA.FTZ R91, R224, UR4, -R65 ;  /* 0x00000004e05b7c23 */ /* 0x000fe20008010841 */
[C---:B------:R-:W-:Y:S06]  /*18720*/  HMMA.16816.F32 R12, R40.reuse, R20, R12 ;  /* 0x00000014280c723c */ /* 0x040fec000000180c */
[----:B------:R-:W3:Y:S01]  /*18730*/  MUFU.EX2 R66, R66 ;  /* 0x0000004200427308 */ /* 0x000ee20000000800 */
[C---:B------:R-:W-:Y:S09]  /*18740*/  HMMA.16816.F32 R16, R40.reuse, R22, R16 ;  /* 0x000000162810723c */ /* 0x040ff20000001810 */
[----:B------:R-:W-:Y:S02]  /*18750*/  MUFU.EX2 R96, R149 ;  /* 0x0000009500607308 */ /* 0x000fe40000000800 */
[C---:B------:R-:W-:Y:S01]  /*18760*/  FMUL.FTZ R20, R38.reuse, R80 ;  /* 0x0000005026147220 */ /* 0x040fe20000410000 */
[C---:B------:R-:W-:Y:S01]  /*18770*/  FMUL.FTZ R21, R38.reuse, R81 ;  /* 0x0000005126157220 */ /* 0x040fe20000410000 */
[C---:B------:R-:W-:Y:S01]  /*18780*/  FMUL.FTZ R22, R37.reuse, R82 ;  /* 0x0000005225167220 */ /* 0x040fe20000410000 */
[C---:B------:R-:W-:Y:S01]  /*18790*/  FMUL.FTZ R23, R37.reuse, R83 ;  /* 0x0000005325177220 */ /* 0x040fe20000410000 */
[----:B-1----:R-:W-:Y:S04]  /*187a0*/  FMUL.FTZ R24, R38, R76 ;  /* 0x0000004c26187220 */ /* 0x002fe80000410000 */
[----:B------:R-:W1:Y:S01]  /*187b0*/  MUFU.EX2 R67, R67 ;  /* 0x0000004300437308 */ /* 0x000e620000000800 */
[--C-:B------:R-:W-:Y:S01]  /*187c0*/  FFMA.FTZ R76, R130, UR4, -R39.reuse ;  /* 0x00000004824c7c23 */ /* 0x100fe20008010827 */
[--C-:B------:R-:W-:Y:S01]  /*187d0*/  FFMA.FTZ R83, R238, UR4, -R39.reuse ;  /* 0x00000004ee537c23 */ /* 0x100fe20008010827 */
[C---:B------:R-:W-:Y:S03]  /*187e0*/  HMMA.16816.F32 R20, R40.reuse, R28, R20 ;  /* 0x0000001c2814723c */ /* 0x040fe60000001814 */
[--C-:B------:R-:W-:Y:S01]  /*187f0*/  FFMA.FTZ R80, R236, UR4, -R39.reuse ;  /* 0x00000004ec507c23 */ /* 0x100fe20008010827 */
[--C-:B------:R-:W-:Y:S03]  /*18800*/  FFMA.FTZ R130, R196, UR4, -R39.reuse ;  /* 0x00000004c4827c23 */ /* 0x100fe60008010827 */
[----:B------:R-:W4:Y:S01]  /*18810*/  MUFU.EX2 R93, R93 ;  /* 0x0000005d005d7308 */ /* 0x000f220000000800 */
[C---:B------:R-:W-:Y:S03]  /*18820*/  HMMA.16816.F32 R24, R40.reuse, R30, R24 ;  /* 0x0000001e2818723c */ /* 0x040fe60000001818 */
[C---:B------:R-:W-:Y:S01]  /*18830*/  FMUL.FTZ R28, R38.reuse, R72 ;  /* 0x00000048261c7220 */ /* 0x040fe20000410000 */
[----:B------:R-:W-:Y:S05]  /*18840*/  FMUL.FTZ R29, R38, R73 ;  /* 0x00000049261d7220 */ /* 0x000fea0000410000 */
[----:B------:R-:W-:Y:S02]  /*18850*/  MUFU.EX2 R85, R85 ;  /* 0x0000005500557308 */ /* 0x000fe40000000800 */
[C---:B------:R-:W-:Y:S01]  /*18860*/  FMUL.FTZ R30, R37.reuse, R74 ;  /* 0x0000004a251e7220 */ /* 0x040fe20000410000 */
[----:B------:R-:W-:Y:S01]  /*18870*/  FMUL.FTZ R31, R37, R75 ;  /* 0x0000004b251f7220 */ /* 0x000fe20000410000 */
[--C-:B------:R-:W-:Y:S01]  /*18880*/  FFMA.FTZ R72, R118, UR4, -R39.reuse ;  /* 0x0000000476487c23 */ /* 0x100fe20008010827 */
[--C-:B------:R-:W-:Y:S01]  /*18890*/  FFMA.FTZ R75, R246, UR4, -R39.reuse ;  /* 0x00000004f64b7c23 */ /* 0x100fe20008010827 */
[----:B------:R-:W-:Y:S04]  /*188a0*/  FFMA.FTZ R74, R244, UR4, -R39 ;  /* 0x00000004f44a7c23 */ /* 0x000fe80008010827 */
[----:B------:R-:W5:Y:S01]  /*188b0*/  MUFU.EX2 R77, R138 ;  /* 0x0000008a004d7308 */ /* 0x000f620000000800 */
[--C-:B------:R-:W-:Y:S01]  /*188c0*/  FFMA.FTZ R82, R234, UR4, -R65.reuse ;  /* 0x00000004ea527c23 */ /* 0x100fe20008010841 */
[----:B------:R-:W-:Y:S01]  /*188d0*/  FFMA.FTZ R81, R232, UR4, -R65 ;  /* 0x00000004e8517c23 */ /* 0x000fe20008010841 */
[C---:B------:R-:W-:Y:S03]  /*188e0*/  HMMA.16816.F32 R28, R40.reuse, R44, R28 ;  /* 0x0000002c281c723c */ /* 0x040fe6000000181c */
[----:B------:R-:W-:Y:S01]  /*188f0*/  FADD.FTZ R37, R113, R116 ;  /* 0x0000007471257221 */ /* 0x000fe20000010000 */
[----:B------:R-:W-:Y:S03]  /*18900*/  FFMA.FTZ R113, R154, UR4, -R39 ;  /* 0x000000049a717c23 */ /* 0x000fe60008010827 */
[----:B------:R-:W5:Y:S01]  /*18910*/  MUFU.EX2 R76, R76 ;  /* 0x0000004c004c7308 */ /* 0x000f620000000800 */
[----:B------:R-:W-:Y:S01]  /*18920*/  HMMA.16816.F32 R32, R40, R46, R32 ;  /* 0x0000002e2820723c */ /* 0x000fe20000001820 */
[----:B------:R-:W5:Y:S02]  /*18930*/  LDSM.16.MT88.4 R44, [R160+0x6800] ;  /* 0x00680000a02c783b */ /* 0x000f640000004200 */
[----:B------:R-:W-:Y:S01]  /*18940*/  FADD.FTZ R110, R110, R37 ;  /* 0x000000256e6e7221 */ /* 0x000fe20000010000 */
[----:B------:R-:W-:Y:S05]  /*18950*/  FFMA.FTZ R118, R216, UR4, -R65 ;  /* 0x00000004d8767c23 */ /* 0x000fea0008010841 */
[----:B------:R-:W-:Y:S02]  /*18960*/  MUFU.EX2 R73, R134 ;  /* 0x0000008600497308 */ /* 0x000fe40000000800 */
[----:B--2---:R-:W-:Y:S02]  /*18970*/  F2FP.F16.F32.PACK_AB R40, R108, R111 ;  /* 0x0000006f6c28723e */ /* 0x004fe400000000ff */
[----:B---3--:R-:W-:Y:S01]  /*18980*/  F2FP.F16.F32.PACK_AB R41, R66, R103 ;  /* 0x000000674229723e */ /* 0x008fe200000000ff */
[----:B------:R-:W-:Y:S01]  /*18990*/  FADD.FTZ R38, R114, R189 ;  /* 0x000000bd72267221 */ /* 0x000fe20000010000 */
[----:B-1----:R-:W-:Y:S01]  /*189a0*/  F2FP.F16.F32.PACK_AB R42, R67, R96 ;  /* 0x00000060432a723e */ /* 0x002fe200000000ff */
[----:B------:R-:W-:Y:S03]  /*189b0*/  FFMA.FTZ R114, R192, UR4, -R65 ;  /* 0x00000004c0727c23 */ /* 0x000fe60008010841 */
[----:B------:R1:W2:Y:S01]  /*189c0*/  MUFU.EX2 R68, R126 ;  /* 0x0000007e00447308 */ /* 0x0002a20000000800 */
[----:B----4-:R-:W-:Y:S01]  /*189d0*/  F2FP.F16.F32.PACK_AB R43, R88, R93 ;  /* 0x0000005d582b723e */ /* 0x010fe200000000ff */
[----:B------:R-:W-:Y:S01]  /*189e0*/  FADD.FTZ R115, R115, R38 ;  /* 0x0000002673737221 */ /* 0x000fe20000010000 */
[----:B------:R-:W-:Y:S03]  /*189f0*/  FADD.FTZ R38, R109, R110 ;  /* 0x0000006e6d267221 */ /* 0x000fe60000010000 */
[----:B------:R-:W-:Y:S01]  /*18a00*/  FADD.FTZ R112, R112, R115 ;  /* 0x0000007370707221 */ /* 0x000fe20000010000 */
[----:B------:R-:W-:Y:S03]  /*18a10*/  FADD.FTZ R37, R103, R38 ;  /* 0x0000002667257221 */ /* 0x000fe60000010000 */
[----:B------:R-:W-:Y:S01]  /*18a20*/  MUFU.EX2 R72, R72 ;  /* 0x0000004800487308 */ /* 0x000fe20000000800 */
[C---:B------:R-:W-:Y:S03]  /*18a30*/  HMMA.16816.F32 R4, R40.reuse, R48, R4 ;  /* 0x000000302804723c */ /* 0x040fe60000001804 */
[----:B------:R-:W-:Y:S01]  /*18a40*/  FADD.FTZ R38, R66, R37 ;  /* 0x0000002542267221 */ /* 0x000fe20000010000 */
[----:B------:R-:W-:Y:S01]  /*18a50*/  FADD.FTZ R111, R111, R112 ;  /* 0x000000706f6f7221 */ /* 0x000fe20000010000 */
[----:B------:R-:W-:Y:S01]  /*18a60*/  FFMA.FTZ R66, R148, UR4, -R65 ;  /* 0x0000000494427c23 */ /* 0x000fe20008010841 */
[C---:B------:R-:W-:Y:S03]  /*18a70*/  HMMA.16816.F32 R8, R40.reuse, R50, R8 ;  /* 0x000000322808723c */ /* 0x040fe60000001808 */
[----:B------:R-:W3:Y:S01]  /*18a80*/  MUFU.EX2 R69, R69 ;  /* 0x0000004500457308 */ /* 0x000ee20000000800 */
[----:B------:R-:W4:Y:S01]  /*18a90*/  LDSM.16.MT88.4 R48, [R164+0x7000] ;  /* 0x00700000a430783b */ /* 0x000f220000004200 */
[----:B------:R-:W-:Y:S01]  /*18aa0*/  FADD.FTZ R93, R93, R38 ;  /* 0x000000265d5d7221 */ /* 0x000fe20000010000 */
[C---:B------:R-:W-:Y:S07]  /*18ab0*/  HMMA.16816.F32 R12, R40.reuse, R52, R12 ;  /* 0x00000034280c723c */ /* 0x040fee000000180c */
[----:B------:R-:W-:Y:S01]  /*18ac0*/  MUFU.EX2 R70, R70 ;  /* 0x0000004600467308 */ /* 0x000fe20000000800 */
[----:B------:R-:W-:Y:S01]  /*18ad0*/  FADD.FTZ R88, R88, R93 ;  /* 0x0000005d58587221 */ /* 0x000fe20000010000 */
[C---:B------:R-:W-:Y:S01]  /*18ae0*/  HMMA.16816.F32 R16, R40.reuse, R54, R16 ;  /* 0x000000362810723c */ /* 0x040fe20000001810 */
[----:B------:R-:W4:Y:S07]  /*18af0*/  LDSM.16.MT88.4 R52, [R162+0x7000] ;  /* 0x00700000a234783b */ /* 0x000f2e0000004200 */
[----:B------:R-:W-:Y:S01]  /*18b00*/  MUFU.EX2 R71, R71 ;  /* 0x0000004700477308 */ /* 0x000fe20000000800 */
[C---:B------:R-:W-:Y:S01]  /*18b10*/  HMMA.16816.F32 R20, R40.reuse, R56, R20 ;  /* 0x000000382814723c */ /* 0x040fe20000001814 */
[----:B------:R-:W-:Y:S02]  /*18b20*/  LDSM.16.MT88.4 R92, [R164+0x9800] ;  /* 0x00980000a45c783b */ /* 0x000fe40000004200 */
[----:B-----5:R-:W-:Y:S03]  /*18b30*/  FADD.FTZ R37, R77, R88 ;  /* 0x000000584d257221 */ /* 0x020fe60000010000 */
[C---:B------:R-:W-:Y:S03]  /*18b40*/  HMMA.16816.F32 R24, R40.reuse, R58, R24 ;  /* 0x0000003a2818723c */ /* 0x040fe60000001818 */
[----:B------:R-:W-:Y:S01]  /*18b50*/  MUFU.EX2 R75, R75 ;  /* 0x0000004b004b7308 */ /* 0x000fe20000000800 */
[----:B------:R-:W5:Y:S02]  /*18b60*/  LDSM.16.MT88.4 R56, [R161+0x7000] ;  /* 0x00700000a138783b */ /* 0x000f640000004200 */
[C---:B------:R-:W-:Y:S07]  /*18b70*/  HMMA.16816.F32 R28, R40.reuse, R44, R28 ;  /* 0x0000002c281c723c */ /* 0x040fee000000181c */
[----:B------:R-:W-:Y:S01]  /*18b80*/  MUFU.EX2 R74, R74 ;  /* 0x0000004a004a7308 */ /* 0x000fe20000000800 */
[----:B------:R-:W-:Y:S01]  /*18b90*/  FADD.FTZ R37, R76, R37 ;  /* 0x000000254c257221 */ /* 0x000fe20000010000 */
[----:B------:R-:W-:Y:S01]  /*18ba0*/  HMMA.16816.F32 R32, R40, R46, R32 ;  /* 0x0000002e2820723c */ /* 0x000fe20000001820 */
[----:B------:R-:W5:Y:S07]  /*18bb0*/  LDSM.16.MT88.4 R44, [R160+0x7000] ;  /* 0x00700000a02c783b */ /* 0x000f6e0000004200 */
[----:B------:R-:W-:Y:S03]  /*18bc0*/  MUFU.EX2 R79, R79 ;  /* 0x0000004f004f7308 */ /* 0x000fe60000000800 */
[----:B-1----:R-:W-:Y:S01]  /*18bd0*/  FFMA.FTZ R126, R206, UR4, -R39 ;  /* 0x00000004ce7e7c23 */ /* 0x002fe20008010827 */
[----:B------:R-:W-:Y:S01]  /*18be0*/  F2FP.F16.F32.PACK_AB R40, R85, R84 ;  /* 0x000000545528723e */ /* 0x000fe200000000ff */
[----:B------:R-:W-:Y:S01]  /*18bf0*/  FADD.FTZ R111, R108, R111 ;  /* 0x0000006f6c6f7221 */ /* 0x000fe20000010000 */
[----:B------:R-:W-:Y:S01]  /*18c00*/  F2FP.F16.F32.PACK_AB R41, R76, R77 ;  /* 0x0000004d4c29723e */ /* 0x000fe200000000ff */
[----:B------:R-:W-:Y:S01]  /*18c10*/  FFMA.FTZ R108, R144, UR4, -R39 ;  /* 0x00000004906c7c23 */ /* 0x000fe20008010827 */
[----:B--2---:R-:W-:Y:S02]  /*18c20*/  F2FP.F16.F32.PACK_AB R42, R68, R73 ;  /* 0x00000049442a723e */ /* 0x004fe400000000ff */
[----:B------:R-:W1:Y:S01]  /*18c30*/  MUFU.EX2 R78, R78 ;  /* 0x0000004e004e7308 */ /* 0x000e620000000800 */
[C---:B---3--:R-:W-:Y:S01]  /*18c40*/  F2FP.F16.F32.PACK_AB R43, R69.reuse, R72 ;  /* 0x00000048452b723e */ /* 0x048fe200000000ff */
[----:B------:R-:W-:Y:S01]  /*18c50*/  FADD.FTZ R38, R72, R37 ;  /* 0x0000002548267221 */ /* 0x000fe20000010000 */
[----:B------:R-:W-:Y:S03]  /*18c60*/  FADD.FTZ R96, R96, R111 ;  /* 0x0000006f60607221 */ /* 0x000fe60000010000 */
[----:B------:R-:W-:Y:S01]  /*18c70*/  FADD.FTZ R38, R69, R38 ;  /* 0x0000002645267221 */ /* 0x000fe20000010000 */
[----:B------:R-:W-:Y:S01]  /*18c80*/  FADD.FTZ R67, R67, R96 ;  /* 0x0000006043437221 */ /* 0x000fe20000010000 */
[C---:B----4-:R-:W-:Y:S02]  /*18c90*/  HMMA.16816.F32 R4, R40.reuse, R48, R4 ;  /* 0x000000302804723c */ /* 0x050fe40000001804 */
[----:B------:R-:W-:Y:S01]  /*18ca0*/  MUFU.EX2 R80, R80 ;  /* 0x0000005000507308 */ /* 0x000fe20000000800 */
[----:B------:R-:W-:Y:S03]  /*18cb0*/  FADD.FTZ R84, R84, R67 ;  /* 0x0000004354547221 */ /* 0x000fe60000010000 */
[C---:B------:R-:W-:Y:S01]  /*18cc0*/  HMMA.16816.F32 R8, R40.reuse, R50, R8 ;  /* 0x000000322808723c */ /* 0x040fe20000001808 */
[----:B------:R-:W2:Y:S05]  /*18cd0*/  LDSM.16.MT88.4 R48, [R164+0x7800] ;  /* 0x00780000a430783b */ /* 0x000eaa0000004200 */
[----:B------:R-:W-:Y:S01]  /*18ce0*/  MUFU.EX2 R82, R82 ;  /* 0x0000005200527308 */ /* 0x000fe20000000800 */
[----:B------:R-:W-:Y:S01]  /*18cf0*/  FADD.FTZ R84, R85, R84 ;  /* 0x0000005455547221 */ /* 0x000fe20000010000 */
[C---:B------:R-:W-:Y:S03]  /*18d00*/  HMMA.16816.F32 R12, R40.reuse, R52, R12 ;  /* 0x00000034280c723c */ /* 0x040fe6000000180c */
[----:B------:R-:W-:Y:S03]  /*18d10*/  FADD.FTZ R73, R73, R84 ;  /* 0x0000005449497221 */ /* 0x000fe60000010000 */
[C---:B------:R-:W-:Y:S01]  /*18d20*/  HMMA.16816.F32 R16, R40.reuse, R54, R16 ;  /* 0x000000362810723c */ /* 0x040fe20000001810 */
[----:B------:R-:W3:Y:S01]  /*18d30*/  LDSM.16.MT88.4 R52, [R162+0x7800] ;  /* 0x00780000a234783b */ /* 0x000ee20000004200 */
[----:B------:R-:W-:Y:S03]  /*18d40*/  MUFU.EX2 R81, R81 ;  /* 0x0000005100517308 */ /* 0x000fe60000000800 */
[----:B------:R-:W-:Y:S01]  /*18d50*/  FADD.FTZ R73, R68, R73 ;  /* 0x0000004944497221 */ /* 0x000fe20000010000 */
[C---:B-----5:R-:W-:Y:S03]  /*18d60*/  HMMA.16816.F32 R20, R40.reuse, R56, R20 ;  /* 0x000000382814723c */ /* 0x060fe60000001814 */
[----:B------:R-:W-:Y:S03]  /*18d70*/  LDSM.16.MT88.4 R84, [R162+0x9800] ;  /* 0x00980000a254783b */ /* 0x000fe60000004200 */
[----:B------:R-:W-:Y:S01]  /*18d80*/  MUFU.EX2 R90, R90 ;  /* 0x0000005a005a7308 */ /* 0x000fe20000000800 */
[C---:B------:R-:W-:Y:S04]  /*18d90*/  HMMA.16816.F32 R24, R40.reuse, R58, R24 ;  /* 0x0000003a2818723c */ /* 0x040fe80000001818 */
[----:B------:R-:W4:Y:S02]  /*18da0*/  LDSM.16.MT88.4 R56, [R161+0x7800] ;  /* 0x00780000a138783b */ /* 0x000f240000004200 */
        /* <DEDUP_REMOVED lines=47> */
[----:B------:R-:W-:Y:S02]  /*190a0*/  FADD.FTZ R120, R120, R89 ;  /* 0x0000005978787221 */ /* 0x000fe40000010000 */
[C---:B--2---:R-:W-:Y:S07]  /*190b0*/  HMMA.16816.F32 R4, R40.reuse, R48, R4 ;  /* 0x000000302804723c */ /* 0x044fee0000001804 */
[----:B------:R-:W1:Y:S01]  /*190c0*/  MUFU.EX2 R124, R124 ;  /* 0x0000007c007c7308 */ /* 0x000e620000000800 */
[----:B------:R-:W-:Y:S01]  /*190d0*/  FADD.FTZ R120, R97, R120 ;  /* 0x0000007861787221 */ /* 0x000fe20000010000 */
[C---:B------:R-:W-:Y:S03]  /*190e0*/  HMMA.16816.F32 R8, R40.reuse, R50, R8 ;  /* 0x000000322808723c */ /* 0x040fe60000001808 */
[----:B-----5:R-:W-:Y:S03]  /*190f0*/  F2FP.F16.F32.PACK_AB R48, R118, R99 ;  /* 0x000000637630723e */ /* 0x020fe600000000ff */
[C---:B------:R-:W-:Y:S02]  /*19100*/  HMMA.16816.F32 R12, R40.reuse, R52, R12 ;  /* 0x00000034280c723c */ /* 0x040fe4000000180c */
[----:B------:R-:W-:Y:S03]  /*19110*/  MUFU.EX2 R126, R126 ;  /* 0x0000007e007e7308 */ /* 0x000fe60000000800 */
[----:B------:R-:W-:Y:S01]  /*19120*/  F2FP.F16.F32.PACK_AB R49, R122, R117 ;  /* 0x000000757a31723e */ /* 0x000fe200000000ff */
[C---:B------:R-:W-:Y:S01]  /*19130*/  HMMA.16816.F32 R16, R40.reuse, R54, R16 ;  /* 0x000000362810723c */ /* 0x040fe20000001810 */
[----:B------:R-:W2:Y:S05]  /*19140*/  LDSM.16.MT88.4 R52, [R162+0x8800] ;  /* 0x00880000a234783b */ /* 0x000eaa0000004200 */
[----:B------:R-:W3:Y:S01]  /*19150*/  MUFU.EX2 R121, R121 ;  /* 0x0000007900797308 */ /* 0x000ee20000000800 */
[----:B-1----:R-:W-:Y:S01]  /*19160*/  F2FP.F16.F32.PACK_AB R50, R124, R119 ;  /* 0x000000777c32723e */ /* 0x002fe200000000ff */
[C---:B----4-:R-:W-:Y:S08]  /*19170*/  HMMA.16816.F32 R20, R40.reuse, R56, R20 ;  /* 0x000000382814723c */ /* 0x050ff00000001814 */
[----:B------:R-:W-:Y:S01]  /*19180*/  MUFU.EX2 R123, R123 ;  /* 0x0000007b007b7308 */ /* 0x000fe20000000800 */
[C---:B------:R-:W-:Y:S01]  /*19190*/  HMMA.16816.F32 R24, R40.reuse, R58, R24 ;  /* 0x0000003a2818723c */ /* 0x040fe20000001818 */
[----:B------:R-:W1:Y:S02]  /*191a0*/  LDSM.16.MT88.4 R56, [R161+0x8800] ;  /* 0x00880000a138783b */ /* 0x000e640000004200 */
[----:B------:R-:W-:Y:S03]  /*191b0*/  FADD.FTZ R117, R117, R120 ;  /* 0x0000007875757221 */ /* 0x000fe60000010000 */
[C---:B------:R-:W-:Y:S03]  /*191c0*/  HMMA.16816.F32 R28, R40.reuse, R44, R28 ;  /* 0x0000002c281c723c */ /* 0x040fe6000000181c */
[----:B------:R-:W4:Y:S02]  /*191d0*/  MUFU.EX2 R128, R128 ;  /* 0x0000008000807308 */ /* 0x000f240000000800 */
[C---:B---3--:R-:W-:Y:S01]  /*191e0*/  F2FP.F16.F32.PACK_AB R51, R121.reuse, R126 ;  /* 0x0000007e7933723e */ /* 0x048fe200000000ff */
[----:B------:R-:W-:Y:S01]  /*191f0*/  HMMA.16816.F32 R32, R40, R46, R32 ;  /* 0x0000002e2820723c */ /* 0x000fe20000001820 */
        /* <DEDUP_REMOVED lines=8> */
[C---:B--2---:R-:W-:Y:S03]  /*19280*/  HMMA.16816.F32 R12, R48.reuse, R52, R12 ;  /* 0x00000034300c723c */ /* 0x044fe6000000180c */
[----:B------:R-:W-:Y:S02]  /*19290*/  MUFU.EX2 R127, R127 ;  /* 0x0000007f007f7308 */ /* 0x000fe40000000800 */
[----:B------:R-:W-:Y:S01]  /*192a0*/  FADD.FTZ R126, R126, R117 ;  /* 0x000000757e7e7221 */ /* 0x000fe20000010000 */
[C---:B------:R-:W-:Y:S01]  /*192b0*/  HMMA.16816.F32 R16, R48.reuse, R54, R16 ;  /* 0x000000363010723c */ /* 0x040fe20000001810 */
[----:B------:R-:W2:Y:S06]  /*192c0*/  LDSM.16.MT88.4 R52, [R162+0x9000] ;  /* 0x00900000a234783b */ /* 0x000eac0000004200 */
[----:B------:R-:W4:Y:S01]  /*192d0*/  MUFU.EX2 R114, R114 ;  /* 0x0000007200727308 */ /* 0x000f220000000800 */
[----:B-----5:R-:W-:Y:S01]  /*192e0*/  F2FP.F16.F32.PACK_AB R45, R130, R125 ;  /* 0x0000007d822d723e */ /* 0x020fe200000000ff */
[C---:B-1----:R-:W-:Y:S08]  /*192f0*/  HMMA.16816.F32 R20, R48.reuse, R56, R20 ;  /* 0x000000383014723c */ /* 0x042ff00000001814 */
[----:B------:R-:W-:Y:S01]  /*19300*/  MUFU.EX2 R113, R113 ;  /* 0x0000007100717308 */ /* 0x000fe20000000800 */
[C---:B------:R-:W-:Y:S01]  /*19310*/  HMMA.16816.F32 R24, R48.reuse, R58, R24 ;  /* 0x0000003a3018723c */ /* 0x040fe20000001818 */
[----:B------:R-:W1:Y:S02]  /*19320*/  LDSM.16.MT88.4 R56, [R161+0x9000] ;  /* 0x00900000a138783b */ /* 0x000e640000004200 */
[----:B------:R-:W-:Y:S03]  /*19330*/  FADD.FTZ R126, R121, R126 ;  /* 0x0000007e797e7221 */ /* 0x000fe60000010000 */
[C---:B---3--:R-:W-:Y:S03]  /*19340*/  HMMA.16816.F32 R28, R48.reuse, R40, R28 ;  /* 0x00000028301c723c */ /* 0x048fe6000000181c */
[----:B------:R-:W3:Y:S02]  /*19350*/  MUFU.EX2 R110, R150 ;  /* 0x00000096006e7308 */ /* 0x000ee40000000800 */
[----:B----4-:R-:W-:Y:S01]  /*19360*/  F2FP.F16.F32.PACK_AB R46, R114, R127 ;  /* 0x0000007f722e723e */ /* 0x010fe200000000ff */
[----:B------:R-:W-:Y:S01]  /*19370*/  HMMA.16816.F32 R32, R48, R42, R32 ;  /* 0x0000002a3020723c */ /* 0x000fe20000001820 */
[----:B------:R-:W4:Y:S06]  /*19380*/  LDSM.16.MT88.4 R40, [R160+0x9000] ;  /* 0x00900000a028783b */ /* 0x000f2c0000004200 */
[----:B------:R-:W-:Y:S01]  /*19390*/  MUFU.EX2 R103, R152 ;  /* 0x0000009800677308 */ /* 0x000fe20000000800 */
[----:B------:R-:W-:Y:S03]  /*193a0*/  FADD.FTZ R125, R125, R126 ;  /* 0x0000007e7d7d7221 */ /* 0x000fe60000010000 */
[--C-:B------:R-:W-:Y:S01]  /*193b0*/  FFMA.FTZ R49, R36, UR4, -R39.reuse ;  /* 0x0000000424317c23 */ /* 0x100fe20008010827 */
[----:B------:R-:W-:Y:S01]  /*193c0*/  FFMA.FTZ R39, R3, UR4, -R39 ;  /* 0x0000000403277c23 */ /* 0x000fe20008010827 */
[--C-:B------:R-:W-:Y:S01]  /*193d0*/  FFMA.FTZ R48, R142, UR4, -R65.reuse ;  /* 0x000000048e307c23 */ /* 0x100fe20008010841 */
[----:B---3--:R-:W-:Y:S03]  /*193e0*/  F2FP.F16.F32.PACK_AB R47, R110, R113 ;  /* 0x000000716e2f723e */ /* 0x008fe600000000ff */
[----:B------:R3:W-:Y:S01]  /*193f0*/  MUFU.EX2 R188, R39 ;  /* 0x0000002700bc7308 */ /* 0x0007e20000000800 */
[----:B------:R-:W-:Y:S01]  /*19400*/  FFMA.FTZ R65, R64, UR4, -R65 ;  /* 0x0000000440417c23 */ /* 0x000fe20008010841 */
[----:B------:R-:W-:Y:S01]  /*19410*/  FADD.FTZ R50, R98, R81 ;  /* 0x0000005162327221 */ /* 0x000fe20000010000 */
[----:B------:R-:W-:Y:S01]  /*19420*/  FADD.FTZ R130, R130, R125 ;  /* 0x0000007d82827221 */ /* 0x000fe20000010000 */
[C---:B------:R-:W-:Y:S06]  /*19430*/  HMMA.16816.F32 R4, R44.reuse, R60, R4 ;  /* 0x0000003c2c04723c */ /* 0x040fec0000001804 */
        /* <DEDUP_REMOVED lines=45> */
[----:B------:R-:W-:Y:S01]  /*19710*/  MOV R103, R0 ;  /* 0x0000000000677202 */ /* 0x000fe20000000f00 */
[----:B------:R-:W-:Y:S07]  /*19720*/  @!UPT UIADD3 URZ, URZ, URZ, URZ ;  /* 0x0000003f3f3ff290 */ /* 0x000fee000fffe03f */
[----:B------:R-:W-:Y:S11]  /*19730*/  @P0 BRA `(.L_x_6210) ;  /* 0xffffffc000ac0947 */ /* 0x000ff6000383ffff */
.L_x_6206:
        /* <DEDUP_REMOVED lines=164> */
.L_x_6212:
[----:B------:R-:W-:Y:S05]  /*1a180*/  BSYNC B0 ;  /* 0x0000000000007941 */ /* 0x000fea0003800000 */
.L_x_6211:
        /* <DEDUP_REMOVED lines=46> */
.L_x_6213:
        /* <DEDUP_REMOVED lines=9> */
.L_x_7931:


//--------------------- .text._ZN5flash24flash_fwd_splitkv_kernelI23Flash_fwd_kernel_traitsILi64ELi64ELi128ELi4ELb0ELb0EN7cutlass6half_tE19Flash_kernel_traitsILi64ELi64ELi128ELi4ES3_EELb1ELb0ELb0ELb1ELb1ELb0ELb0ELb0EEEvNS_16Flash_fwd_paramsE --------------------------
	.section	.text._ZN5flash24flash_fwd_splitkv_kernelI23Flash_fwd_kernel_traitsILi64ELi64ELi128ELi4ELb0ELb0EN7cutlass6half_tE19Flash_kernel_traitsILi64ELi64ELi128ELi4ES3_EELb1ELb0ELb0ELb1ELb1ELb0ELb0ELb0EEEvNS_16Flash_fwd_paramsE,"ax",@progbits
	.align	128
        .global         _ZN5flash24flash_fwd_splitkv_kernelI23Flash_fwd_kernel_traitsILi64ELi64ELi128ELi4ELb0ELb0EN7cutlass6half_tE19Flash_kernel_traitsILi64ELi64ELi128ELi4ES3_EELb1ELb0ELb0ELb1ELb1ELb0ELb0ELb0EEEvNS_16Flash_fwd_paramsE
        .type           _ZN5flash24flash_fwd_splitkv_kernelI23Flash_fwd_kernel_traitsILi64ELi64ELi128ELi4ELb0ELb0EN7cutlass6half_tE19Flash_kernel_traitsILi64ELi64ELi128ELi4ES3_EELb1ELb0ELb0ELb1ELb1ELb0ELb0ELb0EEEvNS_16Flash_fwd_paramsE,@function
        .size           _ZN5flash24flash_fwd_splitkv_kernelI23Flash_fwd_kernel_traitsILi64ELi64ELi128ELi4ELb0ELb0EN7cutlass6half_tE19Flash_kernel_traitsILi64ELi64ELi128ELi4ES3_EELb1ELb0ELb0ELb1ELb1ELb0ELb0ELb0EEEvNS_16Flash_fwd_paramsE,(.L_x_7932 - _ZN5flash24flash_fwd_splitkv_kernelI23Flash_fwd_kernel_traitsILi64ELi64ELi128ELi4ELb0ELb0EN7cutlass6half_tE19Flash_kernel_traitsILi64ELi64ELi128ELi4ES3_EELb1ELb0ELb0ELb1ELb1ELb0ELb0ELb0EEEvNS_16Flash_fwd_paramsE)
        .other          _ZN5flash24flash_fwd_splitkv_kernelI23Flash_fwd_kernel_traitsILi64ELi64ELi128ELi4ELb0ELb0EN7cutlass6half_tE19Flash_kernel_traitsILi64ELi64ELi128ELi4ES3_EELb1ELb0ELb0ELb1ELb1ELb0ELb0ELb0EEEvNS_16Flash_fwd_paramsE,@"STO_CUDA_ENTRY STV_DEFAULT"
_ZN5flash24flash_fwd_splitkv_kernelI23Flash_fwd_kernel_traitsILi64ELi64ELi128ELi4ELb0ELb0EN7cutlass6half_tE19Flash_kernel_traitsILi64ELi64ELi128ELi4ES3_EELb1ELb0ELb0ELb1ELb1ELb0ELb0ELb0EEEvNS_16Flash_fwd_paramsE:
.text._ZN5flash24flash_fwd_splitkv_kernelI23Flash_fwd_kernel_traitsILi64ELi64ELi128ELi4ELb0ELb0EN7cutlass6half_tE19Flash_kernel_traitsILi64ELi64ELi128ELi4ES3_EELb1ELb0ELb0ELb1ELb1ELb0ELb0ELb0EEEvNS_16Flash_fwd_paramsE:
        /* <DEDUP_REMOVED lines=13> */
[C---:B--2---:R-:W-:Y:S01]  /*00d0*/  @P0 IMAD.WIDE R6, R10.reuse, 0x4, R4 ;  /* 0x000000040a060825 */ /* 0x044fe200078e0204 */
[----:B------:R-:W2:Y:S06]  /*00e0*/  S2R R11, SR_CTAID.X ;  /* 0x00000000000b7919 */ /* 0x000eac0000002500 */
[----:B------:R-:W3:Y:S01]  /*00f0*/  @!P2 LDC.64 R4, c[0x0][0x318] ;  /* 0x0000c600ff04ab82 */ /* 0x000ee20000000a00 */
[----:B------:R-:W4:Y:S01]  /*0100*/  @P0 LDG.E R17, desc[UR18][R6.64] ;  /* 0x0000001206110981 */ /* 0x000f22000c1e1900 */
[----:B-1----:R-:W-:-:S06]  /*0110*/  @P2 IMAD.WIDE R8, R10, 0x4, R2 ;  /* 0x000000040a082825 */ /* 0x002fcc00078e0202 */
[----:B------:R-:W1:Y:S01]  /*0120*/  @!P2 LDC.64 R2, c[0x0][0x2c8] ;  /* 0x0000b200ff02ab82 */ /* 0x000e620000000a00 */
[----:B------:R-:W4:Y:S01]  /*0130*/  @P2 LDG.E R0, desc[UR18][R8.64] ;  /* 0x0000001208002981 */ /* 0x000f22000c1e1900 */
[----:B--2---:R-:W-:-:S05]  /*0140*/  IMAD.SHL.U32 R136, R11, 0x40, RZ ;  /* 0x000000400b887824 */ /* 0x004fca00078e00ff */
[----:B------:R-:W-:Y:S02]  /*0150*/  ISETP.GE.AND P1, PT, R136, UR17, PT ;  /* 0x0000001188007c0c */ /* 0x000fe4000bf26270 */
[----:B---3--:R-:W-:-:S04]  /*0160*/  @!P2 ISETP.NE.U32.AND P0, PT, R4, RZ, PT ;  /* 0x000000ff0400a20c */ /* 0x008fc80003f05070 */
[----:B------:R-:W-:-:S04]  /*0170*/  @!P2 ISETP.NE.AND.EX P0, PT, R5, RZ, PT, P0 ;  /* 0x000000ff0500a20c */ /* 0x000fc80003f05300 */
[----:B-1----:R-:W-:Y:S01]  /*0180*/  @!P2 SEL R3, R3, RZ, P0 ;  /* 0x000000ff0303a207 */ /* 0x002fe20000000000 */
[----:B----4-:R-:W-:Y:S02]  /*0190*/  @P2 IMAD.IADD R131, R0, 0x1, -R17 ;  /* 0x0000000100832824 */ /* 0x010fe400078e0a11 */
        /* <DEDUP_REMOVED lines=36> */
[----:B------:R-:W-:Y:S01]  /*03e0*/  SHF.R.S32.HI R3, RZ, 0x1f, R10 ;  /* 0x0000001fff037819 */ /* 0x000fe2000001140a */
[----:B------:R-:W-:Y:S01]  /*03f0*/  VIADD R8, R2, 0x10 ;  /* 0x0000001002087836 */ /* 0x000fe20000000000 */
[----:B------:R-:W-:Y:S01]  /*0400*/  SHF.R.S32.HI R0, RZ, 0x1f, R2 ;  /* 0x0000001fff007819 */ /* 0x000fe20000011402 */
[----:B------:R-:W-:-:S02]  /*0410*/  IMAD.SHL.U32 R4, R4, 0x8, RZ ;  /* 0x0000000804047824 */ /* 0x000fc400078e00ff */
[----:B------:R-:W-:-:S03]  /*0420*/  IMAD R3, R3, UR4, RZ ;  /* 0x0000000403037c24 */ /* 0x000fc6000f8e02ff */
[--C-:B------:R-:W-:Y:S01]  /*0430*/  SHF.R.S32.HI R5, RZ, 0x1f, R4.reuse ;  /* 0x0000001fff057819 */ /* 0x100fe20000011404 */
[----:B------:R-:W-:Y:S02]  /*0440*/  IMAD R3, R10, UR5, R3 ;  /* 0x000000050a037c24 */ /* 0x000fe4000f8e0203 */
[----:B------:R-:W-:-:S04]  /*0450*/  IMAD.WIDE.U32 R4, R136, UR6, R4 ;  /* 0x0000000688047c25 */ /* 0x000fc8000f8e0004 */
[----:B------:R-:W-:Y:S02]  /*0460*/  IMAD.IADD R5, R5, 0x1, R7 ;  /* 0x0000000105057824 */ /* 0x000fe400078e0207 */
[----:B------:R-:W-:Y:S01]  /*0470*/  IMAD.WIDE.U32 R4, R10, UR4, R4 ;  /* 0x000000040a047c25 */ /* 0x000fe2000f8e0004 */
[----:B------:R-:W-:-:S03]  /*0480*/  ULDC.64 UR4, c[0x0][0x2a0] ;  /* 0x0000a80000047ab9 */ /* 0x000fc60000000a00 */
[----:B------:R-:W-:Y:S02]  /*0490*/  IMAD R6, R6, UR4, RZ ;  /* 0x0000000406067c24 */ /* 0x000fe4000f8e02ff */
[----:B------:R-:W-:Y:S02]  /*04a0*/  IMAD.IADD R5, R5, 0x1, R3 ;  /* 0x0000000105057824 */ /* 0x000fe400078e0203 */
[C---:B------:R-:W-:Y:S02]  /*04b0*/  IMAD R6, R9.reuse, UR5, R6 ;  /* 0x0000000509067c24 */ /* 0x040fe4000f8e0206 */
[----:B------:R-:W-:Y:S01]  /*04c0*/  IMAD.WIDE.U32 R4, R9, UR4, R4 ;  /* 0x0000000409047c25 */ /* 0x000fe2000f8e0004 */
[----:B------:R-:W-:-:S03]  /*04d0*/  ULDC UR4, c[0x0][0x270] ;  /* 0x00009c0000047ab9 */ /* 0x000fc60000000800 */
[----:B------:R-:W-:Y:S02]  /*04e0*/  IMAD.IADD R7, R5, 0x1, R6 ;  /* 0x0000000105077824 */ /* 0x000fe400078e0206 */
[----:B------:R-:W-:Y:S01]  /*04f0*/  IMAD R5, R10, UR4, R9 ;  /* 0x000000040a057c24 */ /* 0x000fe2000f8e0209 */
[----:B------:R-:W-:Y:S01]  /*0500*/  ULDC.64 UR4, c[0x0][0x280] ;  /* 0x0000a00000047ab9 */ /* 0x000fe20000000a00 */
[----:B------:R-:W-:Y:S01]  /*0510*/  IMAD R3, R0, UR6, RZ ;  /* 0x0000000600037c24 */ /* 0x000fe2000f8e02ff */
[----:B------:R-:W-:Y:S01]  /*0520*/  IADD3 R9, -R136, UR17, RZ ;  /* 0x0000001188097c10 */ /* 0x000fe2000fffe1ff */
[----:B------:R-:W-:Y:S02]  /*0530*/  IMAD R5, R5, UR17, R136 ;  /* 0x0000001105057c24 */ /* 0x000fe4000f8e0288 */
[----:B------:R-:W-:Y:S01]  /*0540*/  IMAD.MOV.U32 R6, RZ, RZ, R4 ;  /* 0x000000ffff067224 */ /* 0x000fe200078e0004 */
[-C--:B------:R-:W-:Y:S01]  /*0550*/  ISETP.GE.OR P3, PT, R8, R9.reuse, P5 ;  /* 0x000000090800720c */ /* 0x080fe20002f66670 */
[C---:B------:R-:W-:Y:S01]  /*0560*/  IMAD R3, R2.reuse, UR7, R3 ;  /* 0x0000000702037c24 */ /* 0x040fe2000f8e0203 */
[----:B------:R-:W-:Y:S01]  /*0570*/  IADD3 R4, P1, R5, R2, RZ ;  /* 0x0000000205047210 */ /* 0x000fe20007f3e0ff */
[C---:B------:R-:W-:Y:S01]  /*0580*/  IMAD.WIDE.U32 R6, R2.reuse, UR6, R6 ;  /* 0x0000000602067c25 */ /* 0x040fe2000f8e0006 */
[----:B------:R-:W-:Y:S01]  /*0590*/  USHF.L.U32 UR6, UR7, 0x5, URZ ;  /* 0x0000000507067899 */ /* 0x000fe2000800063f */
[----:B------:R-:W-:-:S02]  /*05a0*/  ISETP.GE.OR P4, PT, R2, R9, P5 ;  /* 0x000000090200720c */ /* 0x000fc40002f86670 */
[----:B------:R-:W-:Y:S01]  /*05b0*/  IMAD.IADD R3, R7, 0x1, R3 ;  /* 0x0000000107037824 */ /* 0x000fe200078e0203 */
[----:B------:R-:W-:Y:S01]  /*05c0*/  LEA.HI.X.SX32 R5, R5, R0, 0x1, P1 ;  /* 0x0000000005057211 */ /* 0x000fe200008f0eff */
[----:B------:R-:W-:Y:S01]  /*05d0*/  VIADD R0, R2, 0x20 ;  /* 0x0000002002007836 */ /* 0x000fe20000000000 */
[----:B------:R-:W-:Y:S01]  /*05e0*/  LEA R10, P0, R6, UR4, 0x1 ;  /* 0x00000004060a7c11 */ /* 0x000fe2000f8008ff */
[----:B------:R-:W-:Y:S01]  /*05f0*/  UIADD3 UR6, UR9, UR6, URZ ;  /* 0x0000000609067290 */ /* 0x000fe2000fffe03f */
[----:B------:R-:W-:Y:S02]  /*0600*/  VIADD R2, R2, 0x30 ;  /* 0x0000003002027836 */ /* 0x000fe40000000000 */
[----:B------:R-:W-:Y:S01]  /*0610*/  LEA.HI.X R11, R6, UR5, R3, 0x1, P0 ;  /* 0x00000005060b7c11 */ /* 0x000fe200080f0c03 */
[----:B------:R-:W-:Y:S01]  /*0620*/  ULDC.64 UR4, c[0x0][0x2b0] ;  /* 0x0000ac0000047ab9 */ /* 0x000fe20000000a00 */
[----:B------:R-:W-:Y:S02]  /*0630*/  IADD3 R12, P1, R10, UR8, RZ ;  /* 0x000000080a0c7c10 */ /* 0x000fe4000ff3e0ff */
[----:B------:R-:W-:Y:S01]  /*0640*/  ISETP.GE.OR P2, PT, R0, R9, P5 ;  /* 0x000000090000720c */ /* 0x000fe20002f46670 */
[----:B------:R-:W-:Y:S01]  /*0650*/  @!P4 IMAD.MOV.U32 R17, RZ, RZ, 0x7f800000 ;  /* 0x7f800000ff11c424 */ /* 0x000fe200078e00ff */
[----:B------:R-:W-:Y:S01]  /*0660*/  LEA R14, P0, R4, UR4, 0x2 ;  /* 0x00000004040e7c11 */ /* 0x000fe2000f8010ff */
[----:B------:R1:W-:Y:S01]  /*0670*/  STG.E.128 desc[UR18][R10.64], RZ ;  /* 0x000000ff0a007986 */ /* 0x0003e2000c101d12 */
[----:B------:R-:W-:-:S02]  /*0680*/  IADD3.X R13, R11, UR6, RZ, P1, !PT ;  /* 0x000000060b0d7c10 */ /* 0x000fc40008ffe4ff */
[----:B------:R-:W-:Y:S02]  /*0690*/  IADD3 R6, P1, R12, UR8, RZ ;  /* 0x000000080c067c10 */ /* 0x000fe4000ff3e0ff */
[----:B------:R-:W-:Y:S01]  /*06a0*/  ISETP.GE.OR P5, PT, R2, R9, P5 ;  /* 0x000000090200720c */ /* 0x000fe20002fa6670 */
[----:B------:R1:W-:Y:S01]  /*06b0*/  STG.E.128 desc[UR18][R12.64], RZ ;  /* 0x000000ff0c007986 */ /* 0x0003e2000c101d12 */
[----:B------:R-:W-:Y:S01]  /*06c0*/  LEA.HI.X R15, R4, UR5, R5, 0x2, P0 ;  /* 0x00000005040f7c11 */ /* 0x000fe200080f1405 */
[----:B------:R-:W-:Y:S01]  /*06d0*/  @!P3 IMAD.MOV.U32 R5, RZ, RZ, 0x7f800000 ;  /* 0x7f800000ff05b424 */ /* 0x000fe200078e00ff */
[----:B------:R-:W-:Y:S01]  /*06e0*/  IADD3.X R7, R13, UR6, RZ, P1, !PT ;  /* 0x000000060d077c10 */ /* 0x000fe20008ffe4ff */
[----:B------:R-:W-:Y:S01]  /*06f0*/  @!P2 IMAD.MOV.U32 R3, RZ, RZ, 0x7f800000 ;  /* 0x7f800000ff03a424 */ /* 0x000fe200078e00ff */
[----:B------:R-:W-:-:S03]  /*0700*/  IADD3 R18, P0, R6, UR8, RZ ;  /* 0x0000000806127c10 */ /* 0x000fc6000ff1e0ff */
[----:B------:R1:W-:Y:S01]  /*0710*/  STG.E.128 desc[UR18][R6.64], RZ ;  /* 0x000000ff06007986 */ /* 0x0003e2000c101d12 */
[----:B------:R-:W-:-:S05]  /*0720*/  IADD3.X R19, R7, UR6, RZ, P0, !PT ;  /* 0x0000000607137c10 */ /* 0x000fca00087fe4ff */
[----:B------:R1:W-:Y:S04]  /*0730*/  STG.E.128 desc[UR18][R18.64], RZ ;  /* 0x000000ff12007986 */ /* 0x0003e8000c101d12 */
[----:B------:R1:W-:Y:S04]  /*0740*/  @!P4 STG.E desc[UR18][R14.64], R17 ;  /* 0x000000110e00c986 */ /* 0x0003e8000c101912 */
[----:B------:R1:W-:Y:S04]  /*0750*/  @!P3 STG.E desc[UR18][R14.64+0x40], R5 ;  /* 0x000040050e00b986 */ /* 0x0003e8000c101912 */
[----:B------:R1:W-:Y:S01]  /*0760*/  @!P2 STG.E desc[UR18][R14.64+0x80], R3 ;  /* 0x000080030e00a986 */ /* 0x0003e2000c101912 */
[----:B------:R-:W-:Y:S05]  /*0770*/  @P5 EXIT ;  /* 0x000000000000594d */ /* 0x000fea0003800000 */
[----:B-1----:R-:W-:-:S05]  /*0780*/  MOV R3, 0x7f800000 ;  /* 0x7f80000000037802 */ /* 0x002fca0000000f00 */
[----:B------:R-:W-:Y:S01]  /*0790*/  STG.E desc[UR18][R14.64+0xc0], R3 ;  /* 0x0000c0030e007986 */ /* 0x000fe2000c101912 */
[----:B------:R-:W-:Y:S05]  /*07a0*/  EXIT ;  /* 0x000000000000794d */ /* 0x000fea0003800000 */
.L_x_6214:
        /* <DEDUP_REMOVED lines=22> */
.L_x_6215:
        /* <DEDUP_REMOVED lines=9> */
[----:B-----5:R-:W1:Y:S08]  /*09a0*/  I2F.RP R12, R4 ;  /* 0x00000004000c7306 */ /* 0x020e700000209400 */
[----:B-1----:R-:W1:Y:S02]  /*09b0*/  MUFU.RCP R6, R12 ;  /* 0x0000000c00067308 */ /* 0x002e640000001000 */
[----:B-1----:R-:W-:-:S06]  /*09c0*/  IADD3 R6, R6, 0xffffffe, RZ ;  /* 0x0ffffffe06067810 */ /* 0x002fcc0007ffe0ff */
[----:B------:R-:W1:Y:S02]  /*09d0*/  F2I.FTZ.U32.TRUNC.NTZ R7, R6 ;  /* 0x0000000600077305 */ /* 0x000e64000021f000 */
[----:B-1----:R-:W-:Y:S01]  /*09e0*/  IMAD.MOV R5, RZ, RZ, -R7 ;  /* 0x000000ffff057224 */ /* 0x002fe200078e0a07 */
[----:B------:R-:W-:-:S03]  /*09f0*/  MOV R6, RZ ;  /* 0x000000ff00067202 */ /* 0x000fc60000000f00 */
[----:B------:R-:W-:-:S04]  /*0a00*/  IMAD R2, R5, R4, RZ ;  /* 0x0000000405027224 */ /* 0x000fc800078e02ff */
        /* <DEDUP_REMOVED lines=15> */
[----:B------:R-:W-:-:S06]  /*0b00*/  IMAD.WIDE R16, R7, 0x4, R180 ;  /* 0x0000000407107825 */ /* 0x000fcc00078e02b4 */
[----:B------:R-:W3:Y:S01]  /*0b10*/  LDG.E R16, desc[UR18][R16.64] ;  /* 0x0000001210107981 */ /* 0x000ee2000c1e1900 */
[----:B-1----:R-:W-:Y:S01]  /*0b20*/  IABS R0, R2 ;  /* 0x0000000200007213 */ /* 0x002fe20000000000 */
[----:B------:R-:W-:-:S03]  /*0b30*/  IMAD.MOV R7, RZ, RZ, -R7 ;  /* 0x000000ffff077224 */ /* 0x000fc600078e0a07 */
[----:B------:R-:W1:Y:S01]  /*0b40*/  I2F.RP R6, R0 ;  /* 0x0000000000067306 */ /* 0x000e620000209400 */
[----:B------:R-:W-:-:S07]  /*0b50*/  IMAD R8, R3, R7, R8 ;  /* 0x0000000703087224 */ /* 0x000fce00078e0208 */
[----:B-1----:R-:W1:Y:S02]  /*0b60*/  MUFU.RCP R12, R6 ;  /* 0x00000006000c7308 */ /* 0x002e640000001000 */
[----:B-1----:R-:W-:-:S06]  /*0b70*/  IADD3 R12, R12, 0xffffffe, RZ ;  /* 0x0ffffffe0c0c7810 */ /* 0x002fcc0007ffe0ff */
[----:B------:R-:W1:Y:S02]  /*0b80*/  F2I.FTZ.U32.TRUNC.NTZ R13, R12 ;  /* 0x0000000c000d7305 */ /* 0x000e64000021f000 */
[----:B-1----:R-:W-:Y:S01]  /*0b90*/  IMAD.MOV R4, RZ, RZ, -R13 ;  /* 0x000000ffff047224 */ /* 0x002fe200078e0a0d */
[----:B------:R-:W-:-:S03]  /*0ba0*/  MOV R12, RZ ;  /* 0x000000ff000c7202 */ /* 0x000fc60000000f00 */
[----:B------:R-:W-:Y:S01]  /*0bb0*/  IMAD R5, R4, R0, RZ ;  /* 0x0000000004057224 */ /* 0x000fe200078e02ff */
[----:B------:R-:W-:-:S03]  /*0bc0*/  IABS R4, R9 ;  /* 0x0000000900047213 */ /* 0x000fc60000000000 */
        /* <DEDUP_REMOVED lines=8> */
[----:B------:R-:W-:-:S04]  /*0c50*/  LOP3.LUT R0, R9, R2, RZ, 0x3c, !PT ;  /* 0x0000000209007212 */ /* 0x000fc800078e3cff */
[----:B------:R-:W-:Y:S02]  /*0c60*/  ISETP.GE.AND P0, PT, R0, RZ, PT ;  /* 0x000000ff0000720c */ /* 0x000fe40003f06270 */
[----:B------:R-:W-:-:S05]  /*0c70*/  SHF.R.S32.HI R0, RZ, 0x1f, R8 ;  /* 0x0000001fff007819 */ /* 0x000fca0000011408 */
[----:B------:R-:W-:Y:S01]  /*0c80*/  @P1 VIADD R5, R5, 0x1 ;  /* 0x0000000105051836 */ /* 0x000fe20000000000 */
[----:B------:R-:W-:-:S05]  /*0c90*/  ISETP.NE.AND P1, PT, R2, RZ, PT ;  /* 0x000000ff0200720c */ /* 0x000fca0003f25270 */
[----:B------:R-:W-:-:S08]  /*0ca0*/  @!P0 IADD3 R5, -R5, RZ, RZ ;  /* 0x000000ff05058210 */ /* 0x000fd00007ffe1ff */
[----:B------:R-:W-:Y:S02]  /*0cb0*/  @!P1 LOP3.LUT R5, RZ, R2, RZ, 0x33, !PT ;  /* 0x00000002ff059212 */ /* 0x000fe400078e33ff */
[----:B---3--:R-:W-:Y:S01]  /*0cc0*/  SHF.R.S32.HI R15, RZ, 0x1f, R16 ;  /* 0x0000001fff0f7819 */ /* 0x008fe20000011410 */
[----:B------:R-:W-:-:S04]  /*0cd0*/  IMAD.WIDE.U32 R6, R16, UR8, RZ ;  /* 0x0000000810067c25 */ /* 0x000fc8000f8e00ff */
[C---:B------:R-:W-:Y:S02]  /*0ce0*/  IMAD R3, R15.reuse, UR8, RZ ;  /* 0x000000080f037c24 */ /* 0x040fe4000f8e02ff */
[----:B------:R-:W-:Y:S02]  /*0cf0*/  IMAD R15, R15, UR4, RZ ;  /* 0x000000040f0f7c24 */ /* 0x000fe4000f8e02ff */
[----:B------:R-:W-:Y:S02]  /*0d00*/  IMAD R4, R16, UR9, R3 ;  /* 0x0000000910047c24 */ /* 0x000fe4000f8e0203 */
[----:B------:R-:W-:Y:S02]  /*0d10*/  IMAD R3, R0, UR6, RZ ;  /* 0x0000000600037c24 */ /* 0x000fe4000f8e02ff */
[----:B------:R-:W-:Y:S02]  /*0d20*/  IMAD.IADD R7, R7, 0x1, R4 ;  /* 0x0000000107077824 */ /* 0x000fe400078e0204 */
[----:B------:R-:W-:-:S02]  /*0d30*/  IMAD R3, R8, UR7, R3 ;  /* 0x0000000708037c24 */ /* 0x000fc4000f8e0203 */
[----:B------:R-:W-:Y:S01]  /*0d40*/  IMAD.WIDE.U32 R18, R8, UR6, R6 ;  /* 0x0000000608127c25 */ /* 0x000fe2000f8e0006 */
[----:B------:R-:W-:-:S03]  /*0d50*/  SHF.R.S32.HI R7, RZ, 0x1f, R5 ;  /* 0x0000001fff077819 */ /* 0x000fc60000011405 */
[C---:B------:R-:W-:Y:S01]  /*0d60*/  IMAD R15, R16.reuse, UR5, R15 ;  /* 0x00000005100f7c24 */ /* 0x040fe2000f8e020f */
[----:B------:R-:W-:Y:S01]  /*0d70*/  IADD3 R19, R19, R3, RZ ;  /* 0x0000000313137210 */ /* 0x000fe20007ffe0ff */
[----:B------:R-:W-:Y:S02]  /*0d80*/  IMAD R2, R7, UR10, RZ ;  /* 0x0000000a07027c24 */ /* 0x000fe4000f8e02ff */
        /* <DEDUP_REMOVED lines=8> */
.L_x_6216:
[----:B------:R-:W1:Y:S01]  /*0e10*/  LDC R16, c[0x0][0x278] ;  /* 0x00009e00ff107b82 */ /* 0x000e620000000800 */
[----:B------:R-:W-:Y:S01]  /*0e20*/  LEA R8, R128, 0xffffff80, 0x7 ;  /* 0xffffff8080087811 */ /* 0x000fe200078e38ff */
[----:B------:R-:W-:Y:S01]  /*0e30*/  ULDC.64 UR6, c[0x0][0x248] ;  /* 0x0000920000067ab9 */ /* 0x000fe20000000a00 */
[----:B------:R-:W-:Y:S01]  /*0e40*/  SHF.R.S32.HI R13, RZ, 0x1f, R17 ;  /* 0x0000001fff0d7819 */ /* 0x000fe20000011411 */
[----:B------:R-:W-:Y:S01]  /*0e50*/  ULDC.64 UR8, c[0x0][0x230] ;  /* 0x00008c0000087ab9 */ /* 0x000fe20000000a00 */
[----:B------:R-:W-:Y:S02]  /*0e60*/  IADD3 R20, P1, R17, R8, RZ ;  /* 0x0000000811147210 */ /* 0x000fe40007f3e0ff */
[----:B-1----:R-:W-:-:S04]  /*0e70*/  IABS R3, R16 ;  /* 0x0000001000037213 */ /* 0x002fc80000000000 */
[----:B------:R-:W1:Y:S08]  /*0e80*/  I2F.RP R6, R3 ;  /* 0x0000000300067306 */ /* 0x000e700000209400 */
[----:B-1----:R-:W1:Y:S02]  /*0e90*/  MUFU.RCP R4, R6 ;  /* 0x0000000600047308 */ /* 0x002e640000001000 */
[----:B-1----:R-:W-:Y:S01]  /*0ea0*/  IADD3 R4, R4, 0xffffffe, RZ ;  /* 0x0ffffffe04047810 */ /* 0x002fe20007ffe0ff */
[----:B------:R-:W1:Y:S05]  /*0eb0*/  LDC.64 R6, c[0x0][0x250] ;  /* 0x00009400ff067b82 */ /* 0x000e6a0000000a00 */
[----:B------:R-:W3:Y:S02]  /*0ec0*/  F2I.FTZ.U32.TRUNC.NTZ R5, R4 ;  /* 0x0000000400057305 */ /* 0x000ee4000021f000 */
[----:B---3--:R-:W-:Y:S01]  /*0ed0*/  IMAD.MOV R0, RZ, RZ, -R5 ;  /* 0x000000ffff007224 */ /* 0x008fe200078e0a05 */
[----:B------:R-:W-:-:S03]  /*0ee0*/  MOV R4, RZ ;  /* 0x000000ff00047202 */ /* 0x000fc60000000f00 */
[----:B------:R-:W-:Y:S01]  /*0ef0*/  IMAD R2, R0, R3, RZ ;  /* 0x0000000300027224 */ /* 0x000fe200078e02ff */
[----:B------:R-:W-:Y:S01]  /*0f00*/  IABS R0, R9 ;  /* 0x0000000900007213 */ /* 0x000fe20000000000 */
[----:B-1----:R-:W-:Y:S02]  /*0f10*/  IMAD R18, R13, R6, RZ ;  /* 0x000000060d127224 */ /* 0x002fe400078e02ff */
[----:B------:R-:W-:-:S04]  /*0f20*/  IMAD.HI.U32 R5, R5, R2, R4 ;  /* 0x0000000205057227 */ /* 0x000fc800078e0004 */
[----:B------:R-:W-:Y:S02]  /*0f30*/  IMAD.MOV.U32 R2, RZ, RZ, R0 ;  /* 0x000000ffff027224 */ /* 0x000fe400078e0000 */
[----:B------:R-:W-:Y:S02]  /*0f40*/  IMAD R7, R17, R7, R18 ;  /* 0x0000000711077224 */ /* 0x000fe400078e0212 */
[----:B------:R-:W-:Y:S02]  /*0f50*/  IMAD.HI.U32 R14, R5, R2, RZ ;  /* 0x00000002050e7227 */ /* 0x000fe400078e00ff */
[----:B------:R-:W1:Y:S02]  /*0f60*/  LDC.64 R4, c[0x0][0x260] ;  /* 0x00009800ff047b82 */ /* 0x000e640000000a00 */
[----:B------:R-:W-:Y:S01]  /*0f70*/  IMAD.WIDE.U32 R18, R17, R6, RZ ;  /* 0x0000000611127225 */ /* 0x000fe200078e00ff */
[----:B------:R-:W-:-:S03]  /*0f80*/  IADD3 R0, -R14, RZ, RZ ;  /* 0x000000ff0e007210 */ /* 0x000fc60007ffe1ff */
[----:B------:R-:W-:Y:S02]  /*0f90*/  IMAD.IADD R19, R19, 0x1, R7 ;  /* 0x0000000113137824 */ /* 0x000fe400078e0207 */
[----:B------:R-:W-:Y:S01]  /*0fa0*/  IMAD R0, R3, R0, R2 ;  /* 0x0000000003007224 */ /* 0x000fe200078e0202 */
[----:B------:R-:W-:-:S04]  /*0fb0*/  LOP3.LUT R2, R9, R16, RZ, 0x3c, !PT ;  /* 0x0000001009027212 */ /* 0x000fc800078e3cff */
[----:B------:R-:W-:-:S13]  /*0fc0*/  ISETP.GT.U32.AND P0, PT, R3, R0, PT ;  /* 0x000000000300720c */ /* 0x000fda0003f04070 */
[----:B------:R-:W-:Y:S01]  /*0fd0*/  @!P0 IMAD.IADD R0, R0, 0x1, -R3 ;  /* 0x0000000100008824 */ /* 0x000fe200078e0a03 */
[----:B------:R-:W-:Y:S02]  /*0fe0*/  @!P0 IADD3 R14, R14, 0x1, RZ ;  /* 0x000000010e0e8810 */ /* 0x000fe40007ffe0ff */
[----:B------:R-:W-:Y:S02]  /*0ff0*/  ISETP.NE.AND P0, PT, R16, RZ, PT ;  /* 0x000000ff1000720c */ /* 0x000fe40003f05270 */
[----:B------:R-:W-:Y:S02]  /*1000*/  ISETP.GE.U32.AND P2, PT, R0, R3, PT ;  /* 0x000000030000720c */ /* 0x000fe40003f46070 */
[----:B------:R-:W-:-:S04]  /*1010*/  SHF.R.S32.HI R0, RZ, 0x1f, R8 ;  /* 0x0000001fff007819 */ /* 0x000fc80000011408 */
[----:B------:R-:W-:Y:S02]  /*1020*/  IADD3.X R15, R13, R0, RZ, P1, !PT ;  /* 0x000000000d0f7210 */ /* 0x000fe40000ffe4ff */
[----:B------:R-:W-:Y:S02]  /*1030*/  ISETP.GE.AND P1, PT, R2, RZ, PT ;  /* 0x000000ff0200720c */ /* 0x000fe40003f26270 */
[----:B------:R-:W3:Y:S01]  /*1040*/  LDC.64 R2, c[0x0][0x238] ;  /* 0x00008e00ff027b82 */ /* 0x000ee20000000a00 */
[----:B------:R-:W-:Y:S01]  /*1050*/  IMAD R15, R15, UR6, RZ ;  /* 0x000000060f0f7c24 */ /* 0x000fe2000f8e02ff */
[----:B-----5:R-:W-:Y:S01]  /*1060*/  SHF.R.S32.HI R13, RZ, 0x1f, R12 ;  /* 0x0000001fff0d7819 */ /* 0x020fe2000001140c */
[----:B------:R-:W-:Y:S02]  /*1070*/  @P2 VIADD R14, R14, 0x1 ;  /* 0x000000010e0e2836 */ /* 0x000fe40000000000 */
[C---:B------:R-:W-:Y:S02]  /*1080*/  IMAD R15, R20.reuse, UR7, R15 ;  /* 0x00000007140f7c24 */ /* 0x040fe4000f8e020f */
[----:B------:R-:W-:-:S04]  /*1090*/  IMAD.WIDE.U32 R20, R20, UR6, RZ ;  /* 0x0000000614147c25 */ /* 0x000fc8000f8e00ff */
[----:B------:R-:W-:Y:S02]  /*10a0*/  @!P1 IADD3 R14, -R14, RZ, RZ ;  /* 0x000000ff0e0e9210 */ /* 0x000fe40007ffe1ff */
[----:B------:R-:W-:Y:S01]  /*10b0*/  IADD3 R21, R21, R15, RZ ;  /* 0x0000000f15157210 */ /* 0x000fe20007ffe0ff */
[----:B------:R-:W-:Y:S01]  /*10c0*/  IMAD R15, R13, UR8, RZ ;  /* 0x000000080d0f7c24 */ /* 0x000fe2000f8e02ff */
[----:B------:R-:W-:-:S03]  /*10d0*/  @!P0 LOP3.LUT R14, RZ, R16, RZ, 0x33, !PT ;  /* 0x00000010ff0e8212 */ /* 0x000fc600078e33ff */
[C---:B------:R-:W-:Y:S01]  /*10e0*/  IMAD R15, R12.reuse, UR9, R15 ;  /* 0x000000090c0f7c24 */ /* 0x040fe2000f8e020f */
[----:B------:R-:W-:Y:S01]  /*10f0*/  SHF.R.S32.HI R7, RZ, 0x1f, R14 ;  /* 0x0000001fff077819 */ /* 0x000fe2000001140e */
[----:B------:R-:W-:-:S04]  /*1100*/  IMAD.WIDE.U32 R20, R12, UR8, R20 ;  /* 0x000000080c147c25 */ /* 0x000fc8000f8e0014 */
[----:B---3--:R-:W-:Y:S01]  /*1110*/  IMAD R13, R13, R2, RZ ;  /* 0x000000020d0d7224 */ /* 0x008fe200078e02ff */
[----:B------:R-:W-:Y:S01]  /*1120*/  IADD3 R21, R21, R15, RZ ;  /* 0x0000000f15157210 */ /* 0x000fe20007ffe0ff */
[----:B-1----:R-:W-:Y:S02]  /*1130*/  IMAD R6, R7, R4, RZ ;  /* 0x0000000407067224 */ /* 0x002fe400078e02ff */
[C---:B------:R-:W-:Y:S02]  /*1140*/  IMAD R3, R12.reuse, R3, R13 ;  /* 0x000000030c037224 */ /* 0x040fe400078e020d */
[----:B------:R-:W-:-:S04]  /*1150*/  IMAD.WIDE.U32 R12, R12, R2, R18 ;  /* 0x000000020c0c7225 */ /* 0x000fc800078e0012 */
[----:B------:R-:W-:Y:S01]  /*1160*/  IMAD.WIDE.U32 R20, R14, R4, R20 ;  /* 0x000000040e147225 */ /* 0x000fe200078e0014 */
[----:B------:R-:W-:-:S03]  /*1170*/  IADD3 R15, R13, R3, RZ ;  /* 0x000000030d0f7210 */ /* 0x000fc60007ffe0ff */
[----:B------:R-:W-:Y:S02]  /*1180*/  IMAD R5, R14, R5, R6 ;  /* 0x000000050e057224 */ /* 0x000fe400078e0206 */
[----:B------:R-:W-:-:S03]  /*1190*/  IMAD.MOV.U32 R6, RZ, RZ, R20 ;  /* 0x000000ffff067224 */ /* 0x000fc600078e0014 */
[----:B------:R-:W-:Y:S02]  /*11a0*/  IADD3 R13, R21, R5, RZ ;  /* 0x00000005150d7210 */ /* 0x000fe40007ffe0ff */
[----:B------:R-:W-:-:S07]  /*11b0*/  MOV R5, R14 ;  /* 0x0000000e00057202 */ /* 0x000fce0000000f00 */
.L_x_6217:
[----:B--2---:R-:W-:Y:S01]  /*11c0*/  SHF.R.S32.HI R3, RZ, 0x1f, R132 ;  /* 0x0000001fff037819 */ /* 0x004fe20000011484 */
[----:B------:R-:W-:Y:S01]  /*11d0*/  ULDC.64 UR4, c[0x0][0x228] ;  /* 0x00008a0000047ab9 */ /* 0x000fe20000000a00 */
[----:B------:R-:W-:Y:S01]  /*11e0*/  SHF.R.S32.HI R2, RZ, 0x1f, R10 ;  /* 0x0000001fff027819 */ /* 0x000fe2000001140a */
[----:B------:R-:W1:Y:S01]  /*11f0*/  S2UR UR20, SR_CgaCtaId ;  /* 0x00000000001479c3 */ /* 0x000e620000008800 */
[CC--:B------:R-:W-:Y:S01]  /*1200*/  LEA.HI R4, R3.reuse, R132.reuse, RZ, 0x3 ;  /* 0x0000008403047211 */ /* 0x0c0fe200078f18ff */
[----:B------:R-:W-:Y:S01]  /*1210*/  ULDC.64 UR10, c[0x0][0x268] ;  /* 0x00009a00000a7ab9 */ /* 0x000fe20000000a00 */
[----:B------:R-:W-:Y:S01]  /*1220*/  LEA.HI R14, R3, R132, RZ, 0x4 ;  /* 0x00000084030e7211 */ /* 0x000fe200078f20ff */
[----:B------:R-:W-:Y:S01]  /*1230*/  ULDC.64 UR14, c[0x0][0x240] ;  /* 0x00009000000e7ab9 */ /* 0x000fe20000000a00 */
[----:B------:R-:W-:Y:S01]  /*1240*/  SHF.R.S32.HI R22, RZ, 0x3, R4 ;  /* 0x00000003ff167819 */ /* 0x000fe20000011404 */
[----:B------:R-:W-:Y:S01]  /*1250*/  ULDC.64 UR12, c[0x0][0x210] ;  /* 0x00008400000c7ab9 */ /* 0x000fe20000000a00 */
[----:B------:R-:W-:-:S02]  /*1260*/  LOP3.LUT R77, R4, 0xfffffff8, RZ, 0xc0, !PT ;  /* 0xfffffff8044d7812 */ /* 0x000fc400078ec0ff */
[----:B------:R-:W-:Y:S01]  /*1270*/  SHF.R.S32.HI R21, RZ, 0x4, R14 ;  /* 0x00000004ff157819 */ /* 0x000fe2000001140e */
[----:B------:R-:W-:Y:S01]  /*1280*/  IMAD.SHL.U32 R19, R22, 0x40, RZ ;  /* 0x0000004016137824 */ /* 0x000fe200078e00ff */
[----:B------:R-:W-:Y:S01]  /*1290*/  SHF.R.S32.HI R23, RZ, 0x1f, R22 ;  /* 0x0000001fff177819 */ /* 0x000fe20000011416 */
[----:B------:R-:W-:Y:S01]  /*12a0*/  IMAD.IADD R77, R132, 0x1, -R77 ;  /* 0x00000001844d7824 */ /* 0x000fe200078e0a4d */
[----:B------:R-:W-:Y:S02]  /*12b0*/  LEA.HI R20, R14, R21, RZ, 0x1 ;  /* 0x000000150e147211 */ /* 0x000fe400078f08ff */
[----:B------:R-:W-:Y:S01]  /*12c0*/  LOP3.LUT R19, R19, 0x1c0, RZ, 0xc0, !PT ;  /* 0x000001c013137812 */ /* 0x000fe200078ec0ff */
[----:B------:R-:W-:Y:S01]  /*12d0*/  IMAD.SHL.U32 R178, R77, 0x8, RZ ;  /* 0x000000084db27824 */ /* 0x000fe200078e00ff */
[----:B------:R-:W-:Y:S02]  /*12e0*/  LOP3.LUT R20, R20, 0xfffffffe, RZ, 0xc0, !PT ;  /* 0xfffffffe14147812 */ /* 0x000fe400078ec0ff */
[----:B------:R-:W-:-:S02]  /*12f0*/  SHF.R.U32.HI R16, RZ, 0x3, R19 ;  /* 0x00000003ff107819 */ /* 0x000fc40000011613 */
[----:B------:R-:W-:Y:S01]  /*1300*/  LOP3.LUT R17, R19, 0x38, R178, 0xf8, !PT ;  /* 0x0000003813117812 */ /* 0x000fe200078ef8b2 */
[----:B------:R-:W-:Y:S01]  /*1310*/  IMAD.WIDE R18, R11, 0x40, R22 ;  /* 0x000000400b127825 */ /* 0x000fe200078e0216 */
[----:B------:R-:W-:Y:S02]  /*1320*/  SHF.R.S32.HI R179, RZ, 0x1f, R178 ;  /* 0x0000001fffb37819 */ /* 0x000fe400000114b2 */
[----:B------:R-:W-:Y:S01]  /*1330*/  IADD3 R8, P1, R22, R8, RZ ;  /* 0x0000000816087210 */ /* 0x000fe20007f3e0ff */
[----:B------:R-:W-:Y:S01]  /*1340*/  IMAD R11, R2, UR4, RZ ;  /* 0x00000004020b7c24 */ /* 0x000fe2000f8e02ff */
[----:B------:R-:W-:Y:S01]  /*1350*/  LOP3.LUT R16, R17, R16, RZ, 0x3c, !PT ;  /* 0x0000001011107212 */ /* 0x000fe200078e3cff */
[----:B------:R-:W-:Y:S01]  /*1360*/  IMAD.IADD R2, R21, 0x1, -R20 ;  /* 0x0000000115027824 */ /* 0x000fe200078e0a14 */
[----:B------:R-:W-:Y:S01]  /*1370*/  IADD3 R20, P0, R178, R12, RZ ;  /* 0x0000000cb2147210 */ /* 0x000fe20007f1e0ff */
[----:B------:R-:W-:Y:S01]  /*1380*/  IMAD R11, R10, UR5, R11 ;  /* 0x000000050a0b7c24 */ /* 0x000fe2000f8e020b */
[----:B------:R-:W-:Y:S01]  /*1390*/  IADD3 R12, P2, R178, R6, RZ ;  /* 0x00000006b20c7210 */ /* 0x000fe20007f5e0ff */
[----:B------:R-:W-:Y:S01]  /*13a0*/  IMAD.WIDE.U32 R24, R10, UR4, R178 ;  /* 0x000000040a187c25 */ /* 0x000fe2000f8e00b2 */
[----:B------:R-:W-:Y:S01]  /*13b0*/  SHF.R.S32.HI R6, RZ, 0x1f, R9 ;  /* 0x0000001fff067819 */ /* 0x000fe20000011409 */
[----:B------:R-:W-:Y:S01]  /*13c0*/  ULDC.64 UR4, c[0x0][0x258] ;  /* 0x0000960000047ab9 */ /* 0x000fe20000000a00 */
[-C--:B------:R-:W-:Y:S01]  /*13d0*/  LEA.HI R17, R3, R132.reuse, RZ, 0x6 ;  /* 0x0000008403117211 */ /* 0x080fe200078f30ff */
[----:B------:R-:W-:Y:S01]  /*13e0*/  IMAD.IADD R25, R25, 0x1, R11 ;  /* 0x0000000119197824 */ /* 0x000fe200078e020b */
[----:B------:R-:W-:Y:S01]  /*13f0*/  LOP3.LUT R11, R14, 0xfffffff0, RZ, 0xc0, !PT ;  /* 0xfffffff00e0b7812 */ /* 0x000fe200078ec0ff */
[----:B------:R-:W-:Y:S01]  /*1400*/  IMAD.X R21, R179, 0x1, R15, P0 ;  /* 0x00000001b3157824 */ /* 0x000fe200000e060f */
[----:B------:R-:W-:Y:S01]  /*1410*/  LEA.HI R134, R3, R132, RZ, 0x5 ;  /* 0x0000008403867211 */ /* 0x000fe200078f28ff */
[----:B------:R-:W-:-:S02]  /*1420*/  IMAD.X R13, R179, 0x1, R13, P2 ;  /* 0x00000001b30d7824 */ /* 0x000fc400010e060d */
[----:B------:R-:W-:Y:S01]  /*1430*/  IMAD R15, R23, UR6, RZ ;  /* 0x00000006170f7c24 */ /* 0x000fe2000f8e02ff */
[----:B------:R-:W-:Y:S01]  /*1440*/  SHF.R.S32.HI R133, RZ, 0x5, R134 ;  /* 0x00000005ff857819 */ /* 0x000fe20000011486 */
[----:B------:R-:W-:Y:S02]  /*1450*/  IMAD R10, R6, UR4, RZ ;  /* 0x00000004060a7c24 */ /* 0x000fe4000f8e02ff */
[----:B------:R-:W-:Y:S02]  /*1460*/  IMAD.IADD R11, R132, 0x1, -R11 ;  /* 0x00000001840b7824 */ /* 0x000fe400078e0a0b */
[----:B------:R-:W-:Y:S02]  /*1470*/  IMAD R14, R7, UR10, RZ ;  /* 0x0000000a070e7c24 */ /* 0x000fe4000f8e02ff */
[----:B------:R-:W-:Y:S01]  /*1480*/  IMAD.X R0, R23, 0x1, R0, P1 ;  /* 0x0000000117007824 */ /* 0x000fe200008e0600 */
[----:B------:R-:W-:Y:S01]  /*1490*/  SHF.R.S32.HI R6, RZ, 0x1f, R11 ;  /* 0x0000001fff067819 */ /* 0x000fe2000001140b */
[----:B------:R-:W-:-:S02]  /*14a0*/  IMAD R15, R22, UR7, R15 ;  /* 0x00000007160f7c24 */ /* 0x000fc4000f8e020f */
[----:B------:R-:W-:Y:S01]  /*14b0*/  IMAD.WIDE.U32 R12, R22, UR6, R12 ;  /* 0x00000006160c7c25 */ /* 0x000fe2000f8e000c */
[----:B------:R-:W-:-:S03]  /*14c0*/  LEA.HI R6, R6, R11, RZ, 0x3 ;  /* 0x0000000b06067211 */ /* 0x000fc600078f18ff */
[C---:B------:R-:W-:Y:S01]  /*14d0*/  IMAD R10, R9.reuse, UR5, R10 ;  /* 0x00000005090a7c24 */ /* 0x040fe2000f8e020a */
[----:B------:R-:W-:Y:S01]  /*14e0*/  LOP3.LUT R76, R6, 0xfffffff8, RZ, 0xc0, !PT ;  /* 0xfffffff8064c7812 */ /* 0x000fe200078ec0ff */
[----:B------:R-:W-:Y:S01]  /*14f0*/  IMAD.WIDE.U32 R22, R9, UR4, R24 ;  /* 0x0000000409167c25 */ /* 0x000fe2000f8e0018 */
[----:B------:R-:W-:Y:S02]  /*1500*/  ULDC.64 UR4, c[0x0][0x218] ;  /* 0x0000860000047ab9 */ /* 0x000fe40000000a00 */
[----:B------:R-:W-:Y:S01]  /*1510*/  LEA R174, P0, R12, UR4, 0x1 ;  /* 0x000000040cae7c11 */ /* 0x000fe2000f8008ff */
[C---:B------:R-:W-:Y:S01]  /*1520*/  IMAD R7, R5.reuse, UR11, R14 ;  /* 0x0000000b05077c24 */ /* 0x040fe2000f8e020e */
[----:B------:R-:W-:Y:S01]  /*1530*/  USHF.L.U32 UR4, UR14, 0x5, URZ ;  /* 0x000000050e047899 */ /* 0x000fe2000800063f */
[----:B------:R-:W-:Y:S01]  /*1540*/  IMAD.WIDE.U32 R20, R5, UR10, R20 ;  /* 0x0000000a05147c25 */ /* 0x000fe2000f8e0014 */
[----:B------:R-:W-:-:S03]  /*1550*/  ULDC.64 UR10, c[0x0][0x250] ;  /* 0x00009400000a7ab9 */ /* 0x000fc60000000a00 */
[----:B------:R-:W-:Y:S02]  /*1560*/  IMAD.IADD R15, R13, 0x1, R15 ;  /* 0x000000010d0f7824 */ /* 0x000fe400078e020f */
[----:B------:R-:W-:Y:S02]  /*1570*/  IMAD R5, R19, UR14, RZ ;  /* 0x0000000e13057c24 */ /* 0x000fe4000f8e02ff */
[----:B------:R-:W-:Y:S01]  /*1580*/  IMAD.IADD R23, R23, 0x1, R10 ;  /* 0x0000000117177824 */ /* 0x000fe200078e020a */
[----:B------:R-:W-:Y:S01]  /*1590*/  LEA.HI.X R175, R12, UR5, R15, 0x1, P0 ;  /* 0x000000050caf7c11 */ /* 0x000fe200080f0c0f */
[C---:B------:R-:W-:Y:S01]  /*15a0*/  IMAD R5, R18.reuse, UR15, R5 ;  /* 0x0000000f12057c24 */ /* 0x040fe2000f8e0205 */
[----:B------:R-:W-:Y:S01]  /*15b0*/  UMOV UR5, 0x400 ;  /* 0x0000040000057882 */ /* 0x000fe20000000000 */
[----:B------:R-:W-:Y:S01]  /*15c0*/  IMAD.WIDE.U32 R18, R18, UR14, R22 ;  /* 0x0000000e12127c25 */ /* 0x000fe2000f8e0016 */
[----:B-1----:R-:W-:Y:S02]  /*15d0*/  ULEA UR5, UR20, UR5, 0x18 ;  /* 0x0000000514057291 */ /* 0x002fe4000f8ec03f */
[----:B------:R-:W-:Y:S01]  /*15e0*/  USHF.L.U32 UR20, UR6, 0x5, URZ ;  /* 0x0000000506147899 */ /* 0x000fe2000800063f */
[----:B------:R-:W-:Y:S01]  /*15f0*/  IMAD.IADD R5, R19, 0x1, R5 ;  /* 0x0000000113057824 */ /* 0x000fe200078e0205 */
[C---:B------:R-:W-:Y:S01]  /*1600*/  LEA R10, P0, R18.reuse, UR12, 0x1 ;  /* 0x0000000c120a7c11 */ /* 0x040fe2000f8008ff */
[----:B------:R-:W-:Y:S01]  /*1610*/  IMAD.SHL.U32 R17, R17, 0x8, RZ ;  /* 0x0000000811117824 */ /* 0x000fe200078e00ff */
[----:B------:R-:W-:Y:S01]  /*1620*/  USHF.L.U64.HI UR15, UR14, 0x5, UR15 ;  /* 0x000000050e0f7899 */ /* 0x000fe2000801020f */
[----:B------:R-:W-:Y:S01]  /*1630*/  IMAD.IADD R76, R11, 0x1, -R76 ;  /* 0x000000010b4c7824 */ /* 0x000fe200078e0a4c */
[----:B------:R-:W-:Y:S01]  /*1640*/  USHF.L.U64.HI UR14, UR6, 0x5, UR7 ;  /* 0x00000005060e7899 */ /* 0x000fe20008010207 */
[----:B------:R-:W-:Y:S01]  /*1650*/  LEA.HI.X R11, R18, UR13, R5, 0x1, P0 ;  /* 0x0000000d120b7c11 */ /* 0x000fe200080f0c05 */
[----:B------:R-:W-:Y:S01]  /*1660*/  IMAD.IADD R21, R21, 0x1, R7 ;  /* 0x0000000115157824 */ /* 0x000fe200078e0207 */
[----:B------:R-:W-:Y:S01]  /*1670*/  LOP3.LUT R16, R16, 0x7ffffe00, R17, 0xf8, !PT ;  /* 0x7ffffe0010107812 */ /* 0x000fe200078ef811 */
[----:B------:R-:W-:Y:S01]  /*1680*/  IMAD R7, R0, UR10, RZ ;  /* 0x0000000a00077c24 */ /* 0x000fe2000f8e02ff */
[----:B------:R-:W-:Y:S01]  /*1690*/  IADD3 R12, P0, R174, UR20, RZ ;  /* 0x00000014ae0c7c10 */ /* 0x000fe2000ff1e0ff */
[----:B------:R-:W-:Y:S01]  /*16a0*/  IMAD.SHL.U32 R5, R77, 0x40, RZ ;  /* 0x000000404d057824 */ /* 0x000fe200078e00ff */
[----:B------:R-:W-:Y:S01]  /*16b0*/  LEA R177, R16, UR5, 0x1 ;  /* 0x0000000510b17c11 */ /* 0x000fe2000f8e08ff */
[C---:B------:R-:W-:Y:S01]  /*16c0*/  IMAD R0, R8.reuse, UR11, R7 ;  /* 0x0000000b08007c24 */ /* 0x040fe2000f8e0207 */
[----:B------:R-:W-:Y:S01]  /*16d0*/  IADD3.X R13, R175, UR14, RZ, P0, !PT ;  /* 0x0000000eaf0d7c10 */ /* 0x000fe200087fe4ff */
[----:B------:R-:W-:Y:S01]  /*16e0*/  IMAD.WIDE.U32 R8, R8, UR10, R20 ;  /* 0x0000000a08087c25 */ /* 0x000fe2000f8e0014 */
[----:B------:R-:W-:Y:S01]  /*16f0*/  IADD3 R16, P0, R12, UR20, RZ ;  /* 0x000000140c107c10 */ /* 0x000fe2000ff1e0ff */
[----:B------:R-:W-:Y:S01]  /*1700*/  @!PT LDS RZ, [RZ] ;  /* 0x00000000fffff984 */ /* 0x000fe20000000800 */
[----:B------:R-:W-:Y:S01]  /*1710*/  @!PT LDS RZ, [RZ] ;  /* 0x00000000fffff984 */ /* 0x000fe20000000800 */
[----:B------:R-:W-:Y:S01]  /*1720*/  @!PT LDS RZ, [RZ] ;  /* 0x00000000fffff984 */ /* 0x000fe20000000800 */
[----:B------:R1:W-:Y:S01]  /*1730*/  LDGSTS.E.BYPASS.LTC128B.128 [R177], desc[UR18][R10.64] ;  /* 0x000000000ab17fae */ /* 0x0003e2000b901d52 */
[----:B------:R-:W-:Y:S01]  /*1740*/  IADD3 R14, P1, R10, UR4, RZ ;  /* 0x000000040a0e7c10 */ /* 0x000fe2000ff3e0ff */
[----:B------:R-:W-:Y:S01]  /*1750*/  ULDC.64 UR12, c[0x0][0x220] ;  /* 0x00008800000c7ab9 */ /* 0x000fe20000000a00 */
[----:B------:R-:W-:Y:S01]  /*1760*/  IADD3.X R17, R13, UR14, RZ, P0, !PT ;  /* 0x0000000e0d117c10 */ /* 0x000fe200087fe4ff */
[----:B------:R-:W-:Y:S01]  /*1770*/  IMAD.IADD R171, R9, 0x1, R0 ;  /* 0x0000000109ab7824 */ /* 0x000fe200078e0200 */
[----:B------:R-:W-:Y:S01]  /*1780*/  IADD3 R22, P0, R16, UR20, RZ ;  /* 0x0000001410167c10 */ /* 0x000fe2000ff1e0ff */
[----:B------:R-:W-:Y:S01]  /*1790*/  USHF.L.U64.HI UR11, UR10, 0x5, UR11 ;  /* 0x000000050a0b7899 */ /* 0x000fe2000801020b */
[----:B------:R-:W-:Y:S01]  /*17a0*/  IADD3.X R15, R11, UR15, RZ, P1, !PT ;  /* 0x0000000f0b0f7c10 */ /* 0x000fe20008ffe4ff */
[----:B------:R-:W-:Y:S01]  /*17b0*/  IMAD.SHL.U32 R0, R2, 0x8, RZ ;  /* 0x0000000802007824 */ /* 0x000fe200078e00ff */
[----:B------:R-:W-:Y:S01]  /*17c0*/  IADD3.X R23, R17, UR14, RZ, P0, !PT ;  /* 0x0000000e11177c10 */ /* 0x000fe200087fe4ff */
[----:B------:R-:W-:Y:S01]  /*17d0*/  IMAD.SHL.U32 R130, R6, 0x40, RZ ;  /* 0x0000004006827824 */ /* 0x000fe200078e00ff */
[----:B------:R-:W-:Y:S01]  /*17e0*/  IADD3 R20, P1, R14, UR4, RZ ;  /* 0x000000040e147c10 */ /* 0x000fe2000ff3e0ff */
[----:B------:R2:W-:Y:S01]  /*17f0*/  LDGSTS.E.BYPASS.LTC128B.128 [R177+0x800], desc[UR18][R14.64] ;  /* 0x008000000eb17fae */ /* 0x0005e2000b901d52 */
[----:B------:R-:W-:Y:S01]  /*1800*/  LOP3.LUT R7, R5, 0x1c0, RZ, 0xc0, !PT ;  /* 0x000001c005077812 */ /* 0x000fe200078ec0ff */
[----:B------:R-:W-:Y:S01]  /*1810*/  IMAD.MOV.U32 R3, RZ, RZ, 0x20 ;  /* 0x00000020ff037424 */ /* 0x000fe200078e00ff */
[----:B------:R-:W-:-:S02]  /*1820*/  IADD3.X R21, R15, UR15, RZ, P1, !PT ;  /* 0x0000000f0f157c10 */ /* 0x000fc40008ffe4ff */
[----:B------:R-:W-:Y:S01]  /*1830*/  IADD3 R18, P1, R20, UR4, RZ ;  /* 0x0000000414127c10 */ /* 0x000fe2000ff3e0ff */
[----:B------:R-:W-:Y:S01]  /*1840*/  UIADD3 UR4, UR5, 0x2000, URZ ;  /* 0x0000200005047890 */ /* 0x000fe2000fffe03f */
[----:B------:R-:W-:Y:S01]  /*1850*/  LOP3.LUT R5, R7, 0x8, R4, 0xf8, !PT ;  /* 0x0000000807057812 */ /* 0x000fe200078ef804 */
[----:B------:R-:W-:Y:S01]  /*1860*/  LDGSTS.E.BYPASS.LTC128B.128 [R177+0x1000], desc[UR18][R20.64] ;  /* 0x0100000014b17fae */ /* 0x000fe2000b901d52 */
[----:B------:R-:W-:Y:S01]  /*1870*/  IADD3.X R19, R21, UR15, RZ, P1, !PT ;  /* 0x0000000f15137c10 */ /* 0x000fe20008ffe4ff */
[----:B------:R-:W-:Y:S01]  /*1880*/  USHF.L.U32 UR15, UR10, 0x5, URZ ;  /* 0x000000050a0f7899 */ /* 0x000fe2000800063f */
[----:B------:R-:W-:Y:S01]  /*1890*/  SHF.R.U32.HI R4, RZ, 0x3, R7 ;  /* 0x00000003ff047819 */ /* 0x000fe20000011607 */
[----:B------:R-:W-:Y:S01]  /*18a0*/  IMAD.SHL.U32 R7, R76, 0x40, RZ ;  /* 0x000000404c077824 */ /* 0x000fe200078e00ff */
[----:B------:R-:W-:Y:S01]  /*18b0*/  LOP3.LUT R130, R130, 0xfffffe00, RZ, 0xc0, !PT ;  /* 0xfffffe0082827812 */ /* 0x000fe200078ec0ff */
[----:B------:R3:W-:Y:S01]  /*18c0*/  LDGSTS.E.BYPASS.LTC128B.128 [R177+0x1800], desc[UR18][R18.64] ;  /* 0x0180000012b17fae */ /* 0x0007e2000b901d52 */
[----:B-1----:R-:W-:-:S02]  /*18d0*/  IADD3 R10, P0, R22, UR20, RZ ;  /* 0x00000014160a7c10 */ /* 0x002fc4000ff1e0ff */
[----:B------:R-:W-:Y:S01]  /*18e0*/  LOP3.LUT R5, R5, R4, RZ, 0x3c, !PT ;  /* 0x0000000405057212 */ /* 0x000fe200078e3cff */
[----:B------:R-:W-:Y:S01]  /*18f0*/  LDGSTS.E.BYPASS.LTC128B.128 [R177+0x2000], desc[UR18][R174.64] ;  /* 0x02000000aeb17fae */ /* 0x000fe2000b901d52 */
[----:B------:R-:W-:Y:S02]  /*1900*/  IADD3.X R11, R23, UR14, RZ, P0, !PT ;  /* 0x0000000e170b7c10 */ /* 0x000fe400087fe4ff */
[----:B------:R-:W-:Y:S01]  /*1910*/  LOP3.LUT R7, R7, 0x1c0, RZ, 0xc0, !PT ;  /* 0x000001c007077812 */ /* 0x000fe200078ec0ff */
[----:B------:R-:W-:Y:S01]  /*1920*/  LDGSTS.E.BYPASS.LTC128B.128 [R177+0x2800], desc[UR18][R12.64] ;  /* 0x028000000cb17fae */ /* 0x000fe2000b901d52 */
[----:B------:R-:W-:Y:S01]  /*1930*/  IMAD R2, R2, 0x200, R5 ;  /* 0x0000020002027824 */ /* 0x000fe200078e0205 */
[----:B------:R-:W-:Y:S02]  /*1940*/  LOP3.LUT P1, RZ, R76, 0x2, RZ, 0xc0, !PT ;  /* 0x000000024cff7812 */ /* 0x000fe4000782c0ff */
[----:B------:R1:W-:Y:S01]  /*1950*/  LDGSTS.E.BYPASS.LTC128B.128 [R177+0x3000], desc[UR18][R16.64] ;  /* 0x0300000010b17fae */ /* 0x0003e2000b901d52 */
[----:B--2---:R-:W-:-:S02]  /*1960*/  IADD3 R14, P0, R10, UR20, RZ ;  /* 0x000000140a0e7c10 */ /* 0x004fc4000ff1e0ff */
[----:B------:R-:W-:Y:S01]  /*1970*/  LOP3.LUT R0, R7, 0x8, R0, 0xf8, !PT ;  /* 0x0000000807007812 */ /* 0x000fe200078ef800 */
[----:B------:R-:W-:Y:S01]  /*1980*/  LDGSTS.E.BYPASS.LTC128B.128 [R177+0x3800], desc[UR18][R22.64] ;  /* 0x0380000016b17fae */ /* 0x000fe2000b901d52 */
[----:B------:R-:W-:Y:S02]  /*1990*/  IADD3.X R15, R11, UR14, RZ, P0, !PT ;  /* 0x0000000e0b0f7c10 */ /* 0x000fe400087fe4ff */
[----:B------:R-:W-:Y:S01]  /*19a0*/  IADD3 R24, P0, R14, UR20, RZ ;  /* 0x000000140e187c10 */ /* 0x000fe2000ff1e0ff */
[----:B------:R-:W-:Y:S01]  /*19b0*/  LDGSTS.E.BYPASS.LTC128B.128 [R177+0x4000], desc[UR18][R10.64] ;  /* 0x040000000ab17fae */ /* 0x000fe2000b901d52 */
[----:B------:R-:W-:Y:S02]  /*19c0*/  SHF.R.U32.HI R129, RZ, 0x3, R7 ;  /* 0x00000003ff817819 */ /* 0x000fe40000011607 */
[----:B------:R-:W-:Y:S01]  /*19d0*/  IADD3.X R25, R15, UR14, RZ, P0, !PT ;  /* 0x0000000e0f197c10 */ /* 0x000fe200087fe4ff */
[----:B------:R2:W-:Y:S01]  /*19e0*/  LDGSTS.E.BYPASS.LTC128B.128 [R177+0x4800], desc[UR18][R14.64] ;  /* 0x048000000eb17fae */ /* 0x0005e2000b901d52 */
[----:B------:R-:W-:-:S02]  /*19f0*/  LOP3.LUT R129, R0, R129, RZ, 0x3c, !PT ;  /* 0x0000008100817212 */ /* 0x000fc400078e3cff */
[----:B---3--:R-:W-:Y:S01]  /*1a00*/  IADD3 R18, P0, R24, UR20, RZ ;  /* 0x0000001418127c10 */ /* 0x008fe2000ff1e0ff */
[----:B------:R-:W-:Y:S01]  /*1a10*/  LDGSTS.E.BYPASS.LTC128B.128 [R177+0x5000], desc[UR18][R24.64] ;  /* 0x0500000018b17fae */ /* 0x000fe2000b901d52 */
[----:B------:R-:W-:Y:S02]  /*1a20*/  LEA R169, R2, UR4, 0x1 ;  /* 0x0000000402a97c11 */ /* 0x000fe4000f8e08ff */
[----:B------:R-:W-:Y:S02]  /*1a30*/  IADD3.X R19, R25, UR14, RZ, P0, !PT ;  /* 0x0000000e19137c10 */ /* 0x000fe400087fe4ff */
[C---:B------:R-:W-:Y:S01]  /*1a40*/  LEA R172, P0, R8.reuse, UR12, 0x1 ;  /* 0x0000000c08ac7c11 */ /* 0x040fe2000f8008ff */
[----:B------:R-:W-:Y:S02]  /*1a50*/  VIADD R165, R169, 0x40 ;  /* 0x00000040a9a57836 */ /* 0x000fe40000000000 */
[----:B------:R-:W-:Y:S01]  /*1a60*/  LDGSTS.E.BYPASS.LTC128B.128 [R177+0x5800], desc[UR18][R18.64] ;  /* 0x0580000012b17fae */ /* 0x000fe2000b901d52 */
[----:B------:R-:W-:Y:S01]  /*1a70*/  LEA.HI.X R171, R8, UR13, R171, 0x1, P0 ;  /* 0x0000000d08ab7c11 */ /* 0x000fe200080f0cab */
[----:B------:R-:W-:Y:S01]  /*1a80*/  IMAD.MOV.U32 R170, RZ, RZ, R172 ;  /* 0x000000ffffaa7224 */ /* 0x000fe200078e00ac */
[----:B------:R-:W-:Y:S01]  /*1a90*/  IADD3 R4, P0, R172, UR15, RZ ;  /* 0x0000000fac047c10 */ /* 0x000fe2000ff1e0ff */
[----:B------:R-:W0:Y:S01]  /*1aa0*/  LDGDEPBAR ;  /* 0x00000000000079af */ /* 0x000e220000000000 */
[----:B-1----:R-:W-:-:S02]  /*1ab0*/  LEA R16, R2, UR5, 0x1 ;  /* 0x0000000502107c11 */ /* 0x002fc4000f8e08ff */
[----:B------:R-:W-:Y:S02]  /*1ac0*/  IADD3.X R5, R171, UR11, RZ, P0, !PT ;  /* 0x0000000bab057c10 */ /* 0x000fe400087fe4ff */
[----:B--2---:R-:W-:-:S04]  /*1ad0*/  IADD3 R14, P0, R4, UR15, RZ ;  /* 0x0000000f040e7c10 */ /* 0x004fc8000ff1e0ff */
[----:B------:R-:W-:Y:S02]  /*1ae0*/  IADD3.X R15, R5, UR11, RZ, P0, !PT ;  /* 0x0000000b050f7c10 */ /* 0x000fe400087fe4ff */
[----:B------:R-:W-:-:S04]  /*1af0*/  IADD3 R12, P0, R14, UR15, RZ ;  /* 0x0000000f0e0c7c10 */ /* 0x000fc8000ff1e0ff */
[----:B------:R-:W-:Y:S02]  /*1b00*/  IADD3.X R13, R15, UR11, RZ, P0, !PT ;  /* 0x0000000b0f0d7c10 */ /* 0x000fe400087fe4ff */
[----:B------:R-:W-:Y:S01]  /*1b10*/  IADD3 R10, P0, R12, UR15, RZ ;  /* 0x0000000f0c0a7c10 */ /* 0x000fe2000ff1e0ff */
[----:B------:R-:W-:-:S04]  /*1b20*/  DEPBAR.LE SB0, 0x0 ;  /* 0x000080000000791a */ /* 0x000fc80000000000 */
[----:B------:R-:W-:Y:S01]  /*1b30*/  BAR.SYNC.DEFER_BLOCKING 0x0 ;  /* 0x0000000000007b1d */ /* 0x000fe20000010000 */
[----:B------:R-:W-:Y:S02]  /*1b40*/  IADD3.X R11, R13, UR11, RZ, P0, !PT ;  /* 0x0000000b0d0b7c10 */ /* 0x000fe400087fe4ff */
[----:B------:R-:W-:-:S04]  /*1b50*/  IADD3 R8, P0, R10, UR15, RZ ;  /* 0x0000000f0a087c10 */ /* 0x000fc8000ff1e0ff */
[----:B------:R-:W-:Y:S02]  /*1b60*/  IADD3.X R9, R11, UR11, RZ, P0, !PT ;  /* 0x0000000b0b097c10 */ /* 0x000fe400087fe4ff */
[----:B------:R-:W-:-:S04]  /*1b70*/  IADD3 R6, P0, R8, UR15, RZ ;  /* 0x0000000f08067c10 */ /* 0x000fc8000ff1e0ff */
[----:B------:R-:W-:Y:S01]  /*1b80*/  IADD3.X R7, R9, UR11, RZ, P0, !PT ;  /* 0x0000000b09077c10 */ /* 0x000fe200087fe4ff */
[----:B------:R-:W-:Y:S01]  /*1b90*/  @!PT LDS RZ, [RZ] ;  /* 0x00000000fffff984 */ /* 0x000fe20000000800 */
[----:B------:R-:W-:Y:S01]  /*1ba0*/  @!PT LDS RZ, [RZ] ;  /* 0x00000000fffff984 */ /* 0x000fe20000000800 */
[----:B------:R-:W-:Y:S01]  /*1bb0*/  @!PT LDS RZ, [RZ] ;  /* 0x00000000fffff984 */ /* 0x000fe20000000800 */
[----:B------:R1:W-:Y:S04]  /*1bc0*/  LDGSTS.E.BYPASS.LTC128B.128 [R177+0x6000], desc[UR18][R170.64] ;  /* 0x06000000aab17fae */ /* 0x0003e8000b901d52 */
[----:B------:R2:W-:Y:S04]  /*1bd0*/  LDGSTS.E.BYPASS.LTC128B.128 [R177+0x6800], desc[UR18][R4.64] ;  /* 0x0680000004b17fae */ /* 0x0005e8000b901d52 */
[----:B------:R-:W-:Y:S04]  /*1be0*/  LDGSTS.E.BYPASS.LTC128B.128 [R177+0x7000], desc[UR18][R14.64] ;  /* 0x070000000eb17fae */ /* 0x000fe8000b901d52 */
[----:B------:R3:W-:Y:S04]  /*1bf0*/  LDGSTS.E.BYPASS.LTC128B.128 [R177+0x7800], desc[UR18][R12.64] ;  /* 0x078000000cb17fae */ /* 0x0007e8000b901d52 */
[----:B------:R-:W-:Y:S04]  /*1c00*/  LDGSTS.E.BYPASS.LTC128B.128 [R177+0x8000], desc[UR18][R10.64] ;  /* 0x080000000ab17fae */ /* 0x000fe8000b901d52 */
[----:B------:R-:W-:Y:S04]  /*1c10*/  LDGSTS.E.BYPASS.LTC128B.128 [R177+0x8800], desc[UR18][R8.64] ;  /* 0x0880000008b17fae */ /* 0x000fe8000b901d52 */
[----:B------:R-:W-:Y:S01]  /*1c20*/  LDGSTS.E.BYPASS.LTC128B.128 [R177+0x9000], desc[UR18][R6.64] ;  /* 0x0900000006b17fae */ /* 0x000fe2000b901d52 */
[----:B-1----:R-:W-:Y:S01]  /*1c30*/  IMAD R170, R133, 0x400, R130 ;  /* 0x0000040085aa7824 */ /* 0x002fe200078e0282 */
[----:B--2---:R-:W-:-:S03]  /*1c40*/  IADD3 R4, P0, R6, UR15, RZ ;  /* 0x0000000f06047c10 */ /* 0x004fc6000ff1e0ff */
[----:B------:R-:W-:Y:S01]  /*1c50*/  IMAD.IADD R170, R170, 0x1, R129 ;  /* 0x00000001aaaa7824 */ /* 0x000fe200078e0281 */
[----:B------:R-:W-:-:S04]  /*1c60*/  IADD3.X R5, R7, UR11, RZ, P0, !PT ;  /* 0x0000000b07057c10 */ /* 0x000fc800087fe4ff */
[----:B------:R-:W-:Y:S02]  /*1c70*/  LEA R170, R170, UR5, 0x1 ;  /* 0x00000005aaaa7c11 */ /* 0x000fe4000f8e08ff */
[----:B------:R-:W-:Y:S01]  /*1c80*/  LOP3.LUT P0, RZ, R77, 0x2, RZ, 0xc0, !PT ;  /* 0x000000024dff7812 */ /* 0x000fe2000780c0ff */
[----:B------:R1:W-:Y:S03]  /*1c90*/  LDGSTS.E.BYPASS.LTC128B.128 [R177+0x9800], desc[UR18][R4.64] ;  /* 0x0980000004b17fae */ /* 0x0003e6000b901d52 */
[C---:B------:R-:W-:Y:S01]  /*1ca0*/  SEL R0, R3.reuse, 0xffffffe0, !P0 ;  /* 0xffffffe003007807 */ /* 0x040fe20004000000 */
[----:B------:R-:W-:Y:S01]  /*1cb0*/  LDSM.16.M88.4 R100, [R170] ;  /* 0x00000000aa64783b */ /* 0x000fe20000000200 */
[----:B------:R-:W-:Y:S02]  /*1cc0*/  SEL R3, R3, 0xffffffe0, !P1 ;  /* 0xffffffe003037807 */ /* 0x000fe40004800000 */
[----:B------:R-:W-:Y:S01]  /*1cd0*/  LOP3.LUT P0, RZ, R77, 0x4, RZ, 0xc0, !PT ;  /* 0x000000044dff7812 */ /* 0x000fe2000780c0ff */
[----:B------:R-:W2:Y:S01]  /*1ce0*/  LDSM.16.M88.4 R56, [R16+0x2800] ;  /* 0x002800001038783b */ /* 0x000ea20000000200 */
[C---:B------:R-:W-:Y:S01]  /*1cf0*/  IMAD.IADD R167, R169.reuse, 0x1, R0 ;  /* 0x00000001a9a77824 */ /* 0x040fe200078e0200 */
[----:B------:R-:W-:Y:S01]  /*1d00*/  LOP3.LUT P1, RZ, R76, 0x4, RZ, 0xc0, !PT ;  /* 0x000000044cff7812 */ /* 0x000fe2000782c0ff */
[----:B------:R-:W-:Y:S01]  /*1d10*/  IMAD.IADD R168, R170, 0x1, R3 ;  /* 0x00000001aaa87824 */ /* 0x000fe200078e0203 */
[----:B------:R-:W4:Y:S04]  /*1d20*/  LDSM.16.M88.4 R64, [R16+0x2000] ;  /* 0x002000001040783b */ /* 0x000f280000000200 */
[----:B------:R-:W5:Y:S04]  /*1d30*/  LDSM.16.M88.4 R48, [R16+0x3000] ;  /* 0x003000001030783b */ /* 0x000f680000000200 */
[----:B------:R-:W5:Y:S01]  /*1d40*/  LDSM.16.M88.4 R40, [R16+0x3800] ;  /* 0x003800001028783b */ /* 0x000f620000000200 */
[----:B------:R-:W-:-:S03]  /*1d50*/  @P0 VIADD R165, R169, 0xffffffc0 ;  /* 0xffffffc0a9a50836 */ /* 0x000fc60000000000 */
[----:B------:R-:W5:Y:S01]  /*1d60*/  LDSM.16.M88.4 R32, [R16+0x4000] ;  /* 0x004000001020783b */ /* 0x000f620000000200 */
[----:B------:R-:W-:Y:S02]  /*1d70*/  IMAD.IADD R152, R0, 0x1, R165 ;  /* 0x0000000100987824 */ /* 0x000fe400078e02a5 */
[C---:B------:R-:W-:Y:S01]  /*1d80*/  VIADD R159, R165.reuse, 0x800 ;  /* 0x00000800a59f7836 */ /* 0x040fe20000000000 */
[----:B------:R-:W5:Y:S01]  /*1d90*/  LDSM.16.M88.4 R24, [R16+0x4800] ;  /* 0x004800001018783b */ /* 0x000f620000000200 */
[C---:B------:R-:W-:Y:S02]  /*1da0*/  VIADD R158, R165.reuse, 0x1000 ;  /* 0x00001000a59e7836 */ /* 0x040fe40000000000 */
[C---:B------:R-:W-:Y:S01]  /*1db0*/  VIADD R157, R165.reuse, 0x1800 ;  /* 0x00001800a59d7836 */ /* 0x040fe20000000000 */
[----:B------:R-:W5:Y:S01]  /*1dc0*/  LDSM.16.M88.4 R108, [R16+0x5000] ;  /* 0x00500000106c783b */ /* 0x000f620000000200 */
[C---:B------:R-:W-:Y:S02]  /*1dd0*/  VIADD R156, R165.reuse, 0x2000 ;  /* 0x00002000a59c7836 */ /* 0x040fe40000000000 */
[C---:B------:R-:W-:Y:S01]  /*1de0*/  VIADD R155, R165.reuse, 0x2800 ;  /* 0x00002800a59b7836 */ /* 0x040fe20000000000 */
[----:B---3--:R-:W3:Y:S01]  /*1df0*/  LDSM.16.M88.4 R12, [R16+0x5800] ;  /* 0x00580000100c783b */ /* 0x008ee20000000200 */
[----:B------:R-:W-:-:S02]  /*1e00*/  VIADD R154, R165, 0x3000 ;  /* 0x00003000a59a7836 */ /* 0x000fc40000000000 */
[----:B------:R-:W-:Y:S01]  /*1e10*/  VIADD R153, R165, 0x3800 ;  /* 0x00003800a5997836 */ /* 0x000fe20000000000 */
[----:B------:R-:W-:Y:S04]  /*1e20*/  LDSM.16.M88.4 R116, [R168] ;  /* 0x00000000a874783b */ /* 0x000fe80000000200 */
[----:B-1----:R-:W1:Y:S04]  /*1e30*/  LDSM.16.M88.4 R4, [R167+0x800] ;  /* 0x00080000a704783b */ /* 0x002e680000000200 */
[----:B------:R-:W1:Y:S01]  /*1e40*/  LDSM.16.M88.4 R8, [R167] ;  /* 0x00000000a708783b */ /* 0x000e620000000200 */
[C---:B--2---:R-:W-:Y:S03]  /*1e50*/  HMMA.16816.F32 R60, R100.reuse, R56, RZ ;  /* 0x00000038643c723c */ /* 0x044fe600000018ff */
[----:B------:R-:W2:Y:S03]  /*1e60*/  LDSM.16.M88.4 R72, [R167+0x1000] ;  /* 0x00100000a748783b */ /* 0x000ea60000000200 */
[C---:B----4-:R-:W-:Y:S01]  /*1e70*/  HMMA.16816.F32 R68, R100.reuse, R64, RZ ;  /* 0x000000406444723c */ /* 0x050fe200000018ff */
[----:B------:R-:W4:Y:S04]  /*1e80*/  LDSM.16.M88.4 R16, [R167+0x2000] ;  /* 0x00200000a710783b */ /* 0x000f280000000200 */
[----:B------:R-:W-:Y:S01]  /*1e90*/  LDSM.16.M88.4 R20, [R167+0x1800] ;  /* 0x00180000a714783b */ /* 0x000fe20000000200 */
[C---:B-----5:R-:W-:Y:S03]  /*1ea0*/  HMMA.16816.F32 R52, R100.reuse, R48, RZ ;  /* 0x000000306434723c */ /* 0x060fe600000018ff */
[----:B------:R-:W-:Y:S03]  /*1eb0*/  LDSM.16.M88.4 R124, [R167+0x3000] ;  /* 0x00300000a77c783b */ /* 0x000fe60000000200 */
[C---:B------:R-:W-:Y:S01]  /*1ec0*/  HMMA.16816.F32 R44, R100.reuse, R40, RZ ;  /* 0x00000028642c723c */ /* 0x040fe200000018ff */
[----:B------:R-:W-:Y:S04]  /*1ed0*/  LDSM.16.M88.4 R76, [R165+0x2800] ;  /* 0x00280000a54c783b */ /* 0x000fe80000000200 */
[----:B------:R-:W-:Y:S01]  /*1ee0*/  LDSM.16.M88.4 R112, [R167+0x3800] ;  /* 0x00380000a770783b */ /* 0x000fe20000000200 */
[C---:B------:R-:W-:Y:S03]  /*1ef0*/  HMMA.16816.F32 R36, R100.reuse, R32, RZ ;  /* 0x000000206424723c */ /* 0x040fe600000018ff */
[----:B------:R-:W-:Y:S03]  /*1f00*/  LDSM.16.M88.4 R96, [R165] ;  /* 0x00000000a560783b */ /* 0x000fe60000000200 */
        /* <DEDUP_REMOVED lines=16> */
[----:B------:R-:W3:Y:S05]  /*2010*/  LDSM.16.M88.4 R12, [R167+0x2800] ;  /* 0x00280000a70c783b */ /* 0x000eea0000000200 */
[C---:B-1----:R-:W-:Y:S06]  /*2020*/  HMMA.16816.F32 R60, R116.reuse, R4, R60 ;  /* 0x00000004743c723c */ /* 0x042fec000000183c */
[----:B------:R-:W-:Y:S01]  /*2030*/  HMMA.16816.F32 R68, R116, R8, R68 ;  /* 0x000000087444723c */ /* 0x000fe20000001844 */
[----:B------:R-:W-:Y:S01]  /*2040*/  IMAD.MOV.U32 R4, RZ, RZ, 0x40 ;  /* 0x00000040ff047424 */ /* 0x000fe200078e00ff */
[----:B------:R-:W-:-:S04]  /*2050*/  LOP3.LUT R5, R134, 0xffffffe0, RZ, 0xc0, !PT ;  /* 0xffffffe086057812 */ /* 0x000fc800078ec0ff */
[----:B------:R-:W-:Y:S01]  /*2060*/  SEL R4, R4, 0xffffffc0, !P1 ;  /* 0xffffffc004047807 */ /* 0x000fe20004800000 */
[----:B------:R-:W-:Y:S01]  /*2070*/  HMMA.16816.F32 R64, R116, R10, R64 ;  /* 0x0000000a7440723c */ /* 0x000fe20000001840 */
[----:B------:R-:W-:-:S03]  /*2080*/  IMAD.IADD R0, R132, 0x1, -R5 ;  /* 0x0000000184007824 */ /* 0x000fc600078e0a05 */
[----:B------:R-:W-:Y:S02]  /*2090*/  IMAD.IADD R166, R170, 0x1, R4 ;  /* 0x00000001aaa67824 */ /* 0x000fe400078e0204 */
[C---:B--2---:R-:W-:Y:S01]  /*20a0*/  HMMA.16816.F32 R52, R116.reuse, R72, R52 ;  /* 0x000000487434723c */ /* 0x044fe20000001834 */
[----:B------:R-:W-:Y:S01]  /*20b0*/  SHF.R.S32.HI R5, RZ, 0x1f, R0 ;  /* 0x0000001fff057819 */ /* 0x000fe20000011400 */
[----:B------:R-:W-:Y:S01]  /*20c0*/  IMAD.IADD R164, R3, 0x1, R166 ;  /* 0x0000000103a47824 */ /* 0x000fe200078e02a6 */
[----:B------:R-:W1:Y:S02]  /*20d0*/  LDSM.16.M88.4 R8, [R166] ;  /* 0x00000000a608783b */ /* 0x000e640000000200 */
[----:B------:R-:W-:Y:S01]  /*20e0*/  LEA.HI R5, R5, R0, RZ, 0x2 ;  /* 0x0000000005057211 */ /* 0x000fe200078f10ff */
[----:B------:R-:W-:Y:S01]  /*20f0*/  HMMA.16816.F32 R48, R116, R74, R48 ;  /* 0x0000004a7430723c */ /* 0x000fe20000001830 */
[----:B------:R-:W2:Y:S01]  /*2100*/  LDSM.16.M88.4 R72, [R165+0x3000] ;  /* 0x00300000a548783b */ /* 0x000ea20000000200 */
[----:B------:R-:W-:Y:S01]  /*2110*/  IMAD.SHL.U32 R0, R128, 0x80, RZ ;  /* 0x0000008080007824 */ /* 0x000fe200078e00ff */
[----:B------:R-:W-:Y:S01]  /*2120*/  SHF.R.S32.HI R176, RZ, 0x2, R5 ;  /* 0x00000002ffb07819 */ /* 0x000fe20000011405 */
[----:B------:R-:W-:-:S02]  /*2130*/  IMAD.SHL.U32 R5, R132, 0x2, RZ ;  /* 0x0000000284057824 */ /* 0x000fc400078e00ff */
[----:B----4-:R-:W-:Y:S03]  /*2140*/  HMMA.16816.F32 R36, R116, R16, R36 ;  /* 0x000000107424723c */ /* 0x010fe60000001824 */
[----:B------:R-:W-:-:S03]  /*2150*/  LOP3.LUT R5, R0, 0x6, R5, 0xf8, !PT ;  /* 0x0000000600057812 */ /* 0x000fc600078ef805 */
[C---:B---3--:R-:W-:Y:S06]  /*2160*/  HMMA.16816.F32 R28, R116.reuse, R12, R28 ;  /* 0x0000000c741c723c */ /* 0x048fec000000181c */
[C---:B------:R-:W-:Y:S01]  /*2170*/  HMMA.16816.F32 R24, R116.reuse, R14, R24 ;  /* 0x0000000e7418723c */ /* 0x040fe20000001818 */
[----:B------:R-:W-:Y:S05]  /*2180*/  LDSM.16.M88.4 R12, [R164] ;  /* 0x00000000a40c783b */ /* 0x000fea0000000200 */
[C---:B------:R-:W-:Y:S01]  /*2190*/  HMMA.16816.F32 R32, R116.reuse, R18, R32 ;  /* 0x000000127420723c */ /* 0x040fe20000001820 */
[----:B------:R-:W3:Y:S05]  /*21a0*/  LDSM.16.M88.4 R16, [R165+0x3800] ;  /* 0x00380000a510783b */ /* 0x000eea0000000200 */
[C---:B------:R-:W-:Y:S06]  /*21b0*/  HMMA.16816.F32 R44, R116.reuse, R20, R44 ;  /* 0x00000014742c723c */ /* 0x040fec000000182c */
[C---:B------:R-:W-:Y:S01]  /*21c0*/  HMMA.16816.F32 R40, R116.reuse, R22, R40 ;  /* 0x000000167428723c */ /* 0x040fe20000001828 */
[----:B------:R-:W4:Y:S05]  /*21d0*/  LDSM.16.M88.4 R20, [R152] ;  /* 0x000000009814783b */ /* 0x000f2a0000000200 */
[C---:B------:R-:W-:Y:S06]  /*21e0*/  HMMA.16816.F32 R120, R116.reuse, R124, R120 ;  /* 0x0000007c7478723c */ /* 0x040fec0000001878 */
[----:B------:R-:W-:Y:S06]  /*21f0*/  HMMA.16816.F32 R108, R116, R126, R108 ;  /* 0x0000007e746c723c */ /* 0x000fec000000186c */
[C---:B-1----:R-:W-:Y:S06]  /*2200*/  HMMA.16816.F32 R28, R8.reuse, R76, R28 ;  /* 0x0000004c081c723c */ /* 0x042fec000000181c */
[----:B------:R-:W-:Y:S01]  /*2210*/  HMMA.16816.F32 R24, R8, R78, R24 ;  /* 0x0000004e0818723c */ /* 0x000fe20000001818 */
[----:B------:R-:W1:Y:S05]  /*2220*/  LDSM.16.M88.4 R76, [R152+0x800] ;  /* 0x00080000984c783b */ /* 0x000e6a0000000200 */
[C---:B------:R-:W-:Y:S06]  /*2230*/  HMMA.16816.F32 R56, R116.reuse, R6, R56 ;  /* 0x000000067438723c */ /* 0x040fec0000001838 */
[----:B------:R-:W-:Y:S01]  /*2240*/  HMMA.16816.F32 R104, R116, R112, R104 ;  /* 0x000000707468723c */ /* 0x000fe20000001868 */
[----:B------:R-:W-:Y:S01]  /*2250*/  IMAD R7, R133, 0x10, R136 ;  /* 0x0000001085077824 */ /* 0x000fe200078e0288 */
[----:B------:R-:W-:-:S04]  /*2260*/  SHF.R.S32.HI R6, RZ, 0x1f, R134 ;  /* 0x0000001fff067819 */ /* 0x000fc80000011486 */
[----:B------:R-:W-:Y:S01]  /*2270*/  HMMA.16816.F32 R100, R116, R114, R100 ;  /* 0x000000727464723c */ /* 0x000fe20000001864 */
[----:B------:R-:W-:Y:S01]  /*2280*/  IADD3 R2, R7, 0x1, R176 ;  /* 0x0000000107027810 */ /* 0x000fe20007ffe0b0 */
[----:B------:R-:W-:Y:S01]  /*2290*/  VIADD R7, R5, 0xffffff81 ;  /* 0xffffff8105077836 */ /* 0x000fe20000000000 */
[----:B------:R-:W-:Y:S02]  /*22a0*/  LEA.HI R6, R6, R133, RZ, 0x2 ;  /* 0x0000008506067211 */ /* 0x000fe400078f10ff */
[----:B------:R-:W-:Y:S01]  /*22b0*/  IADD3 R2, R131, -UR17, R2 ;  /* 0x8000001183027c10 */ /* 0x000fe2000fffe002 */
[----:B------:R-:W-:Y:S01]  /*22c0*/  HMMA.16816.F32 R68, R8, R96, R68 ;  /* 0x000000600844723c */ /* 0x000fe20000001844 */
[----:B------:R-:W-:-:S05]  /*22d0*/  LOP3.LUT R6, R6, 0xfffffffc, RZ, 0xc0, !PT ;  /* 0xfffffffc06067812 */ /* 0x000fca00078ec0ff */
[----:B------:R-:W-:Y:S01]  /*22e0*/  HMMA.16816.F32 R64, R8, R98, R64 ;  /* 0x000000620840723c */ /* 0x000fe20000001840 */
[----:B------:R-:W-:Y:S02]  /*22f0*/  IMAD.IADD R183, R133, 0x1, -R6 ;  /* 0x0000000185b77824 */ /* 0x000fe400078e0a06 */
[----:B------:R-:W-:-:S03]  /*2300*/  VIADD R6, R5, 0xffffff80 ;  /* 0xffffff8005067836 */ /* 0x000fc60000000000 */
        /* <DEDUP_REMOVED lines=13> */
[----:B------:R-:W3:Y:S01]  /*23e0*/  LDSM.16.M88.4 R8, [R152+0x1800] ;  /* 0x001800009808783b */ /* 0x000ee20000000200 */
[----:B------:R-:W-:-:S04]  /*23f0*/  VIADD R16, R2, UR16 ;  /* 0x0000001002107c36 */ /* 0x000fc80008000000 */
[C---:B----4-:R-:W-:Y:S01]  /*2400*/  HMMA.16816.F32 R68, R12.reuse, R20, R68 ;  /* 0x000000140c44723c */ /* 0x050fe20000001844 */
[C---:B------:R-:W-:Y:S02]  /*2410*/  VIMNMX R2, R16.reuse, R131, PT ;  /* 0x0000008310027248 */ /* 0x040fe40003fe0100 */
[----:B------:R-:W-:Y:S02]  /*2420*/  VIADDMNMX R131, R16, 0x8, R131, PT ;  /* 0x0000000810837846 */ /* 0x000fe40003800183 */
[CC--:B------:R-:W-:Y:S01]  /*2430*/  ISETP.GE.AND P4, PT, R6.reuse, R2.reuse, PT ;  /* 0x000000020600720c */ /* 0x0c0fe20003f86270 */
[C---:B------:R-:W-:Y:S01]  /*2440*/  HMMA.16816.F32 R64, R12.reuse, R22, R64 ;  /* 0x000000160c40723c */ /* 0x040fe20000001840 */
[-C--:B------:R-:W-:Y:S01]  /*2450*/  ISETP.GE.AND P3, PT, R6, R131.reuse, PT ;  /* 0x000000830600720c */ /* 0x080fe20003f66270 */
[----:B------:R-:W-:Y:S01]  /*2460*/  VIADD R6, R5, 0xffffff88 ;  /* 0xffffff8805067836 */ /* 0x000fe20000000000 */
[CC--:B------:R-:W-:Y:S01]  /*2470*/  ISETP.GE.AND P1, PT, R7.reuse, R2.reuse, PT ;  /* 0x000000020700720c */ /* 0x0c0fe20003f26270 */
[----:B------:R-:W4:Y:S01]  /*2480*/  LDSM.16.M88.4 R16, [R152+0x2000] ;  /* 0x002000009810783b */ /* 0x000f220000000200 */
[-C--:B------:R-:W-:Y:S01]  /*2490*/  ISETP.GE.AND P0, PT, R7, R131.reuse, PT ;  /* 0x000000830700720c */ /* 0x080fe20003f06270 */
[C---:B-1----:R-:W-:Y:S01]  /*24a0*/  HMMA.16816.F32 R60, R12.reuse, R76, R60 ;  /* 0x0000004c0c3c723c */ /* 0x042fe2000000183c */
[C---:B------:R-:W-:Y:S01]  /*24b0*/  VIADD R7, R5.reuse, 0xffffff89 ;  /* 0xffffff8905077836 */ /* 0x040fe20000000000 */
[C---:B------:R-:W-:Y:S01]  /*24c0*/  ISETP.GE.AND P5, PT, R6.reuse, R2, PT ;  /* 0x000000020600720c */ /* 0x040fe20003fa6270 */
[----:B------:R-:W1:Y:S01]  /*24d0*/  LDSM.16.M88.4 R20, [R152+0x2800] ;  /* 0x002800009814783b */ /* 0x000e620000000200 */
[----:B------:R-:W-:Y:S01]  /*24e0*/  ISETP.GE.AND P2, PT, R6, R131, PT ;  /* 0x000000830600720c */ /* 0x000fe20003f46270 */
[----:B------:R-:W-:Y:S01]  /*24f0*/  VIADD R6, R5, 0xffffff91 ;  /* 0xffffff9105067836 */ /* 0x000fe20000000000 */
[C---:B------:R-:W-:Y:S06]  /*2500*/  HMMA.16816.F32 R56, R12.reuse, R78, R56 ;  /* 0x0000004e0c38723c */ /* 0x040fec0000001838 */
[----:B------:R-:W-:Y:S01]  /*2510*/  FSEL R77, R68, -INF , !P4 ;  /* 0xff800000444d7808 */ /* 0x000fe20006000000 */
[----:B--2---:R-:W-:Y:S01]  /*2520*/  HMMA.16816.F32 R52, R12, R72, R52 ;  /* 0x000000480c34723c */ /* 0x004fe20000001834 */
[----:B------:R-:W-:-:S02]  /*2530*/  FSEL R70, R70, -INF , !P3 ;  /* 0xff80000046467808 */ /* 0x000fc40005800000 */
[CC--:B------:R-:W-:Y:S02]  /*2540*/  ISETP.GE.AND P4, PT, R7.reuse, R2.reuse, PT ;  /* 0x000000020700720c */ /* 0x0c0fe40003f86270 */
[----:B------:R-:W-:Y:S01]  /*2550*/  ISETP.GE.AND P3, PT, R7, R131, PT ;  /* 0x000000830700720c */ /* 0x000fe20003f66270 */
[----:B------:R-:W-:Y:S01]  /*2560*/  VIADD R7, R5, 0xffffff90 ;  /* 0xffffff9005077836 */ /* 0x000fe20000000000 */
[----:B------:R-:W-:Y:S01]  /*2570*/  FSEL R68, R71, -INF , !P0 ;  /* 0xff80000047447808 */ /* 0x000fe20004000000 */
[C---:B------:R-:W-:Y:S01]  /*2580*/  HMMA.16816.F32 R48, R12.reuse, R74, R48 ;  /* 0x0000004a0c30723c */ /* 0x040fe20000001830 */
[----:B------:R-:W-:Y:S02]  /*2590*/  FSEL R71, R64, -INF , !P5 ;  /* 0xff80000040477808 */ /* 0x000fe40006800000 */
[----:B------:R-:W-:Y:S02]  /*25a0*/  FSEL R76, R66, -INF , !P2 ;  /* 0xff800000424c7808 */ /* 0x000fe40005000000 */
[----:B------:R-:W-:Y:S01]  /*25b0*/  FSEL R69, R69, -INF , !P1 ;  /* 0xff80000045457808 */ /* 0x000fe20004800000 */
[----:B---3--:R-:W-:Y:S01]  /*25c0*/  HMMA.16816.F32 R44, R12, R8, R44 ;  /* 0x000000080c2c723c */ /* 0x008fe2000000182c */
[----:B------:R-:W-:-:S02]  /*25d0*/  ISETP.GE.AND P5, PT, R6, R2, PT ;  /* 0x000000020600720c */ /* 0x000fc40003fa6270 */
[-C--:B------:R-:W-:Y:S01]  /*25e0*/  ISETP.GE.AND P2, PT, R6, R131.reuse, PT ;  /* 0x000000830600720c */ /* 0x080fe20003f46270 */
[----:B------:R-:W-:Y:S01]  /*25f0*/  VIADD R6, R5, 0xffffff99 ;  /* 0xffffff9905067836 */ /* 0x000fe20000000000 */
[CC--:B------:R-:W-:Y:S01]  /*2600*/  ISETP.GE.AND P1, PT, R7.reuse, R2.reuse, PT ;  /* 0x000000020700720c */ /* 0x0c0fe20003f26270 */
[C---:B------:R-:W-:Y:S01]  /*2610*/  HMMA.16816.F32 R40, R12.reuse, R10, R40 ;  /* 0x0000000a0c28723c */ /* 0x040fe20000001828 */
[----:B------:R-:W-:Y:S01]  /*2620*/  ISETP.GE.AND P0, PT, R7, R131, PT ;  /* 0x000000830700720c */ /* 0x000fe20003f06270 */
[C---:B------:R-:W-:Y:S01]  /*2630*/  VIADD R7, R5.reuse, 0xffffff98 ;  /* 0xffffff9805077836 */ /* 0x040fe20000000000 */
[----:B------:R-:W-:Y:S01]  /*2640*/  FSEL R85, R60, -INF , !P1 ;  /* 0xff8000003c557808 */ /* 0x000fe20004800000 */
[----:B------:R-:W-:Y:S01]  /*2650*/  VIADD R8, R5, 0xffffffa8 ;  /* 0xffffffa805087836 */ /* 0x000fe20000000000 */
[----:B------:R-:W-:Y:S01]  /*2660*/  FSEL R80, R62, -INF , !P0 ;  /* 0xff8000003e507808 */ /* 0x000fe20004000000 */
[----:B----4-:R-:W-:Y:S01]  /*2670*/  HMMA.16816.F32 R36, R12, R16, R36 ;  /* 0x000000100c24723c */ /* 0x010fe20000001824 */
        /* <DEDUP_REMOVED lines=12> */
[----:B-1----:R-:W-:Y:S01]  /*2740*/  HMMA.16816.F32 R28, R12, R20, R28 ;  /* 0x000000140c1c723c */ /* 0x002fe2000000181c */
[----:B------:R-:W-:-:S02]  /*2750*/  FSEL R74, R63, -INF , !P2 ;  /* 0xff8000003f4a7808 */ /* 0x000fc40005000000 */
[CC--:B------:R-:W-:Y:S02]  /*2760*/  ISETP.GE.AND P5, PT, R6.reuse, R2.reuse, PT ;  /* 0x000000020600720c */ /* 0x0c0fe40003fa6270 */
[-C--:B------:R-:W-:Y:S01]  /*2770*/  ISETP.GE.AND P2, PT, R6, R131.reuse, PT ;  /* 0x000000830600720c */ /* 0x080fe20003f46270 */
[----:B------:R-:W-:Y:S01]  /*2780*/  HMMA.16816.F32 R24, R12, R22, R24 ;  /* 0x000000160c18723c */ /* 0x000fe20000001818 */
[----:B------:R-:W-:Y:S01]  /*2790*/  FSEL R89, R56, -INF , !P4 ;  /* 0xff80000038597808 */ /* 0x000fe20006000000 */
[C---:B------:R-:W-:Y:S01]  /*27a0*/  VIADD R21, R5.reuse, 0xffffffc8 ;  /* 0xffffffc805157836 */ /* 0x040fe20000000000 */
[----:B------:R-:W-:Y:S01]  /*27b0*/  FSEL R6, R58, -INF , !P3 ;  /* 0xff8000003a067808 */ /* 0x000fe20005800000 */
[----:B------:R-:W-:Y:S01]  /*27c0*/  VIADD R20, R5, 0xffffffc9 ;  /* 0xffffffc905147836 */ /* 0x000fe20000000000 */
        /* <DEDUP_REMOVED lines=19> */
[C---:B------:R-:W-:Y:S02]  /*2900*/  ISETP.GE.AND P1, PT, R8.reuse, R2, PT ;  /* 0x000000020800720c */ /* 0x040fe40003f26270 */
[----:B------:R-:W-:Y:S02]  /*2910*/  ISETP.GE.AND P0, PT, R8, R131, PT ;  /* 0x000000830800720c */ /* 0x000fe40003f06270 */
[----:B------:R-:W1:Y:S01]  /*2920*/  LDSM.16.M88.4 R8, [R152+0x3000] ;  /* 0x003000009808783b */ /* 0x000e620000000200 */
        /* <DEDUP_REMOVED lines=19> */
[----:B------:R-:W-:Y:S01]  /*2a60*/  FSEL R53, R41, -INF , !P4 ;  /* 0xff80000029357808 */ /* 0x000fe20006000000 */
[----:B------:R-:W-:-:S04]  /*2a70*/  DEPBAR.LE SB0, 0x0 ;  /* 0x000080000000791a */ /* 0x000fc80000000000 */
[----:B------:R-:W-:Y:S02]  /*2a80*/  FSEL R134, R43, -INF , !P3 ;  /* 0xff8000002b867808 */ /* 0x000fe40005800000 */
[----:B------:R-:W-:Y:S02]  /*2a90*/  FSEL R57, R36, -INF , !P1 ;  /* 0xff80000024397808 */ /* 0x000fe40004800000 */
[----:B------:R-:W-:Y:S01]  /*2aa0*/  FSEL R118, R38, -INF , !P0 ;  /* 0xff80000026767808 */ /* 0x000fe20004000000 */
[----:B------:R-:W-:Y:S01]  /*2ab0*/  BAR.SYNC.DEFER_BLOCKING 0x0 ;  /* 0x0000000000007b1d */ /* 0x000fe20000010000 */
        /* <DEDUP_REMOVED lines=14> */
[C---:B-1----:R-:W-:Y:S01]  /*2ba0*/  HMMA.16816.F32 R20, R12.reuse, R8, R120 ;  /* 0x000000080c14723c */ /* 0x042fe20000001878 */
[----:B------:R-:W-:Y:S01]  /*2bb0*/  FSEL R116, R30, -INF , !P2 ;  /* 0xff8000001e747808 */ /* 0x000fe20005000000 */
[----:B------:R-:W-:Y:S01]  /*2bc0*/  VIADD R30, R5, 0xffffffe0 ;  /* 0xffffffe0051e7836 */ /* 0x000fe20000000000 */
[----:B------:R-:W-:Y:S02]  /*2bd0*/  FSEL R119, R29, -INF , !P4 ;  /* 0xff8000001d777808 */ /* 0x000fe40006000000 */
[----:B------:R-:W-:Y:S01]  /*2be0*/  FSEL R114, R31, -INF , !P3 ;  /* 0xff8000001f727808 */ /* 0x000fe20005800000 */
[----:B--2---:R-:W-:Y:S01]  /*2bf0*/  HMMA.16816.F32 R48, R12, R16, R104 ;  /* 0x000000100c30723c */ /* 0x004fe20000001868 */
[----:B------:R-:W-:Y:S01]  /*2c00*/  VIADD R9, R5, 0xffffffd8 ;  /* 0xffffffd805097836 */ /* 0x000fe20000000000 */
[----:B------:R-:W-:Y:S01]  /*2c10*/  FSEL R123, R33, -INF , !P1 ;  /* 0xff800000217b7808 */ /* 0x000fe20004800000 */
[----:B------:R-:W-:Y:S01]  /*2c20*/  VIADD R8, R5, 0xffffffd9 ;  /* 0xffffffd905087836 */ /* 0x000fe20000000000 */
[----:B------:R-:W-:-:S02]  /*2c30*/  FSEL R120, R35, -INF , !P0 ;  /* 0xff80000023787808 */ /* 0x000fc40004000000 */
[----:B------:R-:W-:Y:S01]  /*2c40*/  FSEL R121, R28, -INF , !P5 ;  /* 0xff8000001c797808 */ /* 0x000fe20006800000 */
[----:B------:R-:W-:Y:S01]  /*2c50*/  VIADD R17, R5, 0xffffffe8 ;  /* 0xffffffe805117836 */ /* 0x000fe20000000000 */
[-C--:B------:R-:W-:Y:S01]  /*2c60*/  ISETP.GE.AND P1, PT, R9, R2.reuse, PT ;  /* 0x000000020900720c */ /* 0x080fe20003f26270 */
[----:B------:R-:W-:Y:S01]  /*2c70*/  VIADD R28, R5, 0xffffffe1 ;  /* 0xffffffe1051c7836 */ /* 0x000fe20000000000 */
[-C--:B------:R-:W-:Y:S01]  /*2c80*/  ISETP.GE.AND P0, PT, R9, R131.reuse, PT ;  /* 0x000000830900720c */ /* 0x080fe20003f06270 */
[----:B------:R-:W-:Y:S01]  /*2c90*/  VIADD R16, R5, 0xffffffe9 ;  /* 0xffffffe905107836 */ /* 0x000fe20000000000 */
[CC--:B------:R-:W-:Y:S02]  /*2ca0*/  ISETP.GE.AND P5, PT, R8.reuse, R2.reuse, PT ;  /* 0x000000020800720c */ /* 0x0c0fe40003fa6270 */
[----:B------:R-:W-:Y:S02]  /*2cb0*/  ISETP.GE.AND P2, PT, R8, R131, PT ;  /* 0x000000830800720c */ /* 0x000fe40003f46270 */
[----:B------:R-:W-:Y:S01]  /*2cc0*/  HMMA.16816.F32 R8, R12, R10, R108 ;  /* 0x0000000a0c08723c */ /* 0x000fe2000000186c */
[----:B------:R-:W-:-:S02]  /*2cd0*/  ISETP.GE.AND P4, PT, R30, R2, PT ;  /* 0x000000021e00720c */ /* 0x000fc40003f86270 */
[-C--:B------:R-:W-:Y:S02]  /*2ce0*/  ISETP.GE.AND P3, PT, R30, R131.reuse, PT ;  /* 0x000000831e00720c */ /* 0x080fe40003f66270 */
[----:B------:R-:W-:Y:S01]  /*2cf0*/  FSEL R115, R25, -INF , !P5 ;  /* 0xff80000019737808 */ /* 0x000fe20006800000 */
[----:B------:R-:W-:Y:S01]  /*2d00*/  HMMA.16816.F32 R12, R12, R18, R100 ;  /* 0x000000120c0c723c */ /* 0x000fe20000001864 */
        /* <DEDUP_REMOVED lines=9> */
[-C--:B------:R-:W-:Y:S01]  /*2da0*/  ISETP.GE.AND P3, PT, R16, R131.reuse, PT ;  /* 0x000000831000720c */ /* 0x080fe20003f66270 */
[C---:B------:R-:W-:Y:S01]  /*2db0*/  VIADD R16, R5.reuse, 0xfffffff1 ;  /* 0xfffffff105107836 */ /* 0x040fe20000000000 */
[----:B------:R-:W-:Y:S01]  /*2dc0*/  FSEL R103, R8, -INF , !P5 ;  /* 0xff80000008677808 */ /* 0x000fe20006800000 */
        /* <DEDUP_REMOVED lines=11> */
[-C--:B------:R-:W-:Y:S02]  /*2e80*/  ISETP.GE.AND P1, PT, R17, R2.reuse, PT ;  /* 0x000000021100720c */ /* 0x080fe40003f26270 */
[----:B------:R-:W-:Y:S02]  /*2e90*/  ISETP.GE.AND P5, PT, R16, R2, PT ;  /* 0x000000021000720c */ /* 0x000fe40003fa6270 */
[----:B------:R-:W-:Y:S02]  /*2ea0*/  FSEL R64, R10, -INF , !P2 ;  /* 0xff8000000a407808 */ /* 0x000fe40005000000 */
[----:B------:R-:W-:Y:S02]  /*2eb0*/  FSEL R101, R9, -INF , !P4 ;  /* 0xff80000009657808 */ /* 0x000fe40006000000 */
[----:B------:R-:W-:-:S02]  /*2ec0*/  FSEL R62, R11, -INF , !P3 ;  /* 0xff8000000b3e7808 */ /* 0x000fc40005800000 */
[----:B------:R-:W-:Y:S02]  /*2ed0*/  FSEL R65, R48, -INF , !P1 ;  /* 0xff80000030417808 */ /* 0x000fe40004800000 */
[-C--:B------:R-:W-:Y:S02]  /*2ee0*/  ISETP.GE.AND P2, PT, R16, R131.reuse, PT ;  /* 0x000000831000720c */ /* 0x080fe40003f46270 */
[CC--:B------:R-:W-:Y:S02]  /*2ef0*/  ISETP.GE.AND P4, PT, R8.reuse, R2.reuse, PT ;  /* 0x000000020800720c */ /* 0x0c0fe40003f86270 */
[----:B------:R-:W-:Y:S02]  /*2f00*/  ISETP.GE.AND P3, PT, R5, R2, PT ;  /* 0x000000020500720c */ /* 0x000fe40003f66270 */
[----:B------:R-:W-:Y:S02]  /*2f10*/  ISETP.GE.AND P1, PT, R8, R131, PT ;  /* 0x000000830800720c */ /* 0x000fe40003f26270 */
[----:B------:R-:W-:-:S02]  /*2f20*/  FSEL R59, R49, -INF , !P5 ;  /* 0xff800000313b7808 */ /* 0x000fc40006800000 */
[----:B------:R-:W-:Y:S02]  /*2f30*/  LOP3.LUT R5, R129, R130, RZ, 0xfc, !PT ;  /* 0x0000008281057212 */ /* 0x000fe400078efcff */
[----:B------:R-:W-:Y:S02]  /*2f40*/  FSEL R38, R51, -INF , !P2 ;  /* 0xff80000033267808 */ /* 0x000fe40005000000 */
[----:B------:R-:W-:Y:S02]  /*2f50*/  FSEL R55, R12, -INF , !P4 ;  /* 0xff8000000c377808 */ /* 0x000fe40006000000 */
[----:B------:R-:W-:Y:S02]  /*2f60*/  FSEL R49, R13, -INF , !P3 ;  /* 0xff8000000d317808 */ /* 0x000fe40005800000 */
[----:B------:R-:W-:Y:S01]  /*2f70*/  FSEL R34, R14, -INF , !P1 ;  /* 0xff8000000e227808 */ /* 0x000fe20004800000 */
[----:B------:R-:W-:Y:S06]  /*2f80*/  @!P0 BRA `(.L_x_6218) ;  /* 0x0000000400708947 */ /* 0x000fec0003800000 */
[----:B------:R-:W-:Y:S05]  /*2f90*/  @P6 BRA `(.L_x_6219) ;  /* 0x0000000000ec6947 */ /* 0x000fea0003800000 */
[----:B------:R-:W1:Y:S01]  /*2fa0*/  LDC R8, c[0x0][0x380] ;  /* 0x0000e000ff087b82 */ /* 0x000e620000000800 */
[C---:B------:R-:W-:Y:S01]  /*2fb0*/  IADD3 R9, R0.reuse, -0x80, RZ ;  /* 0xffffff8000097810 */ /* 0x040fe20007ffe0ff */
[----:B------:R-:W-:-:S03]  /*2fc0*/  VIADD R15, R0, 0xffffff00 ;  /* 0xffffff00000f7836 */ /* 0x000fc60000000000 */
        /* <DEDUP_REMOVED lines=56> */
.L_x_6219:
[----:B------:R-:W-:-:S04]  /*3350*/  ULEA UR6, -UR6, URZ, 0x7 ;  /* 0x0000003f06067291 */ /* 0x000fc8000f8e393f */
[----:B------:R-:W-:Y:S02]  /*3360*/  USHF.R.S32.HI UR4, URZ, 0x1f, UR6 ;  /* 0x0000001f3f047899 */ /* 0x000fe40008011406 */
[----:B------:R-:W-:-:S04]  /*3370*/  MOV R2, UR6 ;  /* 0x0000000600027c02 */ /* 0x000fc80008000f00 */
[----:B------:R-:W-:-:S07]  /*3380*/  MOV R0, UR4 ;  /* 0x0000000400007c02 */ /* 0x000fce0008000f00 */
.L_x_6220:
[----:B------:R-:W-:-:S04]  /*3390*/  LEA R174, P1, R2, R174, 0x1 ;  /* 0x000000ae02ae7211 */ /* 0x000fc800078208ff */
[----:B------:R-:W-:Y:S02]  /*33a0*/  LEA.HI.X R175, R2, R175, R0, 0x1, P1 ;  /* 0x000000af02af7211 */ /* 0x000fe400008f0c00 */
[----:B------:R-:W-:-:S03]  /*33b0*/  IADD3 R16, P1, R174, UR20, RZ ;  /* 0x00000014ae107c10 */ /* 0x000fc6000ff3e0ff */
[----:B------:R-:W-:Y:S01]  /*33c0*/  @!PT LDS RZ, [RZ] ;  /* 0x00000000fffff984 */ /* 0x000fe20000000800 */
[----:B------:R-:W-:Y:S01]  /*33d0*/  @!PT LDS RZ, [RZ] ;  /* 0x00000000fffff984 */ /* 0x000fe20000000800 */
[----:B------:R-:W-:Y:S01]  /*33e0*/  @!PT LDS RZ, [RZ] ;  /* 0x00000000fffff984 */ /* 0x000fe20000000800 */
        /* <DEDUP_REMOVED lines=19> */
[----:B------:R-:W-:-:S05]  /*3520*/  IADD3.X R21, R19, UR14, RZ, P1, !PT ;  /* 0x0000000e13157c10 */ /* 0x000fca0008ffe4ff */
[----:B------:R1:W-:Y:S04]  /*3530*/  LDGSTS.E.BYPASS.LTC128B.128 [R177+0x5800], desc[UR18][R20.64] ;  /* 0x0580000014b17fae */ /* 0x0003e8000b901d52 */
[----:B------:R-:W0:Y:S02]  /*3540*/  LDGDEPBAR ;  /* 0x00000000000079af */ /* 0x000e240000000000 */
.L_x_6218:
[----:B------:R-:W-:Y:S01]  /*3550*/  FMNMX.FTZ R0, R77, R69, !PT ;  /* 0x000000454d007209 */ /* 0x000fe20007810000 */
[----:B------:R-:W-:Y:S01]  /*3560*/  ULDC UR4, c[0x0][0x2ec] ;  /* 0x0000bb0000047ab9 */ /* 0x000fe20000000800 */
        /* <DEDUP_REMOVED lines=69> */
[----:B------:R-:W-:Y:S04]  /*39c0*/  LDSM.16.MT88.4 R20, [R162+0x6800] ;  /* 0x00680000a214783b */ /* 0x000fe80000004200 */
[----:B------:R-:W-:Y:S01]  /*39d0*/  LDSM.16.MT88.4 R16, [R161+0x6800] ;  /* 0x00680000a110783b */ /* 0x000fe20000004200 */
[----:B-1----:R-:W-:-:S02]  /*39e0*/  FMNMX.FTZ R9, R0, R9, !PT ;  /* 0x0000000900097209 */ /* 0x002fc40007810000 */
[----:B--2---:R-:W-:-:S03]  /*39f0*/  FMNMX.FTZ R8, R11, R8, !PT ;  /* 0x000000080b087209 */ /* 0x004fc60007810000 */
        /* <DEDUP_REMOVED lines=13> */
[----:B------:R-:W2:Y:S01]  /*3ad0*/  LDSM.16.MT88.4 R84, [R162+0x6000] ;  /* 0x00600000a254783b */ /* 0x000ea20000004200 */
[--C-:B------:R-:W-:Y:S01]  /*3ae0*/  FFMA.FTZ R29, R79, UR4, -R58.reuse ;  /* 0x000000044f1d7c23 */ /* 0x100fe2000801083a */
[--C-:B------:R-:W-:Y:S01]  /*3af0*/  FFMA.FTZ R35, R89, UR4, -R58.reuse ;  /* 0x0000000459237c23 */ /* 0x100fe2000801083a */
[--C-:B------:R-:W-:Y:S01]  /*3b00*/  FFMA.FTZ R32, R81, UR4, -R58.reuse ;  /* 0x0000000451207c23 */ /* 0x100fe2000801083a */
[----:B-1----:R-:W-:Y:S01]  /*3b10*/  FMNMX.FTZ R0, R8, R9, !PT ;  /* 0x0000000908007209 */ /* 0x002fe20007810000 */
[--C-:B------:R-:W-:Y:S01]  /*3b20*/  FFMA.FTZ R26, R75, UR4, -R58.reuse ;  /* 0x000000044b1a7c23 */ /* 0x100fe2000801083a */
[----:B------:R-:W-:Y:S01]  /*3b30*/  LDSM.16.MT88.4 R8, [R163+0x6800] ;  /* 0x00680000a308783b */ /* 0x000fe20000004200 */
[----:B------:R-:W1:Y:S01]  /*3b40*/  MUFU.EX2 R51, R51 ;  /* 0x0000003300337308 */ /* 0x000e620000000800 */
[C---:B------:R-:W-:Y:S01]  /*3b50*/  FSETP.NEU.FTZ.AND P1, PT, R0.reuse, -INF , PT ;  /* 0xff8000000000780b */ /* 0x040fe20003f3d000 */
[----:B------:R-:W-:Y:S01]  /*3b60*/  FMUL.FTZ R31, R0, UR4 ;  /* 0x00000004001f7c20 */ /* 0x000fe20008410000 */
[--C-:B------:R-:W-:Y:S01]  /*3b70*/  FFMA.FTZ R24, R73, UR4, -R58.reuse ;  /* 0x0000000449187c23 */ /* 0x100fe2000801083a */
[--C-:B------:R-:W-:Y:S01]  /*3b80*/  FFMA.FTZ R27, R7, UR4, -R58.reuse ;  /* 0x00000004071b7c23 */ /* 0x100fe2000801083a */
[--C-:B------:R-:W-:Y:S01]  /*3b90*/  FFMA.FTZ R48, R63, UR4, -R58.reuse ;  /* 0x000000043f307c23 */ /* 0x100fe2000801083a */
[--C-:B------:R-:W-:Y:S01]  /*3ba0*/  FFMA.FTZ R3, R127, UR4, -R58.reuse ;  /* 0x000000047f037c23 */ /* 0x100fe2000801083a */
[----:B------:R-:W-:Y:S01]  /*3bb0*/  FSEL R31, R31, RZ, P1 ;  /* 0x000000ff1f1f7208 */ /* 0x000fe20000800000 */
        /* <DEDUP_REMOVED lines=8> */
[----:B------:R-:W3:Y:S01]  /*3c40*/  LDSM.16.MT88.4 R68, [R161+0x6000] ;  /* 0x00600000a144783b */ /* 0x000ee20000004200 */
[----:B------:R-:W4:Y:S01]  /*3c50*/  MUFU.EX2 R41, R41 ;  /* 0x0000002900297308 */ /* 0x000f220000000800 */
        /* <DEDUP_REMOVED lines=42> */
[----:B------:R-:W-:Y:S01]  /*3f00*/  FFMA.FTZ R107, R62, UR4, -R31 ;  /* 0x000000043e6b7c23 */ /* 0x000fe2000801081f */
[----:B------:R-:W-:Y:S01]  /*3f10*/  FADD.FTZ R51, R56, R51 ;  /* 0x0000003338337221 */ /* 0x000fe20000010000 */
[----:B------:R-:W-:Y:S01]  /*3f20*/  FADD.FTZ R47, R54, R47 ;  /* 0x0000002f362f7221 */ /* 0x000fe20000010000 */
[--C-:B------:R-:W-:Y:S01]  /*3f30*/  FFMA.FTZ R65, R65, UR4, -R58.reuse ;  /* 0x0000000441417c23 */ /* 0x100fe2000801083a */
[--C-:B------:R-:W-:Y:S01]  /*3f40*/  FFMA.FTZ R62, R59, UR4, -R58.reuse ;  /* 0x000000043b3e7c23 */ /* 0x100fe2000801083a */
[----:B------:R-:W1:Y:S01]  /*3f50*/  MUFU.EX2 R36, R36 ;  /* 0x0000002400247308 */ /* 0x000e620000000800 */
[----:B----4-:R-:W-:Y:S01]  /*3f60*/  F2FP.F16.F32.PACK_AB R79, R43, R46 ;  /* 0x0000002e2b4f723e */ /* 0x010fe200000000ff */
[----:B------:R-:W-:Y:S01]  /*3f70*/  FADD.FTZ R52, R52, R51 ;  /* 0x0000003334347221 */ /* 0x000fe20000010000 */
[--C-:B------:R-:W-:Y:S01]  /*3f80*/  FFMA.FTZ R55, R55, UR4, -R58.reuse ;  /* 0x0000000437377c23 */ /* 0x100fe2000801083a */
[----:B------:R-:W-:Y:S01]  /*3f90*/  FFMA.FTZ R49, R49, UR4, -R58 ;  /* 0x0000000431317c23 */ /* 0x000fe2000801083a */
[----:B------:R-:W-:Y:S01]  /*3fa0*/  FFMA.FTZ R50, R50, UR4, -R31 ;  /* 0x0000000432327c23 */ /* 0x000fe2000801081f */
[----:B------:R-:W-:-:S02]  /*3fb0*/  FADD.FTZ R52, R41, R52 ;  /* 0x0000003429347221 */ /* 0x000fc40000010000 */
[C---:B------:R-:W-:Y:S01]  /*3fc0*/  HMMA.16816.F32 R96, R76.reuse, R92, RZ ;  /* 0x0000005c4c60723c */ /* 0x040fe200000018ff */
[----:B------:R-:W-:Y:S05]  /*3fd0*/  MUFU.EX2 R35, R35 ;  /* 0x0000002300237308 */ /* 0x000fea0000000800 */
[C---:B------:R-:W-:Y:S03]  /*3fe0*/  HMMA.16816.F32 R92, R76.reuse, R94, RZ ;  /* 0x0000005e4c5c723c */ /* 0x040fe600000018ff */
[----:B------:R-:W4:Y:S01]  /*3ff0*/  MUFU.EX2 R32, R32 ;  /* 0x0000002000207308 */ /* 0x000f220000000800 */
[C---:B-1----:R-:W-:Y:S01]  /*4000*/  F2FP.F16.F32.PACK_AB R4, R36.reuse, R39 ;  /* 0x000000272404723e */ /* 0x042fe200000000ff */
[----:B------:R-:W-:Y:S01]  /*4010*/  FADD.FTZ R39, R39, R52 ;  /* 0x0000003427277221 */ /* 0x000fe20000010000 */
[----:B--2---:R-:W-:Y:S03]  /*4020*/  HMMA.16816.F32 R88, R76, R84, RZ ;  /* 0x000000544c58723c */ /* 0x004fe600000018ff */
[----:B------:R-:W-:-:S02]  /*4030*/  FADD.FTZ R36, R36, R39 ;  /* 0x0000002724247221 */ /* 0x000fc40000010000 */
[----:B------:R-:W-:Y:S01]  /*4040*/  MUFU.EX2 R40, R40 ;  /* 0x0000002800287308 */ /* 0x000fe20000000800 */
[C---:B---3--:R-:W-:Y:S06]  /*4050*/  HMMA.16816.F32 R80, R76.reuse, R68, RZ ;  /* 0x000000444c50723c */ /* 0x048fec00000018ff */
[----:B------:R-:W-:Y:S01]  /*4060*/  HMMA.16816.F32 R84, R76, R86, RZ ;  /* 0x000000564c54723c */ /* 0x000fe200000018ff */
[----:B------:R-:W1:Y:S01]  /*4070*/  MUFU.EX2 R37, R37 ;  /* 0x0000002500257308 */ /* 0x000e620000000800 */
[----:B----4-:R-:W-:Y:S01]  /*4080*/  F2FP.F16.F32.PACK_AB R6, R32, R35 ;  /* 0x000000232006723e */ /* 0x010fe200000000ff */
[----:B------:R-:W-:-:S03]  /*4090*/  FADD.FTZ R35, R35, R36 ;  /* 0x0000002423237221 */ /* 0x000fc60000010000 */
[C---:B------:R-:W-:Y:S01]  /*40a0*/  HMMA.16816.F32 R68, R76.reuse, R70, RZ ;  /* 0x000000464c44723c */ /* 0x040fe200000018ff */
[----:B------:R-:W-:Y:S02]  /*40b0*/  FADD.FTZ R32, R32, R35 ;  /* 0x0000002320207221 */ /* 0x000fe40000010000 */
[----:B------:R-:W-:Y:S03]  /*40c0*/  MUFU.EX2 R33, R33 ;  /* 0x0000002100217308 */ /* 0x000fe60000000800 */
[C---:B------:R-:W-:Y:S05]  /*40d0*/  HMMA.16816.F32 R72, R76.reuse, R12, RZ ;  /* 0x0000000c4c48723c */ /* 0x040fea00000018ff */
[----:B------:R-:W2:Y:S01]  /*40e0*/  MUFU.EX2 R28, R28 ;  /* 0x0000001c001c7308 */ /* 0x000ea20000000800 */
[----:B------:R-:W-:Y:S01]  /*40f0*/  HMMA.16816.F32 R76, R76, R14, RZ ;  /* 0x0000000e4c4c723c */ /* 0x000fe200000018ff */
[----:B-1----:R-:W-:Y:S01]  /*4100*/  F2FP.F16.F32.PACK_AB R5, R37, R40 ;  /* 0x000000282505723e */ /* 0x002fe200000000ff */
[----:B------:R-:W1:Y:S05]  /*4110*/  LDSM.16.MT88.4 R12, [R160+0x6800] ;  /* 0x00680000a00c783b */ /* 0x000e6a0000004200 */
[----:B------:R-:W-:Y:S08]  /*4120*/  MUFU.EX2 R29, R29 ;  /* 0x0000001d001d7308 */ /* 0x000ff00000000800 */
[----:B------:R-:W3:Y:S01]  /*4130*/  MUFU.EX2 R26, R26 ;  /* 0x0000001a001a7308 */ /* 0x000ee20000000800 */
[----:B--2---:R-:W-:-:S07]  /*4140*/  F2FP.F16.F32.PACK_AB R7, R28, R33 ;  /* 0x000000211c07723e */ /* 0x004fce00000000ff */
        /* <DEDUP_REMOVED lines=13> */
[----:B------:R-:W-:Y:S03]  /*4220*/  MUFU.EX2 R45, R45 ;  /* 0x0000002d002d7308 */ /* 0x000fe60000000800 */
[C---:B-1----:R-:W-:Y:S05]  /*4230*/  HMMA.16816.F32 R72, R4.reuse, R12, R72 ;  /* 0x0000000c0448723c */ /* 0x042fea0000001848 */
[----:B------:R-:W1:Y:S01]  /*4240*/  MUFU.EX2 R42, R42 ;  /* 0x0000002a002a7308 */ /* 0x000e620000000800 */
[----:B------:R-:W-:Y:S01]  /*4250*/  HMMA.16816.F32 R76, R4, R14, R76 ;  /* 0x0000000e044c723c */ /* 0x000fe2000000184c */
[----:B------:R-:W4:Y:S06]  /*4260*/  LDSM.16.MT88.4 R12, [R160+0x7000] ;  /* 0x00700000a00c783b */ /* 0x000f2c0000004200 */
[----:B---3--:R-:W-:Y:S01]  /*4270*/  F2FP.F16.F32.PACK_AB R4, R26, R29 ;  /* 0x0000001d1a04723e */ /* 0x008fe200000000ff */
[----:B------:R-:W-:Y:S01]  /*4280*/  MUFU.EX2 R3, R3 ;  /* 0x0000000300037308 */ /* 0x000fe20000000800 */
[----:B-----5:R-:W-:Y:S01]  /*4290*/  F2FP.F16.F32.PACK_AB R5, R44, R25 ;  /* 0x000000192c05723e */ /* 0x020fe200000000ff */
[----:B------:R-:W-:Y:S01]  /*42a0*/  FADD.FTZ R29, R29, R32 ;  /* 0x000000201d1d7221 */ /* 0x000fe20000010000 */
[----:B------:R-:W-:-:S03]  /*42b0*/  F2FP.F16.F32.PACK_AB R6, R24, R27 ;  /* 0x0000001b1806723e */ /* 0x000fc600000000ff */
[----:B------:R-:W-:Y:S01]  /*42c0*/  FADD.FTZ R26, R26, R29 ;  /* 0x0000001d1a1a7221 */ /* 0x000fe20000010000 */
[----:B-1----:R-:W-:Y:S01]  /*42d0*/  F2FP.F16.F32.PACK_AB R7, R42, R45 ;  /* 0x0000002d2a07723e */ /* 0x002fe200000000ff */
[----:B------:R-:W1:Y:S02]  /*42e0*/  MUFU.EX2 R48, R48 ;  /* 0x0000003000307308 */ /* 0x000e640000000800 */
[----:B------:R-:W-:-:S04]  /*42f0*/  FADD.FTZ R27, R27, R26 ;  /* 0x0000001a1b1b7221 */ /* 0x000fc80000010000 */
[----:B------:R-:W-:Y:S01]  /*4300*/  FADD.FTZ R24, R24, R27 ;  /* 0x0000001b18187221 */ /* 0x000fe20000010000 */
        /* <DEDUP_REMOVED lines=12> */
[----:B------:R-:W5:Y:S02]  /*43d0*/  LDSM.16.MT88.4 R16, [R161+0x7800] ;  /* 0x00780000a110783b */ /* 0x000f640000004200 */
[----:B------:R-:W-:Y:S03]  /*43e0*/  MUFU.EX2 R104, R104 ;  /* 0x0000006800687308 */ /* 0x000fe60000000800 */
[C---:B------:R-:W-:Y:S05]  /*43f0*/  HMMA.16816.F32 R72, R4.reuse, R12, R72 ;  /* 0x0000000c0448723c */ /* 0x040fea0000001848 */
[----:B------:R-:W2:Y:S01]  /*4400*/  MUFU.EX2 R63, R63 ;  /* 0x0000003f003f7308 */ /* 0x000ea20000000800 */
[----:B------:R-:W-:Y:S01]  /*4410*/  HMMA.16816.F32 R76, R4, R14, R76 ;  /* 0x0000000e044c723c */ /* 0x000fe2000000184c */
[----:B------:R-:W5:Y:S06]  /*4420*/  LDSM.16.MT88.4 R12, [R160+0x7800] ;  /* 0x00780000a00c783b */ /* 0x000f6c0000004200 */
[----:B-1----:R-:W-:Y:S01]  /*4430*/  F2FP.F16.F32.PACK_AB R4, R48, R3 ;  /* 0x000000033004723e */ /* 0x002fe200000000ff */
[----:B------:R-:W-:Y:S01]  /*4440*/  MUFU.EX2 R57, R57 ;  /* 0x0000003900397308 */ /* 0x000fe20000000800 */
[----:B----4-:R-:W-:Y:S01]  /*4450*/  F2FP.F16.F32.PACK_AB R5, R100, R61 ;  /* 0x0000003d6405723e */ /* 0x010fe200000000ff */
[----:B------:R-:W-:Y:S01]  /*4460*/  FADD.FTZ R3, R3, R24 ;  /* 0x0000001803037221 */ /* 0x000fe20000010000 */
[----:B------:R-:W-:-:S03]  /*4470*/  F2FP.F16.F32.PACK_AB R6, R53, R60 ;  /* 0x0000003c3506723e */ /* 0x000fc600000000ff */
[----:B------:R-:W-:Y:S01]  /*4480*/  FADD.FTZ R3, R48, R3 ;  /* 0x0000000330037221 */ /* 0x000fe20000010000 */
[----:B--2---:R-:W-:Y:S01]  /*4490*/  F2FP.F16.F32.PACK_AB R7, R63, R104 ;  /* 0x000000683f07723e */ /* 0x004fe200000000ff */
[----:B------:R-:W1:Y:S02]  /*44a0*/  MUFU.EX2 R106, R106 ;  /* 0x0000006a006a7308 */ /* 0x000e640000000800 */
[----:B------:R-:W-:-:S04]  /*44b0*/  FADD.FTZ R60, R60, R3 ;  /* 0x000000033c3c7221 */ /* 0x000fc80000010000 */
[----:B------:R-:W-:Y:S01]  /*44c0*/  FADD.FTZ R60, R53, R60 ;  /* 0x0000003c353c7221 */ /* 0x000fe20000010000 */
[C---:B------:R-:W-:Y:S01]  /*44d0*/  HMMA.16816.F32 R96, R4.reuse, R8, R96 ;  /* 0x000000080460723c */ /* 0x040fe20000001860 */
[----:B------:R-:W-:Y:S05]  /*44e0*/  MUFU.EX2 R108, R108 ;  /* 0x0000006c006c7308 */ /* 0x000fea0000000800 */
[C---:B------:R-:W-:Y:S01]  /*44f0*/  HMMA.16816.F32 R92, R4.reuse, R10, R92 ;  /* 0x0000000a045c723c */ /* 0x040fe2000000185c */
[----:B------:R-:W2:Y:S02]  /*4500*/  LDSM.16.MT88.4 R8, [R163+0x8000] ;  /* 0x00800000a308783b */ /* 0x000ea40000004200 */
[----:B------:R-:W-:Y:S03]  /*4510*/  MUFU.EX2 R67, R67 ;  /* 0x0000004300437308 */ /* 0x000fe60000000800 */
[C---:B---3--:R-:W-:Y:S05]  /*4520*/  HMMA.16816.F32 R88, R4.reuse, R20, R88 ;  /* 0x000000140458723c */ /* 0x048fea0000001858 */
[----:B------:R-:W-:Y:S01]  /*4530*/  MUFU.EX2 R109, R109 ;  /* 0x0000006d006d7308 */ /* 0x000fe20000000800 */
[C---:B------:R-:W-:Y:S01]  /*4540*/  HMMA.16816.F32 R84, R4.reuse, R22, R84 ;  /* 0x000000160454723c */ /* 0x040fe20000001854 */
[----:B------:R-:W3:Y:S05]  /*4550*/  LDSM.16.MT88.4 R20, [R162+0x8000] ;  /* 0x00800000a214783b */ /* 0x000eea0000004200 */
[C---:B-----5:R-:W-:Y:S01]  /*4560*/  HMMA.16816.F32 R80, R4.reuse, R16, R80 ;  /* 0x000000100450723c */ /* 0x060fe20000001850 */
        /* <DEDUP_REMOVED lines=77> */
[----:B------:R-:W-:Y:S02]  /*4a40*/  FADD.FTZ R8, R46, R47 ;  /* 0x0000002f2e087221 */ /* 0x000fe40000010000 */
[----:B------:R-:W-:Y:S02]  /*4a50*/  MUFU.EX2 R56, R49 ;  /* 0x0000003100387308 */ /* 0x000fe40000000800 */
[----:B------:R-:W-:Y:S01]  /*4a60*/  FADD.FTZ R43, R43, R8 ;  /* 0x000000082b2b7221 */ /* 0x000fe20000010000 */
[----:B---3--:R-:W-:Y:S01]  /*4a70*/  HMMA.16816.F32 R88, R4, R20, R88 ;  /* 0x000000140458723c */ /* 0x008fe20000001858 */
[----:B------:R-:W2:Y:S02]  /*4a80*/  LDSM.16.MT88.4 R8, [R163+0x9800] ;  /* 0x00980000a308783b */ /* 0x000ea40000004200 */
[----:B------:R-:W-:-:S03]  /*4a90*/  FADD.FTZ R40, R40, R43 ;  /* 0x0000002b28287221 */ /* 0x000fc60000010000 */
[C---:B------:R-:W-:Y:S01]  /*4aa0*/  HMMA.16816.F32 R84, R4.reuse, R22, R84 ;  /* 0x000000160454723c */ /* 0x040fe20000001854 */
[----:B------:R-:W-:Y:S01]  /*4ab0*/  FADD.FTZ R40, R37, R40 ;  /* 0x0000002825287221 */ /* 0x000fe20000010000 */
[--C-:B------:R-:W-:Y:S01]  /*4ac0*/  FFMA.FTZ R21, R38, UR4, -R31.reuse ;  /* 0x0000000426157c23 */ /* 0x100fe2000801081f */
[--C-:B------:R-:W-:Y:S01]  /*4ad0*/  FFMA.FTZ R20, R34, UR4, -R31.reuse ;  /* 0x0000000422147c23 */ /* 0x100fe2000801081f */
[----:B------:R-:W-:Y:S01]  /*4ae0*/  MUFU.EX2 R46, R50 ;  /* 0x00000032002e7308 */ /* 0x000fe20000000800 */
[----:B------:R-:W-:Y:S01]  /*4af0*/  FADD.FTZ R33, R33, R40 ;  /* 0x0000002821217221 */ /* 0x000fe20000010000 */
[----:B-----5:R-:W-:Y:S01]  /*4b00*/  HMMA.16816.F32 R80, R4, R16, R80 ;  /* 0x000000100450723c */ /* 0x020fe20000001850 */
[----:B------:R-:W-:Y:S02]  /*4b10*/  FFMA.FTZ R23, R30, UR4, -R31 ;  /* 0x000000041e177c23 */ /* 0x000fe4000801081f */
[----:B------:R-:W-:-:S03]  /*4b20*/  FADD.FTZ R28, R28, R33 ;  /* 0x000000211c1c7221 */ /* 0x000fc60000010000 */
[----:B------:R-:W3:Y:S01]  /*4b30*/  MUFU.EX2 R21, R21 ;  /* 0x0000001500157308 */ /* 0x000ee20000000800 */
        /* <DEDUP_REMOVED lines=8> */
[----:B------:R-:W5:Y:S01]  /*4bc0*/  MUFU.EX2 R23, R23 ;  /* 0x0000001700177308 */ /* 0x000f620000000800 */
[----:B------:R-:W-:Y:S01]  /*4bd0*/  FADD.FTZ R61, R61, R42 ;  /* 0x0000002a3d3d7221 */ /* 0x000fe20000010000 */
[----:B------:R-:W-:Y:S01]  /*4be0*/  HMMA.16816.F32 R76, R4, R14, R76 ;  /* 0x0000000e044c723c */ /* 0x000fe2000000184c */
[----:B------:R-:W4:Y:S02]  /*4bf0*/  LDSM.16.MT88.4 R12, [R161+0x9800] ;  /* 0x00980000a10c783b */ /* 0x000f240000004200 */
[----:B------:R-:W-:-:S04]  /*4c00*/  FADD.FTZ R61, R100, R61 ;  /* 0x0000003d643d7221 */ /* 0x000fc80000010000 */
[----:B------:R-:W-:Y:S01]  /*4c10*/  FADD.FTZ R104, R104, R61 ;  /* 0x0000003d68687221 */ /* 0x000fe20000010000 */
[----:B-1----:R-:W-:Y:S01]  /*4c20*/  F2FP.F16.F32.PACK_AB R4, R62, R65 ;  /* 0x000000413e04723e */ /* 0x002fe200000000ff */
[----:B------:R-:W-:Y:S01]  /*4c30*/  FADD.FTZ R65, R65, R114 ;  /* 0x0000007241417221 */ /* 0x000fe20000010000 */
[----:B---3--:R-:W-:Y:S01]  /*4c40*/  F2FP.F16.F32.PACK_AB R5, R21, R46 ;  /* 0x0000002e1505723e */ /* 0x008fe200000000ff */
[----:B------:R-:W-:Y:S01]  /*4c50*/  FADD.FTZ R104, R63, R104 ;  /* 0x000000683f687221 */ /* 0x000fe20000010000 */
[----:B------:R-:W-:Y:S01]  /*4c60*/  F2FP.F16.F32.PACK_AB R6, R56, R55 ;  /* 0x000000373806723e */ /* 0x000fe200000000ff */
[----:B------:R-:W-:Y:S02]  /*4c70*/  FADD.FTZ R62, R62, R65 ;  /* 0x000000413e3e7221 */ /* 0x000fe40000010000 */
[----:B------:R-:W-:Y:S01]  /*4c80*/  FADD.FTZ R109, R109, R104 ;  /* 0x000000686d6d7221 */ /* 0x000fe20000010000 */
[----:B-----5:R-:W-:Y:S01]  /*4c90*/  F2FP.F16.F32.PACK_AB R7, R23, R20 ;  /* 0x000000141707723e */ /* 0x020fe200000000ff */
[----:B------:R-:W-:-:S02]  /*4ca0*/  FADD.FTZ R55, R55, R62 ;  /* 0x0000003e37377221 */ /* 0x000fc40000010000 */
[----:B------:R-:W-:Y:S02]  /*4cb0*/  FADD.FTZ R118, R118, R109 ;  /* 0x0000006d76767221 */ /* 0x000fe40000010000 */
[----:B------:R-:W-:Y:S02]  /*4cc0*/  FADD.FTZ R187, R56, R55 ;  /* 0x0000003738bb7221 */ /* 0x000fe40000010000 */
[----:B------:R-:W-:Y:S01]  /*4cd0*/  FADD.FTZ R111, R111, R118 ;  /* 0x000000766f6f7221 */ /* 0x000fe20000010000 */
[----:B--2---:R-:W-:Y:S03]  /*4ce0*/  HMMA.16816.F32 R96, R4, R8, R96 ;  /* 0x000000080460723c */ /* 0x004fe60000001860 */
[----:B------:R-:W-:-:S03]  /*4cf0*/  FADD.FTZ R111, R120, R111 ;  /* 0x0000006f786f7221 */ /* 0x000fc60000010000 */
[C---:B------:R-:W-:Y:S01]  /*4d00*/  HMMA.16816.F32 R92, R4.reuse, R10, R92 ;  /* 0x0000000a045c723c */ /* 0x040fe2000000185c */
[----:B------:R-:W-:Y:S01]  /*4d10*/  FADD.FTZ R116, R116, R111 ;  /* 0x0000006f74747221 */ /* 0x000fe20000010000 */
[----:B------:R-:W1:Y:S03]  /*4d20*/  LDSM.16.MT88.4 R8, [R160+0x9800] ;  /* 0x00980000a008783b */ /* 0x000e660000004200 */
[----:B------:R-:W-:Y:S01]  /*4d30*/  FADD.FTZ R117, R117, R116 ;  /* 0x0000007475757221 */ /* 0x000fe20000010000 */
[----:B----4-:R-:W-:Y:S03]  /*4d40*/  HMMA.16816.F32 R88, R4, R16, R88 ;  /* 0x000000100458723c */ /* 0x010fe60000001858 */
        /* <DEDUP_REMOVED lines=26> */
.L_x_6225:
[----:B------:R-:W-:Y:S04]  /*4ef0*/  DEPBAR.LE SB0, 0x0 ;  /* 0x000080000000791a */ /* 0x000fe80000000000 */
[----:B------:R-:W-:Y:S01]  /*4f00*/  BAR.SYNC.DEFER_BLOCKING 0x0 ;  /* 0x0000000000007b1d */ /* 0x000fe20000010000 */
[----:B------:R-:W-:Y:S02]  /*4f10*/  MOV R8, R184 ;  /* 0x000000b800087202 */ /* 0x000fe40000000f00 */
[----:B------:R-:W-:Y:S03]  /*4f20*/  MOV R0, R182 ;  /* 0x000000b600007202 */ /* 0x000fe60000000f00 */
[----:B------:R-:W-:Y:S05]  /*4f30*/  @P6 BRA `(.L_x_6222) ;  /* 0x0000000000f46947 */ /* 0x000fea0003800000 */
[----:B------:R-:W1:Y:S01]  /*4f40*/  LDC R0, c[0x0][0x380] ;  /* 0x0000e000ff007b82 */ /* 0x000e620000000800 */
[----:B------:R-:W-:Y:S05]  /*4f50*/  SHF.L.U32 R5, R185, 0x7, RZ ;  /* 0x00000007b9057819 */ /* 0x000fea00000006ff */
[----:B------:R-:W-:Y:S05]  /*4f60*/  VIADD R11, R5, 0x80 ;  /* 0x00000080050b7836 */ /* 0x000fea0000000000 */
[----:B------:R-:W-:Y:S02]  /*4f70*/  IABS R6, R11 ;  /* 0x0000000b00067213 */ /* 0x000fe40000000000 */
[-C--:B-1----:R-:W-:Y:S02]  /*4f80*/  IABS R2, R0.reuse ;  /* 0x0000000000027213 */ /* 0x082fe40000000000 */
[-C--:B------:R-:W-:Y:S02]  /*4f90*/  LOP3.LUT R11, R11, R0.reuse, RZ, 0x3c, !PT ;  /* 0x000000000b0b7212 */ /* 0x080fe400078e3cff */
[----:B------:R-:W1:Y:S02]  /*4fa0*/  I2F.RP R10, R2 ;  /* 0x00000002000a7306 */ /* 0x000e640000209400 */
[----:B------:R-:W-:Y:S02]  /*4fb0*/  ISETP.GE.AND P2, PT, R11, RZ, PT ;  /* 0x000000ff0b00720c */ /* 0x000fe40003f46270 */
[-C--:B------:R-:W-:Y:S06]  /*4fc0*/  LOP3.LUT R11, RZ, R0.reuse, RZ, 0x33, !PT ;  /* 0x00000000ff0b7212 */ /* 0x080fec00078e33ff */
        /* <DEDUP_REMOVED lines=25> */
[----:B------:R-:W1:Y:S09]  /*5160*/  LDC.64 R6, c[0x0][0x250] ;  /* 0x00009400ff067b82 */ /* 0x000e720000000a00 */
        /* <DEDUP_REMOVED lines=16> */
[----:B-1----:R-:W-:Y:S04]  /*5270*/  IMAD R0, R13, R6, RZ ;  /* 0x000000060d007224 */ /* 0x002fe800078e02ff */
        /* <DEDUP_REMOVED lines=9> */
.L_x_6222:
        /* <DEDUP_REMOVED lines=27> */
[----:B------:R-:W-:Y:S03]  /*54c0*/  ISETP.GE.AND P0, PT, R185, 0x1, PT ;  /* 0x00000001b900780c */ /* 0x000fe60003f06270 */
[----:B------:R1:W-:Y:S04]  /*54d0*/  LDGSTS.E.BYPASS.LTC128B.128 [R177+0x9800], desc[UR18][R198.64] ;  /* 0x09800000c6b17fae */ /* 0x0003e8000b901d52 */
[----:B------:R-:W-:Y:S04]  /*54e0*/  LDSM.16.M88.4 R104, [R170] ;  /* 0x00000000aa68783b */ /* 0x000fe80000000200 */
[----:B------:R-:W2:Y:S04]  /*54f0*/  LDSM.16.M88.4 R108, [R169] ;  /* 0x00000000a96c783b */ /* 0x000ea80000000200 */
        /* <DEDUP_REMOVED lines=8> */
[----:B------:R-:W-:Y:S01]  /*5580*/  LDSM.16.M88.4 R140, [R168] ;  /* 0x00000000a88c783b */ /* 0x000fe20000000200 */
[C---:B--2---:R-:W-:Y:S03]  /*5590*/  HMMA.16816.F32 R4, R104.reuse, R108, RZ ;  /* 0x0000006c6804723c */ /* 0x044fe600000018ff */
[----:B------:R-:W2:Y:S04]  /*55a0*/  LDSM.16.M88.4 R144, [R167] ;  /* 0x00000000a790783b */ /* 0x000ea80000000200 */
[----:B------:R-:W2:Y:S01]  /*55b0*/  LDSM.16.M88.4 R148, [R167+0x800] ;  /* 0x00080000a794783b */ /* 0x000ea20000000200 */
[C---:B------:R-:W-:Y:S03]  /*55c0*/  HMMA.16816.F32 R8, R104.reuse, R110, RZ ;  /* 0x0000006e6808723c */ /* 0x040fe600000018ff */
[----:B------:R-:W-:Y:S03]  /*55d0*/  LDSM.16.M88.4 R108, [R167+0x1800] ;  /* 0x00180000a76c783b */ /* 0x000fe60000000200 */
        /* <DEDUP_REMOVED lines=11> */
[----:B------:R-:W-:Y:S05]  /*5690*/  LDSM.16.M88.4 R124, [R167+0x3800] ;  /* 0x00380000a77c783b */ /* 0x000fea0000000200 */
[C---:B------:R-:W-:Y:S06]  /*56a0*/  HMMA.16816.F32 R44, R104.reuse, R128, RZ ;  /* 0x00000080682c723c */ /* 0x040fec00000018ff */
[C---:B------:R-:W-:Y:S01]  /*56b0*/  HMMA.16816.F32 R48, R104.reuse, R130, RZ ;  /* 0x000000826830723c */ /* 0x040fe200000018ff */
[----:B------:R-:W-:Y:S05]  /*56c0*/  LDSM.16.M88.4 R128, [R152] ;  /* 0x000000009880783b */ /* 0x000fea0000000200 */
        /* <DEDUP_REMOVED lines=9> */
[C---:B-1----:R-:W-:Y:S06]  /*5760*/  HMMA.16816.F32 R20, R140.reuse, R104, R20 ;  /* 0x000000688c14723c */ /* 0x042fec0000001814 */
[C---:B------:R-:W-:Y:S01]  /*5770*/  HMMA.16816.F32 R24, R140.reuse, R106, R24 ;  /* 0x0000006a8c18723c */ /* 0x040fe20000001818 */
[----:B------:R-:W-:Y:S05]  /*5780*/  LDSM.16.M88.4 R104, [R166] ;  /* 0x00000000a668783b */ /* 0x000fea0000000200 */
[C---:B------:R-:W-:Y:S06]  /*5790*/  HMMA.16816.F32 R28, R140.reuse, R108, R28 ;  /* 0x0000006c8c1c723c */ /* 0x040fec000000181c */
        /* <DEDUP_REMOVED lines=10> */
[----:B------:R-:W4:Y:S05]  /*5840*/  LDSM.16.M88.4 R120, [R157] ;  /* 0x000000009d78783b */ /* 0x000f2a0000000200 */
[C---:B------:R-:W-:Y:S06]  /*5850*/  HMMA.16816.F32 R60, R140.reuse, R124, R60 ;  /* 0x0000007c8c3c723c */ /* 0x040fec000000183c */
[----:B------:R-:W-:Y:S01]  /*5860*/  HMMA.16816.F32 R64, R140, R126, R64 ;  /* 0x0000007e8c40723c */ /* 0x000fe20000001840 */
        /* <DEDUP_REMOVED lines=15> */
[----:B------:R-:W5:Y:S05]  /*5960*/  LDSM.16.M88.4 R124, [R152+0x800] ;  /* 0x00080000987c783b */ /* 0x000f6a0000000200 */
[C---:B-1----:R-:W-:Y:S06]  /*5970*/  HMMA.16816.F32 R44, R104.reuse, R108, R44 ;  /* 0x0000006c682c723c */ /* 0x042fec000000182c */
[C---:B------:R-:W-:Y:S01]  /*5980*/  HMMA.16816.F32 R48, R104.reuse, R110, R48 ;  /* 0x0000006e6830723c */ /* 0x040fe20000001830 */
[----:B------:R-:W-:Y:S05]  /*5990*/  LDSM.16.M88.4 R108, [R152+0x1800] ;  /* 0x00180000986c783b */ /* 0x000fea0000000200 */
[C---:B--2---:R-:W-:Y:S06]  /*59a0*/  HMMA.16816.F32 R52, R104.reuse, R112, R52 ;  /* 0x000000706834723c */ /* 0x044fec0000001834 */
[C---:B------:R-:W-:Y:S01]  /*59b0*/  HMMA.16816.F32 R56, R104.reuse, R114, R56 ;  /* 0x000000726838723c */ /* 0x040fe20000001838 */
[----:B------:R-:W-:Y:S05]  /*59c0*/  LDSM.16.M88.4 R112, [R152+0x2000] ;  /* 0x002000009870783b */ /* 0x000fea0000000200 */
[C---:B---3--:R-:W-:Y:S06]  /*59d0*/  HMMA.16816.F32 R60, R104.reuse, R116, R60 ;  /* 0x00000074683c723c */ /* 0x048fec000000183c */
[----:B------:R-:W-:Y:S01]  /*59e0*/  HMMA.16816.F32 R64, R104, R118, R64 ;  /* 0x000000766840723c */ /* 0x000fe20000001840 */
[----:B------:R-:W1:Y:S04]  /*59f0*/  LDSM.16.M88.4 R104, [R152+0x1000] ;  /* 0x001000009868783b */ /* 0x000e680000000200 */
[----:B------:R-:W2:Y:S01]  /*5a00*/  LDSM.16.M88.4 R116, [R152+0x2800] ;  /* 0x002800009874783b */ /* 0x000ea20000000200 */
[C---:B----4-:R-:W-:Y:S06]  /*5a10*/  HMMA.16816.F32 R4, R120.reuse, R128, R4 ;  /* 0x000000807804723c */ /* 0x050fec0000001804 */
[C---:B------:R-:W-:Y:S01]  /*5a20*/  HMMA.16816.F32 R8, R120.reuse, R130, R8 ;  /* 0x000000827808723c */ /* 0x040fe20000001808 */
[----:B------:R-:W3:Y:S05]  /*5a30*/  LDSM.16.M88.4 R128, [R152+0x3000] ;  /* 0x003000009880783b */ /* 0x000eea0000000200 */
[C---:B-----5:R-:W-:Y:S06]  /*5a40*/  HMMA.16816.F32 R12, R120.reuse, R124, R12 ;  /* 0x0000007c780c723c */ /* 0x060fec000000180c */
[C---:B------:R-:W-:Y:S01]  /*5a50*/  HMMA.16816.F32 R16, R120.reuse, R126, R16 ;  /* 0x0000007e7810723c */ /* 0x040fe20000001810 */
[----:B------:R-:W4:Y:S01]  /*5a60*/  LDSM.16.M88.4 R124, [R152+0x3800] ;  /* 0x00380000987c783b */ /* 0x000f220000000200 */
[----:B------:R-:W-:Y:S04]  /*5a70*/  DEPBAR.LE SB0, 0x0 ;  /* 0x000080000000791a */ /* 0x000fe80000000000 */
[----:B------:R-:W-:Y:S01]  /*5a80*/  BAR.SYNC.DEFER_BLOCKING 0x0 ;  /* 0x0000000000007b1d */ /* 0x000fe20000010000 */
[C---:B-1----:R-:W-:Y:S06]  /*5a90*/  HMMA.16816.F32 R20, R120.reuse, R104, R20 ;  /* 0x000000687814723c */ /* 0x042fec0000001814 */
        /* <DEDUP_REMOVED lines=43> */
[----:B------:R-:W-:Y:S02]  /*5d50*/  LOP3.LUT R107, RZ, R0, RZ, 0x33, !PT ;  /* 0x00000000ff6b7212 */ /* 0x000fe400078e33ff */
        /* <DEDUP_REMOVED lines=9> */
[----:B------:R-:W1:Y:S09]  /*5df0*/  LDC R2, c[0x0][0x24c] ;  /* 0x00009300ff027b82 */ /* 0x000e720000000800 */
        /* <DEDUP_REMOVED lines=14> */
[----:B------:R-:W2:Y:S02]  /*5ee0*/  LDG.E R105, desc[UR18][R110.64] ;  /* 0x000000126e697981 */ /* 0x000ea4000c1e1900 */
[C---:B------:R-:W-:Y:S01]  /*5ef0*/  IMAD.WIDE.U32 R108, R0.reuse, UR7, RZ ;  /* 0x00000007006c7c25 */ /* 0x040fe2000f8e00ff */
[----:B------:R-:W-:Y:S05]  /*5f00*/  SHF.R.S32.HI R107, RZ, 0x1f, R0 ;  /* 0x0000001fff6b7819 */ /* 0x000fea0000011400 */
[----:B------:R-:W-:Y:S04]  /*5f10*/  IMAD R107, R107, UR7, RZ ;  /* 0x000000076b6b7c24 */ /* 0x000fe8000f8e02ff */
[----:B-1----:R-:W-:Y:S04]  /*5f20*/  IMAD R107, R0, R2, R107 ;  /* 0x00000002006b7224 */ /* 0x002fe800078e026b */
[----:B------:R-:W-:Y:S01]  /*5f30*/  IMAD.IADD R109, R109, 0x1, R107 ;  /* 0x000000016d6d7824 */ /* 0x000fe200078e026b */
[----:B--2---:R-:W-:Y:S04]  /*5f40*/  IADD3 R100, -R105, R100, RZ ;  /* 0x0000006469647210 */ /* 0x004fe80007ffe1ff */
[----:B------:R-:W-:Y:S01]  /*5f50*/  SHF.R.S32.HI R105, RZ, 0x1f, R100 ;  /* 0x0000001fff697819 */ /* 0x000fe20000011464 */
[CC--:B---3--:R-:W-:Y:S04]  /*5f60*/  IMAD.WIDE.U32 R108, R100.reuse, R102.reuse, R108 ;  /* 0x00000066646c7225 */ /* 0x0c8fe800078e006c */
[----:B------:R-:W-:Y:S04]  /*5f70*/  IMAD R105, R105, R102, RZ ;  /* 0x0000006669697224 */ /* 0x000fe800078e02ff */
[----:B------:R-:W-:Y:S05]  /*5f80*/  IMAD R105, R100, R103, R105 ;  /* 0x0000006764697224 */ /* 0x000fea00078e0269 */
[----:B------:R-:W-:Y:S07]  /*5f90*/  IADD3 R105, R109, R105, RZ ;  /* 0x000000696d697210 */ /* 0x000fee0007ffe0ff */
.L_x_6224:
[C---:B------:R-:W-:Y:S04]  /*5fa0*/  LEA R174, P0, R108.reuse, R174, 0x1 ;  /* 0x000000ae6cae7211 */ /* 0x040fe800078008ff */
[----:B------:R-:W-:Y:S02]  /*5fb0*/  LEA.HI.X R175, R108, R175, R105, 0x1, P0 ;  /* 0x000000af6caf7211 */ /* 0x000fe400000f0c69 */
[----:B------:R-:W-:Y:S03]  /*5fc0*/  IADD3 R110, P0, R174, UR20, RZ ;  /* 0x00000014ae6e7c10 */ /* 0x000fe6000ff1e0ff */
[----:B------:R-:W-:Y:S01]  /*5fd0*/  @!PT LDS RZ, [RZ] ;  /* 0x00000000fffff984 */ /* 0x000fe20000000800 */
[----:B------:R-:W-:Y:S01]  /*5fe0*/  @!PT LDS RZ, [RZ] ;  /* 0x00000000fffff984 */ /* 0x000fe20000000800 */
[----:B------:R-:W-:Y:S01]  /*5ff0*/  @!PT LDS RZ, [RZ] ;  /* 0x00000000fffff984 */ /* 0x000fe20000000800 */
        /* <DEDUP_REMOVED lines=19> */
[----:B------:R-:W-:Y:S05]  /*6130*/  IADD3.X R115, R113, UR14, RZ, P0, !PT ;  /* 0x0000000e71737c10 */ /* 0x000fea00087fe4ff */
[----:B------:R1:W-:Y:S04]  /*6140*/  LDGSTS.E.BYPASS.LTC128B.128 [R177+0x5800], desc[UR18][R114.64] ;  /* 0x0580000072b17fae */ /* 0x0003e8000b901d52 */
[----:B------:R-:W0:Y:S02]  /*6150*/  LDGDEPBAR ;  /* 0x00000000000079af */ /* 0x000e240000000000 */
.L_x_6223:
        /* <DEDUP_REMOVED lines=88> */
[--C-:B------:R-:W-:Y:S01]  /*66e0*/  FFMA.FTZ R145, R48, UR4, -R116.reuse ;  /* 0x0000000430917c23 */ /* 0x100fe20008010874 */
[--C-:B------:R-:W-:Y:S01]  /*66f0*/  FFMA.FTZ R146, R49, UR4, -R116.reuse ;  /* 0x0000000431927c23 */ /* 0x100fe20008010874 */
[----:B------:R-:W-:Y:S03]  /*6700*/  FSEL R103, R103, RZ, P0 ;  /* 0x000000ff67677208 */ /* 0x000fe60000000000 */
[----:B------:R-:W-:Y:S01]  /*6710*/  MUFU.EX2 R137, R137 ;  /* 0x0000008900897308 */ /* 0x000fe20000000800 */
[--C-:B------:R-:W-:Y:S01]  /*6720*/  FFMA.FTZ R122, R12, UR4, -R116.reuse ;  /* 0x000000040c7a7c23 */ /* 0x100fe20008010874 */
[--C-:B------:R-:W-:Y:S01]  /*6730*/  FFMA.FTZ R119, R13, UR4, -R116.reuse ;  /* 0x000000040d777c23 */ /* 0x100fe20008010874 */
[--C-:B------:R-:W-:Y:S01]  /*6740*/  FFMA.FTZ R117, R16, UR4, -R116.reuse ;  /* 0x0000000410757c23 */ /* 0x100fe20008010874 */
[--C-:B------:R-:W-:Y:S01]  /*6750*/  FFMA.FTZ R139, R42, UR4, -R103.reuse ;  /* 0x000000042a8b7c23 */ /* 0x100fe20008010867 */
[--C-:B------:R-:W-:Y:S01]  /*6760*/  FFMA.FTZ R140, R43, UR4, -R103.reuse ;  /* 0x000000042b8c7c23 */ /* 0x100fe20008010867 */
[--C-:B------:R-:W-:Y:S01]  /*6770*/  FFMA.FTZ R143, R46, UR4, -R103.reuse ;  /* 0x000000042e8f7c23 */ /* 0x100fe20008010867 */
[----:B------:R-:W-:Y:S03]  /*6780*/  LDSM.16.MT88.4 R40, [R163+0x8000] ;  /* 0x00800000a328783b */ /* 0x000fe60000004200 */
[----:B------:R-:W-:Y:S01]  /*6790*/  MUFU.EX2 R122, R122 ;  /* 0x0000007a007a7308 */ /* 0x000fe20000000800 */
[C---:B--2---:R-:W-:Y:S01]  /*67a0*/  FMUL.FTZ R12, R100.reuse, R92 ;  /* 0x0000005c640c7220 */ /* 0x044fe20000410000 */
[C---:B------:R-:W-:Y:S01]  /*67b0*/  FMUL.FTZ R13, R100.reuse, R93 ;  /* 0x0000005d640d7220 */ /* 0x040fe20000410000 */
[----:B------:R-:W-:Y:S01]  /*67c0*/  FMUL.FTZ R16, R100, R88 ;  /* 0x0000005864107220 */ /* 0x000fe20000410000 */
[--C-:B------:R-:W-:Y:S01]  /*67d0*/  FFMA.FTZ R144, R47, UR4, -R103.reuse ;  /* 0x000000042f907c23 */ /* 0x100fe20008010867 */
[--C-:B------:R-:W-:Y:S01]  /*67e0*/  FFMA.FTZ R147, R50, UR4, -R103.reuse ;  /* 0x0000000432937c23 */ /* 0x100fe20008010867 */
[--C-:B------:R-:W-:Y:S01]  /*67f0*/  FFMA.FTZ R148, R51, UR4, -R103.reuse ;  /* 0x0000000433947c23 */ /* 0x100fe20008010867 */
[----:B------:R-:W-:Y:S03]  /*6800*/  LDSM.16.MT88.4 R44, [R161+0x8000] ;  /* 0x00800000a12c783b */ /* 0x000fe60000004200 */
[----:B------:R-:W-:Y:S01]  /*6810*/  MUFU.EX2 R119, R119 ;  /* 0x0000007700777308 */ /* 0x000fe20000000800 */
[--C-:B------:R-:W-:Y:S01]  /*6820*/  FFMA.FTZ R123, R14, UR4, -R103.reuse ;  /* 0x000000040e7b7c23 */ /* 0x100fe20008010867 */
[--C-:B------:R-:W-:Y:S01]  /*6830*/  FFMA.FTZ R120, R15, UR4, -R103.reuse ;  /* 0x000000040f787c23 */ /* 0x100fe20008010867 */
[--C-:B------:R-:W-:Y:S01]  /*6840*/  FFMA.FTZ R118, R21, UR4, -R116.reuse ;  /* 0x0000000415767c23 */ /* 0x100fe20008010874 */
[----:B------:R-:W-:Y:S01]  /*6850*/  FMUL.FTZ R21, R100, R85 ;  /* 0x0000005564157220 */ /* 0x000fe20000410000 */
[--C-:B------:R-:W-:Y:S01]  /*6860*/  FFMA.FTZ R125, R22, UR4, -R103.reuse ;  /* 0x00000004167d7c23 */ /* 0x100fe20008010867 */
[--C-:B------:R-:W-:Y:S01]  /*6870*/  FFMA.FTZ R128, R23, UR4, -R103.reuse ;  /* 0x0000000417807c23 */ /* 0x100fe20008010867 */
[----:B------:R-:W-:Y:S03]  /*6880*/  LDSM.16.MT88.4 R48, [R162+0x8800] ;  /* 0x00880000a230783b */ /* 0x000fe60000004200 */
[----:B------:R-:W-:Y:S01]  /*6890*/  MUFU.EX2 R123, R123 ;  /* 0x0000007b007b7308 */ /* 0x000fe20000000800 */
[--C-:B------:R-:W-:Y:S01]  /*68a0*/  FFMA.FTZ R134, R26, UR4, -R103.reuse ;  /* 0x000000041a867c23 */ /* 0x100fe20008010867 */
[--C-:B------:R-:W-:Y:S01]  /*68b0*/  FFMA.FTZ R133, R27, UR4, -R103.reuse ;  /* 0x000000041b857c23 */ /* 0x100fe20008010867 */
[C---:B------:R-:W-:Y:S01]  /*68c0*/  FMUL.FTZ R68, R100.reuse, R68 ;  /* 0x0000004464447220 */ /* 0x040fe20000410000 */
[C---:B------:R-:W-:Y:S01]  /*68d0*/  FMUL.FTZ R69, R100.reuse, R69 ;  /* 0x0000004564457220 */ /* 0x040fe20000410000 */
[C---:B------:R-:W-:Y:S01]  /*68e0*/  FMUL.FTZ R72, R100.reuse, R72 ;  /* 0x0000004864487220 */ /* 0x040fe20000410000 */
[C---:B------:R-:W-:Y:S01]  /*68f0*/  FMUL.FTZ R73, R100.reuse, R73 ;  /* 0x0000004964497220 */ /* 0x040fe20000410000 */
[C---:B------:R-:W-:Y:S03]  /*6900*/  FMUL.FTZ R76, R100.reuse, R76 ;  /* 0x0000004c644c7220 */ /* 0x040fe60000410000 */
[----:B------:R-:W-:Y:S01]  /*6910*/  MUFU.EX2 R120, R120 ;  /* 0x0000007800787308 */ /* 0x000fe20000000800 */
[----:B------:R-:W-:Y:S01]  /*6920*/  FMUL.FTZ R77, R100, R77 ;  /* 0x0000004d644d7220 */ /* 0x000fe20000410000 */
[--C-:B------:R-:W-:Y:S01]  /*6930*/  FFMA.FTZ R131, R4, UR4, -R116.reuse ;  /* 0x0000000404837c23 */ /* 0x100fe20008010874 */
[--C-:B------:R-:W-:Y:S01]  /*6940*/  FFMA.FTZ R126, R5, UR4, -R116.reuse ;  /* 0x00000004057e7c23 */ /* 0x100fe20008010874 */
[--C-:B------:R-:W-:Y:S01]  /*6950*/  FFMA.FTZ R5, R19, UR4, -R103.reuse ;  /* 0x0000000413057c23 */ /* 0x100fe20008010867 */
[--C-:B------:R-:W-:Y:S01]  /*6960*/  FFMA.FTZ R132, R6, UR4, -R103.reuse ;  /* 0x0000000406847c23 */ /* 0x100fe20008010867 */
[--C-:B------:R-:W-:Y:S01]  /*6970*/  FFMA.FTZ R6, R17, UR4, -R116.reuse ;  /* 0x0000000411067c23 */ /* 0x100fe20008010874 */
[----:B------:R-:W-:Y:S03]  /*6980*/  FMUL.FTZ R17, R100, R89 ;  /* 0x0000005964117220 */ /* 0x000fe60000410000 */
[----:B------:R-:W-:Y:S01]  /*6990*/  MUFU.EX2 R131, R131 ;  /* 0x0000008300837308 */ /* 0x000fe20000000800 */
[--C-:B------:R-:W-:Y:S01]  /*69a0*/  FFMA.FTZ R129, R7, UR4, -R103.reuse ;  /* 0x0000000407817c23 */ /* 0x100fe20008010867 */
[--C-:B------:R-:W-:Y:S01]  /*69b0*/  FFMA.FTZ R7, R20, UR4, -R116.reuse ;  /* 0x0000000414077c23 */ /* 0x100fe20008010874 */
[----:B------:R-:W-:Y:S01]  /*69c0*/  FMUL.FTZ R20, R100, R84 ;  /* 0x0000005464147220 */ /* 0x000fe20000410000 */
[--C-:B------:R-:W-:Y:S01]  /*69d0*/  FFMA.FTZ R130, R8, UR4, -R116.reuse ;  /* 0x0000000408827c23 */ /* 0x100fe20008010874 */
[C---:B------:R-:W-:Y:S01]  /*69e0*/  FMUL.FTZ R8, R100.reuse, R96 ;  /* 0x0000006064087220 */ /* 0x040fe20000410000 */
[--C-:B------:R-:W-:Y:S01]  /*69f0*/  FFMA.FTZ R121, R9, UR4, -R116.reuse ;  /* 0x0000000409797c23 */ /* 0x100fe20008010874 */
[----:B------:R-:W-:Y:S03]  /*6a00*/  FMUL.FTZ R9, R100, R97 ;  /* 0x0000006164097220 */ /* 0x000fe60000410000 */
[----:B------:R-:W2:Y:S01]  /*6a10*/  MUFU.EX2 R126, R126 ;  /* 0x0000007e007e7308 */ /* 0x000ea20000000800 */
[--C-:B------:R-:W-:Y:S01]  /*6a20*/  FFMA.FTZ R124, R10, UR4, -R103.reuse ;  /* 0x000000040a7c7c23 */ /* 0x100fe20008010867 */
[--C-:B------:R-:W-:Y:S01]  /*6a30*/  FFMA.FTZ R127, R11, UR4, -R103.reuse ;  /* 0x000000040b7f7c23 */ /* 0x100fe20008010867 */
[----:B------:R-:W-:Y:S01]  /*6a40*/  FMUL.FTZ R102, R3, UR4 ;  /* 0x0000000403667c20 */ /* 0x000fe20008410000 */
        /* <DEDUP_REMOVED lines=13> */
[----:B--2---:R-:W-:Y:S01]  /*6b20*/  F2FP.F16.F32.PACK_AB R96, R126, R131 ;  /* 0x000000837e60723e */ /* 0x004fe200000000ff */
[----:B------:R-:W-:Y:S01]  /*6b30*/  FFMA.FTZ R131, R100, R187, R131 ;  /* 0x000000bb64837223 */ /* 0x000fe20000010083 */
[----:B------:R-:W-:Y:S02]  /*6b40*/  ISETP.GT.AND P0, PT, R185, RZ, PT ;  /* 0x000000ffb900720c */ /* 0x000fe40003f04270 */
[----:B------:R-:W-:Y:S01]  /*6b50*/  MOV R101, R2 ;  /* 0x0000000200657202 */ /* 0x000fe20000000f00 */
[----:B------:R-:W-:Y:S04]  /*6b60*/  FADD.FTZ R131, R126, R131 ;  /* 0x000000837e837221 */ /* 0x000fe80000010000 */
[----:B------:R-:W2:Y:S01]  /*6b70*/  MUFU.EX2 R129, R129 ;  /* 0x0000008100817308 */ /* 0x000ea20000000800 */
[C---:B---3--:R-:W-:Y:S01]  /*6b80*/  FMUL.FTZ R14, R3.reuse, R94 ;  /* 0x0000005e030e7220 */ /* 0x048fe20000410000 */
[C---:B------:R-:W-:Y:S01]  /*6b90*/  FMUL.FTZ R15, R3.reuse, R95 ;  /* 0x0000005f030f7220 */ /* 0x040fe20000410000 */
[C---:B------:R-:W-:Y:S01]  /*6ba0*/  FMUL.FTZ R19, R3.reuse, R91 ;  /* 0x0000005b03137220 */ /* 0x040fe20000410000 */
[----:B------:R-:W3:Y:S01]  /*6bb0*/  LDSM.16.MT88.4 R92, [R160+0x6000] ;  /* 0x00600000a05c783b */ /* 0x000ee20000004200 */
[C---:B------:R-:W-:Y:S01]  /*6bc0*/  FMUL.FTZ R22, R3.reuse, R86 ;  /* 0x0000005603167220 */ /* 0x040fe20000410000 */
[C---:B------:R-:W-:Y:S01]  /*6bd0*/  FMUL.FTZ R23, R3.reuse, R87 ;  /* 0x0000005703177220 */ /* 0x040fe20000410000 */
[C---:B------:R-:W-:Y:S03]  /*6be0*/  FMUL.FTZ R10, R3.reuse, R98 ;  /* 0x00000062030a7220 */ /* 0x040fe60000410000 */
[----:B------:R-:W-:Y:S01]  /*6bf0*/  MUFU.EX2 R130, R130 ;  /* 0x0000008200827308 */ /* 0x000fe20000000800 */
[C---:B------:R-:W-:Y:S01]  /*6c00*/  FMUL.FTZ R11, R3.reuse, R99 ;  /* 0x00000063030b7220 */ /* 0x040fe20000410000 */
[----:B------:R-:W-:Y:S01]  /*6c10*/  FFMA.FTZ R102, R18, UR4, -R103 ;  /* 0x0000000412667c23 */ /* 0x000fe20008010867 */
[C---:B------:R-:W-:Y:S01]  /*6c20*/  FMUL.FTZ R18, R3.reuse, R90 ;  /* 0x0000005a03127220 */ /* 0x040fe20000410000 */
[----:B------:R-:W4:Y:S01]  /*6c30*/  LDSM.16.MT88.4 R84, [R163+0x6800] ;  /* 0x00680000a354783b */ /* 0x000f220000004200 */
[C---:B------:R-:W-:Y:S01]  /*6c40*/  FMUL.FTZ R26, R3.reuse, R82 ;  /* 0x00000052031a7220 */ /* 0x040fe20000410000 */
[C---:B------:R-:W-:Y:S01]  /*6c50*/  FMUL.FTZ R27, R3.reuse, R83 ;  /* 0x00000053031b7220 */ /* 0x040fe20000410000 */
[----:B------:R-:W-:Y:S03]  /*6c60*/  FMUL.FTZ R70, R3, R70 ;  /* 0x0000004603467220 */ /* 0x000fe60000410000 */
[----:B------:R-:W5:Y:S01]  /*6c70*/  MUFU.EX2 R121, R121 ;  /* 0x0000007900797308 */ /* 0x000f620000000800 */
[----:B--2---:R-:W-:Y:S01]  /*6c80*/  F2FP.F16.F32.PACK_AB R97, R129, R132 ;  /* 0x000000848161723e */ /* 0x004fe200000000ff */
[C---:B------:R-:W-:Y:S01]  /*6c90*/  FMUL.FTZ R71, R3.reuse, R71 ;  /* 0x0000004703477220 */ /* 0x040fe20000410000 */
[C---:B------:R-:W-:Y:S01]  /*6ca0*/  FMUL.FTZ R74, R3.reuse, R74 ;  /* 0x0000004a034a7220 */ /* 0x040fe20000410000 */
[----:B------:R-:W2:Y:S01]  /*6cb0*/  LDSM.16.MT88.4 R88, [R162+0x6800] ;  /* 0x00680000a258783b */ /* 0x000ea20000004200 */
[C---:B------:R-:W-:Y:S01]  /*6cc0*/  FMUL.FTZ R75, R3.reuse, R75 ;  /* 0x0000004b034b7220 */ /* 0x040fe20000410000 */
[C---:B------:R-:W-:Y:S01]  /*6cd0*/  FMUL.FTZ R78, R3.reuse, R78 ;  /* 0x0000004e034e7220 */ /* 0x040fe20000410000 */
[C---:B------:R-:W-:Y:S03]  /*6ce0*/  FMUL.FTZ R79, R3.reuse, R79 ;  /* 0x0000004f034f7220 */ /* 0x040fe60000410000 */
[----:B------:R-:W-:Y:S01]  /*6cf0*/  MUFU.EX2 R124, R124 ;  /* 0x0000007c007c7308 */ /* 0x000fe20000000800 */
[----:B------:R-:W-:Y:S04]  /*6d00*/  FFMA.FTZ R132, R3, R186, R132 ;  /* 0x000000ba03847223 */ /* 0x000fe80000010084 */
[----:B------:R-:W-:Y:S05]  /*6d10*/  FADD.FTZ R129, R129, R132 ;  /* 0x0000008481817221 */ /* 0x000fea0000010000 */
[----:B------:R-:W1:Y:S01]  /*6d20*/  MUFU.EX2 R127, R127 ;  /* 0x0000007f007f7308 */ /* 0x000e620000000800 */
[C---:B-----5:R-:W-:Y:S01]  /*6d30*/  F2FP.F16.F32.PACK_AB R98, R121.reuse, R130 ;  /* 0x000000827962723e */ /* 0x060fe200000000ff */
[----:B------:R-:W-:Y:S04]  /*6d40*/  FADD.FTZ R130, R130, R131 ;  /* 0x0000008382827221 */ /* 0x000fe80000010000 */
[----:B------:R-:W-:Y:S04]  /*6d50*/  FADD.FTZ R121, R121, R130 ;  /* 0x0000008279797221 */ /* 0x000fe80000010000 */
[----:B------:R-:W-:Y:S10]  /*6d60*/  MUFU.EX2 R117, R117 ;  /* 0x0000007500757308 */ /* 0x000ff40000000800 */
[----:B------:R-:W5:Y:S01]  /*6d70*/  MUFU.EX2 R6, R6 ;  /* 0x0000000600067308 */ /* 0x000f620000000800 */
[----:B-1----:R-:W-:Y:S09]  /*6d80*/  F2FP.F16.F32.PACK_AB R99, R127, R124 ;  /* 0x0000007c7f63723e */ /* 0x002ff200000000ff */
[----:B------:R-:W-:Y:S01]  /*6d90*/  MUFU.EX2 R102, R102 ;  /* 0x0000006600667308 */ /* 0x000fe20000000800 */
[C---:B------:R-:W-:Y:S06]  /*6da0*/  HMMA.16816.F32 R8, R96.reuse, R104, R8 ;  /* 0x000000686008723c */ /* 0x040fec0000001808 */
[C---:B------:R-:W-:Y:S03]  /*6db0*/  HMMA.16816.F32 R12, R96.reuse, R106, R12 ;  /* 0x0000006a600c723c */ /* 0x040fe6000000180c */
[----:B------:R-:W1:Y:S01]  /*6dc0*/  MUFU.EX2 R5, R5 ;  /* 0x0000000500057308 */ /* 0x000e620000000800 */
[----:B------:R-:W2:Y:S01]  /*6dd0*/  LDSM.16.MT88.4 R104, [R161+0x6800] ;  /* 0x00680000a168783b */ /* 0x000ea20000004200 */
[----:B-----5:R-:W-:Y:S01]  /*6de0*/  F2FP.F16.F32.PACK_AB R82, R6, R117 ;  /* 0x000000750652723e */ /* 0x020fe200000000ff */
[C---:B------:R-:W-:Y:S07]  /*6df0*/  HMMA.16816.F32 R16, R96.reuse, R108, R16 ;  /* 0x0000006c6010723c */ /* 0x040fee0000001810 */
[----:B------:R-:W-:Y:S01]  /*6e00*/  MUFU.EX2 R7, R7 ;  /* 0x0000000700077308 */ /* 0x000fe20000000800 */
[C---:B------:R-:W-:Y:S09]  /*6e10*/  HMMA.16816.F32 R20, R96.reuse, R110, R20 ;  /* 0x0000006e6014723c */ /* 0x040ff20000001814 */
[----:B------:R-:W5:Y:S02]  /*6e20*/  MUFU.EX2 R118, R118 ;  /* 0x0000007600767308 */ /* 0x000f640000000800 */
[--C-:B------:R-:W-:Y:S01]  /*6e30*/  FFMA.FTZ R108, R24, UR4, -R116.reuse ;  /* 0x00000004186c7c23 */ /* 0x100fe20008010874 */
[----:B------:R-:W-:Y:S01]  /*6e40*/  FFMA.FTZ R109, R25, UR4, -R116 ;  /* 0x00000004196d7c23 */ /* 0x000fe20008010874 */
[C---:B------:R-:W-:Y:S01]  /*6e50*/  FMUL.FTZ R24, R100.reuse, R80 ;  /* 0x0000005064187220 */ /* 0x040fe20000410000 */
[----:B------:R-:W-:Y:S01]  /*6e60*/  FMUL.FTZ R25, R100, R81 ;  /* 0x0000005164197220 */ /* 0x000fe20000410000 */
[----:B------:R-:W-:Y:S04]  /*6e70*/  F2FP.F16.F32.PACK_AB R80, R119, R122 ;  /* 0x0000007a7750723e */ /* 0x000fe800000000ff */
[----:B------:R-:W-:Y:S01]  /*6e80*/  MUFU.EX2 R125, R125 ;  /* 0x0000007d007d7308 */ /* 0x000fe20000000800 */
[----:B------:R-:W-:Y:S01]  /*6e90*/  F2FP.F16.F32.PACK_AB R81, R120, R123 ;  /* 0x0000007b7851723e */ /* 0x000fe200000000ff */
[----:B------:R-:W-:Y:S01]  /*6ea0*/  FADD.FTZ R122, R122, R121 ;  /* 0x000000797a7a7221 */ /* 0x000fe20000010000 */
[----:B-1----:R-:W-:Y:S01]  /*6eb0*/  F2FP.F16.F32.PACK_AB R83, R5, R102 ;  /* 0x000000660553723e */ /* 0x002fe200000000ff */
[C---:B------:R-:W-:Y:S06]  /*6ec0*/  HMMA.16816.F32 R24, R96.reuse, R112, R24 ;  /* 0x000000706018723c */ /* 0x040fec0000001818 */
[----:B------:R-:W1:Y:S01]  /*6ed0*/  MUFU.EX2 R128, R128 ;  /* 0x0000008000807308 */ /* 0x000e620000000800 */
[----:B------:R-:W-:Y:S01]  /*6ee0*/  FADD.FTZ R122, R119, R122 ;  /* 0x0000007a777a7221 */ /* 0x000fe20000010000 */
[C---:B------:R-:W-:Y:S03]  /*6ef0*/  HMMA.16816.F32 R68, R96.reuse, R114, R68 ;  /* 0x000000726044723c */ /* 0x040fe60000001844 */
[--C-:B------:R-:W-:Y:S03]  /*6f00*/  FFMA.FTZ R112, R28, UR4, -R116.reuse ;  /* 0x000000041c707c23 */ /* 0x100fe60008010874 */
[C---:B---3--:R-:W-:Y:S02]  /*6f10*/  HMMA.16816.F32 R72, R96.reuse, R92, R72 ;  /* 0x0000005c6048723c */ /* 0x048fe40000001848 */
[----:B------:R-:W-:Y:S03]  /*6f20*/  MUFU.EX2 R108, R108 ;  /* 0x0000006c006c7308 */ /* 0x000fe60000000800 */
[----:B-----5:R-:W-:Y:S01]  /*6f30*/  F2FP.F16.F32.PACK_AB R28, R118, R7 ;  /* 0x00000007761c723e */ /* 0x020fe200000000ff */
[----:B------:R-:W-:Y:S01]  /*6f40*/  HMMA.16816.F32 R76, R96, R94, R76 ;  /* 0x0000005e604c723c */ /* 0x000fe2000000184c */
[----:B------:R-:W3:Y:S05]  /*6f50*/  LDSM.16.MT88.4 R92, [R160+0x6800] ;  /* 0x00680000a05c783b */ /* 0x000eea0000004200 */
[----:B------:R-:W5:Y:S01]  /*6f60*/  MUFU.EX2 R109, R109 ;  /* 0x0000006d006d7308 */ /* 0x000f620000000800 */
[--C-:B------:R-:W-:Y:S01]  /*6f70*/  FFMA.FTZ R113, R29, UR4, -R116.reuse ;  /* 0x000000041d717c23 */ /* 0x100fe20008010874 */
[C---:B----4-:R-:W-:Y:S01]  /*6f80*/  HMMA.16816.F32 R8, R80.reuse, R84, R8 ;  /* 0x000000545008723c */ /* 0x050fe20000001808 */
[----:B------:R-:W-:Y:S04]  /*6f90*/  LDSM.16.MT88.4 R96, [R161+0x7000] ;  /* 0x00700000a160783b */ /* 0x000fe80000004200 */
[----:B-1----:R-:W-:Y:S01]  /*6fa0*/  F2FP.F16.F32.PACK_AB R29, R128, R125 ;  /* 0x0000007d801d723e */ /* 0x002fe200000000ff */
[C---:B------:R-:W-:Y:S02]  /*6fb0*/  HMMA.16816.F32 R12, R80.reuse, R86, R12 ;  /* 0x00000056500c723c */ /* 0x040fe4000000180c */
[----:B------:R-:W-:Y:S01]  /*6fc0*/  MUFU.EX2 R110, R134 ;  /* 0x00000086006e7308 */ /* 0x000fe20000000800 */
[----:B------:R-:W1:Y:S03]  /*6fd0*/  LDSM.16.MT88.4 R84, [R163+0x7000] ;  /* 0x00700000a354783b */ /* 0x000e660000004200 */
[C---:B--2---:R-:W-:Y:S06]  /*6fe0*/  HMMA.16816.F32 R16, R80.reuse, R88, R16 ;  /* 0x000000585010723c */ /* 0x044fec0000001810 */
[----:B------:R2:W4:Y:S01]  /*6ff0*/  MUFU.EX2 R111, R133 ;  /* 0x00000085006f7308 */ /* 0x0005220000000800 */
[--C-:B------:R-:W-:Y:S01]  /*7000*/  FFMA.FTZ R114, R30, UR4, -R103.reuse ;  /* 0x000000041e727c23 */ /* 0x100fe20008010867 */
[C---:B------:R-:W-:Y:S01]  /*7010*/  HMMA.16816.F32 R20, R80.reuse, R90, R20 ;  /* 0x0000005a5014723c */ /* 0x040fe20000001814 */
[----:B------:R-:W1:Y:S07]  /*7020*/  LDSM.16.MT88.4 R88, [R162+0x7000] ;  /* 0x00700000a258783b */ /* 0x000e6e0000004200 */
[----:B------:R-:W-:Y:S01]  /*7030*/  MUFU.EX2 R112, R112 ;  /* 0x0000007000707308 */ /* 0x000fe20000000800 */
[C---:B------:R-:W-:Y:S03]  /*7040*/  HMMA.16816.F32 R24, R80.reuse, R104, R24 ;  /* 0x000000685018723c */ /* 0x040fe60000001818 */
[----:B-----5:R-:W-:Y:S03]  /*7050*/  F2FP.F16.F32.PACK_AB R30, R109, R108 ;  /* 0x0000006c6d1e723e */ /* 0x020fe600000000ff */
[C---:B------:R-:W-:Y:S03]  /*7060*/  HMMA.16816.F32 R68, R80.reuse, R106, R68 ;  /* 0x0000006a5044723c */ /* 0x040fe60000001844 */
[----:B------:R-:W5:Y:S02]  /*7070*/  MUFU.EX2 R113, R113 ;  /* 0x0000007100717308 */ /* 0x000f640000000800 */
[--C-:B--2---:R-:W-:Y:S01]  /*7080*/  FFMA.FTZ R133, R32, UR4, -R116.reuse ;  /* 0x0000000420857c23 */ /* 0x104fe20008010874 */
[C---:B---3--:R-:W-:Y:S07]  /*7090*/  HMMA.16816.F32 R72, R80.reuse, R92, R72 ;  /* 0x0000005c5048723c */ /* 0x048fee0000001848 */
[----:B------:R-:W-:Y:S01]  /*70a0*/  MUFU.EX2 R114, R114 ;  /* 0x0000007200727308 */ /* 0x000fe20000000800 */
[--C-:B------:R-:W-:Y:S01]  /*70b0*/  FFMA.FTZ R115, R31, UR4, -R103.reuse ;  /* 0x000000041f737c23 */ /* 0x100fe20008010867 */
[----:B------:R-:W-:Y:S01]  /*70c0*/  HMMA.16816.F32 R76, R80, R94, R76 ;  /* 0x0000005e504c723c */ /* 0x000fe2000000184c */
[----:B------:R-:W-:Y:S07]  /*70d0*/  LDSM.16.MT88.4 R80, [R163+0x7800] ;  /* 0x00780000a350783b */ /* 0x000fee0000004200 */
[----:B------:R-:W2:Y:S03]  /*70e0*/  MUFU.EX2 R115, R115 ;  /* 0x0000007300737308 */ /* 0x000ea60000000800 */
[----:B----4-:R-:W-:Y:S01]  /*70f0*/  F2FP.F16.F32.PACK_AB R31, R111, R110 ;  /* 0x0000006e6f1f723e */ /* 0x010fe200000000ff */
[--C-:B------:R-:W-:Y:S01]  /*7100*/  FFMA.FTZ R104, R33, UR4, -R116.reuse ;  /* 0x0000000421687c23 */ /* 0x100fe20008010874 */
[--C-:B------:R-:W-:Y:S01]  /*7110*/  FFMA.FTZ R105, R34, UR4, -R103.reuse ;  /* 0x0000000422697c23 */ /* 0x100fe20008010867 */
[----:B------:R-:W-:Y:S01]  /*7120*/  LDSM.16.MT88.4 R92, [R163+0x9800] ;  /* 0x00980000a35c783b */ /* 0x000fe20000004200 */
[----:B------:R-:W-:Y:S01]  /*7130*/  FFMA.FTZ R134, R35, UR4, -R103 ;  /* 0x0000000423867c23 */ /* 0x000fe20008010867 */
[--C-:B------:R-:W-:Y:S02]  /*7140*/  FFMA.FTZ R107, R36, UR4, -R116.reuse ;  /* 0x00000004246b7c23 */ /* 0x100fe40008010874 */
[C---:B-1----:R-:W-:Y:S01]  /*7150*/  HMMA.16816.F32 R8, R28.reuse, R84, R8 ;  /* 0x000000541c08723c */ /* 0x042fe20000001808 */
[----:B------:R-:W-:Y:S03]  /*7160*/  MUFU.EX2 R135, R135 ;  /* 0x0000008700877308 */ /* 0x000fe60000000800 */
[----:B------:R-:W1:Y:S01]  /*7170*/  LDSM.16.MT88.4 R32, [R160+0x7000] ;  /* 0x00700000a020783b */ /* 0x000e620000004200 */
[----:B-----5:R-:W-:Y:S01]  /*7180*/  F2FP.F16.F32.PACK_AB R36, R113, R112 ;  /* 0x000000707124723e */ /* 0x020fe200000000ff */
[C---:B------:R-:W-:Y:S05]  /*7190*/  HMMA.16816.F32 R12, R28.reuse, R86, R12 ;  /* 0x000000561c0c723c */ /* 0x040fea000000180c */
[----:B------:R-:W-:Y:S01]  /*71a0*/  MUFU.EX2 R107, R107 ;  /* 0x0000006b006b7308 */ /* 0x000fe20000000800 */
[----:B------:R-:W-:Y:S01]  /*71b0*/  FFMA.FTZ R106, R37, UR4, -R116 ;  /* 0x00000004256a7c23 */ /* 0x000fe20008010874 */
[C---:B------:R-:W-:Y:S01]  /*71c0*/  HMMA.16816.F32 R16, R28.reuse, R88, R16 ;  /* 0x000000581c10723c */ /* 0x040fe20000001810 */
[----:B------:R-:W3:Y:S03]  /*71d0*/  LDSM.16.MT88.4 R84, [R162+0x7800] ;  /* 0x00780000a254783b */ /* 0x000ee60000004200 */
[----:B--2---:R-:W-:Y:S02]  /*71e0*/  F2FP.F16.F32.PACK_AB R37, R115, R114 ;  /* 0x000000727325723e */ /* 0x004fe400000000ff */
[C---:B------:R-:W-:Y:S02]  /*71f0*/  HMMA.16816.F32 R20, R28.reuse, R90, R20 ;  /* 0x0000005a1c14723c */ /* 0x040fe40000001814 */
[----:B------:R-:W-:Y:S01]  /*7200*/  MUFU.EX2 R133, R133 ;  /* 0x0000008500857308 */ /* 0x000fe20000000800 */
[----:B------:R-:W2:Y:S02]  /*7210*/  LDSM.16.MT88.4 R88, [R161+0x7800] ;  /* 0x00780000a158783b */ /* 0x000ea40000004200 */
[----:B------:R-:W-:Y:S01]  /*7220*/  FADD.FTZ R117, R117, R122 ;  /* 0x0000007a75757221 */ /* 0x000fe20000010000 */
[C---:B------:R-:W-:Y:S06]  /*7230*/  HMMA.16816.F32 R24, R28.reuse, R96, R24 ;  /* 0x000000601c18723c */ /* 0x040fec0000001818 */
[----:B------:R-:W4:Y:S01]  /*7240*/  MUFU.EX2 R104, R104 ;  /* 0x0000006800687308 */ /* 0x000f220000000800 */
[----:B------:R-:W-:Y:S01]  /*7250*/  FADD.FTZ R6, R6, R117 ;  /* 0x0000007506067221 */ /* 0x000fe20000010000 */
[C---:B------:R-:W-:Y:S08]  /*7260*/  HMMA.16816.F32 R68, R28.reuse, R98, R68 ;  /* 0x000000621c44723c */ /* 0x040ff00000001844 */
[----:B------:R-:W-:Y:S03]  /*7270*/  MUFU.EX2 R105, R105 ;  /* 0x0000006900697308 */ /* 0x000fe60000000800 */
[----:B------:R-:W-:Y:S01]  /*7280*/  FADD.FTZ R7, R7, R6 ;  /* 0x0000000607077221 */ /* 0x000fe20000010000 */
[----:B------:R-:W-:Y:S03]  /*7290*/  FFMA.FTZ R6, R66, UR4, -R103 ;  /* 0x0000000442067c23 */ /* 0x000fe60008010867 */
[----:B------:R-:W-:Y:S03]  /*72a0*/  FADD.FTZ R7, R118, R7 ;  /* 0x0000000776077221 */ /* 0x000fe60000010000 */
[----:B------:R-:W5:Y:S01]  /*72b0*/  MUFU.EX2 R134, R134 ;  /* 0x0000008600867308 */ /* 0x000f620000000800 */
[C---:B-1----:R-:W-:Y:S03]  /*72c0*/  HMMA.16816.F32 R72, R28.reuse, R32, R72 ;  /* 0x000000201c48723c */ /* 0x042fe60000001848 */
[----:B----4-:R-:W-:Y:S01]  /*72d0*/  F2FP.F16.F32.PACK_AB R38, R104, R133 ;  /* 0x000000856826723e */ /* 0x010fe200000000ff */
[----:B------:R-:W-:Y:S02]  /*72e0*/  FADD.FTZ R108, R108, R7 ;  /* 0x000000076c6c7221 */ /* 0x000fe40000010000 */
[----:B------:R-:W-:Y:S01]  /*72f0*/  HMMA.16816.F32 R76, R28, R34, R76 ;  /* 0x000000221c4c723c */ /* 0x000fe2000000184c */
[----:B------:R-:W1:Y:S02]  /*7300*/  LDSM.16.MT88.4 R28, [R160+0x7800] ;  /* 0x00780000a01c783b */ /* 0x000e640000004200 */
[----:B------:R-:W4:Y:S02]  /*7310*/  MUFU.EX2 R106, R106 ;  /* 0x0000006a006a7308 */ /* 0x000f240000000800 */
[----:B------:R-:W-:Y:S08]  /*7320*/  FADD.FTZ R109, R109, R108 ;  /* 0x0000006c6d6d7221 */ /* 0x000ff00000010000 */
[----:B------:R-:W3:Y:S01]  /*7330*/  MUFU.EX2 R136, R136 ;  /* 0x0000008800887308 */ /* 0x000ee20000000800 */
[----:B-----5:R-:W-:Y:S01]  /*7340*/  F2FP.F16.F32.PACK_AB R39, R134, R105 ;  /* 0x000000698627723e */ /* 0x020fe200000000ff */
[----:B------:R-:W-:Y:S04]  /*7350*/  FADD.FTZ R112, R112, R109 ;  /* 0x0000006d70707221 */ /* 0x000fe80000010000 */
[----:B------:R-:W-:Y:S02]  /*7360*/  FADD.FTZ R112, R113, R112 ;  /* 0x0000007071707221 */ /* 0x000fe40000010000 */
[C---:B------:R-:W-:Y:S02]  /*7370*/  HMMA.16816.F32 R8, R36.reuse, R80, R8 ;  /* 0x000000502408723c */ /* 0x040fe40000001808 */
[----:B------:R-:W5:Y:S03]  /*7380*/  MUFU.EX2 R138, R138 ;  /* 0x0000008a008a7308 */ /* 0x000f660000000800 */
[----:B----4-:R-:W-:Y:S01]  /*7390*/  F2FP.F16.F32.PACK_AB R32, R106, R107 ;  /* 0x0000006b6a20723e */ /* 0x010fe200000000ff */
[C---:B------:R-:W-:Y:S01]  /*73a0*/  HMMA.16816.F32 R12, R36.reuse, R82, R12 ;  /* 0x00000052240c723c */ /* 0x040fe2000000180c */
[----:B------:R-:W4:Y:S05]  /*73b0*/  LDSM.16.MT88.4 R80, [R162+0x8000] ;  /* 0x00800000a250783b */ /* 0x000f2a0000004200 */
[----:B------:R-:W-:Y:S01]  /*73c0*/  MUFU.EX2 R139, R139 ;  /* 0x0000008b008b7308 */ /* 0x000fe20000000800 */
[----:B---3--:R-:W-:Y:S01]  /*73d0*/  F2FP.F16.F32.PACK_AB R33, R136, R135 ;  /* 0x000000878821723e */ /* 0x008fe200000000ff */
[C---:B------:R-:W-:Y:S08]  /*73e0*/  HMMA.16816.F32 R16, R36.reuse, R84, R16 ;  /* 0x000000542410723c */ /* 0x040ff00000001810 */
[----:B------:R-:W3:Y:S01]  /*73f0*/  MUFU.EX2 R140, R140 ;  /* 0x0000008c008c7308 */ /* 0x000ee20000000800 */
[C---:B------:R-:W-:Y:S01]  /*7400*/  HMMA.16816.F32 R20, R36.reuse, R86, R20 ;  /* 0x000000562414723c */ /* 0x040fe20000001814 */
[----:B------:R-:W-:Y:S02]  /*7410*/  LDSM.16.MT88.4 R84, [R162+0x9800] ;  /* 0x00980000a254783b */ /* 0x000fe40000004200 */
[----:B-----5:R-:W-:Y:S03]  /*7420*/  F2FP.F16.F32.PACK_AB R34, R138, R137 ;  /* 0x000000898a22723e */ /* 0x020fe600000000ff */
[C---:B--2---:R-:W-:Y:S03]  /*7430*/  HMMA.16816.F32 R24, R36.reuse, R88, R24 ;  /* 0x000000582418723c */ /* 0x044fe60000001818 */
[----:B------:R-:W-:Y:S02]  /*7440*/  MUFU.EX2 R141, R141 ;  /* 0x0000008d008d7308 */ /* 0x000fe40000000800 */
[----:B------:R-:W-:Y:S01]  /*7450*/  FADD.FTZ R133, R133, R112 ;  /* 0x0000007085857221 */ /* 0x000fe20000010000 */
[C---:B------:R-:W-:Y:S07]  /*7460*/  HMMA.16816.F32 R68, R36.reuse, R90, R68 ;  /* 0x0000005a2444723c */ /* 0x040fee0000001844 */
[----:B------:R-:W2:Y:S01]  /*7470*/  MUFU.EX2 R142, R142 ;  /* 0x0000008e008e7308 */ /* 0x000ea20000000800 */
[----:B---3--:R-:W-:Y:S01]  /*7480*/  F2FP.F16.F32.PACK_AB R35, R140, R139 ;  /* 0x0000008b8c23723e */ /* 0x008fe200000000ff */
[C---:B-1----:R-:W-:Y:S08]  /*7490*/  HMMA.16816.F32 R72, R36.reuse, R28, R72 ;  /* 0x0000001c2448723c */ /* 0x042ff00000001848 */
[----:B------:R-:W-:Y:S01]  /*74a0*/  MUFU.EX2 R143, R143 ;  /* 0x0000008f008f7308 */ /* 0x000fe20000000800 */
[----:B------:R-:W-:Y:S01]  /*74b0*/  HMMA.16816.F32 R76, R36, R30, R76 ;  /* 0x0000001e244c723c */ /* 0x000fe2000000184c */
[----:B------:R-:W1:Y:S02]  /*74c0*/  LDSM.16.MT88.4 R28, [R160+0x8000] ;  /* 0x00800000a01c783b */ /* 0x000e640000004200 */
[----:B------:R-:W-:Y:S03]  /*74d0*/  FADD.FTZ R104, R104, R133 ;  /* 0x0000008568687221 */ /* 0x000fe60000010000 */
[C---:B------:R-:W-:Y:S03]  /*74e0*/  HMMA.16816.F32 R8, R32.reuse, R40, R8 ;  /* 0x000000282008723c */ /* 0x040fe60000001808 */
[----:B------:R-:W3:Y:S02]  /*74f0*/  MUFU.EX2 R144, R144 ;  /* 0x0000009000907308 */ /* 0x000ee40000000800 */
[----:B--2---:R-:W-:Y:S01]  /*7500*/  F2FP.F16.F32.PACK_AB R36, R142, R141 ;  /* 0x0000008d8e24723e */ /* 0x004fe200000000ff */
[C---:B------:R-:W-:Y:S01]  /*7510*/  HMMA.16816.F32 R12, R32.reuse, R42, R12 ;  /* 0x0000002a200c723c */ /* 0x040fe2000000180c */
[----:B------:R-:W2:Y:S06]  /*7520*/  LDSM.16.MT88.4 R40, [R163+0x8800] ;  /* 0x00880000a328783b */ /* 0x000eac0000004200 */
[----:B------:R-:W-:Y:S01]  /*7530*/  MUFU.EX2 R145, R145 ;  /* 0x0000009100917308 */ /* 0x000fe20000000800 */
[----:B------:R-:W-:Y:S01]  /*7540*/  FADD.FTZ R107, R107, R104 ;  /* 0x000000686b6b7221 */ /* 0x000fe20000010000 */
[C---:B----4-:R-:W-:Y:S08]  /*7550*/  HMMA.16816.F32 R16, R32.reuse, R80, R16 ;  /* 0x000000502010723c */ /* 0x050ff00000001810 */
[----:B------:R-:W4:Y:S01]  /*7560*/  MUFU.EX2 R146, R146 ;  /* 0x0000009200927308 */ /* 0x000f220000000800 */
[C---:B------:R-:W-:Y:S03]  /*7570*/  HMMA.16816.F32 R20, R32.reuse, R82, R20 ;  /* 0x000000522014723c */ /* 0x040fe60000001814 */
[----:B---3--:R-:W-:Y:S03]  /*7580*/  F2FP.F16.F32.PACK_AB R37, R144, R143 ;  /* 0x0000008f9025723e */ /* 0x008fe600000000ff */
[C---:B------:R-:W-:Y:S03]  /*7590*/  HMMA.16816.F32 R24, R32.reuse, R44, R24 ;  /* 0x0000002c2018723c */ /* 0x040fe60000001818 */
[----:B------:R-:W-:Y:S02]  /*75a0*/  MUFU.EX2 R147, R147 ;  /* 0x0000009300937308 */ /* 0x000fe40000000800 */
[----:B------:R-:W-:Y:S01]  /*75b0*/  FADD.FTZ R106, R106, R107 ;  /* 0x0000006b6a6a7221 */ /* 0x000fe20000010000 */
[C---:B------:R-:W-:Y:S01]  /*75c0*/  HMMA.16816.F32 R68, R32.reuse, R46, R68 ;  /* 0x0000002e2044723c */ /* 0x040fe20000001844 */
[----:B------:R-:W3:Y:S06]  /*75d0*/  LDSM.16.MT88.4 R44, [R161+0x8800] ;  /* 0x00880000a12c783b */ /* 0x000eec0000004200 */
[----:B------:R-:W5:Y:S01]  /*75e0*/  MUFU.EX2 R148, R148 ;  /* 0x0000009400947308 */ /* 0x000f620000000800 */
[----:B----4-:R-:W-:Y:S01]  /*75f0*/  F2FP.F16.F32.PACK_AB R38, R146, R145 ;  /* 0x000000919226723e */ /* 0x010fe200000000ff */
[C---:B-1----:R-:W-:Y:S08]  /*7600*/  HMMA.16816.F32 R72, R32.reuse, R28, R72 ;  /* 0x0000001c2048723c */ /* 0x042ff00000001848 */
[----:B------:R-:W-:Y:S01]  /*7610*/  MUFU.EX2 R52, R52 ;  /* 0x0000003400347308 */ /* 0x000fe20000000800 */
[----:B------:R-:W-:Y:S01]  /*7620*/  HMMA.16816.F32 R76, R32, R30, R76 ;  /* 0x0000001e204c723c */ /* 0x000fe2000000184c */
[----:B------:R-:W1:Y:S02]  /*7630*/  LDSM.16.MT88.4 R28, [R160+0x8800] ;  /* 0x00880000a01c783b */ /* 0x000e640000004200 */
[----:B------:R-:W-:Y:S06]  /*7640*/  FADD.FTZ R137, R137, R106 ;  /* 0x0000006a89897221 */ /* 0x000fec0000010000 */
[----:B------:R-:W4:Y:S02]  /*7650*/  MUFU.EX2 R53, R53 ;  /* 0x0000003500357308 */ /* 0x000f240000000800 */
[----:B-----5:R-:W-:Y:S01]  /*7660*/  F2FP.F16.F32.PACK_AB R39, R148, R147 ;  /* 0x000000939427723e */ /* 0x020fe200000000ff */
[----:B------:R-:W5:Y:S01]  /*7670*/  LDSM.16.MT88.4 R32, [R163+0x9000] ;  /* 0x00900000a320783b */ /* 0x000f620000004200 */
[----:B------:R-:W-:Y:S05]  /*7680*/  FADD.FTZ R138, R138, R137 ;  /* 0x000000898a8a7221 */ /* 0x000fea0000010000 */
[C---:B--2---:R-:W-:Y:S01]  /*7690*/  HMMA.16816.F32 R8, R36.reuse, R40, R8 ;  /* 0x000000282408723c */ /* 0x044fe20000001808 */
[----:B------:R-:W-:Y:S04]  /*76a0*/  MUFU.EX2 R54, R54 ;  /* 0x0000003600367308 */ /* 0x000fe80000000800 */
[----:B------:R-:W-:Y:S01]  /*76b0*/  FADD.FTZ R141, R141, R138 ;  /* 0x0000008a8d8d7221 */ /* 0x000fe20000010000 */
[C---:B------:R-:W-:Y:S01]  /*76c0*/  HMMA.16816.F32 R12, R36.reuse, R42, R12 ;  /* 0x0000002a240c723c */ /* 0x040fe2000000180c */
[----:B------:R-:W2:Y:S04]  /*76d0*/  LDSM.16.MT88.4 R40, [R162+0x9000] ;  /* 0x00900000a228783b */ /* 0x000ea80000004200 */
[----:B------:R-:W4:Y:S01]  /*76e0*/  MUFU.EX2 R55, R55 ;  /* 0x0000003700377308 */ /* 0x000f220000000800 */
[----:B------:R-:W-:Y:S01]  /*76f0*/  FADD.FTZ R142, R142, R141 ;  /* 0x0000008d8e8e7221 */ /* 0x000fe20000010000 */
[C---:B------:R-:W-:Y:S08]  /*7700*/  HMMA.16816.F32 R16, R36.reuse, R48, R16 ;  /* 0x000000302410723c */ /* 0x040ff00000001810 */
[----:B------:R-:W-:Y:S01]  /*7710*/  MUFU.EX2 R56, R56 ;  /* 0x0000003800387308 */ /* 0x000fe20000000800 */
[C---:B------:R-:W-:Y:S03]  /*7720*/  HMMA.16816.F32 R20, R36.reuse, R50, R20 ;  /* 0x000000322414723c */ /* 0x040fe60000001814 */
[--C-:B------:R-:W-:Y:S03]  /*7730*/  FFMA.FTZ R48, R60, UR4, -R116.reuse ;  /* 0x000000043c307c23 */ /* 0x100fe60008010874 */
[C---:B---3--:R-:W-:Y:S03]  /*7740*/  HMMA.16816.F32 R24, R36.reuse, R44, R24 ;  /* 0x0000002c2418723c */ /* 0x048fe60000001818 */
[----:B------:R-:W3:Y:S02]  /*7750*/  MUFU.EX2 R57, R57 ;  /* 0x0000003900397308 */ /* 0x000ee40000000800 */
[----:B------:R-:W-:Y:S01]  /*7760*/  FFMA.FTZ R49, R61, UR4, -R116 ;  /* 0x000000043d317c23 */ /* 0x000fe20008010874 */
[C---:B------:R-:W-:Y:S07]  /*7770*/  HMMA.16816.F32 R68, R36.reuse, R46, R68 ;  /* 0x0000002e2444723c */ /* 0x040fee0000001844 */
[----:B------:R-:W-:Y:S01]  /*7780*/  MUFU.EX2 R58, R58 ;  /* 0x0000003a003a7308 */ /* 0x000fe20000000800 */
[----:B------:R-:W-:Y:S01]  /*7790*/  FADD.FTZ R44, R124, R129 ;  /* 0x000000817c2c7221 */ /* 0x000fe20000010000 */
[C---:B-1----:R-:W-:Y:S08]  /*77a0*/  HMMA.16816.F32 R72, R36.reuse, R28, R72 ;  /* 0x0000001c2448723c */ /* 0x042ff00000001848 */
[----:B------:R-:W1:Y:S01]  /*77b0*/  MUFU.EX2 R3, R59 ;  /* 0x0000003b00037308 */ /* 0x000e620000000800 */
[----:B------:R-:W-:Y:S01]  /*77c0*/  HMMA.16816.F32 R76, R36, R30, R76 ;  /* 0x0000001e244c723c */ /* 0x000fe2000000184c */
[----:B------:R-:W-:Y:S02]  /*77d0*/  LDSM.16.MT88.4 R36, [R160+0x9000] ;  /* 0x00900000a024783b */ /* 0x000fe40000004200 */
[----:B------:R-:W-:Y:S01]  /*77e0*/  FADD.FTZ R44, R127, R44 ;  /* 0x0000002c7f2c7221 */ /* 0x000fe20000010000 */
[----:B----4-:R-:W-:Y:S01]  /*77f0*/  F2FP.F16.F32.PACK_AB R28, R53, R52 ;  /* 0x00000034351c723e */ /* 0x010fe200000000ff */
[--C-:B------:R-:W-:Y:S01]  /*7800*/  FFMA.FTZ R50, R62, UR4, -R103.reuse ;  /* 0x000000043e327c23 */ /* 0x100fe20008010867 */
[----:B------:R-:W-:Y:S03]  /*7810*/  F2FP.F16.F32.PACK_AB R29, R55, R54 ;  /* 0x00000036371d723e */ /* 0x000fe600000000ff */
[----:B------:R-:W-:Y:S02]  /*7820*/  MUFU.EX2 R48, R48 ;  /* 0x0000003000307308 */ /* 0x000fe40000000800 */
[----:B------:R-:W-:Y:S01]  /*7830*/  FADD.FTZ R123, R123, R44 ;  /* 0x0000002c7b7b7221 */ /* 0x000fe20000010000 */
[----:B---3--:R-:W-:Y:S01]  /*7840*/  F2FP.F16.F32.PACK_AB R30, R57, R56 ;  /* 0x00000038391e723e */ /* 0x008fe200000000ff */
[----:B------:R-:W3:Y:S01]  /*7850*/  LDSM.16.MT88.4 R44, [R161+0x9000] ;  /* 0x00900000a12c783b */ /* 0x000ee20000004200 */
[----:B------:R-:W-:Y:S01]  /*7860*/  FFMA.FTZ R51, R63, UR4, -R103 ;  /* 0x000000043f337c23 */ /* 0x000fe20008010867 */
[----:B------:R-:W-:Y:S01]  /*7870*/  FADD.FTZ R123, R120, R123 ;  /* 0x0000007b787b7221 */ /* 0x000fe20000010000 */
[----:B-1----:R-:W-:Y:S01]  /*7880*/  F2FP.F16.F32.PACK_AB R31, R3, R58 ;  /* 0x0000003a031f723e */ /* 0x002fe200000000ff */
[----:B------:R-:W-:Y:S01]  /*7890*/  FFMA.FTZ R116, R65, UR4, -R116 ;  /* 0x0000000441747c23 */ /* 0x000fe20008010874 */
[----:B------:R-:W-:Y:S01]  /*78a0*/  FFMA.FTZ R103, R67, UR4, -R103 ;  /* 0x0000000443677c23 */ /* 0x000fe20008010867 */
[----:B------:R-:W-:Y:S01]  /*78b0*/  FADD.FTZ R102, R102, R123 ;  /* 0x0000007b66667221 */ /* 0x000fe20000010000 */
[----:B------:R-:W1:Y:S01]  /*78c0*/  MUFU.EX2 R49, R49 ;  /* 0x0000003100317308 */ /* 0x000e620000000800 */
[----:B------:R-:W-:Y:S02]  /*78d0*/  FADD.FTZ R145, R145, R142 ;  /* 0x0000008e91917221 */ /* 0x000fe40000010000 */
[C---:B-----5:R-:W-:Y:S05]  /*78e0*/  HMMA.16816.F32 R8, R28.reuse, R32, R8 ;  /* 0x000000201c08723c */ /* 0x060fea0000001808 */
[----:B------:R-:W-:Y:S01]  /*78f0*/  FADD.FTZ R102, R5, R102 ;  /* 0x0000006605667221 */ /* 0x000fe20000010000 */
[C---:B------:R-:W-:Y:S01]  /*7900*/  HMMA.16816.F32 R12, R28.reuse, R34, R12 ;  /* 0x000000221c0c723c */ /* 0x040fe2000000180c */
[----:B------:R-:W-:Y:S04]  /*7910*/  MUFU.EX2 R50, R50 ;  /* 0x0000003200327308 */ /* 0x000fe80000000800 */
[----:B------:R-:W-:Y:S01]  /*7920*/  FADD.FTZ R125, R125, R102 ;  /* 0x000000667d7d7221 */ /* 0x000fe20000010000 */
[C---:B--2---:R-:W-:Y:S05]  /*7930*/  HMMA.16816.F32 R16, R28.reuse, R40, R16 ;  /* 0x000000281c10723c */ /* 0x044fea0000001810 */
[----:B------:R-:W2:Y:S01]  /*7940*/  MUFU.EX2 R51, R51 ;  /* 0x0000003300337308 */ /* 0x000ea20000000800 */
[----:B-1----:R-:W-:Y:S01]  /*7950*/  F2FP.F16.F32.PACK_AB R32, R49, R48 ;  /* 0x000000303120723e */ /* 0x002fe200000000ff */
[C---:B------:R-:W-:Y:S01]  /*7960*/  HMMA.16816.F32 R20, R28.reuse, R42, R20 ;  /* 0x0000002a1c14723c */ /* 0x040fe20000001814 */
[----:B------:R-:W1:Y:S03]  /*7970*/  LDSM.16.MT88.4 R40, [R161+0x9800] ;  /* 0x00980000a128783b */ /* 0x000e660000004200 */
[----:B------:R-:W-:Y:S04]  /*7980*/  FADD.FTZ R125, R128, R125 ;  /* 0x0000007d807d7221 */ /* 0x000fe80000010000 */
[----:B------:R-:W-:Y:S03]  /*7990*/  MUFU.EX2 R5, R64 ;  /* 0x0000004000057308 */ /* 0x000fe60000000800 */
[----:B------:R-:W-:Y:S01]  /*79a0*/  FADD.FTZ R145, R146, R145 ;  /* 0x0000009192917221 */ /* 0x000fe20000010000 */
[----:B------:R-:W-:Y:S01]  /*79b0*/  FADD.FTZ R110, R110, R125 ;  /* 0x0000007d6e6e7221 */ /* 0x000fe20000010000 */
[C---:B---3--:R-:W-:Y:S05]  /*79c0*/  HMMA.16816.F32 R24, R28.reuse, R44, R24 ;  /* 0x0000002c1c18723c */ /* 0x048fea0000001818 */
[----:B------:R-:W3:Y:S01]  /*79d0*/  MUFU.EX2 R116, R116 ;  /* 0x0000007400747308 */ /* 0x000ee20000000800 */
[----:B------:R-:W-:Y:S01]  /*79e0*/  FADD.FTZ R111, R111, R110 ;  /* 0x0000006e6f6f7221 */ /* 0x000fe20000010000 */
[----:B--2---:R-:W-:Y:S01]  /*79f0*/  F2FP.F16.F32.PACK_AB R33, R51, R50 ;  /* 0x000000323321723e */ /* 0x004fe200000000ff */
[----:B------:R-:W-:Y:S01]  /*7a00*/  FADD.FTZ R52, R52, R145 ;  /* 0x0000009134347221 */ /* 0x000fe20000010000 */
[C---:B------:R-:W-:Y:S06]  /*7a10*/  HMMA.16816.F32 R68, R28.reuse, R46, R68 ;  /* 0x0000002e1c44723c */ /* 0x040fec0000001844 */
[----:B------:R-:W-:Y:S01]  /*7a20*/  MUFU.EX2 R6, R6 ;  /* 0x0000000600067308 */ /* 0x000fe20000000800 */
[----:B------:R-:W-:Y:S01]  /*7a30*/  FADD.FTZ R114, R114, R111 ;  /* 0x0000006f72727221 */ /* 0x000fe20000010000 */
[C---:B------:R-:W-:Y:S03]  /*7a40*/  HMMA.16816.F32 R72, R28.reuse, R36, R72 ;  /* 0x000000241c48723c */ /* 0x040fe60000001848 */
[----:B------:R-:W-:Y:S03]  /*7a50*/  FADD.FTZ R114, R115, R114 ;  /* 0x0000007273727221 */ /* 0x000fe60000010000 */
[----:B------:R-:W-:Y:S02]  /*7a60*/  HMMA.16816.F32 R76, R28, R38, R76 ;  /* 0x000000261c4c723c */ /* 0x000fe4000000184c */
[----:B------:R-:W2:Y:S01]  /*7a70*/  MUFU.EX2 R103, R103 ;  /* 0x0000006700677308 */ /* 0x000ea20000000800 */
[----:B------:R-:W4:Y:S02]  /*7a80*/  LDSM.16.MT88.4 R28, [R160+0x9800] ;  /* 0x00980000a01c783b */ /* 0x000f240000004200 */
[----:B------:R-:W-:Y:S01]  /*7a90*/  FADD.FTZ R105, R105, R114 ;  /* 0x0000007269697221 */ /* 0x000fe20000010000 */
[----:B---3--:R-:W-:Y:S01]  /*7aa0*/  F2FP.F16.F32.PACK_AB R34, R116, R5 ;  /* 0x000000057422723e */ /* 0x008fe200000000ff */
[----:B------:R-:W-:Y:S04]  /*7ab0*/  FADD.FTZ R53, R53, R52 ;  /* 0x0000003435357221 */ /* 0x000fe80000010000 */
        /* <DEDUP_REMOVED lines=19> */
[C---:B------:R-:W-:Y:S05]  /*7bf0*/  HMMA.16816.F32 R68, R32.reuse, R42, R68 ;  /* 0x0000002a2044723c */ /* 0x040fea0000001844 */
[----:B------:R-:W-:Y:S01]  /*7c00*/  FADD.FTZ R54, R54, R7 ;  /* 0x0000000736367221 */ /* 0x000fe20000010000 */
[C---:B----4-:R-:W-:Y:S05]  /*7c10*/  HMMA.16816.F32 R72, R32.reuse, R28, R72 ;  /* 0x0000001c2048723c */ /* 0x050fea0000001848 */
[----:B------:R-:W-:Y:S01]  /*7c20*/  FADD.FTZ R55, R55, R54 ;  /* 0x0000003637377221 */ /* 0x000fe20000010000 */
[----:B------:R-:W-:Y:S05]  /*7c30*/  HMMA.16816.F32 R76, R32, R30, R76 ;  /* 0x0000001e204c723c */ /* 0x000fea000000184c */
[----:B------:R-:W-:Y:S01]  /*7c40*/  FADD.FTZ R58, R58, R55 ;  /* 0x000000373a3a7221 */ /* 0x000fe20000010000 */
[----:B------:R-:W-:Y:S05]  /*7c50*/  FADD.FTZ R5, R5, R48 ;  /* 0x0000003005057221 */ /* 0x000fea0000010000 */
[----:B------:R-:W-:Y:S01]  /*7c60*/  FADD.FTZ R3, R3, R58 ;  /* 0x0000003a03037221 */ /* 0x000fe20000010000 */
[----:B------:R-:W-:Y:S03]  /*7c70*/  FADD.FTZ R187, R116, R5 ;  /* 0x0000000574bb7221 */ /* 0x000fe60000010000 */
[----:B------:R-:W-:Y:S01]  /*7c80*/  FADD.FTZ R50, R50, R3 ;  /* 0x0000000332327221 */ /* 0x000fe20000010000 */
[----:B------:R-:W-:Y:S03]  /*7c90*/  IADD3 R3, R185, -0x1, RZ ;  /* 0xffffffffb9037810 */ /* 0x000fe60007ffe0ff */
[----:B------:R-:W-:Y:S01]  /*7ca0*/  FADD.FTZ R51, R51, R50 ;  /* 0x0000003233337221 */ /* 0x000fe20000010000 */
[----:B------:R-:W-:Y:S02]  /*7cb0*/  MOV R185, R3 ;  /* 0x0000000300b97202 */ /* 0x000fe40000000f00 */
[----:B------:R-:W-:Y:S01]  /*7cc0*/  MOV R3, R0 ;  /* 0x0000000000037202 */ /* 0x000fe20000000f00 */
[----:B------:R-:W-:Y:S04]  /*7cd0*/  FADD.FTZ R6, R6, R51 ;  /* 0x0000003306067221 */ /* 0x000fe80000010000 */
[----:B------:R-:W-:Y:S01]  /*7ce0*/  FADD.FTZ R186, R103, R6 ;  /* 0x0000000667ba7221 */ /* 0x000fe20000010000 */
[----:B------:R-:W-:Y:S06]  /*7cf0*/  @P0 BRA `(.L_x_6225) ;  /* 0xffffffd0007c0947 */ /* 0x000fec000383ffff */
.L_x_6221:
[----:B------:R-:W1:Y:S01]  /*7d00*/  SHFL.BFLY PT, R4, R187, 0x2, 0x1f ;  /* 0x0c401f00bb047f89 */ /* 0x000e6200000e0000 */
[----:B------:R-:W2:Y:S01]  /*7d10*/  S2UR UR4, SR_CgaCtaId ;  /* 0x00000000000479c3 */ /* 0x000ea20000008800 */
[----:B------:R-:W-:Y:S01]  /*7d20*/  MOV R11, 0x3f800000 ;  /* 0x3f800000000b7802 */ /* 0x000fe20000000f00 */
[----:B------:R-:W-:Y:S01]  /*7d30*/  UMOV UR5, 0x400 ;  /* 0x0000040000057882 */ /* 0x000fe20000000000 */
[----:B------:R-:W3:Y:S01]  /*7d40*/  SHFL.BFLY PT, R7, R186, 0x2, 0x1f ;  /* 0x0c401f00ba077f89 */ /* 0x000ee200000e0000 */
[----:B------:R-:W-:Y:S01]  /*7d50*/  MOV R14, 0x7f800000 ;  /* 0x7f800000000e7802 */ /* 0x000fe20000000f00 */
[----:B------:R-:W4:Y:S01]  /*7d60*/  S2R R3, SR_TID.X ;  /* 0x0000000000037919 */ /* 0x000f220000002100 */
[----:B-1----:R-:W-:Y:S01]  /*7d70*/  FADD.FTZ R5, R4, R187 ;  /* 0x000000bb04057221 */ /* 0x002fe20000010000 */
[----:B--2---:R-:W-:Y:S01]  /*7d80*/  ULEA UR4, UR4, UR5, 0x18 ;  /* 0x0000000504047291 */ /* 0x004fe2000f8ec03f */
[----:B---3--:R-:W-:-:S03]  /*7d90*/  FADD.FTZ R4, R7, R186 ;  /* 0x000000ba07047221 */ /* 0x008fc60000010000 */
[----:B------:R-:W1:Y:S04]  /*7da0*/  SHFL.BFLY PT, R8, R5, 0x1, 0x1f ;  /* 0x0c201f0005087f89 */ /* 0x000e6800000e0000 */
[----:B------:R-:W2:Y:S01]  /*7db0*/  SHFL.BFLY PT, R7, R4, 0x1, 0x1f ;  /* 0x0c201f0004077f89 */ /* 0x000ea200000e0000 */
[----:B----4-:R-:W-:-:S04]  /*7dc0*/  SHF.R.S32.HI R6, RZ, 0x1f, R3 ;  /* 0x0000001fff067819 */ /* 0x010fc80000011403 */
[----:B------:R-:W-:-:S04]  /*7dd0*/  LEA.HI R10, R6, R3, RZ, 0x2 ;  /* 0x00000003060a7211 */ /* 0x000fc800078f10ff */
[----:B------:R-:W-:Y:S01]  /*7de0*/  LOP3.LUT R12, R10, 0x3ffffffc, RZ, 0xc0, !PT ;  /* 0x3ffffffc0a0c7812 */ /* 0x000fe200078ec0ff */
[----:B-1----:R-:W-:Y:S01]  /*7df0*/  FADD.FTZ R8, R5, R8 ;  /* 0x0000000805087221 */ /* 0x002fe20000010000 */
[----:B------:R-:W-:-:S03]  /*7e00*/  LEA.HI R5, R6, R3, RZ, 0x5 ;  /* 0x0000000306057211 */ /* 0x000fc600078f28ff */
[----:B------:R-:W-:Y:S01]  /*7e10*/  IMAD.IADD R9, R3, 0x1, -R12 ;  /* 0x0000000103097824 */ /* 0x000fe200078e0a0c */
[----:B------:R-:W-:Y:S01]  /*7e20*/  MOV R12, 0x3f800000 ;  /* 0x3f800000000c7802 */ /* 0x000fe20000000f00 */
[----:B--2---:R-:W-:Y:S01]  /*7e30*/  FADD.FTZ R7, R4, R7 ;  /* 0x0000000704077221 */ /* 0x004fe20000010000 */
[----:B------:R-:W-:Y:S02]  /*7e40*/  SHF.R.S32.HI R4, RZ, 0x5, R5 ;  /* 0x00000005ff047819 */ /* 0x000fe40000011405 */
[----:B------:R-:W-:Y:S02]  /*7e50*/  FSETP.NE.FTZ.AND P4, PT, R8, RZ, PT ;  /* 0x000000ff0800720b */ /* 0x000fe40003f95000 */
[----:B------:R-:W-:Y:S01]  /*7e60*/  FSETP.NE.FTZ.AND P3, PT, R7, RZ, PT ;  /* 0x000000ff0700720b */ /* 0x000fe20003f75000 */
[----:B------:R-:W-:Y:S01]  /*7e70*/  IMAD R4, R4, 0x200, R9 ;  /* 0x0000020004047824 */ /* 0x000fe200078e0209 */
[--C-:B------:R-:W-:Y:S02]  /*7e80*/  SHF.R.S32.HI R9, RZ, 0x2, R10.reuse ;  /* 0x00000002ff097819 */ /* 0x100fe4000001140a */
[----:B------:R-:W-:-:S04]  /*7e90*/  SHF.R.S32.HI R10, RZ, 0x1f, R10 ;  /* 0x0000001fff0a7819 */ /* 0x000fc8000001140a */
[----:B------:R-:W-:-:S03]  /*7ea0*/  LEA.HI R10, R10, R9, RZ, 0x3 ;  /* 0x000000090a0a7211 */ /* 0x000fc600078f18ff */
[----:B------:R-:W1:Y:S01]  /*7eb0*/  @P4 MUFU.RCP R11, R8 ;  /* 0x00000008000b4308 */ /* 0x000e620000001000 */
[----:B------:R-:W-:-:S04]  /*7ec0*/  LOP3.LUT R10, R10, 0xfffffff8, RZ, 0xc0, !PT ;  /* 0xfffffff80a0a7812 */ /* 0x000fc800078ec0ff */
[----:B------:R-:W-:-:S03]  /*7ed0*/  IADD3 R10, R9, -R10, RZ ;  /* 0x8000000a090a7210 */ /* 0x000fc60007ffe0ff */
[----:B------:R-:W2:Y:S02]  /*7ee0*/  @P3 MUFU.RCP R12, R7 ;  /* 0x00000007000c3308 */ /* 0x000ea40000001000 */
[----:B------:R-:W-:-:S05]  /*7ef0*/  IMAD.SHL.U32 R9, R10, 0x40, RZ ;  /* 0x000000400a097824 */ /* 0x000fca00078e00ff */
[----:B------:R-:W-:Y:S01]  /*7f00*/  LOP3.LUT R13, R9, 0x1c0, RZ, 0xc0, !PT ;  /* 0x000001c0090d7812 */ /* 0x000fe200078ec0ff */
[----:B------:R-:W3:Y:S01]  /*7f10*/  @P4 MUFU.LG2 R8, R8 ;  /* 0x0000000800084308 */ /* 0x000ee20000000c00 */
[----:B------:R-:W-:Y:S01]  /*7f20*/  LOP3.LUT R9, R10, 0x1, RZ, 0xc0, !PT ;  /* 0x000000010a097812 */ /* 0x000fe200078ec0ff */
[----:B-1----:R-:W-:Y:S01]  /*7f30*/  FMUL.FTZ R96, R11, R96 ;  /* 0x000000600b607220 */ /* 0x002fe20000410000 */
[----:B------:R-:W-:Y:S01]  /*7f40*/  LEA.HI R13, R13, R13, RZ, 0x1d ;  /* 0x0000000d0d0d7211 */ /* 0x000fe200078fe8ff */
[----:B------:R-:W-:Y:S01]  /*7f50*/  FMUL.FTZ R97, R11, R97 ;  /* 0x000000610b617220 */ /* 0x000fe20000410000 */
[----:B------:R-:W-:Y:S01]  /*7f60*/  ISETP.NE.U32.AND P0, PT, R9, 0x1, PT ;  /* 0x000000010900780c */ /* 0x000fe20003f05070 */
[C---:B------:R-:W-:Y:S01]  /*7f70*/  FMUL.FTZ R92, R11.reuse, R92 ;  /* 0x0000005c0b5c7220 */ /* 0x040fe20000410000 */
[----:B------:R-:W-:Y:S01]  /*7f80*/  MOV R9, 0xfffffff0 ;  /* 0xfffffff000097802 */ /* 0x000fe20000000f00 */
[----:B------:R-:W-:Y:S01]  /*7f90*/  IMAD.U32 R4, R4, 0x2, R13 ;  /* 0x0000000204047824 */ /* 0x000fe200078e000d */
[----:B------:R-:W-:Y:S01]  /*7fa0*/  R2P PR, R10, 0x6 ;  /* 0x000000060a007804 */ /* 0x000fe20000000000 */
[C---:B--2---:R-:W-:Y:S01]  /*7fb0*/  FMUL.FTZ R99, R12.reuse, R99 ;  /* 0x000000630c637220 */ /* 0x044fe20000410000 */
[----:B------:R-:W-:Y:S01]  /*7fc0*/  MOV R10, 0x20 ;  /* 0x00000020000a7802 */ /* 0x000fe20000000f00 */
[----:B------:R-:W-:Y:S01]  /*7fd0*/  FMUL.FTZ R98, R12, R98 ;  /* 0x000000620c627220 */ /* 0x000fe20000410000 */
[----:B------:R-:W-:Y:S01]  /*7fe0*/  LEA R13, R4, UR4, 0x1 ;  /* 0x00000004040d7c11 */ /* 0x000fe2000f8e08ff */
[----:B------:R-:W-:Y:S01]  /*7ff0*/  FMUL.FTZ R93, R11, R93 ;  /* 0x0000005d0b5d7220 */ /* 0x000fe20000410000 */
[----:B------:R-:W-:Y:S01]  /*8000*/  SEL R9, R9, 0x10, !P0 ;  /* 0x0000001009097807 */ /* 0x000fe20004000000 */
[C---:B------:R-:W-:Y:S01]  /*8010*/  FMUL.FTZ R95, R12.reuse, R95 ;  /* 0x0000005f0c5f7220 */ /* 0x040fe20000410000 */
        /* <DEDUP_REMOVED lines=53> */
[----:B------:R-:W-:Y:S01]  /*8370*/  STS [R19+0x400], R90 ;  /* 0x0004005a13007388 */ /* 0x000fe20000000800 */
        /* <DEDUP_REMOVED lines=13> */
[----:B------:R1:W-:Y:S04]  /*8450*/  STS [R9+0x400], R70 ;  /* 0x0004004609007388 */ /* 0x0003e80000000800 */
[----:B------:R1:W-:Y:S04]  /*8460*/  STS [R23], R72 ;  /* 0x0000004817007388 */ /* 0x0003e80000000800 */
[----:B------:R1:W-:Y:S04]  /*8470*/  STS [R23+0x400], R74 ;  /* 0x0004004a17007388 */ /* 0x0003e80000000800 */
[----:B------:R4:W-:Y:S04]  /*8480*/  STS [R10], R11 ;  /* 0x0000000b0a007388 */ /* 0x0009e80000000800 */
[----:B------:R4:W-:Y:S01]  /*8490*/  STS [R10+0x400], R12 ;  /* 0x0004000c0a007388 */ /* 0x0009e20000000800 */
[----:B---3--:R-:W-:-:S04]  /*84a0*/  @P4 FMUL.FTZ R17, R8, 0.69314718246459960938 ;  /* 0x3f31721808114820 */ /* 0x008fc80000410000 */
[----:B--2---:R-:W-:Y:S01]  /*84b0*/  @P4 FFMA.FTZ R4, R2, R13, R17 ;  /* 0x0000000d02044223 */ /* 0x004fe20000010011 */
[----:B-1----:R-:W-:-:S04]  /*84c0*/  @P3 FMUL.FTZ R9, R7, 0.69314718246459960938 ;  /* 0x3f31721807093820 */ /* 0x002fc80000410000 */
[----:B----4-:R-:W-:Y:S01]  /*84d0*/  @P3 FFMA.FTZ R14, R0, R15, R9 ;  /* 0x0000000f000e3223 */ /* 0x010fe20000010009 */
        /* <DEDUP_REMOVED lines=8> */
.L_x_6226:
[----:B------:R-:W-:Y:S01]  /*8560*/  S2UR UR8, SR_CTAID.Z ;  /* 0x00000000000879c3 */ /* 0x000fe20000002700 */
[----:B------:R-:W-:Y:S01]  /*8570*/  ULDC UR9, c[0x0][0x270] ;  /* 0x00009c0000097ab9 */ /* 0x000fe20000000800 */
[----:B------:R-:W-:-:S06]  /*8580*/  ULDC UR6, c[0x0][0x2c4] ;  /* 0x0000b10000067ab9 */ /* 0x000fcc0000000800 */
[----:B------:R-:W1:Y:S02]  /*8590*/  S2UR UR7, SR_CTAID.Y ;  /* 0x00000000000779c3 */ /* 0x000e640000002600 */
[----:B-1----:R-:W-:-:S04]  /*85a0*/  UIMAD UR9, UR7, UR9, UR8 ;  /* 0x00000009070972a4 */ /* 0x002fc8000f8e0208 */
[----:B------:R-:W-:Y:S02]  /*85b0*/  UIMAD UR9, UR9, UR6, URZ ;  /* 0x00000006090972a4 */ /* 0x000fe4000f8e023f */
.L_x_6227:
[----:B------:R-:W-:Y:S01]  /*85c0*/  LOP3.LUT R0, R5, 0xffffffe0, RZ, 0xc0, !PT ;  /* 0xffffffe005007812 */ /* 0x000fe200078ec0ff */
[----:B------:R-:W-:Y:S01]  /*85d0*/  BAR.SYNC.DEFER_BLOCKING 0x0 ;  /* 0x0000000000007b1d */ /* 0x000fe20000010000 */
[----:B------:R-:W-:-:S03]  /*85e0*/  IMAD R183, R183, 0x10, R176 ;  /* 0x00000010b7b77824 */ /* 0x000fc600078e02b0 */
[----:B------:R-:W-:Y:S02]  /*85f0*/  IMAD.IADD R0, R3, 0x1, -R0 ;  /* 0x0000000103007824 */ /* 0x000fe400078e0a00 */
[----:B------:R-:W-:Y:S03]  /*8600*/  BSSY B0, `(.L_x_6228) ;  /* 0x0000011000007945 */ /* 0x000fe60003800000 */
[----:B------:R-:W-:-:S13]  /*8610*/  LOP3.LUT P0, RZ, R0, 0x3, RZ, 0xc0, !PT ;  /* 0x0000000300ff7812 */ /* 0x000fda000780c0ff */
[----:B------:R-:W-:Y:S05]  /*8620*/  @P0 BRA `(.L_x_6229) ;  /* 0x0000000000380947 */ /* 0x000fea0003800000 */
        /* <DEDUP_REMOVED lines=14> */
.L_x_6229:
[----:B------:R-:W-:Y:S05]  /*8710*/  BSYNC B0 ;  /* 0x0000000000007941 */ /* 0x000fea0003800000 */
.L_x_6228:
[----:B------:R-:W2:Y:S01]  /*8720*/  S2UR UR5, SR_CTAID.X ;  /* 0x00000000000579c3 */ /* 0x000ea20000002500 */
[----:B------:R-:W-:Y:S01]  /*8730*/  SHF.R.S32.HI R179, RZ, 0x1f, R178 ;  /* 0x0000001fffb37819 */ /* 0x000fe200000114b2 */
[----:B------:R-:W-:Y:S04]  /*8740*/  LDS.128 R16, [R177+0x800] ;  /* 0x00080000b1107984 */ /* 0x000fe80000000c00 */
[----:B------:R-:W-:Y:S02]  /*8750*/  LDS.128 R20, [R177+0x1000] ;  /* 0x00100000b1147984 */ /* 0x000fe40000000c00 */
[----:B------:R-:W3:Y:S02]  /*8760*/  LDC.64 R10, c[0x0][0x298] ;  /* 0x0000a600ff0a7b82 */ /* 0x000ee40000000a00 */
[----:B------:R-:W-:Y:S06]  /*8770*/  LDS.128 R24, [R177+0x1800] ;  /* 0x00180000b1187984 */ /* 0x000fec0000000c00 */
[----:B-1----:R-:W1:Y:S01]  /*8780*/  LDC.64 R8, c[0x0][0x290] ;  /* 0x0000a400ff087b82 */ /* 0x002e620000000a00 */
[----:B--2---:R-:W-:-:S07]  /*8790*/  USHF.L.U32 UR5, UR5, 0x6, URZ ;  /* 0x0000000605057899 */ /* 0x004fce000800063f */
[----:B------:R-:W2:Y:S01]  /*87a0*/  LDC.64 R4, c[0x0][0x2a0] ;  /* 0x0000a800ff047b82 */ /* 0x000ea20000000a00 */
[----:B------:R-:W-:Y:S01]  /*87b0*/  USHF.R.S32.HI UR4, URZ, 0x1f, UR5 ;  /* 0x0000001f3f047899 */ /* 0x000fe20008011405 */
[----:B---3--:R-:W-:-:S05]  /*87c0*/  IMAD.WIDE.U32 R12, R10, UR5, R178 ;  /* 0x000000050a0c7c25 */ /* 0x008fca000f8e00b2 */
[----:B------:R-:W-:Y:S01]  /*87d0*/  IMAD R0, R10, UR4, RZ ;  /* 0x000000040a007c24 */ /* 0x000fe2000f8e02ff */
[----:B------:R-:W-:-:S03]  /*87e0*/  USHF.R.S32.HI UR4, URZ, 0x1f, UR7 ;  /* 0x0000001f3f047899 */ /* 0x000fc60008011407 */
[----:B------:R-:W-:-:S03]  /*87f0*/  IMAD R2, R11, UR5, R0 ;  /* 0x000000050b027c24 */ /* 0x000fc6000f8e0200 */
[----:B-1----:R-:W-:Y:S01]  /*8800*/  IMAD R0, R8, UR4, RZ ;  /* 0x0000000408007c24 */ /* 0x002fe2000f8e02ff */
[----:B------:R-:W-:Y:S01]  /*8810*/  USHF.R.S32.HI UR4, URZ, 0x1f, UR8 ;  /* 0x0000001f3f047899 */ /* 0x000fe20008011408 */
[----:B------:R-:W-:Y:S02]  /*8820*/  IADD3 R13, R2, R13, RZ ;  /* 0x0000000d020d7210 */ /* 0x000fe40007ffe0ff */
[----:B------:R-:W-:Y:S02]  /*8830*/  IMAD R0, R9, UR7, R0 ;  /* 0x0000000709007c24 */ /* 0x000fe4000f8e0200 */
[----:B------:R-:W-:Y:S02]  /*8840*/  IMAD.WIDE.U32 R8, R8, UR7, R12 ;  /* 0x0000000708087c25 */ /* 0x000fe4000f8e000c */
[----:B------:R-:W1:Y:S02]  /*8850*/  LDS.128 R12, [R177] ;  /* 0x00000000b10c7984 */ /* 0x000e640000000c00 */
[----:B--2---:R-:W-:Y:S01]  /*8860*/  IMAD R2, R4, UR4, RZ ;  /* 0x0000000404027c24 */ /* 0x004fe2000f8e02ff */
[----:B------:R-:W-:Y:S01]  /*8870*/  IADD3 R7, R0, R9, RZ ;  /* 0x0000000900077210 */ /* 0x000fe20007ffe0ff */
[----:B------:R-:W-:Y:S01]  /*8880*/  ULDC.64 UR4, c[0x0][0x280] ;  /* 0x0000a00000047ab9 */ /* 0x000fe20000000a00 */
[----:B------:R-:W-:Y:S01]  /*8890*/  LEA.HI R0, R6, R3, RZ, 0x3 ;  /* 0x0000000306007211 */ /* 0x000fe200078f18ff */
[----:B------:R-:W-:-:S02]  /*88a0*/  IMAD.MOV.U32 R6, RZ, RZ, R8 ;  /* 0x000000ffff067224 */ /* 0x000fc400078e0008 */
        /* <DEDUP_REMOVED lines=22> */
[----:B------:R-:W-:Y:S01]  /*8a10*/  STG.E.128 desc[UR18][R8.64], R24 ;  /* 0x0000001808007986 */ /* 0x000fe2000c101d12 */
[----:B------:R-:W-:Y:S05]  /*8a20*/  EXIT ;  /* 0x000000000000794d */ /* 0x000fea0003800000 */
.L_x_6230:
        /* <DEDUP_REMOVED lines=13> */
.L_x_7932:


//--------------------- .text._ZN5flash24flash_fwd_splitkv_kernelI23Flash_fwd_kernel_traitsILi64ELi64ELi128ELi4ELb0ELb0EN7cutlass6half_tE19Flash_kernel_traitsILi64ELi64ELi128ELi4ES3_EELb1ELb0ELb0ELb1ELb1ELb1ELb0ELb0EEEvNS_16Flash_fwd_paramsE --------------------------
	.section	.text._ZN5flash24flash_fwd_splitkv_kernelI23Flash_fwd_kernel_traitsILi64ELi64ELi128ELi4ELb0ELb0EN7cutlass6half_tE19Flash_kernel_traitsILi64ELi64ELi128ELi4ES3_EELb1ELb0ELb0ELb1ELb1ELb1ELb0ELb0EEEvNS_16Flash_fwd_paramsE,"ax",@progbits
	.align	128
        .global         _ZN5flash24flash_fwd_splitkv_kernelI23Flash_fwd_kernel_traitsILi64ELi64ELi128ELi4ELb0ELb0EN7cutlass6half_tE19Flash_kernel_traitsILi64ELi64ELi128ELi4ES3_EELb1ELb0ELb0ELb1ELb1ELb1ELb0ELb0EEEvNS_16Flash_fwd_paramsE
        .type           _ZN5flash24flash_fwd_splitkv_kernelI23Flash_fwd_kernel_traitsILi64ELi64ELi128ELi4ELb0ELb0EN7cutlass6half_tE19Flash_kernel_traitsILi64ELi64ELi128ELi4ES3_EELb1ELb0ELb0ELb1ELb1ELb1ELb0ELb0EEEvNS_16Flash_fwd_paramsE,@function
        .size           _ZN5flash24flash_fwd_splitkv_kernelI23Flash_fwd_kernel_traitsILi64ELi64ELi128ELi4ELb0ELb0EN7cutlass6half_tE19Flash_kernel_traitsILi64ELi64ELi128ELi4ES3_EELb1ELb0ELb0ELb1ELb1ELb1ELb0ELb0EEEvNS_16Flash_fwd_paramsE,(.L_x_7933 - _ZN5flash24flash_fwd_splitkv_kernelI23Flash_fwd_kernel_traitsILi64ELi64ELi128ELi4ELb0ELb0EN7cutlass6half_tE19Flash_kernel_traitsILi64ELi64ELi128ELi4ES3_EELb1ELb0ELb0ELb1ELb1ELb1ELb0ELb0EEEvNS_16Flash_fwd_paramsE)
        .other          _ZN5flash24flash_fwd_splitkv_kernelI23Flash_fwd_kernel_traitsILi64ELi64ELi128ELi4ELb0ELb0EN7cutlass6half_tE19Flash_kernel_traitsILi64ELi64ELi128ELi4ES3_EELb1ELb0ELb0ELb1ELb1ELb1ELb0ELb0EEEvNS_16Flash_fwd_paramsE,@"STO_CUDA_ENTRY STV_DEFAULT"
_ZN5flash24flash_fwd_splitkv_kernelI23Flash_fwd_kernel_traitsILi64ELi64ELi128ELi4ELb0ELb0EN7cutlass6half_tE19Flash_kernel_traitsILi64ELi64ELi128ELi4ES3_EELb1ELb0ELb0ELb1ELb1ELb1ELb0ELb0EEEvNS_16Flash_fwd_paramsE:
.text._ZN5flash24flash_fwd_splitkv_kernelI23Flash_fwd_kernel_traitsILi64ELi64ELi128ELi4ELb0ELb0EN7cutlass6half_tE19Flash_kernel_traitsILi64ELi64ELi128ELi4ES3_EELb1ELb0ELb0ELb1ELb1ELb1ELb0ELb0EEEvNS_16Flash_fwd_paramsE:
        /* <DEDUP_REMOVED lines=59> */
[C---:B------:R-:W-:Y:S01]  /*03b0*/  IMAD R3, R78.reuse, UR7, R3 ;  /* 0x000000074e037c24 */ /* 0x040fe2000f8e0203 */
[C---:B------:R-:W-:Y:S01]  /*03c0*/  LOP3.LUT P5, RZ, R25.reuse, 0x7, RZ, 0xc0, !PT ;  /* 0x0000000719ff7812 */ /* 0x040fe200078ac0ff */
[----:B------:R-:W-:Y:S01]  /*03d0*/  IMAD.IADD R4, R25, 0x1, -R4 ;  /* 0x0000000119047824 */ /* 0x000fe200078e0a04 */
[----:B------:R-:W-:Y:S01]  /*03e0*/  IADD3 R9, -R78, UR17, RZ ;  /* 0x000000114e097c10 */ /* 0x000fe2000fffe1ff */
[----:B------:R-:W-:-:S02]  /*03f0*/  IMAD R0, R0, UR4, RZ ;  /* 0x0000000400007c24 */ /* 0x000fc4000f8e02ff */
[----:B------:R-:W-:Y:S01]  /*0400*/  IMAD.SHL.U32 R4, R4, 0x8, RZ ;  /* 0x0000000804047824 */ /* 0x000fe200078e00ff */
[C---:B------:R-:W-:Y:S01]  /*0410*/  ISETP.GE.OR P4, PT, R2.reuse, R9, P5 ;  /* 0x000000090200720c */ /* 0x040fe20002f86670 */
[----:B------:R-:W-:Y:S01]  /*0420*/  IMAD R7, R11, UR5, R0 ;  /* 0x000000050b077c24 */ /* 0x000fe2000f8e0200 */
[----:B------:R-:W-:Y:S01]  /*0430*/  SHF.R.S32.HI R0, RZ, 0x1f, R2 ;  /* 0x0000001fff007819 */ /* 0x000fe20000011402 */
[----:B------:R-:W-:Y:S01]  /*0440*/  VIADD R8, R2, 0x10 ;  /* 0x0000001002087836 */ /* 0x000fe20000000000 */
[----:B------:R-:W-:-:S04]  /*0450*/  SHF.R.S32.HI R5, RZ, 0x1f, R4 ;  /* 0x0000001fff057819 */ /* 0x000fc80000011404 */
[----:B------:R-:W-:Y:S01]  /*0460*/  ISETP.GE.OR P3, PT, R8, R9, P5 ;  /* 0x000000090800720c */ /* 0x000fe20002f66670 */
[----:B------:R-:W-:-:S04]  /*0470*/  IMAD.WIDE.U32 R4, R78, UR6, R4 ;  /* 0x000000064e047c25 */ /* 0x000fc8000f8e0004 */
[----:B------:R-:W-:Y:S01]  /*0480*/  IMAD.IADD R5, R5, 0x1, R3 ;  /* 0x0000000105057824 */ /* 0x000fe200078e0203 */
[----:B------:R-:W-:Y:S01]  /*0490*/  SHF.R.S32.HI R3, RZ, 0x1f, R10 ;  /* 0x0000001fff037819 */ /* 0x000fe2000001140a */
[----:B------:R-:W-:Y:S02]  /*04a0*/  @!P4 IMAD.MOV.U32 R17, RZ, RZ, 0x7f800000 ;  /* 0x7f800000ff11c424 */ /* 0x000fe400078e00ff */
        /* <DEDUP_REMOVED lines=10> */
[----:B------:R-:W-:Y:S02]  /*0550*/  IMAD R3, R0, UR6, RZ ;  /* 0x0000000600037c24 */ /* 0x000fe4000f8e02ff */
[----:B------:R-:W-:Y:S02]  /*0560*/  IMAD R5, R5, UR17, R78 ;  /* 0x0000001105057c24 */ /* 0x000fe4000f8e024e */
[----:B------:R-:W-:Y:S02]  /*0570*/  IMAD.MOV.U32 R6, RZ, RZ, R4 ;  /* 0x000000ffff067224 */ /* 0x000fe400078e0004 */
[C---:B------:R-:W-:Y:S01]  /*0580*/  IMAD R3, R2.reuse, UR7, R3 ;  /* 0x0000000702037c24 */ /* 0x040fe2000f8e0203 */
[----:B------:R-:W-:Y:S01]  /*0590*/  IADD3 R4, P1, R5, R2, RZ ;  /* 0x0000000205047210 */ /* 0x000fe20007f3e0ff */
[----:B------:R-:W-:Y:S01]  /*05a0*/  IMAD.WIDE.U32 R6, R2, UR6, R6 ;  /* 0x0000000602067c25 */ /* 0x000fe2000f8e0006 */
[----:B------:R-:W-:-:S02]  /*05b0*/  USHF.L.U32 UR6, UR7, 0x5, URZ ;  /* 0x0000000507067899 */ /* 0x000fc4000800063f */
[----:B------:R-:W-:Y:S01]  /*05c0*/  LEA.HI.X.SX32 R5, R5, R0, 0x1, P1 ;  /* 0x0000000005057211 */ /* 0x000fe200008f0eff */
[----:B------:R-:W-:Y:S01]  /*05d0*/  IMAD.IADD R3, R7, 0x1, R3 ;  /* 0x0000000107037824 */ /* 0x000fe200078e0203 */
[----:B------:R-:W-:Y:S01]  /*05e0*/  LEA R10, P0, R6, UR4, 0x1 ;  /* 0x00000004060a7c11 */ /* 0x000fe2000f8008ff */
[C---:B------:R-:W-:Y:S01]  /*05f0*/  VIADD R0, R2.reuse, 0x20 ;  /* 0x0000002002007836 */ /* 0x040fe20000000000 */
[----:B------:R-:W-:Y:S01]  /*0600*/  UIADD3 UR6, UR9, UR6, URZ ;  /* 0x0000000609067290 */ /* 0x000fe2000fffe03f */
[----:B------:R-:W-:Y:S01]  /*0610*/  VIADD R2, R2, 0x30 ;  /* 0x0000003002027836 */ /* 0x000fe20000000000 */
[----:B------:R-:W-:Y:S01]  /*0620*/  LEA.HI.X R11, R6, UR5, R3, 0x1, P0 ;  /* 0x00000005060b7c11 */ /* 0x000fe200080f0c03 */
[----:B------:R-:W-:Y:S01]  /*0630*/  ULDC.64 UR4, c[0x0][0x2b0] ;  /* 0x0000ac0000047ab9 */ /* 0x000fe20000000a00 */
[----:B------:R-:W-:Y:S02]  /*0640*/  IADD3 R12, P1, R10, UR8, RZ ;  /* 0x000000080a0c7c10 */ /* 0x000fe4000ff3e0ff */
[----:B------:R-:W-:Y:S01]  /*0650*/  ISETP.GE.OR P2, PT, R0, R9, P5 ;  /* 0x000000090000720c */ /* 0x000fe20002f46670 */
[----:B------:R1:W-:Y:S01]  /*0660*/  STG.E.128 desc[UR18][R10.64], RZ ;  /* 0x000000ff0a007986 */ /* 0x0003e2000c101d12 */
[----:B------:R-:W-:-:S02]  /*0670*/  LEA R14, P0, R4, UR4, 0x2 ;  /* 0x00000004040e7c11 */ /* 0x000fc4000f8010ff */
[----:B------:R-:W-:Y:S02]  /*0680*/  IADD3.X R13, R11, UR6, RZ, P1, !PT ;  /* 0x000000060b0d7c10 */ /* 0x000fe40008ffe4ff */
        /* <DEDUP_REMOVED lines=18> */
.L_x_6231:
        /* <DEDUP_REMOVED lines=22> */
.L_x_6232:
[----:B------:R-:W-:Y:S05]  /*0910*/  @P6 BRA `(.L_x_6233) ;  /* 0x00000004003c6947 */ /* 0x000fea0003800000 */
[----:B------:R-:W3:Y:S01]  /*0920*/  LDC R0, c[0x0][0x380] ;  /* 0x0000e000ff007b82 */ /* 0x000ee20000000800 */
[----:B------:R-:W-:Y:S01]  /*0930*/  LEA R9, R24, 0xffffff80, 0x7 ;  /* 0xffffff8018097811 */ /* 0x000fe200078e38ff */
[----:B------:R-:W-:Y:S01]  /*0940*/  ULDC.64 UR8, c[0x0][0x230] ;  /* 0x00008c0000087ab9 */ /* 0x000fe20000000a00 */
[----:B------:R-:W-:Y:S01]  /*0950*/  ULDC.64 UR6, c[0x0][0x248] ;  /* 0x0000920000067ab9 */ /* 0x000fe20000000a00 */
[----:B------:R-:W-:Y:S01]  /*0960*/  ULDC.64 UR4, c[0x0][0x238] ;  /* 0x00008e0000047ab9 */ /* 0x000fe20000000a00 */
[----:B-1----:R-:W-:Y:S01]  /*0970*/  IABS R2, R9 ;  /* 0x0000000900027213 */ /* 0x002fe20000000000 */
[----:B------:R-:W-:Y:S01]  /*0980*/  ULDC.64 UR10, c[0x0][0x260] ;  /* 0x00009800000a7ab9 */ /* 0x000fe20000000a00 */
[----:B---3--:R-:W-:-:S04]  /*0990*/  IABS R4, R0 ;  /* 0x0000000000047213 */ /* 0x008fc80000000000 */
[----:B------:R-:W1:Y:S08]  /*09a0*/  I2F.RP R5, R4 ;  /* 0x0000000400057306 */ /* 0x000e700000209400 */
[----:B-1----:R-:W1:Y:S02]  /*09b0*/  MUFU.RCP R6, R5 ;  /* 0x0000000500067308 */ /* 0x002e640000001000 */
[----:B-1----:R-:W-:-:S06]  /*09c0*/  IADD3 R6, R6, 0xffffffe, RZ ;  /* 0x0ffffffe06067810 */ /* 0x002fcc0007ffe0ff */
[----:B------:R-:W1:Y:S02]  /*09d0*/  F2I.FTZ.U32.TRUNC.NTZ R7, R6 ;  /* 0x0000000600077305 */ /* 0x000e64000021f000 */
[----:B-1----:R-:W-:Y:S01]  /*09e0*/  IMAD.MOV R3, RZ, RZ, -R7 ;  /* 0x000000ffff037224 */ /* 0x002fe200078e0a07 */
[----:B------:R-:W-:-:S03]  /*09f0*/  MOV R6, RZ ;  /* 0x000000ff00067202 */ /* 0x000fc60000000f00 */
        /* <DEDUP_REMOVED lines=11> */
[----:B------:R-:W-:Y:S02]  /*0ab0*/  ISETP.GE.U32.AND P2, PT, R3, R4, PT ;  /* 0x000000040300720c */ /* 0x000fe40003f46070 */
[----:B------:R-:W1:Y:S11]  /*0ac0*/  LDC R3, c[0x0][0x278] ;  /* 0x00009e00ff037b82 */ /* 0x000e760000000800 */
[----:B------:R-:W-:-:S05]  /*0ad0*/  @P2 IADD3 R5, R5, 0x1, RZ ;  /* 0x0000000105052810 */ /* 0x000fca0007ffe0ff */
[----:B------:R-:W-:Y:S01]  /*0ae0*/  @!P0 IMAD.MOV R5, RZ, RZ, -R5 ;  /* 0x000000ffff058224 */ /* 0x000fe200078e0a05 */
[----:B------:R-:W-:-:S05]  /*0af0*/  @!P1 LOP3.LUT R5, RZ, R0, RZ, 0x33, !PT ;  /* 0x00000000ff059212 */ /* 0x000fca00078e33ff */
[----:B------:R-:W-:-:S06]  /*0b00*/  IMAD.WIDE R14, R5, 0x4, R174 ;  /* 0x00000004050e7825 */ /* 0x000fcc00078e02ae */
[----:B------:R-:W3:Y:S01]  /*0b10*/  LDG.E R14, desc[UR18][R14.64] ;  /* 0x000000120e0e7981 */ /* 0x000ee2000c1e1900 */
[----:B-1----:R-:W-:Y:S02]  /*0b20*/  IABS R2, R3 ;  /* 0x0000000300027213 */ /* 0x002fe40000000000 */
[----:B------:R-:W-:Y:S02]  /*0b30*/  IADD3 R5, -R5, RZ, RZ ;  /* 0x000000ff05057210 */ /* 0x000fe40007ffe1ff */
[----:B------:R-:W1:Y:S03]  /*0b40*/  I2F.RP R7, R2 ;  /* 0x0000000200077306 */ /* 0x000e660000209400 */
[----:B------:R-:W-:-:S05]  /*0b50*/  IMAD R9, R0, R5, R9 ;  /* 0x0000000500097224 */ /* 0x000fca00078e0209 */
[----:B------:R-:W-:Y:S01]  /*0b60*/  SHF.R.S32.HI R0, RZ, 0x1f, R9 ;  /* 0x0000001fff007819 */ /* 0x000fe20000011409 */
        /* <DEDUP_REMOVED lines=13> */
[----:B------:R-:W-:Y:S02]  /*0c40*/  @!P0 IMAD.IADD R7, R7, 0x1, -R2 ;  /* 0x0000000107078824 */ /* 0x000fe400078e0a02 */
[----:B------:R-:W-:-:S03]  /*0c50*/  @!P0 VIADD R4, R4, 0x1 ;  /* 0x0000000104048836 */ /* 0x000fc60000000000 */
[----:B------:R-:W-:Y:S02]  /*0c60*/  ISETP.GE.U32.AND P1, PT, R7, R2, PT ;  /* 0x000000020700720c */ /* 0x000fe40003f26070 */
[----:B------:R-:W-:-:S04]  /*0c70*/  LOP3.LUT R2, R10, R3, RZ, 0x3c, !PT ;  /* 0x000000030a027212 */ /* 0x000fc800078e3cff */
[----:B------:R-:W-:Y:S01]  /*0c80*/  ISETP.GE.AND P0, PT, R2, RZ, PT ;  /* 0x000000ff0200720c */ /* 0x000fe20003f06270 */
[----:B------:R-:W-:-:S06]  /*0c90*/  IMAD R2, R0, UR6, RZ ;  /* 0x0000000600027c24 */ /* 0x000fcc000f8e02ff */
[----:B------:R-:W-:Y:S02]  /*0ca0*/  @P1 IADD3 R4, R4, 0x1, RZ ;  /* 0x0000000104041810 */ /* 0x000fe40007ffe0ff */
[----:B------:R-:W-:-:S04]  /*0cb0*/  ISETP.NE.AND P1, PT, R3, RZ, PT ;  /* 0x000000ff0300720c */ /* 0x000fc80003f25270 */
[----:B------:R-:W-:-:S09]  /*0cc0*/  @!P0 IMAD.MOV R4, RZ, RZ, -R4 ;  /* 0x000000ffff048224 */ /* 0x000fd200078e0a04 */
[----:B------:R-:W-:Y:S02]  /*0cd0*/  @!P1 LOP3.LUT R4, RZ, R3, RZ, 0x33, !PT ;  /* 0x00000003ff049212 */ /* 0x000fe400078e33ff */
[----:B---3-5:R-:W-:Y:S01]  /*0ce0*/  SHF.R.S32.HI R13, RZ, 0x1f, R14 ;  /* 0x0000001fff0d7819 */ /* 0x028fe2000001140e */
[----:B------:R-:W-:-:S04]  /*0cf0*/  IMAD.WIDE.U32 R6, R14, UR8, RZ ;  /* 0x000000080e067c25 */ /* 0x000fc8000f8e00ff */
[C---:B------:R-:W-:Y:S02]  /*0d00*/  IMAD R5, R13.reuse, UR8, RZ ;  /* 0x000000080d057c24 */ /* 0x040fe4000f8e02ff */
[----:B------:R-:W-:Y:S02]  /*0d10*/  IMAD R13, R13, UR4, RZ ;  /* 0x000000040d0d7c24 */ /* 0x000fe4000f8e02ff */
[C---:B------:R-:W-:Y:S02]  /*0d20*/  IMAD R5, R14.reuse, UR9, R5 ;  /* 0x000000090e057c24 */ /* 0x040fe4000f8e0205 */
[C---:B------:R-:W-:Y:S02]  /*0d30*/  IMAD R13, R14.reuse, UR5, R13 ;  /* 0x000000050e0d7c24 */ /* 0x040fe4000f8e020d */
[----:B------:R-:W-:Y:S01]  /*0d40*/  IMAD.WIDE.U32 R14, R14, UR4, RZ ;  /* 0x000000040e0e7c25 */ /* 0x000fe2000f8e00ff */
[----:B------:R-:W-:-:S03]  /*0d50*/  IADD3 R7, R7, R5, RZ ;  /* 0x0000000507077210 */ /* 0x000fc60007ffe0ff */
[C---:B------:R-:W-:Y:S02]  /*0d60*/  IMAD R5, R9.reuse, UR7, R2 ;  /* 0x0000000709057c24 */ /* 0x040fe4000f8e0202 */
[----:B------:R-:W-:Y:S01]  /*0d70*/  IMAD.WIDE.U32 R2, R9, UR6, R6 ;  /* 0x0000000609027c25 */ /* 0x000fe2000f8e0006 */
[----:B------:R-:W-:-:S03]  /*0d80*/  SHF.R.S32.HI R7, RZ, 0x1f, R4 ;  /* 0x0000001fff077819 */ /* 0x000fc60000011404 */
[----:B------:R-:W-:Y:S01]  /*0d90*/  IMAD.IADD R13, R15, 0x1, R13 ;  /* 0x000000010f0d7824 */ /* 0x000fe200078e020d */
[----:B------:R-:W-:Y:S01]  /*0da0*/  IADD3 R3, R3, R5, RZ ;  /* 0x0000000503037210 */ /* 0x000fe20007ffe0ff */
[----:B------:R-:W-:-:S04]  /*0db0*/  IMAD R5, R7, UR10, RZ ;  /* 0x0000000a07057c24 */ /* 0x000fc8000f8e02ff */
[C---:B------:R-:W-:Y:S02]  /*0dc0*/  IMAD R5, R4.reuse, UR11, R5 ;  /* 0x0000000b04057c24 */ /* 0x040fe4000f8e0205 */
[----:B------:R-:W-:-:S05]  /*0dd0*/  IMAD.WIDE.U32 R2, R4, UR10, R2 ;  /* 0x0000000a04027c25 */ /* 0x000fca000f8e0002 */
[----:B------:R-:W-:Y:S02]  /*0de0*/  IADD3 R5, R3, R5, RZ ;  /* 0x0000000503057210 */ /* 0x000fe40007ffe0ff */
[----:B------:R-:W-:Y:S01]  /*0df0*/  MOV R6, R2 ;  /* 0x0000000200067202 */ /* 0x000fe20000000f00 */
[----:B------:R-:W-:Y:S06]  /*0e00*/  BRA `(.L_x_6234) ;  /* 0x0000000000ec7947 */ /* 0x000fec0003800000 */
.L_x_6233:
        /* <DEDUP_REMOVED lines=36> */
[----:B------:R-:W-:Y:S02]  /*1050*/  IMAD R17, R17, UR6, RZ ;  /* 0x0000000611117c24 */ /* 0x000fe4000f8e02ff */
[----:B------:R-:W-:Y:S02]  /*1060*/  @P2 VIADD R8, R8, 0x1 ;  /* 0x0000000108082836 */ /* 0x000fe40000000000 */
[C---:B------:R-:W-:Y:S01]  /*1070*/  IMAD R16, R20.reuse, UR7, R17 ;  /* 0x0000000714107c24 */ /* 0x040fe2000f8e0211 */
[----:B-----5:R-:W-:Y:S01]  /*1080*/  SHF.R.S32.HI R17, RZ, 0x1f, R13 ;  /* 0x0000001fff117819 */ /* 0x020fe2000001140d */
[----:B------:R-:W-:-:S04]  /*1090*/  IMAD.WIDE.U32 R20, R20, UR6, RZ ;  /* 0x0000000614147c25 */ /* 0x000fc8000f8e00ff */
[----:B------:R-:W-:Y:S01]  /*10a0*/  @!P1 IADD3 R8, -R8, RZ, RZ ;  /* 0x000000ff08089210 */ /* 0x000fe20007ffe1ff */
[----:B------:R-:W-:Y:S01]  /*10b0*/  IMAD R14, R17, UR8, RZ ;  /* 0x00000008110e7c24 */ /* 0x000fe2000f8e02ff */
[----:B------:R-:W-:Y:S02]  /*10c0*/  IADD3 R21, R21, R16, RZ ;  /* 0x0000001015157210 */ /* 0x000fe40007ffe0ff */
[----:B------:R-:W-:Y:S01]  /*10d0*/  @!P0 LOP3.LUT R8, RZ, R15, RZ, 0x33, !PT ;  /* 0x0000000fff088212 */ /* 0x000fe200078e33ff */
[C---:B------:R-:W-:Y:S02]  /*10e0*/  IMAD R14, R13.reuse, UR9, R14 ;  /* 0x000000090d0e7c24 */ /* 0x040fe4000f8e020e */
[----:B------:R-:W-:Y:S01]  /*10f0*/  IMAD.WIDE.U32 R20, R13, UR8, R20 ;  /* 0x000000080d147c25 */ /* 0x000fe2000f8e0014 */
[----:B------:R-:W-:-:S04]  /*1100*/  SHF.R.S32.HI R7, RZ, 0x1f, R8 ;  /* 0x0000001fff077819 */ /* 0x000fc80000011408 */
[----:B------:R-:W-:Y:S01]  /*1110*/  IADD3 R21, R21, R14, RZ ;  /* 0x0000000e15157210 */ /* 0x000fe20007ffe0ff */
[-C--:B---3--:R-:W-:Y:S02]  /*1120*/  IMAD R6, R17, R2.reuse, RZ ;  /* 0x0000000211067224 */ /* 0x088fe400078e02ff */
[----:B------:R-:W-:-:S04]  /*1130*/  IMAD.WIDE.U32 R14, R13, R2, R18 ;  /* 0x000000020d0e7225 */ /* 0x000fc800078e0012 */
[----:B------:R-:W-:Y:S02]  /*1140*/  IMAD R3, R13, R3, R6 ;  /* 0x000000030d037224 */ /* 0x000fe400078e0206 */
[-C--:B-1----:R-:W-:Y:S02]  /*1150*/  IMAD R6, R7, R4.reuse, RZ ;  /* 0x0000000407067224 */ /* 0x082fe400078e02ff */
[C---:B------:R-:W-:Y:S01]  /*1160*/  IMAD.WIDE.U32 R20, R8.reuse, R4, R20 ;  /* 0x0000000408147225 */ /* 0x040fe200078e0014 */
[----:B------:R-:W-:Y:S02]  /*1170*/  IADD3 R13, R15, R3, RZ ;  /* 0x000000030f0d7210 */ /* 0x000fe40007ffe0ff */
[----:B------:R-:W-:Y:S01]  /*1180*/  MOV R4, R8 ;  /* 0x0000000800047202 */ /* 0x000fe20000000f00 */
[----:B------:R-:W-:Y:S02]  /*1190*/  IMAD R5, R8, R5, R6 ;  /* 0x0000000508057224 */ /* 0x000fe400078e0206 */
[----:B------:R-:W-:-:S03]  /*11a0*/  IMAD.MOV.U32 R6, RZ, RZ, R20 ;  /* 0x000000ffff067224 */ /* 0x000fc600078e0014 */
[----:B------:R-:W-:-:S07]  /*11b0*/  IADD3 R5, R21, R5, RZ ;  /* 0x0000000515057210 */ /* 0x000fce0007ffe0ff */
.L_x_6234:
        /* <DEDUP_REMOVED lines=8> */
[----:B------:R-:W-:Y:S01]  /*1240*/  LOP3.LUT R8, R3, 0xfffffff8, RZ, 0xc0, !PT ;  /* 0xfffffff803087812 */ /* 0x000fe200078ec0ff */
[----:B------:R-:W-:Y:S01]  /*1250*/  ULDC.64 UR10, c[0x0][0x268] ;  /* 0x00009a00000a7ab9 */ /* 0x000fe20000000a00 */
[----:B------:R-:W-:Y:S01]  /*1260*/  SHF.R.S32.HI R22, RZ, 0x3, R3 ;  /* 0x00000003ff167819 */ /* 0x000fe20000011403 */
[----:B------:R-:W-:Y:S01]  /*1270*/  IMAD R7, R7, UR10, RZ ;  /* 0x0000000a07077c24 */ /* 0x000fe2000f8e02ff */
[----:B------:R-:W-:Y:S01]  /*1280*/  SHF.R.S32.HI R21, RZ, 0x4, R15 ;  /* 0x00000004ff157819 */ /* 0x000fe2000001140f */
[----:B------:R-:W-:Y:S01]  /*1290*/  IMAD.IADD R8, R25, 0x1, -R8 ;  /* 0x0000000119087824 */ /* 0x000fe200078e0a08 */
[----:B------:R-:W-:Y:S01]  /*12a0*/  SHF.R.S32.HI R23, RZ, 0x1f, R22 ;  /* 0x0000001fff177819 */ /* 0x000fe20000011416 */
[----:B------:R-:W-:Y:S01]  /*12b0*/  IMAD.SHL.U32 R19, R22, 0x40, RZ ;  /* 0x0000004016137824 */ /* 0x000fe200078e00ff */
[----:B------:R-:W-:Y:S01]  /*12c0*/  LEA.HI R20, R15, R21, RZ, 0x1 ;  /* 0x000000150f147211 */ /* 0x000fe200078f08ff */
[----:B------:R-:W-:Y:S01]  /*12d0*/  IMAD.SHL.U32 R172, R8, 0x8, RZ ;  /* 0x0000000808ac7824 */ /* 0x000fe200078e00ff */
[----:B------:R-:W-:Y:S01]  /*12e0*/  IADD3 R9, P1, R22, R9, RZ ;  /* 0x0000000916097210 */ /* 0x000fe20007f3e0ff */
[----:B------:R-:W-:Y:S01]  /*12f0*/  IMAD R7, R4, UR11, R7 ;  /* 0x0000000b04077c24 */ /* 0x000fe2000f8e0207 */
[----:B------:R-:W-:-:S02]  /*1300*/  LOP3.LUT R19, R19, 0x1c0, RZ, 0xc0, !PT ;  /* 0x000001c013137812 */ /* 0x000fc400078ec0ff */
[----:B------:R-:W-:Y:S01]  /*1310*/  SHF.R.S32.HI R173, RZ, 0x1f, R172 ;  /* 0x0000001fffad7819 */ /* 0x000fe200000114ac */
[----:B------:R-:W-:Y:S01]  /*1320*/  IMAD.X R0, R23, 0x1, R0, P1 ;  /* 0x0000000117007824 */ /* 0x000fe200008e0600 */
[----:B------:R-:W-:Y:S02]  /*1330*/  IADD3 R28, P2, R172, R6, RZ ;  /* 0x00000006ac1c7210 */ /* 0x000fe40007f5e0ff */
[--C-:B------:R-:W-:Y:S01]  /*1340*/  LOP3.LUT R17, R19, 0x38, R172.reuse, 0xf8, !PT ;  /* 0x0000003813117812 */ /* 0x100fe200078ef8ac */
[----:B------:R-:W-:Y:S01]  /*1350*/  IMAD.WIDE.U32 R30, R11, UR4, R172 ;  /* 0x000000040b1e7c25 */ /* 0x000fe2000f8e00ac */
[----:B------:R-:W-:Y:S02]  /*1360*/  SHF.R.U32.HI R16, RZ, 0x3, R19 ;  /* 0x00000003ff107819 */ /* 0x000fe40000011613 */
[----:B------:R-:W-:Y:S01]  /*1370*/  LOP3.LUT R20, R20, 0xfffffffe, RZ, 0xc0, !PT ;  /* 0xfffffffe14147812 */ /* 0x000fe200078ec0ff */
[----:B------:R-:W-:Y:S01]  /*1380*/  IMAD.WIDE R18, R12, 0x40, R22 ;  /* 0x000000400c127825 */ /* 0x000fe200078e0216 */
[----:B------:R-:W-:-:S02]  /*1390*/  LOP3.LUT R6, R15, 0xfffffff0, RZ, 0xc0, !PT ;  /* 0xfffffff00f067812 */ /* 0x000fc400078ec0ff */
[----:B------:R-:W-:Y:S01]  /*13a0*/  LOP3.LUT R16, R17, R16, RZ, 0x3c, !PT ;  /* 0x0000001011107212 */ /* 0x000fe200078e3cff */
[----:B------:R-:W-:Y:S01]  /*13b0*/  IMAD R12, R2, UR4, RZ ;  /* 0x00000004020c7c24 */ /* 0x000fe2000f8e02ff */
[CC--:B------:R-:W-:Y:S01]  /*13c0*/  LEA.HI R17, R26.reuse, R25.reuse, RZ, 0x6 ;  /* 0x000000191a117211 */ /* 0x0c0fe200078f30ff */
[----:B------:R-:W-:Y:S01]  /*13d0*/  IMAD.X R29, R173, 0x1, R5, P2 ;  /* 0x00000001ad1d7824 */ /* 0x000fe200010e0605 */
[----:B------:R-:W-:Y:S01]  /*13e0*/  SHF.R.S32.HI R5, RZ, 0x1f, R10 ;  /* 0x0000001fff057819 */ /* 0x000fe2000001140a */
[----:B------:R-:W-:Y:S01]  /*13f0*/  IMAD R12, R11, UR5, R12 ;  /* 0x000000050b0c7c24 */ /* 0x000fe2000f8e020c */
[----:B------:R-:W-:Y:S01]  /*1400*/  ULDC.64 UR4, c[0x0][0x258] ;  /* 0x0000960000047ab9 */ /* 0x000fe20000000a00 */
[----:B------:R-:W-:Y:S01]  /*1410*/  IMAD R11, R23, UR6, RZ ;  /* 0x00000006170b7c24 */ /* 0x000fe2000f8e02ff */
[----:B------:R-:W-:Y:S01]  /*1420*/  LEA.HI R26, R26, R25, RZ, 0x5 ;  /* 0x000000191a1a7211 */ /* 0x000fe200078f28ff */
[----:B------:R-:W-:Y:S02]  /*1430*/  IMAD.IADD R31, R31, 0x1, R12 ;  /* 0x000000011f1f7824 */ /* 0x000fe400078e020c */
[----:B------:R-:W-:Y:S01]  /*1440*/  IMAD R5, R5, UR4, RZ ;  /* 0x0000000405057c24 */ /* 0x000fe2000f8e02ff */
[----:B------:R-:W-:Y:S01]  /*1450*/  SHF.R.S32.HI R27, RZ, 0x5, R26 ;  /* 0x00000005ff1b7819 */ /* 0x000fe2000001141a */
[----:B------:R-:W-:Y:S01]  /*1460*/  IMAD.IADD R2, R21, 0x1, -R20 ;  /* 0x0000000115027824 */ /* 0x000fe200078e0a14 */
[----:B------:R-:W-:Y:S01]  /*1470*/  IADD3 R20, P0, R172, R14, RZ ;  /* 0x0000000eac147210 */ /* 0x000fe20007f1e0ff */
[----:B------:R-:W-:-:S02]  /*1480*/  IMAD R11, R22, UR7, R11 ;  /* 0x00000007160b7c24 */ /* 0x000fc4000f8e020b */
[----:B------:R-:W-:-:S04]  /*1490*/  IMAD.WIDE.U32 R28, R22, UR6, R28 ;  /* 0x00000006161c7c25 */ /* 0x000fc8000f8e001c */
[C---:B------:R-:W-:Y:S02]  /*14a0*/  IMAD R5, R10.reuse, UR5, R5 ;  /* 0x000000050a057c24 */ /* 0x040fe4000f8e0205 */
[----:B------:R-:W-:Y:S01]  /*14b0*/  IMAD.WIDE.U32 R14, R10, UR4, R30 ;  /* 0x000000040a0e7c25 */ /* 0x000fe2000f8e001e */
[----:B------:R-:W-:-:S03]  /*14c0*/  ULDC.64 UR4, c[0x0][0x218] ;  /* 0x0000860000047ab9 */ /* 0x000fc60000000a00 */
[----:B------:R-:W-:Y:S01]  /*14d0*/  IMAD.X R21, R173, 0x1, R13, P0 ;  /* 0x00000001ad157824 */ /* 0x000fe200000e060d */
[C---:B------:R-:W-:Y:S01]  /*14e0*/  LEA R168, P0, R28.reuse, UR4, 0x1 ;  /* 0x000000041ca87c11 */ /* 0x040fe2000f8008ff */
[----:B------:R-:W-:Y:S01]  /*14f0*/  IMAD.IADD R11, R29, 0x1, R11 ;  /* 0x000000011d0b7824 */ /* 0x000fe200078e020b */
[----:B------:R-:W-:Y:S01]  /*1500*/  USHF.L.U32 UR4, UR14, 0x5, URZ ;  /* 0x000000050e047899 */ /* 0x000fe2000800063f */
[----:B------:R-:W-:Y:S02]  /*1510*/  IMAD.IADD R15, R15, 0x1, R5 ;  /* 0x000000010f0f7824 */ /* 0x000fe400078e0205 */
[----:B------:R-:W-:Y:S01]  /*1520*/  IMAD R5, R19, UR14, RZ ;  /* 0x0000000e13057c24 */ /* 0x000fe2000f8e02ff */
[----:B------:R-:W-:Y:S01]  /*1530*/  LEA.HI.X R169, R28, UR5, R11, 0x1, P0 ;  /* 0x000000051ca97c11 */ /* 0x000fe200080f0c0b */
[C---:B------:R-:W-:Y:S01]  /*1540*/  IMAD.WIDE.U32 R14, R18.reuse, UR14, R14 ;  /* 0x0000000e120e7c25 */ /* 0x040fe2000f8e000e */
[----:B------:R-:W-:Y:S02]  /*1550*/  UMOV UR5, 0x400 ;  /* 0x0000040000057882 */ /* 0x000fe40000000000 */
[----:B-1----:R-:W-:Y:S01]  /*1560*/  ULEA UR5, UR20, UR5, 0x18 ;  /* 0x0000000514057291 */ /* 0x002fe2000f8ec03f */
[----:B------:R-:W-:Y:S01]  /*1570*/  IMAD R5, R18, UR15, R5 ;  /* 0x0000000f12057c24 */ /* 0x000fe2000f8e0205 */
[----:B------:R-:W-:Y:S01]  /*1580*/  USHF.L.U32 UR20, UR6, 0x5, URZ ;  /* 0x0000000506147899 */ /* 0x000fe2000800063f */
[----:B------:R-:W-:Y:S01]  /*1590*/  LEA R10, P0, R14, UR12, 0x1 ;  /* 0x0000000c0e0a7c11 */ /* 0x000fe2000f8008ff */
[----:B------:R-:W-:Y:S01]  /*15a0*/  USHF.L.U64.HI UR15, UR14, 0x5, UR15 ;  /* 0x000000050e0f7899 */ /* 0x000fe2000801020f */
[----:B------:R-:W-:Y:S01]  /*15b0*/  IMAD.IADD R5, R15, 0x1, R5 ;  /* 0x000000010f057824 */ /* 0x000fe200078e0205 */
[----:B------:R-:W-:Y:S01]  /*15c0*/  USHF.L.U64.HI UR14, UR6, 0x5, UR7 ;  /* 0x00000005060e7899 */ /* 0x000fe20008010207 */
[----:B------:R-:W-:-:S02]  /*15d0*/  IMAD.SHL.U32 R17, R17, 0x8, RZ ;  /* 0x0000000811117824 */ /* 0x000fc400078e00ff */
[----:B------:R-:W-:Y:S01]  /*15e0*/  IMAD.IADD R12, R25, 0x1, -R6 ;  /* 0x00000001190c7824 */ /* 0x000fe200078e0a06 */
[----:B------:R-:W-:Y:S01]  /*15f0*/  LEA.HI.X R11, R14, UR13, R5, 0x1, P0 ;  /* 0x0000000d0e0b7c11 */ /* 0x000fe200080f0c05 */
[----:B------:R-:W-:Y:S01]  /*1600*/  IMAD.WIDE.U32 R20, R4, UR10, R20 ;  /* 0x0000000a04147c25 */ /* 0x000fe2000f8e0014 */
[----:B------:R-:W-:Y:S01]  /*1610*/  IADD3 R14, P0, R168, UR20, RZ ;  /* 0x00000014a80e7c10 */ /* 0x000fe2000ff1e0ff */
[----:B------:R-:W-:Y:S01]  /*1620*/  ULDC.64 UR10, c[0x0][0x250] ;  /* 0x00009400000a7ab9 */ /* 0x000fe20000000a00 */
[----:B------:R-:W-:Y:S01]  /*1630*/  LOP3.LUT R16, R16, 0x7ffffe00, R17, 0xf8, !PT ;  /* 0x7ffffe0010107812 */ /* 0x000fe200078ef811 */
[----:B------:R-:W-:Y:S01]  /*1640*/  IMAD.IADD R21, R21, 0x1, R7 ;  /* 0x0000000115157824 */ /* 0x000fe200078e0207 */
[----:B------:R-:W-:Y:S01]  /*1650*/  IADD3.X R15, R169, UR14, RZ, P0, !PT ;  /* 0x0000000ea90f7c10 */ /* 0x000fe200087fe4ff */
[----:B------:R-:W-:Y:S01]  /*1660*/  IMAD.SHL.U32 R5, R8, 0x40, RZ ;  /* 0x0000004008057824 */ /* 0x000fe200078e00ff */
[----:B------:R-:W-:Y:S01]  /*1670*/  SHF.R.S32.HI R13, RZ, 0x1f, R12 ;  /* 0x0000001fff0d7819 */ /* 0x000fe2000001140c */
[----:B------:R-:W-:Y:S01]  /*1680*/  IMAD R0, R0, UR10, RZ ;  /* 0x0000000a00007c24 */ /* 0x000fe2000f8e02ff */
[----:B------:R-:W-:Y:S01]  /*1690*/  IADD3 R18, P0, R14, UR20, RZ ;  /* 0x000000140e127c10 */ /* 0x000fe2000ff1e0ff */
[----:B------:R-:W-:Y:S01]  /*16a0*/  ULDC.64 UR12, c[0x0][0x220] ;  /* 0x00008800000c7ab9 */ /* 0x000fe20000000a00 */
[----:B------:R-:W-:Y:S01]  /*16b0*/  LEA.HI R6, R13, R12, RZ, 0x3 ;  /* 0x0000000c0d067211 */ /* 0x000fe200078f18ff */
[----:B------:R-:W-:Y:S01]  /*16c0*/  IMAD R0, R9, UR11, R0 ;  /* 0x0000000b09007c24 */ /* 0x000fe2000f8e0200 */
[----:B------:R-:W-:Y:S01]  /*16d0*/  LEA R171, R16, UR5, 0x1 ;  /* 0x0000000510ab7c11 */ /* 0x000fe2000f8e08ff */
[----:B------:R-:W-:Y:S01]  /*16e0*/  USHF.L.U64.HI UR11, UR10, 0x5, UR11 ;  /* 0x000000050a0b7899 */ /* 0x000fe2000801020b */
[----:B------:R-:W-:-:S02]  /*16f0*/  IADD3.X R19, R15, UR14, RZ, P0, !PT ;  /* 0x0000000e0f137c10 */ /* 0x000fc400087fe4ff */
[----:B------:R-:W-:Y:S01]  /*1700*/  IADD3 R16, P1, R10, UR4, RZ ;  /* 0x000000040a107c10 */ /* 0x000fe2000ff3e0ff */
[----:B------:R-:W-:Y:S01]  /*1710*/  @!PT LDS RZ, [RZ] ;  /* 0x00000000fffff984 */ /* 0x000fe20000000800 */
[----:B------:R-:W-:Y:S01]  /*1720*/  @!PT LDS RZ, [RZ] ;  /* 0x00000000fffff984 */ /* 0x000fe20000000800 */
[----:B------:R-:W-:Y:S01]  /*1730*/  @!PT LDS RZ, [RZ] ;  /* 0x00000000fffff984 */ /* 0x000fe20000000800 */
[----:B------:R-:W-:Y:S01]  /*1740*/  LDGSTS.E.BYPASS.LTC128B.128 [R171], desc[UR18][R10.64] ;  /* 0x000000000aab7fae */ /* 0x000fe2000b901d52 */
[----:B------:R-:W-:Y:S02]  /*1750*/  IADD3 R28, P0, R18, UR20, RZ ;  /* 0x00000014121c7c10 */ /* 0x000fe4000ff1e0ff */
[C---:B------:R-:W-:Y:S01]  /*1760*/  LOP3.LUT R13, R6.reuse, 0xfffffff8, RZ, 0xc0, !PT ;  /* 0xfffffff8060d7812 */ /* 0x040fe200078ec0ff */
[----:B------:R-:W-:Y:S01]  /*1770*/  IMAD.SHL.U32 R6, R6, 0x40, RZ ;  /* 0x0000004006067824 */ /* 0x000fe200078e00ff */
[----:B------:R-:W-:Y:S02]  /*1780*/  IADD3.X R17, R11, UR15, RZ, P1, !PT ;  /* 0x0000000f0b117c10 */ /* 0x000fe40008ffe4ff */
[----:B------:R-:W-:Y:S01]  /*1790*/  IADD3.X R29, R19, UR14, RZ, P0, !PT ;  /* 0x0000000e131d7c10 */ /* 0x000fe200087fe4ff */
[----:B------:R-:W-:Y:S01]  /*17a0*/  IMAD.IADD R4, R12, 0x1, -R13 ;  /* 0x000000010c047824 */ /* 0x000fe200078e0a0d */
[----:B------:R-:W-:Y:S01]  /*17b0*/  IADD3 R22, P1, R16, UR4, RZ ;  /* 0x0000000410167c10 */ /* 0x000fe2000ff3e0ff */
[----:B------:R-:W-:Y:S01]  /*17c0*/  IMAD.WIDE.U32 R12, R9, UR10, R20 ;  /* 0x0000000a090c7c25 */ /* 0x000fe2000f8e0014 */
[----:B------:R-:W-:Y:S01]  /*17d0*/  IADD3 R30, P0, R28, UR20, RZ ;  /* 0x000000141c1e7c10 */ /* 0x000fe2000ff1e0ff */
[----:B------:R1:W-:Y:S01]  /*17e0*/  LDGSTS.E.BYPASS.LTC128B.128 [R171+0x800], desc[UR18][R16.64] ;  /* 0x0080000010ab7fae */ /* 0x0003e2000b901d52 */
[----:B------:R-:W-:Y:S01]  /*17f0*/  IADD3.X R23, R17, UR15, RZ, P1, !PT ;  /* 0x0000000f11177c10 */ /* 0x000fe20008ffe4ff */
[----:B------:R-:W-:Y:S01]  /*1800*/  IMAD.IADD R165, R13, 0x1, R0 ;  /* 0x000000010da57824 */ /* 0x000fe200078e0200 */
[----:B------:R-:W-:Y:S01]  /*1810*/  IADD3.X R31, R29, UR14, RZ, P0, !PT ;  /* 0x0000000e1d1f7c10 */ /* 0x000fe200087fe4ff */
[----:B------:R-:W-:Y:S01]  /*1820*/  IMAD.SHL.U32 R0, R2, 0x8, RZ ;  /* 0x0000000802007824 */ /* 0x000fe200078e00ff */
[----:B------:R-:W-:Y:S01]  /*1830*/  IADD3 R20, P1, R22, UR4, RZ ;  /* 0x0000000416147c10 */ /* 0x000fe2000ff3e0ff */
[----:B------:R-:W-:Y:S01]  /*1840*/  LDGSTS.E.BYPASS.LTC128B.128 [R171+0x1000], desc[UR18][R22.64] ;  /* 0x0100000016ab7fae */ /* 0x000fe2000b901d52 */
[----:B------:R-:W-:Y:S01]  /*1850*/  LOP3.LUT R6, R6, 0xfffffe00, RZ, 0xc0, !PT ;  /* 0xfffffe0006067812 */ /* 0x000fe200078ec0ff */
[----:B------:R-:W-:Y:S01]  /*1860*/  UIADD3 UR4, UR5, 0x2000, URZ ;  /* 0x0000200005047890 */ /* 0x000fe2000fffe03f */
[----:B------:R-:W-:Y:S01]  /*1870*/  IADD3.X R21, R23, UR15, RZ, P1, !PT ;  /* 0x0000000f17157c10 */ /* 0x000fe20008ffe4ff */
[----:B------:R-:W-:Y:S01]  /*1880*/  USHF.L.U32 UR15, UR10, 0x5, URZ ;  /* 0x000000050a0f7899 */ /* 0x000fe2000800063f */
[----:B------:R-:W-:-:S03]  /*1890*/  LOP3.LUT P1, RZ, R4, 0x2, RZ, 0xc0, !PT ;  /* 0x0000000204ff7812 */ /* 0x000fc6000782c0ff */
[----:B------:R2:W-:Y:S04]  /*18a0*/  LDGSTS.E.BYPASS.LTC128B.128 [R171+0x1800], desc[UR18][R20.64] ;  /* 0x0180000014ab7fae */ /* 0x0005e8000b901d52 */
[----:B------:R-:W-:Y:S04]  /*18b0*/  LDGSTS.E.BYPASS.LTC128B.128 [R171+0x2000], desc[UR18][R168.64] ;  /* 0x02000000a8ab7fae */ /* 0x000fe8000b901d52 */
[----:B------:R3:W-:Y:S04]  /*18c0*/  LDGSTS.E.BYPASS.LTC128B.128 [R171+0x2800], desc[UR18][R14.64] ;  /* 0x028000000eab7fae */ /* 0x0007e8000b901d52 */
[----:B------:R-:W-:Y:S01]  /*18d0*/  LDGSTS.E.BYPASS.LTC128B.128 [R171+0x3000], desc[UR18][R18.64] ;  /* 0x0300000012ab7fae */ /* 0x000fe2000b901d52 */
[----:B-1----:R-:W-:-:S03]  /*18e0*/  IADD3 R16, P0, R30, UR20, RZ ;  /* 0x000000141e107c10 */ /* 0x002fc6000ff1e0ff */
[----:B------:R-:W-:Y:S01]  /*18f0*/  LDGSTS.E.BYPASS.LTC128B.128 [R171+0x3800], desc[UR18][R28.64] ;  /* 0x038000001cab7fae */ /* 0x000fe2000b901d52 */
[----:B------:R-:W-:Y:S02]  /*1900*/  IADD3.X R17, R31, UR14, RZ, P0, !PT ;  /* 0x0000000e1f117c10 */ /* 0x000fe400087fe4ff */
[----:B------:R-:W-:Y:S01]  /*1910*/  IADD3 R32, P0, R16, UR20, RZ ;  /* 0x0000001410207c10 */ /* 0x000fe2000ff1e0ff */
[----:B------:R-:W-:Y:S03]  /*1920*/  LDGSTS.E.BYPASS.LTC128B.128 [R171+0x4000], desc[UR18][R30.64] ;  /* 0x040000001eab7fae */ /* 0x000fe6000b901d52 */
[----:B------:R-:W-:Y:S01]  /*1930*/  IADD3.X R33, R17, UR14, RZ, P0, !PT ;  /* 0x0000000e11217c10 */ /* 0x000fe200087fe4ff */
[----:B------:R-:W-:Y:S01]  /*1940*/  LDGSTS.E.BYPASS.LTC128B.128 [R171+0x4800], desc[UR18][R16.64] ;  /* 0x0480000010ab7fae */ /* 0x000fe2000b901d52 */
[----:B--2---:R-:W-:-:S03]  /*1950*/  IADD3 R20, P0, R32, UR20, RZ ;  /* 0x0000001420147c10 */ /* 0x004fc6000ff1e0ff */
[----:B------:R-:W-:Y:S01]  /*1960*/  LDGSTS.E.BYPASS.LTC128B.128 [R171+0x5000], desc[UR18][R32.64] ;  /* 0x0500000020ab7fae */ /* 0x000fe2000b901d52 */
[----:B------:R-:W-:Y:S02]  /*1970*/  IADD3.X R21, R33, UR14, RZ, P0, !PT ;  /* 0x0000000e21157c10 */ /* 0x000fe400087fe4ff */
[C---:B------:R-:W-:Y:S02]  /*1980*/  LEA R166, P0, R12.reuse, UR12, 0x1 ;  /* 0x0000000c0ca67c11 */ /* 0x040fe4000f8008ff */
[----:B---3--:R-:W-:Y:S01]  /*1990*/  LOP3.LUT R14, R5, 0x1c0, RZ, 0xc0, !PT ;  /* 0x000001c0050e7812 */ /* 0x008fe200078ec0ff */
[----:B------:R1:W-:Y:S01]  /*19a0*/  LDGSTS.E.BYPASS.LTC128B.128 [R171+0x5800], desc[UR18][R20.64] ;  /* 0x0580000014ab7fae */ /* 0x0003e2000b901d52 */
[----:B------:R-:W-:Y:S01]  /*19b0*/  LEA.HI.X R165, R12, UR13, R165, 0x1, P0 ;  /* 0x0000000d0ca57c11 */ /* 0x000fe200080f0ca5 */
[----:B------:R-:W-:Y:S01]  /*19c0*/  IMAD.SHL.U32 R5, R4, 0x40, RZ ;  /* 0x0000004004057824 */ /* 0x000fe200078e00ff */
[----:B------:R-:W-:Y:S01]  /*19d0*/  LOP3.LUT R10, R14, 0x8, R3, 0xf8, !PT ;  /* 0x000000080e0a7812 */ /* 0x000fe200078ef803 */
[----:B------:R-:W0:Y:S01]  /*19e0*/  LDGDEPBAR ;  /* 0x00000000000079af */ /* 0x000e220000000000 */
[----:B------:R-:W-:Y:S01]  /*19f0*/  SHF.R.U32.HI R3, RZ, 0x3, R14 ;  /* 0x00000003ff037819 */ /* 0x000fe2000001160e */
[----:B------:R-:W-:Y:S01]  /*1a00*/  IMAD.MOV.U32 R164, RZ, RZ, R166 ;  /* 0x000000ffffa47224 */ /* 0x000fe200078e00a6 */
[----:B------:R-:W-:-:S02]  /*1a10*/  LOP3.LUT R5, R5, 0x1c0, RZ, 0xc0, !PT ;  /* 0x000001c005057812 */ /* 0x000fc400078ec0ff */
[----:B------:R-:W-:Y:S02]  /*1a20*/  LOP3.LUT R3, R10, R3, RZ, 0x3c, !PT ;  /* 0x000000030a037212 */ /* 0x000fe400078e3cff */
[----:B------:R-:W-:Y:S02]  /*1a30*/  IADD3 R10, P0, R166, UR15, RZ ;  /* 0x0000000fa60a7c10 */ /* 0x000fe4000ff1e0ff */
[----:B------:R-:W-:Y:S01]  /*1a40*/  LOP3.LUT R0, R5, 0x8, R0, 0xf8, !PT ;  /* 0x0000000805007812 */ /* 0x000fe200078ef800 */
[----:B------:R-:W-:Y:S01]  /*1a50*/  IMAD R2, R2, 0x200, R3 ;  /* 0x0000020002027824 */ /* 0x000fe200078e0203 */
[----:B------:R-:W-:Y:S01]  /*1a60*/  IADD3.X R11, R165, UR11, RZ, P0, !PT ;  /* 0x0000000ba50b7c10 */ /* 0x000fe200087fe4ff */
[----:B------:R-:W-:Y:S01]  /*1a70*/  IMAD.MOV.U32 R3, RZ, RZ, 0x20 ;  /* 0x00000020ff037424 */ /* 0x000fe200078e00ff */
[----:B------:R-:W-:Y:S02]  /*1a80*/  IADD3 R14, P0, R10, UR15, RZ ;  /* 0x0000000f0a0e7c10 */ /* 0x000fe4000ff1e0ff */
[----:B------:R-:W-:-:S02]  /*1a90*/  SHF.R.U32.HI R5, RZ, 0x3, R5 ;  /* 0x00000003ff057819 */ /* 0x000fc40000011605 */
[----:B------:R-:W-:Y:S02]  /*1aa0*/  IADD3.X R15, R11, UR11, RZ, P0, !PT ;  /* 0x0000000b0b0f7c10 */ /* 0x000fe400087fe4ff */
[----:B------:R-:W-:Y:S02]  /*1ab0*/  IADD3 R12, P0, R14, UR15, RZ ;  /* 0x0000000f0e0c7c10 */ /* 0x000fe4000ff1e0ff */
[----:B------:R-:W-:Y:S02]  /*1ac0*/  LOP3.LUT R5, R0, R5, RZ, 0x3c, !PT ;  /* 0x0000000500057212 */ /* 0x000fe400078e3cff */
[----:B------:R-:W-:Y:S01]  /*1ad0*/  IADD3.X R13, R15, UR11, RZ, P0, !PT ;  /* 0x0000000b0f0d7c10 */ /* 0x000fe200087fe4ff */
[----:B------:R-:W-:-:S04]  /*1ae0*/  DEPBAR.LE SB0, 0x0 ;  /* 0x000080000000791a */ /* 0x000fc80000000000 */
[----:B------:R-:W-:Y:S01]  /*1af0*/  BAR.SYNC.DEFER_BLOCKING 0x0 ;  /* 0x0000000000007b1d */ /* 0x000fe20000010000 */
[----:B-1----:R-:W-:Y:S02]  /*1b00*/  IADD3 R20, P0, R12, UR15, RZ ;  /* 0x0000000f0c147c10 */ /* 0x002fe4000ff1e0ff */
[----:B------:R-:W-:Y:S02]  /*1b10*/  LEA R7, R2, UR5, 0x1 ;  /* 0x0000000502077c11 */ /* 0x000fe4000f8e08ff */
[----:B------:R-:W-:Y:S02]  /*1b20*/  IADD3.X R21, R13, UR11, RZ, P0, !PT ;  /* 0x0000000b0d157c10 */ /* 0x000fe400087fe4ff */
[----:B------:R-:W-:Y:S02]  /*1b30*/  IADD3 R18, P0, R20, UR15, RZ ;  /* 0x0000000f14127c10 */ /* 0x000fe4000ff1e0ff */
[----:B------:R-:W-:Y:S01]  /*1b40*/  LEA R163, R2, UR4, 0x1 ;  /* 0x0000000402a37c11 */ /* 0x000fe2000f8e08ff */
[----:B------:R-:W-:Y:S01]  /*1b50*/  ULDC UR4, c[0x0][0x39c] ;  /* 0x0000e70000047ab9 */ /* 0x000fe20000000800 */
[----:B------:R-:W-:-:S02]  /*1b60*/  IADD3.X R19, R21, UR11, RZ, P0, !PT ;  /* 0x0000000b15137c10 */ /* 0x000fc400087fe4ff */
[----:B------:R-:W-:Y:S01]  /*1b70*/  IADD3 R16, P0, R18, UR15, RZ ;  /* 0x0000000f12107c10 */ /* 0x000fe2000ff1e0ff */
[----:B------:R-:W-:Y:S01]  /*1b80*/  VIADD R159, R163, 0x40 ;  /* 0x00000040a39f7836 */ /* 0x000fe20000000000 */
[----:B------:R-:W-:Y:S02]  /*1b90*/  LOP3.LUT R157, R5, R6, RZ, 0xfc, !PT ;  /* 0x00000006059d7212 */ /* 0x000fe400078efcff */
        /* <DEDUP_REMOVED lines=8> */
[----:B------:R4:W-:Y:S04]  /*1c20*/  LDGSTS.E.BYPASS.LTC128B.128 [R171+0x8000], desc[UR18][R20.64] ;  /* 0x0800000014ab7fae */ /* 0x0009e8000b901d52 */
[----:B------:R-:W-:Y:S04]  /*1c30*/  LDGSTS.E.BYPASS.LTC128B.128 [R171+0x8800], desc[UR18][R18.64] ;  /* 0x0880000012ab7fae */ /* 0x000fe8000b901d52 */
[----:B------:R5:W-:Y:S01]  /*1c40*/  LDGSTS.E.BYPASS.LTC128B.128 [R171+0x9000], desc[UR18][R16.64] ;  /* 0x0900000010ab7fae */ /* 0x000be2000b901d52 */
[----:B-1----:R-:W-:Y:S01]  /*1c50*/  IMAD R164, R27, 0x400, R6 ;  /* 0x000004001ba47824 */ /* 0x002fe200078e0206 */
[----:B--2---:R-:W-:-:S03]  /*1c60*/  IADD3 R10, P0, R16, UR15, RZ ;  /* 0x0000000f100a7c10 */ /* 0x004fc6000ff1e0ff */
[----:B------:R-:W-:Y:S01]  /*1c70*/  IMAD.IADD R164, R164, 0x1, R5 ;  /* 0x00000001a4a47824 */ /* 0x000fe200078e0205 */
[----:B------:R-:W-:-:S04]  /*1c80*/  IADD3.X R11, R17, UR11, RZ, P0, !PT ;  /* 0x0000000b110b7c10 */ /* 0x000fc800087fe4ff */
[----:B------:R-:W-:Y:S02]  /*1c90*/  LEA R164, R164, UR5, 0x1 ;  /* 0x00000005a4a47c11 */ /* 0x000fe4000f8e08ff */
[C---:B------:R-:W-:Y:S01]  /*1ca0*/  LOP3.LUT P0, RZ, R8.reuse, 0x2, RZ, 0xc0, !PT ;  /* 0x0000000208ff7812 */ /* 0x040fe2000780c0ff */
[----:B------:R1:W-:Y:S03]  /*1cb0*/  LDGSTS.E.BYPASS.LTC128B.128 [R171+0x9800], desc[UR18][R10.64] ;  /* 0x098000000aab7fae */ /* 0x0003e6000b901d52 */
[C---:B------:R-:W-:Y:S01]  /*1cc0*/  SEL R0, R3.reuse, 0xffffffe0, !P0 ;  /* 0xffffffe003007807 */ /* 0x040fe20004000000 */
[----:B---3--:R-:W-:Y:S01]  /*1cd0*/  LDSM.16.M88.4 R12, [R164] ;  /* 0x00000000a40c783b */ /* 0x008fe20000000200 */
[----:B------:R-:W-:Y:S02]  /*1ce0*/  SEL R3, R3, 0xffffffe0, !P1 ;  /* 0xffffffe003037807 */ /* 0x000fe40004800000 */
[----:B------:R-:W-:Y:S01]  /*1cf0*/  LOP3.LUT P0, RZ, R8, 0x4, RZ, 0xc0, !PT ;  /* 0x0000000408ff7812 */ /* 0x000fe2000780c0ff */
[----:B------:R-:W2:Y:S01]  /*1d00*/  LDSM.16.M88.4 R60, [R7+0x2000] ;  /* 0x00200000073c783b */ /* 0x000ea20000000200 */
[----:B------:R-:W-:Y:S01]  /*1d10*/  IMAD.IADD R161, R163, 0x1, R0 ;  /* 0x00000001a3a17824 */ /* 0x000fe200078e0200 */
[----:B------:R-:W-:Y:S01]  /*1d20*/  LOP3.LUT P1, RZ, R4, 0x4, RZ, 0xc0, !PT ;  /* 0x0000000404ff7812 */ /* 0x000fe2000782c0ff */
[----:B------:R-:W-:Y:S01]  /*1d30*/  IMAD.IADD R162, R164, 0x1, R3 ;  /* 0x00000001a4a27824 */ /* 0x000fe200078e0203 */
[----:B------:R-:W3:Y:S01]  /*1d40*/  LDSM.16.M88.4 R32, [R7+0x2800] ;  /* 0x002800000720783b */ /* 0x000ee20000000200 */
[----:B------:R-:W-:-:S03]  /*1d50*/  IMAD.MOV.U32 R4, RZ, RZ, 0x40 ;  /* 0x00000040ff047424 */ /* 0x000fc600078e00ff */
[----:B----4-:R-:W-:Y:S02]  /*1d60*/  LDSM.16.M88.4 R20, [R162] ;  /* 0x00000000a214783b */ /* 0x010fe40000000200 */
[----:B------:R-:W-:Y:S02]  /*1d70*/  SEL R4, R4, 0xffffffc0, !P1 ;  /* 0xffffffc004047807 */ /* 0x000fe40004800000 */
[----:B------:R-:W4:Y:S01]  /*1d80*/  LDSM.16.M88.4 R48, [R161] ;  /* 0x00000000a130783b */ /* 0x000f220000000200 */
[----:B------:R-:W-:Y:S02]  /*1d90*/  @P0 VIADD R159, R163, 0xffffffc0 ;  /* 0xffffffc0a39f0836 */ /* 0x000fe40000000000 */
[----:B------:R-:W-:Y:S01]  /*1da0*/  IMAD.IADD R160, R164, 0x1, R4 ;  /* 0x00000001a4a07824 */ /* 0x000fe200078e0204 */
[----:B------:R-:W4:Y:S01]  /*1db0*/  LDSM.16.M88.4 R56, [R161+0x800] ;  /* 0x00080000a138783b */ /* 0x000f220000000200 */
[----:B------:R-:W-:Y:S02]  /*1dc0*/  IMAD.IADD R100, R0, 0x1, R159 ;  /* 0x0000000100647824 */ /* 0x000fe400078e029f */
[----:B------:R-:W-:Y:S01]  /*1dd0*/  IMAD.IADD R158, R3, 0x1, R160 ;  /* 0x00000001039e7824 */ /* 0x000fe200078e02a0 */
[----:B-----5:R-:W-:Y:S01]  /*1de0*/  LDSM.16.M88.4 R16, [R160] ;  /* 0x00000000a010783b */ /* 0x020fe20000000200 */
[----:B------:R-:W-:-:S02]  /*1df0*/  VIADD R153, R159, 0x800 ;  /* 0x000008009f997836 */ /* 0x000fc40000000000 */
[C---:B------:R-:W-:Y:S01]  /*1e00*/  VIADD R152, R159.reuse, 0x1000 ;  /* 0x000010009f987836 */ /* 0x040fe20000000000 */
[----:B------:R-:W5:Y:S01]  /*1e10*/  LDSM.16.M88.4 R40, [R159] ;  /* 0x000000009f28783b */ /* 0x000f620000000200 */
[C---:B------:R-:W-:Y:S02]  /*1e20*/  VIADD R151, R159.reuse, 0x1800 ;  /* 0x000018009f977836 */ /* 0x040fe40000000000 */
[C---:B------:R-:W-:Y:S01]  /*1e30*/  VIADD R150, R159.reuse, 0x2000 ;  /* 0x000020009f967836 */ /* 0x040fe20000000000 */
[----:B------:R-:W5:Y:S01]  /*1e40*/  LDSM.16.M88.4 R52, [R7+0x3000] ;  /* 0x003000000734783b */ /* 0x000f620000000200 */
[C---:B------:R-:W-:Y:S02]  /*1e50*/  VIADD R149, R159.reuse, 0x2800 ;  /* 0x000028009f957836 */ /* 0x040fe40000000000 */
[C---:B------:R-:W-:Y:S01]  /*1e60*/  VIADD R148, R159.reuse, 0x3000 ;  /* 0x000030009f947836 */ /* 0x040fe20000000000 */
[----:B-1----:R-:W-:Y:S01]  /*1e70*/  LDSM.16.M88.4 R8, [R158] ;  /* 0x000000009e08783b */ /* 0x002fe20000000200 */
[----:B------:R-:W-:-:S03]  /*1e80*/  VIADD R102, R159, 0x3800 ;  /* 0x000038009f667836 */ /* 0x000fc60000000000 */
[----:B------:R-:W1:Y:S01]  /*1e90*/  LDSM.16.M88.4 R44, [R100] ;  /* 0x00000000642c783b */ /* 0x000e620000000200 */
[C---:B--2---:R-:W-:Y:S03]  /*1ea0*/  HMMA.16816.F32 R36, R12.reuse, R60, RZ ;  /* 0x0000003c0c24723c */ /* 0x044fe600000018ff */
[----:B------:R-:W2:Y:S04]  /*1eb0*/  LDSM.16.M88.4 R72, [R161+0x1000] ;  /* 0x00100000a148783b */ /* 0x000ea80000000200 */
[----:B------:R-:W-:Y:S01]  /*1ec0*/  LDSM.16.M88.4 R68, [R100+0x800] ;  /* 0x000800006444783b */ /* 0x000fe20000000200 */
[C---:B------:R-:W-:Y:S03]  /*1ed0*/  HMMA.16816.F32 R60, R12.reuse, R62, RZ ;  /* 0x0000003e0c3c723c */ /* 0x040fe600000018ff */
[----:B------:R-:W-:Y:S03]  /*1ee0*/  LDSM.16.M88.4 R64, [R7+0x3800] ;  /* 0x003800000740783b */ /* 0x000fe60000000200 */
[C---:B---3--:R-:W-:Y:S01]  /*1ef0*/  HMMA.16816.F32 R28, R12.reuse, R32, RZ ;  /* 0x000000200c1c723c */ /* 0x048fe200000018ff */
[----:B------:R-:W0:Y:S05]  /*1f00*/  LDGDEPBAR ;  /* 0x00000000000079af */ /* 0x000e2a0000000000 */
[----:B------:R-:W-:Y:S06]  /*1f10*/  HMMA.16816.F32 R32, R12, R34, RZ ;  /* 0x000000220c20723c */ /* 0x000fec00000018ff */
[C---:B----4-:R-:W-:Y:S06]  /*1f20*/  HMMA.16816.F32 R36, R20.reuse, R48, R36 ;  /* 0x000000301424723c */ /* 0x050fec0000001824 */
[C---:B------:R-:W-:Y:S01]  /*1f30*/  HMMA.16816.F32 R60, R20.reuse, R50, R60 ;  /* 0x00000032143c723c */ /* 0x040fe2000000183c */
[----:B------:R-:W3:Y:S05]  /*1f40*/  LDSM.16.M88.4 R48, [R159+0x800] ;  /* 0x000800009f30783b */ /* 0x000eea0000000200 */
[C---:B------:R-:W-:Y:S06]  /*1f50*/  HMMA.16816.F32 R28, R20.reuse, R56, R28 ;  /* 0x00000038141c723c */ /* 0x040fec000000181c */
[----:B------:R-:W-:Y:S01]  /*1f60*/  HMMA.16816.F32 R32, R20, R58, R32 ;  /* 0x0000003a1420723c */ /* 0x000fe20000001820 */
[----:B------:R-:W-:Y:S05]  /*1f70*/  LDSM.16.M88.4 R56, [R161+0x1800] ;  /* 0x00180000a138783b */ /* 0x000fea0000000200 */
[C---:B-----5:R-:W-:Y:S06]  /*1f80*/  HMMA.16816.F32 R36, R16.reuse, R40, R36 ;  /* 0x000000281024723c */ /* 0x060fec0000001824 */
[----:B------:R-:W-:Y:S06]  /*1f90*/  HMMA.16816.F32 R60, R16, R42, R60 ;  /* 0x0000002a103c723c */ /* 0x000fec000000183c */
[C---:B------:R-:W-:Y:S06]  /*1fa0*/  HMMA.16816.F32 R40, R12.reuse, R52, RZ ;  /* 0x000000340c28723c */ /* 0x040fec00000018ff */
[----:B------:R-:W-:Y:S06]  /*1fb0*/  HMMA.16816.F32 R52, R12, R54, RZ ;  /* 0x000000360c34723c */ /* 0x000fec00000018ff */
[C---:B-1----:R-:W-:Y:S06]  /*1fc0*/  HMMA.16816.F32 R36, R8.reuse, R44, R36 ;  /* 0x0000002c0824723c */ /* 0x042fec0000001824 */
[----:B------:R-:W-:Y:S01]  /*1fd0*/  HMMA.16816.F32 R60, R8, R46, R60 ;  /* 0x0000002e083c723c */ /* 0x000fe2000000183c */
[----:B------:R-:W1:Y:S05]  /*1fe0*/  LDSM.16.M88.4 R44, [R159+0x1000] ;  /* 0x001000009f2c783b */ /* 0x000e6a0000000200 */
[----:B--2---:R-:W-:Y:S06]  /*1ff0*/  HMMA.16816.F32 R40, R20, R72, R40 ;  /* 0x000000481428723c */ /* 0x004fec0000001828 */
[C---:B---3--:R-:W-:Y:S06]  /*2000*/  HMMA.16816.F32 R32, R16.reuse, R50, R32 ;  /* 0x000000321020723c */ /* 0x048fec0000001820 */
[----:B------:R-:W-:Y:S01]  /*2010*/  HMMA.16816.F32 R28, R16, R48, R28 ;  /* 0x00000030101c723c */ /* 0x000fe2000000181c */
[----:B------:R-:W-:Y:S01]  /*2020*/  FMUL.FTZ R0, R36, UR4 ;  /* 0x0000000424007c20 */ /* 0x000fe20008410000 */
[----:B------:R-:W-:Y:S01]  /*2030*/  FMUL.FTZ R2, R37, UR4 ;  /* 0x0000000425027c20 */ /* 0x000fe20008410000 */
[----:B------:R-:W-:Y:S01]  /*2040*/  FMUL.FTZ R77, R38, UR4 ;  /* 0x00000004264d7c20 */ /* 0x000fe20008410000 */
[----:B------:R-:W-:-:S02]  /*2050*/  FMUL.FTZ R73, R39, UR4 ;  /* 0x0000000427497c20 */ /* 0x000fc40008410000 */
[----:B------:R-:W2:Y:S01]  /*2060*/  LDSM.16.M88.4 R36, [R100+0x1000] ;  /* 0x001000006424783b */ /* 0x000ea20000000200 */
[C---:B------:R-:W-:Y:S01]  /*2070*/  HMMA.16816.F32 R48, R12.reuse, R64, RZ ;  /* 0x000000400c30723c */ /* 0x040fe200000018ff */
[----:B------:R-:W-:Y:S01]  /*2080*/  FMUL.FTZ R60, R60, UR4 ;  /* 0x000000043c3c7c20 */ /* 0x000fe20008410000 */
[----:B------:R-:W-:Y:S01]  /*2090*/  FMUL.FTZ R72, R61, UR4 ;  /* 0x000000043d487c20 */ /* 0x000fe20008410000 */
[----:B------:R-:W3:Y:S03]  /*20a0*/  MUFU.TANH R0, R0 ;  /* 0x0000000000007308 */ /* 0x000ee60000002400 */
[----:B------:R-:W-:Y:S05]  /*20b0*/  HMMA.16816.F32 R64, R12, R66, RZ ;  /* 0x000000420c40723c */ /* 0x000fea00000018ff */
[----:B------:R4:W-:Y:S01]  /*20c0*/  MUFU.TANH R79, R60 ;  /* 0x0000003c004f7308 */ /* 0x0009e20000002400 */
[----:B------:R-:W-:Y:S06]  /*20d0*/  HMMA.16816.F32 R32, R8, R70, R32 ;  /* 0x000000460820723c */ /* 0x000fec0000001820 */
[----:B-1----:R-:W-:Y:S01]  /*20e0*/  HMMA.16816.F32 R40, R16, R44, R40 ;  /* 0x0000002c1028723c */ /* 0x002fe20000001828 */
[----:B------:R-:W1:Y:S05]  /*20f0*/  MUFU.TANH R77, R77 ;  /* 0x0000004d004d7308 */ /* 0x000e6a0000002400 */
[----:B------:R-:W-:Y:S01]  /*2100*/  HMMA.16816.F32 R28, R8, R68, R28 ;  /* 0x00000044081c723c */ /* 0x000fe2000000181c */
[----:B------:R-:W-:Y:S02]  /*2110*/  LDSM.16.M88.4 R68, [R7+0x4000] ;  /* 0x004000000744783b */ /* 0x000fe40000000200 */
[----:B------:R-:W5:Y:S03]  /*2120*/  MUFU.TANH R2, R2 ;  /* 0x0000000200027308 */ /* 0x000f660000002400 */
[C---:B------:R-:W-:Y:S05]  /*2130*/  HMMA.16816.F32 R52, R20.reuse, R74, R52 ;  /* 0x0000004a1434723c */ /* 0x040fea0000001834 */
[----:B------:R-:W5:Y:S01]  /*2140*/  MUFU.TANH R73, R73 ;  /* 0x0000004900497308 */ /* 0x000f620000002400 */
[----:B------:R-:W-:Y:S01]  /*2150*/  FMUL.FTZ R32, R32, UR4 ;  /* 0x0000000420207c20 */ /* 0x000fe20008410000 */
[----:B------:R-:W-:Y:S01]  /*2160*/  FMUL.FTZ R75, R62, UR4 ;  /* 0x000000043e4b7c20 */ /* 0x000fe20008410000 */
[----:B------:R-:W-:Y:S01]  /*2170*/  FMUL.FTZ R74, R63, UR4 ;  /* 0x000000043f4a7c20 */ /* 0x000fe20008410000 */
[----:B------:R-:W-:Y:S01]  /*2180*/  HMMA.16816.F32 R48, R20, R56, R48 ;  /* 0x000000381430723c */ /* 0x000fe20000001830 */
[----:B----4-:R-:W4:Y:S01]  /*2190*/  LDSM.16.M88.4 R60, [R159+0x1800] ;  /* 0x001800009f3c783b */ /* 0x010f220000000200 */
[----:B------:R-:W-:Y:S01]  /*21a0*/  FMUL.FTZ R82, R33, UR4 ;  /* 0x0000000421527c20 */ /* 0x000fe20008410000 */
[----:B------:R-:W-:Y:S01]  /*21b0*/  FMUL.FTZ R86, R34, UR4 ;  /* 0x0000000422567c20 */ /* 0x000fe20008410000 */
[----:B------:R3:W-:Y:S01]  /*21c0*/  MUFU.TANH R85, R32 ;  /* 0x0000002000557308 */ /* 0x0007e20000002400 */
[----:B------:R-:W-:Y:S01]  /*21d0*/  FMUL.FTZ R89, R35, UR4 ;  /* 0x0000000423597c20 */ /* 0x000fe20008410000 */
[----:B--2---:R-:W-:Y:S03]  /*21e0*/  HMMA.16816.F32 R40, R8, R36, R40 ;  /* 0x000000240828723c */ /* 0x004fe60000001828 */
[----:B------:R-:W-:Y:S01]  /*21f0*/  FMUL.FTZ R28, R28, UR4 ;  /* 0x000000041c1c7c20 */ /* 0x000fe20008410000 */
[----:B------:R-:W-:Y:S01]  /*2200*/  FMUL.FTZ R29, R29, UR4 ;  /* 0x000000041d1d7c20 */ /* 0x000fe20008410000 */
[----:B------:R-:W-:Y:S01]  /*2210*/  FMUL.FTZ R84, R30, UR4 ;  /* 0x000000041e547c20 */ /* 0x000fe20008410000 */
[----:B------:R-:W-:Y:S01]  /*2220*/  HMMA.16816.F32 R64, R20, R58, R64 ;  /* 0x0000003a1440723c */ /* 0x000fe20000001840 */
[----:B------:R-:W-:Y:S01]  /*2230*/  MUFU.TANH R81, R28 ;  /* 0x0000001c00517308 */ /* 0x000fe20000002400 */
[----:B------:R-:W-:Y:S01]  /*2240*/  FMUL.FTZ R83, R31, UR4 ;  /* 0x000000041f537c20 */ /* 0x000fe20008410000 */
[----:B------:R-:W-:Y:S03]  /*2250*/  LDSM.16.M88.4 R56, [R159+0x2000] ;  /* 0x002000009f38783b */ /* 0x000fe60000000200 */
[----:B------:R-:W-:Y:S01]  /*2260*/  HMMA.16816.F32 R52, R16, R46, R52 ;  /* 0x0000002e1034723c */ /* 0x000fe20000001834 */
[----:B------:R-:W-:Y:S02]  /*2270*/  LDSM.16.M88.4 R44, [R161+0x2000] ;  /* 0x00200000a12c783b */ /* 0x000fe40000000200 */
[----:B------:R2:W-:Y:S02]  /*2280*/  MUFU.TANH R80, R29 ;  /* 0x0000001d00507308 */ /* 0x0005e40000002400 */
[----:B---3--:R-:W3:Y:S06]  /*2290*/  LDSM.16.M88.4 R32, [R7+0x4800] ;  /* 0x004800000720783b */ /* 0x008eec0000000200 */
[----:B------:R-:W-:Y:S01]  /*22a0*/  MUFU.TANH R75, R75 ;  /* 0x0000004b004b7308 */ /* 0x000fe20000002400 */
[----:B------:R-:W-:Y:S01]  /*22b0*/  FMUL.FTZ R40, R40, UR4 ;  /* 0x0000000428287c20 */ /* 0x000fe20008410000 */
[----:B------:R-:W-:Y:S01]  /*22c0*/  FMUL.FTZ R87, R41, UR4 ;  /* 0x0000000429577c20 */ /* 0x000fe20008410000 */
[----:B------:R-:W-:Y:S01]  /*22d0*/  FMUL.FTZ R90, R42, UR4 ;  /* 0x000000042a5a7c20 */ /* 0x000fe20008410000 */
[----:B------:R-:W-:-:S04]  /*22e0*/  FMUL.FTZ R129, R43, UR4 ;  /* 0x000000042b817c20 */ /* 0x000fc80008410000 */
[----:B------:R1:W-:Y:S01]  /*22f0*/  MUFU.TANH R88, R40 ;  /* 0x0000002800587308 */ /* 0x0003e20000002400 */
[----:B--2---:R-:W2:Y:S01]  /*2300*/  LDSM.16.M88.4 R28, [R100+0x1800] ;  /* 0x00180000641c783b */ /* 0x004ea20000000200 */
[C---:B----4-:R-:W-:Y:S06]  /*2310*/  HMMA.16816.F32 R48, R16.reuse, R60, R48 ;  /* 0x0000003c1030723c */ /* 0x050fec0000001830 */
[----:B------:R-:W4:Y:S01]  /*2320*/  MUFU.TANH R72, R72 ;  /* 0x0000004800487308 */ /* 0x000f220000002400 */
[----:B------:R-:W-:Y:S06]  /*2330*/  HMMA.16816.F32 R64, R16, R62, R64 ;  /* 0x0000003e1040723c */ /* 0x000fec0000001840 */
[----:B------:R-:W-:Y:S01]  /*2340*/  HMMA.16816.F32 R52, R8, R38, R52 ;  /* 0x000000260834723c */ /* 0x000fe20000001834 */
[----:B-1----:R-:W1:Y:S01]  /*2350*/  LDSM.16.M88.4 R40, [R161+0x2800] ;  /* 0x00280000a128783b */ /* 0x002e620000000200 */
[----:B------:R-:W4:Y:S04]  /*2360*/  MUFU.TANH R74, R74 ;  /* 0x0000004a004a7308 */ /* 0x000f280000002400 */
[C---:B------:R-:W-:Y:S04]  /*2370*/  HMMA.16816.F32 R36, R12.reuse, R68, RZ ;  /* 0x000000440c24723c */ /* 0x040fe800000018ff */
[----:B------:R-:W4:Y:S02]  /*2380*/  MUFU.TANH R84, R84 ;  /* 0x0000005400547308 */ /* 0x000f240000002400 */
[C---:B------:R-:W-:Y:S06]  /*2390*/  HMMA.16816.F32 R68, R12.reuse, R70, RZ ;  /* 0x000000460c44723c */ /* 0x040fec00000018ff */
[----:B---3--:R-:W-:Y:S01]  /*23a0*/  HMMA.16816.F32 R60, R12, R32, RZ ;  /* 0x000000200c3c723c */ /* 0x008fe200000018ff */
[----:B------:R-:W3:Y:S05]  /*23b0*/  MUFU.TANH R82, R82 ;  /* 0x0000005200527308 */ /* 0x000eea0000002400 */
[----:B------:R-:W-:Y:S01]  /*23c0*/  FMUL.FTZ R52, R52, UR4 ;  /* 0x0000000434347c20 */ /* 0x000fe20008410000 */
[C---:B--2---:R-:W-:Y:S01]  /*23d0*/  HMMA.16816.F32 R48, R8.reuse, R28, R48 ;  /* 0x0000001c0830723c */ /* 0x044fe20000001830 */
[----:B------:R-:W-:Y:S01]  /*23e0*/  LOP3.LUT R32, R26, 0xffffffe0, RZ, 0xc0, !PT ;  /* 0xffffffe01a207812 */ /* 0x000fe200078ec0ff */
[----:B------:R-:W-:Y:S01]  /*23f0*/  FMUL.FTZ R53, R53, UR4 ;  /* 0x0000000435357c20 */ /* 0x000fe20008410000 */
[----:B------:R-:W-:Y:S01]  /*2400*/  FMUL.FTZ R54, R54, UR4 ;  /* 0x0000000436367c20 */ /* 0x000fe20008410000 */
[----:B------:R-:W-:Y:S01]  /*2410*/  FMUL.FTZ R55, R55, UR4 ;  /* 0x0000000437377c20 */ /* 0x000fe20008410000 */
[----:B------:R-:W-:Y:S01]  /*2420*/  MUFU.TANH R91, R52 ;  /* 0x00000034005b7308 */ /* 0x000fe20000002400 */
[----:B------:R-:W-:Y:S01]  /*2430*/  HMMA.16816.F32 R64, R8, R30, R64 ;  /* 0x0000001e0840723c */ /* 0x000fe20000001840 */
[----:B------:R-:W2:Y:S01]  /*2440*/  LDSM.16.M88.4 R28, [R159+0x2800] ;  /* 0x002800009f1c783b */ /* 0x000ea20000000200 */
[----:B------:R-:W-:-:S04]  /*2450*/  IMAD.IADD R32, R25, 0x1, -R32 ;  /* 0x0000000119207824 */ /* 0x000fc800078e0a20 */
[C---:B------:R-:W-:Y:S01]  /*2460*/  HMMA.16816.F32 R36, R20.reuse, R44, R36 ;  /* 0x0000002c1424723c */ /* 0x040fe20000001824 */
[----:B------:R-:W-:Y:S01]  /*2470*/  SHF.R.S32.HI R33, RZ, 0x1f, R32 ;  /* 0x0000001fff217819 */ /* 0x000fe20000011420 */
[----:B------:R-:W-:Y:S03]  /*2480*/  MUFU.TANH R92, R53 ;  /* 0x00000035005c7308 */ /* 0x000fe60000002400 */
[----:B------:R-:W-:Y:S01]  /*2490*/  LEA.HI R170, R33, R32, RZ, 0x2 ;  /* 0x0000002021aa7211 */ /* 0x000fe200078f10ff */
[C---:B------:R-:W-:Y:S01]  /*24a0*/  HMMA.16816.F32 R68, R20.reuse, R46, R68 ;  /* 0x0000002e1444723c */ /* 0x040fe20000001844 */
[----:B------:R-:W5:Y:S02]  /*24b0*/  LDSM.16.M88.4 R44, [R100+0x2000] ;  /* 0x00200000642c783b */ /* 0x000f640000000200 */
[----:B------:R-:W-:Y:S01]  /*24c0*/  SHF.R.S32.HI R170, RZ, 0x2, R170 ;  /* 0x00000002ffaa7819 */ /* 0x000fe200000114aa */
[----:B------:R-:W-:Y:S02]  /*24d0*/  MUFU.TANH R94, R54 ;  /* 0x00000036005e7308 */ /* 0x000fe40000002400 */
[----:B-1----:R-:W-:Y:S01]  /*24e0*/  HMMA.16816.F32 R60, R20, R40, R60 ;  /* 0x00000028143c723c */ /* 0x002fe2000000183c */
[----:B------:R-:W-:Y:S01]  /*24f0*/  FMUL.FTZ R48, R48, UR4 ;  /* 0x0000000430307c20 */ /* 0x000fe20008410000 */
[----:B------:R-:W-:Y:S01]  /*2500*/  FMUL.FTZ R49, R49, UR4 ;  /* 0x0000000431317c20 */ /* 0x000fe20008410000 */
[----:B------:R-:W-:Y:S01]  /*2510*/  FMUL.FTZ R50, R50, UR4 ;  /* 0x0000000432327c20 */ /* 0x000fe20008410000 */
[----:B------:R-:W-:-:S02]  /*2520*/  FMUL.FTZ R95, R51, UR4 ;  /* 0x00000004335f7c20 */ /* 0x000fc40008410000 */
[----:B------:R-:W-:Y:S01]  /*2530*/  HMMA.16816.F32 R32, R12, R34, RZ ;  /* 0x000000220c20723c */ /* 0x000fe200000018ff */
[----:B------:R-:W-:Y:S01]  /*2540*/  MUFU.TANH R93, R48 ;  /* 0x00000030005d7308 */ /* 0x000fe20000002400 */
[----:B------:R-:W-:Y:S01]  /*2550*/  FMUL.FTZ R66, R66, UR4 ;  /* 0x0000000442427c20 */ /* 0x000fe20008410000 */
[----:B------:R-:W-:Y:S01]  /*2560*/  FMUL.FTZ R64, R64, UR4 ;  /* 0x0000000440407c20 */ /* 0x000fe20008410000 */
[----:B------:R-:W-:Y:S01]  /*2570*/  FMUL.FTZ R65, R65, UR4 ;  /* 0x0000000441417c20 */ /* 0x000fe20008410000 */
[----:B------:R-:W-:Y:S01]  /*2580*/  FMUL.FTZ R67, R67, UR4 ;  /* 0x0000000443437c20 */ /* 0x000fe20008410000 */
[C---:B------:R-:W-:Y:S03]  /*2590*/  HMMA.16816.F32 R36, R16.reuse, R56, R36 ;  /* 0x000000381024723c */ /* 0x040fe60000001824 */
[----:B------:R-:W-:Y:S03]  /*25a0*/  MUFU.TANH R126, R49 ;  /* 0x00000031007e7308 */ /* 0x000fe60000002400 */
[C---:B------:R-:W-:Y:S05]  /*25b0*/  HMMA.16816.F32 R68, R16.reuse, R58, R68 ;  /* 0x0000003a1044723c */ /* 0x040fea0000001844 */
[----:B------:R1:W-:Y:S01]  /*25c0*/  MUFU.TANH R109, R50 ;  /* 0x00000032006d7308 */ /* 0x0003e20000002400 */
[----:B--2---:R-:W-:Y:S06]  /*25d0*/  HMMA.16816.F32 R60, R16, R28, R60 ;  /* 0x0000001c103c723c */ /* 0x004fec000000183c */
[----:B------:R-:W-:Y:S01]  /*25e0*/  HMMA.16816.F32 R32, R20, R42, R32 ;  /* 0x0000002a1420723c */ /* 0x000fe20000001820 */
[----:B------:R-:W-:Y:S01]  /*25f0*/  IMAD R29, R27, 0x10, R78 ;  /* 0x000000101b1d7824 */ /* 0x000fe200078e024e */
[----:B------:R2:W-:Y:S01]  /*2600*/  MUFU.TANH R127, R55 ;  /* 0x00000037007f7308 */ /* 0x0005e20000002400 */
[----:B------:R-:W-:Y:S01]  /*2610*/  IMAD.SHL.U32 R78, R25, 0x2, RZ ;  /* 0x00000002194e7824 */ /* 0x000fe200078e00ff */
[----:B------:R-:W-:Y:S01]  /*2620*/  SHF.R.S32.HI R28, RZ, 0x1f, R26 ;  /* 0x0000001fff1c7819 */ /* 0x000fe2000001141a */
[----:B------:R-:W-:Y:S01]  /*2630*/  IMAD.SHL.U32 R25, R24, 0x80, RZ ;  /* 0x0000008018197824 */ /* 0x000fe200078e00ff */
[----:B------:R-:W-:Y:S01]  /*2640*/  IADD3 R29, R29, 0x1, R170 ;  /* 0x000000011d1d7810 */ /* 0x000fe20007ffe0aa */
[C---:B-----5:R-:W-:Y:S01]  /*2650*/  HMMA.16816.F32 R36, R8.reuse, R44, R36 ;  /* 0x0000002c0824723c */ /* 0x060fe20000001824 */
[----:B------:R-:W-:Y:S01]  /*2660*/  LEA.HI R28, R28, R27, RZ, 0x2 ;  /* 0x0000001b1c1c7211 */ /* 0x000fe200078f10ff */
[----:B-1----:R-:W1:Y:S01]  /*2670*/  LDSM.16.M88.4 R48, [R7+0x5000] ;  /* 0x005000000730783b */ /* 0x002e620000000200 */
[----:B------:R-:W-:Y:S01]  /*2680*/  IADD3 R29, R76, -UR17, R29 ;  /* 0x800000114c1d7c10 */ /* 0x000fe2000fffe01d */
[----:B------:R-:W-:Y:S01]  /*2690*/  MUFU.TANH R103, R66 ;  /* 0x0000004200677308 */ /* 0x000fe20000002400 */
[----:B------:R-:W-:Y:S01]  /*26a0*/  LOP3.LUT R78, R25, 0x6, R78, 0xf8, !PT ;  /* 0x00000006194e7812 */ /* 0x000fe200078ef84e */
[----:B------:R-:W-:Y:S01]  /*26b0*/  HMMA.16816.F32 R68, R8, R46, R68 ;  /* 0x0000002e0844723c */ /* 0x000fe20000001844 */
[----:B------:R-:W-:Y:S01]  /*26c0*/  LDSM.16.M88.4 R44, [R161+0x3000] ;  /* 0x00300000a12c783b */ /* 0x000fe20000000200 */
[----:B------:R-:W-:Y:S01]  /*26d0*/  VIADD R29, R29, UR16 ;  /* 0x000000101d1d7c36 */ /* 0x000fe20008000000 */
[----:B------:R-:W-:-:S02]  /*26e0*/  LOP3.LUT R28, R28, 0xfffffffc, RZ, 0xc0, !PT ;  /* 0xfffffffc1c1c7812 */ /* 0x000fc400078ec0ff */
[----:B--2---:R-:W2:Y:S01]  /*26f0*/  LDSM.16.M88.4 R52, [R100+0x2800] ;  /* 0x002800006434783b */ /* 0x004ea20000000200 */
[----:B------:R-:W5:Y:S01]  /*2700*/  MUFU.TANH R89, R89 ;  /* 0x0000005900597308 */ /* 0x000f620000002400 */
[----:B------:R-:W-:Y:S01]  /*2710*/  VIMNMX R26, R29, R76, PT ;  /* 0x0000004c1d1a7248 */ /* 0x000fe20003fe0100 */
[----:B------:R-:W-:Y:S01]  /*2720*/  IMAD.IADD R177, R27, 0x1, -R28 ;  /* 0x000000011bb17824 */ /* 0x000fe200078e0a1c */
[----:B------:R-:W-:Y:S01]  /*2730*/  VIADDMNMX R76, R29, 0x8, R76, PT ;  /* 0x000000081d4c7846 */ /* 0x000fe2000380014c */
[C---:B------:R-:W-:Y:S01]  /*2740*/  VIADD R29, R78.reuse, 0xffffff80 ;  /* 0xffffff804e1d7836 */ /* 0x040fe20000000000 */
[----:B------:R-:W-:Y:S01]  /*2750*/  HMMA.16816.F32 R32, R16, R30, R32 ;  /* 0x0000001e1020723c */ /* 0x000fe20000001820 */
[----:B------:R-:W-:Y:S02]  /*2760*/  VIADD R27, R78, 0xffffff88 ;  /* 0xffffff884e1b7836 */ /* 0x000fe40000000000 */
[----:B------:R-:W5:Y:S01]  /*2770*/  MUFU.TANH R83, R83 ;  /* 0x0000005300537308 */ /* 0x000f620000002400 */
[----:B------:R-:W-:-:S02]  /*2780*/  ISETP.GE.AND P5, PT, R29, R26, PT ;  /* 0x0000001a1d00720c */ /* 0x000fc40003fa6270 */
[----:B------:R-:W-:Y:S01]  /*2790*/  ISETP.GE.AND P4, PT, R29, R76, PT ;  /* 0x0000004c1d00720c */ /* 0x000fe20003f86270 */
[----:B------:R-:W-:Y:S02]  /*27a0*/  VIADD R29, R78, 0xffffff81 ;  /* 0xffffff814e1d7836 */ /* 0x000fe40000000000 */
[----:B------:R-:W-:Y:S01]  /*27b0*/  FMUL.FTZ R36, R36, UR4 ;  /* 0x0000000424247c20 */ /* 0x000fe20008410000 */
[----:B------:R-:W-:Y:S01]  /*27c0*/  FMUL.FTZ R37, R37, UR4 ;  /* 0x0000000425257c20 */ /* 0x000fe20008410000 */
[----:B------:R-:W-:Y:S01]  /*27d0*/  FMUL.FTZ R38, R38, UR4 ;  /* 0x0000000426267c20 */ /* 0x000fe20008410000 */
[----:B------:R-:W-:Y:S01]  /*27e0*/  FMUL.FTZ R125, R39, UR4 ;  /* 0x00000004277d7c20 */ /* 0x000fe20008410000 */
[C---:B------:R-:W-:Y:S01]  /*27f0*/  ISETP.GE.AND P2, PT, R29.reuse, R26, PT ;  /* 0x0000001a1d00720c */ /* 0x040fe20003f46270 */
[----:B------:R-:W-:Y:S01]  /*2800*/  MUFU.TANH R97, R36 ;  /* 0x0000002400617308 */ /* 0x000fe20000002400 */
[----:B------:R-:W-:Y:S01]  /*2810*/  ISETP.GE.AND P1, PT, R29, R76, PT ;  /* 0x0000004c1d00720c */ /* 0x000fe20003f26270 */
[----:B------:R-:W-:Y:S01]  /*2820*/  FMUL.FTZ R116, R68, UR4 ;  /* 0x0000000444747c20 */ /* 0x000fe20008410000 */
[----:B------:R4:W3:Y:S01]  /*2830*/  LDSM.16.M88.4 R28, [R7+0x5800] ;  /* 0x00580000071c783b */ /* 0x0008e20000000200 */
[----:B------:R-:W-:Y:S01]  /*2840*/  ISETP.GE.AND P0, PT, R27, R26, PT ;  /* 0x0000001a1b00720c */ /* 0x000fe20003f06270 */
[----:B------:R-:W-:Y:S01]  /*2850*/  FMUL.FTZ R69, R69, UR4 ;  /* 0x0000000445457c20 */ /* 0x000fe20008410000 */
[----:B------:R-:W-:Y:S01]  /*2860*/  ISETP.GE.AND P3, PT, R27, R76, PT ;  /* 0x0000004c1b00720c */ /* 0x000fe20003f66270 */
[----:B------:R-:W-:Y:S01]  /*2870*/  VIADD R27, R78, 0xffffff89 ;  /* 0xffffff894e1b7836 */ /* 0x000fe20000000000 */
[----:B------:R-:W-:Y:S01]  /*2880*/  MUFU.TANH R66, R37 ;  /* 0x0000002500427308 */ /* 0x000fe20000002400 */
[----:B------:R-:W-:Y:S01]  /*2890*/  FSEL R0, R0, -INF , !P5 ;  /* 0xff80000000007808 */ /* 0x000fe20006800000 */
[----:B------:R-:W-:Y:S01]  /*28a0*/  FMUL.FTZ R123, R70, UR4 ;  /* 0x00000004467b7c20 */ /* 0x000fe20008410000 */
[----:B------:R-:W-:Y:S01]  /*28b0*/  FSEL R77, R77, -INF , !P4 ;  /* 0xff8000004d4d7808 */ /* 0x000fe20006000000 */
[C---:B-1----:R-:W-:Y:S01]  /*28c0*/  HMMA.16816.F32 R40, R12.reuse, R48, RZ ;  /* 0x000000300c28723c */ /* 0x042fe200000018ff */
[----:B------:R-:W-:Y:S01]  /*28d0*/  ISETP.GE.AND P5, PT, R27, R26, PT ;  /* 0x0000001a1b00720c */ /* 0x000fe20003fa6270 */
[----:B------:R-:W-:Y:S01]  /*28e0*/  FMUL.FTZ R117, R71, UR4 ;  /* 0x0000000447757c20 */ /* 0x000fe20008410000 */
[----:B------:R-:W-:Y:S01]  /*28f0*/  ISETP.GE.AND P4, PT, R27, R76, PT ;  /* 0x0000004c1b00720c */ /* 0x000fe20003f86270 */
[----:B------:R1:W-:Y:S01]  /*2900*/  MUFU.TANH R111, R38 ;  /* 0x00000026006f7308 */ /* 0x0003e20000002400 */
[----:B------:R-:W-:Y:S01]  /*2910*/  VIADD R27, R78, 0xffffff90 ;  /* 0xffffff904e1b7836 */ /* 0x000fe20000000000 */
[----:B------:R-:W-:Y:S01]  /*2920*/  HMMA.16816.F32 R48, R12, R50, RZ ;  /* 0x000000320c30723c */ /* 0x000fe200000018ff */
[----:B------:R-:W-:-:S02]  /*2930*/  FSEL R68, R2, -INF , !P2 ;  /* 0xff80000002447808 */ /* 0x000fc40005000000 */
[----:B------:R-:W-:Y:S02]  /*2940*/  FSEL R73, R73, -INF , !P1 ;  /* 0xff80000049497808 */ /* 0x000fe40004800000 */
[C---:B------:R-:W-:Y:S01]  /*2950*/  ISETP.GE.AND P2, PT, R27.reuse, R26, PT ;  /* 0x0000001a1b00720c */ /* 0x040fe20003f46270 */
[C---:B--2---:R-:W-:Y:S01]  /*2960*/  HMMA.16816.F32 R60, R8.reuse, R52, R60 ;  /* 0x00000034083c723c */ /* 0x044fe2000000183c */
[----:B------:R-:W-:Y:S01]  /*2970*/  ISETP.GE.AND P1, PT, R27, R76, PT ;  /* 0x0000004c1b00720c */ /* 0x000fe20003f26270 */
[C---:B------:R-:W-:Y:S01]  /*2980*/  VIADD R27, R78.reuse, 0xffffff91 ;  /* 0xffffff914e1b7836 */ /* 0x040fe20000000000 */
[----:B------:R2:W-:Y:S01]  /*2990*/  MUFU.TANH R106, R69 ;  /* 0x00000045006a7308 */ /* 0x0005e20000002400 */
[----:B------:R-:W-:Y:S01]  /*29a0*/  FSEL R70, R79, -INF , !P0 ;  /* 0xff8000004f467808 */ /* 0x000fe20004000000 */
[----:B----4-:R-:W-:Y:S01]  /*29b0*/  VIADD R7, R78, 0xffffff98 ;  /* 0xffffff984e077836 */ /* 0x010fe20000000000 */
[----:B------:R-:W-:Y:S01]  /*29c0*/  HMMA.16816.F32 R32, R8, R54, R32 ;  /* 0x000000360820723c */ /* 0x000fe20000001820 */
[----:B------:R-:W4:Y:S01]  /*29d0*/  LDSM.16.M88.4 R52, [R161+0x3800] ;  /* 0x00380000a134783b */ /* 0x000f220000000200 */
[----:B------:R-:W-:-:S02]  /*29e0*/  ISETP.GE.AND P0, PT, R27, R26, PT ;  /* 0x0000001a1b00720c */ /* 0x000fc40003f06270 */
[----:B------:R-:W-:Y:S01]  /*29f0*/  FSEL R96, R72, -INF , !P5 ;  /* 0xff80000048607808 */ /* 0x000fe20006800000 */
[----:B-1----:R-:W1:Y:S01]  /*2a00*/  LDSM.16.M88.4 R36, [R159+0x3000] ;  /* 0x003000009f24783b */ /* 0x002e620000000200 */
[C---:B------:R-:W-:Y:S01]  /*2a10*/  HMMA.16816.F32 R40, R20.reuse, R44, R40 ;  /* 0x0000002c1428723c */ /* 0x040fe20000001828 */
[----:B------:R-:W-:Y:S01]  /*2a20*/  FSEL R71, R74, -INF , !P4 ;  /* 0xff8000004a477808 */ /* 0x000fe20006000000 */
[----:B------:R-:W4:Y:S01]  /*2a30*/  MUFU.TANH R86, R86 ;  /* 0x0000005600567308 */ /* 0x000f220000002400 */
[C---:B------:R-:W-:Y:S02]  /*2a40*/  ISETP.GE.AND P5, PT, R7.reuse, R26, PT ;  /* 0x0000001a0700720c */ /* 0x040fe40003fa6270 */
[----:B------:R-:W-:Y:S01]  /*2a50*/  ISETP.GE.AND P4, PT, R7, R76, PT ;  /* 0x0000004c0700720c */ /* 0x000fe20003f86270 */
[----:B------:R-:W-:Y:S01]  /*2a60*/  HMMA.16816.F32 R48, R20, R46, R48 ;  /* 0x0000002e1430723c */ /* 0x000fe20000001830 */
[----:B------:R-:W1:Y:S01]  /*2a70*/  LDSM.16.M88.4 R44, [R100+0x3000] ;  /* 0x00300000642c783b */ /* 0x000e620000000200 */
[----:B--2---:R-:W-:-:S02]  /*2a80*/  FSEL R69, R75, -INF , !P3 ;  /* 0xff8000004b457808 */ /* 0x004fc40005800000 */
[----:B------:R-:W-:Y:S01]  /*2a90*/  ISETP.GE.AND P3, PT, R27, R76, PT ;  /* 0x0000004c1b00720c */ /* 0x000fe20003f66270 */
[----:B------:R-:W-:Y:S01]  /*2aa0*/  VIADD R27, R78, 0xffffff99 ;  /* 0xffffff994e1b7836 */ /* 0x000fe20000000000 */
[C---:B---3--:R-:W-:Y:S01]  /*2ab0*/  HMMA.16816.F32 R56, R12.reuse, R28, RZ ;  /* 0x0000001c0c38723c */ /* 0x048fe200000018ff */
[----:B------:R-:W-:Y:S01]  /*2ac0*/  FSEL R98, R81, -INF , !P2 ;  /* 0xff80000051627808 */ /* 0x000fe20005000000 */
[----:B------:R-:W2:Y:S01]  /*2ad0*/  MUFU.TANH R87, R87 ;  /* 0x0000005700577308 */ /* 0x000ea20000002400 */
[----:B------:R-:W-:Y:S01]  /*2ae0*/  FSEL R7, R84, -INF , !P1 ;  /* 0xff80000054077808 */ /* 0x000fe20004800000 */
[----:B------:R-:W-:Y:S01]  /*2af0*/  FMUL.FTZ R61, R61, UR4 ;  /* 0x000000043d3d7c20 */ /* 0x000fe20008410000 */
[C---:B------:R-:W-:Y:S01]  /*2b00*/  ISETP.GE.AND P2, PT, R27.reuse, R26, PT ;  /* 0x0000001a1b00720c */ /* 0x040fe20003f46270 */
[----:B------:R-:W-:Y:S01]  /*2b10*/  HMMA.16816.F32 R12, R12, R30, RZ ;  /* 0x0000001e0c0c723c */ /* 0x000fe200000018ff */
[----:B------:R-:W-:Y:S01]  /*2b20*/  ISETP.GE.AND P1, PT, R27, R76, PT ;  /* 0x0000004c1b00720c */ /* 0x000fe20003f26270 */
[----:B------:R-:W-:Y:S01]  /*2b30*/  VIADD R29, R78, 0xffffffa8 ;  /* 0xffffffa84e1d7836 */ /* 0x000fe20000000000 */
[----:B------:R-:W-:Y:S01]  /*2b40*/  FSEL R82, R82, -INF , !P2 ;  /* 0xff80000052527808 */ /* 0x000fe20005000000 */
[----:B------:R-:W3:Y:S01]  /*2b50*/  MUFU.TANH R129, R129 ;  /* 0x0000008100817308 */ /* 0x000ee20000002400 */
[----:B-----5:R-:W-:Y:S01]  /*2b60*/  FSEL R75, R89, -INF , !P1 ;  /* 0xff800000594b7808 */ /* 0x020fe20004800000 */
[C---:B------:R-:W-:Y:S01]  /*2b70*/  VIADD R27, R78.reuse, 0xffffffa0 ;  /* 0xffffffa04e1b7836 */ /* 0x040fe20000000000 */
[----:B------:R-:W-:Y:S01]  /*2b80*/  ISETP.GE.AND P2, PT, R29, R26, PT ;  /* 0x0000001a1d00720c */ /* 0x000fe20003f46270 */
[----:B------:R-:W-:Y:S01]  /*2b90*/  FMUL.FTZ R122, R33, UR4 ;  /* 0x00000004217a7c20 */ /* 0x000fe20008410000 */
[----:B------:R-:W-:Y:S01]  /*2ba0*/  ISETP.GE.AND P1, PT, R29, R76, PT ;  /* 0x0000004c1d00720c */ /* 0x000fe20003f26270 */
[----:B------:R-:W-:Y:S01]  /*2bb0*/  VIADD R33, R78, 0xffffffb0 ;  /* 0xffffffb04e217836 */ /* 0x000fe20000000000 */
[----:B------:R-:W5:Y:S01]  /*2bc0*/  LDSM.16.M88.4 R28, [R159+0x3800] ;  /* 0x003800009f1c783b */ /* 0x000f620000000200 */
[----:B------:R-:W3:Y:S01]  /*2bd0*/  MUFU.TANH R90, R90 ;  /* 0x0000005a005a7308 */ /* 0x000ee20000002400 */
[----:B------:R-:W-:Y:S01]  /*2be0*/  FSEL R80, R80, -INF , !P0 ;  /* 0xff80000050507808 */ /* 0x000fe20004000000 */
[----:B------:R-:W-:Y:S01]  /*2bf0*/  FMUL.FTZ R32, R32, UR4 ;  /* 0x0000000420207c20 */ /* 0x000fe20008410000 */
[----:B------:R-:W-:Y:S01]  /*2c00*/  FSEL R83, R83, -INF , !P3 ;  /* 0xff80000053537808 */ /* 0x000fe20005800000 */
[----:B------:R-:W-:Y:S01]  /*2c10*/  FMUL.FTZ R34, R34, UR4 ;  /* 0x0000000422227c20 */ /* 0x000fe20008410000 */
[C---:B------:R-:W-:Y:S01]  /*2c20*/  ISETP.GE.AND P0, PT, R27.reuse, R26, PT ;  /* 0x0000001a1b00720c */ /* 0x040fe20003f06270 */
[----:B----4-:R-:W-:Y:S01]  /*2c30*/  HMMA.16816.F32 R56, R20, R52, R56 ;  /* 0x000000341438723c */ /* 0x010fe20000001838 */
[----:B------:R-:W-:Y:S01]  /*2c40*/  ISETP.GE.AND P3, PT, R27, R76, PT ;  /* 0x0000004c1b00720c */ /* 0x000fe20003f66270 */
[----:B------:R4:W-:Y:S01]  /*2c50*/  MUFU.TANH R118, R61 ;  /* 0x0000003d00767308 */ /* 0x0009e20000002400 */
[----:B------:R-:W-:Y:S01]  /*2c60*/  FSEL R27, R86, -INF , !P4 ;  /* 0xff800000561b7808 */ /* 0x000fe20006000000 */
[----:B------:R-:W-:Y:S01]  /*2c70*/  FMUL.FTZ R35, R35, UR4 ;  /* 0x0000000423237c20 */ /* 0x000fe20008410000 */
[----:B------:R-:W-:Y:S01]  /*2c80*/  FSEL R72, R91, -INF , !P2 ;  /* 0xff8000005b487808 */ /* 0x000fe20005000000 */
[C---:B-1----:R-:W-:Y:S01]  /*2c90*/  HMMA.16816.F32 R40, R16.reuse, R36, R40 ;  /* 0x000000241028723c */ /* 0x042fe20000001828 */
[----:B------:R-:W-:Y:S01]  /*2ca0*/  FSEL R88, R88, -INF , !P0 ;  /* 0xff80000058587808 */ /* 0x000fe20004000000 */
[----:B------:R-:W-:Y:S01]  /*2cb0*/  FMUL.FTZ R63, R63, UR4 ;  /* 0x000000043f3f7c20 */ /* 0x000fe20008410000 */
[----:B------:R-:W-:Y:S01]  /*2cc0*/  FMUL.FTZ R60, R60, UR4 ;  /* 0x000000043c3c7c20 */ /* 0x000fe20008410000 */
[----:B------:R-:W-:Y:S01]  /*2cd0*/  MUFU.TANH R124, R32 ;  /* 0x00000020007c7308 */ /* 0x000fe20000002400 */
[----:B------:R-:W-:Y:S01]  /*2ce0*/  FMUL.FTZ R62, R62, UR4 ;  /* 0x000000043e3e7c20 */ /* 0x000fe20008410000 */
[----:B------:R-:W-:Y:S01]  /*2cf0*/  HMMA.16816.F32 R48, R16, R38, R48 ;  /* 0x000000261030723c */ /* 0x000fe20000001830 */
[----:B------:R-:W-:Y:S01]  /*2d00*/  VIADD R37, R78, 0xffffffa1 ;  /* 0xffffffa14e257836 */ /* 0x000fe20000000000 */
[----:B------:R-:W-:-:S04]  /*2d10*/  FSEL R36, R85, -INF , !P5 ;  /* 0xff80000055247808 */ /* 0x000fc80006800000 */
[C---:B------:R-:W-:Y:S01]  /*2d20*/  ISETP.GE.AND P5, PT, R37.reuse, R26, PT ;  /* 0x0000001a2500720c */ /* 0x040fe20003fa6270 */
[----:B------:R-:W-:Y:S01]  /*2d30*/  HMMA.16816.F32 R20, R20, R54, R12 ;  /* 0x000000361414723c */ /* 0x000fe2000000180c */
[----:B------:R-:W-:Y:S01]  /*2d40*/  ISETP.GE.AND P4, PT, R37, R76, PT ;  /* 0x0000004c2500720c */ /* 0x000fe20003f86270 */
[----:B------:R-:W-:Y:S01]  /*2d50*/  VIADD R37, R78, 0xffffffa9 ;  /* 0xffffffa94e257836 */ /* 0x000fe20000000000 */
[----:B--2---:R-:W-:Y:S01]  /*2d60*/  FSEL R74, R87, -INF , !P5 ;  /* 0xff800000574a7808 */ /* 0x004fe20006800000 */
[----:B------:R-:W1:Y:S01]  /*2d70*/  LDSM.16.M88.4 R12, [R100+0x3800] ;  /* 0x00380000640c783b */ /* 0x000e620000000200 */
[----:B---3--:R-:W-:Y:S01]  /*2d80*/  FSEL R129, R129, -INF , !P4 ;  /* 0xff80000081817808 */ /* 0x008fe20006000000 */
[----:B------:R-:W-:Y:S01]  /*2d90*/  MUFU.TANH R115, R34 ;  /* 0x0000002200737308 */ /* 0x000fe20000002400 */
[----:B------:R-:W-:Y:S01]  /*2da0*/  ISETP.GE.AND P5, PT, R33, R26, PT ;  /* 0x0000001a2100720c */ /* 0x000fe20003fa6270 */
[----:B------:R-:W-:-:S04]  /*2db0*/  DEPBAR.LE SB0, 0x0 ;  /* 0x000080000000791a */ /* 0x000fc80000000000 */
[----:B------:R-:W-:Y:S01]  /*2dc0*/  ISETP.GE.AND P4, PT, R33, R76, PT ;  /* 0x0000004c2100720c */ /* 0x000fe20003f86270 */
[----:B------:R-:W-:Y:S01]  /*2dd0*/  VIADD R33, R78, 0xffffffb1 ;  /* 0xffffffb14e217836 */ /* 0x000fe20000000000 */
[C---:B------:R-:W-:Y:S01]  /*2de0*/  HMMA.16816.F32 R40, R8.reuse, R44, R40 ;  /* 0x0000002c0828723c */ /* 0x040fe20000001828 */
[----:B----4-:R-:W-:Y:S01]  /*2df0*/  FSEL R61, R94, -INF , !P1 ;  /* 0xff8000005e3d7808 */ /* 0x010fe20004800000 */
[----:B------:R2:W-:Y:S01]  /*2e00*/  MUFU.TANH R113, R35 ;  /* 0x0000002300717308 */ /* 0x0005e20000002400 */
[-C--:B------:R-:W-:Y:S02]  /*2e10*/  ISETP.GE.AND P0, PT, R37, R26.reuse, PT ;  /* 0x0000001a2500720c */ /* 0x080fe40003f06270 */
[C---:B------:R-:W-:Y:S01]  /*2e20*/  ISETP.GE.AND P2, PT, R33.reuse, R26, PT ;  /* 0x0000001a2100720c */ /* 0x040fe20003f46270 */
[----:B------:R-:W-:Y:S01]  /*2e30*/  HMMA.16816.F32 R48, R8, R46, R48 ;  /* 0x0000002e0830723c */ /* 0x000fe20000001830 */
[----:B------:R-:W-:Y:S02]  /*2e40*/  FSEL R45, R90, -INF , !P3 ;  /* 0xff8000005a2d7808 */ /* 0x000fe40005800000 */
[-C--:B------:R-:W-:Y:S01]  /*2e50*/  ISETP.GE.AND P1, PT, R33, R76.reuse, PT ;  /* 0x0000004c2100720c */ /* 0x080fe20003f26270 */
[----:B------:R-:W-:Y:S01]  /*2e60*/  VIADD R33, R78, 0xffffffb8 ;  /* 0xffffffb84e217836 */ /* 0x000fe20000000000 */
[----:B------:R-:W-:Y:S01]  /*2e70*/  ISETP.GE.AND P3, PT, R37, R76, PT ;  /* 0x0000004c2500720c */ /* 0x000fe20003f66270 */
[----:B------:R-:W-:Y:S01]  /*2e80*/  MUFU.TANH R95, R95 ;  /* 0x0000005f005f7308 */ /* 0x000fe20000002400 */
[----:B------:R-:W-:Y:S01]  /*2e90*/  FSEL R128, R92, -INF , !P0 ;  /* 0xff8000005c807808 */ /* 0x000fe20004000000 */
[----:B-----5:R-:W-:Y:S01]  /*2ea0*/  HMMA.16816.F32 R20, R16, R30, R20 ;  /* 0x0000001e1014723c */ /* 0x020fe20000001814 */
[----:B------:R-:W-:Y:S01]  /*2eb0*/  FSEL R127, R127, -INF , !P3 ;  /* 0xff8000007f7f7808 */ /* 0x000fe20005800000 */
[----:B------:R-:W-:Y:S01]  /*2ec0*/  VIADD R37, R78, 0xffffffc0 ;  /* 0xffffffc04e257836 */ /* 0x000fe20000000000 */
[----:B------:R-:W-:-:S02]  /*2ed0*/  ISETP.GE.AND P0, PT, R33, R26, PT ;  /* 0x0000001a2100720c */ /* 0x000fc40003f06270 */
[----:B------:R-:W-:Y:S01]  /*2ee0*/  ISETP.GE.AND P3, PT, R33, R76, PT ;  /* 0x0000004c2100720c */ /* 0x000fe20003f66270 */
[----:B------:R-:W-:Y:S01]  /*2ef0*/  VIADD R33, R78, 0xffffffb9 ;  /* 0xffffffb94e217836 */ /* 0x000fe20000000000 */
[----:B------:R-:W-:Y:S01]  /*2f00*/  FSEL R46, R93, -INF , !P5 ;  /* 0xff8000005d2e7808 */ /* 0x000fe20006800000 */
[----:B------:R-:W3:Y:S01]  /*2f10*/  MUFU.TANH R64, R64 ;  /* 0x0000004000407308 */ /* 0x000ee20000002400 */
[----:B------:R-:W-:Y:S01]  /*2f20*/  FSEL R109, R109, -INF , !P4 ;  /* 0xff8000006d6d7808 */ /* 0x000fe20006000000 */
[----:B------:R-:W-:Y:S01]  /*2f30*/  FMUL.FTZ R40, R40, UR4 ;  /* 0x0000000428287c20 */ /* 0x000fe20008410000 */
[C---:B------:R-:W-:Y:S01]  /*2f40*/  ISETP.GE.AND P5, PT, R33.reuse, R26, PT ;  /* 0x0000001a2100720c */ /* 0x040fe20003fa6270 */
[----:B------:R-:W-:Y:S01]  /*2f50*/  FMUL.FTZ R42, R42, UR4 ;  /* 0x000000042a2a7c20 */ /* 0x000fe20008410000 */
[----:B------:R-:W-:Y:S01]  /*2f60*/  ISETP.GE.AND P4, PT, R33, R76, PT ;  /* 0x0000004c2100720c */ /* 0x000fe20003f86270 */
[----:B------:R-:W-:Y:S01]  /*2f70*/  FMUL.FTZ R41, R41, UR4 ;  /* 0x0000000429297c20 */ /* 0x000fe20008410000 */
[----:B--2---:R-:W-:Y:S01]  /*2f80*/  HMMA.16816.F32 R32, R16, R28, R56 ;  /* 0x0000001c1020723c */ /* 0x004fe20000001838 */
[----:B------:R-:W2:Y:S01]  /*2f90*/  MUFU.TANH R65, R65 ;  /* 0x0000004100417308 */ /* 0x000ea20000002400 */
[----:B------:R-:W-:Y:S01]  /*2fa0*/  FSEL R126, R126, -INF , !P2 ;  /* 0xff8000007e7e7808 */ /* 0x000fe20005000000 */
[----:B------:R-:W-:Y:S01]  /*2fb0*/  FMUL.FTZ R48, R48, UR4 ;  /* 0x0000000430307c20 */ /* 0x000fe20008410000 */
[----:B------:R-:W-:Y:S01]  /*2fc0*/  ISETP.GE.AND P2, PT, R37, R26, PT ;  /* 0x0000001a2500720c */ /* 0x000fe20003f46270 */
[----:B------:R-:W-:Y:S01]  /*2fd0*/  FMUL.FTZ R43, R43, UR4 ;  /* 0x000000042b2b7c20 */ /* 0x000fe20008410000 */
[----:B------:R-:W-:Y:S01]  /*2fe0*/  FSEL R103, R103, -INF , !P3 ;  /* 0xff80000067677808 */ /* 0x000fe20005800000 */
[----:B------:R-:W-:-:S02]  /*2ff0*/  VIADD R29, R78, 0xffffffc8 ;  /* 0xffffffc84e1d7836 */ /* 0x000fc40000000000 */
[----:B------:R-:W-:Y:S01]  /*3000*/  FMUL.FTZ R50, R50, UR4 ;  /* 0x0000000432327c20 */ /* 0x000fe20008410000 */
[----:B------:R4:W5:Y:S01]  /*3010*/  MUFU.TANH R107, R67 ;  /* 0x00000043006b7308 */ /* 0x0009620000002400 */
[----:B---3--:R-:W-:Y:S01]  /*3020*/  FSEL R64, R64, -INF , !P0 ;  /* 0xff80000040407808 */ /* 0x008fe20004000000 */
[----:B------:R-:W-:Y:S01]  /*3030*/  VIADD R17, R78, 0xffffffd0 ;  /* 0xffffffd04e117836 */ /* 0x000fe20000000000 */
[----:B-1----:R-:W-:Y:S01]  /*3040*/  HMMA.16816.F32 R20, R8, R14, R20 ;  /* 0x0000000e0814723c */ /* 0x002fe20000001814 */
[----:B------:R-:W-:Y:S01]  /*3050*/  FMUL.FTZ R49, R49, UR4 ;  /* 0x0000000431317c20 */ /* 0x000fe20008410000 */
[----:B------:R-:W-:-:S03]  /*3060*/  FMUL.FTZ R51, R51, UR4 ;  /* 0x0000000433337c20 */ /* 0x000fc60008410000 */
[----:B------:R-:W1:Y:S01]  /*3070*/  MUFU.TANH R125, R125 ;  /* 0x0000007d007d7308 */ /* 0x000e620000002400 */
[----:B--2---:R-:W-:Y:S02]  /*3080*/  FSEL R56, R65, -INF , !P5 ;  /* 0xff80000041387808 */ /* 0x004fe40006800000 */
[----:B------:R-:W-:-:S03]  /*3090*/  ISETP.GE.AND P5, PT, R29, R26, PT ;  /* 0x0000001a1d00720c */ /* 0x000fc60003fa6270 */
[----:B------:R-:W-:Y:S02]  /*30a0*/  HMMA.16816.F32 R32, R8, R12, R32 ;  /* 0x0000000c0820723c */ /* 0x000fe40000001820 */
[----:B------:R-:W-:Y:S01]  /*30b0*/  MUFU.TANH R117, R117 ;  /* 0x0000007500757308 */ /* 0x000fe20000002400 */
[----:B----4-:R-:W-:Y:S02]  /*30c0*/  FSEL R67, R95, -INF , !P1 ;  /* 0xff8000005f437808 */ /* 0x010fe40004800000 */
[-C--:B------:R-:W-:Y:S01]  /*30d0*/  ISETP.GE.AND P1, PT, R37, R76.reuse, PT ;  /* 0x0000004c2500720c */ /* 0x080fe20003f26270 */
[C---:B------:R-:W-:Y:S01]  /*30e0*/  VIADD R37, R78.reuse, 0xffffffc1 ;  /* 0xffffffc14e257836 */ /* 0x040fe20000000000 */
[----:B-----5:R-:W-:Y:S01]  /*30f0*/  FSEL R107, R107, -INF , !P4 ;  /* 0xff8000006b6b7808 */ /* 0x020fe20006000000 */
[C---:B------:R-:W-:Y:S01]  /*3100*/  VIADD R13, R78.reuse, 0xffffffd1 ;  /* 0xffffffd14e0d7836 */ /* 0x040fe20000000000 */
[----:B------:R-:W-:Y:S01]  /*3110*/  ISETP.GE.AND P4, PT, R29, R76, PT ;  /* 0x0000004c1d00720c */ /* 0x000fe20003f86270 */
[----:B------:R-:W2:Y:S01]  /*3120*/  MUFU.TANH R116, R116 ;  /* 0x0000007400747308 */ /* 0x000ea20000002400 */
[C---:B------:R-:W-:Y:S01]  /*3130*/  ISETP.GE.AND P0, PT, R37.reuse, R26, PT ;  /* 0x0000001a2500720c */ /* 0x040fe20003f06270 */
[C---:B------:R-:W-:Y:S01]  /*3140*/  VIADD R29, R78.reuse, 0xffffffc9 ;  /* 0xffffffc94e1d7836 */ /* 0x040fe20000000000 */
[----:B------:R-:W-:Y:S01]  /*3150*/  ISETP.GE.AND P3, PT, R37, R76, PT ;  /* 0x0000004c2500720c */ /* 0x000fe20003f66270 */
[----:B------:R-:W-:Y:S01]  /*3160*/  VIADD R9, R78, 0xffffffe1 ;  /* 0xffffffe14e097836 */ /* 0x000fe20000000000 */
[----:B------:R-:W-:Y:S01]  /*3170*/  FSEL R66, R66, -INF , !P0 ;  /* 0xff80000042427808 */ /* 0x000fe20004000000 */
[----:B------:R-:W-:Y:S01]  /*3180*/  VIADD R11, R78, 0xffffffe0 ;  /* 0xffffffe04e0b7836 */ /* 0x000fe20000000000 */
[----:B-1----:R-:W-:Y:S01]  /*3190*/  FSEL R125, R125, -INF , !P3 ;  /* 0xff8000007d7d7808 */ /* 0x002fe20005800000 */
[----:B------:R-:W1:Y:S01]  /*31a0*/  MUFU.TANH R123, R123 ;  /* 0x0000007b007b7308 */ /* 0x000e620000002400 */
[----:B------:R-:W-:Y:S01]  /*31b0*/  FSEL R111, R111, -INF , !P1 ;  /* 0xff8000006f6f7808 */ /* 0x000fe20004800000 */
[----:B------:R-:W-:Y:S01]  /*31c0*/  FMUL.FTZ R20, R20, UR4 ;  /* 0x0000000414147c20 */ /* 0x000fe20008410000 */
[----:B------:R-:W-:Y:S01]  /*31d0*/  ISETP.GE.AND P0, PT, R17, R26, PT ;  /* 0x0000001a1100720c */ /* 0x000fe20003f06270 */
[----:B------:R-:W-:Y:S01]  /*31e0*/  FMUL.FTZ R21, R21, UR4 ;  /* 0x0000000415157c20 */ /* 0x000fe20008410000 */
[-C--:B------:R-:W-:Y:S01]  /*31f0*/  ISETP.GE.AND P3, PT, R17, R76.reuse, PT ;  /* 0x0000004c1100720c */ /* 0x080fe20003f66270 */
[----:B------:R-:W-:Y:S01]  /*3200*/  VIADD R17, R78, 0xffffffd8 ;  /* 0xffffffd84e117836 */ /* 0x000fe20000000000 */
[-C--:B------:R-:W-:Y:S01]  /*3210*/  ISETP.GE.AND P1, PT, R29, R76.reuse, PT ;  /* 0x0000004c1d00720c */ /* 0x080fe20003f26270 */
[----:B------:R-:W3:Y:S01]  /*3220*/  MUFU.TANH R119, R63 ;  /* 0x0000003f00777308 */ /* 0x000ee20000002400 */
[----:B--2---:R-:W-:Y:S01]  /*3230*/  FSEL R116, R116, -INF , !P5 ;  /* 0xff80000074747808 */ /* 0x004fe20006800000 */
[----:B------:R-:W-:Y:S01]  /*3240*/  FMUL.FTZ R33, R33, UR4 ;  /* 0x0000000421217c20 */ /* 0x000fe20008410000 */
[----:B------:R-:W-:Y:S01]  /*3250*/  FSEL R117, R117, -INF , !P1 ;  /* 0xff80000075757808 */ /* 0x000fe20004800000 */
[----:B------:R-:W-:Y:S01]  /*3260*/  FMUL.FTZ R32, R32, UR4 ;  /* 0x0000000420207c20 */ /* 0x000fe20008410000 */
[----:B------:R-:W-:Y:S01]  /*3270*/  ISETP.GE.AND P1, PT, R17, R76, PT ;  /* 0x0000004c1100720c */ /* 0x000fe20003f26270 */
[----:B------:R-:W-:Y:S01]  /*3280*/  FMUL.FTZ R34, R34, UR4 ;  /* 0x0000000422227c20 */ /* 0x000fe20008410000 */
[----:B------:R-:W-:Y:S01]  /*3290*/  ISETP.GE.AND P5, PT, R13, R26, PT ;  /* 0x0000001a0d00720c */ /* 0x000fe20003fa6270 */
[----:B------:R-:W2:Y:S01]  /*32a0*/  MUFU.TANH R114, R60 ;  /* 0x0000003c00727308 */ /* 0x000ea20000002400 */
[----:B-1----:R-:W-:Y:S01]  /*32b0*/  FSEL R123, R123, -INF , !P4 ;  /* 0xff8000007b7b7808 */ /* 0x002fe20006000000 */
[----:B------:R-:W-:Y:S01]  /*32c0*/  FMUL.FTZ R35, R35, UR4 ;  /* 0x0000000423237c20 */ /* 0x000fe20008410000 */
[-C--:B------:R-:W-:Y:S01]  /*32d0*/  ISETP.GE.AND P4, PT, R13, R76.reuse, PT ;  /* 0x0000004c0d00720c */ /* 0x080fe20003f86270 */
[----:B------:R-:W-:Y:S01]  /*32e0*/  VIADD R13, R78, 0xffffffd9 ;  /* 0xffffffd94e0d7836 */ /* 0x000fe20000000000 */
[----:B------:R-:W-:Y:S01]  /*32f0*/  FSEL R115, R115, -INF , !P1 ;  /* 0xff80000073737808 */ /* 0x000fe20004800000 */
[----:B------:R-:W-:Y:S01]  /*3300*/  FMUL.FTZ R22, R22, UR4 ;  /* 0x0000000416167c20 */ /* 0x000fe20008410000 */
[----:B------:R-:W-:Y:S01]  /*3310*/  FSEL R118, R118, -INF , !P5 ;  /* 0xff80000076767808 */ /* 0x000fe20006800000 */
[----:B------:R1:W4:Y:S01]  /*3320*/  MUFU.TANH R121, R62 ;  /* 0x0000003e00797308 */ /* 0x0003220000002400 */
[----:B---3--:R-:W-:Y:S01]  /*3330*/  FSEL R119, R119, -INF , !P4 ;  /* 0xff80000077777808 */ /* 0x008fe20006000000 */
[----:B------:R-:W-:Y:S01]  /*3340*/  FMUL.FTZ R23, R23, UR4 ;  /* 0x0000000417177c20 */ /* 0x000fe20008410000 */
[----:B------:R-:W-:-:S02]  /*3350*/  ISETP.GE.AND P1, PT, R9, R76, PT ;  /* 0x0000004c0900720c */ /* 0x000fc40003f26270 */
[C---:B------:R-:W-:Y:S02]  /*3360*/  ISETP.GE.AND P5, PT, R11.reuse, R26, PT ;  /* 0x0000001a0b00720c */ /* 0x040fe40003fa6270 */
[----:B------:R-:W-:Y:S01]  /*3370*/  ISETP.GE.AND P4, PT, R11, R76, PT ;  /* 0x0000004c0b00720c */ /* 0x000fe20003f86270 */
[----:B------:R-:W3:Y:S01]  /*3380*/  MUFU.TANH R120, R40 ;  /* 0x0000002800787308 */ /* 0x000ee20000002400 */
[----:B--2---:R-:W-:Y:S01]  /*3390*/  FSEL R114, R114, -INF , !P0 ;  /* 0xff80000072727808 */ /* 0x004fe20004000000 */
[----:B------:R-:W-:Y:S01]  /*33a0*/  VIADD R11, R78, 0xffffffe8 ;  /* 0xffffffe84e0b7836 */ /* 0x000fe20000000000 */
[----:B------:R-:W-:-:S05]  /*33b0*/  ISETP.GE.AND P0, PT, R13, R26, PT ;  /* 0x0000001a0d00720c */ /* 0x000fca0003f06270 */
[----:B------:R-:W2:Y:S01]  /*33c0*/  MUFU.TANH R105, R42 ;  /* 0x0000002a00697308 */ /* 0x000ea20000002400 */
[----:B-1----:R-:W-:Y:S02]  /*33d0*/  FSEL R62, R97, -INF , !P2 ;  /* 0xff800000613e7808 */ /* 0x002fe40005000000 */
[-C--:B------:R-:W-:Y:S02]  /*33e0*/  ISETP.GE.AND P2, PT, R29, R26.reuse, PT ;  /* 0x0000001a1d00720c */ /* 0x080fe40003f46270 */
[----:B----4-:R-:W-:Y:S02]  /*33f0*/  FSEL R121, R121, -INF , !P3 ;  /* 0xff80000079797808 */ /* 0x010fe40005800000 */
[----:B------:R-:W-:Y:S01]  /*3400*/  FSEL R106, R106, -INF , !P2 ;  /* 0xff8000006a6a7808 */ /* 0x000fe20005000000 */
[----:B------:R-:W1:Y:S01]  /*3410*/  MUFU.TANH R122, R122 ;  /* 0x0000007a007a7308 */ /* 0x000e620000002400 */
[----:B------:R-:W-:Y:S02]  /*3420*/  ISETP.GE.AND P2, PT, R17, R26, PT ;  /* 0x0000001a1100720c */ /* 0x000fe40003f46270 */
[----:B---3--:R-:W-:-:S02]  /*3430*/  FSEL R120, R120, -INF , !P5 ;  /* 0xff80000078787808 */ /* 0x008fc40006800000 */
[----:B------:R-:W-:Y:S02]  /*3440*/  FSEL R124, R124, -INF , !P2 ;  /* 0xff8000007c7c7808 */ /* 0x000fe40005000000 */
[----:B------:R-:W-:Y:S01]  /*3450*/  ISETP.GE.AND P2, PT, R9, R26, PT ;  /* 0x0000001a0900720c */ /* 0x000fe20003f46270 */
[----:B------:R-:W3:Y:S01]  /*3460*/  MUFU.TANH R110, R48 ;  /* 0x00000030006e7308 */ /* 0x000ee20000002400 */
[----:B------:R-:W-:Y:S01]  /*3470*/  VIADD R9, R78, 0xffffffe9 ;  /* 0xffffffe94e097836 */ /* 0x000fe20000000000 */
[----:B--2---:R-:W-:Y:S02]  /*3480*/  FSEL R105, R105, -INF , !P4 ;  /* 0xff80000069697808 */ /* 0x004fe40006000000 */
[----:B------:R-:W-:Y:S02]  /*3490*/  ISETP.GE.AND P3, PT, R13, R76, PT ;  /* 0x0000004c0d00720c */ /* 0x000fe40003f66270 */
[----:B------:R-:W-:Y:S02]  /*34a0*/  ISETP.GE.AND P5, PT, R9, R26, PT ;  /* 0x0000001a0900720c */ /* 0x000fe40003fa6270 */
[----:B------:R-:W2:Y:S01]  /*34b0*/  MUFU.TANH R60, R33 ;  /* 0x00000021003c7308 */ /* 0x000ea20000002400 */
[----:B-1----:R-:W-:-:S02]  /*34c0*/  FSEL R122, R122, -INF , !P0 ;  /* 0xff8000007a7a7808 */ /* 0x002fc40004000000 */
[----:B------:R-:W-:Y:S01]  /*34d0*/  ISETP.GE.AND P4, PT, R9, R76, PT ;  /* 0x0000004c0900720c */ /* 0x000fe20003f86270 */
[----:B------:R-:W-:Y:S01]  /*34e0*/  VIADD R9, R78, 0xfffffff1 ;  /* 0xfffffff14e097836 */ /* 0x000fe20000000000 */
[-C--:B------:R-:W-:Y:S02]  /*34f0*/  ISETP.GE.AND P0, PT, R11, R26.reuse, PT ;  /* 0x0000001a0b00720c */ /* 0x080fe40003f06270 */
[----:B------:R-:W-:Y:S01]  /*3500*/  FSEL R113, R113, -INF , !P3 ;  /* 0xff80000071717808 */ /* 0x000fe20005800000 */
[----:B------:R-:W1:Y:S01]  /*3510*/  MUFU.TANH R112, R41 ;  /* 0x0000002900707308 */ /* 0x000e620000002400 */
[----:B---3--:R-:W-:Y:S02]  /*3520*/  FSEL R110, R110, -INF , !P0 ;  /* 0xff8000006e6e7808 */ /* 0x008fe40004000000 */
[----:B------:R-:W-:Y:S02]  /*3530*/  ISETP.GE.AND P0, PT, R9, R26, PT ;  /* 0x0000001a0900720c */ /* 0x000fe40003f06270 */
[----:B------:R-:W-:Y:S01]  /*3540*/  ISETP.GE.AND P3, PT, R11, R76, PT ;  /* 0x0000004c0b00720c */ /* 0x000fe20003f66270 */
[----:B------:R-:W-:-:S02]  /*3550*/  VIADD R11, R78, 0xfffffff0 ;  /* 0xfffffff04e0b7836 */ /* 0x000fc40000000000 */
[----:B------:R-:W3:Y:S01]  /*3560*/  MUFU.TANH R101, R43 ;  /* 0x0000002b00657308 */ /* 0x000ee20000002400 */
[----:B--2---:R-:W-:Y:S02]  /*3570*/  FSEL R60, R60, -INF , !P0 ;  /* 0xff8000003c3c7808 */ /* 0x004fe40004000000 */
[----:B------:R-:W-:-:S05]  /*3580*/  ISETP.GE.AND P0, PT, R24, 0x2, PT ;  /* 0x000000021800780c */ /* 0x000fca0003f06270 */
[----:B------:R-:W2:Y:S01]  /*3590*/  MUFU.TANH R65, R50 ;  /* 0x0000003200417308 */ /* 0x000ea20000002400 */
[----:B-1----:R-:W-:Y:S02]  /*35a0*/  FSEL R112, R112, -INF , !P2 ;  /* 0xff80000070707808 */ /* 0x002fe40005000000 */
[----:B------:R-:W-:-:S05]  /*35b0*/  ISETP.GE.AND P2, PT, R11, R26, PT ;  /* 0x0000001a0b00720c */ /* 0x000fca0003f46270 */
[----:B------:R-:W1:Y:S01]  /*35c0*/  MUFU.TANH R108, R49 ;  /* 0x00000031006c7308 */ /* 0x000e620000002400 */
[----:B---3--:R-:W-:Y:S02]  /*35d0*/  FSEL R101, R101, -INF , !P1 ;  /* 0xff80000065657808 */ /* 0x008fe40004800000 */
[----:B------:R-:W-:Y:S01]  /*35e0*/  ISETP.GE.AND P1, PT, R11, R76, PT ;  /* 0x0000004c0b00720c */ /* 0x000fe20003f26270 */
[----:B------:R-:W-:-:S04]  /*35f0*/  VIADD R11, R78, 0xfffffff8 ;  /* 0xfffffff84e0b7836 */ /* 0x000fc80000000000 */
[----:B------:R-:W3:Y:S01]  /*3600*/  MUFU.TANH R63, R51 ;  /* 0x00000033003f7308 */ /* 0x000ee20000002400 */
[----:B--2---:R-:W-:Y:S02]  /*3610*/  FSEL R65, R65, -INF , !P3 ;  /* 0xff80000041417808 */ /* 0x004fe40005800000 */
[----:B------:R-:W-:Y:S01]  /*3620*/  ISETP.GE.AND P3, PT, R9, R76, PT ;  /* 0x0000004c0900720c */ /* 0x000fe20003f66270 */
[----:B------:R-:W-:-:S04]  /*3630*/  VIADD R9, R78, 0xfffffff9 ;  /* 0xfffffff94e097836 */ /* 0x000fc80000000000 */
        /* <DEDUP_REMOVED lines=14> */
[----:B---3--:R-:W-:-:S07]  /*3720*/  FSEL R39, R39, -INF , !P3 ;  /* 0xff80000027277808 */ /* 0x008fce0005800000 */
[----:B------:R-:W3:Y:S01]  /*3730*/  MUFU.TANH R35, R22 ;  /* 0x0000001600237308 */ /* 0x000ee20000002400 */
[----:B--2---:R-:W-:-:S07]  /*3740*/  FSEL R58, R58, -INF , !P5 ;  /* 0xff8000003a3a7808 */ /* 0x004fce0006800000 */
[----:B------:R-:W2:Y:S01]  /*3750*/  MUFU.TANH R31, R23 ;  /* 0x00000017001f7308 */ /* 0x000ea20000002400 */
[----:B-1----:R-:W-:Y:S02]  /*3760*/  FSEL R52, R52, -INF , !P4 ;  /* 0xff80000034347808 */ /* 0x002fe40006000000 */
[----:B---3--:R-:W-:Y:S02]  /*3770*/  FSEL R35, R35, -INF , !P2 ;  /* 0xff80000023237808 */ /* 0x008fe40005000000 */
[----:B--2---:R-:W-:Y:S01]  /*3780*/  FSEL R31, R31, -INF , !P1 ;  /* 0xff8000001f1f7808 */ /* 0x004fe20004800000 */
        /* <DEDUP_REMOVED lines=61> */
.L_x_6236:
[----:B------:R-:W-:-:S04]  /*3b60*/  ULEA UR6, -UR6, URZ, 0x7 ;  /* 0x0000003f06067291 */ /* 0x000fc8000f8e393f */
[----:B------:R-:W-:Y:S02]  /*3b70*/  USHF.R.S32.HI UR4, URZ, 0x1f, UR6 ;  /* 0x0000001f3f047899 */ /* 0x000fe40008011406 */
[----:B------:R-:W-:-:S04]  /*3b80*/  MOV R5, UR6 ;  /* 0x0000000600057c02 */ /* 0x000fc80008000f00 */
[----:B------:R-:W-:-:S07]  /*3b90*/  MOV R2, UR4 ;  /* 0x0000000400027c02 */ /* 0x000fce0008000f00 */
.L_x_6237:
        /* <DEDUP_REMOVED lines=28> */
.L_x_6235:
        /* <DEDUP_REMOVED lines=61> */
[----:B-1----:R-:W-:Y:S02]  /*4130*/  FMNMX.FTZ R8, R52, R5, !PT ;  /* 0x0000000534087209 */ /* 0x002fe40007810000 */
        /* <DEDUP_REMOVED lines=11> */
[----:B-1----:R-:W-:-:S03]  /*41f0*/  FMNMX.FTZ R9, R8, R9, !PT ;  /* 0x0000000908097209 */ /* 0x002fc60007810000 */
[----:B------:R-:W-:Y:S01]  /*4200*/  LDSM.16.MT88.4 R16, [R155+0x6800] ;  /* 0x006800009b10783b */ /* 0x000fe20000004200 */
[----:B--2---:R-:W-:-:S03]  /*4210*/  FMNMX.FTZ R5, R6, R5, !PT ;  /* 0x0000000506057209 */ /* 0x004fc60007810000 */
[----:B------:R-:W1:Y:S02]  /*4220*/  SHFL.BFLY PT, R2, R9, 0x1, 0x1f ;  /* 0x0c201f0009027f89 */ /* 0x000e6400000e0000 */
[----:B-1----:R-:W-:Y:S02]  /*4230*/  FMNMX.FTZ R2, R9, R2, !PT ;  /* 0x0000000209027209 */ /* 0x002fe40007810000 */
[----:B------:R-:W-:Y:S02]  /*4240*/  LDSM.16.MT88.4 R8, [R157+0x6800] ;  /* 0x006800009d08783b */ /* 0x000fe40000004200 */
[C---:B------:R-:W-:Y:S01]  /*4250*/  FSETP.NEU.FTZ.AND P1, PT, R2.reuse, -INF , PT ;  /* 0xff8000000200780b */ /* 0x040fe20003f3d000 */
[----:B------:R-:W-:-:S05]  /*4260*/  FMUL.FTZ R57, R2, UR4 ;  /* 0x0000000402397c20 */ /* 0x000fca0008410000 */
[----:B------:R-:W-:-:S05]  /*4270*/  FSEL R57, R57, RZ, P1 ;  /* 0x000000ff39397208 */ /* 0x000fca0000800000 */
        /* <DEDUP_REMOVED lines=28> */
[----:B------:R-:W-:-:S02]  /*4440*/  FFMA.FTZ R181, R52, UR4, -R57 ;  /* 0x0000000434b57c23 */ /* 0x000fc40008010839 */
[C---:B------:R-:W-:Y:S01]  /*4450*/  FSETP.NEU.FTZ.AND P1, PT, R0.reuse, -INF , PT ;  /* 0xff8000000000780b */ /* 0x040fe20003f3d000 */
[----:B------:R-:W-:Y:S01]  /*4460*/  FMUL.FTZ R32, R0, UR4 ;  /* 0x0000000400207c20 */ /* 0x000fe20008410000 */
[----:B------:R-:W1:Y:S01]  /*4470*/  MUFU.EX2 R42, R42 ;  /* 0x0000002a002a7308 */ /* 0x000e620000000800 */
[----:B--2---:R-:W-:Y:S01]  /*4480*/  F2FP.F16.F32.PACK_AB R68, R54, R55 ;  /* 0x000000373644723e */ /* 0x004fe200000000ff */
[----:B------:R-:W-:Y:S02]  /*4490*/  FADD.FTZ R54, R55, R54 ;  /* 0x0000003637367221 */ /* 0x000fe40000010000 */
[----:B------:R-:W-:-:S04]  /*44a0*/  FSEL R32, R32, RZ, P1 ;  /* 0x000000ff20207208 */ /* 0x000fc80000800000 */
[----:B------:R-:W-:Y:S01]  /*44b0*/  MUFU.EX2 R40, R40 ;  /* 0x0000002800287308 */ /* 0x000fe20000000800 */
[--C-:B------:R-:W-:Y:S01]  /*44c0*/  FFMA.FTZ R53, R77, UR4, -R32.reuse ;  /* 0x000000044d357c23 */ /* 0x100fe20008010820 */
[--C-:B------:R-:W-:Y:S01]  /*44d0*/  FFMA.FTZ R50, R73, UR4, -R32.reuse ;  /* 0x0000000449327c23 */ /* 0x100fe20008010820 */
[--C-:B------:R-:W-:Y:S01]  /*44e0*/  FFMA.FTZ R47, R69, UR4, -R32.reuse ;  /* 0x00000004452f7c23 */ /* 0x100fe20008010820 */
[--C-:B------:R-:W-:Y:S01]  /*44f0*/  FFMA.FTZ R44, R71, UR4, -R32.reuse ;  /* 0x00000004472c7c23 */ /* 0x100fe20008010820 */
[----:B------:R-:W2:Y:S01]  /*4500*/  LDSM.16.MT88.4 R76, [R155+0x6000] ;  /* 0x006000009b4c783b */ /* 0x000ea20000004200 */
[--C-:B------:R-:W-:Y:S01]  /*4510*/  FFMA.FTZ R41, R7, UR4, -R32.reuse ;  /* 0x0000000407297c23 */ /* 0x100fe20008010820 */
[--C-:B------:R-:W-:Y:S01]  /*4520*/  FFMA.FTZ R38, R83, UR4, -R32.reuse ;  /* 0x0000000453267c23 */ /* 0x100fe20008010820 */
[----:B------:R-:W-:Y:S01]  /*4530*/  MUFU.EX2 R53, R53 ;  /* 0x0000003500357308 */ /* 0x000fe20000000800 */
        /* <DEDUP_REMOVED lines=34> */
[----:B------:R-:W-:Y:S01]  /*4760*/  FFMA.FTZ R112, R63, UR4, -R32 ;  /* 0x000000043f707c23 */ /* 0x000fe20008010820 */
[----:B------:R-:W-:Y:S01]  /*4770*/  FADD.FTZ R50, R53, R50 ;  /* 0x0000003235327221 */ /* 0x000fe20000010000 */
[----:B------:R-:W-:Y:S01]  /*4780*/  FADD.FTZ R51, R51, R54 ;  /* 0x0000003633337221 */ /* 0x000fe20000010000 */
[----:B------:R-:W-:Y:S01]  /*4790*/  FFMA.FTZ R63, R60, UR4, -R57 ;  /* 0x000000043c3f7c23 */ /* 0x000fe20008010839 */
[--C-:B------:R-:W-:Y:S01]  /*47a0*/  FFMA.FTZ R180, R31, UR4, -R32.reuse ;  /* 0x000000041fb47c23 */ /* 0x100fe20008010820 */
[----:B------:R-:W-:Y:S01]  /*47b0*/  MUFU.EX2 R36, R36 ;  /* 0x0000002400247308 */ /* 0x000fe20000000800 */
[----:B---3--:R-:W-:Y:S01]  /*47c0*/  F2FP.F16.F32.PACK_AB R71, R44, R47 ;  /* 0x0000002f2c47723e */ /* 0x008fe200000000ff */
[----:B------:R-:W-:Y:S01]  /*47d0*/  FADD.FTZ R51, R42, R51 ;  /* 0x000000332a337221 */ /* 0x000fe20000010000 */
[----:B------:R-:W-:-:S05]  /*47e0*/  FFMA.FTZ R49, R49, UR4, -R32 ;  /* 0x0000000431317c23 */ /* 0x000fca0008010820 */
[----:B------:R-:W-:Y:S01]  /*47f0*/  HMMA.16816.F32 R96, R68, R92, RZ ;  /* 0x0000005c4460723c */ /* 0x000fe200000018ff */
[----:B------:R-:W3:Y:S01]  /*4800*/  MUFU.EX2 R33, R33 ;  /* 0x0000002100217308 */ /* 0x000ee20000000800 */
[----:B-1----:R-:W-:Y:S01]  /*4810*/  F2FP.F16.F32.PACK_AB R4, R37, R40 ;  /* 0x000000282504723e */ /* 0x002fe200000000ff */
[----:B------:R-:W-:-:S03]  /*4820*/  FADD.FTZ R40, R40, R51 ;  /* 0x0000003328287221 */ /* 0x000fc60000010000 */
[C---:B------:R-:W-:Y:S01]  /*4830*/  HMMA.16816.F32 R92, R68.reuse, R94, RZ ;  /* 0x0000005e445c723c */ /* 0x040fe200000018ff */
[----:B------:R-:W-:Y:S02]  /*4840*/  FADD.FTZ R37, R37, R40 ;  /* 0x0000002825257221 */ /* 0x000fe40000010000 */
[----:B------:R-:W-:Y:S03]  /*4850*/  MUFU.EX2 R41, R41 ;  /* 0x0000002900297308 */ /* 0x000fe60000000800 */
[C---:B------:R-:W-:Y:S05]  /*4860*/  HMMA.16816.F32 R88, R68.reuse, R84, RZ ;  /* 0x000000544458723c */ /* 0x040fea00000018ff */
[----:B------:R-:W1:Y:S01]  /*4870*/  MUFU.EX2 R38, R38 ;  /* 0x0000002600267308 */ /* 0x000e620000000800 */
[----:B--2---:R-:W-:Y:S01]  /*4880*/  HMMA.16816.F32 R80, R68, R76, RZ ;  /* 0x0000004c4450723c */ /* 0x004fe200000018ff */
[----:B---3--:R-:W-:Y:S01]  /*4890*/  F2FP.F16.F32.PACK_AB R6, R33, R36 ;  /* 0x000000242106723e */ /* 0x008fe200000000ff */
[----:B------:R-:W-:-:S04]  /*48a0*/  FADD.FTZ R36, R36, R37 ;  /* 0x0000002524247221 */ /* 0x000fc80000010000 */
[----:B------:R-:W-:Y:S01]  /*48b0*/  HMMA.16816.F32 R84, R68, R86, RZ ;  /* 0x000000564454723c */ /* 0x000fe200000018ff */
[----:B------:R-:W-:Y:S01]  /*48c0*/  MUFU.EX2 R34, R34 ;  /* 0x0000002200227308 */ /* 0x000fe20000000800 */
[----:B------:R-:W-:-:S04]  /*48d0*/  FADD.FTZ R33, R33, R36 ;  /* 0x0000002421217221 */ /* 0x000fc80000010000 */
[C---:B------:R-:W-:Y:S03]  /*48e0*/  HMMA.16816.F32 R76, R68.reuse, R78, RZ ;  /* 0x0000004e444c723c */ /* 0x040fe600000018ff */
[----:B------:R-:W2:Y:S01]  /*48f0*/  MUFU.EX2 R29, R29 ;  /* 0x0000001d001d7308 */ /* 0x000ea20000000800 */
[----:B-1----:R-:W-:Y:S02]  /*4900*/  F2FP.F16.F32.PACK_AB R5, R38, R41 ;  /* 0x000000292605723e */ /* 0x002fe400000000ff */
[C---:B------:R-:W-:Y:S05]  /*4910*/  HMMA.16816.F32 R72, R68.reuse, R12, RZ ;  /* 0x0000000c4448723c */ /* 0x040fea00000018ff */
[----:B------:R-:W-:Y:S01]  /*4920*/  MUFU.EX2 R30, R30 ;  /* 0x0000001e001e7308 */ /* 0x000fe20000000800 */
[----:B------:R-:W-:Y:S01]  /*4930*/  HMMA.16816.F32 R68, R68, R14, RZ ;  /* 0x0000000e4444723c */ /* 0x000fe200000018ff */
[----:B------:R-:W1:Y:S06]  /*4940*/  LDSM.16.MT88.4 R12, [R154+0x6800] ;  /* 0x006800009a0c783b */ /* 0x000e6c0000004200 */
        /* <DEDUP_REMOVED lines=150> */
[----:B------:R-:W-:-:S02]  /*52b0*/  FADD.FTZ R41, R41, R44 ;  /* 0x0000002c29297221 */ /* 0x000fc40000010000 */
[----:B------:R-:W-:Y:S02]  /*52c0*/  MUFU.EX2 R47, R49 ;  /* 0x00000031002f7308 */ /* 0x000fe40000000800 */
[----:B------:R-:W-:Y:S01]  /*52d0*/  FADD.FTZ R41, R38, R41 ;  /* 0x0000002926297221 */ /* 0x000fe20000010000 */
[--C-:B------:R-:W-:Y:S01]  /*52e0*/  FFMA.FTZ R20, R39, UR4, -R32.reuse ;  /* 0x0000000427147c23 */ /* 0x100fe20008010820 */
[----:B------:R-:W-:Y:S01]  /*52f0*/  FFMA.FTZ R21, R35, UR4, -R32 ;  /* 0x0000000423157c23 */ /* 0x000fe20008010820 */
[----:B------:R-:W-:Y:S01]  /*5300*/  HMMA.16816.F32 R84, R4, R22, R84 ;  /* 0x000000160454723c */ /* 0x000fe20000001854 */
[----:B------:R-:W-:-:S03]  /*5310*/  FADD.FTZ R34, R34, R41 ;  /* 0x0000002922227221 */ /* 0x000fc60000010000 */
[----:B------:R-:W3:Y:S01]  /*5320*/  MUFU.EX2 R20, R20 ;  /* 0x0000001400147308 */ /* 0x000ee20000000800 */
[----:B------:R-:W-:Y:S01]  /*5330*/  FADD.FTZ R29, R29, R34 ;  /* 0x000000221d1d7221 */ /* 0x000fe20000010000 */
[----:B-----5:R-:W-:Y:S03]  /*5340*/  HMMA.16816.F32 R80, R4, R16, R80 ;  /* 0x000000100450723c */ /* 0x020fe60000001850 */
[----:B------:R-:W-:-:S03]  /*5350*/  FADD.FTZ R26, R26, R29 ;  /* 0x0000001d1a1a7221 */ /* 0x000fc60000010000 */
[----:B------:R-:W-:Y:S01]  /*5360*/  MUFU.EX2 R21, R21 ;  /* 0x0000001500157308 */ /* 0x000fe20000000800 */
[----:B------:R-:W-:Y:S01]  /*5370*/  FADD.FTZ R45, R45, R26 ;  /* 0x0000001a2d2d7221 */ /* 0x000fe20000010000 */
[----:B------:R-:W-:Y:S01]  /*5380*/  HMMA.16816.F32 R76, R4, R18, R76 ;  /* 0x00000012044c723c */ /* 0x000fe2000000184c */
[----:B------:R-:W4:Y:S02]  /*5390*/  LDSM.16.MT88.4 R16, [R156+0x9800] ;  /* 0x009800009c10783b */ /* 0x000f240000004200 */
[----:B------:R-:W-:-:S03]  /*53a0*/  FADD.FTZ R46, R46, R45 ;  /* 0x0000002d2e2e7221 */ /* 0x000fc60000010000 */
[----:B------:R-:W5:Y:S01]  /*53b0*/  MUFU.EX2 R180, R180 ;  /* 0x000000b400b47308 */ /* 0x000f620000000800 */
[----:B------:R-:W-:Y:S01]  /*53c0*/  FADD.FTZ R43, R43, R46 ;  /* 0x0000002e2b2b7221 */ /* 0x000fe20000010000 */
[----:B------:R-:W-:Y:S03]  /*53d0*/  HMMA.16816.F32 R72, R4, R12, R72 ;  /* 0x0000000c0448723c */ /* 0x000fe60000001848 */
[----:B------:R-:W-:-:S03]  /*53e0*/  FADD.FTZ R62, R62, R43 ;  /* 0x0000002b3e3e7221 */ /* 0x000fc60000010000 */
[----:B------:R-:W-:Y:S01]  /*53f0*/  HMMA.16816.F32 R68, R4, R14, R68 ;  /* 0x0000000e0444723c */ /* 0x000fe20000001844 */
[----:B------:R-:W-:Y:S01]  /*5400*/  FADD.FTZ R62, R67, R62 ;  /* 0x0000003e433e7221 */ /* 0x000fe20000010000 */
[----:B------:R-:W4:Y:S03]  /*5410*/  LDSM.16.MT88.4 R12, [R155+0x9800] ;  /* 0x009800009b0c783b */ /* 0x000f260000004200 */
[----:B------:R-:W-:Y:S02]  /*5420*/  FADD.FTZ R103, R103, R62 ;  /* 0x0000003e67677221 */ /* 0x000fe40000010000 */
[----:B-1----:R-:W-:Y:S01]  /*5430*/  F2FP.F16.F32.PACK_AB R4, R63, R104 ;  /* 0x000000683f04723e */ /* 0x002fe200000000ff */
[----:B------:R-:W-:Y:S01]  /*5440*/  FADD.FTZ R104, R104, R119 ;  /* 0x0000007768687221 */ /* 0x000fe20000010000 */
[----:B------:R-:W-:Y:S01]  /*5450*/  FADD.FTZ R64, R64, R103 ;  /* 0x0000006740407221 */ /* 0x000fe20000010000 */
[----:B---3--:R-:W-:-:S02]  /*5460*/  F2FP.F16.F32.PACK_AB R5, R20, R47 ;  /* 0x0000002f1405723e */ /* 0x008fc400000000ff */
[----:B------:R-:W-:Y:S01]  /*5470*/  F2FP.F16.F32.PACK_AB R6, R181, R58 ;  /* 0x0000003ab506723e */ /* 0x000fe200000000ff */
[----:B------:R-:W-:Y:S01]  /*5480*/  FADD.FTZ R111, R111, R64 ;  /* 0x000000406f6f7221 */ /* 0x000fe20000010000 */
[----:B-----5:R-:W-:Y:S01]  /*5490*/  F2FP.F16.F32.PACK_AB R7, R180, R21 ;  /* 0x00000015b407723e */ /* 0x020fe200000000ff */
[----:B------:R-:W-:Y:S02]  /*54a0*/  FADD.FTZ R63, R63, R104 ;  /* 0x000000683f3f7221 */ /* 0x000fe40000010000 */
[----:B------:R-:W-:Y:S02]  /*54b0*/  FADD.FTZ R111, R114, R111 ;  /* 0x0000006f726f7221 */ /* 0x000fe40000010000 */
[----:B------:R-:W-:Y:S02]  /*54c0*/  FADD.FTZ R58, R58, R63 ;  /* 0x0000003f3a3a7221 */ /* 0x000fe40000010000 */
[----:B------:R-:W-:Y:S01]  /*54d0*/  FADD.FTZ R116, R116, R111 ;  /* 0x0000006f74747221 */ /* 0x000fe20000010000 */
[----:B--2---:R-:W-:Y:S01]  /*54e0*/  HMMA.16816.F32 R96, R4, R8, R96 ;  /* 0x000000080460723c */ /* 0x004fe20000001860 */
[----:B------:R-:W-:-:S02]  /*54f0*/  FADD.FTZ R181, R181, R58 ;  /* 0x0000003ab5b57221 */ /* 0x000fc40000010000 */
        /* <DEDUP_REMOVED lines=29> */
[----:B------:R-:W-:Y:S01]  /*56d0*/  ULDC UR8, c[0x0][0x39c] ;  /* 0x0000e70000087ab9 */ /* 0x000fe20000000800 */
[----:B------:R-:W-:Y:S02]  /*56e0*/  ULDC UR7, c[0x0][0x248] ;  /* 0x0000920000077ab9 */ /* 0x000fe40000000800 */
[----:B------:R-:W-:Y:S01]  /*56f0*/  IMAD.U32 R176, RZ, RZ, UR4 ;  /* 0x00000004ffb07e24 */ /* 0x000fe2000f8e00ff */
[----:B------:R-:W-:-:S06]  /*5700*/  ULDC UR4, c[0x0][0x2ec] ;  /* 0x0000bb0000047ab9 */ /* 0x000fcc0000000800 */
.L_x_6242:
[----:B------:R-:W-:Y:S04]  /*5710*/  DEPBAR.LE SB0, 0x0 ;  /* 0x000080000000791a */ /* 0x000fe80000000000 */
[----:B------:R-:W-:Y:S01]  /*5720*/  BAR.SYNC.DEFER_BLOCKING 0x0 ;  /* 0x0000000000007b1d */ /* 0x000fe20000010000 */
[----:B------:R-:W-:Y:S02]  /*5730*/  MOV R10, R178 ;  /* 0x000000b2000a7202 */ /* 0x000fe40000000f00 */
[----:B------:R-:W-:Y:S03]  /*5740*/  MOV R0, R176 ;  /* 0x000000b000007202 */ /* 0x000fe60000000f00 */
[----:B------:R-:W-:Y:S05]  /*5750*/  @P6 BRA `(.L_x_6239) ;  /* 0x0000000000f46947 */ /* 0x000fea0003800000 */
[----:B------:R-:W1:Y:S02]  /*5760*/  LDC R0, c[0x0][0x380] ;  /* 0x0000e000ff007b82 */ /* 0x000e640000000800 */
[-C--:B-1----:R-:W-:Y:S04]  /*5770*/  IABS R2, R0.reuse ;  /* 0x0000000000027213 */ /* 0x082fe80000000000 */
[----:B------:R-:W1:Y:S10]  /*5780*/  I2F.RP R7, R2 ;  /* 0x0000000200077306 */ /* 0x000e740000209400 */
[----:B-1----:R-:W1:Y:S02]  /*5790*/  MUFU.RCP R3, R7 ;  /* 0x0000000700037308 */ /* 0x002e640000001000 */
[----:B-1----:R-:W-:Y:S01]  /*57a0*/  VIADD R8, R3, 0xffffffe ;  /* 0x0ffffffe03087836 */ /* 0x002fe20000000000 */
[----:B------:R-:W-:Y:S07]  /*57b0*/  SHF.L.U32 R3, R179, 0x7, RZ ;  /* 0x00000007b3037819 */ /* 0x000fee00000006ff */
[----:B------:R-:W1:Y:S01]  /*57c0*/  F2I.FTZ.U32.TRUNC.NTZ R9, R8 ;  /* 0x0000000800097305 */ /* 0x000e62000021f000 */
        /* <DEDUP_REMOVED lines=25> */
[----:B------:R-:W-:Y:S01]  /*5960*/  ISETP.GE.U32.AND P5, PT, R6, R2, PT ;  /* 0x000000020600720c */ /* 0x000fe20003fa6070 */
[----:B------:R-:W1:Y:S01]  /*5970*/  LDC.64 R4, c[0x0][0x250] ;  /* 0x00009400ff047b82 */ /* 0x000e620000000a00 */
        /* <DEDUP_REMOVED lines=17> */
[-C--:B-1----:R-:W-:Y:S02]  /*5a90*/  IMAD R0, R11, R4.reuse, RZ ;  /* 0x000000040b007224 */ /* 0x082fe400078e02ff */
[C---:B------:R-:W-:Y:S04]  /*5aa0*/  IMAD.WIDE.U32 R10, R9.reuse, R4, RZ ;  /* 0x00000004090a7225 */ /* 0x040fe800078e00ff */
[----:B------:R-:W-:Y:S04]  /*5ab0*/  IMAD R0, R9, R5, R0 ;  /* 0x0000000509007224 */ /* 0x000fe800078e0200 */
[----:B------:R-:W-:Y:S01]  /*5ac0*/  IMAD.IADD R11, R11, 0x1, R0 ;  /* 0x000000010b0b7824 */ /* 0x000fe200078e0200 */
[----:B--2---:R-:W-:Y:S04]  /*5ad0*/  IADD3 R6, -R7, R6, RZ ;  /* 0x0000000607067210 */ /* 0x004fe80007ffe1ff */
[----:B------:R-:W-:Y:S01]  /*5ae0*/  SHF.R.S32.HI R5, RZ, 0x1f, R6 ;  /* 0x0000001fff057819 */ /* 0x000fe20000011406 */
[CC--:B---3--:R-:W-:Y:S04]  /*5af0*/  IMAD.WIDE.U32 R10, R6.reuse, R2.reuse, R10 ;  /* 0x00000002060a7225 */ /* 0x0c8fe800078e000a */
[----:B------:R-:W-:Y:S04]  /*5b00*/  IMAD R5, R5, R2, RZ ;  /* 0x0000000205057224 */ /* 0x000fe800078e02ff */
[----:B------:R-:W-:Y:S05]  /*5b10*/  IMAD R5, R6, R3, R5 ;  /* 0x0000000306057224 */ /* 0x000fea00078e0205 */
[----:B------:R-:W-:Y:S07]  /*5b20*/  IADD3 R0, R11, R5, RZ ;  /* 0x000000050b007210 */ /* 0x000fee0007ffe0ff */
.L_x_6239:
[C---:B------:R-:W-:Y:S04]  /*5b30*/  LEA R166, P0, R10.reuse, R166, 0x1 ;  /* 0x000000a60aa67211 */ /* 0x040fe800078008ff */
[----:B------:R-:W-:Y:S02]  /*5b40*/  LEA.HI.X R165, R10, R165, R0, 0x1, P0 ;  /* 0x000000a50aa57211 */ /* 0x000fe400000f0c00 */
[----:B------:R-:W-:Y:S02]  /*5b50*/  IADD3 R188, P0, R166, UR15, RZ ;  /* 0x0000000fa6bc7c10 */ /* 0x000fe4000ff1e0ff */
[----:B------:R-:W-:Y:S02]  /*5b60*/  MOV R167, R165 ;  /* 0x000000a500a77202 */ /* 0x000fe40000000f00 */
[----:B------:R-:W-:Y:S02]  /*5b70*/  IADD3.X R189, R165, UR11, RZ, P0, !PT ;  /* 0x0000000ba5bd7c10 */ /* 0x000fe400087fe4ff */
[----:B------:R-:W-:Y:S01]  /*5b80*/  IADD3 R186, P0, R188, UR15, RZ ;  /* 0x0000000fbcba7c10 */ /* 0x000fe2000ff1e0ff */
[----:B------:R-:W-:Y:S01]  /*5b90*/  @!PT LDS RZ, [RZ] ;  /* 0x00000000fffff984 */ /* 0x000fe20000000800 */
[----:B------:R-:W-:Y:S01]  /*5ba0*/  @!PT LDS RZ, [RZ] ;  /* 0x00000000fffff984 */ /* 0x000fe20000000800 */
[----:B------:R-:W-:Y:S01]  /*5bb0*/  @!PT LDS RZ, [RZ] ;  /* 0x00000000fffff984 */ /* 0x000fe20000000800 */
[----:B------:R-:W-:Y:S03]  /*5bc0*/  LDGSTS.E.BYPASS.LTC128B.128 [R171+0x6000], desc[UR18][R166.64] ;  /* 0x06000000a6ab7fae */ /* 0x000fe6000b901d52 */
[----:B------:R-:W-:Y:S02]  /*5bd0*/  IADD3.X R187, R189, UR11, RZ, P0, !PT ;  /* 0x0000000bbdbb7c10 */ /* 0x000fe400087fe4ff */
[----:B------:R-:W-:Y:S03]  /*5be0*/  IADD3 R184, P0, R186, UR15, RZ ;  /* 0x0000000fbab87c10 */ /* 0x000fe6000ff1e0ff */
[----:B------:R-:W-:Y:S01]  /*5bf0*/  LDGSTS.E.BYPASS.LTC128B.128 [R171+0x6800], desc[UR18][R188.64] ;  /* 0x06800000bcab7fae */ /* 0x000fe2000b901d52 */
[----:B------:R-:W-:Y:S02]  /*5c00*/  IADD3.X R185, R187, UR11, RZ, P0, !PT ;  /* 0x0000000bbbb97c10 */ /* 0x000fe400087fe4ff */
[----:B------:R-:W-:Y:S04]  /*5c10*/  IADD3 R182, P0, R184, UR15, RZ ;  /* 0x0000000fb8b67c10 */ /* 0x000fe8000ff1e0ff */
[----:B------:R-:W-:Y:S01]  /*5c20*/  IADD3.X R183, R185, UR11, RZ, P0, !PT ;  /* 0x0000000bb9b77c10 */ /* 0x000fe200087fe4ff */
[----:B------:R-:W-:Y:S01]  /*5c30*/  LDGSTS.E.BYPASS.LTC128B.128 [R171+0x7000], desc[UR18][R186.64] ;  /* 0x07000000baab7fae */ /* 0x000fe2000b901d52 */
        /* <DEDUP_REMOVED lines=8> */
[----:B------:R-:W-:Y:S05]  /*5cc0*/  ISETP.GE.AND P0, PT, R179, 0x1, PT ;  /* 0x00000001b300780c */ /* 0x000fea0003f06270 */
[----:B------:R-:W-:Y:S08]  /*5cd0*/  LDGSTS.E.BYPASS.LTC128B.128 [R171+0x8800], desc[UR18][R2.64] ;  /* 0x0880000002ab7fae */ /* 0x000ff0000b901d52 */
[----:B------:R-:W-:Y:S08]  /*5ce0*/  LDGSTS.E.BYPASS.LTC128B.128 [R171+0x9000], desc[UR18][R190.64] ;  /* 0x09000000beab7fae */ /* 0x000ff0000b901d52 */
[----:B------:R1:W-:Y:S08]  /*5cf0*/  LDGSTS.E.BYPASS.LTC128B.128 [R171+0x9800], desc[UR18][R192.64] ;  /* 0x09800000c0ab7fae */ /* 0x0003f0000b901d52 */
[----:B------:R-:W-:Y:S08]  /*5d00*/  LDSM.16.M88.4 R104, [R164] ;  /* 0x00000000a468783b */ /* 0x000ff00000000200 */
[----:B------:R-:W2:Y:S08]  /*5d10*/  LDSM.16.M88.4 R108, [R163] ;  /* 0x00000000a36c783b */ /* 0x000eb00000000200 */
[----:B------:R-:W3:Y:S08]  /*5d20*/  LDSM.16.M88.4 R112, [R163+0x800] ;  /* 0x00080000a370783b */ /* 0x000ef00000000200 */
[----:B------:R-:W4:Y:S08]  /*5d30*/  LDSM.16.M88.4 R116, [R163+0x1000] ;  /* 0x00100000a374783b */ /* 0x000f300000000200 */
[----:B------:R-:W5:Y:S08]  /*5d40*/  LDSM.16.M88.4 R120, [R163+0x1800] ;  /* 0x00180000a378783b */ /* 0x000f700000000200 */
[----:B------:R-:W1:Y:S08]  /*5d50*/  LDSM.16.M88.4 R124, [R163+0x2000] ;  /* 0x00200000a37c783b */ /* 0x000e700000000200 */
[----:B------:R-:W0:Y:S08]  /*5d60*/  LDGDEPBAR ;  /* 0x00000000000079af */ /* 0x000e300000000000 */
[----:B------:R-:W1:Y:S08]  /*5d70*/  LDSM.16.M88.4 R128, [R163+0x2800] ;  /* 0x00280000a380783b */ /* 0x000e700000000200 */
[----:B------:R-:W1:Y:S08]  /*5d80*/  LDSM.16.M88.4 R132, [R163+0x3000] ;  /* 0x00300000a384783b */ /* 0x000e700000000200 */
[----:B------:R-:W1:Y:S08]  /*5d90*/  LDSM.16.M88.4 R136, [R163+0x3800] ;  /* 0x00380000a388783b */ /* 0x000e700000000200 */
[----:B------:R-:W-:Y:S08]  /*5da0*/  LDSM.16.M88.4 R140, [R162] ;  /* 0x00000000a28c783b */ /* 0x000ff00000000200 */
[----:B------:R-:W1:Y:S01]  /*5db0*/  LDSM.16.M88.4 R144, [R161] ;  /* 0x00000000a190783b */ /* 0x000e620000000200 */
[C---:B--2---:R-:W-:Y:S06]  /*5dc0*/  HMMA.16816.F32 R4, R104.reuse, R108, RZ ;  /* 0x0000006c6804723c */ /* 0x044fec00000018ff */
        /* <DEDUP_REMOVED lines=22> */
[C---:B------:R-:W-:Y:S06]  /*5f30*/  HMMA.16816.F32 R4, R140.reuse, R144, R4 ;  /* 0x000000908c04723c */ /* 0x040fec0000001804 */
[C---:B------:R-:W-:Y:S06]  /*5f40*/  HMMA.16816.F32 R8, R140.reuse, R146, R8 ;  /* 0x000000928c08723c */ /* 0x040fec0000001808 */
        /* <DEDUP_REMOVED lines=16> */
[C---:B------:R-:W-:Y:S01]  /*6050*/  HMMA.16816.F32 R56, R140.reuse, R126, R56 ;  /* 0x0000007e8c38723c */ /* 0x040fe20000001838 */
[----:B------:R-:W5:Y:S05]  /*6060*/  LDSM.16.M88.4 R124, [R151] ;  /* 0x00000000977c783b */ /* 0x000f6a0000000200 */
        /* <DEDUP_REMOVED lines=17> */
[----:B------:R-:W1:Y:S05]  /*6180*/  LDSM.16.M88.4 R104, [R100+0x800] ;  /* 0x000800006468783b */ /* 0x000e6a0000000200 */
[C---:B--2---:R-:W-:Y:S06]  /*6190*/  HMMA.16816.F32 R44, R108.reuse, R112, R44 ;  /* 0x000000706c2c723c */ /* 0x044fec000000182c */
[C---:B------:R-:W-:Y:S06]  /*61a0*/  HMMA.16816.F32 R48, R108.reuse, R114, R48 ;  /* 0x000000726c30723c */ /* 0x040fec0000001830 */
[C---:B---3--:R-:W-:Y:S06]  /*61b0*/  HMMA.16816.F32 R52, R108.reuse, R116, R52 ;  /* 0x000000746c34723c */ /* 0x048fec0000001834 */
[C---:B------:R-:W-:Y:S06]  /*61c0*/  HMMA.16816.F32 R56, R108.reuse, R118, R56 ;  /* 0x000000766c38723c */ /* 0x040fec0000001838 */
[C---:B----4-:R-:W-:Y:S06]  /*61d0*/  HMMA.16816.F32 R60, R108.reuse, R120, R60 ;  /* 0x000000786c3c723c */ /* 0x050fec000000183c */
[----:B------:R-:W-:Y:S01]  /*61e0*/  HMMA.16816.F32 R64, R108, R122, R64 ;  /* 0x0000007a6c40723c */ /* 0x000fe20000001840 */
[----:B------:R-:W2:Y:S05]  /*61f0*/  LDSM.16.M88.4 R108, [R100+0x1000] ;  /* 0x00100000646c783b */ /* 0x000eaa0000000200 */
[C---:B-----5:R-:W-:Y:S06]  /*6200*/  HMMA.16816.F32 R4, R124.reuse, R128, R4 ;  /* 0x000000807c04723c */ /* 0x060fec0000001804 */
[C---:B------:R-:W-:Y:S06]  /*6210*/  HMMA.16816.F32 R8, R124.reuse, R130, R8 ;  /* 0x000000827c08723c */ /* 0x040fec0000001808 */
[C---:B-1----:R-:W-:Y:S06]  /*6220*/  HMMA.16816.F32 R12, R124.reuse, R104, R12 ;  /* 0x000000687c0c723c */ /* 0x042fec000000180c */
[C---:B------:R-:W-:Y:S01]  /*6230*/  HMMA.16816.F32 R16, R124.reuse, R106, R16 ;  /* 0x0000006a7c10723c */ /* 0x040fe20000001810 */
[----:B------:R-:W1:Y:S05]  /*6240*/  LDSM.16.M88.4 R104, [R100+0x1800] ;  /* 0x001800006468783b */ /* 0x000e6a0000000200 */
[----:B------:R-:W-:Y:S01]  /*6250*/  FMUL.FTZ R229, R4, UR8 ;  /* 0x0000000804e57c20 */ /* 0x000fe20008410000 */
[----:B------:R-:W-:Y:S01]  /*6260*/  FMUL.FTZ R225, R5, UR8 ;  /* 0x0000000805e17c20 */ /* 0x000fe20008410000 */
[----:B------:R-:W-:Y:S03]  /*6270*/  FMUL.FTZ R228, R6, UR8 ;  /* 0x0000000806e47c20 */ /* 0x000fe60008410000 */
[----:B------:R-:W-:Y:S01]  /*6280*/  FMUL.FTZ R232, R7, UR8 ;  /* 0x0000000807e87c20 */ /* 0x000fe20008410000 */
[----:B------:R-:W3:Y:S01]  /*6290*/  MUFU.TANH R229, R229 ;  /* 0x000000e500e57308 */ /* 0x000ee20000002400 */
[----:B------:R-:W-:Y:S01]  /*62a0*/  FMUL.FTZ R233, R8, UR8 ;  /* 0x0000000808e97c20 */ /* 0x000fe20008410000 */
[----:B------:R-:W-:Y:S01]  /*62b0*/  FMUL.FTZ R231, R9, UR8 ;  /* 0x0000000809e77c20 */ /* 0x000fe20008410000 */
[----:B------:R-:W-:Y:S01]  /*62c0*/  FMUL.FTZ R230, R10, UR8 ;  /* 0x000000080ae67c20 */ /* 0x000fe20008410000 */
[----:B------:R-:W-:Y:S01]  /*62d0*/  FMUL.FTZ R242, R11, UR8 ;  /* 0x000000080bf27c20 */ /* 0x000fe20008410000 */
[C---:B--2---:R-:W-:Y:S05]  /*62e0*/  HMMA.16816.F32 R20, R124.reuse, R108, R20 ;  /* 0x0000006c7c14723c */ /* 0x044fea0000001814 */
[----:B------:R-:W2:Y:S01]  /*62f0*/  MUFU.TANH R225, R225 ;  /* 0x000000e100e17308 */ /* 0x000ea20000002400 */
[----:B------:R-:W-:Y:S01]  /*6300*/  FMUL.FTZ R239, R12, UR8 ;  /* 0x000000080cef7c20 */ /* 0x000fe20008410000 */
[----:B------:R-:W-:Y:S01]  /*6310*/  FMUL.FTZ R237, R13, UR8 ;  /* 0x000000080ded7c20 */ /* 0x000fe20008410000 */
[C---:B------:R-:W-:Y:S01]  /*6320*/  HMMA.16816.F32 R24, R124.reuse, R110, R24 ;  /* 0x0000006e7c18723c */ /* 0x040fe20000001818 */
[----:B------:R-:W4:Y:S06]  /*6330*/  LDSM.16.M88.4 R108, [R100+0x2000] ;  /* 0x00200000646c783b */ /* 0x000f2c0000000200 */
[----:B------:R-:W2:Y:S01]  /*6340*/  MUFU.TANH R228, R228 ;  /* 0x000000e400e47308 */ /* 0x000ea20000002400 */
[----:B------:R-:W-:Y:S03]  /*6350*/  FMUL.FTZ R236, R14, UR8 ;  /* 0x000000080eec7c20 */ /* 0x000fe60008410000 */
[----:B------:R-:W-:Y:S01]  /*6360*/  FMUL.FTZ R234, R15, UR8 ;  /* 0x000000080fea7c20 */ /* 0x000fe20008410000 */
[----:B------:R-:W-:Y:S01]  /*6370*/  FMUL.FTZ R241, R16, UR8 ;  /* 0x0000000810f17c20 */ /* 0x000fe20008410000 */
[----:B------:R-:W-:Y:S01]  /*6380*/  FMUL.FTZ R235, R17, UR8 ;  /* 0x0000000811eb7c20 */ /* 0x000fe20008410000 */
[----:B------:R-:W-:Y:S03]  /*6390*/  FMUL.FTZ R238, R18, UR8 ;  /* 0x0000000812ee7c20 */ /* 0x000fe60008410000 */
[----:B------:R-:W2:Y:S01]  /*63a0*/  MUFU.TANH R232, R232 ;  /* 0x000000e800e87308 */ /* 0x000ea20000002400 */
[----:B------:R-:W-:Y:S01]  /*63b0*/  FMUL.FTZ R240, R19, UR8 ;  /* 0x0000000813f07c20 */ /* 0x000fe20008410000 */
[C---:B-1----:R-:W-:Y:S08]  /*63c0*/  HMMA.16816.F32 R28, R124.reuse, R104, R28 ;  /* 0x000000687c1c723c */ /* 0x042ff0000000181c */
[----:B------:R-:W1:Y:S03]  /*63d0*/  MUFU.TANH R233, R233 ;  /* 0x000000e900e97308 */ /* 0x000e660000002400 */
[----:B------:R-:W-:Y:S01]  /*63e0*/  FMUL.FTZ R223, R20, UR8 ;  /* 0x0000000814df7c20 */ /* 0x000fe20008410000 */
[----:B------:R-:W-:Y:S01]  /*63f0*/  FMUL.FTZ R227, R21, UR8 ;  /* 0x0000000815e37c20 */ /* 0x000fe20008410000 */
[C---:B------:R-:W-:Y:S01]  /*6400*/  HMMA.16816.F32 R32, R124.reuse, R106, R32 ;  /* 0x0000006a7c20723c */ /* 0x040fe20000001820 */
[----:B------:R-:W5:Y:S04]  /*6410*/  LDSM.16.M88.4 R104, [R100+0x2800] ;  /* 0x002800006468783b */ /* 0x000f680000000200 */
[----:B------:R-:W1:Y:S01]  /*6420*/  MUFU.TANH R231, R231 ;  /* 0x000000e700e77308 */ /* 0x000e620000002400 */
[----:B------:R-:W-:Y:S01]  /*6430*/  FMUL.FTZ R226, R22, UR8 ;  /* 0x0000000816e27c20 */ /* 0x000fe20008410000 */
[----:B------:R-:W-:Y:S01]  /*6440*/  FMUL.FTZ R224, R23, UR8 ;  /* 0x0000000817e07c20 */ /* 0x000fe20008410000 */
[----:B------:R-:W-:Y:S03]  /*6450*/  FMUL.FTZ R221, R24, UR8 ;  /* 0x0000000818dd7c20 */ /* 0x000fe60008410000 */
[----:B------:R-:W-:Y:S01]  /*6460*/  FMUL.FTZ R219, R25, UR8 ;  /* 0x0000000819db7c20 */ /* 0x000fe20008410000 */
[----:B------:R-:W-:Y:S03]  /*6470*/  FMUL.FTZ R222, R26, UR8 ;  /* 0x000000081ade7c20 */ /* 0x000fe60008410000 */
[----:B------:R-:W1:Y:S01]  /*6480*/  MUFU.TANH R230, R230 ;  /* 0x000000e600e67308 */ /* 0x000e620000002400 */
[----:B------:R-:W-:Y:S01]  /*6490*/  FMUL.FTZ R220, R27, UR8 ;  /* 0x000000081bdc7c20 */ /* 0x000fe20008410000 */
[C---:B----4-:R-:W-:Y:S03]  /*64a0*/  HMMA.16816.F32 R36, R124.reuse, R108, R36 ;  /* 0x0000006c7c24723c */ /* 0x050fe60000001824 */
[----:B------:R-:W-:Y:S05]  /*64b0*/  FMUL.FTZ R217, R28, UR8 ;  /* 0x000000081cd97c20 */ /* 0x000fea0008410000 */
[----:B------:R-:W4:Y:S03]  /*64c0*/  MUFU.TANH R242, R242 ;  /* 0x000000f200f27308 */ /* 0x000f260000002400 */
[----:B------:R-:W-:Y:S01]  /*64d0*/  FMUL.FTZ R215, R29, UR8 ;  /* 0x000000081dd77c20 */ /* 0x000fe20008410000 */
[C---:B------:R-:W-:Y:S01]  /*64e0*/  HMMA.16816.F32 R40, R124.reuse, R110, R40 ;  /* 0x0000006e7c28723c */ /* 0x040fe20000001828 */
[----:B------:R-:W3:Y:S02]  /*64f0*/  LDSM.16.M88.4 R108, [R100+0x3000] ;  /* 0x00300000646c783b */ /* 0x000ee40000000200 */
[----:B------:R-:W-:Y:S03]  /*6500*/  FMUL.FTZ R218, R30, UR8 ;  /* 0x000000081eda7c20 */ /* 0x000fe60008410000 */
[----:B------:R-:W1:Y:S01]  /*6510*/  MUFU.TANH R239, R239 ;  /* 0x000000ef00ef7308 */ /* 0x000e620000002400 */
[----:B------:R-:W-:Y:S01]  /*6520*/  FMUL.FTZ R216, R31, UR8 ;  /* 0x000000081fd87c20 */ /* 0x000fe20008410000 */
[----:B------:R-:W-:Y:S03]  /*6530*/  FMUL.FTZ R213, R32, UR8 ;  /* 0x0000000820d57c20 */ /* 0x000fe60008410000 */
[----:B------:R-:W-:Y:S01]  /*6540*/  FMUL.FTZ R211, R33, UR8 ;  /* 0x0000000821d37c20 */ /* 0x000fe20008410000 */
[----:B------:R-:W-:Y:S01]  /*6550*/  FMUL.FTZ R214, R34, UR8 ;  /* 0x0000000822d67c20 */ /* 0x000fe20008410000 */
[----:B------:R-:W-:Y:S03]  /*6560*/  FMUL.FTZ R212, R35, UR8 ;  /* 0x0000000823d47c20 */ /* 0x000fe60008410000 */
[----:B------:R-:W1:Y:S01]  /*6570*/  MUFU.TANH R237, R237 ;  /* 0x000000ed00ed7308 */ /* 0x000e620000002400 */
[C---:B-----5:R-:W-:Y:S03]  /*6580*/  HMMA.16816.F32 R44, R124.reuse, R104, R44 ;  /* 0x000000687c2c723c */ /* 0x060fe6000000182c */
[----:B------:R-:W-:Y:S06]  /*6590*/  FMUL.FTZ R209, R36, UR8 ;  /* 0x0000000824d17c20 */ /* 0x000fec0008410000 */
[----:B------:R-:W1:Y:S02]  /*65a0*/  MUFU.TANH R236, R236 ;  /* 0x000000ec00ec7308 */ /* 0x000e640000002400 */
[----:B------:R-:W-:Y:S01]  /*65b0*/  FMUL.FTZ R207, R37, UR8 ;  /* 0x0000000825cf7c20 */ /* 0x000fe20008410000 */
[C---:B------:R-:W-:Y:S01]  /*65c0*/  HMMA.16816.F32 R48, R124.reuse, R106, R48 ;  /* 0x0000006a7c30723c */ /* 0x040fe20000001830 */
[----:B------:R-:W5:Y:S01]  /*65d0*/  LDSM.16.M88.4 R104, [R100+0x3800] ;  /* 0x003800006468783b */ /* 0x000f620000000200 */
[----:B------:R-:W-:Y:S05]  /*65e0*/  DEPBAR.LE SB0, 0x0 ;  /* 0x000080000000791a */ /* 0x000fea0000000000 */
[----:B------:R-:W1:Y:S01]  /*65f0*/  MUFU.TANH R234, R234 ;  /* 0x000000ea00ea7308 */ /* 0x000e620000002400 */
[----:B------:R-:W-:Y:S03]  /*6600*/  FMUL.FTZ R210, R38, UR8 ;  /* 0x0000000826d27c20 */ /* 0x000fe60008410000 */
[----:B------:R-:W-:Y:S01]  /*6610*/  FMUL.FTZ R208, R39, UR8 ;  /* 0x0000000827d07c20 */ /* 0x000fe20008410000 */
[----:B------:R-:W-:Y:S01]  /*6620*/  FMUL.FTZ R205, R40, UR8 ;  /* 0x0000000828cd7c20 */ /* 0x000fe20008410000 */
[----:B------:R-:W-:Y:S01]  /*6630*/  FMUL.FTZ R203, R41, UR8 ;  /* 0x0000000829cb7c20 */ /* 0x000fe20008410000 */
[----:B------:R-:W-:Y:S03]  /*6640*/  FMUL.FTZ R206, R42, UR8 ;  /* 0x000000082ace7c20 */ /* 0x000fe60008410000 */
[----:B------:R-:W1:Y:S01]  /*6650*/  MUFU.TANH R241, R241 ;  /* 0x000000f100f17308 */ /* 0x000e620000002400 */
[----:B------:R-:W-:Y:S01]  /*6660*/  BAR.SYNC.DEFER_BLOCKING 0x0 ;  /* 0x0000000000007b1d */ /* 0x000fe20000010000 */
[----:B------:R-:W-:Y:S01]  /*6670*/  FMUL.FTZ R204, R43, UR8 ;  /* 0x000000082bcc7c20 */ /* 0x000fe20008410000 */
[C---:B---3--:R-:W-:Y:S07]  /*6680*/  HMMA.16816.F32 R52, R124.reuse, R108, R52 ;  /* 0x0000006c7c34723c */ /* 0x048fee0000001834 */
[----:B------:R-:W3:Y:S01]  /*6690*/  MUFU.TANH R235, R235 ;  /* 0x000000eb00eb7308 */ /* 0x000ee20000002400 */
[C---:B------:R-:W-:Y:S03]  /*66a0*/  HMMA.16816.F32 R56, R124.reuse, R110, R56 ;  /* 0x0000006e7c38723c */ /* 0x040fe60000001838 */
        /* <DEDUP_REMOVED lines=10> */
[C---:B-----5:R-:W-:Y:S03]  /*6750*/  HMMA.16816.F32 R60, R124.reuse, R104, R60 ;  /* 0x000000687c3c723c */ /* 0x060fe6000000183c */
[----:B------:R-:W-:Y:S01]  /*6760*/  FMUL.FTZ R193, R52, UR8 ;  /* 0x0000000834c17c20 */ /* 0x000fe20008410000 */
[----:B------:R-:W-:Y:S04]  /*6770*/  FMUL.FTZ R191, R53, UR8 ;  /* 0x0000000835bf7c20 */ /* 0x000fe80008410000 */
[----:B------:R-:W1:Y:S01]  /*6780*/  MUFU.TANH R223, R223 ;  /* 0x000000df00df7308 */ /* 0x000e620000002400 */
[----:B------:R-:W-:Y:S03]  /*6790*/  HMMA.16816.F32 R64, R124, R106, R64 ;  /* 0x0000006a7c40723c */ /* 0x000fe60000001840 */
[----:B------:R-:W-:Y:S01]  /*67a0*/  FMUL.FTZ R194, R54, UR8 ;  /* 0x0000000836c27c20 */ /* 0x000fe20008410000 */
[----:B------:R-:W-:Y:S05]  /*67b0*/  FMUL.FTZ R192, R55, UR8 ;  /* 0x0000000837c07c20 */ /* 0x000fea0008410000 */
[----:B------:R-:W1:Y:S02]  /*67c0*/  MUFU.TANH R227, R227 ;  /* 0x000000e300e37308 */ /* 0x000e640000002400 */
        /* <DEDUP_REMOVED lines=59> */
[----:B------:R-:W-:Y:S04]  /*6b80*/  ULEA UR6, -UR7, URZ, 0x7 ;  /* 0x0000003f07067291 */ /* 0x000fe8000f8e393f */
[----:B------:R-:W-:Y:S02]  /*6b90*/  USHF.R.S32.HI UR5, URZ, 0x1f, UR6 ;  /* 0x0000001f3f057899 */ /* 0x000fe40008011406 */
[----:B------:R-:W-:Y:S04]  /*6ba0*/  MOV R10, UR6 ;  /* 0x00000006000a7c02 */ /* 0x000fe80008000f00 */
[----:B------:R-:W-:Y:S01]  /*6bb0*/  MOV R7, UR5 ;  /* 0x0000000500077c02 */ /* 0x000fe20008000f00 */
[----:B------:R-:W-:Y:S06]  /*6bc0*/  @P6 BRA `(.L_x_6241) ;  /* 0x0000000000f46947 */ /* 0x000fec0003800000 */
[----:B-1----:R-:W1:Y:S01]  /*6bd0*/  LDC R0, c[0x0][0x380] ;  /* 0x0000e000ff007b82 */ /* 0x002e620000000800 */
        /* <DEDUP_REMOVED lines=60> */
.L_x_6241:
        /* <DEDUP_REMOVED lines=28> */
.L_x_6240:
[----:B-1----:R-:W-:Y:S01]  /*7160*/  FMNMX.FTZ R0, R229, R103, !PT ;  /* 0x00000067e5007209 */ /* 0x002fe20007810000 */
[----:B--2---:R-:W-:Y:S01]  /*7170*/  LDSM.16.MT88.4 R16, [R157+0x6000] ;  /* 0x006000009d10783b */ /* 0x004fe20000004200 */
        /* <DEDUP_REMOVED lines=79> */
[C---:B------:R-:W-:Y:S01]  /*7670*/  FADD.FTZ R4, -R2.reuse, R103 ;  /* 0x0000006702047221 */ /* 0x040fe20000010100 */
[----:B------:R-:W-:Y:S01]  /*7680*/  FMUL.FTZ R64, R2, UR4 ;  /* 0x0000000402407c20 */ /* 0x000fe20008410000 */
[----:B------:R-:W-:Y:S02]  /*7690*/  MOV R103, R2 ;  /* 0x0000000200677202 */ /* 0x000fe40000000f00 */
[----:B------:R-:W-:Y:S01]  /*76a0*/  FMUL.FTZ R38, R4, UR4 ;  /* 0x0000000404267c20 */ /* 0x000fe20008410000 */
[----:B------:R-:W-:Y:S01]  /*76b0*/  FADD.FTZ R4, -R0, R101 ;  /* 0x0000006500047221 */ /* 0x000fe20000010100 */
[----:B------:R-:W-:Y:S02]  /*76c0*/  FSEL R64, R64, RZ, P0 ;  /* 0x000000ff40407208 */ /* 0x000fe40000000000 */
[----:B------:R-:W-:Y:S01]  /*76d0*/  FSETP.NEU.FTZ.AND P0, PT, R0, -INF , PT ;  /* 0xff8000000000780b */ /* 0x000fe20003f1d000 */
[----:B------:R-:W-:Y:S01]  /*76e0*/  FMUL.FTZ R37, R4, UR4 ;  /* 0x0000000404257c20 */ /* 0x000fe20008410000 */
[----:B------:R-:W1:Y:S01]  /*76f0*/  MUFU.EX2 R38, R38 ;  /* 0x0000002600267308 */ /* 0x000e620000000800 */
[--C-:B------:R-:W-:Y:S01]  /*7700*/  FFMA.FTZ R115, R229, UR4, -R64.reuse ;  /* 0x00000004e5737c23 */ /* 0x100fe20008010840 */
[----:B------:R-:W-:Y:S01]  /*7710*/  FSEL R39, R39, RZ, P0 ;  /* 0x000000ff27277208 */ /* 0x000fe20000000000 */
[--C-:B------:R-:W-:Y:S01]  /*7720*/  FFMA.FTZ R113, R225, UR4, -R64.reuse ;  /* 0x00000004e1717c23 */ /* 0x100fe20008010840 */
[--C-:B------:R-:W-:Y:S01]  /*7730*/  FFMA.FTZ R109, R233, UR4, -R64.reuse ;  /* 0x00000004e96d7c23 */ /* 0x100fe20008010840 */
[--C-:B------:R-:W-:Y:S01]  /*7740*/  FFMA.FTZ R108, R231, UR4, -R64.reuse ;  /* 0x00000004e76c7c23 */ /* 0x100fe20008010840 */
[----:B------:R-:W-:Y:S01]  /*7750*/  FFMA.FTZ R66, R235, UR4, -R64 ;  /* 0x00000004eb427c23 */ /* 0x000fe20008010840 */
        /* <DEDUP_REMOVED lines=53> */
[--C-:B------:R-:W-:Y:S01]  /*7ab0*/  FFMA.FTZ R128, R190, UR4, -R39.reuse ;  /* 0x00000004be807c23 */ /* 0x100fe20008010827 */
[----:B------:R-:W-:Y:S01]  /*7ac0*/  FFMA.FTZ R135, R188, UR4, -R39 ;  /* 0x00000004bc877c23 */ /* 0x000fe20008010827 */
[----:B------:R-:W-:Y:S01]  /*7ad0*/  FFMA.FTZ R115, R38, R181, R115 ;  /* 0x000000b526737223 */ /* 0x000fe20000010073 */
[----:B------:R-:W-:Y:S03]  /*7ae0*/  FFMA.FTZ R112, R37, R180, R112 ;  /* 0x000000b425707223 */ /* 0x000fe60000010070 */
        /* <DEDUP_REMOVED lines=23> */
[----:B------:R-:W-:Y:S03]  /*7c60*/  FFMA.FTZ R133, R187, UR4, -R64 ;  /* 0x00000004bb857c23 */ /* 0x000fe60008010840 */
[----:B------:R-:W-:Y:S01]  /*7c70*/  MUFU.EX2 R107, R107 ;  /* 0x0000006b006b7308 */ /* 0x000fe20000000800 */
[----:B--2---:R-:W-:Y:S01]  /*7c80*/  F2FP.F16.F32.PACK_AB R43, R105, R110 ;  /* 0x0000006e692b723e */ /* 0x004fe200000000ff */
[----:B------:R-:W-:Y:S01]  /*7c90*/  FADD.FTZ R111, R111, R112 ;  /* 0x000000706f6f7221 */ /* 0x000fe20000010000 */
[--C-:B------:R-:W-:Y:S01]  /*7ca0*/  FFMA.FTZ R185, R185, UR4, -R64.reuse ;  /* 0x00000004b9b97c23 */ /* 0x100fe20008010840 */
[----:B------:R-:W-:Y:S01]  /*7cb0*/  ISETP.GT.AND P0, PT, R179, RZ, PT ;  /* 0x000000ffb300720c */ /* 0x000fe20003f04270 */
[----:B------:R-:W-:Y:S01]  /*7cc0*/  FFMA.FTZ R182, R182, UR4, -R64 ;  /* 0x00000004b6b67c23 */ /* 0x000fe20008010840 */
[----:B------:R-:W-:Y:S04]  /*7cd0*/  FADD.FTZ R110, R110, R111 ;  /* 0x0000006f6e6e7221 */ /* 0x000fe80000010000 */
[----:B------:R-:W1:Y:S01]  /*7ce0*/  MUFU.EX2 R104, R104 ;  /* 0x0000006800687308 */ /* 0x000e620000000800 */
[C---:B------:R-:W-:Y:S05]  /*7cf0*/  HMMA.16816.F32 R4, R40.reuse, R16, R4 ;  /* 0x000000102804723c */ /* 0x040fea0000001804 */
[----:B------:R-:W-:Y:S01]  /*7d00*/  FADD.FTZ R105, R105, R110 ;  /* 0x0000006e69697221 */ /* 0x000fe20000010000 */
[C---:B------:R-:W-:Y:S03]  /*7d10*/  HMMA.16816.F32 R8, R40.reuse, R18, R8 ;  /* 0x000000122808723c */ /* 0x040fe60000001808 */
[----:B------:R-:W2:Y:S02]  /*7d20*/  MUFU.EX2 R101, R101 ;  /* 0x0000006500657308 */ /* 0x000ea40000000800 */
[----:B------:R-:W-:Y:S01]  /*7d30*/  FMUL.FTZ R17, R38, R85 ;  /* 0x0000005526117220 */ /* 0x000fe20000410000 */
[C---:B------:R-:W-:Y:S07]  /*7d40*/  HMMA.16816.F32 R12, R40.reuse, R24, R12 ;  /* 0x00000018280c723c */ /* 0x040fee000000180c */
[----:B------:R-:W-:Y:S01]  /*7d50*/  MUFU.EX2 R67, R67 ;  /* 0x0000004300437308 */ /* 0x000fe20000000800 */
[C---:B------:R-:W-:Y:S03]  /*7d60*/  FMUL.FTZ R18, R37.reuse, R86 ;  /* 0x0000005625127220 */ /* 0x040fe60000410000 */
[----:B------:R-:W-:Y:S01]  /*7d70*/  FMUL.FTZ R19, R37, R87 ;  /* 0x0000005725137220 */ /* 0x000fe20000410000 */
[----:B-1----:R-:W-:Y:S01]  /*7d80*/  F2FP.F16.F32.PACK_AB R48, R104, R107 ;  /* 0x0000006b6830723e */ /* 0x002fe200000000ff */
[C---:B------:R-:W-:Y:S04]  /*7d90*/  FMUL.FTZ R16, R38.reuse, R84 ;  /* 0x0000005426107220 */ /* 0x040fe80000410000 */
[----:B------:R-:W1:Y:S01]  /*7da0*/  MUFU.EX2 R66, R66 ;  /* 0x0000004200427308 */ /* 0x000e620000000800 */
[C---:B------:R-:W-:Y:S01]  /*7db0*/  FMUL.FTZ R24, R38.reuse, R76 ;  /* 0x0000004c26187220 */ /* 0x040fe20000410000 */
[----:B------:R-:W-:Y:S01]  /*7dc0*/  FMUL.FTZ R25, R38, R77 ;  /* 0x0000004d26197220 */ /* 0x000fe20000410000 */
[----:B--2---:R-:W-:Y:S01]  /*7dd0*/  F2FP.F16.F32.PACK_AB R49, R101, R106 ;  /* 0x0000006a6531723e */ /* 0x004fe200000000ff */
[C---:B------:R-:W-:Y:S03]  /*7de0*/  HMMA.16816.F32 R16, R40.reuse, R26, R16 ;  /* 0x0000001a2810723c */ /* 0x040fe60000001810 */
[----:B------:R-:W-:Y:S03]  /*7df0*/  FFMA.FTZ R77, R219, UR4, -R64 ;  /* 0x00000004db4d7c23 */ /* 0x000fe60008010840 */
[----:B------:R-:W-:Y:S01]  /*7e00*/  MUFU.EX2 R96, R238 ;  /* 0x000000ee00607308 */ /* 0x000fe20000000800 */
[----:B------:R-:W-:Y:S01]  /*7e10*/  FADD.FTZ R106, R106, R105 ;  /* 0x000000696a6a7221 */ /* 0x000fe20000010000 */
[C---:B------:R-:W-:Y:S03]  /*7e20*/  HMMA.16816.F32 R20, R40.reuse, R28, R20 ;  /* 0x0000001c2814723c */ /* 0x040fe60000001814 */
[C---:B------:R-:W-:Y:S05]  /*7e30*/  FMUL.FTZ R27, R37.reuse, R79 ;  /* 0x0000004f251b7220 */ /* 0x040fea0000410000 */
[----:B------:R-:W2:Y:S03]  /*7e40*/  MUFU.EX2 R65, R65 ;  /* 0x0000004100417308 */ /* 0x000ea60000000800 */
[----:B------:R-:W-:Y:S01]  /*7e50*/  FMUL.FTZ R26, R37, R78 ;  /* 0x0000004e251a7220 */ /* 0x000fe20000410000 */
[C---:B------:R-:W-:Y:S01]  /*7e60*/  FMUL.FTZ R28, R38.reuse, R72 ;  /* 0x00000048261c7220 */ /* 0x040fe20000410000 */
[----:B------:R-:W-:Y:S01]  /*7e70*/  FMUL.FTZ R29, R38, R73 ;  /* 0x00000049261d7220 */ /* 0x000fe20000410000 */
[----:B------:R-:W-:Y:S01]  /*7e80*/  FADD.FTZ R38, R113, R115 ;  /* 0x0000007371267221 */ /* 0x000fe20000010000 */
[----:B-1----:R-:W-:Y:S03]  /*7e90*/  F2FP.F16.F32.PACK_AB R50, R66, R67 ;  /* 0x000000434232723e */ /* 0x002fe600000000ff */
[----:B------:R-:W-:Y:S01]  /*7ea0*/  MUFU.EX2 R92, R223 ;  /* 0x000000df005c7308 */ /* 0x000fe20000000800 */
[C---:B------:R-:W-:Y:S03]  /*7eb0*/  HMMA.16816.F32 R24, R40.reuse, R30, R24 ;  /* 0x0000001e2818723c */ /* 0x040fe60000001818 */
[----:B------:R-:W-:Y:S01]  /*7ec0*/  FADD.FTZ R109, R109, R38 ;  /* 0x000000266d6d7221 */ /* 0x000fe20000010000 */
[--C-:B------:R-:W-:Y:S01]  /*7ed0*/  FFMA.FTZ R73, R216, UR4, -R39.reuse ;  /* 0x00000004d8497c23 */ /* 0x100fe20008010827 */
[----:B------:R-:W-:Y:S01]  /*7ee0*/  FFMA.FTZ R78, R214, UR4, -R39 ;  /* 0x00000004d64e7c23 */ /* 0x000fe20008010827 */
[----:B------:R-:W-:Y:S03]  /*7ef0*/  FADD.FTZ R101, R101, R106 ;  /* 0x0000006a65657221 */ /* 0x000fe60000010000 */
[----:B------:R-:W1:Y:S02]  /*7f00*/  MUFU.EX2 R89, R227 ;  /* 0x000000e300597308 */ /* 0x000e640000000800 */
[C---:B------:R-:W-:Y:S01]  /*7f10*/  FMUL.FTZ R30, R37.reuse, R74 ;  /* 0x0000004a251e7220 */ /* 0x040fe20000410000 */
[----:B------:R-:W-:Y:S01]  /*7f20*/  FMUL.FTZ R31, R37, R75 ;  /* 0x0000004b251f7220 */ /* 0x000fe20000410000 */
[----:B--2---:R-:W-:Y:S01]  /*7f30*/  F2FP.F16.F32.PACK_AB R51, R65, R96 ;  /* 0x000000604133723e */ /* 0x004fe200000000ff */
[--C-:B------:R-:W-:Y:S01]  /*7f40*/  FFMA.FTZ R75, R213, UR4, -R64.reuse ;  /* 0x00000004d54b7c23 */ /* 0x100fe20008010840 */
[----:B------:R-:W-:Y:S04]  /*7f50*/  FFMA.FTZ R74, R211, UR4, -R64 ;  /* 0x00000004d34a7c23 */ /* 0x000fe80008010840 */
[----:B------:R-:W-:Y:S01]  /*7f60*/  MUFU.EX2 R91, R91 ;  /* 0x0000005b005b7308 */ /* 0x000fe20000000800 */
[----:B------:R-:W-:Y:S01]  /*7f70*/  FADD.FTZ R96, R96, R101 ;  /* 0x0000006560607221 */ /* 0x000fe20000010000 */
[----:B------:R-:W-:Y:S01]  /*7f80*/  FADD.FTZ R108, R108, R109 ;  /* 0x0000006d6c6c7221 */ /* 0x000fe20000010000 */
[C---:B------:R-:W-:Y:S03]  /*7f90*/  HMMA.16816.F32 R28, R40.reuse, R44, R28 ;  /* 0x0000002c281c723c */ /* 0x040fe6000000181c */
[----:B------:R-:W-:Y:S01]  /*7fa0*/  FADD.FTZ R96, R65, R96 ;  /* 0x0000006041607221 */ /* 0x000fe20000010000 */
[----:B------:R-:W-:Y:S03]  /*7fb0*/  FADD.FTZ R107, R107, R108 ;  /* 0x0000006c6b6b7221 */ /* 0x000fe60000010000 */
[----:B------:R-:W2:Y:S01]  /*7fc0*/  MUFU.EX2 R84, R224 ;  /* 0x000000e000547308 */ /* 0x000ea20000000800 */
[----:B------:R-:W-:Y:S01]  /*7fd0*/  HMMA.16816.F32 R32, R40, R46, R32 ;  /* 0x0000002e2820723c */ /* 0x000fe20000001820 */
[----:B------:R-:W3:Y:S02]  /*7fe0*/  LDSM.16.MT88.4 R40, [R154+0x6800] ;  /* 0x006800009a28783b */ /* 0x000ee40000004200 */
[----:B-1----:R-:W-:Y:S03]  /*7ff0*/  F2FP.F16.F32.PACK_AB R44, R89, R92 ;  /* 0x0000005c592c723e */ /* 0x002fe600000000ff */
[C---:B------:R-:W-:Y:S03]  /*8000*/  HMMA.16816.F32 R4, R48.reuse, R52, R4 ;  /* 0x000000343004723c */ /* 0x040fe60000001804 */
[----:B------:R-:W-:Y:S02]  /*8010*/  MUFU.EX2 R76, R221 ;  /* 0x000000dd004c7308 */ /* 0x000fe40000000800 */
[----:B------:R-:W-:Y:S01]  /*8020*/  FADD.FTZ R104, R104, R107 ;  /* 0x0000006b68687221 */ /* 0x000fe20000010000 */
[C---:B------:R-:W-:Y:S01]  /*8030*/  HMMA.16816.F32 R8, R48.reuse, R54, R8 ;  /* 0x000000363008723c */ /* 0x040fe20000001808 */
[----:B------:R-:W1:Y:S06]  /*8040*/  LDSM.16.MT88.4 R52, [R157+0x7000] ;  /* 0x007000009d34783b */ /* 0x000e6c0000004200 */
[----:B------:R-:W4:Y:S01]  /*8050*/  MUFU.EX2 R77, R77 ;  /* 0x0000004d004d7308 */ /* 0x000f220000000800 */
[----:B--2---:R-:W-:Y:S01]  /*8060*/  F2FP.F16.F32.PACK_AB R45, R84, R91 ;  /* 0x0000005b542d723e */ /* 0x004fe200000000ff */
[C---:B------:R-:W-:Y:S08]  /*8070*/  HMMA.16816.F32 R12, R48.reuse, R56, R12 ;  /* 0x00000038300c723c */ /* 0x040ff0000000180c */
[----:B------:R-:W-:Y:S01]  /*8080*/  MUFU.EX2 R72, R222 ;  /* 0x000000de00487308 */ /* 0x000fe20000000800 */
[C---:B------:R-:W-:Y:S01]  /*8090*/  HMMA.16816.F32 R16, R48.reuse, R58, R16 ;  /* 0x0000003a3010723c */ /* 0x040fe20000001810 */
[----:B------:R-:W2:Y:S02]  /*80a0*/  LDSM.16.MT88.4 R56, [R156+0x7000] ;  /* 0x007000009c38783b */ /* 0x000ea40000004200 */
[----:B------:R-:W-:Y:S03]  /*80b0*/  FADD.FTZ R37, R67, R104 ;  /* 0x0000006843257221 */ /* 0x000fe60000010000 */
[C---:B------:R-:W-:Y:S03]  /*80c0*/  HMMA.16816.F32 R20, R48.reuse, R60, R20 ;  /* 0x0000003c3014723c */ /* 0x040fe60000001814 */
[----:B------:R-:W5:Y:S02]  /*80d0*/  MUFU.EX2 R69, R220 ;  /* 0x000000dc00457308 */ /* 0x000f640000000800 */
[----:B------:R-:W-:Y:S01]  /*80e0*/  FADD.FTZ R37, R66, R37 ;  /* 0x0000002542257221 */ /* 0x000fe20000010000 */
[C---:B------:R-:W-:Y:S01]  /*80f0*/  HMMA.16816.F32 R24, R48.reuse, R62, R24 ;  /* 0x0000003e3018723c */ /* 0x040fe20000001818 */
[----:B------:R-:W2:Y:S06]  /*8100*/  LDSM.16.MT88.4 R60, [R155+0x7000] ;  /* 0x007000009b3c783b */ /* 0x000eac0000004200 */
[----:B------:R-:W-:Y:S01]  /*8110*/  MUFU.EX2 R68, R68 ;  /* 0x0000004400447308 */ /* 0x000fe20000000800 */
[----:B----4-:R-:W-:Y:S01]  /*8120*/  F2FP.F16.F32.PACK_AB R46, R77, R76 ;  /* 0x0000004c4d2e723e */ /* 0x010fe200000000ff */
[C---:B---3--:R-:W-:Y:S08]  /*8130*/  HMMA.16816.F32 R28, R48.reuse, R40, R28 ;  /* 0x00000028301c723c */ /* 0x048ff0000000181c */
[----:B------:R-:W3:Y:S03]  /*8140*/  MUFU.EX2 R71, R71 ;  /* 0x0000004700477308 */ /* 0x000ee60000000800 */
[----:B-----5:R-:W-:Y:S01]  /*8150*/  F2FP.F16.F32.PACK_AB R47, R69, R72 ;  /* 0x00000048452f723e */ /* 0x020fe200000000ff */
[----:B------:R-:W-:Y:S01]  /*8160*/  HMMA.16816.F32 R32, R48, R42, R32 ;  /* 0x0000002a3020723c */ /* 0x000fe20000001820 */
[----:B------:R-:W4:Y:S02]  /*8170*/  LDSM.16.MT88.4 R40, [R154+0x7000] ;  /* 0x007000009a28783b */ /* 0x000f240000004200 */
[----:B------:R-:W-:Y:S01]  /*8180*/  FADD.FTZ R92, R92, R37 ;  /* 0x000000255c5c7221 */ /* 0x000fe20000010000 */
[----:B------:R-:W-:Y:S02]  /*8190*/  FADD.FTZ R91, R91, R96 ;  /* 0x000000605b5b7221 */ /* 0x000fe40000010000 */
[----:B------:R-:W-:Y:S01]  /*81a0*/  MUFU.EX2 R70, R70 ;  /* 0x0000004600467308 */ /* 0x000fe20000000800 */
[C---:B-1----:R-:W-:Y:S05]  /*81b0*/  HMMA.16816.F32 R4, R44.reuse, R52, R4 ;  /* 0x000000342c04723c */ /* 0x042fea0000001804 */
[----:B------:R-:W-:Y:S01]  /*81c0*/  FADD.FTZ R89, R89, R92 ;  /* 0x0000005c59597221 */ /* 0x000fe20000010000 */
[C---:B------:R-:W-:Y:S03]  /*81d0*/  HMMA.16816.F32 R8, R44.reuse, R54, R8 ;  /* 0x000000362c08723c */ /* 0x040fe60000001808 */
[----:B------:R-:W1:Y:S01]  /*81e0*/  MUFU.EX2 R73, R73 ;  /* 0x0000004900497308 */ /* 0x000e620000000800 */
        /* <DEDUP_REMOVED lines=8> */
[----:B------:R-:W5:Y:S01]  /*8270*/  LDSM.16.MT88.4 R56, [R156+0x7800] ;  /* 0x007800009c38783b */ /* 0x000f620000004200 */
[C---:B------:R-:W-:Y:S04]  /*8280*/  HMMA.16816.F32 R20, R44.reuse, R60, R20 ;  /* 0x0000003c2c14723c */ /* 0x040fe80000001814 */
[----:B------:R-:W-:Y:S01]  /*8290*/  FADD.FTZ R77, R77, R76 ;  /* 0x0000004c4d4d7221 */ /* 0x000fe20000010000 */
[----:B---3--:R-:W-:Y:S03]  /*82a0*/  F2FP.F16.F32.PACK_AB R48, R71, R68 ;  /* 0x000000444730723e */ /* 0x008fe600000000ff */
[----:B------:R-:W-:Y:S01]  /*82b0*/  MUFU.EX2 R78, R78 ;  /* 0x0000004e004e7308 */ /* 0x000fe20000000800 */
[----:B------:R-:W-:Y:S01]  /*82c0*/  LDSM.16.MT88.4 R84, [R156+0x9800] ;  /* 0x009800009c54783b */ /* 0x000fe20000004200 */
[C---:B------:R-:W-:Y:S03]  /*82d0*/  HMMA.16816.F32 R24, R44.reuse, R62, R24 ;  /* 0x0000003e2c18723c */ /* 0x040fe60000001818 */
[----:B------:R-:W-:Y:S01]  /*82e0*/  FADD.FTZ R68, R68, R77 ;  /* 0x0000004d44447221 */ /* 0x000fe20000010000 */
[----:B-1----:R-:W-:Y:S01]  /*82f0*/  F2FP.F16.F32.PACK_AB R49, R73, R70 ;  /* 0x000000464931723e */ /* 0x002fe200000000ff */
[----:B------:R-:W-:Y:S03]  /*8300*/  FADD.FTZ R72, R72, R91 ;  /* 0x0000005b48487221 */ /* 0x000fe60000010000 */
[----:B------:R-:W1:Y:S01]  /*8310*/  MUFU.EX2 R81, R81 ;  /* 0x0000005100517308 */ /* 0x000e620000000800 */
[----:B------:R-:W3:Y:S01]  /*8320*/  LDSM.16.MT88.4 R60, [R155+0x7800] ;  /* 0x007800009b3c783b */ /* 0x000ee20000004200 */
[C---:B----4-:R-:W-:Y:S03]  /*8330*/  HMMA.16816.F32 R28, R44.reuse, R40, R28 ;  /* 0x000000282c1c723c */ /* 0x050fe6000000181c */
[----:B--2---:R-:W-:Y:S01]  /*8340*/  F2FP.F16.F32.PACK_AB R50, R74, R75 ;  /* 0x0000004b4a32723e */ /* 0x004fe200000000ff */
[----:B------:R-:W-:Y:S01]  /*8350*/  FADD.FTZ R69, R69, R72 ;  /* 0x0000004845457221 */ /* 0x000fe20000010000 */
[----:B------:R-:W-:Y:S03]  /*8360*/  FADD.FTZ R68, R71, R68 ;  /* 0x0000004447447221 */ /* 0x000fe60000010000 */
[----:B------:R-:W-:Y:S01]  /*8370*/  MUFU.EX2 R83, R83 ;  /* 0x0000005300537308 */ /* 0x000fe20000000800 */
[----:B------:R-:W-:Y:S01]  /*8380*/  HMMA.16816.F32 R32, R44, R42, R32 ;  /* 0x0000002a2c20723c */ /* 0x000fe20000001820 */
[----:B------:R-:W2:Y:S02]  /*8390*/  LDSM.16.MT88.4 R40, [R154+0x7800] ;  /* 0x007800009a28783b */ /* 0x000ea40000004200 */
[----:B------:R-:W-:Y:S01]  /*83a0*/  FADD.FTZ R70, R70, R69 ;  /* 0x0000004546467221 */ /* 0x000fe20000010000 */
[----:B------:R-:W-:Y:S01]  /*83b0*/  FADD.FTZ R75, R75, R68 ;  /* 0x000000444b4b7221 */ /* 0x000fe20000010000 */
[----:B------:R-:W-:Y:S04]  /*83c0*/  MOV R101, R0 ;  /* 0x0000000000657202 */ /* 0x000fe80000000f00 */
[----:B------:R-:W4:Y:S02]  /*83d0*/  MUFU.EX2 R80, R80 ;  /* 0x0000005000507308 */ /* 0x000f240000000800 */
[----:B-1----:R-:W-:Y:S01]  /*83e0*/  F2FP.F16.F32.PACK_AB R51, R81, R78 ;  /* 0x0000004e5133723e */ /* 0x002fe200000000ff */
[----:B------:R-:W-:Y:S01]  /*83f0*/  FADD.FTZ R73, R73, R70 ;  /* 0x0000004649497221 */ /* 0x000fe20000010000 */
[----:B------:R-:W-:Y:S06]  /*8400*/  FADD.FTZ R74, R74, R75 ;  /* 0x0000004b4a4a7221 */ /* 0x000fec0000010000 */
[----:B------:R-:W-:Y:S01]  /*8410*/  MUFU.EX2 R82, R82 ;  /* 0x0000005200527308 */ /* 0x000fe20000000800 */
[C---:B-----5:R-:W-:Y:S06]  /*8420*/  HMMA.16816.F32 R4, R48.reuse, R52, R4 ;  /* 0x000000343004723c */ /* 0x060fec0000001804 */
[C---:B------:R-:W-:Y:S03]  /*8430*/  HMMA.16816.F32 R8, R48.reuse, R54, R8 ;  /* 0x000000363008723c */ /* 0x040fe60000001808 */
[----:B------:R-:W1:Y:S01]  /*8440*/  MUFU.EX2 R97, R97 ;  /* 0x0000006100617308 */ /* 0x000e620000000800 */
[----:B------:R-:W5:Y:S01]  /*8450*/  LDSM.16.MT88.4 R52, [R157+0x8000] ;  /* 0x008000009d34783b */ /* 0x000f620000004200 */
[C---:B----4-:R-:W-:Y:S01]  /*8460*/  F2FP.F16.F32.PACK_AB R44, R80.reuse, R83 ;  /* 0x00000053502c723e */ /* 0x050fe200000000ff */
[C---:B------:R-:W-:Y:S07]  /*8470*/  HMMA.16816.F32 R12, R48.reuse, R56, R12 ;  /* 0x00000038300c723c */ /* 0x040fee000000180c */
[----:B------:R-:W-:Y:S01]  /*8480*/  MUFU.EX2 R88, R88 ;  /* 0x0000005800587308 */ /* 0x000fe20000000800 */
[----:B------:R-:W-:Y:S01]  /*8490*/  FADD.FTZ R83, R83, R74 ;  /* 0x0000004a53537221 */ /* 0x000fe20000010000 */
[C---:B------:R-:W-:Y:S01]  /*84a0*/  HMMA.16816.F32 R16, R48.reuse, R58, R16 ;  /* 0x0000003a3010723c */ /* 0x040fe20000001810 */
[----:B------:R-:W4:Y:S07]  /*84b0*/  LDSM.16.MT88.4 R56, [R156+0x8000] ;  /* 0x008000009c38783b */ /* 0x000f2e0000004200 */
[----:B------:R-:W5:Y:S01]  /*84c0*/  MUFU.EX2 R117, R117 ;  /* 0x0000007500757308 */ /* 0x000f620000000800 */
[C---:B---3--:R-:W-:Y:S03]  /*84d0*/  HMMA.16816.F32 R20, R48.reuse, R60, R20 ;  /* 0x0000003c3014723c */ /* 0x048fe60000001814 */
[----:B-1----:R-:W-:Y:S03]  /*84e0*/  F2FP.F16.F32.PACK_AB R45, R97, R82 ;  /* 0x00000052612d723e */ /* 0x002fe600000000ff */
[C---:B------:R-:W-:Y:S03]  /*84f0*/  HMMA.16816.F32 R24, R48.reuse, R62, R24 ;  /* 0x0000003e3018723c */ /* 0x040fe60000001818 */
[----:B------:R-:W-:Y:S01]  /*8500*/  MUFU.EX2 R90, R90 ;  /* 0x0000005a005a7308 */ /* 0x000fe20000000800 */
[----:B------:R-:W1:Y:S01]  /*8510*/  LDSM.16.MT88.4 R60, [R155+0x8000] ;  /* 0x008000009b3c783b */ /* 0x000e620000004200 */
[----:B------:R-:W-:Y:S01]  /*8520*/  FADD.FTZ R83, R80, R83 ;  /* 0x0000005350537221 */ /* 0x000fe20000010000 */
[C---:B--2---:R-:W-:Y:S07]  /*8530*/  HMMA.16816.F32 R28, R48.reuse, R40, R28 ;  /* 0x00000028301c723c */ /* 0x044fee000000181c */
[----:B------:R-:W2:Y:S01]  /*8540*/  MUFU.EX2 R119, R119 ;  /* 0x0000007700777308 */ /* 0x000ea20000000800 */
[C---:B-----5:R-:W-:Y:S01]  /*8550*/  F2FP.F16.F32.PACK_AB R46, R117.reuse, R88 ;  /* 0x00000058752e723e */ /* 0x060fe200000000ff */
[----:B------:R-:W-:Y:S01]  /*8560*/  HMMA.16816.F32 R32, R48, R42, R32 ;  /* 0x0000002a3020723c */ /* 0x000fe20000001820 */
[----:B------:R-:W3:Y:S07]  /*8570*/  LDSM.16.MT88.4 R40, [R154+0x8000] ;  /* 0x008000009a28783b */ /* 0x000eee0000004200 */
[----:B------:R-:W-:Y:S03]  /*8580*/  MUFU.EX2 R114, R114 ;  /* 0x0000007200727308 */ /* 0x000fe60000000800 */
[----:B------:R-:W-:Y:S04]  /*8590*/  FADD.FTZ R88, R88, R83 ;  /* 0x0000005358587221 */ /* 0x000fe80000010000 */
[----:B------:R-:W-:Y:S03]  /*85a0*/  FADD.FTZ R117, R117, R88 ;  /* 0x0000005875757221 */ /* 0x000fe60000010000 */
[----:B------:R-:W5:Y:S01]  /*85b0*/  MUFU.EX2 R121, R121 ;  /* 0x0000007900797308 */ /* 0x000f620000000800 */
[----:B--2---:R-:W-:Y:S07]  /*85c0*/  F2FP.F16.F32.PACK_AB R47, R119, R90 ;  /* 0x0000005a772f723e */ /* 0x004fee00000000ff */
[C---:B------:R-:W-:Y:S02]  /*85d0*/  HMMA.16816.F32 R4, R44.reuse, R52, R4 ;  /* 0x000000342c04723c */ /* 0x040fe40000001804 */
[----:B------:R-:W-:Y:S04]  /*85e0*/  MUFU.EX2 R116, R116 ;  /* 0x0000007400747308 */ /* 0x000fe80000000800 */
[C---:B------:R-:W-:Y:S01]  /*85f0*/  HMMA.16816.F32 R8, R44.reuse, R54, R8 ;  /* 0x000000362c08723c */ /* 0x040fe20000001808 */
[----:B------:R-:W2:Y:S05]  /*8600*/  LDSM.16.MT88.4 R52, [R157+0x8800] ;  /* 0x008800009d34783b */ /* 0x000eaa0000004200 */
[----:B------:R-:W3:Y:S01]  /*8610*/  MUFU.EX2 R123, R123 ;  /* 0x0000007b007b7308 */ /* 0x000ee20000000800 */
[----:B-----5:R-:W-:Y:S01]  /*8620*/  F2FP.F16.F32.PACK_AB R48, R121, R114 ;  /* 0x000000727930723e */ /* 0x020fe200000000ff */
[C---:B----4-:R-:W-:Y:S08]  /*8630*/  HMMA.16816.F32 R12, R44.reuse, R56, R12 ;  /* 0x000000382c0c723c */ /* 0x050ff0000000180c */
[----:B------:R-:W-:Y:S01]  /*8640*/  MUFU.EX2 R118, R118 ;  /* 0x0000007600767308 */ /* 0x000fe20000000800 */
[C---:B------:R-:W-:Y:S01]  /*8650*/  HMMA.16816.F32 R16, R44.reuse, R58, R16 ;  /* 0x0000003a2c10723c */ /* 0x040fe20000001810 */
[----:B------:R-:W4:Y:S02]  /*8660*/  LDSM.16.MT88.4 R56, [R156+0x8800] ;  /* 0x008800009c38783b */ /* 0x000f240000004200 */
[----:B------:R-:W-:Y:S03]  /*8670*/  FADD.FTZ R114, R114, R117 ;  /* 0x0000007572727221 */ /* 0x000fe60000010000 */
[C---:B-1----:R-:W-:Y:S03]  /*8680*/  HMMA.16816.F32 R20, R44.reuse, R60, R20 ;  /* 0x0000003c2c14723c */ /* 0x042fe60000001814 */
[----:B------:R-:W1:Y:S02]  /*8690*/  MUFU.EX2 R125, R125 ;  /* 0x0000007d007d7308 */ /* 0x000e640000000800 */
[----:B---3--:R-:W-:Y:S01]  /*86a0*/  F2FP.F16.F32.PACK_AB R49, R123, R116 ;  /* 0x000000747b31723e */ /* 0x008fe200000000ff */
[C---:B------:R-:W-:Y:S01]  /*86b0*/  HMMA.16816.F32 R24, R44.reuse, R62, R24 ;  /* 0x0000003e2c18723c */ /* 0x040fe20000001818 */
[----:B------:R-:W3:Y:S06]  /*86c0*/  LDSM.16.MT88.4 R60, [R155+0x8800] ;  /* 0x008800009b3c783b */ /* 0x000eec0000004200 */
[----:B------:R-:W-:Y:S01]  /*86d0*/  MUFU.EX2 R120, R120 ;  /* 0x0000007800787308 */ /* 0x000fe20000000800 */
[----:B------:R-:W-:Y:S01]  /*86e0*/  FADD.FTZ R121, R121, R114 ;  /* 0x0000007279797221 */ /* 0x000fe20000010000 */
[C---:B------:R-:W-:Y:S08]  /*86f0*/  HMMA.16816.F32 R28, R44.reuse, R40, R28 ;  /* 0x000000282c1c723c */ /* 0x040ff0000000181c */
[----:B------:R-:W5:Y:S01]  /*8700*/  MUFU.EX2 R127, R127 ;  /* 0x0000007f007f7308 */ /* 0x000f620000000800 */
[----:B------:R-:W-:Y:S01]  /*8710*/  HMMA.16816.F32 R32, R44, R42, R32 ;  /* 0x0000002a2c20723c */ /* 0x000fe20000001820 */
[----:B------:R-:W3:Y:S02]  /*8720*/  LDSM.16.MT88.4 R40, [R154+0x8800] ;  /* 0x008800009a28783b */ /* 0x000ee40000004200 */
[C---:B-1----:R-:W-:Y:S01]  /*8730*/  F2FP.F16.F32.PACK_AB R50, R125.reuse, R118 ;  /* 0x000000767d32723e */ /* 0x042fe200000000ff */
[----:B------:R-:W-:Y:S05]  /*8740*/  FADD.FTZ R118, R118, R121 ;  /* 0x0000007976767221 */ /* 0x000fea0000010000 */
[----:B------:R-:W-:Y:S01]  /*8750*/  MUFU.EX2 R122, R122 ;  /* 0x0000007a007a7308 */ /* 0x000fe20000000800 */
[----:B------:R-:W1:Y:S01]  /*8760*/  LDSM.16.MT88.4 R44, [R157+0x9000] ;  /* 0x009000009d2c783b */ /* 0x000e620000004200 */
[----:B------:R-:W-:Y:S08]  /*8770*/  FADD.FTZ R125, R125, R118 ;  /* 0x000000767d7d7221 */ /* 0x000ff00000010000 */
[----:B------:R-:W1:Y:S01]  /*8780*/  MUFU.EX2 R129, R129 ;  /* 0x0000008100817308 */ /* 0x000e620000000800 */
[----:B-----5:R-:W-:Y:S07]  /*8790*/  F2FP.F16.F32.PACK_AB R51, R127, R120 ;  /* 0x000000787f33723e */ /* 0x020fee00000000ff */
[C---:B--2---:R-:W-:Y:S02]  /*87a0*/  HMMA.16816.F32 R4, R48.reuse, R52, R4 ;  /* 0x000000343004723c */ /* 0x044fe40000001804 */
[----:B------:R-:W-:Y:S04]  /*87b0*/  MUFU.EX2 R124, R124 ;  /* 0x0000007c007c7308 */ /* 0x000fe80000000800 */
[C---:B------:R-:W-:Y:S01]  /*87c0*/  HMMA.16816.F32 R8, R48.reuse, R54, R8 ;  /* 0x000000363008723c */ /* 0x040fe20000001808 */
[----:B------:R-:W2:Y:S05]  /*87d0*/  LDSM.16.MT88.4 R52, [R156+0x9000] ;  /* 0x009000009c34783b */ /* 0x000eaa0000004200 */
[----:B------:R-:W5:Y:S01]  /*87e0*/  MUFU.EX2 R131, R131 ;  /* 0x0000008300837308 */ /* 0x000f620000000800 */
[C---:B----4-:R-:W-:Y:S09]  /*87f0*/  HMMA.16816.F32 R12, R48.reuse, R56, R12 ;  /* 0x00000038300c723c */ /* 0x050ff2000000180c */
[----:B------:R-:W-:Y:S01]  /*8800*/  MUFU.EX2 R126, R126 ;  /* 0x0000007e007e7308 */ /* 0x000fe20000000800 */
[C---:B------:R-:W-:Y:S01]  /*8810*/  HMMA.16816.F32 R16, R48.reuse, R58, R16 ;  /* 0x0000003a3010723c */ /* 0x040fe20000001810 */
[----:B------:R-:W4:Y:S05]  /*8820*/  LDSM.16.MT88.4 R56, [R155+0x9000] ;  /* 0x009000009b38783b */ /* 0x000f2a0000004200 */
[C---:B---3--:R-:W-:Y:S03]  /*8830*/  HMMA.16816.F32 R20, R48.reuse, R60, R20 ;  /* 0x0000003c3014723c */ /* 0x048fe60000001814 */
[----:B------:R-:W3:Y:S03]  /*8840*/  MUFU.EX2 R133, R133 ;  /* 0x0000008500857308 */ /* 0x000ee60000000800 */
[C---:B------:R-:W-:Y:S07]  /*8850*/  HMMA.16816.F32 R24, R48.reuse, R62, R24 ;  /* 0x0000003e3018723c */ /* 0x040fee0000001818 */
[----:B------:R-:W-:Y:S01]  /*8860*/  MUFU.EX2 R128, R128 ;  /* 0x0000008000807308 */ /* 0x000fe20000000800 */
[--C-:B------:R-:W-:Y:S01]  /*8870*/  FFMA.FTZ R61, R183, UR4, -R64.reuse ;  /* 0x00000004b73d7c23 */ /* 0x100fe20008010840 */
[C---:B------:R-:W-:Y:S08]  /*8880*/  HMMA.16816.F32 R28, R48.reuse, R40, R28 ;  /* 0x00000028301c723c */ /* 0x040ff0000000181c */
[----:B------:R-:W2:Y:S01]  /*8890*/  MUFU.EX2 R135, R135 ;  /* 0x0000008700877308 */ /* 0x000ea20000000800 */
[----:B------:R-:W-:Y:S01]  /*88a0*/  HMMA.16816.F32 R32, R48, R42, R32 ;  /* 0x0000002a3020723c */ /* 0x000fe20000001820 */
[----:B------:R-:W4:Y:S02]  /*88b0*/  LDSM.16.MT88.4 R48, [R154+0x9000] ;  /* 0x009000009a30783b */ /* 0x000f240000004200 */
[----:B-1----:R-:W-:Y:S01]  /*88c0*/  F2FP.F16.F32.PACK_AB R40, R129, R122 ;  /* 0x0000007a8128723e */ /* 0x002fe200000000ff */
[--C-:B------:R-:W-:Y:S01]  /*88d0*/  FFMA.FTZ R62, R186, UR4, -R39.reuse ;  /* 0x00000004ba3e7c23 */ /* 0x100fe20008010827 */
[----:B-----5:R-:W-:Y:S01]  /*88e0*/  F2FP.F16.F32.PACK_AB R41, R131, R124 ;  /* 0x0000007c8329723e */ /* 0x020fe200000000ff */
[----:B------:R-:W-:Y:S03]  /*88f0*/  FFMA.FTZ R63, R184, UR4, -R39 ;  /* 0x00000004b83f7c23 */ /* 0x000fe60008010827 */
[----:B------:R-:W-:Y:S02]  /*8900*/  MUFU.EX2 R60, R185 ;  /* 0x000000b9003c7308 */ /* 0x000fe40000000800 */
[----:B---3--:R-:W-:Y:S01]  /*8910*/  F2FP.F16.F32.PACK_AB R42, R133, R126 ;  /* 0x0000007e852a723e */ /* 0x008fe200000000ff */
[----:B------:R-:W-:Y:S01]  /*8920*/  FFMA.FTZ R64, R167, UR4, -R64 ;  /* 0x00000004a7407c23 */ /* 0x000fe20008010840 */
[----:B------:R-:W-:Y:S01]  /*8930*/  FADD.FTZ R122, R122, R125 ;  /* 0x0000007d7a7a7221 */ /* 0x000fe20000010000 */
[----:B--2---:R-:W-:Y:S05]  /*8940*/  F2FP.F16.F32.PACK_AB R43, R135, R128 ;  /* 0x00000080872b723e */ /* 0x004fea00000000ff */
[----:B------:R-:W1:Y:S01]  /*8950*/  MUFU.EX2 R61, R61 ;  /* 0x0000003d003d7308 */ /* 0x000e620000000800 */
[----:B------:R-:W-:Y:S04]  /*8960*/  FADD.FTZ R129, R129, R122 ;  /* 0x0000007a81817221 */ /* 0x000fe80000010000 */
[----:B------:R-:W-:Y:S01]  /*8970*/  FADD.FTZ R126, R126, R129 ;  /* 0x000000817e7e7221 */ /* 0x000fe20000010000 */
[C---:B------:R-:W-:Y:S04]  /*8980*/  HMMA.16816.F32 R4, R40.reuse, R44, R4 ;  /* 0x0000002c2804723c */ /* 0x040fe80000001804 */
[----:B------:R-:W-:Y:S01]  /*8990*/  MUFU.EX2 R62, R62 ;  /* 0x0000003e003e7308 */ /* 0x000fe20000000800 */
[----:B------:R-:W-:Y:S01]  /*89a0*/  FADD.FTZ R133, R133, R126 ;  /* 0x0000007e85857221 */ /* 0x000fe20000010000 */
[C---:B------:R-:W-:Y:S08]  /*89b0*/  HMMA.16816.F32 R8, R40.reuse, R46, R8 ;  /* 0x0000002e2808723c */ /* 0x040ff00000001808 */
[----:B------:R-:W2:Y:S03]  /*89c0*/  MUFU.EX2 R63, R63 ;  /* 0x0000003f003f7308 */ /* 0x000ea60000000800 */
[--C-:B------:R-:W-:Y:S01]  /*89d0*/  FFMA.FTZ R45, R36, UR4, -R39.reuse ;  /* 0x00000004242d7c23 */ /* 0x100fe20008010827 */
[C---:B------:R-:W-:Y:S03]  /*89e0*/  HMMA.16816.F32 R12, R40.reuse, R52, R12 ;  /* 0x00000034280c723c */ /* 0x040fe6000000180c */
[----:B------:R-:W-:Y:S03]  /*89f0*/  FFMA.FTZ R39, R3, UR4, -R39 ;  /* 0x0000000403277c23 */ /* 0x000fe60008010827 */
[C---:B------:R-:W-:Y:S01]  /*8a00*/  HMMA.16816.F32 R16, R40.reuse, R54, R16 ;  /* 0x000000362810723c */ /* 0x040fe20000001810 */
[----:B------:R-:W-:Y:S04]  /*8a10*/  MUFU.EX2 R44, R182 ;  /* 0x000000b6002c7308 */ /* 0x000fe80000000800 */
[----:B------:R-:W-:Y:S01]  /*8a20*/  FADD.FTZ R36, R78, R73 ;  /* 0x000000494e247221 */ /* 0x000fe20000010000 */
[C---:B----4-:R-:W-:Y:S01]  /*8a30*/  HMMA.16816.F32 R20, R40.reuse, R56, R20 ;  /* 0x000000382814723c */ /* 0x050fe20000001814 */
[----:B------:R-:W3:Y:S04]  /*8a40*/  LDSM.16.MT88.4 R76, [R155+0x9800] ;  /* 0x009800009b4c783b */ /* 0x000ee80000004200 */
[----:B------:R4:W-:Y:S01]  /*8a50*/  MUFU.EX2 R180, R39 ;  /* 0x0000002700b47308 */ /* 0x0009e20000000800 */
[----:B------:R-:W-:Y:S01]  /*8a60*/  FADD.FTZ R81, R81, R36 ;  /* 0x0000002451517221 */ /* 0x000fe20000010000 */
[C---:B------:R-:W-:Y:S08]  /*8a70*/  HMMA.16816.F32 R24, R40.reuse, R58, R24 ;  /* 0x0000003a2818723c */ /* 0x040ff00000001818 */
[----:B------:R-:W5:Y:S01]  /*8a80*/  MUFU.EX2 R181, R64 ;  /* 0x0000004000b57308 */ /* 0x000f620000000800 */
[C---:B------:R-:W-:Y:S03]  /*8a90*/  HMMA.16816.F32 R28, R40.reuse, R48, R28 ;  /* 0x00000030281c723c */ /* 0x040fe6000000181c */
[----:B-1----:R-:W-:Y:S03]  /*8aa0*/  F2FP.F16.F32.PACK_AB R68, R61, R60 ;  /* 0x0000003c3d44723e */ /* 0x002fe600000000ff */
[----:B------:R-:W-:Y:S03]  /*8ab0*/  HMMA.16816.F32 R32, R40, R50, R32 ;  /* 0x000000322820723c */ /* 0x000fe60000001820 */
[----:B------:R-:W1:Y:S01]  /*8ac0*/  MUFU.EX2 R45, R45 ;  /* 0x0000002d002d7308 */ /* 0x000e620000000800 */
[----:B----4-:R-:W4:Y:S01]  /*8ad0*/  LDSM.16.MT88.4 R36, [R154+0x9800] ;  /* 0x009800009a24783b */ /* 0x010f220000004200 */
[----:B--2---:R-:W-:Y:S01]  /*8ae0*/  F2FP.F16.F32.PACK_AB R69, R63, R62 ;  /* 0x0000003e3f45723e */ /* 0x004fe200000000ff */
[----:B------:R-:W-:Y:S01]  /*8af0*/  FADD.FTZ R82, R82, R81 ;  /* 0x0000005152527221 */ /* 0x000fe20000010000 */
[----:B------:R-:W-:Y:S01]  /*8b00*/  FADD.FTZ R60, R60, R133 ;  /* 0x000000853c3c7221 */ /* 0x000fe20000010000 */
[----:B-----5:R-:W-:Y:S03]  /*8b10*/  F2FP.F16.F32.PACK_AB R70, R181, R44 ;  /* 0x0000002cb546723e */ /* 0x020fe600000000ff */
[----:B------:R-:W-:Y:S01]  /*8b20*/  FADD.FTZ R3, R97, R82 ;  /* 0x0000005261037221 */ /* 0x000fe20000010000 */
[----:B------:R-:W-:Y:S03]  /*8b30*/  FADD.FTZ R61, R61, R60 ;  /* 0x0000003c3d3d7221 */ /* 0x000fe60000010000 */
[----:B------:R-:W-:Y:S01]  /*8b40*/  FADD.FTZ R90, R90, R3 ;  /* 0x000000035a5a7221 */ /* 0x000fe20000010000 */
[----:B------:R-:W-:Y:S01]  /*8b50*/  FADD.FTZ R44, R44, R61 ;  /* 0x0000003d2c2c7221 */ /* 0x000fe20000010000 */
[----:B-1----:R-:W-:Y:S02]  /*8b60*/  F2FP.F16.F32.PACK_AB R71, R180, R45 ;  /* 0x0000002db447723e */ /* 0x002fe400000000ff */
[----:B------:R-:W-:Y:S01]  /*8b70*/  FADD.FTZ R119, R119, R90 ;  /* 0x0000005a77777221 */ /* 0x000fe20000010000 */
[----:B------:R-:W-:Y:S01]  /*8b80*/  IADD3 R3, R179, -0x1, RZ ;  /* 0xffffffffb3037810 */ /* 0x000fe20007ffe0ff */
[----:B------:R-:W-:Y:S02]  /*8b90*/  FADD.FTZ R181, R181, R44 ;  /* 0x0000002cb5b57221 */ /* 0x000fe40000010000 */
        /* <DEDUP_REMOVED lines=11> */
[C---:B------:R-:W-:Y:S05]  /*8c50*/  HMMA.16816.F32 R76, R68.reuse, R78, R24 ;  /* 0x0000004e444c723c */ /* 0x040fea0000001818 */
[----:B------:R-:W-:Y:S01]  /*8c60*/  FADD.FTZ R128, R128, R131 ;  /* 0x0000008380807221 */ /* 0x000fe20000010000 */
[C---:B----4-:R-:W-:Y:S05]  /*8c70*/  HMMA.16816.F32 R72, R68.reuse, R36, R28 ;  /* 0x000000244448723c */ /* 0x050fea000000181c */
[----:B------:R-:W-:Y:S01]  /*8c80*/  FADD.FTZ R135, R135, R128 ;  /* 0x0000008087877221 */ /* 0x000fe20000010000 */
[----:B------:R-:W-:Y:S05]  /*8c90*/  HMMA.16816.F32 R68, R68, R38, R32 ;  /* 0x000000264444723c */ /* 0x000fea0000001820 */
[----:B------:R-:W-:Y:S01]  /*8ca0*/  FADD.FTZ R62, R62, R135 ;  /* 0x000000873e3e7221 */ /* 0x000fe20000010000 */
[----:B------:R-:W-:Y:S05]  /*8cb0*/  MOV R179, R3 ;  /* 0x0000000300b37202 */ /* 0x000fea0000000f00 */
[----:B------:R-:W-:Y:S04]  /*8cc0*/  FADD.FTZ R62, R63, R62 ;  /* 0x0000003e3f3e7221 */ /* 0x000fe80000010000 */
[----:B------:R-:W-:Y:S04]  /*8cd0*/  FADD.FTZ R45, R45, R62 ;  /* 0x0000003e2d2d7221 */ /* 0x000fe80000010000 */
[----:B------:R-:W-:Y:S01]  /*8ce0*/  FADD.FTZ R180, R180, R45 ;  /* 0x0000002db4b47221 */ /* 0x000fe20000010000 */
[----:B------:R-:W-:Y:S06]  /*8cf0*/  @P0 BRA `(.L_x_6242) ;  /* 0xffffffc800840947 */ /* 0x000fec000383ffff */
.L_x_6238:
        /* <DEDUP_REMOVED lines=134> */
.L_x_6243:
[----:B------:R-:W-:Y:S01]  /*9560*/  S2UR UR8, SR_CTAID.Z ;  /* 0x00000000000879c3 */ /* 0x000fe20000002700 */
[----:B------:R-:W-:Y:S01]  /*9570*/  ULDC UR9, c[0x0][0x270] ;  /* 0x00009c0000097ab9 */ /* 0x000fe20000000800 */
[----:B------:R-:W-:-:S06]  /*9580*/  ULDC UR6, c[0x0][0x2c4] ;  /* 0x0000b10000067ab9 */ /* 0x000fcc0000000800 */
[----:B------:R-:W1:Y:S02]  /*9590*/  S2UR UR7, SR_CTAID.Y ;  /* 0x00000000000779c3 */ /* 0x000e640000002600 */
[----:B-1----:R-:W-:-:S04]  /*95a0*/  UIMAD UR9, UR7, UR9, UR8 ;  /* 0x00000009070972a4 */ /* 0x002fc8000f8e0208 */
[----:B------:R-:W-:Y:S02]  /*95b0*/  UIMAD UR9, UR9, UR6, URZ ;  /* 0x00000006090972a4 */ /* 0x000fe4000f8e023f */
.L_x_6244:
        /* <DEDUP_REMOVED lines=21> */
.L_x_6246:
[----:B------:R-:W-:Y:S05]  /*9710*/  BSYNC B0 ;  /* 0x0000000000007941 */ /* 0x000fea0003800000 */
.L_x_6245:
        /* <DEDUP_REMOVED lines=49> */
.L_x_6247:
        /* <DEDUP_REMOVED lines=13> */
.L_x_7933:


//--------------------- .text._ZN5flash24flash_fwd_splitkv_kernelI23Flash_fwd_kernel_traitsILi64ELi64ELi128ELi4ELb0ELb0EN7cutlass6half_tE19Flash_kernel_traitsILi64ELi64ELi128ELi4ES3_EELb1ELb0ELb0ELb1ELb1ELb0ELb1ELb0EEEvNS_16Flash_fwd_paramsE --------------------------
	.section	.text._ZN5flash24flash_fwd_splitkv_kernelI23Flash_fwd_kernel_traitsILi64ELi64ELi128ELi4ELb0ELb0EN7cutlass6half_tE19Flash_kernel_traitsILi64ELi64ELi128ELi4ES3_EELb1ELb0ELb0ELb1ELb1ELb0ELb1ELb0EEEvNS_16Flash_fwd_paramsE,"ax",@progbits
	.align	128
        .global         _ZN5flash24flash_fwd_splitkv_kernelI23Flash_fwd_kernel_traitsILi64ELi64ELi128ELi4ELb0ELb0EN7cutlass6half_tE19Flash_kernel_traitsILi64ELi64ELi128ELi4ES3_EELb1ELb0ELb0ELb1ELb1ELb0ELb1ELb0EEEvNS_16Flash_fwd_paramsE
        .type           _ZN5flash24flash_fwd_splitkv_kernelI23Flash_fwd_kernel_traitsILi64ELi64ELi128ELi4ELb0ELb0EN7cutlass6half_tE19Flash_kernel_traitsILi64ELi64ELi128ELi4ES3_EELb1ELb0ELb0ELb1ELb1ELb0ELb1ELb0EEEvNS_16Flash_fwd_paramsE,@function
        .size           _ZN5flash24flash_fwd_splitkv_kernelI23Flash_fwd_kernel_traitsILi64ELi64ELi128ELi4ELb0ELb0EN7cutlass6half_tE19Flash_kernel_traitsILi64ELi64ELi128ELi4ES3_EELb1ELb0ELb0ELb1ELb1ELb0ELb1ELb0EEEvNS_16Flash_fwd_paramsE,(.L_x_7934 - _ZN5flash24flash_fwd_splitkv_kernelI23Flash_fwd_kernel_traitsILi64ELi64ELi128ELi4ELb0ELb0EN7cutlass6half_tE19Flash_kernel_traitsILi64ELi64ELi128ELi4ES3_EELb1ELb0ELb0ELb1ELb1ELb0ELb1ELb0EEEvNS_16Flash_fwd_paramsE)
        .other          _ZN5flash24flash_fwd_splitkv_kernelI23Flash_fwd_kernel_traitsILi64ELi64ELi128ELi4ELb0ELb0EN7cutlass6half_tE19Flash_kernel_traitsILi64ELi64ELi128ELi4ES3_EELb1ELb0ELb0ELb1ELb1ELb0ELb1ELb0EEEvNS_16Flash_fwd_paramsE,@"STO_CUDA_ENTRY STV_DEFAULT"
_ZN5flash24flash_fwd_splitkv_kernelI23Flash_fwd_kernel_traitsILi64ELi64ELi128ELi4ELb0ELb0EN7cutlass6half_tE19Flash_kernel_traitsILi64ELi64ELi128ELi4ES3_EELb1ELb0ELb0ELb1ELb1ELb0ELb1ELb0EEEvNS_16Flash_fwd_paramsE:
.text._ZN5flash24flash_fwd_splitkv_kernelI23Flash_fwd_kernel_traitsILi64ELi64ELi128ELi4ELb0ELb0EN7cutlass6half_tE19Flash_kernel_traitsILi64ELi64ELi128ELi4ES3_EELb1ELb0ELb0ELb1ELb1ELb0ELb1ELb0EEEvNS_16Flash_fwd_paramsE:
[----:B------:R-:W-:Y:S08]  /*0000*/  LDC R1, c[0x0][0x28] ;  /* 0x00000a00ff017b82 */ /* 0x000ff00000000800 */
[----:B------:R-:W1:Y:S01]  /*0010*/  LDC R0, c[0x0][0x270] ;  /* 0x00009c00ff007b82 */ /* 0x000e620000000800 */
[----:B------:R-:W-:-:S07]  /*0020*/  ULDC.64 UR18, c[0x0][0x208] ;  /* 0x0000820000127ab9 */ /* 0x000fce0000000a00 */
[----:B------:R-:W2:Y:S08]  /*0030*/  S2UR UR4, SR_CTAID.Z ;  /* 0x00000000000479c3 */ /* 0x000eb00000002700 */
[----:B------:R-:W3:Y:S08]  /*0040*/  LDC.64 R2, c[0x0][0x308] ;  /* 0x0000c200ff027b82 */ /* 0x000ef00000000a00 */
[----:B------:R-:W4:Y:S01]  /*0050*/  LDC.64 R4, c[0x0][0x300] ;  /* 0x0000c000ff047b82 */ /* 0x000f220000000a00 */
[----:B-1----:R-:W1:Y:S01]  /*0060*/  I2F.U32.RP R6, R0 ;  /* 0x0000000000067306 */ /* 0x002e620000209000 */
[----:B------:R-:W-:Y:S01]  /*0070*/  ISETP.NE.U32.AND P2, PT, R0, RZ, PT ;  /* 0x000000ff0000720c */ /* 0x000fe20003f45070 */
[----:B------:R-:W2:Y:S01]  /*0080*/  S2R R10, SR_CTAID.X ;  /* 0x00000000000a7919 */ /* 0x000ea20000002500 */
[----:B------:R-:W-:Y:S01]  /*0090*/  IMAD.MOV.U32 R19, RZ, RZ, RZ ;  /* 0x000000ffff137224 */ /* 0x000fe200078e00ff */
[----:B------:R-:W-:-:S04]  /*00a0*/  ULDC UR17, c[0x0][0x2c4] ;  /* 0x0000b10000117ab9 */ /* 0x000fc80000000800 */
[----:B-1----:R-:W1:Y:S01]  /*00b0*/  MUFU.RCP R8, R6 ;  /* 0x0000000600087308 */ /* 0x002e620000001000 */
[----:B---3--:R-:W-:-:S04]  /*00c0*/  ISETP.NE.U32.AND P0, PT, R2, RZ, PT ;  /* 0x000000ff0200720c */ /* 0x008fc80003f05070 */
[----:B------:R-:W-:Y:S02]  /*00d0*/  ISETP.NE.AND.EX P0, PT, R3, RZ, PT, P0 ;  /* 0x000000ff0300720c */ /* 0x000fe40003f05300 */
[----:B----4-:R-:W-:-:S04]  /*00e0*/  ISETP.NE.U32.AND P1, PT, R4, RZ, PT ;  /* 0x000000ff0400720c */ /* 0x010fc80003f25070 */
[----:B------:R-:W-:Y:S01]  /*00f0*/  ISETP.NE.AND.EX P1, PT, R5, RZ, PT, P1 ;  /* 0x000000ff0500720c */ /* 0x000fe20003f25310 */
[----:B-1----:R-:W-:-:S06]  /*0100*/  VIADD R8, R8, 0xffffffe ;  /* 0x0ffffffe08087836 */ /* 0x002fcc0000000000 */
[----:B------:R-:W1:Y:S01]  /*0110*/  @P0 LDC.64 R2, c[0x0][0x308] ;  /* 0x0000c200ff020b82 */ /* 0x000e620000000a00 */
[----:B------:R-:W3:Y:S07]  /*0120*/  F2I.FTZ.U32.TRUNC.NTZ R9, R8 ;  /* 0x0000000800097305 */ /* 0x000eee000021f000 */
[----:B------:R-:W4:Y:S01]  /*0130*/  @P1 LDC.64 R4, c[0x0][0x300] ;  /* 0x0000c000ff041b82 */ /* 0x000f220000000a00 */
[----:B---3--:R-:W-:Y:S01]  /*0140*/  IMAD.MOV R7, RZ, RZ, -R9 ;  /* 0x000000ffff077224 */ /* 0x008fe200078e0a09 */
[----:B------:R-:W-:-:S03]  /*0150*/  MOV R8, RZ ;  /* 0x000000ff00087202 */ /* 0x000fc60000000f00 */
[----:B------:R-:W-:-:S04]  /*0160*/  IMAD R7, R7, R0, RZ ;  /* 0x0000000007077224 */ /* 0x000fc800078e02ff */
[----:B------:R-:W-:-:S06]  /*0170*/  IMAD.HI.U32 R7, R9, R7, R8 ;  /* 0x0000000709077227 */ /* 0x000fcc00078e0008 */
[----:B--2---:R-:W-:-:S04]  /*0180*/  IMAD.HI.U32 R171, R7, UR4, RZ ;  /* 0x0000000407ab7c27 */ /* 0x004fc8000f8e00ff */
        /* <DEDUP_REMOVED lines=8> */
[----:B-1----:R-:W-:Y:S01]  /*0210*/  @P0 IMAD.WIDE R2, R171, 0x4, R2 ;  /* 0x00000004ab020825 */ /* 0x002fe200078e0202 */
[----:B------:R-:W-:-:S03]  /*0220*/  SHF.L.U32 R124, R10, 0x6, RZ ;  /* 0x000000060a7c7819 */ /* 0x000fc600000006ff */
[----:B----4-:R-:W-:Y:S01]  /*0230*/  @P1 IMAD.WIDE R4, R171, 0x4, R4 ;  /* 0x00000004ab041825 */ /* 0x010fe200078e0204 */
        /* <DEDUP_REMOVED lines=10> */
[----:B-1----:R-:W1:Y:S01]  /*02e0*/  LDC R2, c[0x0][0x2c8] ;  /* 0x0000b200ff027b82 */ /* 0x002e620000000800 */
[----:B--2---:R-:W-:-:S04]  /*02f0*/  IABS R8, R6 ;  /* 0x0000000600087213 */ /* 0x004fc80000000000 */
[----:B------:R-:W2:Y:S01]  /*0300*/  I2F.RP R7, R8 ;  /* 0x0000000800077306 */ /* 0x000ea20000209400 */
[----:B-1----:R-:W-:-:S05]  /*0310*/  VIADD R2, R2, 0x7f ;  /* 0x0000007f02027836 */ /* 0x002fca0000000000 */
[----:B------:R-:W-:-:S04]  /*0320*/  SHF.R.S32.HI R13, RZ, 0x1f, R2 ;  /* 0x0000001fff0d7819 */ /* 0x000fc80000011402 */
[----:B------:R-:W-:Y:S01]  /*0330*/  LEA.HI R13, R13, R2, RZ, 0x7 ;  /* 0x000000020d0d7211 */ /* 0x000fe200078f38ff */
[----:B--2---:R-:W1:Y:S01]  /*0340*/  MUFU.RCP R4, R7 ;  /* 0x0000000700047308 */ /* 0x004e620000001000 */
[-C--:B------:R-:W-:Y:S02]  /*0350*/  IABS R2, R6.reuse ;  /* 0x0000000600027213 */ /* 0x080fe40000000000 */
[----:B------:R-:W-:-:S03]  /*0360*/  LEA.HI.SX32 R13, R13, R6, 0x19 ;  /* 0x000000060d0d7211 */ /* 0x000fc600078fcaff */
[----:B------:R-:W-:Y:S02]  /*0370*/  IMAD.MOV R2, RZ, RZ, -R2 ;  /* 0x000000ffff027224 */ /* 0x000fe400078e0a02 */
        /* <DEDUP_REMOVED lines=12> */
[----:B------:R-:W2:Y:S03]  /*0440*/  @!P0 LDC.64 R2, c[0x0][0x2c8] ;  /* 0x0000b200ff028b82 */ /* 0x000ea60000000a00 */
[----:B------:R-:W-:Y:S02]  /*0450*/  ISETP.GT.U32.AND P2, PT, R8, R9, PT ;  /* 0x000000090800720c */ /* 0x000fe40003f44070 */
[----:B-1----:R-:W-:Y:S02]  /*0460*/  @!P0 ISETP.NE.U32.AND P1, PT, R4, RZ, PT ;  /* 0x000000ff0400820c */ /* 0x002fe40003f25070 */
[----:B------:R-:W1:Y:S09]  /*0470*/  S2R R4, SR_CTAID.Y ;  /* 0x0000000000047919 */ /* 0x000e720000002600 */
[----:B------:R-:W-:Y:S01]  /*0480*/  @!P2 IMAD.IADD R9, R9, 0x1, -R8 ;  /* 0x000000010909a824 */ /* 0x000fe200078e0a08 */
[----:B------:R-:W-:Y:S01]  /*0490*/  @!P0 ISETP.NE.AND.EX P1, PT, R5, RZ, PT, P1 ;  /* 0x000000ff0500820c */ /* 0x000fe20003f25310 */
[----:B------:R-:W-:-:S03]  /*04a0*/  @!P2 VIADD R7, R7, 0x1 ;  /* 0x000000010707a836 */ /* 0x000fc60000000000 */
[----:B------:R-:W-:Y:S02]  /*04b0*/  ISETP.GE.U32.AND P3, PT, R9, R8, PT ;  /* 0x000000080900720c */ /* 0x000fe40003f66070 */
[----:B--2---:R-:W-:Y:S02]  /*04c0*/  @!P0 SEL R3, R3, RZ, P1 ;  /* 0x000000ff03038207 */ /* 0x004fe40000800000 */
        /* <DEDUP_REMOVED lines=12> */
[----:B------:R-:W-:-:S03]  /*0590*/  SHF.R.S32.HI R5, RZ, 0x1f, R2 ;  /* 0x0000001fff057819 */ /* 0x000fc60000011402 */
[----:B-1----:R-:W-:Y:S01]  /*05a0*/  IMAD R163, R7, R4, RZ ;  /* 0x0000000407a37224 */ /* 0x002fe200078e02ff */
[----:B------:R-:W-:Y:S02]  /*05b0*/  LEA.HI R5, R5, R2, RZ, 0x7 ;  /* 0x0000000205057211 */ /* 0x000fe400078f38ff */
[----:B------:R-:W-:Y:S02]  /*05c0*/  SHF.R.S32.HI R2, RZ, 0x7, R3 ;  /* 0x00000007ff027819 */ /* 0x000fe40000011403 */
[----:B------:R-:W-:Y:S02]  /*05d0*/  SHF.R.S32.HI R5, RZ, 0x7, R5 ;  /* 0x00000007ff057819 */ /* 0x000fe40000011405 */
[----:B------:R-:W-:-:S04]  /*05e0*/  VIADDMNMX R2, R163, R7, R2, PT ;  /* 0x00000007a3027246 */ /* 0x000fc80003800102 */
[----:B------:R-:W-:-:S04]  /*05f0*/  VIMNMX R6, R2, R5, PT ;  /* 0x0000000502067248 */ /* 0x000fc80003fe0100 */
[----:B------:R-:W-:-:S13]  /*0600*/  ISETP.GE.AND P0, PT, R163, R6, PT ;  /* 0x00000006a300720c */ /* 0x000fda0003f06270 */
[----:B---3--:R-:W-:Y:S05]  /*0610*/  @!P0 BRA `(.L_x_6248) ;  /* 0x0000000400108947 */ /* 0x008fea0003800000 */
[----:B------:R-:W1:Y:S01]  /*0620*/  LDC R3, c[0x0][0x2c0] ;  /* 0x0000b000ff037b82 */ /* 0x000e620000000800 */
[----:B------:R-:W-:Y:S01]  /*0630*/  SHF.R.S32.HI R2, RZ, 0x1f, R123 ;  /* 0x0000001fff027819 */ /* 0x000fe2000001147b */
[----:B------:R-:W-:Y:S01]  /*0640*/  ULDC UR4, c[0x0][0x2dc] ;  /* 0x0000b70000047ab9 */ /* 0x000fe20000000800 */
[----:B------:R-:W-:Y:S02]  /*0650*/  LOP3.LUT P6, RZ, R123, 0xf, RZ, 0xc0, !PT ;  /* 0x0000000f7bff7812 */ /* 0x000fe400078cc0ff */
[----:B------:R-:W-:Y:S02]  /*0660*/  LEA.HI R2, R2, R123, RZ, 0x4 ;  /* 0x0000007b02027211 */ /* 0x000fe400078f20ff */
[----:B------:R-:W-:Y:S02]  /*0670*/  IADD3 R7, -R124, UR17, RZ ;  /* 0x000000117c077c10 */ /* 0x000fe4000fffe1ff */
[----:B------:R-:W-:-:S05]  /*0680*/  LOP3.LUT R6, R2, 0x3ffffff0, RZ, 0xc0, !PT ;  /* 0x3ffffff002067812 */ /* 0x000fca00078ec0ff */
[----:B------:R-:W-:-:S04]  /*0690*/  IMAD.IADD R6, R123, 0x1, -R6 ;  /* 0x000000017b067824 */ /* 0x000fc800078e0a06 */
[----:B------:R-:W-:-:S05]  /*06a0*/  IMAD.SHL.U32 R8, R6, 0x4, RZ ;  /* 0x0000000406087824 */ /* 0x000fca00078e00ff */
[----:B------:R-:W-:Y:S01]  /*06b0*/  SHF.R.S32.HI R9, RZ, 0x1f, R8 ;  /* 0x0000001fff097819 */ /* 0x000fe20000011408 */
[----:B-1----:R-:W-:-:S04]  /*06c0*/  IMAD R3, R4, R3, R171 ;  /* 0x0000000304037224 */ /* 0x002fc800078e02ab */
[----:B------:R-:W-:Y:S01]  /*06d0*/  IMAD R3, R3, R0, R11 ;  /* 0x0000000003037224 */ /* 0x000fe200078e020b */
[----:B------:R-:W-:-:S03]  /*06e0*/  SHF.R.S32.HI R0, RZ, 0x4, R2 ;  /* 0x00000004ff007819 */ /* 0x000fc60000011402 */
[----:B------:R-:W-:Y:S01]  /*06f0*/  IMAD R3, R3, UR17, R124 ;  /* 0x0000001103037c24 */ /* 0x000fe2000f8e027c */
[C---:B------:R-:W-:Y:S01]  /*0700*/  ISETP.GE.OR P5, PT, R0.reuse, R7, P6 ;  /* 0x000000070000720c */ /* 0x040fe200037a6670 */
[----:B------:R-:W-:-:S04]  /*0710*/  IMAD.WIDE R8, R0, 0x40, R8 ;  /* 0x0000004000087825 */ /* 0x000fc800078e0208 */
[----:B------:R-:W-:Y:S01]  /*0720*/  IMAD R5, R3, UR4, RZ ;  /* 0x0000000403057c24 */ /* 0x000fe2000f8e02ff */
[----:B------:R-:W-:Y:S01]  /*0730*/  ULDC.64 UR4, c[0x0][0x288] ;  /* 0x0000a20000047ab9 */ /* 0x000fe20000000a00 */
[C---:B------:R-:W-:Y:S02]  /*0740*/  VIADD R6, R0.reuse, 0x8 ;  /* 0x0000000800067836 */ /* 0x040fe40000000000 */
[C---:B------:R-:W-:Y:S01]  /*0750*/  VIADD R4, R0.reuse, 0x10 ;  /* 0x0000001000047836 */ /* 0x040fe20000000000 */
[C---:B------:R-:W-:Y:S01]  /*0760*/  IADD3 R2, P0, R5.reuse, R8, RZ ;  /* 0x0000000805027210 */ /* 0x040fe20007f1e0ff */
[----:B------:R-:W-:Y:S01]  /*0770*/  VIADD R10, R0, 0x18 ;  /* 0x00000018000a7836 */ /* 0x000fe20000000000 */
[----:B------:R-:W-:Y:S01]  /*0780*/  ISETP.GE.OR P4, PT, R6, R7, P6 ;  /* 0x000000070600720c */ /* 0x000fe20003786670 */
[----:B------:R-:W-:Y:S01]  /*0790*/  @!P5 IMAD.MOV.U32 R11, RZ, RZ, -0x800000 ;  /* 0xff800000ff0bd424 */ /* 0x000fe200078e00ff */
[----:B------:R-:W-:Y:S01]  /*07a0*/  LEA.HI.X.SX32 R5, R5, R9, 0x1, P0 ;  /* 0x0000000905057211 */ /* 0x000fe200000f0eff */
[----:B------:R-:W-:Y:S01]  /*07b0*/  VIADD R6, R0, 0x20 ;  /* 0x0000002000067836 */ /* 0x000fe20000000000 */
[----:B------:R-:W-:-:S02]  /*07c0*/  LEA R12, P0, R2, UR4, 0x2 ;  /* 0x00000004020c7c11 */ /* 0x000fc4000f8010ff */
[-C--:B------:R-:W-:Y:S01]  /*07d0*/  ISETP.GE.OR P3, PT, R4, R7.reuse, P6 ;  /* 0x000000070400720c */ /* 0x080fe20003766670 */
[----:B------:R-:W-:Y:S01]  /*07e0*/  VIADD R4, R0, 0x28 ;  /* 0x0000002800047836 */ /* 0x000fe20000000000 */
[----:B------:R-:W-:Y:S01]  /*07f0*/  LEA.HI.X R13, R2, UR5, R5, 0x2, P0 ;  /* 0x00000005020d7c11 */ /* 0x000fe200080f1405 */
[----:B------:R-:W-:Y:S01]  /*0800*/  ULDC.64 UR4, c[0x0][0x2b8] ;  /* 0x0000ae0000047ab9 */ /* 0x000fe20000000a00 */
[----:B------:R-:W-:Y:S02]  /*0810*/  SHF.R.S32.HI R5, RZ, 0x1f, R3 ;  /* 0x0000001fff057819 */ /* 0x000fe40000011403 */
[----:B------:R-:W-:Y:S01]  /*0820*/  IADD3 R3, P0, R3, R0, RZ ;  /* 0x0000000003037210 */ /* 0x000fe20007f1e0ff */
[----:B------:R1:W-:Y:S01]  /*0830*/  STG.E.128 desc[UR18][R12.64], RZ ;  /* 0x000000ff0c007986 */ /* 0x0003e2000c101d12 */
[----:B------:R-:W-:Y:S01]  /*0840*/  ISETP.GE.OR P2, PT, R10, R7, P6 ;  /* 0x000000070a00720c */ /* 0x000fe20003746670 */
[----:B------:R-:W-:Y:S01]  /*0850*/  @!P4 IMAD.MOV.U32 R15, RZ, RZ, -0x800000 ;  /* 0xff800000ff0fc424 */ /* 0x000fe200078e00ff */
[----:B------:R-:W-:Y:S01]  /*0860*/  LEA.HI.X.SX32 R2, R0, R5, 0x1, P0 ;  /* 0x0000000500027211 */ /* 0x000fe200000f0eff */
[----:B------:R1:W-:Y:S01]  /*0870*/  STG.E.128 desc[UR18][R12.64+0x800], RZ ;  /* 0x000800ff0c007986 */ /* 0x0003e2000c101d12 */
[----:B------:R-:W-:-:S02]  /*0880*/  LEA R8, P0, R3, UR4, 0x2 ;  /* 0x0000000403087c11 */ /* 0x000fc4000f8010ff */
[-C--:B------:R-:W-:Y:S01]  /*0890*/  ISETP.GE.OR P1, PT, R6, R7.reuse, P6 ;  /* 0x000000070600720c */ /* 0x080fe20003726670 */
[----:B------:R1:W-:Y:S01]  /*08a0*/  STG.E.128 desc[UR18][R12.64+0x1000], RZ ;  /* 0x001000ff0c007986 */ /* 0x0003e2000c101d12 */
[----:B------:R-:W-:Y:S01]  /*08b0*/  LEA.HI.X R9, R3, UR5, R2, 0x2, P0 ;  /* 0x0000000503097c11 */ /* 0x000fe200080f1402 */
[----:B------:R-:W-:Y:S01]  /*08c0*/  VIADD R2, R0, 0x30 ;  /* 0x0000003000027836 */ /* 0x000fe20000000000 */
[----:B------:R-:W-:Y:S01]  /*08d0*/  ISETP.GE.OR P0, PT, R4, R7, P6 ;  /* 0x000000070400720c */ /* 0x000fe20003706670 */
[----:B------:R1:W-:Y:S01]  /*08e0*/  STG.E.128 desc[UR18][R12.64+0x1800], RZ ;  /* 0x001800ff0c007986 */ /* 0x0003e2000c101d12 */
[----:B------:R-:W-:Y:S02]  /*08f0*/  VIADD R0, R0, 0x38 ;  /* 0x0000003800007836 */ /* 0x000fe40000000000 */
[----:B------:R-:W-:Y:S01]  /*0900*/  @!P3 IMAD.MOV.U32 R6, RZ, RZ, -0x800000 ;  /* 0xff800000ff06b424 */ /* 0x000fe200078e00ff */
[----:B------:R1:W-:Y:S01]  /*0910*/  STG.E.128 desc[UR18][R12.64+0x2000], RZ ;  /* 0x002000ff0c007986 */ /* 0x0003e2000c101d12 */
[----:B------:R-:W-:-:S03]  /*0920*/  @!P2 IMAD.MOV.U32 R5, RZ, RZ, -0x800000 ;  /* 0xff800000ff05a424 */ /* 0x000fc600078e00ff */
[----:B------:R1:W-:Y:S01]  /*0930*/  STG.E.128 desc[UR18][R12.64+0x2800], RZ ;  /* 0x002800ff0c007986 */ /* 0x0003e2000c101d12 */
[----:B------:R-:W-:-:S03]  /*0940*/  @!P1 IMAD.MOV.U32 R4, RZ, RZ, -0x800000 ;  /* 0xff800000ff049424 */ /* 0x000fc600078e00ff */
[----:B------:R1:W-:Y:S01]  /*0950*/  STG.E.128 desc[UR18][R12.64+0x3000], RZ ;  /* 0x003000ff0c007986 */ /* 0x0003e2000c101d12 */
[----:B------:R-:W-:-:S03]  /*0960*/  @!P0 IMAD.MOV.U32 R3, RZ, RZ, -0x800000 ;  /* 0xff800000ff038424 */ /* 0x000fc600078e00ff */
[----:B------:R1:W-:Y:S04]  /*0970*/  STG.E.128 desc[UR18][R12.64+0x3800], RZ ;  /* 0x003800ff0c007986 */ /* 0x0003e8000c101d12 */
[----:B------:R1:W-:Y:S01]  /*0980*/  @!P5 STG.E desc[UR18][R8.64], R11 ;  /* 0x0000000b0800d986 */ /* 0x0003e2000c101912 */
[-C--:B------:R-:W-:Y:S02]  /*0990*/  ISETP.GE.OR P5, PT, R2, R7.reuse, P6 ;  /* 0x000000070200720c */ /* 0x080fe400037a6670 */
[----:B------:R-:W-:Y:S01]  /*09a0*/  ISETP.GE.OR P6, PT, R0, R7, P6 ;  /* 0x000000070000720c */ /* 0x000fe200037c6670 */
[----:B------:R1:W-:Y:S04]  /*09b0*/  @!P4 STG.E desc[UR18][R8.64+0x20], R15 ;  /* 0x0000200f0800c986 */ /* 0x0003e8000c101912 */
[----:B------:R1:W-:Y:S04]  /*09c0*/  @!P3 STG.E desc[UR18][R8.64+0x40], R6 ;  /* 0x000040060800b986 */ /* 0x0003e8000c101912 */
[----:B------:R1:W-:Y:S02]  /*09d0*/  @!P2 STG.E desc[UR18][R8.64+0x60], R5 ;  /* 0x000060050800a986 */ /* 0x0003e4000c101912 */
[----:B------:R-:W-:-:S02]  /*09e0*/  @!P5 IMAD.MOV.U32 R2, RZ, RZ, -0x800000 ;  /* 0xff800000ff02d424 */ /* 0x000fc400078e00ff */
[----:B------:R1:W-:Y:S04]  /*09f0*/  @!P1 STG.E desc[UR18][R8.64+0x80], R4 ;  /* 0x0000800408009986 */ /* 0x0003e8000c101912 */
[----:B------:R1:W-:Y:S04]  /*0a00*/  @!P0 STG.E desc[UR18][R8.64+0xa0], R3 ;  /* 0x0000a00308008986 */ /* 0x0003e8000c101912 */
[----:B------:R1:W-:Y:S01]  /*0a10*/  @!P5 STG.E desc[UR18][R8.64+0xc0], R2 ;  /* 0x0000c0020800d986 */ /* 0x0003e2000c101912 */
[----:B------:R-:W-:Y:S05]  /*0a20*/  @P6 EXIT ;  /* 0x000000000000694d */ /* 0x000fea0003800000 */
[----:B-1----:R-:W-:-:S05]  /*0a30*/  MOV R3, 0xff800000 ;  /* 0xff80000000037802 */ /* 0x002fca0000000f00 */
[----:B------:R-:W-:Y:S01]  /*0a40*/  STG.E desc[UR18][R8.64+0xe0], R3 ;  /* 0x0000e00308007986 */ /* 0x000fe2000c101912 */
[----:B------:R-:W-:Y:S05]  /*0a50*/  EXIT ;  /* 0x000000000000794d */ /* 0x000fea0003800000 */
.L_x_6248:
        /* <DEDUP_REMOVED lines=22> */
.L_x_6249:
[----:B------:R-:W-:Y:S05]  /*0bc0*/  @P6 BRA `(.L_x_6250) ;  /* 0x00000004003c6947 */ /* 0x000fea0003800000 */
[----:B------:R-:W2:Y:S01]  /*0bd0*/  LDC R0, c[0x0][0x380] ;  /* 0x0000e000ff007b82 */ /* 0x000ea20000000800 */
[----:B------:R-:W-:Y:S01]  /*0be0*/  LEA R7, R6, 0xffffff80, 0x7 ;  /* 0xffffff8006077811 */ /* 0x000fe200078e38ff */
[----:B------:R-:W-:Y:S01]  /*0bf0*/  ULDC.64 UR8, c[0x0][0x230] ;  /* 0x00008c0000087ab9 */ /* 0x000fe20000000a00 */
[----:B------:R-:W-:Y:S01]  /*0c00*/  ULDC.64 UR6, c[0x0][0x248] ;  /* 0x0000920000067ab9 */ /* 0x000fe20000000a00 */
[----:B------:R-:W-:Y:S01]  /*0c10*/  ULDC.64 UR10, c[0x0][0x260] ;  /* 0x00009800000a7ab9 */ /* 0x000fe20000000a00 */
[----:B-1----:R-:W-:Y:S01]  /*0c20*/  IABS R2, R7 ;  /* 0x0000000700027213 */ /* 0x002fe20000000000 */
[----:B------:R-:W-:Y:S01]  /*0c30*/  ULDC.64 UR4, c[0x0][0x238] ;  /* 0x00008e0000047ab9 */ /* 0x000fe20000000a00 */
[----:B--2---:R-:W-:-:S04]  /*0c40*/  IABS R4, R0 ;  /* 0x0000000000047213 */ /* 0x004fc80000000000 */
        /* <DEDUP_REMOVED lines=13> */
[----:B------:R-:W-:Y:S02]  /*0d20*/  ISETP.GE.AND P0, PT, R2, RZ, PT ;  /* 0x000000ff0200720c */ /* 0x000fe40003f06270 */
[----:B------:R-:W1:Y:S09]  /*0d30*/  LDC R2, c[0x0][0x278] ;  /* 0x00009e00ff027b82 */ /* 0x000e720000000800 */
[----:B------:R-:W-:Y:S01]  /*0d40*/  @!P1 IADD3 R3, R3, -R4, RZ ;  /* 0x8000000403039210 */ /* 0x000fe20007ffe0ff */
[----:B------:R-:W-:Y:S01]  /*0d50*/  @!P1 VIADD R5, R5, 0x1 ;  /* 0x0000000105059836 */ /* 0x000fe20000000000 */
[----:B------:R-:W-:-:S02]  /*0d60*/  ISETP.NE.AND P1, PT, R0, RZ, PT ;  /* 0x000000ff0000720c */ /* 0x000fc40003f25270 */
[----:B------:R-:W-:-:S13]  /*0d70*/  ISETP.GE.U32.AND P2, PT, R3, R4, PT ;  /* 0x000000040300720c */ /* 0x000fda0003f46070 */
[----:B------:R-:W-:-:S05]  /*0d80*/  @P2 IADD3 R5, R5, 0x1, RZ ;  /* 0x0000000105052810 */ /* 0x000fca0007ffe0ff */
[----:B------:R-:W-:Y:S01]  /*0d90*/  @!P0 IMAD.MOV R5, RZ, RZ, -R5 ;  /* 0x000000ffff058224 */ /* 0x000fe200078e0a05 */
[----:B------:R-:W-:-:S05]  /*0da0*/  @!P1 LOP3.LUT R5, RZ, R0, RZ, 0x33, !PT ;  /* 0x00000000ff059212 */ /* 0x000fca00078e33ff */
[----:B------:R-:W-:-:S05]  /*0db0*/  IMAD.WIDE R16, R5, 0x4, R172 ;  /* 0x0000000405107825 */ /* 0x000fca00078e02ac */
[----:B------:R-:W2:Y:S01]  /*0dc0*/  LDG.E R14, desc[UR18][R16.64] ;  /* 0x00000012100e7981 */ /* 0x000ea2000c1e1900 */
[----:B-1----:R-:W-:Y:S02]  /*0dd0*/  IABS R3, R2 ;  /* 0x0000000200037213 */ /* 0x002fe40000000000 */
[----:B------:R-:W-:Y:S02]  /*0de0*/  IADD3 R5, -R5, RZ, RZ ;  /* 0x000000ff05057210 */ /* 0x000fe40007ffe1ff */
[----:B------:R-:W1:Y:S03]  /*0df0*/  I2F.RP R15, R3 ;  /* 0x00000003000f7306 */ /* 0x000e660000209400 */
[----:B------:R-:W-:-:S05]  /*0e00*/  IMAD R7, R0, R5, R7 ;  /* 0x0000000500077224 */ /* 0x000fca00078e0207 */
[----:B------:R-:W-:Y:S01]  /*0e10*/  SHF.R.S32.HI R0, RZ, 0x1f, R7 ;  /* 0x0000001fff007819 */ /* 0x000fe20000011407 */
[----:B-1---5:R-:W1:Y:S02]  /*0e20*/  MUFU.RCP R12, R15 ;  /* 0x0000000f000c7308 */ /* 0x022e640000001000 */
        /* <DEDUP_REMOVED lines=14> */
[----:B------:R-:W-:Y:S01]  /*0f10*/  ISETP.GE.U32.AND P1, PT, R8, R3, PT ;  /* 0x000000030800720c */ /* 0x000fe20003f26070 */
[----:B------:R-:W-:Y:S01]  /*0f20*/  IMAD R8, R0, UR6, RZ ;  /* 0x0000000600087c24 */ /* 0x000fe2000f8e02ff */
[----:B------:R-:W-:-:S04]  /*0f30*/  LOP3.LUT R3, R11, R2, RZ, 0x3c, !PT ;  /* 0x000000020b037212 */ /* 0x000fc800078e3cff */
[----:B------:R-:W-:-:S07]  /*0f40*/  ISETP.GE.AND P0, PT, R3, RZ, PT ;  /* 0x000000ff0300720c */ /* 0x000fce0003f06270 */
[----:B------:R-:W-:Y:S02]  /*0f50*/  @P1 IADD3 R4, R4, 0x1, RZ ;  /* 0x0000000104041810 */ /* 0x000fe40007ffe0ff */
[----:B------:R-:W-:-:S04]  /*0f60*/  ISETP.NE.AND P1, PT, R2, RZ, PT ;  /* 0x000000ff0200720c */ /* 0x000fc80003f25270 */
[----:B------:R-:W-:-:S09]  /*0f70*/  @!P0 IMAD.MOV R4, RZ, RZ, -R4 ;  /* 0x000000ffff048224 */ /* 0x000fd200078e0a04 */
[----:B------:R-:W-:-:S04]  /*0f80*/  @!P1 LOP3.LUT R4, RZ, R2, RZ, 0x33, !PT ;  /* 0x00000002ff049212 */ /* 0x000fc800078e33ff */
[----:B------:R-:W-:Y:S02]  /*0f90*/  SHF.R.S32.HI R9, RZ, 0x1f, R4 ;  /* 0x0000001fff097819 */ /* 0x000fe40000011404 */
[----:B--2---:R-:W-:Y:S01]  /*0fa0*/  SHF.R.S32.HI R13, RZ, 0x1f, R14 ;  /* 0x0000001fff0d7819 */ /* 0x004fe2000001140e */
        /* <DEDUP_REMOVED lines=8> */
[----:B------:R-:W-:-:S04]  /*1030*/  IMAD.WIDE.U32 R16, R7, UR6, R16 ;  /* 0x0000000607107c25 */ /* 0x000fc8000f8e0010 */
        /* <DEDUP_REMOVED lines=8> */
.L_x_6250:
[----:B------:R-:W1:Y:S01]  /*10c0*/  LDC R14, c[0x0][0x278] ;  /* 0x00009e00ff0e7b82 */ /* 0x000e620000000800 */
[----:B------:R-:W-:Y:S01]  /*10d0*/  SHF.R.S32.HI R13, RZ, 0x1f, R19 ;  /* 0x0000001fff0d7819 */ /* 0x000fe20000011413 */
[----:B------:R-:W-:Y:S01]  /*10e0*/  ULDC.64 UR6, c[0x0][0x248] ;  /* 0x0000920000067ab9 */ /* 0x000fe20000000a00 */
[----:B------:R-:W-:-:S05]  /*10f0*/  ULDC.64 UR8, c[0x0][0x230] ;  /* 0x00008c0000087ab9 */ /* 0x000fca0000000a00 */
[----:B------:R-:W2:Y:S01]  /*1100*/  LDC.64 R8, c[0x0][0x250] ;  /* 0x00009400ff087b82 */ /* 0x000ea20000000a00 */
[----:B-1----:R-:W-:-:S04]  /*1110*/  IABS R3, R14 ;  /* 0x0000000e00037213 */ /* 0x002fc80000000000 */
[----:B------:R-:W1:Y:S01]  /*1120*/  I2F.RP R7, R3 ;  /* 0x0000000300077306 */ /* 0x000e620000209400 */
[----:B--2---:R-:W-:-:S04]  /*1130*/  IMAD R16, R13, R8, RZ ;  /* 0x000000080d107224 */ /* 0x004fc800078e02ff */
[----:B------:R-:W-:-:S03]  /*1140*/  IMAD R9, R19, R9, R16 ;  /* 0x0000000913097224 */ /* 0x000fc600078e0210 */
[----:B-1----:R-:W1:Y:S02]  /*1150*/  MUFU.RCP R4, R7 ;  /* 0x0000000700047308 */ /* 0x002e640000001000 */
[----:B-1----:R-:W-:Y:S02]  /*1160*/  IADD3 R4, R4, 0xffffffe, RZ ;  /* 0x0ffffffe04047810 */ /* 0x002fe40007ffe0ff */
[----:B------:R-:W-:-:S04]  /*1170*/  LEA R7, R6, 0xffffff80, 0x7 ;  /* 0xffffff8006077811 */ /* 0x000fc800078e38ff */
[----:B------:R-:W1:Y:S01]  /*1180*/  F2I.FTZ.U32.TRUNC.NTZ R5, R4 ;  /* 0x0000000400057305 */ /* 0x000e62000021f000 */
[C---:B------:R-:W-:Y:S01]  /*1190*/  IADD3 R20, P1, R19.reuse, R7, RZ ;  /* 0x0000000713147210 */ /* 0x040fe20007f3e0ff */
[----:B------:R-:W-:-:S05]  /*11a0*/  IMAD.WIDE.U32 R18, R19, R8, RZ ;  /* 0x0000000813127225 */ /* 0x000fca00078e00ff */
[----:B------:R-:W-:Y:S02]  /*11b0*/  IADD3 R19, R19, R9, RZ ;  /* 0x0000000913137210 */ /* 0x000fe40007ffe0ff */
[----:B-1----:R-:W-:Y:S01]  /*11c0*/  IADD3 R0, RZ, -R5, RZ ;  /* 0x80000005ff007210 */ /* 0x002fe20007ffe0ff */
[----:B------:R-:W-:-:S04]  /*11d0*/  IMAD.MOV.U32 R4, RZ, RZ, RZ ;  /* 0x000000ffff047224 */ /* 0x000fc800078e00ff */
[----:B------:R-:W-:Y:S01]  /*11e0*/  IMAD R2, R0, R3, RZ ;  /* 0x0000000300027224 */ /* 0x000fe200078e02ff */
[----:B------:R-:W-:-:S03]  /*11f0*/  IABS R0, R11 ;  /* 0x0000000b00007213 */ /* 0x000fc60000000000 */
[----:B------:R-:W-:Y:S01]  /*1200*/  IMAD.HI.U32 R5, R5, R2, R4 ;  /* 0x0000000205057227 */ /* 0x000fe200078e0004 */
[----:B------:R-:W-:-:S05]  /*1210*/  MOV R2, R0 ;  /* 0x0000000000027202 */ /* 0x000fca0000000f00 */
[----:B------:R-:W-:Y:S02]  /*1220*/  IMAD.HI.U32 R15, R5, R2, RZ ;  /* 0x00000002050f7227 */ /* 0x000fe400078e00ff */
[----:B------:R-:W1:Y:S02]  /*1230*/  LDC.64 R4, c[0x0][0x260] ;  /* 0x00009800ff047b82 */ /* 0x000e640000000a00 */
[----:B------:R-:W-:-:S04]  /*1240*/  IMAD.MOV R0, RZ, RZ, -R15 ;  /* 0x000000ffff007224 */ /* 0x000fc800078e0a0f */
[----:B------:R-:W-:Y:S01]  /*1250*/  IMAD R0, R3, R0, R2 ;  /* 0x0000000003007224 */ /* 0x000fe200078e0202 */
[----:B------:R-:W-:-:S04]  /*1260*/  LOP3.LUT R2, R11, R14, RZ, 0x3c, !PT ;  /* 0x0000000e0b027212 */ /* 0x000fc800078e3cff */
[----:B------:R-:W-:-:S13]  /*1270*/  ISETP.GT.U32.AND P0, PT, R3, R0, PT ;  /* 0x000000000300720c */ /* 0x000fda0003f04070 */
[-C--:B------:R-:W-:Y:S02]  /*1280*/  @!P0 IADD3 R0, R0, -R3.reuse, RZ ;  /* 0x8000000300008210 */ /* 0x080fe40007ffe0ff */
[----:B------:R-:W-:Y:S02]  /*1290*/  @!P0 IADD3 R15, R15, 0x1, RZ ;  /* 0x000000010f0f8810 */ /* 0x000fe40007ffe0ff */
[----:B------:R-:W-:Y:S02]  /*12a0*/  ISETP.GE.U32.AND P2, PT, R0, R3, PT ;  /* 0x000000030000720c */ /* 0x000fe40003f46070 */
[----:B------:R-:W-:Y:S02]  /*12b0*/  SHF.R.S32.HI R0, RZ, 0x1f, R7 ;  /* 0x0000001fff007819 */ /* 0x000fe40000011407 */
[----:B------:R-:W-:-:S03]  /*12c0*/  ISETP.NE.AND P0, PT, R14, RZ, PT ;  /* 0x000000ff0e00720c */ /* 0x000fc60003f05270 */
[----:B------:R-:W-:Y:S01]  /*12d0*/  IMAD.X R17, R13, 0x1, R0, P1 ;  /* 0x000000010d117824 */ /* 0x000fe200008e0600 */
[----:B------:R-:W-:Y:S02]  /*12e0*/  ISETP.GE.AND P1, PT, R2, RZ, PT ;  /* 0x000000ff0200720c */ /* 0x000fe40003f26270 */
[----:B------:R-:W2:Y:S01]  /*12f0*/  LDC.64 R2, c[0x0][0x238] ;  /* 0x00008e00ff027b82 */ /* 0x000ea20000000a00 */
[----:B------:R-:W-:Y:S01]  /*1300*/  IMAD R17, R17, UR6, RZ ;  /* 0x0000000611117c24 */ /* 0x000fe2000f8e02ff */
[----:B-----5:R-:W-:Y:S02]  /*1310*/  SHF.R.S32.HI R13, RZ, 0x1f, R12 ;  /* 0x0000001fff0d7819 */ /* 0x020fe4000001140c */
[----:B------:R-:W-:Y:S01]  /*1320*/  @P2 IADD3 R15, R15, 0x1, RZ ;  /* 0x000000010f0f2810 */ /* 0x000fe20007ffe0ff */
[C---:B------:R-:W-:Y:S02]  /*1330*/  IMAD R17, R20.reuse, UR7, R17 ;  /* 0x0000000714117c24 */ /* 0x040fe4000f8e0211 */
[----:B------:R-:W-:-:S04]  /*1340*/  IMAD.WIDE.U32 R20, R20, UR6, RZ ;  /* 0x0000000614147c25 */ /* 0x000fc8000f8e00ff */
[----:B------:R-:W-:Y:S01]  /*1350*/  @!P1 IADD3 R15, -R15, RZ, RZ ;  /* 0x000000ff0f0f9210 */ /* 0x000fe20007ffe1ff */
[----:B------:R-:W-:Y:S01]  /*1360*/  IMAD.IADD R21, R21, 0x1, R17 ;  /* 0x0000000115157824 */ /* 0x000fe200078e0211 */
[----:B------:R-:W-:Y:S01]  /*1370*/  @!P0 LOP3.LUT R15, RZ, R14, RZ, 0x33, !PT ;  /* 0x0000000eff0f8212 */ /* 0x000fe200078e33ff */
[----:B------:R-:W-:Y:S02]  /*1380*/  IMAD R17, R13, UR8, RZ ;  /* 0x000000080d117c24 */ /* 0x000fe4000f8e02ff */
[----:B------:R-:W-:Y:S01]  /*1390*/  IMAD.WIDE.U32 R20, R12, UR8, R20 ;  /* 0x000000080c147c25 */ /* 0x000fe2000f8e0014 */
[----:B------:R-:W-:-:S03]  /*13a0*/  SHF.R.S32.HI R9, RZ, 0x1f, R15 ;  /* 0x0000001fff097819 */ /* 0x000fc6000001140f */
[C---:B------:R-:W-:Y:S02]  /*13b0*/  IMAD R17, R12.reuse, UR9, R17 ;  /* 0x000000090c117c24 */ /* 0x040fe4000f8e0211 */
[----:B-1----:R-:W-:Y:S02]  /*13c0*/  IMAD R8, R9, R4, RZ ;  /* 0x0000000409087224 */ /* 0x002fe400078e02ff */
[-C--:B--2---:R-:W-:Y:S02]  /*13d0*/  IMAD R13, R13, R2.reuse, RZ ;  /* 0x000000020d0d7224 */ /* 0x084fe400078e02ff */
[----:B------:R-:W-:Y:S02]  /*13e0*/  IMAD.IADD R21, R21, 0x1, R17 ;  /* 0x0000000115157824 */ /* 0x000fe400078e0211 */
[C---:B------:R-:W-:Y:S02]  /*13f0*/  IMAD R13, R12.reuse, R3, R13 ;  /* 0x000000030c0d7224 */ /* 0x040fe400078e020d */
[----:B------:R-:W-:-:S04]  /*1400*/  IMAD.WIDE.U32 R2, R12, R2, R18 ;  /* 0x000000020c027225 */ /* 0x000fc800078e0012 */
[----:B------:R-:W-:Y:S01]  /*1410*/  IMAD.WIDE.U32 R20, R15, R4, R20 ;  /* 0x000000040f147225 */ /* 0x000fe200078e0014 */
[----:B------:R-:W-:Y:S02]  /*1420*/  IADD3 R13, R3, R13, RZ ;  /* 0x0000000d030d7210 */ /* 0x000fe40007ffe0ff */
[----:B------:R-:W-:Y:S01]  /*1430*/  MOV R14, R2 ;  /* 0x00000002000e7202 */ /* 0x000fe20000000f00 */
[----:B------:R-:W-:Y:S01]  /*1440*/  IMAD R8, R15, R5, R8 ;  /* 0x000000050f087224 */ /* 0x000fe200078e0208 */
[----:B------:R-:W-:Y:S01]  /*1450*/  MOV R4, R15 ;  /* 0x0000000f00047202 */ /* 0x000fe20000000f00 */
[----:B------:R-:W-:-:S03]  /*1460*/  IMAD.MOV.U32 R12, RZ, RZ, R20 ;  /* 0x000000ffff0c7224 */ /* 0x000fc600078e0014 */
[----:B------:R-:W-:-:S07]  /*1470*/  IADD3 R8, R21, R8, RZ ;  /* 0x0000000815087210 */ /* 0x000fce0007ffe0ff */
.L_x_6251:
[----:B------:R-:W-:Y:S01]  /*1480*/  SHF.R.S32.HI R122, RZ, 0x1f, R123 ;  /* 0x0000001fff7a7819 */ /* 0x000fe2000001147b */
        /* <DEDUP_REMOVED lines=8> */
[----:B------:R-:W-:Y:S01]  /*1510*/  IMAD R9, R9, UR10, RZ ;  /* 0x0000000a09097c24 */ /* 0x000fe2000f8e02ff */
[----:B------:R-:W-:Y:S01]  /*1520*/  SHF.R.S32.HI R2, RZ, 0x4, R5 ;  /* 0x00000004ff027819 */ /* 0x000fe20000011405 */
[----:B------:R-:W-:Y:S01]  /*1530*/  ULDC.64 UR12, c[0x0][0x210] ;  /* 0x00008400000c7ab9 */ /* 0x000fe20000000a00 */
[----:B------:R-:W-:Y:S01]  /*1540*/  SHF.R.S32.HI R22, RZ, 0x3, R3 ;  /* 0x00000003ff167819 */ /* 0x000fe20000011403 */
[----:B------:R-:W-:Y:S01]  /*1550*/  IMAD.IADD R44, R123, 0x1, -R44 ;  /* 0x000000017b2c7824 */ /* 0x000fe200078e0a2c */
[----:B------:R-:W-:Y:S01]  /*1560*/  LEA.HI R21, R5, R2, RZ, 0x1 ;  /* 0x0000000205157211 */ /* 0x000fe200078f08ff */
[----:B------:R-:W-:Y:S01]  /*1570*/  IMAD R9, R4, UR11, R9 ;  /* 0x0000000b04097c24 */ /* 0x000fe2000f8e0209 */
[--C-:B------:R-:W-:Y:S01]  /*1580*/  SHF.R.S32.HI R23, RZ, 0x1f, R22.reuse ;  /* 0x0000001fff177819 */ /* 0x100fe20000011416 */
[----:B------:R-:W-:Y:S01]  /*1590*/  IMAD.SHL.U32 R20, R44, 0x8, RZ ;  /* 0x000000082c147824 */ /* 0x000fe200078e00ff */
[----:B------:R-:W-:Y:S01]  /*15a0*/  LOP3.LUT R21, R21, 0xfffffffe, RZ, 0xc0, !PT ;  /* 0xfffffffe15157812 */ /* 0x000fe200078ec0ff */
[C---:B------:R-:W-:Y:S01]  /*15b0*/  IMAD.SHL.U32 R15, R22.reuse, 0x40, RZ ;  /* 0x00000040160f7824 */ /* 0x040fe200078e00ff */
[----:B------:R-:W-:Y:S01]  /*15c0*/  IADD3 R7, P1, R22, R7, RZ ;  /* 0x0000000716077210 */ /* 0x000fe20007f3e0ff */
[----:B------:R-:W-:Y:S01]  /*15d0*/  IMAD.WIDE R16, R10, 0x40, R22 ;  /* 0x000000400a107825 */ /* 0x000fe200078e0216 */
[----:B------:R-:W-:-:S02]  /*15e0*/  IADD3 R24, P0, R20, R14, RZ ;  /* 0x0000000e14187210 */ /* 0x000fc40007f1e0ff */
[----:B------:R-:W-:Y:S01]  /*15f0*/  IADD3 R12, P2, R20, R12, RZ ;  /* 0x0000000c140c7210 */ /* 0x000fe20007f5e0ff */
[----:B------:R-:W-:Y:S01]  /*1600*/  IMAD.IADD R2, R2, 0x1, -R21 ;  /* 0x0000000102027824 */ /* 0x000fe200078e0a15 */
[--C-:B------:R-:W-:Y:S01]  /*1610*/  SHF.R.S32.HI R21, RZ, 0x1f, R20.reuse ;  /* 0x0000001fff157819 */ /* 0x100fe20000011414 */
[----:B------:R-:W-:Y:S01]  /*1620*/  IMAD R10, R19, UR4, RZ ;  /* 0x00000004130a7c24 */ /* 0x000fe2000f8e02ff */
[----:B------:R-:W-:Y:S01]  /*1630*/  LOP3.LUT R15, R15, 0x1c0, RZ, 0xc0, !PT ;  /* 0x000001c00f0f7812 */ /* 0x000fe200078ec0ff */
[----:B------:R-:W-:Y:S02]  /*1640*/  IMAD R19, R23, UR6, RZ ;  /* 0x0000000617137c24 */ /* 0x000fe4000f8e02ff */
[----:B------:R-:W-:Y:S01]  /*1650*/  IMAD.X R25, R21, 0x1, R13, P0 ;  /* 0x0000000115197824 */ /* 0x000fe200000e060d */
[----:B------:R-:W-:Y:S01]  /*1660*/  LOP3.LUT R18, R15, 0x38, R20, 0xf8, !PT ;  /* 0x000000380f127812 */ /* 0x000fe200078ef814 */
[----:B------:R-:W-:Y:S01]  /*1670*/  IMAD.X R13, R21, 0x1, R8, P2 ;  /* 0x00000001150d7824 */ /* 0x000fe200010e0608 */
[----:B------:R-:W-:Y:S01]  /*1680*/  SHF.R.S32.HI R8, RZ, 0x1f, R11 ;  /* 0x0000001fff087819 */ /* 0x000fe2000001140b */
[C---:B------:R-:W-:Y:S01]  /*1690*/  IMAD R10, R171.reuse, UR5, R10 ;  /* 0x00000005ab0a7c24 */ /* 0x040fe2000f8e020a */
[----:B------:R-:W-:Y:S01]  /*16a0*/  SHF.R.U32.HI R15, RZ, 0x3, R15 ;  /* 0x00000003ff0f7819 */ /* 0x000fe2000001160f */
[----:B------:R-:W-:Y:S01]  /*16b0*/  IMAD.WIDE.U32 R20, R171, UR4, R20 ;  /* 0x00000004ab147c25 */ /* 0x000fe2000f8e0014 */
[----:B------:R-:W-:-:S02]  /*16c0*/  ULDC.64 UR4, c[0x0][0x258] ;  /* 0x0000960000047ab9 */ /* 0x000fc40000000a00 */
[----:B------:R-:W-:Y:S01]  /*16d0*/  LOP3.LUT R15, R18, R15, RZ, 0x3c, !PT ;  /* 0x0000000f120f7212 */ /* 0x000fe200078e3cff */
[----:B------:R-:W-:Y:S01]  /*16e0*/  IMAD.IADD R21, R21, 0x1, R10 ;  /* 0x0000000115157824 */ /* 0x000fe200078e020a */
[----:B------:R-:W-:Y:S01]  /*16f0*/  LOP3.LUT R10, R5, 0xfffffff0, RZ, 0xc0, !PT ;  /* 0xfffffff0050a7812 */ /* 0x000fe200078ec0ff */
[----:B------:R-:W-:Y:S01]  /*1700*/  IMAD R8, R8, UR4, RZ ;  /* 0x0000000408087c24 */ /* 0x000fe2000f8e02ff */
[CC--:B------:R-:W-:Y:S01]  /*1710*/  LEA.HI R18, R122.reuse, R123.reuse, RZ, 0x6 ;  /* 0x0000007b7a127211 */ /* 0x0c0fe200078f30ff */
[----:B------:R-:W-:Y:S01]  /*1720*/  IMAD.X R0, R23, 0x1, R0, P1 ;  /* 0x0000000117007824 */ /* 0x000fe200008e0600 */
[----:B------:R-:W-:Y:S01]  /*1730*/  LEA.HI R122, R122, R123, RZ, 0x5 ;  /* 0x0000007b7a7a7211 */ /* 0x000fe200078f28ff */
[----:B------:R-:W-:Y:S02]  /*1740*/  IMAD.IADD R10, R123, 0x1, -R10 ;  /* 0x000000017b0a7824 */ /* 0x000fe400078e0a0a */
[C---:B------:R-:W-:Y:S02]  /*1750*/  IMAD R5, R11.reuse, UR5, R8 ;  /* 0x000000050b057c24 */ /* 0x040fe4000f8e0208 */
[----:B------:R-:W-:Y:S01]  /*1760*/  IMAD.WIDE.U32 R20, R11, UR4, R20 ;  /* 0x000000040b147c25 */ /* 0x000fe2000f8e0014 */
[----:B------:R-:W-:Y:S01]  /*1770*/  SHF.R.S32.HI R23, RZ, 0x1f, R10 ;  /* 0x0000001fff177819 */ /* 0x000fe2000001140a */
[----:B------:R-:W-:-:S02]  /*1780*/  ULDC.64 UR4, c[0x0][0x218] ;  /* 0x0000860000047ab9 */ /* 0x000fc40000000a00 */
[C---:B------:R-:W-:Y:S01]  /*1790*/  IMAD R19, R22.reuse, UR7, R19 ;  /* 0x0000000716137c24 */ /* 0x040fe2000f8e0213 */
[----:B------:R-:W-:Y:S01]  /*17a0*/  LEA.HI R8, R23, R10, RZ, 0x3 ;  /* 0x0000000a17087211 */ /* 0x000fe200078f18ff */
[----:B------:R-:W-:-:S03]  /*17b0*/  IMAD.WIDE.U32 R12, R22, UR6, R12 ;  /* 0x00000006160c7c25 */ /* 0x000fc6000f8e000c */
[----:B------:R-:W-:Y:S01]  /*17c0*/  LOP3.LUT R11, R8, 0xfffffff8, RZ, 0xc0, !PT ;  /* 0xfffffff8080b7812 */ /* 0x000fe200078ec0ff */
[----:B------:R-:W-:Y:S01]  /*17d0*/  IMAD.IADD R21, R21, 0x1, R5 ;  /* 0x0000000115157824 */ /* 0x000fe200078e0205 */
[----:B------:R-:W-:Y:S01]  /*17e0*/  LEA R167, P0, R12, UR4, 0x1 ;  /* 0x000000040ca77c11 */ /* 0x000fe2000f8008ff */
[----:B------:R-:W-:Y:S01]  /*17f0*/  IMAD.IADD R19, R13, 0x1, R19 ;  /* 0x000000010d137824 */ /* 0x000fe200078e0213 */
[----:B------:R-:W-:Y:S01]  /*1800*/  USHF.L.U32 UR4, UR14, 0x5, URZ ;  /* 0x000000050e047899 */ /* 0x000fe2000800063f */
[----:B------:R-:W-:Y:S02]  /*1810*/  IMAD R5, R17, UR14, RZ ;  /* 0x0000000e11057c24 */ /* 0x000fe4000f8e02ff */
[----:B------:R-:W-:Y:S01]  /*1820*/  IMAD.WIDE.U32 R24, R4, UR10, R24 ;  /* 0x0000000a04187c25 */ /* 0x000fe2000f8e0018 */
[----:B------:R-:W-:Y:S01]  /*1830*/  LEA.HI.X R166, R12, UR5, R19, 0x1, P0 ;  /* 0x000000050ca67c11 */ /* 0x000fe200080f0c13 */
[----:B------:R-:W-:Y:S01]  /*1840*/  UMOV UR5, 0x400 ;  /* 0x0000040000057882 */ /* 0x000fe20000000000 */
[----:B------:R-:W-:Y:S01]  /*1850*/  ULDC.64 UR10, c[0x0][0x250] ;  /* 0x00009400000a7ab9 */ /* 0x000fe20000000a00 */
[C---:B------:R-:W-:Y:S01]  /*1860*/  IMAD R5, R16.reuse, UR15, R5 ;  /* 0x0000000f10057c24 */ /* 0x040fe2000f8e0205 */
[----:B-1----:R-:W-:Y:S01]  /*1870*/  ULEA UR5, UR20, UR5, 0x18 ;  /* 0x0000000514057291 */ /* 0x002fe2000f8ec03f */
[----:B------:R-:W-:Y:S01]  /*1880*/  IMAD.WIDE.U32 R16, R16, UR14, R20 ;  /* 0x0000000e10107c25 */ /* 0x000fe2000f8e0014 */
[----:B------:R-:W-:-:S02]  /*1890*/  USHF.L.U32 UR20, UR6, 0x5, URZ ;  /* 0x0000000506147899 */ /* 0x000fc4000800063f */
[----:B------:R-:W-:Y:S01]  /*18a0*/  USHF.L.U64.HI UR15, UR14, 0x5, UR15 ;  /* 0x000000050e0f7899 */ /* 0x000fe2000801020f */
[----:B------:R-:W-:Y:S01]  /*18b0*/  IMAD.IADD R4, R10, 0x1, -R11 ;  /* 0x000000010a047824 */ /* 0x000fe200078e0a0b */
[----:B------:R-:W-:Y:S01]  /*18c0*/  LEA R10, P0, R16, UR12, 0x1 ;  /* 0x0000000c100a7c11 */ /* 0x000fe2000f8008ff */
[----:B------:R-:W-:Y:S01]  /*18d0*/  IMAD.IADD R5, R17, 0x1, R5 ;  /* 0x0000000111057824 */ /* 0x000fe200078e0205 */
[----:B------:R-:W-:Y:S01]  /*18e0*/  USHF.L.U64.HI UR14, UR6, 0x5, UR7 ;  /* 0x00000005060e7899 */ /* 0x000fe20008010207 */
[----:B------:R-:W-:Y:S01]  /*18f0*/  IMAD.SHL.U32 R18, R18, 0x8, RZ ;  /* 0x0000000812127824 */ /* 0x000fe200078e00ff */
[----:B------:R-:W-:Y:S01]  /*1900*/  IADD3 R14, P1, R10, UR4, RZ ;  /* 0x000000040a0e7c10 */ /* 0x000fe2000ff3e0ff */
[----:B------:R-:W-:Y:S01]  /*1910*/  IMAD.IADD R25, R25, 0x1, R9 ;  /* 0x0000000119197824 */ /* 0x000fe200078e0209 */
[----:B------:R-:W-:Y:S01]  /*1920*/  LEA.HI.X R11, R16, UR13, R5, 0x1, P0 ;  /* 0x0000000d100b7c11 */ /* 0x000fe200080f0c05 */
[----:B------:R-:W-:Y:S01]  /*1930*/  IMAD.SHL.U32 R5, R44, 0x40, RZ ;  /* 0x000000402c057824 */ /* 0x000fe200078e00ff */
[----:B------:R-:W-:Y:S01]  /*1940*/  IADD3 R12, P0, R167, UR20, RZ ;  /* 0x00000014a70c7c10 */ /* 0x000fe2000ff1e0ff */
[----:B------:R-:W-:Y:S01]  /*1950*/  IMAD R0, R0, UR10, RZ ;  /* 0x0000000a00007c24 */ /* 0x000fe2000f8e02ff */
[----:B------:R-:W-:Y:S01]  /*1960*/  LOP3.LUT R15, R15, 0x7ffffe00, R18, 0xf8, !PT ;  /* 0x7ffffe000f0f7812 */ /* 0x000fe200078ef812 */
[C---:B------:R-:W-:Y:S01]  /*1970*/  IMAD.WIDE.U32 R24, R7.reuse, UR10, R24 ;  /* 0x0000000a07187c25 */ /* 0x040fe2000f8e0018 */
[----:B------:R-:W-:Y:S01]  /*1980*/  IADD3.X R13, R166, UR14, RZ, P0, !PT ;  /* 0x0000000ea60d7c10 */ /* 0x000fe200087fe4ff */
[----:B------:R-:W-:Y:S01]  /*1990*/  ULDC.64 UR12, c[0x0][0x220] ;  /* 0x00008800000c7ab9 */ /* 0x000fe20000000a00 */
[----:B------:R-:W-:Y:S01]  /*19a0*/  IADD3 R16, P0, R12, UR20, RZ ;  /* 0x000000140c107c10 */ /* 0x000fe2000ff1e0ff */
[----:B------:R-:W-:Y:S01]  /*19b0*/  IMAD R0, R7, UR11, R0 ;  /* 0x0000000b07007c24 */ /* 0x000fe2000f8e0200 */
[----:B------:R-:W-:Y:S01]  /*19c0*/  LEA R169, R15, UR5, 0x1 ;  /* 0x000000050fa97c11 */ /* 0x000fe2000f8e08ff */
[----:B------:R-:W-:Y:S01]  /*19d0*/  USHF.L.U64.HI UR11, UR10, 0x5, UR11 ;  /* 0x000000050a0b7899 */ /* 0x000fe2000801020b */
[----:B------:R-:W-:Y:S01]  /*19e0*/  IADD3.X R17, R13, UR14, RZ, P0, !PT ;  /* 0x0000000e0d117c10 */ /* 0x000fe200087fe4ff */
[----:B------:R-:W-:Y:S01]  /*19f0*/  IMAD.IADD R165, R25, 0x1, R0 ;  /* 0x0000000119a57824 */ /* 0x000fe200078e0200 */
[----:B------:R-:W-:Y:S01]  /*1a00*/  IADD3 R22, P0, R16, UR20, RZ ;  /* 0x0000001410167c10 */ /* 0x000fe2000ff1e0ff */
[----:B------:R-:W-:Y:S01]  /*1a10*/  @!PT LDS RZ, [RZ] ;  /* 0x00000000fffff984 */ /* 0x000fe20000000800 */
[----:B------:R-:W-:Y:S01]  /*1a20*/  @!PT LDS RZ, [RZ] ;  /* 0x00000000fffff984 */ /* 0x000fe20000000800 */
[----:B------:R-:W-:Y:S01]  /*1a30*/  @!PT LDS RZ, [RZ] ;  /* 0x00000000fffff984 */ /* 0x000fe20000000800 */
[----:B------:R1:W-:Y:S01]  /*1a40*/  LDGSTS.E.BYPASS.LTC128B.128 [R169], desc[UR18][R10.64] ;  /* 0x000000000aa97fae */ /* 0x0003e2000b901d52 */
[----:B------:R-:W-:Y:S01]  /*1a50*/  IADD3.X R15, R11, UR15, RZ, P1, !PT ;  /* 0x0000000f0b0f7c10 */ /* 0x000fe20008ffe4ff */
[----:B------:R-:W-:Y:S01]  /*1a60*/  IMAD.SHL.U32 R0, R2, 0x8, RZ ;  /* 0x0000000802007824 */ /* 0x000fe200078e00ff */
[----:B------:R-:W-:Y:S01]  /*1a70*/  IADD3.X R23, R17, UR14, RZ, P0, !PT ;  /* 0x0000000e11177c10 */ /* 0x000fe200087fe4ff */
[----:B------:R-:W-:Y:S01]  /*1a80*/  IMAD.SHL.U32 R120, R8, 0x40, RZ ;  /* 0x0000004008787824 */ /* 0x000fe200078e00ff */
[----:B------:R-:W-:Y:S01]  /*1a90*/  IADD3 R20, P1, R14, UR4, RZ ;  /* 0x000000040e147c10 */ /* 0x000fe2000ff3e0ff */
[----:B------:R2:W-:Y:S01]  /*1aa0*/  LDGSTS.E.BYPASS.LTC128B.128 [R169+0x800], desc[UR18][R14.64] ;  /* 0x008000000ea97fae */ /* 0x0005e2000b901d52 */
[----:B------:R-:W-:-:S02]  /*1ab0*/  IADD3 R26, P0, R22, UR20, RZ ;  /* 0x00000014161a7c10 */ /* 0x000fc4000ff1e0ff */
[----:B------:R-:W-:Y:S02]  /*1ac0*/  IADD3.X R21, R15, UR15, RZ, P1, !PT ;  /* 0x0000000f0f157c10 */ /* 0x000fe40008ffe4ff */
[----:B------:R-:W-:Y:S02]  /*1ad0*/  IADD3.X R27, R23, UR14, RZ, P0, !PT ;  /* 0x0000000e171b7c10 */ /* 0x000fe400087fe4ff */
[----:B------:R-:W-:Y:S01]  /*1ae0*/  IADD3 R18, P1, R20, UR4, RZ ;  /* 0x0000000414127c10 */ /* 0x000fe2000ff3e0ff */
[----:B------:R-:W-:Y:S01]  /*1af0*/  LDGSTS.E.BYPASS.LTC128B.128 [R169+0x1000], desc[UR18][R20.64] ;  /* 0x0100000014a97fae */ /* 0x000fe2000b901d52 */
[----:B------:R-:W-:Y:S01]  /*1b00*/  SHF.R.S32.HI R7, RZ, 0x5, R122 ;  /* 0x00000005ff077819 */ /* 0x000fe2000001147a */
[----:B------:R-:W-:Y:S01]  /*1b10*/  UIADD3 UR4, UR5, 0x2000, URZ ;  /* 0x0000200005047890 */ /* 0x000fe2000fffe03f */
[----:B------:R-:W-:Y:S01]  /*1b20*/  IADD3.X R19, R21, UR15, RZ, P1, !PT ;  /* 0x0000000f15137c10 */ /* 0x000fe20008ffe4ff */
[----:B------:R-:W-:Y:S01]  /*1b30*/  USHF.L.U32 UR15, UR10, 0x5, URZ ;  /* 0x000000050a0f7899 */ /* 0x000fe2000800063f */
[----:B------:R-:W-:-:S02]  /*1b40*/  LOP3.LUT R120, R120, 0xfffffe00, RZ, 0xc0, !PT ;  /* 0xfffffe0078787812 */ /* 0x000fc400078ec0ff */
[----:B------:R-:W-:Y:S01]  /*1b50*/  LOP3.LUT P1, RZ, R4, 0x2, RZ, 0xc0, !PT ;  /* 0x0000000204ff7812 */ /* 0x000fe2000782c0ff */
[----:B------:R3:W-:Y:S02]  /*1b60*/  LDGSTS.E.BYPASS.LTC128B.128 [R169+0x1800], desc[UR18][R18.64] ;  /* 0x0180000012a97fae */ /* 0x0007e4000b901d52 */
[----:B------:R-:W-:Y:S02]  /*1b70*/  IMAD R162, R7, 0x400, R120 ;  /* 0x0000040007a27824 */ /* 0x000fe400078e0278 */
[----:B-1----:R-:W-:Y:S02]  /*1b80*/  IMAD.MOV.U32 R10, RZ, RZ, R167 ;  /* 0x000000ffff0a7224 */ /* 0x002fe400078e00a7 */
[----:B------:R-:W-:Y:S01]  /*1b90*/  IMAD.MOV.U32 R11, RZ, RZ, R166 ;  /* 0x000000ffff0b7224 */ /* 0x000fe200078e00a6 */
[----:B--2---:R-:W-:-:S04]  /*1ba0*/  IADD3 R14, P0, R26, UR20, RZ ;  /* 0x000000141a0e7c10 */ /* 0x004fc8000ff1e0ff */
[----:B------:R-:W-:Y:S01]  /*1bb0*/  LDGSTS.E.BYPASS.LTC128B.128 [R169+0x2000], desc[UR18][R10.64] ;  /* 0x020000000aa97fae */ /* 0x000fe2000b901d52 */
[----:B------:R-:W-:-:S03]  /*1bc0*/  IADD3.X R15, R27, UR14, RZ, P0, !PT ;  /* 0x0000000e1b0f7c10 */ /* 0x000fc600087fe4ff */
[----:B------:R1:W-:Y:S01]  /*1bd0*/  LDGSTS.E.BYPASS.LTC128B.128 [R169+0x2800], desc[UR18][R12.64] ;  /* 0x028000000ca97fae */ /* 0x0003e2000b901d52 */
[----:B------:R-:W-:-:S03]  /*1be0*/  IADD3 R28, P0, R14, UR20, RZ ;  /* 0x000000140e1c7c10 */ /* 0x000fc6000ff1e0ff */
[----:B------:R-:W-:Y:S01]  /*1bf0*/  LDGSTS.E.BYPASS.LTC128B.128 [R169+0x3000], desc[UR18][R16.64] ;  /* 0x0300000010a97fae */ /* 0x000fe2000b901d52 */
[----:B------:R-:W-:-:S03]  /*1c00*/  IADD3.X R29, R15, UR14, RZ, P0, !PT ;  /* 0x0000000e0f1d7c10 */ /* 0x000fc600087fe4ff */
[----:B------:R-:W-:Y:S01]  /*1c10*/  LDGSTS.E.BYPASS.LTC128B.128 [R169+0x3800], desc[UR18][R22.64] ;  /* 0x0380000016a97fae */ /* 0x000fe2000b901d52 */
[----:B---3--:R-:W-:-:S03]  /*1c20*/  IADD3 R18, P0, R28, UR20, RZ ;  /* 0x000000141c127c10 */ /* 0x008fc6000ff1e0ff */
[----:B------:R-:W-:Y:S01]  /*1c30*/  LDGSTS.E.BYPASS.LTC128B.128 [R169+0x4000], desc[UR18][R26.64] ;  /* 0x040000001aa97fae */ /* 0x000fe2000b901d52 */
[----:B------:R-:W-:-:S03]  /*1c40*/  IADD3.X R19, R29, UR14, RZ, P0, !PT ;  /* 0x0000000e1d137c10 */ /* 0x000fc600087fe4ff */
[----:B------:R-:W-:Y:S01]  /*1c50*/  LDGSTS.E.BYPASS.LTC128B.128 [R169+0x4800], desc[UR18][R14.64] ;  /* 0x048000000ea97fae */ /* 0x000fe2000b901d52 */
[----:B------:R-:W-:-:S03]  /*1c60*/  LEA R164, P0, R24, UR12, 0x1 ;  /* 0x0000000c18a47c11 */ /* 0x000fc6000f8008ff */
[----:B------:R-:W-:Y:S01]  /*1c70*/  LDGSTS.E.BYPASS.LTC128B.128 [R169+0x5000], desc[UR18][R28.64] ;  /* 0x050000001ca97fae */ /* 0x000fe2000b901d52 */
[----:B------:R-:W-:-:S03]  /*1c80*/  LEA.HI.X R165, R24, UR13, R165, 0x1, P0 ;  /* 0x0000000d18a57c11 */ /* 0x000fc600080f0ca5 */
[----:B------:R2:W-:Y:S01]  /*1c90*/  LDGSTS.E.BYPASS.LTC128B.128 [R169+0x5800], desc[UR18][R18.64] ;  /* 0x0580000012a97fae */ /* 0x0005e2000b901d52 */
[----:B-1----:R-:W-:-:S03]  /*1ca0*/  LOP3.LUT R12, R5, 0x1c0, RZ, 0xc0, !PT ;  /* 0x000001c0050c7812 */ /* 0x002fc600078ec0ff */
[----:B------:R-:W0:Y:S01]  /*1cb0*/  LDGDEPBAR ;  /* 0x00000000000079af */ /* 0x000e220000000000 */
[----:B------:R-:W-:Y:S01]  /*1cc0*/  IMAD.SHL.U32 R5, R4, 0x40, RZ ;  /* 0x0000004004057824 */ /* 0x000fe200078e00ff */
[----:B------:R-:W-:Y:S02]  /*1cd0*/  LOP3.LUT R10, R12, 0x8, R3, 0xf8, !PT ;  /* 0x000000080c0a7812 */ /* 0x000fe400078ef803 */
[----:B------:R-:W-:Y:S02]  /*1ce0*/  SHF.R.U32.HI R3, RZ, 0x3, R12 ;  /* 0x00000003ff037819 */ /* 0x000fe4000001160c */
[----:B------:R-:W-:Y:S02]  /*1cf0*/  LOP3.LUT R5, R5, 0x1c0, RZ, 0xc0, !PT ;  /* 0x000001c005057812 */ /* 0x000fe400078ec0ff */
[----:B------:R-:W-:Y:S02]  /*1d00*/  LOP3.LUT R3, R10, R3, RZ, 0x3c, !PT ;  /* 0x000000030a037212 */ /* 0x000fe400078e3cff */
[----:B------:R-:W-:-:S02]  /*1d10*/  IADD3 R10, P0, R164, UR15, RZ ;  /* 0x0000000fa40a7c10 */ /* 0x000fc4000ff1e0ff */
[----:B------:R-:W-:Y:S01]  /*1d20*/  LOP3.LUT R0, R5, 0x8, R0, 0xf8, !PT ;  /* 0x0000000805007812 */ /* 0x000fe200078ef800 */
[----:B------:R-:W-:Y:S01]  /*1d30*/  IMAD R2, R2, 0x200, R3 ;  /* 0x0000020002027824 */ /* 0x000fe200078e0203 */
[----:B------:R-:W-:Y:S02]  /*1d40*/  IADD3.X R11, R165, UR11, RZ, P0, !PT ;  /* 0x0000000ba50b7c10 */ /* 0x000fe400087fe4ff */
[----:B------:R-:W-:Y:S02]  /*1d50*/  IADD3 R12, P0, R10, UR15, RZ ;  /* 0x0000000f0a0c7c10 */ /* 0x000fe4000ff1e0ff */
[----:B------:R-:W-:Y:S02]  /*1d60*/  SHF.R.U32.HI R5, RZ, 0x3, R5 ;  /* 0x00000003ff057819 */ /* 0x000fe40000011605 */
[----:B------:R-:W-:Y:S02]  /*1d70*/  IADD3.X R13, R11, UR11, RZ, P0, !PT ;  /* 0x0000000b0b0d7c10 */ /* 0x000fe400087fe4ff */
[----:B--2---:R-:W-:Y:S01]  /*1d80*/  IADD3 R18, P0, R12, UR15, RZ ;  /* 0x0000000f0c127c10 */ /* 0x004fe2000ff1e0ff */
[----:B------:R-:W-:-:S04]  /*1d90*/  DEPBAR.LE SB0, 0x0 ;  /* 0x000080000000791a */ /* 0x000fc80000000000 */
[----:B------:R-:W-:Y:S01]  /*1da0*/  BAR.SYNC.DEFER_BLOCKING 0x0 ;  /* 0x0000000000007b1d */ /* 0x000fe20000010000 */
[----:B------:R-:W-:Y:S02]  /*1db0*/  IADD3.X R19, R13, UR11, RZ, P0, !PT ;  /* 0x0000000b0d137c10 */ /* 0x000fe400087fe4ff */
[----:B------:R-:W-:Y:S02]  /*1dc0*/  IADD3 R16, P0, R18, UR15, RZ ;  /* 0x0000000f12107c10 */ /* 0x000fe4000ff1e0ff */
[----:B------:R-:W-:Y:S01]  /*1dd0*/  LOP3.LUT R5, R0, R5, RZ, 0x3c, !PT ;  /* 0x0000000500057212 */ /* 0x000fe200078e3cff */
[----:B------:R-:W-:Y:S01]  /*1de0*/  IMAD.MOV.U32 R0, RZ, RZ, 0x20 ;  /* 0x00000020ff007424 */ /* 0x000fe200078e00ff */
[----:B------:R-:W-:Y:S02]  /*1df0*/  IADD3.X R17, R19, UR11, RZ, P0, !PT ;  /* 0x0000000b13117c10 */ /* 0x000fe400087fe4ff */
[----:B------:R-:W-:Y:S01]  /*1e00*/  IADD3 R14, P0, R16, UR15, RZ ;  /* 0x0000000f100e7c10 */ /* 0x000fe2000ff1e0ff */
[----:B------:R-:W-:Y:S01]  /*1e10*/  IMAD.IADD R162, R162, 0x1, R5 ;  /* 0x00000001a2a27824 */ /* 0x000fe200078e0205 */
[----:B------:R-:W-:-:S02]  /*1e20*/  SEL R3, R0, 0xffffffe0, !P1 ;  /* 0xffffffe000037807 */ /* 0x000fc40004800000 */
[----:B------:R-:W-:Y:S02]  /*1e30*/  IADD3.X R15, R17, UR11, RZ, P0, !PT ;  /* 0x0000000b110f7c10 */ /* 0x000fe400087fe4ff */
[----:B------:R-:W-:Y:S02]  /*1e40*/  LEA R162, R162, UR5, 0x1 ;  /* 0x00000005a2a27c11 */ /* 0x000fe4000f8e08ff */
[----:B------:R-:W-:Y:S02]  /*1e50*/  LEA R161, R2, UR4, 0x1 ;  /* 0x0000000402a17c11 */ /* 0x000fe4000f8e08ff */
[----:B------:R-:W-:Y:S01]  /*1e60*/  LOP3.LUT P1, RZ, R4, 0x4, RZ, 0xc0, !PT ;  /* 0x0000000404ff7812 */ /* 0x000fe2000782c0ff */
[----:B------:R-:W-:Y:S01]  /*1e70*/  IMAD.IADD R160, R162, 0x1, R3 ;  /* 0x00000001a2a07824 */ /* 0x000fe200078e0203 */
[----:B------:R-:W-:Y:S01]  /*1e80*/  LOP3.LUT R5, R5, R120, RZ, 0xfc, !PT ;  /* 0x0000007805057212 */ /* 0x000fe200078efcff */
[----:B------:R-:W-:Y:S01]  /*1e90*/  IMAD.MOV.U32 R4, RZ, RZ, 0x40 ;  /* 0x00000040ff047424 */ /* 0x000fe200078e00ff */
[----:B------:R-:W-:Y:S01]  /*1ea0*/  @!PT LDS RZ, [RZ] ;  /* 0x00000000fffff984 */ /* 0x000fe20000000800 */
[----:B------:R-:W-:Y:S01]  /*1eb0*/  @!PT LDS RZ, [RZ] ;  /* 0x00000000fffff984 */ /* 0x000fe20000000800 */
[----:B------:R-:W-:Y:S01]  /*1ec0*/  @!PT LDS RZ, [RZ] ;  /* 0x00000000fffff984 */ /* 0x000fe20000000800 */
[----:B------:R-:W-:Y:S01]  /*1ed0*/  LDGSTS.E.BYPASS.LTC128B.128 [R169+0x6000], desc[UR18][R164.64] ;  /* 0x06000000a4a97fae */ /* 0x000fe2000b901d52 */
[----:B------:R-:W-:-:S03]  /*1ee0*/  VIADD R157, R161, 0x40 ;  /* 0x00000040a19d7836 */ /* 0x000fc60000000000 */
[----:B------:R-:W-:Y:S01]  /*1ef0*/  SEL R4, R4, 0xffffffc0, !P1 ;  /* 0xffffffc004047807 */ /* 0x000fe20004800000 */
[----:B------:R1:W-:Y:S04]  /*1f00*/  LDGSTS.E.BYPASS.LTC128B.128 [R169+0x6800], desc[UR18][R10.64] ;  /* 0x068000000aa97fae */ /* 0x0003e8000b901d52 */
[----:B------:R2:W-:Y:S01]  /*1f10*/  LDGSTS.E.BYPASS.LTC128B.128 [R169+0x7000], desc[UR18][R12.64] ;  /* 0x070000000ca97fae */ /* 0x0005e2000b901d52 */
[----:B------:R-:W-:-:S03]  /*1f20*/  IMAD.IADD R158, R162, 0x1, R4 ;  /* 0x00000001a29e7824 */ /* 0x000fc600078e0204 */
[----:B------:R-:W-:Y:S01]  /*1f30*/  LDGSTS.E.BYPASS.LTC128B.128 [R169+0x7800], desc[UR18][R18.64] ;  /* 0x0780000012a97fae */ /* 0x000fe2000b901d52 */
[----:B------:R-:W-:-:S03]  /*1f40*/  IMAD.IADD R156, R3, 0x1, R158 ;  /* 0x00000001039c7824 */ /* 0x000fc600078e029e */
[----:B------:R3:W-:Y:S04]  /*1f50*/  LDGSTS.E.BYPASS.LTC128B.128 [R169+0x8000], desc[UR18][R16.64] ;  /* 0x0800000010a97fae */ /* 0x0007e8000b901d52 */
[----:B------:R-:W-:Y:S01]  /*1f60*/  LDGSTS.E.BYPASS.LTC128B.128 [R169+0x8800], desc[UR18][R14.64] ;  /* 0x088000000ea97fae */ /* 0x000fe2000b901d52 */
[----:B-1----:R-:W-:-:S04]  /*1f70*/  IADD3 R10, P0, R14, UR15, RZ ;  /* 0x0000000f0e0a7c10 */ /* 0x002fc8000ff1e0ff */
[----:B------:R-:W-:Y:S02]  /*1f80*/  IADD3.X R11, R15, UR11, RZ, P0, !PT ;  /* 0x0000000b0f0b7c10 */ /* 0x000fe400087fe4ff */
[----:B------:R-:W-:Y:S02]  /*1f90*/  IADD3 R8, P0, R10, UR15, RZ ;  /* 0x0000000f0a087c10 */ /* 0x000fe4000ff1e0ff */
[----:B--2---:R-:W-:Y:S01]  /*1fa0*/  LEA R12, R2, UR5, 0x1 ;  /* 0x00000005020c7c11 */ /* 0x004fe2000f8e08ff */
[----:B------:R-:W-:Y:S01]  /*1fb0*/  LDGSTS.E.BYPASS.LTC128B.128 [R169+0x9000], desc[UR18][R10.64] ;  /* 0x090000000aa97fae */ /* 0x000fe2000b901d52 */
        /* <DEDUP_REMOVED lines=8> */
[----:B------:R-:W4:Y:S04]  /*2040*/  LDSM.16.M88.4 R36, [R12+0x2000] ;  /* 0x002000000c24783b */ /* 0x000f280000000200 */
[----:B---3--:R-:W3:Y:S01]  /*2050*/  LDSM.16.M88.4 R16, [R12+0x3000] ;  /* 0x003000000c10783b */ /* 0x008ee20000000200 */
[----:B------:R-:W-:-:S03]  /*2060*/  @P0 VIADD R157, R161, 0xffffffc0 ;  /* 0xffffffc0a19d0836 */ /* 0x000fc60000000000 */
[----:B------:R-:W5:Y:S01]  /*2070*/  LDSM.16.M88.4 R84, [R12+0x3800] ;  /* 0x003800000c54783b */ /* 0x000f620000000200 */
[----:B------:R-:W-:Y:S01]  /*2080*/  IMAD.IADD R144, R0, 0x1, R157 ;  /* 0x0000000100907824 */ /* 0x000fe200078e029d */
[----:B------:R-:W-:Y:S01]  /*2090*/  LOP3.LUT R0, R122, 0xffffffe0, RZ, 0xc0, !PT ;  /* 0xffffffe07a007812 */ /* 0x000fe200078ec0ff */
[C---:B------:R-:W-:Y:S01]  /*20a0*/  VIADD R151, R157.reuse, 0x800 ;  /* 0x000008009d977836 */ /* 0x040fe20000000000 */
[----:B------:R-:W5:Y:S01]  /*20b0*/  LDSM.16.M88.4 R76, [R12+0x4000] ;  /* 0x004000000c4c783b */ /* 0x000f620000000200 */
[----:B------:R-:W-:Y:S01]  /*20c0*/  SHF.R.S32.HI R122, RZ, 0x1f, R122 ;  /* 0x0000001fff7a7819 */ /* 0x000fe2000001147a */
[----:B------:R-:W-:Y:S02]  /*20d0*/  VIADD R150, R157, 0x1000 ;  /* 0x000010009d967836 */ /* 0x000fe40000000000 */
[----:B------:R-:W5:Y:S01]  /*20e0*/  LDSM.16.M88.4 R68, [R12+0x4800] ;  /* 0x004800000c44783b */ /* 0x000f620000000200 */
[C---:B------:R-:W-:Y:S02]  /*20f0*/  IMAD.IADD R0, R123.reuse, 0x1, -R0 ;  /* 0x000000017b007824 */ /* 0x040fe400078e0a00 */
[----:B------:R-:W-:Y:S01]  /*2100*/  IMAD.SHL.U32 R123, R123, 0x2, RZ ;  /* 0x000000027b7b7824 */ /* 0x000fe200078e00ff */
[----:B------:R-:W5:Y:S01]  /*2110*/  LDSM.16.M88.4 R60, [R12+0x5000] ;  /* 0x005000000c3c783b */ /* 0x000f620000000200 */
[----:B------:R-:W-:-:S02]  /*2120*/  VIADD R149, R157, 0x1800 ;  /* 0x000018009d957836 */ /* 0x000fc40000000000 */
[C---:B------:R-:W-:Y:S01]  /*2130*/  VIADD R148, R157.reuse, 0x2000 ;  /* 0x000020009d947836 */ /* 0x040fe20000000000 */
[----:B-1----:R-:W1:Y:S01]  /*2140*/  LDSM.16.M88.4 R8, [R12+0x5800] ;  /* 0x005800000c08783b */ /* 0x002e620000000200 */
[C---:B------:R-:W-:Y:S02]  /*2150*/  VIADD R147, R157.reuse, 0x2800 ;  /* 0x000028009d937836 */ /* 0x040fe40000000000 */
[C---:B------:R-:W-:Y:S01]  /*2160*/  VIADD R146, R157.reuse, 0x3000 ;  /* 0x000030009d927836 */ /* 0x040fe20000000000 */
[----:B------:R-:W-:Y:S01]  /*2170*/  LDSM.16.M88.4 R112, [R160] ;  /* 0x00000000a070783b */ /* 0x000fe20000000200 */
[----:B------:R-:W-:-:S03]  /*2180*/  VIADD R145, R157, 0x3800 ;  /* 0x000038009d917836 */ /* 0x000fc60000000000 */
[----:B------:R-:W1:Y:S01]  /*2190*/  LDSM.16.M88.4 R20, [R159+0x800] ;  /* 0x000800009f14783b */ /* 0x000e620000000200 */
[C---:B--2---:R-:W-:Y:S03]  /*21a0*/  HMMA.16816.F32 R32, R52.reuse, R28, RZ ;  /* 0x0000001c3420723c */ /* 0x044fe600000018ff */
[----:B------:R-:W2:Y:S04]  /*21b0*/  LDSM.16.M88.4 R116, [R159] ;  /* 0x000000009f74783b */ /* 0x000ea80000000200 */
[----:B------:R-:W2:Y:S01]  /*21c0*/  LDSM.16.M88.4 R12, [R159+0x1000] ;  /* 0x001000009f0c783b */ /* 0x000ea20000000200 */
[C---:B------:R-:W-:Y:S03]  /*21d0*/  HMMA.16816.F32 R28, R52.reuse, R30, RZ ;  /* 0x0000001e341c723c */ /* 0x040fe600000018ff */
[----:B------:R-:W-:Y:S03]  /*21e0*/  LDSM.16.M88.4 R48, [R157] ;  /* 0x000000009d30783b */ /* 0x000fe60000000200 */
[C---:B----4-:R-:W-:Y:S01]  /*21f0*/  HMMA.16816.F32 R40, R52.reuse, R36, RZ ;  /* 0x000000243428723c */ /* 0x050fe200000018ff */
[----:B------:R-:W-:Y:S04]  /*2200*/  LDSM.16.M88.4 R92, [R159+0x3800] ;  /* 0x003800009f5c783b */ /* 0x000fe80000000200 */
[----:B------:R-:W-:Y:S01]  /*2210*/  LDSM.16.M88.4 R44, [R157+0x800] ;  /* 0x000800009d2c783b */ /* 0x000fe20000000200 */
[C---:B---3--:R-:W-:Y:S03]  /*2220*/  HMMA.16816.F32 R24, R52.reuse, R16, RZ ;  /* 0x000000103418723c */ /* 0x048fe600000018ff */
[----:B------:R-:W-:Y:S03]  /*2230*/  LDSM.16.M88.4 R108, [R159+0x1800] ;  /* 0x001800009f6c783b */ /* 0x000fe60000000200 */
[C---:B------:R-:W-:Y:S01]  /*2240*/  HMMA.16816.F32 R36, R52.reuse, R38, RZ ;  /* 0x000000263424723c */ /* 0x040fe200000018ff */
[----:B------:R-:W-:Y:S04]  /*2250*/  LDSM.16.M88.4 R96, [R159+0x3000] ;  /* 0x003000009f60783b */ /* 0x000fe80000000200 */
[----:B------:R-:W-:Y:S01]  /*2260*/  LDSM.16.M88.4 R104, [R159+0x2000] ;  /* 0x002000009f68783b */ /* 0x000fe20000000200 */
[C---:B-----5:R-:W-:Y:S03]  /*2270*/  HMMA.16816.F32 R88, R52.reuse, R84, RZ ;  /* 0x000000543458723c */ /* 0x060fe600000018ff */
        /* <DEDUP_REMOVED lines=11> */
[----:B------:R-:W-:Y:S01]  /*2330*/  HMMA.16816.F32 R52, R52, R10, RZ ;  /* 0x0000000a3434723c */ /* 0x000fe200000018ff */
[----:B------:R-:W1:Y:S05]  /*2340*/  LDSM.16.M88.4 R8, [R158] ;  /* 0x000000009e08783b */ /* 0x000e6a0000000200 */
[C---:B------:R-:W-:Y:S06]  /*2350*/  HMMA.16816.F32 R32, R112.reuse, R20, R32 ;  /* 0x000000147020723c */ /* 0x040fec0000001820 */
[C---:B------:R-:W-:Y:S01]  /*2360*/  HMMA.16816.F32 R28, R112.reuse, R22, R28 ;  /* 0x00000016701c723c */ /* 0x040fe2000000181c */
[----:B------:R-:W3:Y:S05]  /*2370*/  LDSM.16.M88.4 R20, [R157+0x1000] ;  /* 0x001000009d14783b */ /* 0x000eea0000000200 */
[C---:B--2---:R-:W-:Y:S06]  /*2380*/  HMMA.16816.F32 R40, R112.reuse, R116, R40 ;  /* 0x000000747028723c */ /* 0x044fec0000001828 */
[C---:B------:R-:W-:Y:S06]  /*2390*/  HMMA.16816.F32 R24, R112.reuse, R12, R24 ;  /* 0x0000000c7018723c */ /* 0x040fec0000001818 */
[C---:B------:R-:W-:Y:S01]  /*23a0*/  HMMA.16816.F32 R36, R112.reuse, R118, R36 ;  /* 0x000000767024723c */ /* 0x040fe20000001824 */
[----:B------:R-:W-:Y:S05]  /*23b0*/  LDSM.16.M88.4 R116, [R144] ;  /* 0x000000009074783b */ /* 0x000fea0000000200 */
[----:B------:R-:W-:Y:S01]  /*23c0*/  HMMA.16816.F32 R16, R112, R14, R16 ;  /* 0x0000000e7010723c */ /* 0x000fe20000001810 */
[----:B------:R-:W2:Y:S05]  /*23d0*/  LDSM.16.M88.4 R12, [R156] ;  /* 0x000000009c0c783b */ /* 0x000eaa0000000200 */
[----:B-1----:R-:W-:Y:S06]  /*23e0*/  HMMA.16816.F32 R40, R8, R48, R40 ;  /* 0x000000300828723c */ /* 0x002fec0000001828 */
[----:B------:R-:W-:Y:S06]  /*23f0*/  HMMA.16816.F32 R56, R112, R92, R56 ;  /* 0x0000005c7038723c */ /* 0x000fec0000001838 */
[C---:B---3--:R-:W-:Y:S06]  /*2400*/  HMMA.16816.F32 R24, R8.reuse, R20, R24 ;  /* 0x000000140818723c */ /* 0x048fec0000001818 */
[----:B------:R-:W-:Y:S01]  /*2410*/  HMMA.16816.F32 R36, R8, R50, R36 ;  /* 0x000000320824723c */ /* 0x000fe20000001824 */
[----:B------:R-:W-:Y:S01]  /*2420*/  SHF.R.S32.HI R21, RZ, 0x1f, R0 ;  /* 0x0000001fff157819 */ /* 0x000fe20000011400 */
[----:B------:R-:W1:Y:S03]  /*2430*/  LDSM.16.M88.4 R48, [R144+0x800] ;  /* 0x000800009030783b */ /* 0x000e660000000200 */
[----:B------:R-:W-:Y:S01]  /*2440*/  LEA.HI R168, R21, R0, RZ, 0x2 ;  /* 0x0000000015a87211 */ /* 0x000fe200078f10ff */
[----:B------:R-:W-:Y:S01]  /*2450*/  IMAD R21, R7, 0x10, R124 ;  /* 0x0000001007157824 */ /* 0x000fe200078e027c */
[----:B------:R-:W-:Y:S01]  /*2460*/  HMMA.16816.F32 R52, R112, R94, R52 ;  /* 0x0000005e7034723c */ /* 0x000fe20000001834 */
[----:B------:R-:W3:Y:S01]  /*2470*/  LDSM.16.M88.4 R92, [R157+0x1800] ;  /* 0x001800009d5c783b */ /* 0x000ee20000000200 */
[----:B------:R-:W-:Y:S01]  /*2480*/  SHF.R.S32.HI R168, RZ, 0x2, R168 ;  /* 0x00000002ffa87819 */ /* 0x000fe200000114a8 */
[----:B------:R-:W-:-:S03]  /*2490*/  VIADD R0, R6, 0xffffffff ;  /* 0xffffffff06007836 */ /* 0x000fc60000000000 */
[----:B------:R-:W-:Y:S01]  /*24a0*/  IADD3 R20, R21, 0x1, R168 ;  /* 0x0000000115147810 */ /* 0x000fe20007ffe0a8 */
[C---:B------:R-:W-:Y:S01]  /*24b0*/  HMMA.16816.F32 R32, R8.reuse, R44, R32 ;  /* 0x0000002c0820723c */ /* 0x040fe20000001820 */
[C---:B------:R-:W-:Y:S01]  /*24c0*/  ISETP.GT.AND P0, PT, R0.reuse, R163, PT ;  /* 0x000000a30000720c */ /* 0x040fe20003f04270 */
[----:B------:R-:W-:Y:S01]  /*24d0*/  IMAD.SHL.U32 R0, R0, 0x80, RZ ;  /* 0x0000008000007824 */ /* 0x000fe200078e00ff */
[----:B------:R-:W-:Y:S02]  /*24e0*/  IADD3 R20, R121, -UR17, R20 ;  /* 0x8000001179147c10 */ /* 0x000fe4000fffe014 */
[----:B------:R-:W-:Y:S01]  /*24f0*/  LEA.HI R21, R122, R7, RZ, 0x2 ;  /* 0x000000077a157211 */ /* 0x000fe200078f10ff */
[----:B------:R-:W-:Y:S01]  /*2500*/  HMMA.16816.F32 R28, R8, R46, R28 ;  /* 0x0000002e081c723c */ /* 0x000fe2000000181c */
[----:B------:R-:W4:Y:S01]  /*2510*/  LDSM.16.M88.4 R44, [R144+0x1000] ;  /* 0x00100000902c783b */ /* 0x000f220000000200 */
[----:B------:R-:W-:Y:S01]  /*2520*/  VIADD R20, R20, UR16 ;  /* 0x0000001014147c36 */ /* 0x000fe20008000000 */
[----:B------:R-:W-:-:S03]  /*2530*/  LOP3.LUT R2, R0, 0x6, R123, 0xf8, !PT ;  /* 0x0000000600027812 */ /* 0x000fc600078ef87b */
[----:B--2---:R-:W-:Y:S01]  /*2540*/  HMMA.16816.F32 R40, R12, R116, R40 ;  /* 0x000000740c28723c */ /* 0x004fe20000001828 */
[C---:B------:R-:W-:Y:S02]  /*2550*/  VIMNMX R139, R20.reuse, R121, PT ;  /* 0x00000079148b7248 */ /* 0x040fe40003fe0100 */
[----:B------:R-:W-:Y:S02]  /*2560*/  VIADDMNMX R137, R20, 0x8, R121, PT ;  /* 0x0000000814897846 */ /* 0x000fe40003800179 */
[C---:B------:R-:W-:Y:S01]  /*2570*/  LOP3.LUT R20, R2.reuse, 0x8, RZ, 0xfc, !PT ;  /* 0x0000000802147812 */ /* 0x040fe200078efcff */
[----:B------:R-:W-:Y:S01]  /*2580*/  HMMA.16816.F32 R88, R112, R108, R88 ;  /* 0x0000006c7058723c */ /* 0x000fe20000001858 */
[-C--:B------:R-:W-:Y:S02]  /*2590*/  ISETP.GE.AND P4, PT, R2, R139.reuse, PT ;  /* 0x0000008b0200720c */ /* 0x080fe40003f86270 */
[C---:B------:R-:W-:Y:S02]  /*25a0*/  ISETP.GE.AND P3, PT, R20.reuse, R139, PT ;  /* 0x0000008b1400720c */ /* 0x040fe40003f66270 */
[----:B------:R-:W-:Y:S01]  /*25b0*/  ISETP.GE.AND P5, PT, R20, R137, PT ;  /* 0x000000891400720c */ /* 0x000fe20003fa6270 */
[----:B------:R-:W-:Y:S06]  /*25c0*/  HMMA.16816.F32 R36, R12, R118, R36 ;  /* 0x000000760c24723c */ /* 0x000fec0000001824 */
[C---:B------:R-:W-:Y:S06]  /*25d0*/  HMMA.16816.F32 R64, R112.reuse, R96, R64 ;  /* 0x000000607040723c */ /* 0x040fec0000001840 */
[----:B------:R-:W-:Y:S01]  /*25e0*/  HMMA.16816.F32 R60, R112, R98, R60 ;  /* 0x00000062703c723c */ /* 0x000fe2000000183c */
[----:B------:R-:W-:-:S04]  /*25f0*/  LOP3.LUT R96, R2, 0x1, RZ, 0xfc, !PT ;  /* 0x0000000102607812 */ /* 0x000fc800078efcff */
[C---:B------:R-:W-:Y:S01]  /*2600*/  ISETP.GE.AND P2, PT, R96.reuse, R139, PT ;  /* 0x0000008b6000720c */ /* 0x040fe20003f46270 */
[----:B------:R-:W-:Y:S01]  /*2610*/  HMMA.16816.F32 R16, R8, R22, R16 ;  /* 0x000000160810723c */ /* 0x000fe20000001810 */
[----:B------:R-:W-:Y:S02]  /*2620*/  LOP3.LUT R98, R21, 0xfffffffc, RZ, 0xc0, !PT ;  /* 0xfffffffc15627812 */ /* 0x000fe400078ec0ff */
[----:B------:R-:W-:Y:S01]  /*2630*/  ISETP.GE.AND P1, PT, R96, R137, PT ;  /* 0x000000896000720c */ /* 0x000fe20003f26270 */
[----:B------:R-:W-:Y:S02]  /*2640*/  LDSM.16.M88.4 R20, [R144+0x1800] ;  /* 0x001800009014783b */ /* 0x000fe40000000200 */
[----:B------:R-:W-:Y:S01]  /*2650*/  IMAD.IADD R175, R7, 0x1, -R98 ;  /* 0x0000000107af7824 */ /* 0x000fe200078e0a62 */
[----:B-1----:R-:W-:Y:S01]  /*2660*/  HMMA.16816.F32 R32, R12, R48, R32 ;  /* 0x000000300c20723c */ /* 0x002fe20000001820 */
[----:B------:R-:W1:Y:S01]  /*2670*/  LDSM.16.M88.4 R96, [R157+0x2000] ;  /* 0x002000009d60783b */ /* 0x000e620000000200 */
[----:B------:R-:W-:-:S02]  /*2680*/  FSEL R7, R40, -INF , !P4 ;  /* 0xff80000028077808 */ /* 0x000fc40006000000 */
[C---:B------:R-:W-:Y:S02]  /*2690*/  ISETP.GE.AND P4, PT, R2.reuse, R137, PT ;  /* 0x000000890200720c */ /* 0x040fe40003f86270 */
[C---:B------:R-:W-:Y:S01]  /*26a0*/  HMMA.16816.F32 R84, R112.reuse, R110, R84 ;  /* 0x0000006e7054723c */ /* 0x040fe20000001854 */
[C---:B------:R-:W-:Y:S02]  /*26b0*/  LOP3.LUT R40, R2.reuse, 0x10, RZ, 0xfc, !PT ;  /* 0x0000001002287812 */ /* 0x040fe400078efcff */
[----:B------:R-:W-:Y:S02]  /*26c0*/  LOP3.LUT R48, R2, 0x9, RZ, 0xfc, !PT ;  /* 0x0000000902307812 */ /* 0x000fe400078efcff */
[----:B------:R-:W-:Y:S01]  /*26d0*/  FSEL R142, R43, -INF , !P1 ;  /* 0xff8000002b8e7808 */ /* 0x000fe20004800000 */
[----:B------:R-:W-:Y:S01]  /*26e0*/  HMMA.16816.F32 R80, R112, R104, R80 ;  /* 0x000000687050723c */ /* 0x000fe20000001850 */
[----:B------:R-:W-:Y:S02]  /*26f0*/  FSEL R141, R36, -INF , !P3 ;  /* 0xff800000248d7808 */ /* 0x000fe40005800000 */
[----:B------:R-:W-:-:S02]  /*2700*/  FSEL R136, R42, -INF , !P4 ;  /* 0xff8000002a887808 */ /* 0x000fc40006000000 */
[C---:B------:R-:W-:Y:S01]  /*2710*/  ISETP.GE.AND P1, PT, R40.reuse, R139, PT ;  /* 0x0000008b2800720c */ /* 0x040fe20003f26270 */
[----:B---3--:R-:W-:Y:S01]  /*2720*/  HMMA.16816.F32 R88, R8, R92, R88 ;  /* 0x0000005c0858723c */ /* 0x008fe20000001858 */
[----:B------:R-:W-:Y:S02]  /*2730*/  ISETP.GE.AND P3, PT, R40, R137, PT ;  /* 0x000000892800720c */ /* 0x000fe40003f66270 */
[----:B------:R-:W-:Y:S02]  /*2740*/  ISETP.GE.AND P4, PT, R48, R139, PT ;  /* 0x0000008b3000720c */ /* 0x000fe40003f86270 */
[----:B------:R-:W-:Y:S01]  /*2750*/  LOP3.LUT R40, R2, 0x11, RZ, 0xfc, !PT ;  /* 0x0000001102287812 */ /* 0x000fe200078efcff */
[----:B------:R-:W-:Y:S01]  /*2760*/  HMMA.16816.F32 R28, R12, R50, R28 ;  /* 0x000000320c1c723c */ /* 0x000fe2000000181c */
[----:B------:R-:W-:Y:S02]  /*2770*/  FSEL R152, R38, -INF , !P5 ;  /* 0xff80000026987808 */ /* 0x000fe40006800000 */
[----:B------:R-:W-:-:S02]  /*2780*/  FSEL R93, R37, -INF , !P4 ;  /* 0xff800000255d7808 */ /* 0x000fc40006000000 */
[----:B------:R-:W-:Y:S01]  /*2790*/  FSEL R49, R41, -INF , !P2 ;  /* 0xff80000029317808 */ /* 0x000fe20005000000 */
[----:B----4-:R-:W-:Y:S01]  /*27a0*/  HMMA.16816.F32 R24, R12, R44, R24 ;  /* 0x0000002c0c18723c */ /* 0x010fe20000001818 */
[C---:B------:R-:W-:Y:S02]  /*27b0*/  ISETP.GE.AND P5, PT, R40.reuse, R139, PT ;  /* 0x0000008b2800720c */ /* 0x040fe40003fa6270 */
[-C--:B------:R-:W-:Y:S02]  /*27c0*/  ISETP.GE.AND P4, PT, R40, R137.reuse, PT ;  /* 0x000000892800720c */ /* 0x080fe40003f86270 */
[----:B------:R-:W2:Y:S01]  /*27d0*/  LDSM.16.M88.4 R40, [R144+0x2000] ;  /* 0x002000009028783b */ /* 0x000ea20000000200 */
[----:B------:R-:W-:Y:S01]  /*27e0*/  ISETP.GE.AND P2, PT, R48, R137, PT ;  /* 0x000000893000720c */ /* 0x000fe20003f46270 */
[----:B------:R-:W-:Y:S01]  /*27f0*/  HMMA.16816.F32 R84, R8, R94, R84 ;  /* 0x0000005e0854723c */ /* 0x000fe20000001854 */
[----:B------:R-:W-:Y:S02]  /*2800*/  LOP3.LUT R36, R2, 0x18, RZ, 0xfc, !PT ;  /* 0x0000001802247812 */ /* 0x000fe400078efcff */
[----:B------:R-:W-:-:S02]  /*2810*/  FSEL R170, R39, -INF , !P2 ;  /* 0xff80000027aa7808 */ /* 0x000fc40005000000 */
[----:B------:R-:W-:Y:S01]  /*2820*/  FSEL R45, R32, -INF , !P1 ;  /* 0xff800000202d7808 */ /* 0x000fe20004800000 */
[----:B------:R-:W-:Y:S01]  /*2830*/  HMMA.16816.F32 R16, R12, R46, R16 ;  /* 0x0000002e0c10723c */ /* 0x000fe20000001810 */
[C---:B------:R-:W-:Y:S02]  /*2840*/  ISETP.GE.AND P2, PT, R36.reuse, R139, PT ;  /* 0x0000008b2400720c */ /* 0x040fe40003f46270 */
[----:B------:R-:W-:Y:S02]  /*2850*/  ISETP.GE.AND P1, PT, R36, R137, PT ;  /* 0x000000892400720c */ /* 0x000fe40003f26270 */
[----:B------:R-:W3:Y:S01]  /*2860*/  LDSM.16.M88.4 R36, [R157+0x2800] ;  /* 0x002800009d24783b */ /* 0x000ee20000000200 */
[----:B-1----:R-:W-:Y:S01]  /*2870*/  HMMA.16816.F32 R80, R8, R96, R80 ;  /* 0x000000600850723c */ /* 0x002fe20000001850 */
[C---:B------:R-:W-:Y:S02]  /*2880*/  LOP3.LUT R44, R2.reuse, 0x19, RZ, 0xfc, !PT ;  /* 0x00000019022c7812 */ /* 0x040fe400078efcff */
[----:B------:R-:W-:-:S02]  /*2890*/  LOP3.LUT R32, R2, 0x20, RZ, 0xfc, !PT ;  /* 0x0000002002207812 */ /* 0x000fc400078efcff */
[----:B------:R-:W-:Y:S01]  /*28a0*/  FSEL R95, R33, -INF , !P5 ;  /* 0xff800000215f7808 */ /* 0x000fe20006800000 */
[----:B------:R-:W-:Y:S01]  /*28b0*/  HMMA.16816.F32 R88, R12, R20, R88 ;  /* 0x000000140c58723c */ /* 0x000fe20000001858 */
[----:B------:R-:W-:Y:S02]  /*28c0*/  FSEL R138, R35, -INF , !P4 ;  /* 0xff800000238a7808 */ /* 0x000fe40006000000 */
[----:B------:R-:W-:Y:S02]  /*28d0*/  FSEL R143, R28, -INF , !P2 ;  /* 0xff8000001c8f7808 */ /* 0x000fe40005000000 */
[----:B------:R-:W-:Y:S01]  /*28e0*/  FSEL R132, R34, -INF , !P3 ;  /* 0xff80000022847808 */ /* 0x000fe20005800000 */
[----:B------:R-:W-:Y:S01]  /*28f0*/  HMMA.16816.F32 R76, R112, R106, R76 ;  /* 0x0000006a704c723c */ /* 0x000fe2000000184c */
[----:B------:R-:W-:Y:S02]  /*2900*/  ISETP.GE.AND P5, PT, R44, R137, PT ;  /* 0x000000892c00720c */ /* 0x000fe40003fa6270 */
[----:B------:R-:W-:-:S02]  /*2910*/  ISETP.GE.AND P4, PT, R32, R139, PT ;  /* 0x0000008b2000720c */ /* 0x000fc40003f86270 */
[----:B------:R-:W-:Y:S01]  /*2920*/  LOP3.LUT R28, R2, 0x28, RZ, 0xfc, !PT ;  /* 0x00000028021c7812 */ /* 0x000fe200078efcff */
[C---:B------:R-:W-:Y:S01]  /*2930*/  HMMA.16816.F32 R72, R112.reuse, R100, R72 ;  /* 0x000000647048723c */ /* 0x040fe20000001848 */
[----:B------:R-:W-:Y:S02]  /*2940*/  ISETP.GE.AND P3, PT, R44, R139, PT ;  /* 0x0000008b2c00720c */ /* 0x000fe40003f66270 */
[----:B------:R-:W-:Y:S02]  /*2950*/  ISETP.GE.AND P2, PT, R32, R137, PT ;  /* 0x000000892000720c */ /* 0x000fe40003f46270 */
        /* <DEDUP_REMOVED lines=8> */
[----:B------:R-:W-:Y:S01]  /*29e0*/  ISETP.GE.AND P4, PT, R28, R137, PT ;  /* 0x000000891c00720c */ /* 0x000fe20003f86270 */
[----:B--2---:R-:W-:Y:S01]  /*29f0*/  HMMA.16816.F32 R80, R12, R40, R80 ;  /* 0x000000280c50723c */ /* 0x004fe20000001850 */
[C---:B------:R-:W-:Y:S01]  /*2a00*/  ISETP.GE.AND P1, PT, R32.reuse, R139, PT ;  /* 0x0000008b2000720c */ /* 0x040fe20003f26270 */
[----:B------:R-:W1:Y:S01]  /*2a10*/  LDSM.16.M88.4 R28, [R157+0x3000] ;  /* 0x003000009d1c783b */ /* 0x000e620000000200 */
[----:B------:R-:W-:-:S02]  /*2a20*/  ISETP.GE.AND P3, PT, R32, R137, PT ;  /* 0x000000892000720c */ /* 0x000fc40003f66270 */
[C---:B------:R-:W-:Y:S01]  /*2a30*/  LOP3.LUT R24, R2.reuse, 0x29, RZ, 0xfc, !PT ;  /* 0x0000002902187812 */ /* 0x040fe200078efcff */
[----:B------:R-:W2:Y:S01]  /*2a40*/  LDSM.16.M88.4 R32, [R144+0x2800] ;  /* 0x002800009020783b */ /* 0x000ea20000000200 */
[----:B------:R-:W-:Y:S01]  /*2a50*/  LOP3.LUT R20, R2, 0x30, RZ, 0xfc, !PT ;  /* 0x0000003002147812 */ /* 0x000fe200078efcff */
[C---:B------:R-:W-:Y:S01]  /*2a60*/  HMMA.16816.F32 R76, R8.reuse, R98, R76 ;  /* 0x00000062084c723c */ /* 0x040fe2000000184c */
[----:B------:R-:W-:Y:S02]  /*2a70*/  FSEL R131, R25, -INF , !P1 ;  /* 0xff80000019837808 */ /* 0x000fe40004800000 */
[----:B------:R-:W-:Y:S02]  /*2a80*/  FSEL R50, R27, -INF , !P3 ;  /* 0xff8000001b327808 */ /* 0x000fe40005800000 */
[----:B------:R-:W-:Y:S01]  /*2a90*/  FSEL R135, R16, -INF , !P5 ;  /* 0xff80000010877808 */ /* 0x000fe20006800000 */
[----:B---3--:R-:W-:Y:S01]  /*2aa0*/  HMMA.16816.F32 R72, R8, R36, R72 ;  /* 0x000000240848723c */ /* 0x008fe20000001848 */
[----:B------:R-:W-:-:S02]  /*2ab0*/  FSEL R44, R26, -INF , !P2 ;  /* 0xff8000001a2c7808 */ /* 0x000fc40005000000 */
[----:B------:R-:W-:Y:S02]  /*2ac0*/  ISETP.GE.AND P1, PT, R24, R137, PT ;  /* 0x000000891800720c */ /* 0x000fe40003f26270 */
[-C--:B------:R-:W-:Y:S01]  /*2ad0*/  ISETP.GE.AND P3, PT, R20, R139.reuse, PT ;  /* 0x0000008b1400720c */ /* 0x080fe20003f66270 */
[----:B------:R-:W-:Y:S01]  /*2ae0*/  HMMA.16816.F32 R68, R8, R38, R68 ;  /* 0x000000260844723c */ /* 0x000fe20000001844 */
[----:B------:R-:W-:Y:S02]  /*2af0*/  LOP3.LUT R16, R2, 0x38, RZ, 0xfc, !PT ;  /* 0x0000003802107812 */ /* 0x000fe400078efcff */
[----:B------:R-:W-:Y:S02]  /*2b00*/  ISETP.GE.AND P2, PT, R24, R139, PT ;  /* 0x0000008b1800720c */ /* 0x000fe40003f46270 */
[----:B------:R-:W-:Y:S02]  /*2b10*/  FSEL R130, R19, -INF , !P1 ;  /* 0xff80000013827808 */ /* 0x000fe40004800000 */
[----:B------:R-:W-:-:S02]  /*2b20*/  FSEL R129, R88, -INF , !P3 ;  /* 0xff80000058817808 */ /* 0x000fc40005800000 */
[----:B------:R-:W-:Y:S02]  /*2b30*/  FSEL R48, R18, -INF , !P4 ;  /* 0xff80000012307808 */ /* 0x000fe40006000000 */
[----:B------:R-:W-:Y:S01]  /*2b40*/  FSEL R133, R17, -INF , !P2 ;  /* 0xff80000011857808 */ /* 0x000fe20005000000 */
[----:B------:R-:W-:Y:S01]  /*2b50*/  HMMA.16816.F32 R76, R12, R42, R76 ;  /* 0x0000002a0c4c723c */ /* 0x000fe2000000184c */
[C---:B------:R-:W-:Y:S02]  /*2b60*/  ISETP.GE.AND P1, PT, R16.reuse, R139, PT ;  /* 0x0000008b1000720c */ /* 0x040fe40003f26270 */
[-C--:B------:R-:W-:Y:S02]  /*2b70*/  ISETP.GE.AND P3, PT, R16, R137.reuse, PT ;  /* 0x000000891000720c */ /* 0x080fe40003f66270 */
[----:B------:R-:W3:Y:S01]  /*2b80*/  LDSM.16.M88.4 R16, [R157+0x3800] ;  /* 0x003800009d10783b */ /* 0x000ee20000000200 */
[----:B------:R-:W-:Y:S02]  /*2b90*/  ISETP.GE.AND P5, PT, R20, R137, PT ;  /* 0x000000891400720c */ /* 0x000fe40003fa6270 */
[----:B------:R-:W-:-:S02]  /*2ba0*/  LOP3.LUT R20, R2, 0x31, RZ, 0xfc, !PT ;  /* 0x0000003102147812 */ /* 0x000fc400078efcff */
[----:B------:R-:W-:Y:S01]  /*2bb0*/  LOP3.LUT R26, R2, 0x39, RZ, 0xfc, !PT ;  /* 0x00000039021a7812 */ /* 0x000fe200078efcff */
[----:B-1----:R-:W-:Y:S01]  /*2bc0*/  HMMA.16816.F32 R64, R8, R28, R64 ;  /* 0x0000001c0840723c */ /* 0x002fe20000001840 */
[C---:B------:R-:W-:Y:S02]  /*2bd0*/  ISETP.GE.AND P4, PT, R20.reuse, R139, PT ;  /* 0x0000008b1400720c */ /* 0x040fe40003f86270 */
[----:B------:R-:W-:Y:S02]  /*2be0*/  ISETP.GE.AND P2, PT, R20, R137, PT ;  /* 0x000000891400720c */ /* 0x000fe40003f46270 */
[----:B------:R-:W-:Y:S01]  /*2bf0*/  LOP3.LUT R24, R2, 0x40, RZ, 0xfc, !PT ;  /* 0x0000004002187812 */ /* 0x000fe200078efcff */
[----:B------:R-:W1:Y:S01]  /*2c00*/  LDSM.16.M88.4 R20, [R144+0x3000] ;  /* 0x003000009014783b */ /* 0x000e620000000200 */
[----:B------:R-:W-:Y:S01]  /*2c10*/  FSEL R100, R90, -INF , !P5 ;  /* 0xff8000005a647808 */ /* 0x000fe20006800000 */
[----:B--2---:R-:W-:Y:S01]  /*2c20*/  HMMA.16816.F32 R72, R12, R32, R72 ;  /* 0x000000200c48723c */ /* 0x004fe20000001848 */
[----:B------:R-:W-:-:S02]  /*2c30*/  FSEL R51, R89, -INF , !P4 ;  /* 0xff80000059337808 */ /* 0x000fc40006000000 */
[----:B------:R-:W-:Y:S02]  /*2c40*/  FSEL R108, R91, -INF , !P2 ;  /* 0xff8000005b6c7808 */ /* 0x000fe40005000000 */
[----:B------:R-:W-:Y:S01]  /*2c50*/  FSEL R127, R84, -INF , !P1 ;  /* 0xff800000547f7808 */ /* 0x000fe20004800000 */
[----:B------:R-:W-:Y:S01]  /*2c60*/  HMMA.16816.F32 R60, R8, R30, R60 ;  /* 0x0000001e083c723c */ /* 0x000fe2000000183c */
[C---:B------:R-:W-:Y:S02]  /*2c70*/  ISETP.GE.AND P5, PT, R26.reuse, R139, PT ;  /* 0x0000008b1a00720c */ /* 0x040fe40003fa6270 */
[----:B------:R-:W-:Y:S02]  /*2c80*/  ISETP.GE.AND P4, PT, R26, R137, PT ;  /* 0x000000891a00720c */ /* 0x000fe40003f86270 */
[C---:B------:R-:W-:Y:S01]  /*2c90*/  ISETP.GE.AND P2, PT, R24.reuse, R139, PT ;  /* 0x0000008b1800720c */ /* 0x040fe20003f46270 */
[----:B------:R-:W-:Y:S01]  /*2ca0*/  HMMA.16816.F32 R68, R12, R34, R68 ;  /* 0x000000220c44723c */ /* 0x000fe20000001844 */
[----:B------:R-:W-:-:S02]  /*2cb0*/  ISETP.GE.AND P1, PT, R24, R137, PT ;  /* 0x000000891800720c */ /* 0x000fc40003f26270 */
[C---:B------:R-:W-:Y:S02]  /*2cc0*/  LOP3.LUT R26, R2.reuse, 0x41, RZ, 0xfc, !PT ;  /* 0x00000041021a7812 */ /* 0x040fe400078efcff */
[----:B------:R-:W-:Y:S02]  /*2cd0*/  LOP3.LUT R24, R2, 0x48, RZ, 0xfc, !PT ;  /* 0x0000004802187812 */ /* 0x000fe400078efcff */
[----:B------:R-:W-:Y:S02]  /*2ce0*/  FSEL R106, R86, -INF , !P3 ;  /* 0xff800000566a7808 */ /* 0x000fe40005800000 */
[----:B------:R-:W-:Y:S02]  /*2cf0*/  FSEL R125, R85, -INF , !P5 ;  /* 0xff800000557d7808 */ /* 0x000fe40006800000 */
[----:B------:R-:W-:Y:S02]  /*2d00*/  FSEL R110, R87, -INF , !P4 ;  /* 0xff800000576e7808 */ /* 0x000fe40006000000 */
[----:B------:R-:W-:Y:S01]  /*2d10*/  FSEL R123, R80, -INF , !P2 ;  /* 0xff800000507b7808 */ /* 0x000fe20005000000 */
[----:B---3--:R-:W-:Y:S01]  /*2d20*/  HMMA.16816.F32 R56, R8, R16, R56 ;  /* 0x000000100838723c */ /* 0x008fe20000001838 */
[----:B------:R-:W-:-:S02]  /*2d30*/  ISETP.GE.AND P3, PT, R26, R139, PT ;  /* 0x0000008b1a00720c */ /* 0x000fc40003f66270 */
[----:B------:R-:W-:Y:S02]  /*2d40*/  ISETP.GE.AND P5, PT, R26, R137, PT ;  /* 0x000000891a00720c */ /* 0x000fe40003fa6270 */
[C---:B------:R-:W-:Y:S01]  /*2d50*/  ISETP.GE.AND P4, PT, R24.reuse, R139, PT ;  /* 0x0000008b1800720c */ /* 0x040fe20003f86270 */
[----:B------:R-:W-:Y:S01]  /*2d60*/  HMMA.16816.F32 R52, R8, R18, R52 ;  /* 0x000000120834723c */ /* 0x000fe20000001834 */
[----:B------:R-:W-:Y:S02]  /*2d70*/  ISETP.GE.AND P2, PT, R24, R137, PT ;  /* 0x000000891800720c */ /* 0x000fe40003f46270 */
[----:B------:R-:W2:Y:S01]  /*2d80*/  LDSM.16.M88.4 R24, [R144+0x3800] ;  /* 0x003800009018783b */ /* 0x000ea20000000200 */
[----:B------:R-:W-:Y:S01]  /*2d90*/  LOP3.LUT R28, R2, 0x49, RZ, 0xfc, !PT ;  /* 0x00000049021c7812 */ /* 0x000fe200078efcff */
[----:B------:R-:W-:-:S04]  /*2da0*/  DEPBAR.LE SB0, 0x0 ;  /* 0x000080000000791a */ /* 0x000fc80000000000 */
[----:B------:R-:W-:Y:S01]  /*2db0*/  FSEL R116, R82, -INF , !P1 ;  /* 0xff80000052747808 */ /* 0x000fe20004800000 */
[C---:B-1----:R-:W-:Y:S01]  /*2dc0*/  HMMA.16816.F32 R64, R12.reuse, R20, R64 ;  /* 0x000000140c40723c */ /* 0x042fe20000001840 */
[----:B------:R-:W-:Y:S02]  /*2dd0*/  FSEL R109, R81, -INF , !P3 ;  /* 0xff800000516d7808 */ /* 0x000fe40005800000 */
[C---:B------:R-:W-:Y:S02]  /*2de0*/  ISETP.GE.AND P1, PT, R28.reuse, R139, PT ;  /* 0x0000008b1c00720c */ /* 0x040fe40003f26270 */
[----:B------:R-:W-:Y:S01]  /*2df0*/  ISETP.GE.AND P3, PT, R28, R137, PT ;  /* 0x000000891c00720c */ /* 0x000fe20003f66270 */
[----:B------:R-:W-:Y:S01]  /*2e00*/  HMMA.16816.F32 R60, R12, R22, R60 ;  /* 0x000000160c3c723c */ /* 0x000fe2000000183c */
[----:B------:R-:W-:Y:S02]  /*2e10*/  LOP3.LUT R28, R2, 0x50, RZ, 0xfc, !PT ;  /* 0x00000050021c7812 */ /* 0x000fe400078efcff */
[----:B------:R-:W-:-:S02]  /*2e20*/  FSEL R126, R83, -INF , !P5 ;  /* 0xff800000537e7808 */ /* 0x000fc40006800000 */
[----:B------:R-:W-:Y:S02]  /*2e30*/  FSEL R121, R76, -INF , !P4 ;  /* 0xff8000004c797808 */ /* 0x000fe40006000000 */
[C---:B------:R-:W-:Y:S02]  /*2e40*/  ISETP.GE.AND P5, PT, R28.reuse, R139, PT ;  /* 0x0000008b1c00720c */ /* 0x040fe40003fa6270 */
[----:B------:R-:W-:Y:S02]  /*2e50*/  ISETP.GE.AND P4, PT, R28, R137, PT ;  /* 0x000000891c00720c */ /* 0x000fe40003f86270 */
[C---:B------:R-:W-:Y:S02]  /*2e60*/  LOP3.LUT R30, R2.reuse, 0x51, RZ, 0xfc, !PT ;  /* 0x00000051021e7812 */ /* 0x040fe400078efcff */
[C---:B------:R-:W-:Y:S02]  /*2e70*/  LOP3.LUT R16, R2.reuse, 0x58, RZ, 0xfc, !PT ;  /* 0x0000005802107812 */ /* 0x040fe400078efcff */
[----:B------:R-:W-:-:S02]  /*2e80*/  LOP3.LUT R20, R2, 0x59, RZ, 0xfc, !PT ;  /* 0x0000005902147812 */ /* 0x000fc400078efcff */
        /* <DEDUP_REMOVED lines=15> */
[C---:B------:R-:W-:Y:S02]  /*2f80*/  ISETP.GE.AND P1, PT, R8.reuse, R139, PT ;  /* 0x0000008b0800720c */ /* 0x040fe40003f26270 */
[----:B------:R-:W-:Y:S02]  /*2f90*/  ISETP.GE.AND P3, PT, R8, R137, PT ;  /* 0x000000890800720c */ /* 0x000fe40003f66270 */
[C---:B------:R-:W-:Y:S02]  /*2fa0*/  ISETP.GE.AND P5, PT, R10.reuse, R139, PT ;  /* 0x0000008b0a00720c */ /* 0x040fe40003fa6270 */
[----:B------:R-:W-:-:S02]  /*2fb0*/  ISETP.GE.AND P4, PT, R10, R137, PT ;  /* 0x000000890a00720c */ /* 0x000fc40003f86270 */
[C---:B--2---:R-:W-:Y:S01]  /*2fc0*/  HMMA.16816.F32 R8, R12.reuse, R24, R56 ;  /* 0x000000180c08723c */ /* 0x044fe20000001838 */
[----:B------:R-:W-:Y:S02]  /*2fd0*/  FSEL R124, R78, -INF , !P2 ;  /* 0xff8000004e7c7808 */ /* 0x000fe40005000000 */
[----:B------:R-:W-:Y:S02]  /*2fe0*/  ISETP.GE.AND P2, PT, R30, R139, PT ;  /* 0x0000008b1e00720c */ /* 0x000fe40003f46270 */
[----:B------:R-:W-:Y:S01]  /*2ff0*/  LOP3.LUT R16, R2, 0x68, RZ, 0xfc, !PT ;  /* 0x0000006802107812 */ /* 0x000fe200078efcff */
[----:B------:R-:W-:Y:S01]  /*3000*/  HMMA.16816.F32 R12, R12, R26, R52 ;  /* 0x0000001a0c0c723c */ /* 0x000fe20000001834 */
[----:B------:R-:W-:Y:S02]  /*3010*/  FSEL R115, R73, -INF , !P2 ;  /* 0xff80000049737808 */ /* 0x000fe40005000000 */
[----:B------:R-:W-:Y:S02]  /*3020*/  ISETP.GE.AND P2, PT, R20, R137, PT ;  /* 0x000000891400720c */ /* 0x000fe40003f46270 */
[----:B------:R-:W-:-:S02]  /*3030*/  LOP3.LUT R18, R2, 0x69, RZ, 0xfc, !PT ;  /* 0x0000006902127812 */ /* 0x000fc400078efcff */
[----:B------:R-:W-:Y:S02]  /*3040*/  FSEL R112, R71, -INF , !P2 ;  /* 0xff80000047707808 */ /* 0x000fe40005000000 */
[----:B------:R-:W-:Y:S02]  /*3050*/  FSEL R113, R64, -INF , !P1 ;  /* 0xff80000040717808 */ /* 0x000fe40004800000 */
[C---:B------:R-:W-:Y:S02]  /*3060*/  ISETP.GE.AND P2, PT, R16.reuse, R139, PT ;  /* 0x0000008b1000720c */ /* 0x040fe40003f46270 */
[----:B------:R-:W-:Y:S02]  /*3070*/  ISETP.GE.AND P1, PT, R16, R137, PT ;  /* 0x000000891000720c */ /* 0x000fe40003f26270 */
[----:B------:R-:W-:Y:S02]  /*3080*/  FSEL R104, R66, -INF , !P3 ;  /* 0xff80000042687808 */ /* 0x000fe40005800000 */
[----:B------:R-:W-:-:S02]  /*3090*/  FSEL R107, R65, -INF , !P5 ;  /* 0xff800000416b7808 */ /* 0x000fc40006800000 */
[C---:B------:R-:W-:Y:S02]  /*30a0*/  ISETP.GE.AND P3, PT, R18.reuse, R139, PT ;  /* 0x0000008b1200720c */ /* 0x040fe40003f66270 */
[----:B------:R-:W-:Y:S02]  /*30b0*/  ISETP.GE.AND P5, PT, R18, R137, PT ;  /* 0x000000891200720c */ /* 0x000fe40003fa6270 */
[C---:B------:R-:W-:Y:S02]  /*30c0*/  LOP3.LUT R16, R2.reuse, 0x70, RZ, 0xfc, !PT ;  /* 0x0000007002107812 */ /* 0x040fe400078efcff */
[----:B------:R-:W-:Y:S02]  /*30d0*/  LOP3.LUT R18, R2, 0x71, RZ, 0xfc, !PT ;  /* 0x0000007102127812 */ /* 0x000fe400078efcff */
[----:B------:R-:W-:Y:S02]  /*30e0*/  FSEL R102, R67, -INF , !P4 ;  /* 0xff80000043667808 */ /* 0x000fe40006000000 */
[----:B------:R-:W-:-:S02]  /*30f0*/  FSEL R105, R60, -INF , !P2 ;  /* 0xff8000003c697808 */ /* 0x000fc40005000000 */
[C---:B------:R-:W-:Y:S02]  /*3100*/  ISETP.GE.AND P4, PT, R16.reuse, R139, PT ;  /* 0x0000008b1000720c */ /* 0x040fe40003f86270 */
[----:B------:R-:W-:Y:S02]  /*3110*/  ISETP.GE.AND P2, PT, R16, R137, PT ;  /* 0x000000891000720c */ /* 0x000fe40003f46270 */
[----:B------:R-:W-:Y:S02]  /*3120*/  FSEL R66, R62, -INF , !P1 ;  /* 0xff8000003e427808 */ /* 0x000fe40004800000 */
[----:B------:R-:W-:Y:S02]  /*3130*/  LOP3.LUT R16, R2, 0x78, RZ, 0xfc, !PT ;  /* 0x0000007802107812 */ /* 0x000fe400078efcff */
[----:B------:R-:W-:Y:S02]  /*3140*/  ISETP.GE.AND P1, PT, R18, R139, PT ;  /* 0x0000008b1200720c */ /* 0x000fe40003f26270 */
[----:B------:R-:W-:-:S02]  /*3150*/  LOP3.LUT R2, R2, 0x79, RZ, 0xfc, !PT ;  /* 0x0000007902027812 */ /* 0x000fc400078efcff */
[----:B------:R-:W-:Y:S02]  /*3160*/  FSEL R101, R61, -INF , !P3 ;  /* 0xff8000003d657808 */ /* 0x000fe40005800000 */
[----:B------:R-:W-:Y:S02]  /*3170*/  FSEL R64, R63, -INF , !P5 ;  /* 0xff8000003f407808 */ /* 0x000fe40006800000 */
[----:B------:R-:W-:Y:S02]  /*3180*/  FSEL R65, R8, -INF , !P4 ;  /* 0xff80000008417808 */ /* 0x000fe40006000000 */
[----:B------:R-:W-:Y:S02]  /*3190*/  FSEL R52, R10, -INF , !P2 ;  /* 0xff8000000a347808 */ /* 0x000fe40005000000 */
[----:B------:R-:W-:Y:S02]  /*31a0*/  FSEL R59, R9, -INF , !P1 ;  /* 0xff800000093b7808 */ /* 0x000fe40004800000 */
[----:B------:R-:W-:-:S02]  /*31b0*/  ISETP.GE.AND P3, PT, R18, R137, PT ;  /* 0x000000891200720c */ /* 0x000fc40003f66270 */
[-C--:B------:R-:W-:Y:S02]  /*31c0*/  ISETP.GE.AND P5, PT, R16, R139.reuse, PT ;  /* 0x0000008b1000720c */ /* 0x080fe40003fa6270 */
[----:B------:R-:W-:Y:S02]  /*31d0*/  ISETP.GE.AND P4, PT, R2, R139, PT ;  /* 0x0000008b0200720c */ /* 0x000fe40003f86270 */
[-C--:B------:R-:W-:Y:S02]  /*31e0*/  ISETP.GE.AND P2, PT, R16, R137.reuse, PT ;  /* 0x000000891000720c */ /* 0x080fe40003f46270 */
[----:B------:R-:W-:Y:S02]  /*31f0*/  ISETP.GE.AND P1, PT, R2, R137, PT ;  /* 0x000000890200720c */ /* 0x000fe40003f26270 */
[----:B------:R-:W-:Y:S02]  /*3200*/  FSEL R40, R11, -INF , !P3 ;  /* 0xff8000000b287808 */ /* 0x000fe40005800000 */
[----:B------:R-:W-:-:S02]  /*3210*/  FSEL R55, R12, -INF , !P5 ;  /* 0xff8000000c377808 */ /* 0x000fc40006800000 */
[----:B------:R-:W-:Y:S02]  /*3220*/  FSEL R53, R13, -INF , !P4 ;  /* 0xff8000000d357808 */ /* 0x000fe40006000000 */
[----:B------:R-:W-:Y:S02]  /*3230*/  FSEL R36, R14, -INF , !P2 ;  /* 0xff8000000e247808 */ /* 0x000fe40005000000 */
[----:B------:R-:W-:Y:S01]  /*3240*/  FSEL R30, R15, -INF , !P1 ;  /* 0xff8000000f1e7808 */ /* 0x000fe20004800000 */
[----:B------:R-:W-:Y:S06]  /*3250*/  @!P0 BRA `(.L_x_6252) ;  /* 0x0000000400708947 */ /* 0x000fec0003800000 */
[----:B------:R-:W-:Y:S05]  /*3260*/  @P6 BRA `(.L_x_6253) ;  /* 0x0000000000e46947 */ /* 0x000fea0003800000 */
[----:B------:R-:W1:Y:S01]  /*3270*/  LDC R9, c[0x0][0x380] ;  /* 0x0000e000ff097b82 */ /* 0x000e620000000800 */
[C---:B------:R-:W-:Y:S02]  /*3280*/  IADD3 R14, R0.reuse, -0x80, RZ ;  /* 0xffffff80000e7810 */ /* 0x040fe40007ffe0ff */
        /* <DEDUP_REMOVED lines=55> */
.L_x_6253:
[----:B------:R-:W-:-:S04]  /*3600*/  ULEA UR6, -UR6, URZ, 0x7 ;  /* 0x0000003f06067291 */ /* 0x000fc8000f8e393f */
[----:B------:R-:W-:Y:S02]  /*3610*/  USHF.R.S32.HI UR4, URZ, 0x1f, UR6 ;  /* 0x0000001f3f047899 */ /* 0x000fe40008011406 */
[----:B------:R-:W-:-:S04]  /*3620*/  MOV R10, UR6 ;  /* 0x00000006000a7c02 */ /* 0x000fc80008000f00 */
[----:B------:R-:W-:-:S07]  /*3630*/  MOV R9, UR4 ;  /* 0x0000000400097c02 */ /* 0x000fce0008000f00 */
.L_x_6254:
        /* <DEDUP_REMOVED lines=30> */
.L_x_6252:
        /* <DEDUP_REMOVED lines=67> */
[----:B------:R-:W-:-:S03]  /*3c50*/  IADD3 R154, R3, R155, RZ ;  /* 0x0000009b039a7210 */ /* 0x000fc60007ffe0ff */
[----:B------:R-:W-:Y:S04]  /*3c60*/  LDSM.16.MT88.4 R68, [R153+0x6000] ;  /* 0x006000009944783b */ /* 0x000fe80000004200 */
[----:B------:R-:W-:Y:S04]  /*3c70*/  LDSM.16.MT88.4 R84, [R154+0x6000] ;  /* 0x006000009a54783b */ /* 0x000fe80000004200 */
[----:B------:R-:W-:Y:S04]  /*3c80*/  LDSM.16.MT88.4 R12, [R155+0x6800] ;  /* 0x006800009b0c783b */ /* 0x000fe80000004200 */
[----:B------:R-:W-:Y:S01]  /*3c90*/  LDSM.16.MT88.4 R24, [R154+0x6800] ;  /* 0x006800009a18783b */ /* 0x000fe20000004200 */
[----:B-1----:R-:W-:-:S03]  /*3ca0*/  FMNMX.FTZ R11, R0, R11, !PT ;  /* 0x0000000b000b7209 */ /* 0x002fc60007810000 */
[----:B------:R-:W-:Y:S01]  /*3cb0*/  LDSM.16.MT88.4 R20, [R153+0x6800] ;  /* 0x006800009914783b */ /* 0x000fe20000004200 */
[----:B--2---:R-:W-:-:S03]  /*3cc0*/  FMNMX.FTZ R9, R8, R9, !PT ;  /* 0x0000000908097209 */ /* 0x004fc60007810000 */
[----:B------:R-:W1:Y:S04]  /*3cd0*/  SHFL.BFLY PT, R2, R11, 0x1, 0x1f ;  /* 0x0c201f000b027f89 */ /* 0x000e6800000e0000 */
[----:B------:R-:W2:Y:S01]  /*3ce0*/  SHFL.BFLY PT, R0, R9, 0x1, 0x1f ;  /* 0x0c201f0009007f89 */ /* 0x000ea200000e0000 */
[----:B-1----:R-:W-:-:S04]  /*3cf0*/  FMNMX.FTZ R2, R11, R2, !PT ;  /* 0x000000020b027209 */ /* 0x002fc80007810000 */
[C---:B------:R-:W-:Y:S01]  /*3d00*/  FSETP.NEU.FTZ.AND P1, PT, R2.reuse, -INF , PT ;  /* 0xff8000000200780b */ /* 0x040fe20003f3d000 */
[----:B------:R-:W-:Y:S01]  /*3d10*/  FMUL.FTZ R62, R2, UR4 ;  /* 0x00000004023e7c20 */ /* 0x000fe20008410000 */
[----:B--2---:R-:W-:-:S04]  /*3d20*/  FMNMX.FTZ R0, R9, R0, !PT ;  /* 0x0000000009007209 */ /* 0x004fc80007810000 */
        /* <DEDUP_REMOVED lines=15> */
[----:B------:R-:W-:Y:S01]  /*3e20*/  IADD3 R152, R3, R153, RZ ;  /* 0x0000009903987210 */ /* 0x000fe20007ffe0ff */
[----:B------:R-:W-:Y:S01]  /*3e30*/  MUFU.EX2 R58, R58 ;  /* 0x0000003a003a7308 */ /* 0x000fe20000000800 */
[--C-:B------:R-:W-:Y:S01]  /*3e40*/  FFMA.FTZ R37, R143, UR4, -R62.reuse ;  /* 0x000000048f257c23 */ /* 0x100fe2000801083e */
[--C-:B------:R-:W-:Y:S01]  /*3e50*/  FFMA.FTZ R34, R97, UR4, -R62.reuse ;  /* 0x0000000461227c23 */ /* 0x100fe2000801083e */
[--C-:B------:R-:W-:Y:S01]  /*3e60*/  FFMA.FTZ R39, R132, UR4, -R33.reuse ;  /* 0x0000000484277c23 */ /* 0x100fe20008010821 */
[----:B------:R-:W2:Y:S01]  /*3e70*/  LDSM.16.MT88.4 R16, [R152+0x6000] ;  /* 0x006000009810783b */ /* 0x000ea20000004200 */
        /* <DEDUP_REMOVED lines=53> */
[----:B------:R-:W-:Y:S01]  /*41d0*/  FADD.FTZ R49, R58, R49 ;  /* 0x000000313a317221 */ /* 0x000fe20000010000 */
[----:B------:R-:W-:Y:S01]  /*41e0*/  FADD.FTZ R47, R56, R47 ;  /* 0x0000002f382f7221 */ /* 0x000fe20000010000 */
[--C-:B------:R-:W-:Y:S01]  /*41f0*/  FFMA.FTZ R65, R65, UR4, -R62.reuse ;  /* 0x0000000441417c23 */ /* 0x100fe2000801083e */
[--C-:B------:R-:W-:Y:S01]  /*4200*/  FFMA.FTZ R64, R59, UR4, -R62.reuse ;  /* 0x000000043b407c23 */ /* 0x100fe2000801083e */
[----:B------:R-:W-:Y:S01]  /*4210*/  FADD.FTZ R54, R54, R49 ;  /* 0x0000003136367221 */ /* 0x000fe20000010000 */
[--C-:B------:R-:W-:Y:S01]  /*4220*/  FFMA.FTZ R55, R55, UR4, -R62.reuse ;  /* 0x0000000437377c23 */ /* 0x100fe2000801083e */
[----:B------:R-:W-:Y:S01]  /*4230*/  MUFU.EX2 R42, R42 ;  /* 0x0000002a002a7308 */ /* 0x000fe20000000800 */
[----:B------:R-:W-:Y:S01]  /*4240*/  FFMA.FTZ R62, R53, UR4, -R62 ;  /* 0x00000004353e7c23 */ /* 0x000fe2000801083e */
[----:B------:R-:W-:Y:S01]  /*4250*/  FADD.FTZ R41, R41, R54 ;  /* 0x0000003629297221 */ /* 0x000fe20000010000 */
[----:B------:R-:W-:-:S05]  /*4260*/  FFMA.FTZ R52, R52, UR4, -R33 ;  /* 0x0000000434347c23 */ /* 0x000fca0008010821 */
[----:B------:R-:W3:Y:S01]  /*4270*/  MUFU.EX2 R35, R35 ;  /* 0x0000002300237308 */ /* 0x000ee20000000800 */
[----:B----4-:R-:W-:-:S07]  /*4280*/  F2FP.F16.F32.PACK_AB R79, R45, R46 ;  /* 0x0000002e2d4f723e */ /* 0x010fce00000000ff */
[C---:B-1----:R-:W-:Y:S01]  /*4290*/  HMMA.16816.F32 R96, R76.reuse, R92, RZ ;  /* 0x0000005c4c60723c */ /* 0x042fe200000018ff */
[----:B------:R-:W-:Y:S05]  /*42a0*/  MUFU.EX2 R37, R37 ;  /* 0x0000002500257308 */ /* 0x000fea0000000800 */
[C---:B------:R-:W-:Y:S03]  /*42b0*/  HMMA.16816.F32 R92, R76.reuse, R94, RZ ;  /* 0x0000005e4c5c723c */ /* 0x040fe600000018ff */
[----:B------:R-:W1:Y:S01]  /*42c0*/  MUFU.EX2 R34, R34 ;  /* 0x0000002200227308 */ /* 0x000e620000000800 */
[C---:B---3--:R-:W-:Y:S01]  /*42d0*/  F2FP.F16.F32.PACK_AB R8, R35.reuse, R42 ;  /* 0x0000002a2308723e */ /* 0x048fe200000000ff */
[----:B------:R-:W-:Y:S01]  /*42e0*/  FADD.FTZ R42, R42, R41 ;  /* 0x000000292a2a7221 */ /* 0x000fe20000010000 */
[----:B------:R-:W-:Y:S03]  /*42f0*/  HMMA.16816.F32 R88, R76, R84, RZ ;  /* 0x000000544c58723c */ /* 0x000fe600000018ff */
[----:B------:R-:W-:-:S02]  /*4300*/  FADD.FTZ R42, R35, R42 ;  /* 0x0000002a232a7221 */ /* 0x000fc40000010000 */
[----:B------:R-:W-:Y:S01]  /*4310*/  MUFU.EX2 R39, R39 ;  /* 0x0000002700277308 */ /* 0x000fe20000000800 */
[C---:B------:R-:W-:Y:S06]  /*4320*/  HMMA.16816.F32 R80, R76.reuse, R68, RZ ;  /* 0x000000444c50723c */ /* 0x040fec00000018ff */
[----:B------:R-:W-:Y:S01]  /*4330*/  HMMA.16816.F32 R84, R76, R86, RZ ;  /* 0x000000564c54723c */ /* 0x000fe200000018ff */
[----:B------:R-:W3:Y:S01]  /*4340*/  MUFU.EX2 R38, R38 ;  /* 0x0000002600267308 */ /* 0x000ee20000000800 */
[----:B-1----:R-:W-:Y:S01]  /*4350*/  F2FP.F16.F32.PACK_AB R10, R34, R37 ;  /* 0x00000025220a723e */ /* 0x002fe200000000ff */
[----:B------:R-:W-:-:S03]  /*4360*/  FADD.FTZ R37, R37, R42 ;  /* 0x0000002a25257221 */ /* 0x000fc60000010000 */
[C---:B------:R-:W-:Y:S01]  /*4370*/  HMMA.16816.F32 R68, R76.reuse, R70, RZ ;  /* 0x000000464c44723c */ /* 0x040fe200000018ff */
[----:B------:R-:W-:Y:S02]  /*4380*/  FADD.FTZ R34, R34, R37 ;  /* 0x0000002522227221 */ /* 0x000fe40000010000 */
[----:B------:R-:W-:Y:S03]  /*4390*/  MUFU.EX2 R32, R32 ;  /* 0x0000002000207308 */ /* 0x000fe60000000800 */
[C---:B--2---:R-:W-:Y:S05]  /*43a0*/  HMMA.16816.F32 R72, R76.reuse, R16, RZ ;  /* 0x000000104c48723c */ /* 0x044fea00000018ff */
[----:B------:R-:W1:Y:S01]  /*43b0*/  MUFU.EX2 R29, R29 ;  /* 0x0000001d001d7308 */ /* 0x000e620000000800 */
[----:B------:R-:W-:Y:S01]  /*43c0*/  HMMA.16816.F32 R76, R76, R18, RZ ;  /* 0x000000124c4c723c */ /* 0x000fe200000018ff */
[----:B---3--:R-:W-:Y:S01]  /*43d0*/  F2FP.F16.F32.PACK_AB R9, R38, R39 ;  /* 0x000000272609723e */ /* 0x008fe200000000ff */
[----:B------:R-:W2:Y:S05]  /*43e0*/  LDSM.16.MT88.4 R16, [R152+0x6800] ;  /* 0x006800009810783b */ /* 0x000eaa0000004200 */
        /* <DEDUP_REMOVED lines=17> */
[C---:B--2---:R-:W-:Y:S05]  /*4500*/  HMMA.16816.F32 R72, R8.reuse, R16, R72 ;  /* 0x000000100848723c */ /* 0x044fea0000001848 */
[----:B------:R-:W2:Y:S01]  /*4510*/  MUFU.EX2 R43, R43 ;  /* 0x0000002b002b7308 */ /* 0x000ea20000000800 */
        /* <DEDUP_REMOVED lines=8> */
[----:B--2---:R-:W-:Y:S01]  /*45a0*/  F2FP.F16.F32.PACK_AB R11, R43, R48 ;  /* 0x000000302b0b723e */ /* 0x004fe200000000ff */
[----:B------:R-:W2:Y:S02]  /*45b0*/  MUFU.EX2 R50, R50 ;  /* 0x0000003200327308 */ /* 0x000ea40000000800 */
[----:B------:R-:W-:-:S04]  /*45c0*/  FADD.FTZ R7, R7, R28 ;  /* 0x0000001c07077221 */ /* 0x000fc80000010000 */
[----:B------:R-:W-:Y:S01]  /*45d0*/  FADD.FTZ R4, R4, R7 ;  /* 0x0000000704047221 */ /* 0x000fe20000010000 */
[C---:B-1----:R-:W-:Y:S01]  /*45e0*/  HMMA.16816.F32 R96, R8.reuse, R12, R96 ;  /* 0x0000000c0860723c */ /* 0x042fe20000001860 */
[----:B------:R-:W-:Y:S05]  /*45f0*/  MUFU.EX2 R51, R51 ;  /* 0x0000003300337308 */ /* 0x000fea0000000800 */
[C---:B------:R-:W-:Y:S01]  /*4600*/  HMMA.16816.F32 R92, R8.reuse, R14, R92 ;  /* 0x0000000e085c723c */ /* 0x040fe2000000185c */
[----:B------:R-:W1:Y:S02]  /*4610*/  LDSM.16.MT88.4 R12, [R155+0x7800] ;  /* 0x007800009b0c783b */ /* 0x000e640000004200 */
        /* <DEDUP_REMOVED lines=11> */
[----:B------:R-:W1:Y:S01]  /*46d0*/  MUFU.EX2 R63, R63 ;  /* 0x0000003f003f7308 */ /* 0x000e620000000800 */
[----:B------:R-:W-:Y:S01]  /*46e0*/  HMMA.16816.F32 R76, R8, R18, R76 ;  /* 0x00000012084c723c */ /* 0x000fe2000000184c */
[----:B------:R-:W5:Y:S06]  /*46f0*/  LDSM.16.MT88.4 R16, [R152+0x7800] ;  /* 0x007800009810783b */ /* 0x000f6c0000004200 */
[----:B--2---:R-:W-:Y:S01]  /*4700*/  F2FP.F16.F32.PACK_AB R8, R50, R3 ;  /* 0x000000033208723e */ /* 0x004fe200000000ff */
        /* <DEDUP_REMOVED lines=99> */
[----:B---3--:R-:W-:Y:S03]  /*4d40*/  HMMA.16816.F32 R88, R8, R24, R88 ;  /* 0x000000180858723c */ /* 0x008fe60000001858 */
[----:B------:R-:W-:-:S02]  /*4d50*/  FADD.FTZ R39, R39, R12 ;  /* 0x0000000c27277221 */ /* 0x000fc40000010000 */
[----:B------:R-:W2:Y:S01]  /*4d60*/  LDSM.16.MT88.4 R12, [R155+0x9800] ;  /* 0x009800009b0c783b */ /* 0x000ea20000004200 */
[C---:B------:R-:W-:Y:S01]  /*4d70*/  HMMA.16816.F32 R84, R8.reuse, R26, R84 ;  /* 0x0000001a0854723c */ /* 0x040fe20000001854 */
[----:B------:R-:W-:Y:S01]  /*4d80*/  FADD.FTZ R39, R38, R39 ;  /* 0x0000002726277221 */ /* 0x000fe20000010000 */
[--C-:B------:R-:W-:Y:S01]  /*4d90*/  FFMA.FTZ R25, R40, UR4, -R33.reuse ;  /* 0x0000000428197c23 */ /* 0x100fe20008010821 */
[----:B------:R-:W-:Y:S01]  /*4da0*/  FFMA.FTZ R24, R36, UR4, -R33 ;  /* 0x0000000424187c23 */ /* 0x000fe20008010821 */
        /* <DEDUP_REMOVED lines=65> */
.L_x_6259:
        /* <DEDUP_REMOVED lines=66> */
.L_x_6256:
        /* <DEDUP_REMOVED lines=26> */
[----:B------:R-:W-:Y:S03]  /*5780*/  ISETP.GT.AND P0, PT, R176, R163, PT ;  /* 0x000000a3b000720c */ /* 0x000fe60003f04270 */
        /* <DEDUP_REMOVED lines=12> */
[C---:B--2---:R-:W-:Y:S06]  /*5850*/  HMMA.16816.F32 R4, R104.reuse, R108, RZ ;  /* 0x0000006c6804723c */ /* 0x044fec00000018ff */
[C---:B------:R-:W-:Y:S01]  /*5860*/  HMMA.16816.F32 R8, R104.reuse, R110, RZ ;  /* 0x0000006e6808723c */ /* 0x040fe200000018ff */
[----:B------:R-:W-:Y:S05]  /*5870*/  LDSM.16.M88.4 R108, [R160] ;  /* 0x00000000a06c783b */ /* 0x000fea0000000200 */
[C---:B---3--:R-:W-:Y:S06]  /*5880*/  HMMA.16816.F32 R12, R104.reuse, R112, RZ ;  /* 0x00000070680c723c */ /* 0x048fec00000018ff */
[C---:B------:R-:W-:Y:S01]  /*5890*/  HMMA.16816.F32 R16, R104.reuse, R114, RZ ;  /* 0x000000726810723c */ /* 0x040fe200000018ff */
[----:B------:R-:W2:Y:S05]  /*58a0*/  LDSM.16.M88.4 R112, [R159] ;  /* 0x000000009f70783b */ /* 0x000eaa0000000200 */
[C---:B----4-:R-:W-:Y:S06]  /*58b0*/  HMMA.16816.F32 R20, R104.reuse, R116, RZ ;  /* 0x000000746814723c */ /* 0x050fec00000018ff */
[C---:B------:R-:W-:Y:S01]  /*58c0*/  HMMA.16816.F32 R24, R104.reuse, R118, RZ ;  /* 0x000000766818723c */ /* 0x040fe200000018ff */
[----:B------:R-:W3:Y:S05]  /*58d0*/  LDSM.16.M88.4 R116, [R159+0x800] ;  /* 0x000800009f74783b */ /* 0x000eea0000000200 */
[C---:B-----5:R-:W-:Y:S06]  /*58e0*/  HMMA.16816.F32 R28, R104.reuse, R120, RZ ;  /* 0x00000078681c723c */ /* 0x060fec00000018ff */
[C---:B------:R-:W-:Y:S01]  /*58f0*/  HMMA.16816.F32 R32, R104.reuse, R122, RZ ;  /* 0x0000007a6820723c */ /* 0x040fe200000018ff */
[----:B------:R-:W4:Y:S05]  /*5900*/  LDSM.16.M88.4 R120, [R159+0x1000] ;  /* 0x001000009f78783b */ /* 0x000f2a0000000200 */
[C---:B-1----:R-:W-:Y:S06]  /*5910*/  HMMA.16816.F32 R36, R104.reuse, R124, RZ ;  /* 0x0000007c6824723c */ /* 0x042fec00000018ff */
[C---:B------:R-:W-:Y:S01]  /*5920*/  HMMA.16816.F32 R40, R104.reuse, R126, RZ ;  /* 0x0000007e6828723c */ /* 0x040fe200000018ff */
[----:B------:R-:W1:Y:S05]  /*5930*/  LDSM.16.M88.4 R124, [R159+0x2000] ;  /* 0x002000009f7c783b */ /* 0x000e6a0000000200 */
[C---:B------:R-:W-:Y:S06]  /*5940*/  HMMA.16816.F32 R44, R104.reuse, R128, RZ ;  /* 0x00000080682c723c */ /* 0x040fec00000018ff */
[C---:B------:R-:W-:Y:S01]  /*5950*/  HMMA.16816.F32 R48, R104.reuse, R130, RZ ;  /* 0x000000826830723c */ /* 0x040fe200000018ff */
[----:B------:R-:W-:Y:S05]  /*5960*/  LDSM.16.M88.4 R128, [R157] ;  /* 0x000000009d80783b */ /* 0x000fea0000000200 */
[C---:B------:R-:W-:Y:S06]  /*5970*/  HMMA.16816.F32 R52, R104.reuse, R132, RZ ;  /* 0x000000846834723c */ /* 0x040fec00000018ff */
[C---:B------:R-:W-:Y:S06]  /*5980*/  HMMA.16816.F32 R56, R104.reuse, R134, RZ ;  /* 0x000000866838723c */ /* 0x040fec00000018ff */
[C---:B------:R-:W-:Y:S06]  /*5990*/  HMMA.16816.F32 R60, R104.reuse, R136, RZ ;  /* 0x00000088683c723c */ /* 0x040fec00000018ff */
[----:B------:R-:W-:Y:S01]  /*59a0*/  HMMA.16816.F32 R64, R104, R138, RZ ;  /* 0x0000008a6840723c */ /* 0x000fe200000018ff */
        /* <DEDUP_REMOVED lines=9> */
[----:B------:R-:W4:Y:S05]  /*5a40*/  LDSM.16.M88.4 R120, [R158] ;  /* 0x000000009e78783b */ /* 0x000f2a0000000200 */
[C---:B------:R-:W-:Y:S06]  /*5a50*/  HMMA.16816.F32 R28, R108.reuse, R140, R28 ;  /* 0x0000008c6c1c723c */ /* 0x040fec000000181c */
[C---:B------:R-:W-:Y:S06]  /*5a60*/  HMMA.16816.F32 R32, R108.reuse, R142, R32 ;  /* 0x0000008e6c20723c */ /* 0x040fec0000001820 */
[C---:B-1----:R-:W-:Y:S06]  /*5a70*/  HMMA.16816.F32 R36, R108.reuse, R124, R36 ;  /* 0x0000007c6c24723c */ /* 0x042fec0000001824 */
[C---:B------:R-:W-:Y:S01]  /*5a80*/  HMMA.16816.F32 R40, R108.reuse, R126, R40 ;  /* 0x0000007e6c28723c */ /* 0x040fe20000001828 */
[----:B------:R-:W1:Y:S05]  /*5a90*/  LDSM.16.M88.4 R124, [R151] ;  /* 0x00000000977c783b */ /* 0x000e6a0000000200 */
[C---:B-----5:R-:W-:Y:S06]  /*5aa0*/  HMMA.16816.F32 R44, R108.reuse, R104, R44 ;  /* 0x000000686c2c723c */ /* 0x060fec000000182c */
[C---:B------:R-:W-:Y:S01]  /*5ab0*/  HMMA.16816.F32 R48, R108.reuse, R106, R48 ;  /* 0x0000006a6c30723c */ /* 0x040fe20000001830 */
[----:B------:R-:W5:Y:S05]  /*5ac0*/  LDSM.16.M88.4 R104, [R150] ;  /* 0x000000009668783b */ /* 0x000f6a0000000200 */
[C---:B--2---:R-:W-:Y:S06]  /*5ad0*/  HMMA.16816.F32 R52, R108.reuse, R112, R52 ;  /* 0x000000706c34723c */ /* 0x044fec0000001834 */
[C---:B------:R-:W-:Y:S01]  /*5ae0*/  HMMA.16816.F32 R56, R108.reuse, R114, R56 ;  /* 0x000000726c38723c */ /* 0x040fe20000001838 */
[----:B------:R-:W-:Y:S05]  /*5af0*/  LDSM.16.M88.4 R112, [R148] ;  /* 0x000000009470783b */ /* 0x000fea0000000200 */
[C---:B---3--:R-:W-:Y:S06]  /*5b00*/  HMMA.16816.F32 R60, R108.reuse, R116, R60 ;  /* 0x000000746c3c723c */ /* 0x048fec000000183c */
[----:B------:R-:W-:Y:S01]  /*5b10*/  HMMA.16816.F32 R64, R108, R118, R64 ;  /* 0x000000766c40723c */ /* 0x000fe20000001840 */
[----:B------:R-:W2:Y:S04]  /*5b20*/  LDSM.16.M88.4 R108, [R149] ;  /* 0x00000000956c783b */ /* 0x000ea80000000200 */
[----:B------:R-:W3:Y:S01]  /*5b30*/  LDSM.16.M88.4 R116, [R147] ;  /* 0x000000009374783b */ /* 0x000ee20000000200 */
[C---:B----4-:R-:W-:Y:S06]  /*5b40*/  HMMA.16816.F32 R4, R120.reuse, R128, R4 ;  /* 0x000000807804723c */ /* 0x050fec0000001804 */
[C---:B------:R-:W-:Y:S01]  /*5b50*/  HMMA.16816.F32 R8, R120.reuse, R130, R8 ;  /* 0x000000827808723c */ /* 0x040fe20000001808 */
[----:B------:R-:W4:Y:S05]  /*5b60*/  LDSM.16.M88.4 R128, [R146] ;  /* 0x000000009280783b */ /* 0x000f2a0000000200 */
[C---:B-1----:R-:W-:Y:S06]  /*5b70*/  HMMA.16816.F32 R12, R120.reuse, R124, R12 ;  /* 0x0000007c780c723c */ /* 0x042fec000000180c */
[C---:B------:R-:W-:Y:S01]  /*5b80*/  HMMA.16816.F32 R16, R120.reuse, R126, R16 ;  /* 0x0000007e7810723c */ /* 0x040fe20000001810 */
[----:B------:R-:W-:Y:S05]  /*5b90*/  LDSM.16.M88.4 R124, [R144+0x800] ;  /* 0x00080000907c783b */ /* 0x000fea0000000200 */
[C---:B-----5:R-:W-:Y:S06]  /*5ba0*/  HMMA.16816.F32 R20, R120.reuse, R104, R20 ;  /* 0x000000687814723c */ /* 0x060fec0000001814 */
[C---:B------:R-:W-:Y:S01]  /*5bb0*/  HMMA.16816.F32 R24, R120.reuse, R106, R24 ;  /* 0x0000006a7818723c */ /* 0x040fe20000001818 */
[----:B------:R-:W1:Y:S05]  /*5bc0*/  LDSM.16.M88.4 R104, [R145] ;  /* 0x000000009168783b */ /* 0x000e6a0000000200 */
[C---:B--2---:R-:W-:Y:S06]  /*5bd0*/  HMMA.16816.F32 R28, R120.reuse, R108, R28 ;  /* 0x0000006c781c723c */ /* 0x044fec000000181c */
        /* <DEDUP_REMOVED lines=8> */
[C---:B----4-:R-:W-:Y:S06]  /*5c60*/  HMMA.16816.F32 R52, R120.reuse, R128, R52 ;  /* 0x000000807834723c */ /* 0x050fec0000001834 */
[C---:B------:R-:W-:Y:S01]  /*5c70*/  HMMA.16816.F32 R56, R120.reuse, R130, R56 ;  /* 0x000000827838723c */ /* 0x040fe20000001838 */
[----:B------:R-:W-:Y:S05]  /*5c80*/  LDSM.16.M88.4 R128, [R144+0x3800] ;  /* 0x003800009080783b */ /* 0x000fea0000000200 */
[C---:B-1----:R-:W-:Y:S06]  /*5c90*/  HMMA.16816.F32 R60, R120.reuse, R104, R60 ;  /* 0x00000068783c723c */ /* 0x042fec000000183c */
[----:B------:R-:W-:Y:S01]  /*5ca0*/  HMMA.16816.F32 R64, R120, R106, R64 ;  /* 0x0000006a7840723c */ /* 0x000fe20000001840 */
[----:B------:R-:W1:Y:S04]  /*5cb0*/  LDSM.16.M88.4 R104, [R144+0x1800] ;  /* 0x001800009068783b */ /* 0x000e680000000200 */
[----:B------:R-:W-:Y:S01]  /*5cc0*/  LDSM.16.M88.4 R120, [R144+0x2800] ;  /* 0x002800009078783b */ /* 0x000fe20000000200 */
        /* <DEDUP_REMOVED lines=14> */
[C---:B------:R-:W-:Y:S06]  /*5db0*/  HMMA.16816.F32 R44, R108.reuse, R120, R44 ;  /* 0x000000786c2c723c */ /* 0x040fec000000182c */
        /* <DEDUP_REMOVED lines=74> */
.L_x_6258:
        /* <DEDUP_REMOVED lines=30> */
.L_x_6257:
        /* <DEDUP_REMOVED lines=158> */
[----:B------:R-:W-:Y:S02]  /*6e20*/  ISETP.GT.AND P0, PT, R176, R163, PT ;  /* 0x000000a3b000720c */ /* 0x000fe40003f04270 */
        /* <DEDUP_REMOVED lines=283> */
.L_x_6255:
[----:B------:R-:W1:Y:S01]  /*7fe0*/  SHFL.BFLY PT, R4, R177, 0x2, 0x1f ;  /* 0x0c401f00b1047f89 */ /* 0x000e6200000e0000 */
[----:B------:R-:W-:Y:S01]  /*7ff0*/  MOV R11, 0x3f800000 ;  /* 0x3f800000000b7802 */ /* 0x000fe20000000f00 */
[----:B------:R-:W-:Y:S01]  /*8000*/  IMAD.MOV.U32 R9, RZ, RZ, 0x3f800000 ;  /* 0x3f800000ff097424 */ /* 0x000fe200078e00ff */
[----:B------:R-:W2:Y:S01]  /*8010*/  S2UR UR4, SR_CgaCtaId ;  /* 0x00000000000479c3 */ /* 0x000ea20000008800 */
[----:B------:R-:W3:Y:S01]  /*8020*/  SHFL.BFLY PT, R5, R178, 0x2, 0x1f ;  /* 0x0c401f00b2057f89 */ /* 0x000ee200000e0000 */
[----:B------:R-:W-:Y:S01]  /*8030*/  UMOV UR5, 0x400 ;  /* 0x0000040000057882 */ /* 0x000fe20000000000 */
[----:B------:R-:W-:Y:S01]  /*8040*/  BSSY B0, `(.L_x_6260) ;  /* 0x000009e000007945 */ /* 0x000fe20003800000 */
[----:B------:R-:W-:Y:S01]  /*8050*/  LEA R175, R175, R168, 0x4 ;  /* 0x000000a8afaf7211 */ /* 0x000fe200078e20ff */
[----:B------:R-:W4:Y:S03]  /*8060*/  S2R R3, SR_TID.X ;  /* 0x0000000000037919 */ /* 0x000f260000002100 */
[----:B------:R-:W5:Y:S01]  /*8070*/  LDC R45, c[0x0][0x270] ;  /* 0x00009c00ff2d7b82 */ /* 0x000f620000000800 */
[----:B------:R-:W5:Y:S01]  /*8080*/  S2R R44, SR_CTAID.X ;  /* 0x00000000002c7919 */ /* 0x000f620000002500 */
[----:B-1----:R-:W-:Y:S01]  /*8090*/  FADD.FTZ R7, R4, R177 ;  /* 0x000000b104077221 */ /* 0x002fe20000010000 */
[----:B--2---:R-:W-:Y:S01]  /*80a0*/  ULEA UR4, UR4, UR5, 0x18 ;  /* 0x0000000504047291 */ /* 0x004fe2000f8ec03f */
[----:B---3--:R-:W-:-:S03]  /*80b0*/  FADD.FTZ R4, R5, R178 ;  /* 0x000000b205047221 */ /* 0x008fc60000010000 */
[----:B------:R-:W1:Y:S04]  /*80c0*/  SHFL.BFLY PT, R6, R7, 0x1, 0x1f ;  /* 0x0c201f0007067f89 */ /* 0x000e6800000e0000 */
[----:B------:R-:W2:Y:S01]  /*80d0*/  SHFL.BFLY PT, R5, R4, 0x1, 0x1f ;  /* 0x0c201f0004057f89 */ /* 0x000ea200000e0000 */
[----:B----4-:R-:W-:-:S04]  /*80e0*/  SHF.R.S32.HI R10, RZ, 0x1f, R3 ;  /* 0x0000001fff0a7819 */ /* 0x010fc80000011403 */
[----:B------:R-:W-:-:S04]  /*80f0*/  LEA.HI R12, R10, R3, RZ, 0x2 ;  /* 0x000000030a0c7211 */ /* 0x000fc800078f10ff */
[--C-:B------:R-:W-:Y:S02]  /*8100*/  SHF.R.S32.HI R13, RZ, 0x2, R12.reuse ;  /* 0x00000002ff0d7819 */ /* 0x100fe4000001140c */
[----:B------:R-:W-:Y:S02]  /*8110*/  SHF.R.S32.HI R8, RZ, 0x1f, R12 ;  /* 0x0000001fff087819 */ /* 0x000fe4000001140c */
[----:B------:R-:W-:Y:S01]  /*8120*/  LOP3.LUT R12, R12, 0x1ffffffc, RZ, 0xc0, !PT ;  /* 0x1ffffffc0c0c7812 */ /* 0x000fe200078ec0ff */
[----:B-1----:R-:W-:Y:S01]  /*8130*/  FADD.FTZ R6, R7, R6 ;  /* 0x0000000607067221 */ /* 0x002fe20000010000 */
[----:B------:R-:W-:Y:S02]  /*8140*/  LEA.HI R8, R8, R13, RZ, 0x3 ;  /* 0x0000000d08087211 */ /* 0x000fe400078f18ff */
[----:B------:R-:W-:Y:S01]  /*8150*/  IADD3 R12, -R12, R3, RZ ;  /* 0x000000030c0c7210 */ /* 0x000fe20007ffe1ff */
[----:B--2---:R-:W-:Y:S01]  /*8160*/  FADD.FTZ R5, R4, R5 ;  /* 0x0000000504057221 */ /* 0x004fe20000010000 */
[----:B------:R-:W-:Y:S01]  /*8170*/  BAR.SYNC.DEFER_BLOCKING 0x0 ;  /* 0x0000000000007b1d */ /* 0x000fe20000010000 */
[----:B------:R-:W-:-:S02]  /*8180*/  FSETP.NE.FTZ.AND P4, PT, R6, RZ, PT ;  /* 0x000000ff0600720b */ /* 0x000fc40003f95000 */
[CC--:B------:R-:W-:Y:S02]  /*8190*/  LEA.HI R4, R10.reuse, R3.reuse, RZ, 0x5 ;  /* 0x000000030a047211 */ /* 0x0c0fe400078f28ff */
[----:B------:R-:W-:Y:S02]  /*81a0*/  FSETP.NE.FTZ.AND P3, PT, R5, RZ, PT ;  /* 0x000000ff0500720b */ /* 0x000fe40003f75000 */
[----:B------:R-:W-:Y:S02]  /*81b0*/  SHF.R.S32.HI R7, RZ, 0x5, R4 ;  /* 0x00000005ff077819 */ /* 0x000fe40000011404 */
[----:B------:R-:W-:Y:S02]  /*81c0*/  LEA.HI R10, R10, R3, RZ, 0x4 ;  /* 0x000000030a0a7211 */ /* 0x000fe400078f20ff */
[----:B------:R-:W-:Y:S02]  /*81d0*/  LOP3.LUT R8, R8, 0xfffffff8, RZ, 0xc0, !PT ;  /* 0xfffffff808087812 */ /* 0x000fe400078ec0ff */
[----:B------:R-:W-:Y:S01]  /*81e0*/  LEA R7, R7, R12, 0x9 ;  /* 0x0000000c07077211 */ /* 0x000fe200078e48ff */
[----:B------:R-:W1:Y:S01]  /*81f0*/  @P4 MUFU.RCP R11, R6 ;  /* 0x00000006000b4308 */ /* 0x000e620000001000 */
[----:B------:R-:W-:Y:S01]  /*8200*/  LOP3.LUT R12, R10, 0xfffffff0, RZ, 0xc0, !PT ;  /* 0xfffffff00a0c7812 */ /* 0x000fe200078ec0ff */
[----:B------:R-:W2:Y:S01]  /*8210*/  @P4 LDC R49, c[0x0][0x2e8] ;  /* 0x0000ba00ff314b82 */ /* 0x000ea20000000800 */
[----:B------:R-:W-:-:S02]  /*8220*/  IADD3 R8, R13, -R8, RZ ;  /* 0x800000080d087210 */ /* 0x000fc40007ffe0ff */
[----:B------:R-:W-:Y:S02]  /*8230*/  LOP3.LUT R4, R4, 0xffffffe0, RZ, 0xc0, !PT ;  /* 0xffffffe004047812 */ /* 0x000fe400078ec0ff */
[C---:B------:R-:W-:Y:S01]  /*8240*/  R2P PR, R8.reuse, 0x6 ;  /* 0x0000000608007804 */ /* 0x040fe20000000000 */
[----:B------:R-:W3:Y:S01]  /*8250*/  @P3 MUFU.RCP R9, R5 ;  /* 0x0000000500093308 */ /* 0x000ee20000001000 */
[----:B------:R-:W-:Y:S01]  /*8260*/  IMAD.SHL.U32 R15, R8, 0x40, RZ ;  /* 0x00000040080f7824 */ /* 0x000fe200078e00ff */
[----:B------:R-:W4:Y:S01]  /*8270*/  @P3 LDC R47, c[0x0][0x2e8] ;  /* 0x0000ba00ff2f3b82 */ /* 0x000f220000000800 */
[----:B------:R-:W-:-:S03]  /*8280*/  IADD3 R4, -R4, R3, RZ ;  /* 0x0000000304047210 */ /* 0x000fc60007ffe1ff */
[----:B------:R-:W-:Y:S02]  /*8290*/  LOP3.LUT R15, R15, 0x1c0, RZ, 0xc0, !PT ;  /* 0x000001c00f0f7812 */ /* 0x000fe400078ec0ff */
[----:B------:R-:W5:Y:S01]  /*82a0*/  @P4 MUFU.LG2 R6, R6 ;  /* 0x0000000600064308 */ /* 0x000f620000000c00 */
        /* <DEDUP_REMOVED lines=17> */
[----:B------:R-:W-:-:S02]  /*83c0*/  IMAD.IADD R10, R3, 0x1, -R12 ;  /* 0x00000001030a7824 */ /* 0x000fc400078e0a0c */
[C---:B---3--:R-:W-:Y:S01]  /*83d0*/  FMUL.FTZ R99, R9.reuse, R99 ;  /* 0x0000006309637220 */ /* 0x048fe20000410000 */
[----:B------:R-:W-:Y:S01]  /*83e0*/  FMUL.FTZ R98, R9, R98 ;  /* 0x0000006209627220 */ /* 0x000fe20000410000 */
[----:B------:R-:W-:Y:S01]  /*83f0*/  SHF.L.U32 R13, R11, 0x6, RZ ;  /* 0x000000060b0d7819 */ /* 0x000fe200000006ff */
[C---:B------:R-:W-:Y:S01]  /*8400*/  FMUL.FTZ R95, R9.reuse, R95 ;  /* 0x0000005f095f7220 */ /* 0x040fe20000410000 */
        /* <DEDUP_REMOVED lines=11> */
[C---:B------:R-:W-:Y:S01]  /*84c0*/  FMUL.FTZ R75, R9.reuse, R75 ;  /* 0x0000004b094b7220 */ /* 0x040fe20000410000 */
[----:B------:R-:W-:Y:S01]  /*84d0*/  SHF.L.U32 R14, R12, 0x2, RZ ;  /* 0x000000020c0e7819 */ /* 0x000fe200000006ff */
[C---:B------:R-:W-:Y:S01]  /*84e0*/  FMUL.FTZ R74, R9.reuse, R74 ;  /* 0x0000004a094a7220 */ /* 0x040fe20000410000 */
[C---:B------:R-:W-:Y:S01]  /*84f0*/  FMUL.FTZ R79, R9.reuse, R79 ;  /* 0x0000004f094f7220 */ /* 0x040fe20000410000 */
[----:B------:R-:W-:Y:S01]  /*8500*/  FMUL.FTZ R78, R9, R78 ;  /* 0x0000004e094e7220 */ /* 0x000fe20000410000 */
[----:B------:R-:W-:Y:S01]  /*8510*/  LOP3.LUT R9, R8, 0x1, RZ, 0xc0, !PT ;  /* 0x0000000108097812 */ /* 0x000fe200078ec0ff */
[----:B------:R-:W1:Y:S01]  /*8520*/  @P3 MUFU.LG2 R5, R5 ;  /* 0x0000000500053308 */ /* 0x000e620000000c00 */
[----:B------:R-:W-:Y:S01]  /*8530*/  LEA.HI R8, R15, R15, RZ, 0x1d ;  /* 0x0000000f0f087211 */ /* 0x000fe200078fe8ff */
[----:B-----5:R-:W-:Y:S01]  /*8540*/  @P4 FMUL.FTZ R51, R6, 0.69314718246459960938 ;  /* 0x3f31721806334820 */ /* 0x020fe20000410000 */
[----:B------:R-:W-:Y:S01]  /*8550*/  LOP3.LUT R14, R13, 0x38, R14, 0xf8, !PT ;  /* 0x000000380d0e7812 */ /* 0x000fe200078ef80e */
[----:B------:R-:W-:Y:S01]  /*8560*/  IMAD.MOV.U32 R3, RZ, RZ, -0x800000 ;  /* 0xff800000ff037424 */ /* 0x000fe200078e00ff */
[----:B------:R-:W-:Y:S01]  /*8570*/  SHF.R.U32.HI R13, RZ, 0x3, R13 ;  /* 0x00000003ff0d7819 */ /* 0x000fe2000001160d */
[----:B--2---:R-:W-:Y:S01]  /*8580*/  @P4 FFMA.FTZ R3, R2, R49, R51 ;  /* 0x0000003102034223 */ /* 0x004fe20000010033 */
[----:B------:R-:W-:-:S02]  /*8590*/  LEA R7, R7, R8, 0x1 ;  /* 0x0000000807077211 */ /* 0x000fc400078e08ff */
[----:B------:R-:W-:Y:S02]  /*85a0*/  LOP3.LUT R15, R12, 0xffffffe, RZ, 0xc0, !PT ;  /* 0x0ffffffe0c0f7812 */ /* 0x000fe400078ec0ff */
[----:B------:R-:W-:Y:S02]  /*85b0*/  ISETP.NE.U32.AND P0, PT, R9, 0x1, PT ;  /* 0x000000010900780c */ /* 0x000fe40003f05070 */
[----:B------:R-:W-:Y:S01]  /*85c0*/  LOP3.LUT R13, R14, R13, RZ, 0x3c, !PT ;  /* 0x0000000d0e0d7212 */ /* 0x000fe200078e3cff */
[----:B------:R-:W-:Y:S01]  /*85d0*/  IMAD.IADD R12, R10, 0x1, -R15 ;  /* 0x000000010a0c7824 */ /* 0x000fe200078e0a0f */
[----:B------:R-:W-:Y:S02]  /*85e0*/  MOV R9, 0x20 ;  /* 0x0000002000097802 */ /* 0x000fe40000000f00 */
[----:B------:R-:W-:Y:S01]  /*85f0*/  MOV R8, 0x40 ;  /* 0x0000004000087802 */ /* 0x000fe20000000f00 */
[----:B-1----:R-:W-:Y:S01]  /*8600*/  @P3 FMUL.FTZ R5, R5, 0.69314718246459960938 ;  /* 0x3f31721805053820 */ /* 0x002fe20000410000 */
[----:B------:R-:W-:-:S02]  /*8610*/  LEA R14, R7, UR4, 0x2 ;  /* 0x00000004070e7c11 */ /* 0x000fc4000f8e10ff */
[----:B------:R-:W-:Y:S02]  /*8620*/  SEL R9, R9, 0xffffffe0, P0 ;  /* 0xffffffe009097807 */ /* 0x000fe40000000000 */
[----:B------:R-:W-:Y:S01]  /*8630*/  SEL R7, R8, 0xffffffc0, !P1 ;  /* 0xffffffc008077807 */ /* 0x000fe20004800000 */
[----:B------:R-:W-:Y:S01]  /*8640*/  STS.64 [R14], R96 ;  /* 0x000000600e007388 */ /* 0x000fe20000000a00 */
[C---:B------:R-:W-:Y:S01]  /*8650*/  IADD3 R16, R14.reuse, 0x80, RZ ;  /* 0x000000800e107810 */ /* 0x040fe20007ffe0ff */
[C---:B------:R-:W-:Y:S01]  /*8660*/  IMAD.IADD R8, R14.reuse, 0x1, R9 ;  /* 0x000000010e087824 */ /* 0x040fe200078e0209 */
[----:B------:R-:W-:Y:S01]  /*8670*/  @P2 IADD3 R16, R14, -0x80, RZ ;  /* 0xffffff800e102810 */ /* 0x000fe20007ffe0ff */
[----:B------:R1:W-:Y:S01]  /*8680*/  STS.64 [R14+0x800], R98 ;  /* 0x000800620e007388 */ /* 0x0003e20000000a00 */
[----:B------:R-:W-:Y:S01]  /*8690*/  LEA R12, R12, R13, 0x2 ;  /* 0x0000000d0c0c7211 */ /* 0x000fe200078e10ff */
[----:B------:R-:W-:Y:S01]  /*86a0*/  IMAD.IADD R15, R8, 0x1, R7 ;  /* 0x00000001080f7824 */ /* 0x000fe200078e0207 */
[----:B------:R-:W-:Y:S01]  /*86b0*/  IADD3 R13, R14, R7, RZ ;  /* 0x000000070e0d7210 */ /* 0x000fe20007ffe0ff */
[----:B------:R-:W-:Y:S01]  /*86c0*/  STS.64 [R8], R92 ;  /* 0x0000005c08007388 */ /* 0x000fe20000000a00 */
[----:B------:R-:W-:-:S02]  /*86d0*/  IADD3 R17, R7, R16, RZ ;  /* 0x0000001007117210 */ /* 0x000fc40007ffe0ff */
[----:B------:R-:W-:Y:S01]  /*86e0*/  LEA R46, R12, UR4, 0x2 ;  /* 0x000000040c2e7c11 */ /* 0x000fe2000f8e10ff */
[----:B------:R2:W-:Y:S01]  /*86f0*/  STS.64 [R8+0x800], R94 ;  /* 0x0008005e08007388 */ /* 0x0005e20000000a00 */
[----:B------:R-:W3:Y:S01]  /*8700*/  S2UR UR4, SR_CTAID.Z ;  /* 0x00000000000479c3 */ /* 0x000ee20000002700 */
[----:B------:R-:W-:Y:S02]  /*8710*/  LOP3.LUT P0, RZ, R4, 0x3, RZ, 0xc0, !PT ;  /* 0x0000000304ff7812 */ /* 0x000fe4000780c0ff */
[----:B------:R-:W-:Y:S01]  /*8720*/  STS.64 [R13], R88 ;  /* 0x000000580d007388 */ /* 0x000fe20000000a00 */
[----:B------:R-:W-:Y:S02]  /*8730*/  IADD3 R4, -R171, RZ, RZ ;  /* 0x000000ffab047210 */ /* 0x000fe40007ffe1ff */
[----:B------:R-:W-:Y:S01]  /*8740*/  SHF.L.U32 R48, R10, 0x2, RZ ;  /* 0x000000020a307819 */ /* 0x000fe200000006ff */
[----:B------:R-:W-:Y:S03]  /*8750*/  STS.64 [R13+0x800], R90 ;  /* 0x0008005a0d007388 */ /* 0x000fe60000000a00 */
[----:B------:R-:W-:Y:S01]  /*8760*/  SHF.R.S32.HI R49, RZ, 0x1f, R48 ;  /* 0x0000001fff317819 */ /* 0x000fe20000011430 */
[----:B------:R-:W-:Y:S04]  /*8770*/  STS.64 [R15], R84 ;  /* 0x000000540f007388 */ /* 0x000fe80000000a00 */
[----:B------:R-:W-:Y:S01]  /*8780*/  STS.64 [R15+0x800], R86 ;  /* 0x000800560f007388 */ /* 0x000fe20000000a00 */
[----:B-1----:R-:W-:-:S03]  /*8790*/  IADD3 R14, R9, R16, RZ ;  /* 0x00000010090e7210 */ /* 0x002fc60007ffe0ff */
[----:B------:R-:W-:Y:S02]  /*87a0*/  STS.64 [R16], R80 ;  /* 0x0000005010007388 */ /* 0x000fe40000000a00 */
[----:B------:R-:W-:Y:S02]  /*87b0*/  IMAD.IADD R18, R7, 0x1, R14 ;  /* 0x0000000107127824 */ /* 0x000fe400078e020e */
[----:B------:R-:W-:Y:S01]  /*87c0*/  STS.64 [R16+0x800], R82 ;  /* 0x0008005210007388 */ /* 0x000fe20000000a00 */
[----:B---3--:R-:W-:Y:S01]  /*87d0*/  IMAD R4, R45, R4, UR4 ;  /* 0x000000042d047e24 */ /* 0x008fe2000f8e0204 */
[----:B--2---:R-:W1:Y:S01]  /*87e0*/  LDC.64 R8, c[0x0][0x2c0] ;  /* 0x0000b000ff087b82 */ /* 0x004e620000000a00 */
[----:B------:R-:W1:Y:S01]  /*87f0*/  S2R R7, SR_CTAID.Y ;  /* 0x0000000000077919 */ /* 0x000e620000002600 */
[----:B------:R-:W-:Y:S04]  /*8800*/  STS.64 [R14], R68 ;  /* 0x000000440e007388 */ /* 0x000fe80000000a00 */
[----:B------:R-:W-:Y:S04]  /*8810*/  STS.64 [R14+0x800], R70 ;  /* 0x000800460e007388 */ /* 0x000fe80000000a00 */
[----:B------:R-:W-:Y:S04]  /*8820*/  STS.64 [R17], R72 ;  /* 0x0000004811007388 */ /* 0x000fe80000000a00 */
[----:B------:R-:W-:Y:S04]  /*8830*/  STS.64 [R17+0x800], R74 ;  /* 0x0008004a11007388 */ /* 0x000fe80000000a00 */
[----:B------:R-:W-:Y:S04]  /*8840*/  STS.64 [R18], R76 ;  /* 0x0000004c12007388 */ /* 0x000fe80000000a00 */
[----:B------:R-:W-:Y:S01]  /*8850*/  STS.64 [R18+0x800], R78 ;  /* 0x0008004e12007388 */ /* 0x000fe20000000a00 */
[----:B------:R-:W-:Y:S01]  /*8860*/  BAR.SYNC.DEFER_BLOCKING 0x0 ;  /* 0x0000000000007b1d */ /* 0x000fe20000010000 */
[----:B-1----:R-:W-:Y:S01]  /*8870*/  IMAD R8, R7, R8, R171 ;  /* 0x0000000807087224 */ /* 0x002fe200078e02ab */
[----:B------:R-:W-:Y:S01]  /*8880*/  MOV R7, 0xff800000 ;  /* 0xff80000000077802 */ /* 0x000fe20000000f00 */
[----:B----4-:R-:W-:-:S02]  /*8890*/  @P3 FFMA.FTZ R7, R0, R47, R5 ;  /* 0x0000002f00073223 */ /* 0x010fc40000010005 */
[----:B------:R-:W-:Y:S01]  /*88a0*/  IMAD R4, R8, R45, R4 ;  /* 0x0000002d08047224 */ /* 0x000fe200078e0204 */
[----:B------:R-:W1:Y:S04]  /*88b0*/  LDS.128 R40, [R46] ;  /* 0x000000002e287984 */ /* 0x000e680000000c00 */
[----:B------:R-:W2:Y:S04]  /*88c0*/  LDS.128 R36, [R46+0x800] ;  /* 0x000800002e247984 */ /* 0x000ea80000000c00 */
[----:B------:R-:W3:Y:S04]  /*88d0*/  LDS.128 R32, [R46+0x1000] ;  /* 0x001000002e207984 */ /* 0x000ee80000000c00 */
[----:B------:R-:W4:Y:S04]  /*88e0*/  LDS.128 R28, [R46+0x1800] ;  /* 0x001800002e1c7984 */ /* 0x000f280000000c00 */
[----:B------:R-:W1:Y:S04]  /*88f0*/  LDS.128 R24, [R46+0x2000] ;  /* 0x002000002e187984 */ /* 0x000e680000000c00 */
[----:B------:R-:W1:Y:S04]  /*8900*/  LDS.128 R20, [R46+0x2800] ;  /* 0x002800002e147984 */ /* 0x000e680000000c00 */
[----:B------:R-:W1:Y:S04]  /*8910*/  LDS.128 R16, [R46+0x3000] ;  /* 0x003000002e107984 */ /* 0x000e680000000c00 */
[----:B------:R5:W1:Y:S02]  /*8920*/  LDS.128 R12, [R46+0x3800] ;  /* 0x003800002e0c7984 */ /* 0x000a640000000c00 */
[----:B-----5:R-:W-:-:S05]  /*8930*/  SHF.L.U32 R46, R44, 0x6, RZ ;  /* 0x000000062c2e7819 */ /* 0x020fca00000006ff */
[----:B------:R-:W-:Y:S01]  /*8940*/  IMAD R4, R4, R9, R46 ;  /* 0x0000000904047224 */ /* 0x000fe200078e022e */
[----:B--234-:R-:W-:Y:S06]  /*8950*/  @P0 BRA `(.L_x_6261) ;  /* 0x0000000000300947 */ /* 0x01cfec0003800000 */
[----:B------:R-:W-:Y:S01]  /*8960*/  IMAD R9, R44, -0x40, R9 ;  /* 0xffffffc02c097824 */ /* 0x000fe200078e0209 */
[----:B------:R-:W-:Y:S01]  /*8970*/  SHF.R.S32.HI R5, RZ, 0x1f, R175 ;  /* 0x0000001fff057819 */ /* 0x000fe200000114af */
[C---:B------:R-:W-:Y:S01]  /*8980*/  VIADD R2, R175.reuse, 0x8 ;  /* 0x00000008af027836 */ /* 0x040fe20000000000 */
        /* <DEDUP_REMOVED lines=9> */
.L_x_6261:
[----:B------:R-:W-:Y:S05]  /*8a20*/  BSYNC B0 ;  /* 0x0000000000007941 */ /* 0x000fea0003800000 */
.L_x_6260:
[----:B------:R-:W-:Y:S01]  /*8a30*/  ULDC UR4, c[0x0][0x2dc] ;  /* 0x0000b70000047ab9 */ /* 0x000fe20000000800 */
[----:B------:R-:W-:-:S04]  /*8a40*/  IMAD.WIDE R48, R11, 0x40, R48 ;  /* 0x000000400b307825 */ /* 0x000fc800078e0230 */
[----:B------:R-:W-:Y:S01]  /*8a50*/  IMAD R4, R4, UR4, RZ ;  /* 0x0000000404047c24 */ /* 0x000fe2000f8e02ff */
[----:B------:R-:W-:-:S04]  /*8a60*/  ULDC.64 UR4, c[0x0][0x288] ;  /* 0x0000a20000047ab9 */ /* 0x000fc80000000a00 */
[----:B------:R-:W-:-:S04]  /*8a70*/  IADD3 R0, P0, R4, R48, RZ ;  /* 0x0000003004007210 */ /* 0x000fc80007f1e0ff */
[----:B--2---:R-:W-:Y:S02]  /*8a80*/  LEA.HI.X.SX32 R3, R4, R49, 0x1, P0 ;  /* 0x0000003104037211 */ /* 0x004fe400000f0eff */
[----:B------:R-:W-:-:S04]  /*8a90*/  LEA R2, P0, R0, UR4, 0x2 ;  /* 0x0000000400027c11 */ /* 0x000fc8000f8010ff */
[----:B------:R-:W-:-:S05]  /*8aa0*/  LEA.HI.X R3, R0, UR5, R3, 0x2, P0 ;  /* 0x0000000500037c11 */ /* 0x000fca00080f1403 */
[----:B-1----:R-:W-:Y:S04]  /*8ab0*/  STG.E.128 desc[UR18][R2.64], R40 ;  /* 0x0000002802007986 */ /* 0x002fe8000c101d12 */
        /* <DEDUP_REMOVED lines=8> */
.L_x_6262:
        /* <DEDUP_REMOVED lines=12> */
.L_x_7934:


//--------------------- .text._ZN5flash24flash_fwd_splitkv_kernelI23Flash_fwd_kernel_traitsILi64ELi64ELi128ELi4ELb0ELb0EN7cutlass6half_tE19Flash_kernel_traitsILi64ELi64ELi128ELi4ES3_EELb1ELb0ELb0ELb1ELb1ELb1ELb1ELb0EEEvNS_16Flash_fwd_paramsE --------------------------
	.section	.text._ZN5flash24flash_fwd_splitkv_kernelI23Flash_fwd_kernel_traitsILi64ELi64ELi128ELi4ELb0ELb0EN7cutlass6half_tE19Flash_kernel_traitsILi64ELi64ELi128ELi4ES3_EELb1ELb0ELb0ELb1ELb1ELb1ELb1ELb0EEEvNS_16Flash_fwd_paramsE,"ax",@progbits
	.align	128
        .global         _ZN5flash24flash_fwd_splitkv_kernelI23Flash_fwd_kernel_traitsILi64ELi64ELi128ELi4ELb0ELb0EN7cutlass6half_tE19Flash_kernel_traitsILi64ELi64ELi128ELi4ES3_EELb1ELb0ELb0ELb1ELb1ELb1ELb1ELb0EEEvNS_16Flash_fwd_paramsE
        .type           _ZN5flash24flash_fwd_splitkv_kernelI23Flash_fwd_kernel_traitsILi64ELi64ELi128ELi4ELb0ELb0EN7cutlass6half_tE19Flash_kernel_traitsILi64ELi64ELi128ELi4ES3_EELb1ELb0ELb0ELb1ELb1ELb1ELb1ELb0EEEvNS_16Flash_fwd_paramsE,@function
        .size           _ZN5flash24flash_fwd_splitkv_kernelI23Flash_fwd_kernel_traitsILi64ELi64ELi128ELi4ELb0ELb0EN7cutlass6half_tE19Flash_kernel_traitsILi64ELi64ELi128ELi4ES3_EELb1ELb0ELb0ELb1ELb1ELb1ELb1ELb0EEEvNS_16Flash_fwd_paramsE,(.L_x_7935 - _ZN5flash24flash_fwd_splitkv_kernelI23Flash_fwd_kernel_traitsILi64ELi64ELi128ELi4ELb0ELb0EN7cutlass6half_tE19Flash_kernel_traitsILi64ELi64ELi128ELi4ES3_EELb1ELb0ELb0ELb1ELb1ELb1ELb1ELb0EEEvNS_16Flash_fwd_paramsE)
        .other          _ZN5flash24flash_fwd_splitkv_kernelI23Flash_fwd_kernel_traitsILi64ELi64ELi128ELi4ELb0ELb0EN7cutlass6half_tE19Flash_kernel_traitsILi64ELi64ELi128ELi4ES3_EELb1ELb0ELb0ELb1ELb1ELb1ELb1ELb0EEEvNS_16Flash_fwd_paramsE,@"STO_CUDA_ENTRY STV_DEFAULT"
_ZN5flash24flash_fwd_splitkv_kernelI23Flash_fwd_kernel_traitsILi64ELi64ELi128ELi4ELb0ELb0EN7cutlass6half_tE19Flash_kernel_traitsILi64ELi64ELi128ELi4ES3_EELb1ELb0ELb0ELb1ELb1ELb1ELb1ELb0EEEvNS_16Flash_fwd_paramsE:
.text._ZN5flash24flash_fwd_splitkv_kernelI23Flash_fwd_kernel_traitsILi64ELi64ELi128ELi4ELb0ELb0EN7cutlass6half_tE19Flash_kernel_traitsILi64ELi64ELi128ELi4ES3_EELb1ELb0ELb0ELb1ELb1ELb1ELb1ELb0EEEvNS_16Flash_fwd_paramsE:
        /* <DEDUP_REMOVED lines=166> */
.L_x_6263:
        /* <DEDUP_REMOVED lines=22> */
.L_x_6264:
        /* <DEDUP_REMOVED lines=31> */
[----:B------:R-:W-:-:S06]  /*0db0*/  IMAD.WIDE R16, R5, 0x4, R182 ;  /* 0x0000000405107825 */ /* 0x000fcc00078e02b6 */
        /* <DEDUP_REMOVED lines=38> */
[----:B------:R-:W-:Y:S01]  /*1020*/  IMAD R3, R9, UR7, R6 ;  /* 0x0000000709037c24 */ /* 0x000fe2000f8e0206 */
[----:B------:R-:W-:Y:S01]  /*1030*/  IADD3 R13, R17, R13, RZ ;  /* 0x0000000d110d7210 */ /* 0x000fe20007ffe0ff */
[----:B------:R-:W-:-:S04]  /*1040*/  IMAD.WIDE.U32 R14, R9, UR6, R14 ;  /* 0x00000006090e7c25 */ /* 0x000fc8000f8e000e */
[----:B------:R-:W-:Y:S02]  /*1050*/  IMAD.IADD R15, R15, 0x1, R3 ;  /* 0x000000010f0f7824 */ /* 0x000fe400078e0203 */
[----:B------:R-:W-:Y:S02]  /*1060*/  IMAD R3, R7, UR10, RZ ;  /* 0x0000000a07037c24 */ /* 0x000fe4000f8e02ff */
[----:B------:R-:W-:-:S04]  /*1070*/  IMAD.WIDE.U32 R14, R4, UR10, R14 ;  /* 0x0000000a040e7c25 */ /* 0x000fc8000f8e000e */
[----:B------:R-:W-:-:S05]  /*1080*/  IMAD R12, R4, UR11, R3 ;  /* 0x0000000b040c7c24 */ /* 0x000fca000f8e0203 */
[----:B------:R-:W-:Y:S01]  /*1090*/  IADD3 R12, R15, R12, RZ ;  /* 0x0000000c0f0c7210 */ /* 0x000fe20007ffe0ff */
[----:B------:R-:W-:Y:S06]  /*10a0*/  BRA `(.L_x_6266) ;  /* 0x0000000000e87947 */ /* 0x000fec0003800000 */
.L_x_6265:
        /* <DEDUP_REMOVED lines=11> */
[----:B------:R-:W2:Y:S02]  /*1160*/  F2I.FTZ.U32.TRUNC.NTZ R5, R4 ;  /* 0x0000000400057305 */ /* 0x000ea4000021f000 */
[----:B--2---:R-:W-:Y:S01]  /*1170*/  IADD3 R0, RZ, -R5, RZ ;  /* 0x80000005ff007210 */ /* 0x004fe20007ffe0ff */
[----:B------:R-:W-:-:S04]  /*1180*/  IMAD.MOV.U32 R4, RZ, RZ, RZ ;  /* 0x000000ffff047224 */ /* 0x000fc800078e00ff */
[----:B------:R-:W-:Y:S01]  /*1190*/  IMAD R2, R0, R3, RZ ;  /* 0x0000000300027224 */ /* 0x000fe200078e02ff */
[----:B------:R-:W-:Y:S01]  /*11a0*/  IABS R0, R11 ;  /* 0x0000000b00007213 */ /* 0x000fe20000000000 */
[----:B-1----:R-:W-:Y:S02]  /*11b0*/  IMAD R16, R13, R6, RZ ;  /* 0x000000060d107224 */ /* 0x002fe400078e02ff */
[----:B------:R-:W-:Y:S01]  /*11c0*/  IMAD.HI.U32 R5, R5, R2, R4 ;  /* 0x0000000205057227 */ /* 0x000fe200078e0004 */
[----:B------:R-:W-:-:S03]  /*11d0*/  MOV R2, R0 ;  /* 0x0000000000027202 */ /* 0x000fc60000000f00 */
[----:B------:R-:W-:Y:S02]  /*11e0*/  IMAD R7, R17, R7, R16 ;  /* 0x0000000711077224 */ /* 0x000fe400078e0210 */
[----:B------:R-:W-:Y:S02]  /*11f0*/  IMAD.HI.U32 R8, R5, R2, RZ ;  /* 0x0000000205087227 */ /* 0x000fe400078e00ff */
[----:B------:R-:W1:Y:S02]  /*1200*/  LDC.64 R4, c[0x0][0x260] ;  /* 0x00009800ff047b82 */ /* 0x000e640000000a00 */
[----:B------:R-:W-:Y:S02]  /*1210*/  IMAD.MOV R0, RZ, RZ, -R8 ;  /* 0x000000ffff007224 */ /* 0x000fe400078e0a08 */
[----:B------:R-:W-:-:S04]  /*1220*/  IMAD.WIDE.U32 R16, R17, R6, RZ ;  /* 0x0000000611107225 */ /* 0x000fc800078e00ff */
[----:B------:R-:W-:Y:S01]  /*1230*/  IMAD R0, R3, R0, R2 ;  /* 0x0000000003007224 */ /* 0x000fe200078e0202 */
[----:B------:R-:W-:Y:S02]  /*1240*/  LOP3.LUT R2, R11, R14, RZ, 0x3c, !PT ;  /* 0x0000000e0b027212 */ /* 0x000fe400078e3cff */
[----:B------:R-:W-:Y:S02]  /*1250*/  IADD3 R17, R17, R7, RZ ;  /* 0x0000000711117210 */ /* 0x000fe40007ffe0ff */
[----:B------:R-:W-:-:S13]  /*1260*/  ISETP.GT.U32.AND P0, PT, R3, R0, PT ;  /* 0x000000000300720c */ /* 0x000fda0003f04070 */
[-C--:B------:R-:W-:Y:S01]  /*1270*/  @!P0 IADD3 R0, R0, -R3.reuse, RZ ;  /* 0x8000000300008210 */ /* 0x080fe20007ffe0ff */
[----:B------:R-:W-:Y:S01]  /*1280*/  @!P0 VIADD R8, R8, 0x1 ;  /* 0x0000000108088836 */ /* 0x000fe20000000000 */
[----:B------:R-:W-:Y:S02]  /*1290*/  ISETP.NE.AND P0, PT, R14, RZ, PT ;  /* 0x000000ff0e00720c */ /* 0x000fe40003f05270 */
[----:B------:R-:W-:Y:S02]  /*12a0*/  ISETP.GE.U32.AND P2, PT, R0, R3, PT ;  /* 0x000000030000720c */ /* 0x000fe40003f46070 */
[----:B------:R-:W-:-:S04]  /*12b0*/  SHF.R.S32.HI R0, RZ, 0x1f, R9 ;  /* 0x0000001fff007819 */ /* 0x000fc80000011409 */
[----:B------:R-:W-:Y:S02]  /*12c0*/  IADD3.X R15, R13, R0, RZ, P1, !PT ;  /* 0x000000000d0f7210 */ /* 0x000fe40000ffe4ff */
[----:B------:R-:W-:Y:S02]  /*12d0*/  ISETP.GE.AND P1, PT, R2, RZ, PT ;  /* 0x000000ff0200720c */ /* 0x000fe40003f26270 */
[----:B------:R-:W2:Y:S01]  /*12e0*/  LDC.64 R2, c[0x0][0x238] ;  /* 0x00008e00ff027b82 */ /* 0x000ea20000000a00 */
[----:B------:R-:W-:Y:S01]  /*12f0*/  IMAD R15, R15, UR6, RZ ;  /* 0x000000060f0f7c24 */ /* 0x000fe2000f8e02ff */
[----:B-----5:R-:W-:Y:S02]  /*1300*/  SHF.R.S32.HI R13, RZ, 0x1f, R12 ;  /* 0x0000001fff0d7819 */ /* 0x020fe4000001140c */
[----:B------:R-:W-:Y:S01]  /*1310*/  @P2 IADD3 R8, R8, 0x1, RZ ;  /* 0x0000000108082810 */ /* 0x000fe20007ffe0ff */
[C---:B------:R-:W-:Y:S02]  /*1320*/  IMAD R15, R18.reuse, UR7, R15 ;  /* 0x00000007120f7c24 */ /* 0x040fe4000f8e020f */
[----:B------:R-:W-:-:S04]  /*1330*/  IMAD.WIDE.U32 R18, R18, UR6, RZ ;  /* 0x0000000612127c25 */ /* 0x000fc8000f8e00ff */
[----:B------:R-:W-:Y:S01]  /*1340*/  @!P1 IMAD.MOV R8, RZ, RZ, -R8 ;  /* 0x000000ffff089224 */ /* 0x000fe200078e0a08 */
[----:B------:R-:W-:Y:S01]  /*1350*/  IADD3 R19, R19, R15, RZ ;  /* 0x0000000f13137210 */ /* 0x000fe20007ffe0ff */
[----:B------:R-:W-:Y:S01]  /*1360*/  IMAD R15, R13, UR8, RZ ;  /* 0x000000080d0f7c24 */ /* 0x000fe2000f8e02ff */
[----:B------:R-:W-:-:S03]  /*1370*/  @!P0 LOP3.LUT R8, RZ, R14, RZ, 0x33, !PT ;  /* 0x0000000eff088212 */ /* 0x000fc600078e33ff */
[C---:B------:R-:W-:Y:S01]  /*1380*/  IMAD R15, R12.reuse, UR9, R15 ;  /* 0x000000090c0f7c24 */ /* 0x040fe2000f8e020f */
[----:B------:R-:W-:Y:S01]  /*1390*/  SHF.R.S32.HI R7, RZ, 0x1f, R8 ;  /* 0x0000001fff077819 */ /* 0x000fe20000011408 */
[----:B------:R-:W-:-:S04]  /*13a0*/  IMAD.WIDE.U32 R18, R12, UR8, R18 ;  /* 0x000000080c127c25 */ /* 0x000fc8000f8e0012 */
[-C--:B--2---:R-:W-:Y:S01]  /*13b0*/  IMAD R13, R13, R2.reuse, RZ ;  /* 0x000000020d0d7224 */ /* 0x084fe200078e02ff */
[----:B------:R-:W-:Y:S01]  /*13c0*/  IADD3 R19, R19, R15, RZ ;  /* 0x0000000f13137210 */ /* 0x000fe20007ffe0ff */
[----:B------:R-:W-:-:S04]  /*13d0*/  IMAD.WIDE.U32 R16, R12, R2, R16 ;  /* 0x000000020c107225 */ /* 0x000fc800078e0010 */
[----:B------:R-:W-:Y:S02]  /*13e0*/  IMAD R13, R12, R3, R13 ;  /* 0x000000030c0d7224 */ /* 0x000fe400078e020d */
[-C--:B-1----:R-:W-:Y:S02]  /*13f0*/  IMAD R3, R7, R4.reuse, RZ ;  /* 0x0000000407037224 */ /* 0x082fe400078e02ff */
[----:B------:R-:W-:Y:S01]  /*1400*/  IMAD.WIDE.U32 R14, R8, R4, R18 ;  /* 0x00000004080e7225 */ /* 0x000fe200078e0012 */
[----:B------:R-:W-:-:S03]  /*1410*/  MOV R4, R8 ;  /* 0x0000000800047202 */ /* 0x000fc60000000f00 */
[----:B------:R-:W-:Y:S02]  /*1420*/  IMAD R3, R8, R5, R3 ;  /* 0x0000000508037224 */ /* 0x000fe400078e0203 */
[----:B------:R-:W-:-:S03]  /*1430*/  IMAD.IADD R13, R17, 0x1, R13 ;  /* 0x00000001110d7824 */ /* 0x000fc600078e020d */
[----:B------:R-:W-:-:S07]  /*1440*/  IADD3 R12, R15, R3, RZ ;  /* 0x000000030f0c7210 */ /* 0x000fce0007ffe0ff */
.L_x_6266:
        /* <DEDUP_REMOVED lines=10> */
[----:B------:R-:W-:Y:S01]  /*14f0*/  LOP3.LUT R19, R5, 0xfffffff8, RZ, 0xc0, !PT ;  /* 0xfffffff805137812 */ /* 0x000fe200078ec0ff */
[----:B------:R-:W-:Y:S01]  /*1500*/  IMAD R7, R7, UR10, RZ ;  /* 0x0000000a07077c24 */ /* 0x000fe2000f8e02ff */
[----:B------:R-:W-:Y:S01]  /*1510*/  SHF.R.S32.HI R17, RZ, 0x4, R6 ;  /* 0x00000004ff117819 */ /* 0x000fe20000011406 */
[----:B------:R-:W-:Y:S01]  /*1520*/  IMAD.SHL.U32 R15, R28, 0x40, RZ ;  /* 0x000000401c0f7824 */ /* 0x000fe200078e00ff */
[--C-:B------:R-:W-:Y:S01]  /*1530*/  SHF.R.S32.HI R29, RZ, 0x1f, R28.reuse ;  /* 0x0000001fff1d7819 */ /* 0x100fe2000001141c */
[----:B------:R-:W-:Y:S01]  /*1540*/  IMAD.IADD R8, R76, 0x1, -R19 ;  /* 0x000000014c087824 */ /* 0x000fe200078e0a13 */
[----:B------:R-:W-:Y:S01]  /*1550*/  LEA.HI R22, R6, R17, RZ, 0x1 ;  /* 0x0000001106167211 */ /* 0x000fe200078f08ff */
[----:B------:R-:W-:Y:S01]  /*1560*/  IMAD R7, R4, UR11, R7 ;  /* 0x0000000b04077c24 */ /* 0x000fe2000f8e0207 */
[----:B------:R-:W-:Y:S01]  /*1570*/  LOP3.LUT R15, R15, 0x1c0, RZ, 0xc0, !PT ;  /* 0x000001c00f0f7812 */ /* 0x000fe200078ec0ff */
[----:B------:R-:W-:Y:S01]  /*1580*/  IMAD.SHL.U32 R26, R8, 0x8, RZ ;  /* 0x00000008081a7824 */ /* 0x000fe200078e00ff */
[----:B------:R-:W-:Y:S01]  /*1590*/  LOP3.LUT R22, R22, 0xfffffffe, RZ, 0xc0, !PT ;  /* 0xfffffffe16167812 */ /* 0x000fe200078ec0ff */
[----:B------:R-:W-:Y:S01]  /*15a0*/  IMAD.WIDE R18, R10, 0x40, R28 ;  /* 0x000000400a127825 */ /* 0x000fe200078e021c */
[----:B------:R-:W-:-:S02]  /*15b0*/  IADD3 R9, P1, R28, R9, RZ ;  /* 0x000000091c097210 */ /* 0x000fc40007f3e0ff */
[----:B------:R-:W-:Y:S01]  /*15c0*/  LOP3.LUT R20, R15, 0x38, R26, 0xf8, !PT ;  /* 0x000000380f147812 */ /* 0x000fe200078ef81a */
[----:B------:R-:W-:Y:S01]  /*15d0*/  IMAD R10, R2, UR4, RZ ;  /* 0x00000004020a7c24 */ /* 0x000fe2000f8e02ff */
[----:B------:R-:W-:Y:S01]  /*15e0*/  SHF.R.U32.HI R15, RZ, 0x3, R15 ;  /* 0x00000003ff0f7819 */ /* 0x000fe2000001160f */
[----:B------:R-:W-:Y:S01]  /*15f0*/  IMAD.IADD R2, R17, 0x1, -R22 ;  /* 0x0000000111027824 */ /* 0x000fe200078e0a16 */
[----:B------:R-:W-:Y:S01]  /*1600*/  LEA.HI R17, R3, R76, RZ, 0x6 ;  /* 0x0000004c03117211 */ /* 0x000fe200078f30ff */
[----:B------:R-:W-:Y:S01]  /*1610*/  IMAD R10, R181, UR5, R10 ;  /* 0x00000005b50a7c24 */ /* 0x000fe2000f8e020a */
[----:B------:R-:W-:Y:S01]  /*1620*/  LOP3.LUT R15, R20, R15, RZ, 0x3c, !PT ;  /* 0x0000000f140f7212 */ /* 0x000fe200078e3cff */
[----:B------:R-:W-:Y:S01]  /*1630*/  IMAD.X R0, R29, 0x1, R0, P1 ;  /* 0x000000011d007824 */ /* 0x000fe200008e0600 */
[----:B------:R-:W-:Y:S02]  /*1640*/  IADD3 R16, P0, R26, R16, RZ ;  /* 0x000000101a107210 */ /* 0x000fe40007f1e0ff */
[----:B------:R-:W-:-:S02]  /*1650*/  SHF.R.S32.HI R27, RZ, 0x1f, R26 ;  /* 0x0000001fff1b7819 */ /* 0x000fc4000001141a */
[----:B------:R-:W-:Y:S01]  /*1660*/  IADD3 R20, P2, R26, R14, RZ ;  /* 0x0000000e1a147210 */ /* 0x000fe20007f5e0ff */
[----:B------:R-:W-:Y:S02]  /*1670*/  IMAD.SHL.U32 R14, R17, 0x8, RZ ;  /* 0x00000008110e7824 */ /* 0x000fe400078e00ff */
[C---:B------:R-:W-:Y:S02]  /*1680*/  IMAD.X R17, R27.reuse, 0x1, R13, P0 ;  /* 0x000000011b117824 */ /* 0x040fe400000e060d */
[----:B------:R-:W-:Y:S01]  /*1690*/  IMAD.X R21, R27, 0x1, R12, P2 ;  /* 0x000000011b157824 */ /* 0x000fe200010e060c */
[----:B------:R-:W-:Y:S01]  /*16a0*/  SHF.R.S32.HI R12, RZ, 0x1f, R11 ;  /* 0x0000001fff0c7819 */ /* 0x000fe2000001140b */
[----:B------:R-:W-:Y:S01]  /*16b0*/  IMAD.WIDE.U32 R26, R181, UR4, R26 ;  /* 0x00000004b51a7c25 */ /* 0x000fe2000f8e001a */
[----:B------:R-:W-:Y:S01]  /*16c0*/  LOP3.LUT R14, R15, 0x7ffffe00, R14, 0xf8, !PT ;  /* 0x7ffffe000f0e7812 */ /* 0x000fe200078ef80e */
[----:B------:R-:W-:Y:S01]  /*16d0*/  ULDC.64 UR4, c[0x0][0x258] ;  /* 0x0000960000047ab9 */ /* 0x000fe20000000a00 */
[----:B------:R-:W-:Y:S01]  /*16e0*/  LOP3.LUT R15, R6, 0xfffffff0, RZ, 0xc0, !PT ;  /* 0xfffffff0060f7812 */ /* 0x000fe200078ec0ff */
[----:B------:R-:W-:-:S02]  /*16f0*/  IMAD R13, R29, UR6, RZ ;  /* 0x000000061d0d7c24 */ /* 0x000fc4000f8e02ff */
[----:B------:R-:W-:Y:S02]  /*1700*/  IMAD.IADD R27, R27, 0x1, R10 ;  /* 0x000000011b1b7824 */ /* 0x000fe400078e020a */
[----:B------:R-:W-:Y:S02]  /*1710*/  IMAD R10, R12, UR4, RZ ;  /* 0x000000040c0a7c24 */ /* 0x000fe4000f8e02ff */
[C---:B------:R-:W-:Y:S02]  /*1720*/  IMAD R13, R28.reuse, UR7, R13 ;  /* 0x000000071c0d7c24 */ /* 0x040fe4000f8e020d */
[----:B------:R-:W-:-:S04]  /*1730*/  IMAD.WIDE.U32 R20, R28, UR6, R20 ;  /* 0x000000061c147c25 */ /* 0x000fc8000f8e0014 */
[----:B------:R-:W-:Y:S02]  /*1740*/  IMAD.IADD R15, R76, 0x1, -R15 ;  /* 0x000000014c0f7824 */ /* 0x000fe400078e0a0f */
[C---:B------:R-:W-:Y:S02]  /*1750*/  IMAD R10, R11.reuse, UR5, R10 ;  /* 0x000000050b0a7c24 */ /* 0x040fe4000f8e020a */
[----:B------:R-:W-:Y:S01]  /*1760*/  IMAD.WIDE.U32 R22, R11, UR4, R26 ;  /* 0x000000040b167c25 */ /* 0x000fe2000f8e001a */
[----:B------:R-:W-:Y:S01]  /*1770*/  ULDC.64 UR4, c[0x0][0x218] ;  /* 0x0000860000047ab9 */ /* 0x000fe20000000a00 */
[----:B------:R-:W-:Y:S02]  /*1780*/  SHF.R.S32.HI R6, RZ, 0x1f, R15 ;  /* 0x0000001fff067819 */ /* 0x000fe4000001140f */
[----:B------:R-:W-:Y:S01]  /*1790*/  IMAD.IADD R13, R21, 0x1, R13 ;  /* 0x00000001150d7824 */ /* 0x000fe200078e020d */
[----:B------:R-:W-:Y:S01]  /*17a0*/  LEA R176, P0, R20, UR4, 0x1 ;  /* 0x0000000414b07c11 */ /* 0x000fe2000f8008ff */
[----:B------:R-:W-:Y:S01]  /*17b0*/  IMAD R11, R19, UR14, RZ ;  /* 0x0000000e130b7c24 */ /* 0x000fe2000f8e02ff */
[----:B------:R-:W-:Y:S01]  /*17c0*/  LEA.HI R6, R6, R15, RZ, 0x3 ;  /* 0x0000000f06067211 */ /* 0x000fe200078f18ff */
[----:B------:R-:W-:Y:S01]  /*17d0*/  IMAD.IADD R23, R23, 0x1, R10 ;  /* 0x0000000117177824 */ /* 0x000fe200078e020a */
[----:B------:R-:W-:Y:S01]  /*17e0*/  LEA.HI.X R177, R20, UR5, R13, 0x1, P0 ;  /* 0x0000000514b17c11 */ /* 0x000fe200080f0c0d */
[C---:B------:R-:W-:Y:S01]  /*17f0*/  IMAD R11, R18.reuse, UR15, R11 ;  /* 0x0000000f120b7c24 */ /* 0x040fe2000f8e020b */
[----:B------:R-:W-:Y:S01]  /*1800*/  UMOV UR5, 0x400 ;  /* 0x0000040000057882 */ /* 0x000fe20000000000 */
[----:B------:R-:W-:Y:S01]  /*1810*/  IMAD.WIDE.U32 R18, R18, UR14, R22 ;  /* 0x0000000e12127c25 */ /* 0x000fe2000f8e0016 */
[----:B-1----:R-:W-:Y:S01]  /*1820*/  ULEA UR5, UR20, UR5, 0x18 ;  /* 0x0000000514057291 */ /* 0x002fe2000f8ec03f */
[----:B------:R-:W-:Y:S01]  /*1830*/  LOP3.LUT R12, R6, 0xfffffff8, RZ, 0xc0, !PT ;  /* 0xfffffff8060c7812 */ /* 0x000fe200078ec0ff */
[----:B------:R-:W-:Y:S01]  /*1840*/  USHF.L.U32 UR20, UR6, 0x5, URZ ;  /* 0x0000000506147899 */ /* 0x000fe2000800063f */
[----:B------:R-:W-:Y:S01]  /*1850*/  IMAD.IADD R11, R19, 0x1, R11 ;  /* 0x00000001130b7824 */ /* 0x000fe200078e020b */
[----:B------:R-:W-:Y:S01]  /*1860*/  LEA R10, P0, R18, UR12, 0x1 ;  /* 0x0000000c120a7c11 */ /* 0x000fe2000f8008ff */
[----:B------:R-:W-:Y:S01]  /*1870*/  USHF.L.U32 UR4, UR14, 0x5, URZ ;  /* 0x000000050e047899 */ /* 0x000fe2000800063f */
[----:B------:R-:W-:Y:S01]  /*1880*/  IMAD.WIDE.U32 R16, R4, UR10, R16 ;  /* 0x0000000a04107c25 */ /* 0x000fe2000f8e0010 */
[----:B------:R-:W-:Y:S01]  /*1890*/  USHF.L.U64.HI UR15, UR14, 0x5, UR15 ;  /* 0x000000050e0f7899 */ /* 0x000fe2000801020f */
[----:B------:R-:W-:Y:S01]  /*18a0*/  LEA.HI.X R11, R18, UR13, R11, 0x1, P0 ;  /* 0x0000000d120b7c11 */ /* 0x000fe200080f0c0b */
[----:B------:R-:W-:Y:S01]  /*18b0*/  USHF.L.U64.HI UR14, UR6, 0x5, UR7 ;  /* 0x00000005060e7899 */ /* 0x000fe20008010207 */
[----:B------:R-:W-:Y:S01]  /*18c0*/  IMAD.IADD R4, R15, 0x1, -R12 ;  /* 0x000000010f047824 */ /* 0x000fe200078e0a0c */
[----:B------:R-:W-:Y:S01]  /*18d0*/  IADD3 R12, P0, R176, UR20, RZ ;  /* 0x00000014b00c7c10 */ /* 0x000fe2000ff1e0ff */
[----:B------:R-:W-:Y:S01]  /*18e0*/  IMAD.IADD R17, R17, 0x1, R7 ;  /* 0x0000000111117824 */ /* 0x000fe200078e0207 */
[----:B------:R-:W-:Y:S01]  /*18f0*/  LEA R179, R14, UR5, 0x1 ;  /* 0x000000050eb37c11 */ /* 0x000fe2000f8e08ff */
[----:B------:R-:W-:Y:S01]  /*1900*/  ULDC.64 UR10, c[0x0][0x250] ;  /* 0x00009400000a7ab9 */ /* 0x000fe20000000a00 */
[----:B------:R-:W-:Y:S01]  /*1910*/  IADD3.X R13, R177, UR14, RZ, P0, !PT ;  /* 0x0000000eb10d7c10 */ /* 0x000fe200087fe4ff */
[----:B------:R-:W-:Y:S01]  /*1920*/  IMAD.SHL.U32 R7, R8, 0x40, RZ ;  /* 0x0000004008077824 */ /* 0x000fe200078e00ff */
[----:B------:R-:W-:Y:S01]  /*1930*/  IADD3 R18, P0, R12, UR20, RZ ;  /* 0x000000140c127c10 */ /* 0x000fe2000ff1e0ff */
[----:B------:R-:W-:Y:S01]  /*1940*/  @!PT LDS RZ, [RZ] ;  /* 0x00000000fffff984 */ /* 0x000fe20000000800 */
[----:B------:R-:W-:Y:S01]  /*1950*/  @!PT LDS RZ, [RZ] ;  /* 0x00000000fffff984 */ /* 0x000fe20000000800 */
[----:B------:R-:W-:Y:S01]  /*1960*/  @!PT LDS RZ, [RZ] ;  /* 0x00000000fffff984 */ /* 0x000fe20000000800 */
[----:B------:R-:W-:Y:S01]  /*1970*/  LDGSTS.E.BYPASS.LTC128B.128 [R179], desc[UR18][R10.64] ;  /* 0x000000000ab37fae */ /* 0x000fe2000b901d52 */
[----:B------:R-:W-:Y:S01]  /*1980*/  IADD3 R14, P1, R10, UR4, RZ ;  /* 0x000000040a0e7c10 */ /* 0x000fe2000ff3e0ff */
[----:B------:R-:W-:Y:S01]  /*1990*/  IMAD R0, R0, UR10, RZ ;  /* 0x0000000a00007c24 */ /* 0x000fe2000f8e02ff */
[----:B------:R-:W-:Y:S01]  /*19a0*/  IADD3.X R19, R13, UR14, RZ, P0, !PT ;  /* 0x0000000e0d137c10 */ /* 0x000fe200087fe4ff */
[----:B------:R-:W-:Y:S01]  /*19b0*/  IMAD.WIDE.U32 R16, R9, UR10, R16 ;  /* 0x0000000a09107c25 */ /* 0x000fe2000f8e0010 */
[----:B------:R-:W-:Y:S01]  /*19c0*/  IADD3 R26, P0, R18, UR20, RZ ;  /* 0x00000014121a7c10 */ /* 0x000fe2000ff1e0ff */
[----:B------:R-:W-:Y:S01]  /*19d0*/  ULDC.64 UR12, c[0x0][0x220] ;  /* 0x00008800000c7ab9 */ /* 0x000fe20000000a00 */
[----:B------:R-:W-:Y:S01]  /*19e0*/  IADD3.X R15, R11, UR15, RZ, P1, !PT ;  /* 0x0000000f0b0f7c10 */ /* 0x000fe20008ffe4ff */
[----:B------:R-:W-:Y:S01]  /*19f0*/  IMAD R0, R9, UR11, R0 ;  /* 0x0000000b09007c24 */ /* 0x000fe2000f8e0200 */
[----:B------:R-:W-:Y:S01]  /*1a00*/  IADD3.X R27, R19, UR14, RZ, P0, !PT ;  /* 0x0000000e131b7c10 */ /* 0x000fe200087fe4ff */
[----:B------:R-:W-:Y:S01]  /*1a10*/  USHF.L.U64.HI UR11, UR10, 0x5, UR11 ;  /* 0x000000050a0b7899 */ /* 0x000fe2000801020b */
[----:B------:R-:W-:Y:S01]  /*1a20*/  IADD3 R22, P1, R14, UR4, RZ ;  /* 0x000000040e167c10 */ /* 0x000fe2000ff3e0ff */
[----:B------:R1:W-:Y:S01]  /*1a30*/  LDGSTS.E.BYPASS.LTC128B.128 [R179+0x800], desc[UR18][R14.64] ;  /* 0x008000000eb37fae */ /* 0x0003e2000b901d52 */
[----:B------:R-:W-:Y:S01]  /*1a40*/  IADD3 R28, P0, R26, UR20, RZ ;  /* 0x000000141a1c7c10 */ /* 0x000fe2000ff1e0ff */
[----:B------:R-:W-:Y:S01]  /*1a50*/  IMAD.IADD R175, R17, 0x1, R0 ;  /* 0x0000000111af7824 */ /* 0x000fe200078e0200 */
[----:B------:R-:W-:Y:S01]  /*1a60*/  IADD3.X R23, R15, UR15, RZ, P1, !PT ;  /* 0x0000000f0f177c10 */ /* 0x000fe20008ffe4ff */
[----:B------:R-:W-:Y:S01]  /*1a70*/  IMAD.SHL.U32 R0, R2, 0x8, RZ ;  /* 0x0000000802007824 */ /* 0x000fe200078e00ff */
[----:B------:R-:W-:Y:S01]  /*1a80*/  IADD3.X R29, R27, UR14, RZ, P0, !PT ;  /* 0x0000000e1b1d7c10 */ /* 0x000fe200087fe4ff */
[----:B------:R-:W-:Y:S01]  /*1a90*/  IMAD.SHL.U32 R6, R6, 0x40, RZ ;  /* 0x0000004006067824 */ /* 0x000fe200078e00ff */
[----:B------:R-:W-:Y:S01]  /*1aa0*/  IADD3 R20, P1, R22, UR4, RZ ;  /* 0x0000000416147c10 */ /* 0x000fe2000ff3e0ff */
[----:B------:R-:W-:Y:S01]  /*1ab0*/  LDGSTS.E.BYPASS.LTC128B.128 [R179+0x1000], desc[UR18][R22.64] ;  /* 0x0100000016b37fae */ /* 0x000fe2000b901d52 */
[----:B------:R-:W-:-:S02]  /*1ac0*/  UIADD3 UR4, UR5, 0x2000, URZ ;  /* 0x0000200005047890 */ /* 0x000fc4000fffe03f */
[----:B------:R-:W-:Y:S01]  /*1ad0*/  IADD3.X R21, R23, UR15, RZ, P1, !PT ;  /* 0x0000000f17157c10 */ /* 0x000fe20008ffe4ff */
[----:B------:R-:W-:Y:S01]  /*1ae0*/  USHF.L.U32 UR15, UR10, 0x5, URZ ;  /* 0x000000050a0f7899 */ /* 0x000fe2000800063f */
[----:B------:R-:W-:Y:S02]  /*1af0*/  LOP3.LUT R6, R6, 0xfffffe00, RZ, 0xc0, !PT ;  /* 0xfffffe0006067812 */ /* 0x000fe400078ec0ff */
[----:B------:R-:W-:Y:S01]  /*1b00*/  LOP3.LUT P1, RZ, R4, 0x2, RZ, 0xc0, !PT ;  /* 0x0000000204ff7812 */ /* 0x000fe2000782c0ff */
[----:B------:R2:W-:Y:S04]  /*1b10*/  LDGSTS.E.BYPASS.LTC128B.128 [R179+0x1800], desc[UR18][R20.64] ;  /* 0x0180000014b37fae */ /* 0x0005e8000b901d52 */
[----:B------:R-:W-:Y:S04]  /*1b20*/  LDGSTS.E.BYPASS.LTC128B.128 [R179+0x2000], desc[UR18][R176.64] ;  /* 0x02000000b0b37fae */ /* 0x000fe8000b901d52 */
[----:B------:R3:W-:Y:S01]  /*1b30*/  LDGSTS.E.BYPASS.LTC128B.128 [R179+0x2800], desc[UR18][R12.64] ;  /* 0x028000000cb37fae */ /* 0x0007e2000b901d52 */
[----:B-1----:R-:W-:-:S03]  /*1b40*/  IADD3 R14, P0, R28, UR20, RZ ;  /* 0x000000141c0e7c10 */ /* 0x002fc6000ff1e0ff */
[----:B------:R-:W-:Y:S01]  /*1b50*/  LDGSTS.E.BYPASS.LTC128B.128 [R179+0x3000], desc[UR18][R18.64] ;  /* 0x0300000012b37fae */ /* 0x000fe2000b901d52 */
[----:B------:R-:W-:-:S03]  /*1b60*/  IADD3.X R15, R29, UR14, RZ, P0, !PT ;  /* 0x0000000e1d0f7c10 */ /* 0x000fc600087fe4ff */
[----:B------:R1:W-:Y:S01]  /*1b70*/  LDGSTS.E.BYPASS.LTC128B.128 [R179+0x3800], desc[UR18][R26.64] ;  /* 0x038000001ab37fae */ /* 0x0003e2000b901d52 */
[----:B------:R-:W-:-:S03]  /*1b80*/  IADD3 R30, P0, R14, UR20, RZ ;  /* 0x000000140e1e7c10 */ /* 0x000fc6000ff1e0ff */
[----:B------:R-:W-:Y:S01]  /*1b90*/  LDGSTS.E.BYPASS.LTC128B.128 [R179+0x4000], desc[UR18][R28.64] ;  /* 0x040000001cb37fae */ /* 0x000fe2000b901d52 */
[----:B------:R-:W-:-:S03]  /*1ba0*/  IADD3.X R31, R15, UR14, RZ, P0, !PT ;  /* 0x0000000e0f1f7c10 */ /* 0x000fc600087fe4ff */
[----:B------:R4:W-:Y:S01]  /*1bb0*/  LDGSTS.E.BYPASS.LTC128B.128 [R179+0x4800], desc[UR18][R14.64] ;  /* 0x048000000eb37fae */ /* 0x0009e2000b901d52 */
        /* <DEDUP_REMOVED lines=10> */
[----:B------:R-:W-:-:S02]  /*1c60*/  SHF.R.U32.HI R5, RZ, 0x3, R12 ;  /* 0x00000003ff057819 */ /* 0x000fc4000001160c */
[----:B------:R-:W-:Y:S02]  /*1c70*/  LOP3.LUT R7, R7, 0x1c0, RZ, 0xc0, !PT ;  /* 0x000001c007077812 */ /* 0x000fe400078ec0ff */
[----:B------:R-:W-:Y:S02]  /*1c80*/  LOP3.LUT R5, R10, R5, RZ, 0x3c, !PT ;  /* 0x000000050a057212 */ /* 0x000fe400078e3cff */
[----:B------:R-:W-:Y:S02]  /*1c90*/  IADD3 R10, P0, R174, UR15, RZ ;  /* 0x0000000fae0a7c10 */ /* 0x000fe4000ff1e0ff */
[----:B-1----:R-:W-:Y:S01]  /*1ca0*/  LEA.HI R26, R3, R76, RZ, 0x5 ;  /* 0x0000004c031a7211 */ /* 0x002fe200078f28ff */
[----:B------:R-:W-:Y:S01]  /*1cb0*/  IMAD R2, R2, 0x200, R5 ;  /* 0x0000020002027824 */ /* 0x000fe200078e0205 */
[----:B------:R-:W-:Y:S01]  /*1cc0*/  IADD3.X R11, R175, UR11, RZ, P0, !PT ;  /* 0x0000000baf0b7c10 */ /* 0x000fe200087fe4ff */
[----:B------:R-:W-:Y:S01]  /*1cd0*/  IMAD.MOV.U32 R3, RZ, RZ, 0x20 ;  /* 0x00000020ff037424 */ /* 0x000fe200078e00ff */
[----:B----4-:R-:W-:-:S02]  /*1ce0*/  IADD3 R14, P0, R10, UR15, RZ ;  /* 0x0000000f0a0e7c10 */ /* 0x010fc4000ff1e0ff */
[----:B------:R-:W-:Y:S02]  /*1cf0*/  LOP3.LUT R0, R7, 0x8, R0, 0xf8, !PT ;  /* 0x0000000807007812 */ /* 0x000fe400078ef800 */
[----:B------:R-:W-:Y:S02]  /*1d00*/  IADD3.X R15, R11, UR11, RZ, P0, !PT ;  /* 0x0000000b0b0f7c10 */ /* 0x000fe400087fe4ff */
[----:B------:R-:W-:Y:S02]  /*1d10*/  IADD3 R12, P0, R14, UR15, RZ ;  /* 0x0000000f0e0c7c10 */ /* 0x000fe4000ff1e0ff */
[----:B------:R-:W-:Y:S02]  /*1d20*/  SHF.R.U32.HI R7, RZ, 0x3, R7 ;  /* 0x00000003ff077819 */ /* 0x000fe40000011607 */
[----:B------:R-:W-:Y:S01]  /*1d30*/  IADD3.X R13, R15, UR11, RZ, P0, !PT ;  /* 0x0000000b0f0d7c10 */ /* 0x000fe200087fe4ff */
[----:B------:R-:W-:-:S04]  /*1d40*/  DEPBAR.LE SB0, 0x0 ;  /* 0x000080000000791a */ /* 0x000fc80000000000 */
[----:B------:R-:W-:Y:S01]  /*1d50*/  BAR.SYNC.DEFER_BLOCKING 0x0 ;  /* 0x0000000000007b1d */ /* 0x000fe20000010000 */
[----:B--2---:R-:W-:Y:S02]  /*1d60*/  IADD3 R20, P0, R12, UR15, RZ ;  /* 0x0000000f0c147c10 */ /* 0x004fe4000ff1e0ff */
[----:B------:R-:W-:Y:S02]  /*1d70*/  SHF.R.S32.HI R27, RZ, 0x5, R26 ;  /* 0x00000005ff1b7819 */ /* 0x000fe4000001141a */
[----:B------:R-:W-:Y:S02]  /*1d80*/  IADD3.X R21, R13, UR11, RZ, P0, !PT ;  /* 0x0000000b0d157c10 */ /* 0x000fe400087fe4ff */
[----:B------:R-:W-:Y:S01]  /*1d90*/  IADD3 R18, P0, R20, UR15, RZ ;  /* 0x0000000f14127c10 */ /* 0x000fe2000ff1e0ff */
[----:B------:R-:W-:Y:S01]  /*1da0*/  IMAD R172, R27, 0x400, R6 ;  /* 0x000004001bac7824 */ /* 0x000fe200078e0206 */
[----:B------:R-:W-:Y:S02]  /*1db0*/  LOP3.LUT R5, R0, R7, RZ, 0x3c, !PT ;  /* 0x0000000700057212 */ /* 0x000fe400078e3cff */
[----:B------:R-:W-:-:S02]  /*1dc0*/  IADD3.X R19, R21, UR11, RZ, P0, !PT ;  /* 0x0000000b15137c10 */ /* 0x000fc400087fe4ff */
[----:B------:R-:W-:Y:S01]  /*1dd0*/  IADD3 R16, P0, R18, UR15, RZ ;  /* 0x0000000f12107c10 */ /* 0x000fe2000ff1e0ff */
[----:B------:R-:W-:Y:S01]  /*1de0*/  IMAD.IADD R172, R172, 0x1, R5 ;  /* 0x00000001acac7824 */ /* 0x000fe200078e0205 */
[----:B------:R-:W-:Y:S02]  /*1df0*/  LEA R7, R2, UR5, 0x1 ;  /* 0x0000000502077c11 */ /* 0x000fe4000f8e08ff */
[----:B------:R-:W-:Y:S02]  /*1e00*/  IADD3.X R17, R19, UR11, RZ, P0, !PT ;  /* 0x0000000b13117c10 */ /* 0x000fe400087fe4ff */
[----:B------:R-:W-:Y:S02]  /*1e10*/  LEA R172, R172, UR5, 0x1 ;  /* 0x00000005acac7c11 */ /* 0x000fe4000f8e08ff */
[----:B------:R-:W-:Y:S01]  /*1e20*/  LEA R171, R2, UR4, 0x1 ;  /* 0x0000000402ab7c11 */ /* 0x000fe2000f8e08ff */
[----:B------:R-:W-:Y:S01]  /*1e30*/  ULDC UR4, c[0x0][0x39c] ;  /* 0x0000e70000047ab9 */ /* 0x000fe20000000800 */
[----:B------:R-:W-:Y:S01]  /*1e40*/  LOP3.LUT R165, R5, R6, RZ, 0xfc, !PT ;  /* 0x0000000605a57212 */ /* 0x000fe200078efcff */
[----:B------:R-:W-:Y:S01]  /*1e50*/  @!PT LDS RZ, [RZ] ;  /* 0x00000000fffff984 */ /* 0x000fe20000000800 */
[----:B------:R-:W-:Y:S01]  /*1e60*/  @!PT LDS RZ, [RZ] ;  /* 0x00000000fffff984 */ /* 0x000fe20000000800 */
[----:B------:R-:W-:Y:S01]  /*1e70*/  @!PT LDS RZ, [RZ] ;  /* 0x00000000fffff984 */ /* 0x000fe20000000800 */
[----:B------:R-:W-:Y:S02]  /*1e80*/  LDGSTS.E.BYPASS.LTC128B.128 [R179+0x6000], desc[UR18][R174.64] ;  /* 0x06000000aeb37fae */ /* 0x000fe4000b901d52 */
[----:B------:R-:W-:-:S02]  /*1e90*/  VIADD R167, R171, 0x40 ;  /* 0x00000040aba77836 */ /* 0x000fc40000000000 */
[----:B------:R1:W-:Y:S04]  /*1ea0*/  LDGSTS.E.BYPASS.LTC128B.128 [R179+0x6800], desc[UR18][R10.64] ;  /* 0x068000000ab37fae */ /* 0x0003e8000b901d52 */
[----:B------:R-:W-:Y:S04]  /*1eb0*/  LDGSTS.E.BYPASS.LTC128B.128 [R179+0x7000], desc[UR18][R14.64] ;  /* 0x070000000eb37fae */ /* 0x000fe8000b901d52 */
[----:B------:R2:W-:Y:S04]  /*1ec0*/  LDGSTS.E.BYPASS.LTC128B.128 [R179+0x7800], desc[UR18][R12.64] ;  /* 0x078000000cb37fae */ /* 0x0005e8000b901d52 */
[----:B------:R3:W-:Y:S04]  /*1ed0*/  LDGSTS.E.BYPASS.LTC128B.128 [R179+0x8000], desc[UR18][R20.64] ;  /* 0x0800000014b37fae */ /* 0x0007e8000b901d52 */
[----:B------:R-:W-:Y:S04]  /*1ee0*/  LDGSTS.E.BYPASS.LTC128B.128 [R179+0x8800], desc[UR18][R18.64] ;  /* 0x0880000012b37fae */ /* 0x000fe8000b901d52 */
[----:B------:R4:W-:Y:S01]  /*1ef0*/  LDGSTS.E.BYPASS.LTC128B.128 [R179+0x9000], desc[UR18][R16.64] ;  /* 0x0900000010b37fae */ /* 0x0009e2000b901d52 */
[----:B-1----:R-:W-:-:S04]  /*1f00*/  IADD3 R10, P0, R16, UR15, RZ ;  /* 0x0000000f100a7c10 */ /* 0x002fc8000ff1e0ff */
[----:B------:R-:W-:Y:S02]  /*1f10*/  IADD3.X R11, R17, UR11, RZ, P0, !PT ;  /* 0x0000000b110b7c10 */ /* 0x000fe400087fe4ff */
[----:B------:R-:W-:-:S03]  /*1f20*/  LOP3.LUT P0, RZ, R8, 0x2, RZ, 0xc0, !PT ;  /* 0x0000000208ff7812 */ /* 0x000fc6000780c0ff */
[----:B------:R1:W-:Y:S01]  /*1f30*/  LDGSTS.E.BYPASS.LTC128B.128 [R179+0x9800], desc[UR18][R10.64] ;  /* 0x098000000ab37fae */ /* 0x0003e2000b901d52 */
[C---:B------:R-:W-:Y:S02]  /*1f40*/  SEL R0, R3.reuse, 0xffffffe0, !P0 ;  /* 0xffffffe003007807 */ /* 0x040fe40004000000 */
[----:B------:R-:W-:Y:S01]  /*1f50*/  SEL R3, R3, 0xffffffe0, !P1 ;  /* 0xffffffe003037807 */ /* 0x000fe20004800000 */
[----:B--2---:R-:W-:Y:S01]  /*1f60*/  LDSM.16.M88.4 R12, [R172] ;  /* 0x00000000ac0c783b */ /* 0x004fe20000000200 */
[----:B------:R-:W-:Y:S01]  /*1f70*/  LOP3.LUT P0, RZ, R8, 0x4, RZ, 0xc0, !PT ;  /* 0x0000000408ff7812 */ /* 0x000fe2000780c0ff */
[C---:B------:R-:W-:Y:S01]  /*1f80*/  IMAD.IADD R169, R171.reuse, 0x1, R0 ;  /* 0x00000001aba97824 */ /* 0x040fe200078e0200 */
[----:B------:R-:W-:Y:S01]  /*1f90*/  LOP3.LUT P1, RZ, R4, 0x4, RZ, 0xc0, !PT ;  /* 0x0000000404ff7812 */ /* 0x000fe2000782c0ff */
[----:B------:R-:W2:Y:S01]  /*1fa0*/  LDSM.16.M88.4 R44, [R7+0x2000] ;  /* 0x00200000072c783b */ /* 0x000ea20000000200 */
[----:B------:R-:W-:Y:S02]  /*1fb0*/  IMAD.IADD R170, R172, 0x1, R3 ;  /* 0x00000001acaa7824 */ /* 0x000fe400078e0203 */
[----:B------:R-:W-:Y:S01]  /*1fc0*/  IMAD.MOV.U32 R4, RZ, RZ, 0x40 ;  /* 0x00000040ff047424 */ /* 0x000fe200078e00ff */
[----:B------:R-:W5:Y:S04]  /*1fd0*/  LDSM.16.M88.4 R28, [R7+0x2800] ;  /* 0x00280000071c783b */ /* 0x000f680000000200 */
[----:B---3--:R-:W-:Y:S01]  /*1fe0*/  LDSM.16.M88.4 R20, [R170] ;  /* 0x00000000aa14783b */ /* 0x008fe20000000200 */
[----:B------:R-:W-:Y:S01]  /*1ff0*/  SEL R4, R4, 0xffffffc0, !P1 ;  /* 0xffffffc004047807 */ /* 0x000fe20004800000 */
[----:B------:R-:W-:-:S02]  /*2000*/  @P0 VIADD R167, R171, 0xffffffc0 ;  /* 0xffffffc0aba70836 */ /* 0x000fc40000000000 */
[----:B------:R-:W3:Y:S02]  /*2010*/  LDSM.16.M88.4 R36, [R169] ;  /* 0x00000000a924783b */ /* 0x000ee40000000200 */
[----:B------:R-:W-:Y:S02]  /*2020*/  IMAD.IADD R168, R172, 0x1, R4 ;  /* 0x00000001aca87824 */ /* 0x000fe400078e0204 */
[----:B------:R-:W3:Y:S01]  /*2030*/  LDSM.16.M88.4 R48, [R169+0x800] ;  /* 0x00080000a930783b */ /* 0x000ee20000000200 */
[----:B------:R-:W-:Y:S02]  /*2040*/  IMAD.IADD R100, R0, 0x1, R167 ;  /* 0x0000000100647824 */ /* 0x000fe400078e02a7 */
[----:B------:R-:W-:Y:S01]  /*2050*/  IMAD.IADD R166, R3, 0x1, R168 ;  /* 0x0000000103a67824 */ /* 0x000fe200078e02a8 */
[----:B----4-:R-:W-:Y:S01]  /*2060*/  LDSM.16.M88.4 R16, [R168] ;  /* 0x00000000a810783b */ /* 0x010fe20000000200 */
[C---:B------:R-:W-:Y:S02]  /*2070*/  VIADD R161, R167.reuse, 0x800 ;  /* 0x00000800a7a17836 */ /* 0x040fe40000000000 */
[C---:B------:R-:W-:Y:S01]  /*2080*/  VIADD R160, R167.reuse, 0x1000 ;  /* 0x00001000a7a07836 */ /* 0x040fe20000000000 */
[----:B------:R-:W4:Y:S01]  /*2090*/  LDSM.16.M88.4 R32, [R167] ;  /* 0x00000000a720783b */ /* 0x000f220000000200 */
[----:B------:R-:W-:-:S02]  /*20a0*/  VIADD R159, R167, 0x1800 ;  /* 0x00001800a79f7836 */ /* 0x000fc40000000000 */
[C---:B------:R-:W-:Y:S01]  /*20b0*/  VIADD R158, R167.reuse, 0x2000 ;  /* 0x00002000a79e7836 */ /* 0x040fe20000000000 */
[----:B------:R-:W4:Y:S01]  /*20c0*/  LDSM.16.M88.4 R40, [R7+0x3000] ;  /* 0x003000000728783b */ /* 0x000f220000000200 */
[C---:B------:R-:W-:Y:S02]  /*20d0*/  VIADD R157, R167.reuse, 0x2800 ;  /* 0x00002800a79d7836 */ /* 0x040fe40000000000 */
[C---:B------:R-:W-:Y:S01]  /*20e0*/  VIADD R156, R167.reuse, 0x3000 ;  /* 0x00003000a79c7836 */ /* 0x040fe20000000000 */
[----:B------:R-:W4:Y:S01]  /*20f0*/  LDSM.16.M88.4 R56, [R167+0x800] ;  /* 0x00080000a738783b */ /* 0x000f220000000200 */
[----:B------:R-:W-:-:S03]  /*2100*/  VIADD R102, R167, 0x3800 ;  /* 0x00003800a7667836 */ /* 0x000fc60000000000 */
[----:B-1----:R-:W-:Y:S01]  /*2110*/  LDSM.16.M88.4 R8, [R166] ;  /* 0x00000000a608783b */ /* 0x002fe20000000200 */
[C---:B--2---:R-:W-:Y:S03]  /*2120*/  HMMA.16816.F32 R52, R12.reuse, R44, RZ ;  /* 0x0000002c0c34723c */ /* 0x044fe600000018ff */
[----:B------:R-:W-:Y:S04]  /*2130*/  LDSM.16.M88.4 R60, [R100] ;  /* 0x00000000643c783b */ /* 0x000fe80000000200 */
[----:B------:R-:W-:Y:S01]  /*2140*/  LDSM.16.M88.4 R72, [R100+0x800] ;  /* 0x000800006448783b */ /* 0x000fe20000000200 */
[C---:B------:R-:W-:Y:S03]  /*2150*/  HMMA.16816.F32 R44, R12.reuse, R46, RZ ;  /* 0x0000002e0c2c723c */ /* 0x040fe600000018ff */
[----:B------:R-:W-:Y:S03]  /*2160*/  LDSM.16.M88.4 R68, [R167+0x1000] ;  /* 0x00100000a744783b */ /* 0x000fe60000000200 */
[C---:B-----5:R-:W-:Y:S01]  /*2170*/  HMMA.16816.F32 R64, R12.reuse, R28, RZ ;  /* 0x0000001c0c40723c */ /* 0x060fe200000018ff */
[----:B------:R-:W0:Y:S05]  /*2180*/  LDGDEPBAR ;  /* 0x00000000000079af */ /* 0x000e2a0000000000 */
[----:B------:R-:W-:Y:S06]  /*2190*/  HMMA.16816.F32 R28, R12, R30, RZ ;  /* 0x0000001e0c1c723c */ /* 0x000fec00000018ff */
[C---:B---3--:R-:W-:Y:S06]  /*21a0*/  HMMA.16816.F32 R52, R20.reuse, R36, R52 ;  /* 0x000000241434723c */ /* 0x048fec0000001834 */
[C---:B------:R-:W-:Y:S01]  /*21b0*/  HMMA.16816.F32 R44, R20.reuse, R38, R44 ;  /* 0x00000026142c723c */ /* 0x040fe2000000182c */
[----:B------:R-:W1:Y:S05]  /*21c0*/  LDSM.16.M88.4 R36, [R169+0x1000] ;  /* 0x00100000a924783b */ /* 0x000e6a0000000200 */
[C---:B------:R-:W-:Y:S06]  /*21d0*/  HMMA.16816.F32 R64, R20.reuse, R48, R64 ;  /* 0x000000301440723c */ /* 0x040fec0000001840 */
[----:B------:R-:W-:Y:S01]  /*21e0*/  HMMA.16816.F32 R28, R20, R50, R28 ;  /* 0x00000032141c723c */ /* 0x000fe2000000181c */
[----:B------:R-:W2:Y:S05]  /*21f0*/  LDSM.16.M88.4 R48, [R7+0x3800] ;  /* 0x003800000730783b */ /* 0x000eaa0000000200 */
[C---:B----4-:R-:W-:Y:S06]  /*2200*/  HMMA.16816.F32 R52, R16.reuse, R32, R52 ;  /* 0x000000201034723c */ /* 0x050fec0000001834 */
[----:B------:R-:W-:Y:S06]  /*2210*/  HMMA.16816.F32 R44, R16, R34, R44 ;  /* 0x00000022102c723c */ /* 0x000fec000000182c */
[----:B------:R-:W-:Y:S06]  /*2220*/  HMMA.16816.F32 R32, R12, R40, RZ ;  /* 0x000000280c20723c */ /* 0x000fec00000018ff */
[----:B------:R-:W-:Y:S06]  /*2230*/  HMMA.16816.F32 R64, R16, R56, R64 ;  /* 0x000000381040723c */ /* 0x000fec0000001840 */
[----:B------:R-:W-:Y:S06]  /*2240*/  HMMA.16816.F32 R40, R12, R42, RZ ;  /* 0x0000002a0c28723c */ /* 0x000fec00000018ff */
[----:B------:R-:W-:Y:S01]  /*2250*/  HMMA.16816.F32 R28, R16, R58, R28 ;  /* 0x0000003a101c723c */ /* 0x000fe2000000181c */
[----:B------:R-:W-:Y:S05]  /*2260*/  LDSM.16.M88.4 R56, [R169+0x1800] ;  /* 0x00180000a938783b */ /* 0x000fea0000000200 */
[----:B-1----:R-:W-:Y:S06]  /*2270*/  HMMA.16816.F32 R32, R20, R36, R32 ;  /* 0x000000241420723c */ /* 0x002fec0000001820 */
[C---:B------:R-:W-:Y:S06]  /*2280*/  HMMA.16816.F32 R52, R8.reuse, R60, R52 ;  /* 0x0000003c0834723c */ /* 0x040fec0000001834 */
[C---:B------:R-:W-:Y:S01]  /*2290*/  HMMA.16816.F32 R44, R8.reuse, R62, R44 ;  /* 0x0000003e082c723c */ /* 0x040fe2000000182c */
[----:B------:R-:W1:Y:S05]  /*22a0*/  LDSM.16.M88.4 R60, [R7+0x4000] ;  /* 0x00400000073c783b */ /* 0x000e6a0000000200 */
[----:B------:R-:W-:Y:S06]  /*22b0*/  HMMA.16816.F32 R64, R8, R72, R64 ;  /* 0x000000480840723c */ /* 0x000fec0000001840 */
[----:B------:R-:W-:Y:S01]  /*22c0*/  HMMA.16816.F32 R40, R20, R38, R40 ;  /* 0x000000261428723c */ /* 0x000fe20000001828 */
[----:B------:R-:W3:Y:S05]  /*22d0*/  LDSM.16.M88.4 R36, [R100+0x1000] ;  /* 0x001000006424783b */ /* 0x000eea0000000200 */
[----:B------:R-:W-:Y:S01]  /*22e0*/  HMMA.16816.F32 R32, R16, R68, R32 ;  /* 0x000000441020723c */ /* 0x000fe20000001820 */
[----:B------:R-:W-:Y:S01]  /*22f0*/  FMUL.FTZ R54, R54, UR4 ;  /* 0x0000000436367c20 */ /* 0x000fe20008410000 */
[----:B------:R-:W-:Y:S01]  /*2300*/  FMUL.FTZ R2, R52, UR4 ;  /* 0x0000000434027c20 */ /* 0x000fe20008410000 */
[----:B------:R-:W-:Y:S01]  /*2310*/  FMUL.FTZ R0, R53, UR4 ;  /* 0x0000000435007c20 */ /* 0x000fe20008410000 */
[----:B------:R-:W-:Y:S01]  /*2320*/  FMUL.FTZ R79, R55, UR4 ;  /* 0x00000004374f7c20 */ /* 0x000fe20008410000 */
[----:B------:R2:W-:Y:S01]  /*2330*/  MUFU.TANH R77, R54 ;  /* 0x00000036004d7308 */ /* 0x0005e20000002400 */
[----:B------:R-:W-:Y:S01]  /*2340*/  HMMA.16816.F32 R28, R8, R74, R28 ;  /* 0x0000004a081c723c */ /* 0x000fe2000000181c */
[----:B------:R-:W-:Y:S01]  /*2350*/  FMUL.FTZ R44, R44, UR4 ;  /* 0x000000042c2c7c20 */ /* 0x000fe20008410000 */
[----:B------:R-:W-:Y:S01]  /*2360*/  FMUL.FTZ R80, R45, UR4 ;  /* 0x000000042d507c20 */ /* 0x000fe20008410000 */
[----:B------:R-:W-:Y:S01]  /*2370*/  FMUL.FTZ R83, R46, UR4 ;  /* 0x000000042e537c20 */ /* 0x000fe20008410000 */
[----:B------:R-:W-:-:S02]  /*2380*/  FMUL.FTZ R82, R47, UR4 ;  /* 0x000000042f527c20 */ /* 0x000fc40008410000 */
[----:B------:R-:W-:Y:S01]  /*2390*/  FMUL.FTZ R85, R64, UR4 ;  /* 0x0000000440557c20 */ /* 0x000fe20008410000 */
[----:B------:R-:W-:Y:S01]  /*23a0*/  FMUL.FTZ R84, R65, UR4 ;  /* 0x0000000441547c20 */ /* 0x000fe20008410000 */
[----:B------:R-:W-:Y:S01]  /*23b0*/  FMUL.FTZ R86, R66, UR4 ;  /* 0x0000000442567c20 */ /* 0x000fe20008410000 */
[----:B------:R-:W-:Y:S01]  /*23c0*/  FMUL.FTZ R87, R67, UR4 ;  /* 0x0000000443577c20 */ /* 0x000fe20008410000 */
[----:B------:R4:W-:Y:S01]  /*23d0*/  MUFU.TANH R81, R44 ;  /* 0x0000002c00517308 */ /* 0x0009e20000002400 */
[----:B------:R-:W5:Y:S01]  /*23e0*/  LDSM.16.M88.4 R64, [R169+0x2000] ;  /* 0x00200000a940783b */ /* 0x000f620000000200 */
[----:B------:R-:W-:Y:S06]  /*23f0*/  HMMA.16816.F32 R40, R16, R70, R40 ;  /* 0x000000461028723c */ /* 0x000fec0000001828 */
[C---:B--2---:R-:W-:Y:S01]  /*2400*/  HMMA.16816.F32 R52, R12.reuse, R48, RZ ;  /* 0x000000300c34723c */ /* 0x044fe200000018ff */
[----:B------:R-:W-:Y:S05]  /*2410*/  MUFU.TANH R2, R2 ;  /* 0x0000000200027308 */ /* 0x000fea0000002400 */
[C---:B------:R-:W-:Y:S01]  /*2420*/  HMMA.16816.F32 R48, R12.reuse, R50, RZ ;  /* 0x000000320c30723c */ /* 0x040fe200000018ff */
[----:B------:R-:W-:Y:S01]  /*2430*/  FMUL.FTZ R89, R28, UR4 ;  /* 0x000000041c597c20 */ /* 0x000fe20008410000 */
[----:B------:R-:W-:Y:S01]  /*2440*/  FMUL.FTZ R88, R29, UR4 ;  /* 0x000000041d587c20 */ /* 0x000fe20008410000 */
[----:B------:R-:W-:Y:S01]  /*2450*/  FMUL.FTZ R90, R30, UR4 ;  /* 0x000000041e5a7c20 */ /* 0x000fe20008410000 */
[----:B------:R-:W-:Y:S01]  /*2460*/  FMUL.FTZ R91, R31, UR4 ;  /* 0x000000041f5b7c20 */ /* 0x000fe20008410000 */
[----:B----4-:R-:W2:Y:S01]  /*2470*/  LDSM.16.M88.4 R44, [R167+0x1800] ;  /* 0x00180000a72c783b */ /* 0x010ea20000000200 */
[----:B-1----:R-:W-:Y:S01]  /*2480*/  HMMA.16816.F32 R68, R12, R60, RZ ;  /* 0x0000003c0c44723c */ /* 0x002fe200000018ff */
[----:B------:R-:W1:Y:S02]  /*2490*/  MUFU.TANH R0, R0 ;  /* 0x0000000000007308 */ /* 0x000e640000002400 */
[----:B------:R-:W4:Y:S03]  /*24a0*/  LDSM.16.M88.4 R28, [R7+0x4800] ;  /* 0x00480000071c783b */ /* 0x000f260000000200 */
[----:B---3--:R-:W-:Y:S03]  /*24b0*/  HMMA.16816.F32 R32, R8, R36, R32 ;  /* 0x000000240820723c */ /* 0x008fe60000001820 */
[----:B------:R-:W3:Y:S03]  /*24c0*/  MUFU.TANH R79, R79 ;  /* 0x0000004f004f7308 */ /* 0x000ee60000002400 */
[C---:B------:R-:W-:Y:S05]  /*24d0*/  HMMA.16816.F32 R52, R20.reuse, R56, R52 ;  /* 0x000000381434723c */ /* 0x040fea0000001834 */
[----:B------:R-:W-:Y:S01]  /*24e0*/  MUFU.TANH R80, R80 ;  /* 0x0000005000507308 */ /* 0x000fe20000002400 */
[----:B------:R-:W-:Y:S01]  /*24f0*/  HMMA.16816.F32 R48, R20, R58, R48 ;  /* 0x0000003a1430723c */ /* 0x000fe20000001830 */
[----:B------:R-:W-:Y:S05]  /*2500*/  LDSM.16.M88.4 R56, [R100+0x1800] ;  /* 0x001800006438783b */ /* 0x000fea0000000200 */
[----:B------:R-:W-:Y:S01]  /*2510*/  HMMA.16816.F32 R40, R8, R38, R40 ;  /* 0x000000260828723c */ /* 0x000fe20000001828 */
[----:B------:R-:W1:Y:S01]  /*2520*/  LDSM.16.M88.4 R36, [R167+0x2000] ;  /* 0x00200000a724783b */ /* 0x000e620000000200 */
[----:B------:R-:W3:Y:S04]  /*2530*/  MUFU.TANH R83, R83 ;  /* 0x0000005300537308 */ /* 0x000ee80000002400 */
[----:B-----5:R-:W-:Y:S01]  /*2540*/  HMMA.16816.F32 R68, R20, R64, R68 ;  /* 0x000000401444723c */ /* 0x020fe20000001844 */
[----:B------:R-:W-:Y:S01]  /*2550*/  FMUL.FTZ R93, R32, UR4 ;  /* 0x00000004205d7c20 */ /* 0x000fe20008410000 */
[----:B------:R-:W-:Y:S01]  /*2560*/  FMUL.FTZ R92, R33, UR4 ;  /* 0x00000004215c7c20 */ /* 0x000fe20008410000 */
[----:B------:R-:W-:Y:S01]  /*2570*/  FMUL.FTZ R127, R35, UR4 ;  /* 0x00000004237f7c20 */ /* 0x000fe20008410000 */
[----:B------:R-:W-:Y:S02]  /*2580*/  MUFU.TANH R82, R82 ;  /* 0x0000005200527308 */ /* 0x000fe40000002400 */
[----:B------:R-:W-:Y:S01]  /*2590*/  HMMA.16816.F32 R60, R12, R62, RZ ;  /* 0x0000003e0c3c723c */ /* 0x000fe200000018ff */
[----:B------:R-:W-:-:S02]  /*25a0*/  FMUL.FTZ R64, R34, UR4 ;  /* 0x0000000422407c20 */ /* 0x000fc40008410000 */
[----:B------:R-:W5:Y:S03]  /*25b0*/  LDSM.16.M88.4 R32, [R169+0x2800] ;  /* 0x00280000a920783b */ /* 0x000f660000000200 */
[----:B--2---:R-:W-:Y:S01]  /*25c0*/  HMMA.16816.F32 R52, R16, R44, R52 ;  /* 0x0000002c1034723c */ /* 0x004fe20000001834 */
[----:B------:R-:W-:Y:S05]  /*25d0*/  MUFU.TANH R85, R85 ;  /* 0x0000005500557308 */ /* 0x000fea0000002400 */
[----:B----4-:R-:W-:Y:S01]  /*25e0*/  HMMA.16816.F32 R72, R12, R28, RZ ;  /* 0x0000001c0c48723c */ /* 0x010fe200000018ff */
        /* <DEDUP_REMOVED lines=9> */
[----:B-1----:R-:W-:Y:S03]  /*2680*/  HMMA.16816.F32 R68, R16, R36, R68 ;  /* 0x000000241044723c */ /* 0x002fe60000001844 */
[----:B------:R-:W1:Y:S03]  /*2690*/  MUFU.TANH R84, R84 ;  /* 0x0000005400547308 */ /* 0x000e660000002400 */
[----:B------:R-:W-:Y:S05]  /*26a0*/  HMMA.16816.F32 R52, R8, R56, R52 ;  /* 0x000000380834723c */ /* 0x000fea0000001834 */
[----:B------:R-:W1:Y:S01]  /*26b0*/  MUFU.TANH R86, R86 ;  /* 0x0000005600567308 */ /* 0x000e620000002400 */
[----:B----4-:R-:W4:Y:S01]  /*26c0*/  LDSM.16.M88.4 R40, [R167+0x2800] ;  /* 0x00280000a728783b */ /* 0x010f220000000200 */
[----:B-----5:R-:W-:Y:S06]  /*26d0*/  HMMA.16816.F32 R72, R20, R32, R72 ;  /* 0x000000201448723c */ /* 0x020fec0000001848 */
[----:B------:R-:W-:Y:S01]  /*26e0*/  HMMA.16816.F32 R28, R12, R30, RZ ;  /* 0x0000001e0c1c723c */ /* 0x000fe200000018ff */
[----:B------:R-:W-:Y:S01]  /*26f0*/  LOP3.LUT R33, R26, 0xffffffe0, RZ, 0xc0, !PT ;  /* 0xffffffe01a217812 */ /* 0x000fe200078ec0ff */
[----:B------:R-:W5:Y:S04]  /*2700*/  MUFU.TANH R87, R87 ;  /* 0x0000005700577308 */ /* 0x000f680000002400 */
[----:B------:R-:W-:Y:S01]  /*2710*/  HMMA.16816.F32 R60, R16, R38, R60 ;  /* 0x00000026103c723c */ /* 0x000fe2000000183c */
[----:B------:R-:W-:Y:S03]  /*2720*/  LDSM.16.M88.4 R36, [R7+0x5000] ;  /* 0x005000000724783b */ /* 0x000fe60000000200 */
[----:B------:R-:W5:Y:S01]  /*2730*/  MUFU.TANH R89, R89 ;  /* 0x0000005900597308 */ /* 0x000f620000002400 */
[----:B------:R-:W-:Y:S01]  /*2740*/  FMUL.FTZ R52, R52, UR4 ;  /* 0x0000000434347c20 */ /* 0x000fe20008410000 */
[C---:B------:R-:W-:Y:S01]  /*2750*/  HMMA.16816.F32 R48, R8.reuse, R58, R48 ;  /* 0x0000003a0830723c */ /* 0x040fe20000001830 */
[----:B------:R-:W-:Y:S01]  /*2760*/  FMUL.FTZ R53, R53, UR4 ;  /* 0x0000000435357c20 */ /* 0x000fe20008410000 */
[----:B------:R-:W-:Y:S01]  /*2770*/  FMUL.FTZ R54, R54, UR4 ;  /* 0x0000000436367c20 */ /* 0x000fe20008410000 */
[----:B------:R-:W-:Y:S01]  /*2780*/  FMUL.FTZ R55, R55, UR4 ;  /* 0x0000000437377c20 */ /* 0x000fe20008410000 */
[----:B------:R-:W-:Y:S02]  /*2790*/  LDSM.16.M88.4 R56, [R169+0x3800] ;  /* 0x00380000a938783b */ /* 0x000fe40000000200 */
[----:B--2---:R-:W-:Y:S01]  /*27a0*/  HMMA.16816.F32 R68, R8, R44, R68 ;  /* 0x0000002c0844723c */ /* 0x004fe20000001844 */
[----:B------:R-:W-:Y:S05]  /*27b0*/  MUFU.TANH R128, R52 ;  /* 0x0000003400807308 */ /* 0x000fea0000002400 */
[----:B------:R-:W-:Y:S01]  /*27c0*/  HMMA.16816.F32 R28, R20, R34, R28 ;  /* 0x00000022141c723c */ /* 0x000fe2000000181c */
[----:B------:R-:W-:-:S02]  /*27d0*/  IMAD.IADD R44, R76, 0x1, -R33 ;  /* 0x000000014c2c7824 */ /* 0x000fc400078e0a21 */
[----:B------:R-:W-:Y:S01]  /*27e0*/  IMAD R45, R27, 0x10, R78 ;  /* 0x000000101b2d7824 */ /* 0x000fe200078e024e */
[----:B------:R-:W-:Y:S01]  /*27f0*/  MUFU.TANH R66, R53 ;  /* 0x0000003500427308 */ /* 0x000fe20000002400 */
[----:B------:R-:W2:Y:S01]  /*2800*/  LDSM.16.M88.4 R32, [R100+0x2800] ;  /* 0x002800006420783b */ /* 0x000ea20000000200 */
[----:B------:R-:W-:Y:S06]  /*2810*/  HMMA.16816.F32 R60, R8, R46, R60 ;  /* 0x0000002e083c723c */ /* 0x000fec000000183c */
[C---:B----4-:R-:W-:Y:S01]  /*2820*/  HMMA.16816.F32 R72, R16.reuse, R40, R72 ;  /* 0x000000281048723c */ /* 0x050fe20000001848 */
[----:B------:R-:W-:Y:S01]  /*2830*/  MUFU.TANH R67, R54 ;  /* 0x0000003600437308 */ /* 0x000fe20000002400 */
[----:B------:R-:W-:Y:S01]  /*2840*/  FMUL.FTZ R48, R48, UR4 ;  /* 0x0000000430307c20 */ /* 0x000fe20008410000 */
[----:B------:R-:W-:Y:S01]  /*2850*/  FMUL.FTZ R49, R49, UR4 ;  /* 0x0000000431317c20 */ /* 0x000fe20008410000 */
[----:B------:R-:W-:Y:S01]  /*2860*/  FMUL.FTZ R50, R50, UR4 ;  /* 0x0000000432327c20 */ /* 0x000fe20008410000 */
[----:B------:R-:W-:Y:S01]  /*2870*/  FMUL.FTZ R51, R51, UR4 ;  /* 0x0000000433337c20 */ /* 0x000fe20008410000 */
[----:B------:R-:W-:Y:S01]  /*2880*/  FMUL.FTZ R106, R69, UR4 ;  /* 0x00000004456a7c20 */ /* 0x000fe20008410000 */
[----:B------:R-:W-:Y:S01]  /*2890*/  SHF.R.S32.HI R41, RZ, 0x1f, R44 ;  /* 0x0000001fff297819 */ /* 0x000fe2000001142c */
[----:B------:R-:W-:Y:S01]  /*28a0*/  VIADD R40, R24, 0xffffffff ;  /* 0xffffffff18287836 */ /* 0x000fe20000000000 */
[----:B------:R4:W-:Y:S01]  /*28b0*/  MUFU.TANH R107, R55 ;  /* 0x00000037006b7308 */ /* 0x0009e20000002400 */
[----:B------:R-:W-:Y:S01]  /*28c0*/  FMUL.FTZ R68, R68, UR4 ;  /* 0x0000000444447c20 */ /* 0x000fe20008410000 */
[----:B------:R-:W-:Y:S01]  /*28d0*/  LEA.HI R178, R41, R44, RZ, 0x2 ;  /* 0x0000002c29b27211 */ /* 0x000fe200078f10ff */
[----:B------:R-:W-:Y:S01]  /*28e0*/  IMAD.SHL.U32 R41, R76, 0x2, RZ ;  /* 0x000000024c297824 */ /* 0x000fe200078e00ff */
[----:B------:R-:W-:Y:S01]  /*28f0*/  ISETP.GT.AND P0, PT, R40, R173, PT ;  /* 0x000000ad2800720c */ /* 0x000fe20003f04270 */
[----:B------:R-:W-:Y:S01]  /*2900*/  HMMA.16816.F32 R28, R16, R42, R28 ;  /* 0x0000002a101c723c */ /* 0x000fe2000000181c */
[----:B------:R-:W-:Y:S01]  /*2910*/  SHF.R.S32.HI R178, RZ, 0x2, R178 ;  /* 0x00000002ffb27819 */ /* 0x000fe200000114b2 */
[----:B------:R-:W-:Y:S01]  /*2920*/  FMUL.FTZ R70, R70, UR4 ;  /* 0x0000000446467c20 */ /* 0x000fe20008410000 */
[----:B------:R3:W-:Y:S01]  /*2930*/  MUFU.TANH R96, R48 ;  /* 0x0000003000607308 */ /* 0x0007e20000002400 */
[----:B------:R-:W-:Y:S01]  /*2940*/  FMUL.FTZ R60, R60, UR4 ;  /* 0x000000043c3c7c20 */ /* 0x000fe20008410000 */
[----:B------:R-:W-:Y:S01]  /*2950*/  IADD3 R76, R45, 0x1, R178 ;  /* 0x000000012d4c7810 */ /* 0x000fe20007ffe0b2 */
[----:B------:R-:W-:Y:S01]  /*2960*/  FMUL.FTZ R61, R61, UR4 ;  /* 0x000000043d3d7c20 */ /* 0x000fe20008410000 */
[----:B------:R-:W1:Y:S01]  /*2970*/  LDSM.16.M88.4 R44, [R169+0x3000] ;  /* 0x00300000a92c783b */ /* 0x000e620000000200 */
[----:B------:R-:W-:Y:S01]  /*2980*/  FMUL.FTZ R62, R62, UR4 ;  /* 0x000000043e3e7c20 */ /* 0x000fe20008410000 */
[----:B------:R-:W-:Y:S01]  /*2990*/  IADD3 R76, R25, -UR17, R76 ;  /* 0x80000011194c7c10 */ /* 0x000fe2000fffe04c */
[----:B------:R-:W-:Y:S01]  /*29a0*/  FMUL.FTZ R63, R63, UR4 ;  /* 0x000000043f3f7c20 */ /* 0x000fe20008410000 */
[----:B------:R-:W-:Y:S01]  /*29b0*/  MUFU.TANH R97, R49 ;  /* 0x0000003100617308 */ /* 0x000fe20000002400 */
[----:B----4-:R4:W5:Y:S01]  /*29c0*/  LDSM.16.M88.4 R52, [R7+0x5800] ;  /* 0x005800000734783b */ /* 0x0109620000000200 */
[----:B------:R-:W-:Y:S01]  /*29d0*/  FMUL.FTZ R71, R71, UR4 ;  /* 0x0000000447477c20 */ /* 0x000fe20008410000 */
[----:B------:R-:W-:-:S05]  /*29e0*/  VIADD R76, R76, UR16 ;  /* 0x000000104c4c7c36 */ /* 0x000fca0008000000 */
[----:B------:R-:W-:Y:S01]  /*29f0*/  MUFU.TANH R101, R50 ;  /* 0x0000003200657308 */ /* 0x000fe20000002400 */
[----:B---3--:R-:W-:Y:S01]  /*2a00*/  SHF.R.S32.HI R48, RZ, 0x1f, R26 ;  /* 0x0000001fff307819 */ /* 0x008fe2000001141a */
[----:B------:R-:W-:Y:S01]  /*2a10*/  IMAD.SHL.U32 R26, R40, 0x80, RZ ;  /* 0x00000080281a7824 */ /* 0x000fe200078e00ff */
[C---:B--2---:R-:W-:Y:S02]  /*2a20*/  HMMA.16816.F32 R72, R8.reuse, R32, R72 ;  /* 0x000000200848723c */ /* 0x044fe40000001848 */
[----:B------:R-:W-:Y:S02]  /*2a30*/  LEA.HI R48, R48, R27, RZ, 0x2 ;  /* 0x0000001b30307211 */ /* 0x000fe400078f10ff */
[----:B------:R-:W-:Y:S01]  /*2a40*/  LOP3.LUT R69, R26, 0x6, R41, 0xf8, !PT ;  /* 0x000000061a457812 */ /* 0x000fe200078ef829 */
[----:B------:R2:W-:Y:S01]  /*2a50*/  MUFU.TANH R103, R51 ;  /* 0x0000003300677308 */ /* 0x0005e20000002400 */
[----:B------:R-:W-:Y:S01]  /*2a60*/  LOP3.LUT R40, R48, 0xfffffffc, RZ, 0xc0, !PT ;  /* 0xfffffffc30287812 */ /* 0x000fe200078ec0ff */
[----:B------:R-:W-:Y:S01]  /*2a70*/  HMMA.16816.F32 R28, R8, R34, R28 ;  /* 0x00000022081c723c */ /* 0x000fe2000000181c */
[----:B------:R-:W-:Y:S03]  /*2a80*/  LDSM.16.M88.4 R32, [R100+0x3000] ;  /* 0x003000006420783b */ /* 0x000fe60000000200 */
[----:B------:R-:W-:Y:S01]  /*2a90*/  IMAD.IADD R185, R27, 0x1, -R40 ;  /* 0x000000011bb97824 */ /* 0x000fe200078e0a28 */
[C---:B------:R-:W-:Y:S01]  /*2aa0*/  LOP3.LUT R27, R69.reuse, 0x1, RZ, 0xfc, !PT ;  /* 0x00000001451b7812 */ /* 0x040fe200078efcff */
[----:B------:R-:W3:Y:S01]  /*2ab0*/  LDSM.16.M88.4 R40, [R167+0x3000] ;  /* 0x00300000a728783b */ /* 0x000ee20000000200 */
[----:B------:R1:W-:Y:S01]  /*2ac0*/  MUFU.TANH R98, R68 ;  /* 0x0000004400627308 */ /* 0x0003e20000002400 */
[----:B----4-:R-:W-:Y:S01]  /*2ad0*/  LOP3.LUT R7, R69, 0x11, RZ, 0xfc, !PT ;  /* 0x0000001145077812 */ /* 0x010fe200078efcff */
[C---:B--2---:R-:W-:Y:S06]  /*2ae0*/  HMMA.16816.F32 R48, R12.reuse, R36, RZ ;  /* 0x000000240c30723c */ /* 0x044fec00000018ff */
[----:B------:R-:W-:Y:S02]  /*2af0*/  MUFU.TANH R126, R60 ;  /* 0x0000003c007e7308 */ /* 0x000fe40000002400 */
[----:B------:R-:W-:Y:S01]  /*2b00*/  FMUL.FTZ R72, R72, UR4 ;  /* 0x0000000448487c20 */ /* 0x000fe20008410000 */
[----:B------:R-:W-:Y:S01]  /*2b10*/  FMUL.FTZ R73, R73, UR4 ;  /* 0x0000000449497c20 */ /* 0x000fe20008410000 */
[----:B------:R-:W-:Y:S01]  /*2b20*/  FMUL.FTZ R74, R74, UR4 ;  /* 0x000000044a4a7c20 */ /* 0x000fe20008410000 */
[----:B------:R-:W-:Y:S01]  /*2b30*/  FMUL.FTZ R75, R75, UR4 ;  /* 0x000000044b4b7c20 */ /* 0x000fe20008410000 */
[----:B------:R-:W-:Y:S01]  /*2b40*/  HMMA.16816.F32 R36, R12, R38, RZ ;  /* 0x000000260c24723c */ /* 0x000fe200000018ff */
[C---:B-1----:R-:W-:Y:S01]  /*2b50*/  VIMNMX R68, R76.reuse, R25, PT ;  /* 0x000000194c447248 */ /* 0x042fe20003fe0100 */
[----:B------:R-:W-:Y:S01]  /*2b60*/  MUFU.TANH R116, R61 ;  /* 0x0000003d00747308 */ /* 0x000fe20000002400 */
[----:B------:R-:W-:Y:S01]  /*2b70*/  VIADDMNMX R76, R76, 0x8, R25, PT ;  /* 0x000000084c4c7846 */ /* 0x000fe20003800119 */
[----:B------:R-:W-:Y:S01]  /*2b80*/  FMUL.FTZ R124, R29, UR4 ;  /* 0x000000041d7c7c20 */ /* 0x000fe20008410000 */
[CC--:B------:R-:W-:Y:S01]  /*2b90*/  ISETP.GE.AND P4, PT, R69.reuse, R68.reuse, PT ;  /* 0x000000444500720c */ /* 0x0c0fe20003f86270 */
[----:B------:R-:W-:Y:S01]  /*2ba0*/  FMUL.FTZ R28, R28, UR4 ;  /* 0x000000041c1c7c20 */ /* 0x000fe20008410000 */
[----:B------:R-:W-:Y:S01]  /*2bb0*/  LOP3.LUT R25, R69, 0x8, RZ, 0xfc, !PT ;  /* 0x0000000845197812 */ /* 0x000fe200078efcff */
[----:B------:R-:W-:Y:S01]  /*2bc0*/  FMUL.FTZ R30, R30, UR4 ;  /* 0x000000041e1e7c20 */ /* 0x000fe20008410000 */
[-C--:B------:R-:W-:Y:S01]  /*2bd0*/  ISETP.GE.AND P2, PT, R27, R68.reuse, PT ;  /* 0x000000441b00720c */ /* 0x080fe20003f46270 */
[----:B------:R-:W-:Y:S01]  /*2be0*/  MUFU.TANH R123, R62 ;  /* 0x0000003e007b7308 */ /* 0x000fe20000002400 */
[----:B------:R-:W-:Y:S01]  /*2bf0*/  ISETP.GE.AND P3, PT, R25, R68, PT ;  /* 0x000000441900720c */ /* 0x000fe20003f66270 */
[----:B------:R-:W-:Y:S01]  /*2c00*/  FMUL.FTZ R113, R31, UR4 ;  /* 0x000000041f717c20 */ /* 0x000fe20008410000 */
[----:B------:R-:W-:-:S02]  /*2c10*/  ISETP.GE.AND P5, PT, R25, R76, PT ;  /* 0x0000004c1900720c */ /* 0x000fc40003fa6270 */
[----:B------:R-:W-:Y:S01]  /*2c20*/  LOP3.LUT R25, R69, 0x9, RZ, 0xfc, !PT ;  /* 0x0000000945197812 */ /* 0x000fe200078efcff */
[----:B------:R-:W-:Y:S01]  /*2c30*/  HMMA.16816.F32 R48, R20, R44, R48 ;  /* 0x0000002c1430723c */ /* 0x000fe20000001830 */
[----:B------:R-:W-:Y:S01]  /*2c40*/  FSEL R0, R0, -INF , !P2 ;  /* 0xff80000000007808 */ /* 0x000fe20005000000 */
[----:B------:R5:W-:Y:S01]  /*2c50*/  MUFU.TANH R117, R63 ;  /* 0x0000003f00757308 */ /* 0x000be20000002400 */
[-C--:B------:R-:W-:Y:S02]  /*2c60*/  ISETP.GE.AND P1, PT, R27, R76.reuse, PT ;  /* 0x0000004c1b00720c */ /* 0x080fe40003f26270 */
[----:B------:R-:W-:-:S03]  /*2c70*/  ISETP.GE.AND P2, PT, R25, R76, PT ;  /* 0x0000004c1900720c */ /* 0x000fc60003f46270 */
[----:B------:R-:W-:Y:S01]  /*2c80*/  HMMA.16816.F32 R44, R20, R46, R36 ;  /* 0x0000002e142c723c */ /* 0x000fe20000001824 */
[----:B------:R-:W1:Y:S01]  /*2c90*/  LDSM.16.M88.4 R36, [R167+0x3800] ;  /* 0x00380000a724783b */ /* 0x000e620000000200 */
[----:B------:R-:W-:Y:S01]  /*2ca0*/  FSEL R79, R79, -INF , !P1 ;  /* 0xff8000004f4f7808 */ /* 0x000fe20004800000 */
[----:B------:R2:W-:Y:S01]  /*2cb0*/  MUFU.TANH R111, R70 ;  /* 0x00000046006f7308 */ /* 0x0005e20000002400 */
[----:B------:R-:W-:Y:S02]  /*2cc0*/  FSEL R83, R83, -INF , !P5 ;  /* 0xff80000053537808 */ /* 0x000fe40006800000 */
[----:B------:R-:W-:Y:S02]  /*2cd0*/  ISETP.GE.AND P5, PT, R7, R68, PT ;  /* 0x000000440700720c */ /* 0x000fe40003fa6270 */
[----:B------:R-:W-:Y:S02]  /*2ce0*/  FSEL R78, R81, -INF , !P3 ;  /* 0xff800000514e7808 */ /* 0x000fe40005800000 */
[----:B------:R-:W-:Y:S01]  /*2cf0*/  FSEL R84, R84, -INF , !P5 ;  /* 0xff80000054547808 */ /* 0x000fe20006800000 */
[----:B------:R-:W-:Y:S01]  /*2d00*/  MUFU.TANH R88, R88 ;  /* 0x0000005800587308 */ /* 0x000fe20000002400 */
[----:B-----5:R-:W-:Y:S01]  /*2d10*/  HMMA.16816.F32 R60, R12, R52, RZ ;  /* 0x000000340c3c723c */ /* 0x020fe200000018ff */
[----:B------:R-:W-:-:S05]  /*2d20*/  LOP3.LUT R29, R69, 0x29, RZ, 0xfc, !PT ;  /* 0x00000029451d7812 */ /* 0x000fca00078efcff */
[----:B------:R-:W-:Y:S01]  /*2d30*/  HMMA.16816.F32 R52, R12, R54, RZ ;  /* 0x000000360c34723c */ /* 0x000fe200000018ff */
[----:B------:R-:W4:Y:S01]  /*2d40*/  MUFU.TANH R90, R90 ;  /* 0x0000005a005a7308 */ /* 0x000f220000002400 */
[----:B--2---:R-:W-:Y:S01]  /*2d50*/  FSEL R70, R2, -INF , !P4 ;  /* 0xff80000002467808 */ /* 0x004fe20006000000 */
[----:B------:R-:W2:Y:S01]  /*2d60*/  LDSM.16.M88.4 R12, [R100+0x3800] ;  /* 0x00380000640c783b */ /* 0x000ea20000000200 */
[----:B------:R-:W-:Y:S01]  /*2d70*/  ISETP.GE.AND P4, PT, R69, R76, PT ;  /* 0x0000004c4500720c */ /* 0x000fe20003f86270 */
[----:B------:R-:W-:-:S04]  /*2d80*/  DEPBAR.LE SB0, 0x0 ;  /* 0x000080000000791a */ /* 0x000fc80000000000 */
[----:B------:R-:W-:Y:S01]  /*2d90*/  FSEL R77, R77, -INF , !P4 ;  /* 0xff8000004d4d7808 */ /* 0x000fe20006000000 */
[----:B------:R5:W-:Y:S01]  /*2da0*/  MUFU.TANH R125, R71 ;  /* 0x00000047007d7308 */ /* 0x000be20000002400 */
[-C--:B------:R-:W-:Y:S01]  /*2db0*/  ISETP.GE.AND P4, PT, R25, R68.reuse, PT ;  /* 0x000000441900720c */ /* 0x080fe20003f86270 */
[----:B---3--:R-:W-:Y:S01]  /*2dc0*/  HMMA.16816.F32 R48, R16, R40, R48 ;  /* 0x000000281030723c */ /* 0x008fe20000001830 */
[----:B------:R-:W-:Y:S02]  /*2dd0*/  LOP3.LUT R25, R69, 0x10, RZ, 0xfc, !PT ;  /* 0x0000001045197812 */ /* 0x000fe400078efcff */
[----:B------:R-:W-:Y:S02]  /*2de0*/  FSEL R80, R80, -INF , !P4 ;  /* 0xff80000050507808 */ /* 0x000fe40006000000 */
[----:B------:R-:W-:Y:S01]  /*2df0*/  ISETP.GE.AND P1, PT, R25, R68, PT ;  /* 0x000000441900720c */ /* 0x000fe20003f26270 */
[----:B------:R-:W-:Y:S01]  /*2e00*/  MUFU.TANH R91, R91 ;  /* 0x0000005b005b7308 */ /* 0x000fe20000002400 */
[----:B------:R-:W-:Y:S01]  /*2e10*/  ISETP.GE.AND P4, PT, R7, R76, PT ;  /* 0x0000004c0700720c */ /* 0x000fe20003f86270 */
[----:B------:R-:W-:Y:S01]  /*2e20*/  HMMA.16816.F32 R60, R20, R56, R60 ;  /* 0x00000038143c723c */ /* 0x000fe2000000183c */
[----:B------:R-:W-:-:S02]  /*2e30*/  LOP3.LUT R7, R69, 0x18, RZ, 0xfc, !PT ;  /* 0x0000001845077812 */ /* 0x000fc400078efcff */
[----:B------:R-:W-:Y:S02]  /*2e40*/  ISETP.GE.AND P3, PT, R25, R76, PT ;  /* 0x0000004c1900720c */ /* 0x000fe40003f66270 */
[----:B------:R-:W-:Y:S01]  /*2e50*/  LOP3.LUT R41, R69, 0x21, RZ, 0xfc, !PT ;  /* 0x0000002145297812 */ /* 0x000fe200078efcff */
[----:B------:R-:W-:Y:S01]  /*2e60*/  MUFU.TANH R92, R92 ;  /* 0x0000005c005c7308 */ /* 0x000fe20000002400 */
[----:B-----5:R-:W-:Y:S01]  /*2e70*/  FSEL R71, R82, -INF , !P2 ;  /* 0xff80000052477808 */ /* 0x020fe20005000000 */
[----:B------:R-:W-:Y:S01]  /*2e80*/  HMMA.16816.F32 R52, R20, R58, R52 ;  /* 0x0000003a1434723c */ /* 0x000fe20000001834 */
[----:B------:R-:W-:Y:S02]  /*2e90*/  FSEL R82, R85, -INF , !P1 ;  /* 0xff80000055527808 */ /* 0x000fe40004800000 */
[C---:B------:R-:W-:Y:S02]  /*2ea0*/  ISETP.GE.AND P2, PT, R7.reuse, R68, PT ;  /* 0x000000440700720c */ /* 0x040fe40003f46270 */
[----:B------:R-:W-:Y:S01]  /*2eb0*/  ISETP.GE.AND P1, PT, R7, R76, PT ;  /* 0x0000004c0700720c */ /* 0x000fe20003f26270 */
[----:B------:R-:W3:Y:S01]  /*2ec0*/  MUFU.TANH R64, R64 ;  /* 0x0000004000407308 */ /* 0x000ee20000002400 */
[----:B------:R-:W-:Y:S01]  /*2ed0*/  LOP3.LUT R7, R69, 0x19, RZ, 0xfc, !PT ;  /* 0x0000001945077812 */ /* 0x000fe200078efcff */
[----:B------:R-:W-:Y:S01]  /*2ee0*/  HMMA.16816.F32 R44, R16, R42, R44 ;  /* 0x0000002a102c723c */ /* 0x000fe2000000182c */
[----:B------:R-:W-:-:S02]  /*2ef0*/  FSEL R27, R86, -INF , !P3 ;  /* 0xff800000561b7808 */ /* 0x000fc40005800000 */
[C---:B------:R-:W-:Y:S02]  /*2f00*/  ISETP.GE.AND P3, PT, R7.reuse, R68, PT ;  /* 0x000000440700720c */ /* 0x040fe40003f66270 */
[----:B------:R-:W-:Y:S01]  /*2f10*/  ISETP.GE.AND P5, PT, R7, R76, PT ;  /* 0x0000004c0700720c */ /* 0x000fe20003fa6270 */
[----:B------:R-:W5:Y:S01]  /*2f20*/  MUFU.TANH R93, R93 ;  /* 0x0000005d005d7308 */ /* 0x000f620000002400 */
[----:B------:R-:W-:Y:S01]  /*2f30*/  LOP3.LUT R7, R69, 0x20, RZ, 0xfc, !PT ;  /* 0x0000002045077812 */ /* 0x000fe200078efcff */
[----:B------:R-:W-:Y:S01]  /*2f40*/  HMMA.16816.F32 R48, R8, R32, R48 ;  /* 0x000000200830723c */ /* 0x000fe20000001830 */
[----:B------:R-:W-:Y:S02]  /*2f50*/  FSEL R25, R87, -INF , !P4 ;  /* 0xff80000057197808 */ /* 0x000fe40006000000 */
[----:B------:R-:W-:Y:S02]  /*2f60*/  FSEL R40, R89, -INF , !P2 ;  /* 0xff80000059287808 */ /* 0x000fe40005000000 */
[C---:B------:R-:W-:Y:S01]  /*2f70*/  ISETP.GE.AND P4, PT, R7.reuse, R68, PT ;  /* 0x000000440700720c */ /* 0x040fe20003f86270 */
[----:B------:R-:W2:Y:S01]  /*2f80*/  MUFU.TANH R127, R127 ;  /* 0x0000007f007f7308 */ /* 0x000ea20000002400 */
[----:B------:R-:W-:Y:S01]  /*2f90*/  ISETP.GE.AND P2, PT, R7, R76, PT ;  /* 0x0000004c0700720c */ /* 0x000fe20003f46270 */
[----:B-1----:R-:W-:Y:S01]  /*2fa0*/  HMMA.16816.F32 R52, R16, R38, R52 ;  /* 0x000000261034723c */ /* 0x002fe20000001834 */
[----:B----4-:R-:W-:-:S02]  /*2fb0*/  FSEL R7, R90, -INF , !P1 ;  /* 0xff8000005a077808 */ /* 0x010fc40004800000 */
[----:B------:R-:W-:Y:S02]  /*2fc0*/  FSEL R88, R88, -INF , !P3 ;  /* 0xff80000058587808 */ /* 0x000fe40005800000 */
[C---:B------:R-:W-:Y:S01]  /*2fd0*/  ISETP.GE.AND P1, PT, R41.reuse, R68, PT ;  /* 0x000000442900720c */ /* 0x040fe20003f26270 */
[----:B------:R-:W1:Y:S01]  /*2fe0*/  MUFU.TANH R95, R95 ;  /* 0x0000005f005f7308 */ /* 0x000e620000002400 */
[----:B------:R-:W-:Y:S01]  /*2ff0*/  ISETP.GE.AND P3, PT, R41, R76, PT ;  /* 0x0000004c2900720c */ /* 0x000fe20003f66270 */
[----:B------:R-:W-:Y:S01]  /*3000*/  HMMA.16816.F32 R44, R8, R34, R44 ;  /* 0x00000022082c723c */ /* 0x000fe2000000182c */
[----:B------:R-:W-:Y:S02]  /*3010*/  LOP3.LUT R41, R69, 0x28, RZ, 0xfc, !PT ;  /* 0x0000002845297812 */ /* 0x000fe400078efcff */
[----:B---3--:R-:W-:Y:S02]  /*3020*/  FSEL R57, R64, -INF , !P2 ;  /* 0xff80000040397808 */ /* 0x008fe40005000000 */
[----:B------:R-:W-:Y:S01]  /*3030*/  ISETP.GE.AND P2, PT, R29, R68, PT ;  /* 0x000000441d00720c */ /* 0x000fe20003f46270 */
[----:B------:R3:W-:Y:S01]  /*3040*/  MUFU.TANH R114, R72 ;  /* 0x0000004800727308 */ /* 0x0007e20000002400 */
[----:B-----5:R-:W-:Y:S01]  /*3050*/  FSEL R90, R93, -INF , !P4 ;  /* 0xff8000005d5a7808 */ /* 0x020fe20006000000 */
[----:B------:R-:W-:Y:S01]  /*3060*/  FMUL.FTZ R48, R48, UR4 ;  /* 0x0000000430307c20 */ /* 0x000fe20008410000 */
[----:B--2---:R-:W-:Y:S01]  /*3070*/  FSEL R127, R127, -INF , !P3 ;  /* 0xff8000007f7f7808 */ /* 0x004fe20005800000 */
[----:B------:R-:W-:Y:S01]  /*3080*/  FMUL.FTZ R49, R49, UR4 ;  /* 0x0000000431317c20 */ /* 0x000fe20008410000 */
[----:B------:R-:W-:Y:S01]  /*3090*/  ISETP.GE.AND P4, PT, R41, R76, PT ;  /* 0x0000004c2900720c */ /* 0x000fe20003f86270 */
[----:B------:R-:W-:Y:S01]  /*30a0*/  FMUL.FTZ R50, R50, UR4 ;  /* 0x0000000432327c20 */ /* 0x000fe20008410000 */
[----:B------:R-:W-:Y:S01]  /*30b0*/  FSEL R130, R65, -INF , !P2 ;  /* 0xff80000041827808 */ /* 0x000fe20005000000 */
[----:B------:R2:W-:Y:S01]  /*30c0*/  MUFU.TANH R118, R73 ;  /* 0x0000004900767308 */ /* 0x0005e20000002400 */
[----:B-1----:R-:W-:Y:S01]  /*30d0*/  FSEL R43, R95, -INF , !P4 ;  /* 0xff8000005f2b7808 */ /* 0x002fe20006000000 */
[----:B------:R-:W-:Y:S01]  /*30e0*/  FMUL.FTZ R51, R51, UR4 ;  /* 0x0000000433337c20 */ /* 0x000fe20008410000 */
[----:B------:R-:W-:-:S02]  /*30f0*/  LOP3.LUT R33, R69, 0x38, RZ, 0xfc, !PT ;  /* 0x0000003845217812 */ /* 0x000fc400078efcff */
[C---:B------:R-:W-:Y:S02]  /*3100*/  LOP3.LUT R35, R69.reuse, 0x39, RZ, 0xfc, !PT ;  /* 0x0000003945237812 */ /* 0x040fe400078efcff */
[----:B------:R-:W-:Y:S01]  /*3110*/  LOP3.LUT R23, R69, 0x41, RZ, 0xfc, !PT ;  /* 0x0000004145177812 */ /* 0x000fe200078efcff */
[----:B------:R1:W-:Y:S01]  /*3120*/  MUFU.TANH R121, R74 ;  /* 0x0000004a00797308 */ /* 0x0003e20000002400 */
[----:B---3--:R-:W-:Y:S01]  /*3130*/  FSEL R72, R92, -INF , !P1 ;  /* 0xff8000005c487808 */ /* 0x008fe20004800000 */
[----:B------:R-:W-:Y:S01]  /*3140*/  FMUL.FTZ R44, R44, UR4 ;  /* 0x000000042c2c7c20 */ /* 0x000fe20008410000 */
[----:B------:R-:W-:Y:S01]  /*3150*/  ISETP.GE.AND P1, PT, R29, R76, PT ;  /* 0x0000004c1d00720c */ /* 0x000fe20003f26270 */
[----:B------:R-:W-:Y:S01]  /*3160*/  FMUL.FTZ R46, R46, UR4 ;  /* 0x000000042e2e7c20 */ /* 0x000fe20008410000 */
[----:B------:R-:W-:Y:S01]  /*3170*/  LOP3.LUT R29, R69, 0x30, RZ, 0xfc, !PT ;  /* 0x00000030451d7812 */ /* 0x000fe200078efcff */
[----:B------:R-:W-:Y:S01]  /*3180*/  FMUL.FTZ R45, R45, UR4 ;  /* 0x000000042d2d7c20 */ /* 0x000fe20008410000 */
[----:B------:R-:W-:Y:S01]  /*3190*/  LOP3.LUT R21, R69, 0x48, RZ, 0xfc, !PT ;  /* 0x0000004845157812 */ /* 0x000fe200078efcff */
[----:B------:R-:W-:Y:S01]  /*31a0*/  MUFU.TANH R120, R28 ;  /* 0x0000001c00787308 */ /* 0x000fe20000002400 */
[----:B--2---:R-:W-:Y:S01]  /*31b0*/  FSEL R73, R91, -INF , !P5 ;  /* 0xff8000005b497808 */ /* 0x004fe20006800000 */
[----:B------:R-:W-:Y:S01]  /*31c0*/  FMUL.FTZ R47, R47, UR4 ;  /* 0x000000042f2f7c20 */ /* 0x000fe20008410000 */
[----:B------:R-:W-:-:S02]  /*31d0*/  ISETP.GE.AND P5, PT, R41, R68, PT ;  /* 0x000000442900720c */ /* 0x000fc40003fa6270 */
[----:B------:R-:W-:-:S03]  /*31e0*/  ISETP.GE.AND P3, PT, R29, R68, PT ;  /* 0x000000441d00720c */ /* 0x000fc60003f66270 */
[----:B------:R2:W-:Y:S01]  /*31f0*/  MUFU.TANH R115, R30 ;  /* 0x0000001e00737308 */ /* 0x0005e20000002400 */
[----:B-1----:R-:W-:Y:S02]  /*3200*/  FSEL R74, R94, -INF , !P5 ;  /* 0xff8000005e4a7808 */ /* 0x002fe40006800000 */
[----:B------:R-:W-:Y:S02]  /*3210*/  ISETP.GE.AND P5, PT, R29, R76, PT ;  /* 0x0000004c1d00720c */ /* 0x000fe40003fa6270 */
[----:B------:R-:W-:Y:S02]  /*3220*/  LOP3.LUT R29, R69, 0x31, RZ, 0xfc, !PT ;  /* 0x00000031451d7812 */ /* 0x000fe400078efcff */
[----:B------:R-:W-:Y:S01]  /*3230*/  FSEL R128, R128, -INF , !P3 ;  /* 0xff80000080807808 */ /* 0x000fe20005800000 */
[----:B------:R-:W1:Y:S01]  /*3240*/  MUFU.TANH R109, R109 ;  /* 0x0000006d006d7308 */ /* 0x000e620000002400 */
[C---:B------:R-:W-:Y:S02]  /*3250*/  ISETP.GE.AND P4, PT, R29.reuse, R68, PT ;  /* 0x000000441d00720c */ /* 0x040fe40003f86270 */
[----:B------:R-:W-:-:S02]  /*3260*/  ISETP.GE.AND P2, PT, R29, R76, PT ;  /* 0x0000004c1d00720c */ /* 0x000fc40003f46270 */
[----:B------:R-:W-:Y:S02]  /*3270*/  ISETP.GE.AND P3, PT, R33, R76, PT ;  /* 0x0000004c2100720c */ /* 0x000fe40003f66270 */
[----:B------:R-:W-:Y:S01]  /*3280*/  FSEL R107, R107, -INF , !P2 ;  /* 0xff8000006b6b7808 */ /* 0x000fe20005000000 */
[----:B------:R-:W3:Y:S01]  /*3290*/  MUFU.TANH R106, R106 ;  /* 0x0000006a006a7308 */ /* 0x000ee20000002400 */
[----:B--2---:R-:W-:Y:S01]  /*32a0*/  HMMA.16816.F32 R28, R16, R36, R60 ;  /* 0x00000024101c723c */ /* 0x004fe2000000183c */
[----:B------:R-:W-:Y:S02]  /*32b0*/  FSEL R101, R101, -INF , !P3 ;  /* 0xff80000065657808 */ /* 0x000fe40005800000 */
[----:B------:R-:W-:-:S04]  /*32c0*/  ISETP.GE.AND P3, PT, R23, R68, PT ;  /* 0x000000441700720c */ /* 0x000fc80003f66270 */
[----:B------:R2:W-:Y:S01]  /*32d0*/  MUFU.TANH R122, R48 ;  /* 0x00000030007a7308 */ /* 0x0005e20000002400 */
[----:B-1----:R-:W-:Y:S02]  /*32e0*/  FSEL R109, R109, -INF , !P1 ;  /* 0xff8000006d6d7808 */ /* 0x002fe40004800000 */
[-C--:B------:R-:W-:Y:S02]  /*32f0*/  ISETP.GE.AND P1, PT, R33, R68.reuse, PT ;  /* 0x000000442100720c */ /* 0x080fe40003f26270 */
[----:B------:R-:W-:Y:S02]  /*3300*/  LOP3.LUT R33, R69, 0x40, RZ, 0xfc, !PT ;  /* 0x0000004045217812 */ /* 0x000fe400078efcff */
[----:B------:R-:W-:Y:S01]  /*3310*/  FSEL R63, R67, -INF , !P5 ;  /* 0xff800000433f7808 */ /* 0x000fe20006800000 */
[----:B------:R-:W1:Y:S01]  /*3320*/  MUFU.TANH R119, R75 ;  /* 0x0000004b00777308 */ /* 0x000e620000002400 */
[-C--:B------:R-:W-:Y:S02]  /*3330*/  ISETP.GE.AND P5, PT, R35, R68.reuse, PT ;  /* 0x000000442300720c */ /* 0x080fe40003fa6270 */
[----:B------:R-:W-:-:S02]  /*3340*/  ISETP.GE.AND P2, PT, R33, R68, PT ;  /* 0x000000442100720c */ /* 0x000fc40003f46270 */
[----:B------:R-:W-:Y:S02]  /*3350*/  FSEL R64, R96, -INF , !P1 ;  /* 0xff80000060407808 */ /* 0x000fe40004800000 */
[----:B------:R-:W-:Y:S01]  /*3360*/  FSEL R60, R98, -INF , !P2 ;  /* 0xff800000623c7808 */ /* 0x000fe20005000000 */
[----:B------:R-:W4:Y:S01]  /*3370*/  MUFU.TANH R124, R124 ;  /* 0x0000007c007c7308 */ /* 0x000f220000002400 */
[C---:B------:R-:W-:Y:S01]  /*3380*/  HMMA.16816.F32 R28, R8.reuse, R12, R28 ;  /* 0x0000000c081c723c */ /* 0x040fe2000000181c */
[----:B--2---:R-:W-:Y:S02]  /*3390*/  FSEL R48, R66, -INF , !P4 ;  /* 0xff80000042307808 */ /* 0x004fe40006000000 */
[-C--:B------:R-:W-:Y:S02]  /*33a0*/  ISETP.GE.AND P4, PT, R35, R76.reuse, PT ;  /* 0x0000004c2300720c */ /* 0x080fe40003f86270 */
[----:B------:R-:W-:Y:S01]  /*33b0*/  FSEL R66, R97, -INF , !P5 ;  /* 0xff80000061427808 */ /* 0x000fe20006800000 */
[----:B------:R-:W-:Y:S01]  /*33c0*/  HMMA.16816.F32 R8, R8, R14, R52 ;  /* 0x0000000e0808723c */ /* 0x000fe20000001834 */
[----:B------:R-:W-:Y:S01]  /*33d0*/  FSEL R103, R103, -INF , !P4 ;  /* 0xff80000067677808 */ /* 0x000fe20006000000 */
[----:B------:R-:W2:Y:S01]  /*33e0*/  MUFU.TANH R113, R113 ;  /* 0x0000007100717308 */ /* 0x000ea20000002400 */
[----:B------:R-:W-:-:S02]  /*33f0*/  ISETP.GE.AND P1, PT, R33, R76, PT ;  /* 0x0000004c2100720c */ /* 0x000fc40003f26270 */
[----:B------:R-:W-:Y:S02]  /*3400*/  ISETP.GE.AND P5, PT, R23, R76, PT ;  /* 0x0000004c1700720c */ /* 0x000fe40003fa6270 */
[C---:B------:R-:W-:Y:S02]  /*3410*/  ISETP.GE.AND P4, PT, R21.reuse, R68, PT ;  /* 0x000000441500720c */ /* 0x040fe40003f86270 */
[----:B------:R-:W-:Y:S01]  /*3420*/  ISETP.GE.AND P2, PT, R21, R76, PT ;  /* 0x0000004c1500720c */ /* 0x000fe20003f46270 */
[----:B------:R-:W-:Y:S01]  /*3430*/  MUFU.TANH R112, R49 ;  /* 0x0000003100707308 */ /* 0x000fe20000002400 */
[C---:B------:R-:W-:Y:S02]  /*3440*/  LOP3.LUT R21, R69.reuse, 0x49, RZ, 0xfc, !PT ;  /* 0x0000004945157812 */ /* 0x040fe400078efcff */
[----:B------:R-:W-:Y:S02]  /*3450*/  LOP3.LUT R13, R69, 0x50, RZ, 0xfc, !PT ;  /* 0x00000050450d7812 */ /* 0x000fe400078efcff */
[----:B------:R-:W-:-:S02]  /*3460*/  FSEL R111, R111, -INF , !P1 ;  /* 0xff8000006f6f7808 */ /* 0x000fc40004800000 */
[----:B------:R-:W-:Y:S01]  /*3470*/  FSEL R125, R125, -INF , !P5 ;  /* 0xff8000007d7d7808 */ /* 0x000fe20006800000 */
[----:B------:R-:W5:Y:S01]  /*3480*/  MUFU.TANH R105, R50 ;  /* 0x0000003200697308 */ /* 0x000f620000002400 */
[----:B------:R-:W-:Y:S01]  /*3490*/  FSEL R126, R126, -INF , !P4 ;  /* 0xff8000007e7e7808 */ /* 0x000fe20006000000 */
[----:B------:R-:W-:Y:S01]  /*34a0*/  FMUL.FTZ R28, R28, UR4 ;  /* 0x000000041c1c7c20 */ /* 0x000fe20008410000 */
[-C--:B------:R-:W-:Y:S01]  /*34b0*/  ISETP.GE.AND P1, PT, R21, R68.reuse, PT ;  /* 0x000000441500720c */ /* 0x080fe20003f26270 */
[----:B------:R-:W-:Y:S01]  /*34c0*/  FMUL.FTZ R29, R29, UR4 ;  /* 0x000000041d1d7c20 */ /* 0x000fe20008410000 */
[C---:B------:R-:W-:Y:S01]  /*34d0*/  ISETP.GE.AND P5, PT, R13.reuse, R68, PT ;  /* 0x000000440d00720c */ /* 0x040fe20003fa6270 */
[----:B------:R-:W-:Y:S01]  /*34e0*/  FMUL.FTZ R30, R30, UR4 ;  /* 0x000000041e1e7c20 */ /* 0x000fe20008410000 */
[-C--:B------:R-:W-:Y:S01]  /*34f0*/  ISETP.GE.AND P4, PT, R13, R76.reuse, PT ;  /* 0x0000004c0d00720c */ /* 0x080fe20003f86270 */
[----:B------:R-:W5:Y:S01]  /*3500*/  MUFU.TANH R67, R51 ;  /* 0x0000003300437308 */ /* 0x000f620000002400 */
[----:B------:R-:W-:Y:S01]  /*3510*/  LOP3.LUT R13, R69, 0x51, RZ, 0xfc, !PT ;  /* 0x00000051450d7812 */ /* 0x000fe200078efcff */
[----:B------:R-:W-:Y:S01]  /*3520*/  FMUL.FTZ R31, R31, UR4 ;  /* 0x000000041f1f7c20 */ /* 0x000fe20008410000 */
[----:B---3--:R-:W-:Y:S01]  /*3530*/  FSEL R106, R106, -INF , !P3 ;  /* 0xff8000006a6a7808 */ /* 0x008fe20005800000 */
[----:B------:R-:W-:Y:S01]  /*3540*/  FMUL.FTZ R56, R9, UR4 ;  /* 0x0000000409387c20 */ /* 0x000fe20008410000 */
[----:B------:R-:W-:Y:S01]  /*3550*/  FSEL R123, R123, -INF , !P2 ;  /* 0xff8000007b7b7808 */ /* 0x000fe20005000000 */
[----:B------:R-:W-:Y:S01]  /*3560*/  FMUL.FTZ R8, R8, UR4 ;  /* 0x0000000408087c20 */ /* 0x000fe20008410000 */
[----:B------:R-:W-:Y:S01]  /*3570*/  FSEL R116, R116, -INF , !P1 ;  /* 0xff80000074747808 */ /* 0x000fe20004800000 */
[----:B------:R-:W3:Y:S01]  /*3580*/  MUFU.TANH R110, R44 ;  /* 0x0000002c006e7308 */ /* 0x000ee20000002400 */
[----:B------:R-:W-:Y:S01]  /*3590*/  ISETP.GE.AND P3, PT, R21, R76, PT ;  /* 0x0000004c1500720c */ /* 0x000fe20003f66270 */
[----:B------:R-:W-:Y:S01]  /*35a0*/  FMUL.FTZ R10, R10, UR4 ;  /* 0x000000040a0a7c20 */ /* 0x000fe20008410000 */
[----:B------:R-:W-:Y:S01]  /*35b0*/  ISETP.GE.AND P2, PT, R13, R68, PT ;  /* 0x000000440d00720c */ /* 0x000fe20003f46270 */
[----:B------:R-:W-:Y:S01]  /*35c0*/  FMUL.FTZ R11, R11, UR4 ;  /* 0x000000040b0b7c20 */ /* 0x000fe20008410000 */
[----:B------:R-:W-:-:S02]  /*35d0*/  ISETP.GE.AND P1, PT, R13, R76, PT ;  /* 0x0000004c0d00720c */ /* 0x000fc40003f26270 */
[C---:B------:R-:W-:Y:S01]  /*35e0*/  LOP3.LUT R17, R69.reuse, 0x58, RZ, 0xfc, !PT ;  /* 0x0000005845117812 */ /* 0x040fe200078efcff */
[----:B------:R-:W3:Y:S01]  /*35f0*/  MUFU.TANH R65, R46 ;  /* 0x0000002e00417308 */ /* 0x000ee20000002400 */
[----:B------:R-:W-:Y:S02]  /*3600*/  LOP3.LUT R13, R69, 0x59, RZ, 0xfc, !PT ;  /* 0x00000059450d7812 */ /* 0x000fe400078efcff */
[----:B------:R-:W-:Y:S02]  /*3610*/  FSEL R117, R117, -INF , !P3 ;  /* 0xff80000075757808 */ /* 0x000fe40005800000 */
[----:B------:R-:W-:Y:S02]  /*3620*/  FSEL R114, R114, -INF , !P5 ;  /* 0xff80000072727808 */ /* 0x000fe40006800000 */
[----:B------:R-:W-:Y:S01]  /*3630*/  FSEL R121, R121, -INF , !P4 ;  /* 0xff80000079797808 */ /* 0x000fe20006000000 */
[----:B------:R-:W3:Y:S01]  /*3640*/  MUFU.TANH R108, R45 ;  /* 0x0000002d006c7308 */ /* 0x000ee20000002400 */
[----:B------:R-:W-:-:S02]  /*3650*/  FSEL R118, R118, -INF , !P2 ;  /* 0xff80000076767808 */ /* 0x000fc40005000000 */
[C---:B------:R-:W-:Y:S02]  /*3660*/  ISETP.GE.AND P3, PT, R17.reuse, R68, PT ;  /* 0x000000441100720c */ /* 0x040fe40003f66270 */
[----:B------:R-:W-:Y:S02]  /*3670*/  ISETP.GE.AND P5, PT, R17, R76, PT ;  /* 0x0000004c1100720c */ /* 0x000fe40003fa6270 */
[C---:B------:R-:W-:Y:S01]  /*3680*/  ISETP.GE.AND P4, PT, R13.reuse, R68, PT ;  /* 0x000000440d00720c */ /* 0x040fe20003f86270 */
[----:B------:R-:W3:Y:S01]  /*3690*/  MUFU.TANH R61, R47 ;  /* 0x0000002f003d7308 */ /* 0x000ee20000002400 */
[----:B------:R-:W-:Y:S02]  /*36a0*/  ISETP.GE.AND P2, PT, R13, R76, PT ;  /* 0x0000004c0d00720c */ /* 0x000fe40003f46270 */
[C---:B------:R-:W-:Y:S02]  /*36b0*/  LOP3.LUT R15, R69.reuse, 0x60, RZ, 0xfc, !PT ;  /* 0x00000060450f7812 */ /* 0x040fe400078efcff */
[----:B------:R-:W-:-:S02]  /*36c0*/  LOP3.LUT R13, R69, 0x61, RZ, 0xfc, !PT ;  /* 0x00000061450d7812 */ /* 0x000fc400078efcff */
[----:B-1----:R-:W-:Y:S01]  /*36d0*/  FSEL R119, R119, -INF , !P1 ;  /* 0xff80000077777808 */ /* 0x002fe20004800000 */
[----:B------:R-:W1:Y:S01]  /*36e0*/  MUFU.TANH R104, R28 ;  /* 0x0000001c00687308 */ /* 0x000e620000002400 */
[----:B------:R-:W-:Y:S02]  /*36f0*/  FSEL R120, R120, -INF , !P3 ;  /* 0xff80000078787808 */ /* 0x000fe40005800000 */
[----:B------:R-:W-:Y:S02]  /*3700*/  FSEL R115, R115, -INF , !P5 ;  /* 0xff80000073737808 */ /* 0x000fe40006800000 */
[----:B----4-:R-:W-:Y:S02]  /*3710*/  FSEL R124, R124, -INF , !P4 ;  /* 0xff8000007c7c7808 */ /* 0x010fe40006000000 */
[C---:B------:R-:W-:Y:S01]  /*3720*/  ISETP.GE.AND P1, PT, R15.reuse, R68, PT ;  /* 0x000000440f00720c */ /* 0x040fe20003f26270 */
[----:B------:R-:W-:Y:S01]  /*3730*/  MUFU.TANH R62, R29 ;  /* 0x0000001d003e7308 */ /* 0x000fe20000002400 */
[----:B------:R-:W-:-:S02]  /*3740*/  ISETP.GE.AND P3, PT, R15, R76, PT ;  /* 0x0000004c0f00720c */ /* 0x000fc40003f66270 */
[C---:B------:R-:W-:Y:S02]  /*3750*/  ISETP.GE.AND P5, PT, R13.reuse, R68, PT ;  /* 0x000000440d00720c */ /* 0x040fe40003fa6270 */
[----:B------:R-:W-:Y:S02]  /*3760*/  ISETP.GE.AND P4, PT, R13, R76, PT ;  /* 0x0000004c0d00720c */ /* 0x000fe40003f86270 */
[C---:B------:R-:W-:Y:S01]  /*3770*/  LOP3.LUT R15, R69.reuse, 0x68, RZ, 0xfc, !PT ;  /* 0x00000068450f7812 */ /* 0x040fe200078efcff */
[----:B------:R-:W4:Y:S01]  /*3780*/  MUFU.TANH R49, R30 ;  /* 0x0000001e00317308 */ /* 0x000f220000002400 */
[----:B------:R-:W-:Y:S02]  /*3790*/  LOP3.LUT R13, R69, 0x69, RZ, 0xfc, !PT ;  /* 0x00000069450d7812 */ /* 0x000fe400078efcff */
[----:B--2---:R-:W-:Y:S02]  /*37a0*/  FSEL R113, R113, -INF , !P2 ;  /* 0xff80000071717808 */ /* 0x004fe40005000000 */
[----:B------:R-:W-:-:S02]  /*37b0*/  FSEL R122, R122, -INF , !P1 ;  /* 0xff8000007a7a7808 */ /* 0x000fc40004800000 */
[----:B-----5:R-:W-:Y:S01]  /*37c0*/  FSEL R105, R105, -INF , !P3 ;  /* 0xff80000069697808 */ /* 0x020fe20005800000 */
[----:B------:R-:W2:Y:S01]  /*37d0*/  MUFU.TANH R39, R31 ;  /* 0x0000001f00277308 */ /* 0x000ea20000002400 */
[----:B------:R-:W-:Y:S02]  /*37e0*/  FSEL R112, R112, -INF , !P5 ;  /* 0xff80000070707808 */ /* 0x000fe40006800000 */
[C---:B------:R-:W-:Y:S02]  /*37f0*/  ISETP.GE.AND P2, PT, R15.reuse, R68, PT ;  /* 0x000000440f00720c */ /* 0x040fe40003f46270 */
[----:B------:R-:W-:Y:S02]  /*3800*/  ISETP.GE.AND P1, PT, R15, R76, PT ;  /* 0x0000004c0f00720c */ /* 0x000fe40003f26270 */
[C---:B------:R-:W-:Y:S01]  /*3810*/  ISETP.GE.AND P3, PT, R13.reuse, R68, PT ;  /* 0x000000440d00720c */ /* 0x040fe20003f66270 */
[----:B------:R-:W5:Y:S01]  /*3820*/  MUFU.TANH R58, R8 ;  /* 0x00000008003a7308 */ /* 0x000f620000002400 */
[----:B------:R-:W-:-:S02]  /*3830*/  ISETP.GE.AND P5, PT, R13, R76, PT ;  /* 0x0000004c0d00720c */ /* 0x000fc40003fa6270 */
[C---:B------:R-:W-:Y:S02]  /*3840*/  LOP3.LUT R15, R69.reuse, 0x70, RZ, 0xfc, !PT ;  /* 0x00000070450f7812 */ /* 0x040fe400078efcff */
[----:B------:R-:W-:Y:S02]  /*3850*/  LOP3.LUT R13, R69, 0x71, RZ, 0xfc, !PT ;  /* 0x00000071450d7812 */ /* 0x000fe400078efcff */
[----:B------:R-:W-:Y:S01]  /*3860*/  FSEL R67, R67, -INF , !P4 ;  /* 0xff80000043437808 */ /* 0x000fe20006000000 */
[----:B------:R-:W5:Y:S01]  /*3870*/  MUFU.TANH R56, R56 ;  /* 0x0000003800387308 */ /* 0x000f620000002400 */
[----:B---3--:R-:W-:Y:S02]  /*3880*/  FSEL R110, R110, -INF , !P2 ;  /* 0xff8000006e6e7808 */ /* 0x008fe40005000000 */
[----:B------:R-:W-:Y:S02]  /*3890*/  FSEL R65, R65, -INF , !P1 ;  /* 0xff80000041417808 */ /* 0x000fe40004800000 */
[----:B------:R-:W-:-:S02]  /*38a0*/  ISETP.GE.AND P4, PT, R15, R68, PT ;  /* 0x000000440f00720c */ /* 0x000fc40003f86270 */
[----:B------:R-:W-:Y:S01]  /*38b0*/  ISETP.GE.AND P2, PT, R15, R76, PT ;  /* 0x0000004c0f00720c */ /* 0x000fe20003f46270 */
[----:B------:R-:W3:Y:S01]  /*38c0*/  MUFU.TANH R35, R10 ;  /* 0x0000000a00237308 */ /* 0x000ee20000002400 */
[----:B------:R-:W-:Y:S01]  /*38d0*/  BAR.SYNC.DEFER_BLOCKING 0x0 ;  /* 0x0000000000007b1d */ /* 0x000fe20000010000 */
[----:B------:R-:W-:Y:S02]  /*38e0*/  ISETP.GE.AND P1, PT, R13, R68, PT ;  /* 0x000000440d00720c */ /* 0x000fe40003f26270 */
[C---:B------:R-:W-:Y:S02]  /*38f0*/  LOP3.LUT R9, R69.reuse, 0x78, RZ, 0xfc, !PT ;  /* 0x0000007845097812 */ /* 0x040fe400078efcff */
[----:B------:R-:W-:Y:S02]  /*3900*/  LOP3.LUT R69, R69, 0x79, RZ, 0xfc, !PT ;  /* 0x0000007945457812 */ /* 0x000fe400078efcff */
[----:B------:R-:W3:Y:S01]  /*3910*/  MUFU.TANH R31, R11 ;  /* 0x0000000b001f7308 */ /* 0x000ee20000002400 */
[----:B------:R-:W-:-:S02]  /*3920*/  FSEL R108, R108, -INF , !P3 ;  /* 0xff8000006c6c7808 */ /* 0x000fc40005800000 */
[----:B------:R-:W-:Y:S02]  /*3930*/  FSEL R61, R61, -INF , !P5 ;  /* 0xff8000003d3d7808 */ /* 0x000fe40006800000 */
[----:B-1----:R-:W-:Y:S02]  /*3940*/  FSEL R104, R104, -INF , !P4 ;  /* 0xff80000068687808 */ /* 0x002fe40006000000 */
[----:B----4-:R-:W-:Y:S02]  /*3950*/  FSEL R49, R49, -INF , !P2 ;  /* 0xff80000031317808 */ /* 0x010fe40005000000 */
[----:B------:R-:W-:Y:S02]  /*3960*/  FSEL R62, R62, -INF , !P1 ;  /* 0xff8000003e3e7808 */ /* 0x000fe40004800000 */
[----:B------:R-:W-:Y:S02]  /*3970*/  ISETP.GE.AND P3, PT, R13, R76, PT ;  /* 0x0000004c0d00720c */ /* 0x000fe40003f66270 */
[----:B------:R-:W-:-:S02]  /*3980*/  ISETP.GE.AND P5, PT, R9, R68, PT ;  /* 0x000000440900720c */ /* 0x000fc40003fa6270 */
[----:B------:R-:W-:Y:S02]  /*3990*/  ISETP.GE.AND P4, PT, R69, R68, PT ;  /* 0x000000444500720c */ /* 0x000fe40003f86270 */
[-C--:B------:R-:W-:Y:S02]  /*39a0*/  ISETP.GE.AND P2, PT, R9, R76.reuse, PT ;  /* 0x0000004c0900720c */ /* 0x080fe40003f46270 */
[----:B------:R-:W-:Y:S02]  /*39b0*/  ISETP.GE.AND P1, PT, R69, R76, PT ;  /* 0x0000004c4500720c */ /* 0x000fe40003f26270 */
[----:B--2---:R-:W-:Y:S02]  /*39c0*/  FSEL R39, R39, -INF , !P3 ;  /* 0xff80000027277808 */ /* 0x004fe40005800000 */
[----:B-----5:R-:W-:Y:S02]  /*39d0*/  FSEL R58, R58, -INF , !P5 ;  /* 0xff8000003a3a7808 */ /* 0x020fe40006800000 */
[----:B------:R-:W-:-:S02]  /*39e0*/  FSEL R56, R56, -INF , !P4 ;  /* 0xff80000038387808 */ /* 0x000fc40006000000 */
[----:B---3--:R-:W-:Y:S02]  /*39f0*/  FSEL R35, R35, -INF , !P2 ;  /* 0xff80000023237808 */ /* 0x008fe40005000000 */
        /* <DEDUP_REMOVED lines=11> */
[----:B------:R-:W-:-:S05]  /*3ab0*/  ISETP.GE.AND P3, PT, R26, RZ, PT ;  /* 0x000000ff1a00720c */ /* 0x000fca0003f66270 */
        /* <DEDUP_REMOVED lines=22> */
[----:B------:R-:W-:-:S02]  /*3c20*/  ISETP.NE.AND P2, PT, R5, RZ, PT ;  /* 0x000000ff0500720c */ /* 0x000fc40003f45270 */
[----:B------:R-:W-:-:S05]  /*3c30*/  LOP3.LUT R2, RZ, R5, RZ, 0x33, !PT ;  /* 0x00000005ff027212 */ /* 0x000fca00078e33ff */
        /* <DEDUP_REMOVED lines=24> */
.L_x_6268:
[----:B------:R-:W-:-:S04]  /*3dc0*/  ULEA UR6, -UR6, URZ, 0x7 ;  /* 0x0000003f06067291 */ /* 0x000fc8000f8e393f */
[----:B------:R-:W-:Y:S02]  /*3dd0*/  USHF.R.S32.HI UR4, URZ, 0x1f, UR6 ;  /* 0x0000001f3f047899 */ /* 0x000fe40008011406 */
[----:B------:R-:W-:-:S04]  /*3de0*/  MOV R10, UR6 ;  /* 0x00000006000a7c02 */ /* 0x000fc80008000f00 */
[----:B------:R-:W-:-:S07]  /*3df0*/  MOV R2, UR4 ;  /* 0x0000000400027c02 */ /* 0x000fce0008000f00 */
.L_x_6269:
        /* <DEDUP_REMOVED lines=28> */
.L_x_6267:
        /* <DEDUP_REMOVED lines=89> */
[--C-:B------:R-:W-:Y:S01]  /*4550*/  FFMA.FTZ R36, R84, UR4, -R59.reuse ;  /* 0x0000000454247c23 */ /* 0x100fe2000801083b */
[----:B------:R-:W-:Y:S01]  /*4560*/  MUFU.EX2 R55, R55 ;  /* 0x0000003700377308 */ /* 0x000fe20000000800 */
[----:B------:R-:W1:Y:S01]  /*4570*/  LDSM.16.MT88.4 R84, [R164+0x6000] ;  /* 0x00600000a454783b */ /* 0x000e620000004200 */
[--C-:B------:R-:W-:Y:S01]  /*4580*/  FFMA.FTZ R38, R40, UR4, -R59.reuse ;  /* 0x0000000428267c23 */ /* 0x100fe2000801083b */
        /* <DEDUP_REMOVED lines=9> */
[----:B------:R-:W2:Y:S01]  /*4620*/  LDSM.16.MT88.4 R76, [R163+0x6000] ;  /* 0x00600000a34c783b */ /* 0x000ea20000004200 */
        /* <DEDUP_REMOVED lines=52> */
[----:B------:R-:W-:Y:S01]  /*4970*/  FADD.FTZ R52, R55, R52 ;  /* 0x0000003437347221 */ /* 0x000fe20000010000 */
[----:B------:R-:W-:Y:S01]  /*4980*/  FADD.FTZ R50, R53, R50 ;  /* 0x0000003235327221 */ /* 0x000fe20000010000 */
[--C-:B------:R-:W-:Y:S01]  /*4990*/  FFMA.FTZ R104, R104, UR4, -R59.reuse ;  /* 0x0000000468687c23 */ /* 0x100fe2000801083b */
[--C-:B------:R-:W-:Y:S01]  /*49a0*/  FFMA.FTZ R61, R62, UR4, -R59.reuse ;  /* 0x000000043e3d7c23 */ /* 0x100fe2000801083b */
[----:B------:R-:W-:Y:S01]  /*49b0*/  MUFU.EX2 R41, R41 ;  /* 0x0000002900297308 */ /* 0x000fe20000000800 */
[----:B------:R-:W-:Y:S01]  /*49c0*/  FADD.FTZ R51, R51, R52 ;  /* 0x0000003433337221 */ /* 0x000fe20000010000 */
[--C-:B------:R-:W-:Y:S01]  /*49d0*/  FFMA.FTZ R187, R56, UR4, -R59.reuse ;  /* 0x0000000438bb7c23 */ /* 0x100fe2000801083b */
[--C-:B------:R-:W-:Y:S01]  /*49e0*/  FFMA.FTZ R188, R31, UR4, -R32.reuse ;  /* 0x000000041fbc7c23 */ /* 0x100fe20008010820 */
[----:B------:R-:W-:Y:S01]  /*49f0*/  FFMA.FTZ R58, R58, UR4, -R59 ;  /* 0x000000043a3a7c23 */ /* 0x000fe2000801083b */
[----:B------:R-:W-:Y:S01]  /*4a00*/  FADD.FTZ R42, R42, R51 ;  /* 0x000000332a2a7221 */ /* 0x000fe20000010000 */
[----:B------:R-:W-:-:S02]  /*4a10*/  FFMA.FTZ R49, R49, UR4, -R32 ;  /* 0x0000000431317c23 */ /* 0x000fc40008010820 */
[----:B------:R-:W3:Y:S01]  /*4a20*/  MUFU.EX2 R36, R36 ;  /* 0x0000002400247308 */ /* 0x000ee20000000800 */
[----:B----4-:R-:W-:-:S07]  /*4a30*/  F2FP.F16.F32.PACK_AB R71, R44, R47 ;  /* 0x0000002f2c47723e */ /* 0x010fce00000000ff */
[C---:B------:R-:W-:Y:S01]  /*4a40*/  HMMA.16816.F32 R96, R68.reuse, R92, RZ ;  /* 0x0000005c4460723c */ /* 0x040fe200000018ff */
[----:B------:R-:W-:Y:S05]  /*4a50*/  MUFU.EX2 R38, R38 ;  /* 0x0000002600267308 */ /* 0x000fea0000000800 */
[C---:B------:R-:W-:Y:S03]  /*4a60*/  HMMA.16816.F32 R92, R68.reuse, R94, RZ ;  /* 0x0000005e445c723c */ /* 0x040fe600000018ff */
[----:B------:R-:W4:Y:S01]  /*4a70*/  MUFU.EX2 R33, R33 ;  /* 0x0000002100217308 */ /* 0x000f220000000800 */
[C---:B---3--:R-:W-:Y:S01]  /*4a80*/  F2FP.F16.F32.PACK_AB R4, R36.reuse, R41 ;  /* 0x000000292404723e */ /* 0x048fe200000000ff */
[----:B------:R-:W-:Y:S01]  /*4a90*/  FADD.FTZ R41, R41, R42 ;  /* 0x0000002a29297221 */ /* 0x000fe20000010000 */
[----:B-1----:R-:W-:Y:S03]  /*4aa0*/  HMMA.16816.F32 R88, R68, R84, RZ ;  /* 0x000000544458723c */ /* 0x002fe600000018ff */
[----:B------:R-:W-:-:S02]  /*4ab0*/  FADD.FTZ R41, R36, R41 ;  /* 0x0000002924297221 */ /* 0x000fc40000010000 */
[----:B------:R-:W-:Y:S01]  /*4ac0*/  MUFU.EX2 R40, R40 ;  /* 0x0000002800287308 */ /* 0x000fe20000000800 */
[C---:B--2---:R-:W-:Y:S06]  /*4ad0*/  HMMA.16816.F32 R80, R68.reuse, R76, RZ ;  /* 0x0000004c4450723c */ /* 0x044fec00000018ff */
        /* <DEDUP_REMOVED lines=164> */
[----:B------:R-:W-:Y:S01]  /*5520*/  MUFU.EX2 R47, R49 ;  /* 0x00000031002f7308 */ /* 0x000fe20000000800 */
        /* <DEDUP_REMOVED lines=68> */
.L_x_6274:
        /* <DEDUP_REMOVED lines=66> */
.L_x_6271:
[C---:B------:R-:W-:Y:S04]  /*5d90*/  LEA R174, P0, R10.reuse, R174, 0x1 ;  /* 0x000000ae0aae7211 */ /* 0x040fe800078008ff */
[----:B------:R-:W-:Y:S02]  /*5da0*/  LEA.HI.X R175, R10, R175, R0, 0x1, P0 ;  /* 0x000000af0aaf7211 */ /* 0x000fe400000f0c00 */
[----:B------:R-:W-:Y:S03]  /*5db0*/  IADD3 R196, P0, R174, UR15, RZ ;  /* 0x0000000faec47c10 */ /* 0x000fe6000ff1e0ff */
[----:B------:R-:W-:Y:S01]  /*5dc0*/  @!PT LDS RZ, [RZ] ;  /* 0x00000000fffff984 */ /* 0x000fe20000000800 */
[----:B------:R-:W-:Y:S01]  /*5dd0*/  @!PT LDS RZ, [RZ] ;  /* 0x00000000fffff984 */ /* 0x000fe20000000800 */
[----:B------:R-:W-:Y:S01]  /*5de0*/  @!PT LDS RZ, [RZ] ;  /* 0x00000000fffff984 */ /* 0x000fe20000000800 */
        /* <DEDUP_REMOVED lines=18> */
[----:B------:R-:W-:Y:S01]  /*5f10*/  ISETP.GT.AND P0, PT, R186, R173, PT ;  /* 0x000000adba00720c */ /* 0x000fe20003f04270 */
        /* <DEDUP_REMOVED lines=14> */
[----:B------:R-:W1:Y:S08]  /*6000*/  LDSM.16.M88.4 R144, [R169] ;  /* 0x00000000a990783b */ /* 0x000e700000000200 */
[----:B------:R-:W1:Y:S08]  /*6010*/  LDSM.16.M88.4 R148, [R169+0x800] ;  /* 0x00080000a994783b */ /* 0x000e700000000200 */
[----:B------:R-:W1:Y:S01]  /*6020*/  LDSM.16.M88.4 R152, [R169+0x1000] ;  /* 0x00100000a998783b */ /* 0x000e620000000200 */
        /* <DEDUP_REMOVED lines=25> */
[C---:B------:R-:W-:Y:S06]  /*61c0*/  HMMA.16816.F32 R12, R140.reuse, R148, R12 ;  /* 0x000000948c0c723c */ /* 0x040fec000000180c */
        /* <DEDUP_REMOVED lines=27> */
[C---:B------:R-:W-:Y:S06]  /*6380*/  HMMA.16816.F32 R28, R104.reuse, R124, R28 ;  /* 0x0000007c681c723c */ /* 0x040fec000000181c */
[C---:B------:R-:W-:Y:S01]  /*6390*/  HMMA.16816.F32 R32, R104.reuse, R126, R32 ;  /* 0x0000007e6820723c */ /* 0x040fe20000001820 */
[----:B------:R-:W5:Y:S05]  /*63a0*/  LDSM.16.M88.4 R124, [R166] ;  /* 0x00000000a67c783b */ /* 0x000f6a0000000200 */
[C---:B----4-:R-:W-:Y:S06]  /*63b0*/  HMMA.16816.F32 R36, R104.reuse, R120, R36 ;  /* 0x000000786824723c */ /* 0x050fec0000001824 */
[C---:B------:R-:W-:Y:S06]  /*63c0*/  HMMA.16816.F32 R40, R104.reuse, R122, R40 ;  /* 0x0000007a6828723c */ /* 0x040fec0000001828 */
[C---:B-1----:R-:W-:Y:S06]  /*63d0*/  HMMA.16816.F32 R44, R104.reuse, R108, R44 ;  /* 0x0000006c682c723c */ /* 0x042fec000000182c */
[C---:B------:R-:W-:Y:S01]  /*63e0*/  HMMA.16816.F32 R48, R104.reuse, R110, R48 ;  /* 0x0000006e6830723c */ /* 0x040fe20000001830 */
[----:B------:R-:W-:Y:S05]  /*63f0*/  LDSM.16.M88.4 R108, [R100+0x1000] ;  /* 0x00100000646c783b */ /* 0x000fea0000000200 */
[C---:B--2---:R-:W-:Y:S06]  /*6400*/  HMMA.16816.F32 R52, R104.reuse, R112, R52 ;  /* 0x000000706834723c */ /* 0x044fec0000001834 */
[C---:B------:R-:W-:Y:S06]  /*6410*/  HMMA.16816.F32 R56, R104.reuse, R114, R56 ;  /* 0x000000726838723c */ /* 0x040fec0000001838 */
[C---:B---3--:R-:W-:Y:S06]  /*6420*/  HMMA.16816.F32 R60, R104.reuse, R116, R60 ;  /* 0x00000074683c723c */ /* 0x048fec000000183c */
[----:B------:R-:W-:Y:S01]  /*6430*/  HMMA.16816.F32 R64, R104, R118, R64 ;  /* 0x000000766840723c */ /* 0x000fe20000001840 */
[----:B------:R-:W1:Y:S05]  /*6440*/  LDSM.16.M88.4 R104, [R100+0x800] ;  /* 0x000800006468783b */ /* 0x000e6a0000000200 */
[C---:B-----5:R-:W-:Y:S06]  /*6450*/  HMMA.16816.F32 R4, R124.reuse, R128, R4 ;  /* 0x000000807c04723c */ /* 0x060fec0000001804 */
[C---:B------:R-:W-:Y:S11]  /*6460*/  HMMA.16816.F32 R8, R124.reuse, R130, R8 ;  /* 0x000000827c08723c */ /* 0x040ff60000001808 */
[----:B------:R-:W-:Y:S07]  /*6470*/  @!UPT UIADD3 URZ, URZ, URZ, URZ ;  /* 0x0000003f3f3ff290 */ /* 0x000fee000fffe03f */
        /* <DEDUP_REMOVED lines=9> */
[C---:B-1----:R-:W-:Y:S05]  /*6510*/  HMMA.16816.F32 R12, R124.reuse, R104, R12 ;  /* 0x000000687c0c723c */ /* 0x042fea000000180c */
[----:B------:R-:W1:Y:S01]  /*6520*/  MUFU.TANH R233, R233 ;  /* 0x000000e900e97308 */ /* 0x000e620000002400 */
[C---:B------:R-:W-:Y:S01]  /*6530*/  HMMA.16816.F32 R16, R124.reuse, R106, R16 ;  /* 0x0000006a7c10723c */ /* 0x040fe20000001810 */
[----:B------:R-:W3:Y:S08]  /*6540*/  LDSM.16.M88.4 R104, [R100+0x1800] ;  /* 0x001800006468783b */ /* 0x000ef00000000200 */
[----:B------:R-:W4:Y:S01]  /*6550*/  MUFU.TANH R236, R236 ;  /* 0x000000ec00ec7308 */ /* 0x000f220000002400 */
[C---:B------:R-:W-:Y:S06]  /*6560*/  HMMA.16816.F32 R20, R124.reuse, R108, R20 ;  /* 0x0000006c7c14723c */ /* 0x040fec0000001814 */
[C---:B------:R-:W-:Y:S03]  /*6570*/  HMMA.16816.F32 R24, R124.reuse, R110, R24 ;  /* 0x0000006e7c18723c */ /* 0x040fe60000001818 */
[----:B------:R-:W1:Y:S01]  /*6580*/  MUFU.TANH R240, R240 ;  /* 0x000000f000f07308 */ /* 0x000e620000002400 */
[----:B------:R-:W5:Y:S01]  /*6590*/  LDSM.16.M88.4 R108, [R100+0x2000] ;  /* 0x00200000646c783b */ /* 0x000f620000000200 */
        /* <DEDUP_REMOVED lines=19> */
[C---:B---3--:R-:W-:Y:S06]  /*66d0*/  HMMA.16816.F32 R28, R124.reuse, R104, R28 ;  /* 0x000000687c1c723c */ /* 0x048fec000000181c */
[----:B------:R-:W3:Y:S01]  /*66e0*/  MUFU.TANH R250, R250 ;  /* 0x000000fa00fa7308 */ /* 0x000ee20000002400 */
[C---:B------:R-:W-:Y:S01]  /*66f0*/  HMMA.16816.F32 R32, R124.reuse, R106, R32 ;  /* 0x0000006a7c20723c */ /* 0x040fe20000001820 */
[----:B------:R-:W2:Y:S08]  /*6700*/  LDSM.16.M88.4 R104, [R100+0x2800] ;  /* 0x002800006468783b */ /* 0x000eb00000000200 */
[----:B------:R-:W1:Y:S01]  /*6710*/  MUFU.TANH R247, R247 ;  /* 0x000000f700f77308 */ /* 0x000e620000002400 */
[C---:B-----5:R-:W-:Y:S06]  /*6720*/  HMMA.16816.F32 R36, R124.reuse, R108, R36 ;  /* 0x0000006c7c24723c */ /* 0x060fec0000001824 */
        /* <DEDUP_REMOVED lines=21> */
[C---:B--2---:R-:W-:Y:S03]  /*6880*/  HMMA.16816.F32 R44, R124.reuse, R104, R44 ;  /* 0x000000687c2c723c */ /* 0x044fe6000000182c */
[----:B------:R-:W-:Y:S04]  /*6890*/  FMUL.FTZ R212, R43, UR8 ;  /* 0x000000082bd47c20 */ /* 0x000fe80008410000 */
[----:B------:R-:W2:Y:S01]  /*68a0*/  MUFU.TANH R243, R243 ;  /* 0x000000f300f37308 */ /* 0x000ea20000002400 */
[C---:B------:R-:W-:Y:S01]  /*68b0*/  HMMA.16816.F32 R48, R124.reuse, R106, R48 ;  /* 0x0000006a7c30723c */ /* 0x040fe20000001830 */
[----:B------:R-:W4:Y:S01]  /*68c0*/  LDSM.16.M88.4 R104, [R100+0x3800] ;  /* 0x003800006468783b */ /* 0x000f220000000200 */
[----:B------:R-:W-:Y:S07]  /*68d0*/  DEPBAR.LE SB0, 0x0 ;  /* 0x000080000000791a */ /* 0x000fee0000000000 */
[----:B------:R-:W1:Y:S01]  /*68e0*/  MUFU.TANH R246, R246 ;  /* 0x000000f600f67308 */ /* 0x000e620000002400 */
[C---:B-----5:R-:W-:Y:S01]  /*68f0*/  HMMA.16816.F32 R52, R124.reuse, R108, R52 ;  /* 0x0000006c7c34723c */ /* 0x060fe20000001834 */
[----:B------:R-:W-:Y:S05]  /*6900*/  BAR.SYNC.DEFER_BLOCKING 0x0 ;  /* 0x0000000000007b1d */ /* 0x000fea0000010000 */
[C---:B------:R-:W-:Y:S03]  /*6910*/  HMMA.16816.F32 R56, R124.reuse, R110, R56 ;  /* 0x0000006e7c38723c */ /* 0x040fe60000001838 */
        /* <DEDUP_REMOVED lines=18> */
[C---:B----4-:R-:W-:Y:S03]  /*6a40*/  HMMA.16816.F32 R60, R124.reuse, R104, R60 ;  /* 0x000000687c3c723c */ /* 0x050fe6000000183c */
[----:B------:R-:W-:Y:S01]  /*6a50*/  FMUL.FTZ R198, R58, UR8 ;  /* 0x000000083ac67c20 */ /* 0x000fe20008410000 */
[----:B------:R-:W-:Y:S04]  /*6a60*/  FMUL.FTZ R196, R59, UR8 ;  /* 0x000000083bc47c20 */ /* 0x000fe80008410000 */
[----:B------:R-:W4:Y:S01]  /*6a70*/  MUFU.TANH R232, R232 ;  /* 0x000000e800e87308 */ /* 0x000f220000002400 */
[----:B------:R-:W-:Y:S09]  /*6a80*/  HMMA.16816.F32 R64, R124, R106, R64 ;  /* 0x0000006a7c40723c */ /* 0x000ff20000001840 */
        /* <DEDUP_REMOVED lines=119> */
.L_x_6273:
        /* <DEDUP_REMOVED lines=28> */
.L_x_6272:
        /* <DEDUP_REMOVED lines=148> */
[----:B------:R-:W-:Y:S01]  /*7d00*/  FFMA.FTZ R131, R200, UR4, -R39 ;  /* 0x00000004c8837c23 */ /* 0x000fe20008010827 */
[----:B------:R-:W-:Y:S01]  /*7d10*/  FFMA.FTZ R115, R38, R187, R115 ;  /* 0x000000bb26737223 */ /* 0x000fe20000010073 */
[--C-:B------:R-:W-:Y:S01]  /*7d20*/  FFMA.FTZ R128, R198, UR4, -R39.reuse ;  /* 0x00000004c6807c23 */ /* 0x100fe20008010827 */
[----:B------:R-:W-:Y:S01]  /*7d30*/  FFMA.FTZ R135, R196, UR4, -R39 ;  /* 0x00000004c4877c23 */ /* 0x000fe20008010827 */
        /* <DEDUP_REMOVED lines=29> */
[----:B------:R-:W-:Y:S01]  /*7f10*/  ISETP.GT.AND P0, PT, R186, R173, PT ;  /* 0x000000adba00720c */ /* 0x000fe20003f04270 */
        /* <DEDUP_REMOVED lines=260> */
.L_x_6270:
        /* <DEDUP_REMOVED lines=164> */
.L_x_6276:
[----:B------:R-:W-:Y:S05]  /*99a0*/  BSYNC B0 ;  /* 0x0000000000007941 */ /* 0x000fea0003800000 */
.L_x_6275:
        /* <DEDUP_REMOVED lines=17> */
.L_x_6277:
        /* <DEDUP_REMOVED lines=12> */
.L_x_7935:


//--------------------- .text._ZN5flash24flash_fwd_splitkv_kernelI23Flash_fwd_kernel_traitsILi64ELi64ELi128ELi4ELb0ELb0EN7cutlass6half_tE19Flash_kernel_traitsILi64ELi64ELi128ELi4ES3_EELb1ELb0ELb0ELb0ELb1ELb0ELb0ELb0EEEvNS_16Flash_fwd_paramsE --------------------------
	.section	.text._ZN5flash24flash_fwd_splitkv_kernelI23Flash_fwd_kernel_traitsILi64ELi64ELi128ELi4ELb0ELb0EN7cutlass6half_tE19Flash_kernel_traitsILi64ELi64ELi128ELi4ES3_EELb1ELb0ELb0ELb0ELb1ELb0ELb0ELb0EEEvNS_16Flash_fwd_paramsE,"ax",@progbits
	.align	128
        .global         _ZN5flash24flash_fwd_splitkv_kernelI23Flash_fwd_kernel_traitsILi64ELi64ELi128ELi4ELb0ELb0EN7cutlass6half_tE19Flash_kernel_traitsILi64ELi64ELi128ELi4ES3_EELb1ELb0ELb0ELb0ELb1ELb0ELb0ELb0EEEvNS_16Flash_fwd_paramsE
        .type           _ZN5flash24flash_fwd_splitkv_kernelI23Flash_fwd_kernel_traitsILi64ELi64ELi128ELi4ELb0ELb0EN7cutlass6half_tE19Flash_kernel_traitsILi64ELi64ELi128ELi4ES3_EELb1ELb0ELb0ELb0ELb1ELb0ELb0ELb0EEEvNS_16Flash_fwd_paramsE,@function
        .size           _ZN5flash24flash_fwd_splitkv_kernelI23Flash_fwd_kernel_traitsILi64ELi64ELi128ELi4ELb0ELb0EN7cutlass6half_tE19Flash_kernel_traitsILi64ELi64ELi128ELi4ES3_EELb1ELb0ELb0ELb0ELb1ELb0ELb0ELb0EEEvNS_16Flash_fwd_paramsE,(.L_x_7936 - _ZN5flash24flash_fwd_splitkv_kernelI23Flash_fwd_kernel_traitsILi64ELi64ELi128ELi4ELb0ELb0EN7cutlass6half_tE19Flash_kernel_traitsILi64ELi64ELi128ELi4ES3_EELb1ELb0ELb0ELb0ELb1ELb0ELb0ELb0EEEvNS_16Flash_fwd_paramsE)
        .other          _ZN5flash24flash_fwd_splitkv_kernelI23Flash_fwd_kernel_traitsILi64ELi64ELi128ELi4ELb0ELb0EN7cutlass6half_tE19Flash_kernel_traitsILi64ELi64ELi128ELi4ES3_EELb1ELb0ELb0ELb0ELb1ELb0ELb0ELb0EEEvNS_16Flash_fwd_paramsE,@"STO_CUDA_ENTRY STV_DEFAULT"
_ZN5flash24flash_fwd_splitkv_kernelI23Flash_fwd_kernel_traitsILi64ELi64ELi128ELi4ELb0ELb0EN7cutlass6half_tE19Flash_kernel_traitsILi64ELi64ELi128ELi4ES3_EELb1ELb0ELb0ELb0ELb1ELb0ELb0ELb0EEEvNS_16Flash_fwd_paramsE:
.text._ZN5flash24flash_fwd_splitkv_kernelI23Flash_fwd_kernel_traitsILi64ELi64ELi128ELi4ELb0ELb0EN7cutlass6half_tE19Flash_kernel_traitsILi64ELi64ELi128ELi4ES3_EELb1ELb0ELb0ELb0ELb1ELb0ELb0ELb0EEEvNS_16Flash_fwd_paramsE:
        /* <DEDUP_REMOVED lines=10> */
[----:B---3--:R-:W-:-:S05]  /*00a0*/  ISETP.NE.U32.AND P1, PT, R2, RZ, PT ;  /* 0x000000ff0200720c */ /* 0x008fca0003f25070 */
[----:B------:R-:W3:Y:S01]  /*00b0*/  LDC.64 R12, c[0x0][0x2f8] ;  /* 0x0000be00ff0c7b82 */ /* 0x000ee20000000a00 */
[----:B------:R-:W-:Y:S01]  /*00c0*/  ISETP.NE.AND.EX P1, PT, R3, RZ, PT, P1 ;  /* 0x000000ff0300720c */ /* 0x000fe20003f25310 */
[----:B--2---:R-:W-:-:S06]  /*00d0*/  IMAD.WIDE R16, R9, 0x4, R6 ;  /* 0x0000000409107825 */ /* 0x004fcc00078e0206 */
[----:B------:R-:W2:Y:S01]  /*00e0*/  LDC.64 R2, c[0x0][0x2f8] ;  /* 0x0000be00ff027b82 */ /* 0x000ea20000000a00 */
[----:B------:R-:W4:Y:S04]  /*00f0*/  @P2 LDG.E R166, desc[UR12][R16.64] ;  /* 0x0000000c10a62981 */ /* 0x000f28000c1e1900 */
[----:B------:R-:W4:Y:S03]  /*0100*/  @P2 LDG.E R5, desc[UR12][R16.64+0x4] ;  /* 0x0000040c10052981 */ /* 0x000f26000c1e1900 */
[----:B------:R-:W1:Y:S01]  /*0110*/  @P1 LDC.64 R6, c[0x0][0x300] ;  /* 0x0000c000ff061b82 */ /* 0x000e620000000a00 */
[----:B------:R-:W-:Y:S02]  /*0120*/  IMAD.MOV.U32 R10, RZ, RZ, RZ ;  /* 0x000000ffff0a7224 */ /* 0x000fe400078e00ff */
[----:B-1----:R-:W-:-:S05]  /*0130*/  @P1 IMAD.WIDE R14, R9, 0x4, R6 ;  /* 0x00000004090e1825 */ /* 0x002fca00078e0206 */
[----:B------:R1:W5:Y:S01]  /*0140*/  @P1 LDG.E R10, desc[UR12][R14.64] ;  /* 0x0000000c0e0a1981 */ /* 0x000362000c1e1900 */
[----:B------:R-:W-:Y:S02]  /*0150*/  ISETP.NE.AND P3, PT, R0, RZ, PT ;  /* 0x000000ff0000720c */ /* 0x000fe40003f65270 */
[----:B--2---:R-:W-:-:S04]  /*0160*/  ISETP.EQ.U32.AND P0, PT, R2, RZ, PT ;  /* 0x000000ff0200720c */ /* 0x004fc80003f02070 */
[----:B------:R-:W-:Y:S01]  /*0170*/  ISETP.EQ.OR.EX P0, PT, R3, RZ, !P3, P0 ;  /* 0x000000ff0300720c */ /* 0x000fe20005f02700 */
[----:B------:R-:W-:Y:S02]  /*0180*/  IMAD.MOV.U32 R11, RZ, RZ, -0x1 ;  /* 0xffffffffff0b7424 */ /* 0x000fe400078e00ff */
[----:B---3--:R-:W-:Y:S01]  /*0190*/  IMAD.WIDE R6, R9, 0x4, R12 ;  /* 0x0000000409067825 */ /* 0x008fe200078e020c */
[----:B------:R-:W2:Y:S01]  /*01a0*/  S2R R37, SR_CTAID.X ;  /* 0x0000000000257919 */ /* 0x000ea20000002500 */
[----:B------:R-:W3:Y:S08]  /*01b0*/  S2R R34, SR_CTAID.Z ;  /* 0x0000000000227919 */ /* 0x000ef00000002700 */
[----:B------:R1:W5:Y:S01]  /*01c0*/  @!P0 LDG.E R11, desc[UR12][R6.64] ;  /* 0x0000000c060b8981 */ /* 0x000362000c1e1900 */
[----:B------:R-:W-:-:S04]  /*01d0*/  ISETP.NE.U32.AND P0, PT, R2, RZ, PT ;  /* 0x000000ff0200720c */ /* 0x000fc80003f05070 */
[----:B------:R-:W-:Y:S01]  /*01e0*/  ISETP.NE.AND.EX P0, PT, R3, RZ, PT, P0 ;  /* 0x000000ff0300720c */ /* 0x000fe20003f05300 */
[----:B----4-:R-:W-:-:S06]  /*01f0*/  @P2 IMAD.IADD R138, R5, 0x1, -R166 ;  /* 0x00000001058a2824 */ /* 0x010fcc00078e0aa6 */
[----:B------:R-:W4:Y:S06]  /*0200*/  @!P2 LDC R138, c[0x0][0x2c4] ;  /* 0x0000b100ff8aab82 */ /* 0x000f2c0000000800 */
[----:B-123--:R-:W-:Y:S05]  /*0210*/  @!P0 BRA `(.L_x_6278) ;  /* 0x0000000000108947 */ /* 0x00efea0003800000 */
[----:B------:R-:W2:Y:S02]  /*0220*/  @P3 LDG.E R0, desc[UR12][R6.64+0x4] ;  /* 0x0000040c06003981 */ /* 0x000ea4000c1e1900 */
[----:B--2--5:R-:W-:-:S06]  /*0230*/  @P3 IADD3 R5, R0, -R11, RZ ;  /* 0x8000000b00053210 */ /* 0x024fcc0007ffe0ff */
[----:B------:R2:W5:Y:S01]  /*0240*/  @!P3 LDG.E R5, desc[UR12][R6.64] ;  /* 0x0000000c0605b981 */ /* 0x000562000c1e1900 */
[----:B------:R-:W-:Y:S05]  /*0250*/  BRA `(.L_x_6279) ;  /* 0x0000000000047947 */ /* 0x000fea0003800000 */
.L_x_6278:
[----:B------:R-:W1:Y:S02]  /*0260*/  LDC R5, c[0x0][0x2c8] ;  /* 0x0000b200ff057b82 */ /* 0x000e640000000800 */
.L_x_6279:
[----:B------:R-:W3:Y:S02]  /*0270*/  LDC.64 R2, c[0x0][0x308] ;  /* 0x0000c200ff027b82 */ /* 0x000ee40000000a00 */
[----:B---3--:R-:W-:-:S04]  /*0280*/  ISETP.NE.U32.AND P1, PT, R2, RZ, PT ;  /* 0x000000ff0200720c */ /* 0x008fc80003f25070 */
[----:B------:R-:W-:-:S13]  /*0290*/  ISETP.NE.AND.EX P1, PT, R3, RZ, PT, P1 ;  /* 0x000000ff0300720c */ /* 0x000fda0003f25310 */
[----:B------:R-:W2:Y:S01]  /*02a0*/  @P1 LDC.64 R2, c[0x0][0x308] ;  /* 0x0000c200ff021b82 */ /* 0x000ea20000000a00 */
[----:B------:R-:W-:-:S07]  /*02b0*/  IMAD.SHL.U32 R141, R37, 0x40, RZ ;  /* 0x00000040258d7824 */ /* 0x000fce00078e00ff */
[----:B------:R-:W3:Y:S01]  /*02c0*/  @!P1 LDC R0, c[0x0][0x2cc] ;  /* 0x0000b300ff009b82 */ /* 0x000ee20000000800 */
[----:B--2---:R-:W-:-:S07]  /*02d0*/  @P1 IMAD.WIDE R6, R9, 0x4, R2 ;  /* 0x0000000409061825 */ /* 0x004fce00078e0202 */
[----:B------:R-:W2:Y:S01]  /*02e0*/  @!P1 LDC.64 R2, c[0x0][0x318] ;  /* 0x0000c600ff029b82 */ /* 0x000ea20000000a00 */
[----:B------:R1:W5:Y:S01]  /*02f0*/  @P1 LDG.E R129, desc[UR12][R6.64] ;  /* 0x0000000c06811981 */ /* 0x000362000c1e1900 */
[----:B----4-:R-:W-:-:S13]  /*0300*/  ISETP.GT.AND P0, PT, R138, R141, PT ;  /* 0x0000008d8a00720c */ /* 0x010fda0003f04270 */
[----:B---3--:R-:W-:Y:S05]  /*0310*/  @!P0 EXIT ;  /* 0x000000000000894d */ /* 0x008fea0003800000 */
[----:B------:R-:W3:Y:S01]  /*0320*/  LDC R130, c[0x0][0x398] ;  /* 0x0000e600ff827b82 */ /* 0x000ee20000000800 */
[----:B--2---:R-:W-:Y:S01]  /*0330*/  @!P1 ISETP.NE.U32.AND P0, PT, R2, RZ, PT ;  /* 0x000000ff0200920c */ /* 0x004fe20003f05070 */
[----:B-----5:R-:W-:Y:S01]  /*0340*/  @P1 IMAD.IADD R129, R129, 0x1, -R10 ;  /* 0x0000000181811824 */ /* 0x020fe200078e0a0a */
[----:B------:R-:W-:Y:S01]  /*0350*/  ULDC UR5, c[0x0][0x2c8] ;  /* 0x0000b20000057ab9 */ /* 0x000fe20000000800 */
[----:B------:R-:W2:Y:S01]  /*0360*/  S2R R137, SR_TID.X ;  /* 0x0000000000897919 */ /* 0x000ea20000002100 */
        /* <DEDUP_REMOVED lines=10> */
[----:B---3--:R-:W-:Y:S02]  /*0410*/  IADD3 R3, R3, R130, R129 ;  /* 0x0000008203037210 */ /* 0x008fe40007ffe081 */
[----:B------:R-:W-:Y:S02]  /*0420*/  LEA.HI R2, R2, R5, RZ, 0x7 ;  /* 0x0000000502027211 */ /* 0x000fe400078f38ff */
[----:B------:R-:W-:Y:S02]  /*0430*/  SHF.R.S32.HI R0, RZ, 0x1f, R3 ;  /* 0x0000001fff007819 */ /* 0x000fe40000011403 */
[----:B------:R-:W-:Y:S02]  /*0440*/  SHF.R.S32.HI R2, RZ, 0x7, R2 ;  /* 0x00000007ff027819 */ /* 0x000fe40000011402 */
[----:B------:R-:W-:-:S04]  /*0450*/  LEA.HI R0, R0, R3, RZ, 0x7 ;  /* 0x0000000300007211 */ /* 0x000fc800078f38ff */
[----:B------:R-:W-:-:S04]  /*0460*/  SHF.R.S32.HI R3, RZ, 0x7, R0 ;  /* 0x00000007ff037819 */ /* 0x000fc80000011400 */
[----:B------:R-:W-:-:S04]  /*0470*/  VIMNMX3 R126, R2, UR4, R3, PT ;  /* 0x00000004027e7c0f */ /* 0x000fc8000b800103 */
[----:B------:R-:W-:-:S13]  /*0480*/  ISETP.GT.AND P0, PT, R126, RZ, PT ;  /* 0x000000ff7e00720c */ /* 0x000fda0003f04270 */
[----:B--2---:R-:W-:Y:S05]  /*0490*/  @P0 BRA `(.L_x_6280) ;  /* 0x0000000400dc0947 */ /* 0x004fea0003800000 */
[----:B------:R-:W-:Y:S01]  /*04a0*/  ISETP.NE.AND P0, PT, R166, -0x1, PT ;  /* 0xffffffffa600780c */ /* 0x000fe20003f05270 */
[----:B------:R-:W1:Y:S01]  /*04b0*/  LDC.64 R4, c[0x0][0x298] ;  /* 0x0000a600ff047b82 */ /* 0x000e620000000a00 */
[----:B------:R-:W-:Y:S01]  /*04c0*/  SHF.R.S32.HI R6, RZ, 0x1f, R137 ;  /* 0x0000001fff067819 */ /* 0x000fe20000011489 */
[----:B------:R-:W-:Y:S01]  /*04d0*/  ULDC.64 UR4, c[0x0][0x2a0] ;  /* 0x0000a80000047ab9 */ /* 0x000fe20000000a00 */
[----:B------:R-:W-:Y:S01]  /*04e0*/  LOP3.LUT P6, RZ, R137, 0x7, RZ, 0xc0, !PT ;  /* 0x0000000789ff7812 */ /* 0x000fe200078cc0ff */
[----:B------:R-:W-:Y:S01]  /*04f0*/  ULDC UR6, c[0x0][0x270] ;  /* 0x00009c0000067ab9 */ /* 0x000fe20000000800 */
[----:B------:R-:W-:Y:S01]  /*0500*/  LEA.HI R6, R6, R137, RZ, 0x3 ;  /* 0x0000008906067211 */ /* 0x000fe200078f18ff */
[----:B------:R-:W-:Y:S03]  /*0510*/  BSSY B0, `(.L_x_6281) ;  /* 0x0000031000007945 */ /* 0x000fe60003800000 */
[----:B------:R-:W-:-:S02]  /*0520*/  LOP3.LUT R8, R6, 0x1ffffff8, RZ, 0xc0, !PT ;  /* 0x1ffffff806087812 */ /* 0x000fc400078ec0ff */
[----:B------:R-:W-:Y:S01]  /*0530*/  SHF.R.S32.HI R6, RZ, 0x3, R6 ;  /* 0x00000003ff067819 */ /* 0x000fe20000011406 */
[----:B------:R-:W2:Y:S01]  /*0540*/  @!P0 LDC.64 R2, c[0x0][0x290] ;  /* 0x0000a400ff028b82 */ /* 0x000ea20000000a00 */
[----:B------:R-:W-:Y:S01]  /*0550*/  @!P0 SHF.R.S32.HI R7, RZ, 0x1f, R9 ;  /* 0x0000001fff078819 */ /* 0x000fe20000011409 */
[----:B------:R-:W-:Y:S02]  /*0560*/  IMAD.IADD R137, R137, 0x1, -R8 ;  /* 0x0000000189897824 */ /* 0x000fe400078e0a08 */
[----:B------:R-:W-:Y:S02]  /*0570*/  VIADD R8, R6, 0x10 ;  /* 0x0000001006087836 */ /* 0x000fe40000000000 */
[----:B------:R-:W-:-:S05]  /*0580*/  IMAD.SHL.U32 R14, R137, 0x8, RZ ;  /* 0x00000008890e7824 */ /* 0x000fca00078e00ff */
[----:B------:R-:W-:Y:S01]  /*0590*/  SHF.R.S32.HI R15, RZ, 0x1f, R14 ;  /* 0x0000001fff0f7819 */ /* 0x000fe2000001140e */
[----:B-1----:R-:W-:-:S04]  /*05a0*/  @P0 IMAD.WIDE.U32 R10, R166, R4, RZ ;  /* 0x00000004a60a0225 */ /* 0x002fc800078e00ff */
[----:B------:R-:W-:Y:S02]  /*05b0*/  @P0 IMAD R166, R166, R5, R11 ;  /* 0x00000005a6a60224 */ /* 0x000fe400078e020b */
[----:B------:R-:W-:-:S04]  /*05c0*/  IMAD.WIDE.U32 R14, R141, R4, R14 ;  /* 0x000000048d0e7225 */ /* 0x000fc800078e000e */
[-C--:B--2---:R-:W-:Y:S01]  /*05d0*/  @!P0 IMAD R0, R7, R2.reuse, RZ ;  /* 0x0000000207008224 */ /* 0x084fe200078e02ff */
[----:B------:R-:W-:Y:S01]  /*05e0*/  SHF.R.S32.HI R7, RZ, 0x1f, R141 ;  /* 0x0000001fff077819 */ /* 0x000fe2000001148d */
[----:B------:R-:W-:-:S04]  /*05f0*/  @!P0 IMAD.WIDE.U32 R12, R9, R2, RZ ;  /* 0x00000002090c8225 */ /* 0x000fc800078e00ff */
[----:B------:R-:W-:Y:S01]  /*0600*/  @!P0 IMAD R0, R9, R3, R0 ;  /* 0x0000000309008224 */ /* 0x000fe200078e0200 */
[----:B------:R-:W-:Y:S01]  /*0610*/  @!P0 MOV R10, R12 ;  /* 0x0000000c000a8202 */ /* 0x000fe20000000f00 */
[----:B------:R-:W-:Y:S02]  /*0620*/  IMAD.IADD R3, R138, 0x1, -R141 ;  /* 0x000000018a037824 */ /* 0x000fe400078e0a8d */
[----:B------:R-:W-:Y:S01]  /*0630*/  @!P0 IMAD.IADD R166, R13, 0x1, R0 ;  /* 0x000000010da68824 */ /* 0x000fe200078e0200 */
[----:B------:R-:W-:Y:S01]  /*0640*/  IADD3 R10, P0, R10, R14, RZ ;  /* 0x0000000e0a0a7210 */ /* 0x000fe20007f1e0ff */
[----:B------:R-:W-:Y:S01]  /*0650*/  IMAD R0, R7, R4, RZ ;  /* 0x0000000407007224 */ /* 0x000fe200078e02ff */
[----:B------:R-:W-:Y:S01]  /*0660*/  SHF.R.S32.HI R7, RZ, 0x1f, R34 ;  /* 0x0000001fff077819 */ /* 0x000fe20000011422 */
[----:B------:R-:W-:Y:S01]  /*0670*/  VIADD R2, R6, 0x20 ;  /* 0x0000002006027836 */ /* 0x000fe20000000000 */
[C---:B------:R-:W-:Y:S01]  /*0680*/  ISETP.GE.AND P2, PT, R8.reuse, R3, PT ;  /* 0x000000030800720c */ /* 0x040fe20003f46270 */
[----:B------:R-:W-:Y:S01]  /*0690*/  IMAD R11, R141, R5, R0 ;  /* 0x000000058d0b7224 */ /* 0x000fe200078e0200 */
[-C--:B------:R-:W-:Y:S01]  /*06a0*/  ISETP.GE.OR P4, PT, R8, R3.reuse, P6 ;  /* 0x000000030800720c */ /* 0x080fe20003786670 */
[----:B------:R-:W-:Y:S01]  /*06b0*/  IMAD R7, R7, UR4, RZ ;  /* 0x0000000407077c24 */ /* 0x000fe2000f8e02ff */
[----:B------:R-:W-:Y:S01]  /*06c0*/  ISETP.GE.AND P1, PT, R2, R3, PT ;  /* 0x000000030200720c */ /* 0x000fe20003f26270 */
[----:B------:R-:W-:Y:S01]  /*06d0*/  IMAD R0, R9, UR6, R34 ;  /* 0x0000000609007c24 */ /* 0x000fe2000f8e0222 */
[----:B------:R-:W-:Y:S01]  /*06e0*/  IADD3.X R11, R166, R15, R11, P0, !PT ;  /* 0x0000000fa60b7210 */ /* 0x000fe200007fe40b */
[----:B------:R-:W-:Y:S01]  /*06f0*/  IMAD R7, R34, UR5, R7 ;  /* 0x0000000522077c24 */ /* 0x000fe2000f8e0207 */
[----:B------:R-:W-:-:S02]  /*0700*/  ISETP.GE.AND P0, PT, R6, R3, PT ;  /* 0x000000030600720c */ /* 0x000fc40003f06270 */
[-C--:B------:R-:W-:Y:S01]  /*0710*/  ISETP.GE.OR P3, PT, R2, R3.reuse, P6 ;  /* 0x000000030200720c */ /* 0x080fe20003766670 */
[----:B------:R-:W-:Y:S01]  /*0720*/  IMAD.WIDE.U32 R34, R34, UR4, R10 ;  /* 0x0000000422227c25 */ /* 0x000fe2000f8e000a */
[----:B------:R-:W-:Y:S01]  /*0730*/  ULDC UR4, c[0x0][0x2c4] ;  /* 0x0000b10000047ab9 */ /* 0x000fe20000000800 */
[----:B------:R-:W-:Y:S02]  /*0740*/  ISETP.GE.OR P5, PT, R6, R3, P6 ;  /* 0x000000030600720c */ /* 0x000fe400037a6670 */
        /* <DEDUP_REMOVED lines=13> */
.L_x_6282:
[----:B------:R-:W-:Y:S05]  /*0820*/  BSYNC B0 ;  /* 0x0000000000007941 */ /* 0x000fea0003800000 */
.L_x_6281:
[----:B------:R-:W-:Y:S01]  /*0830*/  BSSY B0, `(.L_x_6283) ;  /* 0x0000010000007945 */ /* 0x000fe20003800000 */
[----:B------:R-:W-:Y:S02]  /*0840*/  IADD3 R2, P0, R141, R6, RZ ;  /* 0x000000068d027210 */ /* 0x000fe40007f1e0ff */
[----:B------:R-:W-:Y:S01]  /*0850*/  IADD3 R8, R6, 0x30, RZ ;  /* 0x0000003006087810 */ /* 0x000fe20007ffe0ff */
        /* <DEDUP_REMOVED lines=13> */
.L_x_6284:
[----:B------:R-:W-:Y:S05]  /*0930*/  BSYNC B0 ;  /* 0x0000000000007941 */ /* 0x000fea0003800000 */
.L_x_6283:
[----:B------:R-:W-:Y:S01]  /*0940*/  BSSY B0, `(.L_x_6285) ;  /* 0x000000f000007945 */ /* 0x000fe20003800000 */
[----:B------:R-:W-:-:S03]  /*0950*/  ISETP.GE.AND P2, PT, R8, R3, PT ;  /* 0x000000030800720c */ /* 0x000fc60003f46270 */
        /* <DEDUP_REMOVED lines=13> */
.L_x_6286:
[----:B------:R-:W-:Y:S05]  /*0a30*/  BSYNC B0 ;  /* 0x0000000000007941 */ /* 0x000fea0003800000 */
.L_x_6285:
        /* <DEDUP_REMOVED lines=13> */
.L_x_6288:
[----:B------:R-:W-:Y:S05]  /*0b10*/  BSYNC B0 ;  /* 0x0000000000007941 */ /* 0x000fea0003800000 */
.L_x_6287:
[----:B------:R-:W-:Y:S01]  /*0b20*/  ULDC.64 UR4, c[0x0][0x2b0] ;  /* 0x0000ac0000047ab9 */ /* 0x000fe20000000a00 */
[----:B------:R-:W-:Y:S01]  /*0b30*/  ISETP.GE.OR P6, PT, R8, R3, P6 ;  /* 0x000000030800720c */ /* 0x000fe200037c6670 */
[----:B------:R-:W-:Y:S01]  /*0b40*/  @!P4 IMAD.MOV.U32 R7, RZ, RZ, 0x7f800000 ;  /* 0x7f800000ff07c424 */ /* 0x000fe200078e00ff */
        /* <DEDUP_REMOVED lines=12> */
.L_x_6280:
        /* <DEDUP_REMOVED lines=24> */
.L_x_6289:
        /* <DEDUP_REMOVED lines=31> */
[----:B------:R3:W4:Y:S01]  /*0f80*/  LDG.E R0, desc[UR12][R14.64] ;  /* 0x0000000c0e007981 */ /* 0x000722000c1e1900 */
        /* <DEDUP_REMOVED lines=11> */
[----:B---3--:R-:W-:-:S04]  /*1040*/  IMAD.HI.U32 R15, R13, R4, RZ ;  /* 0x000000040d0f7227 */ /* 0x008fc800078e00ff */
        /* <DEDUP_REMOVED lines=17> */
[----:B----4-:R-:W-:Y:S01]  /*1160*/  SHF.R.S32.HI R5, RZ, 0x1f, R0 ;  /* 0x0000001fff057819 */ /* 0x010fe20000011400 */
[----:B------:R-:W-:-:S04]  /*1170*/  IMAD.WIDE.U32 R10, R0, UR4, RZ ;  /* 0x00000004000a7c25 */ /* 0x000fc8000f8e00ff */
[C---:B------:R-:W-:Y:S02]  /*1180*/  IMAD R13, R5.reuse, UR4, RZ ;  /* 0x00000004050d7c24 */ /* 0x040fe4000f8e02ff */
[-C--:B-1----:R-:W-:Y:S02]  /*1190*/  IMAD R5, R5, R2.reuse, RZ ;  /* 0x0000000205057224 */ /* 0x082fe400078e02ff */
[C---:B------:R-:W-:Y:S01]  /*11a0*/  IMAD R4, R0.reuse, UR5, R13 ;  /* 0x0000000500047c24 */ /* 0x040fe2000f8e020d */
[----:B------:R-:W-:Y:S01]  /*11b0*/  ULDC.64 UR4, c[0x0][0x260] ;  /* 0x0000980000047ab9 */ /* 0x000fe20000000a00 */
[C---:B------:R-:W-:Y:S02]  /*11c0*/  IMAD R3, R0.reuse, R3, R5 ;  /* 0x0000000300037224 */ /* 0x040fe400078e0205 */
[----:B------:R-:W-:Y:S01]  /*11d0*/  IMAD.WIDE.U32 R18, R0, R2, RZ ;  /* 0x0000000200127225 */ /* 0x000fe200078e00ff */
[----:B------:R-:W-:-:S03]  /*11e0*/  IADD3 R11, R11, R4, RZ ;  /* 0x000000040b0b7210 */ /* 0x000fc60007ffe0ff */
[-C--:B--2---:R-:W-:Y:S02]  /*11f0*/  IMAD R4, R23, R120.reuse, RZ ;  /* 0x0000007817047224 */ /* 0x084fe400078e02ff */
[----:B------:R-:W-:-:S04]  /*1200*/  IMAD.WIDE.U32 R6, R25, R120, R10 ;  /* 0x0000007819067225 */ /* 0x000fc800078e000a */
[----:B------:R-:W-:-:S04]  /*1210*/  IMAD R4, R25, R121, R4 ;  /* 0x0000007919047224 */ /* 0x000fc800078e0204 */
[----:B------:R-:W-:Y:S02]  /*1220*/  IMAD.IADD R7, R7, 0x1, R4 ;  /* 0x0000000107077824 */ /* 0x000fe400078e0204 */
[----:B------:R-:W-:Y:S02]  /*1230*/  IMAD R4, R21, UR4, RZ ;  /* 0x0000000415047c24 */ /* 0x000fe4000f8e02ff */
[----:B------:R-:W-:Y:S01]  /*1240*/  IMAD.WIDE.U32 R26, R15, UR4, R6 ;  /* 0x000000040f1a7c25 */ /* 0x000fe2000f8e0006 */
[----:B------:R-:W-:-:S03]  /*1250*/  IADD3 R6, R19, R3, RZ ;  /* 0x0000000313067210 */ /* 0x000fc60007ffe0ff */
[----:B------:R-:W-:-:S05]  /*1260*/  IMAD R4, R15, UR5, R4 ;  /* 0x000000050f047c24 */ /* 0x000fca000f8e0204 */
[----:B------:R-:W-:Y:S01]  /*1270*/  IADD3 R0, R27, R4, RZ ;  /* 0x000000041b007210 */ /* 0x000fe20007ffe0ff */
[----:B------:R-:W-:Y:S06]  /*1280*/  BRA `(.L_x_6291) ;  /* 0x0000000400287947 */ /* 0x000fec0003800000 */
.L_x_6290:
        /* <DEDUP_REMOVED lines=48> */
.L_x_6292:
[----:B------:R-:W-:Y:S01]  /*1590*/  IMAD R0, R23, R120, RZ ;  /* 0x0000007817007224 */ /* 0x000fe200078e02ff */
[----:B------:R-:W-:Y:S01]  /*15a0*/  @!P1 LOP3.LUT R15, RZ, R13, RZ, 0x33, !PT ;  /* 0x0000000dff0f9212 */ /* 0x000fe200078e33ff */
[----:B------:R-:W-:Y:S01]  /*15b0*/  IMAD.WIDE.U32 R12, R120, R25, R6 ;  /* 0x00000019780c7225 */ /* 0x000fe200078e0006 */
[----:B------:R-:W-:Y:S02]  /*15c0*/  @P4 IADD3 R6, R10, R11, RZ ;  /* 0x0000000b0a064210 */ /* 0x000fe40007ffe0ff */
[----:B------:R-:W-:Y:S01]  /*15d0*/  SHF.R.S32.HI R21, RZ, 0x1f, R15 ;  /* 0x0000001fff157819 */ /* 0x000fe2000001140f */
[----:B------:R-:W-:Y:S02]  /*15e0*/  IMAD R7, R121, R25, R0 ;  /* 0x0000001979077224 */ /* 0x000fe400078e0200 */
[----:B------:R-:W-:-:S03]  /*15f0*/  @P4 IMAD.WIDE.U32 R18, R6, R4, RZ ;  /* 0x0000000406124225 */ /* 0x000fc600078e00ff */
[----:B------:R-:W-:Y:S01]  /*1600*/  IADD3 R13, R13, R7, RZ ;  /* 0x000000070d0d7210 */ /* 0x000fe20007ffe0ff */
[-C--:B--2---:R-:W-:Y:S02]  /*1610*/  IMAD R0, R21, R2.reuse, RZ ;  /* 0x0000000215007224 */ /* 0x084fe400078e02ff */
[----:B------:R-:W-:Y:S02]  /*1620*/  @P4 IMAD R6, R6, R5, R19 ;  /* 0x0000000506064224 */ /* 0x000fe400078e0213 */
[----:B------:R-:W-:-:S04]  /*1630*/  IMAD.WIDE.U32 R26, R15, R2, R12 ;  /* 0x000000020f1a7225 */ /* 0x000fc800078e000c */
[----:B------:R-:W-:-:S05]  /*1640*/  IMAD R0, R15, R3, R0 ;  /* 0x000000030f007224 */ /* 0x000fca00078e0200 */
[----:B------:R-:W-:Y:S01]  /*1650*/  IADD3 R0, R27, R0, RZ ;  /* 0x000000001b007210 */ /* 0x000fe20007ffe0ff */
        /* <DEDUP_REMOVED lines=12> */
[----:B------:R-:W-:-:S07]  /*1720*/  IADD3 R6, R19, R3, RZ ;  /* 0x0000000313067210 */ /* 0x000fce0007ffe0ff */
.L_x_6291:
[----:B------:R-:W-:Y:S01]  /*1730*/  ISETP.NE.AND P3, PT, R166, -0x1, PT ;  /* 0xffffffffa600780c */ /* 0x000fe20003f65270 */
[----:B------:R-:W-:Y:S01]  /*1740*/  IMAD.IADD R163, R138, 0x1, -R141 ;  /* 0x000000018aa37824 */ /* 0x000fe200078e0a8d */
[----:B------:R-:W-:Y:S01]  /*1750*/  SHF.R.S32.HI R122, RZ, 0x1f, R137 ;  /* 0x0000001fff7a7819 */ /* 0x000fe20000011489 */
[----:B------:R-:W-:Y:S01]  /*1760*/  VIADD R167, R126, 0xffffffff ;  /* 0xffffffff7ea77836 */ /* 0x000fe20000000000 */
[----:B------:R-:W-:Y:S01]  /*1770*/  SHF.R.S32.HI R31, RZ, 0x1f, R34 ;  /* 0x0000001fff1f7819 */ /* 0x000fe20000011422 */
[----:B------:R-:W-:Y:S01]  /*1780*/  ULDC.64 UR4, c[0x0][0x258] ;  /* 0x0000960000047ab9 */ /* 0x000fe20000000a00 */
[----:B------:R-:W-:Y:S01]  /*1790*/  LEA.HI R32, R122, R137, RZ, 0x3 ;  /* 0x000000897a207211 */ /* 0x000fe200078f18ff */
[----:B------:R-:W1:Y:S01]  /*17a0*/  S2UR UR6, SR_CgaCtaId ;  /* 0x00000000000679c3 */ /* 0x000e620000008800 */
[----:B------:R-:W-:Y:S02]  /*17b0*/  IMAD.MOV.U32 R64, RZ, RZ, 0x20 ;  /* 0x00000020ff407424 */ /* 0x000fe400078e00ff */
[----:B------:R-:W-:Y:S01]  /*17c0*/  SHF.R.S32.HI R16, RZ, 0x3, R32 ;  /* 0x00000003ff107819 */ /* 0x000fe20000011420 */
[----:B------:R-:W-:Y:S01]  /*17d0*/  IMAD R31, R31, UR4, RZ ;  /* 0x000000041f1f7c24 */ /* 0x000fe2000f8e02ff */
[----:B------:R-:W-:-:S02]  /*17e0*/  LOP3.LUT R32, R32, 0xfffffff8, RZ, 0xc0, !PT ;  /* 0xfffffff820207812 */ /* 0x000fc400078ec0ff */
[----:B------:R-:W-:Y:S01]  /*17f0*/  @!P3 SHF.R.S32.HI R7, RZ, 0x1f, R9 ;  /* 0x0000001fff07b819 */ /* 0x000fe20000011409 */
[----:B------:R-:W2:Y:S01]  /*1800*/  @P3 LDC.64 R4, c[0x0][0x240] ;  /* 0x00009000ff043b82 */ /* 0x000ea20000000a00 */
[C---:B------:R-:W-:Y:S01]  /*1810*/  IMAD.SHL.U32 R13, R16.reuse, 0x40, RZ ;  /* 0x00000040100d7824 */ /* 0x040fe200078e00ff */
[CC--:B------:R-:W-:Y:S01]  /*1820*/  ISETP.GE.AND P1, PT, R16.reuse, R163.reuse, PT ;  /* 0x000000a31000720c */ /* 0x0c0fe20003f26270 */
[----:B------:R-:W-:Y:S01]  /*1830*/  IMAD.IADD R32, R137, 0x1, -R32 ;  /* 0x0000000189207824 */ /* 0x000fe200078e0a20 */
[--C-:B------:R-:W-:Y:S01]  /*1840*/  SHF.R.S32.HI R17, RZ, 0x1f, R16.reuse ;  /* 0x0000001fff117819 */ /* 0x100fe20000011410 */
[----:B------:R-:W-:Y:S01]  /*1850*/  VIADD R14, R16, 0x10 ;  /* 0x00000010100e7836 */ /* 0x000fe20000000000 */
[----:B------:R-:W-:Y:S01]  /*1860*/  LOP3.LUT R13, R13, 0x1c0, RZ, 0xc0, !PT ;  /* 0x000001c00d0d7812 */ /* 0x000fe200078ec0ff */
[----:B------:R-:W-:Y:S01]  /*1870*/  IMAD.SHL.U32 R170, R32, 0x8, RZ ;  /* 0x0000000820aa7824 */ /* 0x000fe200078e00ff */
[----:B------:R-:W3:Y:S01]  /*1880*/  @!P3 LDC.64 R2, c[0x0][0x228] ;  /* 0x00008a00ff02bb82 */ /* 0x000ee20000000a00 */
[----:B------:R-:W-:Y:S01]  /*1890*/  VIADD R12, R16, 0x20 ;  /* 0x00000020100c7836 */ /* 0x000fe20000000000 */
[----:B------:R-:W-:Y:S01]  /*18a0*/  ISETP.GE.AND P2, PT, R14, R163, PT ;  /* 0x000000a30e00720c */ /* 0x000fe20003f46270 */
[----:B------:R-:W-:Y:S01]  /*18b0*/  IMAD.WIDE R36, R37, 0x40, R16 ;  /* 0x0000004025247825 */ /* 0x000fe200078e0210 */
[----:B-----5:R-:W-:-:S02]  /*18c0*/  LOP3.LUT R8, R13, 0x38, R170, 0xf8, !PT ;  /* 0x000000380d087812 */ /* 0x020fc400078ef8aa */
[----:B------:R-:W-:Y:S01]  /*18d0*/  SHF.R.U32.HI R13, RZ, 0x3, R13 ;  /* 0x00000003ff0d7819 */ /* 0x000fe2000001160d */
[----:B------:R-:W-:Y:S01]  /*18e0*/  IMAD R31, R34, UR5, R31 ;  /* 0x00000005221f7c24 */ /* 0x000fe2000f8e021f */
[----:B------:R-:W-:Y:S01]  /*18f0*/  IADD3 R18, P4, R170, R18, RZ ;  /* 0x00000012aa127210 */ /* 0x000fe20007f9e0ff */
[----:B------:R-:W4:Y:S01]  /*1900*/  LDC.64 R124, c[0x0][0x250] ;  /* 0x00009400ff7c7b82 */ /* 0x000f220000000a00 */
[----:B------:R-:W-:Y:S01]  /*1910*/  LOP3.LUT R13, R8, R13, RZ, 0x3c, !PT ;  /* 0x0000000d080d7212 */ /* 0x000fe200078e3cff */
[----:B------:R-:W-:Y:S01]  /*1920*/  IMAD.SHL.U32 R161, R32, 0x40, RZ ;  /* 0x0000004020a17824 */ /* 0x000fe200078e00ff */
[----:B------:R-:W-:-:S03]  /*1930*/  IADD3 R26, P6, R170, R26, RZ ;  /* 0x0000001aaa1a7210 */ /* 0x000fc60007fde0ff */
[----:B------:R-:W4:Y:S01]  /*1940*/  @!P2 S2R R20, SR_CgaCtaId ;  /* 0x000000000014a919 */ /* 0x000f220000008800 */
[----:B--2---:R-:W-:Y:S01]  /*1950*/  @P3 IMAD.WIDE.U32 R10, R166, R4, RZ ;  /* 0x00000004a60a3225 */ /* 0x004fe200078e00ff */
[----:B------:R-:W-:-:S03]  /*1960*/  LOP3.LUT R161, R161, 0x1c0, RZ, 0xc0, !PT ;  /* 0x000001c0a1a17812 */ /* 0x000fc600078ec0ff */
[----:B------:R-:W-:Y:S02]  /*1970*/  @P3 IMAD R5, R166, R5, R11 ;  /* 0x00000005a6053224 */ /* 0x000fe400078e020b */
[-C--:B---3--:R-:W-:Y:S02]  /*1980*/  @!P3 IMAD R4, R7, R2.reuse, RZ ;  /* 0x000000020704b224 */ /* 0x088fe400078e02ff */
[----:B------:R-:W-:-:S04]  /*1990*/  @!P3 IMAD.WIDE.U32 R28, R9, R2, RZ ;  /* 0x00000002091cb225 */ /* 0x000fc800078e00ff */
[----:B------:R-:W-:Y:S02]  /*19a0*/  IMAD.SHL.U32 R2, R167, 0x80, RZ ;  /* 0x00000080a7027824 */ /* 0x000fe400078e00ff */
[----:B------:R-:W-:Y:S02]  /*19b0*/  @!P3 IMAD R7, R9, R3, R4 ;  /* 0x000000030907b224 */ /* 0x000fe400078e0204 */
[----:B------:R-:W-:Y:S01]  /*19c0*/  IMAD.IADD R3, R129, 0x1, -R2 ;  /* 0x0000000181037824 */ /* 0x000fe200078e0a02 */
[----:B------:R-:W2:Y:S01]  /*19d0*/  @!P1 LDC.64 R8, c[0x0][0x240] ;  /* 0x00009000ff089b82 */ /* 0x000ea20000000a00 */
[----:B------:R-:W-:Y:S02]  /*19e0*/  @P3 IMAD.MOV.U32 R4, RZ, RZ, R10 ;  /* 0x000000ffff043224 */ /* 0x000fe400078e000a */
[----:B------:R-:W-:Y:S01]  /*19f0*/  @!P3 IMAD.MOV.U32 R4, RZ, RZ, R28 ;  /* 0x000000ffff04b224 */ /* 0x000fe200078e001c */
[----:B------:R-:W-:Y:S01]  /*1a00*/  ISETP.GE.AND P5, PT, R16, R3, PT ;  /* 0x000000031000720c */ /* 0x000fe20003fa6270 */
[----:B------:R-:W-:Y:S01]  /*1a10*/  @!P3 IMAD.IADD R5, R29, 0x1, R7 ;  /* 0x000000011d05b824 */ /* 0x000fe200078e0207 */
[----:B------:R-:W-:-:S02]  /*1a20*/  SHF.R.S32.HI R7, RZ, 0x1f, R170 ;  /* 0x0000001fff077819 */ /* 0x000fc400000114aa */
[----:B------:R-:W3:Y:S01]  /*1a30*/  @!P2 LDC.64 R10, c[0x0][0x240] ;  /* 0x00009000ff0aab82 */ /* 0x000ee20000000a00 */
[----:B------:R-:W-:Y:S02]  /*1a40*/  IADD3 R4, P3, R170, R4, RZ ;  /* 0x00000004aa047210 */ /* 0x000fe40007f7e0ff */
[C---:B------:R-:W-:Y:S01]  /*1a50*/  IMAD.X R19, R7.reuse, 0x1, R6, P4 ;  /* 0x0000000107137824 */ /* 0x040fe200020e0606 */
[----:B------:R-:W-:Y:S01]  /*1a60*/  ISETP.GE.AND P4, PT, R12, R163, PT ;  /* 0x000000a30c00720c */ /* 0x000fe20003f86270 */
[C---:B------:R-:W-:Y:S01]  /*1a70*/  IMAD.X R27, R7.reuse, 0x1, R0, P6 ;  /* 0x00000001071b7824 */ /* 0x040fe200030e0600 */
[----:B------:R-:W-:Y:S01]  /*1a80*/  LEA.HI R0, R122, R137, RZ, 0x6 ;  /* 0x000000897a007211 */ /* 0x000fe200078f30ff */
[----:B------:R-:W-:Y:S01]  /*1a90*/  IMAD.X R5, R7, 0x1, R5, P3 ;  /* 0x0000000107057824 */ /* 0x000fe200018e0605 */
[----:B------:R-:W-:Y:S01]  /*1aa0*/  @!P2 IADD3 R24, P3, R36, 0x10, RZ ;  /* 0x000000102418a810 */ /* 0x000fe20007f7e0ff */
[----:B------:R-:W4:Y:S01]  /*1ab0*/  @!P1 LDC.64 R6, c[0x0][0x210] ;  /* 0x00008400ff069b82 */ /* 0x000f220000000a00 */
[----:B------:R-:W4:Y:S01]  /*1ac0*/  @!P5 S2R R22, SR_CgaCtaId ;  /* 0x000000000016d919 */ /* 0x000f220000008800 */
[----:B------:R-:W-:Y:S01]  /*1ad0*/  IMAD.WIDE.U32 R34, R34, UR4, R4 ;  /* 0x0000000422227c25 */ /* 0x000fe2000f8e0004 */
[----:B------:R-:W-:Y:S01]  /*1ae0*/  SHF.L.U32 R0, R0, 0x3, RZ ;  /* 0x0000000300007819 */ /* 0x000fe200000006ff */
[----:B------:R-:W-:-:S02]  /*1af0*/  UMOV UR4, 0x400 ;  /* 0x0000040000047882 */ /* 0x000fc40000000000 */
[----:B------:R-:W-:Y:S01]  /*1b00*/  @!P2 IMAD.X R29, RZ, RZ, R37, P3 ;  /* 0x000000ffff1da224 */ /* 0x000fe200018e0625 */
[----:B------:R-:W-:Y:S01]  /*1b10*/  LOP3.LUT R13, R13, 0xfffffe00, R0, 0xf8, !PT ;  /* 0xfffffe000d0d7812 */ /* 0x000fe200078ef800 */
[----:B------:R-:W4:Y:S01]  /*1b20*/  @!P2 LDC.64 R4, c[0x0][0x210] ;  /* 0x00008400ff04ab82 */ /* 0x000f220000000a00 */
[----:B------:R-:W4:Y:S01]  /*1b30*/  @!P4 S2R R30, SR_CgaCtaId ;  /* 0x00000000001ec919 */ /* 0x000f220000008800 */
[----:B--2---:R-:W-:Y:S01]  /*1b40*/  @!P1 IMAD R28, R37, R8, RZ ;  /* 0x00000008251c9224 */ /* 0x004fe200078e02ff */
[----:B-1----:R-:W-:Y:S01]  /*1b50*/  ULEA UR4, UR6, UR4, 0x18 ;  /* 0x0000000406047291 */ /* 0x002fe2000f8ec03f */
[----:B------:R-:W-:Y:S01]  /*1b60*/  IMAD.IADD R35, R35, 0x1, R31 ;  /* 0x0000000123237824 */ /* 0x000fe200078e021f */
[----:B------:R-:W-:Y:S01]  /*1b70*/  @!P5 MOV R31, 0x400 ;  /* 0x00000400001fd802 */ /* 0x000fe20000000f00 */
[C---:B------:R-:W-:Y:S01]  /*1b80*/  @!P1 IMAD R28, R36.reuse, R9, R28 ;  /* 0x00000009241c9224 */ /* 0x040fe200078e021c */
[----:B------:R-:W-:Y:S01]  /*1b90*/  ULDC.64 UR6, c[0x0][0x268] ;  /* 0x00009a0000067ab9 */ /* 0x000fe20000000a00 */
[----:B---3--:R-:W-:Y:S01]  /*1ba0*/  @!P2 IMAD R9, R29, R10, RZ ;  /* 0x0000000a1d09a224 */ /* 0x008fe200078e02ff */
[----:B------:R-:W-:Y:S01]  /*1bb0*/  @!P2 MOV R29, 0x400 ;  /* 0x00000400001da802 */ /* 0x000fe20000000f00 */
[----:B------:R-:W-:Y:S01]  /*1bc0*/  @!P1 IMAD.WIDE.U32 R38, R36, R8, R34 ;  /* 0x0000000824269225 */ /* 0x000fe200078e0022 */
[----:B------:R-:W-:-:S02]  /*1bd0*/  LEA R169, R13, UR4, 0x1 ;  /* 0x000000040da97c11 */ /* 0x000fc4000f8e08ff */
[----:B----4-:R-:W-:Y:S01]  /*1be0*/  @!P2 LEA R20, R20, R29, 0x18 ;  /* 0x0000001d1414a211 */ /* 0x010fe200078ec0ff */
[----:B------:R-:W-:Y:S02]  /*1bf0*/  VIADD R0, R16, 0x30 ;  /* 0x0000003010007836 */ /* 0x000fe40000000000 */
[----:B------:R-:W-:Y:S01]  /*1c00*/  @!P2 IMAD.MOV.U32 R42, RZ, RZ, R34 ;  /* 0x000000ffff2aa224 */ /* 0x000fe200078e0022 */
[----:B------:R-:W-:Y:S01]  /*1c10*/  @!P1 LEA R40, P3, R38, R6, 0x1 ;  /* 0x0000000626289211 */ /* 0x000fe200078608ff */
[----:B------:R-:W-:Y:S01]  /*1c20*/  @!P2 IMAD.MOV.U32 R43, RZ, RZ, R35 ;  /* 0x000000ffff2ba224 */ /* 0x000fe200078e0023 */
[----:B------:R-:W-:Y:S01]  /*1c30*/  ISETP.GE.AND P6, PT, R0, R163, PT ;  /* 0x000000a30000720c */ /* 0x000fe20003fc6270 */
[----:B------:R-:W-:Y:S02]  /*1c40*/  @!P2 IMAD R11, R24, R11, R9 ;  /* 0x0000000b180ba224 */ /* 0x000fe400078e0209 */
[----:B------:R-:W1:Y:S01]  /*1c50*/  @!P4 LDC.64 R8, c[0x0][0x240] ;  /* 0x00009000ff08cb82 */ /* 0x000e620000000a00 */
[----:B------:R-:W-:-:S02]  /*1c60*/  @!P1 IMAD.IADD R28, R39, 0x1, R28 ;  /* 0x00000001271c9824 */ /* 0x000fc400078e021c */
[----:B------:R-:W-:Y:S01]  /*1c70*/  @!P2 IMAD.WIDE.U32 R42, R24, R10, R42 ;  /* 0x0000000a182aa225 */ /* 0x000fe200078e002a */
[----:B------:R-:W-:Y:S02]  /*1c80*/  @!P5 LEA R22, R22, R31, 0x18 ;  /* 0x0000001f1616d211 */ /* 0x000fe400078ec0ff */
[----:B------:R-:W-:Y:S01]  /*1c90*/  @!P1 LEA.HI.X R41, R38, R7, R28, 0x1, P3 ;  /* 0x0000000726299211 */ /* 0x000fe200018f0c1c */
[----:B------:R-:W-:Y:S01]  /*1ca0*/  @!P2 IMAD.IADD R10, R43, 0x1, R11 ;  /* 0x000000012b0aa824 */ /* 0x000fe200078e020b */
[C---:B------:R-:W-:Y:S01]  /*1cb0*/  @!P2 LEA R38, P3, R42.reuse, R4, 0x1 ;  /* 0x000000042a26a211 */ /* 0x040fe200078608ff */
[----:B------:R-:W-:Y:S01]  /*1cc0*/  @!P4 IMAD.MOV.U32 R43, RZ, RZ, R35 ;  /* 0x000000ffff2bc224 */ /* 0x000fe200078e0023 */
[----:B------:R-:W2:Y:S01]  /*1cd0*/  @!P6 LDC.64 R6, c[0x0][0x240] ;  /* 0x00009000ff06eb82 */ /* 0x000ea20000000a00 */
[----:B------:R-:W-:Y:S01]  /*1ce0*/  @!P4 MOV R11, 0x400 ;  /* 0x00000400000bc802 */ /* 0x000fe20000000f00 */
[----:B------:R-:W3:Y:S01]  /*1cf0*/  @!P6 S2R R28, SR_CgaCtaId ;  /* 0x00000000001ce919 */ /* 0x000ee20000008800 */
[----:B------:R-:W-:Y:S01]  /*1d00*/  @!P2 LEA.HI.X R39, R42, R5, R10, 0x1, P3 ;  /* 0x000000052a27a211 */ /* 0x000fe200018f0c0a */
[----:B------:R-:W-:Y:S01]  /*1d10*/  @!P4 IMAD.MOV.U32 R42, RZ, RZ, R34 ;  /* 0x000000ffff2ac224 */ /* 0x000fe200078e0022 */
[----:B------:R-:W-:Y:S01]  /*1d20*/  @!P4 IADD3 R31, P3, R36, 0x20, RZ ;  /* 0x00000020241fc810 */ /* 0x000fe20007f7e0ff */
[----:B------:R-:W-:Y:S01]  /*1d30*/  @!PT LDS RZ, [RZ] ;  /* 0x00000000fffff984 */ /* 0x000fe20000000800 */
[----:B------:R-:W-:Y:S01]  /*1d40*/  @!PT LDS RZ, [RZ] ;  /* 0x00000000fffff984 */ /* 0x000fe20000000800 */
[----:B------:R-:W-:Y:S01]  /*1d50*/  @!PT LDS RZ, [RZ] ;  /* 0x00000000fffff984 */ /* 0x000fe20000000800 */
[----:B------:R4:W-:Y:S01]  /*1d60*/  @!P1 LDGSTS.E.BYPASS.LTC128B.128 [R169], desc[UR12][R40.64] ;  /* 0x0000000028a99fae */ /* 0x0009e2000b901d4c */
[----:B------:R-:W-:Y:S01]  /*1d70*/  @!P4 LEA R30, R30, R11, 0x18 ;  /* 0x0000000b1e1ec211 */ /* 0x000fe200078ec0ff */
[----:B------:R-:W-:Y:S01]  /*1d80*/  IMAD.WIDE.U32 R26, R16, R120, R26 ;  /* 0x00000078101a7225 */ /* 0x000fe200078e001a */
[----:B------:R-:W4:Y:S01]  /*1d90*/  @!P4 LDC.64 R10, c[0x0][0x210] ;  /* 0x00008400ff0acb82 */ /* 0x000f220000000a00 */
[----:B------:R-:W-:-:S02]  /*1da0*/  @!P6 IADD3 R29, P1, R36, 0x30, RZ ;  /* 0x00000030241de810 */ /* 0x000fc40007f3e0ff */
[----:B------:R-:W-:Y:S01]  /*1db0*/  @!P4 IMAD.X R5, RZ, RZ, R37, P3 ;  /* 0x000000ffff05c224 */ /* 0x000fe200018e0625 */
[----:B------:R-:W-:Y:S01]  /*1dc0*/  ISETP.GE.AND P3, PT, R14, R3, PT ;  /* 0x000000030e00720c */ /* 0x000fe20003f66270 */
[----:B------:R-:W-:Y:S02]  /*1dd0*/  @!P2 IMAD R36, R13, 0x2, R20 ;  /* 0x000000020d24a824 */ /* 0x000fe400078e0214 */
[-C--:B-1----:R-:W-:Y:S02]  /*1de0*/  @!P4 IMAD R20, R5, R8.reuse, RZ ;  /* 0x000000080514c224 */ /* 0x082fe400078e02ff */
[----:B------:R-:W1:Y:S01]  /*1df0*/  @!P6 LDC.64 R4, c[0x0][0x210] ;  /* 0x00008400ff04eb82 */ /* 0x000e620000000a00 */
[C---:B------:R-:W-:Y:S01]  /*1e00*/  @!P4 IMAD.WIDE.U32 R42, R31.reuse, R8, R42 ;  /* 0x000000081f2ac225 */ /* 0x040fe200078e002a */
[----:B------:R1:W-:Y:S03]  /*1e10*/  @!P2 LDGSTS.E.BYPASS.LTC128B.128 [R36+0x800], desc[UR12][R38.64] ;  /* 0x008000002624afae */ /* 0x0003e6000b901d4c */
[----:B------:R-:W-:-:S02]  /*1e20*/  @!P4 IMAD R33, R31, R9, R20 ;  /* 0x000000091f21c224 */ /* 0x000fc400078e0214 */
[----:B------:R-:W-:Y:S01]  /*1e30*/  @!P6 IMAD.X R37, RZ, RZ, R37, P1 ;  /* 0x000000ffff25e224 */ /* 0x000fe200008e0625 */
[----:B------:R-:W1:Y:S01]  /*1e40*/  @!P3 S2R R24, SR_CgaCtaId ;  /* 0x000000000018b919 */ /* 0x000e620000008800 */
[----:B------:R-:W1:Y:S01]  /*1e50*/  @!P5 LDC.64 R8, c[0x0][0x218] ;  /* 0x00008600ff08db82 */ /* 0x000e620000000a00 */
[----:B------:R-:W-:Y:S01]  /*1e60*/  IADD3 R20, P1, R16, R25, RZ ;  /* 0x0000001910147210 */ /* 0x000fe20007f3e0ff */
[----:B------:R-:W-:Y:S01]  /*1e70*/  IMAD R25, R17, R120, RZ ;  /* 0x0000007811197224 */ /* 0x000fe200078e02ff */
[----:B------:R-:W-:Y:S01]  /*1e80*/  @!P4 IADD3 R33, R43, R33, RZ ;  /* 0x000000212b21c210 */ /* 0x000fe20007ffe0ff */
[----:B--2---:R-:W-:Y:S01]  /*1e90*/  @!P6 IMAD.WIDE.U32 R34, R29, R6, R34 ;  /* 0x000000061d22e225 */ /* 0x004fe200078e0022 */
[----:B----4-:R-:W-:-:S03]  /*1ea0*/  @!P4 LEA R10, P2, R42, R10, 0x1 ;  /* 0x0000000a2a0ac211 */ /* 0x010fc600078408ff */
[----:B------:R-:W-:Y:S02]  /*1eb0*/  @!P6 IMAD R40, R37, R6, RZ ;  /* 0x000000062528e224 */ /* 0x000fe400078e02ff */
[----:B------:R-:W-:Y:S01]  /*1ec0*/  IMAD.X R23, R17, 0x1, R23, P1 ;  /* 0x0000000111177824 */ /* 0x000fe200008e0617 */
[----:B------:R-:W-:Y:S01]  /*1ed0*/  ISETP.GE.AND P1, PT, R12, R3, PT ;  /* 0x000000030c00720c */ /* 0x000fe20003f26270 */
[----:B------:R-:W-:Y:S01]  /*1ee0*/  @!P6 IMAD R17, R29, R7, R40 ;  /* 0x000000071d11e224 */ /* 0x000fe200078e0228 */
[----:B------:R-:W-:Y:S01]  /*1ef0*/  @!P4 LEA.HI.X R11, R42, R11, R33, 0x1, P2 ;  /* 0x0000000b2a0bc211 */ /* 0x000fe200010f0c21 */
[----:B------:R-:W-:Y:S01]  /*1f00*/  IMAD R127, R16, R121, R25 ;  /* 0x00000079107f7224 */ /* 0x000fe200078e0219 */
[----:B------:R-:W-:Y:S01]  /*1f10*/  @!P6 MOV R25, 0x400 ;  /* 0x000004000019e802 */ /* 0x000fe20000000f00 */
[----:B------:R-:W2:Y:S01]  /*1f20*/  @!P3 LDC.64 R6, c[0x0][0x218] ;  /* 0x00008600ff06bb82 */ /* 0x000ea20000000a00 */
[----:B------:R-:W-:Y:S02]  /*1f30*/  @!P6 IMAD.IADD R17, R35, 0x1, R17 ;  /* 0x000000012311e824 */ /* 0x000fe400078e0211 */
[----:B---3--:R-:W-:Y:S01]  /*1f40*/  @!P6 LEA R28, R28, R25, 0x18 ;  /* 0x000000191c1ce211 */ /* 0x008fe200078ec0ff */
[----:B------:R-:W-:Y:S01]  /*1f50*/  @!P4 IMAD R25, R13, 0x2, R30 ;  /* 0x000000020d19c824 */ /* 0x000fe200078e021e */
[----:B-1----:R-:W-:Y:S01]  /*1f60*/  @!P6 LEA R30, P2, R34, R4, 0x1 ;  /* 0x00000004221ee211 */ /* 0x002fe200078408ff */
[----:B------:R-:W-:-:S02]  /*1f70*/  IMAD.MOV.U32 R128, RZ, RZ, R26 ;  /* 0x000000ffff807224 */ /* 0x000fc400078e001a */
[----:B------:R-:W-:Y:S01]  /*1f80*/  IMAD.IADD R127, R27, 0x1, R127 ;  /* 0x000000011b7f7824 */ /* 0x000fe200078e027f */
[----:B------:R-:W-:Y:S01]  /*1f90*/  @!P6 LEA.HI.X R31, R34, R5, R17, 0x1, P2 ;  /* 0x00000005221fe211 */ /* 0x000fe200010f0c11 */
[----:B------:R-:W-:Y:S01]  /*1fa0*/  IMAD.WIDE.U32 R26, R120, 0x20, RZ ;  /* 0x00000020781a7825 */ /* 0x000fe200078e00ff */
[----:B------:R-:W1:Y:S01]  /*1fb0*/  @!P1 LDC.64 R4, c[0x0][0x218] ;  /* 0x00008600ff049b82 */ /* 0x000e620000000a00 */
[----:B------:R3:W-:Y:S01]  /*1fc0*/  @!P4 LDGSTS.E.BYPASS.LTC128B.128 [R25+0x1000], desc[UR12][R10.64] ;  /* 0x010000000a19cfae */ /* 0x0007e2000b901d4c */
[----:B------:R-:W-:Y:S01]  /*1fd0*/  @!P3 MOV R17, 0x400 ;  /* 0x000004000011b802 */ /* 0x000fe20000000f00 */
[----:B------:R-:W-:Y:S01]  /*1fe0*/  IMAD.SHL.U32 R34, R121, 0x20, RZ ;  /* 0x0000002079227824 */ /* 0x000fe200078e00ff */
[C---:B------:R-:W-:Y:S01]  /*1ff0*/  @!P5 LEA R36, P4, R128.reuse, R8, 0x1 ;  /* 0x000000088024d211 */ /* 0x040fe200078808ff */
[----:B------:R-:W-:Y:S01]  /*2000*/  IMAD R23, R23, R124, RZ ;  /* 0x0000007c17177224 */ /* 0x000fe200078e02ff */
[----:B------:R-:W-:Y:S02]  /*2010*/  @!P1 IADD3 R8, P2, R128, R26, RZ ;  /* 0x0000001a80089210 */ /* 0x000fe40007f5e0ff */
[----:B------:R-:W-:Y:S01]  /*2020*/  @!P3 LEA R26, R24, R17, 0x18 ;  /* 0x00000011181ab211 */ /* 0x000fe200078ec0ff */
[----:B------:R-:W-:Y:S01]  /*2030*/  VIADD R24, R16, 0x50 ;  /* 0x0000005010187836 */ /* 0x000fe20000000000 */
[----:B------:R-:W-:Y:S01]  /*2040*/  @!P5 LEA.HI.X R37, R128, R9, R127, 0x1, P4 ;  /* 0x000000098025d211 */ /* 0x000fe200020f0c7f */
[----:B------:R-:W-:Y:S01]  /*2050*/  IMAD R23, R20, R125, R23 ;  /* 0x0000007d14177224 */ /* 0x000fe200078e0217 */
[----:B------:R-:W-:-:S02]  /*2060*/  @!P3 LEA R17, P4, R120, R128, 0x4 ;  /* 0x000000807811b211 */ /* 0x000fc400078820ff */
[----:B------:R-:W-:Y:S02]  /*2070*/  @!P1 IADD3.X R9, R127, R27, R34, P2, !PT ;  /* 0x0000001b7f099210 */ /* 0x000fe400017fe422 */
[----:B--2---:R-:W-:Y:S01]  /*2080*/  @!P3 LEA R38, P2, R17, R6, 0x1 ;  /* 0x000000061126b211 */ /* 0x004fe200078408ff */
[C---:B---3--:R-:W-:Y:S01]  /*2090*/  @!P5 IMAD R10, R13.reuse, 0x2, R22 ;  /* 0x000000020d0ad824 */ /* 0x048fe200078e0216 */
[----:B------:R-:W-:Y:S01]  /*20a0*/  @!P3 LEA.HI.X R22, R120, R127, R121, 0x4, P4 ;  /* 0x0000007f7816b211 */ /* 0x000fe200020f2479 */
[----:B------:R-:W-:Y:S02]  /*20b0*/  @!P6 IMAD R11, R13, 0x2, R28 ;  /* 0x000000020d0be824 */ /* 0x000fe400078e021c */
[----:B------:R-:W-:Y:S01]  /*20c0*/  VIADD R28, R16, 0x60 ;  /* 0x00000060101c7836 */ /* 0x000fe20000000000 */
[----:B------:R-:W-:Y:S01]  /*20d0*/  @!P3 LEA.HI.X R39, R17, R7, R22, 0x1, P2 ;  /* 0x000000071127b211 */ /* 0x000fe200010f0c16 */
[----:B------:R-:W-:Y:S01]  /*20e0*/  @!P3 IMAD R7, R13, 0x2, R26 ;  /* 0x000000020d07b824 */ /* 0x000fe200078e021a */
[-C--:B------:R-:W-:Y:S01]  /*20f0*/  ISETP.GE.AND P2, PT, R0, R3.reuse, PT ;  /* 0x000000030000720c */ /* 0x080fe20003f46270 */
[----:B------:R2:W-:Y:S01]  /*2100*/  @!P6 LDGSTS.E.BYPASS.LTC128B.128 [R11+0x1800], desc[UR12][R30.64] ;  /* 0x018000001e0befae */ /* 0x0005e2000b901d4c */
[----:B------:R-:W-:Y:S01]  /*2110*/  VIADD R22, R16, 0x40 ;  /* 0x0000004010167836 */ /* 0x000fe20000000000 */
[-C--:B------:R-:W-:Y:S01]  /*2120*/  ISETP.GE.AND P4, PT, R28, R3.reuse, PT ;  /* 0x000000031c00720c */ /* 0x080fe20003f86270 */
[----:B------:R-:W-:Y:S01]  /*2130*/  VIADD R26, R16, 0x70 ;  /* 0x00000070101a7836 */ /* 0x000fe20000000000 */
[----:B------:R3:W-:Y:S01]  /*2140*/  @!P5 LDGSTS.E.BYPASS.LTC128B.128 [R10+0x2000], desc[UR12][R36.64] ;  /* 0x02000000240adfae */ /* 0x0007e2000b901d4c */
[----:B------:R-:W-:-:S02]  /*2150*/  ISETP.GE.AND P5, PT, R24, R3, PT ;  /* 0x000000031800720c */ /* 0x000fc40003fa6270 */
[----:B------:R-:W-:Y:S01]  /*2160*/  ISETP.GE.AND P6, PT, R22, R3, PT ;  /* 0x000000031600720c */ /* 0x000fe20003fc6270 */
[----:B------:R4:W-:Y:S01]  /*2170*/  @!P3 LDGSTS.E.BYPASS.LTC128B.128 [R7+0x2800], desc[UR12][R38.64] ;  /* 0x028000002607bfae */ /* 0x0009e2000b901d4c */
[C---:B-1----:R-:W-:Y:S02]  /*2180*/  @!P1 LEA R42, P3, R8.reuse, R4, 0x1 ;  /* 0x00000004082a9211 */ /* 0x042fe400078608ff */
[----:B------:R-:W-:Y:S01]  /*2190*/  @!P1 MOV R17, 0x400 ;  /* 0x0000040000119802 */ /* 0x000fe20000000f00 */
[----:B------:R-:W1:Y:S01]  /*21a0*/  @!P2 S2R R6, SR_CgaCtaId ;  /* 0x000000000006a919 */ /* 0x000e620000008800 */
[----:B------:R-:W-:Y:S01]  /*21b0*/  @!P1 LEA.HI.X R43, R8, R5, R9, 0x1, P3 ;  /* 0x00000005082b9211 */ /* 0x000fe200018f0c09 */
[----:B------:R-:W-:Y:S01]  /*21c0*/  @!P2 IMAD.MOV.U32 R40, RZ, RZ, R128 ;  /* 0x000000ffff28a224 */ /* 0x000fe200078e0080 */
[----:B------:R-:W-:Y:S01]  /*21d0*/  ISETP.GE.AND P3, PT, R26, R3, PT ;  /* 0x000000031a00720c */ /* 0x000fe20003f66270 */
[----:B------:R-:W1:Y:S01]  /*21e0*/  @!P1 S2R R8, SR_CgaCtaId ;  /* 0x0000000000089919 */ /* 0x000e620000008800 */
[----:B------:R-:W1:Y:S01]  /*21f0*/  @!P2 LDC.64 R4, c[0x0][0x218] ;  /* 0x00008600ff04ab82 */ /* 0x000e620000000a00 */
[----:B------:R-:W-:-:S02]  /*2200*/  @!P2 IMAD.MOV.U32 R41, RZ, RZ, R127 ;  /* 0x000000ffff29a224 */ /* 0x000fc400078e007f */
[----:B------:R-:W1:Y:S01]  /*2210*/  @!P6 S2R R34, SR_CgaCtaId ;  /* 0x000000000022e919 */ /* 0x000e620000008800 */
[----:B------:R-:W-:Y:S01]  /*2220*/  @!P6 MOV R9, 0x400 ;  /* 0x000004000009e802 */ /* 0x000fe20000000f00 */
[----:B------:R-:W-:-:S04]  /*2230*/  @!P2 IMAD.WIDE.U32 R40, R120, 0x30, R40 ;  /* 0x000000307828a825 */ /* 0x000fc800078e0028 */
[----:B------:R-:W-:Y:S01]  /*2240*/  @!P5 IMAD.MOV.U32 R45, RZ, RZ, R127 ;  /* 0x000000ffff2dd224 */ /* 0x000fe200078e007f */
[----:B--2---:R-:W2:Y:S01]  /*2250*/  @!P5 S2R R30, SR_CgaCtaId ;  /* 0x00000000001ed919 */ /* 0x004ea20000008800 */
[----:B------:R-:W-:Y:S01]  /*2260*/  @!P2 MOV R11, 0x400 ;  /* 0x00000400000ba802 */ /* 0x000fe20000000f00 */
[----:B---3--:R-:W3:Y:S01]  /*2270*/  @!P3 S2R R36, SR_CgaCtaId ;  /* 0x000000000024b919 */ /* 0x008ee20000008800 */
[----:B----4-:R-:W4:Y:S01]  /*2280*/  @!P4 S2R R38, SR_CgaCtaId ;  /* 0x000000000026c919 */ /* 0x010f220000008800 */
[----:B------:R-:W-:Y:S02]  /*2290*/  @!P5 MOV R7, 0x400 ;  /* 0x000004000007d802 */ /* 0x000fe40000000f00 */
[----:B-1----:R-:W-:Y:S02]  /*22a0*/  @!P2 LEA R6, R6, R11, 0x18 ;  /* 0x0000000b0606a211 */ /* 0x002fe400078ec0ff */
[----:B------:R-:W1:Y:S01]  /*22b0*/  @!P6 LDC.64 R10, c[0x0][0x218] ;  /* 0x00008600ff0aeb82 */ /* 0x000e620000000a00 */
[----:B------:R-:W-:-:S02]  /*22c0*/  @!P1 LEA R8, R8, R17, 0x18 ;  /* 0x0000001108089211 */ /* 0x000fc400078ec0ff */
[C---:B------:R-:W-:Y:S02]  /*22d0*/  @!P2 IMAD R25, R13.reuse, 0x2, R6 ;  /* 0x000000020d19a824 */ /* 0x040fe400078e0206 */
[----:B------:R-:W-:Y:S01]  /*22e0*/  @!P1 LEA R17, R13, R8, 0x1 ;  /* 0x000000080d119211 */ /* 0x000fe200078e08ff */
[----:B------:R-:W-:Y:S01]  /*22f0*/  @!P2 IMAD R8, R121, 0x30, RZ ;  /* 0x000000307908a824 */ /* 0x000fe200078e02ff */
[----:B------:R-:W-:Y:S02]  /*2300*/  @!P6 LEA R34, R34, R9, 0x18 ;  /* 0x000000092222e211 */ /* 0x000fe400078ec0ff */
[----:B------:R-:W-:Y:S01]  /*2310*/  @!P4 MOV R9, 0x400 ;  /* 0x000004000009c802 */ /* 0x000fe20000000f00 */
[----:B------:R1:W-:Y:S01]  /*2320*/  @!P1 LDGSTS.E.BYPASS.LTC128B.128 [R17+0x3000], desc[UR12][R42.64] ;  /* 0x030000002a119fae */ /* 0x0003e2000b901d4c */
[----:B------:R-:W-:Y:S01]  /*2330*/  @!P2 IMAD.IADD R8, R41, 0x1, R8 ;  /* 0x000000012908a824 */ /* 0x000fe200078e0208 */
[----:B--2---:R-:W-:Y:S01]  /*2340*/  @!P5 LEA R30, R30, R7, 0x18 ;  /* 0x000000071e1ed211 */ /* 0x004fe200078ec0ff */
[----:B------:R-:W-:Y:S01]  /*2350*/  @!P6 IMAD R34, R13, 0x2, R34 ;  /* 0x000000020d22e824 */ /* 0x000fe200078e0222 */
[----:B------:R-:W-:-:S02]  /*2360*/  @!P3 MOV R7, 0x400 ;  /* 0x000004000007b802 */ /* 0x000fc40000000f00 */
[----:B------:R-:W-:Y:S01]  /*2370*/  @!P2 LEA R46, P1, R40, R4, 0x1 ;  /* 0x00000004282ea211 */ /* 0x000fe200078208ff */
[----:B------:R-:W-:Y:S01]  /*2380*/  IMAD R4, R21, UR6, RZ ;  /* 0x0000000615047c24 */ /* 0x000fe2000f8e02ff */
[----:B---3--:R-:W-:Y:S01]  /*2390*/  @!P3 LEA R36, R36, R7, 0x18 ;  /* 0x000000072424b211 */ /* 0x008fe200078ec0ff */
[C---:B------:R-:W-:Y:S01]  /*23a0*/  @!P5 IMAD R30, R13.reuse, 0x2, R30 ;  /* 0x000000020d1ed824 */ /* 0x040fe200078e021e */
[----:B------:R-:W2:Y:S01]  /*23b0*/  @!P4 LDC.64 R6, c[0x0][0x218] ;  /* 0x00008600ff06cb82 */ /* 0x000ea20000000a00 */
[----:B----4-:R-:W-:Y:S02]  /*23c0*/  @!P4 LEA R38, R38, R9, 0x18 ;  /* 0x000000092626c211 */ /* 0x010fe400078ec0ff */
[----:B------:R-:W-:Y:S01]  /*23d0*/  @!P2 LEA.HI.X R47, R40, R5, R8, 0x1, P1 ;  /* 0x00000005282fa211 */ /* 0x000fe200008f0c08 */
[C---:B------:R-:W-:Y:S01]  /*23e0*/  @!P3 IMAD R36, R13.reuse, 0x2, R36 ;  /* 0x000000020d24b824 */ /* 0x040fe200078e0224 */
[----:B------:R-:W-:Y:S01]  /*23f0*/  @!P6 LEA R21, P1, R120, R128, 0x6 ;  /* 0x000000807815e211 */ /* 0x000fe200078230ff */
[----:B------:R-:W-:-:S02]  /*2400*/  @!P4 IMAD R38, R13, 0x2, R38 ;  /* 0x000000020d26c824 */ /* 0x000fc400078e0226 */
[----:B------:R-:W3:Y:S01]  /*2410*/  @!P5 LDC.64 R8, c[0x0][0x218] ;  /* 0x00008600ff08db82 */ /* 0x000ee20000000a00 */
[----:B------:R-:W-:Y:S01]  /*2420*/  @!P6 LEA.HI.X R44, R120, R127, R121, 0x6, P1 ;  /* 0x0000007f782ce211 */ /* 0x000fe200008f3479 */
[----:B------:R4:W-:Y:S01]  /*2430*/  @!P2 LDGSTS.E.BYPASS.LTC128B.128 [R25+0x3800], desc[UR12][R46.64] ;  /* 0x038000002e19afae */ /* 0x0009e2000b901d4c */
[----:B-1----:R-:W-:Y:S01]  /*2440*/  @!P6 LEA R40, P1, R21, R10, 0x1 ;  /* 0x0000000a1528e211 */ /* 0x002fe200078208ff */
[----:B------:R-:W-:-:S03]  /*2450*/  @!P3 IMAD R10, R121, 0x70, RZ ;  /* 0x00000070790ab824 */ /* 0x000fc600078e02ff */
[----:B------:R-:W-:Y:S01]  /*2460*/  @!P6 LEA.HI.X R41, R21, R11, R44, 0x1, P1 ;  /* 0x0000000b1529e211 */ /* 0x000fe200008f0c2c */
[----:B------:R-:W-:Y:S02]  /*2470*/  @!P5 IMAD.MOV.U32 R44, RZ, RZ, R128 ;  /* 0x000000ffff2cd224 */ /* 0x000fe400078e0080 */
[C---:B------:R-:W-:Y:S02]  /*2480*/  IMAD R17, R15.reuse, UR7, R4 ;  /* 0x000000070f117c24 */ /* 0x040fe4000f8e0204 */
[----:B------:R-:W1:Y:S01]  /*2490*/  @!P3 LDC.64 R4, c[0x0][0x218] ;  /* 0x00008600ff04bb82 */ /* 0x000e620000000a00 */
[----:B------:R-:W-:Y:S01]  /*24a0*/  IMAD.WIDE.U32 R42, R15, UR6, R18 ;  /* 0x000000060f2a7c25 */ /* 0x000fe2000f8e0012 */
[----:B------:R-:W-:Y:S01]  /*24b0*/  @!P6 LDGSTS.E.BYPASS.LTC128B.128 [R34+0x4000], desc[UR12][R40.64] ;  /* 0x040000002822efae */ /* 0x000fe2000b901d4c */
[----:B------:R-:W-:Y:S01]  /*24c0*/  ISETP.GE.AND P6, PT, R0, R3, PT ;  /* 0x000000030000720c */ /* 0x000fe20003fc6270 */
[----:B------:R-:W-:Y:S01]  /*24d0*/  ULDC.64 UR6, c[0x0][0x220] ;  /* 0x0000880000067ab9 */ /* 0x000fe20000000a00 */
[----:B------:R-:W-:-:S02]  /*24e0*/  @!P4 IMAD.MOV.U32 R18, RZ, RZ, R128 ;  /* 0x000000ffff12c224 */ /* 0x000fc400078e0080 */
[----:B------:R-:W-:Y:S02]  /*24f0*/  @!P4 IMAD.MOV.U32 R19, RZ, RZ, R127 ;  /* 0x000000ffff13c224 */ /* 0x000fe400078e007f */
[C---:B------:R-:W-:Y:S02]  /*2500*/  @!P4 IMAD R11, R121.reuse, 0x60, RZ ;  /* 0x00000060790bc824 */ /* 0x040fe400078e02ff */
[----:B------:R-:W-:Y:S02]  /*2510*/  @!P5 IMAD R15, R121, 0x50, RZ ;  /* 0x00000050790fd824 */ /* 0x000fe400078e02ff */
[----:B------:R-:W-:-:S04]  /*2520*/  @!P5 IMAD.WIDE.U32 R48, R120, 0x50, R44 ;  /* 0x000000507830d825 */ /* 0x000fc800078e002c */
[----:B----4-:R-:W-:Y:S01]  /*2530*/  @!P4 IMAD.WIDE.U32 R46, R120, 0x60, R18 ;  /* 0x00000060782ec825 */ /* 0x010fe200078e0012 */
[----:B---3--:R-:W-:-:S03]  /*2540*/  @!P5 LEA R8, P2, R48, R8, 0x1 ;  /* 0x000000083008d211 */ /* 0x008fc600078408ff */
[----:B------:R-:W-:Y:S01]  /*2550*/  @!P3 IMAD.MOV.U32 R18, RZ, RZ, R128 ;  /* 0x000000ffff12b224 */ /* 0x000fe200078e0080 */
[----:B--2---:R-:W-:Y:S01]  /*2560*/  @!P4 LEA R6, P1, R46, R6, 0x1 ;  /* 0x000000062e06c211 */ /* 0x004fe200078208ff */
[----:B------:R-:W-:Y:S02]  /*2570*/  @!P3 IMAD.MOV.U32 R19, RZ, RZ, R127 ;  /* 0x000000ffff13b224 */ /* 0x000fe400078e007f */
[----:B------:R-:W-:Y:S02]  /*2580*/  @!P4 IMAD.IADD R44, R47, 0x1, R11 ;  /* 0x000000012f2cc824 */ /* 0x000fe400078e020b */
[----:B------:R-:W-:Y:S01]  /*2590*/  @!P3 IMAD.WIDE.U32 R50, R120, 0x70, R18 ;  /* 0x000000707832b825 */ /* 0x000fe200078e0012 */
[----:B------:R-:W-:Y:S02]  /*25a0*/  @!P5 IADD3 R18, R49, R15, RZ ;  /* 0x0000000f3112d210 */ /* 0x000fe40007ffe0ff */
[----:B------:R-:W-:Y:S01]  /*25b0*/  @!P4 LEA.HI.X R7, R46, R7, R44, 0x1, P1 ;  /* 0x000000072e07c211 */ /* 0x000fe200008f0c2c */
[----:B------:R-:W-:Y:S01]  /*25c0*/  @!P3 IMAD.IADD R10, R51, 0x1, R10 ;  /* 0x00000001330ab824 */ /* 0x000fe200078e020a */
[----:B-1----:R-:W-:Y:S01]  /*25d0*/  @!P3 LEA R4, P1, R50, R4, 0x1 ;  /* 0x000000043204b211 */ /* 0x002fe200078208ff */
[----:B------:R-:W-:Y:S01]  /*25e0*/  IMAD.IADD R43, R43, 0x1, R17 ;  /* 0x000000012b2b7824 */ /* 0x000fe200078e0211 */
[----:B------:R-:W-:-:S02]  /*25f0*/  @!P5 LEA.HI.X R9, R48, R9, R18, 0x1, P2 ;  /* 0x000000093009d211 */ /* 0x000fc400010f0c12 */
[----:B------:R-:W-:Y:S01]  /*2600*/  @!P3 LEA.HI.X R5, R50, R5, R10, 0x1, P1 ;  /* 0x000000053205b211 */ /* 0x000fe200008f0c0a */
[----:B------:R-:W-:Y:S01]  /*2610*/  IMAD.WIDE.U32 R20, R20, R124, R42 ;  /* 0x0000007c14147225 */ /* 0x000fe200078e002a */
[-C--:B------:R-:W-:Y:S01]  /*2620*/  ISETP.GE.AND P2, PT, R16, R3.reuse, PT ;  /* 0x000000031000720c */ /* 0x080fe20003f46270 */
[----:B------:R1:W-:Y:S01]  /*2630*/  @!P5 LDGSTS.E.BYPASS.LTC128B.128 [R30+0x4800], desc[UR12][R8.64] ;  /* 0x04800000081edfae */ /* 0x0003e2000b901d4c */
[-C--:B------:R-:W-:Y:S01]  /*2640*/  ISETP.GE.AND P5, PT, R14, R3.reuse, PT ;  /* 0x000000030e00720c */ /* 0x080fe20003fa6270 */
[----:B------:R-:W-:Y:S01]  /*2650*/  IMAD.IADD R23, R21, 0x1, R23 ;  /* 0x0000000115177824 */ /* 0x000fe200078e0217 */
[-C--:B------:R-:W-:Y:S01]  /*2660*/  ISETP.GE.AND P1, PT, R12, R3.reuse, PT ;  /* 0x000000030c00720c */ /* 0x080fe20003f26270 */
[----:B------:R2:W-:Y:S01]  /*2670*/  @!P4 LDGSTS.E.BYPASS.LTC128B.128 [R38+0x5000], desc[UR12][R6.64] ;  /* 0x050000000626cfae */ /* 0x0005e2000b901d4c */
[----:B------:R-:W-:Y:S01]  /*2680*/  IMAD.SHL.U32 R10, R16, 0x8, RZ ;  /* 0x00000008100a7824 */ /* 0x000fe200078e00ff */
[----:B------:R-:W-:Y:S02]  /*2690*/  ISETP.GE.AND P4, PT, R24, R3, PT ;  /* 0x000000031800720c */ /* 0x000fe40003f86270 */
[----:B------:R3:W-:Y:S01]  /*26a0*/  @!P3 LDGSTS.E.BYPASS.LTC128B.128 [R36+0x5800], desc[UR12][R4.64] ;  /* 0x058000000424bfae */ /* 0x0007e2000b901d4c */
[----:B------:R-:W-:-:S03]  /*26b0*/  LEA R164, P3, R20, UR6, 0x1 ;  /* 0x0000000614a47c11 */ /* 0x000fc6000f8608ff */
[----:B------:R-:W0:Y:S01]  /*26c0*/  LDGDEPBAR ;  /* 0x00000000000079af */ /* 0x000e220000000000 */
[----:B------:R-:W-:Y:S01]  /*26d0*/  LEA.HI.X R165, R20, UR7, R23, 0x1, P3 ;  /* 0x0000000714a57c11 */ /* 0x000fe200098f0c17 */
[----:B------:R-:W-:Y:S01]  /*26e0*/  @!P6 IMAD.MOV.U32 R12, RZ, RZ, R164 ;  /* 0x000000ffff0ce224 */ /* 0x000fe200078e00a4 */
[----:B------:R-:W-:-:S03]  /*26f0*/  ISETP.GE.AND P3, PT, R28, R3, PT ;  /* 0x000000031c00720c */ /* 0x000fc60003f66270 */
[----:B------:R-:W-:Y:S02]  /*2700*/  @!P6 IMAD.MOV.U32 R13, RZ, RZ, R165 ;  /* 0x000000ffff0de224 */ /* 0x000fe400078e00a5 */
[----:B------:R-:W-:-:S04]  /*2710*/  @!P6 IMAD.WIDE.U32 R14, R124, 0x60, R12 ;  /* 0x000000607c0ee825 */ /* 0x000fc800078e000c */
[----:B------:R-:W-:-:S04]  /*2720*/  @!P4 IMAD.WIDE.U32 R12, R124, 0xa0, R164 ;  /* 0x000000a07c0cc825 */ /* 0x000fc800078e00a4 */
[----:B-1----:R-:W-:-:S04]  /*2730*/  IMAD.WIDE.U32 R8, R124, 0x20, RZ ;  /* 0x000000207c087825 */ /* 0x002fc800078e00ff */
[----:B--2---:R-:W-:Y:S01]  /*2740*/  IMAD.SHL.U32 R6, R125, 0x20, RZ ;  /* 0x000000207d067824 */ /* 0x004fe200078e00ff */
[----:B---3--:R-:W-:Y:S01]  /*2750*/  LEA.HI R4, R122, R137, RZ, 0x4 ;  /* 0x000000897a047211 */ /* 0x008fe200078f20ff */
[----:B------:R-:W-:-:S04]  /*2760*/  DEPBAR.LE SB0, 0x0 ;  /* 0x000080000000791a */ /* 0x000fc80000000000 */
[----:B------:R-:W-:Y:S01]  /*2770*/  BAR.SYNC.DEFER_BLOCKING 0x0 ;  /* 0x0000000000007b1d */ /* 0x000fe20000010000 */
[----:B------:R-:W-:Y:S02]  /*2780*/  LOP3.LUT R0, R4, 0xfffffff0, RZ, 0xc0, !PT ;  /* 0xfffffff004007812 */ /* 0x000fe400078ec0ff */
[----:B------:R-:W-:Y:S02]  /*2790*/  SHF.R.S32.HI R5, RZ, 0x4, R4 ;  /* 0x00000004ff057819 */ /* 0x000fe40000011404 */
[----:B------:R-:W-:Y:S01]  /*27a0*/  LEA.HI R122, R122, R137, RZ, 0x5 ;  /* 0x000000897a7a7211 */ /* 0x000fe200078f28ff */
[----:B------:R-:W-:-:S03]  /*27b0*/  IMAD.IADD R0, R137, 0x1, -R0 ;  /* 0x0000000189007824 */ /* 0x000fc600078e0a00 */
[----:B------:R-:W-:Y:S02]  /*27c0*/  SHF.R.S32.HI R139, RZ, 0x5, R122 ;  /* 0x00000005ff8b7819 */ /* 0x000fe4000001147a */
[----:B------:R-:W-:Y:S01]  /*27d0*/  SHF.R.S32.HI R7, RZ, 0x1f, R0 ;  /* 0x0000001fff077819 */ /* 0x000fe20000011400 */
[----:B------:R-:W-:Y:S04]  /*27e0*/  @P2 STS.128 [R169+0x6000], RZ ;  /* 0x006000ffa9002388 */ /* 0x000fe80000000c00 */
[----:B------:R-:W-:Y:S01]  /*27f0*/  @!PT LDS RZ, [RZ] ;  /* 0x00000000fffff984 */ /* 0x000fe20000000800 */
[----:B------:R-:W-:Y:S01]  /*2800*/  @!PT LDS RZ, [RZ] ;  /* 0x00000000fffff984 */ /* 0x000fe20000000800 */
[----:B------:R-:W-:Y:S01]  /*2810*/  @!PT LDS RZ, [RZ] ;  /* 0x00000000fffff984 */ /* 0x000fe20000000800 */
[----:B------:R-:W-:Y:S01]  /*2820*/  @!P2 LDGSTS.E.BYPASS.LTC128B.128 [R169+0x6000], desc[UR12][R164.64] ;  /* 0x06000000a4a9afae */ /* 0x000fe2000b901d4c */
[----:B------:R-:W-:Y:S02]  /*2830*/  @!P5 IADD3 R16, P2, R164, R8, RZ ;  /* 0x00000008a410d210 */ /* 0x000fe40007f5e0ff */
[----:B------:R-:W-:Y:S01]  /*2840*/  LEA.HI R8, R4, R5, RZ, 0x1 ;  /* 0x0000000504087211 */ /* 0x000fe200078f08ff */
[----:B------:R-:W-:Y:S01]  /*2850*/  @P5 STS.128 [R169+0x6800], RZ ;  /* 0x006800ffa9005388 */ /* 0x000fe20000000c00 */
[----:B------:R-:W-:-:S02]  /*2860*/  LEA.HI R4, R7, R0, RZ, 0x3 ;  /* 0x0000000007047211 */ /* 0x000fc400078f18ff */
[----:B------:R-:W-:Y:S01]  /*2870*/  @!P5 IADD3.X R17, R165, R9, R6, P2, !PT ;  /* 0x00000009a511d210 */ /* 0x000fe200017fe406 */
[----:B------:R-:W-:Y:S01]  /*2880*/  @!P6 IMAD R9, R125, 0x60, RZ ;  /* 0x000000607d09e824 */ /* 0x000fe200078e02ff */
[C---:B------:R-:W-:Y:S01]  /*2890*/  LOP3.LUT R7, R4.reuse, 0xfffffff8, RZ, 0xc0, !PT ;  /* 0xfffffff804077812 */ /* 0x040fe200078ec0ff */
[----:B------:R-:W-:Y:S01]  /*28a0*/  IMAD.SHL.U32 R136, R4, 0x40, RZ ;  /* 0x0000004004887824 */ /* 0x000fe200078e00ff */
[----:B------:R-:W-:Y:S01]  /*28b0*/  LOP3.LUT R6, R161, 0x8, R10, 0xf8, !PT ;  /* 0x00000008a1067812 */ /* 0x000fe200078ef80a */
[----:B------:R-:W-:Y:S01]  /*28c0*/  @!PT LDS RZ, [RZ] ;  /* 0x00000000fffff984 */ /* 0x000fe20000000800 */
[----:B------:R-:W-:Y:S01]  /*28d0*/  @!PT LDS RZ, [RZ] ;  /* 0x00000000fffff984 */ /* 0x000fe20000000800 */
[----:B------:R-:W-:Y:S01]  /*28e0*/  @!PT LDS RZ, [RZ] ;  /* 0x00000000fffff984 */ /* 0x000fe20000000800 */
[----:B------:R1:W-:Y:S01]  /*28f0*/  @!P5 LDGSTS.E.BYPASS.LTC128B.128 [R169+0x6800], desc[UR12][R16.64] ;  /* 0x0680000010a9dfae */ /* 0x0003e2000b901d4c */
[----:B------:R-:W-:Y:S01]  /*2900*/  LOP3.LUT R8, R8, 0xfffffffe, RZ, 0xc0, !PT ;  /* 0xfffffffe08087812 */ /* 0x000fe200078ec0ff */
[----:B------:R-:W-:Y:S01]  /*2910*/  IMAD.IADD R0, R0, 0x1, -R7 ;  /* 0x0000000100007824 */ /* 0x000fe200078e0a07 */
[CC--:B------:R-:W-:Y:S01]  /*2920*/  @!P1 LEA R10, P5, R124.reuse, R164.reuse, 0x6 ;  /* 0x000000a47c0a9211 */ /* 0x0c0fe200078a30ff */
[----:B------:R-:W-:Y:S01]  /*2930*/  @P1 STS.128 [R169+0x7000], RZ ;  /* 0x007000ffa9001388 */ /* 0x000fe20000000c00 */
[----:B------:R-:W-:Y:S01]  /*2940*/  SHF.R.U32.HI R161, RZ, 0x3, R161 ;  /* 0x00000003ffa17819 */ /* 0x000fe200000116a1 */
[----:B------:R-:W-:Y:S01]  /*2950*/  IMAD.IADD R8, R5, 0x1, -R8 ;  /* 0x0000000105087824 */ /* 0x000fe200078e0a08 */
[----:B------:R-:W-:Y:S01]  /*2960*/  @!P1 LEA.HI.X R11, R124, R165, R125, 0x6, P5 ;  /* 0x000000a57c0b9211 */ /* 0x000fe200028f347d */
[----:B------:R-:W-:Y:S01]  /*2970*/  @!P4 IMAD R7, R125, 0xa0, RZ ;  /* 0x000000a07d07c824 */ /* 0x000fe200078e02ff */
[----:B------:R-:W-:Y:S01]  /*2980*/  ISETP.GE.AND P5, PT, R22, R3, PT ;  /* 0x000000031600720c */ /* 0x000fe20003fa6270 */
[----:B------:R-:W-:Y:S01]  /*2990*/  @!P6 IMAD.IADD R9, R15, 0x1, R9 ;  /* 0x000000010f09e824 */ /* 0x000fe200078e0209 */
[----:B------:R-:W-:Y:S01]  /*29a0*/  SHF.L.U32 R131, R0, 0x6, RZ ;  /* 0x0000000600837819 */ /* 0x000fe200000006ff */
[----:B------:R-:W-:Y:S01]  /*29b0*/  @!PT LDS RZ, [RZ] ;  /* 0x00000000fffff984 */ /* 0x000fe20000000800 */
[----:B------:R-:W-:Y:S01]  /*29c0*/  @!PT LDS RZ, [RZ] ;  /* 0x00000000fffff984 */ /* 0x000fe20000000800 */
[----:B------:R-:W-:Y:S01]  /*29d0*/  @!PT LDS RZ, [RZ] ;  /* 0x00000000fffff984 */ /* 0x000fe20000000800 */
[----:B------:R-:W-:Y:S01]  /*29e0*/  @!P1 LDGSTS.E.BYPASS.LTC128B.128 [R169+0x7000], desc[UR12][R10.64] ;  /* 0x070000000aa99fae */ /* 0x000fe2000b901d4c */
[----:B------:R-:W-:Y:S01]  /*29f0*/  LOP3.LUT R161, R6, R161, RZ, 0x3c, !PT ;  /* 0x000000a106a17212 */ /* 0x000fe200078e3cff */
[----:B------:R-:W-:Y:S01]  /*2a00*/  IMAD.SHL.U32 R6, R8, 0x8, RZ ;  /* 0x0000000808067824 */ /* 0x000fe200078e00ff */
[----:B------:R-:W-:Y:S01]  /*2a10*/  ISETP.GE.AND P2, PT, R26, R3, PT ;  /* 0x000000031a00720c */ /* 0x000fe20003f46270 */
[----:B------:R-:W-:Y:S01]  /*2a20*/  @!P4 IMAD.IADD R7, R13, 0x1, R7 ;  /* 0x000000010d07c824 */ /* 0x000fe200078e0207 */
[----:B------:R-:W-:Y:S01]  /*2a30*/  LOP3.LUT R131, R131, 0x1c0, RZ, 0xc0, !PT ;  /* 0x000001c083837812 */ /* 0x000fe200078ec0ff */
[----:B------:R-:W-:Y:S01]  /*2a40*/  IMAD R161, R8, 0x200, R161 ;  /* 0x0000020008a17824 */ /* 0x000fe200078e02a1 */
[----:B------:R-:W-:Y:S01]  /*2a50*/  LOP3.LUT R136, R136, 0xfffffe00, RZ, 0xc0, !PT ;  /* 0xfffffe0088887812 */ /* 0x000fe200078ec0ff */
[----:B------:R-:W-:Y:S01]  /*2a60*/  @!P6 IMAD.MOV.U32 R8, RZ, RZ, R14 ;  /* 0x000000ffff08e224 */ /* 0x000fe200078e000e */
[----:B------:R-:W-:Y:S01]  /*2a70*/  LOP3.LUT R6, R131, 0x8, R6, 0xf8, !PT ;  /* 0x0000000883067812 */ /* 0x000fe200078ef806 */
[----:B------:R-:W-:Y:S01]  /*2a80*/  @!P3 IMAD R5, R125, 0xc0, RZ ;  /* 0x000000c07d05b824 */ /* 0x000fe200078e02ff */
[----:B------:R-:W-:Y:S01]  /*2a90*/  SHF.R.U32.HI R131, RZ, 0x3, R131 ;  /* 0x00000003ff837819 */ /* 0x000fe20000011683 */
[----:B------:R-:W-:Y:S01]  /*2aa0*/  IMAD R162, R139, 0x400, R136 ;  /* 0x000004008ba27824 */ /* 0x000fe200078e0288 */
[----:B------:R-:W-:Y:S01]  /*2ab0*/  @!P5 LEA R14, P1, R124, R164, 0x7 ;  /* 0x000000a47c0ed211 */ /* 0x000fe200078238ff */
[----:B------:R-:W-:Y:S01]  /*2ac0*/  @P6 STS.128 [R169+0x7800], RZ ;  /* 0x007800ffa9006388 */ /* 0x000fe20000000c00 */
[----:B------:R-:W-:Y:S01]  /*2ad0*/  LOP3.LUT R131, R6, R131, RZ, 0x3c, !PT ;  /* 0x0000008306837212 */ /* 0x000fe200078e3cff */
[----:B------:R-:W-:Y:S01]  /*2ae0*/  @!P4 IMAD.MOV.U32 R6, RZ, RZ, R12 ;  /* 0x000000ffff06c224 */ /* 0x000fe200078e000c */
[C---:B------:R-:W-:Y:S01]  /*2af0*/  @!P5 LEA.HI.X R15, R124.reuse, R165, R125, 0x7, P1 ;  /* 0x000000a57c0fd211 */ /* 0x040fe200008f3c7d */
[----:B-1----:R-:W-:Y:S01]  /*2b00*/  @!P3 IMAD.WIDE.U32 R16, R124, 0xc0, R164 ;  /* 0x000000c07c10b825 */ /* 0x002fe200078e00a4 */
[----:B------:R-:W-:Y:S01]  /*2b10*/  @!PT LDS RZ, [RZ] ;  /* 0x00000000fffff984 */ /* 0x000fe20000000800 */
[----:B------:R-:W-:Y:S01]  /*2b20*/  @!PT LDS RZ, [RZ] ;  /* 0x00000000fffff984 */ /* 0x000fe20000000800 */
[----:B------:R-:W-:Y:S01]  /*2b30*/  @!PT LDS RZ, [RZ] ;  /* 0x00000000fffff984 */ /* 0x000fe20000000800 */
[----:B------:R-:W-:Y:S01]  /*2b40*/  @!P6 LDGSTS.E.BYPASS.LTC128B.128 [R169+0x7800], desc[UR12][R8.64] ;  /* 0x0780000008a9efae */ /* 0x000fe2000b901d4c */
[----:B------:R-:W-:-:S02]  /*2b50*/  LEA R161, R161, UR4, 0x1 ;  /* 0x00000004a1a17c11 */ /* 0x000fc4000f8e08ff */
[----:B------:R-:W-:Y:S01]  /*2b60*/  @!P2 IMAD.WIDE.U32 R12, R124, 0xe0, R164 ;  /* 0x000000e07c0ca825 */ /* 0x000fe200078e00a4 */
[----:B------:R-:W-:Y:S03]  /*2b70*/  @P5 STS.128 [R169+0x8000], RZ ;  /* 0x008000ffa9005388 */ /* 0x000fe60000000c00 */
[----:B------:R-:W-:Y:S01]  /*2b80*/  @!P2 IMAD R3, R125, 0xe0, RZ ;  /* 0x000000e07d03a824 */ /* 0x000fe200078e02ff */
[----:B------:R-:W-:Y:S01]  /*2b90*/  @!PT LDS RZ, [RZ] ;  /* 0x00000000fffff984 */ /* 0x000fe20000000800 */
[----:B------:R-:W-:Y:S01]  /*2ba0*/  @!PT LDS RZ, [RZ] ;  /* 0x00000000fffff984 */ /* 0x000fe20000000800 */
[----:B------:R-:W-:Y:S01]  /*2bb0*/  @!PT LDS RZ, [RZ] ;  /* 0x00000000fffff984 */ /* 0x000fe20000000800 */
[----:B------:R1:W-:Y:S01]  /*2bc0*/  @!P5 LDGSTS.E.BYPASS.LTC128B.128 [R169+0x8000], desc[UR12][R14.64] ;  /* 0x080000000ea9dfae */ /* 0x0003e2000b901d4c */
[----:B------:R-:W-:Y:S02]  /*2bd0*/  IMAD.IADD R162, R131, 0x1, R162 ;  /* 0x0000000183a27824 */ /* 0x000fe400078e02a2 */
[----:B------:R-:W-:Y:S01]  /*2be0*/  @!P3 IMAD.IADD R5, R17, 0x1, R5 ;  /* 0x000000011105b824 */ /* 0x000fe200078e0205 */
[----:B------:R-:W-:Y:S01]  /*2bf0*/  @P4 STS.128 [R169+0x8800], RZ ;  /* 0x008800ffa9004388 */ /* 0x000fe20000000c00 */
[----:B------:R-:W-:Y:S01]  /*2c00*/  @!P3 IMAD.MOV.U32 R4, RZ, RZ, R16 ;  /* 0x000000ffff04b224 */ /* 0x000fe200078e0010 */
[----:B------:R-:W-:Y:S01]  /*2c10*/  @!P2 MOV R16, R12 ;  /* 0x0000000c0010a202 */ /* 0x000fe20000000f00 */
[----:B------:R-:W-:Y:S01]  /*2c20*/  @!P2 IMAD.IADD R17, R13, 0x1, R3 ;  /* 0x000000010d11a824 */ /* 0x000fe200078e0203 */
[----:B------:R-:W-:Y:S01]  /*2c30*/  @!PT LDS RZ, [RZ] ;  /* 0x00000000fffff984 */ /* 0x000fe20000000800 */
[----:B------:R-:W-:Y:S01]  /*2c40*/  @!PT LDS RZ, [RZ] ;  /* 0x00000000fffff984 */ /* 0x000fe20000000800 */
[----:B------:R-:W-:Y:S01]  /*2c50*/  @!PT LDS RZ, [RZ] ;  /* 0x00000000fffff984 */ /* 0x000fe20000000800 */
[----:B------:R-:W-:Y:S01]  /*2c60*/  @!P4 LDGSTS.E.BYPASS.LTC128B.128 [R169+0x8800], desc[UR12][R6.64] ;  /* 0x0880000006a9cfae */ /* 0x000fe2000b901d4c */
[----:B------:R-:W-:Y:S01]  /*2c70*/  LEA R162, R162, UR4, 0x1 ;  /* 0x00000004a2a27c11 */ /* 0x000fe2000f8e08ff */
[----:B------:R-:W-:-:S02]  /*2c80*/  VIADD R158, R161, 0x2040 ;  /* 0x00002040a19e7836 */ /* 0x000fc40000000000 */
[----:B------:R-:W-:Y:S01]  /*2c90*/  @P3 STS.128 [R169+0x9000], RZ ;  /* 0x009000ffa9003388 */ /* 0x000fe20000000c00 */
[----:B------:R-:W-:-:S03]  /*2ca0*/  IMAD R139, R139, 0x10, R141 ;  /* 0x000000108b8b7824 */ /* 0x000fc600078e028d */
        /* <DEDUP_REMOVED lines=17> */
[----:B------:R-:W-:Y:S01]  /*2dc0*/  IMAD R160, R3, 0x2, R162 ;  /* 0x0000000203a07824 */ /* 0x000fe200078e02a2 */
[----:B-1----:R-:W3:Y:S01]  /*2dd0*/  LDSM.16.M88.4 R12, [R161+0x2800] ;  /* 0x00280000a10c783b */ /* 0x002ee20000000200 */
[----:B------:R-:W-:-:S03]  /*2de0*/  IMAD R155, R0, 0x2, R161 ;  /* 0x00000002009b7824 */ /* 0x000fc600078e02a1 */
[----:B------:R-:W-:Y:S04]  /*2df0*/  LDSM.16.M88.4 R84, [R161+0x3000] ;  /* 0x00300000a154783b */ /* 0x000fe80000000200 */
[----:B--2---:R-:W1:Y:S04]  /*2e00*/  LDSM.16.M88.4 R4, [R161+0x5800] ;  /* 0x00580000a104783b */ /* 0x004e680000000200 */
[----:B------:R-:W2:Y:S04]  /*2e10*/  LDSM.16.M88.4 R60, [R161+0x3800] ;  /* 0x00380000a13c783b */ /* 0x000ea80000000200 */
[----:B------:R-:W2:Y:S04]  /*2e20*/  LDSM.16.M88.4 R52, [R161+0x4000] ;  /* 0x00400000a134783b */ /* 0x000ea80000000200 */
[----:B------:R-:W2:Y:S04]  /*2e30*/  LDSM.16.M88.4 R44, [R161+0x4800] ;  /* 0x00480000a12c783b */ /* 0x000ea80000000200 */
[----:B------:R-:W2:Y:S04]  /*2e40*/  LDSM.16.M88.4 R36, [R161+0x5000] ;  /* 0x00500000a124783b */ /* 0x000ea80000000200 */
[----:B------:R-:W-:Y:S04]  /*2e50*/  LDSM.16.M88.4 R68, [R160] ;  /* 0x00000000a044783b */ /* 0x000fe80000000200 */
[----:B------:R-:W2:Y:S01]  /*2e60*/  LDSM.16.M88.4 R8, [R155+0x2000] ;  /* 0x002000009b08783b */ /* 0x000ea20000000200 */
[C---:B----4-:R-:W-:Y:S03]  /*2e70*/  HMMA.16816.F32 R24, R28.reuse, R20, RZ ;  /* 0x000000141c18723c */ /* 0x050fe600000018ff */
[----:B------:R-:W4:Y:S04]  /*2e80*/  LDSM.16.M88.4 R72, [R155+0x5800] ;  /* 0x005800009b48783b */ /* 0x000f280000000200 */
[----:B------:R-:W-:Y:S01]  /*2e90*/  LDSM.16.M88.4 R92, [R155+0x2800] ;  /* 0x002800009b5c783b */ /* 0x000fe20000000200 */
[C---:B------:R-:W-:Y:S03]  /*2ea0*/  HMMA.16816.F32 R20, R28.reuse, R22, RZ ;  /* 0x000000161c14723c */ /* 0x040fe600000018ff */
[----:B------:R-:W-:Y:S03]  /*2eb0*/  LDSM.16.M88.4 R112, [R155+0x3000] ;  /* 0x003000009b70783b */ /* 0x000fe60000000200 */
[C---:B---3--:R-:W-:Y:S01]  /*2ec0*/  HMMA.16816.F32 R16, R28.reuse, R12, RZ ;  /* 0x0000000c1c10723c */ /* 0x048fe200000018ff */
[----:B------:R-:W-:Y:S04]  /*2ed0*/  LDSM.16.M88.4 R108, [R155+0x3800] ;  /* 0x003800009b6c783b */ /* 0x000fe80000000200 */
[----:B------:R-:W-:Y:S01]  /*2ee0*/  LDSM.16.M88.4 R104, [R155+0x4000] ;  /* 0x004000009b68783b */ /* 0x000fe20000000200 */
[C---:B-1----:R-:W-:Y:S03]  /*2ef0*/  HMMA.16816.F32 R32, R28.reuse, R4, RZ ;  /* 0x000000041c20723c */ /* 0x042fe600000018ff */
[----:B------:R-:W-:Y:S03]  /*2f00*/  LDSM.16.M88.4 R100, [R155+0x4800] ;  /* 0x004800009b64783b */ /* 0x000fe60000000200 */
[----:B------:R-:W-:Y:S01]  /*2f10*/  HMMA.16816.F32 R88, R28, R84, RZ ;  /* 0x000000541c58723c */ /* 0x000fe200000018ff */
[----:B------:R-:W-:Y:S01]  /*2f20*/  SEL R5, R64, 0xffffffe0, !P2 ;  /* 0xffffffe040057807 */ /* 0x000fe20005000000 */
[----:B------:R-:W-:Y:S01]  /*2f30*/  VIADD R4, R161, 0x2000 ;  /* 0x00002000a1047836 */ /* 0x000fe20000000000 */
[----:B------:R-:W-:Y:S01]  /*2f40*/  LDSM.16.M88.4 R96, [R155+0x5000] ;  /* 0x005000009b60783b */ /* 0x000fe20000000200 */
[----:B------:R-:W-:-:S02]  /*2f50*/  ISETP.GT.AND P2, PT, R126, 0x1, PT ;  /* 0x000000017e00780c */ /* 0x000fc40003f44270 */
[----:B------:R-:W-:Y:S01]  /*2f60*/  @P1 VIADD R158, R4, 0xffffffc0 ;  /* 0xffffffc0049e1836 */ /* 0x000fe20000000000 */
[C---:B--2---:R-:W-:Y:S01]  /*2f70*/  HMMA.16816.F32 R80, R28.reuse, R60, RZ ;  /* 0x0000003c1c50723c */ /* 0x044fe200000018ff */
[----:B------:R-:W-:Y:S01]  /*2f80*/  IMAD R159, R5, 0x2, R162 ;  /* 0x00000002059f7824 */ /* 0x000fe200078e02a2 */
[----:B------:R-:W0:Y:S01]  /*2f90*/  LDGDEPBAR ;  /* 0x00000000000079af */ /* 0x000e220000000000 */
[----:B------:R-:W-:Y:S01]  /*2fa0*/  IMAD R144, R0, 0x2, R158 ;  /* 0x0000000200907824 */ /* 0x000fe200078e029e */
[----:B------:R-:W-:Y:S01]  /*2fb0*/  LOP3.LUT R0, R122, 0xffffffe0, RZ, 0xc0, !PT ;  /* 0xffffffe07a007812 */ /* 0x000fe200078ec0ff */
[----:B------:R-:W-:Y:S01]  /*2fc0*/  IMAD R157, R3, 0x2, R159 ;  /* 0x00000002039d7824 */ /* 0x000fe200078e029f */
[----:B------:R-:W-:Y:S01]  /*2fd0*/  LDSM.16.M88.4 R76, [R159] ;  /* 0x000000009f4c783b */ /* 0x000fe20000000200 */
[C---:B------:R-:W-:Y:S01]  /*2fe0*/  HMMA.16816.F32 R56, R28.reuse, R52, RZ ;  /* 0x000000341c38723c */ /* 0x040fe200000018ff */
[----:B------:R-:W-:Y:S01]  /*2ff0*/  IADD3 R0, -R0, R137, RZ ;  /* 0x0000008900007210 */ /* 0x000fe20007ffe1ff */
[----:B------:R-:W-:Y:S01]  /*3000*/  IMAD.IADD R4, R136, 0x1, R131 ;  /* 0x0000000188047824 */ /* 0x000fe200078e0283 */
[----:B------:R-:W1:Y:S01]  /*3010*/  LDSM.16.M88.4 R64, [R158] ;  /* 0x000000009e40783b */ /* 0x000e620000000200 */
[----:B------:R-:W2:Y:S01]  /*3020*/  @!P2 LDC.64 R122, c[0x0][0x218] ;  /* 0x00008600ff7aab82 */ /* 0x000ea20000000a00 */
[C---:B------:R-:W-:Y:S01]  /*3030*/  VIADD R151, R158.reuse, 0x800 ;  /* 0x000008009e977836 */ /* 0x040fe20000000000 */
[----:B------:R-:W-:Y:S01]  /*3040*/  HMMA.16816.F32 R48, R28, R44, RZ ;  /* 0x0000002c1c30723c */ /* 0x000fe200000018ff */
[----:B------:R-:W-:Y:S01]  /*3050*/  LDSM.16.M88.4 R132, [R158+0x1800] ;  /* 0x001800009e84783b */ /* 0x000fe20000000200 */
        /* <DEDUP_REMOVED lines=8> */
[----:B------:R-:W-:-:S05]  /*30e0*/  VIADD R145, R158, 0x3800 ;  /* 0x000038009e917836 */ /* 0x000fca0000000000 */
[----:B------:R-:W-:Y:S01]  /*30f0*/  HMMA.16816.F32 R84, R28, R86, RZ ;  /* 0x000000561c54723c */ /* 0x000fe200000018ff */
[----:B--2---:R-:W-:-:S05]  /*3100*/  @!P2 LEA R174, P1, R128, R122, 0x1 ;  /* 0x0000007a80aea211 */ /* 0x004fca00078208ff */
[----:B------:R-:W-:Y:S01]  /*3110*/  HMMA.16816.F32 R60, R28, R62, RZ ;  /* 0x0000003e1c3c723c */ /* 0x000fe200000018ff */
[----:B------:R-:W-:-:S05]  /*3120*/  @!P2 LEA.HI.X R175, R128, R123, R127, 0x1, P1 ;  /* 0x0000007b80afa211 */ /* 0x000fca00008f0c7f */
[C---:B------:R-:W-:Y:S06]  /*3130*/  HMMA.16816.F32 R52, R28.reuse, R54, RZ ;  /* 0x000000361c34723c */ /* 0x040fec00000018ff */
[C---:B------:R-:W-:Y:S06]  /*3140*/  HMMA.16816.F32 R44, R28.reuse, R46, RZ ;  /* 0x0000002e1c2c723c */ /* 0x040fec00000018ff */
[C---:B------:R-:W-:Y:S06]  /*3150*/  HMMA.16816.F32 R36, R28.reuse, R38, RZ ;  /* 0x000000261c24723c */ /* 0x040fec00000018ff */
[----:B------:R-:W-:Y:S06]  /*3160*/  HMMA.16816.F32 R28, R28, R6, RZ ;  /* 0x000000061c1c723c */ /* 0x000fec00000018ff */
[----:B------:R-:W-:Y:S01]  /*3170*/  HMMA.16816.F32 R24, R68, R8, R24 ;  /* 0x000000084418723c */ /* 0x000fe20000001818 */
[----:B------:R-:W-:-:S04]  /*3180*/  SHF.R.S32.HI R7, RZ, 0x1f, R0 ;  /* 0x0000001fff077819 */ /* 0x000fc80000011400 */
[----:B------:R-:W-:Y:S01]  /*3190*/  LEA.HI R7, R7, R0, RZ, 0x2 ;  /* 0x0000000007077211 */ /* 0x000fe200078f10ff */
[----:B------:R-:W-:Y:S01]  /*31a0*/  HMMA.16816.F32 R20, R68, R10, R20 ;  /* 0x0000000a4414723c */ /* 0x000fe20000001814 */
[----:B------:R-:W-:Y:S02]  /*31b0*/  LDSM.16.M88.4 R8, [R158+0x800] ;  /* 0x000800009e08783b */ /* 0x000fe40000000200 */
[----:B------:R-:W-:-:S03]  /*31c0*/  SHF.R.S32.HI R168, RZ, 0x2, R7 ;  /* 0x00000002ffa87819 */ /* 0x000fc60000011407 */
[----:B----4-:R-:W-:Y:S01]  /*31d0*/  HMMA.16816.F32 R32, R68, R72, R32 ;  /* 0x000000484420723c */ /* 0x010fe20000001820 */
[----:B------:R-:W-:-:S04]  /*31e0*/  IADD3 R7, R139, 0x1, R168 ;  /* 0x000000018b077810 */ /* 0x000fc80007ffe0a8 */
[----:B------:R-:W-:Y:S01]  /*31f0*/  IADD3 R7, R129, R7, -R138 ;  /* 0x0000000781077210 */ /* 0x000fe20007ffe88a */
[----:B------:R-:W-:Y:S01]  /*3200*/  HMMA.16816.F32 R28, R68, R74, R28 ;  /* 0x0000004a441c723c */ /* 0x000fe2000000181c */
[----:B------:R-:W2:Y:S03]  /*3210*/  LDSM.16.M88.4 R72, [R158+0x2000] ;  /* 0x002000009e48783b */ /* 0x000ea60000000200 */
[----:B------:R-:W-:Y:S02]  /*3220*/  IMAD.IADD R0, R7, 0x1, R130 ;  /* 0x0000000107007824 */ /* 0x000fe400078e0282 */
[----:B-1----:R-:W-:Y:S03]  /*3230*/  HMMA.16816.F32 R24, R76, R64, R24 ;  /* 0x000000404c18723c */ /* 0x002fe60000001818 */
[----:B------:R-:W-:-:S02]  /*3240*/  VIMNMX R130, R0, R129, PT ;  /* 0x0000008100827248 */ /* 0x000fc40003fe0100 */
[----:B------:R-:W-:Y:S01]  /*3250*/  VIADDMNMX R129, R0, 0x8, R129, PT ;  /* 0x0000000800817846 */ /* 0x000fe20003800181 */
[----:B------:R-:W-:Y:S01]  /*3260*/  HMMA.16816.F32 R20, R76, R66, R20 ;  /* 0x000000424c14723c */ /* 0x000fe20000001814 */
[----:B------:R-:W1:Y:S05]  /*3270*/  LDSM.16.M88.4 R64, [R158+0x3000] ;  /* 0x003000009e40783b */ /* 0x000e6a0000000200 */
[C---:B------:R-:W-:Y:S06]  /*3280*/  HMMA.16816.F32 R16, R68.reuse, R92, R16 ;  /* 0x0000005c4410723c */ /* 0x040fec0000001810 */
[C---:B------:R-:W-:Y:S01]  /*3290*/  HMMA.16816.F32 R12, R68.reuse, R94, R12 ;  /* 0x0000005e440c723c */ /* 0x040fe2000000180c */
[----:B------:R-:W3:Y:S05]  /*32a0*/  LDSM.16.M88.4 R92, [R158+0x1000] ;  /* 0x001000009e5c783b */ /* 0x000eea0000000200 */
[C---:B------:R-:W-:Y:S06]  /*32b0*/  HMMA.16816.F32 R88, R68.reuse, R112, R88 ;  /* 0x000000704458723c */ /* 0x040fec0000001858 */
[C---:B------:R-:W-:Y:S01]  /*32c0*/  HMMA.16816.F32 R84, R68.reuse, R114, R84 ;  /* 0x000000724454723c */ /* 0x040fe20000001854 */
[----:B------:R-:W-:Y:S05]  /*32d0*/  LDSM.16.M88.4 R112, [R144] ;  /* 0x000000009070783b */ /* 0x000fea0000000200 */
        /* <DEDUP_REMOVED lines=13> */
[C---:B--2---:R-:W-:Y:S06]  /*33b0*/  HMMA.16816.F32 R56, R76.reuse, R72, R56 ;  /* 0x000000484c38723c */ /* 0x044fec0000001838 */
[C---:B------:R-:W-:Y:S06]  /*33c0*/  HMMA.16816.F32 R52, R76.reuse, R74, R52 ;  /* 0x0000004a4c34723c */ /* 0x040fec0000001834 */
[C---:B-1----:R-:W-:Y:S06]  /*33d0*/  HMMA.16816.F32 R40, R76.reuse, R64, R40 ;  /* 0x000000404c28723c */ /* 0x042fec0000001828 */
[C---:B------:R-:W-:Y:S06]  /*33e0*/  HMMA.16816.F32 R16, R76.reuse, R8, R16 ;  /* 0x000000084c10723c */ /* 0x040fec0000001810 */
[C---:B------:R-:W-:Y:S01]  /*33f0*/  HMMA.16816.F32 R12, R76.reuse, R10, R12 ;  /* 0x0000000a4c0c723c */ /* 0x040fe2000000180c */
[----:B------:R-:W1:Y:S05]  /*3400*/  LDSM.16.M88.4 R8, [R157] ;  /* 0x000000009d08783b */ /* 0x000e6a0000000200 */
[C---:B---3--:R-:W-:Y:S06]  /*3410*/  HMMA.16816.F32 R88, R76.reuse, R92, R88 ;  /* 0x0000005c4c58723c */ /* 0x048fec0000001858 */
[C---:B------:R-:W-:Y:S01]  /*3420*/  HMMA.16816.F32 R84, R76.reuse, R94, R84 ;  /* 0x0000005e4c54723c */ /* 0x040fe20000001854 */
[----:B------:R-:W2:Y:S05]  /*3430*/  LDSM.16.M88.4 R92, [R144+0x2800] ;  /* 0x00280000905c783b */ /* 0x000eaa0000000200 */
[C---:B----4-:R-:W-:Y:S01]  /*3440*/  HMMA.16816.F32 R72, R76.reuse, R68, R48 ;  /* 0x000000444c48723c */ /* 0x050fe20000001830 */
[----:B------:R-:W3:Y:S05]  /*3450*/  LDSM.16.M88.4 R48, [R144+0x3000] ;  /* 0x003000009030783b */ /* 0x000eea0000000200 */
[----:B------:R-:W-:Y:S01]  /*3460*/  HMMA.16816.F32 R64, R76, R66, R36 ;  /* 0x000000424c40723c */ /* 0x000fe20000001824 */
[----:B------:R-:W4:Y:S01]  /*3470*/  LDSM.16.M88.4 R36, [R144+0x3800] ;  /* 0x003800009024783b */ /* 0x000f220000000200 */
[----:B------:R-:W-:-:S04]  /*3480*/  DEPBAR.LE SB0, 0x0 ;  /* 0x000080000000791a */ /* 0x000fc80000000000 */
[C---:B------:R-:W-:Y:S06]  /*3490*/  HMMA.16816.F32 R80, R76.reuse, R132, R80 ;  /* 0x000000844c50723c */ /* 0x040fec0000001850 */
[C---:B------:R-:W-:Y:S06]  /*34a0*/  HMMA.16816.F32 R60, R76.reuse, R134, R60 ;  /* 0x000000864c3c723c */ /* 0x040fec000000183c */
[C---:B------:R-:W-:Y:S06]  /*34b0*/  HMMA.16816.F32 R44, R76.reuse, R70, R44 ;  /* 0x000000464c2c723c */ /* 0x040fec000000182c */
[C---:B------:R-:W-:Y:S06]  /*34c0*/  HMMA.16816.F32 R32, R76.reuse, R116, R32 ;  /* 0x000000744c20723c */ /* 0x040fec0000001820 */
[----:B------:R-:W-:Y:S06]  /*34d0*/  HMMA.16816.F32 R28, R76, R118, R28 ;  /* 0x000000764c1c723c */ /* 0x000fec000000181c */
        /* <DEDUP_REMOVED lines=15> */
[----:B------:R-:W-:Y:S07]  /*35d0*/  HMMA.16816.F32 R28, R8, R38, R28 ;  /* 0x00000026081c723c */ /* 0x000fee000000181c */
[----:B------:R-:W-:-:S05]  /*35e0*/  IMAD.SHL.U32 R9, R137, 0x2, RZ ;  /* 0x0000000289097824 */ /* 0x000fca00078e00ff */
[----:B------:R-:W-:Y:S01]  /*35f0*/  LOP3.LUT R9, R9, 0x6, RZ, 0xc0, !PT ;  /* 0x0000000609097812 */ /* 0x000fe200078ec0ff */
[----:B------:R-:W-:Y:S06]  /*3600*/  BAR.SYNC.DEFER_BLOCKING 0x0 ;  /* 0x0000000000007b1d */ /* 0x000fec0000010000 */
[----:B------:R-:W-:Y:S05]  /*3610*/  @!P2 BRA `(.L_x_6293) ;  /* 0x00000004007ca947 */ /* 0x000fea0003800000 */
        /* <DEDUP_REMOVED lines=32> */
[----:B------:R-:W-:-:S02]  /*3820*/  ISETP.NE.AND P2, PT, R7, RZ, PT ;  /* 0x000000ff0700720c */ /* 0x000fc40003f45270 */
[----:B------:R-:W-:Y:S02]  /*3830*/  ISETP.GE.AND P3, PT, R0, RZ, PT ;  /* 0x000000ff0000720c */ /* 0x000fe40003f66270 */
[----:B------:R-:W-:-:S03]  /*3840*/  LOP3.LUT R0, RZ, R7, RZ, 0x33, !PT ;  /* 0x00000007ff007212 */ /* 0x000fc600078e33ff */
[----:B------:R-:W-:Y:S02]  /*3850*/  @P5 IADD3 R10, R10, 0x1, RZ ;  /* 0x000000010a0a5810 */ /* 0x000fe40007ffe0ff */
[----:B------:R-:W-:Y:S02]  /*3860*/  @P6 VIADD R38, R38, 0x1 ;  /* 0x0000000126266836 */ /* 0x000fe40000000000 */
[----:B------:R-:W-:-:S04]  /*3870*/  @!P1 IADD3 R10, -R10, RZ, RZ ;  /* 0x000000ff0a0a9210 */ /* 0x000fc80007ffe1ff */
[----:B------:R-:W-:-:S05]  /*3880*/  @!P3 IMAD.MOV R38, RZ, RZ, -R38 ;  /* 0x000000ffff26b224 */ /* 0x000fca00078e0a26 */
        /* <DEDUP_REMOVED lines=21> */
.L_x_6294:
[----:B------:R-:W-:-:S04]  /*39e0*/  LEA R6, -R120, RZ, 0x7 ;  /* 0x000000ff78067211 */ /* 0x000fc800078e39ff */
[----:B------:R-:W-:-:S07]  /*39f0*/  SHF.R.S32.HI R0, RZ, 0x1f, R6 ;  /* 0x0000001fff007819 */ /* 0x000fce0000011406 */
.L_x_6295:
[----:B------:R-:W1:Y:S01]  /*3a00*/  LDC.64 R122, c[0x0][0x218] ;  /* 0x00008600ff7a7b82 */ /* 0x000e620000000a00 */
[----:B------:R-:W-:Y:S01]  /*3a10*/  IADD3 R128, P1, R6, R128, RZ ;  /* 0x0000008006807210 */ /* 0x000fe20007f3e0ff */
[----:B------:R-:W-:-:S04]  /*3a20*/  IMAD.SHL.U32 R7, R120, 0x20, RZ ;  /* 0x0000002078077824 */ /* 0x000fc800078e00ff */
[----:B------:R-:W-:Y:S01]  /*3a30*/  IMAD.X R127, R0, 0x1, R127, P1 ;  /* 0x00000001007f7824 */ /* 0x000fe200008e067f */
[----:B------:R-:W-:Y:S02]  /*3a40*/  SHF.L.U64.HI R0, R120, 0x5, R121 ;  /* 0x0000000578007819 */ /* 0x000fe40000010279 */
[----:B-1----:R-:W-:-:S04]  /*3a50*/  LEA R174, P2, R128, R122, 0x1 ;  /* 0x0000007a80ae7211 */ /* 0x002fc800078408ff */
[----:B------:R-:W-:Y:S02]  /*3a60*/  IADD3 R50, P1, R7, R174, RZ ;  /* 0x000000ae07327210 */ /* 0x000fe40007f3e0ff */
[----:B------:R-:W-:Y:S02]  /*3a70*/  LEA.HI.X R175, R128, R123, R127, 0x1, P2 ;  /* 0x0000007b80af7211 */ /* 0x000fe400010f0c7f */
[----:B------:R-:W-:-:S03]  /*3a80*/  IADD3 R48, P2, R50, R7, RZ ;  /* 0x0000000732307210 */ /* 0x000fc60007f5e0ff */
[----:B------:R-:W-:Y:S01]  /*3a90*/  IMAD.X R51, R0, 0x1, R175, P1 ;  /* 0x0000000100337824 */ /* 0x000fe200008e06af */
[-C--:B------:R-:W-:Y:S01]  /*3aa0*/  IADD3 R38, P1, R48, R7.reuse, RZ ;  /* 0x0000000730267210 */ /* 0x080fe20007f3e0ff */
[----:B------:R-:W-:Y:S01]  /*3ab0*/  @!PT LDS RZ, [RZ] ;  /* 0x00000000fffff984 */ /* 0x000fe20000000800 */
[----:B------:R-:W-:Y:S01]  /*3ac0*/  @!PT LDS RZ, [RZ] ;  /* 0x00000000fffff984 */ /* 0x000fe20000000800 */
[----:B------:R-:W-:Y:S01]  /*3ad0*/  @!PT LDS RZ, [RZ] ;  /* 0x00000000fffff984 */ /* 0x000fe20000000800 */
[----:B------:R1:W-:Y:S02]  /*3ae0*/  LDGSTS.E.BYPASS.LTC128B.128 [R169+0x2000], desc[UR12][R174.64] ;  /* 0x02000000aea97fae */ /* 0x0003e4000b901d4c */
[--C-:B------:R-:W-:Y:S01]  /*3af0*/  IMAD.X R49, R51, 0x1, R0.reuse, P2 ;  /* 0x0000000133317824 */ /* 0x100fe200010e0600 */
[-C--:B------:R-:W-:Y:S01]  /*3b00*/  IADD3 R36, P2, R38, R7.reuse, RZ ;  /* 0x0000000726247210 */ /* 0x080fe20007f5e0ff */
        /* <DEDUP_REMOVED lines=8> */
[----:B------:R-:W-:Y:S01]  /*3b90*/  IADD3 R68, P1, R6, R7, RZ ;  /* 0x0000000706447210 */ /* 0x000fe20007f3e0ff */
[----:B------:R1:W-:Y:S02]  /*3ba0*/  LDGSTS.E.BYPASS.LTC128B.128 [R169+0x4000], desc[UR12][R36.64] ;  /* 0x0400000024a97fae */ /* 0x0003e4000b901d4c */
[----:B------:R-:W-:-:S02]  /*3bb0*/  IMAD.X R7, R11, 0x1, R0, P2 ;  /* 0x000000010b077824 */ /* 0x000fc400010e0600 */
[----:B------:R1:W-:Y:S02]  /*3bc0*/  LDGSTS.E.BYPASS.LTC128B.128 [R169+0x4800], desc[UR12][R10.64] ;  /* 0x048000000aa97fae */ /* 0x0003e4000b901d4c */
[----:B------:R-:W-:Y:S02]  /*3bd0*/  IMAD.X R69, R7, 0x1, R0, P1 ;  /* 0x0000000107457824 */ /* 0x000fe400008e0600 */
[----:B------:R1:W-:Y:S04]  /*3be0*/  LDGSTS.E.BYPASS.LTC128B.128 [R169+0x5000], desc[UR12][R6.64] ;  /* 0x0500000006a97fae */ /* 0x0003e8000b901d4c */
[----:B------:R1:W-:Y:S04]  /*3bf0*/  LDGSTS.E.BYPASS.LTC128B.128 [R169+0x5800], desc[UR12][R68.64] ;  /* 0x0580000044a97fae */ /* 0x0003e8000b901d4c */
[----:B------:R-:W0:Y:S02]  /*3c00*/  LDGDEPBAR ;  /* 0x00000000000079af */ /* 0x000e240000000000 */
.L_x_6293:
[----:B------:R-:W-:Y:S01]  /*3c10*/  IMAD.IADD R2, R2, 0x1, R9 ;  /* 0x0000000102027824 */ /* 0x000fe200078e0209 */
[----:B------:R-:W-:Y:S01]  /*3c20*/  ULDC UR6, c[0x0][0x2ec] ;  /* 0x0000bb0000067ab9 */ /* 0x000fe20000000800 */
[----:B------:R-:W-:Y:S02]  /*3c30*/  LEA R156, R4, UR4, 0x1 ;  /* 0x00000004049c7c11 */ /* 0x000fe4000f8e08ff */
[C---:B-1----:R-:W-:Y:S02]  /*3c40*/  VIADD R6, R2.reuse, 0x1 ;  /* 0x0000000102067836 */ /* 0x042fe40000000000 */
[C---:B------:R-:W-:Y:S01]  /*3c50*/  VIADD R0, R2.reuse, 0x8 ;  /* 0x0000000802007836 */ /* 0x040fe20000000000 */
[----:B------:R-:W-:Y:S01]  /*3c60*/  LDSM.16.MT88.4 R92, [R156+0x6000] ;  /* 0x006000009c5c783b */ /* 0x000fe20000004200 */
[----:B------:R-:W-:Y:S01]  /*3c70*/  VIADD R8, R2, 0x11 ;  /* 0x0000001102087836 */ /* 0x000fe20000000000 */
[-C--:B------:R-:W-:Y:S01]  /*3c80*/  ISETP.GE.AND P1, PT, R6, R130.reuse, PT ;  /* 0x000000820600720c */ /* 0x080fe20003f26270 */
[----:B------:R-:W-:Y:S01]  /*3c90*/  VIADD R10, R2, 0x19 ;  /* 0x00000019020a7836 */ /* 0x000fe20000000000 */
[-C--:B------:R-:W-:Y:S01]  /*3ca0*/  ISETP.GE.AND P6, PT, R6, R129.reuse, PT ;  /* 0x000000810600720c */ /* 0x080fe20003fc6270 */
[----:B------:R-:W-:Y:S01]  /*3cb0*/  VIADD R6, R2, 0x9 ;  /* 0x0000000902067836 */ /* 0x000fe20000000000 */
[CC--:B------:R-:W-:Y:S01]  /*3cc0*/  ISETP.GE.AND P3, PT, R0.reuse, R130.reuse, PT ;  /* 0x000000820000720c */ /* 0x0c0fe20003f66270 */
[--C-:B------:R-:W-:Y:S01]  /*3cd0*/  IMAD R153, R5, 0x2, R156.reuse ;  /* 0x0000000205997824 */ /* 0x100fe200078e029c */
[-C--:B------:R-:W-:Y:S01]  /*3ce0*/  ISETP.GE.AND P2, PT, R0, R129.reuse, PT ;  /* 0x000000810000720c */ /* 0x080fe20003f46270 */
[----:B------:R-:W-:Y:S01]  /*3cf0*/  VIADD R0, R2, 0x10 ;  /* 0x0000001002007836 */ /* 0x000fe20000000000 */
[CC--:B------:R-:W-:Y:S01]  /*3d00*/  ISETP.GE.AND P5, PT, R6.reuse, R130.reuse, PT ;  /* 0x000000820600720c */ /* 0x0c0fe20003fa6270 */
[C---:B------:R-:W-:Y:S01]  /*3d10*/  IMAD R154, R3.reuse, 0x2, R156 ;  /* 0x00000002039a7824 */ /* 0x040fe200078e029c */
[-C--:B------:R-:W-:Y:S01]  /*3d20*/  ISETP.GE.AND P4, PT, R6, R129.reuse, PT ;  /* 0x000000810600720c */ /* 0x080fe20003f86270 */
[----:B------:R-:W-:Y:S01]  /*3d30*/  VIADD R6, R2, 0x18 ;  /* 0x0000001802067836 */ /* 0x000fe20000000000 */
[----:B------:R-:W-:Y:S01]  /*3d40*/  FSEL R11, R22, -INF , !P2 ;  /* 0xff800000160b7808 */ /* 0x000fe20005000000 */
[----:B------:R-:W-:Y:S01]  /*3d50*/  VIADD R22, R2, 0x68 ;  /* 0x0000006802167836 */ /* 0x000fe20000000000 */
[----:B------:R-:W-:Y:S01]  /*3d60*/  ISETP.GE.AND P2, PT, R0, R129, PT ;  /* 0x000000810000720c */ /* 0x000fe20003f46270 */
[----:B------:R-:W-:Y:S01]  /*3d70*/  LDSM.16.MT88.4 R68, [R153+0x6000] ;  /* 0x006000009944783b */ /* 0x000fe20000004200 */
[----:B------:R-:W-:Y:S01]  /*3d80*/  FSEL R20, R20, -INF , !P3 ;  /* 0xff80000014147808 */ /* 0x000fe20005800000 */
[----:B------:R-:W-:Y:S01]  /*3d90*/  IMAD R152, R3, 0x2, R153 ;  /* 0x0000000203987824 */ /* 0x000fe200078e0299 */
[----:B------:R-:W-:-:S02]  /*3da0*/  ISETP.GE.AND P3, PT, R0, R130, PT ;  /* 0x000000820000720c */ /* 0x000fc40003f66270 */
[----:B------:R-:W-:Y:S02]  /*3db0*/  FSEL R0, R21, -INF , !P5 ;  /* 0xff80000015007808 */ /* 0x000fe40006800000 */
[----:B------:R-:W-:Y:S02]  /*3dc0*/  FSEL R7, R23, -INF , !P4 ;  /* 0xff80000017077808 */ /* 0x000fe40006000000 */
[----:B------:R-:W-:Y:S02]  /*3dd0*/  FSEL R9, R18, -INF , !P2 ;  /* 0xff80000012097808 */ /* 0x000fe40005000000 */
[C---:B------:R-:W-:Y:S02]  /*3de0*/  ISETP.GE.AND P5, PT, R8.reuse, R130, PT ;  /* 0x000000820800720c */ /* 0x040fe40003fa6270 */
[-C--:B------:R-:W-:Y:S02]  /*3df0*/  ISETP.GE.AND P4, PT, R8, R129.reuse, PT ;  /* 0x000000810800720c */ /* 0x080fe40003f86270 */
[----:B------:R-:W-:-:S02]  /*3e00*/  ISETP.GE.AND P2, PT, R6, R129, PT ;  /* 0x000000810600720c */ /* 0x000fc40003f46270 */
[----:B------:R-:W-:Y:S02]  /*3e10*/  FSEL R16, R16, -INF , !P3 ;  /* 0xff80000010107808 */ /* 0x000fe40005800000 */
[-C--:B------:R-:W-:Y:S01]  /*3e20*/  ISETP.GE.AND P3, PT, R6, R130.reuse, PT ;  /* 0x000000820600720c */ /* 0x080fe20003f66270 */
[C---:B------:R-:W-:Y:S01]  /*3e30*/  VIADD R6, R2.reuse, 0x20 ;  /* 0x0000002002067836 */ /* 0x040fe20000000000 */
[----:B------:R-:W-:Y:S01]  /*3e40*/  FSEL R8, R17, -INF , !P5 ;  /* 0xff80000011087808 */ /* 0x000fe20006800000 */
[----:B------:R-:W-:Y:S01]  /*3e50*/  VIADD R17, R2, 0x58 ;  /* 0x0000005802117836 */ /* 0x000fe20000000000 */
[----:B------:R-:W-:Y:S02]  /*3e60*/  FSEL R19, R19, -INF , !P4 ;  /* 0xff80000013137808 */ /* 0x000fe40006000000 */
[----:B------:R-:W-:Y:S01]  /*3e70*/  FSEL R23, R14, -INF , !P2 ;  /* 0xff8000000e177808 */ /* 0x000fe20005000000 */
[----:B------:R-:W-:Y:S01]  /*3e80*/  VIADD R14, R2, 0x21 ;  /* 0x00000021020e7836 */ /* 0x000fe20000000000 */
[----:B------:R-:W-:-:S02]  /*3e90*/  ISETP.GE.AND P5, PT, R10, R130, PT ;  /* 0x000000820a00720c */ /* 0x000fc40003fa6270 */
[-C--:B------:R-:W-:Y:S01]  /*3ea0*/  ISETP.GE.AND P4, PT, R10, R129.reuse, PT ;  /* 0x000000810a00720c */ /* 0x080fe20003f86270 */
[----:B------:R-:W-:Y:S01]  /*3eb0*/  VIADD R10, R2, 0x28 ;  /* 0x00000028020a7836 */ /* 0x000fe20000000000 */
[----:B------:R-:W-:Y:S02]  /*3ec0*/  FSEL R12, R12, -INF , !P3 ;  /* 0xff8000000c0c7808 */ /* 0x000fe40005800000 */
[C---:B------:R-:W-:Y:S02]  /*3ed0*/  ISETP.GE.AND P3, PT, R6.reuse, R130, PT ;  /* 0x000000820600720c */ /* 0x040fe40003f66270 */
[----:B------:R-:W-:Y:S02]  /*3ee0*/  ISETP.GE.AND P2, PT, R6, R129, PT ;  /* 0x000000810600720c */ /* 0x000fe40003f46270 */
[----:B------:R-:W-:Y:S01]  /*3ef0*/  FSEL R6, R13, -INF , !P5 ;  /* 0xff8000000d067808 */ /* 0x000fe20006800000 */
[----:B------:R-:W-:Y:S01]  /*3f00*/  VIADD R13, R2, 0x29 ;  /* 0x00000029020d7836 */ /* 0x000fe20000000000 */
[----:B------:R-:W-:-:S02]  /*3f10*/  FSEL R21, R15, -INF , !P4 ;  /* 0xff8000000f157808 */ /* 0x000fc40006000000 */
[CC--:B------:R-:W-:Y:S02]  /*3f20*/  ISETP.GE.AND P5, PT, R14.reuse, R130.reuse, PT ;  /* 0x000000820e00720c */ /* 0x0c0fe40003fa6270 */
        /* <DEDUP_REMOVED lines=13> */
[----:B------:R-:W-:Y:S02]  /*4000*/  ISETP.GE.AND P5, PT, R13, R130, PT ;  /* 0x000000820d00720c */ /* 0x000fe40003fa6270 */
[----:B------:R-:W-:-:S02]  /*4010*/  FSEL R140, R84, -INF , !P3 ;  /* 0xff800000548c7808 */ /* 0x000fc40005800000 */
[----:B------:R-:W-:Y:S02]  /*4020*/  FSEL R139, R86, -INF , !P2 ;  /* 0xff800000568b7808 */ /* 0x000fe40005000000 */
[CC--:B------:R-:W-:Y:S02]  /*4030*/  ISETP.GE.AND P3, PT, R10.reuse, R130.reuse, PT ;  /* 0x000000820a00720c */ /* 0x0c0fe40003f66270 */
[----:B------:R-:W-:Y:S01]  /*4040*/  ISETP.GE.AND P2, PT, R10, R129, PT ;  /* 0x000000810a00720c */ /* 0x000fe20003f46270 */
[C---:B------:R-:W-:Y:S01]  /*4050*/  VIADD R10, R2.reuse, 0x38 ;  /* 0x00000038020a7836 */ /* 0x040fe20000000000 */
[----:B------:R-:W-:Y:S02]  /*4060*/  FSEL R104, R81, -INF , !P5 ;  /* 0xff80000051687808 */ /* 0x000fe40006800000 */
[----:B------:R-:W-:Y:S02]  /*4070*/  ISETP.GE.AND P5, PT, R2, R130, PT ;  /* 0x000000820200720c */ /* 0x000fe40003fa6270 */
[----:B------:R-:W-:-:S02]  /*4080*/  FSEL R102, R80, -INF , !P3 ;  /* 0xff80000050667808 */ /* 0x000fc40005800000 */
[----:B------:R-:W-:Y:S02]  /*4090*/  FSEL R107, R82, -INF , !P2 ;  /* 0xff800000526b7808 */ /* 0x000fe40005000000 */
[C---:B------:R-:W-:Y:S02]  /*40a0*/  ISETP.GE.AND P3, PT, R10.reuse, R130, PT ;  /* 0x000000820a00720c */ /* 0x040fe40003f66270 */
[----:B------:R-:W-:Y:S02]  /*40b0*/  ISETP.GE.AND P2, PT, R10, R129, PT ;  /* 0x000000810a00720c */ /* 0x000fe40003f46270 */
[----:B------:R-:W-:Y:S01]  /*40c0*/  FSEL R10, R25, -INF , !P1 ;  /* 0xff800000190a7808 */ /* 0x000fe20004800000 */
[----:B------:R-:W-:Y:S01]  /*40d0*/  VIADD R25, R2, 0x61 ;  /* 0x0000006102197836 */ /* 0x000fe20000000000 */
[----:B------:R-:W-:Y:S02]  /*40e0*/  FSEL R24, R24, -INF , !P5 ;  /* 0xff80000018187808 */ /* 0x000fe40006800000 */
[----:B------:R-:W-:-:S02]  /*40f0*/  FSEL R103, R87, -INF , !P4 ;  /* 0xff80000057677808 */ /* 0x000fc40006000000 */
[----:B------:R-:W-:Y:S01]  /*4100*/  ISETP.GE.AND P4, PT, R13, R129, PT ;  /* 0x000000810d00720c */ /* 0x000fe20003f86270 */
[----:B------:R-:W-:Y:S01]  /*4110*/  VIADD R13, R2, 0x39 ;  /* 0x00000039020d7836 */ /* 0x000fe20000000000 */
[----:B------:R-:W-:Y:S01]  /*4120*/  FMNMX.FTZ R15, R24, R10, !PT ;  /* 0x0000000a180f7209 */ /* 0x000fe20007810000 */
[----:B------:R-:W-:Y:S01]  /*4130*/  LDSM.16.MT88.4 R84, [R154+0x6000] ;  /* 0x006000009a54783b */ /* 0x000fe20000004200 */
        /* <DEDUP_REMOVED lines=16> */
[----:B------:R-:W-:Y:S02]  /*4240*/  FMNMX.FTZ R15, R8, R15, !PT ;  /* 0x0000000f080f7209 */ /* 0x000fe40007810000 */
[----:B------:R-:W-:Y:S02]  /*4250*/  FSEL R119, R58, -INF , !P5 ;  /* 0xff8000003a777808 */ /* 0x000fe40006800000 */
[----:B------:R-:W-:Y:S02]  /*4260*/  FSEL R114, R57, -INF , !P2 ;  /* 0xff80000039727808 */ /* 0x000fe40005000000 */
[----:B------:R-:W-:-:S02]  /*4270*/  FSEL R117, R63, -INF , !P1 ;  /* 0xff8000003f757808 */ /* 0x000fc40004800000 */
[CC--:B------:R-:W-:Y:S02]  /*4280*/  ISETP.GE.AND P5, PT, R13.reuse, R130.reuse, PT ;  /* 0x000000820d00720c */ /* 0x0c0fe40003fa6270 */
[----:B------:R-:W-:Y:S01]  /*4290*/  ISETP.GE.AND P2, PT, R13, R129, PT ;  /* 0x000000810d00720c */ /* 0x000fe20003f46270 */
[----:B------:R-:W-:Y:S01]  /*42a0*/  VIADD R13, R2, 0x50 ;  /* 0x00000050020d7836 */ /* 0x000fe20000000000 */
[----:B------:R-:W-:Y:S02]  /*42b0*/  ISETP.GE.AND P1, PT, R14, R130, PT ;  /* 0x000000820e00720c */ /* 0x000fe40003f26270 */
[----:B------:R-:W-:Y:S02]  /*42c0*/  FSEL R27, R27, -INF , !P6 ;  /* 0xff8000001b1b7808 */ /* 0x000fe40007000000 */
[----:B------:R-:W-:Y:S02]  /*42d0*/  FMNMX.FTZ R15, R12, R15, !PT ;  /* 0x0000000f0c0f7209 */ /* 0x000fe40007810000 */
[----:B------:R-:W-:-:S02]  /*42e0*/  ISETP.GE.AND P6, PT, R2, R129, PT ;  /* 0x000000810200720c */ /* 0x000fc40003fc6270 */
[----:B------:R-:W-:Y:S02]  /*42f0*/  FSEL R133, R59, -INF , !P4 ;  /* 0xff8000003b857808 */ /* 0x000fe40006000000 */
[----:B------:R-:W-:Y:S02]  /*4300*/  FSEL R118, R52, -INF , !P1 ;  /* 0xff80000034767808 */ /* 0x000fe40004800000 */
[C---:B------:R-:W-:Y:S02]  /*4310*/  ISETP.GE.AND P4, PT, R13.reuse, R130, PT ;  /* 0x000000820d00720c */ /* 0x040fe40003f86270 */
[----:B------:R-:W-:Y:S02]  /*4320*/  FMNMX.FTZ R15, R6, R15, !PT ;  /* 0x0000000f060f7209 */ /* 0x000fe40007810000 */
[----:B------:R-:W-:Y:S02]  /*4330*/  ISETP.GE.AND P1, PT, R13, R129, PT ;  /* 0x000000810d00720c */ /* 0x000fe40003f26270 */
[----:B------:R-:W-:-:S02]  /*4340*/  FSEL R112, R56, -INF , !P3 ;  /* 0xff80000038707808 */ /* 0x000fc40005800000 */
[----:B------:R-:W-:Y:S02]  /*4350*/  FSEL R13, R26, -INF , !P6 ;  /* 0xff8000001a0d7808 */ /* 0x000fe40007000000 */
[----:B------:R-:W-:Y:S01]  /*4360*/  ISETP.GE.AND P3, PT, R14, R129, PT ;  /* 0x000000810e00720c */ /* 0x000fe20003f66270 */
[----:B------:R-:W-:Y:S01]  /*4370*/  VIADD R14, R2, 0x51 ;  /* 0x00000051020e7836 */ /* 0x000fe20000000000 */
[----:B------:R-:W-:Y:S02]  /*4380*/  FMNMX.FTZ R15, R136, R15, !PT ;  /* 0x0000000f880f7209 */ /* 0x000fe40007810000 */
[----:B------:R-:W-:Y:S02]  /*4390*/  FMNMX.FTZ R18, R13, R27, !PT ;  /* 0x0000001b0d127209 */ /* 0x000fe40007810000 */
[----:B------:R-:W-:Y:S02]  /*43a0*/  FSEL R135, R54, -INF , !P3 ;  /* 0xff80000036877808 */ /* 0x000fe40005800000 */
[----:B------:R-:W-:-:S02]  /*43b0*/  ISETP.GE.AND P6, PT, R14, R130, PT ;  /* 0x000000820e00720c */ /* 0x000fc40003fc6270 */
[----:B------:R-:W-:Y:S02]  /*43c0*/  FMNMX.FTZ R15, R138, R15, !PT ;  /* 0x0000000f8a0f7209 */ /* 0x000fe40007810000 */
[----:B------:R-:W-:Y:S02]  /*43d0*/  ISETP.GE.AND P3, PT, R14, R129, PT ;  /* 0x000000810e00720c */ /* 0x000fe40003f66270 */
[----:B------:R-:W-:Y:S02]  /*43e0*/  FMNMX.FTZ R14, R11, R18, !PT ;  /* 0x000000120b0e7209 */ /* 0x000fe40007810000 */
[----:B------:R-:W-:Y:S02]  /*43f0*/  FMNMX.FTZ R15, R140, R15, !PT ;  /* 0x0000000f8c0f7209 */ /* 0x000fe40007810000 */
        /* <DEDUP_REMOVED lines=8> */
[----:B------:R-:W-:-:S02]  /*4480*/  FSEL R100, R72, -INF , !P4 ;  /* 0xff80000048647808 */ /* 0x000fc40006000000 */
[----:B------:R-:W-:Y:S02]  /*4490*/  FSEL R101, R74, -INF , !P1 ;  /* 0xff8000004a657808 */ /* 0x000fe40004800000 */
[----:B------:R-:W-:Y:S02]  /*44a0*/  ISETP.GE.AND P4, PT, R14, R130, PT ;  /* 0x000000820e00720c */ /* 0x000fe40003f86270 */
[----:B------:R-:W-:Y:S02]  /*44b0*/  FMNMX.FTZ R15, R116, R15, !PT ;  /* 0x0000000f740f7209 */ /* 0x000fe40007810000 */
[----:B------:R-:W-:Y:S02]  /*44c0*/  ISETP.GE.AND P1, PT, R14, R129, PT ;  /* 0x000000810e00720c */ /* 0x000fe40003f26270 */
[----:B------:R-:W-:Y:S01]  /*44d0*/  FMNMX.FTZ R14, R21, R18, !PT ;  /* 0x00000012150e7209 */ /* 0x000fe20007810000 */
[----:B------:R-:W-:Y:S01]  /*44e0*/  VIADD R18, R2, 0x69 ;  /* 0x0000006902127836 */ /* 0x000fe20000000000 */
[----:B------:R-:W-:-:S02]  /*44f0*/  FMNMX.FTZ R15, R134, R15, !PT ;  /* 0x0000000f860f7209 */ /* 0x000fc40007810000 */
[----:B------:R-:W-:Y:S02]  /*4500*/  FMNMX.FTZ R14, R109, R14, !PT ;  /* 0x0000000e6d0e7209 */ /* 0x000fe40007810000 */
[----:B------:R-:W-:Y:S02]  /*4510*/  FMNMX.FTZ R15, R112, R15, !PT ;  /* 0x0000000f700f7209 */ /* 0x000fe40007810000 */
[----:B------:R-:W-:Y:S01]  /*4520*/  FMNMX.FTZ R26, R137, R14, !PT ;  /* 0x0000000e891a7209 */ /* 0x000fe20007810000 */
[----:B------:R-:W-:Y:S01]  /*4530*/  VIADD R14, R2, 0x78 ;  /* 0x00000078020e7836 */ /* 0x000fe20000000000 */
[----:B------:R-:W-:Y:S01]  /*4540*/  FMNMX.FTZ R37, R114, R15, !PT ;  /* 0x0000000f72257209 */ /* 0x000fe20007810000 */
[----:B------:R-:W-:Y:S01]  /*4550*/  VIADD R15, R2, 0x71 ;  /* 0x00000071020f7836 */ /* 0x000fe20000000000 */
[----:B------:R-:W-:Y:S02]  /*4560*/  FMNMX.FTZ R26, R139, R26, !PT ;  /* 0x0000001a8b1a7209 */ /* 0x000fe40007810000 */
[----:B------:R-:W-:-:S02]  /*4570*/  FSEL R132, R53, -INF , !P5 ;  /* 0xff80000035847808 */ /* 0x000fc40006800000 */
[----:B------:R-:W-:Y:S02]  /*4580*/  FMNMX.FTZ R37, R118, R37, !PT ;  /* 0x0000002576257209 */ /* 0x000fe40007810000 */
[----:B------:R-:W-:Y:S02]  /*4590*/  FMNMX.FTZ R26, R103, R26, !PT ;  /* 0x0000001a671a7209 */ /* 0x000fe40007810000 */
[----:B------:R-:W-:Y:S02]  /*45a0*/  FMNMX.FTZ R37, R132, R37, !PT ;  /* 0x0000002584257209 */ /* 0x000fe40007810000 */
[----:B------:R-:W-:Y:S02]  /*45b0*/  FMNMX.FTZ R26, R107, R26, !PT ;  /* 0x0000001a6b1a7209 */ /* 0x000fe40007810000 */
[----:B------:R-:W-:Y:S02]  /*45c0*/  ISETP.GE.AND P5, PT, R17, R130, PT ;  /* 0x000000821100720c */ /* 0x000fe40003fa6270 */
[----:B------:R-:W-:-:S02]  /*45d0*/  FSEL R106, R73, -INF , !P6 ;  /* 0xff800000496a7808 */ /* 0x000fc40007000000 */
[----:B------:R-:W-:Y:S02]  /*45e0*/  FMNMX.FTZ R37, R100, R37, !PT ;  /* 0x0000002564257209 */ /* 0x000fe40007810000 */
[----:B------:R-:W-:Y:S02]  /*45f0*/  FSEL R115, R55, -INF , !P2 ;  /* 0xff80000037737808 */ /* 0x000fe40005000000 */
[----:B------:R-:W-:Y:S02]  /*4600*/  FMNMX.FTZ R26, R111, R26, !PT ;  /* 0x0000001a6f1a7209 */ /* 0x000fe40007810000 */
        /* <DEDUP_REMOVED lines=69> */
[----:B------:R-:W-:-:S04]  /*4a60*/  FMNMX.FTZ R18, R29, R18, !PT ;  /* 0x000000121d127209 */ /* 0x000fc80007810000 */
[----:B------:R-:W-:Y:S02]  /*4a70*/  FMNMX.FTZ R18, R25, R18, !PT ;  /* 0x0000001219127209 */ /* 0x000fe40007810000 */
[----:B-1----:R-:W-:-:S03]  /*4a80*/  FMNMX.FTZ R37, R26, R37, !PT ;  /* 0x000000251a257209 */ /* 0x002fc60007810000 */
[----:B------:R-:W1:Y:S04]  /*4a90*/  SHFL.BFLY PT, R15, R18, 0x2, 0x1f ;  /* 0x0c401f00120f7f89 */ /* 0x000e6800000e0000 */
[----:B------:R-:W2:Y:S01]  /*4aa0*/  SHFL.BFLY PT, R2, R37, 0x1, 0x1f ;  /* 0x0c201f0025027f89 */ /* 0x000ea200000e0000 */
[----:B-1----:R-:W-:Y:S02]  /*4ab0*/  FMNMX.FTZ R15, R18, R15, !PT ;  /* 0x0000000f120f7209 */ /* 0x002fe40007810000 */
[----:B--2---:R-:W-:-:S03]  /*4ac0*/  FMNMX.FTZ R2, R37, R2, !PT ;  /* 0x0000000225027209 */ /* 0x004fc60007810000 */
        /* <DEDUP_REMOVED lines=25> */
[----:B------:R-:W-:Y:S01]  /*4c60*/  FFMA.FTZ R179, R40, UR6, -R43 ;  /* 0x0000000628b37c23 */ /* 0x000fe2000801082b */
[----:B------:R-:W-:-:S02]  /*4c70*/  ISETP.GE.AND P1, PT, R126, 0x2, PT ;  /* 0x000000027e00780c */ /* 0x000fc40003f26270 */
[----:B------:R-:W1:Y:S01]  /*4c80*/  MUFU.EX2 R49, R49 ;  /* 0x0000003100317308 */ /* 0x000e620000000800 */
[--C-:B------:R-:W-:Y:S01]  /*4c90*/  FFMA.FTZ R51, R27, UR6, -R24.reuse ;  /* 0x000000061b337c23 */ /* 0x100fe20008010818 */
[--C-:B------:R-:W-:Y:S01]  /*4ca0*/  FFMA.FTZ R32, R7, UR6, -R24.reuse ;  /* 0x0000000607207c23 */ /* 0x100fe20008010818 */
[--C-:B------:R-:W-:Y:S01]  /*4cb0*/  FFMA.FTZ R27, R6, UR6, -R43.reuse ;  /* 0x00000006061b7c23 */ /* 0x100fe2000801082b */
[--C-:B------:R-:W-:Y:S01]  /*4cc0*/  FFMA.FTZ R58, R13, UR6, -R24.reuse ;  /* 0x000000060d3a7c23 */ /* 0x100fe20008010818 */
[--C-:B------:R-:W-:Y:S01]  /*4cd0*/  FFMA.FTZ R45, R11, UR6, -R24.reuse ;  /* 0x000000060b2d7c23 */ /* 0x100fe20008010818 */
[----:B------:R-:W2:Y:S01]  /*4ce0*/  LDSM.16.MT88.4 R4, [R152+0x6000] ;  /* 0x006000009804783b */ /* 0x000ea20000004200 */
[--C-:B------:R-:W-:Y:S01]  /*4cf0*/  FFMA.FTZ R34, R9, UR6, -R24.reuse ;  /* 0x0000000609227c23 */ /* 0x100fe20008010818 */
[----:B------:R-:W3:Y:S01]  /*4d00*/  MUFU.EX2 R54, R54 ;  /* 0x0000003600367308 */ /* 0x000ee20000000800 */
[--C-:B------:R-:W-:Y:S01]  /*4d10*/  FFMA.FTZ R26, R23, UR6, -R24.reuse ;  /* 0x00000006171a7c23 */ /* 0x100fe20008010818 */
[----:B------:R-:W4:Y:S01]  /*4d20*/  LDSM.16.MT88.4 R8, [R153+0x6800] ;  /* 0x006800009908783b */ /* 0x000f220000004200 */
[--C-:B------:R-:W-:Y:S01]  /*4d30*/  FFMA.FTZ R3, R21, UR6, -R24.reuse ;  /* 0x0000000615037c23 */ /* 0x100fe20008010818 */
[--C-:B------:R-:W-:Y:S01]  /*4d40*/  FFMA.FTZ R31, R19, UR6, -R24.reuse ;  /* 0x00000006131f7c23 */ /* 0x100fe20008010818 */
[--C-:B------:R-:W-:Y:S01]  /*4d50*/  FFMA.FTZ R60, R109, UR6, -R24.reuse ;  /* 0x000000066d3c7c23 */ /* 0x100fe20008010818 */
[----:B------:R-:W5:Y:S01]  /*4d60*/  LDSM.16.MT88.4 R12, [R154+0x6800] ;  /* 0x006800009a0c783b */ /* 0x000f620000004200 */
[--C-:B------:R-:W-:Y:S01]  /*4d70*/  FFMA.FTZ R57, R137, UR6, -R24.reuse ;  /* 0x0000000689397c23 */ /* 0x100fe20008010818 */
[----:B------:R-:W-:Y:S01]  /*4d80*/  MUFU.EX2 R58, R58 ;  /* 0x0000003a003a7308 */ /* 0x000fe20000000800 */
[----:B-1----:R-:W-:Y:S01]  /*4d90*/  F2FP.F16.F32.PACK_AB R76, R49, R56 ;  /* 0x00000038314c723e */ /* 0x002fe200000000ff */
[----:B------:R-:W1:Y:S01]  /*4da0*/  LDSM.16.MT88.4 R20, [R152+0x6800] ;  /* 0x006800009814783b */ /* 0x000e620000004200 */
[--C-:B------:R-:W-:Y:S01]  /*4db0*/  FFMA.FTZ R63, R139, UR6, -R24.reuse ;  /* 0x000000068b3f7c23 */ /* 0x100fe20008010818 */
[--C-:B------:R-:W-:Y:S01]  /*4dc0*/  FFMA.FTZ R42, R103, UR6, -R24.reuse ;  /* 0x00000006672a7c23 */ /* 0x100fe20008010818 */
[--C-:B------:R-:W-:Y:S01]  /*4dd0*/  FFMA.FTZ R109, R102, UR6, -R43.reuse ;  /* 0x00000006666d7c23 */ /* 0x100fe2000801082b */
[----:B------:R-:W1:Y:S01]  /*4de0*/  LDSM.16.MT88.4 R16, [R156+0x6800] ;  /* 0x006800009c10783b */ /* 0x000e620000004200 */
        /* <DEDUP_REMOVED lines=21> */
[----:B------:R-:W-:Y:S01]  /*4f40*/  FFMA.FTZ R100, R110, UR6, -R43 ;  /* 0x000000066e647c23 */ /* 0x000fe2000801082b */
[--C-:B------:R-:W-:Y:S01]  /*4f50*/  FFMA.FTZ R101, R105, UR6, -R24.reuse ;  /* 0x0000000669657c23 */ /* 0x100fe20008010818 */
[----:B------:R-:W-:Y:S01]  /*4f60*/  FFMA.FTZ R113, R113, UR6, -R24 ;  /* 0x0000000671717c23 */ /* 0x000fe20008010818 */
[----:B------:R-:W-:Y:S01]  /*4f70*/  FADD.FTZ R49, R56, R49 ;  /* 0x0000003138317221 */ /* 0x000fe20000010000 */
[----:B------:R-:W-:Y:S01]  /*4f80*/  MUFU.EX2 R37, R37 ;  /* 0x0000002500257308 */ /* 0x000fe20000000800 */
[----:B------:R-:W-:-:S02]  /*4f90*/  FADD.FTZ R58, R58, R51 ;  /* 0x000000333a3a7221 */ /* 0x000fc40000010000 */
[----:B------:R-:W-:Y:S01]  /*4fa0*/  FADD.FTZ R54, R54, R49 ;  /* 0x0000003136367221 */ /* 0x000fe20000010000 */
[--C-:B------:R-:W-:Y:S01]  /*4fb0*/  FFMA.FTZ R49, R36, UR6, -R43.reuse ;  /* 0x0000000624317c23 */ /* 0x100fe2000801082b */
[--C-:B------:R-:W-:Y:S01]  /*4fc0*/  FFMA.FTZ R36, R38, UR6, -R43.reuse ;  /* 0x0000000626247c23 */ /* 0x100fe2000801082b */
[----:B------:R-:W-:Y:S01]  /*4fd0*/  FFMA.FTZ R38, R39, UR6, -R43 ;  /* 0x0000000627267c23 */ /* 0x000fe2000801082b */
[----:B------:R-:W-:Y:S01]  /*4fe0*/  FADD.FTZ R40, R41, R54 ;  /* 0x0000003629287221 */ /* 0x000fe20000010000 */
[----:B------:R-:W2:Y:S01]  /*4ff0*/  MUFU.EX2 R28, R28 ;  /* 0x0000001c001c7308 */ /* 0x000ea20000000800 */
[C---:B---3--:R-:W-:Y:S01]  /*5000*/  F2FP.F16.F32.PACK_AB R79, R32.reuse, R45 ;  /* 0x0000002d204f723e */ /* 0x048fe200000000ff */
[----:B------:R-:W-:Y:S01]  /*5010*/  FADD.FTZ R45, R45, R58 ;  /* 0x0000003a2d2d7221 */ /* 0x000fe20000010000 */
[--C-:B------:R-:W-:Y:S01]  /*5020*/  FFMA.FTZ R41, R33, UR6, -R24.reuse ;  /* 0x0000000621297c23 */ /* 0x100fe20008010818 */
[----:B------:R-:W-:Y:S02]  /*5030*/  FFMA.FTZ R33, R35, UR6, -R24 ;  /* 0x0000000623217c23 */ /* 0x000fe40008010818 */
[----:B------:R-:W-:-:S02]  /*5040*/  FADD.FTZ R45, R32, R45 ;  /* 0x0000002d202d7221 */ /* 0x000fc40000010000 */
[C---:B------:R-:W-:Y:S01]  /*5050*/  HMMA.16816.F32 R80, R76.reuse, R68, RZ ;  /* 0x000000444c50723c */ /* 0x040fe200000018ff */
[----:B------:R-:W-:Y:S05]  /*5060*/  MUFU.EX2 R30, R30 ;  /* 0x0000001e001e7308 */ /* 0x000fea0000000800 */
[C---:B------:R-:W-:Y:S03]  /*5070*/  HMMA.16816.F32 R68, R76.reuse, R70, RZ ;  /* 0x000000464c44723c */ /* 0x040fe600000018ff */
[----:B------:R-:W-:Y:S03]  /*5080*/  MUFU.EX2 R27, R27 ;  /* 0x0000001b001b7308 */ /* 0x000fe60000000800 */
[C---:B------:R-:W-:Y:S05]  /*5090*/  HMMA.16816.F32 R88, R76.reuse, R84, RZ ;  /* 0x000000544c58723c */ /* 0x040fea00000018ff */
[----:B------:R-:W-:Y:S01]  /*50a0*/  MUFU.EX2 R34, R34 ;  /* 0x0000002200227308 */ /* 0x000fe20000000800 */
[C---:B------:R-:W-:Y:S06]  /*50b0*/  HMMA.16816.F32 R96, R76.reuse, R92, RZ ;  /* 0x0000005c4c60723c */ /* 0x040fec00000018ff */
[C---:B------:R-:W-:Y:S01]  /*50c0*/  HMMA.16816.F32 R84, R76.reuse, R86, RZ ;  /* 0x000000564c54723c */ /* 0x040fe200000018ff */
[----:B------:R-:W3:Y:S05]  /*50d0*/  MUFU.EX2 R31, R31 ;  /* 0x0000001f001f7308 */ /* 0x000eea0000000800 */
[C---:B------:R-:W-:Y:S03]  /*50e0*/  HMMA.16816.F32 R92, R76.reuse, R94, RZ ;  /* 0x0000005e4c5c723c */ /* 0x040fe600000018ff */
[----:B------:R-:W-:Y:S03]  /*50f0*/  MUFU.EX2 R26, R26 ;  /* 0x0000001a001a7308 */ /* 0x000fe60000000800 */
[C---:B------:R-:W-:Y:S05]  /*5100*/  HMMA.16816.F32 R72, R76.reuse, R4, RZ ;  /* 0x000000044c48723c */ /* 0x040fea00000018ff */
[----:B------:R-:W4:Y:S01]  /*5110*/  MUFU.EX2 R3, R3 ;  /* 0x0000000300037308 */ /* 0x000f220000000800 */
[----:B------:R-:W-:Y:S01]  /*5120*/  HMMA.16816.F32 R76, R76, R6, RZ ;  /* 0x000000064c4c723c */ /* 0x000fe200000018ff */
[----:B--2---:R-:W-:Y:S01]  /*5130*/  F2FP.F16.F32.PACK_AB R4, R28, R37 ;  /* 0x000000251c04723e */ /* 0x004fe200000000ff */
[----:B------:R-:W-:Y:S01]  /*5140*/  FADD.FTZ R37, R37, R40 ;  /* 0x0000002825257221 */ /* 0x000fe20000010000 */
[----:B---3--:R-:W-:Y:S01]  /*5150*/  F2FP.F16.F32.PACK_AB R5, R31, R34 ;  /* 0x000000221f05723e */ /* 0x008fe200000000ff */
[----:B------:R-:W-:-:S02]  /*5160*/  FADD.FTZ R34, R34, R45 ;  /* 0x0000002d22227221 */ /* 0x000fc40000010000 */
[----:B------:R-:W-:Y:S01]  /*5170*/  FADD.FTZ R37, R28, R37 ;  /* 0x000000251c257221 */ /* 0x000fe20000010000 */
[----:B------:R-:W-:Y:S01]  /*5180*/  F2FP.F16.F32.PACK_AB R6, R27, R30 ;  /* 0x0000001e1b06723e */ /* 0x000fe200000000ff */
[----:B------:R-:W-:Y:S01]  /*5190*/  MUFU.EX2 R62, R62 ;  /* 0x0000003e003e7308 */ /* 0x000fe20000000800 */
[----:B------:R-:W-:Y:S01]  /*51a0*/  FADD.FTZ R31, R31, R34 ;  /* 0x000000221f1f7221 */ /* 0x000fe20000010000 */
[----:B------:R-:W-:Y:S01]  /*51b0*/  FADD.FTZ R30, R30, R37 ;  /* 0x000000251e1e7221 */ /* 0x000fe20000010000 */
[----:B------:R-:W-:-:S03]  /*51c0*/  FFMA.FTZ R28, R29, UR6, -R24 ;  /* 0x000000061d1c7c23 */ /* 0x000fc60008010818 */
[----:B------:R-:W-:Y:S01]  /*51d0*/  FADD.FTZ R27, R27, R30 ;  /* 0x0000001e1b1b7221 */ /* 0x000fe20000010000 */
[----:B----4-:R-:W-:Y:S01]  /*51e0*/  F2FP.F16.F32.PACK_AB R7, R3, R26 ;  /* 0x0000001a0307723e */ /* 0x010fe200000000ff */
[----:B------:R-:W2:Y:S01]  /*51f0*/  MUFU.EX2 R61, R61 ;  /* 0x0000003d003d7308 */ /* 0x000ea20000000800 */
[----:B------:R-:W-:-:S05]  /*5200*/  FADD.FTZ R26, R26, R31 ;  /* 0x0000001f1a1a7221 */ /* 0x000fca0000010000 */
[C---:B------:R-:W-:Y:S02]  /*5210*/  HMMA.16816.F32 R80, R4.reuse, R8, R80 ;  /* 0x000000080450723c */ /* 0x040fe40000001850 */
[----:B------:R-:W-:Y:S04]  /*5220*/  MUFU.EX2 R59, R59 ;  /* 0x0000003b003b7308 */ /* 0x000fe80000000800 */
[C---:B------:R-:W-:Y:S01]  /*5230*/  HMMA.16816.F32 R68, R4.reuse, R10, R68 ;  /* 0x0000000a0444723c */ /* 0x040fe20000001844 */
[----:B------:R-:W3:Y:S03]  /*5240*/  LDSM.16.MT88.4 R8, [R153+0x7000] ;  /* 0x007000009908783b */ /* 0x000ee60000004200 */
[----:B------:R-:W4:Y:S02]  /*5250*/  MUFU.EX2 R46, R46 ;  /* 0x0000002e002e7308 */ /* 0x000f240000000800 */
[C---:B-----5:R-:W-:Y:S06]  /*5260*/  HMMA.16816.F32 R88, R4.reuse, R12, R88 ;  /* 0x0000000c0458723c */ /* 0x060fec0000001858 */
[C---:B------:R-:W-:Y:S01]  /*5270*/  HMMA.16816.F32 R84, R4.reuse, R14, R84 ;  /* 0x0000000e0454723c */ /* 0x040fe20000001854 */
[----:B------:R-:W5:Y:S01]  /*5280*/  LDSM.16.MT88.4 R12, [R154+0x7000] ;  /* 0x007000009a0c783b */ /* 0x000f620000004200 */
[----:B------:R-:W-:Y:S04]  /*5290*/  MUFU.EX2 R60, R60 ;  /* 0x0000003c003c7308 */ /* 0x000fe80000000800 */
[C---:B-1----:R-:W-:Y:S04]  /*52a0*/  HMMA.16816.F32 R72, R4.reuse, R20, R72 ;  /* 0x000000140448723c */ /* 0x042fe80000001848 */
[----:B------:R-:W1:Y:S02]  /*52b0*/  MUFU.EX2 R57, R57 ;  /* 0x0000003900397308 */ /* 0x000e640000000800 */
[C---:B------:R-:W-:Y:S01]  /*52c0*/  HMMA.16816.F32 R76, R4.reuse, R22, R76 ;  /* 0x00000016044c723c */ /* 0x040fe2000000184c */
[----:B------:R-:W5:Y:S05]  /*52d0*/  LDSM.16.MT88.4 R20, [R152+0x7000] ;  /* 0x007000009814783b */ /* 0x000f6a0000004200 */
[----:B------:R-:W-:Y:S01]  /*52e0*/  MUFU.EX2 R63, R63 ;  /* 0x0000003f003f7308 */ /* 0x000fe20000000800 */
[C---:B------:R-:W-:Y:S06]  /*52f0*/  HMMA.16816.F32 R96, R4.reuse, R16, R96 ;  /* 0x000000100460723c */ /* 0x040fec0000001860 */
[----:B------:R-:W-:Y:S01]  /*5300*/  HMMA.16816.F32 R92, R4, R18, R92 ;  /* 0x00000012045c723c */ /* 0x000fe2000000185c */
[----:B------:R-:W3:Y:S01]  /*5310*/  MUFU.EX2 R42, R42 ;  /* 0x0000002a002a7308 */ /* 0x000ee20000000800 */
[----:B------:R-:W5:Y:S05]  /*5320*/  LDSM.16.MT88.4 R16, [R156+0x7000] ;  /* 0x007000009c10783b */ /* 0x000f6a0000004200 */
[----:B--2---:R-:W-:Y:S01]  /*5330*/  F2FP.F16.F32.PACK_AB R4, R61, R62 ;  /* 0x0000003e3d04723e */ /* 0x004fe200000000ff */
[----:B------:R-:W-:Y:S01]  /*5340*/  FADD.FTZ R62, R62, R27 ;  /* 0x0000001b3e3e7221 */ /* 0x000fe20000010000 */
[----:B----4-:R-:W-:Y:S01]  /*5350*/  F2FP.F16.F32.PACK_AB R6, R46, R59 ;  /* 0x0000003b2e06723e */ /* 0x010fe200000000ff */
[----:B------:R-:W-:Y:S01]  /*5360*/  MUFU.EX2 R109, R109 ;  /* 0x0000006d006d7308 */ /* 0x000fe20000000800 */
[----:B-1----:R-:W-:Y:S01]  /*5370*/  F2FP.F16.F32.PACK_AB R5, R57, R60 ;  /* 0x0000003c3905723e */ /* 0x002fe200000000ff */
[----:B------:R-:W-:-:S04]  /*5380*/  FADD.FTZ R62, R61, R62 ;  /* 0x0000003e3d3e7221 */ /* 0x000fc80000010000 */
[----:B------:R-:W-:Y:S01]  /*5390*/  FADD.FTZ R59, R59, R62 ;  /* 0x0000003e3b3b7221 */ /* 0x000fe20000010000 */
[----:B---3--:R-:W-:Y:S01]  /*53a0*/  F2FP.F16.F32.PACK_AB R7, R42, R63 ;  /* 0x0000003f2a07723e */ /* 0x008fe200000000ff */
[----:B------:R-:W1:Y:S02]  /*53b0*/  MUFU.EX2 R104, R104 ;  /* 0x0000006800687308 */ /* 0x000e640000000800 */
[----:B------:R-:W-:-:S04]  /*53c0*/  FADD.FTZ R46, R46, R59 ;  /* 0x0000003b2e2e7221 */ /* 0x000fc80000010000 */
[C---:B------:R-:W-:Y:S02]  /*53d0*/  HMMA.16816.F32 R80, R4.reuse, R8, R80 ;  /* 0x000000080450723c */ /* 0x040fe40000001850 */
[----:B------:R-:W-:Y:S04]  /*53e0*/  MUFU.EX2 R103, R103 ;  /* 0x0000006700677308 */ /* 0x000fe80000000800 */
[C---:B------:R-:W-:Y:S01]  /*53f0*/  HMMA.16816.F32 R68, R4.reuse, R10, R68 ;  /* 0x0000000a0444723c */ /* 0x040fe20000001844 */
[----:B------:R-:W2:Y:S03]  /*5400*/  LDSM.16.MT88.4 R8, [R153+0x7800] ;  /* 0x007800009908783b */ /* 0x000ea60000004200 */
[----:B------:R-:W3:Y:S02]  /*5410*/  MUFU.EX2 R64, R64 ;  /* 0x0000004000407308 */ /* 0x000ee40000000800 */
[C---:B-----5:R-:W-:Y:S06]  /*5420*/  HMMA.16816.F32 R88, R4.reuse, R12, R88 ;  /* 0x0000000c0458723c */ /* 0x060fec0000001858 */
[C---:B------:R-:W-:Y:S01]  /*5430*/  HMMA.16816.F32 R84, R4.reuse, R14, R84 ;  /* 0x0000000e0454723c */ /* 0x040fe20000001854 */
[----:B------:R-:W4:Y:S01]  /*5440*/  LDSM.16.MT88.4 R12, [R154+0x7800] ;  /* 0x007800009a0c783b */ /* 0x000f220000004200 */
[----:B------:R-:W-:Y:S04]  /*5450*/  MUFU.EX2 R107, R107 ;  /* 0x0000006b006b7308 */ /* 0x000fe80000000800 */
[C---:B------:R-:W-:Y:S04]  /*5460*/  HMMA.16816.F32 R72, R4.reuse, R20, R72 ;  /* 0x000000140448723c */ /* 0x040fe80000001848 */
[----:B------:R-:W5:Y:S02]  /*5470*/  MUFU.EX2 R102, R102 ;  /* 0x0000006600667308 */ /* 0x000f640000000800 */
[C---:B------:R-:W-:Y:S01]  /*5480*/  HMMA.16816.F32 R76, R4.reuse, R22, R76 ;  /* 0x00000016044c723c */ /* 0x040fe2000000184c */
[----:B------:R-:W4:Y:S05]  /*5490*/  LDSM.16.MT88.4 R20, [R152+0x7800] ;  /* 0x007800009814783b */ /* 0x000f2a0000004200 */
[----:B------:R-:W-:Y:S01]  /*54a0*/  MUFU.EX2 R111, R111 ;  /* 0x0000006f006f7308 */ /* 0x000fe20000000800 */
[C---:B------:R-:W-:Y:S06]  /*54b0*/  HMMA.16816.F32 R96, R4.reuse, R16, R96 ;  /* 0x000000100460723c */ /* 0x040fec0000001860 */
[----:B------:R-:W-:Y:S01]  /*54c0*/  HMMA.16816.F32 R92, R4, R18, R92 ;  /* 0x00000012045c723c */ /* 0x000fe2000000185c */
[----:B------:R-:W2:Y:S01]  /*54d0*/  MUFU.EX2 R66, R66 ;  /* 0x0000004200427308 */ /* 0x000ea20000000800 */
[----:B------:R-:W4:Y:S05]  /*54e0*/  LDSM.16.MT88.4 R16, [R156+0x7800] ;  /* 0x007800009c10783b */ /* 0x000f2a0000004200 */
[----:B-1----:R-:W-:Y:S01]  /*54f0*/  F2FP.F16.F32.PACK_AB R4, R104, R109 ;  /* 0x0000006d6804723e */ /* 0x002fe200000000ff */
[----:B------:R-:W-:Y:S01]  /*5500*/  FADD.FTZ R109, R109, R46 ;  /* 0x0000002e6d6d7221 */ /* 0x000fe20000010000 */
[----:B---3--:R-:W-:Y:S01]  /*5510*/  F2FP.F16.F32.PACK_AB R6, R64, R103 ;  /* 0x000000674006723e */ /* 0x008fe200000000ff */
[----:B------:R-:W-:Y:S01]  /*5520*/  MUFU.EX2 R131, R131 ;  /* 0x0000008300837308 */ /* 0x000fe20000000800 */
[----:B-----5:R-:W-:Y:S01]  /*5530*/  F2FP.F16.F32.PACK_AB R5, R102, R107 ;  /* 0x0000006b6605723e */ /* 0x020fe200000000ff */
        /* <DEDUP_REMOVED lines=9> */
[----:B------:R-:W3:Y:S02]  /*55d0*/  MUFU.EX2 R112, R112 ;  /* 0x0000007000707308 */ /* 0x000ee40000000800 */
[C---:B----4-:R-:W-:Y:S06]  /*55e0*/  HMMA.16816.F32 R88, R4.reuse, R12, R88 ;  /* 0x0000000c0458723c */ /* 0x050fec0000001858 */
        /* <DEDUP_REMOVED lines=33> */
[----:B------:R-:W-:Y:S01]  /*5800*/  HMMA.16816.F32 R96, R4, R16, R96 ;  /* 0x000000100460723c */ /* 0x000fe20000001860 */
[--C-:B------:R-:W-:Y:S01]  /*5810*/  FFMA.FTZ R20, R65, UR6, -R24.reuse ;  /* 0x0000000641147c23 */ /* 0x100fe20008010818 */
[----:B------:R-:W-:Y:S01]  /*5820*/  FFMA.FTZ R65, R50, UR6, -R43 ;  /* 0x0000000632417c23 */ /* 0x000fe2000801082b */
[--C-:B------:R-:W-:Y:S01]  /*5830*/  FFMA.FTZ R50, R47, UR6, -R24.reuse ;  /* 0x000000062f327c23 */ /* 0x100fe20008010818 */
[----:B------:R-:W-:-:S02]  /*5840*/  FFMA.FTZ R47, R67, UR6, -R24 ;  /* 0x00000006432f7c23 */ /* 0x000fc40008010818 */
[----:B------:R-:W-:Y:S01]  /*5850*/  MUFU.EX2 R21, R113 ;  /* 0x0000007100157308 */ /* 0x000fe20000000800 */
[C---:B------:R-:W-:Y:S01]  /*5860*/  HMMA.16816.F32 R92, R4.reuse, R18, R92 ;  /* 0x00000012045c723c */ /* 0x040fe2000000185c */
[----:B------:R-:W4:Y:S05]  /*5870*/  LDSM.16.MT88.4 R16, [R156+0x8800] ;  /* 0x008800009c10783b */ /* 0x000f2a0000004200 */
[----:B------:R-:W-:Y:S01]  /*5880*/  HMMA.16816.F32 R76, R4, R22, R76 ;  /* 0x00000016044c723c */ /* 0x000fe2000000184c */
[----:B------:R-:W2:Y:S06]  /*5890*/  MUFU.EX2 R20, R20 ;  /* 0x0000001400147308 */ /* 0x000eac0000000800 */
[----:B-1----:R-:W-:Y:S01]  /*58a0*/  F2FP.F16.F32.PACK_AB R4, R106, R135 ;  /* 0x000000876a04723e */ /* 0x002fe200000000ff */
[--C-:B------:R-:W-:Y:S01]  /*58b0*/  FFMA.FTZ R23, R48, UR6, -R43.reuse ;  /* 0x0000000630177c23 */ /* 0x100fe2000801082b */
[----:B---3--:R-:W-:Y:S01]  /*58c0*/  F2FP.F16.F32.PACK_AB R6, R100, R133 ;  /* 0x000000856406723e */ /* 0x008fe200000000ff */
[--C-:B------:R-:W-:Y:S01]  /*58d0*/  FFMA.FTZ R48, R53, UR6, -R24.reuse ;  /* 0x0000000635307c23 */ /* 0x100fe20008010818 */
[----:B-----5:R-:W-:Y:S01]  /*58e0*/  F2FP.F16.F32.PACK_AB R5, R101, R108 ;  /* 0x0000006c6505723e */ /* 0x020fe200000000ff */
[----:B------:R-:W-:Y:S01]  /*58f0*/  FFMA.FTZ R22, R52, UR6, -R43 ;  /* 0x0000000634167c23 */ /* 0x000fe2000801082b */
[--C-:B------:R-:W-:Y:S01]  /*5900*/  FFMA.FTZ R53, R55, UR6, -R24.reuse ;  /* 0x0000000637357c23 */ /* 0x100fe20008010818 */
[----:B------:R-:W-:Y:S01]  /*5910*/  MUFU.EX2 R44, R44 ;  /* 0x0000002c002c7308 */ /* 0x000fe20000000800 */
[----:B------:R-:W-:Y:S01]  /*5920*/  FFMA.FTZ R24, R25, UR6, -R24 ;  /* 0x0000000619187c23 */ /* 0x000fe20008010818 */
[----:B------:R-:W-:Y:S01]  /*5930*/  FADD.FTZ R25, R3, R26 ;  /* 0x0000001a03197221 */ /* 0x000fe20000010000 */
[----:B------:R-:W-:Y:S01]  /*5940*/  FADD.FTZ R135, R135, R112 ;  /* 0x0000007087877221 */ /* 0x000fe20000010000 */
[----:B--2---:R-:W-:-:S03]  /*5950*/  F2FP.F16.F32.PACK_AB R7, R20, R21 ;  /* 0x000000151407723e */ /* 0x004fc600000000ff */
[----:B------:R-:W-:Y:S01]  /*5960*/  FADD.FTZ R106, R106, R135 ;  /* 0x000000876a6a7221 */ /* 0x000fe20000010000 */
[----:B------:R-:W1:Y:S03]  /*5970*/  MUFU.EX2 R23, R23 ;  /* 0x0000001700177308 */ /* 0x000e660000000800 */
[----:B------:R-:W-:Y:S01]  /*5980*/  HMMA.16816.F32 R88, R4, R8, R88 ;  /* 0x000000080458723c */ /* 0x000fe20000001858 */
[----:B------:R-:W-:-:S04]  /*5990*/  FADD.FTZ R133, R133, R106 ;  /* 0x0000006a85857221 */ /* 0x000fc80000010000 */
[----:B------:R-:W-:Y:S01]  /*59a0*/  MUFU.EX2 R65, R65 ;  /* 0x0000004100417308 */ /* 0x000fe20000000800 */
[----:B------:R-:W-:Y:S01]  /*59b0*/  HMMA.16816.F32 R84, R4, R10, R84 ;  /* 0x0000000a0454723c */ /* 0x000fe20000001854 */
[----:B------:R-:W2:Y:S01]  /*59c0*/  LDSM.16.MT88.4 R8, [R152+0x8800] ;  /* 0x008800009808783b */ /* 0x000ea20000004200 */
[----:B------:R-:W-:-:S04]  /*59d0*/  FADD.FTZ R133, R100, R133 ;  /* 0x0000008564857221 */ /* 0x000fc80000010000 */
[C---:B----4-:R-:W-:Y:S01]  /*59e0*/  HMMA.16816.F32 R80, R4.reuse, R12, R80 ;  /* 0x0000000c0450723c */ /* 0x050fe20000001850 */
[----:B------:R-:W3:Y:S05]  /*59f0*/  MUFU.EX2 R22, R22 ;  /* 0x0000001600167308 */ /* 0x000eea0000000800 */
[C---:B------:R-:W-:Y:S01]  /*5a00*/  HMMA.16816.F32 R68, R4.reuse, R14, R68 ;  /* 0x0000000e0444723c */ /* 0x040fe20000001844 */
[----:B------:R-:W4:Y:S02]  /*5a10*/  LDSM.16.MT88.4 R12, [R156+0x9000] ;  /* 0x009000009c0c783b */ /* 0x000f240000004200 */
[----:B------:R-:W-:Y:S03]  /*5a20*/  MUFU.EX2 R48, R48 ;  /* 0x0000003000307308 */ /* 0x000fe60000000800 */
[C---:B------:R-:W-:Y:S05]  /*5a30*/  HMMA.16816.F32 R96, R4.reuse, R16, R96 ;  /* 0x000000100460723c */ /* 0x040fea0000001860 */
[----:B------:R-:W5:Y:S01]  /*5a40*/  MUFU.EX2 R53, R53 ;  /* 0x0000003500357308 */ /* 0x000f620000000800 */
[C---:B------:R-:W-:Y:S01]  /*5a50*/  HMMA.16816.F32 R92, R4.reuse, R18, R92 ;  /* 0x00000012045c723c */ /* 0x040fe2000000185c */
[----:B------:R-:W4:Y:S06]  /*5a60*/  LDSM.16.MT88.4 R16, [R153+0x9000] ;  /* 0x009000009910783b */ /* 0x000f2c0000004200 */
[----:B------:R-:W-:Y:S08]  /*5a70*/  MUFU.EX2 R50, R50 ;  /* 0x0000003200327308 */ /* 0x000ff00000000800 */
[----:B------:R-:W5:Y:S01]  /*5a80*/  MUFU.EX2 R47, R47 ;  /* 0x0000002f002f7308 */ /* 0x000f620000000800 */
[C---:B--2---:R-:W-:Y:S06]  /*5a90*/  HMMA.16816.F32 R72, R4.reuse, R8, R72 ;  /* 0x000000080448723c */ /* 0x044fec0000001848 */
[----:B------:R-:W-:Y:S01]  /*5aa0*/  HMMA.16816.F32 R76, R4, R10, R76 ;  /* 0x0000000a044c723c */ /* 0x000fe2000000184c */
[----:B------:R-:W2:Y:S01]  /*5ab0*/  LDSM.16.MT88.4 R8, [R154+0x9000] ;  /* 0x009000009a08783b */ /* 0x000ea20000004200 */
[----:B------:R-:W-:Y:S05]  /*5ac0*/  MUFU.EX2 R39, R49 ;  /* 0x0000003100277308 */ /* 0x000fea0000000800 */
[----:B-1----:R-:W-:Y:S01]  /*5ad0*/  F2FP.F16.F32.PACK_AB R4, R23, R44 ;  /* 0x0000002c1704723e */ /* 0x002fe200000000ff */
[----:B------:R-:W-:Y:S01]  /*5ae0*/  FADD.FTZ R44, R44, R133 ;  /* 0x000000852c2c7221 */ /* 0x000fe20000010000 */
[----:B---3--:R-:W-:Y:S01]  /*5af0*/  F2FP.F16.F32.PACK_AB R6, R22, R65 ;  /* 0x000000411606723e */ /* 0x008fe200000000ff */
[----:B------:R-:W1:Y:S01]  /*5b00*/  MUFU.EX2 R36, R36 ;  /* 0x0000002400247308 */ /* 0x000e620000000800 */
[----:B-----5:R-:W-:Y:S01]  /*5b10*/  F2FP.F16.F32.PACK_AB R5, R53, R48 ;  /* 0x000000303505723e */ /* 0x020fe200000000ff */
[----:B------:R-:W-:Y:S01]  /*5b20*/  FADD.FTZ R44, R23, R44 ;  /* 0x0000002c172c7221 */ /* 0x000fe20000010000 */
[----:B------:R-:W-:-:S03]  /*5b30*/  F2FP.F16.F32.PACK_AB R7, R47, R50 ;  /* 0x000000322f07723e */ /* 0x000fc600000000ff */
[----:B------:R-:W-:Y:S02]  /*5b40*/  FADD.FTZ R65, R65, R44 ;  /* 0x0000002c41417221 */ /* 0x000fe40000010000 */
[----:B------:R-:W-:Y:S02]  /*5b50*/  MUFU.EX2 R38, R38 ;  /* 0x0000002600267308 */ /* 0x000fe40000000800 */
[----:B----4-:R-:W-:Y:S01]  /*5b60*/  HMMA.16816.F32 R96, R4, R12, R96 ;  /* 0x0000000c0460723c */ /* 0x010fe20000001860 */
[----:B------:R-:W-:-:S05]  /*5b70*/  FADD.FTZ R22, R22, R65 ;  /* 0x0000004116167221 */ /* 0x000fca0000010000 */
[C---:B------:R-:W-:Y:S01]  /*5b80*/  HMMA.16816.F32 R92, R4.reuse, R14, R92 ;  /* 0x0000000e045c723c */ /* 0x040fe2000000185c */
[----:B------:R-:W3:Y:S01]  /*5b90*/  LDSM.16.MT88.4 R12, [R152+0x9000] ;  /* 0x00900000980c783b */ /* 0x000ee20000004200 */
[----:B------:R-:W4:Y:S04]  /*5ba0*/  MUFU.EX2 R179, R179 ;  /* 0x000000b300b37308 */ /* 0x000f280000000800 */
[C---:B------:R-:W-:Y:S04]  /*5bb0*/  HMMA.16816.F32 R80, R4.reuse, R16, R80 ;  /* 0x000000100450723c */ /* 0x040fe80000001850 */
[----:B------:R-:W-:Y:S02]  /*5bc0*/  MUFU.EX2 R32, R41 ;  /* 0x0000002900207308 */ /* 0x000fe40000000800 */
[C---:B------:R-:W-:Y:S01]  /*5bd0*/  HMMA.16816.F32 R68, R4.reuse, R18, R68 ;  /* 0x000000120444723c */ /* 0x040fe20000001844 */
[----:B------:R-:W-:Y:S05]  /*5be0*/  LDSM.16.MT88.4 R16, [R154+0x9800] ;  /* 0x009800009a10783b */ /* 0x000fea0000004200 */
[C---:B--2---:R-:W-:Y:S01]  /*5bf0*/  HMMA.16816.F32 R88, R4.reuse, R8, R88 ;  /* 0x000000080458723c */ /* 0x044fe20000001858 */
[----:B------:R-:W2:Y:S05]  /*5c00*/  MUFU.EX2 R33, R33 ;  /* 0x0000002100217308 */ /* 0x000eaa0000000800 */
[C---:B------:R-:W-:Y:S01]  /*5c10*/  HMMA.16816.F32 R84, R4.reuse, R10, R84 ;  /* 0x0000000a0454723c */ /* 0x040fe20000001854 */
[----:B------:R-:W5:Y:S02]  /*5c20*/  LDSM.16.MT88.4 R8, [R156+0x9800] ;  /* 0x009800009c08783b */ /* 0x000f640000004200 */
[----:B------:R-:W-:Y:S08]  /*5c30*/  MUFU.EX2 R28, R28 ;  /* 0x0000001c001c7308 */ /* 0x000ff00000000800 */
[----:B------:R-:W2:Y:S01]  /*5c40*/  MUFU.EX2 R3, R24 ;  /* 0x0000001800037308 */ /* 0x000ea20000000800 */
        /* <DEDUP_REMOVED lines=9> */
[----:B--2---:R-:W-:Y:S01]  /*5ce0*/  F2FP.F16.F32.PACK_AB R5, R33, R32 ;  /* 0x000000202105723e */ /* 0x004fe200000000ff */
[----:B------:R-:W-:Y:S01]  /*5cf0*/  FADD.FTZ R42, R42, R63 ;  /* 0x0000003f2a2a7221 */ /* 0x000fe20000010000 */
[----:B------:R-:W-:Y:S01]  /*5d00*/  F2FP.F16.F32.PACK_AB R7, R3, R28 ;  /* 0x0000001c0307723e */ /* 0x000fe200000000ff */
[----:B------:R-:W-:-:S02]  /*5d10*/  FADD.FTZ R39, R36, R39 ;  /* 0x0000002724277221 */ /* 0x000fc40000010000 */
[----:B------:R-:W-:Y:S02]  /*5d20*/  FADD.FTZ R107, R107, R42 ;  /* 0x0000002a6b6b7221 */ /* 0x000fe40000010000 */
[----:B------:R-:W-:Y:S02]  /*5d30*/  FADD.FTZ R38, R38, R39 ;  /* 0x0000002726267221 */ /* 0x000fe40000010000 */
[----:B------:R-:W-:Y:S01]  /*5d40*/  FADD.FTZ R102, R102, R107 ;  /* 0x0000006b66667221 */ /* 0x000fe20000010000 */
[----:B-----5:R-:W-:Y:S01]  /*5d50*/  HMMA.16816.F32 R96, R4, R8, R96 ;  /* 0x000000080460723c */ /* 0x020fe20000001860 */
        /* <DEDUP_REMOVED lines=43> */
[----:B------:R-:W-:-:S02]  /*6010*/  ISETP.GE.AND P1, PT, R5, RZ, PT ;  /* 0x000000ff0500720c */ /* 0x000fc40003f26270 */
[----:B------:R-:W-:Y:S01]  /*6020*/  LOP3.LUT R5, RZ, R4, RZ, 0x33, !PT ;  /* 0x00000004ff057212 */ /* 0x000fe200078e33ff */
        /* <DEDUP_REMOVED lines=47> */
.L_x_6297:
[----:B------:R-:W-:-:S04]  /*6320*/  LEA R3, -R124, RZ, 0x7 ;  /* 0x000000ff7c037211 */ /* 0x000fc800078e39ff */
[----:B------:R-:W-:-:S07]  /*6330*/  SHF.R.S32.HI R4, RZ, 0x1f, R3 ;  /* 0x0000001fff047819 */ /* 0x000fce0000011403 */
.L_x_6298:
[C---:B------:R-:W-:Y:S01]  /*6340*/  IMAD.SHL.U32 R5, R124.reuse, 0x20, RZ ;  /* 0x000000207c057824 */ /* 0x040fe200078e00ff */
[----:B------:R-:W-:Y:S01]  /*6350*/  LEA R164, P2, R3, R164, 0x1 ;  /* 0x000000a403a47211 */ /* 0x000fe200078408ff */
[----:B------:R-:W-:Y:S01]  /*6360*/  IMAD.SHL.U32 R183, R167, 0x80, RZ ;  /* 0x00000080a7b77824 */ /* 0x000fe200078e00ff */
[----:B------:R-:W-:Y:S02]  /*6370*/  SHF.L.U64.HI R6, R124, 0x5, R125 ;  /* 0x000000057c067819 */ /* 0x000fe4000001027d */
[----:B------:R-:W-:Y:S02]  /*6380*/  IADD3 R8, P1, R5, R164, RZ ;  /* 0x000000a405087210 */ /* 0x000fe40007f3e0ff */
[----:B------:R-:W-:Y:S02]  /*6390*/  LEA.HI.X R165, R3, R165, R4, 0x1, P2 ;  /* 0x000000a503a57211 */ /* 0x000fe400010f0c04 */
[-C--:B------:R-:W-:Y:S01]  /*63a0*/  IADD3 R16, P2, R8, R5.reuse, RZ ;  /* 0x0000000508107210 */ /* 0x080fe20007f5e0ff */
[----:B------:R-:W1:Y:S02]  /*63b0*/  S2R R3, SR_TID.X ;  /* 0x0000000000037919 */ /* 0x000e640000002100 */
[----:B------:R-:W-:Y:S01]  /*63c0*/  IMAD.X R9, R6, 0x1, R165, P1 ;  /* 0x0000000106097824 */ /* 0x000fe200008e06a5 */
[-C--:B------:R-:W-:Y:S01]  /*63d0*/  IADD3 R14, P1, R16, R5.reuse, RZ ;  /* 0x00000005100e7210 */ /* 0x080fe20007f3e0ff */
[----:B------:R-:W-:Y:S01]  /*63e0*/  @!PT LDS RZ, [RZ] ;  /* 0x00000000fffff984 */ /* 0x000fe20000000800 */
[----:B------:R-:W-:Y:S01]  /*63f0*/  @!PT LDS RZ, [RZ] ;  /* 0x00000000fffff984 */ /* 0x000fe20000000800 */
[----:B------:R-:W-:Y:S01]  /*6400*/  @!PT LDS RZ, [RZ] ;  /* 0x00000000fffff984 */ /* 0x000fe20000000800 */
[----:B------:R-:W-:Y:S02]  /*6410*/  LDGSTS.E.BYPASS.LTC128B.128 [R169+0x6000], desc[UR12][R164.64] ;  /* 0x06000000a4a97fae */ /* 0x000fe4000b901d4c */
[--C-:B------:R-:W-:Y:S01]  /*6420*/  IMAD.X R17, R9, 0x1, R6.reuse, P2 ;  /* 0x0000000109117824 */ /* 0x100fe200010e0606 */
[-C--:B------:R-:W-:Y:S01]  /*6430*/  IADD3 R10, P2, R14, R5.reuse, RZ ;  /* 0x000000050e0a7210 */ /* 0x080fe20007f5e0ff */
[----:B------:R-:W-:Y:S02]  /*6440*/  LDGSTS.E.BYPASS.LTC128B.128 [R169+0x6800], desc[UR12][R8.64] ;  /* 0x0680000008a97fae */ /* 0x000fe4000b901d4c */
[--C-:B------:R-:W-:Y:S01]  /*6450*/  IMAD.X R15, R17, 0x1, R6.reuse, P1 ;  /* 0x00000001110f7824 */ /* 0x100fe200008e0606 */
[-C--:B------:R-:W-:Y:S01]  /*6460*/  IADD3 R12, P1, R10, R5.reuse, RZ ;  /* 0x000000050a0c7210 */ /* 0x080fe20007f3e0ff */
[----:B------:R2:W-:Y:S02]  /*6470*/  LDGSTS.E.BYPASS.LTC128B.128 [R169+0x7000], desc[UR12][R16.64] ;  /* 0x0700000010a97fae */ /* 0x0005e4000b901d4c */
[--C-:B------:R-:W-:Y:S01]  /*6480*/  IMAD.X R11, R15, 0x1, R6.reuse, P2 ;  /* 0x000000010f0b7824 */ /* 0x100fe200010e0606 */
[-C--:B------:R-:W-:Y:S01]  /*6490*/  IADD3 R20, P2, R12, R5.reuse, RZ ;  /* 0x000000050c147210 */ /* 0x080fe20007f5e0ff */
[----:B------:R-:W-:Y:S02]  /*64a0*/  LDGSTS.E.BYPASS.LTC128B.128 [R169+0x7800], desc[UR12][R14.64] ;  /* 0x078000000ea97fae */ /* 0x000fe4000b901d4c */
[--C-:B------:R-:W-:Y:S01]  /*64b0*/  IMAD.X R13, R11, 0x1, R6.reuse, P1 ;  /* 0x000000010b0d7824 */ /* 0x100fe200008e0606 */
[----:B------:R-:W-:Y:S01]  /*64c0*/  IADD3 R22, P1, R20, R5, RZ ;  /* 0x0000000514167210 */ /* 0x000fe20007f3e0ff */
[----:B------:R3:W-:Y:S02]  /*64d0*/  LDGSTS.E.BYPASS.LTC128B.128 [R169+0x8000], desc[UR12][R10.64] ;  /* 0x080000000aa97fae */ /* 0x0007e4000b901d4c */
[----:B------:R-:W-:-:S02]  /*64e0*/  IMAD.X R21, R13, 0x1, R6, P2 ;  /* 0x000000010d157824 */ /* 0x000fc400010e0606 */
[----:B------:R-:W-:Y:S02]  /*64f0*/  LDGSTS.E.BYPASS.LTC128B.128 [R169+0x8800], desc[UR12][R12.64] ;  /* 0x088000000ca97fae */ /* 0x000fe4000b901d4c */
[----:B------:R-:W-:Y:S01]  /*6500*/  IMAD.X R23, R21, 0x1, R6, P1 ;  /* 0x0000000115177824 */ /* 0x000fe200008e0606 */
[----:B------:R-:W-:Y:S01]  /*6510*/  ISETP.GE.AND P1, PT, R126, 0x3, PT ;  /* 0x000000037e00780c */ /* 0x000fe20003f26270 */
[----:B------:R-:W-:Y:S04]  /*6520*/  LDGSTS.E.BYPASS.LTC128B.128 [R169+0x9000], desc[UR12][R20.64] ;  /* 0x0900000014a97fae */ /* 0x000fe8000b901d4c */
[----:B------:R4:W-:Y:S01]  /*6530*/  LDGSTS.E.BYPASS.LTC128B.128 [R169+0x9800], desc[UR12][R22.64] ;  /* 0x0980000016a97fae */ /* 0x0009e2000b901d4c */
[----:B-1----:R-:W-:-:S03]  /*6540*/  IMAD.SHL.U32 R3, R3, 0x2, RZ ;  /* 0x0000000203037824 */ /* 0x002fc600078e00ff */
[----:B------:R-:W-:Y:S02]  /*6550*/  LDSM.16.M88.4 R40, [R162] ;  /* 0x00000000a228783b */ /* 0x000fe40000000200 */
[----:B------:R-:W-:Y:S02]  /*6560*/  LOP3.LUT R186, R3, 0x6, RZ, 0xc0, !PT ;  /* 0x0000000603ba7812 */ /* 0x000fe400078ec0ff */
[----:B--2---:R-:W4:Y:S02]  /*6570*/  LDSM.16.M88.4 R16, [R161+0x3000] ;  /* 0x00300000a110783b */ /* 0x004f240000000200 */
[C---:B------:R-:W-:Y:S02]  /*6580*/  LOP3.LUT R3, R183.reuse, 0x8, R186, 0xfe, !PT ;  /* 0x00000008b7037812 */ /* 0x040fe400078efeba */
[----:B------:R-:W-:Y:S01]  /*6590*/  LDSM.16.M88.4 R108, [R160] ;  /* 0x00000000a06c783b */ /* 0x000fe20000000200 */
[----:B------:R-:W-:Y:S02]  /*65a0*/  LOP3.LUT R185, R183, R186, RZ, 0xfc, !PT ;  /* 0x000000bab7b97212 */ /* 0x000fe400078efcff */
[C---:B------:R-:W-:Y:S01]  /*65b0*/  ISETP.GE.AND P2, PT, R3.reuse, R130, PT ;  /* 0x000000820300720c */ /* 0x040fe20003f46270 */
[----:B---3--:R-:W1:Y:S01]  /*65c0*/  LDSM.16.M88.4 R8, [R161+0x3800] ;  /* 0x00380000a108783b */ /* 0x008e620000000200 */
[----:B------:R-:W-:Y:S01]  /*65d0*/  ISETP.GE.AND P3, PT, R3, R129, PT ;  /* 0x000000810300720c */ /* 0x000fe20003f66270 */
[----:B------:R-:W-:-:S02]  /*65e0*/  VIADD R3, R185, 0x1 ;  /* 0x00000001b9037836 */ /* 0x000fc40000000000 */
[----:B------:R-:W2:Y:S03]  /*65f0*/  LDSM.16.M88.4 R104, [R155+0x3000] ;  /* 0x003000009b68783b */ /* 0x000ea60000000200 */
[----:B------:R-:W-:Y:S01]  /*6600*/  ISETP.GE.AND P6, PT, R3, R130, PT ;  /* 0x000000820300720c */ /* 0x000fe20003fc6270 */
[----:B------:R-:W3:Y:S04]  /*6610*/  LDSM.16.M88.4 R100, [R155+0x3800] ;  /* 0x003800009b64783b */ /* 0x000ee80000000200 */
[----:B------:R-:W5:Y:S04]  /*6620*/  LDSM.16.M88.4 R56, [R161+0x4800] ;  /* 0x00480000a138783b */ /* 0x000f680000000200 */
[----:B------:R-:W5:Y:S04]  /*6630*/  LDSM.16.M88.4 R48, [R161+0x5000] ;  /* 0x00500000a130783b */ /* 0x000f680000000200 */
[----:B------:R-:W5:Y:S04]  /*6640*/  LDSM.16.M88.4 R32, [R161+0x2000] ;  /* 0x00200000a120783b */ /* 0x000f680000000200 */
[----:B------:R-:W-:Y:S04]  /*6650*/  LDSM.16.M88.4 R24, [R161+0x2800] ;  /* 0x00280000a118783b */ /* 0x000fe80000000200 */
[----:B------:R-:W-:Y:S01]  /*6660*/  LDSM.16.M88.4 R4, [R155+0x2000] ;  /* 0x002000009b04783b */ /* 0x000fe20000000200 */
[C---:B----4-:R-:W-:Y:S03]  /*6670*/  HMMA.16816.F32 R20, R40.reuse, R16, RZ ;  /* 0x000000102814723c */ /* 0x050fe600000018ff */
[----:B------:R-:W-:Y:S04]  /*6680*/  LDSM.16.M88.4 R64, [R161+0x4000] ;  /* 0x00400000a140783b */ /* 0x000fe80000000200 */
[----:B------:R-:W-:Y:S01]  /*6690*/  LDSM.16.M88.4 R44, [R155+0x2800] ;  /* 0x002800009b2c783b */ /* 0x000fe20000000200 */
[C---:B------:R-:W-:Y:S03]  /*66a0*/  HMMA.16816.F32 R16, R40.reuse, R18, RZ ;  /* 0x000000122810723c */ /* 0x040fe600000018ff */
[----:B------:R-:W-:Y:S03]  /*66b0*/  LDSM.16.M88.4 R112, [R161+0x5800] ;  /* 0x00580000a170783b */ /* 0x000fe60000000200 */
[C---:B-1----:R-:W-:Y:S01]  /*66c0*/  HMMA.16816.F32 R12, R40.reuse, R8, RZ ;  /* 0x00000008280c723c */ /* 0x042fe200000018ff */
[----:B------:R-:W-:Y:S04]  /*66d0*/  LDSM.16.M88.4 R116, [R155+0x4000] ;  /* 0x004000009b74783b */ /* 0x000fe80000000200 */
[----:B------:R-:W0:Y:S01]  /*66e0*/  LDGDEPBAR ;  /* 0x00000000000079af */ /* 0x000e220000000000 */
[----:B------:R-:W-:Y:S06]  /*66f0*/  HMMA.16816.F32 R8, R40, R10, RZ ;  /* 0x0000000a2808723c */ /* 0x000fec00000018ff */
[C---:B--2---:R-:W-:Y:S06]  /*6700*/  HMMA.16816.F32 R20, R108.reuse, R104, R20 ;  /* 0x000000686c14723c */ /* 0x044fec0000001814 */
[C---:B------:R-:W-:Y:S01]  /*6710*/  HMMA.16816.F32 R16, R108.reuse, R106, R16 ;  /* 0x0000006a6c10723c */ /* 0x040fe20000001810 */
[----:B------:R-:W1:Y:S05]  /*6720*/  LDSM.16.M88.4 R104, [R155+0x4800] ;  /* 0x004800009b68783b */ /* 0x000e6a0000000200 */
[C---:B---3--:R-:W-:Y:S06]  /*6730*/  HMMA.16816.F32 R12, R108.reuse, R100, R12 ;  /* 0x000000646c0c723c */ /* 0x048fec000000180c */
[----:B------:R-:W-:Y:S01]  /*6740*/  HMMA.16816.F32 R8, R108, R102, R8 ;  /* 0x000000666c08723c */ /* 0x000fe20000001808 */
[----:B------:R-:W2:Y:S05]  /*6750*/  LDSM.16.M88.4 R100, [R155+0x5000] ;  /* 0x005000009b64783b */ /* 0x000eaa0000000200 */
[C---:B-----5:R-:W-:Y:S06]  /*6760*/  HMMA.16816.F32 R60, R40.reuse, R56, RZ ;  /* 0x00000038283c723c */ /* 0x060fec00000018ff */
[C---:B------:R-:W-:Y:S06]  /*6770*/  HMMA.16816.F32 R52, R40.reuse, R48, RZ ;  /* 0x000000302834723c */ /* 0x040fec00000018ff */
[C---:B------:R-:W-:Y:S06]  /*6780*/  HMMA.16816.F32 R56, R40.reuse, R58, RZ ;  /* 0x0000003a2838723c */ /* 0x040fec00000018ff */
[C---:B------:R-:W-:Y:S06]  /*6790*/  HMMA.16816.F32 R48, R40.reuse, R50, RZ ;  /* 0x000000322830723c */ /* 0x040fec00000018ff */
[C---:B------:R-:W-:Y:S06]  /*67a0*/  HMMA.16816.F32 R36, R40.reuse, R32, RZ ;  /* 0x000000202824723c */ /* 0x040fec00000018ff */
[----:B------:R-:W-:Y:S06]  /*67b0*/  HMMA.16816.F32 R32, R40, R34, RZ ;  /* 0x000000222820723c */ /* 0x000fec00000018ff */
[C---:B-1----:R-:W-:Y:S06]  /*67c0*/  HMMA.16816.F32 R60, R108.reuse, R104, R60 ;  /* 0x000000686c3c723c */ /* 0x042fec000000183c */
[C---:B------:R-:W-:Y:S01]  /*67d0*/  HMMA.16816.F32 R56, R108.reuse, R106, R56 ;  /* 0x0000006a6c38723c */ /* 0x040fe20000001838 */
[----:B------:R-:W-:Y:S05]  /*67e0*/  LDSM.16.M88.4 R104, [R159] ;  /* 0x000000009f68783b */ /* 0x000fea0000000200 */
[C---:B--2---:R-:W-:Y:S06]  /*67f0*/  HMMA.16816.F32 R52, R108.reuse, R100, R52 ;  /* 0x000000646c34723c */ /* 0x044fec0000001834 */
[----:B------:R-:W-:Y:S01]  /*6800*/  HMMA.16816.F32 R48, R108, R102, R48 ;  /* 0x000000666c30723c */ /* 0x000fe20000001830 */
[----:B------:R-:W1:Y:S05]  /*6810*/  LDSM.16.M88.4 R100, [R158] ;  /* 0x000000009e64783b */ /* 0x000e6a0000000200 */
[C---:B------:R-:W-:Y:S06]  /*6820*/  HMMA.16816.F32 R28, R40.reuse, R24, RZ ;  /* 0x00000018281c723c */ /* 0x040fec00000018ff */
[----:B------:R-:W-:Y:S06]  /*6830*/  HMMA.16816.F32 R24, R40, R26, RZ ;  /* 0x0000001a2818723c */ /* 0x000fec00000018ff */
[C---:B------:R-:W-:Y:S06]  /*6840*/  HMMA.16816.F32 R36, R108.reuse, R4, R36 ;  /* 0x000000046c24723c */ /* 0x040fec0000001824 */
[----:B------:R-:W-:Y:S06]  /*6850*/  HMMA.16816.F32 R32, R108, R6, R32 ;  /* 0x000000066c20723c */ /* 0x000fec0000001820 */
[----:B------:R-:W-:Y:S06]  /*6860*/  HMMA.16816.F32 R4, R40, R64, RZ ;  /* 0x000000402804723c */ /* 0x000fec00000018ff */
[C---:B------:R-:W-:Y:S06]  /*6870*/  HMMA.16816.F32 R28, R108.reuse, R44, R28 ;  /* 0x0000002c6c1c723c */ /* 0x040fec000000181c */
[----:B------:R-:W-:Y:S06]  /*6880*/  HMMA.16816.F32 R24, R108, R46, R24 ;  /* 0x0000002e6c18723c */ /* 0x000fec0000001818 */
[C---:B------:R-:W-:Y:S06]  /*6890*/  HMMA.16816.F32 R64, R40.reuse, R66, RZ ;  /* 0x000000422840723c */ /* 0x040fec00000018ff */
[C---:B------:R-:W-:Y:S06]  /*68a0*/  HMMA.16816.F32 R44, R40.reuse, R112, RZ ;  /* 0x00000070282c723c */ /* 0x040fec00000018ff */
[----:B------:R-:W-:Y:S01]  /*68b0*/  HMMA.16816.F32 R40, R40, R114, RZ ;  /* 0x000000722828723c */ /* 0x000fe200000018ff */
[----:B------:R-:W2:Y:S05]  /*68c0*/  LDSM.16.M88.4 R112, [R155+0x5800] ;  /* 0x005800009b70783b */ /* 0x000eaa0000000200 */
[C---:B-1----:R-:W-:Y:S06]  /*68d0*/  HMMA.16816.F32 R36, R104.reuse, R100, R36 ;  /* 0x000000646824723c */ /* 0x042fec0000001824 */
[----:B------:R-:W-:Y:S01]  /*68e0*/  HMMA.16816.F32 R32, R104, R102, R32 ;  /* 0x000000666820723c */ /* 0x000fe20000001820 */
[----:B------:R-:W1:Y:S05]  /*68f0*/  LDSM.16.M88.4 R100, [R149] ;  /* 0x000000009564783b */ /* 0x000e6a0000000200 */
[C---:B------:R-:W-:Y:S06]  /*6900*/  HMMA.16816.F32 R4, R108.reuse, R116, R4 ;  /* 0x000000746c04723c */ /* 0x040fec0000001804 */
[C---:B------:R-:W-:Y:S01]  /*6910*/  HMMA.16816.F32 R64, R108.reuse, R118, R64 ;  /* 0x000000766c40723c */ /* 0x040fe20000001840 */
[----:B------:R-:W3:Y:S05]  /*6920*/  LDSM.16.M88.4 R116, [R151] ;  /* 0x000000009774783b */ /* 0x000eea0000000200 */
[C---:B--2---:R-:W-:Y:S06]  /*6930*/  HMMA.16816.F32 R44, R108.reuse, R112, R44 ;  /* 0x000000706c2c723c */ /* 0x044fec000000182c */
[----:B------:R-:W-:Y:S01]  /*6940*/  HMMA.16816.F32 R40, R108, R114, R40 ;  /* 0x000000726c28723c */ /* 0x000fe20000001828 */
[----:B------:R-:W2:Y:S04]  /*6950*/  LDSM.16.M88.4 R112, [R148] ;  /* 0x000000009470783b */ /* 0x000ea80000000200 */
[----:B------:R-:W-:Y:S01]  /*6960*/  LDSM.16.M88.4 R108, [R150] ;  /* 0x00000000966c783b */ /* 0x000fe20000000200 */
        /* <DEDUP_REMOVED lines=15> */
[C---:B---3--:R-:W-:Y:S06]  /*6a60*/  HMMA.16816.F32 R44, R104.reuse, R116, R44 ;  /* 0x00000074682c723c */ /* 0x048fec000000182c */
[----:B------:R-:W-:Y:S01]  /*6a70*/  HMMA.16816.F32 R40, R104, R118, R40 ;  /* 0x000000766828723c */ /* 0x000fe20000001828 */
[----:B------:R-:W3:Y:S05]  /*6a80*/  LDSM.16.M88.4 R116, [R144+0x2000] ;  /* 0x002000009074783b */ /* 0x000eea0000000200 */
[C---:B-1----:R-:W-:Y:S06]  /*6a90*/  HMMA.16816.F32 R36, R112.reuse, R100, R36 ;  /* 0x000000647024723c */ /* 0x042fec0000001824 */
[----:B------:R-:W-:Y:S01]  /*6aa0*/  HMMA.16816.F32 R32, R112, R102, R32 ;  /* 0x000000667020723c */ /* 0x000fe20000001820 */
[----:B------:R-:W1:Y:S05]  /*6ab0*/  LDSM.16.M88.4 R100, [R144+0x1800] ;  /* 0x001800009064783b */ /* 0x000e6a0000000200 */
[C---:B--2---:R-:W-:Y:S06]  /*6ac0*/  HMMA.16816.F32 R60, R104.reuse, R108, R60 ;  /* 0x0000006c683c723c */ /* 0x044fec000000183c */
[----:B------:R-:W-:Y:S01]  /*6ad0*/  HMMA.16816.F32 R56, R104, R110, R56 ;  /* 0x0000006e6838723c */ /* 0x000fe20000001838 */
[----:B------:R-:W2:Y:S04]  /*6ae0*/  LDSM.16.M88.4 R108, [R144+0x800] ;  /* 0x00080000906c783b */ /* 0x000ea80000000200 */
[----:B------:R-:W4:Y:S01]  /*6af0*/  LDSM.16.M88.4 R104, [R144+0x1000] ;  /* 0x001000009068783b */ /* 0x000f220000000200 */
[----:B------:R-:W-:Y:S01]  /*6b00*/  FSEL R182, R37, -INF , !P6 ;  /* 0xff80000025b67808 */ /* 0x000fe20007000000 */
[----:B---3--:R-:W-:Y:S01]  /*6b10*/  HMMA.16816.F32 R4, R112, R116, R4 ;  /* 0x000000747004723c */ /* 0x008fe20000001804 */
[----:B------:R-:W-:Y:S01]  /*6b20*/  ISETP.GE.AND P6, PT, R3, R129, PT ;  /* 0x000000810300720c */ /* 0x000fe20003fc6270 */
[----:B------:R-:W-:-:S03]  /*6b30*/  VIADD R3, R185, 0x9 ;  /* 0x00000009b9037836 */ /* 0x000fc60000000000 */
[----:B------:R-:W-:Y:S01]  /*6b40*/  FSEL R177, R39, -INF , !P6 ;  /* 0xff80000027b17808 */ /* 0x000fe20007000000 */
[----:B------:R-:W-:Y:S01]  /*6b50*/  HMMA.16816.F32 R64, R112, R118, R64 ;  /* 0x000000767040723c */ /* 0x000fe20000001840 */
[----:B------:R-:W-:Y:S02]  /*6b60*/  FSEL R184, R32, -INF , !P2 ;  /* 0xff80000020b87808 */ /* 0x000fe40005000000 */
[C---:B------:R-:W-:Y:S02]  /*6b70*/  ISETP.GE.AND P6, PT, R3.reuse, R130, PT ;  /* 0x000000820300720c */ /* 0x040fe40003fc6270 */
[----:B------:R-:W-:Y:S02]  /*6b80*/  ISETP.GE.AND P2, PT, R3, R129, PT ;  /* 0x000000810300720c */ /* 0x000fe40003f46270 */
[----:B------:R-:W-:Y:S02]  /*6b90*/  LOP3.LUT R3, R183, 0x18, R186, 0xfe, !PT ;  /* 0x00000018b7037812 */ /* 0x000fe400078efeba */
[----:B------:R-:W-:-:S02]  /*6ba0*/  FSEL R181, R34, -INF , !P3 ;  /* 0xff80000022b57808 */ /* 0x000fc40005800000 */
[----:B------:R-:W-:Y:S02]  /*6bb0*/  FSEL R34, R33, -INF , !P6 ;  /* 0xff80000021227808 */ /* 0x000fe40007000000 */
[CC--:B------:R-:W-:Y:S02]  /*6bc0*/  ISETP.GE.AND P3, PT, R3.reuse, R130.reuse, PT ;  /* 0x000000820300720c */ /* 0x0c0fe40003f66270 */
[----:B------:R-:W-:Y:S01]  /*6bd0*/  ISETP.GE.AND P6, PT, R3, R129, PT ;  /* 0x000000810300720c */ /* 0x000fe20003fc6270 */
[C---:B-1----:R-:W-:Y:S01]  /*6be0*/  HMMA.16816.F32 R12, R112.reuse, R100, R12 ;  /* 0x00000064700c723c */ /* 0x042fe2000000180c */
[----:B------:R-:W-:Y:S01]  /*6bf0*/  VIADD R3, R185, 0x11 ;  /* 0x00000011b9037836 */ /* 0x000fe20000000000 */
[----:B------:R-:W-:Y:S02]  /*6c00*/  FSEL R143, R35, -INF , !P2 ;  /* 0xff800000238f7808 */ /* 0x000fe40005000000 */
[----:B------:R-:W-:Y:S02]  /*6c10*/  LOP3.LUT R33, R183, 0x20, R186, 0xfe, !PT ;  /* 0x00000020b7217812 */ /* 0x000fe400078efeba */
[----:B------:R-:W-:Y:S01]  /*6c20*/  HMMA.16816.F32 R8, R112, R102, R8 ;  /* 0x000000667008723c */ /* 0x000fe20000001808 */
[----:B------:R-:W1:Y:S01]  /*6c30*/  LDSM.16.M88.4 R100, [R144+0x3800] ;  /* 0x003800009064783b */ /* 0x000e620000000200 */
[----:B------:R-:W-:-:S04]  /*6c40*/  ISETP.GE.AND P2, PT, R3, R130, PT ;  /* 0x000000820300720c */ /* 0x000fc80003f46270 */
[C---:B--2---:R-:W-:Y:S06]  /*6c50*/  HMMA.16816.F32 R28, R112.reuse, R108, R28 ;  /* 0x0000006c701c723c */ /* 0x044fec000000181c */
[C---:B------:R-:W-:Y:S01]  /*6c60*/  HMMA.16816.F32 R24, R112.reuse, R110, R24 ;  /* 0x0000006e7018723c */ /* 0x040fe20000001818 */
[----:B------:R-:W2:Y:S05]  /*6c70*/  LDSM.16.M88.4 R108, [R144+0x2800] ;  /* 0x00280000906c783b */ /* 0x000eaa0000000200 */
[C---:B----4-:R-:W-:Y:S06]  /*6c80*/  HMMA.16816.F32 R20, R112.reuse, R104, R20 ;  /* 0x000000687014723c */ /* 0x050fec0000001814 */
[----:B------:R-:W-:Y:S01]  /*6c90*/  HMMA.16816.F32 R16, R112, R106, R16 ;  /* 0x0000006a7010723c */ /* 0x000fe20000001810 */
[----:B------:R-:W3:Y:S01]  /*6ca0*/  LDSM.16.M88.4 R104, [R144+0x3000] ;  /* 0x003000009068783b */ /* 0x000ee20000000200 */
[----:B------:R-:W-:-:S04]  /*6cb0*/  DEPBAR.LE SB0, 0x0 ;  /* 0x000080000000791a */ /* 0x000fc80000000000 */
[C---:B-1----:R-:W-:Y:S06]  /*6cc0*/  HMMA.16816.F32 R44, R112.reuse, R100, R44 ;  /* 0x00000064702c723c */ /* 0x042fec000000182c */
[C---:B------:R-:W-:Y:S01]  /*6cd0*/  HMMA.16816.F32 R40, R112.reuse, R102, R40 ;  /* 0x000000667028723c */ /* 0x040fe20000001828 */
[----:B------:R-:W-:Y:S01]  /*6ce0*/  LOP3.LUT R100, R183, 0x10, R186, 0xfe, !PT ;  /* 0x00000010b7647812 */ /* 0x000fe200078efeba */
[----:B------:R-:W-:Y:S03]  /*6cf0*/  BAR.SYNC.DEFER_BLOCKING 0x0 ;  /* 0x0000000000007b1d */ /* 0x000fe60000010000 */
[C---:B------:R-:W-:Y:S01]  /*6d00*/  ISETP.GE.AND P4, PT, R100.reuse, R129, PT ;  /* 0x000000816400720c */ /* 0x040fe20003f86270 */
[----:B--2---:R-:W-:Y:S01]  /*6d10*/  HMMA.16816.F32 R60, R112, R108, R60 ;  /* 0x0000006c703c723c */ /* 0x004fe2000000183c */
[----:B------:R-:W-:-:S02]  /*6d20*/  ISETP.GE.AND P5, PT, R100, R130, PT ;  /* 0x000000826400720c */ /* 0x000fc40003fa6270 */
[----:B------:R-:W-:Y:S02]  /*6d30*/  FSEL R35, R30, -INF , !P4 ;  /* 0xff8000001e237808 */ /* 0x000fe40006000000 */
[----:B------:R-:W-:Y:S01]  /*6d40*/  FSEL R30, R29, -INF , !P2 ;  /* 0xff8000001d1e7808 */ /* 0x000fe20005000000 */
[C---:B------:R-:W-:Y:S01]  /*6d50*/  HMMA.16816.F32 R56, R112.reuse, R110, R56 ;  /* 0x0000006e7038723c */ /* 0x040fe20000001838 */
[----:B------:R-:W-:Y:S01]  /*6d60*/  ISETP.GE.AND P2, PT, R3, R129, PT ;  /* 0x000000810300720c */ /* 0x000fe20003f46270 */
[----:B------:R-:W-:Y:S01]  /*6d70*/  VIADD R3, R185, 0x19 ;  /* 0x00000019b9037836 */ /* 0x000fe20000000000 */
[----:B------:R-:W-:Y:S02]  /*6d80*/  FSEL R32, R28, -INF , !P5 ;  /* 0xff8000001c207808 */ /* 0x000fe40006800000 */
[----:B------:R-:W-:Y:S01]  /*6d90*/  FSEL R31, R31, -INF , !P2 ;  /* 0xff8000001f1f7808 */ /* 0x000fe20005000000 */
[----:B---3--:R-:W-:Y:S01]  /*6da0*/  HMMA.16816.F32 R48, R112, R106, R48 ;  /* 0x0000006a7030723c */ /* 0x008fe20000001830 */
[----:B------:R-:W-:-:S02]  /*6db0*/  FSEL R28, R24, -INF , !P3 ;  /* 0xff800000181c7808 */ /* 0x000fc40005800000 */
[CC--:B------:R-:W-:Y:S02]  /*6dc0*/  ISETP.GE.AND P2, PT, R3.reuse, R130.reuse, PT ;  /* 0x000000820300720c */ /* 0x0c0fe40003f46270 */
[----:B------:R-:W-:Y:S01]  /*6dd0*/  ISETP.GE.AND P3, PT, R3, R129, PT ;  /* 0x000000810300720c */ /* 0x000fe20003f66270 */
[----:B------:R-:W-:Y:S01]  /*6de0*/  HMMA.16816.F32 R52, R112, R104, R52 ;  /* 0x000000687034723c */ /* 0x000fe20000001834 */
        /* <DEDUP_REMOVED lines=9> */
[----:B------:R-:W-:Y:S02]  /*6e80*/  ISETP.GE.AND P3, PT, R3, R130, PT ;  /* 0x000000820300720c */ /* 0x000fe40003f66270 */
[----:B------:R-:W-:-:S02]  /*6e90*/  FSEL R140, R16, -INF , !P6 ;  /* 0xff800000108c7808 */ /* 0x000fc40007000000 */
[----:B------:R-:W-:Y:S02]  /*6ea0*/  FSEL R176, R21, -INF , !P3 ;  /* 0xff80000015b07808 */ /* 0x000fe40005800000 */
[-C--:B------:R-:W-:Y:S01]  /*6eb0*/  ISETP.GE.AND P3, PT, R3, R129.reuse, PT ;  /* 0x000000810300720c */ /* 0x080fe20003f66270 */
[----:B------:R-:W-:Y:S01]  /*6ec0*/  VIADD R3, R185, 0x29 ;  /* 0x00000029b9037836 */ /* 0x000fe20000000000 */
[----:B------:R-:W-:Y:S02]  /*6ed0*/  FSEL R139, R18, -INF , !P2 ;  /* 0xff800000128b7808 */ /* 0x000fe40005000000 */
[----:B------:R-:W-:Y:S02]  /*6ee0*/  FSEL R137, R23, -INF , !P3 ;  /* 0xff80000017897808 */ /* 0x000fe40005800000 */
[C---:B------:R-:W-:Y:S02]  /*6ef0*/  ISETP.GE.AND P3, PT, R3.reuse, R130, PT ;  /* 0x000000820300720c */ /* 0x040fe40003f66270 */
[----:B------:R-:W-:-:S02]  /*6f00*/  ISETP.GE.AND P6, PT, R3, R129, PT ;  /* 0x000000810300720c */ /* 0x000fc40003fc6270 */
[----:B------:R-:W-:Y:S02]  /*6f10*/  LOP3.LUT R3, R183, 0x38, R186, 0xfe, !PT ;  /* 0x00000038b7037812 */ /* 0x000fe400078efeba */
[----:B------:R-:W-:Y:S02]  /*6f20*/  FSEL R142, R17, -INF , !P3 ;  /* 0xff800000118e7808 */ /* 0x000fe40005800000 */
[C---:B------:R-:W-:Y:S02]  /*6f30*/  ISETP.GE.AND P2, PT, R3.reuse, R130, PT ;  /* 0x000000820300720c */ /* 0x040fe40003f46270 */
[----:B------:R-:W-:Y:S01]  /*6f40*/  ISETP.GE.AND P3, PT, R3, R129, PT ;  /* 0x000000810300720c */ /* 0x000fe20003f66270 */
[----:B------:R-:W-:Y:S01]  /*6f50*/  VIADD R3, R185, 0x31 ;  /* 0x00000031b9037836 */ /* 0x000fe20000000000 */
[----:B------:R-:W-:Y:S02]  /*6f60*/  FSEL R135, R19, -INF , !P6 ;  /* 0xff80000013877808 */ /* 0x000fe40007000000 */
[----:B------:R-:W-:-:S02]  /*6f70*/  FSEL R138, R8, -INF , !P2 ;  /* 0xff800000088a7808 */ /* 0x000fc40005000000 */
[----:B------:R-:W-:Y:S02]  /*6f80*/  ISETP.GE.AND P6, PT, R3, R130, PT ;  /* 0x000000820300720c */ /* 0x000fe40003fc6270 */
[----:B------:R-:W-:Y:S02]  /*6f90*/  FSEL R119, R10, -INF , !P3 ;  /* 0xff8000000a777808 */ /* 0x000fe40005800000 */
[----:B------:R-:W-:Y:S02]  /*6fa0*/  FSEL R136, R13, -INF , !P6 ;  /* 0xff8000000d887808 */ /* 0x000fe40007000000 */
[----:B------:R-:W-:Y:S01]  /*6fb0*/  ISETP.GE.AND P6, PT, R3, R129, PT ;  /* 0x000000810300720c */ /* 0x000fe20003fc6270 */
[----:B------:R-:W-:Y:S01]  /*6fc0*/  VIADD R3, R185, 0x39 ;  /* 0x00000039b9037836 */ /* 0x000fe20000000000 */
[----:B------:R-:W-:Y:S02]  /*6fd0*/  LOP3.LUT R25, R183, 0x30, R186, 0xfe, !PT ;  /* 0x00000030b7197812 */ /* 0x000fe400078efeba */
[----:B------:R-:W-:-:S02]  /*6fe0*/  FSEL R131, R15, -INF , !P6 ;  /* 0xff8000000f837808 */ /* 0x000fc40007000000 */
[CC--:B------:R-:W-:Y:S02]  /*6ff0*/  ISETP.GE.AND P6, PT, R3.reuse, R130.reuse, PT ;  /* 0x000000820300720c */ /* 0x0c0fe40003fc6270 */
[-C--:B------:R-:W-:Y:S02]  /*7000*/  ISETP.GE.AND P2, PT, R3, R129.reuse, PT ;  /* 0x000000810300720c */ /* 0x080fe40003f46270 */
[----:B------:R-:W-:Y:S02]  /*7010*/  LOP3.LUT R3, R183, 0x48, R186, 0xfe, !PT ;  /* 0x00000048b7037812 */ /* 0x000fe400078efeba */
[----:B------:R-:W-:Y:S02]  /*7020*/  FSEL R132, R9, -INF , !P6 ;  /* 0xff80000009847808 */ /* 0x000fe40007000000 */
[C---:B------:R-:W-:Y:S02]  /*7030*/  ISETP.GE.AND P3, PT, R3.reuse, R130, PT ;  /* 0x000000820300720c */ /* 0x040fe40003f66270 */
[----:B------:R-:W-:Y:S01]  /*7040*/  ISETP.GE.AND P6, PT, R3, R129, PT ;  /* 0x000000810300720c */ /* 0x000fe20003fc6270 */
[----:B------:R-:W-:Y:S01]  /*7050*/  VIADD R3, R185, 0x41 ;  /* 0x00000041b9037836 */ /* 0x000fe20000000000 */
[----:B------:R-:W-:-:S02]  /*7060*/  FSEL R125, R11, -INF , !P2 ;  /* 0xff8000000b7d7808 */ /* 0x000fc40005000000 */
[----:B------:R-:W-:Y:S02]  /*7070*/  FSEL R110, R64, -INF , !P3 ;  /* 0xff800000406e7808 */ /* 0x000fe40005800000 */
[----:B------:R-:W-:Y:S02]  /*7080*/  ISETP.GE.AND P2, PT, R3, R130, PT ;  /* 0x000000820300720c */ /* 0x000fe40003f46270 */
[----:B------:R-:W-:Y:S02]  /*7090*/  FSEL R109, R66, -INF , !P6 ;  /* 0xff800000426d7808 */ /* 0x000fe40007000000 */
        /* <DEDUP_REMOVED lines=8> */
[----:B------:R-:W-:Y:S02]  /*7120*/  LOP3.LUT R3, R183, 0x58, R186, 0xfe, !PT ;  /* 0x00000058b7037812 */ /* 0x000fe400078efeba */
[----:B------:R-:W-:Y:S02]  /*7130*/  FSEL R116, R65, -INF , !P2 ;  /* 0xff80000041747808 */ /* 0x000fe40005000000 */
[----:B------:R-:W-:-:S02]  /*7140*/  ISETP.GE.AND P6, PT, R3, R130, PT ;  /* 0x000000820300720c */ /* 0x000fc40003fc6270 */
[----:B------:R-:W-:Y:S01]  /*7150*/  ISETP.GE.AND P2, PT, R3, R129, PT ;  /* 0x000000810300720c */ /* 0x000fe20003f46270 */
[----:B------:R-:W-:Y:S01]  /*7160*/  VIADD R3, R185, 0x51 ;  /* 0x00000051b9037836 */ /* 0x000fe20000000000 */
[-C--:B------:R-:W-:Y:S02]  /*7170*/  ISETP.GE.AND P5, PT, R25, R130.reuse, PT ;  /* 0x000000821900720c */ /* 0x080fe40003fa6270 */
[----:B------:R-:W-:Y:S02]  /*7180*/  LOP3.LUT R16, R183, 0x40, R186, 0xfe, !PT ;  /* 0x00000040b7107812 */ /* 0x000fe400078efeba */
[----:B------:R-:W-:Y:S02]  /*7190*/  FSEL R111, R67, -INF , !P3 ;  /* 0xff800000436f7808 */ /* 0x000fe40005800000 */
[----:B------:R-:W-:Y:S02]  /*71a0*/  ISETP.GE.AND P3, PT, R3, R130, PT ;  /* 0x000000820300720c */ /* 0x000fe40003f66270 */
[----:B------:R-:W-:-:S02]  /*71b0*/  FSEL R134, R12, -INF , !P5 ;  /* 0xff8000000c867808 */ /* 0x000fc40006800000 */
[----:B------:R-:W-:Y:S02]  /*71c0*/  FSEL R141, R22, -INF , !P4 ;  /* 0xff800000168d7808 */ /* 0x000fe40006000000 */
[----:B------:R-:W-:Y:S02]  /*71d0*/  ISETP.GE.AND P5, PT, R16, R130, PT ;  /* 0x000000821000720c */ /* 0x000fe40003fa6270 */
[-C--:B------:R-:W-:Y:S02]  /*71e0*/  ISETP.GE.AND P4, PT, R25, R129.reuse, PT ;  /* 0x000000811900720c */ /* 0x080fe40003f86270 */
[----:B------:R-:W-:Y:S02]  /*71f0*/  LOP3.LUT R8, R183, 0x50, R186, 0xfe, !PT ;  /* 0x00000050b7087812 */ /* 0x000fe400078efeba */
[----:B------:R-:W-:Y:S02]  /*7200*/  FSEL R106, R61, -INF , !P3 ;  /* 0xff8000003d6a7808 */ /* 0x000fe40005800000 */
[----:B------:R-:W-:Y:S01]  /*7210*/  ISETP.GE.AND P3, PT, R3, R129, PT ;  /* 0x000000810300720c */ /* 0x000fe20003f66270 */
[----:B------:R-:W-:Y:S01]  /*7220*/  VIADD R3, R185, 0x59 ;  /* 0x00000059b9037836 */ /* 0x000fe20000000000 */
[----:B------:R-:W-:-:S02]  /*7230*/  FSEL R126, R4, -INF , !P5 ;  /* 0xff800000047e7808 */ /* 0x000fc40006800000 */
[----:B------:R-:W-:Y:S02]  /*7240*/  FSEL R133, R14, -INF , !P4 ;  /* 0xff8000000e857808 */ /* 0x000fe40006000000 */
[----:B------:R-:W-:Y:S02]  /*7250*/  ISETP.GE.AND P5, PT, R8, R130, PT ;  /* 0x000000820800720c */ /* 0x000fe40003fa6270 */
[----:B------:R-:W-:Y:S02]  /*7260*/  ISETP.GE.AND P4, PT, R16, R129, PT ;  /* 0x000000811000720c */ /* 0x000fe40003f86270 */
[----:B------:R-:W-:Y:S02]  /*7270*/  LOP3.LUT R4, R183, 0x60, R186, 0xfe, !PT ;  /* 0x00000060b7047812 */ /* 0x000fe400078efeba */
[----:B------:R-:W-:Y:S02]  /*7280*/  FSEL R101, R63, -INF , !P3 ;  /* 0xff8000003f657808 */ /* 0x000fe40005800000 */
[----:B------:R-:W-:-:S02]  /*7290*/  FSEL R108, R56, -INF , !P6 ;  /* 0xff800000386c7808 */ /* 0x000fc40007000000 */
[CC--:B------:R-:W-:Y:S02]  /*72a0*/  ISETP.GE.AND P3, PT, R3.reuse, R130.reuse, PT ;  /* 0x000000820300720c */ /* 0x0c0fe40003f66270 */
[----:B------:R-:W-:Y:S02]  /*72b0*/  ISETP.GE.AND P6, PT, R3, R129, PT ;  /* 0x000000810300720c */ /* 0x000fe40003fc6270 */
[----:B------:R-:W-:Y:S02]  /*72c0*/  FSEL R100, R60, -INF , !P5 ;  /* 0xff8000003c647808 */ /* 0x000fe40006800000 */
[----:B------:R-:W-:Y:S02]  /*72d0*/  LOP3.LUT R3, R183, 0x68, R186, 0xfe, !PT ;  /* 0x00000068b7037812 */ /* 0x000fe400078efeba */
        /* <DEDUP_REMOVED lines=9> */
[----:B------:R-:W-:Y:S02]  /*7370*/  FSEL R105, R62, -INF , !P4 ;  /* 0xff8000003e697808 */ /* 0x000fe40006000000 */
[C---:B------:R-:W-:Y:S02]  /*7380*/  ISETP.GE.AND P6, PT, R5.reuse, R130, PT ;  /* 0x000000820500720c */ /* 0x040fe40003fc6270 */
[-C--:B------:R-:W-:Y:S01]  /*7390*/  ISETP.GE.AND P5, PT, R5, R129.reuse, PT ;  /* 0x000000810500720c */ /* 0x080fe20003fa6270 */
[----:B------:R-:W-:Y:S01]  /*73a0*/  VIADD R5, R185, 0x69 ;  /* 0x00000069b9057836 */ /* 0x000fe20000000000 */
[----:B------:R-:W-:Y:S02]  /*73b0*/  ISETP.GE.AND P4, PT, R4, R129, PT ;  /* 0x000000810400720c */ /* 0x000fe40003f86270 */
[----:B------:R-:W-:-:S02]  /*73c0*/  LOP3.LUT R4, R183, 0x70, R186, 0xfe, !PT ;  /* 0x00000070b7047812 */ /* 0x000fc400078efeba */
[----:B------:R-:W-:Y:S02]  /*73d0*/  FSEL R37, R54, -INF , !P4 ;  /* 0xff80000036257808 */ /* 0x000fe40006000000 */
        /* <DEDUP_REMOVED lines=12> */
[CC--:B------:R-:W-:Y:S02]  /*74a0*/  ISETP.GE.AND P2, PT, R185.reuse, R130.reuse, PT ;  /* 0x00000082b900720c */ /* 0x0c0fe40003f46270 */
[CC--:B------:R-:W-:Y:S01]  /*74b0*/  ISETP.GE.AND P4, PT, R185.reuse, R129.reuse, PT ;  /* 0x00000081b900720c */ /* 0x0c0fe20003f86270 */
[----:B------:R-:W-:Y:S01]  /*74c0*/  VIADD R185, R185, 0x79 ;  /* 0x00000079b9b97836 */ /* 0x000fe20000000000 */
[C---:B------:R-:W-:Y:S02]  /*74d0*/  ISETP.GE.AND P3, PT, R4.reuse, R130, PT ;  /* 0x000000820400720c */ /* 0x040fe40003f66270 */
[----:B------:R-:W-:Y:S02]  /*74e0*/  ISETP.GE.AND P5, PT, R4, R129, PT ;  /* 0x000000810400720c */ /* 0x000fe40003fa6270 */
[----:B------:R-:W-:Y:S02]  /*74f0*/  LOP3.LUT R186, R183, 0x78, R186, 0xfe, !PT ;  /* 0x00000078b7ba7812 */ /* 0x000fe400078efeba */
        /* <DEDUP_REMOVED lines=12> */
[----:B------:R-:W-:Y:S01]  /*75c0*/  FSEL R43, R43, -INF , !P2 ;  /* 0xff8000002b2b7808 */ /* 0x000fe20005000000 */
[----:B------:R-:W-:Y:S06]  /*75d0*/  @!P1 BRA `(.L_x_6299) ;  /* 0x0000000400789947 */ /* 0x000fec0003800000 */
        /* <DEDUP_REMOVED lines=47> */
[----:B------:R-:W-:Y:S02]  /*78d0*/  SHF.R.S32.HI R7, RZ, 0x1f, R9 ;  /* 0x0000001fff077819 */ /* 0x000fe40000011409 */
[----:B--2---:R-:W-:-:S03]  /*78e0*/  IADD3 R8, -R11, R6, RZ ;  /* 0x000000060b087210 */ /* 0x004fc60007ffe1ff */
[-C--:B------:R-:W-:Y:S02]  /*78f0*/  IMAD R6, R7, R120.reuse, RZ ;  /* 0x0000007807067224 */ /* 0x080fe400078e02ff */
[----:B------:R-:W-:Y:S01]  /*7900*/  IMAD.WIDE.U32 R10, R9, R120, RZ ;  /* 0x00000078090a7225 */ /* 0x000fe200078e00ff */
[----:B------:R-:W-:-:S03]  /*7910*/  SHF.R.S32.HI R7, RZ, 0x1f, R8 ;  /* 0x0000001fff077819 */ /* 0x000fc60000011408 */
[----:B------:R-:W-:Y:S02]  /*7920*/  IMAD R6, R9, R121, R6 ;  /* 0x0000007909067224 */ /* 0x000fe400078e0206 */
[----:B------:R-:W-:Y:S02]  /*7930*/  IMAD R7, R7, UR4, RZ ;  /* 0x0000000407077c24 */ /* 0x000fe4000f8e02ff */
[----:B------:R-:W-:Y:S02]  /*7940*/  IMAD.IADD R11, R11, 0x1, R6 ;  /* 0x000000010b0b7824 */ /* 0x000fe400078e0206 */
[C---:B------:R-:W-:Y:S02]  /*7950*/  IMAD R7, R8.reuse, UR5, R7 ;  /* 0x0000000508077c24 */ /* 0x040fe4000f8e0207 */
[----:B------:R-:W-:-:S05]  /*7960*/  IMAD.WIDE.U32 R8, R8, UR4, R10 ;  /* 0x0000000408087c25 */ /* 0x000fca000f8e000a */
[----:B------:R-:W-:Y:S01]  /*7970*/  IADD3 R6, R9, R7, RZ ;  /* 0x0000000709067210 */ /* 0x000fe20007ffe0ff */
[----:B------:R-:W-:Y:S01]  /*7980*/  IMAD.MOV.U32 R7, RZ, RZ, R8 ;  /* 0x000000ffff077224 */ /* 0x000fe200078e0008 */
[----:B------:R-:W-:Y:S06]  /*7990*/  BRA `(.L_x_6301) ;  /* 0x0000000000087947 */ /* 0x000fec0003800000 */
.L_x_6300:
[----:B------:R-:W-:-:S04]  /*79a0*/  LEA R7, -R120, RZ, 0x7 ;  /* 0x000000ff78077211 */ /* 0x000fc800078e39ff */
[----:B------:R-:W-:-:S07]  /*79b0*/  SHF.R.S32.HI R6, RZ, 0x1f, R7 ;  /* 0x0000001fff067819 */ /* 0x000fce0000011407 */
.L_x_6301:
[----:B------:R-:W-:Y:S01]  /*79c0*/  IADD3 R128, P1, R128, R7, RZ ;  /* 0x0000000780807210 */ /* 0x000fe20007f3e0ff */
[C---:B------:R-:W-:Y:S01]  /*79d0*/  IMAD.SHL.U32 R7, R120.reuse, 0x20, RZ ;  /* 0x0000002078077824 */ /* 0x040fe200078e00ff */
[----:B------:R-:W-:Y:S02]  /*79e0*/  SHF.L.U64.HI R120, R120, 0x5, R121 ;  /* 0x0000000578787819 */ /* 0x000fe40000010279 */
[----:B------:R-:W-:Y:S01]  /*79f0*/  LEA R174, P2, R128, R122, 0x1 ;  /* 0x0000007a80ae7211 */ /* 0x000fe200078408ff */
[----:B------:R-:W-:-:S03]  /*7a00*/  IMAD.X R6, R127, 0x1, R6, P1 ;  /* 0x000000017f067824 */ /* 0x000fc600008e0606 */
[----:B------:R-:W-:Y:S02]  /*7a10*/  IADD3 R8, P1, R174, R7, RZ ;  /* 0x00000007ae087210 */ /* 0x000fe40007f3e0ff */
[----:B------:R-:W-:Y:S02]  /*7a20*/  LEA.HI.X R175, R128, R123, R6, 0x1, P2 ;  /* 0x0000007b80af7211 */ /* 0x000fe400010f0c06 */
[----:B------:R-:W-:-:S03]  /*7a30*/  IADD3 R16, P2, R8, R7, RZ ;  /* 0x0000000708107210 */ /* 0x000fc60007f5e0ff */
[--C-:B------:R-:W-:Y:S01]  /*7a40*/  IMAD.X R9, R175, 0x1, R120.reuse, P1 ;  /* 0x00000001af097824 */ /* 0x100fe200008e0678 */
        /* <DEDUP_REMOVED lines=23> */
.L_x_6299:
[----:B-1----:R-:W-:Y:S01]  /*7bc0*/  FMNMX.FTZ R7, R2, R4, !PT ;  /* 0x0000000402077209 */ /* 0x002fe20007810000 */
[----:B------:R-:W-:Y:S01]  /*7bd0*/  LDSM.16.MT88.4 R16, [R153+0x6000] ;  /* 0x006000009910783b */ /* 0x000fe20000004200 */
        /* <DEDUP_REMOVED lines=78> */
[C---:B------:R-:W-:Y:S01]  /*80c0*/  FSETP.NEU.FTZ.AND P1, PT, R60.reuse, -INF , PT ;  /* 0xff8000003c00780b */ /* 0x040fe20003f3d000 */
[----:B------:R-:W-:Y:S01]  /*80d0*/  FMUL.FTZ R52, R60, UR6 ;  /* 0x000000063c347c20 */ /* 0x000fe20008410000 */
[--C-:B------:R-:W-:Y:S01]  /*80e0*/  FFMA.FTZ R54, R34, UR6, -R59.reuse ;  /* 0x0000000622367c23 */ /* 0x100fe2000801083b */
        /* <DEDUP_REMOVED lines=9> */
[----:B------:R-:W-:Y:S01]  /*8180*/  FSEL R5, R61, RZ, P2 ;  /* 0x000000ff3d057208 */ /* 0x000fe20001000000 */
[----:B------:R-:W-:Y:S01]  /*8190*/  FMUL.FTZ R0, R9, UR6 ;  /* 0x0000000609007c20 */ /* 0x000fe20008410000 */
[--C-:B------:R-:W-:Y:S01]  /*81a0*/  FFMA.FTZ R41, R177, UR6, -R52.reuse ;  /* 0x00000006b1297c23 */ /* 0x100fe20008010834 */
[----:B------:R-:W-:Y:S01]  /*81b0*/  LDSM.16.MT88.4 R8, [R154+0x6000] ;  /* 0x006000009a08783b */ /* 0x000fe20000004200 */
[--C-:B------:R-:W-:Y:S01]  /*81c0*/  FFMA.FTZ R40, R181, UR6, -R52.reuse ;  /* 0x00000006b5287c23 */ /* 0x100fe20008010834 */
[----:B------:R-:W-:Y:S01]  /*81d0*/  FADD.FTZ R2, R2, -R5 ;  /* 0x8000000502027221 */ /* 0x000fe20000010000 */
[--C-:B------:R-:W-:Y:S01]  /*81e0*/  FFMA.FTZ R63, R143, UR6, -R52.reuse ;  /* 0x000000068f3f7c23 */ /* 0x100fe20008010834 */
[----:B------:R-:W1:Y:S01]  /*81f0*/  LDSM.16.MT88.4 R4, [R156+0x6000] ;  /* 0x006000009c04783b */ /* 0x000e620000004200 */
[----:B------:R-:W2:Y:S01]  /*8200*/  MUFU.EX2 R56, R56 ;  /* 0x0000003800387308 */ /* 0x000ea20000000800 */
[----:B------:R-:W-:Y:S01]  /*8210*/  FMUL.FTZ R2, R2, UR6 ;  /* 0x0000000602027c20 */ /* 0x000fe20008410000 */
        /* <DEDUP_REMOVED lines=37> */
[--C-:B------:R-:W-:Y:S01]  /*8470*/  FFMA.FTZ R44, R44, UR6, -R59.reuse ;  /* 0x000000062c2c7c23 */ /* 0x100fe2000801083b */
[----:B------:R-:W-:Y:S01]  /*8480*/  MUFU.EX2 R40, R40 ;  /* 0x0000002800287308 */ /* 0x000fe20000000800 */
[----:B------:R-:W-:Y:S01]  /*8490*/  LDSM.16.MT88.4 R48, [R152+0x9000] ;  /* 0x009000009830783b */ /* 0x000fe20000004200 */
[----:B------:R-:W-:-:S06]  /*84a0*/  FFMA.FTZ R45, R45, UR6, -R59 ;  /* 0x000000062d2d7c23 */ /* 0x000fcc000801083b */
        /* <DEDUP_REMOVED lines=29> */
[-C--:B------:R-:W-:Y:S01]  /*8680*/  FMUL.FTZ R4, R88, R2.reuse ;  /* 0x0000000258047220 */ /* 0x080fe20000410000 */
[----:B------:R-:W-:Y:S01]  /*8690*/  FMUL.FTZ R5, R89, R2 ;  /* 0x0000000259057220 */ /* 0x000fe20000410000 */
[-C--:B------:R-:W-:Y:S01]  /*86a0*/  FMUL.FTZ R27, R75, R0.reuse ;  /* 0x000000004b1b7220 */ /* 0x080fe20000410000 */
[--C-:B------:R-:W-:Y:S01]  /*86b0*/  FFMA.FTZ R73, R31, UR6, -R52.reuse ;  /* 0x000000061f497c23 */ /* 0x100fe20008010834 */
[--C-:B------:R-:W-:Y:S01]  /*86c0*/  FFMA.FTZ R75, R29, UR6, -R52.reuse ;  /* 0x000000061d4b7c23 */ /* 0x100fe20008010834 */
[C---:B------:R-:W-:Y:S01]  /*86d0*/  HMMA.16816.F32 R80, R12.reuse, R16, R80 ;  /* 0x000000100c50723c */ /* 0x040fe20000001850 */
[-C--:B------:R-:W-:Y:S01]  /*86e0*/  FMUL.FTZ R6, R90, R0.reuse ;  /* 0x000000005a067220 */ /* 0x080fe20000410000 */
[-C--:B------:R-:W-:Y:S01]  /*86f0*/  FMUL.FTZ R7, R91, R0.reuse ;  /* 0x000000005b077220 */ /* 0x080fe20000410000 */
[----:B------:R-:W1:Y:S01]  /*8700*/  MUFU.EX2 R67, R67 ;  /* 0x0000004300437308 */ /* 0x000e620000000800 */
[----:B------:R-:W-:Y:S01]  /*8710*/  LDSM.16.MT88.4 R28, [R154+0x6800] ;  /* 0x006800009a1c783b */ /* 0x000fe20000004200 */
[----:B------:R-:W-:Y:S01]  /*8720*/  FMUL.FTZ R26, R74, R0 ;  /* 0x000000004a1a7220 */ /* 0x000fe20000410000 */
[C---:B------:R-:W-:Y:S01]  /*8730*/  HMMA.16816.F32 R68, R12.reuse, R18, R68 ;  /* 0x000000120c44723c */ /* 0x040fe20000001844 */
[-C--:B------:R-:W-:Y:S01]  /*8740*/  FMUL.FTZ R76, R76, R2.reuse ;  /* 0x000000024c4c7220 */ /* 0x080fe20000410000 */
[----:B------:R-:W2:Y:S01]  /*8750*/  LDSM.16.MT88.4 R16, [R156+0x6800] ;  /* 0x006800009c10783b */ /* 0x000ea20000004200 */
[----:B------:R-:W-:Y:S01]  /*8760*/  FMUL.FTZ R77, R77, R2 ;  /* 0x000000024d4d7220 */ /* 0x000fe20000410000 */
[-C--:B------:R-:W-:Y:S01]  /*8770*/  FMUL.FTZ R78, R78, R0.reuse ;  /* 0x000000004e4e7220 */ /* 0x080fe20000410000 */
[----:B------:R-:W-:Y:S01]  /*8780*/  MUFU.EX2 R64, R64 ;  /* 0x0000004000407308 */ /* 0x000fe20000000800 */
[C---:B------:R-:W-:Y:S01]  /*8790*/  HMMA.16816.F32 R4, R12.reuse, R8, R4 ;  /* 0x000000080c04723c */ /* 0x040fe20000001804 */
[----:B------:R-:W-:Y:S01]  /*87a0*/  FMUL.FTZ R79, R79, R0 ;  /* 0x000000004f4f7220 */ /* 0x000fe20000410000 */
[--C-:B------:R-:W-:Y:S01]  /*87b0*/  FFMA.FTZ R74, R142, UR6, -R59.reuse ;  /* 0x000000068e4a7c23 */ /* 0x100fe2000801083b */
[--C-:B------:R-:W-:Y:S01]  /*87c0*/  FFMA.FTZ R88, R137, UR6, -R52.reuse ;  /* 0x0000000689587c23 */ /* 0x100fe20008010834 */
[----:B------:R-:W-:Y:S01]  /*87d0*/  FFMA.FTZ R89, R135, UR6, -R52 ;  /* 0x0000000687597c23 */ /* 0x000fe20008010834 */
[--C-:B------:R-:W-:Y:S01]  /*87e0*/  FFMA.FTZ R90, R136, UR6, -R59.reuse ;  /* 0x00000006885a7c23 */ /* 0x100fe2000801083b */
[----:B------:R-:W-:Y:S01]  /*87f0*/  HMMA.16816.F32 R8, R12, R10, R84 ;  /* 0x0000000a0c08723c */ /* 0x000fe20000001854 */
[----:B------:R3:W4:Y:S01]  /*8800*/  MUFU.EX2 R85, R24 ;  /* 0x0000001800557308 */ /* 0x0007220000000800 */
[----:B-1----:R-:W-:Y:S01]  /*8810*/  F2FP.F16.F32.PACK_AB R32, R67, R62 ;  /* 0x0000003e4320723e */ /* 0x002fe200000000ff */
[----:B------:R-:W-:Y:S01]  /*8820*/  FFMA.FTZ R91, R138, UR6, -R59 ;  /* 0x000000068a5b7c23 */ /* 0x000fe2000801083b */
[----:B------:R-:W-:Y:S01]  /*8830*/  FFMA.FTZ R179, R179, R2, R58 ;  /* 0x00000002b3b37223 */ /* 0x000fe2000001003a */
[----:B------:R-:W-:Y:S01]  /*8840*/  FFMA.FTZ R178, R178, R0, R53 ;  /* 0x00000000b2b27223 */ /* 0x000fe20000010035 */
[----:B------:R-:W-:Y:S01]  /*8850*/  FFMA.FTZ R0, R36, UR6, -R59 ;  /* 0x0000000624007c23 */ /* 0x000fe2000801083b */
[----:B------:R-:W-:Y:S01]  /*8860*/  FFMA.FTZ R87, R141, UR6, -R52 ;  /* 0x000000068d577c23 */ /* 0x000fe20008010834 */
[----:B------:R-:W-:Y:S01]  /*8870*/  FADD.FTZ R56, R56, R179 ;  /* 0x000000b338387221 */ /* 0x000fe20000010000 */
[----:B------:R-:W-:Y:S01]  /*8880*/  MUFU.EX2 R66, R66 ;  /* 0x0000004200427308 */ /* 0x000fe20000000800 */
[----:B------:R-:W-:Y:S01]  /*8890*/  FADD.FTZ R41, R41, R178 ;  /* 0x000000b229297221 */ /* 0x000fe20000010000 */
[----:B------:R-:W-:Y:S01]  /*88a0*/  FFMA.FTZ R179, R38, UR6, -R59 ;  /* 0x0000000626b37c23 */ /* 0x000fe2000801083b */
[----:B------:R-:W-:-:S02]  /*88b0*/  FADD.FTZ R57, R57, R56 ;  /* 0x0000003839397221 */ /* 0x000fc40000010000 */
[----:B------:R-:W-:Y:S02]  /*88c0*/  FADD.FTZ R40, R40, R41 ;  /* 0x0000002928287221 */ /* 0x000fe40000010000 */
[----:B------:R-:W-:Y:S01]  /*88d0*/  FADD.FTZ R57, R54, R57 ;  /* 0x0000003936397221 */ /* 0x000fe20000010000 */
[----:B------:R-:W1:Y:S01]  /*88e0*/  MUFU.EX2 R73, R73 ;  /* 0x0000004900497308 */ /* 0x000e620000000800 */
[----:B---3--:R-:W-:Y:S01]  /*88f0*/  FMUL.FTZ R24, R72, R2 ;  /* 0x0000000248187220 */ /* 0x008fe20000410000 */
[----:B------:R-:W-:Y:S01]  /*8900*/  FFMA.FTZ R72, R33, UR6, -R52 ;  /* 0x0000000621487c23 */ /* 0x000fe20008010834 */
[----:B----4-:R-:W-:Y:S01]  /*8910*/  F2FP.F16.F32.PACK_AB R34, R85, R64 ;  /* 0x000000405522723e */ /* 0x010fe200000000ff */
[----:B------:R-:W-:Y:S01]  /*8920*/  FADD.FTZ R63, R63, R40 ;  /* 0x000000283f3f7221 */ /* 0x000fe20000010000 */
[----:B------:R-:W-:Y:S01]  /*8930*/  FADD.FTZ R62, R62, R57 ;  /* 0x000000393e3e7221 */ /* 0x000fe20000010000 */
[----:B------:R-:W-:Y:S02]  /*8940*/  FFMA.FTZ R2, R46, UR6, -R52 ;  /* 0x000000062e027c23 */ /* 0x000fe40008010834 */
[----:B------:R-:W-:Y:S01]  /*8950*/  MUFU.EX2 R75, R75 ;  /* 0x0000004b004b7308 */ /* 0x000fe20000000800 */
[----:B------:R-:W-:Y:S01]  /*8960*/  HMMA.16816.F32 R24, R12, R20, R24 ;  /* 0x000000140c18723c */ /* 0x000fe20000001818 */
[----:B------:R-:W-:-:S04]  /*8970*/  FADD.FTZ R67, R67, R62 ;  /* 0x0000003e43437221 */ /* 0x000fc80000010000 */
[----:B------:R-:W-:Y:S01]  /*8980*/  FADD.FTZ R64, R64, R67 ;  /* 0x0000004340407221 */ /* 0x000fe20000010000 */
[----:B------:R-:W-:Y:S01]  /*8990*/  HMMA.16816.F32 R12, R12, R22, R76 ;  /* 0x000000160c0c723c */ /* 0x000fe2000000184c */
[----:B------:R-:W3:Y:S01]  /*89a0*/  MUFU.EX2 R72, R72 ;  /* 0x0000004800487308 */ /* 0x000ee20000000800 */
[----:B------:R-:W4:Y:S01]  /*89b0*/  LDSM.16.MT88.4 R20, [R153+0x6800] ;  /* 0x006800009914783b */ /* 0x000f220000004200 */
[----:B-1----:R-:W-:Y:S01]  /*89c0*/  F2FP.F16.F32.PACK_AB R33, R73, R66 ;  /* 0x000000424921723e */ /* 0x002fe200000000ff */
[----:B------:R-:W-:-:S03]  /*89d0*/  FADD.FTZ R85, R85, R64 ;  /* 0x0000004055557221 */ /* 0x000fc60000010000 */
[--C-:B------:R-:W-:Y:S01]  /*89e0*/  FFMA.FTZ R76, R180, UR6, -R59.reuse ;  /* 0x00000006b44c7c23 */ /* 0x100fe2000801083b */
[--C-:B------:R-:W-:Y:S01]  /*89f0*/  FFMA.FTZ R79, R176, UR6, -R59.reuse ;  /* 0x00000006b04f7c23 */ /* 0x100fe2000801083b */
[----:B------:R-:W-:Y:S01]  /*8a00*/  FFMA.FTZ R77, R140, UR6, -R59 ;  /* 0x000000068c4d7c23 */ /* 0x000fe2000801083b */
[----:B------:R-:W-:Y:S01]  /*8a10*/  FFMA.FTZ R78, R139, UR6, -R52 ;  /* 0x000000068b4e7c23 */ /* 0x000fe20008010834 */
[----:B------:R-:W-:Y:S01]  /*8a20*/  MUFU.EX2 R74, R74 ;  /* 0x0000004a004a7308 */ /* 0x000fe20000000800 */
[----:B---3--:R-:W-:-:S07]  /*8a30*/  F2FP.F16.F32.PACK_AB R35, R72, R75 ;  /* 0x0000004b4823723e */ /* 0x008fce00000000ff */
[----:B------:R-:W-:Y:S01]  /*8a40*/  MUFU.EX2 R76, R76 ;  /* 0x0000004c004c7308 */ /* 0x000fe20000000800 */
[C---:B--2---:R-:W-:Y:S07]  /*8a50*/  HMMA.16816.F32 R96, R32.reuse, R16, R96 ;  /* 0x000000102060723c */ /* 0x044fee0000001860 */
[----:B------:R-:W1:Y:S01]  /*8a60*/  MUFU.EX2 R79, R79 ;  /* 0x0000004f004f7308 */ /* 0x000e620000000800 */
[C---:B------:R-:W-:Y:S01]  /*8a70*/  HMMA.16816.F32 R92, R32.reuse, R18, R92 ;  /* 0x00000012205c723c */ /* 0x040fe2000000185c */
[----:B------:R-:W2:Y:S06]  /*8a80*/  LDSM.16.MT88.4 R16, [R152+0x6800] ;  /* 0x006800009810783b */ /* 0x000eac0000004200 */
        /* <DEDUP_REMOVED lines=29> */
[C---:B-----5:R-:W-:Y:S01]  /*8c60*/  HMMA.16816.F32 R4, R32.reuse, R20, R4 ;  /* 0x000000142004723c */ /* 0x060fe20000001804 */
[----:B------:R-:W-:Y:S05]  /*8c70*/  MUFU.EX2 R112, R112 ;  /* 0x0000007000707308 */ /* 0x000fea0000000800 */
[C---:B------:R-:W-:Y:S01]  /*8c80*/  HMMA.16816.F32 R8, R32.reuse, R22, R8 ;  /* 0x000000162008723c */ /* 0x040fe20000001808 */
[----:B------:R-:W4:Y:S02]  /*8c90*/  LDSM.16.MT88.4 R20, [R156+0x7800] ;  /* 0x007800009c14783b */ /* 0x000f240000004200 */
[----:B------:R-:W5:Y:S03]  /*8ca0*/  MUFU.EX2 R115, R115 ;  /* 0x0000007300737308 */ /* 0x000f660000000800 */
[C---:B--2---:R-:W-:Y:S05]  /*8cb0*/  HMMA.16816.F32 R80, R32.reuse, R16, R80 ;  /* 0x000000102050723c */ /* 0x044fea0000001850 */
[----:B------:R-:W-:Y:S01]  /*8cc0*/  MUFU.EX2 R114, R114 ;  /* 0x0000007200727308 */ /* 0x000fe20000000800 */
[C---:B------:R-:W-:Y:S01]  /*8cd0*/  HMMA.16816.F32 R68, R32.reuse, R18, R68 ;  /* 0x000000122044723c */ /* 0x040fe20000001844 */
[----:B------:R-:W2:Y:S06]  /*8ce0*/  LDSM.16.MT88.4 R16, [R154+0x7800] ;  /* 0x007800009a10783b */ /* 0x000eac0000004200 */
[----:B------:R-:W5:Y:S08]  /*8cf0*/  MUFU.EX2 R119, R119 ;  /* 0x0000007700777308 */ /* 0x000f700000000800 */
[----:B------:R-:W-:Y:S01]  /*8d00*/  MUFU.EX2 R120, R120 ;  /* 0x0000007800787308 */ /* 0x000fe20000000800 */
[C---:B---3--:R-:W-:Y:S06]  /*8d10*/  HMMA.16816.F32 R24, R32.reuse, R28, R24 ;  /* 0x0000001c2018723c */ /* 0x048fec0000001818 */
[----:B------:R-:W-:Y:S01]  /*8d20*/  HMMA.16816.F32 R12, R32, R30, R12 ;  /* 0x0000001e200c723c */ /* 0x000fe2000000180c */
[----:B------:R-:W3:Y:S01]  /*8d30*/  LDSM.16.MT88.4 R28, [R153+0x7800] ;  /* 0x00780000991c783b */ /* 0x000ee20000004200 */
[----:B------:R-:W3:Y:S05]  /*8d40*/  MUFU.EX2 R121, R121 ;  /* 0x0000007900797308 */ /* 0x000eea0000000800 */
[----:B-1----:R-:W-:Y:S01]  /*8d50*/  F2FP.F16.F32.PACK_AB R32, R90, R113 ;  /* 0x000000715a20723e */ /* 0x002fe200000000ff */
[----:B------:R-:W-:Y:S01]  /*8d60*/  FADD.FTZ R113, R113, R74 ;  /* 0x0000004a71717221 */ /* 0x000fe20000010000 */
[----:B-----5:R-:W-:Y:S01]  /*8d70*/  F2FP.F16.F32.PACK_AB R33, R115, R112 ;  /* 0x000000707321723e */ /* 0x020fe200000000ff */
[----:B------:R-:W-:Y:S01]  /*8d80*/  MUFU.EX2 R110, R110 ;  /* 0x0000006e006e7308 */ /* 0x000fe20000000800 */
[----:B------:R-:W-:Y:S01]  /*8d90*/  F2FP.F16.F32.PACK_AB R34, R102, R91 ;  /* 0x0000005b6622723e */ /* 0x000fe200000000ff */
[----:B------:R-:W-:Y:S01]  /*8da0*/  FADD.FTZ R90, R90, R113 ;  /* 0x000000715a5a7221 */ /* 0x000fe20000010000 */
[----:B------:R-:W-:-:S05]  /*8db0*/  F2FP.F16.F32.PACK_AB R35, R119, R114 ;  /* 0x000000727723723e */ /* 0x000fca00000000ff */
[----:B------:R-:W-:Y:S02]  /*8dc0*/  MUFU.EX2 R123, R123 ;  /* 0x0000007b007b7308 */ /* 0x000fe40000000800 */
[C---:B----4-:R-:W-:Y:S06]  /*8dd0*/  HMMA.16816.F32 R96, R32.reuse, R20, R96 ;  /* 0x000000142060723c */ /* 0x050fec0000001860 */
[C---:B------:R-:W-:Y:S01]  /*8de0*/  HMMA.16816.F32 R92, R32.reuse, R22, R92 ;  /* 0x00000016205c723c */ /* 0x040fe2000000185c */
[----:B------:R-:W1:Y:S01]  /*8df0*/  LDSM.16.MT88.4 R20, [R152+0x7800] ;  /* 0x007800009814783b */ /* 0x000e620000004200 */
[----:B------:R-:W-:Y:S04]  /*8e00*/  MUFU.EX2 R116, R116 ;  /* 0x0000007400747308 */ /* 0x000fe80000000800 */
[C---:B--2---:R-:W-:Y:S04]  /*8e10*/  HMMA.16816.F32 R4, R32.reuse, R16, R4 ;  /* 0x000000102004723c */ /* 0x044fe80000001804 */
[----:B------:R-:W2:Y:S02]  /*8e20*/  MUFU.EX2 R117, R117 ;  /* 0x0000007500757308 */ /* 0x000ea40000000800 */
[C---:B------:R-:W-:Y:S01]  /*8e30*/  HMMA.16816.F32 R8, R32.reuse, R18, R8 ;  /* 0x000000122008723c */ /* 0x040fe20000001808 */
[----:B------:R-:W4:Y:S05]  /*8e40*/  LDSM.16.MT88.4 R16, [R156+0x8000] ;  /* 0x008000009c10783b */ /* 0x000f2a0000004200 */
[C---:B---3--:R-:W-:Y:S01]  /*8e50*/  HMMA.16816.F32 R80, R32.reuse, R28, R80 ;  /* 0x0000001c2050723c */ /* 0x048fe20000001850 */
[----:B------:R-:W-:Y:S05]  /*8e60*/  MUFU.EX2 R107, R107 ;  /* 0x0000006b006b7308 */ /* 0x000fea0000000800 */
[C---:B------:R-:W-:Y:S01]  /*8e70*/  HMMA.16816.F32 R68, R32.reuse, R30, R68 ;  /* 0x0000001e2044723c */ /* 0x040fe20000001844 */
[----:B------:R-:W3:Y:S02]  /*8e80*/  LDSM.16.MT88.4 R28, [R154+0x8000] ;  /* 0x008000009a1c783b */ /* 0x000ee40000004200 */
        /* <DEDUP_REMOVED lines=12> */
[C---:B----4-:R-:W-:Y:S01]  /*8f50*/  HMMA.16816.F32 R96, R32.reuse, R16, R96 ;  /* 0x000000102060723c */ /* 0x050fe20000001860 */
        /* <DEDUP_REMOVED lines=8> */
[C---:B-1----:R-:W-:Y:S01]  /*8fe0*/  HMMA.16816.F32 R80, R32.reuse, R20, R80 ;  /* 0x000000142050723c */ /* 0x042fe20000001850 */
[----:B------:R-:W1:Y:S05]  /*8ff0*/  MUFU.EX2 R108, R108 ;  /* 0x0000006c006c7308 */ /* 0x000e6a0000000800 */
[C---:B------:R-:W-:Y:S01]  /*9000*/  HMMA.16816.F32 R68, R32.reuse, R22, R68 ;  /* 0x000000162044723c */ /* 0x040fe20000001844 */
[----:B------:R-:W5:Y:S02]  /*9010*/  LDSM.16.MT88.4 R20, [R154+0x8800] ;  /* 0x008800009a14783b */ /* 0x000f640000004200 */
[----:B------:R-:W-:Y:S08]  /*9020*/  MUFU.EX2 R103, R103 ;  /* 0x0000006700677308 */ /* 0x000ff00000000800 */
[----:B------:R-:W5:Y:S01]  /*9030*/  MUFU.EX2 R126, R126 ;  /* 0x0000007e007e7308 */ /* 0x000f620000000800 */
[C---:B--2---:R-:W-:Y:S07]  /*9040*/  HMMA.16816.F32 R24, R32.reuse, R16, R24 ;  /* 0x000000102018723c */ /* 0x044fee0000001818 */
[----:B------:R-:W-:Y:S01]  /*9050*/  MUFU.EX2 R3, R3 ;  /* 0x0000000300037308 */ /* 0x000fe20000000800 */
[----:B------:R-:W-:Y:S01]  /*9060*/  HMMA.16816.F32 R12, R32, R18, R12 ;  /* 0x00000012200c723c */ /* 0x000fe2000000180c */
[----:B------:R-:W2:Y:S01]  /*9070*/  LDSM.16.MT88.4 R32, [R153+0x8800] ;  /* 0x008800009920783b */ /* 0x000ea20000004200 */
[----:B------:R-:W-:-:S02]  /*9080*/  F2FP.F16.F32.PACK_AB R16, R106, R109 ;  /* 0x0000006d6a10723e */ /* 0x000fc400000000ff */
[----:B----4-:R-:W-:-:S03]  /*9090*/  F2FP.F16.F32.PACK_AB R17, R101, R104 ;  /* 0x000000686511723e */ /* 0x010fc600000000ff */
[----:B------:R-:W-:Y:S01]  /*90a0*/  MUFU.EX2 R122, R122 ;  /* 0x0000007a007a7308 */ /* 0x000fe20000000800 */
[----:B------:R-:W-:Y:S02]  /*90b0*/  F2FP.F16.F32.PACK_AB R18, R111, R100 ;  /* 0x000000646f12723e */ /* 0x000fe400000000ff */
[----:B-1----:R-:W-:-:S05]  /*90c0*/  F2FP.F16.F32.PACK_AB R19, R108, R65 ;  /* 0x000000416c13723e */ /* 0x002fca00000000ff */
[----:B------:R-:W-:Y:S02]  /*90d0*/  MUFU.EX2 R37, R37 ;  /* 0x0000002500257308 */ /* 0x000fe40000000800 */
[C---:B---3--:R-:W-:Y:S06]  /*90e0*/  HMMA.16816.F32 R96, R16.reuse, R28, R96 ;  /* 0x0000001c1060723c */ /* 0x048fec0000001860 */
[----:B------:R-:W1:Y:S01]  /*90f0*/  MUFU.EX2 R128, R128 ;  /* 0x0000008000807308 */ /* 0x000e620000000800 */
[C---:B------:R-:W-:Y:S01]  /*9100*/  HMMA.16816.F32 R92, R16.reuse, R30, R92 ;  /* 0x0000001e105c723c */ /* 0x040fe2000000185c */
[----:B------:R-:W3:Y:S05]  /*9110*/  LDSM.16.MT88.4 R28, [R152+0x8800] ;  /* 0x00880000981c783b */ /* 0x000eea0000004200 */
[C---:B-----5:R-:W-:Y:S01]  /*9120*/  HMMA.16816.F32 R4, R16.reuse, R20, R4 ;  /* 0x000000141004723c */ /* 0x060fe20000001804 */
[----:B------:R-:W-:Y:S05]  /*9130*/  MUFU.EX2 R39, R39 ;  /* 0x0000002700277308 */ /* 0x000fea0000000800 */
[C---:B------:R-:W-:Y:S01]  /*9140*/  HMMA.16816.F32 R8, R16.reuse, R22, R8 ;  /* 0x000000161008723c */ /* 0x040fe20000001808 */
[----:B------:R-:W4:Y:S02]  /*9150*/  LDSM.16.MT88.4 R20, [R156+0x9000] ;  /* 0x009000009c14783b */ /* 0x000f240000004200 */
[----:B------:R-:W-:Y:S03]  /*9160*/  MUFU.EX2 R130, R130 ;  /* 0x0000008200827308 */ /* 0x000fe60000000800 */
        /* <DEDUP_REMOVED lines=9> */
[----:B------:R-:W-:Y:S01]  /*9200*/  F2FP.F16.F32.PACK_AB R28, R126, R103 ;  /* 0x000000677e1c723e */ /* 0x000fe200000000ff */
[----:B------:R-:W-:Y:S01]  /*9210*/  MUFU.EX2 R179, R179 ;  /* 0x000000b300b37308 */ /* 0x000fe20000000800 */
[----:B-1----:R-:W-:-:S02]  /*9220*/  F2FP.F16.F32.PACK_AB R29, R128, R37 ;  /* 0x00000025801d723e */ /* 0x002fc400000000ff */
[----:B-----5:R-:W-:Y:S02]  /*9230*/  F2FP.F16.F32.PACK_AB R76, R45, R44 ;  /* 0x0000002c2d4c723e */ /* 0x020fe400000000ff */
[----:B------:R-:W-:Y:S02]  /*9240*/  F2FP.F16.F32.PACK_AB R30, R122, R3 ;  /* 0x000000037a1e723e */ /* 0x000fe400000000ff */
[----:B------:R-:W-:Y:S01]  /*9250*/  F2FP.F16.F32.PACK_AB R31, R130, R39 ;  /* 0x00000027821f723e */ /* 0x000fe200000000ff */
[----:B------:R-:W-:Y:S06]  /*9260*/  MUFU.EX2 R2, R2 ;  /* 0x0000000200027308 */ /* 0x000fec0000000800 */
[C---:B----4-:R-:W-:Y:S06]  /*9270*/  HMMA.16816.F32 R96, R28.reuse, R20, R96 ;  /* 0x000000141c60723c */ /* 0x050fec0000001860 */
[C---:B--2---:R-:W-:Y:S06]  /*9280*/  HMMA.16816.F32 R4, R28.reuse, R32, R4 ;  /* 0x000000201c04723c */ /* 0x044fec0000001804 */
[----:B------:R-:W-:Y:S01]  /*9290*/  HMMA.16816.F32 R92, R28, R22, R92 ;  /* 0x000000161c5c723c */ /* 0x000fe2000000185c */
[----:B------:R-:W-:Y:S01]  /*92a0*/  FADD.FTZ R32, R66, R63 ;  /* 0x0000003f42207221 */ /* 0x000fe20000010000 */
[----:B------:R-:W1:Y:S01]  /*92b0*/  LDSM.16.MT88.4 R20, [R156+0x9800] ;  /* 0x009800009c14783b */ /* 0x000e620000004200 */
[----:B------:R-:W-:-:S02]  /*92c0*/  FFMA.FTZ R33, R47, UR6, -R52 ;  /* 0x000000062f217c23 */ /* 0x000fc40008010834 */
[----:B------:R-:W-:Y:S01]  /*92d0*/  FADD.FTZ R32, R73, R32 ;  /* 0x0000002049207221 */ /* 0x000fe20000010000 */
[C---:B------:R-:W-:Y:S03]  /*92e0*/  HMMA.16816.F32 R8, R28.reuse, R34, R8 ;  /* 0x000000221c08723c */ /* 0x040fe60000001808 */
[----:B------:R-:W-:Y:S01]  /*92f0*/  FADD.FTZ R75, R75, R32 ;  /* 0x000000204b4b7221 */ /* 0x000fe20000010000 */
[--C-:B------:R-:W-:Y:S01]  /*9300*/  FFMA.FTZ R32, R42, UR6, -R52.reuse ;  /* 0x000000062a207c23 */ /* 0x100fe20008010834 */
[----:B------:R-:W2:Y:S01]  /*9310*/  MUFU.EX2 R33, R33 ;  /* 0x0000002100217308 */ /* 0x000ea20000000800 */
[----:B---3--:R-:W-:Y:S01]  /*9320*/  HMMA.16816.F32 R80, R28, R16, R80 ;  /* 0x000000101c50723c */ /* 0x008fe20000001850 */
[----:B------:R-:W-:Y:S01]  /*9330*/  FADD.FTZ R72, R72, R75 ;  /* 0x0000004b48487221 */ /* 0x000fe20000010000 */
[----:B------:R-:W-:-:S04]  /*9340*/  FFMA.FTZ R35, R43, UR6, -R52 ;  /* 0x000000062b237c23 */ /* 0x000fc80008010834 */
[C---:B------:R-:W-:Y:S01]  /*9350*/  HMMA.16816.F32 R68, R28.reuse, R18, R68 ;  /* 0x000000121c44723c */ /* 0x040fe20000001844 */
[----:B------:R-:W-:Y:S01]  /*9360*/  FADD.FTZ R17, R87, R72 ;  /* 0x0000004857117221 */ /* 0x000fe20000010000 */
[----:B------:R-:W-:Y:S01]  /*9370*/  MUFU.EX2 R32, R32 ;  /* 0x0000002000207308 */ /* 0x000fe20000000800 */
[----:B------:R-:W3:Y:S02]  /*9380*/  LDSM.16.MT88.4 R84, [R154+0x9800] ;  /* 0x009800009a54783b */ /* 0x000ee40000004200 */
[----:B------:R-:W-:Y:S01]  /*9390*/  FADD.FTZ R17, R88, R17 ;  /* 0x0000001158117221 */ /* 0x000fe20000010000 */
[C---:B------:R-:W-:Y:S03]  /*93a0*/  HMMA.16816.F32 R24, R28.reuse, R48, R24 ;  /* 0x000000301c18723c */ /* 0x040fe60000001818 */
[----:B------:R-:W-:Y:S01]  /*93b0*/  FADD.FTZ R78, R78, R17 ;  /* 0x000000114e4e7221 */ /* 0x000fe20000010000 */
[----:B------:R-:W4:Y:S01]  /*93c0*/  MUFU.EX2 R35, R35 ;  /* 0x0000002300237308 */ /* 0x000f220000000800 */
[----:B--2---:R-:W-:Y:S01]  /*93d0*/  F2FP.F16.F32.PACK_AB R77, R33, R2 ;  /* 0x00000002214d723e */ /* 0x004fe200000000ff */
[----:B------:R-:W-:Y:S01]  /*93e0*/  HMMA.16816.F32 R12, R28, R50, R12 ;  /* 0x000000321c0c723c */ /* 0x000fe2000000180c */
[----:B------:R-:W-:Y:S01]  /*93f0*/  FADD.FTZ R89, R89, R78 ;  /* 0x0000004e59597221 */ /* 0x000fe20000010000 */
[----:B------:R-:W-:Y:S01]  /*9400*/  F2FP.F16.F32.PACK_AB R78, R179, R0 ;  /* 0x00000000b34e723e */ /* 0x000fe200000000ff */
[----:B------:R-:W2:Y:S02]  /*9410*/  LDSM.16.MT88.4 R16, [R153+0x9800] ;  /* 0x009800009910783b */ /* 0x000ea40000004200 */
[----:B------:R-:W-:-:S02]  /*9420*/  FADD.FTZ R112, R112, R89 ;  /* 0x0000005970707221 */ /* 0x000fc40000010000 */
[----:B------:R-:W-:Y:S02]  /*9430*/  FADD.FTZ R29, R91, R90 ;  /* 0x0000005a5b1d7221 */ /* 0x000fe40000010000 */
[----:B------:R-:W-:Y:S02]  /*9440*/  FADD.FTZ R115, R115, R112 ;  /* 0x0000007073737221 */ /* 0x000fe40000010000 */
[----:B------:R-:W-:Y:S02]  /*9450*/  FADD.FTZ R29, R102, R29 ;  /* 0x0000001d661d7221 */ /* 0x000fe40000010000 */
[----:B------:R-:W-:Y:S01]  /*9460*/  FADD.FTZ R114, R114, R115 ;  /* 0x0000007372727221 */ /* 0x000fe20000010000 */
[----:B----4-:R-:W-:Y:S01]  /*9470*/  F2FP.F16.F32.PACK_AB R79, R35, R32 ;  /* 0x00000020234f723e */ /* 0x010fe200000000ff */
[----:B------:R-:W-:Y:S02]  /*9480*/  FADD.FTZ R120, R120, R29 ;  /* 0x0000001d78787221 */ /* 0x000fe40000010000 */
[----:B------:R-:W-:-:S02]  /*9490*/  FADD.FTZ R119, R119, R114 ;  /* 0x0000007277777221 */ /* 0x000fc40000010000 */
[----:B------:R-:W-:Y:S02]  /*94a0*/  FADD.FTZ R121, R121, R120 ;  /* 0x0000007879797221 */ /* 0x000fe40000010000 */
[----:B------:R-:W-:Y:S01]  /*94b0*/  FADD.FTZ R28, R116, R119 ;  /* 0x00000077741c7221 */ /* 0x000fe20000010000 */
[----:B-1----:R-:W-:Y:S03]  /*94c0*/  HMMA.16816.F32 R96, R76, R20, R96 ;  /* 0x000000144c60723c */ /* 0x002fe60000001860 */
[----:B------:R-:W-:-:S03]  /*94d0*/  FADD.FTZ R28, R117, R28 ;  /* 0x0000001c751c7221 */ /* 0x000fc60000010000 */
[C---:B------:R-:W-:Y:S01]  /*94e0*/  HMMA.16816.F32 R92, R76.reuse, R22, R92 ;  /* 0x000000164c5c723c */ /* 0x040fe2000000185c */
[----:B------:R-:W1:Y:S05]  /*94f0*/  LDSM.16.MT88.4 R20, [R152+0x9800] ;  /* 0x009800009814783b */ /* 0x000e6a0000004200 */
[C---:B---3--:R-:W-:Y:S06]  /*9500*/  HMMA.16816.F32 R88, R76.reuse, R84, R4 ;  /* 0x000000544c58723c */ /* 0x048fec0000001804 */
[----:B------:R-:W-:Y:S01]  /*9510*/  HMMA.16816.F32 R84, R76, R86, R8 ;  /* 0x000000564c54723c */ /* 0x000fe20000001808 */
        /* <DEDUP_REMOVED lines=30> */
[----:B------:R-:W-:-:S03]  /*9700*/  FADD.FTZ R32, R32, R33 ;  /* 0x0000002120207221 */ /* 0x000fc60000010000 */
[----:B------:R-:W-:Y:S01]  /*9710*/  FADD.FTZ R179, R179, R0 ;  /* 0x00000000b3b37221 */ /* 0x000fe20000010000 */
[----:B------:R-:W-:Y:S01]  /*9720*/  FADD.FTZ R178, R35, R32 ;  /* 0x0000002023b27221 */ /* 0x000fe20000010000 */
[----:B------:R-:W-:-:S07]  /*9730*/  MOV R0, R60 ;  /* 0x0000003c00007202 */ /* 0x000fce0000000f00 */
.L_x_6296:
[----:B------:R-:W-:-:S13]  /*9740*/  ISETP.GE.AND P1, PT, R167, 0x1, PT ;  /* 0x00000001a700780c */ /* 0x000fda0003f26270 */
[----:B------:R-:W-:Y:S05]  /*9750*/  @!P1 BRA `(.L_x_6302) ;  /* 0x0000002c00b49947 */ /* 0x000fea0003800000 */
[----:B------:R-:W-:Y:S01]  /*9760*/  IMAD.U32 R177, R124, -0x80, RZ ;  /* 0xffffff807cb17824 */ /* 0x000fe200078e00ff */
[----:B------:R-:W-:Y:S01]  /*9770*/  ULDC.64 UR10, c[0x0][0x250] ;  /* 0x00009400000a7ab9 */ /* 0x000fe20000000a00 */
[----:B------:R-:W-:Y:S01]  /*9780*/  MOV R3, R0 ;  /* 0x0000000000037202 */ /* 0x000fe20000000f00 */
[----:B------:R-:W-:Y:S01]  /*9790*/  IMAD.MOV.U32 R101, RZ, RZ, R2 ;  /* 0x000000ffff657224 */ /* 0x000fe200078e0002 */
[----:B------:R-:W-:Y:S01]  /*97a0*/  ULDC UR6, c[0x0][0x24c] ;  /* 0x0000930000067ab9 */ /* 0x000fe20000000800 */
[----:B------:R-:W-:Y:S01]  /*97b0*/  SHF.R.S32.HI R176, RZ, 0x1f, R177 ;  /* 0x0000001fffb07819 */ /* 0x000fe200000114b1 */
[----:B------:R-:W-:Y:S01]  /*97c0*/  ULDC UR9, c[0x0][0x248] ;  /* 0x0000920000097ab9 */ /* 0x000fe20000000800 */
[----:B------:R-:W-:Y:S02]  /*97d0*/  USHF.L.U64.HI UR11, UR10, 0x5, UR11 ;  /* 0x000000050a0b7899 */ /* 0x000fe4000801020b */
[----:B------:R-:W-:Y:S02]  /*97e0*/  USHF.L.U32 UR10, UR10, 0x5, URZ ;  /* 0x000000050a0a7899 */ /* 0x000fe4000800063f */
[----:B------:R-:W-:-:S02]  /*97f0*/  USHF.L.U64.HI UR6, UR9, 0x5, UR6 ;  /* 0x0000000509067899 */ /* 0x000fc40008010206 */
[----:B------:R-:W-:Y:S01]  /*9800*/  USHF.L.U32 UR5, UR9, 0x5, URZ ;  /* 0x0000000509057899 */ /* 0x000fe2000800063f */
[----:B------:R-:W-:-:S11]  /*9810*/  ULDC UR4, c[0x0][0x2ec] ;  /* 0x0000bb0000047ab9 */ /* 0x000fd60000000800 */
.L_x_6306:
[----:B------:R-:W-:Y:S04]  /*9820*/  DEPBAR.LE SB0, 0x0 ;  /* 0x000080000000791a */ /* 0x000fe80000000000 */
[----:B------:R-:W-:Y:S01]  /*9830*/  BAR.SYNC.DEFER_BLOCKING 0x0 ;  /* 0x0000000000007b1d */ /* 0x000fe20000010000 */
[----:B------:R-:W-:Y:S02]  /*9840*/  MOV R8, R177 ;  /* 0x000000b100087202 */ /* 0x000fe40000000f00 */
[----:B------:R-:W-:Y:S03]  /*9850*/  MOV R0, R176 ;  /* 0x000000b000007202 */ /* 0x000fe60000000f00 */
[----:B------:R-:W-:Y:S05]  /*9860*/  @!P0 BRA `(.L_x_6303) ;  /* 0x0000000000f48947 */ /* 0x000fea0003800000 */
[----:B------:R-:W1:Y:S01]  /*9870*/  LDC R0, c[0x0][0x380] ;  /* 0x0000e000ff007b82 */ /* 0x000e620000000800 */
[----:B------:R-:W-:Y:S04]  /*9880*/  SHF.L.U32 R11, R167, 0x7, RZ ;  /* 0x00000007a70b7819 */ /* 0x000fe800000006ff */
[----:B------:R-:W-:Y:S01]  /*9890*/  IABS R6, R11 ;  /* 0x0000000b00067213 */ /* 0x000fe20000000000 */
[C---:B------:R-:W-:Y:S01]  /*98a0*/  VIADD R5, R11.reuse, 0xffffff80 ;  /* 0xffffff800b057836 */ /* 0x040fe20000000000 */
        /* <DEDUP_REMOVED lines=57> */
.L_x_6303:
        /* <DEDUP_REMOVED lines=44> */
[----:B------:R-:W2:Y:S05]  /*9f00*/  LDSM.16.M88.4 R112, [R155+0x2000] ;  /* 0x002000009b70783b */ /* 0x000eaa0000000200 */
        /* <DEDUP_REMOVED lines=156> */
.L_x_6305:
        /* <DEDUP_REMOVED lines=28> */
.L_x_6304:
        /* <DEDUP_REMOVED lines=158> */
[----:B------:R-:W-:Y:S02]  /*b470*/  ISETP.GT.AND P1, PT, R167, 0x1, PT ;  /* 0x00000001a700780c */ /* 0x000fe40003f24270 */
        /* <DEDUP_REMOVED lines=283> */
.L_x_6302:
        /* <DEDUP_REMOVED lines=23> */
[-C--:B------:R-:W-:Y:S02]  /*c7a0*/  LEA.HI R3, R3, R4.reuse, RZ, 0x5 ;  /* 0x0000000403037211 */ /* 0x080fe400078f28ff */
[----:B------:R-:W-:Y:S02]  /*c7b0*/  LOP3.LUT R10, R10, 0xfffffff8, RZ, 0xc0, !PT ;  /* 0xfffffff80a0a7812 */ /* 0x000fe400078ec0ff */
[----:B------:R-:W-:Y:S02]  /*c7c0*/  IADD3 R12, -R9, R4, RZ ;  /* 0x00000004090c7210 */ /* 0x000fe40007ffe1ff */
[----:B------:R-:W-:Y:S01]  /*c7d0*/  IADD3 R10, R11, -R10, RZ ;  /* 0x8000000a0b0a7210 */ /* 0x000fe20007ffe0ff */
[----:B------:R-:W2:Y:S03]  /*c7e0*/  @P3 MUFU.RCP R8, R5 ;  /* 0x0000000500083308 */ /* 0x000ea60000001000 */
        /* <DEDUP_REMOVED lines=21> */
[C---:B--2---:R-:W-:Y:S01]  /*c940*/  FMUL.FTZ R99, R8.reuse, R99 ;  /* 0x0000006308637220 */ /* 0x044fe20000410000 */
[----:B------:R-:W-:Y:S01]  /*c950*/  MOV R9, 0x10 ;  /* 0x0000001000097802 */ /* 0x000fe20000000f00 */
[C---:B------:R-:W-:Y:S01]  /*c960*/  FMUL.FTZ R98, R8.reuse, R98 ;  /* 0x0000006208627220 */ /* 0x040fe20000410000 */
[----:B------:R-:W-:Y:S01]  /*c970*/  F2FP.F16.F32.PACK_AB R76, R7, R76 ;  /* 0x0000004c074c723e */ /* 0x000fe200000000ff */
[C---:B------:R-:W-:Y:S01]  /*c980*/  FMUL.FTZ R95, R8.reuse, R95 ;  /* 0x0000005f085f7220 */ /* 0x040fe20000410000 */
[----:B------:R-:W-:Y:S01]  /*c990*/  SHF.R.S32.HI R7, RZ, 0x5, R3 ;  /* 0x00000005ff077819 */ /* 0x000fe20000011403 */
[C---:B------:R-:W-:Y:S01]  /*c9a0*/  FMUL.FTZ R94, R8.reuse, R94 ;  /* 0x0000005e085e7220 */ /* 0x040fe20000410000 */
[----:B------:R-:W-:Y:S01]  /*c9b0*/  LEA.HI R11, R11, R11, RZ, 0x1d ;  /* 0x0000000b0b0b7211 */ /* 0x000fe200078fe8ff */
[----:B------:R-:W-:Y:S01]  /*c9c0*/  FMUL.FTZ R91, R8, R91 ;  /* 0x0000005b085b7220 */ /* 0x000fe20000410000 */
[----:B------:R-:W-:Y:S01]  /*c9d0*/  R2P PR, R10, 0x6 ;  /* 0x000000060a007804 */ /* 0x000fe20000000000 */
[----:B------:R-:W-:Y:S01]  /*c9e0*/  IMAD R12, R7, 0x200, R12 ;  /* 0x00000200070c7824 */ /* 0x000fe200078e020c */
[----:B------:R-:W-:Y:S01]  /*c9f0*/  SEL R10, R9, 0xfffffff0, P0 ;  /* 0xfffffff0090a7807 */ /* 0x000fe20000000000 */
[----:B------:R-:W-:Y:S01]  /*ca00*/  FMUL.FTZ R90, R8, R90 ;  /* 0x0000005a085a7220 */ /* 0x000fe20000410000 */
[----:B------:R-:W-:Y:S01]  /*ca10*/  ISETP.NE.AND P0, PT, R166, -0x1, PT ;  /* 0xffffffffa600780c */ /* 0x000fe20003f05270 */
[----:B------:R-:W-:Y:S01]  /*ca20*/  IMAD.U32 R11, R12, 0x2, R11 ;  /* 0x000000020c0b7824 */ /* 0x000fe200078e000b */
[----:B------:R-:W-:Y:S01]  /*ca30*/  MOV R12, 0x20 ;  /* 0x00000020000c7802 */ /* 0x000fe20000000f00 */
        /* <DEDUP_REMOVED lines=10> */
[----:B------:R-:W-:Y:S01]  /*cae0*/  FMUL.FTZ R8, R8, R78 ;  /* 0x0000004e08087220 */ /* 0x000fe20000410000 */
[----:B------:R-:W-:Y:S01]  /*caf0*/  F2FP.F16.F32.PACK_AB R96, R97, R96 ;  /* 0x000000606160723e */ /* 0x000fe200000000ff */
[----:B------:R-:W-:Y:S01]  /*cb00*/  VIADD R13, R11, 0x40 ;  /* 0x000000400b0d7836 */ /* 0x000fe20000000000 */
[----:B------:R-:W-:Y:S01]  /*cb10*/  F2FP.F16.F32.PACK_AB R98, R99, R98 ;  /* 0x000000626362723e */ /* 0x000fe200000000ff */
[C---:B------:R-:W-:Y:S01]  /*cb20*/  IMAD.IADD R15, R11.reuse, 0x1, R10 ;  /* 0x000000010b0f7824 */ /* 0x040fe200078e020a */
[----:B------:R-:W-:Y:S01]  /*cb30*/  SEL R12, R12, 0xffffffe0, !P1 ;  /* 0xffffffe00c0c7807 */ /* 0x000fe20004800000 */
[----:B------:R-:W-:Y:S01]  /*cb40*/  STS [R11], R96 ;  /* 0x000000600b007388 */ /* 0x000fe20000000800 */
[----:B------:R-:W-:Y:S01]  /*cb50*/  @P2 IADD3 R13, R11, -0x40, RZ ;  /* 0xffffffc00b0d2810 */ /* 0x000fe20007ffe0ff */
[----:B------:R-:W-:Y:S01]  /*cb60*/  ULDC.U8 UR4, c[0x0][0x3d8] ;  /* 0x0000f60000047ab9 */ /* 0x000fe20000000000 */
[----:B------:R-:W-:Y:S01]  /*cb70*/  F2FP.F16.F32.PACK_AB R92, R93, R92 ;  /* 0x0000005c5d5c723e */ /* 0x000fe200000000ff */
[----:B------:R1:W-:Y:S01]  /*cb80*/  STS [R11+0x400], R98 ;  /* 0x000400620b007388 */ /* 0x0003e20000000800 */
[----:B------:R-:W-:-:S02]  /*cb90*/  F2FP.F16.F32.PACK_AB R94, R95, R94 ;  /* 0x0000005e5f5e723e */ /* 0x000fc400000000ff */
[----:B------:R-:W-:Y:S01]  /*cba0*/  F2FP.F16.F32.PACK_AB R79, R79, R8 ;  /* 0x000000084f4f723e */ /* 0x000fe200000000ff */
[----:B------:R-:W-:Y:S01]  /*cbb0*/  STS [R15], R92 ;  /* 0x0000005c0f007388 */ /* 0x000fe20000000800 */
[----:B------:R-:W-:Y:S01]  /*cbc0*/  IADD3 R17, R11, R12, RZ ;  /* 0x0000000c0b117210 */ /* 0x000fe20007ffe0ff */
[----:B------:R-:W2:Y:S01]  /*cbd0*/  @P0 LDC.64 R8, c[0x0][0x298] ;  /* 0x0000a600ff080b82 */ /* 0x000ea20000000a00 */
[----:B------:R-:W-:Y:S01]  /*cbe0*/  F2FP.F16.F32.PACK_AB R88, R89, R88 ;  /* 0x000000585958723e */ /* 0x000fe200000000ff */
[----:B------:R4:W-:Y:S01]  /*cbf0*/  STS [R15+0x400], R94 ;  /* 0x0004005e0f007388 */ /* 0x0009e20000000800 */
[----:B------:R-:W-:Y:S02]  /*cc00*/  F2FP.F16.F32.PACK_AB R90, R91, R90 ;  /* 0x0000005a5b5a723e */ /* 0x000fe400000000ff */
[----:B------:R-:W-:Y:S01]  /*cc10*/  F2FP.F16.F32.PACK_AB R84, R85, R84 ;  /* 0x000000545554723e */ /* 0x000fe200000000ff */
[----:B------:R-:W-:Y:S01]  /*cc20*/  STS [R17], R88 ;  /* 0x0000005811007388 */ /* 0x000fe20000000800 */
[----:B------:R-:W-:-:S02]  /*cc30*/  F2FP.F16.F32.PACK_AB R86, R87, R86 ;  /* 0x000000565756723e */ /* 0x000fc400000000ff */
[----:B------:R-:W-:Y:S01]  /*cc40*/  IADD3 R19, R15, R12, RZ ;  /* 0x0000000c0f137210 */ /* 0x000fe20007ffe0ff */
        /* <DEDUP_REMOVED lines=10> */
[----:B------:R-:W-:Y:S01]  /*ccf0*/  F2FP.F16.F32.PACK_AB R74, R75, R74 ;  /* 0x0000004a4b4a723e */ /* 0x000fe200000000ff */
[----:B------:R-:W-:Y:S01]  /*cd00*/  STS [R13], R80 ;  /* 0x000000500d007388 */ /* 0x000fe20000000800 */
[----:B------:R-:W-:-:S02]  /*cd10*/  IADD3 R21, R12, R13, RZ ;  /* 0x0000000d0c157210 */ /* 0x000fc40007ffe0ff */
[----:B------:R-:W-:Y:S01]  /*cd20*/  IADD3 R12, R12, R11, RZ ;  /* 0x0000000b0c0c7210 */ /* 0x000fe20007ffe0ff */
[----:B------:R1:W-:Y:S01]  /*cd30*/  STS [R13+0x400], R82 ;  /* 0x000400520d007388 */ /* 0x0003e20000000800 */
[----:B----4-:R-:W4:Y:S01]  /*cd40*/  @P4 LDC R15, c[0x0][0x2e8] ;  /* 0x0000ba00ff0f4b82 */ /* 0x010f220000000800 */
[----:B------:R-:W-:Y:S02]  /*cd50*/  ISETP.NE.AND P1, PT, RZ, UR4, PT ;  /* 0x00000004ff007c0c */ /* 0x000fe4000bf25270 */
[----:B------:R-:W-:Y:S04]  /*cd60*/  STS [R11], R68 ;  /* 0x000000440b007388 */ /* 0x000fe80000000800 */
[----:B------:R1:W-:Y:S01]  /*cd70*/  STS [R11+0x400], R70 ;  /* 0x000400460b007388 */ /* 0x0003e20000000800 */
[----:B-----5:R-:W5:Y:S03]  /*cd80*/  @P3 MUFU.LG2 R17, R5 ;  /* 0x0000000500113308 */ /* 0x020f660000000c00 */
[----:B------:R4:W-:Y:S04]  /*cd90*/  STS [R21], R72 ;  /* 0x0000004815007388 */ /* 0x0009e80000000800 */
[----:B------:R4:W-:Y:S01]  /*cda0*/  STS [R21+0x400], R74 ;  /* 0x0004004a15007388 */ /* 0x0009e20000000800 */
[----:B--2---:R-:W-:-:S03]  /*cdb0*/  @P0 IMAD.WIDE.U32 R18, R166, R8, RZ ;  /* 0x00000008a6120225 */ /* 0x004fc600078e00ff */
        /* <DEDUP_REMOVED lines=9> */
[----:B------:R-:W4:Y:S01]  /*ce50*/  S2R R5, SR_CTAID.Y ;  /* 0x0000000000057919 */ /* 0x000f220000002600 */
[----:B------:R-:W3:Y:S01]  /*ce60*/  LDC.64 R8, c[0x0][0x290] ;  /* 0x0000a400ff087b82 */ /* 0x000ee20000000a00 */
[----:B----4-:R-:W-:-:S05]  /*ce70*/  SHF.R.S32.HI R21, RZ, 0x1f, R5 ;  /* 0x0000001fff157819 */ /* 0x010fca0000011405 */
[-C--:B---3--:R-:W-:Y:S02]  /*ce80*/  IMAD R6, R21, R8.reuse, RZ ;  /* 0x0000000815067224 */ /* 0x088fe400078e02ff */
[----:B------:R-:W-:-:S04]  /*ce90*/  IMAD.WIDE.U32 R20, R5, R8, RZ ;  /* 0x0000000805147225 */ /* 0x000fc800078e00ff */
[----:B------:R-:W-:Y:S01]  /*cea0*/  IMAD R9, R5, R9, R6 ;  /* 0x0000000905097224 */ /* 0x000fe200078e0206 */
[----:B------:R-:W-:-:S04]  /*ceb0*/  MOV R6, R20 ;  /* 0x0000001400067202 */ /* 0x000fc80000000f00 */
[----:B------:R-:W-:Y:S02]  /*cec0*/  IADD3 R9, R21, R9, RZ ;  /* 0x0000000915097210 */ /* 0x000fe40007ffe0ff */
.L_x_6307:
[----:B----4-:R-:W-:Y:S01]  /*ced0*/  @P4 FFMA.FTZ R10, R2, R15, R19 ;  /* 0x0000000f020a4223 */ /* 0x010fe20000010013 */
[----:B-1----:R-:W-:Y:S01]  /*cee0*/  @P3 FFMA.FTZ R11, R0, R13, R17 ;  /* 0x0000000d000b3223 */ /* 0x002fe20000010011 */
[----:B------:R-:W-:Y:S06]  /*cef0*/  @!P1 BRA `(.L_x_6308) ;  /* 0x00000000001c9947 */ /* 0x000fec0003800000 */
[----:B------:R-:W1:Y:S01]  /*cf00*/  S2R R5, SR_CTAID.Y ;  /* 0x0000000000057919 */ /* 0x000e620000002600 */
[----:B------:R-:W1:Y:S08]  /*cf10*/  LDC R0, c[0x0][0x2c4] ;  /* 0x0000b100ff007b82 */ /* 0x000e700000000800 */
[----:B------:R-:W3:Y:S08]  /*cf20*/  S2UR UR6, SR_CTAID.Z ;  /* 0x00000000000679c3 */ /* 0x000ef00000002700 */
[----:B------:R-:W3:Y:S01]  /*cf30*/  LDC R13, c[0x0][0x2e4] ;  /* 0x0000b900ff0d7b82 */ /* 0x000ee20000000800 */
[----:B-1----:R-:W-:-:S04]  /*cf40*/  @!P0 IMAD R166, R5, R0, RZ ;  /* 0x0000000005a68224 */ /* 0x002fc800078e02ff */
[----:B---3--:R-:W-:Y:S01]  /*cf50*/  IMAD R13, R13, UR6, R166 ;  /* 0x000000060d0d7c24 */ /* 0x008fe2000f8e02a6 */
[----:B------:R-:W-:Y:S06]  /*cf60*/  BRA `(.L_x_6309) ;  /* 0x0000000000187947 */ /* 0x000fec0003800000 */
.L_x_6308:
[----:B------:R-:W1:Y:S01]  /*cf70*/  S2R R5, SR_CTAID.Y ;  /* 0x0000000000057919 */ /* 0x000e620000002600 */
[----:B------:R-:W1:Y:S08]  /*cf80*/  S2UR UR6, SR_CTAID.Z ;  /* 0x00000000000679c3 */ /* 0x000e700000002700 */
[----:B------:R-:W1:Y:S08]  /*cf90*/  LDC R0, c[0x0][0x270] ;  /* 0x00009c00ff007b82 */ /* 0x000e700000000800 */
[----:B------:R-:W3:Y:S01]  /*cfa0*/  LDC R13, c[0x0][0x2c4] ;  /* 0x0000b100ff0d7b82 */ /* 0x000ee20000000800 */
[----:B-1----:R-:W-:-:S04]  /*cfb0*/  IMAD R0, R5, R0, UR6 ;  /* 0x0000000605007e24 */ /* 0x002fc8000f8e0200 */
[----:B---3--:R-:W-:-:S07]  /*cfc0*/  IMAD R13, R0, R13, RZ ;  /* 0x0000000d000d7224 */ /* 0x008fce00078e02ff */
.L_x_6309:
        /* <DEDUP_REMOVED lines=12> */
[----:B------:R-:W3:Y:S01]  /*d090*/  S2R R2, SR_CTAID.X ;  /* 0x0000000000027919 */ /* 0x000ee20000002500 */
[C---:B------:R-:W-:Y:S01]  /*d0a0*/  VIADD R4, R168.reuse, 0x8 ;  /* 0x00000008a8047836 */ /* 0x040fe20000000000 */
[----:B------:R-:W-:Y:S01]  /*d0b0*/  ISETP.GE.AND P2, PT, R168, R163, PT ;  /* 0x000000a3a800720c */ /* 0x000fe20003f46270 */
[----:B------:R-:W-:-:S03]  /*d0c0*/  ULDC.64 UR4, c[0x0][0x2b0] ;  /* 0x0000ac0000047ab9 */ /* 0x000fc60000000a00 */
[----:B------:R-:W-:Y:S01]  /*d0d0*/  ISETP.GE.AND P1, PT, R4, R163, PT ;  /* 0x000000a30400720c */ /* 0x000fe20003f26270 */
[----:B---3--:R-:W-:-:S05]  /*d0e0*/  IMAD R13, R2, 0x40, R13 ;  /* 0x00000040020d7824 */ /* 0x008fca00078e020d */
[----:B------:R-:W-:Y:S02]  /*d0f0*/  SHF.R.S32.HI R3, RZ, 0x1f, R13 ;  /* 0x0000001fff037819 */ /* 0x000fe4000001140d */
[----:B------:R-:W-:-:S04]  /*d100*/  IADD3 R2, P0, R168, R13, RZ ;  /* 0x0000000da8027210 */ /* 0x000fc80007f1e0ff */
[----:B------:R-:W-:Y:S02]  /*d110*/  LEA.HI.X.SX32 R3, R168, R3, 0x1, P0 ;  /* 0x00000003a8037211 */ /* 0x000fe400000f0eff */
[----:B------:R-:W-:-:S04]  /*d120*/  LEA R4, P0, R2, UR4, 0x2 ;  /* 0x0000000402047c11 */ /* 0x000fc8000f8010ff */
[----:B------:R-:W-:-:S05]  /*d130*/  LEA.HI.X R5, R2, UR5, R3, 0x2, P0 ;  /* 0x0000000502057c11 */ /* 0x000fca00080f1403 */
[----:B------:R3:W-:Y:S04]  /*d140*/  @!P2 STG.E desc[UR12][R4.64], R10 ;  /* 0x0000000a0400a986 */ /* 0x0007e8000c10190c */
[----:B------:R3:W-:Y:S02]  /*d150*/  @!P1 STG.E desc[UR12][R4.64+0x20], R11 ;  /* 0x0000200b04009986 */ /* 0x0007e4000c10190c */
.L_x_6311:
[----:B------:R-:W-:Y:S05]  /*d160*/  BSYNC B0 ;  /* 0x0000000000007941 */ /* 0x000fea0003800000 */
.L_x_6310:
[----:B------:R-:W4:Y:S01]  /*d170*/  S2UR UR5, SR_CTAID.X ;  /* 0x00000000000579c3 */ /* 0x000f220000002500 */
[----:B-1----:R-:W-:Y:S01]  /*d180*/  SHF.R.S32.HI R7, RZ, 0x1f, R0 ;  /* 0x0000001fff077819 */ /* 0x002fe20000011400 */
[----:B--2---:R1:W2:Y:S01]  /*d190*/  LDS.128 R12, [R169+0x1800] ;  /* 0x00180000a90c7984 */ /* 0x0042a20000000c00 */
[----:B------:R-:W-:Y:S01]  /*d1a0*/  SHF.R.S32.HI R171, RZ, 0x1f, R170 ;  /* 0x0000001fffab7819 */ /* 0x000fe200000114aa */
[----:B------:R-:W-:Y:S01]  /*d1b0*/  BSSY B0, `(.L_x_6312) ;  /* 0x0000024000007945 */ /* 0x000fe20003800000 */
[----:B------:R-:W-:-:S03]  /*d1c0*/  LEA.HI R0, R7, R0, RZ, 0x3 ;  /* 0x0000000007007211 */ /* 0x000fc600078f18ff */
[----:B---3--:R-:W3:Y:S01]  /*d1d0*/  LDC.64 R4, c[0x0][0x298] ;  /* 0x0000a600ff047b82 */ /* 0x008ee20000000a00 */
[----:B------:R-:W-:-:S05]  /*d1e0*/  SHF.R.S32.HI R0, RZ, 0x3, R0 ;  /* 0x00000003ff007819 */ /* 0x000fca0000011400 */
[----:B------:R-:W-:Y:S02]  /*d1f0*/  VIADD R8, R0, 0x10 ;  /* 0x0000001000087836 */ /* 0x000fe40000000000 */
[----:B------:R-:W5:Y:S03]  /*d200*/  LDC.64 R2, c[0x0][0x2a0] ;  /* 0x0000a800ff027b82 */ /* 0x000f660000000a00 */
[----:B------:R-:W-:Y:S01]  /*d210*/  ISETP.GE.AND P3, PT, R8, R163, PT ;  /* 0x000000a30800720c */ /* 0x000fe20003f66270 */
[----:B------:R-:W-:Y:S01]  /*d220*/  VIADD R8, R0, 0x30 ;  /* 0x0000003000087836 */ /* 0x000fe20000000000 */
[----:B----4-:R-:W-:-:S04]  /*d230*/  USHF.L.U32 UR5, UR5, 0x6, URZ ;  /* 0x0000000605057899 */ /* 0x010fc8000800063f */
[----:B------:R-:W-:Y:S01]  /*d240*/  ISETP.GE.AND P1, PT, R8, R163, PT ;  /* 0x000000a30800720c */ /* 0x000fe20003f26270 */
[----:B------:R-:W-:Y:S01]  /*d250*/  USHF.R.S32.HI UR4, URZ, 0x1f, UR5 ;  /* 0x0000001f3f047899 */ /* 0x000fe20008011405 */
[----:B---3--:R-:W-:-:S05]  /*d260*/  IMAD.WIDE.U32 R170, R4, UR5, R170 ;  /* 0x0000000504aa7c25 */ /* 0x008fca000f8e00aa */
[----:B------:R-:W-:Y:S01]  /*d270*/  IMAD R10, R4, UR4, RZ ;  /* 0x00000004040a7c24 */ /* 0x000fe2000f8e02ff */
[----:B------:R-:W-:Y:S01]  /*d280*/  USHF.R.S32.HI UR4, URZ, 0x1f, UR6 ;  /* 0x0000001f3f047899 */ /* 0x000fe20008011406 */
[----:B------:R-:W-:Y:S01]  /*d290*/  IADD3 R18, P0, R6, R170, RZ ;  /* 0x000000aa06127210 */ /* 0x000fe20007f1e0ff */
[----:B------:R-:W-:Y:S02]  /*d2a0*/  VIADD R6, R0, 0x20 ;  /* 0x0000002000067836 */ /* 0x000fe40000000000 */
[----:B------:R-:W-:-:S03]  /*d2b0*/  IMAD R10, R5, UR5, R10 ;  /* 0x00000005050a7c24 */ /* 0x000fc6000f8e020a */
[-C--:B------:R-:W-:Y:S02]  /*d2c0*/  ISETP.GE.AND P2, PT, R6, R163.reuse, PT ;  /* 0x000000a30600720c */ /* 0x080fe40003f46270 */
[----:B------:R-:W-:Y:S01]  /*d2d0*/  IADD3.X R19, R9, R10, R171, P0, !PT ;  /* 0x0000000a09137210 */ /* 0x000fe200007fe4ab */
[----:B-----5:R-:W-:Y:S01]  /*d2e0*/  IMAD R10, R2, UR4, RZ ;  /* 0x00000004020a7c24 */ /* 0x020fe2000f8e02ff */
[----:B------:R-:W-:-:S03]  /*d2f0*/  ISETP.GE.AND P0, PT, R0, R163, PT ;  /* 0x000000a30000720c */ /* 0x000fc60003f06270 */
[----:B------:R-:W-:Y:S01]  /*d300*/  IMAD R21, R3, UR6, R10 ;  /* 0x0000000603157c24 */ /* 0x000fe2000f8e020a */
[----:B------:R-:W-:Y:S01]  /*d310*/  SHF.R.S32.HI R3, RZ, 0x1f, R0 ;  /* 0x0000001fff037819 */ /* 0x000fe20000011400 */
[----:B------:R1:W3:Y:S01]  /*d320*/  LDS.128 R8, [R169] ;  /* 0x00000000a9087984 */ /* 0x0002e20000000c00 */
[----:B------:R-:W-:-:S04]  /*d330*/  IMAD.WIDE.U32 R18, R2, UR6, R18 ;  /* 0x0000000602127c25 */ /* 0x000fc8000f8e0012 */
[----:B------:R-:W-:-:S03]  /*d340*/  IMAD.IADD R21, R21, 0x1, R19 ;  /* 0x0000000115157824 */ /* 0x000fc600078e0213 */
[----:B--2---:R-:W-:Y:S05]  /*d350*/  @P0 BRA `(.L_x_6313) ;  /* 0x0000000000240947 */ /* 0x004fea0003800000 */
        /* <DEDUP_REMOVED lines=9> */
.L_x_6313:
[----:B------:R-:W-:Y:S05]  /*d3f0*/  BSYNC B0 ;  /* 0x0000000000007941 */ /* 0x000fea0003800000 */
.L_x_6312:
        /* <DEDUP_REMOVED lines=15> */
.L_x_6315:
[----:B------:R-:W-:Y:S05]  /*d4f0*/  BSYNC B0 ;  /* 0x0000000000007941 */ /* 0x000fea0003800000 */
.L_x_6314:
[----:B---34-:R3:W4:Y:S01]  /*d500*/  LDS.128 R8, [R169+0x1000] ;  /* 0x00100000a9087984 */ /* 0x0187220000000c00 */
        /* <DEDUP_REMOVED lines=13> */
[----:B----4-:R4:W-:Y:S02]  /*d5e0*/  STG.E.128 desc[UR12][R6.64], R8 ;  /* 0x0000000806007986 */ /* 0x0109e4000c101d0c */
.L_x_6317:
[----:B------:R-:W-:Y:S05]  /*d5f0*/  BSYNC B0 ;  /* 0x0000000000007941 */ /* 0x000fea0003800000 */
.L_x_6316:
        /* <DEDUP_REMOVED lines=13> */
.L_x_6318:
        /* <DEDUP_REMOVED lines=11> */
.L_x_7936:


//--------------------- .text._ZN5flash24flash_fwd_splitkv_kernelI23Flash_fwd_kernel_traitsILi64ELi64ELi128ELi4ELb0ELb0EN7cutlass6half_tE19Flash_kernel_traitsILi64ELi64ELi128ELi4ES3_EELb1ELb0ELb0ELb0ELb1ELb1ELb0ELb0EEEvNS_16Flash_fwd_paramsE --------------------------
	.section	.text._ZN5flash24flash_fwd_splitkv_kernelI23Flash_fwd_kernel_traitsILi64ELi64ELi128ELi4ELb0ELb0EN7cutlass6half_tE19Flash_kernel_traitsILi64ELi64ELi128ELi4ES3_EELb1ELb0ELb0ELb0ELb1ELb1ELb0ELb0EEEvNS_16Flash_fwd_paramsE,"ax",@progbits
	.align	128
        .global         _ZN5flash24flash_fwd_splitkv_kernelI23Flash_fwd_kernel_traitsILi64ELi64ELi128ELi4ELb0ELb0EN7cutlass6half_tE19Flash_kernel_traitsILi64ELi64ELi128ELi4ES3_EELb1ELb0ELb0ELb0ELb1ELb1ELb0ELb0EEEvNS_16Flash_fwd_paramsE
        .type           _ZN5flash24flash_fwd_splitkv_kernelI23Flash_fwd_kernel_traitsILi64ELi64ELi128ELi4ELb0ELb0EN7cutlass6half_tE19Flash_kernel_traitsILi64ELi64ELi128ELi4ES3_EELb1ELb0ELb0ELb0ELb1ELb1ELb0ELb0EEEvNS_16Flash_fwd_paramsE,@function
        .size           _ZN5flash24flash_fwd_splitkv_kernelI23Flash_fwd_kernel_traitsILi64ELi64ELi128ELi4ELb0ELb0EN7cutlass6half_tE19Flash_kernel_traitsILi64ELi64ELi128ELi4ES3_EELb1ELb0ELb0ELb0ELb1ELb1ELb0ELb0EEEvNS_16Flash_fwd_paramsE,(.L_x_7937 - _ZN5flash24flash_fwd_splitkv_kernelI23Flash_fwd_kernel_traitsILi64ELi64ELi128ELi4ELb0ELb0EN7cutlass6half_tE19Flash_kernel_traitsILi64ELi64ELi128ELi4ES3_EELb1ELb0ELb0ELb0ELb1ELb1ELb0ELb0EEEvNS_16Flash_fwd_paramsE)
        .other          _ZN5flash24flash_fwd_splitkv_kernelI23Flash_fwd_kernel_traitsILi64ELi64ELi128ELi4ELb0ELb0EN7cutlass6half_tE19Flash_kernel_traitsILi64ELi64ELi128ELi4ES3_EELb1ELb0ELb0ELb0ELb1ELb1ELb0ELb0EEEvNS_16Flash_fwd_paramsE,@"STO_CUDA_ENTRY STV_DEFAULT"
_ZN5flash24flash_fwd_splitkv_kernelI23Flash_fwd_kernel_traitsILi64ELi64ELi128ELi4ELb0ELb0EN7cutlass6half_tE19Flash_kernel_traitsILi64ELi64ELi128ELi4ES3_EELb1ELb0ELb0ELb0ELb1ELb1ELb0ELb0EEEvNS_16Flash_fwd_paramsE:
.text._ZN5flash24flash_fwd_splitkv_kernelI23Flash_fwd_kernel_traitsILi64ELi64ELi128ELi4ELb0ELb0EN7cutlass6half_tE19Flash_kernel_traitsILi64ELi64ELi128ELi4ES3_EELb1ELb0ELb0ELb0ELb1ELb1ELb0ELb0EEEvNS_16Flash_fwd_paramsE:
        /* <DEDUP_REMOVED lines=38> */
.L_x_6319:
[----:B------:R-:W1:Y:S02]  /*0260*/  LDC R4, c[0x0][0x2c8] ;  /* 0x0000b200ff047b82 */ /* 0x000e640000000800 */
.L_x_6320:
        /* <DEDUP_REMOVED lines=48> */
[----:B------:R-:W-:Y:S01]  /*0570*/  SHF.R.S32.HI R9, RZ, 0x1f, R77 ;  /* 0x0000001fff097819 */ /* 0x000fe2000001144d */
[----:B------:R-:W-:Y:S02]  /*0580*/  VIADD R12, R8, 0x10 ;  /* 0x00000010080c7836 */ /* 0x000fe40000000000 */
[----:B------:R-:W-:Y:S01]  /*0590*/  IMAD.SHL.U32 R16, R6, 0x8, RZ ;  /* 0x0000000806107824 */ /* 0x000fe200078e00ff */
[----:B------:R-:W-:-:S04]  /*05a0*/  SHF.R.S32.HI R6, RZ, 0x1f, R34 ;  /* 0x0000001fff067819 */ /* 0x000fc80000011422 */
[----:B------:R-:W-:-:S03]  /*05b0*/  SHF.R.S32.HI R17, RZ, 0x1f, R16 ;  /* 0x0000001fff117819 */ /* 0x000fc60000011410 */
[----:B-1----:R-:W-:-:S04]  /*05c0*/  IMAD.WIDE.U32 R16, R77, R4, R16 ;  /* 0x000000044d107225 */ /* 0x002fc800078e0010 */
[----:B--2---:R-:W-:Y:S02]  /*05d0*/  @!P0 IMAD R0, R11, R2, RZ ;  /* 0x000000020b008224 */ /* 0x004fe400078e02ff */
[----:B------:R-:W-:-:S04]  /*05e0*/  @P0 IMAD.WIDE.U32 R10, R176, R4, RZ ;  /* 0x00000004b00a0225 */ /* 0x000fc800078e00ff */
[C---:B------:R-:W-:Y:S02]  /*05f0*/  @!P0 IMAD R0, R7.reuse, R3, R0 ;  /* 0x0000000307008224 */ /* 0x040fe400078e0200 */
[----:B------:R-:W-:-:S04]  /*0600*/  @!P0 IMAD.WIDE.U32 R14, R7, R2, RZ ;  /* 0x00000002070e8225 */ /* 0x000fc800078e00ff */
[----:B------:R-:W-:Y:S01]  /*0610*/  @P0 IMAD R176, R176, R5, R11 ;  /* 0x00000005b0b00224 */ /* 0x000fe200078e020b */
[----:B------:R-:W-:Y:S01]  /*0620*/  @!P0 MOV R10, R14 ;  /* 0x0000000e000a8202 */ /* 0x000fe20000000f00 */
[----:B------:R-:W-:Y:S02]  /*0630*/  IMAD.IADD R3, R74, 0x1, -R77 ;  /* 0x000000014a037824 */ /* 0x000fe400078e0a4d */
[----:B------:R-:W-:Y:S02]  /*0640*/  @!P0 IMAD.IADD R176, R15, 0x1, R0 ;  /* 0x000000010fb08824 */ /* 0x000fe400078e0200 */
[----:B------:R-:W-:Y:S01]  /*0650*/  IMAD R0, R9, R4, RZ ;  /* 0x0000000409007224 */ /* 0x000fe200078e02ff */
[-C--:B------:R-:W-:Y:S01]  /*0660*/  ISETP.GE.AND P2, PT, R12, R3.reuse, PT ;  /* 0x000000030c00720c */ /* 0x080fe20003f46270 */
[----:B------:R-:W-:Y:S01]  /*0670*/  IMAD R11, R6, UR4, RZ ;  /* 0x00000004060b7c24 */ /* 0x000fe2000f8e02ff */
[----:B------:R-:W-:Y:S01]  /*0680*/  ISETP.GE.OR P4, PT, R12, R3, P6 ;  /* 0x000000030c00720c */ /* 0x000fe20003786670 */
[----:B------:R-:W-:Y:S01]  /*0690*/  IMAD R9, R77, R5, R0 ;  /* 0x000000054d097224 */ /* 0x000fe200078e0200 */
[----:B------:R-:W-:Y:S01]  /*06a0*/  IADD3 R12, P0, R10, R16, RZ ;  /* 0x000000100a0c7210 */ /* 0x000fe20007f1e0ff */
[----:B------:R-:W-:Y:S01]  /*06b0*/  IMAD R0, R7, UR6, R34 ;  /* 0x0000000607007c24 */ /* 0x000fe2000f8e0222 */
[----:B------:R-:W-:Y:S01]  /*06c0*/  ISETP.GE.OR P5, PT, R8, R3, P6 ;  /* 0x000000030800720c */ /* 0x000fe200037a6670 */
[----:B------:R-:W-:Y:S01]  /*06d0*/  IMAD R11, R34, UR5, R11 ;  /* 0x00000005220b7c24 */ /* 0x000fe2000f8e020b */
[----:B------:R-:W-:Y:S01]  /*06e0*/  IADD3.X R13, R176, R17, R9, P0, !PT ;  /* 0x00000011b00d7210 */ /* 0x000fe200007fe409 */
[C---:B------:R-:W-:Y:S01]  /*06f0*/  VIADD R2, R8.reuse, 0x20 ;  /* 0x0000002008027836 */ /* 0x040fe20000000000 */
[----:B------:R-:W-:-:S02]  /*0700*/  ISETP.GE.AND P0, PT, R8, R3, PT ;  /* 0x000000030800720c */ /* 0x000fc40003f06270 */
[----:B------:R-:W-:Y:S01]  /*0710*/  SHF.R.S32.HI R9, RZ, 0x1f, R8 ;  /* 0x0000001fff097819 */ /* 0x000fe20000011408 */
[----:B------:R-:W-:Y:S01]  /*0720*/  IMAD.WIDE.U32 R34, R34, UR4, R12 ;  /* 0x0000000422227c25 */ /* 0x000fe2000f8e000c */
[----:B------:R-:W-:Y:S01]  /*0730*/  ULDC UR4, c[0x0][0x2c4] ;  /* 0x0000b10000047ab9 */ /* 0x000fe20000000800 */
[-C--:B------:R-:W-:Y:S02]  /*0740*/  ISETP.GE.AND P1, PT, R2, R3.reuse, PT ;  /* 0x000000030200720c */ /* 0x080fe40003f26270 */
[----:B------:R-:W-:Y:S01]  /*0750*/  IMAD R77, R0, UR4, R77 ;  /* 0x00000004004d7c24 */ /* 0x000fe2000f8e024d */
[----:B------:R-:W-:Y:S02]  /*0760*/  ISETP.GE.OR P3, PT, R2, R3, P6 ;  /* 0x000000030200720c */ /* 0x000fe40003766670 */
[----:B------:R-:W-:-:S03]  /*0770*/  IADD3 R13, R35, R11, RZ ;  /* 0x0000000b230d7210 */ /* 0x000fc60007ffe0ff */
        /* <DEDUP_REMOVED lines=10> */
.L_x_6323:
[----:B------:R-:W-:Y:S05]  /*0820*/  BSYNC B0 ;  /* 0x0000000000007941 */ /* 0x000fea0003800000 */
.L_x_6322:
[----:B------:R-:W-:Y:S01]  /*0830*/  BSSY B0, `(.L_x_6324) ;  /* 0x0000010000007945 */ /* 0x000fe20003800000 */
[----:B------:R-:W-:Y:S02]  /*0840*/  IADD3 R2, P0, R77, R8, RZ ;  /* 0x000000084d027210 */ /* 0x000fe40007f1e0ff */
[----:B------:R-:W-:Y:S01]  /*0850*/  IADD3 R6, R8, 0x30, RZ ;  /* 0x0000003008067810 */ /* 0x000fe20007ffe0ff */
[----:B------:R-:W-:Y:S05]  /*0860*/  @P2 BRA `(.L_x_6325) ;  /* 0x0000000000302947 */ /* 0x000fea0003800000 */
[----:B------:R-:W-:Y:S01]  /*0870*/  IADD3 R7, P2, R8, 0x10, RZ ;  /* 0x0000001008077810 */ /* 0x000fe20007f5e0ff */
[----:B-1----:R-:W-:Y:S01]  /*0880*/  IMAD.MOV.U32 R10, RZ, RZ, R34 ;  /* 0x000000ffff0a7224 */ /* 0x002fe200078e0022 */
        /* <DEDUP_REMOVED lines=10> */
.L_x_6325:
[----:B------:R-:W-:Y:S05]  /*0930*/  BSYNC B0 ;  /* 0x0000000000007941 */ /* 0x000fea0003800000 */
.L_x_6324:
[----:B------:R-:W-:Y:S01]  /*0940*/  BSSY B0, `(.L_x_6326) ;  /* 0x000000f000007945 */ /* 0x000fe20003800000 */
[----:B------:R-:W-:-:S03]  /*0950*/  ISETP.GE.AND P2, PT, R6, R3, PT ;  /* 0x000000030600720c */ /* 0x000fc60003f46270 */
[----:B------:R-:W-:Y:S10]  /*0960*/  @P1 BRA `(.L_x_6327) ;  /* 0x0000000000301947 */ /* 0x000ff40003800000 */
        /* <DEDUP_REMOVED lines=8> */
[----:B--2---:R-:W-:Y:S02]  /*09f0*/  LEA R14, P1, R10, UR4, 0x1 ;  /* 0x000000040a0e7c11 */ /* 0x004fe4000f8208ff */
[----:B------:R-:W-:-:S04]  /*0a00*/  IADD3 R7, R11, R0, RZ ;  /* 0x000000000b077210 */ /* 0x000fc80007ffe0ff */
[----:B------:R-:W-:-:S05]  /*0a10*/  LEA.HI.X R15, R10, UR5, R7, 0x1, P1 ;  /* 0x000000050a0f7c11 */ /* 0x000fca00088f0c07 */
[----:B------:R3:W-:Y:S02]  /*0a20*/  STG.E.128 desc[UR14][R14.64], RZ ;  /* 0x000000ff0e007986 */ /* 0x0007e4000c101d0e */
.L_x_6327:
[----:B------:R-:W-:Y:S05]  /*0a30*/  BSYNC B0 ;  /* 0x0000000000007941 */ /* 0x000fea0003800000 */
.L_x_6326:
[----:B------:R-:W-:Y:S04]  /*0a40*/  BSSY B0, `(.L_x_6328) ;  /* 0x000000d000007945 */ /* 0x000fe80003800000 */
[----:B------:R-:W-:Y:S05]  /*0a50*/  @P2 BRA `(.L_x_6329) ;  /* 0x00000000002c2947 */ /* 0x000fea0003800000 */
[----:B------:R-:W-:Y:S01]  /*0a60*/  IADD3 R7, P1, R8, 0x30, RZ ;  /* 0x0000003008077810 */ /* 0x000fe20007f3e0ff */
[----:B------:R-:W-:Y:S01]  /*0a70*/  ULDC.64 UR4, c[0x0][0x280] ;  /* 0x0000a00000047ab9 */ /* 0x000fe20000000a00 */
[----:B------:R-:W-:Y:S02]  /*0a80*/  MOV R12, R34 ;  /* 0x00000022000c7202 */ /* 0x000fe40000000f00 */
[----:B-1----:R-:W-:-:S03]  /*0a90*/  IADD3.X R11, RZ, R9, RZ, P1, !PT ;  /* 0x00000009ff0b7210 */ /* 0x002fc60000ffe4ff */
[----:B------:R-:W-:-:S04]  /*0aa0*/  IMAD.WIDE.U32 R12, R7, R4, R12 ;  /* 0x00000004070c7225 */ /* 0x000fc800078e000c */
[----:B------:R-:W-:Y:S01]  /*0ab0*/  IMAD R0, R11, R4, RZ ;  /* 0x000000040b007224 */ /* 0x000fe200078e02ff */
[----:B------:R-:W-:-:S03]  /*0ac0*/  LEA R4, P1, R12, UR4, 0x1 ;  /* 0x000000040c047c11 */ /* 0x000fc6000f8208ff */
[----:B------:R-:W-:-:S05]  /*0ad0*/  IMAD R5, R7, R5, R0 ;  /* 0x0000000507057224 */ /* 0x000fca00078e0200 */
[----:B------:R-:W-:-:S04]  /*0ae0*/  IADD3 R5, R13, R5, RZ ;  /* 0x000000050d057210 */ /* 0x000fc80007ffe0ff */
[----:B------:R-:W-:-:S05]  /*0af0*/  LEA.HI.X R5, R12, UR5, R5, 0x1, P1 ;  /* 0x000000050c057c11 */ /* 0x000fca00088f0c05 */
[----:B------:R4:W-:Y:S02]  /*0b00*/  STG.E.128 desc[UR14][R4.64], RZ ;  /* 0x000000ff04007986 */ /* 0x0009e4000c101d0e */
.L_x_6329:
[----:B------:R-:W-:Y:S05]  /*0b10*/  BSYNC B0 ;  /* 0x0000000000007941 */ /* 0x000fea0003800000 */
.L_x_6328:
        /* <DEDUP_REMOVED lines=15> */
.L_x_6321:
        /* <DEDUP_REMOVED lines=24> */
.L_x_6330:
        /* <DEDUP_REMOVED lines=62> */
[----:B-----5:R-:W-:-:S04]  /*1170*/  IMAD.WIDE.U32 R10, R0, UR4, RZ ;  /* 0x00000004000a7c25 */ /* 0x020fc8000f8e00ff */
        /* <DEDUP_REMOVED lines=17> */
.L_x_6331:
        /* <DEDUP_REMOVED lines=49> */
.L_x_6333:
[----:B------:R-:W-:Y:S01]  /*15a0*/  @!P1 LOP3.LUT R17, RZ, R13, RZ, 0x33, !PT ;  /* 0x0000000dff119212 */ /* 0x000fe200078e33ff */
[----:B------:R-:W-:Y:S01]  /*15b0*/  IMAD R8, R25, R124, RZ ;  /* 0x0000007c19087224 */ /* 0x000fe200078e02ff */
[----:B------:R-:W-:Y:S02]  /*15c0*/  MOV R13, R9 ;  /* 0x00000009000d7202 */ /* 0x000fe40000000f00 */
[----:B------:R-:W-:Y:S01]  /*15d0*/  SHF.R.S32.HI R23, RZ, 0x1f, R17 ;  /* 0x0000001fff177819 */ /* 0x000fe20000011411 */
[-C--:B------:R-:W-:Y:S01]  /*15e0*/  IMAD R9, R125, R27.reuse, R8 ;  /* 0x0000001b7d097224 */ /* 0x080fe200078e0208 */
[----:B------:R-:W-:Y:S01]  /*15f0*/  @P4 IADD3 R0, R11, R0, RZ ;  /* 0x000000000b004210 */ /* 0x000fe20007ffe0ff */
[----:B------:R-:W-:-:S04]  /*1600*/  IMAD.WIDE.U32 R12, R124, R27, R12 ;  /* 0x0000001b7c0c7225 */ /* 0x000fc800078e000c */
[----:B--2---:R-:W-:Y:S01]  /*1610*/  IMAD R8, R23, R2, RZ ;  /* 0x0000000217087224 */ /* 0x004fe200078e02ff */
[----:B------:R-:W-:Y:S01]  /*1620*/  IADD3 R13, R13, R9, RZ ;  /* 0x000000090d0d7210 */ /* 0x000fe20007ffe0ff */
[----:B-1----:R-:W-:-:S04]  /*1630*/  @P4 IMAD.WIDE.U32 R20, R0, R4, RZ ;  /* 0x0000000400144225 */ /* 0x002fc800078e00ff */
        /* <DEDUP_REMOVED lines=17> */
.L_x_6332:
[----:B------:R-:W-:Y:S01]  /*1750*/  ISETP.NE.AND P3, PT, R176, -0x1, PT ;  /* 0xffffffffb000780c */ /* 0x000fe20003f65270 */
[----:B------:R-:W-:Y:S01]  /*1760*/  VIADD R177, R101, 0xffffffff ;  /* 0xffffffff65b17836 */ /* 0x000fe20000000000 */
[----:B------:R-:W-:Y:S01]  /*1770*/  SHF.R.S32.HI R75, RZ, 0x1f, R6 ;  /* 0x0000001fff4b7819 */ /* 0x000fe20000011406 */
[----:B------:R-:W-:Y:S01]  /*1780*/  ULDC.64 UR4, c[0x0][0x258] ;  /* 0x0000960000047ab9 */ /* 0x000fe20000000a00 */
[----:B------:R-:W-:Y:S01]  /*1790*/  IADD3 R173, -R77, R74, RZ ;  /* 0x0000004a4dad7210 */ /* 0x000fe20007ffe1ff */
[----:B------:R-:W1:Y:S01]  /*17a0*/  S2UR UR6, SR_CgaCtaId ;  /* 0x00000000000679c3 */ /* 0x000e620000008800 */
[----:B------:R-:W-:Y:S01]  /*17b0*/  LEA.HI R11, R75, R6, RZ, 0x3 ;  /* 0x000000064b0b7211 */ /* 0x000fe200078f18ff */
[----:B------:R-:W-:Y:S01]  /*17c0*/  ULDC UR8, c[0x0][0x39c] ;  /* 0x0000e70000087ab9 */ /* 0x000fe20000000800 */
[----:B------:R-:W-:Y:S02]  /*17d0*/  SHF.R.S32.HI R33, RZ, 0x1f, R34 ;  /* 0x0000001fff217819 */ /* 0x000fe40000011422 */
[----:B------:R-:W-:-:S02]  /*17e0*/  SHF.R.S32.HI R18, RZ, 0x3, R11 ;  /* 0x00000003ff127819 */ /* 0x000fc4000001140b */
[----:B------:R-:W-:Y:S01]  /*17f0*/  LOP3.LUT R11, R11, 0xfffffff8, RZ, 0xc0, !PT ;  /* 0xfffffff80b0b7812 */ /* 0x000fe200078ec0ff */
[----:B------:R-:W2:Y:S01]  /*1800*/  @P3 LDC.64 R4, c[0x0][0x240] ;  /* 0x00009000ff043b82 */ /* 0x000ea20000000a00 */
[----:B------:R-:W-:Y:S01]  /*1810*/  @!P3 SHF.R.S32.HI R9, RZ, 0x1f, R7 ;  /* 0x0000001fff09b819 */ /* 0x000fe20000011407 */
[----:B------:R-:W-:Y:S01]  /*1820*/  IMAD R33, R33, UR4, RZ ;  /* 0x0000000421217c24 */ /* 0x000fe2000f8e02ff */
[CC--:B------:R-:W-:Y:S02]  /*1830*/  ISETP.GE.AND P1, PT, R18.reuse, R173.reuse, PT ;  /* 0x000000ad1200720c */ /* 0x0c0fe40003f26270 */
[----:B------:R-:W-:Y:S01]  /*1840*/  IADD3 R16, R18, 0x10, RZ ;  /* 0x0000001012107810 */ /* 0x000fe20007ffe0ff */
[----:B------:R-:W-:Y:S01]  /*1850*/  IMAD R33, R34, UR5, R33 ;  /* 0x0000000522217c24 */ /* 0x000fe2000f8e0221 */
[--C-:B------:R-:W-:Y:S01]  /*1860*/  SHF.R.S32.HI R19, RZ, 0x1f, R18.reuse ;  /* 0x0000001fff137819 */ /* 0x100fe20000011412 */
[----:B------:R-:W3:Y:S01]  /*1870*/  @!P3 LDC.64 R2, c[0x0][0x228] ;  /* 0x00008a00ff02bb82 */ /* 0x000ee20000000a00 */
[----:B------:R-:W-:Y:S01]  /*1880*/  ISETP.GE.AND P2, PT, R16, R173, PT ;  /* 0x000000ad1000720c */ /* 0x000fe20003f46270 */
[----:B------:R-:W-:-:S06]  /*1890*/  IMAD.WIDE R36, R37, 0x40, R18 ;  /* 0x0000004025247825 */ /* 0x000fcc00078e0212 */
[----:B------:R-:W4:Y:S06]  /*18a0*/  LDC.64 R128, c[0x0][0x250] ;  /* 0x00009400ff807b82 */ /* 0x000f2c0000000a00 */
[----:B------:R-:W4:Y:S01]  /*18b0*/  @!P2 S2R R22, SR_CgaCtaId ;  /* 0x000000000016a919 */ /* 0x000f220000008800 */
[----:B--2---:R-:W-:Y:S01]  /*18c0*/  @P3 IMAD.WIDE.U32 R30, R176, R4, RZ ;  /* 0x00000004b01e3225 */ /* 0x004fe200078e00ff */
[----:B------:R-:W2:Y:S03]  /*18d0*/  @!P2 LDC.64 R14, c[0x0][0x240] ;  /* 0x00009000ff0eab82 */ /* 0x000ea60000000a00 */
[----:B---3--:R-:W-:-:S02]  /*18e0*/  @!P3 IMAD R4, R9, R2, RZ ;  /* 0x000000020904b224 */ /* 0x008fc400078e02ff */
[----:B------:R-:W-:-:S04]  /*18f0*/  @!P3 IMAD.WIDE.U32 R12, R7, R2, RZ ;  /* 0x00000002070cb225 */ /* 0x000fc800078e00ff */
[----:B------:R-:W-:Y:S02]  /*1900*/  @!P3 IMAD R9, R7, R3, R4 ;  /* 0x000000030709b224 */ /* 0x000fe400078e0204 */
[----:B------:R-:W-:Y:S02]  /*1910*/  @P3 IMAD R4, R176, R5, R31 ;  /* 0x00000005b0043224 */ /* 0x000fe400078e021f */
[----:B------:R-:W-:Y:S01]  /*1920*/  IMAD.SHL.U32 R3, R18, 0x40, RZ ;  /* 0x0000004012037824 */ /* 0x000fe200078e00ff */
[----:B------:R-:W-:Y:S01]  /*1930*/  @!P3 IADD3 R4, R13, R9, RZ ;  /* 0x000000090d04b210 */ /* 0x000fe20007ffe0ff */
[----:B------:R-:W-:Y:S02]  /*1940*/  IMAD.IADD R5, R6, 0x1, -R11 ;  /* 0x0000000106057824 */ /* 0x000fe400078e0a0b */
[----:B------:R-:W-:Y:S01]  /*1950*/  IMAD.SHL.U32 R2, R177, 0x80, RZ ;  /* 0x00000080b1027824 */ /* 0x000fe200078e00ff */
[----:B------:R-:W-:Y:S01]  /*1960*/  LOP3.LUT R7, R3, 0x1c0, RZ, 0xc0, !PT ;  /* 0x000001c003077812 */ /* 0x000fe200078ec0ff */
[----:B------:R-:W-:-:S02]  /*1970*/  IMAD.SHL.U32 R180, R5, 0x8, RZ ;  /* 0x0000000805b47824 */ /* 0x000fc400078e00ff */
[----:B------:R-:W-:Y:S02]  /*1980*/  @!P3 IMAD.MOV.U32 R30, RZ, RZ, R12 ;  /* 0x000000ffff1eb224 */ /* 0x000fe400078e000c */
[----:B------:R-:W-:Y:S01]  /*1990*/  IMAD.IADD R3, R73, 0x1, -R2 ;  /* 0x0000000149037824 */ /* 0x000fe200078e0a02 */
[----:B------:R-:W-:Y:S01]  /*19a0*/  SHF.R.S32.HI R9, RZ, 0x1f, R180 ;  /* 0x0000001fff097819 */ /* 0x000fe200000114b4 */
[----:B------:R-:W3:Y:S01]  /*19b0*/  @!P1 LDC.64 R12, c[0x0][0x240] ;  /* 0x00009000ff0c9b82 */ /* 0x000ee20000000a00 */
[----:B------:R-:W-:Y:S01]  /*19c0*/  IADD3 R30, P3, R180, R30, RZ ;  /* 0x0000001eb41e7210 */ /* 0x000fe20007f7e0ff */
[----:B------:R-:W-:Y:S01]  /*19d0*/  IMAD.SHL.U32 R171, R5, 0x40, RZ ;  /* 0x0000004005ab7824 */ /* 0x000fe200078e00ff */
[----:B------:R-:W-:Y:S02]  /*19e0*/  ISETP.GE.AND P5, PT, R18, R3, PT ;  /* 0x000000031200720c */ /* 0x000fe40003fa6270 */
[----:B------:R-:W-:Y:S01]  /*19f0*/  IADD3 R20, P4, R180, R20, RZ ;  /* 0x00000014b4147210 */ /* 0x000fe20007f9e0ff */
[----:B------:R-:W-:Y:S01]  /*1a00*/  IMAD.X R31, R9, 0x1, R4, P3 ;  /* 0x00000001091f7824 */ /* 0x000fe200018e0604 */
[----:B-----5:R-:W-:Y:S01]  /*1a10*/  LOP3.LUT R10, R7, 0x38, R180, 0xf8, !PT ;  /* 0x00000038070a7812 */ /* 0x020fe200078ef8b4 */
[----:B------:R-:W-:Y:S01]  /*1a20*/  VIADD R4, R18, 0x20 ;  /* 0x0000002012047836 */ /* 0x000fe20000000000 */
[----:B------:R-:W-:Y:S01]  /*1a30*/  SHF.R.U32.HI R7, RZ, 0x3, R7 ;  /* 0x00000003ff077819 */ /* 0x000fe20000011607 */
[C---:B------:R-:W-:Y:S01]  /*1a40*/  IMAD.X R21, R9.reuse, 0x1, R8, P4 ;  /* 0x0000000109157824 */ /* 0x040fe200020e0608 */
[----:B------:R-:W-:Y:S01]  /*1a50*/  IADD3 R28, P6, R180, R28, RZ ;  /* 0x0000001cb41c7210 */ /* 0x000fe20007fde0ff */
[----:B------:R-:W-:Y:S01]  /*1a60*/  IMAD.WIDE.U32 R34, R34, UR4, R30 ;  /* 0x0000000422227c25 */ /* 0x000fe2000f8e001e */
[----:B------:R-:W-:Y:S01]  /*1a70*/  ISETP.GE.AND P4, PT, R4, R173, PT ;  /* 0x000000ad0400720c */ /* 0x000fe20003f86270 */
[----:B------:R-:W-:Y:S01]  /*1a80*/  UMOV UR4, 0x400 ;  /* 0x0000040000047882 */ /* 0x000fe20000000000 */
[----:B------:R-:W-:Y:S01]  /*1a90*/  LOP3.LUT R7, R10, R7, RZ, 0x3c, !PT ;  /* 0x000000070a077212 */ /* 0x000fe200078e3cff */
[----:B------:R-:W4:Y:S01]  /*1aa0*/  @!P5 S2R R24, SR_CgaCtaId ;  /* 0x000000000018d919 */ /* 0x000f220000008800 */
[----:B------:R-:W4:Y:S01]  /*1ab0*/  @!P1 LDC.64 R10, c[0x0][0x210] ;  /* 0x00008400ff0a9b82 */ /* 0x000f220000000a00 */
[----:B------:R-:W-:Y:S01]  /*1ac0*/  IADD3.X R29, R9, R0, RZ, P6, !PT ;  /* 0x00000000091d7210 */ /* 0x000fe200037fe4ff */
[----:B------:R-:W-:Y:S01]  /*1ad0*/  IMAD.IADD R35, R35, 0x1, R33 ;  /* 0x0000000123237824 */ /* 0x000fe200078e0221 */
[----:B------:R-:W-:Y:S01]  /*1ae0*/  @!P2 IADD3 R26, P3, R36, 0x10, RZ ;  /* 0x00000010241aa810 */ /* 0x000fe20007f7e0ff */
[----:B------:R-:W-:Y:S01]  /*1af0*/  @!P2 IMAD.MOV.U32 R42, RZ, RZ, R34 ;  /* 0x000000ffff2aa224 */ /* 0x000fe200078e0022 */
[----:B------:R-:W-:Y:S01]  /*1b00*/  LEA.HI R0, R75, R6, RZ, 0x6 ;  /* 0x000000064b007211 */ /* 0x000fe200078f30ff */
[----:B------:R-:W-:Y:S01]  /*1b10*/  @!P2 IMAD.MOV.U32 R43, RZ, RZ, R35 ;  /* 0x000000ffff2ba224 */ /* 0x000fe200078e0023 */
[----:B------:R-:W-:Y:S01]  /*1b20*/  @!P5 MOV R33, 0x400 ;  /* 0x000004000021d802 */ /* 0x000fe20000000f00 */
[----:B------:R-:W4:Y:S01]  /*1b30*/  @!P2 LDC.64 R8, c[0x0][0x210] ;  /* 0x00008400ff08ab82 */ /* 0x000f220000000a00 */
[----:B------:R-:W4:Y:S01]  /*1b40*/  @!P4 S2R R32, SR_CgaCtaId ;  /* 0x000000000020c919 */ /* 0x000f220000008800 */
[----:B---3--:R-:W-:Y:S01]  /*1b50*/  @!P1 IMAD R30, R37, R12, RZ ;  /* 0x0000000c251e9224 */ /* 0x008fe200078e02ff */
[----:B------:R-:W-:Y:S01]  /*1b60*/  SHF.L.U32 R0, R0, 0x3, RZ ;  /* 0x0000000300007819 */ /* 0x000fe200000006ff */
[----:B------:R-:W-:Y:S01]  /*1b70*/  @!P2 IMAD.X R31, RZ, RZ, R37, P3 ;  /* 0x000000ffff1fa224 */ /* 0x000fe200018e0625 */
[----:B-1----:R-:W-:Y:S01]  /*1b80*/  ULEA UR4, UR6, UR4, 0x18 ;  /* 0x0000000406047291 */ /* 0x002fe2000f8ec03f */
[----:B------:R-:W-:Y:S01]  /*1b90*/  @!P1 IMAD R30, R36, R13, R30 ;  /* 0x0000000d241e9224 */ /* 0x000fe200078e021e */
[----:B------:R-:W-:Y:S01]  /*1ba0*/  LOP3.LUT R7, R7, 0xfffffe00, R0, 0xf8, !PT ;  /* 0xfffffe0007077812 */ /* 0x000fe200078ef800 */
[----:B--2---:R-:W-:Y:S01]  /*1bb0*/  @!P2 IMAD R13, R31, R14, RZ ;  /* 0x0000000e1f0da224 */ /* 0x004fe200078e02ff */
[----:B------:R-:W-:Y:S01]  /*1bc0*/  IADD3 R0, R18, 0x30, RZ ;  /* 0x0000003012007810 */ /* 0x000fe20007ffe0ff */
[----:B------:R-:W-:Y:S01]  /*1bd0*/  @!P1 IMAD.WIDE.U32 R40, R36, R12, R34 ;  /* 0x0000000c24289225 */ /* 0x000fe200078e0022 */
[----:B------:R-:W-:Y:S01]  /*1be0*/  LEA R179, R7, UR4, 0x1 ;  /* 0x0000000407b37c11 */ /* 0x000fe2000f8e08ff */
[----:B------:R-:W-:Y:S01]  /*1bf0*/  ULDC.64 UR6, c[0x0][0x268] ;  /* 0x00009a0000067ab9 */ /* 0x000fe20000000a00 */
[----:B------:R-:W-:Y:S01]  /*1c00*/  ISETP.GE.AND P6, PT, R0, R173, PT ;  /* 0x000000ad0000720c */ /* 0x000fe20003fc6270 */
[----:B------:R-:W-:Y:S01]  /*1c10*/  @!P2 IMAD R15, R26, R15, R13 ;  /* 0x0000000f1a0fa224 */ /* 0x000fe200078e020d */
[----:B------:R-:W-:Y:S01]  /*1c20*/  @!P1 IADD3 R30, R41, R30, RZ ;  /* 0x0000001e291e9210 */ /* 0x000fe20007ffe0ff */
[----:B------:R-:W1:Y:S01]  /*1c30*/  @!P4 LDC.64 R12, c[0x0][0x240] ;  /* 0x00009000ff0ccb82 */ /* 0x000e620000000a00 */
[----:B----4-:R-:W-:Y:S01]  /*1c40*/  @!P1 LEA R38, P3, R40, R10, 0x1 ;  /* 0x0000000a28269211 */ /* 0x010fe200078608ff */
[----:B------:R-:W-:Y:S01]  /*1c50*/  @!P2 IMAD.WIDE.U32 R42, R26, R14, R42 ;  /* 0x0000000e1a2aa225 */ /* 0x000fe200078e002a */
[----:B------:R-:W-:-:S02]  /*1c60*/  @!P2 MOV R31, 0x400 ;  /* 0x00000400001fa802 */ /* 0x000fc40000000f00 */
[----:B------:R-:W-:Y:S01]  /*1c70*/  @!P1 LEA.HI.X R39, R40, R11, R30, 0x1, P3 ;  /* 0x0000000b28279211 */ /* 0x000fe200018f0c1e */
[----:B------:R-:W-:Y:S01]  /*1c80*/  @!P2 IMAD.IADD R14, R43, 0x1, R15 ;  /* 0x000000012b0ea824 */ /* 0x000fe200078e020f */
[----:B------:R-:W-:Y:S01]  /*1c90*/  @!P5 LEA R24, R24, R33, 0x18 ;  /* 0x000000211818d211 */ /* 0x000fe200078ec0ff */
[----:B------:R-:W-:Y:S01]  /*1ca0*/  @!P4 IMAD.MOV.U32 R44, RZ, RZ, R34 ;  /* 0x000000ffff2cc224 */ /* 0x000fe200078e0022 */
[C---:B------:R-:W-:Y:S01]  /*1cb0*/  @!P2 LEA R40, P3, R42.reuse, R8, 0x1 ;  /* 0x000000082a28a211 */ /* 0x040fe200078608ff */
[----:B------:R-:W2:Y:S01]  /*1cc0*/  @!P6 LDC.64 R10, c[0x0][0x240] ;  /* 0x00009000ff0aeb82 */ /* 0x000ea20000000a00 */
[----:B------:R-:W-:Y:S01]  /*1cd0*/  @!P4 MOV R15, 0x400 ;  /* 0x00000400000fc802 */ /* 0x000fe20000000f00 */
[----:B------:R-:W3:Y:S01]  /*1ce0*/  @!P6 S2R R30, SR_CgaCtaId ;  /* 0x00000000001ee919 */ /* 0x000ee20000008800 */
[----:B------:R-:W-:Y:S01]  /*1cf0*/  @!P2 LEA.HI.X R41, R42, R9, R14, 0x1, P3 ;  /* 0x000000092a29a211 */ /* 0x000fe200018f0c0e */
[----:B------:R-:W-:Y:S01]  /*1d00*/  IMAD.WIDE.U32 R130, R18, R124, R28 ;  /* 0x0000007c12827225 */ /* 0x000fe200078e001c */
[----:B------:R-:W-:Y:S01]  /*1d10*/  @!P4 IADD3 R33, P3, R36, 0x20, RZ ;  /* 0x000000202421c810 */ /* 0x000fe20007f7e0ff */
[----:B------:R-:W-:Y:S01]  /*1d20*/  @!PT LDS RZ, [RZ] ;  /* 0x00000000fffff984 */ /* 0x000fe20000000800 */
[----:B------:R-:W-:Y:S01]  /*1d30*/  @!PT LDS RZ, [RZ] ;  /* 0x00000000fffff984 */ /* 0x000fe20000000800 */
[----:B------:R-:W-:Y:S01]  /*1d40*/  @!PT LDS RZ, [RZ] ;  /* 0x00000000fffff984 */ /* 0x000fe20000000800 */
[----:B------:R4:W-:Y:S01]  /*1d50*/  @!P1 LDGSTS.E.BYPASS.LTC128B.128 [R179], desc[UR14][R38.64] ;  /* 0x0000000026b39fae */ /* 0x0009e2000b901d4e */
[----:B------:R-:W-:-:S02]  /*1d60*/  @!P4 LEA R32, R32, R15, 0x18 ;  /* 0x0000000f2020c211 */ /* 0x000fc400078ec0ff */
[----:B------:R-:W3:Y:S01]  /*1d70*/  @!P4 LDC.64 R14, c[0x0][0x210] ;  /* 0x00008400ff0ecb82 */ /* 0x000ee20000000a00 */
[----:B------:R-:W-:Y:S01]  /*1d80*/  @!P4 IMAD.X R9, RZ, RZ, R37, P3 ;  /* 0x000000ffff09c224 */ /* 0x000fe200018e0625 */
[----:B------:R-:W-:Y:S02]  /*1d90*/  ISETP.GE.AND P3, PT, R16, R3, PT ;  /* 0x000000031000720c */ /* 0x000fe40003f66270 */
[----:B------:R-:W-:Y:S02]  /*1da0*/  @!P2 LEA R22, R22, R31, 0x18 ;  /* 0x0000001f1616a211 */ /* 0x000fe400078ec0ff */
[----:B------:R-:W-:Y:S02]  /*1db0*/  @!P4 MOV R45, R35 ;  /* 0x00000023002dc202 */ /* 0x000fe40000000f00 */
[----:B------:R-:W-:Y:S01]  /*1dc0*/  @!P6 IADD3 R31, P1, R36, 0x30, RZ ;  /* 0x00000030241fe810 */ /* 0x000fe20007f3e0ff */
[----:B------:R-:W-:Y:S01]  /*1dd0*/  @!P2 IMAD R36, R7, 0x2, R22 ;  /* 0x000000020724a824 */ /* 0x000fe200078e0216 */
[----:B------:R-:W-:Y:S01]  /*1de0*/  LOP3.LUT R171, R171, 0x1c0, RZ, 0xc0, !PT ;  /* 0x000001c0abab7812 */ /* 0x000fe200078ec0ff */
[----:B-1----:R-:W-:Y:S01]  /*1df0*/  @!P4 IMAD.WIDE.U32 R44, R33, R12, R44 ;  /* 0x0000000c212cc225 */ /* 0x002fe200078e002c */
[----:B------:R-:W-:-:S02]  /*1e00*/  @!P6 IADD3.X R37, RZ, R37, RZ, P1, !PT ;  /* 0x00000025ff25e210 */ /* 0x000fc40000ffe4ff */
[----:B------:R-:W-:Y:S01]  /*1e10*/  IADD3 R22, P1, R18, R27, RZ ;  /* 0x0000001b12167210 */ /* 0x000fe20007f3e0ff */
[----:B------:R-:W1:Y:S01]  /*1e20*/  @!P3 S2R R26, SR_CgaCtaId ;  /* 0x00000000001ab919 */ /* 0x000e620000008800 */
[----:B------:R-:W-:Y:S02]  /*1e30*/  IMAD R27, R19, R124, RZ ;  /* 0x0000007c131b7224 */ /* 0x000fe400078e02ff */
[----:B--2---:R-:W-:Y:S01]  /*1e40*/  @!P6 IMAD R42, R37, R10, RZ ;  /* 0x0000000a252ae224 */ /* 0x004fe200078e02ff */
[----:B------:R-:W-:Y:S01]  /*1e50*/  IADD3.X R25, R19, R25, RZ, P1, !PT ;  /* 0x0000001913197210 */ /* 0x000fe20000ffe4ff */
[----:B------:R2:W-:Y:S01]  /*1e60*/  @!P2 LDGSTS.E.BYPASS.LTC128B.128 [R36+0x800], desc[UR14][R40.64] ;  /* 0x008000002824afae */ /* 0x0005e2000b901d4e */
[----:B------:R-:W-:Y:S01]  /*1e70*/  ISETP.GE.AND P1, PT, R4, R3, PT ;  /* 0x000000030400720c */ /* 0x000fe20003f26270 */
[----:B------:R-:W-:Y:S02]  /*1e80*/  @!P6 IMAD R19, R31, R11, R42 ;  /* 0x0000000b1f13e224 */ /* 0x000fe400078e022a */
[----:B----4-:R-:W-:Y:S01]  /*1e90*/  @!P6 IMAD.MOV.U32 R38, RZ, RZ, R34 ;  /* 0x000000ffff26e224 */ /* 0x010fe200078e0022 */
[----:B---3--:R-:W-:Y:S01]  /*1ea0*/  @!P4 LEA R14, P2, R44, R14, 0x1 ;  /* 0x0000000e2c0ec211 */ /* 0x008fe200078408ff */
[----:B------:R-:W-:-:S02]  /*1eb0*/  @!P4 IMAD R34, R9, R12, RZ ;  /* 0x0000000c0922c224 */ /* 0x000fc400078e02ff */
[----:B------:R-:W3:Y:S01]  /*1ec0*/  @!P6 LDC.64 R8, c[0x0][0x210] ;  /* 0x00008400ff08eb82 */ /* 0x000ee20000000a00 */
[----:B------:R-:W-:Y:S02]  /*1ed0*/  @!P6 IMAD.MOV.U32 R39, RZ, RZ, R35 ;  /* 0x000000ffff27e224 */ /* 0x000fe400078e0023 */
[----:B------:R-:W-:Y:S02]  /*1ee0*/  @!P4 IMAD R34, R33, R13, R34 ;  /* 0x0000000d2122c224 */ /* 0x000fe400078e0222 */
[----:B------:R-:W-:-:S03]  /*1ef0*/  @!P6 IMAD.WIDE.U32 R38, R31, R10, R38 ;  /* 0x0000000a1f26e225 */ /* 0x000fc600078e0026 */
[----:B------:R-:W2:Y:S01]  /*1f00*/  @!P5 LDC.64 R12, c[0x0][0x218] ;  /* 0x00008600ff0cdb82 */ /* 0x000ea20000000a00 */
[----:B------:R-:W-:Y:S02]  /*1f10*/  @!P4 IMAD.IADD R34, R45, 0x1, R34 ;  /* 0x000000012d22c824 */ /* 0x000fe400078e0222 */
[----:B------:R-:W-:Y:S01]  /*1f20*/  IMAD R103, R18, R125, R27 ;  /* 0x0000007d12677224 */ /* 0x000fe200078e021b */
[----:B------:R-:W-:Y:S01]  /*1f30*/  @!P6 MOV R27, 0x400 ;  /* 0x00000400001be802 */ /* 0x000fe20000000f00 */
[----:B------:R-:W-:Y:S01]  /*1f40*/  @!P6 IMAD.IADD R19, R39, 0x1, R19 ;  /* 0x000000012713e824 */ /* 0x000fe200078e0213 */
[----:B------:R-:W-:Y:S01]  /*1f50*/  @!P4 LEA.HI.X R15, R44, R15, R34, 0x1, P2 ;  /* 0x0000000f2c0fc211 */ /* 0x000fe200010f0c22 */
[----:B------:R-:W-:Y:S01]  /*1f60*/  IMAD.SHL.U32 R34, R125, 0x20, RZ ;  /* 0x000000207d227824 */ /* 0x000fe200078e00ff */
[----:B------:R-:W4:Y:S01]  /*1f70*/  @!P3 LDC.64 R10, c[0x0][0x218] ;  /* 0x00008600ff0abb82 */ /* 0x000f220000000a00 */
[----:B------:R-:W-:Y:S01]  /*1f80*/  @!P6 LEA R30, R30, R27, 0x18 ;  /* 0x0000001b1e1ee211 */ /* 0x000fe200078ec0ff */
[----:B------:R-:W-:Y:S01]  /*1f90*/  @!P4 IMAD R27, R7, 0x2, R32 ;  /* 0x00000002071bc824 */ /* 0x000fe200078e0220 */
[----:B------:R-:W-:Y:S01]  /*1fa0*/  IADD3 R103, R131, R103, RZ ;  /* 0x0000006783677210 */ /* 0x000fe20007ffe0ff */
[----:B------:R-:W-:-:S03]  /*1fb0*/  IMAD.WIDE.U32 R32, R124, 0x20, RZ ;  /* 0x000000207c207825 */ /* 0x000fc600078e00ff */
[----:B------:R4:W-:Y:S01]  /*1fc0*/  @!P4 LDGSTS.E.BYPASS.LTC128B.128 [R27+0x1000], desc[UR14][R14.64] ;  /* 0x010000000e1bcfae */ /* 0x0009e2000b901d4e */
[----:B---3--:R-:W-:Y:S01]  /*1fd0*/  @!P6 LEA R28, P2, R38, R8, 0x1 ;  /* 0x00000008261ce211 */ /* 0x008fe200078408ff */
[----:B------:R-:W-:-:S03]  /*1fe0*/  IMAD R25, R25, R128, RZ ;  /* 0x0000008019197224 */ /* 0x000fc600078e02ff */
[----:B------:R-:W-:Y:S01]  /*1ff0*/  @!P6 LEA.HI.X R29, R38, R9, R19, 0x1, P2 ;  /* 0x00000009261de211 */ /* 0x000fe200010f0c13 */
[----:B------:R-:W-:Y:S01]  /*2000*/  IMAD R25, R22, R129, R25 ;  /* 0x0000008116197224 */ /* 0x000fe200078e0219 */
[----:B------:R-:W3:Y:S01]  /*2010*/  @!P1 LDC.64 R8, c[0x0][0x218] ;  /* 0x00008600ff089b82 */ /* 0x000ee20000000a00 */
[----:B------:R-:W-:Y:S02]  /*2020*/  @!P3 MOV R19, 0x400 ;  /* 0x000004000013b802 */ /* 0x000fe40000000f00 */
[C---:B--2---:R-:W-:Y:S02]  /*2030*/  @!P5 LEA R36, P4, R130.reuse, R12, 0x1 ;  /* 0x0000000c8224d211 */ /* 0x044fe400078808ff */
[----:B------:R-:W-:Y:S02]  /*2040*/  @!P1 IADD3 R12, P2, R130, R32, RZ ;  /* 0x00000020820c9210 */ /* 0x000fe40007f5e0ff */
[----:B-1----:R-:W-:Y:S01]  /*2050*/  @!P3 LEA R32, R26, R19, 0x18 ;  /* 0x000000131a20b211 */ /* 0x002fe200078ec0ff */
[----:B------:R-:W-:Y:S01]  /*2060*/  VIADD R26, R18, 0x40 ;  /* 0x00000040121a7836 */ /* 0x000fe20000000000 */
[----:B------:R-:W-:-:S02]  /*2070*/  @!P5 LEA.HI.X R37, R130, R13, R103, 0x1, P4 ;  /* 0x0000000d8225d211 */ /* 0x000fc400020f0c67 */
[C---:B------:R-:W-:Y:S02]  /*2080*/  @!P3 LEA R19, P4, R124.reuse, R130, 0x4 ;  /* 0x000000827c13b211 */ /* 0x040fe400078820ff */
[----:B------:R-:W-:Y:S02]  /*2090*/  @!P1 IADD3.X R13, R103, R33, R34, P2, !PT ;  /* 0x00000021670d9210 */ /* 0x000fe400017fe422 */
[----:B----4-:R-:W-:Y:S01]  /*20a0*/  @!P3 LEA R38, P2, R19, R10, 0x1 ;  /* 0x0000000a1326b211 */ /* 0x010fe200078408ff */
[C---:B------:R-:W-:Y:S01]  /*20b0*/  @!P5 IMAD R14, R7.reuse, 0x2, R24 ;  /* 0x00000002070ed824 */ /* 0x040fe200078e0218 */
[----:B------:R-:W-:Y:S02]  /*20c0*/  @!P3 LEA.HI.X R24, R124, R103, R125, 0x4, P4 ;  /* 0x000000677c18b211 */ /* 0x000fe400020f247d */
[----:B------:R-:W-:Y:S01]  /*20d0*/  @!P6 LEA R15, R7, R30, 0x1 ;  /* 0x0000001e070fe211 */ /* 0x000fe200078e08ff */
[C---:B------:R-:W-:Y:S01]  /*20e0*/  VIADD R30, R18.reuse, 0x60 ;  /* 0x00000060121e7836 */ /* 0x040fe20000000000 */
[----:B------:R-:W-:Y:S01]  /*20f0*/  @!P3 LEA.HI.X R39, R19, R11, R24, 0x1, P2 ;  /* 0x0000000b1327b211 */ /* 0x000fe200010f0c18 */
[----:B------:R-:W-:Y:S01]  /*2100*/  @!P3 IMAD R11, R7, 0x2, R32 ;  /* 0x00000002070bb824 */ /* 0x000fe200078e0220 */
[----:B------:R-:W-:Y:S01]  /*2110*/  IADD3 R24, R18, 0x50, RZ ;  /* 0x0000005012187810 */ /* 0x000fe20007ffe0ff */
[----:B------:R1:W-:Y:S01]  /*2120*/  @!P6 LDGSTS.E.BYPASS.LTC128B.128 [R15+0x1800], desc[UR14][R28.64] ;  /* 0x018000001c0fefae */ /* 0x0003e2000b901d4e */
[----:B------:R-:W-:-:S02]  /*2130*/  ISETP.GE.AND P2, PT, R0, R3, PT ;  /* 0x000000030000720c */ /* 0x000fc40003f46270 */
[-C--:B------:R-:W-:Y:S01]  /*2140*/  ISETP.GE.AND P6, PT, R26, R3.reuse, PT ;  /* 0x000000031a00720c */ /* 0x080fe20003fc6270 */
[----:B------:R-:W-:Y:S01]  /*2150*/  @!P5 LDGSTS.E.BYPASS.LTC128B.128 [R14+0x2000], desc[UR14][R36.64] ;  /* 0x02000000240edfae */ /* 0x000fe2000b901d4e */
[-C--:B------:R-:W-:Y:S02]  /*2160*/  ISETP.GE.AND P5, PT, R24, R3.reuse, PT ;  /* 0x000000031800720c */ /* 0x080fe40003fa6270 */
[----:B------:R-:W-:Y:S01]  /*2170*/  ISETP.GE.AND P4, PT, R30, R3, PT ;  /* 0x000000031e00720c */ /* 0x000fe20003f86270 */
[----:B------:R2:W-:Y:S01]  /*2180*/  @!P3 LDGSTS.E.BYPASS.LTC128B.128 [R11+0x2800], desc[UR14][R38.64] ;  /* 0x02800000260bbfae */ /* 0x0005e2000b901d4e */
[C---:B---3--:R-:W-:Y:S02]  /*2190*/  @!P1 LEA R42, P3, R12.reuse, R8, 0x1 ;  /* 0x000000080c2a9211 */ /* 0x048fe400078608ff */
[----:B------:R-:W-:Y:S02]  /*21a0*/  @!P1 MOV R19, 0x400 ;  /* 0x0000040000139802 */ /* 0x000fe40000000f00 */
[----:B------:R-:W-:Y:S01]  /*21b0*/  @!P1 LEA.HI.X R43, R12, R9, R13, 0x1, P3 ;  /* 0x000000090c2b9211 */ /* 0x000fe200018f0c0d */
[----:B------:R-:W3:Y:S01]  /*21c0*/  @!P2 S2R R10, SR_CgaCtaId ;  /* 0x00000000000aa919 */ /* 0x000ee20000008800 */
[----:B------:R-:W4:Y:S01]  /*21d0*/  @!P2 LDC.64 R8, c[0x0][0x218] ;  /* 0x00008600ff08ab82 */ /* 0x000f220000000a00 */
[----:B------:R-:W-:Y:S01]  /*21e0*/  @!P2 IMAD.MOV.U32 R102, RZ, RZ, R130 ;  /* 0x000000ffff66a224 */ /* 0x000fe200078e0082 */
[----:B------:R-:W-:Y:S01]  /*21f0*/  @!P6 MOV R13, 0x400 ;  /* 0x00000400000de802 */ /* 0x000fe20000000f00 */
[----:B------:R-:W3:Y:S01]  /*2200*/  @!P1 S2R R12, SR_CgaCtaId ;  /* 0x00000000000c9919 */ /* 0x000ee20000008800 */
[----:B------:R-:W-:Y:S01]  /*2210*/  @!P5 MOV R131, R103 ;  /* 0x000000670083d202 */ /* 0x000fe20000000f00 */
[----:B------:R-:W-:Y:S01]  /*2220*/  @!P2 IMAD.WIDE.U32 R40, R124, 0x30, R102 ;  /* 0x000000307c28a825 */ /* 0x000fe200078e0066 */
[----:B------:R-:W3:Y:S03]  /*2230*/  @!P5 S2R R32, SR_CgaCtaId ;  /* 0x000000000020d919 */ /* 0x000ee60000008800 */
[--C-:B------:R-:W-:Y:S01]  /*2240*/  @!P4 IMAD.MOV.U32 R102, RZ, RZ, R130.reuse ;  /* 0x000000ffff66c224 */ /* 0x100fe200078e0082 */
[----:B------:R-:W4:Y:S01]  /*2250*/  @!P6 S2R R34, SR_CgaCtaId ;  /* 0x000000000022e919 */ /* 0x000f220000008800 */
[----:B-1----:R-:W-:Y:S01]  /*2260*/  IADD3 R28, R18, 0x70, RZ ;  /* 0x00000070121c7810 */ /* 0x002fe20007ffe0ff */
[----:B------:R-:W-:Y:S01]  /*2270*/  @!P5 IMAD.WIDE.U32 R48, R124, 0x50, R130 ;  /* 0x000000507c30d825 */ /* 0x000fe200078e0082 */
[----:B------:R-:W-:-:S02]  /*2280*/  @!P2 MOV R15, 0x400 ;  /* 0x00000400000fa802 */ /* 0x000fc40000000f00 */
[----:B------:R-:W-:Y:S01]  /*2290*/  ISETP.GE.AND P3, PT, R28, R3, PT ;  /* 0x000000031c00720c */ /* 0x000fe20003f66270 */
[----:B--2---:R-:W1:Y:S01]  /*22a0*/  @!P4 S2R R38, SR_CgaCtaId ;  /* 0x000000000026c919 */ /* 0x004e620000008800 */
[----:B------:R-:W-:-:S11]  /*22b0*/  @!P5 MOV R11, 0x400 ;  /* 0x00000400000bd802 */ /* 0x000fd60000000f00 */
[----:B------:R-:W2:Y:S01]  /*22c0*/  @!P3 S2R R36, SR_CgaCtaId ;  /* 0x000000000024b919 */ /* 0x000ea20000008800 */
[----:B---3--:R-:W-:Y:S02]  /*22d0*/  @!P2 LEA R10, R10, R15, 0x18 ;  /* 0x0000000f0a0aa211 */ /* 0x008fe400078ec0ff */
[----:B------:R-:W3:Y:S01]  /*22e0*/  @!P6 LDC.64 R14, c[0x0][0x218] ;  /* 0x00008600ff0eeb82 */ /* 0x000ee20000000a00 */
[----:B------:R-:W-:Y:S02]  /*22f0*/  @!P1 LEA R12, R12, R19, 0x18 ;  /* 0x000000130c0c9211 */ /* 0x000fe400078ec0ff */
[C---:B------:R-:W-:Y:S01]  /*2300*/  @!P2 IMAD R27, R7.reuse, 0x2, R10 ;  /* 0x00000002071ba824 */ /* 0x040fe200078e020a */
[----:B------:R-:W-:Y:S02]  /*2310*/  @!P5 LEA R32, R32, R11, 0x18 ;  /* 0x0000000b2020d211 */ /* 0x000fe400078ec0ff */
[----:B------:R-:W-:Y:S01]  /*2320*/  @!P1 IMAD R19, R7, 0x2, R12 ;  /* 0x0000000207139824 */ /* 0x000fe200078e020c */
[----:B------:R-:W-:Y:S01]  /*2330*/  @!P3 MOV R11, 0x400 ;  /* 0x00000400000bb802 */ /* 0x000fe20000000f00 */
[----:B------:R-:W-:Y:S01]  /*2340*/  @!P2 IMAD R12, R125, 0x30, RZ ;  /* 0x000000307d0ca824 */ /* 0x000fe200078e02ff */
[----:B----4-:R-:W-:Y:S01]  /*2350*/  @!P6 LEA R34, R34, R13, 0x18 ;  /* 0x0000000d2222e211 */ /* 0x010fe200078ec0ff */
[----:B------:R-:W-:Y:S01]  /*2360*/  @!P5 IMAD R32, R7, 0x2, R32 ;  /* 0x000000020720d824 */ /* 0x000fe200078e0220 */
[----:B------:R4:W-:Y:S01]  /*2370*/  @!P1 LDGSTS.E.BYPASS.LTC128B.128 [R19+0x3000], desc[UR14][R42.64] ;  /* 0x030000002a139fae */ /* 0x0009e2000b901d4e */
[----:B------:R-:W-:-:S02]  /*2380*/  @!P4 MOV R13, 0x400 ;  /* 0x00000400000dc802 */ /* 0x000fc40000000f00 */
[----:B------:R-:W-:Y:S01]  /*2390*/  @!P2 IADD3 R12, R41, R12, RZ ;  /* 0x0000000c290ca210 */ /* 0x000fe20007ffe0ff */
[----:B------:R-:W-:Y:S01]  /*23a0*/  @!P6 IMAD R34, R7, 0x2, R34 ;  /* 0x000000020722e824 */ /* 0x000fe200078e0222 */
[----:B------:R-:W-:Y:S01]  /*23b0*/  @!P2 LEA R46, P1, R40, R8, 0x1 ;  /* 0x00000008282ea211 */ /* 0x000fe200078208ff */
[----:B------:R-:W-:Y:S01]  /*23c0*/  IMAD R8, R23, UR6, RZ ;  /* 0x0000000617087c24 */ /* 0x000fe2000f8e02ff */
[----:B-1----:R-:W-:Y:S02]  /*23d0*/  @!P4 LEA R38, R38, R13, 0x18 ;  /* 0x0000000d2626c211 */ /* 0x002fe400078ec0ff */
[----:B------:R-:W-:Y:S02]  /*23e0*/  @!P2 LEA.HI.X R47, R40, R9, R12, 0x1, P1 ;  /* 0x00000009282fa211 */ /* 0x000fe400008f0c0c */
[----:B------:R-:W1:Y:S01]  /*23f0*/  @!P5 LDC.64 R12, c[0x0][0x218] ;  /* 0x00008600ff0cdb82 */ /* 0x000e620000000a00 */
[----:B------:R-:W-:Y:S02]  /*2400*/  @!P6 LEA R23, P1, R124, R130, 0x6 ;  /* 0x000000827c17e211 */ /* 0x000fe400078230ff */
[----:B------:R1:W-:Y:S01]  /*2410*/  @!P2 LDGSTS.E.BYPASS.LTC128B.128 [R27+0x3800], desc[UR14][R46.64] ;  /* 0x038000002e1bafae */ /* 0x0003e2000b901d4e */
[----:B------:R-:W-:-:S02]  /*2420*/  @!P4 LEA R38, R7, R38, 0x1 ;  /* 0x000000260726c211 */ /* 0x000fc400078e08ff */
[----:B--2---:R-:W-:Y:S02]  /*2430*/  @!P3 LEA R36, R36, R11, 0x18 ;  /* 0x0000000b2424b211 */ /* 0x004fe400078ec0ff */
[----:B------:R-:W2:Y:S01]  /*2440*/  @!P4 LDC.64 R10, c[0x0][0x218] ;  /* 0x00008600ff0acb82 */ /* 0x000ea20000000a00 */
[----:B------:R-:W-:Y:S02]  /*2450*/  @!P6 LEA.HI.X R44, R124, R103, R125, 0x6, P1 ;  /* 0x000000677c2ce211 */ /* 0x000fe400008f347d */
[----:B---3--:R-:W-:Y:S01]  /*2460*/  @!P6 LEA R40, P1, R23, R14, 0x1 ;  /* 0x0000000e1728e211 */ /* 0x008fe200078208ff */
[----:B------:R-:W-:Y:S02]  /*2470*/  @!P3 IMAD R14, R125, 0x70, RZ ;  /* 0x000000707d0eb824 */ /* 0x000fe400078e02ff */
[----:B------:R-:W-:Y:S01]  /*2480*/  @!P3 IMAD R36, R7, 0x2, R36 ;  /* 0x000000020724b824 */ /* 0x000fe200078e0224 */
[----:B------:R-:W-:Y:S01]  /*2490*/  @!P6 LEA.HI.X R41, R23, R15, R44, 0x1, P1 ;  /* 0x0000000f1729e211 */ /* 0x000fe200008f0c2c */
[----:B----4-:R-:W-:-:S02]  /*24a0*/  IMAD R19, R17, UR7, R8 ;  /* 0x0000000711137c24 */ /* 0x010fc4000f8e0208 */
[----:B------:R-:W3:Y:S01]  /*24b0*/  @!P3 LDC.64 R8, c[0x0][0x218] ;  /* 0x00008600ff08bb82 */ /* 0x000ee20000000a00 */
[----:B------:R-:W-:Y:S01]  /*24c0*/  @!P4 IMAD R15, R125, 0x60, RZ ;  /* 0x000000607d0fc824 */ /* 0x000fe200078e02ff */
[----:B------:R-:W-:Y:S01]  /*24d0*/  @!P6 LDGSTS.E.BYPASS.LTC128B.128 [R34+0x4000], desc[UR14][R40.64] ;  /* 0x040000002822efae */ /* 0x000fe2000b901d4e */
[----:B------:R-:W-:Y:S01]  /*24e0*/  IMAD.WIDE.U32 R42, R17, UR6, R20 ;  /* 0x00000006112a7c25 */ /* 0x000fe2000f8e0014 */
[----:B------:R-:W-:Y:S01]  /*24f0*/  ULDC.64 UR6, c[0x0][0x220] ;  /* 0x0000880000067ab9 */ /* 0x000fe20000000a00 */
[----:B------:R-:W-:Y:S02]  /*2500*/  ISETP.GE.AND P6, PT, R0, R3, PT ;  /* 0x000000030000720c */ /* 0x000fe40003fc6270 */
[----:B------:R-:W-:Y:S01]  /*2510*/  @!P5 IMAD R17, R125, 0x50, RZ ;  /* 0x000000507d11d824 */ /* 0x000fe200078e02ff */
[----:B-1----:R-:W-:Y:S02]  /*2520*/  @!P5 LEA R12, P2, R48, R12, 0x1 ;  /* 0x0000000c300cd211 */ /* 0x002fe400078408ff */
[----:B------:R-:W-:Y:S01]  /*2530*/  IADD3 R43, R43, R19, RZ ;  /* 0x000000132b2b7210 */ /* 0x000fe20007ffe0ff */
[----:B------:R-:W-:-:S02]  /*2540*/  @!P5 IMAD.IADD R20, R49, 0x1, R17 ;  /* 0x000000013114d824 */ /* 0x000fc400078e0211 */
[----:B------:R-:W-:Y:S01]  /*2550*/  @!P4 IMAD.WIDE.U32 R46, R124, 0x60, R102 ;  /* 0x000000607c2ec825 */ /* 0x000fe200078e0066 */
[----:B------:R-:W-:Y:S02]  /*2560*/  @!P3 MOV R102, R130 ;  /* 0x000000820066b202 */ /* 0x000fe40000000f00 */
[----:B------:R-:W-:Y:S01]  /*2570*/  @!P5 LEA.HI.X R13, R48, R13, R20, 0x1, P2 ;  /* 0x0000000d300dd211 */ /* 0x000fe200010f0c14 */
[----:B------:R-:W-:Y:S01]  /*2580*/  @!P4 IMAD.IADD R44, R47, 0x1, R15 ;  /* 0x000000012f2cc824 */ /* 0x000fe200078e020f */
[----:B--2---:R-:W-:Y:S01]  /*2590*/  @!P4 LEA R10, P1, R46, R10, 0x1 ;  /* 0x0000000a2e0ac211 */ /* 0x004fe200078208ff */
[----:B------:R-:W-:Y:S01]  /*25a0*/  @!P3 IMAD.WIDE.U32 R50, R124, 0x70, R102 ;  /* 0x000000707c32b825 */ /* 0x000fe200078e0066 */
[----:B------:R-:W-:Y:S01]  /*25b0*/  ISETP.GE.AND P2, PT, R18, R3, PT ;  /* 0x000000031200720c */ /* 0x000fe20003f46270 */
[----:B------:R-:W-:Y:S01]  /*25c0*/  @!P5 LDGSTS.E.BYPASS.LTC128B.128 [R32+0x4800], desc[UR14][R12.64] ;  /* 0x048000000c20dfae */ /* 0x000fe2000b901d4e */
[----:B------:R-:W-:Y:S01]  /*25d0*/  @!P4 LEA.HI.X R11, R46, R11, R44, 0x1, P1 ;  /* 0x0000000b2e0bc211 */ /* 0x000fe200008f0c2c */
[----:B------:R-:W-:Y:S01]  /*25e0*/  @!P3 IMAD.IADD R14, R51, 0x1, R14 ;  /* 0x00000001330eb824 */ /* 0x000fe200078e020e */
[----:B---3--:R-:W-:Y:S01]  /*25f0*/  @!P3 LEA R8, P1, R50, R8, 0x1 ;  /* 0x000000083208b211 */ /* 0x008fe200078208ff */
[----:B------:R-:W-:Y:S01]  /*2600*/  IMAD.WIDE.U32 R22, R22, R128, R42 ;  /* 0x0000008016167225 */ /* 0x000fe200078e002a */
[----:B------:R-:W-:Y:S01]  /*2610*/  ISETP.GE.AND P5, PT, R16, R3, PT ;  /* 0x000000031000720c */ /* 0x000fe20003fa6270 */
[----:B------:R1:W-:Y:S01]  /*2620*/  @!P4 LDGSTS.E.BYPASS.LTC128B.128 [R38+0x5000], desc[UR14][R10.64] ;  /* 0x050000000a26cfae */ /* 0x0003e2000b901d4e */
[----:B------:R-:W-:Y:S01]  /*2630*/  @!P3 LEA.HI.X R9, R50, R9, R14, 0x1, P1 ;  /* 0x000000093209b211 */ /* 0x000fe200008f0c0e */
[----:B------:R-:W-:Y:S01]  /*2640*/  IMAD.IADD R25, R23, 0x1, R25 ;  /* 0x0000000117197824 */ /* 0x000fe200078e0219 */
[----:B------:R-:W-:Y:S01]  /*2650*/  ISETP.GE.AND P1, PT, R4, R3, PT ;  /* 0x000000030400720c */ /* 0x000fe20003f26270 */
[----:B------:R-:W-:Y:S01]  /*2660*/  IMAD.SHL.U32 R18, R18, 0x8, RZ ;  /* 0x0000000812127824 */ /* 0x000fe200078e00ff */
[----:B------:R-:W-:Y:S01]  /*2670*/  LEA.HI R4, R75, R6, RZ, 0x4 ;  /* 0x000000064b047211 */ /* 0x000fe200078f20ff */
[----:B------:R2:W-:Y:S01]  /*2680*/  @!P3 LDGSTS.E.BYPASS.LTC128B.128 [R36+0x5800], desc[UR14][R8.64] ;  /* 0x058000000824bfae */ /* 0x0005e2000b901d4e */
[----:B------:R-:W-:-:S02]  /*2690*/  LEA R174, P3, R22, UR6, 0x1 ;  /* 0x0000000616ae7c11 */ /* 0x000fc4000f8608ff */
[----:B------:R-:W-:Y:S01]  /*26a0*/  LOP3.LUT R7, R4, 0xfffffff0, RZ, 0xc0, !PT ;  /* 0xfffffff004077812 */ /* 0x000fe200078ec0ff */
[----:B------:R-:W0:Y:S01]  /*26b0*/  LDGDEPBAR ;  /* 0x00000000000079af */ /* 0x000e220000000000 */
[----:B------:R-:W-:Y:S01]  /*26c0*/  LEA.HI.X R175, R22, UR7, R25, 0x1, P3 ;  /* 0x0000000716af7c11 */ /* 0x000fe200098f0c19 */
[----:B------:R-:W-:Y:S01]  /*26d0*/  @!P6 IMAD.MOV.U32 R16, RZ, RZ, R174 ;  /* 0x000000ffff10e224 */ /* 0x000fe200078e00ae */
[----:B------:R-:W-:Y:S02]  /*26e0*/  IADD3 R0, -R7, R6, RZ ;  /* 0x0000000607007210 */ /* 0x000fe40007ffe1ff */
[-C--:B------:R-:W-:Y:S01]  /*26f0*/  ISETP.GE.AND P4, PT, R24, R3.reuse, PT ;  /* 0x000000031800720c */ /* 0x080fe20003f86270 */
[----:B------:R-:W-:Y:S01]  /*2700*/  @!P6 IMAD.MOV.U32 R17, RZ, RZ, R175 ;  /* 0x000000ffff11e224 */ /* 0x000fe200078e00af */
[----:B------:R-:W-:Y:S02]  /*2710*/  SHF.R.S32.HI R7, RZ, 0x1f, R0 ;  /* 0x0000001fff077819 */ /* 0x000fe40000011400 */
[----:B------:R-:W-:-:S02]  /*2720*/  ISETP.GE.AND P3, PT, R30, R3, PT ;  /* 0x000000031e00720c */ /* 0x000fc40003f66270 */
[----:B------:R-:W-:Y:S02]  /*2730*/  LEA.HI R7, R7, R0, RZ, 0x3 ;  /* 0x0000000007077211 */ /* 0x000fe400078f18ff */
[----:B------:R-:W-:Y:S01]  /*2740*/  LEA.HI R75, R75, R6, RZ, 0x5 ;  /* 0x000000064b4b7211 */ /* 0x000fe200078f28ff */
[----:B-1----:R-:W-:-:S03]  /*2750*/  IMAD.WIDE.U32 R10, R128, 0x20, RZ ;  /* 0x00000020800a7825 */ /* 0x002fc600078e00ff */
[----:B------:R-:W-:Y:S02]  /*2760*/  SHF.R.S32.HI R76, RZ, 0x5, R75 ;  /* 0x00000005ff4c7819 */ /* 0x000fe4000001144b */
[----:B------:R-:W-:-:S03]  /*2770*/  LOP3.LUT R75, R75, 0xffffffe0, RZ, 0xc0, !PT ;  /* 0xffffffe04b4b7812 */ /* 0x000fc600078ec0ff */
[----:B------:R-:W-:Y:S01]  /*2780*/  @!P3 IMAD R12, R129, 0xc0, RZ ;  /* 0x000000c0810cb824 */ /* 0x000fe200078e02ff */
[----:B--2---:R-:W-:Y:S01]  /*2790*/  SHF.R.S32.HI R9, RZ, 0x4, R4 ;  /* 0x00000004ff097819 */ /* 0x004fe20000011404 */
[----:B------:R-:W-:-:S04]  /*27a0*/  DEPBAR.LE SB0, 0x0 ;  /* 0x000080000000791a */ /* 0x000fc80000000000 */
[----:B------:R-:W-:Y:S01]  /*27b0*/  BAR.SYNC.DEFER_BLOCKING 0x0 ;  /* 0x0000000000007b1d */ /* 0x000fe20000010000 */
[C---:B------:R-:W-:Y:S01]  /*27c0*/  IMAD.SHL.U32 R8, R129.reuse, 0x20, RZ ;  /* 0x0000002081087824 */ /* 0x040fe200078e00ff */
[----:B------:R-:W-:Y:S01]  /*27d0*/  LEA.HI R4, R4, R9, RZ, 0x1 ;  /* 0x0000000904047211 */ /* 0x000fe200078f08ff */
[----:B------:R-:W-:Y:S01]  /*27e0*/  IMAD.IADD R178, R6, 0x1, -R75 ;  /* 0x0000000106b27824 */ /* 0x000fe200078e0a4b */
[----:B------:R-:W-:Y:S02]  /*27f0*/  LEA R77, R76, R77, 0x4 ;  /* 0x0000004d4c4d7211 */ /* 0x000fe400078e20ff */
[----:B------:R-:W-:Y:S04]  /*2800*/  @P2 STS.128 [R179+0x6000], RZ ;  /* 0x006000ffb3002388 */ /* 0x000fe80000000c00 */
[----:B------:R-:W-:Y:S01]  /*2810*/  @!PT LDS RZ, [RZ] ;  /* 0x00000000fffff984 */ /* 0x000fe20000000800 */
[----:B------:R-:W-:Y:S01]  /*2820*/  @!PT LDS RZ, [RZ] ;  /* 0x00000000fffff984 */ /* 0x000fe20000000800 */
[----:B------:R-:W-:Y:S01]  /*2830*/  @!PT LDS RZ, [RZ] ;  /* 0x00000000fffff984 */ /* 0x000fe20000000800 */
[----:B------:R-:W-:Y:S01]  /*2840*/  @!P2 LDGSTS.E.BYPASS.LTC128B.128 [R179+0x6000], desc[UR14][R174.64] ;  /* 0x06000000aeb3afae */ /* 0x000fe2000b901d4e */
[----:B------:R-:W-:Y:S01]  /*2850*/  @!P5 IADD3 R20, P2, R174, R10, RZ ;  /* 0x0000000aae14d210 */ /* 0x000fe20007f5e0ff */
[----:B------:R-:W-:-:S02]  /*2860*/  @!P6 IMAD R10, R129, 0x60, RZ ;  /* 0x00000060810ae824 */ /* 0x000fc400078e02ff */
[----:B------:R-:W-:Y:S01]  /*2870*/  @P5 STS.128 [R179+0x6800], RZ ;  /* 0x006800ffb3005388 */ /* 0x000fe20000000c00 */
[----:B------:R-:W-:Y:S02]  /*2880*/  @!P5 IADD3.X R21, R175, R11, R8, P2, !PT ;  /* 0x0000000baf15d210 */ /* 0x000fe400017fe408 */
[----:B------:R-:W-:Y:S02]  /*2890*/  LOP3.LUT R11, R7, 0xfffffff8, RZ, 0xc0, !PT ;  /* 0xfffffff8070b7812 */ /* 0x000fe400078ec0ff */
[----:B------:R-:W-:Y:S01]  /*28a0*/  LOP3.LUT R8, R4, 0xfffffffe, RZ, 0xc0, !PT ;  /* 0xfffffffe04087812 */ /* 0x000fe200078ec0ff */
[----:B------:R-:W-:Y:S01]  /*28b0*/  @!PT LDS RZ, [RZ] ;  /* 0x00000000fffff984 */ /* 0x000fe20000000800 */
[----:B------:R-:W-:Y:S01]  /*28c0*/  @!PT LDS RZ, [RZ] ;  /* 0x00000000fffff984 */ /* 0x000fe20000000800 */
[----:B------:R-:W-:Y:S01]  /*28d0*/  @!PT LDS RZ, [RZ] ;  /* 0x00000000fffff984 */ /* 0x000fe20000000800 */
[----:B------:R1:W-:Y:S01]  /*28e0*/  @!P5 LDGSTS.E.BYPASS.LTC128B.128 [R179+0x6800], desc[UR14][R20.64] ;  /* 0x0680000014b3dfae */ /* 0x0003e2000b901d4e */
[----:B------:R-:W-:Y:S01]  /*28f0*/  LOP3.LUT R4, R171, 0x8, R18, 0xf8, !PT ;  /* 0x00000008ab047812 */ /* 0x000fe200078ef812 */
[----:B------:R-:W-:Y:S01]  /*2900*/  IMAD.IADD R0, R0, 0x1, -R11 ;  /* 0x0000000100007824 */ /* 0x000fe200078e0a0b */
[----:B------:R-:W-:Y:S01]  /*2910*/  SHF.R.U32.HI R171, RZ, 0x3, R171 ;  /* 0x00000003ffab7819 */ /* 0x000fe200000116ab */
[C---:B------:R-:W-:Y:S01]  /*2920*/  @!P6 IMAD.WIDE.U32 R18, R128.reuse, 0x60, R16 ;  /* 0x000000608012e825 */ /* 0x040fe200078e0010 */
[----:B------:R-:W-:Y:S01]  /*2930*/  @!P1 LEA R14, P5, R128, R174, 0x6 ;  /* 0x000000ae800e9211 */ /* 0x000fe200078a30ff */
[----:B------:R-:W-:Y:S01]  /*2940*/  @P1 STS.128 [R179+0x7000], RZ ;  /* 0x007000ffb3001388 */ /* 0x000fe20000000c00 */
[----:B------:R-:W-:Y:S01]  /*2950*/  ISETP.GE.AND P2, PT, R28, R3, PT ;  /* 0x000000031c00720c */ /* 0x000fe20003f46270 */
[----:B------:R-:W-:Y:S01]  /*2960*/  @!P4 IMAD.WIDE.U32 R16, R128, 0xa0, R174 ;  /* 0x000000a08010c825 */ /* 0x000fe200078e00ae */
[----:B------:R-:W-:-:S02]  /*2970*/  LOP3.LUT R171, R4, R171, RZ, 0x3c, !PT ;  /* 0x000000ab04ab7212 */ /* 0x000fc400078e3cff */
[----:B------:R-:W-:Y:S01]  /*2980*/  @!P1 LEA.HI.X R15, R128, R175, R129, 0x6, P5 ;  /* 0x000000af800f9211 */ /* 0x000fe200028f3481 */
[----:B------:R-:W-:Y:S01]  /*2990*/  IMAD.SHL.U32 R4, R0, 0x40, RZ ;  /* 0x0000004000047824 */ /* 0x000fe200078e00ff */
[----:B------:R-:W-:Y:S02]  /*29a0*/  ISETP.GE.AND P5, PT, R26, R3, PT ;  /* 0x000000031a00720c */ /* 0x000fe40003fa6270 */
[----:B------:R-:W-:Y:S01]  /*29b0*/  IADD3 R8, R9, -R8, RZ ;  /* 0x8000000809087210 */ /* 0x000fe20007ffe0ff */
[----:B------:R-:W-:Y:S01]  /*29c0*/  @!P4 IMAD R9, R129, 0xa0, RZ ;  /* 0x000000a08109c824 */ /* 0x000fe200078e02ff */
[----:B------:R-:W-:Y:S01]  /*29d0*/  LOP3.LUT R4, R4, 0x1c0, RZ, 0xc0, !PT ;  /* 0x000001c004047812 */ /* 0x000fe200078ec0ff */
[----:B------:R-:W-:Y:S01]  /*29e0*/  @!PT LDS RZ, [RZ] ;  /* 0x00000000fffff984 */ /* 0x000fe20000000800 */
[----:B------:R-:W-:Y:S01]  /*29f0*/  @!PT LDS RZ, [RZ] ;  /* 0x00000000fffff984 */ /* 0x000fe20000000800 */
[----:B------:R-:W-:Y:S01]  /*2a00*/  @!PT LDS RZ, [RZ] ;  /* 0x00000000fffff984 */ /* 0x000fe20000000800 */
[----:B------:R-:W-:Y:S01]  /*2a10*/  @!P1 LDGSTS.E.BYPASS.LTC128B.128 [R179+0x7000], desc[UR14][R14.64] ;  /* 0x070000000eb39fae */ /* 0x000fe2000b901d4e */
[C---:B------:R-:W-:Y:S01]  /*2a20*/  SHF.L.U32 R13, R8.reuse, 0x3, RZ ;  /* 0x00000003080d7819 */ /* 0x040fe200000006ff */
[----:B------:R-:W-:Y:S01]  /*2a30*/  IMAD R171, R8, 0x200, R171 ;  /* 0x0000020008ab7824 */ /* 0x000fe200078e02ab */
[----:B------:R-:W-:Y:S01]  /*2a40*/  SHF.L.U32 R7, R7, 0x6, RZ ;  /* 0x0000000607077819 */ /* 0x000fe200000006ff */
[----:B------:R-:W-:Y:S01]  /*2a50*/  @!P4 IMAD.IADD R9, R17, 0x1, R9 ;  /* 0x000000011109c824 */ /* 0x000fe200078e0209 */
[----:B------:R-:W-:Y:S01]  /*2a60*/  LOP3.LUT R13, R4, 0x8, R13, 0xf8, !PT ;  /* 0x00000008040d7812 */ /* 0x000fe200078ef80d */
[----:B------:R-:W-:Y:S01]  /*2a70*/  @!P4 IMAD.MOV.U32 R8, RZ, RZ, R16 ;  /* 0x000000ffff08c224 */ /* 0x000fe200078e0010 */
[----:B------:R-:W-:Y:S01]  /*2a80*/  SHF.R.U32.HI R4, RZ, 0x3, R4 ;  /* 0x00000003ff047819 */ /* 0x000fe20000011604 */
[----:B------:R-:W-:Y:S01]  /*2a90*/  @!P2 IMAD R3, R129, 0xe0, RZ ;  /* 0x000000e08103a824 */ /* 0x000fe200078e02ff */
[----:B------:R-:W-:Y:S01]  /*2aa0*/  LOP3.LUT R7, R7, 0xfffffe00, RZ, 0xc0, !PT ;  /* 0xfffffe0007077812 */ /* 0x000fe200078ec0ff */
[C---:B------:R-:W-:Y:S01]  /*2ab0*/  @!P2 IMAD.WIDE.U32 R16, R128.reuse, 0xe0, R174 ;  /* 0x000000e08010a825 */ /* 0x040fe200078e00ae */
[----:B-1----:R-:W-:Y:S01]  /*2ac0*/  @!P5 LEA R20, P1, R128, R174, 0x7 ;  /* 0x000000ae8014d211 */ /* 0x002fe200078238ff */
[----:B------:R-:W-:Y:S01]  /*2ad0*/  @P6 STS.128 [R179+0x7800], RZ ;  /* 0x007800ffb3006388 */ /* 0x000fe20000000c00 */
[----:B------:R-:W-:Y:S01]  /*2ae0*/  @!P6 IADD3 R11, R19, R10, RZ ;  /* 0x0000000a130be210 */ /* 0x000fe20007ffe0ff */
[----:B------:R-:W-:Y:S01]  /*2af0*/  @!P2 IMAD.IADD R25, R17, 0x1, R3 ;  /* 0x000000011119a824 */ /* 0x000fe200078e0203 */
[----:B------:R-:W-:Y:S01]  /*2b00*/  LOP3.LUT R4, R13, R4, RZ, 0x3c, !PT ;  /* 0x000000040d047212 */ /* 0x000fe200078e3cff */
[----:B------:R-:W-:Y:S01]  /*2b10*/  IMAD R3, R76, 0x400, R7 ;  /* 0x000004004c037824 */ /* 0x000fe200078e0207 */
[----:B------:R-:W-:Y:S01]  /*2b20*/  @!P6 MOV R10, R18 ;  /* 0x00000012000ae202 */ /* 0x000fe20000000f00 */
[C---:B------:R-:W-:Y:S01]  /*2b30*/  @!P3 IMAD.WIDE.U32 R18, R128.reuse, 0xc0, R174 ;  /* 0x000000c08012b825 */ /* 0x040fe200078e00ae */
[----:B------:R-:W-:-:S02]  /*2b40*/  @!P5 LEA.HI.X R21, R128, R175, R129, 0x7, P1 ;  /* 0x000000af8015d211 */ /* 0x000fc400008f3c81 */
[----:B------:R-:W-:Y:S01]  /*2b50*/  @!P2 MOV R24, R16 ;  /* 0x000000100018a202 */ /* 0x000fe20000000f00 */
[----:B------:R-:W-:Y:S01]  /*2b60*/  IMAD.IADD R172, R4, 0x1, R3 ;  /* 0x0000000104ac7824 */ /* 0x000fe200078e0203 */
[----:B------:R-:W-:Y:S01]  /*2b70*/  @!PT LDS RZ, [RZ] ;  /* 0x00000000fffff984 */ /* 0x000fe20000000800 */
[----:B------:R-:W-:Y:S01]  /*2b80*/  @!PT LDS RZ, [RZ] ;  /* 0x00000000fffff984 */ /* 0x000fe20000000800 */
[----:B------:R-:W-:Y:S01]  /*2b90*/  @!PT LDS RZ, [RZ] ;  /* 0x00000000fffff984 */ /* 0x000fe20000000800 */
[----:B------:R-:W-:Y:S01]  /*2ba0*/  @!P6 LDGSTS.E.BYPASS.LTC128B.128 [R179+0x7800], desc[UR14][R10.64] ;  /* 0x078000000ab3efae */ /* 0x000fe2000b901d4e */
[----:B------:R-:W-:Y:S01]  /*2bb0*/  @!P3 IMAD.IADD R13, R19, 0x1, R12 ;  /* 0x00000001130db824 */ /* 0x000fe200078e020c */
[----:B------:R-:W-:Y:S01]  /*2bc0*/  LEA R171, R171, UR4, 0x1 ;  /* 0x00000004abab7c11 */ /* 0x000fe2000f8e08ff */
[----:B------:R-:W-:Y:S01]  /*2bd0*/  @!P3 IMAD.MOV.U32 R12, RZ, RZ, R18 ;  /* 0x000000ffff0cb224 */ /* 0x000fe200078e0012 */
[----:B------:R-:W-:Y:S01]  /*2be0*/  @P5 STS.128 [R179+0x8000], RZ ;  /* 0x008000ffb3005388 */ /* 0x000fe20000000c00 */
[----:B------:R-:W-:Y:S01]  /*2bf0*/  LEA R172, R172, UR4, 0x1 ;  /* 0x00000004acac7c11 */ /* 0x000fe2000f8e08ff */
[----:B------:R-:W-:Y:S01]  /*2c00*/  IMAD.IADD R166, R7, 0x1, R4 ;  /* 0x0000000107a67824 */ /* 0x000fe200078e0204 */
[----:B------:R-:W-:Y:S01]  /*2c10*/  IADD3 R168, R171, 0x2040, RZ ;  /* 0x00002040aba87810 */ /* 0x000fe20007ffe0ff */
        /* <DEDUP_REMOVED lines=19> */
[----:B------:R-:W-:-:S02]  /*2d50*/  R2P PR, R0, 0x6 ;  /* 0x0000000600007804 */ /* 0x000fc40000000000 */
[----:B------:R-:W-:Y:S01]  /*2d60*/  MOV R0, 0x10 ;  /* 0x0000001000007802 */ /* 0x000fe20000000f00 */
[----:B------:R-:W-:Y:S01]  /*2d70*/  LDSM.16.M88.4 R16, [R172] ;  /* 0x00000000ac10783b */ /* 0x000fe20000000200 */
[C---:B------:R-:W-:Y:S02]  /*2d80*/  LOP3.LUT P3, RZ, R5.reuse, 0x2, RZ, 0xc0, !PT ;  /* 0x0000000205ff7812 */ /* 0x040fe4000786c0ff */
[C---:B------:R-:W-:Y:S01]  /*2d90*/  SEL R3, R0.reuse, 0xfffffff0, !P1 ;  /* 0xfffffff000037807 */ /* 0x040fe20004800000 */
[----:B-1----:R-:W1:Y:S01]  /*2da0*/  LDSM.16.M88.4 R20, [R171+0x2000] ;  /* 0x00200000ab14783b */ /* 0x002e620000000200 */
[----:B------:R-:W-:Y:S02]  /*2db0*/  SEL R0, R0, 0xfffffff0, !P3 ;  /* 0xfffffff000007807 */ /* 0x000fe40005800000 */
[----:B------:R-:W-:Y:S01]  /*2dc0*/  LOP3.LUT P1, RZ, R5, 0x4, RZ, 0xc0, !PT ;  /* 0x0000000405ff7812 */ /* 0x000fe2000782c0ff */
[----:B------:R-:W-:Y:S01]  /*2dd0*/  IMAD R170, R3, 0x2, R172 ;  /* 0x0000000203aa7824 */ /* 0x000fe200078e02ac */
[----:B------:R-:W4:Y:S01]  /*2de0*/  LDSM.16.M88.4 R36, [R171+0x2800] ;  /* 0x00280000ab24783b */ /* 0x000f220000000200 */
[----:B------:R-:W-:Y:S01]  /*2df0*/  IMAD R165, R0, 0x2, R171 ;  /* 0x0000000200a57824 */ /* 0x000fe200078e02ab */
[----:B------:R-:W-:Y:S01]  /*2e00*/  MOV R5, 0x20 ;  /* 0x0000002000057802 */ /* 0x000fe20000000f00 */
[----:B--2---:R-:W-:Y:S01]  /*2e10*/  VIADD R8, R171, 0x2000 ;  /* 0x00002000ab087836 */ /* 0x004fe20000000000 */
[----:B------:R-:W0:Y:S02]  /*2e20*/  LDGDEPBAR ;  /* 0x00000000000079af */ /* 0x000e240000000000 */
[----:B------:R-:W-:-:S02]  /*2e30*/  SEL R5, R5, 0xffffffe0, !P2 ;  /* 0xffffffe005057807 */ /* 0x000fc40005000000 */
[----:B---3--:R-:W-:Y:S01]  /*2e40*/  LDSM.16.M88.4 R12, [R170] ;  /* 0x00000000aa0c783b */ /* 0x008fe20000000200 */
[----:B------:R-:W-:Y:S02]  /*2e50*/  ISETP.GT.AND P2, PT, R101, 0x1, PT ;  /* 0x000000016500780c */ /* 0x000fe40003f44270 */
[----:B------:R-:W-:Y:S01]  /*2e60*/  IMAD R169, R5, 0x2, R172 ;  /* 0x0000000205a97824 */ /* 0x000fe200078e02ac */
[----:B------:R-:W2:Y:S01]  /*2e70*/  LDSM.16.M88.4 R44, [R165+0x2000] ;  /* 0x00200000a52c783b */ /* 0x000ea20000000200 */
[----:B------:R-:W-:Y:S02]  /*2e80*/  @P1 IADD3 R168, R8, -0x40, RZ ;  /* 0xffffffc008a81810 */ /* 0x000fe40007ffe0ff */
[----:B------:R-:W-:Y:S01]  /*2e90*/  IMAD R167, R3, 0x2, R169 ;  /* 0x0000000203a77824 */ /* 0x000fe200078e02a9 */
[----:B------:R-:W-:Y:S01]  /*2ea0*/  LDSM.16.M88.4 R8, [R169] ;  /* 0x00000000a908783b */ /* 0x000fe20000000200 */
[----:B------:R-:W-:Y:S01]  /*2eb0*/  LEA R100, R0, R168, 0x1 ;  /* 0x000000a800647211 */ /* 0x000fe200078e08ff */
[C---:B------:R-:W-:Y:S01]  /*2ec0*/  VIADD R160, R168.reuse, 0x1000 ;  /* 0x00001000a8a07836 */ /* 0x040fe20000000000 */
[C---:B------:R-:W-:Y:S01]  /*2ed0*/  IADD3 R161, R168.reuse, 0x800, RZ ;  /* 0x00000800a8a17810 */ /* 0x040fe20007ffe0ff */
[----:B------:R-:W-:Y:S01]  /*2ee0*/  LDSM.16.M88.4 R28, [R168] ;  /* 0x00000000a81c783b */ /* 0x000fe20000000200 */
[C---:B------:R-:W-:Y:S01]  /*2ef0*/  IADD3 R159, R168.reuse, 0x1800, RZ ;  /* 0x00001800a89f7810 */ /* 0x040fe20007ffe0ff */
[----:B------:R-:W3:Y:S01]  /*2f00*/  @!P2 LDC.64 R126, c[0x0][0x218] ;  /* 0x00008600ff7eab82 */ /* 0x000ee20000000a00 */
[C---:B------:R-:W-:Y:S01]  /*2f10*/  VIADD R158, R168.reuse, 0x2000 ;  /* 0x00002000a89e7836 */ /* 0x040fe20000000000 */
[----:B------:R-:W2:Y:S01]  /*2f20*/  LDSM.16.M88.4 R40, [R165+0x2800] ;  /* 0x00280000a528783b */ /* 0x000ea20000000200 */
[C---:B------:R-:W-:Y:S01]  /*2f30*/  IADD3 R157, R168.reuse, 0x2800, RZ ;  /* 0x00002800a89d7810 */ /* 0x040fe20007ffe0ff */
[C---:B------:R-:W-:Y:S01]  /*2f40*/  VIADD R156, R168.reuse, 0x3000 ;  /* 0x00003000a89c7836 */ /* 0x040fe20000000000 */
[----:B------:R-:W-:Y:S01]  /*2f50*/  IADD3 R102, R168, 0x3800, RZ ;  /* 0x00003800a8667810 */ /* 0x000fe20007ffe0ff */
[----:B------:R-:W-:Y:S04]  /*2f60*/  LDSM.16.M88.4 R32, [R167] ;  /* 0x00000000a720783b */ /* 0x000fe80000000200 */
[----:B------:R-:W-:Y:S01]  /*2f70*/  LDSM.16.M88.4 R60, [R100] ;  /* 0x00000000643c783b */ /* 0x000fe20000000200 */
[C---:B-1----:R-:W-:Y:S03]  /*2f80*/  HMMA.16816.F32 R52, R16.reuse, R20, RZ ;  /* 0x000000141034723c */ /* 0x042fe600000018ff */
[----:B------:R-:W1:Y:S04]  /*2f90*/  LDSM.16.M88.4 R56, [R168+0x800] ;  /* 0x00080000a838783b */ /* 0x000e680000000200 */
[----:B------:R-:W-:Y:S01]  /*2fa0*/  LDSM.16.M88.4 R48, [R165+0x3000] ;  /* 0x00300000a530783b */ /* 0x000fe20000000200 */
[----:B------:R-:W-:Y:S03]  /*2fb0*/  HMMA.16816.F32 R20, R16, R22, RZ ;  /* 0x000000161014723c */ /* 0x000fe600000018ff */
[----:B------:R-:W-:Y:S01]  /*2fc0*/  LDSM.16.M88.4 R64, [R100+0x800] ;  /* 0x000800006440783b */ /* 0x000fe20000000200 */
[----:B---3--:R-:W-:-:S02]  /*2fd0*/  @!P2 LEA R184, P1, R130, R126, 0x1 ;  /* 0x0000007e82b8a211 */ /* 0x008fc400078208ff */
[----:B----4-:R-:W-:Y:S01]  /*2fe0*/  HMMA.16816.F32 R24, R16, R36, RZ ;  /* 0x000000241018723c */ /* 0x010fe200000018ff */
[----:B------:R-:W-:Y:S01]  /*2ff0*/  LDSM.16.M88.4 R68, [R100+0x2000] ;  /* 0x002000006444783b */ /* 0x000fe20000000200 */
[----:B------:R-:W-:-:S04]  /*3000*/  @!P2 LEA.HI.X R185, R130, R127, R103, 0x1, P1 ;  /* 0x0000007f82b9a211 */ /* 0x000fc800008f0c67 */
[----:B------:R-:W-:Y:S06]  /*3010*/  HMMA.16816.F32 R36, R16, R38, RZ ;  /* 0x000000261024723c */ /* 0x000fec00000018ff */
[C---:B--2---:R-:W-:Y:S06]  /*3020*/  HMMA.16816.F32 R52, R12.reuse, R44, R52 ;  /* 0x0000002c0c34723c */ /* 0x044fec0000001834 */
[C---:B------:R-:W-:Y:S01]  /*3030*/  HMMA.16816.F32 R20, R12.reuse, R46, R20 ;  /* 0x0000002e0c14723c */ /* 0x040fe20000001814 */
[----:B------:R-:W2:Y:S05]  /*3040*/  LDSM.16.M88.4 R44, [R171+0x3000] ;  /* 0x00300000ab2c783b */ /* 0x000eaa0000000200 */
[C---:B------:R-:W-:Y:S06]  /*3050*/  HMMA.16816.F32 R24, R12.reuse, R40, R24 ;  /* 0x000000280c18723c */ /* 0x040fec0000001818 */
[----:B------:R-:W-:Y:S01]  /*3060*/  HMMA.16816.F32 R36, R12, R42, R36 ;  /* 0x0000002a0c24723c */ /* 0x000fe20000001824 */
[----:B------:R-:W3:Y:S05]  /*3070*/  LDSM.16.M88.4 R40, [R171+0x3800] ;  /* 0x00380000ab28783b */ /* 0x000eea0000000200 */
[C---:B------:R-:W-:Y:S06]  /*3080*/  HMMA.16816.F32 R52, R8.reuse, R28, R52 ;  /* 0x0000001c0834723c */ /* 0x040fec0000001834 */
[C---:B------:R-:W-:Y:S06]  /*3090*/  HMMA.16816.F32 R20, R8.reuse, R30, R20 ;  /* 0x0000001e0814723c */ /* 0x040fec0000001814 */
[C---:B-1----:R-:W-:Y:S06]  /*30a0*/  HMMA.16816.F32 R24, R8.reuse, R56, R24 ;  /* 0x000000380818723c */ /* 0x042fec0000001818 */
[----:B------:R-:W-:Y:S01]  /*30b0*/  HMMA.16816.F32 R36, R8, R58, R36 ;  /* 0x0000003a0824723c */ /* 0x000fe20000001824 */
[----:B------:R-:W-:Y:S05]  /*30c0*/  LDSM.16.M88.4 R56, [R165+0x3800] ;  /* 0x00380000a538783b */ /* 0x000fea0000000200 */
[----:B--2---:R-:W-:Y:S06]  /*30d0*/  HMMA.16816.F32 R28, R16, R44, RZ ;  /* 0x0000002c101c723c */ /* 0x004fec00000018ff */
        /* <DEDUP_REMOVED lines=16> */
[----:B------:R-:W4:Y:S01]  /*31e0*/  LDSM.16.M88.4 R20, [R171+0x4000] ;  /* 0x00400000ab14783b */ /* 0x000f220000000200 */
[----:B------:R-:W4:Y:S03]  /*31f0*/  MUFU.TANH R0, R0 ;  /* 0x0000000000007308 */ /* 0x000f260000002400 */
[----:B------:R-:W-:Y:S01]  /*3200*/  LDSM.16.M88.4 R64, [R168+0x1800] ;  /* 0x00180000a840783b */ /* 0x000fe20000000200 */
[----:B------:R-:W-:Y:S04]  /*3210*/  HMMA.16816.F32 R44, R12, R50, R44 ;  /* 0x000000320c2c723c */ /* 0x000fe8000000182c */
[----:B------:R-:W4:Y:S01]  /*3220*/  MUFU.TANH R79, R79 ;  /* 0x0000004f004f7308 */ /* 0x000f220000002400 */
[----:B--2---:R-:W2:Y:S01]  /*3230*/  LDSM.16.M88.4 R52, [R100+0x1000] ;  /* 0x001000006434783b */ /* 0x004ea20000000200 */
[----:B---3--:R-:W-:Y:S03]  /*3240*/  HMMA.16816.F32 R48, R16, R40, RZ ;  /* 0x000000281030723c */ /* 0x008fe600000018ff */
[----:B------:R-:W-:Y:S01]  /*3250*/  FMUL.FTZ R85, R24, UR8 ;  /* 0x0000000818557c20 */ /* 0x000fe20008410000 */
[----:B------:R-:W-:Y:S01]  /*3260*/  FMUL.FTZ R86, R25, UR8 ;  /* 0x0000000819567c20 */ /* 0x000fe20008410000 */
[----:B------:R-:W-:Y:S01]  /*3270*/  FMUL.FTZ R87, R26, UR8 ;  /* 0x000000081a577c20 */ /* 0x000fe20008410000 */
[----:B-1----:R-:W-:Y:S01]  /*3280*/  HMMA.16816.F32 R28, R8, R60, R28 ;  /* 0x0000003c081c723c */ /* 0x002fe2000000181c */
[----:B------:R-:W-:Y:S01]  /*3290*/  FMUL.FTZ R88, R27, UR8 ;  /* 0x000000081b587c20 */ /* 0x000fe20008410000 */
[----:B------:R-:W1:Y:S01]  /*32a0*/  MUFU.TANH R80, R80 ;  /* 0x0000005000507308 */ /* 0x000e620000002400 */
[----:B------:R-:W3:Y:S03]  /*32b0*/  LDSM.16.M88.4 R24, [R165+0x4000] ;  /* 0x00400000a518783b */ /* 0x000ee60000000200 */
[----:B------:R-:W-:Y:S01]  /*32c0*/  HMMA.16816.F32 R40, R16, R42, RZ ;  /* 0x0000002a1028723c */ /* 0x000fe200000018ff */
[----:B------:R-:W-:Y:S01]  /*32d0*/  FMUL.FTZ R89, R36, UR8 ;  /* 0x0000000824597c20 */ /* 0x000fe20008410000 */
[----:B------:R-:W-:Y:S01]  /*32e0*/  FMUL.FTZ R90, R37, UR8 ;  /* 0x00000008255a7c20 */ /* 0x000fe20008410000 */
[----:B------:R-:W-:Y:S01]  /*32f0*/  FMUL.FTZ R91, R38, UR8 ;  /* 0x00000008265b7c20 */ /* 0x000fe20008410000 */
[----:B------:R-:W-:Y:S01]  /*3300*/  FMUL.FTZ R92, R39, UR8 ;  /* 0x00000008275c7c20 */ /* 0x000fe20008410000 */
[----:B------:R-:W1:Y:S01]  /*3310*/  MUFU.TANH R81, R81 ;  /* 0x0000005100517308 */ /* 0x000e620000002400 */
[----:B------:R-:W-:Y:S01]  /*3320*/  HMMA.16816.F32 R44, R8, R62, R44 ;  /* 0x0000003e082c723c */ /* 0x000fe2000000182c */
[----:B------:R-:W1:Y:S05]  /*3330*/  LDSM.16.M88.4 R36, [R171+0x4800] ;  /* 0x00480000ab24783b */ /* 0x000e6a0000000200 */
[----:B------:R-:W-:Y:S01]  /*3340*/  HMMA.16816.F32 R48, R12, R56, R48 ;  /* 0x000000380c30723c */ /* 0x000fe20000001830 */
[----:B------:R-:W1:Y:S05]  /*3350*/  MUFU.TANH R82, R82 ;  /* 0x0000005200527308 */ /* 0x000e6a0000002400 */
[C---:B----4-:R-:W-:Y:S03]  /*3360*/  HMMA.16816.F32 R60, R16.reuse, R20, RZ ;  /* 0x00000014103c723c */ /* 0x050fe600000018ff */
[----:B------:R-:W4:Y:S03]  /*3370*/  MUFU.TANH R83, R83 ;  /* 0x0000005300537308 */ /* 0x000f260000002400 */
[----:B------:R-:W-:Y:S05]  /*3380*/  HMMA.16816.F32 R20, R16, R22, RZ ;  /* 0x000000161014723c */ /* 0x000fea00000018ff */
[----:B------:R-:W1:Y:S01]  /*3390*/  MUFU.TANH R84, R84 ;  /* 0x0000005400547308 */ /* 0x000e620000002400 */
[C---:B--2---:R-:W-:Y:S06]  /*33a0*/  HMMA.16816.F32 R28, R32.reuse, R52, R28 ;  /* 0x00000034201c723c */ /* 0x044fec000000181c */
[----:B------:R-:W-:Y:S01]  /*33b0*/  HMMA.16816.F32 R44, R32, R54, R44 ;  /* 0x00000036202c723c */ /* 0x000fe2000000182c */
[----:B------:R-:W2:Y:S01]  /*33c0*/  LDSM.16.M88.4 R52, [R168+0x2000] ;  /* 0x00200000a834783b */ /* 0x000ea20000000200 */
[----:B------:R-:W1:Y:S04]  /*33d0*/  MUFU.TANH R85, R85 ;  /* 0x0000005500557308 */ /* 0x000e680000002400 */
[C---:B------:R-:W-:Y:S01]  /*33e0*/  HMMA.16816.F32 R40, R12.reuse, R58, R40 ;  /* 0x0000003a0c28723c */ /* 0x040fe20000001828 */
[----:B------:R-:W4:Y:S03]  /*33f0*/  LDSM.16.M88.4 R56, [R100+0x1800] ;  /* 0x001800006438783b */ /* 0x000f260000000200 */
[----:B------:R-:W1:Y:S02]  /*3400*/  MUFU.TANH R86, R86 ;  /* 0x0000005600567308 */ /* 0x000e640000002400 */
[C---:B---3--:R-:W-:Y:S06]  /*3410*/  HMMA.16816.F32 R60, R12.reuse, R24, R60 ;  /* 0x000000180c3c723c */ /* 0x048fec000000183c */
[----:B------:R-:W-:Y:S01]  /*3420*/  FMUL.FTZ R93, R28, UR8 ;  /* 0x000000081c5d7c20 */ /* 0x000fe20008410000 */
[----:B------:R-:W-:Y:S01]  /*3430*/  FMUL.FTZ R94, R29, UR8 ;  /* 0x000000081d5e7c20 */ /* 0x000fe20008410000 */
[----:B------:R-:W-:Y:S01]  /*3440*/  FMUL.FTZ R95, R30, UR8 ;  /* 0x000000081e5f7c20 */ /* 0x000fe20008410000 */
[----:B------:R-:W-:Y:S01]  /*3450*/  FMUL.FTZ R96, R31, UR8 ;  /* 0x000000081f607c20 */ /* 0x000fe20008410000 */
[----:B------:R-:W-:Y:S01]  /*3460*/  HMMA.16816.F32 R20, R12, R26, R20 ;  /* 0x0000001a0c14723c */ /* 0x000fe20000001814 */
[----:B------:R-:W3:Y:S01]  /*3470*/  LDSM.16.M88.4 R28, [R165+0x4800] ;  /* 0x00480000a51c783b */ /* 0x000ee20000000200 */
[----:B------:R-:W-:Y:S01]  /*3480*/  FMUL.FTZ R97, R44, UR8 ;  /* 0x000000082c617c20 */ /* 0x000fe20008410000 */
[----:B------:R-:W-:Y:S01]  /*3490*/  FMUL.FTZ R98, R45, UR8 ;  /* 0x000000082d627c20 */ /* 0x000fe20008410000 */
[----:B------:R-:W-:Y:S01]  /*34a0*/  FMUL.FTZ R99, R46, UR8 ;  /* 0x000000082e637c20 */ /* 0x000fe20008410000 */
[----:B------:R-:W-:Y:S01]  /*34b0*/  FMUL.FTZ R104, R47, UR8 ;  /* 0x000000082f687c20 */ /* 0x000fe20008410000 */
[----:B-1----:R-:W-:Y:S01]  /*34c0*/  HMMA.16816.F32 R24, R16, R36, RZ ;  /* 0x000000241018723c */ /* 0x002fe200000018ff */
[----:B------:R-:W-:Y:S01]  /*34d0*/  LDSM.16.M88.4 R44, [R171+0x5000] ;  /* 0x00500000ab2c783b */ /* 0x000fe20000000200 */
[----:B------:R-:W1:Y:S04]  /*34e0*/  MUFU.TANH R87, R87 ;  /* 0x0000005700577308 */ /* 0x000e680000002400 */
[C---:B------:R-:W-:Y:S04]  /*34f0*/  HMMA.16816.F32 R48, R8.reuse, R64, R48 ;  /* 0x000000400830723c */ /* 0x040fe80000001830 */
[----:B------:R-:W1:Y:S02]  /*3500*/  MUFU.TANH R88, R88 ;  /* 0x0000005800587308 */ /* 0x000e640000002400 */
[C---:B------:R-:W-:Y:S01]  /*3510*/  HMMA.16816.F32 R40, R8.reuse, R66, R40 ;  /* 0x000000420828723c */ /* 0x040fe20000001828 */
[----:B------:R-:W1:Y:S05]  /*3520*/  LDSM.16.M88.4 R64, [R168+0x2800] ;  /* 0x00280000a840783b */ /* 0x000e6a0000000200 */
[----:B--2---:R-:W-:Y:S01]  /*3530*/  HMMA.16816.F32 R60, R8, R52, R60 ;  /* 0x00000034083c723c */ /* 0x004fe2000000183c */
[----:B------:R-:W2:Y:S05]  /*3540*/  MUFU.TANH R89, R89 ;  /* 0x0000005900597308 */ /* 0x000eaa0000002400 */
[----:B------:R-:W-:Y:S03]  /*3550*/  HMMA.16816.F32 R36, R16, R38, RZ ;  /* 0x000000261024723c */ /* 0x000fe600000018ff */
[----:B------:R-:W1:Y:S03]  /*3560*/  MUFU.TANH R90, R90 ;  /* 0x0000005a005a7308 */ /* 0x000e660000002400 */
[----:B----4-:R-:W-:Y:S05]  /*3570*/  HMMA.16816.F32 R48, R32, R56, R48 ;  /* 0x000000382030723c */ /* 0x010fea0000001830 */
[----:B------:R-:W4:Y:S01]  /*3580*/  MUFU.TANH R91, R91 ;  /* 0x0000005b005b7308 */ /* 0x000f220000002400 */
[----:B---3--:R-:W-:Y:S06]  /*3590*/  HMMA.16816.F32 R24, R12, R28, R24 ;  /* 0x0000001c0c18723c */ /* 0x008fec0000001818 */
[----:B------:R-:W-:Y:S01]  /*35a0*/  HMMA.16816.F32 R40, R32, R58, R40 ;  /* 0x0000003a2028723c */ /* 0x000fe20000001828 */
[----:B------:R-:W3:Y:S01]  /*35b0*/  LDSM.16.M88.4 R56, [R171+0x5800] ;  /* 0x00580000ab38783b */ /* 0x000ee20000000200 */
[----:B------:R-:W1:Y:S04]  /*35c0*/  MUFU.TANH R92, R92 ;  /* 0x0000005c005c7308 */ /* 0x000e680000002400 */
[----:B------:R-:W-:Y:S01]  /*35d0*/  HMMA.16816.F32 R20, R8, R54, R20 ;  /* 0x000000360814723c */ /* 0x000fe20000001814 */
[----:B------:R-:W-:Y:S03]  /*35e0*/  LDSM.16.M88.4 R52, [R165+0x5000] ;  /* 0x00500000a534783b */ /* 0x000fe60000000200 */
[----:B------:R-:W2:Y:S02]  /*35f0*/  MUFU.TANH R93, R93 ;  /* 0x0000005d005d7308 */ /* 0x000ea40000002400 */
[----:B------:R-:W-:Y:S01]  /*3600*/  HMMA.16816.F32 R60, R32, R68, R60 ;  /* 0x00000044203c723c */ /* 0x000fe2000000183c */
[----:B------:R-:W-:Y:S01]  /*3610*/  FMUL.FTZ R48, R48, UR8 ;  /* 0x0000000830307c20 */ /* 0x000fe20008410000 */
[----:B------:R-:W-:Y:S01]  /*3620*/  FMUL.FTZ R49, R49, UR8 ;  /* 0x0000000831317c20 */ /* 0x000fe20008410000 */
[----:B------:R-:W-:Y:S01]  /*3630*/  FMUL.FTZ R50, R50, UR8 ;  /* 0x0000000832327c20 */ /* 0x000fe20008410000 */
[----:B------:R-:W-:-:S02]  /*3640*/  FMUL.FTZ R195, R51, UR8 ;  /* 0x0000000833c37c20 */ /* 0x000fc40008410000 */
[----:B------:R-:W-:Y:S01]  /*3650*/  HMMA.16816.F32 R36, R12, R30, R36 ;  /* 0x0000001e0c24723c */ /* 0x000fe20000001824 */
[----:B------:R-:W4:Y:S01]  /*3660*/  LDSM.16.M88.4 R28, [R100+0x2800] ;  /* 0x00280000641c783b */ /* 0x000f220000000200 */
[----:B------:R-:W2:Y:S04]  /*3670*/  MUFU.TANH R105, R48 ;  /* 0x0000003000697308 */ /* 0x000ea80000002400 */
[----:B-1----:R-:W-:Y:S01]  /*3680*/  HMMA.16816.F32 R24, R8, R64, R24 ;  /* 0x000000400818723c */ /* 0x002fe20000001818 */
[----:B------:R-:W-:Y:S01]  /*3690*/  FMUL.FTZ R40, R40, UR8 ;  /* 0x0000000828287c20 */ /* 0x000fe20008410000 */
[----:B------:R-:W-:Y:S01]  /*36a0*/  FMUL.FTZ R197, R41, UR8 ;  /* 0x0000000829c57c20 */ /* 0x000fe20008410000 */
[----:B------:R-:W-:Y:S01]  /*36b0*/  FMUL.FTZ R123, R42, UR8 ;  /* 0x000000082a7b7c20 */ /* 0x000fe20008410000 */
[----:B------:R-:W1:Y:S01]  /*36c0*/  MUFU.TANH R106, R49 ;  /* 0x00000031006a7308 */ /* 0x000e620000002400 */
[----:B------:R-:W-:Y:S01]  /*36d0*/  FMUL.FTZ R193, R43, UR8 ;  /* 0x000000082bc17c20 */ /* 0x000fe20008410000 */
[----:B------:R-:W-:Y:S06]  /*36e0*/  HMMA.16816.F32 R20, R32, R70, R20 ;  /* 0x000000462014723c */ /* 0x000fec0000001814 */
[----:B------:R-:W-:Y:S01]  /*36f0*/  FMUL.FTZ R151, R60, UR8 ;  /* 0x000000083c977c20 */ /* 0x000fe20008410000 */
[----:B------:R-:W-:Y:S01]  /*3700*/  FMUL.FTZ R191, R61, UR8 ;  /* 0x000000083dbf7c20 */ /* 0x000fe20008410000 */
[----:B------:R-:W-:Y:S01]  /*3710*/  FMUL.FTZ R149, R62, UR8 ;  /* 0x000000083e957c20 */ /* 0x000fe20008410000 */
[----:B------:R-:W-:Y:S01]  /*3720*/  FMUL.FTZ R187, R63, UR8 ;  /* 0x000000083fbb7c20 */ /* 0x000fe20008410000 */
[----:B------:R2:W1:Y:S01]  /*3730*/  MUFU.TANH R117, R50 ;  /* 0x0000003200757308 */ /* 0x0004620000002400 */
[----:B------:R-:W1:Y:S01]  /*3740*/  LDSM.16.M88.4 R60, [R165+0x5800] ;  /* 0x00580000a53c783b */ /* 0x000e620000000200 */
[----:B------:R-:W-:Y:S06]  /*3750*/  HMMA.16816.F32 R36, R8, R66, R36 ;  /* 0x000000420824723c */ /* 0x000fec0000001824 */
[C---:B---3--:R-:W-:Y:S01]  /*3760*/  HMMA.16816.F32 R64, R16.reuse, R56, RZ ;  /* 0x000000381040723c */ /* 0x048fe200000018ff */
        /* <DEDUP_REMOVED lines=9> */
[----:B---3--:R-:W3:Y:S03]  /*3800*/  LDSM.16.M88.4 R40, [R168+0x3000] ;  /* 0x00300000a828783b */ /* 0x008ee60000000200 */
[----:B------:R-:W1:Y:S02]  /*3810*/  MUFU.TANH R95, R95 ;  /* 0x0000005f005f7308 */ /* 0x000e640000002400 */
[----:B----4-:R-:W-:Y:S06]  /*3820*/  HMMA.16816.F32 R24, R32, R28, R24 ;  /* 0x0000001c2018723c */ /* 0x010fec0000001818 */
[----:B------:R-:W-:Y:S01]  /*3830*/  HMMA.16816.F32 R16, R16, R58, RZ ;  /* 0x0000003a1010723c */ /* 0x000fe200000018ff */
[----:B------:R-:W4:Y:S05]  /*3840*/  MUFU.TANH R96, R96 ;  /* 0x0000006000607308 */ /* 0x000f2a0000002400 */
[C---:B------:R-:W-:Y:S03]  /*3850*/  HMMA.16816.F32 R48, R12.reuse, R52, R48 ;  /* 0x000000340c30723c */ /* 0x040fe60000001830 */
[----:B------:R-:W2:Y:S03]  /*3860*/  MUFU.TANH R97, R97 ;  /* 0x0000006100617308 */ /* 0x000ea60000002400 */
[C---:B------:R-:W-:Y:S01]  /*3870*/  HMMA.16816.F32 R44, R12.reuse, R54, R44 ;  /* 0x000000360c2c723c */ /* 0x040fe2000000182c */
[----:B------:R-:W4:Y:S04]  /*3880*/  LDSM.16.M88.4 R52, [R100+0x3000] ;  /* 0x003000006434783b */ /* 0x000f280000000200 */
[----:B------:R-:W2:Y:S01]  /*3890*/  MUFU.TANH R98, R98 ;  /* 0x0000006200627308 */ /* 0x000ea20000002400 */
[----:B-1----:R-:W-:Y:S01]  /*38a0*/  HMMA.16816.F32 R64, R12, R60, R64 ;  /* 0x0000003c0c40723c */ /* 0x002fe20000001840 */
[----:B------:R-:W-:Y:S01]  /*38b0*/  FMUL.FTZ R24, R24, UR8 ;  /* 0x0000000818187c20 */ /* 0x000fe20008410000 */
[----:B------:R-:W-:Y:S01]  /*38c0*/  FMUL.FTZ R143, R25, UR8 ;  /* 0x00000008198f7c20 */ /* 0x000fe20008410000 */
[----:B------:R-:W-:Y:S01]  /*38d0*/  FMUL.FTZ R137, R26, UR8 ;  /* 0x000000081a897c20 */ /* 0x000fe20008410000 */
[----:B------:R-:W-:-:S02]  /*38e0*/  FMUL.FTZ R135, R27, UR8 ;  /* 0x000000081b877c20 */ /* 0x000fc40008410000 */
[----:B------:R-:W-:Y:S01]  /*38f0*/  HMMA.16816.F32 R16, R12, R62, R16 ;  /* 0x0000003e0c10723c */ /* 0x000fe20000001810 */
[----:B------:R1:W1:Y:S05]  /*3900*/  MUFU.TANH R145, R24 ;  /* 0x0000001800917308 */ /* 0x00026a0000002400 */
[----:B------:R-:W-:Y:S03]  /*3910*/  HMMA.16816.F32 R36, R32, R30, R36 ;  /* 0x0000001e2024723c */ /* 0x000fe60000001824 */
[----:B------:R-:W2:Y:S03]  /*3920*/  MUFU.TANH R99, R99 ;  /* 0x0000006300637308 */ /* 0x000ea60000002400 */
[C---:B---3--:R-:W-:Y:S05]  /*3930*/  HMMA.16816.F32 R44, R8.reuse, R42, R44 ;  /* 0x0000002a082c723c */ /* 0x048fea000000182c */
[----:B------:R-:W3:Y:S01]  /*3940*/  MUFU.TANH R104, R104 ;  /* 0x0000006800687308 */ /* 0x000ee20000002400 */
[----:B-1----:R-:W1:Y:S01]  /*3950*/  LDSM.16.M88.4 R24, [R100+0x3800] ;  /* 0x003800006418783b */ /* 0x002e620000000200 */
        /* <DEDUP_REMOVED lines=10> */
[----:B----4-:R-:W-:Y:S01]  /*3a00*/  HMMA.16816.F32 R44, R32, R54, R44 ;  /* 0x00000036202c723c */ /* 0x010fe2000000182c */
[----:B------:R-:W-:-:S04]  /*3a10*/  SHF.R.S32.HI R9, RZ, 0x1f, R178 ;  /* 0x0000001fff097819 */ /* 0x000fc800000114b2 */
[----:B------:R-:W-:Y:S01]  /*3a20*/  LEA.HI R178, R9, R178, RZ, 0x2 ;  /* 0x000000b209b27211 */ /* 0x000fe200078f10ff */
[C---:B------:R-:W-:Y:S01]  /*3a30*/  HMMA.16816.F32 R48, R32.reuse, R52, R48 ;  /* 0x000000342030723c */ /* 0x040fe20000001830 */
[----:B------:R4:W2:Y:S01]  /*3a40*/  MUFU.TANH R121, R39 ;  /* 0x0000002700797308 */ /* 0x0008a20000002400 */
[----:B------:R-:W-:Y:S02]  /*3a50*/  SHF.L.U32 R9, R6, 0x1, RZ ;  /* 0x0000000106097819 */ /* 0x000fe400000006ff */
[----:B------:R-:W-:Y:S02]  /*3a60*/  SHF.R.S32.HI R178, RZ, 0x2, R178 ;  /* 0x00000002ffb27819 */ /* 0x000fe400000114b2 */
[----:B------:R-:W-:Y:S02]  /*3a70*/  LOP3.LUT R9, R9, 0x6, RZ, 0xc0, !PT ;  /* 0x0000000609097812 */ /* 0x000fe400078ec0ff */
[----:B------:R-:W-:Y:S01]  /*3a80*/  IADD3 R77, R77, 0x1, R178 ;  /* 0x000000014d4d7810 */ /* 0x000fe20007ffe0b2 */
[----:B------:R-:W2:Y:S03]  /*3a90*/  MUFU.TANH R197, R197 ;  /* 0x000000c500c57308 */ /* 0x000ea60000002400 */
[----:B------:R-:W-:Y:S01]  /*3aa0*/  IADD3 R77, R73, R77, -R74 ;  /* 0x0000004d494d7210 */ /* 0x000fe20007ffe84a */
[C---:B-1----:R-:W-:Y:S04]  /*3ab0*/  HMMA.16816.F32 R64, R32.reuse, R24, R64 ;  /* 0x000000182040723c */ /* 0x042fe80000001840 */
[----:B------:R-:W1:Y:S01]  /*3ac0*/  MUFU.TANH R123, R123 ;  /* 0x0000007b007b7308 */ /* 0x000e620000002400 */
[----:B------:R-:W-:Y:S01]  /*3ad0*/  FMUL.FTZ R8, R45, UR8 ;  /* 0x000000082d087c20 */ /* 0x000fe20008410000 */
[----:B------:R-:W-:Y:S01]  /*3ae0*/  FMUL.FTZ R44, R44, UR8 ;  /* 0x000000082c2c7c20 */ /* 0x000fe20008410000 */
[----:B------:R-:W-:Y:S01]  /*3af0*/  FMUL.FTZ R46, R46, UR8 ;  /* 0x000000082e2e7c20 */ /* 0x000fe20008410000 */
[----:B------:R-:W-:Y:S01]  /*3b00*/  HMMA.16816.F32 R16, R32, R26, R16 ;  /* 0x0000001a2010723c */ /* 0x000fe20000001810 */
[----:B------:R-:W-:Y:S01]  /*3b10*/  FMUL.FTZ R47, R47, UR8 ;  /* 0x000000082f2f7c20 */ /* 0x000fe20008410000 */
[----:B------:R-:W-:-:S02]  /*3b20*/  IMAD.IADD R72, R77, 0x1, R72 ;  /* 0x000000014d487824 */ /* 0x000fc400078e0248 */
[----:B------:R-:W-:Y:S01]  /*3b30*/  FMUL.FTZ R12, R50, UR8 ;  /* 0x00000008320c7c20 */ /* 0x000fe20008410000 */
[----:B------:R-:W-:Y:S01]  /*3b40*/  FMUL.FTZ R13, R51, UR8 ;  /* 0x00000008330d7c20 */ /* 0x000fe20008410000 */
[----:B------:R-:W-:Y:S01]  /*3b50*/  FMUL.FTZ R48, R48, UR8 ;  /* 0x0000000830307c20 */ /* 0x000fe20008410000 */
[----:B------:R-:W-:Y:S01]  /*3b60*/  FMUL.FTZ R49, R49, UR8 ;  /* 0x0000000831317c20 */ /* 0x000fe20008410000 */
[----:B------:R-:W1:Y:S01]  /*3b70*/  MUFU.TANH R193, R193 ;  /* 0x000000c100c17308 */ /* 0x000e620000002400 */
[C---:B------:R-:W-:Y:S02]  /*3b80*/  VIMNMX R132, R72.reuse, R73, PT ;  /* 0x0000004948847248 */ /* 0x040fe40003fe0100 */
[----:B------:R-:W-:-:S05]  /*3b90*/  VIADDMNMX R131, R72, 0x8, R73, PT ;  /* 0x0000000848837846 */ /* 0x000fca0003800149 */
[----:B------:R-:W1:Y:S01]  /*3ba0*/  MUFU.TANH R151, R151 ;  /* 0x0000009700977308 */ /* 0x000e620000002400 */
[----:B------:R-:W-:Y:S01]  /*3bb0*/  FMUL.FTZ R45, R64, UR8 ;  /* 0x00000008402d7c20 */ /* 0x000fe20008410000 */
[----:B------:R-:W-:Y:S01]  /*3bc0*/  FMUL.FTZ R43, R65, UR8 ;  /* 0x00000008412b7c20 */ /* 0x000fe20008410000 */
[----:B--2---:R-:W-:Y:S01]  /*3bd0*/  FMUL.FTZ R37, R66, UR8 ;  /* 0x0000000842257c20 */ /* 0x004fe20008410000 */
[----:B------:R-:W-:-:S04]  /*3be0*/  FMUL.FTZ R35, R67, UR8 ;  /* 0x0000000843237c20 */ /* 0x000fc80008410000 */
[----:B------:R-:W2:Y:S01]  /*3bf0*/  MUFU.TANH R191, R191 ;  /* 0x000000bf00bf7308 */ /* 0x000ea20000002400 */
        /* <DEDUP_REMOVED lines=17> */
[----:B------:R-:W1:Y:S08]  /*3d10*/  MUFU.TANH R12, R12 ;  /* 0x0000000c000c7308 */ /* 0x000e700000002400 */
[----:B------:R-:W1:Y:S08]  /*3d20*/  MUFU.TANH R13, R13 ;  /* 0x0000000d000d7308 */ /* 0x000e700000002400 */
[----:B------:R4:W1:Y:S08]  /*3d30*/  MUFU.TANH R107, R44 ;  /* 0x0000002c006b7308 */ /* 0x0008700000002400 */
[----:B------:R-:W1:Y:S08]  /*3d40*/  MUFU.TANH R8, R8 ;  /* 0x0000000800087308 */ /* 0x000e700000002400 */
[----:B------:R4:W1:Y:S08]  /*3d50*/  MUFU.TANH R55, R46 ;  /* 0x0000002e00377308 */ /* 0x0008700000002400 */
[----:B------:R4:W1:Y:S08]  /*3d60*/  MUFU.TANH R53, R47 ;  /* 0x0000002f00357308 */ /* 0x0008700000002400 */
        /* <DEDUP_REMOVED lines=9> */
[----:B--23--:R-:W-:Y:S05]  /*3e00*/  @!P2 BRA `(.L_x_6334) ;  /* 0x00000004007ca947 */ /* 0x00cfea0003800000 */
[----:B------:R-:W-:Y:S05]  /*3e10*/  @!P0 BRA `(.L_x_6335) ;  /* 0x0000000000ec8947 */ /* 0x000fea0003800000 */
[----:B------:R-:W2:Y:S01]  /*3e20*/  LDC R7, c[0x0][0x380] ;  /* 0x0000e000ff077b82 */ /* 0x000ea20000000800 */
[----:B----4-:R-:W-:Y:S01]  /*3e30*/  VIADD R16, R2, 0xffffff80 ;  /* 0xffffff8002107836 */ /* 0x010fe20000000000 */
[----:B------:R-:W-:Y:S01]  /*3e40*/  IABS R10, R2 ;  /* 0x00000002000a7213 */ /* 0x000fe20000000000 */
[----:B------:R-:W-:-:S03]  /*3e50*/  ULDC.64 UR6, c[0x0][0x230] ;  /* 0x00008c0000067ab9 */ /* 0x000fc60000000a00 */
[----:B------:R-:W-:Y:S02]  /*3e60*/  IABS R6, R16 ;  /* 0x0000001000067213 */ /* 0x000fe40000000000 */
[-C--:B--2---:R-:W-:Y:S02]  /*3e70*/  IABS R4, R7.reuse ;  /* 0x0000000700047213 */ /* 0x084fe40000000000 */
[----:B------:R-:W-:Y:S02]  /*3e80*/  LOP3.LUT R16, R16, R7, RZ, 0x3c, !PT ;  /* 0x0000000710107212 */ /* 0x000fe400078e3cff */
[----:B------:R-:W2:Y:S02]  /*3e90*/  I2F.RP R17, R4 ;  /* 0x0000000400117306 */ /* 0x000ea40000209400 */
[----:B------:R-:W-:-:S06]  /*3ea0*/  ISETP.GE.AND P1, PT, R16, RZ, PT ;  /* 0x000000ff1000720c */ /* 0x000fcc0003f26270 */
        /* <DEDUP_REMOVED lines=46> */
[----:B------:R-:W-:-:S04]  /*4190*/  IMAD.WIDE.U32 R10, R10, UR6, R14 ;  /* 0x000000060a0a7c25 */ /* 0x000fc8000f8e000e */
[----:B------:R-:W-:Y:S01]  /*41a0*/  IMAD.MOV.U32 R6, RZ, RZ, R10 ;  /* 0x000000ffff067224 */ /* 0x000fe200078e000a */
[----:B------:R-:W-:Y:S01]  /*41b0*/  IADD3 R4, R11, R7, RZ ;  /* 0x000000070b047210 */ /* 0x000fe20007ffe0ff */
[----:B------:R-:W-:Y:S06]  /*41c0*/  BRA `(.L_x_6336) ;  /* 0x0000000000087947 */ /* 0x000fec0003800000 */
.L_x_6335:
[----:B------:R-:W-:-:S04]  /*41d0*/  LEA R6, -R124, RZ, 0x7 ;  /* 0x000000ff7c067211 */ /* 0x000fc800078e39ff */
[----:B------:R-:W-:-:S07]  /*41e0*/  SHF.R.S32.HI R4, RZ, 0x1f, R6 ;  /* 0x0000001fff047819 */ /* 0x000fce0000011406 */
.L_x_6336:
[----:B------:R-:W2:Y:S01]  /*41f0*/  LDC.64 R126, c[0x0][0x218] ;  /* 0x00008600ff7e7b82 */ /* 0x000ea20000000a00 */
[----:B------:R-:W-:Y:S01]  /*4200*/  IADD3 R130, P1, R6, R130, RZ ;  /* 0x0000008206827210 */ /* 0x000fe20007f3e0ff */
[----:B------:R-:W-:-:S04]  /*4210*/  IMAD.SHL.U32 R7, R124, 0x20, RZ ;  /* 0x000000207c077824 */ /* 0x000fc800078e00ff */
[----:B------:R-:W-:Y:S01]  /*4220*/  IMAD.X R103, R4, 0x1, R103, P1 ;  /* 0x0000000104677824 */ /* 0x000fe200008e0667 */
[----:B------:R-:W-:Y:S02]  /*4230*/  SHF.L.U64.HI R4, R124, 0x5, R125 ;  /* 0x000000057c047819 */ /* 0x000fe4000001027d */
[----:B--2---:R-:W-:-:S04]  /*4240*/  LEA R184, P2, R130, R126, 0x1 ;  /* 0x0000007e82b87211 */ /* 0x004fc800078408ff */
[----:B------:R-:W-:Y:S02]  /*4250*/  IADD3 R20, P1, R7, R184, RZ ;  /* 0x000000b807147210 */ /* 0x000fe40007f3e0ff */
[----:B------:R-:W-:Y:S02]  /*4260*/  LEA.HI.X R185, R130, R127, R103, 0x1, P2 ;  /* 0x0000007f82b97211 */ /* 0x000fe400010f0c67 */
[----:B----4-:R-:W-:-:S03]  /*4270*/  IADD3 R18, P2, R20, R7, RZ ;  /* 0x0000000714127210 */ /* 0x010fc60007f5e0ff */
        /* <DEDUP_REMOVED lines=24> */
.L_x_6334:
[----:B------:R-:W-:Y:S01]  /*4400*/  IMAD.IADD R2, R2, 0x1, R9 ;  /* 0x0000000102027824 */ /* 0x000fe200078e0209 */
[----:B------:R-:W-:Y:S01]  /*4410*/  ULDC UR6, c[0x0][0x2ec] ;  /* 0x0000bb0000067ab9 */ /* 0x000fe20000000800 */
[----:B------:R-:W-:Y:S02]  /*4420*/  LEA R166, R166, UR4, 0x1 ;  /* 0x00000004a6a67c11 */ /* 0x000fe4000f8e08ff */
[C---:B------:R-:W-:Y:S02]  /*4430*/  VIADD R4, R2.reuse, 0x1 ;  /* 0x0000000102047836 */ /* 0x040fe40000000000 */
[C---:B--2---:R-:W-:Y:S02]  /*4440*/  VIADD R6, R2.reuse, 0x8 ;  /* 0x0000000802067836 */ /* 0x044fe40000000000 */
[----:B----4-:R-:W-:Y:S01]  /*4450*/  VIADD R16, R2, 0x61 ;  /* 0x0000006102107836 */ /* 0x010fe20000000000 */
        /* <DEDUP_REMOVED lines=8> */
[C---:B------:R-:W-:Y:S01]  /*44e0*/  ISETP.GE.AND P2, PT, R4.reuse, R132, PT ;  /* 0x000000840400720c */ /* 0x040fe20003f46270 */
[--C-:B------:R-:W-:Y:S01]  /*44f0*/  IMAD R163, R5, 0x2, R166.reuse ;  /* 0x0000000205a37824 */ /* 0x100fe200078e02a6 */
[----:B------:R-:W-:Y:S01]  /*4500*/  ISETP.GE.AND P1, PT, R4, R131, PT ;  /* 0x000000830400720c */ /* 0x000fe20003f26270 */
[----:B------:R-:W-:Y:S01]  /*4510*/  VIADD R4, R2, 0x11 ;  /* 0x0000001102047836 */ /* 0x000fe20000000000 */
[----:B------:R-:W-:Y:S01]  /*4520*/  FSEL R81, R81, -INF , !P3 ;  /* 0xff80000051517808 */ /* 0x000fe20005800000 */
[----:B------:R-:W-:Y:S01]  /*4530*/  IMAD R164, R3, 0x2, R166 ;  /* 0x0000000203a47824 */ /* 0x000fe200078e02a6 */
        /* <DEDUP_REMOVED lines=33> */
[CC--:B------:R-:W-:Y:S02]  /*4750*/  ISETP.GE.AND P3, PT, R4.reuse, R132.reuse, PT ;  /* 0x000000840400720c */ /* 0x0c0fe40003f66270 */
[-C--:B------:R-:W-:Y:S01]  /*4760*/  ISETP.GE.AND P5, PT, R4, R131.reuse, PT ;  /* 0x000000830400720c */ /* 0x080fe20003fa6270 */
[----:B------:R-:W-:Y:S01]  /*4770*/  VIADD R4, R2, 0x31 ;  /* 0x0000003102047836 */ /* 0x000fe20000000000 */
[----:B------:R-:W-:Y:S02]  /*4780*/  ISETP.GE.AND P4, PT, R6, R132, PT ;  /* 0x000000840600720c */ /* 0x000fe40003f86270 */
[----:B------:R-:W-:Y:S02]  /*4790*/  FSEL R21, R92, -INF , !P6 ;  /* 0xff8000005c157808 */ /* 0x000fe40007000000 */
[----:B------:R-:W-:Y:S01]  /*47a0*/  ISETP.GE.AND P6, PT, R6, R131, PT ;  /* 0x000000830600720c */ /* 0x000fe20003fc6270 */
[----:B------:R-:W-:Y:S01]  /*47b0*/  VIADD R6, R2, 0x30 ;  /* 0x0000003002067836 */ /* 0x000fe20000000000 */
[----:B------:R-:W-:-:S02]  /*47c0*/  FSEL R207, R97, -INF , !P4 ;  /* 0xff80000061cf7808 */ /* 0x000fc40006000000 */
[----:B------:R-:W-:Y:S02]  /*47d0*/  ISETP.GE.AND P4, PT, R4, R132, PT ;  /* 0x000000840400720c */ /* 0x000fe40003f86270 */
[----:B------:R-:W-:Y:S02]  /*47e0*/  FSEL R203, R99, -INF , !P6 ;  /* 0xff80000063cb7808 */ /* 0x000fe40007000000 */
[----:B------:R-:W-:Y:S02]  /*47f0*/  FSEL R205, R94, -INF , !P2 ;  /* 0xff8000005ecd7808 */ /* 0x000fe40005000000 */
[----:B------:R-:W-:Y:S01]  /*4800*/  FSEL R63, R96, -INF , !P1 ;  /* 0xff800000603f7808 */ /* 0x000fe20004800000 */
[----:B------:R-:W-:Y:S01]  /*4810*/  LDSM.16.MT88.4 R92, [R166+0x6000] ;  /* 0x00600000a65c783b */ /* 0x000fe20000004200 */
[----:B------:R-:W-:Y:S01]  /*4820*/  ISETP.GE.AND P6, PT, R4, R131, PT ;  /* 0x000000830400720c */ /* 0x000fe20003fc6270 */
[----:B------:R-:W-:Y:S01]  /*4830*/  VIADD R4, R2, 0x39 ;  /* 0x0000003902047836 */ /* 0x000fe20000000000 */
[----:B------:R-:W-:-:S02]  /*4840*/  FSEL R199, R106, -INF , !P4 ;  /* 0xff8000006ac77808 */ /* 0x000fc40006000000 */
[CC--:B------:R-:W-:Y:S02]  /*4850*/  ISETP.GE.AND P2, PT, R6.reuse, R132.reuse, PT ;  /* 0x000000840600720c */ /* 0x0c0fe40003f46270 */
[----:B------:R-:W-:Y:S01]  /*4860*/  ISETP.GE.AND P1, PT, R6, R131, PT ;  /* 0x000000830600720c */ /* 0x000fe20003f26270 */
[C---:B------:R-:W-:Y:S01]  /*4870*/  VIADD R6, R2.reuse, 0x38 ;  /* 0x0000003802067836 */ /* 0x040fe20000000000 */
[----:B------:R-:W-:Y:S02]  /*4880*/  ISETP.GE.AND P4, PT, R2, R132, PT ;  /* 0x000000840200720c */ /* 0x000fe40003f86270 */
[----:B------:R-:W-:Y:S02]  /*4890*/  FSEL R119, R105, -INF , !P2 ;  /* 0xff80000069777808 */ /* 0x000fe40005000000 */
[----:B------:R-:W-:Y:S02]  /*48a0*/  FSEL R117, R117, -INF , !P1 ;  /* 0xff80000075757808 */ /* 0x000fe40004800000 */
[----:B------:R-:W-:-:S02]  /*48b0*/  FSEL R31, R0, -INF , !P4 ;  /* 0xff800000001f7808 */ /* 0x000fc40006000000 */
[----:B------:R-:W-:Y:S02]  /*48c0*/  FSEL R201, R104, -INF , !P5 ;  /* 0xff80000068c97808 */ /* 0x000fe40006800000 */
[C---:B------:R-:W-:Y:S02]  /*48d0*/  ISETP.GE.AND P2, PT, R4.reuse, R132, PT ;  /* 0x000000840400720c */ /* 0x040fe40003f46270 */
[-C--:B------:R-:W-:Y:S01]  /*48e0*/  ISETP.GE.AND P1, PT, R4, R131.reuse, PT ;  /* 0x000000830400720c */ /* 0x080fe20003f26270 */
[----:B------:R-:W-:Y:S01]  /*48f0*/  VIADD R4, R2, 0x41 ;  /* 0x0000004102047836 */ /* 0x000fe20000000000 */
[----:B------:R-:W-:Y:S02]  /*4900*/  ISETP.GE.AND P5, PT, R6, R131, PT ;  /* 0x000000830600720c */ /* 0x000fe40003fa6270 */
[----:B------:R-:W-:Y:S02]  /*4910*/  FMNMX.FTZ R0, R31, R19, !PT ;  /* 0x000000131f007209 */ /* 0x000fe40007810000 */
[----:B-1----:R-:W-:-:S02]  /*4920*/  FSEL R123, R123, -INF , !P5 ;  /* 0xff8000007b7b7808 */ /* 0x002fc40006800000 */
[C---:B------:R-:W-:Y:S02]  /*4930*/  ISETP.GE.AND P4, PT, R4.reuse, R132, PT ;  /* 0x000000840400720c */ /* 0x040fe40003f86270 */
[-C--:B------:R-:W-:Y:S02]  /*4940*/  ISETP.GE.AND P5, PT, R4, R131.reuse, PT ;  /* 0x000000830400720c */ /* 0x080fe40003fa6270 */
[----:B------:R-:W-:Y:S01]  /*4950*/  FMNMX.FTZ R4, R81, R0, !PT ;  /* 0x0000000051047209 */ /* 0x000fe20007810000 */
[C---:B------:R-:W-:Y:S01]  /*4960*/  VIADD R0, R2.reuse, 0x49 ;  /* 0x0000004902007836 */ /* 0x040fe20000000000 */
[----:B------:R-:W-:Y:S02]  /*4970*/  FSEL R191, R191, -INF , !P4 ;  /* 0xff800000bfbf7808 */ /* 0x000fe40006000000 */
[----:B------:R-:W-:Y:S02]  /*4980*/  FMNMX.FTZ R4, R23, R4, !PT ;  /* 0x0000000417047209 */ /* 0x000fe40007810000 */
[----:B------:R-:W-:-:S02]  /*4990*/  ISETP.GE.AND P4, PT, R2, R131, PT ;  /* 0x000000830200720c */ /* 0x000fc40003f86270 */
[----:B------:R-:W-:Y:S02]  /*49a0*/  FMNMX.FTZ R4, R85, R4, !PT ;  /* 0x0000000455047209 */ /* 0x000fe40007810000 */
[----:B------:R-:W-:Y:S02]  /*49b0*/  FSEL R79, R79, -INF , !P4 ;  /* 0xff8000004f4f7808 */ /* 0x000fe40006000000 */
[----:B------:R-:W-:Y:S01]  /*49c0*/  FMNMX.FTZ R20, R27, R4, !PT ;  /* 0x000000041b147209 */ /* 0x000fe20007810000 */
[----:B------:R-:W-:Y:S01]  /*49d0*/  VIADD R4, R2, 0x71 ;  /* 0x0000007102047836 */ /* 0x000fe20000000000 */
[----:B------:R-:W-:Y:S02]  /*49e0*/  FMNMX.FTZ R18, R79, R15, !PT ;  /* 0x0000000f4f127209 */ /* 0x000fe40007810000 */
[----:B------:R-:W-:Y:S02]  /*49f0*/  FMNMX.FTZ R20, R89, R20, !PT ;  /* 0x0000001459147209 */ /* 0x000fe40007810000 */
[----:B------:R-:W-:-:S02]  /*4a00*/  FMNMX.FTZ R18, R83, R18, !PT ;  /* 0x0000001253127209 */ /* 0x000fc40007810000 */
[----:B------:R-:W-:Y:S02]  /*4a10*/  FMNMX.FTZ R20, R7, R20, !PT ;  /* 0x0000001407147209 */ /* 0x000fe40007810000 */
[----:B------:R-:W-:Y:S02]  /*4a20*/  FSEL R209, R98, -INF , !P3 ;  /* 0xff80000062d17808 */ /* 0x000fe40005800000 */
[----:B------:R-:W-:Y:S02]  /*4a30*/  FMNMX.FTZ R20, R61, R20, !PT ;  /* 0x000000143d147209 */ /* 0x000fe40007810000 */
[----:B------:R-:W-:Y:S02]  /*4a40*/  FMNMX.FTZ R18, R17, R18, !PT ;  /* 0x0000001211127209 */ /* 0x000fe40007810000 */
[----:B------:R-:W-:Y:S02]  /*4a50*/  FMNMX.FTZ R20, R205, R20, !PT ;  /* 0x00000014cd147209 */ /* 0x000fe40007810000 */
[----:B------:R-:W-:-:S02]  /*4a60*/  FMNMX.FTZ R18, R9, R18, !PT ;  /* 0x0000001209127209 */ /* 0x000fc40007810000 */
[----:B------:R-:W-:Y:S02]  /*4a70*/  FMNMX.FTZ R20, R207, R20, !PT ;  /* 0x00000014cf147209 */ /* 0x000fe40007810000 */
[----:B------:R-:W-:Y:S01]  /*4a80*/  ISETP.GE.AND P3, PT, R6, R132, PT ;  /* 0x000000840600720c */ /* 0x000fe20003f66270 */
[----:B------:R-:W-:Y:S01]  /*4a90*/  VIADD R6, R2, 0x40 ;  /* 0x0000004002067836 */ /* 0x000fe20000000000 */
[----:B------:R-:W-:Y:S02]  /*4aa0*/  FMNMX.FTZ R20, R209, R20, !PT ;  /* 0x00000014d1147209 */ /* 0x000fe40007810000 */
[----:B------:R-:W-:Y:S02]  /*4ab0*/  FMNMX.FTZ R18, R11, R18, !PT ;  /* 0x000000120b127209 */ /* 0x000fe40007810000 */
[----:B------:R-:W-:Y:S02]  /*4ac0*/  FMNMX.FTZ R20, R119, R20, !PT ;  /* 0x0000001477147209 */ /* 0x000fe40007810000 */
[----:B------:R-:W-:-:S02]  /*4ad0*/  FSEL R115, R115, -INF , !P3 ;  /* 0xff80000073737808 */ /* 0x000fc40005800000 */
[----:B------:R-:W-:Y:S02]  /*4ae0*/  FMNMX.FTZ R20, R199, R20, !PT ;  /* 0x00000014c7147209 */ /* 0x000fe40007810000 */
[----:B------:R-:W-:Y:S02]  /*4af0*/  FMNMX.FTZ R18, R91, R18, !PT ;  /* 0x000000125b127209 */ /* 0x000fe40007810000 */
[----:B------:R-:W-:Y:S02]  /*4b00*/  FSEL R195, R195, -INF , !P6 ;  /* 0xff800000c3c37808 */ /* 0x000fe40007000000 */
[C---:B------:R-:W-:Y:S02]  /*4b10*/  ISETP.GE.AND P6, PT, R6.reuse, R132, PT ;  /* 0x000000840600720c */ /* 0x040fe40003fc6270 */
[----:B------:R-:W-:Y:S01]  /*4b20*/  ISETP.GE.AND P3, PT, R6, R131, PT ;  /* 0x000000830600720c */ /* 0x000fe20003f66270 */
[----:B------:R-:W-:Y:S01]  /*4b30*/  VIADD R6, R2, 0x48 ;  /* 0x0000004802067836 */ /* 0x000fe20000000000 */
[----:B------:R-:W-:-:S02]  /*4b40*/  FSEL R197, R197, -INF , !P2 ;  /* 0xff800000c5c57808 */ /* 0x000fc40005000000 */
[----:B------:R-:W-:Y:S02]  /*4b50*/  FMNMX.FTZ R20, R115, R20, !PT ;  /* 0x0000001473147209 */ /* 0x000fe40007810000 */
[----:B------:R-:W-:Y:S02]  /*4b60*/  FMNMX.FTZ R18, R21, R18, !PT ;  /* 0x0000001215127209 */ /* 0x000fe40007810000 */
[----:B------:R-:W-:Y:S02]  /*4b70*/  FSEL R151, R151, -INF , !P6 ;  /* 0xff80000097977808 */ /* 0x000fe40007000000 */
[----:B------:R-:W-:Y:S02]  /*4b80*/  FSEL R149, R149, -INF , !P3 ;  /* 0xff80000095957808 */ /* 0x000fe40005800000 */
[----:B------:R-:W-:Y:S02]  /*4b90*/  FMNMX.FTZ R20, R197, R20, !PT ;  /* 0x00000014c5147209 */ /* 0x000fe40007810000 */
[----:B------:R-:W-:-:S02]  /*4ba0*/  ISETP.GE.AND P6, PT, R0, R132, PT ;  /* 0x000000840000720c */ /* 0x000fc40003fc6270 */
[----:B------:R-:W-:Y:S01]  /*4bb0*/  ISETP.GE.AND P3, PT, R0, R131, PT ;  /* 0x000000830000720c */ /* 0x000fe20003f66270 */
[----:B------:R-:W-:Y:S01]  /*4bc0*/  VIADD R0, R2, 0x50 ;  /* 0x0000005002007836 */ /* 0x000fe20000000000 */
[----:B------:R-:W-:Y:S02]  /*4bd0*/  FMNMX.FTZ R18, R59, R18, !PT ;  /* 0x000000123b127209 */ /* 0x000fe40007810000 */
[----:B------:R-:W-:Y:S02]  /*4be0*/  ISETP.GE.AND P2, PT, R6, R132, PT ;  /* 0x000000840600720c */ /* 0x000fe40003f46270 */
[----:B------:R-:W-:Y:S02]  /*4bf0*/  FMNMX.FTZ R20, R151, R20, !PT ;  /* 0x0000001497147209 */ /* 0x000fe40007810000 */
[----:B------:R-:W-:Y:S02]  /*4c00*/  FMNMX.FTZ R18, R63, R18, !PT ;  /* 0x000000123f127209 */ /* 0x000fe40007810000 */
[----:B------:R-:W-:-:S02]  /*4c10*/  FSEL R187, R187, -INF , !P5 ;  /* 0xff800000bbbb7808 */ /* 0x000fc40006800000 */
[----:B------:R-:W-:Y:S02]  /*4c20*/  FSEL R147, R147, -INF , !P2 ;  /* 0xff80000093937808 */ /* 0x000fe40005000000 */
[----:B------:R-:W-:Y:S02]  /*4c30*/  FSEL R193, R193, -INF , !P1 ;  /* 0xff800000c1c17808 */ /* 0x000fe40004800000 */
[C---:B------:R-:W-:Y:S02]  /*4c40*/  ISETP.GE.AND P5, PT, R0.reuse, R132, PT ;  /* 0x000000840000720c */ /* 0x040fe40003fa6270 */
[-C--:B------:R-:W-:Y:S01]  /*4c50*/  ISETP.GE.AND P2, PT, R0, R131.reuse, PT ;  /* 0x000000830000720c */ /* 0x080fe20003f46270 */
[----:B------:R-:W-:Y:S01]  /*4c60*/  VIADD R0, R2, 0x51 ;  /* 0x0000005102007836 */ /* 0x000fe20000000000 */
[----:B------:R-:W-:Y:S01]  /*4c70*/  ISETP.GE.AND P1, PT, R6, R131, PT ;  /* 0x000000830600720c */ /* 0x000fe20003f26270 */
[----:B------:R-:W-:Y:S01]  /*4c80*/  VIADD R6, R2, 0x70 ;  /* 0x0000007002067836 */ /* 0x000fe20000000000 */
[----:B------:R-:W-:-:S02]  /*4c90*/  FMNMX.FTZ R20, R191, R20, !PT ;  /* 0x00000014bf147209 */ /* 0x000fc40007810000 */
        /* <DEDUP_REMOVED lines=26> */
[----:B------:R-:W-:Y:S02]  /*4e40*/  ISETP.GE.AND P4, PT, R0, R132, PT ;  /* 0x000000840000720c */ /* 0x000fe40003f86270 */
[----:B------:R-:W-:Y:S02]  /*4e50*/  FSEL R139, R139, -INF , !P5 ;  /* 0xff8000008b8b7808 */ /* 0x000fe40006800000 */
[----:B------:R-:W-:Y:S02]  /*4e60*/  FMNMX.FTZ R18, R141, R22, !PT ;  /* 0x000000168d127209 */ /* 0x000fe40007810000 */
[----:B------:R-:W-:-:S02]  /*4e70*/  FMNMX.FTZ R20, R149, R20, !PT ;  /* 0x0000001495147209 */ /* 0x000fc40007810000 */
[----:B------:R-:W-:Y:S02]  /*4e80*/  FSEL R111, R111, -INF , !P4 ;  /* 0xff8000006f6f7808 */ /* 0x000fe40006000000 */
[----:B------:R-:W-:Y:S02]  /*4e90*/  ISETP.GE.AND P6, PT, R16, R132, PT ;  /* 0x000000841000720c */ /* 0x000fe40003fc6270 */
[----:B------:R-:W-:Y:S02]  /*4ea0*/  FMNMX.FTZ R18, R139, R18, !PT ;  /* 0x000000128b127209 */ /* 0x000fe40007810000 */
[----:B------:R-:W-:Y:S02]  /*4eb0*/  ISETP.GE.AND P4, PT, R10, R132, PT ;  /* 0x000000840a00720c */ /* 0x000fe40003f86270 */
        /* <DEDUP_REMOVED lines=8> */
[----:B------:R-:W-:Y:S02]  /*4f40*/  FMNMX.FTZ R8, R155, R8, !PT ;  /* 0x000000089b087209 */ /* 0x000fe40007810000 */
[----:B------:R-:W-:Y:S02]  /*4f50*/  ISETP.GE.AND P6, PT, R6, R132, PT ;  /* 0x000000840600720c */ /* 0x000fe40003fc6270 */
[----:B------:R-:W-:Y:S02]  /*4f60*/  FMNMX.FTZ R18, R107, R18, !PT ;  /* 0x000000126b127209 */ /* 0x000fe40007810000 */
[----:B------:R-:W-:Y:S02]  /*4f70*/  FSEL R135, R135, -INF , !P1 ;  /* 0xff80000087877808 */ /* 0x000fe40004800000 */
[----:B------:R-:W-:Y:S02]  /*4f80*/  FMNMX.FTZ R8, R137, R8, !PT ;  /* 0x0000000889087209 */ /* 0x000fe40007810000 */
[----:B------:R-:W-:Y:S01]  /*4f90*/  ISETP.GE.AND P1, PT, R0, R131, PT ;  /* 0x000000830000720c */ /* 0x000fe20003f26270 */
[----:B------:R-:W-:Y:S01]  /*4fa0*/  VIADD R0, R2, 0x78 ;  /* 0x0000007802007836 */ /* 0x000fe20000000000 */
[----:B------:R-:W-:Y:S01]  /*4fb0*/  ISETP.GE.AND P5, PT, R4, R132, PT ;  /* 0x000000840400720c */ /* 0x000fe20003fa6270 */
[----:B------:R-:W-:Y:S01]  /*4fc0*/  VIADD R2, R2, 0x79 ;  /* 0x0000007902027836 */ /* 0x000fe20000000000 */
[----:B------:R-:W-:-:S02]  /*4fd0*/  FSEL R45, R45, -INF , !P6 ;  /* 0xff8000002d2d7808 */ /* 0x000fc40007000000 */
[----:B------:R-:W-:Y:S02]  /*4fe0*/  FMNMX.FTZ R18, R105, R18, !PT ;  /* 0x0000001269127209 */ /* 0x000fe40007810000 */
        /* <DEDUP_REMOVED lines=11> */
[-C--:B------:R-:W-:Y:S02]  /*50a0*/  ISETP.GE.AND P2, PT, R16, R131.reuse, PT ;  /* 0x000000831000720c */ /* 0x080fe40003f46270 */
[----:B------:R-:W-:Y:S02]  /*50b0*/  FMNMX.FTZ R12, R121, R8, !PT ;  /* 0x00000008790c7209 */ /* 0x000fe40007810000 */
[----:B------:R-:W-:Y:S02]  /*50c0*/  FSEL R39, R39, -INF , !P6 ;  /* 0xff80000027277808 */ /* 0x000fe40007000000 */
        /* <DEDUP_REMOVED lines=23> */
[----:B-1----:R-:W-:Y:S02]  /*5240*/  FMNMX.FTZ R33, R8, R13, !PT ;  /* 0x0000000d08217209 */ /* 0x002fe40007810000 */
[----:B------:R-:W-:-:S03]  /*5250*/  FMNMX.FTZ R4, R25, R4, !PT ;  /* 0x0000000419047209 */ /* 0x000fc60007810000 */
[----:B------:R-:W1:Y:S04]  /*5260*/  SHFL.BFLY PT, R2, R33, 0x1, 0x1f ;  /* 0x0c201f0021027f89 */ /* 0x000e6800000e0000 */
[----:B------:R-:W2:Y:S01]  /*5270*/  SHFL.BFLY PT, R13, R4, 0x2, 0x1f ;  /* 0x0c401f00040d7f89 */ /* 0x000ea200000e0000 */
[----:B-1----:R-:W-:Y:S02]  /*5280*/  FMNMX.FTZ R2, R33, R2, !PT ;  /* 0x0000000221027209 */ /* 0x002fe40007810000 */
[----:B--2---:R-:W-:-:S03]  /*5290*/  FMNMX.FTZ R13, R4, R13, !PT ;  /* 0x0000000d040d7209 */ /* 0x004fc60007810000 */
[C---:B------:R-:W-:Y:S01]  /*52a0*/  FMUL.FTZ R38, R2.reuse, UR6 ;  /* 0x0000000602267c20 */ /* 0x040fe20008410000 */
[----:B------:R-:W-:Y:S01]  /*52b0*/  FSETP.NEU.FTZ.AND P1, PT, R2, -INF , PT ;  /* 0xff8000000200780b */ /* 0x000fe20003f3d000 */
[----:B------:R-:W1:Y:S03]  /*52c0*/  SHFL.BFLY PT, R0, R13, 0x1, 0x1f ;  /* 0x0c201f000d007f89 */ /* 0x000e6600000e0000 */
[----:B------:R-:W-:-:S05]  /*52d0*/  FSEL R38, R38, RZ, P1 ;  /* 0x000000ff26267208 */ /* 0x000fca0000800000 */
[--C-:B------:R-:W-:Y:S01]  /*52e0*/  FFMA.FTZ R33, R85, UR6, -R38.reuse ;  /* 0x0000000655217c23 */ /* 0x100fe20008010826 */
[--C-:B------:R-:W-:Y:S01]  /*52f0*/  FFMA.FTZ R28, R27, UR6, -R38.reuse ;  /* 0x000000061b1c7c23 */ /* 0x100fe20008010826 */
[----:B------:R-:W-:Y:S01]  /*5300*/  LDSM.16.MT88.4 R84, [R164+0x6000] ;  /* 0x00600000a454783b */ /* 0x000fe20000004200 */
        /* <DEDUP_REMOVED lines=16> */
[----:B------:R-:W1:Y:S01]  /*5410*/  MUFU.EX2 R44, R44 ;  /* 0x0000002c002c7308 */ /* 0x000e620000000800 */
[--C-:B------:R-:W-:Y:S01]  /*5420*/  FFMA.FTZ R52, R197, UR6, -R38.reuse ;  /* 0x00000006c5347c23 */ /* 0x100fe20008010826 */
[--C-:B------:R-:W-:Y:S01]  /*5430*/  FFMA.FTZ R151, R151, UR6, -R38.reuse ;  /* 0x0000000697977c23 */ /* 0x100fe20008010826 */
[C---:B------:R-:W-:Y:S01]  /*5440*/  FSETP.NEU.FTZ.AND P1, PT, R0.reuse, -INF , PT ;  /* 0xff8000000000780b */ /* 0x040fe20003f3d000 */
[----:B------:R-:W-:Y:S01]  /*5450*/  FMUL.FTZ R24, R0, UR6 ;  /* 0x0000000600187c20 */ /* 0x000fe20008410000 */
[--C-:B------:R-:W-:Y:S01]  /*5460*/  FFMA.FTZ R64, R191, UR6, -R38.reuse ;  /* 0x00000006bf407c23 */ /* 0x100fe20008010826 */
[--C-:B------:R-:W-:Y:S01]  /*5470*/  FFMA.FTZ R147, R147, UR6, -R38.reuse ;  /* 0x0000000693937c23 */ /* 0x100fe20008010826 */
[--C-:B------:R-:W-:Y:S01]  /*5480*/  FFMA.FTZ R60, R189, UR6, -R38.reuse ;  /* 0x00000006bd3c7c23 */ /* 0x100fe20008010826 */
[----:B------:R-:W-:Y:S01]  /*5490*/  MUFU.EX2 R49, R49 ;  /* 0x0000003100317308 */ /* 0x000fe20000000800 */
[----:B------:R-:W-:Y:S01]  /*54a0*/  FSEL R24, R24, RZ, P1 ;  /* 0x000000ff18187208 */ /* 0x000fe20000800000 */
[--C-:B------:R-:W-:Y:S01]  /*54b0*/  FFMA.FTZ R145, R145, UR6, -R38.reuse ;  /* 0x0000000691917c23 */ /* 0x100fe20008010826 */
[--C-:B------:R-:W-:Y:S01]  /*54c0*/  FFMA.FTZ R106, R143, UR6, -R38.reuse ;  /* 0x000000068f6a7c23 */ /* 0x100fe20008010826 */
[--C-:B------:R-:W-:Y:S01]  /*54d0*/  FFMA.FTZ R141, R141, UR6, -R38.reuse ;  /* 0x000000068d8d7c23 */ /* 0x100fe20008010826 */
[----:B------:R-:W-:Y:S01]  /*54e0*/  FFMA.FTZ R104, R139, UR6, -R38 ;  /* 0x000000068b687c23 */ /* 0x000fe20008010826 */
[--C-:B------:R-:W-:Y:S01]  /*54f0*/  FFMA.FTZ R57, R79, UR6, -R24.reuse ;  /* 0x000000064f397c23 */ /* 0x100fe20008010818 */
[--C-:B------:R-:W-:Y:S01]  /*5500*/  FFMA.FTZ R46, R15, UR6, -R24.reuse ;  /* 0x000000060f2e7c23 */ /* 0x100fe20008010818 */
[----:B------:R-:W2:Y:S01]  /*5510*/  LDSM.16.MT88.4 R76, [R163+0x6000] ;  /* 0x00600000a34c783b */ /* 0x000ea20000004200 */
[--C-:B------:R-:W-:Y:S01]  /*5520*/  FFMA.FTZ R47, R83, UR6, -R24.reuse ;  /* 0x00000006532f7c23 */ /* 0x100fe20008010818 */
[--C-:B------:R-:W-:Y:S01]  /*5530*/  FFMA.FTZ R32, R17, UR6, -R24.reuse ;  /* 0x0000000611207c23 */ /* 0x100fe20008010818 */
[----:B------:R-:W3:Y:S01]  /*5540*/  MUFU.EX2 R36, R36 ;  /* 0x0000002400247308 */ /* 0x000ee20000000800 */
[--C-:B------:R-:W-:Y:S01]  /*5550*/  FFMA.FTZ R34, R9, UR6, -R24.reuse ;  /* 0x0000000609227c23 */ /* 0x100fe20008010818 */
[--C-:B------:R-:W-:Y:S01]  /*5560*/  FFMA.FTZ R31, R11, UR6, -R24.reuse ;  /* 0x000000060b1f7c23 */ /* 0x100fe20008010818 */
[----:B-1----:R-:W-:Y:S01]  /*5570*/  F2FP.F16.F32.PACK_AB R68, R44, R51 ;  /* 0x000000332c44723e */ /* 0x002fe200000000ff */
[----:B------:R-:W1:Y:S01]  /*5580*/  LDSM.16.MT88.4 R8, [R163+0x6800] ;  /* 0x00680000a308783b */ /* 0x000e620000004200 */
[--C-:B------:R-:W-:Y:S01]  /*5590*/  FFMA.FTZ R3, R21, UR6, -R24.reuse ;  /* 0x0000000615037c23 */ /* 0x100fe20008010818 */
[--C-:B------:R-:W-:Y:S01]  /*55a0*/  FFMA.FTZ R26, R91, UR6, -R24.reuse ;  /* 0x000000065b1a7c23 */ /* 0x100fe20008010818 */
[--C-:B------:R-:W-:Y:S01]  /*55b0*/  FFMA.FTZ R48, R63, UR6, -R24.reuse ;  /* 0x000000063f307c23 */ /* 0x100fe20008010818 */
[----:B------:R-:W-:Y:S01]  /*55c0*/  MUFU.EX2 R57, R57 ;  /* 0x0000003900397308 */ /* 0x000fe20000000800 */
[----:B------:R-:W4:Y:S01]  /*55d0*/  LDSM.16.MT88.4 R20, [R162+0x6800] ;  /* 0x00680000a214783b */ /* 0x000f220000004200 */
[--C-:B------:R-:W-:Y:S01]  /*55e0*/  FFMA.FTZ R59, R59, UR6, -R24.reuse ;  /* 0x000000063b3b7c23 */ /* 0x100fe20008010818 */
[--C-:B------:R-:W-:Y:S01]  /*55f0*/  FFMA.FTZ R63, R203, UR6, -R24.reuse ;  /* 0x00000006cb3f7c23 */ /* 0x100fe20008010818 */
[--C-:B------:R-:W-:Y:S01]  /*5600*/  FFMA.FTZ R40, R201, UR6, -R24.reuse ;  /* 0x00000006c9287c23 */ /* 0x100fe20008010818 */
[----:B------:R-:W5:Y:S01]  /*5610*/  LDSM.16.MT88.4 R12, [R164+0x6800] ;  /* 0x00680000a40c783b */ /* 0x000f620000004200 */
[--C-:B------:R-:W-:Y:S01]  /*5620*/  FFMA.FTZ R117, R117, UR6, -R24.reuse ;  /* 0x0000000675757c23 */ /* 0x100fe20008010818 */
[--C-:B------:R-:W-:Y:S01]  /*5630*/  FFMA.FTZ R56, R195, UR6, -R24.reuse ;  /* 0x00000006c3387c23 */ /* 0x100fe20008010818 */
[----:B------:R-:W2:Y:S01]  /*5640*/  MUFU.EX2 R46, R46 ;  /* 0x0000002e002e7308 */ /* 0x000ea20000000800 */
[----:B---3--:R-:W-:Y:S01]  /*5650*/  F2FP.F16.F32.PACK_AB R70, R36, R49 ;  /* 0x000000312446723e */ /* 0x008fe200000000ff */
[----:B------:R-:W3:Y:S01]  /*5660*/  LDSM.16.MT88.4 R16, [R166+0x6800] ;  /* 0x00680000a610783b */ /* 0x000ee20000004200 */
        /* <DEDUP_REMOVED lines=11> */
[----:B------:R-:W-:Y:S01]  /*5720*/  FFMA.FTZ R107, R107, UR6, -R38 ;  /* 0x000000066b6b7c23 */ /* 0x000fe20008010826 */
[--C-:B------:R-:W-:Y:S01]  /*5730*/  FFMA.FTZ R67, R67, UR6, -R24.reuse ;  /* 0x0000000643437c23 */ /* 0x100fe20008010818 */
[----:B------:R-:W1:Y:S01]  /*5740*/  MUFU.EX2 R32, R32 ;  /* 0x0000002000207308 */ /* 0x000e620000000800 */
[----:B--2---:R-:W-:Y:S01]  /*5750*/  F2FP.F16.F32.PACK_AB R69, R46, R57 ;  /* 0x000000392e45723e */ /* 0x004fe200000000ff */
[--C-:B------:R-:W-:Y:S01]  /*5760*/  FFMA.FTZ R112, R65, UR6, -R24.reuse ;  /* 0x0000000641707c23 */ /* 0x100fe20008010818 */
[--C-:B------:R-:W-:Y:S01]  /*5770*/  FFMA.FTZ R55, R55, UR6, -R24.reuse ;  /* 0x0000000637377c23 */ /* 0x100fe20008010818 */
[----:B------:R-:W-:Y:S01]  /*5780*/  FFMA.FTZ R53, R53, UR6, -R24 ;  /* 0x0000000635357c23 */ /* 0x000fe20008010818 */
[----:B------:R-:W-:Y:S01]  /*5790*/  FADD.FTZ R46, R57, R46 ;  /* 0x0000002e392e7221 */ /* 0x000fe20000010000 */
[--C-:B------:R-:W-:Y:S01]  /*57a0*/  FFMA.FTZ R189, R39, UR6, -R38.reuse ;  /* 0x0000000627bd7c23 */ /* 0x100fe20008010826 */
[--C-:B------:R-:W-:Y:S01]  /*57b0*/  FFMA.FTZ R45, R45, UR6, -R38.reuse ;  /* 0x000000062d2d7c23 */ /* 0x100fe20008010826 */
[----:B------:R-:W-:Y:S01]  /*57c0*/  MUFU.EX2 R33, R33 ;  /* 0x0000002100217308 */ /* 0x000fe20000000800 */
[--C-:B------:R-:W-:Y:S01]  /*57d0*/  FFMA.FTZ R43, R43, UR6, -R38.reuse ;  /* 0x000000062b2b7c23 */ /* 0x100fe20008010826 */
[----:B------:R-:W-:Y:S01]  /*57e0*/  FFMA.FTZ R41, R41, UR6, -R38 ;  /* 0x0000000629297c23 */ /* 0x000fe20008010826 */
[----:B------:R-:W-:-:S05]  /*57f0*/  ISETP.GE.AND P1, PT, R101, 0x2, PT ;  /* 0x000000026500780c */ /* 0x000fca0003f26270 */
[----:B------:R-:W2:Y:S01]  /*5800*/  MUFU.EX2 R28, R28 ;  /* 0x0000001c001c7308 */ /* 0x000ea20000000800 */
        /* <DEDUP_REMOVED lines=11> */
[----:B------:R-:W1:Y:S05]  /*58c0*/  MUFU.EX2 R31, R31 ;  /* 0x0000001f001f7308 */ /* 0x000e6a0000000800 */
[C---:B------:R-:W-:Y:S03]  /*58d0*/  HMMA.16816.F32 R84, R68.reuse, R86, RZ ;  /* 0x000000564454723c */ /* 0x040fe600000018ff */
[----:B------:R-:W-:Y:S03]  /*58e0*/  MUFU.EX2 R26, R26 ;  /* 0x0000001a001a7308 */ /* 0x000fe60000000800 */
[C---:B------:R-:W-:Y:S05]  /*58f0*/  HMMA.16816.F32 R72, R68.reuse, R4, RZ ;  /* 0x000000044448723c */ /* 0x040fea00000018ff */
[----:B------:R-:W4:Y:S01]  /*5900*/  MUFU.EX2 R3, R3 ;  /* 0x0000000300037308 */ /* 0x000f220000000800 */
[----:B------:R-:W-:Y:S01]  /*5910*/  HMMA.16816.F32 R68, R68, R6, RZ ;  /* 0x000000064444723c */ /* 0x000fe200000018ff */
[----:B--2---:R-:W-:-:S02]  /*5920*/  F2FP.F16.F32.PACK_AB R4, R28, R33 ;  /* 0x000000211c04723e */ /* 0x004fc400000000ff */
[----:B-1----:R-:W-:Y:S01]  /*5930*/  F2FP.F16.F32.PACK_AB R5, R31, R34 ;  /* 0x000000221f05723e */ /* 0x002fe200000000ff */
[----:B------:R-:W-:-:S03]  /*5940*/  FADD.FTZ R34, R34, R47 ;  /* 0x0000002f22227221 */ /* 0x000fc60000010000 */
[----:B------:R-:W-:Y:S01]  /*5950*/  F2FP.F16.F32.PACK_AB R6, R27, R30 ;  /* 0x0000001e1b06723e */ /* 0x000fe200000000ff */
[----:B------:R-:W-:Y:S01]  /*5960*/  MUFU.EX2 R113, R113 ;  /* 0x0000007100717308 */ /* 0x000fe20000000800 */
[----:B------:R-:W-:Y:S01]  /*5970*/  FADD.FTZ R31, R31, R34 ;  /* 0x000000221f1f7221 */ /* 0x000fe20000010000 */
[----:B----4-:R-:W-:-:S06]  /*5980*/  F2FP.F16.F32.PACK_AB R7, R3, R26 ;  /* 0x0000001a0307723e */ /* 0x010fcc00000000ff */
[----:B------:R-:W1:Y:S01]  /*5990*/  MUFU.EX2 R50, R50 ;  /* 0x0000003200327308 */ /* 0x000e620000000800 */
[----:B------:R-:W-:-:S04]  /*59a0*/  FADD.FTZ R26, R26, R31 ;  /* 0x0000001f1a1a7221 */ /* 0x000fc80000010000 */
[----:B------:R-:W-:Y:S01]  /*59b0*/  FADD.FTZ R26, R3, R26 ;  /* 0x0000001a031a7221 */ /* 0x000fe20000010000 */
[C---:B------:R-:W-:Y:S02]  /*59c0*/  HMMA.16816.F32 R80, R4.reuse, R8, R80 ;  /* 0x000000080450723c */ /* 0x040fe40000001850 */
[----:B------:R-:W-:Y:S04]  /*59d0*/  MUFU.EX2 R61, R61 ;  /* 0x0000003d003d7308 */ /* 0x000fe80000000800 */
[C---:B------:R-:W-:Y:S01]  /*59e0*/  HMMA.16816.F32 R76, R4.reuse, R10, R76 ;  /* 0x0000000a044c723c */ /* 0x040fe2000000184c */
[----:B------:R-:W2:Y:S03]  /*59f0*/  LDSM.16.MT88.4 R8, [R163+0x7000] ;  /* 0x00700000a308783b */ /* 0x000ea60000004200 */
[----:B------:R-:W4:Y:S02]  /*5a00*/  MUFU.EX2 R42, R42 ;  /* 0x0000002a002a7308 */ /* 0x000f240000000800 */
[C---:B------:R-:W-:Y:S06]  /*5a10*/  HMMA.16816.F32 R72, R4.reuse, R20, R72 ;  /* 0x000000140448723c */ /* 0x040fec0000001848 */
[C---:B------:R-:W-:Y:S01]  /*5a20*/  HMMA.16816.F32 R68, R4.reuse, R22, R68 ;  /* 0x000000160444723c */ /* 0x040fe20000001844 */
[----:B------:R-:W2:Y:S01]  /*5a30*/  LDSM.16.MT88.4 R20, [R162+0x7000] ;  /* 0x00700000a214783b */ /* 0x000ea20000004200 */
[----:B------:R-:W-:Y:S04]  /*5a40*/  MUFU.EX2 R59, R59 ;  /* 0x0000003b003b7308 */ /* 0x000fe80000000800 */
[C---:B-----5:R-:W-:Y:S04]  /*5a50*/  HMMA.16816.F32 R88, R4.reuse, R12, R88 ;  /* 0x0000000c0458723c */ /* 0x060fe80000001858 */
[----:B------:R-:W5:Y:S02]  /*5a60*/  MUFU.EX2 R48, R48 ;  /* 0x0000003000307308 */ /* 0x000f640000000800 */
[C---:B------:R-:W-:Y:S01]  /*5a70*/  HMMA.16816.F32 R84, R4.reuse, R14, R84 ;  /* 0x0000000e0454723c */ /* 0x040fe20000001854 */
[----:B------:R-:W2:Y:S05]  /*5a80*/  LDSM.16.MT88.4 R12, [R164+0x7000] ;  /* 0x00700000a40c783b */ /* 0x000eaa0000004200 */
[----:B------:R-:W-:Y:S01]  /*5a90*/  MUFU.EX2 R63, R63 ;  /* 0x0000003f003f7308 */ /* 0x000fe20000000800 */
[C---:B---3--:R-:W-:Y:S06]  /*5aa0*/  HMMA.16816.F32 R96, R4.reuse, R16, R96 ;  /* 0x000000100460723c */ /* 0x048fec0000001860 */
[----:B------:R-:W-:Y:S01]  /*5ab0*/  HMMA.16816.F32 R92, R4, R18, R92 ;  /* 0x00000012045c723c */ /* 0x000fe2000000185c */
[----:B------:R-:W3:Y:S01]  /*5ac0*/  MUFU.EX2 R40, R40 ;  /* 0x0000002800287308 */ /* 0x000ee20000000800 */
[----:B------:R-:W2:Y:S05]  /*5ad0*/  LDSM.16.MT88.4 R16, [R166+0x7000] ;  /* 0x00700000a610783b */ /* 0x000eaa0000004200 */
[----:B-1----:R-:W-:-:S02]  /*5ae0*/  F2FP.F16.F32.PACK_AB R4, R50, R113 ;  /* 0x000000713204723e */ /* 0x002fc400000000ff */
[----:B----4-:R-:W-:Y:S01]  /*5af0*/  F2FP.F16.F32.PACK_AB R6, R42, R61 ;  /* 0x0000003d2a06723e */ /* 0x010fe200000000ff */
[----:B------:R-:W-:Y:S01]  /*5b00*/  MUFU.EX2 R119, R119 ;  /* 0x0000007700777308 */ /* 0x000fe20000000800 */
[----:B-----5:R-:W-:Y:S01]  /*5b10*/  F2FP.F16.F32.PACK_AB R5, R48, R59 ;  /* 0x0000003b3005723e */ /* 0x020fe200000000ff */
[----:B------:R-:W-:-:S04]  /*5b20*/  FADD.FTZ R59, R59, R26 ;  /* 0x0000001a3b3b7221 */ /* 0x000fc80000010000 */
[----:B------:R-:W-:Y:S01]  /*5b30*/  FADD.FTZ R48, R48, R59 ;  /* 0x0000003b30307221 */ /* 0x000fe20000010000 */
[----:B---3--:R-:W-:Y:S01]  /*5b40*/  F2FP.F16.F32.PACK_AB R7, R40, R63 ;  /* 0x0000003f2807723e */ /* 0x008fe200000000ff */
[----:B------:R-:W1:Y:S02]  /*5b50*/  MUFU.EX2 R58, R58 ;  /* 0x0000003a003a7308 */ /* 0x000e640000000800 */
[----:B------:R-:W-:-:S04]  /*5b60*/  FADD.FTZ R63, R63, R48 ;  /* 0x000000303f3f7221 */ /* 0x000fc80000010000 */
[----:B------:R-:W-:Y:S01]  /*5b70*/  FADD.FTZ R40, R40, R63 ;  /* 0x0000003f28287221 */ /* 0x000fe20000010000 */
[C---:B--2---:R-:W-:Y:S01]  /*5b80*/  HMMA.16816.F32 R80, R4.reuse, R8, R80 ;  /* 0x000000080450723c */ /* 0x044fe20000001850 */
[----:B------:R-:W-:Y:S05]  /*5b90*/  MUFU.EX2 R115, R115 ;  /* 0x0000007300737308 */ /* 0x000fea0000000800 */
[C---:B------:R-:W-:Y:S01]  /*5ba0*/  HMMA.16816.F32 R76, R4.reuse, R10, R76 ;  /* 0x0000000a044c723c */ /* 0x040fe2000000184c */
[----:B------:R-:W2:Y:S02]  /*5bb0*/  LDSM.16.MT88.4 R8, [R163+0x7800] ;  /* 0x00780000a308783b */ /* 0x000ea40000004200 */
[----:B------:R-:W3:Y:S03]  /*5bc0*/  MUFU.EX2 R52, R52 ;  /* 0x0000003400347308 */ /* 0x000ee60000000800 */
[C---:B------:R-:W-:Y:S06]  /*5bd0*/  HMMA.16816.F32 R72, R4.reuse, R20, R72 ;  /* 0x000000140448723c */ /* 0x040fec0000001848 */
        /* <DEDUP_REMOVED lines=12> */
[----:B-1----:R-:W-:-:S02]  /*5ca0*/  F2FP.F16.F32.PACK_AB R4, R58, R119 ;  /* 0x000000773a04723e */ /* 0x002fc400000000ff */
        /* <DEDUP_REMOVED lines=13> */
[----:B------:R-:W3:Y:S03]  /*5d80*/  MUFU.EX2 R60, R60 ;  /* 0x0000003c003c7308 */ /* 0x000ee60000000800 */
        /* <DEDUP_REMOVED lines=30> */
[----:B------:R-:W-:Y:S01]  /*5f70*/  FFMA.FTZ R20, R121, UR6, -R24 ;  /* 0x0000000679147c23 */ /* 0x000fe20008010818 */
[----:B------:R-:W-:Y:S04]  /*5f80*/  MUFU.EX2 R137, R137 ;  /* 0x0000008900897308 */ /* 0x000fe80000000800 */
[C---:B------:R-:W-:Y:S01]  /*5f90*/  HMMA.16816.F32 R84, R4.reuse, R14, R84 ;  /* 0x0000000e0454723c */ /* 0x040fe20000001854 */
[----:B------:R-:W4:Y:S03]  /*5fa0*/  LDSM.16.MT88.4 R12, [R163+0x8800] ;  /* 0x00880000a30c783b */ /* 0x000f260000004200 */
[----:B------:R-:W5:Y:S02]  /*5fb0*/  MUFU.EX2 R108, R108 ;  /* 0x0000006c006c7308 */ /* 0x000f640000000800 */
[C---:B------:R-:W-:Y:S06]  /*5fc0*/  HMMA.16816.F32 R96, R4.reuse, R16, R96 ;  /* 0x000000100460723c */ /* 0x040fec0000001860 */
        /* <DEDUP_REMOVED lines=8> */
[----:B------:R-:W-:Y:S01]  /*6050*/  FFMA.FTZ R22, R105, UR6, -R38 ;  /* 0x0000000669167c23 */ /* 0x000fe20008010826 */
[----:B-----5:R-:W-:Y:S01]  /*6060*/  F2FP.F16.F32.PACK_AB R5, R108, R137 ;  /* 0x000000896c05723e */ /* 0x020fe200000000ff */
        /* <DEDUP_REMOVED lines=11> */
[----:B------:R-:W3:Y:S01]  /*6120*/  MUFU.EX2 R22, R22 ;  /* 0x0000001600167308 */ /* 0x000ee20000000800 */
        /* <DEDUP_REMOVED lines=8> */
[----:B------:R-:W-:Y:S08]  /*61b0*/  MUFU.EX2 R55, R55 ;  /* 0x0000003700377308 */ /* 0x000ff00000000800 */
[----:B------:R-:W-:Y:S01]  /*61c0*/  MUFU.EX2 R39, R45 ;  /* 0x0000002d00277308 */ /* 0x000fe20000000800 */
[C---:B--2---:R-:W-:Y:S07]  /*61d0*/  HMMA.16816.F32 R72, R4.reuse, R8, R72 ;  /* 0x000000080448723c */ /* 0x044fee0000001848 */
[----:B------:R-:W-:Y:S01]  /*61e0*/  MUFU.EX2 R38, R41 ;  /* 0x0000002900267308 */ /* 0x000fe20000000800 */
[----:B------:R-:W-:Y:S01]  /*61f0*/  HMMA.16816.F32 R68, R4, R10, R68 ;  /* 0x0000000a0444723c */ /* 0x000fe20000001844 */
[----:B------:R-:W-:-:S04]  /*6200*/  FADD.FTZ R8, R51, R44 ;  /* 0x0000002c33087221 */ /* 0x000fc80000010000 */
[----:B------:R-:W-:Y:S02]  /*6210*/  FADD.FTZ R49, R49, R8 ;  /* 0x0000000831317221 */ /* 0x000fe40000010000 */
[----:B------:R-:W2:Y:S01]  /*6220*/  LDSM.16.MT88.4 R8, [R164+0x9000] ;  /* 0x00900000a408783b */ /* 0x000ea20000004200 */
[----:B------:R-:W4:Y:S01]  /*6230*/  MUFU.EX2 R44, R53 ;  /* 0x00000035002c7308 */ /* 0x000f220000000800 */
[----:B------:R-:W-:Y:S01]  /*6240*/  FADD.FTZ R46, R36, R49 ;  /* 0x00000031242e7221 */ /* 0x000fe20000010000 */
[----:B------:R-:W-:Y:S01]  /*6250*/  FFMA.FTZ R49, R37, UR6, -R24 ;  /* 0x0000000625317c23 */ /* 0x000fe20008010818 */
[----:B-1----:R-:W-:Y:S02]  /*6260*/  F2FP.F16.F32.PACK_AB R4, R23, R110 ;  /* 0x0000006e1704723e */ /* 0x002fe400000000ff */
[----:B------:R-:W-:Y:S01]  /*6270*/  FADD.FTZ R37, R33, R46 ;  /* 0x0000002e21257221 */ /* 0x000fe20000010000 */
[----:B---3--:R-:W-:Y:S01]  /*6280*/  F2FP.F16.F32.PACK_AB R6, R22, R107 ;  /* 0x0000006b1606723e */ /* 0x008fe200000000ff */
[--C-:B------:R-:W-:Y:S01]  /*6290*/  FFMA.FTZ R33, R35, UR6, -R24.reuse ;  /* 0x0000000623217c23 */ /* 0x100fe20008010818 */
[----:B-----5:R-:W-:Y:S01]  /*62a0*/  F2FP.F16.F32.PACK_AB R5, R112, R67 ;  /* 0x000000437005723e */ /* 0x020fe200000000ff */
[----:B------:R-:W-:Y:S01]  /*62b0*/  FADD.FTZ R37, R28, R37 ;  /* 0x000000251c257221 */ /* 0x000fe20000010000 */
[--C-:B------:R-:W-:Y:S01]  /*62c0*/  FFMA.FTZ R28, R29, UR6, -R24.reuse ;  /* 0x000000061d1c7c23 */ /* 0x100fe20008010818 */
[----:B------:R-:W-:Y:S01]  /*62d0*/  FFMA.FTZ R24, R25, UR6, -R24 ;  /* 0x0000000619187c23 */ /* 0x000fe20008010818 */
[----:B------:R-:W1:Y:S01]  /*62e0*/  MUFU.EX2 R36, R43 ;  /* 0x0000002b00247308 */ /* 0x000e620000000800 */
[----:B------:R-:W-:Y:S01]  /*62f0*/  FADD.FTZ R30, R30, R37 ;  /* 0x000000251e1e7221 */ /* 0x000fe20000010000 */
[----:B------:R-:W-:Y:S01]  /*6300*/  FADD.FTZ R67, R67, R20 ;  /* 0x0000001443437221 */ /* 0x000fe20000010000 */
[----:B----4-:R-:W-:-:S02]  /*6310*/  F2FP.F16.F32.PACK_AB R7, R44, R55 ;  /* 0x000000372c07723e */ /* 0x010fc400000000ff */
[----:B------:R-:W-:Y:S01]  /*6320*/  FADD.FTZ R30, R27, R30 ;  /* 0x0000001e1b1e7221 */ /* 0x000fe20000010000 */
[----:B------:R-:W-:Y:S02]  /*6330*/  FADD.FTZ R112, R112, R67 ;  /* 0x0000004370707221 */ /* 0x000fe40000010000 */
[----:B------:R-:W3:Y:S01]  /*6340*/  MUFU.EX2 R189, R189 ;  /* 0x000000bd00bd7308 */ /* 0x000ee20000000800 */
[----:B------:R-:W-:Y:S01]  /*6350*/  FADD.FTZ R113, R113, R30 ;  /* 0x0000001e71717221 */ /* 0x000fe20000010000 */
[----:B------:R-:W-:Y:S01]  /*6360*/  FADD.FTZ R55, R55, R112 ;  /* 0x0000007037377221 */ /* 0x000fe20000010000 */
[C---:B------:R-:W-:Y:S02]  /*6370*/  HMMA.16816.F32 R96, R4.reuse, R12, R96 ;  /* 0x0000000c0460723c */ /* 0x040fe40000001860 */
[----:B------:R-:W-:Y:S01]  /*6380*/  FADD.FTZ R50, R50, R113 ;  /* 0x0000007132327221 */ /* 0x000fe20000010000 */
[----:B------:R-:W-:Y:S02]  /*6390*/  FADD.FTZ R55, R44, R55 ;  /* 0x000000372c377221 */ /* 0x000fe40000010000 */
[----:B------:R-:W-:Y:S01]  /*63a0*/  MUFU.EX2 R32, R49 ;  /* 0x0000003100207308 */ /* 0x000fe20000000800 */
[----:B------:R-:W-:Y:S01]  /*63b0*/  HMMA.16816.F32 R92, R4, R14, R92 ;  /* 0x0000000e045c723c */ /* 0x000fe2000000185c */
[----:B------:R-:W4:Y:S01]  /*63c0*/  LDSM.16.MT88.4 R12, [R162+0x9000] ;  /* 0x00900000a20c783b */ /* 0x000f220000004200 */
[----:B------:R-:W-:-:S04]  /*63d0*/  FADD.FTZ R61, R61, R50 ;  /* 0x000000323d3d7221 */ /* 0x000fc80000010000 */
[----:B------:R-:W-:Y:S01]  /*63e0*/  FADD.FTZ R42, R42, R61 ;  /* 0x0000003d2a2a7221 */ /* 0x000fe20000010000 */
[----:B------:R-:W5:Y:S01]  /*63f0*/  MUFU.EX2 R33, R33 ;  /* 0x0000002100217308 */ /* 0x000f620000000800 */
[----:B------:R-:W-:Y:S02]  /*6400*/  HMMA.16816.F32 R80, R4, R16, R80 ;  /* 0x000000100450723c */ /* 0x000fe40000001850 */
[----:B------:R-:W-:-:S04]  /*6410*/  FADD.FTZ R119, R119, R42 ;  /* 0x0000002a77777221 */ /* 0x000fc80000010000 */
[C---:B--2---:R-:W-:Y:S01]  /*6420*/  HMMA.16816.F32 R88, R4.reuse, R8, R88 ;  /* 0x000000080458723c */ /* 0x044fe20000001858 */
[----:B------:R-:W-:Y:S01]  /*6430*/  FADD.FTZ R58, R58, R119 ;  /* 0x000000773a3a7221 */ /* 0x000fe20000010000 */
[----:B------:R-:W-:Y:S03]  /*6440*/  MUFU.EX2 R28, R28 ;  /* 0x0000001c001c7308 */ /* 0x000fe60000000800 */
[----:B------:R-:W-:Y:S01]  /*6450*/  FADD.FTZ R115, R115, R58 ;  /* 0x0000003a73737221 */ /* 0x000fe20000010000 */
[C---:B------:R-:W-:Y:S01]  /*6460*/  HMMA.16816.F32 R84, R4.reuse, R10, R84 ;  /* 0x0000000a0454723c */ /* 0x040fe20000001854 */
[----:B------:R-:W2:Y:S02]  /*6470*/  LDSM.16.MT88.4 R8, [R166+0x9800] ;  /* 0x00980000a608783b */ /* 0x000ea40000004200 */
[----:B------:R-:W-:Y:S01]  /*6480*/  FADD.FTZ R52, R52, R115 ;  /* 0x0000007334347221 */ /* 0x000fe20000010000 */
[----:B------:R-:W5:Y:S02]  /*6490*/  MUFU.EX2 R3, R24 ;  /* 0x0000001800037308 */ /* 0x000f640000000800 */
[----:B------:R-:W-:Y:S01]  /*64a0*/  HMMA.16816.F32 R76, R4, R18, R76 ;  /* 0x00000012044c723c */ /* 0x000fe2000000184c */
[----:B------:R-:W-:Y:S01]  /*64b0*/  FADD.FTZ R151, R151, R52 ;  /* 0x0000003497977221 */ /* 0x000fe20000010000 */
[----:B------:R-:W2:Y:S03]  /*64c0*/  LDSM.16.MT88.4 R16, [R164+0x9800] ;  /* 0x00980000a410783b */ /* 0x000ea60000004200 */
[----:B------:R-:W-:-:S04]  /*64d0*/  FADD.FTZ R64, R64, R151 ;  /* 0x0000009740407221 */ /* 0x000fc80000010000 */
[----:B------:R-:W-:-:S04]  /*64e0*/  FADD.FTZ R147, R147, R64 ;  /* 0x0000004093937221 */ /* 0x000fc80000010000 */
[----:B------:R-:W-:Y:S01]  /*64f0*/  FADD.FTZ R60, R60, R147 ;  /* 0x000000933c3c7221 */ /* 0x000fe20000010000 */
[----:B----4-:R-:W-:Y:S03]  /*6500*/  HMMA.16816.F32 R72, R4, R12, R72 ;  /* 0x0000000c0448723c */ /* 0x010fe60000001848 */
[----:B------:R-:W-:-:S03]  /*6510*/  FADD.FTZ R145, R145, R60 ;  /* 0x0000003c91917221 */ /* 0x000fc60000010000 */
[----:B------:R-:W-:Y:S01]  /*6520*/  HMMA.16816.F32 R68, R4, R14, R68 ;  /* 0x0000000e0444723c */ /* 0x000fe20000001844 */
[----:B------:R-:W4:Y:S01]  /*6530*/  LDSM.16.MT88.4 R12, [R163+0x9800] ;  /* 0x00980000a30c783b */ /* 0x000f220000004200 */
[----:B------:R-:W-:-:S04]  /*6540*/  FADD.FTZ R106, R106, R145 ;  /* 0x000000916a6a7221 */ /* 0x000fc80000010000 */
[----:B------:R-:W-:Y:S01]  /*6550*/  FADD.FTZ R141, R141, R106 ;  /* 0x0000006a8d8d7221 */ /* 0x000fe20000010000 */
[----:B-1----:R-:W-:Y:S02]  /*6560*/  F2FP.F16.F32.PACK_AB R4, R36, R39 ;  /* 0x000000272404723e */ /* 0x002fe400000000ff */
[----:B---3--:R-:W-:Y:S01]  /*6570*/  F2FP.F16.F32.PACK_AB R6, R189, R38 ;  /* 0x00000026bd06723e */ /* 0x008fe200000000ff */
[----:B------:R-:W-:Y:S01]  /*6580*/  FADD.FTZ R141, R104, R141 ;  /* 0x0000008d688d7221 */ /* 0x000fe20000010000 */
[----:B-----5:R-:W-:Y:S01]  /*6590*/  F2FP.F16.F32.PACK_AB R5, R33, R32 ;  /* 0x000000202105723e */ /* 0x020fe200000000ff */
[----:B------:R-:W-:Y:S01]  /*65a0*/  FADD.FTZ R32, R32, R55 ;  /* 0x0000003720207221 */ /* 0x000fe20000010000 */
[----:B------:R-:W-:Y:S01]  /*65b0*/  F2FP.F16.F32.PACK_AB R7, R3, R28 ;  /* 0x0000001c0307723e */ /* 0x000fe200000000ff */
[----:B------:R-:W-:Y:S02]  /*65c0*/  FADD.FTZ R110, R110, R141 ;  /* 0x0000008d6e6e7221 */ /* 0x000fe40000010000 */
[----:B------:R-:W-:-:S02]  /*65d0*/  FADD.FTZ R33, R33, R32 ;  /* 0x0000002021217221 */ /* 0x000fc40000010000 */
[----:B------:R-:W-:Y:S02]  /*65e0*/  FADD.FTZ R110, R23, R110 ;  /* 0x0000006e176e7221 */ /* 0x000fe40000010000 */
[----:B--2---:R-:W-:Y:S01]  /*65f0*/  HMMA.16816.F32 R96, R4, R8, R96 ;  /* 0x000000080460723c */ /* 0x004fe20000001860 */
[----:B------:R-:W-:Y:S01]  /*6600*/  FADD.FTZ R28, R28, R33 ;  /* 0x000000211c1c7221 */ /* 0x000fe20000010000 */
[----:B------:R-:W-:-:S03]  /*6610*/  FADD.FTZ R107, R107, R110 ;  /* 0x0000006e6b6b7221 */ /* 0x000fc60000010000 */
[----:B------:R-:W-:Y:S01]  /*6620*/  FADD.FTZ R188, R3, R28 ;  /* 0x0000001c03bc7221 */ /* 0x000fe20000010000 */
[----:B------:R-:W-:Y:S01]  /*6630*/  HMMA.16816.F32 R92, R4, R10, R92 ;  /* 0x0000000a045c723c */ /* 0x000fe2000000185c */
[----:B------:R-:W1:Y:S01]  /*6640*/  LDSM.16.MT88.4 R8, [R162+0x9800] ;  /* 0x00980000a208783b */ /* 0x000e620000004200 */
[----:B------:R-:W-:-:S04]  /*6650*/  FADD.FTZ R22, R22, R107 ;  /* 0x0000006b16167221 */ /* 0x000fc80000010000 */
[----:B------:R-:W-:Y:S01]  /*6660*/  FADD.FTZ R39, R39, R22 ;  /* 0x0000001627277221 */ /* 0x000fe20000010000 */
[----:B------:R-:W-:Y:S03]  /*6670*/  HMMA.16816.F32 R88, R4, R16, R88 ;  /* 0x000000100458723c */ /* 0x000fe60000001858 */
[----:B------:R-:W-:-:S03]  /*6680*/  FADD.FTZ R39, R36, R39 ;  /* 0x0000002724277221 */ /* 0x000fc60000010000 */
[----:B------:R-:W-:Y:S01]  /*6690*/  HMMA.16816.F32 R84, R4, R18, R84 ;  /* 0x000000120454723c */ /* 0x000fe20000001854 */
[----:B------:R-:W-:-:S04]  /*66a0*/  FADD.FTZ R38, R38, R39 ;  /* 0x0000002726267221 */ /* 0x000fc80000010000 */
[----:B------:R-:W-:Y:S01]  /*66b0*/  FADD.FTZ R189, R189, R38 ;  /* 0x00000026bdbd7221 */ /* 0x000fe20000010000 */
[C---:B----4-:R-:W-:Y:S06]  /*66c0*/  HMMA.16816.F32 R80, R4.reuse, R12, R80 ;  /* 0x0000000c0450723c */ /* 0x050fec0000001850 */
[C---:B------:R-:W-:Y:S06]  /*66d0*/  HMMA.16816.F32 R76, R4.reuse, R14, R76 ;  /* 0x0000000e044c723c */ /* 0x040fec000000184c */
[C---:B-1----:R-:W-:Y:S06]  /*66e0*/  HMMA.16816.F32 R72, R4.reuse, R8, R72 ;  /* 0x000000080448723c */ /* 0x042fec0000001848 */
        /* <DEDUP_REMOVED lines=67> */
.L_x_6338:
[----:B------:R-:W-:-:S04]  /*6b20*/  LEA R3, -R128, RZ, 0x7 ;  /* 0x000000ff80037211 */ /* 0x000fc800078e39ff */
[----:B------:R-:W-:-:S07]  /*6b30*/  SHF.R.S32.HI R4, RZ, 0x1f, R3 ;  /* 0x0000001fff047819 */ /* 0x000fce0000011403 */
.L_x_6339:
[C---:B------:R-:W-:Y:S01]  /*6b40*/  IMAD.SHL.U32 R5, R128.reuse, 0x20, RZ ;  /* 0x0000002080057824 */ /* 0x040fe200078e00ff */
[----:B------:R-:W-:Y:S02]  /*6b50*/  LEA R174, P2, R3, R174, 0x1 ;  /* 0x000000ae03ae7211 */ /* 0x000fe400078408ff */
[----:B------:R-:W-:Y:S02]  /*6b60*/  SHF.L.U64.HI R6, R128, 0x5, R129 ;  /* 0x0000000580067819 */ /* 0x000fe40000010281 */
        /* <DEDUP_REMOVED lines=16> */
[-C--:B------:R-:W-:Y:S01]  /*6c70*/  IADD3 R4, P2, R12, R5.reuse, RZ ;  /* 0x000000050c047210 */ /* 0x080fe20007f5e0ff */
[----:B------:R-:W-:Y:S02]  /*6c80*/  LDGSTS.E.BYPASS.LTC128B.128 [R179+0x7800], desc[UR14][R20.64] ;  /* 0x0780000014b37fae */ /* 0x000fe4000b901d4e */
[--C-:B------:R-:W-:Y:S01]  /*6c90*/  IMAD.X R13, R15, 0x1, R6.reuse, P1 ;  /* 0x000000010f0d7824 */ /* 0x100fe200008e0606 */
[----:B------:R-:W-:Y:S01]  /*6ca0*/  IADD3 R24, P1, R4, R5, RZ ;  /* 0x0000000504187210 */ /* 0x000fe20007f3e0ff */
[----:B------:R-:W-:Y:S02]  /*6cb0*/  LDGSTS.E.BYPASS.LTC128B.128 [R179+0x8000], desc[UR14][R14.64] ;  /* 0x080000000eb37fae */ /* 0x000fe4000b901d4e */
[----:B------:R-:W-:-:S02]  /*6cc0*/  IMAD.X R5, R13, 0x1, R6, P2 ;  /* 0x000000010d057824 */ /* 0x000fc400010e0606 */
[----:B------:R-:W-:Y:S02]  /*6cd0*/  LDGSTS.E.BYPASS.LTC128B.128 [R179+0x8800], desc[UR14][R12.64] ;  /* 0x088000000cb37fae */ /* 0x000fe4000b901d4e */
[----:B------:R-:W-:Y:S01]  /*6ce0*/  IMAD.X R25, R5, 0x1, R6, P1 ;  /* 0x0000000105197824 */ /* 0x000fe200008e0606 */
[----:B------:R-:W-:Y:S01]  /*6cf0*/  ISETP.GE.AND P1, PT, R101, 0x3, PT ;  /* 0x000000036500780c */ /* 0x000fe20003f26270 */
[----:B------:R-:W-:Y:S04]  /*6d00*/  LDGSTS.E.BYPASS.LTC128B.128 [R179+0x9000], desc[UR14][R4.64] ;  /* 0x0900000004b37fae */ /* 0x000fe8000b901d4e */
[----:B------:R2:W-:Y:S04]  /*6d10*/  LDGSTS.E.BYPASS.LTC128B.128 [R179+0x9800], desc[UR14][R24.64] ;  /* 0x0980000018b37fae */ /* 0x0005e8000b901d4e */
[----:B------:R-:W-:Y:S04]  /*6d20*/  LDSM.16.M88.4 R16, [R172] ;  /* 0x00000000ac10783b */ /* 0x000fe80000000200 */
[----:B------:R-:W3:Y:S04]  /*6d30*/  LDSM.16.M88.4 R56, [R171+0x3000] ;  /* 0x00300000ab38783b */ /* 0x000ee80000000200 */
[----:B------:R-:W4:Y:S04]  /*6d40*/  LDSM.16.M88.4 R48, [R171+0x3800] ;  /* 0x00380000ab30783b */ /* 0x000f280000000200 */
[----:B-1----:R-:W1:Y:S04]  /*6d50*/  LDSM.16.M88.4 R8, [R171+0x2000] ;  /* 0x00200000ab08783b */ /* 0x002e680000000200 */
[----:B------:R-:W-:Y:S04]  /*6d60*/  LDSM.16.M88.4 R112, [R170] ;  /* 0x00000000aa70783b */ /* 0x000fe80000000200 */
[----:B------:R-:W5:Y:S04]  /*6d70*/  LDSM.16.M88.4 R108, [R165+0x3000] ;  /* 0x00300000a56c783b */ /* 0x000f680000000200 */
        /* <DEDUP_REMOVED lines=8> */
[C---:B----4-:R-:W-:Y:S03]  /*6e00*/  HMMA.16816.F32 R52, R16.reuse, R48, RZ ;  /* 0x000000301034723c */ /* 0x050fe600000018ff */
[----:B------:R-:W-:Y:S03]  /*6e10*/  LDSM.16.M88.4 R20, [R165+0x2800] ;  /* 0x00280000a514783b */ /* 0x000fe60000000200 */
[C---:B------:R-:W-:Y:S01]  /*6e20*/  HMMA.16816.F32 R56, R16.reuse, R58, RZ ;  /* 0x0000003a1038723c */ /* 0x040fe200000018ff */
[----:B------:R-:W-:Y:S04]  /*6e30*/  LDSM.16.M88.4 R120, [R171+0x5800] ;  /* 0x00580000ab78783b */ /* 0x000fe80000000200 */
[----:B------:R-:W0:Y:S01]  /*6e40*/  LDGDEPBAR ;  /* 0x00000000000079af */ /* 0x000e220000000000 */
[C---:B------:R-:W-:Y:S06]  /*6e50*/  HMMA.16816.F32 R48, R16.reuse, R50, RZ ;  /* 0x000000321030723c */ /* 0x040fec00000018ff */
[C---:B-1----:R-:W-:Y:S06]  /*6e60*/  HMMA.16816.F32 R12, R16.reuse, R8, RZ ;  /* 0x00000008100c723c */ /* 0x042fec00000018ff */
[----:B------:R-:W-:Y:S06]  /*6e70*/  HMMA.16816.F32 R8, R16, R10, RZ ;  /* 0x0000000a1008723c */ /* 0x000fec00000018ff */
[C---:B-----5:R-:W-:Y:S06]  /*6e80*/  HMMA.16816.F32 R60, R112.reuse, R108, R60 ;  /* 0x0000006c703c723c */ /* 0x060fec000000183c */
[C---:B------:R-:W-:Y:S01]  /*6e90*/  HMMA.16816.F32 R56, R112.reuse, R110, R56 ;  /* 0x0000006e7038723c */ /* 0x040fe20000001838 */
[----:B------:R-:W1:Y:S05]  /*6ea0*/  LDSM.16.M88.4 R108, [R165+0x4800] ;  /* 0x00480000a56c783b */ /* 0x000e6a0000000200 */
[C---:B------:R-:W-:Y:S06]  /*6eb0*/  HMMA.16816.F32 R52, R112.reuse, R104, R52 ;  /* 0x000000687034723c */ /* 0x040fec0000001834 */
[C---:B------:R-:W-:Y:S01]  /*6ec0*/  HMMA.16816.F32 R48, R112.reuse, R106, R48 ;  /* 0x0000006a7030723c */ /* 0x040fe20000001830 */
[----:B------:R-:W3:Y:S05]  /*6ed0*/  LDSM.16.M88.4 R104, [R165+0x5000] ;  /* 0x00500000a568783b */ /* 0x000eea0000000200 */
[C---:B------:R-:W-:Y:S06]  /*6ee0*/  HMMA.16816.F32 R12, R112.reuse, R28, R12 ;  /* 0x0000001c700c723c */ /* 0x040fec000000180c */
[----:B------:R-:W-:Y:S06]  /*6ef0*/  HMMA.16816.F32 R8, R112, R30, R8 ;  /* 0x0000001e7008723c */ /* 0x000fec0000001808 */
[C---:B------:R-:W-:Y:S06]  /*6f00*/  HMMA.16816.F32 R36, R16.reuse, R32, RZ ;  /* 0x000000201024723c */ /* 0x040fec00000018ff */
[C---:B--2---:R-:W-:Y:S06]  /*6f10*/  HMMA.16816.F32 R28, R16.reuse, R24, RZ ;  /* 0x00000018101c723c */ /* 0x044fec00000018ff */
[C---:B------:R-:W-:Y:S06]  /*6f20*/  HMMA.16816.F32 R32, R16.reuse, R34, RZ ;  /* 0x000000221020723c */ /* 0x040fec00000018ff */
[----:B------:R-:W-:Y:S06]  /*6f30*/  HMMA.16816.F32 R24, R16, R26, RZ ;  /* 0x0000001a1018723c */ /* 0x000fec00000018ff */
[C---:B-1----:R-:W-:Y:S06]  /*6f40*/  HMMA.16816.F32 R36, R112.reuse, R108, R36 ;  /* 0x0000006c7024723c */ /* 0x042fec0000001824 */
[C---:B---3--:R-:W-:Y:S06]  /*6f50*/  HMMA.16816.F32 R28, R112.reuse, R104, R28 ;  /* 0x00000068701c723c */ /* 0x048fec000000181c */
[C---:B------:R-:W-:Y:S01]  /*6f60*/  HMMA.16816.F32 R32, R112.reuse, R110, R32 ;  /* 0x0000006e7020723c */ /* 0x040fe20000001820 */
[----:B------:R-:W-:Y:S05]  /*6f70*/  LDSM.16.M88.4 R108, [R169] ;  /* 0x00000000a96c783b */ /* 0x000fea0000000200 */
[----:B------:R-:W-:Y:S01]  /*6f80*/  HMMA.16816.F32 R24, R112, R106, R24 ;  /* 0x0000006a7018723c */ /* 0x000fe20000001818 */
[----:B------:R-:W1:Y:S05]  /*6f90*/  LDSM.16.M88.4 R104, [R168] ;  /* 0x00000000a868783b */ /* 0x000e6a0000000200 */
[C---:B------:R-:W-:Y:S06]  /*6fa0*/  HMMA.16816.F32 R44, R16.reuse, R40, RZ ;  /* 0x00000028102c723c */ /* 0x040fec00000018ff */
[C---:B------:R-:W-:Y:S06]  /*6fb0*/  HMMA.16816.F32 R40, R16.reuse, R42, RZ ;  /* 0x0000002a1028723c */ /* 0x040fec00000018ff */
[C---:B------:R-:W-:Y:S06]  /*6fc0*/  HMMA.16816.F32 R4, R16.reuse, R64, RZ ;  /* 0x000000401004723c */ /* 0x040fec00000018ff */
[----:B------:R-:W-:Y:S06]  /*6fd0*/  HMMA.16816.F32 R64, R16, R66, RZ ;  /* 0x000000421040723c */ /* 0x000fec00000018ff */
[C---:B------:R-:W-:Y:S06]  /*6fe0*/  HMMA.16816.F32 R44, R112.reuse, R116, R44 ;  /* 0x00000074702c723c */ /* 0x040fec000000182c */
[----:B------:R-:W-:Y:S01]  /*6ff0*/  HMMA.16816.F32 R40, R112, R118, R40 ;  /* 0x000000767028723c */ /* 0x000fe20000001828 */
[----:B------:R-:W2:Y:S05]  /*7000*/  LDSM.16.M88.4 R116, [R161] ;  /* 0x00000000a174783b */ /* 0x000eaa0000000200 */
[C---:B-1----:R-:W-:Y:S06]  /*7010*/  HMMA.16816.F32 R12, R108.reuse, R104, R12 ;  /* 0x000000686c0c723c */ /* 0x042fec000000180c */
[----:B------:R-:W-:Y:S01]  /*7020*/  HMMA.16816.F32 R8, R108, R106, R8 ;  /* 0x0000006a6c08723c */ /* 0x000fe20000001808 */
[----:B------:R-:W1:Y:S05]  /*7030*/  LDSM.16.M88.4 R104, [R159] ;  /* 0x000000009f68783b */ /* 0x000e6a0000000200 */
[C---:B------:R-:W-:Y:S06]  /*7040*/  HMMA.16816.F32 R4, R112.reuse, R20, R4 ;  /* 0x000000147004723c */ /* 0x040fec0000001804 */
[----:B------:R-:W-:Y:S06]  /*7050*/  HMMA.16816.F32 R64, R112, R22, R64 ;  /* 0x000000167040723c */ /* 0x000fec0000001840 */
[C---:B------:R-:W-:Y:S06]  /*7060*/  HMMA.16816.F32 R20, R16.reuse, R120, RZ ;  /* 0x000000781014723c */ /* 0x040fec00000018ff */
[----:B------:R-:W-:Y:S01]  /*7070*/  HMMA.16816.F32 R16, R16, R122, RZ ;  /* 0x0000007a1010723c */ /* 0x000fe200000018ff */
[----:B------:R-:W3:Y:S05]  /*7080*/  LDSM.16.M88.4 R120, [R165+0x5800] ;  /* 0x00580000a578783b */ /* 0x000eea0000000200 */
[C---:B--2---:R-:W-:Y:S06]  /*7090*/  HMMA.16816.F32 R4, R108.reuse, R116, R4 ;  /* 0x000000746c04723c */ /* 0x044fec0000001804 */
[C---:B------:R-:W-:Y:S01]  /*70a0*/  HMMA.16816.F32 R64, R108.reuse, R118, R64 ;  /* 0x000000766c40723c */ /* 0x040fe20000001840 */
[----:B------:R-:W2:Y:S05]  /*70b0*/  LDSM.16.M88.4 R116, [R157] ;  /* 0x000000009d74783b */ /* 0x000eaa0000000200 */
[C---:B-1----:R-:W-:Y:S06]  /*70c0*/  HMMA.16816.F32 R52, R108.reuse, R104, R52 ;  /* 0x000000686c34723c */ /* 0x042fec0000001834 */
[----:B------:R-:W-:Y:S01]  /*70d0*/  HMMA.16816.F32 R48, R108, R106, R48 ;  /* 0x0000006a6c30723c */ /* 0x000fe20000001830 */
[----:B------:R-:W1:Y:S05]  /*70e0*/  LDSM.16.M88.4 R104, [R156] ;  /* 0x000000009c68783b */ /* 0x000e6a0000000200 */
[C---:B---3--:R-:W-:Y:S06]  /*70f0*/  HMMA.16816.F32 R20, R112.reuse, R120, R20 ;  /* 0x000000787014723c */ /* 0x048fec0000001814 */
[----:B------:R-:W-:Y:S01]  /*7100*/  HMMA.16816.F32 R16, R112, R122, R16 ;  /* 0x0000007a7010723c */ /* 0x000fe20000001810 */
[----:B------:R-:W3:Y:S04]  /*7110*/  LDSM.16.M88.4 R120, [R158] ;  /* 0x000000009e78783b */ /* 0x000ee80000000200 */
[----:B------:R-:W4:Y:S01]  /*7120*/  LDSM.16.M88.4 R112, [R160] ;  /* 0x00000000a070783b */ /* 0x000f220000000200 */
[C---:B--2---:R-:W-:Y:S06]  /*7130*/  HMMA.16816.F32 R36, R108.reuse, R116, R36 ;  /* 0x000000746c24723c */ /* 0x044fec0000001824 */
[C---:B------:R-:W-:Y:S01]  /*7140*/  HMMA.16816.F32 R32, R108.reuse, R118, R32 ;  /* 0x000000766c20723c */ /* 0x040fe20000001820 */
[----:B------:R-:W-:Y:S05]  /*7150*/  LDSM.16.M88.4 R116, [R167] ;  /* 0x00000000a774783b */ /* 0x000fea0000000200 */
[C---:B-1----:R-:W-:Y:S06]  /*7160*/  HMMA.16816.F32 R28, R108.reuse, R104, R28 ;  /* 0x000000686c1c723c */ /* 0x042fec000000181c */
[C---:B------:R-:W-:Y:S01]  /*7170*/  HMMA.16816.F32 R24, R108.reuse, R106, R24 ;  /* 0x0000006a6c18723c */ /* 0x040fe20000001818 */
[----:B------:R-:W1:Y:S05]  /*7180*/  LDSM.16.M88.4 R104, [R100] ;  /* 0x000000006468783b */ /* 0x000e6a0000000200 */
[C---:B---3--:R-:W-:Y:S06]  /*7190*/  HMMA.16816.F32 R44, R108.reuse, R120, R44 ;  /* 0x000000786c2c723c */ /* 0x048fec000000182c */
[C---:B------:R-:W-:Y:S01]  /*71a0*/  HMMA.16816.F32 R40, R108.reuse, R122, R40 ;  /* 0x0000007a6c28723c */ /* 0x040fe20000001828 */
[----:B------:R-:W2:Y:S05]  /*71b0*/  LDSM.16.M88.4 R120, [R100+0x800] ;  /* 0x000800006478783b */ /* 0x000eaa0000000200 */
[C---:B----4-:R-:W-:Y:S06]  /*71c0*/  HMMA.16816.F32 R60, R108.reuse, R112, R60 ;  /* 0x000000706c3c723c */ /* 0x050fec000000183c */
[----:B------:R-:W-:Y:S01]  /*71d0*/  HMMA.16816.F32 R56, R108, R114, R56 ;  /* 0x000000726c38723c */ /* 0x000fe20000001838 */
[----:B------:R-:W3:Y:S05]  /*71e0*/  LDSM.16.M88.4 R112, [R102] ;  /* 0x000000006670783b */ /* 0x000eea0000000200 */
[C---:B-1----:R-:W-:Y:S06]  /*71f0*/  HMMA.16816.F32 R12, R116.reuse, R104, R12 ;  /* 0x00000068740c723c */ /* 0x042fec000000180c */
[C---:B------:R-:W-:Y:S01]  /*7200*/  HMMA.16816.F32 R8, R116.reuse, R106, R8 ;  /* 0x0000006a7408723c */ /* 0x040fe20000001808 */
[----:B------:R-:W1:Y:S05]  /*7210*/  LDSM.16.M88.4 R104, [R100+0x2000] ;  /* 0x002000006468783b */ /* 0x000e6a0000000200 */
[----:B--2---:R-:W-:-:S12]  /*7220*/  HMMA.16816.F32 R4, R116, R120, R4 ;  /* 0x000000787404723c */ /* 0x004fd80000001804 */
[----:B------:R-:W-:Y:S01]  /*7230*/  FMUL.FTZ R3, R13, UR8 ;  /* 0x000000080d037c20 */ /* 0x000fe20008410000 */
[----:B------:R-:W-:Y:S05]  /*7240*/  HMMA.16816.F32 R64, R116, R122, R64 ;  /* 0x0000007a7440723c */ /* 0x000fea0000001840 */
[----:B------:R-:W-:Y:S01]  /*7250*/  FMUL.FTZ R10, R10, UR8 ;  /* 0x000000080a0a7c20 */ /* 0x000fe20008410000 */
[----:B------:R-:W-:Y:S01]  /*7260*/  MUFU.TANH R3, R3 ;  /* 0x0000000300037308 */ /* 0x000fe20000002400 */
[----:B------:R-:W-:Y:S01]  /*7270*/  FMUL.FTZ R9, R9, UR8 ;  /* 0x0000000809097c20 */ /* 0x000fe20008410000 */
[----:B------:R-:W-:Y:S01]  /*7280*/  FMUL.FTZ R11, R11, UR8 ;  /* 0x000000080b0b7c20 */ /* 0x000fe20008410000 */
[C---:B---3--:R-:W-:Y:S05]  /*7290*/  HMMA.16816.F32 R20, R108.reuse, R112, R20 ;  /* 0x000000706c14723c */ /* 0x048fea0000001814 */
[----:B------:R-:W-:Y:S01]  /*72a0*/  MUFU.TANH R9, R9 ;  /* 0x0000000900097308 */ /* 0x000fe20000002400 */
[----:B------:R-:W-:Y:S01]  /*72b0*/  HMMA.16816.F32 R16, R108, R114, R16 ;  /* 0x000000726c10723c */ /* 0x000fe20000001810 */
[----:B------:R-:W2:Y:S04]  /*72c0*/  LDSM.16.M88.4 R108, [R100+0x1800] ;  /* 0x00180000646c783b */ /* 0x000ea80000000200 */
[----:B------:R-:W3:Y:S01]  /*72d0*/  LDSM.16.M88.4 R112, [R100+0x1000] ;  /* 0x001000006470783b */ /* 0x000ee20000000200 */
[----:B-1----:R-:W-:Y:S01]  /*72e0*/  HMMA.16816.F32 R40, R116, R106, R40 ;  /* 0x0000006a7428723c */ /* 0x002fe20000001828 */
[----:B------:R-:W-:Y:S01]  /*72f0*/  FMUL.FTZ R217, R4, UR8 ;  /* 0x0000000804d97c20 */ /* 0x000fe20008410000 */
[----:B------:R-:W-:Y:S01]  /*7300*/  FMUL.FTZ R213, R6, UR8 ;  /* 0x0000000806d57c20 */ /* 0x000fe20008410000 */
[----:B------:R-:W-:-:S03]  /*7310*/  FMUL.FTZ R211, R7, UR8 ;  /* 0x0000000807d37c20 */ /* 0x000fc60008410000 */
[----:B------:R-:W-:Y:S01]  /*7320*/  HMMA.16816.F32 R44, R116, R104, R44 ;  /* 0x00000068742c723c */ /* 0x000fe2000000182c */
[----:B------:R-:W-:Y:S01]  /*7330*/  FMUL.FTZ R106, R8, UR8 ;  /* 0x00000008086a7c20 */ /* 0x000fe20008410000 */
[----:B------:R-:W-:Y:S01]  /*7340*/  FMUL.FTZ R8, R5, UR8 ;  /* 0x0000000805087c20 */ /* 0x000fe20008410000 */
[----:B------:R-:W-:Y:S01]  /*7350*/  FMUL.FTZ R107, R15, UR8 ;  /* 0x000000080f6b7c20 */ /* 0x000fe20008410000 */
[----:B------:R-:W1:Y:S01]  /*7360*/  LDSM.16.M88.4 R4, [R100+0x3000] ;  /* 0x003000006404783b */ /* 0x000e620000000200 */
[----:B------:R-:W-:Y:S01]  /*7370*/  MUFU.TANH R105, R11 ;  /* 0x0000000b00697308 */ /* 0x000fe20000002400 */
[----:B------:R-:W-:Y:S01]  /*7380*/  FMUL.FTZ R64, R64, UR8 ;  /* 0x0000000840407c20 */ /* 0x000fe20008410000 */
[----:B------:R-:W-:Y:S01]  /*7390*/  FMUL.FTZ R104, R14, UR8 ;  /* 0x000000080e687c20 */ /* 0x000fe20008410000 */
[----:B------:R-:W-:Y:S01]  /*73a0*/  FMUL.FTZ R66, R66, UR8 ;  /* 0x0000000842427c20 */ /* 0x000fe20008410000 */
[----:B------:R-:W-:-:S04]  /*73b0*/  FMUL.FTZ R67, R67, UR8 ;  /* 0x0000000843437c20 */ /* 0x000fc80008410000 */
[----:B------:R-:W-:Y:S05]  /*73c0*/  MUFU.TANH R107, R107 ;  /* 0x0000006b006b7308 */ /* 0x000fea0000002400 */
[----:B------:R-:W-:Y:S01]  /*73d0*/  FMUL.FTZ R40, R40, UR8 ;  /* 0x0000000828287c20 */ /* 0x000fe20008410000 */
[----:B------:R-:W-:Y:S01]  /*73e0*/  FMUL.FTZ R42, R42, UR8 ;  /* 0x000000082a2a7c20 */ /* 0x000fe20008410000 */
[----:B------:R-:W-:Y:S01]  /*73f0*/  FMUL.FTZ R41, R41, UR8 ;  /* 0x0000000829297c20 */ /* 0x000fe20008410000 */
[----:B------:R-:W4:Y:S01]  /*7400*/  MUFU.TANH R106, R106 ;  /* 0x0000006a006a7308 */ /* 0x000f220000002400 */
[----:B------:R-:W-:Y:S02]  /*7410*/  FMUL.FTZ R43, R43, UR8 ;  /* 0x000000082b2b7c20 */ /* 0x000fe40008410000 */
[----:B------:R-:W-:Y:S01]  /*7420*/  FMUL.FTZ R44, R44, UR8 ;  /* 0x000000082c2c7c20 */ /* 0x000fe20008410000 */
[----:B------:R-:W-:Y:S01]  /*7430*/  FMUL.FTZ R46, R46, UR8 ;  /* 0x000000082e2e7c20 */ /* 0x000fe20008410000 */
[----:B------:R-:W-:Y:S01]  /*7440*/  FMUL.FTZ R45, R45, UR8 ;  /* 0x000000082d2d7c20 */ /* 0x000fe20008410000 */
[----:B------:R-:W-:Y:S01]  /*7450*/  FMUL.FTZ R47, R47, UR8 ;  /* 0x000000082f2f7c20 */ /* 0x000fe20008410000 */
[C---:B--2---:R-:W-:Y:S01]  /*7460*/  HMMA.16816.F32 R52, R116.reuse, R108, R52 ;  /* 0x0000006c7434723c */ /* 0x044fe20000001834 */
[----:B------:R2:W-:Y:S05]  /*7470*/  MUFU.TANH R109, R10 ;  /* 0x0000000a006d7308 */ /* 0x0005ea0000002400 */
[----:B------:R-:W-:Y:S01]  /*7480*/  HMMA.16816.F32 R48, R116, R110, R48 ;  /* 0x0000006e7430723c */ /* 0x000fe20000001830 */
[----:B------:R-:W-:-:S02]  /*7490*/  FMUL.FTZ R108, R12, UR8 ;  /* 0x000000080c6c7c20 */ /* 0x000fc40008410000 */
[----:B------:R-:W5:Y:S01]  /*74a0*/  LDSM.16.M88.4 R12, [R100+0x2800] ;  /* 0x00280000640c783b */ /* 0x000f620000000200 */
[----:B------:R-:W4:Y:S02]  /*74b0*/  MUFU.TANH R217, R217 ;  /* 0x000000d900d97308 */ /* 0x000f240000002400 */
[C---:B---3--:R-:W-:Y:S06]  /*74c0*/  HMMA.16816.F32 R60, R116.reuse, R112, R60 ;  /* 0x00000070743c723c */ /* 0x048fec000000183c */
[C---:B-1----:R-:W-:Y:S01]  /*74d0*/  HMMA.16816.F32 R28, R116.reuse, R4, R28 ;  /* 0x00000004741c723c */ /* 0x042fe2000000181c */
[----:B--2---:R-:W1:Y:S01]  /*74e0*/  S2R R10, SR_TID.X ;  /* 0x00000000000a7919 */ /* 0x004e620000002100 */
[----:B------:R-:W2:Y:S04]  /*74f0*/  MUFU.TANH R213, R213 ;  /* 0x000000d500d57308 */ /* 0x000ea80000002400 */
[C---:B------:R-:W-:Y:S01]  /*7500*/  HMMA.16816.F32 R24, R116.reuse, R6, R24 ;  /* 0x000000067418723c */ /* 0x040fe20000001818 */
[----:B------:R-:W3:Y:S01]  /*7510*/  LDSM.16.M88.4 R4, [R100+0x3800] ;  /* 0x003800006404783b */ /* 0x000ee20000000200 */
[----:B------:R-:W-:Y:S01]  /*7520*/  FMUL.FTZ R155, R53, UR8 ;  /* 0x00000008359b7c20 */ /* 0x000fe20008410000 */
[----:B------:R-:W-:Y:S01]  /*7530*/  FMUL.FTZ R52, R52, UR8 ;  /* 0x0000000834347c20 */ /* 0x000fe20008410000 */
[----:B------:R-:W-:Y:S01]  /*7540*/  MUFU.TANH R8, R8 ;  /* 0x0000000800087308 */ /* 0x000fe20000002400 */
        /* <DEDUP_REMOVED lines=12> */
[----:B------:R-:W-:-:S04]  /*7610*/  DEPBAR.LE SB0, 0x0 ;  /* 0x000080000000791a */ /* 0x000fc80000000000 */
[----:B------:R-:W2:Y:S01]  /*7620*/  MUFU.TANH R215, R64 ;  /* 0x0000004000d77308 */ /* 0x000ea20000002400 */
[----:B------:R-:W-:Y:S01]  /*7630*/  FMUL.FTZ R28, R28, UR8 ;  /* 0x000000081c1c7c20 */ /* 0x000fe20008410000 */
[----:B------:R-:W-:Y:S01]  /*7640*/  FMUL.FTZ R29, R29, UR8 ;  /* 0x000000081d1d7c20 */ /* 0x000fe20008410000 */
[----:B------:R-:W-:Y:S01]  /*7650*/  FMUL.FTZ R30, R30, UR8 ;  /* 0x000000081e1e7c20 */ /* 0x000fe20008410000 */
[C---:B-----5:R-:W-:Y:S01]  /*7660*/  HMMA.16816.F32 R32, R116.reuse, R14, R32 ;  /* 0x0000000e7420723c */ /* 0x060fe20000001820 */
[----:B------:R-:W-:Y:S01]  /*7670*/  FMUL.FTZ R24, R24, UR8 ;  /* 0x0000000818187c20 */ /* 0x000fe20008410000 */
[----:B-1----:R-:W-:Y:S02]  /*7680*/  IMAD.SHL.U32 R10, R10, 0x2, RZ ;  /* 0x000000020a0a7824 */ /* 0x002fe400078e00ff */
[----:B------:R-:W-:Y:S01]  /*7690*/  FMUL.FTZ R31, R31, UR8 ;  /* 0x000000081f1f7c20 */ /* 0x000fe20008410000 */
[----:B------:R-:W1:Y:S01]  /*76a0*/  MUFU.TANH R209, R66 ;  /* 0x0000004200d17308 */ /* 0x000e620000002400 */
[----:B------:R-:W-:Y:S01]  /*76b0*/  FMUL.FTZ R27, R27, UR8 ;  /* 0x000000081b1b7c20 */ /* 0x000fe20008410000 */
[C---:B------:R-:W-:Y:S01]  /*76c0*/  HMMA.16816.F32 R36, R116.reuse, R12, R36 ;  /* 0x0000000c7424723c */ /* 0x040fe20000001824 */
[----:B------:R-:W-:Y:S01]  /*76d0*/  LOP3.LUT R53, R10, 0x6, RZ, 0xc0, !PT ;  /* 0x000000060a357812 */ /* 0x000fe200078ec0ff */
        /* <DEDUP_REMOVED lines=8> */
[C---:B---3--:R-:W-:Y:S04]  /*7760*/  HMMA.16816.F32 R20, R116.reuse, R4, R20 ;  /* 0x000000047414723c */ /* 0x048fe80000001814 */
[----:B------:R-:W-:Y:S02]  /*7770*/  MUFU.TANH R12, R12 ;  /* 0x0000000c000c7308 */ /* 0x000fe40000002400 */
[----:B------:R-:W-:Y:S01]  /*7780*/  HMMA.16816.F32 R16, R116, R6, R16 ;  /* 0x000000067410723c */ /* 0x000fe20000001810 */
[----:B------:R-:W-:-:S02]  /*7790*/  IMAD.SHL.U32 R4, R177, 0x80, RZ ;  /* 0x00000080b1047824 */ /* 0x000fc400078e00ff */
[----:B------:R-:W-:Y:S01]  /*77a0*/  FMUL.FTZ R34, R34, UR8 ;  /* 0x0000000822227c20 */ /* 0x000fe20008410000 */
[----:B------:R-:W-:Y:S01]  /*77b0*/  FMUL.FTZ R32, R32, UR8 ;  /* 0x0000000820207c20 */ /* 0x000fe20008410000 */
[----:B------:R-:W-:Y:S01]  /*77c0*/  FMUL.FTZ R33, R33, UR8 ;  /* 0x0000000821217c20 */ /* 0x000fe20008410000 */
[----:B------:R-:W-:Y:S01]  /*77d0*/  FMUL.FTZ R35, R35, UR8 ;  /* 0x0000000823237c20 */ /* 0x000fe20008410000 */
[C-C-:B------:R-:W-:Y:S01]  /*77e0*/  LOP3.LUT R5, R4.reuse, 0x8, R53.reuse, 0xfe, !PT ;  /* 0x0000000804057812 */ /* 0x140fe200078efe35 */
[----:B------:R-:W3:Y:S01]  /*77f0*/  MUFU.TANH R205, R60 ;  /* 0x0000003c00cd7308 */ /* 0x000ee20000002400 */
[----:B------:R-:W-:Y:S01]  /*7800*/  LOP3.LUT R10, R4, R53, RZ, 0xfc, !PT ;  /* 0x00000035040a7212 */ /* 0x000fe200078efcff */
[----:B------:R-:W-:Y:S01]  /*7810*/  FMUL.FTZ R36, R36, UR8 ;  /* 0x0000000824247c20 */ /* 0x000fe20008410000 */
[CC--:B------:R-:W-:Y:S01]  /*7820*/  ISETP.GE.AND P4, PT, R5.reuse, R132.reuse, PT ;  /* 0x000000840500720c */ /* 0x0c0fe20003f86270 */
[----:B------:R-:W-:Y:S01]  /*7830*/  FMUL.FTZ R38, R38, UR8 ;  /* 0x0000000826267c20 */ /* 0x000fe20008410000 */
[-C--:B------:R-:W-:Y:S01]  /*7840*/  ISETP.GE.AND P3, PT, R5, R131.reuse, PT ;  /* 0x000000830500720c */ /* 0x080fe20003f66270 */
[----:B------:R-:W-:Y:S01]  /*7850*/  FMUL.FTZ R37, R37, UR8 ;  /* 0x0000000825257c20 */ /* 0x000fe20008410000 */
[--C-:B------:R-:W-:Y:S01]  /*7860*/  LOP3.LUT R5, R4, 0x10, R53.reuse, 0xfe, !PT ;  /* 0x0000001004057812 */ /* 0x100fe200078efe35 */
[----:B------:R-:W5:Y:S01]  /*7870*/  MUFU.TANH R197, R62 ;  /* 0x0000003e00c57308 */ /* 0x000f620000002400 */
[----:B----4-:R-:W-:Y:S01]  /*7880*/  FSEL R15, R106, -INF , !P4 ;  /* 0xff8000006a0f7808 */ /* 0x010fe20006000000 */
[----:B------:R-:W-:Y:S01]  /*7890*/  FMUL.FTZ R39, R39, UR8 ;  /* 0x0000000827277c20 */ /* 0x000fe20008410000 */
[CC--:B------:R-:W-:Y:S01]  /*78a0*/  ISETP.GE.AND P5, PT, R5.reuse, R132.reuse, PT ;  /* 0x000000840500720c */ /* 0x0c0fe20003fa6270 */
[----:B------:R-:W-:Y:S01]  /*78b0*/  FMUL.FTZ R20, R20, UR8 ;  /* 0x0000000814147c20 */ /* 0x000fe20008410000 */
[-C--:B------:R-:W-:Y:S01]  /*78c0*/  ISETP.GE.AND P6, PT, R5, R131.reuse, PT ;  /* 0x000000830500720c */ /* 0x080fe20003fc6270 */
[C---:B------:R-:W-:Y:S01]  /*78d0*/  VIADD R5, R10.reuse, 0x1 ;  /* 0x000000010a057836 */ /* 0x040fe20000000000 */
[----:B------:R-:W-:Y:S01]  /*78e0*/  FSEL R217, R217, -INF , !P5 ;  /* 0xff800000d9d97808 */ /* 0x000fe20006800000 */
[----:B------:R-:W-:Y:S01]  /*78f0*/  MUFU.TANH R203, R61 ;  /* 0x0000003d00cb7308 */ /* 0x000fe20000002400 */
[----:B--2---:R-:W-:Y:S01]  /*7900*/  FSEL R213, R213, -INF , !P6 ;  /* 0xff800000d5d57808 */ /* 0x004fe20007000000 */
[----:B------:R-:W-:Y:S01]  /*7910*/  VIADD R6, R10, 0x59 ;  /* 0x000000590a067836 */ /* 0x000fe20000000000 */
[-C--:B------:R-:W-:Y:S01]  /*7920*/  ISETP.GE.AND P2, PT, R5, R132.reuse, PT ;  /* 0x000000840500720c */ /* 0x080fe20003f46270 */
[----:B------:R-:W-:Y:S01]  /*7930*/  FMUL.FTZ R21, R21, UR8 ;  /* 0x0000000815157c20 */ /* 0x000fe20008410000 */
[--C-:B------:R-:W-:Y:S01]  /*7940*/  LOP3.LUT R7, R4, 0x68, R53.reuse, 0xfe, !PT ;  /* 0x0000006804077812 */ /* 0x100fe200078efe35 */
[----:B------:R-:W-:Y:S01]  /*7950*/  FMUL.FTZ R22, R22, UR8 ;  /* 0x0000000816167c20 */ /* 0x000fe20008410000 */
[----:B------:R-:W-:Y:S01]  /*7960*/  FSEL R51, R3, -INF , !P2 ;  /* 0xff80000003337808 */ /* 0x000fe20005000000 */
[----:B------:R-:W-:Y:S01]  /*7970*/  MUFU.TANH R195, R63 ;  /* 0x0000003f00c37308 */ /* 0x000fe20000002400 */
[-C--:B------:R-:W-:Y:S01]  /*7980*/  ISETP.GE.AND P2, PT, R5, R131.reuse, PT ;  /* 0x000000830500720c */ /* 0x080fe20003f46270 */
[----:B------:R-:W-:Y:S01]  /*7990*/  FMUL.FTZ R16, R16, UR8 ;  /* 0x0000000810107c20 */ /* 0x000fe20008410000 */
[----:B------:R-:W-:Y:S01]  /*79a0*/  LOP3.LUT R3, R4, 0x18, R53, 0xfe, !PT ;  /* 0x0000001804037812 */ /* 0x000fe200078efe35 */
[----:B------:R-:W-:Y:S01]  /*79b0*/  FMUL.FTZ R17, R17, UR8 ;  /* 0x0000000811117c20 */ /* 0x000fe20008410000 */
[----:B------:R-:W-:Y:S01]  /*79c0*/  FSEL R11, R107, -INF , !P2 ;  /* 0xff8000006b0b7808 */ /* 0x000fe20005000000 */
[----:B------:R-:W-:Y:S01]  /*79d0*/  FMUL.FTZ R18, R18, UR8 ;  /* 0x0000000812127c20 */ /* 0x000fe20008410000 */
[C---:B------:R-:W-:Y:S01]  /*79e0*/  ISETP.GE.AND P2, PT, R3.reuse, R132, PT ;  /* 0x000000840300720c */ /* 0x040fe20003f46270 */
[----:B------:R-:W2:Y:S01]  /*79f0*/  MUFU.TANH R199, R56 ;  /* 0x0000003800c77308 */ /* 0x000ea20000002400 */
[----:B------:R-:W-:Y:S01]  /*7a00*/  ISETP.GE.AND P4, PT, R3, R131, PT ;  /* 0x000000830300720c */ /* 0x000fe20003f86270 */
[----:B------:R-:W-:Y:S01]  /*7a10*/  VIADD R3, R10, 0x9 ;  /* 0x000000090a037836 */ /* 0x000fe20000000000 */
[----:B------:R-:W-:Y:S01]  /*7a20*/  FSEL R5, R109, -INF , !P3 ;  /* 0xff8000006d057808 */ /* 0x000fe20005800000 */
[----:B------:R-:W-:Y:S01]  /*7a30*/  FMUL.FTZ R19, R19, UR8 ;  /* 0x0000000813137c20 */ /* 0x000fe20008410000 */
[----:B------:R-:W-:-:S02]  /*7a40*/  FSEL R215, R215, -INF , !P2 ;  /* 0xff800000d7d77808 */ /* 0x000fc40005000000 */
[----:B------:R-:W-:Y:S01]  /*7a50*/  ISETP.GE.AND P3, PT, R3, R132, PT ;  /* 0x000000840300720c */ /* 0x000fe20003f66270 */
[----:B------:R-:W4:Y:S01]  /*7a60*/  MUFU.TANH R193, R58 ;  /* 0x0000003a00c17308 */ /* 0x000f220000002400 */
[----:B-1----:R-:W-:Y:S02]  /*7a70*/  FSEL R209, R209, -INF , !P4 ;  /* 0xff800000d1d17808 */ /* 0x002fe40006000000 */
[----:B------:R-:W-:Y:S02]  /*7a80*/  FSEL R13, R9, -INF , !P3 ;  /* 0xff800000090d7808 */ /* 0x000fe40005800000 */
[----:B------:R-:W-:Y:S02]  /*7a90*/  ISETP.GE.AND P3, PT, R3, R131, PT ;  /* 0x000000830300720c */ /* 0x000fe40003f66270 */
[----:B------:R-:W-:Y:S01]  /*7aa0*/  LOP3.LUT R3, R4, 0x20, R53, 0xfe, !PT ;  /* 0x0000002004037812 */ /* 0x000fe200078efe35 */
[----:B------:R-:W-:Y:S01]  /*7ab0*/  MUFU.TANH R201, R57 ;  /* 0x0000003900c97308 */ /* 0x000fe20000002400 */
[----:B------:R-:W-:-:S02]  /*7ac0*/  FSEL R9, R105, -INF , !P3 ;  /* 0xff80000069097808 */ /* 0x000fc40005800000 */
[CC--:B------:R-:W-:Y:S02]  /*7ad0*/  ISETP.GE.AND P3, PT, R3.reuse, R132.reuse, PT ;  /* 0x000000840300720c */ /* 0x0c0fe40003f66270 */
[----:B------:R-:W-:Y:S01]  /*7ae0*/  ISETP.GE.AND P5, PT, R3, R131, PT ;  /* 0x000000830300720c */ /* 0x000fe20003fa6270 */
[----:B------:R-:W-:Y:S01]  /*7af0*/  VIADD R3, R10, 0x11 ;  /* 0x000000110a037836 */ /* 0x000fe20000000000 */
[----:B---3--:R-:W-:Y:S01]  /*7b00*/  FSEL R205, R205, -INF , !P3 ;  /* 0xff800000cdcd7808 */ /* 0x008fe20005800000 */
[----:B------:R-:W-:Y:S01]  /*7b10*/  MUFU.TANH R191, R59 ;  /* 0x0000003b00bf7308 */ /* 0x000fe20000002400 */
[----:B-----5:R-:W-:Y:S02]  /*7b20*/  FSEL R197, R197, -INF , !P5 ;  /* 0xff800000c5c57808 */ /* 0x020fe40006800000 */
[----:B------:R-:W-:-:S04]  /*7b30*/  ISETP.GE.AND P6, PT, R3, R132, PT ;  /* 0x000000840300720c */ /* 0x000fc80003fc6270 */
[----:B------:R-:W-:Y:S01]  /*7b40*/  FSEL R65, R8, -INF , !P6 ;  /* 0xff80000008417808 */ /* 0x000fe20007000000 */
[----:B------:R-:W1:Y:S01]  /*7b50*/  MUFU.TANH R187, R52 ;  /* 0x0000003400bb7308 */ /* 0x000e620000002400 */
[-C--:B------:R-:W-:Y:S02]  /*7b60*/  ISETP.GE.AND P6, PT, R3, R131.reuse, PT ;  /* 0x000000830300720c */ /* 0x080fe40003fc6270 */
[----:B------:R-:W-:Y:S02]  /*7b70*/  LOP3.LUT R3, R4, 0x28, R53, 0xfe, !PT ;  /* 0x0000002804037812 */ /* 0x000fe400078efe35 */
[----:B------:R-:W-:Y:S02]  /*7b80*/  FSEL R211, R211, -INF , !P6 ;  /* 0xff800000d3d37808 */ /* 0x000fe40007000000 */
[C---:B------:R-:W-:Y:S01]  /*7b90*/  ISETP.GE.AND P6, PT, R3.reuse, R132, PT ;  /* 0x000000840300720c */ /* 0x040fe20003fc6270 */
[----:B------:R-:W3:Y:S01]  /*7ba0*/  MUFU.TANH R149, R54 ;  /* 0x0000003600957308 */ /* 0x000ee20000002400 */
[----:B------:R-:W-:Y:S01]  /*7bb0*/  ISETP.GE.AND P2, PT, R3, R131, PT ;  /* 0x000000830300720c */ /* 0x000fe20003f46270 */
[----:B------:R-:W-:Y:S01]  /*7bc0*/  VIADD R3, R10, 0x19 ;  /* 0x000000190a037836 */ /* 0x000fe20000000000 */
[----:B--2---:R-:W-:-:S02]  /*7bd0*/  FSEL R199, R199, -INF , !P6 ;  /* 0xff800000c7c77808 */ /* 0x004fc40007000000 */
[----:B----4-:R-:W-:Y:S02]  /*7be0*/  FSEL R193, R193, -INF , !P2 ;  /* 0xff800000c1c17808 */ /* 0x010fe40005000000 */
[C---:B------:R-:W-:Y:S01]  /*7bf0*/  ISETP.GE.AND P4, PT, R3.reuse, R132, PT ;  /* 0x000000840300720c */ /* 0x040fe20003f86270 */
[----:B------:R-:W-:Y:S01]  /*7c00*/  MUFU.TANH R155, R155 ;  /* 0x0000009b009b7308 */ /* 0x000fe20000002400 */
[--C-:B------:R-:W-:Y:S02]  /*7c10*/  LOP3.LUT R8, R4, 0x40, R53.reuse, 0xfe, !PT ;  /* 0x0000004004087812 */ /* 0x100fe400078efe35 */
[----:B------:R-:W-:Y:S02]  /*7c20*/  FSEL R67, R12, -INF , !P4 ;  /* 0xff8000000c437808 */ /* 0x000fe40006000000 */
[----:B------:R-:W-:Y:S02]  /*7c30*/  ISETP.GE.AND P4, PT, R3, R131, PT ;  /* 0x000000830300720c */ /* 0x000fe40003f86270 */
[----:B------:R-:W-:Y:S01]  /*7c40*/  LOP3.LUT R3, R4, 0x30, R53, 0xfe, !PT ;  /* 0x0000003004037812 */ /* 0x000fe200078efe35 */
[----:B------:R-:W-:Y:S01]  /*7c50*/  MUFU.TANH R147, R55 ;  /* 0x0000003700937308 */ /* 0x000fe20000002400 */
[----:B------:R-:W-:-:S02]  /*7c60*/  FSEL R207, R207, -INF , !P4 ;  /* 0xff800000cfcf7808 */ /* 0x000fc40006000000 */
[CC--:B------:R-:W-:Y:S02]  /*7c70*/  ISETP.GE.AND P4, PT, R3.reuse, R132.reuse, PT ;  /* 0x000000840300720c */ /* 0x0c0fe40003f86270 */
[-C--:B------:R-:W-:Y:S01]  /*7c80*/  ISETP.GE.AND P3, PT, R3, R131.reuse, PT ;  /* 0x000000830300720c */ /* 0x080fe20003f66270 */
[----:B------:R-:W-:Y:S01]  /*7c90*/  VIADD R3, R10, 0x21 ;  /* 0x000000210a037836 */ /* 0x000fe20000000000 */
[----:B-1----:R-:W-:Y:S01]  /*7ca0*/  FSEL R187, R187, -INF , !P4 ;  /* 0xff800000bbbb7808 */ /* 0x002fe20006000000 */
[----:B------:R-:W1:Y:S01]  /*7cb0*/  MUFU.TANH R153, R48 ;  /* 0x0000003000997308 */ /* 0x000e620000002400 */
[----:B------:R-:W-:Y:S02]  /*7cc0*/  ISETP.GE.AND P4, PT, R8, R131, PT ;  /* 0x000000830800720c */ /* 0x000fe40003f86270 */
[----:B------:R-:W-:Y:S02]  /*7cd0*/  ISETP.GE.AND P5, PT, R3, R132, PT ;  /* 0x000000840300720c */ /* 0x000fe40003fa6270 */
[----:B---3--:R-:W-:-:S02]  /*7ce0*/  FSEL R149, R149, -INF , !P3 ;  /* 0xff80000095957808 */ /* 0x008fc40005800000 */
[----:B------:R-:W-:Y:S01]  /*7cf0*/  FSEL R203, R203, -INF , !P5 ;  /* 0xff800000cbcb7808 */ /* 0x000fe20006800000 */
[----:B------:R-:W2:Y:S01]  /*7d00*/  MUFU.TANH R143, R50 ;  /* 0x00000032008f7308 */ /* 0x000ea20000002400 */
[-C--:B------:R-:W-:Y:S02]  /*7d10*/  ISETP.GE.AND P5, PT, R3, R131.reuse, PT ;  /* 0x000000830300720c */ /* 0x080fe40003fa6270 */
[----:B------:R-:W-:Y:S02]  /*7d20*/  LOP3.LUT R3, R4, 0x38, R53, 0xfe, !PT ;  /* 0x0000003804037812 */ /* 0x000fe400078efe35 */
[----:B------:R-:W-:Y:S02]  /*7d30*/  FSEL R195, R195, -INF , !P5 ;  /* 0xff800000c3c37808 */ /* 0x000fe40006800000 */
[C---:B------:R-:W-:Y:S01]  /*7d40*/  ISETP.GE.AND P5, PT, R3.reuse, R132, PT ;  /* 0x000000840300720c */ /* 0x040fe20003fa6270 */
[----:B------:R-:W-:Y:S01]  /*7d50*/  MUFU.TANH R151, R49 ;  /* 0x0000003100977308 */ /* 0x000fe20000002400 */
[----:B------:R-:W-:Y:S01]  /*7d60*/  ISETP.GE.AND P6, PT, R3, R131, PT ;  /* 0x000000830300720c */ /* 0x000fe20003fc6270 */
[----:B------:R-:W-:Y:S01]  /*7d70*/  VIADD R3, R10, 0x29 ;  /* 0x000000290a037836 */ /* 0x000fe20000000000 */
[----:B-1----:R-:W-:-:S04]  /*7d80*/  FSEL R153, R153, -INF , !P5 ;  /* 0xff80000099997808 */ /* 0x002fc80006800000 */
[----:B------:R-:W-:Y:S01]  /*7d90*/  ISETP.GE.AND P2, PT, R3, R132, PT ;  /* 0x000000840300720c */ /* 0x000fe20003f46270 */
[----:B------:R-:W-:Y:S01]  /*7da0*/  MUFU.TANH R145, R145 ;  /* 0x0000009100917308 */ /* 0x000fe20000002400 */
[----:B--2---:R-:W-:Y:S02]  /*7db0*/  FSEL R143, R143, -INF , !P6 ;  /* 0xff8000008f8f7808 */ /* 0x004fe40007000000 */
[----:B------:R-:W-:Y:S02]  /*7dc0*/  FSEL R201, R201, -INF , !P2 ;  /* 0xff800000c9c97808 */ /* 0x000fe40005000000 */
[----:B------:R-:W-:-:S03]  /*7dd0*/  ISETP.GE.AND P2, PT, R3, R131, PT ;  /* 0x000000830300720c */ /* 0x000fc60003f46270 */
[----:B------:R-:W1:Y:S01]  /*7de0*/  MUFU.TANH R141, R44 ;  /* 0x0000002c008d7308 */ /* 0x000e620000002400 */
[----:B------:R-:W-:Y:S02]  /*7df0*/  FSEL R191, R191, -INF , !P2 ;  /* 0xff800000bfbf7808 */ /* 0x000fe40005000000 */
[----:B------:R-:W-:Y:S01]  /*7e00*/  ISETP.GE.AND P2, PT, R8, R132, PT ;  /* 0x000000840800720c */ /* 0x000fe20003f46270 */
[----:B------:R-:W-:-:S04]  /*7e10*/  VIADD R8, R10, 0x31 ;  /* 0x000000310a087836 */ /* 0x000fc80000000000 */
[----:B------:R-:W2:Y:S01]  /*7e20*/  MUFU.TANH R133, R46 ;  /* 0x0000002e00857308 */ /* 0x000ea20000002400 */
[----:B------:R-:W-:-:S04]  /*7e30*/  ISETP.GE.AND P3, PT, R8, R132, PT ;  /* 0x000000840800720c */ /* 0x000fc80003f66270 */
[----:B------:R-:W-:Y:S02]  /*7e40*/  FSEL R155, R155, -INF , !P3 ;  /* 0xff8000009b9b7808 */ /* 0x000fe40005800000 */
[-C--:B------:R-:W-:Y:S01]  /*7e50*/  ISETP.GE.AND P3, PT, R8, R131.reuse, PT ;  /* 0x000000830800720c */ /* 0x080fe20003f66270 */
[----:B------:R-:W-:Y:S01]  /*7e60*/  MUFU.TANH R139, R45 ;  /* 0x0000002d008b7308 */ /* 0x000fe20000002400 */
[----:B------:R-:W-:Y:S02]  /*7e70*/  LOP3.LUT R8, R4, 0x48, R53, 0xfe, !PT ;  /* 0x0000004804087812 */ /* 0x000fe400078efe35 */
[----:B------:R-:W-:Y:S02]  /*7e80*/  FSEL R147, R147, -INF , !P3 ;  /* 0xff80000093937808 */ /* 0x000fe40005800000 */
[C---:B------:R-:W-:Y:S02]  /*7e90*/  ISETP.GE.AND P3, PT, R8.reuse, R132, PT ;  /* 0x000000840800720c */ /* 0x040fe40003f66270 */
[----:B------:R-:W-:Y:S01]  /*7ea0*/  ISETP.GE.AND P5, PT, R8, R131, PT ;  /* 0x000000830800720c */ /* 0x000fe20003fa6270 */
[----:B------:R-:W-:Y:S01]  /*7eb0*/  VIADD R8, R10, 0x39 ;  /* 0x000000390a087836 */ /* 0x000fe20000000000 */
[----:B------:R-:W-:Y:S01]  /*7ec0*/  MUFU.TANH R121, R47 ;  /* 0x0000002f00797308 */ /* 0x000fe20000002400 */
[----:B-1----:R-:W-:-:S02]  /*7ed0*/  FSEL R141, R141, -INF , !P2 ;  /* 0xff8000008d8d7808 */ /* 0x002fc40005000000 */
[----:B--2---:R-:W-:Y:S02]  /*7ee0*/  FSEL R133, R133, -INF , !P4 ;  /* 0xff80000085857808 */ /* 0x004fe40006000000 */
[----:B------:R-:W-:-:S03]  /*7ef0*/  ISETP.GE.AND P6, PT, R8, R132, PT ;  /* 0x000000840800720c */ /* 0x000fc60003fc6270 */
[----:B------:R-:W1:Y:S01]  /*7f00*/  MUFU.TANH R135, R40 ;  /* 0x0000002800877308 */ /* 0x000e620000002400 */
[----:B------:R-:W-:Y:S02]  /*7f10*/  FSEL R151, R151, -INF , !P6 ;  /* 0xff80000097977808 */ /* 0x000fe40007000000 */
[-C--:B------:R-:W-:Y:S02]  /*7f20*/  ISETP.GE.AND P6, PT, R8, R131.reuse, PT ;  /* 0x000000830800720c */ /* 0x080fe40003fc6270 */
[----:B------:R-:W-:Y:S02]  /*7f30*/  LOP3.LUT R8, R4, 0x50, R53, 0xfe, !PT ;  /* 0x0000005004087812 */ /* 0x000fe400078efe35 */
[----:B------:R-:W-:Y:S01]  /*7f40*/  FSEL R145, R145, -INF , !P6 ;  /* 0xff80000091917808 */ /* 0x000fe20007000000 */
[----:B------:R-:W2:Y:S01]  /*7f50*/  MUFU.TANH R123, R42 ;  /* 0x0000002a007b7308 */ /* 0x000ea20000002400 */
[C---:B------:R-:W-:Y:S02]  /*7f60*/  ISETP.GE.AND P6, PT, R8.reuse, R132, PT ;  /* 0x000000840800720c */ /* 0x040fe40003fc6270 */
[----:B------:R-:W-:Y:S01]  /*7f70*/  ISETP.GE.AND P2, PT, R8, R131, PT ;  /* 0x000000830800720c */ /* 0x000fe20003f46270 */
[----:B------:R-:W-:-:S04]  /*7f80*/  VIADD R8, R10, 0x41 ;  /* 0x000000410a087836 */ /* 0x000fc80000000000 */
[----:B------:R-:W3:Y:S01]  /*7f90*/  MUFU.TANH R137, R41 ;  /* 0x0000002900897308 */ /* 0x000ee20000002400 */
[C---:B------:R-:W-:Y:S02]  /*7fa0*/  ISETP.GE.AND P4, PT, R8.reuse, R132, PT ;  /* 0x000000840800720c */ /* 0x040fe40003f86270 */
[----:B-1----:R-:W-:Y:S02]  /*7fb0*/  FSEL R135, R135, -INF , !P3 ;  /* 0xff80000087877808 */ /* 0x002fe40005800000 */
[----:B------:R-:W-:Y:S02]  /*7fc0*/  FSEL R139, R139, -INF , !P4 ;  /* 0xff8000008b8b7808 */ /* 0x000fe40006000000 */
[----:B------:R-:W-:Y:S01]  /*7fd0*/  ISETP.GE.AND P4, PT, R8, R131, PT ;  /* 0x000000830800720c */ /* 0x000fe20003f86270 */
[----:B------:R-:W1:Y:S01]  /*7fe0*/  MUFU.TANH R129, R43 ;  /* 0x0000002b00817308 */ /* 0x000e620000002400 */
[----:B------:R-:W-:Y:S02]  /*7ff0*/  LOP3.LUT R8, R4, 0x58, R53, 0xfe, !PT ;  /* 0x0000005804087812 */ /* 0x000fe400078efe35 */
[----:B------:R-:W-:-:S02]  /*8000*/  FSEL R121, R121, -INF , !P4 ;  /* 0xff80000079797808 */ /* 0x000fc40006000000 */
[C---:B------:R-:W-:Y:S02]  /*8010*/  ISETP.GE.AND P4, PT, R8.reuse, R132, PT ;  /* 0x000000840800720c */ /* 0x040fe40003f86270 */
[----:B------:R-:W-:Y:S01]  /*8020*/  ISETP.GE.AND P3, PT, R8, R131, PT ;  /* 0x000000830800720c */ /* 0x000fe20003f66270 */
[----:B------:R-:W4:Y:S01]  /*8030*/  MUFU.TANH R111, R36 ;  /* 0x00000024006f7308 */ /* 0x000f220000002400 */
[----:B------:R-:W-:Y:S01]  /*8040*/  VIADD R8, R10, 0x49 ;  /* 0x000000490a087836 */ /* 0x000fe20000000000 */
[----:B--2---:R-:W-:-:S04]  /*8050*/  FSEL R123, R123, -INF , !P5 ;  /* 0xff8000007b7b7808 */ /* 0x004fc80006800000 */
[C---:B------:R-:W-:Y:S02]  /*8060*/  ISETP.GE.AND P5, PT, R8.reuse, R132, PT ;  /* 0x000000840800720c */ /* 0x040fe40003fa6270 */
[----:B------:R-:W2:Y:S02]  /*8070*/  MUFU.TANH R105, R38 ;  /* 0x0000002600697308 */ /* 0x000ea40000002400 */
[----:B---3--:R-:W-:Y:S02]  /*8080*/  FSEL R137, R137, -INF , !P5 ;  /* 0xff80000089897808 */ /* 0x008fe40006800000 */
[----:B------:R-:W-:Y:S02]  /*8090*/  ISETP.GE.AND P5, PT, R8, R131, PT ;  /* 0x000000830800720c */ /* 0x000fe40003fa6270 */
[----:B------:R-:W-:Y:S02]  /*80a0*/  LOP3.LUT R8, R4, 0x60, R53, 0xfe, !PT ;  /* 0x0000006004087812 */ /* 0x000fe400078efe35 */
[----:B------:R-:W3:Y:S01]  /*80b0*/  MUFU.TANH R113, R37 ;  /* 0x0000002500717308 */ /* 0x000ee20000002400 */
[----:B-1----:R-:W-:-:S02]  /*80c0*/  FSEL R129, R129, -INF , !P5 ;  /* 0xff80000081817808 */ /* 0x002fc40006800000 */
[----:B----4-:R-:W-:Y:S02]  /*80d0*/  FSEL R111, R111, -INF , !P6 ;  /* 0xff8000006f6f7808 */ /* 0x010fe40007000000 */
[C---:B------:R-:W-:Y:S02]  /*80e0*/  ISETP.GE.AND P5, PT, R8.reuse, R132, PT ;  /* 0x000000840800720c */ /* 0x040fe40003fa6270 */
[----:B------:R-:W-:Y:S01]  /*80f0*/  ISETP.GE.AND P6, PT, R8, R131, PT ;  /* 0x000000830800720c */ /* 0x000fe20003fc6270 */
[----:B------:R-:W1:Y:S01]  /*8100*/  MUFU.TANH R109, R39 ;  /* 0x00000027006d7308 */ /* 0x000e620000002400 */
[----:B------:R-:W-:Y:S01]  /*8110*/  VIADD R8, R10, 0x51 ;  /* 0x000000510a087836 */ /* 0x000fe20000000000 */
[----:B--2---:R-:W-:-:S04]  /*8120*/  FSEL R105, R105, -INF , !P2 ;  /* 0xff80000069697808 */ /* 0x004fc80005000000 */
[C---:B------:R-:W-:Y:S02]  /*8130*/  ISETP.GE.AND P2, PT, R8.reuse, R132, PT ;  /* 0x000000840800720c */ /* 0x040fe40003f46270 */
[----:B------:R-:W2:Y:S02]  /*8140*/  MUFU.TANH R101, R34 ;  /* 0x0000002200657308 */ /* 0x000ea40000002400 */
[----:B---3--:R-:W-:Y:S02]  /*8150*/  FSEL R113, R113, -INF , !P2 ;  /* 0xff80000071717808 */ /* 0x008fe40005000000 */
[----:B------:R-:W-:-:S04]  /*8160*/  ISETP.GE.AND P2, PT, R8, R131, PT ;  /* 0x000000830800720c */ /* 0x000fc80003f46270 */
        /* <DEDUP_REMOVED lines=8> */
[----:B---3--:R-:W-:Y:S01]  /*81f0*/  FSEL R117, R3, -INF , !P4 ;  /* 0xff80000003757808 */ /* 0x008fe20006000000 */
[----:B------:R-:W-:Y:S01]  /*8200*/  FMUL.FTZ R3, R23, UR8 ;  /* 0x0000000817037c20 */ /* 0x000fe20008410000 */
        /* <DEDUP_REMOVED lines=10> */
[----:B------:R-:W-:Y:S02]  /*82b0*/  ISETP.GE.AND P4, PT, R6, R131, PT ;  /* 0x000000830600720c */ /* 0x000fe40003f86270 */
[C-C-:B------:R-:W-:Y:S02]  /*82c0*/  LOP3.LUT R6, R4.reuse, 0x70, R53.reuse, 0xfe, !PT ;  /* 0x0000007004067812 */ /* 0x140fe400078efe35 */
[----:B------:R-:W-:Y:S01]  /*82d0*/  LOP3.LUT R53, R4, 0x78, R53, 0xfe, !PT ;  /* 0x0000007804357812 */ /* 0x000fe200078efe35 */
        /* <DEDUP_REMOVED lines=12> */
[----:B------:R-:W-:-:S05]  /*83a0*/  ISETP.GE.AND P5, PT, R7, R132, PT ;  /* 0x000000840700720c */ /* 0x000fca0003fa6270 */
[----:B------:R-:W1:Y:S01]  /*83b0*/  MUFU.TANH R43, R25 ;  /* 0x00000019002b7308 */ /* 0x000e620000002400 */
[----:B--2---:R-:W-:Y:S02]  /*83c0*/  FSEL R37, R37, -INF , !P2 ;  /* 0xff80000025257808 */ /* 0x004fe40005000000 */
[----:B------:R-:W-:-:S05]  /*83d0*/  ISETP.GE.AND P2, PT, R10, R132, PT ;  /* 0x000000840a00720c */ /* 0x000fca0003f46270 */
[----:B------:R-:W2:Y:S01]  /*83e0*/  MUFU.TANH R38, R26 ;  /* 0x0000001a00267308 */ /* 0x000ea20000002400 */
[----:B---3--:R-:W-:Y:S02]  /*83f0*/  FSEL R42, R42, -INF , !P4 ;  /* 0xff8000002a2a7808 */ /* 0x008fe40006000000 */
[C---:B------:R-:W-:Y:S01]  /*8400*/  ISETP.GE.AND P4, PT, R10.reuse, R131, PT ;  /* 0x000000830a00720c */ /* 0x040fe20003f86270 */
[----:B------:R-:W-:-:S04]  /*8410*/  VIADD R10, R10, 0x79 ;  /* 0x000000790a0a7836 */ /* 0x000fc80000000000 */
[----:B------:R-:W-:Y:S01]  /*8420*/  MUFU.TANH R108, R108 ;  /* 0x0000006c006c7308 */ /* 0x000fe20000002400 */
[----:B-1----:R-:W-:Y:S02]  /*8430*/  FSEL R43, R43, -INF , !P5 ;  /* 0xff8000002b2b7808 */ /* 0x002fe40006800000 */
[----:B------:R-:W-:-:S05]  /*8440*/  ISETP.GE.AND P5, PT, R6, R131, PT ;  /* 0x000000830600720c */ /* 0x000fca0003fa6270 */
[----:B------:R-:W1:Y:S01]  /*8450*/  MUFU.TANH R41, R21 ;  /* 0x0000001500297308 */ /* 0x000e620000002400 */
[----:B--2---:R-:W-:Y:S02]  /*8460*/  FSEL R38, R38, -INF , !P3 ;  /* 0xff80000026267808 */ /* 0x004fe40005800000 */
[----:B------:R-:W-:-:S05]  /*8470*/  ISETP.GE.AND P3, PT, R6, R132, PT ;  /* 0x000000840600720c */ /* 0x000fca0003f66270 */
[----:B------:R-:W2:Y:S08]  /*8480*/  MUFU.TANH R36, R22 ;  /* 0x0000001600247308 */ /* 0x000eb00000002400 */
        /* <DEDUP_REMOVED lines=10> */
[----:B------:R3:W4:Y:S01]  /*8530*/  MUFU.TANH R48, R17 ;  /* 0x0000001100307308 */ /* 0x0007220000002400 */
[----:B-1----:R-:W-:-:S07]  /*8540*/  FSEL R7, R104, -INF , !P4 ;  /* 0xff80000068077808 */ /* 0x002fce0006000000 */
[----:B------:R-:W1:Y:S01]  /*8550*/  MUFU.TANH R47, R18 ;  /* 0x00000012002f7308 */ /* 0x000e620000002400 */
[----:B--2---:R-:W-:-:S07]  /*8560*/  FSEL R49, R49, -INF , !P6 ;  /* 0xff80000031317808 */ /* 0x004fce0007000000 */
[----:B------:R-:W2:Y:S01]  /*8570*/  MUFU.TANH R46, R19 ;  /* 0x00000013002e7308 */ /* 0x000ea20000002400 */
[----:B---3--:R-:W-:Y:S02]  /*8580*/  FSEL R17, R108, -INF , !P2 ;  /* 0xff8000006c117808 */ /* 0x008fe40005000000 */
[----:B------:R-:W-:Y:S02]  /*8590*/  ISETP.GE.AND P2, PT, R10, R131, PT ;  /* 0x000000830a00720c */ /* 0x000fe40003f46270 */
[----:B----4-:R-:W-:Y:S02]  /*85a0*/  FSEL R48, R48, -INF , !P5 ;  /* 0xff80000030307808 */ /* 0x010fe40006800000 */
[----:B-1----:R-:W-:Y:S02]  /*85b0*/  FSEL R47, R47, -INF , !P3 ;  /* 0xff8000002f2f7808 */ /* 0x002fe40005800000 */
[----:B--2---:R-:W-:Y:S01]  /*85c0*/  FSEL R46, R46, -INF , !P2 ;  /* 0xff8000002e2e7808 */ /* 0x004fe20005000000 */
        /* <DEDUP_REMOVED lines=61> */
.L_x_6341:
[----:B------:R-:W-:-:S04]  /*89a0*/  LEA R6, -R124, RZ, 0x7 ;  /* 0x000000ff7c067211 */ /* 0x000fc800078e39ff */
[----:B------:R-:W-:-:S07]  /*89b0*/  SHF.R.S32.HI R4, RZ, 0x1f, R6 ;  /* 0x0000001fff047819 */ /* 0x000fce0000011406 */
.L_x_6342:
        /* <DEDUP_REMOVED lines=32> */
.L_x_6340:
        /* <DEDUP_REMOVED lines=67> */
[----:B-1----:R-:W-:-:S03]  /*8ff0*/  FMNMX.FTZ R6, R21, R6, !PT ;  /* 0x0000000615067209 */ /* 0x002fc60007810000 */
[----:B------:R-:W-:Y:S04]  /*9000*/  LDSM.16.MT88.4 R20, [R162+0x6000] ;  /* 0x00600000a214783b */ /* 0x000fe80000004200 */
[----:B------:R-:W1:Y:S01]  /*9010*/  SHFL.BFLY PT, R59, R6, 0x1, 0x1f ;  /* 0x0c201f00063b7f89 */ /* 0x000e6200000e0000 */
[----:B--2---:R-:W-:-:S05]  /*9020*/  FMNMX.FTZ R4, R19, R4, !PT ;  /* 0x0000000413047209 */ /* 0x004fca0007810000 */
[----:B------:R-:W2:Y:S01]  /*9030*/  SHFL.BFLY PT, R57, R4, 0x1, 0x1f ;  /* 0x0c201f0004397f89 */ /* 0x000ea200000e0000 */
[----:B-1----:R-:W-:-:S04]  /*9040*/  FMNMX.FTZ R59, R6, R59, !PT ;  /* 0x0000003b063b7209 */ /* 0x002fc80007810000 */
[C---:B------:R-:W-:Y:S01]  /*9050*/  FSETP.NEU.FTZ.AND P2, PT, R59.reuse, -INF , PT ;  /* 0xff8000003b00780b */ /* 0x040fe20003f5d000 */
[----:B------:R-:W-:-:S05]  /*9060*/  FMUL.FTZ R60, R59, UR6 ;  /* 0x000000063b3c7c20 */ /* 0x000fca0008410000 */
[----:B------:R-:W-:-:S05]  /*9070*/  FSEL R60, R60, RZ, P2 ;  /* 0x000000ff3c3c7208 */ /* 0x000fca0001000000 */
[--C-:B------:R-:W-:Y:S01]  /*9080*/  FFMA.FTZ R58, R17, UR6, -R60.reuse ;  /* 0x00000006113a7c23 */ /* 0x100fe2000801083c */
[--C-:B------:R-:W-:Y:S01]  /*9090*/  FFMA.FTZ R56, R51, UR6, -R60.reuse ;  /* 0x0000000633387c23 */ /* 0x100fe2000801083c */
[----:B--2---:R-:W-:Y:S01]  /*90a0*/  FMNMX.FTZ R57, R4, R57, !PT ;  /* 0x0000003904397209 */ /* 0x004fe20007810000 */
[----:B------:R-:W1:Y:S01]  /*90b0*/  LDSM.16.MT88.4 R16, [R163+0x6000] ;  /* 0x00600000a310783b */ /* 0x000e620000004200 */
        /* <DEDUP_REMOVED lines=11> */
[----:B------:R-:W-:Y:S01]  /*9170*/  FFMA.FTZ R108, R141, UR6, -R60 ;  /* 0x000000068d6c7c23 */ /* 0x000fe2000801083c */
[----:B------:R-:W2:Y:S01]  /*9180*/  MUFU.EX2 R56, R56 ;  /* 0x0000003800387308 */ /* 0x000ea20000000800 */
[--C-:B------:R-:W-:Y:S01]  /*9190*/  FFMA.FTZ R53, R7, UR6, -R52.reuse ;  /* 0x0000000607357c23 */ /* 0x100fe20008010834 */
[----:B------:R-:W-:Y:S01]  /*91a0*/  FSEL R7, R59, RZ, P2 ;  /* 0x000000ff3b077208 */ /* 0x000fe20001000000 */
[--C-:B------:R-:W-:Y:S01]  /*91b0*/  FFMA.FTZ R61, R9, UR6, -R52.reuse ;  /* 0x00000006093d7c23 */ /* 0x100fe20008010834 */
[----:B------:R-:W-:Y:S01]  /*91c0*/  FSEL R9, R57, RZ, P1 ;  /* 0x000000ff39097208 */ /* 0x000fe20000800000 */
[--C-:B------:R-:W-:Y:S01]  /*91d0*/  FFMA.FTZ R50, R5, UR6, -R52.reuse ;  /* 0x0000000605327c23 */ /* 0x100fe20008010834 */
[--C-:B------:R-:W-:Y:S01]  /*91e0*/  FFMA.FTZ R51, R11, UR6, -R52.reuse ;  /* 0x000000060b337c23 */ /* 0x100fe20008010834 */
[----:B------:R-:W-:Y:S01]  /*91f0*/  FADD.FTZ R2, R2, -R7 ;  /* 0x8000000702027221 */ /* 0x000fe20000010000 */
[----:B------:R-:W-:Y:S01]  /*9200*/  MUFU.EX2 R55, R55 ;  /* 0x0000003700377308 */ /* 0x000fe20000000800 */
[----:B------:R-:W3:Y:S01]  /*9210*/  LDSM.16.MT88.4 R4, [R166+0x6000] ;  /* 0x00600000a604783b */ /* 0x000ee20000004200 */
[----:B------:R-:W-:Y:S01]  /*9220*/  FADD.FTZ R9, R0, -R9 ;  /* 0x8000000900097221 */ /* 0x000fe20000010000 */
[----:B------:R-:W-:Y:S01]  /*9230*/  FMUL.FTZ R2, R2, UR6 ;  /* 0x0000000602027c20 */ /* 0x000fe20008410000 */
[--C-:B------:R-:W-:Y:S01]  /*9240*/  FFMA.FTZ R66, R207, UR6, -R52.reuse ;  /* 0x00000006cf427c23 */ /* 0x100fe20008010834 */
[--C-:B------:R-:W-:Y:S01]  /*9250*/  FFMA.FTZ R104, R149, UR6, -R52.reuse ;  /* 0x0000000695687c23 */ /* 0x100fe20008010834 */
[----:B------:R-:W-:Y:S01]  /*9260*/  FMUL.FTZ R0, R9, UR6 ;  /* 0x0000000609007c20 */ /* 0x000fe20008410000 */
[--C-:B------:R-:W-:Y:S01]  /*9270*/  FFMA.FTZ R119, R147, UR6, -R52.reuse ;  /* 0x0000000693777c23 */ /* 0x100fe20008010834 */
[----:B------:R-:W4:Y:S01]  /*9280*/  LDSM.16.MT88.4 R8, [R164+0x6000] ;  /* 0x00600000a408783b */ /* 0x000f220000004200 */
[----:B------:R-:W5:Y:S01]  /*9290*/  MUFU.EX2 R54, R54 ;  /* 0x0000003600367308 */ /* 0x000f620000000800 */
[----:B--2---:R-:W-:Y:S01]  /*92a0*/  F2FP.F16.F32.PACK_AB R12, R56, R58 ;  /* 0x0000003a380c723e */ /* 0x004fe200000000ff */
        /* <DEDUP_REMOVED lines=14> */
[----:B------:R-:W2:Y:S01]  /*9390*/  MUFU.EX2 R51, R51 ;  /* 0x0000003300337308 */ /* 0x000ea20000000800 */
[----:B-----5:R-:W-:Y:S01]  /*93a0*/  F2FP.F16.F32.PACK_AB R14, R54, R55 ;  /* 0x00000037360e723e */ /* 0x020fe200000000ff */
[--C-:B------:R-:W-:Y:S01]  /*93b0*/  FFMA.FTZ R105, R105, UR6, -R52.reuse ;  /* 0x0000000669697c23 */ /* 0x100fe20008010834 */
[--C-:B------:R-:W-:Y:S01]  /*93c0*/  FFMA.FTZ R120, R109, UR6, -R52.reuse ;  /* 0x000000066d787c23 */ /* 0x100fe20008010834 */
        /* <DEDUP_REMOVED lines=12> */
[----:B------:R-:W5:Y:S01]  /*9490*/  MUFU.EX2 R61, R61 ;  /* 0x0000003d003d7308 */ /* 0x000f620000000800 */
[----:B--2---:R-:W-:Y:S01]  /*94a0*/  F2FP.F16.F32.PACK_AB R13, R51, R53 ;  /* 0x00000035330d723e */ /* 0x004fe200000000ff */
[--C-:B------:R-:W-:Y:S01]  /*94b0*/  FFMA.FTZ R3, R3, UR6, -R52.reuse ;  /* 0x0000000603037c23 */ /* 0x100fe20008010834 */
[----:B------:R-:W-:-:S05]  /*94c0*/  FFMA.FTZ R36, R36, UR6, -R52 ;  /* 0x0000000624247c23 */ /* 0x000fca0008010834 */
[----:B------:R-:W2:Y:S08]  /*94d0*/  MUFU.EX2 R2, R2 ;  /* 0x0000000200027308 */ /* 0x000eb00000000800 */
[----:B------:R-:W1:Y:S01]  /*94e0*/  MUFU.EX2 R0, R0 ;  /* 0x0000000000007308 */ /* 0x000e620000000800 */
[----:B-----5:R-:W-:-:S07]  /*94f0*/  F2FP.F16.F32.PACK_AB R15, R61, R50 ;  /* 0x000000323d0f723e */ /* 0x020fce00000000ff */
        /* <DEDUP_REMOVED lines=18> */
[-C--:B------:R-:W-:Y:S01]  /*9620*/  FMUL.FTZ R84, R84, R2.reuse ;  /* 0x0000000254547220 */ /* 0x080fe20000410000 */
[----:B------:R-:W-:Y:S01]  /*9630*/  FMUL.FTZ R85, R85, R2 ;  /* 0x0000000255557220 */ /* 0x000fe20000410000 */
[-C--:B------:R-:W-:Y:S01]  /*9640*/  FMUL.FTZ R86, R86, R0.reuse ;  /* 0x0000000056567220 */ /* 0x080fe20000410000 */
[----:B------:R-:W-:Y:S01]  /*9650*/  FMUL.FTZ R87, R87, R0 ;  /* 0x0000000057577220 */ /* 0x000fe20000410000 */
[----:B------:R-:W-:Y:S01]  /*9660*/  FMUL.FTZ R25, R73, R2 ;  /* 0x0000000249197220 */ /* 0x000fe20000410000 */
[C---:B------:R-:W-:Y:S01]  /*9670*/  HMMA.16816.F32 R76, R12.reuse, R18, R76 ;  /* 0x000000120c4c723c */ /* 0x040fe2000000184c */
[----:B------:R-:W1:Y:S01]  /*9680*/  LDSM.16.MT88.4 R16, [R166+0x6800] ;  /* 0x00680000a610783b */ /* 0x000e620000004200 */
[----:B------:R-:W-:Y:S01]  /*9690*/  FMUL.FTZ R27, R75, R0 ;  /* 0x000000004b1b7220 */ /* 0x000fe20000410000 */
[--C-:B------:R-:W-:Y:S01]  /*96a0*/  FFMA.FTZ R75, R211, UR6, -R52.reuse ;  /* 0x00000006d34b7c23 */ /* 0x100fe20008010834 */
[--C-:B------:R-:W-:Y:S01]  /*96b0*/  FFMA.FTZ R73, R209, UR6, -R52.reuse ;  /* 0x00000006d1497c23 */ /* 0x100fe20008010834 */
[----:B------:R-:W2:Y:S01]  /*96c0*/  MUFU.EX2 R65, R65 ;  /* 0x0000004100417308 */ /* 0x000ea20000000800 */
[C---:B---3--:R-:W-:Y:S01]  /*96d0*/  HMMA.16816.F32 R96, R12.reuse, R4, R96 ;  /* 0x000000040c60723c */ /* 0x048fe20000001860 */
[----:B------:R-:W-:Y:S01]  /*96e0*/  FMUL.FTZ R24, R72, R2 ;  /* 0x0000000248187220 */ /* 0x000fe20000410000 */
[----:B------:R-:W-:Y:S01]  /*96f0*/  FMUL.FTZ R26, R74, R0 ;  /* 0x000000004a1a7220 */ /* 0x000fe20000410000 */
[-C--:B------:R-:W-:Y:S01]  /*9700*/  FMUL.FTZ R68, R68, R2.reuse ;  /* 0x0000000244447220 */ /* 0x080fe20000410000 */
[----:B------:R-:W-:Y:S01]  /*9710*/  FMUL.FTZ R69, R69, R2 ;  /* 0x0000000245457220 */ /* 0x000fe20000410000 */
[----:B------:R-:W-:Y:S01]  /*9720*/  FMUL.FTZ R70, R70, R0 ;  /* 0x0000000046467220 */ /* 0x000fe20000410000 */
[C---:B------:R-:W-:Y:S01]  /*9730*/  HMMA.16816.F32 R92, R12.reuse, R6, R92 ;  /* 0x000000060c5c723c */ /* 0x040fe2000000185c */
[-C--:B------:R-:W-:Y:S01]  /*9740*/  FMUL.FTZ R4, R88, R2.reuse ;  /* 0x0000000258047220 */ /* 0x080fe20000410000 */
[----:B------:R-:W-:Y:S01]  /*9750*/  FMUL.FTZ R5, R89, R2 ;  /* 0x0000000259057220 */ /* 0x000fe20000410000 */
[----:B------:R-:W-:Y:S01]  /*9760*/  MUFU.EX2 R64, R64 ;  /* 0x0000004000407308 */ /* 0x000fe20000000800 */
[-C--:B------:R-:W-:Y:S01]  /*9770*/  FMUL.FTZ R71, R71, R0.reuse ;  /* 0x0000000047477220 */ /* 0x080fe20000410000 */
[--C-:B------:R-:W-:Y:S01]  /*9780*/  FFMA.FTZ R74, R195, UR6, -R52.reuse ;  /* 0x00000006c34a7c23 */ /* 0x100fe20008010834 */
[C---:B------:R-:W-:Y:S01]  /*9790*/  HMMA.16816.F32 R24, R12.reuse, R20, R24 ;  /* 0x000000140c18723c */ /* 0x040fe20000001818 */
[-C--:B------:R-:W-:Y:S01]  /*97a0*/  FMUL.FTZ R6, R90, R0.reuse ;  /* 0x000000005a067220 */ /* 0x080fe20000410000 */
[----:B------:R-:W-:Y:S01]  /*97b0*/  FMUL.FTZ R7, R91, R0 ;  /* 0x000000005b077220 */ /* 0x000fe20000410000 */
[--C-:B------:R-:W-:Y:S01]  /*97c0*/  FFMA.FTZ R72, R193, UR6, -R52.reuse ;  /* 0x00000006c1487c23 */ /* 0x100fe20008010834 */
[----:B--2---:R-:W-:Y:S01]  /*97d0*/  F2FP.F16.F32.PACK_AB R32, R65, R62 ;  /* 0x0000003e4120723e */ /* 0x004fe200000000ff */
[----:B------:R-:W2:Y:S01]  /*97e0*/  MUFU.EX2 R67, R67 ;  /* 0x0000004300437308 */ /* 0x000ea20000000800 */
[----:B------:R-:W-:Y:S01]  /*97f0*/  FFMA.FTZ R89, R191, UR6, -R52 ;  /* 0x00000006bf597c23 */ /* 0x000fe20008010834 */
[--C-:B------:R-:W-:Y:S01]  /*9800*/  FFMA.FTZ R88, R155, UR6, -R60.reuse ;  /* 0x000000069b587c23 */ /* 0x100fe2000801083c */
[--C-:B------:R-:W-:Y:S01]  /*9810*/  FFMA.FTZ R90, R153, UR6, -R60.reuse ;  /* 0x00000006995a7c23 */ /* 0x100fe2000801083c */
[C---:B----4-:R-:W-:Y:S01]  /*9820*/  HMMA.16816.F32 R4, R12.reuse, R8, R4 ;  /* 0x000000080c04723c */ /* 0x050fe20000001804 */
[----:B------:R-:W-:Y:S01]  /*9830*/  FFMA.FTZ R91, R151, UR6, -R60 ;  /* 0x00000006975b7c23 */ /* 0x000fe2000801083c */
[----:B------:R-:W-:Y:S01]  /*9840*/  FFMA.FTZ R188, R188, R0, R53 ;  /* 0x00000000bcbc7223 */ /* 0x000fe20000010035 */
[----:B------:R-:W-:Y:S01]  /*9850*/  FFMA.FTZ R189, R189, R2, R58 ;  /* 0x00000002bdbd7223 */ /* 0x000fe2000001003a */
[----:B------:R-:W-:Y:S01]  /*9860*/  MUFU.EX2 R75, R75 ;  /* 0x0000004b004b7308 */ /* 0x000fe20000000800 */
[----:B------:R-:W-:Y:S01]  /*9870*/  FFMA.FTZ R58, R41, UR6, -R60 ;  /* 0x00000006293a7c23 */ /* 0x000fe2000801083c */
[C---:B------:R-:W-:Y:S01]  /*9880*/  HMMA.16816.F32 R8, R12.reuse, R10, R84 ;  /* 0x0000000a0c08723c */ /* 0x040fe20000001854 */
[----:B------:R-:W-:Y:S01]  /*9890*/  FADD.FTZ R51, R51, R188 ;  /* 0x000000bc33337221 */ /* 0x000fe20000010000 */
[----:B------:R-:W-:Y:S01]  /*98a0*/  FADD.FTZ R56, R56, R189 ;  /* 0x000000bd38387221 */ /* 0x000fe20000010000 */
[----:B------:R-:W-:Y:S01]  /*98b0*/  LDSM.16.MT88.4 R40, [R162+0x9000] ;  /* 0x00900000a228783b */ /* 0x000fe20000004200 */
[----:B------:R-:W-:Y:S01]  /*98c0*/  FFMA.FTZ R189, R48, UR6, -R60 ;  /* 0x0000000630bd7c23 */ /* 0x000fe2000801083c */
[----:B------:R-:W-:Y:S01]  /*98d0*/  FADD.FTZ R50, R50, R51 ;  /* 0x0000003332327221 */ /* 0x000fe20000010000 */
[----:B------:R-:W-:Y:S01]  /*98e0*/  MUFU.EX2 R73, R73 ;  /* 0x0000004900497308 */ /* 0x000fe20000000800 */
[--C-:B------:R-:W-:Y:S01]  /*98f0*/  FFMA.FTZ R84, R213, UR6, -R52.reuse ;  /* 0x00000006d5547c23 */ /* 0x100fe20008010834 */
[----:B------:R-:W-:Y:S01]  /*9900*/  HMMA.16816.F32 R12, R12, R22, R68 ;  /* 0x000000160c0c723c */ /* 0x000fe20000001844 */
[----:B------:R-:W3:Y:S01]  /*9910*/  LDSM.16.MT88.4 R20, [R163+0x6800] ;  /* 0x00680000a314783b */ /* 0x000ee20000004200 */
[----:B--2---:R-:W-:Y:S01]  /*9920*/  F2FP.F16.F32.PACK_AB R34, R67, R64 ;  /* 0x000000404322723e */ /* 0x004fe200000000ff */
[----:B------:R-:W-:Y:S01]  /*9930*/  FFMA.FTZ R85, R197, UR6, -R52 ;  /* 0x00000006c5557c23 */ /* 0x000fe20008010834 */
[----:B------:R-:W-:Y:S01]  /*9940*/  FADD.FTZ R55, R55, R56 ;  /* 0x0000003837377221 */ /* 0x000fe20000010000 */
[----:B------:R-:W-:Y:S01]  /*9950*/  FADD.FTZ R61, R61, R50 ;  /* 0x000000323d3d7221 */ /* 0x000fe20000010000 */
[----:B------:R-:W2:Y:S01]  /*9960*/  MUFU.EX2 R84, R84 ;  /* 0x0000005400547308 */ /* 0x000ea20000000800 */
[--C-:B------:R-:W-:Y:S01]  /*9970*/  FFMA.FTZ R70, R205, UR6, -R60.reuse ;  /* 0x00000006cd467c23 */ /* 0x100fe2000801083c */
[--C-:B------:R-:W-:Y:S01]  /*9980*/  FFMA.FTZ R71, R203, UR6, -R60.reuse ;  /* 0x00000006cb477c23 */ /* 0x100fe2000801083c */
[--C-:B------:R-:W-:Y:S01]  /*9990*/  FFMA.FTZ R69, R199, UR6, -R60.reuse ;  /* 0x00000006c7457c23 */ /* 0x100fe2000801083c */
[--C-:B------:R-:W-:Y:S01]  /*99a0*/  FFMA.FTZ R68, R201, UR6, -R60.reuse ;  /* 0x00000006c9447c23 */ /* 0x100fe2000801083c */
[----:B------:R-:W-:Y:S01]  /*99b0*/  FADD.FTZ R55, R54, R55 ;  /* 0x0000003736377221 */ /* 0x000fe20000010000 */
[----:B------:R-:W-:Y:S01]  /*99c0*/  FFMA.FTZ R2, R49, UR6, -R60 ;  /* 0x0000000631027c23 */ /* 0x000fe2000801083c */
[----:B------:R-:W-:Y:S01]  /*99d0*/  FFMA.FTZ R188, R46, UR6, -R52 ;  /* 0x000000062ebc7c23 */ /* 0x000fe20008010834 */
[----:B------:R-:W4:Y:S01]  /*99e0*/  MUFU.EX2 R66, R66 ;  /* 0x0000004200427308 */ /* 0x000f220000000800 */
[----:B------:R-:W-:-:S04]  /*99f0*/  FADD.FTZ R62, R62, R55 ;  /* 0x000000373e3e7221 */ /* 0x000fc80000010000 */
[----:B------:R-:W-:-:S03]  /*9a00*/  FADD.FTZ R65, R65, R62 ;  /* 0x0000003e41417221 */ /* 0x000fc60000010000 */
[----:B------:R-:W-:Y:S01]  /*9a10*/  MUFU.EX2 R70, R70 ;  /* 0x0000004600467308 */ /* 0x000fe20000000800 */
[----:B--2---:R-:W-:Y:S01]  /*9a20*/  F2FP.F16.F32.PACK_AB R33, R75, R84 ;  /* 0x000000544b21723e */ /* 0x004fe200000000ff */
[----:B------:R-:W-:Y:S01]  /*9a30*/  FADD.FTZ R48, R84, R61 ;  /* 0x0000003d54307221 */ /* 0x000fe20000010000 */
[----:B------:R-:W-:-:S03]  /*9a40*/  FADD.FTZ R64, R64, R65 ;  /* 0x0000004140407221 */ /* 0x000fc60000010000 */
[----:B------:R-:W-:Y:S01]  /*9a50*/  FADD.FTZ R48, R75, R48 ;  /* 0x000000304b307221 */ /* 0x000fe20000010000 */
[----:B------:R-:W-:Y:S01]  /*9a60*/  FADD.FTZ R67, R67, R64 ;  /* 0x0000004043437221 */ /* 0x000fe20000010000 */
[----:B------:R-:W2:Y:S01]  /*9a70*/  MUFU.EX2 R71, R71 ;  /* 0x0000004700477308 */ /* 0x000ea20000000800 */
[----:B----4-:R-:W-:Y:S01]  /*9a80*/  F2FP.F16.F32.PACK_AB R35, R66, R73 ;  /* 0x000000494223723e */ /* 0x010fe200000000ff */
[----:B------:R-:W-:-:S04]  /*9a90*/  FADD.FTZ R73, R73, R48 ;  /* 0x0000003049497221 */ /* 0x000fc80000010000 */
[----:B------:R-:W-:Y:S02]  /*9aa0*/  FADD.FTZ R66, R66, R73 ;  /* 0x0000004942427221 */ /* 0x000fe40000010000 */
[C---:B-1----:R-:W-:Y:S01]  /*9ab0*/  HMMA.16816.F32 R96, R32.reuse, R16, R96 ;  /* 0x000000102060723c */ /* 0x042fe20000001860 */
        /* <DEDUP_REMOVED lines=8> */
[C---:B---3--:R-:W-:Y:S01]  /*9b40*/  HMMA.16816.F32 R80, R32.reuse, R20, R80 ;  /* 0x000000142050723c */ /* 0x048fe20000001850 */
[----:B------:R-:W3:Y:S05]  /*9b50*/  MUFU.EX2 R74, R74 ;  /* 0x0000004a004a7308 */ /* 0x000eea0000000800 */
[C---:B------:R-:W-:Y:S01]  /*9b60*/  HMMA.16816.F32 R76, R32.reuse, R22, R76 ;  /* 0x00000016204c723c */ /* 0x040fe2000000184c */
[----:B------:R-:W5:Y:S02]  /*9b70*/  LDSM.16.MT88.4 R20, [R164+0x7000] ;  /* 0x00700000a414783b */ /* 0x000f640000004200 */
[----:B------:R-:W-:Y:S08]  /*9b80*/  MUFU.EX2 R72, R72 ;  /* 0x0000004800487308 */ /* 0x000ff00000000800 */
[----:B------:R-:W4:Y:S01]  /*9b90*/  MUFU.EX2 R89, R89 ;  /* 0x0000005900597308 */ /* 0x000f220000000800 */
[C---:B-1----:R-:W-:Y:S07]  /*9ba0*/  HMMA.16816.F32 R24, R32.reuse, R16, R24 ;  /* 0x000000102018723c */ /* 0x042fee0000001818 */
[----:B------:R-:W-:Y:S01]  /*9bb0*/  MUFU.EX2 R103, R103 ;  /* 0x0000006700677308 */ /* 0x000fe20000000800 */
[----:B------:R-:W-:Y:S01]  /*9bc0*/  HMMA.16816.F32 R12, R32, R18, R12 ;  /* 0x00000012200c723c */ /* 0x000fe2000000180c */
[----:B------:R-:W1:Y:S06]  /*9bd0*/  LDSM.16.MT88.4 R16, [R163+0x7000] ;  /* 0x00700000a310783b */ /* 0x000e6c0000004200 */
[----:B------:R-:W1:Y:S01]  /*9be0*/  MUFU.EX2 R88, R88 ;  /* 0x0000005800587308 */ /* 0x000e620000000800 */
[----:B--2---:R-:W-:Y:S01]  /*9bf0*/  F2FP.F16.F32.PACK_AB R32, R71, R70 ;  /* 0x000000464720723e */ /* 0x004fe200000000ff */
[----:B------:R-:W-:Y:S01]  /*9c00*/  FADD.FTZ R70, R70, R67 ;  /* 0x0000004346467221 */ /* 0x000fe20000010000 */
[----:B---3--:R-:W-:-:S02]  /*9c10*/  F2FP.F16.F32.PACK_AB R33, R74, R85 ;  /* 0x000000554a21723e */ /* 0x008fc400000000ff */
[----:B------:R-:W-:-:S03]  /*9c20*/  F2FP.F16.F32.PACK_AB R34, R68, R69 ;  /* 0x000000454422723e */ /* 0x000fc600000000ff */
[----:B------:R-:W-:Y:S01]  /*9c30*/  MUFU.EX2 R90, R90 ;  /* 0x0000005a005a7308 */ /* 0x000fe20000000800 */
[----:B----4-:R-:W-:Y:S01]  /*9c40*/  F2FP.F16.F32.PACK_AB R35, R89, R72 ;  /* 0x000000485923723e */ /* 0x010fe200000000ff */
        /* <DEDUP_REMOVED lines=8> */
[C---:B-----5:R-:W-:Y:S05]  /*9cd0*/  HMMA.16816.F32 R4, R32.reuse, R20, R4 ;  /* 0x000000142004723c */ /* 0x060fea0000001804 */
[----:B------:R-:W3:Y:S01]  /*9ce0*/  MUFU.EX2 R119, R119 ;  /* 0x0000007700777308 */ /* 0x000ee20000000800 */
[C---:B------:R-:W-:Y:S01]  /*9cf0*/  HMMA.16816.F32 R8, R32.reuse, R22, R8 ;  /* 0x000000162008723c */ /* 0x040fe20000001808 */
[----:B------:R-:W4:Y:S05]  /*9d00*/  LDSM.16.MT88.4 R20, [R166+0x7800] ;  /* 0x00780000a614783b */ /* 0x000f2a0000004200 */
[C---:B-1----:R-:W-:Y:S01]  /*9d10*/  HMMA.16816.F32 R80, R32.reuse, R16, R80 ;  /* 0x000000102050723c */ /* 0x042fe20000001850 */
[----:B------:R-:W-:Y:S05]  /*9d20*/  MUFU.EX2 R106, R106 ;  /* 0x0000006a006a7308 */ /* 0x000fea0000000800 */
[C---:B------:R-:W-:Y:S01]  /*9d30*/  HMMA.16816.F32 R76, R32.reuse, R18, R76 ;  /* 0x00000012204c723c */ /* 0x040fe2000000184c */
[----:B------:R-:W1:Y:S02]  /*9d40*/  LDSM.16.MT88.4 R16, [R164+0x7800] ;  /* 0x00780000a410783b */ /* 0x000e640000004200 */
[----:B------:R-:W5:Y:S08]  /*9d50*/  MUFU.EX2 R125, R125 ;  /* 0x0000007d007d7308 */ /* 0x000f700000000800 */
[----:B------:R-:W-:Y:S01]  /*9d60*/  MUFU.EX2 R108, R108 ;  /* 0x0000006c006c7308 */ /* 0x000fe20000000800 */
[C---:B--2---:R-:W-:Y:S07]  /*9d70*/  HMMA.16816.F32 R24, R32.reuse, R28, R24 ;  /* 0x0000001c2018723c */ /* 0x044fee0000001818 */
[----:B------:R-:W2:Y:S01]  /*9d80*/  MUFU.EX2 R127, R127 ;  /* 0x0000007f007f7308 */ /* 0x000ea20000000800 */
[----:B------:R-:W-:Y:S01]  /*9d90*/  HMMA.16816.F32 R12, R32, R30, R12 ;  /* 0x0000001e200c723c */ /* 0x000fe2000000180c */
[----:B------:R-:W2:Y:S06]  /*9da0*/  LDSM.16.MT88.4 R28, [R163+0x7800] ;  /* 0x00780000a31c783b */ /* 0x000eac0000004200 */
        /* <DEDUP_REMOVED lines=30> */
[----:B--2---:R-:W-:-:S07]  /*9f90*/  F2FP.F16.F32.PACK_AB R35, R123, R114 ;  /* 0x000000727b23723e */ /* 0x004fce00000000ff */
[C---:B-1----:R-:W-:Y:S01]  /*9fa0*/  HMMA.16816.F32 R96, R32.reuse, R16, R96 ;  /* 0x000000102060723c */ /* 0x042fe20000001860 */
[----:B------:R-:W1:Y:S05]  /*9fb0*/  MUFU.EX2 R120, R120 ;  /* 0x0000007800787308 */ /* 0x000e6a0000000800 */
[C---:B------:R-:W-:Y:S01]  /*9fc0*/  HMMA.16816.F32 R92, R32.reuse, R18, R92 ;  /* 0x00000012205c723c */ /* 0x040fe2000000185c */
[----:B------:R-:W2:Y:S02]  /*9fd0*/  LDSM.16.MT88.4 R16, [R162+0x8000] ;  /* 0x00800000a210783b */ /* 0x000ea40000004200 */
[----:B------:R-:W-:Y:S03]  /*9fe0*/  MUFU.EX2 R101, R101 ;  /* 0x0000006500657308 */ /* 0x000fe60000000800 */
[C---:B-----5:R-:W-:Y:S05]  /*9ff0*/  HMMA.16816.F32 R4, R32.reuse, R28, R4 ;  /* 0x0000001c2004723c */ /* 0x060fea0000001804 */
[----:B------:R-:W4:Y:S01]  /*a000*/  MUFU.EX2 R122, R122 ;  /* 0x0000007a007a7308 */ /* 0x000f220000000800 */
[C---:B------:R-:W-:Y:S01]  /*a010*/  HMMA.16816.F32 R8, R32.reuse, R30, R8 ;  /* 0x0000001e2008723c */ /* 0x040fe20000001808 */
[----:B------:R-:W5:Y:S05]  /*a020*/  LDSM.16.MT88.4 R28, [R166+0x8800] ;  /* 0x00880000a61c783b */ /* 0x000f6a0000004200 */
        /* <DEDUP_REMOVED lines=9> */
[----:B------:R-:W-:Y:S01]  /*a0c0*/  F2FP.F16.F32.PACK_AB R16, R113, R116 ;  /* 0x000000747110723e */ /* 0x000fe200000000ff */
[----:B------:R-:W2:Y:S01]  /*a0d0*/  LDSM.16.MT88.4 R32, [R163+0x8800] ;  /* 0x00880000a320783b */ /* 0x000ea20000004200 */
[----:B-1----:R-:W-:-:S04]  /*a0e0*/  F2FP.F16.F32.PACK_AB R17, R120, R105 ;  /* 0x000000697811723e */ /* 0x002fc800000000ff */
[----:B------:R-:W-:Y:S01]  /*a0f0*/  MUFU.EX2 R107, R107 ;  /* 0x0000006b006b7308 */ /* 0x000fe20000000800 */
[----:B------:R-:W-:Y:S02]  /*a100*/  F2FP.F16.F32.PACK_AB R18, R118, R111 ;  /* 0x0000006f7612723e */ /* 0x000fe400000000ff */
[----:B----4-:R-:W-:-:S05]  /*a110*/  F2FP.F16.F32.PACK_AB R19, R122, R101 ;  /* 0x000000657a13723e */ /* 0x010fca00000000ff */
[----:B------:R-:W1:Y:S02]  /*a120*/  MUFU.EX2 R126, R126 ;  /* 0x0000007e007e7308 */ /* 0x000e640000000800 */
[C---:B-----5:R-:W-:Y:S06]  /*a130*/  HMMA.16816.F32 R96, R16.reuse, R28, R96 ;  /* 0x0000001c1060723c */ /* 0x060fec0000001860 */
[----:B------:R-:W-:Y:S01]  /*a140*/  MUFU.EX2 R38, R38 ;  /* 0x0000002600267308 */ /* 0x000fe20000000800 */
[C---:B------:R-:W-:Y:S01]  /*a150*/  HMMA.16816.F32 R92, R16.reuse, R30, R92 ;  /* 0x0000001e105c723c */ /* 0x040fe2000000185c */
[----:B------:R-:W4:Y:S05]  /*a160*/  LDSM.16.MT88.4 R28, [R162+0x8800] ;  /* 0x00880000a21c783b */ /* 0x000f2a0000004200 */
[C---:B---3--:R-:W-:Y:S01]  /*a170*/  HMMA.16816.F32 R4, R16.reuse, R20, R4 ;  /* 0x000000141004723c */ /* 0x048fe20000001804 */
[----:B------:R-:W3:Y:S05]  /*a180*/  MUFU.EX2 R39, R39 ;  /* 0x0000002700277308 */ /* 0x000eea0000000800 */
[C---:B------:R-:W-:Y:S01]  /*a190*/  HMMA.16816.F32 R8, R16.reuse, R22, R8 ;  /* 0x000000161008723c */ /* 0x040fe20000001808 */
[----:B------:R-:W5:Y:S02]  /*a1a0*/  LDSM.16.MT88.4 R20, [R166+0x9000] ;  /* 0x00900000a614783b */ /* 0x000f640000004200 */
[----:B------:R-:W-:Y:S03]  /*a1b0*/  MUFU.EX2 R37, R37 ;  /* 0x0000002500257308 */ /* 0x000fe60000000800 */
[C---:B--2---:R-:W-:Y:S05]  /*a1c0*/  HMMA.16816.F32 R80, R16.reuse, R32, R80 ;  /* 0x000000201050723c */ /* 0x044fea0000001850 */
[----:B------:R-:W-:Y:S01]  /*a1d0*/  MUFU.EX2 R0, R58 ;  /* 0x0000003a00007308 */ /* 0x000fe20000000800 */
[C---:B------:R-:W-:Y:S01]  /*a1e0*/  HMMA.16816.F32 R76, R16.reuse, R34, R76 ;  /* 0x00000022104c723c */ /* 0x040fe2000000184c */
[----:B------:R-:W2:Y:S06]  /*a1f0*/  LDSM.16.MT88.4 R32, [R164+0x9000] ;  /* 0x00900000a420783b */ /* 0x000eac0000004200 */
[----:B------:R-:W-:Y:S08]  /*a200*/  MUFU.EX2 R2, R2 ;  /* 0x0000000200027308 */ /* 0x000ff00000000800 */
[----:B------:R-:W5:Y:S01]  /*a210*/  MUFU.EX2 R189, R189 ;  /* 0x000000bd00bd7308 */ /* 0x000f620000000800 */
[C---:B----4-:R-:W-:Y:S06]  /*a220*/  HMMA.16816.F32 R24, R16.reuse, R28, R24 ;  /* 0x0000001c1018723c */ /* 0x050fec0000001818 */
[----:B------:R-:W-:Y:S01]  /*a230*/  HMMA.16816.F32 R12, R16, R30, R12 ;  /* 0x0000001e100c723c */ /* 0x000fe2000000180c */
[----:B------:R-:W4:Y:S01]  /*a240*/  LDSM.16.MT88.4 R16, [R163+0x9000] ;  /* 0x00900000a310783b */ /* 0x000f220000004200 */
[----:B------:R-:W-:Y:S01]  /*a250*/  F2FP.F16.F32.PACK_AB R28, R124, R63 ;  /* 0x0000003f7c1c723e */ /* 0x000fe200000000ff */
[----:B------:R-:W-:Y:S01]  /*a260*/  MUFU.EX2 R3, R3 ;  /* 0x0000000300037308 */ /* 0x000fe20000000800 */
[----:B-1----:R-:W-:-:S03]  /*a270*/  F2FP.F16.F32.PACK_AB R29, R126, R107 ;  /* 0x0000006b7e1d723e */ /* 0x002fc600000000ff */
[----:B------:R-:W-:Y:S02]  /*a280*/  F2FP.F16.F32.PACK_AB R30, R45, R44 ;  /* 0x0000002c2d1e723e */ /* 0x000fe400000000ff */
[----:B---3--:R-:W-:Y:S02]  /*a290*/  F2FP.F16.F32.PACK_AB R31, R39, R38 ;  /* 0x00000026271f723e */ /* 0x008fe400000000ff */
[----:B------:R-:W-:Y:S01]  /*a2a0*/  MUFU.EX2 R188, R188 ;  /* 0x000000bc00bc7308 */ /* 0x000fe20000000800 */
[----:B-----5:R-:W-:-:S04]  /*a2b0*/  F2FP.F16.F32.PACK_AB R70, R189, R2 ;  /* 0x00000002bd46723e */ /* 0x020fc800000000ff */
[C---:B------:R-:W-:Y:S06]  /*a2c0*/  HMMA.16816.F32 R96, R28.reuse, R20, R96 ;  /* 0x000000141c60723c */ /* 0x040fec0000001860 */
[C---:B------:R-:W-:Y:S01]  /*a2d0*/  HMMA.16816.F32 R92, R28.reuse, R22, R92 ;  /* 0x000000161c5c723c */ /* 0x040fe2000000185c */
[----:B------:R-:W1:Y:S05]  /*a2e0*/  LDSM.16.MT88.4 R20, [R166+0x9800] ;  /* 0x00980000a614783b */ /* 0x000e6a0000004200 */
[C---:B--2---:R-:W-:Y:S01]  /*a2f0*/  HMMA.16816.F32 R4, R28.reuse, R32, R4 ;  /* 0x000000201c04723c */ /* 0x044fe20000001804 */
[----:B------:R-:W2:Y:S05]  /*a300*/  MUFU.EX2 R32, R36 ;  /* 0x0000002400207308 */ /* 0x000eaa0000000800 */
[----:B------:R-:W-:Y:S01]  /*a310*/  HMMA.16816.F32 R8, R28, R34, R8 ;  /* 0x000000221c08723c */ /* 0x000fe20000001808 */
[----:B------:R-:W-:-:S05]  /*a320*/  FFMA.FTZ R33, R47, UR6, -R52 ;  /* 0x000000062f217c23 */ /* 0x000fca0008010834 */
[C---:B------:R-:W-:Y:S01]  /*a330*/  HMMA.16816.F32 R24, R28.reuse, R40, R24 ;  /* 0x000000281c18723c */ /* 0x040fe20000001818 */
[----:B------:R-:W3:Y:S05]  /*a340*/  MUFU.EX2 R33, R33 ;  /* 0x0000002100217308 */ /* 0x000eea0000000800 */
[----:B----4-:R-:W-:Y:S01]  /*a350*/  HMMA.16816.F32 R80, R28, R16, R80 ;  /* 0x000000101c50723c */ /* 0x010fe20000001850 */
[----:B--2---:R-:W-:-:S05]  /*a360*/  F2FP.F16.F32.PACK_AB R69, R3, R32 ;  /* 0x000000200345723e */ /* 0x004fca00000000ff */
[C---:B------:R-:W-:Y:S01]  /*a370*/  HMMA.16816.F32 R76, R28.reuse, R18, R76 ;  /* 0x000000121c4c723c */ /* 0x040fe2000000184c */
[----:B------:R-:W-:Y:S02]  /*a380*/  FADD.FTZ R17, R85, R66 ;  /* 0x0000004255117221 */ /* 0x000fe40000010000 */
[----:B------:R-:W2:Y:S02]  /*a390*/  LDSM.16.MT88.4 R84, [R164+0x9800] ;  /* 0x00980000a454783b */ /* 0x000ea40000004200 */
[----:B------:R-:W-:Y:S01]  /*a3a0*/  FADD.FTZ R17, R74, R17 ;  /* 0x000000114a117221 */ /* 0x000fe20000010000 */
[----:B------:R-:W-:Y:S01]  /*a3b0*/  HMMA.16816.F32 R12, R28, R42, R12 ;  /* 0x0000002a1c0c723c */ /* 0x000fe2000000180c */
[----:B---3--:R-:W-:Y:S02]  /*a3c0*/  F2FP.F16.F32.PACK_AB R71, R188, R33 ;  /* 0x00000021bc47723e */ /* 0x008fe400000000ff */
[----:B------:R-:W-:Y:S02]  /*a3d0*/  FADD.FTZ R72, R72, R17 ;  /* 0x0000001148487221 */ /* 0x000fe40000010000 */
[----:B------:R-:W3:Y:S02]  /*a3e0*/  LDSM.16.MT88.4 R16, [R163+0x9800] ;  /* 0x00980000a310783b */ /* 0x000ee40000004200 */
[----:B------:R-:W-:Y:S01]  /*a3f0*/  FADD.FTZ R89, R89, R72 ;  /* 0x0000004859597221 */ /* 0x000fe20000010000 */
[----:B------:R-:W-:Y:S01]  /*a400*/  FADD.FTZ R29, R103, R68 ;  /* 0x00000044671d7221 */ /* 0x000fe20000010000 */
[----:B------:R-:W-:-:S02]  /*a410*/  F2FP.F16.F32.PACK_AB R68, R0, R37 ;  /* 0x000000250044723e */ /* 0x000fc400000000ff */
        /* <DEDUP_REMOVED lines=9> */
[----:B------:R-:W-:Y:S01]  /*a4b0*/  HMMA.16816.F32 R92, R68, R22, R92 ;  /* 0x00000016445c723c */ /* 0x000fe2000000185c */
[----:B------:R-:W1:Y:S01]  /*a4c0*/  LDSM.16.MT88.4 R20, [R162+0x9800] ;  /* 0x00980000a214783b */ /* 0x000e620000004200 */
[----:B------:R-:W-:Y:S01]  /*a4d0*/  FADD.FTZ R112, R112, R125 ;  /* 0x0000007d70707221 */ /* 0x000fe20000010000 */
[----:B------:R-:W-:-:S03]  /*a4e0*/  FADD.FTZ R127, R127, R108 ;  /* 0x0000006c7f7f7221 */ /* 0x000fc60000010000 */
[----:B------:R-:W-:Y:S01]  /*a4f0*/  FADD.FTZ R121, R121, R112 ;  /* 0x0000007079797221 */ /* 0x000fe20000010000 */
[----:B------:R-:W-:-:S04]  /*a500*/  FADD.FTZ R110, R110, R127 ;  /* 0x0000007f6e6e7221 */ /* 0x000fc80000010000 */
[----:B------:R-:W-:Y:S01]  /*a510*/  FADD.FTZ R131, R131, R110 ;  /* 0x0000006e83837221 */ /* 0x000fe20000010000 */
[----:B--2---:R-:W-:Y:S03]  /*a520*/  HMMA.16816.F32 R88, R68, R84, R4 ;  /* 0x000000544458723c */ /* 0x004fe60000001804 */
[----:B------:R-:W-:-:S03]  /*a530*/  FADD.FTZ R116, R116, R131 ;  /* 0x0000008374747221 */ /* 0x000fc60000010000 */
[----:B------:R-:W-:Y:S01]  /*a540*/  HMMA.16816.F32 R84, R68, R86, R8 ;  /* 0x000000564454723c */ /* 0x000fe20000001808 */
[----:B------:R-:W-:-:S04]  /*a550*/  FADD.FTZ R4, R114, R121 ;  /* 0x0000007972047221 */ /* 0x000fc80000010000 */
[----:B------:R-:W-:Y:S01]  /*a560*/  FADD.FTZ R4, R123, R4 ;  /* 0x000000047b047221 */ /* 0x000fe20000010000 */
[C---:B---3--:R-:W-:Y:S03]  /*a570*/  HMMA.16816.F32 R80, R68.reuse, R16, R80 ;  /* 0x000000104450723c */ /* 0x048fe60000001850 */
[----:B------:R-:W-:Y:S01]  /*a580*/  FADD.FTZ R105, R105, R4 ;  /* 0x0000000469697221 */ /* 0x000fe20000010000 */
[----:B------:R-:W-:Y:S02]  /*a590*/  FADD.FTZ R4, R113, R116 ;  /* 0x0000007471047221 */ /* 0x000fe40000010000 */
[----:B------:R-:W-:Y:S01]  /*a5a0*/  HMMA.16816.F32 R76, R68, R18, R76 ;  /* 0x00000012444c723c */ /* 0x000fe2000000184c */
        /* <DEDUP_REMOVED lines=23> */
[----:B------:R-:W-:Y:S02]  /*a720*/  MOV R2, R59 ;  /* 0x0000003b00027202 */ /* 0x000fe40000000f00 */
[----:B------:R-:W-:-:S07]  /*a730*/  FADD.FTZ R188, R188, R33 ;  /* 0x00000021bcbc7221 */ /* 0x000fce0000010000 */
.L_x_6337:
        /* <DEDUP_REMOVED lines=13> */
[----:B------:R-:W-:Y:S01]  /*a810*/  ULDC UR10, c[0x0][0x39c] ;  /* 0x0000e700000a7ab9 */ /* 0x000fe20000000800 */
[----:B------:R-:W-:-:S10]  /*a820*/  ULDC UR4, c[0x0][0x2ec] ;  /* 0x0000bb0000047ab9 */ /* 0x000fd40000000800 */
.L_x_6347:
[----:B------:R-:W-:Y:S04]  /*a830*/  DEPBAR.LE SB0, 0x0 ;  /* 0x000080000000791a */ /* 0x000fe80000000000 */
[----:B------:R-:W-:Y:S01]  /*a840*/  BAR.SYNC.DEFER_BLOCKING 0x0 ;  /* 0x0000000000007b1d */ /* 0x000fe20000010000 */
[----:B------:R-:W-:Y:S02]  /*a850*/  MOV R10, R187 ;  /* 0x000000bb000a7202 */ /* 0x000fe40000000f00 */
[----:B------:R-:W-:Y:S03]  /*a860*/  MOV R0, R186 ;  /* 0x000000ba00007202 */ /* 0x000fe60000000f00 */
[----:B------:R-:W-:Y:S05]  /*a870*/  @!P0 BRA `(.L_x_6344) ;  /* 0x0000000000f48947 */ /* 0x000fea0003800000 */
[----:B------:R-:W1:Y:S01]  /*a880*/  LDC R0, c[0x0][0x380] ;  /* 0x0000e000ff007b82 */ /* 0x000e620000000800 */
[----:B------:R-:W-:Y:S04]  /*a890*/  SHF.L.U32 R11, R177, 0x7, RZ ;  /* 0x00000007b10b7819 */ /* 0x000fe800000006ff */
[----:B------:R-:W-:Y:S02]  /*a8a0*/  IABS R6, R11 ;  /* 0x0000000b00067213 */ /* 0x000fe40000000000 */
[-C--:B-1----:R-:W-:Y:S04]  /*a8b0*/  IABS R2, R0.reuse ;  /* 0x0000000000027213 */ /* 0x082fe80000000000 */
[----:B------:R-:W1:Y:S10]  /*a8c0*/  I2F.RP R7, R2 ;  /* 0x0000000200077306 */ /* 0x000e740000209400 */
[----:B-1----:R-:W1:Y:S02]  /*a8d0*/  MUFU.RCP R3, R7 ;  /* 0x0000000700037308 */ /* 0x002e640000001000 */
[----:B-1----:R-:W-:Y:S02]  /*a8e0*/  VIADD R8, R3, 0xffffffe ;  /* 0x0ffffffe03087836 */ /* 0x002fe40000000000 */
[C---:B------:R-:W-:Y:S01]  /*a8f0*/  VIADD R3, R11.reuse, 0xffffff80 ;  /* 0xffffff800b037836 */ /* 0x040fe20000000000 */
[-C--:B------:R-:W-:Y:S05]  /*a900*/  LOP3.LUT R11, R11, R0.reuse, RZ, 0x3c, !PT ;  /* 0x000000000b0b7212 */ /* 0x080fea00078e3cff */
[----:B------:R-:W1:Y:S01]  /*a910*/  F2I.FTZ.U32.TRUNC.NTZ R9, R8 ;  /* 0x0000000800097305 */ /* 0x000e62000021f000 */
[----:B------:R-:W-:Y:S02]  /*a920*/  IABS R4, R3 ;  /* 0x0000000300047213 */ /* 0x000fe40000000000 */
[----:B------:R-:W-:Y:S02]  /*a930*/  LOP3.LUT R3, R3, R0, RZ, 0x3c, !PT ;  /* 0x0000000003037212 */ /* 0x000fe400078e3cff */
[----:B------:R-:W-:Y:S02]  /*a940*/  ISETP.GE.AND P3, PT, R11, RZ, PT ;  /* 0x000000ff0b00720c */ /* 0x000fe40003f66270 */
        /* <DEDUP_REMOVED lines=48> */
.L_x_6344:
        /* <DEDUP_REMOVED lines=24> */
[----:B------:R-:W-:Y:S01]  /*add0*/  ISETP.GE.AND P1, PT, R177, 0x2, PT ;  /* 0x00000002b100780c */ /* 0x000fe20003f26270 */
[----:B------:R-:W-:Y:S08]  /*ade0*/  LDGSTS.E.BYPASS.LTC128B.128 [R179+0x8800], desc[UR14][R2.64] ;  /* 0x0880000002b37fae */ /* 0x000ff0000b901d4e */
[----:B------:R-:W-:Y:S08]  /*adf0*/  LDGSTS.E.BYPASS.LTC128B.128 [R179+0x9000], desc[UR14][R198.64] ;  /* 0x09000000c6b37fae */ /* 0x000ff0000b901d4e */
[----:B------:R1:W-:Y:S08]  /*ae00*/  LDGSTS.E.BYPASS.LTC128B.128 [R179+0x9800], desc[UR14][R200.64] ;  /* 0x09800000c8b37fae */ /* 0x0003f0000b901d4e */
[----:B------:R-:W-:Y:S08]  /*ae10*/  LDSM.16.M88.4 R104, [R172] ;  /* 0x00000000ac68783b */ /* 0x000ff00000000200 */
[----:B------:R-:W2:Y:S08]  /*ae20*/  LDSM.16.M88.4 R108, [R171+0x2000] ;  /* 0x00200000ab6c783b */ /* 0x000eb00000000200 */
        /* <DEDUP_REMOVED lines=9> */
[----:B------:R-:W1:Y:S08]  /*aec0*/  LDSM.16.M88.4 R144, [R165+0x2000] ;  /* 0x00200000a590783b */ /* 0x000e700000000200 */
        /* <DEDUP_REMOVED lines=225> */
[----:B------:R-:W-:Y:S06]  /*bce0*/  @!P0 BRA `(.L_x_6346) ;  /* 0x0000000000f88947 */ /* 0x000fec0003800000 */
[----:B-1----:R-:W1:Y:S01]  /*bcf0*/  LDC R0, c[0x0][0x380] ;  /* 0x0000e000ff007b82 */ /* 0x002e620000000800 */
        /* <DEDUP_REMOVED lines=61> */
.L_x_6346:
        /* <DEDUP_REMOVED lines=28> */
.L_x_6345:
        /* <DEDUP_REMOVED lines=181> */
[----:B------:R-:W-:Y:S01]  /*cde0*/  ISETP.GT.AND P1, PT, R177, 0x1, PT ;  /* 0x00000001b100780c */ /* 0x000fe20003f24270 */
        /* <DEDUP_REMOVED lines=260> */
.L_x_6343:
        /* <DEDUP_REMOVED lines=138> */
.L_x_6348:
        /* <DEDUP_REMOVED lines=10> */
.L_x_6349:
[----:B------:R-:W1:Y:S01]  /*e770*/  S2R R5, SR_CTAID.Y ;  /* 0x0000000000057919 */ /* 0x000e620000002600 */
[----:B------:R-:W1:Y:S08]  /*e780*/  S2UR UR6, SR_CTAID.Z ;  /* 0x00000000000679c3 */ /* 0x000e700000002700 */
[----:B------:R-:W1:Y:S08]  /*e790*/  LDC R0, c[0x0][0x270] ;  /* 0x00009c00ff007b82 */ /* 0x000e700000000800 */
[----:B------:R-:W3:Y:S01]  /*e7a0*/  LDC R13, c[0x0][0x2c4] ;  /* 0x0000b100ff0d7b82 */ /* 0x000ee20000000800 */
[----:B-1----:R-:W-:-:S04]  /*e7b0*/  IMAD R0, R5, R0, UR6 ;  /* 0x0000000605007e24 */ /* 0x002fc8000f8e0200 */
[----:B---3--:R-:W-:-:S07]  /*e7c0*/  IMAD R13, R0, R13, RZ ;  /* 0x0000000d000d7224 */ /* 0x008fce00078e02ff */
.L_x_6350:
        /* <DEDUP_REMOVED lines=25> */
.L_x_6352:
[----:B------:R-:W-:Y:S05]  /*e960*/  BSYNC B0 ;  /* 0x0000000000007941 */ /* 0x000fea0003800000 */
.L_x_6351:
        /* <DEDUP_REMOVED lines=40> */
.L_x_6354:
[----:B------:R-:W-:Y:S05]  /*ebf0*/  BSYNC B0 ;  /* 0x0000000000007941 */ /* 0x000fea0003800000 */
.L_x_6353:
        /* <DEDUP_REMOVED lines=15> */
.L_x_6356:
[----:B------:R-:W-:Y:S05]  /*ecf0*/  BSYNC B0 ;  /* 0x0000000000007941 */ /* 0x000fea0003800000 */
.L_x_6355:
        /* <DEDUP_REMOVED lines=15> */
.L_x_6358:
[----:B------:R-:W-:Y:S05]  /*edf0*/  BSYNC B0 ;  /* 0x0000000000007941 */ /* 0x000fea0003800000 */
.L_x_6357:
        /* <DEDUP_REMOVED lines=13> */
.L_x_6359:
        /* <DEDUP_REMOVED lines=11> */
.L_x_7937:


//--------------------- .text._ZN5flash24flash_fwd_splitkv_kernelI23Flash_fwd_kernel_traitsILi64ELi64ELi128ELi4ELb0ELb0EN7cutlass6half_tE19Flash_kernel_traitsILi64ELi64ELi128ELi4ES3_EELb1ELb0ELb1ELb0ELb0ELb0ELb0ELb0EEEvNS_16Flash_fwd_paramsE --------------------------
	.section	.text._ZN5flash24flash_fwd_splitkv_kernelI23Flash_fwd_kernel_traitsILi64ELi64ELi128ELi4ELb0ELb0EN7cutlass6half_tE19Flash_kernel_traitsILi64ELi64ELi128ELi4ES3_EELb1ELb0ELb1ELb0ELb0ELb0ELb0ELb0EEEvNS_16Flash_fwd_paramsE,"ax",@progbits
	.align	128
        .global         _ZN5flash24flash_fwd_splitkv_kernelI23Flash_fwd_kernel_traitsILi64ELi64ELi128ELi4ELb0ELb0EN7cutlass6half_tE19Flash_kernel_traitsILi64ELi64ELi128ELi4ES3_EELb1ELb0ELb1ELb0ELb0ELb0ELb0ELb0EEEvNS_16Flash_fwd_paramsE
        .type           _ZN5flash24flash_fwd_splitkv_kernelI23Flash_fwd_kernel_traitsILi64ELi64ELi128ELi4ELb0ELb0EN7cutlass6half_tE19Flash_kernel_traitsILi64ELi64ELi128ELi4ES3_EELb1ELb0ELb1ELb0ELb0ELb0ELb0ELb0EEEvNS_16Flash_fwd_paramsE,@function
        .size           _ZN5flash24flash_fwd_splitkv_kernelI23Flash_fwd_kernel_traitsILi64ELi64ELi128ELi4ELb0ELb0EN7cutlass6half_tE19Flash_kernel_traitsILi64ELi64ELi128ELi4ES3_EELb1ELb0ELb1ELb0ELb0ELb0ELb0ELb0EEEvNS_16Flash_fwd_paramsE,(.L_x_7938 - _ZN5flash24flash_fwd_splitkv_kernelI23Flash_fwd_kernel_traitsILi64ELi64ELi128ELi4ELb0ELb0EN7cutlass6half_tE19Flash_kernel_traitsILi64ELi64ELi128ELi4ES3_EELb1ELb0ELb1ELb0ELb0ELb0ELb0ELb0EEEvNS_16Flash_fwd_paramsE)
        .other          _ZN5flash24flash_fwd_splitkv_kernelI23Flash_fwd_kernel_traitsILi64ELi64ELi128ELi4ELb0ELb0EN7cutlass6half_tE19Flash_kernel_traitsILi64ELi64ELi128ELi4ES3_EELb1ELb0ELb1ELb0ELb0ELb0ELb0ELb0EEEvNS_16Flash_fwd_paramsE,@"STO_CUDA_ENTRY STV_DEFAULT"
_ZN5flash24flash_fwd_splitkv_kernelI23Flash_fwd_kernel_traitsILi64ELi64ELi128ELi4ELb0ELb0EN7cutlass6half_tE19Flash_kernel_traitsILi64ELi64ELi128ELi4ES3_EELb1ELb0ELb1ELb0ELb0ELb0ELb0ELb0EEEvNS_16Flash_fwd_paramsE:
.text._ZN5flash24flash_fwd_splitkv_kernelI23Flash_fwd_kernel_traitsILi64ELi64ELi128ELi4ELb0ELb0EN7cutlass6half_tE19Flash_kernel_traitsILi64ELi64ELi128ELi4ES3_EELb1ELb0ELb1ELb0ELb0ELb0ELb0ELb0EEEvNS_16Flash_fwd_paramsE:
        /* <DEDUP_REMOVED lines=38> */
.L_x_6360:
[----:B------:R-:W1:Y:S02]  /*0260*/  LDC R5, c[0x0][0x2c8] ;  /* 0x0000b200ff057b82 */ /* 0x000e640000000800 */
.L_x_6361:
        /* <DEDUP_REMOVED lines=39> */
[----:B------:R-:W-:Y:S01]  /*04e0*/  ULDC UR6, c[0x0][0x270] ;  /* 0x00009c0000067ab9 */ /* 0x000fe20000000800 */
[----:B------:R-:W-:Y:S01]  /*04f0*/  BSSY B0, `(.L_x_6363) ;  /* 0x0000035000007945 */ /* 0x000fe20003800000 */
[----:B------:R-:W-:-:S04]  /*0500*/  LEA.HI R6, R7, R124, RZ, 0x3 ;  /* 0x0000007c07067211 */ /* 0x000fc800078f18ff */
[----:B------:R-:W-:Y:S02]  /*0510*/  LOP3.LUT R7, R6, 0xfffffff8, RZ, 0xc0, !PT ;  /* 0xfffffff806077812 */ /* 0x000fe400078ec0ff */
[----:B------:R-:W-:Y:S01]  /*0520*/  SHF.R.S32.HI R6, RZ, 0x3, R6 ;  /* 0x00000003ff067819 */ /* 0x000fe20000011406 */
[----:B------:R-:W2:Y:S01]  /*0530*/  @!P0 LDC.64 R2, c[0x0][0x290] ;  /* 0x0000a400ff028b82 */ /* 0x000ea20000000a00 */
[----:B------:R-:W-:Y:S01]  /*0540*/  @!P0 SHF.R.S32.HI R11, RZ, 0x1f, R14 ;  /* 0x0000001fff0b8819 */ /* 0x000fe2000001140e */
[----:B------:R-:W-:Y:S01]  /*0550*/  IMAD.IADD R7, R124, 0x1, -R7 ;  /* 0x000000017c077824 */ /* 0x000fe200078e0a07 */
[----:B------:R-:W-:-:S03]  /*0560*/  IADD3 R10, R6, 0x10, RZ ;  /* 0x00000010060a7810 */ /* 0x000fc60007ffe0ff */
[C---:B------:R-:W-:Y:S01]  /*0570*/  IMAD.SHL.U32 R12, R7.reuse, 0x8, RZ ;  /* 0x00000008070c7824 */ /* 0x040fe200078e00ff */
[----:B------:R-:W-:-:S04]  /*0580*/  ISETP.NE.AND P4, PT, R7, RZ, PT ;  /* 0x000000ff0700720c */ /* 0x000fc80003f85270 */
[--C-:B------:R-:W-:Y:S01]  /*0590*/  SHF.R.S32.HI R13, RZ, 0x1f, R12.reuse ;  /* 0x0000001fff0d7819 */ /* 0x100fe2000001140c */
[CC--:B-1----:R-:W-:Y:S01]  /*05a0*/  @P0 IMAD.WIDE.U32 R8, R167.reuse, R4.reuse, RZ ;  /* 0x00000004a7080225 */ /* 0x0c2fe200078e00ff */
[----:B------:R-:W-:Y:S01]  /*05b0*/  ISETP.GE.AND P5, PT, R12, UR4, PT ;  /* 0x000000040c007c0c */ /* 0x000fe2000bfa6270 */
[----:B------:R-:W-:Y:S02]  /*05c0*/  ULDC.64 UR4, c[0x0][0x2a0] ;  /* 0x0000a80000047ab9 */ /* 0x000fe40000000a00 */
[----:B------:R-:W-:Y:S01]  /*05d0*/  @P0 IMAD R167, R167, R5, R9 ;  /* 0x00000005a7a70224 */ /* 0x000fe200078e0209 */
[----:B------:R-:W-:Y:S01]  /*05e0*/  SHF.R.S32.HI R9, RZ, 0x1f, R125 ;  /* 0x0000001fff097819 */ /* 0x000fe2000001147d */
[----:B------:R-:W-:-:S04]  /*05f0*/  IMAD.WIDE.U32 R12, R125, R4, R12 ;  /* 0x000000047d0c7225 */ /* 0x000fc800078e000c */
[-C--:B--2---:R-:W-:Y:S02]  /*0600*/  @!P0 IMAD R0, R11, R2.reuse, RZ ;  /* 0x000000020b008224 */ /* 0x084fe400078e02ff */
[----:B------:R-:W-:Y:S01]  /*0610*/  @!P0 IMAD.WIDE.U32 R16, R14, R2, RZ ;  /* 0x000000020e108225 */ /* 0x000fe200078e00ff */
[----:B------:R-:W-:-:S03]  /*0620*/  IADD3 R2, R6, 0x20, RZ ;  /* 0x0000002006027810 */ /* 0x000fc60007ffe0ff */
[----:B------:R-:W-:Y:S02]  /*0630*/  @!P0 IMAD R0, R14, R3, R0 ;  /* 0x000000030e008224 */ /* 0x000fe400078e0200 */
[----:B------:R-:W-:Y:S02]  /*0640*/  IMAD.IADD R3, R166, 0x1, -R125 ;  /* 0x00000001a6037824 */ /* 0x000fe400078e0a7d */
[----:B------:R-:W-:Y:S02]  /*0650*/  @!P0 IMAD.IADD R167, R17, 0x1, R0 ;  /* 0x0000000111a78824 */ /* 0x000fe400078e0200 */
[----:B------:R-:W-:Y:S01]  /*0660*/  @!P0 IMAD.MOV.U32 R8, RZ, RZ, R16 ;  /* 0x000000ffff088224 */ /* 0x000fe200078e0010 */
[CC--:B------:R-:W-:Y:S01]  /*0670*/  ISETP.GE.AND P2, PT, R10.reuse, R3.reuse, PT ;  /* 0x000000030a00720c */ /* 0x0c0fe20003f46270 */
[----:B------:R-:W-:Y:S01]  /*0680*/  IMAD R0, R9, R4, RZ ;  /* 0x0000000409007224 */ /* 0x000fe200078e02ff */
[----:B------:R-:W-:Y:S01]  /*0690*/  ISETP.GE.OR P3, PT, R10, R3, P5 ;  /* 0x000000030a00720c */ /* 0x000fe20002f66670 */
[----:B------:R-:W-:Y:S01]  /*06a0*/  IMAD R14, R14, UR6, R18 ;  /* 0x000000060e0e7c24 */ /* 0x000fe2000f8e0212 */
[----:B------:R-:W-:Y:S01]  /*06b0*/  IADD3 R10, P0, R8, R12, RZ ;  /* 0x0000000c080a7210 */ /* 0x000fe20007f1e0ff */
[----:B------:R-:W-:Y:S01]  /*06c0*/  IMAD R0, R125, R5, R0 ;  /* 0x000000057d007224 */ /* 0x000fe200078e0200 */
[----:B------:R-:W-:-:S02]  /*06d0*/  SHF.R.S32.HI R9, RZ, 0x1f, R18 ;  /* 0x0000001fff097819 */ /* 0x000fc40000011412 */
[----:B------:R-:W-:Y:S02]  /*06e0*/  ISETP.GE.AND P1, PT, R2, R3, PT ;  /* 0x000000030200720c */ /* 0x000fe40003f26270 */
[----:B------:R-:W-:Y:S01]  /*06f0*/  IADD3.X R11, R167, R13, R0, P0, !PT ;  /* 0x0000000da70b7210 */ /* 0x000fe200007fe400 */
[----:B------:R-:W-:Y:S01]  /*0700*/  IMAD R9, R9, UR4, RZ ;  /* 0x0000000409097c24 */ /* 0x000fe2000f8e02ff */
[CC--:B------:R-:W-:Y:S01]  /*0710*/  ISETP.GE.OR P0, PT, R6.reuse, R3.reuse, P5 ;  /* 0x000000030600720c */ /* 0x0c0fe20002f06670 */
[----:B------:R-:W-:Y:S01]  /*0720*/  VIADD R0, R6, 0x30 ;  /* 0x0000003006007836 */ /* 0x000fe20000000000 */
[----:B------:R-:W-:Y:S01]  /*0730*/  ISETP.GE.OR P6, PT, R2, R3, P5 ;  /* 0x000000030200720c */ /* 0x000fe20002fc6670 */
[C---:B------:R-:W-:Y:S01]  /*0740*/  IMAD.WIDE.U32 R10, R18.reuse, UR4, R10 ;  /* 0x00000004120a7c25 */ /* 0x040fe2000f8e000a */
[----:B------:R-:W-:Y:S01]  /*0750*/  ULDC UR4, c[0x0][0x2c4] ;  /* 0x0000b10000047ab9 */ /* 0x000fe20000000800 */
[----:B------:R-:W-:Y:S02]  /*0760*/  SHF.R.S32.HI R13, RZ, 0x1f, R6 ;  /* 0x0000001fff0d7819 */ /* 0x000fe40000011406 */
[----:B------:R-:W-:-:S02]  /*0770*/  IMAD R9, R18, UR5, R9 ;  /* 0x0000000512097c24 */ /* 0x000fc4000f8e0209 */
[----:B------:R-:W-:-:S03]  /*0780*/  IMAD R14, R14, UR4, R125 ;  /* 0x000000040e0e7c24 */ /* 0x000fc6000f8e027d */
[----:B------:R-:W-:Y:S01]  /*0790*/  IADD3 R9, R11, R9, RZ ;  /* 0x000000090b097210 */ /* 0x000fe20007ffe0ff */
[----:B------:R-:W-:Y:S06]  /*07a0*/  @P0 BRA `(.L_x_6364) ;  /* 0x0000000000240947 */ /* 0x000fec0003800000 */
        /* <DEDUP_REMOVED lines=9> */
.L_x_6364:
[----:B------:R-:W-:Y:S05]  /*0840*/  BSYNC B0 ;  /* 0x0000000000007941 */ /* 0x000fea0003800000 */
.L_x_6363:
[----:B------:R-:W-:Y:S01]  /*0850*/  BSSY B0, `(.L_x_6365) ;  /* 0x0000011000007945 */ /* 0x000fe20003800000 */
[-C--:B------:R-:W-:Y:S02]  /*0860*/  ISETP.GE.AND P0, PT, R0, R3.reuse, PT ;  /* 0x000000030000720c */ /* 0x080fe40003f06270 */
[-C--:B------:R-:W-:Y:S02]  /*0870*/  ISETP.GE.OR P4, PT, R6, R3.reuse, P4 ;  /* 0x000000030600720c */ /* 0x080fe40002786670 */
[----:B------:R-:W-:Y:S01]  /*0880*/  ISETP.GE.OR P5, PT, R0, R3, P5 ;  /* 0x000000030000720c */ /* 0x000fe20002fa6670 */
[----:B------:R-:W-:-:S12]  /*0890*/  @P3 BRA `(.L_x_6366) ;  /* 0x0000000000303947 */ /* 0x000fd80003800000 */
        /* <DEDUP_REMOVED lines=12> */
.L_x_6366:
[----:B------:R-:W-:Y:S05]  /*0960*/  BSYNC B0 ;  /* 0x0000000000007941 */ /* 0x000fea0003800000 */
.L_x_6365:
[----:B------:R-:W-:Y:S01]  /*0970*/  BSSY B0, `(.L_x_6367) ;  /* 0x0000011000007945 */ /* 0x000fe20003800000 */
[----:B--2---:R-:W-:Y:S02]  /*0980*/  IADD3 R2, P3, R14, R6, RZ ;  /* 0x000000060e027210 */ /* 0x004fe40007f7e0ff */
[C---:B------:R-:W-:Y:S02]  /*0990*/  ISETP.NE.OR P2, PT, R7.reuse, RZ, P2 ;  /* 0x000000ff0700720c */ /* 0x040fe40001745670 */
[----:B------:R-:W-:Y:S01]  /*09a0*/  ISETP.NE.OR P1, PT, R7, RZ, P1 ;  /* 0x000000ff0700720c */ /* 0x000fe20000f25670 */
        /* <DEDUP_REMOVED lines=13> */
.L_x_6368:
[----:B------:R-:W-:Y:S05]  /*0a80*/  BSYNC B0 ;  /* 0x0000000000007941 */ /* 0x000fea0003800000 */
.L_x_6367:
        /* <DEDUP_REMOVED lines=13> */
.L_x_6370:
[----:B------:R-:W-:Y:S05]  /*0b60*/  BSYNC B0 ;  /* 0x0000000000007941 */ /* 0x000fea0003800000 */
.L_x_6369:
        /* <DEDUP_REMOVED lines=15> */
.L_x_6362:
        /* <DEDUP_REMOVED lines=24> */
.L_x_6371:
        /* <DEDUP_REMOVED lines=13> */
[----:B------:R-:W-:Y:S01]  /*0eb0*/  IMAD R0, R3, R2, RZ ;  /* 0x0000000203007224 */ /* 0x000fe200078e02ff */
[----:B------:R-:W-:-:S03]  /*0ec0*/  IABS R3, R15 ;  /* 0x0000000f00037213 */ /* 0x000fc60000000000 */
        /* <DEDUP_REMOVED lines=29> */
[----:B------:R-:W-:Y:S02]  /*10a0*/  IMAD R3, R2, R3, R4 ;  /* 0x0000000302037224 */ /* 0x000fe400078e0204 */
[----:B------:R-:W-:-:S03]  /*10b0*/  IMAD.MOV R4, RZ, RZ, -R11 ;  /* 0x000000ffff047224 */ /* 0x000fc600078e0a0b */
[----:B------:R-:W-:Y:S01]  /*10c0*/  ISETP.GT.U32.AND P1, PT, R2, R3, PT ;  /* 0x000000030200720c */ /* 0x000fe20003f24070 */
[----:B------:R-:W-:-:S05]  /*10d0*/  IMAD R15, R6, R4, R15 ;  /* 0x00000004060f7224 */ /* 0x000fca00078e020f */
[----:B------:R-:W-:-:S07]  /*10e0*/  SHF.R.S32.HI R21, RZ, 0x1f, R15 ;  /* 0x0000001fff157819 */ /* 0x000fce000001140f */
        /* <DEDUP_REMOVED lines=10> */
[----:B---3--:R-:W-:Y:S02]  /*1190*/  SHF.R.S32.HI R17, RZ, 0x1f, R24 ;  /* 0x0000001fff117819 */ /* 0x008fe40000011418 */
        /* <DEDUP_REMOVED lines=21> */
.L_x_6372:
        /* <DEDUP_REMOVED lines=9> */
[----:B-1----:R-:W-:Y:S01]  /*1380*/  VIADD R4, R4, 0xffffffe ;  /* 0x0ffffffe04047836 */ /* 0x002fe20000000000 */
[----:B------:R-:W1:Y:S05]  /*1390*/  @P3 LDC.64 R6, c[0x0][0x250] ;  /* 0x00009400ff063b82 */ /* 0x000e6a0000000a00 */
[----:B------:R-:W3:Y:S02]  /*13a0*/  F2I.FTZ.U32.TRUNC.NTZ R5, R4 ;  /* 0x0000000400057305 */ /* 0x000ee4000021f000 */
[----:B---3--:R-:W-:Y:S01]  /*13b0*/  IMAD.MOV R0, RZ, RZ, -R5 ;  /* 0x000000ffff007224 */ /* 0x008fe200078e0a05 */
[----:B------:R-:W-:-:S03]  /*13c0*/  MOV R4, RZ ;  /* 0x000000ff00047202 */ /* 0x000fc60000000f00 */
[----:B------:R-:W-:Y:S01]  /*13d0*/  IMAD R2, R0, R3, RZ ;  /* 0x0000000300027224 */ /* 0x000fe200078e02ff */
[----:B------:R-:W-:-:S03]  /*13e0*/  IABS R0, R18 ;  /* 0x0000001200007213 */ /* 0x000fc60000000000 */
[----:B------:R-:W-:-:S04]  /*13f0*/  IMAD.HI.U32 R5, R5, R2, R4 ;  /* 0x0000000205057227 */ /* 0x000fc800078e0004 */
[----:B------:R-:W-:-:S04]  /*1400*/  IMAD.MOV.U32 R2, RZ, RZ, R0 ;  /* 0x000000ffff027224 */ /* 0x000fc800078e0000 */
[----:B------:R-:W-:-:S04]  /*1410*/  IMAD.HI.U32 R24, R5, R2, RZ ;  /* 0x0000000205187227 */ /* 0x000fc800078e00ff */
[----:B------:R-:W-:Y:S02]  /*1420*/  IMAD.MOV R0, RZ, RZ, -R24 ;  /* 0x000000ffff007224 */ /* 0x000fe400078e0a18 */
[C---:B--2---:R-:W-:Y:S02]  /*1430*/  @P3 IMAD R5, R16.reuse, R117, RZ ;  /* 0x0000007510053224 */ /* 0x044fe400078e02ff */
[----:B------:R-:W-:Y:S02]  /*1440*/  IMAD R0, R3, R0, R2 ;  /* 0x0000000003007224 */ /* 0x000fe400078e0202 */
[----:B------:R-:W-:-:S03]  /*1450*/  @P3 IMAD.WIDE.U32 R16, R16, R116, RZ ;  /* 0x0000007410103225 */ /* 0x000fc600078e00ff */
[----:B------:R-:W-:Y:S02]  /*1460*/  ISETP.GT.U32.AND P0, PT, R3, R0, PT ;  /* 0x000000000300720c */ /* 0x000fe40003f04070 */
[----:B------:R-:W-:Y:S02]  /*1470*/  @P3 IADD3 R5, R17, R5, RZ ;  /* 0x0000000511053210 */ /* 0x000fe40007ffe0ff */
[----:B------:R-:W-:-:S09]  /*1480*/  @P3 MOV R4, R16 ;  /* 0x0000001000043202 */ /* 0x000fd20000000f00 */
        /* <DEDUP_REMOVED lines=22> */
.L_x_6374:
        /* <DEDUP_REMOVED lines=8> */
[----:B--2---:R-:W-:Y:S01]  /*1670*/  IMAD R0, R17, R2, RZ ;  /* 0x0000000211007224 */ /* 0x004fe200078e02ff */
[----:B------:R-:W-:Y:S01]  /*1680*/  @P3 MOV R20, R12 ;  /* 0x0000000c00143202 */ /* 0x000fe20000000f00 */
        /* <DEDUP_REMOVED lines=18> */
.L_x_6373:
[----:B------:R-:W-:Y:S01]  /*17b0*/  ISETP.NE.AND P0, PT, R167, -0x1, PT ;  /* 0xffffffffa700780c */ /* 0x000fe20003f05270 */
[----:B------:R-:W1:Y:S01]  /*17c0*/  S2UR UR4, SR_CgaCtaId ;  /* 0x00000000000479c3 */ /* 0x000e620000008800 */
[----:B------:R-:W-:Y:S01]  /*17d0*/  SHF.R.S32.HI R127, RZ, 0x1f, R124 ;  /* 0x0000001fff7f7819 */ /* 0x000fe2000001147c */
[----:B------:R-:W-:Y:S01]  /*17e0*/  VIADD R164, R120, 0xffffffff ;  /* 0xffffffff78a47836 */ /* 0x000fe20000000000 */
[----:B------:R-:W-:Y:S01]  /*17f0*/  ULDC.64 UR8, c[0x0][0x268] ;  /* 0x00009a0000087ab9 */ /* 0x000fe20000000a00 */
[----:B------:R-:W-:Y:S01]  /*1800*/  IMAD.IADD R159, R166, 0x1, -R125 ;  /* 0x00000001a69f7824 */ /* 0x000fe200078e0a7d */
[CC--:B------:R-:W-:Y:S01]  /*1810*/  LEA.HI R11, R127.reuse, R124.reuse, RZ, 0x3 ;  /* 0x0000007c7f0b7211 */ /* 0x0c0fe200078f18ff */
[----:B------:R-:W-:Y:S01]  /*1820*/  IMAD.SHL.U32 R2, R164, 0x80, RZ ;  /* 0x00000080a4027824 */ /* 0x000fe200078e00ff */
[----:B------:R-:W-:Y:S01]  /*1830*/  LEA.HI R3, R127, R124, RZ, 0x4 ;  /* 0x0000007c7f037211 */ /* 0x000fe200078f20ff */
[----:B------:R-:W-:Y:S01]  /*1840*/  ULDC.64 UR6, c[0x0][0x258] ;  /* 0x0000960000067ab9 */ /* 0x000fe20000000a00 */
[----:B------:R-:W-:Y:S01]  /*1850*/  SHF.R.S32.HI R12, RZ, 0x3, R11 ;  /* 0x00000003ff0c7819 */ /* 0x000fe2000001140b */
[----:B-----5:R-:W-:Y:S01]  /*1860*/  IMAD.IADD R8, R123, 0x1, -R2 ;  /* 0x000000017b087824 */ /* 0x020fe200078e0a02 */
[----:B------:R-:W-:Y:S01]  /*1870*/  LOP3.LUT R11, R11, 0xfffffff8, RZ, 0xc0, !PT ;  /* 0xfffffff80b0b7812 */ /* 0x000fe200078ec0ff */
[----:B------:R-:W2:Y:S01]  /*1880*/  @!P0 LDC.64 R4, c[0x0][0x228] ;  /* 0x00008a00ff048b82 */ /* 0x000ea20000000a00 */
[----:B------:R-:W-:Y:S01]  /*1890*/  @!P0 SHF.R.S32.HI R19, RZ, 0x1f, R14 ;  /* 0x0000001fff138819 */ /* 0x000fe2000001140e */
[----:B------:R-:W-:Y:S01]  /*18a0*/  IMAD.SHL.U32 R165, R12, 0x40, RZ ;  /* 0x000000400ca57824 */ /* 0x000fe200078e00ff */
[----:B------:R-:W-:Y:S01]  /*18b0*/  UMOV UR5, 0x400 ;  /* 0x0000040000057882 */ /* 0x000fe20000000000 */
[----:B------:R-:W-:Y:S01]  /*18c0*/  IMAD.IADD R88, R124, 0x1, -R11 ;  /* 0x000000017c587824 */ /* 0x000fe200078e0a0b */
[----:B------:R-:W-:Y:S01]  /*18d0*/  LOP3.LUT R11, R3, 0xfffffff0, RZ, 0xc0, !PT ;  /* 0xfffffff0030b7812 */ /* 0x000fe200078ec0ff */
[----:B------:R-:W-:Y:S01]  /*18e0*/  VIADD R13, R12, 0x10 ;  /* 0x000000100c0d7836 */ /* 0x000fe20000000000 */
[----:B------:R-:W-:Y:S01]  /*18f0*/  LOP3.LUT R165, R165, 0x1c0, RZ, 0xc0, !PT ;  /* 0x000001c0a5a57812 */ /* 0x000fe200078ec0ff */
[----:B------:R-:W3:Y:S01]  /*1900*/  @P0 LDC.64 R6, c[0x0][0x240] ;  /* 0x00009000ff060b82 */ /* 0x000ee20000000a00 */
[----:B------:R-:W-:Y:S01]  /*1910*/  IMAD.SHL.U32 R168, R88, 0x8, RZ ;  /* 0x0000000858a87824 */ /* 0x000fe200078e00ff */
[----:B------:R-:W-:Y:S01]  /*1920*/  BSSY B0, `(.L_x_6375) ;  /* 0x0000041000007945 */ /* 0x000fe20003800000 */
[----:B------:R-:W-:Y:S01]  /*1930*/  IMAD.IADD R11, R124, 0x1, -R11 ;  /* 0x000000017c0b7824 */ /* 0x000fe200078e0a0b */
[----:B------:R-:W-:Y:S01]  /*1940*/  ISETP.GE.AND P4, PT, R13, R159, PT ;  /* 0x0000009f0d00720c */ /* 0x000fe20003f86270 */
[----:B-1----:R-:W-:Y:S01]  /*1950*/  ULEA UR4, UR4, UR5, 0x18 ;  /* 0x0000000504047291 */ /* 0x002fe2000f8ec03f */
[----:B------:R-:W-:-:S02]  /*1960*/  LOP3.LUT R22, R165, 0x38, R168, 0xf8, !PT ;  /* 0x00000038a5167812 */ /* 0x000fc400078ef8a8 */
[----:B------:R-:W-:Y:S02]  /*1970*/  SHF.R.U32.HI R165, RZ, 0x3, R165 ;  /* 0x00000003ffa57819 */ /* 0x000fe400000116a5 */
[----:B------:R-:W-:Y:S02]  /*1980*/  IADD3 R26, P2, R168, R26, RZ ;  /* 0x0000001aa81a7210 */ /* 0x000fe40007f5e0ff */
[----:B------:R-:W-:Y:S02]  /*1990*/  LOP3.LUT R165, R22, R165, RZ, 0x3c, !PT ;  /* 0x000000a516a57212 */ /* 0x000fe400078e3cff */
[----:B------:R-:W-:Y:S01]  /*19a0*/  LEA.HI R22, R127, R124, RZ, 0x6 ;  /* 0x0000007c7f167211 */ /* 0x000fe200078f30ff */
[-C--:B--2---:R-:W-:Y:S01]  /*19b0*/  @!P0 IMAD R10, R19, R4.reuse, RZ ;  /* 0x00000004130a8224 */ /* 0x084fe200078e02ff */
[----:B------:R-:W-:Y:S01]  /*19c0*/  SHF.R.S32.HI R19, RZ, 0x1f, R18 ;  /* 0x0000001fff137819 */ /* 0x000fe20000011412 */
[----:B------:R-:W-:Y:S01]  /*19d0*/  @!P0 IMAD.WIDE.U32 R30, R14, R4, RZ ;  /* 0x000000040e1e8225 */ /* 0x000fe200078e00ff */
[----:B------:R-:W-:-:S02]  /*19e0*/  ISETP.GE.AND P5, PT, R13, R8, PT ;  /* 0x000000080d00720c */ /* 0x000fc40003fa6270 */
[----:B------:R-:W-:Y:S01]  /*19f0*/  ISETP.GE.AND P3, PT, R13, R8, PT ;  /* 0x000000080d00720c */ /* 0x000fe20003f66270 */
[----:B------:R-:W-:Y:S01]  /*1a00*/  @!P0 IMAD R5, R14, R5, R10 ;  /* 0x000000050e058224 */ /* 0x000fe200078e020a */
[----:B------:R-:W-:Y:S01]  /*1a10*/  SHF.R.S32.HI R10, RZ, 0x1f, R11 ;  /* 0x0000001fff0a7819 */ /* 0x000fe2000001140b */
[C---:B---3--:R-:W-:Y:S01]  /*1a20*/  @P0 IMAD.WIDE.U32 R32, R167.reuse, R6, RZ ;  /* 0x00000006a7200225 */ /* 0x048fe200078e00ff */
[----:B------:R-:W-:Y:S02]  /*1a30*/  SHF.R.S32.HI R13, RZ, 0x1f, R12 ;  /* 0x0000001fff0d7819 */ /* 0x000fe4000001140c */
[----:B------:R-:W-:Y:S01]  /*1a40*/  LEA.HI R10, R10, R11, RZ, 0x3 ;  /* 0x0000000b0a0a7211 */ /* 0x000fe200078f18ff */
[----:B------:R-:W-:Y:S01]  /*1a50*/  @P0 IMAD R7, R167, R7, R33 ;  /* 0x00000007a7070224 */ /* 0x000fe200078e0221 */
[----:B------:R-:W-:Y:S01]  /*1a60*/  @P0 MOV R4, R32 ;  /* 0x0000002000040202 */ /* 0x000fe20000000f00 */
[----:B------:R-:W-:Y:S01]  /*1a70*/  @!P0 IMAD.MOV.U32 R4, RZ, RZ, R30 ;  /* 0x000000ffff048224 */ /* 0x000fe200078e001e */
[----:B------:R-:W-:Y:S01]  /*1a80*/  LOP3.LUT R6, R10, 0xfffffff8, RZ, 0xc0, !PT ;  /* 0xfffffff80a067812 */ /* 0x000fe200078ec0ff */
[----:B------:R-:W-:Y:S01]  /*1a90*/  @!P0 IMAD.IADD R7, R31, 0x1, R5 ;  /* 0x000000011f078824 */ /* 0x000fe200078e0205 */
[----:B------:R-:W-:Y:S01]  /*1aa0*/  SHF.R.S32.HI R5, RZ, 0x1f, R168 ;  /* 0x0000001fff057819 */ /* 0x000fe200000114a8 */
[----:B------:R-:W-:Y:S01]  /*1ab0*/  IMAD.SHL.U32 R22, R22, 0x8, RZ ;  /* 0x0000000816167824 */ /* 0x000fe200078e00ff */
[C---:B------:R-:W-:Y:S01]  /*1ac0*/  IADD3 R32, P1, R168.reuse, R20, RZ ;  /* 0x00000014a8207210 */ /* 0x040fe20007f3e0ff */
[----:B------:R-:W-:Y:S01]  /*1ad0*/  IMAD.IADD R11, R11, 0x1, -R6 ;  /* 0x000000010b0b7824 */ /* 0x000fe200078e0a06 */
[----:B------:R-:W-:Y:S01]  /*1ae0*/  IADD3 R6, P0, R168, R4, RZ ;  /* 0x00000004a8067210 */ /* 0x000fe20007f1e0ff */
[----:B------:R-:W-:Y:S01]  /*1af0*/  IMAD.X R27, R5, 0x1, R0, P2 ;  /* 0x00000001051b7824 */ /* 0x000fe200010e0600 */
[----:B------:R-:W-:Y:S01]  /*1b00*/  LOP3.LUT R165, R165, 0xfffffe00, R22, 0xf8, !PT ;  /* 0xfffffe00a5a57812 */ /* 0x000fe200078ef816 */
[C---:B------:R-:W-:Y:S01]  /*1b10*/  IMAD.X R33, R5.reuse, 0x1, R16, P1 ;  /* 0x0000000105217824 */ /* 0x040fe200008e0610 */
[----:B------:R-:W-:Y:S01]  /*1b20*/  IADD3.X R7, R5, R7, RZ, P0, !PT ;  /* 0x0000000705077210 */ /* 0x000fe200007fe4ff */
[----:B------:R-:W-:Y:S01]  /*1b30*/  IMAD R31, R19, UR6, RZ ;  /* 0x00000006131f7c24 */ /* 0x000fe2000f8e02ff */
[----:B------:R-:W-:Y:S01]  /*1b40*/  ISETP.GE.AND P0, PT, R12, R159, PT ;  /* 0x0000009f0c00720c */ /* 0x000fe20003f06270 */
[----:B------:R-:W-:Y:S01]  /*1b50*/  IMAD R5, R17, UR8, RZ ;  /* 0x0000000811057c24 */ /* 0x000fe2000f8e02ff */
[----:B------:R-:W-:Y:S01]  /*1b60*/  LEA R165, R165, UR4, 0x1 ;  /* 0x00000004a5a57c11 */ /* 0x000fe2000f8e08ff */
[----:B------:R-:W-:-:S04]  /*1b70*/  IMAD.WIDE R28, R9, 0x40, R12 ;  /* 0x00000040091c7825 */ /* 0x000fc800078e020c */
[C---:B------:R-:W-:Y:S02]  /*1b80*/  VIADD R17, R12.reuse, 0x20 ;  /* 0x000000200c117836 */ /* 0x040fe40000000000 */
[----:B------:R-:W-:Y:S02]  /*1b90*/  VIADD R9, R12, 0x30 ;  /* 0x000000300c097836 */ /* 0x000fe40000000000 */
[C---:B------:R-:W-:Y:S01]  /*1ba0*/  IMAD R31, R18.reuse, UR7, R31 ;  /* 0x00000007121f7c24 */ /* 0x040fe2000f8e021f */
[-C--:B------:R-:W-:Y:S01]  /*1bb0*/  ISETP.GE.AND P2, PT, R17, R159.reuse, PT ;  /* 0x0000009f1100720c */ /* 0x080fe20003f46270 */
[----:B------:R-:W-:Y:S01]  /*1bc0*/  IMAD.WIDE.U32 R6, R18, UR6, R6 ;  /* 0x0000000612067c25 */ /* 0x000fe2000f8e0006 */
[----:B------:R-:W-:-:S03]  /*1bd0*/  ISETP.GE.AND P1, PT, R9, R159, PT ;  /* 0x0000009f0900720c */ /* 0x000fc60003f26270 */
[C---:B------:R-:W-:Y:S02]  /*1be0*/  IMAD R22, R24.reuse, UR9, R5 ;  /* 0x0000000918167c24 */ /* 0x040fe4000f8e0205 */
[----:B------:R-:W-:-:S04]  /*1bf0*/  IMAD.WIDE.U32 R24, R24, UR8, R32 ;  /* 0x0000000818187c25 */ /* 0x000fc8000f8e0020 */
        /* <DEDUP_REMOVED lines=19> */
.L_x_6376:
[----:B------:R-:W-:Y:S05]  /*1d30*/  BSYNC B0 ;  /* 0x0000000000007941 */ /* 0x000fea0003800000 */
.L_x_6375:
        /* <DEDUP_REMOVED lines=22> */
.L_x_6378:
[----:B------:R-:W-:Y:S05]  /*1ea0*/  BSYNC B0 ;  /* 0x0000000000007941 */ /* 0x000fea0003800000 */
.L_x_6377:
        /* <DEDUP_REMOVED lines=22> */
.L_x_6380:
[----:B------:R-:W-:Y:S05]  /*2010*/  BSYNC B0 ;  /* 0x0000000000007941 */ /* 0x000fea0003800000 */
.L_x_6379:
        /* <DEDUP_REMOVED lines=21> */
.L_x_6382:
[----:B------:R-:W-:Y:S05]  /*2170*/  BSYNC B0 ;  /* 0x0000000000007941 */ /* 0x000fea0003800000 */
.L_x_6381:
[C---:B------:R-:W-:Y:S01]  /*2180*/  IADD3 R112, P0, R12.reuse, R15, RZ ;  /* 0x0000000f0c707210 */ /* 0x040fe20007f1e0ff */
[----:B--2-4-:R-:W-:Y:S01]  /*2190*/  IMAD.MOV.U32 R5, RZ, RZ, 0x20 ;  /* 0x00000020ff057424 */ /* 0x014fe200078e00ff */
[----:B------:R-:W2:Y:S01]  /*21a0*/  LDC.64 R118, c[0x0][0x250] ;  /* 0x00009400ff767b82 */ /* 0x000ea20000000a00 */
[----:B------:R-:W-:Y:S01]  /*21b0*/  IMAD R15, R13, R116, RZ ;  /* 0x000000740d0f7224 */ /* 0x000fe200078e02ff */
[----:B------:R-:W-:Y:S01]  /*21c0*/  R2P PR, R11, 0x6 ;  /* 0x000000060b007804 */ /* 0x000fe20000000000 */
[----:B------:R-:W-:Y:S01]  /*21d0*/  IMAD.MOV.U32 R0, RZ, RZ, 0x10 ;  /* 0x00000010ff007424 */ /* 0x000fe200078e00ff */
[----:B------:R-:W-:Y:S01]  /*21e0*/  BSSY B0, `(.L_x_6383) ;  /* 0x0000019000007945 */ /* 0x000fe20003800000 */
[C---:B------:R-:W-:Y:S01]  /*21f0*/  IMAD R15, R12.reuse, R117, R15 ;  /* 0x000000750c0f7224 */ /* 0x040fe200078e020f */
[----:B------:R-:W-:Y:S01]  /*2200*/  ISETP.GE.AND P4, PT, R17, R8, PT ;  /* 0x000000081100720c */ /* 0x000fe20003f86270 */
[----:B------:R-:W-:Y:S01]  /*2210*/  IMAD.WIDE.U32 R26, R12, R116, R26 ;  /* 0x000000740c1a7225 */ /* 0x000fe200078e001a */
[----:B------:R-:W4:Y:S01]  /*2220*/  LDC.64 R6, c[0x0][0x3c8] ;  /* 0x0000f200ff067b82 */ /* 0x000f220000000a00 */
[----:B------:R-:W-:-:S02]  /*2230*/  SEL R5, R5, 0xffffffe0, !P2 ;  /* 0xffffffe005057807 */ /* 0x000fc40005000000 */
[-C--:B------:R-:W-:Y:S01]  /*2240*/  ISETP.GE.AND P2, PT, R12, R8.reuse, PT ;  /* 0x000000080c00720c */ /* 0x080fe20003f46270 */
[----:B------:R-:W-:Y:S01]  /*2250*/  IMAD.X R21, R13, 0x1, R21, P0 ;  /* 0x000000010d157824 */ /* 0x000fe200000e0615 */
[----:B------:R-:W-:Y:S01]  /*2260*/  SEL R4, R0, 0xfffffff0, !P1 ;  /* 0xfffffff000047807 */ /* 0x000fe20004800000 */
[----:B------:R-:W-:Y:S01]  /*2270*/  IMAD.IADD R121, R27, 0x1, R15 ;  /* 0x000000011b797824 */ /* 0x000fe200078e020f */
[-C--:B------:R-:W-:Y:S01]  /*2280*/  ISETP.GE.AND P0, PT, R17, R8.reuse, PT ;  /* 0x000000081100720c */ /* 0x080fe20003f06270 */
[----:B------:R-:W-:Y:S01]  /*2290*/  IMAD.MOV.U32 R122, RZ, RZ, R26 ;  /* 0x000000ffff7a7224 */ /* 0x000fe200078e001a */
[----:B------:R-:W-:-:S07]  /*22a0*/  ISETP.GE.AND P1, PT, R9, R8, PT ;  /* 0x000000080900720c */ /* 0x000fce0003f26270 */
[----:B------:R-:W-:Y:S06]  /*22b0*/  @P2 BRA `(.L_x_6384) ;  /* 0x00000000002c2947 */ /* 0x000fec0003800000 */
        /* <DEDUP_REMOVED lines=11> */
.L_x_6384:
[----:B------:R-:W-:Y:S05]  /*2370*/  BSYNC B0 ;  /* 0x0000000000007941 */ /* 0x000fea0003800000 */
.L_x_6383:
        /* <DEDUP_REMOVED lines=19> */
.L_x_6386:
[----:B------:R-:W-:Y:S05]  /*24b0*/  BSYNC B0 ;  /* 0x0000000000007941 */ /* 0x000fea0003800000 */
.L_x_6385:
        /* <DEDUP_REMOVED lines=16> */
.L_x_6388:
[----:B------:R-:W-:Y:S05]  /*25c0*/  BSYNC B0 ;  /* 0x0000000000007941 */ /* 0x000fea0003800000 */
.L_x_6387:
[----:B------:R-:W-:Y:S01]  /*25d0*/  BSSY B0, `(.L_x_6389) ;  /* 0x0000014000007945 */ /* 0x000fe20003800000 */
[----:B------:R-:W-:Y:S02]  /*25e0*/  ISETP.GE.AND P4, PT, R15, R8, PT ;  /* 0x000000080f00720c */ /* 0x000fe40003f86270 */
[----:B-1----:R-:W-:Y:S01]  /*25f0*/  IADD3 R17, R12, 0x50, RZ ;  /* 0x000000500c117810 */ /* 0x002fe20007ffe0ff */
[----:B------:R-:W-:Y:S05]  /*2600*/  @P1 BRA `(.L_x_6390) ;  /* 0x0000000000401947 */ /* 0x000fea0003800000 */
[----:B------:R-:W-:Y:S02]  /*2610*/  ULDC UR5, c[0x0][0x2d0] ;  /* 0x0000b40000057ab9 */ /* 0x000fe40000000800 */
[----:B------:R-:W-:-:S13]  /*2620*/  ISETP.GE.AND P1, PT, R168, UR5, PT ;  /* 0x00000005a8007c0c */ /* 0x000fda000bf26270 */
[----:B------:R1:W-:Y:S01]  /*2630*/  @P1 STS.128 [R165+0x3800], RZ ;  /* 0x003800ffa5001388 */ /* 0x0003e20000000c00 */
[----:B------:R-:W-:Y:S05]  /*2640*/  @P1 BRA `(.L_x_6390) ;  /* 0x0000000000301947 */ /* 0x000fea0003800000 */
[----:B------:R-:W-:Y:S01]  /*2650*/  MOV R26, R122 ;  /* 0x0000007a001a7202 */ /* 0x000fe20000000f00 */
        /* <DEDUP_REMOVED lines=11> */
.L_x_6390:
[----:B------:R-:W-:Y:S05]  /*2710*/  BSYNC B0 ;  /* 0x0000000000007941 */ /* 0x000fea0003800000 */
.L_x_6389:
        /* <DEDUP_REMOVED lines=8> */
[----:B------:R-:W-:Y:S01]  /*27a0*/  LEA R16, P5, R116, R122, 0x6 ;  /* 0x0000007a74107211 */ /* 0x000fe200078a30ff */
        /* <DEDUP_REMOVED lines=8> */
.L_x_6392:
[----:B------:R-:W-:Y:S05]  /*2830*/  BSYNC B0 ;  /* 0x0000000000007941 */ /* 0x000fea0003800000 */
.L_x_6391:
        /* <DEDUP_REMOVED lines=20> */
.L_x_6394:
[----:B------:R-:W-:Y:S05]  /*2980*/  BSYNC B0 ;  /* 0x0000000000007941 */ /* 0x000fea0003800000 */
.L_x_6393:
[----:B------:R-:W-:Y:S01]  /*2990*/  BSSY B0, `(.L_x_6395) ;  /* 0x0000016000007945 */ /* 0x000fe20003800000 */
[----:B------:R-:W-:Y:S01]  /*29a0*/  IMAD.IADD R23, R25, 0x1, R22 ;  /* 0x0000000119177824 */ /* 0x000fe200078e0216 */
[----:B------:R-:W-:Y:S01]  /*29b0*/  ISETP.GE.AND P1, PT, R9, R8, PT ;  /* 0x000000080900720c */ /* 0x000fe20003f26270 */
[----:B------:R-:W-:Y:S01]  /*29c0*/  IMAD.MOV.U32 R22, RZ, RZ, R24 ;  /* 0x000000ffff167224 */ /* 0x000fe200078e0018 */
[----:B------:R-:W-:Y:S01]  /*29d0*/  SHF.R.S32.HI R16, RZ, 0x1f, R14 ;  /* 0x0000001fff107819 */ /* 0x000fe2000001140e */
        /* <DEDUP_REMOVED lines=11> */
[----:B-1----:R-:W-:-:S04]  /*2a90*/  LEA R26, P5, R24, UR6, 0x1 ;  /* 0x00000006181a7c11 */ /* 0x002fc8000f8a08ff */
[----:B------:R-:W-:-:S05]  /*2aa0*/  LEA.HI.X R27, R24, UR7, R20, 0x1, P5 ;  /* 0x00000007181b7c11 */ /* 0x000fca000a8f0c14 */
[----:B------:R-:W-:Y:S01]  /*2ab0*/  @!PT LDS RZ, [RZ] ;  /* 0x00000000fffff984 */ /* 0x000fe20000000800 */
[----:B------:R-:W-:Y:S01]  /*2ac0*/  @!PT LDS RZ, [RZ] ;  /* 0x00000000fffff984 */ /* 0x000fe20000000800 */
[----:B------:R-:W-:Y:S01]  /*2ad0*/  @!PT LDS RZ, [RZ] ;  /* 0x00000000fffff984 */ /* 0x000fe20000000800 */
[----:B------:R1:W-:Y:S04]  /*2ae0*/  LDGSTS.E.BYPASS.LTC128B.128 [R165+0x5000], desc[UR10][R26.64] ;  /* 0x050000001aa57fae */ /* 0x0003e8000b901d4a */
.L_x_6396:
[----:B------:R-:W-:Y:S05]  /*2af0*/  BSYNC B0 ;  /* 0x0000000000007941 */ /* 0x000fea0003800000 */
.L_x_6395:
        /* <DEDUP_REMOVED lines=18> */
.L_x_6398:
[----:B------:R-:W-:Y:S05]  /*2c20*/  BSYNC B0 ;  /* 0x0000000000007941 */ /* 0x000fea0003800000 */
.L_x_6397:
[----:B------:R-:W0:Y:S01]  /*2c30*/  LDGDEPBAR ;  /* 0x00000000000079af */ /* 0x000e220000000000 */
[----:B------:R-:W-:Y:S01]  /*2c40*/  ULDC.64 UR6, c[0x0][0x3d0] ;  /* 0x0000f40000067ab9 */ /* 0x000fe20000000a00 */
[----:B--2---:R-:W-:Y:S01]  /*2c50*/  IMAD R21, R21, R118, RZ ;  /* 0x0000007615157224 */ /* 0x004fe200078e02ff */
[----:B------:R-:W-:Y:S01]  /*2c60*/  ULDC UR5, c[0x0][0x2e8] ;  /* 0x0000ba0000057ab9 */ /* 0x000fe20000000800 */
[----:B------:R-:W-:Y:S02]  /*2c70*/  IMAD R25, R16, UR6, RZ ;  /* 0x0000000610197c24 */ /* 0x000fe4000f8e02ff */
[----:B------:R-:W-:-:S04]  /*2c80*/  IMAD.WIDE.U32 R18, R14, UR6, R18 ;  /* 0x000000060e127c25 */ /* 0x000fc8000f8e0012 */
[----:B------:R-:W-:Y:S01]  /*2c90*/  IMAD R25, R14, UR7, R25 ;  /* 0x000000070e197c24 */ /* 0x000fe2000f8e0219 */
[----:B----4-:R-:W-:Y:S01]  /*2ca0*/  LEA R20, P1, R18, R6, 0x2 ;  /* 0x0000000612147211 */ /* 0x010fe200078210ff */
[C---:B------:R-:W-:Y:S01]  /*2cb0*/  IMAD R21, R112.reuse, R119, R21 ;  /* 0x0000007770157224 */ /* 0x040fe200078e0215 */
[----:B------:R-:W-:Y:S01]  /*2cc0*/  SHF.R.S32.HI R6, RZ, 0x4, R3 ;  /* 0x00000004ff067819 */ /* 0x000fe20000011403 */
[----:B------:R-:W-:Y:S01]  /*2cd0*/  IMAD.WIDE.U32 R112, R112, R118, R22 ;  /* 0x0000007670707225 */ /* 0x000fe200078e0016 */
[----:B------:R-:W-:Y:S02]  /*2ce0*/  ULDC.64 UR6, c[0x0][0x220] ;  /* 0x0000880000067ab9 */ /* 0x000fe40000000a00 */
[----:B------:R-:W-:Y:S01]  /*2cf0*/  LEA.HI R3, R3, R6, RZ, 0x1 ;  /* 0x0000000603037211 */ /* 0x000fe200078f08ff */
[----:B------:R-:W-:Y:S01]  /*2d00*/  IMAD.IADD R25, R19, 0x1, R25 ;  /* 0x0000000113197824 */ /* 0x000fe200078e0219 */
[----:B------:R-:W-:Y:S01]  /*2d10*/  LEA R180, P5, R112, UR6, 0x1 ;  /* 0x0000000670b47c11 */ /* 0x000fe2000f8a08ff */
[----:B------:R-:W-:-:S03]  /*2d20*/  IMAD.IADD R115, R113, 0x1, R21 ;  /* 0x0000000171737824 */ /* 0x000fc600078e0215 */
[----:B------:R-:W-:Y:S01]  /*2d30*/  LEA.HI.X R21, R18, R7, R25, 0x2, P1 ;  /* 0x0000000712157211 */ /* 0x000fe200008f1419 */
[----:B------:R-:W-:-:S04]  /*2d40*/  DEPBAR.LE SB0, 0x0 ;  /* 0x000080000000791a */ /* 0x000fc80000000000 */
[----:B------:R2:W5:Y:S01]  /*2d50*/  LDG.E R126, desc[UR10][R20.64] ;  /* 0x0000000a147e7981 */ /* 0x000562000c1e1900 */
[----:B------:R-:W-:Y:S01]  /*2d60*/  BAR.SYNC.DEFER_BLOCKING 0x0 ;  /* 0x0000000000007b1d */ /* 0x000fe20000010000 */
[-C--:B------:R-:W-:Y:S02]  /*2d70*/  ISETP.GE.AND P1, PT, R12, R8.reuse, PT ;  /* 0x000000080c00720c */ /* 0x080fe40003f26270 */
[----:B------:R-:W-:Y:S02]  /*2d80*/  LOP3.LUT R157, R3, 0xfffffffe, RZ, 0xc0, !PT ;  /* 0xfffffffe039d7812 */ /* 0x000fe400078ec0ff */
[----:B------:R-:W-:Y:S01]  /*2d90*/  LEA.HI.X R181, R112, UR7, R115, 0x1, P5 ;  /* 0x0000000770b57c11 */ /* 0x000fe2000a8f0c73 */
[----:B------:R-:W4:Y:S01]  /*2da0*/  MUFU.RCP R3, UR5 ;  /* 0x0000000500037d08 */ /* 0x000f220008001000 */
[----:B------:R-:W-:Y:S01]  /*2db0*/  BSSY B0, `(.L_x_6399) ;  /* 0x000000c000007945 */ /* 0x000fe20003800000 */
[----:B------:R-:W-:-:S06]  /*2dc0*/  ISETP.GE.AND P5, PT, R17, R8, PT ;  /* 0x000000081100720c */ /* 0x000fcc0003fa6270 */
[----:B------:R2:W-:Y:S01]  /*2dd0*/  @P1 STS.128 [R165+0x6000], RZ ;  /* 0x006000ffa5001388 */ /* 0x0005e20000000c00 */
[----:B------:R-:W-:Y:S06]  /*2de0*/  @P1 BRA `(.L_x_6400) ;  /* 0x0000000000201947 */ /* 0x000fec0003800000 */
        /* <DEDUP_REMOVED lines=8> */
.L_x_6400:
[----:B------:R-:W-:Y:S05]  /*2e70*/  BSYNC B0 ;  /* 0x0000000000007941 */ /* 0x000fea0003800000 */
.L_x_6399:
[----:B------:R1:W-:Y:S01]  /*2e80*/  @P3 STS.128 [R165+0x6800], RZ ;  /* 0x006800ffa5003388 */ /* 0x0003e20000000c00 */
[----:B------:R-:W-:Y:S01]  /*2e90*/  IMAD.SHL.U32 R7, R88, 0x40, RZ ;  /* 0x0000004058077824 */ /* 0x000fe200078e00ff */
[----:B------:R-:W-:Y:S01]  /*2ea0*/  LEA.HI R127, R127, R124, RZ, 0x5 ;  /* 0x0000007c7f7f7211 */ /* 0x000fe200078f28ff */
[----:B------:R-:W-:Y:S01]  /*2eb0*/  IMAD.IADD R157, R6, 0x1, -R157 ;  /* 0x00000001069d7824 */ /* 0x000fe200078e0a9d */
        /* <DEDUP_REMOVED lines=16> */
[----:B------:R-:W-:Y:S02]  /*2fc0*/  ISETP.GE.AND P1, PT, R15, R8, PT ;  /* 0x000000080f00720c */ /* 0x000fe40003f26270 */
[----:B------:R-:W-:-:S02]  /*2fd0*/  LOP3.LUT R10, R13, R12, RZ, 0x3c, !PT ;  /* 0x0000000c0d0a7212 */ /* 0x000fc400078e3cff */
        /* <DEDUP_REMOVED lines=12> */
.L_x_6402:
[----:B------:R-:W-:Y:S05]  /*30a0*/  BSYNC B0 ;  /* 0x0000000000007941 */ /* 0x000fea0003800000 */
.L_x_6401:
        /* <DEDUP_REMOVED lines=18> */
.L_x_6404:
[----:B------:R-:W-:Y:S05]  /*31d0*/  BSYNC B0 ;  /* 0x0000000000007941 */ /* 0x000fea0003800000 */
.L_x_6403:
[----:B------:R1:W-:Y:S01]  /*31e0*/  @P2 STS.128 [R165+0x7800], RZ ;  /* 0x007800ffa5002388 */ /* 0x0003e20000000c00 */
[----:B------:R-:W-:Y:S04]  /*31f0*/  BSSY B0, `(.L_x_6405) ;  /* 0x000000d000007945 */ /* 0x000fe80003800000 */
[----:B------:R-:W-:Y:S05]  /*3200*/  @P2 BRA `(.L_x_6406) ;  /* 0x00000000002c2947 */ /* 0x000fea0003800000 */
        /* <DEDUP_REMOVED lines=11> */
.L_x_6406:
[----:B------:R-:W-:Y:S05]  /*32c0*/  BSYNC B0 ;  /* 0x0000000000007941 */ /* 0x000fea0003800000 */
.L_x_6405:
        /* <DEDUP_REMOVED lines=13> */
.L_x_6408:
[----:B------:R-:W-:Y:S05]  /*33a0*/  BSYNC B0 ;  /* 0x0000000000007941 */ /* 0x000fea0003800000 */
.L_x_6407:
        /* <DEDUP_REMOVED lines=14> */
.L_x_6410:
[----:B------:R-:W-:Y:S05]  /*3490*/  BSYNC B0 ;  /* 0x0000000000007941 */ /* 0x000fea0003800000 */
.L_x_6409:
        /* <DEDUP_REMOVED lines=14> */
.L_x_6412:
[----:B------:R-:W-:Y:S05]  /*3580*/  BSYNC B0 ;  /* 0x0000000000007941 */ /* 0x000fea0003800000 */
.L_x_6411:
        /* <DEDUP_REMOVED lines=14> */
.L_x_6414:
[----:B------:R-:W-:Y:S05]  /*3670*/  BSYNC B0 ;  /* 0x0000000000007941 */ /* 0x000fea0003800000 */
.L_x_6413:
[----:B------:R-:W-:Y:S01]  /*3680*/  LDSM.16.M88.4 R32, [R158] ;  /* 0x000000009e20783b */ /* 0x000fe20000000200 */
[----:B------:R-:W-:Y:S01]  /*3690*/  LOP3.LUT P0, RZ, R88, 0x2, RZ, 0xc0, !PT ;  /* 0x0000000258ff7812 */ /* 0x000fe2000780c0ff */
[--C-:B------:R-:W-:Y:S01]  /*36a0*/  IMAD R156, R4, 0x2, R158.reuse ;  /* 0x00000002049c7824 */ /* 0x100fe200078e029e */
[----:B------:R-:W-:Y:S01]  /*36b0*/  LOP3.LUT R127, R127, 0xffffffe0, RZ, 0xc0, !PT ;  /* 0xffffffe07f7f7812 */ /* 0x000fe200078ec0ff */
[----:B------:R-:W2:Y:S01]  /*36c0*/  LDSM.16.M88.4 R84, [R157+0x3000] ;  /* 0x003000009d54783b */ /* 0x000ea20000000200 */
[----:B------:R-:W-:Y:S01]  /*36d0*/  SEL R0, R0, 0xfffffff0, !P0 ;  /* 0xfffffff000007807 */ /* 0x000fe20004000000 */
[----:B------:R-:W-:Y:S01]  /*36e0*/  VIADD R154, R157, 0x2040 ;  /* 0x000020409d9a7836 */ /* 0x000fe20000000000 */
[----:B------:R-:W-:Y:S01]  /*36f0*/  LOP3.LUT P0, RZ, R88, 0x4, RZ, 0xc0, !PT ;  /* 0x0000000458ff7812 */ /* 0x000fe2000780c0ff */
[----:B------:R-:W3:Y:S01]  /*3700*/  LDSM.16.M88.4 R24, [R157+0x2000] ;  /* 0x002000009d18783b */ /* 0x000ee20000000200 */
[----:B------:R-:W-:Y:S02]  /*3710*/  IMAD R155, R5, 0x2, R158 ;  /* 0x00000002059b7824 */ /* 0x000fe400078e029e */
[----:B------:R-:W-:Y:S01]  /*3720*/  IMAD R151, R0, 0x2, R157 ;  /* 0x0000000200977824 */ /* 0x000fe200078e029d */
[----:B------:R-:W4:Y:S01]  /*3730*/  LDSM.16.M88.4 R16, [R157+0x2800] ;  /* 0x002800009d10783b */ /* 0x000f220000000200 */
[----:B------:R-:W-:-:S02]  /*3740*/  IMAD R153, R4, 0x2, R155 ;  /* 0x0000000204997824 */ /* 0x000fc400078e029b */
[----:B------:R-:W-:Y:S01]  /*3750*/  IMAD R125, R128, 0x10, R125 ;  /* 0x00000010807d7824 */ /* 0x000fe200078e027d */
[----:B------:R-:W-:Y:S01]  /*3760*/  LDSM.16.M88.4 R96, [R156] ;  /* 0x000000009c60783b */ /* 0x000fe20000000200 */
[----:B------:R-:W-:Y:S02]  /*3770*/  IMAD.SHL.U32 R173, R124, 0x2, RZ ;  /* 0x000000027cad7824 */ /* 0x000fe400078e00ff */
[----:B------:R-:W-:Y:S01]  /*3780*/  IMAD.IADD R6, R7, 0x1, R6 ;  /* 0x0000000107067824 */ /* 0x000fe200078e0206 */
[----:B------:R-:W4:Y:S02]  /*3790*/  LDSM.16.M88.4 R56, [R151+0x3000] ;  /* 0x003000009738783b */ /* 0x000f240000000200 */
[----:B------:R-:W-:Y:S02]  /*37a0*/  LOP3.LUT R173, R173, 0x6, RZ, 0xc0, !PT ;  /* 0x00000006adad7812 */ /* 0x000fe400078ec0ff */
[----:B------:R-:W4:Y:S04]  /*37b0*/  LDSM.16.M88.4 R76, [R157+0x3800] ;  /* 0x003800009d4c783b */ /* 0x000f280000000200 */
[----:B------:R-:W4:Y:S04]  /*37c0*/  LDSM.16.M88.4 R68, [R157+0x4000] ;  /* 0x004000009d44783b */ /* 0x000f280000000200 */
[----:B------:R-:W4:Y:S04]  /*37d0*/  LDSM.16.M88.4 R48, [R157+0x4800] ;  /* 0x004800009d30783b */ /* 0x000f280000000200 */
[----:B------:R-:W4:Y:S04]  /*37e0*/  LDSM.16.M88.4 R40, [R157+0x5000] ;  /* 0x005000009d28783b */ /* 0x000f280000000200 */
[----:B-1----:R-:W1:Y:S04]  /*37f0*/  LDSM.16.M88.4 R8, [R157+0x5800] ;  /* 0x005800009d08783b */ /* 0x002e680000000200 */
[----:B------:R-:W1:Y:S01]  /*3800*/  LDSM.16.M88.4 R64, [R151+0x2000] ;  /* 0x002000009740783b */ /* 0x000e620000000200 */
[C---:B--2---:R-:W-:Y:S03]  /*3810*/  HMMA.16816.F32 R12, R32.reuse, R84, RZ ;  /* 0x00000054200c723c */ /* 0x044fe600000018ff */
[----:B------:R-:W2:Y:S03]  /*3820*/  LDSM.16.M88.4 R60, [R151+0x2800] ;  /* 0x00280000973c783b */ /* 0x000ea60000000200 */
[C---:B---3--:R-:W-:Y:S01]  /*3830*/  HMMA.16816.F32 R28, R32.reuse, R24, RZ ;  /* 0x00000018201c723c */ /* 0x048fe200000018ff */
[----:B------:R-:W3:Y:S04]  /*3840*/  LDSM.16.M88.4 R92, [R151+0x4800] ;  /* 0x00480000975c783b */ /* 0x000ee80000000200 */
[----:B------:R-:W-:Y:S01]  /*3850*/  LDSM.16.M88.4 R88, [R151+0x5000] ;  /* 0x005000009758783b */ /* 0x000fe20000000200 */
[C---:B----4-:R-:W-:Y:S03]  /*3860*/  HMMA.16816.F32 R20, R32.reuse, R16, RZ ;  /* 0x000000102014723c */ /* 0x050fe600000018ff */
[----:B------:R-:W-:Y:S03]  /*3870*/  LDSM.16.M88.4 R104, [R151+0x4000] ;  /* 0x004000009768783b */ /* 0x000fe60000000200 */
[C---:B------:R-:W-:Y:S01]  /*3880*/  HMMA.16816.F32 R24, R32.reuse, R26, RZ ;  /* 0x0000001a2018723c */ /* 0x040fe200000018ff */
[----:B------:R-:W-:Y:S04]  /*3890*/  LDSM.16.M88.4 R100, [R151+0x5800] ;  /* 0x005800009764783b */ /* 0x000fe80000000200 */
[----:B------:R-:W0:Y:S01]  /*38a0*/  LDGDEPBAR ;  /* 0x00000000000079af */ /* 0x000e220000000000 */
[----:B------:R-:W-:Y:S06]  /*38b0*/  HMMA.16816.F32 R16, R32, R18, RZ ;  /* 0x000000122010723c */ /* 0x000fec00000018ff */
[----:B------:R-:W-:Y:S06]  /*38c0*/  HMMA.16816.F32 R12, R96, R56, R12 ;  /* 0x00000038600c723c */ /* 0x000fec000000180c */
[----:B------:R-:W-:Y:S01]  /*38d0*/  HMMA.16816.F32 R80, R32, R76, RZ ;  /* 0x0000004c2050723c */ /* 0x000fe200000018ff */
[----:B------:R-:W-:-:S04]  /*38e0*/  VIADD R56, R157, 0x2000 ;  /* 0x000020009d387836 */ /* 0x000fc80000000000 */
[----:B------:R-:W-:Y:S01]  /*38f0*/  @P0 VIADD R154, R56, 0xffffffc0 ;  /* 0xffffffc0389a0836 */ /* 0x000fe20000000000 */
[C---:B------:R-:W-:Y:S03]  /*3900*/  HMMA.16816.F32 R72, R32.reuse, R68, RZ ;  /* 0x000000442048723c */ /* 0x040fe600000018ff */
[----:B------:R-:W-:Y:S01]  /*3910*/  IMAD R140, R0, 0x2, R154 ;  /* 0x00000002008c7824 */ /* 0x000fe200078e029a */
[----:B------:R-:W-:Y:S01]  /*3920*/  LDSM.16.M88.4 R108, [R154+0x3800] ;  /* 0x003800009a6c783b */ /* 0x000fe20000000200 */
[----:B------:R-:W-:Y:S01]  /*3930*/  IMAD.IADD R0, R124, 0x1, -R127 ;  /* 0x000000017c007824 */ /* 0x000fe200078e0a7f */
[----:B------:R-:W-:Y:S01]  /*3940*/  HMMA.16816.F32 R52, R32, R48, RZ ;  /* 0x000000302034723c */ /* 0x000fe200000018ff */
[C---:B------:R-:W-:Y:S02]  /*3950*/  VIADD R147, R154.reuse, 0x800 ;  /* 0x000008009a937836 */ /* 0x040fe40000000000 */
[----:B------:R-:W-:-:S02]  /*3960*/  VIADD R146, R154, 0x1000 ;  /* 0x000010009a927836 */ /* 0x000fc40000000000 */
[C---:B------:R-:W-:Y:S01]  /*3970*/  VIADD R145, R154.reuse, 0x1800 ;  /* 0x000018009a917836 */ /* 0x040fe20000000000 */
[C---:B------:R-:W-:Y:S01]  /*3980*/  HMMA.16816.F32 R44, R32.reuse, R40, RZ ;  /* 0x00000028202c723c */ /* 0x040fe200000018ff */
        /* <DEDUP_REMOVED lines=14> */
[----:B------:R-:W-:Y:S05]  /*3a70*/  LDSM.16.M88.4 R64, [R155] ;  /* 0x000000009b40783b */ /* 0x000fea0000000200 */
[C---:B--2---:R-:W-:Y:S06]  /*3a80*/  HMMA.16816.F32 R20, R96.reuse, R60, R20 ;  /* 0x0000003c6014723c */ /* 0x044fec0000001814 */
[C---:B------:R-:W-:Y:S01]  /*3a90*/  HMMA.16816.F32 R16, R96.reuse, R62, R16 ;  /* 0x0000003e6010723c */ /* 0x040fe20000001810 */
[----:B------:R-:W2:Y:S05]  /*3aa0*/  LDSM.16.M88.4 R60, [R154] ;  /* 0x000000009a3c783b */ /* 0x000eaa0000000200 */
[C---:B------:R-:W-:Y:S01]  /*3ab0*/  HMMA.16816.F32 R84, R96.reuse, R58, R84 ;  /* 0x0000003a6054723c */ /* 0x040fe20000001854 */
[----:B------:R-:W4:Y:S05]  /*3ac0*/  LDSM.16.M88.4 R56, [R154+0x800] ;  /* 0x000800009a38783b */ /* 0x000f2a0000000200 */
[C---:B---3--:R-:W-:Y:S06]  /*3ad0*/  HMMA.16816.F32 R52, R96.reuse, R92, R52 ;  /* 0x0000005c6034723c */ /* 0x048fec0000001834 */
[C---:B-1----:R-:W-:Y:S06]  /*3ae0*/  HMMA.16816.F32 R80, R96.reuse, R8, R80 ;  /* 0x000000086050723c */ /* 0x042fec0000001850 */
[C---:B------:R-:W-:Y:S01]  /*3af0*/  HMMA.16816.F32 R76, R96.reuse, R10, R76 ;  /* 0x0000000a604c723c */ /* 0x040fe2000000184c */
[----:B------:R-:W1:Y:S05]  /*3b00*/  LDSM.16.M88.4 R8, [R154+0x1000] ;  /* 0x001000009a08783b */ /* 0x000e6a0000000200 */
[C---:B------:R-:W-:Y:S01]  /*3b10*/  HMMA.16816.F32 R48, R96.reuse, R94, R48 ;  /* 0x0000005e6030723c */ /* 0x040fe20000001830 */
[----:B------:R-:W-:Y:S05]  /*3b20*/  LDSM.16.M88.4 R92, [R154+0x1800] ;  /* 0x001800009a5c783b */ /* 0x000fea0000000200 */
[----:B------:R-:W-:Y:S06]  /*3b30*/  HMMA.16816.F32 R44, R96, R88, R44 ;  /* 0x00000058602c723c */ /* 0x000fec000000182c */
[C---:B--2---:R-:W-:Y:S06]  /*3b40*/  HMMA.16816.F32 R28, R64.reuse, R60, R28 ;  /* 0x0000003c401c723c */ /* 0x044fec000000181c */
[----:B------:R-:W-:Y:S01]  /*3b50*/  HMMA.16816.F32 R24, R64, R62, R24 ;  /* 0x0000003e4018723c */ /* 0x000fe20000001818 */
[----:B------:R-:W2:Y:S05]  /*3b60*/  LDSM.16.M88.4 R60, [R154+0x2800] ;  /* 0x002800009a3c783b */ /* 0x000eaa0000000200 */
[----:B------:R-:W-:Y:S01]  /*3b70*/  HMMA.16816.F32 R40, R96, R90, R40 ;  /* 0x0000005a6028723c */ /* 0x000fe20000001828 */
[----:B------:R-:W3:Y:S05]  /*3b80*/  LDSM.16.M88.4 R88, [R154+0x2000] ;  /* 0x002000009a58783b */ /* 0x000eea0000000200 */
[C---:B----4-:R-:W-:Y:S06]  /*3b90*/  HMMA.16816.F32 R20, R64.reuse, R56, R20 ;  /* 0x000000384014723c */ /* 0x050fec0000001814 */
[C---:B------:R-:W-:Y:S01]  /*3ba0*/  HMMA.16816.F32 R16, R64.reuse, R58, R16 ;  /* 0x0000003a4010723c */ /* 0x040fe20000001810 */
[----:B------:R-:W4:Y:S05]  /*3bb0*/  LDSM.16.M88.4 R56, [R154+0x3000] ;  /* 0x003000009a38783b */ /* 0x000f2a0000000200 */
[C---:B-1----:R-:W-:Y:S06]  /*3bc0*/  HMMA.16816.F32 R12, R64.reuse, R8, R12 ;  /* 0x00000008400c723c */ /* 0x042fec000000180c */
[----:B------:R-:W-:Y:S01]  /*3bd0*/  HMMA.16816.F32 R84, R64, R10, R84 ;  /* 0x0000000a4054723c */ /* 0x000fe20000001854 */
[----:B------:R-:W-:Y:S05]  /*3be0*/  LDSM.16.M88.4 R8, [R153] ;  /* 0x000000009908783b */ /* 0x000fea0000000200 */
[----:B------:R-:W-:Y:S06]  /*3bf0*/  HMMA.16816.F32 R72, R96, R104, R72 ;  /* 0x000000686048723c */ /* 0x000fec0000001848 */
[C---:B--2---:R-:W-:Y:S06]  /*3c00*/  HMMA.16816.F32 R52, R64.reuse, R60, R52 ;  /* 0x0000003c4034723c */ /* 0x044fec0000001834 */
[----:B------:R-:W-:Y:S01]  /*3c10*/  HMMA.16816.F32 R48, R64, R62, R48 ;  /* 0x0000003e4030723c */ /* 0x000fe20000001830 */
[----:B------:R-:W1:Y:S05]  /*3c20*/  LDSM.16.M88.4 R60, [R140+0x2800] ;  /* 0x002800008c3c783b */ /* 0x000e6a0000000200 */
[C---:B------:R-:W-:Y:S01]  /*3c30*/  HMMA.16816.F32 R68, R96.reuse, R106, R68 ;  /* 0x0000006a6044723c */ /* 0x040fe20000001844 */
[----:B------:R-:W2:Y:S05]  /*3c40*/  LDSM.16.M88.4 R104, [R140] ;  /* 0x000000008c68783b */ /* 0x000eaa0000000200 */
[C---:B------:R-:W-:Y:S06]  /*3c50*/  HMMA.16816.F32 R36, R96.reuse, R100, R36 ;  /* 0x000000646024723c */ /* 0x040fec0000001824 */
[----:B------:R-:W-:Y:S01]  /*3c60*/  HMMA.16816.F32 R32, R96, R102, R32 ;  /* 0x000000666020723c */ /* 0x000fe20000001820 */
[----:B------:R-:W2:Y:S04]  /*3c70*/  LDSM.16.M88.4 R100, [R140+0x800] ;  /* 0x000800008c64783b */ /* 0x000ea80000000200 */
[----:B------:R-:W2:Y:S01]  /*3c80*/  LDSM.16.M88.4 R96, [R140+0x1000] ;  /* 0x001000008c60783b */ /* 0x000ea20000000200 */
        /* <DEDUP_REMOVED lines=11> */
[----:B------:R-:W4:Y:S01]  /*3d40*/  LDSM.16.M88.4 R64, [R140+0x3800] ;  /* 0x003800008c40783b */ /* 0x000f220000000200 */
[----:B------:R-:W-:-:S04]  /*3d50*/  DEPBAR.LE SB0, 0x0 ;  /* 0x000080000000791a */ /* 0x000fc80000000000 */
[C---:B-1----:R-:W-:Y:S06]  /*3d60*/  HMMA.16816.F32 R52, R8.reuse, R60, R52 ;  /* 0x0000003c0834723c */ /* 0x042fec0000001834 */
[----:B--2---:R-:W-:Y:S01]  /*3d70*/  HMMA.16816.F32 R28, R8, R104, R28 ;  /* 0x00000068081c723c */ /* 0x004fe2000000181c */
[----:B------:R-:W-:Y:S01]  /*3d80*/  SHF.R.S32.HI R61, RZ, 0x1f, R0 ;  /* 0x0000001fff3d7819 */ /* 0x000fe20000011400 */
[----:B------:R-:W-:-:S03]  /*3d90*/  IMAD.IADD R60, R2, 0x1, R173 ;  /* 0x00000001023c7824 */ /* 0x000fc600078e02ad */
[----:B------:R-:W-:Y:S01]  /*3da0*/  LEA.HI R61, R61, R0, RZ, 0x2 ;  /* 0x000000003d3d7211 */ /* 0x000fe200078f10ff */
[----:B------:R-:W-:Y:S03]  /*3db0*/  HMMA.16816.F32 R24, R8, R106, R24 ;  /* 0x0000006a0818723c */ /* 0x000fe60000001818 */
[----:B------:R-:W-:-:S03]  /*3dc0*/  SHF.R.S32.HI R172, RZ, 0x2, R61 ;  /* 0x00000002ffac7819 */ /* 0x000fc6000001143d */
[----:B------:R-:W-:Y:S01]  /*3dd0*/  HMMA.16816.F32 R20, R8, R100, R20 ;  /* 0x000000640814723c */ /* 0x000fe20000001814 */
[----:B------:R-:W-:-:S04]  /*3de0*/  IADD3 R125, R125, 0x1, R172 ;  /* 0x000000017d7d7810 */ /* 0x000fc80007ffe0ac */
[----:B------:R-:W-:Y:S01]  /*3df0*/  IADD3 R125, R123, R125, -R166 ;  /* 0x0000007d7b7d7210 */ /* 0x000fe20007ffe8a6 */
[C---:B------:R-:W-:Y:S04]  /*3e00*/  HMMA.16816.F32 R16, R8.reuse, R102, R16 ;  /* 0x000000660810723c */ /* 0x040fe80000001810 */
[----:B------:R-:W-:Y:S02]  /*3e10*/  IMAD.IADD R0, R125, 0x1, R114 ;  /* 0x000000017d007824 */ /* 0x000fe400078e0272 */
[----:B------:R-:W-:Y:S03]  /*3e20*/  HMMA.16816.F32 R12, R8, R96, R12 ;  /* 0x00000060080c723c */ /* 0x000fe6000000180c */
[----:B------:R-:W-:-:S02]  /*3e30*/  VIMNMX R124, R0, R123, PT ;  /* 0x0000007b007c7248 */ /* 0x000fc40003fe0100 */
[----:B------:R-:W-:Y:S01]  /*3e40*/  VIADDMNMX R123, R0, 0x8, R123, PT ;  /* 0x00000008007b7846 */ /* 0x000fe2000380017b */
[----:B-----5:R-:W-:Y:S01]  /*3e50*/  FMUL.FTZ R0, R126, R3 ;  /* 0x000000037e007220 */ /* 0x020fe20000410000 */
[----:B------:R-:W-:Y:S01]  /*3e60*/  HMMA.16816.F32 R84, R8, R98, R84 ;  /* 0x000000620854723c */ /* 0x000fe20000001854 */
[----:B------:R-:W-:-:S05]  /*3e70*/  VIADD R3, R60, 0x1 ;  /* 0x000000013c037836 */ /* 0x000fca0000000000 */
[C---:B------:R-:W-:Y:S01]  /*3e80*/  HMMA.16816.F32 R80, R8.reuse, R92, R80 ;  /* 0x0000005c0850723c */ /* 0x040fe20000001850 */
[C---:B------:R-:W-:Y:S02]  /*3e90*/  ISETP.GE.AND P5, PT, R3.reuse, R124, PT ;  /* 0x0000007c0300720c */ /* 0x040fe40003fa6270 */
[----:B------:R-:W-:Y:S02]  /*3ea0*/  ISETP.GE.AND P3, PT, R3, R123, PT ;  /* 0x0000007b0300720c */ /* 0x000fe40003f66270 */
[----:B------:R-:W-:Y:S01]  /*3eb0*/  I2FP.F32.S32 R7, R3 ;  /* 0x0000000300077245 */ /* 0x000fe20000201400 */
[C---:B------:R-:W-:Y:S04]  /*3ec0*/  HMMA.16816.F32 R76, R8.reuse, R94, R76 ;  /* 0x0000005e084c723c */ /* 0x040fe8000000184c */
[CC--:B------:R-:W-:Y:S01]  /*3ed0*/  FFMA.FTZ R29, R0.reuse, R7.reuse, R29 ;  /* 0x00000007001d7223 */ /* 0x0c0fe2000001001d */
[----:B------:R-:W-:Y:S01]  /*3ee0*/  FFMA.FTZ R31, R0, R7, R31 ;  /* 0x00000007001f7223 */ /* 0x000fe2000001001f */
[----:B---3--:R-:W-:Y:S01]  /*3ef0*/  HMMA.16816.F32 R72, R8, R88, R72 ;  /* 0x000000580848723c */ /* 0x008fe20000001848 */
[----:B------:R-:W-:-:S02]  /*3f00*/  VIADD R7, R60, 0x10 ;  /* 0x000000103c077836 */ /* 0x000fc40000000000 */
[----:B------:R-:W-:Y:S02]  /*3f10*/  FSEL R61, R29, -INF , !P5 ;  /* 0xff8000001d3d7808 */ /* 0x000fe40006800000 */
[----:B------:R-:W-:Y:S01]  /*3f20*/  FSEL R92, R31, -INF , !P3 ;  /* 0xff8000001f5c7808 */ /* 0x000fe20005800000 */
[C---:B------:R-:W-:Y:S01]  /*3f30*/  HMMA.16816.F32 R68, R8.reuse, R90, R68 ;  /* 0x0000005a0844723c */ /* 0x040fe20000001844 */
[----:B------:R-:W-:Y:S01]  /*3f40*/  BAR.SYNC.DEFER_BLOCKING 0x0 ;  /* 0x0000000000007b1d */ /* 0x000fe20000010000 */
[C---:B------:R-:W-:Y:S02]  /*3f50*/  ISETP.GE.AND P5, PT, R7.reuse, R124, PT ;  /* 0x0000007c0700720c */ /* 0x040fe40003fa6270 */
[----:B------:R-:W-:Y:S02]  /*3f60*/  ISETP.GE.AND P3, PT, R7, R123, PT ;  /* 0x0000007b0700720c */ /* 0x000fe40003f66270 */
[----:B------:R-:W-:Y:S01]  /*3f70*/  HMMA.16816.F32 R48, R8, R62, R48 ;  /* 0x0000003e0830723c */ /* 0x000fe20000001830 */
[----:B------:R-:W-:-:S05]  /*3f80*/  I2FP.F32.S32 R7, R7 ;  /* 0x0000000700077245 */ /* 0x000fca0000201400 */
[----:B----4-:R-:W-:Y:S01]  /*3f90*/  HMMA.16816.F32 R44, R8, R56, R44 ;  /* 0x00000038082c723c */ /* 0x010fe2000000182c */
[CC--:B------:R-:W-:Y:S01]  /*3fa0*/  FFMA.FTZ R20, R0.reuse, R7.reuse, R20 ;  /* 0x0000000700147223 */ /* 0x0c0fe20000010014 */
[----:B------:R-:W-:-:S04]  /*3fb0*/  FFMA.FTZ R22, R0, R7, R22 ;  /* 0x0000000700167223 */ /* 0x000fc80000010016 */
[----:B------:R-:W-:Y:S01]  /*3fc0*/  HMMA.16816.F32 R40, R8, R58, R40 ;  /* 0x0000003a0828723c */ /* 0x000fe20000001828 */
[----:B------:R-:W-:Y:S02]  /*3fd0*/  FSEL R89, R20, -INF , !P5 ;  /* 0xff80000014597808 */ /* 0x000fe40006800000 */
[----:B------:R-:W-:-:S03]  /*3fe0*/  FSEL R88, R22, -INF , !P3 ;  /* 0xff80000016587808 */ /* 0x000fc60005800000 */
[----:B------:R-:W-:Y:S01]  /*3ff0*/  HMMA.16816.F32 R36, R8, R64, R36 ;  /* 0x000000400824723c */ /* 0x000fe20000001824 */
[----:B------:R-:W-:-:S05]  /*4000*/  VIADD R58, R60, 0x11 ;  /* 0x000000113c3a7836 */ /* 0x000fca0000000000 */
[----:B------:R-:W-:Y:S07]  /*4010*/  HMMA.16816.F32 R32, R8, R66, R32 ;  /* 0x000000420820723c */ /* 0x000fee0000001820 */
[C---:B------:R-:W-:Y:S02]  /*4020*/  VIADD R9, R60.reuse, 0x8 ;  /* 0x000000083c097836 */ /* 0x040fe40000000000 */
[C---:B------:R-:W-:Y:S02]  /*4030*/  VIADD R8, R60.reuse, 0x9 ;  /* 0x000000093c087836 */ /* 0x040fe40000000000 */
[----:B------:R-:W-:Y:S01]  /*4040*/  VIADD R10, R60, 0x69 ;  /* 0x000000693c0a7836 */ /* 0x000fe20000000000 */
[----:B------:R-:W-:-:S02]  /*4050*/  I2FP.F32.S32 R3, R9 ;  /* 0x0000000900037245 */ /* 0x000fc40000201400 */
[C---:B------:R-:W-:Y:S02]  /*4060*/  ISETP.GE.AND P1, PT, R8.reuse, R124, PT ;  /* 0x0000007c0800720c */ /* 0x040fe40003f26270 */
[----:B------:R-:W-:Y:S01]  /*4070*/  ISETP.GE.AND P2, PT, R8, R123, PT ;  /* 0x0000007b0800720c */ /* 0x000fe20003f46270 */
[CC--:B------:R-:W-:Y:S01]  /*4080*/  FFMA.FTZ R24, R0.reuse, R3.reuse, R24 ;  /* 0x0000000300187223 */ /* 0x0c0fe20000010018 */
[----:B------:R-:W-:Y:S01]  /*4090*/  I2FP.F32.S32 R8, R8 ;  /* 0x0000000800087245 */ /* 0x000fe20000201400 */
[----:B------:R-:W-:Y:S01]  /*40a0*/  FFMA.FTZ R26, R0, R3, R26 ;  /* 0x00000003001a7223 */ /* 0x000fe2000001001a */
[C---:B------:R-:W-:Y:S01]  /*40b0*/  ISETP.GE.AND P4, PT, R9.reuse, R124, PT ;  /* 0x0000007c0900720c */ /* 0x040fe20003f86270 */
[----:B------:R-:W-:Y:S01]  /*40c0*/  VIADD R3, R60, 0x18 ;  /* 0x000000183c037836 */ /* 0x000fe20000000000 */
[----:B------:R-:W-:Y:S01]  /*40d0*/  ISETP.GE.AND P0, PT, R9, R123, PT ;  /* 0x0000007b0900720c */ /* 0x000fe20003f06270 */
[CC--:B------:R-:W-:Y:S01]  /*40e0*/  FFMA.FTZ R25, R0.reuse, R8.reuse, R25 ;  /* 0x0000000800197223 */ /* 0x0c0fe20000010019 */
[----:B------:R-:W-:Y:S01]  /*40f0*/  FFMA.FTZ R27, R0, R8, R27 ;  /* 0x00000008001b7223 */ /* 0x000fe2000001001b */
[----:B------:R-:W-:Y:S01]  /*4100*/  FSEL R63, R24, -INF , !P4 ;  /* 0xff800000183f7808 */ /* 0x000fe20006000000 */
[----:B------:R-:W-:Y:S01]  /*4110*/  VIADD R9, R60, 0x19 ;  /* 0x000000193c097836 */ /* 0x000fe20000000000 */
[----:B------:R-:W-:Y:S01]  /*4120*/  FSEL R64, R26, -INF , !P0 ;  /* 0xff8000001a407808 */ /* 0x000fe20004000000 */
[----:B------:R-:W-:Y:S01]  /*4130*/  VIADD R8, R60, 0x21 ;  /* 0x000000213c087836 */ /* 0x000fe20000000000 */
[----:B------:R-:W-:-:S02]  /*4140*/  ISETP.GE.AND P4, PT, R58, R124, PT ;  /* 0x0000007c3a00720c */ /* 0x000fc40003f86270 */
[-C--:B------:R-:W-:Y:S02]  /*4150*/  ISETP.GE.AND P0, PT, R58, R123.reuse, PT ;  /* 0x0000007b3a00720c */ /* 0x080fe40003f06270 */
[----:B------:R-:W-:Y:S02]  /*4160*/  FSEL R29, R25, -INF , !P1 ;  /* 0xff800000191d7808 */ /* 0x000fe40004800000 */
[----:B------:R-:W-:Y:S02]  /*4170*/  FSEL R90, R27, -INF , !P2 ;  /* 0xff8000001b5a7808 */ /* 0x000fe40005000000 */
[----:B------:R-:W-:Y:S02]  /*4180*/  I2FP.F32.S32 R58, R58 ;  /* 0x0000003a003a7245 */ /* 0x000fe40000201400 */
[C---:B------:R-:W-:Y:S02]  /*4190*/  ISETP.GE.AND P1, PT, R3.reuse, R124, PT ;  /* 0x0000007c0300720c */ /* 0x040fe40003f26270 */
[----:B------:R-:W-:Y:S01]  /*41a0*/  ISETP.GE.AND P2, PT, R3, R123, PT ;  /* 0x0000007b0300720c */ /* 0x000fe20003f46270 */
[CC--:B------:R-:W-:Y:S01]  /*41b0*/  FFMA.FTZ R21, R0.reuse, R58.reuse, R21 ;  /* 0x0000003a00157223 */ /* 0x0c0fe20000010015 */
[----:B------:R-:W-:Y:S01]  /*41c0*/  I2FP.F32.S32 R3, R3 ;  /* 0x0000000300037245 */ /* 0x000fe20000201400 */
[----:B------:R-:W-:Y:S01]  /*41d0*/  FFMA.FTZ R58, R0, R58, R23 ;  /* 0x0000003a003a7223 */ /* 0x000fe20000010017 */
[----:B------:R-:W-:-:S02]  /*41e0*/  ISETP.GE.AND P5, PT, R9, R124, PT ;  /* 0x0000007c0900720c */ /* 0x000fc40003fa6270 */
[----:B------:R-:W-:Y:S01]  /*41f0*/  FSEL R23, R21, -INF , !P4 ;  /* 0xff80000015177808 */ /* 0x000fe20006000000 */
[CC--:B------:R-:W-:Y:S01]  /*4200*/  FFMA.FTZ R16, R0.reuse, R3.reuse, R16 ;  /* 0x0000000300107223 */ /* 0x0c0fe20000010010 */
[----:B------:R-:W-:Y:S01]  /*4210*/  FFMA.FTZ R18, R0, R3, R18 ;  /* 0x0000000300127223 */ /* 0x000fe20000010012 */
[----:B------:R-:W-:Y:S01]  /*4220*/  VIADD R3, R60, 0x20 ;  /* 0x000000203c037836 */ /* 0x000fe20000000000 */
[----:B------:R-:W-:Y:S02]  /*4230*/  FSEL R58, R58, -INF , !P0 ;  /* 0xff8000003a3a7808 */ /* 0x000fe40004000000 */
[----:B------:R-:W-:Y:S01]  /*4240*/  FSEL R21, R16, -INF , !P1 ;  /* 0xff80000010157808 */ /* 0x000fe20004800000 */
[----:B------:R-:W-:Y:S01]  /*4250*/  VIADD R16, R60, 0x51 ;  /* 0x000000513c107836 */ /* 0x000fe20000000000 */
[----:B------:R-:W-:Y:S02]  /*4260*/  FSEL R24, R18, -INF , !P2 ;  /* 0xff80000012187808 */ /* 0x000fe40005000000 */
        /* <DEDUP_REMOVED lines=16> */
[C---:B------:R-:W-:Y:S01]  /*4370*/  VIADD R8, R60.reuse, 0x29 ;  /* 0x000000293c087836 */ /* 0x040fe20000000000 */
[----:B------:R-:W-:Y:S01]  /*4380*/  FSEL R56, R19, -INF , !P3 ;  /* 0xff80000013387808 */ /* 0x000fe20005800000 */
        /* <DEDUP_REMOVED lines=81> */
[----:B------:R-:W-:Y:S02]  /*48a0*/  I2FP.F32.S32 R8, R8 ;  /* 0x0000000800087245 */ /* 0x000fe40000201400 */
[C---:B------:R-:W-:Y:S02]  /*48b0*/  ISETP.GE.AND P4, PT, R3.reuse, R124, PT ;  /* 0x0000007c0300720c */ /* 0x040fe40003f86270 */
[----:B------:R-:W-:Y:S01]  /*48c0*/  ISETP.GE.AND P0, PT, R3, R123, PT ;  /* 0x0000007b0300720c */ /* 0x000fe20003f06270 */
[C---:B------:R-:W-:Y:S01]  /*48d0*/  FFMA.FTZ R69, R0.reuse, R8, R69 ;  /* 0x0000000800457223 */ /* 0x040fe20000010045 */
[----:B------:R-:W-:Y:S01]  /*48e0*/  I2FP.F32.S32 R16, R16 ;  /* 0x0000001000107245 */ /* 0x000fe20000201400 */
[----:B------:R-:W-:Y:S01]  /*48f0*/  FFMA.FTZ R71, R0, R8, R71 ;  /* 0x0000000800477223 */ /* 0x000fe20000010047 */
[----:B------:R-:W-:Y:S01]  /*4900*/  I2FP.F32.S32 R3, R3 ;  /* 0x0000000300037245 */ /* 0x000fe20000201400 */
[----:B------:R-:W-:Y:S01]  /*4910*/  VIADD R8, R60, 0x59 ;  /* 0x000000593c087836 */ /* 0x000fe20000000000 */
[----:B------:R-:W-:Y:S01]  /*4920*/  FSEL R111, R69, -INF , !P5 ;  /* 0xff800000456f7808 */ /* 0x000fe20006800000 */
[CC--:B------:R-:W-:Y:S01]  /*4930*/  FFMA.FTZ R17, R0.reuse, R16.reuse, R53 ;  /* 0x0000001000117223 */ /* 0x0c0fe20000010035 */
[C---:B------:R-:W-:Y:S01]  /*4940*/  FFMA.FTZ R16, R0.reuse, R16, R55 ;  /* 0x0000001000107223 */ /* 0x040fe20000010037 */
[CC--:B------:R-:W-:Y:S01]  /*4950*/  FFMA.FTZ R19, R0.reuse, R3.reuse, R52 ;  /* 0x0000000300137223 */ /* 0x0c0fe20000010034 */
[----:B------:R-:W-:Y:S01]  /*4960*/  FFMA.FTZ R18, R0, R3, R54 ;  /* 0x0000000300127223 */ /* 0x000fe20000010036 */
        /* <DEDUP_REMOVED lines=9> */
[CC--:B------:R-:W-:Y:S02]  /*4a00*/  ISETP.GE.AND P4, PT, R8.reuse, R124.reuse, PT ;  /* 0x0000007c0800720c */ /* 0x0c0fe40003f86270 */
[----:B------:R-:W-:Y:S01]  /*4a10*/  ISETP.GE.AND P0, PT, R8, R123, PT ;  /* 0x0000007b0800720c */ /* 0x000fe20003f06270 */
[CC--:B------:R-:W-:Y:S01]  /*4a20*/  FFMA.FTZ R52, R0.reuse, R9.reuse, R50 ;  /* 0x0000000900347223 */ /* 0x0c0fe20000010032 */
[C---:B------:R-:W-:Y:S01]  /*4a30*/  ISETP.GE.AND P1, PT, R3.reuse, R124, PT ;  /* 0x0000007c0300720c */ /* 0x040fe20003f26270 */
[----:B------:R-:W-:Y:S01]  /*4a40*/  FFMA.FTZ R48, R0, R9, R48 ;  /* 0x0000000900307223 */ /* 0x000fe20000010030 */
[----:B------:R-:W-:Y:S01]  /*4a50*/  ISETP.GE.AND P2, PT, R3, R123, PT ;  /* 0x0000007b0300720c */ /* 0x000fe20003f46270 */
[----:B------:R-:W-:Y:S01]  /*4a60*/  VIADD R9, R60, 0x70 ;  /* 0x000000703c097836 */ /* 0x000fe20000000000 */
[----:B------:R-:W-:-:S02]  /*4a70*/  I2FP.F32.S32 R8, R8 ;  /* 0x0000000800087245 */ /* 0x000fc40000201400 */
[----:B------:R-:W-:Y:S02]  /*4a80*/  I2FP.F32.S32 R3, R3 ;  /* 0x0000000300037245 */ /* 0x000fe40000201400 */
[----:B------:R-:W-:Y:S01]  /*4a90*/  FSEL R53, R48, -INF , !P5 ;  /* 0xff80000030357808 */ /* 0x000fe20006800000 */
[CC--:B------:R-:W-:Y:S01]  /*4aa0*/  FFMA.FTZ R49, R0.reuse, R8.reuse, R49 ;  /* 0x0000000800317223 */ /* 0x0c0fe20000010031 */
[C---:B------:R-:W-:Y:S01]  /*4ab0*/  FFMA.FTZ R50, R0.reuse, R8, R51 ;  /* 0x0000000800327223 */ /* 0x040fe20000010033 */
[CC--:B------:R-:W-:Y:S01]  /*4ac0*/  FFMA.FTZ R31, R0.reuse, R3.reuse, R44 ;  /* 0x00000003001f7223 */ /* 0x0c0fe2000001002c */
[----:B------:R-:W-:Y:S01]  /*4ad0*/  FFMA.FTZ R26, R0, R3, R46 ;  /* 0x00000003001a7223 */ /* 0x000fe2000001002e */
[C---:B------:R-:W-:Y:S01]  /*4ae0*/  VIADD R3, R60.reuse, 0x68 ;  /* 0x000000683c037836 */ /* 0x040fe20000000000 */
[----:B------:R-:W-:Y:S01]  /*4af0*/  FSEL R51, R49, -INF , !P4 ;  /* 0xff80000031337808 */ /* 0x000fe20006000000 */
[----:B------:R-:W-:Y:S01]  /*4b00*/  VIADD R44, R60, 0x61 ;  /* 0x000000613c2c7836 */ /* 0x000fe20000000000 */
[----:B------:R-:W-:-:S02]  /*4b10*/  FSEL R50, R50, -INF , !P0 ;  /* 0xff80000032327808 */ /* 0x000fc40004000000 */
[CC--:B------:R-:W-:Y:S02]  /*4b20*/  ISETP.GE.AND P4, PT, R3.reuse, R124.reuse, PT ;  /* 0x0000007c0300720c */ /* 0x0c0fe40003f86270 */
[----:B------:R-:W-:Y:S02]  /*4b30*/  ISETP.GE.AND P0, PT, R3, R123, PT ;  /* 0x0000007b0300720c */ /* 0x000fe40003f06270 */
[----:B------:R-:W-:Y:S02]  /*4b40*/  FSEL R31, R31, -INF , !P1 ;  /* 0xff8000001f1f7808 */ /* 0x000fe40004800000 */
[----:B------:R-:W-:Y:S02]  /*4b50*/  FSEL R26, R26, -INF , !P2 ;  /* 0xff8000001a1a7808 */ /* 0x000fe40005000000 */
[----:B------:R-:W-:Y:S02]  /*4b60*/  I2FP.F32.S32 R3, R3 ;  /* 0x0000000300037245 */ /* 0x000fe40000201400 */
[----:B------:R-:W-:-:S02]  /*4b70*/  ISETP.GE.AND P1, PT, R10, R124, PT ;  /* 0x0000007c0a00720c */ /* 0x000fc40003f26270 */
[----:B------:R-:W-:Y:S01]  /*4b80*/  ISETP.GE.AND P2, PT, R10, R123, PT ;  /* 0x0000007b0a00720c */ /* 0x000fe20003f46270 */
[CC--:B------:R-:W-:Y:S01]  /*4b90*/  FFMA.FTZ R8, R0.reuse, R3.reuse, R40 ;  /* 0x0000000300087223 */ /* 0x0c0fe20000010028 */
[----:B------:R-:W-:Y:S01]  /*4ba0*/  I2FP.F32.S32 R10, R10 ;  /* 0x0000000a000a7245 */ /* 0x000fe20000201400 */
[----:B------:R-:W-:Y:S01]  /*4bb0*/  FFMA.FTZ R42, R0, R3, R42 ;  /* 0x00000003002a7223 */ /* 0x000fe2000001002a */
[----:B------:R-:W-:Y:S01]  /*4bc0*/  FSEL R52, R52, -INF , !P3 ;  /* 0xff80000034347808 */ /* 0x000fe20005800000 */
[----:B------:R-:W-:Y:S01]  /*4bd0*/  VIADD R3, R60, 0x78 ;  /* 0x000000783c037836 */ /* 0x000fe20000000000 */
[----:B------:R-:W-:Y:S01]  /*4be0*/  ISETP.GE.AND P5, PT, R44, R124, PT ;  /* 0x0000007c2c00720c */ /* 0x000fe20003fa6270 */
[CC--:B------:R-:W-:Y:S01]  /*4bf0*/  FFMA.FTZ R41, R0.reuse, R10.reuse, R41 ;  /* 0x0000000a00297223 */ /* 0x0c0fe20000010029 */
[----:B------:R-:W-:Y:S01]  /*4c00*/  FFMA.FTZ R40, R0, R10, R43 ;  /* 0x0000000a00287223 */ /* 0x000fe2000001002b */
[----:B------:R-:W-:Y:S01]  /*4c10*/  VIADD R10, R60, 0x71 ;  /* 0x000000713c0a7836 */ /* 0x000fe20000000000 */
[----:B------:R-:W-:Y:S01]  /*4c20*/  FSEL R43, R8, -INF , !P4 ;  /* 0xff800000082b7808 */ /* 0x000fe20006000000 */
[----:B------:R-:W-:Y:S01]  /*4c30*/  VIADD R8, R60, 0x79 ;  /* 0x000000793c087836 */ /* 0x000fe20000000000 */
[----:B------:R-:W-:-:S02]  /*4c40*/  FSEL R42, R42, -INF , !P0 ;  /* 0xff8000002a2a7808 */ /* 0x000fc40004000000 */
[C---:B------:R-:W-:Y:S02]  /*4c50*/  ISETP.GE.AND P4, PT, R10.reuse, R124, PT ;  /* 0x0000007c0a00720c */ /* 0x040fe40003f86270 */
[-C--:B------:R-:W-:Y:S02]  /*4c60*/  ISETP.GE.AND P0, PT, R10, R123.reuse, PT ;  /* 0x0000007b0a00720c */ /* 0x080fe40003f06270 */
[----:B------:R-:W-:Y:S02]  /*4c70*/  I2FP.F32.S32 R10, R10 ;  /* 0x0000000a000a7245 */ /* 0x000fe40000201400 */
[----:B------:R-:W-:Y:S02]  /*4c80*/  ISETP.GE.AND P3, PT, R44, R123, PT ;  /* 0x0000007b2c00720c */ /* 0x000fe40003f66270 */
[----:B------:R-:W-:Y:S01]  /*4c90*/  I2FP.F32.S32 R44, R44 ;  /* 0x0000002c002c7245 */ /* 0x000fe20000201400 */
[CC--:B------:R-:W-:Y:S01]  /*4ca0*/  FFMA.FTZ R25, R0.reuse, R10.reuse, R37 ;  /* 0x0000000a00197223 */ /* 0x0c0fe20000010025 */
[----:B------:R-:W-:Y:S01]  /*4cb0*/  FFMA.FTZ R20, R0, R10, R39 ;  /* 0x0000000a00147223 */ /* 0x000fe20000010027 */
[----:B------:R-:W-:-:S02]  /*4cc0*/  I2FP.F32.S32 R11, R3 ;  /* 0x00000003000b7245 */ /* 0x000fc40000201400 */
[CC--:B------:R-:W-:Y:S01]  /*4cd0*/  FFMA.FTZ R45, R0.reuse, R44.reuse, R45 ;  /* 0x0000002c002d7223 */ /* 0x0c0fe2000001002d */
[C---:B------:R-:W-:Y:S01]  /*4ce0*/  FFMA.FTZ R44, R0.reuse, R44, R47 ;  /* 0x0000002c002c7223 */ /* 0x040fe2000001002f */
[----:B------:R-:W-:Y:S01]  /*4cf0*/  FSEL R25, R25, -INF , !P4 ;  /* 0xff80000019197808 */ /* 0x000fe20006000000 */
[----:B------:R-:W-:Y:S01]  /*4d00*/  FFMA.FTZ R34, R0, R11, R34 ;  /* 0x0000000b00227223 */ /* 0x000fe20000010022 */
[----:B------:R-:W-:Y:S02]  /*4d10*/  FSEL R20, R20, -INF , !P0 ;  /* 0xff80000014147808 */ /* 0x000fe40004000000 */
[----:B------:R-:W-:Y:S02]  /*4d20*/  FSEL R41, R41, -INF , !P1 ;  /* 0xff80000029297808 */ /* 0x000fe40004800000 */
[----:B------:R-:W-:Y:S02]  /*4d30*/  FSEL R40, R40, -INF , !P2 ;  /* 0xff80000028287808 */ /* 0x000fe40005000000 */
[----:B------:R-:W-:-:S02]  /*4d40*/  ISETP.GE.AND P4, PT, R8, R124, PT ;  /* 0x0000007c0800720c */ /* 0x000fc40003f86270 */
[-C--:B------:R-:W-:Y:S02]  /*4d50*/  ISETP.GE.AND P0, PT, R8, R123.reuse, PT ;  /* 0x0000007b0800720c */ /* 0x080fe40003f06270 */
[C---:B------:R-:W-:Y:S02]  /*4d60*/  ISETP.GE.AND P1, PT, R3.reuse, R124, PT ;  /* 0x0000007c0300720c */ /* 0x040fe40003f26270 */
[----:B------:R-:W-:Y:S01]  /*4d70*/  ISETP.GE.AND P2, PT, R3, R123, PT ;  /* 0x0000007b0300720c */ /* 0x000fe20003f46270 */
[----:B------:R-:W-:Y:S01]  /*4d80*/  FFMA.FTZ R3, R0, R11, R32 ;  /* 0x0000000b00037223 */ /* 0x000fe20000010020 */
[----:B------:R-:W-:Y:S02]  /*4d90*/  I2FP.F32.S32 R8, R8 ;  /* 0x0000000800087245 */ /* 0x000fe40000201400 */
[----:B------:R-:W-:Y:S02]  /*4da0*/  FSEL R45, R45, -INF , !P5 ;  /* 0xff8000002d2d7808 */ /* 0x000fe40006800000 */
[----:B------:R-:W-:Y:S01]  /*4db0*/  FSEL R44, R44, -INF , !P3 ;  /* 0xff8000002c2c7808 */ /* 0x000fe20005800000 */
[----:B------:R-:W-:Y:S01]  /*4dc0*/  FFMA.FTZ R32, R0, R8, R33 ;  /* 0x0000000800207223 */ /* 0x000fe20000010021 */
[----:B------:R-:W-:-:S02]  /*4dd0*/  ISETP.GE.AND P5, PT, R9, R124, PT ;  /* 0x0000007c0900720c */ /* 0x000fc40003fa6270 */
[----:B------:R-:W-:Y:S02]  /*4de0*/  ISETP.GE.AND P3, PT, R9, R123, PT ;  /* 0x0000007b0900720c */ /* 0x000fe40003f66270 */
[----:B------:R-:W-:Y:S02]  /*4df0*/  I2FP.F32.S32 R9, R9 ;  /* 0x0000000900097245 */ /* 0x000fe40000201400 */
[----:B------:R-:W-:Y:S02]  /*4e00*/  FSEL R33, R3, -INF , !P1 ;  /* 0xff80000003217808 */ /* 0x000fe40004800000 */
[----:B------:R-:W-:Y:S01]  /*4e10*/  ISETP.GE.AND P1, PT, R120, 0x2, PT ;  /* 0x000000027800780c */ /* 0x000fe20003f26270 */
[CC--:B------:R-:W-:Y:S01]  /*4e20*/  FFMA.FTZ R27, R0.reuse, R9.reuse, R36 ;  /* 0x00000009001b7223 */ /* 0x0c0fe20000010024 */
[----:B------:R-:W-:Y:S01]  /*4e30*/  FFMA.FTZ R22, R0, R9, R38 ;  /* 0x0000000900167223 */ /* 0x000fe20000010026 */
[----:B------:R-:W-:Y:S02]  /*4e40*/  I2FP.F32.S32 R9, R60 ;  /* 0x0000003c00097245 */ /* 0x000fe40000201400 */
[----:B------:R-:W-:-:S02]  /*4e50*/  FSEL R32, R32, -INF , !P4 ;  /* 0xff80000020207808 */ /* 0x000fc40006000000 */
[----:B------:R-:W-:Y:S01]  /*4e60*/  FSEL R27, R27, -INF , !P5 ;  /* 0xff8000001b1b7808 */ /* 0x000fe20006800000 */
[-C--:B------:R-:W-:Y:S01]  /*4e70*/  FFMA.FTZ R37, R0, R9.reuse, R28 ;  /* 0x0000000900257223 */ /* 0x080fe2000001001c */
[----:B------:R-:W-:Y:S01]  /*4e80*/  FSEL R22, R22, -INF , !P3 ;  /* 0xff80000016167808 */ /* 0x000fe20005800000 */
[C---:B------:R-:W-:Y:S01]  /*4e90*/  FFMA.FTZ R46, R0.reuse, R9, R30 ;  /* 0x00000009002e7223 */ /* 0x040fe2000001001e */
[----:B------:R-:W-:Y:S01]  /*4ea0*/  FFMA.FTZ R28, R0, R8, R35 ;  /* 0x00000008001c7223 */ /* 0x000fe20000010023 */
[C---:B------:R-:W-:Y:S02]  /*4eb0*/  ISETP.GE.AND P5, PT, R60.reuse, R124, PT ;  /* 0x0000007c3c00720c */ /* 0x040fe40003fa6270 */
[----:B------:R-:W-:Y:S02]  /*4ec0*/  ISETP.GE.AND P3, PT, R60, R123, PT ;  /* 0x0000007b3c00720c */ /* 0x000fe40003f66270 */
[----:B------:R-:W-:Y:S02]  /*4ed0*/  FSEL R30, R34, -INF , !P2 ;  /* 0xff800000221e7808 */ /* 0x000fe40005000000 */
[----:B------:R-:W-:-:S02]  /*4ee0*/  FSEL R37, R37, -INF , !P5 ;  /* 0xff80000025257808 */ /* 0x000fc40006800000 */
        /* <DEDUP_REMOVED lines=63> */
.L_x_6416:
[----:B------:R-:W-:-:S04]  /*52e0*/  LEA R39, -R116, RZ, 0x7 ;  /* 0x000000ff74277211 */ /* 0x000fc800078e39ff */
[----:B------:R-:W-:-:S07]  /*52f0*/  SHF.R.S32.HI R36, RZ, 0x1f, R39 ;  /* 0x0000001fff247819 */ /* 0x000fce0000011427 */
.L_x_6417:
        /* <DEDUP_REMOVED lines=18> */
[C---:B------:R-:W-:Y:S02]  /*5420*/  @!P0 IMAD R11, R117.reuse, 0x50, RZ ;  /* 0x00000050750b8824 */ /* 0x040fe400078e02ff */
[----:B------:R-:W-:Y:S01]  /*5430*/  @!P0 IMAD R49, R117, 0x30, RZ ;  /* 0x0000003075318824 */ /* 0x000fe200078e02ff */
[C---:B-1----:R-:W-:Y:S01]  /*5440*/  @!P0 LEA R72, P5, R9.reuse, R2, 0x1 ;  /* 0x0000000209488211 */ /* 0x042fe200078a08ff */
[C---:B------:R-:W-:Y:S01]  /*5450*/  @!P0 IMAD.X R8, R36.reuse, 0x1, R121, P2 ;  /* 0x0000000124088824 */ /* 0x040fe200010e0679 */
[----:B------:R-:W-:Y:S01]  /*5460*/  @!P0 IADD3.X R54, R36, R71, R11, P3, !PT ;  /* 0x0000004724368210 */ /* 0x000fe20001ffe40b */
[----:B------:R-:W-:Y:S01]  /*5470*/  @!P0 IMAD.WIDE.U32 R68, R116, 0x60, R12 ;  /* 0x0000006074448825 */ /* 0x000fe200078e000c */
[----:B------:R-:W-:Y:S01]  /*5480*/  @!P0 IADD3.X R49, R36, R73, R49, P4, !PT ;  /* 0x0000004924318210 */ /* 0x000fe200027fe431 */
[----:B------:R-:W1:Y:S01]  /*5490*/  @!P0 LDC.64 R12, c[0x0][0x218] ;  /* 0x00008600ff0c8b82 */ /* 0x000e620000000a00 */
[----:B------:R-:W-:Y:S01]  /*54a0*/  @!P0 LEA.HI.X R73, R9, R3, R8, 0x1, P5 ;  /* 0x0000000309498211 */ /* 0x000fe200028f0c08 */
[----:B------:R-:W-:Y:S01]  /*54b0*/  @!P0 IMAD R55, R117, 0x60, RZ ;  /* 0x0000006075378824 */ /* 0x000fe200078e02ff */
[----:B------:R-:W-:-:S02]  /*54c0*/  @!P0 IADD3 R48, P2, R39, R68, RZ ;  /* 0x0000004427308210 */ /* 0x000fc40007f5e0ff */
[-C--:B------:R-:W-:Y:S01]  /*54d0*/  @!P0 LEA R60, P3, R116, R122.reuse, 0x5 ;  /* 0x0000007a743c8211 */ /* 0x080fe200078628ff */
[----:B------:R-:W-:Y:S01]  /*54e0*/  @!PT LDS RZ, [RZ] ;  /* 0x00000000fffff984 */ /* 0x000fe20000000800 */
[----:B------:R-:W-:Y:S01]  /*54f0*/  @!PT LDS RZ, [RZ] ;  /* 0x00000000fffff984 */ /* 0x000fe20000000800 */
[----:B------:R-:W-:Y:S01]  /*5500*/  @!PT LDS RZ, [RZ] ;  /* 0x00000000fffff984 */ /* 0x000fe20000000800 */
[----:B------:R2:W-:Y:S01]  /*5510*/  @!P0 LDGSTS.E.BYPASS.LTC128B.128 [R165+0x2000], desc[UR10][R72.64] ;  /* 0x0200000048a58fae */ /* 0x0005e2000b901d4a */
[----:B------:R-:W-:Y:S01]  /*5520*/  @!P0 IADD3.X R55, R36, R69, R55, P2, !PT ;  /* 0x0000004524378210 */ /* 0x000fe200017fe437 */
[----:B------:R-:W5:Y:S01]  /*5530*/  @!P0 LDC.64 R10, c[0x0][0x218] ;  /* 0x00008600ff0a8b82 */ /* 0x000f620000000a00 */
[----:B------:R-:W-:Y:S01]  /*5540*/  @!P0 IADD3 R69, P4, P2, R39, R122, R161 ;  /* 0x0000007a27458210 */ /* 0x000fe20007a9e0a1 */
[----:B------:R2:W-:Y:S01]  /*5550*/  @P0 STS.128 [R165+0x2800], RZ ;  /* 0x002800ffa5000388 */ /* 0x0005e20000000c00 */
[-C--:B------:R-:W-:Y:S02]  /*5560*/  @!P0 LEA.HI.X R71, R116, R121.reuse, R117, 0x5, P3 ;  /* 0x0000007974478211 */ /* 0x080fe400018f2c75 */
[----:B------:R-:W-:Y:S02]  /*5570*/  @!P0 IADD3.X R62, R36, R121, R160, P4, P2 ;  /* 0x00000079243e8210 */ /* 0x000fe400027e44a0 */
[----:B---3--:R-:W-:Y:S01]  /*5580*/  @!P0 LEA R68, P4, R69, R34, 0x1 ;  /* 0x0000002245448211 */ /* 0x008fe200078808ff */
[----:B------:R-:W3:Y:S01]  /*5590*/  @!P0 LDC.64 R8, c[0x0][0x218] ;  /* 0x00008600ff088b82 */ /* 0x000ee20000000a00 */
[----:B------:R-:W-:-:S02]  /*55a0*/  @!P0 LEA R34, P2, R116, R122, 0x6 ;  /* 0x0000007a74228211 */ /* 0x000fc400078430ff */
[----:B------:R-:W-:Y:S02]  /*55b0*/  @!P0 IADD3 R60, P3, R39, R60, RZ ;  /* 0x0000003c273c8210 */ /* 0x000fe40007f7e0ff */
[----:B------:R-:W-:Y:S02]  /*55c0*/  @!P0 LEA.HI.X R69, R69, R35, R62, 0x1, P4 ;  /* 0x0000002345458211 */ /* 0x000fe400020f0c3e */
[----:B------:R-:W-:Y:S01]  /*55d0*/  @!P0 IADD3 R34, P4, R39, R34, RZ ;  /* 0x0000002227228210 */ /* 0x000fe20007f9e0ff */
[----:B------:R-:W2:Y:S01]  /*55e0*/  @!P0 LDC.64 R2, c[0x0][0x218] ;  /* 0x00008600ff028b82 */ /* 0x000ea20000000a00 */
[----:B------:R-:W-:Y:S01]  /*55f0*/  @!P0 LEA.HI.X R35, R116, R121, R117, 0x6, P2 ;  /* 0x0000007974238211 */ /* 0x000fe200010f3475 */
[----:B------:R-:W-:Y:S01]  /*5600*/  @!P0 IMAD.X R71, R36, 0x1, R71, P3 ;  /* 0x0000000124478824 */ /* 0x000fe200018e0647 */
[----:B----4-:R-:W-:Y:S01]  /*5610*/  @!P0 LEA R14, P3, R60, R14, 0x1 ;  /* 0x0000000e3c0e8211 */ /* 0x010fe200078608ff */
[----:B------:R-:W-:Y:S01]  /*5620*/  @!PT LDS RZ, [RZ] ;  /* 0x00000000fffff984 */ /* 0x000fe20000000800 */
[----:B------:R-:W-:Y:S01]  /*5630*/  @!PT LDS RZ, [RZ] ;  /* 0x00000000fffff984 */ /* 0x000fe20000000800 */
[----:B------:R-:W-:Y:S01]  /*5640*/  @!PT LDS RZ, [RZ] ;  /* 0x00000000fffff984 */ /* 0x000fe20000000800 */
[----:B------:R4:W-:Y:S01]  /*5650*/  @!P0 LDGSTS.E.BYPASS.LTC128B.128 [R165+0x2800], desc[UR10][R68.64] ;  /* 0x0280000044a58fae */ /* 0x0009e2000b901d4a */
[----:B-1----:R-:W-:Y:S01]  /*5660*/  @!P0 LEA R12, P2, R38, R12, 0x1 ;  /* 0x0000000c260c8211 */ /* 0x002fe200078408ff */
[----:B------:R-:W-:Y:S01]  /*5670*/  @!P0 IMAD.X R35, R36, 0x1, R35, P4 ;  /* 0x0000000124238824 */ /* 0x000fe200020e0623 */
[----:B------:R-:W-:Y:S01]  /*5680*/  @!P0 LEA.HI.X R15, R60, R15, R71, 0x1, P3 ;  /* 0x0000000f3c0f8211 */ /* 0x000fe200018f0c47 */
[----:B------:R4:W-:Y:S01]  /*5690*/  @P0 STS.128 [R165+0x3000], RZ ;  /* 0x003000ffa5000388 */ /* 0x0009e20000000c00 */
[----:B-----5:R-:W-:-:S02]  /*56a0*/  @!P0 LEA R10, P4, R34, R10, 0x1 ;  /* 0x0000000a220a8211 */ /* 0x020fc400078808ff */
[----:B------:R-:W-:Y:S01]  /*56b0*/  @!P0 LEA.HI.X R13, R38, R13, R49, 0x1, P2 ;  /* 0x0000000d260d8211 */ /* 0x000fe200010f0c31 */
[----:B------:R-:W-:Y:S01]  /*56c0*/  @!PT LDS RZ, [RZ] ;  /* 0x00000000fffff984 */ /* 0x000fe20000000800 */
[----:B------:R-:W-:Y:S01]  /*56d0*/  @!PT LDS RZ, [RZ] ;  /* 0x00000000fffff984 */ /* 0x000fe20000000800 */
[----:B------:R-:W-:Y:S01]  /*56e0*/  @!PT LDS RZ, [RZ] ;  /* 0x00000000fffff984 */ /* 0x000fe20000000800 */
[----:B------:R4:W-:Y:S01]  /*56f0*/  @!P0 LDGSTS.E.BYPASS.LTC128B.128 [R165+0x3000], desc[UR10][R14.64] ;  /* 0x030000000ea58fae */ /* 0x0009e2000b901d4a */
[----:B------:R-:W-:Y:S02]  /*5700*/  @!P0 LEA.HI.X R11, R34, R11, R35, 0x1, P4 ;  /* 0x0000000b220b8211 */ /* 0x000fe400020f0c23 */
[C---:B---3--:R-:W-:Y:S01]  /*5710*/  @!P0 LEA R8, P3, R47.reuse, R8, 0x1 ;  /* 0x000000082f088211 */ /* 0x048fe200078608ff */
[----:B------:R4:W-:Y:S03]  /*5720*/  @P0 STS.128 [R165+0x3800], RZ ;  /* 0x003800ffa5000388 */ /* 0x0009e60000000c00 */
[----:B------:R-:W-:Y:S01]  /*5730*/  @!P0 LEA.HI.X R9, R47, R9, R54, 0x1, P3 ;  /* 0x000000092f098211 */ /* 0x000fe200018f0c36 */
[----:B------:R-:W-:Y:S01]  /*5740*/  @!PT LDS RZ, [RZ] ;  /* 0x00000000fffff984 */ /* 0x000fe20000000800 */
[----:B------:R-:W-:Y:S01]  /*5750*/  @!PT LDS RZ, [RZ] ;  /* 0x00000000fffff984 */ /* 0x000fe20000000800 */
[----:B------:R-:W-:Y:S01]  /*5760*/  @!PT LDS RZ, [RZ] ;  /* 0x00000000fffff984 */ /* 0x000fe20000000800 */
[----:B------:R4:W-:Y:S01]  /*5770*/  @!P0 LDGSTS.E.BYPASS.LTC128B.128 [R165+0x3800], desc[UR10][R12.64] ;  /* 0x038000000ca58fae */ /* 0x0009e2000b901d4a */
[----:B--2---:R-:W-:-:S03]  /*5780*/  @!P0 LEA R2, P2, R48, R2, 0x1 ;  /* 0x0000000230028211 */ /* 0x004fc600078408ff */
        /* <DEDUP_REMOVED lines=18> */
[----:B----4-:R-:W-:Y:S01]  /*58b0*/  IMAD.MOV.U32 R2, RZ, RZ, R122 ;  /* 0x000000ffff027224 */ /* 0x010fe200078e007a */
        /* <DEDUP_REMOVED lines=12> */
.L_x_6419:
[----:B------:R-:W-:Y:S05]  /*5980*/  BSYNC B0 ;  /* 0x0000000000007941 */ /* 0x000fea0003800000 */
.L_x_6418:
[----:B------:R-:W0:Y:S01]  /*5990*/  LDGDEPBAR ;  /* 0x00000000000079af */ /* 0x000e220000000000 */
[----:B------:R-:W-:-:S04]  /*59a0*/  IADD3 R122, P0, R39, R122, RZ ;  /* 0x0000007a277a7210 */ /* 0x000fc80007f1e0ff */
[----:B------:R-:W-:-:S09]  /*59b0*/  IADD3.X R121, R36, R121, RZ, P0, !PT ;  /* 0x0000007924797210 */ /* 0x000fd200007fe4ff */
.L_x_6415:
[----:B----4-:R-:W-:Y:S01]  /*59c0*/  FMNMX.FTZ R2, R37, R61, !PT ;  /* 0x0000003d25027209 */ /* 0x010fe20007810000 */
[----:B------:R-:W-:Y:S01]  /*59d0*/  ULDC UR12, c[0x0][0x2ec] ;  /* 0x0000bb00000c7ab9 */ /* 0x000fe20000000800 */
[----:B------:R-:W-:Y:S01]  /*59e0*/  FMNMX.FTZ R3, R46, R92, !PT ;  /* 0x0000005c2e037209 */ /* 0x000fe20007810000 */
        /* <DEDUP_REMOVED lines=60> */
[----:B-1----:R-:W-:Y:S02]  /*5db0*/  FMNMX.FTZ R8, R28, R3, !PT ;  /* 0x000000031c087209 */ /* 0x002fe40007810000 */
[----:B------:R-:W-:Y:S01]  /*5dc0*/  LEA R152, R6, UR4, 0x1 ;  /* 0x0000000406987c11 */ /* 0x000fe2000f8e08ff */
[----:B------:R-:W1:Y:S03]  /*5dd0*/  SHFL.BFLY PT, R10, R11, 0x2, 0x1f ;  /* 0x0c401f000b0a7f89 */ /* 0x000e6600000e0000 */
[-C--:B------:R-:W-:Y:S01]  /*5de0*/  LEA R150, R4, R152.reuse, 0x1 ;  /* 0x0000009804967211 */ /* 0x080fe200078e08ff */
[----:B------:R-:W2:Y:S01]  /*5df0*/  SHFL.BFLY PT, R9, R8, 0x2, 0x1f ;  /* 0x0c401f0008097f89 */ /* 0x000ea200000e0000 */
[----:B------:R-:W-:-:S03]  /*5e00*/  LEA R149, R5, R152, 0x1 ;  /* 0x0000009805957211 */ /* 0x000fc600078e08ff */
[----:B------:R-:W-:Y:S01]  /*5e10*/  LDSM.16.MT88.4 R72, [R150+0x6000] ;  /* 0x006000009648783b */ /* 0x000fe20000004200 */
[----:B------:R-:W-:-:S03]  /*5e20*/  LEA R148, R4, R149, 0x1 ;  /* 0x0000009504947211 */ /* 0x000fc600078e08ff */
[----:B------:R-:W-:Y:S04]  /*5e30*/  LDSM.16.MT88.4 R80, [R149+0x6000] ;  /* 0x006000009550783b */ /* 0x000fe80000004200 */
[----:B------:R-:W-:Y:S01]  /*5e40*/  LDSM.16.MT88.4 R12, [R152+0x6800] ;  /* 0x00680000980c783b */ /* 0x000fe20000004200 */
        /* <DEDUP_REMOVED lines=9> */
[----:B------:R-:W-:Y:S02]  /*5ee0*/  FSEL R36, R36, RZ, P0 ;  /* 0x000000ff24247208 */ /* 0x000fe40000000000 */
[----:B------:R-:W-:-:S03]  /*5ef0*/  FSETP.NEU.FTZ.AND P0, PT, R2, -INF , PT ;  /* 0xff8000000200780b */ /* 0x000fc60003f1d000 */
[--C-:B------:R-:W-:Y:S01]  /*5f00*/  FFMA.FTZ R47, R29, UR12, -R36.reuse ;  /* 0x0000000c1d2f7c23 */ /* 0x100fe20008010824 */
[----:B------:R-:W-:Y:S01]  /*5f10*/  FMUL.FTZ R29, R2, UR12 ;  /* 0x0000000c021d7c20 */ /* 0x000fe20008410000 */
[--C-:B------:R-:W-:Y:S01]  /*5f20*/  FFMA.FTZ R60, R63, UR12, -R36.reuse ;  /* 0x0000000c3f3c7c23 */ /* 0x100fe20008010824 */
[--C-:B------:R-:W-:Y:S01]  /*5f30*/  FFMA.FTZ R62, R37, UR12, -R36.reuse ;  /* 0x0000000c253e7c23 */ /* 0x100fe20008010824 */
[--C-:B------:R-:W-:Y:S01]  /*5f40*/  FFMA.FTZ R61, R61, UR12, -R36.reuse ;  /* 0x0000000c3d3d7c23 */ /* 0x100fe20008010824 */
[--C-:B------:R-:W-:Y:S01]  /*5f50*/  FFMA.FTZ R37, R23, UR12, -R36.reuse ;  /* 0x0000000c17257c23 */ /* 0x100fe20008010824 */
[----:B------:R-:W-:Y:S01]  /*5f60*/  FSEL R29, R29, RZ, P0 ;  /* 0x000000ff1d1d7208 */ /* 0x000fe20000000000 */
        /* <DEDUP_REMOVED lines=8> */
[----:B------:R-:W1:Y:S01]  /*5ff0*/  LDSM.16.MT88.4 R92, [R152+0x6000] ;  /* 0x00600000985c783b */ /* 0x000e620000004200 */
        /* <DEDUP_REMOVED lines=45> */
[----:B------:R-:W-:Y:S01]  /*62d0*/  LDSM.16.MT88.4 R16, [R150+0x8800] ;  /* 0x008800009610783b */ /* 0x000fe20000004200 */
[----:B------:R-:W-:Y:S01]  /*62e0*/  FADD.FTZ R61, R62, R61 ;  /* 0x0000003d3e3d7221 */ /* 0x000fe20000010000 */
[--C-:B------:R-:W-:Y:S01]  /*62f0*/  FFMA.FTZ R52, R41, UR12, -R36.reuse ;  /* 0x0000000c29347c23 */ /* 0x100fe20008010824 */
[----:B------:R-:W3:Y:S01]  /*6300*/  MUFU.EX2 R39, R39 ;  /* 0x0000002700277308 */ /* 0x000ee20000000800 */
[----:B--2---:R-:W-:Y:S01]  /*6310*/  F2FP.F16.F32.PACK_AB R89, R63, R66 ;  /* 0x000000423f59723e */ /* 0x004fe200000000ff */
[----:B------:R-:W-:Y:S01]  /*6320*/  FADD.FTZ R62, R60, R61 ;  /* 0x0000003d3c3e7221 */ /* 0x000fe20000010000 */
[--C-:B------:R-:W-:Y:S01]  /*6330*/  FFMA.FTZ R60, R31, UR12, -R36.reuse ;  /* 0x0000000c1f3c7c23 */ /* 0x100fe20008010824 */
[--C-:B------:R-:W-:Y:S01]  /*6340*/  FFMA.FTZ R31, R43, UR12, -R36.reuse ;  /* 0x0000000c2b1f7c23 */ /* 0x100fe20008010824 */
[----:B------:R-:W-:Y:S01]  /*6350*/  FFMA.FTZ R45, R45, UR12, -R36 ;  /* 0x0000000c2d2d7c23 */ /* 0x000fe20008010824 */
[--C-:B------:R-:W-:Y:S01]  /*6360*/  FFMA.FTZ R43, R26, UR12, -R29.reuse ;  /* 0x0000000c1a2b7c23 */ /* 0x100fe2000801081d */
[--C-:B------:R-:W-:Y:S01]  /*6370*/  FFMA.FTZ R41, R42, UR12, -R29.reuse ;  /* 0x0000000c2a297c23 */ /* 0x100fe2000801081d */
[----:B------:R-:W-:Y:S01]  /*6380*/  MUFU.EX2 R38, R38 ;  /* 0x0000002600267308 */ /* 0x000fe20000000800 */
[----:B------:R-:W-:Y:S01]  /*6390*/  FADD.FTZ R47, R47, R62 ;  /* 0x0000003e2f2f7221 */ /* 0x000fe20000010000 */
[----:B------:R-:W-:Y:S01]  /*63a0*/  FFMA.FTZ R44, R44, UR12, -R29 ;  /* 0x0000000c2c2c7c23 */ /* 0x000fe2000801081d */
[----:B------:R-:W-:Y:S01]  /*63b0*/  FADD.FTZ R63, R66, R63 ;  /* 0x0000003f423f7221 */ /* 0x000fe20000010000 */
[--C-:B------:R-:W-:Y:S01]  /*63c0*/  FFMA.FTZ R27, R27, UR12, -R36.reuse ;  /* 0x0000000c1b1b7c23 */ /* 0x100fe20008010824 */
[----:B------:R-:W-:Y:S01]  /*63d0*/  FFMA.FTZ R33, R33, UR12, -R36 ;  /* 0x0000000c21217c23 */ /* 0x000fe20008010824 */
[----:B------:R-:W-:Y:S01]  /*63e0*/  FFMA.FTZ R30, R30, UR12, -R29 ;  /* 0x0000000c1e1e7c23 */ /* 0x000fe2000801081d */
[----:B------:R-:W-:Y:S01]  /*63f0*/  LEA R176, P0, R122, UR8, 0x1 ;  /* 0x000000087ab07c11 */ /* 0x000fe2000f8008ff */
[----:B------:R-:W2:Y:S01]  /*6400*/  MUFU.EX2 R37, R37 ;  /* 0x0000002500257308 */ /* 0x000ea20000000800 */
[----:B---3--:R-:W-:Y:S01]  /*6410*/  F2FP.F16.F32.PACK_AB R91, R39, R64 ;  /* 0x00000040275b723e */ /* 0x008fe200000000ff */
[----:B------:R-:W-:Y:S01]  /*6420*/  FADD.FTZ R64, R64, R63 ;  /* 0x0000003f40407221 */ /* 0x000fe20000010000 */
[----:B------:R-:W-:-:S03]  /*6430*/  LEA.HI.X R177, R122, UR9, R121, 0x1, P0 ;  /* 0x000000097ab17c11 */ /* 0x000fc600080f0c79 */
        /* <DEDUP_REMOVED lines=12> */
[C---:B------:R-:W-:Y:S05]  /*6500*/  HMMA.16816.F32 R84, R88.reuse, R4, RZ ;  /* 0x000000045854723c */ /* 0x040fea00000018ff */
[----:B------:R-:W3:Y:S01]  /*6510*/  MUFU.EX2 R21, R21 ;  /* 0x0000001500157308 */ /* 0x000ee20000000800 */
[----:B------:R-:W-:Y:S01]  /*6520*/  HMMA.16816.F32 R88, R88, R6, RZ ;  /* 0x000000065858723c */ /* 0x000fe200000018ff */
[----:B--2---:R-:W-:-:S02]  /*6530*/  F2FP.F16.F32.PACK_AB R4, R37, R38 ;  /* 0x000000262504723e */ /* 0x004fc400000000ff */
[----:B-1----:R-:W-:Y:S01]  /*6540*/  F2FP.F16.F32.PACK_AB R5, R35, R46 ;  /* 0x0000002e2305723e */ /* 0x002fe200000000ff */
[----:B------:R-:W-:Y:S01]  /*6550*/  FADD.FTZ R46, R46, R39 ;  /* 0x000000272e2e7221 */ /* 0x000fe20000010000 */
[----:B------:R-:W-:Y:S02]  /*6560*/  FFMA.FTZ R39, R32, UR12, -R36 ;  /* 0x0000000c20277c23 */ /* 0x000fe40008010824 */
[----:B------:R-:W-:Y:S01]  /*6570*/  F2FP.F16.F32.PACK_AB R6, R23, R34 ;  /* 0x000000221706723e */ /* 0x000fe200000000ff */
[----:B------:R-:W-:Y:S01]  /*6580*/  MUFU.EX2 R59, R59 ;  /* 0x0000003b003b7308 */ /* 0x000fe20000000800 */
[----:B---3--:R-:W-:-:S07]  /*6590*/  F2FP.F16.F32.PACK_AB R7, R21, R24 ;  /* 0x000000181507723e */ /* 0x008fce00000000ff */
[----:B------:R-:W1:Y:S01]  /*65a0*/  MUFU.EX2 R58, R58 ;  /* 0x0000003a003a7308 */ /* 0x000e620000000800 */
[C---:B------:R-:W-:Y:S07]  /*65b0*/  HMMA.16816.F32 R68, R4.reuse, R8, R68 ;  /* 0x000000080444723c */ /* 0x040fee0000001844 */
[----:B------:R-:W-:Y:S01]  /*65c0*/  MUFU.EX2 R56, R56 ;  /* 0x0000003800387308 */ /* 0x000fe20000000800 */
[C---:B------:R-:W-:Y:S01]  /*65d0*/  HMMA.16816.F32 R72, R4.reuse, R10, R72 ;  /* 0x0000000a0448723c */ /* 0x040fe20000001848 */
[----:B------:R-:W2:Y:S06]  /*65e0*/  LDSM.16.MT88.4 R8, [R148+0x6800] ;  /* 0x006800009408783b */ /* 0x000eac0000004200 */
[----:B------:R-:W-:Y:S01]  /*65f0*/  MUFU.EX2 R49, R49 ;  /* 0x0000003100317308 */ /* 0x000fe20000000800 */
[C---:B------:R-:W-:Y:S06]  /*6600*/  HMMA.16816.F32 R96, R4.reuse, R12, R96 ;  /* 0x0000000c0460723c */ /* 0x040fec0000001860 */
[C---:B------:R-:W-:Y:S01]  /*6610*/  HMMA.16816.F32 R92, R4.reuse, R14, R92 ;  /* 0x0000000e045c723c */ /* 0x040fe2000000185c */
[----:B------:R-:W3:Y:S01]  /*6620*/  LDSM.16.MT88.4 R12, [R149+0x6800] ;  /* 0x00680000950c783b */ /* 0x000ee20000004200 */
[----:B------:R-:W-:Y:S08]  /*6630*/  MUFU.EX2 R57, R57 ;  /* 0x0000003900397308 */ /* 0x000ff00000000800 */
[----:B------:R-:W4:Y:S08]  /*6640*/  MUFU.EX2 R54, R54 ;  /* 0x0000003600367308 */ /* 0x000f300000000800 */
[----:B------:R-:W-:Y:S08]  /*6650*/  MUFU.EX2 R55, R55 ;  /* 0x0000003700377308 */ /* 0x000ff00000000800 */
[----:B------:R-:W5:Y:S01]  /*6660*/  MUFU.EX2 R48, R48 ;  /* 0x0000003000307308 */ /* 0x000f620000000800 */
[C---:B--2---:R-:W-:Y:S07]  /*6670*/  HMMA.16816.F32 R84, R4.reuse, R8, R84 ;  /* 0x000000080454723c */ /* 0x044fee0000001854 */
[----:B------:R-:W-:Y:S01]  /*6680*/  MUFU.EX2 R128, R128 ;  /* 0x0000008000807308 */ /* 0x000fe20000000800 */
[C---:B------:R-:W-:Y:S01]  /*6690*/  HMMA.16816.F32 R88, R4.reuse, R10, R88 ;  /* 0x0000000a0458723c */ /* 0x040fe20000001858 */
[----:B------:R-:W2:Y:S05]  /*66a0*/  LDSM.16.MT88.4 R8, [R150+0x7000] ;  /* 0x007000009608783b */ /* 0x000eaa0000004200 */
[C---:B---3--:R-:W-:Y:S01]  /*66b0*/  HMMA.16816.F32 R76, R4.reuse, R12, R76 ;  /* 0x0000000c044c723c */ /* 0x048fe2000000184c */
[----:B------:R-:W3:Y:S05]  /*66c0*/  MUFU.EX2 R109, R109 ;  /* 0x0000006d006d7308 */ /* 0x000eea0000000800 */
[----:B------:R-:W-:Y:S01]  /*66d0*/  HMMA.16816.F32 R80, R4, R14, R80 ;  /* 0x0000000e0450723c */ /* 0x000fe20000001850 */
[----:B------:R-:W3:Y:S02]  /*66e0*/  LDSM.16.MT88.4 R12, [R152+0x7000] ;  /* 0x00700000980c783b */ /* 0x000ee40000004200 */
[----:B------:R-:W-:Y:S04]  /*66f0*/  MUFU.EX2 R102, R102 ;  /* 0x0000006600667308 */ /* 0x000fe80000000800 */
[----:B-1----:R-:W-:-:S02]  /*6700*/  F2FP.F16.F32.PACK_AB R4, R58, R59 ;  /* 0x0000003b3a04723e */ /* 0x002fc400000000ff */
[----:B----4-:R-:W-:Y:S02]  /*6710*/  F2FP.F16.F32.PACK_AB R5, R54, R57 ;  /* 0x000000393605723e */ /* 0x010fe400000000ff */
[----:B------:R-:W-:Y:S01]  /*6720*/  F2FP.F16.F32.PACK_AB R6, R49, R56 ;  /* 0x000000383106723e */ /* 0x000fe200000000ff */
[----:B------:R-:W-:Y:S01]  /*6730*/  MUFU.EX2 R67, R67 ;  /* 0x0000004300437308 */ /* 0x000fe20000000800 */
[----:B-----5:R-:W-:-:S07]  /*6740*/  F2FP.F16.F32.PACK_AB R7, R48, R55 ;  /* 0x000000373007723e */ /* 0x020fce00000000ff */
[----:B------:R-:W-:Y:S08]  /*6750*/  MUFU.EX2 R126, R126 ;  /* 0x0000007e007e7308 */ /* 0x000ff00000000800 */
[----:B------:R-:W1:Y:S01]  /*6760*/  MUFU.EX2 R107, R107 ;  /* 0x0000006b006b7308 */ /* 0x000e620000000800 */
[C---:B--2---:R-:W-:Y:S06]  /*6770*/  HMMA.16816.F32 R68, R4.reuse, R8, R68 ;  /* 0x000000080444723c */ /* 0x044fec0000001844 */
[C---:B------:R-:W-:Y:S01]  /*6780*/  HMMA.16816.F32 R72, R4.reuse, R10, R72 ;  /* 0x0000000a0448723c */ /* 0x040fe20000001848 */
[----:B------:R-:W2:Y:S01]  /*6790*/  LDSM.16.MT88.4 R8, [R148+0x7000] ;  /* 0x007000009408783b */ /* 0x000ea20000004200 */
[----:B------:R-:W-:Y:S04]  /*67a0*/  MUFU.EX2 R100, R100 ;  /* 0x0000006400647308 */ /* 0x000fe80000000800 */
[C---:B---3--:R-:W-:Y:S04]  /*67b0*/  HMMA.16816.F32 R96, R4.reuse, R12, R96 ;  /* 0x0000000c0460723c */ /* 0x048fe80000001860 */
[----:B------:R-:W3:Y:S02]  /*67c0*/  MUFU.EX2 R65, R65 ;  /* 0x0000004100417308 */ /* 0x000ee40000000800 */
[C---:B------:R-:W-:Y:S01]  /*67d0*/  HMMA.16816.F32 R92, R4.reuse, R14, R92 ;  /* 0x0000000e045c723c */ /* 0x040fe2000000185c */
[----:B------:R-:W4:Y:S05]  /*67e0*/  LDSM.16.MT88.4 R12, [R149+0x7000] ;  /* 0x00700000950c783b */ /* 0x000f2a0000004200 */
[----:B------:R-:W-:Y:S08]  /*67f0*/  MUFU.EX2 R132, R132 ;  /* 0x0000008400847308 */ /* 0x000ff00000000800 */
[----:B------:R-:W5:Y:S08]  /*6800*/  MUFU.EX2 R103, R103 ;  /* 0x0000006700677308 */ /* 0x000f700000000800 */
[----:B------:R-:W-:Y:S01]  /*6810*/  MUFU.EX2 R130, R130 ;  /* 0x0000008200827308 */ /* 0x000fe20000000800 */
[C---:B--2---:R-:W-:Y:S07]  /*6820*/  HMMA.16816.F32 R84, R4.reuse, R8, R84 ;  /* 0x000000080454723c */ /* 0x044fee0000001854 */
[----:B------:R-:W-:Y:S01]  /*6830*/  MUFU.EX2 R101, R101 ;  /* 0x0000006500657308 */ /* 0x000fe20000000800 */
[C---:B------:R-:W-:Y:S01]  /*6840*/  HMMA.16816.F32 R88, R4.reuse, R10, R88 ;  /* 0x0000000a0458723c */ /* 0x040fe20000001858 */
[----:B------:R-:W2:Y:S06]  /*6850*/  LDSM.16.MT88.4 R8, [R150+0x7800] ;  /* 0x007800009608783b */ /* 0x000eac0000004200 */
[----:B------:R-:W-:Y:S01]  /*6860*/  MUFU.EX2 R111, R111 ;  /* 0x0000006f006f7308 */ /* 0x000fe20000000800 */
[C---:B----4-:R-:W-:Y:S07]  /*6870*/  HMMA.16816.F32 R76, R4.reuse, R12, R76 ;  /* 0x0000000c044c723c */ /* 0x050fee000000184c */
[----:B------:R-:W4:Y:S01]  /*6880*/  MUFU.EX2 R108, R108 ;  /* 0x0000006c006c7308 */ /* 0x000f220000000800 */
[----:B------:R-:W-:Y:S01]  /*6890*/  HMMA.16816.F32 R80, R4, R14, R80 ;  /* 0x0000000e0450723c */ /* 0x000fe20000001850 */
[----:B------:R-:W5:Y:S06]  /*68a0*/  LDSM.16.MT88.4 R12, [R152+0x7800] ;  /* 0x00780000980c783b */ /* 0x000f6c0000004200 */
[----:B------:R-:W-:Y:S01]  /*68b0*/  F2FP.F16.F32.PACK_AB R4, R109, R128 ;  /* 0x000000806d04723e */ /* 0x000fe200000000ff */
[----:B------:R-:W-:Y:S01]  /*68c0*/  MUFU.EX2 R105, R105 ;  /* 0x0000006900697308 */ /* 0x000fe20000000800 */
[----:B-1----:R-:W-:-:S02]  /*68d0*/  F2FP.F16.F32.PACK_AB R5, R107, R126 ;  /* 0x0000007e6b05723e */ /* 0x002fc400000000ff */
[----:B------:R-:W-:Y:S02]  /*68e0*/  F2FP.F16.F32.PACK_AB R6, R67, R102 ;  /* 0x000000664306723e */ /* 0x000fe400000000ff */
[----:B---3--:R-:W-:-:S03]  /*68f0*/  F2FP.F16.F32.PACK_AB R7, R65, R100 ;  /* 0x000000644107723e */ /* 0x008fc600000000ff */
[----:B------:R-:W1:Y:S08]  /*6900*/  MUFU.EX2 R104, R104 ;  /* 0x0000006800687308 */ /* 0x000e700000000800 */
[----:B------:R-:W-:Y:S01]  /*6910*/  MUFU.EX2 R110, R110 ;  /* 0x0000006e006e7308 */ /* 0x000fe20000000800 */
[C---:B--2---:R-:W-:Y:S07]  /*6920*/  HMMA.16816.F32 R68, R4.reuse, R8, R68 ;  /* 0x000000080444723c */ /* 0x044fee0000001844 */
[----:B------:R-:W2:Y:S01]  /*6930*/  MUFU.EX2 R125, R125 ;  /* 0x0000007d007d7308 */ /* 0x000ea20000000800 */
[C---:B------:R-:W-:Y:S01]  /*6940*/  HMMA.16816.F32 R72, R4.reuse, R10, R72 ;  /* 0x0000000a0448723c */ /* 0x040fe20000001848 */
[----:B------:R-:W3:Y:S06]  /*6950*/  LDSM.16.MT88.4 R8, [R148+0x7800] ;  /* 0x007800009408783b */ /* 0x000eec0000004200 */
[----:B------:R-:W-:Y:S01]  /*6960*/  MUFU.EX2 R106, R106 ;  /* 0x0000006a006a7308 */ /* 0x000fe20000000800 */
[C---:B-----5:R-:W-:Y:S06]  /*6970*/  HMMA.16816.F32 R96, R4.reuse, R12, R96 ;  /* 0x0000000c0460723c */ /* 0x060fec0000001860 */
[C---:B------:R-:W-:Y:S01]  /*6980*/  HMMA.16816.F32 R92, R4.reuse, R14, R92 ;  /* 0x0000000e045c723c */ /* 0x040fe2000000185c */
[----:B------:R-:W5:Y:S01]  /*6990*/  LDSM.16.MT88.4 R12, [R149+0x7800] ;  /* 0x00780000950c783b */ /* 0x000f620000004200 */
[----:B------:R-:W-:Y:S08]  /*69a0*/  MUFU.EX2 R51, R51 ;  /* 0x0000003300337308 */ /* 0x000ff00000000800 */
[----:B------:R-:W-:Y:S08]  /*69b0*/  MUFU.EX2 R134, R134 ;  /* 0x0000008600867308 */ /* 0x000ff00000000800 */
[----:B------:R-:W2:Y:S08]  /*69c0*/  MUFU.EX2 R53, R53 ;  /* 0x0000003500357308 */ /* 0x000eb00000000800 */
[----:B------:R-:W-:Y:S01]  /*69d0*/  MUFU.EX2 R127, R127 ;  /* 0x0000007f007f7308 */ /* 0x000fe20000000800 */
[C---:B---3--:R-:W-:Y:S07]  /*69e0*/  HMMA.16816.F32 R84, R4.reuse, R8, R84 ;  /* 0x000000080454723c */ /* 0x048fee0000001854 */
[----:B------:R-:W3:Y:S01]  /*69f0*/  MUFU.EX2 R50, R50 ;  /* 0x0000003200327308 */ /* 0x000ee20000000800 */
[C---:B------:R-:W-:Y:S01]  /*6a00*/  HMMA.16816.F32 R88, R4.reuse, R10, R88 ;  /* 0x0000000a0458723c */ /* 0x040fe20000001858 */
[----:B------:R-:W2:Y:S05]  /*6a10*/  LDSM.16.MT88.4 R8, [R150+0x8000] ;  /* 0x008000009608783b */ /* 0x000eaa0000004200 */
[C---:B-----5:R-:W-:Y:S01]  /*6a20*/  HMMA.16816.F32 R76, R4.reuse, R12, R76 ;  /* 0x0000000c044c723c */ /* 0x060fe2000000184c */
[----:B------:R-:W-:Y:S05]  /*6a30*/  MUFU.EX2 R60, R60 ;  /* 0x0000003c003c7308 */ /* 0x000fea0000000800 */
[----:B------:R-:W-:Y:S01]  /*6a40*/  HMMA.16816.F32 R80, R4, R14, R80 ;  /* 0x0000000e0450723c */ /* 0x000fe20000001850 */
[----:B------:R-:W5:Y:S02]  /*6a50*/  LDSM.16.MT88.4 R12, [R152+0x8000] ;  /* 0x00800000980c783b */ /* 0x000f640000004200 */
[----:B------:R-:W3:Y:S04]  /*6a60*/  MUFU.EX2 R45, R45 ;  /* 0x0000002d002d7308 */ /* 0x000ee80000000800 */
[----:B------:R-:W-:-:S02]  /*6a70*/  F2FP.F16.F32.PACK_AB R4, R103, R132 ;  /* 0x000000846704723e */ /* 0x000fc400000000ff */
[----:B----4-:R-:W-:Y:S02]  /*6a80*/  F2FP.F16.F32.PACK_AB R5, R108, R111 ;  /* 0x0000006f6c05723e */ /* 0x010fe400000000ff */
[----:B------:R-:W-:Y:S01]  /*6a90*/  F2FP.F16.F32.PACK_AB R6, R101, R130 ;  /* 0x000000826506723e */ /* 0x000fe200000000ff */
[----:B------:R-:W-:Y:S01]  /*6aa0*/  MUFU.EX2 R31, R31 ;  /* 0x0000001f001f7308 */ /* 0x000fe20000000800 */
[----:B-1----:R-:W-:-:S07]  /*6ab0*/  F2FP.F16.F32.PACK_AB R7, R104, R105 ;  /* 0x000000696807723e */ /* 0x002fce00000000ff */
[----:B------:R-:W1:Y:S08]  /*6ac0*/  MUFU.EX2 R52, R52 ;  /* 0x0000003400347308 */ /* 0x000e700000000800 */
[----:B------:R-:W-:Y:S01]  /*6ad0*/  MUFU.EX2 R43, R43 ;  /* 0x0000002b002b7308 */ /* 0x000fe20000000800 */
[C---:B--2---:R-:W-:Y:S06]  /*6ae0*/  HMMA.16816.F32 R68, R4.reuse, R8, R68 ;  /* 0x000000080444723c */ /* 0x044fec0000001844 */
[C---:B------:R-:W-:Y:S01]  /*6af0*/  HMMA.16816.F32 R72, R4.reuse, R10, R72 ;  /* 0x0000000a0448723c */ /* 0x040fe20000001848 */
[----:B------:R-:W2:Y:S01]  /*6b00*/  LDSM.16.MT88.4 R8, [R148+0x8000] ;  /* 0x008000009408783b */ /* 0x000ea20000004200 */
[----:B------:R-:W4:Y:S04]  /*6b10*/  MUFU.EX2 R42, R44 ;  /* 0x0000002c002a7308 */ /* 0x000f280000000800 */
[C---:B-----5:R-:W-:Y:S04]  /*6b20*/  HMMA.16816.F32 R96, R4.reuse, R12, R96 ;  /* 0x0000000c0460723c */ /* 0x060fe80000001860 */
[----:B------:R-:W-:Y:S02]  /*6b30*/  MUFU.EX2 R41, R41 ;  /* 0x0000002900297308 */ /* 0x000fe40000000800 */
[C---:B------:R-:W-:Y:S01]  /*6b40*/  HMMA.16816.F32 R92, R4.reuse, R14, R92 ;  /* 0x0000000e045c723c */ /* 0x040fe2000000185c */
[----:B------:R-:W5:Y:S05]  /*6b50*/  LDSM.16.MT88.4 R12, [R149+0x8000] ;  /* 0x00800000950c783b */ /* 0x000f6a0000004200 */
[----:B------:R-:W-:Y:S08]  /*6b60*/  MUFU.EX2 R32, R27 ;  /* 0x0000001b00207308 */ /* 0x000ff00000000800 */
[----:B------:R-:W-:Y:S08]  /*6b70*/  MUFU.EX2 R33, R33 ;  /* 0x0000002100217308 */ /* 0x000ff00000000800 */
[----:B------:R-:W-:Y:S01]  /*6b80*/  MUFU.EX2 R30, R30 ;  /* 0x0000001e001e7308 */ /* 0x000fe20000000800 */
[C---:B--2---:R-:W-:Y:S06]  /*6b90*/  HMMA.16816.F32 R84, R4.reuse, R8, R84 ;  /* 0x000000080454723c */ /* 0x044fec0000001854 */
[C---:B------:R-:W-:Y:S01]  /*6ba0*/  HMMA.16816.F32 R88, R4.reuse, R10, R88 ;  /* 0x0000000a0458723c */ /* 0x040fe20000001858 */
[----:B------:R-:W2:Y:S05]  /*6bb0*/  LDSM.16.MT88.4 R8, [R152+0x8800] ;  /* 0x008800009808783b */ /* 0x000eaa0000004200 */
[C---:B-----5:R-:W-:Y:S06]  /*6bc0*/  HMMA.16816.F32 R76, R4.reuse, R12, R76 ;  /* 0x0000000c044c723c */ /* 0x060fec000000184c */
[----:B------:R-:W-:Y:S01]  /*6bd0*/  HMMA.16816.F32 R80, R4, R14, R80 ;  /* 0x0000000e0450723c */ /* 0x000fe20000001850 */
[----:B------:R-:W5:Y:S06]  /*6be0*/  LDSM.16.MT88.4 R12, [R149+0x8800] ;  /* 0x00880000950c783b */ /* 0x000f6c0000004200 */
[----:B------:R-:W-:-:S02]  /*6bf0*/  F2FP.F16.F32.PACK_AB R4, R125, R110 ;  /* 0x0000006e7d04723e */ /* 0x000fc400000000ff */
[----:B------:R-:W-:Y:S02]  /*6c00*/  F2FP.F16.F32.PACK_AB R5, R53, R134 ;  /* 0x000000863505723e */ /* 0x000fe400000000ff */
[----:B------:R-:W-:Y:S02]  /*6c10*/  F2FP.F16.F32.PACK_AB R6, R51, R106 ;  /* 0x0000006a3306723e */ /* 0x000fe400000000ff */
[----:B---3--:R-:W-:-:S07]  /*6c20*/  F2FP.F16.F32.PACK_AB R7, R50, R127 ;  /* 0x0000007f3207723e */ /* 0x008fce00000000ff */
[C---:B------:R-:W-:Y:S06]  /*6c30*/  HMMA.16816.F32 R68, R4.reuse, R16, R68 ;  /* 0x000000100444723c */ /* 0x040fec0000001844 */
[C---:B------:R-:W-:Y:S01]  /*6c40*/  HMMA.16816.F32 R72, R4.reuse, R18, R72 ;  /* 0x000000120448723c */ /* 0x040fe20000001848 */
[----:B------:R-:W-:Y:S05]  /*6c50*/  LDSM.16.MT88.4 R16, [R152+0x9000] ;  /* 0x009000009810783b */ /* 0x000fea0000004200 */
[C---:B--2---:R-:W-:Y:S06]  /*6c60*/  HMMA.16816.F32 R96, R4.reuse, R8, R96 ;  /* 0x000000080460723c */ /* 0x044fec0000001860 */
[C---:B------:R-:W-:Y:S01]  /*6c70*/  HMMA.16816.F32 R92, R4.reuse, R10, R92 ;  /* 0x0000000a045c723c */ /* 0x040fe2000000185c */
[----:B------:R-:W2:Y:S05]  /*6c80*/  LDSM.16.MT88.4 R8, [R148+0x8800] ;  /* 0x008800009408783b */ /* 0x000eaa0000004200 */
[C---:B-----5:R-:W-:Y:S06]  /*6c90*/  HMMA.16816.F32 R76, R4.reuse, R12, R76 ;  /* 0x0000000c044c723c */ /* 0x060fec000000184c */
[C---:B------:R-:W-:Y:S01]  /*6ca0*/  HMMA.16816.F32 R80, R4.reuse, R14, R80 ;  /* 0x0000000e0450723c */ /* 0x040fe20000001850 */
[----:B------:R-:W3:Y:S05]  /*6cb0*/  LDSM.16.MT88.4 R12, [R150+0x9000] ;  /* 0x00900000960c783b */ /* 0x000eea0000004200 */
[C---:B--2---:R-:W-:Y:S06]  /*6cc0*/  HMMA.16816.F32 R84, R4.reuse, R8, R84 ;  /* 0x000000080454723c */ /* 0x044fec0000001854 */
[----:B------:R-:W-:Y:S01]  /*6cd0*/  HMMA.16816.F32 R88, R4, R10, R88 ;  /* 0x0000000a0458723c */ /* 0x000fe20000001858 */
[----:B------:R-:W-:Y:S01]  /*6ce0*/  FFMA.FTZ R9, R40, UR12, -R29 ;  /* 0x0000000c28097c23 */ /* 0x000fe2000801081d */
[----:B------:R-:W-:Y:S01]  /*6cf0*/  FADD.FTZ R8, R38, R47 ;  /* 0x0000002f26087221 */ /* 0x000fe20000010000 */
[----:B------:R-:W-:Y:S01]  /*6d00*/  FFMA.FTZ R40, R25, UR12, -R36 ;  /* 0x0000000c19287c23 */ /* 0x000fe20008010824 */
[----:B------:R-:W-:Y:S01]  /*6d10*/  FADD.FTZ R25, R35, R46 ;  /* 0x0000002e23197221 */ /* 0x000fe20000010000 */
[----:B------:R4:W2:Y:S01]  /*6d20*/  MUFU.EX2 R38, R9 ;  /* 0x0000000900267308 */ /* 0x0008a20000000800 */
[----:B------:R-:W-:Y:S01]  /*6d30*/  FADD.FTZ R37, R37, R8 ;  /* 0x0000000825257221 */ /* 0x000fe20000010000 */
[----:B------:R-:W-:Y:S01]  /*6d40*/  F2FP.F16.F32.PACK_AB R8, R45, R60 ;  /* 0x0000003c2d08723e */ /* 0x000fe200000000ff */
[----:B------:R-:W5:Y:S01]  /*6d50*/  LDSM.16.MT88.4 R4, [R149+0x9000] ;  /* 0x009000009504783b */ /* 0x000f620000004200 */
[----:B-1----:R-:W-:Y:S01]  /*6d60*/  F2FP.F16.F32.PACK_AB R10, R52, R31 ;  /* 0x0000001f340a723e */ /* 0x002fe200000000ff */
[----:B------:R-:W-:Y:S01]  /*6d70*/  FADD.FTZ R36, R34, R37 ;  /* 0x0000002522247221 */ /* 0x000fe20000010000 */
[----:B------:R-:W-:-:S02]  /*6d80*/  FFMA.FTZ R37, R20, UR12, -R29 ;  /* 0x0000000c14257c23 */ /* 0x000fc4000801081d */
[----:B------:R-:W1:Y:S08]  /*6d90*/  MUFU.EX2 R35, R40 ;  /* 0x0000002800237308 */ /* 0x000e700000000800 */
[----:B------:R-:W-:Y:S01]  /*6da0*/  MUFU.EX2 R34, R39 ;  /* 0x0000002700227308 */ /* 0x000fe20000000800 */
[----:B----4-:R-:W-:Y:S02]  /*6db0*/  F2FP.F16.F32.PACK_AB R9, R42, R43 ;  /* 0x0000002b2a09723e */ /* 0x010fe400000000ff */
[----:B--2---:R-:W-:-:S05]  /*6dc0*/  F2FP.F16.F32.PACK_AB R11, R38, R41 ;  /* 0x00000029260b723e */ /* 0x004fca00000000ff */
[----:B------:R-:W-:Y:S02]  /*6dd0*/  MUFU.EX2 R37, R37 ;  /* 0x0000002500257308 */ /* 0x000fe40000000800 */
[C---:B------:R-:W-:Y:S06]  /*6de0*/  HMMA.16816.F32 R96, R8.reuse, R16, R96 ;  /* 0x000000100860723c */ /* 0x040fec0000001860 */
[C---:B------:R-:W-:Y:S01]  /*6df0*/  HMMA.16816.F32 R92, R8.reuse, R18, R92 ;  /* 0x00000012085c723c */ /* 0x040fe2000000185c */
[----:B------:R-:W-:Y:S01]  /*6e00*/  FADD.FTZ R16, R24, R25 ;  /* 0x0000001918107221 */ /* 0x000fe20000010000 */
[--C-:B------:R-:W-:Y:S01]  /*6e10*/  FFMA.FTZ R17, R22, UR12, -R29.reuse ;  /* 0x0000000c16117c23 */ /* 0x100fe2000801081d */
[----:B------:R-:W2:Y:S01]  /*6e20*/  LDSM.16.MT88.4 R24, [R148+0x9000] ;  /* 0x009000009418783b */ /* 0x000ea20000004200 */
[----:B------:R-:W-:Y:S01]  /*6e30*/  FFMA.FTZ R29, R28, UR12, -R29 ;  /* 0x0000000c1c1d7c23 */ /* 0x000fe2000801081d */
[----:B------:R-:W-:Y:S01]  /*6e40*/  FADD.FTZ R16, R21, R16 ;  /* 0x0000001015107221 */ /* 0x000fe20000010000 */
[----:B---3--:R-:W-:Y:S01]  /*6e50*/  HMMA.16816.F32 R68, R8, R12, R68 ;  /* 0x0000000c0844723c */ /* 0x008fe20000001844 */
[----:B------:R-:W-:-:S02]  /*6e60*/  FADD.FTZ R18, R23, R36 ;  /* 0x0000002417127221 */ /* 0x000fc40000010000 */
[----:B------:R-:W3:Y:S01]  /*6e70*/  LDSM.16.MT88.4 R20, [R152+0x9800] ;  /* 0x009800009814783b */ /* 0x000ee20000004200 */
[----:B------:R-:W-:Y:S01]  /*6e80*/  FADD.FTZ R57, R57, R16 ;  /* 0x0000001039397221 */ /* 0x000fe20000010000 */
[----:B------:R-:W4:Y:S01]  /*6e90*/  MUFU.EX2 R36, R17 ;  /* 0x0000001100247308 */ /* 0x000f220000000800 */
[----:B------:R-:W-:Y:S01]  /*6ea0*/  HMMA.16816.F32 R72, R8, R14, R72 ;  /* 0x0000000e0848723c */ /* 0x000fe20000001848 */
[----:B------:R-:W-:Y:S01]  /*6eb0*/  FADD.FTZ R13, R59, R18 ;  /* 0x000000123b0d7221 */ /* 0x000fe20000010000 */
[----:B------:R-:W-:-:S03]  /*6ec0*/  FADD.FTZ R54, R54, R57 ;  /* 0x0000003936367221 */ /* 0x000fc60000010000 */
[----:B------:R-:W-:Y:S01]  /*6ed0*/  FADD.FTZ R13, R58, R13 ;  /* 0x0000000d3a0d7221 */ /* 0x000fe20000010000 */
[----:B------:R-:W-:Y:S01]  /*6ee0*/  FADD.FTZ R55, R55, R54 ;  /* 0x0000003637377221 */ /* 0x000fe20000010000 */
[----:B------:R-:W2:Y:S01]  /*6ef0*/  MUFU.EX2 R29, R29 ;  /* 0x0000001d001d7308 */ /* 0x000ea20000000800 */
[C---:B-----5:R-:W-:Y:S01]  /*6f00*/  HMMA.16816.F32 R76, R8.reuse, R4, R76 ;  /* 0x00000004084c723c */ /* 0x060fe2000000184c */
[----:B------:R-:W-:Y:S01]  /*6f10*/  FADD.FTZ R56, R56, R13 ;  /* 0x0000000d38387221 */ /* 0x000fe20000010000 */
[----:B------:R-:W-:Y:S01]  /*6f20*/  FADD.FTZ R55, R48, R55 ;  /* 0x0000003730377221 */ /* 0x000fe20000010000 */
[----:B------:R-:W5:Y:S02]  /*6f30*/  LDSM.16.MT88.4 R12, [R149+0x9800] ;  /* 0x00980000950c783b */ /* 0x000f640000004200 */
[----:B------:R-:W-:Y:S01]  /*6f40*/  FADD.FTZ R49, R49, R56 ;  /* 0x0000003831317221 */ /* 0x000fe20000010000 */
[----:B------:R-:W-:Y:S01]  /*6f50*/  FADD.FTZ R126, R126, R55 ;  /* 0x000000377e7e7221 */ /* 0x000fe20000010000 */
[----:B------:R-:W-:Y:S01]  /*6f60*/  HMMA.16816.F32 R80, R8, R6, R80 ;  /* 0x000000060850723c */ /* 0x000fe20000001850 */
[----:B-1----:R-:W-:Y:S01]  /*6f70*/  F2FP.F16.F32.PACK_AB R4, R35, R32 ;  /* 0x000000202304723e */ /* 0x002fe200000000ff */
[----:B------:R-:W-:Y:S01]  /*6f80*/  FADD.FTZ R128, R128, R49 ;  /* 0x0000003180807221 */ /* 0x000fe20000010000 */
[----:B------:R-:W-:Y:S01]  /*6f90*/  FADD.FTZ R107, R107, R126 ;  /* 0x0000007e6b6b7221 */ /* 0x000fe20000010000 */
[----:B----4-:R-:W-:Y:S01]  /*6fa0*/  F2FP.F16.F32.PACK_AB R5, R37, R36 ;  /* 0x000000242505723e */ /* 0x010fe200000000ff */
[----:B------:R-:W1:Y:S01]  /*6fb0*/  LDSM.16.MT88.4 R16, [R150+0x9800] ;  /* 0x009800009610783b */ /* 0x000e620000004200 */
[----:B------:R-:W-:Y:S01]  /*6fc0*/  FADD.FTZ R109, R109, R128 ;  /* 0x000000806d6d7221 */ /* 0x000fe20000010000 */
[----:B------:R-:W-:Y:S01]  /*6fd0*/  FADD.FTZ R100, R100, R107 ;  /* 0x0000006b64647221 */ /* 0x000fe20000010000 */
[----:B------:R-:W-:-:S02]  /*6fe0*/  F2FP.F16.F32.PACK_AB R6, R34, R33 ;  /* 0x000000212206723e */ /* 0x000fc400000000ff */
[----:B------:R-:W-:Y:S01]  /*6ff0*/  FADD.FTZ R102, R102, R109 ;  /* 0x0000006d66667221 */ /* 0x000fe20000010000 */
[----:B------:R-:W-:Y:S01]  /*7000*/  FADD.FTZ R100, R65, R100 ;  /* 0x0000006441647221 */ /* 0x000fe20000010000 */
[----:B--2---:R-:W-:Y:S02]  /*7010*/  F2FP.F16.F32.PACK_AB R7, R29, R30 ;  /* 0x0000001e1d07723e */ /* 0x004fe400000000ff */
[----:B------:R-:W-:Y:S01]  /*7020*/  FADD.FTZ R67, R67, R102 ;  /* 0x0000006643437221 */ /* 0x000fe20000010000 */
[----:B------:R-:W-:Y:S01]  /*7030*/  FADD.FTZ R111, R111, R100 ;  /* 0x000000646f6f7221 */ /* 0x000fe20000010000 */
[----:B------:R-:W-:Y:S02]  /*7040*/  HMMA.16816.F32 R84, R8, R24, R84 ;  /* 0x000000180854723c */ /* 0x000fe40000001854 */
[----:B------:R-:W-:Y:S01]  /*7050*/  FADD.FTZ R132, R132, R67 ;  /* 0x0000004384847221 */ /* 0x000fe20000010000 */
[----:B------:R-:W-:-:S03]  /*7060*/  FADD.FTZ R108, R108, R111 ;  /* 0x0000006f6c6c7221 */ /* 0x000fc60000010000 */
[----:B------:R-:W-:Y:S01]  /*7070*/  HMMA.16816.F32 R88, R8, R26, R88 ;  /* 0x0000001a0858723c */ /* 0x000fe20000001858 */
[----:B------:R-:W2:Y:S01]  /*7080*/  LDSM.16.MT88.4 R8, [R148+0x9800] ;  /* 0x009800009408783b */ /* 0x000ea20000004200 */
[----:B------:R-:W-:-:S04]  /*7090*/  FADD.FTZ R103, R103, R132 ;  /* 0x0000008467677221 */ /* 0x000fc80000010000 */
[----:B---3--:R-:W-:Y:S01]  /*70a0*/  HMMA.16816.F32 R96, R4, R20, R96 ;  /* 0x000000140460723c */ /* 0x008fe20000001860 */
[----:B------:R-:W-:-:S04]  /*70b0*/  FADD.FTZ R130, R130, R103 ;  /* 0x0000006782827221 */ /* 0x000fc80000010000 */
[----:B------:R-:W-:Y:S01]  /*70c0*/  FADD.FTZ R101, R101, R130 ;  /* 0x0000008265657221 */ /* 0x000fe20000010000 */
[C---:B------:R-:W-:Y:S01]  /*70d0*/  HMMA.16816.F32 R92, R4.reuse, R22, R92 ;  /* 0x00000016045c723c */ /* 0x040fe2000000185c */
[----:B------:R-:W-:Y:S02]  /*70e0*/  FADD.FTZ R21, R105, R108 ;  /* 0x0000006c69157221 */ /* 0x000fe40000010000 */
[----:B------:R-:W-:Y:S02]  /*70f0*/  FADD.FTZ R110, R110, R101 ;  /* 0x000000656e6e7221 */ /* 0x000fe40000010000 */
[----:B------:R-:W-:Y:S01]  /*7100*/  FADD.FTZ R21, R104, R21 ;  /* 0x0000001568157221 */ /* 0x000fe20000010000 */
[----:B-----5:R-:W-:Y:S01]  /*7110*/  HMMA.16816.F32 R76, R4, R12, R76 ;  /* 0x0000000c044c723c */ /* 0x020fe2000000184c */
        /* <DEDUP_REMOVED lines=12> */
[----:B------:R-:W-:-:S04]  /*71e0*/  FADD.FTZ R43, R43, R50 ;  /* 0x000000322b2b7221 */ /* 0x000fc80000010000 */
[----:B------:R-:W-:Y:S01]  /*71f0*/  FADD.FTZ R42, R42, R43 ;  /* 0x0000002b2a2a7221 */ /* 0x000fe20000010000 */
[----:B--2---:R-:W-:Y:S03]  /*7200*/  HMMA.16816.F32 R84, R4, R8, R84 ;  /* 0x000000080454723c */ /* 0x004fe60000001854 */
        /* <DEDUP_REMOVED lines=29> */
[----:B------:R-:W-:Y:S02]  /*73e0*/  ISETP.GE.AND P2, PT, R14, RZ, PT ;  /* 0x000000ff0e00720c */ /* 0x000fe40003f46270 */
[----:B------:R-:W-:Y:S01]  /*73f0*/  LOP3.LUT R6, RZ, R5, RZ, 0x33, !PT ;  /* 0x00000005ff067212 */ /* 0x000fe200078e33ff */
        /* <DEDUP_REMOVED lines=35> */
[----:B------:R-:W-:-:S04]  /*7630*/  IMAD R5, R5, R118, RZ ;  /* 0x0000007605057224 */ /* 0x000fc800078e02ff */
[----:B------:R-:W-:Y:S02]  /*7640*/  IMAD R5, R6, R119, R5 ;  /* 0x0000007706057224 */ /* 0x000fe400078e0205 */
[----:B--2---:R-:W-:Y:S02]  /*7650*/  IMAD.IADD R4, R4, 0x1, -R9 ;  /* 0x0000000104047824 */ /* 0x004fe400078e0a09 */
[----:B------:R-:W-:-:S03]  /*7660*/  IMAD.WIDE.U32 R8, R6, R118, RZ ;  /* 0x0000007606087225 */ /* 0x000fc600078e00ff */
[----:B------:R-:W-:Y:S02]  /*7670*/  SHF.R.S32.HI R7, RZ, 0x1f, R4 ;  /* 0x0000001fff077819 */ /* 0x000fe40000011404 */
[----:B------:R-:W-:-:S03]  /*7680*/  IADD3 R9, R9, R5, RZ ;  /* 0x0000000509097210 */ /* 0x000fc60007ffe0ff */
[----:B------:R-:W-:-:S04]  /*7690*/  IMAD R7, R7, UR4, RZ ;  /* 0x0000000407077c24 */ /* 0x000fc8000f8e02ff */
[C---:B------:R-:W-:Y:S02]  /*76a0*/  IMAD R7, R4.reuse, UR5, R7 ;  /* 0x0000000504077c24 */ /* 0x040fe4000f8e0207 */
[----:B------:R-:W-:-:S04]  /*76b0*/  IMAD.WIDE.U32 R4, R4, UR4, R8 ;  /* 0x0000000404047c25 */ /* 0x000fc8000f8e0008 */
[----:B------:R-:W-:Y:S01]  /*76c0*/  IMAD.IADD R5, R5, 0x1, R7 ;  /* 0x0000000105057824 */ /* 0x000fe200078e0207 */
[----:B------:R-:W-:Y:S06]  /*76d0*/  BRA `(.L_x_6422) ;  /* 0x0000000000087947 */ /* 0x000fec0003800000 */
.L_x_6421:
[----:B------:R-:W-:-:S04]  /*76e0*/  LEA R4, -R118, RZ, 0x7 ;  /* 0x000000ff76047211 */ /* 0x000fc800078e39ff */
[----:B------:R-:W-:-:S07]  /*76f0*/  SHF.R.S32.HI R5, RZ, 0x1f, R4 ;  /* 0x0000001fff057819 */ /* 0x000fce0000011404 */
.L_x_6422:
        /* <DEDUP_REMOVED lines=8> */
[----:B------:R-:W-:Y:S01]  /*7780*/  @!P0 IMAD.MOV.U32 R114, RZ, RZ, R112 ;  /* 0x000000ffff728224 */ /* 0x000fe200078e0070 */
[----:B------:R-:W-:Y:S01]  /*7790*/  @!P0 IADD3.X R10, R5, R115, R162, P2, P1 ;  /* 0x00000073050a8210 */ /* 0x000fe200017e24a2 */
[C---:B------:R-:W-:Y:S01]  /*77a0*/  @!P0 IMAD.WIDE.U32 R12, R118.reuse, 0x50, R12 ;  /* 0x00000050760c8825 */ /* 0x040fe200078e000c */
[C---:B------:R-:W-:Y:S01]  /*77b0*/  @!P0 LEA R16, P3, R11.reuse, UR6, 0x1 ;  /* 0x000000060b108c11 */ /* 0x040fe2000f8608ff */
[----:B------:R-:W-:Y:S01]  /*77c0*/  @!PT LDS RZ, [RZ] ;  /* 0x00000000fffff984 */ /* 0x000fe20000000800 */
[----:B------:R-:W-:Y:S01]  /*77d0*/  @!PT LDS RZ, [RZ] ;  /* 0x00000000fffff984 */ /* 0x000fe20000000800 */
[----:B------:R-:W-:Y:S01]  /*77e0*/  @!PT LDS RZ, [RZ] ;  /* 0x00000000fffff984 */ /* 0x000fe20000000800 */
[----:B------:R-:W-:Y:S02]  /*77f0*/  @!P0 LDGSTS.E.BYPASS.LTC128B.128 [R165+0x6000], desc[UR10][R180.64] ;  /* 0x06000000b4a58fae */ /* 0x000fe4000b901d4a */
[----:B------:R-:W-:Y:S01]  /*7800*/  @!P0 IMAD.WIDE.U32 R14, R118, 0x30, R114 ;  /* 0x00000030760e8825 */ /* 0x000fe200078e0072 */
[C---:B------:R-:W-:Y:S01]  /*7810*/  @!P0 IADD3 R9, P1, R4.reuse, R12, RZ ;  /* 0x0000000c04098210 */ /* 0x040fe20007f3e0ff */
[----:B------:R-:W-:Y:S01]  /*7820*/  @P0 STS.128 [R165+0x6800], RZ ;  /* 0x006800ffa5000388 */ /* 0x000fe20000000c00 */
[----:B------:R-:W-:Y:S01]  /*7830*/  @!P0 LEA.HI.X R17, R11, UR7, R10, 0x1, P3 ;  /* 0x000000070b118c11 */ /* 0x000fe200098f0c0a */
[C---:B------:R-:W-:Y:S01]  /*7840*/  @!P0 IMAD R8, R119.reuse, 0x50, RZ ;  /* 0x0000005077088824 */ /* 0x040fe200078e02ff */
[----:B------:R-:W-:Y:S01]  /*7850*/  @!P0 IADD3 R7, P2, R4, R14, RZ ;  /* 0x0000000e04078210 */ /* 0x000fe20007f5e0ff */
[----:B------:R-:W-:Y:S01]  /*7860*/  @!P0 IMAD R6, R119, 0x30, RZ ;  /* 0x0000003077068824 */ /* 0x000fe200078e02ff */
[CC--:B------:R-:W-:Y:S01]  /*7870*/  @!P0 LEA R11, P3, R118.reuse, R112.reuse, 0x5 ;  /* 0x00000070760b8211 */ /* 0x0c0fe200078628ff */
[----:B------:R-:W-:Y:S01]  /*7880*/  @!P0 IMAD.MOV.U32 R20, RZ, RZ, R112 ;  /* 0x000000ffff148224 */ /* 0x000fe200078e0070 */
[C---:B------:R-:W-:Y:S01]  /*7890*/  @!P0 IADD3.X R8, R5.reuse, R13, R8, P1, !PT ;  /* 0x0000000d05088210 */ /* 0x040fe20000ffe408 */
[--C-:B------:R-:W-:Y:S01]  /*78a0*/  @!P0 IMAD.MOV.U32 R21, RZ, RZ, R115.reuse ;  /* 0x000000ffff158224 */ /* 0x100fe200078e0073 */
[----:B------:R-:W-:Y:S01]  /*78b0*/  @!P0 IADD3.X R6, R5, R15, R6, P2, !PT ;  /* 0x0000000f05068210 */ /* 0x000fe200017fe406 */
[----:B------:R-:W-:Y:S01]  /*78c0*/  @!P0 IMAD.MOV.U32 R18, RZ, RZ, R112 ;  /* 0x000000ffff128224 */ /* 0x000fe200078e0070 */
[----:B------:R-:W-:Y:S01]  /*78d0*/  @!P0 LEA R13, P1, R118, R112, 0x6 ;  /* 0x00000070760d8211 */ /* 0x000fe200078230ff */
[----:B------:R-:W-:Y:S01]  /*78e0*/  @!P0 IMAD.MOV.U32 R19, RZ, RZ, R115 ;  /* 0x000000ffff138224 */ /* 0x000fe200078e0073 */
[----:B------:R-:W-:Y:S01]  /*78f0*/  @!P0 IADD3 R11, P2, R4, R11, RZ ;  /* 0x0000000b040b8210 */ /* 0x000fe20007f5e0ff */
[C---:B------:R-:W-:Y:S01]  /*7900*/  @!P0 IMAD.WIDE.U32 R20, R118.reuse, 0x60, R20 ;  /* 0x0000006076148825 */ /* 0x040fe200078e0014 */
[CCC-:B------:R-:W-:Y:S01]  /*7910*/  @!P0 LEA.HI.X R12, R118.reuse, R115.reuse, R119.reuse, 0x5, P3 ;  /* 0x00000073760c8211 */ /* 0x1c0fe200018f2c77 */
[----:B------:R-:W-:Y:S01]  /*7920*/  @!PT LDS RZ, [RZ] ;  /* 0x00000000fffff984 */ /* 0x000fe20000000800 */
[----:B------:R-:W-:Y:S01]  /*7930*/  @!PT LDS RZ, [RZ] ;  /* 0x00000000fffff984 */ /* 0x000fe20000000800 */
[----:B------:R-:W-:Y:S01]  /*7940*/  @!PT LDS RZ, [RZ] ;  /* 0x00000000fffff984 */ /* 0x000fe20000000800 */
[----:B------:R-:W-:Y:S01]  /*7950*/  @!P0 LDGSTS.E.BYPASS.LTC128B.128 [R165+0x6800], desc[UR10][R16.64] ;  /* 0x0680000010a58fae */ /* 0x000fe2000b901d4a */
[----:B------:R-:W-:Y:S01]  /*7960*/  @!P0 LEA.HI.X R114, R118, R115, R119, 0x6, P1 ;  /* 0x0000007376728211 */ /* 0x000fe200008f3477 */
[----:B------:R-:W-:Y:S01]  /*7970*/  @!P0 IMAD R10, R119, 0x60, RZ ;  /* 0x00000060770a8824 */ /* 0x000fe200078e02ff */
[----:B------:R-:W-:Y:S01]  /*7980*/  @!P0 IADD3 R13, P1, R4, R13, RZ ;  /* 0x0000000d040d8210 */ /* 0x000fe20007f3e0ff */
[----:B------:R-:W-:Y:S01]  /*7990*/  @!P0 IMAD.WIDE.U32 R18, R118, 0x70, R18 ;  /* 0x0000007076128825 */ /* 0x000fe200078e0012 */
[----:B------:R-:W-:Y:S03]  /*79a0*/  @P0 STS.128 [R165+0x7000], RZ ;  /* 0x007000ffa5000388 */ /* 0x000fe60000000c00 */
[----:B------:R-:W-:Y:S01]  /*79b0*/  @!P0 IMAD.X R12, R5, 0x1, R12, P2 ;  /* 0x00000001050c8824 */ /* 0x000fe200010e060c */
[C---:B------:R-:W-:Y:S01]  /*79c0*/  @!P0 IADD3 R15, P2, R4.reuse, R20, RZ ;  /* 0x00000014040f8210 */ /* 0x040fe20007f5e0ff */
[----:B------:R-:W-:Y:S01]  /*79d0*/  @!P0 IMAD R14, R119, 0x70, RZ ;  /* 0x00000070770e8824 */ /* 0x000fe200078e02ff */
[----:B------:R-:W-:Y:S01]  /*79e0*/  @!P0 LEA R20, P4, R11, UR6, 0x1 ;  /* 0x000000060b148c11 */ /* 0x000fe2000f8808ff */
[----:B------:R-:W-:Y:S01]  /*79f0*/  @!P0 IMAD.X R114, R5, 0x1, R114, P1 ;  /* 0x0000000105728824 */ /* 0x000fe200008e0672 */
[----:B------:R-:W-:-:S02]  /*7a00*/  @!P0 IADD3 R4, P1, R4, R18, RZ ;  /* 0x0000001204048210 */ /* 0x000fc40007f3e0ff */
[----:B------:R-:W-:Y:S02]  /*7a10*/  @!P0 IADD3.X R10, R5, R10, R21, P2, !PT ;  /* 0x0000000a050a8210 */ /* 0x000fe400017fe415 */
[----:B------:R-:W-:Y:S02]  /*7a20*/  @!P0 LEA R18, P3, R13, UR6, 0x1 ;  /* 0x000000060d128c11 */ /* 0x000fe4000f8608ff */
[----:B------:R-:W-:Y:S02]  /*7a30*/  @!P0 LEA.HI.X R21, R11, UR7, R12, 0x1, P4 ;  /* 0x000000070b158c11 */ /* 0x000fe4000a0f0c0c */
[----:B------:R-:W-:Y:S02]  /*7a40*/  @!P0 LEA R22, P4, R7, UR6, 0x1 ;  /* 0x0000000607168c11 */ /* 0x000fe4000f8808ff */
[----:B------:R-:W-:Y:S01]  /*7a50*/  @!P0 IADD3.X R5, R5, R19, R14, P1, !PT ;  /* 0x0000001305058210 */ /* 0x000fe20000ffe40e */
[----:B------:R-:W-:Y:S01]  /*7a60*/  @!PT LDS RZ, [RZ] ;  /* 0x00000000fffff984 */ /* 0x000fe20000000800 */
[----:B------:R-:W-:Y:S01]  /*7a70*/  @!PT LDS RZ, [RZ] ;  /* 0x00000000fffff984 */ /* 0x000fe20000000800 */
[----:B------:R-:W-:Y:S01]  /*7a80*/  @!PT LDS RZ, [RZ] ;  /* 0x00000000fffff984 */ /* 0x000fe20000000800 */
[----:B------:R-:W-:Y:S01]  /*7a90*/  @!P0 LDGSTS.E.BYPASS.LTC128B.128 [R165+0x7000], desc[UR10][R20.64] ;  /* 0x0700000014a58fae */ /* 0x000fe2000b901d4a */
[----:B------:R-:W-:-:S02]  /*7aa0*/  @!P0 LEA.HI.X R19, R13, UR7, R114, 0x1, P3 ;  /* 0x000000070d138c11 */ /* 0x000fc400098f0c72 */
[----:B------:R-:W-:Y:S01]  /*7ab0*/  @!P0 LEA R32, P3, R9, UR6, 0x1 ;  /* 0x0000000609208c11 */ /* 0x000fe2000f8608ff */
[----:B------:R-:W-:Y:S01]  /*7ac0*/  @P0 STS.128 [R165+0x7800], RZ ;  /* 0x007800ffa5000388 */ /* 0x000fe20000000c00 */
[----:B------:R-:W-:Y:S02]  /*7ad0*/  @!P0 LEA.HI.X R23, R7, UR7, R6, 0x1, P4 ;  /* 0x0000000707178c11 */ /* 0x000fe4000a0f0c06 */
[----:B------:R-:W-:Y:S02]  /*7ae0*/  @!P0 LEA R26, P2, R15, UR6, 0x1 ;  /* 0x000000060f1a8c11 */ /* 0x000fe4000f8408ff */
        /* <DEDUP_REMOVED lines=33> */
[----:B-1----:R-:W1:Y:S04]  /*7d00*/  LDSM.16.M88.4 R32, [R157+0x3800] ;  /* 0x003800009d20783b */ /* 0x002e680000000200 */
[----:B------:R-:W-:Y:S04]  /*7d10*/  LDSM.16.M88.4 R64, [R156] ;  /* 0x000000009c40783b */ /* 0x000fe80000000200 */
[----:B------:R-:W1:Y:S04]  /*7d20*/  LDSM.16.M88.4 R28, [R151+0x2000] ;  /* 0x00200000971c783b */ /* 0x000e680000000200 */
[----:B--2---:R-:W2:Y:S04]  /*7d30*/  LDSM.16.M88.4 R24, [R157+0x4000] ;  /* 0x004000009d18783b */ /* 0x004ea80000000200 */
[----:B------:R-:W2:Y:S04]  /*7d40*/  LDSM.16.M88.4 R20, [R151+0x2800] ;  /* 0x002800009714783b */ /* 0x000ea80000000200 */
[----:B------:R-:W2:Y:S04]  /*7d50*/  LDSM.16.M88.4 R60, [R151+0x3000] ;  /* 0x00300000973c783b */ /* 0x000ea80000000200 */
[----:B------:R-:W2:Y:S01]  /*7d60*/  LDSM.16.M88.4 R56, [R151+0x3800] ;  /* 0x003800009738783b */ /* 0x000ea20000000200 */
[C---:B---3--:R-:W-:Y:S03]  /*7d70*/  HMMA.16816.F32 R16, R108.reuse, R12, RZ ;  /* 0x0000000c6c10723c */ /* 0x048fe600000018ff */
[----:B------:R-:W3:Y:S04]  /*7d80*/  LDSM.16.M88.4 R112, [R157+0x4800] ;  /* 0x004800009d70783b */ /* 0x000ee80000000200 */
[----:B------:R-:W3:Y:S01]  /*7d90*/  LDSM.16.M88.4 R104, [R157+0x5000] ;  /* 0x005000009d68783b */ /* 0x000ee20000000200 */
[C---:B------:R-:W-:Y:S03]  /*7da0*/  HMMA.16816.F32 R12, R108.reuse, R14, RZ ;  /* 0x0000000e6c0c723c */ /* 0x040fe600000018ff */
[----:B------:R-:W3:Y:S03]  /*7db0*/  LDSM.16.M88.4 R100, [R157+0x5800] ;  /* 0x005800009d64783b */ /* 0x000ee60000000200 */
[C---:B----4-:R-:W-:Y:S01]  /*7dc0*/  HMMA.16816.F32 R8, R108.reuse, R4, RZ ;  /* 0x000000046c08723c */ /* 0x050fe200000018ff */
[----:B------:R-:W4:Y:S04]  /*7dd0*/  LDSM.16.M88.4 R52, [R151+0x4000] ;  /* 0x004000009734783b */ /* 0x000f280000000200 */
[----:B------:R-:W4:Y:S01]  /*7de0*/  LDSM.16.M88.4 R48, [R151+0x4800] ;  /* 0x004800009730783b */ /* 0x000f220000000200 */
[C---:B-----5:R-:W-:Y:S03]  /*7df0*/  HMMA.16816.F32 R44, R108.reuse, R40, RZ ;  /* 0x000000286c2c723c */ /* 0x060fe600000018ff */
[----:B------:R-:W0:Y:S03]  /*7e00*/  LDGDEPBAR ;  /* 0x00000000000079af */ /* 0x000e260000000000 */
[C---:B-1----:R-:W-:Y:S06]  /*7e10*/  HMMA.16816.F32 R36, R108.reuse, R32, RZ ;  /* 0x000000206c24723c */ /* 0x042fec00000018ff */
[----:B------:R-:W-:Y:S06]  /*7e20*/  HMMA.16816.F32 R4, R108, R6, RZ ;  /* 0x000000066c04723c */ /* 0x000fec00000018ff */
[C---:B------:R-:W-:Y:S06]  /*7e30*/  HMMA.16816.F32 R16, R64.reuse, R28, R16 ;  /* 0x0000001c4010723c */ /* 0x040fec0000001810 */
[----:B------:R-:W-:Y:S06]  /*7e40*/  HMMA.16816.F32 R12, R64, R30, R12 ;  /* 0x0000001e400c723c */ /* 0x000fec000000180c */
[C---:B------:R-:W-:Y:S06]  /*7e50*/  HMMA.16816.F32 R40, R108.reuse, R42, RZ ;  /* 0x0000002a6c28723c */ /* 0x040fec00000018ff */
[C---:B------:R-:W-:Y:S06]  /*7e60*/  HMMA.16816.F32 R32, R108.reuse, R34, RZ ;  /* 0x000000226c20723c */ /* 0x040fec00000018ff */
[C---:B--2---:R-:W-:Y:S06]  /*7e70*/  HMMA.16816.F32 R28, R108.reuse, R24, RZ ;  /* 0x000000186c1c723c */ /* 0x044fec00000018ff */
[----:B------:R-:W-:Y:S06]  /*7e80*/  HMMA.16816.F32 R24, R108, R26, RZ ;  /* 0x0000001a6c18723c */ /* 0x000fec00000018ff */
[C---:B------:R-:W-:Y:S06]  /*7e90*/  HMMA.16816.F32 R8, R64.reuse, R20, R8 ;  /* 0x000000144008723c */ /* 0x040fec0000001808 */
[C---:B------:R-:W-:Y:S06]  /*7ea0*/  HMMA.16816.F32 R4, R64.reuse, R22, R4 ;  /* 0x000000164004723c */ /* 0x040fec0000001804 */
[C---:B------:R-:W-:Y:S06]  /*7eb0*/  HMMA.16816.F32 R44, R64.reuse, R60, R44 ;  /* 0x0000003c402c723c */ /* 0x040fec000000182c */
[C---:B------:R-:W-:Y:S06]  /*7ec0*/  HMMA.16816.F32 R40, R64.reuse, R62, R40 ;  /* 0x0000003e4028723c */ /* 0x040fec0000001828 */
[C---:B------:R-:W-:Y:S06]  /*7ed0*/  HMMA.16816.F32 R36, R64.reuse, R56, R36 ;  /* 0x000000384024723c */ /* 0x040fec0000001824 */
[----:B------:R-:W-:Y:S06]  /*7ee0*/  HMMA.16816.F32 R32, R64, R58, R32 ;  /* 0x0000003a4020723c */ /* 0x000fec0000001820 */
        /* <DEDUP_REMOVED lines=9> */
[----:B------:R-:W2:Y:S05]  /*7f80*/  LDSM.16.M88.4 R52, [R151+0x5800] ;  /* 0x005800009734783b */ /* 0x000eaa0000000200 */
[C---:B------:R-:W-:Y:S06]  /*7f90*/  HMMA.16816.F32 R20, R64.reuse, R48, R20 ;  /* 0x000000304014723c */ /* 0x040fec0000001814 */
[C---:B------:R-:W-:Y:S01]  /*7fa0*/  HMMA.16816.F32 R112, R64.reuse, R50, R112 ;  /* 0x000000324070723c */ /* 0x040fe20000001870 */
[----:B------:R-:W-:Y:S05]  /*7fb0*/  LDSM.16.M88.4 R48, [R147] ;  /* 0x000000009330783b */ /* 0x000fea0000000200 */
[C---:B-1----:R-:W-:Y:S06]  /*7fc0*/  HMMA.16816.F32 R56, R64.reuse, R108, R56 ;  /* 0x0000006c4038723c */ /* 0x042fec0000001838 */
[C---:B------:R-:W-:Y:S01]  /*7fd0*/  HMMA.16816.F32 R104, R64.reuse, R110, R104 ;  /* 0x0000006e4068723c */ /* 0x040fe20000001868 */
[----:B------:R-:W-:Y:S05]  /*7fe0*/  LDSM.16.M88.4 R108, [R146] ;  /* 0x00000000926c783b */ /* 0x000fea0000000200 */
[C---:B--2---:R-:W-:Y:S06]  /*7ff0*/  HMMA.16816.F32 R60, R64.reuse, R52, R60 ;  /* 0x00000034403c723c */ /* 0x044fec000000183c */
        /* <DEDUP_REMOVED lines=20> */
[----:B------:R-:W-:Y:S05]  /*8140*/  LDSM.16.M88.4 R48, [R140+0x800] ;  /* 0x000800008c30783b */ /* 0x000fea0000000200 */
[C---:B-1----:R-:W-:Y:S06]  /*8150*/  HMMA.16816.F32 R60, R52.reuse, R64, R60 ;  /* 0x00000040343c723c */ /* 0x042fec000000183c */
[C---:B------:R-:W-:Y:S01]  /*8160*/  HMMA.16816.F32 R100, R52.reuse, R66, R100 ;  /* 0x000000423464723c */ /* 0x040fe20000001864 */
[----:B------:R-:W-:Y:S05]  /*8170*/  LDSM.16.M88.4 R64, [R140] ;  /* 0x000000008c40783b */ /* 0x000fea0000000200 */
[C---:B--2---:R-:W-:Y:S06]  /*8180*/  HMMA.16816.F32 R56, R52.reuse, R108, R56 ;  /* 0x0000006c3438723c */ /* 0x044fec0000001838 */
[----:B------:R-:W-:Y:S01]  /*8190*/  HMMA.16816.F32 R104, R52, R110, R104 ;  /* 0x0000006e3468723c */ /* 0x000fe20000001868 */
[----:B------:R-:W1:Y:S04]  /*81a0*/  LDSM.16.M88.4 R52, [R153] ;  /* 0x000000009934783b */ /* 0x000e680000000200 */
[----:B------:R-:W2:Y:S01]  /*81b0*/  LDSM.16.M88.4 R108, [R140+0x1000] ;  /* 0x001000008c6c783b */ /* 0x000ea20000000200 */
        /* <DEDUP_REMOVED lines=19> */
[C---:B------:R-:W-:Y:S06]  /*82f0*/  HMMA.16816.F32 R100, R52.reuse, R66, R100 ;  /* 0x000000423464723c */ /* 0x040fec0000001864 */
[C---:B--2---:R-:W-:Y:S06]  /*8300*/  HMMA.16816.F32 R56, R52.reuse, R108, R56 ;  /* 0x0000006c3438723c */ /* 0x044fec0000001838 */
[----:B------:R-:W-:Y:S07]  /*8310*/  HMMA.16816.F32 R104, R52, R110, R104 ;  /* 0x0000006e3468723c */ /* 0x000fee0000001868 */
[----:B------:R-:W-:-:S05]  /*8320*/  IMAD.SHL.U32 R52, R164, 0x80, RZ ;  /* 0x00000080a4347824 */ /* 0x000fca00078e00ff */
[C---:B------:R-:W-:Y:S02]  /*8330*/  LOP3.LUT R175, R52.reuse, R173, RZ, 0xfc, !PT ;  /* 0x000000ad34af7212 */ /* 0x040fe400078efcff */
[C-C-:B------:R-:W-:Y:S02]  /*8340*/  LOP3.LUT R49, R52.reuse, 0x8, R173.reuse, 0xfe, !PT ;  /* 0x0000000834317812 */ /* 0x140fe400078efead */
[----:B------:R-:W-:Y:S01]  /*8350*/  LOP3.LUT R51, R52, 0x10, R173, 0xfe, !PT ;  /* 0x0000001034337812 */ /* 0x000fe200078efead */
[----:B------:R-:W-:Y:S01]  /*8360*/  VIADD R50, R175, 0x1 ;  /* 0x00000001af327836 */ /* 0x000fe20000000000 */
[----:B------:R-:W-:Y:S01]  /*8370*/  BAR.SYNC.DEFER_BLOCKING 0x0 ;  /* 0x0000000000007b1d */ /* 0x000fe20000010000 */
[-C--:B------:R-:W-:Y:S01]  /*8380*/  ISETP.GE.AND P4, PT, R49, R124.reuse, PT ;  /* 0x0000007c3100720c */ /* 0x080fe20003f86270 */
[----:B------:R-:W-:Y:S01]  /*8390*/  VIADD R199, R175, 0x19 ;  /* 0x00000019afc77836 */ /* 0x000fe20000000000 */
[----:B------:R-:W-:Y:S02]  /*83a0*/  ISETP.GE.AND P5, PT, R49, R123, PT ;  /* 0x0000007b3100720c */ /* 0x000fe40003fa6270 */
[----:B------:R-:W-:-:S02]  /*83b0*/  ISETP.GE.AND P3, PT, R50, R124, PT ;  /* 0x0000007c3200720c */ /* 0x000fc40003f66270 */
[----:B------:R-:W-:Y:S02]  /*83c0*/  ISETP.GE.AND P2, PT, R50, R123, PT ;  /* 0x0000007b3200720c */ /* 0x000fe40003f46270 */
[----:B------:R-:W-:Y:S02]  /*83d0*/  I2FP.F32.S32 R50, R50 ;  /* 0x0000003200327245 */ /* 0x000fe40000201400 */
[----:B------:R-:W-:Y:S02]  /*83e0*/  I2FP.F32.S32 R49, R49 ;  /* 0x0000003100317245 */ /* 0x000fe40000201400 */
[----:B------:R-:W-:Y:S01]  /*83f0*/  LOP3.LUT R67, R52, 0x68, R173, 0xfe, !PT ;  /* 0x0000006834437812 */ /* 0x000fe200078efead */
[CC--:B------:R-:W-:Y:S01]  /*8400*/  FFMA.FTZ R48, R0.reuse, R50.reuse, R17 ;  /* 0x0000003200307223 */ /* 0x0c0fe20000010011 */
[C---:B------:R-:W-:Y:S01]  /*8410*/  FFMA.FTZ R19, R0.reuse, R50, R19 ;  /* 0x0000003200137223 */ /* 0x040fe20000010013 */
[CC--:B------:R-:W-:Y:S01]  /*8420*/  FFMA.FTZ R12, R0.reuse, R49.reuse, R12 ;  /* 0x00000031000c7223 */ /* 0x0c0fe2000001000c */
[----:B------:R-:W-:Y:S01]  /*8430*/  FFMA.FTZ R17, R0, R49, R14 ;  /* 0x0000003100117223 */ /* 0x000fe2000001000e */
[----:B------:R-:W-:Y:S01]  /*8440*/  VIADD R49, R175, 0x9 ;  /* 0x00000009af317836 */ /* 0x000fe20000000000 */
        /* <DEDUP_REMOVED lines=16> */
[----:B------:R-:W-:-:S02]  /*8550*/  LOP3.LUT R15, R52, 0x18, R173, 0xfe, !PT ;  /* 0x00000018340f7812 */ /* 0x000fc400078efead */
[----:B------:R-:W-:Y:S02]  /*8560*/  FSEL R8, R48, -INF , !P2 ;  /* 0xff80000030087808 */ /* 0x000fe40005000000 */
[----:B------:R-:W-:Y:S02]  /*8570*/  FSEL R13, R13, -INF , !P4 ;  /* 0xff8000000d0d7808 */ /* 0x000fe40006000000 */
[----:B------:R-:W-:Y:S02]  /*8580*/  FSEL R198, R198, -INF , !P3 ;  /* 0xff800000c6c67808 */ /* 0x000fe40005800000 */
[----:B------:R-:W-:Y:S02]  /*8590*/  FSEL R51, R51, -INF , !P5 ;  /* 0xff80000033337808 */ /* 0x000fe40006800000 */
[-C--:B------:R-:W-:Y:S02]  /*85a0*/  ISETP.GE.AND P2, PT, R15, R124.reuse, PT ;  /* 0x0000007c0f00720c */ /* 0x080fe40003f46270 */
[----:B------:R-:W-:-:S02]  /*85b0*/  ISETP.GE.AND P4, PT, R10, R124, PT ;  /* 0x0000007c0a00720c */ /* 0x000fc40003f86270 */
[-C--:B------:R-:W-:Y:S02]  /*85c0*/  ISETP.GE.AND P3, PT, R10, R123.reuse, PT ;  /* 0x0000007b0a00720c */ /* 0x080fe40003f66270 */
[----:B------:R-:W-:Y:S02]  /*85d0*/  ISETP.GE.AND P5, PT, R15, R123, PT ;  /* 0x0000007b0f00720c */ /* 0x000fe40003fa6270 */
[----:B------:R-:W-:Y:S02]  /*85e0*/  I2FP.F32.S32 R10, R10 ;  /* 0x0000000a000a7245 */ /* 0x000fe40000201400 */
[----:B------:R-:W-:-:S03]  /*85f0*/  I2FP.F32.S32 R15, R15 ;  /* 0x0000000f000f7245 */ /* 0x000fc60000201400 */
[CC--:B------:R-:W-:Y:S01]  /*8600*/  FFMA.FTZ R11, R0.reuse, R10.reuse, R11 ;  /* 0x0000000a000b7223 */ /* 0x0c0fe2000001000b */
[C---:B------:R-:W-:Y:S01]  /*8610*/  FFMA.FTZ R200, R0.reuse, R10, R9 ;  /* 0x0000000a00c87223 */ /* 0x040fe20000010009 */
[CC--:B------:R-:W-:Y:S01]  /*8620*/  FFMA.FTZ R4, R0.reuse, R15.reuse, R4 ;  /* 0x0000000f00047223 */ /* 0x0c0fe20000010004 */
[----:B------:R-:W-:Y:S01]  /*8630*/  FFMA.FTZ R6, R0, R15, R6 ;  /* 0x0000000f00067223 */ /* 0x000fe20000010006 */
[----:B------:R-:W-:Y:S02]  /*8640*/  LOP3.LUT R9, R52, 0x20, R173, 0xfe, !PT ;  /* 0x0000002034097812 */ /* 0x000fe400078efead */
[----:B------:R-:W-:Y:S02]  /*8650*/  FSEL R49, R11, -INF , !P3 ;  /* 0xff8000000b317808 */ /* 0x000fe40005800000 */
[----:B------:R-:W-:Y:S01]  /*8660*/  FSEL R50, R4, -INF , !P2 ;  /* 0xff80000004327808 */ /* 0x000fe20005000000 */
[----:B------:R-:W-:Y:S01]  /*8670*/  VIADD R4, R175, 0x21 ;  /* 0x00000021af047836 */ /* 0x000fe20000000000 */
[----:B------:R-:W-:-:S02]  /*8680*/  FSEL R200, R200, -INF , !P4 ;  /* 0xff800000c8c87808 */ /* 0x000fc40006000000 */
[CC--:B------:R-:W-:Y:S02]  /*8690*/  ISETP.GE.AND P3, PT, R199.reuse, R124.reuse, PT ;  /* 0x0000007cc700720c */ /* 0x0c0fe40003f66270 */
[----:B------:R-:W-:Y:S02]  /*86a0*/  ISETP.GE.AND P2, PT, R199, R123, PT ;  /* 0x0000007bc700720c */ /* 0x000fe40003f46270 */
[----:B------:R-:W-:Y:S02]  /*86b0*/  FSEL R197, R6, -INF , !P5 ;  /* 0xff80000006c57808 */ /* 0x000fe40006800000 */
[C---:B------:R-:W-:Y:S02]  /*86c0*/  ISETP.GE.AND P4, PT, R9.reuse, R124, PT ;  /* 0x0000007c0900720c */ /* 0x040fe40003f86270 */
[----:B------:R-:W-:Y:S02]  /*86d0*/  I2FP.F32.S32 R199, R199 ;  /* 0x000000c700c77245 */ /* 0x000fe40000201400 */
[----:B------:R-:W-:-:S02]  /*86e0*/  ISETP.GE.AND P5, PT, R9, R123, PT ;  /* 0x0000007b0900720c */ /* 0x000fc40003fa6270 */
[----:B------:R-:W-:Y:S01]  /*86f0*/  I2FP.F32.S32 R9, R9 ;  /* 0x0000000900097245 */ /* 0x000fe20000201400 */
[CC--:B------:R-:W-:Y:S01]  /*8700*/  FFMA.FTZ R5, R0.reuse, R199.reuse, R5 ;  /* 0x000000c700057223 */ /* 0x0c0fe20000010005 */
[----:B------:R-:W-:Y:S01]  /*8710*/  FFMA.FTZ R199, R0, R199, R7 ;  /* 0x000000c700c77223 */ /* 0x000fe20000010007 */
[----:B------:R-:W-:Y:S02]  /*8720*/  LOP3.LUT R7, R52, 0x28, R173, 0xfe, !PT ;  /* 0x0000002834077812 */ /* 0x000fe400078efead */
[CC--:B------:R-:W-:Y:S01]  /*8730*/  FFMA.FTZ R44, R0.reuse, R9.reuse, R44 ;  /* 0x00000009002c7223 */ /* 0x0c0fe2000001002c */
[----:B------:R-:W-:Y:S01]  /*8740*/  FFMA.FTZ R46, R0, R9, R46 ;  /* 0x00000009002e7223 */ /* 0x000fe2000001002e */
[----:B------:R-:W-:Y:S02]  /*8750*/  FSEL R48, R5, -INF , !P3 ;  /* 0xff80000005307808 */ /* 0x000fe40005800000 */
[----:B------:R-:W-:Y:S02]  /*8760*/  FSEL R199, R199, -INF , !P2 ;  /* 0xff800000c7c77808 */ /* 0x000fe40005000000 */
[----:B------:R-:W-:-:S02]  /*8770*/  FSEL R136, R44, -INF , !P4 ;  /* 0xff8000002c887808 */ /* 0x000fc40006000000 */
[----:B------:R-:W-:Y:S02]  /*8780*/  FSEL R137, R46, -INF , !P5 ;  /* 0xff8000002e897808 */ /* 0x000fe40006800000 */
[CC--:B------:R-:W-:Y:S02]  /*8790*/  ISETP.GE.AND P3, PT, R7.reuse, R124.reuse, PT ;  /* 0x0000007c0700720c */ /* 0x0c0fe40003f66270 */
[C---:B------:R-:W-:Y:S02]  /*87a0*/  ISETP.GE.AND P2, PT, R4.reuse, R124, PT ;  /* 0x0000007c0400720c */ /* 0x040fe40003f46270 */
[-C--:B------:R-:W-:Y:S02]  /*87b0*/  ISETP.GE.AND P4, PT, R4, R123.reuse, PT ;  /* 0x0000007b0400720c */ /* 0x080fe40003f86270 */
[----:B------:R-:W-:Y:S02]  /*87c0*/  ISETP.GE.AND P5, PT, R7, R123, PT ;  /* 0x0000007b0700720c */ /* 0x000fe40003fa6270 */
[----:B------:R-:W-:-:S02]  /*87d0*/  I2FP.F32.S32 R4, R4 ;  /* 0x0000000400047245 */ /* 0x000fc40000201400 */
[----:B------:R-:W-:Y:S02]  /*87e0*/  I2FP.F32.S32 R7, R7 ;  /* 0x0000000700077245 */ /* 0x000fe40000201400 */
[----:B------:R-:W-:Y:S01]  /*87f0*/  LOP3.LUT R5, R52, 0x30, R173, 0xfe, !PT ;  /* 0x0000003034057812 */ /* 0x000fe200078efead */
[CC--:B------:R-:W-:Y:S01]  /*8800*/  FFMA.FTZ R45, R0.reuse, R4.reuse, R45 ;  /* 0x00000004002d7223 */ /* 0x0c0fe2000001002d */
[C---:B------:R-:W-:Y:S01]  /*8810*/  FFMA.FTZ R47, R0.reuse, R4, R47 ;  /* 0x00000004002f7223 */ /* 0x040fe2000001002f */
[CC--:B------:R-:W-:Y:S01]  /*8820*/  FFMA.FTZ R40, R0.reuse, R7.reuse, R40 ;  /* 0x0000000700287223 */ /* 0x0c0fe20000010028 */
[----:B------:R-:W-:Y:S01]  /*8830*/  FFMA.FTZ R42, R0, R7, R42 ;  /* 0x00000007002a7223 */ /* 0x000fe2000001002a */
[----:B------:R-:W-:Y:S01]  /*8840*/  VIADD R4, R175, 0x29 ;  /* 0x00000029af047836 */ /* 0x000fe20000000000 */
[----:B------:R-:W-:Y:S02]  /*8850*/  FSEL R194, R45, -INF , !P2 ;  /* 0xff8000002dc27808 */ /* 0x000fe40005000000 */
[----:B------:R-:W-:-:S02]  /*8860*/  FSEL R191, R47, -INF , !P4 ;  /* 0xff8000002fbf7808 */ /* 0x000fc40006000000 */
[----:B------:R-:W-:Y:S02]  /*8870*/  FSEL R174, R40, -INF , !P3 ;  /* 0xff80000028ae7808 */ /* 0x000fe40005800000 */
[----:B------:R-:W-:Y:S02]  /*8880*/  FSEL R139, R42, -INF , !P5 ;  /* 0xff8000002a8b7808 */ /* 0x000fe40006800000 */
[CC--:B------:R-:W-:Y:S02]  /*8890*/  ISETP.GE.AND P2, PT, R5.reuse, R124.reuse, PT ;  /* 0x0000007c0500720c */ /* 0x0c0fe40003f46270 */
[C---:B------:R-:W-:Y:S02]  /*88a0*/  ISETP.GE.AND P4, PT, R4.reuse, R124, PT ;  /* 0x0000007c0400720c */ /* 0x040fe40003f86270 */
[-C--:B------:R-:W-:Y:S02]  /*88b0*/  ISETP.GE.AND P3, PT, R4, R123.reuse, PT ;  /* 0x0000007b0400720c */ /* 0x080fe40003f66270 */
[----:B------:R-:W-:-:S02]  /*88c0*/  ISETP.GE.AND P5, PT, R5, R123, PT ;  /* 0x0000007b0500720c */ /* 0x000fc40003fa6270 */
        /* <DEDUP_REMOVED lines=91> */
[CC--:B------:R-:W-:Y:S02]  /*8e80*/  ISETP.GE.AND P4, PT, R4.reuse, R124.reuse, PT ;  /* 0x0000007c0400720c */ /* 0x0c0fe40003f86270 */
[----:B------:R-:W-:Y:S02]  /*8e90*/  ISETP.GE.AND P3, PT, R4, R123, PT ;  /* 0x0000007b0400720c */ /* 0x000fe40003f66270 */
[----:B------:R-:W-:Y:S02]  /*8ea0*/  FSEL R119, R114, -INF , !P5 ;  /* 0xff80000072777808 */ /* 0x000fe40006800000 */
[----:B------:R-:W-:-:S02]  /*8eb0*/  ISETP.GE.AND P2, PT, R5, R124, PT ;  /* 0x0000007c0500720c */ /* 0x000fc40003f46270 */
[----:B------:R-:W-:Y:S02]  /*8ec0*/  I2FP.F32.S32 R4, R4 ;  /* 0x0000000400047245 */ /* 0x000fe40000201400 */
[----:B------:R-:W-:Y:S02]  /*8ed0*/  ISETP.GE.AND P5, PT, R5, R123, PT ;  /* 0x0000007b0500720c */ /* 0x000fe40003fa6270 */
[----:B------:R-:W-:Y:S01]  /*8ee0*/  I2FP.F32.S32 R5, R5 ;  /* 0x0000000500057245 */ /* 0x000fe20000201400 */
[CC--:B------:R-:W-:Y:S01]  /*8ef0*/  FFMA.FTZ R120, R0.reuse, R4.reuse, R113 ;  /* 0x0000000400787223 */ /* 0x0c0fe20000010071 */
[C---:B------:R-:W-:Y:S01]  /*8f00*/  FFMA.FTZ R113, R0.reuse, R4, R115 ;  /* 0x0000000400717223 */ /* 0x040fe20000010073 */
[----:B------:R-:W-:Y:S02]  /*8f10*/  VIADD R4, R175, 0x61 ;  /* 0x00000061af047836 */ /* 0x000fe40000000000 */
[CC--:B------:R-:W-:Y:S01]  /*8f20*/  FFMA.FTZ R56, R0.reuse, R5.reuse, R56 ;  /* 0x0000000500387223 */ /* 0x0c0fe20000010038 */
[----:B------:R-:W-:Y:S01]  /*8f30*/  FFMA.FTZ R58, R0, R5, R58 ;  /* 0x00000005003a7223 */ /* 0x000fe2000001003a */
[----:B------:R-:W-:Y:S01]  /*8f40*/  FSEL R113, R113, -INF , !P3 ;  /* 0xff80000071717808 */ /* 0x000fe20005800000 */
[----:B------:R-:W-:Y:S01]  /*8f50*/  VIADD R5, R175, 0x71 ;  /* 0x00000071af057836 */ /* 0x000fe20000000000 */
[----:B------:R-:W-:-:S02]  /*8f60*/  ISETP.GE.AND P3, PT, R4, R124, PT ;  /* 0x0000007c0400720c */ /* 0x000fc40003f66270 */
[----:B------:R-:W-:Y:S02]  /*8f70*/  FSEL R108, R56, -INF , !P2 ;  /* 0xff800000386c7808 */ /* 0x000fe40005000000 */
[-C--:B------:R-:W-:Y:S02]  /*8f80*/  ISETP.GE.AND P2, PT, R4, R123.reuse, PT ;  /* 0x0000007b0400720c */ /* 0x080fe40003f46270 */
[----:B------:R-:W-:Y:S02]  /*8f90*/  I2FP.F32.S32 R4, R4 ;  /* 0x0000000400047245 */ /* 0x000fe40000201400 */
[----:B------:R-:W-:Y:S02]  /*8fa0*/  FSEL R120, R120, -INF , !P4 ;  /* 0xff80000078787808 */ /* 0x000fe40006000000 */
[----:B------:R-:W-:Y:S01]  /*8fb0*/  FSEL R111, R58, -INF , !P5 ;  /* 0xff8000003a6f7808 */ /* 0x000fe20006800000 */
[C---:B------:R-:W-:Y:S01]  /*8fc0*/  FFMA.FTZ R57, R0.reuse, R4, R57 ;  /* 0x0000000400397223 */ /* 0x040fe20000010039 */
[C---:B------:R-:W-:Y:S01]  /*8fd0*/  ISETP.GE.AND P4, PT, R67.reuse, R124, PT ;  /* 0x0000007c4300720c */ /* 0x040fe20003f86270 */
[----:B------:R-:W-:Y:S01]  /*8fe0*/  FFMA.FTZ R59, R0, R4, R59 ;  /* 0x00000004003b7223 */ /* 0x000fe2000001003b */
[----:B------:R-:W-:Y:S01]  /*8ff0*/  ISETP.GE.AND P5, PT, R67, R123, PT ;  /* 0x0000007b4300720c */ /* 0x000fe20003fa6270 */
[----:B------:R-:W-:Y:S01]  /*9000*/  VIADD R4, R175, 0x69 ;  /* 0x00000069af047836 */ /* 0x000fe20000000000 */
[----:B------:R-:W-:-:S02]  /*9010*/  I2FP.F32.S32 R67, R67 ;  /* 0x0000004300437245 */ /* 0x000fc40000201400 */
[----:B------:R-:W-:Y:S02]  /*9020*/  FSEL R66, R57, -INF , !P3 ;  /* 0xff80000039427808 */ /* 0x000fe40005800000 */
[----:B------:R-:W-:Y:S01]  /*9030*/  FSEL R109, R59, -INF , !P2 ;  /* 0xff8000003b6d7808 */ /* 0x000fe20005000000 */
[CC--:B------:R-:W-:Y:S01]  /*9040*/  FFMA.FTZ R64, R0.reuse, R67.reuse, R104 ;  /* 0x0000004300407223 */ /* 0x0c0fe20000010068 */
[C---:B------:R-:W-:Y:S01]  /*9050*/  ISETP.GE.AND P3, PT, R55.reuse, R124, PT ;  /* 0x0000007c3700720c */ /* 0x040fe20003f66270 */
[----:B------:R-:W-:Y:S01]  /*9060*/  FFMA.FTZ R67, R0, R67, R106 ;  /* 0x0000004300437223 */ /* 0x000fe2000001006a */
[----:B------:R-:W-:Y:S02]  /*9070*/  ISETP.GE.AND P2, PT, R55, R123, PT ;  /* 0x0000007b3700720c */ /* 0x000fe40003f46270 */
[----:B------:R-:W-:Y:S02]  /*9080*/  I2FP.F32.S32 R65, R4 ;  /* 0x0000000400417245 */ /* 0x000fe40000201400 */
[----:B------:R-:W-:-:S02]  /*9090*/  I2FP.F32.S32 R55, R55 ;  /* 0x0000003700377245 */ /* 0x000fc40000201400 */
[----:B------:R-:W-:Y:S01]  /*90a0*/  FSEL R67, R67, -INF , !P5 ;  /* 0xff80000043437808 */ /* 0x000fe20006800000 */
[CC--:B------:R-:W-:Y:S01]  /*90b0*/  FFMA.FTZ R104, R0.reuse, R65.reuse, R105 ;  /* 0x0000004100687223 */ /* 0x0c0fe20000010069 */
[C---:B------:R-:W-:Y:S01]  /*90c0*/  FFMA.FTZ R65, R0.reuse, R65, R107 ;  /* 0x0000004100417223 */ /* 0x040fe2000001006b */
[----:B------:R-:W-:Y:S01]  /*90d0*/  FFMA.FTZ R54, R0, R55, R60 ;  /* 0x0000003700367223 */ /* 0x000fe2000001003c */
[----:B------:R-:W-:Y:S01]  /*90e0*/  ISETP.GE.AND P5, PT, R4, R123, PT ;  /* 0x0000007b0400720c */ /* 0x000fe20003fa6270 */
[----:B------:R-:W-:Y:S01]  /*90f0*/  FFMA.FTZ R55, R0, R55, R62 ;  /* 0x0000003700377223 */ /* 0x000fe2000001003e */
[----:B------:R-:W-:Y:S02]  /*9100*/  FSEL R64, R64, -INF , !P4 ;  /* 0xff80000040407808 */ /* 0x000fe40006000000 */
[----:B------:R-:W-:Y:S02]  /*9110*/  FSEL R65, R65, -INF , !P5 ;  /* 0xff80000041417808 */ /* 0x000fe40006800000 */
[----:B------:R-:W-:-:S02]  /*9120*/  FSEL R54, R54, -INF , !P3 ;  /* 0xff80000036367808 */ /* 0x000fc40005800000 */
[CC--:B------:R-:W-:Y:S02]  /*9130*/  ISETP.GE.AND P5, PT, R5.reuse, R124.reuse, PT ;  /* 0x0000007c0500720c */ /* 0x0c0fe40003fa6270 */
[----:B------:R-:W-:Y:S02]  /*9140*/  ISETP.GE.AND P3, PT, R5, R123, PT ;  /* 0x0000007b0500720c */ /* 0x000fe40003f66270 */
[----:B------:R-:W-:Y:S02]  /*9150*/  ISETP.GE.AND P4, PT, R4, R124, PT ;  /* 0x0000007c0400720c */ /* 0x000fe40003f86270 */
[----:B------:R-:W-:Y:S02]  /*9160*/  I2FP.F32.S32 R5, R5 ;  /* 0x0000000500057245 */ /* 0x000fe40000201400 */
[----:B------:R-:W-:Y:S02]  /*9170*/  LOP3.LUT R4, R52, 0x78, R173, 0xfe, !PT ;  /* 0x0000007834047812 */ /* 0x000fe400078efead */
[----:B------:R-:W-:Y:S01]  /*9180*/  FSEL R104, R104, -INF , !P4 ;  /* 0xff80000068687808 */ /* 0x000fe20006000000 */
[CC--:B------:R-:W-:Y:S01]  /*9190*/  FFMA.FTZ R61, R0.reuse, R5.reuse, R61 ;  /* 0x00000005003d7223 */ /* 0x0c0fe2000001003d */
[----:B------:R-:W-:Y:S01]  /*91a0*/  FSEL R55, R55, -INF , !P2 ;  /* 0xff80000037377808 */ /* 0x000fe20005000000 */
[----:B------:R-:W-:Y:S01]  /*91b0*/  FFMA.FTZ R53, R0, R5, R63 ;  /* 0x0000000500357223 */ /* 0x000fe2000001003f */
[----:B------:R-:W-:-:S02]  /*91c0*/  I2FP.F32.S32 R7, R4 ;  /* 0x0000000400077245 */ /* 0x000fc40000201400 */
[CC--:B------:R-:W-:Y:S02]  /*91d0*/  ISETP.GE.AND P4, PT, R4.reuse, R124.reuse, PT ;  /* 0x0000007c0400720c */ /* 0x0c0fe40003f86270 */
[----:B------:R-:W-:Y:S01]  /*91e0*/  ISETP.GE.AND P2, PT, R4, R123, PT ;  /* 0x0000007b0400720c */ /* 0x000fe20003f46270 */
[----:B------:R-:W-:Y:S02]  /*91f0*/  VIADD R4, R175, 0x79 ;  /* 0x00000079af047836 */ /* 0x000fe40000000000 */
[CC--:B------:R-:W-:Y:S01]  /*9200*/  FFMA.FTZ R60, R0.reuse, R7.reuse, R100 ;  /* 0x00000007003c7223 */ /* 0x0c0fe20000010064 */
[----:B------:R-:W-:Y:S01]  /*9210*/  FFMA.FTZ R46, R0, R7, R102 ;  /* 0x00000007002e7223 */ /* 0x000fe20000010066 */
[----:B------:R-:W-:Y:S02]  /*9220*/  FSEL R61, R61, -INF , !P5 ;  /* 0xff8000003d3d7808 */ /* 0x000fe40006800000 */
[----:B------:R-:W-:Y:S02]  /*9230*/  FSEL R53, R53, -INF , !P3 ;  /* 0xff80000035357808 */ /* 0x000fe40005800000 */
[----:B------:R-:W-:-:S02]  /*9240*/  ISETP.GE.AND P5, PT, R175, R124, PT ;  /* 0x0000007caf00720c */ /* 0x000fc40003fa6270 */
[----:B------:R-:W-:Y:S02]  /*9250*/  ISETP.GE.AND P3, PT, R175, R123, PT ;  /* 0x0000007baf00720c */ /* 0x000fe40003f66270 */
[----:B------:R-:W-:Y:S02]  /*9260*/  I2FP.F32.S32 R175, R175 ;  /* 0x000000af00af7245 */ /* 0x000fe40000201400 */
[----:B------:R-:W-:Y:S02]  /*9270*/  I2FP.F32.S32 R6, R4 ;  /* 0x0000000400067245 */ /* 0x000fe40000201400 */
[----:B------:R-:W-:Y:S01]  /*9280*/  FSEL R60, R60, -INF , !P4 ;  /* 0xff8000003c3c7808 */ /* 0x000fe20006000000 */
[----:B------:R-:W-:Y:S01]  /*9290*/  FFMA.FTZ R5, R0, R175, R18 ;  /* 0x000000af00057223 */ /* 0x000fe20000010012 */
[----:B------:R-:W-:Y:S01]  /*92a0*/  FSEL R46, R46, -INF , !P2 ;  /* 0xff8000002e2e7808 */ /* 0x000fe20005000000 */
[----:B------:R-:W-:Y:S01]  /*92b0*/  FFMA.FTZ R62, R0, R6, R101 ;  /* 0x00000006003e7223 */ /* 0x000fe20000010065 */
[----:B------:R-:W-:Y:S01]  /*92c0*/  ISETP.GE.AND P4, PT, R4, R124, PT ;  /* 0x0000007c0400720c */ /* 0x000fe20003f86270 */
[----:B------:R-:W-:Y:S01]  /*92d0*/  FFMA.FTZ R47, R0, R6, R103 ;  /* 0x00000006002f7223 */ /* 0x000fe20000010067 */
[----:B------:R-:W-:Y:S01]  /*92e0*/  ISETP.GE.AND P2, PT, R4, R123, PT ;  /* 0x0000007b0400720c */ /* 0x000fe20003f46270 */
[----:B------:R-:W-:Y:S01]  /*92f0*/  FFMA.FTZ R4, R0, R175, R16 ;  /* 0x000000af00047223 */ /* 0x000fe20000010010 */
[----:B------:R-:W-:-:S02]  /*9300*/  FSEL R5, R5, -INF , !P3 ;  /* 0xff80000005057808 */ /* 0x000fc40005800000 */
[----:B------:R-:W-:Y:S02]  /*9310*/  FSEL R62, R62, -INF , !P4 ;  /* 0xff8000003e3e7808 */ /* 0x000fe40006000000 */
[----:B------:R-:W-:Y:S02]  /*9320*/  FSEL R4, R4, -INF , !P5 ;  /* 0xff80000004047808 */ /* 0x000fe40006800000 */
[----:B------:R-:W-:Y:S01]  /*9330*/  FSEL R47, R47, -INF , !P2 ;  /* 0xff8000002f2f7808 */ /* 0x000fe20005000000 */
[----:B------:R-:W-:Y:S06]  /*9340*/  @!P1 BRA `(.L_x_6423) ;  /* 0x0000000800609947 */ /* 0x000fec0003800000 */
[----:B------:R-:W-:Y:S05]  /*9350*/  @!P6 BRA `(.L_x_6424) ;  /* 0x0000000000ece947 */ /* 0x000fea0003800000 */
[----:B------:R-:W1:Y:S01]  /*9360*/  LDC R7, c[0x0][0x380] ;  /* 0x0000e000ff077b82 */ /* 0x000e620000000800 */
[----:B------:R-:W-:Y:S01]  /*9370*/  IMAD.MOV.U32 R10, RZ, RZ, RZ ;  /* 0x000000ffff0a7224 */ /* 0x000fe200078e00ff */
[C---:B------:R-:W-:Y:S01]  /*9380*/  IADD3 R18, R52.reuse, -0x80, RZ ;  /* 0xffffff8034127810 */ /* 0x040fe20007ffe0ff */
[----:B------:R-:W-:Y:S01]  /*9390*/  ULDC.64 UR4, c[0x0][0x230] ;  /* 0x00008c0000047ab9 */ /* 0x000fe20000000a00 */
        /* <DEDUP_REMOVED lines=8> */
[----:B-1----:R-:W-:-:S05]  /*9420*/  IADD3 R9, RZ, -R11, RZ ;  /* 0x8000000bff097210 */ /* 0x002fca0007ffe0ff */
[----:B------:R-:W-:-:S04]  /*9430*/  IMAD R9, R9, R6, RZ ;  /* 0x0000000609097224 */ /* 0x000fc800078e02ff */
[----:B------:R-:W-:Y:S01]  /*9440*/  IMAD.HI.U32 R16, R11, R9, R10 ;  /* 0x000000090b107227 */ /* 0x000fe200078e000a */
[----:B------:R-:W-:Y:S02]  /*9450*/  IABS R10, R18 ;  /* 0x00000012000a7213 */ /* 0x000fe40000000000 */
[----:B------:R-:W-:-:S03]  /*9460*/  LOP3.LUT R18, R18, R7, RZ, 0x3c, !PT ;  /* 0x0000000712127212 */ /* 0x000fc600078e3cff */
        /* <DEDUP_REMOVED lines=42> */
.L_x_6424:
[----:B------:R-:W-:-:S04]  /*9710*/  LEA R7, -R116, RZ, 0x7 ;  /* 0x000000ff74077211 */ /* 0x000fc800078e39ff */
[----:B------:R-:W-:-:S07]  /*9720*/  SHF.R.S32.HI R6, RZ, 0x1f, R7 ;  /* 0x0000001fff067819 */ /* 0x000fce0000011407 */
.L_x_6425:
[C---:B------:R-:W-:Y:S01]  /*9730*/  @!P0 IADD3 R10, P2, P1, R7.reuse, R122, R161 ;  /* 0x0000007a070a8210 */ /* 0x040fe2000795e0a1 */
[----:B------:R-:W-:Y:S01]  /*9740*/  @!P0 IMAD.MOV.U32 R123, RZ, RZ, R121 ;  /* 0x000000ffff7b8224 */ /* 0x000fe200078e0079 */
[C---:B------:R-:W-:Y:S01]  /*9750*/  @!P0 LEA R22, P3, R7.reuse, R176, 0x1 ;  /* 0x000000b007168211 */ /* 0x040fe200078608ff */
[----:B------:R1:W-:Y:S01]  /*9760*/  @P0 STS.128 [R165+0x2000], RZ ;  /* 0x002000ffa5000388 */ /* 0x0003e20000000c00 */
[----:B------:R-:W-:Y:S01]  /*9770*/  @!P0 IADD3.X R9, R6, R121, R160, P2, P1 ;  /* 0x0000007906098210 */ /* 0x000fe200017e24a0 */
[----:B------:R-:W-:Y:S01]  /*9780*/  @!P0 IMAD.WIDE.U32 R20, R116, 0x30, R122 ;  /* 0x0000003074148825 */ /* 0x000fe200078e007a */
[C---:B------:R-:W-:Y:S01]  /*9790*/  @!P0 LEA R24, P1, R10.reuse, UR8, 0x1 ;  /* 0x000000080a188c11 */ /* 0x040fe2000f8208ff */
[----:B------:R-:W-:Y:S01]  /*97a0*/  BSSY B0, `(.L_x_6426) ;  /* 0x000004f000007945 */ /* 0x000fe20003800000 */
[----:B------:R-:W-:Y:S02]  /*97b0*/  @!P0 LEA.HI.X R23, R7, R177, R6, 0x1, P3 ;  /* 0x000000b107178211 */ /* 0x000fe400018f0c06 */
[----:B------:R-:W-:Y:S01]  /*97c0*/  @!P0 LEA.HI.X R25, R10, UR9, R9, 0x1, P1 ;  /* 0x000000090a198c11 */ /* 0x000fe200088f0c09 */
[----:B------:R-:W-:Y:S01]  /*97d0*/  @!P0 IMAD R9, R117, 0x30, RZ ;  /* 0x0000003075098824 */ /* 0x000fe200078e02ff */
[----:B------:R-:W-:Y:S01]  /*97e0*/  @!P0 LEA R10, P3, R116, R122, 0x5 ;  /* 0x0000007a740a8211 */ /* 0x000fe200078628ff */
[----:B------:R-:W-:Y:S01]  /*97f0*/  @!PT LDS RZ, [RZ] ;  /* 0x00000000fffff984 */ /* 0x000fe20000000800 */
[----:B------:R-:W-:Y:S01]  /*9800*/  @!PT LDS RZ, [RZ] ;  /* 0x00000000fffff984 */ /* 0x000fe20000000800 */
[----:B------:R-:W-:Y:S01]  /*9810*/  @!PT LDS RZ, [RZ] ;  /* 0x00000000fffff984 */ /* 0x000fe20000000800 */
[----:B------:R2:W-:Y:S01]  /*9820*/  @!P0 LDGSTS.E.BYPASS.LTC128B.128 [R165+0x2000], desc[UR10][R22.64] ;  /* 0x0200000016a58fae */ /* 0x0005e2000b901d4a */
[----:B------:R-:W-:-:S02]  /*9830*/  @!P0 IADD3 R15, P1, R7, R20, RZ ;  /* 0x00000014070f8210 */ /* 0x000fc40007f3e0ff */
[----:B------:R-:W-:Y:S01]  /*9840*/  @!P0 IADD3 R10, P2, R7, R10, RZ ;  /* 0x0000000a070a8210 */ /* 0x000fe20007f5e0ff */
[----:B------:R1:W-:Y:S01]  /*9850*/  @P0 STS.128 [R165+0x2800], RZ ;  /* 0x002800ffa5000388 */ /* 0x0003e20000000c00 */
[----:B------:R-:W-:Y:S02]  /*9860*/  @!P0 LEA.HI.X R11, R116, R121, R117, 0x5, P3 ;  /* 0x00000079740b8211 */ /* 0x000fe400018f2c75 */
[C---:B------:R-:W-:Y:S01]  /*9870*/  @!P0 IADD3.X R20, R6.reuse, R9, R21, P1, !PT ;  /* 0x0000000906148210 */ /* 0x040fe20000ffe415 */
[----:B------:R-:W-:Y:S01]  /*9880*/  @!PT LDS RZ, [RZ] ;  /* 0x00000000fffff984 */ /* 0x000fe20000000800 */
[----:B------:R-:W-:Y:S01]  /*9890*/  @!PT LDS RZ, [RZ] ;  /* 0x00000000fffff984 */ /* 0x000fe20000000800 */
[----:B------:R-:W-:Y:S01]  /*98a0*/  @!PT LDS RZ, [RZ] ;  /* 0x00000000fffff984 */ /* 0x000fe20000000800 */
[----:B------:R3:W-:Y:S02]  /*98b0*/  @!P0 LDGSTS.E.BYPASS.LTC128B.128 [R165+0x2800], desc[UR10][R24.64] ;  /* 0x0280000018a58fae */ /* 0x0007e4000b901d4a */
[----:B------:R-:W-:Y:S02]  /*98c0*/  @!P0 IMAD.X R11, R6, 0x1, R11, P2 ;  /* 0x00000001060b8824 */ /* 0x000fe400010e060b */
[----:B------:R1:W-:Y:S01]  /*98d0*/  @P0 STS.128 [R165+0x3000], RZ ;  /* 0x003000ffa5000388 */ /* 0x0003e20000000c00 */
[----:B--2---:R-:W-:-:S04]  /*98e0*/  @!P0 LEA R22, P1, R10, UR8, 0x1 ;  /* 0x000000080a168c11 */ /* 0x004fc8000f8208ff */
[----:B------:R-:W-:Y:S01]  /*98f0*/  @!P0 LEA.HI.X R23, R10, UR9, R11, 0x1, P1 ;  /* 0x000000090a178c11 */ /* 0x000fe200088f0c0b */
[----:B------:R-:W-:Y:S01]  /*9900*/  @!P0 IMAD R11, R117, 0x50, RZ ;  /* 0x00000050750b8824 */ /* 0x000fe200078e02ff */
[C---:B------:R-:W-:Y:S01]  /*9910*/  @!P0 LEA R26, P1, R15.reuse, UR8, 0x1 ;  /* 0x000000080f1a8c11 */ /* 0x040fe2000f8208ff */
[C---:B---3--:R-:W-:Y:S01]  /*9920*/  @!P0 IMAD.WIDE.U32 R24, R116.reuse, 0x50, R122 ;  /* 0x0000005074188825 */ /* 0x048fe200078e007a */
[C---:B------:R-:W-:Y:S01]  /*9930*/  @!P0 LEA R10, P2, R116.reuse, R122, 0x6 ;  /* 0x0000007a740a8211 */ /* 0x040fe200078430ff */
[----:B------:R-:W-:Y:S01]  /*9940*/  @!PT LDS RZ, [RZ] ;  /* 0x00000000fffff984 */ /* 0x000fe20000000800 */
[----:B------:R-:W-:Y:S01]  /*9950*/  @!PT LDS RZ, [RZ] ;  /* 0x00000000fffff984 */ /* 0x000fe20000000800 */
[----:B------:R-:W-:Y:S01]  /*9960*/  @!PT LDS RZ, [RZ] ;  /* 0x00000000fffff984 */ /* 0x000fe20000000800 */
[----:B------:R2:W-:Y:S01]  /*9970*/  @!P0 LDGSTS.E.BYPASS.LTC128B.128 [R165+0x3000], desc[UR10][R22.64] ;  /* 0x0300000016a58fae */ /* 0x0005e2000b901d4a */
[----:B------:R-:W-:Y:S01]  /*9980*/  @!P0 LEA.HI.X R27, R15, UR9, R20, 0x1, P1 ;  /* 0x000000090f1b8c11 */ /* 0x000fe200088f0c14 */
[C---:B------:R-:W-:Y:S01]  /*9990*/  @!P0 IMAD.WIDE.U32 R20, R116.reuse, 0x60, R122 ;  /* 0x0000006074148825 */ /* 0x040fe200078e007a */
[----:B------:R-:W-:Y:S01]  /*99a0*/  @!P0 IADD3 R16, P1, R7, R24, RZ ;  /* 0x0000001807108210 */ /* 0x000fe20007f3e0ff */
[----:B------:R1:W-:Y:S01]  /*99b0*/  @P0 STS.128 [R165+0x3800], RZ ;  /* 0x003800ffa5000388 */ /* 0x0003e20000000c00 */
[----:B------:R-:W-:Y:S01]  /*99c0*/  @!P0 LEA.HI.X R9, R116, R121, R117, 0x6, P2 ;  /* 0x0000007974098211 */ /* 0x000fe200010f3475 */
[----:B------:R-:W-:Y:S01]  /*99d0*/  @!P0 IMAD R15, R117, 0x60, RZ ;  /* 0x00000060750f8824 */ /* 0x000fe200078e02ff */
[----:B------:R-:W-:Y:S01]  /*99e0*/  @!P0 IADD3.X R11, R6, R11, R25, P1, !PT ;  /* 0x0000000b060b8210 */ /* 0x000fe20000ffe419 */
[----:B------:R-:W-:Y:S01]  /*99f0*/  @!PT LDS RZ, [RZ] ;  /* 0x00000000fffff984 */ /* 0x000fe20000000800 */
[----:B------:R-:W-:Y:S01]  /*9a00*/  @!PT LDS RZ, [RZ] ;  /* 0x00000000fffff984 */ /* 0x000fe20000000800 */
[----:B------:R-:W-:Y:S01]  /*9a10*/  @!PT LDS RZ, [RZ] ;  /* 0x00000000fffff984 */ /* 0x000fe20000000800 */
[----:B------:R1:W-:Y:S01]  /*9a20*/  @!P0 LDGSTS.E.BYPASS.LTC128B.128 [R165+0x3800], desc[UR10][R26.64] ;  /* 0x038000001aa58fae */ /* 0x0003e2000b901d4a */
[----:B------:R-:W-:-:S03]  /*9a30*/  @!P0 IADD3 R18, P1, R7, R20, RZ ;  /* 0x0000001407128210 */ /* 0x000fc60007f3e0ff */
[----:B------:R1:W-:Y:S01]  /*9a40*/  @P0 STS.128 [R165+0x4000], RZ ;  /* 0x004000ffa5000388 */ /* 0x0003e20000000c00 */
[----:B------:R-:W-:Y:S02]  /*9a50*/  @!P0 IADD3.X R15, R6, R15, R21, P1, !PT ;  /* 0x0000000f060f8210 */ /* 0x000fe40000ffe415 */
[----:B------:R-:W-:-:S05]  /*9a60*/  @!P0 IADD3 R10, P1, R7, R10, RZ ;  /* 0x0000000a070a8210 */ /* 0x000fca0007f3e0ff */
[----:B------:R-:W-:Y:S01]  /*9a70*/  @!P0 IMAD.X R9, R6, 0x1, R9, P1 ;  /* 0x0000000106098824 */ /* 0x000fe200008e0609 */
[----:B------:R-:W-:-:S04]  /*9a80*/  @!P0 LEA R20, P1, R10, UR8, 0x1 ;  /* 0x000000080a148c11 */ /* 0x000fc8000f8208ff */
[----:B------:R-:W-:Y:S02]  /*9a90*/  @!P0 LEA.HI.X R21, R10, UR9, R9, 0x1, P1 ;  /* 0x000000090a158c11 */ /* 0x000fe400088f0c09 */
[----:B------:R-:W-:-:S03]  /*9aa0*/  @!P0 LEA R10, P1, R16, UR8, 0x1 ;  /* 0x00000008100a8c11 */ /* 0x000fc6000f8208ff */
[----:B------:R-:W-:Y:S01]  /*9ab0*/  @!PT LDS RZ, [RZ] ;  /* 0x00000000fffff984 */ /* 0x000fe20000000800 */
[----:B------:R-:W-:Y:S01]  /*9ac0*/  @!PT LDS RZ, [RZ] ;  /* 0x00000000fffff984 */ /* 0x000fe20000000800 */
[----:B------:R-:W-:Y:S01]  /*9ad0*/  @!PT LDS RZ, [RZ] ;  /* 0x00000000fffff984 */ /* 0x000fe20000000800 */
[----:B------:R1:W-:Y:S01]  /*9ae0*/  @!P0 LDGSTS.E.BYPASS.LTC128B.128 [R165+0x4000], desc[UR10][R20.64] ;  /* 0x0400000014a58fae */ /* 0x0003e2000b901d4a */
[----:B------:R-:W-:Y:S02]  /*9af0*/  @!P0 LEA.HI.X R11, R16, UR9, R11, 0x1, P1 ;  /* 0x00000009100b8c11 */ /* 0x000fe400088f0c0b */
[C---:B--2---:R-:W-:Y:S01]  /*9b00*/  @!P0 LEA R22, P1, R18.reuse, UR8, 0x1 ;  /* 0x0000000812168c11 */ /* 0x044fe2000f8208ff */
        /* <DEDUP_REMOVED lines=24> */
.L_x_6427:
[----:B------:R-:W-:Y:S05]  /*9c90*/  BSYNC B0 ;  /* 0x0000000000007941 */ /* 0x000fea0003800000 */
.L_x_6426:
[----:B------:R-:W0:Y:S01]  /*9ca0*/  LDGDEPBAR ;  /* 0x00000000000079af */ /* 0x000e220000000000 */
[----:B------:R-:W-:-:S04]  /*9cb0*/  LEA R176, P0, R7, R176, 0x1 ;  /* 0x000000b007b07211 */ /* 0x000fc800078008ff */
[----:B------:R-:W-:-:S09]  /*9cc0*/  LEA.HI.X R177, R7, R177, R6, 0x1, P0 ;  /* 0x000000b107b17211 */ /* 0x000fd200000f0c06 */
.L_x_6423:
[----:B-1----:R-:W-:Y:S01]  /*9cd0*/  FMNMX.FTZ R10, R2, R5, !PT ;  /* 0x00000005020a7209 */ /* 0x002fe20007810000 */
        /* <DEDUP_REMOVED lines=68> */
[----:B------:R-:W3:Y:S01]  /*a120*/  SHFL.BFLY PT, R6, R9, 0x2, 0x1f ;  /* 0x0c401f0009067f89 */ /* 0x000ee200000e0000 */
[----:B-1----:R-:W-:Y:S02]  /*a130*/  FMNMX.FTZ R7, R10, R7, !PT ;  /* 0x000000070a077209 */ /* 0x002fe40007810000 */
[----:B---3--:R-:W-:-:S03]  /*a140*/  FMNMX.FTZ R6, R9, R6, !PT ;  /* 0x0000000609067209 */ /* 0x008fc60007810000 */
[----:B------:R-:W1:Y:S04]  /*a150*/  SHFL.BFLY PT, R44, R7, 0x1, 0x1f ;  /* 0x0c201f00072c7f89 */ /* 0x000e6800000e0000 */
[----:B------:R-:W3:Y:S01]  /*a160*/  SHFL.BFLY PT, R45, R6, 0x1, 0x1f ;  /* 0x0c201f00062d7f89 */ /* 0x000ee200000e0000 */
[----:B-1----:R-:W-:Y:S02]  /*a170*/  FMNMX.FTZ R44, R7, R44, !PT ;  /* 0x0000002c072c7209 */ /* 0x002fe40007810000 */
[----:B---3--:R-:W-:-:S03]  /*a180*/  FMNMX.FTZ R45, R6, R45, !PT ;  /* 0x0000002d062d7209 */ /* 0x008fc60007810000 */
[C---:B------:R-:W-:Y:S01]  /*a190*/  FMUL.FTZ R52, R44.reuse, UR12 ;  /* 0x0000000c2c347c20 */ /* 0x040fe20008410000 */
[----:B------:R-:W-:Y:S02]  /*a1a0*/  FSETP.NEU.FTZ.AND P0, PT, R44, -INF , PT ;  /* 0xff8000002c00780b */ /* 0x000fe40003f1d000 */
[C---:B------:R-:W-:Y:S01]  /*a1b0*/  FSETP.NEU.FTZ.AND P1, PT, R45.reuse, -INF , PT ;  /* 0xff8000002d00780b */ /* 0x040fe20003f3d000 */
[C---:B------:R-:W-:Y:S01]  /*a1c0*/  FMUL.FTZ R101, R45.reuse, UR12 ;  /* 0x0000000c2d657c20 */ /* 0x040fe20008410000 */
[----:B------:R-:W-:Y:S02]  /*a1d0*/  FSEL R52, R52, RZ, P0 ;  /* 0x000000ff34347208 */ /* 0x000fe40000000000 */
[----:B------:R-:W-:Y:S02]  /*a1e0*/  FSEL R184, R45, RZ, P1 ;  /* 0x000000ff2db87208 */ /* 0x000fe40000800000 */
[----:B------:R-:W-:Y:S01]  /*a1f0*/  FSEL R101, R101, RZ, P1 ;  /* 0x000000ff65657208 */ /* 0x000fe20000800000 */
[--C-:B------:R-:W-:Y:S01]  /*a200*/  FFMA.FTZ R17, R17, UR12, -R52.reuse ;  /* 0x0000000c11117c23 */ /* 0x100fe20008010834 */
[----:B------:R-:W-:Y:S01]  /*a210*/  FFMA.FTZ R175, R5, UR12, -R52 ;  /* 0x0000000c05af7c23 */ /* 0x000fe20008010834 */
[----:B------:R-:W-:Y:S01]  /*a220*/  FADD.FTZ R184, R3, -R184 ;  /* 0x800000b803b87221 */ /* 0x000fe20000010000 */
[--C-:B------:R-:W-:Y:S01]  /*a230*/  FFMA.FTZ R112, R19, UR12, -R52.reuse ;  /* 0x0000000c13707c23 */ /* 0x100fe20008010834 */
[----:B------:R1:W-:Y:S01]  /*a240*/  MUFU.EX2 R3, R17 ;  /* 0x0000001100037308 */ /* 0x0003e20000000800 */
[----:B------:R-:W-:Y:S01]  /*a250*/  FSEL R5, R44, RZ, P0 ;  /* 0x000000ff2c057208 */ /* 0x000fe20000000000 */
[--C-:B------:R-:W-:Y:S01]  /*a260*/  FFMA.FTZ R182, R4, UR12, -R101.reuse ;  /* 0x0000000c04b67c23 */ /* 0x100fe20008010865 */
[--C-:B------:R-:W-:Y:S01]  /*a270*/  FFMA.FTZ R115, R14, UR12, -R101.reuse ;  /* 0x0000000c0e737c23 */ /* 0x100fe20008010865 */
[--C-:B------:R-:W-:Y:S01]  /*a280*/  FFMA.FTZ R114, R12, UR12, -R101.reuse ;  /* 0x0000000c0c727c23 */ /* 0x100fe20008010865 */
[----:B------:R-:W-:Y:S01]  /*a290*/  FFMA.FTZ R63, R8, UR12, -R101 ;  /* 0x0000000c083f7c23 */ /* 0x000fe20008010865 */
[----:B------:R-:W-:Y:S01]  /*a2a0*/  FADD.FTZ R2, R2, -R5 ;  /* 0x8000000502027221 */ /* 0x000fe20000010000 */
[----:B------:R-:W-:Y:S01]  /*a2b0*/  FMUL.FTZ R184, R184, UR12 ;  /* 0x0000000cb8b87c20 */ /* 0x000fe20008410000 */
[----:B------:R-:W-:Y:S01]  /*a2c0*/  LDSM.16.MT88.4 R8, [R152+0x6000] ;  /* 0x006000009808783b */ /* 0x000fe20000004200 */
[----:B------:R-:W-:Y:S01]  /*a2d0*/  MUFU.EX2 R182, R182 ;  /* 0x000000b600b67308 */ /* 0x000fe20000000800 */
[----:B------:R-:W-:Y:S01]  /*a2e0*/  FMUL.FTZ R183, R2, UR12 ;  /* 0x0000000c02b77c20 */ /* 0x000fe20008410000 */
[--C-:B------:R-:W-:Y:S01]  /*a2f0*/  FFMA.FTZ R2, R13, UR12, -R52.reuse ;  /* 0x0000000c0d027c23 */ /* 0x100fe20008010834 */
[--C-:B------:R-:W-:Y:S01]  /*a300*/  FFMA.FTZ R100, R50, UR12, -R101.reuse ;  /* 0x0000000c32647c23 */ /* 0x100fe20008010865 */
[--C-:B------:R-:W-:Y:S01]  /*a310*/  FFMA.FTZ R103, R48, UR12, -R101.reuse ;  /* 0x0000000c30677c23 */ /* 0x100fe20008010865 */
[--C-:B------:R-:W-:Y:S01]  /*a320*/  FFMA.FTZ R107, R51, UR12, -R52.reuse ;  /* 0x0000000c336b7c23 */ /* 0x100fe20008010834 */
[--C-:B------:R-:W-:Y:S01]  /*a330*/  FFMA.FTZ R116, R49, UR12, -R52.reuse ;  /* 0x0000000c31747c23 */ /* 0x100fe20008010834 */
[--C-:B------:R-:W-:Y:S01]  /*a340*/  FFMA.FTZ R105, R198, UR12, -R101.reuse ;  /* 0x0000000cc6697c23 */ /* 0x100fe20008010865 */
[----:B-1----:R-:W1:Y:S01]  /*a350*/  LDSM.16.MT88.4 R16, [R150+0x6000] ;  /* 0x006000009610783b */ /* 0x002e620000004200 */
[----:B------:R-:W3:Y:S01]  /*a360*/  MUFU.EX2 R115, R115 ;  /* 0x0000007300737308 */ /* 0x000ee20000000800 */
[--C-:B------:R-:W-:Y:S01]  /*a370*/  FFMA.FTZ R102, R200, UR12, -R101.reuse ;  /* 0x0000000cc8667c23 */ /* 0x100fe20008010865 */
        /* <DEDUP_REMOVED lines=27> */
[----:B------:R-:W-:-:S03]  /*a530*/  FFMA.FTZ R62, R62, UR12, -R101 ;  /* 0x0000000c3e3e7c23 */ /* 0x000fc60008010865 */
[----:B------:R-:W3:Y:S01]  /*a540*/  MUFU.EX2 R112, R112 ;  /* 0x0000007000707308 */ /* 0x000ee20000000800 */
[----:B-----5:R-:W-:-:S07]  /*a550*/  F2FP.F16.F32.PACK_AB R34, R63, R114 ;  /* 0x000000723f22723e */ /* 0x020fce00000000ff */
[----:B------:R-:W5:Y:S08]  /*a560*/  MUFU.EX2 R184, R184 ;  /* 0x000000b800b87308 */ /* 0x000f700000000800 */
[----:B------:R-:W1:Y:S01]  /*a570*/  MUFU.EX2 R183, R183 ;  /* 0x000000b700b77308 */ /* 0x000e620000000800 */
[----:B---3--:R-:W-:-:S07]  /*a580*/  F2FP.F16.F32.PACK_AB R33, R112, R175 ;  /* 0x000000af7021723e */ /* 0x008fce00000000ff */
[----:B------:R-:W3:Y:S01]  /*a590*/  MUFU.EX2 R2, R2 ;  /* 0x0000000200027308 */ /* 0x000ee20000000800 */
[-C--:B-----5:R-:W-:Y:S01]  /*a5a0*/  FMUL.FTZ R12, R68, R184.reuse ;  /* 0x000000b8440c7220 */ /* 0x0a0fe20000410000 */
[-C--:B------:R-:W-:Y:S01]  /*a5b0*/  FMUL.FTZ R13, R69, R184.reuse ;  /* 0x000000b8450d7220 */ /* 0x080fe20000410000 */
[-C--:B------:R-:W-:Y:S01]  /*a5c0*/  FMUL.FTZ R72, R72, R184.reuse ;  /* 0x000000b848487220 */ /* 0x080fe20000410000 */
[-C--:B------:R-:W-:Y:S01]  /*a5d0*/  FMUL.FTZ R73, R73, R184.reuse ;  /* 0x000000b849497220 */ /* 0x080fe20000410000 */
[-C--:B------:R-:W-:Y:S01]  /*a5e0*/  FMUL.FTZ R4, R96, R184.reuse ;  /* 0x000000b860047220 */ /* 0x080fe20000410000 */
[-C--:B------:R-:W-:Y:S01]  /*a5f0*/  FMUL.FTZ R5, R97, R184.reuse ;  /* 0x000000b861057220 */ /* 0x080fe20000410000 */
[-C--:B--2---:R-:W-:Y:S01]  /*a600*/  FMUL.FTZ R20, R76, R184.reuse ;  /* 0x000000b84c147220 */ /* 0x084fe20000410000 */
[----:B------:R-:W-:Y:S01]  /*a610*/  MUFU.EX2 R105, R105 ;  /* 0x0000006900697308 */ /* 0x000fe20000000800 */
[-C--:B-1----:R-:W-:Y:S01]  /*a620*/  FMUL.FTZ R14, R70, R183.reuse ;  /* 0x000000b7460e7220 */ /* 0x082fe20000410000 */
[-C--:B------:R-:W-:Y:S01]  /*a630*/  FMUL.FTZ R15, R71, R183.reuse ;  /* 0x000000b7470f7220 */ /* 0x080fe20000410000 */
[-C--:B------:R-:W-:Y:S01]  /*a640*/  FMUL.FTZ R74, R74, R183.reuse ;  /* 0x000000b74a4a7220 */ /* 0x080fe20000410000 */
[-C--:B------:R-:W-:Y:S01]  /*a650*/  FMUL.FTZ R75, R75, R183.reuse ;  /* 0x000000b74b4b7220 */ /* 0x080fe20000410000 */
[-C--:B------:R-:W-:Y:S01]  /*a660*/  FMUL.FTZ R6, R98, R183.reuse ;  /* 0x000000b762067220 */ /* 0x080fe20000410000 */
[----:B------:R-:W-:Y:S01]  /*a670*/  FMUL.FTZ R7, R99, R183 ;  /* 0x000000b763077220 */ /* 0x000fe20000410000 */
[-C--:B------:R-:W-:Y:S01]  /*a680*/  FMUL.FTZ R21, R77, R184.reuse ;  /* 0x000000b84d157220 */ /* 0x080fe20000410000 */
[----:B------:R-:W1:Y:S01]  /*a690*/  MUFU.EX2 R102, R102 ;  /* 0x0000006600667308 */ /* 0x000e620000000800 */
[----:B---3--:R-:W-:Y:S01]  /*a6a0*/  F2FP.F16.F32.PACK_AB R35, R2, R3 ;  /* 0x000000030223723e */ /* 0x008fe200000000ff */
        /* <DEDUP_REMOVED lines=24> */
[----:B------:R-:W-:Y:S01]  /*a830*/  LDSM.16.MT88.4 R72, [R150+0x8800] ;  /* 0x008800009648783b */ /* 0x000fe20000004200 */
[----:B------:R-:W-:Y:S01]  /*a840*/  FFMA.FTZ R175, R178, R183, R175 ;  /* 0x000000b7b2af7223 */ /* 0x000fe200000100af */
[----:B------:R-:W-:Y:S01]  /*a850*/  FFMA.FTZ R182, R179, R184, R182 ;  /* 0x000000b8b3b67223 */ /* 0x000fe200000100b6 */
[----:B------:R-:W-:Y:S01]  /*a860*/  FFMA.FTZ R178, R47, UR12, -R52 ;  /* 0x0000000c2fb27c23 */ /* 0x000fe20008010834 */
[C---:B------:R-:W-:Y:S01]  /*a870*/  HMMA.16816.F32 R20, R32.reuse, R24, R20 ;  /* 0x000000182014723c */ /* 0x040fe20000001814 */
[----:B------:R-:W-:Y:S01]  /*a880*/  FADD.FTZ R112, R112, R175 ;  /* 0x000000af70707221 */ /* 0x000fe20000010000 */
[----:B------:R-:W-:Y:S01]  /*a890*/  FADD.FTZ R115, R115, R182 ;  /* 0x000000b673737221 */ /* 0x000fe20000010000 */
[----:B------:R-:W2:Y:S03]  /*a8a0*/  MUFU.EX2 R116, R116 ;  /* 0x0000007400747308 */ /* 0x000ea60000000800 */
[----:B------:R-:W-:Y:S01]  /*a8b0*/  HMMA.16816.F32 R8, R32, R10, R92 ;  /* 0x0000000a2008723c */ /* 0x000fe2000000185c */
[----:B------:R-:W-:Y:S01]  /*a8c0*/  LDSM.16.MT88.4 R92, [R152+0x8800] ;  /* 0x00880000985c783b */ /* 0x000fe20000004200 */
[----:B------:R-:W-:-:S03]  /*a8d0*/  FADD.FTZ R114, R114, R115 ;  /* 0x0000007372727221 */ /* 0x000fc60000010000 */
[----:B------:R-:W-:Y:S01]  /*a8e0*/  MUFU.EX2 R117, R117 ;  /* 0x0000007500757308 */ /* 0x000fe20000000800 */
[----:B------:R-:W-:Y:S01]  /*a8f0*/  HMMA.16816.F32 R24, R32, R26, R80 ;  /* 0x0000001a2018723c */ /* 0x000fe20000001850 */
[----:B------:R-:W-:Y:S01]  /*a900*/  LDSM.16.MT88.4 R80, [R149+0x8000] ;  /* 0x008000009550783b */ /* 0x000fe20000004200 */
[----:B------:R-:W-:-:S04]  /*a910*/  FADD.FTZ R114, R63, R114 ;  /* 0x000000723f727221 */ /* 0x000fc80000010000 */
[C---:B------:R-:W-:Y:S01]  /*a920*/  HMMA.16816.F32 R28, R32.reuse, R36, R28 ;  /* 0x00000024201c723c */ /* 0x040fe2000000181c */
[----:B------:R-:W3:Y:S05]  /*a930*/  MUFU.EX2 R106, R106 ;  /* 0x0000006a006a7308 */ /* 0x000eea0000000800 */
[----:B------:R-:W-:Y:S01]  /*a940*/  HMMA.16816.F32 R32, R32, R38, R88 ;  /* 0x000000262020723c */ /* 0x000fe20000001858 */
[----:B-1----:R-:W-:Y:S01]  /*a950*/  F2FP.F16.F32.PACK_AB R36, R102, R105 ;  /* 0x000000696624723e */ /* 0x002fe200000000ff */
[----:B------:R-:W-:Y:S01]  /*a960*/  FADD.FTZ R105, R105, R114 ;  /* 0x0000007269697221 */ /* 0x000fe20000010000 */
[----:B--2---:R-:W-:Y:S01]  /*a970*/  F2FP.F16.F32.PACK_AB R37, R116, R107 ;  /* 0x0000006b7425723e */ /* 0x004fe200000000ff */
[----:B------:R-:W-:Y:S02]  /*a980*/  MUFU.EX2 R136, R136 ;  /* 0x0000008800887308 */ /* 0x000fe40000000800 */
[----:B------:R-:W-:Y:S01]  /*a990*/  FADD.FTZ R105, R102, R105 ;  /* 0x0000006966697221 */ /* 0x000fe20000010000 */
[----:B------:R-:W-:-:S03]  /*a9a0*/  F2FP.F16.F32.PACK_AB R38, R103, R100 ;  /* 0x000000646726723e */ /* 0x000fc600000000ff */
[----:B------:R-:W-:Y:S01]  /*a9b0*/  FADD.FTZ R100, R100, R105 ;  /* 0x0000006964647221 */ /* 0x000fe20000010000 */
[----:B---3--:R-:W-:Y:S01]  /*a9c0*/  F2FP.F16.F32.PACK_AB R39, R106, R117 ;  /* 0x000000756a27723e */ /* 0x008fe200000000ff */
[----:B------:R-:W1:Y:S02]  /*a9d0*/  MUFU.EX2 R123, R123 ;  /* 0x0000007b007b7308 */ /* 0x000e640000000800 */
[----:B------:R-:W-:-:S04]  /*a9e0*/  FADD.FTZ R103, R103, R100 ;  /* 0x0000006467677221 */ /* 0x000fc80000010000 */
        /* <DEDUP_REMOVED lines=8> */
[----:B------:R-:W-:Y:S05]  /*aa70*/  LDSM.16.MT88.4 R56, [R152+0x7000] ;  /* 0x007000009838783b */ /* 0x000fea0000004200 */
[C---:B------:R-:W-:Y:S01]  /*aa80*/  HMMA.16816.F32 R20, R36.reuse, R40, R20 ;  /* 0x000000282414723c */ /* 0x040fe20000001814 */
[----:B------:R-:W3:Y:S05]  /*aa90*/  MUFU.EX2 R174, R174 ;  /* 0x000000ae00ae7308 */ /* 0x000eea0000000800 */
        /* <DEDUP_REMOVED lines=9> */
[----:B-1----:R-:W-:Y:S01]  /*ab30*/  F2FP.F16.F32.PACK_AB R36, R123, R136 ;  /* 0x000000887b24723e */ /* 0x002fe200000000ff */
[----:B------:R-:W-:Y:S01]  /*ab40*/  FADD.FTZ R136, R136, R103 ;  /* 0x0000006788887221 */ /* 0x000fe20000010000 */
[----:B---3--:R-:W-:-:S02]  /*ab50*/  F2FP.F16.F32.PACK_AB R37, R174, R137 ;  /* 0x00000089ae25723e */ /* 0x008fc400000000ff */
[----:B------:R-:W-:Y:S01]  /*ab60*/  F2FP.F16.F32.PACK_AB R38, R121, R122 ;  /* 0x0000007a7926723e */ /* 0x000fe200000000ff */
[----:B------:R-:W-:Y:S01]  /*ab70*/  FADD.FTZ R123, R123, R136 ;  /* 0x000000887b7b7221 */ /* 0x000fe20000010000 */
[----:B-----5:R-:W-:Y:S01]  /*ab80*/  F2FP.F16.F32.PACK_AB R39, R124, R139 ;  /* 0x0000008b7c27723e */ /* 0x020fe200000000ff */
[----:B------:R-:W-:Y:S06]  /*ab90*/  MUFU.EX2 R186, R186 ;  /* 0x000000ba00ba7308 */ /* 0x000fec0000000800 */
[C---:B----4-:R-:W-:Y:S02]  /*aba0*/  HMMA.16816.F32 R20, R36.reuse, R40, R20 ;  /* 0x000000282414723c */ /* 0x050fe40000001814 */
[----:B------:R-:W-:Y:S04]  /*abb0*/  MUFU.EX2 R185, R185 ;  /* 0x000000b900b97308 */ /* 0x000fe80000000800 */
[C---:B------:R-:W-:Y:S01]  /*abc0*/  HMMA.16816.F32 R24, R36.reuse, R42, R24 ;  /* 0x0000002a2418723c */ /* 0x040fe20000001818 */
[----:B------:R-:W-:Y:S03]  /*abd0*/  LDSM.16.MT88.4 R40, [R149+0x7800] ;  /* 0x007800009528783b */ /* 0x000fe60000004200 */
[----:B------:R-:W-:Y:S02]  /*abe0*/  MUFU.EX2 R190, R190 ;  /* 0x000000be00be7308 */ /* 0x000fe40000000800 */
[C---:B------:R-:W-:Y:S06]  /*abf0*/  HMMA.16816.F32 R4, R36.reuse, R56, R4 ;  /* 0x000000382404723c */ /* 0x040fec0000001804 */
        /* <DEDUP_REMOVED lines=8> */
[----:B------:R-:W-:Y:S01]  /*ac80*/  MUFU.EX2 R178, R178 ;  /* 0x000000b200b27308 */ /* 0x000fe20000000800 */
[C---:B--2---:R-:W-:Y:S06]  /*ac90*/  HMMA.16816.F32 R28, R36.reuse, R48, R28 ;  /* 0x00000030241c723c */ /* 0x044fec000000181c */
[----:B------:R-:W-:Y:S01]  /*aca0*/  HMMA.16816.F32 R32, R36, R50, R32 ;  /* 0x000000322420723c */ /* 0x000fe20000001820 */
[----:B------:R-:W2:Y:S06]  /*acb0*/  LDSM.16.MT88.4 R48, [R150+0x7800] ;  /* 0x007800009630783b */ /* 0x000eac0000004200 */
[----:B------:R-:W-:-:S02]  /*acc0*/  F2FP.F16.F32.PACK_AB R36, R188, R191 ;  /* 0x000000bfbc24723e */ /* 0x000fc400000000ff */
[----:B-1----:R-:W-:Y:S02]  /*acd0*/  F2FP.F16.F32.PACK_AB R37, R193, R190 ;  /* 0x000000bec125723e */ /* 0x002fe400000000ff */
[----:B------:R-:W-:Y:S02]  /*ace0*/  F2FP.F16.F32.PACK_AB R38, R185, R186 ;  /* 0x000000bab926723e */ /* 0x000fe400000000ff */
[----:B---3--:R-:W-:-:S07]  /*acf0*/  F2FP.F16.F32.PACK_AB R39, R192, R187 ;  /* 0x000000bbc027723e */ /* 0x008fce00000000ff */
[C---:B------:R-:W-:Y:S06]  /*ad00*/  HMMA.16816.F32 R20, R36.reuse, R40, R20 ;  /* 0x000000282414723c */ /* 0x040fec0000001814 */
[C---:B------:R-:W-:Y:S01]  /*ad10*/  HMMA.16816.F32 R24, R36.reuse, R42, R24 ;  /* 0x0000002a2418723c */ /* 0x040fe20000001818 */
[----:B------:R-:W-:Y:S05]  /*ad20*/  LDSM.16.MT88.4 R40, [R152+0x8000] ;  /* 0x008000009828783b */ /* 0x000fea0000004200 */
[C---:B------:R-:W-:Y:S06]  /*ad30*/  HMMA.16816.F32 R4, R36.reuse, R56, R4 ;  /* 0x000000382404723c */ /* 0x040fec0000001804 */
[----:B------:R-:W-:Y:S01]  /*ad40*/  HMMA.16816.F32 R8, R36, R58, R8 ;  /* 0x0000003a2408723c */ /* 0x000fe20000001808 */
[--C-:B------:R-:W-:Y:S01]  /*ad50*/  FFMA.FTZ R56, R132, UR12, -R101.reuse ;  /* 0x0000000c84387c23 */ /* 0x100fe20008010865 */
[----:B------:R-:W-:-:S04]  /*ad60*/  FFMA.FTZ R57, R138, UR12, -R101 ;  /* 0x0000000c8a397c23 */ /* 0x000fc80008010865 */
[C---:B--2---:R-:W-:Y:S01]  /*ad70*/  HMMA.16816.F32 R12, R36.reuse, R48, R12 ;  /* 0x00000030240c723c */ /* 0x044fe2000000180c */
[--C-:B------:R-:W-:Y:S01]  /*ad80*/  FFMA.FTZ R58, R130, UR12, -R101.reuse ;  /* 0x0000000c823a7c23 */ /* 0x100fe20008010865 */
[----:B------:R-:W-:Y:S01]  /*ad90*/  FFMA.FTZ R59, R134, UR12, -R101 ;  /* 0x0000000c863b7c23 */ /* 0x000fe20008010865 */
[----:B------:R-:W-:Y:S03]  /*ada0*/  MUFU.EX2 R56, R56 ;  /* 0x0000003800387308 */ /* 0x000fe60000000800 */
[----:B------:R-:W-:Y:S01]  /*adb0*/  HMMA.16816.F32 R16, R36, R50, R16 ;  /* 0x000000322410723c */ /* 0x000fe20000001810 */
[----:B------:R-:W1:Y:S04]  /*adc0*/  LDSM.16.MT88.4 R48, [R148+0x7800] ;  /* 0x007800009430783b */ /* 0x000e680000004200 */
[----:B------:R-:W-:Y:S08]  /*add0*/  MUFU.EX2 R58, R58 ;  /* 0x0000003a003a7308 */ /* 0x000ff00000000800 */
[----:B------:R-:W2:Y:S08]  /*ade0*/  MUFU.EX2 R59, R59 ;  /* 0x0000003b003b7308 */ /* 0x000eb00000000800 */
[----:B------:R-:W3:Y:S01]  /*adf0*/  MUFU.EX2 R57, R57 ;  /* 0x0000003900397308 */ /* 0x000ee20000000800 */
[----:B--2---:R-:W-:-:S02]  /*ae00*/  F2FP.F16.F32.PACK_AB R88, R59, R58 ;  /* 0x0000003a3b58723e */ /* 0x004fc400000000ff */
[----:B---3--:R-:W-:Y:S01]  /*ae10*/  F2FP.F16.F32.PACK_AB R90, R57, R56 ;  /* 0x00000038395a723e */ /* 0x008fe200000000ff */
[C---:B-1----:R-:W-:Y:S06]  /*ae20*/  HMMA.16816.F32 R28, R36.reuse, R48, R28 ;  /* 0x00000030241c723c */ /* 0x042fec000000181c */
[----:B------:R-:W-:Y:S01]  /*ae30*/  HMMA.16816.F32 R32, R36, R50, R32 ;  /* 0x000000322420723c */ /* 0x000fe20000001820 */
[--C-:B------:R-:W-:Y:S01]  /*ae40*/  FFMA.FTZ R48, R135, UR12, -R52.reuse ;  /* 0x0000000c87307c23 */ /* 0x100fe20008010834 */
[--C-:B------:R-:W-:Y:S01]  /*ae50*/  FFMA.FTZ R49, R129, UR12, -R52.reuse ;  /* 0x0000000c81317c23 */ /* 0x100fe20008010834 */
[----:B------:R-:W1:Y:S04]  /*ae60*/  LDSM.16.MT88.4 R36, [R150+0x8000] ;  /* 0x008000009624783b */ /* 0x000e680000004200 */
[--C-:B------:R-:W-:Y:S01]  /*ae70*/  FFMA.FTZ R51, R131, UR12, -R52.reuse ;  /* 0x0000000c83337c23 */ /* 0x100fe20008010834 */
[----:B------:R-:W-:Y:S01]  /*ae80*/  FFMA.FTZ R50, R133, UR12, -R52 ;  /* 0x0000000c85327c23 */ /* 0x000fe20008010834 */
[----:B------:R-:W-:Y:S08]  /*ae90*/  MUFU.EX2 R48, R48 ;  /* 0x0000003000307308 */ /* 0x000ff00000000800 */
[----:B------:R-:W2:Y:S08]  /*aea0*/  MUFU.EX2 R51, R51 ;  /* 0x0000003300337308 */ /* 0x000eb00000000800 */
[----:B------:R-:W-:Y:S08]  /*aeb0*/  MUFU.EX2 R49, R49 ;  /* 0x0000003100317308 */ /* 0x000ff00000000800 */
[----:B------:R-:W3:Y:S01]  /*aec0*/  MUFU.EX2 R50, R50 ;  /* 0x0000003200327308 */ /* 0x000ee20000000800 */
[----:B--2---:R-:W-:-:S02]  /*aed0*/  F2FP.F16.F32.PACK_AB R89, R51, R48 ;  /* 0x000000303359723e */ /* 0x004fc400000000ff */
[----:B---3--:R-:W-:-:S07]  /*aee0*/  F2FP.F16.F32.PACK_AB R91, R50, R49 ;  /* 0x00000031325b723e */ /* 0x008fce00000000ff */
[C---:B------:R-:W-:Y:S01]  /*aef0*/  HMMA.16816.F32 R96, R88.reuse, R40, R4 ;  /* 0x000000285860723c */ /* 0x040fe20000001804 */
[----:B------:R-:W2:Y:S05]  /*af00*/  LDSM.16.MT88.4 R4, [R148+0x8000] ;  /* 0x008000009404783b */ /* 0x000eaa0000004200 */
[----:B------:R-:W-:Y:S01]  /*af10*/  HMMA.16816.F32 R8, R88, R42, R8 ;  /* 0x0000002a5808723c */ /* 0x000fe20000001808 */
[--C-:B------:R-:W-:Y:S01]  /*af20*/  FFMA.FTZ R40, R125, UR12, -R52.reuse ;  /* 0x0000000c7d287c23 */ /* 0x100fe20008010834 */
[----:B------:R-:W-:-:S04]  /*af30*/  FFMA.FTZ R41, R119, UR12, -R52 ;  /* 0x0000000c77297c23 */ /* 0x000fc80008010834 */
[C---:B-1----:R-:W-:Y:S01]  /*af40*/  HMMA.16816.F32 R12, R88.reuse, R36, R12 ;  /* 0x00000024580c723c */ /* 0x042fe2000000180c */
[----:B------:R-:W-:Y:S01]  /*af50*/  FFMA.FTZ R43, R127, UR12, -R52 ;  /* 0x0000000c7f2b7c23 */ /* 0x000fe20008010834 */
[----:B------:R-:W-:Y:S04]  /*af60*/  MUFU.EX2 R40, R40 ;  /* 0x0000002800287308 */ /* 0x000fe80000000800 */
[C---:B------:R-:W-:Y:S01]  /*af70*/  HMMA.16816.F32 R16, R88.reuse, R38, R16 ;  /* 0x000000265810723c */ /* 0x040fe20000001810 */
[--C-:B------:R-:W-:Y:S01]  /*af80*/  FFMA.FTZ R36, R110, UR12, -R101.reuse ;  /* 0x0000000c6e247c23 */ /* 0x100fe20008010865 */
[--C-:B------:R-:W-:Y:S02]  /*af90*/  FFMA.FTZ R37, R120, UR12, -R101.reuse ;  /* 0x0000000c78257c23 */ /* 0x100fe40008010865 */
[----:B------:R-:W-:Y:S02]  /*afa0*/  MUFU.EX2 R38, R128 ;  /* 0x0000008000267308 */ /* 0x000fe40000000800 */
[----:B------:R-:W-:Y:S01]  /*afb0*/  HMMA.16816.F32 R20, R88, R80, R20 ;  /* 0x000000505814723c */ /* 0x000fe20000001814 */
[----:B------:R-:W-:-:S05]  /*afc0*/  FFMA.FTZ R39, R126, UR12, -R101 ;  /* 0x0000000c7e277c23 */ /* 0x000fca0008010865 */
[----:B------:R-:W-:Y:S01]  /*afd0*/  MUFU.EX2 R36, R36 ;  /* 0x0000002400247308 */ /* 0x000fe20000000800 */
[C---:B------:R-:W-:Y:S01]  /*afe0*/  HMMA.16816.F32 R80, R88.reuse, R82, R24 ;  /* 0x000000525850723c */ /* 0x040fe20000001818 */
[----:B------:R-:W1:Y:S06]  /*aff0*/  LDSM.16.MT88.4 R24, [R149+0x8800] ;  /* 0x008800009518783b */ /* 0x000e6c0000004200 */
[----:B------:R-:W3:Y:S01]  /*b000*/  MUFU.EX2 R39, R39 ;  /* 0x0000002700277308 */ /* 0x000ee20000000800 */
[C---:B--2---:R-:W-:Y:S07]  /*b010*/  HMMA.16816.F32 R84, R88.reuse, R4, R28 ;  /* 0x000000045854723c */ /* 0x044fee000000181c */
[----:B------:R-:W2:Y:S01]  /*b020*/  MUFU.EX2 R37, R37 ;  /* 0x0000002500257308 */ /* 0x000ea20000000800 */
[----:B------:R-:W-:Y:S01]  /*b030*/  HMMA.16816.F32 R88, R88, R6, R32 ;  /* 0x000000065858723c */ /* 0x000fe20000001820 */
[--C-:B------:R-:W-:Y:S01]  /*b040*/  FFMA.FTZ R31, R108, UR12, -R101.reuse ;  /* 0x0000000c6c1f7c23 */ /* 0x100fe20008010865 */
[--C-:B------:R-:W-:Y:S01]  /*b050*/  FFMA.FTZ R29, R64, UR12, -R101.reuse ;  /* 0x0000000c401d7c23 */ /* 0x100fe20008010865 */
[----:B------:R-:W-:-:S04]  /*b060*/  FFMA.FTZ R30, R104, UR12, -R101 ;  /* 0x0000000c681e7c23 */ /* 0x000fc80008010865 */
[----:B------:R-:W4:Y:S01]  /*b070*/  MUFU.EX2 R43, R43 ;  /* 0x0000002b002b7308 */ /* 0x000f220000000800 */
[----:B---3--:R-:W-:Y:S01]  /*b080*/  F2FP.F16.F32.PACK_AB R4, R39, R38 ;  /* 0x000000262704723e */ /* 0x008fe200000000ff */
[----:B------:R-:W-:Y:S01]  /*b090*/  FFMA.FTZ R32, R66, UR12, -R101 ;  /* 0x0000000c42207c23 */ /* 0x000fe20008010865 */
[----:B------:R-:W-:-:S05]  /*b0a0*/  FFMA.FTZ R33, R111, UR12, -R52 ;  /* 0x0000000c6f217c23 */ /* 0x000fca0008010834 */
[----:B------:R-:W-:Y:S01]  /*b0b0*/  MUFU.EX2 R41, R41 ;  /* 0x0000002900297308 */ /* 0x000fe20000000800 */
[----:B--2---:R-:W-:-:S07]  /*b0c0*/  F2FP.F16.F32.PACK_AB R6, R37, R36 ;  /* 0x000000242506723e */ /* 0x004fce00000000ff */
[----:B------:R-:W2:Y:S01]  /*b0d0*/  MUFU.EX2 R28, R113 ;  /* 0x00000071001c7308 */ /* 0x000ea20000000800 */
[----:B----4-:R-:W-:-:S07]  /*b0e0*/  F2FP.F16.F32.PACK_AB R5, R43, R40 ;  /* 0x000000282b05723e */ /* 0x010fce00000000ff */
[----:B------:R-:W-:Y:S08]  /*b0f0*/  MUFU.EX2 R31, R31 ;  /* 0x0000001f001f7308 */ /* 0x000ff00000000800 */
[----:B------:R-:W3:Y:S01]  /*b100*/  MUFU.EX2 R32, R32 ;  /* 0x0000002000207308 */ /* 0x000ee20000000800 */
[----:B--2---:R-:W-:-:S07]  /*b110*/  F2FP.F16.F32.PACK_AB R7, R28, R41 ;  /* 0x000000291c07723e */ /* 0x004fce00000000ff */
[C---:B------:R-:W-:Y:S01]  /*b120*/  HMMA.16816.F32 R68, R4.reuse, R72, R12 ;  /* 0x000000480444723c */ /* 0x040fe2000000180c */
[----:B------:R-:W2:Y:S01]  /*b130*/  LDSM.16.MT88.4 R12, [R148+0x8800] ;  /* 0x00880000940c783b */ /* 0x000ea20000004200 */
[----:B------:R-:W-:Y:S04]  /*b140*/  MUFU.EX2 R29, R29 ;  /* 0x0000001d001d7308 */ /* 0x000fe80000000800 */
[C---:B------:R-:W-:Y:S04]  /*b150*/  HMMA.16816.F32 R96, R4.reuse, R92, R96 ;  /* 0x0000005c0460723c */ /* 0x040fe80000001860 */
[----:B------:R-:W-:Y:S02]  /*b160*/  MUFU.EX2 R30, R30 ;  /* 0x0000001e001e7308 */ /* 0x000fe40000000800 */
[C---:B------:R-:W-:Y:S01]  /*b170*/  HMMA.16816.F32 R92, R4.reuse, R94, R8 ;  /* 0x0000005e045c723c */ /* 0x040fe20000001808 */
[----:B------:R-:W4:Y:S05]  /*b180*/  LDSM.16.MT88.4 R8, [R150+0x9000] ;  /* 0x009000009608783b */ /* 0x000f2a0000004200 */
[C---:B------:R-:W-:Y:S01]  /*b190*/  HMMA.16816.F32 R72, R4.reuse, R74, R16 ;  /* 0x0000004a0448723c */ /* 0x040fe20000001810 */
[----:B------:R-:W-:Y:S01]  /*b1a0*/  LDSM.16.MT88.4 R16, [R149+0x9000] ;  /* 0x009000009510783b */ /* 0x000fe20000004200 */
[----:B------:R-:W-:Y:S04]  /*b1b0*/  MUFU.EX2 R33, R33 ;  /* 0x0000002100217308 */ /* 0x000fe80000000800 */
[C---:B-1----:R-:W-:Y:S01]  /*b1c0*/  HMMA.16816.F32 R76, R4.reuse, R24, R20 ;  /* 0x00000018044c723c */ /* 0x042fe20000001814 */
[----:B------:R-:W1:Y:S05]  /*b1d0*/  LDSM.16.MT88.4 R20, [R152+0x9000] ;  /* 0x009000009814783b */ /* 0x000e6a0000004200 */
[----:B------:R-:W-:Y:S01]  /*b1e0*/  HMMA.16816.F32 R80, R4, R26, R80 ;  /* 0x0000001a0450723c */ /* 0x000fe20000001850 */
[--C-:B------:R-:W-:Y:S01]  /*b1f0*/  FFMA.FTZ R24, R109, UR12, -R52.reuse ;  /* 0x0000000c6d187c23 */ /* 0x100fe20008010834 */
[----:B------:R-:W-:-:S05]  /*b200*/  FFMA.FTZ R25, R67, UR12, -R52 ;  /* 0x0000000c43197c23 */ /* 0x000fca0008010834 */
[--C-:B------:R-:W-:Y:S01]  /*b210*/  FFMA.FTZ R26, R65, UR12, -R52.reuse ;  /* 0x0000000c411a7c23 */ /* 0x100fe20008010834 */
[----:B------:R-:W5:Y:S01]  /*b220*/  MUFU.EX2 R24, R24 ;  /* 0x0000001800187308 */ /* 0x000f620000000800 */
[----:B------:R-:W-:Y:S01]  /*b230*/  FFMA.FTZ R27, R46, UR12, -R52 ;  /* 0x0000000c2e1b7c23 */ /* 0x000fe20008010834 */
[C---:B--2---:R-:W-:Y:S06]  /*b240*/  HMMA.16816.F32 R84, R4.reuse, R12, R84 ;  /* 0x0000000c0454723c */ /* 0x044fec0000001854 */
[----:B------:R-:W-:Y:S01]  /*b250*/  MUFU.EX2 R25, R25 ;  /* 0x0000001900197308 */ /* 0x000fe20000000800 */
[----:B------:R-:W-:Y:S01]  /*b260*/  HMMA.16816.F32 R88, R4, R14, R88 ;  /* 0x0000000e0458723c */ /* 0x000fe20000001858 */
[----:B------:R-:W-:Y:S01]  /*b270*/  FADD.FTZ R13, R3, R112 ;  /* 0x00000070030d7221 */ /* 0x000fe20000010000 */
[----:B------:R-:W-:-:S03]  /*b280*/  FFMA.FTZ R3, R60, UR12, -R101 ;  /* 0x0000000c3c037c23 */ /* 0x000fc60008010865 */
[----:B------:R-:W-:Y:S02]  /*b290*/  FADD.FTZ R34, R2, R13 ;  /* 0x0000000d02227221 */ /* 0x000fe40000010000 */
[----:B------:R-:W2:Y:S01]  /*b2a0*/  LDSM.16.MT88.4 R12, [R148+0x9000] ;  /* 0x00900000940c783b */ /* 0x000ea20000004200 */
[----:B------:R-:W4:Y:S01]  /*b2b0*/  MUFU.EX2 R26, R26 ;  /* 0x0000001a001a7308 */ /* 0x000f220000000800 */
[----:B---3--:R-:W-:Y:S01]  /*b2c0*/  F2FP.F16.F32.PACK_AB R4, R32, R31 ;  /* 0x0000001f2004723e */ /* 0x008fe200000000ff */
[----:B------:R-:W-:Y:S01]  /*b2d0*/  FADD.FTZ R107, R107, R34 ;  /* 0x000000226b6b7221 */ /* 0x000fe20000010000 */
[----:B-----5:R-:W-:Y:S02]  /*b2e0*/  F2FP.F16.F32.PACK_AB R5, R24, R33 ;  /* 0x000000211805723e */ /* 0x020fe400000000ff */
[----:B------:R-:W-:Y:S01]  /*b2f0*/  F2FP.F16.F32.PACK_AB R6, R30, R29 ;  /* 0x0000001d1e06723e */ /* 0x000fe200000000ff */
[----:B------:R-:W-:Y:S02]  /*b300*/  FADD.FTZ R116, R116, R107 ;  /* 0x0000006b74747221 */ /* 0x000fe40000010000 */
[----:B------:R-:W-:Y:S02]  /*b310*/  MUFU.EX2 R2, R54 ;  /* 0x0000003600027308 */ /* 0x000fe40000000800 */
[----:B------:R-:W-:-:S04]  /*b320*/  FADD.FTZ R117, R117, R116 ;  /* 0x0000007475757221 */ /* 0x000fc80000010000 */
[----:B------:R-:W-:Y:S02]  /*b330*/  FADD.FTZ R106, R106, R117 ;  /* 0x000000756a6a7221 */ /* 0x000fe40000010000 */
[----:B------:R-:W-:Y:S01]  /*b340*/  MUFU.EX2 R3, R3 ;  /* 0x0000000300037308 */ /* 0x000fe20000000800 */
[----:B----4-:R-:W-:Y:S01]  /*b350*/  F2FP.F16.F32.PACK_AB R7, R26, R25 ;  /* 0x000000191a07723e */ /* 0x010fe200000000ff */
[----:B------:R-:W-:-:S04]  /*b360*/  FADD.FTZ R137, R137, R106 ;  /* 0x0000006a89897221 */ /* 0x000fc80000010000 */
[----:B------:R-:W-:Y:S02]  /*b370*/  FADD.FTZ R174, R174, R137 ;  /* 0x00000089aeae7221 */ /* 0x000fe40000010000 */
[----:B------:R-:W-:Y:S01]  /*b380*/  HMMA.16816.F32 R68, R4, R8, R68 ;  /* 0x000000080444723c */ /* 0x000fe20000001844 */
[----:B------:R-:W-:Y:S01]  /*b390*/  MUFU.EX2 R27, R27 ;  /* 0x0000001b001b7308 */ /* 0x000fe20000000800 */
[----:B------:R-:W-:-:S04]  /*b3a0*/  FADD.FTZ R139, R139, R174 ;  /* 0x000000ae8b8b7221 */ /* 0x000fc80000010000 */
[----:B------:R-:W-:Y:S01]  /*b3b0*/  HMMA.16816.F32 R72, R4, R10, R72 ;  /* 0x0000000a0448723c */ /* 0x000fe20000001848 */
[----:B------:R-:W3:Y:S01]  /*b3c0*/  LDSM.16.MT88.4 R8, [R152+0x9800] ;  /* 0x009800009808783b */ /* 0x000ee20000004200 */
[----:B------:R-:W-:-:S04]  /*b3d0*/  FADD.FTZ R139, R124, R139 ;  /* 0x0000008b7c8b7221 */ /* 0x000fc80000010000 */
[----:B-1----:R-:W-:Y:S01]  /*b3e0*/  HMMA.16816.F32 R92, R4, R22, R92 ;  /* 0x00000016045c723c */ /* 0x002fe2000000185c */
[----:B------:R-:W-:-:S04]  /*b3f0*/  FADD.FTZ R34, R190, R139 ;  /* 0x0000008bbe227221 */ /* 0x000fc80000010000 */
[----:B------:R-:W-:Y:S01]  /*b400*/  FADD.FTZ R34, R193, R34 ;  /* 0x00000022c1227221 */ /* 0x000fe20000010000 */
[----:B------:R-:W-:Y:S01]  /*b410*/  HMMA.16816.F32 R76, R4, R16, R76 ;  /* 0x00000010044c723c */ /* 0x000fe2000000184c */
[--C-:B------:R-:W-:Y:S01]  /*b420*/  FFMA.FTZ R22, R55, UR12, -R52.reuse ;  /* 0x0000000c37167c23 */ /* 0x100fe20008010834 */
[----:B------:R-:W-:-:S04]  /*b430*/  FFMA.FTZ R23, R53, UR12, -R52 ;  /* 0x0000000c35177c23 */ /* 0x000fc80008010834 */
[C---:B------:R-:W-:Y:S01]  /*b440*/  HMMA.16816.F32 R80, R4.reuse, R18, R80 ;  /* 0x000000120450723c */ /* 0x040fe20000001850 */
[----:B------:R-:W1:Y:S01]  /*b450*/  LDSM.16.MT88.4 R16, [R150+0x9800] ;  /* 0x009800009610783b */ /* 0x000e620000004200 */
[----:B------:R-:W-:Y:S04]  /*b460*/  MUFU.EX2 R22, R22 ;  /* 0x0000001600167308 */ /* 0x000fe80000000800 */
[C---:B--2---:R-:W-:Y:S04]  /*b470*/  HMMA.16816.F32 R84, R4.reuse, R12, R84 ;  /* 0x0000000c0454723c */ /* 0x044fe80000001854 */
[----:B------:R-:W2:Y:S02]  /*b480*/  MUFU.EX2 R23, R23 ;  /* 0x0000001700177308 */ /* 0x000ea40000000800 */
[----:B------:R-:W-:Y:S01]  /*b490*/  HMMA.16816.F32 R96, R4, R20, R96 ;  /* 0x000000140460723c */ /* 0x000fe20000001860 */
[----:B------:R-:W-:-:S04]  /*b4a0*/  FADD.FTZ R12, R122, R123 ;  /* 0x0000007b7a0c7221 */ /* 0x000fc80000010000 */
[----:B------:R-:W-:Y:S01]  /*b4b0*/  FADD.FTZ R12, R121, R12 ;  /* 0x0000000c790c7221 */ /* 0x000fe20000010000 */
[----:B------:R-:W4:Y:S01]  /*b4c0*/  MUFU.EX2 R21, R61 ;  /* 0x0000003d00157308 */ /* 0x000f220000000800 */
[----:B------:R-:W-:Y:S02]  /*b4d0*/  HMMA.16816.F32 R88, R4, R14, R88 ;  /* 0x0000000e0458723c */ /* 0x000fe40000001858 */
[----:B------:R-:W-:Y:S02]  /*b4e0*/  FADD.FTZ R35, R191, R12 ;  /* 0x0000000cbf237221 */ /* 0x000fe40000010000 */
[----:B------:R-:W5:Y:S02]  /*b4f0*/  LDSM.16.MT88.4 R12, [R149+0x9800] ;  /* 0x00980000950c783b */ /* 0x000f640000004200 */
[----:B------:R-:W-:Y:S01]  /*b500*/  FADD.FTZ R35, R188, R35 ;  /* 0x00000023bc237221 */ /* 0x000fe20000010000 */
[----:B------:R-:W3:Y:S01]  /*b510*/  MUFU.EX2 R20, R62 ;  /* 0x0000003e00147308 */ /* 0x000ee20000000800 */
[----:B--2---:R-:W-:-:S02]  /*b520*/  F2FP.F16.F32.PACK_AB R5, R23, R22 ;  /* 0x000000161705723e */ /* 0x004fc400000000ff */
[----:B------:R-:W-:Y:S01]  /*b530*/  F2FP.F16.F32.PACK_AB R7, R178, R27 ;  /* 0x0000001bb207723e */ /* 0x000fe200000000ff */
[----:B------:R-:W-:Y:S01]  /*b540*/  FADD.FTZ R186, R186, R35 ;  /* 0x00000023baba7221 */ /* 0x000fe20000010000 */
[----:B------:R-:W-:-:S03]  /*b550*/  FADD.FTZ R35, R187, R34 ;  /* 0x00000022bb237221 */ /* 0x000fc60000010000 */
[----:B------:R-:W-:Y:S01]  /*b560*/  FADD.FTZ R185, R185, R186 ;  /* 0x000000bab9b97221 */ /* 0x000fe20000010000 */
[----:B----4-:R-:W-:Y:S01]  /*b570*/  F2FP.F16.F32.PACK_AB R4, R21, R2 ;  /* 0x000000021504723e */ /* 0x010fe200000000ff */
[----:B------:R-:W-:Y:S02]  /*b580*/  FADD.FTZ R35, R192, R35 ;  /* 0x00000023c0237221 */ /* 0x000fe40000010000 */
[----:B------:R-:W-:Y:S02]  /*b590*/  FADD.FTZ R58, R58, R185 ;  /* 0x000000b93a3a7221 */ /* 0x000fe40000010000 */
[----:B------:R-:W-:Y:S02]  /*b5a0*/  FADD.FTZ R34, R48, R35 ;  /* 0x0000002330227221 */ /* 0x000fe40000010000 */
[----:B------:R-:W-:Y:S01]  /*b5b0*/  FADD.FTZ R59, R59, R58 ;  /* 0x0000003a3b3b7221 */ /* 0x000fe20000010000 */
[----:B---3--:R-:W-:Y:S01]  /*b5c0*/  F2FP.F16.F32.PACK_AB R6, R20, R3 ;  /* 0x000000031406723e */ /* 0x008fe200000000ff */
[----:B------:R-:W-:-:S02]  /*b5d0*/  FADD.FTZ R34, R51, R34 ;  /* 0x0000002233227221 */ /* 0x000fc40000010000 */
[----:B------:R-:W-:-:S04]  /*b5e0*/  FADD.FTZ R56, R56, R59 ;  /* 0x0000003b38387221 */ /* 0x000fc80000010000 */
[----:B------:R-:W-:Y:S01]  /*b5f0*/  HMMA.16816.F32 R96, R4, R8, R96 ;  /* 0x000000080460723c */ /* 0x000fe20000001860 */
[----:B------:R-:W-:-:S04]  /*b600*/  FADD.FTZ R57, R57, R56 ;  /* 0x0000003839397221 */ /* 0x000fc80000010000 */
[----:B------:R-:W-:Y:S01]  /*b610*/  FADD.FTZ R38, R38, R57 ;  /* 0x0000003926267221 */ /* 0x000fe20000010000 */
[----:B------:R-:W-:Y:S01]  /*b620*/  HMMA.16816.F32 R92, R4, R10, R92 ;  /* 0x0000000a045c723c */ /* 0x000fe2000000185c */
[----:B------:R-:W2:Y:S02]  /*b630*/  LDSM.16.MT88.4 R8, [R148+0x9800] ;  /* 0x009800009408783b */ /* 0x000ea40000004200 */
[----:B------:R-:W-:-:S03]  /*b640*/  FADD.FTZ R39, R39, R38 ;  /* 0x0000002627277221 */ /* 0x000fc60000010000 */
[C---:B-1----:R-:W-:Y:S06]  /*b650*/  HMMA.16816.F32 R68, R4.reuse, R16, R68 ;  /* 0x000000100444723c */ /* 0x042fec0000001844 */
[----:B-----5:R-:W-:Y:S01]  /*b660*/  HMMA.16816.F32 R76, R4, R12, R76 ;  /* 0x0000000c044c723c */ /* 0x020fe2000000184c */
        /* <DEDUP_REMOVED lines=11> */
[----:B------:R-:W-:-:S04]  /*b720*/  FADD.FTZ R28, R28, R41 ;  /* 0x000000291c1c7221 */ /* 0x000fc80000010000 */
        /* <DEDUP_REMOVED lines=17> */
[----:B------:R-:W-:-:S07]  /*b840*/  MOV R3, R45 ;  /* 0x0000002d00037202 */ /* 0x000fce0000000f00 */
.L_x_6420:
        /* <DEDUP_REMOVED lines=8> */
.L_x_6432:
        /* <DEDUP_REMOVED lines=70> */
.L_x_6429:
        /* <DEDUP_REMOVED lines=56> */
[----:B------:R-:W-:Y:S04]  /*c0b0*/  @!P0 IMAD.WIDE.U32 R190, R102, 0x70, R190 ;  /* 0x0000007066be8825 */ /* 0x000fe800078e00be */
[----:B------:R-:W-:Y:S01]  /*c0c0*/  @!P0 IMAD.IADD R102, R183, 0x1, R195 ;  /* 0x00000001b7668824 */ /* 0x000fe200078e02c3 */
[-C--:B------:R-:W-:Y:S01]  /*c0d0*/  @!P0 LEA.HI.X R183, R188, R181.reuse, R185, 0x1, P3 ;  /* 0x000000b5bcb78211 */ /* 0x080fe200018f0cb9 */
[----:B------:R-:W-:Y:S01]  /*c0e0*/  @!P0 IMAD.IADD R103, R103, 0x1, R191 ;  /* 0x0000000167678824 */ /* 0x000fe200078e02bf */
[----:B------:R-:W-:Y:S02]  /*c0f0*/  @!P0 LEA R180, P1, R190, R180, 0x1 ;  /* 0x000000b4beb48211 */ /* 0x000fe400078208ff */
[-C--:B------:R-:W-:Y:S01]  /*c100*/  @!P0 LEA.HI.X R185, R194, R181.reuse, R102, 0x1, P2 ;  /* 0x000000b5c2b98211 */ /* 0x080fe200010f0c66 */
[----:B------:R-:W-:Y:S01]  /*c110*/  @!PT LDS RZ, [RZ] ;  /* 0x00000000fffff984 */ /* 0x000fe20000000800 */
[----:B------:R-:W-:Y:S01]  /*c120*/  @!PT LDS RZ, [RZ] ;  /* 0x00000000fffff984 */ /* 0x000fe20000000800 */
[----:B------:R-:W-:Y:S01]  /*c130*/  @!PT LDS RZ, [RZ] ;  /* 0x00000000fffff984 */ /* 0x000fe20000000800 */
[----:B------:R-:W-:Y:S01]  /*c140*/  @!P0 LDGSTS.E.BYPASS.LTC128B.128 [R165+0x8800], desc[UR10][R182.64] ;  /* 0x08800000b6a58fae */ /* 0x000fe2000b901d4a */
[----:B------:R-:W-:Y:S02]  /*c150*/  @!P0 LEA.HI.X R181, R190, R181, R103, 0x1, P1 ;  /* 0x000000b5beb58211 */ /* 0x000fe400008f0c67 */
[----:B------:R-:W-:Y:S01]  /*c160*/  ISETP.GE.AND P1, PT, R164, 0x2, PT ;  /* 0x00000002a400780c */ /* 0x000fe20003f26270 */
        /* <DEDUP_REMOVED lines=21> */
[----:B------:R-:W1:Y:S01]  /*c2c0*/  LDSM.16.M88.4 R136, [R157+0x5800] ;  /* 0x005800009d88783b */ /* 0x000e620000000200 */
        /* <DEDUP_REMOVED lines=42> */
[C---:B-1----:R-:W-:Y:S06]  /*c570*/  HMMA.16816.F32 R60, R108.reuse, R104, R60 ;  /* 0x000000686c3c723c */ /* 0x042fec000000183c */
[----:B------:R-:W-:Y:S01]  /*c580*/  HMMA.16816.F32 R64, R108, R106, R64 ;  /* 0x0000006a6c40723c */ /* 0x000fe20000001840 */
[----:B------:R-:W1:Y:S04]  /*c590*/  LDSM.16.M88.4 R104, [R146] ;  /* 0x000000009268783b */ /* 0x000e680000000200 */
[----:B------:R-:W4:Y:S01]  /*c5a0*/  LDSM.16.M88.4 R108, [R145] ;  /* 0x00000000916c783b */ /* 0x000f220000000200 */
[C---:B--2---:R-:W-:Y:S06]  /*c5b0*/  HMMA.16816.F32 R4, R112.reuse, R116, R4 ;  /* 0x000000747004723c */ /* 0x044fec0000001804 */
[C---:B------:R-:W-:Y:S01]  /*c5c0*/  HMMA.16816.F32 R8, R112.reuse, R118, R8 ;  /* 0x000000767008723c */ /* 0x040fe20000001808 */
[----:B------:R-:W-:Y:S05]  /*c5d0*/  LDSM.16.M88.4 R116, [R143] ;  /* 0x000000008f74783b */ /* 0x000fea0000000200 */
[C---:B---3--:R-:W-:Y:S06]  /*c5e0*/  HMMA.16816.F32 R12, R112.reuse, R120, R12 ;  /* 0x00000078700c723c */ /* 0x048fec000000180c */
        /* <DEDUP_REMOVED lines=16> */
[----:B------:R-:W3:Y:S05]  /*c6f0*/  LDSM.16.M88.4 R120, [R140+0x800] ;  /* 0x000800008c78783b */ /* 0x000eea0000000200 */
[C---:B--2---:R-:W-:Y:S06]  /*c700*/  HMMA.16816.F32 R60, R112.reuse, R108, R60 ;  /* 0x0000006c703c723c */ /* 0x044fec000000183c */
[----:B------:R-:W-:Y:S01]  /*c710*/  HMMA.16816.F32 R64, R112, R110, R64 ;  /* 0x0000006e7040723c */ /* 0x000fe20000001840 */
[----:B------:R-:W2:Y:S04]  /*c720*/  LDSM.16.M88.4 R108, [R140+0x1000] ;  /* 0x001000008c6c783b */ /* 0x000ea80000000200 */
[----:B------:R-:W4:Y:S01]  /*c730*/  LDSM.16.M88.4 R112, [R140+0x1800] ;  /* 0x001800008c70783b */ /* 0x000f220000000200 */
[C---:B-1----:R-:W-:Y:S06]  /*c740*/  HMMA.16816.F32 R4, R104.reuse, R116, R4 ;  /* 0x000000746804723c */ /* 0x042fec0000001804 */
[C---:B------:R-:W-:Y:S01]  /*c750*/  HMMA.16816.F32 R8, R104.reuse, R118, R8 ;  /* 0x000000766808723c */ /* 0x040fe20000001808 */
[----:B------:R-:W-:Y:S05]  /*c760*/  LDSM.16.M88.4 R116, [R140+0x2800] ;  /* 0x002800008c74783b */ /* 0x000fea0000000200 */
[C---:B---3--:R-:W-:Y:S06]  /*c770*/  HMMA.16816.F32 R12, R104.reuse, R120, R12 ;  /* 0x00000078680c723c */ /* 0x048fec000000180c */
[C---:B------:R-:W-:Y:S01]  /*c780*/  HMMA.16816.F32 R16, R104.reuse, R122, R16 ;  /* 0x0000007a6810723c */ /* 0x040fe20000001810 */
[----:B------:R-:W-:Y:S05]  /*c790*/  LDSM.16.M88.4 R120, [R140+0x3000] ;  /* 0x003000008c78783b */ /* 0x000fea0000000200 */
[C---:B--2---:R-:W-:Y:S06]  /*c7a0*/  HMMA.16816.F32 R20, R104.reuse, R108, R20 ;  /* 0x0000006c6814723c */ /* 0x044fec0000001814 */
[C---:B------:R-:W-:Y:S01]  /*c7b0*/  HMMA.16816.F32 R24, R104.reuse, R110, R24 ;  /* 0x0000006e6818723c */ /* 0x040fe20000001818 */
[----:B------:R-:W1:Y:S05]  /*c7c0*/  LDSM.16.M88.4 R108, [R140+0x2000] ;  /* 0x002000008c6c783b */ /* 0x000e6a0000000200 */
[C---:B----4-:R-:W-:Y:S06]  /*c7d0*/  HMMA.16816.F32 R28, R104.reuse, R112, R28 ;  /* 0x00000070681c723c */ /* 0x050fec000000181c */
[C---:B------:R-:W-:Y:S01]  /*c7e0*/  HMMA.16816.F32 R32, R104.reuse, R114, R32 ;  /* 0x000000726820723c */ /* 0x040fe20000001820 */
[----:B------:R-:W2:Y:S01]  /*c7f0*/  LDSM.16.M88.4 R112, [R140+0x3800] ;  /* 0x003800008c70783b */ /* 0x000ea20000000200 */
        /* <DEDUP_REMOVED lines=61> */
[-C--:B------:R-:W-:Y:S01]  /*cbd0*/  LEA R114, P2, R109, R170.reuse, 0x2 ;  /* 0x000000aa6d727211 */ /* 0x080fe200078410ff */
[----:B------:R-:W4:Y:S01]  /*cbe0*/  LDC.64 R2, c[0x0][0x230] ;  /* 0x00008c00ff027b82 */ /* 0x000f220000000a00 */
[C---:B------:R-:W-:Y:S01]  /*cbf0*/  LEA R112, P1, R111.reuse, R170, 0x2 ;  /* 0x000000aa6f707211 */ /* 0x040fe200078210ff */
[----:B------:R-:W-:Y:S01]  /*cc00*/  IMAD.IADD R110, R111, 0x1, -R109 ;  /* 0x000000016f6e7824 */ /* 0x000fe200078e0a6d */
[-C--:B------:R-:W-:Y:S02]  /*cc10*/  LEA.HI.X.SX32 R115, R109, R171.reuse, 0x2, P2 ;  /* 0x000000ab6d737211 */ /* 0x080fe400010f16ff */
[----:B------:R-:W-:Y:S01]  /*cc20*/  LEA.HI.X.SX32 R113, R111, R171, 0x2, P1 ;  /* 0x000000ab6f717211 */ /* 0x000fe200008f16ff */
[----:B------:R-:W-:Y:S02]  /*cc30*/  IMAD R103, R110, R103, -0x80 ;  /* 0xffffff806e677424 */ /* 0x000fe400078e0267 */
[----:B------:R-:W5:Y:S03]  /*cc40*/  LDG.E R106, desc[UR10][R114.64] ;  /* 0x0000000a726a7981 */ /* 0x000f66000c1e1900 */
[----:B------:R-:W-:Y:S01]  /*cc50*/  SHF.R.S32.HI R109, RZ, 0x1f, R103 ;  /* 0x0000001fff6d7819 */ /* 0x000fe20000011467 */
[----:B------:R-:W5:Y:S04]  /*cc60*/  LDG.E R107, desc[UR10][R112.64] ;  /* 0x0000000a706b7981 */ /* 0x000f68000c1e1900 */
[----:B------:R-:W-:Y:S04]  /*cc70*/  IMAD R110, R109, R102, RZ ;  /* 0x000000666d6e7224 */ /* 0x000fe800078e02ff */
[----:B-1----:R-:W-:Y:S01]  /*cc80*/  IMAD R110, R103, R105, R110 ;  /* 0x00000069676e7224 */ /* 0x002fe200078e026e */
[----:B-----5:R-:W-:Y:S01]  /*cc90*/  IADD3 R109, -R107, R106, RZ ;  /* 0x0000006a6b6d7210 */ /* 0x020fe20007ffe1ff */
[----:B------:R-:W-:Y:S03]  /*cca0*/  IMAD.WIDE.U32 R106, R103, R102, RZ ;  /* 0x00000066676a7225 */ /* 0x000fe600078e00ff */
[----:B------:R-:W-:Y:S01]  /*ccb0*/  SHF.R.S32.HI R103, RZ, 0x1f, R109 ;  /* 0x0000001fff677819 */ /* 0x000fe2000001146d */
[----:B------:R-:W-:Y:S04]  /*ccc0*/  IMAD.IADD R107, R107, 0x1, R110 ;  /* 0x000000016b6b7824 */ /* 0x000fe800078e026e */
[-C--:B----4-:R-:W-:Y:S02]  /*ccd0*/  IMAD R110, R103, R2.reuse, RZ ;  /* 0x00000002676e7224 */ /* 0x090fe400078e02ff */
[C---:B------:R-:W-:Y:S04]  /*cce0*/  IMAD.WIDE.U32 R106, R109.reuse, R2, R106 ;  /* 0x000000026d6a7225 */ /* 0x040fe800078e006a */
[----:B------:R-:W-:Y:S05]  /*ccf0*/  IMAD R110, R109, R3, R110 ;  /* 0x000000036d6e7224 */ /* 0x000fea00078e026e */
[----:B------:R-:W-:Y:S07]  /*cd00*/  IADD3 R107, R107, R110, RZ ;  /* 0x0000006e6b6b7210 */ /* 0x000fee0007ffe0ff */
.L_x_6431:
[----:B------:R1:W-:Y:S01]  /*cd10*/  @P0 STS.128 [R165+0x2000], RZ ;  /* 0x002000ffa5000388 */ /* 0x0003e20000000c00 */
[----:B------:R-:W-:Y:S01]  /*cd20*/  LEA R120, P2, R106, R176, 0x1 ;  /* 0x000000b06a787211 */ /* 0x000fe200078408ff */
[----:B------:R-:W4:Y:S01]  /*cd30*/  @!P0 LDC R105, c[0x0][0x24c] ;  /* 0x00009300ff698b82 */ /* 0x000f220000000800 */
        /* <DEDUP_REMOVED lines=38> */
[C---:B------:R-:W-:Y:S02]  /*cfa0*/  @!P0 IMAD.WIDE.U32 R112, R102.reuse, 0x60, R112 ;  /* 0x0000006066708825 */ /* 0x040fe400078e0070 */
[----:B------:R-:W-:Y:S01]  /*cfb0*/  @!PT LDS RZ, [RZ] ;  /* 0x00000000fffff984 */ /* 0x000fe20000000800 */
[----:B------:R-:W-:Y:S01]  /*cfc0*/  @!PT LDS RZ, [RZ] ;  /* 0x00000000fffff984 */ /* 0x000fe20000000800 */
[----:B------:R-:W-:Y:S01]  /*cfd0*/  @!PT LDS RZ, [RZ] ;  /* 0x00000000fffff984 */ /* 0x000fe20000000800 */
[----:B------:R2:W-:Y:S04]  /*cfe0*/  @!P0 LDGSTS.E.BYPASS.LTC128B.128 [R165+0x3800], desc[UR10][R122.64] ;  /* 0x038000007aa58fae */ /* 0x0005e8000b901d4a */
[----:B------:R2:W-:Y:S01]  /*cff0*/  @P0 STS.128 [R165+0x4000], RZ ;  /* 0x004000ffa5000388 */ /* 0x0005e20000000c00 */
[----:B-1----:R-:W-:Y:S02]  /*d000*/  @!P0 IMAD.MOV.U32 R110, RZ, RZ, R106 ;  /* 0x000000ffff6e8224 */ /* 0x002fe400078e006a */
[----:B------:R-:W-:Y:S02]  /*d010*/  @!P0 IMAD.MOV.U32 R111, RZ, RZ, R107 ;  /* 0x000000ffff6f8224 */ /* 0x000fe400078e006b */
[----:B-----5:R-:W-:Y:S01]  /*d020*/  @!P0 IMAD R103, R103, 0x50, RZ ;  /* 0x0000005067678824 */ /* 0x020fe200078e02ff */
[C---:B----4-:R-:W-:Y:S01]  /*d030*/  @!P0 LEA.HI.X R105, R102.reuse, R107, R105, 0x6, P1 ;  /* 0x0000006b66698211 */ /* 0x050fe200008f3469 */
[----:B------:R-:W-:Y:S01]  /*d040*/  @!P0 IMAD.WIDE.U32 R110, R102, 0x70, R110 ;  /* 0x00000070666e8825 */ /* 0x000fe200078e006e */
[-C--:B------:R-:W-:Y:S02]  /*d050*/  @!P0 LEA R106, P1, R108, R176.reuse, 0x1 ;  /* 0x000000b06c6a8211 */ /* 0x080fe400078208ff */
[-C--:B------:R-:W-:Y:S01]  /*d060*/  @!P0 LEA R102, P3, R114, R176.reuse, 0x1 ;  /* 0x000000b072668211 */ /* 0x080fe200078608ff */
[----:B------:R-:W-:Y:S01]  /*d070*/  @!P0 IMAD.IADD R103, R103, 0x1, R115 ;  /* 0x0000000167678824 */ /* 0x000fe200078e0273 */
[-C--:B------:R-:W-:Y:S01]  /*d080*/  @!P0 LEA.HI.X R107, R108, R177.reuse, R105, 0x1, P1 ;  /* 0x000000b16c6b8211 */ /* 0x080fe200008f0c69 */
[----:B---3--:R-:W-:Y:S01]  /*d090*/  @!P0 IMAD R105, R2, 0x70, RZ ;  /* 0x0000007002698824 */ /* 0x008fe200078e02ff */
[-C--:B------:R-:W-:Y:S01]  /*d0a0*/  @!P0 LEA R2, P2, R112, R176.reuse, 0x1 ;  /* 0x000000b070028211 */ /* 0x080fe200078408ff */
[----:B--2---:R-:W-:Y:S01]  /*d0b0*/  @!P0 IMAD R3, R3, 0x60, RZ ;  /* 0x0000006003038824 */ /* 0x004fe200078e02ff */
        /* <DEDUP_REMOVED lines=28> */
.L_x_6430:
[----:B------:R-:W-:Y:S01]  /*d280*/  IADD3 R116, R164, -0x1, RZ ;  /* 0xffffffffa4747810 */ /* 0x000fe20007ffe0ff */
[----:B------:R-:W-:Y:S03]  /*d290*/  LDSM.16.MT88.4 R108, [R150+0x6000] ;  /* 0x00600000966c783b */ /* 0x000fe60000004200 */
[----:B-1----:R-:W-:Y:S04]  /*d2a0*/  LEA R2, R116, R173, 0x7 ;  /* 0x000000ad74027211 */ /* 0x002fe800078e38ff */
[C---:B------:R-:W-:Y:S01]  /*d2b0*/  IADD3 R3, R2.reuse, 0x8, RZ ;  /* 0x0000000802037810 */ /* 0x040fe20007ffe0ff */
[----:B------:R-:W-:Y:S01]  /*d2c0*/  LDSM.16.MT88.4 R112, [R149+0x6000] ;  /* 0x006000009570783b */ /* 0x000fe20000004200 */
[C---:B------:R-:W-:Y:S02]  /*d2d0*/  IADD3 R102, R2.reuse, 0x9, RZ ;  /* 0x0000000902667810 */ /* 0x040fe40007ffe0ff */
[----:B------:R-:W-:Y:S02]  /*d2e0*/  I2FP.F32.S32 R3, R3 ;  /* 0x0000000300037245 */ /* 0x000fe40000201400 */
[----:B------:R-:W-:Y:S02]  /*d2f0*/  IADD3 R104, R2, 0x1, RZ ;  /* 0x0000000102687810 */ /* 0x000fe40007ffe0ff */
[----:B------:R-:W-:Y:S01]  /*d300*/  I2FP.F32.S32 R102, R102 ;  /* 0x0000006600667245 */ /* 0x000fe20000201400 */
[CC--:B------:R-:W-:Y:S01]  /*d310*/  FFMA.FTZ R10, R0.reuse, R3.reuse, R10 ;  /* 0x00000003000a7223 */ /* 0x0c0fe2000001000a */
[C---:B------:R-:W-:Y:S01]  /*d320*/  FFMA.FTZ R8, R0.reuse, R3, R8 ;  /* 0x0000000300087223 */ /* 0x040fe20000010008 */
[----:B------:R-:W-:Y:S02]  /*d330*/  I2FP.F32.S32 R103, R2 ;  /* 0x0000000200677245 */ /* 0x000fe40000201400 */
[----:B------:R-:W-:Y:S01]  /*d340*/  I2FP.F32.S32 R104, R104 ;  /* 0x0000006800687245 */ /* 0x000fe20000201400 */
[-C--:B------:R-:W-:Y:S01]  /*d350*/  FFMA.FTZ R11, R0, R102.reuse, R11 ;  /* 0x00000066000b7223 */ /* 0x080fe2000001000b */
[----:B------:R-:W-:Y:S01]  /*d360*/  IADD3 R3, R2, 0x18, RZ ;  /* 0x0000001802037810 */ /* 0x000fe20007ffe0ff */
[----:B------:R-:W-:Y:S01]  /*d370*/  FFMA.FTZ R9, R0, R102, R9 ;  /* 0x0000006600097223 */ /* 0x000fe20000010009 */
[----:B------:R-:W-:Y:S01]  /*d380*/  IADD3 R102, R2, 0x19, RZ ;  /* 0x0000001902667810 */ /* 0x000fe20007ffe0ff */
[C---:B------:R-:W-:Y:S01]  /*d390*/  FFMA.FTZ R4, R0.reuse, R103, R4 ;  /* 0x0000006700047223 */ /* 0x040fe20000010004 */
[----:B------:R-:W-:Y:S01]  /*d3a0*/  I2FP.F32.S32 R3, R3 ;  /* 0x0000000300037245 */ /* 0x000fe20000201400 */
[CC--:B------:R-:W-:Y:S01]  /*d3b0*/  FFMA.FTZ R7, R0.reuse, R104.reuse, R7 ;  /* 0x0000006800077223 */ /* 0x0c0fe20000010007 */
[C---:B------:R-:W-:Y:S01]  /*d3c0*/  FFMA.FTZ R5, R0.reuse, R104, R5 ;  /* 0x0000006800057223 */ /* 0x040fe20000010005 */
[----:B------:R-:W-:Y:S01]  /*d3d0*/  FFMA.FTZ R6, R0, R103, R6 ;  /* 0x0000006700067223 */ /* 0x000fe20000010006 */
[----:B------:R-:W-:Y:S01]  /*d3e0*/  IADD3 R103, R2, 0x10, RZ ;  /* 0x0000001002677810 */ /* 0x000fe20007ffe0ff */
[-C--:B------:R-:W-:Y:S01]  /*d3f0*/  FFMA.FTZ R18, R0, R3.reuse, R18 ;  /* 0x0000000300127223 */ /* 0x080fe20000010012 */
[----:B------:R-:W-:Y:S01]  /*d400*/  IADD3 R104, R2, 0x11, RZ ;  /* 0x0000001102687810 */ /* 0x000fe20007ffe0ff */
[C---:B------:R-:W-:Y:S01]  /*d410*/  FFMA.FTZ R16, R0.reuse, R3, R16 ;  /* 0x0000000300107223 */ /* 0x040fe20000010010 */
[----:B------:R-:W-:Y:S02]  /*d420*/  I2FP.F32.S32 R102, R102 ;  /* 0x0000006600667245 */ /* 0x000fe40000201400 */
        /* <DEDUP_REMOVED lines=8> */
[C---:B------:R-:W-:Y:S01]  /*d4b0*/  FFMA.FTZ R12, R0.reuse, R103, R12 ;  /* 0x00000067000c7223 */ /* 0x040fe2000001000c */
[CC--:B------:R-:W-:Y:S01]  /*d4c0*/  FFMA.FTZ R15, R0.reuse, R104.reuse, R15 ;  /* 0x00000068000f7223 */ /* 0x0c0fe2000001000f */
        /* <DEDUP_REMOVED lines=20> */
[----:B------:R-:W-:Y:S01]  /*d610*/  FFMA.FTZ R29, R0, R3, R29 ;  /* 0x00000003001d7223 */ /* 0x000fe2000001001d */
[----:B------:R-:W-:Y:S02]  /*d620*/  I2FP.F32.S32 R102, R102 ;  /* 0x0000006600667245 */ /* 0x000fe40000201400 */
[----:B------:R-:W-:Y:S02]  /*d630*/  IADD3 R105, R2, 0x30, RZ ;  /* 0x0000003002697810 */ /* 0x000fe40007ffe0ff */
[----:B------:R-:W-:Y:S01]  /*d640*/  I2FP.F32.S32 R103, R103 ;  /* 0x0000006700677245 */ /* 0x000fe20000201400 */
[C---:B------:R-:W-:Y:S01]  /*d650*/  FFMA.FTZ R35, R0.reuse, R102, R35 ;  /* 0x0000006600237223 */ /* 0x040fe20000010023 */
[----:B------:R-:W-:Y:S01]  /*d660*/  I2FP.F32.S32 R3, R104 ;  /* 0x0000006800037245 */ /* 0x000fe20000201400 */
[----:B------:R-:W-:Y:S01]  /*d670*/  FFMA.FTZ R33, R0, R102, R33 ;  /* 0x0000006600217223 */ /* 0x000fe20000010021 */
[----:B------:R-:W-:Y:S01]  /*d680*/  FMNMX.FTZ R104, R6, R101, !PT ;  /* 0x0000006506687209 */ /* 0x000fe20007810000 */
[C---:B------:R-:W-:Y:S01]  /*d690*/  FFMA.FTZ R34, R0.reuse, R103, R34 ;  /* 0x0000006700227223 */ /* 0x040fe20000010022 */
[----:B------:R-:W-:Y:S01]  /*d6a0*/  I2FP.F32.S32 R105, R105 ;  /* 0x0000006900697245 */ /* 0x000fe20000201400 */
[----:B------:R-:W-:Y:S01]  /*d6b0*/  FFMA.FTZ R32, R0, R103, R32 ;  /* 0x0000006700207223 */ /* 0x000fe20000010020 */
[----:B------:R-:W-:Y:S01]  /*d6c0*/  FMNMX.FTZ R102, R4, R100, !PT ;  /* 0x0000006404667209 */ /* 0x000fe20007810000 */
[C---:B------:R-:W-:Y:S01]  /*d6d0*/  FFMA.FTZ R38, R0.reuse, R3, R38 ;  /* 0x0000000300267223 */ /* 0x040fe20000010026 */
[----:B------:R-:W-:Y:S01]  /*d6e0*/  FMNMX.FTZ R107, R7, R104, !PT ;  /* 0x00000068076b7209 */ /* 0x000fe20007810000 */
[-C--:B------:R-:W-:Y:S01]  /*d6f0*/  FFMA.FTZ R30, R0, R105.reuse, R30 ;  /* 0x00000069001e7223 */ /* 0x080fe2000001001e */
[----:B------:R-:W-:Y:S01]  /*d700*/  IADD3 R103, R2, 0x41, RZ ;  /* 0x0000004102677810 */ /* 0x000fe20007ffe0ff */
[C---:B------:R-:W-:Y:S01]  /*d710*/  FFMA.FTZ R28, R0.reuse, R105, R28 ;  /* 0x00000069001c7223 */ /* 0x040fe2000001001c */
[----:B------:R-:W-:Y:S01]  /*d720*/  FMNMX.FTZ R105, R5, R102, !PT ;  /* 0x0000006605697209 */ /* 0x000fe20007810000 */
[----:B------:R-:W-:Y:S01]  /*d730*/  FFMA.FTZ R36, R0, R3, R36 ;  /* 0x0000000300247223 */ /* 0x000fe20000010024 */
[----:B------:R-:W-:Y:S02]  /*d740*/  FMNMX.FTZ R106, R10, R107, !PT ;  /* 0x0000006b0a6a7209 */ /* 0x000fe40007810000 */
[----:B------:R-:W-:Y:S02]  /*d750*/  I2FP.F32.S32 R103, R103 ;  /* 0x0000006700677245 */ /* 0x000fe40000201400 */
[----:B------:R-:W-:Y:S02]  /*d760*/  FMNMX.FTZ R104, R8, R105, !PT ;  /* 0x0000006908687209 */ /* 0x000fe40007810000 */
[----:B------:R-:W-:Y:S01]  /*d770*/  FMNMX.FTZ R105, R11, R106, !PT ;  /* 0x0000006a0b697209 */ /* 0x000fe20007810000 */
[-C--:B------:R-:W-:Y:S01]  /*d780*/  FFMA.FTZ R39, R0, R103.reuse, R39 ;  /* 0x0000006700277223 */ /* 0x080fe20000010027 */
[----:B------:R-:W-:Y:S01]  /*d790*/  IADD3 R3, R2, 0x48, RZ ;  /* 0x0000004802037810 */ /* 0x000fe20007ffe0ff */
[----:B------:R-:W-:Y:S01]  /*d7a0*/  FFMA.FTZ R37, R0, R103, R37 ;  /* 0x0000006700257223 */ /* 0x000fe20000010025 */
[----:B------:R-:W-:Y:S02]  /*d7b0*/  FMNMX.FTZ R103, R9, R104, !PT ;  /* 0x0000006809677209 */ /* 0x000fe40007810000 */
[----:B------:R-:W-:Y:S02]  /*d7c0*/  FMNMX.FTZ R106, R14, R105, !PT ;  /* 0x000000690e6a7209 */ /* 0x000fe40007810000 */
[----:B------:R-:W-:Y:S02]  /*d7d0*/  I2FP.F32.S32 R3, R3 ;  /* 0x0000000300037245 */ /* 0x000fe40000201400 */
[----:B------:R-:W-:Y:S02]  /*d7e0*/  FMNMX.FTZ R104, R12, R103, !PT ;  /* 0x000000670c687209 */ /* 0x000fe40007810000 */
[----:B------:R-:W-:Y:S01]  /*d7f0*/  FMNMX.FTZ R103, R15, R106, !PT ;  /* 0x0000006a0f677209 */ /* 0x000fe20007810000 */
[CC--:B------:R-:W-:Y:S01]  /*d800*/  FFMA.FTZ R42, R0.reuse, R3.reuse, R42 ;  /* 0x00000003002a7223 */ /* 0x0c0fe2000001002a */
[----:B------:R-:W-:Y:S01]  /*d810*/  FFMA.FTZ R40, R0, R3, R40 ;  /* 0x0000000300287223 */ /* 0x000fe20000010028 */
        /* <DEDUP_REMOVED lines=11> */
[CC--:B------:R-:W-:Y:S01]  /*d8d0*/  FFMA.FTZ R46, R0.reuse, R103.reuse, R46 ;  /* 0x00000067002e7223 */ /* 0x0c0fe2000001002e */
[----:B------:R-:W-:Y:S01]  /*d8e0*/  FMNMX.FTZ R105, R23, R106, !PT ;  /* 0x0000006a17697209 */ /* 0x000fe20007810000 */
[C---:B------:R-:W-:Y:S01]  /*d8f0*/  FFMA.FTZ R44, R0.reuse, R103, R44 ;  /* 0x00000067002c7223 */ /* 0x040fe2000001002c */
[----:B------:R-:W-:Y:S01]  /*d900*/  FMNMX.FTZ R103, R21, R104, !PT ;  /* 0x0000006815677209 */ /* 0x000fe20007810000 */
[-C--:B------:R-:W-:Y:S01]  /*d910*/  FFMA.FTZ R43, R0, R102.reuse, R43 ;  /* 0x00000066002b7223 */ /* 0x080fe2000001002b */
[----:B------:R-:W-:Y:S01]  /*d920*/  FMNMX.FTZ R106, R26, R105, !PT ;  /* 0x000000691a6a7209 */ /* 0x000fe20007810000 */
[----:B------:R-:W-:Y:S01]  /*d930*/  FFMA.FTZ R41, R0, R102, R41 ;  /* 0x0000006600297223 */ /* 0x000fe20000010029 */
[----:B------:R-:W-:Y:S02]  /*d940*/  IADD3 R102, R2, 0x51, RZ ;  /* 0x0000005102667810 */ /* 0x000fe40007ffe0ff */
        /* <DEDUP_REMOVED lines=15> */
[----:B------:R-:W-:Y:S01]  /*da40*/  FFMA.FTZ R50, R0, R3, R50 ;  /* 0x0000000300327223 */ /* 0x000fe20000010032 */
[----:B------:R-:W-:Y:S01]  /*da50*/  FMNMX.FTZ R104, R32, R105, !PT ;  /* 0x0000006920687209 */ /* 0x000fe20007810000 */
[C---:B------:R-:W-:Y:S01]  /*da60*/  FFMA.FTZ R48, R0.reuse, R3, R48 ;  /* 0x0000000300307223 */ /* 0x040fe20000010030 */
        /* <DEDUP_REMOVED lines=19> */
[----:B------:R-:W-:Y:S02]  /*dba0*/  I2FP.F32.S32 R103, R103 ;  /* 0x0000006700677245 */ /* 0x000fe40000201400 */
[----:B------:R-:W-:Y:S02]  /*dbb0*/  I2FP.F32.S32 R102, R102 ;  /* 0x0000006600667245 */ /* 0x000fe40000201400 */
[----:B------:R-:W-:Y:S01]  /*dbc0*/  FMNMX.FTZ R104, R44, R105, !PT ;  /* 0x000000692c687209 */ /* 0x000fe20007810000 */
        /* <DEDUP_REMOVED lines=9> */
[----:B------:R-:W-:Y:S02]  /*dc60*/  IADD3 R3, R2, 0x70, RZ ;  /* 0x0000007002037810 */ /* 0x000fe40007ffe0ff */
[----:B------:R-:W-:Y:S02]  /*dc70*/  FMNMX.FTZ R103, R51, R106, !PT ;  /* 0x0000006a33677209 */ /* 0x000fe40007810000 */
[----:B------:R-:W-:Y:S02]  /*dc80*/  I2FP.F32.S32 R102, R102 ;  /* 0x0000006600667245 */ /* 0x000fe40000201400 */
[----:B------:R-:W-:Y:S02]  /*dc90*/  I2FP.F32.S32 R3, R3 ;  /* 0x0000000300037245 */ /* 0x000fe40000201400 */
[----:B------:R-:W-:Y:S01]  /*dca0*/  FMNMX.FTZ R105, R49, R104, !PT ;  /* 0x0000006831697209 */ /* 0x000fe20007810000 */
[-C--:B------:R-:W-:Y:S01]  /*dcb0*/  FFMA.FTZ R59, R0, R102.reuse, R59 ;  /* 0x00000066003b7223 */ /* 0x080fe2000001003b */
[----:B------:R-:W-:Y:S01]  /*dcc0*/  FMNMX.FTZ R104, R54, R103, !PT ;  /* 0x0000006736687209 */ /* 0x000fe20007810000 */
[----:B------:R-:W-:Y:S01]  /*dcd0*/  FFMA.FTZ R57, R0, R102, R57 ;  /* 0x0000006600397223 */ /* 0x000fe20000010039 */
[----:B------:R-:W-:Y:S01]  /*dce0*/  FMNMX.FTZ R102, R52, R105, !PT ;  /* 0x0000006934667209 */ /* 0x000fe20007810000 */
[CC--:B------:R-:W-:Y:S01]  /*dcf0*/  FFMA.FTZ R62, R0.reuse, R3.reuse, R62 ;  /* 0x00000003003e7223 */ /* 0x0c0fe2000001003e */
[----:B------:R-:W-:Y:S01]  /*dd00*/  FMNMX.FTZ R107, R55, R104, !PT ;  /* 0x00000068376b7209 */ /* 0x000fe20007810000 */
[----:B------:R-:W-:Y:S01]  /*dd10*/  FFMA.FTZ R60, R0, R3, R60 ;  /* 0x00000003003c7223 */ /* 0x000fe2000001003c */
[----:B------:R-:W-:Y:S02]  /*dd20*/  IADD3 R3, R2, 0x71, RZ ;  /* 0x0000007102037810 */ /* 0x000fe40007ffe0ff */
[----:B------:R-:W-:Y:S02]  /*dd30*/  FMNMX.FTZ R105, R53, R102, !PT ;  /* 0x0000006635697209 */ /* 0x000fe40007810000 */
[----:B------:R-:W-:Y:S02]  /*dd40*/  FMNMX.FTZ R104, R58, R107, !PT ;  /* 0x0000006b3a687209 */ /* 0x000fe40007810000 */
[----:B------:R-:W-:Y:S02]  /*dd50*/  I2FP.F32.S32 R3, R3 ;  /* 0x0000000300037245 */ /* 0x000fe40000201400 */
[C---:B------:R-:W-:Y:S02]  /*dd60*/  IADD3 R102, R2.reuse, 0x79, RZ ;  /* 0x0000007902667810 */ /* 0x040fe40007ffe0ff */
[----:B------:R-:W-:Y:S01]  /*dd70*/  IADD3 R103, R2, 0x78, RZ ;  /* 0x0000007802677810 */ /* 0x000fe20007ffe0ff */
[----:B------:R-:W-:Y:S01]  /*dd80*/  FFMA.FTZ R61, R0, R3, R61 ;  /* 0x00000003003d7223 */ /* 0x000fe2000001003d */
[----:B------:R-:W-:Y:S01]  /*dd90*/  FMNMX.FTZ R2, R56, R105, !PT ;  /* 0x0000006938027209 */ /* 0x000fe20007810000 */
[----:B------:R-:W-:Y:S01]  /*dda0*/  FFMA.FTZ R63, R0, R3, R63 ;  /* 0x00000003003f7223 */ /* 0x000fe2000001003f */
[----:B------:R-:W-:Y:S02]  /*ddb0*/  FMNMX.FTZ R105, R59, R104, !PT ;  /* 0x000000683b697209 */ /* 0x000fe40007810000 */
[----:B------:R-:W-:Y:S02]  /*ddc0*/  I2FP.F32.S32 R103, R103 ;  /* 0x0000006700677245 */ /* 0x000fe40000201400 */
[----:B------:R-:W-:Y:S02]  /*ddd0*/  FMNMX.FTZ R3, R57, R2, !PT ;  /* 0x0000000239037209 */ /* 0x000fe40007810000 */
[----:B------:R-:W-:Y:S01]  /*dde0*/  FMNMX.FTZ R104, R62, R105, !PT ;  /* 0x000000693e687209 */ /* 0x000fe20007810000 */
[CC--:B------:R-:W-:Y:S01]  /*ddf0*/  FFMA.FTZ R66, R0.reuse, R103.reuse, R66 ;  /* 0x0000006700427223 */ /* 0x0c0fe20000010042 */
[----:B------:R-:W-:Y:S01]  /*de00*/  I2FP.F32.S32 R102, R102 ;  /* 0x0000006600667245 */ /* 0x000fe20000201400 */
[----:B------:R-:W-:Y:S01]  /*de10*/  FFMA.FTZ R64, R0, R103, R64 ;  /* 0x0000006700407223 */ /* 0x000fe20000010040 */
[----:B------:R-:W-:Y:S02]  /*de20*/  FMNMX.FTZ R2, R60, R3, !PT ;  /* 0x000000033c027209 */ /* 0x000fe40007810000 */
[----:B------:R-:W-:Y:S01]  /*de30*/  FMNMX.FTZ R3, R63, R104, !PT ;  /* 0x000000683f037209 */ /* 0x000fe20007810000 */
[C---:B------:R-:W-:Y:S01]  /*de40*/  FFMA.FTZ R67, R0.reuse, R102, R67 ;  /* 0x0000006600437223 */ /* 0x040fe20000010043 */
[----:B------:R-:W-:Y:S01]  /*de50*/  FMNMX.FTZ R107, R61, R2, !PT ;  /* 0x000000023d6b7209 */ /* 0x000fe20007810000 */
[----:B------:R-:W-:Y:S01]  /*de60*/  FFMA.FTZ R65, R0, R102, R65 ;  /* 0x0000006600417223 */ /* 0x000fe20000010041 */
        /* <DEDUP_REMOVED lines=12> */
[----:B------:R-:W-:Y:S02]  /*df30*/  FADD.FTZ R100, -R3, R100 ;  /* 0x0000006403647221 */ /* 0x000fe40000010100 */
[----:B------:R-:W1:Y:S01]  /*df40*/  LDSM.16.MT88.4 R104, [R152+0x6000] ;  /* 0x006000009868783b */ /* 0x000e620000004200 */
[C---:B------:R-:W-:Y:S01]  /*df50*/  FSETP.NEU.FTZ.AND P0, PT, R2.reuse, -INF , PT ;  /* 0xff8000000200780b */ /* 0x040fe20003f1d000 */
[C---:B------:R-:W-:Y:S01]  /*df60*/  FADD.FTZ R101, -R2.reuse, R101 ;  /* 0x0000006502657221 */ /* 0x040fe20000010100 */
[----:B------:R-:W-:Y:S01]  /*df70*/  FMUL.FTZ R117, R2, UR4 ;  /* 0x0000000402757c20 */ /* 0x000fe20008410000 */
[----:B------:R-:W-:Y:S02]  /*df80*/  FMUL.FTZ R103, R100, UR4 ;  /* 0x0000000464677c20 */ /* 0x000fe40008410000 */
[----:B------:R-:W-:Y:S02]  /*df90*/  FMUL.FTZ R102, R101, UR4 ;  /* 0x0000000465667c20 */ /* 0x000fe40008410000 */
[----:B------:R-:W2:Y:S01]  /*dfa0*/  MUFU.EX2 R100, R103 ;  /* 0x0000006700647308 */ /* 0x000ea20000000800 */
[----:B------:R-:W-:Y:S02]  /*dfb0*/  FSEL R117, R117, RZ, P0 ;  /* 0x000000ff75757208 */ /* 0x000fe40000000000 */
[----:B------:R-:W-:Y:S03]  /*dfc0*/  FSETP.NEU.FTZ.AND P0, PT, R3, -INF , PT ;  /* 0xff8000000300780b */ /* 0x000fe60003f1d000 */
[--C-:B------:R-:W-:Y:S01]  /*dfd0*/  FFMA.FTZ R130, R38, UR4, -R117.reuse ;  /* 0x0000000426827c23 */ /* 0x100fe20008010875 */
[--C-:B------:R-:W-:Y:S03]  /*dfe0*/  FFMA.FTZ R129, R39, UR4, -R117.reuse ;  /* 0x0000000427817c23 */ /* 0x100fe60008010875 */
[----:B------:R3:W4:Y:S01]  /*dff0*/  MUFU.EX2 R101, R102 ;  /* 0x0000006600657308 */ /* 0x0007220000000800 */
[--C-:B------:R-:W-:Y:S01]  /*e000*/  FFMA.FTZ R126, R6, UR4, -R117.reuse ;  /* 0x00000004067e7c23 */ /* 0x100fe20008010875 */
[----:B------:R-:W-:Y:S01]  /*e010*/  FMUL.FTZ R6, R3, UR4 ;  /* 0x0000000403067c20 */ /* 0x000fe20008410000 */
        /* <DEDUP_REMOVED lines=12> */
[----:B------:R-:W-:Y:S03]  /*e0e0*/  FMUL.FTZ R80, R100, R80 ;  /* 0x0000005064507220 */ /* 0x000fe60000410000 */
[----:B------:R-:W2:Y:S01]  /*e0f0*/  MUFU.EX2 R124, R124 ;  /* 0x0000007c007c7308 */ /* 0x000ea20000000800 */
[----:B---3--:R-:W-:Y:S01]  /*e100*/  FSEL R102, R6, RZ, P0 ;  /* 0x000000ff06667208 */ /* 0x008fe20000000000 */
[C---:B----4-:R-:W-:Y:S01]  /*e110*/  FMUL.FTZ R10, R101.reuse, R94 ;  /* 0x0000005e650a7220 */ /* 0x050fe20000410000 */
[C---:B------:R-:W-:Y:S01]  /*e120*/  FMUL.FTZ R11, R101.reuse, R95 ;  /* 0x0000005f650b7220 */ /* 0x040fe20000410000 */
[C---:B------:R-:W-:Y:S01]  /*e130*/  FMUL.FTZ R14, R101.reuse, R90 ;  /* 0x0000005a650e7220 */ /* 0x040fe20000410000 */
[----:B------:R-:W-:Y:S01]  /*e140*/  FMUL.FTZ R15, R101, R91 ;  /* 0x0000005b650f7220 */ /* 0x000fe20000410000 */
        /* <DEDUP_REMOVED lines=8> */
[----:B------:R-:W3:Y:S01]  /*e1d0*/  LDSM.16.MT88.4 R92, [R148+0x6000] ;  /* 0x00600000945c783b */ /* 0x000ee20000004200 */
[--C-:B------:R-:W-:Y:S03]  /*e1e0*/  FFMA.FTZ R132, R37, UR4, -R102.reuse ;  /* 0x0000000425847c23 */ /* 0x100fe60008010866 */
[----:B------:R-:W4:Y:S01]  /*e1f0*/  MUFU.EX2 R118, R118 ;  /* 0x0000007600767308 */ /* 0x000f220000000800 */
[C---:B------:R-:W-:Y:S01]  /*e200*/  FMUL.FTZ R6, R101.reuse, R98 ;  /* 0x0000006265067220 */ /* 0x040fe20000410000 */
[C---:B------:R-:W-:Y:S01]  /*e210*/  FMUL.FTZ R7, R101.reuse, R99 ;  /* 0x0000006365077220 */ /* 0x040fe20000410000 */
[C---:B------:R-:W-:Y:S01]  /*e220*/  FMUL.FTZ R4, R100.reuse, R96 ;  /* 0x0000006064047220 */ /* 0x040fe20000410000 */
[----:B------:R-:W-:Y:S01]  /*e230*/  FMUL.FTZ R5, R100, R97 ;  /* 0x0000006164057220 */ /* 0x000fe20000410000 */
[----:B--2---:R-:W-:Y:S01]  /*e240*/  F2FP.F16.F32.PACK_AB R97, R124, R126 ;  /* 0x0000007e7c61723e */ /* 0x004fe200000000ff */
[----:B------:R-:W-:Y:S01]  /*e250*/  LDSM.16.MT88.4 R36, [R152+0x9000] ;  /* 0x009000009824783b */ /* 0x000fe20000004200 */
[C---:B------:R-:W-:Y:S03]  /*e260*/  FMUL.FTZ R70, R101.reuse, R70 ;  /* 0x0000004665467220 */ /* 0x040fe60000410000 */
        /* <DEDUP_REMOVED lines=8> */
[----:B------:R-:W2:Y:S01]  /*e2f0*/  MUFU.EX2 R121, R121 ;  /* 0x0000007900797308 */ /* 0x000ea20000000800 */
[----:B----4-:R-:W-:Y:S01]  /*e300*/  F2FP.F16.F32.PACK_AB R99, R118, R119 ;  /* 0x000000777663723e */ /* 0x010fe200000000ff */
[----:B------:R-:W-:Y:S01]  /*e310*/  FMUL.FTZ R81, R100, R81 ;  /* 0x0000005164517220 */ /* 0x000fe20000410000 */
[--C-:B------:R-:W-:Y:S01]  /*e320*/  FFMA.FTZ R128, R12, UR4, -R102.reuse ;  /* 0x000000040c807c23 */ /* 0x100fe20008010866 */
[C---:B------:R-:W-:Y:S01]  /*e330*/  FMUL.FTZ R12, R100.reuse, R88 ;  /* 0x00000058640c7220 */ /* 0x040fe20000410000 */
[C---:B------:R-:W-:Y:S01]  /*e340*/  FMUL.FTZ R86, R101.reuse, R86 ;  /* 0x0000005665567220 */ /* 0x040fe20000410000 */
[----:B------:R-:W-:Y:S01]  /*e350*/  FMUL.FTZ R87, R101, R87 ;  /* 0x0000005765577220 */ /* 0x000fe20000410000 */
        /* <DEDUP_REMOVED lines=23> */
[----:B------:R-:W-:Y:S01]  /*e4d0*/  FFMA.FTZ R55, R59, UR4, -R117 ;  /* 0x000000043b377c23 */ /* 0x000fe20008010875 */
[--C-:B------:R-:W-:Y:S03]  /*e4e0*/  FFMA.FTZ R52, R52, UR4, -R102.reuse ;  /* 0x0000000434347c23 */ /* 0x100fe60008010866 */
[----:B------:R-:W2:Y:S01]  /*e4f0*/  MUFU.EX2 R122, R122 ;  /* 0x0000007a007a7308 */ /* 0x000ea20000000800 */
[----:B----4-:R-:W-:Y:S01]  /*e500*/  F2FP.F16.F32.PACK_AB R98, R103, R120 ;  /* 0x000000786762723e */ /* 0x010fe200000000ff */
[--C-:B------:R-:W-:Y:S01]  /*e510*/  FFMA.FTZ R53, R53, UR4, -R102.reuse ;  /* 0x0000000435357c23 */ /* 0x100fe20008010866 */
[--C-:B------:R-:W-:Y:S01]  /*e520*/  FFMA.FTZ R56, R56, UR4, -R102.reuse ;  /* 0x0000000438387c23 */ /* 0x100fe20008010866 */
[----:B------:R-:W-:Y:S01]  /*e530*/  FFMA.FTZ R57, R57, UR4, -R102 ;  /* 0x0000000439397c23 */ /* 0x000fe20008010866 */
[----:B------:R-:W-:Y:S01]  /*e540*/  FFMA.FTZ R127, R100, R179, R127 ;  /* 0x000000b3647f7223 */ /* 0x000fe2000001007f */
[----:B------:R-:W-:Y:S01]  /*e550*/  FFMA.FTZ R126, R101, R178, R126 ;  /* 0x000000b2657e7223 */ /* 0x000fe2000001007e */
[----:B------:R-:W-:Y:S03]  /*e560*/  ISETP.GT.AND P0, PT, R164, 0x1, PT ;  /* 0x00000001a400780c */ /* 0x000fe60003f04270 */
[----:B------:R-:W-:Y:S01]  /*e570*/  MUFU.EX2 R123, R123 ;  /* 0x0000007b007b7308 */ /* 0x000fe20000000800 */
[C---:B-1----:R-:W-:Y:S05]  /*e580*/  HMMA.16816.F32 R4, R96.reuse, R104, R4 ;  /* 0x000000686004723c */ /* 0x042fea0000001804 */
[----:B------:R-:W-:Y:S01]  /*e590*/  FADD.FTZ R127, R121, R127 ;  /* 0x0000007f797f7221 */ /* 0x000fe20000010000 */
[C---:B------:R-:W-:Y:S03]  /*e5a0*/  HMMA.16816.F32 R8, R96.reuse, R106, R8 ;  /* 0x0000006a6008723c */ /* 0x040fe60000001808 */
[----:B------:R-:W-:Y:S01]  /*e5b0*/  MUFU.EX2 R128, R128 ;  /* 0x0000008000807308 */ /* 0x000fe20000000800 */
[----:B------:R-:W1:Y:S01]  /*e5c0*/  LDSM.16.MT88.4 R104, [R152+0x6800] ;  /* 0x006800009868783b */ /* 0x000e620000004200 */
[----:B------:R-:W-:Y:S01]  /*e5d0*/  FADD.FTZ R120, R120, R127 ;  /* 0x0000007f78787221 */ /* 0x000fe20000010000 */
[C---:B------:R-:W-:Y:S07]  /*e5e0*/  HMMA.16816.F32 R68, R96.reuse, R108, R68 ;  /* 0x0000006c6044723c */ /* 0x040fee0000001844 */
[----:B------:R-:W-:Y:S01]  /*e5f0*/  MUFU.EX2 R130, R130 ;  /* 0x0000008200827308 */ /* 0x000fe20000000800 */
[----:B------:R-:W-:Y:S01]  /*e600*/  FADD.FTZ R103, R103, R120 ;  /* 0x0000007867677221 */ /* 0x000fe20000010000 */
        /* <DEDUP_REMOVED lines=8> */
[C---:B---3--:R-:W-:Y:S07]  /*e690*/  HMMA.16816.F32 R84, R96.reuse, R92, R84 ;  /* 0x0000005c6054723c */ /* 0x048fee0000001854 */
[----:B------:R-:W-:Y:S01]  /*e6a0*/  MUFU.EX2 R42, R42 ;  /* 0x0000002a002a7308 */ /* 0x000fe20000000800 */
[--C-:B------:R-:W-:Y:S03]  /*e6b0*/  FFMA.FTZ R115, R13, UR4, -R102.reuse ;  /* 0x000000040d737c23 */ /* 0x100fe60008010866 */
[----:B------:R-:W-:Y:S01]  /*e6c0*/  FFMA.FTZ R114, R16, UR4, -R102 ;  /* 0x0000000410727c23 */ /* 0x000fe20008010866 */
[----:B------:R-:W-:Y:S01]  /*e6d0*/  FMUL.FTZ R13, R100, R89 ;  /* 0x00000059640d7220 */ /* 0x000fe20000410000 */
[----:B--2---:R-:W-:Y:S01]  /*e6e0*/  F2FP.F16.F32.PACK_AB R17, R122, R125 ;  /* 0x0000007d7a11723e */ /* 0x004fe200000000ff */
[----:B------:R-:W2:Y:S03]  /*e6f0*/  LDSM.16.MT88.4 R88, [R149+0x6800] ;  /* 0x006800009558783b */ /* 0x000ea60000004200 */
[----:B------:R-:W3:Y:S01]  /*e700*/  MUFU.EX2 R115, R115 ;  /* 0x0000007300737308 */ /* 0x000ee20000000800 */
[----:B-----5:R-:W-:Y:S01]  /*e710*/  F2FP.F16.F32.PACK_AB R19, R112, R123 ;  /* 0x0000007b7013723e */ /* 0x020fe200000000ff */
[----:B------:R-:W-:Y:S01]  /*e720*/  FADD.FTZ R119, R119, R126 ;  /* 0x0000007e77777221 */ /* 0x000fe20000010000 */
[----:B------:R-:W-:Y:S02]  /*e730*/  HMMA.16816.F32 R12, R96, R94, R12 ;  /* 0x0000005e600c723c */ /* 0x000fe4000000180c */
[----:B------:R-:W5:Y:S01]  /*e740*/  LDSM.16.MT88.4 R92, [R148+0x6800] ;  /* 0x00680000945c783b */ /* 0x000f620000004200 */
[----:B------:R-:W-:Y:S04]  /*e750*/  MOV R164, R116 ;  /* 0x0000007400a47202 */ /* 0x000fe80000000f00 */
[----:B------:R-:W-:Y:S01]  /*e760*/  MUFU.EX2 R114, R114 ;  /* 0x0000007200727308 */ /* 0x000fe20000000800 */
[----:B------:R-:W-:Y:S03]  /*e770*/  FADD.FTZ R118, R118, R119 ;  /* 0x0000007776767221 */ /* 0x000fe60000010000 */
[--C-:B------:R-:W-:Y:S01]  /*e780*/  FFMA.FTZ R58, R62, UR4, -R117.reuse ;  /* 0x000000043e3a7c23 */ /* 0x100fe20008010875 */
[----:B------:R-:W-:Y:S01]  /*e790*/  FFMA.FTZ R59, R63, UR4, -R117 ;  /* 0x000000043f3b7c23 */ /* 0x000fe20008010875 */
[----:B------:R-:W-:Y:S01]  /*e7a0*/  LDSM.16.MT88.4 R96, [R150+0x7000] ;  /* 0x007000009660783b */ /* 0x000fe20000004200 */
[----:B------:R-:W-:Y:S03]  /*e7b0*/  FADD.FTZ R125, R125, R118 ;  /* 0x000000767d7d7221 */ /* 0x000fe60000010000 */
[----:B------:R-:W1:Y:S01]  /*e7c0*/  MUFU.EX2 R113, R113 ;  /* 0x0000007100717308 */ /* 0x000e620000000800 */
[C---:B---3--:R-:W-:Y:S01]  /*e7d0*/  F2FP.F16.F32.PACK_AB R16, R115.reuse, R128 ;  /* 0x000000807310723e */ /* 0x048fe200000000ff */
[----:B------:R-:W-:Y:S01]  /*e7e0*/  FADD.FTZ R128, R128, R103 ;  /* 0x0000006780807221 */ /* 0x000fe20000010000 */
[----:B------:R-:W-:Y:S01]  /*e7f0*/  FADD.FTZ R122, R122, R125 ;  /* 0x0000007d7a7a7221 */ /* 0x000fe20000010000 */
[----:B------:R-:W-:Y:S01]  /*e800*/  MOV R101, R2 ;  /* 0x0000000200657202 */ /* 0x000fe20000000f00 */
[----:B------:R-:W-:Y:S01]  /*e810*/  FFMA.FTZ R62, R66, UR4, -R117 ;  /* 0x00000004423e7c23 */ /* 0x000fe20008010875 */
[----:B------:R-:W-:Y:S01]  /*e820*/  FADD.FTZ R115, R115, R128 ;  /* 0x0000008073737221 */ /* 0x000fe20000010000 */
[----:B------:R-:W-:Y:S03]  /*e830*/  FADD.FTZ R123, R123, R122 ;  /* 0x0000007a7b7b7221 */ /* 0x000fe60000010000 */
[----:B------:R-:W-:Y:S01]  /*e840*/  MUFU.EX2 R43, R43 ;  /* 0x0000002b002b7308 */ /* 0x000fe20000000800 */
[--C-:B------:R-:W-:Y:S01]  /*e850*/  FFMA.FTZ R60, R60, UR4, -R102.reuse ;  /* 0x000000043c3c7c23 */ /* 0x100fe20008010866 */
[----:B------:R-:W-:Y:S01]  /*e860*/  MOV R100, R3 ;  /* 0x0000000300647202 */ /* 0x000fe20000000f00 */
[----:B------:R-:W-:Y:S07]  /*e870*/  FADD.FTZ R112, R112, R123 ;  /* 0x0000007b70707221 */ /* 0x000fee0000010000 */
[----:B------:R-:W-:Y:S01]  /*e880*/  MUFU.EX2 R131, R131 ;  /* 0x0000008300837308 */ /* 0x000fe20000000800 */
[----:B-1----:R-:W-:Y:S09]  /*e890*/  F2FP.F16.F32.PACK_AB R18, R113, R114 ;  /* 0x000000727112723e */ /* 0x002ff200000000ff */
[----:B------:R-:W-:Y:S01]  /*e8a0*/  MUFU.EX2 R132, R132 ;  /* 0x0000008400847308 */ /* 0x000fe20000000800 */
[C---:B------:R-:W-:Y:S06]  /*e8b0*/  HMMA.16816.F32 R4, R16.reuse, R104, R4 ;  /* 0x000000681004723c */ /* 0x040fec0000001804 */
[C---:B------:R-:W-:Y:S03]  /*e8c0*/  HMMA.16816.F32 R8, R16.reuse, R106, R8 ;  /* 0x0000006a1008723c */ /* 0x040fe60000001808 */
[----:B------:R-:W-:Y:S02]  /*e8d0*/  MUFU.EX2 R40, R40 ;  /* 0x0000002800287308 */ /* 0x000fe40000000800 */
        /* <DEDUP_REMOVED lines=9> */
[----:B------:R-:W1:Y:S01]  /*e970*/  MUFU.EX2 R104, R104 ;  /* 0x0000006800687308 */ /* 0x000e620000000800 */
[----:B------:R-:W2:Y:S01]  /*e980*/  LDSM.16.MT88.4 R88, [R152+0x7000] ;  /* 0x007000009858783b */ /* 0x000ea20000004200 */
[----:B------:R-:W-:Y:S01]  /*e990*/  FFMA.FTZ R106, R27, UR4, -R117 ;  /* 0x000000041b6a7c23 */ /* 0x000fe20008010875 */
[--C-:B------:R-:W-:Y:S01]  /*e9a0*/  FFMA.FTZ R111, R20, UR4, -R102.reuse ;  /* 0x00000004146f7c23 */ /* 0x100fe20008010866 */
[--C-:B------:R-:W-:Y:S01]  /*e9b0*/  FFMA.FTZ R110, R21, UR4, -R102.reuse ;  /* 0x00000004156e7c23 */ /* 0x100fe20008010866 */
[--C-:B------:R-:W-:Y:S05]  /*e9c0*/  FFMA.FTZ R109, R24, UR4, -R102.reuse ;  /* 0x00000004186d7c23 */ /* 0x100fea0008010866 */
[----:B------:R-:W-:Y:S01]  /*e9d0*/  MUFU.EX2 R105, R105 ;  /* 0x0000006900697308 */ /* 0x000fe20000000800 */
[C---:B-----5:R-:W-:Y:S01]  /*e9e0*/  HMMA.16816.F32 R84, R16.reuse, R92, R84 ;  /* 0x0000005c1054723c */ /* 0x060fe20000001854 */
[----:B------:R-:W3:Y:S02]  /*e9f0*/  LDSM.16.MT88.4 R20, [R149+0x7000] ;  /* 0x007000009514783b */ /* 0x000ee40000004200 */
[----:B------:R-:W-:Y:S03]  /*ea00*/  FFMA.FTZ R108, R25, UR4, -R102 ;  /* 0x00000004196c7c23 */ /* 0x000fe60008010866 */
[----:B------:R-:W-:Y:S03]  /*ea10*/  HMMA.16816.F32 R12, R16, R94, R12 ;  /* 0x0000005e100c723c */ /* 0x000fe6000000180c */
[----:B------:R-:W4:Y:S01]  /*ea20*/  MUFU.EX2 R106, R106 ;  /* 0x0000006a006a7308 */ /* 0x000f220000000800 */
[----:B------:R-:W5:Y:S03]  /*ea30*/  LDSM.16.MT88.4 R24, [R148+0x7000] ;  /* 0x007000009418783b */ /* 0x000f660000004200 */
[C---:B-1----:R-:W-:Y:S01]  /*ea40*/  F2FP.F16.F32.PACK_AB R17, R104.reuse, R107 ;  /* 0x0000006b6811723e */ /* 0x042fe200000000ff */
[----:B------:R-:W-:Y:S05]  /*ea50*/  FADD.FTZ R107, R107, R112 ;  /* 0x000000706b6b7221 */ /* 0x000fea0000010000 */
[----:B------:R-:W-:Y:S01]  /*ea60*/  MUFU.EX2 R111, R111 ;  /* 0x0000006f006f7308 */ /* 0x000fe20000000800 */
[----:B------:R-:W-:Y:S01]  /*ea70*/  LDSM.16.MT88.4 R92, [R152+0x9800] ;  /* 0x00980000985c783b */ /* 0x000fe20000004200 */
[----:B------:R-:W-:Y:S08]  /*ea80*/  FADD.FTZ R104, R104, R107 ;  /* 0x0000006b68687221 */ /* 0x000ff00000010000 */
[----:B------:R-:W1:Y:S01]  /*ea90*/  MUFU.EX2 R110, R110 ;  /* 0x0000006e006e7308 */ /* 0x000e620000000800 */
[C---:B----4-:R-:W-:Y:S01]  /*eaa0*/  F2FP.F16.F32.PACK_AB R19, R106.reuse, R105 ;  /* 0x000000696a13723e */ /* 0x050fe200000000ff */
[----:B------:R-:W-:Y:S04]  /*eab0*/  FADD.FTZ R105, R105, R104 ;  /* 0x0000006869697221 */ /* 0x000fe80000010000 */
[----:B------:R-:W-:Y:S04]  /*eac0*/  FADD.FTZ R106, R106, R105 ;  /* 0x000000696a6a7221 */ /* 0x000fe80000010000 */
[----:B------:R-:W-:Y:S10]  /*ead0*/  MUFU.EX2 R109, R109 ;  /* 0x0000006d006d7308 */ /* 0x000ff40000000800 */
[----:B------:R-:W4:Y:S01]  /*eae0*/  MUFU.EX2 R108, R108 ;  /* 0x0000006c006c7308 */ /* 0x000f220000000800 */
[----:B-1----:R-:W-:Y:S09]  /*eaf0*/  F2FP.F16.F32.PACK_AB R16, R110, R111 ;  /* 0x0000006f6e10723e */ /* 0x002ff200000000ff */
[----:B------:R-:W-:Y:S10]  /*eb00*/  MUFU.EX2 R46, R46 ;  /* 0x0000002e002e7308 */ /* 0x000ff40000000800 */
[----:B------:R-:W-:Y:S01]  /*eb10*/  MUFU.EX2 R41, R41 ;  /* 0x0000002900297308 */ /* 0x000fe20000000800 */
[----:B----4-:R-:W-:Y:S07]  /*eb20*/  F2FP.F16.F32.PACK_AB R18, R108, R109 ;  /* 0x0000006d6c12723e */ /* 0x010fee00000000ff */
[C---:B--2---:R-:W-:Y:S02]  /*eb30*/  HMMA.16816.F32 R4, R16.reuse, R88, R4 ;  /* 0x000000581004723c */ /* 0x044fe40000001804 */
[----:B------:R-:W-:Y:S04]  /*eb40*/  MUFU.EX2 R50, R50 ;  /* 0x0000003200327308 */ /* 0x000fe80000000800 */
[C---:B------:R-:W-:Y:S06]  /*eb50*/  HMMA.16816.F32 R8, R16.reuse, R90, R8 ;  /* 0x0000005a1008723c */ /* 0x040fec0000001808 */
[----:B------:R-:W-:Y:S01]  /*eb60*/  MUFU.EX2 R47, R47 ;  /* 0x0000002f002f7308 */ /* 0x000fe20000000800 */
[--C-:B------:R-:W-:Y:S01]  /*eb70*/  FFMA.FTZ R89, R34, UR4, -R117.reuse ;  /* 0x0000000422597c23 */ /* 0x100fe20008010875 */
[C---:B------:R-:W-:Y:S03]  /*eb80*/  HMMA.16816.F32 R68, R16.reuse, R96, R68 ;  /* 0x000000601044723c */ /* 0x040fe60000001844 */
[--C-:B------:R-:W-:Y:S03]  /*eb90*/  FFMA.FTZ R91, R30, UR4, -R117.reuse ;  /* 0x000000041e5b7c23 */ /* 0x100fe60008010875 */
[C---:B------:R-:W-:Y:S02]  /*eba0*/  HMMA.16816.F32 R72, R16.reuse, R98, R72 ;  /* 0x000000621048723c */ /* 0x040fe40000001848 */
[----:B------:R-:W-:Y:S03]  /*ebb0*/  MUFU.EX2 R44, R44 ;  /* 0x0000002c002c7308 */ /* 0x000fe60000000800 */
[--C-:B------:R-:W-:Y:S01]  /*ebc0*/  FFMA.FTZ R90, R31, UR4, -R117.reuse ;  /* 0x000000041f5a7c23 */ /* 0x100fe20008010875 */
[C---:B---3--:R-:W-:Y:S06]  /*ebd0*/  HMMA.16816.F32 R76, R16.reuse, R20, R76 ;  /* 0x00000014104c723c */ /* 0x048fec000000184c */
[----:B------:R-:W-:Y:S01]  /*ebe0*/  MUFU.EX2 R45, R45 ;  /* 0x0000002d002d7308 */ /* 0x000fe20000000800 */
[--C-:B------:R-:W-:Y:S01]  /*ebf0*/  FFMA.FTZ R96, R28, UR4, -R102.reuse ;  /* 0x000000041c607c23 */ /* 0x100fe20008010866 */
[C---:B------:R-:W-:Y:S01]  /*ec00*/  HMMA.16816.F32 R80, R16.reuse, R22, R80 ;  /* 0x000000161050723c */ /* 0x040fe20000001850 */
[----:B------:R-:W-:Y:S02]  /*ec10*/  LDSM.16.MT88.4 R20, [R150+0x7800] ;  /* 0x007800009614783b */ /* 0x000fe40000004200 */
[--C-:B------:R-:W-:Y:S03]  /*ec20*/  FFMA.FTZ R97, R29, UR4, -R102.reuse ;  /* 0x000000041d617c23 */ /* 0x100fe60008010866 */
[C---:B-----5:R-:W-:Y:S02]  /*ec30*/  HMMA.16816.F32 R84, R16.reuse, R24, R84 ;  /* 0x000000181054723c */ /* 0x060fe40000001854 */
[----:B------:R-:W-:Y:S01]  /*ec40*/  MUFU.EX2 R91, R91 ;  /* 0x0000005b005b7308 */ /* 0x000fe20000000800 */
[----:B------:R-:W1:Y:S02]  /*ec50*/  LDSM.16.MT88.4 R28, [R152+0x7800] ;  /* 0x00780000981c783b */ /* 0x000e640000004200 */
[--C-:B------:R-:W-:Y:S01]  /*ec60*/  FFMA.FTZ R88, R35, UR4, -R117.reuse ;  /* 0x0000000423587c23 */ /* 0x100fe20008010875 */
[----:B------:R-:W-:Y:S06]  /*ec70*/  HMMA.16816.F32 R12, R16, R26, R12 ;  /* 0x0000001a100c723c */ /* 0x000fec000000180c */
[----:B------:R-:W2:Y:S01]  /*ec80*/  MUFU.EX2 R90, R90 ;  /* 0x0000005a005a7308 */ /* 0x000ea20000000800 */
[--C-:B------:R-:W-:Y:S01]  /*ec90*/  FFMA.FTZ R98, R32, UR4, -R102.reuse ;  /* 0x0000000420627c23 */ /* 0x100fe20008010866 */
[----:B------:R-:W-:Y:S01]  /*eca0*/  FFMA.FTZ R99, R33, UR4, -R102 ;  /* 0x0000000421637c23 */ /* 0x000fe20008010866 */
[----:B------:R-:W3:Y:S02]  /*ecb0*/  LDSM.16.MT88.4 R24, [R149+0x7800] ;  /* 0x007800009518783b */ /* 0x000ee40000004200 */
[----:B------:R-:W-:Y:S05]  /*ecc0*/  FFMA.FTZ R117, R67, UR4, -R117 ;  /* 0x0000000443757c23 */ /* 0x000fea0008010875 */
[----:B------:R-:W-:Y:S01]  /*ecd0*/  MUFU.EX2 R89, R89 ;  /* 0x0000005900597308 */ /* 0x000fe20000000800 */
[----:B------:R-:W-:Y:S09]  /*ece0*/  LDSM.16.MT88.4 R32, [R149+0x8800] ;  /* 0x008800009520783b */ /* 0x000ff20000004200 */
[----:B------:R-:W4:Y:S01]  /*ecf0*/  MUFU.EX2 R88, R88 ;  /* 0x0000005800587308 */ /* 0x000f220000000800 */
[C---:B--2---:R-:W-:Y:S01]  /*ed00*/  F2FP.F16.F32.PACK_AB R17, R90.reuse, R91 ;  /* 0x0000005b5a11723e */ /* 0x044fe200000000ff */
[----:B------:R-:W-:Y:S04]  /*ed10*/  FADD.FTZ R91, R91, R106 ;  /* 0x0000006a5b5b7221 */ /* 0x000fe80000010000 */
[----:B------:R-:W-:Y:S04]  /*ed20*/  FADD.FTZ R90, R90, R91 ;  /* 0x0000005b5a5a7221 */ /* 0x000fe80000010000 */
[----:B------:R-:W-:Y:S10]  /*ed30*/  MUFU.EX2 R96, R96 ;  /* 0x0000006000607308 */ /* 0x000ff40000000800 */
[----:B------:R-:W2:Y:S01]  /*ed40*/  MUFU.EX2 R97, R97 ;  /* 0x0000006100617308 */ /* 0x000ea20000000800 */
[C---:B----4-:R-:W-:Y:S01]  /*ed50*/  F2FP.F16.F32.PACK_AB R19, R88.reuse, R89 ;  /* 0x000000595813723e */ /* 0x050fe200000000ff */
[----:B------:R-:W-:Y:S04]  /*ed60*/  FADD.FTZ R89, R89, R90 ;  /* 0x0000005a59597221 */ /* 0x000fe80000010000 */
[----:B------:R-:W-:Y:S04]  /*ed70*/  FADD.FTZ R89, R88, R89 ;  /* 0x0000005958597221 */ /* 0x000fe80000010000 */
[----:B------:R-:W-:Y:S10]  /*ed80*/  MUFU.EX2 R98, R98 ;  /* 0x0000006200627308 */ /* 0x000ff40000000800 */
[----:B------:R-:W4:Y:S01]  /*ed90*/  MUFU.EX2 R99, R99 ;  /* 0x0000006300637308 */ /* 0x000f220000000800 */
[----:B--2---:R-:W-:Y:S09]  /*eda0*/  F2FP.F16.F32.PACK_AB R16, R97, R96 ;  /* 0x000000606110723e */ /* 0x004ff200000000ff */
[----:B------:R-:W-:Y:S10]  /*edb0*/  MUFU.EX2 R48, R48 ;  /* 0x0000003000307308 */ /* 0x000ff40000000800 */
[----:B------:R-:W-:Y:S01]  /*edc0*/  MUFU.EX2 R49, R49 ;  /* 0x0000003100317308 */ /* 0x000fe20000000800 */
[----:B----4-:R-:W-:Y:S07]  /*edd0*/  F2FP.F16.F32.PACK_AB R18, R99, R98 ;  /* 0x000000626312723e */ /* 0x010fee00000000ff */
[C---:B-1----:R-:W-:Y:S02]  /*ede0*/  HMMA.16816.F32 R4, R16.reuse, R28, R4 ;  /* 0x0000001c1004723c */ /* 0x042fe40000001804 */
[----:B------:R-:W-:Y:S04]  /*edf0*/  MUFU.EX2 R51, R51 ;  /* 0x0000003300337308 */ /* 0x000fe80000000800 */
[C---:B------:R-:W-:Y:S01]  /*ee00*/  HMMA.16816.F32 R8, R16.reuse, R30, R8 ;  /* 0x0000001e1008723c */ /* 0x040fe20000001808 */
[----:B------:R-:W1:Y:S05]  /*ee10*/  LDSM.16.MT88.4 R28, [R148+0x7800] ;  /* 0x00780000941c783b */ /* 0x000e6a0000004200 */
[----:B------:R-:W-:Y:S01]  /*ee20*/  MUFU.EX2 R134, R134 ;  /* 0x0000008600867308 */ /* 0x000fe20000000800 */
[C---:B------:R-:W-:Y:S09]  /*ee30*/  HMMA.16816.F32 R68, R16.reuse, R20, R68 ;  /* 0x000000141044723c */ /* 0x040ff20000001844 */
[----:B------:R-:W-:Y:S01]  /*ee40*/  MUFU.EX2 R54, R54 ;  /* 0x0000003600367308 */ /* 0x000fe20000000800 */
[C---:B------:R-:W-:Y:S01]  /*ee50*/  HMMA.16816.F32 R72, R16.reuse, R22, R72 ;  /* 0x000000161048723c */ /* 0x040fe20000001848 */
[----:B------:R-:W2:Y:S05]  /*ee60*/  LDSM.16.MT88.4 R20, [R152+0x8000] ;  /* 0x008000009814783b */ /* 0x000eaa0000004200 */
[C---:B---3--:R-:W-:Y:S03]  /*ee70*/  HMMA.16816.F32 R76, R16.reuse, R24, R76 ;  /* 0x00000018104c723c */ /* 0x048fe6000000184c */
[----:B------:R-:W-:Y:S03]  /*ee80*/  MUFU.EX2 R55, R55 ;  /* 0x0000003700377308 */ /* 0x000fe60000000800 */
[C---:B------:R-:W-:Y:S01]  /*ee90*/  HMMA.16816.F32 R80, R16.reuse, R26, R80 ;  /* 0x0000001a1050723c */ /* 0x040fe20000001850 */
[----:B------:R-:W3:Y:S06]  /*eea0*/  LDSM.16.MT88.4 R24, [R150+0x8000] ;  /* 0x008000009618783b */ /* 0x000eec0000004200 */
[----:B------:R-:W-:Y:S10]  /*eeb0*/  MUFU.EX2 R52, R52 ;  /* 0x0000003400347308 */ /* 0x000ff40000000800 */
[----:B------:R-:W-:Y:S01]  /*eec0*/  MUFU.EX2 R53, R53 ;  /* 0x0000003500357308 */ /* 0x000fe20000000800 */
[C---:B-1----:R-:W-:Y:S09]  /*eed0*/  HMMA.16816.F32 R84, R16.reuse, R28, R84 ;  /* 0x0000001c1054723c */ /* 0x042ff20000001854 */
[----:B------:R-:W-:Y:S01]  /*eee0*/  MUFU.EX2 R56, R56 ;  /* 0x0000003800387308 */ /* 0x000fe20000000800 */
[----:B------:R-:W-:Y:S01]  /*eef0*/  HMMA.16816.F32 R12, R16, R30, R12 ;  /* 0x0000001e100c723c */ /* 0x000fe2000000180c */
[----:B------:R-:W1:Y:S08]  /*ef00*/  LDSM.16.MT88.4 R28, [R149+0x8000] ;  /* 0x00800000951c783b */ /* 0x000e700000004200 */
[----:B------:R-:W-:Y:S02]  /*ef10*/  MUFU.EX2 R57, R57 ;  /* 0x0000003900397308 */ /* 0x000fe40000000800 */
[----:B------:R-:W-:Y:S01]  /*ef20*/  F2FP.F16.F32.PACK_AB R17, R129, R130 ;  /* 0x000000828111723e */ /* 0x000fe200000000ff */
[----:B------:R-:W-:Y:S01]  /*ef30*/  FADD.FTZ R130, R130, R89 ;  /* 0x0000005982827221 */ /* 0x000fe20000010000 */
[----:B------:R-:W-:Y:S06]  /*ef40*/  F2FP.F16.F32.PACK_AB R19, R43, R42 ;  /* 0x0000002a2b13723e */ /* 0x000fec00000000ff */
[----:B------:R-:W-:Y:S01]  /*ef50*/  MUFU.EX2 R58, R58 ;  /* 0x0000003a003a7308 */ /* 0x000fe20000000800 */
[----:B------:R-:W-:Y:S01]  /*ef60*/  F2FP.F16.F32.PACK_AB R16, R132, R131 ;  /* 0x000000838410723e */ /* 0x000fe200000000ff */
[----:B------:R-:W-:Y:S01]  /*ef70*/  FADD.FTZ R129, R129, R130 ;  /* 0x0000008281817221 */ /* 0x000fe20000010000 */
[----:B------:R-:W-:Y:S03]  /*ef80*/  F2FP.F16.F32.PACK_AB R18, R133, R40 ;  /* 0x000000288512723e */ /* 0x000fe600000000ff */
[----:B------:R-:W-:Y:S04]  /*ef90*/  FADD.FTZ R42, R42, R129 ;  /* 0x000000812a2a7221 */ /* 0x000fe80000010000 */
[----:B------:R-:W4:Y:S01]  /*efa0*/  MUFU.EX2 R59, R59 ;  /* 0x0000003b003b7308 */ /* 0x000f220000000800 */
[C---:B--2---:R-:W-:Y:S03]  /*efb0*/  HMMA.16816.F32 R4, R16.reuse, R20, R4 ;  /* 0x000000141004723c */ /* 0x044fe60000001804 */
[----:B------:R-:W-:Y:S03]  /*efc0*/  FADD.FTZ R43, R43, R42 ;  /* 0x0000002a2b2b7221 */ /* 0x000fe60000010000 */
[C---:B------:R-:W-:Y:S01]  /*efd0*/  HMMA.16816.F32 R8, R16.reuse, R22, R8 ;  /* 0x000000161008723c */ /* 0x040fe20000001808 */
[----:B------:R-:W2:Y:S02]  /*efe0*/  LDSM.16.MT88.4 R20, [R148+0x8000] ;  /* 0x008000009414783b */ /* 0x000ea40000004200 */
[----:B------:R-:W-:Y:S03]  /*eff0*/  MUFU.EX2 R62, R62 ;  /* 0x0000003e003e7308 */ /* 0x000fe60000000800 */
[C---:B---3--:R-:W-:Y:S07]  /*f000*/  HMMA.16816.F32 R68, R16.reuse, R24, R68 ;  /* 0x000000181044723c */ /* 0x048fee0000001844 */
[----:B------:R-:W3:Y:S01]  /*f010*/  MUFU.EX2 R117, R117 ;  /* 0x0000007500757308 */ /* 0x000ee20000000800 */
[----:B----4-:R-:W-:Y:S01]  /*f020*/  F2FP.F16.F32.PACK_AB R89, R59, R58 ;  /* 0x0000003a3b59723e */ /* 0x010fe200000000ff */
[C---:B------:R-:W-:Y:S01]  /*f030*/  HMMA.16816.F32 R72, R16.reuse, R26, R72 ;  /* 0x0000001a1048723c */ /* 0x040fe20000001848 */
[----:B------:R-:W4:Y:S05]  /*f040*/  LDSM.16.MT88.4 R24, [R152+0x8800] ;  /* 0x008800009818783b */ /* 0x000f2a0000004200 */
[C---:B-1----:R-:W-:Y:S06]  /*f050*/  HMMA.16816.F32 R76, R16.reuse, R28, R76 ;  /* 0x0000001c104c723c */ /* 0x042fec000000184c */
[C---:B------:R-:W-:Y:S01]  /*f060*/  HMMA.16816.F32 R80, R16.reuse, R30, R80 ;  /* 0x0000001e1050723c */ /* 0x040fe20000001850 */
[----:B------:R-:W1:Y:S04]  /*f070*/  LDSM.16.MT88.4 R28, [R150+0x8800] ;  /* 0x00880000961c783b */ /* 0x000e680000004200 */
[----:B---3--:R-:W-:Y:S01]  /*f080*/  F2FP.F16.F32.PACK_AB R91, R117, R62 ;  /* 0x0000003e755b723e */ /* 0x008fe200000000ff */
[C---:B--2---:R-:W-:Y:S06]  /*f090*/  HMMA.16816.F32 R84, R16.reuse, R20, R84 ;  /* 0x000000141054723c */ /* 0x044fec0000001854 */
[----:B------:R-:W-:Y:S01]  /*f0a0*/  HMMA.16816.F32 R12, R16, R22, R12 ;  /* 0x00000016100c723c */ /* 0x000fe2000000180c */
[----:B------:R-:W2:Y:S06]  /*f0b0*/  LDSM.16.MT88.4 R20, [R148+0x8800] ;  /* 0x008800009414783b */ /* 0x000eac0000004200 */
[----:B------:R-:W-:Y:S01]  /*f0c0*/  F2FP.F16.F32.PACK_AB R17, R41, R46 ;  /* 0x0000002e2911723e */ /* 0x000fe200000000ff */
[----:B------:R-:W-:Y:S03]  /*f0d0*/  FADD.FTZ R46, R46, R43 ;  /* 0x0000002b2e2e7221 */ /* 0x000fe60000010000 */
[----:B------:R-:W-:Y:S01]  /*f0e0*/  F2FP.F16.F32.PACK_AB R19, R47, R50 ;  /* 0x000000322f13723e */ /* 0x000fe200000000ff */
[----:B------:R-:W-:Y:S01]  /*f0f0*/  FADD.FTZ R41, R41, R46 ;  /* 0x0000002e29297221 */ /* 0x000fe20000010000 */
[----:B------:R-:W-:Y:S02]  /*f100*/  F2FP.F16.F32.PACK_AB R16, R45, R44 ;  /* 0x0000002c2d10723e */ /* 0x000fe400000000ff */
[----:B------:R-:W-:Y:S01]  /*f110*/  F2FP.F16.F32.PACK_AB R18, R49, R48 ;  /* 0x000000303112723e */ /* 0x000fe200000000ff */
[----:B------:R-:W-:Y:S04]  /*f120*/  FADD.FTZ R50, R50, R41 ;  /* 0x0000002932327221 */ /* 0x000fe80000010000 */
[----:B------:R-:W-:Y:S02]  /*f130*/  FADD.FTZ R50, R47, R50 ;  /* 0x000000322f327221 */ /* 0x000fe40000010000 */
[C---:B----4-:R-:W-:Y:S06]  /*f140*/  HMMA.16816.F32 R4, R16.reuse, R24, R4 ;  /* 0x000000181004723c */ /* 0x050fec0000001804 */
[C---:B------:R-:W-:Y:S05]  /*f150*/  HMMA.16816.F32 R8, R16.reuse, R26, R8 ;  /* 0x0000001a1008723c */ /* 0x040fea0000001808 */
[----:B------:R-:W-:Y:S01]  /*f160*/  F2FP.F16.F32.PACK_AB R25, R134, R51 ;  /* 0x000000338619723e */ /* 0x000fe200000000ff */
[C---:B-1----:R-:W-:Y:S05]  /*f170*/  HMMA.16816.F32 R68, R16.reuse, R28, R68 ;  /* 0x0000001c1044723c */ /* 0x042fea0000001844 */
[----:B------:R-:W-:Y:S01]  /*f180*/  F2FP.F16.F32.PACK_AB R27, R55, R54 ;  /* 0x00000036371b723e */ /* 0x000fe200000000ff */
[C---:B------:R-:W-:Y:S01]  /*f190*/  HMMA.16816.F32 R72, R16.reuse, R30, R72 ;  /* 0x0000001e1048723c */ /* 0x040fe20000001848 */
[----:B------:R-:W1:Y:S04]  /*f1a0*/  LDSM.16.MT88.4 R28, [R150+0x9000] ;  /* 0x00900000961c783b */ /* 0x000e680000004200 */
[----:B------:R-:W-:Y:S01]  /*f1b0*/  F2FP.F16.F32.PACK_AB R24, R53, R52 ;  /* 0x000000343518723e */ /* 0x000fe200000000ff */
[C---:B------:R-:W-:Y:S05]  /*f1c0*/  HMMA.16816.F32 R76, R16.reuse, R32, R76 ;  /* 0x00000020104c723c */ /* 0x040fea000000184c */
[----:B------:R-:W-:Y:S01]  /*f1d0*/  F2FP.F16.F32.PACK_AB R26, R57, R56 ;  /* 0x00000038391a723e */ /* 0x000fe200000000ff */
[C---:B------:R-:W-:Y:S01]  /*f1e0*/  HMMA.16816.F32 R80, R16.reuse, R34, R80 ;  /* 0x000000221050723c */ /* 0x040fe20000001850 */
[----:B------:R-:W3:Y:S05]  /*f1f0*/  LDSM.16.MT88.4 R32, [R149+0x9000] ;  /* 0x009000009520783b */ /* 0x000eea0000004200 */
[C---:B--2---:R-:W-:Y:S06]  /*f200*/  HMMA.16816.F32 R84, R16.reuse, R20, R84 ;  /* 0x000000141054723c */ /* 0x044fec0000001854 */
[----:B------:R-:W-:Y:S01]  /*f210*/  HMMA.16816.F32 R12, R16, R22, R12 ;  /* 0x00000016100c723c */ /* 0x000fe2000000180c */
[----:B------:R-:W2:Y:S04]  /*f220*/  LDSM.16.MT88.4 R16, [R148+0x9000] ;  /* 0x009000009410783b */ /* 0x000ea80000004200 */
[----:B------:R-:W-:Y:S01]  /*f230*/  FADD.FTZ R20, R114, R115 ;  /* 0x0000007372147221 */ /* 0x000fe20000010000 */
[C---:B------:R-:W-:Y:S01]  /*f240*/  HMMA.16816.F32 R4, R24.reuse, R36, R4 ;  /* 0x000000241804723c */ /* 0x040fe20000001804 */
[----:B------:R-:W-:Y:S04]  /*f250*/  MUFU.EX2 R36, R60 ;  /* 0x0000003c00247308 */ /* 0x000fe80000000800 */
[----:B------:R-:W-:Y:S01]  /*f260*/  FADD.FTZ R20, R113, R20 ;  /* 0x0000001471147221 */ /* 0x000fe20000010000 */
[C---:B------:R-:W-:Y:S05]  /*f270*/  HMMA.16816.F32 R8, R24.reuse, R38, R8 ;  /* 0x000000261808723c */ /* 0x040fea0000001808 */
[----:B------:R-:W-:Y:S01]  /*f280*/  FADD.FTZ R111, R111, R20 ;  /* 0x000000146f6f7221 */ /* 0x000fe20000010000 */
[C---:B-1----:R-:W-:Y:S01]  /*f290*/  HMMA.16816.F32 R68, R24.reuse, R28, R68 ;  /* 0x0000001c1844723c */ /* 0x042fe20000001844 */
[----:B------:R-:W1:Y:S04]  /*f2a0*/  LDSM.16.MT88.4 R20, [R150+0x9800] ;  /* 0x009800009614783b */ /* 0x000e680000004200 */
[--C-:B------:R-:W-:Y:S01]  /*f2b0*/  FFMA.FTZ R37, R61, UR4, -R102.reuse ;  /* 0x000000043d257c23 */ /* 0x100fe20008010866 */
[C---:B------:R-:W-:Y:S03]  /*f2c0*/  HMMA.16816.F32 R72, R24.reuse, R30, R72 ;  /* 0x0000001e1848723c */ /* 0x040fe60000001848 */
[----:B------:R-:W4:Y:S02]  /*f2d0*/  LDSM.16.MT88.4 R28, [R149+0x9800] ;  /* 0x00980000951c783b */ /* 0x000f240000004200 */
[--C-:B------:R-:W-:Y:S01]  /*f2e0*/  FFMA.FTZ R38, R64, UR4, -R102.reuse ;  /* 0x0000000440267c23 */ /* 0x100fe20008010866 */
[C---:B---3--:R-:W-:Y:S01]  /*f2f0*/  HMMA.16816.F32 R76, R24.reuse, R32, R76 ;  /* 0x00000020184c723c */ /* 0x048fe2000000184c */
[----:B------:R-:W3:Y:S04]  /*f300*/  MUFU.EX2 R37, R37 ;  /* 0x0000002500257308 */ /* 0x000ee80000000800 */
[----:B------:R-:W-:Y:S01]  /*f310*/  FADD.FTZ R110, R110, R111 ;  /* 0x0000006f6e6e7221 */ /* 0x000fe20000010000 */
[C---:B------:R-:W-:Y:S05]  /*f320*/  HMMA.16816.F32 R80, R24.reuse, R34, R80 ;  /* 0x000000221850723c */ /* 0x040fea0000001850 */
[----:B------:R-:W-:Y:S01]  /*f330*/  MUFU.EX2 R38, R38 ;  /* 0x0000002600267308 */ /* 0x000fe20000000800 */
[----:B------:R-:W-:Y:S01]  /*f340*/  FFMA.FTZ R102, R65, UR4, -R102 ;  /* 0x0000000441667c23 */ /* 0x000fe20008010866 */
[C---:B--2---:R-:W-:Y:S04]  /*f350*/  HMMA.16816.F32 R84, R24.reuse, R16, R84 ;  /* 0x000000101854723c */ /* 0x044fe80000001854 */
[----:B------:R-:W-:Y:S02]  /*f360*/  FADD.FTZ R109, R109, R110 ;  /* 0x0000006e6d6d7221 */ /* 0x000fe40000010000 */
[----:B------:R-:W-:Y:S02]  /*f370*/  HMMA.16816.F32 R12, R24, R18, R12 ;  /* 0x00000012180c723c */ /* 0x000fe4000000180c */
[----:B------:R-:W2:Y:S01]  /*f380*/  MUFU.EX2 R179, R102 ;  /* 0x0000006600b37308 */ /* 0x000ea20000000800 */
[----:B------:R-:W5:Y:S02]  /*f390*/  LDSM.16.MT88.4 R16, [R148+0x9800] ;  /* 0x009800009410783b */ /* 0x000f640000004200 */
[----:B------:R-:W-:Y:S01]  /*f3a0*/  FADD.FTZ R109, R108, R109 ;  /* 0x0000006d6c6d7221 */ /* 0x000fe20000010000 */
[----:B---3--:R-:W-:Y:S05]  /*f3b0*/  F2FP.F16.F32.PACK_AB R88, R37, R36 ;  /* 0x000000242558723e */ /* 0x008fea00000000ff */
[----:B------:R-:W-:Y:S04]  /*f3c0*/  FADD.FTZ R96, R96, R109 ;  /* 0x0000006d60607221 */ /* 0x000fe80000010000 */
[----:B------:R-:W-:Y:S01]  /*f3d0*/  FADD.FTZ R97, R97, R96 ;  /* 0x0000006061617221 */ /* 0x000fe20000010000 */
[----:B--2---:R-:W-:Y:S03]  /*f3e0*/  F2FP.F16.F32.PACK_AB R90, R179, R38 ;  /* 0x00000026b35a723e */ /* 0x004fe600000000ff */
[----:B------:R-:W-:Y:S04]  /*f3f0*/  FADD.FTZ R32, R98, R97 ;  /* 0x0000006162207221 */ /* 0x000fe80000010000 */
[----:B------:R-:W-:Y:S02]  /*f400*/  FADD.FTZ R32, R99, R32 ;  /* 0x0000002063207221 */ /* 0x000fe40000010000 */
        /* <DEDUP_REMOVED lines=10> */
[C---:B------:R-:W-:Y:S05]  /*f4b0*/  HMMA.16816.F32 R80, R88.reuse, R30, R80 ;  /* 0x0000001e5850723c */ /* 0x040fea0000001850 */
[----:B------:R-:W-:Y:S01]  /*f4c0*/  FADD.FTZ R45, R45, R44 ;  /* 0x0000002c2d2d7221 */ /* 0x000fe20000010000 */
[----:B------:R-:W-:Y:S01]  /*f4d0*/  FADD.FTZ R5, R51, R50 ;  /* 0x0000003233057221 */ /* 0x000fe20000010000 */
[C---:B-----5:R-:W-:Y:S04]  /*f4e0*/  HMMA.16816.F32 R84, R88.reuse, R16, R84 ;  /* 0x000000105854723c */ /* 0x060fe80000001854 */
        /* <DEDUP_REMOVED lines=15> */
[----:B------:R-:W-:Y:S04]  /*f5e0*/  FADD.FTZ R37, R37, R36 ;  /* 0x0000002425257221 */ /* 0x000fe80000010000 */
[----:B------:R-:W-:Y:S04]  /*f5f0*/  FADD.FTZ R38, R38, R37 ;  /* 0x0000002526267221 */ /* 0x000fe80000010000 */
[----:B------:R-:W-:Y:S01]  /*f600*/  FADD.FTZ R179, R179, R38 ;  /* 0x00000026b3b37221 */ /* 0x000fe20000010000 */
[----:B------:R-:W-:Y:S06]  /*f610*/  @P0 BRA `(.L_x_6432) ;  /* 0xffffffc000ac0947 */ /* 0x000fec000383ffff */
.L_x_6428:
[----:B------:R-:W1:Y:S01]  /*f620*/  SHFL.BFLY PT, R9, R178, 0x2, 0x1f ;  /* 0x0c401f00b2097f89 */ /* 0x000e6200000e0000 */
[----:B------:R-:W2:Y:S01]  /*f630*/  S2UR UR4, SR_CgaCtaId ;  /* 0x00000000000479c3 */ /* 0x000ea20000008800 */
[----:B------:R-:W-:Y:S01]  /*f640*/  MOV R7, 0x3f800000 ;  /* 0x3f80000000077802 */ /* 0x000fe20000000f00 */
[----:B------:R-:W-:Y:S01]  /*f650*/  IMAD.MOV.U32 R8, RZ, RZ, 0x3f800000 ;  /* 0x3f800000ff087424 */ /* 0x000fe200078e00ff */
[----:B------:R-:W3:Y:S01]  /*f660*/  SHFL.BFLY PT, R0, R179, 0x2, 0x1f ;  /* 0x0c401f00b3007f89 */ /* 0x000ee200000e0000 */
[----:B------:R-:W-:Y:S01]  /*f670*/  UMOV UR5, 0x400 ;  /* 0x0000040000057882 */ /* 0x000fe20000000000 */
[----:B------:R-:W-:Y:S01]  /*f680*/  MOV R16, 0x7f800000 ;  /* 0x7f80000000107802 */ /* 0x000fe20000000f00 */
[----:B------:R-:W4:Y:S01]  /*f690*/  S2R R5, SR_TID.X ;  /* 0x0000000000057919 */ /* 0x000f220000002100 */
[----:B-1----:R-:W-:Y:S01]  /*f6a0*/  FADD.FTZ R9, R9, R178 ;  /* 0x000000b209097221 */ /* 0x002fe20000010000 */
[----:B--2---:R-:W-:Y:S01]  /*f6b0*/  ULEA UR4, UR4, UR5, 0x18 ;  /* 0x0000000504047291 */ /* 0x004fe2000f8ec03f */
[----:B---3--:R-:W-:-:S03]  /*f6c0*/  FADD.FTZ R11, R0, R179 ;  /* 0x000000b3000b7221 */ /* 0x008fc60000010000 */
[----:B------:R-:W1:Y:S04]  /*f6d0*/  SHFL.BFLY PT, R4, R9, 0x1, 0x1f ;  /* 0x0c201f0009047f89 */ /* 0x000e6800000e0000 */
[----:B------:R-:W2:Y:S01]  /*f6e0*/  SHFL.BFLY PT, R6, R11, 0x1, 0x1f ;  /* 0x0c201f000b067f89 */ /* 0x000ea200000e0000 */
[----:B----4-:R-:W-:Y:S01]  /*f6f0*/  SHF.R.S32.HI R0, RZ, 0x1f, R5 ;  /* 0x0000001fff007819 */ /* 0x010fe20000011405 */
[----:B-1----:R-:W-:-:S03]  /*f700*/  FADD.FTZ R4, R9, R4 ;  /* 0x0000000409047221 */ /* 0x002fc60000010000 */
[----:B------:R-:W-:Y:S01]  /*f710*/  LEA.HI R9, R0, R5, RZ, 0x2 ;  /* 0x0000000500097211 */ /* 0x000fe200078f10ff */
[----:B--2---:R-:W-:-:S03]  /*f720*/  FADD.FTZ R6, R11, R6 ;  /* 0x000000060b067221 */ /* 0x004fc60000010000 */
[--C-:B------:R-:W-:Y:S02]  /*f730*/  SHF.R.S32.HI R11, RZ, 0x2, R9.reuse ;  /* 0x00000002ff0b7819 */ /* 0x100fe40000011409 */
[----:B------:R-:W-:Y:S02]  /*f740*/  SHF.R.S32.HI R10, RZ, 0x1f, R9 ;  /* 0x0000001fff0a7819 */ /* 0x000fe40000011409 */
[----:B------:R-:W-:Y:S02]  /*f750*/  FSETP.NE.FTZ.AND P4, PT, R6, RZ, PT ;  /* 0x000000ff0600720b */ /* 0x000fe40003f95000 */
[----:B------:R-:W-:Y:S02]  /*f760*/  LEA.HI R10, R10, R11, RZ, 0x3 ;  /* 0x0000000b0a0a7211 */ /* 0x000fe400078f18ff */
[----:B------:R-:W-:Y:S02]  /*f770*/  FSETP.NE.FTZ.AND P3, PT, R4, RZ, PT ;  /* 0x000000ff0400720b */ /* 0x000fe40003f75000 */
[----:B------:R-:W-:-:S02]  /*f780*/  LOP3.LUT R10, R10, 0xfffffff8, RZ, 0xc0, !PT ;  /* 0xfffffff80a0a7812 */ /* 0x000fc400078ec0ff */
[----:B------:R-:W-:Y:S02]  /*f790*/  LOP3.LUT R12, R9, 0x3ffffffc, RZ, 0xc0, !PT ;  /* 0x3ffffffc090c7812 */ /* 0x000fe400078ec0ff */
[----:B------:R-:W-:Y:S02]  /*f7a0*/  IADD3 R10, R11, -R10, RZ ;  /* 0x8000000a0b0a7210 */ /* 0x000fe40007ffe0ff */
[-C--:B------:R-:W-:Y:S01]  /*f7b0*/  LEA.HI R11, R0, R5.reuse, RZ, 0x5 ;  /* 0x00000005000b7211 */ /* 0x080fe200078f28ff */
[----:B------:R-:W1:Y:S01]  /*f7c0*/  @P4 MUFU.RCP R7, R6 ;  /* 0x0000000600074308 */ /* 0x000e620000001000 */
[----:B------:R-:W-:Y:S01]  /*f7d0*/  IADD3 R12, -R12, R5, RZ ;  /* 0x000000050c0c7210 */ /* 0x000fe20007ffe1ff */
[----:B------:R-:W-:Y:S01]  /*f7e0*/  IMAD.SHL.U32 R9, R10, 0x40, RZ ;  /* 0x000000400a097824 */ /* 0x000fe200078e00ff */
[----:B------:R-:W-:-:S04]  /*f7f0*/  SHF.R.S32.HI R13, RZ, 0x5, R11 ;  /* 0x00000005ff0d7819 */ /* 0x000fc8000001140b */
[----:B------:R-:W-:Y:S01]  /*f800*/  LOP3.LUT R14, R9, 0x1c0, RZ, 0xc0, !PT ;  /* 0x000001c0090e7812 */ /* 0x000fe200078ec0ff */
[----:B------:R-:W2:Y:S01]  /*f810*/  @P3 MUFU.RCP R8, R4 ;  /* 0x0000000400083308 */ /* 0x000ea20000001000 */
[----:B------:R-:W-:Y:S01]  /*f820*/  LOP3.LUT R9, R10, 0x1, RZ, 0xc0, !PT ;  /* 0x000000010a097812 */ /* 0x000fe200078ec0ff */
[----:B------:R-:W-:Y:S01]  /*f830*/  IMAD R12, R13, 0x200, R12 ;  /* 0x000002000d0c7824 */ /* 0x000fe200078e020c */
[----:B------:R-:W-:Y:S02]  /*f840*/  LEA.HI R15, R14, R14, RZ, 0x1d ;  /* 0x0000000e0e0f7211 */ /* 0x000fe400078fe8ff */
[----:B------:R-:W-:Y:S02]  /*f850*/  ISETP.NE.U32.AND P0, PT, R9, 0x1, PT ;  /* 0x000000010900780c */ /* 0x000fe40003f05070 */
[----:B------:R-:W-:Y:S01]  /*f860*/  MOV R9, 0x10 ;  /* 0x0000001000097802 */ /* 0x000fe20000000f00 */
[----:B------:R-:W-:Y:S01]  /*f870*/  IMAD.U32 R12, R12, 0x2, R15 ;  /* 0x000000020c0c7824 */ /* 0x000fe200078e000f */
[----:B------:R-:W-:Y:S01]  /*f880*/  R2P PR, R10, 0x6 ;  /* 0x000000060a007804 */ /* 0x000fe20000000000 */
[C---:B-1----:R-:W-:Y:S01]  /*f890*/  FMUL.FTZ R96, R7.reuse, R96 ;  /* 0x0000006007607220 */ /* 0x042fe20000410000 */
[----:B------:R-:W-:Y:S01]  /*f8a0*/  MOV R10, 0x20 ;  /* 0x00000020000a7802 */ /* 0x000fe20000000f00 */
[C---:B------:R-:W-:Y:S01]  /*f8b0*/  FMUL.FTZ R97, R7.reuse, R97 ;  /* 0x0000006107617220 */ /* 0x040fe20000410000 */
[----:B------:R-:W-:Y:S01]  /*f8c0*/  LEA R15, R12, UR4, 0x1 ;  /* 0x000000040c0f7c11 */ /* 0x000fe2000f8e08ff */
[C---:B------:R-:W-:Y:S01]  /*f8d0*/  FMUL.FTZ R92, R7.reuse, R92 ;  /* 0x0000005c075c7220 */ /* 0x040fe20000410000 */
[----:B------:R-:W-:Y:S01]  /*f8e0*/  FMUL.FTZ R93, R7, R93 ;  /* 0x0000005d075d7220 */ /* 0x000fe20000410000 */
[----:B------:R-:W-:Y:S01]  /*f8f0*/  SEL R9, R9, 0xfffffff0, P0 ;  /* 0xfffffff009097807 */ /* 0x000fe20000000000 */
[C---:B--2---:R-:W-:Y:S01]  /*f900*/  FMUL.FTZ R99, R8.reuse, R99 ;  /* 0x0000006308637220 */ /* 0x044fe20000410000 */
[C---:B------:R-:W-:Y:S01]  /*f910*/  FMUL.FTZ R98, R8.reuse, R98 ;  /* 0x0000006208627220 */ /* 0x040fe20000410000 */
        /* <DEDUP_REMOVED lines=17> */
[----:B------:R-:W-:Y:S01]  /*fa30*/  F2FP.F16.F32.PACK_AB R96, R97, R96 ;  /* 0x000000606160723e */ /* 0x000fe200000000ff */
[----:B------:R-:W-:Y:S01]  /*fa40*/  FMUL.FTZ R80, R7, R80 ;  /* 0x0000005007507220 */ /* 0x000fe20000410000 */
[----:B------:R-:W-:Y:S01]  /*fa50*/  F2FP.F16.F32.PACK_AB R98, R99, R98 ;  /* 0x000000626362723e */ /* 0x000fe200000000ff */
[----:B------:R-:W-:Y:S01]  /*fa60*/  FMUL.FTZ R81, R7, R81 ;  /* 0x0000005107517220 */ /* 0x000fe20000410000 */
[----:B------:R-:W-:Y:S01]  /*fa70*/  IADD3 R17, R15, R9, RZ ;  /* 0x000000090f117210 */ /* 0x000fe20007ffe0ff */
[C---:B------:R-:W-:Y:S01]  /*fa80*/  FMUL.FTZ R83, R8.reuse, R83 ;  /* 0x0000005308537220 */ /* 0x040fe20000410000 */
[C---:B------:R-:W-:Y:S01]  /*fa90*/  FMUL.FTZ R82, R8.reuse, R82 ;  /* 0x0000005208527220 */ /* 0x040fe20000410000 */
        /* <DEDUP_REMOVED lines=9> */
[----:B------:R-:W-:Y:S01]  /*fb30*/  FMUL.FTZ R8, R8, R90 ;  /* 0x0000005a08087220 */ /* 0x000fe20000410000 */
[----:B------:R-:W-:Y:S01]  /*fb40*/  F2FP.F16.F32.PACK_AB R68, R69, R68 ;  /* 0x000000444544723e */ /* 0x000fe200000000ff */
[----:B------:R-:W-:Y:S01]  /*fb50*/  IMAD.IADD R21, R15, 0x1, R10 ;  /* 0x000000010f157824 */ /* 0x000fe200078e020a */
[----:B------:R-:W-:Y:S01]  /*fb60*/  F2FP.F16.F32.PACK_AB R70, R71, R70 ;  /* 0x000000464746723e */ /* 0x000fe200000000ff */
[----:B------:R-:W-:Y:S01]  /*fb70*/  STS [R15], R96 ;  /* 0x000000600f007388 */ /* 0x000fe20000000800 */
[----:B------:R-:W-:Y:S01]  /*fb80*/  IADD3 R9, R9, R19, RZ ;  /* 0x0000001309097210 */ /* 0x000fe20007ffe0ff */
[----:B------:R-:W1:Y:S01]  /*fb90*/  @P4 LDC R12, c[0x0][0x2e8] ;  /* 0x0000ba00ff0c4b82 */ /* 0x000e620000000800 */
[----:B------:R-:W-:Y:S01]  /*fba0*/  F2FP.F16.F32.PACK_AB R72, R73, R72 ;  /* 0x000000484948723e */ /* 0x000fe200000000ff */
[----:B------:R2:W-:Y:S01]  /*fbb0*/  STS [R15+0x400], R98 ;  /* 0x000400620f007388 */ /* 0x0005e20000000800 */
[----:B------:R-:W-:Y:S01]  /*fbc0*/  F2FP.F16.F32.PACK_AB R74, R75, R74 ;  /* 0x0000004a4b4a723e */ /* 0x000fe200000000ff */
[----:B------:R-:W3:Y:S01]  /*fbd0*/  @P4 MUFU.LG2 R6, R6 ;  /* 0x0000000600064308 */ /* 0x000ee20000000c00 */
[----:B------:R-:W-:Y:S01]  /*fbe0*/  IADD3 R23, R17, R10, RZ ;  /* 0x0000000a11177210 */ /* 0x000fe20007ffe0ff */
[----:B------:R-:W-:Y:S01]  /*fbf0*/  STS [R17], R92 ;  /* 0x0000005c11007388 */ /* 0x000fe20000000800 */
[----:B------:R-:W-:Y:S01]  /*fc00*/  F2FP.F16.F32.PACK_AB R76, R77, R76 ;  /* 0x0000004c4d4c723e */ /* 0x000fe200000000ff */
[----:B------:R-:W-:Y:S01]  /*fc10*/  ULDC.U8 UR4, c[0x0][0x3d8] ;  /* 0x0000f60000047ab9 */ /* 0x000fe20000000000 */
[----:B------:R-:W-:Y:S01]  /*fc20*/  F2FP.F16.F32.PACK_AB R78, R79, R78 ;  /* 0x0000004e4f4e723e */ /* 0x000fe200000000ff */
[----:B------:R4:W-:Y:S01]  /*fc30*/  STS [R17+0x400], R94 ;  /* 0x0004005e11007388 */ /* 0x0009e20000000800 */
[----:B------:R-:W-:Y:S01]  /*fc40*/  F2FP.F16.F32.PACK_AB R80, R81, R80 ;  /* 0x000000505150723e */ /* 0x000fe200000000ff */
[----:B------:R-:W5:Y:S01]  /*fc50*/  @P3 MUFU.LG2 R4, R4 ;  /* 0x0000000400043308 */ /* 0x000f620000000c00 */
[----:B------:R-:W-:Y:S01]  /*fc60*/  F2FP.F16.F32.PACK_AB R82, R83, R82 ;  /* 0x000000525352723e */ /* 0x000fe200000000ff */
[----:B------:R-:W-:Y:S01]  /*fc70*/  STS [R21], R68 ;  /* 0x0000004415007388 */ /* 0x000fe20000000800 */
[----:B------:R-:W-:-:S02]  /*fc80*/  F2FP.F16.F32.PACK_AB R84, R85, R84 ;  /* 0x000000545554723e */ /* 0x000fc400000000ff */
[----:B------:R-:W-:Y:S01]  /*fc90*/  F2FP.F16.F32.PACK_AB R86, R87, R86 ;  /* 0x000000565756723e */ /* 0x000fe200000000ff */
[----:B------:R-:W-:Y:S01]  /*fca0*/  STS [R21+0x400], R70 ;  /* 0x0004004615007388 */ /* 0x000fe20000000800 */
[----:B------:R-:W-:Y:S02]  /*fcb0*/  F2FP.F16.F32.PACK_AB R7, R7, R88 ;  /* 0x000000580707723e */ /* 0x000fe400000000ff */
[----:B------:R-:W-:Y:S01]  /*fcc0*/  F2FP.F16.F32.PACK_AB R8, R91, R8 ;  /* 0x000000085b08723e */ /* 0x000fe200000000ff */
[----:B------:R-:W-:Y:S01]  /*fcd0*/  STS [R23], R72 ;  /* 0x0000004817007388 */ /* 0x000fe20000000800 */
[----:B------:R-:W-:Y:S01]  /*fce0*/  ISETP.NE.AND P0, PT, RZ, UR4, PT ;  /* 0x00000004ff007c0c */ /* 0x000fe2000bf05270 */
[----:B---3--:R-:W-:Y:S01]  /*fcf0*/  @P4 FMUL.FTZ R6, R6, 0.69314718246459960938 ;  /* 0x3f31721806064820 */ /* 0x008fe20000410000 */
[----:B------:R-:W-:Y:S01]  /*fd00*/  MOV R14, 0x7f800000 ;  /* 0x7f800000000e7802 */ /* 0x000fe20000000f00 */
[----:B------:R-:W-:Y:S01]  /*fd10*/  STS [R23+0x400], R74 ;  /* 0x0004004a17007388 */ /* 0x000fe20000000800 */
[----:B--2---:R-:W2:Y:S01]  /*fd20*/  @P3 LDC R15, c[0x0][0x2e8] ;  /* 0x0000ba00ff0f3b82 */ /* 0x004ea20000000800 */
[----:B-1----:R-:W-:-:S02]  /*fd30*/  @P4 FFMA.FTZ R14, R3, R12, R6 ;  /* 0x0000000c030e4223 */ /* 0x002fc40000010006 */
[----:B------:R-:W-:Y:S04]  /*fd40*/  STS [R19], R76 ;  /* 0x0000004c13007388 */ /* 0x000fe80000000800 */
[----:B------:R-:W-:Y:S01]  /*fd50*/  STS [R19+0x400], R78 ;  /* 0x0004004e13007388 */ /* 0x000fe20000000800 */
[C---:B----4-:R-:W-:Y:S01]  /*fd60*/  IADD3 R17, R10.reuse, R19, RZ ;  /* 0x000000130a117210 */ /* 0x050fe20007ffe0ff */
[----:B------:R-:W-:Y:S02]  /*fd70*/  IMAD.IADD R10, R10, 0x1, R9 ;  /* 0x000000010a0a7824 */ /* 0x000fe400078e0209 */
[----:B------:R-:W-:Y:S04]  /*fd80*/  STS [R9], R80 ;  /* 0x0000005009007388 */ /* 0x000fe80000000800 */
[----:B------:R5:W-:Y:S04]  /*fd90*/  STS [R9+0x400], R82 ;  /* 0x0004005209007388 */ /* 0x000be80000000800 */
[----:B------:R1:W-:Y:S04]  /*fda0*/  STS [R17], R84 ;  /* 0x0000005411007388 */ /* 0x0003e80000000800 */
[----:B------:R1:W-:Y:S04]  /*fdb0*/  STS [R17+0x400], R86 ;  /* 0x0004005611007388 */ /* 0x0003e80000000800 */
[----:B------:R1:W-:Y:S04]  /*fdc0*/  STS [R10], R7 ;  /* 0x000000070a007388 */ /* 0x0003e80000000800 */
[----:B------:R1:W-:Y:S01]  /*fdd0*/  STS [R10+0x400], R8 ;  /* 0x000400080a007388 */ /* 0x0003e20000000800 */
[----:B-----5:R-:W-:-:S04]  /*fde0*/  @P3 FMUL.FTZ R9, R4, 0.69314718246459960938 ;  /* 0x3f31721804093820 */ /* 0x020fc80000410000 */
[----:B--2---:R-:W-:Y:S01]  /*fdf0*/  @P3 FFMA.FTZ R16, R2, R15, R9 ;  /* 0x0000000f02103223 */ /* 0x004fe20000010009 */
[----:B------:R-:W-:Y:S06]  /*fe00*/  @!P0 BRA `(.L_x_6433) ;  /* 0x0000000000248947 */ /* 0x000fec0003800000 */
[----:B-1----:R-:W1:Y:S01]  /*fe10*/  S2R R8, SR_CTAID.Y ;  /* 0x0000000000087919 */ /* 0x002e620000002600 */
[----:B------:R-:W1:Y:S01]  /*fe20*/  LDC R3, c[0x0][0x2c4] ;  /* 0x0000b100ff037b82 */ /* 0x000e620000000800 */
[----:B------:R-:W-:-:S07]  /*fe30*/  ISETP.NE.AND P0, PT, R167, -0x1, PT ;  /* 0xffffffffa700780c */ /* 0x000fce0003f05270 */
[----:B------:R-:W2:Y:S08]  /*fe40*/  S2UR UR6, SR_CTAID.Z ;  /* 0x00000000000679c3 */ /* 0x000eb00000002700 */
[----:B------:R-:W2:Y:S01]  /*fe50*/  LDC R9, c[0x0][0x2e4] ;  /* 0x0000b900ff097b82 */ /* 0x000ea20000000800 */
[----:B-1----:R-:W-:-:S05]  /*fe60*/  IMAD R2, R8, R3, RZ ;  /* 0x0000000308027224 */ /* 0x002fca00078e02ff */
[----:B------:R-:W-:-:S05]  /*fe70*/  SEL R2, R2, R167, !P0 ;  /* 0x000000a702027207 */ /* 0x000fca0004000000 */
[----:B--2---:R-:W-:Y:S01]  /*fe80*/  IMAD R9, R9, UR6, R2 ;  /* 0x0000000609097c24 */ /* 0x004fe2000f8e0202 */
[----:B------:R-:W-:Y:S06]  /*fe90*/  BRA `(.L_x_6434) ;  /* 0x0000000000187947 */ /* 0x000fec0003800000 */
.L_x_6433:
[----:B-1----:R-:W1:Y:S01]  /*fea0*/  S2R R8, SR_CTAID.Y ;  /* 0x0000000000087919 */ /* 0x002e620000002600 */
[----:B------:R-:W1:Y:S08]  /*feb0*/  S2UR UR6, SR_CTAID.Z ;  /* 0x00000000000679c3 */ /* 0x000e700000002700 */
[----:B------:R-:W1:Y:S08]  /*fec0*/  LDC R3, c[0x0][0x270] ;  /* 0x00009c00ff037b82 */ /* 0x000e700000000800 */
[----:B------:R-:W2:Y:S01]  /*fed0*/  LDC R9, c[0x0][0x2c4] ;  /* 0x0000b100ff097b82 */ /* 0x000ea20000000800 */
[----:B-1----:R-:W-:-:S04]  /*fee0*/  IMAD R2, R8, R3, UR6 ;  /* 0x0000000608027e24 */ /* 0x002fc8000f8e0203 */
[----:B--2---:R-:W-:-:S07]  /*fef0*/  IMAD R9, R2, R9, RZ ;  /* 0x0000000902097224 */ /* 0x004fce00078e02ff */
.L_x_6434:
[----:B------:R-:W-:Y:S01]  /*ff00*/  LOP3.LUT R10, R11, 0xffffffe0, RZ, 0xc0, !PT ;  /* 0xffffffe00b0a7812 */ /* 0x000fe200078ec0ff */
[----:B------:R-:W1:Y:S01]  /*ff10*/  LDC.64 R2, c[0x0][0x290] ;  /* 0x0000a400ff027b82 */ /* 0x000e620000000a00 */
[----:B------:R-:W-:Y:S01]  /*ff20*/  SHF.R.S32.HI R4, RZ, 0x1f, R13 ;  /* 0x0000001fff047819 */ /* 0x000fe2000001140d */
[----:B------:R-:W-:Y:S02]  /*ff30*/  BSSY B0, `(.L_x_6435) ;  /* 0x0000017000007945 */ /* 0x000fe40003800000 */
[----:B------:R-:W-:Y:S01]  /*ff40*/  IMAD.IADD R10, R5, 0x1, -R10 ;  /* 0x00000001050a7824 */ /* 0x000fe200078e0a0a */
[----:B------:R-:W-:-:S03]  /*ff50*/  LEA.HI R4, R4, R13, RZ, 0x2 ;  /* 0x0000000d04047211 */ /* 0x000fc600078f10ff */
[----:B------:R-:W2:Y:S08]  /*ff60*/  LDC.64 R6, c[0x0][0x298] ;  /* 0x0000a600ff067b82 */ /* 0x000eb00000000a00 */
[----:B------:R-:W-:Y:S01]  /*ff70*/  BAR.SYNC.DEFER_BLOCKING 0x0 ;  /* 0x0000000000007b1d */ /* 0x000fe20000010000 */
[----:B------:R-:W-:Y:S02]  /*ff80*/  LOP3.LUT P0, RZ, R10, 0x3, RZ, 0xc0, !PT ;  /* 0x000000030aff7812 */ /* 0x000fe4000780c0ff */
        /* <DEDUP_REMOVED lines=17> */
.L_x_6436:
[----:B------:R-:W-:Y:S05]  /*100a0*/  BSYNC B0 ;  /* 0x0000000000007941 */ /* 0x000fea0003800000 */
.L_x_6435:
[----:B------:R-:W4:Y:S01]  /*100b0*/  S2UR UR7, SR_CTAID.X ;  /* 0x00000000000779c3 */ /* 0x000f220000002500 */
[----:B------:R-:W5:Y:S01]  /*100c0*/  S2R R4, SR_TID.X ;  /* 0x0000000000047919 */ /* 0x000f620000002100 */
[----:B------:R-:W-:Y:S01]  /*100d0*/  SHF.R.S32.HI R9, RZ, 0x1f, R8 ;  /* 0x0000001fff097819 */ /* 0x000fe20000011408 */
[-C--:B-1----:R-:W-:Y:S01]  /*100e0*/  IMAD.WIDE.U32 R12, R8, R2.reuse, RZ ;  /* 0x00000002080c7225 */ /* 0x082fe200078e00ff */
[----:B------:R-:W-:Y:S01]  /*100f0*/  LEA.HI R0, R0, R5, RZ, 0x3 ;  /* 0x0000000500007211 */ /* 0x000fe200078f18ff */
[----:B------:R-:W-:Y:S01]  /*10100*/  ULDC UR5, c[0x0][0x2d0] ;  /* 0x0000b40000057ab9 */ /* 0x000fe20000000800 */
[----:B------:R-:W-:Y:S01]  /*10110*/  ISETP.NE.AND P1, PT, R167, -0x1, PT ;  /* 0xffffffffa700780c */ /* 0x000fe20003f25270 */
[----:B------:R-:W-:Y:S01]  /*10120*/  IMAD R9, R9, R2, RZ ;  /* 0x0000000209097224 */ /* 0x000fe200078e02ff */
[----:B------:R-:W-:Y:S01]  /*10130*/  SHF.R.S32.HI R169, RZ, 0x1f, R168 ;  /* 0x0000001fffa97819 */ /* 0x000fe200000114a8 */
[C---:B--23--:R-:W-:Y:S01]  /*10140*/  IMAD.WIDE.U32 R14, R167.reuse, R6, RZ ;  /* 0x00000006a70e7225 */ /* 0x04cfe200078e00ff */
[----:B------:R-:W-:Y:S01]  /*10150*/  ISETP.GE.AND P0, PT, R168, UR5, PT ;  /* 0x00000005a8007c0c */ /* 0x000fe2000bf06270 */
[----:B------:R-:W-:Y:S01]  /*10160*/  BSSY B0, `(.L_x_6437) ;  /* 0x000002b000007945 */ /* 0x000fe20003800000 */
[----:B------:R-:W-:Y:S01]  /*10170*/  SHF.R.S32.HI R0, RZ, 0x3, R0 ;  /* 0x00000003ff007819 */ /* 0x000fe20000011400 */
[----:B------:R-:W-:Y:S01]  /*10180*/  IMAD R5, R8, R3, R9 ;  /* 0x0000000308057224 */ /* 0x000fe200078e0209 */
[----:B------:R-:W-:Y:S01]  /*10190*/  SEL R12, R12, R14, !P1 ;  /* 0x0000000e0c0c7207 */ /* 0x000fe20004800000 */
[----:B------:R-:W1:Y:S01]  /*101a0*/  LDC.64 R2, c[0x0][0x2a0] ;  /* 0x0000a800ff027b82 */ /* 0x000e620000000a00 */
[----:B------:R-:W-:Y:S01]  /*101b0*/  IMAD R167, R167, R7, R15 ;  /* 0x00000007a7a77224 */ /* 0x000fe200078e020f */
[----:B------:R2:W3:Y:S01]  /*101c0*/  LDS.128 R8, [R165+0x1800] ;  /* 0x00180000a5087984 */ /* 0x0004e20000000c00 */
[----:B------:R-:W-:-:S02]  /*101d0*/  VIADD R16, R0, 0x10 ;  /* 0x0000001000107836 */ /* 0x000fc40000000000 */
[----:B------:R-:W-:-:S03]  /*101e0*/  @!P1 IMAD.IADD R167, R13, 0x1, R5 ;  /* 0x000000010da79824 */ /* 0x000fc600078e0205 */
[----:B------:R-:W-:Y:S01]  /*101f0*/  ISETP.GE.OR P3, PT, R16, R159, P0 ;  /* 0x0000009f1000720c */ /* 0x000fe20000766670 */
[----:B----4-:R-:W-:-:S04]  /*10200*/  USHF.L.U32 UR7, UR7, 0x6, URZ ;  /* 0x0000000607077899 */ /* 0x010fc8000800063f */
[----:B------:R-:W-:Y:S02]  /*10210*/  USHF.R.S32.HI UR4, URZ, 0x1f, UR7 ;  /* 0x0000001f3f047899 */ /* 0x000fe40008011407 */
[----:B------:R-:W-:Y:S01]  /*10220*/  IMAD.WIDE.U32 R168, R6, UR7, R168 ;  /* 0x0000000706a87c25 */ /* 0x000fe2000f8e00a8 */
[----:B-----5:R-:W-:-:S03]  /*10230*/  SHF.R.S32.HI R5, RZ, 0x1f, R4 ;  /* 0x0000001fff057819 */ /* 0x020fc60000011404 */
[----:B------:R-:W-:Y:S01]  /*10240*/  IMAD R14, R6, UR4, RZ ;  /* 0x00000004060e7c24 */ /* 0x000fe2000f8e02ff */
[----:B------:R-:W-:Y:S01]  /*10250*/  IADD3 R12, P1, R12, R168, RZ ;  /* 0x000000a80c0c7210 */ /* 0x000fe20007f3e0ff */
[----:B------:R-:W-:Y:S01]  /*10260*/  USHF.R.S32.HI UR4, URZ, 0x1f, UR6 ;  /* 0x0000001f3f047899 */ /* 0x000fe20008011406 */
[----:B------:R-:W-:Y:S01]  /*10270*/  LEA.HI R5, R5, R4, RZ, 0x3 ;  /* 0x0000000405057211 */ /* 0x000fe200078f18ff */
[----:B------:R-:W-:Y:S02]  /*10280*/  IMAD R14, R7, UR7, R14 ;  /* 0x00000007070e7c24 */ /* 0x000fe4000f8e020e */
[----:B------:R-:W-:Y:S02]  /*10290*/  VIADD R4, R0, 0x30 ;  /* 0x0000003000047836 */ /* 0x000fe40000000000 */
[----:B------:R-:W-:Y:S01]  /*102a0*/  VIADD R15, R166, -UR7 ;  /* 0x80000007a60f7c36 */ /* 0x000fe20008000000 */
[----:B------:R-:W-:Y:S01]  /*102b0*/  IADD3.X R13, R167, R169, R14, P1, !PT ;  /* 0x000000a9a70d7210 */ /* 0x000fe20000ffe40e */
[----:B------:R-:W-:Y:S01]  /*102c0*/  VIADD R14, R0, 0x20 ;  /* 0x00000020000e7836 */ /* 0x000fe20000000000 */
[----:B------:R-:W-:Y:S01]  /*102d0*/  ISETP.GE.OR P1, PT, R4, R159, P0 ;  /* 0x0000009f0400720c */ /* 0x000fe20000726670 */
[----:B-1----:R-:W-:-:S03]  /*102e0*/  IMAD R16, R2, UR4, RZ ;  /* 0x0000000402107c24 */ /* 0x002fc6000f8e02ff */
[----:B------:R-:W-:Y:S01]  /*102f0*/  ISETP.GE.OR P2, PT, R14, R159, P0 ;  /* 0x0000009f0e00720c */ /* 0x000fe20000746670 */
[----:B------:R-:W-:Y:S01]  /*10300*/  IMAD R21, R3, UR6, R16 ;  /* 0x0000000603157c24 */ /* 0x000fe2000f8e0210 */
[----:B------:R-:W-:Y:S01]  /*10310*/  ISETP.GE.OR P0, PT, R0, R15, P0 ;  /* 0x0000000f0000720c */ /* 0x000fe20000706670 */
[----:B------:R-:W-:Y:S01]  /*10320*/  IMAD.WIDE.U32 R16, R2, UR6, R12 ;  /* 0x0000000602107c25 */ /* 0x000fe2000f8e000c */
[----:B------:R-:W-:Y:S01]  /*10330*/  SHF.R.S32.HI R3, RZ, 0x3, R5 ;  /* 0x00000003ff037819 */ /* 0x000fe20000011405 */
[----:B------:R2:W1:Y:S02]  /*10340*/  LDS.128 R12, [R165] ;  /* 0x00000000a50c7984 */ /* 0x0004640000000c00 */
[----:B------:R-:W-:Y:S01]  /*10350*/  IMAD.IADD R21, R21, 0x1, R17 ;  /* 0x0000000115157824 */ /* 0x000fe200078e0211 */
[----:B------:R-:W-:-:S07]  /*10360*/  SHF.R.S32.HI R3, RZ, 0x1f, R3 ;  /* 0x0000001fff037819 */ /* 0x000fce0000011403 */
        /* <DEDUP_REMOVED lines=10> */
.L_x_6438:
[----:B------:R-:W-:Y:S05]  /*10410*/  BSYNC B0 ;  /* 0x0000000000007941 */ /* 0x000fea0003800000 */
.L_x_6437:
[----:B-1-3--:R1:W3:Y:S01]  /*10420*/  LDS.128 R12, [R165+0x800] ;  /* 0x00080000a50c7984 */ /* 0x00a2e20000000c00 */
        /* <DEDUP_REMOVED lines=14> */
.L_x_6440:
[----:B------:R-:W-:Y:S05]  /*10510*/  BSYNC B0 ;  /* 0x0000000000007941 */ /* 0x000fea0003800000 */
.L_x_6439:
        /* <DEDUP_REMOVED lines=15> */
.L_x_6442:
[----:B------:R-:W-:Y:S05]  /*10610*/  BSYNC B0 ;  /* 0x0000000000007941 */ /* 0x000fea0003800000 */
.L_x_6441:
[----:B------:R-:W-:Y:S05]  /*10620*/  @P1 EXIT ;  /* 0x000000000000194d */ /* 0x000fea0003800000 */
[----:B------:R-:W-:Y:S01]  /*10630*/  IADD3 R0, P0, R0, 0x30, RZ ;  /* 0x0000003000007810 */ /* 0x000fe20007f1e0ff */
[----:B------:R-:W-:Y:S01]  /*10640*/  ULDC.64 UR4, c[0x0][0x280] ;  /* 0x0000a00000047ab9 */ /* 0x000fe20000000a00 */
[----:B------:R-:W-:Y:S02]  /*10650*/  MOV R17, R21 ;  /* 0x0000001500117202 */ /* 0x000fe40000000f00 */
[----:B------:R-:W-:Y:S01]  /*10660*/  IADD3.X R3, RZ, R3, RZ, P0, !PT ;  /* 0x00000003ff037210 */ /* 0x000fe200007fe4ff */
[----:B------:R-:W-:-:S04]  /*10670*/  IMAD.WIDE.U32 R16, R0, R6, R16 ;  /* 0x0000000600107225 */ /* 0x000fc800078e0010 */
[----:B------:R-:W-:Y:S01]  /*10680*/  IMAD R2, R3, R6, RZ ;  /* 0x0000000603027224 */ /* 0x000fe200078e02ff */
[----:B----4-:R-:W-:-:S03]  /*10690*/  LEA R4, P0, R16, UR4, 0x1 ;  /* 0x0000000410047c11 */ /* 0x010fc6000f8008ff */
[----:B------:R-:W-:-:S05]  /*106a0*/  IMAD R2, R0, R7, R2 ;  /* 0x0000000700027224 */ /* 0x000fca00078e0202 */
[----:B------:R-:W-:-:S04]  /*106b0*/  IADD3 R3, R2, R17, RZ ;  /* 0x0000001102037210 */ /* 0x000fc80007ffe0ff */
[----:B------:R-:W-:-:S05]  /*106c0*/  LEA.HI.X R5, R16, UR5, R3, 0x1, P0 ;  /* 0x0000000510057c11 */ /* 0x000fca00080f0c03 */
[----:B------:R-:W-:Y:S01]  /*106d0*/  STG.E.128 desc[UR10][R4.64], R8 ;  /* 0x0000000804007986 */ /* 0x000fe2000c101d0a */
[----:B------:R-:W-:Y:S05]  /*106e0*/  EXIT ;  /* 0x000000000000794d */ /* 0x000fea0003800000 */
.L_x_6443:
        /* <DEDUP_REMOVED lines=9> */
.L_x_7938:


//--------------------- .text._ZN5flash24flash_fwd_splitkv_kernelI23Flash_fwd_kernel_traitsILi64ELi64ELi128ELi4ELb0ELb0EN7cutlass6half_tE19Flash_kernel_traitsILi64ELi64ELi128ELi4ES3_EELb1ELb0ELb1ELb0ELb0ELb1ELb0ELb0EEEvNS_16Flash_fwd_paramsE --------------------------
	.section	.text._ZN5flash24flash_fwd_splitkv_kernelI23Flash_fwd_kernel_traitsILi64ELi64ELi128ELi4ELb0ELb0EN7cutlass6half_tE19Flash_kernel_traitsILi64ELi64ELi128ELi4ES3_EELb1ELb0ELb1ELb0ELb0ELb1ELb0ELb0EEEvNS_16Flash_fwd_paramsE,"ax",@progbits
	.align	128
        .global         _ZN5flash24flash_fwd_splitkv_kernelI23Flash_fwd_kernel_traitsILi64ELi64ELi128ELi4ELb0ELb0EN7cutlass6half_tE19Flash_kernel_traitsILi64ELi64ELi128ELi4ES3_EELb1ELb0ELb1ELb0ELb0ELb1ELb0ELb0EEEvNS_16Flash_fwd_paramsE
        .type           _ZN5flash24flash_fwd_splitkv_kernelI23Flash_fwd_kernel_traitsILi64ELi64ELi128ELi4ELb0ELb0EN7cutlass6half_tE19Flash_kernel_traitsILi64ELi64ELi128ELi4ES3_EELb1ELb0ELb1ELb0ELb0ELb1ELb0ELb0EEEvNS_16Flash_fwd_paramsE,@function
        .size           _ZN5flash24flash_fwd_splitkv_kernelI23Flash_fwd_kernel_traitsILi64ELi64ELi128ELi4ELb0ELb0EN7cutlass6half_tE19Flash_kernel_traitsILi64ELi64ELi128ELi4ES3_EELb1ELb0ELb1ELb0ELb0ELb1ELb0ELb0EEEvNS_16Flash_fwd_paramsE,(.L_x_7939 - _ZN5flash24flash_fwd_splitkv_kernelI23Flash_fwd_kernel_traitsILi64ELi64ELi128ELi4ELb0ELb0EN7cutlass6half_tE19Flash_kernel_traitsILi64ELi64ELi128ELi4ES3_EELb1ELb0ELb1ELb0ELb0ELb1ELb0ELb0EEEvNS_16Flash_fwd_paramsE)
        .other          _ZN5flash24flash_fwd_splitkv_kernelI23Flash_fwd_kernel_traitsILi64ELi64ELi128ELi4ELb0ELb0EN7cutlass6half_tE19Flash_kernel_traitsILi64ELi64ELi128ELi4ES3_EELb1ELb0ELb1ELb0ELb0ELb1ELb0ELb0EEEvNS_16Flash_fwd_paramsE,@"STO_CUDA_ENTRY STV_DEFAULT"
_ZN5flash24flash_fwd_splitkv_kernelI23Flash_fwd_kernel_traitsILi64ELi64ELi128ELi4ELb0ELb0EN7cutlass6half_tE19Flash_kernel_traitsILi64ELi64ELi128ELi4ES3_EELb1ELb0ELb1ELb0ELb0ELb1ELb0ELb0EEEvNS_16Flash_fwd_paramsE:
.text._ZN5flash24flash_fwd_splitkv_kernelI23Flash_fwd_kernel_traitsILi64ELi64ELi128ELi4ELb0ELb0EN7cutlass6half_tE19Flash_kernel_traitsILi64ELi64ELi128ELi4ES3_EELb1ELb0ELb1ELb0ELb0ELb1ELb0ELb0EEEvNS_16Flash_fwd_paramsE:
        /* <DEDUP_REMOVED lines=38> */
.L_x_6444:
[----:B------:R-:W1:Y:S02]  /*0260*/  LDC R5, c[0x0][0x2c8] ;  /* 0x0000b200ff057b82 */ /* 0x000e640000000800 */
.L_x_6445:
        /* <DEDUP_REMOVED lines=14> */
[----:B------:R-:W-:Y:S02]  /*0350*/  ULDC UR5, c[0x0][0x2c8] ;  /* 0x0000b20000057ab9 */ /* 0x000fe40000000800 */
[----:B------:R-:W-:Y:S01]  /*0360*/  @!P1 ISETP.NE.AND.EX P0, PT, R3, RZ, PT, P0 ;  /* 0x000000ff0300920c */ /* 0x000fe20003f05300 */
[----:B------:R-:W-:Y:S01]  /*0370*/  UIADD3 UR5, UR5, 0x7f, URZ ;  /* 0x0000007f05057890 */ /* 0x000fe2000fffe03f */
[----:B------:R-:W3:Y:S02]  /*0380*/  S2R R3, SR_TID.X ;  /* 0x0000000000037919 */ /* 0x000ee40000002100 */
[----:B------:R-:W-:Y:S01]  /*0390*/  @!P1 SEL R0, R0, RZ, P0 ;  /* 0x000000ff00009207 */ /* 0x000fe20000000000 */
[----:B------:R-:W-:-:S03]  /*03a0*/  USHF.R.S32.HI UR4, URZ, 0x1f, UR5 ;  /* 0x0000001f3f047899 */ /* 0x000fc60008011405 */
[----:B-1----:R-:W-:Y:S01]  /*03b0*/  @!P1 IADD3 R125, R0, R5, -R10 ;  /* 0x00000005007d9210 */ /* 0x002fe20007ffe80a */
[----:B------:R-:W-:Y:S01]  /*03c0*/  ULEA.HI UR4, UR4, UR5, URZ, 0x7 ;  /* 0x0000000504047291 */ /* 0x000fe2000f8f383f */
[----:B------:R-:W-:-:S03]  /*03d0*/  IADD3 R5, -R180, 0xbf, R127 ;  /* 0x000000bfb4057810 */ /* 0x000fc60007ffe17f */
        /* <DEDUP_REMOVED lines=24> */
[----:B------:R-:W-:Y:S01]  /*0560*/  IADD3 R12, R8, 0x10, RZ ;  /* 0x00000010080c7810 */ /* 0x000fe20007ffe0ff */
[----:B------:R-:W-:Y:S02]  /*0570*/  IMAD.IADD R3, R180, 0x1, -R127 ;  /* 0x00000001b4037824 */ /* 0x000fe400078e0a7f */
[C---:B------:R-:W-:Y:S01]  /*0580*/  IMAD.SHL.U32 R14, R2.reuse, 0x8, RZ ;  /* 0x00000008020e7824 */ /* 0x040fe200078e00ff */
[----:B------:R-:W-:-:S02]  /*0590*/  ISETP.NE.AND P4, PT, R2, RZ, PT ;  /* 0x000000ff0200720c */ /* 0x000fc40003f85270 */
[----:B------:R-:W-:Y:S02]  /*05a0*/  ISETP.GE.AND P2, PT, R12, R3, PT ;  /* 0x000000030c00720c */ /* 0x000fe40003f46270 */
[--C-:B------:R-:W-:Y:S01]  /*05b0*/  SHF.R.S32.HI R15, RZ, 0x1f, R14.reuse ;  /* 0x0000001fff0f7819 */ /* 0x100fe2000001140e */
[CC--:B-1----:R-:W-:Y:S01]  /*05c0*/  @P0 IMAD.WIDE.U32 R10, R181.reuse, R6.reuse, RZ ;  /* 0x00000006b50a0225 */ /* 0x0c2fe200078e00ff */
[----:B------:R-:W-:Y:S01]  /*05d0*/  ISETP.GE.AND P5, PT, R14, UR4, PT ;  /* 0x000000040e007c0c */ /* 0x000fe2000bfa6270 */
[----:B------:R-:W-:Y:S02]  /*05e0*/  ULDC.64 UR4, c[0x0][0x2a0] ;  /* 0x0000a80000047ab9 */ /* 0x000fe40000000a00 */
[----:B------:R-:W-:Y:S01]  /*05f0*/  @P0 IMAD R181, R181, R7, R11 ;  /* 0x00000007b5b50224 */ /* 0x000fe200078e020b */
[----:B------:R-:W-:Y:S01]  /*0600*/  ISETP.GE.OR P3, PT, R12, R3, P5 ;  /* 0x000000030c00720c */ /* 0x000fe20002f66670 */
[----:B------:R-:W-:-:S04]  /*0610*/  IMAD.WIDE.U32 R14, R127, R6, R14 ;  /* 0x000000067f0e7225 */ /* 0x000fc800078e000e */
        /* <DEDUP_REMOVED lines=14> */
[----:B------:R-:W-:-:S04]  /*0700*/  IMAD R0, R127, R7, R0 ;  /* 0x000000077f007224 */ /* 0x000fc800078e0200 */
[----:B------:R-:W-:Y:S01]  /*0710*/  IMAD R5, R5, UR4, RZ ;  /* 0x0000000405057c24 */ /* 0x000fe2000f8e02ff */
[----:B------:R-:W-:Y:S01]  /*0720*/  IADD3.X R11, R181, R15, R0, P0, !PT ;  /* 0x0000000fb50b7210 */ /* 0x000fe200007fe400 */
[C---:B------:R-:W-:Y:S01]  /*0730*/  VIADD R0, R8.reuse, 0x30 ;  /* 0x0000003008007836 */ /* 0x040fe20000000000 */
[----:B------:R-:W-:Y:S01]  /*0740*/  ISETP.GE.OR P0, PT, R8, R3, P5 ;  /* 0x000000030800720c */ /* 0x000fe20002f06670 */
[C---:B------:R-:W-:Y:S02]  /*0750*/  IMAD R5, R22.reuse, UR5, R5 ;  /* 0x0000000516057c24 */ /* 0x040fe4000f8e0205 */
        /* <DEDUP_REMOVED lines=14> */
.L_x_6448:
[----:B------:R-:W-:Y:S05]  /*0840*/  BSYNC B0 ;  /* 0x0000000000007941 */ /* 0x000fea0003800000 */
.L_x_6447:
        /* <DEDUP_REMOVED lines=17> */
.L_x_6450:
[----:B------:R-:W-:Y:S05]  /*0960*/  BSYNC B0 ;  /* 0x0000000000007941 */ /* 0x000fea0003800000 */
.L_x_6449:
[----:B------:R-:W-:Y:S01]  /*0970*/  BSSY B0, `(.L_x_6451) ;  /* 0x0000011000007945 */ /* 0x000fe20003800000 */
[----:B------:R-:W-:Y:S02]  /*0980*/  IADD3 R4, P3, R18, R8, RZ ;  /* 0x0000000812047210 */ /* 0x000fe40007f7e0ff */
[C---:B------:R-:W-:Y:S02]  /*0990*/  ISETP.NE.OR P2, PT, R2.reuse, RZ, P2 ;  /* 0x000000ff0200720c */ /* 0x040fe40001745670 */
[----:B------:R-:W-:Y:S01]  /*09a0*/  ISETP.NE.OR P1, PT, R2, RZ, P1 ;  /* 0x000000ff0200720c */ /* 0x000fe20000f25670 */
[----:B------:R-:W-:-:S12]  /*09b0*/  @P6 BRA `(.L_x_6452) ;  /* 0x0000000000306947 */ /* 0x000fd80003800000 */
[----:B------:R-:W-:Y:S01]  /*09c0*/  IADD3 R3, P6, R8, 0x20, RZ ;  /* 0x0000002008037810 */ /* 0x000fe20007fde0ff */
[----:B--2---:R-:W-:Y:S01]  /*09d0*/  IMAD.MOV.U32 R14, RZ, RZ, R10 ;  /* 0x000000ffff0e7224 */ /* 0x004fe200078e000a */
        /* <DEDUP_REMOVED lines=10> */
.L_x_6452:
[----:B------:R-:W-:Y:S05]  /*0a80*/  BSYNC B0 ;  /* 0x0000000000007941 */ /* 0x000fea0003800000 */
.L_x_6451:
[----:B------:R-:W-:Y:S04]  /*0a90*/  BSSY B0, `(.L_x_6453) ;  /* 0x000000d000007945 */ /* 0x000fe80003800000 */
[----:B------:R-:W-:Y:S05]  /*0aa0*/  @P5 BRA `(.L_x_6454) ;  /* 0x00000000002c5947 */ /* 0x000fea0003800000 */
        /* <DEDUP_REMOVED lines=10> */
[----:B------:R4:W-:Y:S02]  /*0b50*/  STG.E.128 desc[UR12][R6.64], RZ ;  /* 0x000000ff06007986 */ /* 0x0009e4000c101d0c */
.L_x_6454:
[----:B------:R-:W-:Y:S05]  /*0b60*/  BSYNC B0 ;  /* 0x0000000000007941 */ /* 0x000fea0003800000 */
.L_x_6453:
[----:B------:R-:W-:Y:S01]  /*0b70*/  ULDC.64 UR4, c[0x0][0x2b0] ;  /* 0x0000ac0000047ab9 */ /* 0x000fe20000000a00 */
[----:B------:R-:W-:Y:S01]  /*0b80*/  ISETP.NE.OR P0, PT, R2, RZ, P0 ;  /* 0x000000ff0200720c */ /* 0x000fe20000705670 */
        /* <DEDUP_REMOVED lines=13> */
.L_x_6446:
        /* <DEDUP_REMOVED lines=24> */
.L_x_6455:
[----:B------:R-:W-:Y:S05]  /*0de0*/  @!P6 BRA `(.L_x_6456) ;  /* 0x00000004003ce947 */ /* 0x000fea0003800000 */
[----:B------:R-:W2:Y:S01]  /*0df0*/  LDC R6, c[0x0][0x380] ;  /* 0x0000e000ff067b82 */ /* 0x000ea20000000800 */
[----:B------:R-:W-:Y:S01]  /*0e00*/  LEA R17, R122, 0xffffff80, 0x7 ;  /* 0xffffff807a117811 */ /* 0x000fe200078e38ff */
[----:B------:R-:W-:-:S06]  /*0e10*/  ULDC.64 UR4, c[0x0][0x230] ;  /* 0x00008c0000047ab9 */ /* 0x000fcc0000000a00 */
[----:B------:R-:W3:Y:S01]  /*0e20*/  LDC.64 R100, c[0x0][0x248] ;  /* 0x00009200ff647b82 */ /* 0x000ee20000000a00 */
[----:B--2--5:R-:W-:-:S04]  /*0e30*/  IABS R2, R6 ;  /* 0x0000000600027213 */ /* 0x024fc80000000000 */
[----:B-1----:R-:W1:Y:S08]  /*0e40*/  I2F.RP R4, R2 ;  /* 0x0000000200047306 */ /* 0x002e700000209400 */
        /* <DEDUP_REMOVED lines=23> */
[----:B------:R-:W2:Y:S01]  /*0fc0*/  LDG.E R0, desc[UR12][R14.64] ;  /* 0x0000000c0e007981 */ /* 0x000ea2000c1e1900 */
        /* <DEDUP_REMOVED lines=18> */
[----:B------:R-:W-:Y:S01]  /*10f0*/  LOP3.LUT R2, R22, R9, RZ, 0x3c, !PT ;  /* 0x0000000916027212 */ /* 0x000fe200078e3cff */
[----:B------:R-:W1:Y:S03]  /*1100*/  LDC.64 R4, c[0x0][0x238] ;  /* 0x00008e00ff047b82 */ /* 0x000e660000000a00 */
[----:B------:R-:W-:-:S02]  /*1110*/  ISETP.GE.AND P0, PT, R2, RZ, PT ;  /* 0x000000ff0200720c */ /* 0x000fc40003f06270 */
[----:B------:R-:W-:-:S05]  /*1120*/  IADD3 R2, -R11, RZ, RZ ;  /* 0x000000ff0b027210 */ /* 0x000fca0007ffe1ff */
[----:B------:R-:W-:Y:S02]  /*1130*/  IMAD R17, R6, R2, R17 ;  /* 0x0000000206117224 */ /* 0x000fe400078e0211 */
[----:B------:R-:W-:-:S03]  /*1140*/  @P2 VIADD R28, R28, 0x1 ;  /* 0x000000011c1c2836 */ /* 0x000fc60000000000 */
[----:B------:R-:W-:Y:S02]  /*1150*/  SHF.R.S32.HI R25, RZ, 0x1f, R17 ;  /* 0x0000001fff197819 */ /* 0x000fe40000011411 */
[----:B------:R-:W-:Y:S02]  /*1160*/  @!P0 IADD3 R28, -R28, RZ, RZ ;  /* 0x000000ff1c1c8210 */ /* 0x000fe40007ffe1ff */
[----:B------:R-:W-:-:S04]  /*1170*/  @!P1 LOP3.LUT R28, RZ, R9, RZ, 0x33, !PT ;  /* 0x00000009ff1c9212 */ /* 0x000fc800078e33ff */
[----:B------:R-:W-:Y:S02]  /*1180*/  SHF.R.S32.HI R21, RZ, 0x1f, R28 ;  /* 0x0000001fff157819 */ /* 0x000fe4000001141c */
[----:B--2---:R-:W-:Y:S01]  /*1190*/  SHF.R.S32.HI R7, RZ, 0x1f, R0 ;  /* 0x0000001fff077819 */ /* 0x004fe20000011400 */
[----:B------:R-:W-:-:S04]  /*11a0*/  IMAD.WIDE.U32 R10, R0, UR4, RZ ;  /* 0x00000004000a7c25 */ /* 0x000fc8000f8e00ff */
[C---:B------:R-:W-:Y:S02]  /*11b0*/  IMAD R13, R7.reuse, UR4, RZ ;  /* 0x00000004070d7c24 */ /* 0x040fe4000f8e02ff */
[----:B-1----:R-:W-:Y:S02]  /*11c0*/  IMAD R7, R7, R4, RZ ;  /* 0x0000000407077224 */ /* 0x002fe400078e02ff */
[C---:B------:R-:W-:Y:S01]  /*11d0*/  IMAD R2, R0.reuse, UR5, R13 ;  /* 0x0000000500027c24 */ /* 0x040fe2000f8e020d */
[----:B------:R-:W-:Y:S01]  /*11e0*/  ULDC.64 UR4, c[0x0][0x260] ;  /* 0x0000980000047ab9 */ /* 0x000fe20000000a00 */
[----:B------:R-:W-:Y:S02]  /*11f0*/  IMAD R5, R0, R5, R7 ;  /* 0x0000000500057224 */ /* 0x000fe400078e0207 */
[----:B------:R-:W-:Y:S02]  /*1200*/  IMAD.IADD R11, R11, 0x1, R2 ;  /* 0x000000010b0b7824 */ /* 0x000fe400078e0202 */
[----:B---3--:R-:W-:-:S02]  /*1210*/  IMAD R2, R25, R100, RZ ;  /* 0x0000006419027224 */ /* 0x008fc400078e02ff */
[----:B------:R-:W-:-:S04]  /*1220*/  IMAD.WIDE.U32 R8, R17, R100, R10 ;  /* 0x0000006411087225 */ /* 0x000fc800078e000a */
[----:B------:R-:W-:Y:S01]  /*1230*/  IMAD R2, R17, R101, R2 ;  /* 0x0000006511027224 */ /* 0x000fe200078e0202 */
[----:B------:R-:W-:Y:S01]  /*1240*/  MOV R10, R8 ;  /* 0x00000008000a7202 */ /* 0x000fe20000000f00 */
[----:B------:R-:W-:-:S03]  /*1250*/  IMAD.WIDE.U32 R6, R0, R4, RZ ;  /* 0x0000000400067225 */ /* 0x000fc600078e00ff */
[----:B------:R-:W-:Y:S01]  /*1260*/  IADD3 R11, R9, R2, RZ ;  /* 0x00000002090b7210 */ /* 0x000fe20007ffe0ff */
[----:B------:R-:W-:Y:S02]  /*1270*/  IMAD R9, R21, UR4, RZ ;  /* 0x0000000415097c24 */ /* 0x000fe4000f8e02ff */
[----:B------:R-:W-:Y:S02]  /*1280*/  IMAD.MOV.U32 R20, RZ, RZ, R6 ;  /* 0x000000ffff147224 */ /* 0x000fe400078e0006 */
[C---:B------:R-:W-:Y:S01]  /*1290*/  IMAD R0, R28.reuse, UR5, R9 ;  /* 0x000000051c007c24 */ /* 0x040fe2000f8e0209 */
[----:B------:R-:W-:Y:S01]  /*12a0*/  IADD3 R9, R7, R5, RZ ;  /* 0x0000000507097210 */ /* 0x000fe20007ffe0ff */
[----:B------:R-:W-:-:S05]  /*12b0*/  IMAD.WIDE.U32 R30, R28, UR4, R10 ;  /* 0x000000041c1e7c25 */ /* 0x000fca000f8e000a */
[----:B------:R-:W-:Y:S01]  /*12c0*/  IADD3 R0, R31, R0, RZ ;  /* 0x000000001f007210 */ /* 0x000fe20007ffe0ff */
[----:B------:R-:W-:Y:S06]  /*12d0*/  BRA `(.L_x_6457) ;  /* 0x0000000400307947 */ /* 0x000fec0003800000 */
.L_x_6456:
        /* <DEDUP_REMOVED lines=48> */
.L_x_6458:
        /* <DEDUP_REMOVED lines=28> */
.L_x_6457:
[----:B------:R-:W-:Y:S01]  /*17a0*/  ISETP.NE.AND P0, PT, R181, -0x1, PT ;  /* 0xffffffffb500780c */ /* 0x000fe20003f05270 */
[----:B------:R-:W1:Y:S01]  /*17b0*/  S2UR UR4, SR_CgaCtaId ;  /* 0x00000000000479c3 */ /* 0x000e620000008800 */
[----:B------:R-:W-:Y:S01]  /*17c0*/  SHF.R.S32.HI R10, RZ, 0x1f, R3 ;  /* 0x0000001fff0a7819 */ /* 0x000fe20000011403 */
[----:B------:R-:W-:Y:S01]  /*17d0*/  VIADD R178, R122, 0xffffffff ;  /* 0xffffffff7ab27836 */ /* 0x000fe20000000000 */
[----:B------:R-:W-:Y:S01]  /*17e0*/  ULDC.64 UR6, c[0x0][0x258] ;  /* 0x0000960000067ab9 */ /* 0x000fe20000000a00 */
[----:B------:R-:W-:Y:S01]  /*17f0*/  IMAD.IADD R173, R180, 0x1, -R127 ;  /* 0x00000001b4ad7824 */ /* 0x000fe200078e0a7f */
[-C--:B------:R-:W-:Y:S01]  /*1800*/  LEA.HI R16, R10, R3.reuse, RZ, 0x3 ;  /* 0x000000030a107211 */ /* 0x080fe200078f18ff */
[----:B-----5:R-:W-:Y:S01]  /*1810*/  IMAD.SHL.U32 R2, R178, 0x80, RZ ;  /* 0x00000080b2027824 */ /* 0x020fe200078e00ff */
[-C--:B------:R-:W-:Y:S01]  /*1820*/  LEA.HI R13, R10, R3.reuse, RZ, 0x4 ;  /* 0x000000030a0d7211 */ /* 0x080fe200078f20ff */
[----:B------:R-:W-:Y:S01]  /*1830*/  ULDC.64 UR8, c[0x0][0x268] ;  /* 0x00009a0000087ab9 */ /* 0x000fe20000000a00 */
[----:B------:R-:W-:Y:S01]  /*1840*/  SHF.R.S32.HI R14, RZ, 0x3, R16 ;  /* 0x00000003ff0e7819 */ /* 0x000fe20000011410 */
[----:B------:R-:W-:Y:S01]  /*1850*/  IMAD.IADD R8, R125, 0x1, -R2 ;  /* 0x000000017d087824 */ /* 0x000fe200078e0a02 */
[----:B------:R-:W-:Y:S01]  /*1860*/  LOP3.LUT R16, R16, 0xfffffff8, RZ, 0xc0, !PT ;  /* 0xfffffff810107812 */ /* 0x000fe200078ec0ff */
[----:B------:R-:W2:Y:S01]  /*1870*/  @!P0 LDC.64 R4, c[0x0][0x228] ;  /* 0x00008a00ff048b82 */ /* 0x000ea20000000a00 */
[----:B------:R-:W-:Y:S01]  /*1880*/  @!P0 SHF.R.S32.HI R11, RZ, 0x1f, R18 ;  /* 0x0000001fff0b8819 */ /* 0x000fe20000011412 */
[----:B------:R-:W-:Y:S01]  /*1890*/  IMAD.SHL.U32 R179, R14, 0x40, RZ ;  /* 0x000000400eb37824 */ /* 0x000fe200078e00ff */
[----:B------:R-:W-:Y:S01]  /*18a0*/  LOP3.LUT R12, R13, 0xfffffff0, RZ, 0xc0, !PT ;  /* 0xfffffff00d0c7812 */ /* 0x000fe200078ec0ff */
[----:B------:R-:W-:Y:S01]  /*18b0*/  IMAD.IADD R16, R3, 0x1, -R16 ;  /* 0x0000000103107824 */ /* 0x000fe200078e0a10 */
[----:B------:R-:W-:Y:S01]  /*18c0*/  LEA.HI R23, R10, R3, RZ, 0x6 ;  /* 0x000000030a177211 */ /* 0x000fe200078f30ff */
[----:B------:R-:W-:Y:S01]  /*18d0*/  VIADD R15, R14, 0x10 ;  /* 0x000000100e0f7836 */ /* 0x000fe20000000000 */
[----:B------:R-:W-:Y:S01]  /*18e0*/  LOP3.LUT R179, R179, 0x1c0, RZ, 0xc0, !PT ;  /* 0x000001c0b3b37812 */ /* 0x000fe200078ec0ff */
[----:B------:R-:W3:Y:S01]  /*18f0*/  @P0 LDC.64 R6, c[0x0][0x240] ;  /* 0x00009000ff060b82 */ /* 0x000ee20000000a00 */
[----:B------:R-:W-:Y:S01]  /*1900*/  IMAD.SHL.U32 R182, R16, 0x8, RZ ;  /* 0x0000000810b67824 */ /* 0x000fe200078e00ff */
[----:B------:R-:W-:Y:S01]  /*1910*/  UMOV UR5, 0x400 ;  /* 0x0000040000057882 */ /* 0x000fe20000000000 */
[----:B------:R-:W-:Y:S01]  /*1920*/  IMAD.IADD R12, R3, 0x1, -R12 ;  /* 0x00000001030c7824 */ /* 0x000fe200078e0a0c */
[----:B------:R-:W-:Y:S01]  /*1930*/  ISETP.GE.AND P4, PT, R15, R173, PT ;  /* 0x000000ad0f00720c */ /* 0x000fe20003f86270 */
[----:B-1----:R-:W-:Y:S01]  /*1940*/  ULEA UR4, UR4, UR5, 0x18 ;  /* 0x0000000504047291 */ /* 0x002fe2000f8ec03f */
[----:B------:R-:W-:Y:S01]  /*1950*/  LOP3.LUT R24, R179, 0x38, R182, 0xf8, !PT ;  /* 0x00000038b3187812 */ /* 0x000fe200078ef8b6 */
[----:B------:R-:W-:Y:S01]  /*1960*/  BSSY B0, `(.L_x_6459) ;  /* 0x000003c000007945 */ /* 0x000fe20003800000 */
[----:B------:R-:W-:-:S02]  /*1970*/  SHF.R.U32.HI R179, RZ, 0x3, R179 ;  /* 0x00000003ffb37819 */ /* 0x000fc400000116b3 */
[CC--:B------:R-:W-:Y:S02]  /*1980*/  ISETP.GE.AND P5, PT, R15.reuse, R8.reuse, PT ;  /* 0x000000080f00720c */ /* 0x0c0fe40003fa6270 */
[----:B------:R-:W-:Y:S02]  /*1990*/  LOP3.LUT R179, R24, R179, RZ, 0x3c, !PT ;  /* 0x000000b318b37212 */ /* 0x000fe400078e3cff */
[----:B------:R-:W-:Y:S01]  /*19a0*/  ISETP.GE.AND P3, PT, R15, R8, PT ;  /* 0x000000080f00720c */ /* 0x000fe20003f66270 */
[-C--:B--2---:R-:W-:Y:S01]  /*19b0*/  @!P0 IMAD R11, R11, R4.reuse, RZ ;  /* 0x000000040b0b8224 */ /* 0x084fe200078e02ff */
[----:B------:R-:W-:Y:S01]  /*19c0*/  SHF.R.S32.HI R15, RZ, 0x1f, R14 ;  /* 0x0000001fff0f7819 */ /* 0x000fe2000001140e */
[----:B------:R-:W-:Y:S01]  /*19d0*/  @!P0 IMAD.WIDE.U32 R26, R18, R4, RZ ;  /* 0x00000004121a8225 */ /* 0x000fe200078e00ff */
[----:B------:R-:W-:-:S03]  /*19e0*/  IADD3 R30, P2, R182, R30, RZ ;  /* 0x0000001eb61e7210 */ /* 0x000fc60007f5e0ff */
[----:B------:R-:W-:Y:S01]  /*19f0*/  @!P0 IMAD R5, R18, R5, R11 ;  /* 0x0000000512058224 */ /* 0x000fe200078e020b */
[----:B------:R-:W-:Y:S01]  /*1a00*/  SHF.R.S32.HI R11, RZ, 0x1f, R12 ;  /* 0x0000001fff0b7819 */ /* 0x000fe2000001140c */
[----:B---3--:R-:W-:-:S03]  /*1a10*/  @P0 IMAD.WIDE.U32 R34, R181, R6, RZ ;  /* 0x00000006b5220225 */ /* 0x008fc600078e00ff */
[----:B------:R-:W-:Y:S01]  /*1a20*/  LEA.HI R11, R11, R12, RZ, 0x3 ;  /* 0x0000000c0b0b7211 */ /* 0x000fe200078f18ff */
[----:B------:R-:W-:Y:S01]  /*1a30*/  IMAD.SHL.U32 R6, R23, 0x8, RZ ;  /* 0x0000000817067824 */ /* 0x000fe200078e00ff */
[----:B------:R-:W-:Y:S01]  /*1a40*/  @P0 MOV R4, R34 ;  /* 0x0000002200040202 */ /* 0x000fe20000000f00 */
[----:B------:R-:W-:Y:S01]  /*1a50*/  @!P0 IMAD.MOV.U32 R4, RZ, RZ, R26 ;  /* 0x000000ffff048224 */ /* 0x000fe200078e001a */
[----:B------:R-:W-:Y:S01]  /*1a60*/  LOP3.LUT R23, R11, 0xfffffff8, RZ, 0xc0, !PT ;  /* 0xfffffff80b177812 */ /* 0x000fe200078ec0ff */
[----:B------:R-:W-:Y:S01]  /*1a70*/  @P0 IMAD R7, R181, R7, R35 ;  /* 0x00000007b5070224 */ /* 0x000fe200078e0223 */
[----:B------:R-:W-:Y:S01]  /*1a80*/  LOP3.LUT R179, R179, 0xfffffe00, R6, 0xf8, !PT ;  /* 0xfffffe00b3b37812 */ /* 0x000fe200078ef806 */
[----:B------:R-:W-:Y:S01]  /*1a90*/  @!P0 IMAD.IADD R7, R27, 0x1, R5 ;  /* 0x000000011b078824 */ /* 0x000fe200078e0205 */
[----:B------:R-:W-:Y:S01]  /*1aa0*/  SHF.R.S32.HI R6, RZ, 0x1f, R182 ;  /* 0x0000001fff067819 */ /* 0x000fe200000114b6 */
[----:B------:R-:W-:Y:S01]  /*1ab0*/  IMAD.IADD R12, R12, 0x1, -R23 ;  /* 0x000000010c0c7824 */ /* 0x000fe200078e0a17 */
[----:B------:R-:W-:Y:S01]  /*1ac0*/  IADD3 R26, P0, R182, R4, RZ ;  /* 0x00000004b61a7210 */ /* 0x000fe20007f1e0ff */
[----:B------:R-:W-:Y:S01]  /*1ad0*/  IMAD R5, R21, UR8, RZ ;  /* 0x0000000815057c24 */ /* 0x000fe2000f8e02ff */
[----:B------:R-:W-:Y:S01]  /*1ae0*/  SHF.R.S32.HI R23, RZ, 0x1f, R22 ;  /* 0x0000001fff177819 */ /* 0x000fe20000011416 */
[----:B------:R-:W-:Y:S01]  /*1af0*/  IMAD.WIDE R32, R19, 0x40, R14 ;  /* 0x0000004013207825 */ /* 0x000fe200078e020e */
[----:B------:R-:W-:-:S02]  /*1b00*/  IADD3.X R27, R6, R7, RZ, P0, !PT ;  /* 0x00000007061b7210 */ /* 0x000fc400007fe4ff */
[----:B------:R-:W-:Y:S01]  /*1b10*/  ISETP.GE.AND P0, PT, R14, R173, PT ;  /* 0x000000ad0e00720c */ /* 0x000fe20003f06270 */
[----:B------:R-:W-:Y:S01]  /*1b20*/  IMAD R7, R23, UR6, RZ ;  /* 0x0000000617077c24 */ /* 0x000fe2000f8e02ff */
[----:B------:R-:W-:Y:S01]  /*1b30*/  IADD3 R34, P1, R182, R20, RZ ;  /* 0x00000014b6227210 */ /* 0x000fe20007f3e0ff */
[----:B------:R-:W-:Y:S01]  /*1b40*/  IMAD.X R31, R6, 0x1, R0, P2 ;  /* 0x00000001061f7824 */ /* 0x000fe200010e0600 */
[----:B------:R-:W-:Y:S01]  /*1b50*/  LEA R179, R179, UR4, 0x1 ;  /* 0x00000004b3b37c11 */ /* 0x000fe2000f8e08ff */
[----:B------:R-:W-:Y:S02]  /*1b60*/  IMAD R21, R22, UR7, R7 ;  /* 0x0000000716157c24 */ /* 0x000fe4000f8e0207 */
[----:B------:R-:W-:Y:S02]  /*1b70*/  IMAD.X R35, R6, 0x1, R9, P1 ;  /* 0x0000000106237824 */ /* 0x000fe400008e0609 */
[C---:B------:R-:W-:Y:S02]  /*1b80*/  VIADD R19, R14.reuse, 0x20 ;  /* 0x000000200e137836 */ /* 0x040fe40000000000 */
[----:B------:R-:W-:-:S02]  /*1b90*/  VIADD R9, R14, 0x30 ;  /* 0x000000300e097836 */ /* 0x000fc40000000000 */
[----:B------:R-:W-:Y:S01]  /*1ba0*/  IMAD.WIDE.U32 R6, R22, UR6, R26 ;  /* 0x0000000616067c25 */ /* 0x000fe2000f8e001a */
[-C--:B------:R-:W-:Y:S02]  /*1bb0*/  ISETP.GE.AND P2, PT, R19, R173.reuse, PT ;  /* 0x000000ad1300720c */ /* 0x080fe40003f46270 */
[----:B------:R-:W-:Y:S01]  /*1bc0*/  ISETP.GE.AND P1, PT, R9, R173, PT ;  /* 0x000000ad0900720c */ /* 0x000fe20003f26270 */
        /* <DEDUP_REMOVED lines=21> */
.L_x_6460:
[----:B------:R-:W-:Y:S05]  /*1d20*/  BSYNC B0 ;  /* 0x0000000000007941 */ /* 0x000fea0003800000 */
.L_x_6459:
        /* <DEDUP_REMOVED lines=22> */
.L_x_6462:
[----:B------:R-:W-:Y:S05]  /*1e90*/  BSYNC B0 ;  /* 0x0000000000007941 */ /* 0x000fea0003800000 */
.L_x_6461:
        /* <DEDUP_REMOVED lines=22> */
.L_x_6464:
[----:B------:R-:W-:Y:S05]  /*2000*/  BSYNC B0 ;  /* 0x0000000000007941 */ /* 0x000fea0003800000 */
.L_x_6463:
        /* <DEDUP_REMOVED lines=21> */
.L_x_6466:
[----:B------:R-:W-:Y:S05]  /*2160*/  BSYNC B0 ;  /* 0x0000000000007941 */ /* 0x000fea0003800000 */
.L_x_6465:
[----:B------:R-:W-:Y:S01]  /*2170*/  IADD3 R128, P0, R14, R17, RZ ;  /* 0x000000110e807210 */ /* 0x000fe20007f1e0ff */
        /* <DEDUP_REMOVED lines=30> */
.L_x_6468:
[----:B------:R-:W-:Y:S05]  /*2360*/  BSYNC B0 ;  /* 0x0000000000007941 */ /* 0x000fea0003800000 */
.L_x_6467:
        /* <DEDUP_REMOVED lines=19> */
.L_x_6470:
[----:B------:R-:W-:Y:S05]  /*24a0*/  BSYNC B0 ;  /* 0x0000000000007941 */ /* 0x000fea0003800000 */
.L_x_6469:
        /* <DEDUP_REMOVED lines=16> */
.L_x_6472:
[----:B------:R-:W-:Y:S05]  /*25b0*/  BSYNC B0 ;  /* 0x0000000000007941 */ /* 0x000fea0003800000 */
.L_x_6471:
        /* <DEDUP_REMOVED lines=20> */
.L_x_6474:
[----:B------:R-:W-:Y:S05]  /*2700*/  BSYNC B0 ;  /* 0x0000000000007941 */ /* 0x000fea0003800000 */
.L_x_6473:
        /* <DEDUP_REMOVED lines=17> */
.L_x_6476:
[----:B------:R-:W-:Y:S05]  /*2820*/  BSYNC B0 ;  /* 0x0000000000007941 */ /* 0x000fea0003800000 */
.L_x_6475:
        /* <DEDUP_REMOVED lines=20> */
.L_x_6478:
[----:B------:R-:W-:Y:S05]  /*2970*/  BSYNC B0 ;  /* 0x0000000000007941 */ /* 0x000fea0003800000 */
.L_x_6477:
[----:B------:R-:W-:Y:S01]  /*2980*/  BSSY B0, `(.L_x_6479) ;  /* 0x0000016000007945 */ /* 0x000fe20003800000 */
[----:B------:R-:W-:Y:S01]  /*2990*/  IMAD.IADD R27, R29, 0x1, R26 ;  /* 0x000000011d1b7824 */ /* 0x000fe200078e021a */
[----:B------:R-:W-:Y:S01]  /*29a0*/  ISETP.GE.AND P1, PT, R9, R8, PT ;  /* 0x000000080900720c */ /* 0x000fe20003f26270 */
[----:B------:R-:W-:Y:S01]  /*29b0*/  IMAD.MOV.U32 R26, RZ, RZ, R28 ;  /* 0x000000ffff1a7224 */ /* 0x000fe200078e001c */
[----:B-1----:R-:W-:Y:S01]  /*29c0*/  SHF.R.S32.HI R20, RZ, 0x1f, R18 ;  /* 0x0000001fff147819 */ /* 0x002fe20000011412 */
        /* <DEDUP_REMOVED lines=17> */
.L_x_6480:
[----:B------:R-:W-:Y:S05]  /*2ae0*/  BSYNC B0 ;  /* 0x0000000000007941 */ /* 0x000fea0003800000 */
.L_x_6479:
        /* <DEDUP_REMOVED lines=18> */
.L_x_6482:
[----:B------:R-:W-:Y:S05]  /*2c10*/  BSYNC B0 ;  /* 0x0000000000007941 */ /* 0x000fea0003800000 */
.L_x_6481:
        /* <DEDUP_REMOVED lines=10> */
[----:B------:R-:W-:Y:S01]  /*2cc0*/  IMAD.IADD R21, R23, 0x1, R21 ;  /* 0x0000000117157824 */ /* 0x000fe200078e0215 */
[----:B------:R-:W-:Y:S01]  /*2cd0*/  ULDC.64 UR6, c[0x0][0x220] ;  /* 0x0000880000067ab9 */ /* 0x000fe20000000a00 */
[----:B------:R-:W-:Y:S01]  /*2ce0*/  IMAD.WIDE.U32 R128, R128, R120, R26 ;  /* 0x0000007880807225 */ /* 0x000fe200078e001a */
[----:B------:R-:W-:Y:S02]  /*2cf0*/  LEA.HI R13, R13, R6, RZ, 0x1 ;  /* 0x000000060d0d7211 */ /* 0x000fe400078f08ff */
[----:B------:R-:W-:Y:S01]  /*2d00*/  LEA.HI.X R133, R22, R7, R21, 0x2, P1 ;  /* 0x0000000716857211 */ /* 0x000fe200008f1415 */
[----:B------:R-:W-:Y:S01]  /*2d10*/  IMAD.IADD R131, R129, 0x1, R25 ;  /* 0x0000000181837824 */ /* 0x000fe200078e0219 */
[----:B------:R-:W-:-:S02]  /*2d20*/  ISETP.GE.AND P1, PT, R14, R8, PT ;  /* 0x000000080e00720c */ /* 0x000fc40003f26270 */
[----:B------:R-:W-:Y:S01]  /*2d30*/  LEA R194, P5, R128, UR6, 0x1 ;  /* 0x0000000680c27c11 */ /* 0x000fe2000f8a08ff */
[----:B------:R2:W5:Y:S01]  /*2d40*/  LDG.E R132, desc[UR12][R132.64] ;  /* 0x0000000c84847981 */ /* 0x000562000c1e1900 */
[----:B------:R-:W-:-:S04]  /*2d50*/  DEPBAR.LE SB0, 0x0 ;  /* 0x000080000000791a */ /* 0x000fc80000000000 */
[----:B------:R-:W-:Y:S01]  /*2d60*/  BAR.SYNC.DEFER_BLOCKING 0x0 ;  /* 0x0000000000007b1d */ /* 0x000fe20000010000 */
[----:B------:R-:W-:Y:S02]  /*2d70*/  LEA.HI.X R195, R128, UR7, R131, 0x1, P5 ;  /* 0x0000000780c37c11 */ /* 0x000fe4000a8f0c83 */
[----:B------:R-:W-:-:S03]  /*2d80*/  ISETP.GE.AND P5, PT, R19, R8, PT ;  /* 0x000000081300720c */ /* 0x000fc60003fa6270 */
[----:B------:R-:W4:Y:S01]  /*2d90*/  MUFU.RCP R7, UR5 ;  /* 0x0000000500077d08 */ /* 0x000f220008001000 */
[----:B------:R-:W-:Y:S01]  /*2da0*/  BSSY B0, `(.L_x_6483) ;  /* 0x000000c000007945 */ /* 0x000fe20003800000 */
[----:B------:R2:W-:Y:S01]  /*2db0*/  @P1 STS.128 [R179+0x6000], RZ ;  /* 0x006000ffb3001388 */ /* 0x0005e20000000c00 */
[----:B------:R-:W-:Y:S02]  /*2dc0*/  LOP3.LUT R13, R13, 0xfffffffe, RZ, 0xc0, !PT ;  /* 0xfffffffe0d0d7812 */ /* 0x000fe400078ec0ff */
        /* <DEDUP_REMOVED lines=9> */
.L_x_6484:
[----:B------:R-:W-:Y:S05]  /*2e60*/  BSYNC B0 ;  /* 0x0000000000007941 */ /* 0x000fea0003800000 */
.L_x_6483:
[----:B------:R1:W-:Y:S01]  /*2e70*/  @P3 STS.128 [R179+0x6800], RZ ;  /* 0x006800ffb3003388 */ /* 0x0003e20000000c00 */
[----:B------:R-:W-:Y:S01]  /*2e80*/  IMAD.SHL.U32 R15, R16, 0x40, RZ ;  /* 0x00000040100f7824 */ /* 0x000fe200078e00ff */
[----:B--2---:R-:W-:Y:S01]  /*2e90*/  LEA.HI R133, R10, R3, RZ, 0x5 ;  /* 0x000000030a857211 */ /* 0x004fe200078f28ff */
        /* <DEDUP_REMOVED lines=9> */
[----:B------:R-:W-:Y:S01]  /*2f30*/  SHF.R.U32.HI R10, RZ, 0x3, R12 ;  /* 0x00000003ff0a7819 */ /* 0x000fe2000001160c */
[----:B------:R-:W-:Y:S01]  /*2f40*/  IMAD.SHL.U32 R177, R120, 0x10, RZ ;  /* 0x0000001078b17824 */ /* 0x000fe200078e00ff */
[----:B------:R-:W-:-:S02]  /*2f50*/  LOP3.LUT R11, R6, 0x8, R15, 0xf8, !PT ;  /* 0x00000008060b7812 */ /* 0x000fc400078ef80f */
[----:B------:R-:W-:Y:S02]  /*2f60*/  SHF.R.U32.HI R6, RZ, 0x3, R6 ;  /* 0x00000003ff067819 */ /* 0x000fe40000011606 */
[----:B------:R-:W-:Y:S02]  /*2f70*/  LOP3.LUT R103, R103, 0xfffffe00, RZ, 0xc0, !PT ;  /* 0xfffffe0067677812 */ /* 0x000fe400078ec0ff */
[----:B------:R-:W-:Y:S02]  /*2f80*/  LOP3.LUT R13, R12, 0x8, R13, 0xf8, !PT ;  /* 0x000000080c0d7812 */ /* 0x000fe400078ef80d */
        /* <DEDUP_REMOVED lines=16> */
.L_x_6486:
[----:B------:R-:W-:Y:S05]  /*3090*/  BSYNC B0 ;  /* 0x0000000000007941 */ /* 0x000fea0003800000 */
.L_x_6485:
        /* <DEDUP_REMOVED lines=18> */
.L_x_6488:
[----:B------:R-:W-:Y:S05]  /*31c0*/  BSYNC B0 ;  /* 0x0000000000007941 */ /* 0x000fea0003800000 */
.L_x_6487:
        /* <DEDUP_REMOVED lines=14> */
.L_x_6490:
[----:B------:R-:W-:Y:S05]  /*32b0*/  BSYNC B0 ;  /* 0x0000000000007941 */ /* 0x000fea0003800000 */
.L_x_6489:
        /* <DEDUP_REMOVED lines=13> */
.L_x_6492:
[----:B------:R-:W-:Y:S05]  /*3390*/  BSYNC B0 ;  /* 0x0000000000007941 */ /* 0x000fea0003800000 */
.L_x_6491:
        /* <DEDUP_REMOVED lines=14> */
.L_x_6494:
[----:B------:R-:W-:Y:S05]  /*3480*/  BSYNC B0 ;  /* 0x0000000000007941 */ /* 0x000fea0003800000 */
.L_x_6493:
        /* <DEDUP_REMOVED lines=14> */
.L_x_6496:
[----:B------:R-:W-:Y:S05]  /*3570*/  BSYNC B0 ;  /* 0x0000000000007941 */ /* 0x000fea0003800000 */
.L_x_6495:
        /* <DEDUP_REMOVED lines=14> */
.L_x_6498:
[----:B------:R-:W-:Y:S05]  /*3660*/  BSYNC B0 ;  /* 0x0000000000007941 */ /* 0x000fea0003800000 */
.L_x_6497:
[----:B------:R-:W-:Y:S01]  /*3670*/  LDSM.16.M88.4 R24, [R172] ;  /* 0x00000000ac18783b */ /* 0x000fe20000000200 */
[----:B------:R-:W-:Y:S01]  /*3680*/  LOP3.LUT P0, RZ, R16, 0x2, RZ, 0xc0, !PT ;  /* 0x0000000210ff7812 */ /* 0x000fe2000780c0ff */
[--C-:B------:R-:W-:Y:S01]  /*3690*/  IMAD R170, R4, 0x2, R172.reuse ;  /* 0x0000000204aa7824 */ /* 0x100fe200078e02ac */
[----:B------:R-:W-:Y:S01]  /*36a0*/  ULDC UR10, c[0x0][0x39c] ;  /* 0x0000e700000a7ab9 */ /* 0x000fe20000000800 */
[----:B------:R-:W2:Y:S01]  /*36b0*/  LDSM.16.M88.4 R112, [R171+0x2000] ;  /* 0x00200000ab70783b */ /* 0x000ea20000000200 */
[----:B------:R-:W-:Y:S01]  /*36c0*/  SEL R0, R0, 0xfffffff0, !P0 ;  /* 0xfffffff000007807 */ /* 0x000fe20004000000 */
[C---:B------:R-:W-:Y:S01]  /*36d0*/  VIADD R168, R171.reuse, 0x2040 ;  /* 0x00002040aba87836 */ /* 0x040fe20000000000 */
[----:B------:R-:W-:Y:S01]  /*36e0*/  LOP3.LUT P0, RZ, R16, 0x4, RZ, 0xc0, !PT ;  /* 0x0000000410ff7812 */ /* 0x000fe2000780c0ff */
[----:B------:R-:W3:Y:S01]  /*36f0*/  LDSM.16.M88.4 R72, [R171+0x2800] ;  /* 0x00280000ab48783b */ /* 0x000ee20000000200 */
[----:B------:R-:W-:Y:S02]  /*3700*/  VIADD R16, R171, 0x2000 ;  /* 0x00002000ab107836 */ /* 0x000fe40000000000 */
[----:B------:R-:W-:Y:S01]  /*3710*/  IMAD R165, R0, 0x2, R171 ;  /* 0x0000000200a57824 */ /* 0x000fe200078e02ab */
[----:B------:R-:W4:Y:S01]  /*3720*/  LDSM.16.M88.4 R64, [R171+0x3000] ;  /* 0x00300000ab40783b */ /* 0x000f220000000200 */
[----:B------:R-:W-:-:S02]  /*3730*/  IMAD R169, R5, 0x2, R172 ;  /* 0x0000000205a97824 */ /* 0x000fc400078e02ac */
[----:B------:R-:W-:Y:S01]  /*3740*/  IMAD R127, R134, 0x10, R127 ;  /* 0x00000010867f7824 */ /* 0x000fe200078e027f */
[----:B------:R-:W4:Y:S01]  /*3750*/  LDSM.16.M88.4 R56, [R171+0x3800] ;  /* 0x00380000ab38783b */ /* 0x000f220000000200 */
[----:B------:R-:W-:Y:S02]  /*3760*/  IMAD R167, R4, 0x2, R169 ;  /* 0x0000000204a77824 */ /* 0x000fe400078e02a9 */
[----:B------:R-:W-:Y:S01]  /*3770*/  IMAD.SHL.U32 R187, R3, 0x2, RZ ;  /* 0x0000000203bb7824 */ /* 0x000fe200078e00ff */
[----:B------:R-:W4:Y:S01]  /*3780*/  LDSM.16.M88.4 R48, [R171+0x4000] ;  /* 0x00400000ab30783b */ /* 0x000f220000000200 */
[----:B------:R-:W-:Y:S02]  /*3790*/  @P0 VIADD R168, R16, 0xffffffc0 ;  /* 0xffffffc010a80836 */ /* 0x000fe40000000000 */
[----:B------:R-:W-:Y:S01]  /*37a0*/  IMAD.IADD R6, R103, 0x1, R6 ;  /* 0x0000000167067824 */ /* 0x000fe200078e0206 */
[----:B------:R-:W4:Y:S01]  /*37b0*/  LDSM.16.M88.4 R40, [R171+0x4800] ;  /* 0x00480000ab28783b */ /* 0x000f220000000200 */
[----:B------:R-:W-:Y:S01]  /*37c0*/  IMAD R102, R0, 0x2, R168 ;  /* 0x0000000200667824 */ /* 0x000fe200078e02a8 */
[----:B------:R-:W-:Y:S01]  /*37d0*/  LOP3.LUT R0, R133, 0xffffffe0, RZ, 0xc0, !PT ;  /* 0xffffffe085007812 */ /* 0x000fe200078ec0ff */
[C---:B------:R-:W-:Y:S01]  /*37e0*/  VIADD R160, R168.reuse, 0x1000 ;  /* 0x00001000a8a07836 */ /* 0x040fe20000000000 */
[----:B------:R-:W4:Y:S01]  /*37f0*/  LDSM.16.M88.4 R32, [R171+0x5000] ;  /* 0x00500000ab20783b */ /* 0x000f220000000200 */
[----:B------:R-:W-:Y:S01]  /*3800*/  LOP3.LUT R187, R187, 0x6, RZ, 0xc0, !PT ;  /* 0x00000006bbbb7812 */ /* 0x000fe200078ec0ff */
[C---:B------:R-:W-:Y:S01]  /*3810*/  VIADD R159, R168.reuse, 0x1800 ;  /* 0x00001800a89f7836 */ /* 0x040fe20000000000 */
[----:B------:R-:W-:Y:S01]  /*3820*/  IADD3 R161, R168, 0x800, RZ ;  /* 0x00000800a8a17810 */ /* 0x000fe20007ffe0ff */
[----:B------:R-:W4:Y:S01]  /*3830*/  LDSM.16.M88.4 R80, [R171+0x5800] ;  /* 0x00580000ab50783b */ /* 0x000f220000000200 */
[----:B------:R-:W-:-:S02]  /*3840*/  IMAD.IADD R0, R3, 0x1, -R0 ;  /* 0x0000000103007824 */ /* 0x000fc400078e0a00 */
[----:B------:R-:W-:Y:S01]  /*3850*/  IMAD.IADD R3, R2, 0x1, R187 ;  /* 0x0000000102037824 */ /* 0x000fe200078e02bb */
[----:B------:R-:W-:Y:S01]  /*3860*/  LDSM.16.M88.4 R104, [R170] ;  /* 0x00000000aa68783b */ /* 0x000fe20000000200 */
[C---:B------:R-:W-:Y:S02]  /*3870*/  VIADD R158, R168.reuse, 0x2000 ;  /* 0x00002000a89e7836 */ /* 0x040fe40000000000 */
[C---:B------:R-:W-:Y:S01]  /*3880*/  VIADD R157, R168.reuse, 0x2800 ;  /* 0x00002800a89d7836 */ /* 0x040fe20000000000 */
[----:B-1----:R-:W1:Y:S01]  /*3890*/  LDSM.16.M88.4 R8, [R165+0x2000] ;  /* 0x00200000a508783b */ /* 0x002e620000000200 */
[C---:B------:R-:W-:Y:S02]  /*38a0*/  VIADD R156, R168.reuse, 0x3000 ;  /* 0x00003000a89c7836 */ /* 0x040fe40000000000 */
[----:B------:R-:W-:Y:S01]  /*38b0*/  VIADD R103, R168, 0x3800 ;  /* 0x00003800a8677836 */ /* 0x000fe20000000000 */
[C---:B--2---:R-:W-:Y:S01]  /*38c0*/  HMMA.16816.F32 R12, R24.reuse, R112, RZ ;  /* 0x00000070180c723c */ /* 0x044fe200000018ff */
[----:B------:R-:W2:Y:S04]  /*38d0*/  LDSM.16.M88.4 R92, [R165+0x3000] ;  /* 0x00300000a55c783b */ /* 0x000ea80000000200 */
[----:B------:R-:W2:Y:S01]  /*38e0*/  LDSM.16.M88.4 R96, [R165+0x2800] ;  /* 0x00280000a560783b */ /* 0x000ea20000000200 */
[C---:B---3--:R-:W-:Y:S03]  /*38f0*/  HMMA.16816.F32 R76, R24.reuse, R72, RZ ;  /* 0x00000048184c723c */ /* 0x048fe600000018ff */
[----:B------:R-:W-:Y:S03]  /*3900*/  LDSM.16.M88.4 R20, [R169] ;  /* 0x00000000a914783b */ /* 0x000fe60000000200 */
[C---:B----4-:R-:W-:Y:S01]  /*3910*/  HMMA.16816.F32 R68, R24.reuse, R64, RZ ;  /* 0x000000401844723c */ /* 0x050fe200000018ff */
[----:B------:R-:W-:Y:S04]  /*3920*/  LDSM.16.M88.4 R16, [R168] ;  /* 0x00000000a810783b */ /* 0x000fe80000000200 */
[----:B------:R-:W-:Y:S01]  /*3930*/  LDSM.16.M88.4 R84, [R165+0x4000] ;  /* 0x00400000a554783b */ /* 0x000fe20000000200 */
[C---:B------:R-:W-:Y:S03]  /*3940*/  HMMA.16816.F32 R60, R24.reuse, R56, RZ ;  /* 0x00000038183c723c */ /* 0x040fe600000018ff */
[----:B------:R-:W-:Y:S03]  /*3950*/  LDSM.16.M88.4 R88, [R165+0x3800] ;  /* 0x00380000a558783b */ /* 0x000fe60000000200 */
[C---:B------:R-:W-:Y:S01]  /*3960*/  HMMA.16816.F32 R52, R24.reuse, R48, RZ ;  /* 0x000000301834723c */ /* 0x040fe200000018ff */
[----:B------:R-:W-:Y:S04]  /*3970*/  LDSM.16.M88.4 R116, [R168+0x800] ;  /* 0x00080000a874783b */ /* 0x000fe80000000200 */
[----:B------:R-:W-:Y:S01]  /*3980*/  LDSM.16.M88.4 R108, [R102] ;  /* 0x00000000666c783b */ /* 0x000fe20000000200 */
[C---:B------:R-:W-:Y:S03]  /*3990*/  HMMA.16816.F32 R44, R24.reuse, R40, RZ ;  /* 0x00000028182c723c */ /* 0x040fe600000018ff */
[----:B------:R-:W0:Y:S03]  /*39a0*/  LDGDEPBAR ;  /* 0x00000000000079af */ /* 0x000e260000000000 */
        /* <DEDUP_REMOVED lines=13> */
[----:B------:R-:W-:Y:S05]  /*3a80*/  LDSM.16.M88.4 R8, [R167] ;  /* 0x00000000a708783b */ /* 0x000fea0000000200 */
[C---:B--2---:R-:W-:Y:S06]  /*3a90*/  HMMA.16816.F32 R68, R104.reuse, R92, R68 ;  /* 0x0000005c6844723c */ /* 0x044fec0000001844 */
[C---:B------:R-:W-:Y:S01]  /*3aa0*/  HMMA.16816.F32 R64, R104.reuse, R94, R64 ;  /* 0x0000005e6840723c */ /* 0x040fe20000001840 */
[----:B------:R-:W1:Y:S05]  /*3ab0*/  LDSM.16.M88.4 R92, [R165+0x5800] ;  /* 0x00580000a55c783b */ /* 0x000e6a0000000200 */
[C---:B------:R-:W-:Y:S06]  /*3ac0*/  HMMA.16816.F32 R76, R104.reuse, R96, R76 ;  /* 0x00000060684c723c */ /* 0x040fec000000184c */
[C---:B------:R-:W-:Y:S01]  /*3ad0*/  HMMA.16816.F32 R72, R104.reuse, R98, R72 ;  /* 0x000000626848723c */ /* 0x040fe20000001848 */
[----:B------:R-:W-:Y:S05]  /*3ae0*/  LDSM.16.M88.4 R96, [R165+0x5000] ;  /* 0x00500000a560783b */ /* 0x000fea0000000200 */
[C---:B---3--:R-:W-:Y:S06]  /*3af0*/  HMMA.16816.F32 R44, R104.reuse, R80, R44 ;  /* 0x00000050682c723c */ /* 0x048fec000000182c */
[----:B------:R-:W-:Y:S01]  /*3b00*/  HMMA.16816.F32 R40, R104, R82, R40 ;  /* 0x000000526828723c */ /* 0x000fe20000001828 */
[----:B------:R-:W2:Y:S05]  /*3b10*/  LDSM.16.M88.4 R80, [R168+0x1800] ;  /* 0x00180000a850783b */ /* 0x000eaa0000000200 */
[----:B------:R-:W-:Y:S06]  /*3b20*/  HMMA.16816.F32 R12, R20, R16, R12 ;  /* 0x00000010140c723c */ /* 0x000fec000000180c */
[C---:B------:R-:W-:Y:S06]  /*3b30*/  HMMA.16816.F32 R52, R104.reuse, R84, R52 ;  /* 0x000000546834723c */ /* 0x040fec0000001834 */
[----:B------:R-:W-:Y:S01]  /*3b40*/  HMMA.16816.F32 R48, R104, R86, R48 ;  /* 0x000000566830723c */ /* 0x000fe20000001830 */
[----:B------:R-:W3:Y:S05]  /*3b50*/  LDSM.16.M88.4 R84, [R168+0x1000] ;  /* 0x00100000a854783b */ /* 0x000eea0000000200 */
[----:B------:R-:W-:Y:S01]  /*3b60*/  HMMA.16816.F32 R112, R20, R18, R112 ;  /* 0x000000121470723c */ /* 0x000fe20000001870 */
[----:B------:R-:W4:Y:S05]  /*3b70*/  LDSM.16.M88.4 R16, [R102+0x800] ;  /* 0x000800006610783b */ /* 0x000f2a0000000200 */
[C---:B------:R-:W-:Y:S06]  /*3b80*/  HMMA.16816.F32 R60, R104.reuse, R88, R60 ;  /* 0x00000058683c723c */ /* 0x040fec000000183c */
[----:B------:R-:W-:Y:S01]  /*3b90*/  HMMA.16816.F32 R56, R104, R90, R56 ;  /* 0x0000005a6838723c */ /* 0x000fe20000001838 */
[----:B------:R-:W4:Y:S05]  /*3ba0*/  LDSM.16.M88.4 R88, [R168+0x2000] ;  /* 0x00200000a858783b */ /* 0x000f2a0000000200 */
[C---:B------:R-:W-:Y:S06]  /*3bb0*/  HMMA.16816.F32 R76, R20.reuse, R116, R76 ;  /* 0x00000074144c723c */ /* 0x040fec000000184c */
[----:B------:R-:W-:Y:S06]  /*3bc0*/  HMMA.16816.F32 R72, R20, R118, R72 ;  /* 0x000000761448723c */ /* 0x000fec0000001848 */
[C---:B-1----:R-:W-:Y:S06]  /*3bd0*/  HMMA.16816.F32 R28, R104.reuse, R92, R28 ;  /* 0x0000005c681c723c */ /* 0x042fec000000181c */
[----:B------:R-:W-:Y:S01]  /*3be0*/  HMMA.16816.F32 R24, R104, R94, R24 ;  /* 0x0000005e6818723c */ /* 0x000fe20000001818 */
[----:B------:R-:W1:Y:S05]  /*3bf0*/  LDSM.16.M88.4 R92, [R102+0x1000] ;  /* 0x00100000665c783b */ /* 0x000e6a0000000200 */
[C---:B--2---:R-:W-:Y:S06]  /*3c00*/  HMMA.16816.F32 R60, R20.reuse, R80, R60 ;  /* 0x00000050143c723c */ /* 0x044fec000000183c */
[C---:B------:R-:W-:Y:S01]  /*3c10*/  HMMA.16816.F32 R56, R20.reuse, R82, R56 ;  /* 0x000000521438723c */ /* 0x040fe20000001838 */
[----:B------:R-:W2:Y:S05]  /*3c20*/  LDSM.16.M88.4 R80, [R168+0x3000] ;  /* 0x00300000a850783b */ /* 0x000eaa0000000200 */
[C---:B---3--:R-:W-:Y:S06]  /*3c30*/  HMMA.16816.F32 R68, R20.reuse, R84, R68 ;  /* 0x000000541444723c */ /* 0x048fec0000001844 */
[----:B------:R-:W-:Y:S01]  /*3c40*/  HMMA.16816.F32 R64, R20, R86, R64 ;  /* 0x000000561440723c */ /* 0x000fe20000001840 */
[----:B------:R-:W3:Y:S05]  /*3c50*/  LDSM.16.M88.4 R84, [R168+0x2800] ;  /* 0x00280000a854783b */ /* 0x000eea0000000200 */
[C---:B----4-:R-:W-:Y:S06]  /*3c60*/  HMMA.16816.F32 R76, R8.reuse, R16, R76 ;  /* 0x00000010084c723c */ /* 0x050fec000000184c */
[C---:B------:R-:W-:Y:S01]  /*3c70*/  HMMA.16816.F32 R72, R8.reuse, R18, R72 ;  /* 0x000000120848723c */ /* 0x040fe20000001848 */
[----:B------:R-:W4:Y:S05]  /*3c80*/  LDSM.16.M88.4 R16, [R168+0x3800] ;  /* 0x00380000a810783b */ /* 0x000f2a0000000200 */
[----:B------:R-:W-:Y:S06]  /*3c90*/  HMMA.16816.F32 R112, R8, R110, R112 ;  /* 0x0000006e0870723c */ /* 0x000fec0000001870 */
[----:B------:R-:W-:Y:S01]  /*3ca0*/  HMMA.16816.F32 R36, R104, R96, R36 ;  /* 0x000000606824723c */ /* 0x000fe20000001824 */
[----:B------:R-:W-:-:S05]  /*3cb0*/  VIADD R110, R3, 0x20 ;  /* 0x00000020036e7836 */ /* 0x000fca0000000000 */
[----:B------:R-:W-:Y:S01]  /*3cc0*/  HMMA.16816.F32 R32, R104, R98, R32 ;  /* 0x000000626820723c */ /* 0x000fe20000001820 */
[----:B------:R-:W-:-:S05]  /*3cd0*/  FMUL.FTZ R111, R78, UR10 ;  /* 0x0000000a4e6f7c20 */ /* 0x000fca0008410000 */
[----:B------:R-:W-:Y:S01]  /*3ce0*/  HMMA.16816.F32 R12, R8, R108, R12 ;  /* 0x0000006c080c723c */ /* 0x000fe2000000180c */
[----:B------:R-:W-:Y:S05]  /*3cf0*/  MUFU.TANH R111, R111 ;  /* 0x0000006f006f7308 */ /* 0x000fea0000002400 */
[----:B------:R-:W-:Y:S01]  /*3d00*/  FMUL.FTZ R105, R113, UR10 ;  /* 0x0000000a71697c20 */ /* 0x000fe20008410000 */
[C---:B------:R-:W-:Y:S01]  /*3d10*/  HMMA.16816.F32 R48, R20.reuse, R90, R48 ;  /* 0x0000005a1430723c */ /* 0x040fe20000001830 */
[----:B------:R-:W-:Y:S01]  /*3d20*/  FMUL.FTZ R109, R76, UR10 ;  /* 0x0000000a4c6d7c20 */ /* 0x000fe20008410000 */
[----:B------:R-:W-:Y:S01]  /*3d30*/  FMUL.FTZ R113, R79, UR10 ;  /* 0x0000000a4f717c20 */ /* 0x000fe20008410000 */
[----:B------:R-:W-:Y:S01]  /*3d40*/  FMUL.FTZ R99, R112, UR10 ;  /* 0x0000000a70637c20 */ /* 0x000fe20008410000 */
[----:B------:R-:W-:Y:S01]  /*3d50*/  FMUL.FTZ R107, R114, UR10 ;  /* 0x0000000a726b7c20 */ /* 0x000fe20008410000 */
[----:B------:R-:W-:Y:S01]  /*3d60*/  MUFU.TANH R105, R105 ;  /* 0x0000006900697308 */ /* 0x000fe20000002400 */
[----:B------:R-:W-:Y:S01]  /*3d70*/  HMMA.16816.F32 R52, R20, R88, R52 ;  /* 0x000000581434723c */ /* 0x000fe20000001834 */
[----:B------:R-:W-:Y:S01]  /*3d80*/  FMUL.FTZ R91, R77, UR10 ;  /* 0x0000000a4d5b7c20 */ /* 0x000fe20008410000 */
[----:B------:R-:W-:Y:S01]  /*3d90*/  VIADD R108, R3, 0x30 ;  /* 0x00000030036c7836 */ /* 0x000fe20000000000 */
[----:B------:R-:W4:Y:S03]  /*3da0*/  LDSM.16.M88.4 R76, [R102+0x1800] ;  /* 0x00180000664c783b */ /* 0x000f260000000200 */
[----:B-1----:R-:W-:Y:S01]  /*3db0*/  HMMA.16816.F32 R68, R8, R92, R68 ;  /* 0x0000005c0844723c */ /* 0x002fe20000001844 */
[----:B------:R-:W-:Y:S01]  /*3dc0*/  FMUL.FTZ R89, R115, UR10 ;  /* 0x0000000a73597c20 */ /* 0x000fe20008410000 */
[----:B------:R-:W-:Y:S01]  /*3dd0*/  FMUL.FTZ R115, R75, UR10 ;  /* 0x0000000a4b737c20 */ /* 0x000fe20008410000 */
[----:B------:R-:W-:Y:S02]  /*3de0*/  MUFU.TANH R99, R99 ;  /* 0x0000006300637308 */ /* 0x000fe40000002400 */
[----:B------:R-:W-:Y:S01]  /*3df0*/  FMUL.FTZ R13, R13, UR10 ;  /* 0x0000000a0d0d7c20 */ /* 0x000fe20008410000 */
[C---:B--2---:R-:W-:Y:S01]  /*3e00*/  HMMA.16816.F32 R36, R20.reuse, R80, R36 ;  /* 0x000000501424723c */ /* 0x044fe20000001824 */
[----:B------:R-:W-:Y:S01]  /*3e10*/  FMUL.FTZ R93, R72, UR10 ;  /* 0x0000000a485d7c20 */ /* 0x000fe20008410000 */
[----:B------:R-:W-:Y:S01]  /*3e20*/  FMUL.FTZ R15, R15, UR10 ;  /* 0x0000000a0f0f7c20 */ /* 0x000fe20008410000 */
[----:B------:R-:W-:Y:S01]  /*3e30*/  FMUL.FTZ R12, R12, UR10 ;  /* 0x0000000a0c0c7c20 */ /* 0x000fe20008410000 */
[----:B------:R-:W-:Y:S01]  /*3e40*/  FMUL.FTZ R14, R14, UR10 ;  /* 0x0000000a0e0e7c20 */ /* 0x000fe20008410000 */
[----:B------:R-:W1:Y:S01]  /*3e50*/  MUFU.TANH R13, R13 ;  /* 0x0000000d000d7308 */ /* 0x000e620000002400 */
[----:B------:R-:W-:Y:S01]  /*3e60*/  HMMA.16816.F32 R32, R20, R82, R32 ;  /* 0x000000521420723c */ /* 0x000fe20000001820 */
[----:B------:R-:W-:-:S05]  /*3e70*/  FMUL.FTZ R81, R73, UR10 ;  /* 0x0000000a49517c20 */ /* 0x000fca0008410000 */
[C---:B---3--:R-:W-:Y:S01]  /*3e80*/  HMMA.16816.F32 R44, R20.reuse, R84, R44 ;  /* 0x00000054142c723c */ /* 0x048fe2000000182c */
[----:B------:R-:W-:Y:S01]  /*3e90*/  FMUL.FTZ R83, R74, UR10 ;  /* 0x0000000a4a537c20 */ /* 0x000fe20008410000 */
[----:B------:R-:W2:Y:S01]  /*3ea0*/  MUFU.TANH R15, R15 ;  /* 0x0000000f000f7308 */ /* 0x000ea20000002400 */
[----:B------:R-:W3:Y:S03]  /*3eb0*/  LDSM.16.M88.4 R72, [R102+0x2800] ;  /* 0x002800006648783b */ /* 0x000ee60000000200 */
[C---:B------:R-:W-:Y:S01]  /*3ec0*/  HMMA.16816.F32 R40, R20.reuse, R86, R40 ;  /* 0x000000561428723c */ /* 0x040fe20000001828 */
[----:B------:R-:W1:Y:S01]  /*3ed0*/  LDSM.16.M88.4 R84, [R102+0x2000] ;  /* 0x002000006654783b */ /* 0x000e620000000200 */
[----:B------:R-:W-:Y:S01]  /*3ee0*/  FMUL.FTZ R68, R68, UR10 ;  /* 0x0000000a44447c20 */ /* 0x000fe20008410000 */
[----:B------:R-:W-:Y:S01]  /*3ef0*/  FMUL.FTZ R70, R70, UR10 ;  /* 0x0000000a46467c20 */ /* 0x000fe20008410000 */
[----:B------:R-:W-:Y:S01]  /*3f00*/  MUFU.TANH R107, R107 ;  /* 0x0000006b006b7308 */ /* 0x000fe20000002400 */
[----:B------:R-:W-:Y:S01]  /*3f10*/  FMUL.FTZ R69, R69, UR10 ;  /* 0x0000000a45457c20 */ /* 0x000fe20008410000 */
[----:B----4-:R-:W-:Y:S01]  /*3f20*/  HMMA.16816.F32 R28, R20, R16, R28 ;  /* 0x00000010141c723c */ /* 0x010fe2000000181c */
[----:B------:R-:W-:-:S05]  /*3f30*/  FMUL.FTZ R71, R71, UR10 ;  /* 0x0000000a47477c20 */ /* 0x000fca0008410000 */
[----:B------:R-:W-:Y:S01]  /*3f40*/  HMMA.16816.F32 R24, R20, R18, R24 ;  /* 0x000000121418723c */ /* 0x000fe20000001818 */
[----:B------:R-:W4:Y:S01]  /*3f50*/  LDSM.16.M88.4 R16, [R102+0x3000] ;  /* 0x003000006610783b */ /* 0x000f220000000200 */
[----:B------:R-:W2:Y:S03]  /*3f60*/  MUFU.TANH R89, R89 ;  /* 0x0000005900597308 */ /* 0x000ea60000002400 */
[----:B------:R-:W2:Y:S01]  /*3f70*/  LDSM.16.M88.4 R20, [R102+0x3800] ;  /* 0x003800006614783b */ /* 0x000ea20000000200 */
[----:B------:R-:W-:Y:S01]  /*3f80*/  HMMA.16816.F32 R64, R8, R94, R64 ;  /* 0x0000005e0840723c */ /* 0x000fe20000001840 */
[----:B------:R-:W-:-:S04]  /*3f90*/  DEPBAR.LE SB0, 0x0 ;  /* 0x000080000000791a */ /* 0x000fc80000000000 */
[----:B------:R1:W-:Y:S01]  /*3fa0*/  MUFU.TANH R95, R68 ;  /* 0x00000044005f7308 */ /* 0x0003e20000002400 */
[C---:B------:R-:W-:Y:S06]  /*3fb0*/  HMMA.16816.F32 R60, R8.reuse, R76, R60 ;  /* 0x0000004c083c723c */ /* 0x040fec000000183c */
[C---:B------:R-:W-:Y:S01]  /*3fc0*/  HMMA.16816.F32 R56, R8.reuse, R78, R56 ;  /* 0x0000004e0838723c */ /* 0x040fe20000001838 */
[----:B------:R-:W-:Y:S05]  /*3fd0*/  MUFU.TANH R91, R91 ;  /* 0x0000005b005b7308 */ /* 0x000fea0000002400 */
[----:B---3--:R-:W-:Y:S03]  /*3fe0*/  HMMA.16816.F32 R44, R8, R72, R44 ;  /* 0x00000048082c723c */ /* 0x008fe6000000182c */
[----:B------:R-:W-:Y:S01]  /*3ff0*/  MUFU.TANH R113, R113 ;  /* 0x0000007100717308 */ /* 0x000fe20000002400 */
[----:B-1----:R-:W-:-:S02]  /*4000*/  VIADD R68, R3, 0x9 ;  /* 0x0000000903447836 */ /* 0x002fc40000000000 */
[----:B------:R-:W-:Y:S01]  /*4010*/  FMUL.FTZ R65, R65, UR10 ;  /* 0x0000000a41417c20 */ /* 0x000fe20008410000 */
[C---:B------:R-:W-:Y:S01]  /*4020*/  HMMA.16816.F32 R52, R8.reuse, R84, R52 ;  /* 0x000000540834723c */ /* 0x040fe20000001834 */
[----:B------:R-:W-:Y:S01]  /*4030*/  SHF.R.S32.HI R73, RZ, 0x1f, R0 ;  /* 0x0000001fff497819 */ /* 0x000fe20000011400 */
[----:B------:R-:W-:Y:S01]  /*4040*/  FMUL.FTZ R64, R64, UR10 ;  /* 0x0000000a40407c20 */ /* 0x000fe20008410000 */
[----:B------:R-:W-:Y:S01]  /*4050*/  FMUL.FTZ R66, R66, UR10 ;  /* 0x0000000a42427c20 */ /* 0x000fe20008410000 */
[----:B------:R-:W1:Y:S01]  /*4060*/  MUFU.TANH R93, R93 ;  /* 0x0000005d005d7308 */ /* 0x000e620000002400 */
[----:B------:R-:W-:Y:S01]  /*4070*/  LEA.HI R186, R73, R0, RZ, 0x2 ;  /* 0x0000000049ba7211 */ /* 0x000fe200078f10ff */
[C---:B------:R-:W-:Y:S01]  /*4080*/  HMMA.16816.F32 R48, R8.reuse, R86, R48 ;  /* 0x000000560830723c */ /* 0x040fe20000001830 */
[----:B------:R-:W-:Y:S01]  /*4090*/  FMUL.FTZ R60, R60, UR10 ;  /* 0x0000000a3c3c7c20 */ /* 0x000fe20008410000 */
[----:B------:R-:W-:Y:S01]  /*40a0*/  FMUL.FTZ R63, R63, UR10 ;  /* 0x0000000a3f3f7c20 */ /* 0x000fe20008410000 */
[----:B------:R-:W-:Y:S01]  /*40b0*/  SHF.R.S32.HI R186, RZ, 0x2, R186 ;  /* 0x00000002ffba7819 */ /* 0x000fe200000114ba */
[----:B------:R-:W-:Y:S01]  /*40c0*/  FMUL.FTZ R61, R61, UR10 ;  /* 0x0000000a3d3d7c20 */ /* 0x000fe20008410000 */
[----:B------:R-:W-:Y:S01]  /*40d0*/  FMUL.FTZ R56, R56, UR10 ;  /* 0x0000000a38387c20 */ /* 0x000fe20008410000 */
[----:B----4-:R-:W-:Y:S01]  /*40e0*/  HMMA.16816.F32 R36, R8, R16, R36 ;  /* 0x000000100824723c */ /* 0x010fe20000001824 */
[----:B------:R3:W-:Y:S01]  /*40f0*/  MUFU.TANH R97, R12 ;  /* 0x0000000c00617308 */ /* 0x0007e20000002400 */
[----:B------:R-:W-:-:S04]  /*4100*/  FMUL.FTZ R58, R58, UR10 ;  /* 0x0000000a3a3a7c20 */ /* 0x000fc80008410000 */
[C---:B--2---:R-:W-:Y:S01]  /*4110*/  HMMA.16816.F32 R28, R8.reuse, R20, R28 ;  /* 0x00000014081c723c */ /* 0x044fe2000000181c */
[----:B------:R-:W-:Y:S01]  /*4120*/  FMUL.FTZ R17, R67, UR10 ;  /* 0x0000000a43117c20 */ /* 0x000fe20008410000 */
[----:B------:R-:W-:Y:S01]  /*4130*/  IADD3 R67, R127, 0x1, R186 ;  /* 0x000000017f437810 */ /* 0x000fe20007ffe0ba */
[----:B------:R-:W2:Y:S01]  /*4140*/  MUFU.TANH R83, R83 ;  /* 0x0000005300537308 */ /* 0x000ea20000002400 */
[----:B------:R-:W-:Y:S01]  /*4150*/  FMUL.FTZ R44, R44, UR10 ;  /* 0x0000000a2c2c7c20 */ /* 0x000fe20008410000 */
[----:B------:R-:W-:Y:S01]  /*4160*/  FMUL.FTZ R45, R45, UR10 ;  /* 0x0000000a2d2d7c20 */ /* 0x000fe20008410000 */
[C---:B------:R-:W-:Y:S01]  /*4170*/  HMMA.16816.F32 R24, R8.reuse, R22, R24 ;  /* 0x000000160818723c */ /* 0x040fe20000001818 */
[----:B------:R-:W-:Y:S01]  /*4180*/  IADD3 R67, R125, R67, -R180 ;  /* 0x000000437d437210 */ /* 0x000fe20007ffe8b4 */
[----:B------:R-:W-:Y:S01]  /*4190*/  FMUL.FTZ R54, R54, UR10 ;  /* 0x0000000a36367c20 */ /* 0x000fe20008410000 */
[----:B------:R-:W-:Y:S01]  /*41a0*/  FMUL.FTZ R53, R53, UR10 ;  /* 0x0000000a35357c20 */ /* 0x000fe20008410000 */
[----:B------:R-:W-:Y:S01]  /*41b0*/  FMUL.FTZ R52, R52, UR10 ;  /* 0x0000000a34347c20 */ /* 0x000fe20008410000 */
[----:B------:R-:W-:Y:S01]  /*41c0*/  IADD3 R0, R67, R126, RZ ;  /* 0x0000007e43007210 */ /* 0x000fe20007ffe0ff */
[C---:B------:R-:W-:Y:S01]  /*41d0*/  HMMA.16816.F32 R32, R8.reuse, R18, R32 ;  /* 0x000000120820723c */ /* 0x040fe20000001820 */
[----:B------:R4:W-:Y:S01]  /*41e0*/  MUFU.TANH R67, R60 ;  /* 0x0000003c00437308 */ /* 0x0009e20000002400 */
[----:B------:R-:W-:Y:S01]  /*41f0*/  FMUL.FTZ R22, R46, UR10 ;  /* 0x0000000a2e167c20 */ /* 0x000fe20008410000 */
[C---:B------:R-:W-:Y:S01]  /*4200*/  VIMNMX R126, R0.reuse, R125, PT ;  /* 0x0000007d007e7248 */ /* 0x040fe20003fe0100 */
[C---:B------:R-:W-:Y:S01]  /*4210*/  VIADD R46, R3.reuse, 0x10 ;  /* 0x00000010032e7836 */ /* 0x040fe20000000000 */
[----:B------:R-:W-:Y:S01]  /*4220*/  VIADDMNMX R125, R0, 0x8, R125, PT ;  /* 0x00000008007d7846 */ /* 0x000fe2000380017d */
[----:B-----5:R-:W-:Y:S01]  /*4230*/  FMUL.FTZ R0, R132, R7 ;  /* 0x0000000784007220 */ /* 0x020fe20000410000 */
[----:B------:R-:W-:Y:S01]  /*4240*/  VIADD R19, R3, 0x1 ;  /* 0x0000000103137836 */ /* 0x000fe20000000000 */
[CC--:B------:R-:W-:Y:S01]  /*4250*/  ISETP.GE.AND P1, PT, R68.reuse, R126.reuse, PT ;  /* 0x0000007e4400720c */ /* 0x0c0fe20003f26270 */
[----:B------:R-:W-:Y:S01]  /*4260*/  FMUL.FTZ R7, R59, UR10 ;  /* 0x0000000a3b077c20 */ /* 0x000fe20008410000 */
[-C--:B------:R-:W-:Y:S01]  /*4270*/  ISETP.GE.AND P2, PT, R68, R125.reuse, PT ;  /* 0x0000007d4400720c */ /* 0x080fe20003f46270 */
[----:B------:R1:W-:Y:S01]  /*4280*/  MUFU.TANH R77, R70 ;  /* 0x00000046004d7308 */ /* 0x0003e20000002400 */
[C---:B------:R-:W-:Y:S01]  /*4290*/  ISETP.GE.AND P5, PT, R19.reuse, R126, PT ;  /* 0x0000007e1300720c */ /* 0x040fe20003fa6270 */
[----:B------:R-:W-:Y:S01]  /*42a0*/  HMMA.16816.F32 R40, R8, R74, R40 ;  /* 0x0000004a0828723c */ /* 0x000fe20000001828 */
[----:B------:R-:W-:Y:S01]  /*42b0*/  ISETP.GE.AND P3, PT, R19, R125, PT ;  /* 0x0000007d1300720c */ /* 0x000fe20003f66270 */
[----:B---3--:R-:W-:Y:S01]  /*42c0*/  FMUL.FTZ R12, R29, UR10 ;  /* 0x0000000a1d0c7c20 */ /* 0x008fe20008410000 */
[----:B------:R-:W-:Y:S01]  /*42d0*/  I2FP.F32.S32 R19, R19 ;  /* 0x0000001300137245 */ /* 0x000fe20000201400 */
[----:B------:R-:W-:Y:S01]  /*42e0*/  FMUL.FTZ R50, R50, UR10 ;  /* 0x0000000a32327c20 */ /* 0x000fe20008410000 */
[----:B----4-:R-:W-:Y:S01]  /*42f0*/  VIADD R60, R3, 0x8 ;  /* 0x00000008033c7836 */ /* 0x010fe20000000000 */
[----:B------:R-:W-:Y:S01]  /*4300*/  I2FP.F32.S32 R68, R68 ;  /* 0x0000004400447245 */ /* 0x000fe20000201400 */
[----:B------:R-:W-:Y:S01]  /*4310*/  FMUL.FTZ R8, R57, UR10 ;  /* 0x0000000a39087c20 */ /* 0x000fe20008410000 */
[----:B------:R-:W-:Y:S01]  /*4320*/  FFMA.FTZ R29, R0, R19, R13 ;  /* 0x00000013001d7223 */ /* 0x000fe2000001000d */
[----:B------:R-:W3:Y:S01]  /*4330*/  MUFU.TANH R109, R109 ;  /* 0x0000006d006d7308 */ /* 0x000ee20000002400 */
[----:B------:R-:W-:Y:S01]  /*4340*/  ISETP.GE.AND P4, PT, R60, R126, PT ;  /* 0x0000007e3c00720c */ /* 0x000fe20003f86270 */
[----:B------:R-:W-:Y:S01]  /*4350*/  FMUL.FTZ R10, R24, UR10 ;  /* 0x0000000a180a7c20 */ /* 0x000fe20008410000 */
[----:B------:R-:W-:Y:S01]  /*4360*/  ISETP.GE.AND P0, PT, R60, R125, PT ;  /* 0x0000007d3c00720c */ /* 0x000fe20003f06270 */
[----:B------:R-:W-:Y:S01]  /*4370*/  FMUL.FTZ R11, R62, UR10 ;  /* 0x0000000a3e0b7c20 */ /* 0x000fe20008410000 */
[----:B------:R-:W-:Y:S01]  /*4380*/  I2FP.F32.S32 R60, R60 ;  /* 0x0000003c003c7245 */ /* 0x000fe20000201400 */
[C---:B-1----:R-:W-:Y:S01]  /*4390*/  FFMA.FTZ R70, R0.reuse, R19, R15 ;  /* 0x0000001300467223 */ /* 0x042fe2000001000f */
[CC--:B------:R-:W-:Y:S01]  /*43a0*/  FFMA.FTZ R19, R0.reuse, R68.reuse, R105 ;  /* 0x0000004400137223 */ /* 0x0c0fe20000010069 */
[----:B------:R-:W-:Y:S01]  /*43b0*/  MUFU.TANH R57, R63 ;  /* 0x0000003f00397308 */ /* 0x000fe20000002400 */
[C---:B------:R-:W-:Y:S01]  /*43c0*/  FFMA.FTZ R68, R0.reuse, R68, R89 ;  /* 0x0000004400447223 */ /* 0x040fe20000010059 */
[CC--:B------:R-:W-:Y:S01]  /*43d0*/  FFMA.FTZ R23, R0.reuse, R60.reuse, R99 ;  /* 0x0000003c00177223 */ /* 0x0c0fe20000010063 */
[----:B------:R-:W-:Y:S01]  /*43e0*/  FFMA.FTZ R60, R0, R60, R107 ;  /* 0x0000003c003c7223 */ /* 0x000fe2000001006b */
[----:B------:R-:W-:Y:S01]  /*43f0*/  IADD3 R24, R3, 0x18, RZ ;  /* 0x0000001803187810 */ /* 0x000fe20007ffe0ff */
[----:B------:R-:W-:Y:S01]  /*4400*/  FMUL.FTZ R16, R35, UR10 ;  /* 0x0000000a23107c20 */ /* 0x000fe20008410000 */
[----:B------:R-:W-:Y:S01]  /*4410*/  FSEL R19, R19, -INF , !P1 ;  /* 0xff80000013137808 */ /* 0x000fe20004800000 */
[----:B------:R-:W-:Y:S01]  /*4420*/  FMUL.FTZ R18, R37, UR10 ;  /* 0x0000000a25127c20 */ /* 0x000fe20008410000 */
[----:B------:R-:W1:Y:S01]  /*4430*/  MUFU.TANH R69, R69 ;  /* 0x0000004500457308 */ /* 0x000e620000002400 */
[----:B------:R-:W-:Y:S01]  /*4440*/  FSEL R23, R23, -INF , !P4 ;  /* 0xff80000017177808 */ /* 0x000fe20006000000 */
[----:B------:R-:W-:Y:S01]  /*4450*/  FMUL.FTZ R55, R55, UR10 ;  /* 0x0000000a37377c20 */ /* 0x000fe20008410000 */
[----:B------:R-:W-:Y:S01]  /*4460*/  FSEL R60, R60, -INF , !P0 ;  /* 0xff8000003c3c7808 */ /* 0x000fe20004000000 */
[----:B------:R-:W-:Y:S01]  /*4470*/  FMUL.FTZ R48, R48, UR10 ;  /* 0x0000000a30307c20 */ /* 0x000fe20008410000 */
[----:B------:R-:W-:Y:S01]  /*4480*/  FSEL R68, R68, -INF , !P2 ;  /* 0xff80000044447808 */ /* 0x000fe20005000000 */
[----:B------:R-:W-:Y:S01]  /*4490*/  FMUL.FTZ R49, R49, UR10 ;  /* 0x0000000a31317c20 */ /* 0x000fe20008410000 */
[C---:B------:R-:W-:Y:S01]  /*44a0*/  ISETP.GE.AND P1, PT, R24.reuse, R126, PT ;  /* 0x0000007e1800720c */ /* 0x040fe20003f26270 */
[----:B------:R4:W-:Y:S01]  /*44b0*/  MUFU.TANH R63, R7 ;  /* 0x00000007003f7308 */ /* 0x0009e20000002400 */
[-C--:B------:R-:W-:Y:S01]  /*44c0*/  ISETP.GE.AND P2, PT, R24, R125.reuse, PT ;  /* 0x0000007d1800720c */ /* 0x080fe20003f46270 */
[----:B------:R-:W-:Y:S01]  /*44d0*/  FMUL.FTZ R20, R41, UR10 ;  /* 0x0000000a29147c20 */ /* 0x000fe20008410000 */
[----:B------:R-:W-:Y:S01]  /*44e0*/  I2FP.F32.S32 R24, R24 ;  /* 0x0000001800187245 */ /* 0x000fe20000201400 */
[----:B------:R-:W-:Y:S01]  /*44f0*/  FMUL.FTZ R51, R51, UR10 ;  /* 0x0000000a33337c20 */ /* 0x000fe20008410000 */
[----:B------:R-:W-:Y:S01]  /*4500*/  FSEL R29, R29, -INF , !P5 ;  /* 0xff8000001d1d7808 */ /* 0x000fe20006800000 */
[----:B------:R-:W-:Y:S01]  /*4510*/  FMUL.FTZ R40, R40, UR10 ;  /* 0x0000000a28287c20 */ /* 0x000fe20008410000 */
[----:B------:R-:W-:Y:S01]  /*4520*/  FSEL R70, R70, -INF , !P3 ;  /* 0xff80000046467808 */ /* 0x000fe20005800000 */
[----:B------:R-:W1:Y:S01]  /*4530*/  MUFU.TANH R71, R71 ;  /* 0x0000004700477308 */ /* 0x000e620000002400 */
[----:B------:R-:W-:Y:S01]  /*4540*/  ISETP.GE.AND P5, PT, R46, R126, PT ;  /* 0x0000007e2e00720c */ /* 0x000fe20003fa6270 */
[-C--:B------:R-:W-:Y:S01]  /*4550*/  FFMA.FTZ R21, R0, R24.reuse, R93 ;  /* 0x0000001800157223 */ /* 0x080fe2000001005d */
[----:B------:R-:W-:Y:S01]  /*4560*/  ISETP.GE.AND P3, PT, R46, R125, PT ;  /* 0x0000007d2e00720c */ /* 0x000fe20003f66270 */
[----:B--2---:R-:W-:Y:S01]  /*4570*/  FFMA.FTZ R24, R0, R24, R83 ;  /* 0x0000001800187223 */ /* 0x004fe20000010053 */
[----:B------:R-:W-:Y:S01]  /*4580*/  I2FP.F32.S32 R46, R46 ;  /* 0x0000002e002e7245 */ /* 0x000fe20000201400 */
[----:B------:R-:W-:Y:S01]  /*4590*/  VIADD R132, R3, 0x40 ;  /* 0x0000004003847836 */ /* 0x000fe20000000000 */
[----:B------:R-:W-:Y:S01]  /*45a0*/  FSEL R21, R21, -INF , !P1 ;  /* 0xff80000015157808 */ /* 0x000fe20004800000 */
[----:B------:R2:W-:Y:S01]  /*45b0*/  MUFU.TANH R15, R54 ;  /* 0x00000036000f7308 */ /* 0x0005e20000002400 */
[----:B----4-:R-:W-:-:S02]  /*45c0*/  VIADD R7, R3, 0x11 ;  /* 0x0000001103077836 */ /* 0x010fc40000000000 */
[CC--:B---3--:R-:W-:Y:S01]  /*45d0*/  FFMA.FTZ R37, R0.reuse, R46.reuse, R109 ;  /* 0x0000002e00257223 */ /* 0x0c8fe2000001006d */
[----:B------:R-:W-:Y:S01]  /*45e0*/  FFMA.FTZ R46, R0, R46, R111 ;  /* 0x0000002e002e7223 */ /* 0x000fe2000001006f */
[----:B------:R-:W-:Y:S01]  /*45f0*/  FSEL R24, R24, -INF , !P2 ;  /* 0xff80000018187808 */ /* 0x000fe20005000000 */
[----:B------:R-:W-:Y:S01]  /*4600*/  FMUL.FTZ R47, R47, UR10 ;  /* 0x0000000a2f2f7c20 */ /* 0x000fe20008410000 */
[----:B------:R-:W-:Y:S01]  /*4610*/  ISETP.GE.AND P4, PT, R7, R126, PT ;  /* 0x0000007e0700720c */ /* 0x000fe20003f86270 */
[----:B------:R-:W-:Y:S01]  /*4620*/  FMUL.FTZ R43, R43, UR10 ;  /* 0x0000000a2b2b7c20 */ /* 0x000fe20008410000 */
[----:B------:R-:W-:Y:S01]  /*4630*/  ISETP.GE.AND P0, PT, R7, R125, PT ;  /* 0x0000007d0700720c */ /* 0x000fe20003f06270 */
[----:B------:R3:W-:Y:S01]  /*4640*/  MUFU.TANH R89, R50 ;  /* 0x0000003200597308 */ /* 0x0007e20000002400 */
[----:B------:R-:W-:Y:S01]  /*4650*/  FSEL R37, R37, -INF , !P5 ;  /* 0xff80000025257808 */ /* 0x000fe20006800000 */
[----:B------:R-:W-:Y:S01]  /*4660*/  FMUL.FTZ R42, R42, UR10 ;  /* 0x0000000a2a2a7c20 */ /* 0x000fe20008410000 */
[----:B------:R-:W-:Y:S01]  /*4670*/  FSEL R46, R46, -INF , !P3 ;  /* 0xff8000002e2e7808 */ /* 0x000fe20005800000 */
[----:B------:R-:W-:Y:S01]  /*4680*/  FMUL.FTZ R36, R36, UR10 ;  /* 0x0000000a24247c20 */ /* 0x000fe20008410000 */
[----:B------:R-:W-:Y:S01]  /*4690*/  FMUL.FTZ R38, R38, UR10 ;  /* 0x0000000a26267c20 */ /* 0x000fe20008410000 */
[----:B------:R-:W-:Y:S01]  /*46a0*/  FMUL.FTZ R32, R32, UR10 ;  /* 0x0000000a20207c20 */ /* 0x000fe20008410000 */
[----:B------:R-:W-:Y:S01]  /*46b0*/  FMUL.FTZ R39, R39, UR10 ;  /* 0x0000000a27277c20 */ /* 0x000fe20008410000 */
[----:B--2---:R-:W-:Y:S01]  /*46c0*/  I2FP.F32.S32 R54, R7 ;  /* 0x0000000700367245 */ /* 0x004fe20000201400 */
[----:B------:R-:W-:Y:S01]  /*46d0*/  VIADD R7, R3, 0x21 ;  /* 0x0000002103077836 */ /* 0x000fe20000000000 */
[----:B------:R-:W-:Y:S01]  /*46e0*/  MUFU.TANH R81, R81 ;  /* 0x0000005100517308 */ /* 0x000fe20000002400 */
[----:B------:R-:W-:Y:S01]  /*46f0*/  FMUL.FTZ R33, R33, UR10 ;  /* 0x0000000a21217c20 */ /* 0x000fe20008410000 */
[----:B------:R-:W-:Y:S01]  /*4700*/  FMUL.FTZ R34, R34, UR10 ;  /* 0x0000000a22227c20 */ /* 0x000fe20008410000 */
[CC--:B------:R-:W-:Y:S01]  /*4710*/  FFMA.FTZ R35, R0.reuse, R54.reuse, R91 ;  /* 0x0000003600237223 */ /* 0x0c0fe2000001005b */
[----:B------:R-:W-:Y:S01]  /*4720*/  FFMA.FTZ R54, R0, R54, R113 ;  /* 0x0000003600367223 */ /* 0x000fe20000010071 */
[-C--:B------:R-:W-:Y:S01]  /*4730*/  ISETP.GE.AND P1, PT, R7, R126.reuse, PT ;  /* 0x0000007e0700720c */ /* 0x080fe20003f26270 */
[----:B------:R-:W-:Y:S01]  /*4740*/  FMUL.FTZ R31, R31, UR10 ;  /* 0x0000000a1f1f7c20 */ /* 0x000fe20008410000 */
[----:B---3--:R-:W-:Y:S01]  /*4750*/  I2FP.F32.S32 R50, R7 ;  /* 0x0000000700327245 */ /* 0x008fe20000201400 */
[----:B------:R-:W-:Y:S01]  /*4760*/  MUFU.TANH R115, R115 ;  /* 0x0000007300737308 */ /* 0x000fe20000002400 */
[----:B------:R-:W-:Y:S01]  /*4770*/  FSEL R35, R35, -INF , !P4 ;  /* 0xff80000023237808 */ /* 0x000fe20006000000 */
[----:B------:R-:W-:Y:S01]  /*4780*/  FMUL.FTZ R28, R28, UR10 ;  /* 0x0000000a1c1c7c20 */ /* 0x000fe20008410000 */
[----:B------:R-:W-:Y:S01]  /*4790*/  FSEL R54, R54, -INF , !P0 ;  /* 0xff80000036367808 */ /* 0x000fe20004000000 */
[----:B------:R-:W-:Y:S01]  /*47a0*/  FMUL.FTZ R30, R30, UR10 ;  /* 0x0000000a1e1e7c20 */ /* 0x000fe20008410000 */
[C---:B------:R-:W-:Y:S01]  /*47b0*/  ISETP.GE.AND P4, PT, R110.reuse, R126, PT ;  /* 0x0000007e6e00720c */ /* 0x040fe20003f86270 */
[----:B------:R-:W-:Y:S01]  /*47c0*/  FMUL.FTZ R25, R25, UR10 ;  /* 0x0000000a19197c20 */ /* 0x000fe20008410000 */
[-C--:B------:R-:W-:Y:S01]  /*47d0*/  ISETP.GE.AND P0, PT, R110, R125.reuse, PT ;  /* 0x0000007d6e00720c */ /* 0x080fe20003f06270 */
[----:B------:R-:W2:Y:S01]  /*47e0*/  MUFU.TANH R11, R11 ;  /* 0x0000000b000b7308 */ /* 0x000ea20000002400 */
[----:B------:R-:W-:Y:S01]  /*47f0*/  I2FP.F32.S32 R110, R110 ;  /* 0x0000006e006e7245 */ /* 0x000fe20000201400 */
[----:B------:R-:W-:Y:S01]  /*4800*/  FMUL.FTZ R26, R26, UR10 ;  /* 0x0000000a1a1a7c20 */ /* 0x000fe20008410000 */
[----:B------:R-:W-:-:S05]  /*4810*/  ISETP.GE.AND P2, PT, R7, R125, PT ;  /* 0x0000007d0700720c */ /* 0x000fca0003f46270 */
[----:B------:R3:W-:Y:S08]  /*4820*/  MUFU.TANH R59, R8 ;  /* 0x00000008003b7308 */ /* 0x0007f00000002400 */
[----:B------:R1:W-:Y:S08]  /*4830*/  MUFU.TANH R13, R53 ;  /* 0x00000035000d7308 */ /* 0x0003f00000002400 */
[----:B------:R4:W-:Y:S01]  /*4840*/  MUFU.TANH R79, R64 ;  /* 0x00000040004f7308 */ /* 0x0009e20000002400 */
[----:B---3--:R-:W-:-:S07]  /*4850*/  FMUL.FTZ R8, R27, UR10 ;  /* 0x0000000a1b087c20 */ /* 0x008fce0008410000 */
[----:B------:R3:W-:Y:S01]  /*4860*/  MUFU.TANH R27, R52 ;  /* 0x00000034001b7308 */ /* 0x0007e20000002400 */
[CC--:B-1----:R-:W-:Y:S01]  /*4870*/  FFMA.FTZ R53, R0.reuse, R50.reuse, R69 ;  /* 0x0000003200357223 */ /* 0x0c2fe20000010045 */
[----:B------:R-:W-:-:S04]  /*4880*/  FFMA.FTZ R50, R0, R50, R71 ;  /* 0x0000003200327223 */ /* 0x000fc80000010047 */
[----:B------:R-:W-:Y:S02]  /*4890*/  FSEL R53, R53, -INF , !P1 ;  /* 0xff80000035357808 */ /* 0x000fe40004800000 */
[----:B------:R1:W-:Y:S01]  /*48a0*/  MUFU.TANH R73, R66 ;  /* 0x0000004200497308 */ /* 0x0003e20000002400 */
[----:B------:R-:W-:Y:S01]  /*48b0*/  FSEL R50, R50, -INF , !P2 ;  /* 0xff80000032327808 */ /* 0x000fe20005000000 */
[C---:B----4-:R-:W-:Y:S01]  /*48c0*/  VIADD R64, R3.reuse, 0x51 ;  /* 0x0000005103407836 */ /* 0x050fe20000000000 */
[C---:B------:R-:W-:Y:S02]  /*48d0*/  ISETP.GE.AND P1, PT, R108.reuse, R126, PT ;  /* 0x0000007e6c00720c */ /* 0x040fe40003f26270 */
[----:B------:R-:W-:Y:S02]  /*48e0*/  ISETP.GE.AND P2, PT, R108, R125, PT ;  /* 0x0000007d6c00720c */ /* 0x000fe40003f46270 */
[----:B------:R-:W-:Y:S01]  /*48f0*/  I2FP.F32.S32 R108, R108 ;  /* 0x0000006c006c7245 */ /* 0x000fe20000201400 */
[----:B------:R-:W4:Y:S01]  /*4900*/  MUFU.TANH R65, R65 ;  /* 0x0000004100417308 */ /* 0x000f220000002400 */
[----:B---3--:R-:W-:-:S03]  /*4910*/  VIADD R52, R3, 0x19 ;  /* 0x0000001903347836 */ /* 0x008fc60000000000 */
[CC--:B------:R-:W-:Y:S01]  /*4920*/  FFMA.FTZ R67, R0.reuse, R108.reuse, R67 ;  /* 0x0000006c00437223 */ /* 0x0c0fe20000010043 */
[----:B--2---:R-:W-:Y:S01]  /*4930*/  FFMA.FTZ R108, R0, R108, R11 ;  /* 0x0000006c006c7223 */ /* 0x004fe2000001000b */
[C---:B------:R-:W-:Y:S02]  /*4940*/  ISETP.GE.AND P5, PT, R52.reuse, R126, PT ;  /* 0x0000007e3400720c */ /* 0x040fe40003fa6270 */
[----:B------:R-:W2:Y:S01]  /*4950*/  MUFU.TANH R17, R17 ;  /* 0x0000001100117308 */ /* 0x000ea20000002400 */
[----:B------:R-:W-:Y:S01]  /*4960*/  ISETP.GE.AND P3, PT, R52, R125, PT ;  /* 0x0000007d3400720c */ /* 0x000fe20003f66270 */
[----:B-1----:R-:W-:Y:S01]  /*4970*/  VIADD R66, R3, 0x50 ;  /* 0x0000005003427836 */ /* 0x002fe20000000000 */
[----:B------:R-:W-:Y:S02]  /*4980*/  I2FP.F32.S32 R52, R52 ;  /* 0x0000003400347245 */ /* 0x000fe40000201400 */
[----:B------:R-:W-:Y:S02]  /*4990*/  FSEL R107, R67, -INF , !P1 ;  /* 0xff800000436b7808 */ /* 0x000fe40004800000 */
[----:B------:R-:W-:Y:S01]  /*49a0*/  FSEL R108, R108, -INF , !P2 ;  /* 0xff8000006c6c7808 */ /* 0x000fe20005000000 */
[----:B------:R1:W-:Y:S01]  /*49b0*/  MUFU.TANH R75, R55 ;  /* 0x00000037004b7308 */ /* 0x0003e20000002400 */
[CC--:B------:R-:W-:Y:S01]  /*49c0*/  FFMA.FTZ R7, R0.reuse, R52.reuse, R81 ;  /* 0x0000003400077223 */ /* 0x0c0fe20000010051 */
[----:B------:R-:W-:-:S04]  /*49d0*/  FFMA.FTZ R52, R0, R52, R115 ;  /* 0x0000003400347223 */ /* 0x000fc80000010073 */
[----:B------:R-:W-:Y:S02]  /*49e0*/  FSEL R7, R7, -INF , !P5 ;  /* 0xff80000007077808 */ /* 0x000fe40006800000 */
[----:B------:R-:W-:Y:S01]  /*49f0*/  MUFU.TANH R9, R61 ;  /* 0x0000003d00097308 */ /* 0x000fe20000002400 */
[----:B------:R-:W-:-:S07]  /*4a00*/  FSEL R52, R52, -INF , !P3 ;  /* 0xff80000034347808 */ /* 0x000fce0005800000 */
[----:B------:R3:W-:Y:S01]  /*4a10*/  MUFU.TANH R85, R48 ;  /* 0x0000003000557308 */ /* 0x0007e20000002400 */
[CC--:B-1----:R-:W-:Y:S01]  /*4a20*/  FFMA.FTZ R55, R0.reuse, R110.reuse, R95 ;  /* 0x0000006e00377223 */ /* 0x0c2fe2000001005f */
[----:B------:R-:W-:-:S04]  /*4a30*/  FFMA.FTZ R110, R0, R110, R77 ;  /* 0x0000006e006e7223 */ /* 0x000fc8000001004d */
[----:B------:R-:W-:Y:S02]  /*4a40*/  FSEL R55, R55, -INF , !P4 ;  /* 0xff80000037377808 */ /* 0x000fe40006000000 */
[----:B------:R1:W-:Y:S01]  /*4a50*/  MUFU.TANH R83, R49 ;  /* 0x0000003100537308 */ /* 0x0003e20000002400 */
[----:B------:R-:W-:-:S07]  /*4a60*/  FSEL R110, R110, -INF , !P0 ;  /* 0xff8000006e6e7808 */ /* 0x000fce0004000000 */
[----:B------:R4:W2:Y:S01]  /*4a70*/  MUFU.TANH R41, R56 ;  /* 0x0000003800297308 */ /* 0x0008a20000002400 */
[----:B---3--:R-:W-:-:S05]  /*4a80*/  VIADD R48, R3, 0x29 ;  /* 0x0000002903307836 */ /* 0x008fca0000000000 */
[C---:B------:R-:W-:Y:S02]  /*4a90*/  ISETP.GE.AND P4, PT, R48.reuse, R126, PT ;  /* 0x0000007e3000720c */ /* 0x040fe40003f86270 */
[----:B------:R-:W3:Y:S01]  /*4aa0*/  MUFU.TANH R61, R58 ;  /* 0x0000003a003d7308 */ /* 0x000ee20000002400 */
[----:B-1----:R-:W-:Y:S01]  /*4ab0*/  VIADD R49, R3, 0x28 ;  /* 0x0000002803317836 */ /* 0x002fe20000000000 */
[-C--:B------:R-:W-:Y:S02]  /*4ac0*/  ISETP.GE.AND P0, PT, R48, R125.reuse, PT ;  /* 0x0000007d3000720c */ /* 0x080fe40003f06270 */
[----:B------:R-:W-:Y:S02]  /*4ad0*/  I2FP.F32.S32 R48, R48 ;  /* 0x0000003000307245 */ /* 0x000fe40000201400 */
[----:B------:R-:W-:Y:S02]  /*4ae0*/  ISETP.GE.AND P5, PT, R49, R126, PT ;  /* 0x0000007e3100720c */ /* 0x000fe40003fa6270 */
[----:B------:R1:W3:Y:S01]  /*4af0*/  MUFU.TANH R77, R44 ;  /* 0x0000002c004d7308 */ /* 0x0002e20000002400 */
[----:B----4-:R-:W-:Y:S01]  /*4b00*/  VIADD R56, R3, 0x38 ;  /* 0x0000003803387836 */ /* 0x010fe20000000000 */
[----:B------:R-:W-:-:S06]  /*4b10*/  ISETP.GE.AND P3, PT, R49, R125, PT ;  /* 0x0000007d3100720c */ /* 0x000fcc0003f66270 */
[----:B------:R4:W3:Y:S08]  /*4b20*/  MUFU.TANH R69, R22 ;  /* 0x0000001600457308 */ /* 0x0008f00000002400 */
[----:B------:R3:W3:Y:S01]  /*4b30*/  MUFU.TANH R87, R51 ;  /* 0x0000003300577308 */ /* 0x0006e20000002400 */
[----:B-1----:R-:W-:Y:S01]  /*4b40*/  I2FP.F32.S32 R44, R49 ;  /* 0x00000031002c7245 */ /* 0x002fe20000201400 */
[CC--:B------:R-:W-:Y:S01]  /*4b50*/  FFMA.FTZ R49, R0.reuse, R48.reuse, R65 ;  /* 0x0000003000317223 */ /* 0x0c0fe20000010041 */
[----:B--2---:R-:W-:-:S03]  /*4b60*/  FFMA.FTZ R48, R0, R48, R17 ;  /* 0x0000003000307223 */ /* 0x004fc60000010011 */
[----:B------:R-:W-:Y:S01]  /*4b70*/  FFMA.FTZ R73, R0, R44, R73 ;  /* 0x0000002c00497223 */ /* 0x000fe20000010049 */
[----:B------:R-:W-:Y:S01]  /*4b80*/  FSEL R49, R49, -INF , !P4 ;  /* 0xff80000031317808 */ /* 0x000fe20006000000 */
[----:B------:R1:W-:Y:S01]  /*4b90*/  MUFU.TANH R11, R40 ;  /* 0x00000028000b7308 */ /* 0x0003e20000002400 */
[----:B----4-:R-:W-:Y:S02]  /*4ba0*/  IADD3 R22, R3, 0x39, RZ ;  /* 0x0000003903167810 */ /* 0x010fe40007ffe0ff */
[----:B------:R-:W-:Y:S02]  /*4bb0*/  FSEL R106, R73, -INF , !P3 ;  /* 0xff800000496a7808 */ /* 0x000fe40005800000 */
[C---:B------:R-:W-:Y:S02]  /*4bc0*/  ISETP.GE.AND P1, PT, R22.reuse, R126, PT ;  /* 0x0000007e1600720c */ /* 0x040fe40003f26270 */
[----:B------:R-:W-:Y:S01]  /*4bd0*/  ISETP.GE.AND P2, PT, R22, R125, PT ;  /* 0x0000007d1600720c */ /* 0x000fe20003f46270 */
[----:B------:R2:W-:Y:S01]  /*4be0*/  MUFU.TANH R17, R20 ;  /* 0x0000001400117308 */ /* 0x0005e20000002400 */
[----:B---3--:R-:W-:Y:S01]  /*4bf0*/  FFMA.FTZ R51, R0, R44, R79 ;  /* 0x0000002c00337223 */ /* 0x008fe2000001004f */
[----:B------:R-:W-:Y:S01]  /*4c00*/  VIADD R44, R3, 0x31 ;  /* 0x00000031032c7836 */ /* 0x000fe20000000000 */
[----:B------:R-:W-:-:S02]  /*4c10*/  I2FP.F32.S32 R22, R22 ;  /* 0x0000001600167245 */ /* 0x000fc40000201400 */
[----:B------:R-:W-:Y:S02]  /*4c20*/  FSEL R48, R48, -INF , !P0 ;  /* 0xff80000030307808 */ /* 0x000fe40004000000 */
[----:B------:R-:W-:Y:S01]  /*4c30*/  FSEL R51, R51, -INF , !P5 ;  /* 0xff80000033337808 */ /* 0x000fe20006800000 */
[C---:B------:R-:W-:Y:S01]  /*4c40*/  FFMA.FTZ R59, R0.reuse, R22, R59 ;  /* 0x00000016003b7223 */ /* 0x040fe2000001003b */
[----:B-1----:R-:W-:Y:S01]  /*4c50*/  I2FP.F32.S32 R40, R56 ;  /* 0x0000003800287245 */ /* 0x002fe20000201400 */
[----:B------:R-:W-:Y:S01]  /*4c60*/  FFMA.FTZ R63, R0, R22, R63 ;  /* 0x00000016003f7223 */ /* 0x000fe2000001003f */
[C---:B------:R-:W-:Y:S01]  /*4c70*/  ISETP.GE.AND P5, PT, R44.reuse, R126, PT ;  /* 0x0000007e2c00720c */ /* 0x040fe20003fa6270 */
[C---:B------:R-:W-:Y:S01]  /*4c80*/  VIADD R22, R3.reuse, 0x41 ;  /* 0x0000004103167836 */ /* 0x040fe20000000000 */
[-C--:B------:R-:W-:Y:S01]  /*4c90*/  ISETP.GE.AND P3, PT, R44, R125.reuse, PT ;  /* 0x0000007d2c00720c */ /* 0x080fe20003f66270 */
[C---:B------:R-:W-:Y:S01]  /*4ca0*/  FFMA.FTZ R67, R0.reuse, R40, R41 ;  /* 0x0000002800437223 */ /* 0x040fe20000010029 */
[----:B------:R-:W-:Y:S01]  /*4cb0*/  I2FP.F32.S32 R44, R44 ;  /* 0x0000002c002c7245 */ /* 0x000fe20000201400 */
[----:B------:R-:W-:Y:S01]  /*4cc0*/  FFMA.FTZ R61, R0, R40, R61 ;  /* 0x00000028003d7223 */ /* 0x000fe2000001003d */
[C---:B------:R-:W-:Y:S01]  /*4cd0*/  ISETP.GE.AND P4, PT, R56.reuse, R126, PT ;  /* 0x0000007e3800720c */ /* 0x040fe20003f86270 */
[----:B--2---:R-:W-:Y:S01]  /*4ce0*/  VIADD R20, R3, 0x48 ;  /* 0x0000004803147836 */ /* 0x004fe20000000000 */
[----:B------:R-:W-:Y:S01]  /*4cf0*/  ISETP.GE.AND P0, PT, R56, R125, PT ;  /* 0x0000007d3800720c */ /* 0x000fe20003f06270 */
[CC--:B------:R-:W-:Y:S01]  /*4d00*/  FFMA.FTZ R9, R0.reuse, R44.reuse, R9 ;  /* 0x0000002c00097223 */ /* 0x0c0fe20000010009 */
[----:B------:R-:W-:Y:S01]  /*4d10*/  FFMA.FTZ R57, R0, R44, R57 ;  /* 0x0000002c00397223 */ /* 0x000fe20000010039 */
[----:B------:R-:W-:Y:S01]  /*4d20*/  FSEL R67, R67, -INF , !P4 ;  /* 0xff80000043437808 */ /* 0x000fe20006000000 */
[----:B------:R-:W1:Y:S01]  /*4d30*/  MUFU.TANH R45, R45 ;  /* 0x0000002d002d7308 */ /* 0x000e620000002400 */
[----:B------:R-:W-:-:S02]  /*4d40*/  FSEL R104, R61, -INF , !P0 ;  /* 0xff8000003d687808 */ /* 0x000fc40004000000 */
[C---:B------:R-:W-:Y:S02]  /*4d50*/  ISETP.GE.AND P4, PT, R22.reuse, R126, PT ;  /* 0x0000007e1600720c */ /* 0x040fe40003f86270 */
[-C--:B------:R-:W-:Y:S02]  /*4d60*/  ISETP.GE.AND P0, PT, R22, R125.reuse, PT ;  /* 0x0000007d1600720c */ /* 0x080fe40003f06270 */
[----:B------:R-:W-:Y:S01]  /*4d70*/  I2FP.F32.S32 R22, R22 ;  /* 0x0000001600167245 */ /* 0x000fe20000201400 */
[----:B------:R-:W2:Y:S01]  /*4d80*/  MUFU.TANH R47, R47 ;  /* 0x0000002f002f7308 */ /* 0x000ea20000002400 */
[----:B------:R-:W-:Y:S02]  /*4d90*/  FSEL R105, R9, -INF , !P5 ;  /* 0xff80000009697808 */ /* 0x000fe40006800000 */
[----:B------:R-:W-:Y:S01]  /*4da0*/  FSEL R134, R57, -INF , !P3 ;  /* 0xff80000039867808 */ /* 0x000fe20005800000 */
[----:B------:R-:W-:Y:S01]  /*4db0*/  FFMA.FTZ R13, R0, R22, R13 ;  /* 0x00000016000d7223 */ /* 0x000fe2000001000d */
[----:B------:R-:W-:Y:S01]  /*4dc0*/  ISETP.GE.AND P5, PT, R132, R126, PT ;  /* 0x0000007e8400720c */ /* 0x000fe20003fa6270 */
[----:B------:R-:W-:Y:S01]  /*4dd0*/  FFMA.FTZ R75, R0, R22, R75 ;  /* 0x00000016004b7223 */ /* 0x000fe2000001004b */
[----:B------:R-:W-:Y:S01]  /*4de0*/  ISETP.GE.AND P3, PT, R132, R125, PT ;  /* 0x0000007d8400720c */ /* 0x000fe20003f66270 */
[----:B------:R3:W-:Y:S01]  /*4df0*/  MUFU.TANH R9, R18 ;  /* 0x0000001200097308 */ /* 0x0007e20000002400 */
[----:B------:R-:W-:Y:S01]  /*4e00*/  FSEL R65, R59, -INF , !P1 ;  /* 0xff8000003b417808 */ /* 0x000fe20004800000 */
[----:B------:R-:W-:Y:S01]  /*4e10*/  VIADD R22, R3, 0x59 ;  /* 0x0000005903167836 */ /* 0x000fe20000000000 */
[----:B------:R-:W-:-:S02]  /*4e20*/  FSEL R114, R63, -INF , !P2 ;  /* 0xff8000003f727808 */ /* 0x000fc40005000000 */
[----:B------:R-:W-:Y:S02]  /*4e30*/  I2FP.F32.S32 R132, R132 ;  /* 0x0000008400847245 */ /* 0x000fe40000201400 */
[C---:B------:R-:W-:Y:S01]  /*4e40*/  ISETP.GE.AND P1, PT, R20.reuse, R126, PT ;  /* 0x0000007e1400720c */ /* 0x040fe20003f26270 */
[----:B------:R-:W4:Y:S01]  /*4e50*/  MUFU.TANH R43, R43 ;  /* 0x0000002b002b7308 */ /* 0x000f220000002400 */
[-C--:B------:R-:W-:Y:S01]  /*4e60*/  ISETP.GE.AND P2, PT, R20, R125.reuse, PT ;  /* 0x0000007d1400720c */ /* 0x080fe20003f46270 */
[C---:B------:R-:W-:Y:S01]  /*4e70*/  FFMA.FTZ R27, R0.reuse, R132, R27 ;  /* 0x00000084001b7223 */ /* 0x040fe2000001001b */
[----:B------:R-:W-:Y:S01]  /*4e80*/  I2FP.F32.S32 R20, R20 ;  /* 0x0000001400147245 */ /* 0x000fe20000201400 */
[C---:B------:R-:W-:Y:S01]  /*4e90*/  FFMA.FTZ R132, R0.reuse, R132, R15 ;  /* 0x0000008400847223 */ /* 0x040fe2000001000f */
[----:B------:R-:W-:Y:S02]  /*4ea0*/  FSEL R113, R13, -INF , !P4 ;  /* 0xff8000000d717808 */ /* 0x000fe40006000000 */
[----:B------:R-:W-:Y:S01]  /*4eb0*/  FSEL R118, R75, -INF , !P0 ;  /* 0xff8000004b767808 */ /* 0x000fe20004000000 */
[CC--:B------:R-:W-:Y:S01]  /*4ec0*/  FFMA.FTZ R85, R0.reuse, R20.reuse, R85 ;  /* 0x0000001400557223 */ /* 0x0c0fe20000010055 */
[----:B------:R-:W-:Y:S01]  /*4ed0*/  FFMA.FTZ R89, R0, R20, R89 ;  /* 0x0000001400597223 */ /* 0x000fe20000010059 */
[C---:B------:R-:W-:Y:S01]  /*4ee0*/  ISETP.GE.AND P4, PT, R66.reuse, R126, PT ;  /* 0x0000007e4200720c */ /* 0x040fe20003f86270 */
[C---:B---3--:R-:W-:Y:S01]  /*4ef0*/  VIADD R18, R3.reuse, 0x49 ;  /* 0x0000004903127836 */ /* 0x048fe20000000000 */
[----:B------:R-:W-:Y:S01]  /*4f00*/  ISETP.GE.AND P0, PT, R66, R125, PT ;  /* 0x0000007d4200720c */ /* 0x000fe20003f06270 */
[----:B------:R-:W3:Y:S01]  /*4f10*/  MUFU.TANH R71, R42 ;  /* 0x0000002a00477308 */ /* 0x000ee20000002400 */
[----:B------:R-:W-:Y:S01]  /*4f20*/  I2FP.F32.S32 R66, R66 ;  /* 0x0000004200427245 */ /* 0x000fe20000201400 */
[----:B------:R-:W-:Y:S01]  /*4f30*/  VIADD R20, R3, 0x58 ;  /* 0x0000005803147836 */ /* 0x000fe20000000000 */
[----:B------:R-:W-:-:S02]  /*4f40*/  FSEL R115, R27, -INF , !P5 ;  /* 0xff8000001b737808 */ /* 0x000fc40006800000 */
[----:B------:R-:W-:Y:S01]  /*4f50*/  FSEL R132, R132, -INF , !P3 ;  /* 0xff80000084847808 */ /* 0x000fe20005800000 */
[CC--:B------:R-:W-:Y:S01]  /*4f60*/  FFMA.FTZ R63, R0.reuse, R66.reuse, R77 ;  /* 0x00000042003f7223 */ /* 0x0c0fe2000001004d */
[----:B------:R-:W-:Y:S01]  /*4f70*/  FSEL R111, R85, -INF , !P1 ;  /* 0xff800000556f7808 */ /* 0x000fe20004800000 */
[----:B------:R-:W-:Y:S01]  /*4f80*/  FFMA.FTZ R66, R0, R66, R69 ;  /* 0x0000004200427223 */ /* 0x000fe20000010045 */
[----:B------:R-:W-:Y:S01]  /*4f90*/  FSEL R116, R89, -INF , !P2 ;  /* 0xff80000059747808 */ /* 0x000fe20005000000 */
[----:B------:R-:W3:Y:S01]  /*4fa0*/  MUFU.TANH R41, R36 ;  /* 0x0000002400297308 */ /* 0x000ee20000002400 */
[CC--:B------:R-:W-:Y:S02]  /*4fb0*/  ISETP.GE.AND P5, PT, R18.reuse, R126.reuse, PT ;  /* 0x0000007e1200720c */ /* 0x0c0fe40003fa6270 */
[----:B------:R-:W-:Y:S02]  /*4fc0*/  ISETP.GE.AND P3, PT, R18, R125, PT ;  /* 0x0000007d1200720c */ /* 0x000fe40003f66270 */
[----:B------:R-:W-:-:S02]  /*4fd0*/  ISETP.GE.AND P1, PT, R64, R126, PT ;  /* 0x0000007e4000720c */ /* 0x000fc40003f26270 */
[-C--:B------:R-:W-:Y:S01]  /*4fe0*/  ISETP.GE.AND P2, PT, R64, R125.reuse, PT ;  /* 0x0000007d4000720c */ /* 0x080fe20003f46270 */
[----:B------:R-:W3:Y:S01]  /*4ff0*/  MUFU.TANH R15, R38 ;  /* 0x00000026000f7308 */ /* 0x000ee20000002400 */
[----:B------:R-:W-:Y:S02]  /*5000*/  I2FP.F32.S32 R18, R18 ;  /* 0x0000001200127245 */ /* 0x000fe40000201400 */
[----:B------:R-:W-:Y:S02]  /*5010*/  I2FP.F32.S32 R64, R64 ;  /* 0x0000004000407245 */ /* 0x000fe40000201400 */
[----:B------:R-:W-:Y:S01]  /*5020*/  FSEL R63, R63, -INF , !P4 ;  /* 0xff8000003f3f7808 */ /* 0x000fe20006000000 */
[CC--:B------:R-:W-:Y:S01]  /*5030*/  FFMA.FTZ R83, R0.reuse, R18.reuse, R83 ;  /* 0x0000001200537223 */ /* 0x0c0fe20000010053 */
[C---:B------:R-:W-:Y:S01]  /*5040*/  FFMA.FTZ R87, R0.reuse, R18, R87 ;  /* 0x0000001200577223 */ /* 0x040fe20000010057 */
[-C--:B-1----:R-:W-:Y:S01]  /*5050*/  FFMA.FTZ R45, R0, R64.reuse, R45 ;  /* 0x00000040002d7223 */ /* 0x082fe2000001002d */
[----:B------:R-:W-:Y:S01]  /*5060*/  FSEL R66, R66, -INF , !P0 ;  /* 0xff80000042427808 */ /* 0x000fe20004000000 */
[----:B--2---:R-:W-:Y:S01]  /*5070*/  FFMA.FTZ R64, R0, R64, R47 ;  /* 0x0000004000407223 */ /* 0x004fe2000001002f */
[C---:B------:R-:W-:Y:S01]  /*5080*/  ISETP.GE.AND P4, PT, R22.reuse, R126, PT ;  /* 0x0000007e1600720c */ /* 0x040fe20003f86270 */
[----:B------:R1:W2:Y:S01]  /*5090*/  MUFU.TANH R13, R32 ;  /* 0x00000020000d7308 */ /* 0x0002a20000002400 */
[----:B------:R-:W-:-:S02]  /*50a0*/  ISETP.GE.AND P0, PT, R22, R125, PT ;  /* 0x0000007d1600720c */ /* 0x000fc40003f06270 */
[----:B------:R-:W-:Y:S02]  /*50b0*/  I2FP.F32.S32 R22, R22 ;  /* 0x0000001600167245 */ /* 0x000fe40000201400 */
[----:B------:R-:W-:Y:S02]  /*50c0*/  IADD3 R18, R3, 0x60, RZ ;  /* 0x0000006003127810 */ /* 0x000fe40007ffe0ff */
[----:B------:R-:W-:Y:S01]  /*50d0*/  FSEL R109, R83, -INF , !P5 ;  /* 0xff800000536d7808 */ /* 0x000fe20006800000 */
[----:B------:R4:W-:Y:S01]  /*50e0*/  MUFU.TANH R69, R16 ;  /* 0x0000001000457308 */ /* 0x0009e20000002400 */
[----:B------:R-:W-:Y:S01]  /*50f0*/  FSEL R112, R87, -INF , !P3 ;  /* 0xff80000057707808 */ /* 0x000fe20005800000 */
[----:B------:R-:W-:Y:S01]  /*5100*/  FFMA.FTZ R17, R0, R22, R17 ;  /* 0x0000001600117223 */ /* 0x000fe20000010011 */
[C---:B------:R-:W-:Y:S02]  /*5110*/  ISETP.GE.AND P5, PT, R20.reuse, R126, PT ;  /* 0x0000007e1400720c */ /* 0x040fe40003fa6270 */
[----:B------:R-:W-:-:S02]  /*5120*/  ISETP.GE.AND P3, PT, R20, R125, PT ;  /* 0x0000007d1400720c */ /* 0x000fc40003f66270 */
[----:B------:R-:W-:Y:S01]  /*5130*/  FSEL R61, R45, -INF , !P1 ;  /* 0xff8000002d3d7808 */ /* 0x000fe20004800000 */
[----:B------:R-:W-:Y:S01]  /*5140*/  MUFU.TANH R39, R39 ;  /* 0x0000002700277308 */ /* 0x000fe20000002400 */
[----:B------:R-:W-:Y:S01]  /*5150*/  FSEL R64, R64, -INF , !P2 ;  /* 0xff80000040407808 */ /* 0x000fe20005000000 */
[----:B-1----:R-:W-:Y:S01]  /*5160*/  VIADD R32, R3, 0x68 ;  /* 0x0000006803207836 */ /* 0x002fe20000000000 */
[----:B------:R-:W-:Y:S02]  /*5170*/  I2FP.F32.S32 R20, R20 ;  /* 0x0000001400147245 */ /* 0x000fe40000201400 */
[C---:B------:R-:W-:Y:S02]  /*5180*/  ISETP.GE.AND P1, PT, R18.reuse, R126, PT ;  /* 0x0000007e1200720c */ /* 0x040fe40003f26270 */
[-C--:B------:R-:W-:Y:S01]  /*5190*/  ISETP.GE.AND P2, PT, R18, R125.reuse, PT ;  /* 0x0000007d1200720c */ /* 0x080fe20003f46270 */
[----:B------:R-:W-:Y:S01]  /*51a0*/  MUFU.TANH R33, R33 ;  /* 0x0000002100217308 */ /* 0x000fe20000002400 */
[C---:B----4-:R-:W-:Y:S01]  /*51b0*/  FFMA.FTZ R16, R0.reuse, R22, R43 ;  /* 0x0000001600107223 */ /* 0x050fe2000001002b */
[----:B------:R-:W-:Y:S01]  /*51c0*/  I2FP.F32.S32 R18, R18 ;  /* 0x0000001200127245 */ /* 0x000fe20000201400 */
[CC--:B------:R-:W-:Y:S01]  /*51d0*/  FFMA.FTZ R59, R0.reuse, R20.reuse, R11 ;  /* 0x00000014003b7223 */ /* 0x0c0fe2000001000b */
[----:B---3--:R-:W-:Y:S01]  /*51e0*/  FFMA.FTZ R71, R0, R20, R71 ;  /* 0x0000001400477223 */ /* 0x008fe20000010047 */
[----:B------:R-:W-:Y:S01]  /*51f0*/  FSEL R57, R17, -INF , !P4 ;  /* 0xff80000011397808 */ /* 0x000fe20006000000 */
[C---:B------:R-:W-:Y:S01]  /*5200*/  VIADD R22, R3.reuse, 0x61 ;  /* 0x0000006103167836 */ /* 0x040fe20000000000 */
[----:B------:R-:W-:Y:S01]  /*5210*/  FSEL R16, R16, -INF , !P0 ;  /* 0xff80000010107808 */ /* 0x000fe20004000000 */
[----:B------:R-:W1:Y:S01]  /*5220*/  MUFU.TANH R47, R34 ;  /* 0x00000022002f7308 */ /* 0x000e620000002400 */
[CC--:B------:R-:W-:Y:S01]  /*5230*/  FFMA.FTZ R41, R0.reuse, R18.reuse, R41 ;  /* 0x0000001200297223 */ /* 0x0c0fe20000010029 */
[----:B------:R-:W-:Y:S01]  /*5240*/  FFMA.FTZ R44, R0, R18, R15 ;  /* 0x00000012002c7223 */ /* 0x000fe2000001000f */
[C---:B------:R-:W-:Y:S01]  /*5250*/  ISETP.GE.AND P4, PT, R32.reuse, R126, PT ;  /* 0x0000007e2000720c */ /* 0x040fe20003f86270 */
[C---:B------:R-:W-:Y:S01]  /*5260*/  VIADD R20, R3.reuse, 0x69 ;  /* 0x0000006903147836 */ /* 0x040fe20000000000 */
[----:B------:R-:W-:Y:S01]  /*5270*/  ISETP.GE.AND P0, PT, R32, R125, PT ;  /* 0x0000007d2000720c */ /* 0x000fe20003f06270 */
[----:B------:R-:W-:Y:S01]  /*5280*/  VIADD R17, R3, 0x71 ;  /* 0x0000007103117836 */ /* 0x000fe20000000000 */
[----:B------:R-:W-:Y:S01]  /*5290*/  I2FP.F32.S32 R32, R32 ;  /* 0x0000002000207245 */ /* 0x000fe20000201400 */
[----:B------:R-:W-:Y:S01]  /*52a0*/  MUFU.TANH R27, R28 ;  /* 0x0000001c001b7308 */ /* 0x000fe20000002400 */
[----:B------:R-:W-:-:S02]  /*52b0*/  FSEL R59, R59, -INF , !P5 ;  /* 0xff8000003b3b7808 */ /* 0x000fc40006800000 */
[----:B------:R-:W-:Y:S02]  /*52c0*/  FSEL R18, R71, -INF , !P3 ;  /* 0xff80000047127808 */ /* 0x000fe40005800000 */
[C---:B------:R-:W-:Y:S02]  /*52d0*/  ISETP.GE.AND P5, PT, R22.reuse, R126, PT ;  /* 0x0000007e1600720c */ /* 0x040fe40003fa6270 */
[----:B------:R-:W-:Y:S01]  /*52e0*/  ISETP.GE.AND P3, PT, R22, R125, PT ;  /* 0x0000007d1600720c */ /* 0x000fe20003f66270 */
[----:B------:R3:W-:Y:S01]  /*52f0*/  MUFU.TANH R11, R12 ;  /* 0x0000000c000b7308 */ /* 0x0007e20000002400 */
[----:B------:R-:W-:Y:S01]  /*5300*/  FSEL R45, R41, -INF , !P1 ;  /* 0xff800000292d7808 */ /* 0x000fe20004800000 */
[-C--:B--2---:R-:W-:Y:S01]  /*5310*/  FFMA.FTZ R41, R0, R32.reuse, R13 ;  /* 0x0000002000297223 */ /* 0x084fe2000001000d */
[----:B------:R-:W-:Y:S01]  /*5320*/  FSEL R44, R44, -INF , !P2 ;  /* 0xff8000002c2c7808 */ /* 0x000fe20005000000 */
[----:B-1----:R-:W-:Y:S01]  /*5330*/  FFMA.FTZ R40, R0, R32, R47 ;  /* 0x0000002000287223 */ /* 0x002fe2000001002f */
[----:B------:R-:W-:-:S02]  /*5340*/  I2FP.F32.S32 R22, R22 ;  /* 0x0000001600167245 */ /* 0x000fc40000201400 */
[C---:B------:R-:W-:Y:S01]  /*5350*/  ISETP.GE.AND P1, PT, R20.reuse, R126, PT ;  /* 0x0000007e1400720c */ /* 0x040fe20003f26270 */
[----:B------:R-:W1:Y:S01]  /*5360*/  MUFU.TANH R13, R10 ;  /* 0x0000000a000d7308 */ /* 0x000e620000002400 */
[----:B------:R-:W-:Y:S01]  /*5370*/  ISETP.GE.AND P2, PT, R20, R125, PT ;  /* 0x0000007d1400720c */ /* 0x000fe20003f46270 */
[C---:B------:R-:W-:Y:S01]  /*5380*/  FFMA.FTZ R39, R0.reuse, R22, R39 ;  /* 0x0000001600277223 */ /* 0x040fe20000010027 */
[----:B------:R-:W-:Y:S01]  /*5390*/  I2FP.F32.S32 R20, R20 ;  /* 0x0000001400147245 */ /* 0x000fe20000201400 */
[C---:B------:R-:W-:Y:S01]  /*53a0*/  FFMA.FTZ R9, R0.reuse, R22, R9 ;  /* 0x0000001600097223 */ /* 0x040fe20000010009 */
[----:B------:R-:W-:Y:S02]  /*53b0*/  FSEL R41, R41, -INF , !P4 ;  /* 0xff80000029297808 */ /* 0x000fe40006000000 */
[----:B------:R-:W-:Y:S01]  /*53c0*/  FSEL R42, R39, -INF , !P3 ;  /* 0xff800000272a7808 */ /* 0x000fe20005800000 */
[----:B------:R-:W2:Y:S01]  /*53d0*/  MUFU.TANH R15, R30 ;  /* 0x0000001e000f7308 */ /* 0x000ea20000002400 */
[CC--:B------:R-:W-:Y:S01]  /*53e0*/  FFMA.FTZ R33, R0.reuse, R20.reuse, R33 ;  /* 0x0000001400217223 */ /* 0x0c0fe20000010021 */
[----:B------:R-:W-:Y:S01]  /*53f0*/  FFMA.FTZ R36, R0, R20, R69 ;  /* 0x0000001400247223 */ /* 0x000fe20000010045 */
[----:B---3--:R-:W-:Y:S01]  /*5400*/  VIADD R12, R3, 0x78 ;  /* 0x00000078030c7836 */ /* 0x008fe20000000000 */
[----:B------:R-:W-:Y:S01]  /*5410*/  FSEL R43, R9, -INF , !P5 ;  /* 0xff800000092b7808 */ /* 0x000fe20006800000 */
[----:B------:R-:W-:Y:S01]  /*5420*/  VIADD R20, R3, 0x70 ;  /* 0x0000007003147836 */ /* 0x000fe20000000000 */
[----:B------:R-:W-:-:S02]  /*5430*/  FSEL R39, R33, -INF , !P1 ;  /* 0xff80000021277808 */ /* 0x000fc40004800000 */
[----:B------:R-:W3:Y:S01]  /*5440*/  MUFU.TANH R31, R31 ;  /* 0x0000001f001f7308 */ /* 0x000ee20000002400 */
[----:B------:R-:W-:Y:S02]  /*5450*/  FSEL R36, R36, -INF , !P2 ;  /* 0xff80000024247808 */ /* 0x000fe40005000000 */
[C---:B------:R-:W-:Y:S02]  /*5460*/  ISETP.GE.AND P1, PT, R12.reuse, R126, PT ;  /* 0x0000007e0c00720c */ /* 0x040fe40003f26270 */
[-C--:B------:R-:W-:Y:S02]  /*5470*/  ISETP.GE.AND P2, PT, R12, R125.reuse, PT ;  /* 0x0000007d0c00720c */ /* 0x080fe40003f46270 */
[----:B------:R-:W-:Y:S01]  /*5480*/  I2FP.F32.S32 R12, R12 ;  /* 0x0000000c000c7245 */ /* 0x000fe20000201400 */
[----:B------:R4:W3:Y:S01]  /*5490*/  MUFU.TANH R9, R26 ;  /* 0x0000001a00097308 */ /* 0x0008e20000002400 */
[C---:B------:R-:W-:Y:S02]  /*54a0*/  ISETP.GE.AND P5, PT, R20.reuse, R126, PT ;  /* 0x0000007e1400720c */ /* 0x040fe40003fa6270 */
[----:B------:R-:W-:Y:S01]  /*54b0*/  ISETP.GE.AND P3, PT, R20, R125, PT ;  /* 0x0000007d1400720c */ /* 0x000fe20003f66270 */
[----:B-1----:R-:W-:Y:S01]  /*54c0*/  FFMA.FTZ R13, R0, R12, R13 ;  /* 0x0000000c000d7223 */ /* 0x002fe2000001000d */
[----:B------:R-:W-:-:S02]  /*54d0*/  I2FP.F32.S32 R10, R20 ;  /* 0x00000014000a7245 */ /* 0x000fc40000201400 */
[----:B------:R-:W-:Y:S01]  /*54e0*/  FSEL R40, R40, -INF , !P0 ;  /* 0xff80000028287808 */ /* 0x000fe20004000000 */
[----:B------:R-:W-:Y:S01]  /*54f0*/  MUFU.TANH R25, R25 ;  /* 0x0000001900197308 */ /* 0x000fe20000002400 */
[C---:B------:R-:W-:Y:S01]  /*5500*/  ISETP.GE.AND P4, PT, R17.reuse, R126, PT ;  /* 0x0000007e1100720c */ /* 0x040fe20003f86270 */
[CC--:B------:R-:W-:Y:S01]  /*5510*/  FFMA.FTZ R27, R0.reuse, R10.reuse, R27 ;  /* 0x0000000a001b7223 */ /* 0x0c0fe2000001001b */
[----:B------:R-:W-:Y:S01]  /*5520*/  BAR.SYNC.DEFER_BLOCKING 0x0 ;  /* 0x0000000000007b1d */ /* 0x000fe20000010000 */
[----:B------:R-:W-:Y:S01]  /*5530*/  ISETP.GE.AND P0, PT, R17, R125, PT ;  /* 0x0000007d1100720c */ /* 0x000fe20003f06270 */
[C---:B--2---:R-:W-:Y:S01]  /*5540*/  FFMA.FTZ R15, R0.reuse, R10, R15 ;  /* 0x0000000a000f7223 */ /* 0x044fe2000001000f */
[----:B------:R-:W-:Y:S01]  /*5550*/  I2FP.F32.S32 R20, R17 ;  /* 0x0000001100147245 */ /* 0x000fe20000201400 */
[----:B------:R-:W-:Y:S02]  /*5560*/  VIADD R10, R3, 0x79 ;  /* 0x00000079030a7836 */ /* 0x000fe40000000000 */
[----:B------:R-:W1:Y:S01]  /*5570*/  MUFU.TANH R17, R14 ;  /* 0x0000000e00117308 */ /* 0x000e620000002400 */
[----:B----4-:R-:W-:Y:S01]  /*5580*/  FSEL R26, R13, -INF , !P1 ;  /* 0xff8000000d1a7808 */ /* 0x010fe20004800000 */
[CC--:B------:R-:W-:Y:S01]  /*5590*/  FFMA.FTZ R11, R0.reuse, R20.reuse, R11 ;  /* 0x00000014000b7223 */ /* 0x0c0fe2000001000b */
[----:B---3--:R-:W-:Y:S01]  /*55a0*/  FFMA.FTZ R20, R0, R20, R31 ;  /* 0x0000001400147223 */ /* 0x008fe2000001001f */
[----:B------:R-:W-:Y:S01]  /*55b0*/  ISETP.GE.AND P1, PT, R122, 0x2, PT ;  /* 0x000000027a00780c */ /* 0x000fe20003f26270 */
[----:B------:R-:W-:Y:S01]  /*55c0*/  FFMA.FTZ R9, R0, R12, R9 ;  /* 0x0000000c00097223 */ /* 0x000fe20000010009 */
[----:B------:R-:W-:-:S02]  /*55d0*/  FSEL R31, R27, -INF , !P5 ;  /* 0xff8000001b1f7808 */ /* 0x000fc40006800000 */
[----:B------:R-:W2:Y:S01]  /*55e0*/  MUFU.TANH R33, R8 ;  /* 0x0000000800217308 */ /* 0x000ea20000002400 */
[----:B------:R-:W-:Y:S02]  /*55f0*/  FSEL R22, R15, -INF , !P3 ;  /* 0xff8000000f167808 */ /* 0x000fe40005800000 */
[----:B------:R-:W-:Y:S02]  /*5600*/  FSEL R27, R11, -INF , !P4 ;  /* 0xff8000000b1b7808 */ /* 0x000fe40006000000 */
        /* <DEDUP_REMOVED lines=8> */
[CC--:B------:R-:W-:Y:S01]  /*5690*/  FFMA.FTZ R97, R0.reuse, R3.reuse, R97 ;  /* 0x0000000300617223 */ /* 0x0c0fe20000010061 */
[C---:B-1----:R-:W-:Y:S01]  /*56a0*/  FFMA.FTZ R62, R0.reuse, R3, R17 ;  /* 0x00000003003e7223 */ /* 0x042fe20000010011 */
[CC--:B------:R-:W-:Y:S01]  /*56b0*/  FFMA.FTZ R25, R0.reuse, R10.reuse, R25 ;  /* 0x0000000a00197223 */ /* 0x0c0fe20000010019 */
[----:B--2---:R-:W-:-:S02]  /*56c0*/  FFMA.FTZ R28, R0, R10, R33 ;  /* 0x0000000a001c7223 */ /* 0x004fc40000010021 */
        /* <DEDUP_REMOVED lines=65> */
.L_x_6500:
[----:B------:R-:W-:-:S04]  /*5ae0*/  LEA R47, -R100, RZ, 0x7 ;  /* 0x000000ff642f7211 */ /* 0x000fc800078e39ff */
[----:B------:R-:W-:-:S07]  /*5af0*/  SHF.R.S32.HI R34, RZ, 0x1f, R47 ;  /* 0x0000001fff227819 */ /* 0x000fce000001142f */
.L_x_6501:
        /* <DEDUP_REMOVED lines=104> */
.L_x_6503:
[----:B------:R-:W-:Y:S05]  /*6180*/  BSYNC B0 ;  /* 0x0000000000007941 */ /* 0x000fea0003800000 */
.L_x_6502:
[----:B------:R-:W0:Y:S01]  /*6190*/  LDGDEPBAR ;  /* 0x00000000000079af */ /* 0x000e220000000000 */
[----:B------:R-:W-:-:S04]  /*61a0*/  IADD3 R124, P0, R47, R124, RZ ;  /* 0x0000007c2f7c7210 */ /* 0x000fc80007f1e0ff */
[----:B------:R-:W-:-:S09]  /*61b0*/  IADD3.X R123, R34, R123, RZ, P0, !PT ;  /* 0x0000007b227b7210 */ /* 0x000fd200007fe4ff */
.L_x_6499:
[----:B-1----:R-:W-:Y:S01]  /*61c0*/  FMNMX.FTZ R2, R17, R29, !PT ;  /* 0x0000001d11027209 */ /* 0x002fe20007810000 */
        /* <DEDUP_REMOVED lines=57> */
[----:B--2---:R-:W-:Y:S02]  /*6560*/  FMNMX.FTZ R9, R27, R2, !PT ;  /* 0x000000021b097209 */ /* 0x004fe40007810000 */
[----:B------:R-:W-:Y:S02]  /*6570*/  FMNMX.FTZ R3, R20, R3, !PT ;  /* 0x0000000314037209 */ /* 0x000fe40007810000 */
[----:B------:R-:W-:Y:S02]  /*6580*/  FMNMX.FTZ R2, R26, R9, !PT ;  /* 0x000000091a027209 */ /* 0x000fe40007810000 */
[----:B------:R-:W-:-:S02]  /*6590*/  FMNMX.FTZ R3, R30, R3, !PT ;  /* 0x000000031e037209 */ /* 0x000fc40007810000 */
[----:B------:R-:W-:Y:S02]  /*65a0*/  FMNMX.FTZ R11, R25, R2, !PT ;  /* 0x00000002190b7209 */ /* 0x000fe40007810000 */
[----:B------:R-:W-:Y:S02]  /*65b0*/  FMNMX.FTZ R8, R28, R3, !PT ;  /* 0x000000031c087209 */ /* 0x000fe40007810000 */
        /* <DEDUP_REMOVED lines=22> */
[--C-:B------:R-:W-:Y:S01]  /*6720*/  FFMA.FTZ R17, R29, UR11, -R34.reuse ;  /* 0x0000000b1d117c23 */ /* 0x100fe20008010822 */
[----:B------:R-:W-:Y:S01]  /*6730*/  FMUL.FTZ R29, R2, UR11 ;  /* 0x0000000b021d7c20 */ /* 0x000fe20008410000 */
[--C-:B------:R-:W-:Y:S01]  /*6740*/  FFMA.FTZ R47, R19, UR11, -R34.reuse ;  /* 0x0000000b132f7c23 */ /* 0x100fe20008010822 */
[--C-:B------:R-:W-:Y:S01]  /*6750*/  FFMA.FTZ R38, R37, UR11, -R34.reuse ;  /* 0x0000000b25267c23 */ /* 0x100fe20008010822 */
[--C-:B------:R-:W-:Y:S01]  /*6760*/  FFMA.FTZ R56, R23, UR11, -R34.reuse ;  /* 0x0000000b17387c23 */ /* 0x100fe20008010822 */
[--C-:B------:R-:W-:Y:S01]  /*6770*/  FFMA.FTZ R23, R7, UR11, -R34.reuse ;  /* 0x0000000b07177c23 */ /* 0x100fe20008010822 */
[----:B------:R-:W-:Y:S01]  /*6780*/  FSEL R29, R29, RZ, P0 ;  /* 0x000000ff1d1d7208 */ /* 0x000fe20000000000 */
[----:B------:R-:W-:Y:S01]  /*6790*/  MUFU.EX2 R58, R58 ;  /* 0x0000003a003a7308 */ /* 0x000fe20000000800 */
[----:B------:R-:W1:Y:S01]  /*67a0*/  LDSM.16.MT88.4 R4, [R162+0x6000] ;  /* 0x00600000a204783b */ /* 0x000e620000004200 */
        /* <DEDUP_REMOVED lines=40> */
[----:B------:R-:W-:Y:S01]  /*6a30*/  FFMA.FTZ R112, R112, UR11, -R29 ;  /* 0x0000000b70707c23 */ /* 0x000fe2000801081d */
[----:B------:R-:W-:Y:S01]  /*6a40*/  FADD.FTZ R17, R58, R17 ;  /* 0x000000113a117221 */ /* 0x000fe20000010000 */
        /* <DEDUP_REMOVED lines=10> */
[--C-:B------:R-:W-:Y:S01]  /*6af0*/  FFMA.FTZ R43, R43, UR11, -R34.reuse ;  /* 0x0000000b2b2b7c23 */ /* 0x100fe20008010822 */
[--C-:B------:R-:W-:Y:S01]  /*6b00*/  FFMA.FTZ R41, R41, UR11, -R34.reuse ;  /* 0x0000000b29297c23 */ /* 0x100fe20008010822 */
[----:B------:R-:W3:Y:S01]  /*6b10*/  MUFU.EX2 R37, R37 ;  /* 0x0000002500257308 */ /* 0x000ee20000000800 */
[----:B--2---:R-:W-:Y:S01]  /*6b20*/  F2FP.F16.F32.PACK_AB R69, R19, R62 ;  /* 0x0000003e1345723e */ /* 0x004fe200000000ff */
[----:B------:R-:W-:Y:S01]  /*6b30*/  FADD.FTZ R19, R62, R19 ;  /* 0x000000133e137221 */ /* 0x000fe20000010000 */
[----:B------:R-:W-:Y:S01]  /*6b40*/  FADD.FTZ R62, R56, R17 ;  /* 0x00000011383e7221 */ /* 0x000fe20000010000 */
[----:B------:R-:W-:Y:S01]  /*6b50*/  FFMA.FTZ R56, R39, UR11, -R34 ;  /* 0x0000000b27387c23 */ /* 0x000fe20008010822 */
[--C-:B------:R-:W-:Y:S01]  /*6b60*/  FFMA.FTZ R44, R44, UR11, -R29.reuse ;  /* 0x0000000b2c2c7c23 */ /* 0x100fe2000801081d */
[--C-:B------:R-:W-:Y:S01]  /*6b70*/  FFMA.FTZ R45, R42, UR11, -R29.reuse ;  /* 0x0000000b2a2d7c23 */ /* 0x100fe2000801081d */
[--C-:B------:R-:W-:Y:S01]  /*6b80*/  FFMA.FTZ R39, R40, UR11, -R29.reuse ;  /* 0x0000000b28277c23 */ /* 0x100fe2000801081d */
[----:B------:R-:W-:Y:S01]  /*6b90*/  MUFU.EX2 R38, R38 ;  /* 0x0000002600267308 */ /* 0x000fe20000000800 */
[--C-:B------:R-:W-:Y:S01]  /*6ba0*/  FFMA.FTZ R36, R36, UR11, -R29.reuse ;  /* 0x0000000b24247c23 */ /* 0x100fe2000801081d */
[----:B------:R-:W-:Y:S01]  /*6bb0*/  FADD.FTZ R47, R47, R62 ;  /* 0x0000003e2f2f7221 */ /* 0x000fe20000010000 */
[--C-:B------:R-:W-:Y:S01]  /*6bc0*/  FFMA.FTZ R193, R25, UR11, -R34.reuse ;  /* 0x0000000b19c17c23 */ /* 0x100fe20008010822 */
[----:B------:R-:W-:Y:S01]  /*6bd0*/  FFMA.FTZ R30, R30, UR11, -R29 ;  /* 0x0000000b1e1e7c23 */ /* 0x000fe2000801081d */
[----:B------:R-:W-:Y:S01]  /*6be0*/  FFMA.FTZ R31, R31, UR11, -R34 ;  /* 0x0000000b1f1f7c23 */ /* 0x000fe20008010822 */
[----:B------:R-:W-:-:S02]  /*6bf0*/  LEA R190, P0, R124, UR8, 0x1 ;  /* 0x000000087cbe7c11 */ /* 0x000fc4000f8008ff */
[----:B------:R-:W2:Y:S01]  /*6c00*/  MUFU.EX2 R35, R35 ;  /* 0x0000002300237308 */ /* 0x000ea20000000800 */
[C---:B---3--:R-:W-:Y:S01]  /*6c10*/  F2FP.F16.F32.PACK_AB R71, R37.reuse, R60 ;  /* 0x0000003c2547723e */ /* 0x048fe200000000ff */
[----:B------:R-:W-:Y:S01]  /*6c20*/  FADD.FTZ R60, R60, R19 ;  /* 0x000000133c3c7221 */ /* 0x000fe20000010000 */
[----:B------:R-:W-:Y:S01]  /*6c30*/  LEA.HI.X R191, R124, UR9, R123, 0x1, P0 ;  /* 0x000000097cbf7c11 */ /* 0x000fe200080f0c7b */
[----:B------:R-:W-:Y:S02]  /*6c40*/  LDSM.16.MT88.4 R16, [R164+0x8800] ;  /* 0x00880000a410783b */ /* 0x000fe40000004200 */
        /* <DEDUP_REMOVED lines=15> */
[----:B--2---:R-:W-:Y:S01]  /*6d40*/  F2FP.F16.F32.PACK_AB R4, R35, R38 ;  /* 0x000000262304723e */ /* 0x004fe200000000ff */
[----:B------:R-:W-:Y:S01]  /*6d50*/  FADD.FTZ R38, R38, R47 ;  /* 0x0000002f26267221 */ /* 0x000fe20000010000 */
[----:B---3--:R-:W-:Y:S01]  /*6d60*/  F2FP.F16.F32.PACK_AB R5, R33, R46 ;  /* 0x0000002e2105723e */ /* 0x008fe200000000ff */
[----:B------:R-:W-:Y:S01]  /*6d70*/  FADD.FTZ R46, R46, R37 ;  /* 0x000000252e2e7221 */ /* 0x000fe20000010000 */
[----:B------:R-:W-:-:S02]  /*6d80*/  FFMA.FTZ R37, R27, UR11, -R34 ;  /* 0x0000000b1b257c23 */ /* 0x000fc40008010822 */
[----:B------:R-:W-:Y:S01]  /*6d90*/  F2FP.F16.F32.PACK_AB R6, R23, R32 ;  /* 0x000000201706723e */ /* 0x000fe200000000ff */
[----:B------:R-:W-:Y:S01]  /*6da0*/  MUFU.EX2 R55, R55 ;  /* 0x0000003700377308 */ /* 0x000fe20000000800 */
[----:B------:R-:W-:Y:S01]  /*6db0*/  FADD.FTZ R33, R33, R46 ;  /* 0x0000002e21217221 */ /* 0x000fe20000010000 */
[----:B-1----:R-:W-:-:S06]  /*6dc0*/  F2FP.F16.F32.PACK_AB R7, R21, R24 ;  /* 0x000000181507723e */ /* 0x002fcc00000000ff */
        /* <DEDUP_REMOVED lines=82> */
[----:B------:R-:W-:Y:S08]  /*72f0*/  MUFU.EX2 R56, R56 ;  /* 0x0000003800387308 */ /* 0x000ff00000000800 */
[----:B------:R-:W-:Y:S01]  /*7300*/  MUFU.EX2 R44, R44 ;  /* 0x0000002c002c7308 */ /* 0x000fe20000000800 */
[C---:B--2---:R-:W-:Y:S06]  /*7310*/  HMMA.16816.F32 R88, R4.reuse, R8, R88 ;  /* 0x000000080458723c */ /* 0x044fec0000001858 */
[C---:B------:R-:W-:Y:S01]  /*7320*/  HMMA.16816.F32 R84, R4.reuse, R10, R84 ;  /* 0x0000000a0454723c */ /* 0x040fe20000001854 */
[----:B------:R-:W1:Y:S01]  /*7330*/  LDSM.16.MT88.4 R8, [R162+0x8000] ;  /* 0x00800000a208783b */ /* 0x000e620000004200 */
[----:B------:R-:W2:Y:S04]  /*7340*/  MUFU.EX2 R45, R45 ;  /* 0x0000002d002d7308 */ /* 0x000ea80000000800 */
[C---:B-----5:R-:W-:Y:S04]  /*7350*/  HMMA.16816.F32 R96, R4.reuse, R12, R96 ;  /* 0x0000000c0460723c */ /* 0x060fe80000001860 */
[----:B------:R-:W-:Y:S02]  /*7360*/  MUFU.EX2 R39, R39 ;  /* 0x0000002700277308 */ /* 0x000fe40000000800 */
[C---:B------:R-:W-:Y:S01]  /*7370*/  HMMA.16816.F32 R92, R4.reuse, R14, R92 ;  /* 0x0000000e045c723c */ /* 0x040fe2000000185c */
[----:B------:R-:W4:Y:S05]  /*7380*/  LDSM.16.MT88.4 R12, [R163+0x8000] ;  /* 0x00800000a30c783b */ /* 0x000f2a0000004200 */
[----:B------:R-:W5:Y:S08]  /*7390*/  MUFU.EX2 R36, R36 ;  /* 0x0000002400247308 */ /* 0x000f700000000800 */
[----:B------:R-:W-:Y:S08]  /*73a0*/  MUFU.EX2 R31, R31 ;  /* 0x0000001f001f7308 */ /* 0x000ff00000000800 */
[----:B------:R-:W-:Y:S01]  /*73b0*/  MUFU.EX2 R193, R193 ;  /* 0x000000c100c17308 */ /* 0x000fe20000000800 */
[C---:B-1----:R-:W-:Y:S07]  /*73c0*/  HMMA.16816.F32 R72, R4.reuse, R8, R72 ;  /* 0x000000080448723c */ /* 0x042fee0000001848 */
[----:B------:R-:W-:Y:S01]  /*73d0*/  MUFU.EX2 R30, R30 ;  /* 0x0000001e001e7308 */ /* 0x000fe20000000800 */
[C---:B------:R-:W-:Y:S01]  /*73e0*/  HMMA.16816.F32 R68, R4.reuse, R10, R68 ;  /* 0x0000000a0444723c */ /* 0x040fe20000001844 */
[----:B------:R-:W1:Y:S05]  /*73f0*/  LDSM.16.MT88.4 R8, [R166+0x8800] ;  /* 0x00880000a608783b */ /* 0x000e6a0000004200 */
[C---:B----4-:R-:W-:Y:S06]  /*7400*/  HMMA.16816.F32 R80, R4.reuse, R12, R80 ;  /* 0x0000000c0450723c */ /* 0x050fec0000001850 */
[----:B------:R-:W-:Y:S01]  /*7410*/  HMMA.16816.F32 R76, R4, R14, R76 ;  /* 0x0000000e044c723c */ /* 0x000fe2000000184c */
[----:B------:R-:W4:Y:S06]  /*7420*/  LDSM.16.MT88.4 R12, [R163+0x8800] ;  /* 0x00880000a30c783b */ /* 0x000f2c0000004200 */
[----:B------:R-:W-:-:S02]  /*7430*/  F2FP.F16.F32.PACK_AB R4, R118, R63 ;  /* 0x0000003f7604723e */ /* 0x000fc400000000ff */
[----:B------:R-:W-:Y:S02]  /*7440*/  F2FP.F16.F32.PACK_AB R5, R61, R66 ;  /* 0x000000423d05723e */ /* 0x000fe400000000ff */
[----:B------:R-:W-:Y:S02]  /*7450*/  F2FP.F16.F32.PACK_AB R6, R57, R116 ;  /* 0x000000743906723e */ /* 0x000fe400000000ff */
[----:B---3--:R-:W-:-:S07]  /*7460*/  F2FP.F16.F32.PACK_AB R7, R59, R64 ;  /* 0x000000403b07723e */ /* 0x008fce00000000ff */
[C---:B------:R-:W-:Y:S06]  /*7470*/  HMMA.16816.F32 R88, R4.reuse, R16, R88 ;  /* 0x000000100458723c */ /* 0x040fec0000001858 */
[C---:B------:R-:W-:Y:S01]  /*7480*/  HMMA.16816.F32 R84, R4.reuse, R18, R84 ;  /* 0x000000120454723c */ /* 0x040fe20000001854 */
[----:B------:R-:W-:Y:S05]  /*7490*/  LDSM.16.MT88.4 R16, [R166+0x9000] ;  /* 0x00900000a610783b */ /* 0x000fea0000004200 */
[C---:B-1----:R-:W-:Y:S06]  /*74a0*/  HMMA.16816.F32 R96, R4.reuse, R8, R96 ;  /* 0x000000080460723c */ /* 0x042fec0000001860 */
[C---:B------:R-:W-:Y:S01]  /*74b0*/  HMMA.16816.F32 R92, R4.reuse, R10, R92 ;  /* 0x0000000a045c723c */ /* 0x040fe2000000185c */
[----:B------:R-:W1:Y:S05]  /*74c0*/  LDSM.16.MT88.4 R8, [R162+0x8800] ;  /* 0x00880000a208783b */ /* 0x000e6a0000004200 */
[C---:B----4-:R-:W-:Y:S06]  /*74d0*/  HMMA.16816.F32 R80, R4.reuse, R12, R80 ;  /* 0x0000000c0450723c */ /* 0x050fec0000001850 */
[C---:B------:R-:W-:Y:S01]  /*74e0*/  HMMA.16816.F32 R76, R4.reuse, R14, R76 ;  /* 0x0000000e044c723c */ /* 0x040fe2000000184c */
[----:B------:R-:W3:Y:S05]  /*74f0*/  LDSM.16.MT88.4 R12, [R164+0x9000] ;  /* 0x00900000a40c783b */ /* 0x000eea0000004200 */
[C---:B-1----:R-:W-:Y:S06]  /*7500*/  HMMA.16816.F32 R72, R4.reuse, R8, R72 ;  /* 0x000000080448723c */ /* 0x042fec0000001848 */
[----:B------:R-:W-:Y:S01]  /*7510*/  HMMA.16816.F32 R68, R4, R10, R68 ;  /* 0x0000000a0444723c */ /* 0x000fe20000001844 */
[----:B------:R-:W-:Y:S01]  /*7520*/  FADD.FTZ R9, R35, R38 ;  /* 0x0000002623097221 */ /* 0x000fe20000010000 */
[----:B------:R-:W-:Y:S01]  /*7530*/  F2FP.F16.F32.PACK_AB R8, R43, R58 ;  /* 0x0000003a2b08723e */ /* 0x000fe200000000ff */
[----:B------:R-:W1:Y:S01]  /*7540*/  LDSM.16.MT88.4 R4, [R163+0x9000] ;  /* 0x00900000a304783b */ /* 0x000e620000004200 */
[----:B------:R-:W-:Y:S01]  /*7550*/  FFMA.FTZ R35, R26, UR11, -R34 ;  /* 0x0000000b1a237c23 */ /* 0x000fe20008010822 */
[----:B------:R-:W-:Y:S01]  /*7560*/  FADD.FTZ R38, R32, R9 ;  /* 0x0000000920267221 */ /* 0x000fe20000010000 */
[----:B--2---:R-:W-:Y:S01]  /*7570*/  F2FP.F16.F32.PACK_AB R9, R45, R44 ;  /* 0x0000002c2d09723e */ /* 0x004fe200000000ff */
[----:B------:R-:W2:Y:S01]  /*7580*/  MUFU.EX2 R34, R37 ;  /* 0x0000002500227308 */ /* 0x000ea20000000800 */
[----:B------:R-:W-:Y:S01]  /*7590*/  F2FP.F16.F32.PACK_AB R10, R56, R41 ;  /* 0x00000029380a723e */ /* 0x000fe200000000ff */
[----:B------:R-:W-:Y:S01]  /*75a0*/  FADD.FTZ R38, R23, R38 ;  /* 0x0000002617267221 */ /* 0x000fe20000010000 */
[----:B-----5:R-:W-:-:S05]  /*75b0*/  F2FP.F16.F32.PACK_AB R11, R36, R39 ;  /* 0x00000027240b723e */ /* 0x020fca00000000ff */
[----:B------:R-:W-:Y:S02]  /*75c0*/  MUFU.EX2 R32, R35 ;  /* 0x0000002300207308 */ /* 0x000fe40000000800 */
[C---:B------:R-:W-:Y:S06]  /*75d0*/  HMMA.16816.F32 R96, R8.reuse, R16, R96 ;  /* 0x000000100860723c */ /* 0x040fec0000001860 */
[C---:B---3--:R-:W-:Y:S01]  /*75e0*/  HMMA.16816.F32 R88, R8.reuse, R12, R88 ;  /* 0x0000000c0858723c */ /* 0x048fe20000001858 */
[----:B------:R-:W-:Y:S01]  /*75f0*/  FADD.FTZ R16, R24, R33 ;  /* 0x0000002118107221 */ /* 0x000fe20000010000 */
[--C-:B------:R-:W-:Y:S01]  /*7600*/  FFMA.FTZ R33, R22, UR11, -R29.reuse ;  /* 0x0000000b16217c23 */ /* 0x100fe2000801081d */
[----:B------:R-:W-:Y:S01]  /*7610*/  FFMA.FTZ R17, R20, UR11, -R29 ;  /* 0x0000000b14117c23 */ /* 0x000fe2000801081d */
[----:B------:R-:W3:Y:S01]  /*7620*/  LDSM.16.MT88.4 R24, [R162+0x9000] ;  /* 0x00900000a218783b */ /* 0x000ee20000004200 */
[----:B------:R-:W-:Y:S01]  /*7630*/  FADD.FTZ R16, R21, R16 ;  /* 0x0000001015107221 */ /* 0x000fe20000010000 */
[C---:B------:R-:W-:Y:S01]  /*7640*/  HMMA.16816.F32 R92, R8.reuse, R18, R92 ;  /* 0x00000012085c723c */ /* 0x040fe2000000185c */
[----:B------:R-:W-:Y:S01]  /*7650*/  FADD.FTZ R13, R55, R38 ;  /* 0x00000026370d7221 */ /* 0x000fe20000010000 */
[----:B------:R-:W4:Y:S01]  /*7660*/  LDSM.16.MT88.4 R20, [R166+0x9800] ;  /* 0x00980000a614783b */ /* 0x000f220000004200 */
[----:B------:R-:W-:Y:S01]  /*7670*/  FADD.FTZ R53, R53, R16 ;  /* 0x0000001035357221 */ /* 0x000fe20000010000 */
[----:B------:R5:W-:Y:S01]  /*7680*/  MUFU.EX2 R38, R17 ;  /* 0x0000001100267308 */ /* 0x000be20000000800 */
[----:B------:R-:W-:Y:S01]  /*7690*/  FADD.FTZ R13, R54, R13 ;  /* 0x0000000d360d7221 */ /* 0x000fe20000010000 */
[----:B------:R-:W-:Y:S01]  /*76a0*/  FFMA.FTZ R29, R28, UR11, -R29 ;  /* 0x0000000b1c1d7c23 */ /* 0x000fe2000801081d */
[----:B------:R-:W-:Y:S01]  /*76b0*/  FADD.FTZ R50, R50, R53 ;  /* 0x0000003532327221 */ /* 0x000fe20000010000 */
[----:B------:R-:W-:Y:S01]  /*76c0*/  HMMA.16816.F32 R84, R8, R14, R84 ;  /* 0x0000000e0854723c */ /* 0x000fe20000001854 */
[----:B------:R-:W-:-:S02]  /*76d0*/  FADD.FTZ R52, R52, R13 ;  /* 0x0000000d34347221 */ /* 0x000fc40000010000 */
[----:B------:R-:W-:Y:S01]  /*76e0*/  FADD.FTZ R51, R51, R50 ;  /* 0x0000003233337221 */ /* 0x000fe20000010000 */
[----:B------:R-:W2:Y:S01]  /*76f0*/  MUFU.EX2 R33, R33 ;  /* 0x0000002100217308 */ /* 0x000ea20000000800 */
[----:B------:R-:W-:Y:S01]  /*7700*/  FADD.FTZ R49, R49, R52 ;  /* 0x0000003431317221 */ /* 0x000fe20000010000 */
[----:B------:R-:W4:Y:S01]  /*7710*/  LDSM.16.MT88.4 R12, [R163+0x9800] ;  /* 0x00980000a30c783b */ /* 0x000f220000004200 */
[----:B------:R-:W-:Y:S01]  /*7720*/  FADD.FTZ R51, R48, R51 ;  /* 0x0000003330337221 */ /* 0x000fe20000010000 */
[C---:B-1----:R-:W-:Y:S01]  /*7730*/  HMMA.16816.F32 R80, R8.reuse, R4, R80 ;  /* 0x000000040850723c */ /* 0x042fe20000001850 */
[----:B------:R-:W-:Y:S02]  /*7740*/  FADD.FTZ R110, R110, R49 ;  /* 0x000000316e6e7221 */ /* 0x000fe40000010000 */
[----:B------:R-:W-:Y:S01]  /*7750*/  FADD.FTZ R108, R108, R51 ;  /* 0x000000336c6c7221 */ /* 0x000fe20000010000 */
[----:B------:R-:W1:Y:S01]  /*7760*/  MUFU.EX2 R29, R29 ;  /* 0x0000001d001d7308 */ /* 0x000e620000000800 */
[----:B-----5:R-:W5:Y:S01]  /*7770*/  LDSM.16.MT88.4 R16, [R164+0x9800] ;  /* 0x00980000a410783b */ /* 0x020f620000004200 */
[----:B------:R-:W-:Y:S01]  /*7780*/  FADD.FTZ R107, R107, R110 ;  /* 0x0000006e6b6b7221 */ /* 0x000fe20000010000 */
[----:B------:R-:W-:Y:S01]  /*7790*/  FADD.FTZ R105, R105, R108 ;  /* 0x0000006c69697221 */ /* 0x000fe20000010000 */
[----:B------:R-:W-:Y:S01]  /*77a0*/  HMMA.16816.F32 R76, R8, R6, R76 ;  /* 0x00000006084c723c */ /* 0x000fe2000000184c */
[----:B--2---:R-:W-:Y:S01]  /*77b0*/  F2FP.F16.F32.PACK_AB R4, R34, R31 ;  /* 0x0000001f2204723e */ /* 0x004fe200000000ff */
[----:B------:R-:W-:Y:S01]  /*77c0*/  FADD.FTZ R106, R106, R107 ;  /* 0x0000006b6a6a7221 */ /* 0x000fe20000010000 */
[----:B------:R-:W-:Y:S01]  /*77d0*/  FADD.FTZ R104, R104, R105 ;  /* 0x0000006968687221 */ /* 0x000fe20000010000 */
[----:B------:R-:W-:-:S02]  /*77e0*/  F2FP.F16.F32.PACK_AB R5, R38, R33 ;  /* 0x000000212605723e */ /* 0x000fc400000000ff */
[----:B------:R-:W-:Y:S01]  /*77f0*/  FADD.FTZ R67, R67, R106 ;  /* 0x0000006a43437221 */ /* 0x000fe20000010000 */
[----:B------:R-:W-:Y:S01]  /*7800*/  FADD.FTZ R65, R65, R104 ;  /* 0x0000006841417221 */ /* 0x000fe20000010000 */
[----:B------:R-:W-:Y:S02]  /*7810*/  F2FP.F16.F32.PACK_AB R6, R193, R32 ;  /* 0x00000020c106723e */ /* 0x000fe400000000ff */
[----:B------:R-:W-:Y:S01]  /*7820*/  FADD.FTZ R134, R134, R67 ;  /* 0x0000004386867221 */ /* 0x000fe20000010000 */
[----:B------:R-:W-:Y:S01]  /*7830*/  FADD.FTZ R132, R132, R65 ;  /* 0x0000004184847221 */ /* 0x000fe20000010000 */
[----:B-1----:R-:W-:Y:S02]  /*7840*/  F2FP.F16.F32.PACK_AB R7, R29, R30 ;  /* 0x0000001e1d07723e */ /* 0x002fe400000000ff */
[----:B------:R-:W-:Y:S01]  /*7850*/  FADD.FTZ R115, R115, R134 ;  /* 0x0000008673737221 */ /* 0x000fe20000010000 */
[----:B------:R-:W-:Y:S01]  /*7860*/  FADD.FTZ R132, R113, R132 ;  /* 0x0000008471847221 */ /* 0x000fe20000010000 */
[----:B---3--:R-:W-:Y:S02]  /*7870*/  HMMA.16816.F32 R72, R8, R24, R72 ;  /* 0x000000180848723c */ /* 0x008fe40000001848 */
[----:B------:R-:W-:-:S04]  /*7880*/  FADD.FTZ R114, R114, R115 ;  /* 0x0000007372727221 */ /* 0x000fc80000010000 */
[----:B----4-:R-:W-:Y:S01]  /*7890*/  HMMA.16816.F32 R96, R4, R20, R96 ;  /* 0x000000140460723c */ /* 0x010fe20000001860 */
[----:B------:R-:W-:-:S05]  /*78a0*/  FADD.FTZ R114, R111, R114 ;  /* 0x000000726f727221 */ /* 0x000fca0000010000 */
[----:B------:R-:W-:Y:S01]  /*78b0*/  HMMA.16816.F32 R68, R8, R26, R68 ;  /* 0x0000001a0844723c */ /* 0x000fe20000001844 */
[----:B------:R-:W-:Y:S01]  /*78c0*/  FADD.FTZ R21, R109, R132 ;  /* 0x000000846d157221 */ /* 0x000fe20000010000 */
[----:B------:R-:W1:Y:S03]  /*78d0*/  LDSM.16.MT88.4 R8, [R162+0x9800] ;  /* 0x00980000a208783b */ /* 0x000e660000004200 */
[----:B------:R-:W-:Y:S01]  /*78e0*/  FADD.FTZ R21, R112, R21 ;  /* 0x0000001570157221 */ /* 0x000fe20000010000 */
[----:B------:R-:W-:Y:S03]  /*78f0*/  HMMA.16816.F32 R80, R4, R12, R80 ;  /* 0x0000000c0450723c */ /* 0x000fe60000001850 */
[----:B------:R-:W-:-:S03]  /*7900*/  FADD.FTZ R66, R66, R21 ;  /* 0x0000001542427221 */ /* 0x000fc60000010000 */
        /* <DEDUP_REMOVED lines=26> */
[----:B------:R-:W-:-:S04]  /*7ab0*/  FADD.FTZ R31, R34, R31 ;  /* 0x0000001f221f7221 */ /* 0x000fc80000010000 */
[----:B------:R-:W-:-:S04]  /*7ac0*/  FADD.FTZ R32, R32, R31 ;  /* 0x0000001f20207221 */ /* 0x000fc80000010000 */
[----:B------:R-:W-:Y:S01]  /*7ad0*/  FADD.FTZ R193, R193, R32 ;  /* 0x00000020c1c17221 */ /* 0x000fe20000010000 */
[----:B------:R-:W-:Y:S08]  /*7ae0*/  @!P1 BRA `(.L_x_6504) ;  /* 0x0000004c00589947 */ /* 0x000ff00003800000 */
        /* <DEDUP_REMOVED lines=63> */
.L_x_6505:
[----:B------:R-:W-:-:S04]  /*7ee0*/  LEA R4, -R120, RZ, 0x7 ;  /* 0x000000ff78047211 */ /* 0x000fc800078e39ff */
[----:B------:R-:W-:-:S07]  /*7ef0*/  SHF.R.S32.HI R5, RZ, 0x1f, R4 ;  /* 0x0000001fff057819 */ /* 0x000fce0000011404 */
.L_x_6506:
        /* <DEDUP_REMOVED lines=178> */
[----:B------:R-:W-:Y:S01]  /*8a20*/  HMMA.16816.F32 R8, R52, R48, R8 ;  /* 0x000000303408723c */ /* 0x000fe20000001808 */
[----:B------:R-:W-:Y:S01]  /*8a30*/  FMUL.FTZ R17, R17, UR10 ;  /* 0x0000000a11117c20 */ /* 0x000fe20008410000 */
[----:B------:R-:W-:Y:S01]  /*8a40*/  FMUL.FTZ R19, R19, UR10 ;  /* 0x0000000a13137c20 */ /* 0x000fe20008410000 */
[----:B------:R-:W-:Y:S01]  /*8a50*/  FMUL.FTZ R16, R16, UR10 ;  /* 0x0000000a10107c20 */ /* 0x000fe20008410000 */
[----:B------:R-:W-:-:S02]  /*8a60*/  FMUL.FTZ R18, R18, UR10 ;  /* 0x0000000a12127c20 */ /* 0x000fc40008410000 */
[----:B------:R-:W-:Y:S01]  /*8a70*/  HMMA.16816.F32 R4, R52, R50, R4 ;  /* 0x000000323404723c */ /* 0x000fe20000001804 */
[----:B------:R-:W3:Y:S01]  /*8a80*/  LDSM.16.M88.4 R48, [R102+0x2800] ;  /* 0x002800006630783b */ /* 0x000ee20000000200 */
[----:B------:R-:W-:Y:S01]  /*8a90*/  FMUL.FTZ R14, R14, UR10 ;  /* 0x0000000a0e0e7c20 */ /* 0x000fe20008410000 */
[----:B------:R-:W-:Y:S01]  /*8aa0*/  FMUL.FTZ R12, R12, UR10 ;  /* 0x0000000a0c0c7c20 */ /* 0x000fe20008410000 */
[----:B------:R-:W-:Y:S01]  /*8ab0*/  FMUL.FTZ R13, R13, UR10 ;  /* 0x0000000a0d0d7c20 */ /* 0x000fe20008410000 */
[----:B------:R-:W-:Y:S01]  /*8ac0*/  FMUL.FTZ R15, R15, UR10 ;  /* 0x0000000a0f0f7c20 */ /* 0x000fe20008410000 */
[----:B------:R-:W-:Y:S01]  /*8ad0*/  MUFU.TANH R147, R14 ;  /* 0x0000000e00937308 */ /* 0x000fe20000002400 */
[----:B------:R-:W-:Y:S01]  /*8ae0*/  FMUL.FTZ R44, R44, UR10 ;  /* 0x0000000a2c2c7c20 */ /* 0x000fe20008410000 */
[----:B------:R-:W-:Y:S01]  /*8af0*/  FMUL.FTZ R46, R46, UR10 ;  /* 0x0000000a2e2e7c20 */ /* 0x000fe20008410000 */
[----:B------:R-:W-:-:S03]  /*8b00*/  FMUL.FTZ R47, R47, UR10 ;  /* 0x0000000a2f2f7c20 */ /* 0x000fc60008410000 */
[----:B------:R-:W-:Y:S01]  /*8b10*/  FMUL.FTZ R42, R42, UR10 ;  /* 0x0000000a2a2a7c20 */ /* 0x000fe20008410000 */
[----:B------:R-:W-:Y:S01]  /*8b20*/  FMUL.FTZ R43, R43, UR10 ;  /* 0x0000000a2b2b7c20 */ /* 0x000fe20008410000 */
[----:B------:R-:W4:Y:S01]  /*8b30*/  MUFU.TANH R135, R12 ;  /* 0x0000000c00877308 */ /* 0x000f220000002400 */
[----:B------:R-:W-:Y:S01]  /*8b40*/  FMUL.FTZ R40, R40, UR10 ;  /* 0x0000000a28287c20 */ /* 0x000fe20008410000 */
[C---:B-1----:R-:W-:Y:S02]  /*8b50*/  HMMA.16816.F32 R36, R52.reuse, R64, R36 ;  /* 0x000000403424723c */ /* 0x042fe40000001824 */
[----:B------:R-:W-:Y:S01]  /*8b60*/  FMUL.FTZ R11, R11, UR10 ;  /* 0x0000000a0b0b7c20 */ /* 0x000fe20008410000 */
[----:B------:R-:W-:Y:S01]  /*8b70*/  FMUL.FTZ R10, R10, UR10 ;  /* 0x0000000a0a0a7c20 */ /* 0x000fe20008410000 */
[----:B------:R-:W-:Y:S01]  /*8b80*/  FMUL.FTZ R8, R8, UR10 ;  /* 0x0000000a08087c20 */ /* 0x000fe20008410000 */
[----:B------:R-:W-:Y:S01]  /*8b90*/  FMUL.FTZ R9, R9, UR10 ;  /* 0x0000000a09097c20 */ /* 0x000fe20008410000 */
[----:B------:R-:W-:Y:S01]  /*8ba0*/  MUFU.TANH R129, R44 ;  /* 0x0000002c00817308 */ /* 0x000fe20000002400 */
[C---:B------:R-:W-:Y:S01]  /*8bb0*/  HMMA.16816.F32 R32, R52.reuse, R66, R32 ;  /* 0x000000423420723c */ /* 0x040fe20000001820 */
[----:B------:R-:W1:Y:S01]  /*8bc0*/  LDSM.16.M88.4 R64, [R102+0x3800] ;  /* 0x003800006640783b */ /* 0x000e620000000200 */
[----:B------:R-:W-:Y:S01]  /*8bd0*/  FMUL.FTZ R4, R4, UR10 ;  /* 0x0000000a04047c20 */ /* 0x000fe20008410000 */
[----:B------:R-:W-:Y:S01]  /*8be0*/  FMUL.FTZ R7, R7, UR10 ;  /* 0x0000000a07077c20 */ /* 0x000fe20008410000 */
[----:B------:R-:W-:Y:S01]  /*8bf0*/  FMUL.FTZ R5, R5, UR10 ;  /* 0x0000000a05057c20 */ /* 0x000fe20008410000 */
[----:B------:R-:W-:Y:S01]  /*8c00*/  FMUL.FTZ R6, R6, UR10 ;  /* 0x0000000a06067c20 */ /* 0x000fe20008410000 */
[C---:B--2---:R-:W-:Y:S01]  /*8c10*/  HMMA.16816.F32 R28, R52.reuse, R112, R28 ;  /* 0x00000070341c723c */ /* 0x044fe2000000181c */
[----:B------:R2:W-:Y:S05]  /*8c20*/  MUFU.TANH R131, R4 ;  /* 0x0000000400837308 */ /* 0x0005ea0000002400 */
[----:B------:R-:W-:Y:S01]  /*8c30*/  HMMA.16816.F32 R24, R52, R114, R24 ;  /* 0x000000723418723c */ /* 0x000fe20000001818 */
[----:B------:R-:W5:Y:S01]  /*8c40*/  LDSM.16.M88.4 R112, [R102+0x3000] ;  /* 0x003000006670783b */ /* 0x000f620000000200 */
[----:B------:R-:W-:-:S04]  /*8c50*/  DEPBAR.LE SB0, 0x0 ;  /* 0x000080000000791a */ /* 0x000fc80000000000 */
[C---:B---3--:R-:W-:Y:S01]  /*8c60*/  HMMA.16816.F32 R20, R52.reuse, R48, R20 ;  /* 0x000000303414723c */ /* 0x048fe20000001814 */
[----:B------:R3:W-:Y:S01]  /*8c70*/  MUFU.TANH R145, R10 ;  /* 0x0000000a00917308 */ /* 0x0007e20000002400 */
[----:B------:R-:W-:Y:S01]  /*8c80*/  FMUL.FTZ R38, R38, UR10 ;  /* 0x0000000a26267c20 */ /* 0x000fe20008410000 */
[----:B------:R-:W-:Y:S01]  /*8c90*/  FMUL.FTZ R36, R36, UR10 ;  /* 0x0000000a24247c20 */ /* 0x000fe20008410000 */
[----:B--2---:R-:W-:Y:S02]  /*8ca0*/  IMAD.SHL.U32 R4, R178, 0x80, RZ ;  /* 0x00000080b2047824 */ /* 0x004fe400078e00ff */
[----:B------:R-:W-:Y:S01]  /*8cb0*/  HMMA.16816.F32 R116, R52, R50, R116 ;  /* 0x000000323474723c */ /* 0x000fe20000001874 */
[----:B------:R-:W-:Y:S02]  /*8cc0*/  FMUL.FTZ R34, R34, UR10 ;  /* 0x0000000a22227c20 */ /* 0x000fe40008410000 */
[----:B------:R2:W-:Y:S01]  /*8cd0*/  MUFU.TANH R51, R13 ;  /* 0x0000000d00337308 */ /* 0x0005e20000002400 */
[----:B------:R-:W-:-:S02]  /*8ce0*/  FMUL.FTZ R32, R32, UR10 ;  /* 0x0000000a20207c20 */ /* 0x000fc40008410000 */
[----:B------:R-:W-:Y:S01]  /*8cf0*/  FMUL.FTZ R28, R28, UR10 ;  /* 0x0000000a1c1c7c20 */ /* 0x000fe20008410000 */
[----:B------:R-:W-:Y:S01]  /*8d00*/  FMUL.FTZ R30, R30, UR10 ;  /* 0x0000000a1e1e7c20 */ /* 0x000fe20008410000 */
[----:B------:R-:W-:-:S03]  /*8d10*/  FMUL.FTZ R31, R31, UR10 ;  /* 0x0000000a1f1f7c20 */ /* 0x000fc60008410000 */
[----:B------:R4:W-:Y:S01]  /*8d20*/  MUFU.TANH R133, R8 ;  /* 0x0000000800857308 */ /* 0x0009e20000002400 */
[----:B---3--:R-:W-:Y:S01]  /*8d30*/  LOP3.LUT R10, R4, 0x8, R187, 0xfe, !PT ;  /* 0x00000008040a7812 */ /* 0x008fe200078efebb */
[----:B------:R-:W-:Y:S01]  /*8d40*/  FMUL.FTZ R24, R24, UR10 ;  /* 0x0000000a18187c20 */ /* 0x000fe20008410000 */
[----:B------:R-:W-:Y:S02]  /*8d50*/  FMUL.FTZ R26, R26, UR10 ;  /* 0x0000000a1a1a7c20 */ /* 0x000fe40008410000 */
[C---:B------:R-:W-:Y:S01]  /*8d60*/  ISETP.GE.AND P2, PT, R10.reuse, R126, PT ;  /* 0x0000007e0a00720c */ /* 0x040fe20003f46270 */
[C---:B-1----:R-:W-:Y:S01]  /*8d70*/  HMMA.16816.F32 R60, R52.reuse, R64, R60 ;  /* 0x00000040343c723c */ /* 0x042fe2000000183c */
[----:B------:R-:W-:Y:S01]  /*8d80*/  ISETP.GE.AND P3, PT, R10, R125, PT ;  /* 0x0000007d0a00720c */ /* 0x000fe20003f66270 */
[----:B------:R1:W-:Y:S01]  /*8d90*/  MUFU.TANH R143, R6 ;  /* 0x00000006008f7308 */ /* 0x0003e20000002400 */
[----:B------:R-:W-:Y:S01]  /*8da0*/  I2FP.F32.S32 R10, R10 ;  /* 0x0000000a000a7245 */ /* 0x000fe20000201400 */
[----:B------:R-:W-:Y:S01]  /*8db0*/  FMUL.FTZ R12, R23, UR10 ;  /* 0x0000000a170c7c20 */ /* 0x000fe20008410000 */
[----:B------:R-:W-:Y:S01]  /*8dc0*/  FMUL.FTZ R14, R21, UR10 ;  /* 0x0000000a150e7c20 */ /* 0x000fe20008410000 */
[C---:B------:R-:W-:Y:S01]  /*8dd0*/  HMMA.16816.F32 R104, R52.reuse, R66, R104 ;  /* 0x000000423468723c */ /* 0x040fe20000001868 */
[----:B--2---:R-:W-:Y:S01]  /*8de0*/  FMUL.FTZ R13, R37, UR10 ;  /* 0x0000000a250d7c20 */ /* 0x004fe20008410000 */
[----:B------:R-:W-:Y:S01]  /*8df0*/  FMUL.FTZ R37, R39, UR10 ;  /* 0x0000000a27257c20 */ /* 0x000fe20008410000 */
[----:B------:R-:W-:Y:S01]  /*8e00*/  FMUL.FTZ R20, R20, UR10 ;  /* 0x0000000a14147c20 */ /* 0x000fe20008410000 */
[----:B------:R2:W-:Y:S01]  /*8e10*/  MUFU.TANH R67, R11 ;  /* 0x0000000b00437308 */ /* 0x0005e20000002400 */
[----:B----4-:R-:W-:Y:S01]  /*8e20*/  FFMA.FTZ R8, R0, R10, R135 ;  /* 0x0000000a00087223 */ /* 0x010fe20000010087 */
[C---:B-----5:R-:W-:Y:S01]  /*8e30*/  HMMA.16816.F32 R56, R52.reuse, R112, R56 ;  /* 0x000000703438723c */ /* 0x060fe20000001838 */
[----:B------:R-:W-:Y:S01]  /*8e40*/  FMUL.FTZ R22, R22, UR10 ;  /* 0x0000000a16167c20 */ /* 0x000fe20008410000 */
[----:B------:R-:W-:Y:S01]  /*8e50*/  FMUL.FTZ R116, R116, UR10 ;  /* 0x0000000a74747c20 */ /* 0x000fe20008410000 */
[----:B------:R-:W-:Y:S01]  /*8e60*/  FMUL.FTZ R118, R118, UR10 ;  /* 0x0000000a76767c20 */ /* 0x000fe20008410000 */
[----:B------:R-:W-:Y:S01]  /*8e70*/  FSEL R8, R8, -INF , !P2 ;  /* 0xff80000008087808 */ /* 0x000fe20005000000 */
[----:B------:R-:W-:Y:S01]  /*8e80*/  FMUL.FTZ R119, R119, UR10 ;  /* 0x0000000a77777c20 */ /* 0x000fe20008410000 */
[----:B------:R-:W-:Y:S01]  /*8e90*/  HMMA.16816.F32 R108, R52, R114, R108 ;  /* 0x00000072346c723c */ /* 0x000fe2000000186c */
[----:B------:R3:W4:Y:S01]  /*8ea0*/  MUFU.TANH R53, R17 ;  /* 0x0000001100357308 */ /* 0x0007220000002400 */
[----:B-1----:R-:W-:Y:S01]  /*8eb0*/  FMUL.FTZ R6, R35, UR10 ;  /* 0x0000000a23067c20 */ /* 0x002fe20008410000 */
[----:B------:R-:W-:-:S03]  /*8ec0*/  FMUL.FTZ R117, R117, UR10 ;  /* 0x0000000a75757c20 */ /* 0x000fc60008410000 */
[----:B------:R-:W-:Y:S01]  /*8ed0*/  FMUL.FTZ R61, R61, UR10 ;  /* 0x0000000a3d3d7c20 */ /* 0x000fe20008410000 */
[----:B------:R-:W-:Y:S02]  /*8ee0*/  FMUL.FTZ R63, R63, UR10 ;  /* 0x0000000a3f3f7c20 */ /* 0x000fe40008410000 */
[----:B------:R-:W1:Y:S01]  /*8ef0*/  MUFU.TANH R115, R19 ;  /* 0x0000001300737308 */ /* 0x000e620000002400 */
[----:B--2---:R-:W-:Y:S02]  /*8f00*/  LOP3.LUT R11, R4, R187, RZ, 0xfc, !PT ;  /* 0x000000bb040b7212 */ /* 0x004fe400078efcff */
[----:B------:R-:W-:-:S03]  /*8f10*/  FMUL.FTZ R107, R107, UR10 ;  /* 0x0000000a6b6b7c20 */ /* 0x000fc60008410000 */
[----:B------:R-:W-:Y:S02]  /*8f20*/  VIADD R149, R11, 0x21 ;  /* 0x000000210b957836 */ /* 0x000fe40000000000 */
[----:B------:R2:W-:Y:S01]  /*8f30*/  MUFU.TANH R55, R7 ;  /* 0x0000000700377308 */ /* 0x0005e20000002400 */
[----:B---3--:R-:W-:Y:S01]  /*8f40*/  FMUL.FTZ R17, R45, UR10 ;  /* 0x0000000a2d117c20 */ /* 0x008fe20008410000 */
[----:B------:R-:W-:Y:S02]  /*8f50*/  VIADD R151, R11, 0x39 ;  /* 0x000000390b977836 */ /* 0x000fe40000000000 */
[----:B------:R-:W-:Y:S01]  /*8f60*/  FMUL.FTZ R56, R56, UR10 ;  /* 0x0000000a38387c20 */ /* 0x000fe20008410000 */
[----:B------:R-:W-:Y:S01]  /*8f70*/  FMUL.FTZ R58, R58, UR10 ;  /* 0x0000000a3a3a7c20 */ /* 0x000fe20008410000 */
[----:B------:R-:W-:Y:S01]  /*8f80*/  FMUL.FTZ R57, R57, UR10 ;  /* 0x0000000a39397c20 */ /* 0x000fe20008410000 */
[----:B------:R-:W-:Y:S01]  /*8f90*/  FMUL.FTZ R59, R59, UR10 ;  /* 0x0000000a3b3b7c20 */ /* 0x000fe20008410000 */
[----:B------:R-:W-:Y:S01]  /*8fa0*/  FMUL.FTZ R108, R108, UR10 ;  /* 0x0000000a6c6c7c20 */ /* 0x000fe20008410000 */
[----:B------:R3:W-:Y:S01]  /*8fb0*/  MUFU.TANH R19, R5 ;  /* 0x0000000500137308 */ /* 0x0007e20000002400 */
[----:B------:R-:W-:Y:S01]  /*8fc0*/  FMUL.FTZ R110, R110, UR10 ;  /* 0x0000000a6e6e7c20 */ /* 0x000fe20008410000 */
[----:B------:R-:W-:Y:S01]  /*8fd0*/  FMUL.FTZ R111, R111, UR10 ;  /* 0x0000000a6f6f7c20 */ /* 0x000fe20008410000 */
[----:B------:R-:W-:-:S05]  /*8fe0*/  FMUL.FTZ R109, R109, UR10 ;  /* 0x0000000a6d6d7c20 */ /* 0x000fca0008410000 */
[----:B------:R5:W1:Y:S01]  /*8ff0*/  MUFU.TANH R113, R15 ;  /* 0x0000000f00717308 */ /* 0x000a620000002400 */
[----:B--2---:R-:W-:-:S07]  /*9000*/  FMUL.FTZ R7, R33, UR10 ;  /* 0x0000000a21077c20 */ /* 0x004fce0008410000 */
[----:B------:R-:W2:Y:S01]  /*9010*/  MUFU.TANH R49, R9 ;  /* 0x0000000900317308 */ /* 0x000ea20000002400 */
[----:B---3--:R-:W-:Y:S01]  /*9020*/  FMUL.FTZ R5, R29, UR10 ;  /* 0x0000000a1d057c20 */ /* 0x008fe20008410000 */
[----:B------:R-:W-:-:S06]  /*9030*/  FMUL.FTZ R29, R25, UR10 ;  /* 0x0000000a191d7c20 */ /* 0x000fcc0008410000 */
[----:B------:R3:W-:Y:S01]  /*9040*/  MUFU.TANH R25, R7 ;  /* 0x0000000700197308 */ /* 0x0007e20000002400 */
[----:B-----5:R-:W-:Y:S01]  /*9050*/  FMUL.FTZ R15, R41, UR10 ;  /* 0x0000000a290f7c20 */ /* 0x020fe20008410000 */
[----:B------:R-:W-:-:S06]  /*9060*/  VIADD R41, R11, 0x19 ;  /* 0x000000190b297836 */ /* 0x000fcc0000000000 */
[----:B------:R5:W-:Y:S08]  /*9070*/  MUFU.TANH R35, R28 ;  /* 0x0000001c00237308 */ /* 0x000bf00000002400 */
[----:B------:R2:W-:Y:S01]  /*9080*/  MUFU.TANH R23, R6 ;  /* 0x0000000600177308 */ /* 0x0005e20000002400 */
[----:B---3--:R-:W-:-:S05]  /*9090*/  VIADD R7, R11, 0x1 ;  /* 0x000000010b077836 */ /* 0x008fca0000000000 */
[C---:B------:R-:W-:Y:S02]  /*90a0*/  ISETP.GE.AND P5, PT, R7.reuse, R126, PT ;  /* 0x0000007e0700720c */ /* 0x040fe40003fa6270 */
[----:B------:R-:W-:Y:S01]  /*90b0*/  ISETP.GE.AND P4, PT, R7, R125, PT ;  /* 0x0000007d0700720c */ /* 0x000fe20003f86270 */
[----:B-----5:R-:W-:Y:S01]  /*90c0*/  VIADD R28, R11, 0x9 ;  /* 0x000000090b1c7836 */ /* 0x020fe20000000000 */
[----:B------:R-:W-:Y:S01]  /*90d0*/  I2FP.F32.S32 R7, R7 ;  /* 0x0000000700077245 */ /* 0x000fe20000201400 */
[----:B------:R3:W-:Y:S03]  /*90e0*/  MUFU.TANH R65, R16 ;  /* 0x0000001000417308 */ /* 0x0007e60000002400 */
[----:B------:R-:W-:Y:S01]  /*90f0*/  ISETP.GE.AND P2, PT, R28, R125, PT ;  /* 0x0000007d1c00720c */ /* 0x000fe20003f46270 */
[CC--:B----4-:R-:W-:Y:S01]  /*9100*/  FFMA.FTZ R53, R0.reuse, R7.reuse, R53 ;  /* 0x0000000700357223 */ /* 0x0d0fe20000010035 */
[C---:B-1----:R-:W-:Y:S01]  /*9110*/  FFMA.FTZ R9, R0.reuse, R7, R115 ;  /* 0x0000000700097223 */ /* 0x042fe20000010073 */
[----:B------:R-:W-:Y:S01]  /*9120*/  FFMA.FTZ R7, R0, R10, R147 ;  /* 0x0000000a00077223 */ /* 0x000fe20000010093 */
[----:B--2---:R-:W-:Y:S01]  /*9130*/  LOP3.LUT R6, R4, 0x10, R187, 0xfe, !PT ;  /* 0x0000001004067812 */ /* 0x004fe200078efebb */
[----:B------:R-:W-:Y:S01]  /*9140*/  MUFU.TANH R21, R34 ;  /* 0x0000002200157308 */ /* 0x000fe20000002400 */
[----:B------:R-:W-:-:S02]  /*9150*/  FSEL R10, R53, -INF , !P5 ;  /* 0xff800000350a7808 */ /* 0x000fc40006800000 */
[----:B------:R-:W-:Y:S02]  /*9160*/  FSEL R7, R7, -INF , !P3 ;  /* 0xff80000007077808 */ /* 0x000fe40005800000 */
[C---:B------:R-:W-:Y:S02]  /*9170*/  ISETP.GE.AND P5, PT, R6.reuse, R126, PT ;  /* 0x0000007e0600720c */ /* 0x040fe40003fa6270 */
[----:B------:R-:W-:Y:S01]  /*9180*/  ISETP.GE.AND P3, PT, R6, R125, PT ;  /* 0x0000007d0600720c */ /* 0x000fe20003f66270 */
[----:B------:R1:W-:Y:S01]  /*9190*/  MUFU.TANH R53, R30 ;  /* 0x0000001e00357308 */ /* 0x0003e20000002400 */
[----:B---3--:R-:W-:Y:S01]  /*91a0*/  FMUL.FTZ R16, R27, UR10 ;  /* 0x0000000a1b107c20 */ /* 0x008fe20008410000 */
[----:B------:R-:W-:Y:S02]  /*91b0*/  I2FP.F32.S32 R6, R6 ;  /* 0x0000000600067245 */ /* 0x000fe40000201400 */
[----:B------:R-:W-:Y:S02]  /*91c0*/  FSEL R9, R9, -INF , !P4 ;  /* 0xff80000009097808 */ /* 0x000fe40006000000 */
[----:B------:R-:W-:-:S02]  /*91d0*/  ISETP.GE.AND P4, PT, R28, R126, PT ;  /* 0x0000007e1c00720c */ /* 0x000fc40003f86270 */
[----:B------:R2:W-:Y:S08]  /*91e0*/  MUFU.TANH R27, R5 ;  /* 0x00000005001b7308 */ /* 0x0005f00000002400 */
[----:B------:R3:W-:Y:S01]  /*91f0*/  MUFU.TANH R33, R32 ;  /* 0x0000002000217308 */ /* 0x0007e20000002400 */
[----:B-1----:R-:W-:-:S05]  /*9200*/  FFMA.FTZ R30, R0, R6, R133 ;  /* 0x00000006001e7223 */ /* 0x002fca0000010085 */
[----:B------:R-:W-:Y:S02]  /*9210*/  FSEL R30, R30, -INF , !P5 ;  /* 0xff8000001e1e7808 */ /* 0x000fe40006800000 */
[----:B------:R-:W1:Y:S01]  /*9220*/  MUFU.TANH R141, R46 ;  /* 0x0000002e008d7308 */ /* 0x000e620000002400 */
[----:B--2---:R-:W-:Y:S02]  /*9230*/  I2FP.F32.S32 R5, R28 ;  /* 0x0000001c00057245 */ /* 0x004fe40000201400 */
[----:B------:R-:W-:-:S03]  /*9240*/  LOP3.LUT R28, R4, 0x18, R187, 0xfe, !PT ;  /* 0x00000018041c7812 */ /* 0x000fc600078efebb */
[CC--:B------:R-:W-:Y:S01]  /*9250*/  FFMA.FTZ R34, R0.reuse, R5.reuse, R51 ;  /* 0x0000000500227223 */ /* 0x0c0fe20000010033 */
[C---:B------:R-:W-:Y:S01]  /*9260*/  FFMA.FTZ R5, R0.reuse, R5, R113 ;  /* 0x0000000500057223 */ /* 0x040fe20000010071 */
[----:B------:R-:W-:Y:S01]  /*9270*/  FFMA.FTZ R51, R0, R6, R145 ;  /* 0x0000000600337223 */ /* 0x000fe20000010091 */
[----:B---3--:R-:W-:Y:S01]  /*9280*/  VIADD R32, R11, 0x11 ;  /* 0x000000110b207836 */ /* 0x008fe20000000000 */
[----:B------:R2:W-:Y:S01]  /*9290*/  MUFU.TANH R139, R42 ;  /* 0x0000002a008b7308 */ /* 0x0005e20000002400 */
[----:B------:R-:W-:Y:S02]  /*92a0*/  FSEL R6, R34, -INF , !P4 ;  /* 0xff80000022067808 */ /* 0x000fe40006000000 */
[----:B------:R-:W-:Y:S02]  /*92b0*/  FSEL R5, R5, -INF , !P2 ;  /* 0xff80000005057808 */ /* 0x000fe40005000000 */
[C---:B------:R-:W-:Y:S02]  /*92c0*/  ISETP.GE.AND P2, PT, R32.reuse, R126, PT ;  /* 0x0000007e2000720c */ /* 0x040fe40003f46270 */
[----:B------:R-:W-:Y:S01]  /*92d0*/  ISETP.GE.AND P5, PT, R32, R125, PT ;  /* 0x0000007d2000720c */ /* 0x000fe20003fa6270 */
[----:B------:R3:W-:Y:S01]  /*92e0*/  MUFU.TANH R45, R43 ;  /* 0x0000002b002d7308 */ /* 0x0007e20000002400 */
[----:B------:R-:W-:-:S02]  /*92f0*/  FSEL R51, R51, -INF , !P3 ;  /* 0xff80000033337808 */ /* 0x000fc40005800000 */
[C---:B------:R-:W-:Y:S02]  /*9300*/  ISETP.GE.AND P4, PT, R28.reuse, R126, PT ;  /* 0x0000007e1c00720c */ /* 0x040fe40003f86270 */
[----:B------:R-:W-:Y:S02]  /*9310*/  I2FP.F32.S32 R32, R32 ;  /* 0x0000002000207245 */ /* 0x000fe40000201400 */
[----:B------:R-:W-:Y:S01]  /*9320*/  ISETP.GE.AND P3, PT, R28, R125, PT ;  /* 0x0000007d1c00720c */ /* 0x000fe20003f66270 */
[----:B------:R-:W4:Y:S01]  /*9330*/  MUFU.TANH R17, R17 ;  /* 0x0000001100117308 */ /* 0x000f220000002400 */
[----:B------:R-:W-:Y:S01]  /*9340*/  I2FP.F32.S32 R28, R28 ;  /* 0x0000001c001c7245 */ /* 0x000fe20000201400 */
[CC--:B------:R-:W-:Y:S01]  /*9350*/  FFMA.FTZ R34, R0.reuse, R32.reuse, R49 ;  /* 0x0000002000227223 */ /* 0x0c0fe20000010031 */
[----:B------:R-:W-:Y:S01]  /*9360*/  FFMA.FTZ R49, R0, R32, R67 ;  /* 0x0000002000317223 */ /* 0x000fe20000010043 */
[----:B------:R-:W-:Y:S02]  /*9370*/  LOP3.LUT R32, R4, 0x20, R187, 0xfe, !PT ;  /* 0x0000002004207812 */ /* 0x000fe400078efebb */
[----:B--2---:R-:W-:-:S02]  /*9380*/  FFMA.FTZ R42, R0, R28, R131 ;  /* 0x0000001c002a7223 */ /* 0x004fc40000010083 */
[----:B------:R-:W-:Y:S01]  /*9390*/  FSEL R49, R49, -INF , !P5 ;  /* 0xff80000031317808 */ /* 0x000fe20006800000 */
[----:B---3--:R-:W-:Y:S01]  /*93a0*/  FFMA.FTZ R43, R0, R28, R143 ;  /* 0x0000001c002b7223 */ /* 0x008fe2000001008f */
[----:B------:R-:W-:Y:S01]  /*93b0*/  FSEL R28, R34, -INF , !P2 ;  /* 0xff800000221c7808 */ /* 0x000fe20005000000 */
[----:B------:R2:W-:Y:S01]  /*93c0*/  MUFU.TANH R39, R24 ;  /* 0x0000001800277308 */ /* 0x0005e20000002400 */
[----:B------:R-:W-:Y:S02]  /*93d0*/  FSEL R42, R42, -INF , !P4 ;  /* 0xff8000002a2a7808 */ /* 0x000fe40006000000 */
[CC--:B------:R-:W-:Y:S02]  /*93e0*/  ISETP.GE.AND P5, PT, R41.reuse, R126.reuse, PT ;  /* 0x0000007e2900720c */ /* 0x0c0fe40003fa6270 */
[----:B------:R-:W-:Y:S02]  /*93f0*/  ISETP.GE.AND P4, PT, R41, R125, PT ;  /* 0x0000007d2900720c */ /* 0x000fe40003f86270 */
[----:B------:R-:W-:Y:S01]  /*9400*/  FSEL R43, R43, -INF , !P3 ;  /* 0xff8000002b2b7808 */ /* 0x000fe20005800000 */
[----:B------:R-:W3:Y:S01]  /*9410*/  MUFU.TANH R47, R47 ;  /* 0x0000002f002f7308 */ /* 0x000ee20000002400 */
[----:B------:R-:W-:-:S02]  /*9420*/  ISETP.GE.AND P2, PT, R32, R126, PT ;  /* 0x0000007e2000720c */ /* 0x000fc40003f46270 */
[----:B------:R-:W-:Y:S02]  /*9430*/  I2FP.F32.S32 R41, R41 ;  /* 0x0000002900297245 */ /* 0x000fe40000201400 */
[----:B------:R-:W-:Y:S02]  /*9440*/  ISETP.GE.AND P3, PT, R32, R125, PT ;  /* 0x0000007d2000720c */ /* 0x000fe40003f66270 */
[----:B------:R-:W-:Y:S01]  /*9450*/  I2FP.F32.S32 R32, R32 ;  /* 0x0000002000207245 */ /* 0x000fe20000201400 */
[CC--:B------:R-:W-:Y:S01]  /*9460*/  FFMA.FTZ R19, R0.reuse, R41.reuse, R19 ;  /* 0x0000002900137223 */ /* 0x0c0fe20000010013 */
[----:B------:R-:W-:Y:S01]  /*9470*/  FFMA.FTZ R41, R0, R41, R55 ;  /* 0x0000002900297223 */ /* 0x000fe20000010037 */
[----:B--2---:R-:W-:Y:S01]  /*9480*/  LOP3.LUT R24, R4, 0x28, R187, 0xfe, !PT ;  /* 0x0000002804187812 */ /* 0x004fe200078efebb */
[----:B------:R2:W5:Y:S01]  /*9490*/  MUFU.TANH R127, R40 ;  /* 0x00000028007f7308 */ /* 0x0005620000002400 */
[CC--:B------:R-:W-:Y:S01]  /*94a0*/  FFMA.FTZ R129, R0.reuse, R32.reuse, R129 ;  /* 0x0000002000817223 */ /* 0x0c0fe20000010081 */
[----:B-1----:R-:W-:Y:S01]  /*94b0*/  FFMA.FTZ R131, R0, R32, R141 ;  /* 0x0000002000837223 */ /* 0x002fe2000001008d */
[----:B------:R-:W-:-:S02]  /*94c0*/  FSEL R41, R41, -INF , !P4 ;  /* 0xff80000029297808 */ /* 0x000fc40006000000 */
[----:B------:R-:W-:Y:S02]  /*94d0*/  ISETP.GE.AND P4, PT, R149, R126, PT ;  /* 0x0000007e9500720c */ /* 0x000fe40003f86270 */
[----:B------:R-:W-:Y:S01]  /*94e0*/  FSEL R196, R129, -INF , !P2 ;  /* 0xff80000081c47808 */ /* 0x000fe20005000000 */
[----:B------:R-:W1:Y:S01]  /*94f0*/  MUFU.TANH R15, R15 ;  /* 0x0000000f000f7308 */ /* 0x000e620000002400 */
[----:B------:R-:W-:Y:S02]  /*9500*/  FSEL R131, R131, -INF , !P3 ;  /* 0xff80000083837808 */ /* 0x000fe40005800000 */
[-C--:B------:R-:W-:Y:S02]  /*9510*/  ISETP.GE.AND P2, PT, R149, R125.reuse, PT ;  /* 0x0000007d9500720c */ /* 0x080fe40003f46270 */
[----:B------:R-:W-:Y:S02]  /*9520*/  ISETP.GE.AND P3, PT, R24, R125, PT ;  /* 0x0000007d1800720c */ /* 0x000fe40003f66270 */
[----:B------:R-:W-:Y:S01]  /*9530*/  I2FP.F32.S32 R149, R149 ;  /* 0x0000009500957245 */ /* 0x000fe20000201400 */
[----:B------:R-:W1:Y:S01]  /*9540*/  MUFU.TANH R137, R38 ;  /* 0x0000002600897308 */ /* 0x000e620000002400 */
[----:B--2---:R-:W-:-:S02]  /*9550*/  FSEL R40, R19, -INF , !P5 ;  /* 0xff80000013287808 */ /* 0x004fc40006800000 */
[----:B------:R-:W-:Y:S01]  /*9560*/  ISETP.GE.AND P5, PT, R24, R126, PT ;  /* 0x0000007e1800720c */ /* 0x000fe20003fa6270 */
[CC--:B----4-:R-:W-:Y:S01]  /*9570*/  FFMA.FTZ R188, R0.reuse, R149.reuse, R17 ;  /* 0x0000009500bc7223 */ /* 0x0d0fe20000010011 */
[----:B------:R-:W-:Y:S01]  /*9580*/  I2FP.F32.S32 R24, R24 ;  /* 0x0000001800187245 */ /* 0x000fe20000201400 */
[----:B------:R-:W-:Y:S02]  /*9590*/  VIADD R17, R11, 0x29 ;  /* 0x000000290b117836 */ /* 0x000fe40000000000 */
[----:B---3--:R-:W-:Y:S01]  /*95a0*/  FFMA.FTZ R149, R0, R149, R47 ;  /* 0x0000009500957223 */ /* 0x008fe2000001002f */
[----:B------:R-:W2:Y:S01]  /*95b0*/  MUFU.TANH R121, R36 ;  /* 0x0000002400797308 */ /* 0x000ea20000002400 */
[----:B------:R-:W-:Y:S01]  /*95c0*/  FSEL R188, R188, -INF , !P4 ;  /* 0xff800000bcbc7808 */ /* 0x000fe20006000000 */
[CC--:B------:R-:W-:Y:S01]  /*95d0*/  FFMA.FTZ R139, R0.reuse, R24.reuse, R139 ;  /* 0x00000018008b7223 */ /* 0x0c0fe2000001008b */
[----:B-----5:R-:W-:Y:S01]  /*95e0*/  FFMA.FTZ R127, R0, R24, R127 ;  /* 0x00000018007f7223 */ /* 0x020fe2000001007f */
[----:B------:R-:W-:-:S02]  /*95f0*/  FSEL R149, R149, -INF , !P2 ;  /* 0xff80000095957808 */ /* 0x000fc40005000000 */
[----:B------:R-:W-:Y:S02]  /*9600*/  ISETP.GE.AND P2, PT, R17, R126, PT ;  /* 0x0000007e1100720c */ /* 0x000fe40003f46270 */
[----:B------:R3:W-:Y:S01]  /*9610*/  MUFU.TANH R67, R16 ;  /* 0x0000001000437308 */ /* 0x0007e20000002400 */
[----:B------:R-:W-:Y:S02]  /*9620*/  FSEL R147, R139, -INF , !P3 ;  /* 0xff8000008b937808 */ /* 0x000fe40005800000 */
[----:B------:R-:W-:Y:S02]  /*9630*/  FSEL R136, R127, -INF , !P5 ;  /* 0xff8000007f887808 */ /* 0x000fe40006800000 */
[----:B------:R-:W-:-:S03]  /*9640*/  ISETP.GE.AND P5, PT, R17, R125, PT ;  /* 0x0000007d1100720c */ /* 0x000fc60003fa6270 */
[----:B------:R4:W-:Y:S08]  /*9650*/  MUFU.TANH R19, R14 ;  /* 0x0000000e00137308 */ /* 0x0009f00000002400 */
[----:B------:R-:W5:Y:S01]  /*9660*/  MUFU.TANH R37, R37 ;  /* 0x0000002500257308 */ /* 0x000f620000002400 */
[----:B---3--:R-:W-:-:S04]  /*9670*/  LOP3.LUT R16, R4, 0x30, R187, 0xfe, !PT ;  /* 0x0000003004107812 */ /* 0x008fc800078efebb */
[C---:B------:R-:W-:Y:S02]  /*9680*/  ISETP.GE.AND P4, PT, R16.reuse, R126, PT ;  /* 0x0000007e1000720c */ /* 0x040fe40003f86270 */
[----:B------:R-:W-:Y:S01]  /*9690*/  ISETP.GE.AND P3, PT, R16, R125, PT ;  /* 0x0000007d1000720c */ /* 0x000fe20003f66270 */
[----:B------:R-:W3:Y:S01]  /*96a0*/  MUFU.TANH R13, R13 ;  /* 0x0000000d000d7308 */ /* 0x000ee20000002400 */
[----:B----4-:R-:W-:Y:S02]  /*96b0*/  I2FP.F32.S32 R14, R17 ;  /* 0x00000011000e7245 */ /* 0x010fe40000201400 */
[----:B------:R-:W-:-:S03]  /*96c0*/  I2FP.F32.S32 R16, R16 ;  /* 0x0000001000107245 */ /* 0x000fc60000201400 */
[CC--:B-1----:R-:W-:Y:S01]  /*96d0*/  FFMA.FTZ R15, R0.reuse, R14.reuse, R15 ;  /* 0x0000000e000f7223 */ /* 0x0c2fe2000001000f */
[C---:B------:R-:W-:Y:S01]  /*96e0*/  FFMA.FTZ R45, R0.reuse, R14, R45 ;  /* 0x0000000e002d7223 */ /* 0x040fe2000001002d */
[CC--:B------:R-:W-:Y:S01]  /*96f0*/  FFMA.FTZ R137, R0.reuse, R16.reuse, R137 ;  /* 0x0000001000897223 */ /* 0x0c0fe20000010089 */
[----:B--2---:R-:W-:Y:S01]  /*9700*/  FFMA.FTZ R121, R0, R16, R121 ;  /* 0x0000001000797223 */ /* 0x004fe20000010079 */
[----:B------:R-:W-:Y:S01]  /*9710*/  LOP3.LUT R14, R4, 0x38, R187, 0xfe, !PT ;  /* 0x00000038040e7812 */ /* 0x000fe200078efebb */
[----:B------:R-:W-:Y:S01]  /*9720*/  VIADD R16, R11, 0x31 ;  /* 0x000000310b107836 */ /* 0x000fe20000000000 */
[----:B------:R-:W-:Y:S01]  /*9730*/  FSEL R134, R15, -INF , !P2 ;  /* 0xff8000000f867808 */ /* 0x000fe20005000000 */
[----:B------:R1:W-:Y:S01]  /*9740*/  MUFU.TANH R17, R12 ;  /* 0x0000000c00117308 */ /* 0x0003e20000002400 */
[----:B------:R-:W-:Y:S02]  /*9750*/  FSEL R189, R137, -INF , !P3 ;  /* 0xff80000089bd7808 */ /* 0x000fe40005800000 */
[----:B------:R-:W-:-:S02]  /*9760*/  ISETP.GE.AND P2, PT, R14, R126, PT ;  /* 0x0000007e0e00720c */ /* 0x000fc40003f46270 */
[-C--:B------:R-:W-:Y:S02]  /*9770*/  ISETP.GE.AND P3, PT, R14, R125.reuse, PT ;  /* 0x0000007d0e00720c */ /* 0x080fe40003f66270 */
[----:B------:R-:W-:Y:S01]  /*9780*/  I2FP.F32.S32 R14, R14 ;  /* 0x0000000e000e7245 */ /* 0x000fe20000201400 */
[----:B------:R-:W2:Y:S01]  /*9790*/  MUFU.TANH R31, R31 ;  /* 0x0000001f001f7308 */ /* 0x000ea20000002400 */
[----:B------:R-:W-:Y:S02]  /*97a0*/  FSEL R152, R121, -INF , !P4 ;  /* 0xff80000079987808 */ /* 0x000fe40006000000 */
[----:B------:R-:W-:Y:S01]  /*97b0*/  FSEL R127, R45, -INF , !P5 ;  /* 0xff8000002d7f7808 */ /* 0x000fe20006800000 */
[-C--:B------:R-:W-:Y:S01]  /*97c0*/  FFMA.FTZ R33, R0, R14.reuse, R33 ;  /* 0x0000000e00217223 */ /* 0x080fe20000010021 */
[----:B------:R-:W-:Y:S01]  /*97d0*/  ISETP.GE.AND P4, PT, R16, R125, PT ;  /* 0x0000007d1000720c */ /* 0x000fe20003f86270 */
[----:B------:R-:W-:Y:S01]  /*97e0*/  FFMA.FTZ R155, R0, R14, R21 ;  /* 0x0000000e009b7223 */ /* 0x000fe20000010015 */
[----:B------:R-:W-:Y:S01]  /*97f0*/  ISETP.GE.AND P5, PT, R16, R126, PT ;  /* 0x0000007e1000720c */ /* 0x000fe20003fa6270 */
[----:B------:R-:W4:Y:S01]  /*9800*/  MUFU.TANH R113, R26 ;  /* 0x0000001a00717308 */ /* 0x000f220000002400 */
[----:B-1----:R-:W-:Y:S01]  /*9810*/  I2FP.F32.S32 R12, R16 ;  /* 0x00000010000c7245 */ /* 0x002fe20000201400 */
[----:B------:R-:W-:Y:S01]  /*9820*/  FMUL.FTZ R16, R106, UR10 ;  /* 0x0000000a6a107c20 */ /* 0x000fe20008410000 */
[----:B------:R-:W-:-:S02]  /*9830*/  FSEL R148, R33, -INF , !P2 ;  /* 0xff80000021947808 */ /* 0x000fc40005000000 */
[----:B------:R-:W-:Y:S01]  /*9840*/  ISETP.GE.AND P2, PT, R151, R125, PT ;  /* 0x0000007d9700720c */ /* 0x000fe20003f46270 */
[CC--:B-----5:R-:W-:Y:S01]  /*9850*/  FFMA.FTZ R37, R0.reuse, R12.reuse, R37 ;  /* 0x0000000c00257223 */ /* 0x0e0fe20000010025 */
[----:B---3--:R-:W-:Y:S01]  /*9860*/  FFMA.FTZ R13, R0, R12, R13 ;  /* 0x0000000c000d7223 */ /* 0x008fe2000001000d */
[----:B------:R-:W-:Y:S01]  /*9870*/  LOP3.LUT R12, R4, 0x40, R187, 0xfe, !PT ;  /* 0x00000040040c7812 */ /* 0x000fe200078efebb */
[----:B------:R-:W-:Y:S01]  /*9880*/  MUFU.TANH R55, R20 ;  /* 0x0000001400377308 */ /* 0x000fe20000002400 */
[----:B------:R-:W-:Y:S02]  /*9890*/  FSEL R155, R155, -INF , !P3 ;  /* 0xff8000009b9b7808 */ /* 0x000fe40005800000 */
[----:B------:R-:W-:Y:S02]  /*98a0*/  FSEL R153, R37, -INF , !P4 ;  /* 0xff80000025997808 */ /* 0x000fe40006000000 */
[----:B------:R-:W-:Y:S02]  /*98b0*/  FSEL R154, R13, -INF , !P5 ;  /* 0xff8000000d9a7808 */ /* 0x000fe40006800000 */
[-C--:B------:R-:W-:Y:S01]  /*98c0*/  ISETP.GE.AND P4, PT, R151, R126.reuse, PT ;  /* 0x0000007e9700720c */ /* 0x080fe20003f86270 */
[----:B------:R-:W1:Y:S01]  /*98d0*/  MUFU.TANH R29, R29 ;  /* 0x0000001d001d7308 */ /* 0x000e620000002400 */
[----:B------:R-:W-:-:S02]  /*98e0*/  ISETP.GE.AND P5, PT, R12, R126, PT ;  /* 0x0000007e0c00720c */ /* 0x000fc40003fa6270 */
[----:B------:R-:W-:Y:S02]  /*98f0*/  I2FP.F32.S32 R151, R151 ;  /* 0x0000009700977245 */ /* 0x000fe40000201400 */
[----:B------:R-:W-:Y:S02]  /*9900*/  ISETP.GE.AND P3, PT, R12, R125, PT ;  /* 0x0000007d0c00720c */ /* 0x000fe40003f66270 */
[----:B------:R-:W-:Y:S01]  /*9910*/  I2FP.F32.S32 R12, R12 ;  /* 0x0000000c000c7245 */ /* 0x000fe20000201400 */
[CC--:B------:R-:W-:Y:S01]  /*9920*/  FFMA.FTZ R25, R0.reuse, R151.reuse, R25 ;  /* 0x0000009700197223 */ /* 0x0c0fe20000010019 */
[----:B------:R-:W-:Y:S01]  /*9930*/  FFMA.FTZ R151, R0, R151, R23 ;  /* 0x0000009700977223 */ /* 0x000fe20000010017 */
[----:B------:R-:W-:Y:S01]  /*9940*/  LOP3.LUT R14, R4, 0x48, R187, 0xfe, !PT ;  /* 0x00000048040e7812 */ /* 0x000fe200078efebb */
[----:B------:R-:W3:Y:S01]  /*9950*/  MUFU.TANH R47, R22 ;  /* 0x00000016002f7308 */ /* 0x000ee20000002400 */
[CC--:B------:R-:W-:Y:S01]  /*9960*/  FFMA.FTZ R35, R0.reuse, R12.reuse, R35 ;  /* 0x0000000c00237223 */ /* 0x0c0fe20000010023 */
[----:B------:R-:W-:Y:S01]  /*9970*/  FFMA.FTZ R53, R0, R12, R53 ;  /* 0x0000000c00357223 */ /* 0x000fe20000010035 */
[----:B------:R-:W-:Y:S01]  /*9980*/  VIADD R12, R11, 0x41 ;  /* 0x000000410b0c7836 */ /* 0x000fe20000000000 */
[----:B------:R-:W-:-:S02]  /*9990*/  FSEL R150, R25, -INF , !P4 ;  /* 0xff80000019967808 */ /* 0x000fc40006000000 */
[----:B------:R-:W-:Y:S02]  /*99a0*/  FSEL R151, R151, -INF , !P2 ;  /* 0xff80000097977808 */ /* 0x000fe40005000000 */
[----:B------:R-:W-:Y:S01]  /*99b0*/  FSEL R146, R35, -INF , !P5 ;  /* 0xff80000023927808 */ /* 0x000fe20006800000 */
[----:B------:R-:W5:Y:S01]  /*99c0*/  MUFU.TANH R15, R116 ;  /* 0x00000074000f7308 */ /* 0x000f620000002400 */
[----:B------:R-:W-:Y:S02]  /*99d0*/  FSEL R139, R53, -INF , !P3 ;  /* 0xff800000358b7808 */ /* 0x000fe40005800000 */
[-C--:B------:R-:W-:Y:S02]  /*99e0*/  ISETP.GE.AND P4, PT, R14, R126.reuse, PT ;  /* 0x0000007e0e00720c */ /* 0x080fe40003f86270 */
[C---:B------:R-:W-:Y:S02]  /*99f0*/  ISETP.GE.AND P2, PT, R12.reuse, R126, PT ;  /* 0x0000007e0c00720c */ /* 0x040fe40003f46270 */
[-C--:B------:R-:W-:Y:S01]  /*9a00*/  ISETP.GE.AND P5, PT, R12, R125.reuse, PT ;  /* 0x0000007d0c00720c */ /* 0x080fe20003fa6270 */
[----:B------:R-:W5:Y:S01]  /*9a10*/  MUFU.TANH R21, R118 ;  /* 0x0000007600157308 */ /* 0x000f620000002400 */
[----:B------:R-:W-:-:S02]  /*9a20*/  ISETP.GE.AND P3, PT, R14, R125, PT ;  /* 0x0000007d0e00720c */ /* 0x000fc40003f66270 */
[----:B------:R-:W-:Y:S02]  /*9a30*/  I2FP.F32.S32 R12, R12 ;  /* 0x0000000c000c7245 */ /* 0x000fe40000201400 */
[----:B------:R-:W-:-:S03]  /*9a40*/  I2FP.F32.S32 R14, R14 ;  /* 0x0000000e000e7245 */ /* 0x000fc60000201400 */
[CC--:B------:R-:W-:Y:S01]  /*9a50*/  FFMA.FTZ R27, R0.reuse, R12.reuse, R27 ;  /* 0x0000000c001b7223 */ /* 0x0c0fe2000001001b */
[C---:B--2---:R-:W-:Y:S01]  /*9a60*/  FFMA.FTZ R31, R0.reuse, R12, R31 ;  /* 0x0000000c001f7223 */ /* 0x044fe2000001001f */
[CC--:B------:R-:W-:Y:S01]  /*9a70*/  FFMA.FTZ R39, R0.reuse, R14.reuse, R39 ;  /* 0x0000000e00277223 */ /* 0x0c0fe20000010027 */
[----:B----4-:R-:W-:Y:S01]  /*9a80*/  FFMA.FTZ R113, R0, R14, R113 ;  /* 0x0000000e00717223 */ /* 0x010fe20000010071 */
[----:B------:R-:W-:Y:S01]  /*9a90*/  VIADD R14, R11, 0x49 ;  /* 0x000000490b0e7836 */ /* 0x000fe20000000000 */
[----:B------:R-:W-:Y:S01]  /*9aa0*/  LOP3.LUT R12, R4, 0x50, R187, 0xfe, !PT ;  /* 0x00000050040c7812 */ /* 0x000fe200078efebb */
[----:B------:R2:W-:Y:S01]  /*9ab0*/  MUFU.TANH R13, R119 ;  /* 0x00000077000d7308 */ /* 0x0005e20000002400 */
[----:B------:R-:W-:Y:S02]  /*9ac0*/  FSEL R144, R27, -INF , !P2 ;  /* 0xff8000001b907808 */ /* 0x000fe40005000000 */
[----:B------:R-:W-:Y:S02]  /*9ad0*/  FSEL R137, R31, -INF , !P5 ;  /* 0xff8000001f897808 */ /* 0x000fe40006800000 */
[----:B------:R-:W-:-:S02]  /*9ae0*/  FSEL R142, R39, -INF , !P4 ;  /* 0xff800000278e7808 */ /* 0x000fc40006000000 */
[----:B------:R-:W-:Y:S01]  /*9af0*/  FSEL R135, R113, -INF , !P3 ;  /* 0xff80000071877808 */ /* 0x000fe20005800000 */
[----:B------:R-:W4:Y:S01]  /*9b00*/  MUFU.TANH R117, R117 ;  /* 0x0000007500757308 */ /* 0x000f220000002400 */
[-C--:B------:R-:W-:Y:S02]  /*9b10*/  ISETP.GE.AND P2, PT, R12, R126.reuse, PT ;  /* 0x0000007e0c00720c */ /* 0x080fe40003f46270 */
[C---:B------:R-:W-:Y:S02]  /*9b20*/  ISETP.GE.AND P5, PT, R14.reuse, R126, PT ;  /* 0x0000007e0e00720c */ /* 0x040fe40003fa6270 */
[-C--:B------:R-:W-:Y:S02]  /*9b30*/  ISETP.GE.AND P4, PT, R14, R125.reuse, PT ;  /* 0x0000007d0e00720c */ /* 0x080fe40003f86270 */
[----:B------:R-:W-:Y:S01]  /*9b40*/  ISETP.GE.AND P3, PT, R12, R125, PT ;  /* 0x0000007d0c00720c */ /* 0x000fe20003f66270 */
[----:B------:R-:W4:Y:S01]  /*9b50*/  MUFU.TANH R23, R56 ;  /* 0x0000003800177308 */ /* 0x000f220000002400 */
[----:B------:R-:W-:Y:S01]  /*9b60*/  I2FP.F32.S32 R14, R14 ;  /* 0x0000000e000e7245 */ /* 0x000fe20000201400 */
[----:B--2---:R-:W-:Y:S01]  /*9b70*/  VIADD R119, R11, 0x51 ;  /* 0x000000510b777836 */ /* 0x004fe20000000000 */
[----:B------:R-:W-:-:S03]  /*9b80*/  I2FP.F32.S32 R12, R12 ;  /* 0x0000000c000c7245 */ /* 0x000fc60000201400 */
[CC--:B------:R-:W-:Y:S01]  /*9b90*/  FFMA.FTZ R67, R0.reuse, R14.reuse, R67 ;  /* 0x0000000e00437223 */ /* 0x0c0fe20000010043 */
[C---:B-1----:R-:W-:Y:S01]  /*9ba0*/  FFMA.FTZ R29, R0.reuse, R14, R29 ;  /* 0x0000000e001d7223 */ /* 0x042fe2000001001d */
[CC--:B------:R-:W-:Y:S01]  /*9bb0*/  FFMA.FTZ R55, R0.reuse, R12.reuse, R55 ;  /* 0x0000000c00377223 */ /* 0x0c0fe20000010037 */
[----:B---3--:R-:W-:Y:S01]  /*9bc0*/  FFMA.FTZ R47, R0, R12, R47 ;  /* 0x0000000c002f7223 */ /* 0x008fe2000001002f */
[----:B------:R-:W-:Y:S01]  /*9bd0*/  LOP3.LUT R14, R4, 0x58, R187, 0xfe, !PT ;  /* 0x00000058040e7812 */ /* 0x000fe200078efebb */
[----:B------:R-:W1:Y:S01]  /*9be0*/  MUFU.TANH R27, R58 ;  /* 0x0000003a001b7308 */ /* 0x000e620000002400 */
[----:B------:R-:W-:Y:S02]  /*9bf0*/  FSEL R133, R67, -INF , !P4 ;  /* 0xff80000043857808 */ /* 0x000fe40006000000 */
[----:B------:R-:W-:Y:S02]  /*9c00*/  FSEL R132, R55, -INF , !P2 ;  /* 0xff80000037847808 */ /* 0x000fe40005000000 */
[----:B------:R-:W-:-:S02]  /*9c10*/  FSEL R140, R29, -INF , !P5 ;  /* 0xff8000001d8c7808 */ /* 0x000fc40006800000 */
[CC--:B------:R-:W-:Y:S01]  /*9c20*/  ISETP.GE.AND P4, PT, R119.reuse, R126.reuse, PT ;  /* 0x0000007e7700720c */ /* 0x0c0fe20003f86270 */
[----:B------:R-:W2:Y:S01]  /*9c30*/  MUFU.TANH R57, R57 ;  /* 0x0000003900397308 */ /* 0x000ea20000002400 */
[----:B------:R-:W-:Y:S02]  /*9c40*/  ISETP.GE.AND P2, PT, R119, R125, PT ;  /* 0x0000007d7700720c */ /* 0x000fe40003f46270 */
[----:B------:R-:W-:Y:S02]  /*9c50*/  FSEL R121, R47, -INF , !P3 ;  /* 0xff8000002f797808 */ /* 0x000fe40005800000 */
[C---:B------:R-:W-:Y:S02]  /*9c60*/  ISETP.GE.AND P5, PT, R14.reuse, R126, PT ;  /* 0x0000007e0e00720c */ /* 0x040fe40003fa6270 */
[----:B------:R-:W-:Y:S01]  /*9c70*/  I2FP.F32.S32 R119, R119 ;  /* 0x0000007700777245 */ /* 0x000fe20000201400 */
[----:B------:R-:W3:Y:S01]  /*9c80*/  MUFU.TANH R59, R59 ;  /* 0x0000003b003b7308 */ /* 0x000ee20000002400 */
[----:B------:R-:W-:Y:S01]  /*9c90*/  BAR.SYNC.DEFER_BLOCKING 0x0 ;  /* 0x0000000000007b1d */ /* 0x000fe20000010000 */
[----:B------:R-:W-:-:S02]  /*9ca0*/  ISETP.GE.AND P3, PT, R14, R125, PT ;  /* 0x0000007d0e00720c */ /* 0x000fc40003f66270 */
[----:B------:R-:W-:Y:S01]  /*9cb0*/  I2FP.F32.S32 R14, R14 ;  /* 0x0000000e000e7245 */ /* 0x000fe20000201400 */
[CC--:B------:R-:W-:Y:S01]  /*9cc0*/  FFMA.FTZ R19, R0.reuse, R119.reuse, R19 ;  /* 0x0000007700137223 */ /* 0x0c0fe20000010013 */
[----:B------:R-:W-:Y:S01]  /*9cd0*/  FFMA.FTZ R119, R0, R119, R17 ;  /* 0x0000007700777223 */ /* 0x000fe20000010011 */
[----:B------:R-:W-:Y:S01]  /*9ce0*/  LOP3.LUT R12, R4, 0x60, R187, 0xfe, !PT ;  /* 0x00000060040c7812 */ /* 0x000fe200078efebb */
[----:B------:R2:W3:Y:S01]  /*9cf0*/  MUFU.TANH R29, R108 ;  /* 0x0000006c001d7308 */ /* 0x0004e20000002400 */
[CC--:B-----5:R-:W-:Y:S01]  /*9d00*/  FFMA.FTZ R15, R0.reuse, R14.reuse, R15 ;  /* 0x0000000e000f7223 */ /* 0x0e0fe2000001000f */
[----:B------:R-:W-:Y:S01]  /*9d10*/  FFMA.FTZ R21, R0, R14, R21 ;  /* 0x0000000e00157223 */ /* 0x000fe20000010015 */
[----:B------:R-:W-:Y:S01]  /*9d20*/  VIADD R14, R11, 0x59 ;  /* 0x000000590b0e7836 */ /* 0x000fe20000000000 */
[----:B------:R-:W-:Y:S01]  /*9d30*/  FSEL R130, R19, -INF , !P4 ;  /* 0xff80000013827808 */ /* 0x000fe20006000000 */
[----:B------:R-:W-:Y:S01]  /*9d40*/  FMUL.FTZ R19, R60, UR10 ;  /* 0x0000000a3c137c20 */ /* 0x000fe20008410000 */
[----:B------:R-:W-:-:S02]  /*9d50*/  FSEL R119, R119, -INF , !P2 ;  /* 0xff80000077777808 */ /* 0x000fc40005000000 */
[----:B------:R-:W-:Y:S01]  /*9d60*/  FSEL R122, R15, -INF , !P5 ;  /* 0xff8000000f7a7808 */ /* 0x000fe20006800000 */
[----:B------:R-:W5:Y:S01]  /*9d70*/  MUFU.TANH R17, R110 ;  /* 0x0000006e00117308 */ /* 0x000f620000002400 */
[----:B------:R-:W-:Y:S01]  /*9d80*/  FSEL R113, R21, -INF , !P3 ;  /* 0xff80000015717808 */ /* 0x000fe20005800000 */
[----:B------:R-:W-:Y:S01]  /*9d90*/  FMUL.FTZ R21, R62, UR10 ;  /* 0x0000000a3e157c20 */ /* 0x000fe20008410000 */
[CC--:B------:R-:W-:Y:S02]  /*9da0*/  ISETP.GE.AND P4, PT, R12.reuse, R126.reuse, PT ;  /* 0x0000007e0c00720c */ /* 0x0c0fe40003f86270 */
[-C--:B------:R-:W-:Y:S02]  /*9db0*/  ISETP.GE.AND P2, PT, R12, R125.reuse, PT ;  /* 0x0000007d0c00720c */ /* 0x080fe40003f46270 */
[C---:B------:R-:W-:Y:S01]  /*9dc0*/  ISETP.GE.AND P5, PT, R14.reuse, R126, PT ;  /* 0x0000007e0e00720c */ /* 0x040fe20003fa6270 */
[----:B------:R3:W-:Y:S01]  /*9dd0*/  MUFU.TANH R15, R111 ;  /* 0x0000006f000f7308 */ /* 0x0007e20000002400 */
[----:B------:R-:W-:-:S02]  /*9de0*/  ISETP.GE.AND P3, PT, R14, R125, PT ;  /* 0x0000007d0e00720c */ /* 0x000fc40003f66270 */
[----:B------:R-:W-:Y:S02]  /*9df0*/  I2FP.F32.S32 R14, R14 ;  /* 0x0000000e000e7245 */ /* 0x000fe40000201400 */
[----:B------:R-:W-:-:S03]  /*9e00*/  I2FP.F32.S32 R12, R12 ;  /* 0x0000000c000c7245 */ /* 0x000fc60000201400 */
[CC--:B----4-:R-:W-:Y:S01]  /*9e10*/  FFMA.FTZ R117, R0.reuse, R14.reuse, R117 ;  /* 0x0000000e00757223 */ /* 0x0d0fe20000010075 */
[C---:B------:R-:W-:Y:S01]  /*9e20*/  FFMA.FTZ R13, R0.reuse, R14, R13 ;  /* 0x0000000e000d7223 */ /* 0x040fe2000001000d */
[CC--:B------:R-:W-:Y:S01]  /*9e30*/  FFMA.FTZ R23, R0.reuse, R12.reuse, R23 ;  /* 0x0000000c00177223 */ /* 0x0c0fe20000010017 */
[----:B-1----:R-:W-:Y:S01]  /*9e40*/  FFMA.FTZ R27, R0, R12, R27 ;  /* 0x0000000c001b7223 */ /* 0x002fe2000001001b */
[----:B------:R-:W-:Y:S01]  /*9e50*/  VIADD R14, R11, 0x61 ;  /* 0x000000610b0e7836 */ /* 0x000fe20000000000 */
[----:B------:R-:W-:Y:S01]  /*9e60*/  LOP3.LUT R12, R4, 0x68, R187, 0xfe, !PT ;  /* 0x00000068040c7812 */ /* 0x000fe200078efebb */
[----:B------:R5:W1:Y:S01]  /*9e70*/  MUFU.TANH R25, R109 ;  /* 0x0000006d00197308 */ /* 0x000a620000002400 */
[----:B------:R-:W-:Y:S02]  /*9e80*/  FSEL R128, R117, -INF , !P5 ;  /* 0xff80000075807808 */ /* 0x000fe40006800000 */
[----:B------:R-:W-:Y:S02]  /*9e90*/  FSEL R115, R13, -INF , !P3 ;  /* 0xff8000000d737808 */ /* 0x000fe40005800000 */
[----:B--2---:R-:W-:Y:S01]  /*9ea0*/  FSEL R108, R23, -INF , !P4 ;  /* 0xff800000176c7808 */ /* 0x004fe20006000000 */
[----:B------:R-:W-:Y:S01]  /*9eb0*/  FMUL.FTZ R23, R104, UR10 ;  /* 0x0000000a68177c20 */ /* 0x000fe20008410000 */
[----:B---3--:R-:W-:Y:S01]  /*9ec0*/  FSEL R111, R27, -INF , !P2 ;  /* 0xff8000001b6f7808 */ /* 0x008fe20005000000 */
[----:B------:R-:W2:Y:S01]  /*9ed0*/  MUFU.TANH R19, R19 ;  /* 0x0000001300137308 */ /* 0x000ea20000002400 */
[----:B------:R-:W-:-:S02]  /*9ee0*/  ISETP.GE.AND P5, PT, R12, R126, PT ;  /* 0x0000007e0c00720c */ /* 0x000fc40003fa6270 */
[C---:B------:R-:W-:Y:S02]  /*9ef0*/  ISETP.GE.AND P3, PT, R14.reuse, R126, PT ;  /* 0x0000007e0e00720c */ /* 0x040fe40003f66270 */
[-C--:B------:R-:W-:Y:S02]  /*9f00*/  ISETP.GE.AND P4, PT, R14, R125.reuse, PT ;  /* 0x0000007d0e00720c */ /* 0x080fe40003f86270 */
[----:B------:R-:W-:Y:S01]  /*9f10*/  ISETP.GE.AND P2, PT, R12, R125, PT ;  /* 0x0000007d0c00720c */ /* 0x000fe20003f46270 */
[----:B------:R-:W3:Y:S01]  /*9f20*/  MUFU.TANH R21, R21 ;  /* 0x0000001500157308 */ /* 0x000ee20000002400 */
[----:B------:R-:W-:Y:S02]  /*9f30*/  I2FP.F32.S32 R14, R14 ;  /* 0x0000000e000e7245 */ /* 0x000fe40000201400 */
[----:B------:R-:W-:-:S03]  /*9f40*/  I2FP.F32.S32 R12, R12 ;  /* 0x0000000c000c7245 */ /* 0x000fc60000201400 */
[CC--:B------:R-:W-:Y:S01]  /*9f50*/  FFMA.FTZ R57, R0.reuse, R14.reuse, R57 ;  /* 0x0000000e00397223 */ /* 0x0c0fe20000010039 */
[C---:B------:R-:W-:Y:S01]  /*9f60*/  FFMA.FTZ R59, R0.reuse, R14, R59 ;  /* 0x0000000e003b7223 */ /* 0x040fe2000001003b */
[CC--:B------:R-:W-:Y:S01]  /*9f70*/  FFMA.FTZ R29, R0.reuse, R12.reuse, R29 ;  /* 0x0000000c001d7223 */ /* 0x0c0fe2000001001d */
[----:B-----5:R-:W-:Y:S01]  /*9f80*/  FFMA.FTZ R109, R0, R12, R17 ;  /* 0x0000000c006d7223 */ /* 0x020fe20000010011 */
[----:B------:R-:W-:Y:S01]  /*9f90*/  VIADD R12, R11, 0x69 ;  /* 0x000000690b0c7836 */ /* 0x000fe20000000000 */
[----:B------:R-:W-:Y:S01]  /*9fa0*/  LOP3.LUT R14, R4, 0x70, R187, 0xfe, !PT ;  /* 0x00000070040e7812 */ /* 0x000fe200078efebb */
[----:B------:R-:W4:Y:S01]  /*9fb0*/  MUFU.TANH R13, R61 ;  /* 0x0000003d000d7308 */ /* 0x000f220000002400 */
[----:B------:R-:W-:Y:S02]  /*9fc0*/  FSEL R66, R57, -INF , !P3 ;  /* 0xff80000039427808 */ /* 0x000fe40005800000 */
[----:B------:R-:W-:Y:S02]  /*9fd0*/  FSEL R67, R59, -INF , !P4 ;  /* 0xff8000003b437808 */ /* 0x000fe40006000000 */
[----:B------:R-:W-:-:S02]  /*9fe0*/  FSEL R104, R29, -INF , !P5 ;  /* 0xff8000001d687808 */ /* 0x000fc40006800000 */
[----:B------:R-:W-:Y:S01]  /*9ff0*/  FSEL R109, R109, -INF , !P2 ;  /* 0xff8000006d6d7808 */ /* 0x000fe20005000000 */
[----:B------:R5:W4:Y:S01]  /*a000*/  MUFU.TANH R17, R63 ;  /* 0x0000003f00117308 */ /* 0x000b220000002400 */
[-C--:B------:R-:W-:Y:S02]  /*a010*/  ISETP.GE.AND P3, PT, R14, R126.reuse, PT ;  /* 0x0000007e0e00720c */ /* 0x080fe40003f66270 */
[C---:B------:R-:W-:Y:S02]  /*a020*/  ISETP.GE.AND P4, PT, R12.reuse, R126, PT ;  /* 0x0000007e0c00720c */ /* 0x040fe40003f86270 */
[-C--:B------:R-:W-:Y:S02]  /*a030*/  ISETP.GE.AND P5, PT, R12, R125.reuse, PT ;  /* 0x0000007d0c00720c */ /* 0x080fe40003fa6270 */
[----:B------:R-:W-:Y:S01]  /*a040*/  ISETP.GE.AND P2, PT, R14, R125, PT ;  /* 0x0000007d0e00720c */ /* 0x000fe20003f46270 */
[----:B------:R-:W4:Y:S01]  /*a050*/  MUFU.TANH R23, R23 ;  /* 0x0000001700177308 */ /* 0x000f220000002400 */
[----:B------:R-:W-:-:S02]  /*a060*/  I2FP.F32.S32 R12, R12 ;  /* 0x0000000c000c7245 */ /* 0x000fc40000201400 */
[----:B------:R-:W-:-:S03]  /*a070*/  I2FP.F32.S32 R14, R14 ;  /* 0x0000000e000e7245 */ /* 0x000fc60000201400 */
[CC--:B-1----:R-:W-:Y:S01]  /*a080*/  FFMA.FTZ R106, R0.reuse, R12.reuse, R25 ;  /* 0x0000000c006a7223 */ /* 0x0c2fe20000010019 */
[C---:B------:R-:W-:Y:S01]  /*a090*/  FFMA.FTZ R15, R0.reuse, R12, R15 ;  /* 0x0000000c000f7223 */ /* 0x040fe2000001000f */
[CC--:B--2---:R-:W-:Y:S01]  /*a0a0*/  FFMA.FTZ R19, R0.reuse, R14.reuse, R19 ;  /* 0x0000000e00137223 */ /* 0x0c4fe20000010013 */
[----:B------:R-:W1:Y:S01]  /*a0b0*/  MUFU.TANH R25, R16 ;  /* 0x0000001000197308 */ /* 0x000e620000002400 */
[----:B---3--:R-:W-:Y:S01]  /*a0c0*/  FFMA.FTZ R21, R0, R14, R21 ;  /* 0x0000000e00157223 */ /* 0x008fe20000010015 */
[----:B------:R-:W-:Y:S01]  /*a0d0*/  VIADD R14, R11, 0x71 ;  /* 0x000000710b0e7836 */ /* 0x000fe20000000000 */
[----:B------:R-:W-:Y:S02]  /*a0e0*/  LOP3.LUT R12, R4, 0x78, R187, 0xfe, !PT ;  /* 0x00000078040c7812 */ /* 0x000fe400078efebb */
[----:B------:R-:W-:Y:S01]  /*a0f0*/  FSEL R54, R19, -INF , !P3 ;  /* 0xff80000013367808 */ /* 0x000fe20005800000 */
[----:B------:R-:W-:Y:S01]  /*a100*/  FMUL.FTZ R19, R105, UR10 ;  /* 0x0000000a69137c20 */ /* 0x000fe20008410000 */
[----:B-----5:R-:W-:Y:S01]  /*a110*/  FSEL R63, R15, -INF , !P5 ;  /* 0xff8000000f3f7808 */ /* 0x020fe20006800000 */
[----:B------:R-:W-:Y:S01]  /*a120*/  MUFU.TANH R107, R107 ;  /* 0x0000006b006b7308 */ /* 0x000fe20000002400 */
[----:B------:R-:W-:-:S02]  /*a130*/  ISETP.GE.AND P5, PT, R14, R126, PT ;  /* 0x0000007e0e00720c */ /* 0x000fc40003fa6270 */
[-C--:B------:R-:W-:Y:S02]  /*a140*/  ISETP.GE.AND P3, PT, R14, R125.reuse, PT ;  /* 0x0000007d0e00720c */ /* 0x080fe40003f66270 */
[----:B------:R-:W-:Y:S02]  /*a150*/  FSEL R106, R106, -INF , !P4 ;  /* 0xff8000006a6a7808 */ /* 0x000fe40006000000 */
[----:B------:R-:W-:Y:S01]  /*a160*/  I2FP.F32.S32 R14, R14 ;  /* 0x0000000e000e7245 */ /* 0x000fe20000201400 */
[----:B------:R-:W-:Y:S01]  /*a170*/  MUFU.TANH R15, R18 ;  /* 0x00000012000f7308 */ /* 0x000fe20000002400 */
[----:B------:R-:W-:Y:S02]  /*a180*/  FSEL R55, R21, -INF , !P2 ;  /* 0xff80000015377808 */ /* 0x000fe40005000000 */
[----:B------:R-:W-:Y:S01]  /*a190*/  ISETP.GE.AND P4, PT, R12, R126, PT ;  /* 0x0000007e0c00720c */ /* 0x000fe20003f86270 */
[-C--:B----4-:R-:W-:Y:S01]  /*a1a0*/  FFMA.FTZ R13, R0, R14.reuse, R13 ;  /* 0x0000000e000d7223 */ /* 0x090fe2000001000d */
[----:B------:R-:W-:Y:S01]  /*a1b0*/  ISETP.GE.AND P2, PT, R12, R125, PT ;  /* 0x0000007d0c00720c */ /* 0x000fe20003f46270 */
[----:B------:R-:W-:Y:S01]  /*a1c0*/  FFMA.FTZ R17, R0, R14, R17 ;  /* 0x0000000e00117223 */ /* 0x000fe20000010011 */
[----:B------:R-:W-:Y:S01]  /*a1d0*/  I2FP.F32.S32 R12, R12 ;  /* 0x0000000c000c7245 */ /* 0x000fe20000201400 */
[----:B------:R-:W2:Y:S01]  /*a1e0*/  MUFU.TANH R19, R19 ;  /* 0x0000001300137308 */ /* 0x000ea20000002400 */
[----:B------:R-:W-:-:S02]  /*a1f0*/  FSEL R61, R13, -INF , !P5 ;  /* 0xff8000000d3d7808 */ /* 0x000fc40006800000 */
[----:B------:R-:W-:Y:S01]  /*a200*/  FSEL R53, R17, -INF , !P3 ;  /* 0xff80000011357808 */ /* 0x000fe20005800000 */
[CC--:B------:R-:W-:Y:S01]  /*a210*/  FFMA.FTZ R23, R0.reuse, R12.reuse, R23 ;  /* 0x0000000c00177223 */ /* 0x0c0fe20000010017 */
[----:B-1----:R-:W-:Y:S01]  /*a220*/  FFMA.FTZ R25, R0, R12, R25 ;  /* 0x0000000c00197223 */ /* 0x002fe20000010019 */
[C---:B------:R-:W-:Y:S01]  /*a230*/  VIADD R12, R11.reuse, 0x79 ;  /* 0x000000790b0c7836 */ /* 0x040fe20000000000 */
[C---:B------:R-:W-:Y:S02]  /*a240*/  ISETP.GE.AND P5, PT, R11.reuse, R126, PT ;  /* 0x0000007e0b00720c */ /* 0x040fe40003fa6270 */
[----:B------:R-:W-:Y:S02]  /*a250*/  ISETP.GE.AND P3, PT, R11, R125, PT ;  /* 0x0000007d0b00720c */ /* 0x000fe40003f66270 */
[----:B------:R-:W-:Y:S02]  /*a260*/  I2FP.F32.S32 R11, R11 ;  /* 0x0000000b000b7245 */ /* 0x000fe40000201400 */
[----:B------:R-:W-:-:S02]  /*a270*/  I2FP.F32.S32 R14, R12 ;  /* 0x0000000c000e7245 */ /* 0x000fc40000201400 */
[----:B------:R-:W-:Y:S02]  /*a280*/  FSEL R60, R23, -INF , !P4 ;  /* 0xff800000173c7808 */ /* 0x000fe40006000000 */
[----:B------:R-:W-:Y:S01]  /*a290*/  FSEL R47, R25, -INF , !P2 ;  /* 0xff800000192f7808 */ /* 0x000fe20005000000 */
[----:B--2---:R-:W-:Y:S01]  /*a2a0*/  FFMA.FTZ R19, R0, R14, R19 ;  /* 0x0000000e00137223 */ /* 0x004fe20000010013 */
[----:B------:R-:W-:Y:S01]  /*a2b0*/  ISETP.GE.AND P4, PT, R12, R126, PT ;  /* 0x0000007e0c00720c */ /* 0x000fe20003f86270 */
[----:B------:R-:W-:Y:S01]  /*a2c0*/  FFMA.FTZ R46, R0, R14, R107 ;  /* 0x0000000e002e7223 */ /* 0x000fe2000001006b */
[----:B------:R-:W-:Y:S01]  /*a2d0*/  ISETP.GE.AND P2, PT, R12, R125, PT ;  /* 0x0000007d0c00720c */ /* 0x000fe20003f46270 */
[CC--:B------:R-:W-:Y:S01]  /*a2e0*/  FFMA.FTZ R12, R0.reuse, R11.reuse, R65 ;  /* 0x0000000b000c7223 */ /* 0x0c0fe20000010041 */
[----:B------:R-:W-:Y:S01]  /*a2f0*/  FFMA.FTZ R11, R0, R11, R15 ;  /* 0x0000000b000b7223 */ /* 0x000fe2000001000f */
[----:B------:R-:W-:Y:S02]  /*a300*/  FSEL R62, R19, -INF , !P4 ;  /* 0xff800000133e7808 */ /* 0x000fe40006000000 */
[----:B------:R-:W-:-:S02]  /*a310*/  FSEL R46, R46, -INF , !P2 ;  /* 0xff8000002e2e7808 */ /* 0x000fc40005000000 */
[----:B------:R-:W-:Y:S02]  /*a320*/  FSEL R12, R12, -INF , !P5 ;  /* 0xff8000000c0c7808 */ /* 0x000fe40006800000 */
[----:B------:R-:W-:Y:S01]  /*a330*/  FSEL R11, R11, -INF , !P3 ;  /* 0xff8000000b0b7808 */ /* 0x000fe20005800000 */
[----:B------:R-:W-:Y:S06]  /*a340*/  @!P1 BRA `(.L_x_6507) ;  /* 0x0000000800609947 */ /* 0x000fec0003800000 */
[----:B------:R-:W-:Y:S05]  /*a350*/  @!P6 BRA `(.L_x_6508) ;  /* 0x0000000000ece947 */ /* 0x000fea0003800000 */
[----:B------:R-:W1:Y:S01]  /*a360*/  LDC R15, c[0x0][0x380] ;  /* 0x0000e000ff0f7b82 */ /* 0x000e620000000800 */
[----:B------:R-:W-:Y:S01]  /*a370*/  IMAD.MOV.U32 R16, RZ, RZ, RZ ;  /* 0x000000ffff107224 */ /* 0x000fe200078e00ff */
[----:B------:R-:W-:Y:S01]  /*a380*/  IADD3 R20, R4, -0x80, RZ ;  /* 0xffffff8004147810 */ /* 0x000fe20007ffe0ff */
        /* <DEDUP_REMOVED lines=13> */
[-C--:B------:R-:W-:Y:S02]  /*a460*/  LOP3.LUT R20, R20, R15.reuse, RZ, 0x3c, !PT ;  /* 0x0000000f14147212 */ /* 0x080fe400078e3cff */
[----:B------:R-:W-:Y:S01]  /*a470*/  ISETP.GE.AND P3, PT, R4, RZ, PT ;  /* 0x000000ff0400720c */ /* 0x000fe20003f66270 */
[----:B------:R-:W-:Y:S01]  /*a480*/  IMAD.HI.U32 R19, R19, R16, RZ ;  /* 0x0000001013137227 */ /* 0x000fe200078e00ff */
[----:B------:R-:W-:-:S03]  /*a490*/  LOP3.LUT R4, RZ, R15, RZ, 0x33, !PT ;  /* 0x0000000fff047212 */ /* 0x000fc600078e33ff */
        /* <DEDUP_REMOVED lines=39> */
.L_x_6508:
[----:B------:R-:W-:-:S04]  /*a710*/  LEA R13, -R100, RZ, 0x7 ;  /* 0x000000ff640d7211 */ /* 0x000fc800078e39ff */
[----:B------:R-:W-:-:S07]  /*a720*/  SHF.R.S32.HI R4, RZ, 0x1f, R13 ;  /* 0x0000001fff047819 */ /* 0x000fce000001140d */
.L_x_6509:
[C---:B------:R-:W-:Y:S01]  /*a730*/  @!P0 IADD3 R15, P2, P1, R13.reuse, R124, R175 ;  /* 0x0000007c0d0f8210 */ /* 0x040fe2000795e0af */
[----:B------:R-:W-:Y:S01]  /*a740*/  @!P0 IMAD.MOV.U32 R125, RZ, RZ, R123 ;  /* 0x000000ffff7d8224 */ /* 0x000fe200078e007b */
[----:B------:R-:W-:Y:S01]  /*a750*/  @!P0 LEA R22, P3, R13, R190, 0x1 ;  /* 0x000000be0d168211 */ /* 0x000fe200078608ff */
[----:B------:R1:W-:Y:S01]  /*a760*/  @P0 STS.128 [R179+0x2000], RZ ;  /* 0x002000ffb3000388 */ /* 0x0003e20000000c00 */
[----:B------:R-:W-:Y:S01]  /*a770*/  @!P0 IADD3.X R14, R4, R123, R174, P2, P1 ;  /* 0x0000007b040e8210 */ /* 0x000fe200017e24ae */
[C---:B------:R-:W-:Y:S01]  /*a780*/  @!P0 IMAD.WIDE.U32 R18, R100.reuse, 0x30, R124 ;  /* 0x0000003064128825 */ /* 0x040fe200078e007c */
[----:B------:R-:W-:Y:S01]  /*a790*/  @!P0 LEA R20, P1, R15, UR8, 0x1 ;  /* 0x000000080f148c11 */ /* 0x000fe2000f8208ff */
        /* <DEDUP_REMOVED lines=13> */
[----:B------:R-:W-:Y:S01]  /*a870*/  @!P0 IADD3.X R15, R4, R15, R19, P1, !PT ;  /* 0x0000000f040f8210 */ /* 0x000fe20000ffe413 */
[----:B------:R-:W-:Y:S01]  /*a880*/  @!PT LDS RZ, [RZ] ;  /* 0x00000000fffff984 */ /* 0x000fe20000000800 */
[----:B------:R-:W-:Y:S01]  /*a890*/  @!PT LDS RZ, [RZ] ;  /* 0x00000000fffff984 */ /* 0x000fe20000000800 */
[----:B------:R-:W-:Y:S01]  /*a8a0*/  @!PT LDS RZ, [RZ] ;  /* 0x00000000fffff984 */ /* 0x000fe20000000800 */
[----:B------:R3:W-:Y:S01]  /*a8b0*/  @!P0 LDGSTS.E.BYPASS.LTC128B.128 [R179+0x2800], desc[UR12][R20.64] ;  /* 0x0280000014b38fae */ /* 0x0007e2000b901d4c */
[----:B------:R-:W-:Y:S01]  /*a8c0*/  @!P0 LEA R18, P1, R14, UR8, 0x1 ;  /* 0x000000080e128c11 */ /* 0x000fe2000f8208ff */
[----:B------:R-:W-:Y:S02]  /*a8d0*/  @!P0 IMAD.X R17, R4, 0x1, R17, P2 ;  /* 0x0000000104118824 */ /* 0x000fe400010e0611 */
[----:B------:R1:W-:Y:S03]  /*a8e0*/  @P0 STS.128 [R179+0x3000], RZ ;  /* 0x003000ffb3000388 */ /* 0x0003e60000000c00 */
[----:B------:R-:W-:-:S02]  /*a8f0*/  @!P0 LEA.HI.X R19, R14, UR9, R17, 0x1, P1 ;  /* 0x000000090e138c11 */ /* 0x000fc400088f0c11 */
[----:B------:R-:W-:Y:S02]  /*a900*/  @!P0 LEA R24, P1, R16, UR8, 0x1 ;  /* 0x0000000810188c11 */ /* 0x000fe4000f8208ff */
[----:B------:R-:W-:Y:S01]  /*a910*/  @!P0 LEA R14, P2, R100, R124, 0x6 ;  /* 0x0000007c640e8211 */ /* 0x000fe200078430ff */
[----:B------:R-:W-:Y:S01]  /*a920*/  @!PT LDS RZ, [RZ] ;  /* 0x00000000fffff984 */ /* 0x000fe20000000800 */
[----:B------:R-:W-:Y:S01]  /*a930*/  @!PT LDS RZ, [RZ] ;  /* 0x00000000fffff984 */ /* 0x000fe20000000800 */
[----:B------:R-:W-:Y:S01]  /*a940*/  @!PT LDS RZ, [RZ] ;  /* 0x00000000fffff984 */ /* 0x000fe20000000800 */
[----:B------:R4:W-:Y:S01]  /*a950*/  @!P0 LDGSTS.E.BYPASS.LTC128B.128 [R179+0x3000], desc[UR12][R18.64] ;  /* 0x0300000012b38fae */ /* 0x0009e2000b901d4c */
[----:B------:R-:W-:Y:S01]  /*a960*/  @!P0 LEA.HI.X R25, R16, UR9, R15, 0x1, P1 ;  /* 0x0000000910198c11 */ /* 0x000fe200088f0c0f */
[----:B------:R-:W-:Y:S02]  /*a970*/  @!P0 IMAD R15, R101, 0x50, RZ ;  /* 0x00000050650f8824 */ /* 0x000fe400078e02ff */
[----:B------:R1:W-:Y:S01]  /*a980*/  @P0 STS.128 [R179+0x3800], RZ ;  /* 0x003800ffb3000388 */ /* 0x0003e20000000c00 */
[----:B--2---:R-:W-:-:S03]  /*a990*/  @!P0 IMAD.WIDE.U32 R22, R100, 0x50, R124 ;  /* 0x0000005064168825 */ /* 0x004fc600078e007c */
[----:B------:R-:W-:Y:S01]  /*a9a0*/  @!PT LDS RZ, [RZ] ;  /* 0x00000000fffff984 */ /* 0x000fe20000000800 */
[----:B------:R-:W-:Y:S01]  /*a9b0*/  @!PT LDS RZ, [RZ] ;  /* 0x00000000fffff984 */ /* 0x000fe20000000800 */
[----:B------:R-:W-:Y:S01]  /*a9c0*/  @!PT LDS RZ, [RZ] ;  /* 0x00000000fffff984 */ /* 0x000fe20000000800 */
[----:B------:R1:W-:Y:S01]  /*a9d0*/  @!P0 LDGSTS.E.BYPASS.LTC128B.128 [R179+0x3800], desc[UR12][R24.64] ;  /* 0x0380000018b38fae */ /* 0x0003e2000b901d4c */
[----:B------:R-:W-:-:S03]  /*a9e0*/  @!P0 IADD3 R17, P1, R13, R22, RZ ;  /* 0x000000160d118210 */ /* 0x000fc60007f3e0ff */
[----:B------:R1:W-:Y:S01]  /*a9f0*/  @P0 STS.128 [R179+0x4000], RZ ;  /* 0x004000ffb3000388 */ /* 0x0003e20000000c00 */
[----:B---3--:R-:W-:Y:S01]  /*aa00*/  @!P0 IMAD.WIDE.U32 R20, R100, 0x60, R124 ;  /* 0x0000006064148825 */ /* 0x008fe200078e007c */
[----:B------:R-:W-:-:S03]  /*aa10*/  @!P0 IADD3.X R16, R4, R15, R23, P1, !PT ;  /* 0x0000000f04108210 */ /* 0x000fc60000ffe417 */
[----:B------:R-:W-:Y:S01]  /*aa20*/  @!P0 IMAD R15, R101, 0x60, RZ ;  /* 0x00000060650f8824 */ /* 0x000fe200078e02ff */
[----:B----4-:R-:W-:-:S04]  /*aa30*/  @!P0 IADD3 R19, P1, R13, R20, RZ ;  /* 0x000000140d138210 */ /* 0x010fc80007f3e0ff */
[----:B------:R-:W-:Y:S02]  /*aa40*/  @!P0 IADD3.X R18, R4, R15, R21, P1, !PT ;  /* 0x0000000f04128210 */ /* 0x000fe40000ffe415 */
[----:B------:R-:W-:Y:S02]  /*aa50*/  @!P0 IADD3 R14, P1, R13, R14, RZ ;  /* 0x0000000e0d0e8210 */ /* 0x000fe40007f3e0ff */
[----:B------:R-:W-:-:S05]  /*aa60*/  @!P0 LEA.HI.X R15, R100, R123, R101, 0x6, P2 ;  /* 0x0000007b640f8211 */ /* 0x000fca00010f3465 */
        /* <DEDUP_REMOVED lines=34> */
.L_x_6511:
[----:B------:R-:W-:Y:S05]  /*ac90*/  BSYNC B0 ;  /* 0x0000000000007941 */ /* 0x000fea0003800000 */
.L_x_6510:
[----:B------:R-:W0:Y:S01]  /*aca0*/  LDGDEPBAR ;  /* 0x00000000000079af */ /* 0x000e220000000000 */
[----:B------:R-:W-:-:S04]  /*acb0*/  LEA R190, P0, R13, R190, 0x1 ;  /* 0x000000be0dbe7211 */ /* 0x000fc800078008ff */
[----:B------:R-:W-:-:S09]  /*acc0*/  LEA.HI.X R191, R13, R191, R4, 0x1, P0 ;  /* 0x000000bf0dbf7211 */ /* 0x000fd200000f0c04 */
.L_x_6507:
[----:B-1----:R-:W-:Y:S01]  /*acd0*/  FMNMX.FTZ R14, R2, R11, !PT ;  /* 0x0000000b020e7209 */ /* 0x002fe20007810000 */
[----:B--2---:R-:W-:Y:S01]  /*ace0*/  LDSM.16.MT88.4 R16, [R164+0x6000] ;  /* 0x00600000a410783b */ /* 0x004fe20000004200 */
        /* <DEDUP_REMOVED lines=78> */
[----:B------:R-:W-:-:S04]  /*b1d0*/  FSEL R52, R52, RZ, P0 ;  /* 0x000000ff34347208 */ /* 0x000fc80000000000 */
[----:B------:R-:W-:Y:S01]  /*b1e0*/  FSEL R65, R65, RZ, P1 ;  /* 0x000000ff41417208 */ /* 0x000fe20000800000 */
[--C-:B------:R-:W-:Y:S01]  /*b1f0*/  FFMA.FTZ R4, R7, UR11, -R52.reuse ;  /* 0x0000000b07047c23 */ /* 0x100fe20008010834 */
[----:B------:R-:W-:Y:S01]  /*b200*/  FSEL R7, R44, RZ, P0 ;  /* 0x000000ff2c077208 */ /* 0x000fe20000000000 */
[--C-:B------:R-:W-:Y:S01]  /*b210*/  FFMA.FTZ R141, R11, UR11, -R52.reuse ;  /* 0x0000000b0b8d7c23 */ /* 0x100fe20008010834 */
[----:B------:R-:W-:Y:S01]  /*b220*/  FFMA.FTZ R114, R9, UR11, -R52 ;  /* 0x0000000b09727c23 */ /* 0x000fe20008010834 */
[----:B------:R-:W-:Y:S01]  /*b230*/  FFMA.FTZ R64, R6, UR11, -R65 ;  /* 0x0000000b06407c23 */ /* 0x000fe20008010841 */
[----:B------:R-:W-:Y:S01]  /*b240*/  FSEL R6, R45, RZ, P1 ;  /* 0x000000ff2d067208 */ /* 0x000fe20000800000 */
[----:B------:R-:W-:Y:S01]  /*b250*/  FADD.FTZ R2, R2, -R7 ;  /* 0x8000000702027221 */ /* 0x000fe20000010000 */
[--C-:B------:R-:W-:Y:S01]  /*b260*/  FFMA.FTZ R138, R12, UR11, -R65.reuse ;  /* 0x0000000b0c8a7c23 */ /* 0x100fe20008010841 */
[--C-:B------:R-:W-:Y:S01]  /*b270*/  FFMA.FTZ R116, R10, UR11, -R65.reuse ;  /* 0x0000000b0a747c23 */ /* 0x100fe20008010841 */
[--C-:B------:R-:W-:Y:S01]  /*b280*/  FFMA.FTZ R117, R8, UR11, -R65.reuse ;  /* 0x0000000b08757c23 */ /* 0x100fe20008010841 */
[----:B------:R-:W-:Y:S01]  /*b290*/  FADD.FTZ R145, R3, -R6 ;  /* 0x8000000603917221 */ /* 0x000fe20000010000 */
[----:B------:R-:W-:Y:S01]  /*b2a0*/  FMUL.FTZ R143, R2, UR11 ;  /* 0x0000000b028f7c20 */ /* 0x000fe20008410000 */
[--C-:B------:R-:W-:Y:S01]  /*b2b0*/  FFMA.FTZ R2, R5, UR11, -R52.reuse ;  /* 0x0000000b05027c23 */ /* 0x100fe20008010834 */
[----:B------:R-:W1:Y:S01]  /*b2c0*/  LDSM.16.MT88.4 R8, [R166+0x6000] ;  /* 0x00600000a608783b */ /* 0x000e620000004200 */
[----:B------:R-:W-:Y:S01]  /*b2d0*/  FMUL.FTZ R145, R145, UR11 ;  /* 0x0000000b91917c20 */ /* 0x000fe20008410000 */
        /* <DEDUP_REMOVED lines=12> */
[----:B------:R-:W4:Y:S01]  /*b3a0*/  LDSM.16.MT88.4 R40, [R163+0x6800] ;  /* 0x00680000a328783b */ /* 0x000f220000004200 */
        /* <DEDUP_REMOVED lines=21> */
[--C-:B------:R-:W-:Y:S01]  /*b500*/  FFMA.FTZ R54, R54, UR11, -R65.reuse ;  /* 0x0000000b36367c23 */ /* 0x100fe20008010841 */
[--C-:B------:R-:W-:Y:S01]  /*b510*/  FFMA.FTZ R61, R61, UR11, -R65.reuse ;  /* 0x0000000b3d3d7c23 */ /* 0x100fe20008010841 */
[----:B------:R-:W-:-:S04]  /*b520*/  FFMA.FTZ R62, R62, UR11, -R65 ;  /* 0x0000000b3e3e7c23 */ /* 0x000fc80008010841 */
[----:B------:R-:W3:Y:S01]  /*b530*/  MUFU.EX2 R114, R114 ;  /* 0x0000007200727308 */ /* 0x000ee20000000800 */
[----:B-----5:R-:W-:-:S07]  /*b540*/  F2FP.F16.F32.PACK_AB R34, R64, R117 ;  /* 0x000000754022723e */ /* 0x020fce00000000ff */
[----:B------:R-:W-:Y:S08]  /*b550*/  MUFU.EX2 R3, R4 ;  /* 0x0000000400037308 */ /* 0x000ff00000000800 */
[----:B------:R-:W5:Y:S01]  /*b560*/  MUFU.EX2 R145, R145 ;  /* 0x0000009100917308 */ /* 0x000f620000000800 */
[----:B---3--:R-:W-:-:S07]  /*b570*/  F2FP.F16.F32.PACK_AB R33, R114, R141 ;  /* 0x0000008d7221723e */ /* 0x008fce00000000ff */
[----:B------:R-:W3:Y:S08]  /*b580*/  MUFU.EX2 R143, R143 ;  /* 0x0000008f008f7308 */ /* 0x000ef00000000800 */
[----:B------:R-:W1:Y:S01]  /*b590*/  MUFU.EX2 R2, R2 ;  /* 0x0000000200027308 */ /* 0x000e620000000800 */
[-C--:B-----5:R-:W-:Y:S01]  /*b5a0*/  FMUL.FTZ R12, R88, R145.reuse ;  /* 0x00000091580c7220 */ /* 0x0a0fe20000410000 */
[-C--:B------:R-:W-:Y:S01]  /*b5b0*/  FMUL.FTZ R13, R89, R145.reuse ;  /* 0x00000091590d7220 */ /* 0x080fe20000410000 */
[-C--:B------:R-:W-:Y:S01]  /*b5c0*/  FMUL.FTZ R84, R84, R145.reuse ;  /* 0x0000009154547220 */ /* 0x080fe20000410000 */
[-C--:B------:R-:W-:Y:S01]  /*b5d0*/  FMUL.FTZ R85, R85, R145.reuse ;  /* 0x0000009155557220 */ /* 0x080fe20000410000 */
[-C--:B------:R-:W-:Y:S01]  /*b5e0*/  FMUL.FTZ R4, R96, R145.reuse ;  /* 0x0000009160047220 */ /* 0x080fe20000410000 */
[-C--:B------:R-:W-:Y:S01]  /*b5f0*/  FMUL.FTZ R5, R97, R145.reuse ;  /* 0x0000009161057220 */ /* 0x080fe20000410000 */
[----:B------:R-:W-:Y:S01]  /*b600*/  FMUL.FTZ R20, R80, R145 ;  /* 0x0000009150147220 */ /* 0x000fe20000410000 */
[----:B------:R-:W-:Y:S01]  /*b610*/  MUFU.EX2 R110, R110 ;  /* 0x0000006e006e7308 */ /* 0x000fe20000000800 */
[-C--:B---3--:R-:W-:Y:S01]  /*b620*/  FMUL.FTZ R14, R90, R143.reuse ;  /* 0x0000008f5a0e7220 */ /* 0x088fe20000410000 */
[-C--:B------:R-:W-:Y:S01]  /*b630*/  FMUL.FTZ R15, R91, R143.reuse ;  /* 0x0000008f5b0f7220 */ /* 0x080fe20000410000 */
[-C--:B------:R-:W-:Y:S01]  /*b640*/  FMUL.FTZ R86, R86, R143.reuse ;  /* 0x0000008f56567220 */ /* 0x080fe20000410000 */
[-C--:B------:R-:W-:Y:S01]  /*b650*/  FMUL.FTZ R87, R87, R143.reuse ;  /* 0x0000008f57577220 */ /* 0x080fe20000410000 */
[-C--:B------:R-:W-:Y:S01]  /*b660*/  FMUL.FTZ R6, R98, R143.reuse ;  /* 0x0000008f62067220 */ /* 0x080fe20000410000 */
[----:B------:R-:W-:Y:S01]  /*b670*/  FMUL.FTZ R7, R99, R143 ;  /* 0x0000008f63077220 */ /* 0x000fe20000410000 */
[----:B------:R-:W-:Y:S01]  /*b680*/  FMUL.FTZ R21, R81, R145 ;  /* 0x0000009151157220 */ /* 0x000fe20000410000 */
[----:B------:R-:W3:Y:S01]  /*b690*/  MUFU.EX2 R105, R105 ;  /* 0x0000006900697308 */ /* 0x000ee20000000800 */
[----:B-1----:R-:W-:Y:S01]  /*b6a0*/  F2FP.F16.F32.PACK_AB R35, R2, R3 ;  /* 0x000000030223723e */ /* 0x002fe200000000ff */
[-C--:B------:R-:W-:Y:S01]  /*b6b0*/  FMUL.FTZ R22, R82, R143.reuse ;  /* 0x0000008f52167220 */ /* 0x080fe20000410000 */
        /* <DEDUP_REMOVED lines=30> */
[----:B------:R-:W1:Y:S02]  /*b8a0*/  MUFU.EX2 R123, R123 ;  /* 0x0000007b007b7308 */ /* 0x000e640000000800 */
[----:B------:R-:W-:Y:S01]  /*b8b0*/  FADD.FTZ R117, R117, R116 ;  /* 0x0000007475757221 */ /* 0x000fe20000010000 */
[----:B------:R-:W-:Y:S01]  /*b8c0*/  HMMA.16816.F32 R8, R32, R10, R92 ;  /* 0x0000000a2008723c */ /* 0x000fe2000000185c */
[----:B------:R-:W-:Y:S02]  /*b8d0*/  LDSM.16.MT88.4 R92, [R166+0x8800] ;  /* 0x00880000a65c783b */ /* 0x000fe40000004200 */
[----:B------:R-:W-:-:S02]  /*b8e0*/  FADD.FTZ R117, R64, R117 ;  /* 0x0000007540757221 */ /* 0x000fc40000010000 */
[----:B------:R-:W-:Y:S01]  /*b8f0*/  MUFU.EX2 R118, R118 ;  /* 0x0000007600767308 */ /* 0x000fe20000000800 */
[C---:B------:R-:W-:Y:S01]  /*b900*/  HMMA.16816.F32 R24, R32.reuse, R26, R76 ;  /* 0x0000001a2018723c */ /* 0x040fe2000000184c */
[----:B------:R-:W-:Y:S05]  /*b910*/  LDSM.16.MT88.4 R76, [R163+0x8000] ;  /* 0x00800000a34c783b */ /* 0x000fea0000004200 */
[C---:B------:R-:W-:Y:S01]  /*b920*/  HMMA.16816.F32 R28, R32.reuse, R36, R28 ;  /* 0x00000024201c723c */ /* 0x040fe2000000181c */
[----:B------:R-:W5:Y:S05]  /*b930*/  MUFU.EX2 R107, R107 ;  /* 0x0000006b006b7308 */ /* 0x000f6a0000000800 */
[----:B------:R-:W-:Y:S01]  /*b940*/  HMMA.16816.F32 R32, R32, R38, R68 ;  /* 0x000000262020723c */ /* 0x000fe20000001844 */
[----:B---3--:R-:W-:Y:S01]  /*b950*/  F2FP.F16.F32.PACK_AB R36, R105, R110 ;  /* 0x0000006e6924723e */ /* 0x008fe200000000ff */
[----:B------:R-:W-:Y:S01]  /*b960*/  FADD.FTZ R110, R110, R117 ;  /* 0x000000756e6e7221 */ /* 0x000fe20000010000 */
[----:B-1----:R-:W-:Y:S01]  /*b970*/  F2FP.F16.F32.PACK_AB R37, R123, R112 ;  /* 0x000000707b25723e */ /* 0x002fe200000000ff */
[----:B------:R-:W-:Y:S02]  /*b980*/  MUFU.EX2 R129, R129 ;  /* 0x0000008100817308 */ /* 0x000fe40000000800 */
[----:B------:R-:W-:Y:S01]  /*b990*/  FADD.FTZ R105, R105, R110 ;  /* 0x0000006e69697221 */ /* 0x000fe20000010000 */
[----:B------:R-:W-:-:S03]  /*b9a0*/  F2FP.F16.F32.PACK_AB R38, R101, R100 ;  /* 0x000000646526723e */ /* 0x000fc600000000ff */
[----:B------:R-:W-:Y:S01]  /*b9b0*/  FADD.FTZ R100, R100, R105 ;  /* 0x0000006964647221 */ /* 0x000fe20000010000 */
[----:B-----5:R-:W-:Y:S01]  /*b9c0*/  F2FP.F16.F32.PACK_AB R39, R107, R118 ;  /* 0x000000766b27723e */ /* 0x020fe200000000ff */
[----:B------:R-:W1:Y:S02]  /*b9d0*/  MUFU.EX2 R126, R126 ;  /* 0x0000007e007e7308 */ /* 0x000e640000000800 */
[----:B------:R-:W-:-:S04]  /*b9e0*/  FADD.FTZ R100, R101, R100 ;  /* 0x0000006465647221 */ /* 0x000fc80000010000 */
[C---:B--2---:R-:W-:Y:S02]  /*b9f0*/  HMMA.16816.F32 R12, R36.reuse, R48, R12 ;  /* 0x00000030240c723c */ /* 0x044fe4000000180c */
        /* <DEDUP_REMOVED lines=8> */
[C---:B----4-:R-:W-:Y:S01]  /*ba80*/  HMMA.16816.F32 R20, R36.reuse, R40, R20 ;  /* 0x000000282414723c */ /* 0x050fe20000001814 */
        /* <DEDUP_REMOVED lines=120> */
[----:B------:R-:W-:Y:S01]  /*c210*/  FFMA.FTZ R26, R63, UR11, -R52 ;  /* 0x0000000b3f1a7c23 */ /* 0x000fe20008010834 */
[----:B------:R-:W5:Y:S01]  /*c220*/  MUFU.EX2 R24, R24 ;  /* 0x0000001800187308 */ /* 0x000f620000000800 */
[----:B------:R-:W-:Y:S01]  /*c230*/  FADD.FTZ R27, R3, R114 ;  /* 0x00000072031b7221 */ /* 0x000fe20000010000 */
[----:B------:R-:W-:Y:S01]  /*c240*/  FFMA.FTZ R3, R60, UR11, -R65 ;  /* 0x0000000b3c037c23 */ /* 0x000fe20008010841 */
[----:B--2---:R-:W-:Y:S02]  /*c250*/  HMMA.16816.F32 R72, R4, R12, R72 ;  /* 0x0000000c0448723c */ /* 0x004fe40000001848 */
[----:B------:R-:W-:-:S03]  /*c260*/  FADD.FTZ R27, R2, R27 ;  /* 0x0000001b021b7221 */ /* 0x000fc60000010000 */
[----:B------:R-:W-:Y:S01]  /*c270*/  MUFU.EX2 R25, R25 ;  /* 0x0000001900197308 */ /* 0x000fe20000000800 */
[----:B------:R-:W-:Y:S01]  /*c280*/  HMMA.16816.F32 R68, R4, R14, R68 ;  /* 0x0000000e0444723c */ /* 0x000fe20000001844 */
[----:B------:R-:W2:Y:S01]  /*c290*/  LDSM.16.MT88.4 R12, [R162+0x9000] ;  /* 0x00900000a20c783b */ /* 0x000ea20000004200 */
[----:B------:R-:W-:Y:S01]  /*c2a0*/  FADD.FTZ R112, R112, R27 ;  /* 0x0000001b70707221 */ /* 0x000fe20000010000 */
[----:B------:R-:W-:-:S03]  /*c2b0*/  FFMA.FTZ R27, R47, UR11, -R52 ;  /* 0x0000000b2f1b7c23 */ /* 0x000fc60008010834 */
[----:B------:R-:W-:Y:S01]  /*c2c0*/  FADD.FTZ R123, R123, R112 ;  /* 0x000000707b7b7221 */ /* 0x000fe20000010000 */
[----:B------:R-:W4:Y:S01]  /*c2d0*/  MUFU.EX2 R26, R26 ;  /* 0x0000001a001a7308 */ /* 0x000f220000000800 */
[----:B---3--:R-:W-:Y:S02]  /*c2e0*/  F2FP.F16.F32.PACK_AB R4, R32, R31 ;  /* 0x0000001f2004723e */ /* 0x008fe400000000ff */
[----:B-----5:R-:W-:Y:S01]  /*c2f0*/  F2FP.F16.F32.PACK_AB R5, R24, R33 ;  /* 0x000000211805723e */ /* 0x020fe200000000ff */
[----:B------:R-:W-:Y:S01]  /*c300*/  FADD.FTZ R118, R118, R123 ;  /* 0x0000007b76767221 */ /* 0x000fe20000010000 */
[----:B------:R-:W-:-:S03]  /*c310*/  F2FP.F16.F32.PACK_AB R6, R30, R29 ;  /* 0x0000001d1e06723e */ /* 0x000fc600000000ff */
[----:B------:R-:W-:Y:S01]  /*c320*/  FADD.FTZ R118, R107, R118 ;  /* 0x000000766b767221 */ /* 0x000fe20000010000 */
[----:B------:R-:W-:Y:S03]  /*c330*/  MUFU.EX2 R2, R54 ;  /* 0x0000003600027308 */ /* 0x000fe60000000800 */
[----:B------:R-:W-:-:S04]  /*c340*/  FADD.FTZ R131, R131, R118 ;  /* 0x0000007683837221 */ /* 0x000fc80000010000 */
[----:B------:R-:W-:Y:S01]  /*c350*/  FADD.FTZ R131, R136, R131 ;  /* 0x0000008388837221 */ /* 0x000fe20000010000 */
[----:B----4-:R-:W-:Y:S01]  /*c360*/  F2FP.F16.F32.PACK_AB R7, R26, R25 ;  /* 0x000000191a07723e */ /* 0x010fe200000000ff */
[----:B------:R-:W-:Y:S02]  /*c370*/  MUFU.EX2 R3, R3 ;  /* 0x0000000300037308 */ /* 0x000fe40000000800 */
[----:B------:R-:W-:-:S04]  /*c380*/  FADD.FTZ R134, R134, R131 ;  /* 0x0000008386867221 */ /* 0x000fc80000010000 */
[C---:B------:R-:W-:Y:S01]  /*c390*/  HMMA.16816.F32 R88, R4.reuse, R8, R88 ;  /* 0x000000080458723c */ /* 0x040fe20000001858 */
[----:B------:R-:W-:Y:S01]  /*c3a0*/  FADD.FTZ R127, R127, R134 ;  /* 0x000000867f7f7221 */ /* 0x000fe20000010000 */
[----:B------:R-:W-:Y:S03]  /*c3b0*/  MUFU.EX2 R27, R27 ;  /* 0x0000001b001b7308 */ /* 0x000fe60000000800 */
[----:B------:R-:W-:Y:S01]  /*c3c0*/  FADD.FTZ R150, R150, R127 ;  /* 0x0000007f96967221 */ /* 0x000fe20000010000 */
[----:B------:R-:W-:Y:S01]  /*c3d0*/  HMMA.16816.F32 R84, R4, R10, R84 ;  /* 0x0000000a0454723c */ /* 0x000fe20000001854 */
[----:B------:R-:W3:Y:S02]  /*c3e0*/  LDSM.16.MT88.4 R8, [R166+0x9800] ;  /* 0x00980000a608783b */ /* 0x000ee40000004200 */
[----:B------:R-:W-:-:S03]  /*c3f0*/  FADD.FTZ R153, R153, R150 ;  /* 0x0000009699997221 */ /* 0x000fc60000010000 */
[----:B-1----:R-:W-:Y:S01]  /*c400*/  HMMA.16816.F32 R92, R4, R22, R92 ;  /* 0x00000016045c723c */ /* 0x002fe2000000185c */
[----:B------:R-:W-:-:S04]  /*c410*/  FADD.FTZ R154, R154, R153 ;  /* 0x000000999a9a7221 */ /* 0x000fc80000010000 */
[----:B------:R-:W-:Y:S01]  /*c420*/  FADD.FTZ R151, R151, R154 ;  /* 0x0000009a97977221 */ /* 0x000fe20000010000 */
[----:B------:R-:W-:Y:S01]  /*c430*/  HMMA.16816.F32 R80, R4, R16, R80 ;  /* 0x000000100450723c */ /* 0x000fe20000001850 */
[--C-:B------:R-:W-:Y:S01]  /*c440*/  FFMA.FTZ R22, R55, UR11, -R52.reuse ;  /* 0x0000000b37167c23 */ /* 0x100fe20008010834 */
[----:B------:R-:W-:Y:S01]  /*c450*/  FFMA.FTZ R23, R53, UR11, -R52 ;  /* 0x0000000b35177c23 */ /* 0x000fe20008010834 */
[----:B------:R-:W-:-:S03]  /*c460*/  FADD.FTZ R34, R48, R151 ;  /* 0x0000009730227221 */ /* 0x000fc60000010000 */
[----:B------:R-:W-:Y:S01]  /*c470*/  HMMA.16816.F32 R76, R4, R18, R76 ;  /* 0x00000012044c723c */ /* 0x000fe2000000184c */
[----:B------:R-:W1:Y:S01]  /*c480*/  LDSM.16.MT88.4 R16, [R164+0x9800] ;  /* 0x00980000a410783b */ /* 0x000e620000004200 */
[----:B------:R-:W-:Y:S01]  /*c490*/  MUFU.EX2 R22, R22 ;  /* 0x0000001600167308 */ /* 0x000fe20000000800 */
[----:B------:R-:W-:-:S03]  /*c4a0*/  FADD.FTZ R34, R51, R34 ;  /* 0x0000002233227221 */ /* 0x000fc60000010000 */
        /* <DEDUP_REMOVED lines=13> */
[----:B------:R-:W-:-:S04]  /*c580*/  FADD.FTZ R148, R148, R149 ;  /* 0x0000009594947221 */ /* 0x000fc80000010000 */
[----:B------:R-:W-:Y:S01]  /*c590*/  FADD.FTZ R147, R147, R148 ;  /* 0x0000009493937221 */ /* 0x000fe20000010000 */
[----:B----4-:R-:W-:-:S03]  /*c5a0*/  F2FP.F16.F32.PACK_AB R4, R21, R2 ;  /* 0x000000021504723e */ /* 0x010fc600000000ff */
[----:B------:R-:W-:-:S04]  /*c5b0*/  FADD.FTZ R58, R58, R147 ;  /* 0x000000933a3a7221 */ /* 0x000fc80000010000 */
[----:B------:R-:W-:Y:S01]  /*c5c0*/  FADD.FTZ R59, R59, R58 ;  /* 0x0000003a3b3b7221 */ /* 0x000fe20000010000 */
[----:B---3--:R-:W-:-:S03]  /*c5d0*/  F2FP.F16.F32.PACK_AB R6, R20, R3 ;  /* 0x000000031406723e */ /* 0x008fc600000000ff */
        /* <DEDUP_REMOVED lines=39> */
.L_x_6504:
        /* <DEDUP_REMOVED lines=9> */
.L_x_6516:
        /* <DEDUP_REMOVED lines=70> */
.L_x_6513:
        /* <DEDUP_REMOVED lines=79> */
[----:B------:R-:W4:Y:S08]  /*d230*/  LDSM.16.M88.4 R108, [R171+0x2000] ;  /* 0x00200000ab6c783b */ /* 0x000f300000000200 */
[----:B------:R-:W5:Y:S08]  /*d240*/  LDSM.16.M88.4 R112, [R171+0x2800] ;  /* 0x00280000ab70783b */ /* 0x000f700000000200 */
[----:B------:R-:W1:Y:S08]  /*d250*/  LDSM.16.M88.4 R116, [R171+0x3000] ;  /* 0x00300000ab74783b */ /* 0x000e700000000200 */
[----:B------:R-:W2:Y:S08]  /*d260*/  LDSM.16.M88.4 R120, [R171+0x3800] ;  /* 0x00380000ab78783b */ /* 0x000eb00000000200 */
[----:B------:R-:W3:Y:S01]  /*d270*/  LDSM.16.M88.4 R124, [R171+0x4000] ;  /* 0x00400000ab7c783b */ /* 0x000ee20000000200 */
[C---:B----4-:R-:W-:Y:S07]  /*d280*/  HMMA.16816.F32 R4, R104.reuse, R108, RZ ;  /* 0x0000006c6804723c */ /* 0x050fee00000018ff */
[----:B------:R-:W4:Y:S01]  /*d290*/  LDSM.16.M88.4 R128, [R171+0x4800] ;  /* 0x00480000ab80783b */ /* 0x000f220000000200 */
[C---:B------:R-:W-:Y:S07]  /*d2a0*/  HMMA.16816.F32 R8, R104.reuse, R110, RZ ;  /* 0x0000006e6808723c */ /* 0x040fee00000018ff */
[----:B------:R-:W4:Y:S01]  /*d2b0*/  LDSM.16.M88.4 R132, [R171+0x5000] ;  /* 0x00500000ab84783b */ /* 0x000f220000000200 */
[C---:B-----5:R-:W-:Y:S07]  /*d2c0*/  HMMA.16816.F32 R12, R104.reuse, R112, RZ ;  /* 0x00000070680c723c */ /* 0x060fee00000018ff */
[----:B------:R-:W0:Y:S01]  /*d2d0*/  LDGDEPBAR ;  /* 0x00000000000079af */ /* 0x000e220000000000 */
[C---:B------:R-:W-:Y:S07]  /*d2e0*/  HMMA.16816.F32 R16, R104.reuse, R114, RZ ;  /* 0x000000726810723c */ /* 0x040fee00000018ff */
[----:B------:R-:W5:Y:S01]  /*d2f0*/  LDSM.16.M88.4 R136, [R171+0x5800] ;  /* 0x00580000ab88783b */ /* 0x000f620000000200 */
[C---:B-1----:R-:W-:Y:S07]  /*d300*/  HMMA.16816.F32 R20, R104.reuse, R116, RZ ;  /* 0x000000746814723c */ /* 0x042fee00000018ff */
[----:B------:R-:W-:Y:S01]  /*d310*/  LDSM.16.M88.4 R140, [R170] ;  /* 0x00000000aa8c783b */ /* 0x000fe20000000200 */
[C---:B------:R-:W-:Y:S06]  /*d320*/  HMMA.16816.F32 R24, R104.reuse, R118, RZ ;  /* 0x000000766818723c */ /* 0x040fec00000018ff */
[C---:B--2---:R-:W-:Y:S01]  /*d330*/  HMMA.16816.F32 R28, R104.reuse, R120, RZ ;  /* 0x00000078681c723c */ /* 0x044fe200000018ff */
[----:B------:R-:W1:Y:S05]  /*d340*/  LDSM.16.M88.4 R144, [R165+0x2000] ;  /* 0x00200000a590783b */ /* 0x000e6a0000000200 */
[C---:B------:R-:W-:Y:S03]  /*d350*/  HMMA.16816.F32 R32, R104.reuse, R122, RZ ;  /* 0x0000007a6820723c */ /* 0x040fe600000018ff */
[----:B------:R-:W2:Y:S03]  /*d360*/  LDSM.16.M88.4 R148, [R165+0x2800] ;  /* 0x00280000a594783b */ /* 0x000ea60000000200 */
[C---:B---3--:R-:W-:Y:S05]  /*d370*/  HMMA.16816.F32 R36, R104.reuse, R124, RZ ;  /* 0x0000007c6824723c */ /* 0x048fea00000018ff */
[----:B------:R-:W3:Y:S01]  /*d380*/  LDSM.16.M88.4 R152, [R165+0x3000] ;  /* 0x00300000a598783b */ /* 0x000ee20000000200 */
[C---:B------:R-:W-:Y:S06]  /*d390*/  HMMA.16816.F32 R40, R104.reuse, R126, RZ ;  /* 0x0000007e6828723c */ /* 0x040fec00000018ff */
[C---:B----4-:R-:W-:Y:S01]  /*d3a0*/  HMMA.16816.F32 R44, R104.reuse, R128, RZ ;  /* 0x00000080682c723c */ /* 0x050fe200000018ff */
[----:B------:R-:W-:Y:S05]  /*d3b0*/  LDSM.16.M88.4 R108, [R165+0x4000] ;  /* 0x00400000a56c783b */ /* 0x000fea0000000200 */
[C---:B------:R-:W-:Y:S03]  /*d3c0*/  HMMA.16816.F32 R48, R104.reuse, R130, RZ ;  /* 0x000000826830723c */ /* 0x040fe600000018ff */
[----:B------:R-:W-:Y:S03]  /*d3d0*/  LDSM.16.M88.4 R112, [R165+0x4800] ;  /* 0x00480000a570783b */ /* 0x000fe60000000200 */
[C---:B------:R-:W-:Y:S05]  /*d3e0*/  HMMA.16816.F32 R52, R104.reuse, R132, RZ ;  /* 0x000000846834723c */ /* 0x040fea00000018ff */
[----:B------:R-:W-:Y:S01]  /*d3f0*/  LDSM.16.M88.4 R116, [R165+0x5000] ;  /* 0x00500000a574783b */ /* 0x000fe20000000200 */
[C---:B------:R-:W-:Y:S06]  /*d400*/  HMMA.16816.F32 R56, R104.reuse, R134, RZ ;  /* 0x000000866838723c */ /* 0x040fec00000018ff */
[C---:B-----5:R-:W-:Y:S01]  /*d410*/  HMMA.16816.F32 R60, R104.reuse, R136, RZ ;  /* 0x00000088683c723c */ /* 0x060fe200000018ff */
[----:B------:R-:W-:Y:S05]  /*d420*/  LDSM.16.M88.4 R120, [R158] ;  /* 0x000000009e78783b */ /* 0x000fea0000000200 */
[----:B------:R-:W-:Y:S03]  /*d430*/  HMMA.16816.F32 R64, R104, R138, RZ ;  /* 0x0000008a6840723c */ /* 0x000fe600000018ff */
[----:B------:R-:W4:Y:S03]  /*d440*/  LDSM.16.M88.4 R104, [R165+0x3800] ;  /* 0x00380000a568783b */ /* 0x000f260000000200 */
[C---:B-1----:R-:W-:Y:S06]  /*d450*/  HMMA.16816.F32 R4, R140.reuse, R144, R4 ;  /* 0x000000908c04723c */ /* 0x042fec0000001804 */
[C---:B------:R-:W-:Y:S06]  /*d460*/  HMMA.16816.F32 R8, R140.reuse, R146, R8 ;  /* 0x000000928c08723c */ /* 0x040fec0000001808 */
[C---:B--2---:R-:W-:Y:S06]  /*d470*/  HMMA.16816.F32 R12, R140.reuse, R148, R12 ;  /* 0x000000948c0c723c */ /* 0x044fec000000180c */
[C---:B------:R-:W-:Y:S06]  /*d480*/  HMMA.16816.F32 R16, R140.reuse, R150, R16 ;  /* 0x000000968c10723c */ /* 0x040fec0000001810 */
[C---:B---3--:R-:W-:Y:S06]  /*d490*/  HMMA.16816.F32 R20, R140.reuse, R152, R20 ;  /* 0x000000988c14723c */ /* 0x048fec0000001814 */
[C---:B------:R-:W-:Y:S06]  /*d4a0*/  HMMA.16816.F32 R24, R140.reuse, R154, R24 ;  /* 0x0000009a8c18723c */ /* 0x040fec0000001818 */
[C---:B----4-:R-:W-:Y:S06]  /*d4b0*/  HMMA.16816.F32 R28, R140.reuse, R104, R28 ;  /* 0x000000688c1c723c */ /* 0x050fec000000181c */
        /* <DEDUP_REMOVED lines=34> */
[----:B------:R-:W1:Y:S05]  /*d6e0*/  LDSM.16.M88.4 R104, [R102+0x800] ;  /* 0x000800006668783b */ /* 0x000e6a0000000200 */
[C---:B--2---:R-:W-:Y:S06]  /*d6f0*/  HMMA.16816.F32 R60, R108.reuse, R112, R60 ;  /* 0x000000706c3c723c */ /* 0x044fec000000183c */
[----:B------:R-:W-:Y:S01]  /*d700*/  HMMA.16816.F32 R64, R108, R114, R64 ;  /* 0x000000726c40723c */ /* 0x000fe20000001840 */
[----:B------:R-:W2:Y:S05]  /*d710*/  LDSM.16.M88.4 R108, [R102+0x1000] ;  /* 0x00100000666c783b */ /* 0x000eaa0000000200 */
[C---:B---3--:R-:W-:Y:S06]  /*d720*/  HMMA.16816.F32 R4, R116.reuse, R120, R4 ;  /* 0x000000787404723c */ /* 0x048fec0000001804 */
[C---:B------:R-:W-:Y:S06]  /*d730*/  HMMA.16816.F32 R8, R116.reuse, R122, R8 ;  /* 0x0000007a7408723c */ /* 0x040fec0000001808 */
[C---:B-1----:R-:W-:Y:S06]  /*d740*/  HMMA.16816.F32 R12, R116.reuse, R104, R12 ;  /* 0x00000068740c723c */ /* 0x042fec000000180c */
[C---:B------:R-:W-:Y:S01]  /*d750*/  HMMA.16816.F32 R16, R116.reuse, R106, R16 ;  /* 0x0000006a7410723c */ /* 0x040fe20000001810 */
[----:B------:R-:W1:Y:S05]  /*d760*/  LDSM.16.M88.4 R104, [R102+0x1800] ;  /* 0x001800006668783b */ /* 0x000e6a0000000200 */
[C---:B--2---:R-:W-:Y:S05]  /*d770*/  HMMA.16816.F32 R20, R116.reuse, R108, R20 ;  /* 0x0000006c7414723c */ /* 0x044fea0000001814 */
[----:B------:R-:W-:Y:S01]  /*d780*/  FMUL.FTZ R197, R4, UR5 ;  /* 0x0000000504c57c20 */ /* 0x000fe20008410000 */
[C---:B------:R-:W-:Y:S01]  /*d790*/  HMMA.16816.F32 R24, R116.reuse, R110, R24 ;  /* 0x0000006e7418723c */ /* 0x040fe20000001818 */
[----:B------:R-:W2:Y:S04]  /*d7a0*/  LDSM.16.M88.4 R108, [R102+0x2000] ;  /* 0x00200000666c783b */ /* 0x000ea80000000200 */
[----:B------:R-:W3:Y:S01]  /*d7b0*/  MUFU.TANH R197, R197 ;  /* 0x000000c500c57308 */ /* 0x000ee20000002400 */
[----:B------:R-:W-:Y:S01]  /*d7c0*/  FMUL.FTZ R199, R5, UR5 ;  /* 0x0000000505c77c20 */ /* 0x000fe20008410000 */
[----:B------:R-:W-:Y:S01]  /*d7d0*/  FMUL.FTZ R201, R6, UR5 ;  /* 0x0000000506c97c20 */ /* 0x000fe20008410000 */
[----:B------:R-:W-:Y:S03]  /*d7e0*/  FMUL.FTZ R203, R7, UR5 ;  /* 0x0000000507cb7c20 */ /* 0x000fe60008410000 */
[----:B------:R-:W-:Y:S01]  /*d7f0*/  FMUL.FTZ R205, R8, UR5 ;  /* 0x0000000508cd7c20 */ /* 0x000fe20008410000 */
[----:B------:R-:W-:Y:S03]  /*d800*/  FMUL.FTZ R207, R9, UR5 ;  /* 0x0000000509cf7c20 */ /* 0x000fe60008410000 */
[----:B------:R-:W4:Y:S01]  /*d810*/  MUFU.TANH R199, R199 ;  /* 0x000000c700c77308 */ /* 0x000f220000002400 */
        /* <DEDUP_REMOVED lines=14> */
[----:B------:R-:W-:Y:S03]  /*d900*/  FMUL.FTZ R224, R23, UR5 ;  /* 0x0000000517e07c20 */ /* 0x000fe60008410000 */
[----:B------:R-:W3:Y:S01]  /*d910*/  MUFU.TANH R203, R203 ;  /* 0x000000cb00cb7308 */ /* 0x000ee20000002400 */
[C---:B-1----:R-:W-:Y:S03]  /*d920*/  HMMA.16816.F32 R28, R116.reuse, R104, R28 ;  /* 0x00000068741c723c */ /* 0x042fe6000000181c */
[----:B------:R-:W-:Y:S01]  /*d930*/  FMUL.FTZ R214, R24, UR5 ;  /* 0x0000000518d67c20 */ /* 0x000fe20008410000 */
[----:B------:R-:W-:Y:S01]  /*d940*/  FMUL.FTZ R212, R25, UR5 ;  /* 0x0000000519d47c20 */ /* 0x000fe20008410000 */
[----:B------:R-:W-:Y:S01]  /*d950*/  FMUL.FTZ R222, R26, UR5 ;  /* 0x000000051ade7c20 */ /* 0x000fe20008410000 */
[C---:B------:R-:W-:Y:S03]  /*d960*/  HMMA.16816.F32 R32, R116.reuse, R106, R32 ;  /* 0x0000006a7420723c */ /* 0x040fe60000001820 */
[----:B------:R-:W1:Y:S01]  /*d970*/  MUFU.TANH R205, R205 ;  /* 0x000000cd00cd7308 */ /* 0x000e620000002400 */
[----:B------:R-:W5:Y:S01]  /*d980*/  LDSM.16.M88.4 R104, [R102+0x2800] ;  /* 0x002800006668783b */ /* 0x000f620000000200 */
[----:B------:R-:W-:Y:S01]  /*d990*/  FMUL.FTZ R220, R27, UR5 ;  /* 0x000000051bdc7c20 */ /* 0x000fe20008410000 */
[C---:B--2---:R-:W-:Y:S07]  /*d9a0*/  HMMA.16816.F32 R36, R116.reuse, R108, R36 ;  /* 0x0000006c7424723c */ /* 0x044fee0000001824 */
[----:B------:R-:W2:Y:S01]  /*d9b0*/  MUFU.TANH R207, R207 ;  /* 0x000000cf00cf7308 */ /* 0x000ea20000002400 */
        /* <DEDUP_REMOVED lines=17> */
[----:B------:R-:W-:Y:S08]  /*dad0*/  FMUL.FTZ R227, R40, UR5 ;  /* 0x0000000528e37c20 */ /* 0x000ff00008410000 */
[----:B------:R3:W1:Y:S01]  /*dae0*/  MUFU.TANH R152, R225 ;  /* 0x000000e100987308 */ /* 0x0006620000002400 */
[C---:B-----5:R-:W-:Y:S06]  /*daf0*/  HMMA.16816.F32 R44, R116.reuse, R104, R44 ;  /* 0x00000068742c723c */ /* 0x060fec000000182c */
[C---:B------:R-:W-:Y:S03]  /*db00*/  HMMA.16816.F32 R48, R116.reuse, R106, R48 ;  /* 0x0000006a7430723c */ /* 0x040fe60000001830 */
[----:B------:R5:W1:Y:S01]  /*db10*/  MUFU.TANH R154, R194 ;  /* 0x000000c2009a7308 */ /* 0x000a620000002400 */
[----:B------:R-:W2:Y:S02]  /*db20*/  LDSM.16.M88.4 R104, [R102+0x3800] ;  /* 0x003800006668783b */ /* 0x000ea40000000200 */
[----:B------:R-:W-:Y:S07]  /*db30*/  DEPBAR.LE SB0, 0x0 ;  /* 0x000080000000791a */ /* 0x000fee0000000000 */
[----:B------:R1:W1:Y:S01]  /*db40*/  MUFU.TANH R150, R195 ;  /* 0x000000c300967308 */ /* 0x0002620000002400 */
[----:B------:R-:W-:Y:S01]  /*db50*/  BAR.SYNC.DEFER_BLOCKING 0x0 ;  /* 0x0000000000007b1d */ /* 0x000fe20000010000 */
[C---:B----4-:R-:W-:Y:S05]  /*db60*/  HMMA.16816.F32 R52, R116.reuse, R108, R52 ;  /* 0x0000006c7434723c */ /* 0x050fea0000001834 */
[----:B---3--:R-:W-:Y:S03]  /*db70*/  FMUL.FTZ R225, R41, UR5 ;  /* 0x0000000529e17c20 */ /* 0x008fe60008410000 */
[----:B------:R3:W4:Y:S01]  /*db80*/  MUFU.TANH R144, R223 ;  /* 0x000000df00907308 */ /* 0x0007220000002400 */
[C---:B------:R-:W-:Y:S03]  /*db90*/  HMMA.16816.F32 R56, R116.reuse, R110, R56 ;  /* 0x0000006e7438723c */ /* 0x040fe60000001838 */
[----:B------:R-:W-:Y:S01]  /*dba0*/  FMUL.FTZ R233, R45, UR5 ;  /* 0x000000052de97c20 */ /* 0x000fe20008410000 */
[----:B------:R-:W-:Y:S01]  /*dbb0*/  FMUL.FTZ R231, R46, UR5 ;  /* 0x000000052ee77c20 */ /* 0x000fe20008410000 */
[----:B------:R-:W-:Y:S04]  /*dbc0*/  FMUL.FTZ R229, R47, UR5 ;  /* 0x000000052fe57c20 */ /* 0x000fe80008410000 */
[----:B------:R4:W2:Y:S02]  /*dbd0*/  MUFU.TANH R142, R227 ;  /* 0x000000e3008e7308 */ /* 0x0008a40000002400 */
[----:B-----5:R-:W-:Y:S01]  /*dbe0*/  FMUL.FTZ R194, R43, UR5 ;  /* 0x000000052bc27c20 */ /* 0x020fe20008410000 */
[----:B------:R-:W-:Y:S01]  /*dbf0*/  FMUL.FTZ R234, R44, UR5 ;  /* 0x000000052cea7c20 */ /* 0x000fe20008410000 */
[----:B-1----:R-:W-:Y:S06]  /*dc00*/  FMUL.FTZ R195, R48, UR5 ;  /* 0x0000000530c37c20 */ /* 0x002fec0008410000 */
[----:B------:R1:W1:Y:S01]  /*dc10*/  MUFU.TANH R128, R233 ;  /* 0x000000e900807308 */ /* 0x0002620000002400 */
[----:B---3--:R-:W-:Y:S09]  /*dc20*/  FMUL.FTZ R223, R42, UR5 ;  /* 0x000000052adf7c20 */ /* 0x008ff20008410000 */
[----:B------:R3:W3:Y:S01]  /*dc30*/  MUFU.TANH R140, R225 ;  /* 0x000000e1008c7308 */ /* 0x0006e20000002400 */
[C---:B--2---:R-:W-:Y:S03]  /*dc40*/  HMMA.16816.F32 R60, R116.reuse, R104, R60 ;  /* 0x00000068743c723c */ /* 0x044fe6000000183c */
[----:B----4-:R-:W-:Y:S03]  /*dc50*/  FMUL.FTZ R227, R49, UR5 ;  /* 0x0000000531e37c20 */ /* 0x010fe60008410000 */
[----:B------:R-:W-:Y:S03]  /*dc60*/  HMMA.16816.F32 R64, R116, R106, R64 ;  /* 0x0000006a7440723c */ /* 0x000fe60000001840 */
[----:B------:R2:W4:Y:S02]  /*dc70*/  MUFU.TANH R138, R231 ;  /* 0x000000e7008a7308 */ /* 0x0005240000002400 */
[----:B-1----:R-:W-:Y:S08]  /*dc80*/  FMUL.FTZ R233, R57, UR5 ;  /* 0x0000000539e97c20 */ /* 0x002ff00008410000 */
[----:B------:R1:W1:Y:S01]  /*dc90*/  MUFU.TANH R136, R229 ;  /* 0x000000e500887308 */ /* 0x0002620000002400 */
[----:B---3--:R-:W-:Y:S09]  /*dca0*/  FMUL.FTZ R225, R50, UR5 ;  /* 0x0000000532e17c20 */ /* 0x008ff20008410000 */
[----:B------:R3:W3:Y:S01]  /*dcb0*/  MUFU.TANH R146, R194 ;  /* 0x000000c200927308 */ /* 0x0006e20000002400 */
[----:B--2---:R-:W-:Y:S01]  /*dcc0*/  FMUL.FTZ R231, R53, UR5 ;  /* 0x0000000535e77c20 */ /* 0x004fe20008410000 */
[----:B------:R-:W-:Y:S01]  /*dcd0*/  FMUL.FTZ R236, R63, UR5 ;  /* 0x000000053fec7c20 */ /* 0x000fe20008410000 */
[----:B------:R-:W-:Y:S07]  /*dce0*/  FMUL.FTZ R235, R65, UR5 ;  /* 0x0000000541eb7c20 */ /* 0x000fee0008410000 */
[----:B------:R2:W2:Y:S01]  /*dcf0*/  MUFU.TANH R130, R234 ;  /* 0x000000ea00827308 */ /* 0x0004a20000002400 */
[----:B-1----:R-:W-:Y:S09]  /*dd00*/  FMUL.FTZ R229, R54, UR5 ;  /* 0x0000000536e57c20 */ /* 0x002ff20008410000 */
[----:B------:R1:W1:Y:S01]  /*dd10*/  MUFU.TANH R124, R195 ;  /* 0x000000c3007c7308 */ /* 0x0002620000002400 */
[----:B---3--:R-:W-:Y:S09]  /*dd20*/  FMUL.FTZ R194, R51, UR5 ;  /* 0x0000000533c27c20 */ /* 0x008ff20008410000 */
[----:B------:R3:W3:Y:S01]  /*dd30*/  MUFU.TANH R108, R233 ;  /* 0x000000e9006c7308 */ /* 0x0006e20000002400 */
[----:B--2---:R-:W-:Y:S09]  /*dd40*/  FMUL.FTZ R234, R56, UR5 ;  /* 0x0000000538ea7c20 */ /* 0x004ff20008410000 */
        /* <DEDUP_REMOVED lines=8> */
[----:B------:R-:W1:Y:S01]  /*ddd0*/  MUFU.TANH R134, R225 ;  /* 0x000000e100867308 */ /* 0x000e620000002400 */
[----:B---3--:R-:W-:Y:S09]  /*dde0*/  FMUL.FTZ R231, R60, UR5 ;  /* 0x000000053ce77c20 */ /* 0x008ff20008410000 */
[----:B------:R3:W1:Y:S01]  /*ddf0*/  MUFU.TANH R132, R194 ;  /* 0x000000c200847308 */ /* 0x0006620000002400 */
[----:B--2---:R-:W-:Y:S09]  /*de00*/  FMUL.FTZ R229, R61, UR5 ;  /* 0x000000053de57c20 */ /* 0x004ff20008410000 */
[----:B------:R2:W1:Y:S10]  /*de10*/  MUFU.TANH R225, R195 ;  /* 0x000000c300e17308 */ /* 0x0004740000002400 */
[----:B------:R5:W1:Y:S01]  /*de20*/  MUFU.TANH R112, R234 ;  /* 0x000000ea00707308 */ /* 0x000a620000002400 */
[----:B---3--:R-:W-:Y:S09]  /*de30*/  FMUL.FTZ R194, R59, UR5 ;  /* 0x000000053bc27c20 */ /* 0x008ff20008410000 */
[----:B------:R3:W1:Y:S01]  /*de40*/  MUFU.TANH R106, R233 ;  /* 0x000000e9006a7308 */ /* 0x0006620000002400 */
[----:B--2---:R-:W-:Y:S09]  /*de50*/  FMUL.FTZ R195, R64, UR5 ;  /* 0x0000000540c37c20 */ /* 0x004ff20008410000 */
[----:B------:R-:W2:Y:S01]  /*de60*/  MUFU.TANH R232, R232 ;  /* 0x000000e800e87308 */ /* 0x000ea20000002400 */
[----:B-----5:R-:W-:Y:S09]  /*de70*/  FMUL.FTZ R234, R66, UR5 ;  /* 0x0000000542ea7c20 */ /* 0x020ff20008410000 */
[----:B------:R-:W1:Y:S01]  /*de80*/  MUFU.TANH R217, R217 ;  /* 0x000000d900d97308 */ /* 0x000e620000002400 */
[----:B---3--:R-:W-:Y:S09]  /*de90*/  FMUL.FTZ R233, R67, UR5 ;  /* 0x0000000543e97c20 */ /* 0x008ff20008410000 */
        /* <DEDUP_REMOVED lines=25> */
[----:B------:R-:W1:Y:S01]  /*e030*/  MUFU.TANH R229, R229 ;  /* 0x000000e500e57308 */ /* 0x000e620000002400 */
[----:B-----5:R-:W-:Y:S09]  /*e040*/  MOV R194, R2 ;  /* 0x0000000200c27202 */ /* 0x020ff20000000f00 */
[----:B------:R-:W1:Y:S10]  /*e050*/  MUFU.TANH R104, R236 ;  /* 0x000000ec00687308 */ /* 0x000e740000002400 */
[----:B------:R5:W1:Y:S10]  /*e060*/  MUFU.TANH R62, R195 ;  /* 0x000000c3003e7308 */ /* 0x000a740000002400 */
[----:B------:R1:W1:Y:S10]  /*e070*/  MUFU.TANH R61, R235 ;  /* 0x000000eb003d7308 */ /* 0x0002740000002400 */
[----:B------:R1:W1:Y:S01]  /*e080*/  MUFU.TANH R37, R234 ;  /* 0x000000ea00257308 */ /* 0x0002620000002400 */
[----:B-----5:R-:W-:Y:S09]  /*e090*/  MOV R195, R3 ;  /* 0x0000000300c37202 */ /* 0x020ff20000000f00 */
[----:B------:R1:W1:Y:S01]  /*e0a0*/  MUFU.TANH R36, R233 ;  /* 0x000000e900247308 */ /* 0x0002620000002400 */
[----:B--234-:R-:W-:Y:S05]  /*e0b0*/  @!P1 BRA `(.L_x_6514) ;  /* 0x00000008006c9947 */ /* 0x01cfea0003800000 */
[----:B------:R-:W2:Y:S08]  /*e0c0*/  LDC R4, c[0x0][0x248] ;  /* 0x00009200ff047b82 */ /* 0x000eb00000000800 */
[----:B------:R-:W3:Y:S08]  /*e0d0*/  @!P0 LDC R10, c[0x0][0x24c] ;  /* 0x00009300ff0a8b82 */ /* 0x000ef00000000800 */
[----:B------:R-:W4:Y:S01]  /*e0e0*/  @!P0 LDC R6, c[0x0][0x24c] ;  /* 0x00009300ff068b82 */ /* 0x000f220000000800 */
[----:B--2---:R-:W-:Y:S04]  /*e0f0*/  LEA R8, -R4, RZ, 0x7 ;  /* 0x000000ff04087211 */ /* 0x004fe800078e39ff */
        /* <DEDUP_REMOVED lines=11> */
[----:B------:R-:W-:Y:S04]  /*e1b0*/  LOP3.LUT R12, R12, R5, RZ, 0x3c, !PT ;  /* 0x000000050c0c7212 */ /* 0x000fe800078e3cff */
        /* <DEDUP_REMOVED lines=23> */
[----:B------:R-:W2:Y:S01]  /*e330*/  LDC R7, c[0x0][0x24c] ;  /* 0x00009300ff077b82 */ /* 0x000ea20000000800 */
        /* <DEDUP_REMOVED lines=9> */
[----:B------:R-:W5:Y:S01]  /*e3d0*/  LDC.64 R2, c[0x0][0x230] ;  /* 0x00008c00ff027b82 */ /* 0x000f620000000a00 */
[C---:B------:R-:W-:Y:S01]  /*e3e0*/  LEA R14, P1, R13.reuse, R184, 0x2 ;  /* 0x000000b80d0e7211 */ /* 0x040fe200078210ff */
[----:B------:R-:W-:Y:S01]  /*e3f0*/  IMAD.IADD R12, R13, 0x1, -R11 ;  /* 0x000000010d0c7824 */ /* 0x000fe200078e0a0b */
[-C--:B------:R-:W-:Y:S02]  /*e400*/  LEA.HI.X.SX32 R17, R11, R185.reuse, 0x2, P2 ;  /* 0x000000b90b117211 */ /* 0x080fe400010f16ff */
[----:B------:R-:W-:Y:S01]  /*e410*/  LEA.HI.X.SX32 R15, R13, R185, 0x2, P1 ;  /* 0x000000b90d0f7211 */ /* 0x000fe200008f16ff */
[----:B------:R-:W-:Y:S02]  /*e420*/  IMAD R5, R12, R5, -0x80 ;  /* 0xffffff800c057424 */ /* 0x000fe400078e0205 */
[----:B------:R-:W3:Y:S03]  /*e430*/  LDG.E R8, desc[UR12][R16.64] ;  /* 0x0000000c10087981 */ /* 0x000ee6000c1e1900 */
[----:B------:R-:W-:Y:S01]  /*e440*/  SHF.R.S32.HI R11, RZ, 0x1f, R5 ;  /* 0x0000001fff0b7819 */ /* 0x000fe20000011405 */
[----:B------:R-:W3:Y:S04]  /*e450*/  LDG.E R9, desc[UR12][R14.64] ;  /* 0x0000000c0e097981 */ /* 0x000ee8000c1e1900 */
[----:B------:R-:W-:Y:S04]  /*e460*/  IMAD R12, R11, R4, RZ ;  /* 0x000000040b0c7224 */ /* 0x000fe800078e02ff */
[----:B--2---:R-:W-:Y:S01]  /*e470*/  IMAD R12, R5, R7, R12 ;  /* 0x00000007050c7224 */ /* 0x004fe200078e020c */
[----:B---3--:R-:W-:Y:S01]  /*e480*/  IADD3 R11, -R9, R8, RZ ;  /* 0x00000008090b7210 */ /* 0x008fe20007ffe1ff */
[----:B------:R-:W-:Y:S03]  /*e490*/  IMAD.WIDE.U32 R8, R5, R4, RZ ;  /* 0x0000000405087225 */ /* 0x000fe600078e00ff */
[----:B------:R-:W-:Y:S01]  /*e4a0*/  SHF.R.S32.HI R5, RZ, 0x1f, R11 ;  /* 0x0000001fff057819 */ /* 0x000fe2000001140b */
[----:B------:R-:W-:Y:S04]  /*e4b0*/  IMAD.IADD R9, R9, 0x1, R12 ;  /* 0x0000000109097824 */ /* 0x000fe800078e020c */
[-C--:B-----5:R-:W-:Y:S02]  /*e4c0*/  IMAD R12, R5, R2.reuse, RZ ;  /* 0x00000002050c7224 */ /* 0x0a0fe400078e02ff */
[C---:B------:R-:W-:Y:S04]  /*e4d0*/  IMAD.WIDE.U32 R8, R11.reuse, R2, R8 ;  /* 0x000000020b087225 */ /* 0x040fe800078e0008 */
[----:B------:R-:W-:Y:S05]  /*e4e0*/  IMAD R12, R11, R3, R12 ;  /* 0x000000030b0c7224 */ /* 0x000fea00078e020c */
[----:B------:R-:W-:Y:S07]  /*e4f0*/  IADD3 R9, R9, R12, RZ ;  /* 0x0000000c09097210 */ /* 0x000fee0007ffe0ff */
.L_x_6515:
[----:B------:R2:W-:Y:S01]  /*e500*/  @P0 STS.128 [R179+0x2000], RZ ;  /* 0x002000ffb3000388 */ /* 0x0005e20000000c00 */
[----:B------:R-:W-:Y:S01]  /*e510*/  LEA R22, P2, R8, R190, 0x1 ;  /* 0x000000be08167211 */ /* 0x000fe200078408ff */
[----:B------:R-:W5:Y:S01]  /*e520*/  @!P0 LDC R7, c[0x0][0x24c] ;  /* 0x00009300ff078b82 */ /* 0x000f620000000800 */
        /* <DEDUP_REMOVED lines=44> */
[----:B--2---:R-:W-:Y:S02]  /*e7f0*/  @!P0 IMAD.MOV.U32 R12, RZ, RZ, R8 ;  /* 0x000000ffff0c8224 */ /* 0x004fe400078e0008 */
[----:B------:R-:W-:Y:S02]  /*e800*/  @!P0 IMAD.MOV.U32 R13, RZ, RZ, R9 ;  /* 0x000000ffff0d8224 */ /* 0x000fe400078e0009 */
[----:B-1----:R-:W-:Y:S01]  /*e810*/  @!P0 IMAD R5, R5, 0x50, RZ ;  /* 0x0000005005058824 */ /* 0x002fe200078e02ff */
[C---:B-----5:R-:W-:Y:S01]  /*e820*/  @!P0 LEA.HI.X R7, R4.reuse, R9, R7, 0x6, P1 ;  /* 0x0000000904078211 */ /* 0x060fe200008f3407 */
[----:B------:R-:W-:Y:S01]  /*e830*/  @!P0 IMAD.WIDE.U32 R12, R4, 0x70, R12 ;  /* 0x00000070040c8825 */ /* 0x000fe200078e000c */
[-C--:B------:R-:W-:Y:S02]  /*e840*/  @!P0 LEA R8, P1, R10, R190.reuse, 0x1 ;  /* 0x000000be0a088211 */ /* 0x080fe400078208ff */
[-C--:B------:R-:W-:Y:S01]  /*e850*/  @!P0 LEA R4, P3, R16, R190.reuse, 0x1 ;  /* 0x000000be10048211 */ /* 0x080fe200078608ff */
[----:B------:R-:W-:Y:S01]  /*e860*/  @!P0 IMAD.IADD R5, R5, 0x1, R17 ;  /* 0x0000000105058824 */ /* 0x000fe200078e0211 */
[-C--:B------:R-:W-:Y:S01]  /*e870*/  @!P0 LEA.HI.X R9, R10, R191.reuse, R7, 0x1, P1 ;  /* 0x000000bf0a098211 */ /* 0x080fe200008f0c07 */
[----:B----4-:R-:W-:Y:S01]  /*e880*/  @!P0 IMAD R7, R2, 0x70, RZ ;  /* 0x0000007002078824 */ /* 0x010fe200078e02ff */
        /* <DEDUP_REMOVED lines=30> */
.L_x_6514:
[----:B------:R-:W-:Y:S01]  /*ea70*/  IADD3 R60, R178, -0x1, RZ ;  /* 0xffffffffb23c7810 */ /* 0x000fe20007ffe0ff */
[----:B------:R-:W-:Y:S03]  /*ea80*/  LDSM.16.MT88.4 R16, [R166+0x6000] ;  /* 0x00600000a610783b */ /* 0x000fe60000004200 */
[----:B--2---:R-:W-:Y:S04]  /*ea90*/  LEA R2, R60, R187, 0x7 ;  /* 0x000000bb3c027211 */ /* 0x004fe800078e38ff */
[----:B------:R-:W-:Y:S01]  /*eaa0*/  I2FP.F32.S32 R3, R2 ;  /* 0x0000000200037245 */ /* 0x000fe20000201400 */
[----:B------:R-:W-:Y:S01]  /*eab0*/  LDSM.16.MT88.4 R20, [R164+0x6000] ;  /* 0x00600000a414783b */ /* 0x000fe20000004200 */
[C---:B------:R-:W-:Y:S02]  /*eac0*/  IADD3 R4, R2.reuse, 0x9, RZ ;  /* 0x0000000902047810 */ /* 0x040fe40007ffe0ff */
[----:B------:R-:W-:Y:S01]  /*ead0*/  IADD3 R7, R2, 0x21, RZ ;  /* 0x0000002102077810 */ /* 0x000fe20007ffe0ff */
[CC--:B------:R-:W-:Y:S01]  /*eae0*/  FFMA.FTZ R197, R0.reuse, R3.reuse, R197 ;  /* 0x0000000300c57223 */ /* 0x0c0fe200000100c5 */
[----:B------:R-:W-:Y:S01]  /*eaf0*/  FFMA.FTZ R201, R0, R3, R201 ;  /* 0x0000000300c97223 */ /* 0x000fe200000100c9 */
[----:B------:R-:W-:Y:S02]  /*eb00*/  IADD3 R3, R2, 0x19, RZ ;  /* 0x0000001902037810 */ /* 0x000fe40007ffe0ff */
[----:B------:R-:W-:Y:S01]  /*eb10*/  I2FP.F32.S32 R4, R4 ;  /* 0x0000000400047245 */ /* 0x000fe20000201400 */
[----:B------:R-:W-:Y:S01]  /*eb20*/  LDSM.16.MT88.4 R32, [R163+0x6000] ;  /* 0x00600000a320783b */ /* 0x000fe20000004200 */
[----:B------:R-:W-:Y:S02]  /*eb30*/  I2FP.F32.S32 R3, R3 ;  /* 0x0000000300037245 */ /* 0x000fe40000201400 */
[----:B------:R-:W-:Y:S01]  /*eb40*/  I2FP.F32.S32 R7, R7 ;  /* 0x0000000700077245 */ /* 0x000fe20000201400 */
[CC--:B------:R-:W-:Y:S01]  /*eb50*/  FFMA.FTZ R207, R0.reuse, R4.reuse, R207 ;  /* 0x0000000400cf7223 */ /* 0x0c0fe200000100cf */
[C---:B------:R-:W-:Y:S01]  /*eb60*/  FFMA.FTZ R211, R0.reuse, R4, R211 ;  /* 0x0000000400d37223 */ /* 0x040fe200000100d3 */
[CC--:B-1----:R-:W-:Y:S01]  /*eb70*/  FFMA.FTZ R219, R0.reuse, R3.reuse, R219 ;  /* 0x0000000300db7223 */ /* 0x0c2fe200000100db */
[----:B------:R-:W-:Y:S01]  /*eb80*/  FFMA.FTZ R228, R0, R3, R228 ;  /* 0x0000000300e47223 */ /* 0x000fe200000100e4 */
[----:B------:R-:W-:Y:S01]  /*eb90*/  IADD3 R3, R2, 0x28, RZ ;  /* 0x0000002802037810 */ /* 0x000fe20007ffe0ff */
[-C--:B------:R-:W-:Y:S01]  /*eba0*/  FFMA.FTZ R224, R0, R7.reuse, R224 ;  /* 0x0000000700e07223 */ /* 0x080fe200000100e0 */
[----:B------:R-:W-:Y:S01]  /*ebb0*/  IADD3 R4, R2, 0x18, RZ ;  /* 0x0000001802047810 */ /* 0x000fe20007ffe0ff */
[----:B------:R-:W-:Y:S01]  /*ebc0*/  FFMA.FTZ R216, R0, R7, R216 ;  /* 0x0000000700d87223 */ /* 0x000fe200000100d8 */
[----:B------:R-:W-:Y:S01]  /*ebd0*/  I2FP.F32.S32 R3, R3 ;  /* 0x0000000300037245 */ /* 0x000fe20000201400 */
[----:B------:R-:W-:Y:S01]  /*ebe0*/  LDSM.16.MT88.4 R44, [R162+0x6000] ;  /* 0x00600000a22c783b */ /* 0x000fe20000004200 */
[----:B------:R-:W-:Y:S02]  /*ebf0*/  I2FP.F32.S32 R4, R4 ;  /* 0x0000000400047245 */ /* 0x000fe40000201400 */
[----:B------:R-:W-:Y:S01]  /*ec00*/  IADD3 R8, R2, 0x1, RZ ;  /* 0x0000000102087810 */ /* 0x000fe20007ffe0ff */
[CC--:B------:R-:W-:Y:S01]  /*ec10*/  FFMA.FTZ R222, R0.reuse, R3.reuse, R222 ;  /* 0x0000000300de7223 */ /* 0x0c0fe200000100de */
        /* <DEDUP_REMOVED lines=9> */
[-C--:B------:R-:W-:Y:S01]  /*ecb0*/  FFMA.FTZ R208, R0, R3.reuse, R208 ;  /* 0x0000000300d07223 */ /* 0x080fe200000100d0 */
[----:B------:R-:W-:Y:S01]  /*ecc0*/  IADD3 R4, R2, 0x40, RZ ;  /* 0x0000004002047810 */ /* 0x000fe20007ffe0ff */
[C---:B------:R-:W-:Y:S01]  /*ecd0*/  FFMA.FTZ R200, R0.reuse, R3, R200 ;  /* 0x0000000300c87223 */ /* 0x040fe200000100c8 */
[----:B------:R-:W-:Y:S01]  /*ece0*/  I2FP.F32.S32 R6, R6 ;  /* 0x0000000600067245 */ /* 0x000fe20000201400 */
[CC--:B------:R-:W-:Y:S01]  /*ecf0*/  FFMA.FTZ R203, R0.reuse, R8.reuse, R203 ;  /* 0x0000000800cb7223 */ /* 0x0c0fe200000100cb */
[----:B------:R-:W-:Y:S01]  /*ed00*/  I2FP.F32.S32 R7, R7 ;  /* 0x0000000700077245 */ /* 0x000fe20000201400 */
[C---:B------:R-:W-:Y:S01]  /*ed10*/  FFMA.FTZ R199, R0.reuse, R8, R199 ;  /* 0x0000000800c77223 */ /* 0x040fe200000100c7 */
[----:B------:R-:W-:Y:S01]  /*ed20*/  I2FP.F32.S32 R3, R4 ;  /* 0x0000000400037245 */ /* 0x000fe20000201400 */
[CC--:B------:R-:W-:Y:S01]  /*ed30*/  FFMA.FTZ R209, R0.reuse, R6.reuse, R209 ;  /* 0x0000000600d17223 */ /* 0x0c0fe200000100d1 */
[----:B------:R-:W-:Y:S01]  /*ed40*/  FMNMX.FTZ R4, R201, R101, !PT ;  /* 0x00000065c9047209 */ /* 0x000fe20007810000 */
[----:B------:R-:W-:Y:S01]  /*ed50*/  FFMA.FTZ R205, R0, R6, R205 ;  /* 0x0000000600cd7223 */ /* 0x000fe200000100cd */
[----:B------:R-:W-:Y:S01]  /*ed60*/  IADD3 R48, R2, 0x10, RZ ;  /* 0x0000001002307810 */ /* 0x000fe20007ffe0ff */
[CC--:B------:R-:W-:Y:S01]  /*ed70*/  FFMA.FTZ R206, R0.reuse, R7.reuse, R206 ;  /* 0x0000000700ce7223 */ /* 0x0c0fe200000100ce */
[----:B------:R-:W-:Y:S01]  /*ed80*/  FMNMX.FTZ R6, R197, R100, !PT ;  /* 0x00000064c5067209 */ /* 0x000fe20007810000 */
[C---:B------:R-:W-:Y:S01]  /*ed90*/  FFMA.FTZ R198, R0.reuse, R7, R198 ;  /* 0x0000000700c67223 */ /* 0x040fe200000100c6 */
[----:B------:R-:W-:Y:S01]  /*eda0*/  FMNMX.FTZ R4, R203, R4, !PT ;  /* 0x00000004cb047209 */ /* 0x000fe20007810000 */
[-C--:B------:R-:W-:Y:S01]  /*edb0*/  FFMA.FTZ R154, R0, R3.reuse, R154 ;  /* 0x00000003009a7223 */ /* 0x080fe2000001009a */
[----:B------:R-:W-:Y:S01]  /*edc0*/  IADD3 R7, R2, 0x41, RZ ;  /* 0x0000004102077810 */ /* 0x000fe20007ffe0ff */
[----:B------:R-:W-:Y:S01]  /*edd0*/  FFMA.FTZ R152, R0, R3, R152 ;  /* 0x0000000300987223 */ /* 0x000fe20000010098 */
[----:B------:R-:W-:Y:S02]  /*ede0*/  I2FP.F32.S32 R48, R48 ;  /* 0x0000003000307245 */ /* 0x000fe40000201400 */
[----:B------:R-:W-:Y:S02]  /*edf0*/  IADD3 R5, R2, 0x11, RZ ;  /* 0x0000001102057810 */ /* 0x000fe40007ffe0ff */
[----:B------:R-:W-:Y:S01]  /*ee00*/  FMNMX.FTZ R6, R199, R6, !PT ;  /* 0x00000006c7067209 */ /* 0x000fe20007810000 */
[C---:B------:R-:W-:Y:S01]  /*ee10*/  FFMA.FTZ R217, R0.reuse, R48, R217 ;  /* 0x0000003000d97223 */ /* 0x040fe200000100d9 */
[----:B------:R-:W-:Y:S01]  /*ee20*/  FMNMX.FTZ R4, R209, R4, !PT ;  /* 0x00000004d1047209 */ /* 0x000fe20007810000 */
[C---:B------:R-:W-:Y:S01]  /*ee30*/  FFMA.FTZ R48, R0.reuse, R48, R213 ;  /* 0x0000003000307223 */ /* 0x040fe200000100d5 */
[----:B------:R-:W-:Y:S02]  /*ee40*/  I2FP.F32.S32 R7, R7 ;  /* 0x0000000700077245 */ /* 0x000fe40000201400 */
[----:B------:R-:W-:Y:S02]  /*ee50*/  I2FP.F32.S32 R5, R5 ;  /* 0x0000000500057245 */ /* 0x000fe40000201400 */
[----:B------:R-:W-:Y:S01]  /*ee60*/  FMNMX.FTZ R6, R205, R6, !PT ;  /* 0x00000006cd067209 */ /* 0x000fe20007810000 */
[CC--:B------:R-:W-:Y:S01]  /*ee70*/  FFMA.FTZ R150, R0.reuse, R7.reuse, R150 ;  /* 0x0000000700967223 */ /* 0x0c0fe20000010096 */
[----:B------:R-:W-:Y:S01]  /*ee80*/  FMNMX.FTZ R4, R211, R4, !PT ;  /* 0x00000004d3047209 */ /* 0x000fe20007810000 */
[C---:B------:R-:W-:Y:S01]  /*ee90*/  FFMA.FTZ R144, R0.reuse, R7, R144 ;  /* 0x0000000700907223 */ /* 0x040fe20000010090 */
[----:B------:R-:W-:Y:S01]  /*eea0*/  FMNMX.FTZ R7, R207, R6, !PT ;  /* 0x00000006cf077209 */ /* 0x000fe20007810000 */
[CC--:B------:R-:W-:Y:S01]  /*eeb0*/  FFMA.FTZ R215, R0.reuse, R5.reuse, R215 ;  /* 0x0000000500d77223 */ /* 0x0c0fe200000100d7 */
[----:B------:R-:W-:Y:S01]  /*eec0*/  FMNMX.FTZ R4, R217, R4, !PT ;  /* 0x00000004d9047209 */ /* 0x000fe20007810000 */
[----:B------:R-:W-:Y:S01]  /*eed0*/  FFMA.FTZ R232, R0, R5, R232 ;  /* 0x0000000500e87223 */ /* 0x000fe200000100e8 */
        /* <DEDUP_REMOVED lines=10> */
[----:B------:R-:W-:Y:S01]  /*ef80*/  FFMA.FTZ R226, R0, R5, R226 ;  /* 0x0000000500e27223 */ /* 0x000fe200000100e2 */
[----:B------:R-:W-:Y:S01]  /*ef90*/  FMNMX.FTZ R9, R230, R7, !PT ;  /* 0x00000007e6097209 */ /* 0x000fe20007810000 */
[----:B------:R-:W-:Y:S01]  /*efa0*/  FFMA.FTZ R218, R0, R5, R218 ;  /* 0x0000000500da7223 */ /* 0x000fe200000100da */
[----:B------:R-:W-:Y:S02]  /*efb0*/  FMNMX.FTZ R7, R219, R4, !PT ;  /* 0x00000004db077209 */ /* 0x000fe40007810000 */
[----:B------:R-:W-:Y:S02]  /*efc0*/  IADD3 R5, R2, 0x29, RZ ;  /* 0x0000002902057810 */ /* 0x000fe40007ffe0ff */
[----:B------:R-:W-:Y:S02]  /*efd0*/  FMNMX.FTZ R9, R228, R9, !PT ;  /* 0x00000009e4097209 */ /* 0x000fe40007810000 */
[----:B------:R-:W-:Y:S02]  /*efe0*/  FMNMX.FTZ R7, R226, R7, !PT ;  /* 0x00000007e2077209 */ /* 0x000fe40007810000 */
[----:B------:R-:W-:Y:S02]  /*eff0*/  I2FP.F32.S32 R5, R5 ;  /* 0x0000000500057245 */ /* 0x000fe40000201400 */
[----:B------:R-:W-:Y:S02]  /*f000*/  FMNMX.FTZ R9, R218, R9, !PT ;  /* 0x00000009da097209 */ /* 0x000fe40007810000 */
[----:B------:R-:W-:Y:S01]  /*f010*/  FMNMX.FTZ R7, R224, R7, !PT ;  /* 0x00000007e0077209 */ /* 0x000fe20007810000 */
[----:B------:R-:W-:Y:S01]  /*f020*/  FFMA.FTZ R220, R0, R5, R220 ;  /* 0x0000000500dc7223 */ /* 0x000fe200000100dc */
[----:B------:R-:W-:Y:S01]  /*f030*/  FMNMX.FTZ R9, R216, R9, !PT ;  /* 0x00000009d8097209 */ /* 0x000fe20007810000 */
[----:B------:R-:W-:Y:S01]  /*f040*/  FFMA.FTZ R212, R0, R5, R212 ;  /* 0x0000000500d47223 */ /* 0x000fe200000100d4 */
[----:B------:R-:W-:Y:S02]  /*f050*/  FMNMX.FTZ R7, R222, R7, !PT ;  /* 0x00000007de077209 */ /* 0x000fe40007810000 */
[----:B------:R-:W-:Y:S02]  /*f060*/  FMNMX.FTZ R9, R214, R9, !PT ;  /* 0x00000009d6097209 */ /* 0x000fe40007810000 */
[----:B------:R-:W-:Y:S02]  /*f070*/  FMNMX.FTZ R7, R220, R7, !PT ;  /* 0x00000007dc077209 */ /* 0x000fe40007810000 */
        /* <DEDUP_REMOVED lines=8> */
[----:B------:R-:W-:Y:S02]  /*f100*/  IADD3 R5, R2, 0x48, RZ ;  /* 0x0000004802057810 */ /* 0x000fe40007ffe0ff */
[----:B------:R-:W-:Y:S02]  /*f110*/  FMNMX.FTZ R9, R200, R9, !PT ;  /* 0x00000009c8097209 */ /* 0x000fe40007810000 */
        /* <DEDUP_REMOVED lines=9> */
[C---:B------:R-:W-:Y:S02]  /*f1b0*/  IADD3 R5, R2.reuse, 0x51, RZ ;  /* 0x0000005102057810 */ /* 0x040fe40007ffe0ff */
[----:B------:R-:W-:Y:S02]  /*f1c0*/  IADD3 R11, R2, 0x50, RZ ;  /* 0x00000050020b7810 */ /* 0x000fe40007ffe0ff */
[----:B------:R-:W-:Y:S02]  /*f1d0*/  I2FP.F32.S32 R3, R3 ;  /* 0x0000000300037245 */ /* 0x000fe40000201400 */
[----:B------:R-:W-:Y:S02]  /*f1e0*/  FMNMX.FTZ R9, R152, R9, !PT ;  /* 0x0000000998097209 */ /* 0x000fe40007810000 */
[----:B------:R-:W-:Y:S01]  /*f1f0*/  FMNMX.FTZ R7, R150, R7, !PT ;  /* 0x0000000796077209 */ /* 0x000fe20007810000 */
[C---:B------:R-:W-:Y:S01]  /*f200*/  FFMA.FTZ R146, R0.reuse, R3, R146 ;  /* 0x0000000300927223 */ /* 0x040fe20000010092 */
[----:B------:R-:W-:Y:S01]  /*f210*/  I2FP.F32.S32 R5, R5 ;  /* 0x0000000500057245 */ /* 0x000fe20000201400 */
[----:B------:R-:W-:Y:S01]  /*f220*/  FFMA.FTZ R140, R0, R3, R140 ;  /* 0x00000003008c7223 */ /* 0x000fe2000001008c */
[----:B------:R-:W-:Y:S02]  /*f230*/  I2FP.F32.S32 R11, R11 ;  /* 0x0000000b000b7245 */ /* 0x000fe40000201400 */
[----:B------:R-:W-:Y:S01]  /*f240*/  FMNMX.FTZ R9, R144, R9, !PT ;  /* 0x0000000990097209 */ /* 0x000fe20007810000 */
[----:B------:R-:W-:Y:S01]  /*f250*/  FFMA.FTZ R136, R0, R5, R136 ;  /* 0x0000000500887223 */ /* 0x000fe20000010088 */
[----:B------:R-:W-:Y:S01]  /*f260*/  FMNMX.FTZ R7, R148, R7, !PT ;  /* 0x0000000794077209 */ /* 0x000fe20007810000 */
[----:B------:R-:W-:Y:S01]  /*f270*/  FFMA.FTZ R128, R0, R5, R128 ;  /* 0x0000000500807223 */ /* 0x000fe20000010080 */
[----:B------:R-:W-:Y:S01]  /*f280*/  IADD3 R3, R2, 0x58, RZ ;  /* 0x0000005802037810 */ /* 0x000fe20007ffe0ff */
[-C--:B------:R-:W-:Y:S01]  /*f290*/  FFMA.FTZ R138, R0, R11.reuse, R138 ;  /* 0x0000000b008a7223 */ /* 0x080fe2000001008a */
[----:B------:R-:W-:Y:S01]  /*f2a0*/  IADD3 R5, R2, 0x60, RZ ;  /* 0x0000006002057810 */ /* 0x000fe20007ffe0ff */
[----:B------:R-:W-:Y:S01]  /*f2b0*/  FFMA.FTZ R130, R0, R11, R130 ;  /* 0x0000000b00827223 */ /* 0x000fe20000010082 */
[----:B------:R-:W-:Y:S02]  /*f2c0*/  FMNMX.FTZ R9, R142, R9, !PT ;  /* 0x000000098e097209 */ /* 0x000fe40007810000 */
[----:B------:R-:W-:Y:S02]  /*f2d0*/  FMNMX.FTZ R7, R146, R7, !PT ;  /* 0x0000000792077209 */ /* 0x000fe40007810000 */
[----:B------:R-:W-:Y:S02]  /*f2e0*/  IADD3 R11, R2, 0x59, RZ ;  /* 0x00000059020b7810 */ /* 0x000fe40007ffe0ff */
[----:B------:R-:W-:Y:S02]  /*f2f0*/  I2FP.F32.S32 R3, R3 ;  /* 0x0000000300037245 */ /* 0x000fe40000201400 */
[----:B------:R-:W-:Y:S02]  /*f300*/  I2FP.F32.S32 R5, R5 ;  /* 0x0000000500057245 */ /* 0x000fe40000201400 */
[----:B------:R-:W-:Y:S01]  /*f310*/  FMNMX.FTZ R9, R140, R9, !PT ;  /* 0x000000098c097209 */ /* 0x000fe20007810000 */
[----:B------:R-:W-:Y:S01]  /*f320*/  FFMA.FTZ R134, R0, R3, R134 ;  /* 0x0000000300867223 */ /* 0x000fe20000010086 */
[----:B------:R-:W-:Y:S01]  /*f330*/  FMNMX.FTZ R7, R138, R7, !PT ;  /* 0x000000078a077209 */ /* 0x000fe20007810000 */
[C---:B------:R-:W-:Y:S01]  /*f340*/  FFMA.FTZ R58, R0.reuse, R5, R223 ;  /* 0x00000005003a7223 */ /* 0x040fe200000100df */
[----:B------:R-:W-:Y:S01]  /*f350*/  I2FP.F32.S32 R11, R11 ;  /* 0x0000000b000b7245 */ /* 0x000fe20000201400 */
[----:B------:R-:W-:Y:S01]  /*f360*/  FFMA.FTZ R120, R0, R5, R120 ;  /* 0x0000000500787223 */ /* 0x000fe20000010078 */
[----:B------:R-:W-:Y:S01]  /*f370*/  FMNMX.FTZ R9, R130, R9, !PT ;  /* 0x0000000982097209 */ /* 0x000fe20007810000 */
[----:B------:R-:W-:Y:S01]  /*f380*/  FFMA.FTZ R124, R0, R3, R124 ;  /* 0x00000003007c7223 */ /* 0x000fe2000001007c */
[----:B------:R-:W-:Y:S01]  /*f390*/  FMNMX.FTZ R7, R136, R7, !PT ;  /* 0x0000000788077209 */ /* 0x000fe20007810000 */
[-C--:B------:R-:W-:Y:S01]  /*f3a0*/  FFMA.FTZ R132, R0, R11.reuse, R132 ;  /* 0x0000000b00847223 */ /* 0x080fe20000010084 */
[----:B------:R-:W-:Y:S01]  /*f3b0*/  IADD3 R5, R2, 0x69, RZ ;  /* 0x0000006902057810 */ /* 0x000fe20007ffe0ff */
[----:B------:R-:W-:Y:S01]  /*f3c0*/  FFMA.FTZ R122, R0, R11, R122 ;  /* 0x0000000b007a7223 */ /* 0x000fe2000001007a */
[----:B------:R-:W-:Y:S02]  /*f3d0*/  IADD3 R3, R2, 0x61, RZ ;  /* 0x0000006102037810 */ /* 0x000fe40007ffe0ff */
[----:B------:R-:W-:Y:S02]  /*f3e0*/  FMNMX.FTZ R9, R128, R9, !PT ;  /* 0x0000000980097209 */ /* 0x000fe40007810000 */
[----:B------:R-:W-:Y:S02]  /*f3f0*/  FMNMX.FTZ R7, R134, R7, !PT ;  /* 0x0000000786077209 */ /* 0x000fe40007810000 */
[----:B------:R-:W-:Y:S02]  /*f400*/  I2FP.F32.S32 R5, R5 ;  /* 0x0000000500057245 */ /* 0x000fe40000201400 */
[----:B------:R-:W-:Y:S02]  /*f410*/  I2FP.F32.S32 R3, R3 ;  /* 0x0000000300037245 */ /* 0x000fe40000201400 */
[----:B------:R-:W-:Y:S01]  /*f420*/  IADD3 R11, R2, 0x68, RZ ;  /* 0x00000068020b7810 */ /* 0x000fe20007ffe0ff */
[----:B------:R-:W-:Y:S01]  /*f430*/  FFMA.FTZ R56, R0, R5, R56 ;  /* 0x0000000500387223 */ /* 0x000fe20000010038 */
[----:B------:R-:W-:Y:S01]  /*f440*/  FMNMX.FTZ R9, R124, R9, !PT ;  /* 0x000000097c097209 */ /* 0x000fe20007810000 */
[----:B------:R-:W-:Y:S01]  /*f450*/  FFMA.FTZ R108, R0, R5, R108 ;  /* 0x00000005006c7223 */ /* 0x000fe2000001006c */
[----:B------:R-:W-:Y:S01]  /*f460*/  FMNMX.FTZ R7, R132, R7, !PT ;  /* 0x0000000784077209 */ /* 0x000fe20007810000 */
[C---:B------:R-:W-:Y:S01]  /*f470*/  FFMA.FTZ R118, R0.reuse, R3, R225 ;  /* 0x0000000300767223 */ /* 0x040fe200000100e1 */
[----:B------:R-:W-:Y:S01]  /*f480*/  I2FP.F32.S32 R11, R11 ;  /* 0x0000000b000b7245 */ /* 0x000fe20000201400 */
[----:B------:R-:W-:Y:S01]  /*f490*/  FFMA.FTZ R114, R0, R3, R114 ;  /* 0x0000000300727223 */ /* 0x000fe20000010072 */
[----:B------:R-:W-:Y:S02]  /*f4a0*/  FMNMX.FTZ R5, R122, R9, !PT ;  /* 0x000000097a057209 */ /* 0x000fe40007810000 */
[----:B------:R-:W-:Y:S01]  /*f4b0*/  FMNMX.FTZ R9, R120, R7, !PT ;  /* 0x0000000778097209 */ /* 0x000fe20007810000 */
[-C--:B------:R-:W-:Y:S01]  /*f4c0*/  FFMA.FTZ R116, R0, R11.reuse, R227 ;  /* 0x0000000b00747223 */ /* 0x080fe200000100e3 */
[----:B------:R-:W-:Y:S01]  /*f4d0*/  IADD3 R3, R2, 0x70, RZ ;  /* 0x0000007002037810 */ /* 0x000fe20007ffe0ff */
[----:B------:R-:W-:Y:S01]  /*f4e0*/  FFMA.FTZ R112, R0, R11, R112 ;  /* 0x0000000b00707223 */ /* 0x000fe20000010070 */
[----:B------:R-:W-:Y:S02]  /*f4f0*/  FMNMX.FTZ R7, R58, R5, !PT ;  /* 0x000000053a077209 */ /* 0x000fe40007810000 */
[----:B------:R-:W-:Y:S02]  /*f500*/  FMNMX.FTZ R9, R118, R9, !PT ;  /* 0x0000000976097209 */ /* 0x000fe40007810000 */
[----:B------:R-:W-:Y:S02]  /*f510*/  IADD3 R11, R2, 0x71, RZ ;  /* 0x00000071020b7810 */ /* 0x000fe40007ffe0ff */
[----:B------:R-:W-:Y:S02]  /*f520*/  I2FP.F32.S32 R3, R3 ;  /* 0x0000000300037245 */ /* 0x000fe40000201400 */
[----:B------:R-:W-:Y:S02]  /*f530*/  FMNMX.FTZ R7, R114, R7, !PT ;  /* 0x0000000772077209 */ /* 0x000fe40007810000 */
[----:B------:R-:W-:Y:S01]  /*f540*/  FMNMX.FTZ R9, R116, R9, !PT ;  /* 0x0000000974097209 */ /* 0x000fe20007810000 */
[C---:B------:R-:W-:Y:S01]  /*f550*/  FFMA.FTZ R106, R0.reuse, R3, R106 ;  /* 0x00000003006a7223 */ /* 0x040fe2000001006a */
[----:B------:R-:W-:Y:S01]  /*f560*/  I2FP.F32.S32 R11, R11 ;  /* 0x0000000b000b7245 */ /* 0x000fe20000201400 */
[----:B------:R-:W-:Y:S01]  /*f570*/  FFMA.FTZ R66, R0, R3, R231 ;  /* 0x0000000300427223 */ /* 0x000fe200000100e7 */
[----:B------:R-:W-:Y:S02]  /*f580*/  IADD3 R5, R2, 0x78, RZ ;  /* 0x0000007802057810 */ /* 0x000fe40007ffe0ff */
[----:B------:R-:W-:Y:S01]  /*f590*/  FMNMX.FTZ R7, R112, R7, !PT ;  /* 0x0000000770077209 */ /* 0x000fe20007810000 */
[----:B------:R-:W-:Y:S01]  /*f5a0*/  FFMA.FTZ R104, R0, R11, R104 ;  /* 0x0000000b00687223 */ /* 0x000fe20000010068 */
[----:B------:R-:W-:Y:S01]  /*f5b0*/  FMNMX.FTZ R9, R56, R9, !PT ;  /* 0x0000000938097209 */ /* 0x000fe20007810000 */
[----:B------:R-:W-:Y:S01]  /*f5c0*/  FFMA.FTZ R64, R0, R11, R229 ;  /* 0x0000000b00407223 */ /* 0x000fe200000100e5 */
[----:B------:R-:W-:Y:S02]  /*f5d0*/  I2FP.F32.S32 R5, R5 ;  /* 0x0000000500057245 */ /* 0x000fe40000201400 */
[----:B------:R-:W-:Y:S02]  /*f5e0*/  IADD3 R3, R2, 0x79, RZ ;  /* 0x0000007902037810 */ /* 0x000fe40007ffe0ff */
[----:B------:R-:W-:Y:S01]  /*f5f0*/  FMNMX.FTZ R7, R108, R7, !PT ;  /* 0x000000076c077209 */ /* 0x000fe20007810000 */
[----:B------:R-:W-:Y:S01]  /*f600*/  FFMA.FTZ R37, R0, R5, R37 ;  /* 0x0000000500257223 */ /* 0x000fe20000010025 */
[----:B------:R-:W-:Y:S01]  /*f610*/  FMNMX.FTZ R9, R106, R9, !PT ;  /* 0x000000096a097209 */ /* 0x000fe20007810000 */
[----:B------:R-:W-:Y:S01]  /*f620*/  FFMA.FTZ R62, R0, R5, R62 ;  /* 0x00000005003e7223 */ /* 0x000fe2000001003e */
        /* <DEDUP_REMOVED lines=33> */
[----:B------:R-:W-:Y:S03]  /*f840*/  FFMA.FTZ R125, R56, UR4, -R65 ;  /* 0x00000004387d7c23 */ /* 0x000fe60008010841 */
[----:B------:R-:W2:Y:S01]  /*f850*/  MUFU.EX2 R39, R39 ;  /* 0x0000002700277308 */ /* 0x000ea20000000800 */
[--C-:B------:R-:W-:Y:S01]  /*f860*/  FFMA.FTZ R57, R197, UR4, -R63.reuse ;  /* 0x00000004c5397c23 */ /* 0x100fe2000801083f */
[--C-:B------:R-:W-:Y:S01]  /*f870*/  FFMA.FTZ R105, R199, UR4, -R63.reuse ;  /* 0x00000004c7697c23 */ /* 0x100fe2000801083f */
[--C-:B------:R-:W-:Y:S01]  /*f880*/  FFMA.FTZ R110, R205, UR4, -R63.reuse ;  /* 0x00000004cd6e7c23 */ /* 0x100fe2000801083f */
[----:B------:R-:W-:Y:S01]  /*f890*/  FFMA.FTZ R67, R207, UR4, -R63 ;  /* 0x00000004cf437c23 */ /* 0x000fe2000801083f */
[----:B------:R-:W-:Y:S01]  /*f8a0*/  FFMA.FTZ R123, R118, UR4, -R65 ;  /* 0x00000004767b7c23 */ /* 0x000fe20008010841 */
[----:B------:R-:W-:Y:S01]  /*f8b0*/  FFMA.FTZ R118, R58, UR4, -R63 ;  /* 0x000000043a767c23 */ /* 0x000fe2000801083f */
[----:B------:R-:W-:Y:S03]  /*f8c0*/  FFMA.FTZ R217, R217, UR4, -R65 ;  /* 0x00000004d9d97c23 */ /* 0x000fe60008010841 */
[----:B------:R-:W-:Y:S01]  /*f8d0*/  MUFU.EX2 R126, R126 ;  /* 0x0000007e007e7308 */ /* 0x000fe20000000800 */
[C---:B-1----:R-:W-:Y:S01]  /*f8e0*/  FMUL.FTZ R8, R38.reuse, R92 ;  /* 0x0000005c26087220 */ /* 0x042fe20000410000 */
[C---:B------:R-:W-:Y:S01]  /*f8f0*/  FMUL.FTZ R9, R38.reuse, R93 ;  /* 0x0000005d26097220 */ /* 0x040fe20000410000 */
[C---:B------:R-:W-:Y:S01]  /*f900*/  FMUL.FTZ R4, R38.reuse, R96 ;  /* 0x0000006026047220 */ /* 0x040fe20000410000 */
[C---:B------:R-:W-:Y:S01]  /*f910*/  FMUL.FTZ R5, R38.reuse, R97 ;  /* 0x0000006126057220 */ /* 0x040fe20000410000 */
[C---:B------:R-:W-:Y:S01]  /*f920*/  FMUL.FTZ R12, R38.reuse, R88 ;  /* 0x00000058260c7220 */ /* 0x040fe20000410000 */
[C---:B------:R-:W-:Y:S01]  /*f930*/  FMUL.FTZ R13, R38.reuse, R89 ;  /* 0x00000059260d7220 */ /* 0x040fe20000410000 */
[----:B------:R-:W-:Y:S03]  /*f940*/  FMUL.FTZ R24, R38, R76 ;  /* 0x0000004c26187220 */ /* 0x000fe60000410000 */
[----:B------:R-:W1:Y:S01]  /*f950*/  MUFU.EX2 R107, R107 ;  /* 0x0000006b006b7308 */ /* 0x000e620000000800 */
[C---:B--2---:R-:W-:Y:S01]  /*f960*/  FMUL.FTZ R10, R39.reuse, R94 ;  /* 0x0000005e270a7220 */ /* 0x044fe20000410000 */
[C---:B------:R-:W-:Y:S01]  /*f970*/  FMUL.FTZ R11, R39.reuse, R95 ;  /* 0x0000005f270b7220 */ /* 0x040fe20000410000 */
[--C-:B------:R-:W-:Y:S01]  /*f980*/  FFMA.FTZ R76, R48, UR4, -R63.reuse ;  /* 0x00000004304c7c23 */ /* 0x100fe2000801083f */
[----:B------:R-:W-:Y:S01]  /*f990*/  LDSM.16.MT88.4 R92, [R166+0x9800] ;  /* 0x00980000a65c783b */ /* 0x000fe20000004200 */
[C---:B------:R-:W-:Y:S01]  /*f9a0*/  FMUL.FTZ R25, R38.reuse, R77 ;  /* 0x0000004d26197220 */ /* 0x040fe20000410000 */
[C---:B------:R-:W-:Y:S01]  /*f9b0*/  FMUL.FTZ R31, R39.reuse, R75 ;  /* 0x0000004b271f7220 */ /* 0x040fe20000410000 */
[C---:B------:R-:W-:Y:S03]  /*f9c0*/  FMUL.FTZ R28, R38.reuse, R72 ;  /* 0x00000048261c7220 */ /* 0x040fe60000410000 */
[----:B------:R-:W-:Y:S01]  /*f9d0*/  MUFU.EX2 R101, R101 ;  /* 0x0000006500657308 */ /* 0x000fe20000000800 */
[----:B------:R-:W-:Y:S01]  /*f9e0*/  FMUL.FTZ R29, R38, R73 ;  /* 0x00000049261d7220 */ /* 0x000fe20000410000 */
[C---:B------:R-:W-:Y:S01]  /*f9f0*/  FMUL.FTZ R30, R39.reuse, R74 ;  /* 0x0000004a271e7220 */ /* 0x040fe20000410000 */
[C---:B------:R-:W-:Y:S01]  /*fa00*/  FMUL.FTZ R6, R39.reuse, R98 ;  /* 0x0000006227067220 */ /* 0x040fe20000410000 */
[----:B------:R-:W2:Y:S01]  /*fa10*/  LDSM.16.MT88.4 R48, [R166+0x6800] ;  /* 0x00680000a630783b */ /* 0x000ea20000004200 */
[C---:B------:R-:W-:Y:S01]  /*fa20*/  FMUL.FTZ R7, R39.reuse, R99 ;  /* 0x0000006327077220 */ /* 0x040fe20000410000 */
[C---:B------:R-:W-:Y:S01]  /*fa30*/  FMUL.FTZ R14, R39.reuse, R90 ;  /* 0x0000005a270e7220 */ /* 0x040fe20000410000 */
[----:B------:R-:W-:Y:S03]  /*fa40*/  FMUL.FTZ R15, R39, R91 ;  /* 0x0000005b270f7220 */ /* 0x000fe60000410000 */
[----:B------:R-:W3:Y:S01]  /*fa50*/  MUFU.EX2 R100, R100 ;  /* 0x0000006400647308 */ /* 0x000ee20000000800 */
[----:B-1----:R-:W-:Y:S01]  /*fa60*/  F2FP.F16.F32.PACK_AB R41, R107, R126 ;  /* 0x0000007e6b29723e */ /* 0x002fe200000000ff */
[C---:B------:R-:W-:Y:S01]  /*fa70*/  FMUL.FTZ R26, R39.reuse, R78 ;  /* 0x0000004e271a7220 */ /* 0x040fe20000410000 */
[----:B------:R-:W-:Y:S01]  /*fa80*/  FMUL.FTZ R27, R39, R79 ;  /* 0x0000004f271b7220 */ /* 0x000fe20000410000 */
[--C-:B------:R-:W-:Y:S01]  /*fa90*/  FFMA.FTZ R75, R232, UR4, -R63.reuse ;  /* 0x00000004e84b7c23 */ /* 0x100fe2000801083f */
[----:B------:R-:W-:Y:S01]  /*faa0*/  FFMA.FTZ R73, R230, UR4, -R63 ;  /* 0x00000004e6497c23 */ /* 0x000fe2000801083f */
[--C-:B------:R-:W-:Y:S01]  /*fab0*/  FFMA.FTZ R221, R221, UR4, -R65.reuse ;  /* 0x00000004dddd7c23 */ /* 0x100fe20008010841 */
[----:B------:R-:W-:Y:S03]  /*fac0*/  FFMA.FTZ R219, R219, UR4, -R65 ;  /* 0x00000004dbdb7c23 */ /* 0x000fe60008010841 */
[----:B------:R-:W-:Y:S01]  /*fad0*/  MUFU.EX2 R57, R57 ;  /* 0x0000003900397308 */ /* 0x000fe20000000800 */
[--C-:B------:R-:W-:Y:S01]  /*fae0*/  FFMA.FTZ R79, R216, UR4, -R63.reuse ;  /* 0x00000004d84f7c23 */ /* 0x100fe2000801083f */
[--C-:B------:R-:W-:Y:S01]  /*faf0*/  FFMA.FTZ R78, R214, UR4, -R63.reuse ;  /* 0x00000004d64e7c23 */ /* 0x100fe2000801083f */
[----:B------:R-:W-:Y:S01]  /*fb00*/  FFMA.FTZ R77, R212, UR4, -R63 ;  /* 0x00000004d44d7c23 */ /* 0x000fe2000801083f */
[--C-:B------:R-:W-:Y:S01]  /*fb10*/  FFMA.FTZ R89, R210, UR4, -R65.reuse ;  /* 0x00000004d2597c23 */ /* 0x100fe20008010841 */
[----:B------:R-:W-:Y:S01]  /*fb20*/  FFMA.FTZ R88, R208, UR4, -R65 ;  /* 0x00000004d0587c23 */ /* 0x000fe20008010841 */
[----:B------:R-:W-:Y:S01]  /*fb30*/  FFMA.FTZ R90, R202, UR4, -R63 ;  /* 0x00000004ca5a7c23 */ /* 0x000fe2000801083f */
[--C-:B------:R-:W-:Y:S03]  /*fb40*/  FFMA.FTZ R99, R154, UR4, -R65.reuse ;  /* 0x000000049a637c23 */ /* 0x100fe60008010841 */
[----:B------:R-:W1:Y:S01]  /*fb50*/  MUFU.EX2 R105, R105 ;  /* 0x0000006900697308 */ /* 0x000e620000000800 */
        /* <DEDUP_REMOVED lines=10> */
[--C-:B------:R-:W-:Y:S01]  /*fc00*/  FFMA.FTZ R128, R128, UR4, -R63.reuse ;  /* 0x0000000480807c23 */ /* 0x100fe2000801083f */
[--C-:B------:R-:W-:Y:S01]  /*fc10*/  FFMA.FTZ R121, R124, UR4, -R63.reuse ;  /* 0x000000047c797c23 */ /* 0x100fe2000801083f */
[----:B------:R-:W-:Y:S01]  /*fc20*/  FFMA.FTZ R122, R122, UR4, -R63 ;  /* 0x000000047a7a7c23 */ /* 0x000fe2000801083f */
[----:B------:R-:W-:Y:S01]  /*fc30*/  FFMA.FTZ R126, R39, R192, R126 ;  /* 0x000000c0277e7223 */ /* 0x000fe2000001007e */
[----:B------:R-:W-:Y:S03]  /*fc40*/  FFMA.FTZ R120, R120, UR4, -R65 ;  /* 0x0000000478787c23 */ /* 0x000fe60008010841 */
[----:B------:R-:W3:Y:S01]  /*fc50*/  MUFU.EX2 R67, R67 ;  /* 0x0000004300437308 */ /* 0x000ee20000000800 */
[----:B-1----:R-:W-:Y:S01]  /*fc60*/  F2FP.F16.F32.PACK_AB R40, R105, R57 ;  /* 0x000000396928723e */ /* 0x002fe200000000ff */
[----:B------:R-:W-:Y:S01]  /*fc70*/  FFMA.FTZ R72, R228, UR4, -R63 ;  /* 0x00000004e4487c23 */ /* 0x000fe2000801083f */
[----:B------:R-:W-:Y:S01]  /*fc80*/  FADD.FTZ R126, R107, R126 ;  /* 0x0000007e6b7e7221 */ /* 0x000fe20000010000 */
[----:B------:R-:W-:Y:S01]  /*fc90*/  FFMA.FTZ R116, R116, UR4, -R65 ;  /* 0x0000000474747c23 */ /* 0x000fe20008010841 */
[--C-:B------:R-:W-:Y:S01]  /*fca0*/  FFMA.FTZ R112, R112, UR4, -R63.reuse ;  /* 0x0000000470707c23 */ /* 0x100fe2000801083f */
[--C-:B------:R-:W-:Y:S01]  /*fcb0*/  FFMA.FTZ R127, R108, UR4, -R63.reuse ;  /* 0x000000046c7f7c23 */ /* 0x100fe2000801083f */
[----:B------:R-:W-:Y:S03]  /*fcc0*/  FFMA.FTZ R114, R114, UR4, -R63 ;  /* 0x0000000472727c23 */ /* 0x000fe6000801083f */
        /* <DEDUP_REMOVED lines=8> */
[----:B------:R-:W-:Y:S01]  /*fd50*/  MUFU.EX2 R76, R76 ;  /* 0x0000004c004c7308 */ /* 0x000fe20000000800 */
[----:B---3--:R-:W-:Y:S01]  /*fd60*/  F2FP.F16.F32.PACK_AB R42, R67, R110 ;  /* 0x0000006e432a723e */ /* 0x008fe200000000ff */
[--C-:B------:R-:W-:Y:S01]  /*fd70*/  FFMA.FTZ R140, R140, UR4, -R63.reuse ;  /* 0x000000048c8c7c23 */ /* 0x100fe2000801083f */
[----:B------:R-:W-:Y:S01]  /*fd80*/  FFMA.FTZ R66, R66, UR4, -R63 ;  /* 0x0000000442427c23 */ /* 0x000fe2000801083f */
[----:B------:R-:W-:Y:S02]  /*fd90*/  ISETP.GT.AND P0, PT, R178, 0x1, PT ;  /* 0x00000001b200780c */ /* 0x000fe40003f04270 */
[----:B------:R-:W-:Y:S04]  /*fda0*/  MOV R178, R60 ;  /* 0x0000003c00b27202 */ /* 0x000fe80000000f00 */
[----:B------:R-:W-:Y:S01]  /*fdb0*/  MUFU.EX2 R75, R75 ;  /* 0x0000004b004b7308 */ /* 0x000fe20000000800 */
[C---:B------:R-:W-:Y:S06]  /*fdc0*/  HMMA.16816.F32 R4, R40.reuse, R16, R4 ;  /* 0x000000102804723c */ /* 0x040fec0000001804 */
[C---:B------:R-:W-:Y:S03]  /*fdd0*/  HMMA.16816.F32 R8, R40.reuse, R18, R8 ;  /* 0x000000122808723c */ /* 0x040fe60000001808 */
[----:B------:R-:W-:Y:S02]  /*fde0*/  MUFU.EX2 R73, R73 ;  /* 0x0000004900497308 */ /* 0x000fe40000000800 */
[C---:B------:R-:W-:Y:S01]  /*fdf0*/  FMUL.FTZ R17, R38.reuse, R85 ;  /* 0x0000005526117220 */ /* 0x040fe20000410000 */
[C---:B------:R-:W-:Y:S01]  /*fe00*/  FMUL.FTZ R16, R38.reuse, R84 ;  /* 0x0000005426107220 */ /* 0x040fe20000410000 */
[C---:B------:R-:W-:Y:S01]  /*fe10*/  FMUL.FTZ R18, R39.reuse, R86 ;  /* 0x0000005627127220 */ /* 0x040fe20000410000 */
[----:B------:R-:W-:Y:S05]  /*fe20*/  FMUL.FTZ R19, R39, R87 ;  /* 0x0000005727137220 */ /* 0x000fea0000410000 */
[----:B------:R-:W-:Y:S01]  /*fe30*/  MUFU.EX2 R72, R72 ;  /* 0x0000004800487308 */ /* 0x000fe20000000800 */
[C---:B------:R-:W-:Y:S03]  /*fe40*/  HMMA.16816.F32 R12, R40.reuse, R20, R12 ;  /* 0x00000014280c723c */ /* 0x040fe6000000180c */
[--C-:B------:R-:W-:Y:S03]  /*fe50*/  FFMA.FTZ R84, R215, UR4, -R65.reuse ;  /* 0x00000004d7547c23 */ /* 0x100fe60008010841 */
[C---:B------:R-:W-:Y:S03]  /*fe60*/  HMMA.16816.F32 R16, R40.reuse, R22, R16 ;  /* 0x000000162810723c */ /* 0x040fe60000001810 */
[----:B------:R-:W-:Y:S02]  /*fe70*/  MUFU.EX2 R87, R217 ;  /* 0x000000d900577308 */ /* 0x000fe40000000800 */
[C---:B------:R-:W-:Y:S01]  /*fe80*/  FMUL.FTZ R20, R38.reuse, R80 ;  /* 0x0000005026147220 */ /* 0x040fe20000410000 */
[----:B------:R-:W-:Y:S01]  /*fe90*/  FMUL.FTZ R21, R38, R81 ;  /* 0x0000005126157220 */ /* 0x000fe20000410000 */
[C---:B------:R-:W-:Y:S01]  /*fea0*/  FMUL.FTZ R22, R39.reuse, R82 ;  /* 0x0000005227167220 */ /* 0x040fe20000410000 */
[C---:B------:R-:W-:Y:S05]  /*feb0*/  FMUL.FTZ R23, R39.reuse, R83 ;  /* 0x0000005327177220 */ /* 0x040fea0000410000 */
[----:B------:R-:W1:Y:S01]  /*fec0*/  MUFU.EX2 R84, R84 ;  /* 0x0000005400547308 */ /* 0x000e620000000800 */
        /* <DEDUP_REMOVED lines=11> */
[C---:B------:R-:W-:Y:S04]  /*ff80*/  HMMA.16816.F32 R28, R40.reuse, R44, R28 ;  /* 0x0000002c281c723c */ /* 0x040fe8000000181c */
[----:B------:R-:W-:Y:S01]  /*ff90*/  MUFU.EX2 R79, R79 ;  /* 0x0000004f004f7308 */ /* 0x000fe20000000800 */
[--C-:B------:R-:W-:Y:S01]  /*ffa0*/  FFMA.FTZ R71, R226, UR4, -R65.reuse ;  /* 0x00000004e2477c23 */ /* 0x100fe20008010841 */
[--C-:B------:R-:W-:Y:S01]  /*ffb0*/  FFMA.FTZ R68, R224, UR4, -R65.reuse ;  /* 0x00000004e0447c23 */ /* 0x100fe20008010841 */
[----:B------:R-:W-:Y:S01]  /*ffc0*/  HMMA.16816.F32 R32, R40, R46, R32 ;  /* 0x0000002e2820723c */ /* 0x000fe20000001820 */
[----:B------:R-:W4:Y:S06]  /*ffd0*/  LDSM.16.MT88.4 R44, [R163+0x6800] ;  /* 0x00680000a32c783b */ /* 0x000f2c0000004200 */
[----:B------:R-:W-:Y:S01]  /*ffe0*/  MUFU.EX2 R71, R71 ;  /* 0x0000004700477308 */ /* 0x000fe20000000800 */
[--C-:B------:R-:W-:Y:S03]  /*fff0*/  FFMA.FTZ R69, R222, UR4, -R65.reuse ;  /* 0x00000004de457c23 */ /* 0x100fe60008010841 */
[----:B-1----:R-:W-:Y:S01]  /*10000*/  F2FP.F16.F32.PACK_AB R41, R84, R87 ;  /* 0x000000575429723e */ /* 0x002fe200000000ff */
[----:B------:R-:W-:Y:S01]  /*10010*/  FFMA.FTZ R70, R220, UR4, -R65 ;  /* 0x00000004dc467c23 */ /* 0x000fe20008010841 */
[----:B---3--:R-:W-:Y:S01]  /*10020*/  F2FP.F16.F32.PACK_AB R43, R74, R81 ;  /* 0x000000514a2b723e */ /* 0x008fe200000000ff */
[----:B------:R-:W-:Y:S03]  /*10030*/  FFMA.FTZ R38, R38, R193, R57 ;  /* 0x000000c126267223 */ /* 0x000fe60000010039 */
[----:B------:R-:W1:Y:S01]  /*10040*/  MUFU.EX2 R68, R68 ;  /* 0x0000004400447308 */ /* 0x000e620000000800 */
[----:B------:R-:W-:Y:S01]  /*10050*/  F2FP.F16.F32.PACK_AB R40, R75, R76 ;  /* 0x0000004c4b28723e */ /* 0x000fe200000000ff */
[----:B------:R-:W-:Y:S01]  /*10060*/  LDSM.16.MT88.4 R56, [R163+0x8800] ;  /* 0x00880000a338783b */ /* 0x000fe20000004200 */
[----:B------:R-:W-:Y:S01]  /*10070*/  F2FP.F16.F32.PACK_AB R42, R72, R73 ;  /* 0x00000049482a723e */ /* 0x000fe200000000ff */
[----:B------:R-:W-:Y:S01]  /*10080*/  FADD.FTZ R39, R101, R126 ;  /* 0x0000007e65277221 */ /* 0x000fe20000010000 */
[----:B------:R-:W-:Y:S05]  /*10090*/  FADD.FTZ R105, R105, R38 ;  /* 0x0000002669697221 */ /* 0x000fea0000010000 */
[----:B------:R-:W-:Y:S01]  /*100a0*/  MUFU.EX2 R69, R69 ;  /* 0x0000004500457308 */ /* 0x000fe20000000800 */
[----:B------:R-:W-:Y:S01]  /*100b0*/  FADD.FTZ R38, R100, R39 ;  /* 0x0000002764267221 */ /* 0x000fe20000010000 */
[C---:B--2---:R-:W-:Y:S03]  /*100c0*/  HMMA.16816.F32 R4, R40.reuse, R48, R4 ;  /* 0x000000302804723c */ /* 0x044fe60000001804 */
[----:B------:R-:W-:Y:S01]  /*100d0*/  FADD.FTZ R87, R87, R38 ;  /* 0x0000002657577221 */ /* 0x000fe20000010000 */
[--C-:B------:R-:W-:Y:S01]  /*100e0*/  FFMA.FTZ R38, R37, UR4, -R65.reuse ;  /* 0x0000000425267c23 */ /* 0x100fe20008010841 */
[----:B------:R-:W-:Y:S03]  /*100f0*/  FFMA.FTZ R100, R104, UR4, -R65 ;  /* 0x0000000468647c23 */ /* 0x000fe60008010841 */
[----:B------:R-:W2:Y:S01]  /*10100*/  MUFU.EX2 R70, R70 ;  /* 0x0000004600467308 */ /* 0x000ea20000000800 */
[C---:B------:R-:W-:Y:S01]  /*10110*/  HMMA.16816.F32 R8, R40.reuse, R50, R8 ;  /* 0x000000322808723c */ /* 0x040fe20000001808 */
[----:B------:R-:W3:Y:S02]  /*10120*/  LDSM.16.MT88.4 R48, [R162+0x6800] ;  /* 0x00680000a230783b */ /* 0x000ee40000004200 */
[----:B------:R-:W-:Y:S01]  /*10130*/  FADD.FTZ R84, R84, R87 ;  /* 0x0000005754547221 */ /* 0x000fe20000010000 */
[----:B------:R-:W-:Y:S02]  /*10140*/  FFMA.FTZ R65, R36, UR4, -R65 ;  /* 0x0000000424417c23 */ /* 0x000fe40008010841 */
[C---:B------:R-:W-:Y:S03]  /*10150*/  HMMA.16816.F32 R12, R40.reuse, R52, R12 ;  /* 0x00000034280c723c */ /* 0x040fe6000000180c */
[----:B------:R-:W-:Y:S02]  /*10160*/  MUFU.EX2 R78, R78 ;  /* 0x0000004e004e7308 */ /* 0x000fe40000000800 */
[----:B------:R-:W-:Y:S01]  /*10170*/  FADD.FTZ R81, R81, R84 ;  /* 0x0000005451517221 */ /* 0x000fe20000010000 */
[C---:B------:R-:W-:Y:S01]  /*10180*/  HMMA.16816.F32 R16, R40.reuse, R54, R16 ;  /* 0x000000362810723c */ /* 0x040fe20000001810 */
[----:B------:R-:W-:Y:S06]  /*10190*/  LDSM.16.MT88.4 R52, [R164+0x7000] ;  /* 0x00700000a434783b */ /* 0x000fec0000004200 */
[----:B------:R-:W5:Y:S01]  /*101a0*/  MUFU.EX2 R77, R77 ;  /* 0x0000004d004d7308 */ /* 0x000f620000000800 */
[----:B------:R-:W-:Y:S01]  /*101b0*/  FADD.FTZ R110, R110, R105 ;  /* 0x000000696e6e7221 */ /* 0x000fe20000010000 */
[C---:B----4-:R-:W-:Y:S01]  /*101c0*/  HMMA.16816.F32 R20, R40.reuse, R44, R20 ;  /* 0x0000002c2814723c */ /* 0x050fe20000001814 */
[----:B------:R-:W-:Y:S07]  /*101d0*/  LDSM.16.MT88.4 R84, [R164+0x9800] ;  /* 0x00980000a454783b */ /* 0x000fee0000004200 */
[----:B------:R-:W-:Y:S01]  /*101e0*/  MUFU.EX2 R89, R89 ;  /* 0x0000005900597308 */ /* 0x000fe20000000800 */
[C---:B------:R-:W-:Y:S01]  /*101f0*/  HMMA.16816.F32 R24, R40.reuse, R46, R24 ;  /* 0x0000002e2818723c */ /* 0x040fe20000001818 */
[----:B------:R-:W4:Y:S02]  /*10200*/  LDSM.16.MT88.4 R44, [R166+0x7000] ;  /* 0x00700000a62c783b */ /* 0x000f240000004200 */
[----:B------:R-:W-:Y:S06]  /*10210*/  FADD.FTZ R67, R67, R110 ;  /* 0x0000006e43437221 */ /* 0x000fec0000010000 */
[----:B------:R-:W4:Y:S02]  /*10220*/  MUFU.EX2 R88, R88 ;  /* 0x0000005800587308 */ /* 0x000f240000000800 */
[----:B------:R-:W-:Y:S01]  /*10230*/  FADD.FTZ R74, R74, R81 ;  /* 0x000000514a4a7221 */ /* 0x000fe20000010000 */
[----:B------:R-:W-:Y:S07]  /*10240*/  FADD.FTZ R76, R76, R67 ;  /* 0x000000434c4c7221 */ /* 0x000fee0000010000 */
[----:B------:R-:W-:Y:S01]  /*10250*/  MUFU.EX2 R83, R83 ;  /* 0x0000005300537308 */ /* 0x000fe20000000800 */
[----:B------:R-:W-:Y:S01]  /*10260*/  FADD.FTZ R76, R75, R76 ;  /* 0x0000004c4b4c7221 */ /* 0x000fe20000010000 */
[C---:B---3--:R-:W-:Y:S08]  /*10270*/  HMMA.16816.F32 R28, R40.reuse, R48, R28 ;  /* 0x00000030281c723c */ /* 0x048ff0000000181c */
[----:B------:R-:W3:Y:S01]  /*10280*/  MUFU.EX2 R82, R82 ;  /* 0x0000005200527308 */ /* 0x000ee20000000800 */
[----:B------:R-:W-:Y:S01]  /*10290*/  HMMA.16816.F32 R32, R40, R50, R32 ;  /* 0x000000322820723c */ /* 0x000fe20000001820 */
[----:B------:R-:W3:Y:S08]  /*102a0*/  LDSM.16.MT88.4 R48, [R163+0x7000] ;  /* 0x00700000a330783b */ /* 0x000ef00000004200 */
[----:B------:R-:W-:Y:S02]  /*102b0*/  MUFU.EX2 R90, R90 ;  /* 0x0000005a005a7308 */ /* 0x000fe40000000800 */
[----:B-1----:R-:W-:Y:S02]  /*102c0*/  F2FP.F16.F32.PACK_AB R41, R68, R71 ;  /* 0x000000474429723e */ /* 0x002fe400000000ff */
[----:B--2---:R-:W-:Y:S01]  /*102d0*/  F2FP.F16.F32.PACK_AB R43, R70, R69 ;  /* 0x00000045462b723e */ /* 0x004fe200000000ff */
[----:B------:R-:W-:Y:S01]  /*102e0*/  FADD.FTZ R71, R71, R74 ;  /* 0x0000004a47477221 */ /* 0x000fe20000010000 */
[----:B------:R-:W-:Y:S02]  /*102f0*/  F2FP.F16.F32.PACK_AB R40, R79, R80 ;  /* 0x000000504f28723e */ /* 0x000fe400000000ff */
[----:B-----5:R-:W-:Y:S02]  /*10300*/  F2FP.F16.F32.PACK_AB R42, R77, R78 ;  /* 0x0000004e4d2a723e */ /* 0x020fe400000000ff */
[----:B------:R-:W-:Y:S01]  /*10310*/  MUFU.EX2 R138, R138 ;  /* 0x0000008a008a7308 */ /* 0x000fe20000000800 */
[----:B------:R-:W-:Y:S04]  /*10320*/  FADD.FTZ R68, R68, R71 ;  /* 0x0000004744447221 */ /* 0x000fe80000010000 */
[----:B------:R-:W-:Y:S01]  /*10330*/  FADD.FTZ R69, R69, R68 ;  /* 0x0000004445457221 */ /* 0x000fe20000010000 */
[C---:B----4-:R-:W-:Y:S04]  /*10340*/  HMMA.16816.F32 R4, R40.reuse, R44, R4 ;  /* 0x0000002c2804723c */ /* 0x050fe80000001804 */
[----:B------:R-:W-:Y:S01]  /*10350*/  MUFU.EX2 R115, R115 ;  /* 0x0000007300737308 */ /* 0x000fe20000000800 */
[----:B------:R-:W-:Y:S01]  /*10360*/  FADD.FTZ R70, R70, R69 ;  /* 0x0000004546467221 */ /* 0x000fe20000010000 */
[C---:B------:R-:W-:Y:S01]  /*10370*/  HMMA.16816.F32 R8, R40.reuse, R46, R8 ;  /* 0x0000002e2808723c */ /* 0x040fe20000001808 */
[----:B------:R-:W1:Y:S07]  /*10380*/  LDSM.16.MT88.4 R44, [R162+0x7000] ;  /* 0x00700000a22c783b */ /* 0x000e6e0000004200 */
[----:B------:R-:W-:Y:S01]  /*10390*/  MUFU.EX2 R134, R134 ;  /* 0x0000008600867308 */ /* 0x000fe20000000800 */
[C---:B------:R-:W-:Y:S06]  /*103a0*/  HMMA.16816.F32 R12, R40.reuse, R52, R12 ;  /* 0x00000034280c723c */ /* 0x040fec000000180c */
[C---:B------:R-:W-:Y:S01]  /*103b0*/  HMMA.16816.F32 R16, R40.reuse, R54, R16 ;  /* 0x000000362810723c */ /* 0x040fe20000001810 */
[----:B------:R-:W2:Y:S02]  /*103c0*/  LDSM.16.MT88.4 R52, [R166+0x7800] ;  /* 0x00780000a634783b */ /* 0x000ea40000004200 */
[----:B------:R-:W-:Y:S03]  /*103d0*/  MUFU.EX2 R117, R117 ;  /* 0x0000007500757308 */ /* 0x000fe60000000800 */
[C---:B---3--:R-:W-:Y:S07]  /*103e0*/  HMMA.16816.F32 R20, R40.reuse, R48, R20 ;  /* 0x000000302814723c */ /* 0x048fee0000001814 */
[----:B------:R-:W-:Y:S01]  /*103f0*/  MUFU.EX2 R119, R119 ;  /* 0x0000007700777308 */ /* 0x000fe20000000800 */
[C---:B------:R-:W-:Y:S01]  /*10400*/  HMMA.16816.F32 R24, R40.reuse, R50, R24 ;  /* 0x000000322818723c */ /* 0x040fe20000001818 */
[----:B------:R-:W3:Y:S08]  /*10410*/  LDSM.16.MT88.4 R48, [R164+0x7800] ;  /* 0x00780000a430783b */ /* 0x000ef00000004200 */
[----:B------:R-:W4:Y:S10]  /*10420*/  MUFU.EX2 R91, R91 ;  /* 0x0000005b005b7308 */ /* 0x000f340000000800 */
[----:B------:R-:W-:Y:S01]  /*10430*/  MUFU.EX2 R96, R96 ;  /* 0x0000006000607308 */ /* 0x000fe20000000800 */
[C---:B-1----:R-:W-:Y:S09]  /*10440*/  HMMA.16816.F32 R28, R40.reuse, R44, R28 ;  /* 0x0000002c281c723c */ /* 0x042ff2000000181c */
[----:B------:R-:W1:Y:S01]  /*10450*/  MUFU.EX2 R97, R97 ;  /* 0x0000006100617308 */ /* 0x000e620000000800 */
[----:B------:R-:W-:Y:S01]  /*10460*/  HMMA.16816.F32 R32, R40, R46, R32 ;  /* 0x0000002e2820723c */ /* 0x000fe20000001820 */
[----:B------:R-:W5:Y:S06]  /*10470*/  LDSM.16.MT88.4 R44, [R163+0x7800] ;  /* 0x00780000a32c783b */ /* 0x000f6c0000004200 */
[----:B------:R-:W-:Y:S02]  /*10480*/  F2FP.F16.F32.PACK_AB R41, R88, R89 ;  /* 0x000000595829723e */ /* 0x000fe400000000ff */
[----:B------:R-:W-:Y:S02]  /*10490*/  MUFU.EX2 R99, R99 ;  /* 0x0000006300637308 */ /* 0x000fe40000000800 */
[----:B------:R-:W-:Y:S01]  /*104a0*/  F2FP.F16.F32.PACK_AB R43, R82, R83 ;  /* 0x00000053522b723e */ /* 0x000fe200000000ff */
[----:B------:R-:W-:Y:S01]  /*104b0*/  FADD.FTZ R89, R89, R70 ;  /* 0x0000004659597221 */ /* 0x000fe20000010000 */
[----:B----4-:R-:W-:Y:S02]  /*104c0*/  F2FP.F16.F32.PACK_AB R40, R91, R90 ;  /* 0x0000005a5b28723e */ /* 0x010fe400000000ff */
[----:B-1----:R-:W-:Y:S04]  /*104d0*/  F2FP.F16.F32.PACK_AB R42, R97, R96 ;  /* 0x00000060612a723e */ /* 0x002fe800000000ff */
[----:B------:R-:W-:Y:S01]  /*104e0*/  MUFU.EX2 R128, R128 ;  /* 0x0000008000807308 */ /* 0x000fe20000000800 */
[----:B------:R-:W-:Y:S04]  /*104f0*/  FADD.FTZ R88, R88, R89 ;  /* 0x0000005958587221 */ /* 0x000fe80000010000 */
[----:B------:R-:W-:Y:S01]  /*10500*/  FADD.FTZ R83, R83, R88 ;  /* 0x0000005853537221 */ /* 0x000fe20000010000 */
[C---:B--2---:R-:W-:Y:S04]  /*10510*/  HMMA.16816.F32 R4, R40.reuse, R52, R4 ;  /* 0x000000342804723c */ /* 0x044fe80000001804 */
[----:B------:R-:W-:Y:S01]  /*10520*/  MUFU.EX2 R121, R121 ;  /* 0x0000007900797308 */ /* 0x000fe20000000800 */
[----:B------:R-:W-:Y:S01]  /*10530*/  FADD.FTZ R82, R82, R83 ;  /* 0x0000005352527221 */ /* 0x000fe20000010000 */
[C---:B------:R-:W-:Y:S01]  /*10540*/  HMMA.16816.F32 R8, R40.reuse, R54, R8 ;  /* 0x000000362808723c */ /* 0x040fe20000001808 */
[----:B------:R-:W1:Y:S07]  /*10550*/  LDSM.16.MT88.4 R52, [R162+0x7800] ;  /* 0x00780000a234783b */ /* 0x000e6e0000004200 */
[----:B------:R-:W-:Y:S01]  /*10560*/  MUFU.EX2 R122, R122 ;  /* 0x0000007a007a7308 */ /* 0x000fe20000000800 */
[C---:B---3--:R-:W-:Y:S06]  /*10570*/  HMMA.16816.F32 R12, R40.reuse, R48, R12 ;  /* 0x00000030280c723c */ /* 0x048fec000000180c */
[C---:B------:R-:W-:Y:S01]  /*10580*/  HMMA.16816.F32 R16, R40.reuse, R50, R16 ;  /* 0x000000322810723c */ /* 0x040fe20000001810 */
[----:B------:R-:W2:Y:S02]  /*10590*/  LDSM.16.MT88.4 R48, [R166+0x8000] ;  /* 0x00800000a630783b */ /* 0x000ea40000004200 */
[----:B------:R-:W-:Y:S03]  /*105a0*/  MUFU.EX2 R120, R120 ;  /* 0x0000007800787308 */ /* 0x000fe60000000800 */
[C---:B-----5:R-:W-:Y:S07]  /*105b0*/  HMMA.16816.F32 R20, R40.reuse, R44, R20 ;  /* 0x0000002c2814723c */ /* 0x060fee0000001814 */
[----:B------:R-:W3:Y:S01]  /*105c0*/  MUFU.EX2 R123, R123 ;  /* 0x0000007b007b7308 */ /* 0x000ee20000000800 */
[C---:B------:R-:W-:Y:S01]  /*105d0*/  HMMA.16816.F32 R24, R40.reuse, R46, R24 ;  /* 0x0000002e2818723c */ /* 0x040fe20000001818 */
[----:B------:R-:W4:Y:S08]  /*105e0*/  LDSM.16.MT88.4 R44, [R164+0x8000] ;  /* 0x00800000a42c783b */ /* 0x000f300000004200 */
[----:B------:R-:W5:Y:S10]  /*105f0*/  MUFU.EX2 R98, R98 ;  /* 0x0000006200627308 */ /* 0x000f740000000800 */
[----:B------:R-:W-:Y:S01]  /*10600*/  MUFU.EX2 R109, R109 ;  /* 0x0000006d006d7308 */ /* 0x000fe20000000800 */
[----:B---3--:R-:W-:Y:S01]  /*10610*/  F2FP.F16.F32.PACK_AB R37, R123, R120 ;  /* 0x000000787b25723e */ /* 0x008fe200000000ff */
[C---:B-1----:R-:W-:Y:S08]  /*10620*/  HMMA.16816.F32 R28, R40.reuse, R52, R28 ;  /* 0x00000034281c723c */ /* 0x042ff0000000181c */
[----:B------:R-:W1:Y:S01]  /*10630*/  MUFU.EX2 R146, R146 ;  /* 0x0000009200927308 */ /* 0x000e620000000800 */
[----:B------:R-:W-:Y:S01]  /*10640*/  HMMA.16816.F32 R32, R40, R54, R32 ;  /* 0x000000362820723c */ /* 0x000fe20000001820 */
[----:B------:R-:W3:Y:S08]  /*10650*/  LDSM.16.MT88.4 R52, [R163+0x8000] ;  /* 0x00800000a334783b */ /* 0x000ef00000004200 */
[----:B------:R-:W-:Y:S02]  /*10660*/  MUFU.EX2 R111, R111 ;  /* 0x0000006f006f7308 */ /* 0x000fe40000000800 */
[----:B-----5:R-:W-:Y:S01]  /*10670*/  F2FP.F16.F32.PACK_AB R41, R98, R99 ;  /* 0x000000636229723e */ /* 0x020fe200000000ff */
[----:B------:R-:W-:Y:S07]  /*10680*/  FADD.FTZ R99, R99, R82 ;  /* 0x0000005263637221 */ /* 0x000fee0000010000 */
[----:B------:R-:W5:Y:S01]  /*10690*/  MUFU.EX2 R144, R144 ;  /* 0x0000009000907308 */ /* 0x000f620000000800 */
[----:B-1----:R-:W-:Y:S09]  /*106a0*/  F2FP.F16.F32.PACK_AB R43, R146, R109 ;  /* 0x0000006d922b723e */ /* 0x002ff200000000ff */
[----:B------:R-:W-:Y:S10]  /*106b0*/  MUFU.EX2 R113, R113 ;  /* 0x0000007100717308 */ /* 0x000ff40000000800 */
[----:B------:R-:W1:Y:S01]  /*106c0*/  MUFU.EX2 R140, R140 ;  /* 0x0000008c008c7308 */ /* 0x000e620000000800 */
[----:B-----5:R-:W-:Y:S09]  /*106d0*/  F2FP.F16.F32.PACK_AB R40, R144, R111 ;  /* 0x0000006f9028723e */ /* 0x020ff200000000ff */
[----:B------:R-:W-:Y:S10]  /*106e0*/  MUFU.EX2 R116, R116 ;  /* 0x0000007400747308 */ /* 0x000ff40000000800 */
[----:B------:R-:W5:Y:S01]  /*106f0*/  MUFU.EX2 R125, R125 ;  /* 0x0000007d007d7308 */ /* 0x000f620000000800 */
[----:B-1----:R-:W-:Y:S07]  /*10700*/  F2FP.F16.F32.PACK_AB R42, R140, R113 ;  /* 0x000000718c2a723e */ /* 0x002fee00000000ff */
[C---:B--2---:R-:W-:Y:S02]  /*10710*/  HMMA.16816.F32 R4, R40.reuse, R48, R4 ;  /* 0x000000302804723c */ /* 0x044fe40000001804 */
[----:B------:R-:W-:Y:S04]  /*10720*/  MUFU.EX2 R118, R118 ;  /* 0x0000007600767308 */ /* 0x000fe80000000800 */
[C---:B------:R-:W-:Y:S01]  /*10730*/  HMMA.16816.F32 R8, R40.reuse, R50, R8 ;  /* 0x000000322808723c */ /* 0x040fe20000001808 */
[----:B------:R-:W1:Y:S05]  /*10740*/  LDSM.16.MT88.4 R48, [R162+0x8000] ;  /* 0x00800000a230783b */ /* 0x000e6a0000004200 */
[----:B------:R-:W2:Y:S01]  /*10750*/  MUFU.EX2 R107, R114 ;  /* 0x00000072006b7308 */ /* 0x000ea20000000800 */
[----:B-----5:R-:W-:Y:S01]  /*10760*/  F2FP.F16.F32.PACK_AB R39, R125, R116 ;  /* 0x000000747d27723e */ /* 0x020fe200000000ff */
[C---:B----4-:R-:W-:Y:S08]  /*10770*/  HMMA.16816.F32 R12, R40.reuse, R44, R12 ;  /* 0x0000002c280c723c */ /* 0x050ff0000000180c */
[----:B------:R-:W-:Y:S01]  /*10780*/  MUFU.EX2 R112, R112 ;  /* 0x0000007000707308 */ /* 0x000fe20000000800 */
[C---:B------:R-:W-:Y:S01]  /*10790*/  HMMA.16816.F32 R16, R40.reuse, R46, R16 ;  /* 0x0000002e2810723c */ /* 0x040fe20000001810 */
[----:B------:R-:W4:Y:S05]  /*107a0*/  LDSM.16.MT88.4 R44, [R166+0x8800] ;  /* 0x00880000a62c783b */ /* 0x000f2a0000004200 */
[C---:B---3--:R-:W-:Y:S03]  /*107b0*/  HMMA.16816.F32 R20, R40.reuse, R52, R20 ;  /* 0x000000342814723c */ /* 0x048fe60000001814 */
[----:B------:R-:W3:Y:S02]  /*107c0*/  MUFU.EX2 R127, R127 ;  /* 0x0000007f007f7308 */ /* 0x000ee40000000800 */
[----:B--2---:R-:W-:Y:S01]  /*107d0*/  F2FP.F16.F32.PACK_AB R36, R107, R118 ;  /* 0x000000766b24723e */ /* 0x004fe200000000ff */
[C---:B------:R-:W-:Y:S01]  /*107e0*/  HMMA.16816.F32 R24, R40.reuse, R54, R24 ;  /* 0x000000362818723c */ /* 0x040fe20000001818 */
[----:B------:R-:W2:Y:S06]  /*107f0*/  LDSM.16.MT88.4 R52, [R164+0x8800] ;  /* 0x00880000a434783b */ /* 0x000eac0000004200 */
[----:B------:R3:W-:Y:S10]  /*10800*/  MUFU.EX2 R67, R38 ;  /* 0x0000002600437308 */ /* 0x0007f40000000800 */
[----:B------:R-:W-:Y:S01]  /*10810*/  MUFU.EX2 R101, R106 ;  /* 0x0000006a00657308 */ /* 0x000fe20000000800 */
[C---:B-1----:R-:W-:Y:S09]  /*10820*/  HMMA.16816.F32 R28, R40.reuse, R48, R28 ;  /* 0x00000030281c723c */ /* 0x042ff2000000181c */
[----:B------:R-:W1:Y:S02]  /*10830*/  MUFU.EX2 R100, R100 ;  /* 0x0000006400647308 */ /* 0x000e640000000800 */
[----:B---3--:R-:W-:Y:S01]  /*10840*/  F2FP.F16.F32.PACK_AB R38, R127, R112 ;  /* 0x000000707f26723e */ /* 0x008fe200000000ff */
[----:B------:R-:W-:Y:S01]  /*10850*/  HMMA.16816.F32 R32, R40, R50, R32 ;  /* 0x000000322820723c */ /* 0x000fe20000001820 */
[----:B------:R-:W3:Y:S06]  /*10860*/  LDSM.16.MT88.4 R48, [R162+0x8800] ;  /* 0x00880000a230783b */ /* 0x000eec0000004200 */
[----:B------:R-:W5:Y:S01]  /*10870*/  MUFU.EX2 R192, R65 ;  /* 0x0000004100c07308 */ /* 0x000f620000000800 */
[----:B------:R-:W-:Y:S03]  /*10880*/  F2FP.F16.F32.PACK_AB R41, R115, R138 ;  /* 0x0000008a7329723e */ /* 0x000fe600000000ff */
[----:B------:R-:W-:Y:S02]  /*10890*/  F2FP.F16.F32.PACK_AB R43, R117, R134 ;  /* 0x00000086752b723e */ /* 0x000fe400000000ff */
[----:B------:R-:W-:Y:S02]  /*108a0*/  F2FP.F16.F32.PACK_AB R40, R128, R119 ;  /* 0x000000778028723e */ /* 0x000fe400000000ff */
[----:B------:R-:W-:Y:S02]  /*108b0*/  F2FP.F16.F32.PACK_AB R42, R122, R121 ;  /* 0x000000797a2a723e */ /* 0x000fe400000000ff */
[----:B-1----:R-:W-:Y:S02]  /*108c0*/  F2FP.F16.F32.PACK_AB R69, R100, R101 ;  /* 0x000000656445723e */ /* 0x002fe400000000ff */
[----:B-----5:R-:W-:Y:S03]  /*108d0*/  F2FP.F16.F32.PACK_AB R71, R192, R67 ;  /* 0x00000043c047723e */ /* 0x020fe600000000ff */
[C---:B----4-:R-:W-:Y:S06]  /*108e0*/  HMMA.16816.F32 R4, R40.reuse, R44, R4 ;  /* 0x0000002c2804723c */ /* 0x050fec0000001804 */
[C---:B------:R-:W-:Y:S01]  /*108f0*/  HMMA.16816.F32 R8, R40.reuse, R46, R8 ;  /* 0x0000002e2808723c */ /* 0x040fe20000001808 */
[----:B------:R-:W1:Y:S05]  /*10900*/  LDSM.16.MT88.4 R44, [R166+0x9000] ;  /* 0x00900000a62c783b */ /* 0x000e6a0000004200 */
[C---:B--2---:R-:W-:Y:S06]  /*10910*/  HMMA.16816.F32 R12, R40.reuse, R52, R12 ;  /* 0x00000034280c723c */ /* 0x044fec000000180c */
[C---:B------:R-:W-:Y:S01]  /*10920*/  HMMA.16816.F32 R16, R40.reuse, R54, R16 ;  /* 0x000000362810723c */ /* 0x040fe20000001810 */
[----:B------:R-:W2:Y:S05]  /*10930*/  LDSM.16.MT88.4 R52, [R164+0x9000] ;  /* 0x00900000a434783b */ /* 0x000eaa0000004200 */
[C---:B------:R-:W-:Y:S06]  /*10940*/  HMMA.16816.F32 R20, R40.reuse, R56, R20 ;  /* 0x000000382814723c */ /* 0x040fec0000001814 */
[C---:B------:R-:W-:Y:S01]  /*10950*/  HMMA.16816.F32 R24, R40.reuse, R58, R24 ;  /* 0x0000003a2818723c */ /* 0x040fe20000001818 */
[----:B------:R-:W4:Y:S05]  /*10960*/  LDSM.16.MT88.4 R56, [R163+0x9000] ;  /* 0x00900000a338783b */ /* 0x000f2a0000004200 */
[C---:B---3--:R-:W-:Y:S06]  /*10970*/  HMMA.16816.F32 R28, R40.reuse, R48, R28 ;  /* 0x00000030281c723c */ /* 0x048fec000000181c */
[----:B------:R-:W-:Y:S01]  /*10980*/  HMMA.16816.F32 R32, R40, R50, R32 ;  /* 0x000000322820723c */ /* 0x000fe20000001820 */
[----:B------:R-:W3:Y:S04]  /*10990*/  LDSM.16.MT88.4 R40, [R162+0x9000] ;  /* 0x00900000a228783b */ /* 0x000ee80000004200 */
[----:B------:R-:W-:Y:S01]  /*109a0*/  FADD.FTZ R49, R73, R76 ;  /* 0x0000004c49317221 */ /* 0x000fe20000010000 */
[C---:B-1----:R-:W-:Y:S01]  /*109b0*/  HMMA.16816.F32 R4, R36.reuse, R44, R4 ;  /* 0x0000002c2404723c */ /* 0x042fe20000001804 */
[----:B------:R-:W-:Y:S04]  /*109c0*/  MUFU.EX2 R44, R66 ;  /* 0x00000042002c7308 */ /* 0x000fe80000000800 */
[----:B------:R-:W-:Y:S01]  /*109d0*/  FADD.FTZ R49, R72, R49 ;  /* 0x0000003148317221 */ /* 0x000fe20000010000 */
[C---:B------:R-:W-:Y:S05]  /*109e0*/  HMMA.16816.F32 R8, R36.reuse, R46, R8 ;  /* 0x0000002e2408723c */ /* 0x040fea0000001808 */
[----:B------:R-:W-:Y:S01]  /*109f0*/  FADD.FTZ R80, R80, R49 ;  /* 0x0000003150507221 */ /* 0x000fe20000010000 */
[C---:B--2---:R-:W-:Y:S05]  /*10a00*/  HMMA.16816.F32 R12, R36.reuse, R52, R12 ;  /* 0x00000034240c723c */ /* 0x044fea000000180c */
[--C-:B------:R-:W-:Y:S01]  /*10a10*/  FFMA.FTZ R45, R64, UR4, -R63.reuse ;  /* 0x00000004402d7c23 */ /* 0x100fe2000801083f */
[C---:B------:R-:W-:Y:S05]  /*10a20*/  HMMA.16816.F32 R16, R36.reuse, R54, R16 ;  /* 0x000000362410723c */ /* 0x040fea0000001810 */
[--C-:B------:R-:W-:Y:S01]  /*10a30*/  FFMA.FTZ R46, R62, UR4, -R63.reuse ;  /* 0x000000043e2e7c23 */ /* 0x100fe2000801083f */
[C---:B----4-:R-:W-:Y:S01]  /*10a40*/  HMMA.16816.F32 R20, R36.reuse, R56, R20 ;  /* 0x000000382414723c */ /* 0x050fe20000001814 */
[----:B------:R-:W1:Y:S04]  /*10a50*/  MUFU.EX2 R45, R45 ;  /* 0x0000002d002d7308 */ /* 0x000e680000000800 */
[----:B------:R-:W-:Y:S01]  /*10a60*/  FADD.FTZ R79, R79, R80 ;  /* 0x000000504f4f7221 */ /* 0x000fe20000010000 */
[C---:B------:R-:W-:Y:S05]  /*10a70*/  HMMA.16816.F32 R24, R36.reuse, R58, R24 ;  /* 0x0000003a2418723c */ /* 0x040fea0000001818 */
[----:B------:R-:W-:Y:S01]  /*10a80*/  MUFU.EX2 R46, R46 ;  /* 0x0000002e002e7308 */ /* 0x000fe20000000800 */
[----:B------:R-:W-:Y:S01]  /*10a90*/  FFMA.FTZ R63, R61, UR4, -R63 ;  /* 0x000000043d3f7c23 */ /* 0x000fe2000801083f */
[C---:B---3--:R-:W-:Y:S04]  /*10aa0*/  HMMA.16816.F32 R28, R36.reuse, R40, R28 ;  /* 0x00000028241c723c */ /* 0x048fe8000000181c */
[----:B------:R-:W-:Y:S02]  /*10ab0*/  FADD.FTZ R78, R78, R79 ;  /* 0x0000004f4e4e7221 */ /* 0x000fe40000010000 */
[----:B------:R-:W-:Y:S02]  /*10ac0*/  HMMA.16816.F32 R32, R36, R42, R32 ;  /* 0x0000002a2420723c */ /* 0x000fe40000001820 */
[----:B------:R-:W2:Y:S01]  /*10ad0*/  MUFU.EX2 R63, R63 ;  /* 0x0000003f003f7308 */ /* 0x000ea20000000800 */
[----:B------:R-:W-:Y:S02]  /*10ae0*/  LDSM.16.MT88.4 R36, [R162+0x9800] ;  /* 0x00980000a224783b */ /* 0x000fe40000004200 */
[----:B------:R-:W-:Y:S01]  /*10af0*/  FADD.FTZ R77, R77, R78 ;  /* 0x0000004e4d4d7221 */ /* 0x000fe20000010000 */
[----:B-1----:R-:W-:Y:S01]  /*10b00*/  F2FP.F16.F32.PACK_AB R68, R45, R44 ;  /* 0x0000002c2d44723e */ /* 0x002fe200000000ff */
[----:B------:R-:W-:Y:S04]  /*10b10*/  FADD.FTZ R40, R98, R99 ;  /* 0x0000006362287221 */ /* 0x000fe80000010000 */
[----:B------:R-:W-:Y:S02]  /*10b20*/  FADD.FTZ R90, R90, R77 ;  /* 0x0000004d5a5a7221 */ /* 0x000fe40000010000 */
[----:B------:R-:W1:Y:S02]  /*10b30*/  LDSM.16.MT88.4 R76, [R163+0x9800] ;  /* 0x00980000a34c783b */ /* 0x000e640000004200 */
        /* <DEDUP_REMOVED lines=45> */
.L_x_6512:
        /* <DEDUP_REMOVED lines=136> */
.L_x_6517:
[----:B-1----:R-:W1:Y:S01]  /*11690*/  S2R R8, SR_CTAID.Y ;  /* 0x0000000000087919 */ /* 0x002e620000002600 */
[----:B------:R-:W1:Y:S08]  /*116a0*/  S2UR UR6, SR_CTAID.Z ;  /* 0x00000000000679c3 */ /* 0x000e700000002700 */
[----:B------:R-:W1:Y:S08]  /*116b0*/  LDC R3, c[0x0][0x270] ;  /* 0x00009c00ff037b82 */ /* 0x000e700000000800 */
[----:B------:R-:W2:Y:S01]  /*116c0*/  LDC R9, c[0x0][0x2c4] ;  /* 0x0000b100ff097b82 */ /* 0x000ea20000000800 */
[----:B-1----:R-:W-:-:S04]  /*116d0*/  IMAD R2, R8, R3, UR6 ;  /* 0x0000000608027e24 */ /* 0x002fc8000f8e0203 */
[----:B--2---:R-:W-:-:S07]  /*116e0*/  IMAD R9, R2, R9, RZ ;  /* 0x0000000902097224 */ /* 0x004fce00078e02ff */
.L_x_6518:
        /* <DEDUP_REMOVED lines=26> */
.L_x_6520:
[----:B------:R-:W-:Y:S05]  /*11890*/  BSYNC B0 ;  /* 0x0000000000007941 */ /* 0x000fea0003800000 */
.L_x_6519:
        /* <DEDUP_REMOVED lines=54> */
.L_x_6522:
[----:B------:R-:W-:Y:S05]  /*11c00*/  BSYNC B0 ;  /* 0x0000000000007941 */ /* 0x000fea0003800000 */
.L_x_6521:
        /* <DEDUP_REMOVED lines=15> */
.L_x_6524:
[----:B------:R-:W-:Y:S05]  /*11d00*/  BSYNC B0 ;  /* 0x0000000000007941 */ /* 0x000fea0003800000 */
.L_x_6523:
        /* <DEDUP_REMOVED lines=15> */
.L_x_6526:
[----:B------:R-:W-:Y:S05]  /*11e00*/  BSYNC B0 ;  /* 0x0000000000007941 */ /* 0x000fea0003800000 */
.L_x_6525:
        /* <DEDUP_REMOVED lines=13> */
.L_x_6527:
        /* <DEDUP_REMOVED lines=10> */
.L_x_7939:


//--------------------- .text._ZN5flash24flash_fwd_splitkv_kernelI23Flash_fwd_kernel_traitsILi64ELi64ELi128ELi4ELb0ELb0EN7cutlass6half_tE19Flash_kernel_traitsILi64ELi64ELi128ELi4ES3_EELb1ELb0ELb0ELb0ELb1ELb0ELb0ELb1EEEvNS_16Flash_fwd_paramsE --------------------------
	.section	.text._ZN5flash24flash_fwd_splitkv_kernelI23Flash_fwd_kernel_traitsILi64ELi64ELi128ELi4ELb0ELb0EN7cutlass6half_tE19Flash_kernel_traitsILi64ELi64ELi128ELi4ES3_EELb1ELb0ELb0ELb0ELb1ELb0ELb0ELb1EEEvNS_16Flash_fwd_paramsE,"ax",@progbits
	.align	128
        .global         _ZN5flash24flash_fwd_splitkv_kernelI23Flash_fwd_kernel_traitsILi64ELi64ELi128ELi4ELb0ELb0EN7cutlass6half_tE19Flash_kernel_traitsILi64ELi64ELi128ELi4ES3_EELb1ELb0ELb0ELb0ELb1ELb0ELb0ELb1EEEvNS_16Flash_fwd_paramsE
        .type           _ZN5flash24flash_fwd_splitkv_kernelI23Flash_fwd_kernel_traitsILi64ELi64ELi128ELi4ELb0ELb0EN7cutlass6half_tE19Flash_kernel_traitsILi64ELi64ELi128ELi4ES3_EELb1ELb0ELb0ELb0ELb1ELb0ELb0ELb1EEEvNS_16Flash_fwd_paramsE,@function
        .size           _ZN5flash24flash_fwd_splitkv_kernelI23Flash_fwd_kernel_traitsILi64ELi64ELi128ELi4ELb0ELb0EN7cutlass6half_tE19Flash_kernel_traitsILi64ELi64ELi128ELi4ES3_EELb1ELb0ELb0ELb0ELb1ELb0ELb0ELb1EEEvNS_16Flash_fwd_paramsE,(.L_x_7940 - _ZN5flash24flash_fwd_splitkv_kernelI23Flash_fwd_kernel_traitsILi64ELi64ELi128ELi4ELb0ELb0EN7cutlass6half_tE19Flash_kernel_traitsILi64ELi64ELi128ELi4ES3_EELb1ELb0ELb0ELb0ELb1ELb0ELb0ELb1EEEvNS_16Flash_fwd_paramsE)
        .other          _ZN5flash24flash_fwd_splitkv_kernelI23Flash_fwd_kernel_traitsILi64ELi64ELi128ELi4ELb0ELb0EN7cutlass6half_tE19Flash_kernel_traitsILi64ELi64ELi128ELi4ES3_EELb1ELb0ELb0ELb0ELb1ELb0ELb0ELb1EEEvNS_16Flash_fwd_paramsE,@"STO_CUDA_ENTRY STV_DEFAULT"
_ZN5flash24flash_fwd_splitkv_kernelI23Flash_fwd_kernel_traitsILi64ELi64ELi128ELi4ELb0ELb0EN7cutlass6half_tE19Flash_kernel_traitsILi64ELi64ELi128ELi4ES3_EELb1ELb0ELb0ELb0ELb1ELb0ELb0ELb1EEEvNS_16Flash_fwd_paramsE:
.text._ZN5flash24flash_fwd_splitkv_kernelI23Flash_fwd_kernel_traitsILi64ELi64ELi128ELi4ELb0ELb0EN7cutlass6half_tE19Flash_kernel_traitsILi64ELi64ELi128ELi4ES3_EELb1ELb0ELb0ELb0ELb1ELb0ELb0ELb1EEEvNS_16Flash_fwd_paramsE:
        /* <DEDUP_REMOVED lines=40> */
.L_x_6528:
[----:B------:R-:W1:Y:S02]  /*0280*/  LDC R69, c[0x0][0x2c8] ;  /* 0x0000b200ff457b82 */ /* 0x000e640000000800 */
.L_x_6529:
        /* <DEDUP_REMOVED lines=46> */
[----:B------:R-:W2:Y:S02]  /*0570*/  @!P0 LDC.64 R2, c[0x0][0x290] ;  /* 0x0000a400ff028b82 */ /* 0x000ea40000000a00 */
[----:B------:R-:W-:-:S04]  /*0580*/  IMAD.IADD R6, R57, 0x1, -R6 ;  /* 0x0000000139067824 */ /* 0x000fc800078e0a06 */
[----:B------:R-:W-:Y:S02]  /*0590*/  IMAD.SHL.U32 R14, R6, 0x8, RZ ;  /* 0x00000008060e7824 */ /* 0x000fe400078e00ff */
[----:B------:R-:W-:-:S03]  /*05a0*/  VIADD R6, R0, 0x20 ;  /* 0x0000002000067836 */ /* 0x000fc60000000000 */
[----:B------:R-:W-:-:S03]  /*05b0*/  SHF.R.S32.HI R15, RZ, 0x1f, R14 ;  /* 0x0000001fff0f7819 */ /* 0x000fc6000001140e */
[----:B-1----:R-:W-:-:S04]  /*05c0*/  IMAD.WIDE.U32 R14, R61, R4, R14 ;  /* 0x000000043d0e7225 */ /* 0x002fc800078e000e */
[----:B--2---:R-:W-:Y:S02]  /*05d0*/  @!P0 IMAD R10, R9, R2, RZ ;  /* 0x00000002090a8224 */ /* 0x004fe400078e02ff */
[----:B------:R-:W-:-:S04]  /*05e0*/  @P0 IMAD.WIDE.U32 R8, R169, R4, RZ ;  /* 0x00000004a9080225 */ /* 0x000fc800078e00ff */
[----:B------:R-:W-:Y:S01]  /*05f0*/  @P0 IMAD R169, R169, R5, R9 ;  /* 0x00000005a9a90224 */ /* 0x000fe200078e0209 */
[----:B------:R-:W-:Y:S01]  /*0600*/  SHF.R.S32.HI R9, RZ, 0x1f, R61 ;  /* 0x0000001fff097819 */ /* 0x000fe2000001143d */
[----:B------:R-:W-:-:S04]  /*0610*/  @!P0 IMAD.WIDE.U32 R12, R23, R2, RZ ;  /* 0x00000002170c8225 */ /* 0x000fc800078e00ff */
[----:B------:R-:W-:Y:S01]  /*0620*/  @!P0 IMAD R7, R23, R3, R10 ;  /* 0x0000000317078224 */ /* 0x000fe200078e020a */
[----:B------:R-:W-:Y:S01]  /*0630*/  @!P0 MOV R8, R12 ;  /* 0x0000000c00088202 */ /* 0x000fe20000000f00 */
[----:B------:R-:W-:Y:S01]  /*0640*/  IMAD R2, R9, R4, RZ ;  /* 0x0000000409027224 */ /* 0x000fe200078e02ff */
[----:B------:R-:W-:Y:S01]  /*0650*/  P2R R3, PR, RZ, 0x4 ;  /* 0x00000004ff037803 */ /* 0x000fe20000000000 */
[----:B------:R-:W-:Y:S01]  /*0660*/  @!P0 IMAD.IADD R169, R13, 0x1, R7 ;  /* 0x000000010da98824 */ /* 0x000fe200078e0207 */
[----:B------:R-:W-:Y:S01]  /*0670*/  IADD3 R8, P0, R8, R14, RZ ;  /* 0x0000000e08087210 */ /* 0x000fe20007f1e0ff */
[----:B------:R-:W-:Y:S01]  /*0680*/  IMAD R2, R61, R5, R2 ;  /* 0x000000053d027224 */ /* 0x000fe200078e0202 */
[----:B------:R-:W-:Y:S01]  /*0690*/  SHF.R.S32.HI R7, RZ, 0x1f, R132 ;  /* 0x0000001fff077819 */ /* 0x000fe20000011484 */
[----:B------:R-:W-:Y:S02]  /*06a0*/  IMAD.IADD R3, R168, 0x1, -R61 ;  /* 0x00000001a8037824 */ /* 0x000fe400078e0a3d */
[C---:B------:R-:W-:Y:S01]  /*06b0*/  VIADD R10, R0.reuse, 0x10 ;  /* 0x00000010000a7836 */ /* 0x040fe20000000000 */
[----:B------:R-:W-:Y:S01]  /*06c0*/  IADD3.X R9, R169, R15, R2, P0, !PT ;  /* 0x0000000fa9097210 */ /* 0x000fe200007fe402 */
[----:B------:R-:W-:Y:S01]  /*06d0*/  IMAD R7, R7, UR4, RZ ;  /* 0x0000000407077c24 */ /* 0x000fe2000f8e02ff */
[-C--:B------:R-:W-:Y:S01]  /*06e0*/  ISETP.GE.AND P0, PT, R0, R3.reuse, PT ;  /* 0x000000030000720c */ /* 0x080fe20003f06270 */
        /* <DEDUP_REMOVED lines=8> */
[-C--:B------:R-:W-:Y:S02]  /*0770*/  ISETP.GE.AND P3, PT, R6, R3.reuse, PT ;  /* 0x000000030600720c */ /* 0x080fe40003f66270 */
[----:B------:R-:W-:Y:S02]  /*0780*/  ISETP.GE.OR P2, PT, R0, R3, P2 ;  /* 0x000000030000720c */ /* 0x000fe40001746670 */
[----:B------:R-:W-:Y:S02]  /*0790*/  SHF.R.S32.HI R8, RZ, 0x1f, R0 ;  /* 0x0000001fff087819 */ /* 0x000fe40000011400 */
[----:B------:R-:W-:Y:S01]  /*07a0*/  IADD3 R15, R133, R7, RZ ;  /* 0x00000007850f7210 */ /* 0x000fe20007ffe0ff */
        /* <DEDUP_REMOVED lines=10> */
.L_x_6532:
[----:B------:R-:W-:Y:S05]  /*0850*/  BSYNC B0 ;  /* 0x0000000000007941 */ /* 0x000fea0003800000 */
.L_x_6531:
        /* <DEDUP_REMOVED lines=16> */
.L_x_6534:
[----:B------:R-:W-:Y:S05]  /*0960*/  BSYNC B0 ;  /* 0x0000000000007941 */ /* 0x000fea0003800000 */
.L_x_6533:
        /* <DEDUP_REMOVED lines=15> */
.L_x_6536:
[----:B------:R-:W-:Y:S05]  /*0a60*/  BSYNC B0 ;  /* 0x0000000000007941 */ /* 0x000fea0003800000 */
.L_x_6535:
        /* <DEDUP_REMOVED lines=13> */
.L_x_6538:
[----:B------:R-:W-:Y:S05]  /*0b40*/  BSYNC B0 ;  /* 0x0000000000007941 */ /* 0x000fea0003800000 */
.L_x_6537:
[----:B------:R-:W-:Y:S01]  /*0b50*/  LOP3.LUT P1, RZ, R57, 0x7, RZ, 0xc0, !PT ;  /* 0x0000000739ff7812 */ /* 0x000fe2000782c0ff */
[----:B------:R-:W-:Y:S01]  /*0b60*/  ULDC.64 UR4, c[0x0][0x2b0] ;  /* 0x0000ac0000047ab9 */ /* 0x000fe20000000a00 */
[----:B------:R-:W-:Y:S01]  /*0b70*/  LEA.HI.X.SX32 R61, R61, R8, 0x1, P6 ;  /* 0x000000083d3d7211 */ /* 0x000fe200030f0eff */
[----:B------:R-:W-:Y:S01]  /*0b80*/  @!P2 IMAD.MOV.U32 R9, RZ, RZ, 0x7f800000 ;  /* 0x7f800000ff09a424 */ /* 0x000fe200078e00ff */
[----:B------:R-:W-:Y:S01]  /*0b90*/  ISETP.GE.OR P1, PT, R10, R3, P1 ;  /* 0x000000030a00720c */ /* 0x000fe20000f26670 */
[----:B------:R-:W-:Y:S01]  /*0ba0*/  @!P5 IMAD.MOV.U32 R7, RZ, RZ, 0x7f800000 ;  /* 0x7f800000ff07d424 */ /* 0x000fe200078e00ff */
[----:B------:R-:W-:Y:S01]  /*0bb0*/  LEA R2, P0, R6, UR4, 0x2 ;  /* 0x0000000406027c11 */ /* 0x000fe2000f8010ff */
[----:B---3--:R-:W-:-:S03]  /*0bc0*/  @!P4 IMAD.MOV.U32 R5, RZ, RZ, 0x7f800000 ;  /* 0x7f800000ff05c424 */ /* 0x008fc600078e00ff */
        /* <DEDUP_REMOVED lines=8> */
.L_x_6530:
        /* <DEDUP_REMOVED lines=25> */
.L_x_6539:
[----:B------:R-:W-:Y:S05]  /*0de0*/  @!P2 BRA `(.L_x_6540) ;  /* 0x000000040040a947 */ /* 0x000fea0003800000 */
[----:B------:R-:W1:Y:S01]  /*0df0*/  LDC R19, c[0x0][0x380] ;  /* 0x0000e000ff137b82 */ /* 0x000e620000000800 */
[----:B------:R-:W-:Y:S01]  /*0e00*/  LEA R44, R56, 0xffffff80, 0x7 ;  /* 0xffffff80382c7811 */ /* 0x000fe200078e38ff */
[----:B------:R-:W-:-:S06]  /*0e10*/  ULDC.64 UR4, c[0x0][0x230] ;  /* 0x00008c0000047ab9 */ /* 0x000fcc0000000a00 */
[----:B------:R-:W2:Y:S08]  /*0e20*/  LDC R7, c[0x0][0x278] ;  /* 0x00009e00ff077b82 */ /* 0x000eb00000000800 */
[----:B------:R-:W3:Y:S01]  /*0e30*/  LDC.64 R146, c[0x0][0x248] ;  /* 0x00009200ff927b82 */ /* 0x000ee20000000a00 */
        /* <DEDUP_REMOVED lines=24> */
[----:B------:R-:W4:Y:S01]  /*0fc0*/  LDG.E R0, desc[UR6][R20.64] ;  /* 0x0000000614007981 */ /* 0x000f22000c1e1900 */
[----:B--2---:R-:W-:Y:S01]  /*0fd0*/  IABS R2, R7 ;  /* 0x0000000700027213 */ /* 0x004fe20000000000 */
        /* <DEDUP_REMOVED lines=32> */
[----:B------:R-:W-:Y:S01]  /*11e0*/  SHF.R.S32.HI R13, RZ, 0x1f, R17 ;  /* 0x0000001fff0d7819 */ /* 0x000fe20000011411 */
[----:B------:R-:W-:Y:S01]  /*11f0*/  ULDC.64 UR4, c[0x0][0x260] ;  /* 0x0000980000047ab9 */ /* 0x000fe20000000a00 */
[----:B------:R-:W-:Y:S02]  /*1200*/  IMAD R3, R0, R3, R5 ;  /* 0x0000000300037224 */ /* 0x000fe400078e0205 */
[----:B------:R-:W-:Y:S01]  /*1210*/  IADD3 R19, R19, R6, RZ ;  /* 0x0000000613137210 */ /* 0x000fe20007ffe0ff */
[----:B---3--:R-:W-:-:S02]  /*1220*/  IMAD R6, R13, R146, RZ ;  /* 0x000000920d067224 */ /* 0x008fc400078e02ff */
[----:B------:R-:W-:Y:S02]  /*1230*/  IMAD R7, R85, UR4, RZ ;  /* 0x0000000455077c24 */ /* 0x000fe4000f8e02ff */
[C---:B------:R-:W-:Y:S02]  /*1240*/  IMAD R6, R17.reuse, R147, R6 ;  /* 0x0000009311067224 */ /* 0x040fe400078e0206 */
[----:B------:R-:W-:-:S04]  /*1250*/  IMAD.WIDE.U32 R18, R17, R146, R18 ;  /* 0x0000009211127225 */ /* 0x000fc800078e0012 */
[----:B------:R-:W-:Y:S02]  /*1260*/  IMAD.IADD R19, R19, 0x1, R6 ;  /* 0x0000000113137824 */ /* 0x000fe400078e0206 */
[----:B------:R-:W-:-:S04]  /*1270*/  IMAD.WIDE.U32 R20, R0, R2, RZ ;  /* 0x0000000200147225 */ /* 0x000fc800078e00ff */
[C---:B------:R-:W-:Y:S01]  /*1280*/  IMAD R7, R4.reuse, UR5, R7 ;  /* 0x0000000504077c24 */ /* 0x040fe2000f8e0207 */
[----:B------:R-:W-:Y:S01]  /*1290*/  MOV R8, R20 ;  /* 0x0000001400087202 */ /* 0x000fe20000000f00 */
[----:B-----5:R-:W-:-:S04]  /*12a0*/  IMAD.WIDE.U32 R22, R4, UR4, R18 ;  /* 0x0000000404167c25 */ /* 0x020fc8000f8e0012 */
[----:B------:R-:W-:Y:S01]  /*12b0*/  IMAD.IADD R19, R21, 0x1, R3 ;  /* 0x0000000115137824 */ /* 0x000fe200078e0203 */
[----:B------:R-:W-:Y:S02]  /*12c0*/  IADD3 R21, R23, R7, RZ ;  /* 0x0000000717157210 */ /* 0x000fe40007ffe0ff */
[----:B------:R-:W-:Y:S01]  /*12d0*/  MOV R0, R22 ;  /* 0x0000001600007202 */ /* 0x000fe20000000f00 */
[----:B------:R-:W-:Y:S06]  /*12e0*/  BRA `(.L_x_6541) ;  /* 0x00000004003c7947 */ /* 0x000fec0003800000 */
.L_x_6540:
        /* <DEDUP_REMOVED lines=48> */
.L_x_6542:
[----:B------:R-:W-:Y:S01]  /*15f0*/  IMAD R0, R13, R146, RZ ;  /* 0x000000920d007224 */ /* 0x000fe200078e02ff */
[----:B------:R-:W-:Y:S01]  /*1600*/  @!P1 LOP3.LUT R12, RZ, R19, RZ, 0x33, !PT ;  /* 0x00000013ff0c9212 */ /* 0x000fe200078e33ff */
[-C--:B------:R-:W-:Y:S01]  /*1610*/  IMAD.WIDE.U32 R6, R146, R44.reuse, R6 ;  /* 0x0000002c92067225 */ /* 0x080fe200078e0006 */
[----:B------:R-:W-:Y:S02]  /*1620*/  @P0 IADD3 R17, R10, R17, RZ ;  /* 0x000000110a110210 */ /* 0x000fe40007ffe0ff */
[----:B------:R-:W-:Y:S01]  /*1630*/  SHF.R.S32.HI R85, RZ, 0x1f, R12 ;  /* 0x0000001fff557819 */ /* 0x000fe2000001140c */
[----:B------:R-:W-:Y:S02]  /*1640*/  IMAD R0, R147, R44, R0 ;  /* 0x0000002c93007224 */ /* 0x000fe400078e0200 */
[----:B------:R-:W-:Y:S01]  /*1650*/  @P0 IMAD.WIDE.U32 R18, R17, R4, RZ ;  /* 0x0000000411120225 */ /* 0x000fe200078e00ff */
[----:B------:R-:W-:Y:S02]  /*1660*/  MOV R4, R12 ;  /* 0x0000000c00047202 */ /* 0x000fe40000000f00 */
[----:B------:R-:W-:Y:S01]  /*1670*/  IADD3 R7, R7, R0, RZ ;  /* 0x0000000007077210 */ /* 0x000fe20007ffe0ff */
[----:B--2---:R-:W-:Y:S01]  /*1680*/  IMAD R0, R85, R2, RZ ;  /* 0x0000000255007224 */ /* 0x004fe200078e02ff */
[----:B------:R-:W-:Y:S01]  /*1690*/  @P0 MOV R8, R18 ;  /* 0x0000001200080202 */ /* 0x000fe20000000f00 */
[----:B------:R-:W-:Y:S01]  /*16a0*/  @P0 IMAD R19, R17, R5, R19 ;  /* 0x0000000511130224 */ /* 0x000fe200078e0213 */
[----:B------:R-:W-:Y:S01]  /*16b0*/  MOV R17, R44 ;  /* 0x0000002c00117202 */ /* 0x000fe20000000f00 */
[----:B------:R-:W-:-:S04]  /*16c0*/  IMAD.WIDE.U32 R6, R12, R2, R6 ;  /* 0x000000020c067225 */ /* 0x000fc800078e0006 */
[----:B------:R-:W-:Y:S01]  /*16d0*/  IMAD R3, R12, R3, R0 ;  /* 0x000000030c037224 */ /* 0x000fe200078e0200 */
[----:B------:R-:W-:-:S04]  /*16e0*/  MOV R0, R6 ;  /* 0x0000000600007202 */ /* 0x000fc80000000f00 */
        /* <DEDUP_REMOVED lines=15> */
.L_x_6541:
[----:B------:R1:W5:Y:S01]  /*17e0*/  @P4 LDG.E R5, desc[UR6][R136.64] ;  /* 0x0000000688054981 */ /* 0x000362000c1e1900 */
[----:B------:R-:W-:Y:S01]  /*17f0*/  ISETP.NE.AND P0, PT, R169, -0x1, PT ;  /* 0xffffffffa900780c */ /* 0x000fe20003f05270 */
[----:B------:R-:W2:Y:S01]  /*1800*/  LDC.64 R2, c[0x0][0x240] ;  /* 0x00009000ff027b82 */ /* 0x000ea20000000a00 */
[----:B------:R-:W-:Y:S01]  /*1810*/  SHF.R.S32.HI R58, RZ, 0x1f, R57 ;  /* 0x0000001fff3a7819 */ /* 0x000fe20000011439 */
[----:B------:R-:W-:Y:S01]  /*1820*/  ULDC.64 UR4, c[0x0][0x268] ;  /* 0x00009a0000047ab9 */ /* 0x000fe20000000a00 */
[----:B------:R-:W-:Y:S01]  /*1830*/  ULDC.64 UR12, c[0x0][0x218] ;  /* 0x00008600000c7ab9 */ /* 0x000fe20000000a00 */
[----:B------:R-:W-:Y:S01]  /*1840*/  ULDC.64 UR10, c[0x0][0x258] ;  /* 0x00009600000a7ab9 */ /* 0x000fe20000000a00 */
[CC--:B------:R-:W-:Y:S01]  /*1850*/  LEA.HI R60, R58.reuse, R57.reuse, RZ, 0x3 ;  /* 0x000000393a3c7211 */ /* 0x0c0fe200078f18ff */
[----:B------:R-:W-:Y:S01]  /*1860*/  IMAD.MOV.U32 R42, RZ, RZ, 0x10 ;  /* 0x00000010ff2a7424 */ /* 0x000fe200078e00ff */
[----:B------:R-:W-:Y:S01]  /*1870*/  LEA.HI R130, R58, R57, RZ, 0x4 ;  /* 0x000000393a827211 */ /* 0x000fe200078f20ff */
[----:B------:R-:W3:Y:S01]  /*1880*/  LDC.64 R138, c[0x0][0x250] ;  /* 0x00009400ff8a7b82 */ /* 0x000ee20000000a00 */
[----:B------:R-:W-:Y:S01]  /*1890*/  SHF.R.S32.HI R172, RZ, 0x3, R60 ;  /* 0x00000003ffac7819 */ /* 0x000fe2000001143c */
[----:B------:R-:W-:Y:S01]  /*18a0*/  IMAD.MOV.U32 R43, RZ, RZ, 0x20 ;  /* 0x00000020ff2b7424 */ /* 0x000fe200078e00ff */
[----:B------:R-:W-:-:S02]  /*18b0*/  LOP3.LUT R60, R60, 0xfffffff8, RZ, 0xc0, !PT ;  /* 0xfffffff83c3c7812 */ /* 0x000fc400078ec0ff */
[----:B------:R-:W-:Y:S01]  /*18c0*/  LOP3.LUT R12, R130, 0xfffffff0, RZ, 0xc0, !PT ;  /* 0xfffffff0820c7812 */ /* 0x000fe200078ec0ff */
[----:B------:R-:W-:Y:S01]  /*18d0*/  IMAD.SHL.U32 R131, R172, 0x40, RZ ;  /* 0x00000040ac837824 */ /* 0x000fe200078e00ff */
[-C--:B------:R-:W-:Y:S01]  /*18e0*/  LEA.HI R10, R58, R57.reuse, RZ, 0x6 ;  /* 0x000000393a0a7211 */ /* 0x080fe200078f30ff */
[----:B------:R-:W4:Y:S01]  /*18f0*/  @!P0 LDC.64 R6, c[0x0][0x228] ;  /* 0x00008a00ff068b82 */ /* 0x000f220000000a00 */
[C---:B------:R-:W-:Y:S01]  /*1900*/  IMAD.IADD R60, R57.reuse, 0x1, -R60 ;  /* 0x00000001393c7824 */ /* 0x040fe200078e0a3c */
[----:B------:R-:W-:Y:S01]  /*1910*/  SHF.R.S32.HI R173, RZ, 0x1f, R172 ;  /* 0x0000001fffad7819 */ /* 0x000fe200000114ac */
[----:B------:R-:W-:Y:S01]  /*1920*/  IMAD.IADD R129, R57, 0x1, -R12 ;  /* 0x0000000139817824 */ /* 0x000fe200078e0a0c */
[----:B------:R-:W-:Y:S01]  /*1930*/  LOP3.LUT R131, R131, 0x1c0, RZ, 0xc0, !PT ;  /* 0x000001c083837812 */ /* 0x000fe200078ec0ff */
[----:B------:R-:W-:Y:S01]  /*1940*/  IMAD.SHL.U32 R14, R60, 0x8, RZ ;  /* 0x000000083c0e7824 */ /* 0x000fe200078e00ff */
[----:B------:R-:W-:Y:S01]  /*1950*/  LEA.HI R58, R58, R57, RZ, 0x5 ;  /* 0x000000393a3a7211 */ /* 0x000fe200078f28ff */
[----:B------:R-:W-:Y:S01]  /*1960*/  IMAD.SHL.U32 R10, R10, 0x8, RZ ;  /* 0x000000080a0a7824 */ /* 0x000fe200078e00ff */
[----:B------:R-:W-:Y:S01]  /*1970*/  SHF.R.S32.HI R62, RZ, 0x1f, R129 ;  /* 0x0000001fff3e7819 */ /* 0x000fe20000011481 */
[----:B-----5:R-:W-:Y:S01]  /*1980*/  IMAD.WIDE R22, R15, 0x40, R172 ;  /* 0x000000400f167825 */ /* 0x020fe200078e02ac */
[----:B------:R-:W-:Y:S01]  /*1990*/  LOP3.LUT R12, R131, 0x38, R14, 0xf8, !PT ;  /* 0x00000038830c7812 */ /* 0x000fe200078ef80e */
[----:B------:R-:W1:Y:S01]  /*19a0*/  LDC R128, c[0x0][0x2e0] ;  /* 0x0000b800ff807b82 */ /* 0x000e620000000800 */
[----:B------:R-:W-:Y:S01]  /*19b0*/  SHF.R.U32.HI R131, RZ, 0x3, R131 ;  /* 0x00000003ff837819 */ /* 0x000fe20000011683 */
[----:B--2---:R-:W-:Y:S01]  /*19c0*/  @P0 IMAD.WIDE.U32 R26, R169, R2, RZ ;  /* 0x00000002a91a0225 */ /* 0x004fe200078e00ff */
[----:B------:R-:W-:-:S02]  /*19d0*/  IADD3 R24, P1, R14, R0, RZ ;  /* 0x000000000e187210 */ /* 0x000fc40007f3e0ff */
[----:B------:R-:W-:Y:S01]  /*19e0*/  LOP3.LUT R131, R12, R131, RZ, 0x3c, !PT ;  /* 0x000000830c837212 */ /* 0x000fe200078e3cff */
[----:B------:R-:W-:Y:S01]  /*19f0*/  IMAD.SHL.U32 R125, R60, 0x4, RZ ;  /* 0x000000043c7d7824 */ /* 0x000fe200078e00ff */
[----:B------:R-:W-:Y:S01]  /*1a00*/  SHF.R.S32.HI R15, RZ, 0x1f, R14 ;  /* 0x0000001fff0f7819 */ /* 0x000fe2000001140e */
[----:B---3--:R-:W-:Y:S01]  /*1a10*/  IMAD.SHL.U32 R104, R138, 0x10, RZ ;  /* 0x000000108a687824 */ /* 0x008fe200078e00ff */
[----:B------:R-:W-:Y:S02]  /*1a20*/  LEA.HI R62, R62, R129, RZ, 0x3 ;  /* 0x000000813e3e7211 */ /* 0x000fe400078f18ff */
[----:B------:R-:W-:Y:S01]  /*1a30*/  LOP3.LUT R131, R131, 0xfffffe00, R10, 0xf8, !PT ;  /* 0xfffffe0083837812 */ /* 0x000fe200078ef80a */
[----:B------:R-:W-:Y:S01]  /*1a40*/  IMAD.X R25, R15, 0x1, R21, P1 ;  /* 0x000000010f197824 */ /* 0x000fe200008e0615 */
[----:B------:R-:W-:Y:S01]  /*1a50*/  LOP3.LUT R10, R62, 0xfffffff8, RZ, 0xc0, !PT ;  /* 0xfffffff83e0a7812 */ /* 0x000fe200078ec0ff */
[----:B------:R-:W-:Y:S01]  /*1a60*/  @P0 IMAD R21, R169, R3, R27 ;  /* 0x00000003a9150224 */ /* 0x000fe200078e021b */
[----:B------:R-:W-:Y:S01]  /*1a70*/  @P0 MOV R0, R26 ;  /* 0x0000001a00000202 */ /* 0x000fe20000000f00 */
[----:B----4-:R-:W-:Y:S01]  /*1a80*/  @!P0 IMAD R12, R9, R6, RZ ;  /* 0x00000006090c8224 */ /* 0x010fe200078e02ff */
[----:B------:R-:W-:Y:S01]  /*1a90*/  IADD3 R18, P1, R14, R8, RZ ;  /* 0x000000080e127210 */ /* 0x000fe20007f3e0ff */
[----:B------:R-:W-:Y:S01]  /*1aa0*/  @!P0 IMAD.WIDE.U32 R26, R11, R6, RZ ;  /* 0x000000060b1a8225 */ /* 0x000fe200078e00ff */
[----:B------:R-:W-:-:S02]  /*1ab0*/  SHF.L.U64.HI R102, R146, 0x4, R147 ;  /* 0x0000000492667819 */ /* 0x000fc40000010293 */
[----:B------:R-:W-:Y:S01]  /*1ac0*/  SHF.L.U32 R91, R146, 0x4, RZ ;  /* 0x00000004925b7819 */ /* 0x000fe200000006ff */
[----:B------:R-:W-:Y:S01]  /*1ad0*/  IMAD.IADD R129, R129, 0x1, -R10 ;  /* 0x0000000181817824 */ /* 0x000fe200078e0a0a */
[----:B------:R-:W-:Y:S01]  /*1ae0*/  SHF.L.U64.HI R93, R138, 0x4, R139 ;  /* 0x000000048a5d7819 */ /* 0x000fe2000001028b */
[----:B------:R-:W-:Y:S01]  /*1af0*/  IMAD R10, R173, R146, RZ ;  /* 0x00000092ad0a7224 */ /* 0x000fe200078e02ff */
[----:B-1----:R-:W-:Y:S01]  /*1b00*/  LEA.HI R128, R128, R128, RZ, 0x1 ;  /* 0x0000008080807211 */ /* 0x002fe200078f08ff */
[----:B------:R-:W-:Y:S02]  /*1b10*/  @!P0 IMAD R7, R11, R7, R12 ;  /* 0x000000070b078224 */ /* 0x000fe400078e020c */
[----:B------:R-:W-:Y:S01]  /*1b20*/  @!P0 IMAD.MOV.U32 R0, RZ, RZ, R26 ;  /* 0x000000ffff008224 */ /* 0x000fe200078e001a */
[----:B------:R-:W-:Y:S01]  /*1b30*/  SHF.R.S32.HI R127, RZ, 0x1, R128 ;  /* 0x00000001ff7f7819 */ /* 0x000fe20000011480 */
[C---:B------:R-:W-:Y:S02]  /*1b40*/  IMAD R10, R172.reuse, R147, R10 ;  /* 0x00000093ac0a7224 */ /* 0x040fe400078e020a */
[----:B------:R-:W-:-:S04]  /*1b50*/  IMAD.WIDE.U32 R24, R172, R146, R24 ;  /* 0x00000092ac187225 */ /* 0x000fc800078e0018 */
[----:B------:R-:W-:Y:S01]  /*1b60*/  IMAD.X R19, R15, 0x1, R19, P1 ;  /* 0x000000010f137824 */ /* 0x000fe200008e0613 */
[----:B------:R-:W-:Y:S01]  /*1b70*/  IADD3 R16, P1, R14, R0, RZ ;  /* 0x000000000e107210 */ /* 0x000fe20007f3e0ff */
[----:B------:R-:W-:Y:S01]  /*1b80*/  @!P0 IMAD.IADD R21, R27, 0x1, R7 ;  /* 0x000000011b158824 */ /* 0x000fe200078e0207 */
[----:B------:R-:W-:Y:S01]  /*1b90*/  IADD3 R6, P0, R172, R17, RZ ;  /* 0x00000011ac067210 */ /* 0x000fe20007f1e0ff */
[----:B------:R-:W-:Y:S01]  /*1ba0*/  IMAD.IADD R10, R25, 0x1, R10 ;  /* 0x00000001190a7824 */ /* 0x000fe200078e020a */
[C---:B------:R-:W-:Y:S01]  /*1bb0*/  LEA R70, P2, R24.reuse, UR12, 0x1 ;  /* 0x0000000c18467c11 */ /* 0x040fe2000f8408ff */
[----:B------:R-:W-:Y:S01]  /*1bc0*/  IMAD R25, R85, UR4, RZ ;  /* 0x0000000455197c24 */ /* 0x000fe2000f8e02ff */
[----:B------:R-:W-:Y:S01]  /*1bd0*/  IADD3.X R17, R15, R21, RZ, P1, !PT ;  /* 0x000000150f117210 */ /* 0x000fe20000ffe4ff */
[----:B------:R-:W-:Y:S01]  /*1be0*/  IMAD R0, R23, R2, RZ ;  /* 0x0000000217007224 */ /* 0x000fe200078e02ff */
[----:B------:R-:W-:Y:S01]  /*1bf0*/  SHF.L.U64.HI R71, R24, 0x1, R10 ;  /* 0x0000000118477819 */ /* 0x000fe2000001020a */
[----:B------:R-:W-:Y:S01]  /*1c00*/  IMAD.X R13, R173, 0x1, R13, P0 ;  /* 0x00000001ad0d7824 */ /* 0x000fe200000e060d */
[----:B------:R-:W-:Y:S01]  /*1c10*/  MOV R164, R70 ;  /* 0x0000004600a47202 */ /* 0x000fe20000000f00 */
[C---:B------:R-:W-:Y:S01]  /*1c20*/  IMAD R25, R4.reuse, UR5, R25 ;  /* 0x0000000504197c24 */ /* 0x040fe2000f8e0219 */
[----:B------:R-:W-:Y:S01]  /*1c30*/  IADD3.X R71, R71, UR13, RZ, P2, !PT ;  /* 0x0000000d47477c10 */ /* 0x000fe200097fe4ff */
[----:B------:R-:W-:Y:S01]  /*1c40*/  IMAD.WIDE.U32 R18, R4, UR4, R18 ;  /* 0x0000000404127c25 */ /* 0x000fe2000f8e0012 */
[----:B------:R-:W-:-:S03]  /*1c50*/  ULDC.64 UR4, c[0x0][0x220] ;  /* 0x0000880000047ab9 */ /* 0x000fc60000000a00 */
[C---:B------:R-:W-:Y:S02]  /*1c60*/  IMAD R0, R22.reuse, R3, R0 ;  /* 0x0000000316007224 */ /* 0x040fe400078e0200 */
[----:B------:R-:W-:Y:S01]  /*1c70*/  IMAD.WIDE.U32 R16, R22, R2, R16 ;  /* 0x0000000216107225 */ /* 0x000fe200078e0010 */
[----:B------:R-:W-:-:S03]  /*1c80*/  SHF.R.S32.HI R2, RZ, 0x1f, R132 ;  /* 0x0000001fff027819 */ /* 0x000fc60000011484 */
[-C--:B------:R-:W-:Y:S02]  /*1c90*/  IMAD R13, R13, R138.reuse, RZ ;  /* 0x0000008a0d0d7224 */ /* 0x080fe400078e02ff */
[----:B------:R-:W-:Y:S02]  /*1ca0*/  IMAD.IADD R19, R19, 0x1, R25 ;  /* 0x0000000113137824 */ /* 0x000fe400078e0219 */
[----:B------:R-:W-:Y:S01]  /*1cb0*/  IMAD.IADD R17, R17, 0x1, R0 ;  /* 0x0000000111117824 */ /* 0x000fe200078e0200 */
[----:B------:R-:W-:Y:S01]  /*1cc0*/  SHF.R.S32.HI R0, RZ, 0x1f, R69 ;  /* 0x0000001fff007819 */ /* 0x000fe20000011445 */
[C---:B------:R-:W-:Y:S02]  /*1cd0*/  IMAD R13, R6.reuse, R139, R13 ;  /* 0x0000008b060d7224 */ /* 0x040fe400078e020d */
[----:B------:R-:W-:Y:S01]  /*1ce0*/  IMAD.WIDE.U32 R6, R6, R138, R18 ;  /* 0x0000008a06067225 */ /* 0x000fe200078e0012 */
[----:B------:R-:W-:Y:S02]  /*1cf0*/  LEA.HI R67, R0, R69, RZ, 0x7 ;  /* 0x0000004500437211 */ /* 0x000fe400078f38ff */
[----:B------:R-:W-:Y:S01]  /*1d00*/  LOP3.LUT R0, R58, 0xffffffe0, RZ, 0xc0, !PT ;  /* 0xffffffe03a007812 */ /* 0x000fe200078ec0ff */
[----:B------:R-:W-:Y:S01]  /*1d10*/  IMAD.IADD R13, R7, 0x1, R13 ;  /* 0x00000001070d7824 */ /* 0x000fe200078e020d */
[----:B------:R-:W-:Y:S01]  /*1d20*/  SHF.R.S32.HI R67, RZ, 0x7, R67 ;  /* 0x00000007ff437819 */ /* 0x000fe20000011443 */
[----:B------:R-:W-:Y:S01]  /*1d30*/  IMAD R135, R2, UR10, RZ ;  /* 0x0000000a02877c24 */ /* 0x000fe2000f8e02ff */
[----:B------:R-:W-:Y:S01]  /*1d40*/  LEA R72, P0, R6, UR4, 0x1 ;  /* 0x0000000406487c11 */ /* 0x000fe2000f8008ff */
[----:B------:R-:W-:Y:S01]  /*1d50*/  IMAD R126, R172, R127, R125 ;  /* 0x0000007fac7e7224 */ /* 0x000fe200078e027d */
[----:B------:R-:W-:Y:S01]  /*1d60*/  SHF.L.U64.HI R73, R6, 0x1, R13 ;  /* 0x0000000106497819 */ /* 0x000fe2000001020d */
[C---:B------:R-:W-:Y:S01]  /*1d70*/  IMAD R135, R132.reuse, UR11, R135 ;  /* 0x0000000b84877c24 */ /* 0x040fe2000f8e0287 */
[----:B------:R-:W-:Y:S01]  /*1d80*/  VIMNMX R67, RZ, R67, !PT ;  /* 0x00000043ff437248 */ /* 0x000fe20007fe0100 */
[----:B------:R-:W-:Y:S01]  /*1d90*/  IMAD.IADD R125, R125, 0x1, R126 ;  /* 0x000000017d7d7824 */ /* 0x000fe200078e027e */
[----:B------:R-:W-:Y:S01]  /*1da0*/  IADD3.X R73, R73, UR5, RZ, P0, !PT ;  /* 0x0000000549497c10 */ /* 0x000fe200087fe4ff */
[----:B------:R-:W-:Y:S01]  /*1db0*/  IMAD.WIDE.U32 R132, R132, UR10, R16 ;  /* 0x0000000a84847c25 */ /* 0x000fe2000f8e0010 */
[----:B------:R-:W-:-:S02]  /*1dc0*/  R2P PR, R129, 0x6 ;  /* 0x0000000681007804 */ /* 0x000fc40000000000 */
[----:B------:R-:W-:Y:S01]  /*1dd0*/  ISETP.GT.AND P0, PT, R56, R67, PT ;  /* 0x000000433800720c */ /* 0x000fe20003f04270 */
[----:B------:R-:W-:Y:S01]  /*1de0*/  IMAD.IADD R59, R57, 0x1, -R0 ;  /* 0x00000001393b7824 */ /* 0x000fe200078e0a00 */
[----:B------:R-:W-:Y:S01]  /*1df0*/  SHF.R.S32.HI R58, RZ, 0x5, R58 ;  /* 0x00000005ff3a7819 */ /* 0x000fe2000001143a */
[----:B------:R-:W-:Y:S01]  /*1e00*/  IMAD.MOV.U32 R163, RZ, RZ, R71 ;  /* 0x000000ffffa37224 */ /* 0x000fe200078e0047 */
[----:B------:R-:W-:Y:S01]  /*1e10*/  SHF.R.S32.HI R113, RZ, 0x1f, R126 ;  /* 0x0000001fff717819 */ /* 0x000fe2000001147e */
[----:B------:R-:W-:Y:S01]  /*1e20*/  IMAD.IADD R135, R133, 0x1, R135 ;  /* 0x0000000185877824 */ /* 0x000fe200078e0287 */
[----:B------:R-:W-:Y:S01]  /*1e30*/  SHF.R.S32.HI R112, RZ, 0x1f, R125 ;  /* 0x0000001fff707819 */ /* 0x000fe2000001147d */
[----:B------:R-:W-:Y:S01]  /*1e40*/  IMAD.MOV.U32 R167, RZ, RZ, R72 ;  /* 0x000000ffffa77224 */ /* 0x000fe200078e0048 */
[----:B------:R-:W-:Y:S01]  /*1e50*/  SEL R42, R42, 0xfffffff0, !P1 ;  /* 0xfffffff02a2a7807 */ /* 0x000fe20004800000 */
[----:B------:R-:W-:Y:S01]  /*1e60*/  IMAD.MOV.U32 R166, RZ, RZ, R73 ;  /* 0x000000ffffa67224 */ /* 0x000fe200078e0049 */
[----:B------:R-:W-:Y:S01]  /*1e70*/  SEL R43, R43, 0xffffffe0, !P2 ;  /* 0xffffffe02b2b7807 */ /* 0x000fe20005000000 */
[----:B------:R-:W-:-:S02]  /*1e80*/  @!P4 IMAD.MOV.U32 R5, RZ, RZ, RZ ;  /* 0x000000ffff05c224 */ /* 0x000fc400078e00ff */
[----:B------:R-:W-:Y:S05]  /*1e90*/  @!P0 BRA `(.L_x_6543) ;  /* 0x0000006c00388947 */ /* 0x000fea0003800000 */
        /* <DEDUP_REMOVED lines=8> */
[----:B------:R-:W-:Y:S01]  /*1f20*/  ULDC.64 UR12, c[0x0][0x350] ;  /* 0x0000d400000c7ab9 */ /* 0x000fe20000000a00 */
[----:B------:R-:W2:Y:S01]  /*1f30*/  LDC R68, c[0x0][0x340] ;  /* 0x0000d000ff447b82 */ /* 0x000ea20000000800 */
[----:B------:R-:W-:Y:S01]  /*1f40*/  SHF.L.U32 R21, R147, 0x6, RZ ;  /* 0x0000000693157819 */ /* 0x000fe200000006ff */
[C---:B------:R-:W-:Y:S01]  /*1f50*/  IMAD R16, R11.reuse, UR11, R16 ;  /* 0x0000000b0b107c24 */ /* 0x040fe2000f8e0210 */
[----:B------:R-:W-:Y:S01]  /*1f60*/  ULDC.64 UR10, c[0x0][0x348] ;  /* 0x0000d200000a7ab9 */ /* 0x000fe20000000a00 */
[----:B------:R-:W-:Y:S01]  /*1f70*/  IMAD.WIDE.U32 R6, R11, UR4, R14 ;  /* 0x000000040b067c25 */ /* 0x000fe2000f8e000e */
[----:B------:R-:W-:Y:S01]  /*1f80*/  SHF.L.U32 R122, R127, 0x4, RZ ;  /* 0x000000047f7a7819 */ /* 0x000fe200000006ff */
[----:B------:R-:W-:Y:S01]  /*1f90*/  ULDC.U8 UR30, c[0x0][0x3c3] ;  /* 0x0000f0c0001e7ab9 */ /* 0x000fe20000000000 */
[----:B------:R-:W-:Y:S01]  /*1fa0*/  IADD3 R17, R19, R16, RZ ;  /* 0x0000001013117210 */ /* 0x000fe20007ffe0ff */
[----:B------:R-:W-:Y:S01]  /*1fb0*/  IMAD R12, R11, UR5, R12 ;  /* 0x000000050b0c7c24 */ /* 0x000fe2000f8e020c */
[----:B------:R-:W-:Y:S01]  /*1fc0*/  SHF.R.S32.HI R11, RZ, 0x1f, R44 ;  /* 0x0000001fff0b7819 */ /* 0x000fe2000001142c */
[----:B------:R-:W-:Y:S01]  /*1fd0*/  ULDC.64 UR4, c[0x0][0x340] ;  /* 0x0000d00000047ab9 */ /* 0x000fe20000000a00 */
[----:B------:R-:W-:Y:S01]  /*1fe0*/  MOV R16, R18 ;  /* 0x0000001200107202 */ /* 0x000fe20000000f00 */
[----:B------:R-:W-:Y:S01]  /*1ff0*/  IMAD.IADD R13, R7, 0x1, R12 ;  /* 0x00000001070d7824 */ /* 0x000fe200078e020c */
[----:B------:R-:W-:Y:S01]  /*2000*/  IADD3.X R11, R11, R173, ~R0, P1, P0 ;  /* 0x000000ad0b0b7210 */ /* 0x000fe20000fe0c00 */
[----:B------:R-:W-:Y:S01]  /*2010*/  IMAD.MOV.U32 R12, RZ, RZ, R6 ;  /* 0x000000ffff0c7224 */ /* 0x000fe200078e0006 */
[----:B------:R-:W-:Y:S01]  /*2020*/  SHF.L.U32 R7, R139, 0x6, RZ ;  /* 0x000000068b077819 */ /* 0x000fe200000006ff */
[----:B------:R-:W-:Y:S01]  /*2030*/  IMAD.WIDE.U32 R86, R138, 0x40, RZ ;  /* 0x000000408a567825 */ /* 0x000fe200078e00ff */
[----:B------:R-:W-:Y:S01]  /*2040*/  IADD3 R44, R5, R44, RZ ;  /* 0x0000002c052c7210 */ /* 0x000fe20007ffe0ff */
[----:B------:R-:W-:Y:S01]  /*2050*/  USHF.L.U64.HI UR15, UR4, 0x5, UR5 ;  /* 0x00000005040f7899 */ /* 0x000fe20008010205 */
[----:B------:R-:W-:Y:S01]  /*2060*/  SHF.L.U32 R115, R127, 0x6, RZ ;  /* 0x000000067f737819 */ /* 0x000fe200000006ff */
[C---:B------:R-:W-:Y:S01]  /*2070*/  IMAD R9, R11.reuse, UR4, RZ ;  /* 0x000000040b097c24 */ /* 0x040fe2000f8e02ff */
[----:B------:R-:W-:Y:S01]  /*2080*/  SHF.L.U32 R81, R86, 0x1, RZ ;  /* 0x0000000156517819 */ /* 0x000fe200000006ff */
[-C--:B-1----:R-:W-:Y:S01]  /*2090*/  IMAD R0, R11, R2.reuse, RZ ;  /* 0x000000020b007224 */ /* 0x082fe200078e02ff */
[----:B------:R-:W-:Y:S01]  /*20a0*/  USHF.L.U32 UR24, UR4, 0x5, URZ ;  /* 0x0000000504187899 */ /* 0x000fe2000800063f */
[C---:B------:R-:W-:Y:S01]  /*20b0*/  IMAD R6, R8.reuse, UR5, R9 ;  /* 0x0000000508067c24 */ /* 0x040fe2000f8e0209 */
[----:B------:R-:W-:Y:S01]  /*20c0*/  USHF.L.U64.HI UR25, UR4, 0x6, UR5 ;  /* 0x0000000604197899 */ /* 0x000fe20008010205 */
[----:B------:R-:W-:Y:S01]  /*20d0*/  IMAD.WIDE.U32 R16, R8, UR4, R16 ;  /* 0x0000000408107c25 */ /* 0x000fe2000f8e0010 */
[----:B------:R-:W-:Y:S01]  /*20e0*/  USHF.L.U32 UR26, UR4, 0x6, URZ ;  /* 0x00000006041a7899 */ /* 0x000fe2000800063f */
[----:B------:R-:W-:Y:S01]  /*20f0*/  SHF.L.U64.HI R74, R2, 0x5, R3 ;  /* 0x00000005024a7819 */ /* 0x000fe20000010203 */
[----:B------:R-:W-:Y:S01]  /*2100*/  USHF.L.U64.HI UR27, UR4, 0x4, UR5 ;  /* 0x00000004041b7899 */ /* 0x000fe20008010205 */
[C---:B------:R-:W-:Y:S01]  /*2110*/  IMAD R0, R8.reuse, R3, R0 ;  /* 0x0000000308007224 */ /* 0x040fe200078e0200 */
[----:B------:R-:W-:Y:S01]  /*2120*/  USHF.L.U32 UR28, UR4, 0x4, URZ ;  /* 0x00000004041c7899 */ /* 0x000fe2000800063f */
[----:B------:R-:W-:Y:S01]  /*2130*/  IMAD.WIDE.U32 R8, R8, R2, R12 ;  /* 0x0000000208087225 */ /* 0x000fe200078e000c */
[----:B------:R-:W-:Y:S01]  /*2140*/  UIMAD.WIDE.U32 UR22, UR4, 0x60, URZ ;  /* 0x00000060041678a5 */ /* 0x000fe2000f8e003f */
[----:B------:R-:W-:Y:S01]  /*2150*/  SHF.L.U64.HI R77, R2, 0x6, R3 ;  /* 0x00000006024d7819 */ /* 0x000fe20000010203 */
[----:B------:R-:W-:Y:S01]  /*2160*/  UIMAD UR14, UR5, 0x60, URZ ;  /* 0x00000060050e78a4 */ /* 0x000fe2000f8e023f */
[----:B------:R-:W-:Y:S01]  /*2170*/  IMAD.IADD R7, R87, 0x1, R7 ;  /* 0x0000000157077824 */ /* 0x000fe200078e0207 */
[----:B------:R-:W-:Y:S01]  /*2180*/  MOV R10, R8 ;  /* 0x00000008000a7202 */ /* 0x000fe20000000f00 */
[----:B------:R-:W-:Y:S01]  /*2190*/  IMAD R83, R85, UR12, RZ ;  /* 0x0000000c55537c24 */ /* 0x000fe2000f8e02ff */
[----:B------:R-:W-:Y:S01]  /*21a0*/  UIMAD.WIDE.U32 UR20, UR4, 0xa0, URZ ;  /* 0x000000a0041478a5 */ /* 0x000fe2000f8e003f */
[----:B------:R-:W-:Y:S01]  /*21b0*/  IMAD.IADD R17, R17, 0x1, R6 ;  /* 0x0000000111117824 */ /* 0x000fe200078e0206 */
[----:B------:R-:W-:Y:S01]  /*21c0*/  SHF.L.U64.HI R86, R86, 0x1, R7 ;  /* 0x0000000156567819 */ /* 0x000fe20000010207 */
[----:B------:R-:W-:Y:S01]  /*21d0*/  IMAD R85, R85, UR10, RZ ;  /* 0x0000000a55557c24 */ /* 0x000fe2000f8e02ff */
[----:B------:R-:W-:Y:S01]  /*21e0*/  UIMAD.WIDE.U32 UR18, UR4, 0xc0, URZ ;  /* 0x000000c0041278a5 */ /* 0x000fe2000f8e003f */
[----:B------:R-:W-:Y:S01]  /*21f0*/  IMAD.IADD R11, R9, 0x1, R0 ;  /* 0x00000001090b7824 */ /* 0x000fe200078e0200 */
[----:B------:R-:W-:Y:S01]  /*2200*/  UIMAD.WIDE.U32 UR32, UR4, 0xe0, URZ ;  /* 0x000000e0042078a5 */ /* 0x000fe2000f8e003f */
[C---:B------:R-:W-:Y:S01]  /*2210*/  IMAD R83, R4.reuse, UR13, R83 ;  /* 0x0000000d04537c24 */ /* 0x040fe2000f8e0253 */
[----:B------:R-:W-:Y:S01]  /*2220*/  UIMAD UR31, UR5, 0xe0, URZ ;  /* 0x000000e0051f78a4 */ /* 0x000fe2000f8e023f */
[----:B------:R-:W-:Y:S01]  /*2230*/  IMAD.WIDE.U32 R6, R4, UR12, R16 ;  /* 0x0000000c04067c25 */ /* 0x000fe2000f8e0010 */
[----:B------:R-:W-:Y:S01]  /*2240*/  ULDC.64 UR12, c[0x0][0x320] ;  /* 0x0000c800000c7ab9 */ /* 0x000fe20000000a00 */
[----:B------:R-:W-:Y:S01]  /*2250*/  SHF.L.U64.HI R106, R2, 0x4, R3 ;  /* 0x00000004026a7819 */ /* 0x000fe20000010203 */
[----:B------:R-:W-:Y:S01]  /*2260*/  USHF.L.U64.HI UR27, UR28, 0x1, UR27 ;  /* 0x000000011c1b7899 */ /* 0x000fe2000801021b */
[----:B------:R-:W-:Y:S01]  /*2270*/  IMAD R85, R4, UR11, R85 ;  /* 0x0000000b04557c24 */ /* 0x000fe2000f8e0255 */
[----:B------:R-:W-:Y:S01]  /*2280*/  LEA R94, P1, R6, UR12, 0x1 ;  /* 0x0000000c065e7c11 */ /* 0x000fe2000f8208ff */
[----:B------:R-:W-:Y:S01]  /*2290*/  IMAD.WIDE.U32 R4, R4, UR10, R10 ;  /* 0x0000000a04047c25 */ /* 0x000fe2000f8e000a */
[----:B------:R-:W-:Y:S01]  /*22a0*/  ULDC.64 UR10, c[0x0][0x318] ;  /* 0x0000c600000a7ab9 */ /* 0x000fe20000000a00 */
[----:B------:R-:W-:Y:S01]  /*22b0*/  UIMAD UR12, UR5, 0xc0, URZ ;  /* 0x000000c0050c78a4 */ /* 0x000fe2000f8e023f */
[----:B------:R-:W-:Y:S01]  /*22c0*/  SHF.L.U32 R75, R2, 0x5, RZ ;  /* 0x00000005024b7819 */ /* 0x000fe200000006ff */
[----:B------:R-:W-:Y:S01]  /*22d0*/  IMAD.IADD R83, R7, 0x1, R83 ;  /* 0x0000000107537824 */ /* 0x000fe200078e0253 */
[----:B------:R-:W-:Y:S01]  /*22e0*/  IADD3 R85, R5, R85, RZ ;  /* 0x0000005505557210 */ /* 0x000fe20007ffe0ff */
[----:B------:R-:W-:Y:S01]  /*22f0*/  IMAD R44, R127, R44, RZ ;  /* 0x0000002c7f2c7224 */ /* 0x000fe200078e02ff */
[----:B------:R-:W-:Y:S01]  /*2300*/  LEA R96, P0, R4, UR10, 0x1 ;  /* 0x0000000a04607c11 */ /* 0x000fe2000f8008ff */
[C---:B------:R-:W-:Y:S01]  /*2310*/  IMAD.SHL.U32 R82, R139.reuse, 0x20, RZ ;  /* 0x000000208b527824 */ /* 0x040fe200078e00ff */
[----:B------:R-:W-:Y:S01]  /*2320*/  LEA.HI.X R83, R6, UR13, R83, 0x1, P1 ;  /* 0x0000000d06537c11 */ /* 0x000fe200088f0c53 */
[----:B------:R-:W-:Y:S01]  /*2330*/  IMAD.WIDE.U32 R8, R138, 0x20, RZ ;  /* 0x000000208a087825 */ /* 0x000fe200078e00ff */
[----:B------:R-:W-:Y:S01]  /*2340*/  LEA.HI.X R85, R4, UR11, R85, 0x1, P0 ;  /* 0x0000000b04557c11 */ /* 0x000fe200080f0c55 */
[----:B------:R-:W-:Y:S01]  /*2350*/  UIMAD UR13, UR5, 0xa0, URZ ;  /* 0x000000a0050d78a4 */ /* 0x000fe2000f8e023f */
[----:B------:R-:W-:Y:S01]  /*2360*/  SHF.R.S32.HI R45, RZ, 0x1f, R44 ;  /* 0x0000001fff2d7819 */ /* 0x000fe2000001142c */
[----:B------:R-:W-:Y:S01]  /*2370*/  IMAD R17, R139, 0x60, RZ ;  /* 0x000000608b117824 */ /* 0x000fe200078e02ff */
[-C--:B------:R-:W-:Y:S01]  /*2380*/  IADD3 R100, P0, R125, R44.reuse, RZ ;  /* 0x0000002c7d647210 */ /* 0x080fe20007f1e0ff */
[C---:B------:R-:W-:Y:S01]  /*2390*/  IMAD R13, R139.reuse, 0xa0, RZ ;  /* 0x000000a08b0d7824 */ /* 0x040fe200078e02ff */
[----:B------:R-:W-:Y:S01]  /*23a0*/  IADD3 R44, P1, R126, R44, RZ ;  /* 0x0000002c7e2c7210 */ /* 0x000fe20007f3e0ff */
[C---:B------:R-:W-:Y:S01]  /*23b0*/  IMAD R7, R139.reuse, 0xc0, RZ ;  /* 0x000000c08b077824 */ /* 0x040fe200078e02ff */
[----:B------:R-:W-:Y:S01]  /*23c0*/  IADD3.X R89, R112, R45, RZ, P0, !PT ;  /* 0x0000002d70597210 */ /* 0x000fe200007fe4ff */
[----:B------:R-:W-:Y:S01]  /*23d0*/  IMAD R5, R139, 0xe0, RZ ;  /* 0x000000e08b057824 */ /* 0x000fe200078e02ff */
[----:B------:R-:W-:Y:S01]  /*23e0*/  ULDC.64 UR10, c[0x0][0x360] ;  /* 0x0000d800000a7ab9 */ /* 0x000fe20000000a00 */
[----:B------:R-:W-:Y:S01]  /*23f0*/  IMAD.X R45, R113, 0x1, R45, P1 ;  /* 0x00000001712d7824 */ /* 0x000fe200008e062d */
[----:B------:R-:W-:Y:S01]  /*2400*/  SHF.L.U64.HI R89, R100, 0x1, R89 ;  /* 0x0000000164597819 */ /* 0x000fe20000010259 */
[----:B------:R-:W-:Y:S01]  /*2410*/  IMAD.WIDE.U32 R144, R138, 0x60, RZ ;  /* 0x000000608a907825 */ /* 0x000fe200078e00ff */
[----:B------:R-:W-:Y:S01]  /*2420*/  SHF.L.U32 R100, R100, 0x1, RZ ;  /* 0x0000000164647819 */ /* 0x000fe200000006ff */
[----:B------:R-:W-:Y:S01]  /*2430*/  ULDC.64 UR4, c[0x0][0x358] ;  /* 0x0000d60000047ab9 */ /* 0x000fe20000000a00 */
[C---:B------:R-:W-:Y:S01]  /*2440*/  SHF.L.U64.HI R45, R44.reuse, 0x1, R45 ;  /* 0x000000012c2d7819 */ /* 0x040fe2000001022d */
[----:B------:R-:W-:Y:S01]  /*2450*/  IMAD.SHL.U32 R44, R44, 0x2, RZ ;  /* 0x000000022c2c7824 */ /* 0x000fe200078e00ff */
[----:B------:R-:W-:Y:S01]  /*2460*/  IADD3 R82, R9, R82, RZ ;  /* 0x0000005209527210 */ /* 0x000fe20007ffe0ff */
[----:B------:R-:W-:Y:S01]  /*2470*/  IMAD.WIDE.U32 R142, R138, 0xa0, RZ ;  /* 0x000000a08a8e7825 */ /* 0x000fe200078e00ff */
[----:B------:R-:W-:Y:S01]  /*2480*/  IADD3 R98, P3, R100, UR10, RZ ;  /* 0x0000000a64627c10 */ /* 0x000fe2000ff7e0ff */
[----:B------:R-:W-:Y:S01]  /*2490*/  USHF.L.U64.HI UR34, UR24, 0x1, UR15 ;  /* 0x0000000118227899 */ /* 0x000fe2000801020f */
[----:B------:R-:W-:Y:S01]  /*24a0*/  IADD3 R10, P1, R44, UR10, RZ ;  /* 0x0000000a2c0a7c10 */ /* 0x000fe2000ff3e0ff */
[----:B------:R-:W-:Y:S01]  /*24b0*/  IMAD.WIDE.U32 R140, R138, 0xc0, RZ ;  /* 0x000000c08a8c7825 */ /* 0x000fe200078e00ff */
[----:B------:R-:W-:Y:S01]  /*24c0*/  IADD3 R100, P2, R100, UR4, RZ ;  /* 0x0000000464647c10 */ /* 0x000fe2000ff5e0ff */
[----:B------:R-:W-:Y:S01]  /*24d0*/  UIADD3 UR35, UR23, UR14, URZ ;  /* 0x0000000e17237290 */ /* 0x000fe2000fffe03f */
[----:B------:R-:W-:Y:S01]  /*24e0*/  IADD3 R44, P0, R44, UR4, RZ ;  /* 0x000000042c2c7c10 */ /* 0x000fe2000ff1e0ff */
[----:B------:R-:W-:Y:S01]  /*24f0*/  IMAD.SHL.U32 R19, R147, 0x20, RZ ;  /* 0x0000002093137824 */ /* 0x000fe200078e00ff */
[----:B------:R-:W-:Y:S01]  /*2500*/  SHF.L.U64.HI R82, R8, 0x1, R82 ;  /* 0x0000000108527819 */ /* 0x000fe20000010252 */
[----:B------:R-:W-:Y:S01]  /*2510*/  IMAD.WIDE.U32 R148, R146, 0x40, RZ ;  /* 0x0000004092947825 */ /* 0x000fe200078e00ff */
[----:B------:R-:W-:Y:S01]  /*2520*/  SHF.L.U32 R95, R2, 0x4, RZ ;  /* 0x00000004025f7819 */ /* 0x000fe200000006ff */
[----:B------:R-:W-:Y:S01]  /*2530*/  USHF.L.U64.HI UR25, UR26, 0x1, UR25 ;  /* 0x000000011a197899 */ /* 0x000fe20008010219 */
[----:B------:R-:W-:Y:S01]  /*2540*/  IADD3 R65, R172, 0x20, RZ ;  /* 0x00000020ac417810 */ /* 0x000fe20007ffe0ff */
[----:B------:R-:W-:Y:S01]  /*2550*/  IMAD.WIDE.U32 R138, R138, 0xe0, RZ ;  /* 0x000000e08a8a7825 */ /* 0x000fe200078e00ff */
[C---:B------:R-:W-:Y:S01]  /*2560*/  IADD3 R124, R172.reuse, 0x40, RZ ;  /* 0x00000040ac7c7810 */ /* 0x040fe20007ffe0ff */
[----:B------:R-:W-:Y:S01]  /*2570*/  UIADD3 UR36, UR21, UR13, URZ ;  /* 0x0000000d15247290 */ /* 0x000fe2000fffe03f */
[----:B------:R-:W-:Y:S01]  /*2580*/  IADD3 R121, R172, 0x60, RZ ;  /* 0x00000060ac797810 */ /* 0x000fe20007ffe0ff */
        /* <DEDUP_REMOVED lines=10> */
[----:B------:R-:W-:Y:S01]  /*2630*/  IMAD.WIDE.U32 R146, R146, 0x20, RZ ;  /* 0x0000002092927825 */ /* 0x000fe200078e00ff */
[----:B------:R-:W-:Y:S01]  /*2640*/  SHF.R.S32.HI R110, RZ, 0x1f, R117 ;  /* 0x0000001fff6e7819 */ /* 0x000fe20000011475 */
[----:B------:R-:W-:Y:S01]  /*2650*/  UIADD3 UR37, UR19, UR12, URZ ;  /* 0x0000000c13257290 */ /* 0x000fe2000fffe03f */
        /* <DEDUP_REMOVED lines=9> */
[----:B------:R-:W-:Y:S01]  /*26f0*/  VIADD R123, R172, 0x50 ;  /* 0x00000050ac7b7836 */ /* 0x000fe20000000000 */
[----:B--2---:R-:W-:Y:S01]  /*2700*/  LEA R68, -R68, RZ, 0x7 ;  /* 0x000000ff44447211 */ /* 0x004fe200078e39ff */
[----:B------:R-:W-:Y:S01]  /*2710*/  VIADD R119, R172, 0x70 ;  /* 0x00000070ac777836 */ /* 0x000fe20000000000 */
[----:B------:R-:W-:Y:S01]  /*2720*/  IADD3.X R87, R89, UR11, RZ, P3, !PT ;  /* 0x0000000b59577c10 */ /* 0x000fe20009ffe4ff */
[----:B------:R-:W-:Y:S01]  /*2730*/  IMAD.MOV.U32 R11, RZ, RZ, R56 ;  /* 0x000000ffff0b7224 */ /* 0x000fe200078e0038 */
[----:B------:R-:W-:Y:S01]  /*2740*/  IADD3.X R9, R45, UR11, RZ, P1, !PT ;  /* 0x0000000b2d097c10 */ /* 0x000fe20008ffe4ff */
[----:B------:R-:W-:Y:S01]  /*2750*/  IMAD.IADD R76, R147, 0x1, R19 ;  /* 0x00000001934c7824 */ /* 0x000fe200078e0213 */
[----:B------:R-:W-:Y:S01]  /*2760*/  IADD3.X R89, R89, UR5, RZ, P2, !PT ;  /* 0x0000000559597c10 */ /* 0x000fe200097fe4ff */
[----:B------:R-:W-:Y:S01]  /*2770*/  IMAD.IADD R90, R141, 0x1, R7 ;  /* 0x000000018d5a7824 */ /* 0x000fe200078e0207 */
[----:B------:R-:W-:Y:S01]  /*2780*/  IADD3.X R45, R45, UR5, RZ, P0, !PT ;  /* 0x000000052d2d7c10 */ /* 0x000fe200087fe4ff */
[----:B------:R-:W-:Y:S01]  /*2790*/  ULDC UR4, c[0x0][0x2e0] ;  /* 0x0000b80000047ab9 */ /* 0x000fe20000000800 */
        /* <DEDUP_REMOVED lines=10> */
.L_x_6597:
[----:B------:R-:W-:Y:S02]  /*2840*/  IMAD.SHL.U32 R13, R11, 0x80, RZ ;  /* 0x000000800b0d7824 */ /* 0x000fe400078e00ff */
[----:B--234-:R-:W-:Y:S02]  /*2850*/  IMAD.MOV.U32 R16, RZ, RZ, R94 ;  /* 0x000000ffff107224 */ /* 0x01cfe400078e005e */
[----:B------:R-:W-:Y:S02]  /*2860*/  VIADD R12, R13, 0xffffff80 ;  /* 0xffffff800d0c7836 */ /* 0x000fe40000000000 */
[----:B------:R-:W-:Y:S02]  /*2870*/  IMAD.MOV.U32 R17, RZ, RZ, R83 ;  /* 0x000000ffff117224 */ /* 0x000fe400078e0053 */
[--C-:B------:R-:W-:Y:S02]  /*2880*/  IMAD.IADD R4, R63, 0x1, -R12.reuse ;  /* 0x000000013f047824 */ /* 0x100fe400078e0a0c */
[----:B------:R-:W-:Y:S03]  /*2890*/  IMAD.IADD R0, R69, 0x1, -R12 ;  /* 0x0000000145007824 */ /* 0x000fe600078e0a0c */
[-C--:B------:R-:W-:Y:S02]  /*28a0*/  ISETP.GE.AND P0, PT, R66, R4.reuse, PT ;  /* 0x000000044200720c */ /* 0x080fe40003f06270 */
[----:B------:R-:W-:Y:S02]  /*28b0*/  ISETP.GE.AND P2, PT, R124, R4, PT ;  /* 0x000000047c00720c */ /* 0x000fe40003f46270 */
[----:B------:R-:W-:Y:S02]  /*28c0*/  ISETP.GE.AND P3, PT, R66, R0, !P0 ;  /* 0x000000004200720c */ /* 0x000fe40004766270 */
[C---:B------:R-:W-:Y:S02]  /*28d0*/  ISETP.GE.AND P0, PT, R65.reuse, R4, PT ;  /* 0x000000044100720c */ /* 0x040fe40003f06270 */
[-C--:B------:R-:W-:Y:S02]  /*28e0*/  ISETP.GE.AND P2, PT, R124, R0.reuse, !P2 ;  /* 0x000000007c00720c */ /* 0x080fe40005746270 */
[----:B------:R-:W-:Y:S02]  /*28f0*/  ISETP.GE.AND P6, PT, R65, R0, !P0 ;  /* 0x000000004100720c */ /* 0x000fe400047c6270 */
[C---:B------:R-:W-:Y:S04]  /*2900*/  ISETP.GE.AND P0, PT, R64.reuse, R4, PT ;  /* 0x000000044000720c */ /* 0x040fe80003f06270 */
[----:B------:R-:W-:Y:S02]  /*2910*/  ISETP.GE.AND P4, PT, R64, R0, !P0 ;  /* 0x000000004000720c */ /* 0x000fe40004786270 */
[----:B------:R-:W-:Y:S02]  /*2920*/  @P3 IADD3 R6, P0, R94, UR28, RZ ;  /* 0x0000001c5e063c10 */ /* 0x000fe4000ff1e0ff */
[-C--:B------:R-:W-:Y:S02]  /*2930*/  @P3 LEA R54, P1, R104, R72.reuse, 0x1 ;  /* 0x0000004868363211 */ /* 0x080fe400078208ff */
[----:B------:R-:W-:Y:S02]  /*2940*/  @P3 IADD3.X R7, R83, UR27, RZ, P0, !PT ;  /* 0x0000001b53073c10 */ /* 0x000fe400087fe4ff */
[----:B------:R-:W-:Y:S02]  /*2950*/  @P6 IADD3 R32, P0, R94, UR24, RZ ;  /* 0x000000185e206c10 */ /* 0x000fe4000ff1e0ff */
[----:B------:R-:W-:Y:S02]  /*2960*/  @P3 LEA.HI.X R55, R104, R73, R93, 0x1, P1 ;  /* 0x0000004968373211 */ /* 0x000fe400008f0c5d */
[----:B------:R-:W-:Y:S02]  /*2970*/  @P6 IADD3 R52, P1, R79, R72, RZ ;  /* 0x000000484f346210 */ /* 0x000fe40007f3e0ff */
[----:B------:R-:W-:Y:S02]  /*2980*/  @P6 IADD3.X R33, R83, UR34, RZ, P0, !PT ;  /* 0x0000002253216c10 */ /* 0x000fe400087fe4ff */
[----:B------:R-:W-:Y:S01]  /*2990*/  @P4 IADD3 R28, P0, R94, UR22, RZ ;  /* 0x000000165e1c4c10 */ /* 0x000fe2000ff1e0ff */
[--C-:B------:R-:W-:Y:S01]  /*29a0*/  @P6 IMAD.X R53, R82, 0x1, R73.reuse, P1 ;  /* 0x0000000152356824 */ /* 0x100fe200008e0649 */
[----:B------:R-:W-:Y:S02]  /*29b0*/  ISETP.GE.AND P1, PT, R123, R4, PT ;  /* 0x000000047b00720c */ /* 0x000fe40003f26270 */
[----:B------:R-:W-:Y:S02]  /*29c0*/  @P4 IADD3.X R29, R83, UR35, RZ, P0, !PT ;  /* 0x00000023531d4c10 */ /* 0x000fe400087fe4ff */
[----:B------:R-:W-:Y:S02]  /*29d0*/  @P4 IADD3 R50, P0, R72, R144, RZ ;  /* 0x0000009048324210 */ /* 0x000fe40007f1e0ff */
[----:B------:R-:W-:Y:S03]  /*29e0*/  ISETP.GE.AND P5, PT, R123, R0, !P1 ;  /* 0x000000007b00720c */ /* 0x000fe60004fa6270 */
[--C-:B------:R-:W-:Y:S01]  /*29f0*/  @P4 IMAD.X R51, R84, 0x1, R73.reuse, P0 ;  /* 0x0000000154334824 */ /* 0x100fe200000e0649 */
[----:B------:R-:W-:Y:S04]  /*2a00*/  @P2 IADD3 R24, P0, R94, UR26, RZ ;  /* 0x0000001a5e182c10 */ /* 0x000fe8000ff1e0ff */
[----:B------:R-:W-:Y:S02]  /*2a10*/  @P2 IADD3.X R25, R83, UR25, RZ, P0, !PT ;  /* 0x0000001953192c10 */ /* 0x000fe400087fe4ff */
[----:B------:R-:W-:Y:S05]  /*2a20*/  @P2 IADD3 R48, P0, R81, R72, RZ ;  /* 0x0000004851302210 */ /* 0x000fea0007f1e0ff */
[--C-:B------:R-:W-:Y:S01]  /*2a30*/  @P2 IMAD.X R49, R86, 0x1, R73.reuse, P0 ;  /* 0x0000000156312824 */ /* 0x100fe200000e0649 */
[----:B------:R-:W-:Y:S04]  /*2a40*/  @P5 IADD3 R20, P0, R94, UR20, RZ ;  /* 0x000000145e145c10 */ /* 0x000fe8000ff1e0ff */
[----:B------:R-:W-:Y:S02]  /*2a50*/  @P5 IADD3.X R21, R83, UR36, RZ, P0, !PT ;  /* 0x0000002453155c10 */ /* 0x000fe400087fe4ff */
[----:B------:R-:W-:Y:S05]  /*2a60*/  @P5 IADD3 R46, P0, R72, R142, RZ ;  /* 0x0000008e482e5210 */ /* 0x000fea0007f1e0ff */
[--C-:B------:R-:W-:Y:S01]  /*2a70*/  @P5 IMAD.X R47, R88, 0x1, R73.reuse, P0 ;  /* 0x00000001582f5824 */ /* 0x100fe200000e0649 */
[C---:B------:R-:W-:Y:S04]  /*2a80*/  ISETP.GE.AND P0, PT, R121.reuse, R4, PT ;  /* 0x000000047900720c */ /* 0x040fe80003f06270 */
[----:B------:R-:W-:Y:S04]  /*2a90*/  ISETP.GE.AND P1, PT, R121, R0, !P0 ;  /* 0x000000007900720c */ /* 0x000fe80004726270 */
[----:B------:R-:W-:Y:S09]  /*2aa0*/  P2R R151, PR, RZ, 0x2 ;  /* 0x00000002ff977803 */ /* 0x000ff20000000000 */
        /* <DEDUP_REMOVED lines=10> */
[----:B------:R-:W-:Y:S01]  /*2b50*/  @P1 IMAD.X R3, R92, 0x1, R73, P0 ;  /* 0x000000015c031824 */ /* 0x000fe200000e0649 */
[C---:B------:R-:W-:Y:S04]  /*2b60*/  LEA R94, P0, R68.reuse, R16, 0x1 ;  /* 0x00000010445e7211 */ /* 0x040fe800078008ff */
[----:B------:R-:W-:Y:S02]  /*2b70*/  LEA.HI.X.SX32 R83, R68, R17, 0x1, P0 ;  /* 0x0000001144537211 */ /* 0x000fe400000f0eff */
[C---:B------:R-:W-:Y:S04]  /*2b80*/  ISETP.GE.AND P0, PT, R172.reuse, R4, PT ;  /* 0x00000004ac00720c */ /* 0x040fe80003f06270 */
[----:B------:R-:W-:Y:S02]  /*2b90*/  ISETP.GE.AND P1, PT, R172, R0, !P0 ;  /* 0x00000000ac00720c */ /* 0x000fe40004726270 */
[----:B------:R-:W-:Y:S04]  /*2ba0*/  ISETP.NE.AND P0, PT, R150, RZ, PT ;  /* 0x000000ff9600720c */ /* 0x000fe80003f05270 */
[----:B------:R-:W-:Y:S02]  /*2bb0*/  P2R R0, PR, RZ, 0x1 ;  /* 0x00000001ff007803 */ /* 0x000fe40000000000 */
[----:B------:R-:W-:Y:S05]  /*2bc0*/  ISETP.NE.AND P0, PT, R151, RZ, PT ;  /* 0x000000ff9700720c */ /* 0x000fea0003f05270 */
[----:B------:R-:W2:Y:S04]  /*2bd0*/  @P1 LDG.E.128 R16, desc[UR6][R16.64] ;  /* 0x0000000610101981 */ /* 0x000ea8000c1e1d00 */
[----:B--2---:R1:W-:Y:S04]  /*2be0*/  @P1 STG.E.128 desc[UR6][R72.64], R16 ;  /* 0x0000001048001986 */ /* 0x0043e8000c101d06 */
[----:B------:R-:W2:Y:S04]  /*2bf0*/  @P3 LDG.E.128 R4, desc[UR6][R6.64] ;  /* 0x0000000606043981 */ /* 0x000ea8000c1e1d00 */
[----:B--2---:R2:W-:Y:S04]  /*2c00*/  @P3 STG.E.128 desc[UR6][R54.64], R4 ;  /* 0x0000000436003986 */ /* 0x0045e8000c101d06 */
[----:B------:R-:W3:Y:S04]  /*2c10*/  @P6 LDG.E.128 R32, desc[UR6][R32.64] ;  /* 0x0000000620206981 */ /* 0x000ee8000c1e1d00 */
[----:B---3--:R3:W-:Y:S04]  /*2c20*/  @P6 STG.E.128 desc[UR6][R52.64], R32 ;  /* 0x0000002034006986 */ /* 0x0087e8000c101d06 */
[----:B------:R-:W4:Y:S04]  /*2c30*/  @P4 LDG.E.128 R28, desc[UR6][R28.64] ;  /* 0x000000061c1c4981 */ /* 0x000f28000c1e1d00 */
[----:B----4-:R3:W-:Y:S04]  /*2c40*/  @P4 STG.E.128 desc[UR6][R50.64], R28 ;  /* 0x0000001c32004986 */ /* 0x0107e8000c101d06 */
[----:B------:R-:W4:Y:S04]  /*2c50*/  @P2 LDG.E.128 R24, desc[UR6][R24.64] ;  /* 0x0000000618182981 */ /* 0x000f28000c1e1d00 */
[----:B----4-:R3:W-:Y:S04]  /*2c60*/  @P2 STG.E.128 desc[UR6][R48.64], R24 ;  /* 0x0000001830002986 */ /* 0x0107e8000c101d06 */
[----:B------:R-:W4:Y:S04]  /*2c70*/  @P5 LDG.E.128 R20, desc[UR6][R20.64] ;  /* 0x0000000614145981 */ /* 0x000f28000c1e1d00 */
[----:B----4-:R3:W-:Y:S04]  /*2c80*/  @P5 STG.E.128 desc[UR6][R46.64], R20 ;  /* 0x000000142e005986 */ /* 0x0107e8000c101d06 */
[----:B-1----:R-:W4:Y:S04]  /*2c90*/  @P0 LDG.E.128 R16, desc[UR6][R40.64] ;  /* 0x0000000628100981 */ /* 0x002f28000c1e1d00 */
[----:B----4-:R3:W-:Y:S01]  /*2ca0*/  @P0 STG.E.128 desc[UR6][R38.64], R16 ;  /* 0x0000001026000986 */ /* 0x0107e2000c101d06 */
[----:B------:R-:W-:Y:S11]  /*2cb0*/  ISETP.NE.AND P0, PT, R0, RZ, PT ;  /* 0x000000ff0000720c */ /* 0x000ff60003f05270 */
[----:B------:R-:W-:Y:S02]  /*2cc0*/  @!UPT UIADD3 URZ, URZ, URZ, URZ ;  /* 0x0000003f3f3ff290 */ /* 0x000fe4000fffe03f */
[----:B--2---:R-:W2:Y:S04]  /*2cd0*/  @P0 LDG.E.128 R4, desc[UR6][R36.64] ;  /* 0x0000000624040981 */ /* 0x004ea8000c1e1d00 */
[----:B--2---:R3:W-:Y:S01]  /*2ce0*/  @P0 STG.E.128 desc[UR6][R2.64], R4 ;  /* 0x0000000402000986 */ /* 0x0047e2000c101d06 */
        /* <DEDUP_REMOVED lines=9> */
[----:B------:R-:W-:Y:S05]  /*2d80*/  @!P1 BRA `(.L_x_6547) ;  /* 0x0000000000d49947 */ /* 0x000fea0003800000 */
[----:B------:R-:W-:Y:S02]  /*2d90*/  ISETP.GE.AND P0, PT, R14, UR4, PT ;  /* 0x000000040e007c0c */ /* 0x000fe4000bf06270 */
[----:B------:R-:W-:Y:S05]  /*2da0*/  MOV R97, R85 ;  /* 0x0000005500617202 */ /* 0x000fea0000000f00 */
[----:B------:R-:W2:Y:S06]  /*2db0*/  LDG.E.128 R16, desc[UR6][R96.64] ;  /* 0x0000000660107981 */ /* 0x000eac000c1e1d00 */
        /* <DEDUP_REMOVED lines=50> */
.L_x_6547:
[----:B------:R-:W-:Y:S05]  /*30e0*/  BSYNC B0 ;  /* 0x0000000000007941 */ /* 0x000fea0003800000 */
.L_x_6546:
[----:B------:R-:W-:Y:S04]  /*30f0*/  BSSY B0, `(.L_x_6548) ;  /* 0x000003e000007945 */ /* 0x000fe80003800000 */
[----:B------:R-:W-:Y:S05]  /*3100*/  @!P3 BRA `(.L_x_6549) ;  /* 0x0000000000f0b947 */ /* 0x000fea0003800000 */
        /* <DEDUP_REMOVED lines=60> */
.L_x_6549:
[----:B------:R-:W-:Y:S05]  /*34d0*/  BSYNC B0 ;  /* 0x0000000000007941 */ /* 0x000fea0003800000 */
.L_x_6548:
[----:B------:R-:W-:Y:S04]  /*34e0*/  BSSY B0, `(.L_x_6550) ;  /* 0x000003e000007945 */ /* 0x000fe80003800000 */
[----:B------:R-:W-:Y:S05]  /*34f0*/  @!P6 BRA `(.L_x_6551) ;  /* 0x0000000000f0e947 */ /* 0x000fea0003800000 */
        /* <DEDUP_REMOVED lines=60> */
.L_x_6551:
[----:B------:R-:W-:Y:S05]  /*38c0*/  BSYNC B0 ;  /* 0x0000000000007941 */ /* 0x000fea0003800000 */
.L_x_6550:
[----:B------:R-:W-:Y:S04]  /*38d0*/  BSSY B0, `(.L_x_6552) ;  /* 0x0000042000007945 */ /* 0x000fe80003800000 */
[----:B------:R-:W-:Y:S05]  /*38e0*/  @!P4 BRA `(.L_x_6553) ;  /* 0x000000040000c947 */ /* 0x000fea0003800000 */
[----:B--23--:R-:W2:Y:S01]  /*38f0*/  LDC.64 R36, c[0x0][0x338] ;  /* 0x0000ce00ff247b82 */ /* 0x00cea20000000a00 */
[----:B------:R-:W-:Y:S02]  /*3900*/  ISETP.GE.AND P0, PT, R14, UR4, PT ;  /* 0x000000040e007c0c */ /* 0x000fe4000bf06270 */
[----:B------:R-:W-:Y:S11]  /*3910*/  MOV R97, R85 ;  /* 0x0000005500617202 */ /* 0x000ff60000000f00 */
[C---:B------:R-:W-:Y:S02]  /*3920*/  @!P0 SHF.L.U32 R39, R120.reuse, 0x1, RZ ;  /* 0x0000000178278819 */ /* 0x040fe400000006ff */
[----:B------:R-:W-:Y:S02]  /*3930*/  @!P0 SHF.L.U64.HI R28, R120, 0x1, R109 ;  /* 0x00000001781c8819 */ /* 0x000fe4000001026d */
[C---:B------:R-:W-:Y:S04]  /*3940*/  @!P0 IADD3 R32, P1, R39.reuse, R44, RZ ;  /* 0x0000002c27208210 */ /* 0x040fe80007f3e0ff */
[----:B------:R-:W-:Y:S01]  /*3950*/  @!P0 IADD3.X R33, R28, R45, RZ, P1, !PT ;  /* 0x0000002d1c218210 */ /* 0x000fe20000ffe4ff */
[----:B--2---:R-:W-:Y:S01]  /*3960*/  IMAD.WIDE.U32 R40, R36, 0x60, R96 ;  /* 0x0000006024287825 */ /* 0x004fe200078e0060 */
[----:B------:R-:W-:Y:S03]  /*3970*/  @!P0 IADD3 R22, P1, R39, R10, RZ ;  /* 0x0000000a27168210 */ /* 0x000fe60007f3e0ff */
[----:B------:R-:W2:Y:S01]  /*3980*/  @!P0 LDG.E.64 R24, desc[UR6][R32.64] ;  /* 0x0000000620188981 */ /* 0x000ea2000c1e1b00 */
[----:B------:R-:W-:Y:S01]  /*3990*/  IMAD R37, R37, 0x60, RZ ;  /* 0x0000006025257824 */ /* 0x000fe200078e02ff */
[----:B------:R-:W-:Y:S04]  /*39a0*/  @!P0 IADD3.X R23, R28, R9, RZ, P1, !PT ;  /* 0x000000091c178210 */ /* 0x000fe80000ffe4ff */
[----:B------:R-:W-:Y:S01]  /*39b0*/  IADD3 R41, R41, R37, RZ ;  /* 0x0000002529297210 */ /* 0x000fe20007ffe0ff */
[----:B------:R-:W3:Y:S01]  /*39c0*/  @!P0 LDG.E.64 R6, desc[UR6][R22.64] ;  /* 0x0000000616068981 */ /* 0x000ee2000c1e1b00 */
[----:B------:R-:W4:Y:S05]  /*39d0*/  LDC.64 R36, c[0x0][0x248] ;  /* 0x00009200ff247b82 */ /* 0x000f2a0000000a00 */
[----:B-1----:R-:W5:Y:S01]  /*39e0*/  LDG.E.128 R16, desc[UR6][R40.64] ;  /* 0x0000000628107981 */ /* 0x002f62000c1e1d00 */
[----:B----4-:R-:W-:Y:S04]  /*39f0*/  IMAD.WIDE.U32 R48, R36, 0x60, R70 ;  /* 0x0000006024307825 */ /* 0x010fe800078e0046 */
        /* <DEDUP_REMOVED lines=8> */
[----:B-----5:R-:W-:Y:S02]  /*3a80*/  @!P0 MOV R5, R16 ;  /* 0x0000001000058202 */ /* 0x020fe40000000f00 */
        /* <DEDUP_REMOVED lines=38> */
.L_x_6553:
[----:B------:R-:W-:Y:S05]  /*3cf0*/  BSYNC B0 ;  /* 0x0000000000007941 */ /* 0x000fea0003800000 */
.L_x_6552:
[----:B------:R-:W-:Y:S04]  /*3d00*/  BSSY B0, `(.L_x_6554) ;  /* 0x000003d000007945 */ /* 0x000fe80003800000 */
[----:B------:R-:W-:Y:S05]  /*3d10*/  @!P2 BRA `(.L_x_6555) ;  /* 0x0000000000eca947 */ /* 0x000fea0003800000 */
[----:B------:R-:W-:Y:S02]  /*3d20*/  ISETP.GE.AND P0, PT, R14, UR4, PT ;  /* 0x000000040e007c0c */ /* 0x000fe4000bf06270 */
[C---:B--23--:R-:W-:Y:S04]  /*3d30*/  LEA R36, P1, R78.reuse, R96, 0x1 ;  /* 0x000000604e247211 */ /* 0x04cfe800078208ff */
[----:B------:R-:W-:Y:S05]  /*3d40*/  LEA.HI.X R37, R78, R85, R77, 0x1, P1 ;  /* 0x000000554e257211 */ /* 0x000fea00008f0c4d */
[----:B-1--4-:R1:W2:Y:S02]  /*3d50*/  LDG.E.128 R16, desc[UR6][R36.64] ;  /* 0x0000000624107981 */ /* 0x0122a4000c1e1d00 */
[C---:B------:R-:W-:Y:S02]  /*3d60*/  @!P0 SHF.L.U32 R33, R115.reuse, 0x1, RZ ;  /* 0x0000000173218819 */ /* 0x040fe400000006ff */
[----:B------:R-:W-:Y:S02]  /*3d70*/  @!P0 SHF.L.U64.HI R26, R115, 0x1, R108 ;  /* 0x00000001731a8819 */ /* 0x000fe4000001026c */
[C---:B------:R-:W-:Y:S02]  /*3d80*/  @!P0 IADD3 R6, P1, R33.reuse, R10, RZ ;  /* 0x0000000a21068210 */ /* 0x040fe40007f3e0ff */
[----:B------:R-:W-:Y:S02]  /*3d90*/  @!P0 IADD3 R30, P2, R33, R44, RZ ;  /* 0x0000002c211e8210 */ /* 0x000fe40007f5e0ff */
[C---:B------:R-:W-:Y:S02]  /*3da0*/  @!P0 IADD3.X R7, R26.reuse, R9, RZ, P1, !PT ;  /* 0x000000091a078210 */ /* 0x040fe40000ffe4ff */
[----:B------:R-:W-:Y:S04]  /*3db0*/  @!P0 IADD3.X R31, R26, R45, RZ, P2, !PT ;  /* 0x0000002d1a1f8210 */ /* 0x000fe800017fe4ff */
[----:B------:R-:W3:Y:S06]  /*3dc0*/  @!P0 LDG.E.64 R6, desc[UR6][R6.64] ;  /* 0x0000000606068981 */ /* 0x000eec000c1e1b00 */
[----:B------:R-:W4:Y:S01]  /*3dd0*/  @!P0 LDG.E.64 R28, desc[UR6][R30.64] ;  /* 0x000000061e1c8981 */ /* 0x000f22000c1e1b00 */
[----:B-1----:R-:W-:Y:S01]  /*3de0*/  LEA R36, P1, R148, R70, 0x1 ;  /* 0x0000004694247211 */ /* 0x002fe200078208ff */
[--C-:B---3--:R-:W-:Y:S01]  /*3df0*/  @!P0 HADD2.F32 R21, -RZ, R6.reuse.H0_H0 ;  /* 0x20000006ff158230 */ /* 0x108fe20000004100 */
[----:B--2---:R-:W-:Y:S01]  /*3e00*/  @!P0 MOV R5, R16 ;  /* 0x0000001000058202 */ /* 0x004fe20000000f00 */
[----:B------:R-:W-:Y:S01]  /*3e10*/  @!P0 HADD2.F32 R8, -RZ, R6.H1_H1 ;  /* 0x30000006ff088230 */ /* 0x000fe20000004100 */
[----:B------:R-:W-:Y:S03]  /*3e20*/  @!P0 MOV R6, R19 ;  /* 0x0000001300068202 */ /* 0x000fe60000000f00 */
[--C-:B------:R-:W-:Y:S02]  /*3e30*/  @!P0 HADD2.F32 R23, -RZ, R5.reuse.H1_H1 ;  /* 0x30000005ff178230 */ /* 0x100fe40000004100 */
[----:B------:R-:W-:Y:S02]  /*3e40*/  @!P0 HADD2.F32 R20, -RZ, R5.H0_H0 ;  /* 0x20000005ff148230 */ /* 0x000fe40000004100 */
[----:B----4-:R-:W-:Y:S02]  /*3e50*/  @!P0 HADD2.F32 R25, -RZ, R28.H0_H0 ;  /* 0x2000001cff198230 */ /* 0x010fe40000004100 */
[CC--:B------:R-:W-:Y:S01]  /*3e60*/  @!P0 FMUL.FTZ R33, R23.reuse, R21.reuse ;  /* 0x0000001517218220 */ /* 0x0c0fe20000410000 */
[--C-:B------:R-:W-:Y:S02]  /*3e70*/  @!P0 HADD2.F32 R5, -RZ, R7.reuse.H0_H0 ;  /* 0x20000007ff058230 */ /* 0x100fe40000004100 */
[C---:B------:R-:W-:Y:S01]  /*3e80*/  @!P0 FMUL.FTZ R0, R20.reuse, R21 ;  /* 0x0000001514008220 */ /* 0x040fe20000410000 */
[----:B------:R-:W-:Y:S01]  /*3e90*/  @!P0 MOV R21, R17 ;  /* 0x0000001100158202 */ /* 0x000fe20000000f00 */
[-C--:B------:R-:W-:Y:S01]  /*3ea0*/  @!P0 FFMA.FTZ R33, R20, R25.reuse, -R33 ;  /* 0x0000001914218223 */ /* 0x080fe20000010821 */
[----:B------:R-:W-:Y:S01]  /*3eb0*/  @!P0 MOV R20, R18 ;  /* 0x0000001200148202 */ /* 0x000fe20000000f00 */
[----:B------:R-:W-:Y:S02]  /*3ec0*/  @!P0 HADD2.F32 R7, -RZ, R7.H1_H1 ;  /* 0x30000007ff078230 */ /* 0x000fe40000004100 */
        /* <DEDUP_REMOVED lines=13> */
[----:B------:R-:W-:Y:S01]  /*3fa0*/  @!P0 FMUL.FTZ R26, R24, R5 ;  /* 0x00000005181a8220 */ /* 0x000fe20000410000 */
[--C-:B------:R-:W-:Y:S02]  /*3fb0*/  @!P0 HADD2.F32 R27, -RZ, R29.reuse.H0_H0 ;  /* 0x2000001dff1b8230 */ /* 0x100fe40000004100 */
[-C--:B------:R-:W-:Y:S01]  /*3fc0*/  @!P0 FMUL.FTZ R39, R25, R7.reuse ;  /* 0x0000000719278220 */ /* 0x080fe20000410000 */
[----:B------:R-:W-:Y:S02]  /*3fd0*/  @!P0 HADD2.F32 R29, -RZ, R29.H1_H1 ;  /* 0x3000001dff1d8230 */ /* 0x000fe40000004100 */
[----:B------:R-:W-:Y:S01]  /*3fe0*/  @!P0 FMUL.FTZ R4, R6, R7 ;  /* 0x0000000706048220 */ /* 0x000fe20000410000 */
[-C--:B------:R-:W-:Y:S01]  /*3ff0*/  @!P0 FFMA.FTZ R2, R23, R22.reuse, R2 ;  /* 0x0000001617028223 */ /* 0x080fe20000010002 */
[-C--:B------:R-:W-:Y:S01]  /*4000*/  @!P0 FFMA.FTZ R3, R24, R27.reuse, R3 ;  /* 0x0000001b18038223 */ /* 0x080fe20000010003 */
        /* <DEDUP_REMOVED lines=12> */
.L_x_6555:
[----:B------:R-:W-:Y:S05]  /*40d0*/  BSYNC B0 ;  /* 0x0000000000007941 */ /* 0x000fea0003800000 */
.L_x_6554:
[----:B------:R-:W-:Y:S04]  /*40e0*/  BSSY B0, `(.L_x_6556) ;  /* 0x0000042000007945 */ /* 0x000fe80003800000 */
[----:B------:R-:W-:Y:S05]  /*40f0*/  @!P5 BRA `(.L_x_6557) ;  /* 0x000000040000d947 */ /* 0x000fea0003800000 */
[----:B-123--:R-:W1:Y:S01]  /*4100*/  LDC.64 R36, c[0x0][0x338] ;  /* 0x0000ce00ff247b82 */ /* 0x00ee620000000a00 */
[----:B------:R-:W-:Y:S02]  /*4110*/  ISETP.GE.AND P0, PT, R14, UR4, PT ;  /* 0x000000040e007c0c */ /* 0x000fe4000bf06270 */
[----:B------:R-:W-:Y:S11]  /*4120*/  MOV R97, R85 ;  /* 0x0000005500617202 */ /* 0x000ff60000000f00 */
[C---:B------:R-:W-:Y:S02]  /*4130*/  @!P0 SHF.L.U32 R39, R118.reuse, 0x1, RZ ;  /* 0x0000000176278819 */ /* 0x040fe400000006ff */
        /* <DEDUP_REMOVED lines=60> */
.L_x_6557:
[----:B------:R-:W-:Y:S05]  /*4500*/  BSYNC B0 ;  /* 0x0000000000007941 */ /* 0x000fea0003800000 */
.L_x_6556:
[----:B------:R-:W-:Y:S01]  /*4510*/  ISETP.NE.AND P0, PT, R151, RZ, PT ;  /* 0x000000ff9700720c */ /* 0x000fe20003f05270 */
[----:B------:R-:W-:Y:S11]  /*4520*/  BSSY B0, `(.L_x_6558) ;  /* 0x0000043000007945 */ /* 0x000ff60003800000 */
[----:B------:R-:W-:Y:S01]  /*4530*/  @!UPT UIADD3 URZ, URZ, URZ, URZ ;  /* 0x0000003f3f3ff290 */ /* 0x000fe2000fffe03f */
        /* <DEDUP_REMOVED lines=65> */
.L_x_6559:
[----:B------:R-:W-:Y:S05]  /*4950*/  BSYNC B0 ;  /* 0x0000000000007941 */ /* 0x000fea0003800000 */
.L_x_6558:
        /* <DEDUP_REMOVED lines=68> */
.L_x_6561:
[----:B------:R-:W-:Y:S05]  /*4da0*/  BSYNC B0 ;  /* 0x0000000000007941 */ /* 0x000fea0003800000 */
.L_x_6560:
[C---:B------:R-:W-:Y:S01]  /*4db0*/  LEA R44, P1, R35.reuse, R44, 0x1 ;  /* 0x0000002c232c7211 */ /* 0x040fe200078208ff */
[----:B------:R-:W-:Y:S01]  /*4dc0*/  IMAD.MOV.U32 R8, RZ, RZ, R10 ;  /* 0x000000ffff087224 */ /* 0x000fe200078e000a */
[----:B------:R-:W-:Y:S02]  /*4dd0*/  UMOV UR4, UR29 ;  /* 0x0000001d00047c82 */ /* 0x000fe40008000000 */
[C---:B------:R-:W-:Y:S02]  /*4de0*/  LEA.HI.X.SX32 R45, R35.reuse, R45, 0x1, P1 ;  /* 0x0000002d232d7211 */ /* 0x040fe400008f0eff */
[C---:B------:R-:W-:Y:S04]  /*4df0*/  LEA R10, P0, R35.reuse, R8, 0x1 ;  /* 0x00000008230a7211 */ /* 0x040fe800078008ff */
[----:B------:R-:W-:Y:S01]  /*4e00*/  LEA.HI.X.SX32 R9, R35, R9, 0x1, P0 ;  /* 0x0000000923097211 */ /* 0x000fe200000f0eff */
[----:B------:R-:W-:Y:S08]  /*4e10*/  BRA `(.L_x_6562) ;  /* 0x0000003400dc7947 */ /* 0x000ff00003800000 */
.L_x_6545:
[----:B------:R-:W-:Y:S01]  /*4e20*/  ULEA.HI UR31, UR4, UR4, URZ, 0x1 ;  /* 0x00000004041f7291 */ /* 0x000fe2000f8f083f */
[----:B------:R-:W-:Y:S03]  /*4e30*/  BSSY B1, `(.L_x_6563) ;  /* 0x000005c000017945 */ /* 0x000fe60003800000 */
[----:B------:R-:W-:Y:S06]  /*4e40*/  USHF.R.S32.HI UR31, URZ, 0x1, UR31 ;  /* 0x000000013f1f7899 */ /* 0x000fec000801141f */
[----:B------:R-:W-:Y:S01]  /*4e50*/  MOV R153, UR31 ;  /* 0x0000001f00997c02 */ /* 0x000fe20008000f00 */
[----:B------:R-:W-:Y:S05]  /*4e60*/  @!P1 BRA `(.L_x_6564) ;  /* 0x0000000400609947 */ /* 0x000fea0003800000 */
[----:B------:R-:W-:Y:S01]  /*4e70*/  MOV R97, R85 ;  /* 0x0000005500617202 */ /* 0x000fe20000000f00 */
[----:B------:R-:W-:Y:S01]  /*4e80*/  BSSY B0, `(.L_x_6565) ;  /* 0x0000055000007945 */ /* 0x000fe20003800000 */
[----:B------:R-:W-:Y:S03]  /*4e90*/  ISETP.GE.AND P0, PT, R14, UR4, PT ;  /* 0x000000040e007c0c */ /* 0x000fe6000bf06270 */
[----:B---3--:R1:W5:Y:S10]  /*4ea0*/  LDG.E.128 R32, desc[UR6][R96.64] ;  /* 0x0000000660207981 */ /* 0x008374000c1e1d00 */
[----:B------:R-:W-:Y:S05]  /*4eb0*/  @P0 BRA `(.L_x_6566) ;  /* 0x0000000400440947 */ /* 0x000fea0003800000 */
[----:B------:R-:W-:Y:S02]  /*4ec0*/  ISETP.GE.AND P0, PT, R14, R153, PT ;  /* 0x000000990e00720c */ /* 0x000fe40003f06270 */
[----:B------:R-:W-:Y:S02]  /*4ed0*/  MOV R53, RZ ;  /* 0x000000ff00357202 */ /* 0x000fe40000000f00 */
[----:B------:R-:W-:Y:S02]  /*4ee0*/  MOV R99, R87 ;  /* 0x0000005700637202 */ /* 0x000fe40000000f00 */
[----:B------:R-:W-:Y:S02]  /*4ef0*/  MOV R101, R89 ;  /* 0x0000005900657202 */ /* 0x000fe40000000f00 */
[----:B-----5:R-:W-:Y:S01]  /*4f00*/  MOV R47, R33 ;  /* 0x00000021002f7202 */ /* 0x020fe20000000f00 */
[--C-:B------:R-:W-:Y:S01]  /*4f10*/  HADD2.F32 R33, -RZ, R32.reuse.H1_H1 ;  /* 0x30000020ff217230 */ /* 0x100fe20000004100 */
[----:B------:R-:W-:Y:S02]  /*4f20*/  MOV R46, R34 ;  /* 0x00000022002e7202 */ /* 0x000fe40000000f00 */
[----:B------:R-:W-:Y:S01]  /*4f30*/  MOV R41, R35 ;  /* 0x0000002300297202 */ /* 0x000fe20000000f00 */
[----:B------:R-:W-:Y:S01]  /*4f40*/  HADD2.F32 R34, -RZ, R47.H0_H0 ;  /* 0x2000002fff227230 */ /* 0x000fe20000004100 */
        /* <DEDUP_REMOVED lines=14> */
[----:B----4-:R-:W-:Y:S02]  /*5030*/  HADD2.F32 R31, -RZ, R32.H0_H0 ;  /* 0x20000020ff1f7230 */ /* 0x010fe40000004100 */
        /* <DEDUP_REMOVED lines=43> */
[----:B------:R-:W-:Y:S02]  /*52f0*/  HADD2.F32 R33, -RZ, R46.H1_H1 ;  /* 0x3000002eff217230 */ /* 0x000fe40000004100 */
[----:B------:R-:W-:Y:S01]  /*5300*/  FFMA.FTZ R4, R31, R36, R4 ;  /* 0x000000241f047223 */ /* 0x000fe20000010004 */
[----:B------:R-:W-:Y:S02]  /*5310*/  HADD2.F32 R39, -RZ, R51.H0_H0 ;  /* 0x20000033ff277230 */ /* 0x000fe40000004100 */
[----:B------:R-:W-:Y:S01]  /*5320*/  FFMA.FTZ R5, R30, R37, R5 ;  /* 0x000000251e057223 */ /* 0x000fe20000010005 */
[----:B------:R-:W-:Y:S02]  /*5330*/  HADD2.F32 R32, -RZ, R41.H0_H0 ;  /* 0x20000029ff207230 */ /* 0x000fe40000004100 */
[----:B------:R-:W-:Y:S01]  /*5340*/  FFMA.FTZ R6, R33, R38, R6 ;  /* 0x0000002621067223 */ /* 0x000fe20000010006 */
[----:B------:R-:W-:Y:S01]  /*5350*/  F2FP.F16.F32.PACK_AB R33, R4, R3 ;  /* 0x000000030421723e */ /* 0x000fe200000000ff */
[----:B------:R-:W-:Y:S02]  /*5360*/  HADD2.F32 R40, -RZ, R51.H1_H1 ;  /* 0x30000033ff287230 */ /* 0x000fe40000004100 */
[----:B------:R-:W-:Y:S01]  /*5370*/  HADD2.F32 R35, -RZ, R41.H1_H1 ;  /* 0x30000029ff237230 */ /* 0x000fe20000004100 */
[----:B------:R-:W-:Y:S01]  /*5380*/  F2FP.F16.F32.PACK_AB R34, R6, R5 ;  /* 0x000000050622723e */ /* 0x000fe200000000ff */
[----:B------:R-:W-:Y:S01]  /*5390*/  FFMA.FTZ R7, R32, R39, R7 ;  /* 0x0000002720077223 */ /* 0x000fe20000010007 */
[----:B------:R-:W-:Y:S02]  /*53a0*/  F2FP.F16.F32.PACK_AB R32, R2, R0 ;  /* 0x000000000220723e */ /* 0x000fe400000000ff */
[----:B------:R-:W-:Y:S05]  /*53b0*/  FFMA.FTZ R8, R35, R40, R8 ;  /* 0x0000002823087223 */ /* 0x000fea0000010008 */
[----:B------:R-:W-:Y:S02]  /*53c0*/  F2FP.F16.F32.PACK_AB R35, R8, R7 ;  /* 0x000000070823723e */ /* 0x000fe400000000ff */
.L_x_6566:
[----:B------:R-:W-:Y:S05]  /*53d0*/  BSYNC B0 ;  /* 0x0000000000007941 */ /* 0x000fea0003800000 */
.L_x_6565:
[----:B-----5:R2:W-:Y:S02]  /*53e0*/  STG.E.128 desc[UR6][R70.64], R32 ;  /* 0x0000002046007986 */ /* 0x0205e4000c101d06 */
.L_x_6564:
[----:B------:R-:W-:Y:S05]  /*53f0*/  BSYNC B1 ;  /* 0x0000000000017941 */ /* 0x000fea0003800000 */
.L_x_6563:
[----:B------:R-:W-:Y:S04]  /*5400*/  BSSY B1, `(.L_x_6567) ;  /* 0x0000060000017945 */ /* 0x000fe80003800000 */
[----:B------:R-:W-:Y:S05]  /*5410*/  @!P3 BRA `(.L_x_6568) ;  /* 0x000000040078b947 */ /* 0x000fea0003800000 */
[C---:B------:R-:W-:Y:S01]  /*5420*/  LEA R54, P0, R95.reuse, R96, 0x1 ;  /* 0x000000605f367211 */ /* 0x040fe200078008ff */
[----:B------:R-:W-:Y:S03]  /*5430*/  BSSY B0, `(.L_x_6569) ;  /* 0x000005b000007945 */ /* 0x000fe60003800000 */
[----:B------:R-:W-:Y:S02]  /*5440*/  LEA.HI.X R55, R95, R85, R106, 0x1, P0 ;  /* 0x000000555f377211 */ /* 0x000fe400000f0c6a */
[C---:B------:R-:W-:Y:S03]  /*5450*/  LEA R154, P0, R91.reuse, R70, 0x1 ;  /* 0x000000465b9a7211 */ /* 0x040fe600078008ff */
[----:B--23--:R2:W5:Y:S01]  /*5460*/  LDG.E.128 R32, desc[UR6][R54.64] ;  /* 0x0000000636207981 */ /* 0x00c562000c1e1d00 */
[----:B------:R-:W-:Y:S02]  /*5470*/  LEA.HI.X R155, R91, R71, R102, 0x1, P0 ;  /* 0x000000475b9b7211 */ /* 0x000fe400000f0c66 */
[----:B------:R-:W-:Y:S11]  /*5480*/  ISETP.GE.AND P0, PT, R14, UR4, PT ;  /* 0x000000040e007c0c */ /* 0x000ff6000bf06270 */
[----:B------:R-:W-:Y:S02]  /*5490*/  @!UPT UIADD3 URZ, URZ, URZ, URZ ;  /* 0x0000003f3f3ff290 */ /* 0x000fe4000fffe03f */
[----:B------:R-:W-:Y:S05]  /*54a0*/  @P0 BRA `(.L_x_6570) ;  /* 0x00000004004c0947 */ /* 0x000fea0003800000 */
[-C--:B------:R-:W-:Y:S02]  /*54b0*/  ISETP.GE.AND P0, PT, R14, R153.reuse, PT ;  /* 0x000000990e00720c */ /* 0x080fe40003f06270 */
[----:B------:R-:W-:Y:S02]  /*54c0*/  MOV R52, R153 ;  /* 0x0000009900347202 */ /* 0x000fe40000000f00 */
[----:B-----5:R-:W-:Y:S01]  /*54d0*/  MOV R47, R33 ;  /* 0x00000021002f7202 */ /* 0x020fe20000000f00 */
[--C-:B------:R-:W-:Y:S01]  /*54e0*/  HADD2.F32 R33, -RZ, R32.reuse.H1_H1 ;  /* 0x30000020ff217230 */ /* 0x100fe20000004100 */
[----:B------:R-:W-:Y:S02]  /*54f0*/  MOV R46, R34 ;  /* 0x00000022002e7202 */ /* 0x000fe40000000f00 */
[----:B------:R-:W-:Y:S01]  /*5500*/  MOV R41, R35 ;  /* 0x0000002300297202 */ /* 0x000fe20000000f00 */
[----:B------:R-:W-:Y:S04]  /*5510*/  HADD2.F32 R34, -RZ, R47.H0_H0 ;  /* 0x2000002fff227230 */ /* 0x000fe80000004100 */
[----:B------:R-:W-:Y:S04]  /*5520*/  @P0 IADD3 R52, RZ, -UR31, RZ ;  /* 0x8000001fff340c10 */ /* 0x000fe8000fffe0ff */
[C---:B------:R-:W-:Y:S02]  /*5530*/  LEA R22, P1, R52.reuse, R54, 0x1 ;  /* 0x0000003634167211 */ /* 0x040fe400078208ff */
[----:B--2---:R-:W-:Y:S02]  /*5540*/  MOV R54, RZ ;  /* 0x000000ff00367202 */ /* 0x004fe40000000f00 */
[----:B------:R-:W-:Y:S02]  /*5550*/  @P0 IADD3 R54, RZ, -UR31, RZ ;  /* 0x8000001fff360c10 */ /* 0x000fe4000fffe0ff */
[----:B------:R-:W-:Y:S02]  /*5560*/  LEA.HI.X.SX32 R23, R52, R55, 0x1, P1 ;  /* 0x0000003734177211 */ /* 0x000fe400008f0eff */
[----:B------:R-:W-:Y:S02]  /*5570*/  IADD3 R55, P1, R122, R54, RZ ;  /* 0x000000367a377210 */ /* 0x000fe40007f3e0ff */
[----:B------:R-:W-:Y:S02]  /*5580*/  MOV R52, RZ ;  /* 0x000000ff00347202 */ /* 0x000fe40000000f00 */
[----:B------:R-:W-:Y:S01]  /*5590*/  @P0 IADD3 R52, RZ, -UR31, RZ ;  /* 0x8000001fff340c10 */ /* 0x000fe2000fffe0ff */
[----:B------:R-:W2:Y:S01]  /*55a0*/  LDG.E.128 R20, desc[UR6][R22.64] ;  /* 0x0000000616147981 */ /* 0x000ea2000c1e1d00 */
[-C--:B------:R-:W-:Y:S02]  /*55b0*/  LEA.HI.X.SX32 R54, R54, R111.reuse, 0x1, P1 ;  /* 0x0000006f36367211 */ /* 0x080fe400008f0eff */
        /* <DEDUP_REMOVED lines=66> */
.L_x_6570:
[----:B------:R-:W-:Y:S05]  /*59e0*/  BSYNC B0 ;  /* 0x0000000000007941 */ /* 0x000fea0003800000 */
.L_x_6569:
[----:B-----5:R4:W-:Y:S02]  /*59f0*/  STG.E.128 desc[UR6][R154.64], R32 ;  /* 0x000000209a007986 */ /* 0x0209e4000c101d06 */
.L_x_6568:
[----:B------:R-:W-:Y:S05]  /*5a00*/  BSYNC B1 ;  /* 0x0000000000017941 */ /* 0x000fea0003800000 */
.L_x_6567:
[----:B------:R-:W-:Y:S04]  /*5a10*/  BSSY B1, `(.L_x_6571) ;  /* 0x0000063000017945 */ /* 0x000fe80003800000 */
[----:B------:R-:W-:Y:S05]  /*5a20*/  @!P6 BRA `(.L_x_6572) ;  /* 0x000000040084e947 */ /* 0x000fea0003800000 */
[C---:B------:R-:W-:Y:S01]  /*5a30*/  LEA R156, P0, R75.reuse, R96, 0x1 ;  /* 0x000000604b9c7211 */ /* 0x040fe200078008ff */
[----:B------:R-:W-:Y:S03]  /*5a40*/  BSSY B0, `(.L_x_6573) ;  /* 0x000005e000007945 */ /* 0x000fe60003800000 */
[----:B------:R-:W-:Y:S02]  /*5a50*/  LEA.HI.X R157, R75, R85, R74, 0x1, P0 ;  /* 0x000000554b9d7211 */ /* 0x000fe400000f0c4a */
[C---:B----4-:R-:W-:Y:S03]  /*5a60*/  LEA R154, P0, R146.reuse, R70, 0x1 ;  /* 0x00000046929a7211 */ /* 0x050fe600078008ff */
[----:B--23--:R2:W5:Y:S01]  /*5a70*/  LDG.E.128 R52, desc[UR6][R156.64] ;  /* 0x000000069c347981 */ /* 0x00c562000c1e1d00 */
[----:B------:R-:W-:Y:S02]  /*5a80*/  LEA.HI.X R155, R146, R71, R76, 0x1, P0 ;  /* 0x00000047929b7211 */ /* 0x000fe400000f0c4c */
[----:B------:R-:W-:Y:S11]  /*5a90*/  ISETP.GE.AND P0, PT, R14, UR4, PT ;  /* 0x000000040e007c0c */ /* 0x000ff6000bf06270 */
[----:B------:R-:W-:Y:S02]  /*5aa0*/  @!UPT UIADD3 URZ, URZ, URZ, URZ ;  /* 0x0000003f3f3ff290 */ /* 0x000fe4000fffe03f */
[----:B------:R-:W-:Y:S05]  /*5ab0*/  @P0 BRA `(.L_x_6574) ;  /* 0x0000000400580947 */ /* 0x000fea0003800000 */
[--C-:B-----5:R-:W-:Y:S01]  /*5ac0*/  HADD2.F32 R29, -RZ, R52.reuse.H0_H0 ;  /* 0x20000034ff1d7230 */ /* 0x120fe20000004100 */
[-C--:B------:R-:W-:Y:S01]  /*5ad0*/  ISETP.GE.AND P0, PT, R14, R153.reuse, PT ;  /* 0x000000990e00720c */ /* 0x080fe20003f06270 */
[----:B------:R-:W-:Y:S01]  /*5ae0*/  HADD2.F32 R33, -RZ, R52.H1_H1 ;  /* 0x30000034ff217230 */ /* 0x000fe20000004100 */
[----:B-1----:R-:W-:Y:S01]  /*5af0*/  MOV R97, R153 ;  /* 0x0000009900617202 */ /* 0x002fe20000000f00 */
[----:B------:R-:W-:Y:S01]  /*5b00*/  HADD2.F32 R36, -RZ, R53.H0_H0 ;  /* 0x20000035ff247230 */ /* 0x000fe20000004100 */
[----:B------:R-:W-:Y:S02]  /*5b10*/  MOV R152, RZ ;  /* 0x000000ff00987202 */ /* 0x000fe40000000f00 */
[----:B------:R-:W-:Y:S02]  /*5b20*/  MOV R46, R54 ;  /* 0x00000036002e7202 */ /* 0x000fe40000000f00 */
[----:B------:R-:W-:Y:S05]  /*5b30*/  MOV R47, R55 ;  /* 0x00000037002f7202 */ /* 0x000fea0000000f00 */
        /* <DEDUP_REMOVED lines=65> */
[----:B------:R-:W-:Y:S01]  /*5f50*/  HADD2.F32 R31, -RZ, R46.H1_H1 ;  /* 0x3000002eff1f7230 */ /* 0x000fe20000004100 */
[----:B------:R-:W-:Y:S01]  /*5f60*/  F2FP.F16.F32.PACK_AB R52, R2, R0 ;  /* 0x000000000234723e */ /* 0x000fe200000000ff */
[----:B------:R-:W-:Y:S02]  /*5f70*/  HADD2.F32 R40, -RZ, R51.H0_H0 ;  /* 0x20000033ff287230 */ /* 0x000fe40000004100 */
[----:B------:R-:W-:Y:S01]  /*5f80*/  FFMA.FTZ R5, R34, R38, R5 ;  /* 0x0000002622057223 */ /* 0x000fe20000010005 */
[----:B------:R-:W-:Y:S01]  /*5f90*/  F2FP.F16.F32.PACK_AB R53, R4, R3 ;  /* 0x000000030435723e */ /* 0x000fe200000000ff */
        /* <DEDUP_REMOVED lines=8> */
.L_x_6574:
[----:B------:R-:W-:Y:S05]  /*6020*/  BSYNC B0 ;  /* 0x0000000000007941 */ /* 0x000fea0003800000 */
.L_x_6573:
[----:B-----5:R3:W-:Y:S02]  /*6030*/  STG.E.128 desc[UR6][R154.64], R52 ;  /* 0x000000349a007986 */ /* 0x0207e4000c101d06 */
.L_x_6572:
[----:B------:R-:W-:Y:S05]  /*6040*/  BSYNC B1 ;  /* 0x0000000000017941 */ /* 0x000fea0003800000 */
.L_x_6571:
[----:B------:R-:W-:Y:S04]  /*6050*/  BSSY B1, `(.L_x_6575) ;  /* 0x0000067000017945 */ /* 0x000fe80003800000 */
[----:B------:R-:W-:Y:S05]  /*6060*/  @!P4 BRA `(.L_x_6576) ;  /* 0x000000040094c947 */ /* 0x000fea0003800000 */
[----:B---3--:R-:W2:Y:S01]  /*6070*/  LDC.64 R2, c[0x0][0x338] ;  /* 0x0000ce00ff027b82 */ /* 0x008ea20000000a00 */
[----:B-1----:R-:W-:Y:S01]  /*6080*/  MOV R97, R85 ;  /* 0x0000005500617202 */ /* 0x002fe20000000f00 */
[----:B------:R-:W-:Y:S01]  /*6090*/  BSSY B0, `(.L_x_6577) ;  /* 0x0000061000007945 */ /* 0x000fe20003800000 */
[----:B------:R-:W-:Y:S01]  /*60a0*/  ISETP.GE.AND P0, PT, R14, UR4, PT ;  /* 0x000000040e007c0c */ /* 0x000fe2000bf06270 */
[----:B--2---:R-:W-:Y:S04]  /*60b0*/  IMAD.WIDE.U32 R156, R2, 0x60, R96 ;  /* 0x00000060029c7825 */ /* 0x004fe800078e0060 */
[----:B------:R-:W-:Y:S05]  /*60c0*/  IMAD R3, R3, 0x60, RZ ;  /* 0x0000006003037824 */ /* 0x000fea00078e02ff */
[----:B------:R-:W-:Y:S02]  /*60d0*/  IADD3 R157, R157, R3, RZ ;  /* 0x000000039d9d7210 */ /* 0x000fe40007ffe0ff */
[----:B------:R-:W4:Y:S03]  /*60e0*/  LDC.64 R2, c[0x0][0x248] ;  /* 0x00009200ff027b82 */ /* 0x000f260000000a00 */
[----:B------:R1:W5:Y:S01]  /*60f0*/  LDG.E.128 R52, desc[UR6][R156.64] ;  /* 0x000000069c347981 */ /* 0x000362000c1e1d00 */
[----:B----4-:R-:W-:Y:S04]  /*6100*/  IMAD.WIDE.U32 R154, R2, 0x60, R70 ;  /* 0x00000060029a7825 */ /* 0x010fe800078e0046 */
[----:B------:R-:W-:Y:S05]  /*6110*/  IMAD R3, R3, 0x60, RZ ;  /* 0x0000006003037824 */ /* 0x000fea00078e02ff */
[----:B------:R-:W-:Y:S01]  /*6120*/  IADD3 R155, R155, R3, RZ ;  /* 0x000000039b9b7210 */ /* 0x000fe20007ffe0ff */
[----:B-1----:R-:W-:Y:S06]  /*6130*/  @P0 BRA `(.L_x_6578) ;  /* 0x0000000400580947 */ /* 0x002fec0003800000 */
[--C-:B-----5:R-:W-:Y:S01]  /*6140*/  HADD2.F32 R29, -RZ, R52.reuse.H0_H0 ;  /* 0x20000034ff1d7230 */ /* 0x120fe20000004100 */
[-C--:B------:R-:W-:Y:S01]  /*6150*/  ISETP.GE.AND P0, PT, R14, R153.reuse, PT ;  /* 0x000000990e00720c */ /* 0x080fe20003f06270 */
[----:B------:R-:W-:Y:S01]  /*6160*/  HADD2.F32 R33, -RZ, R52.H1_H1 ;  /* 0x30000034ff217230 */ /* 0x000fe20000004100 */
[----:B------:R-:W-:Y:S01]  /*6170*/  MOV R97, R153 ;  /* 0x0000009900617202 */ /* 0x000fe20000000f00 */
[----:B------:R-:W-:Y:S01]  /*6180*/  HADD2.F32 R36, -RZ, R53.H0_H0 ;  /* 0x20000035ff247230 */ /* 0x000fe20000004100 */
[----:B------:R-:W-:Y:S02]  /*6190*/  MOV R152, RZ ;  /* 0x000000ff00987202 */ /* 0x000fe40000000f00 */
[----:B------:R-:W-:Y:S02]  /*61a0*/  MOV R46, R54 ;  /* 0x00000036002e7202 */ /* 0x000fe40000000f00 */
[----:B------:R-:W-:Y:S05]  /*61b0*/  MOV R47, R55 ;  /* 0x00000037002f7202 */ /* 0x000fea0000000f00 */
[----:B------:R-:W-:Y:S02]  /*61c0*/  @P0 IADD3 R97, RZ, -UR31, RZ ;  /* 0x8000001fff610c10 */ /* 0x000fe4000fffe0ff */
[----:B------:R-:W-:Y:S02]  /*61d0*/  @P0 IADD3 R152, RZ, -UR31, RZ ;  /* 0x8000001fff980c10 */ /* 0x000fe4000fffe0ff */
[C---:B------:R-:W-:Y:S04]  /*61e0*/  LEA R16, P1, R97.reuse, R156, 0x1 ;  /* 0x0000009c61107211 */ /* 0x040fe800078208ff */
[----:B------:R-:W-:Y:S02]  /*61f0*/  LEA.HI.X.SX32 R17, R97, R157, 0x1, P1 ;  /* 0x0000009d61117211 */ /* 0x000fe400008f0eff */
[----:B------:R-:W-:Y:S04]  /*6200*/  IADD3 R97, P1, R120, R152, RZ ;  /* 0x0000009878617210 */ /* 0x000fe80007f3e0ff */
[----:B------:R-:W-:Y:S01]  /*6210*/  LEA.HI.X.SX32 R152, R152, R109, 0x1, P1 ;  /* 0x0000006d98987211 */ /* 0x000fe200008f0eff */
[----:B------:R-:W2:Y:S01]  /*6220*/  LDG.E.128 R16, desc[UR6][R16.64] ;  /* 0x0000000610107981 */ /* 0x000ea2000c1e1d00 */
[C---:B------:R-:W-:Y:S04]  /*6230*/  LEA R156, P1, R97.reuse, R98, 0x1 ;  /* 0x00000062619c7211 */ /* 0x040fe800078208ff */
        /* <DEDUP_REMOVED lines=70> */
.L_x_6578:
[----:B------:R-:W-:Y:S05]  /*66a0*/  BSYNC B0 ;  /* 0x0000000000007941 */ /* 0x000fea0003800000 */
.L_x_6577:
[----:B-----5:R1:W-:Y:S02]  /*66b0*/  STG.E.128 desc[UR6][R154.64], R52 ;  /* 0x000000349a007986 */ /* 0x0203e4000c101d06 */
.L_x_6576:
[----:B------:R-:W-:Y:S05]  /*66c0*/  BSYNC B1 ;  /* 0x0000000000017941 */ /* 0x000fea0003800000 */
.L_x_6575:
[----:B------:R-:W-:Y:S04]  /*66d0*/  BSSY B1, `(.L_x_6579) ;  /* 0x0000062000017945 */ /* 0x000fe80003800000 */
[----:B------:R-:W-:Y:S05]  /*66e0*/  @!P2 BRA `(.L_x_6580) ;  /* 0x000000040080a947 */ /* 0x000fea0003800000 */
[----:B--2---:R-:W-:Y:S01]  /*66f0*/  LEA R156, P0, R78, R96, 0x1 ;  /* 0x000000604e9c7211 */ /* 0x004fe200078008ff */
[----:B------:R-:W-:Y:S01]  /*6700*/  BSSY B0, `(.L_x_6581) ;  /* 0x000005d000007945 */ /* 0x000fe20003800000 */
[----:B------:R-:W-:Y:S02]  /*6710*/  ISETP.GE.AND P1, PT, R14, UR4, PT ;  /* 0x000000040e007c0c */ /* 0x000fe4000bf26270 */
[----:B------:R-:W-:Y:S02]  /*6720*/  LEA.HI.X R157, R78, R85, R77, 0x1, P0 ;  /* 0x000000554e9d7211 */ /* 0x000fe400000f0c4d */
[C---:B-1-34-:R-:W-:Y:S03]  /*6730*/  LEA R154, P0, R148.reuse, R70, 0x1 ;  /* 0x00000046949a7211 */ /* 0x05afe600078008ff */
[----:B------:R1:W5:Y:S01]  /*6740*/  LDG.E.128 R52, desc[UR6][R156.64] ;  /* 0x000000069c347981 */ /* 0x000362000c1e1d00 */
[----:B------:R-:W-:Y:S05]  /*6750*/  LEA.HI.X R155, R148, R71, R80, 0x1, P0 ;  /* 0x00000047949b7211 */ /* 0x000fea00000f0c50 */
[----:B------:R-:W-:Y:S05]  /*6760*/  @P1 BRA `(.L_x_6582) ;  /* 0x0000000400581947 */ /* 0x000fea0003800000 */
        /* <DEDUP_REMOVED lines=10> */
[----:B------:R-:W-:Y:S02]  /*6810*/  LEA R16, P1, R101, R156, 0x1 ;  /* 0x0000009c65107211 */ /* 0x000fe400078208ff */
[----:B------:R-:W-:Y:S02]  /*6820*/  IADD3 R97, P2, R115, R99, RZ ;  /* 0x0000006373617210 */ /* 0x000fe40007f5e0ff */
[----:B------:R-:W-:Y:S02]  /*6830*/  LEA.HI.X.SX32 R17, R101, R157, 0x1, P1 ;  /* 0x0000009d65117211 */ /* 0x000fe400008f0eff */
[----:B-1----:R-:W-:Y:S02]  /*6840*/  LEA R156, P1, R97, R98, 0x1 ;  /* 0x00000062619c7211 */ /* 0x002fe400078208ff */
        /* <DEDUP_REMOVED lines=72> */
.L_x_6582:
[----:B------:R-:W-:Y:S05]  /*6cd0*/  BSYNC B0 ;  /* 0x0000000000007941 */ /* 0x000fea0003800000 */
.L_x_6581:
[----:B-----5:R2:W-:Y:S02]  /*6ce0*/  STG.E.128 desc[UR6][R154.64], R52 ;  /* 0x000000349a007986 */ /* 0x0205e4000c101d06 */
.L_x_6580:
[----:B------:R-:W-:Y:S05]  /*6cf0*/  BSYNC B1 ;  /* 0x0000000000017941 */ /* 0x000fea0003800000 */
.L_x_6579:
        /* <DEDUP_REMOVED lines=25> */
[C---:B------:R-:W-:Y:S02]  /*6e90*/  LEA R16, P1, R101.reuse, R156, 0x1 ;  /* 0x0000009c65107211 */ /* 0x040fe400078208ff */
[C---:B------:R-:W-:Y:S02]  /*6ea0*/  IADD3 R97, P2, R118.reuse, R99, RZ ;  /* 0x0000006376617210 */ /* 0x040fe40007f5e0ff */
[----:B------:R-:W-:Y:S02]  /*6eb0*/  LEA.HI.X.SX32 R17, R101, R157, 0x1, P1 ;  /* 0x0000009d65117211 */ /* 0x000fe400008f0eff */
[----:B------:R-:W-:Y:S02]  /*6ec0*/  LEA R156, P1, R97, R98, 0x1 ;  /* 0x00000062619c7211 */ /* 0x000fe400078208ff */
        /* <DEDUP_REMOVED lines=72> */
.L_x_6586:
[----:B------:R-:W-:Y:S05]  /*7350*/  BSYNC B0 ;  /* 0x0000000000007941 */ /* 0x000fea0003800000 */
.L_x_6585:
[----:B-----5:R1:W-:Y:S02]  /*7360*/  STG.E.128 desc[UR6][R154.64], R52 ;  /* 0x000000349a007986 */ /* 0x0203e4000c101d06 */
.L_x_6584:
[----:B------:R-:W-:Y:S05]  /*7370*/  BSYNC B1 ;  /* 0x0000000000017941 */ /* 0x000fea0003800000 */
.L_x_6583:
[----:B------:R-:W-:Y:S01]  /*7380*/  ISETP.NE.AND P0, PT, R151, RZ, PT ;  /* 0x000000ff9700720c */ /* 0x000fe20003f05270 */
[----:B------:R-:W-:Y:S11]  /*7390*/  BSSY B1, `(.L_x_6587) ;  /* 0x0000068000017945 */ /* 0x000ff60003800000 */
[----:B------:R-:W-:Y:S01]  /*73a0*/  @!UPT UIADD3 URZ, URZ, URZ, URZ ;  /* 0x0000003f3f3ff290 */ /* 0x000fe2000fffe03f */
        /* <DEDUP_REMOVED lines=100> */
.L_x_6590:
[----:B------:R-:W-:Y:S05]  /*79f0*/  BSYNC B0 ;  /* 0x0000000000007941 */ /* 0x000fea0003800000 */
.L_x_6589:
[----:B-----5:R1:W-:Y:S02]  /*7a00*/  STG.E.128 desc[UR6][R154.64], R52 ;  /* 0x000000349a007986 */ /* 0x0203e4000c101d06 */
.L_x_6588:
[----:B------:R-:W-:Y:S05]  /*7a10*/  BSYNC B1 ;  /* 0x0000000000017941 */ /* 0x000fea0003800000 */
.L_x_6587:
        /* <DEDUP_REMOVED lines=8> */
[----:B--2-4-:R-:W-:Y:S04]  /*7aa0*/  IMAD.WIDE.U32 R154, R2, 0xe0, R96 ;  /* 0x000000e0029a7825 */ /* 0x014fe800078e0060 */
        /* <DEDUP_REMOVED lines=8> */
[--C-:B-----5:R-:W-:Y:S01]  /*7b30*/  HADD2.F32 R29, -RZ, R52.reuse.H0_H0 ;  /* 0x20000034ff1d7230 */ /* 0x120fe20000004100 */
[----:B------:R-:W-:Y:S01]  /*7b40*/  ISETP.GE.AND P0, PT, R14, R153, PT ;  /* 0x000000990e00720c */ /* 0x000fe20003f06270 */
[----:B------:R-:W-:Y:S01]  /*7b50*/  HADD2.F32 R33, -RZ, R52.H1_H1 ;  /* 0x30000034ff217230 */ /* 0x000fe20000004100 */
[----:B------:R-:W-:Y:S01]  /*7b60*/  MOV R99, RZ ;  /* 0x000000ff00637202 */ /* 0x000fe20000000f00 */
        /* <DEDUP_REMOVED lines=9> */
[----:B------:R-:W-:Y:S02]  /*7c00*/  LEA.HI.X.SX32 R152, R99, R103, 0x1, P2 ;  /* 0x0000006763987211 */ /* 0x000fe400010f0eff */
[C---:B------:R-:W-:Y:S02]  /*7c10*/  LEA R154, P1, R97.reuse, R98, 0x1 ;  /* 0x00000062619a7211 */ /* 0x040fe400078208ff */
[----:B------:R-:W-:Y:S01]  /*7c20*/  @P0 IADD3 R156, RZ, -UR31, RZ ;  /* 0x8000001fff9c0c10 */ /* 0x000fe2000fffe0ff */
[----:B------:R-:W2:Y:S01]  /*7c30*/  LDG.E.128 R16, desc[UR6][R16.64] ;  /* 0x0000000610107981 */ /* 0x000ea2000c1e1d00 */
[----:B------:R-:W-:Y:S02]  /*7c40*/  LEA.HI.X R155, R97, R87, R152, 0x1, P1 ;  /* 0x00000057619b7211 */ /* 0x000fe400008f0c98 */
[----:B------:R-:W-:Y:S04]  /*7c50*/  IADD3 R97, P1, R114, R156, RZ ;  /* 0x0000009c72617210 */ /* 0x000fe80007f3e0ff */
[----:B------:R-:W-:Y:S01]  /*7c60*/  LEA.HI.X.SX32 R156, R156, R103, 0x1, P1 ;  /* 0x000000679c9c7211 */ /* 0x000fe200008f0eff */
[----:B------:R-:W3:Y:S01]  /*7c70*/  LDG.E.128 R152, desc[UR6][R154.64] ;  /* 0x000000069a987981 */ /* 0x000ee2000c1e1d00 */
        /* <DEDUP_REMOVED lines=64> */
.L_x_6594:
[----:B------:R-:W-:Y:S05]  /*8080*/  BSYNC B0 ;  /* 0x0000000000007941 */ /* 0x000fea0003800000 */
.L_x_6593:
[----:B-----5:R1:W-:Y:S02]  /*8090*/  STG.E.128 desc[UR6][R150.64], R52 ;  /* 0x0000003496007986 */ /* 0x0203e4000c101d06 */
.L_x_6592:
[----:B------:R-:W-:Y:S05]  /*80a0*/  BSYNC B1 ;  /* 0x0000000000017941 */ /* 0x000fea0003800000 */
.L_x_6591:
[----:B---3--:R-:W3:Y:S01]  /*80b0*/  LDC R3, c[0x0][0x2e0] ;  /* 0x0000b800ff037b82 */ /* 0x008ee20000000800 */
[----:B------:R-:W-:Y:S01]  /*80c0*/  IMAD.MOV.U32 R101, RZ, RZ, R89 ;  /* 0x000000ffff657224 */ /* 0x000fe200078e0059 */
[----:B------:R-:W-:Y:S01]  /*80d0*/  UMOV UR4, UR5 ;  /* 0x0000000500047c82 */ /* 0x000fe20008000000 */
[----:B------:R-:W-:Y:S02]  /*80e0*/  IMAD.MOV.U32 R99, RZ, RZ, R87 ;  /* 0x000000ffff637224 */ /* 0x000fe400078e0057 */
[----:B---3--:R-:W-:Y:S05]  /*80f0*/  IMAD.U32 R3, R3, -0x40, RZ ;  /* 0xffffffc003037824 */ /* 0x008fea00078e00ff */
[C---:B------:R-:W-:Y:S02]  /*8100*/  LEA R100, P1, R3.reuse, R100, 0x1 ;  /* 0x0000006403647211 */ /* 0x040fe400078208ff */
[C---:B------:R-:W-:Y:S02]  /*8110*/  LEA R98, P0, R3.reuse, R98, 0x1 ;  /* 0x0000006203627211 */ /* 0x040fe400078008ff */
[C---:B------:R-:W-:Y:S02]  /*8120*/  LEA.HI.X.SX32 R89, R3.reuse, R101, 0x1, P1 ;  /* 0x0000006503597211 */ /* 0x040fe400008f0eff */
[----:B------:R-:W-:Y:S01]  /*8130*/  LEA.HI.X.SX32 R87, R3, R99, 0x1, P0 ;  /* 0x0000006303577211 */ /* 0x000fe200000f0eff */
[----:B------:R-:W-:Y:S08]  /*8140*/  BRA `(.L_x_6562) ;  /* 0x0000000400107947 */ /* 0x000ff00003800000 */
.L_x_6544:
[----:B---3--:R-:W1:Y:S01]  /*8150*/  @P4 LDC.64 R2, c[0x0][0x338] ;  /* 0x0000ce00ff024b82 */ /* 0x008e620000000a00 */
[-C--:B------:R-:W-:Y:S01]  /*8160*/  @P1 MOV R97, R85.reuse ;  /* 0x0000005500611202 */ /* 0x080fe20000000f00 */
[----:B------:R-:W-:Y:S01]  /*8170*/  UMOV UR4, URZ ;  /* 0x0000003f00047c82 */ /* 0x000fe20008000000 */
[C---:B------:R-:W-:Y:S03]  /*8180*/  @P3 LEA R20, P0, R95.reuse, R96, 0x1 ;  /* 0x000000605f143211 */ /* 0x040fe600078008ff */
[----:B------:R2:W3:Y:S01]  /*8190*/  @P1 LDG.E.128 R4, desc[UR6][R96.64] ;  /* 0x0000000660041981 */ /* 0x0004e2000c1e1d00 */
[----:B------:R-:W-:Y:S02]  /*81a0*/  @P3 LEA.HI.X R21, R95, R85, R106, 0x1, P0 ;  /* 0x000000555f153211 */ /* 0x000fe400000f0c6a */
[C---:B------:R-:W-:Y:S04]  /*81b0*/  @P3 LEA R26, P0, R91.reuse, R70, 0x1 ;  /* 0x000000465b1a3211 */ /* 0x040fe800078008ff */
[----:B------:R-:W-:Y:S02]  /*81c0*/  @P3 LEA.HI.X R27, R91, R71, R102, 0x1, P0 ;  /* 0x000000475b1b3211 */ /* 0x000fe400000f0c66 */
[C---:B------:R-:W-:Y:S04]  /*81d0*/  @P6 LEA R16, P0, R75.reuse, R96, 0x1 ;  /* 0x000000604b106211 */ /* 0x040fe800078008ff */
[----:B------:R-:W-:Y:S02]  /*81e0*/  @P6 LEA.HI.X R17, R75, R85, R74, 0x1, P0 ;  /* 0x000000554b116211 */ /* 0x000fe400000f0c4a */
[C---:B------:R-:W-:Y:S04]  /*81f0*/  @P6 LEA R24, P0, R146.reuse, R70, 0x1 ;  /* 0x0000004692186211 */ /* 0x040fe800078008ff */
[----:B------:R-:W-:Y:S02]  /*8200*/  @P6 LEA.HI.X R25, R146, R71, R76, 0x1, P0 ;  /* 0x0000004792196211 */ /* 0x000fe400000f0c4c */
[C---:B------:R-:W-:Y:S04]  /*8210*/  @P2 LEA R30, P0, R78.reuse, R96, 0x1 ;  /* 0x000000604e1e2211 */ /* 0x040fe800078008ff */
[-C--:B------:R-:W-:Y:S01]  /*8220*/  @P2 LEA.HI.X R31, R78, R85.reuse, R77, 0x1, P0 ;  /* 0x000000554e1f2211 */ /* 0x080fe200000f0c4d */
[----:B--2---:R-:W-:Y:S01]  /*8230*/  @P4 IMAD.MOV.U32 R97, RZ, RZ, R85 ;  /* 0x000000ffff614224 */ /* 0x004fe200078e0055 */
[----:B---3--:R-:W-:Y:S01]  /*8240*/  @P1 STG.E.128 desc[UR6][R70.64], R4 ;  /* 0x0000000446001986 */ /* 0x008fe2000c101d06 */
[----:B-1----:R-:W-:Y:S01]  /*8250*/  @P4 IMAD.WIDE.U32 R28, R2, 0x60, R96 ;  /* 0x00000060021c4825 */ /* 0x002fe200078e0060 */
[----:B------:R-:W-:Y:S03]  /*8260*/  @P5 MOV R97, R85 ;  /* 0x0000005500615202 */ /* 0x000fe60000000f00 */
[----:B------:R-:W2:Y:S01]  /*8270*/  @P3 LDG.E.128 R20, desc[UR6][R20.64] ;  /* 0x0000000614143981 */ /* 0x000ea2000c1e1d00 */
[----:B------:R-:W-:Y:S01]  /*8280*/  @P4 IMAD R3, R3, 0x60, RZ ;  /* 0x0000006003034824 */ /* 0x000fe200078e02ff */
[----:B------:R-:W-:Y:S04]  /*8290*/  ISETP.NE.AND P1, PT, R150, RZ, PT ;  /* 0x000000ff9600720c */ /* 0x000fe80003f25270 */
[----:B------:R-:W-:Y:S02]  /*82a0*/  @P4 IADD3 R29, R29, R3, RZ ;  /* 0x000000031d1d4210 */ /* 0x000fe40007ffe0ff */
[----:B------:R-:W1:Y:S02]  /*82b0*/  @P4 LDC.64 R2, c[0x0][0x248] ;  /* 0x00009200ff024b82 */ /* 0x000e640000000a00 */
[----:B-1----:R-:W-:Y:S01]  /*82c0*/  @P4 IMAD R3, R3, 0x60, RZ ;  /* 0x0000006003034824 */ /* 0x002fe200078e02ff */
[----:B--2---:R1:W-:Y:S01]  /*82d0*/  @P3 STG.E.128 desc[UR6][R26.64], R20 ;  /* 0x000000141a003986 */ /* 0x0043e2000c101d06 */
[----:B------:R-:W-:Y:S04]  /*82e0*/  ISETP.NE.AND P3, PT, R151, RZ, PT ;  /* 0x000000ff9700720c */ /* 0x000fe80003f65270 */
[----:B------:R-:W2:Y:S01]  /*82f0*/  @P6 LDG.E.128 R16, desc[UR6][R16.64] ;  /* 0x0000000610106981 */ /* 0x000ea2000c1e1d00 */
[----:B-1----:R-:W-:Y:S01]  /*8300*/  @P4 IMAD.WIDE.U32 R20, R2, 0x60, R70 ;  /* 0x0000006002144825 */ /* 0x002fe200078e0046 */
[C---:B------:R-:W-:Y:S03]  /*8310*/  @P2 LEA R26, P0, R148.reuse, R70, 0x1 ;  /* 0x00000046941a2211 */ /* 0x040fe600078008ff */
[----:B------:R-:W-:Y:S01]  /*8320*/  @P4 IMAD.IADD R21, R21, 0x1, R3 ;  /* 0x0000000115154824 */ /* 0x000fe200078e0203 */
[----:B------:R-:W-:Y:S01]  /*8330*/  @P2 LEA.HI.X R27, R148, R71, R80, 0x1, P0 ;  /* 0x00000047941b2211 */ /* 0x000fe200000f0c50 */
[----:B------:R-:W1:Y:S02]  /*8340*/  @P5 LDC.64 R2, c[0x0][0x338] ;  /* 0x0000ce00ff025b82 */ /* 0x000e640000000a00 */
[----:B-1----:R-:W-:Y:S01]  /*8350*/  @P5 IMAD R3, R3, 0xa0, RZ ;  /* 0x000000a003035824 */ /* 0x002fe200078e02ff */
[----:B--2---:R1:W-:Y:S05]  /*8360*/  @P6 STG.E.128 desc[UR6][R24.64], R16 ;  /* 0x0000001018006986 */ /* 0x0043ea000c101d06 */
[----:B------:R-:W2:Y:S05]  /*8370*/  @P4 LDG.E.128 R4, desc[UR6][R28.64] ;  /* 0x000000061c044981 */ /* 0x000eaa000c1e1d00 */
[----:B--2---:R2:W-:Y:S05]  /*8380*/  @P4 STG.E.128 desc[UR6][R20.64], R4 ;  /* 0x0000000414004986 */ /* 0x0045ea000c101d06 */
[----:B-1----:R-:W3:Y:S01]  /*8390*/  @P2 LDG.E.128 R16, desc[UR6][R30.64] ;  /* 0x000000061e102981 */ /* 0x002ee2000c1e1d00 */
[----:B--2---:R-:W1:Y:S01]  /*83a0*/  @P5 LDC.64 R4, c[0x0][0x248] ;  /* 0x00009200ff045b82 */ /* 0x004e620000000a00 */
[----:B------:R-:W-:Y:S01]  /*83b0*/  @P5 IMAD.WIDE.U32 R20, R2, 0xa0, R96 ;  /* 0x000000a002145825 */ /* 0x000fe200078e0060 */
[-C--:B------:R-:W-:Y:S03]  /*83c0*/  @P3 MOV R97, R85.reuse ;  /* 0x0000005500613202 */ /* 0x080fe60000000f00 */
[----:B------:R-:W-:Y:S03]  /*83d0*/  @P5 IMAD.IADD R21, R21, 0x1, R3 ;  /* 0x0000000115155824 */ /* 0x000fe600078e0203 */
[----:B------:R-:W2:Y:S01]  /*83e0*/  @P3 LDC.64 R2, c[0x0][0x338] ;  /* 0x0000ce00ff023b82 */ /* 0x000ea20000000a00 */
[----:B-1----:R-:W-:Y:S04]  /*83f0*/  @P5 IMAD.WIDE.U32 R6, R4, 0xa0, R70 ;  /* 0x000000a004065825 */ /* 0x002fe800078e0046 */
[----:B------:R-:W-:Y:S02]  /*8400*/  @P5 IMAD R5, R5, 0xa0, RZ ;  /* 0x000000a005055824 */ /* 0x000fe400078e02ff */
[----:B--2---:R-:W-:Y:S01]  /*8410*/  @P3 IMAD.WIDE.U32 R24, R2, 0xc0, R96 ;  /* 0x000000c002183825 */ /* 0x004fe200078e0060 */
[----:B------:R-:W-:Y:S03]  /*8420*/  @P1 MOV R97, R85 ;  /* 0x0000005500611202 */ /* 0x000fe60000000f00 */
[----:B------:R-:W-:Y:S02]  /*8430*/  @P3 IMAD R3, R3, 0xc0, RZ ;  /* 0x000000c003033824 */ /* 0x000fe400078e02ff */
[----:B------:R-:W-:Y:S02]  /*8440*/  @P5 IMAD.IADD R7, R7, 0x1, R5 ;  /* 0x0000000107075824 */ /* 0x000fe400078e0205 */
[----:B------:R-:W1:Y:S01]  /*8450*/  @P3 LDC.64 R4, c[0x0][0x248] ;  /* 0x00009200ff043b82 */ /* 0x000e620000000a00 */
[----:B------:R-:W-:Y:S07]  /*8460*/  @P3 IADD3 R25, R25, R3, RZ ;  /* 0x0000000319193210 */ /* 0x000fee0007ffe0ff */
[----:B------:R-:W2:Y:S01]  /*8470*/  @P1 LDC.64 R2, c[0x0][0x338] ;  /* 0x0000ce00ff021b82 */ /* 0x000ea20000000a00 */
[----:B-1----:R-:W-:Y:S02]  /*8480*/  @P3 IMAD R5, R5, 0xc0, RZ ;  /* 0x000000c005053824 */ /* 0x002fe400078e02ff */
[----:B--2---:R-:W-:Y:S01]  /*8490*/  @P1 IMAD R3, R3, 0xe0, RZ ;  /* 0x000000e003031824 */ /* 0x004fe200078e02ff */
[----:B---3--:R1:W-:Y:S05]  /*84a0*/  @P2 STG.E.128 desc[UR6][R26.64], R16 ;  /* 0x000000101a002986 */ /* 0x0083ea000c101d06 */
[----:B------:R-:W2:Y:S05]  /*84b0*/  @P5 LDG.E.128 R20, desc[UR6][R20.64] ;  /* 0x0000000614145981 */ /* 0x000eaa000c1e1d00 */
[----:B--2---:R2:W-:Y:S05]  /*84c0*/  @P5 STG.E.128 desc[UR6][R6.64], R20 ;  /* 0x0000001406005986 */ /* 0x0045ea000c101d06 */
[----:B-1----:R1:W3:Y:S02]  /*84d0*/  @P3 LDG.E.128 R16, desc[UR6][R24.64] ;  /* 0x0000000618103981 */ /* 0x0022e4000c1e1d00 */
[----:B-1----:R-:W-:Y:S04]  /*84e0*/  @P1 IMAD.WIDE.U32 R24, R2, 0xe0, R96 ;  /* 0x000000e002181825 */ /* 0x002fe800078e0060 */
[----:B--2---:R-:W-:Y:S01]  /*84f0*/  @P3 IMAD.WIDE.U32 R6, R4, 0xc0, R70 ;  /* 0x000000c004063825 */ /* 0x004fe200078e0046 */
[----:B------:R-:W-:Y:S02]  /*8500*/  @P1 IADD3 R25, R25, R3, RZ ;  /* 0x0000000319191210 */ /* 0x000fe40007ffe0ff */
[----:B------:R-:W1:Y:S01]  /*8510*/  @P1 LDC.64 R2, c[0x0][0x248] ;  /* 0x00009200ff021b82 */ /* 0x000e620000000a00 */
[----:B------:R-:W-:Y:S02]  /*8520*/  @P3 IMAD.IADD R7, R7, 0x1, R5 ;  /* 0x0000000107073824 */ /* 0x000fe400078e0205 */
[----:B-1----:R-:W-:Y:S04]  /*8530*/  @P1 IMAD.WIDE.U32 R20, R2, 0xe0, R70 ;  /* 0x000000e002141825 */ /* 0x002fe800078e0046 */
[----:B------:R-:W-:Y:S05]  /*8540*/  @P1 IMAD R3, R3, 0xe0, RZ ;  /* 0x000000e003031824 */ /* 0x000fea00078e02ff */
[----:B------:R-:W-:Y:S01]  /*8550*/  @P1 IADD3 R21, R21, R3, RZ ;  /* 0x0000000315151210 */ /* 0x000fe20007ffe0ff */
[----:B---3--:R1:W-:Y:S05]  /*8560*/  @P3 STG.E.128 desc[UR6][R6.64], R16 ;  /* 0x0000001006003986 */ /* 0x0083ea000c101d06 */
[----:B-1----:R-:W2:Y:S05]  /*8570*/  @P1 LDG.E.128 R4, desc[UR6][R24.64] ;  /* 0x0000000618041981 */ /* 0x002eaa000c1e1d00 */
[----:B--2---:R1:W-:Y:S02]  /*8580*/  @P1 STG.E.128 desc[UR6][R20.64], R4 ;  /* 0x0000000414001986 */ /* 0x0043e4000c101d06 */
.L_x_6562:
[----:B------:R-:W-:Y:S01]  /*8590*/  ISETP.NE.AND P1, PT, R170, RZ, PT ;  /* 0x000000ffaa00720c */ /* 0x000fe20003f25270 */
[----:B------:R-:W5:Y:S01]  /*85a0*/  LDC R0, c[0x0][0x338] ;  /* 0x0000ce00ff007b82 */ /* 0x000f620000000800 */
[----:B-1----:R-:W-:Y:S02]  /*85b0*/  IMAD.MOV.U32 R97, RZ, RZ, R85 ;  /* 0x000000ffff617224 */ /* 0x002fe400078e0055 */
        /* <DEDUP_REMOVED lines=8> */
[----:B------:R-:W-:Y:S01]  /*8640*/  IMAD.MOV.U32 R20, RZ, RZ, RZ ;  /* 0x000000ffff147224 */ /* 0x000fe200078e00ff */
[----:B------:R-:W1:Y:S01]  /*8650*/  LDC R2, c[0x0][0x380] ;  /* 0x0000e000ff027b82 */ /* 0x000e620000000800 */
[----:B------:R-:W-:Y:S02]  /*8660*/  IADD3 R13, R13, -0x100, RZ ;  /* 0xffffff000d0d7810 */ /* 0x000fe40007ffe0ff */
[----:B--234-:R-:W-:Y:S02]  /*8670*/  IABS R17, R12 ;  /* 0x0000000c00117213 */ /* 0x01cfe40000000000 */
[-C--:B------:R-:W-:Y:S02]  /*8680*/  IADD3 R0, -R12, R13.reuse, RZ ;  /* 0x0000000d0c007210 */ /* 0x080fe40007ffe1ff */
[-C--:B-1----:R-:W-:Y:S02]  /*8690*/  IABS R5, R2.reuse ;  /* 0x0000000200057213 */ /* 0x082fe40000000000 */
[----:B------:R-:W-:Y:S02]  /*86a0*/  LOP3.LUT R3, RZ, R2, RZ, 0x33, !PT ;  /* 0x00000002ff037212 */ /* 0x000fe400078e33ff */
[----:B------:R-:W1:Y:S10]  /*86b0*/  I2F.RP R18, R5 ;  /* 0x0000000500127306 */ /* 0x000e740000209400 */
[----:B-1----:R-:W1:Y:S02]  /*86c0*/  MUFU.RCP R7, R18 ;  /* 0x0000001200077308 */ /* 0x002e640000001000 */
[----:B-1----:R-:W-:Y:S01]  /*86d0*/  VIADD R16, R7, 0xffffffe ;  /* 0x0ffffffe07107836 */ /* 0x002fe20000000000 */
[----:B------:R-:W-:Y:S07]  /*86e0*/  IABS R7, R13 ;  /* 0x0000000d00077213 */ /* 0x000fee0000000000 */
[----:B------:R-:W1:Y:S02]  /*86f0*/  F2I.FTZ.U32.TRUNC.NTZ R21, R16 ;  /* 0x0000001000157305 */ /* 0x000e64000021f000 */
[--C-:B-1----:R-:W-:Y:S04]  /*8700*/  IMAD.MOV R8, RZ, RZ, -R21.reuse ;  /* 0x000000ffff087224 */ /* 0x102fe800078e0a15 */
        /* <DEDUP_REMOVED lines=18> */
[----:B------:R-:W-:Y:S02]  /*8830*/  LOP3.LUT R7, R12, R2, RZ, 0x3c, !PT ;  /* 0x000000020c077212 */ /* 0x000fe400078e3cff */
[----:B------:R-:W-:Y:S02]  /*8840*/  ISETP.GE.AND P4, PT, R5, RZ, PT ;  /* 0x000000ff0500720c */ /* 0x000fe40003f86270 */
[----:B------:R-:W-:Y:S03]  /*8850*/  ISETP.GE.AND P5, PT, R7, RZ, PT ;  /* 0x000000ff0700720c */ /* 0x000fe60003fa6270 */
[----:B------:R-:W-:Y:S02]  /*8860*/  @P3 VIADD R6, R6, 0x1 ;  /* 0x0000000106063836 */ /* 0x000fe40000000000 */
[----:B------:R-:W-:Y:S06]  /*8870*/  @P2 IADD3 R4, R4, 0x1, RZ ;  /* 0x0000000104042810 */ /* 0x000fec0007ffe0ff */
[----:B------:R-:W-:Y:S02]  /*8880*/  @!P4 IADD3 R4, -R4, RZ, RZ ;  /* 0x000000ff0404c210 */ /* 0x000fe40007ffe1ff */
[----:B------:R-:W-:Y:S02]  /*8890*/  @!P5 IMAD.MOV R6, RZ, RZ, -R6 ;  /* 0x000000ffff06d224 */ /* 0x000fe400078e0a06 */
[C---:B------:R-:W-:Y:S03]  /*88a0*/  SEL R4, R3.reuse, R4, !P0 ;  /* 0x0000000403047207 */ /* 0x040fe60004000000 */
        /* <DEDUP_REMOVED lines=10> */
[----:B--2---:R-:W-:Y:S02]  /*8950*/  IADD3 R18, -R8, R5, RZ ;  /* 0x0000000508127210 */ /* 0x004fe40007ffe1ff */
[----:B------:R-:W-:Y:S02]  /*8960*/  SHF.R.S32.HI R8, RZ, 0x1f, R0 ;  /* 0x0000001fff087819 */ /* 0x000fe40000011400 */
[----:B------:R-:W-:Y:S01]  /*8970*/  SHF.R.S32.HI R16, RZ, 0x1f, R18 ;  /* 0x0000001fff107819 */ /* 0x000fe20000011412 */
[----:B------:R-:W-:Y:S04]  /*8980*/  IMAD.WIDE.U32 R20, R18, UR12, RZ ;  /* 0x0000000c12147c25 */ /* 0x000fe8000f8e00ff */
[----:B------:R-:W-:Y:S02]  /*8990*/  IMAD R5, R16, UR12, RZ ;  /* 0x0000000c10057c24 */ /* 0x000fe4000f8e02ff */
[----:B------:R-:W-:Y:S02]  /*89a0*/  IMAD R7, R8, UR16, RZ ;  /* 0x0000001008077c24 */ /* 0x000fe4000f8e02ff */
[----:B------:R-:W-:Y:S02]  /*89b0*/  IMAD R5, R18, UR13, R5 ;  /* 0x0000000d12057c24 */ /* 0x000fe4000f8e0205 */
[----:B------:R-:W-:Y:S03]  /*89c0*/  IMAD R7, R0, UR17, R7 ;  /* 0x0000001100077c24 */ /* 0x000fe6000f8e0207 */
[----:B------:R-:W-:Y:S01]  /*89d0*/  IADD3 R21, R21, R5, RZ ;  /* 0x0000000515157210 */ /* 0x000fe20007ffe0ff */
[----:B------:R-:W-:Y:S02]  /*89e0*/  IMAD.IADD R23, R23, 0x1, R7 ;  /* 0x0000000117177824 */ /* 0x000fe400078e0207 */
[----:B------:R-:W-:Y:S02]  /*89f0*/  IMAD R5, R16, UR14, RZ ;  /* 0x0000000e10057c24 */ /* 0x000fe4000f8e02ff */
[----:B------:R-:W-:Y:S02]  /*8a00*/  IMAD R7, R8, UR10, RZ ;  /* 0x0000000a08077c24 */ /* 0x000fe4000f8e02ff */
[----:B------:R-:W-:Y:S04]  /*8a10*/  IMAD.WIDE.U32 R22, R18, UR14, R22 ;  /* 0x0000000e12167c25 */ /* 0x000fe8000f8e0016 */
[----:B------:R-:W-:Y:S01]  /*8a20*/  IMAD.WIDE.U32 R20, R0, UR10, R20 ;  /* 0x0000000a00147c25 */ /* 0x000fe2000f8e0014 */
[----:B------:R-:W-:Y:S03]  /*8a30*/  LEA R72, P1, R22, R72, 0x1 ;  /* 0x0000004816487211 */ /* 0x000fe600078208ff */
[----:B------:R-:W-:Y:S01]  /*8a40*/  IMAD R5, R18, UR15, R5 ;  /* 0x0000000f12057c24 */ /* 0x000fe2000f8e0205 */
[----:B------:R-:W-:Y:S01]  /*8a50*/  LEA R70, P0, R20, R70, 0x1 ;  /* 0x0000004614467211 */ /* 0x000fe200078008ff */
[----:B------:R-:W-:Y:S02]  /*8a60*/  IMAD R7, R0, UR11, R7 ;  /* 0x0000000b00077c24 */ /* 0x000fe4000f8e0207 */
[----:B------:R-:W-:Y:S03]  /*8a70*/  IMAD.IADD R8, R23, 0x1, R5 ;  /* 0x0000000117087824 */ /* 0x000fe600078e0205 */
[----:B------:R-:W-:Y:S02]  /*8a80*/  IADD3 R16, R21, R7, RZ ;  /* 0x0000000715107210 */ /* 0x000fe40007ffe0ff */
[----:B------:R-:W-:Y:S02]  /*8a90*/  LEA.HI.X R73, R22, R73, R8, 0x1, P1 ;  /* 0x0000004916497211 */ /* 0x000fe400008f0c08 */
[----:B------:R-:W-:Y:S01]  /*8aa0*/  LEA.HI.X R71, R20, R71, R16, 0x1, P0 ;  /* 0x0000004714477211 */ /* 0x000fe200000f0c10 */
[----:B------:R-:W-:Y:S06]  /*8ab0*/  BRA `(.L_x_6596) ;  /* 0x0000000000207947 */ /* 0x000fec0003800000 */
.L_x_6595:
[----:B------:R-:W1:Y:S08]  /*8ac0*/  LDC R2, c[0x0][0x250] ;  /* 0x00009400ff027b82 */ /* 0x000e700000000800 */
[----:B------:R-:W5:Y:S02]  /*8ad0*/  LDC R0, c[0x0][0x248] ;  /* 0x00009200ff007b82 */ /* 0x000f640000000800 */
[----:B-----5:R-:W-:Y:S02]  /*8ae0*/  IMAD.U32 R5, R0, -0x80, RZ ;  /* 0xffffff8000057824 */ /* 0x020fe400078e00ff */
[----:B-1----:R-:W-:Y:S03]  /*8af0*/  IMAD.U32 R3, R2, -0x80, RZ ;  /* 0xffffff8002037824 */ /* 0x002fe600078e00ff */
[----:B--2---:R-:W-:Y:S02]  /*8b00*/  LEA R70, P0, R5, R70, 0x1 ;  /* 0x0000004605467211 */ /* 0x004fe400078008ff */
[----:B------:R-:W-:Y:S02]  /*8b10*/  LEA R72, P1, R3, R72, 0x1 ;  /* 0x0000004803487211 */ /* 0x000fe400078208ff */
[----:B------:R-:W-:Y:S02]  /*8b20*/  LEA.HI.X.SX32 R71, R5, R71, 0x1, P0 ;  /* 0x0000004705477211 */ /* 0x000fe400000f0eff */
[----:B------:R-:W-:Y:S09]  /*8b30*/  LEA.HI.X.SX32 R73, R3, R73, 0x1, P1 ;  /* 0x0000004903497211 */ /* 0x000ff200008f0eff */
.L_x_6596:
[----:B------:R-:W-:Y:S04]  /*8b40*/  IADD3 R11, R11, -0x1, RZ ;  /* 0xffffffff0b0b7810 */ /* 0x000fe80007ffe0ff */
[----:B------:R-:W-:Y:S11]  /*8b50*/  ISETP.GT.AND P0, PT, R11, R67, PT ;  /* 0x000000430b00720c */ /* 0x000ff60003f04270 */
[----:B------:R-:W-:Y:S02]  /*8b60*/  @!UPT UIADD3 URZ, URZ, URZ, URZ ;  /* 0x0000003f3f3ff290 */ /* 0x000fe4000fffe03f */
[----:B------:R-:W-:Y:S05]  /*8b70*/  @P0 BRA `(.L_x_6597) ;  /* 0xffffff9c00300947 */ /* 0x000fea000383ffff */
.L_x_6543:
[----:B------:R-:W1:Y:S01]  /*8b80*/  S2UR UR4, SR_CgaCtaId ;  /* 0x00000000000479c3 */ /* 0x000e620000008800 */
[----:B------:R-:W-:Y:S01]  /*8b90*/  ULDC UR5, c[0x0][0x2e0] ;  /* 0x0000b80000057ab9 */ /* 0x000fe20000000800 */
[----:B------:R-:W-:-:S06]  /*8ba0*/  UMOV UR10, 0x400 ;  /* 0x00000400000a7882 */ /* 0x000fcc0000000000 */
[----:B------:R-:W-:Y:S01]  /*8bb0*/  BAR.SYNC.DEFER_BLOCKING 0x0 ;  /* 0x0000000000007b1d */ /* 0x000fe20000010000 */
[----:B------:R-:W-:-:S07]  /*8bc0*/  ISETP.NE.AND P0, PT, RZ, UR5, PT ;  /* 0x00000005ff007c0c */ /* 0x000fce000bf05270 */
[----:B------:R-:W5:Y:S01]  /*8bd0*/  LDC.64 R2, c[0x0][0x240] ;  /* 0x00009000ff027b82 */ /* 0x000f620000000a00 */
[----:B------:R-:W-:Y:S01]  /*8be0*/  BSSY B2, `(.L_x_6598) ;  /* 0x00002c2000027945 */ /* 0x000fe20003800000 */
[----:B-1----:R-:W-:-:S06]  /*8bf0*/  ULEA UR4, UR4, UR10, 0x18 ;  /* 0x0000000a04047291 */ /* 0x002fcc000f8ec03f */
[----:B------:R-:W-:Y:S02]  /*8c00*/  LEA R171, R131, UR4, 0x1 ;  /* 0x0000000483ab7c11 */ /* 0x000fe4000f8e08ff */
[C---:B-----5:R-:W-:Y:S01]  /*8c10*/  SHF.L.U64.HI R13, R2.reuse, 0x4, R3 ;  /* 0x00000004020d7819 */ /* 0x060fe20000010203 */
[----:B--234-:R-:W-:Y:S01]  /*8c20*/  IMAD.SHL.U32 R17, R2, 0x10, RZ ;  /* 0x0000001002117824 */ /* 0x01cfe200078e00ff */
[----:B------:R-:W-:Y:S06]  /*8c30*/  @!P0 BRA `(.L_x_6599) ;  /* 0x0000002800608947 */ /* 0x000fec0003800000 */
[----:B------:R-:W-:Y:S01]  /*8c40*/  ISETP.NE.U32.AND P0, PT, RZ, UR8, PT ;  /* 0x00000008ff007c0c */ /* 0x000fe2000bf05070 */
[----:B------:R-:W-:-:S03]  /*8c50*/  IMAD.MOV.U32 R4, RZ, RZ, RZ ;  /* 0x000000ffff047224 */ /* 0x000fc600078e00ff */
[----:B------:R-:W-:Y:S01]  /*8c60*/  ISETP.NE.AND.EX P0, PT, RZ, UR9, PT, P0 ;  /* 0x00000009ff007c0c */ /* 0x000fe2000bf05300 */
[----:B------:R-:W-:Y:S01]  /*8c70*/  IMAD.MOV.U32 R134, RZ, RZ, R132 ;  /* 0x000000ffff867224 */ /* 0x000fe200078e0084 */
[----:B------:R-:W-:-:S11]  /*8c80*/  ULDC.64 UR8, c[0x0][0x210] ;  /* 0x0000840000087ab9 */ /* 0x000fd60000000a00 */
[----:B------:R-:W2:Y:S01]  /*8c90*/  @P0 LDG.E R4, desc[UR6][R136.64] ;  /* 0x0000000688040981 */ /* 0x000ea2000c1e1900 */
[CC--:B------:R-:W-:Y:S01]  /*8ca0*/  LEA R0, P0, R2.reuse, R132.reuse, 0x5 ;  /* 0x0000008402007211 */ /* 0x0c0fe200078028ff */
[C---:B------:R-:W-:Y:S01]  /*8cb0*/  IMAD.WIDE.U32 R6, R2.reuse, 0x30, R134 ;  /* 0x0000003002067825 */ /* 0x040fe200078e0086 */
[----:B------:R-:W-:Y:S02]  /*8cc0*/  IADD3 R17, P1, R17, R132, RZ ;  /* 0x0000008411117210 */ /* 0x000fe40007f3e0ff */
[----:B------:R-:W-:Y:S01]  /*8cd0*/  LEA.HI.X R5, R2, R135, R3, 0x5, P0 ;  /* 0x0000008702057211 */ /* 0x000fe200000f2c03 */
[----:B------:R-:W-:Y:S01]  /*8ce0*/  IMAD R3, R3, 0x30, RZ ;  /* 0x0000003003037824 */ /* 0x000fe200078e02ff */
[----:B------:R-:W-:Y:S01]  /*8cf0*/  LEA R28, P0, R0, UR8, 0x1 ;  /* 0x00000008001c7c11 */ /* 0x000fe2000f8008ff */
[----:B------:R-:W-:Y:S01]  /*8d00*/  IMAD.X R2, R13, 0x1, R135, P1 ;  /* 0x000000010d027824 */ /* 0x000fe200008e0687 */
[----:B------:R-:W-:Y:S01]  /*8d10*/  LEA R8, P2, R132, UR8, 0x1 ;  /* 0x0000000884087c11 */ /* 0x000fe2000f8408ff */
[----:B------:R-:W-:Y:S01]  /*8d20*/  IMAD.IADD R3, R7, 0x1, R3 ;  /* 0x0000000107037824 */ /* 0x000fe200078e0203 */
[----:B------:R-:W-:Y:S01]  /*8d30*/  LEA.HI.X R29, R0, UR9, R5, 0x1, P0 ;  /* 0x00000009001d7c11 */ /* 0x000fe200080f0c05 */
[----:B------:R-:W-:Y:S01]  /*8d40*/  IMAD.SHL.U32 R13, R127, 0x10, RZ ;  /* 0x000000107f0d7824 */ /* 0x000fe200078e00ff */
[----:B------:R-:W-:-:S02]  /*8d50*/  LEA R26, P0, R6, UR8, 0x1 ;  /* 0x00000008061a7c11 */ /* 0x000fc4000f8008ff */
[C---:B------:R-:W-:Y:S01]  /*8d60*/  LEA R24, P1, R17.reuse, UR8, 0x1 ;  /* 0x0000000811187c11 */ /* 0x040fe2000f8208ff */
[----:B------:R-:W-:Y:S01]  /*8d70*/  ULDC.U8 UR8, c[0x0][0x3c3] ;  /* 0x0000f0c000087ab9 */ /* 0x000fe20000000000 */
[----:B------:R-:W-:Y:S01]  /*8d80*/  LEA.HI.X R27, R6, UR9, R3, 0x1, P0 ;  /* 0x00000009061b7c11 */ /* 0x000fe200080f0c03 */
[----:B------:R-:W-:Y:S01]  /*8d90*/  IMAD.IADD R3, R168, 0x1, -R61 ;  /* 0x00000001a8037824 */ /* 0x000fe200078e0a3d */
[----:B------:R-:W-:Y:S02]  /*8da0*/  ISETP.NE.AND P0, PT, RZ, UR8, PT ;  /* 0x00000008ff007c0c */ /* 0x000fe4000bf05270 */
[----:B------:R-:W-:Y:S02]  /*8db0*/  LEA.HI.X R9, R132, UR9, R135, 0x1, P2 ;  /* 0x0000000984097c11 */ /* 0x000fe400090f0c87 */
[----:B------:R-:W-:Y:S02]  /*8dc0*/  LEA.HI.X R25, R17, UR9, R2, 0x1, P1 ;  /* 0x0000000911197c11 */ /* 0x000fe400088f0c02 */
[----:B--2---:R-:W-:-:S05]  /*8dd0*/  IADD3 R4, R4, R69, R61 ;  /* 0x0000004504047210 */ /* 0x004fca0007ffe03d */
[----:B------:R-:W-:-:S05]  /*8de0*/  IMAD R4, R127, R4, RZ ;  /* 0x000000047f047224 */ /* 0x000fca00078e02ff */
[-C--:B------:R-:W-:Y:S02]  /*8df0*/  IADD3 R126, P2, R126, R4.reuse, RZ ;  /* 0x000000047e7e7210 */ /* 0x080fe40007f5e0ff */
[----:B------:R-:W-:Y:S02]  /*8e00*/  IADD3 R2, P1, R125, R4, RZ ;  /* 0x000000047d027210 */ /* 0x000fe40007f3e0ff */
[----:B------:R-:W-:-:S05]  /*8e10*/  SHF.R.S32.HI R4, RZ, 0x1f, R4 ;  /* 0x0000001fff047819 */ /* 0x000fca0000011404 */
[--C-:B------:R-:W-:Y:S02]  /*8e20*/  IMAD.X R113, R113, 0x1, R4.reuse, P2 ;  /* 0x0000000171717824 */ /* 0x100fe400010e0604 */
[----:B------:R-:W-:Y:S01]  /*8e30*/  IMAD.X R12, R112, 0x1, R4, P1 ;  /* 0x00000001700c7824 */ /* 0x000fe200008e0604 */
[----:B------:R-:W-:Y:S06]  /*8e40*/  @!P0 BRA `(.L_x_6600) ;  /* 0x0000000c00d88947 */ /* 0x000fec0003800000 */
        /* <DEDUP_REMOVED lines=18> */
[--C-:B-----5:R-:W-:Y:S01]  /*8f70*/  HADD2.F32 R17, -RZ, R11.reuse.H1_H1 ;  /* 0x3000000bff117230 */ /* 0x120fe20000004100 */
[----:B------:R-:W-:Y:S01]  /*8f80*/  MOV R16, R10 ;  /* 0x0000000a00107202 */ /* 0x000fe20000000f00 */
[----:B------:R-:W-:Y:S02]  /*8f90*/  HADD2.F32 R19, -RZ, R11.H0_H0 ;  /* 0x2000000bff137230 */ /* 0x000fe40000004100 */
[--C-:B------:R-:W-:Y:S02]  /*8fa0*/  HADD2.F32 R21, -RZ, R9.reuse.H0_H0 ;  /* 0x20000009ff157230 */ /* 0x100fe40000004100 */
[----:B------:R-:W-:-:S02]  /*8fb0*/  HADD2.F32 R18, -RZ, R9.H1_H1 ;  /* 0x30000009ff127230 */ /* 0x000fc40000004100 */
[----:B--2---:R-:W-:Y:S02]  /*8fc0*/  HADD2.F32 R0, -RZ, R5.H1_H1 ;  /* 0x30000005ff007230 */ /* 0x004fe40000004100 */
[----:B------:R-:W-:Y:S02]  /*8fd0*/  HADD2.F32 R9, -RZ, R4.H1_H1 ;  /* 0x30000004ff097230 */ /* 0x000fe40000004100 */
[----:B---3--:R-:W-:Y:S02]  /*8fe0*/  HADD2.F32 R11, -RZ, R7.H1_H1 ;  /* 0x30000007ff0b7230 */ /* 0x008fe40000004100 */
[-C--:B------:R-:W-:Y:S01]  /*8ff0*/  FMUL.FTZ R2, R17, R0.reuse ;  /* 0x0000000011027220 */ /* 0x080fe20000410000 */
[C---:B------:R-:W-:Y:S01]  /*9000*/  FMUL.FTZ R0, R19.reuse, R0 ;  /* 0x0000000013007220 */ /* 0x040fe20000410000 */
[----:B------:R-:W-:Y:S02]  /*9010*/  HADD2.F32 R12, -RZ, R6.H1_H1 ;  /* 0x30000006ff0c7230 */ /* 0x000fe40000004100 */
[----:B------:R-:W-:Y:S01]  /*9020*/  FMUL.FTZ R10, R18, R9 ;  /* 0x00000009120a7220 */ /* 0x000fe20000410000 */
[-C--:B------:R-:W-:Y:S01]  /*9030*/  FFMA.FTZ R2, R19, R11.reuse, -R2 ;  /* 0x0000000b13027223 */ /* 0x080fe20000010802 */
[----:B------:R-:W-:Y:S01]  /*9040*/  FFMA.FTZ R11, R17, R11, R0 ;  /* 0x0000000b110b7223 */ /* 0x000fe20000010000 */
[----:B------:R-:W-:-:S02]  /*9050*/  HADD2.F32 R0, -RZ, R16.H0_H0 ;  /* 0x20000010ff007230 */ /* 0x000fc40000004100 */
[C---:B------:R-:W-:Y:S01]  /*9060*/  FMUL.FTZ R9, R21.reuse, R9 ;  /* 0x0000000915097220 */ /* 0x040fe20000410000 */
[----:B------:R-:W-:Y:S02]  /*9070*/  HADD2.F32 R4, -RZ, R4.H0_H0 ;  /* 0x20000004ff047230 */ /* 0x000fe40000004100 */
[-C--:B------:R-:W-:Y:S01]  /*9080*/  FFMA.FTZ R10, R21, R12.reuse, -R10 ;  /* 0x0000000c150a7223 */ /* 0x080fe2000001080a */
[----:B------:R-:W-:Y:S02]  /*9090*/  HADD2.F32 R5, -RZ, R5.H0_H0 ;  /* 0x20000005ff057230 */ /* 0x000fe40000004100 */
[----:B------:R-:W-:Y:S01]  /*90a0*/  FFMA.FTZ R9, R18, R12, R9 ;  /* 0x0000000c12097223 */ /* 0x000fe20000010009 */
        /* <DEDUP_REMOVED lines=10> */
[----:B------:R-:W-:Y:S01]  /*9150*/  FFMA.FTZ R8, R17, R6, -R8 ;  /* 0x0000000611087223 */ /* 0x000fe20000010808 */
[----:B------:R-:W-:Y:S01]  /*9160*/  F2FP.F16.F32.PACK_AB R9, R9, R10 ;  /* 0x0000000a0909723e */ /* 0x000fe200000000ff */
[----:B------:R-:W-:Y:S01]  /*9170*/  FFMA.FTZ R19, R19, R6, R4 ;  /* 0x0000000613137223 */ /* 0x000fe20000010004 */
[-C--:B------:R-:W-:Y:S01]  /*9180*/  FFMA.FTZ R21, R0, R7.reuse, -R21 ;  /* 0x0000000700157223 */ /* 0x080fe20000010815 */
[----:B------:R-:W-:-:S03]  /*9190*/  FFMA.FTZ R16, R16, R7, R5 ;  /* 0x0000000710107223 */ /* 0x000fc60000010005 */
[----:B------:R-:W-:Y:S02]  /*91a0*/  F2FP.F16.F32.PACK_AB R8, R19, R8 ;  /* 0x000000081308723e */ /* 0x000fe400000000ff */
[----:B------:R-:W-:Y:S02]  /*91b0*/  F2FP.F16.F32.PACK_AB R10, R16, R21 ;  /* 0x00000015100a723e */ /* 0x000fe400000000ff */
.L_x_6604:
[----:B------:R-:W-:Y:S05]  /*91c0*/  BSYNC B0 ;  /* 0x0000000000007941 */ /* 0x000fea0003800000 */
.L_x_6603:
[----:B-----5:R1:W-:Y:S02]  /*91d0*/  STS.128 [R171], R8 ;  /* 0x00000008ab007388 */ /* 0x0203e40000000c00 */
.L_x_6602:
[----:B------:R-:W-:Y:S05]  /*91e0*/  BSYNC B1 ;  /* 0x0000000000017941 */ /* 0x000fea0003800000 */
.L_x_6601:
        /* <DEDUP_REMOVED lines=60> */
.L_x_6608:
[----:B------:R-:W-:Y:S05]  /*95b0*/  BSYNC B0 ;  /* 0x0000000000007941 */ /* 0x000fea0003800000 */
.L_x_6607:
[----:B-----5:R2:W-:Y:S02]  /*95c0*/  STS.128 [R171+0x800], R8 ;  /* 0x00080008ab007388 */ /* 0x0205e40000000c00 */
.L_x_6606:
[----:B------:R-:W-:Y:S05]  /*95d0*/  BSYNC B1 ;  /* 0x0000000000017941 */ /* 0x000fea0003800000 */
.L_x_6605:
[----:B-1----:R-:W-:Y:S01]  /*95e0*/  VIADD R24, R172, 0x20 ;  /* 0x00000020ac187836 */ /* 0x002fe20000000000 */
        /* <DEDUP_REMOVED lines=60> */
.L_x_6612:
[----:B------:R-:W-:Y:S05]  /*99b0*/  BSYNC B0 ;  /* 0x0000000000007941 */ /* 0x000fea0003800000 */
.L_x_6611:
[----:B-----5:R3:W-:Y:S02]  /*99c0*/  STS.128 [R171+0x1000], R8 ;  /* 0x00100008ab007388 */ /* 0x0207e40000000c00 */
.L_x_6610:
[----:B------:R-:W-:Y:S05]  /*99d0*/  BSYNC B1 ;  /* 0x0000000000017941 */ /* 0x000fea0003800000 */
.L_x_6609:
[----:B------:R-:W-:-:S05]  /*99e0*/  VIADD R20, R172, 0x30 ;  /* 0x00000030ac147836 */ /* 0x000fca0000000000 */
        /* <DEDUP_REMOVED lines=18> */
[----:B------:R-:W3:Y:S04]  /*9b10*/  LDG.E.64 R2, desc[UR6][R6.64] ;  /* 0x0000000606027981 */ /* 0x000ee8000c1e1b00 */
[----:B------:R-:W4:Y:S01]  /*9b20*/  LDG.E.64 R4, desc[UR6][R4.64] ;  /* 0x0000000604047981 */ /* 0x000f22000c1e1b00 */
[--C-:B-----5:R-:W-:Y:S01]  /*9b30*/  HADD2.F32 R17, -RZ, R9.reuse.H0_H0 ;  /* 0x20000009ff117230 */ /* 0x120fe20000004100 */
[----:B------:R-:W-:Y:S01]  /*9b40*/  MOV R15, R10 ;  /* 0x0000000a000f7202 */ /* 0x000fe20000000f00 */
[----:B------:R-:W-:Y:S02]  /*9b50*/  HADD2.F32 R16, -RZ, R9.H1_H1 ;  /* 0x30000009ff107230 */ /* 0x000fe40000004100 */
[--C-:B------:R-:W-:Y:S02]  /*9b60*/  HADD2.F32 R13, -RZ, R11.reuse.H1_H1 ;  /* 0x3000000bff0d7230 */ /* 0x100fe40000004100 */
[----:B------:R-:W-:-:S02]  /*9b70*/  HADD2.F32 R14, -RZ, R11.H0_H0 ;  /* 0x2000000bff0e7230 */ /* 0x000fc40000004100 */
[----:B---3--:R-:W-:Y:S02]  /*9b80*/  HADD2.F32 R9, -RZ, R2.H1_H1 ;  /* 0x30000002ff097230 */ /* 0x008fe40000004100 */
[----:B------:R-:W-:Y:S02]  /*9b90*/  HADD2.F32 R6, -RZ, R3.H1_H1 ;  /* 0x30000003ff067230 */ /* 0x000fe40000004100 */
[----:B----4-:R-:W-:Y:S02]  /*9ba0*/  HADD2.F32 R12, -RZ, R4.H1_H1 ;  /* 0x30000004ff0c7230 */ /* 0x010fe40000004100 */
        /* <DEDUP_REMOVED lines=29> */
.L_x_6615:
[----:B------:R-:W-:Y:S05]  /*9d80*/  BSYNC B0 ;  /* 0x0000000000007941 */ /* 0x000fea0003800000 */
.L_x_6614:
[----:B-----5:R3:W-:Y:S01]  /*9d90*/  STS.128 [R171+0x1800], R8 ;  /* 0x00180008ab007388 */ /* 0x0207e20000000c00 */
[----:B------:R-:W-:Y:S05]  /*9da0*/  BRA `(.L_x_6613) ;  /* 0x0000001800947947 */ /* 0x000fea0003800000 */
.L_x_6600:
        /* <DEDUP_REMOVED lines=17> */
[----:B------:R-:W-:Y:S02]  /*9ec0*/  @P0 IADD3 R11, -R127, RZ, RZ ;  /* 0x000000ff7f0b0210 */ /* 0x000fe40007ffe1ff */
[----:B------:R-:W-:Y:S01]  /*9ed0*/  LEA.HI.X.SX32 R0, R17, R12, 0x1, P1 ;  /* 0x0000000c11007211 */ /* 0x000fe200008f0eff */
[----:B------:R-:W-:Y:S01]  /*9ee0*/  IMAD.WIDE R16, R7, 0x2, R8 ;  /* 0x0000000207107825 */ /* 0x000fe200078e0208 */
[----:B------:R-:W-:-:S04]  /*9ef0*/  LEA R4, P1, R5, UR8, 0x1 ;  /* 0x0000000805047c11 */ /* 0x000fc8000f8208ff */
[----:B------:R-:W-:Y:S01]  /*9f00*/  LEA.HI.X R5, R5, UR9, R0, 0x1, P1 ;  /* 0x0000000905057c11 */ /* 0x000fe200088f0c00 */
[----:B------:R-:W2:Y:S01]  /*9f10*/  LDG.E.128 R16, desc[UR6][R16.64] ;  /* 0x0000000610107981 */ /* 0x000ea2000c1e1d00 */
[----:B-1----:R-:W-:Y:S01]  /*9f20*/  IADD3 R9, P1, R11, R2, RZ ;  /* 0x000000020b097210 */ /* 0x002fe20007f3e0ff */
[----:B------:R-:W-:-:S03]  /*9f30*/  ULDC.64 UR8, c[0x0][0x358] ;  /* 0x0000d60000087ab9 */ /* 0x000fc60000000a00 */
        /* <DEDUP_REMOVED lines=18> */
[----:B------:R-:W-:-:S02]  /*a060*/  HADD2.F32 R6, -RZ, R7.H0_H0 ;  /* 0x20000007ff067230 */ /* 0x000fc40000004100 */
[----:B------:R-:W-:Y:S01]  /*a070*/  FMUL.FTZ R35, R35, R4 ;  /* 0x0000000423237220 */ /* 0x000fe20000410000 */
[----:B------:R-:W-:Y:S02]  /*a080*/  HADD2.F32 R7, -RZ, R7.H1_H1 ;  /* 0x30000007ff077230 */ /* 0x000fe40000004100 */
[----:B------:R-:W-:Y:S01]  /*a090*/  FMUL.FTZ R33, R33, R0 ;  /* 0x0000000021217220 */ /* 0x000fe20000410000 */
[----:B------:R-:W-:Y:S02]  /*a0a0*/  HADD2.F32 R16, -RZ, R17.H1_H1 ;  /* 0x30000011ff107230 */ /* 0x000fe40000004100 */
[----:B------:R-:W-:Y:S01]  /*a0b0*/  @!P0 FADD.FTZ R5, -R5, -RZ ;  /* 0x800000ff05058221 */ /* 0x000fe20000010100 */
[----:B------:R-:W-:Y:S02]  /*a0c0*/  HADD2.F32 R4, -RZ, R18.H0_H0 ;  /* 0x20000012ff047230 */ /* 0x000fe40000004100 */
[----:B------:R-:W-:Y:S01]  /*a0d0*/  @!P0 FADD.FTZ R6, -R6, -RZ ;  /* 0x800000ff06068221 */ /* 0x000fe20000010100 */
[----:B------:R-:W-:-:S02]  /*a0e0*/  HADD2.F32 R17, -RZ, R19.H0_H0 ;  /* 0x20000013ff117230 */ /* 0x000fc40000004100 */
[----:B------:R-:W-:Y:S01]  /*a0f0*/  @!P0 FADD.FTZ R7, -R7, -RZ ;  /* 0x800000ff07078221 */ /* 0x000fe20000010100 */
[----:B------:R-:W-:Y:S02]  /*a100*/  HADD2.F32 R0, -RZ, R19.H1_H1 ;  /* 0x30000013ff007230 */ /* 0x000fe40000004100 */
[----:B------:R-:W-:Y:S01]  /*a110*/  FMUL.FTZ R16, R16, R31 ;  /* 0x0000001f10107220 */ /* 0x000fe20000410000 */
[----:B------:R-:W-:Y:S02]  /*a120*/  HADD2.F32 R31, -RZ, R18.H1_H1 ;  /* 0x30000012ff1f7230 */ /* 0x000fe40000004100 */
[----:B------:R-:W-:Y:S01]  /*a130*/  FMUL.FTZ R5, R4, R5 ;  /* 0x0000000504057220 */ /* 0x000fe20000410000 */
[----:B------:R-:W-:Y:S01]  /*a140*/  FMUL.FTZ R6, R17, R6 ;  /* 0x0000000611067220 */ /* 0x000fe20000410000 */
[----:B------:R-:W-:Y:S01]  /*a150*/  @!P0 FADD.FTZ R32, -R32, -RZ ;  /* 0x800000ff20208221 */ /* 0x000fe20000010100 */
[----:B------:R-:W-:Y:S01]  /*a160*/  FMUL.FTZ R7, R0, R7 ;  /* 0x0000000700077220 */ /* 0x000fe20000410000 */
[----:B----4-:R-:W-:-:S02]  /*a170*/  HADD2.F32 R4, -RZ, R8.H0_H0 ;  /* 0x20000008ff047230 */ /* 0x010fc40000004100 */
[----:B------:R-:W-:Y:S01]  /*a180*/  FMUL.FTZ R37, R37, R30 ;  /* 0x0000001e25257220 */ /* 0x000fe20000410000 */
[----:B------:R-:W-:Y:S02]  /*a190*/  HADD2.F32 R17, -RZ, R8.H1_H1 ;  /* 0x30000008ff117230 */ /* 0x000fe40000004100 */
[----:B------:R-:W-:Y:S01]  /*a1a0*/  FMUL.FTZ R32, R31, R32 ;  /* 0x000000201f207220 */ /* 0x000fe20000410000 */
[----:B-----5:R-:W-:Y:S02]  /*a1b0*/  HADD2.F32 R0, -RZ, R20.H0_H0 ;  /* 0x20000014ff007230 */ /* 0x020fe40000004100 */
[----:B------:R-:W-:Y:S02]  /*a1c0*/  HADD2.F32 R18, -RZ, R21.H0_H0 ;  /* 0x20000015ff127230 */ /* 0x000fe40000004100 */
[----:B------:R-:W-:Y:S02]  /*a1d0*/  HADD2.F32 R8, -RZ, R9.H0_H0 ;  /* 0x20000009ff087230 */ /* 0x000fe40000004100 */
[----:B------:R-:W-:Y:S01]  /*a1e0*/  FFMA.FTZ R0, R0, R4, R33 ;  /* 0x0000000400007223 */ /* 0x000fe20000010021 */
[----:B------:R-:W-:-:S02]  /*a1f0*/  HADD2.F32 R30, -RZ, R10.H0_H0 ;  /* 0x2000000aff1e7230 */ /* 0x000fc40000004100 */
[----:B------:R-:W-:Y:S02]  /*a200*/  HADD2.F32 R31, -RZ, R10.H1_H1 ;  /* 0x3000000aff1f7230 */ /* 0x000fe40000004100 */
[----:B------:R-:W-:Y:S01]  /*a210*/  FFMA.FTZ R8, R18, R8, R35 ;  /* 0x0000000812087223 */ /* 0x000fe20000010023 */
[--C-:B------:R-:W-:Y:S02]  /*a220*/  HADD2.F32 R19, -RZ, R11.reuse.H0_H0 ;  /* 0x2000000bff137230 */ /* 0x100fe40000004100 */
[----:B------:R-:W-:Y:S02]  /*a230*/  HADD2.F32 R10, -RZ, R11.H1_H1 ;  /* 0x3000000bff0a7230 */ /* 0x000fe40000004100 */
[----:B------:R-:W-:Y:S02]  /*a240*/  HADD2.F32 R20, -RZ, R20.H1_H1 ;  /* 0x30000014ff147230 */ /* 0x000fe40000004100 */
[----:B------:R-:W-:Y:S02]  /*a250*/  HADD2.F32 R9, -RZ, R9.H1_H1 ;  /* 0x30000009ff097230 */ /* 0x000fe40000004100 */
[----:B------:R-:W-:-:S02]  /*a260*/  HADD2.F32 R21, -RZ, R21.H1_H1 ;  /* 0x30000015ff157230 */ /* 0x000fc40000004100 */
[----:B------:R-:W-:Y:S01]  /*a270*/  FFMA.FTZ R17, R20, R17, R37 ;  /* 0x0000001114117223 */ /* 0x000fe20000010025 */
[--C-:B------:R-:W-:Y:S02]  /*a280*/  HADD2.F32 R4, -RZ, R22.reuse.H0_H0 ;  /* 0x20000016ff047230 */ /* 0x100fe40000004100 */
[----:B------:R-:W-:Y:S02]  /*a290*/  HADD2.F32 R33, -RZ, R22.H1_H1 ;  /* 0x30000016ff217230 */ /* 0x000fe40000004100 */
[----:B------:R-:W-:Y:S01]  /*a2a0*/  FFMA.FTZ R9, R21, R9, R16 ;  /* 0x0000000915097223 */ /* 0x000fe20000010010 */
[--C-:B------:R-:W-:Y:S02]  /*a2b0*/  HADD2.F32 R11, -RZ, R23.reuse.H0_H0 ;  /* 0x20000017ff0b7230 */ /* 0x100fe40000004100 */
[----:B------:R-:W-:Y:S01]  /*a2c0*/  FFMA.FTZ R4, R4, R30, R5 ;  /* 0x0000001e04047223 */ /* 0x000fe20000010005 */
[----:B------:R-:W-:Y:S02]  /*a2d0*/  HADD2.F32 R18, -RZ, R23.H1_H1 ;  /* 0x30000017ff127230 */ /* 0x000fe40000004100 */
[----:B------:R-:W-:Y:S01]  /*a2e0*/  FFMA.FTZ R31, R33, R31, R32 ;  /* 0x0000001f211f7223 */ /* 0x000fe20000010020 */
[----:B------:R-:W-:Y:S01]  /*a2f0*/  F2FP.F16.F32.PACK_AB R20, R17, R0 ;  /* 0x000000001114723e */ /* 0x000fe200000000ff */
[----:B------:R-:W-:Y:S01]  /*a300*/  FFMA.FTZ R6, R11, R19, R6 ;  /* 0x000000130b067223 */ /* 0x000fe20000010006 */
[----:B------:R-:W-:Y:S01]  /*a310*/  F2FP.F16.F32.PACK_AB R21, R9, R8 ;  /* 0x000000080915723e */ /* 0x000fe200000000ff */
[----:B------:R-:W-:Y:S01]  /*a320*/  FFMA.FTZ R7, R18, R10, R7 ;  /* 0x0000000a12077223 */ /* 0x000fe20000010007 */
[----:B------:R-:W-:-:S04]  /*a330*/  F2FP.F16.F32.PACK_AB R22, R31, R4 ;  /* 0x000000041f16723e */ /* 0x000fc800000000ff */
[----:B------:R-:W-:Y:S02]  /*a340*/  F2FP.F16.F32.PACK_AB R23, R7, R6 ;  /* 0x000000060717723e */ /* 0x000fe400000000ff */
.L_x_6619:
[----:B------:R-:W-:Y:S05]  /*a350*/  BSYNC B0 ;  /* 0x0000000000007941 */ /* 0x000fea0003800000 */
.L_x_6618:
[----:B-----5:R2:W-:Y:S02]  /*a360*/  STS.128 [R171], R20 ;  /* 0x00000014ab007388 */ /* 0x0205e40000000c00 */
.L_x_6617:
[----:B------:R-:W-:Y:S05]  /*a370*/  BSYNC B1 ;  /* 0x0000000000017941 */ /* 0x000fea0003800000 */
.L_x_6616:
        /* <DEDUP_REMOVED lines=30> */
[----:B------:R-:W-:-:S04]  /*a560*/  LEA R10, P1, R8, UR8, 0x1 ;  /* 0x00000008080a7c11 */ /* 0x000fc8000f8208ff */
[----:B------:R-:W-:-:S06]  /*a570*/  LEA.HI.X R11, R8, UR9, R9, 0x1, P1 ;  /* 0x00000009080b7c11 */ /* 0x000fcc00088f0c09 */
[----:B------:R-:W2:Y:S01]  /*a580*/  LDG.E.128 R8, desc[UR6][R10.64] ;  /* 0x000000060a087981 */ /* 0x000ea2000c1e1d00 */
[----:B---3--:R-:W-:Y:S02]  /*a590*/  HADD2.F32 R32, -RZ, R16.H0_H0 ;  /* 0x20000010ff207230 */ /* 0x008fe40000004100 */
[----:B------:R-:W-:Y:S02]  /*a5a0*/  HADD2.F32 R31, -RZ, R17.H0_H0 ;  /* 0x20000011ff1f7230 */ /* 0x000fe40000004100 */
[--C-:B----4-:R-:W-:Y:S02]  /*a5b0*/  HADD2.F32 R13, -RZ, R4.reuse.H0_H0 ;  /* 0x20000004ff0d7230 */ /* 0x110fe40000004100 */
[----:B--2---:R-:W-:Y:S02]  /*a5c0*/  HADD2.F32 R24, -RZ, R4.H1_H1 ;  /* 0x30000004ff187230 */ /* 0x004fe40000004100 */
        /* <DEDUP_REMOVED lines=56> */
.L_x_6623:
[----:B------:R-:W-:Y:S05]  /*a950*/  BSYNC B0 ;  /* 0x0000000000007941 */ /* 0x000fea0003800000 */
.L_x_6622:
[----:B-----5:R3:W-:Y:S02]  /*a960*/  STS.128 [R171+0x800], R20 ;  /* 0x00080014ab007388 */ /* 0x0207e40000000c00 */
.L_x_6621:
[----:B------:R-:W-:Y:S05]  /*a970*/  BSYNC B1 ;  /* 0x0000000000017941 */ /* 0x000fea0003800000 */
.L_x_6620:
[----:B--2---:R-:W-:Y:S01]  /*a980*/  VIADD R24, R172, 0x20 ;  /* 0x00000020ac187836 */ /* 0x004fe20000000000 */
[----:B------:R-:W-:Y:S04]  /*a990*/  BSSY B1, `(.L_x_6624) ;  /* 0x000005f000017945 */ /* 0x000fe80003800000 */
[----:B------:R-:W-:-:S04]  /*a9a0*/  ISETP.GE.AND P0, PT, R24, R3, PT ;  /* 0x000000031800720c */ /* 0x000fc80003f06270 */
[----:B------:R-:W-:-:S13]  /*a9b0*/  ISETP.LT.OR P0, PT, R57, -0x107, P0 ;  /* 0xfffffef93900780c */ /* 0x000fda0000701670 */
        /* <DEDUP_REMOVED lines=12> */
[----:B------:R-:W-:Y:S02]  /*aa80*/  @P0 IADD3 R4, -R127, RZ, RZ ;  /* 0x000000ff7f040210 */ /* 0x000fe40007ffe1ff */
[----:B-1----:R-:W-:Y:S02]  /*aa90*/  IADD3 R9, P1, R5, R2, RZ ;  /* 0x0000000205097210 */ /* 0x002fe40007f3e0ff */
        /* <DEDUP_REMOVED lines=17> */
[--C-:B------:R-:W-:Y:S02]  /*abb0*/  HADD2.F32 R31, -RZ, R17.reuse.H0_H0 ;  /* 0x20000011ff1f7230 */ /* 0x100fe40000004100 */
[----:B------:R-:W-:Y:S02]  /*abc0*/  HADD2.F32 R17, -RZ, R17.H1_H1 ;  /* 0x30000011ff117230 */ /* 0x000fe40000004100 */
[--C-:B----4-:R-:W-:Y:S02]  /*abd0*/  HADD2.F32 R13, -RZ, R4.reuse.H0_H0 ;  /* 0x20000004ff0d7230 */ /* 0x110fe40000004100 */
[----:B------:R-:W-:Y:S02]  /*abe0*/  HADD2.F32 R25, -RZ, R4.H1_H1 ;  /* 0x30000004ff197230 */ /* 0x000fe40000004100 */
[----:B------:R-:W-:-:S02]  /*abf0*/  HADD2.F32 R4, -RZ, R5.H0_H0 ;  /* 0x20000005ff047230 */ /* 0x000fc40000004100 */
[----:B--2---:R-:W-:Y:S02]  /*ac00*/  HADD2.F32 R28, -RZ, R5.H1_H1 ;  /* 0x30000005ff1c7230 */ /* 0x004fe40000004100 */
        /* <DEDUP_REMOVED lines=24> */
[----:B------:R-:W-:Y:S01]  /*ad90*/  FMUL.FTZ R16, R16, R25 ;  /* 0x0000001910107220 */ /* 0x000fe20000410000 */
[----:B------:R-:W-:-:S02]  /*ada0*/  HADD2.F32 R4, -RZ, R8.H0_H0 ;  /* 0x20000008ff047230 */ /* 0x000fc40000004100 */
[----:B------:R-:W-:Y:S01]  /*adb0*/  @!P0 FADD.FTZ R5, -R5, -RZ ;  /* 0x800000ff05058221 */ /* 0x000fe20000010100 */
[----:B------:R-:W-:Y:S02]  /*adc0*/  HADD2.F32 R20, -RZ, R8.H1_H1 ;  /* 0x30000008ff147230 */ /* 0x000fe40000004100 */
        /* <DEDUP_REMOVED lines=8> */
[----:B------:R-:W-:Y:S02]  /*ae50*/  HADD2.F32 R34, -RZ, R11.H1_H1 ;  /* 0x3000000bff227230 */ /* 0x000fe40000004100 */
[----:B------:R-:W-:Y:S02]  /*ae60*/  HADD2.F32 R16, -RZ, R22.H0_H0 ;  /* 0x20000016ff107230 */ /* 0x000fe40000004100 */
[----:B------:R-:W-:Y:S02]  /*ae70*/  HADD2.F32 R10, -RZ, R10.H1_H1 ;  /* 0x3000000aff0a7230 */ /* 0x000fe40000004100 */
        /* <DEDUP_REMOVED lines=14> */
.L_x_6627:
[----:B------:R-:W-:Y:S05]  /*af60*/  BSYNC B0 ;  /* 0x0000000000007941 */ /* 0x000fea0003800000 */
.L_x_6626:
[----:B-----5:R4:W-:Y:S02]  /*af70*/  STS.128 [R171+0x1000], R20 ;  /* 0x00100014ab007388 */ /* 0x0209e40000000c00 */
.L_x_6625:
[----:B------:R-:W-:Y:S05]  /*af80*/  BSYNC B1 ;  /* 0x0000000000017941 */ /* 0x000fea0003800000 */
.L_x_6624:
[----:B---34-:R-:W-:-:S05]  /*af90*/  VIADD R20, R172, 0x30 ;  /* 0x00000030ac147836 */ /* 0x018fca0000000000 */
        /* <DEDUP_REMOVED lines=15> */
[----:B------:R-:W-:-:S04]  /*b090*/  @P0 IADD3 R4, -R3, RZ, RZ ;  /* 0x000000ff03040210 */ /* 0x000fc80007ffe1ff */
[----:B------:R-:W-:-:S04]  /*b0a0*/  IADD3 R2, P1, R7, R2, RZ ;  /* 0x0000000207027210 */ /* 0x000fc80007f3e0ff */
[----:B------:R-:W-:Y:S01]  /*b0b0*/  LEA.HI.X.SX32 R3, R7, R12, 0x1, P1 ;  /* 0x0000000c07037211 */ /* 0x000fe200008f0eff */
[----:B------:R-:W-:Y:S01]  /*b0c0*/  IMAD.WIDE R12, R5, 0x2, R26 ;  /* 0x00000002050c7825 */ /* 0x000fe200078e021a */
[----:B------:R-:W-:-:S04]  /*b0d0*/  IADD3 R6, P1, R4, R2, RZ ;  /* 0x0000000204067210 */ /* 0x000fc80007f3e0ff */
[----:B------:R-:W-:Y:S01]  /*b0e0*/  LEA.HI.X.SX32 R7, R4, R3, 0x1, P1 ;  /* 0x0000000304077211 */ /* 0x000fe200008f0eff */
[----:B------:R-:W4:Y:S01]  /*b0f0*/  LDG.E.128 R12, desc[UR6][R12.64] ;  /* 0x000000060c0c7981 */ /* 0x000f22000c1e1d00 */
[C---:B------:R-:W-:Y:S02]  /*b100*/  LEA R4, P1, R6.reuse, UR8, 0x1 ;  /* 0x0000000806047c11 */ /* 0x040fe4000f8208ff */
[----:B------:R-:W-:Y:S02]  /*b110*/  @P0 SHF.R.S32.HI R128, RZ, 0x1, R128 ;  /* 0x00000001ff800819 */ /* 0x000fe40000011480 */
[----:B------:R-:W-:Y:S01]  /*b120*/  LEA.HI.X R5, R6, UR9, R7, 0x1, P1 ;  /* 0x0000000906057c11 */ /* 0x000fe200088f0c07 */
[----:B------:R-:W-:Y:S01]  /*b130*/  ULDC.64 UR8, c[0x0][0x358] ;  /* 0x0000d60000087ab9 */ /* 0x000fe20000000a00 */
[----:B-1----:R-:W-:Y:S02]  /*b140*/  MOV R8, RZ ;  /* 0x000000ff00087202 */ /* 0x002fe40000000f00 */
[----:B------:R-:W-:-:S02]  /*b150*/  @P0 IADD3 R8, -R128, RZ, RZ ;  /* 0x000000ff80080210 */ /* 0x000fc40007ffe1ff */
[----:B------:R-:W3:Y:S02]  /*b160*/  LDG.E.128 R4, desc[UR6][R4.64] ;  /* 0x0000000604047981 */ /* 0x000ee4000c1e1d00 */
[----:B------:R-:W-:-:S04]  /*b170*/  IADD3 R2, P1, R8, R2, RZ ;  /* 0x0000000208027210 */ /* 0x000fc80007f3e0ff */
[----:B------:R-:W-:Y:S02]  /*b180*/  LEA.HI.X.SX32 R3, R8, R3, 0x1, P1 ;  /* 0x0000000308037211 */ /* 0x000fe400008f0eff */
[----:B------:R-:W-:-:S04]  /*b190*/  LEA R8, P1, R2, UR8, 0x1 ;  /* 0x0000000802087c11 */ /* 0x000fc8000f8208ff */
[----:B------:R-:W-:-:S06]  /*b1a0*/  LEA.HI.X R9, R2, UR9, R3, 0x1, P1 ;  /* 0x0000000902097c11 */ /* 0x000fcc00088f0c03 */
[----:B------:R-:W3:Y:S01]  /*b1b0*/  LDG.E.128 R8, desc[UR6][R8.64] ;  /* 0x0000000608087981 */ /* 0x000ee2000c1e1d00 */
[----:B----4-:R-:W-:Y:S02]  /*b1c0*/  HADD2.F32 R23, -RZ, R13.H0_H0 ;  /* 0x2000000dff177230 */ /* 0x010fe40000004100 */
[----:B--2---:R-:W-:Y:S02]  /*b1d0*/  HADD2.F32 R28, -RZ, R12.H0_H0 ;  /* 0x2000000cff1c7230 */ /* 0x004fe40000004100 */
[--C-:B---3--:R-:W-:Y:S02]  /*b1e0*/  HADD2.F32 R2, -RZ, R5.reuse.H0_H0 ;  /* 0x20000005ff027230 */ /* 0x108fe40000004100 */
[--C-:B------:R-:W-:Y:S02]  /*b1f0*/  HADD2.F32 R3, -RZ, R4.reuse.H0_H0 ;  /* 0x20000004ff037230 */ /* 0x100fe40000004100 */
[----:B------:R-:W-:Y:S02]  /*b200*/  HADD2.F32 R21, -RZ, R4.H1_H1 ;  /* 0x30000004ff157230 */ /* 0x000fe40000004100 */
[----:B------:R-:W-:Y:S01]  /*b210*/  @!P0 FADD.FTZ R2, -R2, -RZ ;  /* 0x800000ff02028221 */ /* 0x000fe20000010100 */
[----:B------:R-:W-:-:S02]  /*b220*/  HADD2.F32 R5, -RZ, R5.H1_H1 ;  /* 0x30000005ff057230 */ /* 0x000fc40000004100 */
[----:B------:R-:W-:Y:S01]  /*b230*/  @!P0 FADD.FTZ R3, -R3, -RZ ;  /* 0x800000ff03038221 */ /* 0x000fe20000010100 */
[--C-:B------:R-:W-:Y:S02]  /*b240*/  HADD2.F32 R4, -RZ, R6.reuse.H0_H0 ;  /* 0x20000006ff047230 */ /* 0x100fe40000004100 */
[----:B------:R-:W-:Y:S02]  /*b250*/  HADD2.F32 R22, -RZ, R6.H1_H1 ;  /* 0x30000006ff167230 */ /* 0x000fe40000004100 */
[--C-:B------:R-:W-:Y:S02]  /*b260*/  HADD2.F32 R6, -RZ, R7.reuse.H0_H0 ;  /* 0x20000007ff067230 */ /* 0x100fe40000004100 */
[----:B------:R-:W-:Y:S02]  /*b270*/  HADD2.F32 R7, -RZ, R7.H1_H1 ;  /* 0x30000007ff077230 */ /* 0x000fe40000004100 */
[----:B------:R-:W-:Y:S01]  /*b280*/  @!P0 FADD.FTZ R5, -R5, -RZ ;  /* 0x800000ff05058221 */ /* 0x000fe20000010100 */
[----:B------:R-:W-:-:S02]  /*b290*/  HADD2.F32 R26, -RZ, R13.H1_H1 ;  /* 0x3000000dff1a7230 */ /* 0x000fc40000004100 */
[----:B------:R-:W-:Y:S01]  /*b2a0*/  FMUL.FTZ R23, R23, R2 ;  /* 0x0000000217177220 */ /* 0x000fe20000410000 */
[----:B------:R-:W-:Y:S01]  /*b2b0*/  FMUL.FTZ R28, R28, R3 ;  /* 0x000000031c1c7220 */ /* 0x000fe20000410000 */
[--C-:B------:R-:W-:Y:S02]  /*b2c0*/  HADD2.F32 R3, -RZ, R15.reuse.H0_H0 ;  /* 0x2000000fff037230 */ /* 0x100fe40000004100 */
[----:B------:R-:W-:Y:S01]  /*b2d0*/  @!P0 FADD.FTZ R6, -R6, -RZ ;  /* 0x800000ff06068221 */ /* 0x000fe20000010100 */
[----:B------:R-:W-:Y:S02]  /*b2e0*/  HADD2.F32 R2, -RZ, R15.H1_H1 ;  /* 0x3000000fff027230 */ /* 0x000fe40000004100 */
[----:B------:R-:W-:Y:S01]  /*b2f0*/  @!P0 FADD.FTZ R7, -R7, -RZ ;  /* 0x800000ff07078221 */ /* 0x000fe20000010100 */
[----:B------:R-:W-:Y:S02]  /*b300*/  HADD2.F32 R12, -RZ, R12.H1_H1 ;  /* 0x3000000cff0c7230 */ /* 0x000fe40000004100 */
[----:B------:R-:W-:Y:S01]  /*b310*/  FMUL.FTZ R26, R26, R5 ;  /* 0x000000051a1a7220 */ /* 0x000fe20000410000 */
[----:B------:R-:W-:-:S02]  /*b320*/  HADD2.F32 R13, -RZ, R14.H0_H0 ;  /* 0x2000000eff0d7230 */ /* 0x000fc40000004100 */
[----:B------:R-:W-:Y:S01]  /*b330*/  @!P0 FADD.FTZ R21, -R21, -RZ ;  /* 0x800000ff15158221 */ /* 0x000fe20000010100 */
[----:B------:R-:W-:Y:S02]  /*b340*/  HADD2.F32 R5, -RZ, R14.H1_H1 ;  /* 0x3000000eff057230 */ /* 0x000fe40000004100 */
[----:B------:R-:W-:Y:S01]  /*b350*/  @!P0 FADD.FTZ R4, -R4, -RZ ;  /* 0x800000ff04048221 */ /* 0x000fe20000010100 */
[----:B------:R-:W-:Y:S01]  /*b360*/  @!P0 FADD.FTZ R22, -R22, -RZ ;  /* 0x800000ff16168221 */ /* 0x000fe20000010100 */
[----:B------:R-:W-:Y:S01]  /*b370*/  FMUL.FTZ R6, R3, R6 ;  /* 0x0000000603067220 */ /* 0x000fe20000410000 */
[----:B------:R-:W-:Y:S01]  /*b380*/  FMUL.FTZ R7, R2, R7 ;  /* 0x0000000702077220 */ /* 0x000fe20000410000 */
[----:B-----5:R-:W-:Y:S02]  /*b390*/  HADD2.F32 R2, -RZ, R17.H0_H0 ;  /* 0x20000011ff027230 */ /* 0x020fe40000004100 */
[----:B------:R-:W-:Y:S02]  /*b3a0*/  HADD2.F32 R3, -RZ, R9.H0_H0 ;  /* 0x20000009ff037230 */ /* 0x000fe40000004100 */
[----:B------:R-:W-:Y:S01]  /*b3b0*/  FMUL.FTZ R12, R12, R21 ;  /* 0x000000150c0c7220 */ /* 0x000fe20000410000 */
[----:B------:R-:W-:Y:S01]  /*b3c0*/  FMUL.FTZ R4, R13, R4 ;  /* 0x000000040d047220 */ /* 0x000fe20000410000 */
[----:B------:R-:W-:Y:S01]  /*b3d0*/  FMUL.FTZ R22, R5, R22 ;  /* 0x0000001605167220 */ /* 0x000fe20000410000 */
[----:B------:R-:W-:-:S02]  /*b3e0*/  HADD2.F32 R17, -RZ, R17.H1_H1 ;  /* 0x30000011ff117230 */ /* 0x000fc40000004100 */
[----:B------:R-:W-:Y:S02]  /*b3f0*/  HADD2.F32 R9, -RZ, R9.H1_H1 ;  /* 0x30000009ff097230 */ /* 0x000fe40000004100 */
[--C-:B------:R-:W-:Y:S02]  /*b400*/  HADD2.F32 R13, -RZ, R8.reuse.H0_H0 ;  /* 0x20000008ff0d7230 */ /* 0x100fe40000004100 */
[----:B------:R-:W-:Y:S02]  /*b410*/  HADD2.F32 R21, -RZ, R8.H1_H1 ;  /* 0x30000008ff157230 */ /* 0x000fe40000004100 */
[----:B------:R-:W-:Y:S01]  /*b420*/  FFMA.FTZ R2, R2, R3, R23 ;  /* 0x0000000302027223 */ /* 0x000fe20000010017 */
[----:B------:R-:W-:Y:S02]  /*b430*/  HADD2.F32 R5, -RZ, R16.H0_H0 ;  /* 0x20000010ff057230 */ /* 0x000fe40000004100 */
[--C-:B------:R-:W-:Y:S02]  /*b440*/  HADD2.F32 R15, -RZ, R11.reuse.H0_H0 ;  /* 0x2000000bff0f7230 */ /* 0x100fe40000004100 */
[----:B------:R-:W-:-:S02]  /*b450*/  HADD2.F32 R8, -RZ, R11.H1_H1 ;  /* 0x3000000bff087230 */ /* 0x000fc40000004100 */
[--C-:B------:R-:W-:Y:S02]  /*b460*/  HADD2.F32 R11, -RZ, R10.reuse.H0_H0 ;  /* 0x2000000aff0b7230 */ /* 0x100fe40000004100 */
[----:B------:R-:W-:Y:S02]  /*b470*/  HADD2.F32 R25, -RZ, R10.H1_H1 ;  /* 0x3000000aff197230 */ /* 0x000fe40000004100 */
[--C-:B------:R-:W-:Y:S02]  /*b480*/  HADD2.F32 R3, -RZ, R19.reuse.H0_H0 ;  /* 0x20000013ff037230 */ /* 0x100fe40000004100 */
[----:B------:R-:W-:Y:S02]  /*b490*/  HADD2.F32 R10, -RZ, R19.H1_H1 ;  /* 0x30000013ff0a7230 */ /* 0x000fe40000004100 */
[----:B------:R-:W-:Y:S01]  /*b4a0*/  FFMA.FTZ R9, R17, R9, R26 ;  /* 0x0000000911097223 */ /* 0x000fe2000001001a */
[----:B------:R-:W-:Y:S01]  /*b4b0*/  FFMA.FTZ R5, R5, R13, R28 ;  /* 0x0000000d05057223 */ /* 0x000fe2000001001c */
[----:B------:R-:W-:-:S02]  /*b4c0*/  HADD2.F32 R17, -RZ, R18.H0_H0 ;  /* 0x20000012ff117230 */ /* 0x000fc40000004100 */
[----:B------:R-:W-:Y:S02]  /*b4d0*/  HADD2.F32 R19, -RZ, R18.H1_H1 ;  /* 0x30000012ff137230 */ /* 0x000fe40000004100 */
[----:B------:R-:W-:Y:S01]  /*b4e0*/  FFMA.FTZ R3, R3, R15, R6 ;  /* 0x0000000f03037223 */ /* 0x000fe20000010006 */
[----:B------:R-:W-:Y:S02]  /*b4f0*/  HADD2.F32 R13, -RZ, R16.H1_H1 ;  /* 0x30000010ff0d7230 */ /* 0x000fe40000004100 */
[----:B------:R-:W-:Y:S01]  /*b500*/  FFMA.FTZ R8, R10, R8, R7 ;  /* 0x000000080a087223 */ /* 0x000fe20000010007 */
[----:B------:R-:W-:Y:S01]  /*b510*/  FFMA.FTZ R4, R17, R11, R4 ;  /* 0x0000000b11047223 */ /* 0x000fe20000010004 */
[----:B------:R-:W-:Y:S01]  /*b520*/  FFMA.FTZ R19, R19, R25, R22 ;  /* 0x0000001913137223 */ /* 0x000fe20000010016 */
[----:B------:R-:W-:Y:S02]  /*b530*/  FFMA.FTZ R12, R13, R21, R12 ;  /* 0x000000150d0c7223 */ /* 0x000fe4000001000c */
[----:B------:R-:W-:-:S02]  /*b540*/  F2FP.F16.F32.PACK_AB R3, R8, R3 ;  /* 0x000000030803723e */ /* 0x000fc400000000ff */
[----:B------:R-:W-:Y:S02]  /*b550*/  F2FP.F16.F32.PACK_AB R18, R19, R4 ;  /* 0x000000041312723e */ /* 0x000fe400000000ff */
[----:B------:R-:W-:Y:S02]  /*b560*/  F2FP.F16.F32.PACK_AB R17, R9, R2 ;  /* 0x000000020911723e */ /* 0x000fe400000000ff */
[----:B------:R-:W-:Y:S02]  /*b570*/  F2FP.F16.F32.PACK_AB R16, R12, R5 ;  /* 0x000000050c10723e */ /* 0x000fe400000000ff */
[----:B------:R-:W-:Y:S02]  /*b580*/  MOV R19, R3 ;  /* 0x0000000300137202 */ /* 0x000fe40000000f00 */
.L_x_6629:
[----:B------:R-:W-:Y:S05]  /*b590*/  BSYNC B0 ;  /* 0x0000000000007941 */ /* 0x000fea0003800000 */
.L_x_6628:
[----:B-----5:R4:W-:Y:S01]  /*b5a0*/  STS.128 [R171+0x1800], R16 ;  /* 0x00180010ab007388 */ /* 0x0209e20000000c00 */
[----:B------:R-:W-:Y:S05]  /*b5b0*/  BRA `(.L_x_6613) ;  /* 0x0000000000907947 */ /* 0x000fea0003800000 */
.L_x_6599:
        /* <DEDUP_REMOVED lines=8> */
[----:B------:R-:W1:Y:S06]  /*b640*/  @!P3 LDC.64 R10, c[0x0][0x210] ;  /* 0x00008400ff0abb82 */ /* 0x000e6c0000000a00 */
[----:B------:R-:W-:Y:S02]  /*b650*/  @!P0 IMAD.MOV.U32 R18, RZ, RZ, R132 ;  /* 0x000000ffff128224 */ /* 0x000fe400078e0084 */
[----:B------:R-:W2:Y:S01]  /*b660*/  @!P2 LDC.64 R8, c[0x0][0x210] ;  /* 0x00008400ff08ab82 */ /* 0x000ea20000000a00 */
[----:B------:R-:W-:Y:S02]  /*b670*/  @!P0 IMAD.MOV.U32 R19, RZ, RZ, R135 ;  /* 0x000000ffff138224 */ /* 0x000fe400078e0087 */
[----:B------:R-:W-:-:S05]  /*b680*/  @!P0 IMAD.WIDE.U32 R18, R2, 0x30, R18 ;  /* 0x0000003002128825 */ /* 0x000fca00078e0012 */
[----:B------:R-:W3:Y:S08]  /*b690*/  @!P1 LDC.64 R6, c[0x0][0x210] ;  /* 0x00008400ff069b82 */ /* 0x000ef00000000a00 */
[----:B------:R-:W4:Y:S01]  /*b6a0*/  @!P0 LDC.64 R4, c[0x0][0x210] ;  /* 0x00008400ff048b82 */ /* 0x000f220000000a00 */
[----:B-1----:R-:W-:Y:S02]  /*b6b0*/  @!P3 LEA R14, P4, R132, R10, 0x1 ;  /* 0x0000000a840eb211 */ /* 0x002fe400078808ff */
[----:B------:R-:W-:-:S02]  /*b6c0*/  @!P1 LEA R10, P5, R2, R132, 0x5 ;  /* 0x00000084020a9211 */ /* 0x000fc400078a28ff */
[----:B------:R-:W-:Y:S01]  /*b6d0*/  @!P3 LEA.HI.X R15, R132, R11, R135, 0x1, P4 ;  /* 0x0000000b840fb211 */ /* 0x000fe200020f0c87 */
[----:B------:R-:W-:Y:S01]  /*b6e0*/  @!P0 IMAD R11, R3, 0x30, RZ ;  /* 0x00000030030b8824 */ /* 0x000fe200078e02ff */
[----:B------:R-:W-:Y:S02]  /*b6f0*/  @!P2 IADD3 R17, P4, R17, R132, RZ ;  /* 0x000000841111a210 */ /* 0x000fe40007f9e0ff */
[----:B------:R-:W-:Y:S01]  /*b700*/  @!P1 LEA.HI.X R2, R2, R135, R3, 0x5, P5 ;  /* 0x0000008702029211 */ /* 0x000fe200028f2c03 */
[----:B------:R-:W-:Y:S01]  /*b710*/  @!P0 IMAD.IADD R11, R19, 0x1, R11 ;  /* 0x00000001130b8824 */ /* 0x000fe200078e020b */
[----:B------:R-:W-:Y:S01]  /*b720*/  @!PT LDS RZ, [RZ] ;  /* 0x00000000fffff984 */ /* 0x000fe20000000800 */
[----:B------:R-:W-:Y:S01]  /*b730*/  @!PT LDS RZ, [RZ] ;  /* 0x00000000fffff984 */ /* 0x000fe20000000800 */
[----:B------:R-:W-:Y:S01]  /*b740*/  @!PT LDS RZ, [RZ] ;  /* 0x00000000fffff984 */ /* 0x000fe20000000800 */
[----:B------:R1:W-:Y:S01]  /*b750*/  @!P3 LDGSTS.E.BYPASS.LTC128B.128 [R171], desc[UR6][R14.64] ;  /* 0x000000000eabbfae */ /* 0x0003e2000b901d46 */
[----:B------:R-:W-:Y:S01]  /*b760*/  @!P2 IMAD.X R12, R13, 0x1, R135, P4 ;  /* 0x000000010d0ca824 */ /* 0x000fe200020e0687 */
[----:B--2---:R-:W-:Y:S02]  /*b770*/  @!P2 LEA R8, P4, R17, R8, 0x1 ;  /* 0x000000081108a211 */ /* 0x004fe400078808ff */
[----:B---3--:R-:W-:-:S02]  /*b780*/  @!P1 LEA R6, P5, R10, R6, 0x1 ;  /* 0x000000060a069211 */ /* 0x008fc400078a08ff */
[----:B------:R-:W-:Y:S02]  /*b790*/  @!P2 LEA.HI.X R9, R17, R9, R12, 0x1, P4 ;  /* 0x000000091109a211 */ /* 0x000fe400020f0c0c */
[----:B------:R-:W-:-:S03]  /*b7a0*/  @!P1 LEA.HI.X R7, R10, R7, R2, 0x1, P5 ;  /* 0x000000070a079211 */ /* 0x000fc600028f0c02 */
[----:B------:R1:W-:Y:S01]  /*b7b0*/  @!P2 LDGSTS.E.BYPASS.LTC128B.128 [R171+0x800], desc[UR6][R8.64] ;  /* 0x0080000008abafae */ /* 0x0003e2000b901d46 */
[----:B----4-:R-:W-:-:S03]  /*b7c0*/  @!P0 LEA R4, P4, R18, R4, 0x1 ;  /* 0x0000000412048211 */ /* 0x010fc600078808ff */
[----:B------:R1:W-:Y:S01]  /*b7d0*/  @!P1 LDGSTS.E.BYPASS.LTC128B.128 [R171+0x1000], desc[UR6][R6.64] ;  /* 0x0100000006ab9fae */ /* 0x0003e2000b901d46 */
[----:B------:R-:W-:-:S05]  /*b7e0*/  @!P0 LEA.HI.X R5, R18, R5, R11, 0x1, P4 ;  /* 0x0000000512058211 */ /* 0x000fca00020f0c0b */
[----:B------:R1:W-:Y:S04]  /*b7f0*/  @!P0 LDGSTS.E.BYPASS.LTC128B.128 [R171+0x1800], desc[UR6][R4.64] ;  /* 0x0180000004ab8fae */ /* 0x0003e8000b901d46 */
.L_x_6613:
[----:B------:R-:W-:Y:S05]  /*b800*/  BSYNC B2 ;  /* 0x0000000000027941 */ /* 0x000fea0003800000 */
.L_x_6598:
[----:B------:R-:W-:Y:S01]  /*b810*/  VIADD R176, R56, 0xffffffff ;  /* 0xffffffff38b07836 */ /* 0x000fe20000000000 */
[----:B-1----:R-:W-:Y:S01]  /*b820*/  SHF.R.S32.HI R15, RZ, 0x4, R130 ;  /* 0x00000004ff0f7819 */ /* 0x002fe20000011482 */
[----:B----4-:R-:W-:Y:S01]  /*b830*/  VIADD R18, R172, 0x50 ;  /* 0x00000050ac127836 */ /* 0x010fe20000000000 */
[----:B------:R-:W-:Y:S01]  /*b840*/  ULDC UR5, c[0x0][0x398] ;  /* 0x0000e60000057ab9 */ /* 0x000fe20000000800 */
[----:B------:R-:W-:Y:S01]  /*b850*/  IMAD.SHL.U32 R2, R176, 0x80, RZ ;  /* 0x00000080b0027824 */ /* 0x000fe200078e00ff */
[----:B------:R-:W-:Y:S01]  /*b860*/  LEA.HI R130, R130, R15, RZ, 0x1 ;  /* 0x0000000f82827211 */ /* 0x000fe200078f08ff */
[C---:B------:R-:W-:Y:S02]  /*b870*/  VIADD R16, R172.reuse, 0x60 ;  /* 0x00000060ac107836 */ /* 0x040fe40000000000 */
[----:B------:R-:W-:Y:S02]  /*b880*/  IMAD.IADD R3, R63, 0x1, -R2 ;  /* 0x000000013f037824 */ /* 0x000fe400078e0a02 */
[----:B------:R-:W-:-:S02]  /*b890*/  VIADD R22, R172, 0x40 ;  /* 0x00000040ac167836 */ /* 0x000fc40000000000 */
[----:B------:R-:W-:Y:S01]  /*b8a0*/  VIADD R14, R172, 0x70 ;  /* 0x00000070ac0e7836 */ /* 0x000fe20000000000 */
[-C--:B------:R-:W-:Y:S01]  /*b8b0*/  ISETP.GE.AND P5, PT, R24, R3.reuse, PT ;  /* 0x000000031800720c */ /* 0x080fe20003fa6270 */
[----:B------:R-:W-:Y:S01]  /*b8c0*/  IMAD.SHL.U32 R129, R129, 0x40, RZ ;  /* 0x0000004081817824 */ /* 0x000fe200078e00ff */
[-C--:B------:R-:W-:Y:S01]  /*b8d0*/  ISETP.GE.AND P0, PT, R0, R3.reuse, PT ;  /* 0x000000030000720c */ /* 0x080fe20003f06270 */
[----:B------:R-:W-:Y:S01]  /*b8e0*/  IMAD.SHL.U32 R40, R62, 0x40, RZ ;  /* 0x000000403e287824 */ /* 0x000fe200078e00ff */
[-C--:B------:R-:W-:Y:S02]  /*b8f0*/  ISETP.GE.AND P1, PT, R172, R3.reuse, PT ;  /* 0x00000003ac00720c */ /* 0x080fe40003f26270 */
[-C--:B------:R-:W-:Y:S02]  /*b900*/  ISETP.GE.AND P3, PT, R20, R3.reuse, PT ;  /* 0x000000031400720c */ /* 0x080fe40003f66270 */
[-C--:B------:R-:W-:Y:S02]  /*b910*/  ISETP.GE.AND P4, PT, R22, R3.reuse, PT ;  /* 0x000000031600720c */ /* 0x080fe40003f86270 */
[----:B------:R-:W-:-:S02]  /*b920*/  ISETP.GE.AND P6, PT, R24, R3, PT ;  /* 0x000000031800720c */ /* 0x000fc40003fc6270 */
[----:B------:R-:W-:Y:S01]  /*b930*/  LOP3.LUT R40, R40, 0xfffffe00, RZ, 0xc0, !PT ;  /* 0xfffffe0028287812 */ /* 0x000fe200078ec0ff */
[----:B------:R-:W1:Y:S02]  /*b940*/  @!P5 LDC.64 R4, c[0x0][0x248] ;  /* 0x00009200ff04db82 */ /* 0x000e640000000a00 */
[CC--:B------:R-:W-:Y:S02]  /*b950*/  @!P0 LEA R6, P2, R91.reuse, R164.reuse, 0x1 ;  /* 0x000000a45b068211 */ /* 0x0c0fe400078408ff */
[----:B------:R-:W-:Y:S02]  /*b960*/  @!P1 IMAD.MOV.U32 R162, RZ, RZ, R164 ;  /* 0x000000ffffa29224 */ /* 0x000fe400078e00a4 */
[----:B------:R-:W-:Y:S02]  /*b970*/  @!P0 LEA.HI.X R7, R91, R163, R102, 0x1, P2 ;  /* 0x000000a35b078211 */ /* 0x000fe400010f0c66 */
[-C--:B------:R-:W-:Y:S01]  /*b980*/  ISETP.GE.AND P2, PT, R18, R3.reuse, PT ;  /* 0x000000031200720c */ /* 0x080fe20003f46270 */
[----:B------:R-:W-:Y:S01]  /*b990*/  @!PT LDS RZ, [RZ] ;  /* 0x00000000fffff984 */ /* 0x000fe20000000800 */
[----:B------:R-:W-:Y:S01]  /*b9a0*/  @!PT LDS RZ, [RZ] ;  /* 0x00000000fffff984 */ /* 0x000fe20000000800 */
[----:B------:R-:W-:Y:S01]  /*b9b0*/  @!PT LDS RZ, [RZ] ;  /* 0x00000000fffff984 */ /* 0x000fe20000000800 */
[----:B------:R4:W-:Y:S01]  /*b9c0*/  @!P1 LDGSTS.E.BYPASS.LTC128B.128 [R171+0x2000], desc[UR6][R162.64] ;  /* 0x02000000a2ab9fae */ /* 0x0009e2000b901d46 */
[----:B------:R-:W-:Y:S01]  /*b9d0*/  ISETP.GE.AND P1, PT, R16, R3, PT ;  /* 0x000000031000720c */ /* 0x000fe20003f26270 */
[----:B------:R-:W5:Y:S02]  /*b9e0*/  @!P3 LDC.64 R12, c[0x0][0x248] ;  /* 0x00009200ff0cbb82 */ /* 0x000f640000000a00 */
[----:B------:R4:W-:Y:S06]  /*b9f0*/  @!P0 LDGSTS.E.BYPASS.LTC128B.128 [R171+0x2800], desc[UR6][R6.64] ;  /* 0x0280000006ab8fae */ /* 0x0009ec000b901d46 */
[----:B--23--:R-:W2:Y:S01]  /*ba00*/  @!P4 LDC.64 R10, c[0x0][0x248] ;  /* 0x00009200ff0acb82 */ /* 0x00cea20000000a00 */
[----:B-1----:R-:W-:-:S07]  /*ba10*/  @!P5 LEA R26, P0, R4, R164, 0x6 ;  /* 0x000000a4041ad211 */ /* 0x002fce00078030ff */
[----:B------:R-:W1:Y:S01]  /*ba20*/  @!P2 LDC.64 R8, c[0x0][0x248] ;  /* 0x00009200ff08ab82 */ /* 0x000e620000000a00 */
[----:B------:R-:W-:Y:S02]  /*ba30*/  @!P5 LEA.HI.X R27, R4, R163, R5, 0x6, P0 ;  /* 0x000000a3041bd211 */ /* 0x000fe400000f3405 */
[----:B------:R-:W-:-:S03]  /*ba40*/  ISETP.GE.AND P0, PT, R14, R3, PT ;  /* 0x000000030e00720c */ /* 0x000fc60003f06270 */
[----:B------:R-:W-:Y:S01]  /*ba50*/  @!P5 LDGSTS.E.BYPASS.LTC128B.128 [R171+0x3000], desc[UR6][R26.64] ;  /* 0x030000001aabdfae */ /* 0x000fe2000b901d46 */
[----:B------:R-:W-:Y:S01]  /*ba60*/  ISETP.GE.AND P5, PT, R0, R3, PT ;  /* 0x000000030000720c */ /* 0x000fe20003fa6270 */
[----:B-----5:R-:W-:Y:S02]  /*ba70*/  @!P3 IMAD R13, R13, 0x60, RZ ;  /* 0x000000600d0db824 */ /* 0x020fe400078e02ff */
[----:B----4-:R-:W-:Y:S02]  /*ba80*/  @!P3 IMAD.MOV.U32 R162, RZ, RZ, R164 ;  /* 0x000000ffffa2b224 */ /* 0x010fe400078e00a4 */
[----:B------:R-:W-:Y:S01]  /*ba90*/  IMAD.SHL.U32 R0, R172, 0x8, RZ ;  /* 0x00000008ac007824 */ /* 0x000fe200078e00ff */
[----:B------:R-:W3:Y:S01]  /*baa0*/  @!P1 LDC.64 R6, c[0x0][0x248] ;  /* 0x00009200ff069b82 */ /* 0x000ee20000000a00 */
[----:B------:R-:W-:-:S04]  /*bab0*/  @!P3 IMAD.WIDE.U32 R28, R12, 0x60, R162 ;  /* 0x000000600c1cb825 */ /* 0x000fc800078e00a2 */
[----:B------:R-:W-:Y:S02]  /*bac0*/  @!P2 IMAD.MOV.U32 R162, RZ, RZ, R164 ;  /* 0x000000ffffa2a224 */ /* 0x000fe400078e00a4 */
[----:B------:R-:W-:Y:S01]  /*bad0*/  @!P3 IMAD.IADD R35, R13, 0x1, R29 ;  /* 0x000000010d23b824 */ /* 0x000fe200078e021d */
[----:B------:R-:W4:Y:S01]  /*bae0*/  @!P0 LDC.64 R4, c[0x0][0x248] ;  /* 0x00009200ff048b82 */ /* 0x000f220000000a00 */
[----:B------:R-:W-:Y:S02]  /*baf0*/  @!P3 IMAD.MOV.U32 R34, RZ, RZ, R28 ;  /* 0x000000ffff22b224 */ /* 0x000fe400078e001c */
[----:B-1----:R-:W-:-:S03]  /*bb00*/  @!P2 IMAD.WIDE.U32 R12, R8, 0xa0, R162 ;  /* 0x000000a0080ca825 */ /* 0x002fc600078e00a2 */
[----:B------:R-:W-:Y:S01]  /*bb10*/  @!P3 LDGSTS.E.BYPASS.LTC128B.128 [R171+0x3800], desc[UR6][R34.64] ;  /* 0x0380000022abbfae */ /* 0x000fe2000b901d46 */
[----:B------:R-:W-:Y:S01]  /*bb20*/  @!P1 IMAD.MOV.U32 R162, RZ, RZ, R164 ;  /* 0x000000ffffa29224 */ /* 0x000fe200078e00a4 */
[----:B--2---:R-:W-:Y:S01]  /*bb30*/  @!P4 LEA R32, P3, R10, R164, 0x7 ;  /* 0x000000a40a20c211 */ /* 0x004fe200078638ff */
[----:B------:R-:W-:-:S03]  /*bb40*/  @!P2 IMAD R9, R9, 0xa0, RZ ;  /* 0x000000a00909a824 */ /* 0x000fc600078e02ff */
[----:B------:R-:W-:Y:S01]  /*bb50*/  @!P4 LEA.HI.X R33, R10, R163, R11, 0x7, P3 ;  /* 0x000000a30a21c211 */ /* 0x000fe200018f3c0b */
[----:B------:R-:W-:Y:S01]  /*bb60*/  @!P2 IMAD.IADD R13, R9, 0x1, R13 ;  /* 0x00000001090da824 */ /* 0x000fe200078e020d */
[-C--:B------:R-:W-:Y:S01]  /*bb70*/  ISETP.GE.AND P3, PT, R20, R3.reuse, PT ;  /* 0x000000031400720c */ /* 0x080fe20003f66270 */
[----:B---3--:R-:W-:Y:S02]  /*bb80*/  @!P1 IMAD.WIDE.U32 R28, R6, 0xc0, R162 ;  /* 0x000000c0061c9825 */ /* 0x008fe400078e00a2 */
[----:B------:R-:W-:Y:S01]  /*bb90*/  @!P4 LDGSTS.E.BYPASS.LTC128B.128 [R171+0x4000], desc[UR6][R32.64] ;  /* 0x0400000020abcfae */ /* 0x000fe2000b901d46 */
[-C--:B------:R-:W-:Y:S01]  /*bba0*/  ISETP.GE.AND P4, PT, R22, R3.reuse, PT ;  /* 0x000000031600720c */ /* 0x080fe20003f86270 */
[----:B------:R-:W-:Y:S02]  /*bbb0*/  @!P0 IMAD.MOV.U32 R162, RZ, RZ, R164 ;  /* 0x000000ffffa28224 */ /* 0x000fe400078e00a4 */
[----:B------:R1:W-:Y:S01]  /*bbc0*/  @!P2 LDGSTS.E.BYPASS.LTC128B.128 [R171+0x4800], desc[UR6][R12.64] ;  /* 0x048000000cabafae */ /* 0x0003e2000b901d46 */
[----:B------:R-:W-:Y:S01]  /*bbd0*/  @!P1 IMAD R7, R7, 0xc0, RZ ;  /* 0x000000c007079824 */ /* 0x000fe200078e02ff */
[----:B------:R-:W-:Y:S01]  /*bbe0*/  ISETP.GE.AND P2, PT, R18, R3, PT ;  /* 0x000000031200720c */ /* 0x000fe20003f46270 */
[----:B----4-:R-:W-:-:S03]  /*bbf0*/  @!P0 IMAD.WIDE.U32 R30, R4, 0xe0, R162 ;  /* 0x000000e0041e8825 */ /* 0x010fc600078e00a2 */
[----:B------:R-:W2:Y:S01]  /*bc00*/  @!P3 LDC.64 R10, c[0x0][0x250] ;  /* 0x00009400ff0abb82 */ /* 0x000ea20000000a00 */
[----:B------:R-:W-:Y:S02]  /*bc10*/  @!P0 IMAD R5, R5, 0xe0, RZ ;  /* 0x000000e005058824 */ /* 0x000fe400078e02ff */
[----:B------:R-:W-:Y:S02]  /*bc20*/  @!P1 IMAD.IADD R29, R7, 0x1, R29 ;  /* 0x00000001071d9824 */ /* 0x000fe400078e021d */
[----:B------:R-:W-:Y:S02]  /*bc30*/  @!P0 IMAD.IADD R31, R5, 0x1, R31 ;  /* 0x00000001051f8824 */ /* 0x000fe400078e021f */
[----:B------:R-:W-:Y:S01]  /*bc40*/  IMAD.SHL.U32 R7, R60, 0x40, RZ ;  /* 0x000000403c077824 */ /* 0x000fe200078e00ff */
[----:B------:R-:W-:Y:S01]  /*bc50*/  @!P1 LDGSTS.E.BYPASS.LTC128B.128 [R171+0x5000], desc[UR6][R28.64] ;  /* 0x050000001cab9fae */ /* 0x000fe2000b901d46 */
[----:B------:R-:W1:Y:S01]  /*bc60*/  @!P6 LDC.64 R4, c[0x0][0x250] ;  /* 0x00009400ff04eb82 */ /* 0x000e620000000a00 */
[----:B------:R-:W-:Y:S01]  /*bc70*/  @!P5 LEA R24, P1, R104, R167, 0x1 ;  /* 0x000000a76818d211 */ /* 0x000fe200078208ff */
[----:B------:R-:W-:Y:S01]  /*bc80*/  IMAD R162, R58, 0x400, R40 ;  /* 0x000004003aa27824 */ /* 0x000fe200078e0228 */
[----:B------:R-:W-:Y:S01]  /*bc90*/  @!P0 LDGSTS.E.BYPASS.LTC128B.128 [R171+0x5800], desc[UR6][R30.64] ;  /* 0x058000001eab8fae */ /* 0x000fe2000b901d46 */
[----:B------:R-:W-:Y:S01]  /*bca0*/  ISETP.GE.AND P0, PT, R172, R3, PT ;  /* 0x00000003ac00720c */ /* 0x000fe20003f06270 */
[----:B------:R-:W-:Y:S01]  /*bcb0*/  IMAD R58, R58, 0x10, R61 ;  /* 0x000000103a3a7824 */ /* 0x000fe200078e023d */
[----:B------:R-:W-:Y:S01]  /*bcc0*/  LOP3.LUT R7, R7, 0x1c0, RZ, 0xc0, !PT ;  /* 0x000001c007077812 */ /* 0x000fe200078ec0ff */
[----:B------:R-:W0:Y:S01]  /*bcd0*/  LDGDEPBAR ;  /* 0x00000000000079af */ /* 0x000e220000000000 */
[----:B------:R-:W-:-:S02]  /*bce0*/  @!P5 LEA.HI.X R25, R104, R166, R93, 0x1, P1 ;  /* 0x000000a66819d211 */ /* 0x000fc400008f0c5d */
[----:B------:R-:W-:Y:S02]  /*bcf0*/  ISETP.GE.AND P1, PT, R16, R3, PT ;  /* 0x000000031000720c */ /* 0x000fe40003f26270 */
[----:B------:R-:W-:-:S05]  /*bd00*/  LOP3.LUT R161, R7, 0x8, R0, 0xf8, !PT ;  /* 0x0000000807a17812 */ /* 0x000fca00078ef800 */
[----:B------:R-:W-:Y:S02]  /*bd10*/  @!P0 IMAD.MOV.U32 R8, RZ, RZ, R167 ;  /* 0x000000ffff088224 */ /* 0x000fe400078e00a7 */
[----:B------:R-:W-:Y:S01]  /*bd20*/  @!P0 IMAD.MOV.U32 R9, RZ, RZ, R166 ;  /* 0x000000ffff098224 */ /* 0x000fe200078e00a6 */
[----:B------:R-:W-:-:S04]  /*bd30*/  DEPBAR.LE SB0, 0x0 ;  /* 0x000080000000791a */ /* 0x000fc80000000000 */
[----:B------:R-:W-:Y:S06]  /*bd40*/  BAR.SYNC.DEFER_BLOCKING 0x0 ;  /* 0x0000000000007b1d */ /* 0x000fec0000010000 */
[----:B------:R-:W-:Y:S04]  /*bd50*/  @P0 STS.128 [R171+0x6000], RZ ;  /* 0x006000ffab000388 */ /* 0x000fe80000000c00 */
[----:B------:R-:W-:Y:S01]  /*bd60*/  @!PT LDS RZ, [RZ] ;  /* 0x00000000fffff984 */ /* 0x000fe20000000800 */
[----:B------:R-:W-:Y:S01]  /*bd70*/  @!PT LDS RZ, [RZ] ;  /* 0x00000000fffff984 */ /* 0x000fe20000000800 */
[----:B------:R-:W-:Y:S01]  /*bd80*/  @!PT LDS RZ, [RZ] ;  /* 0x00000000fffff984 */ /* 0x000fe20000000800 */
[----:B------:R3:W-:Y:S01]  /*bd90*/  @!P0 LDGSTS.E.BYPASS.LTC128B.128 [R171+0x6000], desc[UR6][R8.64] ;  /* 0x0600000008ab8fae */ /* 0x0007e2000b901d46 */
[----:B-1----:R-:W-:-:S03]  /*bda0*/  @!P6 LEA R12, P0, R4, R167, 0x6 ;  /* 0x000000a7040ce211 */ /* 0x002fc600078030ff */
[----:B------:R-:W-:Y:S01]  /*bdb0*/  @P5 STS.128 [R171+0x6800], RZ ;  /* 0x006800ffab005388 */ /* 0x000fe20000000c00 */
[----:B------:R-:W-:Y:S01]  /*bdc0*/  @!P6 LEA.HI.X R13, R4, R166, R5, 0x6, P0 ;  /* 0x000000a6040de211 */ /* 0x000fe200000f3405 */
[----:B------:R-:W-:Y:S01]  /*bdd0*/  @!P3 IMAD.MOV.U32 R5, RZ, RZ, R166 ;  /* 0x000000ffff05b224 */ /* 0x000fe200078e00a6 */
[----:B------:R-:W-:Y:S01]  /*bde0*/  ISETP.GE.AND P0, PT, R14, R3, PT ;  /* 0x000000030e00720c */ /* 0x000fe20003f06270 */
[----:B------:R-:W-:Y:S01]  /*bdf0*/  @!PT LDS RZ, [RZ] ;  /* 0x00000000fffff984 */ /* 0x000fe20000000800 */
[----:B------:R-:W-:Y:S01]  /*be00*/  @!PT LDS RZ, [RZ] ;  /* 0x00000000fffff984 */ /* 0x000fe20000000800 */
[----:B------:R-:W-:Y:S01]  /*be10*/  @!PT LDS RZ, [RZ] ;  /* 0x00000000fffff984 */ /* 0x000fe20000000800 */
[----:B------:R-:W-:Y:S01]  /*be20*/  @!P5 LDGSTS.E.BYPASS.LTC128B.128 [R171+0x6800], desc[UR6][R24.64] ;  /* 0x0680000018abdfae */ /* 0x000fe2000b901d46 */
[----:B------:R-:W-:Y:S02]  /*be30*/  LOP3.LUT R4, R130, 0xfffffffe, RZ, 0xc0, !PT ;  /* 0xfffffffe82047812 */ /* 0x000fe400078ec0ff */
[----:B------:R-:W-:Y:S01]  /*be40*/  SHF.R.U32.HI R14, RZ, 0x3, R7 ;  /* 0x00000003ff0e7819 */ /* 0x000fe20000011607 */
[----:B------:R-:W-:Y:S01]  /*be50*/  @P6 STS.128 [R171+0x7000], RZ ;  /* 0x007000ffab006388 */ /* 0x000fe20000000c00 */
[----:B------:R-:W1:Y:S01]  /*be60*/  @!P2 LDC.64 R6, c[0x0][0x250] ;  /* 0x00009400ff06ab82 */ /* 0x000e620000000a00 */
[----:B------:R-:W-:Y:S01]  /*be70*/  IMAD.IADD R0, R15, 0x1, -R4 ;  /* 0x000000010f007824 */ /* 0x000fe200078e0a04 */
[----:B------:R-:W-:Y:S01]  /*be80*/  LOP3.LUT R161, R161, R14, RZ, 0x3c, !PT ;  /* 0x0000000ea1a17212 */ /* 0x000fe200078e3cff */
[----:B------:R-:W-:Y:S01]  /*be90*/  @!P3 IMAD.MOV.U32 R4, RZ, RZ, R167 ;  /* 0x000000ffff04b224 */ /* 0x000fe200078e00a7 */
[----:B------:R-:W-:Y:S01]  /*bea0*/  LOP3.LUT R14, R129, 0x1c0, RZ, 0xc0, !PT ;  /* 0x000001c0810e7812 */ /* 0x000fe200078ec0ff */
[----:B--2---:R-:W-:Y:S01]  /*beb0*/  @!P3 IMAD R15, R11, 0x60, RZ ;  /* 0x000000600b0fb824 */ /* 0x004fe200078e02ff */
[----:B------:R-:W-:Y:S01]  /*bec0*/  @!PT LDS RZ, [RZ] ;  /* 0x00000000fffff984 */ /* 0x000fe20000000800 */
[----:B------:R-:W-:Y:S01]  /*bed0*/  @!PT LDS RZ, [RZ] ;  /* 0x00000000fffff984 */ /* 0x000fe20000000800 */
[----:B------:R-:W-:Y:S01]  /*bee0*/  @!PT LDS RZ, [RZ] ;  /* 0x00000000fffff984 */ /* 0x000fe20000000800 */
[----:B------:R2:W-:Y:S01]  /*bef0*/  @!P6 LDGSTS.E.BYPASS.LTC128B.128 [R171+0x7000], desc[UR6][R12.64] ;  /* 0x070000000cabefae */ /* 0x0005e2000b901d46 */
[----:B------:R-:W-:-:S02]  /*bf00*/  @!P3 IMAD.WIDE.U32 R16, R10, 0x60, R4 ;  /* 0x000000600a10b825 */ /* 0x000fc400078e0004 */
[----:B------:R-:W4:Y:S01]  /*bf10*/  @!P1 LDC.64 R10, c[0x0][0x250] ;  /* 0x00009400ff0a9b82 */ /* 0x000f220000000a00 */
[----:B------:R-:W-:Y:S01]  /*bf20*/  @P3 STS.128 [R171+0x7800], RZ ;  /* 0x007800ffab003388 */ /* 0x000fe20000000c00 */
[C---:B------:R-:W-:Y:S02]  /*bf30*/  IMAD.SHL.U32 R3, R0.reuse, 0x8, RZ ;  /* 0x0000000800037824 */ /* 0x040fe400078e00ff */
[----:B------:R-:W-:Y:S02]  /*bf40*/  @!P3 IMAD.IADD R17, R15, 0x1, R17 ;  /* 0x000000010f11b824 */ /* 0x000fe400078e0211 */
[----:B------:R-:W-:Y:S01]  /*bf50*/  IMAD R161, R0, 0x200, R161 ;  /* 0x0000020000a17824 */ /* 0x000fe200078e02a1 */
[----:B------:R-:W-:Y:S01]  /*bf60*/  LOP3.LUT R3, R14, 0x8, R3, 0xf8, !PT ;  /* 0x000000080e037812 */ /* 0x000fe200078ef803 */
[----:B---3--:R-:W3:Y:S01]  /*bf70*/  @!P4 LDC.64 R8, c[0x0][0x250] ;  /* 0x00009400ff08cb82 */ /* 0x008ee20000000a00 */
[----:B------:R-:W-:Y:S01]  /*bf80*/  SHF.R.U32.HI R14, RZ, 0x3, R14 ;  /* 0x00000003ff0e7819 */ /* 0x000fe2000001160e */
[----:B------:R-:W-:Y:S01]  /*bf90*/  @!PT LDS RZ, [RZ] ;  /* 0x00000000fffff984 */ /* 0x000fe20000000800 */
[----:B------:R-:W-:Y:S01]  /*bfa0*/  @!PT LDS RZ, [RZ] ;  /* 0x00000000fffff984 */ /* 0x000fe20000000800 */
[----:B------:R-:W-:Y:S01]  /*bfb0*/  @!PT LDS RZ, [RZ] ;  /* 0x00000000fffff984 */ /* 0x000fe20000000800 */
[----:B------:R-:W-:Y:S01]  /*bfc0*/  @!P3 LDGSTS.E.BYPASS.LTC128B.128 [R171+0x7800], desc[UR6][R16.64] ;  /* 0x0780000010abbfae */ /* 0x000fe2000b901d46 */
[----:B------:R-:W-:Y:S01]  /*bfd0*/  LEA R161, R161, UR4, 0x1 ;  /* 0x00000004a1a17c11 */ /* 0x000fe2000f8e08ff */
[----:B------:R-:W-:Y:S01]  /*bfe0*/  IMAD.MOV.U32 R0, RZ, RZ, 0x20 ;  /* 0x00000020ff007424 */ /* 0x000fe200078e00ff */
[----:B------:R-:W-:Y:S01]  /*bff0*/  LOP3.LUT R3, R3, R14, RZ, 0x3c, !PT ;  /* 0x0000000e03037212 */ /* 0x000fe200078e3cff */
[----:B------:R-:W-:Y:S01]  /*c000*/  @P4 STS.128 [R171+0x8000], RZ ;  /* 0x008000ffab004388 */ /* 0x000fe20000000c00 */
[----:B-1----:R-:W-:Y:S01]  /*c010*/  @!P2 IMAD R7, R7, 0xa0, RZ ;  /* 0x000000a00707a824 */ /* 0x002fe200078e02ff */
[----:B------:R-:W1:Y:S01]  /*c020*/  @!P0 LDC.64 R4, c[0x0][0x250] ;  /* 0x00009400ff048b82 */ /* 0x000e620000000a00 */
[----:B------:R-:W-:-:S02]  /*c030*/  VIADD R158, R161, 0x2040 ;  /* 0x00002040a19e7836 */ /* 0x000fc40000000000 */
[C---:B------:R-:W-:Y:S01]  /*c040*/  IMAD.IADD R162, R3.reuse, 0x1, R162 ;  /* 0x0000000103a27824 */ /* 0x040fe200078e02a2 */
[----:B------:R-:W-:Y:S01]  /*c050*/  LOP3.LUT R3, R3, R40, RZ, 0xfc, !PT ;  /* 0x0000002803037212 */ /* 0x000fe200078efcff */
[----:B--2---:R-:W-:-:S03]  /*c060*/  @!P0 IMAD.MOV.U32 R12, RZ, RZ, R167 ;  /* 0x000000ffff0c8224 */ /* 0x004fc600078e00a7 */
[----:B------:R-:W-:Y:S01]  /*c070*/  LEA R162, R162, UR4, 0x1 ;  /* 0x00000004a2a27c11 */ /* 0x000fe2000f8e08ff */
[----:B------:R-:W-:Y:S02]  /*c080*/  @!P0 IMAD.MOV.U32 R13, RZ, RZ, R166 ;  /* 0x000000ffff0d8224 */ /* 0x000fe400078e00a6 */
[----:B----4-:R-:W-:Y:S02]  /*c090*/  @!P1 IMAD R11, R11, 0xc0, RZ ;  /* 0x000000c00b0b9824 */ /* 0x010fe400078e02ff */
[--C-:B------:R-:W-:Y:S01]  /*c0a0*/  IMAD R160, R42, 0x2, R162.reuse ;  /* 0x000000022aa07824 */ /* 0x100fe200078e02a2 */
[----:B---3--:R-:W-:Y:S01]  /*c0b0*/  @!P4 LEA R18, P5, R8, R167, 0x7 ;  /* 0x000000a70812c211 */ /* 0x008fe200078a38ff */
[----:B------:R-:W-:-:S03]  /*c0c0*/  IMAD R159, R43, 0x2, R162 ;  /* 0x000000022b9f7824 */ /* 0x000fc600078e02a2 */
[----:B------:R-:W-:Y:S01]  /*c0d0*/  @!P4 LEA.HI.X R19, R8, R166, R9, 0x7, P5 ;  /* 0x000000a60813c211 */ /* 0x000fe200028f3c09 */
[----:B------:R-:W-:Y:S02]  /*c0e0*/  @!P2 IMAD.MOV.U32 R8, RZ, RZ, R167 ;  /* 0x000000ffff08a224 */ /* 0x000fe400078e00a7 */
[----:B------:R-:W-:Y:S02]  /*c0f0*/  @!P2 IMAD.MOV.U32 R9, RZ, RZ, R166 ;  /* 0x000000ffff09a224 */ /* 0x000fe400078e00a6 */
[----:B-1----:R-:W-:Y:S01]  /*c100*/  @!P0 IMAD.WIDE.U32 R12, R4, 0xe0, R12 ;  /* 0x000000e0040c8825 */ /* 0x002fe200078e000c */
[----:B------:R-:W-:Y:S01]  /*c110*/  @!PT LDS RZ, [RZ] ;  /* 0x00000000fffff984 */ /* 0x000fe20000000800 */
[----:B------:R-:W-:Y:S01]  /*c120*/  @!PT LDS RZ, [RZ] ;  /* 0x00000000fffff984 */ /* 0x000fe20000000800 */
[----:B------:R-:W-:Y:S01]  /*c130*/  @!PT LDS RZ, [RZ] ;  /* 0x00000000fffff984 */ /* 0x000fe20000000800 */
[----:B------:R1:W-:Y:S03]  /*c140*/  @!P4 LDGSTS.E.BYPASS.LTC128B.128 [R171+0x8000], desc[UR6][R18.64] ;  /* 0x0800000012abcfae */ /* 0x0003e6000b901d46 */
[----:B------:R-:W-:Y:S01]  /*c150*/  @!P2 IMAD.WIDE.U32 R8, R6, 0xa0, R8 ;  /* 0x000000a00608a825 */ /* 0x000fe200078e0008 */
[----:B------:R-:W-:Y:S03]  /*c160*/  @P2 STS.128 [R171+0x8800], RZ ;  /* 0x008800ffab002388 */ /* 0x000fe60000000c00 */
[----:B------:R-:W-:-:S02]  /*c170*/  @!P2 IMAD.IADD R9, R7, 0x1, R9 ;  /* 0x000000010709a824 */ /* 0x000fc400078e0209 */
[----:B------:R-:W-:Y:S02]  /*c180*/  @!P1 IMAD.MOV.U32 R6, RZ, RZ, R167 ;  /* 0x000000ffff069224 */ /* 0x000fe400078e00a7 */
        /* <DEDUP_REMOVED lines=8> */
[----:B------:R-:W-:-:S02]  /*c210*/  @!P1 IMAD.IADD R7, R11, 0x1, R7 ;  /* 0x000000010b079824 */ /* 0x000fc400078e0207 */
[----:B------:R-:W-:Y:S02]  /*c220*/  @!P0 IMAD.IADD R13, R5, 0x1, R13 ;  /* 0x00000001050d8824 */ /* 0x000fe400078e020d */
[C---:B------:R-:W-:Y:S01]  /*c230*/  VIADD R4, R161.reuse, 0x2000 ;  /* 0x00002000a1047836 */ /* 0x040fe20000000000 */
[----:B------:R-:W-:Y:S01]  /*c240*/  @!PT LDS RZ, [RZ] ;  /* 0x00000000fffff984 */ /* 0x000fe20000000800 */
[----:B------:R-:W-:Y:S01]  /*c250*/  @!PT LDS RZ, [RZ] ;  /* 0x00000000fffff984 */ /* 0x000fe20000000800 */
[----:B------:R-:W-:Y:S01]  /*c260*/  @!PT LDS RZ, [RZ] ;  /* 0x00000000fffff984 */ /* 0x000fe20000000800 */
[----:B------:R-:W-:Y:S01]  /*c270*/  @!P1 LDGSTS.E.BYPASS.LTC128B.128 [R171+0x9000], desc[UR6][R6.64] ;  /* 0x0900000006ab9fae */ /* 0x000fe2000b901d46 */
[----:B------:R-:W-:Y:S01]  /*c280*/  R2P PR, R60, 0x6 ;  /* 0x000000063c007804 */ /* 0x000fe20000000000 */
[----:B------:R-:W-:Y:S02]  /*c290*/  IMAD R157, R42, 0x2, R159 ;  /* 0x000000022a9d7824 */ /* 0x000fe400078e029f */
[----:B------:R-:W-:Y:S02]  /*c2a0*/  @P0 STS.128 [R171+0x9800], RZ ;  /* 0x009800ffab000388 */ /* 0x000fe40000000c00 */
[----:B------:R-:W-:Y:S02]  /*c2b0*/  SEL R0, R0, 0xffffffe0, !P1 ;  /* 0xffffffe000007807 */ /* 0x000fe40004800000 */
[----:B------:R-:W-:Y:S01]  /*c2c0*/  @!PT LDS RZ, [RZ] ;  /* 0x00000000fffff984 */ /* 0x000fe20000000800 */
[----:B------:R-:W-:Y:S01]  /*c2d0*/  @!PT LDS RZ, [RZ] ;  /* 0x00000000fffff984 */ /* 0x000fe20000000800 */
[----:B------:R-:W-:Y:S01]  /*c2e0*/  @!PT LDS RZ, [RZ] ;  /* 0x00000000fffff984 */ /* 0x000fe20000000800 */
[----:B------:R2:W-:Y:S03]  /*c2f0*/  @!P0 LDGSTS.E.BYPASS.LTC128B.128 [R171+0x9800], desc[UR6][R12.64] ;  /* 0x098000000cab8fae */ /* 0x0005e6000b901d46 */
[----:B------:R-:W-:Y:S01]  /*c300*/  IMAD.IADD R155, R161, 0x1, R0 ;  /* 0x00000001a19b7824 */ /* 0x000fe200078e0200 */
[----:B------:R-:W-:Y:S02]  /*c310*/  LDSM.16.M88.4 R52, [R162] ;  /* 0x00000000a234783b */ /* 0x000fe40000000200 */
[----:B------:R-:W-:-:S02]  /*c320*/  @P2 VIADD R158, R4, 0xffffffc0 ;  /* 0xffffffc0049e2836 */ /* 0x000fc40000000000 */
[----:B------:R-:W3:Y:S02]  /*c330*/  LDSM.16.M88.4 R32, [R161+0x2000] ;  /* 0x00200000a120783b */ /* 0x000ee40000000200 */
[----:B------:R-:W-:Y:S01]  /*c340*/  IMAD.IADD R144, R0, 0x1, R158 ;  /* 0x0000000100907824 */ /* 0x000fe200078e029e */
[----:B------:R-:W-:Y:S01]  /*c350*/  SHF.R.S32.HI R0, RZ, 0x1f, R59 ;  /* 0x0000001fff007819 */ /* 0x000fe2000001143b */
[----:B------:R-:W4:Y:S01]  /*c360*/  LDSM.16.M88.4 R24, [R161+0x2800] ;  /* 0x00280000a118783b */ /* 0x000f220000000200 */
[----:B------:R-:W-:Y:S02]  /*c370*/  VIADD R151, R158, 0x800 ;  /* 0x000008009e977836 */ /* 0x000fe40000000000 */
[----:B------:R-:W-:Y:S01]  /*c380*/  LEA.HI R177, R0, R59, RZ, 0x2 ;  /* 0x0000003b00b17211 */ /* 0x000fe200078f10ff */
[----:B-1----:R-:W1:Y:S01]  /*c390*/  LDSM.16.M88.4 R16, [R161+0x3000] ;  /* 0x00300000a110783b */ /* 0x002e620000000200 */
[C---:B------:R-:W-:Y:S02]  /*c3a0*/  VIADD R150, R158.reuse, 0x1000 ;  /* 0x000010009e967836 */ /* 0x040fe40000000000 */
[----:B------:R-:W-:Y:S01]  /*c3b0*/  SHF.R.S32.HI R177, RZ, 0x2, R177 ;  /* 0x00000002ffb17819 */ /* 0x000fe200000114b1 */
[----:B------:R-:W-:Y:S01]  /*c3c0*/  LDSM.16.M88.4 R120, [R160] ;  /* 0x00000000a078783b */ /* 0x000fe20000000200 */
[----:B------:R-:W-:-:S02]  /*c3d0*/  VIADD R149, R158, 0x1800 ;  /* 0x000018009e957836 */ /* 0x000fc40000000000 */
[C---:B------:R-:W-:Y:S01]  /*c3e0*/  VIADD R148, R158.reuse, 0x2000 ;  /* 0x000020009e947836 */ /* 0x040fe20000000000 */
[----:B------:R-:W5:Y:S01]  /*c3f0*/  LDSM.16.M88.4 R44, [R155+0x2000] ;  /* 0x002000009b2c783b */ /* 0x000f620000000200 */
[C---:B------:R-:W-:Y:S02]  /*c400*/  VIADD R147, R158.reuse, 0x2800 ;  /* 0x000028009e937836 */ /* 0x040fe40000000000 */
[C---:B------:R-:W-:Y:S01]  /*c410*/  VIADD R146, R158.reuse, 0x3000 ;  /* 0x000030009e927836 */ /* 0x040fe20000000000 */
[----:B--2---:R-:W2:Y:S01]  /*c420*/  LDSM.16.M88.4 R12, [R155+0x2800] ;  /* 0x002800009b0c783b */ /* 0x004ea20000000200 */
[----:B------:R-:W-:-:S03]  /*c430*/  VIADD R145, R158, 0x3800 ;  /* 0x000038009e917836 */ /* 0x000fc60000000000 */
[----:B------:R-:W2:Y:S04]  /*c440*/  LDSM.16.M88.4 R8, [R155+0x3000] ;  /* 0x003000009b08783b */ /* 0x000ea80000000200 */
[----:B------:R-:W-:Y:S04]  /*c450*/  LDSM.16.M88.4 R4, [R159] ;  /* 0x000000009f04783b */ /* 0x000fe80000000200 */
[----:B------:R-:W2:Y:S04]  /*c460*/  LDSM.16.M88.4 R48, [R158] ;  /* 0x000000009e30783b */ /* 0x000ea80000000200 */
[----:B------:R-:W2:Y:S01]  /*c470*/  LDSM.16.M88.4 R92, [R161+0x3800] ;  /* 0x00380000a15c783b */ /* 0x000ea20000000200 */
[C---:B---3--:R-:W-:Y:S03]  /*c480*/  HMMA.16816.F32 R36, R52.reuse, R32, RZ ;  /* 0x000000203424723c */ /* 0x048fe600000018ff */
[----:B------:R-:W3:Y:S04]  /*c490*/  LDSM.16.M88.4 R84, [R161+0x4000] ;  /* 0x00400000a154783b */ /* 0x000ee80000000200 */
[----:B------:R-:W3:Y:S01]  /*c4a0*/  LDSM.16.M88.4 R76, [R161+0x4800] ;  /* 0x00480000a14c783b */ /* 0x000ee20000000200 */
[C---:B----4-:R-:W-:Y:S03]  /*c4b0*/  HMMA.16816.F32 R28, R52.reuse, R24, RZ ;  /* 0x00000018341c723c */ /* 0x050fe600000018ff */
[----:B------:R-:W4:Y:S03]  /*c4c0*/  LDSM.16.M88.4 R68, [R161+0x5000] ;  /* 0x00500000a144783b */ /* 0x000f260000000200 */
[C---:B-1----:R-:W-:Y:S01]  /*c4d0*/  HMMA.16816.F32 R20, R52.reuse, R16, RZ ;  /* 0x000000103414723c */ /* 0x042fe200000018ff */
[----:B------:R-:W1:Y:S04]  /*c4e0*/  LDSM.16.M88.4 R124, [R161+0x5800] ;  /* 0x00580000a17c783b */ /* 0x000e680000000200 */
        /* <DEDUP_REMOVED lines=8> */
[C---:B-----5:R-:W-:Y:S01]  /*c570*/  HMMA.16816.F32 R36, R120.reuse, R44, R36 ;  /* 0x0000002c7824723c */ /* 0x060fe20000001824 */
[----:B------:R-:W0:Y:S05]  /*c580*/  LDGDEPBAR ;  /* 0x00000000000079af */ /* 0x000e2a0000000000 */
[C---:B--2---:R-:W-:Y:S06]  /*c590*/  HMMA.16816.F32 R28, R120.reuse, R12, R28 ;  /* 0x0000000c781c723c */ /* 0x044fec000000181c */
[C---:B------:R-:W-:Y:S01]  /*c5a0*/  HMMA.16816.F32 R24, R120.reuse, R14, R24 ;  /* 0x0000000e7818723c */ /* 0x040fe20000001818 */
[----:B------:R-:W-:Y:S05]  /*c5b0*/  LDSM.16.M88.4 R12, [R144] ;  /* 0x00000000900c783b */ /* 0x000fea0000000200 */
[C---:B------:R-:W-:Y:S06]  /*c5c0*/  HMMA.16816.F32 R20, R120.reuse, R8, R20 ;  /* 0x000000087814723c */ /* 0x040fec0000001814 */
[C---:B------:R-:W-:Y:S01]  /*c5d0*/  HMMA.16816.F32 R16, R120.reuse, R10, R16 ;  /* 0x0000000a7810723c */ /* 0x040fe20000001810 */
[----:B------:R-:W2:Y:S05]  /*c5e0*/  LDSM.16.M88.4 R8, [R157] ;  /* 0x000000009d08783b */ /* 0x000eaa0000000200 */
[----:B------:R-:W-:Y:S01]  /*c5f0*/  HMMA.16816.F32 R32, R120, R46, R32 ;  /* 0x0000002e7820723c */ /* 0x000fe20000001820 */
[----:B------:R-:W5:Y:S05]  /*c600*/  LDSM.16.M88.4 R44, [R158+0x800] ;  /* 0x000800009e2c783b */ /* 0x000f6a0000000200 */
[----:B------:R-:W-:Y:S06]  /*c610*/  HMMA.16816.F32 R36, R4, R48, R36 ;  /* 0x000000300424723c */ /* 0x000fec0000001824 */
        /* <DEDUP_REMOVED lines=8> */
[C---:B-1----:R-:W-:Y:S06]  /*c6a0*/  HMMA.16816.F32 R64, R52.reuse, R124, RZ ;  /* 0x0000007c3440723c */ /* 0x042fec00000018ff */
[----:B------:R-:W-:Y:S01]  /*c6b0*/  HMMA.16816.F32 R52, R52, R126, RZ ;  /* 0x0000007e3434723c */ /* 0x000fe200000018ff */
[----:B------:R-:W1:Y:S05]  /*c6c0*/  LDSM.16.M88.4 R124, [R158+0x1000] ;  /* 0x001000009e7c783b */ /* 0x000e6a0000000200 */
[----:B------:R-:W-:Y:S01]  /*c6d0*/  HMMA.16816.F32 R48, R4, R50, R32 ;  /* 0x000000320430723c */ /* 0x000fe20000001820 */
[----:B------:R-:W3:Y:S05]  /*c6e0*/  LDSM.16.M88.4 R32, [R144+0x800] ;  /* 0x000800009020783b */ /* 0x000eea0000000200 */
[----:B--2---:R-:W-:Y:S06]  /*c6f0*/  HMMA.16816.F32 R36, R8, R12, R36 ;  /* 0x0000000c0824723c */ /* 0x004fec0000001824 */
[----:B-----5:R-:W-:Y:S01]  /*c700*/  HMMA.16816.F32 R28, R4, R44, R28 ;  /* 0x0000002c041c723c */ /* 0x020fe2000000181c */
[----:B------:R-:W-:Y:S01]  /*c710*/  IMAD.SHL.U32 R13, R57, 0x2, RZ ;  /* 0x00000002390d7824 */ /* 0x000fe200078e00ff */
[----:B------:R-:W-:-:S04]  /*c720*/  IADD3 R12, R58, 0x1, R177 ;  /* 0x000000013a0c7810 */ /* 0x000fc80007ffe0b1 */
[----:B------:R-:W-:Y:S01]  /*c730*/  HMMA.16816.F32 R24, R4, R46, R24 ;  /* 0x0000002e0418723c */ /* 0x000fe20000001818 */
[----:B------:R-:W2:Y:S01]  /*c740*/  LDSM.16.M88.4 R44, [R158+0x1800] ;  /* 0x001800009e2c783b */ /* 0x000ea20000000200 */
[----:B------:R-:W-:Y:S02]  /*c750*/  IADD3 R12, R63, R12, -R168 ;  /* 0x0000000c3f0c7210 */ /* 0x000fe40007ffe8a8 */
[----:B------:R-:W-:Y:S02]  /*c760*/  LOP3.LUT R13, R13, 0x6, RZ, 0xc0, !PT ;  /* 0x000000060d0d7812 */ /* 0x000fe400078ec0ff */
[----:B------:R-:W-:Y:S01]  /*c770*/  HMMA.16816.F32 R64, R120, R100, R64 ;  /* 0x000000647840723c */ /* 0x000fe20000001840 */
[----:B------:R-:W-:Y:S02]  /*c780*/  VIADD R58, R12, UR5 ;  /* 0x000000050c3a7c36 */ /* 0x000fe40008000000 */
[----:B------:R-:W-:-:S03]  /*c790*/  IMAD.IADD R0, R2, 0x1, R13 ;  /* 0x0000000102007824 */ /* 0x000fc600078e020d */
[----:B------:R-:W-:Y:S01]  /*c7a0*/  HMMA.16816.F32 R52, R120, R102, R52 ;  /* 0x000000667834723c */ /* 0x000fe20000001834 */
[----:B------:R-:W4:Y:S01]  /*c7b0*/  LDSM.16.M88.4 R100, [R144+0x1000] ;  /* 0x001000009064783b */ /* 0x000f220000000200 */
[----:B------:R-:W-:Y:S01]  /*c7c0*/  VIADD R12, R0, 0x1 ;  /* 0x00000001000c7836 */ /* 0x000fe20000000000 */
[C---:B------:R-:W-:Y:S02]  /*c7d0*/  VIMNMX R57, R58.reuse, R63, PT ;  /* 0x0000003f3a397248 */ /* 0x040fe40003fe0100 */
[----:B------:R-:W-:Y:S01]  /*c7e0*/  VIADDMNMX R58, R58, 0x8, R63, PT ;  /* 0x000000083a3a7846 */ /* 0x000fe2000380013f */
[----:B------:R-:W-:Y:S01]  /*c7f0*/  HMMA.16816.F32 R48, R8, R14, R48 ;  /* 0x0000000e0830723c */ /* 0x000fe20000001830 */
[CC--:B------:R-:W-:Y:S01]  /*c800*/  ISETP.GE.AND P1, PT, R12.reuse, R57.reuse, PT ;  /* 0x000000390c00720c */ /* 0x0c0fe20003f26270 */
[----:B------:R-:W-:Y:S01]  /*c810*/  LDSM.16.M88.4 R60, [R158+0x2000] ;  /* 0x002000009e3c783b */ /* 0x000fe20000000200 */
[----:B------:R-:W-:Y:S01]  /*c820*/  ISETP.GE.AND P0, PT, R12, R58, PT ;  /* 0x0000003a0c00720c */ /* 0x000fe20003f06270 */
[C---:B------:R-:W-:Y:S01]  /*c830*/  VIADD R12, R0.reuse, 0x8 ;  /* 0x00000008000c7836 */ /* 0x040fe20000000000 */
[----:B------:R-:W-:Y:S01]  /*c840*/  FSEL R132, R37, -INF , !P1 ;  /* 0xff80000025847808 */ /* 0x000fe20004800000 */
[----:B------:R-:W-:Y:S01]  /*c850*/  HMMA.16816.F32 R96, R120, R116, R96 ;  /* 0x000000747860723c */ /* 0x000fe20000001860 */
[----:B------:R-:W-:Y:S01]  /*c860*/  P2R R139, PR, RZ, 0x1 ;  /* 0x00000001ff8b7803 */ /* 0x000fe20000000000 */
[----:B------:R-:W-:Y:S01]  /*c870*/  VIADD R37, R0, 0x19 ;  /* 0x0000001900257836 */ /* 0x000fe20000000000 */
[----:B------:R-:W-:-:S02]  /*c880*/  ISETP.GE.AND P0, PT, R12, R57, PT ;  /* 0x000000390c00720c */ /* 0x000fc40003f06270 */
[----:B------:R-:W-:Y:S01]  /*c890*/  ISETP.GE.AND P2, PT, R12, R58, PT ;  /* 0x0000003a0c00720c */ /* 0x000fe20003f46270 */
[C---:B-1----:R-:W-:Y:S01]  /*c8a0*/  HMMA.16816.F32 R20, R4.reuse, R124, R20 ;  /* 0x0000007c0414723c */ /* 0x042fe20000001814 */
[----:B------:R-:W1:Y:S05]  /*c8b0*/  LDSM.16.M88.4 R12, [R144+0x1800] ;  /* 0x00180000900c783b */ /* 0x000e6a0000000200 */
[----:B------:R-:W-:Y:S06]  /*c8c0*/  HMMA.16816.F32 R16, R4, R126, R16 ;  /* 0x0000007e0410723c */ /* 0x000fec0000001810 */
[----:B------:R-:W-:Y:S01]  /*c8d0*/  HMMA.16816.F32 R92, R120, R118, R92 ;  /* 0x00000076785c723c */ /* 0x000fe2000000185c */
[----:B------:R-:W-:-:S02]  /*c8e0*/  FSEL R40, R48, -INF , !P0 ;  /* 0xff80000030287808 */ /* 0x000fc40004000000 */
[----:B------:R-:W-:-:S03]  /*c8f0*/  FSEL R41, R50, -INF , !P2 ;  /* 0xff80000032297808 */ /* 0x000fc60005000000 */
[C---:B---3--:R-:W-:Y:S06]  /*c900*/  HMMA.16816.F32 R28, R8.reuse, R32, R28 ;  /* 0x00000020081c723c */ /* 0x048fec000000181c */
[----:B------:R-:W-:Y:S01]  /*c910*/  HMMA.16816.F32 R24, R8, R34, R24 ;  /* 0x000000220818723c */ /* 0x000fe20000001818 */
[C---:B------:R-:W-:Y:S02]  /*c920*/  VIADD R33, R0.reuse, 0x9 ;  /* 0x0000000900217836 */ /* 0x040fe40000000000 */
[----:B------:R-:W-:-:S03]  /*c930*/  VIADD R32, R0, 0x10 ;  /* 0x0000001000207836 */ /* 0x000fc60000000000 */
[CC--:B------:R-:W-:Y:S01]  /*c940*/  ISETP.GE.AND P3, PT, R33.reuse, R57.reuse, PT ;  /* 0x000000392100720c */ /* 0x0c0fe20003f66270 */
[----:B--2---:R-:W-:Y:S01]  /*c950*/  HMMA.16816.F32 R96, R4, R44, R96 ;  /* 0x0000002c0460723c */ /* 0x004fe20000001860 */
[-C--:B------:R-:W-:Y:S01]  /*c960*/  ISETP.GE.AND P4, PT, R33, R58.reuse, PT ;  /* 0x0000003a2100720c */ /* 0x080fe20003f86270 */
[----:B------:R-:W-:Y:S01]  /*c970*/  VIADD R33, R0, 0x11 ;  /* 0x0000001100217836 */ /* 0x000fe20000000000 */
[C---:B------:R-:W-:Y:S02]  /*c980*/  ISETP.GE.AND P5, PT, R32.reuse, R57, PT ;  /* 0x000000392000720c */ /* 0x040fe40003fa6270 */
[----:B------:R-:W-:Y:S01]  /*c990*/  ISETP.GE.AND P0, PT, R32, R58, PT ;  /* 0x0000003a2000720c */ /* 0x000fe20003f06270 */
[----:B------:R-:W-:Y:S01]  /*c9a0*/  VIADD R32, R0, 0x18 ;  /* 0x0000001800207836 */ /* 0x000fe20000000000 */
[----:B------:R-:W-:Y:S01]  /*c9b0*/  HMMA.16816.F32 R88, R120, R112, R88 ;  /* 0x000000707858723c */ /* 0x000fe20000001858 */
[----:B------:R-:W-:Y:S02]  /*c9c0*/  FSEL R134, R49, -INF , !P3 ;  /* 0xff80000031867808 */ /* 0x000fe40005800000 */
[----:B------:R-:W-:-:S02]  /*c9d0*/  FSEL R135, R51, -INF , !P4 ;  /* 0xff80000033877808 */ /* 0x000fc40006000000 */
[CC--:B------:R-:W-:Y:S01]  /*c9e0*/  ISETP.GE.AND P1, PT, R33.reuse, R57.reuse, PT ;  /* 0x000000392100720c */ /* 0x0c0fe20003f26270 */
[C---:B----4-:R-:W-:Y:S01]  /*c9f0*/  HMMA.16816.F32 R20, R8.reuse, R100, R20 ;  /* 0x000000640814723c */ /* 0x050fe20000001814 */
[-C--:B------:R-:W-:Y:S02]  /*ca00*/  ISETP.GE.AND P2, PT, R33, R58.reuse, PT ;  /* 0x0000003a2100720c */ /* 0x080fe40003f46270 */
[C---:B------:R-:W-:Y:S02]  /*ca10*/  ISETP.GE.AND P3, PT, R32.reuse, R57, PT ;  /* 0x000000392000720c */ /* 0x040fe40003f66270 */
[----:B------:R-:W-:Y:S01]  /*ca20*/  ISETP.GE.AND P4, PT, R32, R58, PT ;  /* 0x0000003a2000720c */ /* 0x000fe20003f86270 */
[----:B------:R-:W-:Y:S01]  /*ca30*/  HMMA.16816.F32 R16, R8, R102, R16 ;  /* 0x000000660810723c */ /* 0x000fe20000001810 */
[----:B------:R-:W2:Y:S01]  /*ca40*/  LDSM.16.M88.4 R32, [R158+0x2800] ;  /* 0x002800009e20783b */ /* 0x000ea20000000200 */
[----:B------:R-:W-:Y:S01]  /*ca50*/  FSEL R138, R28, -INF , !P5 ;  /* 0xff8000001c8a7808 */ /* 0x000fe20006800000 */
[----:B------:R-:W-:Y:S01]  /*ca60*/  VIADD R28, R0, 0x20 ;  /* 0x00000020001c7836 */ /* 0x000fe20000000000 */
[----:B------:R-:W-:-:S02]  /*ca70*/  FSEL R131, R30, -INF , !P0 ;  /* 0xff8000001e837808 */ /* 0x000fc40004000000 */
[----:B------:R-:W-:Y:S01]  /*ca80*/  HMMA.16816.F32 R92, R4, R46, R92 ;  /* 0x0000002e045c723c */ /* 0x000fe2000000185c */
[----:B------:R-:W-:Y:S01]  /*ca90*/  FSEL R142, R24, -INF , !P3 ;  /* 0xff800000188e7808 */ /* 0x000fe20005800000 */
[----:B------:R-:W-:Y:S01]  /*caa0*/  VIADD R24, R0, 0x28 ;  /* 0x0000002800187836 */ /* 0x000fe20000000000 */
[C---:B------:R-:W-:Y:S01]  /*cab0*/  ISETP.GE.AND P5, PT, R37.reuse, R57, PT ;  /* 0x000000392500720c */ /* 0x040fe20003fa6270 */
[----:B------:R-:W3:Y:S01]  /*cac0*/  LDSM.16.M88.4 R44, [R144+0x2000] ;  /* 0x00200000902c783b */ /* 0x000ee20000000200 */
[----:B------:R-:W-:Y:S01]  /*cad0*/  ISETP.GE.AND P0, PT, R37, R58, PT ;  /* 0x0000003a2500720c */ /* 0x000fe20003f06270 */
[C---:B------:R-:W-:Y:S01]  /*cae0*/  HMMA.16816.F32 R84, R120.reuse, R114, R84 ;  /* 0x000000727854723c */ /* 0x040fe20000001854 */
[----:B------:R-:W-:Y:S02]  /*caf0*/  FSEL R140, R29, -INF , !P1 ;  /* 0xff8000001d8c7808 */ /* 0x000fe40004800000 */
[----:B------:R-:W-:Y:S02]  /*cb00*/  FSEL R129, R31, -INF , !P2 ;  /* 0xff8000001f817808 */ /* 0x000fe40005000000 */
[----:B------:R-:W-:Y:S01]  /*cb10*/  FSEL R136, R25, -INF , !P5 ;  /* 0xff80000019887808 */ /* 0x000fe20006800000 */
[----:B------:R-:W-:Y:S01]  /*cb20*/  HMMA.16816.F32 R80, R120, R108, R80 ;  /* 0x0000006c7850723c */ /* 0x000fe20000001850 */
[----:B------:R-:W-:-:S02]  /*cb30*/  FSEL R137, R27, -INF , !P0 ;  /* 0xff8000001b897808 */ /* 0x000fc40004000000 */
[CC--:B------:R-:W-:Y:S02]  /*cb40*/  ISETP.GE.AND P1, PT, R28.reuse, R57.reuse, PT ;  /* 0x000000391c00720c */ /* 0x0c0fe40003f26270 */
[-C--:B------:R-:W-:Y:S01]  /*cb50*/  ISETP.GE.AND P2, PT, R28, R58.reuse, PT ;  /* 0x0000003a1c00720c */ /* 0x080fe20003f46270 */
[----:B------:R-:W-:Y:S01]  /*cb60*/  VIADD R28, R0, 0x21 ;  /* 0x00000021001c7836 */ /* 0x000fe20000000000 */
[----:B------:R-:W-:Y:S01]  /*cb70*/  FSEL R133, R26, -INF , !P4 ;  /* 0xff8000001a857808 */ /* 0x000fe20006000000 */
[----:B-1----:R-:W-:Y:S01]  /*cb80*/  HMMA.16816.F32 R96, R8, R12, R96 ;  /* 0x0000000c0860723c */ /* 0x002fe20000001860 */
[CC--:B------:R-:W-:Y:S02]  /*cb90*/  ISETP.GE.AND P5, PT, R24.reuse, R57.reuse, PT ;  /* 0x000000391800720c */ /* 0x0c0fe40003fa6270 */
[-C--:B------:R-:W-:Y:S02]  /*cba0*/  ISETP.GE.AND P0, PT, R24, R58.reuse, PT ;  /* 0x0000003a1800720c */ /* 0x080fe40003f06270 */
[----:B------:R-:W1:Y:S01]  /*cbb0*/  LDSM.16.M88.4 R24, [R158+0x3000] ;  /* 0x003000009e18783b */ /* 0x000e620000000200 */
[-C--:B------:R-:W-:Y:S01]  /*cbc0*/  ISETP.GE.AND P3, PT, R28, R57.reuse, PT ;  /* 0x000000391c00720c */ /* 0x080fe20003f66270 */
[----:B------:R-:W-:Y:S01]  /*cbd0*/  VIADD R13, R0, 0x29 ;  /* 0x00000029000d7836 */ /* 0x000fe20000000000 */
[----:B------:R-:W-:Y:S01]  /*cbe0*/  ISETP.GE.AND P4, PT, R28, R58, PT ;  /* 0x0000003a1c00720c */ /* 0x000fe20003f86270 */
[----:B------:R-:W-:Y:S01]  /*cbf0*/  VIADD R12, R0, 0x30 ;  /* 0x00000030000c7836 */ /* 0x000fe20000000000 */
[----:B------:R-:W-:Y:S01]  /*cc00*/  HMMA.16816.F32 R76, R120, R110, R76 ;  /* 0x0000006e784c723c */ /* 0x000fe2000000184c */
[----:B------:R-:W-:Y:S01]  /*cc10*/  FSEL R130, R20, -INF , !P1 ;  /* 0xff80000014827808 */ /* 0x000fe20004800000 */
[----:B------:R-:W4:Y:S01]  /*cc20*/  LDSM.16.M88.4 R28, [R144+0x2800] ;  /* 0x00280000901c783b */ /* 0x000f220000000200 */
[----:B------:R-:W-:Y:S01]  /*cc30*/  FSEL R124, R21, -INF , !P3 ;  /* 0xff800000157c7808 */ /* 0x000fe20005800000 */
[C---:B------:R-:W-:Y:S01]  /*cc40*/  VIADD R20, R0.reuse, 0x40 ;  /* 0x0000004000147836 */ /* 0x040fe20000000000 */
[----:B------:R-:W-:Y:S01]  /*cc50*/  FSEL R59, R23, -INF , !P4 ;  /* 0xff800000173b7808 */ /* 0x000fe20006000000 */
[----:B------:R-:W-:Y:S01]  /*cc60*/  HMMA.16816.F32 R88, R4, R60, R88 ;  /* 0x0000003c0458723c */ /* 0x000fe20000001858 */
[-C--:B------:R-:W-:Y:S01]  /*cc70*/  ISETP.GE.AND P1, PT, R13, R57.reuse, PT ;  /* 0x000000390d00720c */ /* 0x080fe20003f26270 */
[----:B------:R-:W-:Y:S01]  /*cc80*/  VIADD R21, R0, 0x39 ;  /* 0x0000003900157836 */ /* 0x000fe20000000000 */
[----:B------:R-:W-:-:S02]  /*cc90*/  ISETP.GE.AND P3, PT, R12, R57, PT ;  /* 0x000000390c00720c */ /* 0x000fc40003f66270 */
[-C--:B------:R-:W-:Y:S01]  /*cca0*/  ISETP.GE.AND P4, PT, R12, R58.reuse, PT ;  /* 0x0000003a0c00720c */ /* 0x080fe20003f86270 */
[----:B------:R-:W-:Y:S01]  /*ccb0*/  VIADD R12, R0, 0x38 ;  /* 0x00000038000c7836 */ /* 0x000fe20000000000 */
[----:B------:R-:W-:Y:S01]  /*ccc0*/  FSEL R61, R22, -INF , !P2 ;  /* 0xff800000163d7808 */ /* 0x000fe20005000000 */
[C---:B------:R-:W-:Y:S01]  /*ccd0*/  HMMA.16816.F32 R72, R120.reuse, R104, R72 ;  /* 0x000000687848723c */ /* 0x040fe20000001848 */
[----:B------:R-:W-:Y:S01]  /*cce0*/  ISETP.GE.AND P2, PT, R13, R58, PT ;  /* 0x0000003a0d00720c */ /* 0x000fe20003f46270 */
[----:B------:R-:W-:Y:S01]  /*ccf0*/  VIADD R13, R0, 0x31 ;  /* 0x00000031000d7836 */ /* 0x000fe20000000000 */
[----:B------:R-:W-:Y:S02]  /*cd00*/  FSEL R128, R16, -INF , !P5 ;  /* 0xff80000010807808 */ /* 0x000fe40006800000 */
[----:B------:R-:W-:Y:S01]  /*cd10*/  FSEL R125, R18, -INF , !P0 ;  /* 0xff800000127d7808 */ /* 0x000fe20004000000 */
[----:B------:R-:W-:Y:S01]  /*cd20*/  HMMA.16816.F32 R68, R120, R106, R68 ;  /* 0x0000006a7844723c */ /* 0x000fe20000001844 */
[----:B------:R-:W-:-:S02]  /*cd30*/  FSEL R126, R17, -INF , !P1 ;  /* 0xff800000117e7808 */ /* 0x000fc40004800000 */
[----:B------:R-:W-:Y:S02]  /*cd40*/  FSEL R127, R19, -INF , !P2 ;  /* 0xff800000137f7808 */ /* 0x000fe40005000000 */
[CC--:B------:R-:W-:Y:S01]  /*cd50*/  ISETP.GE.AND P5, PT, R13.reuse, R57.reuse, PT ;  /* 0x000000390d00720c */ /* 0x0c0fe20003fa6270 */
[----:B------:R-:W-:Y:S01]  /*cd60*/  HMMA.16816.F32 R92, R8, R14, R92 ;  /* 0x0000000e085c723c */ /* 0x000fe2000000185c */
[-C--:B------:R-:W-:Y:S01]  /*cd70*/  ISETP.GE.AND P0, PT, R13, R58.reuse, PT ;  /* 0x0000003a0d00720c */ /* 0x080fe20003f06270 */
[----:B------:R-:W-:Y:S01]  /*cd80*/  LDSM.16.M88.4 R16, [R144+0x3000] ;  /* 0x003000009010783b */ /* 0x000fe20000000200 */
[C---:B------:R-:W-:Y:S02]  /*cd90*/  ISETP.GE.AND P1, PT, R12.reuse, R57, PT ;  /* 0x000000390c00720c */ /* 0x040fe40003f26270 */
[----:B------:R-:W-:Y:S01]  /*cda0*/  ISETP.GE.AND P2, PT, R12, R58, PT ;  /* 0x0000003a0c00720c */ /* 0x000fe20003f46270 */
[----:B------:R-:W-:Y:S01]  /*cdb0*/  HMMA.16816.F32 R84, R4, R62, R84 ;  /* 0x0000003e0454723c */ /* 0x000fe20000001854 */
[----:B------:R-:W5:Y:S01]  /*cdc0*/  LDSM.16.M88.4 R12, [R158+0x3800] ;  /* 0x003800009e0c783b */ /* 0x000f620000000200 */
[----:B------:R-:W-:-:S02]  /*cdd0*/  FSEL R100, R97, -INF , !P5 ;  /* 0xff80000061647808 */ /* 0x000fc40006800000 */
[----:B------:R-:W-:Y:S02]  /*cde0*/  FSEL R101, R99, -INF , !P0 ;  /* 0xff80000063657808 */ /* 0x000fe40004000000 */
[C---:B--2---:R-:W-:Y:S01]  /*cdf0*/  HMMA.16816.F32 R80, R4.reuse, R32, R80 ;  /* 0x000000200450723c */ /* 0x044fe20000001850 */
        /* <DEDUP_REMOVED lines=8> */
[----:B---3--:R-:W-:Y:S01]  /*ce80*/  HMMA.16816.F32 R88, R8, R44, R88 ;  /* 0x0000002c0858723c */ /* 0x008fe20000001858 */
[----:B------:R-:W-:Y:S01]  /*ce90*/  FSEL R104, R93, -INF , !P3 ;  /* 0xff8000005d687808 */ /* 0x000fe20005800000 */
[----:B------:R-:W-:Y:S01]  /*cea0*/  VIADD R21, R0, 0x41 ;  /* 0x0000004100157836 */ /* 0x000fe20000000000 */
[----:B------:R-:W-:Y:S02]  /*ceb0*/  FSEL R123, R95, -INF , !P4 ;  /* 0xff8000005f7b7808 */ /* 0x000fe40006000000 */
[C---:B------:R-:W-:Y:S01]  /*cec0*/  ISETP.GE.AND P3, PT, R20.reuse, R57, PT ;  /* 0x000000391400720c */ /* 0x040fe20003f66270 */
[----:B-1----:R-:W-:Y:S01]  /*ced0*/  HMMA.16816.F32 R72, R4, R24, R72 ;  /* 0x000000180448723c */ /* 0x002fe20000001848 */
[----:B------:R-:W-:Y:S01]  /*cee0*/  ISETP.GE.AND P4, PT, R20, R58, PT ;  /* 0x0000003a1400720c */ /* 0x000fe20003f86270 */
[----:B------:R-:W-:Y:S01]  /*cef0*/  VIADD R20, R0, 0x49 ;  /* 0x0000004900147836 */ /* 0x000fe20000000000 */
[----:B------:R-:W-:-:S02]  /*cf00*/  FSEL R122, R92, -INF , !P1 ;  /* 0xff8000005c7a7808 */ /* 0x000fc40004800000 */
[----:B------:R-:W-:Y:S01]  /*cf10*/  ISETP.GE.AND P1, PT, R21, R57, PT ;  /* 0x000000391500720c */ /* 0x000fe20003f26270 */
[----:B------:R-:W-:Y:S01]  /*cf20*/  HMMA.16816.F32 R68, R4, R26, R68 ;  /* 0x0000001a0444723c */ /* 0x000fe20000001844 */
[----:B------:R-:W1:Y:S01]  /*cf30*/  LDSM.16.M88.4 R24, [R144+0x3800] ;  /* 0x003800009018783b */ /* 0x000e620000000200 */
[----:B------:R-:W-:Y:S01]  /*cf40*/  FSEL R105, R94, -INF , !P2 ;  /* 0xff8000005e697808 */ /* 0x000fe20005000000 */
[----:B------:R-:W-:-:S04]  /*cf50*/  DEPBAR.LE SB0, 0x0 ;  /* 0x000080000000791a */ /* 0x000fc80000000000 */
[----:B------:R-:W-:Y:S01]  /*cf60*/  HMMA.16816.F32 R84, R8, R46, R84 ;  /* 0x0000002e0854723c */ /* 0x000fe20000001854 */
[----:B------:R-:W-:Y:S01]  /*cf70*/  ISETP.GE.AND P2, PT, R21, R58, PT ;  /* 0x0000003a1500720c */ /* 0x000fe20003f46270 */
[----:B------:R-:W-:-:S03]  /*cf80*/  VIADD R21, R0, 0x51 ;  /* 0x0000005100157836 */ /* 0x000fc60000000000 */
[----:B------:R-:W-:Y:S01]  /*cf90*/  FSEL R106, R88, -INF , !P5 ;  /* 0xff800000586a7808 */ /* 0x000fe20006800000 */
[C---:B----4-:R-:W-:Y:S01]  /*cfa0*/  HMMA.16816.F32 R80, R8.reuse, R28, R80 ;  /* 0x0000001c0850723c */ /* 0x050fe20000001850 */
[----:B------:R-:W-:Y:S02]  /*cfb0*/  FSEL R115, R90, -INF , !P0 ;  /* 0xff8000005a737808 */ /* 0x000fe40004000000 */
[C---:B------:R-:W-:Y:S02]  /*cfc0*/  ISETP.GE.AND P5, PT, R20.reuse, R57, PT ;  /* 0x000000391400720c */ /* 0x040fe40003fa6270 */
[----:B------:R-:W-:Y:S01]  /*cfd0*/  ISETP.GE.AND P0, PT, R20, R58, PT ;  /* 0x0000003a1400720c */ /* 0x000fe20003f06270 */
[----:B------:R-:W-:Y:S01]  /*cfe0*/  HMMA.16816.F32 R76, R8, R30, R76 ;  /* 0x0000001e084c723c */ /* 0x000fe2000000184c */
[----:B------:R-:W-:Y:S01]  /*cff0*/  VIADD R20, R0, 0x50 ;  /* 0x0000005000147836 */ /* 0x000fe20000000000 */
[----:B------:R-:W-:Y:S02]  /*d000*/  FSEL R108, R89, -INF , !P1 ;  /* 0xff800000596c7808 */ /* 0x000fe40004800000 */
[----:B------:R-:W-:-:S02]  /*d010*/  FSEL R119, R91, -INF , !P2 ;  /* 0xff8000005b777808 */ /* 0x000fc40005000000 */
[----:B-----5:R-:W-:Y:S01]  /*d020*/  HMMA.16816.F32 R64, R4, R12, R64 ;  /* 0x0000000c0440723c */ /* 0x020fe20000001840 */
[C---:B------:R-:W-:Y:S02]  /*d030*/  ISETP.GE.AND P1, PT, R20.reuse, R57, PT ;  /* 0x000000391400720c */ /* 0x040fe40003f26270 */
[----:B------:R-:W-:-:S03]  /*d040*/  ISETP.GE.AND P2, PT, R20, R58, PT ;  /* 0x0000003a1400720c */ /* 0x000fc60003f46270 */
[C---:B------:R-:W-:Y:S01]  /*d050*/  HMMA.16816.F32 R72, R8.reuse, R16, R72 ;  /* 0x000000100848723c */ /* 0x040fe20000001848 */
[----:B------:R-:W-:Y:S01]  /*d060*/  VIADD R12, R0, 0x58 ;  /* 0x00000058000c7836 */ /* 0x000fe20000000000 */
[----:B------:R-:W-:Y:S01]  /*d070*/  FSEL R117, R86, -INF , !P4 ;  /* 0xff80000056757808 */ /* 0x000fe20006000000 */
[----:B------:R-:W-:Y:S01]  /*d080*/  VIADD R13, R0, 0x59 ;  /* 0x00000059000d7836 */ /* 0x000fe20000000000 */
[----:B------:R-:W-:Y:S02]  /*d090*/  FSEL R110, R85, -INF , !P5 ;  /* 0xff800000556e7808 */ /* 0x000fe40006800000 */
[----:B------:R-:W-:Y:S01]  /*d0a0*/  HMMA.16816.F32 R68, R8, R18, R68 ;  /* 0x000000120844723c */ /* 0x000fe20000001844 */
[----:B------:R-:W-:Y:S01]  /*d0b0*/  FSEL R116, R80, -INF , !P1 ;  /* 0xff80000050747808 */ /* 0x000fe20004800000 */
[----:B------:R-:W-:Y:S01]  /*d0c0*/  BAR.SYNC.DEFER_BLOCKING 0x0 ;  /* 0x0000000000007b1d */ /* 0x000fe20000010000 */
[-C--:B------:R-:W-:Y:S02]  /*d0d0*/  ISETP.GE.AND P4, PT, R21, R58.reuse, PT ;  /* 0x0000003a1500720c */ /* 0x080fe40003f86270 */
[C---:B------:R-:W-:Y:S01]  /*d0e0*/  ISETP.GE.AND P5, PT, R12.reuse, R57, PT ;  /* 0x000000390c00720c */ /* 0x040fe20003fa6270 */
[----:B------:R-:W-:Y:S01]  /*d0f0*/  HMMA.16816.F32 R52, R4, R14, R52 ;  /* 0x0000000e0434723c */ /* 0x000fe20000001834 */
[----:B------:R-:W-:Y:S01]  /*d100*/  ISETP.GE.AND P1, PT, R12, R58, PT ;  /* 0x0000003a0c00720c */ /* 0x000fe20003f26270 */
[----:B------:R-:W-:Y:S01]  /*d110*/  VIADD R12, R0, 0x68 ;  /* 0x00000068000c7836 */ /* 0x000fe20000000000 */
[----:B------:R-:W-:-:S02]  /*d120*/  FSEL R111, R83, -INF , !P4 ;  /* 0xff800000536f7808 */ /* 0x000fc40006000000 */
[----:B------:R-:W-:Y:S02]  /*d130*/  FSEL R118, R76, -INF , !P5 ;  /* 0xff8000004c767808 */ /* 0x000fe40006800000 */
[----:B------:R-:W-:Y:S01]  /*d140*/  VIADD R4, R0, 0x60 ;  /* 0x0000006000047836 */ /* 0x000fe20000000000 */
[----:B------:R-:W-:Y:S01]  /*d150*/  FSEL R109, R78, -INF , !P1 ;  /* 0xff8000004e6d7808 */ /* 0x000fe20004800000 */
[----:B------:R-:W-:Y:S01]  /*d160*/  VIADD R5, R0, 0x61 ;  /* 0x0000006100057836 */ /* 0x000fe20000000000 */
[----:B------:R-:W-:Y:S02]  /*d170*/  FSEL R120, R84, -INF , !P3 ;  /* 0xff80000054787808 */ /* 0x000fe40005800000 */
[CC--:B------:R-:W-:Y:S02]  /*d180*/  ISETP.GE.AND P4, PT, R4.reuse, R57.reuse, PT ;  /* 0x000000390400720c */ /* 0x0c0fe40003f86270 */
[----:B------:R-:W-:Y:S02]  /*d190*/  ISETP.GE.AND P6, PT, R4, R58, PT ;  /* 0x0000003a0400720c */ /* 0x000fe40003fc6270 */
[----:B------:R-:W-:-:S02]  /*d1a0*/  ISETP.GE.AND P1, PT, R5, R57, PT ;  /* 0x000000390500720c */ /* 0x000fc40003f26270 */
[-C--:B------:R-:W-:Y:S02]  /*d1b0*/  ISETP.GE.AND P5, PT, R5, R58.reuse, PT ;  /* 0x0000003a0500720c */ /* 0x080fe40003fa6270 */
[C---:B-1----:R-:W-:Y:S01]  /*d1c0*/  HMMA.16816.F32 R4, R8.reuse, R24, R64 ;  /* 0x000000180804723c */ /* 0x042fe20000001840 */
[-C--:B------:R-:W-:Y:S02]  /*d1d0*/  ISETP.GE.AND P3, PT, R21, R57.reuse, PT ;  /* 0x000000391500720c */ /* 0x080fe40003f66270 */
[----:B------:R-:W-:Y:S02]  /*d1e0*/  FSEL R121, R87, -INF , !P0 ;  /* 0xff80000057797808 */ /* 0x000fe40004000000 */
[----:B------:R-:W-:Y:S01]  /*d1f0*/  FSEL R113, R82, -INF , !P2 ;  /* 0xff80000052717808 */ /* 0x000fe20005000000 */
[----:B------:R-:W-:Y:S01]  /*d200*/  HMMA.16816.F32 R24, R8, R26, R52 ;  /* 0x0000001a0818723c */ /* 0x000fe20000001834 */
[C---:B------:R-:W-:Y:S02]  /*d210*/  ISETP.GE.AND P2, PT, R13.reuse, R57, PT ;  /* 0x000000390d00720c */ /* 0x040fe40003f46270 */
[----:B------:R-:W-:-:S02]  /*d220*/  ISETP.GE.AND P0, PT, R13, R58, PT ;  /* 0x0000003a0d00720c */ /* 0x000fc40003f06270 */
[----:B------:R-:W-:Y:S02]  /*d230*/  FSEL R114, R81, -INF , !P3 ;  /* 0xff80000051727808 */ /* 0x000fe40005800000 */
[----:B------:R-:W-:Y:S01]  /*d240*/  P2R R13, PR, RZ, 0x2 ;  /* 0x00000002ff0d7803 */ /* 0x000fe20000000000 */
[----:B------:R-:W-:Y:S01]  /*d250*/  VIADD R8, R0, 0x78 ;  /* 0x0000007800087836 */ /* 0x000fe20000000000 */
[C---:B------:R-:W-:Y:S02]  /*d260*/  ISETP.GE.AND P3, PT, R12.reuse, R57, PT ;  /* 0x000000390c00720c */ /* 0x040fe40003f66270 */
[----:B------:R-:W-:Y:S01]  /*d270*/  ISETP.GE.AND P1, PT, R12, R58, PT ;  /* 0x0000003a0c00720c */ /* 0x000fe20003f26270 */
[----:B------:R-:W-:Y:S01]  /*d280*/  VIADD R12, R0, 0x70 ;  /* 0x00000070000c7836 */ /* 0x000fe20000000000 */
[----:B------:R-:W-:Y:S02]  /*d290*/  FSEL R65, R74, -INF , !P6 ;  /* 0xff8000004a417808 */ /* 0x000fe40007000000 */
[----:B------:R-:W-:-:S02]  /*d2a0*/  FSEL R22, R68, -INF , !P3 ;  /* 0xff80000044167808 */ /* 0x000fc40005800000 */
[CC--:B------:R-:W-:Y:S02]  /*d2b0*/  ISETP.GE.AND P6, PT, R12.reuse, R57.reuse, PT ;  /* 0x000000390c00720c */ /* 0x0c0fe40003fc6270 */
[----:B------:R-:W-:Y:S01]  /*d2c0*/  ISETP.GE.AND P3, PT, R12, R58, PT ;  /* 0x0000003a0c00720c */ /* 0x000fe20003f66270 */
[C---:B------:R-:W-:Y:S01]  /*d2d0*/  VIADD R12, R0.reuse, 0x71 ;  /* 0x00000071000c7836 */ /* 0x040fe20000000000 */
[----:B------:R-:W-:Y:S02]  /*d2e0*/  FSEL R107, R79, -INF , !P0 ;  /* 0xff8000004f6b7808 */ /* 0x000fe40004000000 */
[----:B------:R-:W-:Y:S01]  /*d2f0*/  ISETP.NE.AND P0, PT, R13, RZ, PT ;  /* 0x000000ff0d00720c */ /* 0x000fe20003f05270 */
[----:B------:R-:W-:Y:S01]  /*d300*/  VIADD R13, R0, 0x69 ;  /* 0x00000069000d7836 */ /* 0x000fe20000000000 */
[----:B------:R-:W-:Y:S02]  /*d310*/  FSEL R23, R75, -INF , !P5 ;  /* 0xff8000004b177808 */ /* 0x000fe40006800000 */
[----:B------:R-:W-:-:S02]  /*d320*/  ISETP.GE.AND P5, PT, R12, R57, PT ;  /* 0x000000390c00720c */ /* 0x000fc40003fa6270 */
[----:B------:R-:W-:Y:S02]  /*d330*/  FSEL R112, R77, -INF , !P2 ;  /* 0xff8000004d707808 */ /* 0x000fe40005000000 */
[----:B------:R-:W-:Y:S02]  /*d340*/  FSEL R66, R73, -INF , !P0 ;  /* 0xff80000049427808 */ /* 0x000fe40004000000 */
[----:B------:R-:W-:Y:S02]  /*d350*/  FSEL R54, R5, -INF , !P5 ;  /* 0xff80000005367808 */ /* 0x000fe40006800000 */
[C---:B------:R-:W-:Y:S02]  /*d360*/  ISETP.GE.AND P2, PT, R13.reuse, R57, PT ;  /* 0x000000390d00720c */ /* 0x040fe40003f46270 */
[----:B------:R-:W-:Y:S02]  /*d370*/  ISETP.GE.AND P0, PT, R13, R58, PT ;  /* 0x0000003a0d00720c */ /* 0x000fe40003f06270 */
[----:B------:R-:W-:-:S02]  /*d380*/  ISETP.GE.AND P5, PT, R56, 0x2, PT ;  /* 0x000000023800780c */ /* 0x000fc40003fa6270 */
[----:B------:R-:W-:Y:S02]  /*d390*/  FSEL R63, R70, -INF , !P1 ;  /* 0xff800000463f7808 */ /* 0x000fe40004800000 */
[----:B------:R-:W-:Y:S02]  /*d3a0*/  ISETP.GE.AND P1, PT, R12, R58, PT ;  /* 0x0000003a0c00720c */ /* 0x000fe40003f26270 */
[----:B------:R-:W-:Y:S02]  /*d3b0*/  FSEL R20, R69, -INF , !P2 ;  /* 0xff80000045147808 */ /* 0x000fe40005000000 */
[----:B------:R-:W-:Y:S02]  /*d3c0*/  FSEL R21, R71, -INF , !P0 ;  /* 0xff80000047157808 */ /* 0x000fe40004000000 */
[----:B------:R-:W-:Y:S02]  /*d3d0*/  FSEL R102, R72, -INF , !P4 ;  /* 0xff80000048667808 */ /* 0x000fe40006000000 */
[----:B------:R-:W-:-:S02]  /*d3e0*/  ISETP.GE.AND P0, PT, R0, R57, PT ;  /* 0x000000390000720c */ /* 0x000fc40003f06270 */
[C---:B------:R-:W-:Y:S01]  /*d3f0*/  ISETP.GE.AND P2, PT, R0.reuse, R58, PT ;  /* 0x0000003a0000720c */ /* 0x040fe20003f46270 */
[----:B------:R-:W-:Y:S01]  /*d400*/  VIADD R0, R0, 0x79 ;  /* 0x0000007900007836 */ /* 0x000fe20000000000 */
[----:B------:R-:W-:Y:S02]  /*d410*/  ISETP.NE.AND P4, PT, R139, RZ, PT ;  /* 0x000000ff8b00720c */ /* 0x000fe40003f85270 */
[----:B------:R-:W-:Y:S02]  /*d420*/  P2R R10, PR, RZ, 0x2 ;  /* 0x00000002ff0a7803 */ /* 0x000fe40000000000 */
[----:B------:R-:W-:Y:S02]  /*d430*/  FSEL R9, R39, -INF , !P4 ;  /* 0xff80000027097808 */ /* 0x000fe40006000000 */
[----:B------:R-:W-:Y:S02]  /*d440*/  FSEL R60, R4, -INF , !P6 ;  /* 0xff800000043c7808 */ /* 0x000fe40007000000 */
[----:B------:R-:W-:-:S02]  /*d450*/  FSEL R45, R6, -INF , !P3 ;  /* 0xff800000062d7808 */ /* 0x000fc40005800000 */
[----:B------:R-:W-:Y:S02]  /*d460*/  FSEL R36, R36, -INF , !P0 ;  /* 0xff80000024247808 */ /* 0x000fe40004000000 */
[CC--:B------:R-:W-:Y:S02]  /*d470*/  ISETP.GE.AND P4, PT, R8.reuse, R57.reuse, PT ;  /* 0x000000390800720c */ /* 0x0c0fe40003f86270 */
[-C--:B------:R-:W-:Y:S02]  /*d480*/  ISETP.GE.AND P1, PT, R8, R58.reuse, PT ;  /* 0x0000003a0800720c */ /* 0x080fe40003f26270 */
[----:B------:R-:W-:Y:S02]  /*d490*/  ISETP.NE.AND P6, PT, R10, RZ, PT ;  /* 0x000000ff0a00720c */ /* 0x000fe40003fc5270 */
        /* <DEDUP_REMOVED lines=9> */
[----:B------:R-:W-:-:S13]  /*d530*/  ISETP.NE.AND P6, PT, R170, RZ, PT ;  /* 0x000000ffaa00720c */ /* 0x000fda0003fc5270 */
[----:B------:R-:W-:Y:S05]  /*d540*/  @!P6 BRA `(.L_x_6631) ;  /* 0x0000000000f0e947 */ /* 0x000fea0003800000 */
[----:B------:R-:W1:Y:S01]  /*d550*/  LDC R7, c[0x0][0x380] ;  /* 0x0000e000ff077b82 */ /* 0x000e620000000800 */
[C---:B------:R-:W-:Y:S01]  /*d560*/  VIADD R10, R2.reuse, 0xffffff80 ;  /* 0xffffff80020a7836 */ /* 0x040fe20000000000 */
[----:B------:R-:W-:Y:S01]  /*d570*/  IABS R6, R2 ;  /* 0x0000000200067213 */ /* 0x000fe20000000000 */
[----:B------:R-:W-:Y:S01]  /*d580*/  ULDC.64 UR10, c[0x0][0x248] ;  /* 0x00009200000a7ab9 */ /* 0x000fe20000000a00 */
[----:B------:R-:W-:Y:S02]  /*d590*/  ULDC.64 UR8, c[0x0][0x230] ;  /* 0x00008c0000087ab9 */ /* 0x000fe40000000a00 */
[----:B------:R-:W-:Y:S02]  /*d5a0*/  IABS R4, R10 ;  /* 0x0000000a00047213 */ /* 0x000fe40000000000 */
[-C--:B-1----:R-:W-:Y:S02]  /*d5b0*/  IABS R0, R7.reuse ;  /* 0x0000000700007213 */ /* 0x082fe40000000000 */
[----:B------:R-:W-:-:S02]  /*d5c0*/  LOP3.LUT R2, R2, R7, RZ, 0x3c, !PT ;  /* 0x0000000702027212 */ /* 0x000fc400078e3cff */
        /* <DEDUP_REMOVED lines=52> */
.L_x_6631:
[----:B------:R-:W-:Y:S02]  /*d910*/  ULDC UR10, c[0x0][0x248] ;  /* 0x00009200000a7ab9 */ /* 0x000fe40000000800 */
[----:B------:R-:W-:-:S06]  /*d920*/  USHF.L.U32 UR5, UR10, 0x7, URZ ;  /* 0x000000070a057899 */ /* 0x000fcc000800063f */
[----:B------:R-:W-:-:S04]  /*d930*/  IADD3 R2, RZ, -UR5, RZ ;  /* 0x80000005ff027c10 */ /* 0x000fc8000fffe0ff */
[----:B------:R-:W-:-:S07]  /*d940*/  SHF.R.S32.HI R0, RZ, 0x1f, R2 ;  /* 0x0000001fff007819 */ /* 0x000fce0000011402 */
.L_x_6632:
[----:B------:R-:W-:Y:S01]  /*d950*/  USHF.L.U32 UR8, UR10, 0x5, URZ ;  /* 0x000000050a087899 */ /* 0x000fe2000800063f */
[C---:B------:R-:W-:Y:S01]  /*d960*/  LEA R164, P0, R2.reuse, R164, 0x1 ;  /* 0x000000a402a47211 */ /* 0x040fe200078008ff */
[----:B------:R-:W-:Y:S02]  /*d970*/  ULDC UR5, c[0x0][0x24c] ;  /* 0x0000930000057ab9 */ /* 0x000fe40000000800 */
[----:B------:R-:W-:Y:S01]  /*d980*/  USHF.L.U64.HI UR5, UR10, 0x5, UR5 ;  /* 0x000000050a057899 */ /* 0x000fe20008010205 */
[----:B------:R-:W-:Y:S02]  /*d990*/  LEA.HI.X R163, R2, R163, R0, 0x1, P0 ;  /* 0x000000a302a37211 */ /* 0x000fe400000f0c00 */
        /* <DEDUP_REMOVED lines=27> */
.L_x_6630:
[----:B-1----:R-:W-:Y:S01]  /*db50*/  FMNMX.FTZ R7, R36, R132, !PT ;  /* 0x0000008424077209 */ /* 0x002fe20007810000 */
        /* <DEDUP_REMOVED lines=77> */
[----:B-1----:R-:W-:Y:S02]  /*e030*/  FMNMX.FTZ R2, R11, R2, !PT ;  /* 0x000000020b027209 */ /* 0x002fe40007810000 */
[----:B--2---:R-:W-:-:S03]  /*e040*/  FMNMX.FTZ R0, R7, R0, !PT ;  /* 0x0000000007007209 */ /* 0x004fc60007810000 */
[C---:B------:R-:W-:Y:S01]  /*e050*/  FMUL.FTZ R55, R2.reuse, UR10 ;  /* 0x0000000a02377c20 */ /* 0x040fe20008410000 */
[----:B------:R-:W-:Y:S01]  /*e060*/  FSETP.NEU.FTZ.AND P0, PT, R2, -INF , PT ;  /* 0xff8000000200780b */ /* 0x000fe20003f1d000 */
[----:B------:R-:W-:-:S03]  /*e070*/  FMUL.FTZ R30, R0, UR10 ;  /* 0x0000000a001e7c20 */ /* 0x000fc60008410000 */
[----:B------:R-:W-:Y:S02]  /*e080*/  FSEL R55, R55, RZ, P0 ;  /* 0x000000ff37377208 */ /* 0x000fe40000000000 */
[----:B------:R-:W-:-:S03]  /*e090*/  FSETP.NEU.FTZ.AND P0, PT, R0, -INF , PT ;  /* 0xff8000000000780b */ /* 0x000fc60003f1d000 */
        /* <DEDUP_REMOVED lines=69> */
[----:B------:R-:W-:Y:S01]  /*e4f0*/  FFMA.FTZ R124, R21, UR10, -R30 ;  /* 0x0000000a157c7c23 */ /* 0x000fe2000801081e */
[----:B------:R-:W-:Y:S01]  /*e500*/  FADD.FTZ R44, R49, R44 ;  /* 0x0000002c312c7221 */ /* 0x000fe20000010000 */
[----:B------:R-:W-:Y:S01]  /*e510*/  FADD.FTZ R46, R51, R46 ;  /* 0x0000002e332e7221 */ /* 0x000fe20000010000 */
[----:B------:R-:W-:Y:S01]  /*e520*/  LDSM.16.MT88.4 R20, [R154+0x9000] ;  /* 0x009000009a14783b */ /* 0x000fe20000004200 */
[--C-:B------:R-:W-:Y:S01]  /*e530*/  FFMA.FTZ R60, R60, UR10, -R55.reuse ;  /* 0x0000000a3c3c7c23 */ /* 0x100fe20008010837 */
[----:B------:R-:W-:Y:S01]  /*e540*/  MUFU.EX2 R39, R39 ;  /* 0x0000002700277308 */ /* 0x000fe20000000800 */
[----:B------:R-:W-:Y:S01]  /*e550*/  FADD.FTZ R47, R47, R44 ;  /* 0x0000002c2f2f7221 */ /* 0x000fe20000010000 */
[--C-:B------:R-:W-:Y:S01]  /*e560*/  FFMA.FTZ R123, R54, UR10, -R55.reuse ;  /* 0x0000000a367b7c23 */ /* 0x100fe20008010837 */
[----:B------:R-:W-:Y:S01]  /*e570*/  FFMA.FTZ R181, R48, UR10, -R55 ;  /* 0x0000000a30b57c23 */ /* 0x000fe20008010837 */
[--C-:B------:R-:W-:Y:S01]  /*e580*/  FFMA.FTZ R180, R27, UR10, -R30.reuse ;  /* 0x0000000a1bb47c23 */ /* 0x100fe2000801081e */
[----:B------:R-:W-:Y:S01]  /*e590*/  FADD.FTZ R40, R40, R47 ;  /* 0x0000002f28287221 */ /* 0x000fe20000010000 */
[----:B------:R-:W-:Y:S01]  /*e5a0*/  FFMA.FTZ R50, R50, UR10, -R55 ;  /* 0x0000000a32327c23 */ /* 0x000fe20008010837 */
[----:B------:R-:W-:Y:S01]  /*e5b0*/  FFMA.FTZ R45, R45, UR10, -R30 ;  /* 0x0000000a2d2d7c23 */ /* 0x000fe2000801081e */
[----:B------:R-:W2:Y:S01]  /*e5c0*/  MUFU.EX2 R34, R34 ;  /* 0x0000002200227308 */ /* 0x000ea20000000800 */
[----:B----4-:R-:W-:-:S07]  /*e5d0*/  F2FP.F16.F32.PACK_AB R79, R42, R41 ;  /* 0x000000292a4f723e */ /* 0x010fce00000000ff */
        /* <DEDUP_REMOVED lines=8> */
[----:B------:R-:W4:Y:S05]  /*e660*/  MUFU.EX2 R35, R35 ;  /* 0x0000002300237308 */ /* 0x000f2a0000000800 */
[C---:B------:R-:W-:Y:S03]  /*e670*/  HMMA.16816.F32 R68, R76.reuse, R70, RZ ;  /* 0x000000464c44723c */ /* 0x040fe600000018ff */
[----:B------:R-:W-:Y:S03]  /*e680*/  MUFU.EX2 R29, R29 ;  /* 0x0000001d001d7308 */ /* 0x000fe60000000800 */
[C---:B-1----:R-:W-:Y:S05]  /*e690*/  HMMA.16816.F32 R72, R76.reuse, R4, RZ ;  /* 0x000000044c48723c */ /* 0x042fea00000018ff */
[----:B------:R-:W1:Y:S01]  /*e6a0*/  MUFU.EX2 R26, R26 ;  /* 0x0000001a001a7308 */ /* 0x000e620000000800 */
[----:B------:R-:W-:Y:S01]  /*e6b0*/  HMMA.16816.F32 R76, R76, R6, RZ ;  /* 0x000000064c4c723c */ /* 0x000fe200000018ff */
[----:B--2---:R-:W-:Y:S01]  /*e6c0*/  F2FP.F16.F32.PACK_AB R4, R34, R39 ;  /* 0x000000272204723e */ /* 0x004fe200000000ff */
[----:B------:R-:W-:Y:S01]  /*e6d0*/  FADD.FTZ R39, R39, R40 ;  /* 0x0000002827277221 */ /* 0x000fe20000010000 */
[----:B----4-:R-:W-:-:S03]  /*e6e0*/  F2FP.F16.F32.PACK_AB R5, R35, R38 ;  /* 0x000000262305723e */ /* 0x010fc600000000ff */
[----:B------:R-:W-:Y:S01]  /*e6f0*/  FADD.FTZ R39, R34, R39 ;  /* 0x0000002722277221 */ /* 0x000fe20000010000 */
[----:B------:R-:W-:Y:S01]  /*e700*/  F2FP.F16.F32.PACK_AB R6, R31, R32 ;  /* 0x000000201f06723e */ /* 0x000fe200000000ff */
[----:B------:R-:W-:Y:S02]  /*e710*/  MUFU.EX2 R28, R28 ;  /* 0x0000001c001c7308 */ /* 0x000fe40000000800 */
[----:B------:R-:W-:-:S04]  /*e720*/  FADD.FTZ R32, R32, R39 ;  /* 0x0000002720207221 */ /* 0x000fc80000010000 */
[----:B------:R-:W-:Y:S01]  /*e730*/  FADD.FTZ R31, R31, R32 ;  /* 0x000000201f1f7221 */ /* 0x000fe20000010000 */
[----:B-1----:R-:W-:Y:S01]  /*e740*/  F2FP.F16.F32.PACK_AB R7, R26, R29 ;  /* 0x0000001d1a07723e */ /* 0x002fe200000000ff */
[----:B------:R-:W1:Y:S06]  /*e750*/  MUFU.EX2 R25, R25 ;  /* 0x0000001900197308 */ /* 0x000e6c0000000800 */
        /* <DEDUP_REMOVED lines=8> */
[----:B------:R-:W-:Y:S04]  /*e7e0*/  MUFU.EX2 R36, R36 ;  /* 0x0000002400247308 */ /* 0x000fe80000000800 */
[C---:B---3--:R-:W-:Y:S04]  /*e7f0*/  HMMA.16816.F32 R80, R4.reuse, R8, R80 ;  /* 0x000000080450723c */ /* 0x048fe80000001850 */
[----:B------:R-:W3:Y:S02]  /*e800*/  MUFU.EX2 R53, R53 ;  /* 0x0000003500357308 */ /* 0x000ee40000000800 */
[C---:B------:R-:W-:Y:S01]  /*e810*/  HMMA.16816.F32 R68, R4.reuse, R10, R68 ;  /* 0x0000000a0444723c */ /* 0x040fe20000001844 */
[----:B------:R-:W5:Y:S05]  /*e820*/  LDSM.16.MT88.4 R8, [R154+0x7000] ;  /* 0x007000009a08783b */ /* 0x000f6a0000004200 */
[----:B------:R-:W-:Y:S08]  /*e830*/  MUFU.EX2 R52, R52 ;  /* 0x0000003400347308 */ /* 0x000ff00000000800 */
[----:B------:R-:W4:Y:S01]  /*e840*/  MUFU.EX2 R43, R43 ;  /* 0x0000002b002b7308 */ /* 0x000f220000000800 */
[C---:B--2---:R-:W-:Y:S07]  /*e850*/  HMMA.16816.F32 R72, R4.reuse, R16, R72 ;  /* 0x000000100448723c */ /* 0x044fee0000001848 */
[----:B------:R-:W-:Y:S01]  /*e860*/  MUFU.EX2 R62, R62 ;  /* 0x0000003e003e7308 */ /* 0x000fe20000000800 */
[----:B------:R-:W-:Y:S01]  /*e870*/  HMMA.16816.F32 R76, R4, R18, R76 ;  /* 0x00000012044c723c */ /* 0x000fe2000000184c */
[----:B------:R-:W2:Y:S06]  /*e880*/  LDSM.16.MT88.4 R16, [R153+0x7000] ;  /* 0x007000009910783b */ /* 0x000eac0000004200 */
[----:B-1----:R-:W-:Y:S01]  /*e890*/  F2FP.F16.F32.PACK_AB R4, R25, R28 ;  /* 0x0000001c1904723e */ /* 0x002fe200000000ff */
[----:B------:R-:W1:Y:S01]  /*e8a0*/  MUFU.EX2 R59, R59 ;  /* 0x0000003b003b7308 */ /* 0x000e620000000800 */
[----:B---3--:R-:W-:Y:S01]  /*e8b0*/  F2FP.F16.F32.PACK_AB R5, R53, R36 ;  /* 0x000000243505723e */ /* 0x008fe200000000ff */
[----:B------:R-:W-:Y:S01]  /*e8c0*/  FADD.FTZ R28, R28, R31 ;  /* 0x0000001f1c1c7221 */ /* 0x000fe20000010000 */
[----:B------:R-:W-:-:S02]  /*e8d0*/  F2FP.F16.F32.PACK_AB R6, R3, R24 ;  /* 0x000000180306723e */ /* 0x000fc400000000ff */
[----:B----4-:R-:W-:Y:S01]  /*e8e0*/  F2FP.F16.F32.PACK_AB R7, R43, R52 ;  /* 0x000000342b07723e */ /* 0x010fe200000000ff */
        /* <DEDUP_REMOVED lines=29> */
[----:B------:R-:W-:-:S03]  /*eac0*/  F2FP.F16.F32.PACK_AB R7, R101, R104 ;  /* 0x000000686507723e */ /* 0x000fc600000000ff */
[----:B------:R-:W-:Y:S02]  /*ead0*/  FADD.FTZ R64, R64, R59 ;  /* 0x0000003b40407221 */ /* 0x000fe40000010000 */
[----:B------:R-:W-:Y:S02]  /*eae0*/  MUFU.EX2 R105, R105 ;  /* 0x0000006900697308 */ /* 0x000fe40000000800 */
[----:B----4-:R-:W-:Y:S01]  /*eaf0*/  HMMA.16816.F32 R96, R4, R8, R96 ;  /* 0x000000080460723c */ /* 0x010fe20000001860 */
[----:B------:R-:W-:-:S05]  /*eb00*/  FADD.FTZ R61, R61, R64 ;  /* 0x000000403d3d7221 */ /* 0x000fca0000010000 */
        /* <DEDUP_REMOVED lines=18> */
[----:B------:R-:W-:Y:S01]  /*ec30*/  F2FP.F16.F32.PACK_AB R4, R103, R106 ;  /* 0x0000006a6704723e */ /* 0x000fe200000000ff */
[----:B------:R-:W-:Y:S01]  /*ec40*/  FADD.FTZ R106, R106, R61 ;  /* 0x0000003d6a6a7221 */ /* 0x000fe20000010000 */
[----:B--2---:R-:W-:-:S02]  /*ec50*/  F2FP.F16.F32.PACK_AB R5, R115, R110 ;  /* 0x0000006e7305723e */ /* 0x004fc400000000ff */
[----:B------:R-:W-:-:S03]  /*ec60*/  F2FP.F16.F32.PACK_AB R6, R105, R108 ;  /* 0x0000006c6906723e */ /* 0x000fc600000000ff */
[----:B------:R-:W-:Y:S01]  /*ec70*/  MUFU.EX2 R121, R121 ;  /* 0x0000007900797308 */ /* 0x000fe20000000800 */
[----:B-----5:R-:W-:Y:S01]  /*ec80*/  F2FP.F16.F32.PACK_AB R7, R120, R117 ;  /* 0x000000757807723e */ /* 0x020fe200000000ff */
[----:B------:R-:W-:-:S04]  /*ec90*/  FADD.FTZ R103, R103, R106 ;  /* 0x0000006a67677221 */ /* 0x000fc80000010000 */
[----:B------:R-:W-:Y:S02]  /*eca0*/  FADD.FTZ R108, R108, R103 ;  /* 0x000000676c6c7221 */ /* 0x000fe40000010000 */
[----:B----4-:R-:W-:Y:S01]  /*ecb0*/  HMMA.16816.F32 R96, R4, R16, R96 ;  /* 0x000000100460723c */ /* 0x010fe20000001860 */
[----:B------:R-:W-:Y:S01]  /*ecc0*/  MUFU.EX2 R112, R112 ;  /* 0x0000007000707308 */ /* 0x000fe20000000800 */
[----:B------:R-:W-:-:S04]  /*ecd0*/  FADD.FTZ R108, R105, R108 ;  /* 0x0000006c696c7221 */ /* 0x000fc80000010000 */
        /* <DEDUP_REMOVED lines=16> */
[----:B------:R-:W2:Y:S06]  /*ede0*/  LDSM.16.MT88.4 R16, [R153+0x8800] ;  /* 0x008800009910783b */ /* 0x000eac0000004200 */
[----:B------:R-:W-:Y:S01]  /*edf0*/  MUFU.EX2 R66, R66 ;  /* 0x0000004200427308 */ /* 0x000fe20000000800 */
[----:B------:R-:W-:Y:S01]  /*ee00*/  F2FP.F16.F32.PACK_AB R4, R114, R119 ;  /* 0x000000777204723e */ /* 0x000fe200000000ff */
[----:B------:R-:W-:Y:S01]  /*ee10*/  FADD.FTZ R119, R119, R108 ;  /* 0x0000006c77777221 */ /* 0x000fe20000010000 */
[----:B----4-:R-:W-:-:S02]  /*ee20*/  F2FP.F16.F32.PACK_AB R5, R111, R112 ;  /* 0x000000706f05723e */ /* 0x010fc400000000ff */
[----:B------:R-:W-:-:S03]  /*ee30*/  F2FP.F16.F32.PACK_AB R6, R121, R116 ;  /* 0x000000747906723e */ /* 0x000fc600000000ff */
[----:B------:R-:W-:Y:S01]  /*ee40*/  MUFU.EX2 R65, R65 ;  /* 0x0000004100417308 */ /* 0x000fe20000000800 */
[----:B-1----:R-:W-:Y:S01]  /*ee50*/  F2FP.F16.F32.PACK_AB R7, R118, R109 ;  /* 0x0000006d7607723e */ /* 0x002fe200000000ff */
[----:B------:R-:W-:-:S04]  /*ee60*/  FADD.FTZ R119, R114, R119 ;  /* 0x0000007772777221 */ /* 0x000fc80000010000 */
[----:B------:R-:W-:Y:S02]  /*ee70*/  FADD.FTZ R116, R116, R119 ;  /* 0x0000007774747221 */ /* 0x000fe40000010000 */
[----:B---3--:R-:W-:Y:S01]  /*ee80*/  HMMA.16816.F32 R96, R4, R12, R96 ;  /* 0x0000000c0460723c */ /* 0x008fe20000001860 */
[----:B------:R-:W1:Y:S01]  /*ee90*/  MUFU.EX2 R122, R122 ;  /* 0x0000007a007a7308 */ /* 0x000e620000000800 */
        /* <DEDUP_REMOVED lines=19> */
[----:B------:R-:W-:Y:S01]  /*efd0*/  F2FP.F16.F32.PACK_AB R4, R107, R102 ;  /* 0x000000666b04723e */ /* 0x000fe200000000ff */
[----:B------:R-:W-:Y:S01]  /*efe0*/  FADD.FTZ R102, R102, R121 ;  /* 0x0000007966667221 */ /* 0x000fe20000010000 */
[----:B-1----:R-:W-:-:S02]  /*eff0*/  F2FP.F16.F32.PACK_AB R5, R122, R65 ;  /* 0x000000417a05723e */ /* 0x002fc400000000ff */
[----:B------:R-:W-:Y:S01]  /*f000*/  F2FP.F16.F32.PACK_AB R6, R66, R113 ;  /* 0x000000714206723e */ /* 0x000fe200000000ff */
[----:B------:R-:W-:Y:S01]  /*f010*/  FADD.FTZ R102, R107, R102 ;  /* 0x000000666b667221 */ /* 0x000fe20000010000 */
[----:B----4-:R-:W-:-:S03]  /*f020*/  F2FP.F16.F32.PACK_AB R7, R124, R63 ;  /* 0x0000003f7c07723e */ /* 0x010fc600000000ff */
[----:B------:R-:W-:-:S04]  /*f030*/  FADD.FTZ R113, R113, R102 ;  /* 0x0000006671717221 */ /* 0x000fc80000010000 */
[----:B-----5:R-:W-:Y:S01]  /*f040*/  HMMA.16816.F32 R96, R4, R8, R96 ;  /* 0x000000080460723c */ /* 0x020fe20000001860 */
[----:B------:R-:W-:-:S05]  /*f050*/  FADD.FTZ R113, R66, R113 ;  /* 0x0000007142717221 */ /* 0x000fca0000010000 */
[C---:B------:R-:W-:Y:S01]  /*f060*/  HMMA.16816.F32 R92, R4.reuse, R10, R92 ;  /* 0x0000000a045c723c */ /* 0x040fe2000000185c */
[----:B------:R-:W-:Y:S02]  /*f070*/  FADD.FTZ R9, R41, R46 ;  /* 0x0000002e29097221 */ /* 0x000fe40000010000 */
[----:B------:R-:W-:Y:S02]  /*f080*/  MUFU.EX2 R41, R45 ;  /* 0x0000002d00297308 */ /* 0x000fe40000000800 */
[----:B------:R-:W-:Y:S01]  /*f090*/  FADD.FTZ R9, R42, R9 ;  /* 0x000000092a097221 */ /* 0x000fe20000010000 */
[C---:B------:R-:W-:Y:S03]  /*f0a0*/  HMMA.16816.F32 R88, R4.reuse, R20, R88 ;  /* 0x000000140458723c */ /* 0x040fe60000001858 */
[----:B------:R-:W-:Y:S02]  /*f0b0*/  FADD.FTZ R38, R38, R9 ;  /* 0x0000000926267221 */ /* 0x000fe40000010000 */
[----:B------:R-:W1:Y:S01]  /*f0c0*/  LDSM.16.MT88.4 R8, [R156+0x9800] ;  /* 0x009800009c08783b */ /* 0x000e620000004200 */
[----:B------:R-:W-:Y:S01]  /*f0d0*/  HMMA.16816.F32 R84, R4, R22, R84 ;  /* 0x000000160454723c */ /* 0x000fe20000001854 */
[----:B------:R-:W-:Y:S01]  /*f0e0*/  FADD.FTZ R38, R35, R38 ;  /* 0x0000002623267221 */ /* 0x000fe20000010000 */
[--C-:B------:R-:W-:Y:S01]  /*f0f0*/  FFMA.FTZ R20, R37, UR10, -R30.reuse ;  /* 0x0000000a25147c23 */ /* 0x100fe2000801081e */
[----:B------:R-:W-:-:S02]  /*f100*/  FFMA.FTZ R21, R33, UR10, -R30 ;  /* 0x0000000a21157c23 */ /* 0x000fc4000801081e */
[----:B------:R-:W-:Y:S01]  /*f110*/  FADD.FTZ R29, R29, R38 ;  /* 0x000000261d1d7221 */ /* 0x000fe20000010000 */
[----:B--2---:R-:W-:Y:S02]  /*f120*/  HMMA.16816.F32 R80, R4, R16, R80 ;  /* 0x000000100450723c */ /* 0x004fe40000001850 */
[----:B------:R-:W2:Y:S01]  /*f130*/  MUFU.EX2 R20, R20 ;  /* 0x0000001400147308 */ /* 0x000ea20000000800 */
[----:B------:R-:W-:-:S03]  /*f140*/  FADD.FTZ R29, R26, R29 ;  /* 0x0000001d1a1d7221 */ /* 0x000fc60000010000 */
[C---:B------:R-:W-:Y:S01]  /*f150*/  HMMA.16816.F32 R68, R4.reuse, R18, R68 ;  /* 0x000000120444723c */ /* 0x040fe20000001844 */
[----:B------:R-:W-:Y:S01]  /*f160*/  FADD.FTZ R36, R36, R29 ;  /* 0x0000001d24247221 */ /* 0x000fe20000010000 */
[----:B------:R-:W4:Y:S02]  /*f170*/  LDSM.16.MT88.4 R16, [R154+0x9800] ;  /* 0x009800009a10783b */ /* 0x000f240000004200 */
[----:B------:R-:W5:Y:S01]  /*f180*/  MUFU.EX2 R21, R21 ;  /* 0x0000001500157308 */ /* 0x000f620000000800 */
[----:B------:R-:W-:Y:S01]  /*f190*/  FADD.FTZ R53, R53, R36 ;  /* 0x0000002435357221 */ /* 0x000fe20000010000 */
[----:B---3--:R-:W-:Y:S03]  /*f1a0*/  HMMA.16816.F32 R72, R4, R12, R72 ;  /* 0x0000000c0448723c */ /* 0x008fe60000001848 */
[----:B------:R-:W-:-:S03]  /*f1b0*/  FADD.FTZ R52, R52, R53 ;  /* 0x0000003534347221 */ /* 0x000fc60000010000 */
[----:B------:R-:W-:Y:S01]  /*f1c0*/  HMMA.16816.F32 R76, R4, R14, R76 ;  /* 0x0000000e044c723c */ /* 0x000fe2000000184c */
[----:B------:R-:W-:Y:S01]  /*f1d0*/  FADD.FTZ R52, R43, R52 ;  /* 0x000000342b347221 */ /* 0x000fe20000010000 */
[----:B------:R-:W3:Y:S03]  /*f1e0*/  LDSM.16.MT88.4 R12, [R153+0x9800] ;  /* 0x00980000990c783b */ /* 0x000ee60000004200 */
[----:B------:R-:W-:Y:S02]  /*f1f0*/  FADD.FTZ R67, R67, R52 ;  /* 0x0000003443437221 */ /* 0x000fe40000010000 */
[----:B------:R-:W-:Y:S01]  /*f200*/  F2FP.F16.F32.PACK_AB R4, R123, R60 ;  /* 0x0000003c7b04723e */ /* 0x000fe200000000ff */
[----:B------:R-:W-:Y:S01]  /*f210*/  FADD.FTZ R60, R60, R113 ;  /* 0x000000713c3c7221 */ /* 0x000fe20000010000 */
[----:B------:R-:W-:Y:S01]  /*f220*/  FADD.FTZ R67, R100, R67 ;  /* 0x0000004364437221 */ /* 0x000fe20000010000 */
[----:B--2---:R-:W-:-:S02]  /*f230*/  F2FP.F16.F32.PACK_AB R5, R20, R41 ;  /* 0x000000291405723e */ /* 0x004fc400000000ff */
[----:B------:R-:W-:Y:S01]  /*f240*/  F2FP.F16.F32.PACK_AB R6, R181, R48 ;  /* 0x00000030b506723e */ /* 0x000fe200000000ff */
[----:B------:R-:W-:Y:S01]  /*f250*/  FADD.FTZ R104, R104, R67 ;  /* 0x0000004368687221 */ /* 0x000fe20000010000 */
[----:B-----5:R-:W-:Y:S01]  /*f260*/  F2FP.F16.F32.PACK_AB R7, R180, R21 ;  /* 0x00000015b407723e */ /* 0x020fe200000000ff */
[----:B------:R-:W-:Y:S02]  /*f270*/  FADD.FTZ R123, R123, R60 ;  /* 0x0000003c7b7b7221 */ /* 0x000fe40000010000 */
[----:B------:R-:W-:Y:S02]  /*f280*/  FADD.FTZ R101, R101, R104 ;  /* 0x0000006865657221 */ /* 0x000fe40000010000 */
[----:B------:R-:W-:Y:S02]  /*f290*/  FADD.FTZ R48, R48, R123 ;  /* 0x0000007b30307221 */ /* 0x000fe40000010000 */
[----:B------:R-:W-:Y:S01]  /*f2a0*/  FADD.FTZ R110, R110, R101 ;  /* 0x000000656e6e7221 */ /* 0x000fe20000010000 */
[----:B-1----:R-:W-:Y:S01]  /*f2b0*/  HMMA.16816.F32 R96, R4, R8, R96 ;  /* 0x000000080460723c */ /* 0x002fe20000001860 */
        /* <DEDUP_REMOVED lines=11> */
[----:B---3--:R-:W-:Y:S03]  /*f370*/  HMMA.16816.F32 R80, R4, R12, R80 ;  /* 0x0000000c0450723c */ /* 0x008fe60000001850 */
        /* <DEDUP_REMOVED lines=11> */
[----:B------:R-:W-:Y:S01]  /*f430*/  FADD.FTZ R180, R180, R21 ;  /* 0x00000015b4b47221 */ /* 0x000fe20000010000 */
[----:B------:R-:W-:-:S03]  /*f440*/  NOP ;  /* 0x0000000000007918 */ /* 0x000fc60000000000 */
        /* <DEDUP_REMOVED lines=8> */
[----:B------:R-:W-:Y:S01]  /*f4d0*/  ULDC.64 UR8, c[0x0][0x250] ;  /* 0x0000940000087ab9 */ /* 0x000fe20000000a00 */
[----:B------:R-:W-:Y:S02]  /*f4e0*/  ULDC.64 UR4, c[0x0][0x238] ;  /* 0x00008e0000047ab9 */ /* 0x000fe40000000a00 */
        /* <DEDUP_REMOVED lines=30> */
[----:B------:R-:W-:-:S02]  /*f6d0*/  ISETP.NE.AND P0, PT, R4, RZ, PT ;  /* 0x000000ff0400720c */ /* 0x000fc40003f05270 */
[----:B------:R-:W-:-:S07]  /*f6e0*/  LOP3.LUT R6, RZ, R4, RZ, 0x33, !PT ;  /* 0x00000004ff067212 */ /* 0x000fce00078e33ff */
        /* <DEDUP_REMOVED lines=25> */
.L_x_6634:
[----:B------:R-:W-:Y:S02]  /*f880*/  ULDC UR8, c[0x0][0x250] ;  /* 0x0000940000087ab9 */ /* 0x000fe40000000800 */
[----:B------:R-:W-:-:S06]  /*f890*/  USHF.L.U32 UR4, UR8, 0x7, URZ ;  /* 0x0000000708047899 */ /* 0x000fcc000800063f */
[----:B------:R-:W-:-:S04]  /*f8a0*/  IADD3 R4, RZ, -UR4, RZ ;  /* 0x80000004ff047c10 */ /* 0x000fc8000fffe0ff */
[----:B------:R-:W-:-:S07]  /*f8b0*/  SHF.R.S32.HI R3, RZ, 0x1f, R4 ;  /* 0x0000001fff037819 */ /* 0x000fce0000011404 */
.L_x_6635:
[----:B------:R-:W-:Y:S01]  /*f8c0*/  USHF.L.U32 UR5, UR8, 0x5, URZ ;  /* 0x0000000508057899 */ /* 0x000fe2000800063f */
[----:B------:R-:W-:Y:S01]  /*f8d0*/  LEA R167, P0, R4, R167, 0x1 ;  /* 0x000000a704a77211 */ /* 0x000fe200078008ff */
[----:B------:R-:W-:Y:S01]  /*f8e0*/  ULDC UR4, c[0x0][0x254] ;  /* 0x0000950000047ab9 */ /* 0x000fe20000000800 */
[----:B------:R-:W-:Y:S01]  /*f8f0*/  IMAD.SHL.U32 R59, R176, 0x80, RZ ;  /* 0x00000080b03b7824 */ /* 0x000fe200078e00ff */
[----:B------:R-:W-:Y:S01]  /*f900*/  USHF.L.U64.HI UR4, UR8, 0x5, UR4 ;  /* 0x0000000508047899 */ /* 0x000fe20008010204 */
[----:B------:R-:W-:Y:S01]  /*f910*/  LEA.HI.X R166, R4, R166, R3, 0x1, P0 ;  /* 0x000000a604a67211 */ /* 0x000fe200000f0c03 */
[----:B------:R-:W-:Y:S01]  /*f920*/  IMAD.MOV.U32 R12, RZ, RZ, R167 ;  /* 0x000000ffff0c7224 */ /* 0x000fe200078e00a7 */
[----:B------:R-:W-:Y:S01]  /*f930*/  IADD3 R6, P0, R167, UR5, RZ ;  /* 0x00000005a7067c10 */ /* 0x000fe2000ff1e0ff */
[----:B------:R-:W1:Y:S02]  /*f940*/  S2R R3, SR_TID.X ;  /* 0x0000000000037919 */ /* 0x000e640000002100 */
[----:B------:R-:W-:Y:S01]  /*f950*/  IMAD.MOV.U32 R13, RZ, RZ, R166 ;  /* 0x000000ffff0d7224 */ /* 0x000fe200078e00a6 */
[----:B------:R-:W-:-:S02]  /*f960*/  IADD3.X R7, R166, UR4, RZ, P0, !PT ;  /* 0x00000004a6077c10 */ /* 0x000fc400087fe4ff */
[----:B------:R-:W-:Y:S02]  /*f970*/  IADD3 R4, P0, R6, UR5, RZ ;  /* 0x0000000506047c10 */ /* 0x000fe4000ff1e0ff */
[----:B------:R-:W-:Y:S01]  /*f980*/  @!PT LDS RZ, [RZ] ;  /* 0x00000000fffff984 */ /* 0x000fe20000000800 */
[----:B------:R-:W-:Y:S01]  /*f990*/  @!PT LDS RZ, [RZ] ;  /* 0x00000000fffff984 */ /* 0x000fe20000000800 */
[----:B------:R-:W-:Y:S01]  /*f9a0*/  @!PT LDS RZ, [RZ] ;  /* 0x00000000fffff984 */ /* 0x000fe20000000800 */
[----:B------:R2:W-:Y:S02]  /*f9b0*/  LDGSTS.E.BYPASS.LTC128B.128 [R171+0x6000], desc[UR6][R12.64] ;  /* 0x060000000cab7fae */ /* 0x0005e4000b901d46 */
[----:B------:R-:W-:Y:S02]  /*f9c0*/  IADD3.X R5, R7, UR4, RZ, P0, !PT ;  /* 0x0000000407057c10 */ /* 0x000fe400087fe4ff */
[----:B------:R-:W-:Y:S01]  /*f9d0*/  IADD3 R16, P0, R4, UR5, RZ ;  /* 0x0000000504107c10 */ /* 0x000fe2000ff1e0ff */
[----:B------:R-:W-:Y:S03]  /*f9e0*/  LDGSTS.E.BYPASS.LTC128B.128 [R171+0x6800], desc[UR6][R6.64] ;  /* 0x0680000006ab7fae */ /* 0x000fe6000b901d46 */
[----:B------:R-:W-:Y:S01]  /*f9f0*/  IADD3.X R17, R5, UR4, RZ, P0, !PT ;  /* 0x0000000405117c10 */ /* 0x000fe200087fe4ff */
[----:B------:R3:W-:Y:S01]  /*fa00*/  LDGSTS.E.BYPASS.LTC128B.128 [R171+0x7000], desc[UR6][R4.64] ;  /* 0x0700000004ab7fae */ /* 0x0007e2000b901d46 */
        /* <DEDUP_REMOVED lines=8> */
[----:B------:R-:W-:Y:S01]  /*fa90*/  IADD3.X R19, R9, UR4, RZ, P0, !PT ;  /* 0x0000000409137c10 */ /* 0x000fe200087fe4ff */
[----:B-1----:R-:W-:Y:S01]  /*faa0*/  IMAD.SHL.U32 R3, R3, 0x2, RZ ;  /* 0x0000000203037824 */ /* 0x002fe200078e00ff */
[----:B------:R-:W-:-:S03]  /*fab0*/  IADD3 R24, P0, R18, UR5, RZ ;  /* 0x0000000512187c10 */ /* 0x000fc6000ff1e0ff */
[----:B------:R1:W-:Y:S01]  /*fac0*/  LDGSTS.E.BYPASS.LTC128B.128 [R171+0x9000], desc[UR6][R18.64] ;  /* 0x0900000012ab7fae */ /* 0x0003e2000b901d46 */
[----:B------:R-:W-:Y:S02]  /*fad0*/  IADD3.X R25, R19, UR4, RZ, P0, !PT ;  /* 0x0000000413197c10 */ /* 0x000fe400087fe4ff */
[----:B------:R-:W-:-:S03]  /*fae0*/  ISETP.GE.AND P0, PT, R56, 0x3, PT ;  /* 0x000000033800780c */ /* 0x000fc60003f06270 */
[----:B------:R4:W-:Y:S04]  /*faf0*/  LDGSTS.E.BYPASS.LTC128B.128 [R171+0x9800], desc[UR6][R24.64] ;  /* 0x0980000018ab7fae */ /* 0x0009e8000b901d46 */
[----:B------:R-:W-:Y:S04]  /*fb00*/  LDSM.16.M88.4 R116, [R162] ;  /* 0x00000000a274783b */ /* 0x000fe80000000200 */
[----:B--2---:R-:W1:Y:S04]  /*fb10*/  LDSM.16.M88.4 R12, [R161+0x2000] ;  /* 0x00200000a10c783b */ /* 0x004e680000000200 */
[----:B---3--:R-:W2:Y:S04]  /*fb20*/  LDSM.16.M88.4 R4, [R161+0x2800] ;  /* 0x00280000a104783b */ /* 0x008ea80000000200 */
[----:B------:R-:W3:Y:S04]  /*fb30*/  LDSM.16.M88.4 R52, [R161+0x3000] ;  /* 0x00300000a134783b */ /* 0x000ee80000000200 */
[----:B------:R-:W5:Y:S04]  /*fb40*/  LDSM.16.M88.4 R44, [R161+0x3800] ;  /* 0x00380000a12c783b */ /* 0x000f680000000200 */
[----:B------:R-:W4:Y:S04]  /*fb50*/  LDSM.16.M88.4 R36, [R161+0x4000] ;  /* 0x00400000a124783b */ /* 0x000f280000000200 */
[----:B------:R-:W4:Y:S04]  /*fb60*/  LDSM.16.M88.4 R28, [R161+0x4800] ;  /* 0x00480000a11c783b */ /* 0x000f280000000200 */
[----:B------:R-:W4:Y:S04]  /*fb70*/  LDSM.16.M88.4 R20, [R161+0x5000] ;  /* 0x00500000a114783b */ /* 0x000f280000000200 */
[----:B------:R-:W4:Y:S04]  /*fb80*/  LDSM.16.M88.4 R108, [R161+0x5800] ;  /* 0x00580000a16c783b */ /* 0x000f280000000200 */
[----:B------:R-:W-:Y:S04]  /*fb90*/  LDSM.16.M88.4 R64, [R160] ;  /* 0x00000000a040783b */ /* 0x000fe80000000200 */
[----:B------:R-:W4:Y:S04]  /*fba0*/  LDSM.16.M88.4 R104, [R155+0x2000] ;  /* 0x002000009b68783b */ /* 0x000f280000000200 */
[----:B------:R-:W4:Y:S01]  /*fbb0*/  LDSM.16.M88.4 R100, [R155+0x2800] ;  /* 0x002800009b64783b */ /* 0x000f220000000200 */
[C---:B-1----:R-:W-:Y:S03]  /*fbc0*/  HMMA.16816.F32 R16, R116.reuse, R12, RZ ;  /* 0x0000000c7410723c */ /* 0x042fe600000018ff */
[----:B------:R-:W1:Y:S03]  /*fbd0*/  LDSM.16.M88.4 R128, [R155+0x3000] ;  /* 0x003000009b80783b */ /* 0x000e660000000200 */
[C---:B--2---:R-:W-:Y:S01]  /*fbe0*/  HMMA.16816.F32 R8, R116.reuse, R4, RZ ;  /* 0x000000047408723c */ /* 0x044fe200000018ff */
[----:B------:R-:W2:Y:S04]  /*fbf0*/  LDSM.16.M88.4 R124, [R155+0x3800] ;  /* 0x003800009b7c783b */ /* 0x000ea80000000200 */
[----:B------:R-:W2:Y:S01]  /*fc00*/  LDSM.16.M88.4 R112, [R155+0x4000] ;  /* 0x004000009b70783b */ /* 0x000ea20000000200 */
[C---:B------:R-:W-:Y:S03]  /*fc10*/  HMMA.16816.F32 R12, R116.reuse, R14, RZ ;  /* 0x0000000e740c723c */ /* 0x040fe600000018ff */
[----:B------:R-:W0:Y:S03]  /*fc20*/  LDGDEPBAR ;  /* 0x00000000000079af */ /* 0x000e260000000000 */
[C---:B------:R-:W-:Y:S06]  /*fc30*/  HMMA.16816.F32 R4, R116.reuse, R6, RZ ;  /* 0x000000067404723c */ /* 0x040fec00000018ff */
[C---:B---3--:R-:W-:Y:S06]  /*fc40*/  HMMA.16816.F32 R60, R116.reuse, R52, RZ ;  /* 0x00000034743c723c */ /* 0x048fec00000018ff */
[C---:B-----5:R-:W-:Y:S06]  /*fc50*/  HMMA.16816.F32 R48, R116.reuse, R44, RZ ;  /* 0x0000002c7430723c */ /* 0x060fec00000018ff */
        /* <DEDUP_REMOVED lines=33> */
[----:B------:R-:W-:Y:S01]  /*fe70*/  HMMA.16816.F32 R116, R64, R102, R116 ;  /* 0x000000664074723c */ /* 0x000fe20000001874 */
[----:B------:R-:W4:Y:S04]  /*fe80*/  LDSM.16.M88.4 R64, [R149] ;  /* 0x000000009540783b */ /* 0x000f280000000200 */
[----:B------:R-:W5:Y:S01]  /*fe90*/  LDSM.16.M88.4 R100, [R150] ;  /* 0x000000009664783b */ /* 0x000f620000000200 */
[C---:B-1----:R-:W-:Y:S06]  /*fea0*/  HMMA.16816.F32 R40, R124.reuse, R128, R40 ;  /* 0x000000807c28723c */ /* 0x042fec0000001828 */
[C---:B------:R-:W-:Y:S06]  /*feb0*/  HMMA.16816.F32 R36, R124.reuse, R130, R36 ;  /* 0x000000827c24723c */ /* 0x040fec0000001824 */
        /* <DEDUP_REMOVED lines=11> */
[----:B------:R-:W4:Y:S05]  /*ff70*/  LDSM.16.M88.4 R100, [R144] ;  /* 0x000000009064783b */ /* 0x000f2a0000000200 */
[C---:B-1----:R-:W-:Y:S06]  /*ff80*/  HMMA.16816.F32 R32, R124.reuse, R108, R32 ;  /* 0x0000006c7c20723c */ /* 0x042fec0000001820 */
[C---:B------:R-:W-:Y:S01]  /*ff90*/  HMMA.16816.F32 R28, R124.reuse, R110, R28 ;  /* 0x0000006e7c1c723c */ /* 0x040fe2000000181c */
[----:B------:R-:W1:Y:S05]  /*ffa0*/  LDSM.16.M88.4 R108, [R144+0x1000] ;  /* 0x00100000906c783b */ /* 0x000e6a0000000200 */
[C---:B--2---:R-:W-:Y:S06]  /*ffb0*/  HMMA.16816.F32 R24, R124.reuse, R104, R24 ;  /* 0x000000687c18723c */ /* 0x044fec0000001818 */
[----:B------:R-:W-:Y:S01]  /*ffc0*/  HMMA.16816.F32 R20, R124, R106, R20 ;  /* 0x0000006a7c14723c */ /* 0x000fe20000001814 */
        /* <DEDUP_REMOVED lines=8> */
[C---:B------:R-:W-:Y:S06]  /*10050*/  HMMA.16816.F32 R52, R112.reuse, R110, R52 ;  /* 0x0000006e7034723c */ /* 0x040fec0000001834 */
[C---:B--2---:R-:W-:Y:S06]  /*10060*/  HMMA.16816.F32 R48, R112.reuse, R104, R48 ;  /* 0x000000687030723c */ /* 0x044fec0000001830 */
[C---:B------:R-:W-:Y:S06]  /*10070*/  HMMA.16816.F32 R44, R112.reuse, R106, R44 ;  /* 0x0000006a702c723c */ /* 0x040fec000000182c */
[C---:B---3--:R-:W-:Y:S06]  /*10080*/  HMMA.16816.F32 R32, R112.reuse, R64, R32 ;  /* 0x000000407020723c */ /* 0x048fec0000001820 */
[C---:B------:R-:W-:Y:S01]  /*10090*/  HMMA.16816.F32 R28, R112.reuse, R66, R28 ;  /* 0x00000042701c723c */ /* 0x040fe2000000181c */
[----:B------:R-:W1:Y:S05]  /*100a0*/  LDSM.16.M88.4 R64, [R144+0x3000] ;  /* 0x003000009040783b */ /* 0x000e6a0000000200 */
[C---:B----4-:R-:W-:Y:S06]  /*100b0*/  HMMA.16816.F32 R40, R112.reuse, R100, R40 ;  /* 0x000000647028723c */ /* 0x050fec0000001828 */
[----:B------:R-:W-:Y:S01]  /*100c0*/  HMMA.16816.F32 R36, R112, R102, R36 ;  /* 0x000000667024723c */ /* 0x000fe20000001824 */
[----:B------:R-:W-:-:S04]  /*100d0*/  LOP3.LUT R100, R3, 0x6, RZ, 0xc0, !PT ;  /* 0x0000000603647812 */ /* 0x000fc800078ec0ff */
[C---:B------:R-:W-:Y:S02]  /*100e0*/  LOP3.LUT R3, R59.reuse, 0x8, R100, 0xfe, !PT ;  /* 0x000000083b037812 */ /* 0x040fe400078efe64 */
[----:B------:R-:W-:Y:S02]  /*100f0*/  LOP3.LUT R56, R59, R100, RZ, 0xfc, !PT ;  /* 0x000000643b387212 */ /* 0x000fe400078efcff */
[CC--:B------:R-:W-:Y:S02]  /*10100*/  ISETP.GE.AND P4, PT, R3.reuse, R57.reuse, PT ;  /* 0x000000390300720c */ /* 0x0c0fe40003f86270 */
[----:B------:R-:W-:Y:S01]  /*10110*/  P2R R102, PR, RZ, 0x1 ;  /* 0x00000001ff667803 */ /* 0x000fe20000000000 */
[C---:B------:R-:W-:Y:S01]  /*10120*/  VIADD R101, R56.reuse, 0x1 ;  /* 0x0000000138657836 */ /* 0x040fe20000000000 */
[----:B------:R-:W-:Y:S01]  /*10130*/  ISETP.GE.AND P5, PT, R3, R58, PT ;  /* 0x0000003a0300720c */ /* 0x000fe20003fa6270 */
[C---:B------:R-:W-:Y:S01]  /*10140*/  VIADD R3, R56.reuse, 0x9 ;  /* 0x0000000938037836 */ /* 0x040fe20000000000 */
[----:B------:R-:W-:-:S02]  /*10150*/  ISETP.GE.AND P1, PT, R56, R57, PT ;  /* 0x000000393800720c */ /* 0x000fc40003f26270 */
[-C--:B------:R-:W-:Y:S02]  /*10160*/  ISETP.GE.AND P0, PT, R56, R58.reuse, PT ;  /* 0x0000003a3800720c */ /* 0x080fe40003f06270 */
        /* <DEDUP_REMOVED lines=8> */
[C---:B-1----:R-:W-:Y:S01]  /*101f0*/  HMMA.16816.F32 R24, R112.reuse, R64, R24 ;  /* 0x000000407018723c */ /* 0x042fe20000001818 */
[----:B------:R-:W-:Y:S02]  /*10200*/  FSEL R215, R17, -INF , !P3 ;  /* 0xff80000011d77808 */ /* 0x000fe40005800000 */
[----:B------:R-:W-:Y:S02]  /*10210*/  FSEL R213, R19, -INF , !P2 ;  /* 0xff80000013d57808 */ /* 0x000fe40005000000 */
[----:B------:R-:W-:Y:S01]  /*10220*/  FSEL R13, R13, -INF , !P1 ;  /* 0xff8000000d0d7808 */ /* 0x000fe20004800000 */
[----:B------:R-:W-:Y:S01]  /*10230*/  HMMA.16816.F32 R20, R112, R66, R20 ;  /* 0x000000427014723c */ /* 0x000fe20000001814 */
[----:B------:R-:W-:Y:S02]  /*10240*/  FSEL R15, R15, -INF , !P0 ;  /* 0xff8000000f0f7808 */ /* 0x000fe40004000000 */
[----:B------:R-:W-:-:S02]  /*10250*/  ISETP.GE.AND P3, PT, R16, R57, PT ;  /* 0x000000391000720c */ /* 0x000fc40003f66270 */
[-C--:B------:R-:W-:Y:S01]  /*10260*/  ISETP.GE.AND P2, PT, R16, R58.reuse, PT ;  /* 0x0000003a1000720c */ /* 0x080fe20003f46270 */
[C---:B------:R-:W-:Y:S01]  /*10270*/  VIADD R16, R56.reuse, 0x21 ;  /* 0x0000002138107836 */ /* 0x040fe20000000000 */
[C---:B------:R-:W-:Y:S02]  /*10280*/  ISETP.GE.AND P1, PT, R3.reuse, R57, PT ;  /* 0x000000390300720c */ /* 0x040fe40003f26270 */
[----:B------:R-:W-:Y:S01]  /*10290*/  ISETP.GE.AND P0, PT, R3, R58, PT ;  /* 0x0000003a0300720c */ /* 0x000fe20003f06270 */
[C---:B------:R-:W-:Y:S01]  /*102a0*/  VIADD R3, R56.reuse, 0x29 ;  /* 0x0000002938037836 */ /* 0x040fe20000000000 */
[----:B------:R-:W-:Y:S02]  /*102b0*/  FSEL R209, R9, -INF , !P3 ;  /* 0xff80000009d17808 */ /* 0x000fe40005800000 */
[----:B------:R-:W-:Y:S02]  /*102c0*/  FSEL R203, R11, -INF , !P2 ;  /* 0xff8000000bcb7808 */ /* 0x000fe40005000000 */
[----:B------:R-:W-:Y:S01]  /*102d0*/  FSEL R207, R5, -INF , !P1 ;  /* 0xff80000005cf7808 */ /* 0x000fe20004800000 */
[----:B------:R-:W-:Y:S01]  /*102e0*/  VIADD R5, R56, 0x31 ;  /* 0x0000003138057836 */ /* 0x000fe20000000000 */
[----:B------:R-:W-:-:S02]  /*102f0*/  FSEL R199, R7, -INF , !P0 ;  /* 0xff80000007c77808 */ /* 0x000fc40004000000 */
[CC--:B------:R-:W-:Y:S02]  /*10300*/  ISETP.GE.AND P3, PT, R16.reuse, R57.reuse, PT ;  /* 0x000000391000720c */ /* 0x0c0fe40003f66270 */
[-C--:B------:R-:W-:Y:S02]  /*10310*/  ISETP.GE.AND P2, PT, R16, R58.reuse, PT ;  /* 0x0000003a1000720c */ /* 0x080fe40003f46270 */
[C---:B------:R-:W-:Y:S01]  /*10320*/  ISETP.GE.AND P1, PT, R3.reuse, R57, PT ;  /* 0x000000390300720c */ /* 0x040fe20003f26270 */
[----:B------:R-:W1:Y:S01]  /*10330*/  LDSM.16.M88.4 R16, [R145] ;  /* 0x000000009110783b */ /* 0x000e620000000200 */
[----:B------:R-:W-:Y:S01]  /*10340*/  ISETP.GE.AND P0, PT, R3, R58, PT ;  /* 0x0000003a0300720c */ /* 0x000fe20003f06270 */
[----:B------:R-:W-:Y:S01]  /*10350*/  VIADD R3, R56, 0x39 ;  /* 0x0000003938037836 */ /* 0x000fe20000000000 */
[----:B------:R-:W-:Y:S02]  /*10360*/  FSEL R191, R61, -INF , !P3 ;  /* 0xff8000003dbf7808 */ /* 0x000fe40005800000 */
[----:B------:R-:W-:-:S02]  /*10370*/  FSEL R187, R63, -INF , !P2 ;  /* 0xff8000003fbb7808 */ /* 0x000fc40005000000 */
[-C--:B------:R-:W-:Y:S02]  /*10380*/  ISETP.GE.AND P3, PT, R5, R57.reuse, PT ;  /* 0x000000390500720c */ /* 0x080fe40003f66270 */
        /* <DEDUP_REMOVED lines=9> */
[-C--:B------:R-:W-:Y:S02]  /*10420*/  ISETP.GE.AND P3, PT, R5, R57.reuse, PT ;  /* 0x000000390500720c */ /* 0x080fe40003f66270 */
[----:B------:R-:W-:Y:S02]  /*10430*/  FSEL R143, R45, -INF , !P1 ;  /* 0xff8000002d8f7808 */ /* 0x000fe40004800000 */
[----:B------:R-:W-:Y:S01]  /*10440*/  ISETP.GE.AND P2, PT, R5, R58, PT ;  /* 0x0000003a0500720c */ /* 0x000fe20003f46270 */
[----:B------:R-:W-:Y:S01]  /*10450*/  VIADD R5, R56, 0x51 ;  /* 0x0000005138057836 */ /* 0x000fe20000000000 */
[----:B------:R-:W-:Y:S02]  /*10460*/  FSEL R135, R47, -INF , !P0 ;  /* 0xff8000002f877808 */ /* 0x000fe40004000000 */
[----:B------:R-:W-:-:S02]  /*10470*/  ISETP.GE.AND P1, PT, R3, R57, PT ;  /* 0x000000390300720c */ /* 0x000fc40003f26270 */
[-C--:B------:R-:W-:Y:S01]  /*10480*/  ISETP.GE.AND P0, PT, R3, R58.reuse, PT ;  /* 0x0000003a0300720c */ /* 0x080fe20003f06270 */
[C---:B------:R-:W-:Y:S01]  /*10490*/  VIADD R3, R56.reuse, 0x59 ;  /* 0x0000005938037836 */ /* 0x040fe20000000000 */
[----:B------:R-:W-:Y:S02]  /*104a0*/  FSEL R129, R41, -INF , !P3 ;  /* 0xff80000029817808 */ /* 0x000fe40005800000 */
[----:B------:R-:W-:Y:S02]  /*104b0*/  FSEL R107, R43, -INF , !P2 ;  /* 0xff8000002b6b7808 */ /* 0x000fe40005000000 */
[C---:B------:R-:W-:Y:S01]  /*104c0*/  ISETP.GE.AND P3, PT, R5.reuse, R57, PT ;  /* 0x000000390500720c */ /* 0x040fe20003f66270 */
[----:B-1----:R-:W-:Y:S01]  /*104d0*/  HMMA.16816.F32 R120, R124, R16, R120 ;  /* 0x000000107c78723c */ /* 0x002fe20000001878 */
[----:B------:R-:W-:Y:S01]  /*104e0*/  ISETP.GE.AND P2, PT, R5, R58, PT ;  /* 0x0000003a0500720c */ /* 0x000fe20003f46270 */
[----:B------:R-:W-:Y:S01]  /*104f0*/  VIADD R5, R56, 0x61 ;  /* 0x0000006138057836 */ /* 0x000fe20000000000 */
[----:B------:R-:W-:-:S02]  /*10500*/  FSEL R105, R39, -INF , !P0 ;  /* 0xff80000027697808 */ /* 0x000fc40004000000 */
[-C--:B------:R-:W-:Y:S01]  /*10510*/  ISETP.GE.AND P0, PT, R3, R57.reuse, PT ;  /* 0x000000390300720c */ /* 0x080fe20003f06270 */
[----:B------:R-:W-:Y:S01]  /*10520*/  HMMA.16816.F32 R116, R124, R18, R116 ;  /* 0x000000127c74723c */ /* 0x000fe20000001874 */
[----:B------:R-:W-:Y:S02]  /*10530*/  FSEL R111, R37, -INF , !P1 ;  /* 0xff800000256f7808 */ /* 0x000fe40004800000 */
[----:B------:R-:W-:Y:S02]  /*10540*/  ISETP.GE.AND P1, PT, R3, R58, PT ;  /* 0x0000003a0300720c */ /* 0x000fe40003f26270 */
[----:B------:R-:W-:Y:S02]  /*10550*/  FSEL R3, R35, -INF , !P2 ;  /* 0xff80000023037808 */ /* 0x000fe40005000000 */
[----:B------:R-:W-:Y:S02]  /*10560*/  FSEL R37, R29, -INF , !P0 ;  /* 0xff8000001d257808 */ /* 0x000fe40004000000 */
[----:B------:R-:W-:-:S02]  /*10570*/  ISETP.GE.AND P2, PT, R5, R57, PT ;  /* 0x000000390500720c */ /* 0x000fc40003f46270 */
[-C--:B------:R-:W-:Y:S01]  /*10580*/  ISETP.GE.AND P0, PT, R5, R58.reuse, PT ;  /* 0x0000003a0500720c */ /* 0x080fe20003f06270 */
[----:B------:R-:W-:Y:S01]  /*10590*/  VIADD R5, R56, 0x69 ;  /* 0x0000006938057836 */ /* 0x000fe20000000000 */
[----:B------:R-:W-:Y:S02]  /*105a0*/  LOP3.LUT R7, R59, 0x10, R100, 0xfe, !PT ;  /* 0x000000103b077812 */ /* 0x000fe400078efe64 */
[----:B------:R-:W-:Y:S02]  /*105b0*/  FSEL R39, R31, -INF , !P1 ;  /* 0xff8000001f277808 */ /* 0x000fe40004800000 */
[----:B------:R-:W-:Y:S02]  /*105c0*/  FSEL R43, R27, -INF , !P0 ;  /* 0xff8000001b2b7808 */ /* 0x000fe40004000000 */
[C---:B------:R-:W-:Y:S02]  /*105d0*/  ISETP.GE.AND P1, PT, R5.reuse, R57, PT ;  /* 0x000000390500720c */ /* 0x040fe40003f26270 */
[----:B------:R-:W-:-:S02]  /*105e0*/  ISETP.GE.AND P0, PT, R5, R58, PT ;  /* 0x0000003a0500720c */ /* 0x000fc40003f06270 */
[--C-:B------:R-:W-:Y:S02]  /*105f0*/  LOP3.LUT R5, R59, 0x18, R100.reuse, 0xfe, !PT ;  /* 0x000000183b057812 */ /* 0x100fe400078efe64 */
[----:B------:R-:W-:Y:S02]  /*10600*/  FSEL R101, R33, -INF , !P3 ;  /* 0xff80000021657808 */ /* 0x000fe40005800000 */
[----:B------:R-:W-:Y:S02]  /*10610*/  FSEL R41, R25, -INF , !P2 ;  /* 0xff80000019297808 */ /* 0x000fe40005000000 */
[----:B------:R-:W-:Y:S02]  /*10620*/  LOP3.LUT R9, R59, 0x20, R100, 0xfe, !PT ;  /* 0x000000203b097812 */ /* 0x000fe400078efe64 */
[C---:B------:R-:W-:Y:S02]  /*10630*/  ISETP.GE.AND P3, PT, R7.reuse, R57, PT ;  /* 0x000000390700720c */ /* 0x040fe40003f66270 */
[----:B------:R-:W-:-:S02]  /*10640*/  ISETP.GE.AND P2, PT, R7, R58, PT ;  /* 0x0000003a0700720c */ /* 0x000fc40003f46270 */
[----:B------:R-:W-:Y:S02]  /*10650*/  FSEL R45, R21, -INF , !P1 ;  /* 0xff800000152d7808 */ /* 0x000fe40004800000 */
[----:B------:R-:W-:Y:S02]  /*10660*/  FSEL R47, R23, -INF , !P0 ;  /* 0xff800000172f7808 */ /* 0x000fe40004000000 */
[C---:B------:R-:W-:Y:S02]  /*10670*/  ISETP.GE.AND P1, PT, R5.reuse, R57, PT ;  /* 0x000000390500720c */ /* 0x040fe40003f26270 */
[----:B------:R-:W-:Y:S02]  /*10680*/  ISETP.GE.AND P0, PT, R5, R58, PT ;  /* 0x0000003a0500720c */ /* 0x000fe40003f06270 */
[----:B------:R-:W-:Y:S02]  /*10690*/  FSEL R7, R12, -INF , !P4 ;  /* 0xff8000000c077808 */ /* 0x000fe40006000000 */
[----:B------:R-:W-:-:S02]  /*106a0*/  FSEL R5, R14, -INF , !P5 ;  /* 0xff8000000e057808 */ /* 0x000fc40006800000 */
[C---:B------:R-:W-:Y:S02]  /*106b0*/  ISETP.GE.AND P5, PT, R9.reuse, R57, PT ;  /* 0x000000390900720c */ /* 0x040fe40003fa6270 */
[----:B------:R-:W-:Y:S02]  /*106c0*/  FSEL R21, R8, -INF , !P3 ;  /* 0xff80000008157808 */ /* 0x000fe40005800000 */
[----:B------:R-:W-:Y:S02]  /*106d0*/  ISETP.GE.AND P4, PT, R9, R58, PT ;  /* 0x0000003a0900720c */ /* 0x000fe40003f86270 */
[----:B------:R-:W-:Y:S02]  /*106e0*/  FSEL R29, R10, -INF , !P2 ;  /* 0xff8000000a1d7808 */ /* 0x000fe40005000000 */
[----:B------:R-:W1:Y:S01]  /*106f0*/  LDSM.16.M88.4 R8, [R144+0x3800] ;  /* 0x003800009008783b */ /* 0x000e620000000200 */
[----:B------:R-:W-:Y:S01]  /*10700*/  LOP3.LUT R14, R59, 0x28, R100, 0xfe, !PT ;  /* 0x000000283b0e7812 */ /* 0x000fe200078efe64 */
[----:B------:R-:W-:-:S04]  /*10710*/  DEPBAR.LE SB0, 0x0 ;  /* 0x000080000000791a */ /* 0x000fc80000000000 */
[----:B------:R-:W-:Y:S02]  /*10720*/  ISETP.GE.AND P3, PT, R14, R57, PT ;  /* 0x000000390e00720c */ /* 0x000fe40003f66270 */
[----:B------:R-:W-:Y:S02]  /*10730*/  FSEL R25, R4, -INF , !P1 ;  /* 0xff80000004197808 */ /* 0x000fe40004800000 */
[----:B------:R-:W-:Y:S02]  /*10740*/  FSEL R35, R6, -INF , !P0 ;  /* 0xff80000006237808 */ /* 0x000fe40004000000 */
[C-C-:B------:R-:W-:Y:S02]  /*10750*/  LOP3.LUT R12, R59.reuse, 0x30, R100.reuse, 0xfe, !PT ;  /* 0x000000303b0c7812 */ /* 0x140fe400078efe64 */
[C-C-:B------:R-:W-:Y:S02]  /*10760*/  LOP3.LUT R6, R59.reuse, 0x38, R100.reuse, 0xfe, !PT ;  /* 0x000000383b067812 */ /* 0x140fe400078efe64 */
[----:B------:R-:W-:-:S02]  /*10770*/  LOP3.LUT R4, R59, 0x40, R100, 0xfe, !PT ;  /* 0x000000403b047812 */ /* 0x000fc400078efe64 */
[----:B------:R-:W-:Y:S02]  /*10780*/  FSEL R33, R60, -INF , !P5 ;  /* 0xff8000003c217808 */ /* 0x000fe40006800000 */
[----:B------:R-:W-:Y:S02]  /*10790*/  FSEL R201, R62, -INF , !P4 ;  /* 0xff8000003ec97808 */ /* 0x000fe40006000000 */
[----:B------:R-:W-:Y:S02]  /*107a0*/  FSEL R205, R52, -INF , !P3 ;  /* 0xff80000034cd7808 */ /* 0x000fe40005800000 */
[-C--:B------:R-:W-:Y:S02]  /*107b0*/  ISETP.GE.AND P2, PT, R14, R58.reuse, PT ;  /* 0x0000003a0e00720c */ /* 0x080fe40003f46270 */
[C---:B------:R-:W-:Y:S02]  /*107c0*/  ISETP.GE.AND P1, PT, R12.reuse, R57, PT ;  /* 0x000000390c00720c */ /* 0x040fe40003f26270 */
[----:B------:R-:W-:-:S02]  /*107d0*/  ISETP.GE.AND P0, PT, R12, R58, PT ;  /* 0x0000003a0c00720c */ /* 0x000fc40003f06270 */
[CC--:B------:R-:W-:Y:S02]  /*107e0*/  ISETP.GE.AND P6, PT, R6.reuse, R57.reuse, PT ;  /* 0x000000390600720c */ /* 0x0c0fe40003fc6270 */
[-C--:B------:R-:W-:Y:S02]  /*107f0*/  ISETP.GE.AND P5, PT, R6, R58.reuse, PT ;  /* 0x0000003a0600720c */ /* 0x080fe40003fa6270 */
        /* <DEDUP_REMOVED lines=9> */
[----:B------:R-:W-:Y:S01]  /*10890*/  FSEL R179, R46, -INF , !P5 ;  /* 0xff8000002eb37808 */ /* 0x000fe20006800000 */
[----:B------:R-:W-:Y:S01]  /*108a0*/  BAR.SYNC.DEFER_BLOCKING 0x0 ;  /* 0x0000000000007b1d */ /* 0x000fe20000010000 */
[CC--:B------:R-:W-:Y:S02]  /*108b0*/  ISETP.GE.AND P2, PT, R6.reuse, R57.reuse, PT ;  /* 0x000000390600720c */ /* 0x0c0fe40003f46270 */
        /* <DEDUP_REMOVED lines=13> */
[----:B------:R-:W-:-:S02]  /*10990*/  LOP3.LUT R4, R59, 0x70, R100, 0xfe, !PT ;  /* 0x000000703b047812 */ /* 0x000fc400078efe64 */
[----:B------:R-:W-:Y:S02]  /*109a0*/  FSEL R189, R44, -INF , !P6 ;  /* 0xff8000002cbd7808 */ /* 0x000fe40007000000 */
[----:B------:R-:W-:Y:S02]  /*109b0*/  FSEL R125, R28, -INF , !P4 ;  /* 0xff8000001c7d7808 */ /* 0x000fe40006000000 */
[----:B------:R-:W-:Y:S02]  /*109c0*/  FSEL R113, R30, -INF , !P2 ;  /* 0xff8000001e717808 */ /* 0x000fe40005000000 */
[----:B------:R-:W-:Y:S02]  /*109d0*/  ISETP.NE.AND P6, PT, R102, RZ, PT ;  /* 0x000000ff6600720c */ /* 0x000fe40003fc5270 */
[C---:B------:R-:W-:Y:S02]  /*109e0*/  ISETP.GE.AND P2, PT, R4.reuse, R57, PT ;  /* 0x000000390400720c */ /* 0x040fe40003f46270 */
[----:B------:R-:W-:Y:S01]  /*109f0*/  ISETP.GE.AND P4, PT, R4, R58, PT ;  /* 0x0000003a0400720c */ /* 0x000fe20003f86270 */
[C---:B------:R-:W-:Y:S01]  /*10a00*/  VIADD R4, R56.reuse, 0x71 ;  /* 0x0000007138047836 */ /* 0x040fe20000000000 */
[----:B------:R-:W-:Y:S01]  /*10a10*/  LOP3.LUT R6, R59, 0x60, R100, 0xfe, !PT ;  /* 0x000000603b067812 */ /* 0x000fe200078efe64 */
[----:B------:R-:W-:Y:S01]  /*10a20*/  VIADD R56, R56, 0x79 ;  /* 0x0000007938387836 */ /* 0x000fe20000000000 */
[----:B------:R-:W-:-:S02]  /*10a30*/  FSEL R133, R42, -INF , !P3 ;  /* 0xff8000002a857808 */ /* 0x000fc40005800000 */
[----:B------:R-:W-:Y:S02]  /*10a40*/  FSEL R127, R32, -INF , !P5 ;  /* 0xff800000207f7808 */ /* 0x000fe40006800000 */
[----:B------:R-:W-:Y:S02]  /*10a50*/  FSEL R38, R22, -INF , !P0 ;  /* 0xff80000016267808 */ /* 0x000fe40004000000 */
[CC--:B------:R-:W-:Y:S02]  /*10a60*/  ISETP.GE.AND P3, PT, R6.reuse, R57.reuse, PT ;  /* 0x000000390600720c */ /* 0x0c0fe40003f66270 */
[----:B------:R-:W-:Y:S02]  /*10a70*/  ISETP.GE.AND P5, PT, R6, R58, PT ;  /* 0x0000003a0600720c */ /* 0x000fe40003fa6270 */
[----:B------:R-:W-:Y:S02]  /*10a80*/  ISETP.GE.AND P0, PT, R4, R57, PT ;  /* 0x000000390400720c */ /* 0x000fe40003f06270 */
[----:B------:R-:W-:-:S02]  /*10a90*/  LOP3.LUT R100, R59, 0x78, R100, 0xfe, !PT ;  /* 0x000000783b647812 */ /* 0x000fc400078efe64 */
        /* <DEDUP_REMOVED lines=79> */
.L_x_6637:
[----:B------:R-:W-:Y:S02]  /*10f90*/  ULDC UR8, c[0x0][0x248] ;  /* 0x0000920000087ab9 */ /* 0x000fe40000000800 */
[----:B------:R-:W-:-:S06]  /*10fa0*/  USHF.L.U32 UR4, UR8, 0x7, URZ ;  /* 0x0000000708047899 */ /* 0x000fcc000800063f */
[----:B------:R-:W-:-:S04]  /*10fb0*/  IADD3 R6, RZ, -UR4, RZ ;  /* 0x80000004ff067c10 */ /* 0x000fc8000fffe0ff */
[----:B------:R-:W-:-:S07]  /*10fc0*/  SHF.R.S32.HI R4, RZ, 0x1f, R6 ;  /* 0x0000001fff047819 */ /* 0x000fce0000011406 */
.L_x_6638:
        /* <DEDUP_REMOVED lines=33> */
.L_x_6636:
        /* <DEDUP_REMOVED lines=47> */
[----:B-1----:R-:W-:-:S02]  /*114d0*/  FMNMX.FTZ R11, R39, R4, !PT ;  /* 0x00000004270b7209 */ /* 0x002fc40007810000 */
[----:B------:R-:W-:-:S04]  /*114e0*/  FMNMX.FTZ R6, R103, R6, !PT ;  /* 0x0000000667067209 */ /* 0x000fc80007810000 */
[----:B------:R-:W-:-:S04]  /*114f0*/  FMNMX.FTZ R6, R41, R6, !PT ;  /* 0x0000000629067209 */ /* 0x000fc80007810000 */
[----:B------:R-:W-:-:S04]  /*11500*/  FMNMX.FTZ R6, R67, R6, !PT ;  /* 0x0000000643067209 */ /* 0x000fc80007810000 */
[----:B------:R-:W-:Y:S02]  /*11510*/  FMNMX.FTZ R9, R45, R6, !PT ;  /* 0x000000062d097209 */ /* 0x000fe40007810000 */
[----:B------:R-:W-:Y:S02]  /*11520*/  FMNMX.FTZ R6, R36, R11, !PT ;  /* 0x0000000b24067209 */ /* 0x000fe40007810000 */
[----:B------:R-:W-:-:S04]  /*11530*/  FMNMX.FTZ R9, R42, R9, !PT ;  /* 0x000000092a097209 */ /* 0x000fc80007810000 */
        /* <DEDUP_REMOVED lines=21> */
[----:B------:R-:W-:Y:S01]  /*11690*/  FSEL R7, R61, RZ, P1 ;  /* 0x000000ff3d077208 */ /* 0x000fe20000800000 */
[--C-:B------:R-:W-:Y:S01]  /*116a0*/  FFMA.FTZ R60, R217, UR10, -R62.reuse ;  /* 0x0000000ad93c7c23 */ /* 0x100fe2000801083e */
[----:B--2---:R-:W-:Y:S01]  /*116b0*/  FMNMX.FTZ R59, R4, R59, !PT ;  /* 0x0000003b043b7209 */ /* 0x004fe20007810000 */
[--C-:B------:R-:W-:Y:S01]  /*116c0*/  FFMA.FTZ R58, R215, UR10, -R62.reuse ;  /* 0x0000000ad73a7c23 */ /* 0x100fe2000801083e */
[--C-:B------:R-:W-:Y:S01]  /*116d0*/  FFMA.FTZ R56, R13, UR10, -R62.reuse ;  /* 0x0000000a0d387c23 */ /* 0x100fe2000801083e */
[----:B------:R-:W-:Y:S01]  /*116e0*/  FADD.FTZ R2, R2, -R7 ;  /* 0x8000000702027221 */ /* 0x000fe20000010000 */
[C---:B------:R-:W-:Y:S01]  /*116f0*/  FSETP.NEU.FTZ.AND P0, PT, R59.reuse, -INF , PT ;  /* 0xff8000003b00780b */ /* 0x040fe20003f1d000 */
[C---:B------:R-:W-:Y:S01]  /*11700*/  FMUL.FTZ R54, R59.reuse, UR10 ;  /* 0x0000000a3b367c20 */ /* 0x040fe20008410000 */
[----:B------:R-:W-:Y:S01]  /*11710*/  MUFU.EX2 R60, R60 ;  /* 0x0000003c003c7308 */ /* 0x000fe20000000800 */
[----:B------:R-:W-:Y:S01]  /*11720*/  FMUL.FTZ R2, R2, UR10 ;  /* 0x0000000a02027c20 */ /* 0x000fe20008410000 */
[----:B------:R-:W-:Y:S01]  /*11730*/  FSEL R9, R59, RZ, P0 ;  /* 0x000000ff3b097208 */ /* 0x000fe20000000000 */
[--C-:B------:R-:W-:Y:S01]  /*11740*/  FFMA.FTZ R64, R21, UR10, -R62.reuse ;  /* 0x0000000a15407c23 */ /* 0x100fe2000801083e */
[----:B------:R-:W-:Y:S01]  /*11750*/  FSEL R54, R54, RZ, P0 ;  /* 0x000000ff36367208 */ /* 0x000fe20000000000 */
[----:B------:R-:W-:Y:S01]  /*11760*/  LDSM.16.MT88.4 R20, [R153+0x6000] ;  /* 0x006000009914783b */ /* 0x000fe20000004200 */
[----:B------:R-:W-:Y:S01]  /*11770*/  FFMA.FTZ R66, R25, UR10, -R62 ;  /* 0x0000000a19427c23 */ /* 0x000fe2000801083e */
[----:B------:R-:W-:Y:S01]  /*11780*/  FADD.FTZ R9, R0, -R9 ;  /* 0x8000000900097221 */ /* 0x000fe20000010000 */
[----:B------:R-:W1:Y:S01]  /*11790*/  MUFU.EX2 R58, R58 ;  /* 0x0000003a003a7308 */ /* 0x000e620000000800 */
[--C-:B------:R-:W-:Y:S01]  /*117a0*/  FFMA.FTZ R52, R5, UR10, -R54.reuse ;  /* 0x0000000a05347c23 */ /* 0x100fe20008010836 */
[--C-:B------:R-:W-:Y:S01]  /*117b0*/  FFMA.FTZ R55, R211, UR10, -R54.reuse ;  /* 0x0000000ad3377c23 */ /* 0x100fe20008010836 */
[----:B------:R-:W2:Y:S01]  /*117c0*/  LDSM.16.MT88.4 R4, [R156+0x6000] ;  /* 0x006000009c04783b */ /* 0x000ea20000004200 */
[--C-:B------:R-:W-:Y:S01]  /*117d0*/  FFMA.FTZ R53, R213, UR10, -R54.reuse ;  /* 0x0000000ad5357c23 */ /* 0x100fe20008010836 */
[----:B------:R-:W-:Y:S01]  /*117e0*/  FFMA.FTZ R63, R15, UR10, -R54 ;  /* 0x0000000a0f3f7c23 */ /* 0x000fe20008010836 */
[----:B------:R-:W-:Y:S01]  /*117f0*/  FMUL.FTZ R0, R9, UR10 ;  /* 0x0000000a09007c20 */ /* 0x000fe20008410000 */
[--C-:B------:R-:W-:Y:S01]  /*11800*/  FFMA.FTZ R65, R209, UR10, -R62.reuse ;  /* 0x0000000ad1417c23 */ /* 0x100fe2000801083e */
        /* <DEDUP_REMOVED lines=9> */
[----:B-1----:R-:W-:Y:S01]  /*118a0*/  F2FP.F16.F32.PACK_AB R12, R58, R60 ;  /* 0x0000003c3a0c723e */ /* 0x002fe200000000ff */
        /* <DEDUP_REMOVED lines=11> */
[----:B------:R-:W-:Y:S01]  /*11960*/  FFMA.FTZ R120, R3, UR10, -R54 ;  /* 0x0000000a03787c23 */ /* 0x000fe20008010836 */
[--C-:B------:R-:W-:Y:S01]  /*11970*/  FFMA.FTZ R116, R127, UR10, -R62.reuse ;  /* 0x0000000a7f747c23 */ /* 0x100fe2000801083e */
[--C-:B------:R-:W-:Y:S01]  /*11980*/  FFMA.FTZ R101, R101, UR10, -R62.reuse ;  /* 0x0000000a65657c23 */ /* 0x100fe2000801083e */
[----:B------:R-:W1:Y:S01]  /*11990*/  MUFU.EX2 R53, R53 ;  /* 0x0000003500357308 */ /* 0x000e620000000800 */
[----:B----4-:R-:W-:Y:S01]  /*119a0*/  F2FP.F16.F32.PACK_AB R14, R56, R57 ;  /* 0x00000039380e723e */ /* 0x010fe200000000ff */
[--C-:B------:R-:W-:Y:S01]  /*119b0*/  FFMA.FTZ R118, R125, UR10, -R62.reuse ;  /* 0x0000000a7d767c23 */ /* 0x100fe2000801083e */
[----:B------:R-:W-:Y:S01]  /*119c0*/  FFMA.FTZ R123, R37, UR10, -R62 ;  /* 0x0000000a257b7c23 */ /* 0x000fe2000801083e */
[--C-:B------:R-:W-:Y:S01]  /*119d0*/  FFMA.FTZ R109, R109, UR10, -R54.reuse ;  /* 0x0000000a6d6d7c23 */ /* 0x100fe20008010836 */
[--C-:B------:R-:W-:Y:S01]  /*119e0*/  FFMA.FTZ R3, R113, UR10, -R54.reuse ;  /* 0x0000000a71037c23 */ /* 0x100fe20008010836 */
[----:B------:R-:W-:Y:S01]  /*119f0*/  FFMA.FTZ R122, R39, UR10, -R54 ;  /* 0x0000000a277a7c23 */ /* 0x000fe20008010836 */
[----:B------:R-:W-:Y:S01]  /*11a00*/  FFMA.FTZ R126, R45, UR10, -R62 ;  /* 0x0000000a2d7e7c23 */ /* 0x000fe2000801083e */
[----:B------:R-:W-:Y:S01]  /*11a10*/  MUFU.EX2 R52, R52 ;  /* 0x0000003400347308 */ /* 0x000fe20000000800 */
[--C-:B------:R-:W-:Y:S01]  /*11a20*/  FFMA.FTZ R128, R43, UR10, -R54.reuse ;  /* 0x0000000a2b807c23 */ /* 0x100fe20008010836 */
[--C-:B------:R-:W-:Y:S01]  /*11a30*/  FFMA.FTZ R45, R36, UR10, -R54.reuse ;  /* 0x0000000a242d7c23 */ /* 0x100fe20008010836 */
[----:B------:R-:W-:Y:S01]  /*11a40*/  FFMA.FTZ R43, R38, UR10, -R54 ;  /* 0x0000000a262b7c23 */ /* 0x000fe20008010836 */
[--C-:B------:R-:W-:Y:S01]  /*11a50*/  FFMA.FTZ R124, R41, UR10, -R62.reuse ;  /* 0x0000000a297c7c23 */ /* 0x100fe2000801083e */
[----:B------:R-:W-:Y:S01]  /*11a60*/  LDSM.16.MT88.4 R36, [R153+0x9000] ;  /* 0x009000009924783b */ /* 0x000fe20000004200 */
[--C-:B------:R-:W-:Y:S01]  /*11a70*/  FFMA.FTZ R103, R103, UR10, -R62.reuse ;  /* 0x0000000a67677c23 */ /* 0x100fe2000801083e */
[----:B------:R-:W-:Y:S01]  /*11a80*/  FFMA.FTZ R41, R67, UR10, -R62 ;  /* 0x0000000a43297c23 */ /* 0x000fe2000801083e */
[----:B------:R-:W4:Y:S01]  /*11a90*/  MUFU.EX2 R63, R63 ;  /* 0x0000003f003f7308 */ /* 0x000f220000000800 */
[----:B-1----:R-:W-:Y:S01]  /*11aa0*/  F2FP.F16.F32.PACK_AB R13, R53, R55 ;  /* 0x00000037350d723e */ /* 0x002fe200000000ff */
[----:B------:R-:W-:Y:S01]  /*11ab0*/  FFMA.FTZ R130, R47, UR10, -R54 ;  /* 0x0000000a2f827c23 */ /* 0x000fe20008010836 */
[--C-:B------:R-:W-:Y:S01]  /*11ac0*/  FFMA.FTZ R42, R42, UR10, -R62.reuse ;  /* 0x0000000a2a2a7c23 */ /* 0x100fe2000801083e */
[--C-:B------:R-:W-:Y:S01]  /*11ad0*/  FFMA.FTZ R47, R40, UR10, -R62.reuse ;  /* 0x0000000a282f7c23 */ /* 0x100fe2000801083e */
[----:B------:R-:W-:-:S03]  /*11ae0*/  FFMA.FTZ R51, R51, UR10, -R62 ;  /* 0x0000000a33337c23 */ /* 0x000fc6000801083e */
[----:B------:R-:W1:Y:S08]  /*11af0*/  MUFU.EX2 R2, R2 ;  /* 0x0000000200027308 */ /* 0x000e700000000800 */
[----:B------:R-:W5:Y:S01]  /*11b00*/  MUFU.EX2 R0, R0 ;  /* 0x0000000000007308 */ /* 0x000f620000000800 */
[----:B----4-:R-:W-:-:S07]  /*11b10*/  F2FP.F16.F32.PACK_AB R15, R63, R52 ;  /* 0x000000343f0f723e */ /* 0x010fce00000000ff */
[----:B------:R-:W-:Y:S01]  /*11b20*/  MUFU.EX2 R64, R64 ;  /* 0x0000004000407308 */ /* 0x000fe20000000800 */
[-C--:B-1----:R-:W-:Y:S01]  /*11b30*/  FMUL.FTZ R16, R96, R2.reuse ;  /* 0x0000000260107220 */ /* 0x082fe20000410000 */
[-C--:B------:R-:W-:Y:S01]  /*11b40*/  FMUL.FTZ R17, R97, R2.reuse ;  /* 0x0000000261117220 */ /* 0x080fe20000410000 */
[-C--:B------:R-:W-:Y:S01]  /*11b50*/  FMUL.FTZ R92, R92, R2.reuse ;  /* 0x000000025c5c7220 */ /* 0x080fe20000410000 */
[-C--:B------:R-:W-:Y:S01]  /*11b60*/  FMUL.FTZ R93, R93, R2.reuse ;  /* 0x000000025d5d7220 */ /* 0x080fe20000410000 */
[-C--:B------:R-:W-:Y:S01]  /*11b70*/  FMUL.FTZ R24, R80, R2.reuse ;  /* 0x0000000250187220 */ /* 0x080fe20000410000 */
[--C-:B------:R-:W-:Y:S01]  /*11b80*/  FFMA.FTZ R80, R29, UR10, -R54.reuse ;  /* 0x0000000a1d507c23 */ /* 0x100fe20008010836 */
[----:B------:R-:W-:Y:S01]  /*11b90*/  FMUL.FTZ R88, R88, R2 ;  /* 0x0000000258587220 */ /* 0x000fe20000410000 */
[----:B------:R-:W-:Y:S01]  /*11ba0*/  LDSM.16.MT88.4 R28, [R156+0x6800] ;  /* 0x006800009c1c783b */ /* 0x000fe20000004200 */
[-C--:B-----5:R-:W-:Y:S01]  /*11bb0*/  FMUL.FTZ R18, R98, R0.reuse ;  /* 0x0000000062127220 */ /* 0x0a0fe20000410000 */
[-C--:B------:R-:W-:Y:S01]  /*11bc0*/  FMUL.FTZ R19, R99, R0.reuse ;  /* 0x0000000063137220 */ /* 0x080fe20000410000 */
[-C--:B------:R-:W-:Y:S01]  /*11bd0*/  FMUL.FTZ R94, R94, R0.reuse ;  /* 0x000000005e5e7220 */ /* 0x080fe20000410000 */
[----:B------:R-:W-:Y:S01]  /*11be0*/  FMUL.FTZ R95, R95, R0 ;  /* 0x000000005f5f7220 */ /* 0x000fe20000410000 */
[----:B------:R-:W-:Y:S01]  /*11bf0*/  FMUL.FTZ R89, R89, R2 ;  /* 0x0000000259597220 */ /* 0x000fe20000410000 */
[-C--:B------:R-:W-:Y:S01]  /*11c00*/  FMUL.FTZ R90, R90, R0.reuse ;  /* 0x000000005a5a7220 */ /* 0x080fe20000410000 */
[----:B------:R-:W-:Y:S01]  /*11c10*/  FMUL.FTZ R91, R91, R0 ;  /* 0x000000005b5b7220 */ /* 0x000fe20000410000 */
[-C--:B------:R-:W-:Y:S01]  /*11c20*/  FMUL.FTZ R84, R84, R2.reuse ;  /* 0x0000000254547220 */ /* 0x080fe20000410000 */
[C---:B--2---:R-:W-:Y:S01]  /*11c30*/  HMMA.16816.F32 R16, R12.reuse, R4, R16 ;  /* 0x000000040c10723c */ /* 0x044fe20000001810 */
[----:B------:R-:W-:Y:S01]  /*11c40*/  FMUL.FTZ R85, R85, R2 ;  /* 0x0000000255557220 */ /* 0x000fe20000410000 */
[-C--:B------:R-:W-:Y:S01]  /*11c50*/  FMUL.FTZ R86, R86, R0.reuse ;  /* 0x0000000056567220 */ /* 0x080fe20000410000 */
[----:B------:R-:W-:Y:S01]  /*11c60*/  FMUL.FTZ R87, R87, R0 ;  /* 0x0000000057577220 */ /* 0x000fe20000410000 */
        /* <DEDUP_REMOVED lines=8> */
[----:B------:R-:W-:Y:S01]  /*11cf0*/  FMUL.FTZ R71, R71, R0 ;  /* 0x0000000047477220 */ /* 0x000fe20000410000 */
[--C-:B------:R-:W-:Y:S01]  /*11d00*/  FFMA.FTZ R81, R203, UR10, -R54.reuse ;  /* 0x0000000acb517c23 */ /* 0x100fe20008010836 */
[--C-:B------:R-:W-:Y:S01]  /*11d10*/  FFMA.FTZ R82, R35, UR10, -R54.reuse ;  /* 0x0000000a23527c23 */ /* 0x100fe20008010836 */
[----:B------:R-:W-:Y:S01]  /*11d20*/  FFMA.FTZ R83, R199, UR10, -R54 ;  /* 0x0000000ac7537c23 */ /* 0x000fe20008010836 */
[C---:B---3--:R-:W-:Y:S01]  /*11d30*/  HMMA.16816.F32 R88, R12.reuse, R8, R88 ;  /* 0x000000080c58723c */ /* 0x048fe20000001858 */
[----:B------:R-:W2:Y:S01]  /*11d40*/  MUFU.EX2 R65, R65 ;  /* 0x0000004100417308 */ /* 0x000ea20000000800 */
        /* <DEDUP_REMOVED lines=11> */
[----:B------:R-:W-:Y:S01]  /*11e00*/  FFMA.FTZ R84, R33, UR10, -R62 ;  /* 0x0000000a21547c23 */ /* 0x000fe2000801083e */
[--C-:B------:R-:W-:Y:S01]  /*11e10*/  FFMA.FTZ R87, R201, UR10, -R54.reuse ;  /* 0x0000000ac9577c23 */ /* 0x100fe20008010836 */
[--C-:B------:R-:W-:Y:S01]  /*11e20*/  FFMA.FTZ R96, R187, UR10, -R54.reuse ;  /* 0x0000000abb607c23 */ /* 0x100fe20008010836 */
[--C-:B------:R-:W-:Y:S01]  /*11e30*/  FFMA.FTZ R97, R197, UR10, -R54.reuse ;  /* 0x0000000ac5617c23 */ /* 0x100fe20008010836 */
[----:B------:R-:W3:Y:S01]  /*11e40*/  MUFU.EX2 R85, R207 ;  /* 0x000000cf00557308 */ /* 0x000ee20000000800 */
[C---:B------:R-:W-:Y:S01]  /*11e50*/  HMMA.16816.F32 R68, R12.reuse, R22, R68 ;  /* 0x000000160c44723c */ /* 0x040fe20000001844 */
[----:B------:R-:W4:Y:S01]  /*11e60*/  LDSM.16.MT88.4 R20, [R154+0x6800] ;  /* 0x006800009a14783b */ /* 0x000f220000004200 */
[----:B--2---:R-:W-:Y:S01]  /*11e70*/  F2FP.F16.F32.PACK_AB R32, R65, R64 ;  /* 0x000000404120723e */ /* 0x004fe200000000ff */
[----:B------:R-:W-:Y:S01]  /*11e80*/  FFMA.FTZ R98, R185, UR10, -R54 ;  /* 0x0000000ab9627c23 */ /* 0x000fe20008010836 */
[----:B------:R-:W-:Y:S01]  /*11e90*/  FFMA.FTZ R99, R165, UR10, -R62 ;  /* 0x0000000aa5637c23 */ /* 0x000fe2000801083e */
[----:B------:R-:W-:Y:S01]  /*11ea0*/  FFMA.FTZ R181, R181, R2, R60 ;  /* 0x00000002b5b57223 */ /* 0x000fe2000001003c */
[----:B------:R-:W-:Y:S01]  /*11eb0*/  FFMA.FTZ R0, R180, R0, R55 ;  /* 0x00000000b4007223 */ /* 0x000fe20000010037 */
[----:B------:R-:W-:Y:S01]  /*11ec0*/  MUFU.EX2 R80, R80 ;  /* 0x0000005000507308 */ /* 0x000fe20000000800 */
[----:B------:R-:W-:Y:S01]  /*11ed0*/  FFMA.FTZ R2, R44, UR10, -R54 ;  /* 0x0000000a2c027c23 */ /* 0x000fe20008010836 */
[----:B------:R-:W-:Y:S01]  /*11ee0*/  FADD.FTZ R58, R58, R181 ;  /* 0x000000b53a3a7221 */ /* 0x000fe20000010000 */
[----:B------:R-:W-:Y:S01]  /*11ef0*/  FADD.FTZ R53, R53, R0 ;  /* 0x0000000035357221 */ /* 0x000fe20000010000 */
[----:B------:R-:W-:Y:S01]  /*11f00*/  FFMA.FTZ R181, R50, UR10, -R62 ;  /* 0x0000000a32b57c23 */ /* 0x000fe2000801083e */
[----:B-1----:R-:W-:Y:S01]  /*11f10*/  HMMA.16816.F32 R72, R12, R4, R72 ;  /* 0x000000040c48723c */ /* 0x002fe20000001848 */
[----:B------:R-:W-:-:S02]  /*11f20*/  FADD.FTZ R57, R57, R58 ;  /* 0x0000003a39397221 */ /* 0x000fc40000010000 */
[----:B------:R-:W1:Y:S01]  /*11f30*/  MUFU.EX2 R81, R81 ;  /* 0x0000005100517308 */ /* 0x000e620000000800 */
[----:B---3--:R-:W-:Y:S01]  /*11f40*/  F2FP.F16.F32.PACK_AB R34, R85, R66 ;  /* 0x000000425522723e */ /* 0x008fe200000000ff */
[----:B------:R-:W-:Y:S01]  /*11f50*/  FADD.FTZ R52, R52, R53 ;  /* 0x0000003534347221 */ /* 0x000fe20000010000 */
[----:B------:R-:W-:Y:S01]  /*11f60*/  FADD.FTZ R57, R56, R57 ;  /* 0x0000003938397221 */ /* 0x000fe20000010000 */
[----:B------:R-:W-:Y:S01]  /*11f70*/  HMMA.16816.F32 R4, R12, R6, R76 ;  /* 0x000000060c04723c */ /* 0x000fe2000000184c */
[----:B------:R-:W2:Y:S01]  /*11f80*/  LDSM.16.MT88.4 R12, [R153+0x6800] ;  /* 0x00680000990c783b */ /* 0x000ea20000004200 */
[----:B------:R-:W-:Y:S01]  /*11f90*/  FADD.FTZ R63, R63, R52 ;  /* 0x000000343f3f7221 */ /* 0x000fe20000010000 */
[----:B------:R-:W-:Y:S01]  /*11fa0*/  FADD.FTZ R64, R64, R57 ;  /* 0x0000003940407221 */ /* 0x000fe20000010000 */
[----:B------:R-:W-:Y:S03]  /*11fb0*/  MUFU.EX2 R82, R82 ;  /* 0x0000005200527308 */ /* 0x000fe60000000800 */
[--C-:B------:R-:W-:Y:S01]  /*11fc0*/  FFMA.FTZ R77, R191, UR10, -R62.reuse ;  /* 0x0000000abf4d7c23 */ /* 0x100fe2000801083e */
[--C-:B------:R-:W-:Y:S01]  /*11fd0*/  FFMA.FTZ R76, R205, UR10, -R62.reuse ;  /* 0x0000000acd4c7c23 */ /* 0x100fe2000801083e */
[----:B------:R-:W-:Y:S01]  /*11fe0*/  FFMA.FTZ R79, R193, UR10, -R62 ;  /* 0x0000000ac14f7c23 */ /* 0x000fe2000801083e */
[----:B------:R-:W-:-:S02]  /*11ff0*/  FADD.FTZ R65, R65, R64 ;  /* 0x0000004041417221 */ /* 0x000fc40000010000 */
[----:B------:R-:W3:Y:S01]  /*12000*/  MUFU.EX2 R83, R83 ;  /* 0x0000005300537308 */ /* 0x000ee20000000800 */
[----:B-1----:R-:W-:Y:S01]  /*12010*/  F2FP.F16.F32.PACK_AB R33, R81, R80 ;  /* 0x000000505121723e */ /* 0x002fe200000000ff */
[----:B------:R-:W-:Y:S01]  /*12020*/  FADD.FTZ R80, R80, R63 ;  /* 0x0000003f50507221 */ /* 0x000fe20000010000 */
[----:B------:R-:W-:-:S03]  /*12030*/  FADD.FTZ R66, R66, R65 ;  /* 0x0000004142427221 */ /* 0x000fc60000010000 */
[----:B------:R-:W-:Y:S01]  /*12040*/  FADD.FTZ R81, R81, R80 ;  /* 0x0000005051517221 */ /* 0x000fe20000010000 */
[----:B------:R-:W-:Y:S01]  /*12050*/  FADD.FTZ R85, R85, R66 ;  /* 0x0000004255557221 */ /* 0x000fe20000010000 */
[----:B------:R-:W-:Y:S08]  /*12060*/  MUFU.EX2 R78, R84 ;  /* 0x00000054004e7308 */ /* 0x000ff00000000800 */
[----:B------:R-:W1:Y:S01]  /*12070*/  MUFU.EX2 R77, R77 ;  /* 0x0000004d004d7308 */ /* 0x000e620000000800 */
[----:B---3--:R-:W-:Y:S01]  /*12080*/  F2FP.F16.F32.PACK_AB R35, R83, R82 ;  /* 0x000000525323723e */ /* 0x008fe200000000ff */
[----:B------:R-:W-:-:S04]  /*12090*/  FADD.FTZ R82, R82, R81 ;  /* 0x0000005152527221 */ /* 0x000fc80000010000 */
[----:B------:R-:W-:Y:S02]  /*120a0*/  FADD.FTZ R82, R83, R82 ;  /* 0x0000005253527221 */ /* 0x000fe40000010000 */
[C---:B------:R-:W-:Y:S01]  /*120b0*/  HMMA.16816.F32 R16, R32.reuse, R28, R16 ;  /* 0x0000001c2010723c */ /* 0x040fe20000001810 */
[----:B------:R-:W-:Y:S05]  /*120c0*/  MUFU.EX2 R76, R76 ;  /* 0x0000004c004c7308 */ /* 0x000fea0000000800 */
[C---:B------:R-:W-:Y:S01]  /*120d0*/  HMMA.16816.F32 R92, R32.reuse, R30, R92 ;  /* 0x0000001e205c723c */ /* 0x040fe2000000185c */
[----:B------:R-:W3:Y:S02]  /*120e0*/  LDSM.16.MT88.4 R28, [R152+0x6800] ;  /* 0x00680000981c783b */ /* 0x000ee40000004200 */
[----:B------:R-:W-:Y:S03]  /*120f0*/  MUFU.EX2 R79, R79 ;  /* 0x0000004f004f7308 */ /* 0x000fe60000000800 */
[C---:B----4-:R-:W-:Y:S05]  /*12100*/  HMMA.16816.F32 R88, R32.reuse, R20, R88 ;  /* 0x000000142058723c */ /* 0x050fea0000001858 */
[----:B------:R-:W-:Y:S01]  /*12110*/  MUFU.EX2 R87, R87 ;  /* 0x0000005700577308 */ /* 0x000fe20000000800 */
[C---:B------:R-:W-:Y:S01]  /*12120*/  HMMA.16816.F32 R8, R32.reuse, R22, R8 ;  /* 0x000000162008723c */ /* 0x040fe20000001808 */
[----:B------:R-:W4:Y:S05]  /*12130*/  LDSM.16.MT88.4 R20, [R156+0x7000] ;  /* 0x007000009c14783b */ /* 0x000f2a0000004200 */
[C---:B--2---:R-:W-:Y:S01]  /*12140*/  HMMA.16816.F32 R24, R32.reuse, R12, R24 ;  /* 0x0000000c2018723c */ /* 0x044fe20000001818 */
[----:B------:R-:W2:Y:S05]  /*12150*/  MUFU.EX2 R96, R96 ;  /* 0x0000006000607308 */ /* 0x000eaa0000000800 */
[C---:B------:R-:W-:Y:S01]  /*12160*/  HMMA.16816.F32 R68, R32.reuse, R14, R68 ;  /* 0x0000000e2044723c */ /* 0x040fe20000001844 */
[----:B------:R-:W5:Y:S02]  /*12170*/  LDSM.16.MT88.4 R12, [R154+0x7000] ;  /* 0x007000009a0c783b */ /* 0x000f640000004200 */
[----:B------:R-:W-:Y:S08]  /*12180*/  MUFU.EX2 R97, R97 ;  /* 0x0000006100617308 */ /* 0x000ff00000000800 */
[----:B------:R-:W4:Y:S01]  /*12190*/  MUFU.EX2 R98, R98 ;  /* 0x0000006200627308 */ /* 0x000f220000000800 */
[C---:B---3--:R-:W-:Y:S07]  /*121a0*/  HMMA.16816.F32 R72, R32.reuse, R28, R72 ;  /* 0x0000001c2048723c */ /* 0x048fee0000001848 */
[----:B------:R-:W-:Y:S01]  /*121b0*/  MUFU.EX2 R102, R102 ;  /* 0x0000006600667308 */ /* 0x000fe20000000800 */
[----:B------:R-:W-:Y:S01]  /*121c0*/  HMMA.16816.F32 R4, R32, R30, R4 ;  /* 0x0000001e2004723c */ /* 0x000fe20000001804 */
[----:B------:R-:W3:Y:S06]  /*121d0*/  LDSM.16.MT88.4 R28, [R153+0x7000] ;  /* 0x00700000991c783b */ /* 0x000eec0000004200 */
[----:B------:R-:W3:Y:S01]  /*121e0*/  MUFU.EX2 R99, R99 ;  /* 0x0000006300637308 */ /* 0x000ee20000000800 */
[----:B-1----:R-:W-:Y:S01]  /*121f0*/  F2FP.F16.F32.PACK_AB R32, R77, R78 ;  /* 0x0000004e4d20723e */ /* 0x002fe200000000ff */
[----:B------:R-:W-:Y:S01]  /*12200*/  FADD.FTZ R78, R78, R85 ;  /* 0x000000554e4e7221 */ /* 0x000fe20000010000 */
[----:B--2---:R-:W-:-:S02]  /*12210*/  F2FP.F16.F32.PACK_AB R33, R96, R87 ;  /* 0x000000576021723e */ /* 0x004fc400000000ff */
        /* <DEDUP_REMOVED lines=9> */
[----:B------:R-:W1:Y:S02]  /*122b0*/  LDSM.16.MT88.4 R20, [R152+0x7000] ;  /* 0x007000009814783b */ /* 0x000e640000004200 */
[----:B------:R-:W-:Y:S03]  /*122c0*/  MUFU.EX2 R104, R104 ;  /* 0x0000006800687308 */ /* 0x000fe60000000800 */
[C---:B-----5:R-:W-:Y:S05]  /*122d0*/  HMMA.16816.F32 R88, R32.reuse, R12, R88 ;  /* 0x0000000c2058723c */ /* 0x060fea0000001858 */
[----:B------:R-:W2:Y:S01]  /*122e0*/  MUFU.EX2 R117, R117 ;  /* 0x0000007500757308 */ /* 0x000ea20000000800 */
        /* <DEDUP_REMOVED lines=40> */
[----:B----4-:R-:W-:Y:S02]  /*12570*/  F2FP.F16.F32.PACK_AB R33, R107, R112 ;  /* 0x000000706b21723e */ /* 0x010fe400000000ff */
[----:B------:R-:W-:-:S03]  /*12580*/  F2FP.F16.F32.PACK_AB R34, R111, R110 ;  /* 0x0000006e6f22723e */ /* 0x000fc600000000ff */
[----:B------:R-:W-:Y:S01]  /*12590*/  MUFU.EX2 R109, R109 ;  /* 0x0000006d006d7308 */ /* 0x000fe20000000800 */
[----:B-1----:R-:W-:-:S07]  /*125a0*/  F2FP.F16.F32.PACK_AB R35, R105, R114 ;  /* 0x000000726923723e */ /* 0x002fce00000000ff */
[C---:B---3--:R-:W-:Y:S01]  /*125b0*/  HMMA.16816.F32 R16, R32.reuse, R28, R16 ;  /* 0x0000001c2010723c */ /* 0x048fe20000001810 */
[----:B------:R-:W1:Y:S05]  /*125c0*/  MUFU.EX2 R120, R120 ;  /* 0x0000007800787308 */ /* 0x000e6a0000000800 */
        /* <DEDUP_REMOVED lines=11> */
[----:B------:R-:W-:Y:S08]  /*12680*/  MUFU.EX2 R124, R124 ;  /* 0x0000007c007c7308 */ /* 0x000ff00000000800 */
[----:B------:R-:W-:Y:S01]  /*12690*/  MUFU.EX2 R41, R41 ;  /* 0x0000002900297308 */ /* 0x000fe20000000800 */
[C---:B---3--:R-:W-:Y:S07]  /*126a0*/  HMMA.16816.F32 R72, R32.reuse, R28, R72 ;  /* 0x0000001c2048723c */ /* 0x048fee0000001848 */
[----:B------:R-:W-:Y:S01]  /*126b0*/  MUFU.EX2 R126, R126 ;  /* 0x0000007e007e7308 */ /* 0x000fe20000000800 */
[----:B------:R-:W-:Y:S01]  /*126c0*/  HMMA.16816.F32 R4, R32, R30, R4 ;  /* 0x0000001e2004723c */ /* 0x000fe20000001804 */
[----:B------:R-:W3:Y:S06]  /*126d0*/  LDSM.16.MT88.4 R28, [R153+0x8800] ;  /* 0x00880000991c783b */ /* 0x000eec0000004200 */
[----:B------:R-:W-:Y:S01]  /*126e0*/  MUFU.EX2 R45, R45 ;  /* 0x0000002d002d7308 */ /* 0x000fe20000000800 */
[----:B------:R-:W-:-:S02]  /*126f0*/  F2FP.F16.F32.PACK_AB R32, R101, R116 ;  /* 0x000000746520723e */ /* 0x000fc400000000ff */
[----:B-1----:R-:W-:Y:S02]  /*12700*/  F2FP.F16.F32.PACK_AB R33, R120, R109 ;  /* 0x0000006d7821723e */ /* 0x002fe400000000ff */
[----:B------:R-:W-:-:S03]  /*12710*/  F2FP.F16.F32.PACK_AB R34, R123, R118 ;  /* 0x000000767b22723e */ /* 0x000fc600000000ff */
[----:B------:R-:W-:Y:S01]  /*12720*/  MUFU.EX2 R128, R128 ;  /* 0x0000008000807308 */ /* 0x000fe20000000800 */
[----:B----4-:R-:W-:-:S07]  /*12730*/  F2FP.F16.F32.PACK_AB R35, R122, R3 ;  /* 0x000000037a23723e */ /* 0x010fce00000000ff */
[C---:B-----5:R-:W-:Y:S01]  /*12740*/  HMMA.16816.F32 R16, R32.reuse, R20, R16 ;  /* 0x000000142010723c */ /* 0x060fe20000001810 */
        /* <DEDUP_REMOVED lines=8> */
[C---:B---3--:R-:W-:Y:S01]  /*127d0*/  HMMA.16816.F32 R24, R32.reuse, R28, R24 ;  /* 0x0000001c2018723c */ /* 0x048fe20000001818 */
[----:B------:R-:W3:Y:S05]  /*127e0*/  MUFU.EX2 R47, R47 ;  /* 0x0000002f002f7308 */ /* 0x000eea0000000800 */
[C---:B------:R-:W-:Y:S01]  /*127f0*/  HMMA.16816.F32 R68, R32.reuse, R30, R68 ;  /* 0x0000001e2044723c */ /* 0x040fe20000001844 */
[----:B------:R-:W4:Y:S02]  /*12800*/  LDSM.16.MT88.4 R28, [R154+0x9000] ;  /* 0x009000009a1c783b */ /* 0x000f240000004200 */
[----:B------:R-:W-:Y:S08]  /*12810*/  MUFU.EX2 R0, R51 ;  /* 0x0000003300007308 */ /* 0x000ff00000000800 */
[----:B------:R-:W5:Y:S01]  /*12820*/  MUFU.EX2 R181, R181 ;  /* 0x000000b500b57308 */ /* 0x000f620000000800 */
[----:B---3--:R-:W-:Y:S01]  /*12830*/  F2FP.F16.F32.PACK_AB R76, R47, R42 ;  /* 0x0000002a2f4c723e */ /* 0x008fe200000000ff */
[C---:B-1----:R-:W-:Y:S06]  /*12840*/  HMMA.16816.F32 R72, R32.reuse, R20, R72 ;  /* 0x000000142048723c */ /* 0x042fec0000001848 */
[----:B------:R-:W-:Y:S01]  /*12850*/  MUFU.EX2 R2, R2 ;  /* 0x0000000200027308 */ /* 0x000fe20000000800 */
[----:B------:R-:W-:Y:S01]  /*12860*/  HMMA.16816.F32 R4, R32, R22, R4 ;  /* 0x000000162004723c */ /* 0x000fe20000001804 */
[----:B------:R-:W1:Y:S01]  /*12870*/  LDSM.16.MT88.4 R32, [R152+0x9000] ;  /* 0x009000009820783b */ /* 0x000e620000004200 */
[----:B------:R-:W-:-:S02]  /*12880*/  F2FP.F16.F32.PACK_AB R20, R124, R103 ;  /* 0x000000677c14723e */ /* 0x000fc400000000ff */
[----:B------:R-:W-:Y:S02]  /*12890*/  F2FP.F16.F32.PACK_AB R21, R128, R45 ;  /* 0x0000002d8015723e */ /* 0x000fe400000000ff */
[----:B-----5:R-:W-:Y:S02]  /*128a0*/  F2FP.F16.F32.PACK_AB R78, R181, R0 ;  /* 0x00000000b54e723e */ /* 0x020fe400000000ff */
[----:B------:R-:W-:Y:S02]  /*128b0*/  F2FP.F16.F32.PACK_AB R22, R126, R41 ;  /* 0x000000297e16723e */ /* 0x000fe400000000ff */
[----:B------:R-:W-:-:S07]  /*128c0*/  F2FP.F16.F32.PACK_AB R23, R130, R43 ;  /* 0x0000002b8217723e */ /* 0x000fce00000000ff */
[C---:B--2---:R-:W-:Y:S06]  /*128d0*/  HMMA.16816.F32 R16, R20.reuse, R12, R16 ;  /* 0x0000000c1410723c */ /* 0x044fec0000001810 */
[C---:B------:R-:W-:Y:S01]  /*128e0*/  HMMA.16816.F32 R92, R20.reuse, R14, R92 ;  /* 0x0000000e145c723c */ /* 0x040fe2000000185c */
[----:B------:R-:W2:Y:S05]  /*128f0*/  LDSM.16.MT88.4 R12, [R156+0x9800] ;  /* 0x009800009c0c783b */ /* 0x000eaa0000004200 */
[C---:B------:R-:W-:Y:S06]  /*12900*/  HMMA.16816.F32 R24, R20.reuse, R36, R24 ;  /* 0x000000241418723c */ /* 0x040fec0000001818 */
[----:B----4-:R-:W-:Y:S01]  /*12910*/  HMMA.16816.F32 R88, R20, R28, R88 ;  /* 0x0000001c1458723c */ /* 0x010fe20000001858 */
[----:B------:R-:W-:-:S02]  /*12920*/  FADD.FTZ R37, R87, R82 ;  /* 0x0000005257257221 */ /* 0x000fc40000010000 */
[----:B------:R-:W3:Y:S02]  /*12930*/  LDSM.16.MT88.4 R84, [R154+0x9800] ;  /* 0x009800009a54783b */ /* 0x000ee40000004200 */
[----:B------:R-:W-:Y:S01]  /*12940*/  FADD.FTZ R96, R96, R37 ;  /* 0x0000002560607221 */ /* 0x000fe20000010000 */
[----:B------:R-:W-:Y:S01]  /*12950*/  HMMA.16816.F32 R8, R20, R30, R8 ;  /* 0x0000001e1408723c */ /* 0x000fe20000001808 */
[--C-:B------:R-:W-:Y:S01]  /*12960*/  FFMA.FTZ R29, R49, UR10, -R54.reuse ;  /* 0x0000000a311d7c23 */ /* 0x100fe20008010836 */
[----:B------:R-:W-:Y:S01]  /*12970*/  FFMA.FTZ R28, R48, UR10, -R54 ;  /* 0x0000000a301c7c23 */ /* 0x000fe20008010836 */
[----:B------:R-:W-:-:S03]  /*12980*/  FADD.FTZ R97, R97, R96 ;  /* 0x0000006061617221 */ /* 0x000fc60000010000 */
[----:B-1----:R-:W-:Y:S01]  /*12990*/  HMMA.16816.F32 R72, R20, R32, R72 ;  /* 0x000000201448723c */ /* 0x002fe20000001848 */
[----:B------:R-:W-:Y:S01]  /*129a0*/  FFMA.FTZ R31, R46, UR10, -R54 ;  /* 0x0000000a2e1f7c23 */ /* 0x000fe20008010836 */
[----:B------:R-:W1:Y:S01]  /*129b0*/  MUFU.EX2 R29, R29 ;  /* 0x0000001d001d7308 */ /* 0x000e620000000800 */
[----:B------:R-:W-:-:S03]  /*129c0*/  FADD.FTZ R97, R98, R97 ;  /* 0x0000006162617221 */ /* 0x000fc60000010000 */
[C---:B------:R-:W-:Y:S01]  /*129d0*/  HMMA.16816.F32 R68, R20.reuse, R38, R68 ;  /* 0x000000261444723c */ /* 0x040fe20000001844 */
[----:B------:R-:W-:Y:S01]  /*129e0*/  FADD.FTZ R104, R104, R97 ;  /* 0x0000006168687221 */ /* 0x000fe20000010000 */
[----:B------:R-:W-:Y:S02]  /*129f0*/  FADD.FTZ R33, R99, R102 ;  /* 0x0000006663217221 */ /* 0x000fe40000010000 */
[----:B------:R-:W-:Y:S01]  /*12a00*/  MUFU.EX2 R28, R28 ;  /* 0x0000001c001c7308 */ /* 0x000fe20000000800 */
[----:B------:R-:W-:Y:S01]  /*12a10*/  FADD.FTZ R117, R117, R104 ;  /* 0x0000006875757221 */ /* 0x000fe20000010000 */
[----:B------:R-:W-:Y:S01]  /*12a20*/  FADD.FTZ R100, R100, R33 ;  /* 0x0000002164647221 */ /* 0x000fe20000010000 */
[----:B------:R-:W-:Y:S01]  /*12a30*/  HMMA.16816.F32 R4, R20, R34, R4 ;  /* 0x000000221404723c */ /* 0x000fe20000001804 */
[----:B------:R-:W4:Y:S01]  /*12a40*/  LDSM.16.MT88.4 R20, [R153+0x9800] ;  /* 0x009800009914783b */ /* 0x000f220000004200 */
[----:B------:R-:W-:Y:S01]  /*12a50*/  FADD.FTZ R106, R106, R117 ;  /* 0x000000756a6a7221 */ /* 0x000fe20000010000 */
[----:B------:R-:W-:-:S02]  /*12a60*/  FADD.FTZ R115, R115, R100 ;  /* 0x0000006473737221 */ /* 0x000fc40000010000 */
[----:B------:R-:W5:Y:S01]  /*12a70*/  MUFU.EX2 R31, R31 ;  /* 0x0000001f001f7308 */ /* 0x000f620000000800 */
[----:B-1----:R-:W-:Y:S01]  /*12a80*/  F2FP.F16.F32.PACK_AB R77, R29, R2 ;  /* 0x000000021d4d723e */ /* 0x002fe200000000ff */
[----:B------:R-:W-:Y:S01]  /*12a90*/  FADD.FTZ R119, R119, R106 ;  /* 0x0000006a77777221 */ /* 0x000fe20000010000 */
[----:B------:R-:W-:-:S03]  /*12aa0*/  FADD.FTZ R108, R108, R115 ;  /* 0x000000736c6c7221 */ /* 0x000fc60000010000 */
[----:B------:R-:W-:Y:S01]  /*12ab0*/  FADD.FTZ R112, R112, R119 ;  /* 0x0000007770707221 */ /* 0x000fe20000010000 */
[----:B------:R-:W-:-:S03]  /*12ac0*/  FADD.FTZ R121, R121, R108 ;  /* 0x0000006c79797221 */ /* 0x000fc60000010000 */
[----:B------:R-:W-:Y:S01]  /*12ad0*/  FADD.FTZ R107, R107, R112 ;  /* 0x000000706b6b7221 */ /* 0x000fe20000010000 */
[----:B------:R-:W-:-:S04]  /*12ae0*/  FADD.FTZ R110, R110, R121 ;  /* 0x000000796e6e7221 */ /* 0x000fc80000010000 */
[----:B------:R-:W-:Y:S01]  /*12af0*/  FADD.FTZ R111, R111, R110 ;  /* 0x0000006e6f6f7221 */ /* 0x000fe20000010000 */
[----:B-----5:R-:W-:-:S03]  /*12b00*/  F2FP.F16.F32.PACK_AB R79, R31, R28 ;  /* 0x0000001c1f4f723e */ /* 0x020fc600000000ff */
[----:B------:R-:W-:-:S04]  /*12b10*/  FADD.FTZ R116, R116, R111 ;  /* 0x0000006f74747221 */ /* 0x000fc80000010000 */
[----:B------:R-:W-:Y:S01]  /*12b20*/  FADD.FTZ R101, R101, R116 ;  /* 0x0000007465657221 */ /* 0x000fe20000010000 */
[C---:B--2---:R-:W-:Y:S06]  /*12b30*/  HMMA.16816.F32 R96, R76.reuse, R12, R16 ;  /* 0x0000000c4c60723c */ /* 0x044fec0000001810 */
[----:B------:R-:W-:Y:S01]  /*12b40*/  HMMA.16816.F32 R92, R76, R14, R92 ;  /* 0x0000000e4c5c723c */ /* 0x000fe2000000185c */
[----:B------:R-:W1:Y:S01]  /*12b50*/  LDSM.16.MT88.4 R12, [R152+0x9800] ;  /* 0x00980000980c783b */ /* 0x000e620000004200 */
[----:B------:R-:W-:-:S04]  /*12b60*/  FADD.FTZ R16, R114, R107 ;  /* 0x0000006b72107221 */ /* 0x000fc80000010000 */
[----:B------:R-:W-:Y:S01]  /*12b70*/  FADD.FTZ R16, R105, R16 ;  /* 0x0000001069107221 */ /* 0x000fe20000010000 */
[----:B---3--:R-:W-:Y:S03]  /*12b80*/  HMMA.16816.F32 R88, R76, R84, R88 ;  /* 0x000000544c58723c */ /* 0x008fe60000001858 */
        /* <DEDUP_REMOVED lines=22> */
[----:B------:R-:W-:Y:S01]  /*12cf0*/  FADD.FTZ R47, R47, R42 ;  /* 0x0000002a2f2f7221 */ /* 0x000fe20000010000 */
[----:B------:R-:W-:Y:S01]  /*12d00*/  MOV R2, R61 ;  /* 0x0000003d00027202 */ /* 0x000fe20000000f00 */
[----:B------:R-:W-:Y:S02]  /*12d10*/  FADD.FTZ R28, R28, R29 ;  /* 0x0000001d1c1c7221 */ /* 0x000fe40000010000 */
[----:B------:R-:W-:Y:S02]  /*12d20*/  FADD.FTZ R0, R0, R47 ;  /* 0x0000002f00007221 */ /* 0x000fe40000010000 */
[----:B------:R-:W-:-:S02]  /*12d30*/  FADD.FTZ R180, R31, R28 ;  /* 0x0000001c1fb47221 */ /* 0x000fc40000010000 */
[----:B------:R-:W-:Y:S01]  /*12d40*/  FADD.FTZ R181, R181, R0 ;  /* 0x00000000b5b57221 */ /* 0x000fe20000010000 */
[----:B------:R-:W-:-:S14]  /*12d50*/  MOV R0, R59 ;  /* 0x0000003b00007202 */ /* 0x000fdc0000000f00 */
.L_x_6633:
[----:B------:R-:W-:-:S13]  /*12d60*/  ISETP.GE.AND P0, PT, R176, 0x1, PT ;  /* 0x00000001b000780c */ /* 0x000fda0003f06270 */
[----:B------:R-:W-:Y:S05]  /*12d70*/  @!P0 BRA `(.L_x_6639) ;  /* 0x0000002c00d08947 */ /* 0x000fea0003800000 */
[----:B------:R-:W-:Y:S01]  /*12d80*/  ULDC UR9, c[0x0][0x250] ;  /* 0x0000940000097ab9 */ /* 0x000fe20000000800 */
[----:B------:R-:W-:Y:S01]  /*12d90*/  ULDC.64 UR12, c[0x0][0x250] ;  /* 0x00009400000c7ab9 */ /* 0x000fe20000000a00 */
[----:B------:R-:W-:Y:S01]  /*12da0*/  ULEA UR9, -UR9, URZ, 0x7 ;  /* 0x0000003f09097291 */ /* 0x000fe2000f8e393f */
[----:B------:R-:W-:Y:S01]  /*12db0*/  IMAD.MOV.U32 R3, RZ, RZ, R0 ;  /* 0x000000ffff037224 */ /* 0x000fe200078e0000 */
[----:B------:R-:W-:Y:S01]  /*12dc0*/  ULDC UR11, c[0x0][0x248] ;  /* 0x00009200000b7ab9 */ /* 0x000fe20000000800 */
[----:B------:R-:W-:Y:S01]  /*12dd0*/  IMAD.MOV.U32 R101, RZ, RZ, R2 ;  /* 0x000000ffff657224 */ /* 0x000fe200078e0002 */
[----:B------:R-:W-:Y:S02]  /*12de0*/  USHF.R.S32.HI UR4, URZ, 0x1f, UR9 ;  /* 0x0000001f3f047899 */ /* 0x000fe40008011409 */
[----:B------:R-:W-:Y:S01]  /*12df0*/  MOV R179, UR9 ;  /* 0x0000000900b37c02 */ /* 0x000fe20008000f00 */
[----:B------:R-:W-:Y:S01]  /*12e00*/  ULDC UR8, c[0x0][0x24c] ;  /* 0x0000930000087ab9 */ /* 0x000fe20000000800 */
[----:B------:R-:W-:-:S02]  /*12e10*/  USHF.L.U64.HI UR13, UR12, 0x5, UR13 ;  /* 0x000000050c0d7899 */ /* 0x000fc4000801020d */
[----:B------:R-:W-:Y:S01]  /*12e20*/  MOV R178, UR4 ;  /* 0x0000000400b27c02 */ /* 0x000fe20008000f00 */
[----:B------:R-:W-:Y:S02]  /*12e30*/  USHF.L.U32 UR12, UR12, 0x5, URZ ;  /* 0x000000050c0c7899 */ /* 0x000fe4000800063f */
[----:B------:R-:W-:Y:S02]  /*12e40*/  USHF.L.U64.HI UR8, UR11, 0x5, UR8 ;  /* 0x000000050b087899 */ /* 0x000fe40008010208 */
[----:B------:R-:W-:Y:S01]  /*12e50*/  USHF.L.U32 UR5, UR11, 0x5, URZ ;  /* 0x000000050b057899 */ /* 0x000fe2000800063f */
[----:B------:R-:W-:-:S11]  /*12e60*/  ULDC UR4, c[0x0][0x2ec] ;  /* 0x0000bb0000047ab9 */ /* 0x000fd60000000800 */
.L_x_6643:
[----:B------:R-:W-:Y:S04]  /*12e70*/  DEPBAR.LE SB0, 0x0 ;  /* 0x000080000000791a */ /* 0x000fe80000000000 */
[----:B------:R-:W-:Y:S01]  /*12e80*/  BAR.SYNC.DEFER_BLOCKING 0x0 ;  /* 0x0000000000007b1d */ /* 0x000fe20000010000 */
[----:B------:R-:W-:Y:S01]  /*12e90*/  ISETP.NE.AND P6, PT, R170, RZ, PT ;  /* 0x000000ffaa00720c */ /* 0x000fe20003fc5270 */
[----:B------:R-:W-:Y:S01]  /*12ea0*/  IMAD.MOV.U32 R8, RZ, RZ, R179 ;  /* 0x000000ffff087224 */ /* 0x000fe200078e00b3 */
[----:B------:R-:W-:Y:S11]  /*12eb0*/  MOV R25, R178 ;  /* 0x000000b200197202 */ /* 0x000ff60000000f00 */
        /* <DEDUP_REMOVED lines=35> */
[----:B------:R-:W1:Y:S08]  /*130f0*/  LDC.64 R6, c[0x0][0x250] ;  /* 0x00009400ff067b82 */ /* 0x000e700000000a00 */
        /* <DEDUP_REMOVED lines=26> */
.L_x_6640:
        /* <DEDUP_REMOVED lines=13> */
[----:B------:R-:W-:Y:S03]  /*13370*/  LDGSTS.E.BYPASS.LTC128B.128 [R171+0x6800], desc[UR6][R32.64] ;  /* 0x0680000020ab7fae */ /* 0x000fe6000b901d46 */
[----:B------:R-:W-:Y:S01]  /*13380*/  IADD3.X R29, R31, UR13, RZ, P0, !PT ;  /* 0x0000000d1f1d7c10 */ /* 0x000fe200087fe4ff */
[----:B------:R-:W-:Y:S01]  /*13390*/  LDGSTS.E.BYPASS.LTC128B.128 [R171+0x7000], desc[UR6][R30.64] ;  /* 0x070000001eab7fae */ /* 0x000fe2000b901d46 */
[----:B------:R-:W-:Y:S03]  /*133a0*/  IADD3 R26, P0, R28, UR12, RZ ;  /* 0x0000000c1c1a7c10 */ /* 0x000fe6000ff1e0ff */
[----:B------:R-:W-:Y:S01]  /*133b0*/  LDGSTS.E.BYPASS.LTC128B.128 [R171+0x7800], desc[UR6][R28.64] ;  /* 0x078000001cab7fae */ /* 0x000fe2000b901d46 */
        /* <DEDUP_REMOVED lines=8> */
[----:B------:R-:W-:Y:S01]  /*13440*/  LDGSTS.E.BYPASS.LTC128B.128 [R171+0x9000], desc[UR6][R36.64] ;  /* 0x0900000024ab7fae */ /* 0x000fe2000b901d46 */
[----:B------:R-:W-:Y:S02]  /*13450*/  IADD3.X R39, R37, UR13, RZ, P0, !PT ;  /* 0x0000000d25277c10 */ /* 0x000fe400087fe4ff */
[----:B------:R-:W-:Y:S03]  /*13460*/  ISETP.GE.AND P0, PT, R176, 0x2, PT ;  /* 0x00000002b000780c */ /* 0x000fe60003f06270 */
[----:B------:R2:W-:Y:S04]  /*13470*/  LDGSTS.E.BYPASS.LTC128B.128 [R171+0x9800], desc[UR6][R38.64] ;  /* 0x0980000026ab7fae */ /* 0x0005e8000b901d46 */
[----:B------:R-:W-:Y:S04]  /*13480*/  LDSM.16.M88.4 R104, [R162] ;  /* 0x00000000a268783b */ /* 0x000fe80000000200 */
[----:B------:R-:W3:Y:S04]  /*13490*/  LDSM.16.M88.4 R108, [R161+0x2000] ;  /* 0x00200000a16c783b */ /* 0x000ee80000000200 */
[----:B------:R-:W4:Y:S04]  /*134a0*/  LDSM.16.M88.4 R112, [R161+0x2800] ;  /* 0x00280000a170783b */ /* 0x000f280000000200 */
[----:B------:R-:W5:Y:S04]  /*134b0*/  LDSM.16.M88.4 R116, [R161+0x3000] ;  /* 0x00300000a174783b */ /* 0x000f680000000200 */
[----:B------:R-:W2:Y:S04]  /*134c0*/  LDSM.16.M88.4 R120, [R161+0x3800] ;  /* 0x00380000a178783b */ /* 0x000ea80000000200 */
[----:B------:R-:W0:Y:S04]  /*134d0*/  LDGDEPBAR ;  /* 0x00000000000079af */ /* 0x000e280000000000 */
[----:B------:R-:W2:Y:S04]  /*134e0*/  LDSM.16.M88.4 R124, [R161+0x4000] ;  /* 0x00400000a17c783b */ /* 0x000ea80000000200 */
[----:B------:R-:W2:Y:S04]  /*134f0*/  LDSM.16.M88.4 R128, [R161+0x4800] ;  /* 0x00480000a180783b */ /* 0x000ea80000000200 */
[----:B------:R-:W2:Y:S04]  /*13500*/  LDSM.16.M88.4 R132, [R161+0x5000] ;  /* 0x00500000a184783b */ /* 0x000ea80000000200 */
[----:B------:R-:W2:Y:S04]  /*13510*/  LDSM.16.M88.4 R136, [R161+0x5800] ;  /* 0x00580000a188783b */ /* 0x000ea80000000200 */
[----:B------:R-:W-:Y:S01]  /*13520*/  LDSM.16.M88.4 R140, [R155+0x3800] ;  /* 0x003800009b8c783b */ /* 0x000fe20000000200 */
[C---:B---3--:R-:W-:Y:S06]  /*13530*/  HMMA.16816.F32 R4, R104.reuse, R108, RZ ;  /* 0x0000006c6804723c */ /* 0x048fec00000018ff */
[C---:B------:R-:W-:Y:S01]  /*13540*/  HMMA.16816.F32 R8, R104.reuse, R110, RZ ;  /* 0x0000006e6808723c */ /* 0x040fe200000018ff */
[----:B------:R-:W-:Y:S05]  /*13550*/  LDSM.16.M88.4 R108, [R160] ;  /* 0x00000000a06c783b */ /* 0x000fea0000000200 */
[C---:B----4-:R-:W-:Y:S06]  /*13560*/  HMMA.16816.F32 R12, R104.reuse, R112, RZ ;  /* 0x00000070680c723c */ /* 0x050fec00000018ff */
[C---:B------:R-:W-:Y:S01]  /*13570*/  HMMA.16816.F32 R16, R104.reuse, R114, RZ ;  /* 0x000000726810723c */ /* 0x040fe200000018ff */
[----:B------:R-:W3:Y:S05]  /*13580*/  LDSM.16.M88.4 R112, [R155+0x2000] ;  /* 0x002000009b70783b */ /* 0x000eea0000000200 */
[C---:B-----5:R-:W-:Y:S06]  /*13590*/  HMMA.16816.F32 R20, R104.reuse, R116, RZ ;  /* 0x000000746814723c */ /* 0x060fec00000018ff */
[C---:B-1----:R-:W-:Y:S01]  /*135a0*/  HMMA.16816.F32 R24, R104.reuse, R118, RZ ;  /* 0x000000766818723c */ /* 0x042fe200000018ff */
[----:B------:R-:W1:Y:S05]  /*135b0*/  LDSM.16.M88.4 R116, [R155+0x2800] ;  /* 0x002800009b74783b */ /* 0x000e6a0000000200 */
[C---:B--2---:R-:W-:Y:S06]  /*135c0*/  HMMA.16816.F32 R28, R104.reuse, R120, RZ ;  /* 0x00000078681c723c */ /* 0x044fec00000018ff */
[C---:B------:R-:W-:Y:S01]  /*135d0*/  HMMA.16816.F32 R32, R104.reuse, R122, RZ ;  /* 0x0000007a6820723c */ /* 0x040fe200000018ff */
[----:B------:R-:W2:Y:S05]  /*135e0*/  LDSM.16.M88.4 R120, [R155+0x3000] ;  /* 0x003000009b78783b */ /* 0x000eaa0000000200 */
[C---:B------:R-:W-:Y:S06]  /*135f0*/  HMMA.16816.F32 R36, R104.reuse, R124, RZ ;  /* 0x0000007c6824723c */ /* 0x040fec00000018ff */
[C---:B------:R-:W-:Y:S01]  /*13600*/  HMMA.16816.F32 R40, R104.reuse, R126, RZ ;  /* 0x0000007e6828723c */ /* 0x040fe200000018ff */
[----:B------:R-:W4:Y:S05]  /*13610*/  LDSM.16.M88.4 R124, [R155+0x4000] ;  /* 0x004000009b7c783b */ /* 0x000f2a0000000200 */
        /* <DEDUP_REMOVED lines=16> */
[----:B------:R-:W2:Y:S05]  /*13720*/  LDSM.16.M88.4 R120, [R159] ;  /* 0x000000009f78783b */ /* 0x000eaa0000000200 */
[C---:B------:R-:W-:Y:S06]  /*13730*/  HMMA.16816.F32 R28, R108.reuse, R140, R28 ;  /* 0x0000008c6c1c723c */ /* 0x040fec000000181c */
[C---:B------:R-:W-:Y:S06]  /*13740*/  HMMA.16816.F32 R32, R108.reuse, R142, R32 ;  /* 0x0000008e6c20723c */ /* 0x040fec0000001820 */
[C---:B----4-:R-:W-:Y:S06]  /*13750*/  HMMA.16816.F32 R36, R108.reuse, R124, R36 ;  /* 0x0000007c6c24723c */ /* 0x050fec0000001824 */
[C---:B------:R-:W-:Y:S01]  /*13760*/  HMMA.16816.F32 R40, R108.reuse, R126, R40 ;  /* 0x0000007e6c28723c */ /* 0x040fe20000001828 */
[----:B------:R-:W4:Y:S05]  /*13770*/  LDSM.16.M88.4 R124, [R151] ;  /* 0x00000000977c783b */ /* 0x000f2a0000000200 */
[C---:B-----5:R-:W-:Y:S06]  /*13780*/  HMMA.16816.F32 R44, R108.reuse, R104, R44 ;  /* 0x000000686c2c723c */ /* 0x060fec000000182c */
[C---:B------:R-:W-:Y:S01]  /*13790*/  HMMA.16816.F32 R48, R108.reuse, R106, R48 ;  /* 0x0000006a6c30723c */ /* 0x040fe20000001830 */
[----:B------:R-:W5:Y:S05]  /*137a0*/  LDSM.16.M88.4 R104, [R150] ;  /* 0x000000009668783b */ /* 0x000f6a0000000200 */
[C---:B---3--:R-:W-:Y:S06]  /*137b0*/  HMMA.16816.F32 R52, R108.reuse, R112, R52 ;  /* 0x000000706c34723c */ /* 0x048fec0000001834 */
[C---:B------:R-:W-:Y:S01]  /*137c0*/  HMMA.16816.F32 R56, R108.reuse, R114, R56 ;  /* 0x000000726c38723c */ /* 0x040fe20000001838 */
[----:B------:R-:W-:Y:S05]  /*137d0*/  LDSM.16.M88.4 R112, [R148] ;  /* 0x000000009470783b */ /* 0x000fea0000000200 */
[C---:B-1----:R-:W-:Y:S06]  /*137e0*/  HMMA.16816.F32 R60, R108.reuse, R116, R60 ;  /* 0x000000746c3c723c */ /* 0x042fec000000183c */
[----:B------:R-:W-:Y:S01]  /*137f0*/  HMMA.16816.F32 R64, R108, R118, R64 ;  /* 0x000000766c40723c */ /* 0x000fe20000001840 */
[----:B------:R-:W1:Y:S04]  /*13800*/  LDSM.16.M88.4 R108, [R149] ;  /* 0x00000000956c783b */ /* 0x000e680000000200 */
[----:B------:R-:W3:Y:S01]  /*13810*/  LDSM.16.M88.4 R116, [R147] ;  /* 0x000000009374783b */ /* 0x000ee20000000200 */
[C---:B--2---:R-:W-:Y:S06]  /*13820*/  HMMA.16816.F32 R4, R120.reuse, R128, R4 ;  /* 0x000000807804723c */ /* 0x044fec0000001804 */
[C---:B------:R-:W-:Y:S01]  /*13830*/  HMMA.16816.F32 R8, R120.reuse, R130, R8 ;  /* 0x000000827808723c */ /* 0x040fe20000001808 */
[----:B------:R-:W2:Y:S05]  /*13840*/  LDSM.16.M88.4 R128, [R146] ;  /* 0x000000009280783b */ /* 0x000eaa0000000200 */
[C---:B----4-:R-:W-:Y:S06]  /*13850*/  HMMA.16816.F32 R12, R120.reuse, R124, R12 ;  /* 0x0000007c780c723c */ /* 0x050fec000000180c */
[C---:B------:R-:W-:Y:S01]  /*13860*/  HMMA.16816.F32 R16, R120.reuse, R126, R16 ;  /* 0x0000007e7810723c */ /* 0x040fe20000001810 */
[----:B------:R-:W-:Y:S05]  /*13870*/  LDSM.16.M88.4 R124, [R144+0x800] ;  /* 0x00080000907c783b */ /* 0x000fea0000000200 */
[C---:B-----5:R-:W-:Y:S06]  /*13880*/  HMMA.16816.F32 R20, R120.reuse, R104, R20 ;  /* 0x000000687814723c */ /* 0x060fec0000001814 */
[C---:B------:R-:W-:Y:S01]  /*13890*/  HMMA.16816.F32 R24, R120.reuse, R106, R24 ;  /* 0x0000006a7818723c */ /* 0x040fe20000001818 */
[----:B------:R-:W4:Y:S05]  /*138a0*/  LDSM.16.M88.4 R104, [R145] ;  /* 0x000000009168783b */ /* 0x000f2a0000000200 */
[C---:B-1----:R-:W-:Y:S06]  /*138b0*/  HMMA.16816.F32 R28, R120.reuse, R108, R28 ;  /* 0x0000006c781c723c */ /* 0x042fec000000181c */
[C---:B------:R-:W-:Y:S01]  /*138c0*/  HMMA.16816.F32 R32, R120.reuse, R110, R32 ;  /* 0x0000006e7820723c */ /* 0x040fe20000001820 */
[----:B------:R-:W-:Y:S05]  /*138d0*/  LDSM.16.M88.4 R108, [R157] ;  /* 0x000000009d6c783b */ /* 0x000fea0000000200 */
[C---:B------:R-:W-:Y:S06]  /*138e0*/  HMMA.16816.F32 R36, R120.reuse, R112, R36 ;  /* 0x000000707824723c */ /* 0x040fec0000001824 */
[C---:B------:R-:W-:Y:S01]  /*138f0*/  HMMA.16816.F32 R40, R120.reuse, R114, R40 ;  /* 0x000000727828723c */ /* 0x040fe20000001828 */
[----:B------:R-:W1:Y:S05]  /*13900*/  LDSM.16.M88.4 R112, [R144] ;  /* 0x000000009070783b */ /* 0x000e6a0000000200 */
[C---:B---3--:R-:W-:Y:S06]  /*13910*/  HMMA.16816.F32 R44, R120.reuse, R116, R44 ;  /* 0x00000074782c723c */ /* 0x048fec000000182c */
[C---:B------:R-:W-:Y:S01]  /*13920*/  HMMA.16816.F32 R48, R120.reuse, R118, R48 ;  /* 0x000000767830723c */ /* 0x040fe20000001830 */
[----:B------:R-:W3:Y:S05]  /*13930*/  LDSM.16.M88.4 R116, [R144+0x1000] ;  /* 0x001000009074783b */ /* 0x000eea0000000200 */
[C---:B--2---:R-:W-:Y:S06]  /*13940*/  HMMA.16816.F32 R52, R120.reuse, R128, R52 ;  /* 0x000000807834723c */ /* 0x044fec0000001834 */
[C---:B------:R-:W-:Y:S01]  /*13950*/  HMMA.16816.F32 R56, R120.reuse, R130, R56 ;  /* 0x000000827838723c */ /* 0x040fe20000001838 */
[----:B------:R-:W-:Y:S05]  /*13960*/  LDSM.16.M88.4 R128, [R144+0x3800] ;  /* 0x003800009080783b */ /* 0x000fea0000000200 */
[C---:B----4-:R-:W-:Y:S06]  /*13970*/  HMMA.16816.F32 R60, R120.reuse, R104, R60 ;  /* 0x00000068783c723c */ /* 0x050fec000000183c */
[----:B------:R-:W-:Y:S01]  /*13980*/  HMMA.16816.F32 R64, R120, R106, R64 ;  /* 0x0000006a7840723c */ /* 0x000fe20000001840 */
[----:B------:R-:W2:Y:S04]  /*13990*/  LDSM.16.M88.4 R104, [R144+0x1800] ;  /* 0x001800009068783b */ /* 0x000ea80000000200 */
[----:B------:R-:W-:Y:S01]  /*139a0*/  LDSM.16.M88.4 R120, [R144+0x2800] ;  /* 0x002800009078783b */ /* 0x000fe20000000200 */
[C---:B-1----:R-:W-:Y:S06]  /*139b0*/  HMMA.16816.F32 R4, R108.reuse, R112, R4 ;  /* 0x000000706c04723c */ /* 0x042fec0000001804 */
[C---:B------:R-:W-:Y:S01]  /*139c0*/  HMMA.16816.F32 R8, R108.reuse, R114, R8 ;  /* 0x000000726c08723c */ /* 0x040fe20000001808 */
[----:B------:R-:W1:Y:S05]  /*139d0*/  LDSM.16.M88.4 R112, [R144+0x2000] ;  /* 0x002000009070783b */ /* 0x000e6a0000000200 */
[C---:B------:R-:W-:Y:S06]  /*139e0*/  HMMA.16816.F32 R12, R108.reuse, R124, R12 ;  /* 0x0000007c6c0c723c */ /* 0x040fec000000180c */
[C---:B------:R-:W-:Y:S01]  /*139f0*/  HMMA.16816.F32 R16, R108.reuse, R126, R16 ;  /* 0x0000007e6c10723c */ /* 0x040fe20000001810 */
[----:B------:R-:W4:Y:S01]  /*13a00*/  LDSM.16.M88.4 R124, [R144+0x3000] ;  /* 0x00300000907c783b */ /* 0x000f220000000200 */
[----:B------:R-:W-:Y:S04]  /*13a10*/  DEPBAR.LE SB0, 0x0 ;  /* 0x000080000000791a */ /* 0x000fe80000000000 */
[C---:B---3--:R-:W-:Y:S01]  /*13a20*/  HMMA.16816.F32 R20, R108.reuse, R116, R20 ;  /* 0x000000746c14723c */ /* 0x048fe20000001814 */
[----:B------:R-:W-:Y:S05]  /*13a30*/  BAR.SYNC.DEFER_BLOCKING 0x0 ;  /* 0x0000000000007b1d */ /* 0x000fea0000010000 */
[C---:B------:R-:W-:Y:S06]  /*13a40*/  HMMA.16816.F32 R24, R108.reuse, R118, R24 ;  /* 0x000000766c18723c */ /* 0x040fec0000001818 */
[C---:B--2---:R-:W-:Y:S06]  /*13a50*/  HMMA.16816.F32 R28, R108.reuse, R104, R28 ;  /* 0x000000686c1c723c */ /* 0x044fec000000181c */
[C---:B------:R-:W-:Y:S06]  /*13a60*/  HMMA.16816.F32 R32, R108.reuse, R106, R32 ;  /* 0x0000006a6c20723c */ /* 0x040fec0000001820 */
[C---:B-1----:R-:W-:Y:S06]  /*13a70*/  HMMA.16816.F32 R36, R108.reuse, R112, R36 ;  /* 0x000000706c24723c */ /* 0x042fec0000001824 */
        /* <DEDUP_REMOVED lines=77> */
.L_x_6642:
        /* <DEDUP_REMOVED lines=29> */
.L_x_6641:
        /* <DEDUP_REMOVED lines=442> */
.L_x_6639:
        /* <DEDUP_REMOVED lines=29> */
[----:B------:R-:W-:Y:S01]  /*15e90*/  IMAD.SHL.U32 R12, R10, 0x40, RZ ;  /* 0x000000400a0c7824 */ /* 0x000fe200078e00ff */
[----:B------:R-:W-:Y:S02]  /*15ea0*/  SHF.R.S32.HI R13, RZ, 0x5, R11 ;  /* 0x00000005ff0d7819 */ /* 0x000fe4000001140b */
[----:B------:R-:W-:Y:S01]  /*15eb0*/  ISETP.NE.U32.AND P4, PT, R9, 0x1, PT ;  /* 0x000000010900780c */ /* 0x000fe20003f85070 */
[----:B------:R-:W3:Y:S01]  /*15ec0*/  @P3 MUFU.LG2 R6, R6 ;  /* 0x0000000600063308 */ /* 0x000ee20000000c00 */
[----:B------:R-:W-:Y:S01]  /*15ed0*/  LOP3.LUT R12, R12, 0x1c0, RZ, 0xc0, !PT ;  /* 0x000001c00c0c7812 */ /* 0x000fe200078ec0ff */
[----:B------:R-:W-:Y:S01]  /*15ee0*/  IMAD R14, R13, 0x200, R14 ;  /* 0x000002000d0e7824 */ /* 0x000fe200078e020e */
[----:B------:R-:W-:Y:S01]  /*15ef0*/  R2P PR, R10, 0x6 ;  /* 0x000000060a007804 */ /* 0x000fe20000000000 */
[C---:B-1----:R-:W-:Y:S01]  /*15f00*/  FMUL.FTZ R96, R7.reuse, R96 ;  /* 0x0000006007607220 */ /* 0x042fe20000410000 */
[----:B------:R-:W-:Y:S01]  /*15f10*/  LEA.HI R15, R12, R12, RZ, 0x1d ;  /* 0x0000000c0c0f7211 */ /* 0x000fe200078fe8ff */
[C---:B------:R-:W-:Y:S01]  /*15f20*/  FMUL.FTZ R97, R7.reuse, R97 ;  /* 0x0000006107617220 */ /* 0x040fe20000410000 */
[----:B------:R-:W-:Y:S01]  /*15f30*/  MOV R9, 0xfffffff0 ;  /* 0xfffffff000097802 */ /* 0x000fe20000000f00 */
[----:B------:R-:W-:Y:S01]  /*15f40*/  FMUL.FTZ R92, R7, R92 ;  /* 0x0000005c075c7220 */ /* 0x000fe20000410000 */
[----:B------:R-:W-:Y:S01]  /*15f50*/  MOV R10, 0x20 ;  /* 0x00000020000a7802 */ /* 0x000fe20000000f00 */
[----:B------:R-:W-:-:S02]  /*15f60*/  IMAD.U32 R14, R14, 0x2, R15 ;  /* 0x000000020e0e7824 */ /* 0x000fc400078e000f */
[C---:B--2---:R-:W-:Y:S01]  /*15f70*/  FMUL.FTZ R99, R8.reuse, R99 ;  /* 0x0000006308637220 */ /* 0x044fe20000410000 */
[----:B------:R-:W-:Y:S01]  /*15f80*/  FMUL.FTZ R98, R8, R98 ;  /* 0x0000006208627220 */ /* 0x000fe20000410000 */
[----:B------:R-:W-:Y:S01]  /*15f90*/  SEL R9, R9, 0x10, !P4 ;  /* 0x0000001009097807 */ /* 0x000fe20006000000 */
[C---:B------:R-:W-:Y:S01]  /*15fa0*/  FMUL.FTZ R93, R7.reuse, R93 ;  /* 0x0000005d075d7220 */ /* 0x040fe20000410000 */
[----:B------:R-:W-:Y:S01]  /*15fb0*/  LEA R15, R14, UR4, 0x1 ;  /* 0x000000040e0f7c11 */ /* 0x000fe2000f8e08ff */
[C---:B------:R-:W-:Y:S01]  /*15fc0*/  FMUL.FTZ R95, R8.reuse, R95 ;  /* 0x0000005f085f7220 */ /* 0x040fe20000410000 */
[C---:B------:R-:W-:Y:S01]  /*15fd0*/  FMUL.FTZ R94, R8.reuse, R94 ;  /* 0x0000005e085e7220 */ /* 0x040fe20000410000 */
[----:B------:R-:W-:Y:S01]  /*15fe0*/  FMUL.FTZ R88, R7, R88 ;  /* 0x0000005807587220 */ /* 0x000fe20000410000 */
[----:B------:R-:W-:Y:S01]  /*15ff0*/  IADD3 R19, R15, 0x40, RZ ;  /* 0x000000400f137810 */ /* 0x000fe20007ffe0ff */
        /* <DEDUP_REMOVED lines=60> */
[----:B------:R-:W-:Y:S01]  /*163c0*/  STS [R19], R80 ;  /* 0x0000005013007388 */ /* 0x000fe20000000800 */
[----:B------:R-:W-:-:S03]  /*163d0*/  MOV R14, 0x7f800000 ;  /* 0x7f800000000e7802 */ /* 0x000fc60000000f00 */
        /* <DEDUP_REMOVED lines=22> */
.L_x_6644:
[----:B------:R-:W1:Y:S01]  /*16540*/  S2R R5, SR_CTAID.Z ;  /* 0x0000000000057919 */ /* 0x000e620000002700 */
[----:B------:R-:W1:Y:S01]  /*16550*/  LDC R2, c[0x0][0x270] ;  /* 0x00009c00ff027b82 */ /* 0x000e620000000800 */
[----:B------:R-:W1:Y:S07]  /*16560*/  S2R R0, SR_CTAID.Y ;  /* 0x0000000000007919 */ /* 0x000e6e0000002600 */
[----:B------:R-:W2:Y:S01]  /*16570*/  LDC R7, c[0x0][0x2c4] ;  /* 0x0000b100ff077b82 */ /* 0x000ea20000000800 */
[----:B-1----:R-:W-:-:S04]  /*16580*/  IMAD R2, R0, R2, R5 ;  /* 0x0000000200027224 */ /* 0x002fc800078e0205 */
[----:B--2---:R-:W-:-:S07]  /*16590*/  IMAD R7, R2, R7, RZ ;  /* 0x0000000702077224 */ /* 0x004fce00078e02ff */
.L_x_6645:
        /* <DEDUP_REMOVED lines=26> */
.L_x_6647:
[----:B------:R-:W-:Y:S05]  /*16740*/  BSYNC B0 ;  /* 0x0000000000007941 */ /* 0x000fea0003800000 */
.L_x_6646:
[----:B------:R-:W3:Y:S01]  /*16750*/  S2UR UR5, SR_CTAID.X ;  /* 0x00000000000579c3 */ /* 0x000ee20000002500 */
[----:B------:R-:W-:Y:S01]  /*16760*/  LEA.HI R11, R3, R4, RZ, 0x3 ;  /* 0x00000004030b7211 */ /* 0x000fe200078f18ff */
[----:B--2---:R2:W4:Y:S01]  /*16770*/  LDS.128 R12, [R171+0x1800] ;  /* 0x00180000ab0c7984 */ /* 0x0045220000000c00 */
[----:B------:R-:W-:Y:S01]  /*16780*/  ISETP.NE.AND P0, PT, R169, -0x1, PT ;  /* 0xffffffffa900780c */ /* 0x000fe20003f05270 */
[----:B------:R-:W-:Y:S01]  /*16790*/  BSSY B0, `(.L_x_6648) ;  /* 0x0000033000007945 */ /* 0x000fe20003800000 */
[----:B------:R-:W-:Y:S02]  /*167a0*/  LOP3.LUT R11, R11, 0xfffffff8, RZ, 0xc0, !PT ;  /* 0xfffffff80b0b7812 */ /* 0x000fe400078ec0ff */
[----:B-1----:R-:W-:Y:S01]  /*167b0*/  SHF.R.S32.HI R3, RZ, 0x1f, R2 ;  /* 0x0000001fff037819 */ /* 0x002fe20000011402 */
[----:B------:R-:W1:Y:S02]  /*167c0*/  LDC.64 R6, c[0x0][0x290] ;  /* 0x0000a400ff067b82 */ /* 0x000e640000000a00 */
[----:B------:R-:W-:Y:S01]  /*167d0*/  IMAD.IADD R4, R4, 0x1, -R11 ;  /* 0x0000000104047824 */ /* 0x000fe200078e0a0b */
[----:B------:R-:W-:-:S02]  /*167e0*/  SHF.R.S32.HI R11, RZ, 0x1f, R0 ;  /* 0x0000001fff0b7819 */ /* 0x000fc40000011400 */
[----:B------:R-:W-:Y:S01]  /*167f0*/  LEA.HI R2, R3, R2, RZ, 0x3 ;  /* 0x0000000203027211 */ /* 0x000fe200078f18ff */
[----:B------:R-:W-:Y:S02]  /*16800*/  IMAD.SHL.U32 R16, R4, 0x8, RZ ;  /* 0x0000000804107824 */ /* 0x000fe400078e00ff */
[----:B------:R-:W5:Y:S01]  /*16810*/  LDC.64 R8, c[0x0][0x298] ;  /* 0x0000a600ff087b82 */ /* 0x000f620000000a00 */
[----:B------:R-:W-:Y:S01]  /*16820*/  VIADD R3, R172, 0x10 ;  /* 0x00000010ac037836 */ /* 0x000fe20000000000 */
[----:B------:R-:W-:Y:S02]  /*16830*/  SHF.R.S32.HI R2, RZ, 0x3, R2 ;  /* 0x00000003ff027819 */ /* 0x000fe40000011402 */
[----:B------:R-:W-:Y:S01]  /*16840*/  SHF.R.S32.HI R17, RZ, 0x1f, R16 ;  /* 0x0000001fff117819 */ /* 0x000fe20000011410 */
[----:B---3--:R-:W-:-:S04]  /*16850*/  USHF.L.U32 UR5, UR5, 0x6, URZ ;  /* 0x0000000605057899 */ /* 0x008fc8000800063f */
[----:B------:R-:W-:Y:S02]  /*16860*/  USHF.R.S32.HI UR4, URZ, 0x1f, UR5 ;  /* 0x0000001f3f047899 */ /* 0x000fe40008011405 */
[----:B------:R-:W-:Y:S02]  /*16870*/  VIADD R168, R168, -UR5 ;  /* 0x80000005a8a87c36 */ /* 0x000fe40008000000 */
[----:B-1----:R-:W-:-:S03]  /*16880*/  IMAD R11, R11, R6, RZ ;  /* 0x000000060b0b7224 */ /* 0x002fc600078e02ff */
[----:B------:R-:W-:Y:S01]  /*16890*/  ISETP.GE.AND P2, PT, R3, R168, PT ;  /* 0x000000a80300720c */ /* 0x000fe20003f46270 */
[C---:B------:R-:W-:Y:S01]  /*168a0*/  IMAD R7, R0.reuse, R7, R11 ;  /* 0x0000000700077224 */ /* 0x040fe200078e020b */
[----:B------:R-:W-:Y:S01]  /*168b0*/  SHF.R.S32.HI R3, RZ, 0x1f, R5 ;  /* 0x0000001fff037819 */ /* 0x000fe20000011405 */
[----:B------:R-:W-:-:S04]  /*168c0*/  IMAD.WIDE.U32 R10, R0, R6, RZ ;  /* 0x00000006000a7225 */ /* 0x000fc800078e00ff */
[----:B-----5:R-:W-:-:S04]  /*168d0*/  IMAD.WIDE.U32 R18, R169, R8, RZ ;  /* 0x00000008a9127225 */ /* 0x020fc800078e00ff */
[----:B------:R-:W-:Y:S01]  /*168e0*/  IMAD.WIDE.U32 R16, R8, UR5, R16 ;  /* 0x0000000508107c25 */ /* 0x000fe2000f8e0010 */
[----:B------:R-:W-:-:S03]  /*168f0*/  SEL R18, R10, R18, !P0 ;  /* 0x000000120a127207 */ /* 0x000fc60004000000 */
[----:B------:R-:W-:Y:S02]  /*16900*/  IMAD R0, R8, UR4, RZ ;  /* 0x0000000408007c24 */ /* 0x000fe4000f8e02ff */
[----:B------:R-:W-:Y:S01]  /*16910*/  IMAD R169, R169, R9, R19 ;  /* 0x00000009a9a97224 */ /* 0x000fe200078e0213 */
[----:B------:R-:W-:Y:S01]  /*16920*/  @!P0 IADD3 R169, R11, R7, RZ ;  /* 0x000000070ba98210 */ /* 0x000fe20007ffe0ff */
[----:B------:R-:W-:Y:S01]  /*16930*/  IMAD R0, R9, UR5, R0 ;  /* 0x0000000509007c24 */ /* 0x000fe2000f8e0200 */
[----:B------:R-:W-:Y:S01]  /*16940*/  IADD3 R18, P0, R18, R16, RZ ;  /* 0x0000001012127210 */ /* 0x000fe20007f1e0ff */
[----:B------:R-:W-:Y:S01]  /*16950*/  ULDC.64 UR4, c[0x0][0x2a0] ;  /* 0x0000a80000047ab9 */ /* 0x000fe20000000a00 */
[C---:B------:R-:W-:Y:S02]  /*16960*/  VIADD R7, R172.reuse, 0x30 ;  /* 0x00000030ac077836 */ /* 0x040fe40000000000 */
[----:B------:R-:W-:Y:S01]  /*16970*/  IADD3.X R19, R169, R0, R17, P0, !PT ;  /* 0x00000000a9137210 */ /* 0x000fe200007fe411 */
[----:B------:R-:W-:Y:S01]  /*16980*/  IMAD R0, R3, UR4, RZ ;  /* 0x0000000403007c24 */ /* 0x000fe2000f8e02ff */
[CC--:B------:R-:W-:Y:S01]  /*16990*/  ISETP.GE.AND P0, PT, R172.reuse, R168.reuse, PT ;  /* 0x000000a8ac00720c */ /* 0x0c0fe20003f06270 */
[----:B------:R-:W-:Y:S01]  /*169a0*/  VIADD R11, R172, 0x20 ;  /* 0x00000020ac0b7836 */ /* 0x000fe20000000000 */
[-C--:B------:R-:W-:Y:S01]  /*169b0*/  ISETP.GE.AND P3, PT, R7, R168.reuse, PT ;  /* 0x000000a80700720c */ /* 0x080fe20003f66270 */
[C---:B------:R-:W-:Y:S01]  /*169c0*/  IMAD R21, R5.reuse, UR5, R0 ;  /* 0x0000000505157c24 */ /* 0x040fe2000f8e0200 */
[----:B------:R-:W-:Y:S01]  /*169d0*/  SHF.R.S32.HI R3, RZ, 0x1f, R2 ;  /* 0x0000001fff037819 */ /* 0x000fe20000011402 */
[----:B------:R-:W-:Y:S01]  /*169e0*/  IMAD.WIDE.U32 R18, R5, UR4, R18 ;  /* 0x0000000405127c25 */ /* 0x000fe2000f8e0012 */
[----:B------:R-:W-:Y:S01]  /*169f0*/  ISETP.GE.AND P1, PT, R11, R168, PT ;  /* 0x000000a80b00720c */ /* 0x000fe20003f26270 */
[----:B------:R2:W1:Y:S03]  /*16a00*/  LDS.128 R4, [R171] ;  /* 0x00000000ab047984 */ /* 0x0004660000000c00 */
[----:B------:R-:W-:-:S03]  /*16a10*/  IADD3 R21, R21, R19, RZ ;  /* 0x0000001315157210 */ /* 0x000fc60007ffe0ff */
[----:B----4-:R-:W-:Y:S06]  /*16a20*/  @P0 BRA `(.L_x_6649) ;  /* 0x0000000000240947 */ /* 0x010fec0003800000 */
        /* <DEDUP_REMOVED lines=9> */
.L_x_6649:
[----:B------:R-:W-:Y:S05]  /*16ac0*/  BSYNC B0 ;  /* 0x0000000000007941 */ /* 0x000fea0003800000 */
.L_x_6648:
        /* <DEDUP_REMOVED lines=15> */
.L_x_6651:
[----:B------:R-:W-:Y:S05]  /*16bc0*/  BSYNC B0 ;  /* 0x0000000000007941 */ /* 0x000fea0003800000 */
.L_x_6650:
        /* <DEDUP_REMOVED lines=15> */
.L_x_6653:
[----:B------:R-:W-:Y:S05]  /*16cc0*/  BSYNC B0 ;  /* 0x0000000000007941 */ /* 0x000fea0003800000 */
.L_x_6652:
        /* <DEDUP_REMOVED lines=13> */
.L_x_6654:
        /* <DEDUP_REMOVED lines=14> */
.L_x_7940:


//--------------------- .text._ZN5flash24flash_fwd_splitkv_kernelI23Flash_fwd_kernel_traitsILi64ELi64ELi128ELi4ELb0ELb0EN7cutlass6half_tE19Flash_kernel_traitsILi64ELi64ELi128ELi4ES3_EELb1ELb0ELb0ELb0ELb1ELb1ELb0ELb1EEEvNS_16Flash_fwd_paramsE --------------------------
	.section	.text._ZN5flash24flash_fwd_splitkv_kernelI23Flash_fwd_kernel_traitsILi64ELi64ELi128ELi4ELb0ELb0EN7cutlass6half_tE19Flash_kernel_traitsILi64ELi64ELi128ELi4ES3_EELb1ELb0ELb0ELb0ELb1ELb1ELb0ELb1EEEvNS_16Flash_fwd_paramsE,"ax",@progbits
	.align	128
        .global         _ZN5flash24flash_fwd_splitkv_kernelI23Flash_fwd_kernel_traitsILi64ELi64ELi128ELi4ELb0ELb0EN7cutlass6half_tE19Flash_kernel_traitsILi64ELi64ELi128ELi4ES3_EELb1ELb0ELb0ELb0ELb1ELb1ELb0ELb1EEEvNS_16Flash_fwd_paramsE
        .type           _ZN5flash24flash_fwd_splitkv_kernelI23Flash_fwd_kernel_traitsILi64ELi64ELi128ELi4ELb0ELb0EN7cutlass6half_tE19Flash_kernel_traitsILi64ELi64ELi128ELi4ES3_EELb1ELb0ELb0ELb0ELb1ELb1ELb0ELb1EEEvNS_16Flash_fwd_paramsE,@function
        .size           _ZN5flash24flash_fwd_splitkv_kernelI23Flash_fwd_kernel_traitsILi64ELi64ELi128ELi4ELb0ELb0EN7cutlass6half_tE19Flash_kernel_traitsILi64ELi64ELi128ELi4ES3_EELb1ELb0ELb0ELb0ELb1ELb1ELb0ELb1EEEvNS_16Flash_fwd_paramsE,(.L_x_7941 - _ZN5flash24flash_fwd_splitkv_kernelI23Flash_fwd_kernel_traitsILi64ELi64ELi128ELi4ELb0ELb0EN7cutlass6half_tE19Flash_kernel_traitsILi64ELi64ELi128ELi4ES3_EELb1ELb0ELb0ELb0ELb1ELb1ELb0ELb1EEEvNS_16Flash_fwd_paramsE)
        .other          _ZN5flash24flash_fwd_splitkv_kernelI23Flash_fwd_kernel_traitsILi64ELi64ELi128ELi4ELb0ELb0EN7cutlass6half_tE19Flash_kernel_traitsILi64ELi64ELi128ELi4ES3_EELb1ELb0ELb0ELb0ELb1ELb1ELb0ELb1EEEvNS_16Flash_fwd_paramsE,@"STO_CUDA_ENTRY STV_DEFAULT"
_ZN5flash24flash_fwd_splitkv_kernelI23Flash_fwd_kernel_traitsILi64ELi64ELi128ELi4ELb0ELb0EN7cutlass6half_tE19Flash_kernel_traitsILi64ELi64ELi128ELi4ES3_EELb1ELb0ELb0ELb0ELb1ELb1ELb0ELb1EEEvNS_16Flash_fwd_paramsE:
.text._ZN5flash24flash_fwd_splitkv_kernelI23Flash_fwd_kernel_traitsILi64ELi64ELi128ELi4ELb0ELb0EN7cutlass6half_tE19Flash_kernel_traitsILi64ELi64ELi128ELi4ES3_EELb1ELb0ELb0ELb0ELb1ELb1ELb0ELb1EEEvNS_16Flash_fwd_paramsE:
        /* <DEDUP_REMOVED lines=40> */
.L_x_6655:
[----:B------:R-:W1:Y:S02]  /*0280*/  LDC R5, c[0x0][0x2c8] ;  /* 0x0000b200ff057b82 */ /* 0x000e640000000800 */
.L_x_6656:
        /* <DEDUP_REMOVED lines=13> */
[--C-:B-1---5:R-:W-:Y:S01]  /*0360*/  IMAD.IADD R68, R5, 0x1, -R10.reuse ;  /* 0x0000000105447824 */ /* 0x122fe200078e0a0a */
[----:B------:R-:W-:Y:S01]  /*0370*/  ULDC UR5, c[0x0][0x2c8] ;  /* 0x0000b20000057ab9 */ /* 0x000fe20000000800 */
[----:B------:R-:W-:Y:S01]  /*0380*/  @P0 IMAD.IADD R63, R63, 0x1, -R10 ;  /* 0x000000013f3f0824 */ /* 0x000fe200078e0a0a */
[----:B------:R-:W-:Y:S01]  /*0390*/  @!P0 ISETP.NE.AND.EX P1, PT, R3, RZ, PT, P1 ;  /* 0x000000ff0300820c */ /* 0x000fe20003f25310 */
[----:B------:R-:W-:Y:S01]  /*03a0*/  UIADD3 UR5, UR5, 0x7f, URZ ;  /* 0x0000007f05057890 */ /* 0x000fe2000fffe03f */
[----:B------:R-:W1:Y:S02]  /*03b0*/  S2R R57, SR_TID.X ;  /* 0x0000000000397919 */ /* 0x000e640000002100 */
[----:B------:R-:W-:Y:S01]  /*03c0*/  @!P0 SEL R3, R4, RZ, P1 ;  /* 0x000000ff04038207 */ /* 0x000fe20000800000 */
[----:B------:R-:W-:-:S04]  /*03d0*/  USHF.R.S32.HI UR4, URZ, 0x1f, UR5 ;  /* 0x0000001f3f047899 */ /* 0x000fc80008011405 */
[----:B------:R-:W-:Y:S01]  /*03e0*/  @!P0 IMAD.IADD R63, R68, 0x1, R3 ;  /* 0x00000001443f8824 */ /* 0x000fe200078e0203 */
[----:B------:R-:W-:Y:S01]  /*03f0*/  IADD3 R3, -R170, 0xbf, R61 ;  /* 0x000000bfaa037810 */ /* 0x000fe20007ffe13d */
[----:B------:R-:W-:Y:S02]  /*0400*/  ULEA.HI UR4, UR4, UR5, URZ, 0x7 ;  /* 0x0000000504047291 */ /* 0x000fe4000f8f383f */
[----:B------:R-:W-:Y:S02]  /*0410*/  VIADD R5, R63, 0x7f ;  /* 0x0000007f3f057836 */ /* 0x000fe40000000000 */
[----:B------:R-:W-:-:S03]  /*0420*/  USHF.R.S32.HI UR4, URZ, 0x7, UR4 ;  /* 0x000000073f047899 */ /* 0x000fc60008011404 */
        /* <DEDUP_REMOVED lines=66> */
.L_x_6659:
[----:B------:R-:W-:Y:S05]  /*0850*/  BSYNC B0 ;  /* 0x0000000000007941 */ /* 0x000fea0003800000 */
.L_x_6658:
        /* <DEDUP_REMOVED lines=16> */
.L_x_6661:
[----:B------:R-:W-:Y:S05]  /*0960*/  BSYNC B0 ;  /* 0x0000000000007941 */ /* 0x000fea0003800000 */
.L_x_6660:
        /* <DEDUP_REMOVED lines=15> */
.L_x_6663:
[----:B------:R-:W-:Y:S05]  /*0a60*/  BSYNC B0 ;  /* 0x0000000000007941 */ /* 0x000fea0003800000 */
.L_x_6662:
        /* <DEDUP_REMOVED lines=13> */
.L_x_6665:
[----:B------:R-:W-:Y:S05]  /*0b40*/  BSYNC B0 ;  /* 0x0000000000007941 */ /* 0x000fea0003800000 */
.L_x_6664:
        /* <DEDUP_REMOVED lines=16> */
.L_x_6657:
        /* <DEDUP_REMOVED lines=25> */
.L_x_6666:
        /* <DEDUP_REMOVED lines=31> */
[----:B--2---:R-:W-:-:S04]  /*0fd0*/  IABS R2, R19 ;  /* 0x0000001300027213 */ /* 0x004fc80000000000 */
[----:B------:R-:W1:Y:S08]  /*0fe0*/  I2F.RP R12, R2 ;  /* 0x00000002000c7306 */ /* 0x000e700000209400 */
[----:B-1----:R-:W1:Y:S02]  /*0ff0*/  MUFU.RCP R10, R12 ;  /* 0x0000000c000a7308 */ /* 0x002e640000001000 */
[----:B-1----:R-:W-:-:S06]  /*1000*/  IADD3 R10, R10, 0xffffffe, RZ ;  /* 0x0ffffffe0a0a7810 */ /* 0x002fcc0007ffe0ff */
[----:B------:R-:W1:Y:S02]  /*1010*/  F2I.FTZ.U32.TRUNC.NTZ R7, R10 ;  /* 0x0000000a00077305 */ /* 0x000e64000021f000 */
[----:B-1----:R-:W-:-:S04]  /*1020*/  IMAD.MOV R3, RZ, RZ, -R7 ;  /* 0x000000ffff037224 */ /* 0x002fc800078e0a07 */
        /* <DEDUP_REMOVED lines=9> */
[----:B------:R-:W-:-:S12]  /*10c0*/  IMAD R13, R8, R6, R5 ;  /* 0x00000006080d7224 */ /* 0x000fd800078e0205 */
        /* <DEDUP_REMOVED lines=19> */
[----:B------:R-:W-:Y:S02]  /*1200*/  IMAD.IADD R21, R21, 0x1, R6 ;  /* 0x0000000115157824 */ /* 0x000fe400078e0206 */
[----:B---3--:R-:W-:-:S02]  /*1210*/  IMAD R6, R17, R148, RZ ;  /* 0x0000009411067224 */ /* 0x008fc400078e02ff */
[----:B------:R-:W-:-:S04]  /*1220*/  IMAD.WIDE.U32 R18, R13, R148, R20 ;  /* 0x000000940d127225 */ /* 0x000fc800078e0014 */
[----:B------:R-:W-:Y:S02]  /*1230*/  IMAD R6, R13, R149, R6 ;  /* 0x000000950d067224 */ /* 0x000fe400078e0206 */
[----:B------:R-:W-:-:S03]  /*1240*/  IMAD.MOV.U32 R20, RZ, RZ, R18 ;  /* 0x000000ffff147224 */ /* 0x000fc600078e0012 */
[----:B------:R-:W-:Y:S01]  /*1250*/  IADD3 R21, R19, R6, RZ ;  /* 0x0000000613157210 */ /* 0x000fe20007ffe0ff */
        /* <DEDUP_REMOVED lines=9> */
.L_x_6667:
[----:B------:R-:W1:Y:S01]  /*12f0*/  LDC R21, c[0x0][0x278] ;  /* 0x00009e00ff157b82 */ /* 0x000e620000000800 */
[----:B------:R-:W-:Y:S02]  /*1300*/  MOV R4, RZ ;  /* 0x000000ff00047202 */ /* 0x000fe40000000f00 */
[----:B------:R-:W-:-:S13]  /*1310*/  ISETP.NE.AND P0, PT, R19, -0x1, PT ;  /* 0xffffffff1300780c */ /* 0x000fda0003f05270 */
[----:B------:R-:W2:Y:S01]  /*1320*/  @P0 LDC.64 R148, c[0x0][0x248] ;  /* 0x00009200ff940b82 */ /* 0x000ea20000000a00 */
[----:B------:R-:W-:Y:S01]  /*1330*/  @P0 IMAD.IADD R24, R10, 0x1, R19 ;  /* 0x000000010a180824 */ /* 0x000fe200078e0213 */
[----:B-1----:R-:W-:-:S04]  /*1340*/  IABS R3, R21 ;  /* 0x0000001500037213 */ /* 0x002fc80000000000 */
[----:B------:R-:W1:Y:S01]  /*1350*/  I2F.RP R7, R3 ;  /* 0x0000000300077306 */ /* 0x000e620000209400 */
[C---:B--2---:R-:W-:Y:S02]  /*1360*/  @P0 IMAD R13, R24.reuse, R149, RZ ;  /* 0x00000095180d0224 */ /* 0x044fe400078e02ff */
[----:B------:R-:W-:-:S05]  /*1370*/  @P0 IMAD.WIDE.U32 R24, R24, R148, RZ ;  /* 0x0000009418180225 */ /* 0x000fca00078e00ff */
[----:B-1----:R-:W1:Y:S01]  /*1380*/  MUFU.RCP R6, R7 ;  /* 0x0000000700067308 */ /* 0x002e620000001000 */
[----:B------:R-:W-:Y:S02]  /*1390*/  @P0 IADD3 R13, R25, R13, RZ ;  /* 0x0000000d190d0210 */ /* 0x000fe40007ffe0ff */
[----:B------:R-:W-:Y:S01]  /*13a0*/  @P0 MOV R12, R24 ;  /* 0x00000018000c0202 */ /* 0x000fe20000000f00 */
[----:B-1----:R-:W-:-:S04]  /*13b0*/  VIADD R6, R6, 0xffffffe ;  /* 0x0ffffffe06067836 */ /* 0x002fc80000000000 */
[----:B------:R-:W1:Y:S02]  /*13c0*/  F2I.FTZ.U32.TRUNC.NTZ R5, R6 ;  /* 0x0000000600057305 */ /* 0x000e64000021f000 */
[----:B-1----:R-:W-:Y:S01]  /*13d0*/  IMAD.MOV R0, RZ, RZ, -R5 ;  /* 0x000000ffff007224 */ /* 0x002fe200078e0a05 */
[----:B------:R-:W1:Y:S03]  /*13e0*/  @P0 LDC.64 R6, c[0x0][0x250] ;  /* 0x00009400ff060b82 */ /* 0x000e660000000a00 */
[----:B------:R-:W-:Y:S01]  /*13f0*/  IMAD R2, R0, R3, RZ ;  /* 0x0000000300027224 */ /* 0x000fe200078e02ff */
[----:B------:R-:W-:-:S03]  /*1400*/  IABS R0, R132 ;  /* 0x0000008400007213 */ /* 0x000fc60000000000 */
[----:B------:R-:W-:-:S04]  /*1410*/  IMAD.HI.U32 R5, R5, R2, R4 ;  /* 0x0000000205057227 */ /* 0x000fc800078e0004 */
[----:B------:R-:W-:-:S04]  /*1420*/  IMAD.MOV.U32 R2, RZ, RZ, R0 ;  /* 0x000000ffff027224 */ /* 0x000fc800078e0000 */
[----:B------:R-:W-:Y:S01]  /*1430*/  IMAD.HI.U32 R4, R5, R2, RZ ;  /* 0x0000000205047227 */ /* 0x000fe200078e00ff */
[----:B------:R-:W-:-:S03]  /*1440*/  LEA R5, R56, 0xffffff80, 0x7 ;  /* 0xffffff8038057811 */ /* 0x000fc600078e38ff */
[----:B------:R-:W-:Y:S01]  /*1450*/  IMAD.MOV R0, RZ, RZ, -R4 ;  /* 0x000000ffff007224 */ /* 0x000fe200078e0a04 */
[----:B------:R-:W-:-:S03]  /*1460*/  SHF.R.S32.HI R17, RZ, 0x1f, R5 ;  /* 0x0000001fff117819 */ /* 0x000fc60000011405 */
        /* <DEDUP_REMOVED lines=24> */
.L_x_6669:
        /* <DEDUP_REMOVED lines=12> */
[----:B------:R-:W-:Y:S01]  /*16b0*/  IMAD R3, R4, R3, R0 ;  /* 0x0000000304037224 */ /* 0x000fe200078e0200 */
[----:B------:R-:W-:-:S04]  /*16c0*/  MOV R0, R12 ;  /* 0x0000000c00007202 */ /* 0x000fc80000000f00 */
        /* <DEDUP_REMOVED lines=16> */
.L_x_6668:
[----:B------:R1:W5:Y:S01]  /*17d0*/  @P4 LDG.E R44, desc[UR6][R138.64] ;  /* 0x000000068a2c4981 */ /* 0x000362000c1e1900 */
[----:B------:R-:W-:Y:S01]  /*17e0*/  SHF.R.S32.HI R58, RZ, 0x1f, R57 ;  /* 0x0000001fff3a7819 */ /* 0x000fe20000011439 */
[----:B------:R-:W2:Y:S01]  /*17f0*/  LDC.64 R2, c[0x0][0x240] ;  /* 0x00009000ff027b82 */ /* 0x000ea20000000a00 */
[----:B------:R-:W-:Y:S01]  /*1800*/  ISETP.NE.AND P0, PT, R171, -0x1, PT ;  /* 0xffffffffab00780c */ /* 0x000fe20003f05270 */
[----:B------:R-:W-:Y:S01]  /*1810*/  ULDC.64 UR4, c[0x0][0x268] ;  /* 0x00009a0000047ab9 */ /* 0x000fe20000000a00 */
[CC--:B------:R-:W-:Y:S01]  /*1820*/  LEA.HI R60, R58.reuse, R57.reuse, RZ, 0x3 ;  /* 0x000000393a3c7211 */ /* 0x0c0fe200078f18ff */
[----:B------:R-:W-:Y:S01]  /*1830*/  ULDC.64 UR12, c[0x0][0x218] ;  /* 0x00008600000c7ab9 */ /* 0x000fe20000000a00 */
[-C--:B------:R-:W-:Y:S01]  /*1840*/  LEA.HI R130, R58, R57.reuse, RZ, 0x4 ;  /* 0x000000393a827211 */ /* 0x080fe200078f20ff */
[----:B------:R-:W-:Y:S01]  /*1850*/  ULDC.64 UR10, c[0x0][0x258] ;  /* 0x00009600000a7ab9 */ /* 0x000fe20000000a00 */
[----:B------:R-:W-:Y:S01]  /*1860*/  SHF.R.S32.HI R136, RZ, 0x3, R60 ;  /* 0x00000003ff887819 */ /* 0x000fe2000001143c */
[----:B------:R-:W3:Y:S01]  /*1870*/  LDC.64 R140, c[0x0][0x250] ;  /* 0x00009400ff8c7b82 */ /* 0x000ee20000000a00 */
[----:B------:R-:W-:Y:S01]  /*1880*/  LOP3.LUT R60, R60, 0xfffffff8, RZ, 0xc0, !PT ;  /* 0xfffffff83c3c7812 */ /* 0x000fe200078ec0ff */
[----:B------:R-:W-:Y:S01]  /*1890*/  IMAD.MOV.U32 R42, RZ, RZ, 0x10 ;  /* 0x00000010ff2a7424 */ /* 0x000fe200078e00ff */
[----:B------:R-:W-:Y:S01]  /*18a0*/  LOP3.LUT R12, R130, 0xfffffff0, RZ, 0xc0, !PT ;  /* 0xfffffff0820c7812 */ /* 0x000fe200078ec0ff */
[----:B------:R-:W-:Y:S01]  /*18b0*/  IMAD.SHL.U32 R131, R136, 0x40, RZ ;  /* 0x0000004088837824 */ /* 0x000fe200078e00ff */
[-C--:B------:R-:W-:Y:S01]  /*18c0*/  LEA.HI R10, R58, R57.reuse, RZ, 0x6 ;  /* 0x000000393a0a7211 */ /* 0x080fe200078f30ff */
[----:B------:R-:W-:Y:S01]  /*18d0*/  IMAD.IADD R60, R57, 0x1, -R60 ;  /* 0x00000001393c7824 */ /* 0x000fe200078e0a3c */
[----:B------:R-:W-:Y:S01]  /*18e0*/  SHF.R.S32.HI R137, RZ, 0x1f, R136 ;  /* 0x0000001fff897819 */ /* 0x000fe20000011488 */
[----:B------:R-:W4:Y:S01]  /*18f0*/  @!P0 LDC.64 R6, c[0x0][0x228] ;  /* 0x00008a00ff068b82 */ /* 0x000f220000000a00 */
[----:B------:R-:W-:Y:S01]  /*1900*/  LOP3.LUT R131, R131, 0x1c0, RZ, 0xc0, !PT ;  /* 0x000001c083837812 */ /* 0x000fe200078ec0ff */
[----:B------:R-:W-:Y:S01]  /*1910*/  IMAD.SHL.U32 R14, R60, 0x8, RZ ;  /* 0x000000083c0e7824 */ /* 0x000fe200078e00ff */
[----:B------:R-:W-:Y:S01]  /*1920*/  SHF.R.S32.HI R67, RZ, 0x1f, R68 ;  /* 0x0000001fff437819 */ /* 0x000fe20000011444 */
[----:B------:R-:W-:Y:S01]  /*1930*/  IMAD.IADD R129, R57, 0x1, -R12 ;  /* 0x0000000139817824 */ /* 0x000fe200078e0a0c */
[----:B------:R-:W-:Y:S01]  /*1940*/  LEA.HI R58, R58, R57, RZ, 0x5 ;  /* 0x000000393a3a7211 */ /* 0x000fe200078f28ff */
[----:B------:R-:W-:Y:S01]  /*1950*/  IMAD.SHL.U32 R10, R10, 0x8, RZ ;  /* 0x000000080a0a7824 */ /* 0x000fe200078e00ff */
[----:B------:R-:W-:Y:S01]  /*1960*/  LOP3.LUT R12, R131, 0x38, R14, 0xf8, !PT ;  /* 0x00000038830c7812 */ /* 0x000fe200078ef80e */
[----:B-----5:R-:W-:Y:S01]  /*1970*/  IMAD.WIDE R22, R15, 0x40, R136 ;  /* 0x000000400f167825 */ /* 0x020fe200078e0288 */
[----:B------:R-:W-:Y:S01]  /*1980*/  SHF.R.U32.HI R131, RZ, 0x3, R131 ;  /* 0x00000003ff837819 */ /* 0x000fe20000011683 */
[----:B------:R-:W1:Y:S01]  /*1990*/  LDC R128, c[0x0][0x2e0] ;  /* 0x0000b800ff807b82 */ /* 0x000e620000000800 */
[----:B------:R-:W-:Y:S01]  /*19a0*/  SHF.R.S32.HI R62, RZ, 0x1f, R129 ;  /* 0x0000001fff3e7819 */ /* 0x000fe20000011481 */
[----:B--2---:R-:W-:Y:S01]  /*19b0*/  @P0 IMAD.WIDE.U32 R26, R171, R2, RZ ;  /* 0x00000002ab1a0225 */ /* 0x004fe200078e00ff */
[----:B------:R-:W-:-:S02]  /*19c0*/  LOP3.LUT R131, R12, R131, RZ, 0x3c, !PT ;  /* 0x000000830c837212 */ /* 0x000fc400078e3cff */
[----:B------:R-:W-:Y:S01]  /*19d0*/  LEA.HI R62, R62, R129, RZ, 0x3 ;  /* 0x000000813e3e7211 */ /* 0x000fe200078f18ff */
[----:B------:R-:W-:Y:S01]  /*19e0*/  IMAD.SHL.U32 R125, R60, 0x4, RZ ;  /* 0x000000043c7d7824 */ /* 0x000fe200078e00ff */
[----:B------:R-:W-:Y:S01]  /*19f0*/  LOP3.LUT R131, R131, 0xfffffe00, R10, 0xf8, !PT ;  /* 0xfffffe0083837812 */ /* 0x000fe200078ef80a */
[----:B------:R-:W-:Y:S01]  /*1a00*/  IMAD.MOV.U32 R43, RZ, RZ, 0x20 ;  /* 0x00000020ff2b7424 */ /* 0x000fe200078e00ff */
[----:B------:R-:W-:Y:S01]  /*1a10*/  LOP3.LUT R10, R62, 0xfffffff8, RZ, 0xc0, !PT ;  /* 0xfffffff83e0a7812 */ /* 0x000fe200078ec0ff */
[----:B---3--:R-:W-:Y:S01]  /*1a20*/  IMAD.SHL.U32 R93, R140, 0x10, RZ ;  /* 0x000000108c5d7824 */ /* 0x008fe200078e00ff */
[----:B------:R-:W-:Y:S02]  /*1a30*/  IADD3 R24, P1, R14, R0, RZ ;  /* 0x000000000e187210 */ /* 0x000fe40007f3e0ff */
[----:B------:R-:W-:Y:S01]  /*1a40*/  SHF.R.S32.HI R15, RZ, 0x1f, R14 ;  /* 0x0000001fff0f7819 */ /* 0x000fe2000001140e */
[----:B----4-:R-:W-:Y:S01]  /*1a50*/  @!P0 IMAD R12, R9, R6, RZ ;  /* 0x00000006090c8224 */ /* 0x010fe200078e02ff */
[----:B------:R-:W-:Y:S01]  /*1a60*/  @P0 MOV R0, R26 ;  /* 0x0000001a00000202 */ /* 0x000fe20000000f00 */
[----:B------:R-:W-:Y:S01]  /*1a70*/  IMAD.IADD R129, R129, 0x1, -R10 ;  /* 0x0000000181817824 */ /* 0x000fe200078e0a0a */
[----:B------:R-:W-:Y:S01]  /*1a80*/  LEA.HI R67, R67, R68, RZ, 0x7 ;  /* 0x0000004443437211 */ /* 0x000fe200078f38ff */
[----:B------:R-:W-:Y:S01]  /*1a90*/  IMAD R10, R137, R148, RZ ;  /* 0x00000094890a7224 */ /* 0x000fe200078e02ff */
[----:B------:R-:W-:Y:S01]  /*1aa0*/  SHF.L.U64.HI R102, R148, 0x4, R149 ;  /* 0x0000000494667819 */ /* 0x000fe20000010295 */
[----:B------:R-:W-:Y:S01]  /*1ab0*/  IMAD.X R25, R15, 0x1, R21, P1 ;  /* 0x000000010f197824 */ /* 0x000fe200008e0615 */
[----:B------:R-:W-:Y:S01]  /*1ac0*/  IADD3 R18, P1, R14, R8, RZ ;  /* 0x000000080e127210 */ /* 0x000fe20007f3e0ff */
[----:B------:R-:W-:Y:S01]  /*1ad0*/  @P0 IMAD R21, R171, R3, R27 ;  /* 0x00000003ab150224 */ /* 0x000fe200078e021b */
[----:B------:R-:W-:Y:S01]  /*1ae0*/  SHF.R.S32.HI R67, RZ, 0x7, R67 ;  /* 0x00000007ff437819 */ /* 0x000fe20000011443 */
[C---:B------:R-:W-:Y:S01]  /*1af0*/  @!P0 IMAD R7, R11.reuse, R7, R12 ;  /* 0x000000070b078224 */ /* 0x040fe200078e020c */
[----:B-1----:R-:W-:Y:S01]  /*1b00*/  LEA.HI R128, R128, R128, RZ, 0x1 ;  /* 0x0000008080807211 */ /* 0x002fe200078f08ff */
[----:B------:R-:W-:Y:S01]  /*1b10*/  @!P0 IMAD.WIDE.U32 R26, R11, R6, RZ ;  /* 0x000000060b1a8225 */ /* 0x000fe200078e00ff */
[----:B------:R-:W-:-:S02]  /*1b20*/  VIMNMX R67, RZ, R67, !PT ;  /* 0x00000043ff437248 */ /* 0x000fc40007fe0100 */
[----:B------:R-:W-:Y:S01]  /*1b30*/  SHF.R.S32.HI R127, RZ, 0x1, R128 ;  /* 0x00000001ff7f7819 */ /* 0x000fe20000011480 */
[----:B------:R-:W-:Y:S01]  /*1b40*/  IMAD R10, R136, R149, R10 ;  /* 0x00000095880a7224 */ /* 0x000fe200078e020a */
[----:B------:R-:W-:Y:S01]  /*1b50*/  SHF.L.U32 R91, R148, 0x4, RZ ;  /* 0x00000004945b7819 */ /* 0x000fe200000006ff */
[----:B------:R-:W-:Y:S01]  /*1b60*/  IMAD.WIDE.U32 R24, R136, R148, R24 ;  /* 0x0000009488187225 */ /* 0x000fe200078e0018 */
[----:B------:R-:W-:-:S03]  /*1b70*/  SHF.L.U64.HI R104, R140, 0x4, R141 ;  /* 0x000000048c687819 */ /* 0x000fc6000001028d */
[----:B------:R-:W-:Y:S01]  /*1b80*/  @!P0 IMAD.MOV.U32 R0, RZ, RZ, R26 ;  /* 0x000000ffff008224 */ /* 0x000fe200078e001a */
[----:B------:R-:W-:Y:S01]  /*1b90*/  LEA R70, P2, R24, UR12, 0x1 ;  /* 0x0000000c18467c11 */ /* 0x000fe2000f8408ff */
[----:B------:R-:W-:Y:S01]  /*1ba0*/  @!P0 IMAD.IADD R21, R27, 0x1, R7 ;  /* 0x000000011b158824 */ /* 0x000fe200078e0207 */
[----:B------:R-:W-:Y:S01]  /*1bb0*/  IADD3 R6, P0, R136, R13, RZ ;  /* 0x0000000d88067210 */ /* 0x000fe20007f1e0ff */
[----:B------:R-:W-:Y:S01]  /*1bc0*/  IMAD.IADD R10, R25, 0x1, R10 ;  /* 0x00000001190a7824 */ /* 0x000fe200078e020a */
[----:B------:R-:W-:Y:S01]  /*1bd0*/  MOV R166, R70 ;  /* 0x0000004600a67202 */ /* 0x000fe20000000f00 */
[----:B------:R-:W-:Y:S02]  /*1be0*/  IMAD R25, R85, UR4, RZ ;  /* 0x0000000455197c24 */ /* 0x000fe4000f8e02ff */
[----:B------:R-:W-:Y:S01]  /*1bf0*/  IMAD.X R19, R15, 0x1, R19, P1 ;  /* 0x000000010f137824 */ /* 0x000fe200008e0613 */
[----:B------:R-:W-:Y:S01]  /*1c00*/  IADD3 R12, P1, R14, R0, RZ ;  /* 0x000000000e0c7210 */ /* 0x000fe20007f3e0ff */
[----:B------:R-:W-:Y:S01]  /*1c10*/  IMAD.X R17, R137, 0x1, R17, P0 ;  /* 0x0000000189117824 */ /* 0x000fe200000e0611 */
[----:B------:R-:W-:Y:S01]  /*1c20*/  SHF.L.U64.HI R71, R24, 0x1, R10 ;  /* 0x0000000118477819 */ /* 0x000fe2000001020a */
[C---:B------:R-:W-:Y:S01]  /*1c30*/  IMAD R25, R4.reuse, UR5, R25 ;  /* 0x0000000504197c24 */ /* 0x040fe2000f8e0219 */
[----:B------:R-:W-:Y:S01]  /*1c40*/  IADD3.X R13, R15, R21, RZ, P1, !PT ;  /* 0x000000150f0d7210 */ /* 0x000fe20000ffe4ff */
[----:B------:R-:W-:Y:S01]  /*1c50*/  IMAD.WIDE.U32 R18, R4, UR4, R18 ;  /* 0x0000000404127c25 */ /* 0x000fe2000f8e0012 */
[----:B------:R-:W-:Y:S01]  /*1c60*/  ULDC.64 UR4, c[0x0][0x220] ;  /* 0x0000880000047ab9 */ /* 0x000fe20000000a00 */
[----:B------:R-:W-:-:S02]  /*1c70*/  IADD3.X R71, R71, UR13, RZ, P2, !PT ;  /* 0x0000000d47477c10 */ /* 0x000fc400097fe4ff */
[-C--:B------:R-:W-:Y:S02]  /*1c80*/  IMAD R17, R17, R140.reuse, RZ ;  /* 0x0000008c11117224 */ /* 0x080fe400078e02ff */
[----:B------:R-:W-:Y:S02]  /*1c90*/  IMAD.IADD R19, R19, 0x1, R25 ;  /* 0x0000000113137824 */ /* 0x000fe400078e0219 */
[C---:B------:R-:W-:Y:S02]  /*1ca0*/  IMAD R17, R6.reuse, R141, R17 ;  /* 0x0000008d06117224 */ /* 0x040fe400078e0211 */
[----:B------:R-:W-:-:S04]  /*1cb0*/  IMAD.WIDE.U32 R6, R6, R140, R18 ;  /* 0x0000008c06067225 */ /* 0x000fc800078e0012 */
[----:B------:R-:W-:Y:S01]  /*1cc0*/  IMAD.IADD R17, R7, 0x1, R17 ;  /* 0x0000000107117824 */ /* 0x000fe200078e0211 */
[----:B------:R-:W-:Y:S01]  /*1cd0*/  LEA R72, P0, R6, UR4, 0x1 ;  /* 0x0000000406487c11 */ /* 0x000fe2000f8008ff */
[-C--:B------:R-:W-:Y:S02]  /*1ce0*/  IMAD R0, R23, R2.reuse, RZ ;  /* 0x0000000217007224 */ /* 0x080fe400078e02ff */
[----:B------:R-:W-:Y:S01]  /*1cf0*/  IMAD.WIDE.U32 R12, R22, R2, R12 ;  /* 0x00000002160c7225 */ /* 0x000fe200078e000c */
[----:B------:R-:W-:Y:S02]  /*1d00*/  SHF.L.U64.HI R73, R6, 0x1, R17 ;  /* 0x0000000106497819 */ /* 0x000fe40000010211 */
[----:B------:R-:W-:Y:S01]  /*1d10*/  R2P PR, R129, 0x6 ;  /* 0x0000000681007804 */ /* 0x000fe20000000000 */
[----:B------:R-:W-:Y:S01]  /*1d20*/  IMAD R0, R22, R3, R0 ;  /* 0x0000000316007224 */ /* 0x000fe200078e0200 */
[----:B------:R-:W-:Y:S01]  /*1d30*/  IADD3.X R73, R73, UR5, RZ, P0, !PT ;  /* 0x0000000549497c10 */ /* 0x000fe200087fe4ff */
[----:B------:R-:W-:Y:S01]  /*1d40*/  IMAD R126, R136, R127, R125 ;  /* 0x0000007f887e7224 */ /* 0x000fe200078e027d */
[----:B------:R-:W-:Y:S01]  /*1d50*/  ISETP.GT.AND P0, PT, R56, R67, PT ;  /* 0x000000433800720c */ /* 0x000fe20003f04270 */
[----:B------:R-:W-:Y:S01]  /*1d60*/  IMAD.IADD R13, R13, 0x1, R0 ;  /* 0x000000010d0d7824 */ /* 0x000fe200078e0200 */
[----:B------:R-:W-:Y:S01]  /*1d70*/  SHF.R.S32.HI R2, RZ, 0x1f, R132 ;  /* 0x0000001fff027819 */ /* 0x000fe20000011484 */
[----:B------:R-:W-:Y:S01]  /*1d80*/  IMAD.IADD R125, R125, 0x1, R126 ;  /* 0x000000017d7d7824 */ /* 0x000fe200078e027e */
[----:B------:R-:W-:Y:S01]  /*1d90*/  LOP3.LUT R0, R58, 0xffffffe0, RZ, 0xc0, !PT ;  /* 0xffffffe03a007812 */ /* 0x000fe200078ec0ff */
[----:B------:R-:W-:Y:S01]  /*1da0*/  IMAD.MOV.U32 R165, RZ, RZ, R71 ;  /* 0x000000ffffa57224 */ /* 0x000fe200078e0047 */
[----:B------:R-:W-:Y:S01]  /*1db0*/  SHF.R.S32.HI R58, RZ, 0x5, R58 ;  /* 0x00000005ff3a7819 */ /* 0x000fe2000001143a */
[----:B------:R-:W-:Y:S01]  /*1dc0*/  IMAD R135, R2, UR10, RZ ;  /* 0x0000000a02877c24 */ /* 0x000fe2000f8e02ff */
[----:B------:R-:W-:Y:S01]  /*1dd0*/  SHF.R.S32.HI R113, RZ, 0x1f, R126 ;  /* 0x0000001fff717819 */ /* 0x000fe2000001147e */
[----:B------:R-:W-:Y:S01]  /*1de0*/  IMAD.IADD R59, R57, 0x1, -R0 ;  /* 0x00000001393b7824 */ /* 0x000fe200078e0a00 */
[----:B------:R-:W-:Y:S01]  /*1df0*/  SHF.R.S32.HI R112, RZ, 0x1f, R125 ;  /* 0x0000001fff707819 */ /* 0x000fe2000001147d */
[----:B------:R-:W-:Y:S01]  /*1e00*/  IMAD R135, R132, UR11, R135 ;  /* 0x0000000b84877c24 */ /* 0x000fe2000f8e0287 */
[----:B------:R-:W-:Y:S01]  /*1e10*/  SEL R42, R42, 0xfffffff0, !P1 ;  /* 0xfffffff02a2a7807 */ /* 0x000fe20004800000 */
[----:B------:R-:W-:Y:S01]  /*1e20*/  IMAD.WIDE.U32 R132, R132, UR10, R12 ;  /* 0x0000000a84847c25 */ /* 0x000fe2000f8e000c */
[----:B------:R-:W-:-:S03]  /*1e30*/  SEL R43, R43, 0xffffffe0, !P2 ;  /* 0xffffffe02b2b7807 */ /* 0x000fc60005000000 */
[----:B------:R-:W-:Y:S02]  /*1e40*/  IMAD.IADD R135, R133, 0x1, R135 ;  /* 0x0000000185877824 */ /* 0x000fe400078e0287 */
        /* <DEDUP_REMOVED lines=11> */
[C---:B------:R-:W-:Y:S01]  /*1f00*/  IMAD.WIDE.U32 R18, R11.reuse, UR10, R14 ;  /* 0x0000000a0b127c25 */ /* 0x040fe2000f8e000e */
[----:B------:R-:W-:Y:S01]  /*1f10*/  ULDC.64 UR12, c[0x0][0x350] ;  /* 0x0000d400000c7ab9 */ /* 0x000fe20000000a00 */
[----:B------:R-:W-:Y:S01]  /*1f20*/  IADD3 R44, R44, R5, RZ ;  /* 0x000000052c2c7210 */ /* 0x000fe20007ffe0ff */
[----:B------:R-:W2:Y:S01]  /*1f30*/  LDC R69, c[0x0][0x340] ;  /* 0x0000d000ff457b82 */ /* 0x000ea20000000800 */
        /* <DEDUP_REMOVED lines=15> */
[----:B------:R-:W-:Y:S01]  /*2030*/  USHF.L.U64.HI UR15, UR4, 0x5, UR5 ;  /* 0x00000005040f7899 */ /* 0x000fe20008010205 */
[----:B------:R-:W-:Y:S01]  /*2040*/  SHF.L.U32 R122, R127, 0x4, RZ ;  /* 0x000000047f7a7819 */ /* 0x000fe200000006ff */
[----:B------:R-:W-:Y:S01]  /*2050*/  USHF.L.U32 UR24, UR4, 0x5, URZ ;  /* 0x0000000504187899 */ /* 0x000fe2000800063f */
[C---:B------:R-:W-:Y:S01]  /*2060*/  IMAD R9, R11.reuse, UR4, RZ ;  /* 0x000000040b097c24 */ /* 0x040fe2000f8e02ff */
[----:B------:R-:W-:Y:S01]  /*2070*/  SHF.L.U32 R81, R86, 0x1, RZ ;  /* 0x0000000156517819 */ /* 0x000fe200000006ff */
[-C--:B-1----:R-:W-:Y:S01]  /*2080*/  IMAD R0, R11, R2.reuse, RZ ;  /* 0x000000020b007224 */ /* 0x082fe200078e02ff */
[----:B------:R-:W-:Y:S01]  /*2090*/  USHF.L.U64.HI UR25, UR4, 0x6, UR5 ;  /* 0x0000000604197899 */ /* 0x000fe20008010205 */
[C---:B------:R-:W-:Y:S01]  /*20a0*/  IMAD R6, R8.reuse, UR5, R9 ;  /* 0x0000000508067c24 */ /* 0x040fe2000f8e0209 */
[----:B------:R-:W-:Y:S01]  /*20b0*/  USHF.L.U32 UR26, UR4, 0x6, URZ ;  /* 0x00000006041a7899 */ /* 0x000fe2000800063f */
[C---:B------:R-:W-:Y:S01]  /*20c0*/  IMAD.WIDE.U32 R16, R8.reuse, UR4, R16 ;  /* 0x0000000408107c25 */ /* 0x040fe2000f8e0010 */
[----:B------:R-:W-:Y:S01]  /*20d0*/  USHF.L.U64.HI UR27, UR4, 0x4, UR5 ;  /* 0x00000004041b7899 */ /* 0x000fe20008010205 */
[----:B------:R-:W-:Y:S01]  /*20e0*/  SHF.L.U32 R115, R127, 0x6, RZ ;  /* 0x000000067f737819 */ /* 0x000fe200000006ff */
[----:B------:R-:W-:Y:S01]  /*20f0*/  USHF.L.U32 UR28, UR4, 0x4, URZ ;  /* 0x00000004041c7899 */ /* 0x000fe2000800063f */
[C---:B------:R-:W-:Y:S01]  /*2100*/  IMAD R0, R8.reuse, R3, R0 ;  /* 0x0000000308007224 */ /* 0x040fe200078e0200 */
[----:B------:R-:W-:Y:S01]  /*2110*/  UIMAD.WIDE.U32 UR22, UR4, 0x60, URZ ;  /* 0x00000060041678a5 */ /* 0x000fe2000f8e003f */
[----:B------:R-:W-:Y:S01]  /*2120*/  IMAD.WIDE.U32 R8, R8, R2, R12 ;  /* 0x0000000208087225 */ /* 0x000fe200078e000c */
[----:B------:R-:W-:Y:S01]  /*2130*/  UIMAD UR14, UR5, 0x60, URZ ;  /* 0x00000060050e78a4 */ /* 0x000fe2000f8e023f */
[----:B------:R-:W-:Y:S01]  /*2140*/  SHF.L.U64.HI R74, R2, 0x5, R3 ;  /* 0x00000005024a7819 */ /* 0x000fe20000010203 */
[----:B------:R-:W-:Y:S01]  /*2150*/  UIMAD.WIDE.U32 UR20, UR4, 0xa0, URZ ;  /* 0x000000a0041478a5 */ /* 0x000fe2000f8e003f */
        /* <DEDUP_REMOVED lines=9> */
[----:B------:R-:W-:Y:S01]  /*21f0*/  UIMAD UR31, UR5, 0xe0, URZ ;  /* 0x000000e0051f78a4 */ /* 0x000fe2000f8e023f */
[----:B------:R-:W-:Y:S01]  /*2200*/  IMAD R83, R4, UR13, R83 ;  /* 0x0000000d04537c24 */ /* 0x000fe2000f8e0253 */
[----:B------:R-:W-:Y:S01]  /*2210*/  SHF.L.U64.HI R77, R2, 0x6, R3 ;  /* 0x00000006024d7819 */ /* 0x000fe20000010203 */
        /* <DEDUP_REMOVED lines=97> */
.L_x_6724:
        /* <DEDUP_REMOVED lines=14> */
[C---:B------:R-:W-:Y:S02]  /*2910*/  @P3 IADD3 R6, P0, R94.reuse, UR28, RZ ;  /* 0x0000001c5e063c10 */ /* 0x040fe4000ff1e0ff */
[-C--:B------:R-:W-:Y:S02]  /*2920*/  @P3 LEA R54, P1, R93, R72.reuse, 0x1 ;  /* 0x000000485d363211 */ /* 0x080fe400078208ff */
[----:B------:R-:W-:Y:S02]  /*2930*/  @P3 IADD3.X R7, R83, UR27, RZ, P0, !PT ;  /* 0x0000001b53073c10 */ /* 0x000fe400087fe4ff */
[C---:B------:R-:W-:Y:S02]  /*2940*/  @P6 IADD3 R32, P0, R94.reuse, UR24, RZ ;  /* 0x000000185e206c10 */ /* 0x040fe4000ff1e0ff */
        /* <DEDUP_REMOVED lines=120> */
.L_x_6674:
[----:B------:R-:W-:Y:S05]  /*30d0*/  BSYNC B0 ;  /* 0x0000000000007941 */ /* 0x000fea0003800000 */
.L_x_6673:
        /* <DEDUP_REMOVED lines=62> */
.L_x_6676:
[----:B------:R-:W-:Y:S05]  /*34c0*/  BSYNC B0 ;  /* 0x0000000000007941 */ /* 0x000fea0003800000 */
.L_x_6675:
        /* <DEDUP_REMOVED lines=62> */
.L_x_6678:
[----:B------:R-:W-:Y:S05]  /*38b0*/  BSYNC B0 ;  /* 0x0000000000007941 */ /* 0x000fea0003800000 */
.L_x_6677:
        /* <DEDUP_REMOVED lines=66> */
.L_x_6680:
[----:B------:R-:W-:Y:S05]  /*3ce0*/  BSYNC B0 ;  /* 0x0000000000007941 */ /* 0x000fea0003800000 */
.L_x_6679:
        /* <DEDUP_REMOVED lines=61> */
.L_x_6682:
[----:B------:R-:W-:Y:S05]  /*40c0*/  BSYNC B0 ;  /* 0x0000000000007941 */ /* 0x000fea0003800000 */
.L_x_6681:
        /* <DEDUP_REMOVED lines=66> */
.L_x_6684:
[----:B------:R-:W-:Y:S05]  /*44f0*/  BSYNC B0 ;  /* 0x0000000000007941 */ /* 0x000fea0003800000 */
.L_x_6683:
        /* <DEDUP_REMOVED lines=68> */
.L_x_6686:
[----:B------:R-:W-:Y:S05]  /*4940*/  BSYNC B0 ;  /* 0x0000000000007941 */ /* 0x000fea0003800000 */
.L_x_6685:
        /* <DEDUP_REMOVED lines=68> */
.L_x_6688:
[----:B------:R-:W-:Y:S05]  /*4d90*/  BSYNC B0 ;  /* 0x0000000000007941 */ /* 0x000fea0003800000 */
.L_x_6687:
[C---:B------:R-:W-:Y:S01]  /*4da0*/  LEA R44, P1, R35.reuse, R44, 0x1 ;  /* 0x0000002c232c7211 */ /* 0x040fe200078208ff */
[----:B------:R-:W-:Y:S01]  /*4db0*/  IMAD.MOV.U32 R8, RZ, RZ, R10 ;  /* 0x000000ffff087224 */ /* 0x000fe200078e000a */
[----:B------:R-:W-:Y:S02]  /*4dc0*/  UMOV UR4, UR29 ;  /* 0x0000001d00047c82 */ /* 0x000fe40008000000 */
[C---:B------:R-:W-:Y:S02]  /*4dd0*/  LEA.HI.X.SX32 R45, R35.reuse, R45, 0x1, P1 ;  /* 0x0000002d232d7211 */ /* 0x040fe400008f0eff */
[C---:B------:R-:W-:Y:S04]  /*4de0*/  LEA R10, P0, R35.reuse, R8, 0x1 ;  /* 0x00000008230a7211 */ /* 0x040fe800078008ff */
[----:B------:R-:W-:Y:S01]  /*4df0*/  LEA.HI.X.SX32 R9, R35, R9, 0x1, P0 ;  /* 0x0000000923097211 */ /* 0x000fe200000f0eff */
[----:B------:R-:W-:Y:S08]  /*4e00*/  BRA `(.L_x_6689) ;  /* 0x0000003400dc7947 */ /* 0x000ff00003800000 */
.L_x_6672:
        /* <DEDUP_REMOVED lines=91> */
.L_x_6693:
[----:B------:R-:W-:Y:S05]  /*53c0*/  BSYNC B0 ;  /* 0x0000000000007941 */ /* 0x000fea0003800000 */
.L_x_6692:
[----:B-----5:R2:W-:Y:S02]  /*53d0*/  STG.E.128 desc[UR6][R70.64], R32 ;  /* 0x0000002046007986 */ /* 0x0205e4000c101d06 */
.L_x_6691:
[----:B------:R-:W-:Y:S05]  /*53e0*/  BSYNC B1 ;  /* 0x0000000000017941 */ /* 0x000fea0003800000 */
.L_x_6690:
        /* <DEDUP_REMOVED lines=94> */
.L_x_6697:
[----:B------:R-:W-:Y:S05]  /*59d0*/  BSYNC B0 ;  /* 0x0000000000007941 */ /* 0x000fea0003800000 */
.L_x_6696:
[----:B-----5:R4:W-:Y:S02]  /*59e0*/  STG.E.128 desc[UR6][R156.64], R32 ;  /* 0x000000209c007986 */ /* 0x0209e4000c101d06 */
.L_x_6695:
[----:B------:R-:W-:Y:S05]  /*59f0*/  BSYNC B1 ;  /* 0x0000000000017941 */ /* 0x000fea0003800000 */
.L_x_6694:
[----:B------:R-:W-:Y:S04]  /*5a00*/  BSSY B1, `(.L_x_6698) ;  /* 0x0000063000017945 */ /* 0x000fe80003800000 */
[----:B------:R-:W-:Y:S05]  /*5a10*/  @!P6 BRA `(.L_x_6699) ;  /* 0x000000040084e947 */ /* 0x000fea0003800000 */
[C---:B----4-:R-:W-:Y:S01]  /*5a20*/  LEA R156, P0, R75.reuse, R96, 0x1 ;  /* 0x000000604b9c7211 */ /* 0x050fe200078008ff */
        /* <DEDUP_REMOVED lines=94> */
.L_x_6701:
[----:B------:R-:W-:Y:S05]  /*6010*/  BSYNC B0 ;  /* 0x0000000000007941 */ /* 0x000fea0003800000 */
.L_x_6700:
[----:B-----5:R3:W-:Y:S02]  /*6020*/  STG.E.128 desc[UR6][R160.64], R52 ;  /* 0x00000034a0007986 */ /* 0x0207e4000c101d06 */
.L_x_6699:
[----:B------:R-:W-:Y:S05]  /*6030*/  BSYNC B1 ;  /* 0x0000000000017941 */ /* 0x000fea0003800000 */
.L_x_6698:
[----:B------:R-:W-:Y:S04]  /*6040*/  BSSY B1, `(.L_x_6702) ;  /* 0x0000067000017945 */ /* 0x000fe80003800000 */
        /* <DEDUP_REMOVED lines=100> */
.L_x_6705:
[----:B------:R-:W-:Y:S05]  /*6690*/  BSYNC B0 ;  /* 0x0000000000007941 */ /* 0x000fea0003800000 */
.L_x_6704:
[----:B-----5:R1:W-:Y:S02]  /*66a0*/  STG.E.128 desc[UR6][R160.64], R52 ;  /* 0x00000034a0007986 */ /* 0x0203e4000c101d06 */
.L_x_6703:
[----:B------:R-:W-:Y:S05]  /*66b0*/  BSYNC B1 ;  /* 0x0000000000017941 */ /* 0x000fea0003800000 */
.L_x_6702:
[----:B------:R-:W-:Y:S04]  /*66c0*/  BSSY B1, `(.L_x_6706) ;  /* 0x0000062000017945 */ /* 0x000fe80003800000 */
[----:B------:R-:W-:Y:S05]  /*66d0*/  @!P2 BRA `(.L_x_6707) ;  /* 0x000000040080a947 */ /* 0x000fea0003800000 */
[----:B--2-4-:R-:W-:Y:S01]  /*66e0*/  LEA R156, P0, R78, R96, 0x1 ;  /* 0x000000604e9c7211 */ /* 0x014fe200078008ff */
[----:B------:R-:W-:Y:S01]  /*66f0*/  BSSY B0, `(.L_x_6708) ;  /* 0x000005d000007945 */ /* 0x000fe20003800000 */
[----:B------:R-:W-:Y:S02]  /*6700*/  ISETP.GE.AND P1, PT, R14, UR4, PT ;  /* 0x000000040e007c0c */ /* 0x000fe4000bf26270 */
[----:B------:R-:W-:Y:S02]  /*6710*/  LEA.HI.X R157, R78, R85, R77, 0x1, P0 ;  /* 0x000000554e9d7211 */ /* 0x000fe400000f0c4d */
[C---:B-1-3--:R-:W-:Y:S03]  /*6720*/  LEA R160, P0, R150.reuse, R70, 0x1 ;  /* 0x0000004696a07211 */ /* 0x04afe600078008ff */
        /* <DEDUP_REMOVED lines=89> */
.L_x_6709:
[----:B------:R-:W-:Y:S05]  /*6cc0*/  BSYNC B0 ;  /* 0x0000000000007941 */ /* 0x000fea0003800000 */
.L_x_6708:
[----:B-----5:R2:W-:Y:S02]  /*6cd0*/  STG.E.128 desc[UR6][R160.64], R52 ;  /* 0x00000034a0007986 */ /* 0x0205e4000c101d06 */
.L_x_6707:
[----:B------:R-:W-:Y:S05]  /*6ce0*/  BSYNC B1 ;  /* 0x0000000000017941 */ /* 0x000fea0003800000 */
.L_x_6706:
        /* <DEDUP_REMOVED lines=101> */
.L_x_6713:
[----:B------:R-:W-:Y:S05]  /*7340*/  BSYNC B0 ;  /* 0x0000000000007941 */ /* 0x000fea0003800000 */
.L_x_6712:
[----:B-----5:R1:W-:Y:S02]  /*7350*/  STG.E.128 desc[UR6][R160.64], R52 ;  /* 0x00000034a0007986 */ /* 0x0203e4000c101d06 */
.L_x_6711:
[----:B------:R-:W-:Y:S05]  /*7360*/  BSYNC B1 ;  /* 0x0000000000017941 */ /* 0x000fea0003800000 */
.L_x_6710:
        /* <DEDUP_REMOVED lines=103> */
.L_x_6717:
[----:B------:R-:W-:Y:S05]  /*79e0*/  BSYNC B0 ;  /* 0x0000000000007941 */ /* 0x000fea0003800000 */
.L_x_6716:
[----:B-----5:R1:W-:Y:S02]  /*79f0*/  STG.E.128 desc[UR6][R160.64], R52 ;  /* 0x00000034a0007986 */ /* 0x0203e4000c101d06 */
.L_x_6715:
[----:B------:R-:W-:Y:S05]  /*7a00*/  BSYNC B1 ;  /* 0x0000000000017941 */ /* 0x000fea0003800000 */
.L_x_6714:
[----:B------:R-:W-:Y:S01]  /*7a10*/  ISETP.NE.AND P0, PT, R152, RZ, PT ;  /* 0x000000ff9800720c */ /* 0x000fe20003f05270 */
[----:B------:R-:W-:Y:S11]  /*7a20*/  BSSY B1, `(.L_x_6718) ;  /* 0x0000067000017945 */ /* 0x000ff60003800000 */
[----:B------:R-:W-:Y:S01]  /*7a30*/  @!UPT UIADD3 URZ, URZ, URZ, URZ ;  /* 0x0000003f3f3ff290 */ /* 0x000fe2000fffe03f */
[----:B------:R-:W-:Y:S05]  /*7a40*/  @!P0 BRA `(.L_x_6719) ;  /* 0x0000000400908947 */ /* 0x000fea0003800000 */
[----:B---3--:R-:W3:Y:S01]  /*7a50*/  LDC.64 R2, c[0x0][0x338] ;  /* 0x0000ce00ff027b82 */ /* 0x008ee20000000a00 */
[----:B-1----:R-:W-:Y:S01]  /*7a60*/  MOV R97, R85 ;  /* 0x0000005500617202 */ /* 0x002fe20000000f00 */
[----:B------:R-:W-:Y:S01]  /*7a70*/  BSSY B0, `(.L_x_6720) ;  /* 0x0000060000007945 */ /* 0x000fe20003800000 */
[----:B------:R-:W-:Y:S01]  /*7a80*/  ISETP.GE.AND P0, PT, R14, UR4, PT ;  /* 0x000000040e007c0c */ /* 0x000fe2000bf06270 */
[----:B---3--:R-:W-:Y:S04]  /*7a90*/  IMAD.WIDE.U32 R152, R2, 0xe0, R96 ;  /* 0x000000e002987825 */ /* 0x008fe800078e0060 */
[----:B------:R-:W-:Y:S05]  /*7aa0*/  IMAD R3, R3, 0xe0, RZ ;  /* 0x000000e003037824 */ /* 0x000fea00078e02ff */
[----:B------:R-:W-:Y:S02]  /*7ab0*/  IADD3 R153, R153, R3, RZ ;  /* 0x0000000399997210 */ /* 0x000fe40007ffe0ff */
[----:B------:R-:W4:Y:S03]  /*7ac0*/  LDC.64 R2, c[0x0][0x248] ;  /* 0x00009200ff027b82 */ /* 0x000f260000000a00 */
[----:B--2---:R1:W5:Y:S01]  /*7ad0*/  LDG.E.128 R52, desc[UR6][R152.64] ;  /* 0x0000000698347981 */ /* 0x004362000c1e1d00 */
[----:B----4-:R-:W-:Y:S04]  /*7ae0*/  IMAD.WIDE.U32 R156, R2, 0xe0, R70 ;  /* 0x000000e0029c7825 */ /* 0x010fe800078e0046 */
[----:B------:R-:W-:Y:S05]  /*7af0*/  IMAD R3, R3, 0xe0, RZ ;  /* 0x000000e003037824 */ /* 0x000fea00078e02ff */
[----:B------:R-:W-:Y:S01]  /*7b00*/  IADD3 R157, R157, R3, RZ ;  /* 0x000000039d9d7210 */ /* 0x000fe20007ffe0ff */
[----:B-1----:R-:W-:Y:S06]  /*7b10*/  @P0 BRA `(.L_x_6721) ;  /* 0x0000000400540947 */ /* 0x002fec0003800000 */
        /* <DEDUP_REMOVED lines=85> */
.L_x_6721:
[----:B------:R-:W-:Y:S05]  /*8070*/  BSYNC B0 ;  /* 0x0000000000007941 */ /* 0x000fea0003800000 */
.L_x_6720:
[----:B-----5:R1:W-:Y:S02]  /*8080*/  STG.E.128 desc[UR6][R156.64], R52 ;  /* 0x000000349c007986 */ /* 0x0203e4000c101d06 */
.L_x_6719:
[----:B------:R-:W-:Y:S05]  /*8090*/  BSYNC B1 ;  /* 0x0000000000017941 */ /* 0x000fea0003800000 */
.L_x_6718:
        /* <DEDUP_REMOVED lines=10> */
.L_x_6671:
        /* <DEDUP_REMOVED lines=68> */
.L_x_6689:
        /* <DEDUP_REMOVED lines=83> */
.L_x_6722:
        /* <DEDUP_REMOVED lines=8> */
.L_x_6723:
[----:B------:R-:W-:Y:S04]  /*8b30*/  IADD3 R11, R11, -0x1, RZ ;  /* 0xffffffff0b0b7810 */ /* 0x000fe80007ffe0ff */
[----:B------:R-:W-:Y:S11]  /*8b40*/  ISETP.GT.AND P0, PT, R11, R67, PT ;  /* 0x000000430b00720c */ /* 0x000ff60003f04270 */
[----:B------:R-:W-:Y:S02]  /*8b50*/  @!UPT UIADD3 URZ, URZ, URZ, URZ ;  /* 0x0000003f3f3ff290 */ /* 0x000fe4000fffe03f */
[----:B------:R-:W-:Y:S05]  /*8b60*/  @P0 BRA `(.L_x_6724) ;  /* 0xffffff9c00300947 */ /* 0x000fea000383ffff */
.L_x_6670:
        /* <DEDUP_REMOVED lines=40> */
[----:B------:R-:W-:Y:S02]  /*8df0*/  SHF.R.S32.HI R12, RZ, 0x1f, R68 ;  /* 0x0000001fff0c7819 */ /* 0x000fe40000011444 */
[----:B------:R-:W-:-:S03]  /*8e00*/  IADD3 R2, P1, R125, R68, RZ ;  /* 0x000000447d027210 */ /* 0x000fc60007f3e0ff */
[--C-:B------:R-:W-:Y:S02]  /*8e10*/  IMAD.X R113, R113, 0x1, R12.reuse, P2 ;  /* 0x0000000171717824 */ /* 0x100fe400010e060c */
[----:B------:R-:W-:Y:S01]  /*8e20*/  IMAD.X R12, R112, 0x1, R12, P1 ;  /* 0x00000001700c7824 */ /* 0x000fe200008e060c */
[----:B------:R-:W-:Y:S07]  /*8e30*/  @!P0 BRA `(.L_x_6727) ;  /* 0x0000000c00d88947 */ /* 0x000fee0003800000 */
        /* <DEDUP_REMOVED lines=55> */
.L_x_6731:
[----:B------:R-:W-:Y:S05]  /*91b0*/  BSYNC B0 ;  /* 0x0000000000007941 */ /* 0x000fea0003800000 */
.L_x_6730:
[----:B-----5:R1:W-:Y:S02]  /*91c0*/  STS.128 [R173], R8 ;  /* 0x00000008ad007388 */ /* 0x0203e40000000c00 */
.L_x_6729:
[----:B------:R-:W-:Y:S05]  /*91d0*/  BSYNC B1 ;  /* 0x0000000000017941 */ /* 0x000fea0003800000 */
.L_x_6728:
        /* <DEDUP_REMOVED lines=60> */
.L_x_6735:
[----:B------:R-:W-:Y:S05]  /*95a0*/  BSYNC B0 ;  /* 0x0000000000007941 */ /* 0x000fea0003800000 */
.L_x_6734:
[----:B-----5:R2:W-:Y:S02]  /*95b0*/  STS.128 [R173+0x800], R8 ;  /* 0x00080008ad007388 */ /* 0x0205e40000000c00 */
.L_x_6733:
[----:B------:R-:W-:Y:S05]  /*95c0*/  BSYNC B1 ;  /* 0x0000000000017941 */ /* 0x000fea0003800000 */
.L_x_6732:
        /* <DEDUP_REMOVED lines=61> */
.L_x_6739:
[----:B------:R-:W-:Y:S05]  /*99a0*/  BSYNC B0 ;  /* 0x0000000000007941 */ /* 0x000fea0003800000 */
.L_x_6738:
[----:B-----5:R3:W-:Y:S02]  /*99b0*/  STS.128 [R173+0x1000], R8 ;  /* 0x00100008ad007388 */ /* 0x0207e40000000c00 */
.L_x_6737:
[----:B------:R-:W-:Y:S05]  /*99c0*/  BSYNC B1 ;  /* 0x0000000000017941 */ /* 0x000fea0003800000 */
.L_x_6736:
        /* <DEDUP_REMOVED lines=58> */
.L_x_6742:
[----:B------:R-:W-:Y:S05]  /*9d70*/  BSYNC B0 ;  /* 0x0000000000007941 */ /* 0x000fea0003800000 */
.L_x_6741:
[----:B-----5:R3:W-:Y:S01]  /*9d80*/  STS.128 [R173+0x1800], R8 ;  /* 0x00180008ad007388 */ /* 0x0207e20000000c00 */
[----:B------:R-:W-:Y:S05]  /*9d90*/  BRA `(.L_x_6740) ;  /* 0x0000001800947947 */ /* 0x000fea0003800000 */
.L_x_6727:
        /* <DEDUP_REMOVED lines=90> */
.L_x_6746:
[----:B------:R-:W-:Y:S05]  /*a340*/  BSYNC B0 ;  /* 0x0000000000007941 */ /* 0x000fea0003800000 */
.L_x_6745:
[----:B-----5:R2:W-:Y:S02]  /*a350*/  STS.128 [R173], R20 ;  /* 0x00000014ad007388 */ /* 0x0205e40000000c00 */
.L_x_6744:
[----:B------:R-:W-:Y:S05]  /*a360*/  BSYNC B1 ;  /* 0x0000000000017941 */ /* 0x000fea0003800000 */
.L_x_6743:
        /* <DEDUP_REMOVED lines=93> */
.L_x_6750:
[----:B------:R-:W-:Y:S05]  /*a940*/  BSYNC B0 ;  /* 0x0000000000007941 */ /* 0x000fea0003800000 */
.L_x_6749:
[----:B-----5:R3:W-:Y:S02]  /*a950*/  STS.128 [R173+0x800], R20 ;  /* 0x00080014ad007388 */ /* 0x0207e40000000c00 */
.L_x_6748:
[----:B------:R-:W-:Y:S05]  /*a960*/  BSYNC B1 ;  /* 0x0000000000017941 */ /* 0x000fea0003800000 */
.L_x_6747:
        /* <DEDUP_REMOVED lines=94> */
.L_x_6754:
[----:B------:R-:W-:Y:S05]  /*af50*/  BSYNC B0 ;  /* 0x0000000000007941 */ /* 0x000fea0003800000 */
.L_x_6753:
[----:B-----5:R4:W-:Y:S02]  /*af60*/  STS.128 [R173+0x1000], R20 ;  /* 0x00100014ad007388 */ /* 0x0209e40000000c00 */
.L_x_6752:
[----:B------:R-:W-:Y:S05]  /*af70*/  BSYNC B1 ;  /* 0x0000000000017941 */ /* 0x000fea0003800000 */
.L_x_6751:
        /* <DEDUP_REMOVED lines=96> */
.L_x_6756:
[----:B------:R-:W-:Y:S05]  /*b580*/  BSYNC B0 ;  /* 0x0000000000007941 */ /* 0x000fea0003800000 */
.L_x_6755:
[----:B-----5:R4:W-:Y:S01]  /*b590*/  STS.128 [R173+0x1800], R16 ;  /* 0x00180010ad007388 */ /* 0x0209e20000000c00 */
[----:B------:R-:W-:Y:S05]  /*b5a0*/  BRA `(.L_x_6740) ;  /* 0x0000000000907947 */ /* 0x000fea0003800000 */
.L_x_6726:
        /* <DEDUP_REMOVED lines=36> */
.L_x_6740:
[----:B------:R-:W-:Y:S05]  /*b7f0*/  BSYNC B2 ;  /* 0x0000000000027941 */ /* 0x000fea0003800000 */
.L_x_6725:
[----:B------:R-:W-:Y:S01]  /*b800*/  VIADD R176, R56, 0xffffffff ;  /* 0xffffffff38b07836 */ /* 0x000fe20000000000 */
[----:B------:R-:W-:Y:S01]  /*b810*/  ULDC.64 UR12, c[0x0][0x398] ;  /* 0x0000e600000c7ab9 */ /* 0x000fe20000000a00 */
[----:B----4-:R-:W-:Y:S02]  /*b820*/  VIADD R18, R136, 0x50 ;  /* 0x0000005088127836 */ /* 0x010fe40000000000 */
[----:B------:R-:W-:Y:S02]  /*b830*/  IMAD.SHL.U32 R2, R176, 0x80, RZ ;  /* 0x00000080b0027824 */ /* 0x000fe400078e00ff */
[C---:B------:R-:W-:Y:S02]  /*b840*/  VIADD R16, R136.reuse, 0x60 ;  /* 0x0000006088107836 */ /* 0x040fe40000000000 */
[----:B------:R-:W-:Y:S02]  /*b850*/  IMAD.IADD R3, R63, 0x1, -R2 ;  /* 0x000000013f037824 */ /* 0x000fe400078e0a02 */
[----:B------:R-:W-:-:S02]  /*b860*/  VIADD R22, R136, 0x40 ;  /* 0x0000004088167836 */ /* 0x000fc40000000000 */
[----:B-1----:R-:W-:Y:S01]  /*b870*/  VIADD R14, R136, 0x70 ;  /* 0x00000070880e7836 */ /* 0x002fe20000000000 */
[-C--:B------:R-:W-:Y:S01]  /*b880*/  ISETP.GE.AND P5, PT, R24, R3.reuse, PT ;  /* 0x000000031800720c */ /* 0x080fe20003fa6270 */
[----:B------:R-:W-:Y:S01]  /*b890*/  IMAD.SHL.U32 R40, R62, 0x40, RZ ;  /* 0x000000403e287824 */ /* 0x000fe200078e00ff */
[-C--:B------:R-:W-:Y:S02]  /*b8a0*/  ISETP.GE.AND P0, PT, R0, R3.reuse, PT ;  /* 0x000000030000720c */ /* 0x080fe40003f06270 */
        /* <DEDUP_REMOVED lines=28> */
[----:B------:R-:W-:-:S03]  /*ba70*/  @!P3 IMAD.WIDE.U32 R28, R12, 0x60, R164 ;  /* 0x000000600c1cb825 */ /* 0x000fc600078e00a4 */
[----:B------:R-:W-:Y:S01]  /*ba80*/  LOP3.LUT R15, R0, 0x1c0, RZ, 0xc0, !PT ;  /* 0x000001c0000f7812 */ /* 0x000fe200078ec0ff */
[----:B------:R-:W-:Y:S02]  /*ba90*/  @!P2 IMAD.MOV.U32 R164, RZ, RZ, R166 ;  /* 0x000000ffffa4a224 */ /* 0x000fe400078e00a6 */
[----:B------:R-:W-:Y:S01]  /*baa0*/  @!P3 IMAD.IADD R35, R13, 0x1, R29 ;  /* 0x000000010d23b824 */ /* 0x000fe200078e021d */
[----:B------:R-:W4:Y:S01]  /*bab0*/  @!P0 LDC.64 R4, c[0x0][0x248] ;  /* 0x00009200ff048b82 */ /* 0x000f220000000a00 */
[----:B------:R-:W-:Y:S01]  /*bac0*/  @!P3 IMAD.MOV.U32 R34, RZ, RZ, R28 ;  /* 0x000000ffff22b224 */ /* 0x000fe200078e001c */
[----:B------:R-:W-:Y:S01]  /*bad0*/  SHF.R.U32.HI R163, RZ, 0x3, R15 ;  /* 0x00000003ffa37819 */ /* 0x000fe2000001160f */
        /* <DEDUP_REMOVED lines=15> */
[----:B----4-:R-:W-:Y:S01]  /*bbd0*/  @!P0 IMAD.WIDE.U32 R30, R4, 0xe0, R164 ;  /* 0x000000e0041e8825 */ /* 0x010fe200078e00a4 */
[----:B------:R-:W-:-:S03]  /*bbe0*/  SHF.R.S32.HI R11, RZ, 0x4, R130 ;  /* 0x00000004ff0b7819 */ /* 0x000fc60000011482 */
[----:B------:R-:W-:Y:S01]  /*bbf0*/  @!P0 IMAD R5, R5, 0xe0, RZ ;  /* 0x000000e005058824 */ /* 0x000fe200078e02ff */
[----:B------:R-:W-:Y:S01]  /*bc00*/  LEA.HI R130, R130, R11, RZ, 0x1 ;  /* 0x0000000b82827211 */ /* 0x000fe200078f08ff */
[----:B------:R-:W-:Y:S01]  /*bc10*/  @!P1 IMAD.IADD R29, R7, 0x1, R29 ;  /* 0x00000001071d9824 */ /* 0x000fe200078e021d */
[----:B------:R-:W2:Y:S01]  /*bc20*/  @!P4 LDC.64 R8, c[0x0][0x250] ;  /* 0x00009400ff08cb82 */ /* 0x000ea20000000a00 */
[----:B------:R-:W-:Y:S01]  /*bc30*/  @!P0 IMAD.IADD R31, R5, 0x1, R31 ;  /* 0x00000001051f8824 */ /* 0x000fe200078e021f */
[----:B------:R-:W-:Y:S01]  /*bc40*/  LOP3.LUT R0, R130, 0xfffffffe, RZ, 0xc0, !PT ;  /* 0xfffffffe82007812 */ /* 0x000fe200078ec0ff */
[C---:B------:R-:W-:Y:S01]  /*bc50*/  IMAD R164, R58.reuse, 0x400, R40 ;  /* 0x000004003aa47824 */ /* 0x040fe200078e0228 */
[----:B------:R-:W-:Y:S01]  /*bc60*/  @!P1 LDGSTS.E.BYPASS.LTC128B.128 [R173+0x5000], desc[UR6][R28.64] ;  /* 0x050000001cad9fae */ /* 0x000fe2000b901d46 */
[C---:B------:R-:W-:Y:S01]  /*bc70*/  @!P5 LEA R24, P1, R93.reuse, R168, 0x1 ;  /* 0x000000a85d18d211 */ /* 0x040fe200078208ff */
[----:B------:R-:W-:Y:S02]  /*bc80*/  IMAD R58, R58, 0x10, R61 ;  /* 0x000000103a3a7824 */ /* 0x000fe400078e023d */
[----:B------:R-:W-:Y:S01]  /*bc90*/  @!P0 LDGSTS.E.BYPASS.LTC128B.128 [R173+0x5800], desc[UR6][R30.64] ;  /* 0x058000001ead8fae */ /* 0x000fe2000b901d46 */
[----:B------:R-:W1:Y:S01]  /*bca0*/  @!P6 LDC.64 R4, c[0x0][0x250] ;  /* 0x00009400ff04eb82 */ /* 0x000e620000000a00 */
[C---:B------:R-:W-:Y:S01]  /*bcb0*/  ISETP.GE.AND P0, PT, R136.reuse, R3, PT ;  /* 0x000000038800720c */ /* 0x040fe20003f06270 */
[----:B------:R-:W-:Y:S01]  /*bcc0*/  IMAD.SHL.U32 R136, R136, 0x8, RZ ;  /* 0x0000000888887824 */ /* 0x000fe200078e00ff */
[----:B------:R-:W0:Y:S01]  /*bcd0*/  LDGDEPBAR ;  /* 0x00000000000079af */ /* 0x000e220000000000 */
[----:B------:R-:W-:Y:S01]  /*bce0*/  @!P5 LEA.HI.X R25, R93, R169, R104, 0x1, P1 ;  /* 0x000000a95d19d211 */ /* 0x000fe200008f0c68 */
[----:B------:R-:W-:Y:S01]  /*bcf0*/  IMAD.IADD R0, R11, 0x1, -R0 ;  /* 0x000000010b007824 */ /* 0x000fe200078e0a00 */
[----:B------:R-:W-:-:S02]  /*bd00*/  ISETP.GE.AND P1, PT, R16, R3, PT ;  /* 0x000000031000720c */ /* 0x000fc40003f26270 */
[----:B------:R-:W3:Y:S01]  /*bd10*/  @!P3 LDC.64 R6, c[0x0][0x250] ;  /* 0x00009400ff06bb82 */ /* 0x000ee20000000a00 */
[----:B------:R-:W-:-:S04]  /*bd20*/  LOP3.LUT R136, R15, 0x8, R136, 0xf8, !PT ;  /* 0x000000080f887812 */ /* 0x000fc800078ef888 */
[----:B------:R-:W-:-:S05]  /*bd30*/  LOP3.LUT R163, R136, R163, RZ, 0x3c, !PT ;  /* 0x000000a388a37212 */ /* 0x000fca00078e3cff */
[----:B------:R-:W-:Y:S01]  /*bd40*/  IMAD R163, R0, 0x200, R163 ;  /* 0x0000020000a37824 */ /* 0x000fe200078e02a3 */
[----:B------:R-:W4:Y:S04]  /*bd50*/  @!P1 LDC.64 R10, c[0x0][0x250] ;  /* 0x00009400ff0a9b82 */ /* 0x000f280000000a00 */
[----:B------:R-:W-:Y:S01]  /*bd60*/  LEA R163, R163, UR4, 0x1 ;  /* 0x00000004a3a37c11 */ /* 0x000fe2000f8e08ff */
[----:B------:R-:W-:-:S04]  /*bd70*/  DEPBAR.LE SB0, 0x0 ;  /* 0x000080000000791a */ /* 0x000fc80000000000 */
[----:B------:R-:W-:Y:S01]  /*bd80*/  BAR.SYNC.DEFER_BLOCKING 0x0 ;  /* 0x0000000000007b1d */ /* 0x000fe20000010000 */
[----:B---3--:R-:W-:-:S04]  /*bd90*/  @!P3 IMAD.WIDE.U32 R16, R6, 0x60, R168 ;  /* 0x000000600610b825 */ /* 0x008fc800078e00a8 */
[----:B------:R-:W-:Y:S02]  /*bda0*/  @!P3 IMAD R15, R7, 0x60, RZ ;  /* 0x00000060070fb824 */ /* 0x000fe400078e02ff */
[----:B------:R-:W-:Y:S02]  /*bdb0*/  VIADD R160, R163, 0x2040 ;  /* 0x00002040a3a07836 */ /* 0x000fe40000000000 */
[----:B------:R-:W-:Y:S02]  /*bdc0*/  @!P3 IMAD.IADD R17, R15, 0x1, R17 ;  /* 0x000000010f11b824 */ /* 0x000fe400078e0211 */
[----:B----4-:R-:W-:Y:S01]  /*bdd0*/  @!P1 IMAD R11, R11, 0xc0, RZ ;  /* 0x000000c00b0b9824 */ /* 0x010fe200078e02ff */
[----:B------:R-:W-:Y:S04]  /*bde0*/  @P0 STS.128 [R173+0x6000], RZ ;  /* 0x006000ffad000388 */ /* 0x000fe80000000c00 */
[----:B------:R-:W-:Y:S01]  /*bdf0*/  @!PT LDS RZ, [RZ] ;  /* 0x00000000fffff984 */ /* 0x000fe20000000800 */
[----:B------:R-:W-:Y:S01]  /*be00*/  @!PT LDS RZ, [RZ] ;  /* 0x00000000fffff984 */ /* 0x000fe20000000800 */
[----:B------:R-:W-:Y:S01]  /*be10*/  @!PT LDS RZ, [RZ] ;  /* 0x00000000fffff984 */ /* 0x000fe20000000800 */
[----:B------:R-:W-:Y:S01]  /*be20*/  @!P0 LDGSTS.E.BYPASS.LTC128B.128 [R173+0x6000], desc[UR6][R168.64] ;  /* 0x06000000a8ad8fae */ /* 0x000fe2000b901d46 */
[----:B-1----:R-:W-:-:S03]  /*be30*/  @!P6 LEA R12, P0, R4, R168, 0x6 ;  /* 0x000000a8040ce211 */ /* 0x002fc600078030ff */
[----:B------:R-:W-:Y:S01]  /*be40*/  @P5 STS.128 [R173+0x6800], RZ ;  /* 0x006800ffad005388 */ /* 0x000fe20000000c00 */
[----:B------:R-:W-:Y:S02]  /*be50*/  @!P6 LEA.HI.X R13, R4, R169, R5, 0x6, P0 ;  /* 0x000000a9040de211 */ /* 0x000fe400000f3405 */
[----:B------:R-:W-:Y:S01]  /*be60*/  ISETP.GE.AND P0, PT, R14, R3, PT ;  /* 0x000000030e00720c */ /* 0x000fe20003f06270 */
[----:B------:R-:W1:Y:S01]  /*be70*/  @!P2 LDC.64 R4, c[0x0][0x250] ;  /* 0x00009400ff04ab82 */ /* 0x000e620000000a00 */
[----:B------:R-:W-:Y:S01]  /*be80*/  IMAD.SHL.U32 R14, R129, 0x40, RZ ;  /* 0x00000040810e7824 */ /* 0x000fe200078e00ff */
[----:B------:R-:W-:Y:S01]  /*be90*/  @!PT LDS RZ, [RZ] ;  /* 0x00000000fffff984 */ /* 0x000fe20000000800 */
[----:B------:R-:W-:Y:S01]  /*bea0*/  @!PT LDS RZ, [RZ] ;  /* 0x00000000fffff984 */ /* 0x000fe20000000800 */
[----:B------:R-:W-:Y:S01]  /*beb0*/  @!PT LDS RZ, [RZ] ;  /* 0x00000000fffff984 */ /* 0x000fe20000000800 */
[----:B------:R-:W-:Y:S01]  /*bec0*/  @!P5 LDGSTS.E.BYPASS.LTC128B.128 [R173+0x6800], desc[UR6][R24.64] ;  /* 0x0680000018addfae */ /* 0x000fe2000b901d46 */
[----:B------:R-:W-:Y:S01]  /*bed0*/  IMAD.SHL.U32 R3, R0, 0x8, RZ ;  /* 0x0000000800037824 */ /* 0x000fe200078e00ff */
[----:B--2---:R-:W-:Y:S01]  /*bee0*/  @!P4 LEA R18, P5, R8, R168, 0x7 ;  /* 0x000000a80812c211 */ /* 0x004fe200078a38ff */
[----:B------:R-:W-:Y:S01]  /*bef0*/  IMAD.MOV.U32 R0, RZ, RZ, 0x20 ;  /* 0x00000020ff007424 */ /* 0x000fe200078e00ff */
[----:B------:R-:W-:Y:S01]  /*bf00*/  LOP3.LUT R14, R14, 0x1c0, RZ, 0xc0, !PT ;  /* 0x000001c00e0e7812 */ /* 0x000fe200078ec0ff */
[----:B------:R-:W-:Y:S01]  /*bf10*/  @P6 STS.128 [R173+0x7000], RZ ;  /* 0x007000ffad006388 */ /* 0x000fe20000000c00 */
[----:B------:R-:W-:-:S02]  /*bf20*/  @!P4 LEA.HI.X R19, R8, R169, R9, 0x7, P5 ;  /* 0x000000a90813c211 */ /* 0x000fc400028f3c09 */
[----:B------:R-:W-:Y:S01]  /*bf30*/  LOP3.LUT R3, R14, 0x8, R3, 0xf8, !PT ;  /* 0x000000080e037812 */ /* 0x000fe200078ef803 */
[----:B------:R-:W-:Y:S01]  /*bf40*/  @!PT LDS RZ, [RZ] ;  /* 0x00000000fffff984 */ /* 0x000fe20000000800 */
[----:B------:R-:W-:Y:S01]  /*bf50*/  @!PT LDS RZ, [RZ] ;  /* 0x00000000fffff984 */ /* 0x000fe20000000800 */
[----:B------:R-:W-:Y:S01]  /*bf60*/  @!PT LDS RZ, [RZ] ;  /* 0x00000000fffff984 */ /* 0x000fe20000000800 */
[----:B------:R2:W-:Y:S01]  /*bf70*/  @!P6 LDGSTS.E.BYPASS.LTC128B.128 [R173+0x7000], desc[UR6][R12.64] ;  /* 0x070000000cadefae */ /* 0x0005e2000b901d46 */
[----:B------:R-:W2:Y:S01]  /*bf80*/  @!P0 LDC.64 R6, c[0x0][0x250] ;  /* 0x00009400ff068b82 */ /* 0x000ea20000000a00 */
[----:B------:R-:W-:Y:S02]  /*bf90*/  SHF.R.U32.HI R14, RZ, 0x3, R14 ;  /* 0x00000003ff0e7819 */ /* 0x000fe4000001160e */
[----:B------:R-:W-:Y:S02]  /*bfa0*/  @P3 STS.128 [R173+0x7800], RZ ;  /* 0x007800ffad003388 */ /* 0x000fe40000000c00 */
[----:B------:R-:W-:Y:S02]  /*bfb0*/  LOP3.LUT R3, R3, R14, RZ, 0x3c, !PT ;  /* 0x0000000e03037212 */ /* 0x000fe400078e3cff */
[----:B------:R-:W-:Y:S01]  /*bfc0*/  @!PT LDS RZ, [RZ] ;  /* 0x00000000fffff984 */ /* 0x000fe20000000800 */
[----:B------:R-:W-:Y:S01]  /*bfd0*/  @!PT LDS RZ, [RZ] ;  /* 0x00000000fffff984 */ /* 0x000fe20000000800 */
[----:B------:R-:W-:Y:S01]  /*bfe0*/  @!PT LDS RZ, [RZ] ;  /* 0x00000000fffff984 */ /* 0x000fe20000000800 */
[----:B------:R-:W-:Y:S03]  /*bff0*/  @!P3 LDGSTS.E.BYPASS.LTC128B.128 [R173+0x7800], desc[UR6][R16.64] ;  /* 0x0780000010adbfae */ /* 0x000fe6000b901d46 */
[C---:B------:R-:W-:Y:S01]  /*c000*/  IMAD.IADD R164, R3.reuse, 0x1, R164 ;  /* 0x0000000103a47824 */ /* 0x040fe200078e02a4 */
[----:B------:R-:W-:Y:S01]  /*c010*/  @P4 STS.128 [R173+0x8000], RZ ;  /* 0x008000ffad004388 */ /* 0x000fe20000000c00 */
[----:B-1----:R-:W-:Y:S01]  /*c020*/  @!P2 IMAD.WIDE.U32 R8, R4, 0xa0, R168 ;  /* 0x000000a00408a825 */ /* 0x002fe200078e00a8 */
[----:B------:R-:W-:-:S02]  /*c030*/  LOP3.LUT R3, R3, R40, RZ, 0xfc, !PT ;  /* 0x0000002803037212 */ /* 0x000fc400078efcff */
[----:B------:R-:W-:Y:S01]  /*c040*/  @!PT LDS RZ, [RZ] ;  /* 0x00000000fffff984 */ /* 0x000fe20000000800 */
[----:B------:R-:W-:Y:S01]  /*c050*/  @!PT LDS RZ, [RZ] ;  /* 0x00000000fffff984 */ /* 0x000fe20000000800 */
[----:B------:R-:W-:Y:S01]  /*c060*/  @!PT LDS RZ, [RZ] ;  /* 0x00000000fffff984 */ /* 0x000fe20000000800 */
[----:B------:R-:W-:Y:S01]  /*c070*/  @!P4 LDGSTS.E.BYPASS.LTC128B.128 [R173+0x8000], desc[UR6][R18.64] ;  /* 0x0800000012adcfae */ /* 0x000fe2000b901d46 */
[----:B------:R-:W-:Y:S01]  /*c080*/  @!P2 IMAD R5, R5, 0xa0, RZ ;  /* 0x000000a00505a824 */ /* 0x000fe200078e02ff */
[----:B------:R-:W-:Y:S02]  /*c090*/  LEA R164, R164, UR4, 0x1 ;  /* 0x00000004a4a47c11 */ /* 0x000fe4000f8e08ff */
[----:B------:R-:W-:Y:S01]  /*c0a0*/  @P2 STS.128 [R173+0x8800], RZ ;  /* 0x008800ffad002388 */ /* 0x000fe20000000c00 */
[----:B------:R-:W-:Y:S02]  /*c0b0*/  @!P2 IMAD.IADD R9, R5, 0x1, R9 ;  /* 0x000000010509a824 */ /* 0x000fe400078e0209 */
[----:B------:R-:W-:-:S03]  /*c0c0*/  @!P1 IMAD.WIDE.U32 R4, R10, 0xc0, R168 ;  /* 0x000000c00a049825 */ /* 0x000fc600078e00a8 */
[----:B------:R-:W-:Y:S01]  /*c0d0*/  @!PT LDS RZ, [RZ] ;  /* 0x00000000fffff984 */ /* 0x000fe20000000800 */
[----:B------:R-:W-:Y:S01]  /*c0e0*/  @!PT LDS RZ, [RZ] ;  /* 0x00000000fffff984 */ /* 0x000fe20000000800 */
[----:B------:R-:W-:Y:S01]  /*c0f0*/  @!PT LDS RZ, [RZ] ;  /* 0x00000000fffff984 */ /* 0x000fe20000000800 */
[----:B------:R1:W-:Y:S01]  /*c100*/  @!P2 LDGSTS.E.BYPASS.LTC128B.128 [R173+0x8800], desc[UR6][R8.64] ;  /* 0x0880000008adafae */ /* 0x0003e2000b901d46 */
[----:B--2---:R-:W-:-:S03]  /*c110*/  @!P0 IMAD.WIDE.U32 R12, R6, 0xe0, R168 ;  /* 0x000000e0060c8825 */ /* 0x004fc600078e00a8 */
[----:B------:R-:W-:Y:S01]  /*c120*/  @P1 STS.128 [R173+0x9000], RZ ;  /* 0x009000ffad001388 */ /* 0x000fe20000000c00 */
[----:B------:R-:W-:Y:S02]  /*c130*/  @!P0 IMAD R7, R7, 0xe0, RZ ;  /* 0x000000e007078824 */ /* 0x000fe400078e02ff */
[----:B------:R-:W-:Y:S02]  /*c140*/  @!P1 IMAD.IADD R5, R11, 0x1, R5 ;  /* 0x000000010b059824 */ /* 0x000fe400078e0205 */
[----:B------:R-:W-:Y:S02]  /*c150*/  @!P0 IMAD.IADD R13, R7, 0x1, R13 ;  /* 0x00000001070d8824 */ /* 0x000fe400078e020d */
[--C-:B------:R-:W-:Y:S01]  /*c160*/  IMAD R162, R42, 0x2, R164.reuse ;  /* 0x000000022aa27824 */ /* 0x100fe200078e02a4 */
[----:B------:R-:W-:Y:S01]  /*c170*/  @!PT LDS RZ, [RZ] ;  /* 0x00000000fffff984 */ /* 0x000fe20000000800 */
[----:B------:R-:W-:Y:S01]  /*c180*/  @!PT LDS RZ, [RZ] ;  /* 0x00000000fffff984 */ /* 0x000fe20000000800 */
[----:B------:R-:W-:Y:S01]  /*c190*/  @!PT LDS RZ, [RZ] ;  /* 0x00000000fffff984 */ /* 0x000fe20000000800 */
[----:B------:R2:W-:Y:S01]  /*c1a0*/  @!P1 LDGSTS.E.BYPASS.LTC128B.128 [R173+0x9000], desc[UR6][R4.64] ;  /* 0x0900000004ad9fae */ /* 0x0005e2000b901d46 */
[----:B------:R-:W-:Y:S01]  /*c1b0*/  R2P PR, R60, 0x6 ;  /* 0x000000063c007804 */ /* 0x000fe20000000000 */
[----:B------:R-:W-:-:S02]  /*c1c0*/  IMAD R161, R43, 0x2, R164 ;  /* 0x000000022ba17824 */ /* 0x000fc400078e02a4 */
[----:B------:R-:W-:Y:S02]  /*c1d0*/  @P0 STS.128 [R173+0x9800], RZ ;  /* 0x009800ffad000388 */ /* 0x000fe40000000c00 */
[----:B------:R-:W-:Y:S01]  /*c1e0*/  SEL R0, R0, 0xffffffe0, !P1 ;  /* 0xffffffe000007807 */ /* 0x000fe20004800000 */
[----:B------:R-:W-:Y:S01]  /*c1f0*/  IMAD R159, R42, 0x2, R161 ;  /* 0x000000022a9f7824 */ /* 0x000fe200078e02a1 */
[----:B------:R-:W-:Y:S01]  /*c200*/  @!PT LDS RZ, [RZ] ;  /* 0x00000000fffff984 */ /* 0x000fe20000000800 */
[----:B------:R-:W-:Y:S01]  /*c210*/  @!PT LDS RZ, [RZ] ;  /* 0x00000000fffff984 */ /* 0x000fe20000000800 */
[----:B------:R-:W-:Y:S01]  /*c220*/  @!PT LDS RZ, [RZ] ;  /* 0x00000000fffff984 */ /* 0x000fe20000000800 */
[----:B------:R3:W-:Y:S03]  /*c230*/  @!P0 LDGSTS.E.BYPASS.LTC128B.128 [R173+0x9800], desc[UR6][R12.64] ;  /* 0x098000000cad8fae */ /* 0x0007e6000b901d46 */
[C---:B------:R-:W-:Y:S01]  /*c240*/  IMAD.IADD R157, R163.reuse, 0x1, R0 ;  /* 0x00000001a39d7824 */ /* 0x040fe200078e0200 */
[----:B------:R-:W-:Y:S04]  /*c250*/  LDSM.16.M88.4 R20, [R163+0x2000] ;  /* 0x00200000a314783b */ /* 0x000fe80000000200 */
[----:B-1----:R-:W1:Y:S04]  /*c260*/  LDSM.16.M88.4 R8, [R164] ;  /* 0x00000000a408783b */ /* 0x002e680000000200 */
[----:B------:R-:W-:Y:S04]  /*c270*/  LDSM.16.M88.4 R16, [R162] ;  /* 0x00000000a210783b */ /* 0x000fe80000000200 */
[----:B------:R-:W-:Y:S01]  /*c280*/  LDSM.16.M88.4 R44, [R157+0x2000] ;  /* 0x002000009d2c783b */ /* 0x000fe20000000200 */
[----:B--2---:R-:W-:-:S03]  /*c290*/  VIADD R4, R163, 0x2000 ;  /* 0x00002000a3047836 */ /* 0x004fc60000000000 */
[----:B------:R-:W2:Y:S01]  /*c2a0*/  LDSM.16.M88.4 R32, [R163+0x2800] ;  /* 0x00280000a320783b */ /* 0x000ea20000000200 */
[----:B------:R-:W-:-:S03]  /*c2b0*/  @P2 VIADD R160, R4, 0xffffffc0 ;  /* 0xffffffc004a02836 */ /* 0x000fc60000000000 */
[----:B------:R-:W4:Y:S01]  /*c2c0*/  LDSM.16.M88.4 R64, [R157+0x2800] ;  /* 0x002800009d40783b */ /* 0x000f220000000200 */
[----:B------:R-:W-:-:S03]  /*c2d0*/  IMAD.IADD R100, R0, 0x1, R160 ;  /* 0x0000000100647824 */ /* 0x000fc600078e02a0 */
[----:B---3--:R-:W-:Y:S01]  /*c2e0*/  LDSM.16.M88.4 R12, [R161] ;  /* 0x00000000a10c783b */ /* 0x008fe20000000200 */
[C---:B------:R-:W-:Y:S02]  /*c2f0*/  VIADD R153, R160.reuse, 0x800 ;  /* 0x00000800a0997836 */ /* 0x040fe40000000000 */
[C---:B------:R-:W-:Y:S01]  /*c300*/  VIADD R152, R160.reuse, 0x1000 ;  /* 0x00001000a0987836 */ /* 0x040fe20000000000 */
[----:B------:R-:W3:Y:S01]  /*c310*/  LDSM.16.M88.4 R28, [R160] ;  /* 0x00000000a01c783b */ /* 0x000ee20000000200 */
[C---:B------:R-:W-:Y:S02]  /*c320*/  VIADD R151, R160.reuse, 0x1800 ;  /* 0x00001800a0977836 */ /* 0x040fe40000000000 */
[C---:B------:R-:W-:Y:S01]  /*c330*/  VIADD R150, R160.reuse, 0x2000 ;  /* 0x00002000a0967836 */ /* 0x040fe20000000000 */
[----:B------:R-:W-:Y:S01]  /*c340*/  LDSM.16.M88.4 R4, [R159] ;  /* 0x000000009f04783b */ /* 0x000fe20000000200 */
[C---:B------:R-:W-:Y:S02]  /*c350*/  VIADD R149, R160.reuse, 0x2800 ;  /* 0x00002800a0957836 */ /* 0x040fe40000000000 */
[C---:B------:R-:W-:Y:S01]  /*c360*/  VIADD R148, R160.reuse, 0x3000 ;  /* 0x00003000a0947836 */ /* 0x040fe20000000000 */
[----:B------:R-:W-:Y:S01]  /*c370*/  LDSM.16.M88.4 R36, [R100] ;  /* 0x000000006424783b */ /* 0x000fe20000000200 */
[----:B------:R-:W-:-:S03]  /*c380*/  VIADD R102, R160, 0x3800 ;  /* 0x00003800a0667836 */ /* 0x000fc60000000000 */
[----:B------:R-:W-:Y:S01]  /*c390*/  LDSM.16.M88.4 R52, [R157+0x3000] ;  /* 0x003000009d34783b */ /* 0x000fe20000000200 */
[C---:B-1----:R-:W-:Y:S03]  /*c3a0*/  HMMA.16816.F32 R68, R8.reuse, R20, RZ ;  /* 0x000000140844723c */ /* 0x042fe600000018ff */
[----:B------:R-:W1:Y:S04]  /*c3b0*/  LDSM.16.M88.4 R72, [R160+0x800] ;  /* 0x00080000a048783b */ /* 0x000e680000000200 */
[----:B------:R-:W0:Y:S01]  /*c3c0*/  LDGDEPBAR ;  /* 0x00000000000079af */ /* 0x000e220000000000 */
[C---:B------:R-:W-:Y:S06]  /*c3d0*/  HMMA.16816.F32 R20, R8.reuse, R22, RZ ;  /* 0x000000160814723c */ /* 0x040fec00000018ff */
[C---:B--2---:R-:W-:Y:S06]  /*c3e0*/  HMMA.16816.F32 R24, R8.reuse, R32, RZ ;  /* 0x000000200818723c */ /* 0x044fec00000018ff */
[----:B------:R-:W-:Y:S06]  /*c3f0*/  HMMA.16816.F32 R32, R8, R34, RZ ;  /* 0x000000220820723c */ /* 0x000fec00000018ff */
[C---:B------:R-:W-:Y:S06]  /*c400*/  HMMA.16816.F32 R68, R16.reuse, R44, R68 ;  /* 0x0000002c1044723c */ /* 0x040fec0000001844 */
[C---:B------:R-:W-:Y:S01]  /*c410*/  HMMA.16816.F32 R20, R16.reuse, R46, R20 ;  /* 0x0000002e1014723c */ /* 0x040fe20000001814 */
[----:B------:R-:W2:Y:S05]  /*c420*/  LDSM.16.M88.4 R44, [R163+0x3000] ;  /* 0x00300000a32c783b */ /* 0x000eaa0000000200 */
[C---:B----4-:R-:W-:Y:S06]  /*c430*/  HMMA.16816.F32 R24, R16.reuse, R64, R24 ;  /* 0x000000401018723c */ /* 0x050fec0000001818 */
[----:B------:R-:W-:Y:S01]  /*c440*/  HMMA.16816.F32 R32, R16, R66, R32 ;  /* 0x000000421020723c */ /* 0x000fe20000001820 */
[----:B------:R-:W-:Y:S05]  /*c450*/  LDSM.16.M88.4 R64, [R163+0x3800] ;  /* 0x00380000a340783b */ /* 0x000fea0000000200 */
[C---:B---3--:R-:W-:Y:S06]  /*c460*/  HMMA.16816.F32 R68, R12.reuse, R28, R68 ;  /* 0x0000001c0c44723c */ /* 0x048fec0000001844 */
[C---:B------:R-:W-:Y:S01]  /*c470*/  HMMA.16816.F32 R20, R12.reuse, R30, R20 ;  /* 0x0000001e0c14723c */ /* 0x040fe20000001814 */
[----:B------:R-:W3:Y:S05]  /*c480*/  LDSM.16.M88.4 R28, [R100+0x800] ;  /* 0x00080000641c783b */ /* 0x000eea0000000200 */
[C---:B-1----:R-:W-:Y:S06]  /*c490*/  HMMA.16816.F32 R24, R12.reuse, R72, R24 ;  /* 0x000000480c18723c */ /* 0x042fec0000001818 */
[----:B------:R-:W-:Y:S06]  /*c4a0*/  HMMA.16816.F32 R32, R12, R74, R32 ;  /* 0x0000004a0c20723c */ /* 0x000fec0000001820 */
[----:B--2---:R-:W-:Y:S06]  /*c4b0*/  HMMA.16816.F32 R48, R8, R44, RZ ;  /* 0x0000002c0830723c */ /* 0x004fec00000018ff */
[C---:B------:R-:W-:Y:S06]  /*c4c0*/  HMMA.16816.F32 R68, R4.reuse, R36, R68 ;  /* 0x000000240444723c */ /* 0x040fec0000001844 */
[----:B------:R-:W-:Y:S01]  /*c4d0*/  HMMA.16816.F32 R20, R4, R38, R20 ;  /* 0x000000260414723c */ /* 0x000fe20000001814 */
[----:B------:R-:W1:Y:S05]  /*c4e0*/  LDSM.16.M88.4 R36, [R160+0x1000] ;  /* 0x00100000a024783b */ /* 0x000e6a0000000200 */
[----:B------:R-:W-:Y:S06]  /*c4f0*/  HMMA.16816.F32 R44, R8, R46, RZ ;  /* 0x0000002e082c723c */ /* 0x000fec00000018ff */
[----:B------:R-:W-:Y:S06]  /*c500*/  HMMA.16816.F32 R48, R16, R52, R48 ;  /* 0x000000341030723c */ /* 0x000fec0000001830 */
[----:B------:R-:W-:Y:S01]  /*c510*/  FMUL.FTZ R0, R68, UR13 ;  /* 0x0000000d44007c20 */ /* 0x000fe20008410000 */
[----:B------:R-:W-:Y:S01]  /*c520*/  FMUL.FTZ R80, R69, UR13 ;  /* 0x0000000d45507c20 */ /* 0x000fe20008410000 */
[----:B------:R-:W-:Y:S01]  /*c530*/  FMUL.FTZ R41, R70, UR13 ;  /* 0x0000000d46297c20 */ /* 0x000fe20008410000 */
[----:B------:R-:W-:Y:S01]  /*c540*/  FMUL.FTZ R81, R71, UR13 ;  /* 0x0000000d47517c20 */ /* 0x000fe20008410000 */
[----:B---3--:R-:W-:Y:S01]  /*c550*/  HMMA.16816.F32 R24, R4, R28, R24 ;  /* 0x0000001c0418723c */ /* 0x008fe20000001818 */
[----:B------:R-:W2:Y:S01]  /*c560*/  LDSM.16.M88.4 R68, [R157+0x3800] ;  /* 0x003800009d44783b */ /* 0x000ea20000000200 */
[----:B------:R-:W-:Y:S01]  /*c570*/  FMUL.FTZ R83, R20, UR13 ;  /* 0x0000000d14537c20 */ /* 0x000fe20008410000 */
[----:B------:R-:W-:Y:S01]  /*c580*/  FMUL.FTZ R82, R21, UR13 ;  /* 0x0000000d15527c20 */ /* 0x000fe20008410000 */
[----:B------:R-:W-:Y:S01]  /*c590*/  FMUL.FTZ R86, R22, UR13 ;  /* 0x0000000d16567c20 */ /* 0x000fe20008410000 */
[----:B------:R-:W-:Y:S01]  /*c5a0*/  FMUL.FTZ R85, R23, UR13 ;  /* 0x0000000d17557c20 */ /* 0x000fe20008410000 */
[----:B------:R-:W-:Y:S01]  /*c5b0*/  HMMA.16816.F32 R72, R8, R64, RZ ;  /* 0x000000400848723c */ /* 0x000fe200000018ff */
[----:B------:R-:W-:Y:S01]  /*c5c0*/  LDSM.16.M88.4 R20, [R160+0x1800] ;  /* 0x00180000a014783b */ /* 0x000fe20000000200 */
[----:B------:R-:W-:Y:S04]  /*c5d0*/  MUFU.TANH R80, R80 ;  /* 0x0000005000507308 */ /* 0x000fe80000002400 */
[----:B------:R-:W-:Y:S01]  /*c5e0*/  HMMA.16816.F32 R44, R16, R54, R44 ;  /* 0x00000036102c723c */ /* 0x000fe2000000182c */
[----:B------:R-:W3:Y:S03]  /*c5f0*/  LDSM.16.M88.4 R52, [R100+0x1000] ;  /* 0x001000006434783b */ /* 0x000ee60000000200 */
[----:B------:R-:W4:Y:S02]  /*c600*/  MUFU.TANH R86, R86 ;  /* 0x0000005600567308 */ /* 0x000f240000002400 */
[----:B------:R-:W-:Y:S01]  /*c610*/  HMMA.16816.F32 R32, R4, R30, R32 ;  /* 0x0000001e0420723c */ /* 0x000fe20000001820 */
[----:B------:R-:W5:Y:S05]  /*c620*/  LDSM.16.M88.4 R28, [R163+0x4000] ;  /* 0x00400000a31c783b */ /* 0x000f6a0000000200 */
[----:B-1----:R-:W-:Y:S01]  /*c630*/  HMMA.16816.F32 R48, R12, R36, R48 ;  /* 0x000000240c30723c */ /* 0x002fe20000001830 */
[----:B------:R-:W-:Y:S01]  /*c640*/  FMUL.FTZ R24, R24, UR13 ;  /* 0x0000000d18187c20 */ /* 0x000fe20008410000 */
[----:B------:R-:W-:Y:S01]  /*c650*/  FMUL.FTZ R84, R25, UR13 ;  /* 0x0000000d19547c20 */ /* 0x000fe20008410000 */
[----:B------:R-:W-:Y:S01]  /*c660*/  FMUL.FTZ R89, R27, UR13 ;  /* 0x0000000d1b597c20 */ /* 0x000fe20008410000 */
[----:B------:R-:W1:Y:S02]  /*c670*/  MUFU.TANH R85, R85 ;  /* 0x0000005500557308 */ /* 0x000e640000002400 */
[----:B------:R-:W-:Y:S06]  /*c680*/  HMMA.16816.F32 R64, R8, R66, RZ ;  /* 0x000000420840723c */ /* 0x000fec00000018ff */
[----:B------:R-:W-:Y:S01]  /*c690*/  HMMA.16816.F32 R44, R12, R38, R44 ;  /* 0x000000260c2c723c */ /* 0x000fe2000000182c */
[----:B------:R4:W-:Y:S01]  /*c6a0*/  MUFU.TANH R87, R24 ;  /* 0x0000001800577308 */ /* 0x0009e20000002400 */
[----:B------:R-:W-:Y:S04]  /*c6b0*/  LDSM.16.M88.4 R36, [R100+0x1800] ;  /* 0x001800006424783b */ /* 0x000fe80000000200 */
[----:B--2---:R-:W-:Y:S01]  /*c6c0*/  HMMA.16816.F32 R72, R16, R68, R72 ;  /* 0x000000441048723c */ /* 0x004fe20000001848 */
[----:B------:R-:W-:Y:S01]  /*c6d0*/  FMUL.FTZ R32, R32, UR13 ;  /* 0x0000000d20207c20 */ /* 0x000fe20008410000 */
[----:B------:R-:W-:Y:S01]  /*c6e0*/  FMUL.FTZ R33, R33, UR13 ;  /* 0x0000000d21217c20 */ /* 0x000fe20008410000 */
[----:B------:R-:W-:Y:S01]  /*c6f0*/  FMUL.FTZ R91, R34, UR13 ;  /* 0x0000000d225b7c20 */ /* 0x000fe20008410000 */
[----:B------:R-:W-:Y:S01]  /*c700*/  FMUL.FTZ R90, R35, UR13 ;  /* 0x0000000d235a7c20 */ /* 0x000fe20008410000 */
[----:B------:R-:W-:Y:S02]  /*c710*/  MUFU.TANH R88, R32 ;  /* 0x0000002000587308 */ /* 0x000fe40000002400 */
[----:B------:R-:W-:Y:S01]  /*c720*/  FMUL.FTZ R68, R26, UR13 ;  /* 0x0000000d1a447c20 */ /* 0x000fe20008410000 */
[----:B---3--:R-:W-:Y:S01]  /*c730*/  HMMA.16816.F32 R48, R4, R52, R48 ;  /* 0x000000340430723c */ /* 0x008fe20000001830 */
[----:B----4-:R-:W2:Y:S04]  /*c740*/  LDSM.16.M88.4 R24, [R157+0x4000] ;  /* 0x004000009d18783b */ /* 0x010ea80000000200 */
[----:B------:R3:W-:Y:S01]  /*c750*/  MUFU.TANH R69, R33 ;  /* 0x0000002100457308 */ /* 0x0007e20000002400 */
[----:B------:R-:W-:Y:S07]  /*c760*/  HMMA.16816.F32 R64, R16, R70, R64 ;  /* 0x000000461040723c */ /* 0x000fee0000001840 */
[----:B------:R-:W4:Y:S01]  /*c770*/  MUFU.TANH R82, R82 ;  /* 0x0000005200527308 */ /* 0x000f220000002400 */
[----:B------:R-:W-:Y:S06]  /*c780*/  HMMA.16816.F32 R44, R4, R54, R44 ;  /* 0x00000036042c723c */ /* 0x000fec000000182c */
[----:B-----5:R-:W-:Y:S01]  /*c790*/  HMMA.16816.F32 R76, R8, R28, RZ ;  /* 0x0000001c084c723c */ /* 0x020fe200000018ff */
[----:B---3--:R-:W3:Y:S01]  /*c7a0*/  LDSM.16.M88.4 R32, [R160+0x2000] ;  /* 0x00200000a020783b */ /* 0x008ee20000000200 */
[----:B------:R-:W5:Y:S02]  /*c7b0*/  MUFU.TANH R68, R68 ;  /* 0x0000004400447308 */ /* 0x000f640000002400 */
[----:B------:R-:W-:Y:S01]  /*c7c0*/  FMUL.FTZ R48, R48, UR13 ;  /* 0x0000000d30307c20 */ /* 0x000fe20008410000 */
[----:B------:R-:W-:Y:S01]  /*c7d0*/  FMUL.FTZ R70, R49, UR13 ;  /* 0x0000000d31467c20 */ /* 0x000fe20008410000 */
[----:B------:R-:W-:Y:S01]  /*c7e0*/  FMUL.FTZ R71, R50, UR13 ;  /* 0x0000000d32477c20 */ /* 0x000fe20008410000 */
[----:B------:R-:W-:-:S03]  /*c7f0*/  FMUL.FTZ R94, R51, UR13 ;  /* 0x0000000d335e7c20 */ /* 0x000fc60008410000 */
[----:B------:R1:W-:Y:S01]  /*c800*/  MUFU.TANH R92, R48 ;  /* 0x00000030005c7308 */ /* 0x0003e20000002400 */
[----:B------:R-:W-:Y:S06]  /*c810*/  HMMA.16816.F32 R28, R8, R30, RZ ;  /* 0x0000001e081c723c */ /* 0x000fec00000018ff */
[C---:B------:R-:W-:Y:S01]  /*c820*/  HMMA.16816.F32 R72, R12.reuse, R20, R72 ;  /* 0x000000140c48723c */ /* 0x040fe20000001848 */
[----:B------:R-:W-:Y:S01]  /*c830*/  FMUL.FTZ R44, R44, UR13 ;  /* 0x0000000d2c2c7c20 */ /* 0x000fe20008410000 */
[----:B------:R-:W-:Y:S01]  /*c840*/  FMUL.FTZ R93, R45, UR13 ;  /* 0x0000000d2d5d7c20 */ /* 0x000fe20008410000 */
[----:B------:R-:W-:Y:S01]  /*c850*/  FMUL.FTZ R134, R46, UR13 ;  /* 0x0000000d2e867c20 */ /* 0x000fe20008410000 */
[----:B------:R-:W-:Y:S01]  /*c860*/  FMUL.FTZ R136, R47, UR13 ;  /* 0x0000000d2f887c20 */ /* 0x000fe20008410000 */
[----:B------:R4:W-:Y:S01]  /*c870*/  MUFU.TANH R95, R44 ;  /* 0x0000002c005f7308 */ /* 0x0009e20000002400 */
[----:B------:R-:W-:Y:S01]  /*c880*/  HMMA.16816.F32 R64, R12, R22, R64 ;  /* 0x000000160c40723c */ /* 0x000fe20000001840 */
[----:B------:R-:W-:Y:S04]  /*c890*/  LDSM.16.M88.4 R20, [R100+0x2000] ;  /* 0x002000006414783b */ /* 0x000fe80000000200 */
[----:B-1----:R-:W1:Y:S01]  /*c8a0*/  LDSM.16.M88.4 R48, [R163+0x4800] ;  /* 0x00480000a330783b */ /* 0x002e620000000200 */
[C---:B--2---:R-:W-:Y:S01]  /*c8b0*/  HMMA.16816.F32 R76, R16.reuse, R24, R76 ;  /* 0x00000018104c723c */ /* 0x044fe2000000184c */
[----:B------:R-:W2:Y:S05]  /*c8c0*/  MUFU.TANH R81, R81 ;  /* 0x0000005100517308 */ /* 0x000eaa0000002400 */
[----:B------:R-:W-:Y:S03]  /*c8d0*/  HMMA.16816.F32 R28, R16, R26, R28 ;  /* 0x0000001a101c723c */ /* 0x000fe6000000181c */
[----:B------:R-:W2:Y:S01]  /*c8e0*/  MUFU.TANH R83, R83 ;  /* 0x0000005300537308 */ /* 0x000ea20000002400 */
[----:B----4-:R-:W4:Y:S02]  /*c8f0*/  LDSM.16.M88.4 R44, [R157+0x4800] ;  /* 0x004800009d2c783b */ /* 0x010f240000000200 */
[C---:B------:R-:W-:Y:S05]  /*c900*/  HMMA.16816.F32 R72, R4.reuse, R36, R72 ;  /* 0x000000240448723c */ /* 0x040fea0000001848 */
[----:B------:R-:W-:Y:S01]  /*c910*/  MUFU.TANH R84, R84 ;  /* 0x0000005400547308 */ /* 0x000fe20000002400 */
[----:B------:R-:W-:Y:S01]  /*c920*/  HMMA.16816.F32 R64, R4, R38, R64 ;  /* 0x000000260440723c */ /* 0x000fe20000001840 */
[----:B------:R-:W-:Y:S05]  /*c930*/  LDSM.16.M88.4 R36, [R160+0x2800] ;  /* 0x00280000a024783b */ /* 0x000fea0000000200 */
[C---:B---3--:R-:W-:Y:S01]  /*c940*/  HMMA.16816.F32 R76, R12.reuse, R32, R76 ;  /* 0x000000200c4c723c */ /* 0x048fe2000000184c */
[----:B------:R-:W3:Y:S05]  /*c950*/  MUFU.TANH R89, R89 ;  /* 0x0000005900597308 */ /* 0x000eea0000002400 */
[----:B------:R-:W-:Y:S03]  /*c960*/  HMMA.16816.F32 R28, R12, R34, R28 ;  /* 0x000000220c1c723c */ /* 0x000fe6000000181c */
[----:B------:R-:W3:Y:S03]  /*c970*/  MUFU.TANH R90, R90 ;  /* 0x0000005a005a7308 */ /* 0x000ee60000002400 */
[----:B------:R-:W-:Y:S01]  /*c980*/  FMUL.FTZ R74, R74, UR13 ;  /* 0x0000000d4a4a7c20 */ /* 0x000fe20008410000 */
[----:B------:R-:W-:Y:S01]  /*c990*/  FMUL.FTZ R75, R75, UR13 ;  /* 0x0000000d4b4b7c20 */ /* 0x000fe20008410000 */
[----:B------:R-:W-:Y:S01]  /*c9a0*/  FMUL.FTZ R72, R72, UR13 ;  /* 0x0000000d48487c20 */ /* 0x000fe20008410000 */
[C---:B-1----:R-:W-:Y:S01]  /*c9b0*/  HMMA.16816.F32 R24, R8.reuse, R48, RZ ;  /* 0x000000300818723c */ /* 0x042fe200000018ff */
[----:B------:R-:W-:Y:S01]  /*c9c0*/  FMUL.FTZ R73, R73, UR13 ;  /* 0x0000000d49497c20 */ /* 0x000fe20008410000 */
[----:B------:R-:W-:Y:S01]  /*c9d0*/  MUFU.TANH R116, R74 ;  /* 0x0000004a00747308 */ /* 0x000fe20000002400 */
[----:B------:R-:W-:Y:S01]  /*c9e0*/  FMUL.FTZ R64, R64, UR13 ;  /* 0x0000000d40407c20 */ /* 0x000fe20008410000 */
[----:B------:R-:W-:Y:S01]  /*c9f0*/  FMUL.FTZ R65, R65, UR13 ;  /* 0x0000000d41417c20 */ /* 0x000fe20008410000 */
[----:B------:R-:W-:Y:S01]  /*ca00*/  FMUL.FTZ R66, R66, UR13 ;  /* 0x0000000d42427c20 */ /* 0x000fe20008410000 */
[----:B------:R-:W-:Y:S01]  /*ca10*/  HMMA.16816.F32 R52, R8, R50, RZ ;  /* 0x000000320834723c */ /* 0x000fe200000018ff */
[----:B------:R-:W1:Y:S01]  /*ca20*/  LDSM.16.M88.4 R48, [R163+0x5000] ;  /* 0x00500000a330783b */ /* 0x000e620000000200 */
[----:B------:R-:W-:-:S02]  /*ca30*/  FMUL.FTZ R67, R67, UR13 ;  /* 0x0000000d43437c20 */ /* 0x000fc40008410000 */
[----:B------:R-:W-:Y:S02]  /*ca40*/  MUFU.TANH R123, R64 ;  /* 0x00000040007b7308 */ /* 0x000fe40000002400 */
[C---:B------:R-:W-:Y:S06]  /*ca50*/  HMMA.16816.F32 R76, R4.reuse, R20, R76 ;  /* 0x00000014044c723c */ /* 0x040fec000000184c */
[----:B------:R-:W-:Y:S01]  /*ca60*/  MUFU.TANH R101, R65 ;  /* 0x0000004100657308 */ /* 0x000fe20000002400 */
[----:B------:R-:W-:Y:S01]  /*ca70*/  SHF.R.S32.HI R20, RZ, 0x1f, R59 ;  /* 0x0000001fff147819 */ /* 0x000fe2000001143b */
[----:B------:R-:W-:Y:S03]  /*ca80*/  HMMA.16816.F32 R28, R4, R22, R28 ;  /* 0x00000016041c723c */ /* 0x000fe6000000181c */
[----:B------:R-:W-:-:S03]  /*ca90*/  LEA.HI R177, R20, R59, RZ, 0x2 ;  /* 0x0000003b14b17211 */ /* 0x000fc600078f10ff */
[----:B----4-:R-:W-:Y:S01]  /*caa0*/  HMMA.16816.F32 R32, R16, R44, R24 ;  /* 0x0000002c1020723c */ /* 0x010fe20000001818 */
[----:B------:R-:W-:Y:S01]  /*cab0*/  LDSM.16.M88.4 R24, [R100+0x2800] ;  /* 0x002800006418783b */ /* 0x000fe20000000200 */
[----:B------:R-:W-:Y:S01]  /*cac0*/  MUFU.TANH R112, R66 ;  /* 0x0000004200707308 */ /* 0x000fe20000002400 */
[----:B------:R-:W-:-:S03]  /*cad0*/  SHF.R.S32.HI R177, RZ, 0x2, R177 ;  /* 0x00000002ffb17819 */ /* 0x000fc600000114b1 */
[----:B------:R-:W-:Y:S01]  /*cae0*/  HMMA.16816.F32 R52, R16, R46, R52 ;  /* 0x0000002e1034723c */ /* 0x000fe20000001834 */
[----:B------:R-:W-:Y:S01]  /*caf0*/  IADD3 R58, R58, 0x1, R177 ;  /* 0x000000013a3a7810 */ /* 0x000fe20007ffe0b1 */
[----:B------:R-:W4:Y:S02]  /*cb00*/  LDSM.16.M88.4 R44, [R157+0x5000] ;  /* 0x005000009d2c783b */ /* 0x000f240000000200 */
[----:B------:R5:W-:Y:S01]  /*cb10*/  MUFU.TANH R114, R67 ;  /* 0x0000004300727308 */ /* 0x000be20000002400 */
[----:B------:R-:W-:Y:S01]  /*cb20*/  IADD3 R58, R63, R58, -R170 ;  /* 0x0000003a3f3a7210 */ /* 0x000fe20007ffe8aa */
[----:B------:R-:W-:Y:S01]  /*cb30*/  FMUL.FTZ R76, R76, UR13 ;  /* 0x0000000d4c4c7c20 */ /* 0x000fe20008410000 */
[----:B------:R-:W-:Y:S01]  /*cb40*/  FMUL.FTZ R79, R79, UR13 ;  /* 0x0000000d4f4f7c20 */ /* 0x000fe20008410000 */
[----:B------:R-:W-:Y:S01]  /*cb50*/  FMUL.FTZ R77, R77, UR13 ;  /* 0x0000000d4d4d7c20 */ /* 0x000fe20008410000 */
[----:B------:R-:W-:Y:S01]  /*cb60*/  FMUL.FTZ R78, R78, UR13 ;  /* 0x0000000d4e4e7c20 */ /* 0x000fe20008410000 */
[----:B------:R-:W-:-:S02]  /*cb70*/  VIADD R58, R58, UR12 ;  /* 0x0000000c3a3a7c36 */ /* 0x000fc40008000000 */
[----:B------:R-:W-:Y:S01]  /*cb80*/  FMUL.FTZ R111, R28, UR13 ;  /* 0x0000000d1c6f7c20 */ /* 0x000fe20008410000 */
[----:B------:R-:W-:Y:S01]  /*cb90*/  FMUL.FTZ R29, R29, UR13 ;  /* 0x0000000d1d1d7c20 */ /* 0x000fe20008410000 */
[----:B------:R-:W-:Y:S01]  /*cba0*/  FMUL.FTZ R30, R30, UR13 ;  /* 0x0000000d1e1e7c20 */ /* 0x000fe20008410000 */
[----:B-1----:R-:W-:Y:S01]  /*cbb0*/  HMMA.16816.F32 R20, R8, R48, RZ ;  /* 0x000000300814723c */ /* 0x002fe200000018ff */
[----:B------:R-:W-:Y:S01]  /*cbc0*/  FMUL.FTZ R128, R31, UR13 ;  /* 0x0000000d1f807c20 */ /* 0x000fe20008410000 */
[----:B------:R-:W-:Y:S04]  /*cbd0*/  MUFU.TANH R109, R29 ;  /* 0x0000001d006d7308 */ /* 0x000fe80000002400 */
[C---:B------:R-:W-:Y:S01]  /*cbe0*/  HMMA.16816.F32 R32, R12.reuse, R36, R32 ;  /* 0x000000240c20723c */ /* 0x040fe20000001820 */
[----:B-----5:R-:W1:Y:S03]  /*cbf0*/  LDSM.16.M88.4 R64, [R163+0x5800] ;  /* 0x00580000a340783b */ /* 0x020e660000000200 */
[----:B------:R1:W-:Y:S02]  /*cc00*/  MUFU.TANH R130, R30 ;  /* 0x0000001e00827308 */ /* 0x0003e40000002400 */
[----:B------:R-:W-:Y:S01]  /*cc10*/  HMMA.16816.F32 R52, R12, R38, R52 ;  /* 0x000000260c34723c */ /* 0x000fe20000001834 */
[----:B------:R-:W-:Y:S01]  /*cc20*/  IMAD.SHL.U32 R37, R57, 0x2, RZ ;  /* 0x0000000239257824 */ /* 0x000fe200078e00ff */
[----:B------:R-:W-:-:S02]  /*cc30*/  VIMNMX R57, R58, R63, PT ;  /* 0x0000003f3a397248 */ /* 0x000fc40003fe0100 */
[----:B------:R-:W-:Y:S02]  /*cc40*/  VIADDMNMX R58, R58, 0x8, R63, PT ;  /* 0x000000083a3a7846 */ /* 0x000fe4000380013f */
[----:B------:R-:W5:Y:S01]  /*cc50*/  LDSM.16.M88.4 R60, [R157+0x5800] ;  /* 0x005800009d3c783b */ /* 0x000f620000000200 */
[----:B------:R-:W-:Y:S01]  /*cc60*/  LOP3.LUT R37, R37, 0x6, RZ, 0xc0, !PT ;  /* 0x0000000625257812 */ /* 0x000fe200078ec0ff */
[----:B------:R2:W-:Y:S01]  /*cc70*/  MUFU.TANH R113, R76 ;  /* 0x0000004c00717308 */ /* 0x0005e20000002400 */
[----:B------:R-:W-:Y:S03]  /*cc80*/  HMMA.16816.F32 R48, R8, R50, RZ ;  /* 0x000000320830723c */ /* 0x000fe600000018ff */
[----:B------:R-:W-:-:S03]  /*cc90*/  IMAD.IADD R74, R2, 0x1, R37 ;  /* 0x00000001024a7824 */ /* 0x000fc600078e0225 */
[----:B----4-:R-:W-:Y:S01]  /*cca0*/  HMMA.16816.F32 R20, R16, R44, R20 ;  /* 0x0000002c1014723c */ /* 0x010fe20000001814 */
[C---:B------:R-:W-:Y:S01]  /*ccb0*/  VIADD R28, R74.reuse, 0x8 ;  /* 0x000000084a1c7836 */ /* 0x040fe20000000000 */
[----:B------:R4:W-:Y:S01]  /*ccc0*/  MUFU.TANH R110, R75 ;  /* 0x0000004b006e7308 */ /* 0x0009e20000002400 */
[----:B------:R-:W-:-:S03]  /*ccd0*/  VIADD R36, R74, 0x1 ;  /* 0x000000014a247836 */ /* 0x000fc60000000000 */
[C---:B------:R-:W-:Y:S01]  /*cce0*/  HMMA.16816.F32 R32, R4.reuse, R24, R32 ;  /* 0x000000180420723c */ /* 0x040fe20000001820 */
[CC--:B------:R-:W-:Y:S02]  /*ccf0*/  ISETP.GE.AND P2, PT, R28.reuse, R57.reuse, PT ;  /* 0x000000391c00720c */ /* 0x0c0fe40003f46270 */
[-C--:B------:R-:W-:Y:S01]  /*cd00*/  ISETP.GE.AND P3, PT, R28, R58.reuse, PT ;  /* 0x0000003a1c00720c */ /* 0x080fe20003f66270 */
[----:B------:R-:W3:Y:S01]  /*cd10*/  MUFU.TANH R91, R91 ;  /* 0x0000005b005b7308 */ /* 0x000ee20000002400 */
[----:B------:R-:W-:Y:S01]  /*cd20*/  ISETP.GE.AND P1, PT, R36, R57, PT ;  /* 0x000000392400720c */ /* 0x000fe20003f26270 */
[----:B------:R-:W-:Y:S01]  /*cd30*/  HMMA.16816.F32 R52, R4, R26, R52 ;  /* 0x0000001a0434723c */ /* 0x000fe20000001834 */
[----:B------:R-:W-:Y:S01]  /*cd40*/  VIADD R24, R74, 0x9 ;  /* 0x000000094a187836 */ /* 0x000fe20000000000 */
[----:B------:R-:W-:Y:S02]  /*cd50*/  FSEL R86, R86, -INF , !P3 ;  /* 0xff80000056567808 */ /* 0x000fe40005800000 */
[----:B------:R-:W-:-:S02]  /*cd60*/  ISETP.GE.AND P0, PT, R36, R58, PT ;  /* 0x0000003a2400720c */ /* 0x000fc40003f06270 */
[CC--:B------:R-:W-:Y:S01]  /*cd70*/  ISETP.GE.AND P5, PT, R24.reuse, R58.reuse, PT ;  /* 0x0000003a1800720c */ /* 0x0c0fe20003fa6270 */
[----:B------:R-:W3:Y:S01]  /*cd80*/  LDSM.16.M88.4 R36, [R160+0x3000] ;  /* 0x00300000a024783b */ /* 0x000ee20000000200 */
[C---:B-1----:R-:W-:Y:S01]  /*cd90*/  HMMA.16816.F32 R28, R8.reuse, R64, RZ ;  /* 0x00000040081c723c */ /* 0x042fe200000018ff */
[-C--:B------:R-:W-:Y:S01]  /*cda0*/  ISETP.GE.AND P4, PT, R24, R57.reuse, PT ;  /* 0x000000391800720c */ /* 0x080fe20003f86270 */
[----:B------:R-:W-:Y:S01]  /*cdb0*/  VIADD R24, R74, 0x10 ;  /* 0x000000104a187836 */ /* 0x000fe20000000000 */
[----:B--2---:R-:W-:Y:S01]  /*cdc0*/  FSEL R76, R85, -INF , !P5 ;  /* 0xff800000554c7808 */ /* 0x004fe20006800000 */
[----:B------:R-:W1:Y:S01]  /*cdd0*/  MUFU.TANH R94, R94 ;  /* 0x0000005e005e7308 */ /* 0x000e620000002400 */
[----:B----4-:R-:W-:Y:S01]  /*cde0*/  FSEL R75, R82, -INF , !P4 ;  /* 0xff800000524b7808 */ /* 0x010fe20006000000 */
[----:B------:R-:W-:Y:S01]  /*cdf0*/  HMMA.16816.F32 R64, R8, R66, RZ ;  /* 0x000000420840723c */ /* 0x000fe200000018ff */
[----:B------:R-:W-:Y:S01]  /*ce00*/  FSEL R45, R80, -INF , !P1 ;  /* 0xff800000502d7808 */ /* 0x000fe20004800000 */
[----:B------:R-:W-:Y:S01]  /*ce10*/  LDSM.16.M88.4 R8, [R100+0x3800] ;  /* 0x003800006408783b */ /* 0x000fe20000000200 */
[-C--:B------:R-:W-:Y:S01]  /*ce20*/  ISETP.GE.AND P6, PT, R24, R57.reuse, PT ;  /* 0x000000391800720c */ /* 0x080fe20003fc6270 */
[----:B------:R-:W-:Y:S01]  /*ce30*/  FMUL.FTZ R121, R32, UR13 ;  /* 0x0000000d20797c20 */ /* 0x000fe20008410000 */
[----:B------:R-:W-:Y:S01]  /*ce40*/  VIADD R32, R74, 0x18 ;  /* 0x000000184a207836 */ /* 0x000fe20000000000 */
[-C--:B------:R-:W-:Y:S01]  /*ce50*/  ISETP.GE.AND P1, PT, R24, R58.reuse, PT ;  /* 0x0000003a1800720c */ /* 0x080fe20003f26270 */
[----:B------:R-:W-:Y:S01]  /*ce60*/  FMUL.FTZ R33, R33, UR13 ;  /* 0x0000000d21217c20 */ /* 0x000fe20008410000 */
[----:B------:R-:W-:Y:S01]  /*ce70*/  FSEL R87, R87, -INF , !P6 ;  /* 0xff80000057577808 */ /* 0x000fe20007000000 */
[----:B------:R-:W-:Y:S01]  /*ce80*/  FMUL.FTZ R126, R34, UR13 ;  /* 0x0000000d227e7c20 */ /* 0x000fe20008410000 */
[CC--:B------:R-:W-:Y:S01]  /*ce90*/  ISETP.GE.AND P3, PT, R32.reuse, R57.reuse, PT ;  /* 0x000000392000720c */ /* 0x0c0fe20003f66270 */
[----:B------:R2:W-:Y:S01]  /*cea0*/  MUFU.TANH R119, R33 ;  /* 0x0000002100777308 */ /* 0x0005e20000002400 */
[-C--:B------:R-:W-:Y:S01]  /*ceb0*/  ISETP.GE.AND P5, PT, R32, R58.reuse, PT ;  /* 0x0000003a2000720c */ /* 0x080fe20003fa6270 */
[----:B------:R-:W-:Y:S01]  /*cec0*/  VIADD R32, R74, 0x19 ;  /* 0x000000194a207836 */ /* 0x000fe20000000000 */
[----:B------:R-:W-:Y:S01]  /*ced0*/  FSEL R68, R68, -INF , !P1 ;  /* 0xff80000044447808 */ /* 0x000fe20004800000 */
[----:B------:R-:W-:Y:S01]  /*cee0*/  FMUL.FTZ R122, R35, UR13 ;  /* 0x0000000d237a7c20 */ /* 0x000fe20008410000 */
[----:B------:R-:W-:Y:S01]  /*cef0*/  VIADD R24, R74, 0x11 ;  /* 0x000000114a187836 */ /* 0x000fe20000000000 */
[----:B------:R-:W-:Y:S01]  /*cf00*/  FSEL R44, R81, -INF , !P0 ;  /* 0xff800000512c7808 */ /* 0x000fe20004000000 */
[C---:B------:R-:W-:Y:S01]  /*cf10*/  HMMA.16816.F32 R48, R16.reuse, R46, R48 ;  /* 0x0000002e1030723c */ /* 0x040fe20000001830 */
[-C--:B------:R-:W-:Y:S01]  /*cf20*/  ISETP.GE.AND P4, PT, R32, R57.reuse, PT ;  /* 0x000000392000720c */ /* 0x080fe20003f86270 */
[----:B------:R-:W4:Y:S01]  /*cf30*/  MUFU.TANH R71, R71 ;  /* 0x0000004700477308 */ /* 0x000f220000002400 */
[----:B------:R-:W-:Y:S01]  /*cf40*/  FSEL R83, R83, -INF , !P2 ;  /* 0xff80000053537808 */ /* 0x000fe20005000000 */
[----:B------:R-:W-:Y:S01]  /*cf50*/  FMUL.FTZ R120, R54, UR13 ;  /* 0x0000000d36787c20 */ /* 0x000fe20008410000 */
[----:B------:R-:W-:Y:S01]  /*cf60*/  P2R R40, PR, RZ, 0x10 ;  /* 0x00000010ff287803 */ /* 0x000fe20000000000 */
[----:B-----5:R-:W-:Y:S01]  /*cf70*/  HMMA.16816.F32 R64, R16, R62, R64 ;  /* 0x0000003e1040723c */ /* 0x020fe20000001840 */
[-C--:B------:R-:W-:Y:S01]  /*cf80*/  ISETP.GE.AND P4, PT, R32, R58.reuse, PT ;  /* 0x0000003a2000720c */ /* 0x080fe20003f86270 */
[----:B------:R-:W-:Y:S01]  /*cf90*/  VIADD R32, R74, 0x20 ;  /* 0x000000204a207836 */ /* 0x000fe20000000000 */
[CC--:B------:R-:W-:Y:S01]  /*cfa0*/  ISETP.GE.AND P2, PT, R24.reuse, R57.reuse, PT ;  /* 0x000000391800720c */ /* 0x0c0fe20003f46270 */
[----:B------:R-:W-:Y:S01]  /*cfb0*/  MUFU.TANH R70, R70 ;  /* 0x0000004600467308 */ /* 0x000fe20000002400 */
[-C--:B------:R-:W-:Y:S01]  /*cfc0*/  ISETP.GE.AND P0, PT, R24, R58.reuse, PT ;  /* 0x0000003a1800720c */ /* 0x080fe20003f06270 */
[----:B------:R-:W-:Y:S01]  /*cfd0*/  FMUL.FTZ R53, R53, UR13 ;  /* 0x0000000d35357c20 */ /* 0x000fe20008410000 */
[CC--:B------:R-:W-:Y:S01]  /*cfe0*/  ISETP.GE.AND P6, PT, R32.reuse, R57.reuse, PT ;  /* 0x000000392000720c */ /* 0x0c0fe20003fc6270 */
[----:B------:R-:W5:Y:S01]  /*cff0*/  LDSM.16.M88.4 R24, [R100+0x3000] ;  /* 0x003000006418783b */ /* 0x000f620000000200 */
[-C--:B------:R-:W-:Y:S01]  /*d000*/  ISETP.GE.AND P1, PT, R32, R58.reuse, PT ;  /* 0x0000003a2000720c */ /* 0x080fe20003f26270 */
[----:B---3--:R-:W-:Y:S01]  /*d010*/  HMMA.16816.F32 R20, R12, R36, R20 ;  /* 0x000000240c14723c */ /* 0x008fe20000001814 */
[----:B------:R-:W-:Y:S01]  /*d020*/  FSEL R80, R89, -INF , !P0 ;  /* 0xff80000059507808 */ /* 0x000fe20004000000 */
[----:B------:R-:W3:Y:S01]  /*d030*/  MUFU.TANH R134, R134 ;  /* 0x0000008600867308 */ /* 0x000ee20000002400 */
[----:B------:R-:W-:Y:S01]  /*d040*/  FSEL R47, R88, -INF , !P3 ;  /* 0xff800000582f7808 */ /* 0x000fe20005800000 */
[----:B------:R-:W-:Y:S01]  /*d050*/  FMUL.FTZ R55, R55, UR13 ;  /* 0x0000000d37377c20 */ /* 0x000fe20008410000 */
[----:B------:R-:W-:Y:S01]  /*d060*/  ISETP.NE.AND P3, PT, R40, RZ, PT ;  /* 0x000000ff2800720c */ /* 0x000fe20003f65270 */
[----:B--2---:R-:W-:Y:S01]  /*d070*/  HMMA.16816.F32 R32, R16, R60, R28 ;  /* 0x0000003c1020723c */ /* 0x004fe2000000181c */
[----:B------:R-:W2:Y:S01]  /*d080*/  LDSM.16.M88.4 R28, [R160+0x3800] ;  /* 0x00380000a01c783b */ /* 0x000ea20000000200 */
[----:B------:R-:W-:Y:S01]  /*d090*/  VIADD R36, R74, 0x21 ;  /* 0x000000214a247836 */ /* 0x000fe20000000000 */
[----:B------:R-:W-:Y:S01]  /*d0a0*/  FSEL R37, R84, -INF , !P2 ;  /* 0xff80000054257808 */ /* 0x000fe20005000000 */
[----:B------:R-:W2:Y:S01]  /*d0b0*/  MUFU.TANH R136, R136 ;  /* 0x0000008800887308 */ /* 0x000ea20000002400 */
[----:B------:R-:W-:Y:S01]  /*d0c0*/  FSEL R69, R69, -INF , !P3 ;  /* 0xff80000045457808 */ /* 0x000fe20005800000 */
[----:B------:R-:W-:Y:S01]  /*d0d0*/  HMMA.16816.F32 R48, R12, R38, R48 ;  /* 0x000000260c30723c */ /* 0x000fe20000001830 */
[-C--:B------:R-:W-:Y:S01]  /*d0e0*/  ISETP.GE.AND P2, PT, R36, R57.reuse, PT ;  /* 0x000000392400720c */ /* 0x080fe20003f46270 */
[----:B------:R-:W-:Y:S01]  /*d0f0*/  FMUL.FTZ R52, R52, UR13 ;  /* 0x0000000d34347c20 */ /* 0x000fe20008410000 */
[-C--:B------:R-:W-:Y:S01]  /*d100*/  ISETP.GE.AND P0, PT, R36, R58.reuse, PT ;  /* 0x0000003a2400720c */ /* 0x080fe20003f06270 */
[----:B------:R-:W-:Y:S01]  /*d110*/  VIADD R36, R74, 0x28 ;  /* 0x000000284a247836 */ /* 0x000fe20000000000 */
[----:B------:R-:W-:Y:S01]  /*d120*/  FSEL R90, R90, -INF , !P4 ;  /* 0xff8000005a5a7808 */ /* 0x000fe20006000000 */
[----:B------:R-:W2:Y:S01]  /*d130*/  MUFU.TANH R72, R72 ;  /* 0x0000004800487308 */ /* 0x000ea20000002400 */
[----:B------:R-:W-:Y:S01]  /*d140*/  FSEL R82, R91, -INF , !P5 ;  /* 0xff8000005b527808 */ /* 0x000fe20006800000 */
[----:B------:R-:W-:Y:S01]  /*d150*/  VIADD R17, R74, 0x41 ;  /* 0x000000414a117836 */ /* 0x000fe20000000000 */
[----:B------:R-:W-:Y:S01]  /*d160*/  ISETP.GE.AND P3, PT, R36, R57, PT ;  /* 0x000000392400720c */ /* 0x000fe20003f66270 */
[----:B------:R-:W-:Y:S01]  /*d170*/  VIADD R16, R74, 0x48 ;  /* 0x000000484a107836 */ /* 0x000fe20000000000 */
[----:B------:R-:W-:Y:S01]  /*d180*/  ISETP.GE.AND P4, PT, R36, R58, PT ;  /* 0x0000003a2400720c */ /* 0x000fe20003f86270 */
[----:B------:R-:W-:-:S04]  /*d190*/  DEPBAR.LE SB0, 0x0 ;  /* 0x000080000000791a */ /* 0x000fc80000000000 */
[----:B------:R-:W-:Y:S01]  /*d1a0*/  P2R R36, PR, RZ, 0x8 ;  /* 0x00000008ff247803 */ /* 0x000fe20000000000 */
[----:B------:R-:W2:Y:S01]  /*d1b0*/  MUFU.TANH R93, R93 ;  /* 0x0000005d005d7308 */ /* 0x000ea20000002400 */
[----:B-1----:R-:W-:Y:S02]  /*d1c0*/  FSEL R38, R94, -INF , !P0 ;  /* 0xff8000005e267808 */ /* 0x002fe40004000000 */
[----:B----4-:R-:W-:Y:S02]  /*d1d0*/  FSEL R54, R71, -INF , !P1 ;  /* 0xff80000047367808 */ /* 0x010fe40004800000 */
[----:B------:R-:W-:Y:S02]  /*d1e0*/  ISETP.NE.AND P1, PT, R36, RZ, PT ;  /* 0x000000ff2400720c */ /* 0x000fe40003f25270 */
[----:B------:R-:W-:Y:S01]  /*d1f0*/  FSEL R129, R92, -INF , !P6 ;  /* 0xff8000005c817808 */ /* 0x000fe20007000000 */
[----:B------:R-:W1:Y:S01]  /*d200*/  MUFU.TANH R124, R79 ;  /* 0x0000004f007c7308 */ /* 0x000e620000002400 */
[----:B-----5:R-:W-:Y:S01]  /*d210*/  HMMA.16816.F32 R20, R4, R24, R20 ;  /* 0x000000180414723c */ /* 0x020fe20000001814 */
[----:B------:R-:W-:-:S02]  /*d220*/  FSEL R127, R95, -INF , !P1 ;  /* 0xff8000005f7f7808 */ /* 0x000fc40004800000 */
[----:B---3--:R-:W-:-:S03]  /*d230*/  FSEL R134, R134, -INF , !P4 ;  /* 0xff80000086867808 */ /* 0x008fc60006000000 */
[----:B------:R-:W-:Y:S01]  /*d240*/  HMMA.16816.F32 R48, R4, R26, R48 ;  /* 0x0000001a0430723c */ /* 0x000fe20000001830 */
[C---:B------:R-:W-:Y:S01]  /*d250*/  VIADD R24, R74.reuse, 0x30 ;  /* 0x000000304a187836 */ /* 0x040fe20000000000 */
[----:B------:R-:W3:Y:S01]  /*d260*/  MUFU.TANH R73, R73 ;  /* 0x0000004900497308 */ /* 0x000ee20000002400 */
[----:B------:R-:W-:-:S03]  /*d270*/  VIADD R25, R74, 0x29 ;  /* 0x000000294a197836 */ /* 0x000fc60000000000 */
[C---:B--2---:R-:W-:Y:S01]  /*d280*/  HMMA.16816.F32 R32, R12.reuse, R28, R32 ;  /* 0x0000001c0c20723c */ /* 0x044fe20000001820 */
[CC--:B------:R-:W-:Y:S02]  /*d290*/  ISETP.GE.AND P5, PT, R24.reuse, R57.reuse, PT ;  /* 0x000000391800720c */ /* 0x0c0fe40003fa6270 */
[-C--:B------:R-:W-:Y:S01]  /*d2a0*/  ISETP.GE.AND P0, PT, R24, R58.reuse, PT ;  /* 0x0000003a1800720c */ /* 0x080fe20003f06270 */
[----:B------:R-:W-:Y:S01]  /*d2b0*/  VIADD R24, R74, 0x31 ;  /* 0x000000314a187836 */ /* 0x000fe20000000000 */
[CC--:B------:R-:W-:Y:S01]  /*d2c0*/  ISETP.GE.AND P6, PT, R25.reuse, R57.reuse, PT ;  /* 0x000000391900720c */ /* 0x0c0fe20003fc6270 */
[----:B------:R-:W-:Y:S01]  /*d2d0*/  HMMA.16816.F32 R64, R12, R30, R64 ;  /* 0x0000001e0c40723c */ /* 0x000fe20000001840 */
[-C--:B------:R-:W-:Y:S01]  /*d2e0*/  ISETP.GE.AND P3, PT, R25, R58.reuse, PT ;  /* 0x0000003a1900720c */ /* 0x080fe20003f66270 */
[----:B------:R-:W-:Y:S01]  /*d2f0*/  MUFU.TANH R107, R77 ;  /* 0x0000004d006b7308 */ /* 0x000fe20000002400 */
[-C--:B------:R-:W-:Y:S02]  /*d300*/  ISETP.GE.AND P1, PT, R24, R57.reuse, PT ;  /* 0x000000391800720c */ /* 0x080fe40003f26270 */
[----:B------:R-:W-:Y:S01]  /*d310*/  FSEL R25, R70, -INF , !P2 ;  /* 0xff80000046197808 */ /* 0x000fe20005000000 */
[----:B------:R-:W-:Y:S01]  /*d320*/  FMUL.FTZ R103, R21, UR13 ;  /* 0x0000000d15677c20 */ /* 0x000fe20008410000 */
[----:B------:R-:W-:Y:S01]  /*d330*/  P2R R36, PR, RZ, 0x2 ;  /* 0x00000002ff247803 */ /* 0x000fe20000000000 */
[----:B------:R-:W-:Y:S01]  /*d340*/  VIADD R21, R74, 0x40 ;  /* 0x000000404a157836 */ /* 0x000fe20000000000 */
[-C--:B------:R-:W-:Y:S01]  /*d350*/  ISETP.GE.AND P1, PT, R24, R58.reuse, PT ;  /* 0x0000003a1800720c */ /* 0x080fe20003f26270 */
[----:B------:R-:W-:Y:S01]  /*d360*/  VIADD R24, R74, 0x38 ;  /* 0x000000384a187836 */ /* 0x000fe20000000000 */
[----:B------:R-:W2:Y:S01]  /*d370*/  MUFU.TANH R132, R78 ;  /* 0x0000004e00847308 */ /* 0x000ea20000002400 */
[----:B------:R-:W-:Y:S01]  /*d380*/  FSEL R136, R136, -INF , !P3 ;  /* 0xff80000088887808 */ /* 0x000fe20005800000 */
[----:B------:R-:W-:Y:S01]  /*d390*/  FMUL.FTZ R22, R22, UR13 ;  /* 0x0000000d16167c20 */ /* 0x000fe20008410000 */
[----:B------:R-:W-:Y:S01]  /*d3a0*/  FSEL R116, R116, -INF , !P0 ;  /* 0xff80000074747808 */ /* 0x000fe20004000000 */
[----:B------:R-:W-:Y:S01]  /*d3b0*/  FMUL.FTZ R20, R20, UR13 ;  /* 0x0000000d14147c20 */ /* 0x000fe20008410000 */
[-C--:B------:R-:W-:Y:S01]  /*d3c0*/  ISETP.GE.AND P4, PT, R24, R57.reuse, PT ;  /* 0x000000391800720c */ /* 0x080fe20003f86270 */
[----:B------:R-:W-:Y:S01]  /*d3d0*/  FMUL.FTZ R48, R48, UR13 ;  /* 0x0000000d30307c20 */ /* 0x000fe20008410000 */
[C---:B------:R-:W-:Y:S01]  /*d3e0*/  HMMA.16816.F32 R32, R4.reuse, R8, R32 ;  /* 0x000000080420723c */ /* 0x040fe20000001820 */
[-C--:B------:R-:W-:Y:S01]  /*d3f0*/  ISETP.GE.AND P2, PT, R24, R58.reuse, PT ;  /* 0x0000003a1800720c */ /* 0x080fe20003f46270 */
[----:B------:R-:W4:Y:S01]  /*d400*/  MUFU.TANH R111, R111 ;  /* 0x0000006f006f7308 */ /* 0x000f220000002400 */
[----:B------:R-:W-:Y:S01]  /*d410*/  VIADD R24, R74, 0x39 ;  /* 0x000000394a187836 */ /* 0x000fe20000000000 */
[----:B------:R-:W-:Y:S01]  /*d420*/  FSEL R61, R72, -INF , !P5 ;  /* 0xff800000483d7808 */ /* 0x000fe20006800000 */
[C---:B------:R-:W-:Y:S01]  /*d430*/  VIADD R12, R74.reuse, 0x51 ;  /* 0x000000514a0c7836 */ /* 0x040fe20000000000 */
[----:B------:R-:W-:Y:S01]  /*d440*/  HMMA.16816.F32 R64, R4, R10, R64 ;  /* 0x0000000a0440723c */ /* 0x000fe20000001840 */
[-C--:B------:R-:W-:Y:S01]  /*d450*/  ISETP.GE.AND P5, PT, R21, R57.reuse, PT ;  /* 0x000000391500720c */ /* 0x080fe20003fa6270 */
[----:B------:R-:W-:Y:S01]  /*d460*/  VIADD R9, R74, 0x50 ;  /* 0x000000504a097836 */ /* 0x000fe20000000000 */
[CC--:B------:R-:W-:Y:S01]  /*d470*/  ISETP.GE.AND P3, PT, R24.reuse, R57.reuse, PT ;  /* 0x000000391800720c */ /* 0x0c0fe20003f66270 */
[----:B------:R-:W5:Y:S01]  /*d480*/  MUFU.TANH R121, R121 ;  /* 0x0000007900797308 */ /* 0x000f620000002400 */
[-C--:B------:R-:W-:Y:S01]  /*d490*/  ISETP.GE.AND P0, PT, R24, R58.reuse, PT ;  /* 0x0000003a1800720c */ /* 0x080fe20003f06270 */
[----:B------:R-:W-:Y:S01]  /*d4a0*/  VIADD R13, R74, 0x59 ;  /* 0x000000594a0d7836 */ /* 0x000fe20000000000 */
[----:B------:R-:W-:Y:S01]  /*d4b0*/  FSEL R112, R112, -INF , !P2 ;  /* 0xff80000070707808 */ /* 0x000fe20005000000 */
[----:B------:R-:W-:Y:S01]  /*d4c0*/  FMUL.FTZ R49, R49, UR13 ;  /* 0x0000000d31317c20 */ /* 0x000fe20008410000 */
[----:B------:R-:W-:Y:S01]  /*d4d0*/  FSEL R101, R101, -INF , !P3 ;  /* 0xff80000065657808 */ /* 0x000fe20005800000 */
[----:B------:R-:W-:Y:S01]  /*d4e0*/  VIADD R4, R74, 0x68 ;  /* 0x000000684a047836 */ /* 0x000fe20000000000 */
[----:B------:R-:W-:Y:S01]  /*d4f0*/  FSEL R114, R114, -INF , !P0 ;  /* 0xff80000072727808 */ /* 0x000fe20004000000 */
[----:B------:R-:W5:Y:S01]  /*d500*/  MUFU.TANH R128, R128 ;  /* 0x0000008000807308 */ /* 0x000f620000002400 */
[----:B------:R-:W-:Y:S01]  /*d510*/  FSEL R125, R93, -INF , !P6 ;  /* 0xff8000005d7d7808 */ /* 0x000fe20007000000 */
[----:B------:R-:W-:Y:S01]  /*d520*/  FMUL.FTZ R51, R51, UR13 ;  /* 0x0000000d33337c20 */ /* 0x000fe20008410000 */
[-C--:B------:R-:W-:Y:S01]  /*d530*/  ISETP.GE.AND P2, PT, R17, R58.reuse, PT ;  /* 0x0000003a1100720c */ /* 0x080fe20003f46270 */
[----:B------:R-:W-:Y:S01]  /*d540*/  FMUL.FTZ R23, R23, UR13 ;  /* 0x0000000d17177c20 */ /* 0x000fe20008410000 */
[CC--:B------:R-:W-:Y:S01]  /*d550*/  ISETP.GE.AND P3, PT, R16.reuse, R57.reuse, PT ;  /* 0x000000391000720c */ /* 0x0c0fe20003f66270 */
[----:B------:R-:W-:Y:S01]  /*d560*/  FMUL.FTZ R35, R35, UR13 ;  /* 0x0000000d23237c20 */ /* 0x000fe20008410000 */
[-C--:B------:R-:W-:Y:S01]  /*d570*/  ISETP.GE.AND P0, PT, R16, R58.reuse, PT ;  /* 0x0000003a1000720c */ /* 0x080fe20003f06270 */
[----:B------:R-:W5:Y:S01]  /*d580*/  MUFU.TANH R115, R53 ;  /* 0x0000003500737308 */ /* 0x000f620000002400 */
[----:B------:R-:W-:Y:S01]  /*d590*/  ISETP.NE.AND P6, PT, R36, RZ, PT ;  /* 0x000000ff2400720c */ /* 0x000fe20003fc5270 */
[----:B------:R-:W-:Y:S01]  /*d5a0*/  VIADD R16, R74, 0x49 ;  /* 0x000000494a107836 */ /* 0x000fe20000000000 */
[----:B------:R-:W-:Y:S01]  /*d5b0*/  FSEL R110, R110, -INF , !P1 ;  /* 0xff8000006e6e7808 */ /* 0x000fe20004800000 */
[----:B------:R-:W-:Y:S01]  /*d5c0*/  FMUL.FTZ R32, R32, UR13 ;  /* 0x0000000d20207c20 */ /* 0x000fe20008410000 */
[----:B------:R-:W-:Y:S01]  /*d5d0*/  FSEL R123, R123, -INF , !P4 ;  /* 0xff8000007b7b7808 */ /* 0x000fe20006000000 */
[----:B------:R-:W-:Y:S01]  /*d5e0*/  VIADD R5, R74, 0x61 ;  /* 0x000000614a057836 */ /* 0x000fe20000000000 */
[----:B------:R-:W-:Y:S01]  /*d5f0*/  FSEL R113, R113, -INF , !P5 ;  /* 0xff80000071717808 */ /* 0x000fe20006800000 */
[----:B------:R-:W5:Y:S01]  /*d600*/  MUFU.TANH R118, R55 ;  /* 0x0000003700767308 */ /* 0x000f620000002400 */
[-C--:B------:R-:W-:Y:S01]  /*d610*/  ISETP.GE.AND P1, PT, R21, R58.reuse, PT ;  /* 0x0000003a1500720c */ /* 0x080fe20003f26270 */
[----:B------:R-:W-:Y:S01]  /*d620*/  FMUL.FTZ R34, R34, UR13 ;  /* 0x0000000d22227c20 */ /* 0x000fe20008410000 */
[-C--:B------:R-:W-:Y:S01]  /*d630*/  ISETP.GE.AND P4, PT, R17, R57.reuse, PT ;  /* 0x000000391100720c */ /* 0x080fe20003f86270 */
[----:B------:R-:W-:Y:S01]  /*d640*/  FMUL.FTZ R50, R50, UR13 ;  /* 0x0000000d32327c20 */ /* 0x000fe20008410000 */
[-C--:B------:R-:W-:Y:S01]  /*d650*/  ISETP.GE.AND P5, PT, R9, R57.reuse, PT ;  /* 0x000000390900720c */ /* 0x080fe20003fa6270 */
[----:B------:R-:W-:Y:S01]  /*d660*/  FMUL.FTZ R33, R33, UR13 ;  /* 0x0000000d21217c20 */ /* 0x000fe20008410000 */
[----:B-1----:R-:W-:Y:S01]  /*d670*/  FSEL R124, R124, -INF , !P2 ;  /* 0xff8000007c7c7808 */ /* 0x002fe20005000000 */
[----:B------:R-:W1:Y:S01]  /*d680*/  MUFU.TANH R122, R122 ;  /* 0x0000007a007a7308 */ /* 0x000e620000002400 */
[----:B---3--:R-:W-:Y:S01]  /*d690*/  FSEL R59, R73, -INF , !P6 ;  /* 0xff800000493b7808 */ /* 0x008fe20007000000 */
[C---:B------:R-:W-:Y:S01]  /*d6a0*/  VIADD R6, R74.reuse, 0x71 ;  /* 0x000000714a067836 */ /* 0x040fe20000000000 */
[----:B------:R-:W-:Y:S01]  /*d6b0*/  ISETP.GE.AND P2, PT, R9, R58, PT ;  /* 0x0000003a0900720c */ /* 0x000fe20003f46270 */
[----:B------:R-:W-:Y:S01]  /*d6c0*/  VIADD R9, R74, 0x58 ;  /* 0x000000584a097836 */ /* 0x000fe20000000000 */
[----:B------:R-:W-:Y:S01]  /*d6d0*/  ISETP.GE.AND P6, PT, R16, R57, PT ;  /* 0x000000391000720c */ /* 0x000fe20003fc6270 */
[----:B------:R-:W-:Y:S01]  /*d6e0*/  FMUL.FTZ R30, R67, UR13 ;  /* 0x0000000d431e7c20 */ /* 0x000fe20008410000 */
[----:B--2---:R-:W-:Y:S01]  /*d6f0*/  FSEL R132, R132, -INF , !P1 ;  /* 0xff80000084847808 */ /* 0x004fe20004800000 */
[----:B------:R-:W2:Y:S01]  /*d700*/  MUFU.TANH R126, R126 ;  /* 0x0000007e007e7308 */ /* 0x000ea20000002400 */
[----:B------:R-:W-:-:S02]  /*d710*/  FSEL R107, R107, -INF , !P4 ;  /* 0xff8000006b6b7808 */ /* 0x000fc40006000000 */
[----:B----4-:R-:W-:Y:S02]  /*d720*/  FSEL R111, R111, -INF , !P3 ;  /* 0xff8000006f6f7808 */ /* 0x010fe40005800000 */
[----:B------:R-:W-:Y:S02]  /*d730*/  FSEL R130, R130, -INF , !P0 ;  /* 0xff80000082827808 */ /* 0x000fe40004000000 */
[----:B-----5:R-:W-:Y:S01]  /*d740*/  FSEL R121, R121, -INF , !P5 ;  /* 0xff80000079797808 */ /* 0x020fe20006800000 */
[----:B------:R-:W3:Y:S01]  /*d750*/  MUFU.TANH R117, R52 ;  /* 0x0000003400757308 */ /* 0x000ee20000002400 */
[-C--:B------:R-:W-:Y:S02]  /*d760*/  ISETP.GE.AND P1, PT, R16, R58.reuse, PT ;  /* 0x0000003a1000720c */ /* 0x080fe40003f26270 */
[CC--:B------:R-:W-:Y:S02]  /*d770*/  ISETP.GE.AND P4, PT, R12.reuse, R57.reuse, PT ;  /* 0x000000390c00720c */ /* 0x0c0fe40003f86270 */
[-C--:B------:R-:W-:Y:S01]  /*d780*/  ISETP.GE.AND P0, PT, R12, R58.reuse, PT ;  /* 0x0000003a0c00720c */ /* 0x080fe20003f06270 */
[----:B------:R-:W-:Y:S01]  /*d790*/  VIADD R12, R74, 0x60 ;  /* 0x000000604a0c7836 */ /* 0x000fe20000000000 */
[C---:B------:R-:W-:Y:S01]  /*d7a0*/  ISETP.GE.AND P5, PT, R13.reuse, R57, PT ;  /* 0x000000390d00720c */ /* 0x040fe20003fa6270 */
[----:B------:R-:W4:Y:S01]  /*d7b0*/  MUFU.TANH R108, R22 ;  /* 0x00000016006c7308 */ /* 0x000f220000002400 */
[----:B------:R-:W-:-:S02]  /*d7c0*/  ISETP.GE.AND P3, PT, R13, R58, PT ;  /* 0x0000003a0d00720c */ /* 0x000fc40003f66270 */
[----:B------:R-:W-:Y:S02]  /*d7d0*/  FSEL R109, R109, -INF , !P6 ;  /* 0xff8000006d6d7808 */ /* 0x000fe40007000000 */
[----:B------:R-:W-:Y:S02]  /*d7e0*/  ISETP.GE.AND P6, PT, R9, R57, PT ;  /* 0x000000390900720c */ /* 0x000fe40003fc6270 */
[----:B------:R-:W-:Y:S01]  /*d7f0*/  FSEL R128, R128, -INF , !P1 ;  /* 0xff80000080807808 */ /* 0x000fe20004800000 */
[----:B------:R-:W5:Y:S01]  /*d800*/  MUFU.TANH R120, R120 ;  /* 0x0000007800787308 */ /* 0x000f620000002400 */
[----:B------:R-:W-:Y:S02]  /*d810*/  FSEL R115, R115, -INF , !P5 ;  /* 0xff80000073737808 */ /* 0x000fe40006800000 */
[----:B------:R-:W-:Y:S02]  /*d820*/  FSEL R118, R118, -INF , !P3 ;  /* 0xff80000076767808 */ /* 0x000fe40005800000 */
[----:B------:R-:W-:-:S02]  /*d830*/  ISETP.GE.AND P1, PT, R9, R58, PT ;  /* 0x0000003a0900720c */ /* 0x000fc40003f26270 */
[----:B-1----:R-:W-:Y:S01]  /*d840*/  FSEL R122, R122, -INF , !P0 ;  /* 0xff8000007a7a7808 */ /* 0x002fe20004000000 */
[----:B------:R-:W1:Y:S01]  /*d850*/  MUFU.TANH R105, R20 ;  /* 0x0000001400697308 */ /* 0x000e620000002400 */
[C---:B------:R-:W-:Y:S02]  /*d860*/  ISETP.GE.AND P5, PT, R4.reuse, R57, PT ;  /* 0x000000390400720c */ /* 0x040fe40003fa6270 */
[-C--:B------:R-:W-:Y:S01]  /*d870*/  ISETP.GE.AND P3, PT, R4, R58.reuse, PT ;  /* 0x0000003a0400720c */ /* 0x080fe20003f66270 */
[----:B------:R-:W-:Y:S01]  /*d880*/  VIADD R4, R74, 0x70 ;  /* 0x000000704a047836 */ /* 0x000fe20000000000 */
[----:B------:R-:W-:Y:S02]  /*d890*/  ISETP.GE.AND P0, PT, R12, R58, PT ;  /* 0x0000003a0c00720c */ /* 0x000fe40003f06270 */
[----:B--2---:R-:W-:Y:S01]  /*d8a0*/  FSEL R126, R126, -INF , !P2 ;  /* 0xff8000007e7e7808 */ /* 0x004fe20005000000 */
[----:B------:R-:W2:Y:S01]  /*d8b0*/  MUFU.TANH R8, R48 ;  /* 0x0000003000087308 */ /* 0x000ea20000002400 */
[----:B---3--:R-:W-:-:S02]  /*d8c0*/  FSEL R117, R117, -INF , !P6 ;  /* 0xff80000075757808 */ /* 0x008fc40007000000 */
[----:B------:R-:W-:Y:S02]  /*d8d0*/  FSEL R119, R119, -INF , !P4 ;  /* 0xff80000077777808 */ /* 0x000fe40006000000 */
[CC--:B------:R-:W-:Y:S02]  /*d8e0*/  ISETP.GE.AND P6, PT, R5.reuse, R57.reuse, PT ;  /* 0x000000390500720c */ /* 0x0c0fe40003fc6270 */
[----:B------:R-:W-:Y:S01]  /*d8f0*/  ISETP.GE.AND P2, PT, R5, R58, PT ;  /* 0x0000003a0500720c */ /* 0x000fe20003f46270 */
[----:B------:R3:W2:Y:S01]  /*d900*/  MUFU.TANH R63, R49 ;  /* 0x00000031003f7308 */ /* 0x0006a20000002400 */
[-C--:B------:R-:W-:Y:S01]  /*d910*/  ISETP.GE.AND P4, PT, R12, R57.reuse, PT ;  /* 0x000000390c00720c */ /* 0x080fe20003f86270 */
[----:B------:R-:W-:Y:S01]  /*d920*/  VIADD R5, R74, 0x69 ;  /* 0x000000694a057836 */ /* 0x000fe20000000000 */
[----:B----4-:R-:W-:Y:S02]  /*d930*/  FSEL R108, R108, -INF , !P0 ;  /* 0xff8000006c6c7808 */ /* 0x010fe40004000000 */
[----:B------:R-:W-:-:S02]  /*d940*/  ISETP.GE.AND P0, PT, R4, R57, PT ;  /* 0x000000390400720c */ /* 0x000fc40003f06270 */
[----:B-----5:R-:W-:Y:S01]  /*d950*/  FSEL R120, R120, -INF , !P1 ;  /* 0xff80000078787808 */ /* 0x020fe20004800000 */
[----:B------:R-:W4:Y:S01]  /*d960*/  MUFU.TANH R40, R35 ;  /* 0x0000002300287308 */ /* 0x000f220000002400 */
[----:B-1----:R-:W-:Y:S02]  /*d970*/  FSEL R105, R105, -INF , !P4 ;  /* 0xff80000069697808 */ /* 0x002fe40006000000 */
[C---:B------:R-:W-:Y:S02]  /*d980*/  ISETP.GE.AND P4, PT, R5.reuse, R57, PT ;  /* 0x000000390500720c */ /* 0x040fe40003f86270 */
[----:B------:R-:W-:Y:S02]  /*d990*/  ISETP.GE.AND P1, PT, R5, R58, PT ;  /* 0x0000003a0500720c */ /* 0x000fe40003f26270 */
[----:B------:R-:W-:Y:S01]  /*d9a0*/  P2R R5, PR, RZ, 0x1 ;  /* 0x00000001ff057803 */ /* 0x000fe20000000000 */
[----:B------:R1:W5:Y:S01]  /*d9b0*/  MUFU.TANH R9, R51 ;  /* 0x0000003300097308 */ /* 0x0003620000002400 */
[----:B---3--:R-:W-:Y:S01]  /*d9c0*/  FMUL.FTZ R49, R65, UR13 ;  /* 0x0000000d41317c20 */ /* 0x008fe20008410000 */
[----:B--2---:R-:W-:-:S02]  /*d9d0*/  FSEL R65, R8, -INF , !P5 ;  /* 0xff80000008417808 */ /* 0x004fc40006800000 */
[-C--:B------:R-:W-:Y:S02]  /*d9e0*/  ISETP.GE.AND P5, PT, R6, R58.reuse, PT ;  /* 0x0000003a0600720c */ /* 0x080fe40003fa6270 */
[----:B------:R-:W-:Y:S02]  /*d9f0*/  FSEL R63, R63, -INF , !P4 ;  /* 0xff8000003f3f7808 */ /* 0x000fe40006000000 */
[----:B------:R-:W2:Y:S01]  /*da00*/  MUFU.TANH R55, R32 ;  /* 0x0000002000377308 */ /* 0x000ea20000002400 */
[----:B----4-:R-:W-:Y:S02]  /*da10*/  FSEL R40, R40, -INF , !P5 ;  /* 0xff80000028287808 */ /* 0x010fe40006800000 */
[----:B------:R-:W-:Y:S02]  /*da20*/  ISETP.NE.AND P4, PT, R5, RZ, PT ;  /* 0x000000ff0500720c */ /* 0x000fe40003f85270 */
[----:B------:R-:W-:Y:S02]  /*da30*/  ISETP.GE.AND P5, PT, R56, 0x2, PT ;  /* 0x000000023800780c */ /* 0x000fe40003fa6270 */
[-C--:B------:R-:W-:Y:S01]  /*da40*/  ISETP.GE.AND P0, PT, R4, R58.reuse, PT ;  /* 0x0000003a0400720c */ /* 0x080fe20003f06270 */
[----:B------:R-:W3:Y:S01]  /*da50*/  MUFU.TANH R106, R23 ;  /* 0x00000017006a7308 */ /* 0x000ee20000002400 */
[----:B-1----:R-:W-:Y:S01]  /*da60*/  FMUL.FTZ R51, R64, UR13 ;  /* 0x0000000d40337c20 */ /* 0x002fe20008410000 */
[----:B-----5:R-:W-:Y:S01]  /*da70*/  FSEL R64, R9, -INF , !P1 ;  /* 0xff80000009407808 */ /* 0x020fe20004800000 */
[C---:B------:R-:W-:Y:S01]  /*da80*/  VIADD R4, R74.reuse, 0x78 ;  /* 0x000000784a047836 */ /* 0x040fe20000000000 */
[----:B------:R-:W-:-:S04]  /*da90*/  ISETP.GE.AND P1, PT, R74, R58, PT ;  /* 0x0000003a4a00720c */ /* 0x000fc80003f26270 */
[----:B------:R1:W4:Y:S01]  /*daa0*/  MUFU.TANH R46, R34 ;  /* 0x00000022002e7308 */ /* 0x0003220000002400 */
[----:B--2---:R-:W-:Y:S02]  /*dab0*/  FSEL R55, R55, -INF , !P4 ;  /* 0xff80000037377808 */ /* 0x004fe40006000000 */
[C---:B------:R-:W-:Y:S01]  /*dac0*/  ISETP.GE.AND P4, PT, R74.reuse, R57, PT ;  /* 0x000000394a00720c */ /* 0x040fe20003f86270 */
[----:B------:R-:W-:-:S04]  /*dad0*/  VIADD R74, R74, 0x79 ;  /* 0x000000794a4a7836 */ /* 0x000fc80000000000 */
[----:B------:R-:W2:Y:S01]  /*dae0*/  MUFU.TANH R103, R103 ;  /* 0x0000006700677308 */ /* 0x000ea20000002400 */
[----:B---3--:R-:W-:Y:S02]  /*daf0*/  FSEL R106, R106, -INF , !P2 ;  /* 0xff8000006a6a7808 */ /* 0x008fe40005000000 */
[----:B------:R-:W-:-:S05]  /*db00*/  ISETP.GE.AND P2, PT, R6, R57, PT ;  /* 0x000000390600720c */ /* 0x000fca0003f46270 */
[----:B------:R-:W3:Y:S01]  /*db10*/  MUFU.TANH R104, R50 ;  /* 0x0000003200687308 */ /* 0x000ee20000002400 */
[----:B-1----:R-:W-:Y:S01]  /*db20*/  FMUL.FTZ R34, R66, UR13 ;  /* 0x0000000d42227c20 */ /* 0x002fe20008410000 */
[----:B----4-:R-:W-:Y:S02]  /*db30*/  FSEL R46, R46, -INF , !P0 ;  /* 0xff8000002e2e7808 */ /* 0x010fe40004000000 */
[----:B------:R-:W-:-:S04]  /*db40*/  ISETP.GE.AND P0, PT, R74, R58, PT ;  /* 0x0000003a4a00720c */ /* 0x000fc80003f06270 */
        /* <DEDUP_REMOVED lines=21> */
[----:B------:R-:W-:-:S13]  /*dca0*/  ISETP.NE.AND P6, PT, R172, RZ, PT ;  /* 0x000000ffac00720c */ /* 0x000fda0003fc5270 */
[----:B------:R-:W-:Y:S05]  /*dcb0*/  @!P6 BRA `(.L_x_6758) ;  /* 0x0000000000ece947 */ /* 0x000fea0003800000 */
[----:B------:R-:W1:Y:S01]  /*dcc0*/  LDC R7, c[0x0][0x380] ;  /* 0x0000e000ff077b82 */ /* 0x000e620000000800 */
[C---:B------:R-:W-:Y:S01]  /*dcd0*/  IADD3 R12, R2.reuse, -0x80, RZ ;  /* 0xffffff80020c7810 */ /* 0x040fe20007ffe0ff */
[----:B------:R-:W-:Y:S01]  /*dce0*/  ULDC.64 UR10, c[0x0][0x248] ;  /* 0x00009200000a7ab9 */ /* 0x000fe20000000a00 */
[----:B------:R-:W-:Y:S01]  /*dcf0*/  IABS R8, R2 ;  /* 0x0000000200087213 */ /* 0x000fe20000000000 */
[----:B------:R-:W-:Y:S01]  /*dd00*/  ULDC.64 UR8, c[0x0][0x230] ;  /* 0x00008c0000087ab9 */ /* 0x000fe20000000a00 */
        /* <DEDUP_REMOVED lines=54> */
.L_x_6758:
[----:B------:R-:W-:Y:S02]  /*e070*/  ULDC UR10, c[0x0][0x248] ;  /* 0x00009200000a7ab9 */ /* 0x000fe40000000800 */
[----:B------:R-:W-:-:S06]  /*e080*/  USHF.L.U32 UR5, UR10, 0x7, URZ ;  /* 0x000000070a057899 */ /* 0x000fcc000800063f */
[----:B------:R-:W-:-:S04]  /*e090*/  IADD3 R8, RZ, -UR5, RZ ;  /* 0x80000005ff087c10 */ /* 0x000fc8000fffe0ff */
[----:B------:R-:W-:-:S07]  /*e0a0*/  SHF.R.S32.HI R0, RZ, 0x1f, R8 ;  /* 0x0000001fff007819 */ /* 0x000fce0000011408 */
.L_x_6759:
        /* <DEDUP_REMOVED lines=32> */
.L_x_6757:
        /* <DEDUP_REMOVED lines=67> */
[----:B------:R-:W-:-:S02]  /*e6e0*/  LEA R156, R42, R158, 0x1 ;  /* 0x0000009e2a9c7211 */ /* 0x000fc400078e08ff */
[----:B------:R-:W-:Y:S01]  /*e6f0*/  LEA R154, R42, R155, 0x1 ;  /* 0x0000009b2a9a7211 */ /* 0x000fe200078e08ff */
        /* <DEDUP_REMOVED lines=10> */
[----:B--2---:R-:W-:Y:S01]  /*e7a0*/  FMNMX.FTZ R0, R7, R0, !PT ;  /* 0x0000000007007209 */ /* 0x004fe20007810000 */
[C---:B------:R-:W-:Y:S01]  /*e7b0*/  FMUL.FTZ R60, R2.reuse, UR10 ;  /* 0x0000000a023c7c20 */ /* 0x040fe20008410000 */
[----:B------:R-:W-:-:S03]  /*e7c0*/  FSETP.NEU.FTZ.AND P0, PT, R2, -INF , PT ;  /* 0xff8000000200780b */ /* 0x000fc60003f1d000 */
[----:B------:R-:W-:Y:S01]  /*e7d0*/  FMUL.FTZ R31, R0, UR10 ;  /* 0x0000000a001f7c20 */ /* 0x000fe20008410000 */
        /* <DEDUP_REMOVED lines=17> */
[----:B------:R-:W1:Y:S01]  /*e8f0*/  LDSM.16.MT88.4 R84, [R156+0x6000] ;  /* 0x006000009c54783b */ /* 0x000e620000004200 */
        /* <DEDUP_REMOVED lines=54> */
[----:B------:R-:W-:Y:S01]  /*ec60*/  FFMA.FTZ R64, R64, UR10, -R31 ;  /* 0x0000000a40407c23 */ /* 0x000fe2000801081f */
[----:B------:R-:W-:Y:S01]  /*ec70*/  FADD.FTZ R45, R50, R45 ;  /* 0x0000002d322d7221 */ /* 0x000fe20000010000 */
[----:B------:R-:W-:Y:S01]  /*ec80*/  FADD.FTZ R47, R52, R47 ;  /* 0x0000002f342f7221 */ /* 0x000fe20000010000 */
[--C-:B------:R-:W-:Y:S01]  /*ec90*/  FFMA.FTZ R55, R55, UR10, -R60.reuse ;  /* 0x0000000a37377c23 */ /* 0x100fe2000801083c */
[--C-:B------:R-:W-:Y:S01]  /*eca0*/  FFMA.FTZ R104, R53, UR10, -R60.reuse ;  /* 0x0000000a35687c23 */ /* 0x100fe2000801083c */
[----:B------:R-:W-:Y:S01]  /*ecb0*/  FADD.FTZ R48, R48, R45 ;  /* 0x0000002d30307221 */ /* 0x000fe20000010000 */
[----:B------:R-:W-:Y:S01]  /*ecc0*/  MUFU.EX2 R39, R39 ;  /* 0x0000002700277308 */ /* 0x000fe20000000800 */
[--C-:B------:R-:W-:Y:S01]  /*ecd0*/  FFMA.FTZ R51, R51, UR10, -R60.reuse ;  /* 0x0000000a33337c23 */ /* 0x100fe2000801083c */
[----:B------:R-:W-:Y:S01]  /*ece0*/  FFMA.FTZ R60, R49, UR10, -R60 ;  /* 0x0000000a313c7c23 */ /* 0x000fe2000801083c */
[----:B------:R-:W-:Y:S01]  /*ecf0*/  FADD.FTZ R48, R41, R48 ;  /* 0x0000003029307221 */ /* 0x000fe20000010000 */
[----:B------:R-:W-:-:S04]  /*ed00*/  FFMA.FTZ R46, R46, UR10, -R31 ;  /* 0x0000000a2e2e7c23 */ /* 0x000fc8000801081f */
[----:B------:R-:W3:Y:S01]  /*ed10*/  MUFU.EX2 R36, R36 ;  /* 0x0000002400247308 */ /* 0x000ee20000000800 */
[----:B----4-:R-:W-:-:S07]  /*ed20*/  F2FP.F16.F32.PACK_AB R71, R43, R44 ;  /* 0x0000002c2b47723e */ /* 0x010fce00000000ff */
        /* <DEDUP_REMOVED lines=14> */
[----:B---3--:R-:W-:Y:S01]  /*ee10*/  F2FP.F16.F32.PACK_AB R4, R36, R39 ;  /* 0x000000272404723e */ /* 0x008fe200000000ff */
[----:B------:R-:W-:Y:S01]  /*ee20*/  FADD.FTZ R39, R39, R48 ;  /* 0x0000003027277221 */ /* 0x000fe20000010000 */
[----:B-1----:R-:W-:-:S03]  /*ee30*/  F2FP.F16.F32.PACK_AB R5, R37, R42 ;  /* 0x0000002a2505723e */ /* 0x002fc600000000ff */
[----:B------:R-:W-:Y:S01]  /*ee40*/  FADD.FTZ R36, R36, R39 ;  /* 0x0000002724247221 */ /* 0x000fe20000010000 */
[----:B------:R-:W-:Y:S01]  /*ee50*/  F2FP.F16.F32.PACK_AB R6, R32, R35 ;  /* 0x000000232006723e */ /* 0x000fe200000000ff */
[----:B------:R-:W-:Y:S02]  /*ee60*/  MUFU.EX2 R29, R29 ;  /* 0x0000001d001d7308 */ /* 0x000fe40000000800 */
[----:B------:R-:W-:-:S04]  /*ee70*/  FADD.FTZ R35, R35, R36 ;  /* 0x0000002423237221 */ /* 0x000fc80000010000 */
[----:B------:R-:W-:Y:S01]  /*ee80*/  FADD.FTZ R32, R32, R35 ;  /* 0x0000002320207221 */ /* 0x000fe20000010000 */
[----:B--2---:R-:W-:Y:S01]  /*ee90*/  F2FP.F16.F32.PACK_AB R7, R28, R33 ;  /* 0x000000211c07723e */ /* 0x004fe200000000ff */
        /* <DEDUP_REMOVED lines=13> */
[----:B------:R-:W-:Y:S05]  /*ef70*/  LDSM.16.MT88.4 R20, [R155+0x8000] ;  /* 0x008000009b14783b */ /* 0x000fea0000004200 */
[----:B------:R-:W-:Y:S08]  /*ef80*/  MUFU.EX2 R38, R38 ;  /* 0x0000002600267308 */ /* 0x000ff00000000800 */
[----:B------:R-:W5:Y:S01]  /*ef90*/  MUFU.EX2 R3, R3 ;  /* 0x0000000300037308 */ /* 0x000f620000000800 */
        /* <DEDUP_REMOVED lines=9> */
[----:B-----5:R-:W-:Y:S01]  /*f030*/  F2FP.F16.F32.PACK_AB R7, R3, R38 ;  /* 0x000000260307723e */ /* 0x020fe200000000ff */
[----:B------:R-:W-:Y:S02]  /*f040*/  FADD.FTZ R26, R26, R29 ;  /* 0x0000001d1a1a7221 */ /* 0x000fe40000010000 */
[----:B------:R-:W-:Y:S02]  /*f050*/  MUFU.EX2 R66, R66 ;  /* 0x0000004200427308 */ /* 0x000fe40000000800 */
[----:B------:R-:W-:Y:S02]  /*f060*/  FADD.FTZ R27, R27, R26 ;  /* 0x0000001a1b1b7221 */ /* 0x000fe40000010000 */
[C---:B---3--:R-:W-:Y:S02]  /*f070*/  HMMA.16816.F32 R96, R4.reuse, R8, R96 ;  /* 0x000000080460723c */ /* 0x048fe40000001860 */
[----:B------:R-:W-:Y:S02]  /*f080*/  FADD.FTZ R24, R24, R27 ;  /* 0x0000001b18187221 */ /* 0x000fe40000010000 */
[----:B------:R-:W-:Y:S02]  /*f090*/  MUFU.EX2 R59, R59 ;  /* 0x0000003b003b7308 */ /* 0x000fe40000000800 */
[C---:B------:R-:W-:Y:S01]  /*f0a0*/  HMMA.16816.F32 R92, R4.reuse, R10, R92 ;  /* 0x0000000a045c723c */ /* 0x040fe2000000185c */
[----:B------:R-:W3:Y:S05]  /*f0b0*/  LDSM.16.MT88.4 R8, [R154+0x7000] ;  /* 0x007000009a08783b */ /* 0x000eea0000004200 */
[C---:B------:R-:W-:Y:S01]  /*f0c0*/  HMMA.16816.F32 R88, R4.reuse, R16, R88 ;  /* 0x000000100458723c */ /* 0x040fe20000001858 */
        /* <DEDUP_REMOVED lines=61> */
[C---:B------:R-:W-:Y:S01]  /*f4a0*/  HMMA.16816.F32 R80, R4.reuse, R20, R80 ;  /* 0x000000140450723c */ /* 0x040fe20000001850 */
[----:B------:R-:W5:Y:S05]  /*f4b0*/  MUFU.EX2 R118, R118 ;  /* 0x0000007600767308 */ /* 0x000f6a0000000800 */
[C---:B------:R-:W-:Y:S01]  /*f4c0*/  HMMA.16816.F32 R76, R4.reuse, R22, R76 ;  /* 0x00000016044c723c */ /* 0x040fe2000000184c */
[----:B------:R-:W-:Y:S02]  /*f4d0*/  LDSM.16.MT88.4 R20, [R156+0x9000] ;  /* 0x009000009c14783b */ /* 0x000fe40000004200 */
[----:B------:R-:W-:Y:S03]  /*f4e0*/  MUFU.EX2 R105, R105 ;  /* 0x0000006900697308 */ /* 0x000fe60000000800 */
[C---:B-1----:R-:W-:Y:S05]  /*f4f0*/  HMMA.16816.F32 R72, R4.reuse, R16, R72 ;  /* 0x000000100448723c */ /* 0x042fea0000001848 */
[----:B------:R-:W1:Y:S01]  /*f500*/  MUFU.EX2 R120, R120 ;  /* 0x0000007800787308 */ /* 0x000e620000000800 */
[----:B------:R-:W-:Y:S01]  /*f510*/  HMMA.16816.F32 R68, R4, R18, R68 ;  /* 0x000000120444723c */ /* 0x000fe20000001844 */
[----:B------:R-:W1:Y:S06]  /*f520*/  LDSM.16.MT88.4 R16, [R155+0x8800] ;  /* 0x008800009b10783b */ /* 0x000e6c0000004200 */
[----:B------:R-:W-:Y:S01]  /*f530*/  F2FP.F16.F32.PACK_AB R4, R119, R130 ;  /* 0x000000827704723e */ /* 0x000fe200000000ff */
[----:B------:R-:W-:Y:S01]  /*f540*/  MUFU.EX2 R126, R126 ;  /* 0x0000007e007e7308 */ /* 0x000fe20000000800 */
[----:B----4-:R-:W-:Y:S01]  /*f550*/  F2FP.F16.F32.PACK_AB R5, R122, R115 ;  /* 0x000000737a05723e */ /* 0x010fe200000000ff */
[----:B------:R-:W-:Y:S01]  /*f560*/  FADD.FTZ R130, R130, R109 ;  /* 0x0000006d82827221 */ /* 0x000fe20000010000 */
[----:B------:R-:W-:-:S02]  /*f570*/  F2FP.F16.F32.PACK_AB R6, R132, R117 ;  /* 0x000000758406723e */ /* 0x000fc400000000ff */
[----:B-----5:R-:W-:Y:S01]  /*f580*/  F2FP.F16.F32.PACK_AB R7, R118, R121 ;  /* 0x000000797607723e */ /* 0x020fe200000000ff */
[----:B------:R-:W-:Y:S02]  /*f590*/  FADD.FTZ R130, R119, R130 ;  /* 0x0000008277827221 */ /* 0x000fe40000010000 */
[----:B------:R-:W-:Y:S02]  /*f5a0*/  MUFU.EX2 R63, R63 ;  /* 0x0000003f003f7308 */ /* 0x000fe40000000800 */
[----:B------:R-:W-:Y:S02]  /*f5b0*/  FADD.FTZ R117, R117, R130 ;  /* 0x0000008275757221 */ /* 0x000fe40000010000 */
[C---:B--2---:R-:W-:Y:S02]  /*f5c0*/  HMMA.16816.F32 R96, R4.reuse, R12, R96 ;  /* 0x0000000c0460723c */ /* 0x044fe40000001860 */
[----:B------:R-:W-:Y:S02]  /*f5d0*/  FADD.FTZ R132, R132, R117 ;  /* 0x0000007584847221 */ /* 0x000fe40000010000 */
[----:B------:R-:W-:Y:S02]  /*f5e0*/  MUFU.EX2 R65, R65 ;  /* 0x0000004100417308 */ /* 0x000fe40000000800 */
[C---:B------:R-:W-:Y:S01]  /*f5f0*/  HMMA.16816.F32 R92, R4.reuse, R14, R92 ;  /* 0x0000000e045c723c */ /* 0x040fe2000000185c */
[----:B------:R-:W2:Y:S05]  /*f600*/  LDSM.16.MT88.4 R12, [R154+0x8800] ;  /* 0x008800009a0c783b */ /* 0x000eaa0000004200 */
[C---:B---3--:R-:W-:Y:S01]  /*f610*/  HMMA.16816.F32 R88, R4.reuse, R8, R88 ;  /* 0x000000080458723c */ /* 0x048fe20000001858 */
[----:B------:R-:W3:Y:S05]  /*f620*/  MUFU.EX2 R106, R106 ;  /* 0x0000006a006a7308 */ /* 0x000eea0000000800 */
[C---:B------:R-:W-:Y:S01]  /*f630*/  HMMA.16816.F32 R84, R4.reuse, R10, R84 ;  /* 0x0000000a0454723c */ /* 0x040fe20000001854 */
[----:B------:R-:W4:Y:S02]  /*f640*/  LDSM.16.MT88.4 R8, [R158+0x9000] ;  /* 0x009000009e08783b */ /* 0x000f240000004200 */
[----:B------:R-:W-:Y:S03]  /*f650*/  MUFU.EX2 R103, R103 ;  /* 0x0000006700677308 */ /* 0x000fe60000000800 */
[C---:B-1----:R-:W-:Y:S05]  /*f660*/  HMMA.16816.F32 R80, R4.reuse, R16, R80 ;  /* 0x000000100450723c */ /* 0x042fea0000001850 */
[----:B------:R-:W1:Y:S01]  /*f670*/  MUFU.EX2 R64, R64 ;  /* 0x0000004000407308 */ /* 0x000e620000000800 */
[C---:B------:R-:W-:Y:S01]  /*f680*/  HMMA.16816.F32 R76, R4.reuse, R18, R76 ;  /* 0x00000012044c723c */ /* 0x040fe2000000184c */
[----:B------:R-:W-:Y:S06]  /*f690*/  LDSM.16.MT88.4 R16, [R155+0x9000] ;  /* 0x009000009b10783b */ /* 0x000fec0000004200 */
[----:B------:R-:W-:Y:S08]  /*f6a0*/  MUFU.EX2 R55, R55 ;  /* 0x0000003700377308 */ /* 0x000ff00000000800 */
[----:B------:R-:W5:Y:S01]  /*f6b0*/  MUFU.EX2 R104, R104 ;  /* 0x0000006800687308 */ /* 0x000f620000000800 */
[C---:B--2---:R-:W-:Y:S06]  /*f6c0*/  HMMA.16816.F32 R72, R4.reuse, R12, R72 ;  /* 0x0000000c0448723c */ /* 0x044fec0000001848 */
[----:B------:R-:W-:Y:S01]  /*f6d0*/  HMMA.16816.F32 R68, R4, R14, R68 ;  /* 0x0000000e0444723c */ /* 0x000fe20000001844 */
[----:B------:R-:W2:Y:S01]  /*f6e0*/  LDSM.16.MT88.4 R12, [R154+0x9000] ;  /* 0x009000009a0c783b */ /* 0x000ea20000004200 */
[----:B------:R-:W-:Y:S05]  /*f6f0*/  MUFU.EX2 R49, R51 ;  /* 0x0000003300317308 */ /* 0x000fea0000000800 */
[----:B------:R-:W-:Y:S01]  /*f700*/  F2FP.F16.F32.PACK_AB R4, R120, R105 ;  /* 0x000000697804723e */ /* 0x000fe200000000ff */
[----:B------:R-:W-:Y:S01]  /*f710*/  FADD.FTZ R105, R105, R132 ;  /* 0x0000008469697221 */ /* 0x000fe20000010000 */
[----:B---3--:R-:W-:Y:S01]  /*f720*/  F2FP.F16.F32.PACK_AB R5, R106, R65 ;  /* 0x000000416a05723e */ /* 0x008fe200000000ff */
[----:B------:R-:W-:Y:S01]  /*f730*/  MUFU.EX2 R50, R60 ;  /* 0x0000003c00327308 */ /* 0x000fe20000000800 */
[----:B------:R-:W-:Y:S01]  /*f740*/  F2FP.F16.F32.PACK_AB R6, R63, R126 ;  /* 0x0000007e3f06723e */ /* 0x000fe200000000ff */
[----:B------:R-:W-:Y:S01]  /*f750*/  FADD.FTZ R105, R120, R105 ;  /* 0x0000006978697221 */ /* 0x000fe20000010000 */
[----:B-1----:R-:W-:-:S03]  /*f760*/  F2FP.F16.F32.PACK_AB R7, R64, R103 ;  /* 0x000000674007723e */ /* 0x002fc600000000ff */
[----:B------:R-:W-:-:S04]  /*f770*/  FADD.FTZ R126, R126, R105 ;  /* 0x000000697e7e7221 */ /* 0x000fc80000010000 */
[----:B----4-:R-:W-:Y:S01]  /*f780*/  HMMA.16816.F32 R96, R4, R8, R96 ;  /* 0x000000080460723c */ /* 0x010fe20000001860 */
[----:B------:R-:W-:-:S05]  /*f790*/  FADD.FTZ R126, R63, R126 ;  /* 0x0000007e3f7e7221 */ /* 0x000fca0000010000 */
[C---:B------:R-:W-:Y:S01]  /*f7a0*/  HMMA.16816.F32 R92, R4.reuse, R10, R92 ;  /* 0x0000000a045c723c */ /* 0x040fe2000000185c */
[----:B------:R-:W-:Y:S02]  /*f7b0*/  FADD.FTZ R8, R44, R47 ;  /* 0x0000002f2c087221 */ /* 0x000fe40000010000 */
[----:B------:R-:W-:Y:S02]  /*f7c0*/  MUFU.EX2 R44, R46 ;  /* 0x0000002e002c7308 */ /* 0x000fe40000000800 */
[----:B------:R-:W-:Y:S01]  /*f7d0*/  FADD.FTZ R43, R43, R8 ;  /* 0x000000082b2b7221 */ /* 0x000fe20000010000 */
[----:B------:R-:W-:Y:S01]  /*f7e0*/  HMMA.16816.F32 R88, R4, R20, R88 ;  /* 0x000000140458723c */ /* 0x000fe20000001858 */
[----:B------:R-:W1:Y:S02]  /*f7f0*/  LDSM.16.MT88.4 R8, [R158+0x9800] ;  /* 0x009800009e08783b */ /* 0x000e640000004200 */
[----:B------:R-:W-:-:S03]  /*f800*/  FADD.FTZ R42, R42, R43 ;  /* 0x0000002b2a2a7221 */ /* 0x000fc60000010000 */
[C---:B------:R-:W-:Y:S01]  /*f810*/  HMMA.16816.F32 R84, R4.reuse, R22, R84 ;  /* 0x000000160454723c */ /* 0x040fe20000001854 */
[----:B------:R-:W-:Y:S01]  /*f820*/  FADD.FTZ R42, R37, R42 ;  /* 0x0000002a252a7221 */ /* 0x000fe20000010000 */
[--C-:B------:R-:W-:Y:S01]  /*f830*/  FFMA.FTZ R21, R40, UR10, -R31.reuse ;  /* 0x0000000a28157c23 */ /* 0x100fe2000801081f */
[--C-:B------:R-:W-:Y:S02]  /*f840*/  FFMA.FTZ R20, R34, UR10, -R31.reuse ;  /* 0x0000000a22147c23 */ /* 0x100fe4000801081f */
[----:B------:R-:W-:Y:S01]  /*f850*/  FADD.FTZ R33, R33, R42 ;  /* 0x0000002a21217221 */ /* 0x000fe20000010000 */
[----:B--2---:R-:W-:Y:S01]  /*f860*/  HMMA.16816.F32 R72, R4, R12, R72 ;  /* 0x0000000c0448723c */ /* 0x004fe20000001848 */
[----:B------:R-:W-:Y:S01]  /*f870*/  FFMA.FTZ R23, R30, UR10, -R31 ;  /* 0x0000000a1e177c23 */ /* 0x000fe2000801081f */
[----:B------:R-:W2:Y:S01]  /*f880*/  MUFU.EX2 R21, R21 ;  /* 0x0000001500157308 */ /* 0x000ea20000000800 */
[----:B------:R-:W-:-:S03]  /*f890*/  FADD.FTZ R28, R28, R33 ;  /* 0x000000211c1c7221 */ /* 0x000fc60000010000 */
[----:B------:R-:W-:Y:S01]  /*f8a0*/  HMMA.16816.F32 R80, R4, R16, R80 ;  /* 0x000000100450723c */ /* 0x000fe20000001850 */
[----:B------:R-:W-:-:S03]  /*f8b0*/  FADD.FTZ R13, R25, R28 ;  /* 0x0000001c190d7221 */ /* 0x000fc60000010000 */
[----:B------:R-:W-:Y:S01]  /*f8c0*/  MUFU.EX2 R20, R20 ;  /* 0x0000001400147308 */ /* 0x000fe20000000800 */
[----:B------:R-:W-:Y:S01]  /*f8d0*/  FADD.FTZ R13, R54, R13 ;  /* 0x0000000d360d7221 */ /* 0x000fe20000010000 */
[----:B------:R-:W-:Y:S01]  /*f8e0*/  HMMA.16816.F32 R76, R4, R18, R76 ;  /* 0x00000012044c723c */ /* 0x000fe2000000184c */
[----:B------:R-:W3:Y:S02]  /*f8f0*/  LDSM.16.MT88.4 R16, [R156+0x9800] ;  /* 0x009800009c10783b */ /* 0x000ee40000004200 */
[----:B------:R-:W-:-:S03]  /*f900*/  FADD.FTZ R38, R38, R13 ;  /* 0x0000000d26267221 */ /* 0x000fc60000010000 */
[----:B------:R-:W4:Y:S01]  /*f910*/  MUFU.EX2 R23, R23 ;  /* 0x0000001700177308 */ /* 0x000f220000000800 */
[----:B------:R-:W-:Y:S01]  /*f920*/  FADD.FTZ R38, R3, R38 ;  /* 0x0000002603267221 */ /* 0x000fe20000010000 */
[----:B------:R-:W-:Y:S01]  /*f930*/  HMMA.16816.F32 R68, R4, R14, R68 ;  /* 0x0000000e0444723c */ /* 0x000fe20000001844 */
[----:B------:R-:W3:Y:S02]  /*f940*/  LDSM.16.MT88.4 R12, [R155+0x9800] ;  /* 0x009800009b0c783b */ /* 0x000ee40000004200 */
[----:B------:R-:W-:-:S04]  /*f950*/  FADD.FTZ R67, R67, R38 ;  /* 0x0000002643437221 */ /* 0x000fc80000010000 */
[----:B------:R-:W-:Y:S01]  /*f960*/  FADD.FTZ R67, R110, R67 ;  /* 0x000000436e437221 */ /* 0x000fe20000010000 */
[----:B-----5:R-:W-:Y:S01]  /*f970*/  F2FP.F16.F32.PACK_AB R4, R104, R55 ;  /* 0x000000376804723e */ /* 0x020fe200000000ff */
[----:B------:R-:W-:Y:S01]  /*f980*/  FADD.FTZ R55, R55, R126 ;  /* 0x0000007e37377221 */ /* 0x000fe20000010000 */
[----:B--2---:R-:W-:Y:S01]  /*f990*/  F2FP.F16.F32.PACK_AB R5, R21, R44 ;  /* 0x0000002c1505723e */ /* 0x004fe200000000ff */
[----:B------:R-:W-:Y:S01]  /*f9a0*/  FADD.FTZ R112, R112, R67 ;  /* 0x0000004370707221 */ /* 0x000fe20000010000 */
[----:B------:R-:W-:Y:S01]  /*f9b0*/  F2FP.F16.F32.PACK_AB R6, R50, R49 ;  /* 0x000000313206723e */ /* 0x000fe200000000ff */
[----:B------:R-:W-:Y:S02]  /*f9c0*/  FADD.FTZ R104, R104, R55 ;  /* 0x0000003768687221 */ /* 0x000fe40000010000 */
[----:B------:R-:W-:Y:S01]  /*f9d0*/  FADD.FTZ R112, R101, R112 ;  /* 0x0000007065707221 */ /* 0x000fe20000010000 */
[----:B----4-:R-:W-:Y:S01]  /*f9e0*/  F2FP.F16.F32.PACK_AB R7, R23, R20 ;  /* 0x000000141707723e */ /* 0x010fe200000000ff */
[----:B------:R-:W-:-:S02]  /*f9f0*/  FADD.FTZ R49, R49, R104 ;  /* 0x0000006831317221 */ /* 0x000fc40000010000 */
[----:B------:R-:W-:Y:S02]  /*fa00*/  FADD.FTZ R111, R111, R112 ;  /* 0x000000706f6f7221 */ /* 0x000fe40000010000 */
[----:B------:R-:W-:Y:S02]  /*fa10*/  FADD.FTZ R181, R50, R49 ;  /* 0x0000003132b57221 */ /* 0x000fe40000010000 */
[----:B------:R-:W-:Y:S01]  /*fa20*/  FADD.FTZ R124, R124, R111 ;  /* 0x0000006f7c7c7221 */ /* 0x000fe20000010000 */
[----:B-1----:R-:W-:Y:S03]  /*fa30*/  HMMA.16816.F32 R96, R4, R8, R96 ;  /* 0x000000080460723c */ /* 0x002fe60000001860 */
[----:B------:R-:W-:-:S03]  /*fa40*/  FADD.FTZ R113, R113, R124 ;  /* 0x0000007c71717221 */ /* 0x000fc60000010000 */
[C---:B------:R-:W-:Y:S01]  /*fa50*/  HMMA.16816.F32 R92, R4.reuse, R10, R92 ;  /* 0x0000000a045c723c */ /* 0x040fe2000000185c */
[----:B------:R-:W-:Y:S01]  /*fa60*/  FADD.FTZ R128, R128, R113 ;  /* 0x0000007180807221 */ /* 0x000fe20000010000 */
[----:B------:R-:W1:Y:S03]  /*fa70*/  LDSM.16.MT88.4 R8, [R154+0x9800] ;  /* 0x009800009a08783b */ /* 0x000e660000004200 */
[----:B------:R-:W-:Y:S01]  /*fa80*/  FADD.FTZ R115, R115, R128 ;  /* 0x0000008073737221 */ /* 0x000fe20000010000 */
[----:B---3--:R-:W-:Y:S03]  /*fa90*/  HMMA.16816.F32 R88, R4, R16, R88 ;  /* 0x000000100458723c */ /* 0x008fe60000001858 */
        /* <DEDUP_REMOVED lines=15> */
[----:B------:R-:W-:Y:S01]  /*fb90*/  FADD.FTZ R180, R23, R20 ;  /* 0x0000001417b47221 */ /* 0x000fe20000010000 */
[----:B------:R-:W-:-:S07]  /*fba0*/  NOP ;  /* 0x0000000000007918 */ /* 0x000fce0000000000 */
[----:B------:R-:W-:-:S15]  /*fbb0*/  @!P5 BRA `(.L_x_6760) ;  /* 0x000000400034d947 */ /* 0x000fde0003800000 */
[----:B------:R-:W-:Y:S01]  /*fbc0*/  ISETP.NE.AND P1, PT, R172, RZ, PT ;  /* 0x000000ffac00720c */ /* 0x000fe20003f25270 */
[----:B------:R-:W-:-:S04]  /*fbd0*/  DEPBAR.LE SB0, 0x0 ;  /* 0x000080000000791a */ /* 0x000fc80000000000 */
[----:B------:R-:W-:Y:S01]  /*fbe0*/  IADD3 R176, R56, -0x2, RZ ;  /* 0xfffffffe38b07810 */ /* 0x000fe20007ffe0ff */
[----:B------:R-:W-:Y:S07]  /*fbf0*/  BAR.SYNC.DEFER_BLOCKING 0x0 ;  /* 0x0000000000007b1d */ /* 0x000fee0000010000 */
[----:B------:R-:W-:Y:S05]  /*fc00*/  @!P1 BRA `(.L_x_6761) ;  /* 0x0000000000f09947 */ /* 0x000fea0003800000 */
[----:B------:R-:W1:Y:S01]  /*fc10*/  LDC R4, c[0x0][0x380] ;  /* 0x0000e000ff047b82 */ /* 0x000e620000000800 */
[----:B------:R-:W-:Y:S01]  /*fc20*/  IMAD.SHL.U32 R5, R176, 0x80, RZ ;  /* 0x00000080b0057824 */ /* 0x000fe200078e00ff */
[----:B------:R-:W-:Y:S01]  /*fc30*/  ULDC.64 UR8, c[0x0][0x250] ;  /* 0x0000940000087ab9 */ /* 0x000fe20000000a00 */
[----:B------:R-:W-:-:S03]  /*fc40*/  ULDC.64 UR4, c[0x0][0x238] ;  /* 0x00008e0000047ab9 */ /* 0x000fc60000000a00 */
        /* <DEDUP_REMOVED lines=30> */
[----:B------:R-:W-:Y:S02]  /*fe30*/  ISETP.NE.AND P0, PT, R4, RZ, PT ;  /* 0x000000ff0400720c */ /* 0x000fe40003f05270 */
        /* <DEDUP_REMOVED lines=25> */
.L_x_6761:
[----:B------:R-:W-:Y:S02]  /*ffd0*/  ULDC UR8, c[0x0][0x250] ;  /* 0x0000940000087ab9 */ /* 0x000fe40000000800 */
[----:B------:R-:W-:-:S06]  /*ffe0*/  USHF.L.U32 UR4, UR8, 0x7, URZ ;  /* 0x0000000708047899 */ /* 0x000fcc000800063f */
[----:B------:R-:W-:-:S04]  /*fff0*/  IADD3 R8, RZ, -UR4, RZ ;  /* 0x80000004ff087c10 */ /* 0x000fc8000fffe0ff */
[----:B------:R-:W-:-:S07]  /*10000*/  SHF.R.S32.HI R4, RZ, 0x1f, R8 ;  /* 0x0000001fff047819 */ /* 0x000fce0000011408 */
.L_x_6762:
[----:B------:R-:W-:Y:S01]  /*10010*/  USHF.L.U32 UR5, UR8, 0x5, URZ ;  /* 0x0000000508057899 */ /* 0x000fe2000800063f */
[C---:B------:R-:W-:Y:S01]  /*10020*/  LEA R168, P0, R8.reuse, R168, 0x1 ;  /* 0x000000a808a87211 */ /* 0x040fe200078008ff */
[----:B------:R-:W-:Y:S02]  /*10030*/  ULDC UR4, c[0x0][0x254] ;  /* 0x0000950000047ab9 */ /* 0x000fe40000000800 */
[----:B------:R-:W-:Y:S01]  /*10040*/  USHF.L.U64.HI UR4, UR8, 0x5, UR4 ;  /* 0x0000000508047899 */ /* 0x000fe20008010204 */
[----:B------:R-:W-:Y:S02]  /*10050*/  LEA.HI.X R169, R8, R169, R4, 0x1, P0 ;  /* 0x000000a908a97211 */ /* 0x000fe400000f0c04 */
[----:B------:R-:W-:-:S03]  /*10060*/  IADD3 R12, P0, R168, UR5, RZ ;  /* 0x00000005a80c7c10 */ /* 0x000fc6000ff1e0ff */
[----:B------:R-:W-:Y:S01]  /*10070*/  @!PT LDS RZ, [RZ] ;  /* 0x00000000fffff984 */ /* 0x000fe20000000800 */
[----:B------:R-:W-:Y:S01]  /*10080*/  @!PT LDS RZ, [RZ] ;  /* 0x00000000fffff984 */ /* 0x000fe20000000800 */
[----:B------:R-:W-:Y:S01]  /*10090*/  @!PT LDS RZ, [RZ] ;  /* 0x00000000fffff984 */ /* 0x000fe20000000800 */
[----:B------:R-:W-:Y:S01]  /*100a0*/  LDGSTS.E.BYPASS.LTC128B.128 [R173+0x6000], desc[UR6][R168.64] ;  /* 0x06000000a8ad7fae */ /* 0x000fe2000b901d46 */
        /* <DEDUP_REMOVED lines=19> */
[----:B------:R-:W-:-:S03]  /*101e0*/  ISETP.GE.AND P0, PT, R56, 0x3, PT ;  /* 0x000000033800780c */ /* 0x000fc60003f06270 */
[----:B------:R3:W-:Y:S04]  /*101f0*/  LDGSTS.E.BYPASS.LTC128B.128 [R173+0x9800], desc[UR6][R18.64] ;  /* 0x0980000012ad7fae */ /* 0x0007e8000b901d46 */
[----:B------:R-:W-:Y:S04]  /*10200*/  LDSM.16.M88.4 R52, [R164] ;  /* 0x00000000a434783b */ /* 0x000fe80000000200 */
[----:B------:R-:W4:Y:S04]  /*10210*/  LDSM.16.M88.4 R36, [R163+0x2000] ;  /* 0x00200000a324783b */ /* 0x000f280000000200 */
[----:B------:R-:W-:Y:S04]  /*10220*/  LDSM.16.M88.4 R128, [R162] ;  /* 0x00000000a280783b */ /* 0x000fe80000000200 */
[----:B------:R-:W-:Y:S04]  /*10230*/  LDSM.16.M88.4 R44, [R157+0x2000] ;  /* 0x002000009d2c783b */ /* 0x000fe80000000200 */
[----:B------:R-:W5:Y:S04]  /*10240*/  LDSM.16.M88.4 R28, [R163+0x2800] ;  /* 0x00280000a31c783b */ /* 0x000f680000000200 */
[----:B------:R-:W3:Y:S04]  /*10250*/  LDSM.16.M88.4 R20, [R163+0x3000] ;  /* 0x00300000a314783b */ /* 0x000ee80000000200 */
[----:B-1----:R-:W1:Y:S04]  /*10260*/  LDSM.16.M88.4 R12, [R163+0x3800] ;  /* 0x00380000a30c783b */ /* 0x002e680000000200 */
[----:B--2---:R-:W2:Y:S04]  /*10270*/  LDSM.16.M88.4 R4, [R163+0x4000] ;  /* 0x00400000a304783b */ /* 0x004ea80000000200 */
[----:B------:R-:W2:Y:S04]  /*10280*/  LDSM.16.M88.4 R108, [R163+0x4800] ;  /* 0x00480000a36c783b */ /* 0x000ea80000000200 */
[----:B------:R-:W2:Y:S04]  /*10290*/  LDSM.16.M88.4 R64, [R163+0x5000] ;  /* 0x00500000a340783b */ /* 0x000ea80000000200 */
[----:B------:R-:W2:Y:S01]  /*102a0*/  LDSM.16.M88.4 R124, [R163+0x5800] ;  /* 0x00580000a37c783b */ /* 0x000ea20000000200 */
[C---:B----4-:R-:W-:Y:S03]  /*102b0*/  HMMA.16816.F32 R40, R52.reuse, R36, RZ ;  /* 0x000000243428723c */ /* 0x050fe600000018ff */
[----:B------:R-:W4:Y:S04]  /*102c0*/  LDSM.16.M88.4 R120, [R157+0x2800] ;  /* 0x002800009d78783b */ /* 0x000f280000000200 */
[----:B------:R-:W4:Y:S01]  /*102d0*/  LDSM.16.M88.4 R116, [R157+0x3000] ;  /* 0x003000009d74783b */ /* 0x000f220000000200 */
[C---:B------:R-:W-:Y:S03]  /*102e0*/  HMMA.16816.F32 R36, R52.reuse, R38, RZ ;  /* 0x000000263424723c */ /* 0x040fe600000018ff */
[----:B------:R-:W4:Y:S03]  /*102f0*/  LDSM.16.M88.4 R48, [R157+0x3800] ;  /* 0x003800009d30783b */ /* 0x000f260000000200 */
[C---:B-----5:R-:W-:Y:S01]  /*10300*/  HMMA.16816.F32 R32, R52.reuse, R28, RZ ;  /* 0x0000001c3420723c */ /* 0x060fe200000018ff */
[----:B------:R-:W0:Y:S05]  /*10310*/  LDGDEPBAR ;  /* 0x00000000000079af */ /* 0x000e2a0000000000 */
[----:B---3--:R-:W-:Y:S06]  /*10320*/  HMMA.16816.F32 R24, R52, R20, RZ ;  /* 0x000000143418723c */ /* 0x008fec00000018ff */
[C---:B------:R-:W-:Y:S06]  /*10330*/  HMMA.16816.F32 R40, R128.reuse, R44, R40 ;  /* 0x0000002c8028723c */ /* 0x040fec0000001828 */
[----:B------:R-:W-:Y:S01]  /*10340*/  HMMA.16816.F32 R36, R128, R46, R36 ;  /* 0x0000002e8024723c */ /* 0x000fe20000001824 */
[----:B------:R-:W3:Y:S05]  /*10350*/  LDSM.16.M88.4 R44, [R157+0x4000] ;  /* 0x004000009d2c783b */ /* 0x000eea0000000200 */
[C---:B------:R-:W-:Y:S06]  /*10360*/  HMMA.16816.F32 R28, R52.reuse, R30, RZ ;  /* 0x0000001e341c723c */ /* 0x040fec00000018ff */
[C---:B------:R-:W-:Y:S06]  /*10370*/  HMMA.16816.F32 R20, R52.reuse, R22, RZ ;  /* 0x000000163414723c */ /* 0x040fec00000018ff */
[C---:B-1----:R-:W-:Y:S06]  /*10380*/  HMMA.16816.F32 R16, R52.reuse, R12, RZ ;  /* 0x0000000c3410723c */ /* 0x042fec00000018ff */
        /* <DEDUP_REMOVED lines=15> */
[----:B------:R-:W4:Y:S05]  /*10480*/  LDSM.16.M88.4 R116, [R157+0x5800] ;  /* 0x005800009d74783b */ /* 0x000f2a0000000200 */
        /* <DEDUP_REMOVED lines=8> */
[----:B------:R-:W-:Y:S05]  /*10510*/  LDSM.16.M88.4 R124, [R100+0x800] ;  /* 0x00080000647c783b */ /* 0x000fea0000000200 */
[C---:B--2---:R-:W-:Y:S06]  /*10520*/  HMMA.16816.F32 R104, R128.reuse, R120, R104 ;  /* 0x000000788068723c */ /* 0x044fec0000001868 */
[C---:B------:R-:W-:Y:S01]  /*10530*/  HMMA.16816.F32 R64, R128.reuse, R122, R64 ;  /* 0x0000007a8040723c */ /* 0x040fe20000001840 */
[----:B------:R-:W1:Y:S05]  /*10540*/  LDSM.16.M88.4 R120, [R153] ;  /* 0x000000009978783b */ /* 0x000e6a0000000200 */
[C---:B----4-:R-:W-:Y:S06]  /*10550*/  HMMA.16816.F32 R60, R128.reuse, R116, R60 ;  /* 0x00000074803c723c */ /* 0x050fec000000183c */
[----:B------:R-:W-:Y:S01]  /*10560*/  HMMA.16816.F32 R128, R128, R118, R52 ;  /* 0x000000768080723c */ /* 0x000fe20000001834 */
[----:B------:R-:W-:Y:S04]  /*10570*/  LDSM.16.M88.4 R116, [R159] ;  /* 0x000000009f74783b */ /* 0x000fe80000000200 */
[----:B------:R-:W2:Y:S01]  /*10580*/  LDSM.16.M88.4 R52, [R100] ;  /* 0x000000006434783b */ /* 0x000ea20000000200 */
[C---:B---3--:R-:W-:Y:S06]  /*10590*/  HMMA.16816.F32 R40, R48.reuse, R44, R40 ;  /* 0x0000002c3028723c */ /* 0x048fec0000001828 */
[C---:B------:R-:W-:Y:S01]  /*105a0*/  HMMA.16816.F32 R36, R48.reuse, R46, R36 ;  /* 0x0000002e3024723c */ /* 0x040fe20000001824 */
[----:B------:R-:W3:Y:S05]  /*105b0*/  LDSM.16.M88.4 R44, [R152] ;  /* 0x00000000982c783b */ /* 0x000eea0000000200 */
[C---:B-1----:R-:W-:Y:S06]  /*105c0*/  HMMA.16816.F32 R32, R48.reuse, R120, R32 ;  /* 0x000000783020723c */ /* 0x042fec0000001820 */
[----:B------:R-:W-:Y:S06]  /*105d0*/  HMMA.16816.F32 R28, R48, R122, R28 ;  /* 0x0000007a301c723c */ /* 0x000fec000000181c */
[C---:B--2---:R-:W-:Y:S06]  /*105e0*/  HMMA.16816.F32 R40, R116.reuse, R52, R40 ;  /* 0x000000347428723c */ /* 0x044fec0000001828 */
[----:B------:R-:W-:Y:S06]  /*105f0*/  HMMA.16816.F32 R36, R116, R54, R36 ;  /* 0x000000367424723c */ /* 0x000fec0000001824 */
[C---:B---3--:R-:W-:Y:S06]  /*10600*/  HMMA.16816.F32 R24, R48.reuse, R44, R24 ;  /* 0x0000002c3018723c */ /* 0x048fec0000001818 */
[----:B------:R-:W-:Y:S01]  /*10610*/  HMMA.16816.F32 R20, R48, R46, R20 ;  /* 0x0000002e3014723c */ /* 0x000fe20000001814 */
[----:B------:R-:W1:Y:S05]  /*10620*/  LDSM.16.M88.4 R44, [R151] ;  /* 0x00000000972c783b */ /* 0x000e6a0000000200 */
[----:B------:R-:W-:Y:S01]  /*10630*/  FMUL.FTZ R54, R40, UR13 ;  /* 0x0000000d28367c20 */ /* 0x000fe20008410000 */
[----:B------:R-:W-:Y:S01]  /*10640*/  FMUL.FTZ R3, R41, UR13 ;  /* 0x0000000d29037c20 */ /* 0x000fe20008410000 */
[----:B------:R-:W-:Y:S01]  /*10650*/  FMUL.FTZ R55, R42, UR13 ;  /* 0x0000000d2a377c20 */ /* 0x000fe20008410000 */
[----:B------:R-:W-:Y:S01]  /*10660*/  FMUL.FTZ R59, R43, UR13 ;  /* 0x0000000d2b3b7c20 */ /* 0x000fe20008410000 */
[C---:B------:R-:W-:Y:S01]  /*10670*/  HMMA.16816.F32 R32, R116.reuse, R124, R32 ;  /* 0x0000007c7420723c */ /* 0x040fe20000001820 */
[----:B------:R-:W2:Y:S01]  /*10680*/  LDSM.16.M88.4 R40, [R100+0x1000] ;  /* 0x001000006428783b */ /* 0x000ea20000000200 */
[----:B------:R-:W-:Y:S01]  /*10690*/  FMUL.FTZ R36, R36, UR13 ;  /* 0x0000000d24247c20 */ /* 0x000fe20008410000 */
[----:B------:R-:W-:Y:S01]  /*106a0*/  FMUL.FTZ R37, R37, UR13 ;  /* 0x0000000d25257c20 */ /* 0x000fe20008410000 */
[----:B------:R-:W-:Y:S01]  /*106b0*/  FMUL.FTZ R38, R38, UR13 ;  /* 0x0000000d26267c20 */ /* 0x000fe20008410000 */
[----:B------:R-:W3:Y:S01]  /*106c0*/  MUFU.TANH R54, R54 ;  /* 0x0000003600367308 */ /* 0x000ee20000002400 */
[----:B------:R-:W-:Y:S07]  /*106d0*/  HMMA.16816.F32 R28, R116, R126, R28 ;  /* 0x0000007e741c723c */ /* 0x000fee000000181c */
[----:B------:R-:W-:Y:S08]  /*106e0*/  MUFU.TANH R53, R36 ;  /* 0x0000002400357308 */ /* 0x000ff00000002400 */
[----:B------:R-:W-:Y:S03]  /*106f0*/  MUFU.TANH R101, R37 ;  /* 0x0000002500657308 */ /* 0x000fe60000002400 */
[----:B------:R-:W-:-:S05]  /*10700*/  FMUL.FTZ R127, R35, UR13 ;  /* 0x0000000d237f7c20 */ /* 0x000fca0008410000 */
[----:B------:R4:W-:Y:S01]  /*10710*/  MUFU.TANH R52, R38 ;  /* 0x0000002600347308 */ /* 0x0009e20000002400 */
[----:B------:R-:W-:Y:S01]  /*10720*/  FMUL.FTZ R28, R28, UR13 ;  /* 0x0000000d1c1c7c20 */ /* 0x000fe20008410000 */
[----:B-1----:R-:W-:Y:S01]  /*10730*/  HMMA.16816.F32 R16, R48, R44, R16 ;  /* 0x0000002c3010723c */ /* 0x002fe20000001810 */
[----:B------:R-:W-:Y:S01]  /*10740*/  FMUL.FTZ R29, R29, UR13 ;  /* 0x0000000d1d1d7c20 */ /* 0x000fe20008410000 */
[----:B------:R-:W-:Y:S01]  /*10750*/  FMUL.FTZ R30, R30, UR13 ;  /* 0x0000000d1e1e7c20 */ /* 0x000fe20008410000 */
[----:B------:R-:W-:-:S03]  /*10760*/  FMUL.FTZ R31, R31, UR13 ;  /* 0x0000000d1f1f7c20 */ /* 0x000fc60008410000 */
[----:B------:R-:W-:Y:S01]  /*10770*/  HMMA.16816.F32 R12, R48, R46, R12 ;  /* 0x0000002e300c723c */ /* 0x000fe2000000180c */
[----:B------:R-:W-:Y:S01]  /*10780*/  FMUL.FTZ R45, R39, UR13 ;  /* 0x0000000d272d7c20 */ /* 0x000fe20008410000 */
[----:B------:R-:W-:Y:S01]  /*10790*/  FMUL.FTZ R44, R32, UR13 ;  /* 0x0000000d202c7c20 */ /* 0x000fe20008410000 */
[----:B------:R-:W-:Y:S03]  /*107a0*/  MUFU.TANH R47, R29 ;  /* 0x0000001d002f7308 */ /* 0x000fe60000002400 */
[C---:B--2---:R-:W-:Y:S01]  /*107b0*/  HMMA.16816.F32 R24, R116.reuse, R40, R24 ;  /* 0x000000287418723c */ /* 0x044fe20000001818 */
[----:B------:R-:W-:Y:S01]  /*107c0*/  FMUL.FTZ R46, R33, UR13 ;  /* 0x0000000d212e7c20 */ /* 0x000fe20008410000 */
[----:B----4-:R-:W1:Y:S03]  /*107d0*/  LDSM.16.M88.4 R36, [R150] ;  /* 0x000000009624783b */ /* 0x010e660000000200 */
[----:B------:R-:W-:Y:S01]  /*107e0*/  MUFU.TANH R41, R30 ;  /* 0x0000001e00297308 */ /* 0x000fe20000002400 */
[----:B------:R-:W-:Y:S01]  /*107f0*/  HMMA.16816.F32 R20, R116, R42, R20 ;  /* 0x0000002a7414723c */ /* 0x000fe20000001814 */
[----:B------:R-:W-:-:S02]  /*10800*/  FMUL.FTZ R40, R34, UR13 ;  /* 0x0000000d22287c20 */ /* 0x000fc40008410000 */
[----:B------:R-:W2:Y:S04]  /*10810*/  LDSM.16.M88.4 R32, [R100+0x1800] ;  /* 0x001800006420783b */ /* 0x000ea80000000200 */
[----:B------:R-:W-:Y:S08]  /*10820*/  MUFU.TANH R43, R28 ;  /* 0x0000001c002b7308 */ /* 0x000ff00000002400 */
[----:B------:R4:W-:Y:S03]  /*10830*/  MUFU.TANH R125, R31 ;  /* 0x0000001f007d7308 */ /* 0x0009e60000002400 */
[----:B------:R-:W-:Y:S01]  /*10840*/  FMUL.FTZ R42, R24, UR13 ;  /* 0x0000000d182a7c20 */ /* 0x000fe20008410000 */
[----:B------:R-:W-:Y:S01]  /*10850*/  FMUL.FTZ R103, R25, UR13 ;  /* 0x0000000d19677c20 */ /* 0x000fe20008410000 */
[----:B------:R-:W-:-:S03]  /*10860*/  FMUL.FTZ R121, R27, UR13 ;  /* 0x0000000d1b797c20 */ /* 0x000fc60008410000 */
[----:B------:R-:W-:Y:S01]  /*10870*/  MUFU.TANH R55, R55 ;  /* 0x0000003700377308 */ /* 0x000fe20000002400 */
[----:B------:R-:W-:Y:S01]  /*10880*/  FMUL.FTZ R20, R20, UR13 ;  /* 0x0000000d14147c20 */ /* 0x000fe20008410000 */
[----:B------:R-:W-:Y:S01]  /*10890*/  FMUL.FTZ R21, R21, UR13 ;  /* 0x0000000d15157c20 */ /* 0x000fe20008410000 */
[----:B------:R-:W-:Y:S01]  /*108a0*/  FMUL.FTZ R22, R22, UR13 ;  /* 0x0000000d16167c20 */ /* 0x000fe20008410000 */
[----:B------:R-:W-:-:S04]  /*108b0*/  FMUL.FTZ R23, R23, UR13 ;  /* 0x0000000d17177c20 */ /* 0x000fc80008410000 */
[----:B------:R-:W-:Y:S01]  /*108c0*/  MUFU.TANH R132, R21 ;  /* 0x0000001500847308 */ /* 0x000fe20000002400 */
[----:B----4-:R-:W4:Y:S01]  /*108d0*/  LDSM.16.M88.4 R28, [R149] ;  /* 0x00000000951c783b */ /* 0x010f220000000200 */
[----:B-1----:R-:W-:Y:S06]  /*108e0*/  HMMA.16816.F32 R8, R48, R36, R8 ;  /* 0x000000243008723c */ /* 0x002fec0000001808 */
[----:B------:R-:W1:Y:S01]  /*108f0*/  MUFU.TANH R3, R3 ;  /* 0x0000000300037308 */ /* 0x000e620000002400 */
[----:B--2---:R-:W-:Y:S01]  /*10900*/  HMMA.16816.F32 R16, R116, R32, R16 ;  /* 0x000000207410723c */ /* 0x004fe20000001810 */
[----:B------:R-:W-:-:S02]  /*10910*/  FMUL.FTZ R36, R26, UR13 ;  /* 0x0000000d1a247c20 */ /* 0x000fc40008410000 */
[----:B------:R-:W2:Y:S04]  /*10920*/  LDSM.16.M88.4 R24, [R100+0x2000] ;  /* 0x002000006418783b */ /* 0x000ea80000000200 */
[----:B------:R-:W-:Y:S01]  /*10930*/  MUFU.TANH R32, R20 ;  /* 0x0000001400207308 */ /* 0x000fe20000002400 */
[----:B------:R-:W-:Y:S06]  /*10940*/  HMMA.16816.F32 R12, R116, R34, R12 ;  /* 0x00000022740c723c */ /* 0x000fec000000180c */
[C---:B------:R-:W-:Y:S01]  /*10950*/  HMMA.16816.F32 R4, R48.reuse, R38, R4 ;  /* 0x000000263004723c */ /* 0x040fe20000001804 */
[----:B------:R-:W-:Y:S08]  /*10960*/  MUFU.TANH R33, R22 ;  /* 0x0000001600217308 */ /* 0x000ff00000002400 */
[----:B------:R5:W-:Y:S01]  /*10970*/  MUFU.TANH R35, R23 ;  /* 0x0000001700237308 */ /* 0x000be20000002400 */
[----:B------:R-:W-:Y:S01]  /*10980*/  FMUL.FTZ R34, R16, UR13 ;  /* 0x0000000d10227c20 */ /* 0x000fe20008410000 */
[----:B------:R-:W-:Y:S01]  /*10990*/  FMUL.FTZ R126, R17, UR13 ;  /* 0x0000000d117e7c20 */ /* 0x000fe20008410000 */
[----:B------:R-:W-:Y:S01]  /*109a0*/  FMUL.FTZ R123, R18, UR13 ;  /* 0x0000000d127b7c20 */ /* 0x000fe20008410000 */
[----:B------:R-:W-:Y:S01]  /*109b0*/  FMUL.FTZ R37, R19, UR13 ;  /* 0x0000000d13257c20 */ /* 0x000fe20008410000 */
[C---:B----4-:R-:W-:Y:S01]  /*109c0*/  HMMA.16816.F32 R112, R48.reuse, R28, R112 ;  /* 0x0000001c3070723c */ /* 0x050fe20000001870 */
[----:B------:R-:W4:Y:S03]  /*109d0*/  S2R R29, SR_TID.X ;  /* 0x00000000001d7919 */ /* 0x000f260000002100 */
[----:B------:R-:W-:Y:S01]  /*109e0*/  FMUL.FTZ R13, R13, UR13 ;  /* 0x0000000d0d0d7c20 */ /* 0x000fe20008410000 */
[----:B------:R-:W-:Y:S01]  /*109f0*/  MUFU.TANH R45, R45 ;  /* 0x0000002d002d7308 */ /* 0x000fe20000002400 */
[----:B------:R-:W-:Y:S01]  /*10a00*/  FMUL.FTZ R15, R15, UR13 ;  /* 0x0000000d0f0f7c20 */ /* 0x000fe20008410000 */
[----:B------:R-:W3:Y:S01]  /*10a10*/  LDSM.16.M88.4 R16, [R148] ;  /* 0x000000009410783b */ /* 0x000ee20000000200 */
[----:B------:R-:W-:Y:S01]  /*10a20*/  HMMA.16816.F32 R108, R48, R30, R108 ;  /* 0x0000001e306c723c */ /* 0x000fe2000000186c */
[----:B------:R-:W-:-:S02]  /*10a30*/  FMUL.FTZ R12, R12, UR13 ;  /* 0x0000000d0c0c7c20 */ /* 0x000fc40008410000 */
[----:B-----5:R-:W5:Y:S02]  /*10a40*/  LDSM.16.M88.4 R20, [R100+0x2800] ;  /* 0x002800006414783b */ /* 0x020f640000000200 */
[----:B------:R1:W-:Y:S01]  /*10a50*/  MUFU.TANH R124, R13 ;  /* 0x0000000d007c7308 */ /* 0x0003e20000002400 */
[C---:B--2---:R-:W-:Y:S07]  /*10a60*/  HMMA.16816.F32 R8, R116.reuse, R24, R8 ;  /* 0x000000187408723c */ /* 0x044fee0000001808 */
[----:B------:R-:W2:Y:S01]  /*10a70*/  MUFU.TANH R59, R59 ;  /* 0x0000003b003b7308 */ /* 0x000ea20000002400 */
[----:B------:R-:W-:Y:S01]  /*10a80*/  HMMA.16816.F32 R4, R116, R26, R4 ;  /* 0x0000001a7404723c */ /* 0x000fe20000001804 */
[----:B------:R-:W-:-:S06]  /*10a90*/  FMUL.FTZ R24, R14, UR13 ;  /* 0x0000000d0e187c20 */ /* 0x000fcc0008410000 */
[----:B------:R-:W2:Y:S01]  /*10aa0*/  MUFU.TANH R46, R46 ;  /* 0x0000002e002e7308 */ /* 0x000ea20000002400 */
[----:B-1----:R-:W-:Y:S02]  /*10ab0*/  IMAD.SHL.U32 R13, R176, 0x80, RZ ;  /* 0x00000080b00d7824 */ /* 0x002fe400078e00ff */
[----:B----4-:R-:W-:-:S05]  /*10ac0*/  IMAD.SHL.U32 R14, R29, 0x2, RZ ;  /* 0x000000021d0e7824 */ /* 0x010fca00078e00ff */
[----:B------:R-:W1:Y:S01]  /*10ad0*/  MUFU.TANH R127, R127 ;  /* 0x0000007f007f7308 */ /* 0x000e620000002400 */
[----:B------:R-:W-:Y:S01]  /*10ae0*/  FMUL.FTZ R8, R8, UR13 ;  /* 0x0000000d08087c20 */ /* 0x000fe20008410000 */
[----:B------:R-:W-:Y:S01]  /*10af0*/  LOP3.LUT R14, R14, 0x6, RZ, 0xc0, !PT ;  /* 0x000000060e0e7812 */ /* 0x000fe200078ec0ff */
[----:B------:R-:W-:Y:S01]  /*10b00*/  FMUL.FTZ R9, R9, UR13 ;  /* 0x0000000d09097c20 */ /* 0x000fe20008410000 */
[----:B------:R-:W-:Y:S01]  /*10b10*/  FMUL.FTZ R10, R10, UR13 ;  /* 0x0000000d0a0a7c20 */ /* 0x000fe20008410000 */
[----:B------:R-:W-:-:S03]  /*10b20*/  FMUL.FTZ R11, R11, UR13 ;  /* 0x0000000d0b0b7c20 */ /* 0x000fc60008410000 */
[----:B------:R4:W-:Y:S01]  /*10b30*/  MUFU.TANH R25, R8 ;  /* 0x0000000800197308 */ /* 0x0009e20000002400 */
[----:B------:R-:W-:Y:S01]  /*10b40*/  FMUL.FTZ R27, R4, UR13 ;  /* 0x0000000d041b7c20 */ /* 0x000fe20008410000 */
[----:B---3--:R-:W-:Y:S01]  /*10b50*/  HMMA.16816.F32 R64, R48, R18, R64 ;  /* 0x000000123040723c */ /* 0x008fe20000001840 */
[----:B------:R-:W-:Y:S01]  /*10b60*/  FMUL.FTZ R5, R5, UR13 ;  /* 0x0000000d05057c20 */ /* 0x000fe20008410000 */
[----:B------:R-:W-:Y:S01]  /*10b70*/  FMUL.FTZ R6, R6, UR13 ;  /* 0x0000000d06067c20 */ /* 0x000fe20008410000 */
[----:B------:R-:W-:-:S03]  /*10b80*/  FMUL.FTZ R7, R7, UR13 ;  /* 0x0000000d07077c20 */ /* 0x000fc60008410000 */
[----:B------:R-:W-:Y:S01]  /*10b90*/  MUFU.TANH R122, R9 ;  /* 0x00000009007a7308 */ /* 0x000fe20000002400 */
[C---:B------:R-:W-:Y:S01]  /*10ba0*/  LOP3.LUT R18, R13.reuse, R14, RZ, 0xfc, !PT ;  /* 0x0000000e0d127212 */ /* 0x040fe200078efcff */
[----:B------:R-:W-:Y:S01]  /*10bb0*/  HMMA.16816.F32 R104, R48, R16, R104 ;  /* 0x000000103068723c */ /* 0x000fe20000001868 */
[----:B------:R-:W-:Y:S02]  /*10bc0*/  P2R R19, PR, RZ, 0x1 ;  /* 0x00000001ff137803 */ /* 0x000fe40000000000 */
[CC--:B------:R-:W-:Y:S01]  /*10bd0*/  ISETP.GE.AND P0, PT, R18.reuse, R57.reuse, PT ;  /* 0x000000391200720c */ /* 0x0c0fe20003f06270 */
[----:B------:R-:W-:Y:S02]  /*10be0*/  VIADD R4, R18, 0x1 ;  /* 0x0000000112047836 */ /* 0x000fe40000000000 */
[----:B------:R-:W-:Y:S01]  /*10bf0*/  MUFU.TANH R26, R10 ;  /* 0x0000000a001a7308 */ /* 0x000fe20000002400 */
[----:B----4-:R-:W-:Y:S01]  /*10c00*/  LOP3.LUT R8, R13, 0x8, R14, 0xfe, !PT ;  /* 0x000000080d087812 */ /* 0x010fe200078efe0e */
[----:B-----5:R-:W-:Y:S01]  /*10c10*/  HMMA.16816.F32 R112, R116, R20, R112 ;  /* 0x000000147470723c */ /* 0x020fe20000001870 */
[----:B------:R-:W-:-:S02]  /*10c20*/  ISETP.GE.AND P2, PT, R4, R57, PT ;  /* 0x000000390400720c */ /* 0x000fc40003f46270 */
[CC--:B------:R-:W-:Y:S02]  /*10c30*/  ISETP.GE.AND P4, PT, R8.reuse, R57.reuse, PT ;  /* 0x000000390800720c */ /* 0x0c0fe40003f86270 */
[-C--:B------:R-:W-:Y:S01]  /*10c40*/  ISETP.GE.AND P5, PT, R8, R58.reuse, PT ;  /* 0x0000003a0800720c */ /* 0x080fe20003fa6270 */
[----:B------:R3:W-:Y:S01]  /*10c50*/  MUFU.TANH R29, R11 ;  /* 0x0000000b001d7308 */ /* 0x0007e20000002400 */
[-C--:B------:R-:W-:Y:S01]  /*10c60*/  ISETP.GE.AND P3, PT, R4, R58.reuse, PT ;  /* 0x0000003a0400720c */ /* 0x080fe20003f66270 */
[----:B------:R-:W-:Y:S01]  /*10c70*/  VIADD R4, R18, 0x9 ;  /* 0x0000000912047836 */ /* 0x000fe20000000000 */
[----:B------:R-:W-:Y:S01]  /*10c80*/  FSEL R54, R54, -INF , !P0 ;  /* 0xff80000036367808 */ /* 0x000fe20004000000 */
[----:B------:R-:W-:Y:S01]  /*10c90*/  HMMA.16816.F32 R108, R116, R22, R108 ;  /* 0x00000016746c723c */ /* 0x000fe2000000186c */
[----:B------:R-:W-:Y:S02]  /*10ca0*/  ISETP.GE.AND P0, PT, R18, R58, PT ;  /* 0x0000003a1200720c */ /* 0x000fe40003f06270 */
[----:B------:R-:W-:Y:S01]  /*10cb0*/  ISETP.GE.AND P1, PT, R4, R57, PT ;  /* 0x000000390400720c */ /* 0x000fe20003f26270 */
[----:B------:R4:W-:Y:S01]  /*10cc0*/  MUFU.TANH R28, R15 ;  /* 0x0000000f001c7308 */ /* 0x0009e20000002400 */
[----:B------:R-:W-:Y:S01]  /*10cd0*/  FSEL R30, R3, -INF , !P2 ;  /* 0xff800000031e7808 */ /* 0x000fe20005000000 */
[----:B------:R-:W-:Y:S01]  /*10ce0*/  VIADD R3, R18, 0x11 ;  /* 0x0000001112037836 */ /* 0x000fe20000000000 */
[----:B------:R-:W-:-:S02]  /*10cf0*/  FSEL R136, R101, -INF , !P1 ;  /* 0xff80000065887808 */ /* 0x000fc40004800000 */
[----:B--2---:R-:W-:Y:S02]  /*10d00*/  FSEL R17, R59, -INF , !P3 ;  /* 0xff8000003b117808 */ /* 0x004fe40005800000 */
[C---:B------:R-:W-:Y:S01]  /*10d10*/  ISETP.GE.AND P3, PT, R3.reuse, R57, PT ;  /* 0x000000390300720c */ /* 0x040fe20003f66270 */
[----:B------:R-:W2:Y:S01]  /*10d20*/  MUFU.TANH R103, R103 ;  /* 0x0000006700677308 */ /* 0x000ea20000002400 */
[----:B---3--:R-:W3:Y:S01]  /*10d30*/  LDSM.16.M88.4 R8, [R100+0x3000] ;  /* 0x003000006408783b */ /* 0x008ee20000000200 */
[-C--:B------:R-:W-:Y:S01]  /*10d40*/  ISETP.GE.AND P2, PT, R3, R58.reuse, PT ;  /* 0x0000003a0300720c */ /* 0x080fe20003f46270 */
[----:B------:R-:W-:Y:S01]  /*10d50*/  FMUL.FTZ R21, R112, UR13 ;  /* 0x0000000d70157c20 */ /* 0x000fe20008410000 */
[----:B------:R-:W-:Y:S01]  /*10d60*/  FSEL R134, R46, -INF , !P3 ;  /* 0xff8000002e867808 */ /* 0x000fe20005800000 */
[----:B------:R-:W-:Y:S01]  /*10d70*/  FMUL.FTZ R22, R113, UR13 ;  /* 0x0000000d71167c20 */ /* 0x000fe20008410000 */
[----:B-1----:R-:W-:Y:S01]  /*10d80*/  FSEL R127, R127, -INF , !P2 ;  /* 0xff8000007f7f7808 */ /* 0x002fe20005000000 */
[----:B------:R-:W-:Y:S01]  /*10d90*/  FMUL.FTZ R59, R115, UR13 ;  /* 0x0000000d733b7c20 */ /* 0x000fe20008410000 */
[----:B------:R-:W1:Y:S01]  /*10da0*/  MUFU.TANH R121, R121 ;  /* 0x0000007900797308 */ /* 0x000e620000002400 */
[----:B----4-:R-:W-:Y:S01]  /*10db0*/  FSEL R15, R55, -INF , !P0 ;  /* 0xff800000370f7808 */ /* 0x010fe20004000000 */
[----:B------:R-:W-:Y:S01]  /*10dc0*/  FMUL.FTZ R101, R114, UR13 ;  /* 0x0000000d72657c20 */ /* 0x000fe20008410000 */
[----:B------:R-:W-:Y:S01]  /*10dd0*/  ISETP.GE.AND P0, PT, R4, R58, PT ;  /* 0x0000003a0400720c */ /* 0x000fe20003f06270 */
[----:B------:R-:W-:-:S02]  /*10de0*/  VIADD R4, R18, 0x19 ;  /* 0x0000001912047836 */ /* 0x000fc40000000000 */
[----:B------:R-:W-:Y:S01]  /*10df0*/  FMUL.FTZ R112, R109, UR13 ;  /* 0x0000000d6d707c20 */ /* 0x000fe20008410000 */
[----:B------:R-:W-:Y:S01]  /*10e00*/  FMUL.FTZ R55, R111, UR13 ;  /* 0x0000000d6f377c20 */ /* 0x000fe20008410000 */
[----:B------:R-:W-:Y:S01]  /*10e10*/  FSEL R45, R45, -INF , !P0 ;  /* 0xff8000002d2d7808 */ /* 0x000fe20004000000 */
[----:B------:R4:W-:Y:S01]  /*10e20*/  MUFU.TANH R120, R5 ;  /* 0x0000000500787308 */ /* 0x0009e20000002400 */
[CC--:B------:R-:W-:Y:S02]  /*10e30*/  ISETP.GE.AND P1, PT, R4.reuse, R57.reuse, PT ;  /* 0x000000390400720c */ /* 0x0c0fe40003f26270 */
[----:B------:R-:W-:Y:S01]  /*10e40*/  ISETP.GE.AND P0, PT, R4, R58, PT ;  /* 0x0000003a0400720c */ /* 0x000fe20003f06270 */
[----:B------:R-:W-:Y:S01]  /*10e50*/  VIADD R4, R18, 0x29 ;  /* 0x0000002912047836 */ /* 0x000fe20000000000 */
[----:B------:R-:W-:Y:S02]  /*10e60*/  FSEL R16, R47, -INF , !P1 ;  /* 0xff8000002f107808 */ /* 0x000fe40004800000 */
[----:B------:R-:W-:Y:S01]  /*10e70*/  FSEL R125, R125, -INF , !P0 ;  /* 0xff8000007d7d7808 */ /* 0x000fe20004000000 */
[----:B------:R-:W5:Y:S01]  /*10e80*/  MUFU.TANH R126, R126 ;  /* 0x0000007e007e7308 */ /* 0x000f620000002400 */
[----:B------:R-:W-:-:S02]  /*10e90*/  ISETP.GE.AND P1, PT, R4, R57, PT ;  /* 0x000000390400720c */ /* 0x000fc40003f26270 */
[----:B------:R-:W-:Y:S02]  /*10ea0*/  ISETP.GE.AND P0, PT, R4, R58, PT ;  /* 0x0000003a0400720c */ /* 0x000fe40003f06270 */
[----:B------:R-:W-:Y:S02]  /*10eb0*/  FSEL R132, R132, -INF , !P1 ;  /* 0xff80000084847808 */ /* 0x000fe40004800000 */
[----:B------:R-:W-:Y:S01]  /*10ec0*/  FSEL R109, R35, -INF , !P0 ;  /* 0xff800000236d7808 */ /* 0x000fe20004000000 */
[----:B------:R-:W5:Y:S01]  /*10ed0*/  MUFU.TANH R37, R37 ;  /* 0x0000002500257308 */ /* 0x000f620000002400 */
[----:B----4-:R-:W-:Y:S01]  /*10ee0*/  VIADD R5, R18, 0x21 ;  /* 0x0000002112057836 */ /* 0x010fe20000000000 */
[----:B------:R-:W-:-:S04]  /*10ef0*/  LOP3.LUT R23, R13, 0x48, R14, 0xfe, !PT ;  /* 0x000000480d177812 */ /* 0x000fc800078efe0e */
[C---:B------:R-:W-:Y:S02]  /*10f00*/  ISETP.GE.AND P3, PT, R5.reuse, R57, PT ;  /* 0x000000390500720c */ /* 0x040fe40003f66270 */
[----:B------:R-:W-:Y:S01]  /*10f10*/  MUFU.TANH R20, R6 ;  /* 0x0000000600147308 */ /* 0x000fe20000002400 */
[----:B------:R-:W-:Y:S01]  /*10f20*/  ISETP.GE.AND P2, PT, R5, R58, PT ;  /* 0x0000003a0500720c */ /* 0x000fe20003f46270 */
[----:B---3--:R-:W-:Y:S01]  /*10f30*/  HMMA.16816.F32 R104, R116, R8, R104 ;  /* 0x000000087468723c */ /* 0x008fe20000001868 */
[----:B--2---:R-:W-:Y:S02]  /*10f40*/  FSEL R56, R103, -INF , !P3 ;  /* 0xff80000067387808 */ /* 0x004fe40005800000 */
[----:B-1----:R-:W-:-:S03]  /*10f50*/  FSEL R121, R121, -INF , !P2 ;  /* 0xff80000079797808 */ /* 0x002fc60005000000 */
[----:B------:R1:W2:Y:S01]  /*10f60*/  MUFU.TANH R3, R7 ;  /* 0x0000000700037308 */ /* 0x0002a20000002400 */
[C---:B------:R-:W-:Y:S01]  /*10f70*/  VIADD R8, R18.reuse, 0x31 ;  /* 0x0000003112087836 */ /* 0x040fe20000000000 */
[----:B------:R-:W-:Y:S01]  /*10f80*/  HMMA.16816.F32 R64, R116, R10, R64 ;  /* 0x0000000a7440723c */ /* 0x000fe20000001840 */
[----:B------:R-:W-:-:S03]  /*10f90*/  VIADD R9, R18, 0x39 ;  /* 0x0000003912097836 */ /* 0x000fc60000000000 */
[CC--:B------:R-:W-:Y:S02]  /*10fa0*/  ISETP.GE.AND P3, PT, R8.reuse, R57.reuse, PT ;  /* 0x000000390800720c */ /* 0x0c0fe40003f66270 */
[-C--:B------:R-:W-:Y:S01]  /*10fb0*/  ISETP.GE.AND P2, PT, R8, R58.reuse, PT ;  /* 0x0000003a0800720c */ /* 0x080fe20003f46270 */
[----:B------:R-:W-:Y:S01]  /*10fc0*/  VIADD R8, R18, 0x41 ;  /* 0x0000004112087836 */ /* 0x000fe20000000000 */
[----:B-----5:R-:W-:Y:S01]  /*10fd0*/  FSEL R126, R126, -INF , !P3 ;  /* 0xff8000007e7e7808 */ /* 0x020fe20005800000 */
[----:B------:R-:W3:Y:S01]  /*10fe0*/  MUFU.TANH R22, R22 ;  /* 0x0000001600167308 */ /* 0x000ee20000002400 */
[----:B------:R-:W-:Y:S02]  /*10ff0*/  FSEL R111, R37, -INF , !P2 ;  /* 0xff800000256f7808 */ /* 0x000fe40005000000 */
[CC--:B------:R-:W-:Y:S02]  /*11000*/  ISETP.GE.AND P1, PT, R9.reuse, R57.reuse, PT ;  /* 0x000000390900720c */ /* 0x0c0fe40003f26270 */
[-C--:B------:R-:W-:Y:S01]  /*11010*/  ISETP.GE.AND P0, PT, R9, R58.reuse, PT ;  /* 0x0000003a0900720c */ /* 0x080fe20003f06270 */
[----:B-1----:R-:W1:Y:S01]  /*11020*/  LDSM.16.M88.4 R4, [R102] ;  /* 0x000000006604783b */ /* 0x002e620000000200 */
[-C--:B------:R-:W-:Y:S01]  /*11030*/  ISETP.GE.AND P3, PT, R8, R57.reuse, PT ;  /* 0x000000390800720c */ /* 0x080fe20003f66270 */
[----:B------:R-:W-:Y:S01]  /*11040*/  VIADD R9, R18, 0x49 ;  /* 0x0000004912097836 */ /* 0x000fe20000000000 */
[-C--:B------:R-:W-:Y:S01]  /*11050*/  ISETP.GE.AND P2, PT, R8, R58.reuse, PT ;  /* 0x0000003a0800720c */ /* 0x080fe20003f46270 */
[----:B------:R-:W-:Y:S01]  /*11060*/  VIADD R8, R18, 0x51 ;  /* 0x0000005112087836 */ /* 0x000fe20000000000 */
[----:B------:R-:W-:Y:S01]  /*11070*/  FSEL R124, R124, -INF , !P1 ;  /* 0xff8000007c7c7808 */ /* 0x000fe20004800000 */
[----:B------:R-:W4:Y:S01]  /*11080*/  MUFU.TANH R59, R59 ;  /* 0x0000003b003b7308 */ /* 0x000f220000002400 */
[----:B------:R-:W-:Y:S01]  /*11090*/  FSEL R113, R28, -INF , !P0 ;  /* 0xff8000001c717808 */ /* 0x000fe20004000000 */
[----:B------:R-:W-:Y:S01]  /*110a0*/  FMUL.FTZ R46, R105, UR13 ;  /* 0x0000000d692e7c20 */ /* 0x000fe20008410000 */
[----:B------:R-:W-:Y:S01]  /*110b0*/  FSEL R122, R122, -INF , !P3 ;  /* 0xff8000007a7a7808 */ /* 0x000fe20005800000 */
[----:B------:R-:W-:Y:S01]  /*110c0*/  FMUL.FTZ R47, R107, UR13 ;  /* 0x0000000d6b2f7c20 */ /* 0x000fe20008410000 */
[----:B------:R-:W-:Y:S01]  /*110d0*/  FSEL R103, R29, -INF , !P2 ;  /* 0xff8000001d677808 */ /* 0x000fe20005000000 */
[----:B------:R-:W-:Y:S01]  /*110e0*/  FMUL.FTZ R66, R66, UR13 ;  /* 0x0000000d42427c20 */ /* 0x000fe20008410000 */
[C---:B------:R-:W-:Y:S01]  /*110f0*/  ISETP.GE.AND P1, PT, R9.reuse, R57, PT ;  /* 0x000000390900720c */ /* 0x040fe20003f26270 */
[----:B------:R-:W5:Y:S01]  /*11100*/  MUFU.TANH R112, R112 ;  /* 0x0000007000707308 */ /* 0x000f620000002400 */
[----:B------:R-:W-:-:S02]  /*11110*/  ISETP.GE.AND P0, PT, R9, R58, PT ;  /* 0x0000003a0900720c */ /* 0x000fc40003f06270 */
[C---:B------:R-:W-:Y:S02]  /*11120*/  ISETP.GE.AND P3, PT, R8.reuse, R57, PT ;  /* 0x000000390800720c */ /* 0x040fe40003f66270 */
[----:B------:R-:W-:Y:S02]  /*11130*/  ISETP.GE.AND P2, PT, R8, R58, PT ;  /* 0x0000003a0800720c */ /* 0x000fe40003f46270 */
[----:B------:R-:W5:Y:S01]  /*11140*/  LDSM.16.M88.4 R8, [R100+0x3800] ;  /* 0x003800006408783b */ /* 0x000f620000000200 */
[----:B--2---:R-:W-:Y:S01]  /*11150*/  FSEL R105, R3, -INF , !P0 ;  /* 0xff80000003697808 */ /* 0x004fe20004000000 */
[----:B------:R-:W-:Y:S01]  /*11160*/  FMUL.FTZ R3, R67, UR13 ;  /* 0x0000000d43037c20 */ /* 0x000fe20008410000 */
[----:B------:R-:W2:Y:S01]  /*11170*/  MUFU.TANH R55, R55 ;  /* 0x0000003700377308 */ /* 0x000ea20000002400 */
[----:B------:R-:W-:Y:S01]  /*11180*/  FSEL R120, R120, -INF , !P1 ;  /* 0xff80000078787808 */ /* 0x000fe20004800000 */
[----:B------:R-:W-:-:S04]  /*11190*/  DEPBAR.LE SB0, 0x0 ;  /* 0x000080000000791a */ /* 0x000fc80000000000 */
[----:B---3--:R-:W-:Y:S01]  /*111a0*/  FSEL R114, R22, -INF , !P3 ;  /* 0xff80000016727808 */ /* 0x008fe20005800000 */
[----:B------:R-:W-:Y:S01]  /*111b0*/  FMUL.FTZ R22, R108, UR13 ;  /* 0x0000000d6c167c20 */ /* 0x000fe20008410000 */
[----:B------:R-:W3:Y:S01]  /*111c0*/  MUFU.TANH R46, R46 ;  /* 0x0000002e002e7308 */ /* 0x000ee20000002400 */
[----:B----4-:R-:W-:Y:S01]  /*111d0*/  FSEL R59, R59, -INF , !P2 ;  /* 0xff8000003b3b7808 */ /* 0x010fe20005000000 */
[C---:B-1----:R-:W-:Y:S06]  /*111e0*/  HMMA.16816.F32 R60, R48.reuse, R4, R60 ;  /* 0x00000004303c723c */ /* 0x042fec000000183c */
[----:B------:R-:W1:Y:S01]  /*111f0*/  MUFU.TANH R47, R47 ;  /* 0x0000002f002f7308 */ /* 0x000e620000002400 */
[----:B------:R-:W-:Y:S01]  /*11200*/  HMMA.16816.F32 R128, R48, R6, R128 ;  /* 0x000000063080723c */ /* 0x000fe20000001880 */
[----:B------:R-:W-:Y:S01]  /*11210*/  FMUL.FTZ R4, R65, UR13 ;  /* 0x0000000d41047c20 */ /* 0x000fe20008410000 */
[----:B------:R-:W-:-:S05]  /*11220*/  VIADD R5, R18, 0x59 ;  /* 0x0000005912057836 */ /* 0x000fca0000000000 */
[----:B------:R-:W-:Y:S01]  /*11230*/  MUFU.TANH R3, R3 ;  /* 0x0000000300037308 */ /* 0x000fe20000002400 */
[----:B------:R-:W-:Y:S01]  /*11240*/  FMUL.FTZ R65, R110, UR13 ;  /* 0x0000000d6e417c20 */ /* 0x000fe20008410000 */
[C---:B------:R-:W-:Y:S01]  /*11250*/  ISETP.GE.AND P1, PT, R5.reuse, R57, PT ;  /* 0x000000390500720c */ /* 0x040fe20003f26270 */
[----:B------:R-:W-:Y:S01]  /*11260*/  FMUL.FTZ R7, R104, UR13 ;  /* 0x0000000d68077c20 */ /* 0x000fe20008410000 */
[----:B------:R-:W-:Y:S01]  /*11270*/  ISETP.GE.AND P0, PT, R5, R58, PT ;  /* 0x0000003a0500720c */ /* 0x000fe20003f06270 */
[----:B------:R-:W-:-:S03]  /*11280*/  VIADD R5, R18, 0x61 ;  /* 0x0000006112057836 */ /* 0x000fc60000000000 */
[----:B------:R-:W4:Y:S01]  /*11290*/  MUFU.TANH R4, R4 ;  /* 0x0000000400047308 */ /* 0x000f220000002400 */
[----:B------:R-:W-:Y:S01]  /*112a0*/  LOP3.LUT R6, R13, 0x10, R14, 0xfe, !PT ;  /* 0x000000100d067812 */ /* 0x000fe200078efe0e */
[----:B------:R-:W-:Y:S01]  /*112b0*/  FMUL.FTZ R49, R106, UR13 ;  /* 0x0000000d6a317c20 */ /* 0x000fe20008410000 */
[----:B-----5:R-:W-:Y:S01]  /*112c0*/  FSEL R112, R112, -INF , !P1 ;  /* 0xff80000070707808 */ /* 0x020fe20004800000 */
[----:B------:R-:W-:Y:S01]  /*112d0*/  FMUL.FTZ R50, R64, UR13 ;  /* 0x0000000d40327c20 */ /* 0x000fe20008410000 */
[C---:B------:R-:W-:Y:S01]  /*112e0*/  ISETP.GE.AND P3, PT, R5.reuse, R57, PT ;  /* 0x000000390500720c */ /* 0x040fe20003f66270 */
[----:B------:R-:W-:Y:S02]  /*112f0*/  HMMA.16816.F32 R60, R116, R8, R60 ;  /* 0x00000008743c723c */ /* 0x000fe4000000183c */
[----:B------:R-:W5:Y:S01]  /*11300*/  MUFU.TANH R44, R44 ;  /* 0x0000002c002c7308 */ /* 0x000f620000002400 */
[----:B------:R-:W-:Y:S01]  /*11310*/  ISETP.GE.AND P2, PT, R5, R58, PT ;  /* 0x0000003a0500720c */ /* 0x000fe20003f46270 */
[----:B------:R-:W-:Y:S01]  /*11320*/  VIADD R5, R18, 0x69 ;  /* 0x0000006912057836 */ /* 0x000fe20000000000 */
[----:B--2---:R-:W-:-:S02]  /*11330*/  FSEL R55, R55, -INF , !P0 ;  /* 0xff80000037377808 */ /* 0x004fc40004000000 */
[----:B---3--:R-:W-:Y:S01]  /*11340*/  FSEL R46, R46, -INF , !P3 ;  /* 0xff8000002e2e7808 */ /* 0x008fe20005800000 */
[----:B------:R-:W-:Y:S01]  /*11350*/  HMMA.16816.F32 R128, R116, R10, R128 ;  /* 0x0000000a7480723c */ /* 0x000fe20000001880 */
[-C--:B------:R-:W-:Y:S01]  /*11360*/  ISETP.GE.AND P1, PT, R5, R57.reuse, PT ;  /* 0x000000390500720c */ /* 0x080fe20003f26270 */
[----:B------:R-:W2:Y:S01]  /*11370*/  MUFU.TANH R40, R40 ;  /* 0x0000002800287308 */ /* 0x000ea20000002400 */
[----:B-1----:R-:W-:Y:S02]  /*11380*/  FSEL R47, R47, -INF , !P2 ;  /* 0xff8000002f2f7808 */ /* 0x002fe40005000000 */
[-C--:B------:R-:W-:Y:S02]  /*11390*/  ISETP.GE.AND P0, PT, R5, R58.reuse, PT ;  /* 0x0000003a0500720c */ /* 0x080fe40003f06270 */
[C---:B------:R-:W-:Y:S02]  /*113a0*/  ISETP.GE.AND P3, PT, R6.reuse, R57, PT ;  /* 0x000000390600720c */ /* 0x040fe40003f66270 */
[----:B------:R-:W-:Y:S01]  /*113b0*/  ISETP.GE.AND P2, PT, R6, R58, PT ;  /* 0x0000003a0600720c */ /* 0x000fe20003f46270 */
[----:B------:R-:W1:Y:S01]  /*113c0*/  MUFU.TANH R36, R36 ;  /* 0x0000002400247308 */ /* 0x000e620000002400 */
[----:B------:R-:W-:-:S02]  /*113d0*/  LOP3.LUT R5, R13, 0x18, R14, 0xfe, !PT ;  /* 0x000000180d057812 */ /* 0x000fc400078efe0e */
[C-C-:B------:R-:W-:Y:S02]  /*113e0*/  LOP3.LUT R6, R13.reuse, 0x20, R14.reuse, 0xfe, !PT ;  /* 0x000000200d067812 */ /* 0x140fe400078efe0e */
[----:B----4-:R-:W-:Y:S02]  /*113f0*/  FSEL R48, R4, -INF , !P1 ;  /* 0xff80000004307808 */ /* 0x010fe40004800000 */
[----:B------:R-:W-:Y:S01]  /*11400*/  LOP3.LUT R8, R13, 0x28, R14, 0xfe, !PT ;  /* 0x000000280d087812 */ /* 0x000fe200078efe0e */
[----:B------:R-:W3:Y:S01]  /*11410*/  MUFU.TANH R42, R42 ;  /* 0x0000002a002a7308 */ /* 0x000ee20000002400 */
[----:B------:R-:W-:Y:S01]  /*11420*/  FSEL R3, R3, -INF , !P0 ;  /* 0xff80000003037808 */ /* 0x000fe20004000000 */
[----:B------:R-:W-:Y:S01]  /*11430*/  FMUL.FTZ R28, R60, UR13 ;  /* 0x0000000d3c1c7c20 */ /* 0x000fe20008410000 */
[----:B------:R-:W-:Y:S01]  /*11440*/  FSEL R4, R53, -INF , !P4 ;  /* 0xff80000035047808 */ /* 0x000fe20006000000 */
[----:B------:R-:W-:Y:S01]  /*11450*/  FMUL.FTZ R61, R61, UR13 ;  /* 0x0000000d3d3d7c20 */ /* 0x000fe20008410000 */
[C---:B------:R-:W-:Y:S01]  /*11460*/  ISETP.GE.AND P1, PT, R5.reuse, R57, PT ;  /* 0x000000390500720c */ /* 0x040fe20003f26270 */
[----:B------:R-:W-:Y:S01]  /*11470*/  FMUL.FTZ R128, R128, UR13 ;  /* 0x0000000d80807c20 */ /* 0x000fe20008410000 */
[-C--:B------:R-:W-:Y:S01]  /*11480*/  ISETP.GE.AND P0, PT, R5, R58.reuse, PT ;  /* 0x0000003a0500720c */ /* 0x080fe20003f06270 */
[----:B------:R-:W4:Y:S01]  /*11490*/  MUFU.TANH R24, R24 ;  /* 0x0000001800187308 */ /* 0x000f220000002400 */
[----:B------:R-:W-:-:S02]  /*114a0*/  ISETP.GE.AND P4, PT, R6, R58, PT ;  /* 0x0000003a0600720c */ /* 0x000fc40003f86270 */
[----:B------:R-:W-:Y:S02]  /*114b0*/  FSEL R5, R52, -INF , !P5 ;  /* 0xff80000034057808 */ /* 0x000fe40006800000 */
[----:B-----5:R-:W-:Y:S02]  /*114c0*/  FSEL R44, R44, -INF , !P3 ;  /* 0xff8000002c2c7808 */ /* 0x020fe40005800000 */
[----:B--2---:R-:W-:Y:S01]  /*114d0*/  FSEL R51, R40, -INF , !P2 ;  /* 0xff80000028337808 */ /* 0x004fe20005000000 */
[----:B------:R-:W2:Y:S01]  /*114e0*/  MUFU.TANH R34, R34 ;  /* 0x0000002200227308 */ /* 0x000ea20000002400 */
[----:B------:R-:W-:Y:S02]  /*114f0*/  LOP3.LUT R9, R13, 0x38, R14, 0xfe, !PT ;  /* 0x000000380d097812 */ /* 0x000fe400078efe0e */
[-C--:B------:R-:W-:Y:S02]  /*11500*/  ISETP.GE.AND P5, PT, R6, R57.reuse, PT ;  /* 0x000000390600720c */ /* 0x080fe40003fa6270 */
[----:B------:R-:W-:-:S02]  /*11510*/  ISETP.GE.AND P3, PT, R8, R57, PT ;  /* 0x000000390800720c */ /* 0x000fc40003f66270 */
[-C--:B------:R-:W-:Y:S01]  /*11520*/  ISETP.GE.AND P2, PT, R8, R58.reuse, PT ;  /* 0x0000003a0800720c */ /* 0x080fe20003f46270 */
[----:B------:R-:W5:Y:S01]  /*11530*/  MUFU.TANH R12, R12 ;  /* 0x0000000c000c7308 */ /* 0x000f620000002400 */
[----:B------:R-:W-:Y:S02]  /*11540*/  LOP3.LUT R8, R13, 0x30, R14, 0xfe, !PT ;  /* 0x000000300d087812 */ /* 0x000fe400078efe0e */
[----:B-1----:R-:W-:Y:S02]  /*11550*/  FSEL R107, R36, -INF , !P4 ;  /* 0xff800000246b7808 */ /* 0x002fe40006000000 */
[----:B------:R-:W-:Y:S02]  /*11560*/  ISETP.GE.AND P4, PT, R9, R58, PT ;  /* 0x0000003a0900720c */ /* 0x000fe40003f86270 */
[----:B------:R-:W-:Y:S01]  /*11570*/  FSEL R6, R43, -INF , !P1 ;  /* 0xff8000002b067808 */ /* 0x000fe20004800000 */
[----:B------:R-:W1:Y:S01]  /*11580*/  MUFU.TANH R27, R27 ;  /* 0x0000001b001b7308 */ /* 0x000e620000002400 */
[----:B---3--:R-:W-:-:S02]  /*11590*/  FSEL R106, R42, -INF , !P5 ;  /* 0xff8000002a6a7808 */ /* 0x008fc40006800000 */
[--C-:B------:R-:W-:Y:S02]  /*115a0*/  LOP3.LUT R11, R13, 0x50, R14.reuse, 0xfe, !PT ;  /* 0x000000500d0b7812 */ /* 0x100fe400078efe0e */
[-C--:B------:R-:W-:Y:S02]  /*115b0*/  ISETP.GE.AND P1, PT, R8, R57.reuse, PT ;  /* 0x000000390800720c */ /* 0x080fe40003f26270 */
[-C--:B------:R-:W-:Y:S01]  /*115c0*/  ISETP.GE.AND P5, PT, R9, R57.reuse, PT ;  /* 0x000000390900720c */ /* 0x080fe20003fa6270 */
[----:B------:R-:W3:Y:S01]  /*115d0*/  MUFU.TANH R101, R101 ;  /* 0x0000006500657308 */ /* 0x000ee20000002400 */
[----:B------:R-:W-:Y:S02]  /*115e0*/  LOP3.LUT R10, R13, 0x40, R14, 0xfe, !PT ;  /* 0x000000400d0a7812 */ /* 0x000fe400078efe0e */
[----:B----4-:R-:W-:Y:S02]  /*115f0*/  FSEL R117, R24, -INF , !P4 ;  /* 0xff80000018757808 */ /* 0x010fe40006000000 */
[----:B------:R-:W-:-:S02]  /*11600*/  ISETP.GE.AND P4, PT, R11, R57, PT ;  /* 0x000000390b00720c */ /* 0x000fc40003f86270 */
[----:B------:R-:W-:Y:S01]  /*11610*/  FSEL R60, R32, -INF , !P3 ;  /* 0xff800000203c7808 */ /* 0x000fe20005800000 */
[----:B------:R-:W4:Y:S01]  /*11620*/  MUFU.TANH R123, R123 ;  /* 0x0000007b007b7308 */ /* 0x000f220000002400 */
[----:B--2---:R-:W-:Y:S02]  /*11630*/  FSEL R64, R34, -INF , !P1 ;  /* 0xff80000022407808 */ /* 0x004fe40004800000 */
[----:B-----5:R-:W-:Y:S02]  /*11640*/  FSEL R104, R12, -INF , !P5 ;  /* 0xff8000000c687808 */ /* 0x020fe40006800000 */
[----:B------:R-:W-:Y:S02]  /*11650*/  FSEL R67, R33, -INF , !P2 ;  /* 0xff80000021437808 */ /* 0x000fe40005000000 */
[-C--:B------:R-:W-:Y:S01]  /*11660*/  ISETP.GE.AND P3, PT, R10, R57.reuse, PT ;  /* 0x000000390a00720c */ /* 0x080fe20003f66270 */
[----:B------:R-:W-:Y:S01]  /*11670*/  MUFU.TANH R22, R22 ;  /* 0x0000001600167308 */ /* 0x000fe20000002400 */
[----:B------:R-:W-:-:S02]  /*11680*/  ISETP.GE.AND P1, PT, R23, R57, PT ;  /* 0x000000391700720c */ /* 0x000fc40003f26270 */
[-C--:B------:R-:W-:Y:S02]  /*11690*/  ISETP.GE.AND P5, PT, R11, R58.reuse, PT ;  /* 0x0000003a0b00720c */ /* 0x080fe40003fa6270 */
[----:B------:R-:W-:Y:S02]  /*116a0*/  FSEL R53, R41, -INF , !P0 ;  /* 0xff80000029357808 */ /* 0x000fe40004000000 */
[-C--:B------:R-:W-:Y:S01]  /*116b0*/  ISETP.GE.AND P2, PT, R10, R58.reuse, PT ;  /* 0x0000003a0a00720c */ /* 0x080fe20003f46270 */
[----:B------:R2:W-:Y:S01]  /*116c0*/  MUFU.TANH R9, R28 ;  /* 0x0000001c00097308 */ /* 0x0005e20000002400 */
[----:B------:R-:W-:Y:S02]  /*116d0*/  LOP3.LUT R11, R13, 0x60, R14, 0xfe, !PT ;  /* 0x000000600d0b7812 */ /* 0x000fe400078efe0e */
[----:B------:R-:W-:Y:S02]  /*116e0*/  ISETP.GE.AND P0, PT, R8, R58, PT ;  /* 0x0000003a0800720c */ /* 0x000fe40003f06270 */
[----:B------:R-:W-:-:S02]  /*116f0*/  P2R R24, PR, RZ, 0x10 ;  /* 0x00000010ff187803 */ /* 0x000fc40000000000 */
[----:B------:R-:W-:Y:S01]  /*11700*/  FSEL R116, R25, -INF , !P3 ;  /* 0xff80000019747808 */ /* 0x000fe20005800000 */
[----:B------:R-:W5:Y:S01]  /*11710*/  MUFU.TANH R7, R7 ;  /* 0x0000000700077308 */ /* 0x000f620000002400 */
[----:B-1----:R-:W-:Y:S01]  /*11720*/  FSEL R118, R27, -INF , !P1 ;  /* 0xff8000001b767808 */ /* 0x002fe20004800000 */
[----:B------:R-:W-:Y:S01]  /*11730*/  FMUL.FTZ R27, R62, UR13 ;  /* 0x0000000d3e1b7c20 */ /* 0x000fe20008410000 */
[--C-:B------:R-:W-:Y:S01]  /*11740*/  LOP3.LUT R12, R13, 0x58, R14.reuse, 0xfe, !PT ;  /* 0x000000580d0c7812 */ /* 0x100fe200078efe0e */
[----:B------:R-:W-:Y:S01]  /*11750*/  FMUL.FTZ R25, R130, UR13 ;  /* 0x0000000d82197c20 */ /* 0x000fe20008410000 */
[----:B------:R-:W-:Y:S01]  /*11760*/  FSEL R119, R26, -INF , !P2 ;  /* 0xff8000001a777808 */ /* 0x000fe20005000000 */
[----:B------:R-:W-:Y:S01]  /*11770*/  FMUL.FTZ R26, R63, UR13 ;  /* 0x0000000d3f1a7c20 */ /* 0x000fe20008410000 */
[C---:B------:R-:W-:Y:S01]  /*11780*/  ISETP.GE.AND P3, PT, R11.reuse, R57, PT ;  /* 0x000000390b00720c */ /* 0x040fe20003f66270 */
[----:B------:R-:W1:Y:S01]  /*11790*/  MUFU.TANH R21, R21 ;  /* 0x0000001500157308 */ /* 0x000e620000002400 */
[----:B------:R-:W-:Y:S01]  /*117a0*/  ISETP.GE.AND P1, PT, R11, R58, PT ;  /* 0x0000003a0b00720c */ /* 0x000fe20003f26270 */
[----:B--2---:R-:W-:Y:S01]  /*117b0*/  FMUL.FTZ R28, R129, UR13 ;  /* 0x0000000d811c7c20 */ /* 0x004fe20008410000 */
[----:B------:R-:W-:Y:S01]  /*117c0*/  ISETP.NE.AND P2, PT, R24, RZ, PT ;  /* 0x000000ff1800720c */ /* 0x000fe20003f45270 */
[----:B------:R-:W-:Y:S01]  /*117d0*/  FMUL.FTZ R24, R131, UR13 ;  /* 0x0000000d83187c20 */ /* 0x000fe20008410000 */
[----:B------:R-:W-:-:S02]  /*117e0*/  LOP3.LUT R11, R13, 0x70, R14, 0xfe, !PT ;  /* 0x000000700d0b7812 */ /* 0x000fc400078efe0e */
[CC--:B------:R-:W-:Y:S01]  /*117f0*/  ISETP.GE.AND P6, PT, R12.reuse, R57.reuse, PT ;  /* 0x000000390c00720c */ /* 0x0c0fe20003fc6270 */
[----:B------:R2:W1:Y:S01]  /*11800*/  MUFU.TANH R8, R66 ;  /* 0x0000004200087308 */ /* 0x0004620000002400 */
[----:B---3--:R-:W-:Y:S02]  /*11810*/  FSEL R101, R101, -INF , !P5 ;  /* 0xff80000065657808 */ /* 0x008fe40006800000 */
[----:B----4-:R-:W-:Y:S02]  /*11820*/  FSEL R123, R123, -INF , !P0 ;  /* 0xff8000007b7b7808 */ /* 0x010fe40004000000 */
[----:B------:R-:W-:Y:S02]  /*11830*/  ISETP.GE.AND P5, PT, R11, R57, PT ;  /* 0x000000390b00720c */ /* 0x000fe40003fa6270 */
[-C--:B------:R-:W-:Y:S01]  /*11840*/  ISETP.GE.AND P0, PT, R23, R58.reuse, PT ;  /* 0x0000003a1700720c */ /* 0x080fe20003f06270 */
[----:B------:R-:W3:Y:S01]  /*11850*/  MUFU.TANH R65, R65 ;  /* 0x0000004100417308 */ /* 0x000ee20000002400 */
[----:B------:R-:W-:-:S02]  /*11860*/  ISETP.GE.AND P4, PT, R12, R58, PT ;  /* 0x0000003a0c00720c */ /* 0x000fc40003f86270 */
[----:B------:R-:W-:Y:S02]  /*11870*/  LOP3.LUT R12, R13, 0x68, R14, 0xfe, !PT ;  /* 0x000000680d0c7812 */ /* 0x000fe400078efe0e */
[----:B------:R-:W-:Y:S02]  /*11880*/  FSEL R115, R20, -INF , !P0 ;  /* 0xff80000014737808 */ /* 0x000fe40004000000 */
[----:B-----5:R-:W-:Y:S01]  /*11890*/  FSEL R52, R7, -INF , !P3 ;  /* 0xff80000007347808 */ /* 0x020fe20005800000 */
[----:B------:R-:W4:Y:S01]  /*118a0*/  MUFU.TANH R49, R49 ;  /* 0x0000003100317308 */ /* 0x000f220000002400 */
[----:B--2---:R-:W-:Y:S01]  /*118b0*/  FSEL R66, R22, -INF , !P6 ;  /* 0xff80000016427808 */ /* 0x004fe20007000000 */
[C---:B------:R-:W-:Y:S01]  /*118c0*/  VIADD R7, R18.reuse, 0x71 ;  /* 0x0000007112077836 */ /* 0x040fe20000000000 */
[----:B------:R-:W-:Y:S01]  /*118d0*/  FSEL R22, R9, -INF , !P5 ;  /* 0xff80000009167808 */ /* 0x000fe20006800000 */
[----:B------:R-:W-:Y:S01]  /*118e0*/  VIADD R18, R18, 0x79 ;  /* 0x0000007912127836 */ /* 0x000fe20000000000 */
[----:B------:R-:W-:-:S02]  /*118f0*/  ISETP.NE.AND P5, PT, R19, RZ, PT ;  /* 0x000000ff1300720c */ /* 0x000fc40003fa5270 */
[----:B------:R-:W-:Y:S01]  /*11900*/  ISETP.GE.AND P0, PT, R12, R58, PT ;  /* 0x0000003a0c00720c */ /* 0x000fe20003f06270 */
[----:B------:R-:W2:Y:S01]  /*11910*/  MUFU.TANH R50, R50 ;  /* 0x0000003200327308 */ /* 0x000ea20000002400 */
[----:B-1----:R-:W-:Y:S02]  /*11920*/  FSEL R108, R21, -INF , !P2 ;  /* 0xff800000156c7808 */ /* 0x002fe40005000000 */
[----:B------:R-:W-:Y:S02]  /*11930*/  FSEL R20, R8, -INF , !P0 ;  /* 0xff80000008147808 */ /* 0x000fe40004000000 */
[-C--:B------:R-:W-:Y:S02]  /*11940*/  ISETP.GE.AND P2, PT, R12, R57.reuse, PT ;  /* 0x000000390c00720c */ /* 0x080fe40003f46270 */
[----:B------:R-:W-:Y:S01]  /*11950*/  ISETP.GE.AND P0, PT, R7, R57, PT ;  /* 0x000000390700720c */ /* 0x000fe20003f06270 */
[----:B------:R-:W1:Y:S01]  /*11960*/  MUFU.TANH R10, R61 ;  /* 0x0000003d000a7308 */ /* 0x000e620000002400 */
[----:B------:R-:W-:-:S02]  /*11970*/  LOP3.LUT R14, R13, 0x78, R14, 0xfe, !PT ;  /* 0x000000780d0e7812 */ /* 0x000fc400078efe0e */
[----:B---3--:R-:W-:Y:S02]  /*11980*/  FSEL R65, R65, -INF , !P4 ;  /* 0xff80000041417808 */ /* 0x008fe40006000000 */
[----:B----4-:R-:W-:Y:S02]  /*11990*/  FSEL R49, R49, -INF , !P1 ;  /* 0xff80000031317808 */ /* 0x010fe40004800000 */
[-C--:B------:R-:W-:Y:S01]  /*119a0*/  ISETP.GE.AND P6, PT, R11, R58.reuse, PT ;  /* 0x0000003a0b00720c */ /* 0x080fe20003fc6270 */
[----:B------:R-:W3:Y:S01]  /*119b0*/  MUFU.TANH R23, R128 ;  /* 0x0000008000177308 */ /* 0x000ee20000002400 */
[----:B--2---:R-:W-:Y:S02]  /*119c0*/  FSEL R50, R50, -INF , !P2 ;  /* 0xff80000032327808 */ /* 0x004fe40005000000 */
[C---:B------:R-:W-:Y:S02]  /*119d0*/  ISETP.GE.AND P4, PT, R14.reuse, R57, PT ;  /* 0x000000390e00720c */ /* 0x040fe40003f86270 */
[----:B------:R-:W-:-:S02]  /*119e0*/  ISETP.GE.AND P3, PT, R14, R58, PT ;  /* 0x0000003a0e00720c */ /* 0x000fc40003f66270 */
[-C--:B------:R-:W-:Y:S01]  /*119f0*/  ISETP.GE.AND P2, PT, R7, R58.reuse, PT ;  /* 0x0000003a0700720c */ /* 0x080fe20003f46270 */
[----:B------:R-:W2:Y:S01]  /*11a00*/  MUFU.TANH R28, R28 ;  /* 0x0000001c001c7308 */ /* 0x000ea20000002400 */
[----:B-1----:R-:W-:Y:S01]  /*11a10*/  FSEL R21, R10, -INF , !P0 ;  /* 0xff8000000a157808 */ /* 0x002fe20004000000 */
[----:B------:R-:W-:Y:S01]  /*11a20*/  BAR.SYNC.DEFER_BLOCKING 0x0 ;  /* 0x0000000000007b1d */ /* 0x000fe20000010000 */
[C---:B------:R-:W-:Y:S02]  /*11a30*/  ISETP.GE.AND P1, PT, R18.reuse, R57, PT ;  /* 0x000000391200720c */ /* 0x040fe40003f26270 */
[----:B------:R-:W-:-:S03]  /*11a40*/  ISETP.GE.AND P0, PT, R18, R58, PT ;  /* 0x0000003a1200720c */ /* 0x000fc60003f06270 */
[----:B------:R-:W1:Y:S01]  /*11a50*/  MUFU.TANH R27, R27 ;  /* 0x0000001b001b7308 */ /* 0x000e620000002400 */
[----:B---3--:R-:W-:-:S07]  /*11a60*/  FSEL R23, R23, -INF , !P4 ;  /* 0xff80000017177808 */ /* 0x008fce0006000000 */
        /* <DEDUP_REMOVED lines=70> */
.L_x_6764:
[----:B------:R-:W-:Y:S02]  /*11ed0*/  ULDC UR8, c[0x0][0x248] ;  /* 0x0000920000087ab9 */ /* 0x000fe40000000800 */
[----:B------:R-:W-:-:S06]  /*11ee0*/  USHF.L.U32 UR4, UR8, 0x7, URZ ;  /* 0x0000000708047899 */ /* 0x000fcc000800063f */
[----:B------:R-:W-:-:S04]  /*11ef0*/  IADD3 R12, RZ, -UR4, RZ ;  /* 0x80000004ff0c7c10 */ /* 0x000fc8000fffe0ff */
[----:B------:R-:W-:-:S07]  /*11f00*/  SHF.R.S32.HI R8, RZ, 0x1f, R12 ;  /* 0x0000001fff087819 */ /* 0x000fce000001140c */
.L_x_6765:
        /* <DEDUP_REMOVED lines=32> */
.L_x_6763:
[----:B------:R-:W-:Y:S02]  /*12110*/  FMNMX.FTZ R7, R2, R54, !PT ;  /* 0x0000003602077209 */ /* 0x000fe40007810000 */
        /* <DEDUP_REMOVED lines=83> */
[----:B-1----:R-:W-:Y:S01]  /*12650*/  FMNMX.FTZ R41, R8, R41, !PT ;  /* 0x0000002908297209 */ /* 0x002fe20007810000 */
[--C-:B------:R-:W-:Y:S01]  /*12660*/  FFMA.FTZ R61, R106, UR10, -R39.reuse ;  /* 0x0000000a6a3d7c23 */ /* 0x100fe20008010827 */
[--C-:B------:R-:W-:Y:S01]  /*12670*/  FFMA.FTZ R56, R56, UR10, -R39.reuse ;  /* 0x0000000a38387c23 */ /* 0x100fe20008010827 */
[--C-:B------:R-:W-:Y:S01]  /*12680*/  FFMA.FTZ R57, R132, UR10, -R39.reuse ;  /* 0x0000000a84397c23 */ /* 0x100fe20008010827 */
[C---:B------:R-:W-:Y:S01]  /*12690*/  FSETP.NEU.FTZ.AND P0, PT, R41.reuse, -INF , PT ;  /* 0xff8000002900780b */ /* 0x040fe20003f1d000 */
[C---:B------:R-:W-:Y:S01]  /*126a0*/  FMUL.FTZ R32, R41.reuse, UR10 ;  /* 0x0000000a29207c20 */ /* 0x040fe20008410000 */
[----:B------:R-:W-:Y:S01]  /*126b0*/  MUFU.EX2 R40, R40 ;  /* 0x0000002800287308 */ /* 0x000fe20000000800 */
[--C-:B------:R-:W-:Y:S01]  /*126c0*/  FFMA.FTZ R116, R116, UR10, -R39.reuse ;  /* 0x0000000a74747c23 */ /* 0x100fe20008010827 */
[----:B------:R-:W-:Y:S01]  /*126d0*/  FSEL R9, R41, RZ, P0 ;  /* 0x000000ff29097208 */ /* 0x000fe20000000000 */
[--C-:B------:R-:W-:Y:S01]  /*126e0*/  FFMA.FTZ R118, R118, UR10, -R39.reuse ;  /* 0x0000000a76767c23 */ /* 0x100fe20008010827 */
[----:B------:R-:W-:Y:S01]  /*126f0*/  FSEL R32, R32, RZ, P0 ;  /* 0x000000ff20207208 */ /* 0x000fe20000000000 */
[--C-:B------:R-:W-:Y:S01]  /*12700*/  FFMA.FTZ R66, R66, UR10, -R39.reuse ;  /* 0x0000000a42427c23 */ /* 0x100fe20008010827 */
[----:B------:R-:W-:Y:S01]  /*12710*/  FFMA.FTZ R52, R52, UR10, -R39 ;  /* 0x0000000a34347c23 */ /* 0x000fe20008010827 */
[----:B------:R-:W-:Y:S01]  /*12720*/  FADD.FTZ R0, R0, -R9 ;  /* 0x8000000900007221 */ /* 0x000fe20000010000 */
[----:B------:R-:W-:Y:S01]  /*12730*/  MUFU.EX2 R38, R38 ;  /* 0x0000002600267308 */ /* 0x000fe20000000800 */
[--C-:B------:R-:W-:Y:S01]  /*12740*/  FFMA.FTZ R29, R5, UR10, -R32.reuse ;  /* 0x0000000a051d7c23 */ /* 0x100fe20008010820 */
[----:B------:R-:W-:Y:S01]  /*12750*/  FSEL R5, R42, RZ, P1 ;  /* 0x000000ff2a057208 */ /* 0x000fe20000800000 */
[--C-:B------:R-:W-:Y:S01]  /*12760*/  FFMA.FTZ R12, R45, UR10, -R32.reuse ;  /* 0x0000000a2d0c7c23 */ /* 0x100fe20008010820 */
[----:B------:R-:W-:Y:S01]  /*12770*/  LDSM.16.MT88.4 R8, [R156+0x6000] ;  /* 0x006000009c08783b */ /* 0x000fe20000004200 */
[--C-:B------:R-:W-:Y:S01]  /*12780*/  FFMA.FTZ R31, R15, UR10, -R32.reuse ;  /* 0x0000000a0f1f7c23 */ /* 0x100fe20008010820 */
[--C-:B------:R-:W-:Y:S01]  /*12790*/  FFMA.FTZ R30, R17, UR10, -R32.reuse ;  /* 0x0000000a111e7c23 */ /* 0x100fe20008010820 */
[----:B------:R-:W-:Y:S01]  /*127a0*/  FADD.FTZ R45, R2, -R5 ;  /* 0x80000005022d7221 */ /* 0x000fe20000010000 */
[----:B------:R-:W-:Y:S01]  /*127b0*/  FMUL.FTZ R43, R0, UR10 ;  /* 0x0000000a002b7c20 */ /* 0x000fe20008410000 */
[----:B------:R-:W1:Y:S01]  /*127c0*/  LDSM.16.MT88.4 R4, [R158+0x6000] ;  /* 0x006000009e04783b */ /* 0x000e620000004200 */
[----:B------:R-:W2:Y:S01]  /*127d0*/  MUFU.EX2 R36, R36 ;  /* 0x0000002400247308 */ /* 0x000ea20000000800 */
[----:B------:R-:W-:Y:S01]  /*127e0*/  FMUL.FTZ R45, R45, UR10 ;  /* 0x0000000a2d2d7c20 */ /* 0x000fe20008410000 */
[--C-:B------:R-:W-:Y:S01]  /*127f0*/  FFMA.FTZ R0, R51, UR10, -R32.reuse ;  /* 0x0000000a33007c23 */ /* 0x100fe20008010820 */
[----:B------:R-:W3:Y:S01]  /*12800*/  LDSM.16.MT88.4 R16, [R155+0x6000] ;  /* 0x006000009b10783b */ /* 0x000ee20000004200 */
        /* <DEDUP_REMOVED lines=28> */
[----:B------:R2:W5:Y:S01]  /*129d0*/  MUFU.EX2 R2, R12 ;  /* 0x0000000c00027308 */ /* 0x0005620000000800 */
        /* <DEDUP_REMOVED lines=16> */
[----:B--2---:R-:W-:Y:S01]  /*12ae0*/  F2FP.F16.F32.PACK_AB R12, R38, R40 ;  /* 0x00000028260c723e */ /* 0x004fe200000000ff */
[--C-:B------:R-:W-:Y:S01]  /*12af0*/  FFMA.FTZ R123, R23, UR10, -R39.reuse ;  /* 0x0000000a177b7c23 */ /* 0x100fe20008010827 */
[----:B-----5:R-:W-:Y:S01]  /*12b00*/  F2FP.F16.F32.PACK_AB R15, R2, R29 ;  /* 0x0000001d020f723e */ /* 0x020fe200000000ff */
[----:B------:R-:W-:Y:S01]  /*12b10*/  LDSM.16.MT88.4 R20, [R154+0x9000] ;  /* 0x009000009a14783b */ /* 0x000fe20000004200 */
[----:B------:R-:W-:-:S03]  /*12b20*/  FFMA.FTZ R28, R28, UR10, -R39 ;  /* 0x0000000a1c1c7c23 */ /* 0x000fc60008010827 */
[----:B------:R-:W-:Y:S01]  /*12b30*/  MUFU.EX2 R35, R35 ;  /* 0x0000002300237308 */ /* 0x000fe20000000800 */
        /* <DEDUP_REMOVED lines=18> */
[-C--:B------:R-:W-:Y:S01]  /*12c60*/  FMUL.FTZ R81, R81, R45.reuse ;  /* 0x0000002d51517220 */ /* 0x080fe20000410000 */
[----:B------:R-:W-:Y:S01]  /*12c70*/  FMUL.FTZ R76, R76, R45 ;  /* 0x0000002d4c4c7220 */ /* 0x000fe20000410000 */
[-C--:B------:R-:W-:Y:S01]  /*12c80*/  FMUL.FTZ R82, R82, R43.reuse ;  /* 0x0000002b52527220 */ /* 0x080fe20000410000 */
[----:B------:R-:W-:Y:S01]  /*12c90*/  FMUL.FTZ R83, R83, R43 ;  /* 0x0000002b53537220 */ /* 0x000fe20000410000 */
[C---:B------:R-:W-:Y:S01]  /*12ca0*/  HMMA.16816.F32 R92, R12.reuse, R6, R92 ;  /* 0x000000060c5c723c */ /* 0x040fe2000000185c */
[----:B------:R-:W1:Y:S01]  /*12cb0*/  LDSM.16.MT88.4 R4, [R154+0x6000] ;  /* 0x006000009a04783b */ /* 0x000e620000004200 */
[----:B------:R-:W-:Y:S01]  /*12cc0*/  FMUL.FTZ R77, R77, R45 ;  /* 0x0000002d4d4d7220 */ /* 0x000fe20000410000 */
[-C--:B------:R-:W-:Y:S01]  /*12cd0*/  FMUL.FTZ R78, R78, R43.reuse ;  /* 0x0000002b4e4e7220 */ /* 0x080fe20000410000 */
[----:B------:R-:W-:Y:S01]  /*12ce0*/  FMUL.FTZ R79, R79, R43 ;  /* 0x0000002b4f4f7220 */ /* 0x000fe20000410000 */
[----:B------:R-:W2:Y:S01]  /*12cf0*/  MUFU.EX2 R34, R34 ;  /* 0x0000002200227308 */ /* 0x000ea20000000800 */
[C---:B------:R-:W-:Y:S01]  /*12d00*/  HMMA.16816.F32 R88, R12.reuse, R8, R88 ;  /* 0x000000080c58723c */ /* 0x040fe20000001858 */
[-C--:B------:R-:W-:Y:S01]  /*12d10*/  FMUL.FTZ R72, R72, R45.reuse ;  /* 0x0000002d48487220 */ /* 0x080fe20000410000 */
[-C--:B------:R-:W-:Y:S01]  /*12d20*/  FMUL.FTZ R73, R73, R45.reuse ;  /* 0x0000002d49497220 */ /* 0x080fe20000410000 */
[----:B------:R-:W-:Y:S01]  /*12d30*/  FMUL.FTZ R68, R68, R45 ;  /* 0x0000002d44447220 */ /* 0x000fe20000410000 */
[-C--:B------:R-:W-:Y:S01]  /*12d40*/  FMUL.FTZ R74, R74, R43.reuse ;  /* 0x0000002b4a4a7220 */ /* 0x080fe20000410000 */
[----:B------:R-:W-:Y:S01]  /*12d50*/  FMUL.FTZ R75, R75, R43 ;  /* 0x0000002b4b4b7220 */ /* 0x000fe20000410000 */
[C---:B------:R-:W-:Y:S01]  /*12d60*/  HMMA.16816.F32 R84, R12.reuse, R10, R84 ;  /* 0x0000000a0c54723c */ /* 0x040fe20000001854 */
[----:B------:R-:W4:Y:S01]  /*12d70*/  LDSM.16.MT88.4 R8, [R158+0x6800] ;  /* 0x006800009e08783b */ /* 0x000f220000004200 */
[----:B------:R-:W-:Y:S01]  /*12d80*/  MUFU.EX2 R33, R33 ;  /* 0x0000002100217308 */ /* 0x000fe20000000800 */
[----:B------:R-:W-:Y:S01]  /*12d90*/  FMUL.FTZ R69, R69, R45 ;  /* 0x0000002d45457220 */ /* 0x000fe20000410000 */
[-C--:B------:R-:W-:Y:S01]  /*12da0*/  FMUL.FTZ R70, R70, R43.reuse ;  /* 0x0000002b46467220 */ /* 0x080fe20000410000 */
[----:B------:R-:W-:Y:S01]  /*12db0*/  FMUL.FTZ R71, R71, R43 ;  /* 0x0000002b47477220 */ /* 0x000fe20000410000 */
[----:B---3--:R-:W-:Y:S01]  /*12dc0*/  HMMA.16816.F32 R80, R12, R16, R80 ;  /* 0x000000100c50723c */ /* 0x008fe20000001850 */
[----:B------:R-:W-:Y:S01]  /*12dd0*/  FFMA.FTZ R45, R181, R45, R40 ;  /* 0x0000002db52d7223 */ /* 0x000fe20000010028 */
[----:B------:R-:W-:-:S02]  /*12de0*/  FFMA.FTZ R43, R180, R43, R31 ;  /* 0x0000002bb42b7223 */ /* 0x000fc4000001001f */
[----:B------:R-:W-:Y:S01]  /*12df0*/  MUFU.EX2 R44, R44 ;  /* 0x0000002c002c7308 */ /* 0x000fe20000000800 */
[----:B------:R-:W-:Y:S01]  /*12e00*/  FADD.FTZ R38, R38, R45 ;  /* 0x0000002d26267221 */ /* 0x000fe20000010000 */
[----:B------:R-:W-:Y:S01]  /*12e10*/  HMMA.16816.F32 R76, R12, R18, R76 ;  /* 0x000000120c4c723c */ /* 0x000fe2000000184c */
[----:B------:R-:W3:Y:S01]  /*12e20*/  LDSM.16.MT88.4 R16, [R156+0x6800] ;  /* 0x006800009c10783b */ /* 0x000ee20000004200 */
[----:B------:R-:W-:Y:S01]  /*12e30*/  FADD.FTZ R30, R30, R43 ;  /* 0x0000002b1e1e7221 */ /* 0x000fe20000010000 */
[----:B------:R-:W-:-:S03]  /*12e40*/  FADD.FTZ R37, R37, R38 ;  /* 0x0000002625257221 */ /* 0x000fc60000010000 */
[----:B------:R-:W-:Y:S01]  /*12e50*/  MUFU.EX2 R0, R0 ;  /* 0x0000000000007308 */ /* 0x000fe20000000800 */
[----:B------:R-:W-:Y:S01]  /*12e60*/  FADD.FTZ R29, R29, R30 ;  /* 0x0000001e1d1d7221 */ /* 0x000fe20000010000 */
[----:B------:R-:W-:Y:S01]  /*12e70*/  FADD.FTZ R36, R36, R37 ;  /* 0x0000002524247221 */ /* 0x000fe20000010000 */
[--C-:B------:R-:W-:Y:S01]  /*12e80*/  FFMA.FTZ R30, R27, UR10, -R32.reuse ;  /* 0x0000000a1b1e7c23 */ /* 0x100fe20008010820 */
[----:B------:R-:W-:Y:S01]  /*12e90*/  FFMA.FTZ R27, R26, UR10, -R32 ;  /* 0x0000000a1a1b7c23 */ /* 0x000fe20008010820 */
[----:B------:R-:W-:-:S03]  /*12ea0*/  FADD.FTZ R29, R2, R29 ;  /* 0x0000001d021d7221 */ /* 0x000fc60000010000 */
[----:B------:R-:W5:Y:S01]  /*12eb0*/  MUFU.EX2 R51, R51 ;  /* 0x0000003300337308 */ /* 0x000f620000000800 */
[C---:B-1----:R-:W-:Y:S07]  /*12ec0*/  HMMA.16816.F32 R72, R12.reuse, R4, R72 ;  /* 0x000000040c48723c */ /* 0x042fee0000001848 */
[----:B------:R-:W-:Y:S01]  /*12ed0*/  MUFU.EX2 R53, R53 ;  /* 0x0000003500357308 */ /* 0x000fe20000000800 */
[----:B------:R-:W-:Y:S01]  /*12ee0*/  HMMA.16816.F32 R68, R12, R6, R68 ;  /* 0x000000060c44723c */ /* 0x000fe20000001844 */
[----:B------:R-:W1:Y:S06]  /*12ef0*/  LDSM.16.MT88.4 R4, [R155+0x6800] ;  /* 0x006800009b04783b */ /* 0x000e6c0000004200 */
[----:B------:R-:W4:Y:S01]  /*12f00*/  MUFU.EX2 R54, R54 ;  /* 0x0000003600367308 */ /* 0x000f220000000800 */
[----:B--2---:R-:W-:Y:S01]  /*12f10*/  F2FP.F16.F32.PACK_AB R12, R34, R35 ;  /* 0x00000023220c723e */ /* 0x004fe200000000ff */
[----:B------:R-:W-:Y:S01]  /*12f20*/  FADD.FTZ R35, R35, R36 ;  /* 0x0000002423237221 */ /* 0x000fe20000010000 */
[----:B-----5:R-:W-:Y:S01]  /*12f30*/  F2FP.F16.F32.PACK_AB R13, R51, R0 ;  /* 0x00000000330d723e */ /* 0x020fe200000000ff */
[----:B------:R-:W-:Y:S01]  /*12f40*/  FADD.FTZ R0, R0, R29 ;  /* 0x0000001d00007221 */ /* 0x000fe20000010000 */
[----:B------:R-:W-:Y:S01]  /*12f50*/  F2FP.F16.F32.PACK_AB R14, R44, R33 ;  /* 0x000000212c0e723e */ /* 0x000fe200000000ff */
[----:B------:R-:W-:-:S02]  /*12f60*/  FADD.FTZ R34, R34, R35 ;  /* 0x0000002322227221 */ /* 0x000fc40000010000 */
[----:B------:R-:W-:Y:S01]  /*12f70*/  MUFU.EX2 R61, R61 ;  /* 0x0000003d003d7308 */ /* 0x000fe20000000800 */
[----:B------:R-:W-:Y:S01]  /*12f80*/  FADD.FTZ R0, R51, R0 ;  /* 0x0000000033007221 */ /* 0x000fe20000010000 */
[----:B------:R-:W-:-:S04]  /*12f90*/  FADD.FTZ R33, R33, R34 ;  /* 0x0000002221217221 */ /* 0x000fc80000010000 */
[----:B------:R-:W-:Y:S02]  /*12fa0*/  FADD.FTZ R44, R44, R33 ;  /* 0x000000212c2c7221 */ /* 0x000fe40000010000 */
[----:B------:R-:W2:Y:S01]  /*12fb0*/  MUFU.EX2 R56, R56 ;  /* 0x0000003800387308 */ /* 0x000ea20000000800 */
[----:B----4-:R-:W-:Y:S01]  /*12fc0*/  F2FP.F16.F32.PACK_AB R15, R54, R53 ;  /* 0x00000035360f723e */ /* 0x010fe200000000ff */
[----:B------:R-:W-:Y:S01]  /*12fd0*/  FADD.FTZ R53, R53, R0 ;  /* 0x0000000035357221 */ /* 0x000fe20000010000 */
[--C-:B------:R-:W-:Y:S01]  /*12fe0*/  FFMA.FTZ R0, R25, UR10, -R32.reuse ;  /* 0x0000000a19007c23 */ /* 0x100fe20008010820 */
[----:B------:R-:W-:Y:S02]  /*12ff0*/  FFMA.FTZ R25, R24, UR10, -R32 ;  /* 0x0000000a18197c23 */ /* 0x000fe40008010820 */
[----:B------:R-:W-:Y:S02]  /*13000*/  FADD.FTZ R54, R54, R53 ;  /* 0x0000003536367221 */ /* 0x000fe40000010000 */
[C---:B------:R-:W-:Y:S01]  /*13010*/  HMMA.16816.F32 R96, R12.reuse, R8, R96 ;  /* 0x000000080c60723c */ /* 0x040fe20000001860 */
[----:B------:R-:W-:Y:S05]  /*13020*/  MUFU.EX2 R58, R58 ;  /* 0x0000003a003a7308 */ /* 0x000fea0000000800 */
[C---:B------:R-:W-:Y:S01]  /*13030*/  HMMA.16816.F32 R92, R12.reuse, R10, R92 ;  /* 0x0000000a0c5c723c */ /* 0x040fe2000000185c */
[----:B------:R-:W4:Y:S02]  /*13040*/  LDSM.16.MT88.4 R8, [R154+0x6800] ;  /* 0x006800009a08783b */ /* 0x000f240000004200 */
[----:B------:R-:W-:Y:S03]  /*13050*/  MUFU.EX2 R57, R57 ;  /* 0x0000003900397308 */ /* 0x000fe60000000800 */
        /* <DEDUP_REMOVED lines=9> */
[----:B------:R-:W3:Y:S01]  /*130f0*/  MUFU.EX2 R67, R67 ;  /* 0x0000004300437308 */ /* 0x000ee20000000800 */
[C---:B----4-:R-:W-:Y:S07]  /*13100*/  HMMA.16816.F32 R72, R12.reuse, R8, R72 ;  /* 0x000000080c48723c */ /* 0x050fee0000001848 */
[----:B------:R-:W-:Y:S01]  /*13110*/  MUFU.EX2 R109, R109 ;  /* 0x0000006d006d7308 */ /* 0x000fe20000000800 */
[----:B------:R-:W-:Y:S01]  /*13120*/  HMMA.16816.F32 R68, R12, R10, R68 ;  /* 0x0000000a0c44723c */ /* 0x000fe20000001844 */
[----:B------:R-:W4:Y:S06]  /*13130*/  LDSM.16.MT88.4 R8, [R155+0x7000] ;  /* 0x007000009b08783b */ /* 0x000f2c0000004200 */
[----:B------:R-:W4:Y:S01]  /*13140*/  MUFU.EX2 R64, R64 ;  /* 0x0000004000407308 */ /* 0x000f220000000800 */
[----:B--2---:R-:W-:Y:S01]  /*13150*/  F2FP.F16.F32.PACK_AB R12, R56, R61 ;  /* 0x0000003d380c723e */ /* 0x004fe200000000ff */
[----:B------:R-:W-:Y:S01]  /*13160*/  FADD.FTZ R61, R61, R44 ;  /* 0x0000002c3d3d7221 */ /* 0x000fe20000010000 */
[----:B-1----:R-:W-:Y:S01]  /*13170*/  F2FP.F16.F32.PACK_AB R13, R60, R63 ;  /* 0x0000003f3c0d723e */ /* 0x002fe200000000ff */
[----:B------:R-:W-:Y:S01]  /*13180*/  FADD.FTZ R63, R63, R54 ;  /* 0x000000363f3f7221 */ /* 0x000fe20000010000 */
[----:B------:R-:W-:-:S03]  /*13190*/  F2FP.F16.F32.PACK_AB R14, R57, R58 ;  /* 0x0000003a390e723e */ /* 0x000fc600000000ff */
[----:B------:R-:W-:Y:S01]  /*131a0*/  MUFU.EX2 R107, R107 ;  /* 0x0000006b006b7308 */ /* 0x000fe20000000800 */
[----:B---3--:R-:W-:Y:S01]  /*131b0*/  F2FP.F16.F32.PACK_AB R15, R67, R62 ;  /* 0x0000003e430f723e */ /* 0x008fe200000000ff */
[----:B------:R-:W-:Y:S01]  /*131c0*/  FADD.FTZ R61, R56, R61 ;  /* 0x0000003d383d7221 */ /* 0x000fe20000010000 */
[----:B------:R-:W-:-:S04]  /*131d0*/  FADD.FTZ R63, R60, R63 ;  /* 0x0000003f3c3f7221 */ /* 0x000fc80000010000 */
[----:B------:R-:W-:Y:S01]  /*131e0*/  FADD.FTZ R62, R62, R63 ;  /* 0x0000003f3e3e7221 */ /* 0x000fe20000010000 */
[----:B------:R-:W-:Y:S01]  /*131f0*/  HMMA.16816.F32 R96, R12, R16, R96 ;  /* 0x000000100c60723c */ /* 0x000fe20000001860 */
[----:B------:R-:W-:Y:S02]  /*13200*/  MUFU.EX2 R104, R104 ;  /* 0x0000006800687308 */ /* 0x000fe40000000800 */
[----:B------:R-:W-:-:S03]  /*13210*/  FADD.FTZ R67, R67, R62 ;  /* 0x0000003e43437221 */ /* 0x000fc60000010000 */
        /* <DEDUP_REMOVED lines=16> */
[----:B------:R-:W1:Y:S01]  /*13320*/  LDSM.16.MT88.4 R12, [R155+0x7800] ;  /* 0x007800009b0c783b */ /* 0x000e620000004200 */
[----:B------:R-:W-:-:S02]  /*13330*/  F2FP.F16.F32.PACK_AB R16, R64, R109 ;  /* 0x0000006d4010723e */ /* 0x000fc400000000ff */
[----:B--2---:R-:W-:-:S03]  /*13340*/  F2FP.F16.F32.PACK_AB R17, R111, R106 ;  /* 0x0000006a6f11723e */ /* 0x004fc600000000ff */
[----:B------:R-:W-:Y:S01]  /*13350*/  MUFU.EX2 R118, R118 ;  /* 0x0000007600767308 */ /* 0x000fe20000000800 */
[----:B------:R-:W-:Y:S01]  /*13360*/  FADD.FTZ R106, R106, R67 ;  /* 0x000000436a6a7221 */ /* 0x000fe20000010000 */
[----:B------:R-:W-:Y:S02]  /*13370*/  F2FP.F16.F32.PACK_AB R18, R104, R107 ;  /* 0x0000006b6812723e */ /* 0x000fe400000000ff */
[----:B-----5:R-:W-:Y:S01]  /*13380*/  F2FP.F16.F32.PACK_AB R19, R113, R110 ;  /* 0x0000006e7113723e */ /* 0x020fe200000000ff */
[----:B------:R-:W-:-:S03]  /*13390*/  FADD.FTZ R111, R111, R106 ;  /* 0x0000006a6f6f7221 */ /* 0x000fc60000010000 */
[----:B------:R-:W-:Y:S03]  /*133a0*/  MUFU.EX2 R121, R121 ;  /* 0x0000007900797308 */ /* 0x000fe60000000800 */
[C---:B---3--:R-:W-:Y:S05]  /*133b0*/  HMMA.16816.F32 R96, R16.reuse, R4, R96 ;  /* 0x000000041060723c */ /* 0x048fea0000001860 */
        /* <DEDUP_REMOVED lines=8> */
[C---:B-1----:R-:W-:Y:S05]  /*13440*/  HMMA.16816.F32 R80, R16.reuse, R12, R80 ;  /* 0x0000000c1050723c */ /* 0x042fea0000001850 */
[----:B------:R-:W1:Y:S01]  /*13450*/  MUFU.EX2 R122, R122 ;  /* 0x0000007a007a7308 */ /* 0x000e620000000800 */
[C---:B------:R-:W-:Y:S01]  /*13460*/  HMMA.16816.F32 R76, R16.reuse, R14, R76 ;  /* 0x0000000e104c723c */ /* 0x040fe2000000184c */
[----:B------:R-:W5:Y:S06]  /*13470*/  LDSM.16.MT88.4 R12, [R156+0x8000] ;  /* 0x008000009c0c783b */ /* 0x000f6c0000004200 */
[----:B------:R-:W-:Y:S08]  /*13480*/  MUFU.EX2 R105, R105 ;  /* 0x0000006900697308 */ /* 0x000ff00000000800 */
[----:B------:R-:W5:Y:S01]  /*13490*/  MUFU.EX2 R108, R108 ;  /* 0x0000006c006c7308 */ /* 0x000f620000000800 */
[C---:B--2---:R-:W-:Y:S06]  /*134a0*/  HMMA.16816.F32 R72, R16.reuse, R4, R72 ;  /* 0x000000041048723c */ /* 0x044fec0000001848 */
[----:B------:R-:W-:Y:S01]  /*134b0*/  HMMA.16816.F32 R68, R16, R6, R68 ;  /* 0x000000061044723c */ /* 0x000fe20000001844 */
[----:B------:R-:W2:Y:S01]  /*134c0*/  LDSM.16.MT88.4 R4, [R155+0x8000] ;  /* 0x008000009b04783b */ /* 0x000ea20000004200 */
[----:B------:R-:W-:Y:S05]  /*134d0*/  MUFU.EX2 R66, R66 ;  /* 0x0000004200427308 */ /* 0x000fea0000000800 */
[----:B------:R-:W-:-:S02]  /*134e0*/  F2FP.F16.F32.PACK_AB R16, R117, R116 ;  /* 0x000000747510723e */ /* 0x000fc400000000ff */
[----:B---3--:R-:W-:Y:S01]  /*134f0*/  F2FP.F16.F32.PACK_AB R17, R120, R119 ;  /* 0x000000777811723e */ /* 0x008fe200000000ff */
[----:B------:R-:W-:Y:S01]  /*13500*/  MUFU.EX2 R115, R115 ;  /* 0x0000007300737308 */ /* 0x000fe20000000800 */
[----:B------:R-:W-:Y:S02]  /*13510*/  F2FP.F16.F32.PACK_AB R18, R121, R118 ;  /* 0x000000767912723e */ /* 0x000fe400000000ff */
[----:B-1----:R-:W-:-:S05]  /*13520*/  F2FP.F16.F32.PACK_AB R19, R122, R103 ;  /* 0x000000677a13723e */ /* 0x002fca00000000ff */
[----:B------:R-:W-:Y:S02]  /*13530*/  MUFU.EX2 R101, R101 ;  /* 0x0000006500657308 */ /* 0x000fe40000000800 */
[C---:B----4-:R-:W-:Y:S06]  /*13540*/  HMMA.16816.F32 R96, R16.reuse, R8, R96 ;  /* 0x000000081060723c */ /* 0x050fec0000001860 */
[C---:B------:R-:W-:Y:S01]  /*13550*/  HMMA.16816.F32 R92, R16.reuse, R10, R92 ;  /* 0x0000000a105c723c */ /* 0x040fe2000000185c */
[----:B------:R-:W1:Y:S01]  /*13560*/  LDSM.16.MT88.4 R8, [R154+0x8000] ;  /* 0x008000009a08783b */ /* 0x000e620000004200 */
[----:B------:R-:W3:Y:S04]  /*13570*/  MUFU.EX2 R112, R112 ;  /* 0x0000007000707308 */ /* 0x000ee80000000800 */
[C---:B-----5:R-:W-:Y:S04]  /*13580*/  HMMA.16816.F32 R88, R16.reuse, R12, R88 ;  /* 0x0000000c1058723c */ /* 0x060fe80000001858 */
[----:B------:R-:W-:Y:S02]  /*13590*/  MUFU.EX2 R59, R59 ;  /* 0x0000003b003b7308 */ /* 0x000fe40000000800 */
[C---:B------:R-:W-:Y:S01]  /*135a0*/  HMMA.16816.F32 R84, R16.reuse, R14, R84 ;  /* 0x0000000e1054723c */ /* 0x040fe20000001854 */
[----:B------:R-:W4:Y:S05]  /*135b0*/  LDSM.16.MT88.4 R12, [R158+0x8800] ;  /* 0x008800009e0c783b */ /* 0x000f2a0000004200 */
[----:B------:R-:W5:Y:S01]  /*135c0*/  MUFU.EX2 R114, R114 ;  /* 0x0000007200727308 */ /* 0x000f620000000800 */
[C---:B--2---:R-:W-:Y:S06]  /*135d0*/  HMMA.16816.F32 R80, R16.reuse, R4, R80 ;  /* 0x000000041050723c */ /* 0x044fec0000001850 */
[C---:B------:R-:W-:Y:S01]  /*135e0*/  HMMA.16816.F32 R76, R16.reuse, R6, R76 ;  /* 0x00000006104c723c */ /* 0x040fe2000000184c */
[----:B------:R-:W2:Y:S01]  /*135f0*/  LDSM.16.MT88.4 R4, [R156+0x8800] ;  /* 0x008800009c04783b */ /* 0x000ea20000004200 */
[----:B------:R-:W-:Y:S08]  /*13600*/  MUFU.EX2 R52, R52 ;  /* 0x0000003400347308 */ /* 0x000ff00000000800 */
[----:B------:R-:W2:Y:S01]  /*13610*/  MUFU.EX2 R65, R65 ;  /* 0x0000004100417308 */ /* 0x000ea20000000800 */
[C---:B-1----:R-:W-:Y:S07]  /*13620*/  HMMA.16816.F32 R72, R16.reuse, R8, R72 ;  /* 0x000000081048723c */ /* 0x042fee0000001848 */
[----:B------:R-:W-:Y:S01]  /*13630*/  MUFU.EX2 R46, R46 ;  /* 0x0000002e002e7308 */ /* 0x000fe20000000800 */
        /* <DEDUP_REMOVED lines=9> */
[----:B------:R-:W3:Y:S05]  /*136d0*/  MUFU.EX2 R47, R47 ;  /* 0x0000002f002f7308 */ /* 0x000eea0000000800 */
[C---:B------:R-:W-:Y:S01]  /*136e0*/  HMMA.16816.F32 R92, R16.reuse, R14, R92 ;  /* 0x0000000e105c723c */ /* 0x040fe2000000185c */
[----:B------:R-:W4:Y:S02]  /*136f0*/  LDSM.16.MT88.4 R12, [R154+0x8800] ;  /* 0x008800009a0c783b */ /* 0x000f240000004200 */
[----:B------:R-:W-:Y:S03]  /*13700*/  MUFU.EX2 R49, R49 ;  /* 0x0000003100317308 */ /* 0x000fe60000000800 */
[C---:B--2---:R-:W-:Y:S05]  /*13710*/  HMMA.16816.F32 R88, R16.reuse, R4, R88 ;  /* 0x000000041058723c */ /* 0x044fea0000001858 */
[----:B------:R-:W2:Y:S01]  /*13720*/  MUFU.EX2 R50, R50 ;  /* 0x0000003200327308 */ /* 0x000ea20000000800 */
[C---:B------:R-:W-:Y:S01]  /*13730*/  HMMA.16816.F32 R84, R16.reuse, R6, R84 ;  /* 0x000000061054723c */ /* 0x040fe20000001854 */
[----:B------:R-:W5:Y:S05]  /*13740*/  LDSM.16.MT88.4 R4, [R158+0x9000] ;  /* 0x009000009e04783b */ /* 0x000f6a0000004200 */
[C---:B-1----:R-:W-:Y:S01]  /*13750*/  HMMA.16816.F32 R80, R16.reuse, R8, R80 ;  /* 0x000000081050723c */ /* 0x042fe20000001850 */
[----:B------:R-:W-:Y:S05]  /*13760*/  MUFU.EX2 R3, R3 ;  /* 0x0000000300037308 */ /* 0x000fea0000000800 */
[C---:B------:R-:W-:Y:S01]  /*13770*/  HMMA.16816.F32 R76, R16.reuse, R10, R76 ;  /* 0x0000000a104c723c */ /* 0x040fe2000000184c */
[----:B------:R-:W1:Y:S02]  /*13780*/  LDSM.16.MT88.4 R8, [R156+0x9000] ;  /* 0x009000009c08783b */ /* 0x000e640000004200 */
[----:B------:R-:W-:Y:S08]  /*13790*/  MUFU.EX2 R40, R124 ;  /* 0x0000007c00287308 */ /* 0x000ff00000000800 */
[----:B------:R-:W-:Y:S01]  /*137a0*/  MUFU.EX2 R31, R123 ;  /* 0x0000007b001f7308 */ /* 0x000fe20000000800 */
[C---:B----4-:R-:W-:Y:S07]  /*137b0*/  HMMA.16816.F32 R72, R16.reuse, R12, R72 ;  /* 0x0000000c1048723c */ /* 0x050fee0000001848 */
[----:B------:R-:W-:Y:S01]  /*137c0*/  MUFU.EX2 R28, R28 ;  /* 0x0000001c001c7308 */ /* 0x000fe20000000800 */
[----:B------:R-:W-:Y:S01]  /*137d0*/  HMMA.16816.F32 R68, R16, R14, R68 ;  /* 0x0000000e1044723c */ /* 0x000fe20000001844 */
[----:B------:R-:W4:Y:S06]  /*137e0*/  LDSM.16.MT88.4 R12, [R155+0x9000] ;  /* 0x009000009b0c783b */ /* 0x000f2c0000004200 */
[----:B------:R-:W-:Y:S01]  /*137f0*/  MUFU.EX2 R2, R30 ;  /* 0x0000001e00027308 */ /* 0x000fe20000000800 */
[----:B------:R-:W-:-:S02]  /*13800*/  F2FP.F16.F32.PACK_AB R16, R65, R52 ;  /* 0x000000344110723e */ /* 0x000fc400000000ff */
[----:B---3--:R-:W-:Y:S02]  /*13810*/  F2FP.F16.F32.PACK_AB R17, R47, R48 ;  /* 0x000000302f11723e */ /* 0x008fe400000000ff */
[----:B------:R-:W-:-:S03]  /*13820*/  F2FP.F16.F32.PACK_AB R18, R55, R46 ;  /* 0x0000002e3712723e */ /* 0x000fc600000000ff */
[----:B------:R-:W3:Y:S01]  /*13830*/  MUFU.EX2 R27, R27 ;  /* 0x0000001b001b7308 */ /* 0x000ee20000000800 */
[----:B--2---:R-:W-:-:S07]  /*13840*/  F2FP.F16.F32.PACK_AB R19, R50, R49 ;  /* 0x000000313213723e */ /* 0x004fce00000000ff */
[C---:B-----5:R-:W-:Y:S01]  /*13850*/  HMMA.16816.F32 R96, R16.reuse, R4, R96 ;  /* 0x000000041060723c */ /* 0x060fe20000001860 */
[----:B------:R-:W-:Y:S05]  /*13860*/  MUFU.EX2 R0, R0 ;  /* 0x0000000000007308 */ /* 0x000fea0000000800 */
[C---:B------:R-:W-:Y:S01]  /*13870*/  HMMA.16816.F32 R92, R16.reuse, R6, R92 ;  /* 0x00000006105c723c */ /* 0x040fe2000000185c */
[----:B------:R-:W2:Y:S02]  /*13880*/  LDSM.16.MT88.4 R4, [R158+0x9800] ;  /* 0x009800009e04783b */ /* 0x000ea40000004200 */
[----:B------:R-:W5:Y:S03]  /*13890*/  MUFU.EX2 R25, R25 ;  /* 0x0000001900197308 */ /* 0x000f660000000800 */
[C---:B-1----:R-:W-:Y:S06]  /*138a0*/  HMMA.16816.F32 R88, R16.reuse, R8, R88 ;  /* 0x000000081058723c */ /* 0x042fec0000001858 */
[----:B------:R-:W-:Y:S01]  /*138b0*/  HMMA.16816.F32 R84, R16, R10, R84 ;  /* 0x0000000a1054723c */ /* 0x000fe20000001854 */
[----:B------:R-:W-:Y:S01]  /*138c0*/  FADD.FTZ R8, R58, R61 ;  /* 0x0000003d3a087221 */ /* 0x000fe20000010000 */
[----:B---3--:R-:W-:-:S03]  /*138d0*/  F2FP.F16.F32.PACK_AB R9, R27, R2 ;  /* 0x000000021b09723e */ /* 0x008fc600000000ff */
[----:B------:R-:W-:Y:S01]  /*138e0*/  FADD.FTZ R8, R57, R8 ;  /* 0x0000000839087221 */ /* 0x000fe20000010000 */
[C---:B----4-:R-:W-:Y:S01]  /*138f0*/  HMMA.16816.F32 R80, R16.reuse, R12, R80 ;  /* 0x0000000c1050723c */ /* 0x050fe20000001850 */
[----:B------:R-:W-:Y:S02]  /*13900*/  F2FP.F16.F32.PACK_AB R10, R28, R31 ;  /* 0x0000001f1c0a723e */ /* 0x000fe400000000ff */
[----:B------:R-:W-:Y:S01]  /*13910*/  FADD.FTZ R109, R109, R8 ;  /* 0x000000086d6d7221 */ /* 0x000fe20000010000 */
[----:B------:R-:W-:Y:S02]  /*13920*/  F2FP.F16.F32.PACK_AB R8, R40, R3 ;  /* 0x000000032808723e */ /* 0x000fe400000000ff */
[----:B------:R-:W-:Y:S01]  /*13930*/  HMMA.16816.F32 R76, R16, R14, R76 ;  /* 0x0000000e104c723c */ /* 0x000fe2000000184c */
[----:B------:R-:W1:Y:S01]  /*13940*/  LDSM.16.MT88.4 R12, [R156+0x9800] ;  /* 0x009800009c0c783b */ /* 0x000e620000004200 */
[----:B------:R-:W-:Y:S01]  /*13950*/  FADD.FTZ R64, R64, R109 ;  /* 0x0000006d40407221 */ /* 0x000fe20000010000 */
[----:B-----5:R-:W-:-:S03]  /*13960*/  F2FP.F16.F32.PACK_AB R11, R25, R0 ;  /* 0x00000000190b723e */ /* 0x020fc600000000ff */
[C---:B------:R-:W-:Y:S06]  /*13970*/  HMMA.16816.F32 R72, R16.reuse, R20, R72 ;  /* 0x000000141048723c */ /* 0x040fec0000001848 */
[----:B------:R-:W-:Y:S01]  /*13980*/  HMMA.16816.F32 R68, R16, R22, R68 ;  /* 0x000000161044723c */ /* 0x000fe20000001844 */
[----:B------:R-:W-:Y:S01]  /*13990*/  FADD.FTZ R21, R107, R64 ;  /* 0x000000406b157221 */ /* 0x000fe20000010000 */
[----:B------:R-:W-:Y:S01]  /*139a0*/  FADD.FTZ R20, R110, R111 ;  /* 0x0000006f6e147221 */ /* 0x000fe20000010000 */
[----:B------:R-:W3:Y:S02]  /*139b0*/  LDSM.16.MT88.4 R16, [R155+0x9800] ;  /* 0x009800009b10783b */ /* 0x000ee40000004200 */
[----:B------:R-:W-:Y:S01]  /*139c0*/  FADD.FTZ R21, R104, R21 ;  /* 0x0000001568157221 */ /* 0x000fe20000010000 */
[----:B------:R-:W-:Y:S01]  /*139d0*/  FADD.FTZ R20, R113, R20 ;  /* 0x0000001471147221 */ /* 0x000fe20000010000 */
[----:B--2---:R-:W-:Y:S02]  /*139e0*/  HMMA.16816.F32 R96, R8, R4, R96 ;  /* 0x000000040860723c */ /* 0x004fe40000001860 */
[----:B------:R-:W-:Y:S01]  /*139f0*/  FADD.FTZ R116, R116, R21 ;  /* 0x0000001574747221 */ /* 0x000fe20000010000 */
[----:B------:R-:W-:-:S03]  /*13a00*/  FADD.FTZ R119, R119, R20 ;  /* 0x0000001477777221 */ /* 0x000fc60000010000 */
[----:B------:R-:W-:Y:S01]  /*13a10*/  HMMA.16816.F32 R92, R8, R6, R92 ;  /* 0x00000006085c723c */ /* 0x000fe2000000185c */
[----:B------:R-:W2:Y:S01]  /*13a20*/  LDSM.16.MT88.4 R4, [R154+0x9800] ;  /* 0x009800009a04783b */ /* 0x000ea20000004200 */
[----:B------:R-:W-:Y:S01]  /*13a30*/  FADD.FTZ R117, R117, R116 ;  /* 0x0000007475757221 */ /* 0x000fe20000010000 */
        /* <DEDUP_REMOVED lines=9> */
[----:B---3--:R-:W-:Y:S03]  /*13ad0*/  HMMA.16816.F32 R80, R8, R16, R80 ;  /* 0x000000100850723c */ /* 0x008fe60000001850 */
[----:B------:R-:W-:-:S04]  /*13ae0*/  FADD.FTZ R13, R105, R12 ;  /* 0x0000000c690d7221 */ /* 0x000fc80000010000 */
[----:B------:R-:W-:Y:S01]  /*13af0*/  FADD.FTZ R13, R108, R13 ;  /* 0x0000000d6c0d7221 */ /* 0x000fe20000010000 */
[C---:B------:R-:W-:Y:S03]  /*13b00*/  HMMA.16816.F32 R76, R8.reuse, R18, R76 ;  /* 0x00000012084c723c */ /* 0x040fe6000000184c */
[----:B------:R-:W-:Y:S01]  /*13b10*/  FADD.FTZ R66, R66, R13 ;  /* 0x0000000d42427221 */ /* 0x000fe20000010000 */
[----:B------:R-:W-:Y:S02]  /*13b20*/  FADD.FTZ R13, R59, R112 ;  /* 0x000000703b0d7221 */ /* 0x000fe40000010000 */
[----:B--2---:R-:W-:Y:S01]  /*13b30*/  HMMA.16816.F32 R72, R8, R4, R72 ;  /* 0x000000040848723c */ /* 0x004fe20000001848 */
        /* <DEDUP_REMOVED lines=21> */
.L_x_6760:
[----:B------:R-:W-:-:S13]  /*13c90*/  ISETP.GE.AND P0, PT, R176, 0x1, PT ;  /* 0x00000001b000780c */ /* 0x000fda0003f06270 */
[----:B------:R-:W-:Y:S05]  /*13ca0*/  @!P0 BRA `(.L_x_6766) ;  /* 0x0000003400c48947 */ /* 0x000fea0003800000 */
[----:B------:R-:W-:Y:S01]  /*13cb0*/  ULDC UR9, c[0x0][0x250] ;  /* 0x0000940000097ab9 */ /* 0x000fe20000000800 */
[----:B------:R-:W-:Y:S01]  /*13cc0*/  ULDC.64 UR4, c[0x0][0x250] ;  /* 0x0000940000047ab9 */ /* 0x000fe20000000a00 */
[----:B------:R-:W-:Y:S01]  /*13cd0*/  ULEA UR9, -UR9, URZ, 0x7 ;  /* 0x0000003f09097291 */ /* 0x000fe2000f8e393f */
[----:B------:R-:W-:Y:S01]  /*13ce0*/  IMAD.MOV.U32 R101, RZ, RZ, R0 ;  /* 0x000000ffff657224 */ /* 0x000fe200078e0000 */
[----:B------:R-:W-:Y:S01]  /*13cf0*/  USHF.L.U64.HI UR14, UR4, 0x5, UR5 ;  /* 0x00000005040e7899 */ /* 0x000fe20008010205 */
[----:B------:R-:W-:Y:S01]  /*13d00*/  IMAD.MOV.U32 R103, RZ, RZ, R2 ;  /* 0x000000ffff677224 */ /* 0x000fe200078e0002 */
[----:B------:R-:W-:Y:S02]  /*13d10*/  USHF.L.U32 UR13, UR4, 0x5, URZ ;  /* 0x00000005040d7899 */ /* 0x000fe4000800063f */
[----:B------:R-:W-:Y:S01]  /*13d20*/  USHF.R.S32.HI UR4, URZ, 0x1f, UR9 ;  /* 0x0000001f3f047899 */ /* 0x000fe20008011409 */
[----:B------:R-:W-:Y:S01]  /*13d30*/  MOV R179, UR9 ;  /* 0x0000000900b37c02 */ /* 0x000fe20008000f00 */
[----:B------:R-:W-:Y:S01]  /*13d40*/  ULDC UR11, c[0x0][0x248] ;  /* 0x00009200000b7ab9 */ /* 0x000fe20000000800 */
[----:B------:R-:W-:Y:S01]  /*13d50*/  ULDC UR8, c[0x0][0x24c] ;  /* 0x0000930000087ab9 */ /* 0x000fe20000000800 */
[----:B------:R-:W-:-:S02]  /*13d60*/  USHF.L.U32 UR5, UR11, 0x5, URZ ;  /* 0x000000050b057899 */ /* 0x000fc4000800063f */
[----:B------:R-:W-:Y:S01]  /*13d70*/  MOV R178, UR4 ;  /* 0x0000000400b27c02 */ /* 0x000fe20008000f00 */
[----:B------:R-:W-:Y:S01]  /*13d80*/  USHF.L.U64.HI UR8, UR11, 0x5, UR8 ;  /* 0x000000050b087899 */ /* 0x000fe20008010208 */
[----:B------:R-:W-:Y:S01]  /*13d90*/  ULDC UR4, c[0x0][0x2ec] ;  /* 0x0000bb0000047ab9 */ /* 0x000fe20000000800 */
[----:B------:R-:W-:-:S10]  /*13da0*/  ULDC UR12, c[0x0][0x39c] ;  /* 0x0000e700000c7ab9 */ /* 0x000fd40000000800 */
.L_x_6770:
        /* <DEDUP_REMOVED lines=38> */
[----:B------:R-:W1:Y:S01]  /*14010*/  LDC.64 R4, c[0x0][0x250] ;  /* 0x00009400ff047b82 */ /* 0x000e620000000a00 */
        /* <DEDUP_REMOVED lines=28> */
.L_x_6767:
        /* <DEDUP_REMOVED lines=21> */
[----:B------:R1:W-:Y:S01]  /*14330*/  LDGSTS.E.BYPASS.LTC128B.128 [R173+0x8000], desc[UR6][R4.64] ;  /* 0x0800000004ad7fae */ /* 0x0003e2000b901d46 */
[----:B------:R-:W-:Y:S04]  /*14340*/  IADD3 R14, P0, R12, UR13, RZ ;  /* 0x0000000d0c0e7c10 */ /* 0x000fe8000ff1e0ff */
[----:B------:R-:W-:Y:S02]  /*14350*/  IADD3.X R15, R13, UR14, RZ, P0, !PT ;  /* 0x0000000e0d0f7c10 */ /* 0x000fe400087fe4ff */
[----:B------:R-:W-:Y:S01]  /*14360*/  ISETP.GE.AND P0, PT, R176, 0x2, PT ;  /* 0x00000002b000780c */ /* 0x000fe20003f06270 */
[----:B------:R-:W-:Y:S08]  /*14370*/  LDGSTS.E.BYPASS.LTC128B.128 [R173+0x8800], desc[UR6][R2.64] ;  /* 0x0880000002ad7fae */ /* 0x000ff0000b901d46 */
[----:B------:R-:W-:Y:S08]  /*14380*/  LDGSTS.E.BYPASS.LTC128B.128 [R173+0x9000], desc[UR6][R12.64] ;  /* 0x090000000cad7fae */ /* 0x000ff0000b901d46 */
[----:B------:R2:W-:Y:S08]  /*14390*/  LDGSTS.E.BYPASS.LTC128B.128 [R173+0x9800], desc[UR6][R14.64] ;  /* 0x098000000ead7fae */ /* 0x0005f0000b901d46 */
[----:B------:R-:W-:Y:S08]  /*143a0*/  LDSM.16.M88.4 R104, [R164] ;  /* 0x00000000a468783b */ /* 0x000ff00000000200 */
[----:B------:R-:W1:Y:S08]  /*143b0*/  LDSM.16.M88.4 R108, [R163+0x2000] ;  /* 0x00200000a36c783b */ /* 0x000e700000000200 */
[----:B------:R-:W2:Y:S08]  /*143c0*/  LDSM.16.M88.4 R112, [R163+0x2800] ;  /* 0x00280000a370783b */ /* 0x000eb00000000200 */
[----:B------:R-:W3:Y:S08]  /*143d0*/  LDSM.16.M88.4 R116, [R163+0x3000] ;  /* 0x00300000a374783b */ /* 0x000ef00000000200 */
[----:B------:R-:W4:Y:S08]  /*143e0*/  LDSM.16.M88.4 R120, [R163+0x3800] ;  /* 0x00380000a378783b */ /* 0x000f300000000200 */
[----:B------:R-:W5:Y:S08]  /*143f0*/  LDSM.16.M88.4 R124, [R163+0x4000] ;  /* 0x00400000a37c783b */ /* 0x000f700000000200 */
[----:B------:R-:W5:Y:S08]  /*14400*/  LDSM.16.M88.4 R128, [R163+0x4800] ;  /* 0x00480000a380783b */ /* 0x000f700000000200 */
[----:B------:R-:W5:Y:S08]  /*14410*/  LDSM.16.M88.4 R132, [R163+0x5000] ;  /* 0x00500000a384783b */ /* 0x000f700000000200 */
[----:B------:R-:W5:Y:S08]  /*14420*/  LDSM.16.M88.4 R136, [R163+0x5800] ;  /* 0x00580000a388783b */ /* 0x000f700000000200 */
[----:B------:R-:W0:Y:S08]  /*14430*/  LDGDEPBAR ;  /* 0x00000000000079af */ /* 0x000e300000000000 */
[----:B------:R-:W-:Y:S08]  /*14440*/  LDSM.16.M88.4 R140, [R162] ;  /* 0x00000000a28c783b */ /* 0x000ff00000000200 */
[----:B------:R-:W5:Y:S01]  /*14450*/  LDSM.16.M88.4 R144, [R157+0x2000] ;  /* 0x002000009d90783b */ /* 0x000f620000000200 */
[C---:B-1----:R-:W-:Y:S06]  /*14460*/  HMMA.16816.F32 R4, R104.reuse, R108, RZ ;  /* 0x0000006c6804723c */ /* 0x042fec00000018ff */
[C---:B------:R-:W-:Y:S01]  /*14470*/  HMMA.16816.F32 R8, R104.reuse, R110, RZ ;  /* 0x0000006e6808723c */ /* 0x040fe200000018ff */
[----:B------:R-:W-:Y:S05]  /*14480*/  LDSM.16.M88.4 R108, [R157+0x3000] ;  /* 0x003000009d6c783b */ /* 0x000fea0000000200 */
        /* <DEDUP_REMOVED lines=63> */
[----:B------:R-:W-:Y:S06]  /*14880*/  HMMA.16816.F32 R64, R108, R122, R64 ;  /* 0x0000007a6c40723c */ /* 0x000fec0000001840 */
[C---:B-----5:R-:W-:Y:S06]  /*14890*/  HMMA.16816.F32 R4, R124.reuse, R128, R4 ;  /* 0x000000807c04723c */ /* 0x060fec0000001804 */
        /* <DEDUP_REMOVED lines=9> */
[----:B------:R-:W2:Y:S01]  /*14930*/  LDSM.16.M88.4 R4, [R100+0x1000] ;  /* 0x001000006404783b */ /* 0x000ea20000000200 */
[----:B------:R-:W-:Y:S01]  /*14940*/  FMUL.FTZ R9, R9, UR12 ;  /* 0x0000000c09097c20 */ /* 0x000fe20008410000 */
[----:B------:R-:W-:Y:S01]  /*14950*/  FMUL.FTZ R10, R10, UR12 ;  /* 0x0000000c0a0a7c20 */ /* 0x000fe20008410000 */
[----:B------:R-:W-:Y:S04]  /*14960*/  FMUL.FTZ R11, R11, UR12 ;  /* 0x0000000c0b0b7c20 */ /* 0x000fe80008410000 */
[----:B------:R-:W3:Y:S01]  /*14970*/  MUFU.TANH R138, R8 ;  /* 0x00000008008a7308 */ /* 0x000ee20000002400 */
[----:B------:R-:W-:Y:S01]  /*14980*/  FMUL.FTZ R12, R12, UR12 ;  /* 0x0000000c0c0c7c20 */ /* 0x000fe20008410000 */
[----:B------:R-:W-:Y:S01]  /*14990*/  FMUL.FTZ R14, R14, UR12 ;  /* 0x0000000c0e0e7c20 */ /* 0x000fe20008410000 */
[----:B------:R-:W-:Y:S01]  /*149a0*/  FMUL.FTZ R147, R13, UR12 ;  /* 0x0000000c0d937c20 */ /* 0x000fe20008410000 */
[----:B------:R-:W-:Y:S01]  /*149b0*/  FMUL.FTZ R13, R15, UR12 ;  /* 0x0000000c0f0d7c20 */ /* 0x000fe20008410000 */
[----:B------:R-:W-:Y:S01]  /*149c0*/  FMUL.FTZ R15, R18, UR12 ;  /* 0x0000000c120f7c20 */ /* 0x000fe20008410000 */
[----:B------:R-:W-:Y:S04]  /*149d0*/  FMUL.FTZ R16, R16, UR12 ;  /* 0x0000000c10107c20 */ /* 0x000fe80008410000 */
[----:B------:R-:W4:Y:S01]  /*149e0*/  MUFU.TANH R134, R9 ;  /* 0x0000000900867308 */ /* 0x000f220000002400 */
[----:B------:R-:W-:Y:S01]  /*149f0*/  FMUL.FTZ R17, R17, UR12 ;  /* 0x0000000c11117c20 */ /* 0x000fe20008410000 */
[----:B------:R-:W-:Y:S08]  /*14a00*/  FMUL.FTZ R19, R19, UR12 ;  /* 0x0000000c13137c20 */ /* 0x000ff00008410000 */
[----:B------:R-:W1:Y:S10]  /*14a10*/  MUFU.TANH R130, R10 ;  /* 0x0000000a00827308 */ /* 0x000e740000002400 */
[----:B------:R5:W1:Y:S10]  /*14a20*/  MUFU.TANH R185, R11 ;  /* 0x0000000b00b97308 */ /* 0x000a740000002400 */
[----:B------:R-:W1:Y:S01]  /*14a30*/  MUFU.TANH R110, R0 ;  /* 0x00000000006e7308 */ /* 0x000e620000002400 */
[C---:B--2---:R-:W-:Y:S09]  /*14a40*/  HMMA.16816.F32 R20, R124.reuse, R4, R20 ;  /* 0x000000047c14723c */ /* 0x044ff20000001814 */
[----:B------:R2:W1:Y:S01]  /*14a50*/  MUFU.TANH R183, R12 ;  /* 0x0000000c00b77308 */ /* 0x0004620000002400 */
[----:B-----5:R-:W5:Y:S01]  /*14a60*/  LDSM.16.M88.4 R8, [R100+0x1800] ;  /* 0x001800006408783b */ /* 0x020f620000000200 */
[C---:B------:R-:W-:Y:S08]  /*14a70*/  HMMA.16816.F32 R24, R124.reuse, R6, R24 ;  /* 0x000000067c18723c */ /* 0x040ff00000001818 */
[----:B------:R3:W1:Y:S01]  /*14a80*/  MUFU.TANH R106, R14 ;  /* 0x0000000e006a7308 */ /* 0x0006620000002400 */
[----:B------:R-:W4:Y:S09]  /*14a90*/  LDSM.16.M88.4 R4, [R100+0x2000] ;  /* 0x002000006404783b */ /* 0x000f320000000200 */
[----:B------:R-:W1:Y:S01]  /*14aa0*/  MUFU.TANH R114, R2 ;  /* 0x0000000200727308 */ /* 0x000e620000002400 */
[----:B--2---:R-:W-:Y:S01]  /*14ab0*/  FMUL.FTZ R12, R20, UR12 ;  /* 0x0000000c140c7c20 */ /* 0x004fe20008410000 */
[----:B------:R-:W-:Y:S01]  /*14ac0*/  FMUL.FTZ R0, R22, UR12 ;  /* 0x0000000c16007c20 */ /* 0x000fe20008410000 */
[----:B------:R-:W-:Y:S07]  /*14ad0*/  FMUL.FTZ R20, R23, UR12 ;  /* 0x0000000c17147c20 */ /* 0x000fee0008410000 */
[----:B------:R-:W2:Y:S01]  /*14ae0*/  MUFU.TANH R141, R141 ;  /* 0x0000008d008d7308 */ /* 0x000ea20000002400 */
[----:B---3--:R-:W-:Y:S01]  /*14af0*/  FMUL.FTZ R14, R21, UR12 ;  /* 0x0000000c150e7c20 */ /* 0x008fe20008410000 */
[----:B------:R-:W-:Y:S01]  /*14b00*/  FMUL.FTZ R22, R24, UR12 ;  /* 0x0000000c18167c20 */ /* 0x000fe20008410000 */
[----:B------:R-:W-:Y:S01]  /*14b10*/  FMUL.FTZ R25, R25, UR12 ;  /* 0x0000000c19197c20 */ /* 0x000fe20008410000 */
[----:B------:R-:W-:Y:S01]  /*14b20*/  FMUL.FTZ R26, R26, UR12 ;  /* 0x0000000c1a1a7c20 */ /* 0x000fe20008410000 */
[----:B------:R-:W-:Y:S05]  /*14b30*/  FMUL.FTZ R27, R27, UR12 ;  /* 0x0000000c1b1b7c20 */ /* 0x000fea0008410000 */
[----:B------:R-:W3:Y:S10]  /*14b40*/  MUFU.TANH R147, R147 ;  /* 0x0000009300937308 */ /* 0x000ef40000002400 */
[----:B------:R-:W1:Y:S01]  /*14b50*/  MUFU.TANH R13, R13 ;  /* 0x0000000d000d7308 */ /* 0x000e620000002400 */
[C---:B-----5:R-:W-:Y:S06]  /*14b60*/  HMMA.16816.F32 R28, R124.reuse, R8, R28 ;  /* 0x000000087c1c723c */ /* 0x060fec000000181c */
[C---:B------:R-:W-:Y:S03]  /*14b70*/  HMMA.16816.F32 R32, R124.reuse, R10, R32 ;  /* 0x0000000a7c20723c */ /* 0x040fe60000001820 */
[----:B------:R-:W1:Y:S01]  /*14b80*/  MUFU.TANH R187, R16 ;  /* 0x0000001000bb7308 */ /* 0x000e620000002400 */
[----:B------:R-:W5:Y:S02]  /*14b90*/  LDSM.16.M88.4 R8, [R100+0x2800] ;  /* 0x002800006408783b */ /* 0x000f640000000200 */
[C---:B----4-:R-:W-:Y:S07]  /*14ba0*/  HMMA.16816.F32 R36, R124.reuse, R4, R36 ;  /* 0x000000047c24723c */ /* 0x050fee0000001824 */
[----:B------:R-:W4:Y:S01]  /*14bb0*/  MUFU.TANH R143, R17 ;  /* 0x00000011008f7308 */ /* 0x000f220000002400 */
[C---:B------:R-:W-:Y:S01]  /*14bc0*/  HMMA.16816.F32 R40, R124.reuse, R6, R40 ;  /* 0x000000067c28723c */ /* 0x040fe20000001828 */
[----:B------:R-:W2:Y:S08]  /*14bd0*/  LDSM.16.M88.4 R4, [R100+0x3000] ;  /* 0x003000006404783b */ /* 0x000eb00000000200 */
        /* <DEDUP_REMOVED lines=22> */
[----:B------:R-:W1:Y:S01]  /*14d40*/  MUFU.TANH R14, R14 ;  /* 0x0000000e000e7308 */ /* 0x000e620000002400 */
[----:B------:R-:W5:Y:S02]  /*14d50*/  LDSM.16.M88.4 R8, [R100+0x3800] ;  /* 0x003800006408783b */ /* 0x000f640000000200 */
[----:B------:R-:W-:Y:S07]  /*14d60*/  DEPBAR.LE SB0, 0x0 ;  /* 0x000080000000791a */ /* 0x000fee0000000000 */
[----:B------:R1:W1:Y:S01]  /*14d70*/  MUFU.TANH R118, R0 ;  /* 0x0000000000767308 */ /* 0x0002620000002400 */
        /* <DEDUP_REMOVED lines=35> */
[----:B---3--:R-:W-:Y:S01]  /*14fb0*/  FMUL.FTZ R36, R66, UR12 ;  /* 0x0000000c42247c20 */ /* 0x008fe20008410000 */
        /* <DEDUP_REMOVED lines=105> */
.L_x_6769:
        /* <DEDUP_REMOVED lines=26> */
[----:B-1----:R-:W-:Y:S05]  /*157f0*/  IADD3.X R25, R19, UR8, RZ, P0, !PT ;  /* 0x0000000813197c10 */ /* 0x002fea00087fe4ff */
[----:B------:R2:W-:Y:S04]  /*15800*/  LDGSTS.E.BYPASS.LTC128B.128 [R173+0x5800], desc[UR6][R24.64] ;  /* 0x0580000018ad7fae */ /* 0x0005e8000b901d46 */
[----:B------:R-:W0:Y:S02]  /*15810*/  LDGDEPBAR ;  /* 0x00000000000079af */ /* 0x000e240000000000 */
.L_x_6768:
        /* <DEDUP_REMOVED lines=122> */
[----:B------:R-:W1:Y:S01]  /*15fc0*/  MUFU.EX2 R111, R111 ;  /* 0x0000006f006f7308 */ /* 0x000e620000000800 */
[C---:B------:R-:W-:Y:S01]  /*15fd0*/  FMUL.FTZ R34, R37.reuse, R70 ;  /* 0x0000004625227220 */ /* 0x040fe20000410000 */
[----:B------:R-:W-:Y:S01]  /*15fe0*/  FMUL.FTZ R35, R37, R71 ;  /* 0x0000004725237220 */ /* 0x000fe20000410000 */
        /* <DEDUP_REMOVED lines=11> */
[----:B------:R-:W-:Y:S01]  /*160a0*/  FFMA.FTZ R115, R122, UR4, -R65 ;  /* 0x000000047a737c23 */ /* 0x000fe20008010841 */
[----:B------:R-:W-:Y:S03]  /*160b0*/  FFMA.FTZ R122, R202, UR4, -R39 ;  /* 0x00000004ca7a7c23 */ /* 0x000fe60008010827 */
[----:B------:R-:W2:Y:S01]  /*160c0*/  MUFU.EX2 R107, R107 ;  /* 0x0000006b006b7308 */ /* 0x000ea20000000800 */
[----:B-1----:R-:W-:Y:S01]  /*160d0*/  F2FP.F16.F32.PACK_AB R41, R111, R114 ;  /* 0x000000726f29723e */ /* 0x002fe200000000ff */
[----:B------:R-:W-:Y:S01]  /*160e0*/  FFMA.FTZ R114, R37, R180, R114 ;  /* 0x000000b425727223 */ /* 0x000fe20000010072 */
[--C-:B------:R-:W-:Y:S01]  /*160f0*/  FFMA.FTZ R112, R138, UR4, -R65.reuse ;  /* 0x000000048a707c23 */ /* 0x100fe20008010841 */
[--C-:B------:R-:W-:Y:S01]  /*16100*/  FFMA.FTZ R109, R134, UR4, -R65.reuse ;  /* 0x00000004866d7c23 */ /* 0x100fe20008010841 */
[--C-:B------:R-:W-:Y:S01]  /*16110*/  FFMA.FTZ R83, R230, UR4, -R65.reuse ;  /* 0x00000004e6537c23 */ /* 0x100fe20008010841 */
[--C-:B------:R-:W-:Y:S01]  /*16120*/  FFMA.FTZ R80, R228, UR4, -R65.reuse ;  /* 0x00000004e4507c23 */ /* 0x100fe20008010841 */
[--C-:B------:R-:W-:Y:S03]  /*16130*/  FFMA.FTZ R117, R220, UR4, -R65.reuse ;  /* 0x00000004dc757c23 */ /* 0x100fe60008010841 */
        /* <DEDUP_REMOVED lines=10> */
[--C-:B------:R-:W-:Y:S01]  /*161e0*/  FFMA.FTZ R67, R143, UR4, -R65.reuse ;  /* 0x000000048f437c23 */ /* 0x100fe20008010841 */
[--C-:B------:R-:W-:Y:S01]  /*161f0*/  FFMA.FTZ R71, R244, UR4, -R65.reuse ;  /* 0x00000004f4477c23 */ /* 0x100fe20008010841 */
[----:B------:R-:W-:Y:S01]  /*16200*/  FADD.FTZ R111, R111, R114 ;  /* 0x000000726f6f7221 */ /* 0x000fe20000010000 */
[--C-:B------:R-:W-:Y:S01]  /*16210*/  FFMA.FTZ R124, R198, UR4, -R65.reuse ;  /* 0x00000004c67c7c23 */ /* 0x100fe20008010841 */
[--C-:B------:R-:W-:Y:S01]  /*16220*/  FFMA.FTZ R129, R196, UR4, -R65.reuse ;  /* 0x00000004c4817c23 */ /* 0x100fe20008010841 */
[----:B------:R-:W-:Y:S03]  /*16230*/  FFMA.FTZ R128, R190, UR4, -R65 ;  /* 0x00000004be807c23 */ /* 0x000fe60008010841 */
[----:B------:R-:W2:Y:S01]  /*16240*/  MUFU.EX2 R109, R109 ;  /* 0x0000006d006d7308 */ /* 0x000ea20000000800 */
[C---:B-1----:R-:W-:Y:S01]  /*16250*/  F2FP.F16.F32.PACK_AB R40, R113.reuse, R115 ;  /* 0x000000737128723e */ /* 0x042fe200000000ff */
[----:B------:R-:W-:Y:S01]  /*16260*/  FFMA.FTZ R115, R38, R181, R115 ;  /* 0x000000b526737223 */ /* 0x000fe20000010073 */
[----:B------:R-:W-:Y:S01]  /*16270*/  FADD.FTZ R110, R110, R111 ;  /* 0x0000006f6e6e7221 */ /* 0x000fe20000010000 */
[--C-:B------:R-:W-:Y:S01]  /*16280*/  FFMA.FTZ R133, R188, UR4, -R65.reuse ;  /* 0x00000004bc857c23 */ /* 0x100fe20008010841 */
[----:B------:R-:W-:Y:S01]  /*16290*/  FFMA.FTZ R184, R184, UR4, -R65 ;  /* 0x00000004b8b87c23 */ /* 0x000fe20008010841 */
[----:B------:R-:W-:Y:S01]  /*162a0*/  FADD.FTZ R115, R113, R115 ;  /* 0x0000007371737221 */ /* 0x000fe20000010000 */
[----:B------:R-:W-:Y:S03]  /*162b0*/  FADD.FTZ R107, R107, R110 ;  /* 0x0000006e6b6b7221 */ /* 0x000fe60000010000 */
[----:B------:R1:W-:Y:S01]  /*162c0*/  MUFU.EX2 R97, R15 ;  /* 0x0000000f00617308 */ /* 0x0003e20000000800 */
[----:B------:R-:W-:Y:S01]  /*162d0*/  FFMA.FTZ R140, R140, UR4, -R65 ;  /* 0x000000048c8c7c23 */ /* 0x000fe20008010841 */
[----:B------:R-:W-:Y:S08]  /*162e0*/  ISETP.GT.AND P0, PT, R176, 0x1, PT ;  /* 0x00000001b000780c */ /* 0x000ff00003f04270 */
[----:B------:R3:W-:Y:S01]  /*162f0*/  MUFU.EX2 R89, R21 ;  /* 0x0000001500597308 */ /* 0x0007e20000000800 */
[C---:B--2---:R-:W-:Y:S01]  /*16300*/  F2FP.F16.F32.PACK_AB R42, R109.reuse, R112 ;  /* 0x000000706d2a723e */ /* 0x044fe200000000ff */
[----:B------:R-:W-:Y:S04]  /*16310*/  FADD.FTZ R112, R112, R115 ;  /* 0x0000007370707221 */ /* 0x000fe80000010000 */
[----:B------:R-:W-:Y:S04]  /*16320*/  FADD.FTZ R109, R109, R112 ;  /* 0x000000706d6d7221 */ /* 0x000fe80000010000 */
[----:B------:R-:W-:Y:S01]  /*16330*/  MUFU.EX2 R108, R108 ;  /* 0x0000006c006c7308 */ /* 0x000fe20000000800 */
[C---:B------:R-:W-:Y:S05]  /*16340*/  HMMA.16816.F32 R4, R40.reuse, R16, R4 ;  /* 0x000000102804723c */ /* 0x040fea0000001804 */
[C---:B-1----:R-:W-:Y:S01]  /*16350*/  FMUL.FTZ R15, R37.reuse, R91 ;  /* 0x0000005b250f7220 */ /* 0x042fe20000410000 */
[C---:B------:R-:W-:Y:S03]  /*16360*/  HMMA.16816.F32 R8, R40.reuse, R18, R8 ;  /* 0x000000122808723c */ /* 0x040fe60000001808 */
[----:B------:R-:W1:Y:S02]  /*16370*/  MUFU.EX2 R105, R105 ;  /* 0x0000006900697308 */ /* 0x000e640000000800 */
[----:B------:R-:W-:Y:S01]  /*16380*/  FFMA.FTZ R16, R12, UR4, -R65 ;  /* 0x000000040c107c23 */ /* 0x000fe20008010841 */
[C---:B------:R-:W-:Y:S01]  /*16390*/  FMUL.FTZ R17, R38.reuse, R85 ;  /* 0x0000005526117220 */ /* 0x040fe20000410000 */
[C---:B------:R-:W-:Y:S01]  /*163a0*/  FMUL.FTZ R18, R37.reuse, R86 ;  /* 0x0000005625127220 */ /* 0x040fe20000410000 */
[----:B------:R-:W-:Y:S05]  /*163b0*/  FMUL.FTZ R19, R37, R87 ;  /* 0x0000005725137220 */ /* 0x000fea0000410000 */
[----:B------:R2:W-:Y:S01]  /*163c0*/  MUFU.EX2 R92, R16 ;  /* 0x00000010005c7308 */ /* 0x0005e20000000800 */
[C---:B------:R-:W-:Y:S01]  /*163d0*/  FMUL.FTZ R12, R38.reuse, R88 ;  /* 0x00000058260c7220 */ /* 0x040fe20000410000 */
[----:B---3--:R-:W-:Y:S01]  /*163e0*/  FMUL.FTZ R21, R38, R81 ;  /* 0x0000005126157220 */ /* 0x008fe20000410000 */
[--C-:B------:R-:W-:Y:S01]  /*163f0*/  FFMA.FTZ R91, R118, UR4, -R39.reuse ;  /* 0x00000004765b7c23 */ /* 0x100fe20008010827 */
[--C-:B------:R-:W-:Y:S01]  /*16400*/  FFMA.FTZ R81, R232, UR4, -R39.reuse ;  /* 0x00000004e8517c23 */ /* 0x100fe20008010827 */
[----:B------:R-:W-:Y:S01]  /*16410*/  FFMA.FTZ R118, R210, UR4, -R39 ;  /* 0x00000004d2767c23 */ /* 0x000fe20008010827 */
[----:B------:R-:W-:Y:S04]  /*16420*/  FFMA.FTZ R88, R222, UR4, -R65 ;  /* 0x00000004de587c23 */ /* 0x000fe80008010841 */
[----:B------:R-:W-:Y:S01]  /*16430*/  MUFU.EX2 R106, R106 ;  /* 0x0000006a006a7308 */ /* 0x000fe20000000800 */
[C---:B------:R-:W-:Y:S03]  /*16440*/  HMMA.16816.F32 R12, R40.reuse, R24, R12 ;  /* 0x00000018280c723c */ /* 0x040fe6000000180c */
[C---:B-1----:R-:W-:Y:S01]  /*16450*/  F2FP.F16.F32.PACK_AB R48, R105.reuse, R108 ;  /* 0x0000006c6930723e */ /* 0x042fe200000000ff */
[----:B------:R-:W-:Y:S05]  /*16460*/  FADD.FTZ R108, R108, R109 ;  /* 0x0000006d6c6c7221 */ /* 0x000fea0000010000 */
[----:B------:R-:W1:Y:S02]  /*16470*/  MUFU.EX2 R101, R101 ;  /* 0x0000006500657308 */ /* 0x000e640000000800 */
[C---:B--2---:R-:W-:Y:S01]  /*16480*/  FMUL.FTZ R16, R38.reuse, R84 ;  /* 0x0000005426107220 */ /* 0x044fe20000410000 */
[C---:B------:R-:W-:Y:S01]  /*16490*/  FMUL.FTZ R24, R38.reuse, R76 ;  /* 0x0000004c26187220 */ /* 0x040fe20000410000 */
[----:B------:R-:W-:Y:S01]  /*164a0*/  FMUL.FTZ R25, R38, R77 ;  /* 0x0000004d26197220 */ /* 0x000fe20000410000 */
[----:B------:R-:W-:Y:S01]  /*164b0*/  FFMA.FTZ R77, R252, UR4, -R65 ;  /* 0x00000004fc4d7c23 */ /* 0x000fe20008010841 */
[----:B------:R-:W-:Y:S04]  /*164c0*/  FADD.FTZ R105, R105, R108 ;  /* 0x0000006c69697221 */ /* 0x000fe80000010000 */
[----:B------:R2:W-:Y:S01]  /*164d0*/  MUFU.EX2 R84, R33 ;  /* 0x0000002100547308 */ /* 0x0005e20000000800 */
[C---:B------:R-:W-:Y:S06]  /*164e0*/  HMMA.16816.F32 R16, R40.reuse, R26, R16 ;  /* 0x0000001a2810723c */ /* 0x040fec0000001810 */
[C---:B------:R-:W-:Y:S03]  /*164f0*/  HMMA.16816.F32 R20, R40.reuse, R28, R20 ;  /* 0x0000001c2814723c */ /* 0x040fe60000001814 */
[----:B------:R3:W-:Y:S02]  /*16500*/  MUFU.EX2 R76, R32 ;  /* 0x00000020004c7308 */ /* 0x0007e40000000800 */
[C---:B------:R-:W-:Y:S01]  /*16510*/  FMUL.FTZ R26, R37.reuse, R78 ;  /* 0x0000004e251a7220 */ /* 0x040fe20000410000 */
[----:B------:R-:W-:Y:S01]  /*16520*/  FMUL.FTZ R27, R37, R79 ;  /* 0x0000004f251b7220 */ /* 0x000fe20000410000 */
[C---:B------:R-:W-:Y:S01]  /*16530*/  FMUL.FTZ R28, R38.reuse, R72 ;  /* 0x00000048261c7220 */ /* 0x040fe20000410000 */
[C---:B------:R-:W-:Y:S05]  /*16540*/  FMUL.FTZ R29, R38.reuse, R73 ;  /* 0x00000049261d7220 */ /* 0x040fea0000410000 */
[----:B------:R-:W-:Y:S01]  /*16550*/  MUFU.EX2 R104, R104 ;  /* 0x0000006800687308 */ /* 0x000fe20000000800 */
[----:B--2---:R-:W-:Y:S01]  /*16560*/  FMUL.FTZ R33, R38, R69 ;  /* 0x0000004526217220 */ /* 0x004fe20000410000 */
[----:B-1----:R-:W-:Y:S01]  /*16570*/  F2FP.F16.F32.PACK_AB R49, R101, R106 ;  /* 0x0000006a6531723e */ /* 0x002fe200000000ff */
[C---:B------:R-:W-:Y:S03]  /*16580*/  HMMA.16816.F32 R24, R40.reuse, R30, R24 ;  /* 0x0000001e2818723c */ /* 0x040fe60000001818 */
[--C-:B------:R-:W-:Y:S04]  /*16590*/  FFMA.FTZ R73, R240, UR4, -R39.reuse ;  /* 0x00000004f0497c23 */ /* 0x100fe80008010827 */
[----:B------:R-:W1:Y:S01]  /*165a0*/  MUFU.EX2 R67, R67 ;  /* 0x0000004300437308 */ /* 0x000e620000000800 */
[----:B---3--:R-:W-:Y:S03]  /*165b0*/  FMUL.FTZ R32, R38, R68 ;  /* 0x0000004426207220 */ /* 0x008fe60000410000 */
[----:B------:R-:W-:Y:S01]  /*165c0*/  FFMA.FTZ R78, R234, UR4, -R39 ;  /* 0x00000004ea4e7c23 */ /* 0x000fe20008010827 */
[C---:B------:R-:W-:Y:S01]  /*165d0*/  FMUL.FTZ R30, R37.reuse, R74 ;  /* 0x0000004a251e7220 */ /* 0x040fe20000410000 */
[----:B------:R-:W-:Y:S01]  /*165e0*/  FMUL.FTZ R31, R37, R75 ;  /* 0x0000004b251f7220 */ /* 0x000fe20000410000 */
[----:B------:R-:W-:Y:S03]  /*165f0*/  FADD.FTZ R38, R106, R107 ;  /* 0x0000006b6a267221 */ /* 0x000fe60000010000 */
[----:B------:R-:W2:Y:S01]  /*16600*/  MUFU.EX2 R66, R66 ;  /* 0x0000004200427308 */ /* 0x000ea20000000800 */
[--C-:B------:R-:W-:Y:S01]  /*16610*/  FFMA.FTZ R68, R246, UR4, -R65.reuse ;  /* 0x00000004f6447c23 */ /* 0x100fe20008010841 */
[--C-:B------:R-:W-:Y:S01]  /*16620*/  FFMA.FTZ R75, R238, UR4, -R65.reuse ;  /* 0x00000004ee4b7c23 */ /* 0x100fe20008010841 */
[C---:B------:R-:W-:Y:S03]  /*16630*/  HMMA.16816.F32 R28, R40.reuse, R44, R28 ;  /* 0x0000002c281c723c */ /* 0x040fe6000000181c */
[----:B------:R-:W-:Y:S01]  /*16640*/  FADD.FTZ R38, R101, R38 ;  /* 0x0000002665267221 */ /* 0x000fe20000010000 */
[----:B------:R-:W-:Y:S03]  /*16650*/  FFMA.FTZ R74, R236, UR4, -R65 ;  /* 0x00000004ec4a7c23 */ /* 0x000fe60008010841 */
[----:B------:R-:W3:Y:S01]  /*16660*/  MUFU.EX2 R91, R91 ;  /* 0x0000005b005b7308 */ /* 0x000ee20000000800 */
[----:B-1----:R-:W-:Y:S01]  /*16670*/  F2FP.F16.F32.PACK_AB R50, R67, R104 ;  /* 0x000000684332723e */ /* 0x002fe200000000ff */
[----:B------:R-:W-:Y:S01]  /*16680*/  HMMA.16816.F32 R32, R40, R46, R32 ;  /* 0x0000002e2820723c */ /* 0x000fe20000001820 */
[----:B------:R-:W1:Y:S02]  /*16690*/  LDSM.16.MT88.4 R40, [R154+0x6800] ;  /* 0x006800009a28783b */ /* 0x000e640000004200 */
[----:B------:R-:W-:Y:S01]  /*166a0*/  F2FP.F16.F32.PACK_AB R44, R89, R92 ;  /* 0x0000005c592c723e */ /* 0x000fe200000000ff */
[----:B------:R-:W-:Y:S04]  /*166b0*/  FADD.FTZ R104, R104, R105 ;  /* 0x0000006968687221 */ /* 0x000fe80000010000 */
[----:B------:R-:W4:Y:S03]  /*166c0*/  MUFU.EX2 R77, R77 ;  /* 0x0000004d004d7308 */ /* 0x000f260000000800 */
[C---:B--2---:R-:W-:Y:S01]  /*166d0*/  F2FP.F16.F32.PACK_AB R51, R66.reuse, R97 ;  /* 0x000000614233723e */ /* 0x044fe200000000ff */
[----:B------:R-:W-:Y:S01]  /*166e0*/  FADD.FTZ R97, R97, R38 ;  /* 0x0000002661617221 */ /* 0x000fe20000010000 */
[----:B------:R-:W-:Y:S03]  /*166f0*/  FADD.FTZ R67, R67, R104 ;  /* 0x0000006843437221 */ /* 0x000fe60000010000 */
[----:B------:R-:W-:Y:S01]  /*16700*/  FADD.FTZ R66, R66, R97 ;  /* 0x0000006142427221 */ /* 0x000fe20000010000 */
[----:B------:R-:W-:Y:S01]  /*16710*/  MOV R101, R0 ;  /* 0x0000000000657202 */ /* 0x000fe20000000f00 */
[----:B------:R-:W-:Y:S01]  /*16720*/  MUFU.EX2 R72, R250 ;  /* 0x000000fa00487308 */ /* 0x000fe20000000800 */
[C---:B------:R-:W-:Y:S05]  /*16730*/  HMMA.16816.F32 R4, R48.reuse, R52, R4 ;  /* 0x000000343004723c */ /* 0x040fea0000001804 */
[----:B---3--:R-:W-:Y:S01]  /*16740*/  F2FP.F16.F32.PACK_AB R45, R84, R91 ;  /* 0x0000005b542d723e */ /* 0x008fe200000000ff */
[C---:B------:R-:W-:Y:S03]  /*16750*/  HMMA.16816.F32 R8, R48.reuse, R54, R8 ;  /* 0x000000363008723c */ /* 0x040fe60000001808 */
[----:B------:R-:W2:Y:S01]  /*16760*/  MUFU.EX2 R69, R248 ;  /* 0x000000f800457308 */ /* 0x000ea20000000800 */
[----:B------:R-:W3:Y:S01]  /*16770*/  LDSM.16.MT88.4 R52, [R158+0x7000] ;  /* 0x007000009e34783b */ /* 0x000ee20000004200 */
[----:B------:R-:W-:Y:S01]  /*16780*/  FADD.FTZ R92, R92, R67 ;  /* 0x000000435c5c7221 */ /* 0x000fe20000010000 */
[C---:B------:R-:W-:Y:S07]  /*16790*/  HMMA.16816.F32 R12, R48.reuse, R56, R12 ;  /* 0x00000038300c723c */ /* 0x040fee000000180c */
[----:B------:R-:W-:Y:S01]  /*167a0*/  MUFU.EX2 R68, R68 ;  /* 0x0000004400447308 */ /* 0x000fe20000000800 */
[----:B------:R-:W-:Y:S01]  /*167b0*/  FADD.FTZ R89, R89, R92 ;  /* 0x0000005c59597221 */ /* 0x000fe20000010000 */
[C---:B------:R-:W-:Y:S01]  /*167c0*/  HMMA.16816.F32 R16, R48.reuse, R58, R16 ;  /* 0x0000003a3010723c */ /* 0x040fe20000001810 */
[----:B------:R-:W5:Y:S07]  /*167d0*/  LDSM.16.MT88.4 R56, [R156+0x7000] ;  /* 0x007000009c38783b */ /* 0x000f6e0000004200 */
[----:B------:R-:W5:Y:S01]  /*167e0*/  MUFU.EX2 R71, R71 ;  /* 0x0000004700477308 */ /* 0x000f620000000800 */
[C---:B------:R-:W-:Y:S01]  /*167f0*/  HMMA.16816.F32 R20, R48.reuse, R60, R20 ;  /* 0x0000003c3014723c */ /* 0x040fe20000001814 */
[----:B------:R-:W-:Y:S02]  /*16800*/  LDSM.16.MT88.4 R92, [R158+0x9800] ;  /* 0x009800009e5c783b */ /* 0x000fe40000004200 */
[----:B----4-:R-:W-:Y:S03]  /*16810*/  F2FP.F16.F32.PACK_AB R46, R77, R76 ;  /* 0x0000004c4d2e723e */ /* 0x010fe600000000ff */
[C---:B------:R-:W-:Y:S03]  /*16820*/  HMMA.16816.F32 R24, R48.reuse, R62, R24 ;  /* 0x0000003e3018723c */ /* 0x040fe60000001818 */
[----:B------:R-:W-:Y:S01]  /*16830*/  MUFU.EX2 R70, R70 ;  /* 0x0000004600467308 */ /* 0x000fe20000000800 */
[----:B------:R-:W4:Y:S02]  /*16840*/  LDSM.16.MT88.4 R60, [R155+0x7000] ;  /* 0x007000009b3c783b */ /* 0x000f240000004200 */
[C---:B-1----:R-:W-:Y:S07]  /*16850*/  HMMA.16816.F32 R28, R48.reuse, R40, R28 ;  /* 0x00000028301c723c */ /* 0x042fee000000181c */
[----:B------:R-:W1:Y:S01]  /*16860*/  MUFU.EX2 R73, R73 ;  /* 0x0000004900497308 */ /* 0x000e620000000800 */
[----:B--2---:R-:W-:Y:S01]  /*16870*/  F2FP.F16.F32.PACK_AB R47, R69, R72 ;  /* 0x00000048452f723e */ /* 0x004fe200000000ff */
[----:B------:R-:W-:Y:S01]  /*16880*/  HMMA.16816.F32 R32, R48, R42, R32 ;  /* 0x0000002a3020723c */ /* 0x000fe20000001820 */
[----:B------:R-:W2:Y:S07]  /*16890*/  LDSM.16.MT88.4 R40, [R154+0x7000] ;  /* 0x007000009a28783b */ /* 0x000eae0000004200 */
[----:B------:R-:W-:Y:S01]  /*168a0*/  MUFU.EX2 R75, R75 ;  /* 0x0000004b004b7308 */ /* 0x000fe20000000800 */
[C---:B---3--:R-:W-:Y:S05]  /*168b0*/  HMMA.16816.F32 R4, R44.reuse, R52, R4 ;  /* 0x000000342c04723c */ /* 0x048fea0000001804 */
[----:B------:R-:W-:Y:S01]  /*168c0*/  FADD.FTZ R76, R76, R89 ;  /* 0x000000594c4c7221 */ /* 0x000fe20000010000 */
[C---:B------:R-:W-:Y:S03]  /*168d0*/  HMMA.16816.F32 R8, R44.reuse, R54, R8 ;  /* 0x000000362c08723c */ /* 0x040fe60000001808 */
[----:B------:R-:W3:Y:S01]  /*168e0*/  MUFU.EX2 R74, R74 ;  /* 0x0000004a004a7308 */ /* 0x000ee20000000800 */
[----:B------:R-:W2:Y:S01]  /*168f0*/  LDSM.16.MT88.4 R52, [R158+0x7800] ;  /* 0x007800009e34783b */ /* 0x000ea20000004200 */
[----:B------:R-:W-:Y:S01]  /*16900*/  FADD.FTZ R77, R77, R76 ;  /* 0x0000004c4d4d7221 */ /* 0x000fe20000010000 */
[C---:B-----5:R-:W-:Y:S07]  /*16910*/  HMMA.16816.F32 R12, R44.reuse, R56, R12 ;  /* 0x000000382c0c723c */ /* 0x060fee000000180c */
[----:B------:R-:W-:Y:S01]  /*16920*/  MUFU.EX2 R78, R78 ;  /* 0x0000004e004e7308 */ /* 0x000fe20000000800 */
[----:B------:R-:W-:Y:S01]  /*16930*/  F2FP.F16.F32.PACK_AB R48, R71, R68 ;  /* 0x000000444730723e */ /* 0x000fe200000000ff */
[C---:B------:R-:W-:Y:S01]  /*16940*/  HMMA.16816.F32 R16, R44.reuse, R58, R16 ;  /* 0x0000003a2c10723c */ /* 0x040fe20000001810 */
[----:B------:R-:W5:Y:S07]  /*16950*/  LDSM.16.MT88.4 R56, [R156+0x7800] ;  /* 0x007800009c38783b */ /* 0x000f6e0000004200 */
[----:B------:R-:W2:Y:S03]  /*16960*/  MUFU.EX2 R81, R81 ;  /* 0x0000005100517308 */ /* 0x000ea60000000800 */
[----:B------:R-:W-:Y:S01]  /*16970*/  FADD.FTZ R68, R68, R77 ;  /* 0x0000004d44447221 */ /* 0x000fe20000010000 */
[----:B-1----:R-:W-:Y:S01]  /*16980*/  F2FP.F16.F32.PACK_AB R49, R73, R70 ;  /* 0x000000464931723e */ /* 0x002fe200000000ff */
[----:B------:R-:W-:Y:S01]  /*16990*/  FADD.FTZ R91, R91, R66 ;  /* 0x000000425b5b7221 */ /* 0x000fe20000010000 */
[C---:B----4-:R-:W-:Y:S03]  /*169a0*/  HMMA.16816.F32 R20, R44.reuse, R60, R20 ;  /* 0x0000003c2c14723c */ /* 0x050fe60000001814 */
[----:B------:R-:W-:Y:S01]  /*169b0*/  FADD.FTZ R91, R84, R91 ;  /* 0x0000005b545b7221 */ /* 0x000fe20000010000 */
[----:B---3--:R-:W-:Y:S01]  /*169c0*/  F2FP.F16.F32.PACK_AB R50, R74, R75 ;  /* 0x0000004b4a32723e */ /* 0x008fe200000000ff */
[----:B------:R-:W-:Y:S01]  /*169d0*/  LDSM.16.MT88.4 R84, [R156+0x9800] ;  /* 0x009800009c54783b */ /* 0x000fe20000004200 */
[C---:B------:R-:W-:Y:S01]  /*169e0*/  HMMA.16816.F32 R24, R44.reuse, R62, R24 ;  /* 0x0000003e2c18723c */ /* 0x040fe20000001818 */
[----:B------:R-:W-:Y:S04]  /*169f0*/  MUFU.EX2 R83, R83 ;  /* 0x0000005300537308 */ /* 0x000fe80000000800 */
[----:B------:R-:W-:Y:S01]  /*16a00*/  FADD.FTZ R72, R72, R91 ;  /* 0x0000005b48487221 */ /* 0x000fe20000010000 */
[C---:B--2---:R-:W-:Y:S01]  /*16a10*/  HMMA.16816.F32 R28, R44.reuse, R40, R28 ;  /* 0x000000282c1c723c */ /* 0x044fe2000000181c */
[----:B------:R-:W1:Y:S04]  /*16a20*/  LDSM.16.MT88.4 R60, [R155+0x7800] ;  /* 0x007800009b3c783b */ /* 0x000e680000004200 */
[----:B------:R-:W2:Y:S01]  /*16a30*/  MUFU.EX2 R80, R80 ;  /* 0x0000005000507308 */ /* 0x000ea20000000800 */
[----:B------:R-:W-:Y:S01]  /*16a40*/  F2FP.F16.F32.PACK_AB R51, R81, R78 ;  /* 0x0000004e5133723e */ /* 0x000fe200000000ff */
[----:B------:R-:W-:Y:S02]  /*16a50*/  HMMA.16816.F32 R32, R44, R42, R32 ;  /* 0x0000002a2c20723c */ /* 0x000fe40000001820 */
[----:B------:R-:W3:Y:S06]  /*16a60*/  LDSM.16.MT88.4 R40, [R154+0x7800] ;  /* 0x007800009a28783b */ /* 0x000eec0000004200 */
[----:B------:R-:W-:Y:S01]  /*16a70*/  MUFU.EX2 R82, R82 ;  /* 0x0000005200527308 */ /* 0x000fe20000000800 */
[C---:B------:R-:W-:Y:S05]  /*16a80*/  HMMA.16816.F32 R4, R48.reuse, R52, R4 ;  /* 0x000000343004723c */ /* 0x040fea0000001804 */
[----:B------:R-:W-:Y:S01]  /*16a90*/  FADD.FTZ R69, R69, R72 ;  /* 0x0000004845457221 */ /* 0x000fe20000010000 */
[C---:B------:R-:W-:Y:S03]  /*16aa0*/  HMMA.16816.F32 R8, R48.reuse, R54, R8 ;  /* 0x000000363008723c */ /* 0x040fe60000001808 */
[----:B------:R-:W4:Y:S01]  /*16ab0*/  MUFU.EX2 R99, R99 ;  /* 0x0000006300637308 */ /* 0x000f220000000800 */
[----:B------:R-:W3:Y:S01]  /*16ac0*/  LDSM.16.MT88.4 R52, [R158+0x8000] ;  /* 0x008000009e34783b */ /* 0x000ee20000004200 */
[----:B--2---:R-:W-:Y:S01]  /*16ad0*/  F2FP.F16.F32.PACK_AB R44, R80, R83 ;  /* 0x00000053502c723e */ /* 0x004fe200000000ff */
[C---:B-----5:R-:W-:Y:S07]  /*16ae0*/  HMMA.16816.F32 R12, R48.reuse, R56, R12 ;  /* 0x00000038300c723c */ /* 0x060fee000000180c */
[----:B------:R-:W-:Y:S01]  /*16af0*/  MUFU.EX2 R88, R88 ;  /* 0x0000005800587308 */ /* 0x000fe20000000800 */
[----:B------:R-:W-:Y:S01]  /*16b00*/  FADD.FTZ R70, R70, R69 ;  /* 0x0000004546467221 */ /* 0x000fe20000010000 */
[C---:B------:R-:W-:Y:S01]  /*16b10*/  HMMA.16816.F32 R16, R48.reuse, R58, R16 ;  /* 0x0000003a3010723c */ /* 0x040fe20000001810 */
[----:B------:R-:W2:Y:S07]  /*16b20*/  LDSM.16.MT88.4 R56, [R156+0x8000] ;  /* 0x008000009c38783b */ /* 0x000eae0000004200 */
[----:B------:R-:W5:Y:S03]  /*16b30*/  MUFU.EX2 R117, R117 ;  /* 0x0000007500757308 */ /* 0x000f660000000800 */
[----:B----4-:R-:W-:Y:S01]  /*16b40*/  F2FP.F16.F32.PACK_AB R45, R99, R82 ;  /* 0x00000052632d723e */ /* 0x010fe200000000ff */
[----:B------:R-:W-:Y:S01]  /*16b50*/  FADD.FTZ R73, R73, R70 ;  /* 0x0000004649497221 */ /* 0x000fe20000010000 */
[----:B------:R-:W-:Y:S01]  /*16b60*/  FADD.FTZ R68, R71, R68 ;  /* 0x0000004447447221 */ /* 0x000fe20000010000 */
[C---:B-1----:R-:W-:Y:S04]  /*16b70*/  HMMA.16816.F32 R20, R48.reuse, R60, R20 ;  /* 0x0000003c3014723c */ /* 0x042fe80000001814 */
[----:B------:R-:W-:Y:S01]  /*16b80*/  MUFU.EX2 R90, R90 ;  /* 0x0000005a005a7308 */ /* 0x000fe20000000800 */
[----:B------:R-:W-:Y:S01]  /*16b90*/  FADD.FTZ R75, R75, R68 ;  /* 0x000000444b4b7221 */ /* 0x000fe20000010000 */
[C---:B------:R-:W-:Y:S01]  /*16ba0*/  HMMA.16816.F32 R24, R48.reuse, R62, R24 ;  /* 0x0000003e3018723c */ /* 0x040fe20000001818 */
[----:B------:R-:W1:Y:S07]  /*16bb0*/  LDSM.16.MT88.4 R60, [R155+0x8000] ;  /* 0x008000009b3c783b */ /* 0x000e6e0000004200 */
[----:B------:R-:W4:Y:S03]  /*16bc0*/  MUFU.EX2 R119, R119 ;  /* 0x0000007700777308 */ /* 0x000f260000000800 */
[----:B-----5:R-:W-:Y:S01]  /*16bd0*/  F2FP.F16.F32.PACK_AB R46, R117, R88 ;  /* 0x00000058752e723e */ /* 0x020fe200000000ff */
[C---:B---3--:R-:W-:Y:S03]  /*16be0*/  HMMA.16816.F32 R28, R48.reuse, R40, R28 ;  /* 0x00000028301c723c */ /* 0x048fe6000000181c */
[----:B------:R-:W-:Y:S03]  /*16bf0*/  FADD.FTZ R74, R74, R75 ;  /* 0x0000004b4a4a7221 */ /* 0x000fe60000010000 */
[----:B------:R-:W-:Y:S01]  /*16c00*/  HMMA.16816.F32 R32, R48, R42, R32 ;  /* 0x0000002a3020723c */ /* 0x000fe20000001820 */
[----:B------:R-:W-:Y:S01]  /*16c10*/  MUFU.EX2 R116, R116 ;  /* 0x0000007400747308 */ /* 0x000fe20000000800 */
[----:B------:R-:W3:Y:S03]  /*16c20*/  LDSM.16.MT88.4 R40, [R154+0x8000] ;  /* 0x008000009a28783b */ /* 0x000ee60000004200 */
[----:B------:R-:W-:Y:S06]  /*16c30*/  FADD.FTZ R83, R83, R74 ;  /* 0x0000004a53537221 */ /* 0x000fec0000010000 */
[----:B------:R-:W5:Y:S01]  /*16c40*/  MUFU.EX2 R121, R121 ;  /* 0x0000007900797308 */ /* 0x000f620000000800 */
[----:B----4-:R-:W-:Y:S01]  /*16c50*/  F2FP.F16.F32.PACK_AB R47, R119, R90 ;  /* 0x0000005a772f723e */ /* 0x010fe200000000ff */
[----:B------:R-:W-:Y:S04]  /*16c60*/  FADD.FTZ R83, R80, R83 ;  /* 0x0000005350537221 */ /* 0x000fe80000010000 */
[----:B------:R-:W-:Y:S04]  /*16c70*/  FADD.FTZ R88, R88, R83 ;  /* 0x0000005358587221 */ /* 0x000fe80000010000 */
[----:B------:R-:W-:Y:S01]  /*16c80*/  MUFU.EX2 R118, R118 ;  /* 0x0000007600767308 */ /* 0x000fe20000000800 */
[C---:B------:R-:W-:Y:S05]  /*16c90*/  HMMA.16816.F32 R4, R44.reuse, R52, R4 ;  /* 0x000000342c04723c */ /* 0x040fea0000001804 */
[----:B------:R-:W-:Y:S01]  /*16ca0*/  FADD.FTZ R117, R117, R88 ;  /* 0x0000005875757221 */ /* 0x000fe20000010000 */
[C---:B------:R-:W-:Y:S01]  /*16cb0*/  HMMA.16816.F32 R8, R44.reuse, R54, R8 ;  /* 0x000000362c08723c */ /* 0x040fe20000001808 */
[----:B------:R-:W4:Y:S02]  /*16cc0*/  LDSM.16.MT88.4 R52, [R158+0x8800] ;  /* 0x008800009e34783b */ /* 0x000f240000004200 */
[----:B------:R-:W3:Y:S02]  /*16cd0*/  MUFU.EX2 R123, R123 ;  /* 0x0000007b007b7308 */ /* 0x000ee40000000800 */
[C---:B-----5:R-:W-:Y:S01]  /*16ce0*/  F2FP.F16.F32.PACK_AB R48, R121.reuse, R116 ;  /* 0x000000747930723e */ /* 0x060fe200000000ff */
[C---:B--2---:R-:W-:Y:S07]  /*16cf0*/  HMMA.16816.F32 R12, R44.reuse, R56, R12 ;  /* 0x000000382c0c723c */ /* 0x044fee000000180c */
[----:B------:R-:W-:Y:S01]  /*16d00*/  MUFU.EX2 R120, R120 ;  /* 0x0000007800787308 */ /* 0x000fe20000000800 */
[----:B------:R-:W-:Y:S01]  /*16d10*/  FADD.FTZ R116, R116, R117 ;  /* 0x0000007574747221 */ /* 0x000fe20000010000 */
[C---:B------:R-:W-:Y:S01]  /*16d20*/  HMMA.16816.F32 R16, R44.reuse, R58, R16 ;  /* 0x0000003a2c10723c */ /* 0x040fe20000001810 */
[----:B------:R-:W2:Y:S02]  /*16d30*/  LDSM.16.MT88.4 R56, [R156+0x8800] ;  /* 0x008800009c38783b */ /* 0x000ea40000004200 */
[----:B------:R-:W-:Y:S03]  /*16d40*/  FADD.FTZ R121, R121, R116 ;  /* 0x0000007479797221 */ /* 0x000fe60000010000 */
[C---:B-1----:R-:W-:Y:S02]  /*16d50*/  HMMA.16816.F32 R20, R44.reuse, R60, R20 ;  /* 0x0000003c2c14723c */ /* 0x042fe40000001814 */
[----:B------:R-:W1:Y:S03]  /*16d60*/  MUFU.EX2 R125, R125 ;  /* 0x0000007d007d7308 */ /* 0x000e660000000800 */
[----:B---3--:R-:W-:Y:S01]  /*16d70*/  F2FP.F16.F32.PACK_AB R49, R123, R118 ;  /* 0x000000767b31723e */ /* 0x008fe200000000ff */
[C---:B------:R-:W-:Y:S01]  /*16d80*/  HMMA.16816.F32 R24, R44.reuse, R62, R24 ;  /* 0x0000003e2c18723c */ /* 0x040fe20000001818 */
[----:B------:R-:W3:Y:S05]  /*16d90*/  LDSM.16.MT88.4 R60, [R155+0x8800] ;  /* 0x008800009b3c783b */ /* 0x000eea0000004200 */
[----:B------:R-:W-:Y:S01]  /*16da0*/  MUFU.EX2 R122, R122 ;  /* 0x0000007a007a7308 */ /* 0x000fe20000000800 */
[C---:B------:R-:W-:Y:S09]  /*16db0*/  HMMA.16816.F32 R28, R44.reuse, R40, R28 ;  /* 0x000000282c1c723c */ /* 0x040ff2000000181c */
        /* <DEDUP_REMOVED lines=10> */
[C---:B----4-:R-:W-:Y:S02]  /*16e60*/  HMMA.16816.F32 R4, R48.reuse, R52, R4 ;  /* 0x000000343004723c */ /* 0x050fe40000001804 */
[----:B------:R-:W-:Y:S04]  /*16e70*/  MUFU.EX2 R126, R126 ;  /* 0x0000007e007e7308 */ /* 0x000fe80000000800 */
[C---:B------:R-:W-:Y:S01]  /*16e80*/  HMMA.16816.F32 R8, R48.reuse, R54, R8 ;  /* 0x000000363008723c */ /* 0x040fe20000001808 */
[----:B------:R-:W4:Y:S05]  /*16e90*/  LDSM.16.MT88.4 R52, [R156+0x9000] ;  /* 0x009000009c34783b */ /* 0x000f2a0000004200 */
[----:B------:R-:W5:Y:S01]  /*16ea0*/  MUFU.EX2 R131, R131 ;  /* 0x0000008300837308 */ /* 0x000f620000000800 */
[C---:B--2---:R-:W-:Y:S09]  /*16eb0*/  HMMA.16816.F32 R12, R48.reuse, R56, R12 ;  /* 0x00000038300c723c */ /* 0x044ff2000000180c */
[----:B------:R-:W-:Y:S01]  /*16ec0*/  MUFU.EX2 R128, R128 ;  /* 0x0000008000807308 */ /* 0x000fe20000000800 */
[C---:B------:R-:W-:Y:S01]  /*16ed0*/  HMMA.16816.F32 R16, R48.reuse, R58, R16 ;  /* 0x0000003a3010723c */ /* 0x040fe20000001810 */
[----:B------:R-:W2:Y:S05]  /*16ee0*/  LDSM.16.MT88.4 R56, [R155+0x9000] ;  /* 0x009000009b38783b */ /* 0x000eaa0000004200 */
[C---:B---3--:R-:W-:Y:S03]  /*16ef0*/  HMMA.16816.F32 R20, R48.reuse, R60, R20 ;  /* 0x0000003c3014723c */ /* 0x048fe60000001814 */
[----:B------:R-:W3:Y:S03]  /*16f00*/  MUFU.EX2 R133, R133 ;  /* 0x0000008500857308 */ /* 0x000ee60000000800 */
[C---:B------:R-:W-:Y:S07]  /*16f10*/  HMMA.16816.F32 R24, R48.reuse, R62, R24 ;  /* 0x0000003e3018723c */ /* 0x040fee0000001818 */
[----:B------:R-:W-:Y:S01]  /*16f20*/  MUFU.EX2 R130, R130 ;  /* 0x0000008200827308 */ /* 0x000fe20000000800 */
[----:B------:R-:W-:Y:S01]  /*16f30*/  FFMA.FTZ R61, R146, UR4, -R65 ;  /* 0x00000004923d7c23 */ /* 0x000fe20008010841 */
[C---:B------:R-:W-:Y:S08]  /*16f40*/  HMMA.16816.F32 R28, R48.reuse, R40, R28 ;  /* 0x00000028301c723c */ /* 0x040ff0000000181c */
[----:B------:R-:W4:Y:S01]  /*16f50*/  MUFU.EX2 R135, R135 ;  /* 0x0000008700877308 */ /* 0x000f220000000800 */
[----:B------:R-:W-:Y:S01]  /*16f60*/  HMMA.16816.F32 R32, R48, R42, R32 ;  /* 0x0000002a3020723c */ /* 0x000fe20000001820 */
[----:B------:R-:W2:Y:S02]  /*16f70*/  LDSM.16.MT88.4 R48, [R154+0x9000] ;  /* 0x009000009a30783b */ /* 0x000ea40000004200 */
        /* <DEDUP_REMOVED lines=8> */
[----:B----4-:R-:W-:Y:S05]  /*17000*/  F2FP.F16.F32.PACK_AB R43, R135, R130 ;  /* 0x00000082872b723e */ /* 0x010fea00000000ff */
[----:B------:R-:W1:Y:S01]  /*17010*/  MUFU.EX2 R61, R61 ;  /* 0x0000003d003d7308 */ /* 0x000e620000000800 */
[----:B------:R-:W-:Y:S04]  /*17020*/  FADD.FTZ R129, R129, R124 ;  /* 0x0000007c81817221 */ /* 0x000fe80000010000 */
[----:B------:R-:W-:Y:S01]  /*17030*/  FADD.FTZ R128, R128, R129 ;  /* 0x0000008180807221 */ /* 0x000fe20000010000 */
[C---:B------:R-:W-:Y:S04]  /*17040*/  HMMA.16816.F32 R4, R40.reuse, R44, R4 ;  /* 0x0000002c2804723c */ /* 0x040fe80000001804 */
[----:B------:R-:W-:Y:S01]  /*17050*/  MUFU.EX2 R62, R62 ;  /* 0x0000003e003e7308 */ /* 0x000fe20000000800 */
[----:B------:R-:W-:Y:S01]  /*17060*/  FADD.FTZ R133, R133, R128 ;  /* 0x0000008085857221 */ /* 0x000fe20000010000 */
[C---:B------:R-:W-:Y:S08]  /*17070*/  HMMA.16816.F32 R8, R40.reuse, R46, R8 ;  /* 0x0000002e2808723c */ /* 0x040ff00000001808 */
[----:B------:R-:W3:Y:S03]  /*17080*/  MUFU.EX2 R63, R63 ;  /* 0x0000003f003f7308 */ /* 0x000ee60000000800 */
[--C-:B------:R-:W-:Y:S01]  /*17090*/  FFMA.FTZ R45, R36, UR4, -R39.reuse ;  /* 0x00000004242d7c23 */ /* 0x100fe20008010827 */
[C---:B------:R-:W-:Y:S03]  /*170a0*/  HMMA.16816.F32 R12, R40.reuse, R52, R12 ;  /* 0x00000034280c723c */ /* 0x040fe6000000180c */
[----:B------:R-:W-:Y:S03]  /*170b0*/  FFMA.FTZ R39, R3, UR4, -R39 ;  /* 0x0000000403277c23 */ /* 0x000fe60008010827 */
[C---:B------:R-:W-:Y:S01]  /*170c0*/  HMMA.16816.F32 R16, R40.reuse, R54, R16 ;  /* 0x000000362810723c */ /* 0x040fe20000001810 */
[----:B------:R-:W-:Y:S04]  /*170d0*/  MUFU.EX2 R44, R140 ;  /* 0x0000008c002c7308 */ /* 0x000fe80000000800 */
[----:B------:R-:W-:Y:S01]  /*170e0*/  FADD.FTZ R36, R78, R73 ;  /* 0x000000494e247221 */ /* 0x000fe20000010000 */
[C---:B--2---:R-:W-:Y:S01]  /*170f0*/  HMMA.16816.F32 R20, R40.reuse, R56, R20 ;  /* 0x000000382814723c */ /* 0x044fe20000001814 */
[----:B------:R-:W2:Y:S04]  /*17100*/  LDSM.16.MT88.4 R76, [R155+0x9800] ;  /* 0x009800009b4c783b */ /* 0x000ea80000004200 */
        /* <DEDUP_REMOVED lines=9> */
[----:B---3--:R-:W-:Y:S01]  /*171a0*/  F2FP.F16.F32.PACK_AB R69, R63, R62 ;  /* 0x0000003e3f45723e */ /* 0x008fe200000000ff */
        /* <DEDUP_REMOVED lines=33> */
.L_x_6766:
        /* <DEDUP_REMOVED lines=136> */
.L_x_6771:
[----:B------:R-:W1:Y:S01]  /*17c40*/  S2R R5, SR_CTAID.Z ;  /* 0x0000000000057919 */ /* 0x000e620000002700 */
[----:B------:R-:W1:Y:S01]  /*17c50*/  LDC R2, c[0x0][0x270] ;  /* 0x00009c00ff027b82 */ /* 0x000e620000000800 */
[----:B------:R-:W1:Y:S07]  /*17c60*/  S2R R0, SR_CTAID.Y ;  /* 0x0000000000007919 */ /* 0x000e6e0000002600 */
[----:B------:R-:W2:Y:S01]  /*17c70*/  LDC R7, c[0x0][0x2c4] ;  /* 0x0000b100ff077b82 */ /* 0x000ea20000000800 */
[----:B-1----:R-:W-:-:S04]  /*17c80*/  IMAD R2, R0, R2, R5 ;  /* 0x0000000200027224 */ /* 0x002fc800078e0205 */
[----:B--2---:R-:W-:-:S07]  /*17c90*/  IMAD R7, R2, R7, RZ ;  /* 0x0000000702077224 */ /* 0x004fce00078e02ff */
.L_x_6772:
        /* <DEDUP_REMOVED lines=26> */
.L_x_6774:
[----:B------:R-:W-:Y:S05]  /*17e40*/  BSYNC B0 ;  /* 0x0000000000007941 */ /* 0x000fea0003800000 */
.L_x_6773:
[----:B------:R-:W3:Y:S01]  /*17e50*/  S2UR UR5, SR_CTAID.X ;  /* 0x00000000000579c3 */ /* 0x000ee20000002500 */
[----:B------:R-:W-:Y:S01]  /*17e60*/  LEA.HI R3, R3, R4, RZ, 0x3 ;  /* 0x0000000403037211 */ /* 0x000fe200078f18ff */
[----:B--2---:R2:W4:Y:S01]  /*17e70*/  LDS.128 R12, [R173+0x1800] ;  /* 0x00180000ad0c7984 */ /* 0x0045220000000c00 */
[----:B-1----:R-:W-:Y:S01]  /*17e80*/  SHF.R.S32.HI R11, RZ, 0x1f, R2 ;  /* 0x0000001fff0b7819 */ /* 0x002fe20000011402 */
[----:B------:R-:W-:Y:S01]  /*17e90*/  BSSY B0, `(.L_x_6775) ;  /* 0x0000033000007945 */ /* 0x000fe20003800000 */
[----:B------:R-:W-:Y:S02]  /*17ea0*/  LOP3.LUT R3, R3, 0xfffffff8, RZ, 0xc0, !PT ;  /* 0xfffffff803037812 */ /* 0x000fe400078ec0ff */
[----:B------:R-:W-:Y:S01]  /*17eb0*/  LEA.HI R2, R11, R2, RZ, 0x3 ;  /* 0x000000020b027211 */ /* 0x000fe200078f18ff */
[----:B------:R-:W1:Y:S01]  /*17ec0*/  LDC.64 R6, c[0x0][0x290] ;  /* 0x0000a400ff067b82 */ /* 0x000e620000000a00 */
[----:B------:R-:W-:Y:S01]  /*17ed0*/  SHF.R.S32.HI R11, RZ, 0x1f, R0 ;  /* 0x0000001fff0b7819 */ /* 0x000fe20000011400 */
[----:B------:R-:W-:Y:S01]  /*17ee0*/  IMAD.IADD R4, R4, 0x1, -R3 ;  /* 0x0000000104047824 */ /* 0x000fe200078e0a03 */
[----:B------:R-:W-:-:S02]  /*17ef0*/  ISETP.NE.AND P0, PT, R171, -0x1, PT ;  /* 0xffffffffab00780c */ /* 0x000fc40003f05270 */
[----:B------:R-:W-:Y:S01]  /*17f00*/  SHF.R.S32.HI R2, RZ, 0x3, R2 ;  /* 0x00000003ff027819 */ /* 0x000fe20000011402 */
[----:B------:R-:W-:Y:S02]  /*17f10*/  IMAD.SHL.U32 R16, R4, 0x8, RZ ;  /* 0x0000000804107824 */ /* 0x000fe400078e00ff */
[----:B------:R-:W5:Y:S02]  /*17f20*/  LDC.64 R8, c[0x0][0x298] ;  /* 0x0000a600ff087b82 */ /* 0x000f640000000a00 */
[----:B------:R-:W-:Y:S01]  /*17f30*/  VIADD R3, R2, 0x10 ;  /* 0x0000001002037836 */ /* 0x000fe20000000000 */
        /* <DEDUP_REMOVED lines=40> */
.L_x_6776:
[----:B------:R-:W-:Y:S05]  /*181c0*/  BSYNC B0 ;  /* 0x0000000000007941 */ /* 0x000fea0003800000 */
.L_x_6775:
        /* <DEDUP_REMOVED lines=15> */
.L_x_6778:
[----:B------:R-:W-:Y:S05]  /*182c0*/  BSYNC B0 ;  /* 0x0000000000007941 */ /* 0x000fea0003800000 */
.L_x_6777:
        /* <DEDUP_REMOVED lines=15> */
.L_x_6780:
[----:B------:R-:W-:Y:S05]  /*183c0*/  BSYNC B0 ;  /* 0x0000000000007941 */ /* 0x000fea0003800000 */
.L_x_6779:
[----:B------:R-:W-:Y:S05]  /*183d0*/  @P3 EXIT ;  /* 0x000000000000394d */ /* 0x000fea0003800000 */
[----:B------:R-:W-:Y:S01]  /*183e0*/  IADD3 R2, P0, R2, 0x30, RZ ;  /* 0x0000003002027810 */ /* 0x000fe20007f1e0ff */
[----:B------:R-:W-:Y:S01]  /*183f0*/  ULDC.64 UR4, c[0x0][0x280] ;  /* 0x0000a00000047ab9 */ /* 0x000fe20000000a00 */
[----:B------:R-:W-:Y:S02]  /*18400*/  MOV R19, R21 ;  /* 0x0000001500137202 */ /* 0x000fe40000000f00 */
[----:B------:R-:W-:Y:S01]  /*18410*/  IADD3.X R3, RZ, R3, RZ, P0, !PT ;  /* 0x00000003ff037210 */ /* 0x000fe200007fe4ff */
[----:B------:R-:W-:-:S04]  /*18420*/  IMAD.WIDE.U32 R18, R2, R8, R18 ;  /* 0x0000000802127225 */ /* 0x000fc800078e0012 */
[----:B------:R-:W-:-:S04]  /*18430*/  IMAD R0, R3, R8, RZ ;  /* 0x0000000803007224 */ /* 0x000fc800078e02ff */
[----:B------:R-:W-:Y:S01]  /*18440*/  IMAD R0, R2, R9, R0 ;  /* 0x0000000902007224 */ /* 0x000fe200078e0200 */
[----:B------:R-:W-:-:S04]  /*18450*/  LEA R2, P0, R18, UR4, 0x1 ;  /* 0x0000000412027c11 */ /* 0x000fc8000f8008ff */
[----:B------:R-:W-:-:S04]  /*18460*/  IADD3 R3, R0, R19, RZ ;  /* 0x0000001300037210 */ /* 0x000fc80007ffe0ff */
[----:B------:R-:W-:-:S05]  /*18470*/  LEA.HI.X R3, R18, UR5, R3, 0x1, P0 ;  /* 0x0000000512037c11 */ /* 0x000fca00080f0c03 */
[----:B------:R-:W-:Y:S01]  /*18480*/  STG.E.128 desc[UR6][R2.64], R12 ;  /* 0x0000000c02007986 */ /* 0x000fe2000c101d06 */
[----:B------:R-:W-:Y:S05]  /*18490*/  EXIT ;  /* 0x000000000000794d */ /* 0x000fea0003800000 */
.L_x_6781:
        /* <DEDUP_REMOVED lines=14> */
.L_x_7941:


//--------------------- .text._ZN5flash24flash_fwd_splitkv_kernelI23Flash_fwd_kernel_traitsILi64ELi64ELi128ELi4ELb0ELb0EN7cutlass6half_tE19Flash_kernel_traitsILi64ELi64ELi128ELi4ES3_EELb1ELb0ELb1ELb0ELb0ELb0ELb0ELb1EEEvNS_16Flash_fwd_paramsE --------------------------
	.section	.text._ZN5flash24flash_fwd_splitkv_kernelI23Flash_fwd_kernel_traitsILi64ELi64ELi128ELi4ELb0ELb0EN7cutlass6half_tE19Flash_kernel_traitsILi64ELi64ELi128ELi4ES3_EELb1ELb0ELb1ELb0ELb0ELb0ELb0ELb1EEEvNS_16Flash_fwd_paramsE,"ax",@progbits
	.align	128
        .global         _ZN5flash24flash_fwd_splitkv_kernelI23Flash_fwd_kernel_traitsILi64ELi64ELi128ELi4ELb0ELb0EN7cutlass6half_tE19Flash_kernel_traitsILi64ELi64ELi128ELi4ES3_EELb1ELb0ELb1ELb0ELb0ELb0ELb0ELb1EEEvNS_16Flash_fwd_paramsE
        .type           _ZN5flash24flash_fwd_splitkv_kernelI23Flash_fwd_kernel_traitsILi64ELi64ELi128ELi4ELb0ELb0EN7cutlass6half_tE19Flash_kernel_traitsILi64ELi64ELi128ELi4ES3_EELb1ELb0ELb1ELb0ELb0ELb0ELb0ELb1EEEvNS_16Flash_fwd_paramsE,@function
        .size           _ZN5flash24flash_fwd_splitkv_kernelI23Flash_fwd_kernel_traitsILi64ELi64ELi128ELi4ELb0ELb0EN7cutlass6half_tE19Flash_kernel_traitsILi64ELi64ELi128ELi4ES3_EELb1ELb0ELb1ELb0ELb0ELb0ELb0ELb1EEEvNS_16Flash_fwd_paramsE,(.L_x_7942 - _ZN5flash24flash_fwd_splitkv_kernelI23Flash_fwd_kernel_traitsILi64ELi64ELi128ELi4ELb0ELb0EN7cutlass6half_tE19Flash_kernel_traitsILi64ELi64ELi128ELi4ES3_EELb1ELb0ELb1ELb0ELb0ELb0ELb0ELb1EEEvNS_16Flash_fwd_paramsE)
        .other          _ZN5flash24flash_fwd_splitkv_kernelI23Flash_fwd_kernel_traitsILi64ELi64ELi128ELi4ELb0ELb0EN7cutlass6half_tE19Flash_kernel_traitsILi64ELi64ELi128ELi4ES3_EELb1ELb0ELb1ELb0ELb0ELb0ELb0ELb1EEEvNS_16Flash_fwd_paramsE,@"STO_CUDA_ENTRY STV_DEFAULT"
_ZN5flash24flash_fwd_splitkv_kernelI23Flash_fwd_kernel_traitsILi64ELi64ELi128ELi4ELb0ELb0EN7cutlass6half_tE19Flash_kernel_traitsILi64ELi64ELi128ELi4ES3_EELb1ELb0ELb1ELb0ELb0ELb0ELb0ELb1EEEvNS_16Flash_fwd_paramsE:
.text._ZN5flash24flash_fwd_splitkv_kernelI23Flash_fwd_kernel_traitsILi64ELi64ELi128ELi4ELb0ELb0EN7cutlass6half_tE19Flash_kernel_traitsILi64ELi64ELi128ELi4ES3_EELb1ELb0ELb1ELb0ELb0ELb0ELb0ELb1EEEvNS_16Flash_fwd_paramsE:
        /* <DEDUP_REMOVED lines=40> */
.L_x_6782:
[----:B------:R-:W1:Y:S02]  /*0280*/  LDC R55, c[0x0][0x2c8] ;  /* 0x0000b200ff377b82 */ /* 0x000e640000000800 */
.L_x_6783:
        /* <DEDUP_REMOVED lines=95> */
.L_x_6786:
[----:B------:R-:W-:Y:S05]  /*0880*/  BSYNC B0 ;  /* 0x0000000000007941 */ /* 0x000fea0003800000 */
.L_x_6785:
        /* <DEDUP_REMOVED lines=18> */
.L_x_6788:
[----:B------:R-:W-:Y:S05]  /*09b0*/  BSYNC B0 ;  /* 0x0000000000007941 */ /* 0x000fea0003800000 */
.L_x_6787:
        /* <DEDUP_REMOVED lines=19> */
.L_x_6790:
[----:B------:R-:W-:Y:S05]  /*0af0*/  BSYNC B0 ;  /* 0x0000000000007941 */ /* 0x000fea0003800000 */
.L_x_6789:
        /* <DEDUP_REMOVED lines=13> */
.L_x_6792:
[----:B------:R-:W-:Y:S05]  /*0bd0*/  BSYNC B0 ;  /* 0x0000000000007941 */ /* 0x000fea0003800000 */
.L_x_6791:
        /* <DEDUP_REMOVED lines=16> */
.L_x_6784:
        /* <DEDUP_REMOVED lines=25> */
.L_x_6793:
        /* <DEDUP_REMOVED lines=82> */
.L_x_6794:
        /* <DEDUP_REMOVED lines=49> */
.L_x_6796:
        /* <DEDUP_REMOVED lines=33> */
.L_x_6795:
        /* <DEDUP_REMOVED lines=249> */
.L_x_6851:
        /* <DEDUP_REMOVED lines=142> */
.L_x_6801:
[----:B------:R-:W-:Y:S05]  /*3120*/  BSYNC B0 ;  /* 0x0000000000007941 */ /* 0x000fea0003800000 */
.L_x_6800:
        /* <DEDUP_REMOVED lines=62> */
.L_x_6803:
[----:B------:R-:W-:Y:S05]  /*3510*/  BSYNC B0 ;  /* 0x0000000000007941 */ /* 0x000fea0003800000 */
.L_x_6802:
        /* <DEDUP_REMOVED lines=62> */
.L_x_6805:
[----:B------:R-:W-:Y:S05]  /*3900*/  BSYNC B0 ;  /* 0x0000000000007941 */ /* 0x000fea0003800000 */
.L_x_6804:
        /* <DEDUP_REMOVED lines=66> */
.L_x_6807:
[----:B------:R-:W-:Y:S05]  /*3d30*/  BSYNC B0 ;  /* 0x0000000000007941 */ /* 0x000fea0003800000 */
.L_x_6806:
        /* <DEDUP_REMOVED lines=63> */
.L_x_6809:
[----:B------:R-:W-:Y:S05]  /*4130*/  BSYNC B0 ;  /* 0x0000000000007941 */ /* 0x000fea0003800000 */
.L_x_6808:
        /* <DEDUP_REMOVED lines=66> */
.L_x_6811:
[----:B------:R-:W-:Y:S05]  /*4560*/  BSYNC B0 ;  /* 0x0000000000007941 */ /* 0x000fea0003800000 */
.L_x_6810:
        /* <DEDUP_REMOVED lines=66> */
.L_x_6813:
[----:B------:R-:W-:Y:S05]  /*4990*/  BSYNC B0 ;  /* 0x0000000000007941 */ /* 0x000fea0003800000 */
.L_x_6812:
        /* <DEDUP_REMOVED lines=68> */
.L_x_6815:
[----:B------:R-:W-:Y:S05]  /*4de0*/  BSYNC B0 ;  /* 0x0000000000007941 */ /* 0x000fea0003800000 */
.L_x_6814:
[C---:B------:R-:W-:Y:S01]  /*4df0*/  LEA R38, P1, R31.reuse, R38, 0x1 ;  /* 0x000000261f267211 */ /* 0x040fe200078208ff */
[----:B------:R-:W-:Y:S01]  /*4e00*/  IMAD.MOV.U32 R8, RZ, RZ, R10 ;  /* 0x000000ffff087224 */ /* 0x000fe200078e000a */
[----:B------:R-:W-:Y:S02]  /*4e10*/  UMOV UR4, UR30 ;  /* 0x0000001e00047c82 */ /* 0x000fe40008000000 */
[C---:B------:R-:W-:Y:S02]  /*4e20*/  LEA.HI.X.SX32 R39, R31.reuse, R39, 0x1, P1 ;  /* 0x000000271f277211 */ /* 0x040fe400008f0eff */
[C---:B------:R-:W-:Y:S04]  /*4e30*/  LEA R10, P0, R31.reuse, R8, 0x1 ;  /* 0x000000081f0a7211 */ /* 0x040fe800078008ff */
[----:B------:R-:W-:Y:S01]  /*4e40*/  LEA.HI.X.SX32 R9, R31, R9, 0x1, P0 ;  /* 0x000000091f097211 */ /* 0x000fe200000f0eff */
[----:B------:R-:W-:Y:S08]  /*4e50*/  BRA `(.L_x_6816) ;  /* 0x0000003400e87947 */ /* 0x000ff00003800000 */
.L_x_6799:
        /* <DEDUP_REMOVED lines=89> */
.L_x_6820:
[----:B------:R-:W-:Y:S05]  /*53f0*/  BSYNC B0 ;  /* 0x0000000000007941 */ /* 0x000fea0003800000 */
.L_x_6819:
[----:B-----5:R2:W-:Y:S02]  /*5400*/  STG.E.128 desc[UR6][R72.64], R44 ;  /* 0x0000002c48007986 */ /* 0x0205e4000c101d06 */
.L_x_6818:
[----:B------:R-:W-:Y:S05]  /*5410*/  BSYNC B1 ;  /* 0x0000000000017941 */ /* 0x000fea0003800000 */
.L_x_6817:
        /* <DEDUP_REMOVED lines=94> */
.L_x_6824:
[----:B------:R-:W-:Y:S05]  /*5a00*/  BSYNC B0 ;  /* 0x0000000000007941 */ /* 0x000fea0003800000 */
.L_x_6823:
[----:B-----5:R4:W-:Y:S02]  /*5a10*/  STG.E.128 desc[UR6][R148.64], R44 ;  /* 0x0000002c94007986 */ /* 0x0209e4000c101d06 */
.L_x_6822:
[----:B------:R-:W-:Y:S05]  /*5a20*/  BSYNC B1 ;  /* 0x0000000000017941 */ /* 0x000fea0003800000 */
.L_x_6821:
        /* <DEDUP_REMOVED lines=94> */
.L_x_6828:
[----:B------:R-:W-:Y:S05]  /*6010*/  BSYNC B0 ;  /* 0x0000000000007941 */ /* 0x000fea0003800000 */
.L_x_6827:
[----:B-----5:R3:W-:Y:S02]  /*6020*/  STG.E.128 desc[UR6][R148.64], R44 ;  /* 0x0000002c94007986 */ /* 0x0207e4000c101d06 */
.L_x_6826:
[----:B------:R-:W-:Y:S05]  /*6030*/  BSYNC B1 ;  /* 0x0000000000017941 */ /* 0x000fea0003800000 */
.L_x_6825:
        /* <DEDUP_REMOVED lines=103> */
.L_x_6832:
[----:B------:R-:W-:Y:S05]  /*66b0*/  BSYNC B0 ;  /* 0x0000000000007941 */ /* 0x000fea0003800000 */
.L_x_6831:
[----:B-----5:R2:W-:Y:S02]  /*66c0*/  STG.E.128 desc[UR6][R148.64], R32 ;  /* 0x0000002094007986 */ /* 0x0205e4000c101d06 */
.L_x_6830:
[----:B------:R-:W-:Y:S05]  /*66d0*/  BSYNC B1 ;  /* 0x0000000000017941 */ /* 0x000fea0003800000 */
.L_x_6829:
        /* <DEDUP_REMOVED lines=100> */
.L_x_6836:
[----:B------:R-:W-:Y:S05]  /*6d20*/  BSYNC B0 ;  /* 0x0000000000007941 */ /* 0x000fea0003800000 */
.L_x_6835:
[----:B-----5:R3:W-:Y:S02]  /*6d30*/  STG.E.128 desc[UR6][R148.64], R32 ;  /* 0x0000002094007986 */ /* 0x0207e4000c101d06 */
.L_x_6834:
[----:B------:R-:W-:Y:S05]  /*6d40*/  BSYNC B1 ;  /* 0x0000000000017941 */ /* 0x000fea0003800000 */
.L_x_6833:
        /* <DEDUP_REMOVED lines=103> */
.L_x_6840:
[----:B------:R-:W-:Y:S05]  /*73c0*/  BSYNC B0 ;  /* 0x0000000000007941 */ /* 0x000fea0003800000 */
.L_x_6839:
[----:B-----5:R2:W-:Y:S02]  /*73d0*/  STG.E.128 desc[UR6][R148.64], R32 ;  /* 0x0000002094007986 */ /* 0x0205e4000c101d06 */
.L_x_6838:
[----:B------:R-:W-:Y:S05]  /*73e0*/  BSYNC B1 ;  /* 0x0000000000017941 */ /* 0x000fea0003800000 */
.L_x_6837:
        /* <DEDUP_REMOVED lines=103> */
.L_x_6844:
[----:B------:R-:W-:Y:S05]  /*7a60*/  BSYNC B0 ;  /* 0x0000000000007941 */ /* 0x000fea0003800000 */
.L_x_6843:
[----:B-----5:R2:W-:Y:S02]  /*7a70*/  STG.E.128 desc[UR6][R148.64], R32 ;  /* 0x0000002094007986 */ /* 0x0205e4000c101d06 */
.L_x_6842:
[----:B------:R-:W-:Y:S05]  /*7a80*/  BSYNC B1 ;  /* 0x0000000000017941 */ /* 0x000fea0003800000 */
.L_x_6841:
        /* <DEDUP_REMOVED lines=104> */
.L_x_6848:
[----:B------:R-:W-:Y:S05]  /*8110*/  BSYNC B0 ;  /* 0x0000000000007941 */ /* 0x000fea0003800000 */
.L_x_6847:
[----:B-----5:R2:W-:Y:S02]  /*8120*/  STG.E.128 desc[UR6][R148.64], R32 ;  /* 0x0000002094007986 */ /* 0x0205e4000c101d06 */
.L_x_6846:
[----:B------:R-:W-:Y:S05]  /*8130*/  BSYNC B1 ;  /* 0x0000000000017941 */ /* 0x000fea0003800000 */
.L_x_6845:
        /* <DEDUP_REMOVED lines=8> */
.L_x_6798:
        /* <DEDUP_REMOVED lines=68> */
.L_x_6816:
        /* <DEDUP_REMOVED lines=84> */
.L_x_6849:
        /* <DEDUP_REMOVED lines=9> */
.L_x_6850:
[----:B------:R-:W-:Y:S04]  /*8bd0*/  IADD3 R11, R11, -0x1, RZ ;  /* 0xffffffff0b0b7810 */ /* 0x000fe80007ffe0ff */
[----:B------:R-:W-:Y:S11]  /*8be0*/  ISETP.GT.AND P0, PT, R11, R54, PT ;  /* 0x000000360b00720c */ /* 0x000ff60003f04270 */
[----:B------:R-:W-:Y:S02]  /*8bf0*/  @!UPT UIADD3 URZ, URZ, URZ, URZ ;  /* 0x0000003f3f3ff290 */ /* 0x000fe4000fffe03f */
[----:B------:R-:W-:Y:S05]  /*8c00*/  @P0 BRA `(.L_x_6851) ;  /* 0xffffff9c000c0947 */ /* 0x000fea000383ffff */
.L_x_6797:
        /* <DEDUP_REMOVED lines=13> */
[----:B---3--:R-:W1:Y:S01]  /*8ce0*/  S2R R6, SR_CTAID.X ;  /* 0x0000000000067919 */ /* 0x008e620000002500 */
        /* <DEDUP_REMOVED lines=9> */
[----:B------:R-:W-:Y:S02]  /*8d80*/  ULDC.U8 UR10, c[0x0][0x3c3] ;  /* 0x0000f0c0000a7ab9 */ /* 0x000fe40000000000 */
        /* <DEDUP_REMOVED lines=16> */
[----:B------:R-:W-:Y:S01]  /*8e90*/  LEA R26, P0, R14, UR8, 0x1 ;  /* 0x000000080e1a7c11 */ /* 0x000fe2000f8008ff */
[----:B------:R-:W-:Y:S01]  /*8ea0*/  IMAD R3, R6, -0x40, R163 ;  /* 0xffffffc006037824 */ /* 0x000fe200078e02a3 */
[----:B------:R-:W-:-:S02]  /*8eb0*/  LEA R28, P1, R7, UR8, 0x1 ;  /* 0x00000008071c7c11 */ /* 0x000fc4000f8208ff */
[----:B------:R-:W-:Y:S02]  /*8ec0*/  LEA.HI.X R27, R14, UR9, R8, 0x1, P0 ;  /* 0x000000090e1b7c11 */ /* 0x000fe400080f0c08 */
[----:B------:R-:W-:Y:S02]  /*8ed0*/  ISETP.NE.AND P0, PT, RZ, UR10, PT ;  /* 0x0000000aff007c0c */ /* 0x000fe4000bf05270 */
[----:B------:R-:W-:Y:S02]  /*8ee0*/  LEA.HI.X R25, R0, UR9, R9, 0x1, P2 ;  /* 0x0000000900197c11 */ /* 0x000fe400090f0c09 */
[----:B------:R-:W-:Y:S01]  /*8ef0*/  LEA.HI.X R29, R7, UR9, R2, 0x1, P1 ;  /* 0x00000009071d7c11 */ /* 0x000fe200088f0c02 */
[----:B------:R-:W-:-:S08]  /*8f00*/  IMAD.SHL.U32 R7, R111, 0x10, RZ ;  /* 0x000000106f077824 */ /* 0x000fd000078e00ff */
        /* <DEDUP_REMOVED lines=63> */
.L_x_6858:
[----:B------:R-:W-:Y:S05]  /*9300*/  BSYNC B0 ;  /* 0x0000000000007941 */ /* 0x000fea0003800000 */
.L_x_6857:
[----:B-----5:R2:W-:Y:S02]  /*9310*/  STS.128 [R168], R12 ;  /* 0x0000000ca8007388 */ /* 0x0205e40000000c00 */
.L_x_6856:
[----:B------:R-:W-:Y:S05]  /*9320*/  BSYNC B1 ;  /* 0x0000000000017941 */ /* 0x000fea0003800000 */
.L_x_6855:
        /* <DEDUP_REMOVED lines=64> */
.L_x_6862:
[----:B------:R-:W-:Y:S05]  /*9730*/  BSYNC B0 ;  /* 0x0000000000007941 */ /* 0x000fea0003800000 */
.L_x_6861:
[----:B-----5:R4:W-:Y:S02]  /*9740*/  STS.128 [R168+0x800], R12 ;  /* 0x0008000ca8007388 */ /* 0x0209e40000000c00 */
.L_x_6860:
[----:B------:R-:W-:Y:S05]  /*9750*/  BSYNC B1 ;  /* 0x0000000000017941 */ /* 0x000fea0003800000 */
.L_x_6859:
[----:B--2---:R-:W-:Y:S01]  /*9760*/  VIADD R24, R124, 0x20 ;  /* 0x000000207c187836 */ /* 0x004fe20000000000 */
        /* <DEDUP_REMOVED lines=8> */
[----:B------:R-:W5:Y:S01]  /*97f0*/  LDG.E.128 R28, desc[UR6][R28.64] ;  /* 0x000000061c1c7981 */ /* 0x000f62000c1e1d00 */
        /* <DEDUP_REMOVED lines=10> */
[C---:B----4-:R-:W-:Y:S02]  /*98a0*/  IADD3 R14, P0, R7.reuse, UR8, RZ ;  /* 0x00000008070e7c10 */ /* 0x050fe4000ff1e0ff */
[----:B------:R-:W-:Y:S02]  /*98b0*/  IADD3 R8, P1, R7, UR10, RZ ;  /* 0x0000000a07087c10 */ /* 0x000fe4000ff3e0ff */
[----:B------:R-:W-:-:S02]  /*98c0*/  IADD3.X R15, R4, UR9, RZ, P0, !PT ;  /* 0x00000009040f7c10 */ /* 0x000fc400087fe4ff */
[----:B------:R-:W-:-:S03]  /*98d0*/  IADD3.X R9, R4, UR11, RZ, P1, !PT ;  /* 0x0000000b04097c10 */ /* 0x000fc60008ffe4ff */
        /* <DEDUP_REMOVED lines=38> */
.L_x_6866:
[----:B------:R-:W-:Y:S05]  /*9b40*/  BSYNC B0 ;  /* 0x0000000000007941 */ /* 0x000fea0003800000 */
.L_x_6865:
[----:B-----5:R1:W-:Y:S02]  /*9b50*/  STS.128 [R168+0x1000], R28 ;  /* 0x0010001ca8007388 */ /* 0x0203e40000000c00 */
.L_x_6864:
[----:B------:R-:W-:Y:S05]  /*9b60*/  BSYNC B1 ;  /* 0x0000000000017941 */ /* 0x000fea0003800000 */
.L_x_6863:
        /* <DEDUP_REMOVED lines=8> */
[----:B----4-:R4:W5:Y:S01]  /*9bf0*/  LDG.E.128 R12, desc[UR6][R26.64] ;  /* 0x000000061a0c7981 */ /* 0x010962000c1e1d00 */
        /* <DEDUP_REMOVED lines=17> */
[--C-:B------:R-:W-:Y:S01]  /*9d10*/  HADD2.F32 R18, -RZ, R13.reuse.H1_H1 ;  /* 0x3000000dff127230 */ /* 0x100fe20000004100 */
[----:B------:R-:W-:Y:S01]  /*9d20*/  MOV R16, R14 ;  /* 0x0000000e00107202 */ /* 0x000fe20000000f00 */
[----:B------:R-:W-:Y:S02]  /*9d30*/  HADD2.F32 R17, -RZ, R13.H0_H0 ;  /* 0x2000000dff117230 */ /* 0x000fe40000004100 */
[----:B------:R-:W-:-:S02]  /*9d40*/  HADD2.F32 R15, -RZ, R7.H0_H0 ;  /* 0x20000007ff0f7230 */ /* 0x000fc40000004100 */
[----:B------:R-:W-:Y:S02]  /*9d50*/  HADD2.F32 R14, -RZ, R7.H1_H1 ;  /* 0x30000007ff0e7230 */ /* 0x000fe40000004100 */
        /* <DEDUP_REMOVED lines=34> */
.L_x_6869:
[----:B------:R-:W-:Y:S05]  /*9f80*/  BSYNC B0 ;  /* 0x0000000000007941 */ /* 0x000fea0003800000 */
.L_x_6868:
[----:B-----5:R1:W-:Y:S01]  /*9f90*/  STS.128 [R168+0x1800], R12 ;  /* 0x0018000ca8007388 */ /* 0x0203e20000000c00 */
[----:B------:R-:W-:Y:S05]  /*9fa0*/  BRA `(.L_x_6867) ;  /* 0x0000001c00747947 */ /* 0x000fea0003800000 */
.L_x_6854:
        /* <DEDUP_REMOVED lines=95> */
.L_x_6873:
[----:B------:R-:W-:Y:S05]  /*a5a0*/  BSYNC B0 ;  /* 0x0000000000007941 */ /* 0x000fea0003800000 */
.L_x_6872:
[----:B-----5:R3:W-:Y:S02]  /*a5b0*/  STS.128 [R168], R20 ;  /* 0x00000014a8007388 */ /* 0x0207e40000000c00 */
.L_x_6871:
[----:B------:R-:W-:Y:S05]  /*a5c0*/  BSYNC B1 ;  /* 0x0000000000017941 */ /* 0x000fea0003800000 */
.L_x_6870:
        /* <DEDUP_REMOVED lines=38> */
[----:B------:R-:W-:Y:S02]  /*a830*/  HADD2.F32 R31, -RZ, R17.H0_H0 ;  /* 0x20000011ff1f7230 */ /* 0x000fe40000004100 */
[--C-:B----4-:R-:W-:Y:S02]  /*a840*/  HADD2.F32 R7, -RZ, R8.reuse.H0_H0 ;  /* 0x20000008ff077230 */ /* 0x110fe40000004100 */
[----:B---3--:R-:W-:Y:S02]  /*a850*/  HADD2.F32 R24, -RZ, R8.H1_H1 ;  /* 0x30000008ff187230 */ /* 0x008fe40000004100 */
        /* <DEDUP_REMOVED lines=56> */
.L_x_6877:
[----:B------:R-:W-:Y:S05]  /*abe0*/  BSYNC B0 ;  /* 0x0000000000007941 */ /* 0x000fea0003800000 */
.L_x_6876:
[----:B-----5:R1:W-:Y:S02]  /*abf0*/  STS.128 [R168+0x800], R20 ;  /* 0x00080014a8007388 */ /* 0x0203e40000000c00 */
.L_x_6875:
[----:B------:R-:W-:Y:S05]  /*ac00*/  BSYNC B1 ;  /* 0x0000000000017941 */ /* 0x000fea0003800000 */
.L_x_6874:
[----:B---3--:R-:W-:Y:S01]  /*ac10*/  VIADD R24, R124, 0x20 ;  /* 0x000000207c187836 */ /* 0x008fe20000000000 */
        /* <DEDUP_REMOVED lines=8> */
[----:B-1----:R1:W5:Y:S01]  /*aca0*/  LDG.E.128 R20, desc[UR6][R28.64] ;  /* 0x000000061c147981 */ /* 0x002362000c1e1d00 */
        /* <DEDUP_REMOVED lines=88> */
.L_x_6881:
[----:B------:R-:W-:Y:S05]  /*b230*/  BSYNC B0 ;  /* 0x0000000000007941 */ /* 0x000fea0003800000 */
.L_x_6880:
[----:B-----5:R1:W-:Y:S02]  /*b240*/  STS.128 [R168+0x1000], R20 ;  /* 0x00100014a8007388 */ /* 0x0203e40000000c00 */
.L_x_6879:
[----:B------:R-:W-:Y:S05]  /*b250*/  BSYNC B1 ;  /* 0x0000000000017941 */ /* 0x000fea0003800000 */
.L_x_6878:
[----:B-1----:R-:W-:-:S05]  /*b260*/  VIADD R20, R124, 0x30 ;  /* 0x000000307c147836 */ /* 0x002fca0000000000 */
        /* <DEDUP_REMOVED lines=24> */
[----:B------:R-:W3:Y:S01]  /*b3f0*/  LDG.E.128 R28, desc[UR6][R28.64] ;  /* 0x000000061c1c7981 */ /* 0x000ee2000c1e1d00 */
[----:B------:R-:W-:-:S04]  /*b400*/  IADD3 R7, P1, R2, R4, RZ ;  /* 0x0000000402077210 */ /* 0x000fc80007f3e0ff */
[----:B------:R-:W-:Y:S02]  /*b410*/  LEA.HI.X.SX32 R2, R2, R5, 0x1, P1 ;  /* 0x0000000502027211 */ /* 0x000fe400008f0eff */
[----:B------:R-:W-:-:S04]  /*b420*/  LEA R8, P1, R7, UR8, 0x1 ;  /* 0x0000000807087c11 */ /* 0x000fc8000f8208ff */
[----:B------:R-:W-:Y:S01]  /*b430*/  LEA.HI.X R9, R7, UR9, R2, 0x1, P1 ;  /* 0x0000000907097c11 */ /* 0x000fe200088f0c02 */
[----:B------:R-:W-:Y:S01]  /*b440*/  ULDC.64 UR8, c[0x0][0x358] ;  /* 0x0000d60000087ab9 */ /* 0x000fe20000000a00 */
[----:B------:R-:W-:Y:S02]  /*b450*/  MOV R2, RZ ;  /* 0x000000ff00027202 */ /* 0x000fe40000000f00 */
[----:B------:R-:W-:Y:S02]  /*b460*/  @P0 IADD3 R2, -R110, RZ, RZ ;  /* 0x000000ff6e020210 */ /* 0x000fe40007ffe1ff */
[----:B------:R-:W4:Y:S02]  /*b470*/  LDG.E.128 R8, desc[UR6][R8.64] ;  /* 0x0000000608087981 */ /* 0x000f24000c1e1d00 */
        /* <DEDUP_REMOVED lines=8> */
[----:B-1----:R-:W-:Y:S02]  /*b500*/  HADD2.F32 R26, -RZ, R29.H1_H1 ;  /* 0x3000001dff1a7230 */ /* 0x002fe40000004100 */
[----:B----4-:R-:W-:Y:S02]  /*b510*/  HADD2.F32 R2, -RZ, R8.H0_H0 ;  /* 0x20000008ff027230 */ /* 0x010fe40000004100 */
[----:B------:R-:W-:-:S02]  /*b520*/  HADD2.F32 R3, -RZ, R9.H0_H0 ;  /* 0x20000009ff037230 */ /* 0x000fc40000004100 */
[----:B------:R-:W-:Y:S02]  /*b530*/  HADD2.F32 R8, -RZ, R8.H1_H1 ;  /* 0x30000008ff087230 */ /* 0x000fe40000004100 */
[----:B------:R-:W-:Y:S01]  /*b540*/  @!P0 FADD.FTZ R2, -R2, -RZ ;  /* 0x800000ff02028221 */ /* 0x000fe20000010100 */
[--C-:B------:R-:W-:Y:S02]  /*b550*/  HADD2.F32 R4, -RZ, R10.reuse.H0_H0 ;  /* 0x2000000aff047230 */ /* 0x100fe40000004100 */
[----:B------:R-:W-:Y:S01]  /*b560*/  @!P0 FADD.FTZ R3, -R3, -RZ ;  /* 0x800000ff03038221 */ /* 0x000fe20000010100 */
[--C-:B------:R-:W-:Y:S02]  /*b570*/  HADD2.F32 R5, -RZ, R11.reuse.H0_H0 ;  /* 0x2000000bff057230 */ /* 0x100fe40000004100 */
[----:B------:R-:W-:Y:S02]  /*b580*/  HADD2.F32 R10, -RZ, R10.H1_H1 ;  /* 0x3000000aff0a7230 */ /* 0x000fe40000004100 */
[----:B------:R-:W-:-:S02]  /*b590*/  HADD2.F32 R11, -RZ, R11.H1_H1 ;  /* 0x3000000bff0b7230 */ /* 0x000fc40000004100 */
[----:B------:R-:W-:Y:S02]  /*b5a0*/  HADD2.F32 R9, -RZ, R9.H1_H1 ;  /* 0x30000009ff097230 */ /* 0x000fe40000004100 */
[----:B------:R-:W-:Y:S01]  /*b5b0*/  FMUL.FTZ R7, R7, R2 ;  /* 0x0000000207077220 */ /* 0x000fe20000410000 */
[----:B------:R-:W-:Y:S01]  /*b5c0*/  FMUL.FTZ R22, R22, R3 ;  /* 0x0000000316167220 */ /* 0x000fe20000410000 */
[----:B------:R-:W-:Y:S01]  /*b5d0*/  @!P0 FADD.FTZ R8, -R8, -RZ ;  /* 0x800000ff08088221 */ /* 0x000fe20000010100 */
[----:B------:R-:W-:Y:S02]  /*b5e0*/  HADD2.F32 R3, -RZ, R30.H1_H1 ;  /* 0x3000001eff037230 */ /* 0x000fe40000004100 */
[----:B------:R-:W-:Y:S01]  /*b5f0*/  @!P0 FADD.FTZ R10, -R10, -RZ ;  /* 0x800000ff0a0a8221 */ /* 0x000fe20000010100 */
[--C-:B------:R-:W-:Y:S02]  /*b600*/  HADD2.F32 R2, -RZ, R31.reuse.H1_H1 ;  /* 0x3000001fff027230 */ /* 0x100fe40000004100 */
[----:B------:R-:W-:Y:S01]  /*b610*/  @!P0 FADD.FTZ R11, -R11, -RZ ;  /* 0x800000ff0b0b8221 */ /* 0x000fe20000010100 */
[----:B------:R-:W-:Y:S01]  /*b620*/  @!P0 FADD.FTZ R9, -R9, -RZ ;  /* 0x800000ff09098221 */ /* 0x000fe20000010100 */
[----:B------:R-:W-:Y:S01]  /*b630*/  FMUL.FTZ R21, R21, R8 ;  /* 0x0000000815157220 */ /* 0x000fe20000410000 */
[----:B------:R-:W-:-:S02]  /*b640*/  HADD2.F32 R8, -RZ, R31.H0_H0 ;  /* 0x2000001fff087230 */ /* 0x000fc40000004100 */
[----:B------:R-:W-:Y:S01]  /*b650*/  FMUL.FTZ R10, R3, R10 ;  /* 0x0000000a030a7220 */ /* 0x000fe20000410000 */
[----:B------:R-:W-:Y:S01]  /*b660*/  FMUL.FTZ R11, R2, R11 ;  /* 0x0000000b020b7220 */ /* 0x000fe20000410000 */
[----:B------:R-:W-:Y:S01]  /*b670*/  FMUL.FTZ R26, R26, R9 ;  /* 0x000000091a1a7220 */ /* 0x000fe20000410000 */
[----:B------:R-:W-:Y:S01]  /*b680*/  @!P0 FADD.FTZ R5, -R5, -RZ ;  /* 0x800000ff05058221 */ /* 0x000fe20000010100 */
[----:B-----5:R-:W-:Y:S02]  /*b690*/  HADD2.F32 R2, -RZ, R16.H0_H0 ;  /* 0x20000010ff027230 */ /* 0x020fe40000004100 */
[----:B--2---:R-:W-:Y:S02]  /*b6a0*/  HADD2.F32 R3, -RZ, R12.H0_H0 ;  /* 0x2000000cff037230 */ /* 0x004fe40000004100 */
[----:B------:R-:W-:Y:S01]  /*b6b0*/  @!P0 FADD.FTZ R4, -R4, -RZ ;  /* 0x800000ff04048221 */ /* 0x000fe20000010100 */
[----:B------:R-:W-:Y:S02]  /*b6c0*/  HADD2.F32 R9, -RZ, R30.H0_H0 ;  /* 0x2000001eff097230 */ /* 0x000fe40000004100 */
[----:B------:R-:W-:-:S02]  /*b6d0*/  HADD2.F32 R16, -RZ, R16.H1_H1 ;  /* 0x30000010ff107230 */ /* 0x000fc40000004100 */
[----:B------:R-:W-:Y:S02]  /*b6e0*/  HADD2.F32 R12, -RZ, R12.H1_H1 ;  /* 0x3000000cff0c7230 */ /* 0x000fe40000004100 */
[----:B------:R-:W-:Y:S01]  /*b6f0*/  FMUL.FTZ R5, R8, R5 ;  /* 0x0000000508057220 */ /* 0x000fe20000410000 */
[--C-:B------:R-:W-:Y:S02]  /*b700*/  HADD2.F32 R8, -RZ, R13.reuse.H0_H0 ;  /* 0x2000000dff087230 */ /* 0x100fe40000004100 */
        /* <DEDUP_REMOVED lines=25> */
.L_x_6883:
[----:B------:R-:W-:Y:S05]  /*b8a0*/  BSYNC B0 ;  /* 0x0000000000007941 */ /* 0x000fea0003800000 */
.L_x_6882:
[----:B-----5:R1:W-:Y:S01]  /*b8b0*/  STS.128 [R168+0x1800], R16 ;  /* 0x00180010a8007388 */ /* 0x0203e20000000c00 */
[----:B------:R-:W-:Y:S05]  /*b8c0*/  BRA `(.L_x_6867) ;  /* 0x00000004002c7947 */ /* 0x000fea0003800000 */
.L_x_6853:
        /* <DEDUP_REMOVED lines=22> */
.L_x_6885:
[----:B------:R-:W-:Y:S05]  /*ba30*/  BSYNC B0 ;  /* 0x0000000000007941 */ /* 0x000fea0003800000 */
.L_x_6884:
        /* <DEDUP_REMOVED lines=16> */
.L_x_6887:
[----:B------:R-:W-:Y:S05]  /*bb40*/  BSYNC B0 ;  /* 0x0000000000007941 */ /* 0x000fea0003800000 */
.L_x_6886:
        /* <DEDUP_REMOVED lines=16> */
.L_x_6889:
[----:B------:R-:W-:Y:S05]  /*bc50*/  BSYNC B0 ;  /* 0x0000000000007941 */ /* 0x000fea0003800000 */
.L_x_6888:
        /* <DEDUP_REMOVED lines=18> */
.L_x_6867:
[----:B------:R-:W-:Y:S05]  /*bd80*/  BSYNC B2 ;  /* 0x0000000000027941 */ /* 0x000fea0003800000 */
.L_x_6852:
[----:B------:R-:W-:Y:S01]  /*bd90*/  VIADD R171, R48, 0xffffffff ;  /* 0xffffffff30ab7836 */ /* 0x000fe20000000000 */
[----:B------:R-:W-:Y:S01]  /*bda0*/  ULDC.64 UR12, c[0x0][0x218] ;  /* 0x00008600000c7ab9 */ /* 0x000fe20000000a00 */
[----:B-12-4-:R-:W-:Y:S01]  /*bdb0*/  VIADD R14, R124, 0x40 ;  /* 0x000000407c0e7836 */ /* 0x016fe20000000000 */
[----:B------:R-:W-:Y:S01]  /*bdc0*/  LEA R170, P0, R120, UR12, 0x1 ;  /* 0x0000000c78aa7c11 */ /* 0x000fe2000f8008ff */
[----:B---3--:R-:W-:Y:S01]  /*bdd0*/  IMAD.SHL.U32 R2, R171, 0x80, RZ ;  /* 0x00000080ab027824 */ /* 0x008fe200078e00ff */
[----:B------:R-:W-:Y:S01]  /*bde0*/  BSSY B0, `(.L_x_6890) ;  /* 0x0000016000007945 */ /* 0x000fe20003800000 */
[----:B------:R-:W-:Y:S01]  /*bdf0*/  VIADD R12, R124, 0x50 ;  /* 0x000000507c0c7836 */ /* 0x000fe20000000000 */
[----:B------:R-:W-:Y:S01]  /*be00*/  LEA.HI.X R169, R120, UR13, R123, 0x1, P0 ;  /* 0x0000000d78a97c11 */ /* 0x000fe200080f0c7b */
[----:B------:R-:W-:Y:S02]  /*be10*/  IMAD.IADD R9, R49, 0x1, -R2 ;  /* 0x0000000131097824 */ /* 0x000fe400078e0a02 */
[----:B------:R-:W-:-:S03]  /*be20*/  VIADD R10, R124, 0x60 ;  /* 0x000000607c0a7836 */ /* 0x000fc60000000000 */
        /* <DEDUP_REMOVED lines=17> */
.L_x_6891:
[----:B------:R-:W-:Y:S05]  /*bf40*/  BSYNC B0 ;  /* 0x0000000000007941 */ /* 0x000fea0003800000 */
.L_x_6890:
        /* <DEDUP_REMOVED lines=8> */
[----:B--2---:R-:W-:-:S04]  /*bfd0*/  LEA R4, P0, R162, R170, 0x1 ;  /* 0x000000aaa2047211 */ /* 0x004fc800078008ff */
[----:B------:R-:W-:-:S05]  /*bfe0*/  LEA.HI.X R5, R162, R169, R161, 0x1, P0 ;  /* 0x000000a9a2057211 */ /* 0x000fca00000f0ca1 */
[----:B------:R-:W-:Y:S01]  /*bff0*/  @!PT LDS RZ, [RZ] ;  /* 0x00000000fffff984 */ /* 0x000fe20000000800 */
[----:B------:R-:W-:Y:S01]  /*c000*/  @!PT LDS RZ, [RZ] ;  /* 0x00000000fffff984 */ /* 0x000fe20000000800 */
[----:B------:R-:W-:Y:S01]  /*c010*/  @!PT LDS RZ, [RZ] ;  /* 0x00000000fffff984 */ /* 0x000fe20000000800 */
[----:B------:R4:W-:Y:S04]  /*c020*/  LDGSTS.E.BYPASS.LTC128B.128 [R168+0x2800], desc[UR6][R4.64] ;  /* 0x0280000004a87fae */ /* 0x0009e8000b901d46 */
.L_x_6893:
[----:B------:R-:W-:Y:S05]  /*c030*/  BSYNC B0 ;  /* 0x0000000000007941 */ /* 0x000fea0003800000 */
.L_x_6892:
[----:B------:R-:W-:Y:S01]  /*c040*/  BSSY B0, `(.L_x_6894) ;  /* 0x000000e000007945 */ /* 0x000fe20003800000 */
[----:B------:R-:W-:-:S03]  /*c050*/  ISETP.GE.AND P1, PT, R8, R9, PT ;  /* 0x000000090800720c */ /* 0x000fc60003f26270 */
[----:B------:R-:W-:Y:S10]  /*c060*/  @P2 BRA `(.L_x_6895) ;  /* 0x00000000002c2947 */ /* 0x000ff40003800000 */
[----:B------:R-:W-:Y:S02]  /*c070*/  ULDC UR5, c[0x0][0x2d0] ;  /* 0x0000b40000057ab9 */ /* 0x000fe40000000800 */
[----:B------:R-:W-:-:S13]  /*c080*/  ISETP.GE.AND P0, PT, R100, UR5, PT ;  /* 0x0000000564007c0c */ /* 0x000fda000bf06270 */
[----:B------:R1:W-:Y:S01]  /*c090*/  @P0 STS.128 [R168+0x3000], RZ ;  /* 0x003000ffa8000388 */ /* 0x0003e20000000c00 */
[----:B------:R-:W-:Y:S05]  /*c0a0*/  @P0 BRA `(.L_x_6895) ;  /* 0x00000000001c0947 */ /* 0x000fea0003800000 */
[----:B--2-4-:R-:W2:Y:S02]  /*c0b0*/  LDC.64 R4, c[0x0][0x248] ;  /* 0x00009200ff047b82 */ /* 0x014ea40000000a00 */
[----:B--2---:R-:W-:-:S04]  /*c0c0*/  LEA R16, P0, R4, R170, 0x6 ;  /* 0x000000aa04107211 */ /* 0x004fc800078030ff */
[----:B------:R-:W-:-:S05]  /*c0d0*/  LEA.HI.X R17, R4, R169, R5, 0x6, P0 ;  /* 0x000000a904117211 */ /* 0x000fca00000f3405 */
[----:B------:R-:W-:Y:S01]  /*c0e0*/  @!PT LDS RZ, [RZ] ;  /* 0x00000000fffff984 */ /* 0x000fe20000000800 */
[----:B------:R-:W-:Y:S01]  /*c0f0*/  @!PT LDS RZ, [RZ] ;  /* 0x00000000fffff984 */ /* 0x000fe20000000800 */
[----:B------:R-:W-:Y:S01]  /*c100*/  @!PT LDS RZ, [RZ] ;  /* 0x00000000fffff984 */ /* 0x000fe20000000800 */
[----:B------:R2:W-:Y:S04]  /*c110*/  LDGSTS.E.BYPASS.LTC128B.128 [R168+0x3000], desc[UR6][R16.64] ;  /* 0x0300000010a87fae */ /* 0x0005e8000b901d46 */
.L_x_6895:
[----:B------:R-:W-:Y:S05]  /*c120*/  BSYNC B0 ;  /* 0x0000000000007941 */ /* 0x000fea0003800000 */
.L_x_6894:
[----:B------:R-:W-:Y:S04]  /*c130*/  BSSY B0, `(.L_x_6896) ;  /* 0x0000010000007945 */ /* 0x000fe80003800000 */
[----:B------:R-:W-:Y:S05]  /*c140*/  @P3 BRA `(.L_x_6897) ;  /* 0x0000000000383947 */ /* 0x000fea0003800000 */
[----:B------:R-:W-:Y:S02]  /*c150*/  ULDC UR5, c[0x0][0x2d0] ;  /* 0x0000b40000057ab9 */ /* 0x000fe40000000800 */
[----:B------:R-:W-:-:S13]  /*c160*/  ISETP.GE.AND P0, PT, R100, UR5, PT ;  /* 0x0000000564007c0c */ /* 0x000fda000bf06270 */
[----:B------:R1:W-:Y:S01]  /*c170*/  @P0 STS.128 [R168+0x3800], RZ ;  /* 0x003800ffa8000388 */ /* 0x0003e20000000c00 */
[----:B------:R-:W-:Y:S05]  /*c180*/  @P0 BRA `(.L_x_6897) ;  /* 0x0000000000280947 */ /* 0x000fea0003800000 */
[----:B--2-4-:R-:W2:Y:S01]  /*c190*/  LDC.64 R4, c[0x0][0x248] ;  /* 0x00009200ff047b82 */ /* 0x014ea20000000a00 */
[----:B------:R-:W-:Y:S02]  /*c1a0*/  MOV R16, R170 ;  /* 0x000000aa00107202 */ /* 0x000fe40000000f00 */
[----:B------:R-:W-:-:S03]  /*c1b0*/  MOV R17, R169 ;  /* 0x000000a900117202 */ /* 0x000fc60000000f00 */
[----:B--2---:R-:W-:-:S04]  /*c1c0*/  IMAD.WIDE.U32 R16, R4, 0x60, R16 ;  /* 0x0000006004107825 */ /* 0x004fc800078e0010 */
[----:B------:R-:W-:-:S05]  /*c1d0*/  IMAD R5, R5, 0x60, RZ ;  /* 0x0000006005057824 */ /* 0x000fca00078e02ff */
[----:B------:R-:W-:-:S05]  /*c1e0*/  IADD3 R17, R5, R17, RZ ;  /* 0x0000001105117210 */ /* 0x000fca0007ffe0ff */
[----:B------:R-:W-:Y:S01]  /*c1f0*/  @!PT LDS RZ, [RZ] ;  /* 0x00000000fffff984 */ /* 0x000fe20000000800 */
[----:B------:R-:W-:Y:S01]  /*c200*/  @!PT LDS RZ, [RZ] ;  /* 0x00000000fffff984 */ /* 0x000fe20000000800 */
[----:B------:R-:W-:Y:S01]  /*c210*/  @!PT LDS RZ, [RZ] ;  /* 0x00000000fffff984 */ /* 0x000fe20000000800 */
[----:B------:R2:W-:Y:S02]  /*c220*/  LDGSTS.E.BYPASS.LTC128B.128 [R168+0x3800], desc[UR6][R16.64] ;  /* 0x0380000010a87fae */ /* 0x0005e4000b901d46 */
.L_x_6897:
[----:B------:R-:W-:Y:S05]  /*c230*/  BSYNC B0 ;  /* 0x0000000000007941 */ /* 0x000fea0003800000 */
.L_x_6896:
[----:B------:R-:W-:Y:S04]  /*c240*/  BSSY B0, `(.L_x_6898) ;  /* 0x000000d000007945 */ /* 0x000fe80003800000 */
[----:B------:R-:W-:Y:S05]  /*c250*/  @P4 BRA `(.L_x_6899) ;  /* 0x00000000002c4947 */ /* 0x000fea0003800000 */
        /* <DEDUP_REMOVED lines=11> */
.L_x_6899:
[----:B------:R-:W-:Y:S05]  /*c310*/  BSYNC B0 ;  /* 0x0000000000007941 */ /* 0x000fea0003800000 */
.L_x_6898:
        /* <DEDUP_REMOVED lines=16> */
.L_x_6901:
[----:B------:R-:W-:Y:S05]  /*c420*/  BSYNC B0 ;  /* 0x0000000000007941 */ /* 0x000fea0003800000 */
.L_x_6900:
        /* <DEDUP_REMOVED lines=16> */
.L_x_6903:
[----:B------:R-:W-:Y:S05]  /*c530*/  BSYNC B0 ;  /* 0x0000000000007941 */ /* 0x000fea0003800000 */
.L_x_6902:
        /* <DEDUP_REMOVED lines=16> */
.L_x_6905:
[----:B------:R-:W-:Y:S05]  /*c640*/  BSYNC B0 ;  /* 0x0000000000007941 */ /* 0x000fea0003800000 */
.L_x_6904:
[----:B------:R-:W3:Y:S01]  /*c650*/  S2UR UR5, SR_CTAID.Y ;  /* 0x00000000000579c3 */ /* 0x000ee20000002600 */
[----:B------:R-:W-:Y:S01]  /*c660*/  ULDC.64 UR8, c[0x0][0x3d0] ;  /* 0x0000f40000087ab9 */ /* 0x000fe20000000a00 */
[----:B------:R-:W0:Y:S01]  /*c670*/  LDGDEPBAR ;  /* 0x00000000000079af */ /* 0x000e220000000000 */
[-C--:B------:R-:W-:Y:S02]  /*c680*/  ISETP.GE.AND P1, PT, R0, R9.reuse, PT ;  /* 0x000000090000720c */ /* 0x080fe40003f26270 */
[-C--:B------:R-:W-:Y:S01]  /*c690*/  ISETP.GE.AND P6, PT, R12, R9.reuse, PT ;  /* 0x000000090c00720c */ /* 0x080fe20003fc6270 */
[----:B------:R-:W2:Y:S01]  /*c6a0*/  S2R R51, SR_TID.X ;  /* 0x0000000000337919 */ /* 0x000ea20000002100 */
[-C--:B------:R-:W-:Y:S01]  /*c6b0*/  ISETP.GE.AND P2, PT, R24, R9.reuse, PT ;  /* 0x000000091800720c */ /* 0x080fe20003f46270 */
[----:B------:R-:W4:Y:S01]  /*c6c0*/  S2UR UR14, SR_CTAID.Z ;  /* 0x00000000000e79c3 */ /* 0x000f220000002700 */
[-C--:B------:R-:W-:Y:S02]  /*c6d0*/  ISETP.GE.AND P3, PT, R20, R9.reuse, PT ;  /* 0x000000091400720c */ /* 0x080fe40003f66270 */
[----:B------:R-:W-:Y:S01]  /*c6e0*/  ISETP.GE.AND P5, PT, R14, R9, PT ;  /* 0x000000090e00720c */ /* 0x000fe20003fa6270 */
[----:B---3--:R-:W-:Y:S01]  /*c6f0*/  USHF.R.S32.HI UR10, URZ, 0x1f, UR5 ;  /* 0x0000001f3f0a7899 */ /* 0x008fe20008011405 */
[----:B------:R-:W-:-:S04]  /*c700*/  DEPBAR.LE SB0, 0x0 ;  /* 0x000080000000791a */ /* 0x000fc80000000000 */
[----:B------:R-:W-:Y:S02]  /*c710*/  UIMAD UR10, UR10, UR8, URZ ;  /* 0x000000080a0a72a4 */ /* 0x000fe4000f8e023f */
[----:B----4-:R-:W-:-:S04]  /*c720*/  USHF.R.S32.HI UR15, URZ, 0x1f, UR14 ;  /* 0x0000001f3f0f7899 */ /* 0x010fc8000801140e */
[----:B------:R-:W-:Y:S02]  /*c730*/  UIMAD.WIDE.U32 UR14, UR5, UR8, UR14 ;  /* 0x00000008050e72a5 */ /* 0x000fe4000f8e000e */
[----:B------:R-:W-:Y:S01]  /*c740*/  UIMAD UR5, UR5, UR9, UR10 ;  /* 0x00000009050572a4 */ /* 0x000fe2000f8e020a */
[----:B--2---:R-:W-:Y:S02]  /*c750*/  SHF.R.S32.HI R4, RZ, 0x1f, R51 ;  /* 0x0000001fff047819 */ /* 0x004fe40000011433 */
[----:B------:R-:W-:Y:S01]  /*c760*/  ULDC.64 UR8, c[0x0][0x3c8] ;  /* 0x0000f20000087ab9 */ /* 0x000fe20000000a00 */
[----:B------:R-:W-:Y:S01]  /*c770*/  UIADD3 UR5, UR15, UR5, URZ ;  /* 0x000000050f057290 */ /* 0x000fe2000fffe03f */
[CC--:B------:R-:W-:Y:S01]  /*c780*/  LEA.HI R157, R4.reuse, R51.reuse, RZ, 0x4 ;  /* 0x00000033049d7211 */ /* 0x0c0fe200078f20ff */
[----:B------:R-:W-:Y:S01]  /*c790*/  ULEA UR8, UP0, UR14, UR8, 0x2 ;  /* 0x000000080e087291 */ /* 0x000fe2000f80103f */
[----:B------:R-:W-:Y:S01]  /*c7a0*/  LEA.HI R0, R4, R51, RZ, 0x3 ;  /* 0x0000003304007211 */ /* 0x000fe200078f18ff */
[----:B------:R-:W-:Y:S01]  /*c7b0*/  ULDC.64 UR10, c[0x0][0x220] ;  /* 0x00008800000a7ab9 */ /* 0x000fe20000000a00 */
[----:B------:R-:W-:Y:S01]  /*c7c0*/  SHF.R.S32.HI R12, RZ, 0x4, R157 ;  /* 0x00000004ff0c7819 */ /* 0x000fe2000001149d */
[----:B------:R-:W-:Y:S01]  /*c7d0*/  ULEA.HI.X UR5, UR14, UR9, UR5, 0x2, UP0 ;  /* 0x000000090e057291 */ /* 0x000fe200080f1405 */
[----:B------:R-:W-:Y:S01]  /*c7e0*/  LEA R178, P0, R116, UR10, 0x1 ;  /* 0x0000000a74b27c11 */ /* 0x000fe2000f8008ff */
[----:B------:R-:W-:Y:S01]  /*c7f0*/  IMAD.U32 R102, RZ, RZ, UR8 ;  /* 0x00000008ff667e24 */ /* 0x000fe2000f8e00ff */
[----:B------:R-:W-:-:S02]  /*c800*/  LOP3.LUT R0, R0, 0xfffffff8, RZ, 0xc0, !PT ;  /* 0xfffffff800007812 */ /* 0x000fc400078ec0ff */
[----:B------:R-:W-:Y:S01]  /*c810*/  LEA.HI.X R179, R116, UR11, R119, 0x1, P0 ;  /* 0x0000000b74b37c11 */ /* 0x000fe200080f0c77 */
[----:B------:R-:W-:Y:S01]  /*c820*/  IMAD.U32 R103, RZ, RZ, UR5 ;  /* 0x00000005ff677e24 */ /* 0x000fe2000f8e00ff */
[----:B------:R-:W-:Y:S01]  /*c830*/  ISETP.GE.AND P0, PT, R124, R9, PT ;  /* 0x000000097c00720c */ /* 0x000fe20003f06270 */
[----:B------:R-:W-:Y:S01]  /*c840*/  ULDC UR5, c[0x0][0x2e8] ;  /* 0x0000ba0000057ab9 */ /* 0x000fe20000000800 */
[----:B------:R-:W-:Y:S02]  /*c850*/  LEA.HI R157, R157, R12, RZ, 0x1 ;  /* 0x0000000c9d9d7211 */ /* 0x000fe400078f08ff */
[----:B------:R2:W5:Y:S01]  /*c860*/  LDG.E R102, desc[UR6][R102.64] ;  /* 0x0000000666667981 */ /* 0x000562000c1e1900 */
[----:B------:R-:W3:Y:S01]  /*c870*/  MUFU.RCP R3, UR5 ;  /* 0x0000000500037d08 */ /* 0x000ee20008001000 */
[----:B------:R-:W-:Y:S01]  /*c880*/  BSSY B0, `(.L_x_6906) ;  /* 0x000000e000007945 */ /* 0x000fe20003800000 */
[----:B------:R-:W-:Y:S01]  /*c890*/  IMAD.IADD R0, R51, 0x1, -R0 ;  /* 0x0000000133007824 */ /* 0x000fe200078e0a00 */
[----:B------:R-:W-:Y:S01]  /*c8a0*/  BAR.SYNC.DEFER_BLOCKING 0x0 ;  /* 0x0000000000007b1d */ /* 0x000fe20000010000 */
[----:B------:R-:W-:-:S05]  /*c8b0*/  LOP3.LUT R157, R157, 0xfffffffe, RZ, 0xc0, !PT ;  /* 0xfffffffe9d9d7812 */ /* 0x000fca00078ec0ff */
        /* <DEDUP_REMOVED lines=10> */
.L_x_6907:
[----:B------:R-:W-:Y:S05]  /*c960*/  BSYNC B0 ;  /* 0x0000000000007941 */ /* 0x000fea0003800000 */
.L_x_6906:
[----:B------:R1:W-:Y:S01]  /*c970*/  @P1 STS.128 [R168+0x6800], RZ ;  /* 0x006800ffa8001388 */ /* 0x0003e20000000c00 */
[----:B------:R-:W-:Y:S01]  /*c980*/  ISETP.GE.AND P4, PT, R10, R9, PT ;  /* 0x000000090a00720c */ /* 0x000fe20003f86270 */
[----:B------:R-:W-:Y:S01]  /*c990*/  IMAD.IADD R157, R12, 0x1, -R157 ;  /* 0x000000010c9d7824 */ /* 0x000fe200078e0a9d */
[----:B------:R-:W-:Y:S01]  /*c9a0*/  LEA.HI R133, R4, R51, RZ, 0x5 ;  /* 0x0000003304857211 */ /* 0x000fe200078f28ff */
[----:B------:R-:W-:Y:S01]  /*c9b0*/  IMAD.SHL.U32 R5, R0, 0x40, RZ ;  /* 0x0000004000057824 */ /* 0x000fe200078e00ff */
[----:B------:R-:W-:Y:S01]  /*c9c0*/  BSSY B0, `(.L_x_6908) ;  /* 0x000001b000007945 */ /* 0x000fe20003800000 */
[----:B------:R-:W-:Y:S01]  /*c9d0*/  IMAD.SHL.U32 R10, R50, 0x40, RZ ;  /* 0x00000040320a7824 */ /* 0x000fe200078e00ff */
[----:B--2---:R-:W-:Y:S01]  /*c9e0*/  SHF.R.S32.HI R103, RZ, 0x5, R133 ;  /* 0x00000005ff677819 */ /* 0x004fe20000011485 */
        /* <DEDUP_REMOVED lines=24> */
.L_x_6909:
[----:B------:R-:W-:Y:S05]  /*cb70*/  BSYNC B0 ;  /* 0x0000000000007941 */ /* 0x000fea0003800000 */
.L_x_6908:
        /* <DEDUP_REMOVED lines=12> */
[----:B------:R-:W2:Y:S02]  /*cc40*/  LDC.64 R4, c[0x0][0x250] ;  /* 0x00009400ff047b82 */ /* 0x000ea40000000a00 */
[----:B--2---:R-:W-:-:S04]  /*cc50*/  LEA R8, P0, R4, R178, 0x6 ;  /* 0x000000b204087211 */ /* 0x004fc800078030ff */
[----:B------:R-:W-:-:S05]  /*cc60*/  LEA.HI.X R9, R4, R179, R5, 0x6, P0 ;  /* 0x000000b304097211 */ /* 0x000fca00000f3405 */
[----:B------:R-:W-:Y:S01]  /*cc70*/  @!PT LDS RZ, [RZ] ;  /* 0x00000000fffff984 */ /* 0x000fe20000000800 */
[----:B------:R-:W-:Y:S01]  /*cc80*/  @!PT LDS RZ, [RZ] ;  /* 0x00000000fffff984 */ /* 0x000fe20000000800 */
[----:B------:R-:W-:Y:S01]  /*cc90*/  @!PT LDS RZ, [RZ] ;  /* 0x00000000fffff984 */ /* 0x000fe20000000800 */
[----:B------:R2:W-:Y:S04]  /*cca0*/  LDGSTS.E.BYPASS.LTC128B.128 [R168+0x7000], desc[UR6][R8.64] ;  /* 0x0700000008a87fae */ /* 0x0005e8000b901d46 */
.L_x_6911:
[----:B------:R-:W-:Y:S05]  /*ccb0*/  BSYNC B0 ;  /* 0x0000000000007941 */ /* 0x000fea0003800000 */
.L_x_6910:
[----:B------:R1:W-:Y:S01]  /*ccc0*/  @P3 STS.128 [R168+0x7800], RZ ;  /* 0x007800ffa8003388 */ /* 0x0003e20000000c00 */
[----:B------:R-:W-:Y:S04]  /*ccd0*/  BSSY B0, `(.L_x_6912) ;  /* 0x000000e000007945 */ /* 0x000fe80003800000 */
[----:B------:R-:W-:Y:S05]  /*cce0*/  @P3 BRA `(.L_x_6913) ;  /* 0x0000000000303947 */ /* 0x000fea0003800000 */
[----:B------:R-:W-:Y:S02]  /*ccf0*/  ULDC UR5, c[0x0][0x2d0] ;  /* 0x0000b40000057ab9 */ /* 0x000fe40000000800 */
[----:B------:R-:W-:-:S13]  /*cd00*/  ISETP.GE.AND P0, PT, R100, UR5, PT ;  /* 0x0000000564007c0c */ /* 0x000fda000bf06270 */
[----:B------:R1:W-:Y:S01]  /*cd10*/  @P0 STS.128 [R168+0x7800], RZ ;  /* 0x007800ffa8000388 */ /* 0x0003e20000000c00 */
[----:B------:R-:W-:Y:S05]  /*cd20*/  @P0 BRA `(.L_x_6913) ;  /* 0x0000000000200947 */ /* 0x000fea0003800000 */
[----:B------:R-:W2:Y:S02]  /*cd30*/  LDC.64 R4, c[0x0][0x250] ;  /* 0x00009400ff047b82 */ /* 0x000ea40000000a00 */
[----:B--2---:R-:W-:-:S04]  /*cd40*/  IMAD.WIDE.U32 R8, R4, 0x60, R178 ;  /* 0x0000006004087825 */ /* 0x004fc800078e00b2 */
[----:B------:R-:W-:-:S05]  /*cd50*/  IMAD R5, R5, 0x60, RZ ;  /* 0x0000006005057824 */ /* 0x000fca00078e02ff */
[----:B------:R-:W-:-:S05]  /*cd60*/  IADD3 R9, R5, R9, RZ ;  /* 0x0000000905097210 */ /* 0x000fca0007ffe0ff */
[----:B------:R-:W-:Y:S01]  /*cd70*/  @!PT LDS RZ, [RZ] ;  /* 0x00000000fffff984 */ /* 0x000fe20000000800 */
[----:B------:R-:W-:Y:S01]  /*cd80*/  @!PT LDS RZ, [RZ] ;  /* 0x00000000fffff984 */ /* 0x000fe20000000800 */
[----:B------:R-:W-:Y:S01]  /*cd90*/  @!PT LDS RZ, [RZ] ;  /* 0x00000000fffff984 */ /* 0x000fe20000000800 */
[----:B------:R2:W-:Y:S02]  /*cda0*/  LDGSTS.E.BYPASS.LTC128B.128 [R168+0x7800], desc[UR6][R8.64] ;  /* 0x0780000008a87fae */ /* 0x0005e4000b901d46 */
.L_x_6913:
[----:B------:R-:W-:Y:S05]  /*cdb0*/  BSYNC B0 ;  /* 0x0000000000007941 */ /* 0x000fea0003800000 */
.L_x_6912:
        /* <DEDUP_REMOVED lines=14> */
.L_x_6915:
[----:B------:R-:W-:Y:S05]  /*cea0*/  BSYNC B0 ;  /* 0x0000000000007941 */ /* 0x000fea0003800000 */
.L_x_6914:
        /* <DEDUP_REMOVED lines=15> */
.L_x_6917:
[----:B------:R-:W-:Y:S05]  /*cfa0*/  BSYNC B0 ;  /* 0x0000000000007941 */ /* 0x000fea0003800000 */
.L_x_6916:
        /* <DEDUP_REMOVED lines=15> */
.L_x_6919:
[----:B------:R-:W-:Y:S05]  /*d0a0*/  BSYNC B0 ;  /* 0x0000000000007941 */ /* 0x000fea0003800000 */
.L_x_6918:
        /* <DEDUP_REMOVED lines=15> */
.L_x_6921:
[----:B------:R-:W-:Y:S05]  /*d1a0*/  BSYNC B0 ;  /* 0x0000000000007941 */ /* 0x000fea0003800000 */
.L_x_6920:
[----:B------:R-:W-:Y:S01]  /*d1b0*/  LDSM.16.M88.4 R68, [R158] ;  /* 0x000000009e44783b */ /* 0x000fe20000000200 */
[----:B------:R-:W-:Y:S01]  /*d1c0*/  LOP3.LUT P0, RZ, R50, 0x2, RZ, 0xc0, !PT ;  /* 0x0000000232ff7812 */ /* 0x000fe2000780c0ff */
[----:B------:R-:W-:Y:S01]  /*d1d0*/  IMAD.MOV.U32 R5, RZ, RZ, 0x20 ;  /* 0x00000020ff057424 */ /* 0x000fe200078e00ff */
[----:B------:R-:W-:Y:S01]  /*d1e0*/  ULDC UR5, c[0x0][0x398] ;  /* 0x0000e60000057ab9 */ /* 0x000fe20000000800 */
[----:B------:R-:W3:Y:S01]  /*d1f0*/  LDSM.16.M88.4 R20, [R157+0x2000] ;  /* 0x002000009d14783b */ /* 0x000ee20000000200 */
[----:B------:R-:W-:Y:S01]  /*d200*/  R2P PR, R0, 0x6 ;  /* 0x0000000600007804 */ /* 0x000fe20000000000 */
[----:B------:R-:W-:Y:S01]  /*d210*/  VIADD R154, R157, 0x2040 ;  /* 0x000020409d9a7836 */ /* 0x000fe20000000000 */
[----:B------:R-:W-:Y:S01]  /*d220*/  SEL R4, R5, 0xffffffe0, !P0 ;  /* 0xffffffe005047807 */ /* 0x000fe20004000000 */
[----:B------:R-:W4:Y:S01]  /*d230*/  LDSM.16.M88.4 R12, [R157+0x2800] ;  /* 0x002800009d0c783b */ /* 0x000f220000000200 */
[----:B------:R-:W-:Y:S01]  /*d240*/  LOP3.LUT P0, RZ, R50, 0x4, RZ, 0xc0, !PT ;  /* 0x0000000432ff7812 */ /* 0x000fe2000780c0ff */
[----:B------:R-:W-:Y:S01]  /*d250*/  VIADD R50, R157, 0x2000 ;  /* 0x000020009d327836 */ /* 0x000fe20000000000 */
[----:B------:R-:W-:Y:S01]  /*d260*/  SEL R0, R5, 0xffffffe0, !P1 ;  /* 0xffffffe005007807 */ /* 0x000fe20004800000 */
[----:B------:R-:W1:Y:S01]  /*d270*/  LDSM.16.M88.4 R92, [R157+0x3000] ;  /* 0x003000009d5c783b */ /* 0x000e620000000200 */
[----:B------:R-:W-:-:S02]  /*d280*/  IMAD.IADD R156, R158, 0x1, R4 ;  /* 0x000000019e9c7824 */ /* 0x000fc400078e0204 */
[----:B------:R-:W-:Y:S01]  /*d290*/  IMAD.MOV.U32 R5, RZ, RZ, 0x40 ;  /* 0x00000040ff057424 */ /* 0x000fe200078e00ff */
[----:B------:R-:W1:Y:S01]  /*d2a0*/  LDSM.16.M88.4 R84, [R157+0x3800] ;  /* 0x003800009d54783b */ /* 0x000e620000000200 */
[----:B------:R-:W-:Y:S02]  /*d2b0*/  IMAD.IADD R151, R157, 0x1, R0 ;  /* 0x000000019d977824 */ /* 0x000fe400078e0200 */
[----:B------:R-:W-:Y:S01]  /*d2c0*/  @P2 VIADD R154, R50, 0xffffffc0 ;  /* 0xffffffc0329a2836 */ /* 0x000fe20000000000 */
[----:B------:R-:W1:Y:S01]  /*d2d0*/  LDSM.16.M88.4 R56, [R157+0x4000] ;  /* 0x004000009d38783b */ /* 0x000e620000000200 */
[----:B------:R-:W-:Y:S01]  /*d2e0*/  SEL R5, R5, 0xffffffc0, !P0 ;  /* 0xffffffc005057807 */ /* 0x000fe20004000000 */
[----:B------:R-:W-:Y:S01]  /*d2f0*/  IMAD R103, R6, 0x4, R103 ;  /* 0x0000000406677824 */ /* 0x000fe200078e0267 */
[----:B------:R-:W-:Y:S01]  /*d300*/  LOP3.LUT R6, R7, R132, RZ, 0xfc, !PT ;  /* 0x0000008407067212 */ /* 0x000fe200078efcff */
[----:B------:R-:W1:Y:S01]  /*d310*/  LDSM.16.M88.4 R44, [R157+0x4800] ;  /* 0x004800009d2c783b */ /* 0x000e620000000200 */
[----:B------:R-:W-:Y:S01]  /*d320*/  IMAD.IADD R140, R0, 0x1, R154 ;  /* 0x00000001008c7824 */ /* 0x000fe200078e029a */
[----:B------:R-:W-:Y:S01]  /*d330*/  LOP3.LUT R0, R133, 0xffffffe0, RZ, 0xc0, !PT ;  /* 0xffffffe085007812 */ /* 0x000fe200078ec0ff */
[----:B------:R-:W-:Y:S01]  /*d340*/  IMAD.IADD R155, R158, 0x1, R5 ;  /* 0x000000019e9b7824 */ /* 0x000fe200078e0205 */
[----:B------:R-:W1:Y:S01]  /*d350*/  LDSM.16.M88.4 R36, [R157+0x5000] ;  /* 0x005000009d24783b */ /* 0x000e620000000200 */
[----:B------:R-:W-:-:S02]  /*d360*/  IMAD.SHL.U32 R173, R51, 0x2, RZ ;  /* 0x0000000233ad7824 */ /* 0x000fc400078e00ff */
[----:B------:R-:W-:Y:S01]  /*d370*/  IMAD.IADD R153, R4, 0x1, R155 ;  /* 0x0000000104997824 */ /* 0x000fe200078e029b */
[----:B------:R-:W1:Y:S01]  /*d380*/  LDSM.16.M88.4 R64, [R157+0x5800] ;  /* 0x005800009d40783b */ /* 0x000e620000000200 */
[----:B------:R-:W-:Y:S01]  /*d390*/  IMAD.IADD R0, R51, 0x1, -R0 ;  /* 0x0000000133007824 */ /* 0x000fe200078e0a00 */
[----:B------:R-:W-:Y:S01]  /*d3a0*/  LOP3.LUT R173, R173, 0x6, RZ, 0xc0, !PT ;  /* 0x00000006adad7812 */ /* 0x000fe200078ec0ff */
[C---:B------:R-:W-:Y:S01]  /*d3b0*/  VIADD R147, R154.reuse, 0x800 ;  /* 0x000008009a937836 */ /* 0x040fe20000000000 */
[----:B------:R-:W-:Y:S01]  /*d3c0*/  LDSM.16.M88.4 R28, [R156] ;  /* 0x000000009c1c783b */ /* 0x000fe20000000200 */
[----:B------:R-:W-:Y:S02]  /*d3d0*/  VIADD R146, R154, 0x1000 ;  /* 0x000010009a927836 */ /* 0x000fe40000000000 */
[----:B------:R-:W-:Y:S01]  /*d3e0*/  IMAD.IADD R51, R2, 0x1, R173 ;  /* 0x0000000102337824 */ /* 0x000fe200078e02ad */
[----:B--2---:R-:W2:Y:S01]  /*d3f0*/  LDSM.16.M88.4 R8, [R151+0x2000] ;  /* 0x002000009708783b */ /* 0x004ea20000000200 */
[----:B------:R-:W-:-:S02]  /*d400*/  VIADD R145, R154, 0x1800 ;  /* 0x000018009a917836 */ /* 0x000fc40000000000 */
[C---:B------:R-:W-:Y:S01]  /*d410*/  VIADD R144, R154.reuse, 0x2000 ;  /* 0x000020009a907836 */ /* 0x040fe20000000000 */
[C---:B---3--:R-:W-:Y:S01]  /*d420*/  HMMA.16816.F32 R24, R68.reuse, R20, RZ ;  /* 0x000000144418723c */ /* 0x048fe200000018ff */
[----:B------:R-:W-:Y:S01]  /*d430*/  LDSM.16.M88.4 R80, [R155] ;  /* 0x000000009b50783b */ /* 0x000fe20000000200 */
[C---:B------:R-:W-:Y:S02]  /*d440*/  VIADD R143, R154.reuse, 0x2800 ;  /* 0x000028009a8f7836 */ /* 0x040fe40000000000 */
[C---:B------:R-:W-:Y:S01]  /*d450*/  VIADD R142, R154.reuse, 0x3000 ;  /* 0x000030009a8e7836 */ /* 0x040fe20000000000 */
[----:B------:R-:W3:Y:S01]  /*d460*/  LDSM.16.M88.4 R128, [R151+0x2800] ;  /* 0x002800009780783b */ /* 0x000ee20000000200 */
[C---:B------:R-:W-:Y:S01]  /*d470*/  HMMA.16816.F32 R20, R68.reuse, R22, RZ ;  /* 0x000000164414723c */ /* 0x040fe200000018ff */
[----:B------:R-:W-:Y:S02]  /*d480*/  VIADD R141, R154, 0x3800 ;  /* 0x000038009a8d7836 */ /* 0x000fe40000000000 */
[----:B------:R-:W3:Y:S03]  /*d490*/  LDSM.16.M88.4 R124, [R151+0x3000] ;  /* 0x00300000977c783b */ /* 0x000ee60000000200 */
[C---:B----4-:R-:W-:Y:S01]  /*d4a0*/  HMMA.16816.F32 R16, R68.reuse, R12, RZ ;  /* 0x0000000c4410723c */ /* 0x050fe200000018ff */
[----:B------:R-:W-:Y:S04]  /*d4b0*/  LDSM.16.M88.4 R112, [R151+0x3800] ;  /* 0x003800009770783b */ /* 0x000fe80000000200 */
[----:B------:R-:W-:Y:S01]  /*d4c0*/  LDSM.16.M88.4 R108, [R151+0x4000] ;  /* 0x00400000976c783b */ /* 0x000fe20000000200 */
[C---:B-1----:R-:W-:Y:S03]  /*d4d0*/  HMMA.16816.F32 R96, R68.reuse, R92, RZ ;  /* 0x0000005c4460723c */ /* 0x042fe600000018ff */
[----:B------:R-:W-:Y:S03]  /*d4e0*/  LDSM.16.M88.4 R104, [R151+0x4800] ;  /* 0x004800009768783b */ /* 0x000fe60000000200 */
        /* <DEDUP_REMOVED lines=16> */
[C---:B--2---:R-:W-:Y:S06]  /*d5f0*/  HMMA.16816.F32 R24, R28.reuse, R8, R24 ;  /* 0x000000081c18723c */ /* 0x044fec0000001818 */
[C---:B------:R-:W-:Y:S01]  /*d600*/  HMMA.16816.F32 R20, R28.reuse, R10, R20 ;  /* 0x0000000a1c14723c */ /* 0x040fe20000001814 */
[----:B------:R-:W2:Y:S05]  /*d610*/  LDSM.16.M88.4 R8, [R154+0x800] ;  /* 0x000800009a08783b */ /* 0x000eaa0000000200 */
[C---:B---3--:R-:W-:Y:S06]  /*d620*/  HMMA.16816.F32 R16, R28.reuse, R128, R16 ;  /* 0x000000801c10723c */ /* 0x048fec0000001810 */
[C---:B------:R-:W-:Y:S01]  /*d630*/  HMMA.16816.F32 R12, R28.reuse, R130, R12 ;  /* 0x000000821c0c723c */ /* 0x040fe2000000180c */
[----:B------:R-:W-:Y:S05]  /*d640*/  LDSM.16.M88.4 R128, [R140] ;  /* 0x000000008c80783b */ /* 0x000fea0000000200 */
        /* <DEDUP_REMOVED lines=20> */
[----:B------:R-:W4:Y:S04]  /*d790*/  LDSM.16.M88.4 R68, [R154+0x3000] ;  /* 0x003000009a44783b */ /* 0x000f280000000200 */
[----:B------:R-:W4:Y:S01]  /*d7a0*/  LDSM.16.M88.4 R72, [R154+0x2800] ;  /* 0x002800009a48783b */ /* 0x000f220000000200 */
[C---:B--2---:R-:W-:Y:S06]  /*d7b0*/  HMMA.16816.F32 R16, R80.reuse, R8, R16 ;  /* 0x000000085010723c */ /* 0x044fec0000001810 */
[C---:B------:R-:W-:Y:S01]  /*d7c0*/  HMMA.16816.F32 R12, R80.reuse, R10, R12 ;  /* 0x0000000a500c723c */ /* 0x040fe2000000180c */
[----:B------:R-:W2:Y:S05]  /*d7d0*/  LDSM.16.M88.4 R8, [R153] ;  /* 0x000000009908783b */ /* 0x000eaa0000000200 */
[C---:B-1----:R-:W-:Y:S06]  /*d7e0*/  HMMA.16816.F32 R32, R80.reuse, R64, R32 ;  /* 0x000000405020723c */ /* 0x042fec0000001820 */
[C---:B------:R-:W-:Y:S01]  /*d7f0*/  HMMA.16816.F32 R28, R80.reuse, R66, R28 ;  /* 0x00000042501c723c */ /* 0x040fe2000000181c */
        /* <DEDUP_REMOVED lines=10> */
[C---:B------:R-:W-:Y:S06]  /*d8a0*/  HMMA.16816.F32 R40, R80.reuse, R68, R40 ;  /* 0x000000445028723c */ /* 0x040fec0000001828 */
[----:B------:R-:W-:Y:S01]  /*d8b0*/  HMMA.16816.F32 R36, R80, R70, R36 ;  /* 0x000000465024723c */ /* 0x000fe20000001824 */
[----:B------:R-:W4:Y:S01]  /*d8c0*/  LDSM.16.M88.4 R68, [R140+0x3800] ;  /* 0x003800008c44783b */ /* 0x000f220000000200 */
[----:B------:R-:W-:-:S04]  /*d8d0*/  DEPBAR.LE SB0, 0x0 ;  /* 0x000080000000791a */ /* 0x000fc80000000000 */
[C---:B------:R-:W-:Y:S06]  /*d8e0*/  HMMA.16816.F32 R52, R80.reuse, R72, R52 ;  /* 0x000000485034723c */ /* 0x040fec0000001834 */
[----:B------:R-:W-:Y:S01]  /*d8f0*/  HMMA.16816.F32 R44, R80, R74, R44 ;  /* 0x0000004a502c723c */ /* 0x000fe2000000182c */
[----:B------:R-:W-:-:S04]  /*d900*/  SHF.R.S32.HI R73, RZ, 0x1f, R0 ;  /* 0x0000001fff497819 */ /* 0x000fc80000011400 */
[----:B------:R-:W-:Y:S01]  /*d910*/  LEA.HI R172, R73, R0, RZ, 0x2 ;  /* 0x0000000049ac7211 */ /* 0x000fe200078f10ff */
[----:B--2---:R-:W-:Y:S03]  /*d920*/  HMMA.16816.F32 R24, R8, R128, R24 ;  /* 0x000000800818723c */ /* 0x004fe60000001818 */
[----:B------:R-:W-:-:S03]  /*d930*/  SHF.R.S32.HI R172, RZ, 0x2, R172 ;  /* 0x00000002ffac7819 */ /* 0x000fc600000114ac */
[----:B------:R-:W-:Y:S02]  /*d940*/  HMMA.16816.F32 R20, R8, R130, R20 ;  /* 0x000000820814723c */ /* 0x000fe40000001814 */
[----:B------:R-:W-:-:S04]  /*d950*/  IMAD.U32 R0, R103, 0x10, R172 ;  /* 0x0000001067007824 */ /* 0x000fc800078e00ac */
[----:B-1----:R-:W-:Y:S01]  /*d960*/  HMMA.16816.F32 R40, R8, R64, R40 ;  /* 0x000000400828723c */ /* 0x002fe20000001828 */
[----:B------:R-:W-:-:S05]  /*d970*/  IADD3 R0, -R163, 0x1, R0 ;  /* 0x00000001a3007810 */ /* 0x000fca0007ffe100 */
[C---:B------:R-:W-:Y:S01]  /*d980*/  HMMA.16816.F32 R16, R8.reuse, R124, R16 ;  /* 0x0000007c0810723c */ /* 0x040fe20000001810 */
[--C-:B------:R-:W-:Y:S01]  /*d990*/  IADD3 R64, R0, UR5, R49.reuse ;  /* 0x0000000500407c10 */ /* 0x100fe2000fffe031 */
[----:B-----5:R-:W-:Y:S01]  /*d9a0*/  FMUL.FTZ R0, R102, R3 ;  /* 0x0000000366007220 */ /* 0x020fe20000410000 */
[----:B------:R-:W-:Y:S02]  /*d9b0*/  VIADD R3, R51, 0x1 ;  /* 0x0000000133037836 */ /* 0x000fe40000000000 */
[C---:B------:R-:W-:Y:S01]  /*d9c0*/  VIMNMX R50, R64.reuse, R49, PT ;  /* 0x0000003140327248 */ /* 0x040fe20003fe0100 */
[C---:B------:R-:W-:Y:S01]  /*d9d0*/  HMMA.16816.F32 R12, R8.reuse, R126, R12 ;  /* 0x0000007e080c723c */ /* 0x040fe2000000180c */
[----:B------:R-:W-:Y:S02]  /*d9e0*/  VIADDMNMX R49, R64, 0x8, R49, PT ;  /* 0x0000000840317846 */ /* 0x000fe40003800131 */
[C---:B------:R-:W-:Y:S02]  /*d9f0*/  ISETP.GE.AND P1, PT, R3.reuse, R50, PT ;  /* 0x000000320300720c */ /* 0x040fe40003f26270 */
[----:B------:R-:W-:Y:S01]  /*da00*/  ISETP.GE.AND P0, PT, R3, R49, PT ;  /* 0x000000310300720c */ /* 0x000fe20003f06270 */
[----:B------:R-:W-:Y:S01]  /*da10*/  HMMA.16816.F32 R96, R8, R112, R96 ;  /* 0x000000700860723c */ /* 0x000fe20000001860 */
[----:B------:R-:W-:-:S05]  /*da20*/  I2FP.F32.S32 R7, R3 ;  /* 0x0000000300077245 */ /* 0x000fca0000201400 */
[----:B------:R-:W-:Y:S01]  /*da30*/  HMMA.16816.F32 R92, R8, R114, R92 ;  /* 0x00000072085c723c */ /* 0x000fe2000000185c */
[CC--:B------:R-:W-:Y:S01]  /*da40*/  FFMA.FTZ R25, R0.reuse, R7.reuse, R25 ;  /* 0x0000000700197223 */ /* 0x0c0fe20000010019 */
[----:B------:R-:W-:Y:S01]  /*da50*/  FFMA.FTZ R27, R0, R7, R27 ;  /* 0x00000007001b7223 */ /* 0x000fe2000001001b */
[----:B------:R-:W-:-:S03]  /*da60*/  VIADD R7, R51, 0x10 ;  /* 0x0000001033077836 */ /* 0x000fc60000000000 */
[C---:B---3--:R-:W-:Y:S01]  /*da70*/  HMMA.16816.F32 R88, R8.reuse, R108, R88 ;  /* 0x0000006c0858723c */ /* 0x048fe20000001858 */
[----:B------:R-:W-:Y:S02]  /*da80*/  FSEL R25, R25, -INF , !P1 ;  /* 0xff80000019197808 */ /* 0x000fe40004800000 */
[C---:B------:R-:W-:Y:S02]  /*da90*/  ISETP.GE.AND P6, PT, R7.reuse, R50, PT ;  /* 0x000000320700720c */ /* 0x040fe40003fc6270 */
[----:B------:R-:W-:Y:S01]  /*daa0*/  ISETP.GE.AND P1, PT, R7, R49, PT ;  /* 0x000000310700720c */ /* 0x000fe20003f26270 */
[----:B------:R-:W-:Y:S01]  /*dab0*/  HMMA.16816.F32 R84, R8, R110, R84 ;  /* 0x0000006e0854723c */ /* 0x000fe20000001854 */
[----:B------:R-:W-:-:S05]  /*dac0*/  I2FP.F32.S32 R7, R7 ;  /* 0x0000000700077245 */ /* 0x000fca0000201400 */
[----:B----4-:R-:W-:Y:S01]  /*dad0*/  HMMA.16816.F32 R60, R8, R104, R60 ;  /* 0x00000068083c723c */ /* 0x010fe2000000183c */
[----:B------:R-:W-:-:S05]  /*dae0*/  FFMA.FTZ R16, R0, R7, R16 ;  /* 0x0000000700107223 */ /* 0x000fca0000010010 */
[C---:B------:R-:W-:Y:S06]  /*daf0*/  HMMA.16816.F32 R56, R8.reuse, R106, R56 ;  /* 0x0000006a0838723c */ /* 0x040fec0000001838 */
[C---:B------:R-:W-:Y:S06]  /*db00*/  HMMA.16816.F32 R52, R8.reuse, R76, R52 ;  /* 0x0000004c0834723c */ /* 0x040fec0000001834 */
[C---:B------:R-:W-:Y:S06]  /*db10*/  HMMA.16816.F32 R44, R8.reuse, R78, R44 ;  /* 0x0000004e082c723c */ /* 0x040fec000000182c */
[C---:B------:R-:W-:Y:S06]  /*db20*/  HMMA.16816.F32 R36, R8.reuse, R66, R36 ;  /* 0x000000420824723c */ /* 0x040fec0000001824 */
[----:B------:R-:W-:Y:S01]  /*db30*/  HMMA.16816.F32 R32, R8, R68, R32 ;  /* 0x000000440820723c */ /* 0x000fe20000001820 */
[----:B------:R-:W-:-:S05]  /*db40*/  VIADD R66, R51, 0x21 ;  /* 0x0000002133427836 */ /* 0x000fca0000000000 */
[----:B------:R-:W-:Y:S07]  /*db50*/  HMMA.16816.F32 R28, R8, R70, R28 ;  /* 0x00000046081c723c */ /* 0x000fee000000181c */
[----:B------:R-:W-:Y:S01]  /*db60*/  VIADD R9, R51, 0x8 ;  /* 0x0000000833097836 */ /* 0x000fe20000000000 */
[----:B------:R-:W-:Y:S01]  /*db70*/  FSEL R70, R27, -INF , !P0 ;  /* 0xff8000001b467808 */ /* 0x000fe20004000000 */
[----:B------:R-:W-:Y:S02]  /*db80*/  VIADD R8, R51, 0x9 ;  /* 0x0000000933087836 */ /* 0x000fe40000000000 */
[----:B------:R-:W-:Y:S01]  /*db90*/  FFMA.FTZ R10, R0, R7, R18 ;  /* 0x00000007000a7223 */ /* 0x000fe20000010012 */
[----:B------:R-:W-:Y:S01]  /*dba0*/  I2FP.F32.S32 R3, R9 ;  /* 0x0000000900037245 */ /* 0x000fe20000201400 */
[----:B------:R-:W-:Y:S01]  /*dbb0*/  BAR.SYNC.DEFER_BLOCKING 0x0 ;  /* 0x0000000000007b1d */ /* 0x000fe20000010000 */
[----:B------:R-:W-:-:S02]  /*dbc0*/  ISETP.GE.AND P4, PT, R8, R50, PT ;  /* 0x000000320800720c */ /* 0x000fc40003f86270 */
[----:B------:R-:W-:Y:S01]  /*dbd0*/  ISETP.GE.AND P5, PT, R8, R49, PT ;  /* 0x000000310800720c */ /* 0x000fe20003fa6270 */
[CC--:B------:R-:W-:Y:S01]  /*dbe0*/  FFMA.FTZ R68, R0.reuse, R3.reuse, R22 ;  /* 0x0000000300447223 */ /* 0x0c0fe20000010016 */
[----:B------:R-:W-:Y:S01]  /*dbf0*/  I2FP.F32.S32 R8, R8 ;  /* 0x0000000800087245 */ /* 0x000fe20000201400 */
[C---:B------:R-:W-:Y:S01]  /*dc00*/  FFMA.FTZ R20, R0.reuse, R3, R20 ;  /* 0x0000000300147223 */ /* 0x040fe20000010014 */
[----:B------:R-:W-:Y:S01]  /*dc10*/  ISETP.GE.AND P3, PT, R9, R49, PT ;  /* 0x000000310900720c */ /* 0x000fe20003f66270 */
[----:B------:R-:W-:Y:S01]  /*dc20*/  VIADD R3, R51, 0x18 ;  /* 0x0000001833037836 */ /* 0x000fe20000000000 */
[----:B------:R-:W-:Y:S01]  /*dc30*/  ISETP.GE.AND P2, PT, R9, R50, PT ;  /* 0x000000320900720c */ /* 0x000fe20003f46270 */
[CC--:B------:R-:W-:Y:S01]  /*dc40*/  FFMA.FTZ R22, R0.reuse, R8.reuse, R23 ;  /* 0x0000000800167223 */ /* 0x0c0fe20000010017 */
[----:B------:R-:W-:Y:S01]  /*dc50*/  FFMA.FTZ R11, R0, R8, R21 ;  /* 0x00000008000b7223 */ /* 0x000fe20000010015 */
[----:B------:R-:W-:Y:S01]  /*dc60*/  VIADD R8, R51, 0x11 ;  /* 0x0000001133087836 */ /* 0x000fe20000000000 */
[----:B------:R-:W-:-:S02]  /*dc70*/  FSEL R68, R68, -INF , !P3 ;  /* 0xff80000044447808 */ /* 0x000fc40005800000 */
[----:B------:R-:W-:Y:S02]  /*dc80*/  FSEL R22, R22, -INF , !P5 ;  /* 0xff80000016167808 */ /* 0x000fe40006800000 */
[CC--:B------:R-:W-:Y:S02]  /*dc90*/  ISETP.GE.AND P3, PT, R3.reuse, R50.reuse, PT ;  /* 0x000000320300720c */ /* 0x0c0fe40003f66270 */
[----:B------:R-:W-:Y:S02]  /*dca0*/  ISETP.GE.AND P5, PT, R3, R49, PT ;  /* 0x000000310300720c */ /* 0x000fe40003fa6270 */
[----:B------:R-:W-:Y:S02]  /*dcb0*/  I2FP.F32.S32 R3, R3 ;  /* 0x0000000300037245 */ /* 0x000fe40000201400 */
[----:B------:R-:W-:Y:S02]  /*dcc0*/  FSEL R23, R20, -INF , !P2 ;  /* 0xff80000014177808 */ /* 0x000fe40005000000 */
[----:B------:R-:W-:Y:S01]  /*dcd0*/  ISETP.GE.AND P2, PT, R8, R50, PT ;  /* 0x000000320800720c */ /* 0x000fe20003f46270 */
[----:B------:R-:W-:Y:S01]  /*dce0*/  FFMA.FTZ R7, R0, R3, R12 ;  /* 0x0000000300077223 */ /* 0x000fe2000001000c */
[----:B------:R-:W-:Y:S01]  /*dcf0*/  ISETP.GE.AND P0, PT, R8, R49, PT ;  /* 0x000000310800720c */ /* 0x000fe20003f06270 */
[C---:B------:R-:W-:Y:S01]  /*dd00*/  FFMA.FTZ R12, R0.reuse, R3, R14 ;  /* 0x00000003000c7223 */ /* 0x040fe2000001000e */
[----:B------:R-:W-:Y:S01]  /*dd10*/  I2FP.F32.S32 R8, R8 ;  /* 0x0000000800087245 */ /* 0x000fe20000201400 */
[----:B------:R-:W-:Y:S01]  /*dd20*/  VIADD R14, R51, 0x19 ;  /* 0x00000019330e7836 */ /* 0x000fe20000000000 */
[----:B------:R-:W-:Y:S01]  /*dd30*/  FSEL R11, R11, -INF , !P4 ;  /* 0xff8000000b0b7808 */ /* 0x000fe20006000000 */
[----:B------:R-:W-:Y:S01]  /*dd40*/  VIADD R3, R51, 0x20 ;  /* 0x0000002033037836 */ /* 0x000fe20000000000 */
[----:B------:R-:W-:Y:S01]  /*dd50*/  FSEL R7, R7, -INF , !P3 ;  /* 0xff80000007077808 */ /* 0x000fe20005800000 */
[CC--:B------:R-:W-:Y:S01]  /*dd60*/  FFMA.FTZ R17, R0.reuse, R8.reuse, R17 ;  /* 0x0000000800117223 */ /* 0x0c0fe20000010011 */
[----:B------:R-:W-:Y:S01]  /*dd70*/  FFMA.FTZ R8, R0, R8, R19 ;  /* 0x0000000800087223 */ /* 0x000fe20000010013 */
[----:B------:R-:W-:Y:S01]  /*dd80*/  FSEL R19, R16, -INF , !P6 ;  /* 0xff80000010137808 */ /* 0x000fe20007000000 */
[----:B------:R-:W-:Y:S01]  /*dd90*/  VIADD R16, R51, 0x29 ;  /* 0x0000002933107836 */ /* 0x000fe20000000000 */
[----:B------:R-:W-:-:S02]  /*dda0*/  ISETP.GE.AND P6, PT, R14, R50, PT ;  /* 0x000000320e00720c */ /* 0x000fc40003fc6270 */
[----:B------:R-:W-:Y:S02]  /*ddb0*/  ISETP.GE.AND P4, PT, R14, R49, PT ;  /* 0x000000310e00720c */ /* 0x000fe40003f86270 */
[----:B------:R-:W-:Y:S02]  /*ddc0*/  P2R R9, PR, RZ, 0x40 ;  /* 0x00000040ff097803 */ /* 0x000fe40000000000 */
[----:B------:R-:W-:Y:S02]  /*ddd0*/  I2FP.F32.S32 R14, R14 ;  /* 0x0000000e000e7245 */ /* 0x000fe40000201400 */
[----:B------:R-:W-:Y:S02]  /*dde0*/  FSEL R17, R17, -INF , !P2 ;  /* 0xff80000011117808 */ /* 0x000fe40005000000 */
[----:B------:R-:W-:Y:S02]  /*ddf0*/  FSEL R8, R8, -INF , !P0 ;  /* 0xff80000008087808 */ /* 0x000fe40004000000 */
[----:B------:R-:W-:-:S02]  /*de00*/  FSEL R10, R10, -INF , !P1 ;  /* 0xff8000000a0a7808 */ /* 0x000fc40004800000 */
[----:B------:R-:W-:Y:S01]  /*de10*/  ISETP.NE.AND P3, PT, R9, RZ, PT ;  /* 0x000000ff0900720c */ /* 0x000fe20003f65270 */
[----:B------:R-:W-:Y:S01]  /*de20*/  FFMA.FTZ R9, R0, R14, R13 ;  /* 0x0000000e00097223 */ /* 0x000fe2000001000d */
[----:B------:R-:W-:Y:S01]  /*de30*/  ISETP.GE.AND P2, PT, R66, R50, PT ;  /* 0x000000324200720c */ /* 0x000fe20003f46270 */
[----:B------:R-:W-:Y:S01]  /*de40*/  FFMA.FTZ R14, R0, R14, R15 ;  /* 0x0000000e000e7223 */ /* 0x000fe2000001000f */
[-C--:B------:R-:W-:Y:S01]  /*de50*/  ISETP.GE.AND P0, PT, R66, R49.reuse, PT ;  /* 0x000000314200720c */ /* 0x080fe20003f06270 */
[----:B------:R-:W-:Y:S01]  /*de60*/  VIADD R13, R51, 0x28 ;  /* 0x00000028330d7836 */ /* 0x000fe20000000000 */
[C---:B------:R-:W-:Y:S02]  /*de70*/  ISETP.GE.AND P6, PT, R3.reuse, R50, PT ;  /* 0x000000320300720c */ /* 0x040fe40003fc6270 */
[----:B------:R-:W-:Y:S02]  /*de80*/  ISETP.GE.AND P1, PT, R3, R49, PT ;  /* 0x000000310300720c */ /* 0x000fe40003f26270 */
[----:B------:R-:W-:-:S02]  /*de90*/  I2FP.F32.S32 R66, R66 ;  /* 0x0000004200427245 */ /* 0x000fc40000201400 */
[----:B------:R-:W-:Y:S02]  /*dea0*/  I2FP.F32.S32 R3, R3 ;  /* 0x0000000300037245 */ /* 0x000fe40000201400 */
[----:B------:R-:W-:Y:S01]  /*deb0*/  FSEL R9, R9, -INF , !P3 ;  /* 0xff80000009097808 */ /* 0x000fe20005800000 */
[CC--:B------:R-:W-:Y:S01]  /*dec0*/  FFMA.FTZ R97, R0.reuse, R66.reuse, R97 ;  /* 0x0000004200617223 */ /* 0x0c0fe20000010061 */
[C---:B------:R-:W-:Y:S01]  /*ded0*/  FFMA.FTZ R66, R0.reuse, R66, R99 ;  /* 0x0000004200427223 */ /* 0x040fe20000010063 */
[CC--:B------:R-:W-:Y:S01]  /*dee0*/  FFMA.FTZ R96, R0.reuse, R3.reuse, R96 ;  /* 0x0000000300607223 */ /* 0x0c0fe20000010060 */
[----:B------:R-:W-:Y:S01]  /*def0*/  FFMA.FTZ R98, R0, R3, R98 ;  /* 0x0000000300627223 */ /* 0x000fe20000010062 */
[----:B------:R-:W-:Y:S01]  /*df00*/  FSEL R14, R14, -INF , !P4 ;  /* 0xff8000000e0e7808 */ /* 0x000fe20006000000 */
[----:B------:R-:W-:Y:S01]  /*df10*/  VIADD R3, R51, 0x30 ;  /* 0x0000003033037836 */ /* 0x000fe20000000000 */
[C---:B------:R-:W-:Y:S02]  /*df20*/  ISETP.GE.AND P3, PT, R13.reuse, R50, PT ;  /* 0x000000320d00720c */ /* 0x040fe40003f66270 */
[----:B------:R-:W-:-:S02]  /*df30*/  ISETP.GE.AND P4, PT, R13, R49, PT ;  /* 0x000000310d00720c */ /* 0x000fc40003f86270 */
[----:B------:R-:W-:Y:S02]  /*df40*/  I2FP.F32.S32 R13, R13 ;  /* 0x0000000d000d7245 */ /* 0x000fe40000201400 */
[----:B------:R-:W-:Y:S02]  /*df50*/  FSEL R12, R12, -INF , !P5 ;  /* 0xff8000000c0c7808 */ /* 0x000fe40006800000 */
[----:B------:R-:W-:Y:S01]  /*df60*/  P2R R15, PR, RZ, 0x8 ;  /* 0x00000008ff0f7803 */ /* 0x000fe20000000000 */
[-C--:B------:R-:W-:Y:S01]  /*df70*/  FFMA.FTZ R92, R0, R13.reuse, R92 ;  /* 0x0000000d005c7223 */ /* 0x080fe2000001005c */
[----:B------:R-:W-:Y:S01]  /*df80*/  FSEL R133, R96, -INF , !P6 ;  /* 0xff80000060857808 */ /* 0x000fe20007000000 */
[----:B------:R-:W-:Y:S01]  /*df90*/  FFMA.FTZ R64, R0, R13, R94 ;  /* 0x0000000d00407223 */ /* 0x000fe2000001005e */
[----:B------:R-:W-:Y:S01]  /*dfa0*/  FSEL R66, R66, -INF , !P0 ;  /* 0xff80000042427808 */ /* 0x000fe20004000000 */
[----:B------:R-:W-:Y:S01]  /*dfb0*/  VIADD R13, R51, 0x31 ;  /* 0x00000031330d7836 */ /* 0x000fe20000000000 */
[----:B------:R-:W-:-:S02]  /*dfc0*/  ISETP.GE.AND P6, PT, R16, R50, PT ;  /* 0x000000321000720c */ /* 0x000fc40003fc6270 */
[-C--:B------:R-:W-:Y:S02]  /*dfd0*/  ISETP.GE.AND P3, PT, R16, R49.reuse, PT ;  /* 0x000000311000720c */ /* 0x080fe40003f66270 */
[C---:B------:R-:W-:Y:S02]  /*dfe0*/  ISETP.GE.AND P5, PT, R3.reuse, R50, PT ;  /* 0x000000320300720c */ /* 0x040fe40003fa6270 */
[----:B------:R-:W-:Y:S02]  /*dff0*/  ISETP.GE.AND P0, PT, R3, R49, PT ;  /* 0x000000310300720c */ /* 0x000fe40003f06270 */
[----:B------:R-:W-:Y:S02]  /*e000*/  I2FP.F32.S32 R16, R16 ;  /* 0x0000001000107245 */ /* 0x000fe40000201400 */
[----:B------:R-:W-:Y:S02]  /*e010*/  I2FP.F32.S32 R3, R3 ;  /* 0x0000000300037245 */ /* 0x000fe40000201400 */
[----:B------:R-:W-:Y:S01]  /*e020*/  FSEL R112, R98, -INF , !P1 ;  /* 0xff80000062707808 */ /* 0x000fe20004800000 */
[CC--:B------:R-:W-:Y:S01]  /*e030*/  FFMA.FTZ R93, R0.reuse, R16.reuse, R93 ;  /* 0x00000010005d7223 */ /* 0x0c0fe2000001005d */
[----:B------:R-:W-:Y:S01]  /*e040*/  ISETP.NE.AND P1, PT, R15, RZ, PT ;  /* 0x000000ff0f00720c */ /* 0x000fe20003f25270 */
[C---:B------:R-:W-:Y:S01]  /*e050*/  FFMA.FTZ R95, R0.reuse, R16, R95 ;  /* 0x00000010005f7223 */ /* 0x040fe2000001005f */
[----:B------:R-:W-:Y:S01]  /*e060*/  FSEL R131, R97, -INF , !P2 ;  /* 0xff80000061837808 */ /* 0x000fe20005000000 */
[CC--:B------:R-:W-:Y:S01]  /*e070*/  FFMA.FTZ R88, R0.reuse, R3.reuse, R88 ;  /* 0x0000000300587223 */ /* 0x0c0fe20000010058 */
[----:B------:R-:W-:Y:S01]  /*e080*/  FFMA.FTZ R90, R0, R3, R90 ;  /* 0x00000003005a7223 */ /* 0x000fe2000001005a */
[----:B------:R-:W-:Y:S01]  /*e090*/  VIADD R3, R51, 0x38 ;  /* 0x0000003833037836 */ /* 0x000fe20000000000 */
[----:B------:R-:W-:Y:S01]  /*e0a0*/  ISETP.GE.AND P2, PT, R13, R50, PT ;  /* 0x000000320d00720c */ /* 0x000fe20003f46270 */
[----:B------:R-:W-:Y:S01]  /*e0b0*/  VIADD R16, R51, 0x39 ;  /* 0x0000003933107836 */ /* 0x000fe20000000000 */
[----:B------:R-:W-:-:S02]  /*e0c0*/  FSEL R137, R92, -INF , !P1 ;  /* 0xff8000005c897808 */ /* 0x000fc40004800000 */
[----:B------:R-:W-:Y:S02]  /*e0d0*/  FSEL R64, R64, -INF , !P4 ;  /* 0xff80000040407808 */ /* 0x000fe40006000000 */
[----:B------:R-:W-:Y:S02]  /*e0e0*/  ISETP.GE.AND P1, PT, R13, R49, PT ;  /* 0x000000310d00720c */ /* 0x000fe40003f26270 */
[----:B------:R-:W-:Y:S02]  /*e0f0*/  P2R R15, PR, RZ, 0x4 ;  /* 0x00000004ff0f7803 */ /* 0x000fe40000000000 */
[----:B------:R-:W-:Y:S02]  /*e100*/  FSEL R110, R95, -INF , !P3 ;  /* 0xff8000005f6e7808 */ /* 0x000fe40005800000 */
[----:B------:R-:W-:Y:S02]  /*e110*/  FSEL R134, R90, -INF , !P0 ;  /* 0xff8000005a867808 */ /* 0x000fe40004000000 */
[----:B------:R-:W-:-:S02]  /*e120*/  I2FP.F32.S32 R13, R13 ;  /* 0x0000000d000d7245 */ /* 0x000fc40000201400 */
[CC--:B------:R-:W-:Y:S02]  /*e130*/  ISETP.GE.AND P4, PT, R3.reuse, R50.reuse, PT ;  /* 0x000000320300720c */ /* 0x0c0fe40003f86270 */
[----:B------:R-:W-:Y:S01]  /*e140*/  ISETP.GE.AND P2, PT, R3, R49, PT ;  /* 0x000000310300720c */ /* 0x000fe20003f46270 */
[-C--:B------:R-:W-:Y:S01]  /*e150*/  FFMA.FTZ R89, R0, R13.reuse, R89 ;  /* 0x0000000d00597223 */ /* 0x080fe20000010059 */
[----:B------:R-:W-:Y:S01]  /*e160*/  ISETP.GE.AND P3, PT, R16, R50, PT ;  /* 0x000000321000720c */ /* 0x000fe20003f66270 */
[----:B------:R-:W-:Y:S01]  /*e170*/  FFMA.FTZ R91, R0, R13, R91 ;  /* 0x0000000d005b7223 */ /* 0x000fe2000001005b */
[----:B------:R-:W-:Y:S01]  /*e180*/  ISETP.GE.AND P0, PT, R16, R49, PT ;  /* 0x000000311000720c */ /* 0x000fe20003f06270 */
[----:B------:R-:W-:Y:S01]  /*e190*/  VIADD R13, R51, 0x40 ;  /* 0x00000040330d7836 */ /* 0x000fe20000000000 */
[----:B------:R-:W-:Y:S02]  /*e1a0*/  I2FP.F32.S32 R3, R3 ;  /* 0x0000000300037245 */ /* 0x000fe40000201400 */
[----:B------:R-:W-:-:S02]  /*e1b0*/  I2FP.F32.S32 R16, R16 ;  /* 0x0000001000107245 */ /* 0x000fc40000201400 */
[----:B------:R-:W-:Y:S01]  /*e1c0*/  FSEL R107, R88, -INF , !P5 ;  /* 0xff800000586b7808 */ /* 0x000fe20006800000 */
[CC--:B------:R-:W-:Y:S01]  /*e1d0*/  FFMA.FTZ R84, R0.reuse, R3.reuse, R84 ;  /* 0x0000000300547223 */ /* 0x0c0fe20000010054 */
[C---:B------:R-:W-:Y:S01]  /*e1e0*/  FFMA.FTZ R86, R0.reuse, R3, R86 ;  /* 0x0000000300567223 */ /* 0x040fe20000010056 */
[CC--:B------:R-:W-:Y:S01]  /*e1f0*/  FFMA.FTZ R85, R0.reuse, R16.reuse, R85 ;  /* 0x0000001000557223 */ /* 0x0c0fe20000010055 */
[----:B------:R-:W-:Y:S01]  /*e200*/  FFMA.FTZ R87, R0, R16, R87 ;  /* 0x0000001000577223 */ /* 0x000fe20000010057 */
[----:B------:R-:W-:Y:S01]  /*e210*/  VIADD R16, R51, 0x41 ;  /* 0x0000004133107836 */ /* 0x000fe20000000000 */
[----:B------:R-:W-:Y:S01]  /*e220*/  FSEL R136, R91, -INF , !P1 ;  /* 0xff8000005b887808 */ /* 0x000fe20004800000 */
[----:B------:R-:W-:Y:S01]  /*e230*/  VIADD R3, R51, 0x48 ;  /* 0x0000004833037836 */ /* 0x000fe20000000000 */
[C---:B------:R-:W-:Y:S02]  /*e240*/  ISETP.GE.AND P5, PT, R13.reuse, R50, PT ;  /* 0x000000320d00720c */ /* 0x040fe40003fa6270 */
[----:B------:R-:W-:-:S02]  /*e250*/  ISETP.GE.AND P1, PT, R13, R49, PT ;  /* 0x000000310d00720c */ /* 0x000fc40003f26270 */
[----:B------:R-:W-:Y:S02]  /*e260*/  FSEL R111, R84, -INF , !P4 ;  /* 0xff800000546f7808 */ /* 0x000fe40006000000 */
[----:B------:R-:W-:Y:S02]  /*e270*/  FSEL R114, R86, -INF , !P2 ;  /* 0xff80000056727808 */ /* 0x000fe40005000000 */
[----:B------:R-:W-:Y:S02]  /*e280*/  FSEL R109, R85, -INF , !P3 ;  /* 0xff800000556d7808 */ /* 0x000fe40005800000 */
[----:B------:R-:W-:Y:S02]  /*e290*/  FSEL R132, R87, -INF , !P0 ;  /* 0xff80000057847808 */ /* 0x000fe40004000000 */
[----:B------:R-:W-:Y:S02]  /*e2a0*/  I2FP.F32.S32 R13, R13 ;  /* 0x0000000d000d7245 */ /* 0x000fe40000201400 */
[----:B------:R-:W-:-:S02]  /*e2b0*/  ISETP.GE.AND P4, PT, R16, R50, PT ;  /* 0x000000321000720c */ /* 0x000fc40003f86270 */
[----:B------:R-:W-:Y:S01]  /*e2c0*/  ISETP.GE.AND P2, PT, R16, R49, PT ;  /* 0x000000311000720c */ /* 0x000fe20003f46270 */
[CC--:B------:R-:W-:Y:S01]  /*e2d0*/  FFMA.FTZ R60, R0.reuse, R13.reuse, R60 ;  /* 0x0000000d003c7223 */ /* 0x0c0fe2000001003c */
[C---:B------:R-:W-:Y:S01]  /*e2e0*/  ISETP.GE.AND P3, PT, R3.reuse, R50, PT ;  /* 0x000000320300720c */ /* 0x040fe20003f66270 */
[C---:B------:R-:W-:Y:S01]  /*e2f0*/  FFMA.FTZ R62, R0.reuse, R13, R62 ;  /* 0x0000000d003e7223 */ /* 0x040fe2000001003e */
[----:B------:R-:W-:Y:S01]  /*e300*/  ISETP.GE.AND P0, PT, R3, R49, PT ;  /* 0x000000310300720c */ /* 0x000fe20003f06270 */
[----:B------:R-:W-:Y:S01]  /*e310*/  VIADD R13, R51, 0x49 ;  /* 0x00000049330d7836 */ /* 0x000fe20000000000 */
[----:B------:R-:W-:Y:S02]  /*e320*/  I2FP.F32.S32 R16, R16 ;  /* 0x0000001000107245 */ /* 0x000fe40000201400 */
[----:B------:R-:W-:Y:S02]  /*e330*/  I2FP.F32.S32 R3, R3 ;  /* 0x0000000300037245 */ /* 0x000fe40000201400 */
[----:B------:R-:W-:Y:S01]  /*e340*/  FSEL R135, R93, -INF , !P6 ;  /* 0xff8000005d877808 */ /* 0x000fe20007000000 */
[CC--:B------:R-:W-:Y:S01]  /*e350*/  FFMA.FTZ R61, R0.reuse, R16.reuse, R61 ;  /* 0x00000010003d7223 */ /* 0x0c0fe2000001003d */
[----:B------:R-:W-:Y:S01]  /*e360*/  ISETP.NE.AND P6, PT, R15, RZ, PT ;  /* 0x000000ff0f00720c */ /* 0x000fe20003fc5270 */
[C---:B------:R-:W-:Y:S01]  /*e370*/  FFMA.FTZ R63, R0.reuse, R16, R63 ;  /* 0x00000010003f7223 */ /* 0x040fe2000001003f */
[CC--:B------:R-:W-:Y:S01]  /*e380*/  FFMA.FTZ R56, R0.reuse, R3.reuse, R56 ;  /* 0x0000000300387223 */ /* 0x0c0fe20000010038 */
[----:B------:R-:W-:Y:S01]  /*e390*/  FFMA.FTZ R58, R0, R3, R58 ;  /* 0x00000003003a7223 */ /* 0x000fe2000001003a */
[----:B------:R-:W-:Y:S01]  /*e3a0*/  VIADD R3, R51, 0x50 ;  /* 0x0000005033037836 */ /* 0x000fe20000000000 */
[----:B------:R-:W-:Y:S01]  /*e3b0*/  FSEL R129, R89, -INF , !P6 ;  /* 0xff80000059817808 */ /* 0x000fe20007000000 */
[C---:B------:R-:W-:Y:S01]  /*e3c0*/  VIADD R16, R51.reuse, 0x51 ;  /* 0x0000005133107836 */ /* 0x040fe20000000000 */
        /* <DEDUP_REMOVED lines=30> */
[----:B------:R-:W-:Y:S02]  /*e5b0*/  I2FP.F32.S32 R13, R13 ;  /* 0x0000000d000d7245 */ /* 0x000fe40000201400 */
[CC--:B------:R-:W-:Y:S02]  /*e5c0*/  ISETP.GE.AND P4, PT, R3.reuse, R50.reuse, PT ;  /* 0x000000320300720c */ /* 0x0c0fe40003f86270 */
[----:B------:R-:W-:Y:S01]  /*e5d0*/  ISETP.GE.AND P0, PT, R3, R49, PT ;  /* 0x000000310300720c */ /* 0x000fe20003f06270 */
[C---:B------:R-:W-:Y:S01]  /*e5e0*/  FFMA.FTZ R105, R0.reuse, R13, R44 ;  /* 0x0000000d00697223 */ /* 0x040fe2000001002c */
[----:B------:R-:W-:Y:S01]  /*e5f0*/  I2FP.F32.S32 R3, R3 ;  /* 0x0000000300037245 */ /* 0x000fe20000201400 */
[----:B------:R-:W-:Y:S01]  /*e600*/  FFMA.FTZ R46, R0, R13, R46 ;  /* 0x0000000d002e7223 */ /* 0x000fe2000001002e */
[----:B------:R-:W-:Y:S01]  /*e610*/  FSEL R113, R56, -INF , !P3 ;  /* 0xff80000038717808 */ /* 0x000fe20005800000 */
[C---:B------:R-:W-:Y:S01]  /*e620*/  VIADD R13, R51.reuse, 0x70 ;  /* 0x00000070330d7836 */ /* 0x040fe20000000000 */
[----:B------:R-:W-:Y:S01]  /*e630*/  FSEL R67, R52, -INF , !P5 ;  /* 0xff80000034437808 */ /* 0x000fe20006800000 */
[----:B------:R-:W-:Y:S01]  /*e640*/  FFMA.FTZ R44, R0, R3, R40 ;  /* 0x00000003002c7223 */ /* 0x000fe20000010028 */
[C---:B------:R-:W-:Y:S01]  /*e650*/  ISETP.GE.AND P5, PT, R16.reuse, R50, PT ;  /* 0x000000321000720c */ /* 0x040fe20003fa6270 */
[C---:B------:R-:W-:Y:S01]  /*e660*/  VIADD R40, R51.reuse, 0x61 ;  /* 0x0000006133287836 */ /* 0x040fe20000000000 */
[----:B------:R-:W-:Y:S01]  /*e670*/  ISETP.GE.AND P3, PT, R16, R49, PT ;  /* 0x000000311000720c */ /* 0x000fe20003f66270 */
[----:B------:R-:W-:Y:S01]  /*e680*/  FFMA.FTZ R42, R0, R3, R42 ;  /* 0x00000003002a7223 */ /* 0x000fe2000001002a */
[----:B------:R-:W-:Y:S01]  /*e690*/  I2FP.F32.S32 R16, R16 ;  /* 0x0000001000107245 */ /* 0x000fe20000201400 */
[----:B------:R-:W-:Y:S01]  /*e6a0*/  VIADD R3, R51, 0x68 ;  /* 0x0000006833037836 */ /* 0x000fe20000000000 */
[----:B------:R-:W-:-:S02]  /*e6b0*/  FSEL R108, R54, -INF , !P2 ;  /* 0xff800000366c7808 */ /* 0x000fc40005000000 */
[----:B------:R-:W-:Y:S01]  /*e6c0*/  FSEL R105, R105, -INF , !P6 ;  /* 0xff80000069697808 */ /* 0x000fe20007000000 */
[CC--:B------:R-:W-:Y:S01]  /*e6d0*/  FFMA.FTZ R45, R0.reuse, R16.reuse, R45 ;  /* 0x00000010002d7223 */ /* 0x0c0fe2000001002d */
[----:B------:R-:W-:Y:S01]  /*e6e0*/  FFMA.FTZ R47, R0, R16, R47 ;  /* 0x00000010002f7223 */ /* 0x000fe2000001002f */
[C---:B------:R-:W-:Y:S01]  /*e6f0*/  ISETP.GE.AND P6, PT, R40.reuse, R50, PT ;  /* 0x000000322800720c */ /* 0x040fe20003fc6270 */
[----:B------:R-:W-:Y:S01]  /*e700*/  VIADD R16, R51, 0x69 ;  /* 0x0000006933107836 */ /* 0x000fe20000000000 */
[-C--:B------:R-:W-:Y:S02]  /*e710*/  ISETP.GE.AND P2, PT, R40, R49.reuse, PT ;  /* 0x000000312800720c */ /* 0x080fe40003f46270 */
[----:B------:R-:W-:Y:S02]  /*e720*/  I2FP.F32.S32 R40, R40 ;  /* 0x0000002800287245 */ /* 0x000fe40000201400 */
[----:B------:R-:W-:Y:S02]  /*e730*/  FSEL R103, R45, -INF , !P5 ;  /* 0xff8000002d677808 */ /* 0x000fe40006800000 */
[----:B------:R-:W-:Y:S01]  /*e740*/  FSEL R102, R47, -INF , !P3 ;  /* 0xff8000002f667808 */ /* 0x000fe20005800000 */
[C---:B------:R-:W-:Y:S01]  /*e750*/  FFMA.FTZ R41, R0.reuse, R40, R41 ;  /* 0x0000002800297223 */ /* 0x040fe20000010029 */
[C---:B------:R-:W-:Y:S01]  /*e760*/  ISETP.GE.AND P5, PT, R3.reuse, R50, PT ;  /* 0x000000320300720c */ /* 0x040fe20003fa6270 */
[----:B------:R-:W-:Y:S01]  /*e770*/  FFMA.FTZ R40, R0, R40, R43 ;  /* 0x0000002800287223 */ /* 0x000fe2000001002b */
[----:B------:R-:W-:-:S02]  /*e780*/  ISETP.GE.AND P3, PT, R3, R49, PT ;  /* 0x000000310300720c */ /* 0x000fc40003f66270 */
        /* <DEDUP_REMOVED lines=10> */
[C---:B------:R-:W-:Y:S01]  /*e830*/  ISETP.GE.AND P6, PT, R13.reuse, R50, PT ;  /* 0x000000320d00720c */ /* 0x040fe20003fc6270 */
[CC--:B------:R-:W-:Y:S01]  /*e840*/  FFMA.FTZ R37, R0.reuse, R16.reuse, R37 ;  /* 0x0000001000257223 */ /* 0x0c0fe20000010025 */
[----:B------:R-:W-:Y:S01]  /*e850*/  I2FP.F32.S32 R18, R15 ;  /* 0x0000000f00127245 */ /* 0x000fe20000201400 */
[----:B------:R-:W-:Y:S01]  /*e860*/  FFMA.FTZ R36, R0, R16, R39 ;  /* 0x0000001000247223 */ /* 0x000fe20000010027 */
[----:B------:R-:W-:Y:S02]  /*e870*/  FSEL R42, R42, -INF , !P0 ;  /* 0xff8000002a2a7808 */ /* 0x000fe40004000000 */
[----:B------:R-:W-:Y:S01]  /*e880*/  P2R R16, PR, RZ, 0x40 ;  /* 0x00000040ff107803 */ /* 0x000fe20000000000 */
[-C--:B------:R-:W-:Y:S01]  /*e890*/  FFMA.FTZ R35, R0, R18.reuse, R35 ;  /* 0x0000001200237223 */ /* 0x080fe20000010023 */
[----:B------:R-:W-:Y:S01]  /*e8a0*/  FSEL R38, R38, -INF , !P3 ;  /* 0xff80000026267808 */ /* 0x000fe20005800000 */
[----:B------:R-:W-:Y:S01]  /*e8b0*/  FFMA.FTZ R33, R0, R18, R33 ;  /* 0x0000001200217223 */ /* 0x000fe20000010021 */
[----:B------:R-:W-:-:S02]  /*e8c0*/  ISETP.GE.AND P0, PT, R13, R49, PT ;  /* 0x000000310d00720c */ /* 0x000fc40003f06270 */
[C---:B------:R-:W-:Y:S02]  /*e8d0*/  ISETP.GE.AND P6, PT, R3.reuse, R50, PT ;  /* 0x000000320300720c */ /* 0x040fe40003fc6270 */
[----:B------:R-:W-:Y:S02]  /*e8e0*/  ISETP.GE.AND P3, PT, R3, R49, PT ;  /* 0x000000310300720c */ /* 0x000fe40003f66270 */
[----:B------:R-:W-:Y:S02]  /*e8f0*/  I2FP.F32.S32 R13, R13 ;  /* 0x0000000d000d7245 */ /* 0x000fe40000201400 */
[----:B------:R-:W-:Y:S02]  /*e900*/  I2FP.F32.S32 R3, R3 ;  /* 0x0000000300037245 */ /* 0x000fe40000201400 */
[----:B------:R-:W-:Y:S01]  /*e910*/  FSEL R43, R43, -INF , !P5 ;  /* 0xff8000002b2b7808 */ /* 0x000fe20006800000 */
[C---:B------:R-:W-:Y:S01]  /*e920*/  FFMA.FTZ R32, R0.reuse, R13, R32 ;  /* 0x0000000d00207223 */ /* 0x040fe20000010020 */
[----:B------:R-:W-:Y:S01]  /*e930*/  ISETP.GE.AND P5, PT, R15, R49, PT ;  /* 0x000000310f00720c */ /* 0x000fe20003fa6270 */
[CC--:B------:R-:W-:Y:S01]  /*e940*/  FFMA.FTZ R21, R0.reuse, R3.reuse, R30 ;  /* 0x0000000300157223 */ /* 0x0c0fe2000001001e */
[----:B------:R-:W-:Y:S01]  /*e950*/  FSEL R41, R37, -INF , !P4 ;  /* 0xff80000025297808 */ /* 0x000fe20006000000 */
[----:B------:R-:W-:Y:S01]  /*e960*/  FFMA.FTZ R37, R0, R3, R28 ;  /* 0x0000000300257223 */ /* 0x000fe2000001001c */
[----:B------:R-:W-:Y:S01]  /*e970*/  ISETP.NE.AND P4, PT, R16, RZ, PT ;  /* 0x000000ff1000720c */ /* 0x000fe20003f85270 */
[----:B------:R-:W-:Y:S01]  /*e980*/  VIADD R3, R51, 0x79 ;  /* 0x0000007933037836 */ /* 0x000fe20000000000 */
[----:B------:R-:W-:Y:S01]  /*e990*/  FSEL R28, R35, -INF , !P5 ;  /* 0xff800000231c7808 */ /* 0x000fe20006800000 */
[----:B------:R-:W-:Y:S01]  /*e9a0*/  FFMA.FTZ R13, R0, R13, R34 ;  /* 0x0000000d000d7223 */ /* 0x000fe20000010022 */
[----:B------:R-:W-:-:S02]  /*e9b0*/  ISETP.GE.AND P5, PT, R48, 0x2, PT ;  /* 0x000000023000780c */ /* 0x000fc40003fa6270 */
[----:B------:R-:W-:Y:S02]  /*e9c0*/  FSEL R36, R36, -INF , !P1 ;  /* 0xff80000024247808 */ /* 0x000fe40004800000 */
[----:B------:R-:W-:Y:S02]  /*e9d0*/  FSEL R34, R32, -INF , !P4 ;  /* 0xff80000020227808 */ /* 0x000fe40006000000 */
[C---:B------:R-:W-:Y:S02]  /*e9e0*/  ISETP.GE.AND P4, PT, R51.reuse, R50, PT ;  /* 0x000000323300720c */ /* 0x040fe40003f86270 */
[----:B------:R-:W-:Y:S02]  /*e9f0*/  ISETP.GE.AND P1, PT, R51, R49, PT ;  /* 0x000000313300720c */ /* 0x000fe40003f26270 */
[----:B------:R-:W-:Y:S02]  /*ea00*/  I2FP.F32.S32 R20, R3 ;  /* 0x0000000300147245 */ /* 0x000fe40000201400 */
[----:B------:R-:W-:-:S02]  /*ea10*/  FSEL R40, R40, -INF , !P2 ;  /* 0xff80000028287808 */ /* 0x000fc40005000000 */
[----:B------:R-:W-:Y:S01]  /*ea20*/  I2FP.F32.S32 R51, R51 ;  /* 0x0000003300337245 */ /* 0x000fe20000201400 */
[C---:B------:R-:W-:Y:S01]  /*ea30*/  FFMA.FTZ R29, R0.reuse, R20, R29 ;  /* 0x00000014001d7223 */ /* 0x040fe2000001001d */
[----:B------:R-:W-:Y:S01]  /*ea40*/  ISETP.GE.AND P2, PT, R15, R50, PT ;  /* 0x000000320f00720c */ /* 0x000fe20003f46270 */
[C---:B------:R-:W-:Y:S01]  /*ea50*/  FFMA.FTZ R20, R0.reuse, R20, R31 ;  /* 0x0000001400147223 */ /* 0x040fe2000001001f */
[----:B------:R-:W-:Y:S01]  /*ea60*/  FSEL R30, R13, -INF , !P0 ;  /* 0xff8000000d1e7808 */ /* 0x000fe20004000000 */
[CC--:B------:R-:W-:Y:S01]  /*ea70*/  FFMA.FTZ R13, R0.reuse, R51.reuse, R24 ;  /* 0x00000033000d7223 */ /* 0x0c0fe20000010018 */
[----:B------:R-:W-:Y:S01]  /*ea80*/  FSEL R33, R33, -INF , !P2 ;  /* 0xff80000021217808 */ /* 0x000fe20005000000 */
[----:B------:R-:W-:Y:S01]  /*ea90*/  FFMA.FTZ R16, R0, R51, R26 ;  /* 0x0000003300107223 */ /* 0x000fe2000001001a */
        /* <DEDUP_REMOVED lines=57> */
[----:B------:R-:W-:-:S04]  /*ee30*/  IMAD R24, R24, R15, -0x80 ;  /* 0xffffff8018187424 */ /* 0x000fc800078e020f */
[----:B------:R-:W-:Y:S01]  /*ee40*/  IMAD.WIDE.U32 R46, R24, R27, RZ ;  /* 0x0000001b182e7225 */ /* 0x000fe200078e00ff */
[----:B------:R-:W-:Y:S02]  /*ee50*/  SHF.R.S32.HI R18, RZ, 0x1f, R24 ;  /* 0x0000001fff127819 */ /* 0x000fe40000011418 */
[----:B--2---:R-:W-:-:S03]  /*ee60*/  IADD3 R2, -R3, R2, RZ ;  /* 0x0000000203027210 */ /* 0x004fc60007ffe1ff */
[----:B------:R-:W-:Y:S01]  /*ee70*/  IMAD R3, R18, R27, RZ ;  /* 0x0000001b12037224 */ /* 0x000fe200078e02ff */
[----:B------:R-:W-:-:S03]  /*ee80*/  SHF.R.S32.HI R15, RZ, 0x1f, R2 ;  /* 0x0000001fff0f7819 */ /* 0x000fc60000011402 */
[----:B------:R-:W-:Y:S01]  /*ee90*/  IMAD R3, R24, UR9, R3 ;  /* 0x0000000918037c24 */ /* 0x000fe2000f8e0203 */
[----:B------:R-:W-:Y:S02]  /*eea0*/  ULDC.64 UR8, c[0x0][0x230] ;  /* 0x00008c0000087ab9 */ /* 0x000fe40000000a00 */
[----:B------:R-:W-:Y:S02]  /*eeb0*/  IMAD R15, R15, UR8, RZ ;  /* 0x000000080f0f7c24 */ /* 0x000fe4000f8e02ff */
[----:B------:R-:W-:Y:S02]  /*eec0*/  IMAD.IADD R47, R47, 0x1, R3 ;  /* 0x000000012f2f7824 */ /* 0x000fe400078e0203 */
[C---:B------:R-:W-:Y:S02]  /*eed0*/  IMAD R15, R2.reuse, UR9, R15 ;  /* 0x00000009020f7c24 */ /* 0x040fe4000f8e020f */
[----:B------:R-:W-:-:S04]  /*eee0*/  IMAD.WIDE.U32 R2, R2, UR8, R46 ;  /* 0x0000000802027c25 */ /* 0x000fc8000f8e002e */
[----:B------:R-:W-:Y:S01]  /*eef0*/  IMAD.MOV.U32 R29, RZ, RZ, R2 ;  /* 0x000000ffff1d7224 */ /* 0x000fe200078e0002 */
[----:B------:R-:W-:Y:S01]  /*ef00*/  IADD3 R18, R3, R15, RZ ;  /* 0x0000000f03127210 */ /* 0x000fe20007ffe0ff */
[----:B------:R-:W-:Y:S06]  /*ef10*/  BRA `(.L_x_6924) ;  /* 0x0000000000107947 */ /* 0x000fec0003800000 */
.L_x_6923:
[----:B------:R-:W1:Y:S02]  /*ef20*/  LDC R27, c[0x0][0x248] ;  /* 0x00009200ff1b7b82 */ /* 0x000e640000000800 */
[----:B-1----:R-:W-:-:S05]  /*ef30*/  IMAD.SHL.U32 R29, R27, 0x80, RZ ;  /* 0x000000801b1d7824 */ /* 0x002fca00078e00ff */
[----:B------:R-:W-:-:S04]  /*ef40*/  IADD3 R29, -R29, RZ, RZ ;  /* 0x000000ff1d1d7210 */ /* 0x000fc80007ffe1ff */
[----:B------:R-:W-:-:S07]  /*ef50*/  SHF.R.S32.HI R18, RZ, 0x1f, R29 ;  /* 0x0000001fff127819 */ /* 0x000fce000001141d */
.L_x_6924:
[----:B------:R-:W-:Y:S01]  /*ef60*/  ULDC UR5, c[0x0][0x2d0] ;  /* 0x0000b40000057ab9 */ /* 0x000fe20000000800 */
[----:B------:R-:W-:Y:S01]  /*ef70*/  BSSY B0, `(.L_x_6925) ;  /* 0x0000061000007945 */ /* 0x000fe20003800000 */
[----:B------:R-:W-:-:S13]  /*ef80*/  ISETP.GE.AND P0, PT, R100, UR5, PT ;  /* 0x0000000564007c0c */ /* 0x000fda000bf06270 */
[----:B------:R-:W1:Y:S01]  /*ef90*/  @!P0 LDC R47, c[0x0][0x24c] ;  /* 0x00009300ff2f8b82 */ /* 0x000e620000000800 */
[-C--:B------:R-:W-:Y:S01]  /*efa0*/  @!P0 IADD3 R3, P2, P1, R29, R120.reuse, R162 ;  /* 0x000000781d038210 */ /* 0x080fe2000795e0a2 */
[--C-:B------:R-:W-:Y:S01]  /*efb0*/  @!P0 IMAD.MOV.U32 R122, RZ, RZ, R120.reuse ;  /* 0x000000ffff7a8224 */ /* 0x100fe200078e0078 */
[----:B------:R2:W-:Y:S01]  /*efc0*/  @P0 STS.128 [R168+0x2000], RZ ;  /* 0x002000ffa8000388 */ /* 0x0005e20000000c00 */
[----:B------:R-:W-:Y:S01]  /*efd0*/  @!P0 IMAD.MOV.U32 R56, RZ, RZ, R120 ;  /* 0x000000ffff388224 */ /* 0x000fe200078e0078 */
[----:B------:R-:W-:Y:S01]  /*efe0*/  @!P0 IADD3.X R2, R18, R123, R161, P2, P1 ;  /* 0x0000007b12028210 */ /* 0x000fe200017e24a1 */
[----:B------:R-:W-:Y:S01]  /*eff0*/  @!P0 IMAD.WIDE.U32 R52, R27, 0x30, R122 ;  /* 0x000000301b348825 */ /* 0x000fe200078e007a */
[----:B------:R-:W-:Y:S01]  /*f000*/  @!P0 LEA R58, P1, R3, UR12, 0x1 ;  /* 0x0000000c033a8c11 */ /* 0x000fe2000f8208ff */
[----:B------:R-:W3:Y:S01]  /*f010*/  @!P0 LDC R51, c[0x0][0x24c] ;  /* 0x00009300ff338b82 */ /* 0x000ee20000000800 */
[----:B------:R-:W-:Y:S01]  /*f020*/  @!P0 LEA R24, P2, R27, R120, 0x5 ;  /* 0x000000781b188211 */ /* 0x000fe200078428ff */
[----:B------:R-:W-:Y:S01]  /*f030*/  @!P0 IMAD.MOV.U32 R57, RZ, RZ, R123 ;  /* 0x000000ffff398224 */ /* 0x000fe200078e007b */
[----:B------:R-:W-:-:S02]  /*f040*/  @!P0 LEA.HI.X R59, R3, UR13, R2, 0x1, P1 ;  /* 0x0000000d033b8c11 */ /* 0x000fc400088f0c02 */
[----:B------:R-:W-:Y:S01]  /*f050*/  @!P0 LEA R54, P1, R29, R170, 0x1 ;  /* 0x000000aa1d368211 */ /* 0x000fe200078208ff */
[----:B------:R-:W-:Y:S01]  /*f060*/  @!P0 IMAD.WIDE.U32 R56, R27, 0x50, R56 ;  /* 0x000000501b388825 */ /* 0x000fe200078e0038 */
[C---:B------:R-:W-:Y:S01]  /*f070*/  @!P0 IADD3 R31, P3, R29.reuse, R24, RZ ;  /* 0x000000181d1f8210 */ /* 0x040fe20007f7e0ff */
[----:B------:R-:W4:Y:S01]  /*f080*/  @!P0 LDC R15, c[0x0][0x24c] ;  /* 0x00009300ff0f8b82 */ /* 0x000f220000000800 */
[C---:B------:R-:W-:Y:S02]  /*f090*/  @!P0 LEA.HI.X R55, R29.reuse, R169, R18, 0x1, P1 ;  /* 0x000000a91d378211 */ /* 0x040fe400008f0c12 */
[----:B------:R-:W-:-:S03]  /*f0a0*/  @!P0 IADD3 R39, P1, R29, R52, RZ ;  /* 0x000000341d278210 */ /* 0x000fc60007f3e0ff */
        /* <DEDUP_REMOVED lines=16> */
[----:B------:R-:W-:Y:S02]  /*f1b0*/  @!P0 IADD3.X R26, R18, R53, R51, P1, !PT ;  /* 0x00000035121a8210 */ /* 0x000fe40000ffe433 */
[----:B------:R-:W-:-:S02]  /*f1c0*/  @!P0 LEA.HI.X R53, R31, UR13, R24, 0x1, P2 ;  /* 0x0000000d1f358c11 */ /* 0x000fc400090f0c18 */
[----:B------:R-:W-:Y:S02]  /*f1d0*/  @!P0 LEA R24, P3, R27, R120, 0x6 ;  /* 0x000000781b188211 */ /* 0x000fe400078630ff */
        /* <DEDUP_REMOVED lines=11> */
[----:B--2---:R-:W-:-:S02]  /*f290*/  @!P0 IMAD R3, R3, 0x50, RZ ;  /* 0x0000005003038824 */ /* 0x004fc400078e02ff */
[----:B------:R-:W-:Y:S01]  /*f2a0*/  @!P0 IMAD.WIDE.U32 R54, R27, 0x60, R54 ;  /* 0x000000601b368825 */ /* 0x000fe200078e0036 */
[----:B------:R-:W-:Y:S01]  /*f2b0*/  @!PT LDS RZ, [RZ] ;  /* 0x00000000fffff984 */ /* 0x000fe20000000800 */
[----:B------:R-:W-:Y:S01]  /*f2c0*/  @!PT LDS RZ, [RZ] ;  /* 0x00000000fffff984 */ /* 0x000fe20000000800 */
[----:B------:R-:W-:Y:S01]  /*f2d0*/  @!PT LDS RZ, [RZ] ;  /* 0x00000000fffff984 */ /* 0x000fe20000000800 */
[----:B------:R3:W-:Y:S03]  /*f2e0*/  @!P0 LDGSTS.E.BYPASS.LTC128B.128 [R168+0x3800], desc[UR6][R46.64] ;  /* 0x038000002ea88fae */ /* 0x0007e6000b901d46 */
[----:B-1----:R-:W-:Y:S01]  /*f2f0*/  @!P0 IMAD R31, R2, 0x60, RZ ;  /* 0x00000060021f8824 */ /* 0x002fe200078e02ff */
[C---:B------:R-:W-:Y:S01]  /*f300*/  @!P0 IADD3 R2, P2, R29.reuse, R56, RZ ;  /* 0x000000381d028210 */ /* 0x040fe20007f5e0ff */
[----:B------:R-:W-:Y:S01]  /*f310*/  @!P0 IMAD.X R15, R18, 0x1, R15, P4 ;  /* 0x00000001120f8824 */ /* 0x000fe200020e060f */
[----:B------:R-:W-:Y:S01]  /*f320*/  @!P0 IADD3 R26, P1, R29, R54, RZ ;  /* 0x000000361d1a8210 */ /* 0x000fe20007f3e0ff */
[----:B------:R3:W-:Y:S01]  /*f330*/  @P0 STS.128 [R168+0x4000], RZ ;  /* 0x004000ffa8000388 */ /* 0x0007e20000000c00 */
[----:B------:R-:W-:Y:S02]  /*f340*/  @!P0 LEA R54, P3, R24, UR12, 0x1 ;  /* 0x0000000c18368c11 */ /* 0x000fe4000f8608ff */
        /* <DEDUP_REMOVED lines=35> */
.L_x_6926:
[----:B------:R-:W-:Y:S05]  /*f580*/  BSYNC B0 ;  /* 0x0000000000007941 */ /* 0x000fea0003800000 */
.L_x_6925:
[----:B------:R-:W0:Y:S01]  /*f590*/  LDGDEPBAR ;  /* 0x00000000000079af */ /* 0x000e220000000000 */
[----:B------:R-:W-:-:S04]  /*f5a0*/  LEA R170, P0, R29, R170, 0x1 ;  /* 0x000000aa1daa7211 */ /* 0x000fc800078008ff */
[----:B------:R-:W-:-:S09]  /*f5b0*/  LEA.HI.X R169, R29, R169, R18, 0x1, P0 ;  /* 0x000000a91da97211 */ /* 0x000fd200000f0c12 */
.L_x_6922:
        /* <DEDUP_REMOVED lines=58> */
[----:B------:R-:W-:Y:S02]  /*f960*/  LEA R152, R6, UR4, 0x1 ;  /* 0x0000000406987c11 */ /* 0x000fe4000f8e08ff */
[----:B------:R-:W-:Y:S02]  /*f970*/  FMNMX.FTZ R2, R37, R2, !PT ;  /* 0x0000000225027209 */ /* 0x000fe40007810000 */
[----:B------:R-:W-:Y:S01]  /*f980*/  IADD3 R150, R4, R152, RZ ;  /* 0x0000009804967210 */ /* 0x000fe20007ffe0ff */
[----:B------:R-:W-:Y:S01]  /*f990*/  LDSM.16.MT88.4 R92, [R152+0x6000] ;  /* 0x00600000985c783b */ /* 0x000fe20000004200 */
[----:B-1----:R-:W-:-:S02]  /*f9a0*/  FMNMX.FTZ R27, R35, R2, !PT ;  /* 0x00000002231b7209 */ /* 0x002fc40007810000 */
[----:B------:R-:W-:Y:S01]  /*f9b0*/  FMNMX.FTZ R2, R28, R3, !PT ;  /* 0x000000031c027209 */ /* 0x000fe20007810000 */
[----:B------:R-:W-:Y:S01]  /*f9c0*/  LDSM.16.MT88.4 R72, [R150+0x6000] ;  /* 0x006000009648783b */ /* 0x000fe20000004200 */
[----:B------:R-:W-:Y:S02]  /*f9d0*/  IADD3 R149, R5, R152, RZ ;  /* 0x0000009805957210 */ /* 0x000fe40007ffe0ff */
[----:B------:R-:W-:Y:S01]  /*f9e0*/  FMNMX.FTZ R3, R21, R2, !PT ;  /* 0x0000000215037209 */ /* 0x000fe20007810000 */
[----:B------:R-:W1:Y:S01]  /*f9f0*/  SHFL.BFLY PT, R18, R27, 0x2, 0x1f ;  /* 0x0c401f001b127f89 */ /* 0x000e6200000e0000 */
[----:B------:R-:W-:Y:S02]  /*fa00*/  IADD3 R148, R4, R149, RZ ;  /* 0x0000009504947210 */ /* 0x000fe40007ffe0ff */
[----:B------:R-:W-:Y:S01]  /*fa10*/  FMNMX.FTZ R24, R20, R3, !PT ;  /* 0x0000000314187209 */ /* 0x000fe20007810000 */
        /* <DEDUP_REMOVED lines=8> */
[----:B---3--:R-:W-:Y:S01]  /*faa0*/  FMUL.FTZ R46, R3, UR8 ;  /* 0x00000008032e7c20 */ /* 0x008fe20008410000 */
[----:B--2---:R-:W-:-:S04]  /*fab0*/  FMNMX.FTZ R2, R15, R2, !PT ;  /* 0x000000020f027209 */ /* 0x004fc80007810000 */
        /* <DEDUP_REMOVED lines=30> */
[----:B------:R-:W5:Y:S01]  /*fca0*/  LDSM.16.MT88.4 R12, [R149+0x6800] ;  /* 0x00680000950c783b */ /* 0x000f620000004200 */
        /* <DEDUP_REMOVED lines=39> */
[----:B------:R-:W-:Y:S01]  /*ff20*/  FFMA.FTZ R41, R41, UR8, -R46 ;  /* 0x0000000829297c23 */ /* 0x000fe2000801082e */
[--C-:B------:R-:W-:Y:S01]  /*ff30*/  FFMA.FTZ R42, R42, UR8, -R23.reuse ;  /* 0x000000082a2a7c23 */ /* 0x100fe20008010817 */
[--C-:B------:R-:W-:Y:S01]  /*ff40*/  FFMA.FTZ R43, R40, UR8, -R23.reuse ;  /* 0x00000008282b7c23 */ /* 0x100fe20008010817 */
[----:B------:R-:W3:Y:S01]  /*ff50*/  MUFU.EX2 R31, R31 ;  /* 0x0000001f001f7308 */ /* 0x000ee20000000800 */
[--C-:B------:R-:W-:Y:S01]  /*ff60*/  FFMA.FTZ R45, R38, UR8, -R23.reuse ;  /* 0x00000008262d7c23 */ /* 0x100fe20008010817 */
[----:B------:R-:W-:Y:S01]  /*ff70*/  FFMA.FTZ R36, R36, UR8, -R23 ;  /* 0x0000000824247c23 */ /* 0x000fe20008010817 */
[----:B------:R-:W-:Y:S01]  /*ff80*/  FADD.FTZ R58, R51, R58 ;  /* 0x0000003a333a7221 */ /* 0x000fe20000010000 */
[----:B------:R-:W-:Y:S01]  /*ff90*/  FADD.FTZ R53, R56, R53 ;  /* 0x0000003538357221 */ /* 0x000fe20000010000 */
[--C-:B------:R-:W-:Y:S01]  /*ffa0*/  FFMA.FTZ R34, R34, UR8, -R46.reuse ;  /* 0x0000000822227c23 */ /* 0x100fe2000801082e */
[--C-:B------:R-:W-:Y:S01]  /*ffb0*/  FFMA.FTZ R33, R33, UR8, -R46.reuse ;  /* 0x0000000821217c23 */ /* 0x100fe2000801082e */
[----:B------:R-:W-:Y:S01]  /*ffc0*/  FFMA.FTZ R38, R35, UR8, -R46 ;  /* 0x0000000823267c23 */ /* 0x000fe2000801082e */
[----:B------:R-:W2:Y:S01]  /*ffd0*/  MUFU.EX2 R26, R26 ;  /* 0x0000001a001a7308 */ /* 0x000ea20000000800 */
[----:B-1----:R-:W-:Y:S01]  /*ffe0*/  F2FP.F16.F32.PACK_AB R83, R52, R47 ;  /* 0x0000002f3453723e */ /* 0x002fe200000000ff */
[----:B------:R-:W-:Y:S01]  /*fff0*/  FADD.FTZ R40, R54, R53 ;  /* 0x0000003536287221 */ /* 0x000fe20000010000 */
[--C-:B------:R-:W-:Y:S01]  /*10000*/  FFMA.FTZ R30, R30, UR8, -R23.reuse ;  /* 0x000000081e1e7c23 */ /* 0x100fe20008010817 */
[--C-:B------:R-:W-:Y:S01]  /*10010*/  FFMA.FTZ R21, R21, UR8, -R23.reuse ;  /* 0x0000000815157c23 */ /* 0x100fe20008010817 */
[----:B------:R-:W-:Y:S01]  /*10020*/  FFMA.FTZ R176, R20, UR8, -R23 ;  /* 0x0000000814b07c23 */ /* 0x000fe20008010817 */
[----:B------:R-:W-:-:S02]  /*10030*/  FADD.FTZ R40, R39, R40 ;  /* 0x0000002827287221 */ /* 0x000fc40000010000 */
[----:B------:R-:W-:Y:S01]  /*10040*/  HMMA.16816.F32 R68, R80, R72, RZ ;  /* 0x000000485044723c */ /* 0x000fe200000018ff */
[----:B------:R-:W-:Y:S01]  /*10050*/  MUFU.EX2 R29, R29 ;  /* 0x0000001d001d7308 */ /* 0x000fe20000000800 */
[----:B---3--:R-:W-:-:S04]  /*10060*/  FADD.FTZ R39, R31, R40 ;  /* 0x000000281f277221 */ /* 0x008fc80000010000 */
        /* <DEDUP_REMOVED lines=12> */
[C---:B--2---:R-:W-:Y:S01]  /*10130*/  F2FP.F16.F32.PACK_AB R4, R26.reuse, R31 ;  /* 0x0000001f1a04723e */ /* 0x044fe200000000ff */
[----:B------:R-:W-:Y:S01]  /*10140*/  FADD.FTZ R26, R26, R39 ;  /* 0x000000271a1a7221 */ /* 0x000fe20000010000 */
[----:B-1----:R-:W-:Y:S01]  /*10150*/  F2FP.F16.F32.PACK_AB R5, R27, R32 ;  /* 0x000000201b05723e */ /* 0x002fe200000000ff */
[----:B------:R-:W-:-:S03]  /*10160*/  FFMA.FTZ R31, R28, UR8, -R23 ;  /* 0x000000081c1f7c23 */ /* 0x000fc60008010817 */
[----:B------:R-:W-:Y:S01]  /*10170*/  F2FP.F16.F32.PACK_AB R6, R24, R29 ;  /* 0x0000001d1806723e */ /* 0x000fe200000000ff */
[----:B------:R-:W-:Y:S01]  /*10180*/  MUFU.EX2 R62, R62 ;  /* 0x0000003e003e7308 */ /* 0x000fe20000000800 */
[----:B------:R-:W-:-:S04]  /*10190*/  FADD.FTZ R29, R29, R26 ;  /* 0x0000001a1d1d7221 */ /* 0x000fc80000010000 */
[----:B------:R-:W-:Y:S01]  /*101a0*/  FADD.FTZ R29, R24, R29 ;  /* 0x0000001d181d7221 */ /* 0x000fe20000010000 */
[----:B---3--:R-:W-:Y:S02]  /*101b0*/  F2FP.F16.F32.PACK_AB R7, R22, R25 ;  /* 0x000000191607723e */ /* 0x008fe400000000ff */
[----:B------:R-:W1:Y:S05]  /*101c0*/  MUFU.EX2 R57, R57 ;  /* 0x0000003900397308 */ /* 0x000e6a0000000800 */
[C---:B------:R-:W-:Y:S03]  /*101d0*/  HMMA.16816.F32 R68, R4.reuse, R8, R68 ;  /* 0x000000080444723c */ /* 0x040fe60000001844 */
[----:B------:R-:W-:Y:S03]  /*101e0*/  MUFU.EX2 R60, R60 ;  /* 0x0000003c003c7308 */ /* 0x000fe60000000800 */
[C---:B------:R-:W-:Y:S01]  /*101f0*/  HMMA.16816.F32 R72, R4.reuse, R10, R72 ;  /* 0x0000000a0448723c */ /* 0x040fe20000001848 */
[----:B------:R-:W2:Y:S04]  /*10200*/  LDSM.16.MT88.4 R8, [R148+0x6800] ;  /* 0x006800009408783b */ /* 0x000ea80000004200 */
[----:B------:R-:W-:Y:S01]  /*10210*/  MUFU.EX2 R55, R55 ;  /* 0x0000003700377308 */ /* 0x000fe20000000800 */
[C---:B----4-:R-:W-:Y:S07]  /*10220*/  HMMA.16816.F32 R96, R4.reuse, R16, R96 ;  /* 0x000000100460723c */ /* 0x050fee0000001860 */
[----:B------:R-:W-:Y:S01]  /*10230*/  MUFU.EX2 R61, R61 ;  /* 0x0000003d003d7308 */ /* 0x000fe20000000800 */
[C---:B------:R-:W-:Y:S01]  /*10240*/  HMMA.16816.F32 R92, R4.reuse, R18, R92 ;  /* 0x00000012045c723c */ /* 0x040fe2000000185c */
[----:B------:R-:W3:Y:S05]  /*10250*/  LDSM.16.MT88.4 R16, [R152+0x7000] ;  /* 0x007000009810783b */ /* 0x000eea0000004200 */
[C---:B-----5:R-:W-:Y:S01]  /*10260*/  HMMA.16816.F32 R88, R4.reuse, R12, R88 ;  /* 0x0000000c0458723c */ /* 0x060fe20000001858 */
        /* <DEDUP_REMOVED lines=102> */
[----:B------:R-:W2:Y:S01]  /*108d0*/  MUFU.EX2 R31, R31 ;  /* 0x0000001f001f7308 */ /* 0x000ea20000000800 */
[----:B------:R-:W-:Y:S01]  /*108e0*/  HMMA.16816.F32 R80, R4, R10, R80 ;  /* 0x0000000a0450723c */ /* 0x000fe20000001850 */
[----:B------:R-:W1:Y:S06]  /*108f0*/  LDSM.16.MT88.4 R8, [R150+0x8800] ;  /* 0x008800009608783b */ /* 0x000e6c0000004200 */
[----:B------:R-:W-:Y:S01]  /*10900*/  MUFU.EX2 R21, R21 ;  /* 0x0000001500157308 */ /* 0x000fe20000000800 */
        /* <DEDUP_REMOVED lines=8> */
[----:B------:R-:W-:Y:S02]  /*10990*/  HMMA.16816.F32 R88, R4, R12, R88 ;  /* 0x0000000c0458723c */ /* 0x000fe40000001858 */
[----:B------:R-:W-:-:S04]  /*109a0*/  FADD.FTZ R126, R65, R126 ;  /* 0x0000007e417e7221 */ /* 0x000fc80000010000 */
[C---:B------:R-:W-:Y:S01]  /*109b0*/  HMMA.16816.F32 R76, R4.reuse, R14, R76 ;  /* 0x0000000e044c723c */ /* 0x040fe2000000184c */
[----:B------:R-:W-:Y:S05]  /*109c0*/  LDSM.16.MT88.4 R12, [R152+0x9000] ;  /* 0x00900000980c783b */ /* 0x000fea0000004200 */
[C---:B------:R-:W-:Y:S06]  /*109d0*/  HMMA.16816.F32 R96, R4.reuse, R16, R96 ;  /* 0x000000100460723c */ /* 0x040fec0000001860 */
[C---:B------:R-:W-:Y:S01]  /*109e0*/  HMMA.16816.F32 R92, R4.reuse, R18, R92 ;  /* 0x00000012045c723c */ /* 0x040fe2000000185c */
[----:B------:R-:W-:Y:S05]  /*109f0*/  LDSM.16.MT88.4 R16, [R149+0x9000] ;  /* 0x009000009510783b */ /* 0x000fea0000004200 */
[C---:B-1----:R-:W-:Y:S06]  /*10a00*/  HMMA.16816.F32 R68, R4.reuse, R8, R68 ;  /* 0x000000080444723c */ /* 0x042fec0000001844 */
[C---:B------:R-:W-:Y:S01]  /*10a10*/  HMMA.16816.F32 R72, R4.reuse, R10, R72 ;  /* 0x0000000a0448723c */ /* 0x040fe20000001848 */
[----:B------:R-:W1:Y:S05]  /*10a20*/  LDSM.16.MT88.4 R8, [R148+0x8800] ;  /* 0x008800009408783b */ /* 0x000e6a0000004200 */
[C---:B-1----:R-:W-:Y:S06]  /*10a30*/  HMMA.16816.F32 R84, R4.reuse, R8, R84 ;  /* 0x000000080454723c */ /* 0x042fec0000001854 */
[----:B------:R-:W-:Y:S01]  /*10a40*/  HMMA.16816.F32 R80, R4, R10, R80 ;  /* 0x0000000a0450723c */ /* 0x000fe20000001850 */
[----:B------:R-:W1:Y:S06]  /*10a50*/  LDSM.16.MT88.4 R8, [R150+0x9000] ;  /* 0x009000009608783b */ /* 0x000e6c0000004200 */
[----:B------:R-:W-:Y:S01]  /*10a60*/  FADD.FTZ R5, R47, R58 ;  /* 0x0000003a2f057221 */ /* 0x000fe20000010000 */
[----:B------:R-:W-:Y:S01]  /*10a70*/  FFMA.FTZ R47, R37, UR8, -R46 ;  /* 0x00000008252f7c23 */ /* 0x000fe2000801082e */
[----:B------:R-:W-:Y:S01]  /*10a80*/  F2FP.F16.F32.PACK_AB R4, R44, R125 ;  /* 0x0000007d2c04723e */ /* 0x000fe200000000ff */
[----:B------:R-:W-:Y:S01]  /*10a90*/  FADD.FTZ R125, R125, R126 ;  /* 0x0000007e7d7d7221 */ /* 0x000fe20000010000 */
[----:B------:R-:W-:Y:S01]  /*10aa0*/  FADD.FTZ R37, R52, R5 ;  /* 0x0000000534257221 */ /* 0x000fe20000010000 */
[----:B------:R-:W-:Y:S01]  /*10ab0*/  F2FP.F16.F32.PACK_AB R5, R43, R42 ;  /* 0x0000002a2b05723e */ /* 0x000fe200000000ff */
[----:B------:R-:W3:Y:S01]  /*10ac0*/  MUFU.EX2 R35, R47 ;  /* 0x0000002f00237308 */ /* 0x000ee20000000800 */
[----:B------:R-:W-:Y:S01]  /*10ad0*/  F2FP.F16.F32.PACK_AB R6, R41, R104 ;  /* 0x000000682906723e */ /* 0x000fe200000000ff */
[----:B------:R-:W-:Y:S01]  /*10ae0*/  FADD.FTZ R32, R32, R37 ;  /* 0x0000002520207221 */ /* 0x000fe20000010000 */
[----:B----4-:R-:W-:Y:S01]  /*10af0*/  F2FP.F16.F32.PACK_AB R7, R36, R45 ;  /* 0x0000002d2407723e */ /* 0x010fe200000000ff */
[----:B------:R-:W-:-:S02]  /*10b00*/  FADD.FTZ R125, R44, R125 ;  /* 0x0000007d2c7d7221 */ /* 0x000fc40000010000 */
[----:B------:R-:W-:Y:S02]  /*10b10*/  FADD.FTZ R32, R27, R32 ;  /* 0x000000201b207221 */ /* 0x000fe40000010000 */
[----:B------:R-:W-:Y:S02]  /*10b20*/  FADD.FTZ R104, R104, R125 ;  /* 0x0000007d68687221 */ /* 0x000fe40000010000 */
[----:B------:R-:W-:Y:S01]  /*10b30*/  HMMA.16816.F32 R96, R4, R12, R96 ;  /* 0x0000000c0460723c */ /* 0x000fe20000001860 */
[----:B------:R-:W-:Y:S01]  /*10b40*/  FADD.FTZ R25, R25, R32 ;  /* 0x0000002019197221 */ /* 0x000fe20000010000 */
[----:B------:R-:W-:-:S03]  /*10b50*/  FADD.FTZ R41, R41, R104 ;  /* 0x0000006829297221 */ /* 0x000fc60000010000 */
[----:B------:R-:W-:Y:S01]  /*10b60*/  FADD.FTZ R22, R22, R25 ;  /* 0x0000001916167221 */ /* 0x000fe20000010000 */
[C---:B------:R-:W-:Y:S01]  /*10b70*/  HMMA.16816.F32 R92, R4.reuse, R14, R92 ;  /* 0x0000000e045c723c */ /* 0x040fe2000000185c */
[----:B------:R-:W4:Y:S05]  /*10b80*/  LDSM.16.MT88.4 R12, [R148+0x9000] ;  /* 0x00900000940c783b */ /* 0x000f2a0000004200 */
[C---:B------:R-:W-:Y:S06]  /*10b90*/  HMMA.16816.F32 R88, R4.reuse, R16, R88 ;  /* 0x000000100458723c */ /* 0x040fec0000001858 */
[C---:B-1----:R-:W-:Y:S06]  /*10ba0*/  HMMA.16816.F32 R68, R4.reuse, R8, R68 ;  /* 0x000000080444723c */ /* 0x042fec0000001844 */
[C---:B------:R-:W-:Y:S01]  /*10bb0*/  HMMA.16816.F32 R72, R4.reuse, R10, R72 ;  /* 0x0000000a0448723c */ /* 0x040fe20000001848 */
[----:B------:R-:W1:Y:S05]  /*10bc0*/  LDSM.16.MT88.4 R8, [R152+0x9800] ;  /* 0x009800009808783b */ /* 0x000e6a0000004200 */
[C---:B------:R-:W-:Y:S01]  /*10bd0*/  HMMA.16816.F32 R76, R4.reuse, R18, R76 ;  /* 0x00000012044c723c */ /* 0x040fe2000000184c */
[----:B------:R-:W1:Y:S05]  /*10be0*/  LDSM.16.MT88.4 R16, [R150+0x9800] ;  /* 0x009800009610783b */ /* 0x000e6a0000004200 */
[C---:B----4-:R-:W-:Y:S06]  /*10bf0*/  HMMA.16816.F32 R84, R4.reuse, R12, R84 ;  /* 0x0000000c0454723c */ /* 0x050fec0000001854 */
[----:B------:R-:W-:Y:S01]  /*10c00*/  HMMA.16816.F32 R80, R4, R14, R80 ;  /* 0x0000000e0450723c */ /* 0x000fe20000001850 */
[----:B------:R-:W-:-:S04]  /*10c10*/  FADD.FTZ R13, R61, R22 ;  /* 0x000000163d0d7221 */ /* 0x000fc80000010000 */
[----:B------:R-:W-:Y:S02]  /*10c20*/  FADD.FTZ R13, R66, R13 ;  /* 0x0000000d420d7221 */ /* 0x000fe40000010000 */
[----:B-----5:R-:W-:Y:S01]  /*10c30*/  F2FP.F16.F32.PACK_AB R4, R33, R34 ;  /* 0x000000222104723e */ /* 0x020fe200000000ff */
[----:B------:R-:W-:Y:S01]  /*10c40*/  FADD.FTZ R34, R34, R41 ;  /* 0x0000002922227221 */ /* 0x000fe20000010000 */
[----:B------:R-:W-:Y:S01]  /*10c50*/  FADD.FTZ R64, R64, R13 ;  /* 0x0000000d40407221 */ /* 0x000fe20000010000 */
[----:B--2---:R-:W-:Y:S01]  /*10c60*/  F2FP.F16.F32.PACK_AB R5, R31, R30 ;  /* 0x0000001e1f05723e */ /* 0x004fe200000000ff */
[----:B------:R-:W2:Y:S01]  /*10c70*/  LDSM.16.MT88.4 R12, [R149+0x9800] ;  /* 0x00980000950c783b */ /* 0x000ea20000004200 */
[----:B---3--:R-:W-:Y:S01]  /*10c80*/  F2FP.F16.F32.PACK_AB R6, R38, R35 ;  /* 0x000000232606723e */ /* 0x008fe200000000ff */
[----:B------:R-:W-:Y:S01]  /*10c90*/  FADD.FTZ R64, R59, R64 ;  /* 0x000000403b407221 */ /* 0x000fe20000010000 */
[----:B------:R-:W-:Y:S01]  /*10ca0*/  F2FP.F16.F32.PACK_AB R7, R176, R21 ;  /* 0x00000015b007723e */ /* 0x000fe200000000ff */
[----:B------:R-:W-:-:S02]  /*10cb0*/  FADD.FTZ R34, R33, R34 ;  /* 0x0000002221227221 */ /* 0x000fc40000010000 */
[----:B------:R-:W-:Y:S02]  /*10cc0*/  FADD.FTZ R111, R111, R64 ;  /* 0x000000406f6f7221 */ /* 0x000fe40000010000 */
[----:B------:R-:W-:Y:S02]  /*10cd0*/  FADD.FTZ R35, R35, R34 ;  /* 0x0000002223237221 */ /* 0x000fe40000010000 */
[----:B------:R-:W-:Y:S01]  /*10ce0*/  FADD.FTZ R111, R120, R111 ;  /* 0x0000006f786f7221 */ /* 0x000fe20000010000 */
[----:B-1----:R-:W-:Y:S01]  /*10cf0*/  HMMA.16816.F32 R96, R4, R8, R96 ;  /* 0x000000080460723c */ /* 0x002fe20000001860 */
[----:B------:R-:W-:Y:S02]  /*10d00*/  FADD.FTZ R177, R38, R35 ;  /* 0x0000002326b17221 */ /* 0x000fe40000010000 */
        /* <DEDUP_REMOVED lines=9> */
[----:B------:R-:W-:-:S04]  /*10da0*/  FADD.FTZ R124, R123, R124 ;  /* 0x0000007c7b7c7221 */ /* 0x000fc80000010000 */
[----:B------:R-:W-:Y:S01]  /*10db0*/  FADD.FTZ R103, R103, R124 ;  /* 0x0000007c67677221 */ /* 0x000fe20000010000 */
[----:B--2---:R-:W-:Y:S03]  /*10dc0*/  HMMA.16816.F32 R88, R4, R12, R88 ;  /* 0x0000000c0458723c */ /* 0x004fe60000001858 */
[----:B------:R-:W-:-:S04]  /*10dd0*/  FADD.FTZ R106, R106, R103 ;  /* 0x000000676a6a7221 */ /* 0x000fc80000010000 */
[----:B------:R-:W-:Y:S01]  /*10de0*/  FADD.FTZ R105, R105, R106 ;  /* 0x0000006a69697221 */ /* 0x000fe20000010000 */
[----:B------:R-:W-:Y:S03]  /*10df0*/  HMMA.16816.F32 R76, R4, R14, R76 ;  /* 0x0000000e044c723c */ /* 0x000fe6000000184c */
        /* <DEDUP_REMOVED lines=79> */
.L_x_6928:
[----:B------:R-:W1:Y:S02]  /*112f0*/  LDC R9, c[0x0][0x250] ;  /* 0x00009400ff097b82 */ /* 0x000e640000000800 */
[----:B-1----:R-:W-:-:S05]  /*11300*/  IMAD.SHL.U32 R11, R9, 0x80, RZ ;  /* 0x00000080090b7824 */ /* 0x002fca00078e00ff */
[----:B------:R-:W-:-:S04]  /*11310*/  IADD3 R11, -R11, RZ, RZ ;  /* 0x000000ff0b0b7210 */ /* 0x000fc80007ffe1ff */
[----:B------:R-:W-:-:S07]  /*11320*/  SHF.R.S32.HI R8, RZ, 0x1f, R11 ;  /* 0x0000001fff087819 */ /* 0x000fce000001140b */
.L_x_6929:
[----:B------:R-:W-:Y:S01]  /*11330*/  ULDC UR4, c[0x0][0x2d0] ;  /* 0x0000b40000047ab9 */ /* 0x000fe20000000800 */
[----:B------:R-:W-:Y:S01]  /*11340*/  LEA R178, P3, R11, R178, 0x1 ;  /* 0x000000b20bb27211 */ /* 0x000fe200078608ff */
[----:B------:R-:W-:Y:S01]  /*11350*/  IMAD.SHL.U32 R182, R171, 0x80, RZ ;  /* 0x00000080abb67824 */ /* 0x000fe200078e00ff */
[----:B------:R-:W-:Y:S02]  /*11360*/  ISETP.GE.AND P0, PT, R100, UR4, PT ;  /* 0x0000000464007c0c */ /* 0x000fe4000bf06270 */
[----:B------:R-:W-:Y:S02]  /*11370*/  LEA.HI.X R179, R11, R179, R8, 0x1, P3 ;  /* 0x000000b30bb37211 */ /* 0x000fe400018f0c08 */
[----:B------:R-:W-:-:S05]  /*11380*/  LOP3.LUT R103, R182, R173, RZ, 0xfc, !PT ;  /* 0x000000adb6677212 */ /* 0x000fca00078efcff */
[C---:B------:R-:W-:Y:S02]  /*11390*/  VIADD R51, R103.reuse, 0x1 ;  /* 0x0000000167337836 */ /* 0x040fe40000000000 */
[----:B------:R-:W-:Y:S02]  /*113a0*/  VIADD R202, R103, 0x9 ;  /* 0x0000000967ca7836 */ /* 0x000fe40000000000 */
        /* <DEDUP_REMOVED lines=14> */
[----:B------:R-:W-:Y:S01]  /*11490*/  @!P0 LEA.HI.X R17, R6, UR11, R5, 0x1, P1 ;  /* 0x0000000b06118c11 */ /* 0x000fe200088f0c05 */
[----:B------:R-:W-:Y:S01]  /*114a0*/  VIADD R134, R103, 0x11 ;  /* 0x0000001167867836 */ /* 0x000fe20000000000 */
        /* <DEDUP_REMOVED lines=39> */
[----:B------:R-:W-:Y:S01]  /*11720*/  @P0 STS.128 [R168+0x8000], RZ ;  /* 0x008000ffa8000388 */ /* 0x000fe20000000c00 */
[----:B------:R-:W-:Y:S01]  /*11730*/  @!P0 LEA R22, P4, R10, UR10, 0x1 ;  /* 0x0000000a0a168c11 */ /* 0x000fe2000f8808ff */
[----:B------:R-:W-:-:S04]  /*11740*/  @!P0 IMAD.WIDE.U32 R14, R9, 0x70, R14 ;  /* 0x00000070090e8825 */ /* 0x000fc800078e000e */
[----:B-1----:R-:W-:Y:S01]  /*11750*/  @!P0 IMAD R9, R6, 0x50, RZ ;  /* 0x0000005006098824 */ /* 0x002fe200078e02ff */
[----:B------:R-:W-:Y:S01]  /*11760*/  @!P0 IADD3 R6, P2, R11, R16, RZ ;  /* 0x000000100b068210 */ /* 0x000fe20007f5e0ff */
[----:B--2---:R-:W-:Y:S02]  /*11770*/  @!P0 IMAD R5, R5, 0x60, RZ ;  /* 0x0000006005058824 */ /* 0x004fe400078e02ff */
[----:B-----5:R-:W-:Y:S01]  /*11780*/  @!P0 IMAD R21, R4, 0x70, RZ ;  /* 0x0000007004158824 */ /* 0x020fe200078e02ff */
[C---:B------:R-:W-:Y:S01]  /*11790*/  @!P0 IADD3 R4, P3, R11.reuse, R18, RZ ;  /* 0x000000120b048210 */ /* 0x040fe20007f7e0ff */
[C---:B------:R-:W-:Y:S01]  /*117a0*/  @!P0 IMAD.X R7, R8.reuse, 0x1, R7, P1 ;  /* 0x0000000108078824 */ /* 0x040fe200008e0607 */
        /* <DEDUP_REMOVED lines=10> */
[----:B------:R1:W-:Y:S01]  /*11850*/  @!P0 LDGSTS.E.BYPASS.LTC128B.128 [R168+0x8000], desc[UR6][R22.64] ;  /* 0x0800000016a88fae */ /* 0x0003e2000b901d46 */
        /* <DEDUP_REMOVED lines=8> */
[----:B------:R-:W-:Y:S01]  /*118e0*/  @!P0 LDGSTS.E.BYPASS.LTC128B.128 [R168+0x8800], desc[UR6][R16.64] ;  /* 0x0880000010a88fae */ /* 0x000fe2000b901d46 */
[----:B------:R-:W-:Y:S02]  /*118f0*/  ISETP.GE.AND P1, PT, R48, 0x3, PT ;  /* 0x000000033000780c */ /* 0x000fe40003f26270 */
[C---:B------:R-:W-:Y:S01]  /*11900*/  ISETP.GE.AND P2, PT, R51.reuse, R50, PT ;  /* 0x000000323300720c */ /* 0x040fe20003f46270 */
[----:B------:R-:W-:Y:S01]  /*11910*/  @P0 STS.128 [R168+0x9000], RZ ;  /* 0x009000ffa8000388 */ /* 0x000fe20000000c00 */
[----:B------:R-:W-:Y:S02]  /*11920*/  P2R R48, PR, RZ, 0x2 ;  /* 0x00000002ff307803 */ /* 0x000fe40000000000 */
[----:B------:R-:W-:Y:S01]  /*11930*/  ISETP.GE.AND P1, PT, R51, R49, PT ;  /* 0x000000313300720c */ /* 0x000fe20003f26270 */
[----:B------:R-:W-:Y:S01]  /*11940*/  @!PT LDS RZ, [RZ] ;  /* 0x00000000fffff984 */ /* 0x000fe20000000800 */
[----:B------:R-:W-:Y:S01]  /*11950*/  @!PT LDS RZ, [RZ] ;  /* 0x00000000fffff984 */ /* 0x000fe20000000800 */
[----:B------:R-:W-:Y:S01]  /*11960*/  @!PT LDS RZ, [RZ] ;  /* 0x00000000fffff984 */ /* 0x000fe20000000800 */
[----:B------:R2:W-:Y:S01]  /*11970*/  @!P0 LDGSTS.E.BYPASS.LTC128B.128 [R168+0x9000], desc[UR6][R14.64] ;  /* 0x090000000ea88fae */ /* 0x0005e2000b901d46 */
[----:B------:R-:W-:-:S03]  /*11980*/  I2FP.F32.S32 R51, R51 ;  /* 0x0000003300337245 */ /* 0x000fc60000201400 */
        /* <DEDUP_REMOVED lines=9> */
[----:B------:R-:W3:Y:S04]  /*11a20*/  LDSM.16.M88.4 R64, [R157+0x2000] ;  /* 0x002000009d40783b */ /* 0x000ee80000000200 */
[----:B------:R-:W3:Y:S04]  /*11a30*/  LDSM.16.M88.4 R28, [R157+0x4000] ;  /* 0x004000009d1c783b */ /* 0x000ee80000000200 */
[----:B-1----:R-:W1:Y:S04]  /*11a40*/  LDSM.16.M88.4 R20, [R157+0x4800] ;  /* 0x004800009d14783b */ /* 0x002e680000000200 */
[----:B--2---:R-:W2:Y:S04]  /*11a50*/  LDSM.16.M88.4 R12, [R157+0x5000] ;  /* 0x005000009d0c783b */ /* 0x004ea80000000200 */
[----:B------:R-:W2:Y:S04]  /*11a60*/  LDSM.16.M88.4 R124, [R157+0x5800] ;  /* 0x005800009d7c783b */ /* 0x000ea80000000200 */
[----:B------:R-:W-:Y:S04]  /*11a70*/  LDSM.16.M88.4 R108, [R156] ;  /* 0x000000009c6c783b */ /* 0x000fe80000000200 */
[----:B------:R-:W2:Y:S04]  /*11a80*/  LDSM.16.M88.4 R120, [R151+0x2800] ;  /* 0x002800009778783b */ /* 0x000ea80000000200 */
[----:B------:R-:W2:Y:S01]  /*11a90*/  LDSM.16.M88.4 R116, [R151+0x3000] ;  /* 0x003000009774783b */ /* 0x000ea20000000200 */
[C---:B----4-:R-:W-:Y:S03]  /*11aa0*/  HMMA.16816.F32 R60, R4.reuse, R56, RZ ;  /* 0x00000038043c723c */ /* 0x050fe600000018ff */
[----:B------:R-:W4:Y:S03]  /*11ab0*/  LDSM.16.M88.4 R112, [R151+0x3800] ;  /* 0x003800009770783b */ /* 0x000f260000000200 */
[C---:B-----5:R-:W-:Y:S01]  /*11ac0*/  HMMA.16816.F32 R52, R4.reuse, R44, RZ ;  /* 0x0000002c0434723c */ /* 0x060fe200000018ff */
[----:B------:R-:W5:Y:S04]  /*11ad0*/  LDSM.16.M88.4 R128, [R151+0x2000] ;  /* 0x002000009780783b */ /* 0x000f680000000200 */
[----:B------:R-:W0:Y:S01]  /*11ae0*/  LDGDEPBAR ;  /* 0x00000000000079af */ /* 0x000e220000000000 */
[C---:B---3--:R-:W-:Y:S06]  /*11af0*/  HMMA.16816.F32 R40, R4.reuse, R36, RZ ;  /* 0x000000240428723c */ /* 0x048fec00000018ff */
[C---:B------:R-:W-:Y:S06]  /*11b00*/  HMMA.16816.F32 R56, R4.reuse, R58, RZ ;  /* 0x0000003a0438723c */ /* 0x040fec00000018ff */
[C---:B------:R-:W-:Y:S06]  /*11b10*/  HMMA.16816.F32 R44, R4.reuse, R46, RZ ;  /* 0x0000002e042c723c */ /* 0x040fec00000018ff */
[C---:B------:R-:W-:Y:S06]  /*11b20*/  HMMA.16816.F32 R36, R4.reuse, R38, RZ ;  /* 0x000000260424723c */ /* 0x040fec00000018ff */
        /* <DEDUP_REMOVED lines=20> */
[C---:B-----5:R-:W-:Y:S06]  /*11c70*/  HMMA.16816.F32 R104, R108.reuse, R128, R104 ;  /* 0x000000806c68723c */ /* 0x060fec0000001868 */
        /* <DEDUP_REMOVED lines=8> */
[C---:B------:R-:W-:Y:S01]  /*11d00*/  HMMA.16816.F32 R12, R108.reuse, R118, R12 ;  /* 0x000000766c0c723c */ /* 0x040fe2000000180c */
[----:B------:R-:W-:Y:S05]  /*11d10*/  LDSM.16.M88.4 R116, [R146] ;  /* 0x000000009274783b */ /* 0x000fea0000000200 */
[C---:B----4-:R-:W-:Y:S06]  /*11d20*/  HMMA.16816.F32 R8, R108.reuse, R112, R8 ;  /* 0x000000706c08723c */ /* 0x050fec0000001808 */
[----:B------:R-:W-:Y:S01]  /*11d30*/  HMMA.16816.F32 R4, R108, R114, R4 ;  /* 0x000000726c04723c */ /* 0x000fe20000001804 */
[----:B------:R-:W1:Y:S04]  /*11d40*/  LDSM.16.M88.4 R108, [R155] ;  /* 0x000000009b6c783b */ /* 0x000e680000000200 */
[----:B------:R-:W2:Y:S01]  /*11d50*/  LDSM.16.M88.4 R112, [R145] ;  /* 0x000000009170783b */ /* 0x000ea20000000200 */
[C---:B-1----:R-:W-:Y:S06]  /*11d60*/  HMMA.16816.F32 R104, R108.reuse, R124, R104 ;  /* 0x0000007c6c68723c */ /* 0x042fec0000001868 */
[C---:B------:R-:W-:Y:S01]  /*11d70*/  HMMA.16816.F32 R64, R108.reuse, R126, R64 ;  /* 0x0000007e6c40723c */ /* 0x040fe20000001840 */
[----:B------:R-:W1:Y:S05]  /*11d80*/  LDSM.16.M88.4 R124, [R144] ;  /* 0x00000000907c783b */ /* 0x000e6a0000000200 */
[C---:B------:R-:W-:Y:S06]  /*11d90*/  HMMA.16816.F32 R60, R108.reuse, R120, R60 ;  /* 0x000000786c3c723c */ /* 0x040fec000000183c */
[C---:B------:R-:W-:Y:S01]  /*11da0*/  HMMA.16816.F32 R56, R108.reuse, R122, R56 ;  /* 0x0000007a6c38723c */ /* 0x040fe20000001838 */
[----:B------:R-:W3:Y:S05]  /*11db0*/  LDSM.16.M88.4 R120, [R143] ;  /* 0x000000008f78783b */ /* 0x000eea0000000200 */
[C---:B------:R-:W-:Y:S06]  /*11dc0*/  HMMA.16816.F32 R52, R108.reuse, R116, R52 ;  /* 0x000000746c34723c */ /* 0x040fec0000001834 */
[C---:B------:R-:W-:Y:S01]  /*11dd0*/  HMMA.16816.F32 R44, R108.reuse, R118, R44 ;  /* 0x000000766c2c723c */ /* 0x040fe2000000182c */
[----:B------:R-:W4:Y:S05]  /*11de0*/  LDSM.16.M88.4 R116, [R142] ;  /* 0x000000008e74783b */ /* 0x000f2a0000000200 */
[C---:B--2---:R-:W-:Y:S06]  /*11df0*/  HMMA.16816.F32 R40, R108.reuse, R112, R40 ;  /* 0x000000706c28723c */ /* 0x044fec0000001828 */
[C---:B------:R-:W-:Y:S01]  /*11e00*/  HMMA.16816.F32 R36, R108.reuse, R114, R36 ;  /* 0x000000726c24723c */ /* 0x040fe20000001824 */
[----:B------:R-:W2:Y:S05]  /*11e10*/  LDSM.16.M88.4 R112, [R141] ;  /* 0x000000008d70783b */ /* 0x000eaa0000000200 */
[C---:B-1----:R-:W-:Y:S06]  /*11e20*/  HMMA.16816.F32 R32, R108.reuse, R124, R32 ;  /* 0x0000007c6c20723c */ /* 0x042fec0000001820 */
[C---:B------:R-:W-:Y:S01]  /*11e30*/  HMMA.16816.F32 R28, R108.reuse, R126, R28 ;  /* 0x0000007e6c1c723c */ /* 0x040fe2000000181c */
[----:B------:R-:W-:Y:S05]  /*11e40*/  LDSM.16.M88.4 R124, [R153] ;  /* 0x00000000997c783b */ /* 0x000fea0000000200 */
[C---:B---3--:R-:W-:Y:S06]  /*11e50*/  HMMA.16816.F32 R24, R108.reuse, R120, R24 ;  /* 0x000000786c18723c */ /* 0x048fec0000001818 */
[C---:B------:R-:W-:Y:S01]  /*11e60*/  HMMA.16816.F32 R20, R108.reuse, R122, R20 ;  /* 0x0000007a6c14723c */ /* 0x040fe20000001814 */
[----:B------:R-:W1:Y:S05]  /*11e70*/  LDSM.16.M88.4 R120, [R140] ;  /* 0x000000008c78783b */ /* 0x000e6a0000000200 */
[C---:B----4-:R-:W-:Y:S06]  /*11e80*/  HMMA.16816.F32 R16, R108.reuse, R116, R16 ;  /* 0x000000746c10723c */ /* 0x050fec0000001810 */
        /* <DEDUP_REMOVED lines=8> */
[----:B------:R-:W1:Y:S05]  /*11f10*/  LDSM.16.M88.4 R120, [R140+0x2000] ;  /* 0x002000008c78783b */ /* 0x000e6a0000000200 */
[C---:B---3--:R-:W-:Y:S06]  /*11f20*/  HMMA.16816.F32 R60, R124.reuse, R116, R60 ;  /* 0x000000747c3c723c */ /* 0x048fec000000183c */
[C---:B------:R-:W-:Y:S01]  /*11f30*/  HMMA.16816.F32 R56, R124.reuse, R118, R56 ;  /* 0x000000767c38723c */ /* 0x040fe20000001838 */
[----:B------:R-:W3:Y:S05]  /*11f40*/  LDSM.16.M88.4 R116, [R140+0x2800] ;  /* 0x002800008c74783b */ /* 0x000eea0000000200 */
[----:B--2---:R-:W-:Y:S01]  /*11f50*/  HMMA.16816.F32 R40, R124, R108, R40 ;  /* 0x0000006c7c28723c */ /* 0x004fe20000001828 */
[----:B------:R-:W-:-:S05]  /*11f60*/  FFMA.FTZ R107, R0, R51, R107 ;  /* 0x00000033006b7223 */ /* 0x000fca000001006b */
[C---:B------:R-:W-:Y:S01]  /*11f70*/  HMMA.16816.F32 R36, R124.reuse, R110, R36 ;  /* 0x0000006e7c24723c */ /* 0x040fe20000001824 */
[----:B------:R-:W2:Y:S01]  /*11f80*/  LDSM.16.M88.4 R108, [R140+0x3800] ;  /* 0x003800008c6c783b */ /* 0x000ea20000000200 */
[----:B------:R-:W-:Y:S02]  /*11f90*/  FSEL R184, R107, -INF , !P1 ;  /* 0xff8000006bb87808 */ /* 0x000fe40004800000 */
[----:B------:R-:W-:Y:S02]  /*11fa0*/  ISETP.GE.AND P1, PT, R202, R49, PT ;  /* 0x00000031ca00720c */ /* 0x000fe40003f26270 */
[C---:B----4-:R-:W-:Y:S06]  /*11fb0*/  HMMA.16816.F32 R52, R124.reuse, R112, R52 ;  /* 0x000000707c34723c */ /* 0x050fec0000001834 */
[----:B------:R-:W-:Y:S01]  /*11fc0*/  HMMA.16816.F32 R44, R124, R114, R44 ;  /* 0x000000727c2c723c */ /* 0x000fe2000000182c */
[----:B------:R-:W4:Y:S01]  /*11fd0*/  LDSM.16.M88.4 R112, [R140+0x3000] ;  /* 0x003000008c70783b */ /* 0x000f220000000200 */
[----:B------:R-:W-:-:S04]  /*11fe0*/  DEPBAR.LE SB0, 0x0 ;  /* 0x000080000000791a */ /* 0x000fc80000000000 */
[C---:B-1----:R-:W-:Y:S06]  /*11ff0*/  HMMA.16816.F32 R28, R124.reuse, R122, R28 ;  /* 0x0000007a7c1c723c */ /* 0x042fec000000181c */
[C---:B------:R-:W-:Y:S06]  /*12000*/  HMMA.16816.F32 R32, R124.reuse, R120, R32 ;  /* 0x000000787c20723c */ /* 0x040fec0000001820 */
[C---:B---3--:R-:W-:Y:S06]  /*12010*/  HMMA.16816.F32 R24, R124.reuse, R116, R24 ;  /* 0x000000747c18723c */ /* 0x048fec0000001818 */
[----:B------:R-:W-:Y:S01]  /*12020*/  HMMA.16816.F32 R20, R124, R118, R20 ;  /* 0x000000767c14723c */ /* 0x000fe20000001814 */
[----:B------:R-:W-:Y:S01]  /*12030*/  FFMA.FTZ R117, R0, R51, R105 ;  /* 0x0000003300757223 */ /* 0x000fe20000010069 */
[----:B------:R-:W-:-:S04]  /*12040*/  LOP3.LUT R105, R182, 0x10, R173, 0xfe, !PT ;  /* 0x00000010b6697812 */ /* 0x000fc800078efead */
[C---:B--2---:R-:W-:Y:S01]  /*12050*/  HMMA.16816.F32 R8, R124.reuse, R108, R8 ;  /* 0x0000006c7c08723c */ /* 0x044fe20000001808 */
[----:B------:R-:W-:Y:S01]  /*12060*/  FSEL R117, R117, -INF , !P2 ;  /* 0xff80000075757808 */ /* 0x000fe20005000000 */
[----:B------:R-:W-:Y:S01]  /*12070*/  BAR.SYNC.DEFER_BLOCKING 0x0 ;  /* 0x0000000000007b1d */ /* 0x000fe20000010000 */
[----:B------:R-:W-:Y:S02]  /*12080*/  ISETP.GE.AND P2, PT, R202, R50, PT ;  /* 0x00000032ca00720c */ /* 0x000fe40003f46270 */
[----:B------:R-:W-:Y:S01]  /*12090*/  I2FP.F32.S32 R202, R202 ;  /* 0x000000ca00ca7245 */ /* 0x000fe20000201400 */
[C---:B------:R-:W-:Y:S01]  /*120a0*/  HMMA.16816.F32 R4, R124.reuse, R110, R4 ;  /* 0x0000006e7c04723c */ /* 0x040fe20000001804 */
[----:B------:R-:W-:Y:S02]  /*120b0*/  LOP3.LUT R109, R182, 0x8, R173, 0xfe, !PT ;  /* 0x00000008b66d7812 */ /* 0x000fe400078efead */
[----:B------:R-:W-:Y:S01]  /*120c0*/  ISETP.GE.AND P5, PT, R105, R50, PT ;  /* 0x000000326900720c */ /* 0x000fe20003fa6270 */
[C---:B------:R-:W-:Y:S01]  /*120d0*/  FFMA.FTZ R65, R0.reuse, R202, R65 ;  /* 0x000000ca00417223 */ /* 0x040fe20000010041 */
[C---:B------:R-:W-:Y:S01]  /*120e0*/  ISETP.GE.AND P3, PT, R109.reuse, R50, PT ;  /* 0x000000326d00720c */ /* 0x040fe20003f66270 */
[----:B------:R-:W-:Y:S01]  /*120f0*/  FFMA.FTZ R202, R0, R202, R67 ;  /* 0x000000ca00ca7223 */ /* 0x000fe20000010043 */
[----:B------:R-:W-:Y:S01]  /*12100*/  ISETP.GE.AND P4, PT, R109, R49, PT ;  /* 0x000000316d00720c */ /* 0x000fe20003f86270 */
[----:B----4-:R-:W-:Y:S01]  /*12110*/  HMMA.16816.F32 R16, R124, R112, R16 ;  /* 0x000000707c10723c */ /* 0x010fe20000001810 */
[----:B------:R-:W-:-:S02]  /*12120*/  I2FP.F32.S32 R109, R109 ;  /* 0x0000006d006d7245 */ /* 0x000fc40000201400 */
[----:B------:R-:W-:Y:S02]  /*12130*/  LOP3.LUT R67, R182, 0x18, R173, 0xfe, !PT ;  /* 0x00000018b6437812 */ /* 0x000fe400078efead */
[----:B------:R-:W-:Y:S01]  /*12140*/  FSEL R119, R65, -INF , !P2 ;  /* 0xff80000041777808 */ /* 0x000fe20005000000 */
[CC--:B------:R-:W-:Y:S01]  /*12150*/  FFMA.FTZ R51, R0.reuse, R109.reuse, R64 ;  /* 0x0000006d00337223 */ /* 0x0c0fe20000010040 */
[----:B------:R-:W-:Y:S01]  /*12160*/  FFMA.FTZ R66, R0, R109, R66 ;  /* 0x0000006d00427223 */ /* 0x000fe20000010042 */
[----:B------:R-:W-:Y:S01]  /*12170*/  FSEL R202, R202, -INF , !P1 ;  /* 0xff800000caca7808 */ /* 0x000fe20004800000 */
[----:B------:R-:W-:Y:S01]  /*12180*/  HMMA.16816.F32 R12, R124, R114, R12 ;  /* 0x000000727c0c723c */ /* 0x000fe2000000180c */
[----:B------:R-:W-:Y:S02]  /*12190*/  ISETP.GE.AND P2, PT, R134, R50, PT ;  /* 0x000000328600720c */ /* 0x000fe40003f46270 */
[----:B------:R-:W-:Y:S02]  /*121a0*/  FSEL R51, R51, -INF , !P3 ;  /* 0xff80000033337808 */ /* 0x000fe40005800000 */
[----:B------:R-:W-:-:S02]  /*121b0*/  ISETP.GE.AND P3, PT, R105, R49, PT ;  /* 0x000000316900720c */ /* 0x000fc40003f66270 */
[----:B------:R-:W-:Y:S02]  /*121c0*/  I2FP.F32.S32 R105, R105 ;  /* 0x0000006900697245 */ /* 0x000fe40000201400 */
[----:B------:R-:W-:Y:S02]  /*121d0*/  FSEL R130, R66, -INF , !P4 ;  /* 0xff80000042827808 */ /* 0x000fe40006000000 */
[----:B------:R-:W-:Y:S01]  /*121e0*/  ISETP.GE.AND P1, PT, R134, R49, PT ;  /* 0x000000318600720c */ /* 0x000fe20003f26270 */
[CC--:B------:R-:W-:Y:S01]  /*121f0*/  FFMA.FTZ R62, R0.reuse, R105.reuse, R62 ;  /* 0x00000069003e7223 */ /* 0x0c0fe2000001003e */
[----:B------:R-:W-:Y:S01]  /*12200*/  FFMA.FTZ R60, R0, R105, R60 ;  /* 0x00000069003c7223 */ /* 0x000fe2000001003c */
[----:B------:R-:W-:Y:S02]  /*12210*/  ISETP.GE.AND P4, PT, R67, R50, PT ;  /* 0x000000324300720c */ /* 0x000fe40003f86270 */
[----:B------:R-:W-:Y:S02]  /*12220*/  I2FP.F32.S32 R134, R134 ;  /* 0x0000008600867245 */ /* 0x000fe40000201400 */
[----:B------:R-:W-:-:S02]  /*12230*/  FSEL R122, R62, -INF , !P3 ;  /* 0xff8000003e7a7808 */ /* 0x000fc40005800000 */
[----:B------:R-:W-:Y:S02]  /*12240*/  ISETP.GE.AND P3, PT, R67, R49, PT ;  /* 0x000000314300720c */ /* 0x000fe40003f66270 */
[----:B------:R-:W-:Y:S02]  /*12250*/  I2FP.F32.S32 R67, R67 ;  /* 0x0000004300437245 */ /* 0x000fe40000201400 */
[----:B------:R-:W-:Y:S01]  /*12260*/  FSEL R113, R60, -INF , !P5 ;  /* 0xff8000003c717808 */ /* 0x000fe20006800000 */
        /* <DEDUP_REMOVED lines=146> */
[----:B------:R-:W-:Y:S01]  /*12b90*/  FFMA.FTZ R105, R0, R25, R16 ;  /* 0x0000001900697223 */ /* 0x000fe20000010010 */
[----:B------:R-:W-:-:S02]  /*12ba0*/  VIADD R16, R103, 0x61 ;  /* 0x0000006167107836 */ /* 0x000fc40000000000 */
[----:B------:R-:W-:Y:S01]  /*12bb0*/  FFMA.FTZ R18, R0, R25, R18 ;  /* 0x0000001900127223 */ /* 0x000fe20000010012 */
[----:B------:R-:W-:Y:S02]  /*12bc0*/  FSEL R123, R123, -INF , !P2 ;  /* 0xff8000007b7b7808 */ /* 0x000fe40005000000 */
[----:B------:R-:W-:Y:S02]  /*12bd0*/  FSEL R118, R23, -INF , !P1 ;  /* 0xff80000017767808 */ /* 0x000fe40004800000 */
[C---:B------:R-:W-:Y:S02]  /*12be0*/  ISETP.GE.AND P2, PT, R16.reuse, R50, PT ;  /* 0x000000321000720c */ /* 0x040fe40003f46270 */
[----:B------:R-:W-:Y:S02]  /*12bf0*/  ISETP.GE.AND P1, PT, R16, R49, PT ;  /* 0x000000311000720c */ /* 0x000fe40003f26270 */
[----:B------:R-:W-:Y:S02]  /*12c00*/  I2FP.F32.S32 R16, R16 ;  /* 0x0000001000107245 */ /* 0x000fe40000201400 */
[----:B------:R-:W-:-:S02]  /*12c10*/  LOP3.LUT R21, R182, 0x68, R173, 0xfe, !PT ;  /* 0x00000068b6157812 */ /* 0x000fc400078efead */
[----:B------:R-:W-:Y:S01]  /*12c20*/  FSEL R102, R18, -INF , !P3 ;  /* 0xff80000012667808 */ /* 0x000fe20005800000 */
[CC--:B------:R-:W-:Y:S01]  /*12c30*/  FFMA.FTZ R17, R0.reuse, R16.reuse, R17 ;  /* 0x0000001000117223 */ /* 0x0c0fe20000010011 */
[----:B------:R-:W-:Y:S01]  /*12c40*/  FFMA.FTZ R19, R0, R16, R19 ;  /* 0x0000001000137223 */ /* 0x000fe20000010013 */
[----:B------:R-:W-:Y:S01]  /*12c50*/  VIADD R16, R103, 0x69 ;  /* 0x0000006967107836 */ /* 0x000fe20000000000 */
[C---:B------:R-:W-:Y:S02]  /*12c60*/  ISETP.GE.AND P5, PT, R21.reuse, R50, PT ;  /* 0x000000321500720c */ /* 0x040fe40003fa6270 */
[----:B------:R-:W-:Y:S02]  /*12c70*/  ISETP.GE.AND P3, PT, R21, R49, PT ;  /* 0x000000311500720c */ /* 0x000fe40003f66270 */
[----:B------:R-:W-:Y:S02]  /*12c80*/  I2FP.F32.S32 R21, R21 ;  /* 0x0000001500157245 */ /* 0x000fe40000201400 */
[----:B------:R-:W-:-:S02]  /*12c90*/  FSEL R114, R19, -INF , !P1 ;  /* 0xff80000013727808 */ /* 0x000fc40004800000 */
[----:B------:R-:W-:Y:S01]  /*12ca0*/  ISETP.GE.AND P4, PT, R16, R50, PT ;  /* 0x000000321000720c */ /* 0x000fe20003f86270 */
[----:B------:R-:W-:Y:S01]  /*12cb0*/  FFMA.FTZ R14, R0, R21, R14 ;  /* 0x00000015000e7223 */ /* 0x000fe2000001000e */
[----:B------:R-:W-:Y:S01]  /*12cc0*/  ISETP.GE.AND P1, PT, R16, R49, PT ;  /* 0x000000311000720c */ /* 0x000fe20003f26270 */
[----:B------:R-:W-:Y:S01]  /*12cd0*/  FFMA.FTZ R107, R0, R21, R12 ;  /* 0x00000015006b7223 */ /* 0x000fe2000001000c */
[----:B------:R-:W-:Y:S02]  /*12ce0*/  I2FP.F32.S32 R16, R16 ;  /* 0x0000001000107245 */ /* 0x000fe40000201400 */
[----:B------:R-:W-:Y:S02]  /*12cf0*/  LOP3.LUT R12, R182, 0x70, R173, 0xfe, !PT ;  /* 0x00000070b60c7812 */ /* 0x000fe400078efead */
[----:B------:R-:W-:Y:S01]  /*12d00*/  FSEL R111, R17, -INF , !P2 ;  /* 0xff800000116f7808 */ /* 0x000fe20005000000 */
[-C--:B------:R-:W-:Y:S01]  /*12d10*/  FFMA.FTZ R109, R0, R16.reuse, R13 ;  /* 0x00000010006d7223 */ /* 0x080fe2000001000d */
[----:B------:R-:W-:Y:S01]  /*12d20*/  LOP3.LUT R13, R182, 0x78, R173, 0xfe, !PT ;  /* 0x00000078b60d7812 */ /* 0x000fe200078efead */
[----:B------:R-:W-:Y:S01]  /*12d30*/  FFMA.FTZ R15, R0, R16, R15 ;  /* 0x00000010000f7223 */ /* 0x000fe2000001000f */
[----:B------:R-:W-:-:S02]  /*12d40*/  FSEL R112, R14, -INF , !P3 ;  /* 0xff8000000e707808 */ /* 0x000fc40005800000 */
[----:B------:R-:W-:Y:S02]  /*12d50*/  FSEL R105, R105, -INF , !P6 ;  /* 0xff80000069697808 */ /* 0x000fe40007000000 */
[----:B------:R-:W-:Y:S02]  /*12d60*/  FSEL R107, R107, -INF , !P5 ;  /* 0xff8000006b6b7808 */ /* 0x000fe40006800000 */
[C---:B------:R-:W-:Y:S02]  /*12d70*/  ISETP.GE.AND P2, PT, R12.reuse, R50, PT ;  /* 0x000000320c00720c */ /* 0x040fe40003f46270 */
[----:B------:R-:W-:Y:S02]  /*12d80*/  ISETP.GE.AND P3, PT, R12, R49, PT ;  /* 0x000000310c00720c */ /* 0x000fe40003f66270 */
[----:B------:R-:W-:Y:S01]  /*12d90*/  I2FP.F32.S32 R17, R12 ;  /* 0x0000000c00117245 */ /* 0x000fe20000201400 */
[----:B------:R-:W-:Y:S01]  /*12da0*/  VIADD R12, R103, 0x71 ;  /* 0x00000071670c7836 */ /* 0x000fe20000000000 */
[----:B------:R-:W-:-:S02]  /*12db0*/  ISETP.GE.AND P6, PT, R13, R50, PT ;  /* 0x000000320d00720c */ /* 0x000fc40003fc6270 */
[----:B------:R-:W-:Y:S01]  /*12dc0*/  ISETP.GE.AND P5, PT, R13, R49, PT ;  /* 0x000000310d00720c */ /* 0x000fe20003fa6270 */
[C---:B------:R-:W-:Y:S01]  /*12dd0*/  FFMA.FTZ R59, R0.reuse, R17, R8 ;  /* 0x00000011003b7223 */ /* 0x040fe20000010008 */
[----:B------:R-:W-:Y:S01]  /*12de0*/  I2FP.F32.S32 R13, R13 ;  /* 0x0000000d000d7245 */ /* 0x000fe20000201400 */
[C---:B------:R-:W-:Y:S01]  /*12df0*/  FFMA.FTZ R10, R0.reuse, R17, R10 ;  /* 0x00000011000a7223 */ /* 0x040fe2000001000a */
[----:B------:R-:W-:Y:S02]  /*12e00*/  I2FP.F32.S32 R8, R12 ;  /* 0x0000000c00087245 */ /* 0x000fe40000201400 */
[----:B------:R-:W-:Y:S01]  /*12e10*/  FSEL R59, R59, -INF , !P2 ;  /* 0xff8000003b3b7808 */ /* 0x000fe20005000000 */
[-C--:B------:R-:W-:Y:S01]  /*12e20*/  FFMA.FTZ R4, R0, R13.reuse, R4 ;  /* 0x0000000d00047223 */ /* 0x080fe20000010004 */
[----:B------:R-:W-:Y:S01]  /*12e30*/  ISETP.GE.AND P2, PT, R12, R50, PT ;  /* 0x000000320c00720c */ /* 0x000fe20003f46270 */
[CC--:B------:R-:W-:Y:S01]  /*12e40*/  FFMA.FTZ R9, R0.reuse, R8.reuse, R9 ;  /* 0x0000000800097223 */ /* 0x0c0fe20000010009 */
[----:B------:R-:W-:Y:S01]  /*12e50*/  FFMA.FTZ R11, R0, R8, R11 ;  /* 0x00000008000b7223 */ /* 0x000fe2000001000b */
[----:B------:R-:W-:Y:S01]  /*12e60*/  VIADD R8, R103, 0x79 ;  /* 0x0000007967087836 */ /* 0x000fe20000000000 */
[----:B------:R-:W-:Y:S01]  /*12e70*/  FSEL R65, R4, -INF , !P6 ;  /* 0xff80000004417808 */ /* 0x000fe20007000000 */
[----:B------:R-:W-:Y:S01]  /*12e80*/  FFMA.FTZ R6, R0, R13, R6 ;  /* 0x0000000d00067223 */ /* 0x000fe20000010006 */
[----:B------:R-:W-:-:S02]  /*12e90*/  ISETP.NE.AND P6, PT, R48, RZ, PT ;  /* 0x000000ff3000720c */ /* 0x000fc40003fc5270 */
[----:B------:R-:W-:Y:S02]  /*12ea0*/  FSEL R109, R109, -INF , !P4 ;  /* 0xff8000006d6d7808 */ /* 0x000fe40006000000 */
[----:B------:R-:W-:Y:S02]  /*12eb0*/  FSEL R66, R9, -INF , !P2 ;  /* 0xff80000009427808 */ /* 0x000fe40005000000 */
[C---:B------:R-:W-:Y:S02]  /*12ec0*/  ISETP.GE.AND P4, PT, R103.reuse, R50, PT ;  /* 0x000000326700720c */ /* 0x040fe40003f86270 */
[----:B------:R-:W-:Y:S02]  /*12ed0*/  ISETP.GE.AND P2, PT, R103, R49, PT ;  /* 0x000000316700720c */ /* 0x000fe40003f46270 */
[----:B------:R-:W-:Y:S02]  /*12ee0*/  FSEL R110, R15, -INF , !P1 ;  /* 0xff8000000f6e7808 */ /* 0x000fe40004800000 */
[----:B------:R-:W-:-:S02]  /*12ef0*/  I2FP.F32.S32 R103, R103 ;  /* 0x0000006700677245 */ /* 0x000fc40000201400 */
[----:B------:R-:W-:Y:S02]  /*12f00*/  I2FP.F32.S32 R4, R8 ;  /* 0x0000000800047245 */ /* 0x000fe40000201400 */
[----:B------:R-:W-:Y:S01]  /*12f10*/  ISETP.GE.AND P1, PT, R12, R49, PT ;  /* 0x000000310c00720c */ /* 0x000fe20003f26270 */
[-C--:B------:R-:W-:Y:S01]  /*12f20*/  FFMA.FTZ R104, R0, R103.reuse, R104 ;  /* 0x0000006700687223 */ /* 0x080fe20000010068 */
[----:B------:R-:W-:Y:S01]  /*12f30*/  FSEL R64, R10, -INF , !P3 ;  /* 0xff8000000a407808 */ /* 0x000fe20005800000 */
[----:B------:R-:W-:Y:S01]  /*12f40*/  FFMA.FTZ R5, R0, R4, R5 ;  /* 0x0000000400057223 */ /* 0x000fe20000010005 */
[----:B------:R-:W-:Y:S01]  /*12f50*/  ISETP.GE.AND P3, PT, R8, R50, PT ;  /* 0x000000320800720c */ /* 0x000fe20003f66270 */
[----:B------:R-:W-:Y:S01]  /*12f60*/  FFMA.FTZ R50, R0, R4, R7 ;  /* 0x0000000400327223 */ /* 0x000fe20000010007 */
[----:B------:R-:W-:Y:S01]  /*12f70*/  FSEL R56, R6, -INF , !P5 ;  /* 0xff80000006387808 */ /* 0x000fe20006800000 */
[----:B------:R-:W-:Y:S01]  /*12f80*/  FFMA.FTZ R6, R0, R103, R106 ;  /* 0x0000006700067223 */ /* 0x000fe2000001006a */
[----:B------:R-:W-:-:S02]  /*12f90*/  FSEL R58, R11, -INF , !P1 ;  /* 0xff8000000b3a7808 */ /* 0x000fc40004800000 */
[----:B------:R-:W-:Y:S02]  /*12fa0*/  ISETP.GE.AND P1, PT, R8, R49, PT ;  /* 0x000000310800720c */ /* 0x000fe40003f26270 */
        /* <DEDUP_REMOVED lines=51> */
[----:B------:R-:W-:Y:S02]  /*132e0*/  IADD3 R8, R5, -R8, RZ ;  /* 0x8000000805087210 */ /* 0x000fe40007ffe0ff */
[----:B------:R-:W1:Y:S03]  /*132f0*/  LDC.64 R4, c[0x0][0x230] ;  /* 0x00008c00ff047b82 */ /* 0x000e660000000a00 */
[----:B------:R-:W-:-:S02]  /*13300*/  IMAD R13, R8, R9, -0x80 ;  /* 0xffffff80080d7424 */ /* 0x000fc400078e0209 */
[----:B------:R-:W-:-:S03]  /*13310*/  IMAD.U32 R8, RZ, RZ, UR4 ;  /* 0x00000004ff087e24 */ /* 0x000fc6000f8e00ff */
[----:B------:R-:W-:-:S05]  /*13320*/  SHF.R.S32.HI R9, RZ, 0x1f, R13 ;  /* 0x0000001fff097819 */ /* 0x000fca000001140d */
[----:B------:R-:W-:-:S04]  /*13330*/  IMAD R12, R9, R8, RZ ;  /* 0x00000008090c7224 */ /* 0x000fc800078e02ff */
[C---:B------:R-:W-:Y:S02]  /*13340*/  IMAD R9, R13.reuse, UR5, R12 ;  /* 0x000000050d097c24 */ /* 0x040fe4000f8e020c */
[----:B------:R-:W-:-:S04]  /*13350*/  IMAD.WIDE.U32 R12, R13, R8, RZ ;  /* 0x000000080d0c7225 */ /* 0x000fc800078e00ff */
[----:B------:R-:W-:Y:S01]  /*13360*/  IMAD.IADD R13, R13, 0x1, R9 ;  /* 0x000000010d0d7824 */ /* 0x000fe200078e0209 */
[----:B--2---:R-:W-:-:S04]  /*13370*/  IADD3 R10, -R11, R10, RZ ;  /* 0x0000000a0b0a7210 */ /* 0x004fc80007ffe1ff */
[----:B------:R-:W-:-:S05]  /*13380*/  SHF.R.S32.HI R11, RZ, 0x1f, R10 ;  /* 0x0000001fff0b7819 */ /* 0x000fca000001140a */
[----:B-1----:R-:W-:-:S04]  /*13390*/  IMAD R11, R11, R4, RZ ;  /* 0x000000040b0b7224 */ /* 0x002fc800078e02ff */
[C---:B------:R-:W-:Y:S02]  /*133a0*/  IMAD R11, R10.reuse, R5, R11 ;  /* 0x000000050a0b7224 */ /* 0x040fe400078e020b */
[----:B------:R-:W-:-:S04]  /*133b0*/  IMAD.WIDE.U32 R4, R10, R4, R12 ;  /* 0x000000040a047225 */ /* 0x000fc800078e000c */
[----:B------:R-:W-:Y:S01]  /*133c0*/  IMAD.MOV.U32 R10, RZ, RZ, R4 ;  /* 0x000000ffff0a7224 */ /* 0x000fe200078e0004 */
[----:B------:R-:W-:Y:S01]  /*133d0*/  IADD3 R11, R5, R11, RZ ;  /* 0x0000000b050b7210 */ /* 0x000fe20007ffe0ff */
[----:B------:R-:W-:Y:S06]  /*133e0*/  BRA `(.L_x_6932) ;  /* 0x0000000000107947 */ /* 0x000fec0003800000 */
.L_x_6931:
[----:B------:R-:W1:Y:S02]  /*133f0*/  LDC R8, c[0x0][0x248] ;  /* 0x00009200ff087b82 */ /* 0x000e640000000800 */
[----:B-1----:R-:W-:-:S05]  /*13400*/  IMAD.SHL.U32 R10, R8, 0x80, RZ ;  /* 0x00000080080a7824 */ /* 0x002fca00078e00ff */
[----:B------:R-:W-:-:S04]  /*13410*/  IADD3 R10, -R10, RZ, RZ ;  /* 0x000000ff0a0a7210 */ /* 0x000fc80007ffe1ff */
[----:B------:R-:W-:-:S07]  /*13420*/  SHF.R.S32.HI R11, RZ, 0x1f, R10 ;  /* 0x0000001fff0b7819 */ /* 0x000fce000001140a */
.L_x_6932:
[----:B------:R-:W1:Y:S01]  /*13430*/  @!P0 LDC R9, c[0x0][0x24c] ;  /* 0x00009300ff098b82 */ /* 0x000e620000000800 */
[----:B------:R-:W-:Y:S01]  /*13440*/  @!P0 IADD3 R13, P1, R162, R10, RZ ;  /* 0x0000000aa20d8210 */ /* 0x000fe20007f3e0ff */
[----:B------:R-:W-:Y:S01]  /*13450*/  @!P0 IMAD.WIDE.U32 R18, R8, 0x30, R10 ;  /* 0x0000003008128825 */ /* 0x000fe200078e000a */
[CC--:B------:R-:W-:Y:S01]  /*13460*/  @!P0 LEA R16, P2, R10.reuse, R170.reuse, 0x1 ;  /* 0x000000aa0a108211 */ /* 0x0c0fe200078408ff */
[----:B------:R2:W-:Y:S01]  /*13470*/  @P0 STS.128 [R168+0x2000], RZ ;  /* 0x002000ffa8000388 */ /* 0x0005e20000000c00 */
[----:B------:R-:W-:Y:S01]  /*13480*/  BSSY B0, `(.L_x_6933) ;  /* 0x000004d000007945 */ /* 0x000fe20003800000 */
[--C-:B------:R-:W-:Y:S01]  /*13490*/  @!P0 IMAD.X R4, R161, 0x1, R11.reuse, P1 ;  /* 0x00000001a1048824 */ /* 0x100fe200008e060b */
[C---:B------:R-:W-:Y:S01]  /*134a0*/  @!P0 LEA R22, P1, R13.reuse, R170, 0x1 ;  /* 0x000000aa0d168211 */ /* 0x040fe200078208ff */
[----:B------:R-:W3:Y:S01]  /*134b0*/  @!P0 LDC R12, c[0x0][0x24c] ;  /* 0x00009300ff0c8b82 */ /* 0x000ee20000000800 */
[-C--:B------:R-:W-:Y:S02]  /*134c0*/  @!P0 LEA.HI.X R17, R10, R169.reuse, R11, 0x1, P2 ;  /* 0x000000a90a118211 */ /* 0x080fe400010f0c0b */
[----:B------:R-:W-:-:S02]  /*134d0*/  @!P0 LEA.HI.X R23, R13, R169, R4, 0x1, P1 ;  /* 0x000000a90d178211 */ /* 0x000fc400008f0c04 */
[C---:B------:R-:W-:Y:S01]  /*134e0*/  @!P0 LEA R13, P2, R8.reuse, R10, 0x5 ;  /* 0x0000000a080d8211 */ /* 0x040fe200078428ff */
[----:B------:R-:W-:Y:S01]  /*134f0*/  @!PT LDS RZ, [RZ] ;  /* 0x00000000fffff984 */ /* 0x000fe20000000800 */
[----:B------:R-:W-:Y:S01]  /*13500*/  @!PT LDS RZ, [RZ] ;  /* 0x00000000fffff984 */ /* 0x000fe20000000800 */
[----:B------:R-:W-:Y:S01]  /*13510*/  @!PT LDS RZ, [RZ] ;  /* 0x00000000fffff984 */ /* 0x000fe20000000800 */
[----:B------:R4:W-:Y:S02]  /*13520*/  @!P0 LDGSTS.E.BYPASS.LTC128B.128 [R168+0x2000], desc[UR6][R16.64] ;  /* 0x0200000010a88fae */ /* 0x0009e4000b901d46 */
[----:B------:R-:W5:Y:S01]  /*13530*/  @!P0 LDC R5, c[0x0][0x24c] ;  /* 0x00009300ff058b82 */ /* 0x000f620000000800 */
[C---:B------:R-:W-:Y:S01]  /*13540*/  @!P0 LEA R20, P1, R13.reuse, R170, 0x1 ;  /* 0x000000aa0d148211 */ /* 0x040fe200078208ff */
[----:B------:R2:W-:Y:S04]  /*13550*/  @P0 STS.128 [R168+0x2800], RZ ;  /* 0x002800ffa8000388 */ /* 0x0005e80000000c00 */
[----:B------:R-:W-:Y:S01]  /*13560*/  @!PT LDS RZ, [RZ] ;  /* 0x00000000fffff984 */ /* 0x000fe20000000800 */
[----:B------:R-:W-:Y:S01]  /*13570*/  @!PT LDS RZ, [RZ] ;  /* 0x00000000fffff984 */ /* 0x000fe20000000800 */
[----:B------:R-:W-:Y:S01]  /*13580*/  @!PT LDS RZ, [RZ] ;  /* 0x00000000fffff984 */ /* 0x000fe20000000800 */
[----:B------:R2:W-:Y:S02]  /*13590*/  @!P0 LDGSTS.E.BYPASS.LTC128B.128 [R168+0x2800], desc[UR6][R22.64] ;  /* 0x0280000016a88fae */ /* 0x0005e4000b901d46 */
[----:B------:R-:W2:Y:S01]  /*135a0*/  @!P0 LDC R4, c[0x0][0x24c] ;  /* 0x00009300ff048b82 */ /* 0x000ea20000000800 */
[C---:B-1----:R-:W-:Y:S01]  /*135b0*/  @!P0 LEA.HI.X R14, R8.reuse, R11, R9, 0x5, P2 ;  /* 0x0000000b080e8211 */ /* 0x042fe200010f2c09 */
[----:B------:R1:W-:Y:S03]  /*135c0*/  @P0 STS.128 [R168+0x3000], RZ ;  /* 0x003000ffa8000388 */ /* 0x0003e60000000c00 */
[----:B------:R-:W-:Y:S01]  /*135d0*/  @!P0 LEA.HI.X R21, R13, R169, R14, 0x1, P1 ;  /* 0x000000a90d158211 */ /* 0x000fe200008f0c0e */
[----:B------:R-:W-:-:S02]  /*135e0*/  @!P0 IMAD.WIDE.U32 R14, R8, 0x50, R10 ;  /* 0x00000050080e8825 */ /* 0x000fc400078e000a */
[----:B------:R-:W1:Y:S02]  /*135f0*/  @!P0 LDC R9, c[0x0][0x24c] ;  /* 0x00009300ff098b82 */ /* 0x000e640000000800 */
[----:B---3--:R-:W-:Y:S01]  /*13600*/  @!P0 IMAD R12, R12, 0x30, RZ ;  /* 0x000000300c0c8824 */ /* 0x008fe200078e02ff */
[----:B------:R-:W-:Y:S01]  /*13610*/  @!PT LDS RZ, [RZ] ;  /* 0x00000000fffff984 */ /* 0x000fe20000000800 */
[----:B------:R-:W-:Y:S01]  /*13620*/  @!PT LDS RZ, [RZ] ;  /* 0x00000000fffff984 */ /* 0x000fe20000000800 */
[----:B------:R-:W-:Y:S01]  /*13630*/  @!PT LDS RZ, [RZ] ;  /* 0x00000000fffff984 */ /* 0x000fe20000000800 */
[----:B------:R3:W-:Y:S03]  /*13640*/  @!P0 LDGSTS.E.BYPASS.LTC128B.128 [R168+0x3000], desc[UR6][R20.64] ;  /* 0x0300000014a88fae */ /* 0x0007e6000b901d46 */
[----:B------:R-:W-:Y:S01]  /*13650*/  @!P0 IMAD.IADD R12, R12, 0x1, R19 ;  /* 0x000000010c0c8824 */ /* 0x000fe200078e0213 */
        /* <DEDUP_REMOVED lines=8> */
[-C--:B------:R-:W-:Y:S01]  /*136e0*/  @!P0 LEA.HI.X R19, R14, R169.reuse, R5, 0x1, P1 ;  /* 0x000000a90e138211 */ /* 0x080fe200008f0c05 */
[----:B------:R-:W-:Y:S01]  /*136f0*/  @!PT LDS RZ, [RZ] ;  /* 0x00000000fffff984 */ /* 0x000fe20000000800 */
[----:B------:R-:W-:Y:S01]  /*13700*/  @!PT LDS RZ, [RZ] ;  /* 0x00000000fffff984 */ /* 0x000fe20000000800 */
[----:B------:R-:W-:Y:S01]  /*13710*/  @!PT LDS RZ, [RZ] ;  /* 0x00000000fffff984 */ /* 0x000fe20000000800 */
[----:B------:R3:W-:Y:S01]  /*13720*/  @!P0 LDGSTS.E.BYPASS.LTC128B.128 [R168+0x3800], desc[UR6][R16.64] ;  /* 0x0380000010a88fae */ /* 0x0007e2000b901d46 */
[----:B------:R-:W-:Y:S01]  /*13730*/  @!P0 LEA R14, P1, R12, R170, 0x1 ;  /* 0x000000aa0c0e8211 */ /* 0x000fe200078208ff */
[----:B------:R-:W-:Y:S01]  /*13740*/  @!P0 IMAD.IADD R5, R4, 0x1, R13 ;  /* 0x0000000104058824 */ /* 0x000fe200078e020d */
[----:B------:R-:W-:Y:S01]  /*13750*/  @!P0 LEA R4, P2, R8, R10, 0x6 ;  /* 0x0000000a08048211 */ /* 0x000fe200078430ff */
[----:B------:R3:W-:Y:S03]  /*13760*/  @P0 STS.128 [R168+0x4000], RZ ;  /* 0x004000ffa8000388 */ /* 0x0007e60000000c00 */
[----:B------:R-:W-:Y:S02]  /*13770*/  @!P0 LEA.HI.X R15, R12, R169, R5, 0x1, P1 ;  /* 0x000000a90c0f8211 */ /* 0x000fe400008f0c05 */
[----:B------:R-:W-:-:S02]  /*13780*/  @!P0 LEA R12, P1, R4, R170, 0x1 ;  /* 0x000000aa040c8211 */ /* 0x000fc400078208ff */
[----:B-1----:R-:W-:-:S04]  /*13790*/  @!P0 LEA.HI.X R9, R8, R11, R9, 0x6, P2 ;  /* 0x0000000b08098211 */ /* 0x002fc800010f3409 */
        /* <DEDUP_REMOVED lines=17> */
[----:B------:R-:W-:Y:S01]  /*138b0*/  ULDC UR4, c[0x0][0x24c] ;  /* 0x0000930000047ab9 */ /* 0x000fe20000000800 */
[----:B---3--:R-:W-:Y:S01]  /*138c0*/  IMAD.WIDE.U32 R12, R8, 0x70, R10 ;  /* 0x00000070080c7825 */ /* 0x008fe200078e000a */
[----:B------:R-:W-:Y:S02]  /*138d0*/  UIMAD UR4, UR4, 0x70, URZ ;  /* 0x00000070040478a4 */ /* 0x000fe4000f8e023f */
[----:B------:R-:W-:-:S04]  /*138e0*/  LEA R8, P0, R12, R170, 0x1 ;  /* 0x000000aa0c087211 */ /* 0x000fc800078008ff */
[----:B------:R-:W-:-:S04]  /*138f0*/  IADD3 R4, R13, UR4, RZ ;  /* 0x000000040d047c10 */ /* 0x000fc8000fffe0ff */
[----:B------:R-:W-:-:S05]  /*13900*/  LEA.HI.X R9, R12, R169, R4, 0x1, P0 ;  /* 0x000000a90c097211 */ /* 0x000fca00000f0c04 */
[----:B------:R-:W-:Y:S01]  /*13910*/  @!PT LDS RZ, [RZ] ;  /* 0x00000000fffff984 */ /* 0x000fe20000000800 */
[----:B------:R-:W-:Y:S01]  /*13920*/  @!PT LDS RZ, [RZ] ;  /* 0x00000000fffff984 */ /* 0x000fe20000000800 */
[----:B------:R-:W-:Y:S01]  /*13930*/  @!PT LDS RZ, [RZ] ;  /* 0x00000000fffff984 */ /* 0x000fe20000000800 */
[----:B------:R1:W-:Y:S02]  /*13940*/  LDGSTS.E.BYPASS.LTC128B.128 [R168+0x5800], desc[UR6][R8.64] ;  /* 0x0580000008a87fae */ /* 0x0003e4000b901d46 */
.L_x_6934:
[----:B------:R-:W-:Y:S05]  /*13950*/  BSYNC B0 ;  /* 0x0000000000007941 */ /* 0x000fea0003800000 */
.L_x_6933:
[----:B------:R-:W0:Y:S01]  /*13960*/  LDGDEPBAR ;  /* 0x00000000000079af */ /* 0x000e220000000000 */
[----:B------:R-:W-:-:S04]  /*13970*/  LEA R170, P0, R10, R170, 0x1 ;  /* 0x000000aa0aaa7211 */ /* 0x000fc800078008ff */
[----:B------:R-:W-:-:S09]  /*13980*/  LEA.HI.X R169, R10, R169, R11, 0x1, P0 ;  /* 0x000000a90aa97211 */ /* 0x000fd200000f0c0b */
.L_x_6930:
[----:B------:R-:W-:Y:S01]  /*13990*/  FMNMX.FTZ R4, R3, R7, !PT ;  /* 0x0000000703047209 */ /* 0x000fe20007810000 */
[----:B---3--:R-:W-:Y:S01]  /*139a0*/  LDSM.16.MT88.4 R12, [R152+0x6000] ;  /* 0x00600000980c783b */ /* 0x008fe20000004200 */
        /* <DEDUP_REMOVED lines=61> */
[----:B-1----:R-:W-:Y:S02]  /*13d80*/  FMNMX.FTZ R9, R59, R4, !PT ;  /* 0x000000043b097209 */ /* 0x002fe40007810000 */
        /* <DEDUP_REMOVED lines=21> */
[----:B------:R-:W-:Y:S01]  /*13ee0*/  FSEL R51, R4, RZ, P0 ;  /* 0x000000ff04337208 */ /* 0x000fe20000000000 */
[--C-:B------:R-:W-:Y:S01]  /*13ef0*/  FFMA.FTZ R186, R7, UR8, -R108.reuse ;  /* 0x0000000807ba7c23 */ /* 0x100fe2000801086c */
[----:B------:R-:W-:Y:S01]  /*13f00*/  FSEL R4, R49, RZ, P1 ;  /* 0x000000ff31047208 */ /* 0x000fe20000800000 */
[--C-:B------:R-:W-:Y:S01]  /*13f10*/  FFMA.FTZ R127, R117, UR8, -R108.reuse ;  /* 0x00000008757f7c23 */ /* 0x100fe2000801086c */
[----:B------:R-:W-:Y:S01]  /*13f20*/  FSEL R5, R48, RZ, P0 ;  /* 0x000000ff30057208 */ /* 0x000fe20000000000 */
[----:B------:R-:W-:Y:S01]  /*13f30*/  FFMA.FTZ R57, R119, UR8, -R108 ;  /* 0x0000000877397c23 */ /* 0x000fe2000801086c */
[--C-:B------:R-:W-:Y:S01]  /*13f40*/  FFMA.FTZ R125, R6, UR8, -R51.reuse ;  /* 0x00000008067d7c23 */ /* 0x100fe20008010833 */
[----:B------:R-:W-:Y:S01]  /*13f50*/  FADD.FTZ R187, R3, -R4 ;  /* 0x8000000403bb7221 */ /* 0x000fe20000010000 */
[----:B------:R-:W-:Y:S01]  /*13f60*/  FFMA.FTZ R103, R184, UR8, -R51 ;  /* 0x00000008b8677c23 */ /* 0x000fe20008010833 */
        /* <DEDUP_REMOVED lines=35> */
[----:B------:R-:W-:Y:S01]  /*141a0*/  FFMA.FTZ R65, R65, UR8, -R108 ;  /* 0x0000000841417c23 */ /* 0x000fe2000801086c */
[--C-:B------:R-:W-:Y:S01]  /*141b0*/  FFMA.FTZ R64, R64, UR8, -R51.reuse ;  /* 0x0000000840407c23 */ /* 0x100fe20008010833 */
[----:B------:R-:W-:Y:S01]  /*141c0*/  MUFU.EX2 R125, R125 ;  /* 0x0000007d007d7308 */ /* 0x000fe20000000800 */
[----:B------:R-:W-:-:S07]  /*141d0*/  FFMA.FTZ R56, R56, UR8, -R51 ;  /* 0x0000000838387c23 */ /* 0x000fce0008010833 */
[----:B------:R-:W1:Y:S01]  /*141e0*/  MUFU.EX2 R103, R103 ;  /* 0x0000006700677308 */ /* 0x000e620000000800 */
[----:B--2---:R-:W-:-:S07]  /*141f0*/  F2FP.F16.F32.PACK_AB R6, R57, R106 ;  /* 0x0000006a3906723e */ /* 0x004fce00000000ff */
[----:B------:R-:W-:Y:S08]  /*14200*/  MUFU.EX2 R104, R104 ;  /* 0x0000006800687308 */ /* 0x000ff00000000800 */
[----:B------:R-:W2:Y:S01]  /*14210*/  MUFU.EX2 R3, R202 ;  /* 0x000000ca00037308 */ /* 0x000ea20000000800 */
[----:B-1----:R-:W-:-:S07]  /*14220*/  F2FP.F16.F32.PACK_AB R5, R103, R125 ;  /* 0x0000007d6705723e */ /* 0x002fce00000000ff */
[----:B------:R-:W1:Y:S08]  /*14230*/  MUFU.EX2 R187, R187 ;  /* 0x000000bb00bb7308 */ /* 0x000e700000000800 */
[----:B------:R-:W3:Y:S01]  /*14240*/  MUFU.EX2 R130, R2 ;  /* 0x0000000200827308 */ /* 0x000ee20000000800 */
[----:B--2---:R-:W-:-:S07]  /*14250*/  F2FP.F16.F32.PACK_AB R7, R3, R104 ;  /* 0x000000680307723e */ /* 0x004fce00000000ff */
        /* <DEDUP_REMOVED lines=9> */
[-C--:B---3--:R-:W-:Y:S01]  /*142f0*/  FMUL.FTZ R10, R98, R130.reuse ;  /* 0x00000082620a7220 */ /* 0x088fe20000410000 */
[-C--:B------:R-:W-:Y:S01]  /*14300*/  FMUL.FTZ R11, R99, R130.reuse ;  /* 0x00000082630b7220 */ /* 0x080fe20000410000 */
[----:B------:R-:W-:Y:S01]  /*14310*/  FFMA.FTZ R2, R115, UR8, -R108 ;  /* 0x0000000873027c23 */ /* 0x000fe2000801086c */
[-C--:B------:R-:W-:Y:S01]  /*14320*/  FMUL.FTZ R94, R94, R130.reuse ;  /* 0x000000825e5e7220 */ /* 0x080fe20000410000 */
[-C--:B------:R-:W-:Y:S01]  /*14330*/  FMUL.FTZ R95, R95, R130.reuse ;  /* 0x000000825f5f7220 */ /* 0x080fe20000410000 */
[----:B------:R-:W-:Y:S01]  /*14340*/  FFMA.FTZ R115, R60, UR8, -R51 ;  /* 0x000000083c737c23 */ /* 0x000fe20008010833 */
[-C--:B------:R-:W-:Y:S01]  /*14350*/  FMUL.FTZ R18, R70, R130.reuse ;  /* 0x0000008246127220 */ /* 0x080fe20000410000 */
[----:B------:R-:W2:Y:S01]  /*14360*/  LDSM.16.MT88.4 R60, [R148+0x6800] ;  /* 0x00680000943c783b */ /* 0x000ea20000004200 */
        /* <DEDUP_REMOVED lines=40> */
[----:B------:R-:W-:Y:S01]  /*145f0*/  HMMA.16816.F32 R24, R4, R26, R76 ;  /* 0x0000001a0418723c */ /* 0x000fe2000000184c */
[----:B------:R-:W-:Y:S01]  /*14600*/  LDSM.16.MT88.4 R76, [R149+0x8000] ;  /* 0x00800000954c783b */ /* 0x000fe20000004200 */
[----:B------:R-:W-:-:S03]  /*14610*/  FADD.FTZ R57, R57, R106 ;  /* 0x0000006a39397221 */ /* 0x000fc60000010000 */
        /* <DEDUP_REMOVED lines=12> */
[C---:B------:R-:W-:Y:S01]  /*146e0*/  HMMA.16816.F32 R8, R40.reuse, R52, R8 ;  /* 0x000000342808723c */ /* 0x040fe20000001808 */
[----:B------:R-:W-:Y:S01]  /*146f0*/  FADD.FTZ R113, R2, R113 ;  /* 0x0000007102717221 */ /* 0x000fe20000010000 */
[----:B------:R-:W-:Y:S04]  /*14700*/  MUFU.EX2 R134, R134 ;  /* 0x0000008600867308 */ /* 0x000fe80000000800 */
[C---:B------:R-:W-:Y:S01]  /*14710*/  HMMA.16816.F32 R12, R40.reuse, R54, R12 ;  /* 0x00000036280c723c */ /* 0x040fe2000000180c */
[----:B------:R-:W3:Y:S03]  /*14720*/  LDSM.16.MT88.4 R52, [R152+0x7000] ;  /* 0x007000009834783b */ /* 0x000ee60000004200 */
[----:B------:R-:W-:Y:S02]  /*14730*/  MUFU.EX2 R182, R182 ;  /* 0x000000b600b67308 */ /* 0x000fe40000000800 */
[C---:B--2---:R-:W-:Y:S06]  /*14740*/  HMMA.16816.F32 R32, R40.reuse, R60, R32 ;  /* 0x0000003c2820723c */ /* 0x044fec0000001820 */
[C---:B------:R-:W-:Y:S01]  /*14750*/  HMMA.16816.F32 R4, R40.reuse, R62, R4 ;  /* 0x0000003e2804723c */ /* 0x040fe20000001804 */
[----:B------:R-:W2:Y:S01]  /*14760*/  LDSM.16.MT88.4 R60, [R148+0x7000] ;  /* 0x00700000943c783b */ /* 0x000ea20000004200 */
[----:B------:R-:W4:Y:S04]  /*14770*/  MUFU.EX2 R133, R133 ;  /* 0x0000008500857308 */ /* 0x000f280000000800 */
[C---:B------:R-:W-:Y:S04]  /*14780*/  HMMA.16816.F32 R28, R40.reuse, R36, R28 ;  /* 0x00000024281c723c */ /* 0x040fe8000000181c */
[----:B------:R-:W-:Y:S02]  /*14790*/  MUFU.EX2 R180, R180 ;  /* 0x000000b400b47308 */ /* 0x000fe40000000800 */
[C---:B------:R-:W-:Y:S01]  /*147a0*/  HMMA.16816.F32 R24, R40.reuse, R38, R24 ;  /* 0x000000262818723c */ /* 0x040fe20000001818 */
[----:B------:R-:W5:Y:S05]  /*147b0*/  LDSM.16.MT88.4 R36, [R149+0x7000] ;  /* 0x007000009524783b */ /* 0x000f6a0000004200 */
[----:B------:R-:W3:Y:S01]  /*147c0*/  MUFU.EX2 R139, R139 ;  /* 0x0000008b008b7308 */ /* 0x000ee20000000800 */
        /* <DEDUP_REMOVED lines=10> */
[----:B---3--:R-:W-:-:S05]  /*14870*/  F2FP.F16.F32.PACK_AB R43, R139, R180 ;  /* 0x000000b48b2b723e */ /* 0x008fca00000000ff */
[----:B------:R-:W-:Y:S02]  /*14880*/  MUFU.EX2 R189, R189 ;  /* 0x000000bd00bd7308 */ /* 0x000fe40000000800 */
[C---:B------:R-:W-:Y:S06]  /*14890*/  HMMA.16816.F32 R8, R40.reuse, R52, R8 ;  /* 0x000000342808723c */ /* 0x040fec0000001808 */
[C---:B------:R-:W-:Y:S01]  /*148a0*/  HMMA.16816.F32 R12, R40.reuse, R54, R12 ;  /* 0x00000036280c723c */ /* 0x040fe2000000180c */
[----:B------:R-:W3:Y:S01]  /*148b0*/  LDSM.16.MT88.4 R52, [R152+0x7800] ;  /* 0x007800009834783b */ /* 0x000ee20000004200 */
[----:B------:R-:W-:Y:S04]  /*148c0*/  MUFU.EX2 R188, R188 ;  /* 0x000000bc00bc7308 */ /* 0x000fe80000000800 */
[C---:B--2---:R-:W-:Y:S04]  /*148d0*/  HMMA.16816.F32 R32, R40.reuse, R60, R32 ;  /* 0x0000003c2820723c */ /* 0x044fe80000001820 */
[----:B------:R-:W-:Y:S02]  /*148e0*/  MUFU.EX2 R192, R192 ;  /* 0x000000c000c07308 */ /* 0x000fe40000000800 */
[----:B-----5:R-:W-:Y:S01]  /*148f0*/  HMMA.16816.F32 R28, R40, R36, R28 ;  /* 0x00000024281c723c */ /* 0x020fe2000000181c */
[----:B------:R-:W-:Y:S01]  /*14900*/  FFMA.FTZ R61, R190, UR8, -R51 ;  /* 0x00000008be3d7c23 */ /* 0x000fe20008010833 */
[----:B------:R-:W-:-:S04]  /*14910*/  FFMA.FTZ R190, R181, UR8, -R108 ;  /* 0x00000008b5be7c23 */ /* 0x000fc8000801086c */
[----:B------:R-:W2:Y:S01]  /*14920*/  MUFU.EX2 R191, R191 ;  /* 0x000000bf00bf7308 */ /* 0x000ea20000000800 */
[C---:B------:R-:W-:Y:S01]  /*14930*/  HMMA.16816.F32 R24, R40.reuse, R38, R24 ;  /* 0x000000262818723c */ /* 0x040fe20000001818 */
[----:B------:R-:W4:Y:S05]  /*14940*/  LDSM.16.MT88.4 R36, [R149+0x7800] ;  /* 0x007800009524783b */ /* 0x000f2a0000004200 */
[C---:B------:R-:W-:Y:S01]  /*14950*/  HMMA.16816.F32 R16, R40.reuse, R44, R16 ;  /* 0x0000002c2810723c */ /* 0x040fe20000001810 */
[----:B------:R-:W-:Y:S05]  /*14960*/  MUFU.EX2 R60, R196 ;  /* 0x000000c4003c7308 */ /* 0x000fea0000000800 */
[C---:B------:R-:W-:Y:S01]  /*14970*/  HMMA.16816.F32 R20, R40.reuse, R46, R20 ;  /* 0x0000002e2814723c */ /* 0x040fe20000001814 */
[----:B------:R-:W5:Y:S02]  /*14980*/  LDSM.16.MT88.4 R44, [R150+0x7800] ;  /* 0x00780000962c783b */ /* 0x000f640000004200 */
[----:B------:R-:W3:Y:S03]  /*14990*/  MUFU.EX2 R61, R61 ;  /* 0x0000003d003d7308 */ /* 0x000ee60000000800 */
[----:B------:R-:W-:Y:S05]  /*149a0*/  HMMA.16816.F32 R4, R40, R62, R4 ;  /* 0x0000003e2804723c */ /* 0x000fea0000001804 */
[----:B------:R-:W-:Y:S02]  /*149b0*/  MUFU.EX2 R137, R137 ;  /* 0x0000008900897308 */ /* 0x000fe40000000800 */
[----:B-1----:R-:W-:Y:S01]  /*149c0*/  F2FP.F16.F32.PACK_AB R40, R193, R194 ;  /* 0x000000c2c128723e */ /* 0x002fe200000000ff */
[--C-:B------:R-:W-:Y:S01]  /*149d0*/  FFMA.FTZ R62, R175, UR8, -R108.reuse ;  /* 0x00000008af3e7c23 */ /* 0x100fe2000801086c */
[----:B--2---:R-:W-:Y:S01]  /*149e0*/  F2FP.F16.F32.PACK_AB R41, R191, R192 ;  /* 0x000000c0bf29723e */ /* 0x004fe200000000ff */
[----:B------:R-:W-:Y:S01]  /*149f0*/  FFMA.FTZ R63, R185, UR8, -R108 ;  /* 0x00000008b93f7c23 */ /* 0x000fe2000801086c */
[----:B------:R-:W-:Y:S01]  /*14a00*/  F2FP.F16.F32.PACK_AB R42, R188, R189 ;  /* 0x000000bdbc2a723e */ /* 0x000fe200000000ff */
[----:B------:R-:W-:Y:S01]  /*14a10*/  FFMA.FTZ R175, R174, UR8, -R51 ;  /* 0x00000008aeaf7c23 */ /* 0x000fe20008010833 */
[----:B------:R-:W1:Y:S01]  /*14a20*/  MUFU.EX2 R190, R190 ;  /* 0x000000be00be7308 */ /* 0x000e620000000800 */
[----:B---3--:R-:W-:-:S07]  /*14a30*/  F2FP.F16.F32.PACK_AB R43, R61, R60 ;  /* 0x0000003c3d2b723e */ /* 0x008fce00000000ff */
        /* <DEDUP_REMOVED lines=90> */
[C---:B----4-:R-:W-:Y:S01]  /*14fe0*/  HMMA.16816.F32 R96, R4.reuse, R20, R96 ;  /* 0x000000140460723c */ /* 0x050fe20000001860 */
[----:B------:R-:W-:Y:S05]  /*14ff0*/  MUFU.EX2 R20, R65 ;  /* 0x0000004100147308 */ /* 0x000fea0000000800 */
[C---:B--2---:R-:W-:Y:S01]  /*15000*/  HMMA.16816.F32 R68, R4.reuse, R12, R68 ;  /* 0x0000000c0444723c */ /* 0x044fe20000001844 */
[----:B------:R-:W-:Y:S02]  /*15010*/  FADD.FTZ R21, R3, R104 ;  /* 0x0000006803157221 */ /* 0x000fe40000010000 */
[----:B------:R-:W-:Y:S02]  /*15020*/  MUFU.EX2 R3, R64 ;  /* 0x0000004000037308 */ /* 0x000fe40000000800 */
[----:B------:R-:W-:Y:S01]  /*15030*/  FADD.FTZ R122, R122, R21 ;  /* 0x000000157a7a7221 */ /* 0x000fe20000010000 */
[----:B------:R-:W-:Y:S01]  /*15040*/  HMMA.16816.F32 R72, R4, R14, R72 ;  /* 0x0000000e0448723c */ /* 0x000fe20000001848 */
[----:B------:R-:W2:Y:S01]  /*15050*/  LDSM.16.MT88.4 R12, [R152+0x9800] ;  /* 0x00980000980c783b */ /* 0x000ea20000004200 */
[----:B------:R-:W-:Y:S01]  /*15060*/  FFMA.FTZ R21, R50, UR8, -R51 ;  /* 0x0000000832157c23 */ /* 0x000fe20008010833 */
[----:B------:R-:W-:-:S03]  /*15070*/  FADD.FTZ R117, R117, R122 ;  /* 0x0000007a75757221 */ /* 0x000fc60000010000 */
[C---:B------:R-:W-:Y:S01]  /*15080*/  HMMA.16816.F32 R92, R4.reuse, R22, R92 ;  /* 0x00000016045c723c */ /* 0x040fe2000000185c */
[----:B------:R-:W-:Y:S01]  /*15090*/  FADD.FTZ R124, R124, R117 ;  /* 0x000000757c7c7221 */ /* 0x000fe20000010000 */
[----:B------:R-:W-:Y:S03]  /*150a0*/  MUFU.EX2 R21, R21 ;  /* 0x0000001500157308 */ /* 0x000fe60000000800 */
[----:B------:R-:W-:Y:S01]  /*150b0*/  FADD.FTZ R115, R115, R124 ;  /* 0x0000007c73737221 */ /* 0x000fe20000010000 */
[----:B------:R-:W-:Y:S01]  /*150c0*/  HMMA.16816.F32 R88, R4, R8, R88 ;  /* 0x000000080458723c */ /* 0x000fe20000001858 */
[----:B------:R-:W-:Y:S02]  /*150d0*/  FFMA.FTZ R22, R58, UR8, -R51 ;  /* 0x000000083a167c23 */ /* 0x000fe40008010833 */
[----:B------:R-:W-:-:S03]  /*150e0*/  FADD.FTZ R182, R182, R115 ;  /* 0x00000073b6b67221 */ /* 0x000fc60000010000 */
[C---:B------:R-:W-:Y:S01]  /*150f0*/  HMMA.16816.F32 R76, R4.reuse, R10, R76 ;  /* 0x0000000a044c723c */ /* 0x040fe2000000184c */
[----:B------:R-:W-:Y:S01]  /*15100*/  FADD.FTZ R133, R133, R182 ;  /* 0x000000b685857221 */ /* 0x000fe20000010000 */
[----:B------:R-:W3:Y:S01]  /*15110*/  LDSM.16.MT88.4 R8, [R150+0x9800] ;  /* 0x009800009608783b */ /* 0x000ee20000004200 */
[----:B------:R-:W4:Y:S02]  /*15120*/  MUFU.EX2 R22, R22 ;  /* 0x0000001600167308 */ /* 0x000f240000000800 */
[----:B------:R-:W-:Y:S01]  /*15130*/  FADD.FTZ R180, R180, R133 ;  /* 0x00000085b4b47221 */ /* 0x000fe20000010000 */
[----:B------:R-:W-:Y:S03]  /*15140*/  HMMA.16816.F32 R84, R4, R16, R84 ;  /* 0x000000100454723c */ /* 0x000fe60000001854 */
[----:B------:R-:W-:-:S03]  /*15150*/  FADD.FTZ R139, R139, R180 ;  /* 0x000000b48b8b7221 */ /* 0x000fc60000010000 */
[----:B------:R-:W-:Y:S01]  /*15160*/  HMMA.16816.F32 R80, R4, R18, R80 ;  /* 0x000000120450723c */ /* 0x000fe20000001850 */
[----:B------:R-:W-:Y:S01]  /*15170*/  FADD.FTZ R17, R135, R184 ;  /* 0x000000b887117221 */ /* 0x000fe20000010000 */
[----:B------:R-:W-:-:S03]  /*15180*/  FADD.FTZ R192, R192, R139 ;  /* 0x0000008bc0c07221 */ /* 0x000fc60000010000 */
[----:B------:R-:W-:Y:S01]  /*15190*/  FADD.FTZ R17, R134, R17 ;  /* 0x0000001186117221 */ /* 0x000fe20000010000 */
[----:B------:R-:W-:Y:S01]  /*151a0*/  FADD.FTZ R191, R191, R192 ;  /* 0x000000c0bfbf7221 */ /* 0x000fe20000010000 */
[----:B-1----:R-:W-:Y:S02]  /*151b0*/  F2FP.F16.F32.PACK_AB R4, R27, R26 ;  /* 0x0000001a1b04723e */ /* 0x002fe400000000ff */
[----:B------:R-:W-:Y:S01]  /*151c0*/  FADD.FTZ R30, R194, R17 ;  /* 0x00000011c21e7221 */ /* 0x000fe20000010000 */
[----:B------:R-:W-:Y:S01]  /*151d0*/  FADD.FTZ R60, R60, R191 ;  /* 0x000000bf3c3c7221 */ /* 0x000fe20000010000 */
[----:B----4-:R-:W-:Y:S01]  /*151e0*/  F2FP.F16.F32.PACK_AB R5, R22, R3 ;  /* 0x000000031605723e */ /* 0x010fe200000000ff */
[----:B------:R-:W1:Y:S01]  /*151f0*/  LDSM.16.MT88.4 R16, [R149+0x9800] ;  /* 0x009800009510783b */ /* 0x000e620000004200 */
[----:B------:R-:W-:Y:S01]  /*15200*/  FADD.FTZ R30, R193, R30 ;  /* 0x0000001ec11e7221 */ /* 0x000fe20000010000 */
[----:B------:R-:W-:Y:S01]  /*15210*/  F2FP.F16.F32.PACK_AB R6, R177, R20 ;  /* 0x00000014b106723e */ /* 0x000fe200000000ff */
[----:B------:R-:W-:Y:S01]  /*15220*/  FADD.FTZ R61, R61, R60 ;  /* 0x0000003c3d3d7221 */ /* 0x000fe20000010000 */
[----:B------:R-:W-:Y:S01]  /*15230*/  F2FP.F16.F32.PACK_AB R7, R21, R2 ;  /* 0x000000021507723e */ /* 0x000fe200000000ff */
[----:B------:R-:W-:-:S02]  /*15240*/  FADD.FTZ R189, R189, R30 ;  /* 0x0000001ebdbd7221 */ /* 0x000fc40000010000 */
[----:B------:R-:W-:Y:S02]  /*15250*/  FADD.FTZ R138, R138, R61 ;  /* 0x0000003d8a8a7221 */ /* 0x000fe40000010000 */
[----:B------:R-:W-:Y:S02]  /*15260*/  FADD.FTZ R188, R188, R189 ;  /* 0x000000bdbcbc7221 */ /* 0x000fe40000010000 */
[----:B--2---:R-:W-:Y:S01]  /*15270*/  HMMA.16816.F32 R96, R4, R12, R96 ;  /* 0x0000000c0460723c */ /* 0x004fe20000001860 */
[----:B------:R-:W-:Y:S01]  /*15280*/  FADD.FTZ R175, R175, R138 ;  /* 0x0000008aafaf7221 */ /* 0x000fe20000010000 */
[----:B------:R-:W-:-:S03]  /*15290*/  FADD.FTZ R23, R137, R188 ;  /* 0x000000bc89177221 */ /* 0x000fc60000010000 */
[----:B------:R-:W-:Y:S01]  /*152a0*/  FADD.FTZ R52, R52, R175 ;  /* 0x000000af34347221 */ /* 0x000fe20000010000 */
[----:B------:R-:W-:Y:S01]  /*152b0*/  HMMA.16816.F32 R92, R4, R14, R92 ;  /* 0x0000000e045c723c */ /* 0x000fe2000000185c */
[----:B------:R-:W2:Y:S01]  /*152c0*/  LDSM.16.MT88.4 R12, [R148+0x9800] ;  /* 0x00980000940c783b */ /* 0x000ea20000004200 */
[----:B------:R-:W-:Y:S01]  /*152d0*/  FADD.FTZ R23, R190, R23 ;  /* 0x00000017be177221 */ /* 0x000fe20000010000 */
[----:B------:R-:W-:-:S03]  /*152e0*/  FADD.FTZ R53, R53, R52 ;  /* 0x0000003435357221 */ /* 0x000fc60000010000 */
[----:B------:R-:W-:Y:S01]  /*152f0*/  FADD.FTZ R62, R62, R23 ;  /* 0x000000173e3e7221 */ /* 0x000fe20000010000 */
[----:B---3--:R-:W-:Y:S03]  /*15300*/  HMMA.16816.F32 R72, R4, R10, R72 ;  /* 0x0000000a0448723c */ /* 0x008fe60000001848 */
[----:B------:R-:W-:-:S03]  /*15310*/  FADD.FTZ R63, R63, R62 ;  /* 0x0000003e3f3f7221 */ /* 0x000fc60000010000 */
[----:B------:R-:W-:Y:S01]  /*15320*/  HMMA.16816.F32 R68, R4, R8, R68 ;  /* 0x000000080444723c */ /* 0x000fe20000001844 */
[----:B------:R-:W-:-:S04]  /*15330*/  FADD.FTZ R10, R44, R53 ;  /* 0x000000352c0a7221 */ /* 0x000fc80000010000 */
        /* <DEDUP_REMOVED lines=21> */
[----:B------:R-:W-:Y:S02]  /*15490*/  FADD.FTZ R26, R26, R35 ;  /* 0x000000231a1a7221 */ /* 0x000fe40000010000 */
[----:B------:R-:W-:Y:S01]  /*154a0*/  FADD.FTZ R2, R2, R3 ;  /* 0x0000000302027221 */ /* 0x000fe20000010000 */
[----:B------:R-:W-:Y:S01]  /*154b0*/  MOV R3, R49 ;  /* 0x0000003100037202 */ /* 0x000fe20000000f00 */
[----:B------:R-:W-:-:S02]  /*154c0*/  FADD.FTZ R27, R27, R26 ;  /* 0x0000001a1b1b7221 */ /* 0x000fc40000010000 */
[----:B------:R-:W-:Y:S01]  /*154d0*/  FADD.FTZ R176, R21, R2 ;  /* 0x0000000215b07221 */ /* 0x000fe20000010000 */
[----:B------:R-:W-:Y:S01]  /*154e0*/  MOV R2, R48 ;  /* 0x0000003000027202 */ /* 0x000fe20000000f00 */
[----:B------:R-:W-:-:S04]  /*154f0*/  FADD.FTZ R20, R20, R27 ;  /* 0x0000001b14147221 */ /* 0x000fc80000010000 */
[----:B------:R-:W-:-:S07]  /*15500*/  FADD.FTZ R177, R177, R20 ;  /* 0x00000014b1b17221 */ /* 0x000fce0000010000 */
.L_x_6927:
        /* <DEDUP_REMOVED lines=11> */
.L_x_6939:
        /* <DEDUP_REMOVED lines=71> */
.L_x_6936:
        /* <DEDUP_REMOVED lines=60> */
[----:B------:R-:W-:Y:S01]  /*15df0*/  @!P0 LEA R32, P1, R26, R178, 0x1 ;  /* 0x000000b21a208211 */ /* 0x000fe200078208ff */
[----:B------:R-:W-:Y:S01]  /*15e00*/  IMAD.MOV.U32 R178, RZ, RZ, R2 ;  /* 0x000000ffffb27224 */ /* 0x000fe200078e0002 */
[-C--:B------:R-:W-:Y:S01]  /*15e10*/  @!P0 LEA.HI.X R21, R30, R179.reuse, R16, 0x1, P2 ;  /* 0x000000b31e158211 */ /* 0x080fe200010f0c10 */
[----:B------:R-:W-:Y:S01]  /*15e20*/  @!PT LDS RZ, [RZ] ;  /* 0x00000000fffff984 */ /* 0x000fe20000000800 */
[----:B------:R-:W-:Y:S01]  /*15e30*/  @!PT LDS RZ, [RZ] ;  /* 0x00000000fffff984 */ /* 0x000fe20000000800 */
[----:B------:R-:W-:Y:S01]  /*15e40*/  @!PT LDS RZ, [RZ] ;  /* 0x00000000fffff984 */ /* 0x000fe20000000800 */
[----:B------:R1:W-:Y:S01]  /*15e50*/  @!P0 LDGSTS.E.BYPASS.LTC128B.128 [R168+0x8800], desc[UR6][R18.64] ;  /* 0x0880000012a88fae */ /* 0x0003e2000b901d46 */
[----:B------:R-:W-:Y:S01]  /*15e60*/  @!P0 LEA.HI.X R33, R26, R179, R17, 0x1, P1 ;  /* 0x000000b31a218211 */ /* 0x000fe200008f0c11 */
[----:B------:R-:W-:Y:S01]  /*15e70*/  IMAD.MOV.U32 R179, RZ, RZ, R3 ;  /* 0x000000ffffb37224 */ /* 0x000fe200078e0003 */
[----:B------:R-:W-:Y:S01]  /*15e80*/  ISETP.GE.AND P1, PT, R171, 0x2, PT ;  /* 0x00000002ab00780c */ /* 0x000fe20003f26270 */
        /* <DEDUP_REMOVED lines=13> */
[----:B------:R-:W2:Y:S04]  /*15f60*/  LDSM.16.M88.4 R116, [R157+0x3000] ;  /* 0x003000009d74783b */ /* 0x000ea80000000200 */
[----:B------:R-:W3:Y:S04]  /*15f70*/  LDSM.16.M88.4 R120, [R157+0x3800] ;  /* 0x003800009d78783b */ /* 0x000ee80000000200 */
[----:B------:R-:W0:Y:S04]  /*15f80*/  LDGDEPBAR ;  /* 0x00000000000079af */ /* 0x000e280000000000 */
[----:B------:R-:W3:Y:S04]  /*15f90*/  LDSM.16.M88.4 R124, [R157+0x4000] ;  /* 0x004000009d7c783b */ /* 0x000ee80000000200 */
[----:B------:R-:W3:Y:S04]  /*15fa0*/  LDSM.16.M88.4 R128, [R157+0x4800] ;  /* 0x004800009d80783b */ /* 0x000ee80000000200 */
[----:B------:R-:W3:Y:S04]  /*15fb0*/  LDSM.16.M88.4 R132, [R157+0x5000] ;  /* 0x005000009d84783b */ /* 0x000ee80000000200 */
[----:B------:R-:W3:Y:S01]  /*15fc0*/  LDSM.16.M88.4 R136, [R157+0x5800] ;  /* 0x005800009d88783b */ /* 0x000ee20000000200 */
[C---:B----4-:R-:W-:Y:S06]  /*15fd0*/  HMMA.16816.F32 R4, R104.reuse, R108, RZ ;  /* 0x0000006c6804723c */ /* 0x050fec00000018ff */
[C---:B------:R-:W-:Y:S01]  /*15fe0*/  HMMA.16816.F32 R8, R104.reuse, R110, RZ ;  /* 0x0000006e6808723c */ /* 0x040fe200000018ff */
[----:B------:R-:W-:Y:S05]  /*15ff0*/  LDSM.16.M88.4 R108, [R156] ;  /* 0x000000009c6c783b */ /* 0x000fea0000000200 */
[C---:B-----5:R-:W-:Y:S06]  /*16000*/  HMMA.16816.F32 R12, R104.reuse, R112, RZ ;  /* 0x00000070680c723c */ /* 0x060fec00000018ff */
[C---:B-1----:R-:W-:Y:S01]  /*16010*/  HMMA.16816.F32 R16, R104.reuse, R114, RZ ;  /* 0x000000726810723c */ /* 0x042fe200000018ff */
[----:B------:R-:W1:Y:S05]  /*16020*/  LDSM.16.M88.4 R112, [R151+0x2000] ;  /* 0x002000009770783b */ /* 0x000e6a0000000200 */
[C---:B--2---:R-:W-:Y:S06]  /*16030*/  HMMA.16816.F32 R20, R104.reuse, R116, RZ ;  /* 0x000000746814723c */ /* 0x044fec00000018ff */
[C---:B------:R-:W-:Y:S01]  /*16040*/  HMMA.16816.F32 R24, R104.reuse, R118, RZ ;  /* 0x000000766818723c */ /* 0x040fe200000018ff */
[----:B------:R-:W2:Y:S05]  /*16050*/  LDSM.16.M88.4 R116, [R151+0x2800] ;  /* 0x002800009774783b */ /* 0x000eaa0000000200 */
[C---:B---3--:R-:W-:Y:S06]  /*16060*/  HMMA.16816.F32 R28, R104.reuse, R120, RZ ;  /* 0x00000078681c723c */ /* 0x048fec00000018ff */
        /* <DEDUP_REMOVED lines=33> */
[----:B------:R-:W-:Y:S01]  /*16280*/  HMMA.16816.F32 R64, R108, R106, R64 ;  /* 0x0000006a6c40723c */ /* 0x000fe20000001840 */
[----:B------:R-:W3:Y:S04]  /*16290*/  LDSM.16.M88.4 R104, [R146] ;  /* 0x000000009268783b */ /* 0x000ee80000000200 */
[----:B------:R-:W4:Y:S01]  /*162a0*/  LDSM.16.M88.4 R108, [R145] ;  /* 0x00000000916c783b */ /* 0x000f220000000200 */
        /* <DEDUP_REMOVED lines=88> */
[----:B------:R-:W-:Y:S02]  /*16830*/  ISETP.NE.AND P1, PT, R105, RZ, PT ;  /* 0x000000ff6900720c */ /* 0x000fe40003f25270 */
[-C--:B------:R-:W-:Y:S02]  /*16840*/  ISETP.GE.U32.AND P4, PT, R107, R2.reuse, PT ;  /* 0x000000026b00720c */ /* 0x080fe40003f86070 */
[----:B------:R-:W-:Y:S01]  /*16850*/  ISETP.GE.U32.AND P5, PT, R108, R2, PT ;  /* 0x000000026c00720c */ /* 0x000fe20003fa6070 */
[----:B------:R-:W1:Y:S01]  /*16860*/  LDC R107, c[0x0][0x24c] ;  /* 0x00009300ff6b7b82 */ /* 0x000e620000000800 */
[----:B------:R-:W-:Y:S09]  /*16870*/  LOP3.LUT R2, RZ, R105, RZ, 0x33, !PT ;  /* 0x00000069ff027212 */ /* 0x000ff200078e33ff */
        /* <DEDUP_REMOVED lines=26> */
.L_x_6938:
[----:B------:R1:W-:Y:S01]  /*16a20*/  @P0 STS.128 [R168+0x2000], RZ ;  /* 0x002000ffa8000388 */ /* 0x0003e20000000c00 */
[----:B------:R-:W-:Y:S01]  /*16a30*/  LEA R122, P2, R108, R170, 0x1 ;  /* 0x000000aa6c7a7211 */ /* 0x000fe200078408ff */
[----:B------:R-:W4:Y:S01]  /*16a40*/  @!P0 LDC R107, c[0x0][0x24c] ;  /* 0x00009300ff6b8b82 */ /* 0x000f220000000800 */
        /* <DEDUP_REMOVED lines=84> */
.L_x_6937:
[----:B------:R-:W-:Y:S01]  /*16f90*/  IADD3 R116, R171, -0x1, RZ ;  /* 0xffffffffab747810 */ /* 0x000fe20007ffe0ff */
[----:B------:R-:W-:Y:S03]  /*16fa0*/  LDSM.16.MT88.4 R112, [R149+0x6000] ;  /* 0x006000009570783b */ /* 0x000fe60000004200 */
[----:B-1----:R-:W-:Y:S04]  /*16fb0*/  LEA R2, R116, R173, 0x7 ;  /* 0x000000ad74027211 */ /* 0x002fe800078e38ff */
[C---:B------:R-:W-:Y:S02]  /*16fc0*/  IADD3 R3, R2.reuse, 0x8, RZ ;  /* 0x0000000802037810 */ /* 0x040fe40007ffe0ff */
[C---:B------:R-:W-:Y:S02]  /*16fd0*/  IADD3 R104, R2.reuse, 0x9, RZ ;  /* 0x0000000902687810 */ /* 0x040fe40007ffe0ff */
[----:B------:R-:W-:Y:S02]  /*16fe0*/  I2FP.F32.S32 R3, R3 ;  /* 0x0000000300037245 */ /* 0x000fe40000201400 */
[----:B------:R-:W-:Y:S02]  /*16ff0*/  I2FP.F32.S32 R104, R104 ;  /* 0x0000006800687245 */ /* 0x000fe40000201400 */
[----:B------:R-:W-:Y:S01]  /*17000*/  IADD3 R106, R2, 0x1, RZ ;  /* 0x00000001026a7810 */ /* 0x000fe20007ffe0ff */
[CC--:B------:R-:W-:Y:S01]  /*17010*/  FFMA.FTZ R10, R0.reuse, R3.reuse, R10 ;  /* 0x00000003000a7223 */ /* 0x0c0fe2000001000a */
[----:B------:R-:W-:Y:S01]  /*17020*/  I2FP.F32.S32 R105, R2 ;  /* 0x0000000200697245 */ /* 0x000fe20000201400 */
[C---:B------:R-:W-:Y:S01]  /*17030*/  FFMA.FTZ R8, R0.reuse, R3, R8 ;  /* 0x0000000300087223 */ /* 0x040fe20000010008 */
[CC--:B------:R-:W-:Y:S01]  /*17040*/  FFMA.FTZ R11, R0.reuse, R104.reuse, R11 ;  /* 0x00000068000b7223 */ /* 0x0c0fe2000001000b */
[C---:B------:R-:W-:Y:S01]  /*17050*/  FFMA.FTZ R9, R0.reuse, R104, R9 ;  /* 0x0000006800097223 */ /* 0x040fe20000010009 */
[----:B------:R-:W-:Y:S01]  /*17060*/  I2FP.F32.S32 R106, R106 ;  /* 0x0000006a006a7245 */ /* 0x000fe20000201400 */
[-C--:B------:R-:W-:Y:S01]  /*17070*/  FFMA.FTZ R6, R0, R105.reuse, R6 ;  /* 0x0000006900067223 */ /* 0x080fe20000010006 */
[----:B------:R-:W-:Y:S01]  /*17080*/  IADD3 R3, R2, 0x18, RZ ;  /* 0x0000001802037810 */ /* 0x000fe20007ffe0ff */
[----:B------:R-:W-:Y:S01]  /*17090*/  FFMA.FTZ R4, R0, R105, R4 ;  /* 0x0000006900047223 */ /* 0x000fe20000010004 */
[----:B------:R-:W-:Y:S01]  /*170a0*/  IADD3 R104, R2, 0x19, RZ ;  /* 0x0000001902687810 */ /* 0x000fe20007ffe0ff */
[-C--:B------:R-:W-:Y:S01]  /*170b0*/  FFMA.FTZ R7, R0, R106.reuse, R7 ;  /* 0x0000006a00077223 */ /* 0x080fe20000010007 */
[----:B------:R-:W-:Y:S01]  /*170c0*/  IADD3 R105, R2, 0x10, RZ ;  /* 0x0000001002697810 */ /* 0x000fe20007ffe0ff */
[----:B------:R-:W-:Y:S01]  /*170d0*/  FFMA.FTZ R5, R0, R106, R5 ;  /* 0x0000006a00057223 */ /* 0x000fe20000010005 */
[----:B------:R-:W-:Y:S02]  /*170e0*/  I2FP.F32.S32 R3, R3 ;  /* 0x0000000300037245 */ /* 0x000fe40000201400 */
[----:B------:R-:W-:Y:S02]  /*170f0*/  I2FP.F32.S32 R104, R104 ;  /* 0x0000006800687245 */ /* 0x000fe40000201400 */
[----:B------:R-:W-:Y:S01]  /*17100*/  IADD3 R106, R2, 0x11, RZ ;  /* 0x00000011026a7810 */ /* 0x000fe20007ffe0ff */
[C---:B------:R-:W-:Y:S01]  /*17110*/  FFMA.FTZ R16, R0.reuse, R3, R16 ;  /* 0x0000000300107223 */ /* 0x040fe20000010010 */
[----:B------:R-:W-:Y:S01]  /*17120*/  I2FP.F32.S32 R105, R105 ;  /* 0x0000006900697245 */ /* 0x000fe20000201400 */
[C---:B------:R-:W-:Y:S01]  /*17130*/  FFMA.FTZ R18, R0.reuse, R3, R18 ;  /* 0x0000000300127223 */ /* 0x040fe20000010012 */
[----:B------:R-:W-:Y:S01]  /*17140*/  I2FP.F32.S32 R106, R106 ;  /* 0x0000006a006a7245 */ /* 0x000fe20000201400 */
[CC--:B------:R-:W-:Y:S01]  /*17150*/  FFMA.FTZ R19, R0.reuse, R104.reuse, R19 ;  /* 0x0000006800137223 */ /* 0x0c0fe20000010013 */
[----:B------:R-:W-:Y:S01]  /*17160*/  FFMA.FTZ R17, R0, R104, R17 ;  /* 0x0000006800117223 */ /* 0x000fe20000010011 */
[----:B------:R-:W-:Y:S01]  /*17170*/  IADD3 R3, R2, 0x28, RZ ;  /* 0x0000002802037810 */ /* 0x000fe20007ffe0ff */
[-C--:B------:R-:W-:Y:S01]  /*17180*/  FFMA.FTZ R14, R0, R105.reuse, R14 ;  /* 0x00000069000e7223 */ /* 0x080fe2000001000e */
[----:B------:R-:W-:Y:S01]  /*17190*/  IADD3 R104, R2, 0x29, RZ ;  /* 0x0000002902687810 */ /* 0x000fe20007ffe0ff */
[----:B------:R-:W-:Y:S01]  /*171a0*/  FFMA.FTZ R12, R0, R105, R12 ;  /* 0x00000069000c7223 */ /* 0x000fe2000001000c */
[----:B------:R-:W-:Y:S01]  /*171b0*/  IADD3 R105, R2, 0x20, RZ ;  /* 0x0000002002697810 */ /* 0x000fe20007ffe0ff */
[CC--:B------:R-:W-:Y:S01]  /*171c0*/  FFMA.FTZ R15, R0.reuse, R106.reuse, R15 ;  /* 0x0000006a000f7223 */ /* 0x0c0fe2000001000f */
[----:B------:R-:W-:Y:S01]  /*171d0*/  I2FP.F32.S32 R3, R3 ;  /* 0x0000000300037245 */ /* 0x000fe20000201400 */
[----:B------:R-:W-:Y:S01]  /*171e0*/  FFMA.FTZ R13, R0, R106, R13 ;  /* 0x0000006a000d7223 */ /* 0x000fe2000001000d */
[----:B------:R-:W-:Y:S02]  /*171f0*/  I2FP.F32.S32 R104, R104 ;  /* 0x0000006800687245 */ /* 0x000fe40000201400 */
[----:B------:R-:W-:Y:S01]  /*17200*/  IADD3 R106, R2, 0x21, RZ ;  /* 0x00000021026a7810 */ /* 0x000fe20007ffe0ff */
[C---:B------:R-:W-:Y:S01]  /*17210*/  FFMA.FTZ R26, R0.reuse, R3, R26 ;  /* 0x00000003001a7223 */ /* 0x040fe2000001001a */
[----:B------:R-:W-:Y:S01]  /*17220*/  I2FP.F32.S32 R105, R105 ;  /* 0x0000006900697245 */ /* 0x000fe20000201400 */
[C---:B------:R-:W-:Y:S01]  /*17230*/  FFMA.FTZ R24, R0.reuse, R3, R24 ;  /* 0x0000000300187223 */ /* 0x040fe20000010018 */
[CC--:B------:R-:W-:Y:S01]  /*17240*/  FFMA.FTZ R27, R0.reuse, R104.reuse, R27 ;  /* 0x00000068001b7223 */ /* 0x0c0fe2000001001b */
[----:B------:R-:W-:Y:S01]  /*17250*/  FFMA.FTZ R25, R0, R104, R25 ;  /* 0x0000006800197223 */ /* 0x000fe20000010019 */
[----:B------:R-:W-:Y:S01]  /*17260*/  IADD3 R3, R2, 0x31, RZ ;  /* 0x0000003102037810 */ /* 0x000fe20007ffe0ff */
[CC--:B------:R-:W-:Y:S01]  /*17270*/  FFMA.FTZ R22, R0.reuse, R105.reuse, R22 ;  /* 0x0000006900167223 */ /* 0x0c0fe20000010016 */
[----:B------:R-:W-:Y:S01]  /*17280*/  I2FP.F32.S32 R106, R106 ;  /* 0x0000006a006a7245 */ /* 0x000fe20000201400 */
[----:B------:R-:W-:Y:S01]  /*17290*/  FFMA.FTZ R20, R0, R105, R20 ;  /* 0x0000006900147223 */ /* 0x000fe20000010014 */
[C---:B------:R-:W-:Y:S02]  /*172a0*/  IADD3 R104, R2.reuse, 0x39, RZ ;  /* 0x0000003902687810 */ /* 0x040fe40007ffe0ff */
[----:B------:R-:W-:Y:S01]  /*172b0*/  IADD3 R105, R2, 0x38, RZ ;  /* 0x0000003802697810 */ /* 0x000fe20007ffe0ff */
[CC--:B------:R-:W-:Y:S01]  /*172c0*/  FFMA.FTZ R23, R0.reuse, R106.reuse, R23 ;  /* 0x0000006a00177223 */ /* 0x0c0fe20000010017 */
[----:B------:R-:W-:Y:S01]  /*172d0*/  I2FP.F32.S32 R3, R3 ;  /* 0x0000000300037245 */ /* 0x000fe20000201400 */
[----:B------:R-:W-:Y:S01]  /*172e0*/  FFMA.FTZ R21, R0, R106, R21 ;  /* 0x0000006a00157223 */ /* 0x000fe20000010015 */
        /* <DEDUP_REMOVED lines=16> */
[C---:B------:R-:W-:Y:S01]  /*173f0*/  FFMA.FTZ R28, R0.reuse, R107, R28 ;  /* 0x0000006b001c7223 */ /* 0x040fe2000001001c */
[----:B------:R-:W-:Y:S01]  /*17400*/  FMNMX.FTZ R109, R7, R106, !PT ;  /* 0x0000006a076d7209 */ /* 0x000fe20007810000 */
[CC--:B------:R-:W-:Y:S01]  /*17410*/  FFMA.FTZ R38, R0.reuse, R3.reuse, R38 ;  /* 0x0000000300267223 */ /* 0x0c0fe20000010026 */
[----:B------:R-:W-:Y:S01]  /*17420*/  FMNMX.FTZ R107, R5, R104, !PT ;  /* 0x00000068056b7209 */ /* 0x000fe20007810000 */
[----:B------:R-:W-:Y:S01]  /*17430*/  FFMA.FTZ R36, R0, R3, R36 ;  /* 0x0000000300247223 */ /* 0x000fe20000010024 */
        /* <DEDUP_REMOVED lines=24> */
[----:B------:R-:W-:Y:S01]  /*175c0*/  FFMA.FTZ R46, R0, R105, R46 ;  /* 0x00000069002e7223 */ /* 0x000fe2000001002e */
[----:B------:R-:W-:Y:S01]  /*175d0*/  FMNMX.FTZ R106, R20, R107, !PT ;  /* 0x0000006b146a7209 */ /* 0x000fe20007810000 */
[C---:B------:R-:W-:Y:S01]  /*175e0*/  FFMA.FTZ R44, R0.reuse, R105, R44 ;  /* 0x00000069002c7223 */ /* 0x040fe2000001002c */
[----:B------:R-:W-:Y:S01]  /*175f0*/  FMNMX.FTZ R107, R23, R108, !PT ;  /* 0x0000006c176b7209 */ /* 0x000fe20007810000 */
[C---:B------:R-:W-:Y:S01]  /*17600*/  FFMA.FTZ R43, R0.reuse, R104, R43 ;  /* 0x00000068002b7223 */ /* 0x040fe2000001002b */
        /* <DEDUP_REMOVED lines=21> */
[----:B------:R-:W-:Y:S01]  /*17760*/  FFMA.FTZ R48, R0, R3, R48 ;  /* 0x0000000300307223 */ /* 0x000fe20000010030 */
[----:B------:R-:W-:Y:S01]  /*17770*/  IADD3 R3, R2, 0x60, RZ ;  /* 0x0000006002037810 */ /* 0x000fe20007ffe0ff */
[CC--:B------:R-:W-:Y:S01]  /*17780*/  FFMA.FTZ R51, R0.reuse, R105.reuse, R51 ;  /* 0x0000006900337223 */ /* 0x0c0fe20000010033 */
        /* <DEDUP_REMOVED lines=14> */
[----:B------:R-:W-:Y:S02]  /*17870*/  FMNMX.FTZ R107, R41, R106, !PT ;  /* 0x0000006a296b7209 */ /* 0x000fe40007810000 */
[----:B------:R-:W-:Y:S02]  /*17880*/  IADD3 R104, R2, 0x61, RZ ;  /* 0x0000006102687810 */ /* 0x000fe40007ffe0ff */
[----:B------:R-:W-:Y:S02]  /*17890*/  I2FP.F32.S32 R105, R105 ;  /* 0x0000006900697245 */ /* 0x000fe40000201400 */
[----:B------:R-:W-:Y:S02]  /*178a0*/  FMNMX.FTZ R108, R46, R3, !PT ;  /* 0x000000032e6c7209 */ /* 0x000fe40007810000 */
[----:B------:R-:W-:Y:S01]  /*178b0*/  I2FP.F32.S32 R104, R104 ;  /* 0x0000006800687245 */ /* 0x000fe20000201400 */
        /* <DEDUP_REMOVED lines=10> */
[----:B------:R-:W-:Y:S02]  /*17960*/  IADD3 R3, R2, 0x70, RZ ;  /* 0x0000007002037810 */ /* 0x000fe40007ffe0ff */
[----:B------:R-:W-:Y:S02]  /*17970*/  I2FP.F32.S32 R104, R104 ;  /* 0x0000006800687245 */ /* 0x000fe40000201400 */
[----:B------:R-:W-:Y:S02]  /*17980*/  FMNMX.FTZ R105, R51, R108, !PT ;  /* 0x0000006c33697209 */ /* 0x000fe40007810000 */
[----:B------:R-:W-:Y:S01]  /*17990*/  I2FP.F32.S32 R3, R3 ;  /* 0x0000000300037245 */ /* 0x000fe20000201400 */
[C---:B------:R-:W-:Y:S01]  /*179a0*/  FFMA.FTZ R59, R0.reuse, R104, R59 ;  /* 0x00000068003b7223 */ /* 0x040fe2000001003b */
[----:B------:R-:W-:Y:S01]  /*179b0*/  FMNMX.FTZ R107, R49, R106, !PT ;  /* 0x0000006a316b7209 */ /* 0x000fe20007810000 */
[----:B------:R-:W-:Y:S01]  /*179c0*/  FFMA.FTZ R57, R0, R104, R57 ;  /* 0x0000006800397223 */ /* 0x000fe20000010039 */
[----:B------:R-:W-:Y:S01]  /*179d0*/  FMNMX.FTZ R106, R54, R105, !PT ;  /* 0x00000069366a7209 */ /* 0x000fe20007810000 */
[----:B------:R-:W-:Y:S01]  /*179e0*/  FFMA.FTZ R62, R0, R3, R62 ;  /* 0x00000003003e7223 */ /* 0x000fe2000001003e */
[----:B------:R-:W-:Y:S01]  /*179f0*/  FMNMX.FTZ R104, R52, R107, !PT ;  /* 0x0000006b34687209 */ /* 0x000fe20007810000 */
[----:B------:R-:W-:Y:S01]  /*17a00*/  FFMA.FTZ R60, R0, R3, R60 ;  /* 0x00000003003c7223 */ /* 0x000fe2000001003c */
[C---:B------:R-:W-:Y:S02]  /*17a10*/  IADD3 R3, R2.reuse, 0x71, RZ ;  /* 0x0000007102037810 */ /* 0x040fe40007ffe0ff */
        /* <DEDUP_REMOVED lines=9> */
[----:B------:R-:W-:Y:S02]  /*17ab0*/  FMNMX.FTZ R107, R59, R106, !PT ;  /* 0x0000006a3b6b7209 */ /* 0x000fe40007810000 */
[----:B------:R-:W-:Y:S02]  /*17ac0*/  FMNMX.FTZ R3, R57, R2, !PT ;  /* 0x0000000239037209 */ /* 0x000fe40007810000 */
[----:B------:R-:W-:Y:S02]  /*17ad0*/  I2FP.F32.S32 R105, R105 ;  /* 0x0000006900697245 */ /* 0x000fe40000201400 */
[----:B------:R-:W-:Y:S02]  /*17ae0*/  FMNMX.FTZ R106, R62, R107, !PT ;  /* 0x0000006b3e6a7209 */ /* 0x000fe40007810000 */
[----:B------:R-:W-:Y:S01]  /*17af0*/  FMNMX.FTZ R2, R60, R3, !PT ;  /* 0x000000033c027209 */ /* 0x000fe20007810000 */
[CC--:B------:R-:W-:Y:S01]  /*17b00*/  FFMA.FTZ R64, R0.reuse, R105.reuse, R64 ;  /* 0x0000006900407223 */ /* 0x0c0fe20000010040 */
[----:B------:R-:W-:Y:S01]  /*17b10*/  I2FP.F32.S32 R104, R104 ;  /* 0x0000006800687245 */ /* 0x000fe20000201400 */
[C---:B------:R-:W-:Y:S01]  /*17b20*/  FFMA.FTZ R66, R0.reuse, R105, R66 ;  /* 0x0000006900427223 */ /* 0x040fe20000010042 */
[----:B------:R-:W-:Y:S02]  /*17b30*/  FMNMX.FTZ R109, R61, R2, !PT ;  /* 0x000000023d6d7209 */ /* 0x000fe40007810000 */
[----:B------:R-:W-:Y:S01]  /*17b40*/  FMNMX.FTZ R3, R63, R106, !PT ;  /* 0x0000006a3f037209 */ /* 0x000fe20007810000 */
[CC--:B------:R-:W-:Y:S01]  /*17b50*/  FFMA.FTZ R67, R0.reuse, R104.reuse, R67 ;  /* 0x0000006800437223 */ /* 0x0c0fe20000010043 */
        /* <DEDUP_REMOVED lines=9> */
[----:B------:R-:W-:Y:S08]  /*17bf0*/  LDSM.16.MT88.4 R108, [R150+0x6000] ;  /* 0x00600000966c783b */ /* 0x000ff00000004200 */
[----:B------:R-:W1:Y:S08]  /*17c00*/  SHFL.BFLY PT, R2, R107, 0x1, 0x1f ;  /* 0x0c201f006b027f89 */ /* 0x000e7000000e0000 */
[----:B------:R-:W2:Y:S01]  /*17c10*/  SHFL.BFLY PT, R3, R106, 0x1, 0x1f ;  /* 0x0c201f006a037f89 */ /* 0x000ea200000e0000 */
[----:B-1----:R-:W-:Y:S02]  /*17c20*/  FMNMX.FTZ R2, R107, R2, !PT ;  /* 0x000000026b027209 */ /* 0x002fe40007810000 */
[----:B--2---:R-:W-:Y:S03]  /*17c30*/  FMNMX.FTZ R3, R106, R3, !PT ;  /* 0x000000036a037209 */ /* 0x004fe60007810000 */
[C---:B------:R-:W-:Y:S01]  /*17c40*/  FADD.FTZ R103, -R2.reuse, R103 ;  /* 0x0000006702677221 */ /* 0x040fe20000010100 */
[C---:B------:R-:W-:Y:S01]  /*17c50*/  FMUL.FTZ R118, R2.reuse, UR4 ;  /* 0x0000000402767c20 */ /* 0x040fe20008410000 */
[----:B------:R-:W-:Y:S01]  /*17c60*/  FSETP.NEU.FTZ.AND P0, PT, R2, -INF , PT ;  /* 0xff8000000200780b */ /* 0x000fe20003f1d000 */
[----:B------:R-:W-:Y:S01]  /*17c70*/  FADD.FTZ R102, -R3, R102 ;  /* 0x0000006603667221 */ /* 0x000fe20000010100 */
[----:B------:R-:W-:Y:S02]  /*17c80*/  FMUL.FTZ R104, R103, UR4 ;  /* 0x0000000467687c20 */ /* 0x000fe40008410000 */
[----:B------:R-:W-:Y:S01]  /*17c90*/  FSEL R118, R118, RZ, P0 ;  /* 0x000000ff76767208 */ /* 0x000fe20000000000 */
[C---:B------:R-:W-:Y:S01]  /*17ca0*/  FMUL.FTZ R117, R3.reuse, UR4 ;  /* 0x0000000403757c20 */ /* 0x040fe20008410000 */
[----:B------:R-:W-:Y:S01]  /*17cb0*/  FMUL.FTZ R105, R102, UR4 ;  /* 0x0000000466697c20 */ /* 0x000fe20008410000 */
[----:B------:R-:W1:Y:S01]  /*17cc0*/  MUFU.EX2 R103, R104 ;  /* 0x0000006800677308 */ /* 0x000e620000000800 */
[----:B------:R-:W-:Y:S01]  /*17cd0*/  FSETP.NEU.FTZ.AND P0, PT, R3, -INF , PT ;  /* 0xff8000000300780b */ /* 0x000fe20003f1d000 */
[--C-:B------:R-:W-:Y:S01]  /*17ce0*/  FFMA.FTZ R121, R10, UR4, -R118.reuse ;  /* 0x000000040a797c23 */ /* 0x100fe20008010876 */
[--C-:B------:R-:W-:Y:S01]  /*17cf0*/  FFMA.FTZ R120, R11, UR4, -R118.reuse ;  /* 0x000000040b787c23 */ /* 0x100fe20008010876 */
[--C-:B------:R-:W-:Y:S01]  /*17d00*/  FFMA.FTZ R124, R14, UR4, -R118.reuse ;  /* 0x000000040e7c7c23 */ /* 0x100fe20008010876 */
[----:B------:R-:W-:Y:S01]  /*17d10*/  FSEL R117, R117, RZ, P0 ;  /* 0x000000ff75757208 */ /* 0x000fe20000000000 */
[--C-:B------:R-:W-:Y:S01]  /*17d20*/  FFMA.FTZ R125, R15, UR4, -R118.reuse ;  /* 0x000000040f7d7c23 */ /* 0x100fe20008010876 */
[--C-:B------:R-:W-:Y:S03]  /*17d30*/  FFMA.FTZ R130, R6, UR4, -R118.reuse ;  /* 0x0000000406827c23 */ /* 0x100fe60008010876 */
[----:B------:R2:W3:Y:S01]  /*17d40*/  MUFU.EX2 R102, R105 ;  /* 0x0000006900667308 */ /* 0x0004e20000000800 */
        /* <DEDUP_REMOVED lines=11> */
[----:B------:R-:W-:Y:S01]  /*17e00*/  FMUL.FTZ R15, R103, R91 ;  /* 0x0000005b670f7220 */ /* 0x000fe20000410000 */
[--C-:B------:R-:W-:Y:S01]  /*17e10*/  FFMA.FTZ R133, R41, UR4, -R117.reuse ;  /* 0x0000000429857c23 */ /* 0x100fe20008010875 */
[C---:B------:R-:W-:Y:S01]  /*17e20*/  FMUL.FTZ R6, R103.reuse, R98 ;  /* 0x0000006267067220 */ /* 0x040fe20000410000 */
[C---:B------:R-:W-:Y:S03]  /*17e30*/  FMUL.FTZ R7, R103.reuse, R99 ;  /* 0x0000006367077220 */ /* 0x040fe60000410000 */
[----:B------:R-:W1:Y:S01]  /*17e40*/  MUFU.EX2 R126, R126 ;  /* 0x0000007e007e7308 */ /* 0x000e620000000800 */
[----:B--2---:R-:W2:Y:S01]  /*17e50*/  LDSM.16.MT88.4 R104, [R152+0x6000] ;  /* 0x006000009868783b */ /* 0x004ea20000004200 */
[C---:B---3--:R-:W-:Y:S01]  /*17e60*/  FMUL.FTZ R8, R102.reuse, R92 ;  /* 0x0000005c66087220 */ /* 0x048fe20000410000 */
[C---:B------:R-:W-:Y:S01]  /*17e70*/  FMUL.FTZ R9, R102.reuse, R93 ;  /* 0x0000005d66097220 */ /* 0x040fe20000410000 */
[C---:B------:R-:W-:Y:S01]  /*17e80*/  FMUL.FTZ R4, R102.reuse, R96 ;  /* 0x0000006066047220 */ /* 0x040fe20000410000 */
[C---:B------:R-:W-:Y:S01]  /*17e90*/  FMUL.FTZ R5, R102.reuse, R97 ;  /* 0x0000006166057220 */ /* 0x040fe20000410000 */
[C---:B------:R-:W-:Y:S01]  /*17ea0*/  FMUL.FTZ R70, R103.reuse, R70 ;  /* 0x0000004667467220 */ /* 0x040fe20000410000 */
[C---:B------:R-:W-:Y:S03]  /*17eb0*/  FMUL.FTZ R71, R103.reuse, R71 ;  /* 0x0000004767477220 */ /* 0x040fe60000410000 */
[----:B------:R-:W-:Y:S01]  /*17ec0*/  MUFU.EX2 R121, R121 ;  /* 0x0000007900797308 */ /* 0x000fe20000000800 */
[----:B------:R-:W3:Y:S01]  /*17ed0*/  LDSM.16.MT88.4 R92, [R148+0x6000] ;  /* 0x00600000945c783b */ /* 0x000ee20000004200 */
[C---:B------:R-:W-:Y:S01]  /*17ee0*/  FMUL.FTZ R68, R102.reuse, R68 ;  /* 0x0000004466447220 */ /* 0x040fe20000410000 */
[C---:B------:R-:W-:Y:S01]  /*17ef0*/  FMUL.FTZ R69, R102.reuse, R69 ;  /* 0x0000004566457220 */ /* 0x040fe20000410000 */
[C---:B------:R-:W-:Y:S01]  /*17f00*/  FMUL.FTZ R74, R103.reuse, R74 ;  /* 0x0000004a674a7220 */ /* 0x040fe20000410000 */
[C---:B------:R-:W-:Y:S01]  /*17f10*/  FMUL.FTZ R75, R103.reuse, R75 ;  /* 0x0000004b674b7220 */ /* 0x040fe20000410000 */
[C---:B------:R-:W-:Y:S01]  /*17f20*/  FMUL.FTZ R72, R102.reuse, R72 ;  /* 0x0000004866487220 */ /* 0x040fe20000410000 */
[----:B------:R-:W-:Y:S03]  /*17f30*/  FMUL.FTZ R73, R102, R73 ;  /* 0x0000004966497220 */ /* 0x000fe60000410000 */
[----:B------:R-:W4:Y:S01]  /*17f40*/  MUFU.EX2 R120, R120 ;  /* 0x0000007800787308 */ /* 0x000f220000000800 */
[----:B-1----:R-:W-:Y:S01]  /*17f50*/  F2FP.F16.F32.PACK_AB R97, R126, R130 ;  /* 0x000000827e61723e */ /* 0x002fe200000000ff */
[--C-:B------:R-:W-:Y:S01]  /*17f60*/  FFMA.FTZ R128, R12, UR4, -R117.reuse ;  /* 0x000000040c807c23 */ /* 0x100fe20008010875 */
[C---:B------:R-:W-:Y:S01]  /*17f70*/  FMUL.FTZ R12, R102.reuse, R88 ;  /* 0x00000058660c7220 */ /* 0x040fe20000410000 */
[C---:B------:R-:W-:Y:S01]  /*17f80*/  FMUL.FTZ R78, R103.reuse, R78 ;  /* 0x0000004e674e7220 */ /* 0x040fe20000410000 */
[C---:B------:R-:W-:Y:S01]  /*17f90*/  FMUL.FTZ R79, R103.reuse, R79 ;  /* 0x0000004f674f7220 */ /* 0x040fe20000410000 */
[C---:B------:R-:W-:Y:S01]  /*17fa0*/  FMUL.FTZ R76, R102.reuse, R76 ;  /* 0x0000004c664c7220 */ /* 0x040fe20000410000 */
[C---:B------:R-:W-:Y:S03]  /*17fb0*/  FMUL.FTZ R77, R102.reuse, R77 ;  /* 0x0000004d664d7220 */ /* 0x040fe60000410000 */
[----:B------:R-:W-:Y:S01]  /*17fc0*/  MUFU.EX2 R127, R127 ;  /* 0x0000007f007f7308 */ /* 0x000fe20000000800 */
[C---:B------:R-:W-:Y:S01]  /*17fd0*/  FMUL.FTZ R82, R103.reuse, R82 ;  /* 0x0000005267527220 */ /* 0x040fe20000410000 */
[----:B------:R-:W-:Y:S01]  /*17fe0*/  FMUL.FTZ R83, R103, R83 ;  /* 0x0000005367537220 */ /* 0x000fe20000410000 */
[C---:B------:R-:W-:Y:S01]  /*17ff0*/  FMUL.FTZ R80, R102.reuse, R80 ;  /* 0x0000005066507220 */ /* 0x040fe20000410000 */
[----:B------:R-:W-:Y:S01]  /*18000*/  FMUL.FTZ R81, R102, R81 ;  /* 0x0000005166517220 */ /* 0x000fe20000410000 */
[--C-:B------:R-:W-:Y:S01]  /*18010*/  FFMA.FTZ R18, R18, UR4, -R118.reuse ;  /* 0x0000000412127c23 */ /* 0x100fe20008010876 */
[--C-:B------:R-:W-:Y:S01]  /*18020*/  FFMA.FTZ R129, R22, UR4, -R118.reuse ;  /* 0x0000000416817c23 */ /* 0x100fe20008010876 */
[--C-:B------:R-:W-:Y:S03]  /*18030*/  FFMA.FTZ R132, R20, UR4, -R117.reuse ;  /* 0x0000000414847c23 */ /* 0x100fe60008010875 */
[----:B------:R-:W1:Y:S01]  /*18040*/  MUFU.EX2 R123, R123 ;  /* 0x0000007b007b7308 */ /* 0x000e620000000800 */
        /* <DEDUP_REMOVED lines=15> */
[----:B------:R-:W4:Y:S01]  /*18140*/  MUFU.EX2 R119, R119 ;  /* 0x0000007700777308 */ /* 0x000f220000000800 */
[----:B-1----:R-:W-:Y:S01]  /*18150*/  F2FP.F16.F32.PACK_AB R96, R123, R127 ;  /* 0x0000007f7b60723e */ /* 0x002fe200000000ff */
[--C-:B------:R-:W-:Y:S01]  /*18160*/  FFMA.FTZ R53, R53, UR4, -R117.reuse ;  /* 0x0000000435357c23 */ /* 0x100fe20008010875 */
[--C-:B------:R-:W-:Y:S01]  /*18170*/  FFMA.FTZ R56, R56, UR4, -R117.reuse ;  /* 0x0000000438387c23 */ /* 0x100fe20008010875 */
[----:B------:R-:W-:Y:S01]  /*18180*/  FFMA.FTZ R57, R57, UR4, -R117 ;  /* 0x0000000439397c23 */ /* 0x000fe20008010875 */
[----:B------:R-:W-:Y:S01]  /*18190*/  FFMA.FTZ R130, R103, R176, R130 ;  /* 0x000000b067827223 */ /* 0x000fe20000010082 */
[----:B------:R-:W-:Y:S01]  /*181a0*/  FFMA.FTZ R127, R102, R177, R127 ;  /* 0x000000b1667f7223 */ /* 0x000fe2000001007f */
[----:B------:R-:W-:Y:S03]  /*181b0*/  ISETP.GT.AND P0, PT, R171, 0x1, PT ;  /* 0x00000001ab00780c */ /* 0x000fe60003f04270 */
[----:B------:R-:W-:Y:S01]  /*181c0*/  MUFU.EX2 R124, R124 ;  /* 0x0000007c007c7308 */ /* 0x000fe20000000800 */
[----:B------:R-:W-:Y:S01]  /*181d0*/  FADD.FTZ R130, R126, R130 ;  /* 0x000000827e827221 */ /* 0x000fe20000010000 */
[----:B------:R-:W-:Y:S01]  /*181e0*/  FADD.FTZ R127, R123, R127 ;  /* 0x0000007f7b7f7221 */ /* 0x000fe20000010000 */
[--C-:B------:R-:W-:Y:S01]  /*181f0*/  FFMA.FTZ R60, R60, UR4, -R117.reuse ;  /* 0x000000043c3c7c23 */ /* 0x100fe20008010875 */
[----:B------:R-:W-:Y:S01]  /*18200*/  FFMA.FTZ R61, R61, UR4, -R117 ;  /* 0x000000043d3d7c23 */ /* 0x000fe20008010875 */
[----:B------:R-:W-:Y:S01]  /*18210*/  FADD.FTZ R121, R121, R130 ;  /* 0x0000008279797221 */ /* 0x000fe20000010000 */
[--C-:B------:R-:W-:Y:S01]  /*18220*/  FFMA.FTZ R62, R62, UR4, -R118.reuse ;  /* 0x000000043e3e7c23 */ /* 0x100fe20008010876 */
[--C-:B------:R-:W-:Y:S03]  /*18230*/  FFMA.FTZ R63, R63, UR4, -R118.reuse ;  /* 0x000000043f3f7c23 */ /* 0x100fe60008010876 */
[----:B------:R-:W1:Y:S01]  /*18240*/  MUFU.EX2 R125, R125 ;  /* 0x0000007d007d7308 */ /* 0x000e620000000800 */
[C---:B----4-:R-:W-:Y:S01]  /*18250*/  F2FP.F16.F32.PACK_AB R98, R119.reuse, R122 ;  /* 0x0000007a7762723e */ /* 0x050fe200000000ff */
[----:B------:R-:W-:Y:S01]  /*18260*/  FADD.FTZ R121, R120, R121 ;  /* 0x0000007978797221 */ /* 0x000fe20000010000 */
[----:B------:R-:W-:Y:S01]  /*18270*/  FADD.FTZ R122, R122, R127 ;  /* 0x0000007f7a7a7221 */ /* 0x000fe20000010000 */
[----:B------:R-:W-:Y:S01]  /*18280*/  MOV R171, R116 ;  /* 0x0000007400ab7202 */ /* 0x000fe20000000f00 */
[----:B------:R-:W-:Y:S02]  /*18290*/  FFMA.FTZ R66, R66, UR4, -R118 ;  /* 0x0000000442427c23 */ /* 0x000fe40008010876 */
[----:B------:R-:W-:Y:S03]  /*182a0*/  FADD.FTZ R119, R119, R122 ;  /* 0x0000007a77777221 */ /* 0x000fe60000010000 */
[----:B------:R-:W-:Y:S01]  /*182b0*/  MUFU.EX2 R128, R128 ;  /* 0x0000008000807308 */ /* 0x000fe20000000800 */
[C---:B--2---:R-:W-:Y:S06]  /*182c0*/  HMMA.16816.F32 R4, R96.reuse, R104, R4 ;  /* 0x000000686004723c */ /* 0x044fec0000001804 */
[C---:B------:R-:W-:Y:S03]  /*182d0*/  HMMA.16816.F32 R8, R96.reuse, R106, R8 ;  /* 0x0000006a6008723c */ /* 0x040fe60000001808 */
[----:B------:R-:W-:Y:S01]  /*182e0*/  MUFU.EX2 R129, R129 ;  /* 0x0000008100817308 */ /* 0x000fe20000000800 */
[----:B------:R-:W-:Y:S02]  /*182f0*/  LDSM.16.MT88.4 R104, [R150+0x6800] ;  /* 0x006800009668783b */ /* 0x000fe40000004200 */
[C---:B------:R-:W-:Y:S07]  /*18300*/  HMMA.16816.F32 R68, R96.reuse, R108, R68 ;  /* 0x0000006c6044723c */ /* 0x040fee0000001844 */
[----:B------:R2:W-:Y:S01]  /*18310*/  MUFU.EX2 R109, R18 ;  /* 0x00000012006d7308 */ /* 0x0005e20000000800 */
[C---:B------:R-:W-:Y:S09]  /*18320*/  HMMA.16816.F32 R72, R96.reuse, R110, R72 ;  /* 0x0000006e6048723c */ /* 0x040ff20000001848 */
[----:B------:R-:W-:Y:S02]  /*18330*/  MUFU.EX2 R132, R132 ;  /* 0x0000008400847308 */ /* 0x000fe40000000800 */
[--C-:B------:R-:W-:Y:S01]  /*18340*/  FFMA.FTZ R108, R19, UR4, -R118.reuse ;  /* 0x00000004136c7c23 */ /* 0x100fe20008010876 */
[--C-:B------:R-:W-:Y:S01]  /*18350*/  FFMA.FTZ R111, R13, UR4, -R117.reuse ;  /* 0x000000040d6f7c23 */ /* 0x100fe20008010875 */
[----:B------:R-:W-:Y:S02]  /*18360*/  FMUL.FTZ R13, R102, R89 ;  /* 0x00000059660d7220 */ /* 0x000fe40000410000 */
[----:B------:R-:W4:Y:S01]  /*18370*/  LDSM.16.MT88.4 R88, [R152+0x6800] ;  /* 0x006800009858783b */ /* 0x000f220000004200 */
[--C-:B------:R-:W-:Y:S01]  /*18380*/  FFMA.FTZ R110, R16, UR4, -R117.reuse ;  /* 0x00000004106e7c23 */ /* 0x100fe20008010875 */
[C---:B------:R-:W-:Y:S02]  /*18390*/  FMUL.FTZ R19, R103.reuse, R87 ;  /* 0x0000005767137220 */ /* 0x040fe40000410000 */
[----:B------:R-:W5:Y:S01]  /*183a0*/  MUFU.EX2 R108, R108 ;  /* 0x0000006c006c7308 */ /* 0x000f620000000800 */
[----:B--2---:R-:W-:Y:S01]  /*183b0*/  FMUL.FTZ R18, R103, R86 ;  /* 0x0000005667127220 */ /* 0x004fe20000410000 */
[C---:B------:R-:W-:Y:S03]  /*183c0*/  HMMA.16816.F32 R12, R96.reuse, R112, R12 ;  /* 0x00000070600c723c */ /* 0x040fe6000000180c */
[C---:B------:R-:W-:Y:S01]  /*183d0*/  FMUL.FTZ R16, R102.reuse, R84 ;  /* 0x0000005466107220 */ /* 0x040fe20000410000 */
[----:B------:R-:W-:Y:S04]  /*183e0*/  MOV R103, R2 ;  /* 0x0000000200677202 */ /* 0x000fe80000000f00 */
[----:B------:R-:W2:Y:S03]  /*183f0*/  MUFU.EX2 R111, R111 ;  /* 0x0000006f006f7308 */ /* 0x000ea60000000800 */
[----:B------:R-:W-:Y:S01]  /*18400*/  FFMA.FTZ R113, R17, UR4, -R117 ;  /* 0x0000000411717c23 */ /* 0x000fe20008010875 */
[C---:B------:R-:W-:Y:S03]  /*18410*/  HMMA.16816.F32 R76, R96.reuse, R114, R76 ;  /* 0x00000072604c723c */ /* 0x040fe6000000184c */
[----:B------:R-:W-:Y:S01]  /*18420*/  FMUL.FTZ R17, R102, R85 ;  /* 0x0000005566117220 */ /* 0x000fe20000410000 */
[----:B-1----:R-:W-:Y:S01]  /*18430*/  F2FP.F16.F32.PACK_AB R85, R125, R124 ;  /* 0x0000007c7d55723e */ /* 0x002fe200000000ff */
[--C-:B------:R-:W-:Y:S01]  /*18440*/  FFMA.FTZ R112, R23, UR4, -R118.reuse ;  /* 0x0000000417707c23 */ /* 0x100fe20008010876 */
[----:B------:R-:W-:Y:S01]  /*18450*/  MUFU.EX2 R110, R110 ;  /* 0x0000006e006e7308 */ /* 0x000fe20000000800 */
[----:B-----5:R-:W-:Y:S01]  /*18460*/  F2FP.F16.F32.PACK_AB R87, R108, R109 ;  /* 0x0000006d6c57723e */ /* 0x020fe200000000ff */
[--C-:B------:R-:W-:Y:S02]  /*18470*/  FFMA.FTZ R114, R26, UR4, -R118.reuse ;  /* 0x000000041a727c23 */ /* 0x100fe40008010876 */
[C---:B---3--:R-:W-:Y:S03]  /*18480*/  HMMA.16816.F32 R16, R96.reuse, R92, R16 ;  /* 0x0000005c6010723c */ /* 0x048fe60000001810 */
[----:B------:R-:W-:Y:S03]  /*18490*/  FFMA.FTZ R115, R27, UR4, -R118 ;  /* 0x000000041b737c23 */ /* 0x000fe60008010876 */
[----:B------:R-:W1:Y:S01]  /*184a0*/  MUFU.EX2 R113, R113 ;  /* 0x0000007100717308 */ /* 0x000e620000000800 */
[C---:B--2---:R-:W-:Y:S01]  /*184b0*/  F2FP.F16.F32.PACK_AB R84, R111.reuse, R128 ;  /* 0x000000806f54723e */ /* 0x044fe200000000ff */
[----:B------:R-:W-:Y:S01]  /*184c0*/  HMMA.16816.F32 R80, R96, R94, R80 ;  /* 0x0000005e6050723c */ /* 0x000fe20000001850 */
[----:B------:R-:W2:Y:S02]  /*184d0*/  LDSM.16.MT88.4 R92, [R149+0x6800] ;  /* 0x00680000955c783b */ /* 0x000ea40000004200 */
[----:B------:R-:W-:Y:S05]  /*184e0*/  FADD.FTZ R128, R128, R119 ;  /* 0x0000007780807221 */ /* 0x000fea0000010000 */
[----:B------:R-:W-:Y:S03]  /*184f0*/  MUFU.EX2 R112, R112 ;  /* 0x0000007000707308 */ /* 0x000fe60000000800 */
[----:B------:R-:W-:Y:S01]  /*18500*/  MOV R102, R3 ;  /* 0x0000000300667202 */ /* 0x000fe20000000f00 */
[----:B------:R-:W-:Y:S01]  /*18510*/  LDSM.16.MT88.4 R96, [R152+0x7000] ;  /* 0x007000009860783b */ /* 0x000fe20000004200 */
[----:B------:R-:W-:Y:S05]  /*18520*/  FADD.FTZ R111, R111, R128 ;  /* 0x000000806f6f7221 */ /* 0x000fea0000010000 */
[----:B------:R-:W-:Y:S01]  /*18530*/  MUFU.EX2 R114, R114 ;  /* 0x0000007200727308 */ /* 0x000fe20000000800 */
[C---:B-1----:R-:W-:Y:S01]  /*18540*/  F2FP.F16.F32.PACK_AB R86, R113.reuse, R110 ;  /* 0x0000006e7156723e */ /* 0x042fe200000000ff */
[----:B------:R-:W-:Y:S04]  /*18550*/  FADD.FTZ R110, R110, R111 ;  /* 0x0000006f6e6e7221 */ /* 0x000fe80000010000 */
[----:B------:R-:W-:Y:S04]  /*18560*/  FADD.FTZ R113, R113, R110 ;  /* 0x0000006e71717221 */ /* 0x000fe80000010000 */
[----:B------:R-:W1:Y:S01]  /*18570*/  MUFU.EX2 R115, R115 ;  /* 0x0000007300737308 */ /* 0x000e620000000800 */
[C---:B----4-:R-:W-:Y:S06]  /*18580*/  HMMA.16816.F32 R4, R84.reuse, R88, R4 ;  /* 0x000000585404723c */ /* 0x050fec0000001804 */
[C---:B------:R-:W-:Y:S03]  /*18590*/  HMMA.16816.F32 R8, R84.reuse, R90, R8 ;  /* 0x0000005a5408723c */ /* 0x040fe60000001808 */
[----:B------:R-:W-:Y:S01]  /*185a0*/  MUFU.EX2 R131, R131 ;  /* 0x0000008300837308 */ /* 0x000fe20000000800 */
[----:B------:R-:W3:Y:S02]  /*185b0*/  LDSM.16.MT88.4 R88, [R148+0x6800] ;  /* 0x006800009458783b */ /* 0x000ee40000004200 */
[C---:B------:R-:W-:Y:S07]  /*185c0*/  HMMA.16816.F32 R68, R84.reuse, R104, R68 ;  /* 0x000000685444723c */ /* 0x040fee0000001844 */
[----:B------:R-:W-:Y:S01]  /*185d0*/  MUFU.EX2 R134, R134 ;  /* 0x0000008600867308 */ /* 0x000fe20000000800 */
[----:B-1----:R-:W-:Y:S01]  /*185e0*/  F2FP.F16.F32.PACK_AB R23, R115, R114 ;  /* 0x000000727317723e */ /* 0x002fe200000000ff */
[C---:B------:R-:W-:Y:S08]  /*185f0*/  HMMA.16816.F32 R72, R84.reuse, R106, R72 ;  /* 0x0000006a5448723c */ /* 0x040ff00000001848 */
[----:B------:R-:W-:Y:S01]  /*18600*/  MUFU.EX2 R133, R133 ;  /* 0x0000008500857308 */ /* 0x000fe20000000800 */
[C---:B--2---:R-:W-:Y:S03]  /*18610*/  HMMA.16816.F32 R12, R84.reuse, R92, R12 ;  /* 0x0000005c540c723c */ /* 0x044fe6000000180c */
[--C-:B------:R-:W-:Y:S01]  /*18620*/  FFMA.FTZ R104, R24, UR4, -R117.reuse ;  /* 0x0000000418687c23 */ /* 0x100fe20008010875 */
[--C-:B------:R-:W-:Y:S05]  /*18630*/  FFMA.FTZ R107, R25, UR4, -R117.reuse ;  /* 0x00000004196b7c23 */ /* 0x100fea0008010875 */
[----:B------:R-:W-:Y:S02]  /*18640*/  MUFU.EX2 R46, R46 ;  /* 0x0000002e002e7308 */ /* 0x000fe40000000800 */
[----:B------:R-:W-:Y:S01]  /*18650*/  FFMA.FTZ R105, R21, UR4, -R117 ;  /* 0x0000000415697c23 */ /* 0x000fe20008010875 */
[C---:B------:R-:W-:Y:S01]  /*18660*/  HMMA.16816.F32 R76, R84.reuse, R94, R76 ;  /* 0x0000005e544c723c */ /* 0x040fe2000000184c */
[----:B------:R-:W1:Y:S02]  /*18670*/  LDSM.16.MT88.4 R24, [R150+0x7000] ;  /* 0x007000009618783b */ /* 0x000e640000004200 */
[----:B------:R-:W-:Y:S01]  /*18680*/  FFMA.FTZ R106, R30, UR4, -R118 ;  /* 0x000000041e6a7c23 */ /* 0x000fe20008010876 */
[----:B------:R-:W-:Y:S03]  /*18690*/  F2FP.F16.F32.PACK_AB R21, R112, R129 ;  /* 0x000000817015723e */ /* 0x000fe600000000ff */
[----:B------:R-:W2:Y:S02]  /*186a0*/  MUFU.EX2 R105, R105 ;  /* 0x0000006900697308 */ /* 0x000ea40000000800 */
[----:B------:R-:W-:Y:S08]  /*186b0*/  LDSM.16.MT88.4 R92, [R152+0x9800] ;  /* 0x00980000985c783b */ /* 0x000ff00000004200 */
[----:B------:R-:W-:Y:S01]  /*186c0*/  MUFU.EX2 R104, R104 ;  /* 0x0000006800687308 */ /* 0x000fe20000000800 */
[C---:B---3--:R-:W-:Y:S06]  /*186d0*/  HMMA.16816.F32 R16, R84.reuse, R88, R16 ;  /* 0x000000585410723c */ /* 0x048fec0000001810 */
[----:B------:R-:W-:Y:S03]  /*186e0*/  HMMA.16816.F32 R80, R84, R90, R80 ;  /* 0x0000005a5450723c */ /* 0x000fe60000001850 */
[----:B------:R-:W3:Y:S01]  /*186f0*/  MUFU.EX2 R107, R107 ;  /* 0x0000006b006b7308 */ /* 0x000ee20000000800 */
[----:B------:R-:W4:Y:S01]  /*18700*/  LDSM.16.MT88.4 R84, [R149+0x7000] ;  /* 0x007000009554783b */ /* 0x000f220000004200 */
[C---:B--2---:R-:W-:Y:S01]  /*18710*/  F2FP.F16.F32.PACK_AB R20, R105.reuse, R132 ;  /* 0x000000846914723e */ /* 0x044fe200000000ff */
[----:B------:R-:W-:Y:S07]  /*18720*/  FADD.FTZ R132, R132, R113 ;  /* 0x0000007184847221 */ /* 0x000fee0000010000 */
[----:B------:R-:W-:Y:S01]  /*18730*/  MUFU.EX2 R106, R106 ;  /* 0x0000006a006a7308 */ /* 0x000fe20000000800 */
[----:B------:R-:W2:Y:S01]  /*18740*/  LDSM.16.MT88.4 R88, [R148+0x7000] ;  /* 0x007000009458783b */ /* 0x000ea20000004200 */
[----:B------:R-:W-:Y:S08]  /*18750*/  FADD.FTZ R105, R105, R132 ;  /* 0x0000008469697221 */ /* 0x000ff00000010000 */
[----:B------:R-:W-:Y:S01]  /*18760*/  MUFU.EX2 R47, R47 ;  /* 0x0000002f002f7308 */ /* 0x000fe20000000800 */
[C---:B---3--:R-:W-:Y:S01]  /*18770*/  F2FP.F16.F32.PACK_AB R22, R107.reuse, R104 ;  /* 0x000000686b16723e */ /* 0x048fe200000000ff */
[----:B------:R-:W-:Y:S04]  /*18780*/  FADD.FTZ R104, R104, R105 ;  /* 0x0000006968687221 */ /* 0x000fe80000010000 */
[----:B------:R-:W-:Y:S02]  /*18790*/  FADD.FTZ R104, R107, R104 ;  /* 0x000000686b687221 */ /* 0x000fe40000010000 */
[C---:B------:R-:W-:Y:S02]  /*187a0*/  HMMA.16816.F32 R4, R20.reuse, R96, R4 ;  /* 0x000000601404723c */ /* 0x040fe40000001804 */
[----:B------:R-:W-:Y:S04]  /*187b0*/  MUFU.EX2 R50, R50 ;  /* 0x0000003200327308 */ /* 0x000fe80000000800 */
[C---:B------:R-:W-:Y:S06]  /*187c0*/  HMMA.16816.F32 R8, R20.reuse, R98, R8 ;  /* 0x000000621408723c */ /* 0x040fec0000001808 */
[----:B------:R-:W-:Y:S01]  /*187d0*/  MUFU.EX2 R51, R51 ;  /* 0x0000003300337308 */ /* 0x000fe20000000800 */
[--C-:B------:R-:W-:Y:S01]  /*187e0*/  FFMA.FTZ R97, R31, UR4, -R118.reuse ;  /* 0x000000041f617c23 */ /* 0x100fe20008010876 */
[C---:B-1----:R-:W-:Y:S01]  /*187f0*/  HMMA.16816.F32 R68, R20.reuse, R24, R68 ;  /* 0x000000181444723c */ /* 0x042fe20000001844 */
[----:B------:R-:W-:Y:S02]  /*18800*/  LDSM.16.MT88.4 R28, [R150+0x7800] ;  /* 0x00780000961c783b */ /* 0x000fe40000004200 */
[--C-:B------:R-:W-:Y:S03]  /*18810*/  FFMA.FTZ R99, R34, UR4, -R118.reuse ;  /* 0x0000000422637c23 */ /* 0x100fe60008010876 */
[C---:B------:R-:W-:Y:S02]  /*18820*/  HMMA.16816.F32 R72, R20.reuse, R26, R72 ;  /* 0x0000001a1448723c */ /* 0x040fe40000001848 */
[----:B------:R-:W-:Y:S01]  /*18830*/  MUFU.EX2 R44, R44 ;  /* 0x0000002c002c7308 */ /* 0x000fe20000000800 */
[----:B------:R-:W1:Y:S02]  /*18840*/  LDSM.16.MT88.4 R24, [R152+0x7800] ;  /* 0x007800009818783b */ /* 0x000e640000004200 */
[--C-:B------:R-:W-:Y:S01]  /*18850*/  FFMA.FTZ R96, R35, UR4, -R118.reuse ;  /* 0x0000000423607c23 */ /* 0x100fe20008010876 */
[C---:B----4-:R-:W-:Y:S06]  /*18860*/  HMMA.16816.F32 R12, R20.reuse, R84, R12 ;  /* 0x00000054140c723c */ /* 0x050fec000000180c */
[----:B------:R-:W-:Y:S01]  /*18870*/  MUFU.EX2 R45, R45 ;  /* 0x0000002d002d7308 */ /* 0x000fe20000000800 */
[--C-:B------:R-:W-:Y:S01]  /*18880*/  FFMA.FTZ R98, R32, UR4, -R117.reuse ;  /* 0x0000000420627c23 */ /* 0x100fe20008010875 */
[C---:B------:R-:W-:Y:S03]  /*18890*/  HMMA.16816.F32 R76, R20.reuse, R86, R76 ;  /* 0x00000056144c723c */ /* 0x040fe6000000184c */
[--C-:B------:R-:W-:Y:S03]  /*188a0*/  FFMA.FTZ R85, R33, UR4, -R117.reuse ;  /* 0x0000000421557c23 */ /* 0x100fe60008010875 */
[C---:B--2---:R-:W-:Y:S02]  /*188b0*/  HMMA.16816.F32 R16, R20.reuse, R88, R16 ;  /* 0x000000581410723c */ /* 0x044fe40000001810 */
[----:B------:R-:W2:Y:S01]  /*188c0*/  MUFU.EX2 R97, R97 ;  /* 0x0000006100617308 */ /* 0x000ea20000000800 */
[----:B------:R-:W3:Y:S02]  /*188d0*/  LDSM.16.MT88.4 R32, [R149+0x7800] ;  /* 0x007800009520783b */ /* 0x000ee40000004200 */
[--C-:B------:R-:W-:Y:S01]  /*188e0*/  FFMA.FTZ R84, R38, UR4, -R118.reuse ;  /* 0x0000000426547c23 */ /* 0x100fe20008010876 */
[----:B------:R-:W-:Y:S06]  /*188f0*/  HMMA.16816.F32 R80, R20, R90, R80 ;  /* 0x0000005a1450723c */ /* 0x000fec0000001850 */
[----:B------:R-:W-:Y:S01]  /*18900*/  MUFU.EX2 R99, R99 ;  /* 0x0000006300637308 */ /* 0x000fe20000000800 */
[--C-:B------:R-:W-:Y:S01]  /*18910*/  FFMA.FTZ R87, R39, UR4, -R118.reuse ;  /* 0x0000000427577c23 */ /* 0x100fe20008010876 */
[--C-:B------:R-:W-:Y:S03]  /*18920*/  FFMA.FTZ R86, R42, UR4, -R118.reuse ;  /* 0x000000042a567c23 */ /* 0x100fe60008010876 */
[----:B------:R-:W-:Y:S01]  /*18930*/  F2FP.F16.F32.PACK_AB R20, R134, R131 ;  /* 0x000000838614723e */ /* 0x000fe200000000ff */
[--C-:B------:R-:W-:Y:S04]  /*18940*/  FFMA.FTZ R89, R43, UR4, -R118.reuse ;  /* 0x000000042b597c23 */ /* 0x100fe80008010876 */
[----:B------:R-:W4:Y:S01]  /*18950*/  MUFU.EX2 R96, R96 ;  /* 0x0000006000607308 */ /* 0x000f220000000800 */
[----:B--2---:R-:W-:Y:S01]  /*18960*/  F2FP.F16.F32.PACK_AB R21, R97, R106 ;  /* 0x0000006a6115723e */ /* 0x004fe200000000ff */
[--C-:B------:R-:W-:Y:S01]  /*18970*/  FFMA.FTZ R91, R36, UR4, -R117.reuse ;  /* 0x00000004245b7c23 */ /* 0x100fe20008010875 */
[--C-:B------:R-:W-:Y:S01]  /*18980*/  FFMA.FTZ R88, R37, UR4, -R117.reuse ;  /* 0x0000000425587c23 */ /* 0x100fe20008010875 */
[----:B------:R-:W-:Y:S01]  /*18990*/  FFMA.FTZ R90, R40, UR4, -R117 ;  /* 0x00000004285a7c23 */ /* 0x000fe20008010875 */
[----:B------:R-:W-:Y:S01]  /*189a0*/  LDSM.16.MT88.4 R36, [R149+0x8800] ;  /* 0x008800009524783b */ /* 0x000fe20000004200 */
[----:B------:R-:W-:Y:S01]  /*189b0*/  FFMA.FTZ R118, R67, UR4, -R118 ;  /* 0x0000000443767c23 */ /* 0x000fe20008010876 */
[----:B------:R-:W-:Y:S03]  /*189c0*/  FADD.FTZ R131, R131, R104 ;  /* 0x0000006883837221 */ /* 0x000fe60000010000 */
[----:B------:R-:W-:Y:S01]  /*189d0*/  MUFU.EX2 R98, R98 ;  /* 0x0000006200627308 */ /* 0x000fe20000000800 */
[----:B------:R-:W-:Y:S02]  /*189e0*/  FADD.FTZ R131, R134, R131 ;  /* 0x0000008386837221 */ /* 0x000fe40000010000 */
[----:B------:R-:W-:Y:S07]  /*189f0*/  LDSM.16.MT88.4 R40, [R150+0x9000] ;  /* 0x009000009628783b */ /* 0x000fee0000004200 */
[----:B------:R-:W2:Y:S01]  /*18a00*/  MUFU.EX2 R85, R85 ;  /* 0x0000005500557308 */ /* 0x000ea20000000800 */
[----:B----4-:R-:W-:Y:S09]  /*18a10*/  F2FP.F16.F32.PACK_AB R23, R96, R99 ;  /* 0x000000636017723e */ /* 0x010ff200000000ff */
[----:B------:R-:W-:Y:S10]  /*18a20*/  MUFU.EX2 R84, R84 ;  /* 0x0000005400547308 */ /* 0x000ff40000000800 */
[----:B------:R-:W4:Y:S01]  /*18a30*/  MUFU.EX2 R87, R87 ;  /* 0x0000005700577308 */ /* 0x000f220000000800 */
[----:B--2---:R-:W-:Y:S07]  /*18a40*/  F2FP.F16.F32.PACK_AB R22, R85, R98 ;  /* 0x000000625516723e */ /* 0x004fee00000000ff */
        /* <DEDUP_REMOVED lines=10> */
[----:B------:R-:W3:Y:S03]  /*18af0*/  MUFU.EX2 R89, R89 ;  /* 0x0000005900597308 */ /* 0x000ee60000000800 */
[C---:B------:R-:W-:Y:S01]  /*18b00*/  HMMA.16816.F32 R76, R20.reuse, R34, R76 ;  /* 0x00000022144c723c */ /* 0x040fe2000000184c */
[----:B------:R-:W5:Y:S06]  /*18b10*/  LDSM.16.MT88.4 R32, [R150+0x8000] ;  /* 0x008000009620783b */ /* 0x000f6c0000004200 */
[----:B------:R-:W-:Y:S10]  /*18b20*/  MUFU.EX2 R91, R91 ;  /* 0x0000005b005b7308 */ /* 0x000ff40000000800 */
[----:B------:R-:W2:Y:S01]  /*18b30*/  MUFU.EX2 R88, R88 ;  /* 0x0000005800587308 */ /* 0x000ea20000000800 */
[C---:B-1----:R-:W-:Y:S09]  /*18b40*/  HMMA.16816.F32 R16, R20.reuse, R24, R16 ;  /* 0x000000181410723c */ /* 0x042ff20000001810 */
[----:B------:R-:W1:Y:S01]  /*18b50*/  MUFU.EX2 R90, R90 ;  /* 0x0000005a005a7308 */ /* 0x000e620000000800 */
[----:B------:R-:W-:Y:S01]  /*18b60*/  HMMA.16816.F32 R80, R20, R26, R80 ;  /* 0x0000001a1450723c */ /* 0x000fe20000001850 */
[----:B------:R-:W5:Y:S08]  /*18b70*/  LDSM.16.MT88.4 R24, [R149+0x8000] ;  /* 0x008000009518783b */ /* 0x000f700000004200 */
[----:B------:R-:W-:Y:S02]  /*18b80*/  MUFU.EX2 R54, R54 ;  /* 0x0000003600367308 */ /* 0x000fe40000000800 */
[----:B----4-:R-:W-:Y:S02]  /*18b90*/  F2FP.F16.F32.PACK_AB R21, R87, R84 ;  /* 0x000000545715723e */ /* 0x010fe400000000ff */
[----:B---3--:R-:W-:Y:S06]  /*18ba0*/  F2FP.F16.F32.PACK_AB R23, R89, R86 ;  /* 0x000000565917723e */ /* 0x008fec00000000ff */
[----:B------:R-:W3:Y:S01]  /*18bb0*/  MUFU.EX2 R55, R55 ;  /* 0x0000003700377308 */ /* 0x000ee20000000800 */
[----:B--2---:R-:W-:Y:S02]  /*18bc0*/  F2FP.F16.F32.PACK_AB R20, R88, R91 ;  /* 0x0000005b5814723e */ /* 0x004fe400000000ff */
[----:B-1----:R-:W-:Y:S07]  /*18bd0*/  F2FP.F16.F32.PACK_AB R22, R133, R90 ;  /* 0x0000005a8516723e */ /* 0x002fee00000000ff */
[----:B------:R-:W-:Y:S01]  /*18be0*/  MUFU.EX2 R58, R58 ;  /* 0x0000003a003a7308 */ /* 0x000fe20000000800 */
[C---:B------:R-:W-:Y:S06]  /*18bf0*/  HMMA.16816.F32 R4, R20.reuse, R28, R4 ;  /* 0x0000001c1404723c */ /* 0x040fec0000001804 */
[C---:B------:R-:W-:Y:S01]  /*18c00*/  HMMA.16816.F32 R8, R20.reuse, R30, R8 ;  /* 0x0000001e1408723c */ /* 0x040fe20000001808 */
[----:B------:R-:W1:Y:S02]  /*18c10*/  LDSM.16.MT88.4 R28, [R148+0x8000] ;  /* 0x00800000941c783b */ /* 0x000e640000004200 */
[----:B------:R-:W2:Y:S03]  /*18c20*/  MUFU.EX2 R59, R59 ;  /* 0x0000003b003b7308 */ /* 0x000ea60000000800 */
[C---:B-----5:R-:W-:Y:S07]  /*18c30*/  HMMA.16816.F32 R68, R20.reuse, R32, R68 ;  /* 0x000000201444723c */ /* 0x060fee0000001844 */
[----:B------:R-:W-:Y:S01]  /*18c40*/  MUFU.EX2 R52, R52 ;  /* 0x0000003400347308 */ /* 0x000fe20000000800 */
[C---:B------:R-:W-:Y:S01]  /*18c50*/  HMMA.16816.F32 R72, R20.reuse, R34, R72 ;  /* 0x000000221448723c */ /* 0x040fe20000001848 */
[----:B------:R-:W4:Y:S05]  /*18c60*/  LDSM.16.MT88.4 R32, [R152+0x8800] ;  /* 0x008800009820783b */ /* 0x000f2a0000004200 */
[C---:B------:R-:W-:Y:S03]  /*18c70*/  HMMA.16816.F32 R12, R20.reuse, R24, R12 ;  /* 0x00000018140c723c */ /* 0x040fe6000000180c */
[----:B------:R-:W5:Y:S03]  /*18c80*/  MUFU.EX2 R53, R53 ;  /* 0x0000003500357308 */ /* 0x000f660000000800 */
[C---:B------:R-:W-:Y:S01]  /*18c90*/  HMMA.16816.F32 R76, R20.reuse, R26, R76 ;  /* 0x0000001a144c723c */ /* 0x040fe2000000184c */
[----:B------:R-:W3:Y:S06]  /*18ca0*/  LDSM.16.MT88.4 R24, [R150+0x8800] ;  /* 0x008800009618783b */ /* 0x000eec0000004200 */
[----:B------:R-:W-:Y:S10]  /*18cb0*/  MUFU.EX2 R56, R56 ;  /* 0x0000003800387308 */ /* 0x000ff40000000800 */
[----:B------:R-:W5:Y:S01]  /*18cc0*/  MUFU.EX2 R57, R57 ;  /* 0x0000003900397308 */ /* 0x000f620000000800 */
[C---:B-1----:R-:W-:Y:S09]  /*18cd0*/  HMMA.16816.F32 R16, R20.reuse, R28, R16 ;  /* 0x0000001c1410723c */ /* 0x042ff20000001810 */
[----:B------:R-:W-:Y:S01]  /*18ce0*/  MUFU.EX2 R62, R62 ;  /* 0x0000003e003e7308 */ /* 0x000fe20000000800 */
[----:B------:R-:W-:Y:S01]  /*18cf0*/  HMMA.16816.F32 R80, R20, R30, R80 ;  /* 0x0000001e1450723c */ /* 0x000fe20000001850 */
[----:B------:R-:W1:Y:S08]  /*18d00*/  LDSM.16.MT88.4 R28, [R148+0x8800] ;  /* 0x00880000941c783b */ /* 0x000e700000004200 */
[----:B------:R-:W5:Y:S02]  /*18d10*/  MUFU.EX2 R63, R63 ;  /* 0x0000003f003f7308 */ /* 0x000f640000000800 */
[----:B------:R-:W-:Y:S02]  /*18d20*/  F2FP.F16.F32.PACK_AB R21, R47, R46 ;  /* 0x0000002e2f15723e */ /* 0x000fe400000000ff */
[----:B------:R-:W-:Y:S06]  /*18d30*/  F2FP.F16.F32.PACK_AB R23, R51, R50 ;  /* 0x000000323317723e */ /* 0x000fec00000000ff */
[----:B------:R-:W-:Y:S01]  /*18d40*/  MUFU.EX2 R66, R66 ;  /* 0x0000004200427308 */ /* 0x000fe20000000800 */
[----:B------:R-:W-:Y:S02]  /*18d50*/  F2FP.F16.F32.PACK_AB R20, R45, R44 ;  /* 0x0000002c2d14723e */ /* 0x000fe400000000ff */
[----:B------:R-:W-:Y:S07]  /*18d60*/  F2FP.F16.F32.PACK_AB R22, R49, R48 ;  /* 0x000000303116723e */ /* 0x000fee00000000ff */
[----:B------:R-:W5:Y:S01]  /*18d70*/  MUFU.EX2 R67, R118 ;  /* 0x0000007600437308 */ /* 0x000f620000000800 */
[C---:B----4-:R-:W-:Y:S06]  /*18d80*/  HMMA.16816.F32 R4, R20.reuse, R32, R4 ;  /* 0x000000201404723c */ /* 0x050fec0000001804 */
[C---:B------:R-:W-:Y:S01]  /*18d90*/  HMMA.16816.F32 R8, R20.reuse, R34, R8 ;  /* 0x000000221408723c */ /* 0x040fe20000001808 */
[----:B------:R-:W4:Y:S02]  /*18da0*/  LDSM.16.MT88.4 R32, [R152+0x9000] ;  /* 0x009000009820783b */ /* 0x000f240000004200 */
[----:B------:R-:W-:Y:S03]  /*18db0*/  MUFU.EX2 R60, R60 ;  /* 0x0000003c003c7308 */ /* 0x000fe60000000800 */
[C---:B---3--:R-:W-:Y:S07]  /*18dc0*/  HMMA.16816.F32 R68, R20.reuse, R24, R68 ;  /* 0x000000181444723c */ /* 0x048fee0000001844 */
[----:B------:R-:W3:Y:S01]  /*18dd0*/  MUFU.EX2 R61, R61 ;  /* 0x0000003d003d7308 */ /* 0x000ee20000000800 */
[C---:B------:R-:W-:Y:S03]  /*18de0*/  HMMA.16816.F32 R72, R20.reuse, R26, R72 ;  /* 0x0000001a1448723c */ /* 0x040fe60000001848 */
[----:B------:R-:W-:Y:S03]  /*18df0*/  F2FP.F16.F32.PACK_AB R25, R55, R54 ;  /* 0x000000363719723e */ /* 0x000fe600000000ff */
[C---:B------:R-:W-:Y:S05]  /*18e00*/  HMMA.16816.F32 R12, R20.reuse, R36, R12 ;  /* 0x00000024140c723c */ /* 0x040fea000000180c */
[----:B--2---:R-:W-:Y:S01]  /*18e10*/  F2FP.F16.F32.PACK_AB R27, R59, R58 ;  /* 0x0000003a3b1b723e */ /* 0x004fe200000000ff */
[C---:B------:R-:W-:Y:S01]  /*18e20*/  HMMA.16816.F32 R76, R20.reuse, R38, R76 ;  /* 0x00000026144c723c */ /* 0x040fe2000000184c */
[----:B------:R-:W2:Y:S04]  /*18e30*/  LDSM.16.MT88.4 R36, [R149+0x9000] ;  /* 0x009000009524783b */ /* 0x000ea80000004200 */
[----:B------:R-:W-:Y:S01]  /*18e40*/  FADD.FTZ R24, R124, R121 ;  /* 0x000000797c187221 */ /* 0x000fe20000010000 */
[C---:B-1----:R-:W-:Y:S05]  /*18e50*/  HMMA.16816.F32 R16, R20.reuse, R28, R16 ;  /* 0x0000001c1410723c */ /* 0x042fea0000001810 */
[----:B------:R-:W-:Y:S01]  /*18e60*/  FADD.FTZ R24, R125, R24 ;  /* 0x000000187d187221 */ /* 0x000fe20000010000 */
[----:B------:R-:W-:Y:S01]  /*18e70*/  HMMA.16816.F32 R80, R20, R30, R80 ;  /* 0x0000001e1450723c */ /* 0x000fe20000001850 */
[----:B------:R-:W1:Y:S04]  /*18e80*/  LDSM.16.MT88.4 R20, [R148+0x9000] ;  /* 0x009000009414783b */ /* 0x000e680000004200 */
[----:B------:R-:W-:Y:S01]  /*18e90*/  FADD.FTZ R109, R109, R24 ;  /* 0x000000186d6d7221 */ /* 0x000fe20000010000 */
[----:B-----5:R-:W-:Y:S02]  /*18ea0*/  F2FP.F16.F32.PACK_AB R24, R53, R52 ;  /* 0x000000343518723e */ /* 0x020fe400000000ff */
[----:B------:R-:W-:Y:S03]  /*18eb0*/  F2FP.F16.F32.PACK_AB R26, R57, R56 ;  /* 0x00000038391a723e */ /* 0x000fe600000000ff */
[----:B------:R-:W-:Y:S01]  /*18ec0*/  FADD.FTZ R108, R108, R109 ;  /* 0x0000006d6c6c7221 */ /* 0x000fe20000010000 */
[----:B------:R-:W-:Y:S02]  /*18ed0*/  F2FP.F16.F32.PACK_AB R29, R63, R62 ;  /* 0x0000003e3f1d723e */ /* 0x000fe400000000ff */
[----:B------:R-:W-:Y:S01]  /*18ee0*/  F2FP.F16.F32.PACK_AB R31, R67, R66 ;  /* 0x00000042431f723e */ /* 0x000fe200000000ff */
[C---:B----4-:R-:W-:Y:S05]  /*18ef0*/  HMMA.16816.F32 R4, R24.reuse, R32, R4 ;  /* 0x000000201804723c */ /* 0x050fea0000001804 */
[----:B------:R-:W-:Y:S01]  /*18f00*/  FADD.FTZ R129, R129, R108 ;  /* 0x0000006c81817221 */ /* 0x000fe20000010000 */
[C---:B------:R-:W-:Y:S01]  /*18f10*/  HMMA.16816.F32 R8, R24.reuse, R34, R8 ;  /* 0x000000221808723c */ /* 0x040fe20000001808 */
[----:B------:R-:W4:Y:S04]  /*18f20*/  LDSM.16.MT88.4 R32, [R150+0x9800] ;  /* 0x009800009620783b */ /* 0x000f280000004200 */
[----:B------:R-:W-:Y:S01]  /*18f30*/  FADD.FTZ R129, R112, R129 ;  /* 0x0000008170817221 */ /* 0x000fe20000010000 */
[C---:B------:R-:W-:Y:S05]  /*18f40*/  HMMA.16816.F32 R68, R24.reuse, R40, R68 ;  /* 0x000000281844723c */ /* 0x040fea0000001844 */
[----:B------:R-:W-:Y:S01]  /*18f50*/  FADD.FTZ R114, R114, R129 ;  /* 0x0000008172727221 */ /* 0x000fe20000010000 */
[C---:B------:R-:W-:Y:S05]  /*18f60*/  HMMA.16816.F32 R72, R24.reuse, R42, R72 ;  /* 0x0000002a1848723c */ /* 0x040fea0000001848 */
[--C-:B------:R-:W-:Y:S01]  /*18f70*/  FFMA.FTZ R40, R64, UR4, -R117.reuse ;  /* 0x0000000440287c23 */ /* 0x100fe20008010875 */
[C---:B--2---:R-:W-:Y:S05]  /*18f80*/  HMMA.16816.F32 R12, R24.reuse, R36, R12 ;  /* 0x00000024180c723c */ /* 0x044fea000000180c */
[----:B------:R-:W-:Y:S01]  /*18f90*/  FFMA.FTZ R117, R65, UR4, -R117 ;  /* 0x0000000441757c23 */ /* 0x000fe20008010875 */
[C---:B------:R-:W-:Y:S01]  /*18fa0*/  HMMA.16816.F32 R76, R24.reuse, R38, R76 ;  /* 0x00000026184c723c */ /* 0x040fe2000000184c */
[----:B------:R-:W-:Y:S01]  /*18fb0*/  MUFU.EX2 R40, R40 ;  /* 0x0000002800287308 */ /* 0x000fe20000000800 */
[----:B------:R-:W2:Y:S03]  /*18fc0*/  LDSM.16.MT88.4 R36, [R149+0x9800] ;  /* 0x009800009524783b */ /* 0x000ea60000004200 */
[----:B------:R-:W-:Y:S01]  /*18fd0*/  FADD.FTZ R115, R115, R114 ;  /* 0x0000007273737221 */ /* 0x000fe20000010000 */
[C---:B-1----:R-:W-:Y:S05]  /*18fe0*/  HMMA.16816.F32 R16, R24.reuse, R20, R16 ;  /* 0x000000141810723c */ /* 0x042fea0000001810 */
[----:B------:R-:W1:Y:S01]  /*18ff0*/  MUFU.EX2 R117, R117 ;  /* 0x0000007500757308 */ /* 0x000e620000000800 */
[----:B------:R-:W-:Y:S01]  /*19000*/  FADD.FTZ R106, R106, R115 ;  /* 0x000000736a6a7221 */ /* 0x000fe20000010000 */
[----:B------:R-:W-:Y:S01]  /*19010*/  HMMA.16816.F32 R80, R24, R22, R80 ;  /* 0x000000161850723c */ /* 0x000fe20000001850 */
[----:B------:R-:W5:Y:S03]  /*19020*/  LDSM.16.MT88.4 R20, [R148+0x9800] ;  /* 0x009800009414783b */ /* 0x000f660000004200 */
[----:B------:R-:W-:Y:S01]  /*19030*/  FADD.FTZ R106, R97, R106 ;  /* 0x0000006a616a7221 */ /* 0x000fe20000010000 */
[----:B------:R-:W-:Y:S01]  /*19040*/  FADD.FTZ R42, R98, R131 ;  /* 0x00000083622a7221 */ /* 0x000fe20000010000 */
[----:B---3--:R-:W-:Y:S02]  /*19050*/  F2FP.F16.F32.PACK_AB R28, R61, R60 ;  /* 0x0000003c3d1c723e */ /* 0x008fe400000000ff */
[----:B------:R-:W-:Y:S03]  /*19060*/  FADD.FTZ R99, R99, R106 ;  /* 0x0000006a63637221 */ /* 0x000fe60000010000 */
[----:B------:R-:W-:Y:S01]  /*19070*/  FADD.FTZ R42, R85, R42 ;  /* 0x0000002a552a7221 */ /* 0x000fe20000010000 */
[----:B-1----:R-:W-:Y:S01]  /*19080*/  F2FP.F16.F32.PACK_AB R30, R117, R40 ;  /* 0x00000028751e723e */ /* 0x002fe200000000ff */
[----:B------:R-:W-:Y:S02]  /*19090*/  FADD.FTZ R99, R96, R99 ;  /* 0x0000006360637221 */ /* 0x000fe40000010000 */
[----:B------:R-:W-:Y:S02]  /*190a0*/  FADD.FTZ R25, R91, R42 ;  /* 0x0000002a5b197221 */ /* 0x000fe40000010000 */
[----:B------:R-:W-:Y:S02]  /*190b0*/  FADD.FTZ R84, R84, R99 ;  /* 0x0000006354547221 */ /* 0x000fe40000010000 */
[----:B------:R-:W-:Y:S01]  /*190c0*/  FADD.FTZ R25, R88, R25 ;  /* 0x0000001958197221 */ /* 0x000fe20000010000 */
[C---:B------:R-:W-:Y:S05]  /*190d0*/  HMMA.16816.F32 R96, R28.reuse, R92, R4 ;  /* 0x0000005c1c60723c */ /* 0x040fea0000001804 */
[----:B------:R-:W-:Y:S01]  /*190e0*/  FADD.FTZ R87, R87, R84 ;  /* 0x0000005457577221 */ /* 0x000fe20000010000 */
[C---:B------:R-:W-:Y:S05]  /*190f0*/  HMMA.16816.F32 R92, R28.reuse, R94, R8 ;  /* 0x0000005e1c5c723c */ /* 0x040fea0000001808 */
[----:B------:R-:W-:Y:S01]  /*19100*/  FADD.FTZ R86, R86, R87 ;  /* 0x0000005756567221 */ /* 0x000fe20000010000 */
[C---:B----4-:R-:W-:Y:S05]  /*19110*/  HMMA.16816.F32 R68, R28.reuse, R32, R68 ;  /* 0x000000201c44723c */ /* 0x050fea0000001844 */
[----:B------:R-:W-:Y:S01]  /*19120*/  FADD.FTZ R90, R90, R25 ;  /* 0x000000195a5a7221 */ /* 0x000fe20000010000 */
[C---:B------:R-:W-:Y:S05]  /*19130*/  HMMA.16816.F32 R72, R28.reuse, R34, R72 ;  /* 0x000000221c48723c */ /* 0x040fea0000001848 */
[----:B------:R-:W-:Y:S01]  /*19140*/  FADD.FTZ R89, R89, R86 ;  /* 0x0000005659597221 */ /* 0x000fe20000010000 */
[----:B------:R-:W-:Y:S05]  /*19150*/  FADD.FTZ R133, R133, R90 ;  /* 0x0000005a85857221 */ /* 0x000fea0000010000 */
[----:B------:R-:W-:Y:S01]  /*19160*/  FADD.FTZ R46, R46, R89 ;  /* 0x000000592e2e7221 */ /* 0x000fe20000010000 */
[----:B------:R-:W-:Y:S01]  /*19170*/  FADD.FTZ R44, R44, R133 ;  /* 0x000000852c2c7221 */ /* 0x000fe20000010000 */
[C---:B--2---:R-:W-:Y:S03]  /*19180*/  HMMA.16816.F32 R88, R28.reuse, R36, R12 ;  /* 0x000000241c58723c */ /* 0x044fe6000000180c */
[----:B------:R-:W-:Y:S01]  /*19190*/  FADD.FTZ R47, R47, R46 ;  /* 0x0000002e2f2f7221 */ /* 0x000fe20000010000 */
[----:B------:R-:W-:Y:S02]  /*191a0*/  FADD.FTZ R45, R45, R44 ;  /* 0x0000002c2d2d7221 */ /* 0x000fe40000010000 */
        /* <DEDUP_REMOVED lines=24> */
.L_x_6935:
        /* <DEDUP_REMOVED lines=8> */
[----:B------:R-:W-:Y:S01]  /*193b0*/  MOV R16, 0x7f800000 ;  /* 0x7f80000000107802 */ /* 0x000fe20000000f00 */
[----:B-1----:R-:W-:Y:S01]  /*193c0*/  FADD.FTZ R9, R9, R176 ;  /* 0x000000b009097221 */ /* 0x002fe20000010000 */
[----:B--2---:R-:W-:Y:S01]  /*193d0*/  ULEA UR4, UR4, UR5, 0x18 ;  /* 0x0000000504047291 */ /* 0x004fe2000f8ec03f */
[----:B---3--:R-:W-:-:S03]  /*193e0*/  FADD.FTZ R11, R0, R177 ;  /* 0x000000b1000b7221 */ /* 0x008fc60000010000 */
[----:B------:R-:W1:Y:S04]  /*193f0*/  SHFL.BFLY PT, R4, R9, 0x1, 0x1f ;  /* 0x0c201f0009047f89 */ /* 0x000e6800000e0000 */
[----:B------:R-:W2:Y:S01]  /*19400*/  SHFL.BFLY PT, R6, R11, 0x1, 0x1f ;  /* 0x0c201f000b067f89 */ /* 0x000ea200000e0000 */
[----:B----4-:R-:W-:Y:S01]  /*19410*/  SHF.R.S32.HI R0, RZ, 0x1f, R5 ;  /* 0x0000001fff007819 */ /* 0x010fe20000011405 */
[----:B-1----:R-:W-:-:S03]  /*19420*/  FADD.FTZ R4, R9, R4 ;  /* 0x0000000409047221 */ /* 0x002fc60000010000 */
[CC--:B------:R-:W-:Y:S02]  /*19430*/  LEA.HI R9, R0.reuse, R5.reuse, RZ, 0x2 ;  /* 0x0000000500097211 */ /* 0x0c0fe400078f10ff */
[----:B------:R-:W-:Y:S01]  /*19440*/  LEA.HI R0, R0, R5, RZ, 0x5 ;  /* 0x0000000500007211 */ /* 0x000fe200078f28ff */
[----:B--2---:R-:W-:Y:S01]  /*19450*/  FADD.FTZ R6, R11, R6 ;  /* 0x000000060b067221 */ /* 0x004fe20000010000 */
[--C-:B------:R-:W-:Y:S02]  /*19460*/  SHF.R.S32.HI R11, RZ, 0x2, R9.reuse ;  /* 0x00000002ff0b7819 */ /* 0x100fe40000011409 */
[----:B------:R-:W-:Y:S02]  /*19470*/  SHF.R.S32.HI R10, RZ, 0x1f, R9 ;  /* 0x0000001fff0a7819 */ /* 0x000fe40000011409 */
[----:B------:R-:W-:Y:S02]  /*19480*/  FSETP.NE.FTZ.AND P3, PT, R6, RZ, PT ;  /* 0x000000ff0600720b */ /* 0x000fe40003f75000 */
[----:B------:R-:W-:-:S02]  /*19490*/  LEA.HI R10, R10, R11, RZ, 0x3 ;  /* 0x0000000b0a0a7211 */ /* 0x000fc400078f18ff */
[----:B------:R-:W-:Y:S02]  /*194a0*/  FSETP.NE.FTZ.AND P0, PT, R4, RZ, PT ;  /* 0x000000ff0400720b */ /* 0x000fe40003f15000 */
[----:B------:R-:W-:Y:S02]  /*194b0*/  LOP3.LUT R10, R10, 0xfffffff8, RZ, 0xc0, !PT ;  /* 0xfffffff80a0a7812 */ /* 0x000fe400078ec0ff */
[----:B------:R-:W-:Y:S02]  /*194c0*/  LOP3.LUT R12, R9, 0x3ffffffc, RZ, 0xc0, !PT ;  /* 0x3ffffffc090c7812 */ /* 0x000fe400078ec0ff */
[----:B------:R-:W-:Y:S02]  /*194d0*/  IADD3 R10, R11, -R10, RZ ;  /* 0x8000000a0b0a7210 */ /* 0x000fe40007ffe0ff */
[----:B------:R-:W-:Y:S01]  /*194e0*/  SHF.R.S32.HI R11, RZ, 0x5, R0 ;  /* 0x00000005ff0b7819 */ /* 0x000fe20000011400 */
[----:B------:R-:W1:Y:S01]  /*194f0*/  @P3 MUFU.RCP R7, R6 ;  /* 0x0000000600073308 */ /* 0x000e620000001000 */
[----:B------:R-:W-:Y:S01]  /*19500*/  IADD3 R12, -R12, R5, RZ ;  /* 0x000000050c0c7210 */ /* 0x000fe20007ffe1ff */
[----:B------:R-:W-:-:S04]  /*19510*/  IMAD.SHL.U32 R9, R10, 0x40, RZ ;  /* 0x000000400a097824 */ /* 0x000fc800078e00ff */
[----:B------:R-:W-:Y:S01]  /*19520*/  IMAD R12, R11, 0x200, R12 ;  /* 0x000002000b0c7824 */ /* 0x000fe200078e020c */
[----:B------:R-:W-:Y:S01]  /*19530*/  LOP3.LUT R13, R9, 0x1c0, RZ, 0xc0, !PT ;  /* 0x000001c0090d7812 */ /* 0x000fe200078ec0ff */
[----:B------:R-:W2:Y:S01]  /*19540*/  @P0 MUFU.RCP R8, R4 ;  /* 0x0000000400080308 */ /* 0x000ea20000001000 */
[----:B------:R-:W-:Y:S02]  /*19550*/  LOP3.LUT R9, R10, 0x1, RZ, 0xc0, !PT ;  /* 0x000000010a097812 */ /* 0x000fe400078ec0ff */
        /* <DEDUP_REMOVED lines=11> */
[----:B------:R-:W-:Y:S01]  /*19610*/  SEL R9, R9, 0x10, !P4 ;  /* 0x0000001009097807 */ /* 0x000fe20006000000 */
        /* <DEDUP_REMOVED lines=63> */
[----:B---3--:R-:W-:Y:S02]  /*19a10*/  @P3 FMUL.FTZ R6, R6, 0.69314718246459960938 ;  /* 0x3f31721806063820 */ /* 0x008fe40000410000 */
        /* <DEDUP_REMOVED lines=16> */
[----:B------:R-:W2:Y:S01]  /*19b20*/  S2R R6, SR_CTAID.Y ;  /* 0x0000000000067919 */ /* 0x000ea20000002600 */
[----:B------:R-:W2:Y:S01]  /*19b30*/  LDC R3, c[0x0][0x2c4] ;  /* 0x0000b100ff037b82 */ /* 0x000ea20000000800 */
[----:B------:R-:W-:Y:S01]  /*19b40*/  ISETP.NE.AND P0, PT, R164, -0x1, PT ;  /* 0xffffffffa400780c */ /* 0x000fe20003f05270 */
[----:B-1----:R-:W1:Y:S06]  /*19b50*/  S2R R7, SR_CTAID.Z ;  /* 0x0000000000077919 */ /* 0x002e6c0000002700 */
[----:B------:R-:W1:Y:S01]  /*19b60*/  LDC R2, c[0x0][0x2e4] ;  /* 0x0000b900ff027b82 */ /* 0x000e620000000800 */
[----:B--2---:R-:W-:-:S05]  /*19b70*/  IMAD R3, R6, R3, RZ ;  /* 0x0000000306037224 */ /* 0x004fca00078e02ff */
[----:B------:R-:W-:-:S05]  /*19b80*/  SEL R3, R3, R164, !P0 ;  /* 0x000000a403037207 */ /* 0x000fca0004000000 */
[----:B-1----:R-:W-:Y:S01]  /*19b90*/  IMAD R3, R7, R2, R3 ;  /* 0x0000000207037224 */ /* 0x002fe200078e0203 */
[----:B------:R-:W-:Y:S06]  /*19ba0*/  BRA `(.L_x_6941) ;  /* 0x0000000000187947 */ /* 0x000fec0003800000 */
.L_x_6940:
[----:B-1----:R-:W1:Y:S01]  /*19bb0*/  S2R R7, SR_CTAID.Z ;  /* 0x0000000000077919 */ /* 0x002e620000002700 */
[----:B------:R-:W1:Y:S01]  /*19bc0*/  LDC R2, c[0x0][0x270] ;  /* 0x00009c00ff027b82 */ /* 0x000e620000000800 */
[----:B------:R-:W1:Y:S07]  /*19bd0*/  S2R R6, SR_CTAID.Y ;  /* 0x0000000000067919 */ /* 0x000e6e0000002600 */
[----:B------:R-:W2:Y:S01]  /*19be0*/  LDC R3, c[0x0][0x2c4] ;  /* 0x0000b100ff037b82 */ /* 0x000ea20000000800 */
[----:B-1----:R-:W-:-:S04]  /*19bf0*/  IMAD R2, R6, R2, R7 ;  /* 0x0000000206027224 */ /* 0x002fc800078e0207 */
[----:B--2---:R-:W-:-:S07]  /*19c00*/  IMAD R3, R2, R3, RZ ;  /* 0x0000000302037224 */ /* 0x004fce00078e02ff */
.L_x_6941:
        /* <DEDUP_REMOVED lines=26> */
.L_x_6943:
[----:B------:R-:W-:Y:S05]  /*19db0*/  BSYNC B0 ;  /* 0x0000000000007941 */ /* 0x000fea0003800000 */
.L_x_6942:
[----:B------:R-:W3:Y:S01]  /*19dc0*/  S2UR UR5, SR_CTAID.X ;  /* 0x00000000000579c3 */ /* 0x000ee20000002500 */
[----:B-1----:R-:W-:Y:S01]  /*19dd0*/  SHF.R.S32.HI R9, RZ, 0x1f, R8 ;  /* 0x0000001fff097819 */ /* 0x002fe20000011408 */
[----:B------:R-:W-:Y:S01]  /*19de0*/  ULDC UR4, c[0x0][0x2d0] ;  /* 0x0000b40000047ab9 */ /* 0x000fe20000000800 */
[----:B------:R-:W-:Y:S01]  /*19df0*/  SHF.R.S32.HI R13, RZ, 0x1f, R6 ;  /* 0x0000001fff0d7819 */ /* 0x000fe20000011406 */
[----:B------:R-:W-:Y:S01]  /*19e00*/  BSSY B0, `(.L_x_6944) ;  /* 0x0000031000007945 */ /* 0x000fe20003800000 */
[----:B------:R-:W-:Y:S02]  /*19e10*/  LEA.HI R0, R9, R8, RZ, 0x3 ;  /* 0x0000000809007211 */ /* 0x000fe400078f18ff */
[----:B------:R-:W-:Y:S01]  /*19e20*/  ISETP.NE.AND P1, PT, R164, -0x1, PT ;  /* 0xffffffffa400780c */ /* 0x000fe20003f25270 */
[----:B--2---:R-:W1:Y:S01]  /*19e30*/  LDC.64 R2, c[0x0][0x290] ;  /* 0x0000a400ff027b82 */ /* 0x004e620000000a00 */
[----:B------:R-:W-:Y:S01]  /*19e40*/  SHF.R.S32.HI R0, RZ, 0x3, R0 ;  /* 0x00000003ff007819 */ /* 0x000fe20000011400 */
[----:B------:R2:W4:Y:S01]  /*19e50*/  LDS.128 R8, [R168+0x1800] ;  /* 0x00180000a8087984 */ /* 0x0005220000000c00 */
[----:B------:R-:W-:-:S02]  /*19e60*/  ISETP.GE.AND P0, PT, R100, UR4, PT ;  /* 0x0000000464007c0c */ /* 0x000fc4000bf06270 */
[----:B------:R-:W-:Y:S01]  /*19e70*/  SHF.R.S32.HI R101, RZ, 0x1f, R100 ;  /* 0x0000001fff657819 */ /* 0x000fe20000011464 */
[----:B------:R-:W-:Y:S02]  /*19e80*/  VIADD R12, R0, 0x10 ;  /* 0x00000010000c7836 */ /* 0x000fe40000000000 */
[----:B------:R-:W5:Y:S01]  /*19e90*/  LDC.64 R4, c[0x0][0x298] ;  /* 0x0000a600ff047b82 */ /* 0x000f620000000a00 */
[----:B---3--:R-:W-:-:S04]  /*19ea0*/  USHF.L.U32 UR5, UR5, 0x6, URZ ;  /* 0x0000000605057899 */ /* 0x008fc8000800063f */
[----:B------:R-:W-:Y:S02]  /*19eb0*/  USHF.R.S32.HI UR4, URZ, 0x1f, UR5 ;  /* 0x0000001f3f047899 */ /* 0x000fe40008011405 */
[----:B------:R-:W-:Y:S02]  /*19ec0*/  VIADD R163, R163, -UR5 ;  /* 0x80000005a3a37c36 */ /* 0x000fe40008000000 */
[----:B-1----:R-:W-:-:S03]  /*19ed0*/  IMAD R13, R13, R2, RZ ;  /* 0x000000020d0d7224 */ /* 0x002fc600078e02ff */
[----:B------:R-:W-:Y:S01]  /*19ee0*/  ISETP.GE.OR P2, PT, R12, R163, P0 ;  /* 0x000000a30c00720c */ /* 0x000fe20000746670 */
[C---:B------:R-:W-:Y:S02]  /*19ef0*/  IMAD R3, R6.reuse, R3, R13 ;  /* 0x0000000306037224 */ /* 0x040fe400078e020d */
[----:B------:R-:W-:Y:S01]  /*19f00*/  IMAD.WIDE.U32 R12, R6, R2, RZ ;  /* 0x00000002060c7225 */ /* 0x000fe200078e00ff */
[----:B------:R-:W-:-:S03]  /*19f10*/  IADD3 R6, R0, 0x20, RZ ;  /* 0x0000002000067810 */ /* 0x000fc60007ffe0ff */
[----:B-----5:R-:W-:-:S04]  /*19f20*/  IMAD.WIDE.U32 R14, R164, R4, RZ ;  /* 0x00000004a40e7225 */ /* 0x020fc800078e00ff */
[----:B------:R-:W-:Y:S01]  /*19f30*/  IMAD R164, R164, R5, R15 ;  /* 0x00000005a4a47224 */ /* 0x000fe200078e020f */
[----:B------:R-:W-:Y:S01]  /*19f40*/  SEL R14, R12, R14, !P1 ;  /* 0x0000000e0c0e7207 */ /* 0x000fe20004800000 */
[C---:B------:R-:W-:Y:S02]  /*19f50*/  IMAD R2, R4.reuse, UR4, RZ ;  /* 0x0000000404027c24 */ /* 0x040fe4000f8e02ff */
[----:B------:R-:W-:Y:S01]  /*19f60*/  @!P1 IMAD.IADD R164, R13, 0x1, R3 ;  /* 0x000000010da49824 */ /* 0x000fe200078e0203 */
[----:B------:R-:W-:Y:S01]  /*19f70*/  SHF.R.S32.HI R3, RZ, 0x1f, R7 ;  /* 0x0000001fff037819 */ /* 0x000fe20000011407 */
[----:B------:R-:W-:-:S04]  /*19f80*/  IMAD.WIDE.U32 R100, R4, UR5, R100 ;  /* 0x0000000504647c25 */ /* 0x000fc8000f8e0064 */
[----:B------:R-:W-:Y:S01]  /*19f90*/  IMAD R13, R5, UR5, R2 ;  /* 0x00000005050d7c24 */ /* 0x000fe2000f8e0202 */
[----:B------:R-:W-:Y:S01]  /*19fa0*/  ULDC.64 UR4, c[0x0][0x2a0] ;  /* 0x0000a80000047ab9 */ /* 0x000fe20000000a00 */
[----:B------:R-:W-:Y:S01]  /*19fb0*/  IADD3 R18, P1, R14, R100, RZ ;  /* 0x000000640e127210 */ /* 0x000fe20007f3e0ff */
[----:B------:R-:W-:Y:S01]  /*19fc0*/  IMAD R12, R3, UR4, RZ ;  /* 0x00000004030c7c24 */ /* 0x000fe2000f8e02ff */
[----:B------:R-:W-:Y:S01]  /*19fd0*/  SHF.R.S32.HI R3, RZ, 0x1f, R0 ;  /* 0x0000001fff037819 */ /* 0x000fe20000011400 */
[----:B------:R-:W-:Y:S01]  /*19fe0*/  VIADD R2, R0, 0x30 ;  /* 0x0000003000027836 */ /* 0x000fe20000000000 */
[----:B------:R-:W-:Y:S01]  /*19ff0*/  IADD3.X R19, R164, R101, R13, P1, !PT ;  /* 0x00000065a4137210 */ /* 0x000fe20000ffe40d */
[C---:B------:R-:W-:Y:S01]  /*1a000*/  IMAD R21, R7.reuse, UR5, R12 ;  /* 0x0000000507157c24 */ /* 0x040fe2000f8e020c */
[-C--:B------:R-:W-:Y:S01]  /*1a010*/  ISETP.GE.OR P1, PT, R6, R163.reuse, P0 ;  /* 0x000000a30600720c */ /* 0x080fe20000726670 */
[----:B------:R2:W1:Y:S01]  /*1a020*/  LDS.128 R12, [R168] ;  /* 0x00000000a80c7984 */ /* 0x0004620000000c00 */
[-C--:B------:R-:W-:Y:S01]  /*1a030*/  ISETP.GE.OR P3, PT, R2, R163.reuse, P0 ;  /* 0x000000a30200720c */ /* 0x080fe20000766670 */
[----:B------:R-:W-:Y:S01]  /*1a040*/  IMAD.WIDE.U32 R18, R7, UR4, R18 ;  /* 0x0000000407127c25 */ /* 0x000fe2000f8e0012 */
[----:B------:R-:W-:-:S04]  /*1a050*/  ISETP.GE.OR P0, PT, R0, R163, P0 ;  /* 0x000000a30000720c */ /* 0x000fc80000706670 */
[----:B------:R-:W-:-:S09]  /*1a060*/  IADD3 R21, R21, R19, RZ ;  /* 0x0000001315157210 */ /* 0x000fd20007ffe0ff */
        /* <DEDUP_REMOVED lines=10> */
.L_x_6945:
[----:B------:R-:W-:Y:S05]  /*1a110*/  BSYNC B0 ;  /* 0x0000000000007941 */ /* 0x000fea0003800000 */
.L_x_6944:
        /* <DEDUP_REMOVED lines=15> */
.L_x_6947:
[----:B------:R-:W-:Y:S05]  /*1a210*/  BSYNC B0 ;  /* 0x0000000000007941 */ /* 0x000fea0003800000 */
.L_x_6946:
[----:B-12---:R-:W1:Y:S01]  /*1a220*/  LDS.128 R168, [R168+0x1000] ;  /* 0x00100000a8a87984 */ /* 0x006e620000000c00 */
[----:B------:R-:W-:Y:S04]  /*1a230*/  BSSY B0, `(.L_x_6948) ;  /* 0x000000e000007945 */ /* 0x000fe80003800000 */
[----:B------:R-:W-:Y:S05]  /*1a240*/  @P1 BRA `(.L_x_6949) ;  /* 0x0000000000301947 */ /* 0x000fea0003800000 */
[----:B----4-:R-:W-:Y:S01]  /*1a250*/  IADD3 R7, P0, R0, 0x20, RZ ;  /* 0x0000002000077810 */ /* 0x010fe20007f1e0ff */
[----:B---3--:R-:W-:Y:S01]  /*1a260*/  IMAD.MOV.U32 R12, RZ, RZ, R18 ;  /* 0x000000ffff0c7224 */ /* 0x008fe200078e0012 */
        /* <DEDUP_REMOVED lines=10> */
.L_x_6949:
[----:B------:R-:W-:Y:S05]  /*1a310*/  BSYNC B0 ;  /* 0x0000000000007941 */ /* 0x000fea0003800000 */
.L_x_6948:
        /* <DEDUP_REMOVED lines=13> */
.L_x_6950:
        /* <DEDUP_REMOVED lines=9> */
.L_x_7942:


//--------------------- .text._ZN5flash24flash_fwd_splitkv_kernelI23Flash_fwd_kernel_traitsILi64ELi64ELi128ELi4ELb0ELb0EN7cutlass6half_tE19Flash_kernel_traitsILi64ELi64ELi128ELi4ES3_EELb1ELb0ELb1ELb0ELb0ELb1ELb0ELb1EEEvNS_16Flash_fwd_paramsE --------------------------
	.section	.text._ZN5flash24flash_fwd_splitkv_kernelI23Flash_fwd_kernel_traitsILi64ELi64ELi128ELi4ELb0ELb0EN7cutlass6half_tE19Flash_kernel_traitsILi64ELi64ELi128ELi4ES3_EELb1ELb0ELb1ELb0ELb0ELb1ELb0ELb1EEEvNS_16Flash_fwd_paramsE,"ax",@progbits
	.align	128
        .global         _ZN5flash24flash_fwd_splitkv_kernelI23Flash_fwd_kernel_traitsILi64ELi64ELi128ELi4ELb0ELb0EN7cutlass6half_tE19Flash_kernel_traitsILi64ELi64ELi128ELi4ES3_EELb1ELb0ELb1ELb0ELb0ELb1ELb0ELb1EEEvNS_16Flash_fwd_paramsE
        .type           _ZN5flash24flash_fwd_splitkv_kernelI23Flash_fwd_kernel_traitsILi64ELi64ELi128ELi4ELb0ELb0EN7cutlass6half_tE19Flash_kernel_traitsILi64ELi64ELi128ELi4ES3_EELb1ELb0ELb1ELb0ELb0ELb1ELb0ELb1EEEvNS_16Flash_fwd_paramsE,@function
        .size           _ZN5flash24flash_fwd_splitkv_kernelI23Flash_fwd_kernel_traitsILi64ELi64ELi128ELi4ELb0ELb0EN7cutlass6half_tE19Flash_kernel_traitsILi64ELi64ELi128ELi4ES3_EELb1ELb0ELb1ELb0ELb0ELb1ELb0ELb1EEEvNS_16Flash_fwd_paramsE,(.L_x_7943 - _ZN5flash24flash_fwd_splitkv_kernelI23Flash_fwd_kernel_traitsILi64ELi64ELi128ELi4ELb0ELb0EN7cutlass6half_tE19Flash_kernel_traitsILi64ELi64ELi128ELi4ES3_EELb1ELb0ELb1ELb0ELb0ELb1ELb0ELb1EEEvNS_16Flash_fwd_paramsE)
        .other          _ZN5flash24flash_fwd_splitkv_kernelI23Flash_fwd_kernel_traitsILi64ELi64ELi128ELi4ELb0ELb0EN7cutlass6half_tE19Flash_kernel_traitsILi64ELi64ELi128ELi4ES3_EELb1ELb0ELb1ELb0ELb0ELb1ELb0ELb1EEEvNS_16Flash_fwd_paramsE,@"STO_CUDA_ENTRY STV_DEFAULT"
_ZN5flash24flash_fwd_splitkv_kernelI23Flash_fwd_kernel_traitsILi64ELi64ELi128ELi4ELb0ELb0EN7cutlass6half_tE19Flash_kernel_traitsILi64ELi64ELi128ELi4ES3_EELb1ELb0ELb1ELb0ELb0ELb1ELb0ELb1EEEvNS_16Flash_fwd_paramsE:
.text._ZN5flash24flash_fwd_splitkv_kernelI23Flash_fwd_kernel_traitsILi64ELi64ELi128ELi4ELb0ELb0EN7cutlass6half_tE19Flash_kernel_traitsILi64ELi64ELi128ELi4ES3_EELb1ELb0ELb1ELb0ELb0ELb1ELb0ELb1EEEvNS_16Flash_fwd_paramsE:
        /* <DEDUP_REMOVED lines=40> */
.L_x_6951:
[----:B------:R-:W1:Y:S02]  /*0280*/  LDC R55, c[0x0][0x2c8] ;  /* 0x0000b200ff377b82 */ /* 0x000e640000000800 */
.L_x_6952:
        /* <DEDUP_REMOVED lines=95> */
.L_x_6955:
[----:B------:R-:W-:Y:S05]  /*0880*/  BSYNC B0 ;  /* 0x0000000000007941 */ /* 0x000fea0003800000 */
.L_x_6954:
        /* <DEDUP_REMOVED lines=18> */
.L_x_6957:
[----:B------:R-:W-:Y:S05]  /*09b0*/  BSYNC B0 ;  /* 0x0000000000007941 */ /* 0x000fea0003800000 */
.L_x_6956:
        /* <DEDUP_REMOVED lines=19> */
.L_x_6959:
[----:B------:R-:W-:Y:S05]  /*0af0*/  BSYNC B0 ;  /* 0x0000000000007941 */ /* 0x000fea0003800000 */
.L_x_6958:
        /* <DEDUP_REMOVED lines=13> */
.L_x_6961:
[----:B------:R-:W-:Y:S05]  /*0bd0*/  BSYNC B0 ;  /* 0x0000000000007941 */ /* 0x000fea0003800000 */
.L_x_6960:
        /* <DEDUP_REMOVED lines=16> */
.L_x_6953:
        /* <DEDUP_REMOVED lines=25> */
.L_x_6962:
        /* <DEDUP_REMOVED lines=82> */
.L_x_6963:
        /* <DEDUP_REMOVED lines=49> */
.L_x_6965:
        /* <DEDUP_REMOVED lines=33> */
.L_x_6964:
        /* <DEDUP_REMOVED lines=249> */
.L_x_7020:
        /* <DEDUP_REMOVED lines=142> */
.L_x_6970:
[----:B------:R-:W-:Y:S05]  /*3120*/  BSYNC B0 ;  /* 0x0000000000007941 */ /* 0x000fea0003800000 */
.L_x_6969:
        /* <DEDUP_REMOVED lines=62> */
.L_x_6972:
[----:B------:R-:W-:Y:S05]  /*3510*/  BSYNC B0 ;  /* 0x0000000000007941 */ /* 0x000fea0003800000 */
.L_x_6971:
        /* <DEDUP_REMOVED lines=62> */
.L_x_6974:
[----:B------:R-:W-:Y:S05]  /*3900*/  BSYNC B0 ;  /* 0x0000000000007941 */ /* 0x000fea0003800000 */
.L_x_6973:
        /* <DEDUP_REMOVED lines=66> */
.L_x_6976:
[----:B------:R-:W-:Y:S05]  /*3d30*/  BSYNC B0 ;  /* 0x0000000000007941 */ /* 0x000fea0003800000 */
.L_x_6975:
        /* <DEDUP_REMOVED lines=63> */
.L_x_6978:
[----:B------:R-:W-:Y:S05]  /*4130*/  BSYNC B0 ;  /* 0x0000000000007941 */ /* 0x000fea0003800000 */
.L_x_6977:
        /* <DEDUP_REMOVED lines=66> */
.L_x_6980:
[----:B------:R-:W-:Y:S05]  /*4560*/  BSYNC B0 ;  /* 0x0000000000007941 */ /* 0x000fea0003800000 */
.L_x_6979:
        /* <DEDUP_REMOVED lines=66> */
.L_x_6982:
[----:B------:R-:W-:Y:S05]  /*4990*/  BSYNC B0 ;  /* 0x0000000000007941 */ /* 0x000fea0003800000 */
.L_x_6981:
        /* <DEDUP_REMOVED lines=68> */
.L_x_6984:
[----:B------:R-:W-:Y:S05]  /*4de0*/  BSYNC B0 ;  /* 0x0000000000007941 */ /* 0x000fea0003800000 */
.L_x_6983:
[C---:B------:R-:W-:Y:S01]  /*4df0*/  LEA R38, P1, R31.reuse, R38, 0x1 ;  /* 0x000000261f267211 */ /* 0x040fe200078208ff */
[----:B------:R-:W-:Y:S01]  /*4e00*/  IMAD.MOV.U32 R8, RZ, RZ, R10 ;  /* 0x000000ffff087224 */ /* 0x000fe200078e000a */
[----:B------:R-:W-:Y:S02]  /*4e10*/  UMOV UR4, UR30 ;  /* 0x0000001e00047c82 */ /* 0x000fe40008000000 */
[C---:B------:R-:W-:Y:S02]  /*4e20*/  LEA.HI.X.SX32 R39, R31.reuse, R39, 0x1, P1 ;  /* 0x000000271f277211 */ /* 0x040fe400008f0eff */
[C---:B------:R-:W-:Y:S04]  /*4e30*/  LEA R10, P0, R31.reuse, R8, 0x1 ;  /* 0x000000081f0a7211 */ /* 0x040fe800078008ff */
[----:B------:R-:W-:Y:S01]  /*4e40*/  LEA.HI.X.SX32 R9, R31, R9, 0x1, P0 ;  /* 0x000000091f097211 */ /* 0x000fe200000f0eff */
[----:B------:R-:W-:Y:S08]  /*4e50*/  BRA `(.L_x_6985) ;  /* 0x0000003400e87947 */ /* 0x000ff00003800000 */
.L_x_6968:
        /* <DEDUP_REMOVED lines=89> */
.L_x_6989:
[----:B------:R-:W-:Y:S05]  /*53f0*/  BSYNC B0 ;  /* 0x0000000000007941 */ /* 0x000fea0003800000 */
.L_x_6988:
[----:B-----5:R2:W-:Y:S02]  /*5400*/  STG.E.128 desc[UR6][R72.64], R44 ;  /* 0x0000002c48007986 */ /* 0x0205e4000c101d06 */
.L_x_6987:
[----:B------:R-:W-:Y:S05]  /*5410*/  BSYNC B1 ;  /* 0x0000000000017941 */ /* 0x000fea0003800000 */
.L_x_6986:
        /* <DEDUP_REMOVED lines=94> */
.L_x_6993:
[----:B------:R-:W-:Y:S05]  /*5a00*/  BSYNC B0 ;  /* 0x0000000000007941 */ /* 0x000fea0003800000 */
.L_x_6992:
[----:B-----5:R4:W-:Y:S02]  /*5a10*/  STG.E.128 desc[UR6][R148.64], R44 ;  /* 0x0000002c94007986 */ /* 0x0209e4000c101d06 */
.L_x_6991:
[----:B------:R-:W-:Y:S05]  /*5a20*/  BSYNC B1 ;  /* 0x0000000000017941 */ /* 0x000fea0003800000 */
.L_x_6990:
        /* <DEDUP_REMOVED lines=94> */
.L_x_6997:
[----:B------:R-:W-:Y:S05]  /*6010*/  BSYNC B0 ;  /* 0x0000000000007941 */ /* 0x000fea0003800000 */
.L_x_6996:
[----:B-----5:R3:W-:Y:S02]  /*6020*/  STG.E.128 desc[UR6][R148.64], R44 ;  /* 0x0000002c94007986 */ /* 0x0207e4000c101d06 */
.L_x_6995:
[----:B------:R-:W-:Y:S05]  /*6030*/  BSYNC B1 ;  /* 0x0000000000017941 */ /* 0x000fea0003800000 */
.L_x_6994:
        /* <DEDUP_REMOVED lines=103> */
.L_x_7001:
[----:B------:R-:W-:Y:S05]  /*66b0*/  BSYNC B0 ;  /* 0x0000000000007941 */ /* 0x000fea0003800000 */
.L_x_7000:
[----:B-----5:R2:W-:Y:S02]  /*66c0*/  STG.E.128 desc[UR6][R148.64], R32 ;  /* 0x0000002094007986 */ /* 0x0205e4000c101d06 */
.L_x_6999:
[----:B------:R-:W-:Y:S05]  /*66d0*/  BSYNC B1 ;  /* 0x0000000000017941 */ /* 0x000fea0003800000 */
.L_x_6998:
        /* <DEDUP_REMOVED lines=100> */
.L_x_7005:
[----:B------:R-:W-:Y:S05]  /*6d20*/  BSYNC B0 ;  /* 0x0000000000007941 */ /* 0x000fea0003800000 */
.L_x_7004:
[----:B-----5:R3:W-:Y:S02]  /*6d30*/  STG.E.128 desc[UR6][R148.64], R32 ;  /* 0x0000002094007986 */ /* 0x0207e4000c101d06 */
.L_x_7003:
[----:B------:R-:W-:Y:S05]  /*6d40*/  BSYNC B1 ;  /* 0x0000000000017941 */ /* 0x000fea0003800000 */
.L_x_7002:
        /* <DEDUP_REMOVED lines=103> */
.L_x_7009:
[----:B------:R-:W-:Y:S05]  /*73c0*/  BSYNC B0 ;  /* 0x0000000000007941 */ /* 0x000fea0003800000 */
.L_x_7008:
[----:B-----5:R2:W-:Y:S02]  /*73d0*/  STG.E.128 desc[UR6][R148.64], R32 ;  /* 0x0000002094007986 */ /* 0x0205e4000c101d06 */
.L_x_7007:
[----:B------:R-:W-:Y:S05]  /*73e0*/  BSYNC B1 ;  /* 0x0000000000017941 */ /* 0x000fea0003800000 */
.L_x_7006:
        /* <DEDUP_REMOVED lines=103> */
.L_x_7013:
[----:B------:R-:W-:Y:S05]  /*7a60*/  BSYNC B0 ;  /* 0x0000000000007941 */ /* 0x000fea0003800000 */
.L_x_7012:
[----:B-----5:R2:W-:Y:S02]  /*7a70*/  STG.E.128 desc[UR6][R148.64], R32 ;  /* 0x0000002094007986 */ /* 0x0205e4000c101d06 */
.L_x_7011:
[----:B------:R-:W-:Y:S05]  /*7a80*/  BSYNC B1 ;  /* 0x0000000000017941 */ /* 0x000fea0003800000 */
.L_x_7010:
        /* <DEDUP_REMOVED lines=104> */
.L_x_7017:
[----:B------:R-:W-:Y:S05]  /*8110*/  BSYNC B0 ;  /* 0x0000000000007941 */ /* 0x000fea0003800000 */
.L_x_7016:
[----:B-----5:R2:W-:Y:S02]  /*8120*/  STG.E.128 desc[UR6][R148.64], R32 ;  /* 0x0000002094007986 */ /* 0x0205e4000c101d06 */
.L_x_7015:
[----:B------:R-:W-:Y:S05]  /*8130*/  BSYNC B1 ;  /* 0x0000000000017941 */ /* 0x000fea0003800000 */
.L_x_7014:
        /* <DEDUP_REMOVED lines=8> */
.L_x_6967:
        /* <DEDUP_REMOVED lines=68> */
.L_x_6985:
        /* <DEDUP_REMOVED lines=84> */
.L_x_7018:
        /* <DEDUP_REMOVED lines=9> */
.L_x_7019:
[----:B------:R-:W-:Y:S04]  /*8bd0*/  IADD3 R11, R11, -0x1, RZ ;  /* 0xffffffff0b0b7810 */ /* 0x000fe80007ffe0ff */
[----:B------:R-:W-:Y:S11]  /*8be0*/  ISETP.GT.AND P0, PT, R11, R54, PT ;  /* 0x000000360b00720c */ /* 0x000ff60003f04270 */
[----:B------:R-:W-:Y:S02]  /*8bf0*/  @!UPT UIADD3 URZ, URZ, URZ, URZ ;  /* 0x0000003f3f3ff290 */ /* 0x000fe4000fffe03f */
[----:B------:R-:W-:Y:S05]  /*8c00*/  @P0 BRA `(.L_x_7020) ;  /* 0xffffff9c000c0947 */ /* 0x000fea000383ffff */
.L_x_6966:
        /* <DEDUP_REMOVED lines=111> */
.L_x_7027:
[----:B------:R-:W-:Y:S05]  /*9300*/  BSYNC B0 ;  /* 0x0000000000007941 */ /* 0x000fea0003800000 */
.L_x_7026:
[----:B-----5:R2:W-:Y:S02]  /*9310*/  STS.128 [R180], R12 ;  /* 0x0000000cb4007388 */ /* 0x0205e40000000c00 */
.L_x_7025:
[----:B------:R-:W-:Y:S05]  /*9320*/  BSYNC B1 ;  /* 0x0000000000017941 */ /* 0x000fea0003800000 */
.L_x_7024:
        /* <DEDUP_REMOVED lines=64> */
.L_x_7031:
[----:B------:R-:W-:Y:S05]  /*9730*/  BSYNC B0 ;  /* 0x0000000000007941 */ /* 0x000fea0003800000 */
.L_x_7030:
[----:B-----5:R4:W-:Y:S02]  /*9740*/  STS.128 [R180+0x800], R12 ;  /* 0x0008000cb4007388 */ /* 0x0209e40000000c00 */
.L_x_7029:
[----:B------:R-:W-:Y:S05]  /*9750*/  BSYNC B1 ;  /* 0x0000000000017941 */ /* 0x000fea0003800000 */
.L_x_7028:
        /* <DEDUP_REMOVED lines=62> */
.L_x_7035:
[----:B------:R-:W-:Y:S05]  /*9b40*/  BSYNC B0 ;  /* 0x0000000000007941 */ /* 0x000fea0003800000 */
.L_x_7034:
[----:B-----5:R1:W-:Y:S02]  /*9b50*/  STS.128 [R180+0x1000], R28 ;  /* 0x0010001cb4007388 */ /* 0x0203e40000000c00 */
.L_x_7033:
[----:B------:R-:W-:Y:S05]  /*9b60*/  BSYNC B1 ;  /* 0x0000000000017941 */ /* 0x000fea0003800000 */
.L_x_7032:
        /* <DEDUP_REMOVED lines=65> */
.L_x_7038:
[----:B------:R-:W-:Y:S05]  /*9f80*/  BSYNC B0 ;  /* 0x0000000000007941 */ /* 0x000fea0003800000 */
.L_x_7037:
[----:B-----5:R1:W-:Y:S01]  /*9f90*/  STS.128 [R180+0x1800], R12 ;  /* 0x0018000cb4007388 */ /* 0x0203e20000000c00 */
[----:B------:R-:W-:Y:S05]  /*9fa0*/  BRA `(.L_x_7036) ;  /* 0x0000001c00747947 */ /* 0x000fea0003800000 */
.L_x_7023:
        /* <DEDUP_REMOVED lines=95> */
.L_x_7042:
[----:B------:R-:W-:Y:S05]  /*a5a0*/  BSYNC B0 ;  /* 0x0000000000007941 */ /* 0x000fea0003800000 */
.L_x_7041:
[----:B-----5:R3:W-:Y:S02]  /*a5b0*/  STS.128 [R180], R20 ;  /* 0x00000014b4007388 */ /* 0x0207e40000000c00 */
.L_x_7040:
[----:B------:R-:W-:Y:S05]  /*a5c0*/  BSYNC B1 ;  /* 0x0000000000017941 */ /* 0x000fea0003800000 */
.L_x_7039:
        /* <DEDUP_REMOVED lines=97> */
.L_x_7046:
[----:B------:R-:W-:Y:S05]  /*abe0*/  BSYNC B0 ;  /* 0x0000000000007941 */ /* 0x000fea0003800000 */
.L_x_7045:
[----:B-----5:R1:W-:Y:S02]  /*abf0*/  STS.128 [R180+0x800], R20 ;  /* 0x00080014b4007388 */ /* 0x0203e40000000c00 */
.L_x_7044:
[----:B------:R-:W-:Y:S05]  /*ac00*/  BSYNC B1 ;  /* 0x0000000000017941 */ /* 0x000fea0003800000 */
.L_x_7043:
        /* <DEDUP_REMOVED lines=98> */
.L_x_7050:
[----:B------:R-:W-:Y:S05]  /*b230*/  BSYNC B0 ;  /* 0x0000000000007941 */ /* 0x000fea0003800000 */
.L_x_7049:
[----:B-----5:R1:W-:Y:S02]  /*b240*/  STS.128 [R180+0x1000], R20 ;  /* 0x00100014b4007388 */ /* 0x0203e40000000c00 */
.L_x_7048:
[----:B------:R-:W-:Y:S05]  /*b250*/  BSYNC B1 ;  /* 0x0000000000017941 */ /* 0x000fea0003800000 */
.L_x_7047:
        /* <DEDUP_REMOVED lines=100> */
.L_x_7052:
[----:B------:R-:W-:Y:S05]  /*b8a0*/  BSYNC B0 ;  /* 0x0000000000007941 */ /* 0x000fea0003800000 */
.L_x_7051:
[----:B-----5:R1:W-:Y:S01]  /*b8b0*/  STS.128 [R180+0x1800], R16 ;  /* 0x00180010b4007388 */ /* 0x0203e20000000c00 */
[----:B------:R-:W-:Y:S05]  /*b8c0*/  BRA `(.L_x_7036) ;  /* 0x00000004002c7947 */ /* 0x000fea0003800000 */
.L_x_7022:
        /* <DEDUP_REMOVED lines=22> */
.L_x_7054:
[----:B------:R-:W-:Y:S05]  /*ba30*/  BSYNC B0 ;  /* 0x0000000000007941 */ /* 0x000fea0003800000 */
.L_x_7053:
        /* <DEDUP_REMOVED lines=16> */
.L_x_7056:
[----:B------:R-:W-:Y:S05]  /*bb40*/  BSYNC B0 ;  /* 0x0000000000007941 */ /* 0x000fea0003800000 */
.L_x_7055:
        /* <DEDUP_REMOVED lines=16> */
.L_x_7058:
[----:B------:R-:W-:Y:S05]  /*bc50*/  BSYNC B0 ;  /* 0x0000000000007941 */ /* 0x000fea0003800000 */
.L_x_7057:
        /* <DEDUP_REMOVED lines=18> */
.L_x_7036:
[----:B------:R-:W-:Y:S05]  /*bd80*/  BSYNC B2 ;  /* 0x0000000000027941 */ /* 0x000fea0003800000 */
.L_x_7021:
        /* <DEDUP_REMOVED lines=27> */
.L_x_7060:
[----:B------:R-:W-:Y:S05]  /*bf40*/  BSYNC B0 ;  /* 0x0000000000007941 */ /* 0x000fea0003800000 */
.L_x_7059:
        /* <DEDUP_REMOVED lines=14> */
.L_x_7062:
[----:B------:R-:W-:Y:S05]  /*c030*/  BSYNC B0 ;  /* 0x0000000000007941 */ /* 0x000fea0003800000 */
.L_x_7061:
        /* <DEDUP_REMOVED lines=14> */
.L_x_7064:
[----:B------:R-:W-:Y:S05]  /*c120*/  BSYNC B0 ;  /* 0x0000000000007941 */ /* 0x000fea0003800000 */
.L_x_7063:
        /* <DEDUP_REMOVED lines=16> */
.L_x_7066:
[----:B------:R-:W-:Y:S05]  /*c230*/  BSYNC B0 ;  /* 0x0000000000007941 */ /* 0x000fea0003800000 */
.L_x_7065:
        /* <DEDUP_REMOVED lines=13> */
.L_x_7068:
[----:B------:R-:W-:Y:S05]  /*c310*/  BSYNC B0 ;  /* 0x0000000000007941 */ /* 0x000fea0003800000 */
.L_x_7067:
        /* <DEDUP_REMOVED lines=16> */
.L_x_7070:
[----:B------:R-:W-:Y:S05]  /*c420*/  BSYNC B0 ;  /* 0x0000000000007941 */ /* 0x000fea0003800000 */
.L_x_7069:
        /* <DEDUP_REMOVED lines=16> */
.L_x_7072:
[----:B------:R-:W-:Y:S05]  /*c530*/  BSYNC B0 ;  /* 0x0000000000007941 */ /* 0x000fea0003800000 */
.L_x_7071:
        /* <DEDUP_REMOVED lines=16> */
.L_x_7074:
[----:B------:R-:W-:Y:S05]  /*c640*/  BSYNC B0 ;  /* 0x0000000000007941 */ /* 0x000fea0003800000 */
.L_x_7073:
        /* <DEDUP_REMOVED lines=49> */
.L_x_7076:
[----:B------:R-:W-:Y:S05]  /*c960*/  BSYNC B0 ;  /* 0x0000000000007941 */ /* 0x000fea0003800000 */
.L_x_7075:
        /* <DEDUP_REMOVED lines=32> */
.L_x_7078:
[----:B------:R-:W-:Y:S05]  /*cb70*/  BSYNC B0 ;  /* 0x0000000000007941 */ /* 0x000fea0003800000 */
.L_x_7077:
        /* <DEDUP_REMOVED lines=19> */
.L_x_7080:
[----:B------:R-:W-:Y:S05]  /*ccb0*/  BSYNC B0 ;  /* 0x0000000000007941 */ /* 0x000fea0003800000 */
.L_x_7079:
        /* <DEDUP_REMOVED lines=15> */
.L_x_7082:
[----:B------:R-:W-:Y:S05]  /*cdb0*/  BSYNC B0 ;  /* 0x0000000000007941 */ /* 0x000fea0003800000 */
.L_x_7081:
        /* <DEDUP_REMOVED lines=14> */
.L_x_7084:
[----:B------:R-:W-:Y:S05]  /*cea0*/  BSYNC B0 ;  /* 0x0000000000007941 */ /* 0x000fea0003800000 */
.L_x_7083:
        /* <DEDUP_REMOVED lines=15> */
.L_x_7086:
[----:B------:R-:W-:Y:S05]  /*cfa0*/  BSYNC B0 ;  /* 0x0000000000007941 */ /* 0x000fea0003800000 */
.L_x_7085:
        /* <DEDUP_REMOVED lines=15> */
.L_x_7088:
[----:B------:R-:W-:Y:S05]  /*d0a0*/  BSYNC B0 ;  /* 0x0000000000007941 */ /* 0x000fea0003800000 */
.L_x_7087:
        /* <DEDUP_REMOVED lines=15> */
.L_x_7090:
[----:B------:R-:W-:Y:S05]  /*d1a0*/  BSYNC B0 ;  /* 0x0000000000007941 */ /* 0x000fea0003800000 */
.L_x_7089:
[----:B------:R-:W-:Y:S01]  /*d1b0*/  LDSM.16.M88.4 R40, [R170] ;  /* 0x00000000aa28783b */ /* 0x000fe20000000200 */
[----:B------:R-:W-:Y:S01]  /*d1c0*/  R2P PR, R0, 0x6 ;  /* 0x0000000600007804 */ /* 0x000fe20000000000 */
[----:B------:R-:W-:Y:S01]  /*d1d0*/  IMAD.MOV.U32 R0, RZ, RZ, 0x20 ;  /* 0x00000020ff007424 */ /* 0x000fe200078e00ff */
[----:B------:R-:W-:Y:S01]  /*d1e0*/  LOP3.LUT P0, RZ, R50, 0x2, RZ, 0xc0, !PT ;  /* 0x0000000232ff7812 */ /* 0x000fe2000780c0ff */
[----:B------:R-:W3:Y:S01]  /*d1f0*/  LDSM.16.M88.4 R32, [R169+0x2000] ;  /* 0x00200000a920783b */ /* 0x000ee20000000200 */
[----:B------:R-:W-:Y:S01]  /*d200*/  IMAD.MOV.U32 R5, RZ, RZ, 0x40 ;  /* 0x00000040ff057424 */ /* 0x000fe200078e00ff */
[----:B------:R-:W-:Y:S01]  /*d210*/  ULDC.64 UR14, c[0x0][0x398] ;  /* 0x0000e600000e7ab9 */ /* 0x000fe20000000a00 */
[C---:B------:R-:W-:Y:S01]  /*d220*/  SEL R4, R0.reuse, 0xffffffe0, !P0 ;  /* 0xffffffe000047807 */ /* 0x040fe20004000000 */
[----:B------:R-:W4:Y:S01]  /*d230*/  LDSM.16.M88.4 R68, [R169+0x4000] ;  /* 0x00400000a944783b */ /* 0x000f220000000200 */
[----:B------:R-:W-:Y:S01]  /*d240*/  SEL R0, R0, 0xffffffe0, !P1 ;  /* 0xffffffe000007807 */ /* 0x000fe20004800000 */
[----:B--2---:R-:W-:Y:S01]  /*d250*/  VIADD R8, R169, 0x2000 ;  /* 0x00002000a9087836 */ /* 0x004fe20000000000 */
[----:B------:R-:W-:Y:S01]  /*d260*/  LOP3.LUT P0, RZ, R50, 0x4, RZ, 0xc0, !PT ;  /* 0x0000000432ff7812 */ /* 0x000fe2000780c0ff */
[----:B------:R-:W2:Y:S01]  /*d270*/  LDSM.16.M88.4 R24, [R169+0x2800] ;  /* 0x00280000a918783b */ /* 0x000ea20000000200 */
[----:B------:R-:W-:-:S02]  /*d280*/  IMAD.IADD R168, R170, 0x1, R4 ;  /* 0x00000001aaa87824 */ /* 0x000fc400078e0204 */
[----:B------:R-:W-:Y:S01]  /*d290*/  IMAD.IADD R163, R169, 0x1, R0 ;  /* 0x00000001a9a37824 */ /* 0x000fe200078e0200 */
[----:B------:R-:W1:Y:S01]  /*d2a0*/  LDSM.16.M88.4 R60, [R169+0x4800] ;  /* 0x00480000a93c783b */ /* 0x000e620000000200 */
[----:B------:R-:W-:Y:S01]  /*d2b0*/  SEL R5, R5, 0xffffffc0, !P0 ;  /* 0xffffffc005057807 */ /* 0x000fe20004000000 */
[----:B------:R-:W-:Y:S02]  /*d2c0*/  VIADD R166, R169, 0x2040 ;  /* 0x00002040a9a67836 */ /* 0x000fe40000000000 */
[----:B------:R-:W1:Y:S01]  /*d2d0*/  LDSM.16.M88.4 R16, [R169+0x3000] ;  /* 0x00300000a910783b */ /* 0x000e620000000200 */
[----:B------:R-:W-:Y:S02]  /*d2e0*/  @P2 VIADD R166, R8, 0xffffffc0 ;  /* 0xffffffc008a62836 */ /* 0x000fe40000000000 */
[----:B------:R-:W-:Y:S01]  /*d2f0*/  IMAD.IADD R167, R170, 0x1, R5 ;  /* 0x00000001aaa77824 */ /* 0x000fe200078e0205 */
[----:B------:R-:W1:Y:S01]  /*d300*/  LDSM.16.M88.4 R76, [R169+0x3800] ;  /* 0x00380000a94c783b */ /* 0x000e620000000200 */
[----:B------:R-:W-:Y:S01]  /*d310*/  IMAD.IADD R152, R0, 0x1, R166 ;  /* 0x0000000100987824 */ /* 0x000fe200078e02a6 */
[----:B------:R-:W-:Y:S01]  /*d320*/  LOP3.LUT R0, R139, 0xffffffe0, RZ, 0xc0, !PT ;  /* 0xffffffe08b007812 */ /* 0x000fe200078ec0ff */
[----:B------:R-:W-:Y:S01]  /*d330*/  IMAD.IADD R165, R4, 0x1, R167 ;  /* 0x0000000104a57824 */ /* 0x000fe200078e02a7 */
[----:B------:R-:W1:Y:S01]  /*d340*/  LDSM.16.M88.4 R124, [R169+0x5000] ;  /* 0x00500000a97c783b */ /* 0x000e620000000200 */
[----:B------:R-:W-:Y:S01]  /*d350*/  IMAD R103, R6, 0x4, R103 ;  /* 0x0000000406677824 */ /* 0x000fe200078e0267 */
[----:B------:R-:W-:Y:S01]  /*d360*/  LOP3.LUT R6, R51, R138, RZ, 0xfc, !PT ;  /* 0x0000008a33067212 */ /* 0x000fe200078efcff */
[C---:B------:R-:W-:Y:S01]  /*d370*/  IMAD.IADD R0, R3.reuse, 0x1, -R0 ;  /* 0x0000000103007824 */ /* 0x040fe200078e0a00 */
[----:B------:R-:W1:Y:S01]  /*d380*/  LDSM.16.M88.4 R108, [R169+0x5800] ;  /* 0x00580000a96c783b */ /* 0x000e620000000200 */
[----:B------:R-:W-:-:S02]  /*d390*/  IMAD.SHL.U32 R185, R3, 0x2, RZ ;  /* 0x0000000203b97824 */ /* 0x000fc400078e00ff */
[C---:B------:R-:W-:Y:S01]  /*d3a0*/  VIADD R159, R166.reuse, 0x800 ;  /* 0x00000800a69f7836 */ /* 0x040fe20000000000 */
[----:B------:R-:W-:Y:S01]  /*d3b0*/  LDSM.16.M88.4 R36, [R168] ;  /* 0x00000000a824783b */ /* 0x000fe20000000200 */
[C---:B------:R-:W-:Y:S01]  /*d3c0*/  VIADD R158, R166.reuse, 0x1000 ;  /* 0x00001000a69e7836 */ /* 0x040fe20000000000 */
[----:B------:R-:W-:Y:S01]  /*d3d0*/  LOP3.LUT R185, R185, 0x6, RZ, 0xc0, !PT ;  /* 0x00000006b9b97812 */ /* 0x000fe200078ec0ff */
[C---:B------:R-:W-:Y:S01]  /*d3e0*/  VIADD R157, R166.reuse, 0x1800 ;  /* 0x00001800a69d7836 */ /* 0x040fe20000000000 */
[----:B------:R-:W1:Y:S01]  /*d3f0*/  LDSM.16.M88.4 R132, [R163+0x2000] ;  /* 0x00200000a384783b */ /* 0x000e620000000200 */
[----:B------:R-:W-:Y:S02]  /*d400*/  VIADD R156, R166, 0x2000 ;  /* 0x00002000a69c7836 */ /* 0x000fe40000000000 */
[----:B------:R-:W-:Y:S01]  /*d410*/  IMAD.IADD R3, R2, 0x1, R185 ;  /* 0x0000000102037824 */ /* 0x000fe200078e02b9 */
[----:B------:R-:W1:Y:S01]  /*d420*/  LDSM.16.M88.4 R88, [R163+0x4000] ;  /* 0x00400000a358783b */ /* 0x000e620000000200 */
[----:B---3--:R-:W-:Y:S01]  /*d430*/  HMMA.16816.F32 R12, R40, R32, RZ ;  /* 0x00000020280c723c */ /* 0x008fe200000018ff */
[----:B------:R-:W-:-:S02]  /*d440*/  VIADD R155, R166, 0x2800 ;  /* 0x00002800a69b7836 */ /* 0x000fc40000000000 */
[----:B------:R-:W3:Y:S01]  /*d450*/  LDSM.16.M88.4 R104, [R163+0x2800] ;  /* 0x00280000a368783b */ /* 0x000ee20000000200 */
[C---:B------:R-:W-:Y:S02]  /*d460*/  VIADD R202, R3.reuse, 0x20 ;  /* 0x0000002003ca7836 */ /* 0x040fe40000000000 */
[C---:B------:R-:W-:Y:S01]  /*d470*/  HMMA.16816.F32 R32, R40.reuse, R34, RZ ;  /* 0x000000222820723c */ /* 0x040fe200000018ff */
[----:B------:R-:W3:Y:S01]  /*d480*/  LDSM.16.M88.4 R84, [R163+0x4800] ;  /* 0x00480000a354783b */ /* 0x000ee20000000200 */
[----:B------:R-:W-:Y:S02]  /*d490*/  VIADD R200, R3, 0x29 ;  /* 0x0000002903c87836 */ /* 0x000fe40000000000 */
[C---:B------:R-:W-:Y:S01]  /*d4a0*/  VIADD R154, R166.reuse, 0x3000 ;  /* 0x00003000a69a7836 */ /* 0x040fe20000000000 */
[----:B------:R-:W3:Y:S01]  /*d4b0*/  LDSM.16.M88.4 R96, [R163+0x3000] ;  /* 0x00300000a360783b */ /* 0x000ee20000000200 */
[----:B----4-:R-:W-:Y:S01]  /*d4c0*/  HMMA.16816.F32 R72, R40, R68, RZ ;  /* 0x000000442848723c */ /* 0x010fe200000018ff */
[----:B------:R-:W-:-:S02]  /*d4d0*/  VIADD R153, R166, 0x3800 ;  /* 0x00003800a6997836 */ /* 0x000fc40000000000 */
[----:B------:R-:W-:Y:S03]  /*d4e0*/  LDSM.16.M88.4 R52, [R167] ;  /* 0x00000000a734783b */ /* 0x000fe60000000200 */
[C---:B------:R-:W-:Y:S01]  /*d4f0*/  HMMA.16816.F32 R68, R40.reuse, R70, RZ ;  /* 0x000000462844723c */ /* 0x040fe200000018ff */
[----:B------:R-:W4:Y:S04]  /*d500*/  LDSM.16.M88.4 R44, [R166] ;  /* 0x00000000a62c783b */ /* 0x000f280000000200 */
[----:B------:R-:W4:Y:S01]  /*d510*/  LDSM.16.M88.4 R92, [R163+0x3800] ;  /* 0x00380000a35c783b */ /* 0x000f220000000200 */
[C---:B--2---:R-:W-:Y:S03]  /*d520*/  HMMA.16816.F32 R28, R40.reuse, R24, RZ ;  /* 0x00000018281c723c */ /* 0x044fe600000018ff */
[----:B------:R-:W-:Y:S03]  /*d530*/  LDSM.16.M88.4 R8, [R165] ;  /* 0x00000000a508783b */ /* 0x000fe60000000200 */
[C---:B-1----:R-:W-:Y:S01]  /*d540*/  HMMA.16816.F32 R64, R40.reuse, R60, RZ ;  /* 0x0000003c2840723c */ /* 0x042fe200000018ff */
[----:B------:R-:W-:Y:S04]  /*d550*/  LDSM.16.M88.4 R112, [R152] ;  /* 0x000000009870783b */ /* 0x000fe80000000200 */
[----:B------:R-:W0:Y:S01]  /*d560*/  LDGDEPBAR ;  /* 0x00000000000079af */ /* 0x000e220000000000 */
        /* <DEDUP_REMOVED lines=9> */
[----:B------:R-:W-:Y:S06]  /*d600*/  HMMA.16816.F32 R12, R36, R132, R12 ;  /* 0x00000084240c723c */ /* 0x000fec000000180c */
[----:B------:R-:W-:Y:S01]  /*d610*/  HMMA.16816.F32 R40, R40, R110, RZ ;  /* 0x0000006e2828723c */ /* 0x000fe200000018ff */
[----:B------:R-:W1:Y:S05]  /*d620*/  LDSM.16.M88.4 R108, [R166+0x800] ;  /* 0x00080000a66c783b */ /* 0x000e6a0000000200 */
[C---:B------:R-:W-:Y:S06]  /*d630*/  HMMA.16816.F32 R32, R36.reuse, R134, R32 ;  /* 0x000000862420723c */ /* 0x040fec0000001820 */
[C---:B------:R-:W-:Y:S06]  /*d640*/  HMMA.16816.F32 R72, R36.reuse, R88, R72 ;  /* 0x000000582448723c */ /* 0x040fec0000001848 */
[C---:B------:R-:W-:Y:S01]  /*d650*/  HMMA.16816.F32 R68, R36.reuse, R90, R68 ;  /* 0x0000005a2444723c */ /* 0x040fe20000001844 */
[----:B------:R-:W2:Y:S05]  /*d660*/  LDSM.16.M88.4 R88, [R166+0x1000] ;  /* 0x00100000a658783b */ /* 0x000eaa0000000200 */
[C---:B---3--:R-:W-:Y:S06]  /*d670*/  HMMA.16816.F32 R28, R36.reuse, R104, R28 ;  /* 0x00000068241c723c */ /* 0x048fec000000181c */
[C---:B------:R-:W-:Y:S06]  /*d680*/  HMMA.16816.F32 R64, R36.reuse, R84, R64 ;  /* 0x000000542440723c */ /* 0x040fec0000001840 */
[C---:B------:R-:W-:Y:S01]  /*d690*/  HMMA.16816.F32 R60, R36.reuse, R86, R60 ;  /* 0x00000056243c723c */ /* 0x040fe2000000183c */
[----:B------:R-:W3:Y:S05]  /*d6a0*/  LDSM.16.M88.4 R84, [R166+0x1800] ;  /* 0x00180000a654783b */ /* 0x000eea0000000200 */
[C---:B------:R-:W-:Y:S06]  /*d6b0*/  HMMA.16816.F32 R20, R36.reuse, R96, R20 ;  /* 0x000000602414723c */ /* 0x040fec0000001814 */
[----:B------:R-:W-:Y:S01]  /*d6c0*/  HMMA.16816.F32 R16, R36, R98, R16 ;  /* 0x000000622410723c */ /* 0x000fe20000001810 */
[----:B------:R-:W-:Y:S05]  /*d6d0*/  LDSM.16.M88.4 R96, [R163+0x5800] ;  /* 0x00580000a360783b */ /* 0x000fea0000000200 */
[C---:B----4-:R-:W-:Y:S06]  /*d6e0*/  HMMA.16816.F32 R12, R52.reuse, R44, R12 ;  /* 0x0000002c340c723c */ /* 0x050fec000000180c */
[----:B------:R-:W-:Y:S01]  /*d6f0*/  HMMA.16816.F32 R32, R52, R46, R32 ;  /* 0x0000002e3420723c */ /* 0x000fe20000001820 */
[----:B------:R-:W4:Y:S05]  /*d700*/  LDSM.16.M88.4 R44, [R152+0x800] ;  /* 0x00080000982c783b */ /* 0x000f2a0000000200 */
[C---:B------:R-:W-:Y:S01]  /*d710*/  HMMA.16816.F32 R24, R36.reuse, R106, R24 ;  /* 0x0000006a2418723c */ /* 0x040fe20000001818 */
[----:B------:R-:W4:Y:S05]  /*d720*/  LDSM.16.M88.4 R104, [R163+0x5000] ;  /* 0x00500000a368783b */ /* 0x000f2a0000000200 */
[C---:B------:R-:W-:Y:S06]  /*d730*/  HMMA.16816.F32 R80, R36.reuse, R92, R80 ;  /* 0x0000005c2450723c */ /* 0x040fec0000001850 */
[----:B------:R-:W-:Y:S01]  /*d740*/  HMMA.16816.F32 R76, R36, R94, R76 ;  /* 0x0000005e244c723c */ /* 0x000fe2000000184c */
[----:B------:R-:W-:Y:S05]  /*d750*/  LDSM.16.M88.4 R92, [R152+0x1000] ;  /* 0x00100000985c783b */ /* 0x000fea0000000200 */
[C---:B-1----:R-:W-:Y:S06]  /*d760*/  HMMA.16816.F32 R28, R52.reuse, R108, R28 ;  /* 0x0000006c341c723c */ /* 0x042fec000000181c */
[C---:B--2---:R-:W-:Y:S06]  /*d770*/  HMMA.16816.F32 R20, R52.reuse, R88, R20 ;  /* 0x000000583414723c */ /* 0x044fec0000001814 */
[C---:B------:R-:W-:Y:S01]  /*d780*/  HMMA.16816.F32 R16, R52.reuse, R90, R16 ;  /* 0x0000005a3410723c */ /* 0x040fe20000001810 */
[----:B------:R-:W1:Y:S05]  /*d790*/  LDSM.16.M88.4 R88, [R166+0x2800] ;  /* 0x00280000a658783b */ /* 0x000e6a0000000200 */
[----:B------:R-:W-:Y:S06]  /*d7a0*/  HMMA.16816.F32 R24, R52, R110, R24 ;  /* 0x0000006e3418723c */ /* 0x000fec0000001818 */
[----:B------:R-:W-:Y:S06]  /*d7b0*/  HMMA.16816.F32 R32, R8, R114, R32 ;  /* 0x000000720820723c */ /* 0x000fec0000001820 */
[C---:B---3--:R-:W-:Y:S06]  /*d7c0*/  HMMA.16816.F32 R80, R52.reuse, R84, R80 ;  /* 0x000000543450723c */ /* 0x048fec0000001850 */
[----:B------:R-:W-:Y:S01]  /*d7d0*/  HMMA.16816.F32 R76, R52, R86, R76 ;  /* 0x00000056344c723c */ /* 0x000fe2000000184c */
[----:B------:R-:W2:Y:S05]  /*d7e0*/  LDSM.16.M88.4 R84, [R166+0x3000] ;  /* 0x00300000a654783b */ /* 0x000eaa0000000200 */
[----:B----4-:R-:W-:Y:S06]  /*d7f0*/  HMMA.16816.F32 R28, R8, R44, R28 ;  /* 0x0000002c081c723c */ /* 0x010fec000000181c */
[----:B------:R-:W-:Y:S01]  /*d800*/  HMMA.16816.F32 R56, R36, R104, R56 ;  /* 0x000000682438723c */ /* 0x000fe20000001838 */
[----:B------:R-:W-:-:S04]  /*d810*/  FMUL.FTZ R32, R32, UR15 ;  /* 0x0000000f20207c20 */ /* 0x000fc80008410000 */
[----:B------:R3:W-:Y:S01]  /*d820*/  MUFU.TANH R45, R32 ;  /* 0x00000020002d7308 */ /* 0x0007e20000002400 */
[----:B------:R-:W-:Y:S01]  /*d830*/  HMMA.16816.F32 R124, R36, R106, R124 ;  /* 0x0000006a247c723c */ /* 0x000fe2000000187c */
[----:B------:R-:W-:-:S05]  /*d840*/  FMUL.FTZ R105, R34, UR15 ;  /* 0x0000000f22697c20 */ /* 0x000fca0008410000 */
[----:B------:R-:W-:Y:S01]  /*d850*/  HMMA.16816.F32 R24, R8, R46, R24 ;  /* 0x0000002e0818723c */ /* 0x000fe20000001818 */
[----:B------:R-:W-:Y:S01]  /*d860*/  FMUL.FTZ R107, R35, UR15 ;  /* 0x0000000f236b7c20 */ /* 0x000fe20008410000 */
[----:B------:R-:W-:Y:S01]  /*d870*/  MUFU.TANH R105, R105 ;  /* 0x0000006900697308 */ /* 0x000fe20000002400 */
[----:B------:R-:W-:-:S03]  /*d880*/  VIADD R106, R3, 0x21 ;  /* 0x00000021036a7836 */ /* 0x000fc60000000000 */
[----:B------:R-:W-:Y:S01]  /*d890*/  HMMA.16816.F32 R40, R36, R98, R40 ;  /* 0x000000622428723c */ /* 0x000fe20000001828 */
[----:B------:R-:W-:Y:S01]  /*d8a0*/  FMUL.FTZ R47, R28, UR15 ;  /* 0x0000000f1c2f7c20 */ /* 0x000fe20008410000 */
[----:B------:R-:W-:Y:S02]  /*d8b0*/  FMUL.FTZ R109, R29, UR15 ;  /* 0x0000000f1d6d7c20 */ /* 0x000fe40008410000 */
[----:B------:R-:W-:Y:S02]  /*d8c0*/  MUFU.TANH R107, R107 ;  /* 0x0000006b006b7308 */ /* 0x000fe40000002400 */
[C---:B-1----:R-:W-:Y:S01]  /*d8d0*/  HMMA.16816.F32 R64, R52.reuse, R88, R64 ;  /* 0x000000583440723c */ /* 0x042fe20000001840 */
[----:B------:R-:W-:Y:S02]  /*d8e0*/  FMUL.FTZ R99, R33, UR15 ;  /* 0x0000000f21637c20 */ /* 0x000fe40008410000 */
[----:B---3--:R-:W1:Y:S03]  /*d8f0*/  LDSM.16.M88.4 R32, [R166+0x3800] ;  /* 0x00380000a620783b */ /* 0x008e660000000200 */
[----:B------:R-:W-:Y:S01]  /*d900*/  HMMA.16816.F32 R60, R52, R90, R60 ;  /* 0x0000005a343c723c */ /* 0x000fe2000000183c */
[----:B------:R-:W-:Y:S01]  /*d910*/  FMUL.FTZ R89, R30, UR15 ;  /* 0x0000000f1e597c20 */ /* 0x000fe20008410000 */
[----:B------:R-:W-:Y:S04]  /*d920*/  MUFU.TANH R99, R99 ;  /* 0x0000006300637308 */ /* 0x000fe80000002400 */
[----:B------:R-:W-:Y:S01]  /*d930*/  HMMA.16816.F32 R128, R36, R96, R128 ;  /* 0x000000602480723c */ /* 0x000fe20000001880 */
[----:B------:R-:W-:Y:S01]  /*d940*/  FMUL.FTZ R91, R31, UR15 ;  /* 0x0000000f1f5b7c20 */ /* 0x000fe20008410000 */
[----:B------:R-:W3:Y:S01]  /*d950*/  LDSM.16.M88.4 R36, [R166+0x2000] ;  /* 0x00200000a624783b */ /* 0x000ee20000000200 */
[----:B------:R-:W-:Y:S01]  /*d960*/  FMUL.FTZ R111, R27, UR15 ;  /* 0x0000000f1b6f7c20 */ /* 0x000fe20008410000 */
[----:B------:R-:W-:Y:S02]  /*d970*/  MUFU.TANH R47, R47 ;  /* 0x0000002f002f7308 */ /* 0x000fe40000002400 */
[----:B------:R-:W4:Y:S01]  /*d980*/  LDSM.16.M88.4 R28, [R152+0x1800] ;  /* 0x00180000981c783b */ /* 0x000f220000000200 */
[----:B------:R-:W-:Y:S05]  /*d990*/  HMMA.16816.F32 R20, R8, R92, R20 ;  /* 0x0000005c0814723c */ /* 0x000fea0000001814 */
[----:B------:R-:W-:Y:S01]  /*d9a0*/  MUFU.TANH R109, R109 ;  /* 0x0000006d006d7308 */ /* 0x000fe20000002400 */
[----:B--2---:R-:W-:Y:S01]  /*d9b0*/  HMMA.16816.F32 R56, R52, R84, R56 ;  /* 0x000000543438723c */ /* 0x004fe20000001838 */
[----:B------:R-:W-:-:S05]  /*d9c0*/  FMUL.FTZ R93, R24, UR15 ;  /* 0x0000000f185d7c20 */ /* 0x000fca0008410000 */
[----:B------:R-:W-:Y:S01]  /*d9d0*/  HMMA.16816.F32 R124, R52, R86, R124 ;  /* 0x00000056347c723c */ /* 0x000fe2000000187c */
[----:B------:R-:W-:Y:S01]  /*d9e0*/  FMUL.FTZ R85, R25, UR15 ;  /* 0x0000000f19557c20 */ /* 0x000fe20008410000 */
[----:B------:R-:W-:Y:S04]  /*d9f0*/  MUFU.TANH R91, R91 ;  /* 0x0000005b005b7308 */ /* 0x000fe80000002400 */
[----:B------:R-:W-:Y:S01]  /*da00*/  HMMA.16816.F32 R16, R8, R94, R16 ;  /* 0x0000005e0810723c */ /* 0x000fe20000001810 */
[----:B------:R-:W-:Y:S02]  /*da10*/  FMUL.FTZ R87, R26, UR15 ;  /* 0x0000000f1a577c20 */ /* 0x000fe40008410000 */
[----:B------:R-:W2:Y:S01]  /*da20*/  LDSM.16.M88.4 R24, [R152+0x2800] ;  /* 0x002800009818783b */ /* 0x000ea20000000200 */
[----:B------:R-:W-:Y:S02]  /*da30*/  MUFU.TANH R89, R89 ;  /* 0x0000005900597308 */ /* 0x000fe40000002400 */
[----:B-1----:R-:W-:Y:S01]  /*da40*/  HMMA.16816.F32 R128, R52, R32, R128 ;  /* 0x000000203480723c */ /* 0x002fe20000001880 */
[----:B------:R-:W-:-:S05]  /*da50*/  FMUL.FTZ R95, R20, UR15 ;  /* 0x0000000f145f7c20 */ /* 0x000fca0008410000 */
[C---:B------:R-:W-:Y:S01]  /*da60*/  HMMA.16816.F32 R40, R52.reuse, R34, R40 ;  /* 0x000000223428723c */ /* 0x040fe20000001828 */
[----:B------:R-:W1:Y:S01]  /*da70*/  LDSM.16.M88.4 R32, [R152+0x3000] ;  /* 0x003000009820783b */ /* 0x000e620000000200 */
[----:B------:R-:W-:Y:S04]  /*da80*/  MUFU.TANH R93, R93 ;  /* 0x0000005d005d7308 */ /* 0x000fe80000002400 */
[C---:B---3--:R-:W-:Y:S04]  /*da90*/  HMMA.16816.F32 R72, R52.reuse, R36, R72 ;  /* 0x000000243448723c */ /* 0x048fe80000001848 */
[----:B------:R-:W-:Y:S02]  /*daa0*/  MUFU.TANH R85, R85 ;  /* 0x0000005500557308 */ /* 0x000fe40000002400 */
[----:B------:R-:W-:Y:S01]  /*dab0*/  HMMA.16816.F32 R68, R52, R38, R68 ;  /* 0x000000263444723c */ /* 0x000fe20000001844 */
[----:B------:R-:W3:Y:S01]  /*dac0*/  LDSM.16.M88.4 R36, [R152+0x2000] ;  /* 0x002000009824783b */ /* 0x000ee20000000200 */
[----:B------:R-:W-:Y:S01]  /*dad0*/  FMUL.FTZ R18, R18, UR15 ;  /* 0x0000000f12127c20 */ /* 0x000fe20008410000 */
[----:B------:R-:W-:Y:S01]  /*dae0*/  FMUL.FTZ R16, R16, UR15 ;  /* 0x0000000f10107c20 */ /* 0x000fe20008410000 */
[----:B------:R-:W-:Y:S01]  /*daf0*/  FMUL.FTZ R17, R17, UR15 ;  /* 0x0000000f11117c20 */ /* 0x000fe20008410000 */
[----:B------:R-:W-:Y:S01]  /*db00*/  FMUL.FTZ R19, R19, UR15 ;  /* 0x0000000f13137c20 */ /* 0x000fe20008410000 */
[C---:B----4-:R-:W-:Y:S01]  /*db10*/  HMMA.16816.F32 R80, R8.reuse, R28, R80 ;  /* 0x0000001c0850723c */ /* 0x050fe20000001850 */
[----:B------:R-:W-:Y:S01]  /*db20*/  FMUL.FTZ R53, R21, UR15 ;  /* 0x0000000f15357c20 */ /* 0x000fe20008410000 */
[----:B------:R-:W-:Y:S04]  /*db30*/  MUFU.TANH R95, R95 ;  /* 0x0000005f005f7308 */ /* 0x000fe80000002400 */
[----:B------:R-:W-:Y:S01]  /*db40*/  HMMA.16816.F32 R76, R8, R30, R76 ;  /* 0x0000001e084c723c */ /* 0x000fe2000000184c */
[----:B------:R-:W-:-:S03]  /*db50*/  FMUL.FTZ R29, R22, UR15 ;  /* 0x0000000f161d7c20 */ /* 0x000fc60008410000 */
[----:B------:R-:W-:Y:S02]  /*db60*/  MUFU.TANH R111, R111 ;  /* 0x0000006f006f7308 */ /* 0x000fe40000002400 */
[----:B------:R-:W-:Y:S01]  /*db70*/  HMMA.16816.F32 R12, R8, R112, R12 ;  /* 0x00000070080c723c */ /* 0x000fe2000000180c */
[----:B------:R-:W-:Y:S01]  /*db80*/  FMUL.FTZ R31, R23, UR15 ;  /* 0x0000000f171f7c20 */ /* 0x000fe20008410000 */
[----:B------:R-:W-:Y:S01]  /*db90*/  VIADD R30, R3, 0x30 ;  /* 0x00000030031e7836 */ /* 0x000fe20000000000 */
[----:B------:R-:W4:Y:S01]  /*dba0*/  LDSM.16.M88.4 R20, [R152+0x3800] ;  /* 0x003800009814783b */ /* 0x000f220000000200 */
[----:B------:R-:W-:-:S04]  /*dbb0*/  DEPBAR.LE SB0, 0x0 ;  /* 0x000080000000791a */ /* 0x000fc80000000000 */
[C---:B--2---:R-:W-:Y:S01]  /*dbc0*/  HMMA.16816.F32 R64, R8.reuse, R24, R64 ;  /* 0x000000180840723c */ /* 0x044fe20000001840 */
[----:B------:R-:W-:Y:S03]  /*dbd0*/  MUFU.TANH R53, R53 ;  /* 0x0000003500357308 */ /* 0x000fe60000002400 */
[----:B------:R-:W-:Y:S01]  /*dbe0*/  FMUL.FTZ R80, R80, UR15 ;  /* 0x0000000f50507c20 */ /* 0x000fe20008410000 */
[----:B------:R-:W-:Y:S01]  /*dbf0*/  FMUL.FTZ R81, R81, UR15 ;  /* 0x0000000f51517c20 */ /* 0x000fe20008410000 */
[C---:B------:R-:W-:Y:S01]  /*dc00*/  HMMA.16816.F32 R60, R8.reuse, R26, R60 ;  /* 0x0000001a083c723c */ /* 0x040fe2000000183c */
[----:B------:R-:W-:Y:S01]  /*dc10*/  SHF.R.S32.HI R25, RZ, 0x1f, R0 ;  /* 0x0000001fff197819 */ /* 0x000fe20000011400 */
[----:B------:R-:W-:Y:S01]  /*dc20*/  VIADD R24, R3, 0x8 ;  /* 0x0000000803187836 */ /* 0x000fe20000000000 */
[----:B------:R-:W-:Y:S01]  /*dc30*/  MUFU.TANH R31, R31 ;  /* 0x0000001f001f7308 */ /* 0x000fe20000002400 */
[----:B------:R-:W-:Y:S01]  /*dc40*/  FMUL.FTZ R51, R78, UR15 ;  /* 0x0000000f4e337c20 */ /* 0x000fe20008410000 */
[----:B------:R-:W-:Y:S01]  /*dc50*/  LEA.HI R184, R25, R0, RZ, 0x2 ;  /* 0x0000000019b87211 */ /* 0x000fe200078f10ff */
[C---:B-1----:R-:W-:Y:S01]  /*dc60*/  HMMA.16816.F32 R56, R8.reuse, R32, R56 ;  /* 0x000000200838723c */ /* 0x042fe20000001838 */
[----:B------:R-:W-:Y:S01]  /*dc70*/  FMUL.FTZ R27, R83, UR15 ;  /* 0x0000000f531b7c20 */ /* 0x000fe20008410000 */
[----:B------:R-:W-:Y:S01]  /*dc80*/  FMUL.FTZ R79, R79, UR15 ;  /* 0x0000000f4f4f7c20 */ /* 0x000fe20008410000 */
[----:B------:R-:W-:Y:S01]  /*dc90*/  SHF.R.S32.HI R184, RZ, 0x2, R184 ;  /* 0x00000002ffb87819 */ /* 0x000fe200000114b8 */
[----:B------:R-:W-:Y:S01]  /*dca0*/  FMUL.FTZ R13, R13, UR15 ;  /* 0x0000000f0d0d7c20 */ /* 0x000fe20008410000 */
[----:B------:R-:W-:Y:S01]  /*dcb0*/  FMUL.FTZ R15, R15, UR15 ;  /* 0x0000000f0f0f7c20 */ /* 0x000fe20008410000 */
[----:B------:R-:W-:Y:S01]  /*dcc0*/  FMUL.FTZ R12, R12, UR15 ;  /* 0x0000000f0c0c7c20 */ /* 0x000fe20008410000 */
[----:B---3--:R-:W-:Y:S01]  /*dcd0*/  HMMA.16816.F32 R72, R8, R36, R72 ;  /* 0x000000240848723c */ /* 0x008fe20000001848 */
[----:B------:R-:W-:Y:S01]  /*dce0*/  IMAD.U32 R0, R103, 0x10, R184 ;  /* 0x0000001067007824 */ /* 0x000fe200078e00b8 */
[----:B------:R1:W-:Y:S01]  /*dcf0*/  MUFU.TANH R25, R18 ;  /* 0x0000001200197308 */ /* 0x0003e20000002400 */
[----:B------:R-:W-:-:S02]  /*dd00*/  FMUL.FTZ R33, R76, UR15 ;  /* 0x0000000f4c217c20 */ /* 0x000fc40008410000 */
[----:B------:R-:W-:Y:S01]  /*dd10*/  FMUL.FTZ R66, R66, UR15 ;  /* 0x0000000f42427c20 */ /* 0x000fe20008410000 */
[----:B------:R-:W-:Y:S01]  /*dd20*/  IADD3 R0, -R175, 0x1, R0 ;  /* 0x00000001af007810 */ /* 0x000fe20007ffe100 */
[C---:B------:R-:W-:Y:S01]  /*dd30*/  HMMA.16816.F32 R68, R8.reuse, R38, R68 ;  /* 0x000000260844723c */ /* 0x040fe20000001844 */
[----:B------:R-:W-:Y:S01]  /*dd40*/  FMUL.FTZ R65, R65, UR15 ;  /* 0x0000000f41417c20 */ /* 0x000fe20008410000 */
[----:B------:R-:W-:Y:S01]  /*dd50*/  FMUL.FTZ R67, R67, UR15 ;  /* 0x0000000f43437c20 */ /* 0x000fe20008410000 */
[----:B------:R-:W2:Y:S01]  /*dd60*/  MUFU.TANH R13, R13 ;  /* 0x0000000d000d7308 */ /* 0x000ea20000002400 */
[----:B------:R-:W-:Y:S01]  /*dd70*/  FMUL.FTZ R64, R64, UR15 ;  /* 0x0000000f40407c20 */ /* 0x000fe20008410000 */
[----:B------:R-:W-:Y:S01]  /*dd80*/  FMUL.FTZ R60, R60, UR15 ;  /* 0x0000000f3c3c7c20 */ /* 0x000fe20008410000 */
[C---:B------:R-:W-:Y:S01]  /*dd90*/  HMMA.16816.F32 R124, R8.reuse, R34, R124 ;  /* 0x00000022087c723c */ /* 0x040fe2000000187c */
[----:B------:R-:W-:Y:S01]  /*dda0*/  FMUL.FTZ R62, R62, UR15 ;  /* 0x0000000f3e3e7c20 */ /* 0x000fe20008410000 */
[----:B------:R-:W-:Y:S01]  /*ddb0*/  FMUL.FTZ R61, R61, UR15 ;  /* 0x0000000f3d3d7c20 */ /* 0x000fe20008410000 */
[----:B------:R-:W-:Y:S01]  /*ddc0*/  FMUL.FTZ R63, R63, UR15 ;  /* 0x0000000f3f3f7c20 */ /* 0x000fe20008410000 */
[----:B------:R-:W-:Y:S01]  /*ddd0*/  FMUL.FTZ R58, R58, UR15 ;  /* 0x0000000f3a3a7c20 */ /* 0x000fe20008410000 */
[----:B------:R-:W3:Y:S01]  /*dde0*/  MUFU.TANH R15, R15 ;  /* 0x0000000f000f7308 */ /* 0x000ee20000002400 */
[----:B----4-:R-:W-:Y:S01]  /*ddf0*/  HMMA.16816.F32 R128, R8, R20, R128 ;  /* 0x000000140880723c */ /* 0x010fe20000001880 */
[----:B-1----:R-:W-:-:S02]  /*de00*/  VIADD R18, R3, 0x9 ;  /* 0x0000000903127836 */ /* 0x002fc40000000000 */
[----:B------:R-:W-:Y:S01]  /*de10*/  FMUL.FTZ R35, R77, UR15 ;  /* 0x0000000f4d237c20 */ /* 0x000fe20008410000 */
[----:B------:R-:W-:Y:S02]  /*de20*/  VIADD R34, R3, 0x28 ;  /* 0x0000002803227836 */ /* 0x000fe40000000000 */
[----:B------:R-:W-:Y:S01]  /*de30*/  FMUL.FTZ R56, R56, UR15 ;  /* 0x0000000f38387c20 */ /* 0x000fe20008410000 */
[----:B------:R-:W-:Y:S01]  /*de40*/  FMUL.FTZ R74, R74, UR15 ;  /* 0x0000000f4a4a7c20 */ /* 0x000fe20008410000 */
[----:B------:R-:W-:Y:S01]  /*de50*/  HMMA.16816.F32 R40, R8, R22, R40 ;  /* 0x000000160828723c */ /* 0x000fe20000001828 */
[----:B------:R1:W-:Y:S01]  /*de60*/  MUFU.TANH R97, R12 ;  /* 0x0000000c00617308 */ /* 0x0003e20000002400 */
[----:B------:R-:W-:Y:S01]  /*de70*/  FMUL.FTZ R75, R75, UR15 ;  /* 0x0000000f4b4b7c20 */ /* 0x000fe20008410000 */
[----:B------:R-:W-:Y:S01]  /*de80*/  FMUL.FTZ R72, R72, UR15 ;  /* 0x0000000f48487c20 */ /* 0x000fe20008410000 */
[----:B------:R-:W-:Y:S01]  /*de90*/  FMUL.FTZ R73, R73, UR15 ;  /* 0x0000000f49497c20 */ /* 0x000fe20008410000 */
[----:B------:R-:W-:Y:S01]  /*dea0*/  FMUL.FTZ R59, R59, UR15 ;  /* 0x0000000f3b3b7c20 */ /* 0x000fe20008410000 */
[----:B------:R-:W-:Y:S01]  /*deb0*/  FMUL.FTZ R70, R70, UR15 ;  /* 0x0000000f46467c20 */ /* 0x000fe20008410000 */
[----:B------:R-:W-:-:S02]  /*dec0*/  VIADD R10, R3, 0x1 ;  /* 0x00000001030a7836 */ /* 0x000fc40000000000 */
        /* <DEDUP_REMOVED lines=10> */
[--C-:B-1----:R-:W-:Y:S01]  /*df70*/  IADD3 R12, R0, UR14, R49.reuse ;  /* 0x0000000e000c7c10 */ /* 0x102fe2000fffe031 */
[----:B-----5:R-:W-:Y:S01]  /*df80*/  FMUL.FTZ R0, R102, R7 ;  /* 0x0000000766007220 */ /* 0x020fe20000410000 */
[----:B------:R-:W-:Y:S01]  /*df90*/  FMUL.FTZ R7, R14, UR15 ;  /* 0x0000000f0e077c20 */ /* 0x000fe20008410000 */
[----:B------:R-:W-:Y:S01]  /*dfa0*/  VIADD R14, R3, 0x11 ;  /* 0x00000011030e7836 */ /* 0x000fe20000000000 */
[C---:B------:R-:W-:Y:S01]  /*dfb0*/  VIMNMX R50, R12.reuse, R49, PT ;  /* 0x000000310c327248 */ /* 0x040fe20003fe0100 */
[----:B------:R-:W-:Y:S01]  /*dfc0*/  FMUL.FTZ R131, R131, UR15 ;  /* 0x0000000f83837c20 */ /* 0x000fe20008410000 */
[----:B------:R-:W-:Y:S01]  /*dfd0*/  VIADDMNMX R49, R12, 0x8, R49, PT ;  /* 0x000000080c317846 */ /* 0x000fe20003800131 */
[----:B------:R-:W-:Y:S01]  /*dfe0*/  VIADD R12, R3, 0x18 ;  /* 0x00000018030c7836 */ /* 0x000fe20000000000 */
[CC--:B------:R-:W-:Y:S01]  /*dff0*/  ISETP.GE.AND P1, PT, R10.reuse, R50.reuse, PT ;  /* 0x000000320a00720c */ /* 0x0c0fe20003f26270 */
[----:B------:R-:W1:Y:S01]  /*e000*/  MUFU.TANH R87, R87 ;  /* 0x0000005700577308 */ /* 0x000e620000002400 */
[-C--:B------:R-:W-:Y:S01]  /*e010*/  ISETP.GE.AND P0, PT, R10, R49.reuse, PT ;  /* 0x000000310a00720c */ /* 0x080fe20003f06270 */
[----:B------:R-:W-:Y:S01]  /*e020*/  FMUL.FTZ R127, R127, UR15 ;  /* 0x0000000f7f7f7c20 */ /* 0x000fe20008410000 */
[----:B------:R-:W-:Y:S01]  /*e030*/  ISETP.GE.AND P2, PT, R24, R50, PT ;  /* 0x000000321800720c */ /* 0x000fe20003f46270 */
[----:B------:R-:W-:Y:S01]  /*e040*/  FMUL.FTZ R20, R130, UR15 ;  /* 0x0000000f82147c20 */ /* 0x000fe20008410000 */
[-C--:B------:R-:W-:Y:S01]  /*e050*/  ISETP.GE.AND P3, PT, R24, R49.reuse, PT ;  /* 0x000000311800720c */ /* 0x080fe20003f66270 */
[----:B------:R-:W-:Y:S01]  /*e060*/  FMUL.FTZ R11, R42, UR15 ;  /* 0x0000000f2a0b7c20 */ /* 0x000fe20008410000 */
[----:B------:R-:W-:Y:S01]  /*e070*/  I2FP.F32.S32 R10, R10 ;  /* 0x0000000a000a7245 */ /* 0x000fe20000201400 */
[----:B------:R-:W1:Y:S01]  /*e080*/  MUFU.TANH R17, R17 ;  /* 0x0000001100117308 */ /* 0x000e620000002400 */
[----:B------:R-:W-:Y:S01]  /*e090*/  I2FP.F32.S32 R24, R24 ;  /* 0x0000001800187245 */ /* 0x000fe20000201400 */
[----:B------:R-:W-:Y:S01]  /*e0a0*/  FMUL.FTZ R128, R128, UR15 ;  /* 0x0000000f80807c20 */ /* 0x000fe20008410000 */
[----:B------:R-:W-:Y:S01]  /*e0b0*/  ISETP.GE.AND P4, PT, R18, R50, PT ;  /* 0x000000321200720c */ /* 0x000fe20003f86270 */
[CC--:B--2---:R-:W-:Y:S01]  /*e0c0*/  FFMA.FTZ R13, R0.reuse, R10.reuse, R13 ;  /* 0x0000000a000d7223 */ /* 0x0c4fe2000001000d */
[C---:B---3--:R-:W-:Y:S01]  /*e0d0*/  FFMA.FTZ R15, R0.reuse, R10, R15 ;  /* 0x0000000a000f7223 */ /* 0x048fe2000001000f */
[----:B------:R-:W-:Y:S01]  /*e0e0*/  FFMA.FTZ R44, R0, R24, R45 ;  /* 0x00000018002c7223 */ /* 0x000fe2000001002d */
[-C--:B------:R-:W-:Y:S01]  /*e0f0*/  ISETP.GE.AND P5, PT, R18, R49.reuse, PT ;  /* 0x000000311200720c */ /* 0x080fe20003fa6270 */
[----:B------:R-:W-:Y:S01]  /*e100*/  VIADD R10, R3, 0x10 ;  /* 0x00000010030a7836 */ /* 0x000fe20000000000 */
[----:B------:R-:W-:Y:S01]  /*e110*/  I2FP.F32.S32 R18, R18 ;  /* 0x0000001200127245 */ /* 0x000fe20000201400 */
[C---:B------:R-:W-:Y:S01]  /*e120*/  FFMA.FTZ R24, R0.reuse, R24, R105 ;  /* 0x0000001800187223 */ /* 0x040fe20000010069 */
[----:B------:R-:W-:Y:S01]  /*e130*/  FSEL R46, R13, -INF , !P1 ;  /* 0xff8000000d2e7808 */ /* 0x000fe20004800000 */
[----:B------:R-:W2:Y:S01]  /*e140*/  MUFU.TANH R19, R19 ;  /* 0x0000001300137308 */ /* 0x000ea20000002400 */
[----:B------:R-:W-:Y:S01]  /*e150*/  FSEL R32, R15, -INF , !P0 ;  /* 0xff8000000f207808 */ /* 0x000fe20004000000 */
[-C--:B------:R-:W-:Y:S01]  /*e160*/  FFMA.FTZ R26, R0, R18.reuse, R99 ;  /* 0x00000012001a7223 */ /* 0x080fe20000010063 */
[----:B------:R-:W-:Y:S01]  /*e170*/  FSEL R44, R44, -INF , !P2 ;  /* 0xff8000002c2c7808 */ /* 0x000fe20005000000 */
[----:B------:R-:W-:Y:S01]  /*e180*/  FFMA.FTZ R18, R0, R18, R107 ;  /* 0x0000001200127223 */ /* 0x000fe2000001006b */
[-C--:B------:R-:W-:Y:S01]  /*e190*/  ISETP.GE.AND P6, PT, R10, R50.reuse, PT ;  /* 0x000000320a00720c */ /* 0x080fe20003fc6270 */
[----:B------:R-:W-:Y:S01]  /*e1a0*/  FMUL.FTZ R40, R40, UR15 ;  /* 0x0000000f28287c20 */ /* 0x000fe20008410000 */
[-C--:B------:R-:W-:Y:S01]  /*e1b0*/  ISETP.GE.AND P1, PT, R10, R49.reuse, PT ;  /* 0x000000310a00720c */ /* 0x080fe20003f26270 */
[----:B------:R3:W-:Y:S01]  /*e1c0*/  MUFU.TANH R15, R8 ;  /* 0x00000008000f7308 */ /* 0x0007e20000002400 */
[C---:B------:R-:W-:Y:S01]  /*e1d0*/  ISETP.GE.AND P2, PT, R14.reuse, R50, PT ;  /* 0x000000320e00720c */ /* 0x040fe20003f46270 */
[----:B------:R-:W-:Y:S01]  /*e1e0*/  FMUL.FTZ R129, R129, UR15 ;  /* 0x0000000f81817c20 */ /* 0x000fe20008410000 */
[-C--:B------:R-:W-:Y:S01]  /*e1f0*/  ISETP.GE.AND P0, PT, R14, R49.reuse, PT ;  /* 0x000000310e00720c */ /* 0x080fe20003f06270 */
[----:B------:R-:W-:Y:S01]  /*e200*/  FMUL.FTZ R43, R43, UR15 ;  /* 0x0000000f2b2b7c20 */ /* 0x000fe20008410000 */
[----:B------:R-:W-:Y:S01]  /*e210*/  I2FP.F32.S32 R10, R10 ;  /* 0x0000000a000a7245 */ /* 0x000fe20000201400 */
[----:B------:R-:W-:Y:S01]  /*e220*/  FMUL.FTZ R41, R41, UR15 ;  /* 0x0000000f29297c20 */ /* 0x000fe20008410000 */
[----:B------:R-:W-:Y:S01]  /*e230*/  I2FP.F32.S32 R14, R14 ;  /* 0x0000000e000e7245 */ /* 0x000fe20000201400 */
[----:B------:R-:W2:Y:S01]  /*e240*/  MUFU.TANH R21, R80 ;  /* 0x0000005000157308 */ /* 0x000ea20000002400 */
[----:B------:R-:W-:Y:S01]  /*e250*/  FSEL R24, R24, -INF , !P3 ;  /* 0xff80000018187808 */ /* 0x000fe20005800000 */
[----:B------:R-:W-:Y:S01]  /*e260*/  FFMA.FTZ R47, R0, R10, R47 ;  /* 0x0000000a002f7223 */ /* 0x000fe2000001002f */
[----:B------:R-:W-:Y:S01]  /*e270*/  FSEL R18, R18, -INF , !P5 ;  /* 0xff80000012127808 */ /* 0x000fe20006800000 */
[CC--:B------:R-:W-:Y:S01]  /*e280*/  FFMA.FTZ R54, R0.reuse, R14.reuse, R109 ;  /* 0x0000000e00367223 */ /* 0x0c0fe2000001006d */
[----:B------:R-:W-:Y:S01]  /*e290*/  FFMA.FTZ R91, R0, R14, R91 ;  /* 0x0000000e005b7223 */ /* 0x000fe2000001005b */
[----:B------:R-:W-:Y:S01]  /*e2a0*/  VIADD R14, R3, 0x19 ;  /* 0x00000019030e7836 */ /* 0x000fe20000000000 */
[----:B------:R-:W-:Y:S01]  /*e2b0*/  ISETP.GE.AND P3, PT, R12, R50, PT ;  /* 0x000000320c00720c */ /* 0x000fe20003f66270 */
[----:B------:R-:W-:Y:S01]  /*e2c0*/  FFMA.FTZ R10, R0, R10, R89 ;  /* 0x0000000a000a7223 */ /* 0x000fe20000010059 */
[----:B------:R-:W-:Y:S01]  /*e2d0*/  ISETP.GE.AND P5, PT, R12, R49, PT ;  /* 0x000000310c00720c */ /* 0x000fe20003fa6270 */
[----:B------:R-:W2:Y:S01]  /*e2e0*/  MUFU.TANH R23, R23 ;  /* 0x0000001700177308 */ /* 0x000ea20000002400 */
[----:B------:R-:W-:-:S02]  /*e2f0*/  I2FP.F32.S32 R12, R12 ;  /* 0x0000000c000c7245 */ /* 0x000fc40000201400 */
[----:B------:R-:W-:Y:S02]  /*e300*/  FSEL R68, R47, -INF , !P6 ;  /* 0xff8000002f447808 */ /* 0x000fe40007000000 */
[----:B------:R-:W-:Y:S01]  /*e310*/  ISETP.GE.AND P6, PT, R14, R50, PT ;  /* 0x000000320e00720c */ /* 0x000fe20003fc6270 */
[-C--:B----4-:R-:W-:Y:S01]  /*e320*/  FFMA.FTZ R16, R0, R12.reuse, R93 ;  /* 0x0000000c00107223 */ /* 0x090fe2000001005d */
[----:B------:R-:W-:Y:S01]  /*e330*/  FSEL R26, R26, -INF , !P4 ;  /* 0xff8000001a1a7808 */ /* 0x000fe20006000000 */
[----:B-1----:R-:W-:Y:S01]  /*e340*/  FFMA.FTZ R12, R0, R12, R87 ;  /* 0x0000000c000c7223 */ /* 0x002fe20000010057 */
[----:B------:R-:W-:Y:S01]  /*e350*/  ISETP.GE.AND P4, PT, R14, R49, PT ;  /* 0x000000310e00720c */ /* 0x000fe20003f86270 */
[----:B------:R-:W1:Y:S01]  /*e360*/  MUFU.TANH R27, R27 ;  /* 0x0000001b001b7308 */ /* 0x000e620000002400 */
[----:B------:R-:W-:Y:S02]  /*e370*/  P2R R22, PR, RZ, 0x40 ;  /* 0x00000040ff167803 */ /* 0x000fe40000000000 */
[----:B------:R-:W-:-:S02]  /*e380*/  I2FP.F32.S32 R14, R14 ;  /* 0x0000000e000e7245 */ /* 0x000fc40000201400 */
[----:B------:R-:W-:Y:S02]  /*e390*/  FSEL R10, R10, -INF , !P1 ;  /* 0xff8000000a0a7808 */ /* 0x000fe40004800000 */
[----:B------:R-:W-:Y:S01]  /*e3a0*/  FSEL R16, R16, -INF , !P3 ;  /* 0xff80000010107808 */ /* 0x000fe20005800000 */
[----:B------:R-:W-:Y:S01]  /*e3b0*/  MUFU.TANH R33, R33 ;  /* 0x0000002100217308 */ /* 0x000fe20000002400 */
[C---:B------:R-:W-:Y:S02]  /*e3c0*/  ISETP.GE.AND P6, PT, R202.reuse, R50, PT ;  /* 0x00000032ca00720c */ /* 0x040fe40003fc6270 */
[-C--:B------:R-:W-:Y:S02]  /*e3d0*/  ISETP.GE.AND P1, PT, R202, R49.reuse, PT ;  /* 0x00000031ca00720c */ /* 0x080fe40003f26270 */
[----:B------:R-:W-:Y:S01]  /*e3e0*/  ISETP.NE.AND P3, PT, R22, RZ, PT ;  /* 0x000000ff1600720c */ /* 0x000fe20003f65270 */
[C---:B------:R-:W-:Y:S01]  /*e3f0*/  FFMA.FTZ R22, R0.reuse, R14, R85 ;  /* 0x0000000e00167223 */ /* 0x040fe20000010055 */
[----:B------:R-:W-:Y:S01]  /*e400*/  I2FP.F32.S32 R202, R202 ;  /* 0x000000ca00ca7245 */ /* 0x000fe20000201400 */
[----:B------:R-:W-:Y:S01]  /*e410*/  FFMA.FTZ R14, R0, R14, R111 ;  /* 0x0000000e000e7223 */ /* 0x000fe2000001006f */
[----:B------:R-:W-:Y:S01]  /*e420*/  FSEL R54, R54, -INF , !P2 ;  /* 0xff80000036367808 */ /* 0x000fe20005000000 */
[----:B------:R-:W-:Y:S01]  /*e430*/  MUFU.TANH R35, R35 ;  /* 0x0000002300237308 */ /* 0x000fe20000002400 */
[----:B---3--:R-:W-:Y:S01]  /*e440*/  FSEL R8, R91, -INF , !P0 ;  /* 0xff8000005b087808 */ /* 0x008fe20004000000 */
[----:B------:R-:W-:Y:S01]  /*e450*/  FFMA.FTZ R95, R0, R202, R95 ;  /* 0x000000ca005f7223 */ /* 0x000fe2000001005f */
[----:B------:R-:W-:Y:S01]  /*e460*/  ISETP.GE.AND P2, PT, R106, R50, PT ;  /* 0x000000326a00720c */ /* 0x000fe20003f46270 */
[----:B------:R-:W-:Y:S01]  /*e470*/  FFMA.FTZ R202, R0, R202, R29 ;  /* 0x000000ca00ca7223 */ /* 0x000fe2000001001d */
[----:B------:R-:W-:-:S02]  /*e480*/  ISETP.GE.AND P0, PT, R106, R49, PT ;  /* 0x000000316a00720c */ /* 0x000fc40003f06270 */
[----:B------:R-:W-:Y:S01]  /*e490*/  I2FP.F32.S32 R106, R106 ;  /* 0x0000006a006a7245 */ /* 0x000fe20000201400 */
[----:B------:R-:W-:Y:S01]  /*e4a0*/  MUFU.TANH R51, R51 ;  /* 0x0000003300337308 */ /* 0x000fe20000002400 */
[----:B------:R-:W-:Y:S02]  /*e4b0*/  FSEL R22, R22, -INF , !P3 ;  /* 0xff80000016167808 */ /* 0x000fe40005800000 */
[----:B------:R-:W-:Y:S01]  /*e4c0*/  ISETP.GE.AND P3, PT, R34, R50, PT ;  /* 0x000000322200720c */ /* 0x000fe20003f66270 */
[CC--:B------:R-:W-:Y:S01]  /*e4d0*/  FFMA.FTZ R53, R0.reuse, R106.reuse, R53 ;  /* 0x0000006a00357223 */ /* 0x0c0fe20000010035 */
[----:B------:R-:W-:Y:S01]  /*e4e0*/  FFMA.FTZ R106, R0, R106, R31 ;  /* 0x0000006a006a7223 */ /* 0x000fe2000001001f */
[----:B------:R-:W-:Y:S02]  /*e4f0*/  FSEL R102, R95, -INF , !P6 ;  /* 0xff8000005f667808 */ /* 0x000fe40007000000 */
[----:B------:R-:W-:Y:S01]  /*e500*/  P2R R31, PR, RZ, 0x8 ;  /* 0x00000008ff1f7803 */ /* 0x000fe20000000000 */
[----:B------:R-:W-:Y:S01]  /*e510*/  MUFU.TANH R79, R79 ;  /* 0x0000004f004f7308 */ /* 0x000fe20000002400 */
[----:B------:R-:W-:-:S02]  /*e520*/  FSEL R14, R14, -INF , !P4 ;  /* 0xff8000000e0e7808 */ /* 0x000fc40006000000 */
[C---:B------:R-:W-:Y:S02]  /*e530*/  ISETP.GE.AND P6, PT, R200.reuse, R50, PT ;  /* 0x00000032c800720c */ /* 0x040fe40003fc6270 */
[-C--:B------:R-:W-:Y:S02]  /*e540*/  ISETP.GE.AND P3, PT, R200, R49.reuse, PT ;  /* 0x00000031c800720c */ /* 0x080fe40003f66270 */
[-C--:B------:R-:W-:Y:S01]  /*e550*/  ISETP.GE.AND P4, PT, R34, R49.reuse, PT ;  /* 0x000000312200720c */ /* 0x080fe20003f86270 */
[----:B------:R-:W3:Y:S01]  /*e560*/  MUFU.TANH R9, R81 ;  /* 0x0000005100097308 */ /* 0x000ee20000002400 */
[----:B------:R-:W-:Y:S02]  /*e570*/  I2FP.F32.S32 R200, R200 ;  /* 0x000000c800c87245 */ /* 0x000fe40000201400 */
[----:B------:R-:W-:Y:S02]  /*e580*/  I2FP.F32.S32 R34, R34 ;  /* 0x0000002200227245 */ /* 0x000fe40000201400 */
[----:B------:R-:W-:Y:S01]  /*e590*/  FSEL R202, R202, -INF , !P1 ;  /* 0xff800000caca7808 */ /* 0x000fe20004800000 */
[CC--:B------:R-:W-:Y:S01]  /*e5a0*/  FFMA.FTZ R204, R0.reuse, R200.reuse, R17 ;  /* 0x000000c800cc7223 */ /* 0x0c0fe20000010011 */
[C---:B--2---:R-:W-:Y:S01]  /*e5b0*/  FFMA.FTZ R200, R0.reuse, R200, R19 ;  /* 0x000000c800c87223 */ /* 0x044fe20000010013 */
[-C--:B------:R-:W-:Y:S01]  /*e5c0*/  FFMA.FTZ R37, R0, R34.reuse, R37 ;  /* 0x0000002200257223 */ /* 0x080fe20000010025 */
[----:B------:R-:W-:Y:S01]  /*e5d0*/  ISETP.NE.AND P1, PT, R31, RZ, PT ;  /* 0x000000ff1f00720c */ /* 0x000fe20003f25270 */
[C---:B------:R-:W-:Y:S01]  /*e5e0*/  VIADD R19, R3.reuse, 0x31 ;  /* 0x0000003103137836 */ /* 0x040fe20000000000 */
[----:B------:R-:W-:Y:S01]  /*e5f0*/  FSEL R12, R12, -INF , !P5 ;  /* 0xff8000000c0c7808 */ /* 0x000fe20006800000 */
[----:B------:R2:W-:Y:S01]  /*e600*/  MUFU.TANH R31, R66 ;  /* 0x00000042001f7308 */ /* 0x0005e20000002400 */
[----:B------:R-:W-:Y:S01]  /*e610*/  FSEL R106, R106, -INF , !P0 ;  /* 0xff8000006a6a7808 */ /* 0x000fe20004000000 */
[----:B------:R-:W-:Y:S01]  /*e620*/  FFMA.FTZ R25, R0, R34, R25 ;  /* 0x0000002200197223 */ /* 0x000fe20000010019 */
[C---:B------:R-:W-:Y:S01]  /*e630*/  ISETP.GE.AND P5, PT, R30.reuse, R50, PT ;  /* 0x000000321e00720c */ /* 0x040fe20003fa6270 */
[----:B------:R-:W-:Y:S01]  /*e640*/  VIADD R34, R3, 0x38 ;  /* 0x0000003803227836 */ /* 0x000fe20000000000 */
[----:B------:R-:W-:-:S02]  /*e650*/  ISETP.GE.AND P0, PT, R30, R49, PT ;  /* 0x000000311e00720c */ /* 0x000fc40003f06270 */
[----:B------:R-:W-:Y:S01]  /*e660*/  I2FP.F32.S32 R30, R30 ;  /* 0x0000001e001e7245 */ /* 0x000fe20000201400 */
[----:B------:R-:W4:Y:S01]  /*e670*/  MUFU.TANH R13, R74 ;  /* 0x0000004a000d7308 */ /* 0x000f220000002400 */
[----:B------:R-:W-:Y:S02]  /*e680*/  FSEL R104, R25, -INF , !P4 ;  /* 0xff80000019687808 */ /* 0x000fe40006000000 */
[----:B------:R-:W-:Y:S01]  /*e690*/  FSEL R206, R53, -INF , !P2 ;  /* 0xff80000035ce7808 */ /* 0x000fe20005000000 */
[CC--:B------:R-:W-:Y:S01]  /*e6a0*/  FFMA.FTZ R21, R0.reuse, R30.reuse, R21 ;  /* 0x0000001e00157223 */ /* 0x0c0fe20000010015 */
[----:B------:R-:W-:Y:S01]  /*e6b0*/  FFMA.FTZ R23, R0, R30, R23 ;  /* 0x0000001e00177223 */ /* 0x000fe20000010017 */
[----:B------:R-:W-:Y:S01]  /*e6c0*/  VIADD R30, R3, 0x39 ;  /* 0x00000039031e7836 */ /* 0x000fe20000000000 */
[----:B------:R-:W-:Y:S01]  /*e6d0*/  FSEL R200, R200, -INF , !P3 ;  /* 0xff800000c8c87808 */ /* 0x000fe20005800000 */
[----:B------:R-:W4:Y:S01]  /*e6e0*/  MUFU.TANH R39, R72 ;  /* 0x0000004800277308 */ /* 0x000f220000002400 */
[----:B--2---:R-:W-:-:S02]  /*e6f0*/  FSEL R66, R37, -INF , !P1 ;  /* 0xff80000025427808 */ /* 0x004fc40004800000 */
[-C--:B------:R-:W-:Y:S02]  /*e700*/  ISETP.GE.AND P1, PT, R19, R50.reuse, PT ;  /* 0x000000321300720c */ /* 0x080fe40003f26270 */
[----:B------:R-:W-:Y:S01]  /*e710*/  FSEL R194, R23, -INF , !P0 ;  /* 0xff80000017c27808 */ /* 0x000fe20004000000 */
[----:B------:R-:W-:Y:S01]  /*e720*/  VIADD R23, R3, 0x49 ;  /* 0x0000004903177836 */ /* 0x000fe20000000000 */
[----:B------:R-:W-:Y:S01]  /*e730*/  P2R R25, PR, RZ, 0x2 ;  /* 0x00000002ff197803 */ /* 0x000fe20000000000 */
[----:B------:R-:W2:Y:S01]  /*e740*/  MUFU.TANH R75, R75 ;  /* 0x0000004b004b7308 */ /* 0x000ea20000002400 */
[----:B------:R-:W-:Y:S02]  /*e750*/  ISETP.GE.AND P1, PT, R19, R49, PT ;  /* 0x000000311300720c */ /* 0x000fe40003f26270 */
[----:B------:R-:W-:Y:S02]  /*e760*/  I2FP.F32.S32 R19, R19 ;  /* 0x0000001300137245 */ /* 0x000fe40000201400 */
[----:B------:R-:W-:-:S02]  /*e770*/  ISETP.GE.AND P4, PT, R34, R50, PT ;  /* 0x000000322200720c */ /* 0x000fc40003f86270 */
[----:B------:R-:W-:Y:S01]  /*e780*/  ISETP.GE.AND P2, PT, R34, R49, PT ;  /* 0x000000312200720c */ /* 0x000fe20003f46270 */
[----:B-1----:R-:W-:Y:S01]  /*e790*/  FFMA.FTZ R27, R0, R19, R27 ;  /* 0x00000013001b7223 */ /* 0x002fe2000001001b */
[----:B------:R-:W-:Y:S01]  /*e7a0*/  FSEL R114, R21, -INF , !P5 ;  /* 0xff80000015727808 */ /* 0x000fe20006800000 */
[----:B------:R-:W1:Y:S01]  /*e7b0*/  MUFU.TANH R45, R70 ;  /* 0x00000046002d7308 */ /* 0x000e620000002400 */
[C---:B------:R-:W-:Y:S01]  /*e7c0*/  ISETP.GE.AND P3, PT, R30.reuse, R50, PT ;  /* 0x000000321e00720c */ /* 0x040fe20003f66270 */
[----:B------:R-:W-:Y:S01]  /*e7d0*/  VIADD R21, R3, 0x40 ;  /* 0x0000004003157836 */ /* 0x000fe20000000000 */
[----:B------:R-:W-:Y:S01]  /*e7e0*/  ISETP.GE.AND P0, PT, R30, R49, PT ;  /* 0x000000311e00720c */ /* 0x000fe20003f06270 */
[C---:B---3--:R-:W-:Y:S01]  /*e7f0*/  FFMA.FTZ R198, R0.reuse, R19, R9 ;  /* 0x0000001300c67223 */ /* 0x048fe20000010009 */
[----:B------:R-:W-:Y:S02]  /*e800*/  I2FP.F32.S32 R34, R34 ;  /* 0x0000002200227245 */ /* 0x000fe40000201400 */
[----:B------:R-:W-:Y:S01]  /*e810*/  I2FP.F32.S32 R30, R30 ;  /* 0x0000001e001e7245 */ /* 0x000fe20000201400 */
[----:B------:R-:W3:Y:S01]  /*e820*/  MUFU.TANH R73, R73 ;  /* 0x0000004900497308 */ /* 0x000ee20000002400 */
[----:B------:R-:W-:Y:S01]  /*e830*/  FSEL R192, R27, -INF , !P1 ;  /* 0xff8000001bc07808 */ /* 0x000fe20004800000 */
[CC--:B------:R-:W-:Y:S01]  /*e840*/  FFMA.FTZ R33, R0.reuse, R34.reuse, R33 ;  /* 0x0000002200217223 */ /* 0x0c0fe20000010021 */
[C---:B------:R-:W-:Y:S01]  /*e850*/  FFMA.FTZ R51, R0.reuse, R34, R51 ;  /* 0x0000002200337223 */ /* 0x040fe20000010033 */
[CC--:B------:R-:W-:Y:S01]  /*e860*/  FFMA.FTZ R35, R0.reuse, R30.reuse, R35 ;  /* 0x0000001e00237223 */ /* 0x0c0fe20000010023 */
[----:B------:R-:W-:Y:S01]  /*e870*/  FFMA.FTZ R79, R0, R30, R79 ;  /* 0x0000001e004f7223 */ /* 0x000fe2000001004f */
[----:B------:R-:W-:Y:S01]  /*e880*/  ISETP.GE.AND P5, PT, R21, R50, PT ;  /* 0x000000321500720c */ /* 0x000fe20003fa6270 */
[----:B------:R-:W-:Y:S01]  /*e890*/  VIADD R34, R3, 0x41 ;  /* 0x0000004103227836 */ /* 0x000fe20000000000 */
[----:B------:R-:W-:Y:S01]  /*e8a0*/  ISETP.GE.AND P1, PT, R21, R49, PT ;  /* 0x000000311500720c */ /* 0x000fe20003f26270 */
[----:B------:R-:W3:Y:S01]  /*e8b0*/  MUFU.TANH R69, R69 ;  /* 0x0000004500457308 */ /* 0x000ee20000002400 */
[----:B------:R-:W-:Y:S01]  /*e8c0*/  VIADD R30, R3, 0x48 ;  /* 0x00000048031e7836 */ /* 0x000fe20000000000 */
[----:B------:R-:W-:-:S02]  /*e8d0*/  I2FP.F32.S32 R21, R21 ;  /* 0x0000001500157245 */ /* 0x000fc40000201400 */
[----:B------:R-:W-:Y:S02]  /*e8e0*/  FSEL R112, R33, -INF , !P4 ;  /* 0xff80000021707808 */ /* 0x000fe40006000000 */
[----:B------:R-:W-:Y:S01]  /*e8f0*/  FSEL R190, R51, -INF , !P2 ;  /* 0xff80000033be7808 */ /* 0x000fe20005000000 */
[CC--:B----4-:R-:W-:Y:S01]  /*e900*/  FFMA.FTZ R13, R0.reuse, R21.reuse, R13 ;  /* 0x00000015000d7223 */ /* 0x0d0fe2000001000d */
[----:B------:R-:W4:Y:S01]  /*e910*/  MUFU.TANH R71, R71 ;  /* 0x0000004700477308 */ /* 0x000f220000002400 */
[----:B------:R-:W-:Y:S01]  /*e920*/  FSEL R196, R35, -INF , !P3 ;  /* 0xff80000023c47808 */ /* 0x000fe20005800000 */
[----:B------:R-:W-:Y:S01]  /*e930*/  FFMA.FTZ R39, R0, R21, R39 ;  /* 0x0000001500277223 */ /* 0x000fe20000010027 */
[----:B------:R-:W-:Y:S01]  /*e940*/  FSEL R188, R79, -INF , !P0 ;  /* 0xff8000004fbc7808 */ /* 0x000fe20004000000 */
[----:B------:R-:W-:Y:S01]  /*e950*/  VIADD R21, R3, 0x51 ;  /* 0x0000005103157836 */ /* 0x000fe20000000000 */
[----:B------:R-:W-:Y:S02]  /*e960*/  FSEL R204, R204, -INF , !P6 ;  /* 0xff800000cccc7808 */ /* 0x000fe40007000000 */
[C---:B------:R-:W-:Y:S01]  /*e970*/  ISETP.GE.AND P4, PT, R34.reuse, R50, PT ;  /* 0x000000322200720c */ /* 0x040fe20003f86270 */
[----:B------:R-:W4:Y:S01]  /*e980*/  MUFU.TANH R29, R64 ;  /* 0x00000040001d7308 */ /* 0x000f220000002400 */
[----:B------:R-:W-:-:S02]  /*e990*/  ISETP.GE.AND P2, PT, R34, R49, PT ;  /* 0x000000312200720c */ /* 0x000fc40003f46270 */
[C---:B------:R-:W-:Y:S02]  /*e9a0*/  ISETP.GE.AND P3, PT, R30.reuse, R50, PT ;  /* 0x000000321e00720c */ /* 0x040fe40003f66270 */
[-C--:B------:R-:W-:Y:S02]  /*e9b0*/  ISETP.GE.AND P0, PT, R30, R49.reuse, PT ;  /* 0x000000311e00720c */ /* 0x080fe40003f06270 */
[----:B------:R-:W-:Y:S01]  /*e9c0*/  ISETP.NE.AND P6, PT, R25, RZ, PT ;  /* 0x000000ff1900720c */ /* 0x000fe20003fc5270 */
[----:B------:R-:W4:Y:S01]  /*e9d0*/  MUFU.TANH R65, R65 ;  /* 0x0000004100417308 */ /* 0x000f220000002400 */
[----:B------:R-:W-:Y:S01]  /*e9e0*/  I2FP.F32.S32 R34, R34 ;  /* 0x0000002200227245 */ /* 0x000fe20000201400 */
[----:B------:R-:W-:Y:S01]  /*e9f0*/  VIADD R25, R3, 0x58 ;  /* 0x0000005803197836 */ /* 0x000fe20000000000 */
[----:B------:R-:W-:Y:S02]  /*ea00*/  I2FP.F32.S32 R30, R30 ;  /* 0x0000001e001e7245 */ /* 0x000fe40000201400 */
[----:B------:R-:W-:Y:S01]  /*ea10*/  FSEL R198, R198, -INF , !P6 ;  /* 0xff800000c6c67808 */ /* 0x000fe20007000000 */
[C---:B--2---:R-:W-:Y:S01]  /*ea20*/  FFMA.FTZ R75, R0.reuse, R34, R75 ;  /* 0x00000022004b7223 */ /* 0x044fe2000001004b */
[----:B------:R-:W-:Y:S01]  /*ea30*/  FSEL R148, R13, -INF , !P1 ;  /* 0xff8000000d947808 */ /* 0x000fe20004800000 */
[----:B------:R-:W2:Y:S01]  /*ea40*/  MUFU.TANH R67, R67 ;  /* 0x0000004300437308 */ /* 0x000ea20000002400 */
[CC--:B------:R-:W-:Y:S01]  /*ea50*/  FFMA.FTZ R138, R0.reuse, R30.reuse, R15 ;  /* 0x0000001e008a7223 */ /* 0x0c0fe2000001000f */
[C---:B-1----:R-:W-:Y:S01]  /*ea60*/  FFMA.FTZ R45, R0.reuse, R30, R45 ;  /* 0x0000001e002d7223 */ /* 0x042fe2000001002d */
[----:B------:R-:W-:Y:S01]  /*ea70*/  ISETP.GE.AND P6, PT, R23, R50, PT ;  /* 0x000000321700720c */ /* 0x000fe20003fc6270 */
[----:B------:R-:W-:Y:S01]  /*ea80*/  VIADD R30, R3, 0x50 ;  /* 0x00000050031e7836 */ /* 0x000fe20000000000 */
[----:B------:R-:W-:Y:S01]  /*ea90*/  ISETP.GE.AND P1, PT, R23, R49, PT ;  /* 0x000000311700720c */ /* 0x000fe20003f26270 */
[----:B---3--:R-:W-:Y:S01]  /*eaa0*/  FFMA.FTZ R73, R0, R34, R73 ;  /* 0x0000002200497223 */ /* 0x008fe20000010049 */
[----:B------:R-:W-:Y:S01]  /*eab0*/  I2FP.F32.S32 R23, R23 ;  /* 0x0000001700177245 */ /* 0x000fe20000201400 */
[----:B------:R-:W1:Y:S01]  /*eac0*/  MUFU.TANH R17, R60 ;  /* 0x0000003c00117308 */ /* 0x000e620000002400 */
[----:B------:R-:W-:-:S02]  /*ead0*/  FSEL R140, R39, -INF , !P5 ;  /* 0xff800000278c7808 */ /* 0x000fc40006800000 */
[----:B------:R-:W-:Y:S01]  /*eae0*/  FSEL R146, R75, -INF , !P2 ;  /* 0xff8000004b927808 */ /* 0x000fe20005000000 */
[-C--:B------:R-:W-:Y:S01]  /*eaf0*/  FFMA.FTZ R69, R0, R23.reuse, R69 ;  /* 0x0000001700457223 */ /* 0x080fe20000010045 */
[----:B------:R-:W-:Y:S01]  /*eb00*/  ISETP.GE.AND P5, PT, R30, R50, PT ;  /* 0x000000321e00720c */ /* 0x000fe20003fa6270 */
[----:B----4-:R-:W-:Y:S01]  /*eb10*/  FFMA.FTZ R71, R0, R23, R71 ;  /* 0x0000001700477223 */ /* 0x010fe20000010047 */
[----:B------:R-:W-:Y:S01]  /*eb20*/  ISETP.GE.AND P2, PT, R30, R49, PT ;  /* 0x000000311e00720c */ /* 0x000fe20003f46270 */
[----:B------:R-:W-:Y:S01]  /*eb30*/  MUFU.TANH R15, R58 ;  /* 0x0000003a000f7308 */ /* 0x000fe20000002400 */
[----:B------:R-:W-:Y:S01]  /*eb40*/  I2FP.F32.S32 R30, R30 ;  /* 0x0000001e001e7245 */ /* 0x000fe20000201400 */
[----:B------:R-:W-:Y:S01]  /*eb50*/  VIADD R23, R3, 0x60 ;  /* 0x0000006003177836 */ /* 0x000fe20000000000 */
[----:B------:R-:W-:Y:S02]  /*eb60*/  I2FP.F32.S32 R34, R21 ;  /* 0x0000001500227245 */ /* 0x000fe40000201400 */
[----:B------:R-:W-:Y:S01]  /*eb70*/  FSEL R186, R73, -INF , !P4 ;  /* 0xff80000049ba7808 */ /* 0x000fe20006000000 */
[C---:B------:R-:W-:Y:S01]  /*eb80*/  FFMA.FTZ R29, R0.reuse, R30, R29 ;  /* 0x0000001e001d7223 */ /* 0x040fe2000001001d */
[----:B------:R-:W-:Y:S01]  /*eb90*/  FSEL R144, R45, -INF , !P0 ;  /* 0xff8000002d907808 */ /* 0x000fe20004000000 */
[----:B------:R-:W3:Y:S01]  /*eba0*/  MUFU.TANH R9, R62 ;  /* 0x0000003e00097308 */ /* 0x000ee20000002400 */
[C---:B------:R-:W-:Y:S01]  /*ebb0*/  ISETP.GE.AND P4, PT, R21.reuse, R50, PT ;  /* 0x000000321500720c */ /* 0x040fe20003f86270 */
[C---:B------:R-:W-:Y:S01]  /*ebc0*/  FFMA.FTZ R31, R0.reuse, R30, R31 ;  /* 0x0000001e001f7223 */ /* 0x040fe2000001001f */
[-C--:B------:R-:W-:Y:S01]  /*ebd0*/  ISETP.GE.AND P0, PT, R21, R49.reuse, PT ;  /* 0x000000311500720c */ /* 0x080fe20003f06270 */
[CC--:B------:R-:W-:Y:S01]  /*ebe0*/  FFMA.FTZ R65, R0.reuse, R34.reuse, R65 ;  /* 0x0000002200417223 */ /* 0x0c0fe20000010041 */
[----:B------:R-:W-:Y:S01]  /*ebf0*/  FSEL R150, R69, -INF , !P6 ;  /* 0xff80000045967808 */ /* 0x000fe20007000000 */
[----:B--2---:R-:W-:Y:S01]  /*ec00*/  FFMA.FTZ R67, R0, R34, R67 ;  /* 0x0000002200437223 */ /* 0x004fe20000010043 */
[----:B------:R-:W-:Y:S01]  /*ec10*/  FSEL R142, R71, -INF , !P1 ;  /* 0xff800000478e7808 */ /* 0x000fe20004800000 */
[----:B------:R-:W-:Y:S01]  /*ec20*/  MUFU.TANH R19, R56 ;  /* 0x0000003800137308 */ /* 0x000fe20000002400 */
[----:B------:R-:W-:Y:S01]  /*ec30*/  ISETP.GE.AND P6, PT, R25, R50, PT ;  /* 0x000000321900720c */ /* 0x000fe20003fc6270 */
[----:B------:R-:W-:Y:S01]  /*ec40*/  VIADD R30, R3, 0x59 ;  /* 0x00000059031e7836 */ /* 0x000fe20000000000 */
[----:B------:R-:W-:-:S02]  /*ec50*/  ISETP.GE.AND P1, PT, R25, R49, PT ;  /* 0x000000311900720c */ /* 0x000fc40003f26270 */
[----:B------:R-:W-:Y:S02]  /*ec60*/  I2FP.F32.S32 R25, R25 ;  /* 0x0000001900197245 */ /* 0x000fe40000201400 */
[----:B------:R-:W-:Y:S01]  /*ec70*/  FSEL R138, R138, -INF , !P3 ;  /* 0xff8000008a8a7808 */ /* 0x000fe20005800000 */
[----:B------:R-:W2:Y:S01]  /*ec80*/  MUFU.TANH R61, R61 ;  /* 0x0000003d003d7308 */ /* 0x000ea20000002400 */
[----:B------:R-:W-:Y:S01]  /*ec90*/  FSEL R134, R29, -INF , !P5 ;  /* 0xff8000001d867808 */ /* 0x000fe20006800000 */
[CC--:B-1----:R-:W-:Y:S01]  /*eca0*/  FFMA.FTZ R17, R0.reuse, R25.reuse, R17 ;  /* 0x0000001900117223 */ /* 0x0c2fe20000010011 */
[----:B------:R-:W-:Y:S01]  /*ecb0*/  FSEL R132, R65, -INF , !P4 ;  /* 0xff80000041847808 */ /* 0x000fe20006000000 */
[----:B---3--:R-:W-:Y:S01]  /*ecc0*/  FFMA.FTZ R110, R0, R25, R9 ;  /* 0x00000019006e7223 */ /* 0x008fe20000010009 */
[CC--:B------:R-:W-:Y:S02]  /*ecd0*/  ISETP.GE.AND P5, PT, R30.reuse, R50.reuse, PT ;  /* 0x000000321e00720c */ /* 0x0c0fe40003fa6270 */
[----:B------:R-:W-:Y:S01]  /*ece0*/  ISETP.GE.AND P3, PT, R30, R49, PT ;  /* 0x000000311e00720c */ /* 0x000fe20003f66270 */
[----:B------:R-:W1:Y:S01]  /*ecf0*/  MUFU.TANH R63, R63 ;  /* 0x0000003f003f7308 */ /* 0x000e620000002400 */
[----:B------:R-:W-:-:S02]  /*ed00*/  ISETP.GE.AND P4, PT, R23, R50, PT ;  /* 0x000000321700720c */ /* 0x000fc40003f86270 */
[----:B------:R-:W-:Y:S02]  /*ed10*/  I2FP.F32.S32 R30, R30 ;  /* 0x0000001e001e7245 */ /* 0x000fe40000201400 */
[----:B------:R-:W-:Y:S02]  /*ed20*/  FSEL R130, R17, -INF , !P6 ;  /* 0xff80000011827808 */ /* 0x000fe40007000000 */
[----:B------:R-:W-:Y:S01]  /*ed30*/  FSEL R110, R110, -INF , !P1 ;  /* 0xff8000006e6e7808 */ /* 0x000fe20004800000 */
[----:B------:R-:W-:Y:S01]  /*ed40*/  MUFU.TANH R59, R59 ;  /* 0x0000003b003b7308 */ /* 0x000fe20000002400 */
[----:B--2---:R-:W-:Y:S01]  /*ed50*/  FFMA.FTZ R61, R0, R30, R61 ;  /* 0x0000001e003d7223 */ /* 0x004fe2000001003d */
[----:B------:R-:W-:-:S06]  /*ed60*/  FSEL R126, R31, -INF , !P2 ;  /* 0xff8000001f7e7808 */ /* 0x000fcc0005000000 */
[----:B------:R2:W3:Y:S01]  /*ed70*/  MUFU.TANH R13, R124 ;  /* 0x0000007c000d7308 */ /* 0x0004e20000002400 */
[----:B-1----:R-:W-:-:S05]  /*ed80*/  FFMA.FTZ R63, R0, R30, R63 ;  /* 0x0000001e003f7223 */ /* 0x002fca000001003f */
[----:B------:R-:W-:Y:S02]  /*ed90*/  FSEL R108, R63, -INF , !P3 ;  /* 0xff8000003f6c7808 */ /* 0x000fe40005800000 */
[----:B------:R1:W-:Y:S08]  /*eda0*/  MUFU.TANH R21, R28 ;  /* 0x0000001c00157308 */ /* 0x0003f00000002400 */
[----:B------:R-:W4:Y:S01]  /*edb0*/  MUFU.TANH R57, R57 ;  /* 0x0000003900397308 */ /* 0x000f220000002400 */
[----:B--2---:R-:W-:-:S02]  /*edc0*/  FSEL R124, R67, -INF , !P0 ;  /* 0xff800000437c7808 */ /* 0x004fc40004000000 */
[----:B------:R-:W-:-:S05]  /*edd0*/  ISETP.GE.AND P0, PT, R23, R49, PT ;  /* 0x000000311700720c */ /* 0x000fca0003f06270 */
[----:B------:R-:W2:Y:S01]  /*ede0*/  MUFU.TANH R125, R125 ;  /* 0x0000007d007d7308 */ /* 0x000ea20000002400 */
[----:B-1----:R-:W-:Y:S01]  /*edf0*/  I2FP.F32.S32 R28, R23 ;  /* 0x00000017001c7245 */ /* 0x002fe20000201400 */
[----:B------:R-:W-:-:S04]  /*ee00*/  VIADD R23, R3, 0x68 ;  /* 0x0000006803177836 */ /* 0x000fc80000000000 */
[CC--:B------:R-:W-:Y:S01]  /*ee10*/  FFMA.FTZ R56, R0.reuse, R28.reuse, R15 ;  /* 0x0000001c00387223 */ /* 0x0c0fe2000001000f */
[C---:B------:R-:W-:Y:S02]  /*ee20*/  VIADD R15, R3.reuse, 0x61 ;  /* 0x00000061030f7836 */ /* 0x040fe40000000000 */
[----:B------:R-:W-:Y:S01]  /*ee30*/  FFMA.FTZ R64, R0, R28, R19 ;  /* 0x0000001c00407223 */ /* 0x000fe20000010013 */
[----:B------:R-:W-:Y:S01]  /*ee40*/  VIADD R19, R3, 0x69 ;  /* 0x0000006903137836 */ /* 0x000fe20000000000 */
[----:B------:R-:W-:Y:S01]  /*ee50*/  I2FP.F32.S32 R28, R23 ;  /* 0x00000017001c7245 */ /* 0x000fe20000201400 */
[----:B------:R-:W-:Y:S01]  /*ee60*/  MUFU.TANH R131, R131 ;  /* 0x0000008300837308 */ /* 0x000fe20000002400 */
[----:B------:R-:W-:Y:S02]  /*ee70*/  I2FP.F32.S32 R17, R15 ;  /* 0x0000000f00117245 */ /* 0x000fe40000201400 */
[----:B------:R-:W-:Y:S01]  /*ee80*/  FSEL R64, R64, -INF , !P4 ;  /* 0xff80000040407808 */ /* 0x000fe20006000000 */
[C---:B---3--:R-:W-:Y:S01]  /*ee90*/  FFMA.FTZ R13, R0.reuse, R28, R13 ;  /* 0x0000001c000d7223 */ /* 0x048fe2000001000d */
[CC--:B------:R-:W-:Y:S01]  /*eea0*/  ISETP.GE.AND P4, PT, R19.reuse, R50.reuse, PT ;  /* 0x000000321300720c */ /* 0x0c0fe20003f86270 */
[C---:B------:R-:W-:Y:S01]  /*eeb0*/  FFMA.FTZ R42, R0.reuse, R17, R59 ;  /* 0x00000011002a7223 */ /* 0x040fe2000001003b */
[----:B------:R-:W-:Y:S01]  /*eec0*/  ISETP.GE.AND P1, PT, R19, R49, PT ;  /* 0x000000311300720c */ /* 0x000fe20003f26270 */
[----:B------:R-:W1:Y:S01]  /*eed0*/  MUFU.TANH R127, R127 ;  /* 0x0000007f007f7308 */ /* 0x000e620000002400 */
[----:B------:R-:W-:Y:S01]  /*eee0*/  I2FP.F32.S32 R38, R19 ;  /* 0x0000001300267245 */ /* 0x000fe20000201400 */
[C---:B----4-:R-:W-:Y:S01]  /*eef0*/  FFMA.FTZ R57, R0.reuse, R17, R57 ;  /* 0x0000001100397223 */ /* 0x050fe20000010039 */
[----:B------:R-:W-:Y:S01]  /*ef00*/  ISETP.GE.AND P6, PT, R15, R50, PT ;  /* 0x000000320f00720c */ /* 0x000fe20003fc6270 */
[----:B------:R-:W-:Y:S01]  /*ef10*/  VIADD R17, R3, 0x78 ;  /* 0x0000007803117836 */ /* 0x000fe20000000000 */
[-C--:B------:R-:W-:Y:S01]  /*ef20*/  ISETP.GE.AND P2, PT, R15, R49.reuse, PT ;  /* 0x000000310f00720c */ /* 0x080fe20003f46270 */
[----:B------:R-:W-:Y:S01]  /*ef30*/  FFMA.FTZ R21, R0, R28, R21 ;  /* 0x0000001c00157223 */ /* 0x000fe20000010015 */
[----:B------:R-:W-:Y:S01]  /*ef40*/  ISETP.GE.AND P3, PT, R23, R49, PT ;  /* 0x000000311700720c */ /* 0x000fe20003f66270 */
[----:B------:R3:W-:Y:S01]  /*ef50*/  MUFU.TANH R9, R128 ;  /* 0x0000008000097308 */ /* 0x0007e20000002400 */
[----:B------:R-:W-:Y:S01]  /*ef60*/  FSEL R42, R42, -INF , !P2 ;  /* 0xff8000002a2a7808 */ /* 0x000fe20005000000 */
[----:B--2---:R-:W-:Y:S01]  /*ef70*/  FFMA.FTZ R58, R0, R38, R125 ;  /* 0x00000026003a7223 */ /* 0x004fe2000001007d */
[----:B------:R-:W-:-:S02]  /*ef80*/  FSEL R62, R57, -INF , !P6 ;  /* 0xff800000393e7808 */ /* 0x000fc40007000000 */
[----:B------:R-:W-:Y:S02]  /*ef90*/  FSEL R56, R56, -INF , !P0 ;  /* 0xff80000038387808 */ /* 0x000fe40004000000 */
[----:B------:R-:W-:Y:S01]  /*efa0*/  I2FP.F32.S32 R28, R17 ;  /* 0x00000011001c7245 */ /* 0x000fe20000201400 */
[----:B------:R-:W2:Y:S01]  /*efb0*/  MUFU.TANH R19, R40 ;  /* 0x0000002800137308 */ /* 0x000ea20000002400 */
[----:B-1----:R-:W-:Y:S01]  /*efc0*/  FFMA.FTZ R38, R0, R38, R127 ;  /* 0x0000002600267223 */ /* 0x002fe2000001007f */
[----:B------:R-:W-:-:S04]  /*efd0*/  FSEL R58, R58, -INF , !P4 ;  /* 0xff8000003a3a7808 */ /* 0x000fc80006000000 */
[----:B------:R-:W-:Y:S02]  /*efe0*/  FSEL R38, R38, -INF , !P1 ;  /* 0xff80000026267808 */ /* 0x000fe40004800000 */
[----:B------:R-:W1:Y:S01]  /*eff0*/  MUFU.TANH R11, R11 ;  /* 0x0000000b000b7308 */ /* 0x000e620000002400 */
[----:B---3--:R-:W-:Y:S02]  /*f000*/  FSEL R128, R61, -INF , !P5 ;  /* 0xff8000003d807808 */ /* 0x008fe40006800000 */
[-C--:B------:R-:W-:Y:S01]  /*f010*/  ISETP.GE.AND P5, PT, R23, R50.reuse, PT ;  /* 0x000000321700720c */ /* 0x080fe20003fa6270 */
[C---:B------:R-:W-:Y:S01]  /*f020*/  VIADD R23, R3.reuse, 0x70 ;  /* 0x0000007003177836 */ /* 0x040fe20000000000 */
[-C--:B------:R-:W-:Y:S02]  /*f030*/  ISETP.GE.AND P1, PT, R3, R49.reuse, PT ;  /* 0x000000310300720c */ /* 0x080fe40003f26270 */
[----:B------:R-:W-:Y:S01]  /*f040*/  FSEL R60, R13, -INF , !P5 ;  /* 0xff8000000d3c7808 */ /* 0x000fe20006800000 */
[----:B------:R3:W4:Y:S01]  /*f050*/  MUFU.TANH R15, R20 ;  /* 0x00000014000f7308 */ /* 0x0007220000002400 */
[C---:B------:R-:W-:Y:S01]  /*f060*/  ISETP.GE.AND P6, PT, R23.reuse, R50, PT ;  /* 0x000000321700720c */ /* 0x040fe20003fc6270 */
[----:B--2---:R-:W-:Y:S01]  /*f070*/  FFMA.FTZ R19, R0, R28, R19 ;  /* 0x0000001c00137223 */ /* 0x004fe20000010013 */
[----:B------:R-:W-:Y:S01]  /*f080*/  ISETP.GE.AND P0, PT, R23, R49, PT ;  /* 0x000000311700720c */ /* 0x000fe20003f06270 */
[----:B------:R-:W-:Y:S01]  /*f090*/  VIADD R13, R3, 0x79 ;  /* 0x00000079030d7836 */ /* 0x000fe20000000000 */
[----:B------:R-:W-:-:S02]  /*f0a0*/  I2FP.F32.S32 R23, R23 ;  /* 0x0000001700177245 */ /* 0x000fc40000201400 */
[----:B------:R-:W-:Y:S01]  /*f0b0*/  P2R R25, PR, RZ, 0x40 ;  /* 0x00000040ff197803 */ /* 0x000fe20000000000 */
[----:B------:R-:W2:Y:S01]  /*f0c0*/  MUFU.TANH R129, R129 ;  /* 0x0000008100817308 */ /* 0x000ea20000002400 */
[C---:B-1----:R-:W-:Y:S01]  /*f0d0*/  FFMA.FTZ R11, R0.reuse, R28, R11 ;  /* 0x0000001c000b7223 */ /* 0x042fe2000001000b */
[CC--:B------:R-:W-:Y:S01]  /*f0e0*/  FFMA.FTZ R9, R0.reuse, R23.reuse, R9 ;  /* 0x0000001700097223 */ /* 0x0c0fe20000010009 */
[----:B------:R-:W-:Y:S02]  /*f0f0*/  ISETP.NE.AND P4, PT, R25, RZ, PT ;  /* 0x000000ff1900720c */ /* 0x000fe40003f85270 */
[----:B------:R-:W-:Y:S02]  /*f100*/  FSEL R40, R21, -INF , !P3 ;  /* 0xff80000015287808 */ /* 0x000fe40005800000 */
[----:B------:R-:W-:Y:S01]  /*f110*/  FSEL R36, R9, -INF , !P4 ;  /* 0xff80000009247808 */ /* 0x000fe20006000000 */
[----:B------:R-:W1:Y:S01]  /*f120*/  MUFU.TANH R33, R41 ;  /* 0x0000002900217308 */ /* 0x000e620000002400 */
[C---:B---3--:R-:W-:Y:S01]  /*f130*/  VIADD R20, R3.reuse, 0x71 ;  /* 0x0000007103147836 */ /* 0x048fe20000000000 */
[----:B------:R-:W-:Y:S01]  /*f140*/  ISETP.GE.AND P4, PT, R3, R50, PT ;  /* 0x000000320300720c */ /* 0x000fe20003f86270 */
[----:B----4-:R-:W-:Y:S01]  /*f150*/  FFMA.FTZ R15, R0, R23, R15 ;  /* 0x00000017000f7223 */ /* 0x010fe2000001000f */
[----:B------:R-:W-:-:S02]  /*f160*/  I2FP.F32.S32 R3, R3 ;  /* 0x0000000300037245 */ /* 0x000fc40000201400 */
[C---:B------:R-:W-:Y:S01]  /*f170*/  ISETP.GE.AND P2, PT, R20.reuse, R50, PT ;  /* 0x000000321400720c */ /* 0x040fe20003f46270 */
[----:B------:R-:W-:Y:S01]  /*f180*/  BAR.SYNC.DEFER_BLOCKING 0x0 ;  /* 0x0000000000007b1d */ /* 0x000fe20000010000 */
[----:B------:R-:W-:Y:S01]  /*f190*/  ISETP.GE.AND P5, PT, R20, R49, PT ;  /* 0x000000311400720c */ /* 0x000fe20003fa6270 */
[C---:B------:R-:W-:Y:S01]  /*f1a0*/  FFMA.FTZ R52, R0.reuse, R3, R97 ;  /* 0x0000000300347223 */ /* 0x040fe20000010061 */
[----:B------:R-:W-:Y:S02]  /*f1b0*/  I2FP.F32.S32 R20, R20 ;  /* 0x0000001400147245 */ /* 0x000fe40000201400 */
[----:B------:R-:W-:Y:S01]  /*f1c0*/  FSEL R30, R15, -INF , !P0 ;  /* 0xff8000000f1e7808 */ /* 0x000fe20004000000 */
[----:B------:R-:W3:Y:S01]  /*f1d0*/  MUFU.TANH R7, R7 ;  /* 0x0000000700077308 */ /* 0x000ee20000002400 */
[----:B------:R-:W-:Y:S01]  /*f1e0*/  ISETP.GE.AND P6, PT, R17, R50, PT ;  /* 0x000000321100720c */ /* 0x000fe20003fc6270 */
[CC--:B------:R-:W-:Y:S01]  /*f1f0*/  FFMA.FTZ R131, R0.reuse, R20.reuse, R131 ;  /* 0x0000001400837223 */ /* 0x0c0fe20000010083 */
[----:B--2---:R-:W-:Y:S01]  /*f200*/  FFMA.FTZ R35, R0, R20, R129 ;  /* 0x0000001400237223 */ /* 0x004fe20000010081 */
[----:B------:R-:W-:-:S02]  /*f210*/  I2FP.F32.S32 R20, R13 ;  /* 0x0000000d00147245 */ /* 0x000fc40000201400 */
[----:B------:R-:W-:Y:S02]  /*f220*/  ISETP.GE.AND P3, PT, R17, R49, PT ;  /* 0x000000311100720c */ /* 0x000fe40003f66270 */
[----:B------:R-:W2:Y:S01]  /*f230*/  MUFU.TANH R43, R43 ;  /* 0x0000002b002b7308 */ /* 0x000ea20000002400 */
[----:B------:R-:W-:Y:S01]  /*f240*/  FSEL R28, R131, -INF , !P5 ;  /* 0xff800000831c7808 */ /* 0x000fe20006800000 */
[----:B-1----:R-:W-:Y:S01]  /*f250*/  FFMA.FTZ R33, R0, R20, R33 ;  /* 0x0000001400217223 */ /* 0x002fe20000010021 */
[----:B------:R-:W-:Y:S02]  /*f260*/  ISETP.GE.AND P5, PT, R48, 0x2, PT ;  /* 0x000000023000780c */ /* 0x000fe40003fa6270 */
[----:B------:R-:W-:Y:S02]  /*f270*/  FSEL R35, R35, -INF , !P2 ;  /* 0xff80000023237808 */ /* 0x000fe40005000000 */
[C---:B------:R-:W-:Y:S01]  /*f280*/  ISETP.GE.AND P2, PT, R13.reuse, R50, PT ;  /* 0x000000320d00720c */ /* 0x040fe20003f46270 */
[----:B---3--:R-:W-:Y:S01]  /*f290*/  FFMA.FTZ R7, R0, R3, R7 ;  /* 0x0000000300077223 */ /* 0x008fe20000010007 */
[----:B------:R-:W-:-:S02]  /*f2a0*/  ISETP.GE.AND P0, PT, R13, R49, PT ;  /* 0x000000310d00720c */ /* 0x000fc40003f06270 */
[----:B------:R-:W-:Y:S02]  /*f2b0*/  FSEL R34, R19, -INF , !P6 ;  /* 0xff80000013227808 */ /* 0x000fe40007000000 */
[----:B------:R-:W-:Y:S02]  /*f2c0*/  FSEL R21, R11, -INF , !P3 ;  /* 0xff8000000b157808 */ /* 0x000fe40005800000 */
[----:B------:R-:W-:Y:S01]  /*f2d0*/  FSEL R52, R52, -INF , !P4 ;  /* 0xff80000034347808 */ /* 0x000fe20006000000 */
[----:B--2---:R-:W-:Y:S01]  /*f2e0*/  FFMA.FTZ R20, R0, R20, R43 ;  /* 0x0000001400147223 */ /* 0x004fe2000001002b */
        /* <DEDUP_REMOVED lines=53> */
[----:B------:R-:W-:Y:S02]  /*f640*/  SHF.R.S32.HI R72, RZ, 0x1f, R74 ;  /* 0x0000001fff487819 */ /* 0x000fe4000001144a */
[----:B--2---:R-:W-:-:S03]  /*f650*/  IADD3 R2, -R3, R2, RZ ;  /* 0x0000000203027210 */ /* 0x004fc60007ffe1ff */
[-C--:B------:R-:W-:Y:S02]  /*f660*/  IMAD R3, R72, R9.reuse, RZ ;  /* 0x0000000948037224 */ /* 0x080fe400078e02ff */
[----:B------:R-:W-:Y:S01]  /*f670*/  IMAD.WIDE.U32 R72, R74, R9, RZ ;  /* 0x000000094a487225 */ /* 0x000fe200078e00ff */
        /* <DEDUP_REMOVED lines=10> */
.L_x_7092:
[----:B------:R-:W1:Y:S02]  /*f720*/  LDC R9, c[0x0][0x248] ;  /* 0x00009200ff097b82 */ /* 0x000e640000000800 */
[----:B-1----:R-:W-:-:S05]  /*f730*/  IMAD.SHL.U32 R11, R9, 0x80, RZ ;  /* 0x00000080090b7824 */ /* 0x002fca00078e00ff */
[----:B------:R-:W-:-:S04]  /*f740*/  IADD3 R11, -R11, RZ, RZ ;  /* 0x000000ff0b0b7210 */ /* 0x000fc80007ffe1ff */
[----:B------:R-:W-:-:S07]  /*f750*/  SHF.R.S32.HI R72, RZ, 0x1f, R11 ;  /* 0x0000001fff487819 */ /* 0x000fce000001140b */
.L_x_7093:
        /* <DEDUP_REMOVED lines=23> */
[----:B-1----:R-:W-:Y:S01]  /*f8d0*/  @!P0 IMAD R15, R15, 0x30, RZ ;  /* 0x000000300f0f8824 */ /* 0x002fe200078e02ff */
[----:B------:R1:W-:Y:S04]  /*f8e0*/  @P0 STS.128 [R180+0x2800], RZ ;  /* 0x002800ffb4000388 */ /* 0x0003e80000000c00 */
[----:B------:R-:W-:Y:S01]  /*f8f0*/  @!P0 IADD3.X R15, R72, R77, R15, P1, !PT ;  /* 0x0000004d480f8210 */ /* 0x000fe20000ffe40f */
[----:B------:R-:W-:Y:S01]  /*f900*/  @!P0 IMAD.MOV.U32 R77, RZ, RZ, R123 ;  /* 0x000000ffff4d8224 */ /* 0x000fe200078e007b */
[----:B------:R-:W1:Y:S01]  /*f910*/  @!P0 LDC R2, c[0x0][0x24c] ;  /* 0x00009300ff028b82 */ /* 0x000e620000000800 */
[----:B---3--:R-:W-:Y:S01]  /*f920*/  @!P0 LEA.HI.X R13, R9, R123, R13, 0x5, P2 ;  /* 0x0000007b090d8211 */ /* 0x008fe200010f2c0d */
[----:B------:R-:W-:Y:S01]  /*f930*/  @!PT LDS RZ, [RZ] ;  /* 0x00000000fffff984 */ /* 0x000fe20000000800 */
[----:B------:R-:W-:Y:S01]  /*f940*/  @!PT LDS RZ, [RZ] ;  /* 0x00000000fffff984 */ /* 0x000fe20000000800 */
[----:B------:R-:W-:Y:S01]  /*f950*/  @!PT LDS RZ, [RZ] ;  /* 0x00000000fffff984 */ /* 0x000fe20000000800 */
[----:B------:R3:W-:Y:S01]  /*f960*/  @!P0 LDGSTS.E.BYPASS.LTC128B.128 [R180+0x2800], desc[UR6][R84.64] ;  /* 0x0280000054b48fae */ /* 0x0007e2000b901d46 */
[----:B------:R-:W-:-:S02]  /*f970*/  @!P0 LEA R80, P2, R74, UR12, 0x1 ;  /* 0x0000000c4a508c11 */ /* 0x000fc4000f8408ff */
[----:B------:R-:W-:Y:S01]  /*f980*/  @!P0 LEA R78, P1, R76, UR12, 0x1 ;  /* 0x0000000c4c4e8c11 */ /* 0x000fe2000f8208ff */
[----:B------:R-:W-:Y:S01]  /*f990*/  @!P0 IMAD.X R13, R72, 0x1, R13, P3 ;  /* 0x00000001480d8824 */ /* 0x000fe200018e060d */
[----:B------:R1:W-:Y:S02]  /*f9a0*/  @P0 STS.128 [R180+0x3000], RZ ;  /* 0x003000ffb4000388 */ /* 0x0003e40000000c00 */
[----:B------:R-:W-:Y:S01]  /*f9b0*/  @!P0 LEA.HI.X R79, R76, UR13, R15, 0x1, P1 ;  /* 0x0000000d4c4f8c11 */ /* 0x000fe200088f0c0f */
[----:B------:R-:W-:Y:S01]  /*f9c0*/  @!P0 IMAD.MOV.U32 R76, RZ, RZ, R120 ;  /* 0x000000ffff4c8224 */ /* 0x000fe200078e0078 */
[----:B------:R-:W-:Y:S02]  /*f9d0*/  @!P0 LEA.HI.X R81, R74, UR13, R13, 0x1, P2 ;  /* 0x0000000d4a518c11 */ /* 0x000fe400090f0c0d */
[C---:B------:R-:W-:Y:S01]  /*f9e0*/  @!P0 LEA R74, P3, R9.reuse, R120, 0x6 ;  /* 0x00000078094a8211 */ /* 0x040fe200078630ff */
[----:B------:R-:W-:Y:S02]  /*f9f0*/  @!P0 IMAD.WIDE.U32 R76, R9, 0x60, R76 ;  /* 0x00000060094c8825 */ /* 0x000fe400078e004c */
[----:B------:R-:W-:Y:S01]  /*fa00*/  @!PT LDS RZ, [RZ] ;  /* 0x00000000fffff984 */ /* 0x000fe20000000800 */
[----:B------:R-:W-:Y:S01]  /*fa10*/  @!PT LDS RZ, [RZ] ;  /* 0x00000000fffff984 */ /* 0x000fe20000000800 */
[----:B------:R-:W-:Y:S01]  /*fa20*/  @!PT LDS RZ, [RZ] ;  /* 0x00000000fffff984 */ /* 0x000fe20000000800 */
[----:B------:R1:W-:Y:S01]  /*fa30*/  @!P0 LDGSTS.E.BYPASS.LTC128B.128 [R180+0x3000], desc[UR6][R80.64] ;  /* 0x0300000050b48fae */ /* 0x0003e2000b901d46 */
[----:B------:R-:W-:Y:S01]  /*fa40*/  @!P0 IADD3 R74, P4, R11, R74, RZ ;  /* 0x0000004a0b4a8210 */ /* 0x000fe20007f9e0ff */
[----:B-----5:R-:W-:Y:S01]  /*fa50*/  @!P0 IMAD.MOV.U32 R82, RZ, RZ, R120 ;  /* 0x000000ffff528224 */ /* 0x020fe200078e0078 */
[----:B----4-:R-:W-:Y:S01]  /*fa60*/  @!P0 LEA.HI.X R7, R9, R123, R7, 0x6, P3 ;  /* 0x0000007b09078211 */ /* 0x010fe200018f3407 */
[----:B------:R-:W-:Y:S01]  /*fa70*/  @!P0 IMAD.MOV.U32 R83, RZ, RZ, R123 ;  /* 0x000000ffff538224 */ /* 0x000fe200078e007b */
[----:B------:R-:W-:Y:S01]  /*fa80*/  @!P0 IADD3 R15, P1, R11, R76, RZ ;  /* 0x0000004c0b0f8210 */ /* 0x000fe20007f3e0ff */
[----:B--2---:R-:W-:Y:S01]  /*fa90*/  @!P0 IMAD R3, R3, 0x50, RZ ;  /* 0x0000005003038824 */ /* 0x004fe200078e02ff */
[----:B------:R2:W-:Y:S01]  /*faa0*/  @P0 STS.128 [R180+0x3800], RZ ;  /* 0x003800ffb4000388 */ /* 0x0005e20000000c00 */
[----:B------:R-:W-:-:S03]  /*fab0*/  @!P0 IMAD.WIDE.U32 R82, R9, 0x50, R82 ;  /* 0x0000005009528825 */ /* 0x000fc600078e0052 */
[----:B------:R-:W-:Y:S01]  /*fac0*/  @!PT LDS RZ, [RZ] ;  /* 0x00000000fffff984 */ /* 0x000fe20000000800 */
[----:B------:R-:W-:Y:S01]  /*fad0*/  @!PT LDS RZ, [RZ] ;  /* 0x00000000fffff984 */ /* 0x000fe20000000800 */
[----:B------:R-:W-:Y:S01]  /*fae0*/  @!PT LDS RZ, [RZ] ;  /* 0x00000000fffff984 */ /* 0x000fe20000000800 */
[----:B------:R2:W-:Y:S01]  /*faf0*/  @!P0 LDGSTS.E.BYPASS.LTC128B.128 [R180+0x3800], desc[UR6][R78.64] ;  /* 0x038000004eb48fae */ /* 0x0005e2000b901d46 */
[----:B-1----:R-:W-:Y:S01]  /*fb00*/  @!P0 IMAD R13, R2, 0x60, RZ ;  /* 0x00000060020d8824 */ /* 0x002fe200078e02ff */
[----:B------:R-:W-:Y:S01]  /*fb10*/  @!P0 IADD3 R2, P2, R11, R82, RZ ;  /* 0x000000520b028210 */ /* 0x000fe20007f5e0ff */
[----:B------:R-:W-:Y:S01]  /*fb20*/  @!P0 IMAD.X R7, R72, 0x1, R7, P4 ;  /* 0x0000000148078824 */ /* 0x000fe200020e0607 */
[----:B------:R-:W-:Y:S01]  /*fb30*/  @!P0 LEA R82, P3, R74, UR12, 0x1 ;  /* 0x0000000c4a528c11 */ /* 0x000fe2000f8608ff */
[----:B------:R2:W-:Y:S01]  /*fb40*/  @P0 STS.128 [R180+0x4000], RZ ;  /* 0x004000ffb4000388 */ /* 0x0005e20000000c00 */
[----:B------:R-:W-:Y:S02]  /*fb50*/  @!P0 IADD3.X R3, R72, R83, R3, P2, !PT ;  /* 0x0000005348038210 */ /* 0x000fe400017fe403 */
[----:B------:R-:W-:Y:S02]  /*fb60*/  @!P0 LEA R86, P2, R2, UR12, 0x1 ;  /* 0x0000000c02568c11 */ /* 0x000fe4000f8408ff */
[----:B------:R-:W-:-:S02]  /*fb70*/  @!P0 IADD3.X R76, R72, R13, R77, P1, !PT ;  /* 0x0000000d484c8210 */ /* 0x000fc40000ffe44d */
[C---:B---3--:R-:W-:Y:S02]  /*fb80*/  @!P0 LEA R84, P1, R15.reuse, UR12, 0x1 ;  /* 0x0000000c0f548c11 */ /* 0x048fe4000f8208ff */
        /* <DEDUP_REMOVED lines=31> */
.L_x_7095:
[----:B------:R-:W-:Y:S05]  /*fd80*/  BSYNC B0 ;  /* 0x0000000000007941 */ /* 0x000fea0003800000 */
.L_x_7094:
[----:B------:R-:W0:Y:S01]  /*fd90*/  LDGDEPBAR ;  /* 0x00000000000079af */ /* 0x000e220000000000 */
[----:B------:R-:W-:-:S04]  /*fda0*/  LEA R182, P0, R11, R182, 0x1 ;  /* 0x000000b60bb67211 */ /* 0x000fc800078008ff */
[----:B------:R-:W-:-:S09]  /*fdb0*/  LEA.HI.X R181, R11, R181, R72, 0x1, P0 ;  /* 0x000000b50bb57211 */ /* 0x000fd200000f0c48 */
.L_x_7091:
        /* <DEDUP_REMOVED lines=62> */
[----:B------:R-:W-:-:S02]  /*101a0*/  FMNMX.FTZ R9, R33, R2, !PT ;  /* 0x0000000221097209 */ /* 0x000fc40007810000 */
[----:B------:R-:W-:Y:S01]  /*101b0*/  FMNMX.FTZ R2, R28, R3, !PT ;  /* 0x000000031c027209 */ /* 0x000fe20007810000 */
[----:B--2---:R-:W-:Y:S01]  /*101c0*/  LDSM.16.MT88.4 R84, [R162+0x6000] ;  /* 0x00600000a254783b */ /* 0x004fe20000004200 */
[----:B------:R-:W-:Y:S02]  /*101d0*/  IADD3 R161, R5, R164, RZ ;  /* 0x000000a405a17210 */ /* 0x000fe40007ffe0ff */
[----:B------:R-:W-:Y:S01]  /*101e0*/  FMNMX.FTZ R3, R21, R2, !PT ;  /* 0x0000000215037209 */ /* 0x000fe20007810000 */
[----:B------:R-:W2:Y:S01]  /*101f0*/  SHFL.BFLY PT, R72, R9, 0x2, 0x1f ;  /* 0x0c401f0009487f89 */ /* 0x000ea200000e0000 */
[----:B------:R-:W-:Y:S02]  /*10200*/  IADD3 R160, R4, R161, RZ ;  /* 0x000000a104a07210 */ /* 0x000fe40007ffe0ff */
[----:B-1----:R-:W-:Y:S01]  /*10210*/  FMNMX.FTZ R74, R20, R3, !PT ;  /* 0x00000003144a7209 */ /* 0x002fe20007810000 */
[----:B------:R-:W-:Y:S04]  /*10220*/  LDSM.16.MT88.4 R76, [R161+0x6000] ;  /* 0x00600000a14c783b */ /* 0x000fe80000004200 */
[----:B------:R-:W1:Y:S01]  /*10230*/  SHFL.BFLY PT, R7, R74, 0x2, 0x1f ;  /* 0x0c401f004a077f89 */ /* 0x000e6200000e0000 */
[----:B--2---:R-:W-:-:S05]  /*10240*/  FMNMX.FTZ R72, R9, R72, !PT ;  /* 0x0000004809487209 */ /* 0x004fca0007810000 */
[----:B------:R-:W2:Y:S01]  /*10250*/  SHFL.BFLY PT, R3, R72, 0x1, 0x1f ;  /* 0x0c201f0048037f89 */ /* 0x000ea200000e0000 */
[----:B-1----:R-:W-:-:S05]  /*10260*/  FMNMX.FTZ R7, R74, R7, !PT ;  /* 0x000000074a077209 */ /* 0x002fca0007810000 */
[----:B------:R-:W1:Y:S01]  /*10270*/  SHFL.BFLY PT, R2, R7, 0x1, 0x1f ;  /* 0x0c201f0007027f89 */ /* 0x000e6200000e0000 */
[----:B--2---:R-:W-:-:S04]  /*10280*/  FMNMX.FTZ R3, R72, R3, !PT ;  /* 0x0000000348037209 */ /* 0x004fc80007810000 */
[C---:B------:R-:W-:Y:S01]  /*10290*/  FSETP.NEU.FTZ.AND P0, PT, R3.reuse, -INF , PT ;  /* 0xff8000000300780b */ /* 0x040fe20003f1d000 */
[----:B------:R-:W-:Y:S01]  /*102a0*/  FMUL.FTZ R39, R3, UR8 ;  /* 0x0000000803277c20 */ /* 0x000fe20008410000 */
[----:B-1----:R-:W-:-:S04]  /*102b0*/  FMNMX.FTZ R2, R7, R2, !PT ;  /* 0x0000000207027209 */ /* 0x002fc80007810000 */
[----:B------:R-:W-:Y:S01]  /*102c0*/  FSEL R39, R39, RZ, P0 ;  /* 0x000000ff27277208 */ /* 0x000fe20000000000 */
[----:B------:R-:W1:Y:S01]  /*102d0*/  LDSM.16.MT88.4 R4, [R160+0x6000] ;  /* 0x00600000a004783b */ /* 0x000e620000004200 */
[C---:B------:R-:W-:Y:S01]  /*102e0*/  FSETP.NEU.FTZ.AND P0, PT, R2.reuse, -INF , PT ;  /* 0xff8000000200780b */ /* 0x040fe20003f1d000 */
[----:B------:R-:W-:Y:S02]  /*102f0*/  FMUL.FTZ R23, R2, UR8 ;  /* 0x0000000802177c20 */ /* 0x000fe40008410000 */
[--C-:B------:R-:W-:Y:S01]  /*10300*/  FFMA.FTZ R45, R46, UR8, -R39.reuse ;  /* 0x000000082e2d7c23 */ /* 0x100fe20008010827 */
[--C-:B------:R-:W-:Y:S01]  /*10310*/  FFMA.FTZ R37, R26, UR8, -R39.reuse ;  /* 0x000000081a257c23 */ /* 0x100fe20008010827 */
[--C-:B------:R-:W-:Y:S01]  /*10320*/  FFMA.FTZ R46, R44, UR8, -R39.reuse ;  /* 0x000000082c2e7c23 */ /* 0x100fe20008010827 */
[----:B------:R-:W-:Y:S01]  /*10330*/  FSEL R23, R23, RZ, P0 ;  /* 0x000000ff17177208 */ /* 0x000fe20000000000 */
[--C-:B------:R-:W-:Y:S01]  /*10340*/  FFMA.FTZ R26, R54, UR8, -R39.reuse ;  /* 0x00000008361a7c23 */ /* 0x100fe20008010827 */
[--C-:B------:R-:W-:Y:S01]  /*10350*/  FFMA.FTZ R52, R52, UR8, -R39.reuse ;  /* 0x0000000834347c23 */ /* 0x100fe20008010827 */
[----:B------:R-:W-:Y:S01]  /*10360*/  MUFU.EX2 R45, R45 ;  /* 0x0000002d002d7308 */ /* 0x000fe20000000800 */
[----:B------:R-:W-:Y:S01]  /*10370*/  FFMA.FTZ R31, R68, UR8, -R39 ;  /* 0x00000008441f7c23 */ /* 0x000fe20008010827 */
[--C-:B------:R-:W-:Y:S01]  /*10380*/  FFMA.FTZ R43, R70, UR8, -R23.reuse ;  /* 0x00000008462b7c23 */ /* 0x100fe20008010817 */
[--C-:B------:R-:W-:Y:S01]  /*10390*/  FFMA.FTZ R54, R32, UR8, -R23.reuse ;  /* 0x0000000820367c23 */ /* 0x100fe20008010817 */
[--C-:B------:R-:W-:Y:S01]  /*103a0*/  FFMA.FTZ R41, R24, UR8, -R23.reuse ;  /* 0x0000000818297c23 */ /* 0x100fe20008010817 */
[--C-:B------:R-:W-:Y:S01]  /*103b0*/  FFMA.FTZ R44, R18, UR8, -R23.reuse ;  /* 0x00000008122c7c23 */ /* 0x100fe20008010817 */
[--C-:B------:R-:W-:Y:S01]  /*103c0*/  FFMA.FTZ R32, R10, UR8, -R23.reuse ;  /* 0x000000080a207c23 */ /* 0x100fe20008010817 */
[----:B------:R-:W-:Y:S01]  /*103d0*/  FFMA.FTZ R27, R8, UR8, -R23 ;  /* 0x00000008081b7c23 */ /* 0x000fe20008010817 */
[----:B------:R-:W2:Y:S01]  /*103e0*/  MUFU.EX2 R52, R52 ;  /* 0x0000003400347308 */ /* 0x000ea20000000800 */
[----:B------:R-:W3:Y:S01]  /*103f0*/  LDSM.16.MT88.4 R8, [R162+0x6800] ;  /* 0x00680000a208783b */ /* 0x000ee20000004200 */
[--C-:B------:R-:W-:Y:S01]  /*10400*/  FFMA.FTZ R24, R22, UR8, -R39.reuse ;  /* 0x0000000816187c23 */ /* 0x100fe20008010827 */
[----:B------:R-:W-:Y:S01]  /*10410*/  FFMA.FTZ R29, R16, UR8, -R39 ;  /* 0x00000008101d7c23 */ /* 0x000fe20008010827 */
[--C-:B------:R-:W-:Y:S01]  /*10420*/  FFMA.FTZ R25, R12, UR8, -R23.reuse ;  /* 0x000000080c197c23 */ /* 0x100fe20008010817 */
[----:B------:R-:W-:Y:S01]  /*10430*/  FFMA.FTZ R22, R14, UR8, -R23 ;  /* 0x000000080e167c23 */ /* 0x000fe20008010817 */
[----:B------:R-:W4:Y:S01]  /*10440*/  LDSM.16.MT88.4 R16, [R164+0x6800] ;  /* 0x00680000a410783b */ /* 0x000f220000004200 */
[--C-:B------:R-:W-:Y:S01]  /*10450*/  FFMA.FTZ R102, R102, UR8, -R39.reuse ;  /* 0x0000000866667c23 */ /* 0x100fe20008010827 */
[----:B------:R-:W-:Y:S01]  /*10460*/  MUFU.EX2 R46, R46 ;  /* 0x0000002e002e7308 */ /* 0x000fe20000000800 */
[--C-:B------:R-:W-:Y:S01]  /*10470*/  FFMA.FTZ R51, R206, UR8, -R39.reuse ;  /* 0x00000008ce337c23 */ /* 0x100fe20008010827 */
[----:B------:R-:W5:Y:S01]  /*10480*/  LDSM.16.MT88.4 R12, [R161+0x6800] ;  /* 0x00680000a10c783b */ /* 0x000f620000004200 */
[--C-:B------:R-:W-:Y:S01]  /*10490*/  FFMA.FTZ R66, R66, UR8, -R39.reuse ;  /* 0x0000000842427c23 */ /* 0x100fe20008010827 */
[----:B------:R-:W-:Y:S01]  /*104a0*/  FFMA.FTZ R47, R204, UR8, -R39 ;  /* 0x00000008cc2f7c23 */ /* 0x000fe20008010827 */
[--C-:B------:R-:W-:Y:S01]  /*104b0*/  FFMA.FTZ R55, R202, UR8, -R23.reuse ;  /* 0x00000008ca377c23 */ /* 0x100fe20008010817 */
[--C-:B------:R-:W-:Y:S01]  /*104c0*/  FFMA.FTZ R106, R106, UR8, -R23.reuse ;  /* 0x000000086a6a7c23 */ /* 0x100fe20008010817 */
[--C-:B------:R-:W-:Y:S01]  /*104d0*/  FFMA.FTZ R104, R104, UR8, -R23.reuse ;  /* 0x0000000868687c23 */ /* 0x100fe20008010817 */
[----:B------:R-:W1:Y:S01]  /*104e0*/  MUFU.EX2 R37, R37 ;  /* 0x0000002500257308 */ /* 0x000e620000000800 */
[----:B--2---:R-:W-:Y:S01]  /*104f0*/  F2FP.F16.F32.PACK_AB R68, R45, R52 ;  /* 0x000000342d44723e */ /* 0x004fe200000000ff */
        /* <DEDUP_REMOVED lines=15> */
[----:B-1----:R-:W-:Y:S01]  /*105f0*/  F2FP.F16.F32.PACK_AB R70, R37, R46 ;  /* 0x0000002e2546723e */ /* 0x002fe200000000ff */
        /* <DEDUP_REMOVED lines=24> */
[----:B------:R-:W-:Y:S01]  /*10780*/  FADD.FTZ R45, R52, R45 ;  /* 0x0000002d342d7221 */ /* 0x000fe20000010000 */
[----:B------:R-:W-:Y:S01]  /*10790*/  FADD.FTZ R54, R43, R54 ;  /* 0x000000362b367221 */ /* 0x000fe20000010000 */
[--C-:B------:R-:W-:Y:S01]  /*107a0*/  FFMA.FTZ R42, R36, UR8, -R39.reuse ;  /* 0x00000008242a7c23 */ /* 0x100fe20008010827 */
[----:B------:R-:W-:Y:S01]  /*107b0*/  FFMA.FTZ R36, R33, UR8, -R39 ;  /* 0x0000000821247c23 */ /* 0x000fe20008010827 */
[----:B------:R-:W-:Y:S01]  /*107c0*/  FADD.FTZ R40, R46, R45 ;  /* 0x0000002d2e287221 */ /* 0x000fe20000010000 */
[--C-:B------:R-:W-:Y:S01]  /*107d0*/  FFMA.FTZ R30, R30, UR8, -R23.reuse ;  /* 0x000000081e1e7c23 */ /* 0x100fe20008010817 */
[----:B------:R-:W2:Y:S01]  /*107e0*/  MUFU.EX2 R26, R26 ;  /* 0x0000001a001a7308 */ /* 0x000ea20000000800 */
[----:B-1----:R-:W-:Y:S01]  /*107f0*/  F2FP.F16.F32.PACK_AB R71, R44, R41 ;  /* 0x000000292c47723e */ /* 0x002fe200000000ff */
[----:B------:R-:W-:Y:S01]  /*10800*/  FADD.FTZ R40, R37, R40 ;  /* 0x0000002825287221 */ /* 0x000fe20000010000 */
[--C-:B------:R-:W-:Y:S01]  /*10810*/  FFMA.FTZ R21, R21, UR8, -R23.reuse ;  /* 0x0000000815157c23 */ /* 0x100fe20008010817 */
[----:B------:R-:W-:-:S04]  /*10820*/  FFMA.FTZ R188, R20, UR8, -R23 ;  /* 0x0000000814bc7c23 */ /* 0x000fc80008010817 */
        /* <DEDUP_REMOVED lines=15> */
[----:B-1----:R-:W-:-:S04]  /*10920*/  F2FP.F16.F32.PACK_AB R5, R27, R32 ;  /* 0x000000201b05723e */ /* 0x002fc800000000ff */
        /* <DEDUP_REMOVED lines=86> */
[----:B------:R-:W1:Y:S05]  /*10e90*/  MUFU.EX2 R58, R58 ;  /* 0x0000003a003a7308 */ /* 0x000e6a0000000800 */
[C---:B------:R-:W-:Y:S01]  /*10ea0*/  HMMA.16816.F32 R76, R4.reuse, R14, R76 ;  /* 0x0000000e044c723c */ /* 0x040fe2000000184c */
[----:B------:R-:W-:Y:S02]  /*10eb0*/  LDSM.16.MT88.4 R12, [R161+0x8800] ;  /* 0x00880000a10c783b */ /* 0x000fe40000004200 */
        /* <DEDUP_REMOVED lines=18> */
[----:B------:R-:W-:Y:S02]  /*10fe0*/  F2FP.F16.F32.PACK_AB R5, R124, R111 ;  /* 0x0000006f7c05723e */ /* 0x000fe400000000ff */
        /* <DEDUP_REMOVED lines=14> */
[----:B------:R-:W-:Y:S01]  /*110d0*/  FADD.FTZ R5, R41, R54 ;  /* 0x0000003629057221 */ /* 0x000fe20000010000 */
[----:B------:R-:W-:Y:S01]  /*110e0*/  F2FP.F16.F32.PACK_AB R4, R62, R121 ;  /* 0x000000793e04723e */ /* 0x000fe200000000ff */
[----:B------:R-:W-:Y:S01]  /*110f0*/  FFMA.FTZ R41, R35, UR8, -R39 ;  /* 0x0000000823297c23 */ /* 0x000fe20008010827 */
[----:B-1----:R-:W-:Y:S01]  /*11100*/  F2FP.F16.F32.PACK_AB R6, R58, R115 ;  /* 0x000000733a06723e */ /* 0x002fe200000000ff */
[----:B------:R-:W-:Y:S01]  /*11110*/  FADD.FTZ R37, R44, R5 ;  /* 0x000000052c257221 */ /* 0x000fe20000010000 */
[----:B----4-:R-:W-:Y:S01]  /*11120*/  F2FP.F16.F32.PACK_AB R5, R123, R56 ;  /* 0x000000387b05723e */ /* 0x010fe200000000ff */
[----:B------:R-:W-:Y:S01]  /*11130*/  FFMA.FTZ R35, R34, UR8, -R39 ;  /* 0x0000000822237c23 */ /* 0x000fe20008010827 */
[----:B-----5:R-:W-:Y:S01]  /*11140*/  F2FP.F16.F32.PACK_AB R7, R38, R125 ;  /* 0x0000007d2607723e */ /* 0x020fe200000000ff */
[----:B------:R-:W-:Y:S01]  /*11150*/  FADD.FTZ R39, R31, R40 ;  /* 0x000000281f277221 */ /* 0x000fe20000010000 */
[----:B------:R-:W-:Y:S01]  /*11160*/  FADD.FTZ R32, R32, R37 ;  /* 0x0000002520207221 */ /* 0x000fe20000010000 */
[----:B------:R-:W-:Y:S01]  /*11170*/  FFMA.FTZ R31, R28, UR8, -R23 ;  /* 0x000000081c1f7c23 */ /* 0x000fe20008010817 */
[----:B------:R-:W-:Y:S01]  /*11180*/  MUFU.EX2 R34, R42 ;  /* 0x0000002a00227308 */ /* 0x000fe20000000800 */
[----:B------:R-:W-:Y:S01]  /*11190*/  FADD.FTZ R26, R26, R39 ;  /* 0x000000271a1a7221 */ /* 0x000fe20000010000 */
[----:B------:R-:W-:Y:S01]  /*111a0*/  FADD.FTZ R32, R27, R32 ;  /* 0x000000201b207221 */ /* 0x000fe20000010000 */
[----:B------:R-:W-:Y:S02]  /*111b0*/  HMMA.16816.F32 R96, R4, R12, R96 ;  /* 0x0000000c0460723c */ /* 0x000fe40000001860 */
[----:B------:R-:W-:Y:S01]  /*111c0*/  FADD.FTZ R29, R29, R26 ;  /* 0x0000001a1d1d7221 */ /* 0x000fe20000010000 */
[----:B------:R-:W-:-:S02]  /*111d0*/  FADD.FTZ R25, R25, R32 ;  /* 0x0000002019197221 */ /* 0x000fc40000010000 */
[----:B------:R-:W1:Y:S01]  /*111e0*/  MUFU.EX2 R33, R41 ;  /* 0x0000002900217308 */ /* 0x000e620000000800 */
[----:B------:R-:W-:Y:S01]  /*111f0*/  HMMA.16816.F32 R92, R4, R14, R92 ;  /* 0x0000000e045c723c */ /* 0x000fe2000000185c */
[----:B------:R-:W3:Y:S01]  /*11200*/  LDSM.16.MT88.4 R12, [R160+0x9000] ;  /* 0x00900000a00c783b */ /* 0x000ee20000004200 */
[----:B------:R-:W-:Y:S01]  /*11210*/  FADD.FTZ R29, R24, R29 ;  /* 0x0000001d181d7221 */ /* 0x000fe20000010000 */
[----:B------:R-:W-:-:S03]  /*11220*/  FADD.FTZ R22, R22, R25 ;  /* 0x0000001916167221 */ /* 0x000fc60000010000 */
[----:B------:R-:W-:Y:S01]  /*11230*/  FADD.FTZ R102, R102, R29 ;  /* 0x0000001d66667221 */ /* 0x000fe20000010000 */
[----:B------:R-:W-:Y:S01]  /*11240*/  MUFU.EX2 R35, R35 ;  /* 0x0000002300237308 */ /* 0x000fe20000000800 */
[----:B------:R-:W-:Y:S02]  /*11250*/  HMMA.16816.F32 R80, R4, R16, R80 ;  /* 0x000000100450723c */ /* 0x000fe40000001850 */
[----:B------:R-:W-:-:S04]  /*11260*/  FADD.FTZ R51, R51, R102 ;  /* 0x0000006633337221 */ /* 0x000fc80000010000 */
[C---:B--2---:R-:W-:Y:S01]  /*11270*/  HMMA.16816.F32 R88, R4.reuse, R8, R88 ;  /* 0x000000080458723c */ /* 0x044fe20000001858 */
[----:B------:R-:W-:Y:S01]  /*11280*/  FADD.FTZ R66, R66, R51 ;  /* 0x0000003342427221 */ /* 0x000fe20000010000 */
[----:B------:R-:W2:Y:S03]  /*11290*/  MUFU.EX2 R31, R31 ;  /* 0x0000001f001f7308 */ /* 0x000ea60000000800 */
[----:B------:R-:W-:Y:S01]  /*112a0*/  FADD.FTZ R47, R47, R66 ;  /* 0x000000422f2f7221 */ /* 0x000fe20000010000 */
[----:B------:R-:W-:Y:S01]  /*112b0*/  HMMA.16816.F32 R84, R4, R10, R84 ;  /* 0x0000000a0454723c */ /* 0x000fe20000001854 */
[----:B------:R-:W4:Y:S02]  /*112c0*/  LDSM.16.MT88.4 R8, [R164+0x9800] ;  /* 0x00980000a408783b */ /* 0x000f240000004200 */
[----:B------:R-:W-:-:S03]  /*112d0*/  FADD.FTZ R114, R114, R47 ;  /* 0x0000002f72727221 */ /* 0x000fc60000010000 */
[----:B------:R-:W-:Y:S01]  /*112e0*/  HMMA.16816.F32 R76, R4, R18, R76 ;  /* 0x00000012044c723c */ /* 0x000fe2000000184c */
[----:B------:R-:W-:Y:S01]  /*112f0*/  FADD.FTZ R59, R59, R114 ;  /* 0x000000723b3b7221 */ /* 0x000fe20000010000 */
[----:B------:R-:W5:Y:S03]  /*11300*/  LDSM.16.MT88.4 R16, [R162+0x9800] ;  /* 0x00980000a210783b */ /* 0x000f660000004200 */
        /* <DEDUP_REMOVED lines=12> */
[----:B--2---:R-:W-:Y:S01]  /*113d0*/  F2FP.F16.F32.PACK_AB R5, R31, R30 ;  /* 0x0000001e1f05723e */ /* 0x004fe200000000ff */
[----:B------:R-:W-:Y:S01]  /*113e0*/  FADD.FTZ R134, R134, R65 ;  /* 0x0000004186867221 */ /* 0x000fe20000010000 */
[----:B------:R-:W-:Y:S01]  /*113f0*/  F2FP.F16.F32.PACK_AB R6, R36, R35 ;  /* 0x000000232406723e */ /* 0x000fe200000000ff */
[----:B------:R-:W-:Y:S01]  /*11400*/  FADD.FTZ R104, R53, R104 ;  /* 0x0000006835687221 */ /* 0x000fe20000010000 */
[----:B------:R-:W-:Y:S01]  /*11410*/  F2FP.F16.F32.PACK_AB R7, R188, R21 ;  /* 0x00000015bc07723e */ /* 0x000fe200000000ff */
        /* <DEDUP_REMOVED lines=8> */
[C---:B------:R-:W-:Y:S01]  /*114a0*/  HMMA.16816.F32 R92, R4.reuse, R10, R92 ;  /* 0x0000000a045c723c */ /* 0x040fe2000000185c */
[----:B------:R-:W-:Y:S01]  /*114b0*/  FADD.FTZ R120, R61, R120 ;  /* 0x000000783d787221 */ /* 0x000fe20000010000 */
[----:B------:R-:W2:Y:S01]  /*114c0*/  LDSM.16.MT88.4 R8, [R160+0x9800] ;  /* 0x00980000a008783b */ /* 0x000ea20000004200 */
[----:B------:R-:W-:Y:S02]  /*114d0*/  FADD.FTZ R121, R121, R130 ;  /* 0x0000008279797221 */ /* 0x000fe40000010000 */
[----:B------:R-:W-:Y:S01]  /*114e0*/  FADD.FTZ R103, R103, R120 ;  /* 0x0000007867677221 */ /* 0x000fe20000010000 */
[C---:B-----5:R-:W-:Y:S01]  /*114f0*/  HMMA.16816.F32 R88, R4.reuse, R16, R88 ;  /* 0x000000100458723c */ /* 0x060fe20000001858 */
        /* <DEDUP_REMOVED lines=16> */
[----:B------:R-:W-:Y:S03]  /*11600*/  HMMA.16816.F32 R76, R4, R14, R76 ;  /* 0x0000000e044c723c */ /* 0x000fe6000000184c */
        /* <DEDUP_REMOVED lines=78> */
.L_x_7097:
[----:B------:R-:W1:Y:S02]  /*11af0*/  LDC R9, c[0x0][0x250] ;  /* 0x00009400ff097b82 */ /* 0x000e640000000800 */
[----:B-1----:R-:W-:-:S05]  /*11b00*/  IMAD.SHL.U32 R11, R9, 0x80, RZ ;  /* 0x00000080090b7824 */ /* 0x002fca00078e00ff */
[----:B------:R-:W-:-:S04]  /*11b10*/  IADD3 R11, -R11, RZ, RZ ;  /* 0x000000ff0b0b7210 */ /* 0x000fc80007ffe1ff */
[----:B------:R-:W-:-:S07]  /*11b20*/  SHF.R.S32.HI R8, RZ, 0x1f, R11 ;  /* 0x0000001fff087819 */ /* 0x000fce000001140b */
.L_x_7098:
        /* <DEDUP_REMOVED lines=171> */
[----:B------:R-:W1:Y:S05]  /*125e0*/  LDSM.16.M88.4 R116, [R152+0x800] ;  /* 0x000800009874783b */ /* 0x000e6a0000000200 */
[C---:B----4-:R-:W-:Y:S06]  /*125f0*/  HMMA.16816.F32 R24, R108.reuse, R120, R24 ;  /* 0x000000786c18723c */ /* 0x050fec0000001818 */
[C---:B------:R-:W-:Y:S01]  /*12600*/  HMMA.16816.F32 R20, R108.reuse, R122, R20 ;  /* 0x0000007a6c14723c */ /* 0x040fe20000001814 */
[----:B------:R-:W3:Y:S05]  /*12610*/  LDSM.16.M88.4 R120, [R152] ;  /* 0x000000009878783b */ /* 0x000eea0000000200 */
        /* <DEDUP_REMOVED lines=8> */
[C---:B------:R-:W-:Y:S06]  /*126a0*/  HMMA.16816.F32 R104, R124.reuse, R120, R104 ;  /* 0x000000787c68723c */ /* 0x040fec0000001868 */
[----:B--2---:R-:W-:Y:S01]  /*126b0*/  HMMA.16816.F32 R40, R124, R108, R40 ;  /* 0x0000006c7c28723c */ /* 0x004fe20000001828 */
[----:B------:R-:W-:Y:S01]  /*126c0*/  FMUL.FTZ R60, R60, UR15 ;  /* 0x0000000f3c3c7c20 */ /* 0x000fe20008410000 */
[----:B------:R-:W-:-:S04]  /*126d0*/  FMUL.FTZ R121, R62, UR15 ;  /* 0x0000000f3e797c20 */ /* 0x000fc80008410000 */
[C---:B------:R-:W-:Y:S01]  /*126e0*/  HMMA.16816.F32 R36, R124.reuse, R110, R36 ;  /* 0x0000006e7c24723c */ /* 0x040fe20000001824 */
[----:B------:R-:W2:Y:S01]  /*126f0*/  LDSM.16.M88.4 R108, [R152+0x2800] ;  /* 0x00280000986c783b */ /* 0x000ea20000000200 */
[----:B------:R-:W-:Y:S01]  /*12700*/  MUFU.TANH R121, R121 ;  /* 0x0000007900797308 */ /* 0x000fe20000002400 */
[----:B------:R-:W-:Y:S01]  /*12710*/  FMUL.FTZ R56, R56, UR15 ;  /* 0x0000000f38387c20 */ /* 0x000fe20008410000 */
[----:B------:R-:W-:Y:S01]  /*12720*/  FMUL.FTZ R58, R58, UR15 ;  /* 0x0000000f3a3a7c20 */ /* 0x000fe20008410000 */
[----:B------:R-:W-:Y:S01]  /*12730*/  FMUL.FTZ R59, R59, UR15 ;  /* 0x0000000f3b3b7c20 */ /* 0x000fe20008410000 */
[C---:B----4-:R-:W-:Y:S01]  /*12740*/  HMMA.16816.F32 R52, R124.reuse, R112, R52 ;  /* 0x000000707c34723c */ /* 0x050fe20000001834 */
[----:B------:R-:W-:Y:S01]  /*12750*/  FMUL.FTZ R64, R64, UR15 ;  /* 0x0000000f40407c20 */ /* 0x000fe20008410000 */
[----:B------:R-:W-:Y:S01]  /*12760*/  FMUL.FTZ R65, R65, UR15 ;  /* 0x0000000f41417c20 */ /* 0x000fe20008410000 */
[----:B------:R-:W-:Y:S01]  /*12770*/  FMUL.FTZ R66, R66, UR15 ;  /* 0x0000000f42427c20 */ /* 0x000fe20008410000 */
[----:B------:R-:W-:Y:S02]  /*12780*/  MUFU.TANH R129, R56 ;  /* 0x0000003800817308 */ /* 0x000fe40000002400 */
[----:B------:R-:W-:Y:S01]  /*12790*/  FMUL.FTZ R103, R105, UR15 ;  /* 0x0000000f69677c20 */ /* 0x000fe20008410000 */
[----:B------:R-:W-:Y:S01]  /*127a0*/  HMMA.16816.F32 R44, R124, R114, R44 ;  /* 0x000000727c2c723c */ /* 0x000fe2000000182c */
[----:B------:R-:W-:Y:S01]  /*127b0*/  FMUL.FTZ R105, R107, UR15 ;  /* 0x0000000f6b697c20 */ /* 0x000fe20008410000 */
[----:B------:R-:W-:Y:S01]  /*127c0*/  FMUL.FTZ R51, R104, UR15 ;  /* 0x0000000f68337c20 */ /* 0x000fe20008410000 */
[----:B------:R-:W-:-:S02]  /*127d0*/  FMUL.FTZ R106, R106, UR15 ;  /* 0x0000000f6a6a7c20 */ /* 0x000fc40008410000 */
[----:B------:R3:W-:Y:S01]  /*127e0*/  MUFU.TANH R107, R64 ;  /* 0x00000040006b7308 */ /* 0x0007e20000002400 */
[C---:B-1----:R-:W-:Y:S01]  /*127f0*/  HMMA.16816.F32 R32, R124.reuse, R116, R32 ;  /* 0x000000747c20723c */ /* 0x042fe20000001820 */
[----:B------:R-:W-:Y:S01]  /*12800*/  FMUL.FTZ R115, R67, UR15 ;  /* 0x0000000f43737c20 */ /* 0x000fe20008410000 */
[----:B------:R-:W-:Y:S01]  /*12810*/  FMUL.FTZ R67, R61, UR15 ;  /* 0x0000000f3d437c20 */ /* 0x000fe20008410000 */
[----:B------:R-:W-:Y:S01]  /*12820*/  FMUL.FTZ R42, R42, UR15 ;  /* 0x0000000f2a2a7c20 */ /* 0x000fe20008410000 */
[----:B------:R-:W-:Y:S01]  /*12830*/  FMUL.FTZ R40, R40, UR15 ;  /* 0x0000000f28287c20 */ /* 0x000fe20008410000 */
[----:B------:R-:W-:Y:S01]  /*12840*/  FMUL.FTZ R39, R39, UR15 ;  /* 0x0000000f27277c20 */ /* 0x000fe20008410000 */
[----:B------:R-:W-:Y:S01]  /*12850*/  HMMA.16816.F32 R28, R124, R118, R28 ;  /* 0x000000767c1c723c */ /* 0x000fe2000000181c */
[----:B------:R1:W-:Y:S01]  /*12860*/  MUFU.TANH R117, R60 ;  /* 0x0000003c00757308 */ /* 0x0003e20000002400 */
[----:B------:R-:W-:Y:S01]  /*12870*/  FMUL.FTZ R43, R43, UR15 ;  /* 0x0000000f2b2b7c20 */ /* 0x000fe20008410000 */
[----:B------:R-:W-:-:S02]  /*12880*/  FMUL.FTZ R41, R41, UR15 ;  /* 0x0000000f29297c20 */ /* 0x000fc40008410000 */
[----:B------:R-:W-:Y:S01]  /*12890*/  FMUL.FTZ R123, R52, UR15 ;  /* 0x0000000f347b7c20 */ /* 0x000fe20008410000 */
[----:B------:R-:W-:-:S03]  /*128a0*/  FMUL.FTZ R131, R54, UR15 ;  /* 0x0000000f36837c20 */ /* 0x000fc60008410000 */
[----:B------:R-:W4:Y:S01]  /*128b0*/  MUFU.TANH R103, R103 ;  /* 0x0000006700677308 */ /* 0x000f220000002400 */
[----:B---3--:R-:W-:Y:S02]  /*128c0*/  FMUL.FTZ R64, R63, UR15 ;  /* 0x0000000f3f407c20 */ /* 0x008fe40008410000 */
[----:B------:R-:W-:Y:S01]  /*128d0*/  FMUL.FTZ R44, R44, UR15 ;  /* 0x0000000f2c2c7c20 */ /* 0x000fe20008410000 */
[----:B------:R-:W-:Y:S01]  /*128e0*/  FMUL.FTZ R46, R46, UR15 ;  /* 0x0000000f2e2e7c20 */ /* 0x000fe20008410000 */
[----:B------:R-:W-:Y:S01]  /*128f0*/  FMUL.FTZ R45, R45, UR15 ;  /* 0x0000000f2d2d7c20 */ /* 0x000fe20008410000 */
[----:B------:R-:W-:Y:S01]  /*12900*/  FMUL.FTZ R47, R47, UR15 ;  /* 0x0000000f2f2f7c20 */ /* 0x000fe20008410000 */
[C---:B--2---:R-:W-:Y:S01]  /*12910*/  HMMA.16816.F32 R24, R124.reuse, R108, R24 ;  /* 0x0000006c7c18723c */ /* 0x044fe20000001818 */
[----:B------:R-:W2:Y:S01]  /*12920*/  MUFU.TANH R105, R105 ;  /* 0x0000006900697308 */ /* 0x000ea20000002400 */
[----:B-1----:R-:W1:Y:S04]  /*12930*/  LDSM.16.M88.4 R60, [R152+0x3000] ;  /* 0x00300000983c783b */ /* 0x002e680000000200 */
[----:B------:R-:W-:Y:S01]  /*12940*/  HMMA.16816.F32 R20, R124, R110, R20 ;  /* 0x0000006e7c14723c */ /* 0x000fe20000001814 */
[----:B------:R-:W-:Y:S01]  /*12950*/  FMUL.FTZ R109, R57, UR15 ;  /* 0x0000000f396d7c20 */ /* 0x000fe20008410000 */
[----:B------:R-:W-:Y:S01]  /*12960*/  FMUL.FTZ R57, R53, UR15 ;  /* 0x0000000f35397c20 */ /* 0x000fe20008410000 */
[----:B------:R3:W-:Y:S04]  /*12970*/  MUFU.TANH R135, R44 ;  /* 0x0000002c00877308 */ /* 0x0007e80000002400 */
[----:B------:R-:W-:-:S02]  /*12980*/  FMUL.FTZ R111, R55, UR15 ;  /* 0x0000000f376f7c20 */ /* 0x000fc40008410000 */
[----:B------:R-:W5:Y:S01]  /*12990*/  LDSM.16.M88.4 R52, [R152+0x3800] ;  /* 0x003800009834783b */ /* 0x000f620000000200 */
[----:B------:R-:W-:-:S04]  /*129a0*/  DEPBAR.LE SB0, 0x0 ;  /* 0x000080000000791a */ /* 0x000fc80000000000 */
[----:B------:R-:W-:Y:S04]  /*129b0*/  MUFU.TANH R65, R65 ;  /* 0x0000004100417308 */ /* 0x000fe80000002400 */
[----:B------:R-:W-:Y:S01]  /*129c0*/  FMUL.FTZ R48, R25, UR15 ;  /* 0x0000000f19307c20 */ /* 0x000fe20008410000 */
[----:B---3--:R-:W-:-:S03]  /*129d0*/  FMUL.FTZ R44, R27, UR15 ;  /* 0x0000000f1b2c7c20 */ /* 0x008fc60008410000 */
[----:B------:R-:W-:Y:S08]  /*129e0*/  MUFU.TANH R115, R115 ;  /* 0x0000007300737308 */ /* 0x000ff00000002400 */
[----:B------:R-:W3:Y:S01]  /*129f0*/  MUFU.TANH R113, R66 ;  /* 0x0000004200717308 */ /* 0x000ee20000002400 */
[C---:B-1----:R-:W-:Y:S07]  /*12a00*/  HMMA.16816.F32 R16, R124.reuse, R60, R16 ;  /* 0x0000003c7c10723c */ /* 0x042fee0000001810 */
[----:B------:R1:W-:Y:S01]  /*12a10*/  MUFU.TANH R61, R40 ;  /* 0x00000028003d7308 */ /* 0x0003e20000002400 */
[C---:B------:R-:W-:Y:S07]  /*12a20*/  HMMA.16816.F32 R12, R124.reuse, R62, R12 ;  /* 0x0000003e7c0c723c */ /* 0x040fee000000180c */
[----:B------:R4:W-:Y:S01]  /*12a30*/  MUFU.TANH R63, R42 ;  /* 0x0000002a003f7308 */ /* 0x0009e20000002400 */
[C---:B-----5:R-:W-:Y:S07]  /*12a40*/  HMMA.16816.F32 R8, R124.reuse, R52, R8 ;  /* 0x000000347c08723c */ /* 0x060fee0000001808 */
[----:B------:R-:W-:Y:S01]  /*12a50*/  MUFU.TANH R67, R67 ;  /* 0x0000004300437308 */ /* 0x000fe20000002400 */
[----:B------:R-:W-:Y:S01]  /*12a60*/  HMMA.16816.F32 R4, R124, R54, R4 ;  /* 0x000000367c04723c */ /* 0x000fe20000001804 */
[----:B------:R-:W-:Y:S01]  /*12a70*/  FMUL.FTZ R52, R24, UR15 ;  /* 0x0000000f18347c20 */ /* 0x000fe20008410000 */
[----:B------:R-:W-:Y:S01]  /*12a80*/  IMAD.SHL.U32 R24, R183, 0x80, RZ ;  /* 0x00000080b7187824 */ /* 0x000fe200078e00ff */
[----:B-1----:R-:W-:Y:S01]  /*12a90*/  P2R R40, PR, RZ, 0x2 ;  /* 0x00000002ff287803 */ /* 0x002fe20000000000 */
[----:B------:R-:W-:Y:S01]  /*12aa0*/  FMUL.FTZ R53, R36, UR15 ;  /* 0x0000000f24357c20 */ /* 0x000fe20008410000 */
[----:B------:R-:W-:Y:S01]  /*12ab0*/  FMUL.FTZ R27, R16, UR15 ;  /* 0x0000000f101b7c20 */ /* 0x000fe20008410000 */
[----:B------:R-:W-:Y:S01]  /*12ac0*/  FMUL.FTZ R25, R18, UR15 ;  /* 0x0000000f12197c20 */ /* 0x000fe20008410000 */
[----:B------:R-:W-:Y:S01]  /*12ad0*/  FMUL.FTZ R125, R33, UR15 ;  /* 0x0000000f217d7c20 */ /* 0x000fe20008410000 */
[----:B----4-:R-:W-:Y:S01]  /*12ae0*/  FMUL.FTZ R42, R20, UR15 ;  /* 0x0000000f142a7c20 */ /* 0x010fe20008410000 */
[----:B------:R-:W-:Y:S01]  /*12af0*/  LOP3.LUT R20, R24, R185, RZ, 0xfc, !PT ;  /* 0x000000b918147212 */ /* 0x000fe200078efcff */
[----:B------:R-:W-:Y:S01]  /*12b00*/  FMUL.FTZ R33, R30, UR15 ;  /* 0x0000000f1e217c20 */ /* 0x000fe20008410000 */
[----:B------:R-:W-:Y:S01]  /*12b10*/  FMUL.FTZ R127, R32, UR15 ;  /* 0x0000000f207f7c20 */ /* 0x000fe20008410000 */
[----:B------:R-:W-:Y:S01]  /*12b20*/  FMUL.FTZ R30, R22, UR15 ;  /* 0x0000000f161e7c20 */ /* 0x000fe20008410000 */
[----:B------:R-:W-:Y:S01]  /*12b30*/  FMUL.FTZ R32, R28, UR15 ;  /* 0x0000000f1c207c20 */ /* 0x000fe20008410000 */
[----:B------:R-:W-:-:S02]  /*12b40*/  VIADD R16, R20, 0x1 ;  /* 0x0000000114107836 */ /* 0x000fc40000000000 */
[----:B------:R-:W-:Y:S01]  /*12b50*/  FMUL.FTZ R22, R12, UR15 ;  /* 0x0000000f0c167c20 */ /* 0x000fe20008410000 */
[----:B------:R-:W-:Y:S01]  /*12b60*/  FMUL.FTZ R28, R23, UR15 ;  /* 0x0000000f171c7c20 */ /* 0x000fe20008410000 */
[----:B------:R-:W-:Y:S01]  /*12b70*/  LOP3.LUT R12, R24, 0x8, R185, 0xfe, !PT ;  /* 0x00000008180c7812 */ /* 0x000fe200078efeb9 */
[----:B------:R-:W-:Y:S01]  /*12b80*/  FMUL.FTZ R23, R19, UR15 ;  /* 0x0000000f13177c20 */ /* 0x000fe20008410000 */
[----:B------:R-:W-:Y:S01]  /*12b90*/  FMUL.FTZ R19, R14, UR15 ;  /* 0x0000000f0e137c20 */ /* 0x000fe20008410000 */
[----:B------:R-:W-:Y:S01]  /*12ba0*/  I2FP.F32.S32 R14, R16 ;  /* 0x00000010000e7245 */ /* 0x000fe20000201400 */
[----:B------:R-:W-:Y:S01]  /*12bb0*/  FMUL.FTZ R55, R37, UR15 ;  /* 0x0000000f25377c20 */ /* 0x000fe20008410000 */
[----:B------:R-:W-:Y:S01]  /*12bc0*/  ISETP.GE.AND P3, PT, R12, R50, PT ;  /* 0x000000320c00720c */ /* 0x000fe20003f66270 */
[----:B------:R-:W-:Y:S01]  /*12bd0*/  FMUL.FTZ R37, R38, UR15 ;  /* 0x0000000f26257c20 */ /* 0x000fe20008410000 */
[-C--:B------:R-:W-:Y:S01]  /*12be0*/  ISETP.GE.AND P4, PT, R12, R49.reuse, PT ;  /* 0x000000310c00720c */ /* 0x080fe20003f86270 */
[----:B------:R-:W-:Y:S01]  /*12bf0*/  FMUL.FTZ R18, R15, UR15 ;  /* 0x0000000f0f127c20 */ /* 0x000fe20008410000 */
[----:B------:R-:W-:Y:S01]  /*12c00*/  I2FP.F32.S32 R12, R12 ;  /* 0x0000000c000c7245 */ /* 0x000fe20000201400 */
[----:B------:R-:W-:Y:S01]  /*12c10*/  FMUL.FTZ R38, R21, UR15 ;  /* 0x0000000f15267c20 */ /* 0x000fe20008410000 */
[----:B------:R-:W-:Y:S01]  /*12c20*/  FFMA.FTZ R15, R0, R14, R103 ;  /* 0x0000000e000f7223 */ /* 0x000fe20000010067 */
[----:B------:R-:W-:Y:S01]  /*12c30*/  FMUL.FTZ R21, R13, UR15 ;  /* 0x0000000f0d157c20 */ /* 0x000fe20008410000 */
[----:B------:R-:W-:Y:S01]  /*12c40*/  ISETP.GE.AND P2, PT, R16, R50, PT ;  /* 0x000000321000720c */ /* 0x000fe20003f46270 */
[----:B--2---:R-:W-:Y:S01]  /*12c50*/  FFMA.FTZ R14, R0, R14, R105 ;  /* 0x0000000e000e7223 */ /* 0x004fe20000010069 */
[-C--:B------:R-:W-:Y:S01]  /*12c60*/  ISETP.GE.AND P1, PT, R16, R49.reuse, PT ;  /* 0x000000311000720c */ /* 0x080fe20003f26270 */
[----:B------:R-:W-:Y:S01]  /*12c70*/  FFMA.FTZ R13, R0, R12, R107 ;  /* 0x0000000c000d7223 */ /* 0x000fe2000001006b */
[----:B------:R-:W-:Y:S01]  /*12c80*/  VIADD R16, R20, 0x9 ;  /* 0x0000000914107836 */ /* 0x000fe20000000000 */
[----:B------:R-:W-:Y:S01]  /*12c90*/  LOP3.LUT R56, R24, 0x10, R185, 0xfe, !PT ;  /* 0x0000001018387812 */ /* 0x000fe200078efeb9 */
[----:B------:R-:W-:Y:S01]  /*12ca0*/  MUFU.TANH R119, R64 ;  /* 0x0000004000777308 */ /* 0x000fe20000002400 */
[----:B------:R-:W-:Y:S01]  /*12cb0*/  FSEL R15, R15, -INF , !P2 ;  /* 0xff8000000f0f7808 */ /* 0x000fe20005000000 */
[----:B------:R-:W-:Y:S01]  /*12cc0*/  FMUL.FTZ R36, R34, UR15 ;  /* 0x0000000f22247c20 */ /* 0x000fe20008410000 */
[----:B------:R-:W-:Y:S01]  /*12cd0*/  FSEL R14, R14, -INF , !P1 ;  /* 0xff8000000e0e7808 */ /* 0x000fe20004800000 */
[----:B------:R-:W-:Y:S01]  /*12ce0*/  FMUL.FTZ R34, R35, UR15 ;  /* 0x0000000f23227c20 */ /* 0x000fe20008410000 */
[C---:B------:R-:W-:Y:S01]  /*12cf0*/  ISETP.GE.AND P2, PT, R16.reuse, R50, PT ;  /* 0x000000321000720c */ /* 0x040fe20003f46270 */
[----:B------:R-:W-:Y:S01]  /*12d00*/  FMUL.FTZ R35, R29, UR15 ;  /* 0x0000000f1d237c20 */ /* 0x000fe20008410000 */
[----:B------:R-:W-:Y:S01]  /*12d10*/  FSEL R13, R13, -INF , !P3 ;  /* 0xff8000000d0d7808 */ /* 0x000fe20005800000 */
[----:B------:R1:W-:Y:S01]  /*12d20*/  MUFU.TANH R139, R46 ;  /* 0x0000002e008b7308 */ /* 0x0003e20000002400 */
[-C--:B------:R-:W-:Y:S01]  /*12d30*/  ISETP.GE.AND P1, PT, R16, R49.reuse, PT ;  /* 0x000000311000720c */ /* 0x080fe20003f26270 */
[----:B---3--:R-:W-:Y:S01]  /*12d40*/  FFMA.FTZ R12, R0, R12, R113 ;  /* 0x0000000c000c7223 */ /* 0x008fe20000010071 */
[----:B------:R-:W-:Y:S01]  /*12d50*/  ISETP.GE.AND P5, PT, R56, R50, PT ;  /* 0x000000323800720c */ /* 0x000fe20003fa6270 */
[----:B------:R-:W-:Y:S01]  /*12d60*/  FMUL.FTZ R54, R31, UR15 ;  /* 0x0000000f1f367c20 */ /* 0x000fe20008410000 */
[----:B------:R-:W-:Y:S01]  /*12d70*/  I2FP.F32.S32 R16, R16 ;  /* 0x0000001000107245 */ /* 0x000fe20000201400 */
[----:B------:R-:W-:Y:S01]  /*12d80*/  VIADD R132, R20, 0x21 ;  /* 0x0000002114847836 */ /* 0x000fe20000000000 */
[----:B------:R-:W-:Y:S01]  /*12d90*/  ISETP.GE.AND P3, PT, R56, R49, PT ;  /* 0x000000313800720c */ /* 0x000fe20003f66270 */
[----:B------:R-:W-:Y:S01]  /*12da0*/  MUFU.TANH R29, R55 ;  /* 0x00000037001d7308 */ /* 0x000fe20000002400 */
[----:B------:R-:W-:Y:S01]  /*12db0*/  I2FP.F32.S32 R56, R56 ;  /* 0x0000003800387245 */ /* 0x000fe20000201400 */
[----:B------:R-:W-:Y:S01]  /*12dc0*/  VIADD R186, R20, 0x29 ;  /* 0x0000002914ba7836 */ /* 0x000fe20000000000 */
[----:B------:R-:W-:Y:S01]  /*12dd0*/  FSEL R12, R12, -INF , !P4 ;  /* 0xff8000000c0c7808 */ /* 0x000fe20006000000 */
[----:B------:R-:W-:Y:S01]  /*12de0*/  FMUL.FTZ R9, R9, UR15 ;  /* 0x0000000f09097c20 */ /* 0x000fe20008410000 */
[----:B------:R-:W-:Y:S01]  /*12df0*/  LOP3.LUT R138, R24, 0x28, R185, 0xfe, !PT ;  /* 0x00000028188a7812 */ /* 0x000fe200078efeb9 */
[----:B------:R-:W-:Y:S01]  /*12e00*/  FFMA.FTZ R121, R0, R56, R121 ;  /* 0x0000003800797223 */ /* 0x000fe20000010079 */
[----:B------:R-:W-:Y:S01]  /*12e10*/  LOP3.LUT R114, R24, 0x60, R185, 0xfe, !PT ;  /* 0x0000006018727812 */ /* 0x000fe200078efeb9 */
[----:B------:R2:W3:Y:S01]  /*12e20*/  MUFU.TANH R133, R58 ;  /* 0x0000003a00857308 */ /* 0x0004e20000002400 */
[----:B-1----:R-:W-:Y:S01]  /*12e30*/  FMUL.FTZ R46, R26, UR15 ;  /* 0x0000000f1a2e7c20 */ /* 0x002fe20008410000 */
[----:B------:R-:W-:Y:S01]  /*12e40*/  FMUL.FTZ R26, R17, UR15 ;  /* 0x0000000f111a7c20 */ /* 0x000fe20008410000 */
[CC--:B------:R-:W-:Y:S01]  /*12e50*/  FFMA.FTZ R17, R0.reuse, R16.reuse, R65 ;  /* 0x0000001000117223 */ /* 0x0c0fe20000010041 */
[----:B------:R-:W-:Y:S01]  /*12e60*/  FFMA.FTZ R16, R0, R16, R115 ;  /* 0x0000001000107223 */ /* 0x000fe20000010073 */
[----:B------:R-:W-:Y:S01]  /*12e70*/  LOP3.LUT R110, R24, 0x68, R185, 0xfe, !PT ;  /* 0x00000068186e7812 */ /* 0x000fe200078efeb9 */
[----:B------:R-:W-:Y:S01]  /*12e80*/  FMUL.FTZ R11, R11, UR15 ;  /* 0x0000000f0b0b7c20 */ /* 0x000fe20008410000 */
[----:B------:R-:W-:Y:S01]  /*12e90*/  ISETP.GE.AND P6, PT, R114, R50, PT ;  /* 0x000000327200720c */ /* 0x000fe20003fc6270 */
[----:B------:R1:W-:Y:S01]  /*12ea0*/  MUFU.TANH R55, R39 ;  /* 0x0000002700377308 */ /* 0x0003e20000002400 */
[----:B------:R-:W-:Y:S01]  /*12eb0*/  FSEL R17, R17, -INF , !P2 ;  /* 0xff80000011117808 */ /* 0x000fe20005000000 */
[----:B------:R-:W-:Y:S01]  /*12ec0*/  FMUL.FTZ R5, R5, UR15 ;  /* 0x0000000f05057c20 */ /* 0x000fe20008410000 */
[----:B------:R-:W-:Y:S01]  /*12ed0*/  FSEL R16, R16, -INF , !P1 ;  /* 0xff80000010107808 */ /* 0x000fe20004800000 */
[----:B------:R-:W-:-:S04]  /*12ee0*/  FMUL.FTZ R7, R7, UR15 ;  /* 0x0000000f07077c20 */ /* 0x000fc80008410000 */
[----:B------:R4:W-:Y:S01]  /*12ef0*/  MUFU.TANH R107, R36 ;  /* 0x00000024006b7308 */ /* 0x0009e20000002400 */
[----:B--2---:R-:W-:-:S07]  /*12f00*/  VIADD R58, R20, 0x19 ;  /* 0x00000019143a7836 */ /* 0x004fce0000000000 */
[----:B------:R-:W2:Y:S01]  /*12f10*/  MUFU.TANH R109, R109 ;  /* 0x0000006d006d7308 */ /* 0x000ea20000002400 */
[----:B-1----:R-:W-:Y:S01]  /*12f20*/  FFMA.FTZ R39, R0, R56, R117 ;  /* 0x0000003800277223 */ /* 0x002fe20000010075 */
[----:B------:R-:W-:-:S04]  /*12f30*/  VIADD R56, R20, 0x11 ;  /* 0x0000001114387836 */ /* 0x000fc80000000000 */
[----:B------:R-:W-:Y:S02]  /*12f40*/  FSEL R39, R39, -INF , !P5 ;  /* 0xff80000027277808 */ /* 0x000fe40006800000 */
[----:B------:R-:W-:Y:S01]  /*12f50*/  ISETP.GE.AND P2, PT, R56, R50, PT ;  /* 0x000000323800720c */ /* 0x000fe20003f46270 */
[----:B------:R-:W1:Y:S01]  /*12f60*/  MUFU.TANH R59, R59 ;  /* 0x0000003b003b7308 */ /* 0x000e620000002400 */
[----:B----4-:R-:W-:Y:S02]  /*12f70*/  LOP3.LUT R36, R24, 0x18, R185, 0xfe, !PT ;  /* 0x0000001818247812 */ /* 0x010fe400078efeb9 */
[----:B------:R-:W-:Y:S02]  /*12f80*/  ISETP.GE.AND P1, PT, R56, R49, PT ;  /* 0x000000313800720c */ /* 0x000fe40003f26270 */
[----:B------:R-:W-:Y:S02]  /*12f90*/  I2FP.F32.S32 R56, R56 ;  /* 0x0000003800387245 */ /* 0x000fe40000201400 */
[----:B------:R-:W-:Y:S01]  /*12fa0*/  ISETP.GE.AND P4, PT, R36, R50, PT ;  /* 0x000000322400720c */ /* 0x000fe20003f86270 */
[----:B------:R4:W-:Y:S08]  /*12fb0*/  MUFU.TANH R103, R34 ;  /* 0x0000002200677308 */ /* 0x0009f00000002400 */
[----:B------:R-:W5:Y:S08]  /*12fc0*/  MUFU.TANH R131, R131 ;  /* 0x0000008300837308 */ /* 0x000f700000002400 */
[----:B------:R2:W-:Y:S01]  /*12fd0*/  MUFU.TANH R31, R37 ;  /* 0x00000025001f7308 */ /* 0x0005e20000002400 */
[----:B----4-:R-:W-:-:S02]  /*12fe0*/  FSEL R34, R121, -INF , !P3 ;  /* 0xff80000079227808 */ /* 0x010fc40005800000 */
[----:B------:R-:W-:Y:S02]  /*12ff0*/  ISETP.GE.AND P3, PT, R36, R49, PT ;  /* 0x000000312400720c */ /* 0x000fe40003f66270 */
[----:B------:R-:W-:-:S03]  /*13000*/  I2FP.F32.S32 R36, R36 ;  /* 0x0000002400247245 */ /* 0x000fc60000201400 */
[----:B------:R4:W-:Y:S02]  /*13010*/  MUFU.TANH R105, R32 ;  /* 0x0000002000697308 */ /* 0x0009e40000002400 */
[CC--:B------:R-:W-:Y:S01]  /*13020*/  FFMA.FTZ R129, R0.reuse, R36.reuse, R129 ;  /* 0x0000002400817223 */ /* 0x0c0fe20000010081 */
[----:B---3--:R-:W-:-:S05]  /*13030*/  FFMA.FTZ R36, R0, R36, R133 ;  /* 0x0000002400247223 */ /* 0x008fca0000010085 */
[----:B------:R-:W3:Y:S01]  /*13040*/  MUFU.TANH R57, R57 ;  /* 0x0000003900397308 */ /* 0x000ee20000002400 */
[----:B--2---:R-:W-:Y:S01]  /*13050*/  FFMA.FTZ R37, R0, R56, R67 ;  /* 0x0000003800257223 */ /* 0x004fe20000010043 */
[----:B------:R-:W-:-:S04]  /*13060*/  FSEL R36, R36, -INF , !P3 ;  /* 0xff80000024247808 */ /* 0x000fc80005800000 */
[----:B------:R-:W-:Y:S02]  /*13070*/  FSEL R37, R37, -INF , !P2 ;  /* 0xff80000025257808 */ /* 0x000fe40005000000 */
[----:B------:R-:W-:Y:S01]  /*13080*/  ISETP.GE.AND P2, PT, R58, R50, PT ;  /* 0x000000323a00720c */ /* 0x000fe20003f46270 */
[----:B----4-:R-:W-:Y:S01]  /*13090*/  FFMA.FTZ R32, R0, R56, R119 ;  /* 0x0000003800207223 */ /* 0x010fe20000010077 */
[----:B------:R-:W-:Y:S01]  /*130a0*/  LOP3.LUT R56, R24, 0x20, R185, 0xfe, !PT ;  /* 0x0000002018387812 */ /* 0x000fe200078efeb9 */
[----:B------:R-:W2:Y:S03]  /*130b0*/  MUFU.TANH R111, R111 ;  /* 0x0000006f006f7308 */ /* 0x000ea60000002400 */
[----:B------:R-:W-:Y:S02]  /*130c0*/  FSEL R32, R32, -INF , !P1 ;  /* 0xff80000020207808 */ /* 0x000fe40004800000 */
[----:B------:R-:W-:-:S02]  /*130d0*/  ISETP.GE.AND P1, PT, R58, R49, PT ;  /* 0x000000313a00720c */ /* 0x000fc40003f26270 */
[----:B------:R-:W-:Y:S01]  /*130e0*/  I2FP.F32.S32 R58, R58 ;  /* 0x0000003a003a7245 */ /* 0x000fe20000201400 */
[----:B------:R4:W-:Y:S01]  /*130f0*/  MUFU.TANH R113, R33 ;  /* 0x0000002100717308 */ /* 0x0009e20000002400 */
[C---:B------:R-:W-:Y:S02]  /*13100*/  ISETP.GE.AND P5, PT, R56.reuse, R50, PT ;  /* 0x000000323800720c */ /* 0x040fe40003fa6270 */
[----:B------:R-:W-:Y:S01]  /*13110*/  ISETP.GE.AND P3, PT, R56, R49, PT ;  /* 0x000000313800720c */ /* 0x000fe20003f66270 */
[C---:B------:R-:W-:Y:S01]  /*13120*/  FFMA.FTZ R109, R0.reuse, R58, R109 ;  /* 0x0000003a006d7223 */ /* 0x040fe2000001006d */
[----:B------:R-:W-:Y:S01]  /*13130*/  I2FP.F32.S32 R56, R56 ;  /* 0x0000003800387245 */ /* 0x000fe20000201400 */
[C---:B-1----:R-:W-:Y:S02]  /*13140*/  FFMA.FTZ R59, R0.reuse, R58, R59 ;  /* 0x0000003a003b7223 */ /* 0x042fe4000001003b */
[----:B------:R-:W1:Y:S02]  /*13150*/  MUFU.TANH R45, R45 ;  /* 0x0000002d002d7308 */ /* 0x000e640000002400 */
[----:B-----5:R-:W-:Y:S01]  /*13160*/  FFMA.FTZ R131, R0, R56, R131 ;  /* 0x0000003800837223 */ /* 0x020fe20000010083 */
[----:B------:R-:W-:-:S02]  /*13170*/  FSEL R60, R59, -INF , !P1 ;  /* 0xff8000003b3c7808 */ /* 0x000fc40004800000 */
[CC--:B------:R-:W-:Y:S02]  /*13180*/  ISETP.GE.AND P1, PT, R132.reuse, R49.reuse, PT ;  /* 0x000000318400720c */ /* 0x0c0fe40003f26270 */
[----:B------:R-:W-:Y:S01]  /*13190*/  FSEL R192, R131, -INF , !P3 ;  /* 0xff80000083c07808 */ /* 0x000fe20005800000 */
[----:B------:R5:W-:Y:S01]  /*131a0*/  MUFU.TANH R65, R35 ;  /* 0x0000002300417308 */ /* 0x000be20000002400 */
[----:B----4-:R-:W-:Y:S02]  /*131b0*/  FSEL R33, R109, -INF , !P2 ;  /* 0xff8000006d217808 */ /* 0x010fe40005000000 */
[----:B------:R-:W-:Y:S02]  /*131c0*/  ISETP.GE.AND P2, PT, R132, R50, PT ;  /* 0x000000328400720c */ /* 0x000fe40003f46270 */
[----:B------:R-:W-:Y:S02]  /*131d0*/  I2FP.F32.S32 R132, R132 ;  /* 0x0000008400847245 */ /* 0x000fe40000201400 */
[----:B------:R-:W-:Y:S01]  /*131e0*/  ISETP.GE.AND P3, PT, R138, R49, PT ;  /* 0x000000318a00720c */ /* 0x000fe20003f66270 */
[----:B------:R-:W4:Y:S02]  /*131f0*/  MUFU.TANH R47, R47 ;  /* 0x0000002f002f7308 */ /* 0x000f240000002400 */
[CC--:B---3--:R-:W-:Y:S01]  /*13200*/  FFMA.FTZ R57, R0.reuse, R132.reuse, R57 ;  /* 0x0000008400397223 */ /* 0x0c8fe20000010039 */
[----:B--2---:R-:W-:-:S05]  /*13210*/  FFMA.FTZ R132, R0, R132, R111 ;  /* 0x0000008400847223 */ /* 0x004fca000001006f */
[----:B------:R-:W-:Y:S01]  /*13220*/  FSEL R132, R132, -INF , !P1 ;  /* 0xff80000084847808 */ /* 0x000fe20004800000 */
[----:B------:R-:W-:Y:S01]  /*13230*/  MUFU.TANH R43, R43 ;  /* 0x0000002b002b7308 */ /* 0x000fe20000002400 */
[----:B-----5:R-:W-:Y:S02]  /*13240*/  FSEL R35, R129, -INF , !P4 ;  /* 0xff80000081237808 */ /* 0x020fe40006000000 */
[----:B------:R-:W-:Y:S02]  /*13250*/  ISETP.GE.AND P4, PT, R138, R50, PT ;  /* 0x000000328a00720c */ /* 0x000fe40003f86270 */
[----:B------:R-:W-:Y:S02]  /*13260*/  I2FP.F32.S32 R138, R138 ;  /* 0x0000008a008a7245 */ /* 0x000fe40000201400 */
[----:B------:R-:W-:Y:S01]  /*13270*/  ISETP.GE.AND P1, PT, R186, R49, PT ;  /* 0x00000031ba00720c */ /* 0x000fe20003f26270 */
[----:B------:R-:W-:Y:S02]  /*13280*/  MUFU.TANH R53, R53 ;  /* 0x0000003500357308 */ /* 0x000fe40000002400 */
[CC--:B------:R-:W-:Y:S01]  /*13290*/  FFMA.FTZ R135, R0.reuse, R138.reuse, R135 ;  /* 0x0000008a00877223 */ /* 0x0c0fe20000010087 */
[----:B------:R-:W-:Y:S01]  /*132a0*/  FFMA.FTZ R138, R0, R138, R139 ;  /* 0x0000008a008a7223 */ /* 0x000fe2000001008b */
[----:B------:R-:W-:-:S02]  /*132b0*/  FSEL R139, R57, -INF , !P2 ;  /* 0xff800000398b7808 */ /* 0x000fc40005000000 */
[----:B------:R-:W-:Y:S02]  /*132c0*/  ISETP.GE.AND P2, PT, R186, R50, PT ;  /* 0x00000032ba00720c */ /* 0x000fe40003f46270 */
[----:B------:R-:W-:Y:S01]  /*132d0*/  I2FP.F32.S32 R186, R186 ;  /* 0x000000ba00ba7245 */ /* 0x000fe20000201400 */
[----:B------:R2:W-:Y:S01]  /*132e0*/  MUFU.TANH R109, R52 ;  /* 0x00000034006d7308 */ /* 0x0005e20000002400 */
[----:B------:R-:W-:Y:S02]  /*132f0*/  FSEL R138, R138, -INF , !P3 ;  /* 0xff8000008a8a7808 */ /* 0x000fe40005800000 */
[----:B------:R-:W-:Y:S01]  /*13300*/  FSEL R135, R135, -INF , !P4 ;  /* 0xff80000087877808 */ /* 0x000fe20006000000 */
[CC--:B-1----:R-:W-:Y:S01]  /*13310*/  FFMA.FTZ R133, R0.reuse, R186.reuse, R45 ;  /* 0x000000ba00857223 */ /* 0x0c2fe2000001002d */
[----:B----4-:R-:W-:Y:S01]  /*13320*/  FFMA.FTZ R186, R0, R186, R47 ;  /* 0x000000ba00ba7223 */ /* 0x010fe2000001002f */
[----:B------:R-:W-:Y:S02]  /*13330*/  LOP3.LUT R45, R24, 0x38, R185, 0xfe, !PT ;  /* 0x00000038182d7812 */ /* 0x000fe400078efeb9 */
[----:B------:R-:W-:Y:S01]  /*13340*/  MUFU.TANH R41, R41 ;  /* 0x0000002900297308 */ /* 0x000fe20000002400 */
[----:B------:R-:W-:-:S02]  /*13350*/  FSEL R133, R133, -INF , !P2 ;  /* 0xff80000085857808 */ /* 0x000fc40005000000 */
[----:B------:R-:W-:Y:S02]  /*13360*/  FSEL R186, R186, -INF , !P1 ;  /* 0xff800000baba7808 */ /* 0x000fe40004800000 */
[----:B------:R-:W-:-:S03]  /*13370*/  ISETP.GE.AND P4, PT, R45, R50, PT ;  /* 0x000000322d00720c */ /* 0x000fc60003f86270 */
[----:B------:R1:W-:Y:S01]  /*13380*/  MUFU.TANH R111, R46 ;  /* 0x0000002e006f7308 */ /* 0x0003e20000002400 */
[----:B--2---:R-:W-:-:S04]  /*13390*/  LOP3.LUT R52, R24, 0x30, R185, 0xfe, !PT ;  /* 0x0000003018347812 */ /* 0x004fc800078efeb9 */
[----:B------:R-:W-:-:S03]  /*133a0*/  ISETP.GE.AND P3, PT, R52, R49, PT ;  /* 0x000000313400720c */ /* 0x000fc60003f66270 */
[----:B------:R2:W-:Y:S08]  /*133b0*/  MUFU.TANH R59, R48 ;  /* 0x00000030003b7308 */ /* 0x0005f00000002400 */
[----:B------:R-:W3:Y:S01]  /*133c0*/  MUFU.TANH R123, R123 ;  /* 0x0000007b007b7308 */ /* 0x000ee20000002400 */
[----:B-1----:R-:W-:-:S05]  /*133d0*/  VIADD R46, R20, 0x31 ;  /* 0x00000031142e7836 */ /* 0x002fca0000000000 */
[C---:B------:R-:W-:Y:S02]  /*133e0*/  ISETP.GE.AND P2, PT, R46.reuse, R50, PT ;  /* 0x000000322e00720c */ /* 0x040fe40003f46270 */
[----:B------:R1:W-:Y:S01]  /*133f0*/  MUFU.TANH R57, R44 ;  /* 0x0000002c00397308 */ /* 0x0003e20000002400 */
[----:B--2---:R-:W-:Y:S02]  /*13400*/  I2FP.F32.S32 R48, R52 ;  /* 0x0000003400307245 */ /* 0x004fe40000201400 */
[-C--:B------:R-:W-:Y:S02]  /*13410*/  ISETP.GE.AND P1, PT, R46, R49.reuse, PT ;  /* 0x000000312e00720c */ /* 0x080fe40003f26270 */
[----:B------:R-:W-:Y:S01]  /*13420*/  I2FP.F32.S32 R46, R46 ;  /* 0x0000002e002e7245 */ /* 0x000fe20000201400 */
[CC--:B------:R-:W-:Y:S01]  /*13430*/  FFMA.FTZ R63, R0.reuse, R48.reuse, R63 ;  /* 0x00000030003f7223 */ /* 0x0c0fe2000001003f */
[C---:B------:R-:W-:Y:S01]  /*13440*/  FFMA.FTZ R61, R0.reuse, R48, R61 ;  /* 0x00000030003d7223 */ /* 0x040fe2000001003d */
[----:B------:R2:W-:Y:S01]  /*13450*/  MUFU.TANH R47, R42 ;  /* 0x0000002a002f7308 */ /* 0x0005e20000002400 */
[C---:B---3--:R-:W-:Y:S01]  /*13460*/  FFMA.FTZ R123, R0.reuse, R56, R123 ;  /* 0x00000038007b7223 */ /* 0x048fe2000001007b */
[CC--:B------:R-:W-:Y:S01]  /*13470*/  FFMA.FTZ R43, R0.reuse, R46.reuse, R43 ;  /* 0x0000002e002b7223 */ /* 0x0c0fe2000001002b */
[----:B------:R-:W-:Y:S01]  /*13480*/  FSEL R198, R63, -INF , !P3 ;  /* 0xff8000003fc67808 */ /* 0x000fe20005800000 */
[----:B------:R-:W-:Y:S01]  /*13490*/  FFMA.FTZ R41, R0, R46, R41 ;  /* 0x0000002e00297223 */ /* 0x000fe20000010029 */
[----:B------:R-:W-:-:S02]  /*134a0*/  ISETP.GE.AND P3, PT, R45, R49, PT ;  /* 0x000000312d00720c */ /* 0x000fc40003f66270 */
[----:B------:R-:W-:Y:S01]  /*134b0*/  FSEL R190, R43, -INF , !P1 ;  /* 0xff8000002bbe7808 */ /* 0x000fe20004800000 */
[----:B------:R-:W3:Y:S01]  /*134c0*/  MUFU.TANH R127, R127 ;  /* 0x0000007f007f7308 */ /* 0x000ee20000002400 */
[----:B-1----:R-:W-:Y:S02]  /*134d0*/  I2FP.F32.S32 R44, R45 ;  /* 0x0000002d002c7245 */ /* 0x002fe40000201400 */
[----:B------:R-:W-:Y:S02]  /*134e0*/  FSEL R195, R41, -INF , !P2 ;  /* 0xff80000029c37808 */ /* 0x000fe40005000000 */
[----:B------:R-:W-:Y:S01]  /*134f0*/  FSEL R141, R123, -INF , !P5 ;  /* 0xff8000007b8d7808 */ /* 0x000fe20006800000 */
[CC--:B------:R-:W-:Y:S01]  /*13500*/  FFMA.FTZ R53, R0.reuse, R44.reuse, R53 ;  /* 0x0000002c00357223 */ /* 0x0c0fe20000010035 */
[----:B------:R-:W-:Y:S01]  /*13510*/  FFMA.FTZ R31, R0, R44, R31 ;  /* 0x0000002c001f7223 */ /* 0x000fe2000001001f */
[----:B------:R-:W-:Y:S01]  /*13520*/  VIADD R44, R20, 0x39 ;  /* 0x00000039142c7836 */ /* 0x000fe20000000000 */
[----:B--2---:R-:W-:Y:S01]  /*13530*/  LOP3.LUT R42, R24, 0x40, R185, 0xfe, !PT ;  /* 0x00000040182a7812 */ /* 0x004fe200078efeb9 */
[----:B------:R1:W-:Y:S01]  /*13540*/  MUFU.TANH R45, R38 ;  /* 0x00000026002d7308 */ /* 0x0003e20000002400 */
[----:B------:R-:W-:-:S02]  /*13550*/  FSEL R187, R53, -INF , !P4 ;  /* 0xff80000035bb7808 */ /* 0x000fc40006000000 */
[----:B------:R-:W-:Y:S02]  /*13560*/  I2FP.F32.S32 R43, R44 ;  /* 0x0000002c002b7245 */ /* 0x000fe40000201400 */
[----:B------:R-:W-:Y:S02]  /*13570*/  FSEL R196, R31, -INF , !P3 ;  /* 0xff8000001fc47808 */ /* 0x000fe40005800000 */
[----:B------:R-:W-:Y:S01]  /*13580*/  ISETP.GE.AND P3, PT, R42, R49, PT ;  /* 0x000000312a00720c */ /* 0x000fe20003f66270 */
[----:B------:R-:W2:Y:S01]  /*13590*/  MUFU.TANH R125, R125 ;  /* 0x0000007d007d7308 */ /* 0x000ea20000002400 */
[-C--:B------:R-:W-:Y:S01]  /*135a0*/  FFMA.FTZ R191, R0, R43.reuse, R29 ;  /* 0x0000002b00bf7223 */ /* 0x080fe2000001001d */
[----:B------:R-:W-:Y:S01]  /*135b0*/  VIADD R29, R20, 0x41 ;  /* 0x00000041141d7836 */ /* 0x000fe20000000000 */
[-C--:B------:R-:W-:Y:S01]  /*135c0*/  ISETP.GE.AND P5, PT, R52, R50.reuse, PT ;  /* 0x000000323400720c */ /* 0x080fe20003fa6270 */
[----:B------:R-:W-:Y:S01]  /*135d0*/  FFMA.FTZ R55, R0, R43, R55 ;  /* 0x0000002b00377223 */ /* 0x000fe20000010037 */
[----:B------:R-:W-:-:S02]  /*135e0*/  ISETP.GE.AND P2, PT, R44, R50, PT ;  /* 0x000000322c00720c */ /* 0x000fc40003f46270 */
[----:B------:R-:W-:Y:S01]  /*135f0*/  FSEL R193, R61, -INF , !P5 ;  /* 0xff8000003dc17808 */ /* 0x000fe20006800000 */
[----:B------:R4:W-:Y:S01]  /*13600*/  MUFU.TANH R41, R30 ;  /* 0x0000001e00297308 */ /* 0x0009e20000002400 */
[----:B-1----:R-:W-:Y:S02]  /*13610*/  I2FP.F32.S32 R38, R42 ;  /* 0x0000002a00267245 */ /* 0x002fe40000201400 */
[----:B------:R-:W-:Y:S02]  /*13620*/  ISETP.GE.AND P1, PT, R44, R49, PT ;  /* 0x000000312c00720c */ /* 0x000fe40003f26270 */
[----:B------:R-:W-:Y:S01]  /*13630*/  ISETP.GE.AND P5, PT, R42, R50, PT ;  /* 0x000000322a00720c */ /* 0x000fe20003fa6270 */
[CC--:B------:R-:W-:Y:S01]  /*13640*/  FFMA.FTZ R107, R0.reuse, R38.reuse, R107 ;  /* 0x00000026006b7223 */ /* 0x0c0fe2000001006b */
[----:B---3--:R-:W-:Y:S01]  /*13650*/  FFMA.FTZ R127, R0, R38, R127 ;  /* 0x00000026007f7223 */ /* 0x008fe2000001007f */
[----:B------:R-:W1:Y:S01]  /*13660*/  MUFU.TANH R67, R54 ;  /* 0x0000003600437308 */ /* 0x000e620000002400 */
[----:B------:R-:W-:-:S02]  /*13670*/  FSEL R191, R191, -INF , !P2 ;  /* 0xff800000bfbf7808 */ /* 0x000fc40005000000 */
[----:B------:R-:W-:Y:S02]  /*13680*/  FSEL R150, R107, -INF , !P3 ;  /* 0xff8000006b967808 */ /* 0x000fe40005800000 */
[----:B------:R-:W-:Y:S02]  /*13690*/  FSEL R194, R55, -INF , !P1 ;  /* 0xff80000037c27808 */ /* 0x000fe40004800000 */
[-C--:B------:R-:W-:Y:S01]  /*136a0*/  ISETP.GE.AND P2, PT, R29, R50.reuse, PT ;  /* 0x000000321d00720c */ /* 0x080fe20003f46270 */
[----:B------:R3:W-:Y:S01]  /*136b0*/  MUFU.TANH R31, R28 ;  /* 0x0000001c001f7308 */ /* 0x0007e20000002400 */
[----:B----4-:R-:W-:Y:S02]  /*136c0*/  LOP3.LUT R30, R24, 0x48, R185, 0xfe, !PT ;  /* 0x00000048181e7812 */ /* 0x010fe400078efeb9 */
[----:B------:R-:W-:Y:S02]  /*136d0*/  FSEL R151, R127, -INF , !P5 ;  /* 0xff8000007f977808 */ /* 0x000fe40006800000 */
[----:B------:R-:W-:-:S02]  /*136e0*/  ISETP.GE.AND P4, PT, R30, R50, PT ;  /* 0x000000321e00720c */ /* 0x000fc40003f86270 */
[-C--:B------:R-:W-:Y:S01]  /*136f0*/  ISETP.GE.AND P3, PT, R30, R49.reuse, PT ;  /* 0x000000311e00720c */ /* 0x080fe20003f66270 */
[----:B------:R4:W-:Y:S01]  /*13700*/  MUFU.TANH R43, R22 ;  /* 0x00000016002b7308 */ /* 0x0009e20000002400 */
[----:B------:R-:W-:Y:S02]  /*13710*/  I2FP.F32.S32 R30, R30 ;  /* 0x0000001e001e7245 */ /* 0x000fe40000201400 */
[----:B------:R-:W-:-:S03]  /*13720*/  ISETP.GE.AND P1, PT, R29, R49, PT ;  /* 0x000000311d00720c */ /* 0x000fc60003f26270 */
[CC--:B------:R-:W-:Y:S01]  /*13730*/  FFMA.FTZ R113, R0.reuse, R30.reuse, R113 ;  /* 0x0000001e00717223 */ /* 0x0c0fe20000010071 */
[----:B------:R-:W-:Y:S01]  /*13740*/  FFMA.FTZ R105, R0, R30, R105 ;  /* 0x0000001e00697223 */ /* 0x000fe20000010069 */
[----:B------:R-:W-:Y:S01]  /*13750*/  VIADD R30, R20, 0x49 ;  /* 0x00000049141e7836 */ /* 0x000fe20000000000 */
[----:B---3--:R-:W-:Y:S01]  /*13760*/  I2FP.F32.S32 R28, R29 ;  /* 0x0000001d001c7245 */ /* 0x008fe20000201400 */
[----:B------:R-:W3:Y:S01]  /*13770*/  MUFU.TANH R27, R27 ;  /* 0x0000001b001b7308 */ /* 0x000ee20000002400 */
[----:B------:R-:W-:Y:S02]  /*13780*/  FSEL R144, R113, -INF , !P3 ;  /* 0xff80000071907808 */ /* 0x000fe40005800000 */
[----:B------:R-:W-:Y:S01]  /*13790*/  FSEL R147, R105, -INF , !P4 ;  /* 0xff80000069937808 */ /* 0x000fe20006000000 */
[CC--:B--2---:R-:W-:Y:S01]  /*137a0*/  FFMA.FTZ R125, R0.reuse, R28.reuse, R125 ;  /* 0x0000001c007d7223 */ /* 0x0c4fe2000001007d */
[----:B------:R-:W-:Y:S01]  /*137b0*/  FFMA.FTZ R103, R0, R28, R103 ;  /* 0x0000001c00677223 */ /* 0x000fe20000010067 */
[----:B------:R-:W-:Y:S01]  /*137c0*/  LOP3.LUT R28, R24, 0x50, R185, 0xfe, !PT ;  /* 0x00000050181c7812 */ /* 0x000fe200078efeb9 */
[----:B----4-:R-:W-:Y:S01]  /*137d0*/  VIADD R22, R20, 0x59 ;  /* 0x0000005914167836 */ /* 0x010fe20000000000 */
[----:B------:R2:W-:Y:S01]  /*137e0*/  MUFU.TANH R29, R26 ;  /* 0x0000001a001d7308 */ /* 0x0005e20000002400 */
[----:B------:R-:W-:-:S02]  /*137f0*/  FSEL R149, R125, -INF , !P2 ;  /* 0xff8000007d957808 */ /* 0x000fc40005000000 */
[C---:B------:R-:W-:Y:S02]  /*13800*/  ISETP.GE.AND P5, PT, R28.reuse, R50, PT ;  /* 0x000000321c00720c */ /* 0x040fe40003fa6270 */
[-C--:B------:R-:W-:Y:S02]  /*13810*/  ISETP.GE.AND P3, PT, R28, R49.reuse, PT ;  /* 0x000000311c00720c */ /* 0x080fe40003f66270 */
[----:B------:R-:W-:Y:S01]  /*13820*/  I2FP.F32.S32 R28, R28 ;  /* 0x0000001c001c7245 */ /* 0x000fe20000201400 */
[----:B------:R-:W-:Y:S01]  /*13830*/  MUFU.TANH R23, R23 ;  /* 0x0000001700177308 */ /* 0x000fe20000002400 */
[----:B------:R-:W-:Y:S02]  /*13840*/  FSEL R148, R103, -INF , !P1 ;  /* 0xff80000067947808 */ /* 0x000fe40004800000 */
[----:B------:R-:W-:Y:S01]  /*13850*/  ISETP.GE.AND P2, PT, R30, R50, PT ;  /* 0x000000321e00720c */ /* 0x000fe20003f46270 */
[CC--:B------:R-:W-:Y:S01]  /*13860*/  FFMA.FTZ R109, R0.reuse, R28.reuse, R109 ;  /* 0x0000001c006d7223 */ /* 0x0c0fe2000001006d */
[----:B------:R-:W-:Y:S01]  /*13870*/  FFMA.FTZ R111, R0, R28, R111 ;  /* 0x0000001c006f7223 */ /* 0x000fe2000001006f */
[----:B------:R-:W-:Y:S01]  /*13880*/  ISETP.GE.AND P1, PT, R30, R49, PT ;  /* 0x000000311e00720c */ /* 0x000fe20003f26270 */
[----:B------:R-:W-:Y:S01]  /*13890*/  VIADD R28, R20, 0x51 ;  /* 0x00000051141c7836 */ /* 0x000fe20000000000 */
[----:B------:R-:W-:Y:S01]  /*138a0*/  MUFU.TANH R19, R19 ;  /* 0x0000001300137308 */ /* 0x000fe20000002400 */
[----:B--2---:R-:W-:-:S02]  /*138b0*/  I2FP.F32.S32 R26, R30 ;  /* 0x0000001e001a7245 */ /* 0x004fc40000201400 */
[----:B------:R-:W-:Y:S02]  /*138c0*/  FSEL R130, R111, -INF , !P3 ;  /* 0xff8000006f827808 */ /* 0x000fe40005800000 */
[----:B------:R-:W-:Y:S01]  /*138d0*/  FSEL R131, R109, -INF , !P5 ;  /* 0xff8000006d837808 */ /* 0x000fe20006800000 */
[CC--:B------:R-:W-:Y:S01]  /*138e0*/  FFMA.FTZ R65, R0.reuse, R26.reuse, R65 ;  /* 0x0000001a00417223 */ /* 0x0c0fe20000010041 */
[----:B-1----:R-:W-:Y:S01]  /*138f0*/  FFMA.FTZ R67, R0, R26, R67 ;  /* 0x0000001a00437223 */ /* 0x002fe20000010043 */
[----:B------:R-:W-:Y:S01]  /*13900*/  LOP3.LUT R26, R24, 0x58, R185, 0xfe, !PT ;  /* 0x00000058181a7812 */ /* 0x000fe200078efeb9 */
[----:B------:R-:W1:Y:S01]  /*13910*/  MUFU.TANH R25, R25 ;  /* 0x0000001900197308 */ /* 0x000e620000002400 */
[----:B------:R-:W-:Y:S02]  /*13920*/  ISETP.GE.AND P5, PT, R114, R49, PT ;  /* 0x000000317200720c */ /* 0x000fe40003fa6270 */
[----:B------:R-:W-:Y:S02]  /*13930*/  FSEL R145, R65, -INF , !P2 ;  /* 0xff80000041917808 */ /* 0x000fe40005000000 */
[----:B------:R-:W-:-:S02]  /*13940*/  FSEL R142, R67, -INF , !P1 ;  /* 0xff800000438e7808 */ /* 0x000fc40004800000 */
[C---:B------:R-:W-:Y:S01]  /*13950*/  ISETP.GE.AND P2, PT, R28.reuse, R50, PT ;  /* 0x000000321c00720c */ /* 0x040fe20003f46270 */
[----:B------:R-:W2:Y:S01]  /*13960*/  MUFU.TANH R21, R21 ;  /* 0x0000001500157308 */ /* 0x000ea20000002400 */
[-C--:B------:R-:W-:Y:S02]  /*13970*/  ISETP.GE.AND P1, PT, R28, R49.reuse, PT ;  /* 0x000000311c00720c */ /* 0x080fe40003f26270 */
[----:B------:R-:W-:Y:S02]  /*13980*/  I2FP.F32.S32 R28, R28 ;  /* 0x0000001c001c7245 */ /* 0x000fe40000201400 */
[C---:B------:R-:W-:Y:S02]  /*13990*/  ISETP.GE.AND P4, PT, R26.reuse, R50, PT ;  /* 0x000000321a00720c */ /* 0x040fe40003f86270 */
[----:B------:R-:W-:Y:S01]  /*139a0*/  ISETP.GE.AND P3, PT, R26, R49, PT ;  /* 0x000000311a00720c */ /* 0x000fe20003f66270 */
[CC--:B------:R-:W-:Y:S01]  /*139b0*/  FFMA.FTZ R59, R0.reuse, R28.reuse, R59 ;  /* 0x0000001c003b7223 */ /* 0x0c0fe2000001003b */
[----:B------:R-:W-:Y:S01]  /*139c0*/  FFMA.FTZ R57, R0, R28, R57 ;  /* 0x0000001c00397223 */ /* 0x000fe20000010039 */
[----:B------:R-:W-:Y:S01]  /*139d0*/  I2FP.F32.S32 R26, R26 ;  /* 0x0000001a001a7245 */ /* 0x000fe20000201400 */
[----:B------:R-:W-:Y:S01]  /*139e0*/  MUFU.TANH R9, R9 ;  /* 0x0000000900097308 */ /* 0x000fe20000002400 */
[----:B------:R-:W-:-:S02]  /*139f0*/  I2FP.F32.S32 R114, R114 ;  /* 0x0000007200727245 */ /* 0x000fc40000201400 */
[----:B------:R-:W-:Y:S01]  /*13a00*/  FSEL R129, R59, -INF , !P2 ;  /* 0xff8000003b817808 */ /* 0x000fe20005000000 */
[CC--:B------:R-:W-:Y:S01]  /*13a10*/  FFMA.FTZ R47, R0.reuse, R26.reuse, R47 ;  /* 0x0000001a002f7223 */ /* 0x0c0fe2000001002f */
[----:B------:R-:W-:Y:S01]  /*13a20*/  FSEL R128, R57, -INF , !P1 ;  /* 0xff80000039807808 */ /* 0x000fe20004800000 */
[----:B------:R-:W-:Y:S01]  /*13a30*/  FFMA.FTZ R41, R0, R26, R41 ;  /* 0x0000001a00297223 */ /* 0x000fe20000010029 */
[----:B------:R-:W-:Y:S01]  /*13a40*/  ISETP.GE.AND P2, PT, R22, R50, PT ;  /* 0x000000321600720c */ /* 0x000fe20003f46270 */
[----:B------:R-:W-:Y:S01]  /*13a50*/  FMUL.FTZ R26, R8, UR15 ;  /* 0x0000000f081a7c20 */ /* 0x000fe20008410000 */
[-C--:B------:R-:W-:Y:S01]  /*13a60*/  ISETP.GE.AND P1, PT, R22, R49.reuse, PT ;  /* 0x000000311600720c */ /* 0x080fe20003f26270 */
[----:B------:R-:W-:Y:S01]  /*13a70*/  VIADD R8, R20, 0x61 ;  /* 0x0000006114087836 */ /* 0x000fe20000000000 */
[----:B------:R-:W-:Y:S01]  /*13a80*/  I2FP.F32.S32 R22, R22 ;  /* 0x0000001600167245 */ /* 0x000fe20000201400 */
[CC--:B---3--:R-:W-:Y:S01]  /*13a90*/  FFMA.FTZ R27, R0.reuse, R114.reuse, R27 ;  /* 0x00000072001b7223 */ /* 0x0c8fe2000001001b */
[----:B------:R-:W-:Y:S01]  /*13aa0*/  FSEL R125, R47, -INF , !P4 ;  /* 0xff8000002f7d7808 */ /* 0x000fe20006000000 */
[C---:B-1----:R-:W-:Y:S01]  /*13ab0*/  FFMA.FTZ R114, R0.reuse, R114, R25 ;  /* 0x0000007200727223 */ /* 0x042fe20000010019 */
[----:B------:R-:W-:Y:S01]  /*13ac0*/  FSEL R124, R41, -INF , !P3 ;  /* 0xff800000297c7808 */ /* 0x000fe20005800000 */
[CC--:B------:R-:W-:Y:S01]  /*13ad0*/  FFMA.FTZ R45, R0.reuse, R22.reuse, R45 ;  /* 0x00000016002d7223 */ /* 0x0c0fe2000001002d */
[----:B------:R-:W-:Y:S01]  /*13ae0*/  FFMA.FTZ R31, R0, R22, R31 ;  /* 0x00000016001f7223 */ /* 0x000fe2000001001f */
[C---:B------:R-:W-:Y:S01]  /*13af0*/  ISETP.GE.AND P4, PT, R110.reuse, R50, PT ;  /* 0x000000326e00720c */ /* 0x040fe20003f86270 */
[----:B------:R-:W1:Y:S01]  /*13b00*/  MUFU.TANH R41, R18 ;  /* 0x0000001200297308 */ /* 0x000e620000002400 */
[----:B------:R-:W-:-:S02]  /*13b10*/  ISETP.GE.AND P3, PT, R110, R49, PT ;  /* 0x000000316e00720c */ /* 0x000fc40003f66270 */
[----:B------:R-:W-:Y:S02]  /*13b20*/  FSEL R127, R45, -INF , !P2 ;  /* 0xff8000002d7f7808 */ /* 0x000fe40005000000 */
[----:B------:R-:W-:Y:S02]  /*13b30*/  FSEL R126, R31, -INF , !P1 ;  /* 0xff8000001f7e7808 */ /* 0x000fe40004800000 */
[C---:B------:R-:W-:Y:S01]  /*13b40*/  ISETP.GE.AND P2, PT, R8.reuse, R50, PT ;  /* 0x000000320800720c */ /* 0x040fe20003f46270 */
[----:B------:R-:W-:Y:S01]  /*13b50*/  MUFU.TANH R25, R26 ;  /* 0x0000001a00197308 */ /* 0x000fe20000002400 */
[----:B------:R-:W-:Y:S02]  /*13b60*/  ISETP.GE.AND P1, PT, R8, R49, PT ;  /* 0x000000310800720c */ /* 0x000fe40003f26270 */
[----:B------:R-:W-:Y:S02]  /*13b70*/  I2FP.F32.S32 R110, R110 ;  /* 0x0000006e006e7245 */ /* 0x000fe40000201400 */
[----:B------:R-:W-:-:S02]  /*13b80*/  I2FP.F32.S32 R8, R8 ;  /* 0x0000000800087245 */ /* 0x000fc40000201400 */
[----:B------:R-:W-:Y:S01]  /*13b90*/  FSEL R111, R27, -INF , !P6 ;  /* 0xff8000001b6f7808 */ /* 0x000fe20007000000 */
[CC--:B------:R-:W-:Y:S01]  /*13ba0*/  FFMA.FTZ R43, R0.reuse, R110.reuse, R43 ;  /* 0x0000006e002b7223 */ /* 0x0c0fe2000001002b */
[C---:B------:R-:W-:Y:S01]  /*13bb0*/  FFMA.FTZ R110, R0.reuse, R110, R19 ;  /* 0x0000006e006e7223 */ /* 0x040fe20000010013 */
[-C--:B------:R-:W-:Y:S01]  /*13bc0*/  FFMA.FTZ R23, R0, R8.reuse, R23 ;  /* 0x0000000800177223 */ /* 0x080fe20000010017 */
[----:B------:R-:W-:Y:S01]  /*13bd0*/  FMUL.FTZ R19, R4, UR15 ;  /* 0x0000000f04137c20 */ /* 0x000fe20008410000 */
[----:B------:R-:W-:Y:S01]  /*13be0*/  FMUL.FTZ R27, R10, UR15 ;  /* 0x0000000f0a1b7c20 */ /* 0x000fe20008410000 */
[----:B------:R-:W-:Y:S01]  /*13bf0*/  FFMA.FTZ R29, R0, R8, R29 ;  /* 0x00000008001d7223 */ /* 0x000fe2000001001d */
[----:B------:R-:W-:Y:S01]  /*13c00*/  VIADD R10, R20, 0x69 ;  /* 0x00000069140a7836 */ /* 0x000fe20000000000 */
[----:B------:R-:W-:Y:S01]  /*13c10*/  FSEL R112, R23, -INF , !P1 ;  /* 0xff80000017707808 */ /* 0x000fe20004800000 */
[----:B------:R-:W-:Y:S01]  /*13c20*/  FMUL.FTZ R23, R6, UR15 ;  /* 0x0000000f06177c20 */ /* 0x000fe20008410000 */
[----:B------:R-:W3:Y:S01]  /*13c30*/  MUFU.TANH R19, R19 ;  /* 0x0000001300137308 */ /* 0x000ee20000002400 */
[----:B------:R-:W-:Y:S01]  /*13c40*/  FSEL R109, R29, -INF , !P2 ;  /* 0xff8000001d6d7808 */ /* 0x000fe20005000000 */
[----:B------:R-:W-:Y:S01]  /*13c50*/  VIADD R6, R20, 0x71 ;  /* 0x0000007114067836 */ /* 0x000fe20000000000 */
[----:B------:R-:W-:-:S02]  /*13c60*/  ISETP.GE.AND P2, PT, R10, R50, PT ;  /* 0x000000320a00720c */ /* 0x000fc40003f46270 */
[----:B------:R-:W-:Y:S02]  /*13c70*/  ISETP.GE.AND P1, PT, R10, R49, PT ;  /* 0x000000310a00720c */ /* 0x000fe40003f26270 */
[----:B------:R-:W-:Y:S01]  /*13c80*/  I2FP.F32.S32 R10, R10 ;  /* 0x0000000a000a7245 */ /* 0x000fe20000201400 */
[----:B------:R-:W4:Y:S01]  /*13c90*/  MUFU.TANH R23, R23 ;  /* 0x0000001700177308 */ /* 0x000f220000002400 */
[----:B------:R-:W-:Y:S02]  /*13ca0*/  LOP3.LUT R4, R24, 0x78, R185, 0xfe, !PT ;  /* 0x0000007818047812 */ /* 0x000fe400078efeb9 */
[----:B------:R-:W-:Y:S01]  /*13cb0*/  FSEL R105, R43, -INF , !P4 ;  /* 0xff8000002b697808 */ /* 0x000fe20006000000 */
[CC--:B--2---:R-:W-:Y:S01]  /*13cc0*/  FFMA.FTZ R21, R0.reuse, R10.reuse, R21 ;  /* 0x0000000a00157223 */ /* 0x0c4fe20000010015 */
[----:B-1----:R-:W-:Y:S01]  /*13cd0*/  FFMA.FTZ R41, R0, R10, R41 ;  /* 0x0000000a00297223 */ /* 0x002fe20000010029 */
[----:B------:R-:W-:Y:S02]  /*13ce0*/  LOP3.LUT R8, R24, 0x70, R185, 0xfe, !PT ;  /* 0x0000007018087812 */ /* 0x000fe400078efeb9 */
[----:B------:R-:W1:Y:S01]  /*13cf0*/  MUFU.TANH R27, R27 ;  /* 0x0000001b001b7308 */ /* 0x000e620000002400 */
[----:B------:R-:W-:-:S02]  /*13d00*/  ISETP.GE.AND P6, PT, R4, R50, PT ;  /* 0x000000320400720c */ /* 0x000fc40003fc6270 */
[-C--:B------:R-:W-:Y:S02]  /*13d10*/  ISETP.GE.AND P4, PT, R4, R49.reuse, PT ;  /* 0x000000310400720c */ /* 0x080fe40003f86270 */
[----:B------:R-:W-:Y:S02]  /*13d20*/  I2FP.F32.S32 R4, R4 ;  /* 0x0000000400047245 */ /* 0x000fe40000201400 */
[----:B------:R-:W-:Y:S01]  /*13d30*/  FSEL R114, R114, -INF , !P5 ;  /* 0xff80000072727808 */ /* 0x000fe20006800000 */
[----:B------:R-:W2:Y:S01]  /*13d40*/  MUFU.TANH R11, R11 ;  /* 0x0000000b000b7308 */ /* 0x000ea20000002400 */
[----:B------:R-:W-:Y:S01]  /*13d50*/  FSEL R110, R110, -INF , !P3 ;  /* 0xff8000006e6e7808 */ /* 0x000fe20005800000 */
[CC--:B---3--:R-:W-:Y:S01]  /*13d60*/  FFMA.FTZ R19, R0.reuse, R4.reuse, R19 ;  /* 0x0000000400137223 */ /* 0x0c8fe20000010013 */
[----:B------:R-:W-:Y:S01]  /*13d70*/  FSEL R107, R21, -INF , !P2 ;  /* 0xff800000156b7808 */ /* 0x000fe20005000000 */
[----:B----4-:R-:W-:Y:S01]  /*13d80*/  FFMA.FTZ R23, R0, R4, R23 ;  /* 0x0000000400177223 */ /* 0x010fe20000010017 */
[----:B------:R-:W-:Y:S01]  /*13d90*/  FSEL R108, R41, -INF , !P1 ;  /* 0xff800000296c7808 */ /* 0x000fe20004800000 */
[----:B------:R-:W-:Y:S01]  /*13da0*/  VIADD R4, R20, 0x79 ;  /* 0x0000007914047836 */ /* 0x000fe20000000000 */
[C---:B------:R-:W-:Y:S01]  /*13db0*/  ISETP.GE.AND P5, PT, R8.reuse, R50, PT ;  /* 0x000000320800720c */ /* 0x040fe20003fa6270 */
[----:B------:R-:W3:Y:S01]  /*13dc0*/  MUFU.TANH R51, R51 ;  /* 0x0000003300337308 */ /* 0x000ee20000002400 */
[----:B------:R-:W-:-:S02]  /*13dd0*/  ISETP.GE.AND P3, PT, R8, R49, PT ;  /* 0x000000310800720c */ /* 0x000fc40003f66270 */
[C---:B------:R-:W-:Y:S01]  /*13de0*/  ISETP.GE.AND P2, PT, R6.reuse, R50, PT ;  /* 0x000000320600720c */ /* 0x040fe20003f46270 */
[----:B------:R-:W-:Y:S01]  /*13df0*/  BAR.SYNC.DEFER_BLOCKING 0x0 ;  /* 0x0000000000007b1d */ /* 0x000fe20000010000 */
[----:B------:R-:W-:Y:S02]  /*13e00*/  ISETP.GE.AND P1, PT, R6, R49, PT ;  /* 0x000000310600720c */ /* 0x000fe40003f26270 */
[----:B------:R-:W-:Y:S02]  /*13e10*/  I2FP.F32.S32 R8, R8 ;  /* 0x0000000800087245 */ /* 0x000fe40000201400 */
[----:B------:R-:W-:Y:S01]  /*13e20*/  I2FP.F32.S32 R6, R6 ;  /* 0x0000000600067245 */ /* 0x000fe20000201400 */
[----:B------:R-:W4:Y:S01]  /*13e30*/  MUFU.TANH R21, R106 ;  /* 0x0000006a00157308 */ /* 0x000f220000002400 */
[----:B------:R-:W-:Y:S01]  /*13e40*/  FSEL R65, R19, -INF , !P6 ;  /* 0xff80000013417808 */ /* 0x000fe20007000000 */
[----:B------:R-:W-:Y:S01]  /*13e50*/  FFMA.FTZ R25, R0, R8, R25 ;  /* 0x0000000800197223 */ /* 0x000fe20000010019 */
[----:B------:R-:W-:Y:S01]  /*13e60*/  ISETP.NE.AND P6, PT, R40, RZ, PT ;  /* 0x000000ff2800720c */ /* 0x000fe20003fc5270 */
[C---:B------:R-:W-:Y:S01]  /*13e70*/  FFMA.FTZ R9, R0.reuse, R6, R9 ;  /* 0x0000000600097223 */ /* 0x040fe20000010009 */
[C---:B-1----:R-:W-:Y:S01]  /*13e80*/  FFMA.FTZ R27, R0.reuse, R8, R27 ;  /* 0x00000008001b7223 */ /* 0x042fe2000001001b */
[----:B--2---:R-:W-:Y:S01]  /*13e90*/  FFMA.FTZ R11, R0, R6, R11 ;  /* 0x00000006000b7223 */ /* 0x004fe2000001000b */
[----:B------:R-:W-:Y:S01]  /*13ea0*/  FSEL R59, R25, -INF , !P5 ;  /* 0xff800000193b7808 */ /* 0x000fe20006800000 */
[----:B------:R-:W1:Y:S01]  /*13eb0*/  MUFU.TANH R5, R5 ;  /* 0x0000000500057308 */ /* 0x000e620000002400 */
[----:B------:R-:W-:-:S02]  /*13ec0*/  FSEL R66, R9, -INF , !P2 ;  /* 0xff80000009427808 */ /* 0x000fc40005000000 */
[C---:B------:R-:W-:Y:S02]  /*13ed0*/  ISETP.GE.AND P5, PT, R20.reuse, R50, PT ;  /* 0x000000321400720c */ /* 0x040fe40003fa6270 */
[-C--:B------:R-:W-:Y:S02]  /*13ee0*/  ISETP.GE.AND P2, PT, R20, R49.reuse, PT ;  /* 0x000000311400720c */ /* 0x080fe40003f46270 */
[----:B------:R-:W-:Y:S01]  /*13ef0*/  I2FP.F32.S32 R20, R20 ;  /* 0x0000001400147245 */ /* 0x000fe20000201400 */
[----:B------:R-:W2:Y:S01]  /*13f00*/  MUFU.TANH R7, R7 ;  /* 0x0000000700077308 */ /* 0x000ea20000002400 */
[----:B------:R-:W-:Y:S02]  /*13f10*/  I2FP.F32.S32 R6, R4 ;  /* 0x0000000400067245 */ /* 0x000fe40000201400 */
[----:B------:R-:W-:Y:S01]  /*13f20*/  FSEL R64, R27, -INF , !P3 ;  /* 0xff8000001b407808 */ /* 0x000fe20005800000 */
[----:B---3--:R-:W-:Y:S01]  /*13f30*/  FFMA.FTZ R51, R0, R20, R51 ;  /* 0x0000001400337223 */ /* 0x008fe20000010033 */
[----:B------:R-:W-:Y:S01]  /*13f40*/  ISETP.GE.AND P3, PT, R4, R50, PT ;  /* 0x000000320400720c */ /* 0x000fe20003f66270 */
[C---:B----4-:R-:W-:Y:S01]  /*13f50*/  FFMA.FTZ R21, R0.reuse, R20, R21 ;  /* 0x0000001400157223 */ /* 0x050fe20000010015 */
[----:B------:R-:W-:Y:S01]  /*13f60*/  FSEL R58, R11, -INF , !P1 ;  /* 0xff8000000b3a7808 */ /* 0x000fe20004800000 */
[----:B-1----:R-:W-:Y:S01]  /*13f70*/  FFMA.FTZ R5, R0, R6, R5 ;  /* 0x0000000600057223 */ /* 0x002fe20000010005 */
[----:B------:R-:W-:-:S02]  /*13f80*/  ISETP.GE.AND P1, PT, R4, R49, PT ;  /* 0x000000310400720c */ /* 0x000fc40003f26270 */
        /* <DEDUP_REMOVED lines=70> */
.L_x_7100:
[----:B------:R-:W1:Y:S02]  /*143f0*/  LDC R8, c[0x0][0x248] ;  /* 0x00009200ff087b82 */ /* 0x000e640000000800 */
[----:B-1----:R-:W-:-:S05]  /*14400*/  IMAD.SHL.U32 R10, R8, 0x80, RZ ;  /* 0x00000080080a7824 */ /* 0x002fca00078e00ff */
[----:B------:R-:W-:-:S04]  /*14410*/  IADD3 R10, -R10, RZ, RZ ;  /* 0x000000ff0a0a7210 */ /* 0x000fc80007ffe1ff */
[----:B------:R-:W-:-:S07]  /*14420*/  SHF.R.S32.HI R11, RZ, 0x1f, R10 ;  /* 0x0000001fff0b7819 */ /* 0x000fce000001140a */
.L_x_7101:
        /* <DEDUP_REMOVED lines=82> */
.L_x_7103:
[----:B------:R-:W-:Y:S05]  /*14950*/  BSYNC B0 ;  /* 0x0000000000007941 */ /* 0x000fea0003800000 */
.L_x_7102:
[----:B------:R-:W0:Y:S01]  /*14960*/  LDGDEPBAR ;  /* 0x00000000000079af */ /* 0x000e220000000000 */
[----:B------:R-:W-:-:S04]  /*14970*/  LEA R182, P0, R10, R182, 0x1 ;  /* 0x000000b60ab67211 */ /* 0x000fc800078008ff */
[----:B------:R-:W-:-:S09]  /*14980*/  LEA.HI.X R181, R10, R181, R11, 0x1, P0 ;  /* 0x000000b50ab57211 */ /* 0x000fd200000f0c0b */
.L_x_7099:
        /* <DEDUP_REMOVED lines=78> */
[C---:B------:R-:W-:Y:S02]  /*14e70*/  FSETP.NEU.FTZ.AND P1, PT, R49.reuse, -INF , PT ;  /* 0xff8000003100780b */ /* 0x040fe40003f3d000 */
[C---:B------:R-:W-:Y:S01]  /*14e80*/  FSETP.NEU.FTZ.AND P0, PT, R48.reuse, -INF , PT ;  /* 0xff8000003000780b */ /* 0x040fe20003f1d000 */
[----:B------:R-:W-:Y:S01]  /*14e90*/  FMUL.FTZ R51, R48, UR8 ;  /* 0x0000000830337c20 */ /* 0x000fe20008410000 */
[----:B------:R-:W-:Y:S02]  /*14ea0*/  FSEL R106, R106, RZ, P1 ;  /* 0x000000ff6a6a7208 */ /* 0x000fe40000800000 */
[----:B------:R-:W-:Y:S02]  /*14eb0*/  FSEL R4, R49, RZ, P1 ;  /* 0x000000ff31047208 */ /* 0x000fe40000800000 */
[----:B------:R-:W-:Y:S01]  /*14ec0*/  FSEL R51, R51, RZ, P0 ;  /* 0x000000ff33337208 */ /* 0x000fe20000000000 */
[--C-:B------:R-:W-:Y:S01]  /*14ed0*/  FFMA.FTZ R122, R15, UR8, -R106.reuse ;  /* 0x000000080f7a7c23 */ /* 0x100fe2000801086a */
[----:B------:R-:W-:Y:S01]  /*14ee0*/  FFMA.FTZ R104, R13, UR8, -R106 ;  /* 0x000000080d687c23 */ /* 0x000fe2000801086a */
[----:B------:R-:W-:Y:S01]  /*14ef0*/  FSEL R5, R48, RZ, P0 ;  /* 0x000000ff30057208 */ /* 0x000fe20000000000 */
[----:B------:R-:W-:Y:S01]  /*14f00*/  FADD.FTZ R143, R3, -R4 ;  /* 0x80000004038f7221 */ /* 0x000fe20000010000 */
[--C-:B------:R-:W-:Y:S01]  /*14f10*/  FFMA.FTZ R103, R14, UR8, -R51.reuse ;  /* 0x000000080e677c23 */ /* 0x100fe20008010833 */
[----:B------:R-:W-:Y:S01]  /*14f20*/  FFMA.FTZ R102, R12, UR8, -R51 ;  /* 0x000000080c667c23 */ /* 0x000fe20008010833 */
[--C-:B------:R-:W-:Y:S01]  /*14f30*/  FFMA.FTZ R146, R7, UR8, -R106.reuse ;  /* 0x0000000807927c23 */ /* 0x100fe2000801086a */
[----:B------:R-:W1:Y:S01]  /*14f40*/  LDSM.16.MT88.4 R12, [R164+0x6000] ;  /* 0x00600000a40c783b */ /* 0x000e620000004200 */
[----:B------:R-:W-:Y:S01]  /*14f50*/  FADD.FTZ R2, R2, -R5 ;  /* 0x8000000502027221 */ /* 0x000fe20000010000 */
[--C-:B------:R-:W-:Y:S01]  /*14f60*/  FFMA.FTZ R57, R17, UR8, -R106.reuse ;  /* 0x0000000811397c23 */ /* 0x100fe2000801086a */
        /* <DEDUP_REMOVED lines=13> */
[----:B------:R-:W3:Y:S01]  /*15040*/  LDSM.16.MT88.4 R60, [R160+0x6800] ;  /* 0x00680000a03c783b */ /* 0x000ee20000004200 */
[--C-:B------:R-:W-:Y:S01]  /*15050*/  FFMA.FTZ R140, R139, UR8, -R106.reuse ;  /* 0x000000088b8c7c23 */ /* 0x100fe2000801086a */
[--C-:B------:R-:W-:Y:S01]  /*15060*/  FFMA.FTZ R134, R135, UR8, -R106.reuse ;  /* 0x0000000887867c23 */ /* 0x100fe2000801086a */
[--C-:B------:R-:W-:Y:S01]  /*15070*/  FFMA.FTZ R141, R141, UR8, -R106.reuse ;  /* 0x000000088d8d7c23 */ /* 0x100fe2000801086a */
[----:B------:R-:W4:Y:S01]  /*15080*/  LDSM.16.MT88.4 R36, [R161+0x6800] ;  /* 0x00680000a124783b */ /* 0x000f220000004200 */
        /* <DEDUP_REMOVED lines=22> */
[----:B------:R-:W-:-:S04]  /*151f0*/  FFMA.FTZ R56, R56, UR8, -R51 ;  /* 0x0000000838387c23 */ /* 0x000fc80008010833 */
[----:B------:R-:W2:Y:S01]  /*15200*/  MUFU.EX2 R103, R103 ;  /* 0x0000006700677308 */ /* 0x000ea20000000800 */
[----:B-----5:R-:W-:-:S07]  /*15210*/  F2FP.F16.F32.PACK_AB R6, R57, R104 ;  /* 0x000000683906723e */ /* 0x020fce00000000ff */
[----:B------:R-:W-:Y:S08]  /*15220*/  MUFU.EX2 R102, R102 ;  /* 0x0000006600667308 */ /* 0x000ff00000000800 */
[----:B------:R-:W5:Y:S01]  /*15230*/  MUFU.EX2 R3, R16 ;  /* 0x0000001000037308 */ /* 0x000f620000000800 */
[----:B--2---:R-:W-:-:S07]  /*15240*/  F2FP.F16.F32.PACK_AB R5, R103, R121 ;  /* 0x000000796705723e */ /* 0x004fce00000000ff */
        /* <DEDUP_REMOVED lines=10> */
[----:B------:R-:W-:Y:S01]  /*152f0*/  FMUL.FTZ R28, R80, R143 ;  /* 0x0000008f501c7220 */ /* 0x000fe20000410000 */
[----:B------:R-:W2:Y:S01]  /*15300*/  MUFU.EX2 R118, R118 ;  /* 0x0000007600767308 */ /* 0x000ea20000000800 */
[-C--:B-1----:R-:W-:Y:S01]  /*15310*/  FMUL.FTZ R10, R98, R123.reuse ;  /* 0x0000007b620a7220 */ /* 0x082fe20000410000 */
        /* <DEDUP_REMOVED lines=29> */
[----:B------:R-:W-:Y:S01]  /*154f0*/  FMUL.FTZ R71, R71, R123 ;  /* 0x0000007b47477220 */ /* 0x000fe20000410000 */
        /* <DEDUP_REMOVED lines=13> */
[----:B------:R-:W5:Y:S01]  /*155d0*/  MUFU.EX2 R115, R115 ;  /* 0x0000007300737308 */ /* 0x000f620000000800 */
        /* <DEDUP_REMOVED lines=14> */
[----:B-----5:R-:W-:Y:S01]  /*156c0*/  F2FP.F16.F32.PACK_AB R43, R115, R120 ;  /* 0x00000078732b723e */ /* 0x020fe200000000ff */
[----:B------:R-:W-:Y:S02]  /*156d0*/  MUFU.EX2 R134, R134 ;  /* 0x0000008600867308 */ /* 0x000fe40000000800 */
[----:B------:R-:W-:-:S04]  /*156e0*/  FADD.FTZ R113, R113, R118 ;  /* 0x0000007671717221 */ /* 0x000fc80000010000 */
[C---:B------:R-:W-:Y:S02]  /*156f0*/  HMMA.16816.F32 R8, R40.reuse, R52, R8 ;  /* 0x000000342808723c */ /* 0x040fe40000001808 */
[----:B------:R-:W-:Y:S04]  /*15700*/  MUFU.EX2 R133, R133 ;  /* 0x0000008500857308 */ /* 0x000fe80000000800 */
[C---:B------:R-:W-:Y:S01]  /*15710*/  HMMA.16816.F32 R12, R40.reuse, R54, R12 ;  /* 0x00000036280c723c */ /* 0x040fe2000000180c */
[----:B------:R-:W1:Y:S03]  /*15720*/  LDSM.16.MT88.4 R52, [R164+0x7000] ;  /* 0x00700000a434783b */ /* 0x000e660000004200 */
[----:B------:R-:W-:Y:S02]  /*15730*/  MUFU.EX2 R139, R139 ;  /* 0x0000008b008b7308 */ /* 0x000fe40000000800 */
[C---:B---3--:R-:W-:Y:S06]  /*15740*/  HMMA.16816.F32 R32, R40.reuse, R60, R32 ;  /* 0x0000003c2820723c */ /* 0x048fec0000001820 */
[C---:B------:R-:W-:Y:S01]  /*15750*/  HMMA.16816.F32 R4, R40.reuse, R62, R4 ;  /* 0x0000003e2804723c */ /* 0x040fe20000001804 */
[----:B------:R-:W3:Y:S01]  /*15760*/  LDSM.16.MT88.4 R60, [R160+0x7000] ;  /* 0x00700000a03c783b */ /* 0x000ee20000004200 */
[----:B------:R-:W5:Y:S04]  /*15770*/  MUFU.EX2 R132, R132 ;  /* 0x0000008400847308 */ /* 0x000f680000000800 */
[C---:B----4-:R-:W-:Y:S04]  /*15780*/  HMMA.16816.F32 R28, R40.reuse, R36, R28 ;  /* 0x00000024281c723c */ /* 0x050fe8000000181c */
[----:B------:R-:W-:Y:S02]  /*15790*/  MUFU.EX2 R138, R138 ;  /* 0x0000008a008a7308 */ /* 0x000fe40000000800 */
[C---:B------:R-:W-:Y:S01]  /*157a0*/  HMMA.16816.F32 R24, R40.reuse, R38, R24 ;  /* 0x000000262818723c */ /* 0x040fe20000001818 */
[----:B------:R-:W4:Y:S05]  /*157b0*/  LDSM.16.MT88.4 R36, [R161+0x7000] ;  /* 0x00700000a124783b */ /* 0x000f2a0000004200 */
[----:B------:R-:W1:Y:S01]  /*157c0*/  MUFU.EX2 R135, R135 ;  /* 0x0000008700877308 */ /* 0x000e620000000800 */
[C---:B------:R-:W-:Y:S06]  /*157d0*/  HMMA.16816.F32 R16, R40.reuse, R44, R16 ;  /* 0x0000002c2810723c */ /* 0x040fec0000001810 */
[----:B------:R-:W-:Y:S01]  /*157e0*/  HMMA.16816.F32 R20, R40, R46, R20 ;  /* 0x0000002e2814723c */ /* 0x000fe20000001814 */
[----:B------:R-:W4:Y:S01]  /*157f0*/  LDSM.16.MT88.4 R44, [R162+0x7000] ;  /* 0x00700000a22c783b */ /* 0x000f220000004200 */
[----:B------:R-:W-:Y:S05]  /*15800*/  MUFU.EX2 R193, R193 ;  /* 0x000000c100c17308 */ /* 0x000fea0000000800 */
[----:B--2---:R-:W-:-:S02]  /*15810*/  F2FP.F16.F32.PACK_AB R40, R140, R141 ;  /* 0x0000008d8c28723e */ /* 0x004fc400000000ff */
[----:B-----5:R-:W-:Y:S01]  /*15820*/  F2FP.F16.F32.PACK_AB R41, R132, R139 ;  /* 0x0000008b8429723e */ /* 0x020fe200000000ff */
        /* <DEDUP_REMOVED lines=10> */
[----:B----4-:R-:W-:Y:S01]  /*158d0*/  HMMA.16816.F32 R28, R40, R36, R28 ;  /* 0x00000024281c723c */ /* 0x010fe2000000181c */
[----:B------:R-:W-:Y:S01]  /*158e0*/  FFMA.FTZ R60, R194, UR8, -R51 ;  /* 0x00000008c23c7c23 */ /* 0x000fe20008010833 */
[----:B------:R-:W-:-:S04]  /*158f0*/  FFMA.FTZ R194, R149, UR8, -R106 ;  /* 0x0000000895c27c23 */ /* 0x000fc8000801086a */
[----:B------:R-:W3:Y:S01]  /*15900*/  MUFU.EX2 R190, R190 ;  /* 0x000000be00be7308 */ /* 0x000ee20000000800 */
[C---:B------:R-:W-:Y:S01]  /*15910*/  HMMA.16816.F32 R24, R40.reuse, R38, R24 ;  /* 0x000000262818723c */ /* 0x040fe20000001818 */
[----:B------:R-:W4:Y:S05]  /*15920*/  LDSM.16.MT88.4 R36, [R161+0x7800] ;  /* 0x00780000a124783b */ /* 0x000f2a0000004200 */
[C---:B------:R-:W-:Y:S01]  /*15930*/  HMMA.16816.F32 R16, R40.reuse, R44, R16 ;  /* 0x0000002c2810723c */ /* 0x040fe20000001810 */
[----:B------:R-:W-:Y:S05]  /*15940*/  MUFU.EX2 R61, R196 ;  /* 0x000000c4003d7308 */ /* 0x000fea0000000800 */
[C---:B------:R-:W-:Y:S01]  /*15950*/  HMMA.16816.F32 R20, R40.reuse, R46, R20 ;  /* 0x0000002e2814723c */ /* 0x040fe20000001814 */
[----:B------:R-:W5:Y:S02]  /*15960*/  LDSM.16.MT88.4 R44, [R162+0x7800] ;  /* 0x00780000a22c783b */ /* 0x000f640000004200 */
[----:B------:R-:W1:Y:S03]  /*15970*/  MUFU.EX2 R60, R60 ;  /* 0x0000003c003c7308 */ /* 0x000e660000000800 */
[----:B------:R-:W-:Y:S05]  /*15980*/  HMMA.16816.F32 R4, R40, R62, R4 ;  /* 0x0000003e2804723c */ /* 0x000fea0000001804 */
[----:B------:R-:W-:Y:S02]  /*15990*/  MUFU.EX2 R151, R151 ;  /* 0x0000009700977308 */ /* 0x000fe40000000800 */
[----:B--2---:R-:W-:Y:S01]  /*159a0*/  F2FP.F16.F32.PACK_AB R40, R192, R193 ;  /* 0x000000c1c028723e */ /* 0x004fe200000000ff */
[--C-:B------:R-:W-:Y:S01]  /*159b0*/  FFMA.FTZ R63, R145, UR8, -R106.reuse ;  /* 0x00000008913f7c23 */ /* 0x100fe2000801086a */
[----:B---3--:R-:W-:Y:S01]  /*159c0*/  F2FP.F16.F32.PACK_AB R41, R190, R191 ;  /* 0x000000bfbe29723e */ /* 0x008fe200000000ff */
[----:B------:R-:W-:Y:S01]  /*159d0*/  FFMA.FTZ R62, R147, UR8, -R106 ;  /* 0x00000008933e7c23 */ /* 0x000fe2000801086a */
[----:B------:R-:W-:Y:S01]  /*159e0*/  F2FP.F16.F32.PACK_AB R42, R186, R187 ;  /* 0x000000bbba2a723e */ /* 0x000fe200000000ff */
[----:B------:R-:W-:Y:S01]  /*159f0*/  FFMA.FTZ R145, R150, UR8, -R51 ;  /* 0x0000000896917c23 */ /* 0x000fe20008010833 */
[----:B------:R-:W2:Y:S01]  /*15a00*/  MUFU.EX2 R194, R194 ;  /* 0x000000c200c27308 */ /* 0x000ea20000000800 */
[----:B-1----:R-:W-:-:S07]  /*15a10*/  F2FP.F16.F32.PACK_AB R43, R60, R61 ;  /* 0x0000003d3c2b723e */ /* 0x002fce00000000ff */
[C---:B------:R-:W-:Y:S01]  /*15a20*/  HMMA.16816.F32 R8, R40.reuse, R52, R8 ;  /* 0x000000342808723c */ /* 0x040fe20000001808 */
[----:B------:R-:W-:Y:S05]  /*15a30*/  MUFU.EX2 R62, R62 ;  /* 0x0000003e003e7308 */ /* 0x000fea0000000800 */
[----:B------:R-:W-:Y:S01]  /*15a40*/  HMMA.16816.F32 R12, R40, R54, R12 ;  /* 0x00000036280c723c */ /* 0x000fe2000000180c */
[----:B------:R-:W1:Y:S02]  /*15a50*/  LDSM.16.MT88.4 R52, [R160+0x7800] ;  /* 0x00780000a034783b */ /* 0x000e640000004200 */
[----:B------:R-:W3:Y:S01]  /*15a60*/  MUFU.EX2 R63, R63 ;  /* 0x0000003f003f7308 */ /* 0x000ee20000000800 */
[----:B--2---:R-:W-:-:S02]  /*15a70*/  F2FP.F16.F32.PACK_AB R68, R194, R151 ;  /* 0x00000097c244723e */ /* 0x004fc400000000ff */
[C---:B----4-:R-:W-:Y:S05]  /*15a80*/  HMMA.16816.F32 R28, R40.reuse, R36, R28 ;  /* 0x00000024281c723c */ /* 0x050fea000000181c */
[----:B------:R-:W-:Y:S01]  /*15a90*/  MUFU.EX2 R145, R145 ;  /* 0x0000009100917308 */ /* 0x000fe20000000800 */
[C---:B------:R-:W-:Y:S01]  /*15aa0*/  HMMA.16816.F32 R24, R40.reuse, R38, R24 ;  /* 0x000000262818723c */ /* 0x040fe20000001818 */
[----:B------:R-:W2:Y:S05]  /*15ab0*/  LDSM.16.MT88.4 R36, [R162+0x8000] ;  /* 0x00800000a224783b */ /* 0x000eaa0000004200 */
        /* <DEDUP_REMOVED lines=8> */
[C---:B-1----:R-:W-:Y:S06]  /*15b40*/  HMMA.16816.F32 R32, R40.reuse, R52, R32 ;  /* 0x000000342820723c */ /* 0x042fec0000001820 */
        /* <DEDUP_REMOVED lines=10> */
[----:B------:R-:W4:Y:S01]  /*15bf0*/  MUFU.EX2 R43, R43 ;  /* 0x0000002b002b7308 */ /* 0x000f220000000800 */
[----:B-1----:R-:W-:-:S07]  /*15c00*/  F2FP.F16.F32.PACK_AB R71, R53, R52 ;  /* 0x000000343547723e */ /* 0x002fce00000000ff */
[C---:B--2---:R-:W-:Y:S01]  /*15c10*/  HMMA.16816.F32 R16, R68.reuse, R36, R16 ;  /* 0x000000244410723c */ /* 0x044fe20000001810 */
[----:B------:R-:W-:Y:S05]  /*15c20*/  MUFU.EX2 R41, R41 ;  /* 0x0000002900297308 */ /* 0x000fea0000000800 */
[C---:B------:R-:W-:Y:S01]  /*15c30*/  HMMA.16816.F32 R20, R68.reuse, R38, R20 ;  /* 0x000000264414723c */ /* 0x040fe20000001814 */
[----:B------:R-:W1:Y:S02]  /*15c40*/  LDSM.16.MT88.4 R36, [R160+0x8000] ;  /* 0x00800000a024783b */ /* 0x000e640000004200 */
[----:B------:R-:W-:Y:S03]  /*15c50*/  MUFU.EX2 R42, R42 ;  /* 0x0000002a002a7308 */ /* 0x000fe60000000800 */
[C---:B------:R-:W-:Y:S06]  /*15c60*/  HMMA.16816.F32 R28, R68.reuse, R76, R28 ;  /* 0x0000004c441c723c */ /* 0x040fec000000181c */
[C---:B---3--:R-:W-:Y:S06]  /*15c70*/  HMMA.16816.F32 R8, R68.reuse, R44, R8 ;  /* 0x0000002c4408723c */ /* 0x048fec0000001808 */
[C---:B------:R-:W-:Y:S01]  /*15c80*/  HMMA.16816.F32 R76, R68.reuse, R78, R24 ;  /* 0x0000004e444c723c */ /* 0x040fe20000001818 */
[--C-:B------:R-:W-:Y:S01]  /*15c90*/  FFMA.FTZ R44, R130, UR8, -R51.reuse ;  /* 0x00000008822c7c23 */ /* 0x100fe20008010833 */
[----:B------:R-:W-:Y:S04]  /*15ca0*/  MUFU.EX2 R25, R128 ;  /* 0x0000008000197308 */ /* 0x000fe80000000800 */
[C---:B------:R-:W-:Y:S01]  /*15cb0*/  HMMA.16816.F32 R12, R68.reuse, R46, R12 ;  /* 0x0000002e440c723c */ /* 0x040fe2000000180c */
[--C-:B------:R-:W-:Y:S01]  /*15cc0*/  FFMA.FTZ R24, R124, UR8, -R51.reuse ;  /* 0x000000087c187c23 */ /* 0x100fe20008010833 */
[--C-:B------:R-:W-:Y:S01]  /*15cd0*/  FFMA.FTZ R27, R126, UR8, -R51.reuse ;  /* 0x000000087e1b7c23 */ /* 0x100fe20008010833 */
[--C-:B------:R-:W-:Y:S01]  /*15ce0*/  FFMA.FTZ R26, R111, UR8, -R106.reuse ;  /* 0x000000086f1a7c23 */ /* 0x100fe2000801086a */
[----:B------:R-:W2:Y:S08]  /*15cf0*/  MUFU.EX2 R44, R44 ;  /* 0x0000002c002c7308 */ /* 0x000eb00000000800 */
[----:B------:R-:W-:Y:S01]  /*15d00*/  MUFU.EX2 R24, R24 ;  /* 0x0000001800187308 */ /* 0x000fe20000000800 */
[C---:B-1----:R-:W-:Y:S07]  /*15d10*/  HMMA.16816.F32 R72, R68.reuse, R36, R32 ;  /* 0x000000244448723c */ /* 0x042fee0000001820 */
[----:B------:R-:W1:Y:S01]  /*15d20*/  MUFU.EX2 R27, R27 ;  /* 0x0000001b001b7308 */ /* 0x000e620000000800 */
[----:B------:R-:W-:Y:S01]  /*15d30*/  HMMA.16816.F32 R68, R68, R38, R4 ;  /* 0x000000264444723c */ /* 0x000fe20000001804 */
[--C-:B------:R-:W-:Y:S01]  /*15d40*/  FFMA.FTZ R35, R109, UR8, -R106.reuse ;  /* 0x000000086d237c23 */ /* 0x100fe2000801086a */
[--C-:B------:R-:W-:Y:S01]  /*15d50*/  FFMA.FTZ R32, R105, UR8, -R106.reuse ;  /* 0x0000000869207c23 */ /* 0x100fe2000801086a */
[----:B------:R-:W-:Y:S01]  /*15d60*/  FFMA.FTZ R33, R107, UR8, -R106 ;  /* 0x000000086b217c23 */ /* 0x000fe2000801086a */
[----:B------:R-:W-:-:S03]  /*15d70*/  FFMA.FTZ R34, R114, UR8, -R51 ;  /* 0x0000000872227c23 */ /* 0x000fc60008010833 */
[----:B------:R-:W-:Y:S01]  /*15d80*/  MUFU.EX2 R26, R26 ;  /* 0x0000001a001a7308 */ /* 0x000fe20000000800 */
[----:B------:R-:W-:Y:S01]  /*15d90*/  FFMA.FTZ R37, R66, UR8, -R106 ;  /* 0x0000000842257c23 */ /* 0x000fe2000801086a */
[----:B----4-:R-:W-:Y:S02]  /*15da0*/  F2FP.F16.F32.PACK_AB R4, R43, R40 ;  /* 0x000000282b04723e */ /* 0x010fe400000000ff */
[----:B--2---:R-:W-:Y:S02]  /*15db0*/  F2FP.F16.F32.PACK_AB R5, R25, R44 ;  /* 0x0000002c1905723e */ /* 0x004fe400000000ff */
[----:B------:R-:W-:Y:S02]  /*15dc0*/  F2FP.F16.F32.PACK_AB R6, R42, R41 ;  /* 0x000000292a06723e */ /* 0x000fe400000000ff */
[----:B------:R-:W2:Y:S01]  /*15dd0*/  MUFU.EX2 R35, R35 ;  /* 0x0000002300237308 */ /* 0x000ea20000000800 */
[----:B-1----:R-:W-:-:S07]  /*15de0*/  F2FP.F16.F32.PACK_AB R7, R27, R24 ;  /* 0x000000181b07723e */ /* 0x002fce00000000ff */
[C---:B------:R-:W-:Y:S01]  /*15df0*/  HMMA.16816.F32 R96, R4.reuse, R92, R8 ;  /* 0x0000005c0460723c */ /* 0x040fe20000001808 */
[----:B------:R-:W1:Y:S01]  /*15e00*/  LDSM.16.MT88.4 R8, [R161+0x8800] ;  /* 0x00880000a108783b */ /* 0x000e620000004200 */
[----:B------:R-:W-:Y:S04]  /*15e10*/  MUFU.EX2 R32, R32 ;  /* 0x0000002000207308 */ /* 0x000fe80000000800 */
[C---:B------:R-:W-:Y:S01]  /*15e20*/  HMMA.16816.F32 R92, R4.reuse, R94, R12 ;  /* 0x0000005e045c723c */ /* 0x040fe2000000180c */
[----:B------:R-:W3:Y:S03]  /*15e30*/  LDSM.16.MT88.4 R12, [R160+0x8800] ;  /* 0x00880000a00c783b */ /* 0x000ee60000004200 */
[----:B------:R-:W-:Y:S02]  /*15e40*/  MUFU.EX2 R33, R33 ;  /* 0x0000002100217308 */ /* 0x000fe40000000800 */
[C---:B------:R-:W-:Y:S01]  /*15e50*/  HMMA.16816.F32 R88, R4.reuse, R84, R16 ;  /* 0x000000540458723c */ /* 0x040fe20000001810 */
[----:B------:R-:W-:Y:S05]  /*15e60*/  LDSM.16.MT88.4 R16, [R161+0x9000] ;  /* 0x00900000a110783b */ /* 0x000fea0000004200 */
[C---:B------:R-:W-:Y:S01]  /*15e70*/  HMMA.16816.F32 R84, R4.reuse, R86, R20 ;  /* 0x000000560454723c */ /* 0x040fe20000001814 */
[----:B------:R-:W4:Y:S01]  /*15e80*/  LDSM.16.MT88.4 R20, [R164+0x9000] ;  /* 0x00900000a414783b */ /* 0x000f220000004200 */
[----:B------:R-:W-:Y:S08]  /*15e90*/  MUFU.EX2 R34, R34 ;  /* 0x0000002200227308 */ /* 0x000ff00000000800 */
[----:B------:R-:W-:Y:S01]  /*15ea0*/  MUFU.EX2 R37, R37 ;  /* 0x0000002500257308 */ /* 0x000fe20000000800 */
[C---:B-1----:R-:W-:Y:S07]  /*15eb0*/  HMMA.16816.F32 R80, R4.reuse, R8, R28 ;  /* 0x000000080450723c */ /* 0x042fee000000181c */
[----:B------:R-:W1:Y:S01]  /*15ec0*/  MUFU.EX2 R29, R112 ;  /* 0x00000070001d7308 */ /* 0x000e620000000800 */
[----:B------:R-:W-:Y:S01]  /*15ed0*/  HMMA.16816.F32 R76, R4, R10, R76 ;  /* 0x0000000a044c723c */ /* 0x000fe2000000184c */
[----:B------:R-:W5:Y:S01]  /*15ee0*/  LDSM.16.MT88.4 R8, [R162+0x9000] ;  /* 0x00900000a208783b */ /* 0x000f620000004200 */
[--C-:B------:R-:W-:Y:S01]  /*15ef0*/  FFMA.FTZ R28, R110, UR8, -R51.reuse ;  /* 0x000000086e1c7c23 */ /* 0x100fe20008010833 */
[----:B------:R-:W-:Y:S01]  /*15f00*/  FFMA.FTZ R31, R108, UR8, -R51 ;  /* 0x000000086c1f7c23 */ /* 0x000fe20008010833 */
[----:B------:R-:W-:-:S02]  /*15f10*/  FFMA.FTZ R30, R59, UR8, -R106 ;  /* 0x000000083b1e7c23 */ /* 0x000fc4000801086a */
[C---:B---3--:R-:W-:Y:S02]  /*15f20*/  HMMA.16816.F32 R72, R4.reuse, R12, R72 ;  /* 0x0000000c0448723c */ /* 0x048fe40000001848 */
[----:B------:R-:W-:Y:S04]  /*15f30*/  MUFU.EX2 R28, R28 ;  /* 0x0000001c001c7308 */ /* 0x000fe80000000800 */
[----:B------:R-:W-:Y:S01]  /*15f40*/  HMMA.16816.F32 R68, R4, R14, R68 ;  /* 0x0000000e0444723c */ /* 0x000fe20000001844 */
[----:B------:R-:W3:Y:S03]  /*15f50*/  LDSM.16.MT88.4 R12, [R160+0x9000] ;  /* 0x00900000a00c783b */ /* 0x000ee60000004200 */
[----:B------:R-:W4:Y:S03]  /*15f60*/  MUFU.EX2 R31, R31 ;  /* 0x0000001f001f7308 */ /* 0x000f260000000800 */
[----:B--2---:R-:W-:-:S02]  /*15f70*/  F2FP.F16.F32.PACK_AB R4, R35, R26 ;  /* 0x0000001a2304723e */ /* 0x004fc400000000ff */
[----:B-1----:R-:W-:Y:S02]  /*15f80*/  F2FP.F16.F32.PACK_AB R5, R29, R34 ;  /* 0x000000221d05723e */ /* 0x002fe400000000ff */
[----:B------:R-:W-:Y:S01]  /*15f90*/  F2FP.F16.F32.PACK_AB R6, R33, R32 ;  /* 0x000000202106723e */ /* 0x000fe200000000ff */
[----:B------:R-:W1:Y:S01]  /*15fa0*/  MUFU.EX2 R30, R30 ;  /* 0x0000001e001e7308 */ /* 0x000e620000000800 */
[----:B----4-:R-:W-:-:S07]  /*15fb0*/  F2FP.F16.F32.PACK_AB R7, R31, R28 ;  /* 0x0000001c1f07723e */ /* 0x010fce00000000ff */
[C---:B------:R-:W-:Y:S01]  /*15fc0*/  HMMA.16816.F32 R96, R4.reuse, R20, R96 ;  /* 0x000000140460723c */ /* 0x040fe20000001860 */
[----:B------:R-:W2:Y:S05]  /*15fd0*/  MUFU.EX2 R20, R65 ;  /* 0x0000004100147308 */ /* 0x000eaa0000000800 */
[----:B-----5:R-:W-:Y:S01]  /*15fe0*/  HMMA.16816.F32 R88, R4, R8, R88 ;  /* 0x000000080458723c */ /* 0x020fe20000001858 */
[----:B------:R-:W-:-:S04]  /*15ff0*/  FADD.FTZ R21, R117, R102 ;  /* 0x0000006675157221 */ /* 0x000fc80000010000 */
[----:B------:R-:W-:Y:S01]  /*16000*/  FADD.FTZ R21, R116, R21 ;  /* 0x0000001574157221 */ /* 0x000fe20000010000 */
[C---:B------:R-:W-:Y:S01]  /*16010*/  HMMA.16816.F32 R84, R4.reuse, R10, R84 ;  /* 0x0000000a0454723c */ /* 0x040fe20000001854 */
[----:B------:R-:W4:Y:S02]  /*16020*/  LDSM.16.MT88.4 R8, [R164+0x9800] ;  /* 0x00980000a408783b */ /* 0x000f240000004200 */
[----:B------:R-:W-:Y:S01]  /*16030*/  FADD.FTZ R120, R120, R21 ;  /* 0x0000001578787221 */ /* 0x000fe20000010000 */
[----:B------:R-:W-:Y:S02]  /*16040*/  FFMA.FTZ R21, R50, UR8, -R51 ;  /* 0x0000000832157c23 */ /* 0x000fe40008010833 */
[----:B------:R-:W-:Y:S01]  /*16050*/  HMMA.16816.F32 R80, R4, R16, R80 ;  /* 0x000000100450723c */ /* 0x000fe20000001850 */
[----:B------:R-:W-:-:S03]  /*16060*/  FADD.FTZ R120, R115, R120 ;  /* 0x0000007873787221 */ /* 0x000fc60000010000 */
[----:B------:R-:W-:Y:S01]  /*16070*/  MUFU.EX2 R21, R21 ;  /* 0x0000001500157308 */ /* 0x000fe20000000800 */
[----:B------:R-:W-:Y:S01]  /*16080*/  FADD.FTZ R139, R139, R120 ;  /* 0x000000788b8b7221 */ /* 0x000fe20000010000 */
[C---:B------:R-:W-:Y:S01]  /*16090*/  HMMA.16816.F32 R92, R4.reuse, R22, R92 ;  /* 0x00000016045c723c */ /* 0x040fe2000000185c */
[----:B------:R-:W-:Y:S02]  /*160a0*/  FADD.FTZ R16, R2, R113 ;  /* 0x0000007102107221 */ /* 0x000fe40000010000 */
[----:B------:R-:W-:Y:S02]  /*160b0*/  FADD.FTZ R139, R132, R139 ;  /* 0x0000008b848b7221 */ /* 0x000fe40000010000 */
[----:B------:R-:W-:Y:S01]  /*160c0*/  FADD.FTZ R141, R141, R16 ;  /* 0x000000108d8d7221 */ /* 0x000fe20000010000 */
[----:B---3--:R-:W-:Y:S01]  /*160d0*/  HMMA.16816.F32 R72, R4, R12, R72 ;  /* 0x0000000c0448723c */ /* 0x008fe20000001848 */
[----:B------:R-:W-:Y:S01]  /*160e0*/  FFMA.FTZ R22, R58, UR8, -R51 ;  /* 0x000000083a167c23 */ /* 0x000fe20008010833 */
[----:B------:R-:W3:Y:S01]  /*160f0*/  MUFU.EX2 R2, R56 ;  /* 0x0000003800027308 */ /* 0x000ee20000000800 */
[----:B------:R-:W-:Y:S01]  /*16100*/  FADD.FTZ R141, R140, R141 ;  /* 0x0000008d8c8d7221 */ /* 0x000fe20000010000 */
[----:B------:R-:W-:-:S02]  /*16110*/  FADD.FTZ R138, R138, R139 ;  /* 0x0000008b8a8a7221 */ /* 0x000fc40000010000 */
[C---:B------:R-:W-:Y:S01]  /*16120*/  HMMA.16816.F32 R76, R4.reuse, R18, R76 ;  /* 0x00000012044c723c */ /* 0x040fe2000000184c */
[----:B------:R-:W-:Y:S01]  /*16130*/  FADD.FTZ R12, R134, R141 ;  /* 0x0000008d860c7221 */ /* 0x000fe20000010000 */
[----:B------:R-:W5:Y:S01]  /*16140*/  LDSM.16.MT88.4 R16, [R162+0x9800] ;  /* 0x00980000a210783b */ /* 0x000f620000004200 */
[----:B------:R-:W-:Y:S01]  /*16150*/  FADD.FTZ R138, R135, R138 ;  /* 0x0000008a878a7221 */ /* 0x000fe20000010000 */
[----:B------:R-:W4:Y:S01]  /*16160*/  MUFU.EX2 R22, R22 ;  /* 0x0000001600167308 */ /* 0x000f220000000800 */
[----:B------:R-:W-:Y:S01]  /*16170*/  FADD.FTZ R12, R133, R12 ;  /* 0x0000000c850c7221 */ /* 0x000fe20000010000 */
[----:B------:R-:W-:Y:S01]  /*16180*/  HMMA.16816.F32 R68, R4, R14, R68 ;  /* 0x0000000e0444723c */ /* 0x000fe20000001844 */
[----:B------:R-:W-:Y:S02]  /*16190*/  FADD.FTZ R191, R191, R138 ;  /* 0x0000008abfbf7221 */ /* 0x000fe40000010000 */
[----:B------:R-:W-:Y:S02]  /*161a0*/  FADD.FTZ R193, R193, R12 ;  /* 0x0000000cc1c17221 */ /* 0x000fe40000010000 */
[----:B------:R-:W5:Y:S01]  /*161b0*/  LDSM.16.MT88.4 R12, [R161+0x9800] ;  /* 0x00980000a10c783b */ /* 0x000f620000004200 */
[----:B------:R-:W-:Y:S01]  /*161c0*/  FADD.FTZ R190, R190, R191 ;  /* 0x000000bfbebe7221 */ /* 0x000fe20000010000 */
[----:B------:R-:W-:Y:S01]  /*161d0*/  FADD.FTZ R192, R192, R193 ;  /* 0x000000c1c0c07221 */ /* 0x000fe20000010000 */
[----:B-1----:R-:W-:-:S02]  /*161e0*/  F2FP.F16.F32.PACK_AB R4, R37, R30 ;  /* 0x0000001e2504723e */ /* 0x002fc400000000ff */
[----:B--2---:R-:W-:Y:S01]  /*161f0*/  F2FP.F16.F32.PACK_AB R6, R189, R20 ;  /* 0x00000014bd06723e */ /* 0x004fe200000000ff */
[----:B------:R-:W-:Y:S01]  /*16200*/  FADD.FTZ R61, R61, R190 ;  /* 0x000000be3d3d7221 */ /* 0x000fe20000010000 */
[----:B---3--:R-:W-:Y:S01]  /*16210*/  F2FP.F16.F32.PACK_AB R7, R21, R2 ;  /* 0x000000021507723e */ /* 0x008fe200000000ff */
[----:B------:R-:W-:Y:S01]  /*16220*/  FADD.FTZ R187, R187, R192 ;  /* 0x000000c0bbbb7221 */ /* 0x000fe20000010000 */
[----:B----4-:R-:W-:Y:S01]  /*16230*/  F2FP.F16.F32.PACK_AB R5, R22, R3 ;  /* 0x000000031605723e */ /* 0x010fe200000000ff */
[----:B------:R-:W-:Y:S02]  /*16240*/  FADD.FTZ R60, R60, R61 ;  /* 0x0000003d3c3c7221 */ /* 0x000fe40000010000 */
[----:B------:R-:W-:Y:S02]  /*16250*/  FADD.FTZ R186, R186, R187 ;  /* 0x000000bbbaba7221 */ /* 0x000fe40000010000 */
[----:B------:R-:W-:Y:S02]  /*16260*/  FADD.FTZ R39, R145, R60 ;  /* 0x0000003c91277221 */ /* 0x000fe40000010000 */
[----:B------:R-:W-:Y:S01]  /*16270*/  FADD.FTZ R23, R151, R186 ;  /* 0x000000ba97177221 */ /* 0x000fe20000010000 */
[----:B------:R-:W-:Y:S01]  /*16280*/  HMMA.16816.F32 R96, R4, R8, R96 ;  /* 0x000000080460723c */ /* 0x000fe20000001860 */
[----:B------:R-:W-:-:S02]  /*16290*/  FADD.FTZ R39, R148, R39 ;  /* 0x0000002794277221 */ /* 0x000fc40000010000 */
[----:B------:R-:W-:-:S03]  /*162a0*/  FADD.FTZ R23, R194, R23 ;  /* 0x00000017c2177221 */ /* 0x000fc60000010000 */
[----:B------:R-:W-:Y:S01]  /*162b0*/  HMMA.16816.F32 R92, R4, R10, R92 ;  /* 0x0000000a045c723c */ /* 0x000fe2000000185c */
[----:B------:R-:W1:Y:S01]  /*162c0*/  LDSM.16.MT88.4 R8, [R160+0x9800] ;  /* 0x00980000a008783b */ /* 0x000e620000004200 */
[----:B------:R-:W-:Y:S01]  /*162d0*/  FADD.FTZ R52, R52, R39 ;  /* 0x0000002734347221 */ /* 0x000fe20000010000 */
[----:B------:R-:W-:-:S03]  /*162e0*/  FADD.FTZ R62, R62, R23 ;  /* 0x000000173e3e7221 */ /* 0x000fc60000010000 */
[----:B------:R-:W-:Y:S01]  /*162f0*/  FADD.FTZ R53, R53, R52 ;  /* 0x0000003435357221 */ /* 0x000fe20000010000 */
[----:B------:R-:W-:Y:S01]  /*16300*/  FADD.FTZ R63, R63, R62 ;  /* 0x0000003e3f3f7221 */ /* 0x000fe20000010000 */
[----:B-----5:R-:W-:Y:S02]  /*16310*/  HMMA.16816.F32 R88, R4, R16, R88 ;  /* 0x000000100458723c */ /* 0x020fe40000001858 */
[----:B------:R-:W-:-:S04]  /*16320*/  FADD.FTZ R44, R44, R53 ;  /* 0x000000352c2c7221 */ /* 0x000fc80000010000 */
[----:B------:R-:W-:Y:S01]  /*16330*/  FADD.FTZ R25, R25, R44 ;  /* 0x0000002c19197221 */ /* 0x000fe20000010000 */
[----:B------:R-:W-:Y:S01]  /*16340*/  FADD.FTZ R16, R40, R63 ;  /* 0x0000003f28107221 */ /* 0x000fe20000010000 */
[----:B------:R-:W-:Y:S02]  /*16350*/  HMMA.16816.F32 R84, R4, R18, R84 ;  /* 0x000000120454723c */ /* 0x000fe40000001854 */
[----:B------:R-:W-:Y:S01]  /*16360*/  FADD.FTZ R24, R24, R25 ;  /* 0x0000001918187221 */ /* 0x000fe20000010000 */
[----:B------:R-:W-:-:S03]  /*16370*/  FADD.FTZ R16, R43, R16 ;  /* 0x000000102b107221 */ /* 0x000fc60000010000 */
[----:B------:R-:W-:Y:S01]  /*16380*/  HMMA.16816.F32 R80, R4, R12, R80 ;  /* 0x0000000c0450723c */ /* 0x000fe20000001850 */
[----:B------:R-:W-:-:S04]  /*16390*/  FADD.FTZ R27, R27, R24 ;  /* 0x000000181b1b7221 */ /* 0x000fc80000010000 */
[----:B------:R-:W-:Y:S01]  /*163a0*/  FADD.FTZ R34, R34, R27 ;  /* 0x0000001b22227221 */ /* 0x000fe20000010000 */
[----:B------:R-:W-:Y:S01]  /*163b0*/  HMMA.16816.F32 R76, R4, R14, R76 ;  /* 0x0000000e044c723c */ /* 0x000fe2000000184c */
[----:B------:R-:W-:Y:S02]  /*163c0*/  FADD.FTZ R13, R41, R16 ;  /* 0x00000010290d7221 */ /* 0x000fe40000010000 */
[----:B------:R-:W-:Y:S02]  /*163d0*/  FADD.FTZ R29, R29, R34 ;  /* 0x000000221d1d7221 */ /* 0x000fe40000010000 */
[----:B------:R-:W-:-:S04]  /*163e0*/  FADD.FTZ R13, R42, R13 ;  /* 0x0000000d2a0d7221 */ /* 0x000fc80000010000 */
[----:B------:R-:W-:-:S04]  /*163f0*/  FADD.FTZ R26, R26, R13 ;  /* 0x0000000d1a1a7221 */ /* 0x000fc80000010000 */
[----:B------:R-:W-:Y:S01]  /*16400*/  FADD.FTZ R35, R35, R26 ;  /* 0x0000001a23237221 */ /* 0x000fe20000010000 */
[----:B-1----:R-:W-:Y:S03]  /*16410*/  HMMA.16816.F32 R72, R4, R8, R72 ;  /* 0x000000080448723c */ /* 0x002fe60000001848 */
        /* <DEDUP_REMOVED lines=15> */
.L_x_7096:
        /* <DEDUP_REMOVED lines=12> */
.L_x_7108:
        /* <DEDUP_REMOVED lines=21> */
[-C--:B------:R-:W-:Y:S02]  /*16720*/  LOP3.LUT R3, R3, R8.reuse, RZ, 0x3c, !PT ;  /* 0x0000000803037212 */ /* 0x080fe400078e3cff */
[----:B------:R-:W-:Y:S02]  /*16730*/  ISETP.GE.AND P3, PT, R17, RZ, PT ;  /* 0x000000ff1100720c */ /* 0x000fe40003f66270 */
[----:B------:R-:W-:Y:S02]  /*16740*/  ISETP.GE.AND P6, PT, R3, RZ, PT ;  /* 0x000000ff0300720c */ /* 0x000fe40003fc6270 */
[----:B------:R-:W-:Y:S01]  /*16750*/  LOP3.LUT R17, RZ, R8, RZ, 0x33, !PT ;  /* 0x00000008ff117212 */ /* 0x000fe200078e33ff */
        /* <DEDUP_REMOVED lines=19> */
[----:B------:R-:W-:Y:S07]  /*16890*/  ISETP.NE.AND P1, PT, R8, RZ, PT ;  /* 0x000000ff0800720c */ /* 0x000fee0003f25270 */
[----:B------:R-:W5:Y:S02]  /*168a0*/  LDC.64 R2, c[0x0][0x238] ;  /* 0x00008e00ff027b82 */ /* 0x000f640000000a00 */
        /* <DEDUP_REMOVED lines=11> */
[----:B------:R-:W2:Y:S02]  /*16960*/  LDG.E R9, desc[UR6][R20.64] ;  /* 0x0000000614097981 */ /* 0x000ea4000c1e1900 */
[----:B------:R-:W-:Y:S02]  /*16970*/  IMAD R17, R17, R8, -0x80 ;  /* 0xffffff8011117424 */ /* 0x000fe400078e0208 */
[----:B------:R-:W2:Y:S03]  /*16980*/  LDG.E R14, desc[UR6][R18.64] ;  /* 0x00000006120e7981 */ /* 0x000ea6000c1e1900 */
[----:B------:R-:W-:Y:S05]  /*16990*/  SHF.R.S32.HI R15, RZ, 0x1f, R17 ;  /* 0x0000001fff0f7819 */ /* 0x000fea0000011411 */
[-C--:B----4-:R-:W-:Y:S04]  /*169a0*/  IMAD R8, R15, R6.reuse, RZ ;  /* 0x000000060f087224 */ /* 0x090fe800078e02ff */
[C---:B------:R-:W-:Y:S01]  /*169b0*/  IMAD R8, R17.reuse, R7, R8 ;  /* 0x0000000711087224 */ /* 0x040fe200078e0208 */
        /* <DEDUP_REMOVED lines=8> */
.L_x_7105:
        /* <DEDUP_REMOVED lines=80> */
[----:B------:R-:W4:Y:S08]  /*16f40*/  LDSM.16.M88.4 R112, [R169+0x2800] ;  /* 0x00280000a970783b */ /* 0x000f300000000200 */
[----:B------:R-:W3:Y:S08]  /*16f50*/  LDSM.16.M88.4 R116, [R169+0x3000] ;  /* 0x00300000a974783b */ /* 0x000ef00000000200 */
[----:B------:R-:W5:Y:S08]  /*16f60*/  LDSM.16.M88.4 R120, [R169+0x3800] ;  /* 0x00380000a978783b */ /* 0x000f700000000200 */
[----:B------:R-:W5:Y:S01]  /*16f70*/  LDSM.16.M88.4 R124, [R169+0x4000] ;  /* 0x00400000a97c783b */ /* 0x000f620000000200 */
[C---:B-1----:R-:W-:Y:S07]  /*16f80*/  HMMA.16816.F32 R4, R104.reuse, R108, RZ ;  /* 0x0000006c6804723c */ /* 0x042fee00000018ff */
[----:B------:R-:W1:Y:S01]  /*16f90*/  LDSM.16.M88.4 R128, [R169+0x4800] ;  /* 0x00480000a980783b */ /* 0x000e620000000200 */
[C---:B--2---:R-:W-:Y:S07]  /*16fa0*/  HMMA.16816.F32 R8, R104.reuse, R110, RZ ;  /* 0x0000006e6808723c */ /* 0x044fee00000018ff */
[----:B------:R-:W2:Y:S01]  /*16fb0*/  LDSM.16.M88.4 R132, [R169+0x5000] ;  /* 0x00500000a984783b */ /* 0x000ea20000000200 */
[C---:B----4-:R-:W-:Y:S07]  /*16fc0*/  HMMA.16816.F32 R12, R104.reuse, R112, RZ ;  /* 0x00000070680c723c */ /* 0x050fee00000018ff */
[----:B------:R-:W4:Y:S01]  /*16fd0*/  LDSM.16.M88.4 R64, [R169+0x5800] ;  /* 0x00580000a940783b */ /* 0x000f220000000200 */
[C---:B------:R-:W-:Y:S06]  /*16fe0*/  HMMA.16816.F32 R16, R104.reuse, R114, RZ ;  /* 0x000000726810723c */ /* 0x040fec00000018ff */
[C---:B---3--:R-:W-:Y:S01]  /*16ff0*/  HMMA.16816.F32 R20, R104.reuse, R116, RZ ;  /* 0x000000746814723c */ /* 0x048fe200000018ff */
[----:B------:R-:W0:Y:S08]  /*17000*/  LDGDEPBAR ;  /* 0x00000000000079af */ /* 0x000e300000000000 */
[----:B------:R-:W-:Y:S01]  /*17010*/  LDSM.16.M88.4 R136, [R168] ;  /* 0x00000000a888783b */ /* 0x000fe20000000200 */
[C---:B------:R-:W-:Y:S06]  /*17020*/  HMMA.16816.F32 R24, R104.reuse, R118, RZ ;  /* 0x000000766818723c */ /* 0x040fec00000018ff */
[C---:B-----5:R-:W-:Y:S01]  /*17030*/  HMMA.16816.F32 R28, R104.reuse, R120, RZ ;  /* 0x00000078681c723c */ /* 0x060fe200000018ff */
[----:B------:R-:W3:Y:S05]  /*17040*/  LDSM.16.M88.4 R140, [R163+0x2000] ;  /* 0x00200000a38c783b */ /* 0x000eea0000000200 */
[C---:B------:R-:W-:Y:S03]  /*17050*/  HMMA.16816.F32 R32, R104.reuse, R122, RZ ;  /* 0x0000007a6820723c */ /* 0x040fe600000018ff */
[----:B------:R-:W5:Y:S03]  /*17060*/  LDSM.16.M88.4 R144, [R163+0x2800] ;  /* 0x00280000a390783b */ /* 0x000f660000000200 */
[C---:B------:R-:W-:Y:S05]  /*17070*/  HMMA.16816.F32 R36, R104.reuse, R124, RZ ;  /* 0x0000007c6824723c */ /* 0x040fea00000018ff */
[----:B------:R-:W5:Y:S01]  /*17080*/  LDSM.16.M88.4 R148, [R163+0x3000] ;  /* 0x00300000a394783b */ /* 0x000f620000000200 */
[C---:B------:R-:W-:Y:S06]  /*17090*/  HMMA.16816.F32 R40, R104.reuse, R126, RZ ;  /* 0x0000007e6828723c */ /* 0x040fec00000018ff */
[C---:B-1----:R-:W-:Y:S01]  /*170a0*/  HMMA.16816.F32 R44, R104.reuse, R128, RZ ;  /* 0x00000080682c723c */ /* 0x042fe200000018ff */
[----:B------:R-:W-:Y:S05]  /*170b0*/  LDSM.16.M88.4 R108, [R163+0x4000] ;  /* 0x00400000a36c783b */ /* 0x000fea0000000200 */
[C---:B------:R-:W-:Y:S03]  /*170c0*/  HMMA.16816.F32 R48, R104.reuse, R130, RZ ;  /* 0x000000826830723c */ /* 0x040fe600000018ff */
[----:B------:R-:W-:Y:S03]  /*170d0*/  LDSM.16.M88.4 R112, [R163+0x4800] ;  /* 0x00480000a370783b */ /* 0x000fe60000000200 */
[C---:B--2---:R-:W-:Y:S05]  /*170e0*/  HMMA.16816.F32 R52, R104.reuse, R132, RZ ;  /* 0x000000846834723c */ /* 0x044fea00000018ff */
[----:B------:R-:W-:Y:S01]  /*170f0*/  LDSM.16.M88.4 R116, [R163+0x5000] ;  /* 0x00500000a374783b */ /* 0x000fe20000000200 */
[C---:B------:R-:W-:Y:S06]  /*17100*/  HMMA.16816.F32 R56, R104.reuse, R134, RZ ;  /* 0x000000866838723c */ /* 0x040fec00000018ff */
[C---:B----4-:R-:W-:Y:S01]  /*17110*/  HMMA.16816.F32 R60, R104.reuse, R64, RZ ;  /* 0x00000040683c723c */ /* 0x050fe200000018ff */
[----:B------:R-:W-:Y:S05]  /*17120*/  LDSM.16.M88.4 R120, [R156] ;  /* 0x000000009c78783b */ /* 0x000fea0000000200 */
[----:B------:R-:W-:Y:S03]  /*17130*/  HMMA.16816.F32 R64, R104, R66, RZ ;  /* 0x000000426840723c */ /* 0x000fe600000018ff */
[----:B------:R-:W1:Y:S03]  /*17140*/  LDSM.16.M88.4 R104, [R163+0x3800] ;  /* 0x00380000a368783b */ /* 0x000e660000000200 */
[C---:B---3--:R-:W-:Y:S06]  /*17150*/  HMMA.16816.F32 R4, R136.reuse, R140, R4 ;  /* 0x0000008c8804723c */ /* 0x048fec0000001804 */
[C---:B------:R-:W-:Y:S06]  /*17160*/  HMMA.16816.F32 R8, R136.reuse, R142, R8 ;  /* 0x0000008e8808723c */ /* 0x040fec0000001808 */
[C---:B-----5:R-:W-:Y:S06]  /*17170*/  HMMA.16816.F32 R12, R136.reuse, R144, R12 ;  /* 0x00000090880c723c */ /* 0x060fec000000180c */
[C---:B------:R-:W-:Y:S06]  /*17180*/  HMMA.16816.F32 R16, R136.reuse, R146, R16 ;  /* 0x000000928810723c */ /* 0x040fec0000001810 */
        /* <DEDUP_REMOVED lines=16> */
[----:B------:R-:W1:Y:S06]  /*17290*/  LDSM.16.M88.4 R104, [R158] ;  /* 0x000000009e68783b */ /* 0x000e6c0000000200 */
[----:B------:R-:W-:Y:S04]  /*172a0*/  MOV R136, R2 ;  /* 0x0000000200887202 */ /* 0x000fe80000000f00 */
[----:B------:R-:W-:Y:S01]  /*172b0*/  MOV R137, R3 ;  /* 0x0000000300897202 */ /* 0x000fe20000000f00 */
        /* <DEDUP_REMOVED lines=22> */
[----:B------:R-:W-:Y:S06]  /*17420*/  HMMA.16816.F32 R64, R108, R114, R64 ;  /* 0x000000726c40723c */ /* 0x000fec0000001840 */
[C---:B---3--:R-:W-:Y:S06]  /*17430*/  HMMA.16816.F32 R4, R116.reuse, R120, R4 ;  /* 0x000000787404723c */ /* 0x048fec0000001804 */
[C---:B------:R-:W-:Y:S06]  /*17440*/  HMMA.16816.F32 R8, R116.reuse, R122, R8 ;  /* 0x0000007a7408723c */ /* 0x040fec0000001808 */
[C---:B-1----:R-:W-:Y:S06]  /*17450*/  HMMA.16816.F32 R12, R116.reuse, R104, R12 ;  /* 0x00000068740c723c */ /* 0x042fec000000180c */
[C---:B------:R-:W-:Y:S06]  /*17460*/  HMMA.16816.F32 R16, R116.reuse, R106, R16 ;  /* 0x0000006a7410723c */ /* 0x040fec0000001810 */
[----:B------:R-:W-:Y:S01]  /*17470*/  FMUL.FTZ R139, R4, UR5 ;  /* 0x00000005048b7c20 */ /* 0x000fe20008410000 */
[----:B------:R-:W-:Y:S01]  /*17480*/  FMUL.FTZ R141, R5, UR5 ;  /* 0x00000005058d7c20 */ /* 0x000fe20008410000 */
[----:B------:R-:W-:Y:S03]  /*17490*/  FMUL.FTZ R143, R6, UR5 ;  /* 0x00000005068f7c20 */ /* 0x000fe60008410000 */
[----:B------:R-:W-:Y:S01]  /*174a0*/  FMUL.FTZ R145, R7, UR5 ;  /* 0x0000000507917c20 */ /* 0x000fe20008410000 */
[----:B------:R-:W1:Y:S01]  /*174b0*/  MUFU.TANH R139, R139 ;  /* 0x0000008b008b7308 */ /* 0x000e620000002400 */
[----:B------:R-:W2:Y:S01]  /*174c0*/  LDSM.16.M88.4 R4, [R152+0x1000] ;  /* 0x001000009804783b */ /* 0x000ea20000000200 */
        /* <DEDUP_REMOVED lines=12> */
[----:B------:R-:W-:Y:S04]  /*17590*/  FMUL.FTZ R18, R18, UR5 ;  /* 0x0000000512127c20 */ /* 0x000fe80008410000 */
[----:B------:R-:W4:Y:S10]  /*175a0*/  MUFU.TANH R149, R9 ;  /* 0x0000000900957308 */ /* 0x000f340000002400 */
[----:B------:R-:W1:Y:S10]  /*175b0*/  MUFU.TANH R151, R10 ;  /* 0x0000000a00977308 */ /* 0x000e740000002400 */
        /* <DEDUP_REMOVED lines=56> */
[----:B------:R-:W4:Y:S01]  /*17940*/  MUFU.TANH R226, R22 ;  /* 0x0000001600e27308 */ /* 0x000f220000002400 */
        /* <DEDUP_REMOVED lines=26> */
[----:B-----5:R-:W-:Y:S01]  /*17af0*/  FMUL.FTZ R4, R62, UR5 ;  /* 0x000000053e047c20 */ /* 0x020fe20008410000 */
        /* <DEDUP_REMOVED lines=42> */
[----:B------:R-:W1:Y:S01]  /*17da0*/  MUFU.TANH R36, R36 ;  /* 0x0000002400247308 */ /* 0x000e620000002400 */
[----:B--234-:R-:W-:Y:S05]  /*17db0*/  @!P1 BRA `(.L_x_7106) ;  /* 0x0000000800709947 */ /* 0x01cfea0003800000 */
[----:B-1----:R-:W1:Y:S01]  /*17dc0*/  LDC R4, c[0x0][0x248] ;  /* 0x00009200ff047b82 */ /* 0x002e620000000800 */
        /* <DEDUP_REMOVED lines=15> */
[-C--:B------:R-:W-:Y:S02]  /*17ec0*/  LOP3.LUT R23, R23, R6.reuse, RZ, 0x3c, !PT ;  /* 0x0000000617177212 */ /* 0x080fe400078e3cff */
[----:B------:R-:W-:Y:S02]  /*17ed0*/  ISETP.GE.AND P3, PT, R25, RZ, PT ;  /* 0x000000ff1900720c */ /* 0x000fe40003f66270 */
[----:B------:R-:W-:Y:S02]  /*17ee0*/  ISETP.GE.AND P6, PT, R23, RZ, PT ;  /* 0x000000ff1700720c */ /* 0x000fe40003fc6270 */
[----:B------:R-:W-:Y:S03]  /*17ef0*/  LOP3.LUT R25, RZ, R6, RZ, 0x33, !PT ;  /* 0x00000006ff197212 */ /* 0x000fe600078e33ff */
        /* <DEDUP_REMOVED lines=20> */
[----:B------:R-:W1:Y:S01]  /*18040*/  LDC R12, c[0x0][0x24c] ;  /* 0x00009300ff0c7b82 */ /* 0x000e620000000800 */
[----:B------:R-:W-:Y:S02]  /*18050*/  ISETP.NE.AND P1, PT, R6, RZ, PT ;  /* 0x000000ff0600720c */ /* 0x000fe40003f25270 */
[----:B------:R-:W-:Y:S08]  /*18060*/  ISETP.GE.U32.AND P5, PT, R14, R2, PT ;  /* 0x000000020e00720c */ /* 0x000ff00003fa6070 */
[----:B------:R-:W-:Y:S05]  /*18070*/  @P4 VIADD R16, R16, 0x1 ;  /* 0x0000000110104836 */ /* 0x000fea0000000000 */
        /* <DEDUP_REMOVED lines=16> */
[C---:B-1----:R-:W-:Y:S02]  /*18180*/  IMAD R27, R25.reuse, R12, R23 ;  /* 0x0000000c191b7224 */ /* 0x042fe400078e0217 */
[----:B------:R-:W-:Y:S04]  /*18190*/  IMAD.WIDE.U32 R22, R25, R4, RZ ;  /* 0x0000000419167225 */ /* 0x000fe800078e00ff */
[----:B------:R-:W-:Y:S01]  /*181a0*/  IMAD.IADD R23, R23, 0x1, R27 ;  /* 0x0000000117177824 */ /* 0x000fe200078e021b */
[----:B----4-:R-:W-:Y:S04]  /*181b0*/  IADD3 R21, -R21, R14, RZ ;  /* 0x0000000e15157210 */ /* 0x010fe80007ffe1ff */
[----:B------:R-:W-:Y:S01]  /*181c0*/  SHF.R.S32.HI R25, RZ, 0x1f, R21 ;  /* 0x0000001fff197819 */ /* 0x000fe20000011415 */
[-C--:B-----5:R-:W-:Y:S04]  /*181d0*/  IMAD.WIDE.U32 R22, R21, R2.reuse, R22 ;  /* 0x0000000215167225 */ /* 0x0a0fe800078e0016 */
[----:B------:R-:W-:Y:S04]  /*181e0*/  IMAD R6, R25, R2, RZ ;  /* 0x0000000219067224 */ /* 0x000fe800078e02ff */
[----:B------:R-:W-:Y:S05]  /*181f0*/  IMAD R6, R21, R3, R6 ;  /* 0x0000000315067224 */ /* 0x000fea00078e0206 */
[----:B------:R-:W-:Y:S07]  /*18200*/  IADD3 R23, R23, R6, RZ ;  /* 0x0000000617177210 */ /* 0x000fee0007ffe0ff */
.L_x_7107:
[----:B------:R4:W-:Y:S01]  /*18210*/  @P0 STS.128 [R180+0x2000], RZ ;  /* 0x002000ffb4000388 */ /* 0x0009e20000000c00 */
[----:B------:R-:W-:Y:S01]  /*18220*/  LEA R34, P2, R22, R182, 0x1 ;  /* 0x000000b616227211 */ /* 0x000fe200078408ff */
[----:B------:R-:W1:Y:S01]  /*18230*/  @!P0 LDC R21, c[0x0][0x24c] ;  /* 0x00009300ff158b82 */ /* 0x000e620000000800 */
        /* <DEDUP_REMOVED lines=15> */
[----:B------:R-:W-:Y:S01]  /*18330*/  @!P0 IMAD.MOV.U32 R26, RZ, RZ, R22 ;  /* 0x000000ffff1a8224 */ /* 0x000fe200078e0016 */
[-C--:B------:R-:W-:Y:S01]  /*18340*/  @!P0 LEA R32, P1, R12, R182.reuse, 0x1 ;  /* 0x000000b60c208211 */ /* 0x080fe200078208ff */
[--C-:B------:R-:W-:Y:S01]  /*18350*/  @!P0 IMAD.MOV.U32 R29, RZ, RZ, R23.reuse ;  /* 0x000000ffff1d8224 */ /* 0x100fe200078e0017 */
        /* <DEDUP_REMOVED lines=30> */
[----:B-1----:R-:W-:Y:S01]  /*18540*/  @!P0 LEA.HI.X R21, R4, R23, R21, 0x6, P1 ;  /* 0x0000001704158211 */ /* 0x002fe200008f3415 */
[----:B---3--:R-:W-:Y:S01]  /*18550*/  @!P0 IMAD R31, R2, 0x70, RZ ;  /* 0x00000070021f8824 */ /* 0x008fe200078e02ff */
[-C--:B------:R-:W-:Y:S01]  /*18560*/  @!P0 LEA R22, P1, R10, R182.reuse, 0x1 ;  /* 0x000000b60a168211 */ /* 0x080fe200078208ff */
[----:B------:R-:W-:Y:S01]  /*18570*/  @!P0 IMAD.IADD R3, R3, 0x1, R27 ;  /* 0x0000000103038824 */ /* 0x000fe200078e021b */
[-C--:B------:R-:W-:Y:S01]  /*18580*/  @!P0 LEA R2, P2, R26, R182.reuse, 0x1 ;  /* 0x000000b61a028211 */ /* 0x080fe200078408ff */
[----:B------:R-:W-:Y:S01]  /*18590*/  @!P0 IMAD.WIDE.U32 R24, R4, 0x70, R24 ;  /* 0x0000007004188825 */ /* 0x000fe200078e0018 */
[-C--:B------:R-:W-:Y:S02]  /*185a0*/  @!P0 LEA.HI.X R23, R10, R181.reuse, R21, 0x1, P1 ;  /* 0x000000b50a178211 */ /* 0x080fe400008f0c15 */
[-C--:B------:R-:W-:Y:S01]  /*185b0*/  @!P0 LEA.HI.X R3, R26, R181.reuse, R3, 0x1, P2 ;  /* 0x000000b51a038211 */ /* 0x080fe200010f0c03 */
[----:B-----5:R-:W-:Y:S01]  /*185c0*/  @!P0 IMAD R21, R6, 0x50, RZ ;  /* 0x0000005006158824 */ /* 0x020fe200078e02ff */
[C---:B------:R-:W-:Y:S01]  /*185d0*/  @!P0 LEA R30, P1, R24.reuse, R182, 0x1 ;  /* 0x000000b6181e8211 */ /* 0x040fe200078208ff */
[----:B------:R-:W-:Y:S01]  /*185e0*/  @!PT LDS RZ, [RZ] ;  /* 0x00000000fffff984 */ /* 0x000fe20000000800 */
[----:B------:R-:W-:Y:S01]  /*185f0*/  @!PT LDS RZ, [RZ] ;  /* 0x00000000fffff984 */ /* 0x000fe20000000800 */
[----:B------:R-:W-:Y:S01]  /*18600*/  @!PT LDS RZ, [RZ] ;  /* 0x00000000fffff984 */ /* 0x000fe20000000800 */
[----:B------:R2:W-:Y:S01]  /*18610*/  @!P0 LDGSTS.E.BYPASS.LTC128B.128 [R180+0x4000], desc[UR6][R22.64] ;  /* 0x0400000016b48fae */ /* 0x0005e2000b901d46 */
[----:B------:R-:W-:Y:S02]  /*18620*/  @!P0 IMAD.IADD R31, R31, 0x1, R25 ;  /* 0x000000011f1f8824 */ /* 0x000fe400078e0219 */
[----:B------:R-:W-:Y:S01]  /*18630*/  @!P0 IMAD.IADD R21, R21, 0x1, R29 ;  /* 0x0000000115158824 */ /* 0x000fe200078e021d */
[----:B------:R2:W-:Y:S01]  /*18640*/  @P0 STS.128 [R180+0x4800], RZ ;  /* 0x004800ffb4000388 */ /* 0x0005e20000000c00 */
[----:B------:R-:W-:Y:S01]  /*18650*/  IMAD.MOV.U32 R182, RZ, RZ, R34 ;  /* 0x000000ffffb67224 */ /* 0x000fe200078e0022 */
[-C--:B------:R-:W-:Y:S02]  /*18660*/  @!P0 LEA.HI.X R31, R24, R181.reuse, R31, 0x1, P1 ;  /* 0x000000b5181f8211 */ /* 0x080fe400008f0c1f */
[----:B------:R-:W-:Y:S01]  /*18670*/  @!P0 LEA.HI.X R21, R28, R181, R21, 0x1, P3 ;  /* 0x000000b51c158211 */ /* 0x000fe200018f0c15 */
[----:B------:R-:W-:Y:S04]  /*18680*/  IMAD.MOV.U32 R181, RZ, RZ, R35 ;  /* 0x000000ffffb57224 */ /* 0x000fe800078e0023 */
        /* <DEDUP_REMOVED lines=15> */
.L_x_7106:
[----:B------:R-:W-:Y:S01]  /*18780*/  IADD3 R60, R183, -0x1, RZ ;  /* 0xffffffffb73c7810 */ /* 0x000fe20007ffe0ff */
[----:B-12---:R-:W-:Y:S03]  /*18790*/  LDSM.16.MT88.4 R28, [R161+0x6000] ;  /* 0x00600000a11c783b */ /* 0x006fe60000004200 */
[----:B------:R-:W-:Y:S04]  /*187a0*/  LEA R2, R60, R185, 0x7 ;  /* 0x000000b93c027211 */ /* 0x000fe800078e38ff */
[C---:B------:R-:W-:Y:S01]  /*187b0*/  IADD3 R4, R2.reuse, 0x1, RZ ;  /* 0x0000000102047810 */ /* 0x040fe20007ffe0ff */
[----:B------:R-:W-:Y:S01]  /*187c0*/  LDSM.16.MT88.4 R44, [R160+0x6000] ;  /* 0x00600000a02c783b */ /* 0x000fe20000004200 */
[----:B------:R-:W-:Y:S02]  /*187d0*/  I2FP.F32.S32 R3, R2 ;  /* 0x0000000200037245 */ /* 0x000fe40000201400 */
[----:B------:R-:W-:Y:S02]  /*187e0*/  I2FP.F32.S32 R4, R4 ;  /* 0x0000000400047245 */ /* 0x000fe40000201400 */
[----:B------:R-:W-:Y:S01]  /*187f0*/  IADD3 R32, R2, 0x19, RZ ;  /* 0x0000001902207810 */ /* 0x000fe20007ffe0ff */
[CC--:B------:R-:W-:Y:S01]  /*18800*/  FFMA.FTZ R143, R0.reuse, R3.reuse, R143 ;  /* 0x00000003008f7223 */ /* 0x0c0fe2000001008f */
[C---:B------:R-:W-:Y:S01]  /*18810*/  FFMA.FTZ R139, R0.reuse, R3, R139 ;  /* 0x00000003008b7223 */ /* 0x040fe2000001008b */
[CC--:B------:R-:W-:Y:S01]  /*18820*/  FFMA.FTZ R145, R0.reuse, R4.reuse, R145 ;  /* 0x0000000400917223 */ /* 0x0c0fe20000010091 */
[----:B------:R-:W-:Y:S01]  /*18830*/  FFMA.FTZ R141, R0, R4, R141 ;  /* 0x00000004008d7223 */ /* 0x000fe2000001008d */
[C---:B------:R-:W-:Y:S01]  /*18840*/  IADD3 R4, R2.reuse, 0x10, RZ ;  /* 0x0000001002047810 */ /* 0x040fe20007ffe0ff */
[----:B------:R-:W-:Y:S01]  /*18850*/  LDSM.16.MT88.4 R48, [R164+0x6800] ;  /* 0x00680000a430783b */ /* 0x000fe20000004200 */
[----:B------:R-:W-:Y:S02]  /*18860*/  IADD3 R3, R2, 0x28, RZ ;  /* 0x0000002802037810 */ /* 0x000fe40007ffe0ff */
[----:B------:R-:W-:Y:S02]  /*18870*/  I2FP.F32.S32 R4, R4 ;  /* 0x0000000400047245 */ /* 0x000fe40000201400 */
[----:B------:R-:W-:Y:S02]  /*18880*/  I2FP.F32.S32 R3, R3 ;  /* 0x0000000300037245 */ /* 0x000fe40000201400 */
[----:B------:R-:W-:Y:S01]  /*18890*/  I2FP.F32.S32 R32, R32 ;  /* 0x0000002000207245 */ /* 0x000fe20000201400 */
[CC--:B------:R-:W-:Y:S01]  /*188a0*/  FFMA.FTZ R195, R0.reuse, R4.reuse, R195 ;  /* 0x0000000400c37223 */ /* 0x0c0fe200000100c3 */
[C---:B------:R-:W-:Y:S01]  /*188b0*/  FFMA.FTZ R193, R0.reuse, R4, R193 ;  /* 0x0000000400c17223 */ /* 0x040fe200000100c1 */
[CC--:B------:R-:W-:Y:S01]  /*188c0*/  FFMA.FTZ R222, R0.reuse, R3.reuse, R222 ;  /* 0x0000000300de7223 */ /* 0x0c0fe200000100de */
[----:B------:R-:W-:Y:S01]  /*188d0*/  FFMA.FTZ R214, R0, R3, R214 ;  /* 0x0000000300d67223 */ /* 0x000fe200000100d6 */
[----:B------:R-:W-:Y:S01]  /*188e0*/  IADD3 R4, R2, 0x21, RZ ;  /* 0x0000002102047810 */ /* 0x000fe20007ffe0ff */
[-C--:B------:R-:W-:Y:S01]  /*188f0*/  FFMA.FTZ R26, R0, R32.reuse, R19 ;  /* 0x00000020001a7223 */ /* 0x080fe20000010013 */
[----:B------:R-:W-:Y:S01]  /*18900*/  IADD3 R3, R2, 0x31, RZ ;  /* 0x0000003102037810 */ /* 0x000fe20007ffe0ff */
[----:B------:R-:W-:Y:S01]  /*18910*/  FFMA.FTZ R32, R0, R32, R17 ;  /* 0x0000002000207223 */ /* 0x000fe20000010011 */
[C---:B------:R-:W-:Y:S01]  /*18920*/  IADD3 R6, R2.reuse, 0x9, RZ ;  /* 0x0000000902067810 */ /* 0x040fe20007ffe0ff */
[----:B------:R-:W-:Y:S01]  /*18930*/  LDSM.16.MT88.4 R52, [R162+0x6800] ;  /* 0x00680000a234783b */ /* 0x000fe20000004200 */
[----:B------:R-:W-:Y:S02]  /*18940*/  I2FP.F32.S32 R17, R4 ;  /* 0x0000000400117245 */ /* 0x000fe40000201400 */
[----:B------:R-:W-:Y:S02]  /*18950*/  I2FP.F32.S32 R3, R3 ;  /* 0x0000000300037245 */ /* 0x000fe40000201400 */
[----:B------:R-:W-:Y:S01]  /*18960*/  IADD3 R8, R2, 0x8, RZ ;  /* 0x0000000802087810 */ /* 0x000fe20007ffe0ff */
[----:B------:R-:W-:Y:S01]  /*18970*/  FFMA.FTZ R224, R0, R17, R224 ;  /* 0x0000001100e07223 */ /* 0x000fe200000100e0 */
[----:B------:R-:W-:Y:S01]  /*18980*/  IADD3 R4, R2, 0x40, RZ ;  /* 0x0000004002047810 */ /* 0x000fe20007ffe0ff */
[C---:B------:R-:W-:Y:S01]  /*18990*/  FFMA.FTZ R208, R0.reuse, R3, R208 ;  /* 0x0000000300d07223 */ /* 0x040fe200000100d0 */
[----:B------:R-:W-:Y:S01]  /*189a0*/  I2FP.F32.S32 R6, R6 ;  /* 0x0000000600067245 */ /* 0x000fe20000201400 */
[C---:B------:R-:W-:Y:S01]  /*189b0*/  FFMA.FTZ R216, R0.reuse, R17, R216 ;  /* 0x0000001100d87223 */ /* 0x040fe200000100d8 */
[----:B------:R-:W-:Y:S01]  /*189c0*/  I2FP.F32.S32 R8, R8 ;  /* 0x0000000800087245 */ /* 0x000fe20000201400 */
[----:B------:R-:W-:Y:S01]  /*189d0*/  FFMA.FTZ R200, R0, R3, R200 ;  /* 0x0000000300c87223 */ /* 0x000fe200000100c8 */
[----:B------:R-:W-:Y:S01]  /*189e0*/  IADD3 R17, R2, 0x38, RZ ;  /* 0x0000003802117810 */ /* 0x000fe20007ffe0ff */
[C---:B------:R-:W-:Y:S01]  /*189f0*/  FFMA.FTZ R191, R0.reuse, R6, R191 ;  /* 0x0000000600bf7223 */ /* 0x040fe200000100bf */
[----:B------:R-:W-:Y:S01]  /*18a00*/  I2FP.F32.S32 R3, R4 ;  /* 0x0000000400037245 */ /* 0x000fe20000201400 */
[----:B------:R-:W-:Y:S01]  /*18a10*/  FFMA.FTZ R149, R0, R6, R149 ;  /* 0x0000000600957223 */ /* 0x000fe20000010095 */
[----:B------:R-:W-:Y:S01]  /*18a20*/  IADD3 R24, R2, 0x11, RZ ;  /* 0x0000001102187810 */ /* 0x000fe20007ffe0ff */
[CC--:B------:R-:W-:Y:S01]  /*18a30*/  FFMA.FTZ R151, R0.reuse, R8.reuse, R151 ;  /* 0x0000000800977223 */ /* 0x0c0fe20000010097 */
[----:B------:R-:W-:Y:S01]  /*18a40*/  FMNMX.FTZ R4, R143, R103, !PT ;  /* 0x000000678f047209 */ /* 0x000fe20007810000 */
[C---:B------:R-:W-:Y:S01]  /*18a50*/  FFMA.FTZ R147, R0.reuse, R8, R147 ;  /* 0x0000000800937223 */ /* 0x040fe20000010093 */
[----:B------:R-:W-:Y:S01]  /*18a60*/  FMNMX.FTZ R6, R139, R102, !PT ;  /* 0x000000668b067209 */ /* 0x000fe20007810000 */
[C---:B------:R-:W-:Y:S01]  /*18a70*/  FFMA.FTZ R194, R0.reuse, R3, R194 ;  /* 0x0000000300c27223 */ /* 0x040fe200000100c2 */
[----:B------:R-:W-:Y:S01]  /*18a80*/  I2FP.F32.S32 R17, R17 ;  /* 0x0000001100117245 */ /* 0x000fe20000201400 */
[C---:B------:R-:W-:Y:S01]  /*18a90*/  FFMA.FTZ R148, R0.reuse, R3, R148 ;  /* 0x0000000300947223 */ /* 0x040fe20000010094 */
[----:B------:R-:W-:Y:S02]  /*18aa0*/  I2FP.F32.S32 R24, R24 ;  /* 0x0000001800187245 */ /* 0x000fe40000201400 */
[----:B------:R-:W-:Y:S01]  /*18ab0*/  FMNMX.FTZ R4, R145, R4, !PT ;  /* 0x0000000491047209 */ /* 0x000fe20007810000 */
[CC--:B------:R-:W-:Y:S01]  /*18ac0*/  FFMA.FTZ R206, R0.reuse, R17.reuse, R206 ;  /* 0x0000001100ce7223 */ /* 0x0c0fe200000100ce */
[----:B------:R-:W-:Y:S01]  /*18ad0*/  FMNMX.FTZ R6, R141, R6, !PT ;  /* 0x000000068d067209 */ /* 0x000fe20007810000 */
[C---:B------:R-:W-:Y:S01]  /*18ae0*/  FFMA.FTZ R198, R0.reuse, R17, R198 ;  /* 0x0000001100c67223 */ /* 0x040fe200000100c6 */
[----:B------:R-:W-:Y:S01]  /*18af0*/  FMNMX.FTZ R4, R151, R4, !PT ;  /* 0x0000000497047209 */ /* 0x000fe20007810000 */
[-C--:B------:R-:W-:Y:S01]  /*18b00*/  FFMA.FTZ R15, R0, R24.reuse, R15 ;  /* 0x00000018000f7223 */ /* 0x080fe2000001000f */
[----:B------:R-:W-:Y:S01]  /*18b10*/  IADD3 R17, R2, 0x41, RZ ;  /* 0x0000004102117810 */ /* 0x000fe20007ffe0ff */
[----:B------:R-:W-:Y:S01]  /*18b20*/  FFMA.FTZ R24, R0, R24, R13 ;  /* 0x0000001800187223 */ /* 0x000fe2000001000d */
[C---:B------:R-:W-:Y:S02]  /*18b30*/  IADD3 R34, R2.reuse, 0x18, RZ ;  /* 0x0000001802227810 */ /* 0x040fe40007ffe0ff */
[C---:B------:R-:W-:Y:S02]  /*18b40*/  IADD3 R13, R2.reuse, 0x20, RZ ;  /* 0x00000020020d7810 */ /* 0x040fe40007ffe0ff */
[----:B------:R-:W-:Y:S02]  /*18b50*/  FMNMX.FTZ R6, R147, R6, !PT ;  /* 0x0000000693067209 */ /* 0x000fe40007810000 */
[----:B------:R-:W-:Y:S02]  /*18b60*/  FMNMX.FTZ R4, R191, R4, !PT ;  /* 0x00000004bf047209 */ /* 0x000fe40007810000 */
[----:B------:R-:W-:Y:S02]  /*18b70*/  IADD3 R19, R2, 0x30, RZ ;  /* 0x0000003002137810 */ /* 0x000fe40007ffe0ff */
[----:B------:R-:W-:Y:S02]  /*18b80*/  I2FP.F32.S32 R17, R17 ;  /* 0x0000001100117245 */ /* 0x000fe40000201400 */
[----:B------:R-:W-:Y:S02]  /*18b90*/  I2FP.F32.S32 R34, R34 ;  /* 0x0000002200227245 */ /* 0x000fe40000201400 */
[----:B------:R-:W-:Y:S01]  /*18ba0*/  FMNMX.FTZ R6, R149, R6, !PT ;  /* 0x0000000695067209 */ /* 0x000fe20007810000 */
[C---:B------:R-:W-:Y:S01]  /*18bb0*/  FFMA.FTZ R192, R0.reuse, R17, R192 ;  /* 0x0000001100c07223 */ /* 0x040fe200000100c0 */
[----:B------:R-:W-:Y:S01]  /*18bc0*/  I2FP.F32.S32 R13, R13 ;  /* 0x0000000d000d7245 */ /* 0x000fe20000201400 */
[C---:B------:R-:W-:Y:S01]  /*18bd0*/  FFMA.FTZ R146, R0.reuse, R17, R146 ;  /* 0x0000001100927223 */ /* 0x040fe20000010092 */
[----:B------:R-:W-:Y:S01]  /*18be0*/  FMNMX.FTZ R4, R195, R4, !PT ;  /* 0x00000004c3047209 */ /* 0x000fe20007810000 */
[C---:B------:R-:W-:Y:S01]  /*18bf0*/  FFMA.FTZ R199, R0.reuse, R34, R199 ;  /* 0x0000002200c77223 */ /* 0x040fe200000100c7 */
[----:B------:R-:W-:Y:S01]  /*18c00*/  I2FP.F32.S32 R19, R19 ;  /* 0x0000001300137245 */ /* 0x000fe20000201400 */
[CC--:B------:R-:W-:Y:S01]  /*18c10*/  FFMA.FTZ R226, R0.reuse, R13.reuse, R226 ;  /* 0x0000000d00e27223 */ /* 0x0c0fe200000100e2 */
[----:B------:R-:W-:Y:S01]  /*18c20*/  FMNMX.FTZ R17, R193, R6, !PT ;  /* 0x00000006c1117209 */ /* 0x000fe20007810000 */
[C---:B------:R-:W-:Y:S01]  /*18c30*/  FFMA.FTZ R218, R0.reuse, R13, R218 ;  /* 0x0000000d00da7223 */ /* 0x040fe200000100da */
        /* <DEDUP_REMOVED lines=13> */
[----:B------:R-:W-:Y:S02]  /*18d10*/  IADD3 R13, R2, 0x39, RZ ;  /* 0x00000039020d7810 */ /* 0x000fe40007ffe0ff */
        /* <DEDUP_REMOVED lines=25> */
[----:B------:R-:W-:Y:S02]  /*18eb0*/  IADD3 R3, R2, 0x49, RZ ;  /* 0x0000004902037810 */ /* 0x000fe40007ffe0ff */
[----:B------:R-:W-:Y:S02]  /*18ec0*/  FMNMX.FTZ R17, R204, R17, !PT ;  /* 0x00000011cc117209 */ /* 0x000fe40007810000 */
[----:B------:R-:W-:Y:S02]  /*18ed0*/  IADD3 R13, R2, 0x60, RZ ;  /* 0x00000060020d7810 */ /* 0x000fe40007ffe0ff */
[----:B------:R-:W-:Y:S02]  /*18ee0*/  FMNMX.FTZ R19, R196, R19, !PT ;  /* 0x00000013c4137209 */ /* 0x000fe40007810000 */
[----:B------:R-:W-:Y:S02]  /*18ef0*/  I2FP.F32.S32 R3, R3 ;  /* 0x0000000300037245 */ /* 0x000fe40000201400 */
[----:B------:R-:W-:Y:S02]  /*18f00*/  FMNMX.FTZ R17, R194, R17, !PT ;  /* 0x00000011c2117209 */ /* 0x000fe40007810000 */
[----:B------:R-:W-:Y:S01]  /*18f10*/  I2FP.F32.S32 R13, R13 ;  /* 0x0000000d000d7245 */ /* 0x000fe20000201400 */
[-C--:B------:R-:W-:Y:S01]  /*18f20*/  FFMA.FTZ R150, R0, R3.reuse, R150 ;  /* 0x0000000300967223 */ /* 0x080fe20000010096 */
[----:B------:R-:W-:Y:S01]  /*18f30*/  IADD3 R21, R2, 0x50, RZ ;  /* 0x0000005002157810 */ /* 0x000fe20007ffe0ff */
[----:B------:R-:W-:Y:S01]  /*18f40*/  FFMA.FTZ R142, R0, R3, R142 ;  /* 0x00000003008e7223 */ /* 0x000fe2000001008e */
        /* <DEDUP_REMOVED lines=16> */
[----:B------:R-:W-:Y:S02]  /*19050*/  IADD3 R19, R2, 0x68, RZ ;  /* 0x0000006802137810 */ /* 0x000fe40007ffe0ff */
        /* <DEDUP_REMOVED lines=11> */
[----:B------:R-:W-:Y:S01]  /*19110*/  IADD3 R5, R2, 0x69, RZ ;  /* 0x0000006902057810 */ /* 0x000fe20007ffe0ff */
[----:B------:R-:W-:Y:S01]  /*19120*/  FFMA.FTZ R112, R0, R19, R112 ;  /* 0x0000001300707223 */ /* 0x000fe20000010070 */
[----:B------:R-:W-:Y:S01]  /*19130*/  FMNMX.FTZ R13, R128, R13, !PT ;  /* 0x0000000d800d7209 */ /* 0x000fe20007810000 */
[----:B------:R-:W-:Y:S01]  /*19140*/  FFMA.FTZ R120, R0, R3, R120 ;  /* 0x0000000300787223 */ /* 0x000fe20000010078 */
[----:B------:R-:W-:Y:S01]  /*19150*/  FMNMX.FTZ R7, R134, R17, !PT ;  /* 0x0000001186077209 */ /* 0x000fe20007810000 */
[----:B------:R-:W-:Y:S01]  /*19160*/  FFMA.FTZ R114, R0, R3, R114 ;  /* 0x0000000300727223 */ /* 0x000fe20000010072 */
[----:B------:R-:W-:Y:S01]  /*19170*/  I2FP.F32.S32 R5, R5 ;  /* 0x0000000500057245 */ /* 0x000fe20000201400 */
[----:B------:R-:W-:Y:S01]  /*19180*/  LDSM.16.MT88.4 R16, [R164+0x6000] ;  /* 0x00600000a410783b */ /* 0x000fe20000004200 */
[----:B------:R-:W-:Y:S02]  /*19190*/  IADD3 R3, R2, 0x70, RZ ;  /* 0x0000007002037810 */ /* 0x000fe40007ffe0ff */
[----:B------:R-:W-:Y:S01]  /*191a0*/  FMNMX.FTZ R13, R126, R13, !PT ;  /* 0x0000000d7e0d7209 */ /* 0x000fe20007810000 */
[----:B------:R-:W-:Y:S01]  /*191b0*/  FFMA.FTZ R56, R0, R5, R56 ;  /* 0x0000000500387223 */ /* 0x000fe20000010038 */
[----:B------:R-:W-:Y:S01]  /*191c0*/  FMNMX.FTZ R7, R132, R7, !PT ;  /* 0x0000000784077209 */ /* 0x000fe20007810000 */
[----:B------:R-:W-:Y:S01]  /*191d0*/  FFMA.FTZ R108, R0, R5, R108 ;  /* 0x00000005006c7223 */ /* 0x000fe2000001006c */
[----:B------:R-:W-:Y:S01]  /*191e0*/  I2FP.F32.S32 R3, R3 ;  /* 0x0000000300037245 */ /* 0x000fe20000201400 */
[----:B------:R-:W-:Y:S01]  /*191f0*/  LDSM.16.MT88.4 R20, [R162+0x6000] ;  /* 0x00600000a214783b */ /* 0x000fe20000004200 */
        /* <DEDUP_REMOVED lines=74> */
[----:B------:R-:W-:Y:S01]  /*196a0*/  FFMA.FTZ R76, R34, UR4, -R63 ;  /* 0x00000004224c7c23 */ /* 0x000fe2000801083f */
[C---:B------:R-:W-:Y:S01]  /*196b0*/  FMUL.FTZ R34, R39.reuse, R70 ;  /* 0x0000004627227220 */ /* 0x040fe20000410000 */
[C---:B------:R-:W-:Y:S01]  /*196c0*/  FMUL.FTZ R35, R39.reuse, R71 ;  /* 0x0000004727237220 */ /* 0x040fe20000410000 */
[----:B------:R-:W-:Y:S01]  /*196d0*/  FMUL.FTZ R32, R38, R68 ;  /* 0x0000004426207220 */ /* 0x000fe20000410000 */
[----:B------:R-:W-:Y:S03]  /*196e0*/  FFMA.FTZ R125, R120, UR4, -R65 ;  /* 0x00000004787d7c23 */ /* 0x000fe60008010841 */
[----:B------:R-:W-:Y:S01]  /*196f0*/  MUFU.EX2 R103, R103 ;  /* 0x0000006700677308 */ /* 0x000fe20000000800 */
[----:B------:R-:W-:Y:S01]  /*19700*/  FFMA.FTZ R120, R58, UR4, -R63 ;  /* 0x000000043a787c23 */ /* 0x000fe2000801083f */
[C---:B------:R-:W-:Y:S01]  /*19710*/  FMUL.FTZ R6, R39.reuse, R98 ;  /* 0x0000006227067220 */ /* 0x040fe20000410000 */
[----:B------:R-:W-:Y:S01]  /*19720*/  FMUL.FTZ R7, R39, R99 ;  /* 0x0000006327077220 */ /* 0x000fe20000410000 */
[--C-:B------:R-:W-:Y:S01]  /*19730*/  FFMA.FTZ R25, R15, UR4, -R65.reuse ;  /* 0x000000040f197c23 */ /* 0x100fe20008010841 */
[C---:B------:R-:W-:Y:S01]  /*19740*/  FMUL.FTZ R14, R39.reuse, R90 ;  /* 0x0000005a270e7220 */ /* 0x040fe20000410000 */
[----:B------:R-:W-:Y:S01]  /*19750*/  FMUL.FTZ R15, R39, R91 ;  /* 0x0000005b270f7220 */ /* 0x000fe20000410000 */
[--C-:B------:R-:W-:Y:S03]  /*19760*/  FFMA.FTZ R27, R26, UR4, -R65.reuse ;  /* 0x000000041a1b7c23 */ /* 0x100fe60008010841 */
[----:B------:R-:W2:Y:S01]  /*19770*/  MUFU.EX2 R102, R102 ;  /* 0x0000006600667308 */ /* 0x000ea20000000800 */
[----:B-1----:R-:W-:Y:S01]  /*19780*/  F2FP.F16.F32.PACK_AB R41, R107, R118 ;  /* 0x000000766b29723e */ /* 0x002fe200000000ff */
[----:B------:R-:W-:Y:S01]  /*19790*/  FMUL.FTZ R26, R39, R78 ;  /* 0x0000004e271a7220 */ /* 0x000fe20000410000 */
[--C-:B------:R-:W-:Y:S01]  /*197a0*/  FFMA.FTZ R89, R199, UR4, -R65.reuse ;  /* 0x00000004c7597c23 */ /* 0x100fe20008010841 */
[--C-:B------:R-:W-:Y:S01]  /*197b0*/  FFMA.FTZ R71, R226, UR4, -R65.reuse ;  /* 0x00000004e2477c23 */ /* 0x100fe20008010841 */
[--C-:B------:R-:W-:Y:S01]  /*197c0*/  FFMA.FTZ R68, R224, UR4, -R65.reuse ;  /* 0x00000004e0447c23 */ /* 0x100fe20008010841 */
[----:B------:R-:W-:Y:S01]  /*197d0*/  FFMA.FTZ R70, R220, UR4, -R65 ;  /* 0x00000004dc467c23 */ /* 0x000fe20008010841 */
[----:B------:R-:W-:Y:S03]  /*197e0*/  FFMA.FTZ R90, R202, UR4, -R63 ;  /* 0x00000004ca5a7c23 */ /* 0x000fe6000801083f */
        /* <DEDUP_REMOVED lines=10> */
[----:B------:R-:W-:Y:S01]  /*19890*/  FFMA.FTZ R132, R132, UR4, -R65 ;  /* 0x0000000484847c23 */ /* 0x000fe20008010841 */
[--C-:B------:R-:W-:Y:S01]  /*198a0*/  FFMA.FTZ R121, R130, UR4, -R63.reuse ;  /* 0x0000000482797c23 */ /* 0x100fe2000801083f */
[--C-:B------:R-:W-:Y:S01]  /*198b0*/  FFMA.FTZ R128, R128, UR4, -R63.reuse ;  /* 0x0000000480807c23 */ /* 0x100fe2000801083f */
[--C-:B------:R-:W-:Y:S01]  /*198c0*/  FFMA.FTZ R123, R126, UR4, -R63.reuse ;  /* 0x000000047e7b7c23 */ /* 0x100fe2000801083f */
[----:B------:R-:W-:Y:S01]  /*198d0*/  FFMA.FTZ R124, R124, UR4, -R63 ;  /* 0x000000047c7c7c23 */ /* 0x000fe2000801083f */
[--C-:B------:R-:W-:Y:S03]  /*198e0*/  FFMA.FTZ R122, R122, UR4, -R65.reuse ;  /* 0x000000047a7a7c23 */ /* 0x100fe60008010841 */
[----:B------:R-:W-:Y:S01]  /*198f0*/  MUFU.EX2 R110, R110 ;  /* 0x0000006e006e7308 */ /* 0x000fe20000000800 */
[----:B------:R-:W-:Y:S01]  /*19900*/  FFMA.FTZ R116, R116, UR4, -R65 ;  /* 0x0000000474747c23 */ /* 0x000fe20008010841 */
[--C-:B------:R-:W-:Y:S01]  /*19910*/  FFMA.FTZ R129, R114, UR4, -R63.reuse ;  /* 0x0000000472817c23 */ /* 0x100fe2000801083f */
[--C-:B------:R-:W-:Y:S01]  /*19920*/  FFMA.FTZ R112, R112, UR4, -R63.reuse ;  /* 0x0000000470707c23 */ /* 0x100fe2000801083f */
[----:B------:R-:W-:Y:S01]  /*19930*/  FFMA.FTZ R108, R108, UR4, -R63 ;  /* 0x000000046c6c7c23 */ /* 0x000fe2000801083f */
[----:B------:R-:W-:Y:S01]  /*19940*/  FFMA.FTZ R106, R106, UR4, -R65 ;  /* 0x000000046a6a7c23 */ /* 0x000fe20008010841 */
[--C-:B------:R-:W-:Y:S01]  /*19950*/  FFMA.FTZ R97, R200, UR4, -R63.reuse ;  /* 0x00000004c8617c23 */ /* 0x100fe2000801083f */
[----:B------:R-:W-:Y:S03]  /*19960*/  FFMA.FTZ R88, R196, UR4, -R63 ;  /* 0x00000004c4587c23 */ /* 0x000fe6000801083f */
[----:B------:R-:W2:Y:S01]  /*19970*/  MUFU.EX2 R67, R67 ;  /* 0x0000004300437308 */ /* 0x000ea20000000800 */
[----:B-1----:R-:W-:Y:S01]  /*19980*/  F2FP.F16.F32.PACK_AB R40, R105, R109 ;  /* 0x0000006d6928723e */ /* 0x002fe200000000ff */
[----:B------:R-:W-:Y:S01]  /*19990*/  FFMA.FTZ R109, R38, R189, R109 ;  /* 0x000000bd266d7223 */ /* 0x000fe2000001006d */
[--C-:B------:R-:W-:Y:S01]  /*199a0*/  FFMA.FTZ R115, R148, UR4, -R63.reuse ;  /* 0x0000000494737c23 */ /* 0x100fe2000801083f */
[--C-:B------:R-:W-:Y:S01]  /*199b0*/  FFMA.FTZ R98, R146, UR4, -R63.reuse ;  /* 0x0000000492627c23 */ /* 0x100fe2000801083f */
[--C-:B------:R-:W-:Y:S01]  /*199c0*/  FFMA.FTZ R113, R144, UR4, -R63.reuse ;  /* 0x0000000490717c23 */ /* 0x100fe2000801083f */
[----:B------:R-:W-:Y:S01]  /*199d0*/  FFMA.FTZ R142, R142, UR4, -R63 ;  /* 0x000000048e8e7c23 */ /* 0x000fe2000801083f */
[----:B------:R-:W-:Y:S03]  /*199e0*/  FFMA.FTZ R118, R39, R188, R118 ;  /* 0x000000bc27767223 */ /* 0x000fe60000010076 */
[----:B------:R1:W-:Y:S01]  /*199f0*/  MUFU.EX2 R91, R25 ;  /* 0x00000019005b7308 */ /* 0x0003e20000000800 */
[----:B------:R-:W-:Y:S01]  /*19a00*/  FADD.FTZ R109, R105, R109 ;  /* 0x0000006d696d7221 */ /* 0x000fe20000010000 */
[----:B------:R-:W-:Y:S01]  /*19a10*/  ISETP.GT.AND P0, PT, R183, 0x1, PT ;  /* 0x00000001b700780c */ /* 0x000fe20003f04270 */
[----:B------:R-:W-:Y:S01]  /*19a20*/  FADD.FTZ R118, R107, R118 ;  /* 0x000000766b767221 */ /* 0x000fe20000010000 */
[----:B------:R-:W-:Y:S06]  /*19a30*/  MOV R183, R60 ;  /* 0x0000003c00b77202 */ /* 0x000fec0000000f00 */
[----:B------:R3:W-:Y:S01]  /*19a40*/  MUFU.EX2 R78, R33 ;  /* 0x00000021004e7308 */ /* 0x0007e20000000800 */
[C---:B--2---:R-:W-:Y:S01]  /*19a50*/  F2FP.F16.F32.PACK_AB R42, R67.reuse, R110 ;  /* 0x0000006e432a723e */ /* 0x044fe200000000ff */
[----:B------:R-:W-:Y:S04]  /*19a60*/  FADD.FTZ R110, R110, R109 ;  /* 0x0000006d6e6e7221 */ /* 0x000fe80000010000 */
[----:B------:R-:W-:Y:S01]  /*19a70*/  FADD.FTZ R110, R67, R110 ;  /* 0x0000006e436e7221 */ /* 0x000fe20000010000 */
[----:B------:R-:W-:Y:S03]  /*19a80*/  FFMA.FTZ R67, R37, UR4, -R65 ;  /* 0x0000000425437c23 */ /* 0x000fe60008010841 */
[----:B------:R-:W2:Y:S01]  /*19a90*/  MUFU.EX2 R92, R195 ;  /* 0x000000c3005c7308 */ /* 0x000ea20000000800 */
        /* <DEDUP_REMOVED lines=8> */
[----:B------:R1:W-:Y:S01]  /*19b20*/  MUFU.EX2 R84, R27 ;  /* 0x0000001b00547308 */ /* 0x0003e20000000800 */
[C---:B------:R-:W-:Y:S03]  /*19b30*/  HMMA.16816.F32 R12, R40.reuse, R20, R12 ;  /* 0x00000014280c723c */ /* 0x040fe6000000180c */
[----:B------:R-:W-:Y:S01]  /*19b40*/  FFMA.FTZ R85, R193, UR4, -R63 ;  /* 0x00000004c1557c23 */ /* 0x000fe2000801083f */
[----:B---3--:R-:W-:Y:S01]  /*19b50*/  FMUL.FTZ R33, R38, R69 ;  /* 0x0000004526217220 */ /* 0x008fe20000410000 */
[----:B------:R-:W-:Y:S01]  /*19b60*/  FFMA.FTZ R69, R222, UR4, -R65 ;  /* 0x00000004de457c23 */ /* 0x000fe20008010841 */
[C---:B------:R-:W-:Y:S03]  /*19b70*/  HMMA.16816.F32 R16, R40.reuse, R22, R16 ;  /* 0x000000162810723c */ /* 0x040fe60000001810 */
[----:B------:R-:W-:Y:S02]  /*19b80*/  MUFU.EX2 R76, R76 ;  /* 0x0000004c004c7308 */ /* 0x000fe40000000800 */
[C---:B------:R-:W-:Y:S01]  /*19b90*/  FMUL.FTZ R20, R38.reuse, R80 ;  /* 0x0000005026147220 */ /* 0x040fe20000410000 */
[----:B------:R-:W-:Y:S01]  /*19ba0*/  FMUL.FTZ R21, R38, R81 ;  /* 0x0000005126157220 */ /* 0x000fe20000410000 */
[C---:B------:R-:W-:Y:S01]  /*19bb0*/  FMUL.FTZ R22, R39.reuse, R82 ;  /* 0x0000005227167220 */ /* 0x040fe20000410000 */
[C---:B------:R-:W-:Y:S05]  /*19bc0*/  FMUL.FTZ R23, R39.reuse, R83 ;  /* 0x0000005327177220 */ /* 0x040fea0000410000 */
[----:B------:R-:W3:Y:S01]  /*19bd0*/  MUFU.EX2 R85, R85 ;  /* 0x0000005500557308 */ /* 0x000ee20000000800 */
[C---:B-1----:R-:W-:Y:S01]  /*19be0*/  FMUL.FTZ R27, R39.reuse, R79 ;  /* 0x0000004f271b7220 */ /* 0x042fe20000410000 */
[----:B------:R-:W-:Y:S01]  /*19bf0*/  FFMA.FTZ R77, R212, UR4, -R63 ;  /* 0x00000004d44d7c23 */ /* 0x000fe2000801083f */
[--C-:B------:R-:W-:Y:S01]  /*19c00*/  FFMA.FTZ R79, R210, UR4, -R65.reuse ;  /* 0x00000004d24f7c23 */ /* 0x100fe20008010841 */
[--C-:B------:R-:W-:Y:S01]  /*19c10*/  FFMA.FTZ R82, R208, UR4, -R65.reuse ;  /* 0x00000004d0527c23 */ /* 0x100fe20008010841 */
        /* <DEDUP_REMOVED lines=9> */
[C---:B------:R-:W-:Y:S01]  /*19cb0*/  FMUL.FTZ R30, R39.reuse, R74 ;  /* 0x0000004a271e7220 */ /* 0x040fe20000410000 */
[----:B------:R-:W-:Y:S01]  /*19cc0*/  FMUL.FTZ R31, R39, R75 ;  /* 0x0000004b271f7220 */ /* 0x000fe20000410000 */
[----:B------:R-:W-:Y:S03]  /*19cd0*/  FADD.FTZ R39, R103, R118 ;  /* 0x0000007667277221 */ /* 0x000fe60000010000 */
[----:B------:R1:W4:Y:S01]  /*19ce0*/  MUFU.EX2 R73, R57 ;  /* 0x0000003900497308 */ /* 0x0003220000000800 */
[--C-:B------:R-:W-:Y:S01]  /*19cf0*/  FFMA.FTZ R75, R218, UR4, -R63.reuse ;  /* 0x00000004da4b7c23 */ /* 0x100fe2000801083f */
[--C-:B------:R-:W-:Y:S01]  /*19d00*/  FFMA.FTZ R74, R216, UR4, -R63.reuse ;  /* 0x00000004d84a7c23 */ /* 0x100fe2000801083f */
[C---:B------:R-:W-:Y:S03]  /*19d10*/  HMMA.16816.F32 R28, R40.reuse, R44, R28 ;  /* 0x0000002c281c723c */ /* 0x040fe6000000181c */
[----:B------:R-:W-:Y:S01]  /*19d20*/  FFMA.FTZ R72, R214, UR4, -R63 ;  /* 0x00000004d6487c23 */ /* 0x000fe2000801083f */
[----:B------:R-:W-:Y:S03]  /*19d30*/  FADD.FTZ R39, R102, R39 ;  /* 0x0000002766277221 */ /* 0x000fe60000010000 */
[----:B------:R-:W-:Y:S01]  /*19d40*/  MUFU.EX2 R69, R69 ;  /* 0x0000004500457308 */ /* 0x000fe20000000800 */
[----:B------:R-:W-:Y:S01]  /*19d50*/  HMMA.16816.F32 R32, R40, R46, R32 ;  /* 0x0000002e2820723c */ /* 0x000fe20000001820 */
[----:B------:R-:W5:Y:S02]  /*19d60*/  LDSM.16.MT88.4 R44, [R161+0x6800] ;  /* 0x00680000a12c783b */ /* 0x000f640000004200 */
[----:B--2---:R-:W-:Y:S01]  /*19d70*/  FADD.FTZ R38, R92, R39 ;  /* 0x000000275c267221 */ /* 0x004fe20000010000 */
[--C-:B------:R-:W-:Y:S05]  /*19d80*/  FFMA.FTZ R102, R104, UR4, -R65.reuse ;  /* 0x0000000468667c23 */ /* 0x100fea0008010841 */
[----:B------:R-:W2:Y:S02]  /*19d90*/  MUFU.EX2 R70, R70 ;  /* 0x0000004600467308 */ /* 0x000ea40000000800 */
[C---:B------:R-:W-:Y:S01]  /*19da0*/  F2FP.F16.F32.PACK_AB R41, R91.reuse, R92 ;  /* 0x0000005c5b29723e */ /* 0x040fe200000000ff */
[----:B-1----:R-:W-:Y:S01]  /*19db0*/  LDSM.16.MT88.4 R56, [R161+0x8800] ;  /* 0x00880000a138783b */ /* 0x002fe20000004200 */
[----:B---3--:R-:W-:Y:S01]  /*19dc0*/  F2FP.F16.F32.PACK_AB R40, R78, R85 ;  /* 0x000000554e28723e */ /* 0x008fe200000000ff */
[----:B------:R-:W-:Y:S01]  /*19dd0*/  FADD.FTZ R38, R91, R38 ;  /* 0x000000265b267221 */ /* 0x000fe20000010000 */
[----:B----4-:R-:W-:Y:S01]  /*19de0*/  F2FP.F16.F32.PACK_AB R42, R73, R76 ;  /* 0x0000004c492a723e */ /* 0x010fe200000000ff */
[----:B------:R-:W-:Y:S03]  /*19df0*/  FFMA.FTZ R65, R36, UR4, -R65 ;  /* 0x0000000424417c23 */ /* 0x000fe60008010841 */
[----:B------:R-:W-:Y:S01]  /*19e00*/  MUFU.EX2 R75, R75 ;  /* 0x0000004b004b7308 */ /* 0x000fe20000000800 */
[C---:B------:R-:W-:Y:S01]  /*19e10*/  F2FP.F16.F32.PACK_AB R43, R84.reuse, R89 ;  /* 0x00000059542b723e */ /* 0x040fe200000000ff */
[----:B------:R-:W-:Y:S01]  /*19e20*/  LDSM.16.MT88.4 R92, [R164+0x9800] ;  /* 0x00980000a45c783b */ /* 0x000fe20000004200 */
[----:B------:R-:W-:Y:S01]  /*19e30*/  FADD.FTZ R89, R89, R38 ;  /* 0x0000002659597221 */ /* 0x000fe20000010000 */
[----:B------:R-:W-:Y:S03]  /*19e40*/  FADD.FTZ R85, R85, R110 ;  /* 0x0000006e55557221 */ /* 0x000fe60000010000 */
[----:B------:R-:W-:Y:S03]  /*19e50*/  FADD.FTZ R84, R84, R89 ;  /* 0x0000005954547221 */ /* 0x000fe60000010000 */
[----:B------:R-:W1:Y:S01]  /*19e60*/  MUFU.EX2 R74, R74 ;  /* 0x0000004a004a7308 */ /* 0x000e620000000800 */
[C---:B------:R-:W-:Y:S03]  /*19e70*/  HMMA.16816.F32 R4, R40.reuse, R48, R4 ;  /* 0x000000302804723c */ /* 0x040fe60000001804 */
[----:B------:R-:W-:Y:S03]  /*19e80*/  FADD.FTZ R85, R78, R85 ;  /* 0x000000554e557221 */ /* 0x000fe60000010000 */
[C---:B------:R-:W-:Y:S03]  /*19e90*/  HMMA.16816.F32 R8, R40.reuse, R50, R8 ;  /* 0x000000322808723c */ /* 0x040fe60000001808 */
[----:B------:R-:W-:Y:S01]  /*19ea0*/  MUFU.EX2 R72, R72 ;  /* 0x0000004800487308 */ /* 0x000fe20000000800 */
[----:B------:R-:W3:Y:S02]  /*19eb0*/  LDSM.16.MT88.4 R48, [R160+0x6800] ;  /* 0x00680000a030783b */ /* 0x000ee40000004200 */
[C---:B------:R-:W-:Y:S07]  /*19ec0*/  HMMA.16816.F32 R12, R40.reuse, R52, R12 ;  /* 0x00000034280c723c */ /* 0x040fee000000180c */
[----:B------:R-:W4:Y:S01]  /*19ed0*/  MUFU.EX2 R77, R77 ;  /* 0x0000004d004d7308 */ /* 0x000f220000000800 */
[C---:B------:R-:W-:Y:S01]  /*19ee0*/  HMMA.16816.F32 R16, R40.reuse, R54, R16 ;  /* 0x000000362810723c */ /* 0x040fe20000001810 */
[----:B------:R-:W4:Y:S08]  /*19ef0*/  LDSM.16.MT88.4 R52, [R164+0x7000] ;  /* 0x00700000a434783b */ /* 0x000f300000004200 */
[----:B------:R-:W-:Y:S01]  /*19f00*/  MUFU.EX2 R79, R79 ;  /* 0x0000004f004f7308 */ /* 0x000fe20000000800 */
[C---:B-----5:R-:W-:Y:S06]  /*19f10*/  HMMA.16816.F32 R20, R40.reuse, R44, R20 ;  /* 0x0000002c2814723c */ /* 0x060fec0000001814 */
[C---:B------:R-:W-:Y:S03]  /*19f20*/  HMMA.16816.F32 R24, R40.reuse, R46, R24 ;  /* 0x0000002e2818723c */ /* 0x040fe60000001818 */
[----:B------:R-:W5:Y:S01]  /*19f30*/  MUFU.EX2 R82, R82 ;  /* 0x0000005200527308 */ /* 0x000f620000000800 */
[----:B------:R-:W5:Y:S09]  /*19f40*/  LDSM.16.MT88.4 R44, [R162+0x7000] ;  /* 0x00700000a22c783b */ /* 0x000f720000004200 */
[----:B------:R-:W-:Y:S10]  /*19f50*/  MUFU.EX2 R81, R81 ;  /* 0x0000005100517308 */ /* 0x000ff40000000800 */
[----:B------:R-:W-:Y:S01]  /*19f60*/  MUFU.EX2 R90, R90 ;  /* 0x0000005a005a7308 */ /* 0x000fe20000000800 */
[C---:B---3--:R-:W-:Y:S06]  /*19f70*/  HMMA.16816.F32 R28, R40.reuse, R48, R28 ;  /* 0x00000030281c723c */ /* 0x048fec000000181c */
[----:B------:R-:W-:Y:S03]  /*19f80*/  HMMA.16816.F32 R32, R40, R50, R32 ;  /* 0x000000322820723c */ /* 0x000fe60000001820 */
[----:B------:R-:W3:Y:S01]  /*19f90*/  MUFU.EX2 R80, R80 ;  /* 0x0000005000507308 */ /* 0x000ee20000000800 */
[----:B------:R-:W3:Y:S03]  /*19fa0*/  LDSM.16.MT88.4 R48, [R161+0x7000] ;  /* 0x00700000a130783b */ /* 0x000ee60000004200 */
[----:B------:R-:W-:Y:S01]  /*19fb0*/  F2FP.F16.F32.PACK_AB R41, R68, R71 ;  /* 0x000000474429723e */ /* 0x000fe200000000ff */
[----:B------:R-:W-:Y:S05]  /*19fc0*/  FADD.FTZ R71, R71, R84 ;  /* 0x0000005447477221 */ /* 0x000fea0000010000 */
[----:B------:R-:W3:Y:S01]  /*19fd0*/  MUFU.EX2 R97, R97 ;  /* 0x0000006100617308 */ /* 0x000ee20000000800 */
[----:B--2---:R-:W-:Y:S01]  /*19fe0*/  F2FP.F16.F32.PACK_AB R43, R70, R69 ;  /* 0x00000045462b723e */ /* 0x004fe200000000ff */
[----:B------:R-:W-:Y:S01]  /*19ff0*/  FADD.FTZ R68, R68, R71 ;  /* 0x0000004744447221 */ /* 0x000fe20000010000 */
[----:B-1----:R-:W-:Y:S02]  /*1a000*/  F2FP.F16.F32.PACK_AB R40, R74, R75 ;  /* 0x0000004b4a28723e */ /* 0x002fe400000000ff */
[----:B----4-:R-:W-:Y:S01]  /*1a010*/  F2FP.F16.F32.PACK_AB R42, R77, R72 ;  /* 0x000000484d2a723e */ /* 0x010fe200000000ff */
[----:B------:R-:W-:Y:S04]  /*1a020*/  FADD.FTZ R69, R69, R68 ;  /* 0x0000004445457221 */ /* 0x000fe80000010000 */
[----:B------:R-:W-:Y:S01]  /*1a030*/  MUFU.EX2 R117, R117 ;  /* 0x0000007500757308 */ /* 0x000fe20000000800 */
[----:B------:R-:W-:Y:S01]  /*1a040*/  FADD.FTZ R70, R70, R69 ;  /* 0x0000004546467221 */ /* 0x000fe20000010000 */
[C---:B------:R-:W-:Y:S08]  /*1a050*/  HMMA.16816.F32 R4, R40.reuse, R52, R4 ;  /* 0x000000342804723c */ /* 0x040ff00000001804 */
[----:B------:R-:W-:Y:S01]  /*1a060*/  MUFU.EX2 R138, R138 ;  /* 0x0000008a008a7308 */ /* 0x000fe20000000800 */
[C---:B------:R-:W-:Y:S01]  /*1a070*/  HMMA.16816.F32 R8, R40.reuse, R54, R8 ;  /* 0x000000362808723c */ /* 0x040fe20000001808 */
[----:B------:R-:W1:Y:S08]  /*1a080*/  LDSM.16.MT88.4 R52, [R160+0x7000] ;  /* 0x00700000a034783b */ /* 0x000e700000004200 */
[----:B------:R-:W-:Y:S01]  /*1a090*/  MUFU.EX2 R119, R119 ;  /* 0x0000007700777308 */ /* 0x000fe20000000800 */
[C---:B-----5:R-:W-:Y:S06]  /*1a0a0*/  HMMA.16816.F32 R12, R40.reuse, R44, R12 ;  /* 0x0000002c280c723c */ /* 0x060fec000000180c */
[C---:B------:R-:W-:Y:S01]  /*1a0b0*/  HMMA.16816.F32 R16, R40.reuse, R46, R16 ;  /* 0x0000002e2810723c */ /* 0x040fe20000001810 */
[----:B------:R-:W2:Y:S02]  /*1a0c0*/  LDSM.16.MT88.4 R44, [R164+0x7800] ;  /* 0x00780000a42c783b */ /* 0x000ea40000004200 */
[----:B------:R-:W-:Y:S03]  /*1a0d0*/  MUFU.EX2 R132, R132 ;  /* 0x0000008400847308 */ /* 0x000fe60000000800 */
[C---:B---3--:R-:W-:Y:S07]  /*1a0e0*/  HMMA.16816.F32 R20, R40.reuse, R48, R20 ;  /* 0x000000302814723c */ /* 0x048fee0000001814 */
[----:B------:R-:W-:Y:S01]  /*1a0f0*/  MUFU.EX2 R121, R121 ;  /* 0x0000007900797308 */ /* 0x000fe20000000800 */
[C---:B------:R-:W-:Y:S01]  /*1a100*/  HMMA.16816.F32 R24, R40.reuse, R50, R24 ;  /* 0x000000322818723c */ /* 0x040fe20000001818 */
[----:B------:R-:W3:Y:S08]  /*1a110*/  LDSM.16.MT88.4 R48, [R162+0x7800] ;  /* 0x00780000a230783b */ /* 0x000ef00000004200 */
[----:B------:R-:W-:Y:S10]  /*1a120*/  MUFU.EX2 R83, R83 ;  /* 0x0000005300537308 */ /* 0x000ff40000000800 */
[----:B------:R-:W4:Y:S01]  /*1a130*/  MUFU.EX2 R88, R88 ;  /* 0x0000005800587308 */ /* 0x000f220000000800 */
[C---:B-1----:R-:W-:Y:S09]  /*1a140*/  HMMA.16816.F32 R28, R40.reuse, R52, R28 ;  /* 0x00000034281c723c */ /* 0x042ff2000000181c */
[----:B------:R-:W-:Y:S01]  /*1a150*/  MUFU.EX2 R128, R128 ;  /* 0x0000008000807308 */ /* 0x000fe20000000800 */
[----:B------:R-:W-:Y:S01]  /*1a160*/  HMMA.16816.F32 R32, R40, R54, R32 ;  /* 0x000000362820723c */ /* 0x000fe20000001820 */
[----:B------:R-:W1:Y:S06]  /*1a170*/  LDSM.16.MT88.4 R52, [R161+0x7800] ;  /* 0x00780000a134783b */ /* 0x000e6c0000004200 */
[----:B------:R-:W-:Y:S02]  /*1a180*/  F2FP.F16.F32.PACK_AB R41, R82, R79 ;  /* 0x0000004f5229723e */ /* 0x000fe400000000ff */
[----:B------:R-:W-:Y:S02]  /*1a190*/  MUFU.EX2 R96, R96 ;  /* 0x0000006000607308 */ /* 0x000fe40000000800 */
[----:B------:R-:W-:Y:S01]  /*1a1a0*/  F2FP.F16.F32.PACK_AB R43, R80, R81 ;  /* 0x00000051502b723e */ /* 0x000fe200000000ff */
[----:B------:R-:W-:Y:S01]  /*1a1b0*/  FADD.FTZ R79, R79, R70 ;  /* 0x000000464f4f7221 */ /* 0x000fe20000010000 */
[----:B------:R-:W-:Y:S02]  /*1a1c0*/  F2FP.F16.F32.PACK_AB R40, R97, R90 ;  /* 0x0000005a6128723e */ /* 0x000fe400000000ff */
[----:B----4-:R-:W-:Y:S01]  /*1a1d0*/  F2FP.F16.F32.PACK_AB R42, R88, R83 ;  /* 0x00000053582a723e */ /* 0x010fe200000000ff */
[----:B------:R-:W-:Y:S03]  /*1a1e0*/  FADD.FTZ R82, R82, R79 ;  /* 0x0000004f52527221 */ /* 0x000fe60000010000 */
[----:B------:R-:W-:Y:S01]  /*1a1f0*/  MUFU.EX2 R123, R123 ;  /* 0x0000007b007b7308 */ /* 0x000fe20000000800 */
[----:B------:R-:W-:Y:S02]  /*1a200*/  FADD.FTZ R81, R81, R82 ;  /* 0x0000005251517221 */ /* 0x000fe40000010000 */
[C---:B--2---:R-:W-:Y:S07]  /*1a210*/  HMMA.16816.F32 R4, R40.reuse, R44, R4 ;  /* 0x0000002c2804723c */ /* 0x044fee0000001804 */
[----:B------:R-:W-:Y:S01]  /*1a220*/  MUFU.EX2 R124, R124 ;  /* 0x0000007c007c7308 */ /* 0x000fe20000000800 */
[----:B------:R-:W-:Y:S01]  /*1a230*/  FADD.FTZ R81, R80, R81 ;  /* 0x0000005150517221 */ /* 0x000fe20000010000 */
[C---:B------:R-:W-:Y:S01]  /*1a240*/  HMMA.16816.F32 R8, R40.reuse, R46, R8 ;  /* 0x0000002e2808723c */ /* 0x040fe20000001808 */
[----:B------:R-:W2:Y:S07]  /*1a250*/  LDSM.16.MT88.4 R44, [R160+0x7800] ;  /* 0x00780000a02c783b */ /* 0x000eae0000004200 */
[----:B------:R-:W-:Y:S01]  /*1a260*/  MUFU.EX2 R122, R122 ;  /* 0x0000007a007a7308 */ /* 0x000fe20000000800 */
[C---:B---3--:R-:W-:Y:S06]  /*1a270*/  HMMA.16816.F32 R12, R40.reuse, R48, R12 ;  /* 0x00000030280c723c */ /* 0x048fec000000180c */
[C---:B------:R-:W-:Y:S01]  /*1a280*/  HMMA.16816.F32 R16, R40.reuse, R50, R16 ;  /* 0x000000322810723c */ /* 0x040fe20000001810 */
[----:B------:R-:W3:Y:S02]  /*1a290*/  LDSM.16.MT88.4 R48, [R164+0x8000] ;  /* 0x00800000a430783b */ /* 0x000ee40000004200 */
[----:B------:R-:W4:Y:S03]  /*1a2a0*/  MUFU.EX2 R125, R125 ;  /* 0x0000007d007d7308 */ /* 0x000f260000000800 */
[C---:B-1----:R-:W-:Y:S07]  /*1a2b0*/  HMMA.16816.F32 R20, R40.reuse, R52, R20 ;  /* 0x000000342814723c */ /* 0x042fee0000001814 */
[----:B------:R-:W-:Y:S01]  /*1a2c0*/  MUFU.EX2 R116, R116 ;  /* 0x0000007400747308 */ /* 0x000fe20000000800 */
[C---:B------:R-:W-:Y:S01]  /*1a2d0*/  HMMA.16816.F32 R24, R40.reuse, R54, R24 ;  /* 0x000000362818723c */ /* 0x040fe20000001818 */
[----:B------:R-:W1:Y:S08]  /*1a2e0*/  LDSM.16.MT88.4 R52, [R162+0x8000] ;  /* 0x00800000a234783b */ /* 0x000e700000004200 */
[----:B------:R-:W5:Y:S02]  /*1a2f0*/  MUFU.EX2 R99, R99 ;  /* 0x0000006300637308 */ /* 0x000f640000000800 */
[----:B----4-:R-:W-:Y:S08]  /*1a300*/  F2FP.F16.F32.PACK_AB R37, R125, R122 ;  /* 0x0000007a7d25723e */ /* 0x010ff000000000ff */
[----:B------:R-:W-:Y:S01]  /*1a310*/  MUFU.EX2 R111, R111 ;  /* 0x0000006f006f7308 */ /* 0x000fe20000000800 */
[C---:B--2---:R-:W-:Y:S09]  /*1a320*/  HMMA.16816.F32 R28, R40.reuse, R44, R28 ;  /* 0x0000002c281c723c */ /* 0x044ff2000000181c */
[----:B------:R-:W2:Y:S01]  /*1a330*/  MUFU.EX2 R150, R150 ;  /* 0x0000009600967308 */ /* 0x000ea20000000800 */
[----:B------:R-:W-:Y:S01]  /*1a340*/  HMMA.16816.F32 R32, R40, R46, R32 ;  /* 0x0000002e2820723c */ /* 0x000fe20000001820 */
[----:B------:R-:W4:Y:S08]  /*1a350*/  LDSM.16.MT88.4 R44, [R161+0x8000] ;  /* 0x00800000a12c783b */ /* 0x000f300000004200 */
[----:B------:R-:W-:Y:S02]  /*1a360*/  MUFU.EX2 R115, R115 ;  /* 0x0000007300737308 */ /* 0x000fe40000000800 */
[----:B-----5:R-:W-:Y:S01]  /*1a370*/  F2FP.F16.F32.PACK_AB R41, R99, R96 ;  /* 0x000000606329723e */ /* 0x020fe200000000ff */
[----:B------:R-:W-:Y:S07]  /*1a380*/  FADD.FTZ R96, R96, R81 ;  /* 0x0000005160607221 */ /* 0x000fee0000010000 */
[----:B------:R-:W5:Y:S01]  /*1a390*/  MUFU.EX2 R98, R98 ;  /* 0x0000006200627308 */ /* 0x000f620000000800 */
[----:B--2---:R-:W-:Y:S09]  /*1a3a0*/  F2FP.F16.F32.PACK_AB R43, R150, R111 ;  /* 0x0000006f962b723e */ /* 0x004ff200000000ff */
[----:B------:R-:W-:Y:S10]  /*1a3b0*/  MUFU.EX2 R113, R113 ;  /* 0x0000007100717308 */ /* 0x000ff40000000800 */
[----:B------:R-:W2:Y:S01]  /*1a3c0*/  MUFU.EX2 R142, R142 ;  /* 0x0000008e008e7308 */ /* 0x000ea20000000800 */
[----:B-----5:R-:W-:Y:S09]  /*1a3d0*/  F2FP.F16.F32.PACK_AB R40, R98, R115 ;  /* 0x000000736228723e */ /* 0x020ff200000000ff */
[----:B------:R-:W5:Y:S10]  /*1a3e0*/  MUFU.EX2 R127, R127 ;  /* 0x0000007f007f7308 */ /* 0x000f740000000800 */
[----:B------:R-:W-:Y:S01]  /*1a3f0*/  MUFU.EX2 R120, R120 ;  /* 0x0000007800787308 */ /* 0x000fe20000000800 */
[----:B--2---:R-:W-:Y:S07]  /*1a400*/  F2FP.F16.F32.PACK_AB R42, R142, R113 ;  /* 0x000000718e2a723e */ /* 0x004fee00000000ff */
[C---:B---3--:R-:W-:Y:S02]  /*1a410*/  HMMA.16816.F32 R4, R40.reuse, R48, R4 ;  /* 0x000000302804723c */ /* 0x048fe40000001804 */
[----:B------:R-:W2:Y:S01]  /*1a420*/  MUFU.EX2 R129, R129 ;  /* 0x0000008100817308 */ /* 0x000ea20000000800 */
[----:B-----5:R-:W-:Y:S03]  /*1a430*/  F2FP.F16.F32.PACK_AB R39, R127, R116 ;  /* 0x000000747f27723e */ /* 0x020fe600000000ff */
[C---:B------:R-:W-:Y:S01]  /*1a440*/  HMMA.16816.F32 R8, R40.reuse, R50, R8 ;  /* 0x000000322808723c */ /* 0x040fe20000001808 */
[----:B------:R-:W3:Y:S05]  /*1a450*/  LDSM.16.MT88.4 R48, [R160+0x8000] ;  /* 0x00800000a030783b */ /* 0x000eea0000004200 */
[----:B------:R-:W-:Y:S01]  /*1a460*/  MUFU.EX2 R112, R112 ;  /* 0x0000007000707308 */ /* 0x000fe20000000800 */
[C---:B-1----:R-:W-:Y:S09]  /*1a470*/  HMMA.16816.F32 R12, R40.reuse, R52, R12 ;  /* 0x00000034280c723c */ /* 0x042ff2000000180c */
[----:B------:R-:W1:Y:S01]  /*1a480*/  MUFU.EX2 R107, R108 ;  /* 0x0000006c006b7308 */ /* 0x000e620000000800 */
[C---:B------:R-:W-:Y:S01]  /*1a490*/  HMMA.16816.F32 R16, R40.reuse, R54, R16 ;  /* 0x000000362810723c */ /* 0x040fe20000001810 */
[----:B------:R-:W5:Y:S02]  /*1a4a0*/  LDSM.16.MT88.4 R52, [R164+0x8800] ;  /* 0x00880000a434783b */ /* 0x000f640000004200 */
[----:B--2---:R-:W-:Y:S03]  /*1a4b0*/  F2FP.F16.F32.PACK_AB R36, R129, R120 ;  /* 0x000000788124723e */ /* 0x004fe600000000ff */
[C---:B----4-:R-:W-:Y:S03]  /*1a4c0*/  HMMA.16816.F32 R20, R40.reuse, R44, R20 ;  /* 0x0000002c2814723c */ /* 0x050fe60000001814 */
[----:B------:R-:W-:Y:S03]  /*1a4d0*/  MUFU.EX2 R103, R106 ;  /* 0x0000006a00677308 */ /* 0x000fe60000000800 */
[C---:B------:R-:W-:Y:S01]  /*1a4e0*/  HMMA.16816.F32 R24, R40.reuse, R46, R24 ;  /* 0x0000002e2818723c */ /* 0x040fe20000001818 */
[----:B------:R-:W2:Y:S06]  /*1a4f0*/  LDSM.16.MT88.4 R44, [R162+0x8800] ;  /* 0x00880000a22c783b */ /* 0x000eac0000004200 */
[----:B------:R-:W4:Y:S01]  /*1a500*/  MUFU.EX2 R102, R102 ;  /* 0x0000006600667308 */ /* 0x000f220000000800 */
[----:B-1----:R-:W-:Y:S09]  /*1a510*/  F2FP.F16.F32.PACK_AB R38, R107, R112 ;  /* 0x000000706b26723e */ /* 0x002ff200000000ff */
[----:B------:R-:W-:Y:S01]  /*1a520*/  MUFU.EX2 R67, R67 ;  /* 0x0000004300437308 */ /* 0x000fe20000000800 */
[C---:B---3--:R-:W-:Y:S09]  /*1a530*/  HMMA.16816.F32 R28, R40.reuse, R48, R28 ;  /* 0x00000030281c723c */ /* 0x048ff2000000181c */
[----:B------:R-:W1:Y:S02]  /*1a540*/  MUFU.EX2 R188, R65 ;  /* 0x0000004100bc7308 */ /* 0x000e640000000800 */
[----:B----4-:R-:W-:Y:S01]  /*1a550*/  F2FP.F16.F32.PACK_AB R69, R102, R103 ;  /* 0x000000676645723e */ /* 0x010fe200000000ff */
[----:B------:R-:W-:Y:S01]  /*1a560*/  HMMA.16816.F32 R32, R40, R50, R32 ;  /* 0x000000322820723c */ /* 0x000fe20000001820 */
[----:B------:R-:W3:Y:S06]  /*1a570*/  LDSM.16.MT88.4 R48, [R160+0x8800] ;  /* 0x00880000a030783b */ /* 0x000eec0000004200 */
[----:B------:R-:W-:Y:S04]  /*1a580*/  F2FP.F16.F32.PACK_AB R41, R138, R117 ;  /* 0x000000758a29723e */ /* 0x000fe800000000ff */
[----:B------:R-:W-:Y:S02]  /*1a590*/  F2FP.F16.F32.PACK_AB R43, R132, R119 ;  /* 0x00000077842b723e */ /* 0x000fe400000000ff */
[----:B------:R-:W-:Y:S02]  /*1a5a0*/  F2FP.F16.F32.PACK_AB R40, R128, R121 ;  /* 0x000000798028723e */ /* 0x000fe400000000ff */
[----:B------:R-:W-:Y:S02]  /*1a5b0*/  F2FP.F16.F32.PACK_AB R42, R124, R123 ;  /* 0x0000007b7c2a723e */ /* 0x000fe400000000ff */
[----:B-1----:R-:W-:Y:S05]  /*1a5c0*/  F2FP.F16.F32.PACK_AB R71, R188, R67 ;  /* 0x00000043bc47723e */ /* 0x002fea00000000ff */
[C---:B-----5:R-:W-:Y:S06]  /*1a5d0*/  HMMA.16816.F32 R4, R40.reuse, R52, R4 ;  /* 0x000000342804723c */ /* 0x060fec0000001804 */
        /* <DEDUP_REMOVED lines=11> */
[----:B------:R-:W-:Y:S01]  /*1a690*/  FFMA.FTZ R48, R66, UR4, -R63 ;  /* 0x0000000442307c23 */ /* 0x000fe2000801083f */
[C---:B-1----:R-:W-:Y:S05]  /*1a6a0*/  HMMA.16816.F32 R4, R36.reuse, R52, R4 ;  /* 0x000000342404723c */ /* 0x042fea0000001804 */
[----:B------:R-:W-:Y:S01]  /*1a6b0*/  FADD.FTZ R50, R76, R85 ;  /* 0x000000554c327221 */ /* 0x000fe20000010000 */
[C---:B------:R-:W-:Y:S01]  /*1a6c0*/  HMMA.16816.F32 R8, R36.reuse, R54, R8 ;  /* 0x000000362408723c */ /* 0x040fe20000001808 */
[----:B------:R-:W1:Y:S01]  /*1a6d0*/  LDSM.16.MT88.4 R84, [R162+0x9800] ;  /* 0x00980000a254783b */ /* 0x000e620000004200 */
[----:B------:R-:W-:Y:S03]  /*1a6e0*/  MUFU.EX2 R48, R48 ;  /* 0x0000003000307308 */ /* 0x000fe60000000800 */
[----:B------:R-:W-:Y:S01]  /*1a6f0*/  FADD.FTZ R50, R73, R50 ;  /* 0x0000003249327221 */ /* 0x000fe20000010000 */
[C---:B--2---:R-:W-:Y:S05]  /*1a700*/  HMMA.16816.F32 R12, R36.reuse, R44, R12 ;  /* 0x0000002c240c723c */ /* 0x044fea000000180c */
[----:B------:R-:W-:Y:S01]  /*1a710*/  FADD.FTZ R75, R75, R50 ;  /* 0x000000324b4b7221 */ /* 0x000fe20000010000 */
[C---:B------:R-:W-:Y:S05]  /*1a720*/  HMMA.16816.F32 R16, R36.reuse, R46, R16 ;  /* 0x0000002e2410723c */ /* 0x040fea0000001810 */
[----:B------:R-:W-:Y:S01]  /*1a730*/  FADD.FTZ R75, R74, R75 ;  /* 0x0000004b4a4b7221 */ /* 0x000fe20000010000 */
[C---:B----4-:R-:W-:Y:S05]  /*1a740*/  HMMA.16816.F32 R20, R36.reuse, R56, R20 ;  /* 0x000000382414723c */ /* 0x050fea0000001814 */
[--C-:B------:R-:W-:Y:S01]  /*1a750*/  FFMA.FTZ R49, R64, UR4, -R63.reuse ;  /* 0x0000000440317c23 */ /* 0x100fe2000801083f */
[C---:B------:R-:W-:Y:S05]  /*1a760*/  HMMA.16816.F32 R24, R36.reuse, R58, R24 ;  /* 0x0000003a2418723c */ /* 0x040fea0000001818 */
[----:B------:R-:W-:Y:S01]  /*1a770*/  FFMA.FTZ R44, R62, UR4, -R63 ;  /* 0x000000043e2c7c23 */ /* 0x000fe2000801083f */
[C---:B---3--:R-:W-:Y:S01]  /*1a780*/  HMMA.16816.F32 R28, R36.reuse, R40, R28 ;  /* 0x00000028241c723c */ /* 0x048fe2000000181c */
[----:B------:R-:W2:Y:S04]  /*1a790*/  MUFU.EX2 R49, R49 ;  /* 0x0000003100317308 */ /* 0x000ea80000000800 */
[----:B------:R-:W-:Y:S01]  /*1a7a0*/  FADD.FTZ R72, R72, R75 ;  /* 0x0000004b48487221 */ /* 0x000fe20000010000 */
[----:B------:R-:W-:Y:S01]  /*1a7b0*/  HMMA.16816.F32 R32, R36, R42, R32 ;  /* 0x0000002a2420723c */ /* 0x000fe20000001820 */
[----:B------:R-:W-:Y:S04]  /*1a7c0*/  LDSM.16.MT88.4 R36, [R160+0x9800] ;  /* 0x00980000a024783b */ /* 0x000fe80000004200 */
[----:B------:R-:W-:Y:S01]  /*1a7d0*/  MUFU.EX2 R44, R44 ;  /* 0x0000002c002c7308 */ /* 0x000fe20000000800 */
[----:B------:R-:W-:Y:S01]  /*1a7e0*/  FFMA.FTZ R63, R61, UR4, -R63 ;  /* 0x000000043d3f7c23 */ /* 0x000fe2000801083f */
[----:B------:R-:W-:Y:S01]  /*1a7f0*/  FADD.FTZ R77, R77, R72 ;  /* 0x000000484d4d7221 */ /* 0x000fe20000010000 */
[----:B------:R-:W-:Y:S07]  /*1a800*/  FADD.FTZ R40, R99, R96 ;  /* 0x0000006063287221 */ /* 0x000fee0000010000 */
[----:B------:R-:W3:Y:S01]  /*1a810*/  MUFU.EX2 R63, R63 ;  /* 0x0000003f003f7308 */ /* 0x000ee20000000800 */
[----:B------:R-:W-:Y:S01]  /*1a820*/  FADD.FTZ R90, R90, R77 ;  /* 0x0000004d5a5a7221 */ /* 0x000fe20000010000 */
[----:B--2---:R-:W-:Y:S01]  /*1a830*/  F2FP.F16.F32.PACK_AB R68, R49, R48 ;  /* 0x000000303144723e */ /* 0x004fe200000000ff */
[----:B------:R-:W2:Y:S01]  /*1a840*/  LDSM.16.MT88.4 R76, [R161+0x9800] ;  /* 0x00980000a14c783b */ /* 0x000ea20000004200 */
[----:B------:R-:W-:Y:S01]  /*1a850*/  FADD.FTZ R111, R111, R40 ;  /* 0x000000286f6f7221 */ /* 0x000fe20000010000 */
[----:B------:R-:W-:Y:S03]  /*1a860*/  FADD.FTZ R90, R97, R90 ;  /* 0x0000005a615a7221 */ /* 0x000fe60000010000 */
[----:B------:R-:W-:Y:S01]  /*1a870*/  FADD.FTZ R150, R150, R111 ;  /* 0x0000006f96967221 */ /* 0x000fe20000010000 */
[----:B------:R-:W-:Y:S03]  /*1a880*/  FADD.FTZ R83, R83, R90 ;  /* 0x0000005a53537221 */ /* 0x000fe60000010000 */
[----:B------:R-:W-:Y:S01]  /*1a890*/  FADD.FTZ R117, R117, R150 ;  /* 0x0000009675757221 */ /* 0x000fe20000010000 */
[----:B------:R-:W-:Y:S03]  /*1a8a0*/  FADD.FTZ R88, R88, R83 ;  /* 0x0000005358587221 */ /* 0x000fe60000010000 */
        /* <DEDUP_REMOVED lines=37> */
[----:B------:R-:W-:Y:S01]  /*1ab00*/  FADD.FTZ R189, R63, R44 ;  /* 0x0000002c3fbd7221 */ /* 0x000fe20000010000 */
[----:B------:R-:W-:Y:S06]  /*1ab10*/  @P0 BRA `(.L_x_7108) ;  /* 0xffffffb800ac0947 */ /* 0x000fec000383ffff */
.L_x_7104:
        /* <DEDUP_REMOVED lines=136> */
.L_x_7109:
[----:B-1----:R-:W1:Y:S01]  /*1b3a0*/  S2R R7, SR_CTAID.Z ;  /* 0x0000000000077919 */ /* 0x002e620000002700 */
[----:B------:R-:W1:Y:S01]  /*1b3b0*/  LDC R2, c[0x0][0x270] ;  /* 0x00009c00ff027b82 */ /* 0x000e620000000800 */
[----:B------:R-:W1:Y:S07]  /*1b3c0*/  S2R R6, SR_CTAID.Y ;  /* 0x0000000000067919 */ /* 0x000e6e0000002600 */
[----:B------:R-:W2:Y:S01]  /*1b3d0*/  LDC R3, c[0x0][0x2c4] ;  /* 0x0000b100ff037b82 */ /* 0x000ea20000000800 */
[----:B-1----:R-:W-:-:S04]  /*1b3e0*/  IMAD R2, R6, R2, R7 ;  /* 0x0000000206027224 */ /* 0x002fc800078e0207 */
[----:B--2---:R-:W-:-:S07]  /*1b3f0*/  IMAD R3, R2, R3, RZ ;  /* 0x0000000302037224 */ /* 0x004fce00078e02ff */
.L_x_7110:
        /* <DEDUP_REMOVED lines=26> */
.L_x_7112:
[----:B------:R-:W-:Y:S05]  /*1b5a0*/  BSYNC B0 ;  /* 0x0000000000007941 */ /* 0x000fea0003800000 */
.L_x_7111:
        /* <DEDUP_REMOVED lines=53> */
.L_x_7114:
[----:B------:R-:W-:Y:S05]  /*1b900*/  BSYNC B0 ;  /* 0x0000000000007941 */ /* 0x000fea0003800000 */
.L_x_7113:
        /* <DEDUP_REMOVED lines=15> */
.L_x_7116:
[----:B------:R-:W-:Y:S05]  /*1ba00*/  BSYNC B0 ;  /* 0x0000000000007941 */ /* 0x000fea0003800000 */
.L_x_7115:
        /* <DEDUP_REMOVED lines=15> */
.L_x_7118:
[----:B------:R-:W-:Y:S05]  /*1bb00*/  BSYNC B0 ;  /* 0x0000000000007941 */ /* 0x000fea0003800000 */
.L_x_7117:
        /* <DEDUP_REMOVED lines=13> */
.L_x_7119:
        /* <DEDUP_REMOVED lines=10> */
.L_x_7943:


//--------------------- .text._ZN5flash24flash_fwd_splitkv_kernelI23Flash_fwd_kernel_traitsILi64ELi64ELi128ELi4ELb0ELb0EN7cutlass6half_tE19Flash_kernel_traitsILi64ELi64ELi128ELi4ES3_EELb1ELb0ELb0ELb0ELb1ELb0ELb1ELb0EEEvNS_16Flash_fwd_paramsE --------------------------
	.section	.text._ZN5flash24flash_fwd_splitkv_kernelI23Flash_fwd_kernel_traitsILi64ELi64ELi128ELi4ELb0ELb0EN7cutlass6half_tE19Flash_kernel_traitsILi64ELi64ELi128ELi4ES3_EELb1ELb0ELb0ELb0ELb1ELb0ELb1ELb0EEEvNS_16Flash_fwd_paramsE,"ax",@progbits
	.align	128
        .global         _ZN5flash24flash_fwd_splitkv_kernelI23Flash_fwd_kernel_traitsILi64ELi64ELi128ELi4ELb0ELb0EN7cutlass6half_tE19Flash_kernel_traitsILi64ELi64ELi128ELi4ES3_EELb1ELb0ELb0ELb0ELb1ELb0ELb1ELb0EEEvNS_16Flash_fwd_paramsE
        .type           _ZN5flash24flash_fwd_splitkv_kernelI23Flash_fwd_kernel_traitsILi64ELi64ELi128ELi4ELb0ELb0EN7cutlass6half_tE19Flash_kernel_traitsILi64ELi64ELi128ELi4ES3_EELb1ELb0ELb0ELb0ELb1ELb0ELb1ELb0EEEvNS_16Flash_fwd_paramsE,@function
        .size           _ZN5flash24flash_fwd_splitkv_kernelI23Flash_fwd_kernel_traitsILi64ELi64ELi128ELi4ELb0ELb0EN7cutlass6half_tE19Flash_kernel_traitsILi64ELi64ELi128ELi4ES3_EELb1ELb0ELb0ELb0ELb1ELb0ELb1ELb0EEEvNS_16Flash_fwd_paramsE,(.L_x_7944 - _ZN5flash24flash_fwd_splitkv_kernelI23Flash_fwd_kernel_traitsILi64ELi64ELi128ELi4ELb0ELb0EN7cutlass6half_tE19Flash_kernel_traitsILi64ELi64ELi128ELi4ES3_EELb1ELb0ELb0ELb0ELb1ELb0ELb1ELb0EEEvNS_16Flash_fwd_paramsE)
        .other          _ZN5flash24flash_fwd_splitkv_kernelI23Flash_fwd_kernel_traitsILi64ELi64ELi128ELi4ELb0ELb0EN7cutlass6half_tE19Flash_kernel_traitsILi64ELi64ELi128ELi4ES3_EELb1ELb0ELb0ELb0ELb1ELb0ELb1ELb0EEEvNS_16Flash_fwd_paramsE,@"STO_CUDA_ENTRY STV_DEFAULT"
_ZN5flash24flash_fwd_splitkv_kernelI23Flash_fwd_kernel_traitsILi64ELi64ELi128ELi4ELb0ELb0EN7cutlass6half_tE19Flash_kernel_traitsILi64ELi64ELi128ELi4ES3_EELb1ELb0ELb0ELb0ELb1ELb0ELb1ELb0EEEvNS_16Flash_fwd_paramsE:
.text._ZN5flash24flash_fwd_splitkv_kernelI23Flash_fwd_kernel_traitsILi64ELi64ELi128ELi4ELb0ELb0EN7cutlass6half_tE19Flash_kernel_traitsILi64ELi64ELi128ELi4ES3_EELb1ELb0ELb0ELb0ELb1ELb0ELb1ELb0EEEvNS_16Flash_fwd_paramsE:
[----:B------:R-:W-:Y:S08]  /*0000*/  LDC R1, c[0x0][0x28] ;  /* 0x00000a00ff017b82 */ /* 0x000ff00000000800 */
[----:B------:R-:W1:Y:S01]  /*0010*/  LDC R5, c[0x0][0x270] ;  /* 0x00009c00ff057b82 */ /* 0x000e620000000800 */
[----:B------:R-:W2:Y:S01]  /*0020*/  S2R R34, SR_CTAID.Z ;  /* 0x0000000000227919 */ /* 0x000ea20000002700 */
[----:B------:R-:W-:Y:S01]  /*0030*/  MOV R2, RZ ;  /* 0x000000ff00027202 */ /* 0x000fe20000000f00 */
[----:B------:R-:W-:Y:S01]  /*0040*/  ULDC.64 UR12, c[0x0][0x208] ;  /* 0x00008200000c7ab9 */ /* 0x000fe20000000a00 */
[----:B------:R-:W-:-:S04]  /*0050*/  MOV R8, 0xffffffff ;  /* 0xffffffff00087802 */ /* 0x000fc80000000f00 */
[----:B------:R-:W3:Y:S08]  /*0060*/  LDC.64 R10, c[0x0][0x2f0] ;  /* 0x0000bc00ff0a7b82 */ /* 0x000ef00000000a00 */
[----:B------:R-:W4:Y:S01]  /*0070*/  LDC.64 R14, c[0x0][0x2f8] ;  /* 0x0000be00ff0e7b82 */ /* 0x000f220000000a00 */
        /* <DEDUP_REMOVED lines=14> */
[----:B-1----:R-:W-:-:S04]  /*0160*/  ISETP.NE.U32.AND P0, PT, R2, RZ, PT ;  /* 0x000000ff0200720c */ /* 0x002fc80003f05070 */
[----:B------:R-:W-:-:S07]  /*0170*/  ISETP.NE.AND.EX P0, PT, R3, RZ, PT, P0 ;  /* 0x000000ff0300720c */ /* 0x000fce0003f05300 */
[----:B------:R-:W-:Y:S01]  /*0180*/  @P4 IMAD.IADD R0, R0, 0x1, -R5 ;  /* 0x0000000100004824 */ /* 0x000fe200078e0a05 */
[----:B------:R-:W-:Y:S01]  /*0190*/  @P4 IADD3 R173, R173, 0x1, RZ ;  /* 0x00000001adad4810 */ /* 0x000fe20007ffe0ff */
[----:B------:R-:W1:Y:S01]  /*01a0*/  LDC.64 R2, c[0x0][0x2f8] ;  /* 0x0000be00ff027b82 */ /* 0x000e620000000a00 */
[----:B--2---:R-:W-:Y:S02]  /*01b0*/  ISETP.NE.U32.AND P1, PT, R6, RZ, PT ;  /* 0x000000ff0600720c */ /* 0x004fe40003f25070 */
[----:B------:R-:W-:Y:S02]  /*01c0*/  ISETP.GE.U32.AND P3, PT, R0, R5, PT ;  /* 0x000000050000720c */ /* 0x000fe40003f66070 */
[----:B------:R-:W-:-:S03]  /*01d0*/  ISETP.NE.AND.EX P1, PT, R7, RZ, PT, P1 ;  /* 0x000000ff0700720c */ /* 0x000fc60003f25310 */
[----:B------:R-:W2:Y:S08]  /*01e0*/  LDC.U8 R0, c[0x0][0x3c2] ;  /* 0x0000f080ff007b82 */ /* 0x000eb00000000000 */
[----:B------:R-:W-:Y:S01]  /*01f0*/  @P3 VIADD R173, R173, 0x1 ;  /* 0x00000001adad3836 */ /* 0x000fe20000000000 */
[----:B------:R-:W-:Y:S01]  /*0200*/  @!P2 LOP3.LUT R173, RZ, R5, RZ, 0x33, !PT ;  /* 0x00000005ffada212 */ /* 0x000fe200078e33ff */
[----:B------:R-:W4:Y:S04]  /*0210*/  @P0 LDC.64 R12, c[0x0][0x300] ;  /* 0x0000c000ff0c0b82 */ /* 0x000f280000000a00 */
[----:B---3--:R-:W-:-:S05]  /*0220*/  IMAD.WIDE R18, R173, 0x4, R10 ;  /* 0x00000004ad127825 */ /* 0x008fca00078e020a */
[----:B------:R-:W3:Y:S04]  /*0230*/  @P1 LDG.E R8, desc[UR12][R18.64] ;  /* 0x0000000c12081981 */ /* 0x000ee8000c1e1900 */
[----:B------:R-:W3:Y:S01]  /*0240*/  @P1 LDG.E R7, desc[UR12][R18.64+0x4] ;  /* 0x0000040c12071981 */ /* 0x000ee2000c1e1900 */
[----:B--2---:R-:W-:Y:S01]  /*0250*/  ISETP.NE.AND P3, PT, R0, RZ, PT ;  /* 0x000000ff0000720c */ /* 0x004fe20003f65270 */
[----:B------:R-:W-:Y:S01]  /*0260*/  IMAD.MOV.U32 R10, RZ, RZ, RZ ;  /* 0x000000ffff0a7224 */ /* 0x000fe200078e00ff */
[----:B-1----:R-:W-:Y:S02]  /*0270*/  ISETP.EQ.U32.AND P2, PT, R2, RZ, PT ;  /* 0x000000ff0200720c */ /* 0x002fe40003f42070 */
[----:B------:R-:W-:Y:S02]  /*0280*/  MOV R11, 0xffffffff ;  /* 0xffffffff000b7802 */ /* 0x000fe40000000f00 */
[----:B------:R-:W-:Y:S01]  /*0290*/  ISETP.EQ.OR.EX P2, PT, R3, RZ, !P3, P2 ;  /* 0x000000ff0300720c */ /* 0x000fe20005f42720 */
[----:B----4-:R-:W-:-:S04]  /*02a0*/  @P0 IMAD.WIDE R16, R173, 0x4, R12 ;  /* 0x00000004ad100825 */ /* 0x010fc800078e020c */
[C---:B------:R-:W-:Y:S01]  /*02b0*/  IMAD.WIDE R12, R173.reuse, 0x4, R14 ;  /* 0x00000004ad0c7825 */ /* 0x040fe200078e020e */
[----:B------:R1:W5:Y:S07]  /*02c0*/  @P0 LDG.E R10, desc[UR12][R16.64] ;  /* 0x0000000c100a0981 */ /* 0x00036e000c1e1900 */
[----:B------:R1:W5:Y:S01]  /*02d0*/  @!P2 LDG.E R11, desc[UR12][R12.64] ;  /* 0x0000000c0c0ba981 */ /* 0x000362000c1e1900 */
[----:B------:R-:W-:Y:S02]  /*02e0*/  ISETP.NE.U32.AND P0, PT, R2, RZ, PT ;  /* 0x000000ff0200720c */ /* 0x000fe40003f05070 */
[----:B------:R-:W-:Y:S01]  /*02f0*/  IADD3 R2, -R173, RZ, RZ ;  /* 0x000000ffad027210 */ /* 0x000fe20007ffe1ff */
[----:B------:R-:W2:Y:S01]  /*0300*/  S2R R37, SR_CTAID.X ;  /* 0x0000000000257919 */ /* 0x000ea20000002500 */
[----:B------:R-:W-:Y:S01]  /*0310*/  ISETP.NE.AND.EX P0, PT, R3, RZ, PT, P0 ;  /* 0x000000ff0300720c */ /* 0x000fe20003f05300 */
[----:B------:R-:W4:Y:S02]  /*0320*/  S2R R0, SR_CTAID.Y ;  /* 0x0000000000007919 */ /* 0x000f240000002600 */
[----:B------:R-:W-:-:S02]  /*0330*/  IMAD R34, R5, R2, R34 ;  /* 0x0000000205227224 */ /* 0x000fc400078e0222 */
[----:B---3--:R-:W-:-:S06]  /*0340*/  @P1 IMAD.IADD R136, R7, 0x1, -R8 ;  /* 0x0000000107881824 */ /* 0x008fcc00078e0a08 */
[----:B------:R-:W3:Y:S02]  /*0350*/  @!P1 LDC R136, c[0x0][0x2c4] ;  /* 0x0000b100ff889b82 */ /* 0x000ee40000000800 */
[----:B-12-4-:R-:W-:Y:S05]  /*0360*/  @!P0 BRA `(.L_x_7120) ;  /* 0x0000000000108947 */ /* 0x016fea0003800000 */
[----:B------:R-:W2:Y:S02]  /*0370*/  @P3 LDG.E R2, desc[UR12][R12.64+0x4] ;  /* 0x0000040c0c023981 */ /* 0x000ea4000c1e1900 */
[----:B--2--5:R-:W-:-:S06]  /*0380*/  @P3 IADD3 R7, R2, -R11, RZ ;  /* 0x8000000b02073210 */ /* 0x024fcc0007ffe0ff */
[----:B------:R2:W5:Y:S01]  /*0390*/  @!P3 LDG.E R7, desc[UR12][R12.64] ;  /* 0x0000000c0c07b981 */ /* 0x000562000c1e1900 */
[----:B------:R-:W-:Y:S05]  /*03a0*/  BRA `(.L_x_7121) ;  /* 0x0000000000047947 */ /* 0x000fea0003800000 */
.L_x_7120:
[----:B------:R-:W1:Y:S02]  /*03b0*/  LDC R7, c[0x0][0x2c8] ;  /* 0x0000b200ff077b82 */ /* 0x000e640000000800 */
.L_x_7121:
[----:B------:R-:W4:Y:S02]  /*03c0*/  LDC.64 R2, c[0x0][0x308] ;  /* 0x0000c200ff027b82 */ /* 0x000f240000000a00 */
[----:B----4-:R-:W-:-:S04]  /*03d0*/  ISETP.NE.U32.AND P3, PT, R2, RZ, PT ;  /* 0x000000ff0200720c */ /* 0x010fc80003f65070 */
[----:B------:R-:W-:-:S13]  /*03e0*/  ISETP.NE.AND.EX P3, PT, R3, RZ, PT, P3 ;  /* 0x000000ff0300720c */ /* 0x000fda0003f65330 */
[----:B------:R-:W4:Y:S02]  /*03f0*/  @P3 LDC.64 R2, c[0x0][0x308] ;  /* 0x0000c200ff023b82 */ /* 0x000f240000000a00 */
[----:B----4-:R-:W-:-:S05]  /*0400*/  @P3 IMAD.WIDE R2, R173, 0x4, R2 ;  /* 0x00000004ad023825 */ /* 0x010fca00078e0202 */
[----:B------:R4:W5:Y:S01]  /*0410*/  @P3 LDG.E R139, desc[UR12][R2.64] ;  /* 0x0000000c028b3981 */ /* 0x000962000c1e1900 */
[----:B------:R-:W-:-:S05]  /*0420*/  IMAD.SHL.U32 R141, R37, 0x40, RZ ;  /* 0x00000040258d7824 */ /* 0x000fca00078e00ff */
[----:B---3--:R-:W-:-:S13]  /*0430*/  ISETP.GT.AND P0, PT, R136, R141, PT ;  /* 0x0000008d8800720c */ /* 0x008fda0003f04270 */
[----:B------:R-:W-:Y:S05]  /*0440*/  @!P0 EXIT ;  /* 0x000000000000894d */ /* 0x000fea0003800000 */
[----:B------:R-:W2:Y:S01]  /*0450*/  LDC R6, c[0x0][0x10] ;  /* 0x00000400ff067b82 */ /* 0x000ea20000000800 */
[----:B-----5:R-:W-:Y:S01]  /*0460*/  @P3 IMAD.IADD R139, R139, 0x1, -R10 ;  /* 0x000000018b8b3824 */ /* 0x020fe200078e0a0a */
[----:B------:R-:W3:Y:S06]  /*0470*/  S2R R133, SR_TID.X ;  /* 0x0000000000857919 */ /* 0x000eec0000002100 */
[----:B----4-:R-:W4:Y:S08]  /*0480*/  LDC R2, c[0x0][0x2c8] ;  /* 0x0000b200ff027b82 */ /* 0x010f300000000800 */
[----:B------:R-:W3:Y:S01]  /*0490*/  LDC R132, c[0x0][0x398] ;  /* 0x0000e600ff847b82 */ /* 0x000ee20000000800 */
[----:B--2---:R-:W-:-:S04]  /*04a0*/  IABS R12, R6 ;  /* 0x00000006000c7213 */ /* 0x004fc80000000000 */
[----:B------:R-:W2:Y:S01]  /*04b0*/  I2F.RP R4, R12 ;  /* 0x0000000c00047306 */ /* 0x000ea20000209400 */
[----:B----4-:R-:W-:-:S05]  /*04c0*/  VIADD R2, R2, 0x7f ;  /* 0x0000007f02027836 */ /* 0x010fca0000000000 */
[----:B------:R-:W-:-:S04]  /*04d0*/  SHF.R.S32.HI R15, RZ, 0x1f, R2 ;  /* 0x0000001fff0f7819 */ /* 0x000fc80000011402 */
[----:B------:R-:W-:Y:S01]  /*04e0*/  LEA.HI R15, R15, R2, RZ, 0x7 ;  /* 0x000000020f0f7211 */ /* 0x000fe200078f38ff */
[----:B--2---:R-:W2:Y:S01]  /*04f0*/  MUFU.RCP R16, R4 ;  /* 0x0000000400107308 */ /* 0x004ea20000001000 */
[-C--:B------:R-:W-:Y:S02]  /*0500*/  IABS R2, R6.reuse ;  /* 0x0000000600027213 */ /* 0x080fe40000000000 */
[----:B------:R-:W-:-:S03]  /*0510*/  LEA.HI.SX32 R15, R15, R6, 0x19 ;  /* 0x000000060f0f7211 */ /* 0x000fc600078fcaff */
[----:B------:R-:W-:Y:S02]  /*0520*/  IMAD.MOV R2, RZ, RZ, -R2 ;  /* 0x000000ffff027224 */ /* 0x000fe400078e0a02 */
[----:B------:R-:W-:Y:S02]  /*0530*/  VIADD R15, R15, 0xffffffff ;  /* 0xffffffff0f0f7836 */ /* 0x000fe40000000000 */
[----:B--2---:R-:W-:-:S04]  /*0540*/  VIADD R16, R16, 0xffffffe ;  /* 0x0ffffffe10107836 */ /* 0x004fc80000000000 */
[----:B------:R-:W2:Y:S02]  /*0550*/  F2I.FTZ.U32.TRUNC.NTZ R17, R16 ;  /* 0x0000001000117305 */ /* 0x000ea4000021f000 */
[--C-:B--2---:R-:W-:Y:S02]  /*0560*/  IMAD.MOV R3, RZ, RZ, -R17.reuse ;  /* 0x000000ffff037224 */ /* 0x104fe400078e0a11 */
[----:B------:R-:W-:Y:S02]  /*0570*/  IMAD.MOV.U32 R16, RZ, RZ, RZ ;  /* 0x000000ffff107224 */ /* 0x000fe400078e00ff */
[----:B------:R-:W-:Y:S01]  /*0580*/  IMAD R4, R3, R12, RZ ;  /* 0x0000000c03047224 */ /* 0x000fe200078e02ff */
[----:B------:R-:W-:Y:S02]  /*0590*/  IABS R3, R15 ;  /* 0x0000000f00037213 */ /* 0x000fe40000000000 */
[----:B------:R-:W-:Y:S01]  /*05a0*/  LOP3.LUT R15, R15, R6, RZ, 0x3c, !PT ;  /* 0x000000060f0f7212 */ /* 0x000fe200078e3cff */
[----:B------:R-:W-:-:S03]  /*05b0*/  IMAD.HI.U32 R4, R17, R4, R16 ;  /* 0x0000000411047227 */ /* 0x000fc600078e0010 */
[----:B------:R-:W-:-:S03]  /*05c0*/  ISETP.GE.AND P0, PT, R15, RZ, PT ;  /* 0x000000ff0f00720c */ /* 0x000fc60003f06270 */
[----:B------:R-:W-:Y:S02]  /*05d0*/  IMAD.HI.U32 R9, R4, R3, RZ ;  /* 0x0000000304097227 */ /* 0x000fe400078e00ff */
[----:B------:R-:W2:Y:S02]  /*05e0*/  @!P3 LDC R4, c[0x0][0x2cc] ;  /* 0x0000b300ff04bb82 */ /* 0x000ea40000000800 */
        /* <DEDUP_REMOVED lines=11> */
[----:B--2---:R-:W-:-:S03]  /*06a0*/  @!P3 SEL R4, R4, RZ, P2 ;  /* 0x000000ff0404b207 */ /* 0x004fc60001000000 */
[----:B------:R-:W-:Y:S01]  /*06b0*/  @!P0 IMAD.MOV R9, RZ, RZ, -R9 ;  /* 0x000000ffff098224 */ /* 0x000fe200078e0a09 */
[----:B-1----:R-:W-:Y:S02]  /*06c0*/  @!P3 IADD3 R139, R4, R7, -R10 ;  /* 0x00000007048bb210 */ /* 0x002fe40007ffe80a */
[----:B------:R-:W-:Y:S02]  /*06d0*/  @!P1 LOP3.LUT R9, RZ, R6, RZ, 0x33, !PT ;  /* 0x00000006ff099212 */ /* 0x000fe400078e33ff */
[----:B---3--:R-:W-:Y:S01]  /*06e0*/  IADD3 R3, R3, R132, R139 ;  /* 0x0000008403037210 */ /* 0x008fe20007ffe08b */
        /* <DEDUP_REMOVED lines=21> */
[----:B-1----:R-:W-:Y:S01]  /*0840*/  IMAD R2, R0, R2, R173 ;  /* 0x0000000200027224 */ /* 0x002fe200078e02ad */
[----:B------:R-:W-:-:S03]  /*0850*/  SHF.R.S32.HI R0, RZ, 0x4, R4 ;  /* 0x00000004ff007819 */ /* 0x000fc60000011404 */
[----:B------:R-:W-:Y:S02]  /*0860*/  IMAD R2, R2, R5, R34 ;  /* 0x0000000502027224 */ /* 0x000fe400078e0222 */
[----:B------:R-:W-:-:S04]  /*0870*/  IMAD.WIDE R6, R0, 0x40, R6 ;  /* 0x0000004000067825 */ /* 0x000fc800078e0206 */
[--C-:B------:R-:W-:Y:S02]  /*0880*/  IMAD R3, R2, R3, R141.reuse ;  /* 0x0000000302037224 */ /* 0x100fe400078e028d */
[----:B------:R-:W-:Y:S02]  /*0890*/  IMAD.IADD R141, R136, 0x1, -R141 ;  /* 0x00000001888d7824 */ /* 0x000fe400078e0a8d */
[----:B------:R-:W-:Y:S01]  /*08a0*/  IMAD R5, R3, UR4, RZ ;  /* 0x0000000403057c24 */ /* 0x000fe2000f8e02ff */
[----:B------:R-:W-:Y:S01]  /*08b0*/  ULDC.64 UR4, c[0x0][0x288] ;  /* 0x0000a20000047ab9 */ /* 0x000fe20000000a00 */
[C---:B------:R-:W-:Y:S01]  /*08c0*/  VIADD R16, R0.reuse, 0x8 ;  /* 0x0000000800107836 */ /* 0x040fe20000000000 */
[CC--:B------:R-:W-:Y:S01]  /*08d0*/  ISETP.GE.AND P2, PT, R0.reuse, R141.reuse, PT ;  /* 0x0000008d0000720c */ /* 0x0c0fe20003f46270 */
[C---:B------:R-:W-:Y:S01]  /*08e0*/  VIADD R10, R0.reuse, 0x18 ;  /* 0x00000018000a7836 */ /* 0x040fe20000000000 */
[C---:B------:R-:W-:Y:S01]  /*08f0*/  IADD3 R2, P0, R5.reuse, R6, RZ ;  /* 0x0000000605027210 */ /* 0x040fe20007f1e0ff */
[----:B------:R-:W-:Y:S01]  /*0900*/  VIADD R12, R0, 0x10 ;  /* 0x00000010000c7836 */ /* 0x000fe20000000000 */
[----:B------:R-:W-:Y:S01]  /*0910*/  ISETP.GE.AND P5, PT, R16, R141, PT ;  /* 0x0000008d1000720c */ /* 0x000fe20003fa6270 */
[C---:B------:R-:W-:Y:S01]  /*0920*/  VIADD R8, R0.reuse, 0x20 ;  /* 0x0000002000087836 */ /* 0x040fe20000000000 */
[----:B------:R-:W-:Y:S01]  /*0930*/  LEA.HI.X.SX32 R5, R5, R7, 0x1, P0 ;  /* 0x0000000705057211 */ /* 0x000fe200000f0eff */
[----:B------:R-:W-:Y:S01]  /*0940*/  VIADD R6, R0, 0x28 ;  /* 0x0000002800067836 */ /* 0x000fe20000000000 */
[----:B------:R-:W-:Y:S01]  /*0950*/  LEA R14, P0, R2, UR4, 0x2 ;  /* 0x00000004020e7c11 */ /* 0x000fe2000f8010ff */
[----:B------:R-:W-:Y:S01]  /*0960*/  VIADD R4, R0, 0x30 ;  /* 0x0000003000047836 */ /* 0x000fe20000000000 */
[----:B------:R-:W-:-:S02]  /*0970*/  ISETP.GE.AND P1, PT, R12, R141, PT ;  /* 0x0000008d0c00720c */ /* 0x000fc40003f26270 */
[----:B------:R-:W-:Y:S01]  /*0980*/  LEA.HI.X R15, R2, UR5, R5, 0x2, P0 ;  /* 0x00000005020f7c11 */ /* 0x000fe200080f1405 */
[----:B------:R-:W-:Y:S01]  /*0990*/  VIADD R2, R0, 0x38 ;  /* 0x0000003800027836 */ /* 0x000fe20000000000 */
[-C--:B------:R-:W-:Y:S01]  /*09a0*/  ISETP.GE.AND P0, PT, R10, R141.reuse, PT ;  /* 0x0000008d0a00720c */ /* 0x080fe20003f06270 */
[----:B------:R-:W-:Y:S01]  /*09b0*/  ULDC.64 UR4, c[0x0][0x2b8] ;  /* 0x0000ae0000047ab9 */ /* 0x000fe20000000a00 */
[-C--:B------:R-:W-:Y:S01]  /*09c0*/  ISETP.GE.AND P4, PT, R8, R141.reuse, PT ;  /* 0x0000008d0800720c */ /* 0x080fe20003f86270 */
[----:B------:R1:W-:Y:S01]  /*09d0*/  @!P5 STG.E.128 desc[UR12][R14.64+0x800], RZ ;  /* 0x000800ff0e00d986 */ /* 0x0003e2000c101d0c */
[-C--:B------:R-:W-:Y:S02]  /*09e0*/  ISETP.GE.OR P5, PT, R16, R141.reuse, P6 ;  /* 0x0000008d1000720c */ /* 0x080fe400037a6670 */
[----:B------:R-:W-:Y:S01]  /*09f0*/  SHF.R.S32.HI R5, RZ, 0x1f, R3 ;  /* 0x0000001fff057819 */ /* 0x000fe20000011403 */
[----:B------:R1:W-:Y:S01]  /*0a00*/  @!P2 STG.E.128 desc[UR12][R14.64], RZ ;  /* 0x000000ff0e00a986 */ /* 0x0003e2000c101d0c */
[----:B------:R-:W-:-:S02]  /*0a10*/  ISETP.GE.AND P3, PT, R6, R141, PT ;  /* 0x0000008d0600720c */ /* 0x000fc40003f66270 */
[-C--:B------:R-:W-:Y:S01]  /*0a20*/  ISETP.GE.AND P2, PT, R4, R141.reuse, PT ;  /* 0x0000008d0400720c */ /* 0x080fe20003f46270 */
[----:B------:R1:W-:Y:S01]  /*0a30*/  @!P1 STG.E.128 desc[UR12][R14.64+0x1000], RZ ;  /* 0x001000ff0e009986 */ /* 0x0003e2000c101d0c */
[----:B------:R-:W-:-:S03]  /*0a40*/  ISETP.GE.AND P1, PT, R2, R141, PT ;  /* 0x0000008d0200720c */ /* 0x000fc60003f26270 */
[----:B------:R1:W-:Y:S01]  /*0a50*/  @!P0 STG.E.128 desc[UR12][R14.64+0x1800], RZ ;  /* 0x001800ff0e008986 */ /* 0x0003e2000c101d0c */
[----:B------:R-:W-:-:S03]  /*0a60*/  IADD3 R3, P0, R3, R0, RZ ;  /* 0x0000000003037210 */ /* 0x000fc60007f1e0ff */
[----:B------:R1:W-:Y:S01]  /*0a70*/  @!P4 STG.E.128 desc[UR12][R14.64+0x2000], RZ ;  /* 0x002000ff0e00c986 */ /* 0x0003e2000c101d0c */
[----:B------:R-:W-:Y:S02]  /*0a80*/  ISETP.GE.OR P4, PT, R12, R141, P6 ;  /* 0x0000008d0c00720c */ /* 0x000fe40003786670 */
[----:B------:R-:W-:Y:S01]  /*0a90*/  LEA.HI.X.SX32 R12, R0, R5, 0x1, P0 ;  /* 0x00000005000c7211 */ /* 0x000fe200000f0eff */
[----:B------:R1:W-:Y:S01]  /*0aa0*/  @!P3 STG.E.128 desc[UR12][R14.64+0x2800], RZ ;  /* 0x002800ff0e00b986 */ /* 0x0003e2000c101d0c */
[C---:B------:R-:W-:Y:S02]  /*0ab0*/  LEA R16, P0, R3.reuse, UR4, 0x2 ;  /* 0x0000000403107c11 */ /* 0x040fe4000f8010ff */
[-C--:B------:R-:W-:Y:S01]  /*0ac0*/  ISETP.GE.OR P3, PT, R10, R141.reuse, P6 ;  /* 0x0000008d0a00720c */ /* 0x080fe20003766670 */
[----:B------:R1:W-:Y:S01]  /*0ad0*/  @!P2 STG.E.128 desc[UR12][R14.64+0x3000], RZ ;  /* 0x003000ff0e00a986 */ /* 0x0003e2000c101d0c */
[----:B------:R-:W-:Y:S01]  /*0ae0*/  LEA.HI.X R17, R3, UR5, R12, 0x2, P0 ;  /* 0x0000000503117c11 */ /* 0x000fe200080f140c */
[----:B------:R-:W-:Y:S01]  /*0af0*/  @!P5 IMAD.MOV.U32 R3, RZ, RZ, -0x800000 ;  /* 0xff800000ff03d424 */ /* 0x000fe200078e00ff */
[-C--:B------:R-:W-:Y:S01]  /*0b00*/  ISETP.GE.OR P2, PT, R8, R141.reuse, P6 ;  /* 0x0000008d0800720c */ /* 0x080fe20003746670 */
[----:B------:R1:W-:Y:S01]  /*0b10*/  @!P1 STG.E.128 desc[UR12][R14.64+0x3800], RZ ;  /* 0x003800ff0e009986 */ /* 0x0003e2000c101d0c */
[-C--:B------:R-:W-:Y:S01]  /*0b20*/  ISETP.GE.OR P1, PT, R6, R141.reuse, P6 ;  /* 0x0000008d0600720c */ /* 0x080fe20003726670 */
[----:B------:R-:W-:Y:S01]  /*0b30*/  @!P4 IMAD.MOV.U32 R19, RZ, RZ, -0x800000 ;  /* 0xff800000ff13c424 */ /* 0x000fe200078e00ff */
[-C--:B------:R-:W-:Y:S01]  /*0b40*/  ISETP.GE.OR P0, PT, R4, R141.reuse, P6 ;  /* 0x0000008d0400720c */ /* 0x080fe20003706670 */
[----:B------:R1:W-:Y:S01]  /*0b50*/  @!P5 STG.E desc[UR12][R16.64+0x20], R3 ;  /* 0x000020031000d986 */ /* 0x0003e2000c10190c */
[----:B------:R-:W-:-:S02]  /*0b60*/  ISETP.GE.OR P5, PT, R0, R141, P6 ;  /* 0x0000008d0000720c */ /* 0x000fc400037a6670 */
[----:B------:R-:W-:Y:S01]  /*0b70*/  ISETP.GE.OR P6, PT, R2, R141, P6 ;  /* 0x0000008d0200720c */ /* 0x000fe200037c6670 */
[----:B------:R-:W-:Y:S01]  /*0b80*/  @!P3 IMAD.MOV.U32 R11, RZ, RZ, -0x800000 ;  /* 0xff800000ff0bb424 */ /* 0x000fe200078e00ff */
[----:B------:R1:W-:Y:S03]  /*0b90*/  @!P4 STG.E desc[UR12][R16.64+0x40], R19 ;  /* 0x000040131000c986 */ /* 0x0003e6000c10190c */
[----:B------:R-:W-:Y:S01]  /*0ba0*/  @!P2 IMAD.MOV.U32 R9, RZ, RZ, -0x800000 ;  /* 0xff800000ff09a424 */ /* 0x000fe200078e00ff */
[----:B------:R1:W-:Y:S01]  /*0bb0*/  @!P3 STG.E desc[UR12][R16.64+0x60], R11 ;  /* 0x0000600b1000b986 */ /* 0x0003e2000c10190c */
        /* <DEDUP_REMOVED lines=8> */
[----:B-1----:R-:W-:-:S05]  /*0c40*/  MOV R3, 0xff800000 ;  /* 0xff80000000037802 */ /* 0x002fca0000000f00 */
[----:B------:R-:W-:Y:S01]  /*0c50*/  STG.E desc[UR12][R16.64+0xe0], R3 ;  /* 0x0000e00310007986 */ /* 0x000fe2000c10190c */
[----:B------:R-:W-:Y:S05]  /*0c60*/  EXIT ;  /* 0x000000000000794d */ /* 0x000fea0003800000 */
.L_x_7122:
        /* <DEDUP_REMOVED lines=24> */
.L_x_7123:
        /* <DEDUP_REMOVED lines=17> */
[----:B-----5:R-:W-:-:S05]  /*0f00*/  IMAD.HI.U32 R9, R5, R2, RZ ;  /* 0x0000000205097227 */ /* 0x020fca00078e00ff */
        /* <DEDUP_REMOVED lines=62> */
.L_x_7124:
        /* <DEDUP_REMOVED lines=48> */
.L_x_7126:
        /* <DEDUP_REMOVED lines=26> */
.L_x_7125:
[----:B------:R-:W-:Y:S01]  /*1790*/  ISETP.NE.AND P1, PT, R8, -0x1, PT ;  /* 0xffffffff0800780c */ /* 0x000fe20003f25270 */
[----:B------:R-:W-:Y:S01]  /*17a0*/  IMAD.IADD R163, R136, 0x1, -R141 ;  /* 0x0000000188a37824 */ /* 0x000fe200078e0a8d */
[----:B------:R-:W-:Y:S01]  /*17b0*/  SHF.R.S32.HI R126, RZ, 0x1f, R133 ;  /* 0x0000001fff7e7819 */ /* 0x000fe20000011485 */
[----:B------:R-:W-:Y:S01]  /*17c0*/  VIADD R169, R135, 0xffffffff ;  /* 0xffffffff87a97836 */ /* 0x000fe20000000000 */
[----:B------:R-:W1:Y:S01]  /*17d0*/  S2UR UR6, SR_CgaCtaId ;  /* 0x00000000000679c3 */ /* 0x000e620000008800 */
[----:B------:R-:W-:Y:S01]  /*17e0*/  SHF.R.S32.HI R31, RZ, 0x1f, R34 ;  /* 0x0000001fff1f7819 */ /* 0x000fe20000011422 */
[----:B------:R-:W-:Y:S01]  /*17f0*/  ULDC.64 UR4, c[0x0][0x258] ;  /* 0x0000960000047ab9 */ /* 0x000fe20000000a00 */
[CC--:B------:R-:W-:Y:S01]  /*1800*/  LEA.HI R7, R126.reuse, R133.reuse, RZ, 0x3 ;  /* 0x000000857e077211 */ /* 0x0c0fe200078f18ff */
[----:B------:R-:W-:Y:S01]  /*1810*/  IMAD.MOV.U32 R64, RZ, RZ, 0x20 ;  /* 0x00000020ff407424 */ /* 0x000fe200078e00ff */
[----:B------:R-:W-:Y:S01]  /*1820*/  LEA.HI R16, R126, R133, RZ, 0x6 ;  /* 0x000000857e107211 */ /* 0x000fe200078f30ff */
[----:B------:R-:W-:Y:S01]  /*1830*/  IMAD R31, R31, UR4, RZ ;  /* 0x000000041f1f7c24 */ /* 0x000fe2000f8e02ff */
[----:B------:R-:W-:Y:S01]  /*1840*/  SHF.R.S32.HI R14, RZ, 0x3, R7 ;  /* 0x00000003ff0e7819 */ /* 0x000fe20000011407 */
[----:B------:R-:W2:Y:S01]  /*1850*/  LDC.64 R128, c[0x0][0x250] ;  /* 0x00009400ff807b82 */ /* 0x000ea20000000a00 */
[----:B-----5:R-:W-:Y:S01]  /*1860*/  @!P1 SHF.R.S32.HI R9, RZ, 0x1f, R173 ;  /* 0x0000001fff099819 */ /* 0x020fe200000114ad */
[----:B------:R-:W-:Y:S01]  /*1870*/  IMAD R31, R34, UR5, R31 ;  /* 0x00000005221f7c24 */ /* 0x000fe2000f8e021f */
[----:B------:R-:W-:Y:S01]  /*1880*/  LOP3.LUT R32, R7, 0xfffffff8, RZ, 0xc0, !PT ;  /* 0xfffffff807207812 */ /* 0x000fe200078ec0ff */
[C---:B------:R-:W-:Y:S01]  /*1890*/  VIADD R12, R14.reuse, 0x10 ;  /* 0x000000100e0c7836 */ /* 0x040fe20000000000 */
[-C--:B------:R-:W-:Y:S01]  /*18a0*/  ISETP.GE.AND P3, PT, R14, R163.reuse, PT ;  /* 0x000000a30e00720c */ /* 0x080fe20003f66270 */
[----:B------:R-:W-:Y:S01]  /*18b0*/  IMAD.SHL.U32 R16, R16, 0x8, RZ ;  /* 0x0000000810107824 */ /* 0x000fe200078e00ff */
[----:B------:R-:W-:Y:S01]  /*18c0*/  SHF.R.S32.HI R15, RZ, 0x1f, R14 ;  /* 0x0000001fff0f7819 */ /* 0x000fe2000001140e */
[----:B------:R-:W3:Y:S01]  /*18d0*/  @P1 LDC.64 R4, c[0x0][0x240] ;  /* 0x00009000ff041b82 */ /* 0x000ee20000000a00 */
[----:B------:R-:W-:Y:S01]  /*18e0*/  IMAD.IADD R32, R133, 0x1, -R32 ;  /* 0x0000000185207824 */ /* 0x000fe200078e0a20 */
[----:B------:R-:W-:Y:S01]  /*18f0*/  ISETP.GE.AND P2, PT, R12, R163, PT ;  /* 0x000000a30c00720c */ /* 0x000fe20003f46270 */
[----:B------:R-:W-:-:S05]  /*1900*/  IMAD.WIDE R36, R37, 0x40, R14 ;  /* 0x0000004025247825 */ /* 0x000fca00078e020e */
[----:B------:R-:W4:Y:S01]  /*1910*/  @!P1 LDC.64 R2, c[0x0][0x228] ;  /* 0x00008a00ff029b82 */ /* 0x000f220000000a00 */
[----:B------:R-:W-:-:S05]  /*1920*/  IMAD.SHL.U32 R161, R32, 0x40, RZ ;  /* 0x0000004020a17824 */ /* 0x000fca00078e00ff */
[----:B------:R-:W-:Y:S01]  /*1930*/  LOP3.LUT R161, R161, 0x1c0, RZ, 0xc0, !PT ;  /* 0x000001c0a1a17812 */ /* 0x000fe200078ec0ff */
[----:B------:R-:W2:Y:S01]  /*1940*/  @!P2 S2R R20, SR_CgaCtaId ;  /* 0x000000000014a919 */ /* 0x000ea20000008800 */
[----:B---3--:R-:W-:-:S04]  /*1950*/  @P1 IMAD.WIDE.U32 R10, R8, R4, RZ ;  /* 0x00000004080a1225 */ /* 0x008fc800078e00ff */
[----:B------:R-:W-:Y:S02]  /*1960*/  @P1 IMAD R5, R8, R5, R11 ;  /* 0x0000000508051224 */ /* 0x000fe400078e020b */
[----:B------:R-:W-:Y:S02]  /*1970*/  IMAD.SHL.U32 R11, R32, 0x8, RZ ;  /* 0x00000008200b7824 */ /* 0x000fe400078e00ff */
[-C--:B----4-:R-:W-:Y:S02]  /*1980*/  @!P1 IMAD R4, R9, R2.reuse, RZ ;  /* 0x0000000209049224 */ /* 0x090fe400078e02ff */
[----:B------:R-:W-:Y:S01]  /*1990*/  @!P1 IMAD.WIDE.U32 R28, R173, R2, RZ ;  /* 0x00000002ad1c9225 */ /* 0x000fe200078e00ff */
[C---:B------:R-:W-:Y:S02]  /*19a0*/  IADD3 R26, P6, R11.reuse, R26, RZ ;  /* 0x0000001a0b1a7210 */ /* 0x040fe40007fde0ff */
[----:B------:R-:W-:Y:S01]  /*19b0*/  IADD3 R18, P4, R11, R18, RZ ;  /* 0x000000120b127210 */ /* 0x000fe20007f9e0ff */
[----:B------:R-:W-:-:S02]  /*19c0*/  @!P1 IMAD R7, R173, R3, R4 ;  /* 0x00000003ad079224 */ /* 0x000fc400078e0204 */
[----:B------:R-:W-:Y:S02]  /*19d0*/  IMAD.SHL.U32 R4, R14, 0x40, RZ ;  /* 0x000000400e047824 */ /* 0x000fe400078e00ff */
[----:B------:R-:W-:Y:S02]  /*19e0*/  IMAD.SHL.U32 R2, R169, 0x80, RZ ;  /* 0x00000080a9027824 */ /* 0x000fe400078e00ff */
[----:B------:R-:W-:Y:S01]  /*19f0*/  @!P1 IMAD.IADD R5, R29, 0x1, R7 ;  /* 0x000000011d059824 */ /* 0x000fe200078e0207 */
[----:B------:R-:W-:Y:S01]  /*1a00*/  LOP3.LUT R4, R4, 0x1c0, RZ, 0xc0, !PT ;  /* 0x000001c004047812 */ /* 0x000fe200078ec0ff */
[----:B------:R-:W-:Y:S01]  /*1a10*/  IMAD.IADD R3, R139, 0x1, -R2 ;  /* 0x000000018b037824 */ /* 0x000fe200078e0a02 */
[--C-:B------:R-:W-:Y:S02]  /*1a20*/  SHF.R.S32.HI R7, RZ, 0x1f, R11.reuse ;  /* 0x0000001fff077819 */ /* 0x100fe4000001140b */
[----:B------:R-:W-:Y:S02]  /*1a30*/  LOP3.LUT R8, R4, 0x38, R11, 0xf8, !PT ;  /* 0x0000003804087812 */ /* 0x000fe400078ef80b */
[----:B------:R-:W-:Y:S01]  /*1a40*/  SHF.R.U32.HI R13, RZ, 0x3, R4 ;  /* 0x00000003ff0d7819 */ /* 0x000fe20000011604 */
[----:B------:R-:W-:Y:S01]  /*1a50*/  @P1 IMAD.MOV.U32 R4, RZ, RZ, R10 ;  /* 0x000000ffff041224 */ /* 0x000fe200078e000a */
[----:B------:R-:W-:Y:S01]  /*1a60*/  ISETP.GE.AND P5, PT, R14, R3, PT ;  /* 0x000000030e00720c */ /* 0x000fe20003fa6270 */
[----:B------:R-:W-:Y:S01]  /*1a70*/  @!P1 IMAD.MOV.U32 R4, RZ, RZ, R28 ;  /* 0x000000ffff049224 */ /* 0x000fe200078e001c */
[----:B------:R-:W-:Y:S01]  /*1a80*/  LOP3.LUT R13, R8, R13, RZ, 0x3c, !PT ;  /* 0x0000000d080d7212 */ /* 0x000fe200078e3cff */
[----:B------:R-:W-:Y:S01]  /*1a90*/  IMAD.X R27, R7, 0x1, R0, P6 ;  /* 0x00000001071b7824 */ /* 0x000fe200030e0600 */
[----:B------:R-:W3:Y:S01]  /*1aa0*/  @!P3 LDC.64 R8, c[0x0][0x240] ;  /* 0x00009000ff08bb82 */ /* 0x000ee20000000a00 */
[C---:B------:R-:W-:Y:S01]  /*1ab0*/  VIADD R0, R14.reuse, 0x20 ;  /* 0x000000200e007836 */ /* 0x040fe20000000000 */
[----:B------:R-:W-:Y:S01]  /*1ac0*/  IADD3 R4, P1, R11, R4, RZ ;  /* 0x000000040b047210 */ /* 0x000fe20007f3e0ff */
[----:B------:R-:W-:Y:S01]  /*1ad0*/  IMAD.X R19, R7, 0x1, R6, P4 ;  /* 0x0000000107137824 */ /* 0x000fe200020e0606 */
[----:B------:R-:W-:Y:S01]  /*1ae0*/  LOP3.LUT R13, R13, 0xfffffe00, R16, 0xf8, !PT ;  /* 0xfffffe000d0d7812 */ /* 0x000fe200078ef810 */
[----:B------:R-:W-:Y:S01]  /*1af0*/  VIADD R16, R14, 0x30 ;  /* 0x000000300e107836 */ /* 0x000fe20000000000 */
[-C--:B------:R-:W-:Y:S01]  /*1b00*/  ISETP.GE.AND P4, PT, R0, R163.reuse, PT ;  /* 0x000000a30000720c */ /* 0x080fe20003f86270 */
[----:B------:R-:W-:Y:S01]  /*1b10*/  IMAD.X R5, R7, 0x1, R5, P1 ;  /* 0x0000000107057824 */ /* 0x000fe200008e0605 */
[----:B------:R-:W4:Y:S01]  /*1b20*/  @!P2 LDC.64 R10, c[0x0][0x240] ;  /* 0x00009000ff0aab82 */ /* 0x000f220000000a00 */
[----:B------:R-:W2:Y:S01]  /*1b30*/  @!P5 S2R R22, SR_CgaCtaId ;  /* 0x000000000016d919 */ /* 0x000ea20000008800 */
[----:B------:R-:W-:Y:S01]  /*1b40*/  @!P2 IADD3 R24, P1, R36, 0x10, RZ ;  /* 0x000000102418a810 */ /* 0x000fe20007f3e0ff */
[----:B------:R-:W-:Y:S01]  /*1b50*/  IMAD.WIDE.U32 R34, R34, UR4, R4 ;  /* 0x0000000422227c25 */ /* 0x000fe2000f8e0004 */
[----:B------:R-:W-:Y:S01]  /*1b60*/  UMOV UR4, 0x400 ;  /* 0x0000040000047882 */ /* 0x000fe20000000000 */
[----:B------:R-:W-:Y:S01]  /*1b70*/  ISETP.GE.AND P6, PT, R16, R163, PT ;  /* 0x000000a31000720c */ /* 0x000fe20003fc6270 */
[----:B-1----:R-:W-:Y:S01]  /*1b80*/  ULEA UR4, UR6, UR4, 0x18 ;  /* 0x0000000406047291 */ /* 0x002fe2000f8ec03f */
[----:B------:R-:W-:Y:S01]  /*1b90*/  @!P2 IMAD.X R29, RZ, RZ, R37, P1 ;  /* 0x000000ffff1da224 */ /* 0x000fe200008e0625 */
[----:B------:R-:W1:Y:S01]  /*1ba0*/  @!P3 LDC.64 R6, c[0x0][0x210] ;  /* 0x00008400ff06bb82 */ /* 0x000e620000000a00 */
[----:B------:R-:W-:Y:S01]  /*1bb0*/  IMAD.IADD R35, R35, 0x1, R31 ;  /* 0x0000000123237824 */ /* 0x000fe200078e021f */
[----:B------:R-:W-:Y:S01]  /*1bc0*/  @!P5 MOV R31, 0x400 ;  /* 0x00000400001fd802 */ /* 0x000fe20000000f00 */
[----:B------:R-:W1:Y:S01]  /*1bd0*/  @!P4 S2R R30, SR_CgaCtaId ;  /* 0x00000000001ec919 */ /* 0x000e620000008800 */
[----:B------:R-:W-:Y:S01]  /*1be0*/  @!P2 IMAD.MOV.U32 R42, RZ, RZ, R34 ;  /* 0x000000ffff2aa224 */ /* 0x000fe200078e0022 */
[----:B------:R-:W-:Y:S01]  /*1bf0*/  LEA R171, R13, UR4, 0x1 ;  /* 0x000000040dab7c11 */ /* 0x000fe2000f8e08ff */
[----:B------:R-:W-:Y:S01]  /*1c00*/  IMAD.WIDE.U32 R26, R14, R124, R26 ;  /* 0x0000007c0e1a7225 */ /* 0x000fe200078e001a */
[----:B------:R-:W-:Y:S01]  /*1c10*/  @!P2 MOV R43, R35 ;  /* 0x00000023002ba202 */ /* 0x000fe20000000f00 */
[----:B------:R-:W1:Y:S01]  /*1c20*/  @!P2 LDC.64 R4, c[0x0][0x210] ;  /* 0x00008400ff04ab82 */ /* 0x000e620000000a00 */
[----:B------:R-:W-:Y:S01]  /*1c30*/  ULDC.64 UR6, c[0x0][0x268] ;  /* 0x00009a0000067ab9 */ /* 0x000fe20000000a00 */
[----:B---3--:R-:W-:-:S02]  /*1c40*/  @!P3 IMAD R28, R37, R8, RZ ;  /* 0x00000008251cb224 */ /* 0x008fc400078e02ff */
[----:B------:R-:W-:-:S04]  /*1c50*/  @!P3 IMAD.WIDE.U32 R38, R36, R8, R34 ;  /* 0x000000082426b225 */ /* 0x000fc800078e0022 */
[----:B------:R-:W-:Y:S02]  /*1c60*/  @!P3 IMAD R28, R36, R9, R28 ;  /* 0x00000009241cb224 */ /* 0x000fe400078e021c */
[----:B----4-:R-:W-:Y:S01]  /*1c70*/  @!P2 IMAD R9, R29, R10, RZ ;  /* 0x0000000a1d09a224 */ /* 0x010fe200078e02ff */
[----:B------:R-:W-:Y:S01]  /*1c80*/  @!P2 MOV R29, 0x400 ;  /* 0x00000400001da802 */ /* 0x000fe20000000f00 */
[----:B------:R-:W-:Y:S02]  /*1c90*/  @!P3 IMAD.IADD R28, R39, 0x1, R28 ;  /* 0x00000001271cb824 */ /* 0x000fe400078e021c */
[----:B------:R-:W-:Y:S01]  /*1ca0*/  @!P2 IMAD R11, R24, R11, R9 ;  /* 0x0000000b180ba224 */ /* 0x000fe200078e0209 */
[----:B--2---:R-:W-:Y:S01]  /*1cb0*/  @!P2 LEA R20, R20, R29, 0x18 ;  /* 0x0000001d1414a211 */ /* 0x004fe200078ec0ff */
[----:B------:R-:W2:Y:S01]  /*1cc0*/  @!P4 LDC.64 R8, c[0x0][0x240] ;  /* 0x00009000ff08cb82 */ /* 0x000ea20000000a00 */
[----:B-1----:R-:W-:Y:S01]  /*1cd0*/  @!P3 LEA R40, P1, R38, R6, 0x1 ;  /* 0x000000062628b211 */ /* 0x002fe200078208ff */
[----:B------:R-:W-:Y:S01]  /*1ce0*/  @!P2 IMAD.WIDE.U32 R42, R24, R10, R42 ;  /* 0x0000000a182aa225 */ /* 0x000fe200078e002a */
[----:B------:R-:W-:-:S02]  /*1cf0*/  @!P5 LEA R22, R22, R31, 0x18 ;  /* 0x0000001f1616d211 */ /* 0x000fc400078ec0ff */
[----:B------:R-:W-:Y:S01]  /*1d00*/  @!P3 LEA.HI.X R41, R38, R7, R28, 0x1, P1 ;  /* 0x000000072629b211 */ /* 0x000fe200008f0c1c */
[----:B------:R-:W-:Y:S01]  /*1d10*/  @!P2 IMAD.IADD R10, R43, 0x1, R11 ;  /* 0x000000012b0aa824 */ /* 0x000fe200078e020b */
[----:B------:R-:W-:Y:S01]  /*1d20*/  @!P4 MOV R11, 0x400 ;  /* 0x00000400000bc802 */ /* 0x000fe20000000f00 */
[----:B------:R-:W1:Y:S01]  /*1d30*/  @!P6 LDC.64 R6, c[0x0][0x240] ;  /* 0x00009000ff06eb82 */ /* 0x000e620000000a00 */
[----:B------:R-:W-:Y:S01]  /*1d40*/  @!P2 LEA R38, P1, R42, R4, 0x1 ;  /* 0x000000042a26a211 */ /* 0x000fe200078208ff */
[----:B------:R-:W-:Y:S01]  /*1d50*/  @!PT LDS RZ, [RZ] ;  /* 0x00000000fffff984 */ /* 0x000fe20000000800 */
[----:B------:R-:W-:Y:S01]  /*1d60*/  @!PT LDS RZ, [RZ] ;  /* 0x00000000fffff984 */ /* 0x000fe20000000800 */
[----:B------:R-:W-:Y:S01]  /*1d70*/  @!PT LDS RZ, [RZ] ;  /* 0x00000000fffff984 */ /* 0x000fe20000000800 */
[----:B------:R3:W-:Y:S01]  /*1d80*/  @!P3 LDGSTS.E.BYPASS.LTC128B.128 [R171], desc[UR12][R40.64] ;  /* 0x0000000028abbfae */ /* 0x0007e2000b901d4c */
[----:B------:R-:W-:Y:S01]  /*1d90*/  @!P4 IADD3 R31, P3, R36, 0x20, RZ ;  /* 0x00000020241fc810 */ /* 0x000fe20007f7e0ff */
[----:B------:R-:W-:Y:S01]  /*1da0*/  IMAD.MOV.U32 R130, RZ, RZ, R26 ;  /* 0x000000ffff827224 */ /* 0x000fe200078e001a */
[----:B------:R-:W-:Y:S01]  /*1db0*/  @!P2 LEA.HI.X R39, R42, R5, R10, 0x1, P1 ;  /* 0x000000052a27a211 */ /* 0x000fe200008f0c0a */
[----:B------:R-:W4:Y:S01]  /*1dc0*/  @!P6 S2R R28, SR_CgaCtaId ;  /* 0x00000000001ce919 */ /* 0x000f220000008800 */
[----:B------:R-:W-:Y:S01]  /*1dd0*/  @!P4 LEA R30, R30, R11, 0x18 ;  /* 0x0000000b1e1ec211 */ /* 0x000fe200078ec0ff */
[----:B------:R-:W-:Y:S01]  /*1de0*/  @!P4 IMAD.X R5, RZ, RZ, R37, P3 ;  /* 0x000000ffff05c224 */ /* 0x000fe200018e0625 */
[----:B------:R-:W-:Y:S01]  /*1df0*/  ISETP.GE.AND P3, PT, R12, R3, PT ;  /* 0x000000030c00720c */ /* 0x000fe20003f66270 */
[----:B------:R-:W4:Y:S01]  /*1e00*/  @!P4 LDC.64 R10, c[0x0][0x210] ;  /* 0x00008400ff0acb82 */ /* 0x000f220000000a00 */
[----:B------:R-:W-:Y:S01]  /*1e10*/  @!P6 IADD3 R29, P1, R36, 0x30, RZ ;  /* 0x00000030241de810 */ /* 0x000fe20007f3e0ff */
[----:B------:R-:W-:-:S02]  /*1e20*/  @!P2 IMAD R36, R13, 0x2, R20 ;  /* 0x000000020d24a824 */ /* 0x000fc400078e0214 */
[----:B--2---:R-:W-:-:S03]  /*1e30*/  @!P4 IMAD R20, R5, R8, RZ ;  /* 0x000000080514c224 */ /* 0x004fc600078e02ff */
[----:B------:R2:W-:Y:S01]  /*1e40*/  @!P2 LDGSTS.E.BYPASS.LTC128B.128 [R36+0x800], desc[UR12][R38.64] ;  /* 0x008000002624afae */ /* 0x0005e2000b901d4c */
[----:B------:R-:W2:Y:S01]  /*1e50*/  @!P6 LDC.64 R4, c[0x0][0x210] ;  /* 0x00008400ff04eb82 */ /* 0x000ea20000000a00 */
[----:B------:R-:W-:Y:S02]  /*1e60*/  @!P6 IMAD.X R37, RZ, RZ, R37, P1 ;  /* 0x000000ffff25e224 */ /* 0x000fe400008e0625 */
[----:B------:R-:W-:Y:S01]  /*1e70*/  @!P4 IMAD R33, R31, R9, R20 ;  /* 0x000000091f21c224 */ /* 0x000fe200078e0214 */
[----:B------:R-:W2:Y:S01]  /*1e80*/  @!P3 S2R R24, SR_CgaCtaId ;  /* 0x000000000018b919 */ /* 0x000ea20000008800 */
[----:B------:R-:W-:Y:S01]  /*1e90*/  IADD3 R20, P1, R14, R25, RZ ;  /* 0x000000190e147210 */ /* 0x000fe20007f3e0ff */
[----:B------:R-:W-:-:S04]  /*1ea0*/  IMAD R25, R15, R124, RZ ;  /* 0x0000007c0f197224 */ /* 0x000fc800078e02ff */
[----:B------:R-:W-:Y:S01]  /*1eb0*/  IMAD.X R23, R15, 0x1, R23, P1 ;  /* 0x000000010f177824 */ /* 0x000fe200008e0617 */
[----:B------:R-:W-:Y:S01]  /*1ec0*/  ISETP.GE.AND P1, PT, R0, R3, PT ;  /* 0x000000030000720c */ /* 0x000fe20003f26270 */
[--C-:B---3--:R-:W-:Y:S02]  /*1ed0*/  @!P4 IMAD.MOV.U32 R40, RZ, RZ, R34.reuse ;  /* 0x000000ffff28c224 */ /* 0x108fe400078e0022 */
[--C-:B------:R-:W-:Y:S02]  /*1ee0*/  @!P4 IMAD.MOV.U32 R41, RZ, RZ, R35.reuse ;  /* 0x000000ffff29c224 */ /* 0x100fe400078e0023 */
[----:B-1----:R-:W-:-:S04]  /*1ef0*/  @!P6 IMAD.WIDE.U32 R34, R29, R6, R34 ;  /* 0x000000061d22e225 */ /* 0x002fc800078e0022 */
[----:B------:R-:W-:Y:S02]  /*1f00*/  @!P4 IMAD.WIDE.U32 R42, R31, R8, R40 ;  /* 0x000000081f2ac225 */ /* 0x000fe400078e0028 */
[----:B------:R-:W1:Y:S02]  /*1f10*/  @!P5 LDC.64 R8, c[0x0][0x218] ;  /* 0x00008600ff08db82 */ /* 0x000e640000000a00 */
[----:B------:R-:W-:Y:S01]  /*1f20*/  @!P6 IMAD R40, R37, R6, RZ ;  /* 0x000000062528e224 */ /* 0x000fe200078e02ff */
[----:B----4-:R-:W-:Y:S01]  /*1f30*/  @!P4 LEA R10, P2, R42, R10, 0x1 ;  /* 0x0000000a2a0ac211 */ /* 0x010fe200078408ff */
[----:B------:R-:W-:Y:S01]  /*1f40*/  IMAD R131, R14, R125, R25 ;  /* 0x0000007d0e837224 */ /* 0x000fe200078e0219 */
[----:B------:R-:W-:Y:S01]  /*1f50*/  @!P6 MOV R25, 0x400 ;  /* 0x000004000019e802 */ /* 0x000fe20000000f00 */
[----:B------:R-:W-:Y:S02]  /*1f60*/  @!P6 IMAD R15, R29, R7, R40 ;  /* 0x000000071d0fe224 */ /* 0x000fe400078e0228 */
[----:B------:R-:W-:Y:S01]  /*1f70*/  @!P4 IMAD.IADD R33, R43, 0x1, R33 ;  /* 0x000000012b21c824 */ /* 0x000fe200078e0221 */
[----:B------:R-:W3:Y:S01]  /*1f80*/  @!P3 LDC.64 R6, c[0x0][0x218] ;  /* 0x00008600ff06bb82 */ /* 0x000ee20000000a00 */
[----:B------:R-:W-:Y:S01]  /*1f90*/  @!P6 LEA R28, R28, R25, 0x18 ;  /* 0x000000191c1ce211 */ /* 0x000fe200078ec0ff */
[----:B------:R-:W-:-:S02]  /*1fa0*/  @!P4 IMAD R25, R13, 0x2, R30 ;  /* 0x000000020d19c824 */ /* 0x000fc400078e021e */
[----:B------:R-:W-:Y:S01]  /*1fb0*/  @!P4 LEA.HI.X R11, R42, R11, R33, 0x1, P2 ;  /* 0x0000000b2a0bc211 */ /* 0x000fe200010f0c21 */
[----:B------:R-:W-:Y:S01]  /*1fc0*/  @!P6 IMAD.IADD R15, R35, 0x1, R15 ;  /* 0x00000001230fe824 */ /* 0x000fe200078e020f */
[----:B--2---:R-:W-:Y:S01]  /*1fd0*/  @!P6 LEA R30, P2, R34, R4, 0x1 ;  /* 0x00000004221ee211 */ /* 0x004fe200078408ff */
[----:B------:R-:W-:Y:S02]  /*1fe0*/  IMAD.IADD R131, R27, 0x1, R131 ;  /* 0x000000011b837824 */ /* 0x000fe400078e0283 */
[----:B------:R-:W-:Y:S01]  /*1ff0*/  IMAD.WIDE.U32 R26, R124, 0x20, RZ ;  /* 0x000000207c1a7825 */ /* 0x000fe200078e00ff */
[----:B------:R-:W-:Y:S01]  /*2000*/  @!P6 LEA.HI.X R31, R34, R5, R15, 0x1, P2 ;  /* 0x00000005221fe211 */ /* 0x000fe200010f0c0f */
[----:B------:R2:W-:Y:S01]  /*2010*/  @!P4 LDGSTS.E.BYPASS.LTC128B.128 [R25+0x1000], desc[UR12][R10.64] ;  /* 0x010000000a19cfae */ /* 0x0005e2000b901d4c */
[----:B------:R-:W4:Y:S01]  /*2020*/  @!P1 LDC.64 R4, c[0x0][0x218] ;  /* 0x00008600ff049b82 */ /* 0x000f220000000a00 */
[----:B------:R-:W-:Y:S01]  /*2030*/  @!P3 MOV R15, 0x400 ;  /* 0x00000400000fb802 */ /* 0x000fe20000000f00 */
[----:B------:R-:W-:Y:S01]  /*2040*/  IMAD.SHL.U32 R34, R125, 0x20, RZ ;  /* 0x000000207d227824 */ /* 0x000fe200078e00ff */
[C---:B-1----:R-:W-:Y:S01]  /*2050*/  @!P5 LEA R36, P4, R130.reuse, R8, 0x1 ;  /* 0x000000088224d211 */ /* 0x042fe200078808ff */
[----:B------:R-:W-:Y:S01]  /*2060*/  IMAD R23, R23, R128, RZ ;  /* 0x0000008017177224 */ /* 0x000fe200078e02ff */
[----:B------:R-:W-:-:S02]  /*2070*/  @!P1 IADD3 R8, P2, R130, R26, RZ ;  /* 0x0000001a82089210 */ /* 0x000fc40007f5e0ff */
[----:B------:R-:W-:Y:S01]  /*2080*/  @!P3 LEA R26, R24, R15, 0x18 ;  /* 0x0000000f181ab211 */ /* 0x000fe200078ec0ff */
[----:B------:R-:W-:Y:S01]  /*2090*/  VIADD R24, R14, 0x50 ;  /* 0x000000500e187836 */ /* 0x000fe20000000000 */
[----:B------:R-:W-:Y:S01]  /*20a0*/  @!P5 LEA.HI.X R37, R130, R9, R131, 0x1, P4 ;  /* 0x000000098225d211 */ /* 0x000fe200020f0c83 */
[----:B------:R-:W-:Y:S01]  /*20b0*/  IMAD R23, R20, R129, R23 ;  /* 0x0000008114177224 */ /* 0x000fe200078e0217 */
[C---:B------:R-:W-:Y:S02]  /*20c0*/  @!P3 LEA R15, P4, R124.reuse, R130, 0x4 ;  /* 0x000000827c0fb211 */ /* 0x040fe400078820ff */
[----:B------:R-:W-:Y:S02]  /*20d0*/  @!P1 IADD3.X R9, R131, R27, R34, P2, !PT ;  /* 0x0000001b83099210 */ /* 0x000fe400017fe422 */
[----:B---3--:R-:W-:Y:S02]  /*20e0*/  @!P3 LEA R38, P2, R15, R6, 0x1 ;  /* 0x000000060f26b211 */ /* 0x008fe400078408ff */
[----:B--2---:R-:W-:Y:S01]  /*20f0*/  @!P3 LEA.HI.X R10, R124, R131, R125, 0x4, P4 ;  /* 0x000000837c0ab211 */ /* 0x004fe200020f247d */
[----:B------:R-:W-:-:S02]  /*2100*/  @!P6 IMAD R11, R13, 0x2, R28 ;  /* 0x000000020d0be824 */ /* 0x000fc400078e021c */
[----:B------:R-:W-:Y:S01]  /*2110*/  @!P5 IMAD R25, R13, 0x2, R22 ;  /* 0x000000020d19d824 */ /* 0x000fe200078e0216 */
[----:B------:R-:W-:Y:S01]  /*2120*/  @!P3 LEA.HI.X R39, R15, R7, R10, 0x1, P2 ;  /* 0x000000070f27b211 */ /* 0x000fe200010f0c0a */
[----:B------:R-:W-:Y:S01]  /*2130*/  @!P3 IMAD R7, R13, 0x2, R26 ;  /* 0x000000020d07b824 */ /* 0x000fe200078e021a */
[-C--:B------:R-:W-:Y:S01]  /*2140*/  ISETP.GE.AND P2, PT, R16, R3.reuse, PT ;  /* 0x000000031000720c */ /* 0x080fe20003f46270 */
[----:B------:R1:W-:Y:S01]  /*2150*/  @!P6 LDGSTS.E.BYPASS.LTC128B.128 [R11+0x1800], desc[UR12][R30.64] ;  /* 0x018000001e0befae */ /* 0x0003e2000b901d4c */
[C---:B------:R-:W-:Y:S01]  /*2160*/  IADD3 R22, R14.reuse, 0x40, RZ ;  /* 0x000000400e167810 */ /* 0x040fe20007ffe0ff */
[----:B------:R-:W-:Y:S01]  /*2170*/  VIADD R26, R14, 0x70 ;  /* 0x000000700e1a7836 */ /* 0x000fe20000000000 */
[----:B------:R-:W-:Y:S01]  /*2180*/  @!P1 MOV R15, 0x400 ;  /* 0x00000400000f9802 */ /* 0x000fe20000000f00 */
[----:B------:R2:W-:Y:S01]  /*2190*/  @!P5 LDGSTS.E.BYPASS.LTC128B.128 [R25+0x2000], desc[UR12][R36.64] ;  /* 0x020000002419dfae */ /* 0x0005e2000b901d4c */
[-C--:B------:R-:W-:Y:S01]  /*21a0*/  ISETP.GE.AND P5, PT, R24, R3.reuse, PT ;  /* 0x000000031800720c */ /* 0x080fe20003fa6270 */
[----:B------:R-:W-:Y:S01]  /*21b0*/  VIADD R28, R14, 0x60 ;  /* 0x000000600e1c7836 */ /* 0x000fe20000000000 */
[----:B------:R-:W-:Y:S01]  /*21c0*/  ISETP.GE.AND P6, PT, R22, R3, PT ;  /* 0x000000031600720c */ /* 0x000fe20003fc6270 */
[----:B------:R3:W-:Y:S01]  /*21d0*/  @!P3 LDGSTS.E.BYPASS.LTC128B.128 [R7+0x2800], desc[UR12][R38.64] ;  /* 0x028000002607bfae */ /* 0x0007e2000b901d4c */
[----:B----4-:R-:W-:-:S02]  /*21e0*/  @!P1 LEA R42, P3, R8, R4, 0x1 ;  /* 0x00000004082a9211 */ /* 0x010fc400078608ff */
[----:B------:R-:W-:Y:S01]  /*21f0*/  ISETP.GE.AND P4, PT, R28, R3, PT ;  /* 0x000000031c00720c */ /* 0x000fe20003f86270 */
[----:B------:R-:W4:Y:S01]  /*2200*/  @!P2 S2R R6, SR_CgaCtaId ;  /* 0x000000000006a919 */ /* 0x000f220000008800 */
[----:B------:R-:W-:Y:S01]  /*2210*/  @!P1 LEA.HI.X R43, R8, R5, R9, 0x1, P3 ;  /* 0x00000005082b9211 */ /* 0x000fe200018f0c09 */
[----:B------:R-:W-:Y:S01]  /*2220*/  @!P2 IMAD.WIDE.U32 R40, R124, 0x30, R130 ;  /* 0x000000307c28a825 */ /* 0x000fe200078e0082 */
[----:B------:R-:W-:Y:S01]  /*2230*/  ISETP.GE.AND P3, PT, R26, R3, PT ;  /* 0x000000031a00720c */ /* 0x000fe20003f66270 */
[----:B------:R-:W4:Y:S01]  /*2240*/  @!P1 S2R R8, SR_CgaCtaId ;  /* 0x0000000000089919 */ /* 0x000f220000008800 */
[----:B------:R-:W4:Y:S01]  /*2250*/  @!P2 LDC.64 R4, c[0x0][0x218] ;  /* 0x00008600ff04ab82 */ /* 0x000f220000000a00 */
[----:B------:R-:W-:Y:S02]  /*2260*/  @!P5 IMAD.MOV.U32 R35, RZ, RZ, R131 ;  /* 0x000000ffff23d224 */ /* 0x000fe400078e0083 */
[----:B------:R-:W4:Y:S01]  /*2270*/  @!P6 S2R R34, SR_CgaCtaId ;  /* 0x000000000022e919 */ /* 0x000f220000008800 */
[----:B------:R-:W-:Y:S01]  /*2280*/  @!P6 MOV R9, 0x400 ;  /* 0x000004000009e802 */ /* 0x000fe20000000f00 */
[----:B-1----:R-:W1:Y:S01]  /*2290*/  @!P5 S2R R30, SR_CgaCtaId ;  /* 0x00000000001ed919 */ /* 0x002e620000008800 */
[----:B------:R-:W-:-:S05]  /*22a0*/  @!P2 MOV R11, 0x400 ;  /* 0x00000400000ba802 */ /* 0x000fca0000000f00 */
[----:B------:R-:W-:Y:S01]  /*22b0*/  @!P3 IMAD.WIDE.U32 R48, R124, 0x70, R130 ;  /* 0x000000707c30b825 */ /* 0x000fe200078e0082 */
[----:B--2---:R-:W2:Y:S01]  /*22c0*/  @!P3 S2R R36, SR_CgaCtaId ;  /* 0x000000000024b919 */ /* 0x004ea20000008800 */
[----:B---3--:R-:W3:Y:S01]  /*22d0*/  @!P4 S2R R38, SR_CgaCtaId ;  /* 0x000000000026c919 */ /* 0x008ee20000008800 */
[----:B------:R-:W-:Y:S02]  /*22e0*/  @!P5 MOV R7, 0x400 ;  /* 0x000004000007d802 */ /* 0x000fe40000000f00 */
[----:B----4-:R-:W-:Y:S02]  /*22f0*/  @!P2 LEA R6, R6, R11, 0x18 ;  /* 0x0000000b0606a211 */ /* 0x010fe400078ec0ff */
[----:B------:R-:W4:Y:S01]  /*2300*/  @!P6 LDC.64 R10, c[0x0][0x218] ;  /* 0x00008600ff0aeb82 */ /* 0x000f220000000a00 */
[----:B------:R-:W-:Y:S02]  /*2310*/  @!P1 LEA R8, R8, R15, 0x18 ;  /* 0x0000000f08089211 */ /* 0x000fe400078ec0ff */
[----:B------:R-:W-:Y:S01]  /*2320*/  @!P2 IMAD R25, R13, 0x2, R6 ;  /* 0x000000020d19a824 */ /* 0x000fe200078e0206 */
[----:B------:R-:W-:-:S02]  /*2330*/  @!P6 LEA R34, R34, R9, 0x18 ;  /* 0x000000092222e211 */ /* 0x000fc400078ec0ff */
[----:B------:R-:W-:Y:S01]  /*2340*/  @!P1 IMAD R15, R13, 0x2, R8 ;  /* 0x000000020d0f9824 */ /* 0x000fe200078e0208 */
[----:B------:R-:W-:Y:S01]  /*2350*/  @!P4 MOV R9, 0x400 ;  /* 0x000004000009c802 */ /* 0x000fe20000000f00 */
[----:B------:R-:W-:-:S03]  /*2360*/  @!P2 IMAD R8, R125, 0x30, RZ ;  /* 0x000000307d08a824 */ /* 0x000fc600078e02ff */
[----:B------:R4:W-:Y:S01]  /*2370*/  @!P1 LDGSTS.E.BYPASS.LTC128B.128 [R15+0x3000], desc[UR12][R42.64] ;  /* 0x030000002a0f9fae */ /* 0x0009e2000b901d4c */
[----:B-1----:R-:W-:Y:S01]  /*2380*/  @!P5 LEA R30, R30, R7, 0x18 ;  /* 0x000000071e1ed211 */ /* 0x002fe200078ec0ff */
[----:B------:R-:W-:Y:S01]  /*2390*/  @!P2 IMAD.IADD R8, R41, 0x1, R8 ;  /* 0x000000012908a824 */ /* 0x000fe200078e0208 */
[----:B------:R-:W-:Y:S02]  /*23a0*/  @!P3 MOV R7, 0x400 ;  /* 0x000004000007b802 */ /* 0x000fe40000000f00 */
[----:B------:R-:W-:Y:S01]  /*23b0*/  @!P2 LEA R46, P1, R40, R4, 0x1 ;  /* 0x00000004282ea211 */ /* 0x000fe200078208ff */
[----:B------:R-:W-:Y:S01]  /*23c0*/  IMAD R4, R21, UR6, RZ ;  /* 0x0000000615047c24 */ /* 0x000fe2000f8e02ff */
[----:B--2---:R-:W-:Y:S01]  /*23d0*/  @!P3 LEA R36, R36, R7, 0x18 ;  /* 0x000000072424b211 */ /* 0x004fe200078ec0ff */
[----:B------:R-:W-:Y:S01]  /*23e0*/  @!P5 IMAD R30, R13, 0x2, R30 ;  /* 0x000000020d1ed824 */ /* 0x000fe200078e021e */
[----:B------:R-:W1:Y:S01]  /*23f0*/  @!P4 LDC.64 R6, c[0x0][0x218] ;  /* 0x00008600ff06cb82 */ /* 0x000e620000000a00 */
[----:B---3--:R-:W-:-:S02]  /*2400*/  @!P4 LEA R38, R38, R9, 0x18 ;  /* 0x000000092626c211 */ /* 0x008fc400078ec0ff */
[----:B------:R-:W-:Y:S01]  /*2410*/  @!P2 LEA.HI.X R47, R40, R5, R8, 0x1, P1 ;  /* 0x00000005282fa211 */ /* 0x000fe200008f0c08 */
[C---:B------:R-:W-:Y:S01]  /*2420*/  @!P3 IMAD R36, R13.reuse, 0x2, R36 ;  /* 0x000000020d24b824 */ /* 0x040fe200078e0224 */
[C---:B------:R-:W-:Y:S01]  /*2430*/  @!P6 LEA R21, P1, R124.reuse, R130, 0x6 ;  /* 0x000000827c15e211 */ /* 0x040fe200078230ff */
[----:B------:R-:W-:Y:S02]  /*2440*/  @!P4 IMAD R38, R13, 0x2, R38 ;  /* 0x000000020d26c824 */ /* 0x000fe400078e0226 */
[----:B------:R-:W2:Y:S01]  /*2450*/  @!P5 LDC.64 R8, c[0x0][0x218] ;  /* 0x00008600ff08db82 */ /* 0x000ea20000000a00 */
[----:B------:R-:W-:Y:S01]  /*2460*/  @!P6 LEA.HI.X R44, R124, R131, R125, 0x6, P1 ;  /* 0x000000837c2ce211 */ /* 0x000fe200008f347d */
[----:B------:R3:W-:Y:S01]  /*2470*/  @!P2 LDGSTS.E.BYPASS.LTC128B.128 [R25+0x3800], desc[UR12][R46.64] ;  /* 0x038000002e19afae */ /* 0x0007e2000b901d4c */
[----:B----4-:R-:W-:Y:S01]  /*2480*/  @!P6 LEA R40, P1, R21, R10, 0x1 ;  /* 0x0000000a1528e211 */ /* 0x010fe200078208ff */
[----:B------:R-:W-:-:S03]  /*2490*/  @!P3 IMAD R10, R125, 0x70, RZ ;  /* 0x000000707d0ab824 */ /* 0x000fc600078e02ff */
[----:B------:R-:W-:Y:S01]  /*24a0*/  @!P6 LEA.HI.X R41, R21, R11, R44, 0x1, P1 ;  /* 0x0000000b1529e211 */ /* 0x000fe200008f0c2c */
[----:B------:R-:W-:Y:S02]  /*24b0*/  @!P4 IMAD R11, R125, 0x60, RZ ;  /* 0x000000607d0bc824 */ /* 0x000fe400078e02ff */
[C---:B------:R-:W-:Y:S02]  /*24c0*/  IMAD R15, R17.reuse, UR7, R4 ;  /* 0x00000007110f7c24 */ /* 0x040fe4000f8e0204 */
[----:B------:R-:W4:Y:S01]  /*24d0*/  @!P3 LDC.64 R4, c[0x0][0x218] ;  /* 0x00008600ff04bb82 */ /* 0x000f220000000a00 */
[----:B------:R-:W-:Y:S01]  /*24e0*/  IMAD.WIDE.U32 R42, R17, UR6, R18 ;  /* 0x00000006112a7c25 */ /* 0x000fe2000f8e0012 */
[----:B------:R-:W-:-:S03]  /*24f0*/  ULDC.64 UR6, c[0x0][0x220] ;  /* 0x0000880000067ab9 */ /* 0x000fc60000000a00 */
[----:B------:R-:W-:Y:S01]  /*2500*/  @!P6 IMAD R19, R13, 0x2, R34 ;  /* 0x000000020d13e824 */ /* 0x000fe200078e0222 */
[----:B------:R-:W-:Y:S01]  /*2510*/  IADD3 R43, R43, R15, RZ ;  /* 0x0000000f2b2b7210 */ /* 0x000fe20007ffe0ff */
[--C-:B------:R-:W-:Y:S02]  /*2520*/  @!P5 IMAD.MOV.U32 R34, RZ, RZ, R130.reuse ;  /* 0x000000ffff22d224 */ /* 0x100fe400078e0082 */
[----:B------:R-:W-:Y:S01]  /*2530*/  @!P4 IMAD.WIDE.U32 R44, R124, 0x60, R130 ;  /* 0x000000607c2cc825 */ /* 0x000fe200078e0082 */
[----:B------:R-:W-:Y:S01]  /*2540*/  @!P6 LDGSTS.E.BYPASS.LTC128B.128 [R19+0x4000], desc[UR12][R40.64] ;  /* 0x040000002813efae */ /* 0x000fe2000b901d4c */
[----:B------:R-:W-:Y:S02]  /*2550*/  ISETP.GE.AND P6, PT, R16, R3, PT ;  /* 0x000000031000720c */ /* 0x000fe40003fc6270 */
[----:B------:R-:W-:Y:S01]  /*2560*/  @!P5 IMAD R17, R125, 0x50, RZ ;  /* 0x000000507d11d824 */ /* 0x000fe200078e02ff */
[----:B-1----:R-:W-:Y:S01]  /*2570*/  @!P4 LEA R6, P1, R44, R6, 0x1 ;  /* 0x000000062c06c211 */ /* 0x002fe200078208ff */
[----:B------:R-:W-:-:S02]  /*2580*/  @!P3 IMAD.IADD R10, R49, 0x1, R10 ;  /* 0x00000001310ab824 */ /* 0x000fc400078e020a */
[----:B---3--:R-:W-:-:S04]  /*2590*/  @!P5 IMAD.WIDE.U32 R46, R124, 0x50, R34 ;  /* 0x000000507c2ed825 */ /* 0x008fc800078e0022 */
[----:B------:R-:W-:Y:S01]  /*25a0*/  @!P4 IMAD.IADD R34, R45, 0x1, R11 ;  /* 0x000000012d22c824 */ /* 0x000fe200078e020b */
[----:B--2---:R-:W-:Y:S01]  /*25b0*/  @!P5 LEA R8, P2, R46, R8, 0x1 ;  /* 0x000000082e08d211 */ /* 0x004fe200078408ff */
[----:B------:R-:W-:Y:S02]  /*25c0*/  @!P5 IMAD.IADD R18, R47, 0x1, R17 ;  /* 0x000000012f12d824 */ /* 0x000fe400078e0211 */
[----:B------:R-:W-:Y:S01]  /*25d0*/  IMAD.WIDE.U32 R20, R20, R128, R42 ;  /* 0x0000008014147225 */ /* 0x000fe200078e002a */
[----:B------:R-:W-:Y:S02]  /*25e0*/  @!P4 LEA.HI.X R7, R44, R7, R34, 0x1, P1 ;  /* 0x000000072c07c211 */ /* 0x000fe400008f0c22 */
[----:B----4-:R-:W-:Y:S01]  /*25f0*/  @!P3 LEA R4, P1, R48, R4, 0x1 ;  /* 0x000000043004b211 */ /* 0x010fe200078208ff */
[----:B------:R-:W-:Y:S01]  /*2600*/  IMAD.IADD R23, R21, 0x1, R23 ;  /* 0x0000000115177824 */ /* 0x000fe200078e0217 */
[----:B------:R-:W-:Y:S02]  /*2610*/  @!P5 LEA.HI.X R9, R46, R9, R18, 0x1, P2 ;  /* 0x000000092e09d211 */ /* 0x000fe400010f0c12 */
[----:B------:R-:W-:Y:S01]  /*2620*/  @!P3 LEA.HI.X R5, R48, R5, R10, 0x1, P1 ;  /* 0x000000053005b211 */ /* 0x000fe200008f0c0a */
[----:B------:R-:W-:Y:S01]  /*2630*/  IMAD.WIDE.U32 R10, R128, 0x20, RZ ;  /* 0x00000020800a7825 */ /* 0x000fe200078e00ff */
[-C--:B------:R-:W-:Y:S01]  /*2640*/  ISETP.GE.AND P2, PT, R14, R3.reuse, PT ;  /* 0x000000030e00720c */ /* 0x080fe20003f46270 */
[----:B------:R1:W-:Y:S01]  /*2650*/  @!P5 LDGSTS.E.BYPASS.LTC128B.128 [R30+0x4800], desc[UR12][R8.64] ;  /* 0x04800000081edfae */ /* 0x0003e2000b901d4c */
[-C--:B------:R-:W-:Y:S01]  /*2660*/  ISETP.GE.AND P1, PT, R0, R3.reuse, PT ;  /* 0x000000030000720c */ /* 0x080fe20003f26270 */
[----:B------:R-:W-:Y:S01]  /*2670*/  IMAD.SHL.U32 R14, R14, 0x8, RZ ;  /* 0x000000080e0e7824 */ /* 0x000fe200078e00ff */
[-C--:B------:R-:W-:Y:S01]  /*2680*/  ISETP.GE.AND P5, PT, R12, R3.reuse, PT ;  /* 0x000000030c00720c */ /* 0x080fe20003fa6270 */
[----:B------:R-:W-:Y:S01]  /*2690*/  @!P4 LDGSTS.E.BYPASS.LTC128B.128 [R38+0x5000], desc[UR12][R6.64] ;  /* 0x050000000626cfae */ /* 0x000fe2000b901d4c */
[----:B------:R-:W-:-:S03]  /*26a0*/  ISETP.GE.AND P4, PT, R24, R3, PT ;  /* 0x000000031800720c */ /* 0x000fc60003f86270 */
[----:B------:R2:W-:Y:S01]  /*26b0*/  @!P3 LDGSTS.E.BYPASS.LTC128B.128 [R36+0x5800], desc[UR12][R4.64] ;  /* 0x058000000424bfae */ /* 0x0005e2000b901d4c */
[----:B------:R-:W-:-:S03]  /*26c0*/  LEA R166, P3, R20, UR6, 0x1 ;  /* 0x0000000614a67c11 */ /* 0x000fc6000f8608ff */
[----:B------:R-:W0:Y:S01]  /*26d0*/  LDGDEPBAR ;  /* 0x00000000000079af */ /* 0x000e220000000000 */
[----:B------:R-:W-:Y:S01]  /*26e0*/  LEA.HI.X R165, R20, UR7, R23, 0x1, P3 ;  /* 0x0000000714a57c11 */ /* 0x000fe200098f0c17 */
[----:B------:R-:W-:Y:S01]  /*26f0*/  @!P6 IMAD.MOV.U32 R12, RZ, RZ, R166 ;  /* 0x000000ffff0ce224 */ /* 0x000fe200078e00a6 */
[----:B------:R-:W-:-:S03]  /*2700*/  ISETP.GE.AND P3, PT, R28, R3, PT ;  /* 0x000000031c00720c */ /* 0x000fc60003f66270 */
[--C-:B------:R-:W-:Y:S02]  /*2710*/  @!P2 IMAD.MOV.U32 R167, RZ, RZ, R165.reuse ;  /* 0x000000ffffa7a224 */ /* 0x100fe400078e00a5 */
[----:B------:R-:W-:Y:S02]  /*2720*/  @!P6 IMAD.MOV.U32 R13, RZ, RZ, R165 ;  /* 0x000000ffff0de224 */ /* 0x000fe400078e00a5 */
[----:B-1----:R-:W-:Y:S01]  /*2730*/  IMAD.SHL.U32 R8, R129, 0x20, RZ ;  /* 0x0000002081087824 */ /* 0x002fe200078e00ff */
[----:B--2---:R-:W-:Y:S01]  /*2740*/  LEA.HI R4, R126, R133, RZ, 0x4 ;  /* 0x000000857e047211 */ /* 0x004fe200078f20ff */
[----:B------:R-:W-:-:S04]  /*2750*/  DEPBAR.LE SB0, 0x0 ;  /* 0x000080000000791a */ /* 0x000fc80000000000 */
[----:B------:R-:W-:Y:S01]  /*2760*/  BAR.SYNC.DEFER_BLOCKING 0x0 ;  /* 0x0000000000007b1d */ /* 0x000fe20000010000 */
[----:B------:R-:W-:Y:S02]  /*2770*/  LOP3.LUT R0, R4, 0xfffffff0, RZ, 0xc0, !PT ;  /* 0xfffffff004007812 */ /* 0x000fe400078ec0ff */
[----:B------:R-:W-:Y:S02]  /*2780*/  SHF.R.S32.HI R4, RZ, 0x4, R4 ;  /* 0x00000004ff047819 */ /* 0x000fe40000011404 */
[----:B------:R-:W-:Y:S01]  /*2790*/  LEA.HI R126, R126, R133, RZ, 0x5 ;  /* 0x000000857e7e7211 */ /* 0x000fe200078f28ff */
[----:B------:R-:W-:Y:S01]  /*27a0*/  IMAD.IADD R0, R133, 0x1, -R0 ;  /* 0x0000000185007824 */ /* 0x000fe200078e0a00 */
[----:B------:R-:W-:Y:S02]  /*27b0*/  LEA.HI R7, R4, R4, RZ, 0x1 ;  /* 0x0000000404077211 */ /* 0x000fe400078f08ff */
[----:B------:R-:W-:Y:S02]  /*27c0*/  SHF.R.S32.HI R138, RZ, 0x5, R126 ;  /* 0x00000005ff8a7819 */ /* 0x000fe4000001147e */
[----:B------:R-:W-:-:S02]  /*27d0*/  SHF.R.S32.HI R5, RZ, 0x1f, R0 ;  /* 0x0000001fff057819 */ /* 0x000fc40000011400 */
[----:B------:R-:W-:Y:S01]  /*27e0*/  LOP3.LUT R7, R7, 0xfffffffe, RZ, 0xc0, !PT ;  /* 0xfffffffe07077812 */ /* 0x000fe200078ec0ff */
[----:B------:R-:W-:Y:S01]  /*27f0*/  IMAD R141, R138, 0x10, R141 ;  /* 0x000000108a8d7824 */ /* 0x000fe200078e028d */
[----:B------:R-:W-:-:S03]  /*2800*/  LEA.HI R6, R5, R0, RZ, 0x3 ;  /* 0x0000000005067211 */ /* 0x000fc600078f18ff */
[----:B------:R-:W-:Y:S01]  /*2810*/  IMAD.IADD R4, R4, 0x1, -R7 ;  /* 0x0000000104047824 */ /* 0x000fe200078e0a07 */
[C---:B------:R-:W-:Y:S01]  /*2820*/  LOP3.LUT R5, R6.reuse, 0xfffffff8, RZ, 0xc0, !PT ;  /* 0xfffffff806057812 */ /* 0x040fe200078ec0ff */
[----:B------:R-:W-:Y:S02]  /*2830*/  IMAD.SHL.U32 R137, R6, 0x40, RZ ;  /* 0x0000004006897824 */ /* 0x000fe400078e00ff */
[----:B------:R-:W-:Y:S01]  /*2840*/  IMAD.SHL.U32 R7, R4, 0x8, RZ ;  /* 0x0000000804077824 */ /* 0x000fe200078e00ff */
[----:B------:R-:W-:Y:S01]  /*2850*/  @P2 STS.128 [R171+0x6000], RZ ;  /* 0x006000ffab002388 */ /* 0x000fe20000000c00 */
[----:B------:R-:W-:Y:S01]  /*2860*/  IMAD.IADD R0, R0, 0x1, -R5 ;  /* 0x0000000100007824 */ /* 0x000fe200078e0a05 */
[----:B------:R-:W-:Y:S01]  /*2870*/  LOP3.LUT R137, R137, 0xfffffe00, RZ, 0xc0, !PT ;  /* 0xfffffe0089897812 */ /* 0x000fe200078ec0ff */
[----:B------:R-:W-:Y:S01]  /*2880*/  @!P4 IMAD R5, R129, 0xa0, RZ ;  /* 0x000000a08105c824 */ /* 0x000fe200078e02ff */
[----:B------:R-:W-:Y:S01]  /*2890*/  @!PT LDS RZ, [RZ] ;  /* 0x00000000fffff984 */ /* 0x000fe20000000800 */
[----:B------:R-:W-:Y:S01]  /*28a0*/  @!PT LDS RZ, [RZ] ;  /* 0x00000000fffff984 */ /* 0x000fe20000000800 */
[----:B------:R-:W-:Y:S01]  /*28b0*/  @!PT LDS RZ, [RZ] ;  /* 0x00000000fffff984 */ /* 0x000fe20000000800 */
[----:B------:R1:W-:Y:S01]  /*28c0*/  @!P2 LDGSTS.E.BYPASS.LTC128B.128 [R171+0x6000], desc[UR12][R166.64] ;  /* 0x06000000a6abafae */ /* 0x0003e2000b901d4c */
[----:B------:R-:W-:Y:S01]  /*28d0*/  @!P5 IADD3 R16, P2, R166, R10, RZ ;  /* 0x0000000aa610d210 */ /* 0x000fe20007f5e0ff */
[----:B------:R-:W-:-:S02]  /*28e0*/  IMAD.SHL.U32 R134, R0, 0x40, RZ ;  /* 0x0000004000867824 */ /* 0x000fc400078e00ff */
[----:B------:R-:W-:Y:S01]  /*28f0*/  @P5 STS.128 [R171+0x6800], RZ ;  /* 0x006800ffab005388 */ /* 0x000fe20000000c00 */
[----:B------:R-:W-:Y:S02]  /*2900*/  @!P5 IADD3.X R17, R165, R11, R8, P2, !PT ;  /* 0x0000000ba511d210 */ /* 0x000fe400017fe408 */
[----:B------:R-:W-:Y:S02]  /*2910*/  ISETP.GE.AND P2, PT, R26, R3, PT ;  /* 0x000000031a00720c */ /* 0x000fe40003f46270 */
[----:B------:R-:W-:Y:S01]  /*2920*/  LOP3.LUT R8, R161, 0x8, R14, 0xf8, !PT ;  /* 0x00000008a1087812 */ /* 0x000fe200078ef80e */
[----:B------:R-:W-:Y:S01]  /*2930*/  @!PT LDS RZ, [RZ] ;  /* 0x00000000fffff984 */ /* 0x000fe20000000800 */
[----:B------:R-:W-:Y:S01]  /*2940*/  @!PT LDS RZ, [RZ] ;  /* 0x00000000fffff984 */ /* 0x000fe20000000800 */
[----:B------:R-:W-:Y:S01]  /*2950*/  @!PT LDS RZ, [RZ] ;  /* 0x00000000fffff984 */ /* 0x000fe20000000800 */
[----:B------:R2:W-:Y:S01]  /*2960*/  @!P5 LDGSTS.E.BYPASS.LTC128B.128 [R171+0x6800], desc[UR12][R16.64] ;  /* 0x0680000010abdfae */ /* 0x0005e2000b901d4c */
[C---:B------:R-:W-:Y:S01]  /*2970*/  @!P1 LEA R10, P5, R128.reuse, R166, 0x6 ;  /* 0x000000a6800a9211 */ /* 0x040fe200078a30ff */
[----:B------:R-:W-:Y:S01]  /*2980*/  @!P6 IMAD.WIDE.U32 R14, R128, 0x60, R12 ;  /* 0x00000060800ee825 */ /* 0x000fe200078e000c */
[----:B------:R-:W-:Y:S01]  /*2990*/  SHF.R.U32.HI R161, RZ, 0x3, R161 ;  /* 0x00000003ffa17819 */ /* 0x000fe200000116a1 */
[----:B------:R-:W-:Y:S01]  /*29a0*/  @P1 STS.128 [R171+0x7000], RZ ;  /* 0x007000ffab001388 */ /* 0x000fe20000000c00 */
[----:B------:R-:W-:-:S02]  /*29b0*/  LOP3.LUT R134, R134, 0x1c0, RZ, 0xc0, !PT ;  /* 0x000001c086867812 */ /* 0x000fc400078ec0ff */
[----:B------:R-:W-:Y:S02]  /*29c0*/  @!P1 LEA.HI.X R11, R128, R165, R129, 0x6, P5 ;  /* 0x000000a5800b9211 */ /* 0x000fe400028f3481 */
[----:B------:R-:W-:Y:S01]  /*29d0*/  ISETP.GE.AND P5, PT, R22, R3, PT ;  /* 0x000000031600720c */ /* 0x000fe20003fa6270 */
[C---:B------:R-:W-:Y:S01]  /*29e0*/  @!P2 IMAD R3, R129.reuse, 0xe0, RZ ;  /* 0x000000e08103a824 */ /* 0x040fe200078e02ff */
[----:B------:R-:W-:Y:S01]  /*29f0*/  LOP3.LUT R161, R8, R161, RZ, 0x3c, !PT ;  /* 0x000000a108a17212 */ /* 0x000fe200078e3cff */
[----:B------:R-:W-:Y:S01]  /*2a00*/  @!P6 IMAD R8, R129, 0x60, RZ ;  /* 0x000000608108e824 */ /* 0x000fe200078e02ff */
[----:B------:R-:W-:Y:S01]  /*2a10*/  LOP3.LUT R7, R134, 0x8, R7, 0xf8, !PT ;  /* 0x0000000886077812 */ /* 0x000fe200078ef807 */
[----:B------:R-:W-:Y:S01]  /*2a20*/  @!PT LDS RZ, [RZ] ;  /* 0x00000000fffff984 */ /* 0x000fe20000000800 */
[----:B------:R-:W-:Y:S01]  /*2a30*/  @!PT LDS RZ, [RZ] ;  /* 0x00000000fffff984 */ /* 0x000fe20000000800 */
[----:B------:R-:W-:Y:S01]  /*2a40*/  @!PT LDS RZ, [RZ] ;  /* 0x00000000fffff984 */ /* 0x000fe20000000800 */
[----:B------:R-:W-:Y:S01]  /*2a50*/  @!P1 LDGSTS.E.BYPASS.LTC128B.128 [R171+0x7000], desc[UR12][R10.64] ;  /* 0x070000000aab9fae */ /* 0x000fe2000b901d4c */
[----:B------:R-:W-:Y:S01]  /*2a60*/  SHF.R.U32.HI R134, RZ, 0x3, R134 ;  /* 0x00000003ff867819 */ /* 0x000fe20000011686 */
[----:B------:R-:W-:Y:S02]  /*2a70*/  IMAD R161, R4, 0x200, R161 ;  /* 0x0000020004a17824 */ /* 0x000fe400078e02a1 */
[----:B-1----:R-:W-:Y:S01]  /*2a80*/  @!P4 IMAD.MOV.U32 R167, RZ, RZ, R165 ;  /* 0x000000ffffa7c224 */ /* 0x002fe200078e00a5 */
[----:B------:R-:W-:Y:S01]  /*2a90*/  LOP3.LUT R134, R7, R134, RZ, 0x3c, !PT ;  /* 0x0000008607867212 */ /* 0x000fe200078e3cff */
[----:B------:R-:W-:Y:S01]  /*2aa0*/  @!P3 IMAD R7, R129, 0xc0, RZ ;  /* 0x000000c08107b824 */ /* 0x000fe200078e02ff */
[----:B------:R-:W-:Y:S01]  /*2ab0*/  @P6 STS.128 [R171+0x7800], RZ ;  /* 0x007800ffab006388 */ /* 0x000fe20000000c00 */
[----:B------:R-:W-:Y:S01]  /*2ac0*/  @!P4 IMAD.WIDE.U32 R12, R128, 0xa0, R166 ;  /* 0x000000a0800cc825 */ /* 0x000fe200078e00a6 */
[----:B------:R-:W-:-:S03]  /*2ad0*/  LEA R161, R161, UR4, 0x1 ;  /* 0x00000004a1a17c11 */ /* 0x000fc6000f8e08ff */
[----:B------:R-:W-:Y:S02]  /*2ae0*/  @!P3 IMAD.MOV.U32 R167, RZ, RZ, R165 ;  /* 0x000000ffffa7b224 */ /* 0x000fe400078e00a5 */
[----:B------:R-:W-:Y:S02]  /*2af0*/  @!P4 IMAD.IADD R5, R13, 0x1, R5 ;  /* 0x000000010d05c824 */ /* 0x000fe400078e0205 */
[----:B--2---:R-:W-:-:S04]  /*2b00*/  @!P3 IMAD.WIDE.U32 R16, R128, 0xc0, R166 ;  /* 0x000000c08010b825 */ /* 0x004fc800078e00a6 */
[----:B------:R-:W-:Y:S02]  /*2b10*/  @!P2 IMAD.MOV.U32 R167, RZ, RZ, R165 ;  /* 0x000000ffffa7a224 */ /* 0x000fe400078e00a5 */
[----:B------:R-:W-:Y:S02]  /*2b20*/  @!P4 IMAD.MOV.U32 R4, RZ, RZ, R12 ;  /* 0x000000ffff04c224 */ /* 0x000fe400078e000c */
[----:B------:R-:W-:-:S04]  /*2b30*/  @!P2 IMAD.WIDE.U32 R12, R128, 0xe0, R166 ;  /* 0x000000e0800ca825 */ /* 0x000fc800078e00a6 */
[----:B------:R-:W-:Y:S01]  /*2b40*/  @!P6 IMAD.IADD R9, R15, 0x1, R8 ;  /* 0x000000010f09e824 */ /* 0x000fe200078e0208 */
[----:B------:R-:W-:Y:S01]  /*2b50*/  @!P6 MOV R8, R14 ;  /* 0x0000000e0008e202 */ /* 0x000fe20000000f00 */
[----:B------:R-:W-:Y:S01]  /*2b60*/  @!P3 IMAD.IADD R7, R17, 0x1, R7 ;  /* 0x000000011107b824 */ /* 0x000fe200078e0207 */
[----:B------:R-:W-:Y:S01]  /*2b70*/  @!P5 LEA R14, P1, R128, R166, 0x7 ;  /* 0x000000a6800ed211 */ /* 0x000fe200078238ff */
[----:B------:R-:W-:Y:S02]  /*2b80*/  @!P2 IMAD.IADD R17, R13, 0x1, R3 ;  /* 0x000000010d11a824 */ /* 0x000fe400078e0203 */
[----:B------:R-:W-:Y:S01]  /*2b90*/  IMAD R3, R138, 0x400, R137 ;  /* 0x000004008a037824 */ /* 0x000fe200078e0289 */
[----:B------:R-:W-:Y:S01]  /*2ba0*/  @!P5 LEA.HI.X R15, R128, R165, R129, 0x7, P1 ;  /* 0x000000a5800fd211 */ /* 0x000fe200008f3c81 */
[----:B------:R-:W-:Y:S01]  /*2bb0*/  @!PT LDS RZ, [RZ] ;  /* 0x00000000fffff984 */ /* 0x000fe20000000800 */
[----:B------:R-:W-:Y:S01]  /*2bc0*/  @!PT LDS RZ, [RZ] ;  /* 0x00000000fffff984 */ /* 0x000fe20000000800 */
[----:B------:R-:W-:Y:S01]  /*2bd0*/  @!PT LDS RZ, [RZ] ;  /* 0x00000000fffff984 */ /* 0x000fe20000000800 */
[----:B------:R-:W-:Y:S01]  /*2be0*/  @!P6 LDGSTS.E.BYPASS.LTC128B.128 [R171+0x7800], desc[UR12][R8.64] ;  /* 0x0780000008abefae */ /* 0x000fe2000b901d4c */
[----:B------:R-:W-:Y:S02]  /*2bf0*/  @!P3 IMAD.MOV.U32 R6, RZ, RZ, R16 ;  /* 0x000000ffff06b224 */ /* 0x000fe400078e0010 */
[----:B------:R-:W-:Y:S01]  /*2c00*/  IMAD.IADD R162, R134, 0x1, R3 ;  /* 0x0000000186a27824 */ /* 0x000fe200078e0203 */
[----:B------:R-:W-:Y:S01]  /*2c10*/  @P5 STS.128 [R171+0x8000], RZ ;  /* 0x008000ffab005388 */ /* 0x000fe20000000c00 */
[----:B------:R-:W-:-:S02]  /*2c20*/  @!P2 IMAD.MOV.U32 R16, RZ, RZ, R12 ;  /* 0x000000ffff10a224 */ /* 0x000fc400078e000c */
[----:B------:R-:W-:Y:S01]  /*2c30*/  VIADD R158, R161, 0x2040 ;  /* 0x00002040a19e7836 */ /* 0x000fe20000000000 */
[----:B------:R-:W-:Y:S01]  /*2c40*/  @!PT LDS RZ, [RZ] ;  /* 0x00000000fffff984 */ /* 0x000fe20000000800 */
[----:B------:R-:W-:Y:S01]  /*2c50*/  @!PT LDS RZ, [RZ] ;  /* 0x00000000fffff984 */ /* 0x000fe20000000800 */
[----:B------:R-:W-:Y:S01]  /*2c60*/  @!PT LDS RZ, [RZ] ;  /* 0x00000000fffff984 */ /* 0x000fe20000000800 */
[----:B------:R1:W-:Y:S01]  /*2c70*/  @!P5 LDGSTS.E.BYPASS.LTC128B.128 [R171+0x8000], desc[UR12][R14.64] ;  /* 0x080000000eabdfae */ /* 0x0003e2000b901d4c */
[----:B------:R-:W-:-:S03]  /*2c80*/  LEA R162, R162, UR4, 0x1 ;  /* 0x00000004a2a27c11 */ /* 0x000fc6000f8e08ff */
        /* <DEDUP_REMOVED lines=45> */
[----:B------:R-:W-:Y:S01]  /*2f60*/  VIADD R4, R161, 0x2000 ;  /* 0x00002000a1047836 */ /* 0x000fe20000000000 */
[----:B------:R-:W-:Y:S01]  /*2f70*/  SEL R5, R64, 0xffffffe0, !P2 ;  /* 0xffffffe040057807 */ /* 0x000fe20005000000 */
[----:B------:R-:W-:Y:S01]  /*2f80*/  LDSM.16.M88.4 R96, [R155+0x5000] ;  /* 0x005000009b60783b */ /* 0x000fe20000000200 */
[----:B------:R-:W-:-:S02]  /*2f90*/  ISETP.GT.AND P2, PT, R169, R164, PT ;  /* 0x000000a4a900720c */ /* 0x000fc40003f44270 */
[----:B------:R-:W-:Y:S01]  /*2fa0*/  @P1 IADD3 R158, R4, -0x40, RZ ;  /* 0xffffffc0049e1810 */ /* 0x000fe20007ffe0ff */
[----:B------:R-:W-:Y:S01]  /*2fb0*/  IMAD R159, R5, 0x2, R162 ;  /* 0x00000002059f7824 */ /* 0x000fe200078e02a2 */
[C---:B--2---:R-:W-:Y:S01]  /*2fc0*/  HMMA.16816.F32 R80, R28.reuse, R60, RZ ;  /* 0x0000003c1c50723c */ /* 0x044fe200000018ff */
[----:B------:R-:W0:Y:S01]  /*2fd0*/  LDGDEPBAR ;  /* 0x00000000000079af */ /* 0x000e220000000000 */
[----:B------:R-:W-:Y:S01]  /*2fe0*/  LOP3.LUT R4, R134, R137, RZ, 0xfc, !PT ;  /* 0x0000008986047212 */ /* 0x000fe200078efcff */
[----:B------:R-:W-:Y:S02]  /*2ff0*/  IMAD R157, R3, 0x2, R159 ;  /* 0x00000002039d7824 */ /* 0x000fe400078e029f */
[----:B------:R-:W-:Y:S01]  /*3000*/  LDSM.16.M88.4 R76, [R159] ;  /* 0x000000009f4c783b */ /* 0x000fe20000000200 */
[C---:B------:R-:W-:Y:S01]  /*3010*/  HMMA.16816.F32 R56, R28.reuse, R52, RZ ;  /* 0x000000341c38723c */ /* 0x040fe200000018ff */
[----:B------:R-:W-:Y:S01]  /*3020*/  IMAD R144, R0, 0x2, R158 ;  /* 0x0000000200907824 */ /* 0x000fe200078e029e */
[----:B------:R-:W-:Y:S01]  /*3030*/  LOP3.LUT R0, R126, 0xffffffe0, RZ, 0xc0, !PT ;  /* 0xffffffe07e007812 */ /* 0x000fe200078ec0ff */
[----:B------:R-:W1:Y:S01]  /*3040*/  LDSM.16.M88.4 R64, [R158] ;  /* 0x000000009e40783b */ /* 0x000e620000000200 */
[----:B------:R-:W2:Y:S01]  /*3050*/  @!P2 LDC.64 R126, c[0x0][0x218] ;  /* 0x00008600ff7eab82 */ /* 0x000ea20000000a00 */
[----:B------:R-:W-:Y:S01]  /*3060*/  VIADD R151, R158, 0x800 ;  /* 0x000008009e977836 */ /* 0x000fe20000000000 */
[----:B------:R-:W-:Y:S01]  /*3070*/  HMMA.16816.F32 R48, R28, R44, RZ ;  /* 0x0000002c1c30723c */ /* 0x000fe200000018ff */
[----:B------:R-:W-:Y:S01]  /*3080*/  LDSM.16.M88.4 R120, [R158+0x1800] ;  /* 0x001800009e78783b */ /* 0x000fe20000000200 */
[----:B------:R-:W-:-:S02]  /*3090*/  IMAD.IADD R0, R133, 0x1, -R0 ;  /* 0x0000000185007824 */ /* 0x000fc400078e0a00 */
        /* <DEDUP_REMOVED lines=8> */
[----:B------:R-:W-:-:S03]  /*3120*/  VIADD R145, R158, 0x3800 ;  /* 0x000038009e917836 */ /* 0x000fc60000000000 */
        /* <DEDUP_REMOVED lines=20> */
[C---:B-1----:R-:W-:Y:S06]  /*3270*/  HMMA.16816.F32 R24, R76.reuse, R64, R24 ;  /* 0x000000404c18723c */ /* 0x042fec0000001818 */
        /* <DEDUP_REMOVED lines=56> */
[----:B------:R-:W-:Y:S01]  /*3600*/  IMAD.SHL.U32 R9, R133, 0x2, RZ ;  /* 0x0000000285097824 */ /* 0x000fe200078e00ff */
[----:B------:R-:W-:-:S02]  /*3610*/  VIMNMX R133, R132, R139, PT ;  /* 0x0000008b84857248 */ /* 0x000fc40003fe0100 */
[----:B------:R-:W-:Y:S02]  /*3620*/  VIADDMNMX R132, R132, 0x8, R139, PT ;  /* 0x0000000884847846 */ /* 0x000fe4000380018b */
        /* <DEDUP_REMOVED lines=63> */
.L_x_7128:
[----:B------:R-:W-:-:S04]  /*3a20*/  LEA R6, -R124, RZ, 0x7 ;  /* 0x000000ff7c067211 */ /* 0x000fc800078e39ff */
[----:B------:R-:W-:-:S07]  /*3a30*/  SHF.R.S32.HI R0, RZ, 0x1f, R6 ;  /* 0x0000001fff007819 */ /* 0x000fce0000011406 */
.L_x_7129:
        /* <DEDUP_REMOVED lines=33> */
.L_x_7127:
        /* <DEDUP_REMOVED lines=15> */
[C---:B------:R-:W-:Y:S01]  /*3d40*/  ISETP.GE.AND P5, PT, R6.reuse, R133, PT ;  /* 0x000000850600720c */ /* 0x040fe20003fa6270 */
[C---:B------:R-:W-:Y:S01]  /*3d50*/  IMAD R154, R3.reuse, 0x2, R156 ;  /* 0x00000002039a7824 */ /* 0x040fe200078e029c */
[-C--:B------:R-:W-:Y:S01]  /*3d60*/  ISETP.GE.AND P4, PT, R6, R132.reuse, PT ;  /* 0x000000840600720c */ /* 0x080fe20003f86270 */
[----:B------:R-:W-:Y:S01]  /*3d70*/  VIADD R6, R2, 0x18 ;  /* 0x0000001802067836 */ /* 0x000fe20000000000 */
[----:B------:R-:W-:Y:S01]  /*3d80*/  FSEL R11, R22, -INF , !P2 ;  /* 0xff800000160b7808 */ /* 0x000fe20005000000 */
[----:B------:R-:W-:Y:S01]  /*3d90*/  VIADD R22, R2, 0x68 ;  /* 0x0000006802167836 */ /* 0x000fe20000000000 */
[----:B------:R-:W-:Y:S01]  /*3da0*/  ISETP.GE.AND P2, PT, R0, R132, PT ;  /* 0x000000840000720c */ /* 0x000fe20003f46270 */
[----:B------:R-:W-:Y:S01]  /*3db0*/  IMAD R152, R3, 0x2, R153 ;  /* 0x0000000203987824 */ /* 0x000fe200078e0299 */
[----:B------:R-:W-:-:S02]  /*3dc0*/  FSEL R20, R20, -INF , !P3 ;  /* 0xff80000014147808 */ /* 0x000fc40005800000 */
[-C--:B------:R-:W-:Y:S02]  /*3dd0*/  ISETP.GE.AND P3, PT, R0, R133.reuse, PT ;  /* 0x000000850000720c */ /* 0x080fe40003f66270 */
[----:B------:R-:W-:Y:S02]  /*3de0*/  FSEL R0, R21, -INF , !P5 ;  /* 0xff80000015007808 */ /* 0x000fe40006800000 */
[----:B------:R-:W-:Y:S02]  /*3df0*/  FSEL R7, R23, -INF , !P4 ;  /* 0xff80000017077808 */ /* 0x000fe40006000000 */
[----:B------:R-:W-:Y:S02]  /*3e00*/  FSEL R9, R18, -INF , !P2 ;  /* 0xff80000012097808 */ /* 0x000fe40005000000 */
[C---:B------:R-:W-:Y:S02]  /*3e10*/  ISETP.GE.AND P5, PT, R8.reuse, R133, PT ;  /* 0x000000850800720c */ /* 0x040fe40003fa6270 */
[----:B------:R-:W-:-:S02]  /*3e20*/  ISETP.GE.AND P4, PT, R8, R132, PT ;  /* 0x000000840800720c */ /* 0x000fc40003f86270 */
[----:B------:R-:W-:Y:S02]  /*3e30*/  ISETP.GE.AND P2, PT, R6, R132, PT ;  /* 0x000000840600720c */ /* 0x000fe40003f46270 */
        /* <DEDUP_REMOVED lines=145> */
[----:B------:R-:W-:Y:S01]  /*4750*/  FMNMX.FTZ R26, R123, R26, !PT ;  /* 0x0000001a7b1a7209 */ /* 0x000fe20007810000 */
[----:B------:R-:W-:Y:S01]  /*4760*/  LDSM.16.MT88.4 R72, [R153+0x6000] ;  /* 0x006000009948783b */ /* 0x000fe20000004200 */
        /* <DEDUP_REMOVED lines=52> */
[----:B------:R-:W-:Y:S02]  /*4ab0*/  ISETP.GT.AND P4, PT, R169, R164, PT ;  /* 0x000000a4a900720c */ /* 0x000fe40003f84270 */
        /* <DEDUP_REMOVED lines=31> */
[----:B------:R-:W-:-:S03]  /*4cb0*/  FFMA.FTZ R179, R40, UR6, -R43 ;  /* 0x0000000628b37c23 */ /* 0x000fc6000801082b */
        /* <DEDUP_REMOVED lines=362> */
.L_x_7131:
[----:B------:R-:W-:-:S04]  /*6360*/  LEA R3, -R128, RZ, 0x7 ;  /* 0x000000ff80037211 */ /* 0x000fc800078e39ff */
[----:B------:R-:W-:-:S07]  /*6370*/  SHF.R.S32.HI R4, RZ, 0x1f, R3 ;  /* 0x0000001fff047819 */ /* 0x000fce0000011403 */
.L_x_7132:
[C---:B------:R-:W-:Y:S01]  /*6380*/  IMAD.SHL.U32 R5, R128.reuse, 0x20, RZ ;  /* 0x0000002080057824 */ /* 0x040fe200078e00ff */
[----:B------:R-:W-:Y:S02]  /*6390*/  LEA R166, P2, R3, R166, 0x1 ;  /* 0x000000a603a67211 */ /* 0x000fe400078408ff */
[----:B------:R-:W-:Y:S02]  /*63a0*/  SHF.L.U64.HI R6, R128, 0x5, R129 ;  /* 0x0000000580067819 */ /* 0x000fe40000010281 */
[----:B------:R-:W-:Y:S02]  /*63b0*/  IADD3 R8, P1, R5, R166, RZ ;  /* 0x000000a605087210 */ /* 0x000fe40007f3e0ff */
[----:B------:R-:W-:Y:S02]  /*63c0*/  LEA.HI.X R165, R3, R165, R4, 0x1, P2 ;  /* 0x000000a503a57211 */ /* 0x000fe400010f0c04 */
[-C--:B------:R-:W-:Y:S01]  /*63d0*/  IADD3 R10, P2, R8, R5.reuse, RZ ;  /* 0x00000005080a7210 */ /* 0x080fe20007f5e0ff */
[----:B------:R-:W1:Y:S02]  /*63e0*/  S2R R3, SR_TID.X ;  /* 0x0000000000037919 */ /* 0x000e640000002100 */
[--C-:B------:R-:W-:Y:S01]  /*63f0*/  IMAD.X R9, R6, 0x1, R165.reuse, P1 ;  /* 0x0000000106097824 */ /* 0x100fe200008e06a5 */
[----:B------:R-:W-:Y:S01]  /*6400*/  IADD3 R20, P1, R10, R5, RZ ;  /* 0x000000050a147210 */ /* 0x000fe20007f3e0ff */
[----:B------:R-:W-:-:S02]  /*6410*/  IMAD.MOV.U32 R167, RZ, RZ, R165 ;  /* 0x000000ffffa77224 */ /* 0x000fc400078e00a5 */
[--C-:B------:R-:W-:Y:S01]  /*6420*/  IMAD.X R11, R9, 0x1, R6.reuse, P2 ;  /* 0x00000001090b7824 */ /* 0x100fe200010e0606 */
[-C--:B------:R-:W-:Y:S02]  /*6430*/  IADD3 R14, P2, R20, R5.reuse, RZ ;  /* 0x00000005140e7210 */ /* 0x080fe40007f5e0ff */
[----:B------:R-:W-:Y:S01]  /*6440*/  @!PT LDS RZ, [RZ] ;  /* 0x00000000fffff984 */ /* 0x000fe20000000800 */
[----:B------:R-:W-:Y:S01]  /*6450*/  @!PT LDS RZ, [RZ] ;  /* 0x00000000fffff984 */ /* 0x000fe20000000800 */
[----:B------:R-:W-:Y:S01]  /*6460*/  @!PT LDS RZ, [RZ] ;  /* 0x00000000fffff984 */ /* 0x000fe20000000800 */
[----:B------:R-:W-:Y:S01]  /*6470*/  LDGSTS.E.BYPASS.LTC128B.128 [R171+0x6000], desc[UR12][R166.64] ;  /* 0x06000000a6ab7fae */ /* 0x000fe2000b901d4c */
[--C-:B------:R-:W-:Y:S01]  /*6480*/  IMAD.X R21, R11, 0x1, R6.reuse, P1 ;  /* 0x000000010b157824 */ /* 0x100fe200008e0606 */
[-C--:B------:R-:W-:Y:S02]  /*6490*/  IADD3 R12, P1, R14, R5.reuse, RZ ;  /* 0x000000050e0c7210 */ /* 0x080fe40007f3e0ff */
[----:B------:R-:W-:Y:S01]  /*64a0*/  LDGSTS.E.BYPASS.LTC128B.128 [R171+0x6800], desc[UR12][R8.64] ;  /* 0x0680000008ab7fae */ /* 0x000fe2000b901d4c */
[--C-:B------:R-:W-:Y:S01]  /*64b0*/  IMAD.X R15, R21, 0x1, R6.reuse, P2 ;  /* 0x00000001150f7824 */ /* 0x100fe200010e0606 */
[-C--:B------:R-:W-:Y:S02]  /*64c0*/  IADD3 R4, P2, R12, R5.reuse, RZ ;  /* 0x000000050c047210 */ /* 0x080fe40007f5e0ff */
[----:B------:R2:W-:Y:S01]  /*64d0*/  LDGSTS.E.BYPASS.LTC128B.128 [R171+0x7000], desc[UR12][R10.64] ;  /* 0x070000000aab7fae */ /* 0x0005e2000b901d4c */
[----:B------:R-:W-:Y:S01]  /*64e0*/  IMAD.X R13, R15, 0x1, R6, P1 ;  /* 0x000000010f0d7824 */ /* 0x000fe200008e0606 */
[----:B------:R-:W-:-:S02]  /*64f0*/  IADD3 R22, P1, R4, R5, RZ ;  /* 0x0000000504167210 */ /* 0x000fc40007f3e0ff */
[----:B------:R-:W-:Y:S01]  /*6500*/  LDGSTS.E.BYPASS.LTC128B.128 [R171+0x7800], desc[UR12][R20.64] ;  /* 0x0780000014ab7fae */ /* 0x000fe2000b901d4c */
[----:B------:R-:W-:-:S03]  /*6510*/  IMAD.X R5, R13, 0x1, R6, P2 ;  /* 0x000000010d057824 */ /* 0x000fc600010e0606 */
[----:B------:R-:W-:Y:S01]  /*6520*/  LDGSTS.E.BYPASS.LTC128B.128 [R171+0x8000], desc[UR12][R14.64] ;  /* 0x080000000eab7fae */ /* 0x000fe2000b901d4c */
[----:B------:R-:W-:-:S03]  /*6530*/  IMAD.X R23, R5, 0x1, R6, P1 ;  /* 0x0000000105177824 */ /* 0x000fc600008e0606 */
[----:B------:R-:W-:Y:S01]  /*6540*/  LDGSTS.E.BYPASS.LTC128B.128 [R171+0x8800], desc[UR12][R12.64] ;  /* 0x088000000cab7fae */ /* 0x000fe2000b901d4c */
[----:B-1----:R-:W-:-:S03]  /*6550*/  IMAD.SHL.U32 R3, R3, 0x2, RZ ;  /* 0x0000000203037824 */ /* 0x002fc600078e00ff */
[----:B------:R1:W-:Y:S04]  /*6560*/  LDGSTS.E.BYPASS.LTC128B.128 [R171+0x9000], desc[UR12][R4.64] ;  /* 0x0900000004ab7fae */ /* 0x0003e8000b901d4c */
[----:B------:R3:W-:Y:S01]  /*6570*/  LDGSTS.E.BYPASS.LTC128B.128 [R171+0x9800], desc[UR12][R22.64] ;  /* 0x0980000016ab7fae */ /* 0x0007e2000b901d4c */
[----:B------:R-:W-:-:S03]  /*6580*/  LOP3.LUT R187, R3, 0x6, RZ, 0xc0, !PT ;  /* 0x0000000603bb7812 */ /* 0x000fc600078ec0ff */
[----:B------:R-:W-:Y:S04]  /*6590*/  LDSM.16.M88.4 R112, [R162] ;  /* 0x00000000a270783b */ /* 0x000fe80000000200 */
[----:B------:R-:W4:Y:S04]  /*65a0*/  LDSM.16.M88.4 R24, [R161+0x2000] ;  /* 0x00200000a118783b */ /* 0x000f280000000200 */
[----:B------:R-:W-:Y:S04]  /*65b0*/  LDSM.16.M88.4 R108, [R160] ;  /* 0x00000000a06c783b */ /* 0x000fe80000000200 */
[----:B------:R-:W-:Y:S04]  /*65c0*/  LDSM.16.M88.4 R40, [R155+0x2000] ;  /* 0x002000009b28783b */ /* 0x000fe80000000200 */
[----:B------:R-:W5:Y:S04]  /*65d0*/  LDSM.16.M88.4 R52, [R161+0x4000] ;  /* 0x00400000a134783b */ /* 0x000f680000000200 */
[----:B------:R-:W3:Y:S04]  /*65e0*/  LDSM.16.M88.4 R44, [R161+0x4800] ;  /* 0x00480000a12c783b */ /* 0x000ee80000000200 */
[----:B------:R-:W3:Y:S04]  /*65f0*/  LDSM.16.M88.4 R36, [R161+0x5000] ;  /* 0x00500000a124783b */ /* 0x000ee80000000200 */
[----:B--2---:R-:W2:Y:S04]  /*6600*/  LDSM.16.M88.4 R8, [R161+0x3000] ;  /* 0x00300000a108783b */ /* 0x004ea80000000200 */
[----:B------:R-:W2:Y:S04]  /*6610*/  LDSM.16.M88.4 R16, [R161+0x2800] ;  /* 0x00280000a110783b */ /* 0x000ea80000000200 */
[----:B------:R-:W2:Y:S04]  /*6620*/  LDSM.16.M88.4 R104, [R155+0x4000] ;  /* 0x004000009b68783b */ /* 0x000ea80000000200 */
[----:B------:R-:W2:Y:S01]  /*6630*/  LDSM.16.M88.4 R100, [R155+0x4800] ;  /* 0x004800009b64783b */ /* 0x000ea20000000200 */
[C---:B----4-:R-:W-:Y:S03]  /*6640*/  HMMA.16816.F32 R28, R112.reuse, R24, RZ ;  /* 0x00000018701c723c */ /* 0x050fe600000018ff */
[----:B------:R-:W4:Y:S04]  /*6650*/  LDSM.16.M88.4 R64, [R155+0x5000] ;  /* 0x005000009b40783b */ /* 0x000f280000000200 */
[----:B-1----:R-:W1:Y:S01]  /*6660*/  LDSM.16.M88.4 R4, [R155+0x3000] ;  /* 0x003000009b04783b */ /* 0x002e620000000200 */
[C---:B------:R-:W-:Y:S03]  /*6670*/  HMMA.16816.F32 R24, R112.reuse, R26, RZ ;  /* 0x0000001a7018723c */ /* 0x040fe600000018ff */
[----:B------:R-:W1:Y:S03]  /*6680*/  LDSM.16.M88.4 R32, [R155+0x2800] ;  /* 0x002800009b20783b */ /* 0x000e660000000200 */
[C---:B-----5:R-:W-:Y:S01]  /*6690*/  HMMA.16816.F32 R56, R112.reuse, R52, RZ ;  /* 0x000000347038723c */ /* 0x060fe200000018ff */
[----:B------:R-:W5:Y:S04]  /*66a0*/  LDSM.16.M88.4 R60, [R161+0x3800] ;  /* 0x00380000a13c783b */ /* 0x000f680000000200 */
[----:B------:R-:W5:Y:S01]  /*66b0*/  LDSM.16.M88.4 R116, [R161+0x5800] ;  /* 0x00580000a174783b */ /* 0x000f620000000200 */
[----:B---3--:R-:W-:Y:S03]  /*66c0*/  HMMA.16816.F32 R48, R112, R44, RZ ;  /* 0x0000002c7030723c */ /* 0x008fe600000018ff */
[----:B------:R-:W-:Y:S03]  /*66d0*/  LDSM.16.M88.4 R120, [R155+0x3800] ;  /* 0x003800009b78783b */ /* 0x000fe60000000200 */
[C---:B------:R-:W-:Y:S01]  /*66e0*/  HMMA.16816.F32 R28, R108.reuse, R40, R28 ;  /* 0x000000286c1c723c */ /* 0x040fe2000000181c */
[----:B------:R-:W0:Y:S05]  /*66f0*/  LDGDEPBAR ;  /* 0x00000000000079af */ /* 0x000e2a0000000000 */
[----:B------:R-:W-:Y:S06]  /*6700*/  HMMA.16816.F32 R24, R108, R42, R24 ;  /* 0x0000002a6c18723c */ /* 0x000fec0000001818 */
[C---:B------:R-:W-:Y:S06]  /*6710*/  HMMA.16816.F32 R40, R112.reuse, R36, RZ ;  /* 0x000000247028723c */ /* 0x040fec00000018ff */
[C---:B------:R-:W-:Y:S06]  /*6720*/  HMMA.16816.F32 R52, R112.reuse, R54, RZ ;  /* 0x000000367034723c */ /* 0x040fec00000018ff */
[C---:B------:R-:W-:Y:S06]  /*6730*/  HMMA.16816.F32 R44, R112.reuse, R46, RZ ;  /* 0x0000002e702c723c */ /* 0x040fec00000018ff */
[C---:B------:R-:W-:Y:S06]  /*6740*/  HMMA.16816.F32 R36, R112.reuse, R38, RZ ;  /* 0x000000267024723c */ /* 0x040fec00000018ff */
[C---:B--2---:R-:W-:Y:S06]  /*6750*/  HMMA.16816.F32 R12, R112.reuse, R8, RZ ;  /* 0x00000008700c723c */ /* 0x044fec00000018ff */
[C---:B------:R-:W-:Y:S06]  /*6760*/  HMMA.16816.F32 R20, R112.reuse, R16, RZ ;  /* 0x000000107014723c */ /* 0x040fec00000018ff */
[C---:B------:R-:W-:Y:S06]  /*6770*/  HMMA.16816.F32 R8, R112.reuse, R10, RZ ;  /* 0x0000000a7008723c */ /* 0x040fec00000018ff */
[----:B------:R-:W-:Y:S06]  /*6780*/  HMMA.16816.F32 R16, R112, R18, RZ ;  /* 0x000000127010723c */ /* 0x000fec00000018ff */
[C---:B------:R-:W-:Y:S06]  /*6790*/  HMMA.16816.F32 R56, R108.reuse, R104, R56 ;  /* 0x000000686c38723c */ /* 0x040fec0000001838 */
[C---:B------:R-:W-:Y:S01]  /*67a0*/  HMMA.16816.F32 R52, R108.reuse, R106, R52 ;  /* 0x0000006a6c34723c */ /* 0x040fe20000001834 */
[----:B------:R-:W-:Y:S05]  /*67b0*/  LDSM.16.M88.4 R104, [R159] ;  /* 0x000000009f68783b */ /* 0x000fea0000000200 */
[C---:B------:R-:W-:Y:S06]  /*67c0*/  HMMA.16816.F32 R48, R108.reuse, R100, R48 ;  /* 0x000000646c30723c */ /* 0x040fec0000001830 */
[C---:B------:R-:W-:Y:S01]  /*67d0*/  HMMA.16816.F32 R44, R108.reuse, R102, R44 ;  /* 0x000000666c2c723c */ /* 0x040fe2000000182c */
[----:B------:R-:W2:Y:S05]  /*67e0*/  LDSM.16.M88.4 R100, [R158] ;  /* 0x000000009e64783b */ /* 0x000eaa0000000200 */
[C---:B----4-:R-:W-:Y:S06]  /*67f0*/  HMMA.16816.F32 R40, R108.reuse, R64, R40 ;  /* 0x000000406c28723c */ /* 0x050fec0000001828 */
[C---:B------:R-:W-:Y:S01]  /*6800*/  HMMA.16816.F32 R36, R108.reuse, R66, R36 ;  /* 0x000000426c24723c */ /* 0x040fe20000001824 */
[----:B------:R-:W3:Y:S05]  /*6810*/  LDSM.16.M88.4 R64, [R151] ;  /* 0x000000009740783b */ /* 0x000eea0000000200 */
[C---:B-1----:R-:W-:Y:S06]  /*6820*/  HMMA.16816.F32 R12, R108.reuse, R4, R12 ;  /* 0x000000046c0c723c */ /* 0x042fec000000180c */
[C---:B------:R-:W-:Y:S06]  /*6830*/  HMMA.16816.F32 R8, R108.reuse, R6, R8 ;  /* 0x000000066c08723c */ /* 0x040fec0000001808 */
[C---:B------:R-:W-:Y:S06]  /*6840*/  HMMA.16816.F32 R20, R108.reuse, R32, R20 ;  /* 0x000000206c14723c */ /* 0x040fec0000001814 */
[----:B------:R-:W-:Y:S06]  /*6850*/  HMMA.16816.F32 R16, R108, R34, R16 ;  /* 0x000000226c10723c */ /* 0x000fec0000001810 */
[C---:B-----5:R-:W-:Y:S06]  /*6860*/  HMMA.16816.F32 R4, R112.reuse, R60, RZ ;  /* 0x0000003c7004723c */ /* 0x060fec00000018ff */
[C---:B------:R-:W-:Y:S06]  /*6870*/  HMMA.16816.F32 R60, R112.reuse, R62, RZ ;  /* 0x0000003e703c723c */ /* 0x040fec00000018ff */
[C---:B------:R-:W-:Y:S06]  /*6880*/  HMMA.16816.F32 R32, R112.reuse, R116, RZ ;  /* 0x000000747020723c */ /* 0x040fec00000018ff */
[----:B------:R-:W-:Y:S01]  /*6890*/  HMMA.16816.F32 R112, R112, R118, RZ ;  /* 0x000000767070723c */ /* 0x000fe200000018ff */
[----:B------:R-:W1:Y:S05]  /*68a0*/  LDSM.16.M88.4 R116, [R155+0x5800] ;  /* 0x005800009b74783b */ /* 0x000e6a0000000200 */
[C---:B--2---:R-:W-:Y:S06]  /*68b0*/  HMMA.16816.F32 R28, R104.reuse, R100, R28 ;  /* 0x00000064681c723c */ /* 0x044fec000000181c */
[C---:B------:R-:W-:Y:S01]  /*68c0*/  HMMA.16816.F32 R24, R104.reuse, R102, R24 ;  /* 0x000000666818723c */ /* 0x040fe20000001818 */
[----:B------:R-:W2:Y:S05]  /*68d0*/  LDSM.16.M88.4 R100, [R148] ;  /* 0x000000009464783b */ /* 0x000eaa0000000200 */
[C---:B---3--:R-:W-:Y:S06]  /*68e0*/  HMMA.16816.F32 R20, R104.reuse, R64, R20 ;  /* 0x000000406814723c */ /* 0x048fec0000001814 */
[----:B------:R-:W-:Y:S01]  /*68f0*/  HMMA.16816.F32 R16, R104, R66, R16 ;  /* 0x000000426810723c */ /* 0x000fe20000001810 */
[----:B------:R-:W3:Y:S05]  /*6900*/  LDSM.16.M88.4 R64, [R147] ;  /* 0x000000009340783b */ /* 0x000eea0000000200 */
[C---:B------:R-:W-:Y:S06]  /*6910*/  HMMA.16816.F32 R4, R108.reuse, R120, R4 ;  /* 0x000000786c04723c */ /* 0x040fec0000001804 */
[C---:B------:R-:W-:Y:S06]  /*6920*/  HMMA.16816.F32 R60, R108.reuse, R122, R60 ;  /* 0x0000007a6c3c723c */ /* 0x040fec000000183c */
        /* <DEDUP_REMOVED lines=9> */
[----:B------:R-:W2:Y:S05]  /*69c0*/  LDSM.16.M88.4 R64, [R144] ;  /* 0x000000009040783b */ /* 0x000eaa0000000200 */
[C---:B-1----:R-:W-:Y:S06]  /*69d0*/  HMMA.16816.F32 R12, R104.reuse, R116, R12 ;  /* 0x00000074680c723c */ /* 0x042fec000000180c */
[C---:B------:R-:W-:Y:S01]  /*69e0*/  HMMA.16816.F32 R8, R104.reuse, R118, R8 ;  /* 0x000000766808723c */ /* 0x040fe20000001808 */
[----:B------:R-:W1:Y:S05]  /*69f0*/  LDSM.16.M88.4 R116, [R146] ;  /* 0x000000009274783b */ /* 0x000e6a0000000200 */
[C---:B----4-:R-:W-:Y:S06]  /*6a00*/  HMMA.16816.F32 R4, R104.reuse, R108, R4 ;  /* 0x0000006c6804723c */ /* 0x050fec0000001804 */
[----:B------:R-:W-:Y:S01]  /*6a10*/  HMMA.16816.F32 R60, R104, R110, R60 ;  /* 0x0000006e683c723c */ /* 0x000fe2000000183c */
[----:B------:R-:W3:Y:S05]  /*6a20*/  LDSM.16.M88.4 R108, [R145] ;  /* 0x00000000916c783b */ /* 0x000eea0000000200 */
[C---:B--2---:R-:W-:Y:S06]  /*6a30*/  HMMA.16816.F32 R28, R100.reuse, R64, R28 ;  /* 0x00000040641c723c */ /* 0x044fec000000181c */
[----:B------:R-:W-:Y:S01]  /*6a40*/  HMMA.16816.F32 R24, R100, R66, R24 ;  /* 0x000000426418723c */ /* 0x000fe20000001818 */
[----:B------:R-:W2:Y:S05]  /*6a50*/  LDSM.16.M88.4 R64, [R144+0x2000] ;  /* 0x002000009040783b */ /* 0x000eaa0000000200 */
[C---:B-1----:R-:W-:Y:S06]  /*6a60*/  HMMA.16816.F32 R40, R104.reuse, R116, R40 ;  /* 0x000000746828723c */ /* 0x042fec0000001828 */
[C---:B------:R-:W-:Y:S01]  /*6a70*/  HMMA.16816.F32 R36, R104.reuse, R118, R36 ;  /* 0x000000766824723c */ /* 0x040fe20000001824 */
[----:B------:R-:W1:Y:S05]  /*6a80*/  LDSM.16.M88.4 R116, [R144+0x800] ;  /* 0x000800009074783b */ /* 0x000e6a0000000200 */
[C---:B---3--:R-:W-:Y:S06]  /*6a90*/  HMMA.16816.F32 R32, R104.reuse, R108, R32 ;  /* 0x0000006c6820723c */ /* 0x048fec0000001820 */
[----:B------:R-:W-:Y:S01]  /*6aa0*/  HMMA.16816.F32 R112, R104, R110, R112 ;  /* 0x0000006e6870723c */ /* 0x000fe20000001870 */
[----:B------:R-:W3:Y:S04]  /*6ab0*/  LDSM.16.M88.4 R108, [R144+0x1000] ;  /* 0x00100000906c783b */ /* 0x000ee80000000200 */
[----:B------:R-:W4:Y:S01]  /*6ac0*/  LDSM.16.M88.4 R104, [R144+0x1800] ;  /* 0x001800009068783b */ /* 0x000f220000000200 */
[C---:B--2---:R-:W-:Y:S06]  /*6ad0*/  HMMA.16816.F32 R56, R100.reuse, R64, R56 ;  /* 0x000000406438723c */ /* 0x044fec0000001838 */
[----:B------:R-:W-:Y:S01]  /*6ae0*/  HMMA.16816.F32 R52, R100, R66, R52 ;  /* 0x000000426434723c */ /* 0x000fe20000001834 */
[----:B------:R-:W-:-:S05]  /*6af0*/  IMAD.SHL.U32 R64, R169, 0x80, RZ ;  /* 0x00000080a9407824 */ /* 0x000fca00078e00ff */
[C-C-:B------:R-:W-:Y:S02]  /*6b00*/  LOP3.LUT R3, R64.reuse, 0x8, R187.reuse, 0xfe, !PT ;  /* 0x0000000840037812 */ /* 0x140fe400078efebb */
[C---:B------:R-:W-:Y:S02]  /*6b10*/  LOP3.LUT R185, R64.reuse, R187, RZ, 0xfc, !PT ;  /* 0x000000bb40b97212 */ /* 0x040fe400078efcff */
[CC--:B------:R-:W-:Y:S02]  /*6b20*/  ISETP.GE.AND P3, PT, R3.reuse, R133.reuse, PT ;  /* 0x000000850300720c */ /* 0x0c0fe40003f66270 */
[----:B------:R-:W-:Y:S02]  /*6b30*/  ISETP.GE.AND P1, PT, R3, R132, PT ;  /* 0x000000840300720c */ /* 0x000fe40003f26270 */
[----:B------:R-:W-:Y:S02]  /*6b40*/  LOP3.LUT R3, R64, 0x10, R187, 0xfe, !PT ;  /* 0x0000001040037812 */ /* 0x000fe400078efebb */
[-C--:B------:R-:W-:Y:S01]  /*6b50*/  ISETP.GE.AND P6, PT, R185, R133.reuse, PT ;  /* 0x00000085b900720c */ /* 0x080fe20003fc6270 */
[----:B-1----:R-:W-:Y:S01]  /*6b60*/  HMMA.16816.F32 R20, R100, R116, R20 ;  /* 0x000000746414723c */ /* 0x002fe20000001814 */
[----:B------:R-:W-:-:S02]  /*6b70*/  ISETP.GE.AND P4, PT, R3, R133, PT ;  /* 0x000000850300720c */ /* 0x000fc40003f86270 */
[-C--:B------:R-:W-:Y:S01]  /*6b80*/  ISETP.GE.AND P5, PT, R3, R132.reuse, PT ;  /* 0x000000840300720c */ /* 0x080fe20003fa6270 */
[C---:B------:R-:W-:Y:S01]  /*6b90*/  VIADD R3, R185.reuse, 0x1 ;  /* 0x00000001b9037836 */ /* 0x040fe20000000000 */
[-C--:B------:R-:W-:Y:S01]  /*6ba0*/  ISETP.GE.AND P2, PT, R185, R132.reuse, PT ;  /* 0x00000084b900720c */ /* 0x080fe20003f46270 */
[C---:B------:R-:W-:Y:S01]  /*6bb0*/  HMMA.16816.F32 R16, R100.reuse, R118, R16 ;  /* 0x000000766410723c */ /* 0x040fe20000001810 */
[----:B------:R-:W-:Y:S01]  /*6bc0*/  FSEL R186, R28, -INF , !P6 ;  /* 0xff8000001cba7808 */ /* 0x000fe20007000000 */
[----:B------:R-:W1:Y:S01]  /*6bd0*/  LDSM.16.M88.4 R116, [R144+0x2800] ;  /* 0x002800009074783b */ /* 0x000e620000000200 */
[----:B------:R-:W-:Y:S02]  /*6be0*/  FSEL R67, R30, -INF , !P2 ;  /* 0xff8000001e437808 */ /* 0x000fe40005000000 */
[C---:B------:R-:W-:Y:S01]  /*6bf0*/  ISETP.GE.AND P6, PT, R3.reuse, R133, PT ;  /* 0x000000850300720c */ /* 0x040fe20003fc6270 */
[----:B---3--:R-:W-:Y:S01]  /*6c00*/  HMMA.16816.F32 R12, R100, R108, R12 ;  /* 0x0000006c640c723c */ /* 0x008fe2000000180c */
[----:B------:R-:W-:Y:S01]  /*6c10*/  ISETP.GE.AND P2, PT, R3, R132, PT ;  /* 0x000000840300720c */ /* 0x000fe20003f46270 */
[----:B------:R-:W-:Y:S01]  /*6c20*/  VIADD R3, R185, 0x9 ;  /* 0x00000009b9037836 */ /* 0x000fe20000000000 */
[----:B------:R-:W-:-:S02]  /*6c30*/  FSEL R184, R29, -INF , !P6 ;  /* 0xff8000001db87808 */ /* 0x000fc40007000000 */
[----:B------:R-:W-:Y:S01]  /*6c40*/  FSEL R183, R31, -INF , !P2 ;  /* 0xff8000001fb77808 */ /* 0x000fe20005000000 */
[C---:B------:R-:W-:Y:S01]  /*6c50*/  HMMA.16816.F32 R8, R100.reuse, R110, R8 ;  /* 0x0000006e6408723c */ /* 0x040fe20000001808 */
[CC--:B------:R-:W-:Y:S01]  /*6c60*/  ISETP.GE.AND P6, PT, R3.reuse, R133.reuse, PT ;  /* 0x000000850300720c */ /* 0x0c0fe20003fc6270 */
[----:B------:R-:W2:Y:S01]  /*6c70*/  LDSM.16.M88.4 R108, [R144+0x3000] ;  /* 0x00300000906c783b */ /* 0x000ea20000000200 */
[----:B------:R-:W-:Y:S01]  /*6c80*/  ISETP.GE.AND P2, PT, R3, R132, PT ;  /* 0x000000840300720c */ /* 0x000fe20003f46270 */
[----:B------:R-:W-:Y:S01]  /*6c90*/  VIADD R3, R185, 0x11 ;  /* 0x00000011b9037836 */ /* 0x000fe20000000000 */
[----:B------:R-:W-:Y:S01]  /*6ca0*/  FSEL R66, R25, -INF , !P6 ;  /* 0xff80000019427808 */ /* 0x000fe20007000000 */
[----:B----4-:R-:W-:Y:S01]  /*6cb0*/  HMMA.16816.F32 R4, R100, R104, R4 ;  /* 0x000000686404723c */ /* 0x010fe20000001804 */
[----:B------:R-:W-:Y:S02]  /*6cc0*/  FSEL R27, R27, -INF , !P2 ;  /* 0xff8000001b1b7808 */ /* 0x000fe40005000000 */
[----:B------:R-:W-:-:S02]  /*6cd0*/  ISETP.GE.AND P6, PT, R3, R133, PT ;  /* 0x000000850300720c */ /* 0x000fc40003fc6270 */
[----:B------:R-:W-:Y:S01]  /*6ce0*/  ISETP.GE.AND P2, PT, R3, R132, PT ;  /* 0x000000840300720c */ /* 0x000fe20003f46270 */
[----:B------:R-:W-:Y:S01]  /*6cf0*/  VIADD R3, R185, 0x19 ;  /* 0x00000019b9037836 */ /* 0x000fe20000000000 */
[----:B------:R-:W-:Y:S01]  /*6d00*/  FSEL R30, R21, -INF , !P6 ;  /* 0xff800000151e7808 */ /* 0x000fe20007000000 */
[----:B------:R-:W-:Y:S01]  /*6d10*/  HMMA.16816.F32 R60, R100, R106, R60 ;  /* 0x0000006a643c723c */ /* 0x000fe2000000183c */
[----:B------:R-:W-:Y:S01]  /*6d20*/  FSEL R29, R23, -INF , !P2 ;  /* 0xff800000171d7808 */ /* 0x000fe20005000000 */
[----:B------:R-:W3:Y:S01]  /*6d30*/  LDSM.16.M88.4 R104, [R144+0x3800] ;  /* 0x003800009068783b */ /* 0x000ee20000000200 */
[----:B------:R-:W-:Y:S01]  /*6d40*/  ISETP.GE.AND P6, PT, R3, R133, PT ;  /* 0x000000850300720c */ /* 0x000fe20003fc6270 */
[----:B------:R-:W-:-:S04]  /*6d50*/  DEPBAR.LE SB0, 0x0 ;  /* 0x000080000000791a */ /* 0x000fc80000000000 */
[-C--:B------:R-:W-:Y:S01]  /*6d60*/  ISETP.GE.AND P2, PT, R3, R132.reuse, PT ;  /* 0x000000840300720c */ /* 0x080fe20003f46270 */
        /* <DEDUP_REMOVED lines=8> */
[----:B------:R-:W-:-:S02]  /*6df0*/  FSEL R141, R15, -INF , !P2 ;  /* 0xff8000000f8d7808 */ /* 0x000fc40005000000 */
[CC--:B------:R-:W-:Y:S02]  /*6e00*/  ISETP.GE.AND P6, PT, R3.reuse, R133.reuse, PT ;  /* 0x000000850300720c */ /* 0x0c0fe40003fc6270 */
[-C--:B------:R-:W-:Y:S01]  /*6e10*/  ISETP.GE.AND P2, PT, R3, R132.reuse, PT ;  /* 0x000000840300720c */ /* 0x080fe20003f46270 */
[----:B------:R-:W-:Y:S01]  /*6e20*/  VIADD R3, R185, 0x31 ;  /* 0x00000031b9037836 */ /* 0x000fe20000000000 */
[----:B------:R-:W-:Y:S01]  /*6e30*/  FSEL R170, R9, -INF , !P6 ;  /* 0xff80000009aa7808 */ /* 0x000fe20007000000 */
[C---:B------:R-:W-:Y:S01]  /*6e40*/  HMMA.16816.F32 R44, R100.reuse, R118, R44 ;  /* 0x00000076642c723c */ /* 0x040fe2000000182c */
[----:B------:R-:W-:Y:S02]  /*6e50*/  FSEL R139, R11, -INF , !P2 ;  /* 0xff8000000b8b7808 */ /* 0x000fe40005000000 */
[C---:B------:R-:W-:Y:S02]  /*6e60*/  ISETP.GE.AND P6, PT, R3.reuse, R133, PT ;  /* 0x000000850300720c */ /* 0x040fe40003fc6270 */
        /* <DEDUP_REMOVED lines=8> */
[----:B------:R-:W-:Y:S02]  /*6ef0*/  LOP3.LUT R3, R64, 0x18, R187, 0xfe, !PT ;  /* 0x0000001840037812 */ /* 0x000fe400078efebb */
[----:B------:R-:W-:Y:S02]  /*6f00*/  FSEL R136, R61, -INF , !P6 ;  /* 0xff8000003d887808 */ /* 0x000fe40007000000 */
[----:B------:R-:W-:Y:S01]  /*6f10*/  FSEL R123, R63, -INF , !P2 ;  /* 0xff8000003f7b7808 */ /* 0x000fe20005000000 */
[----:B---3--:R-:W-:Y:S01]  /*6f20*/  HMMA.16816.F32 R32, R100, R104, R32 ;  /* 0x000000686420723c */ /* 0x008fe20000001820 */
[----:B------:R-:W-:Y:S01]  /*6f30*/  BAR.SYNC.DEFER_BLOCKING 0x0 ;  /* 0x0000000000007b1d */ /* 0x000fe20000010000 */
[----:B------:R-:W-:-:S02]  /*6f40*/  ISETP.GE.AND P6, PT, R3, R133, PT ;  /* 0x000000850300720c */ /* 0x000fc40003fc6270 */
[-C--:B------:R-:W-:Y:S01]  /*6f50*/  ISETP.GE.AND P2, PT, R3, R132.reuse, PT ;  /* 0x000000840300720c */ /* 0x080fe20003f46270 */
[----:B------:R-:W-:Y:S01]  /*6f60*/  VIADD R3, R185, 0x41 ;  /* 0x00000041b9037836 */ /* 0x000fe20000000000 */
[----:B------:R-:W-:Y:S01]  /*6f70*/  FSEL R188, R24, -INF , !P3 ;  /* 0xff80000018bc7808 */ /* 0x000fe20005800000 */
[----:B------:R-:W-:Y:S01]  /*6f80*/  HMMA.16816.F32 R112, R100, R106, R112 ;  /* 0x0000006a6470723c */ /* 0x000fe20000001870 */
[----:B------:R-:W-:Y:S02]  /*6f90*/  FSEL R24, R20, -INF , !P4 ;  /* 0xff80000014187808 */ /* 0x000fe40006000000 */
[C---:B------:R-:W-:Y:S02]  /*6fa0*/  ISETP.GE.AND P3, PT, R3.reuse, R133, PT ;  /* 0x000000850300720c */ /* 0x040fe40003f66270 */
[----:B------:R-:W-:Y:S02]  /*6fb0*/  ISETP.GE.AND P4, PT, R3, R132, PT ;  /* 0x000000840300720c */ /* 0x000fe40003f86270 */
[----:B------:R-:W-:-:S02]  /*6fc0*/  LOP3.LUT R3, R64, 0x28, R187, 0xfe, !PT ;  /* 0x0000002840037812 */ /* 0x000fc400078efebb */
[----:B------:R-:W-:Y:S02]  /*6fd0*/  LOP3.LUT R7, R64, 0x20, R187, 0xfe, !PT ;  /* 0x0000002040077812 */ /* 0x000fe400078efebb */
[----:B------:R-:W-:Y:S02]  /*6fe0*/  FSEL R25, R22, -INF , !P5 ;  /* 0xff80000016197808 */ /* 0x000fe40006800000 */
[----:B------:R-:W-:Y:S02]  /*6ff0*/  FSEL R111, R59, -INF , !P4 ;  /* 0xff8000003b6f7808 */ /* 0x000fe40006000000 */
[----:B------:R-:W-:Y:S02]  /*7000*/  FSEL R5, R26, -INF , !P1 ;  /* 0xff8000001a057808 */ /* 0x000fe40004800000 */
[CC--:B------:R-:W-:Y:S02]  /*7010*/  ISETP.GE.AND P5, PT, R3.reuse, R133.reuse, PT ;  /* 0x000000850300720c */ /* 0x0c0fe40003fa6270 */
[----:B------:R-:W-:Y:S01]  /*7020*/  ISETP.GE.AND P4, PT, R3, R132, PT ;  /* 0x000000840300720c */ /* 0x000fe20003f86270 */
[----:B------:R-:W-:Y:S01]  /*7030*/  VIADD R3, R185, 0x49 ;  /* 0x00000049b9037836 */ /* 0x000fe20000000000 */
[----:B------:R-:W-:-:S02]  /*7040*/  ISETP.GE.AND P1, PT, R7, R133, PT ;  /* 0x000000850700720c */ /* 0x000fc40003f26270 */
[----:B------:R-:W-:Y:S02]  /*7050*/  FSEL R120, R57, -INF , !P3 ;  /* 0xff80000039787808 */ /* 0x000fe40005800000 */
[----:B------:R-:W-:Y:S02]  /*7060*/  FSEL R20, R16, -INF , !P6 ;  /* 0xff80000010147808 */ /* 0x000fe40007000000 */
[----:B------:R-:W-:Y:S02]  /*7070*/  FSEL R182, R12, -INF , !P1 ;  /* 0xff8000000cb67808 */ /* 0x000fe40004800000 */
        /* <DEDUP_REMOVED lines=8> */
[----:B------:R-:W-:-:S02]  /*7100*/  ISETP.GE.AND P3, PT, R3, R133, PT ;  /* 0x000000850300720c */ /* 0x000fc40003f66270 */
[-C--:B------:R-:W-:Y:S01]  /*7110*/  ISETP.GE.AND P1, PT, R3, R132.reuse, PT ;  /* 0x000000840300720c */ /* 0x080fe20003f26270 */
[----:B------:R-:W-:Y:S01]  /*7120*/  VIADD R3, R185, 0x51 ;  /* 0x00000051b9037836 */ /* 0x000fe20000000000 */
[----:B------:R-:W-:Y:S02]  /*7130*/  ISETP.GE.AND P2, PT, R7, R133, PT ;  /* 0x000000850700720c */ /* 0x000fe40003f46270 */
[----:B------:R-:W-:Y:S02]  /*7140*/  FSEL R118, R53, -INF , !P6 ;  /* 0xff80000035767808 */ /* 0x000fe40007000000 */
[----:B------:R-:W-:Y:S02]  /*7150*/  FSEL R180, R8, -INF , !P5 ;  /* 0xff80000008b47808 */ /* 0x000fe40006800000 */
[----:B------:R-:W-:Y:S02]  /*7160*/  FSEL R140, R4, -INF , !P2 ;  /* 0xff800000048c7808 */ /* 0x000fe40005000000 */
[----:B------:R-:W-:-:S02]  /*7170*/  ISETP.GE.AND P6, PT, R7, R132, PT ;  /* 0x000000840700720c */ /* 0x000fc40003fc6270 */
[CC--:B------:R-:W-:Y:S02]  /*7180*/  ISETP.GE.AND P5, PT, R3.reuse, R133.reuse, PT ;  /* 0x000000850300720c */ /* 0x0c0fe40003fa6270 */
[----:B------:R-:W-:Y:S02]  /*7190*/  ISETP.GE.AND P2, PT, R3, R132, PT ;  /* 0x000000840300720c */ /* 0x000fe40003f46270 */
[----:B------:R-:W-:Y:S02]  /*71a0*/  LOP3.LUT R3, R64, 0x48, R187, 0xfe, !PT ;  /* 0x0000004840037812 */ /* 0x000fe400078efebb */
[----:B------:R-:W-:Y:S02]  /*71b0*/  FSEL R137, R6, -INF , !P6 ;  /* 0xff80000006897808 */ /* 0x000fe40007000000 */
[----:B------:R-:W-:Y:S02]  /*71c0*/  FSEL R65, R51, -INF , !P2 ;  /* 0xff80000033417808 */ /* 0x000fe40005000000 */
[----:B------:R-:W-:-:S02]  /*71d0*/  ISETP.GE.AND P6, PT, R3, R133, PT ;  /* 0x000000850300720c */ /* 0x000fc40003fc6270 */
[----:B------:R-:W-:Y:S01]  /*71e0*/  ISETP.GE.AND P2, PT, R3, R132, PT ;  /* 0x000000840300720c */ /* 0x000fe20003f46270 */
[----:B------:R-:W-:Y:S01]  /*71f0*/  VIADD R3, R185, 0x59 ;  /* 0x00000059b9037836 */ /* 0x000fe20000000000 */
[----:B------:R-:W-:Y:S02]  /*7200*/  FSEL R142, R60, -INF , !P3 ;  /* 0xff8000003c8e7808 */ /* 0x000fe40005800000 */
[C-C-:B------:R-:W-:Y:S02]  /*7210*/  LOP3.LUT R7, R64.reuse, 0x40, R187.reuse, 0xfe, !PT ;  /* 0x0000004040077812 */ /* 0x140fe400078efebb */
[----:B------:R-:W-:Y:S02]  /*7220*/  ISETP.GE.AND P3, PT, R3, R133, PT ;  /* 0x000000850300720c */ /* 0x000fe40003f66270 */
[----:B------:R-:W-:Y:S02]  /*7230*/  LOP3.LUT R4, R64, 0x50, R187, 0xfe, !PT ;  /* 0x0000005040047812 */ /* 0x000fe400078efebb */
        /* <DEDUP_REMOVED lines=10> */
[----:B------:R-:W-:Y:S02]  /*72e0*/  ISETP.GE.AND P4, PT, R3, R132, PT ;  /* 0x000000840300720c */ /* 0x000fe40003f86270 */
[----:B------:R-:W-:Y:S02]  /*72f0*/  LOP3.LUT R3, R64, 0x58, R187, 0xfe, !PT ;  /* 0x0000005840037812 */ /* 0x000fe400078efebb */
[----:B------:R-:W-:Y:S02]  /*7300*/  FSEL R122, R52, -INF , !P6 ;  /* 0xff800000347a7808 */ /* 0x000fe40007000000 */
[----:B------:R-:W-:-:S02]  /*7310*/  ISETP.GE.AND P6, PT, R4, R133, PT ;  /* 0x000000850400720c */ /* 0x000fc40003fc6270 */
[----:B------:R-:W-:Y:S02]  /*7320*/  LOP3.LUT R6, R64, 0x60, R187, 0xfe, !PT ;  /* 0x0000006040067812 */ /* 0x000fe400078efebb */
[----:B------:R-:W-:Y:S02]  /*7330*/  FSEL R121, R58, -INF , !P5 ;  /* 0xff8000003a797808 */ /* 0x000fe40006800000 */
[----:B------:R-:W-:Y:S02]  /*7340*/  FSEL R63, R47, -INF , !P4 ;  /* 0xff8000002f3f7808 */ /* 0x000fe40006000000 */
[C---:B------:R-:W-:Y:S02]  /*7350*/  ISETP.GE.AND P5, PT, R3.reuse, R133, PT ;  /* 0x000000850300720c */ /* 0x040fe40003fa6270 */
[----:B------:R-:W-:Y:S02]  /*7360*/  ISETP.GE.AND P4, PT, R3, R132, PT ;  /* 0x000000840300720c */ /* 0x000fe40003f86270 */
[----:B------:R-:W-:-:S02]  /*7370*/  FSEL R110, R48, -INF , !P1 ;  /* 0xff800000306e7808 */ /* 0x000fc40004800000 */
[----:B------:R-:W-:Y:S02]  /*7380*/  FSEL R119, R54, -INF , !P2 ;  /* 0xff80000036777808 */ /* 0x000fe40005000000 */
[----:B------:R-:W-:Y:S02]  /*7390*/  FSEL R3, R41, -INF , !P6 ;  /* 0xff80000029037808 */ /* 0x000fe40007000000 */
[-C--:B------:R-:W-:Y:S02]  /*73a0*/  ISETP.GE.AND P1, PT, R4, R132.reuse, PT ;  /* 0x000000840400720c */ /* 0x080fe40003f26270 */
[C---:B------:R-:W-:Y:S02]  /*73b0*/  ISETP.GE.AND P2, PT, R6.reuse, R133, PT ;  /* 0x000000850600720c */ /* 0x040fe40003f46270 */
[----:B------:R-:W-:Y:S02]  /*73c0*/  ISETP.GE.AND P6, PT, R6, R132, PT ;  /* 0x000000840600720c */ /* 0x000fe40003fc6270 */
[----:B------:R-:W-:-:S02]  /*73d0*/  LOP3.LUT R4, R64, 0x68, R187, 0xfe, !PT ;  /* 0x0000006840047812 */ /* 0x000fc400078efebb */
[----:B------:R-:W-:Y:S02]  /*73e0*/  LOP3.LUT R6, R64, 0x70, R187, 0xfe, !PT ;  /* 0x0000007040067812 */ /* 0x000fe400078efebb */
        /* <DEDUP_REMOVED lines=11> */
[----:B------:R-:W-:Y:S01]  /*74a0*/  ISETP.GE.AND P2, PT, R4, R132, PT ;  /* 0x000000840400720c */ /* 0x000fe20003f46270 */
[----:B------:R-:W-:Y:S01]  /*74b0*/  VIADD R4, R185, 0x71 ;  /* 0x00000071b9047836 */ /* 0x000fe20000000000 */
[----:B------:R-:W-:Y:S01]  /*74c0*/  ISETP.GT.AND P4, PT, R169, R164, PT ;  /* 0x000000a4a900720c */ /* 0x000fe20003f84270 */
[----:B------:R-:W-:Y:S01]  /*74d0*/  VIADD R185, R185, 0x79 ;  /* 0x00000079b9b97836 */ /* 0x000fe20000000000 */
[----:B------:R-:W-:-:S02]  /*74e0*/  FSEL R37, R37, -INF , !P5 ;  /* 0xff80000025257808 */ /* 0x000fc40006800000 */
[----:B------:R-:W-:Y:S02]  /*74f0*/  FSEL R38, R38, -INF , !P1 ;  /* 0xff80000026267808 */ /* 0x000fe40004800000 */
[-C--:B------:R-:W-:Y:S02]  /*7500*/  ISETP.GE.AND P5, PT, R6, R133.reuse, PT ;  /* 0x000000850600720c */ /* 0x080fe40003fa6270 */
[----:B------:R-:W-:Y:S02]  /*7510*/  ISETP.GE.AND P1, PT, R4, R133, PT ;  /* 0x000000850400720c */ /* 0x000fe40003f26270 */
[----:B------:R-:W-:Y:S02]  /*7520*/  LOP3.LUT R187, R64, 0x78, R187, 0xfe, !PT ;  /* 0x0000007840bb7812 */ /* 0x000fe400078efebb */
[----:B------:R-:W-:Y:S02]  /*7530*/  FSEL R42, R42, -INF , !P6 ;  /* 0xff8000002a2a7808 */ /* 0x000fe40007000000 */
[----:B------:R-:W-:-:S02]  /*7540*/  FSEL R39, R39, -INF , !P2 ;  /* 0xff80000027277808 */ /* 0x000fc40005000000 */
[----:B------:R-:W-:Y:S02]  /*7550*/  FSEL R36, R36, -INF , !P3 ;  /* 0xff80000024247808 */ /* 0x000fe40005800000 */
[----:B------:R-:W-:Y:S02]  /*7560*/  FSEL R41, R32, -INF , !P5 ;  /* 0xff80000020297808 */ /* 0x000fe40006800000 */
[----:B------:R-:W-:Y:S02]  /*7570*/  FSEL R44, R33, -INF , !P1 ;  /* 0xff800000212c7808 */ /* 0x000fe40004800000 */
[C---:B------:R-:W-:Y:S02]  /*7580*/  ISETP.GE.AND P6, PT, R187.reuse, R133, PT ;  /* 0x00000085bb00720c */ /* 0x040fe40003fc6270 */
[-C--:B------:R-:W-:Y:S02]  /*7590*/  ISETP.GE.AND P2, PT, R187, R132.reuse, PT ;  /* 0x00000084bb00720c */ /* 0x080fe40003f46270 */
[----:B------:R-:W-:-:S02]  /*75a0*/  ISETP.GE.AND P3, PT, R4, R132, PT ;  /* 0x000000840400720c */ /* 0x000fc40003f66270 */
[C---:B------:R-:W-:Y:S02]  /*75b0*/  ISETP.GE.AND P5, PT, R185.reuse, R133, PT ;  /* 0x00000085b900720c */ /* 0x040fe40003fa6270 */
[----:B------:R-:W-:Y:S02]  /*75c0*/  ISETP.GE.AND P1, PT, R185, R132, PT ;  /* 0x00000084b900720c */ /* 0x000fe40003f26270 */
[----:B------:R-:W-:Y:S02]  /*75d0*/  FSEL R48, R35, -INF , !P3 ;  /* 0xff80000023307808 */ /* 0x000fe40005800000 */
[----:B------:R-:W-:Y:S02]  /*75e0*/  FSEL R50, R112, -INF , !P6 ;  /* 0xff80000070327808 */ /* 0x000fe40007000000 */
[----:B------:R-:W-:Y:S02]  /*75f0*/  FSEL R49, R113, -INF , !P5 ;  /* 0xff80000071317808 */ /* 0x000fe40006800000 */
[----:B------:R-:W-:-:S02]  /*7600*/  FSEL R47, R114, -INF , !P2 ;  /* 0xff800000722f7808 */ /* 0x000fc40005000000 */
[----:B------:R-:W-:Y:S01]  /*7610*/  FSEL R46, R115, -INF , !P1 ;  /* 0xff800000732e7808 */ /* 0x000fe20004800000 */
[----:B------:R-:W-:Y:S06]  /*7620*/  @!P4 BRA `(.L_x_7133) ;  /* 0x000000040074c947 */ /* 0x000fec0003800000 */
        /* <DEDUP_REMOVED lines=49> */
[C---:B------:R-:W-:Y:S02]  /*7940*/  IMAD R4, R7.reuse, R125, R4 ;  /* 0x0000007d07047224 */ /* 0x040fe400078e0204 */
        /* <DEDUP_REMOVED lines=9> */
.L_x_7134:
[----:B------:R-:W-:-:S04]  /*79e0*/  LEA R8, -R124, RZ, 0x7 ;  /* 0x000000ff7c087211 */ /* 0x000fc800078e39ff */
[----:B------:R-:W-:-:S07]  /*79f0*/  SHF.R.S32.HI R4, RZ, 0x1f, R8 ;  /* 0x0000001fff047819 */ /* 0x000fce0000011408 */
.L_x_7135:
        /* <DEDUP_REMOVED lines=32> */
.L_x_7133:
[----:B-1----:R-:W-:Y:S01]  /*7c00*/  FMNMX.FTZ R7, R2, R186, !PT ;  /* 0x000000ba02077209 */ /* 0x002fe20007810000 */
        /* <DEDUP_REMOVED lines=76> */
[--C-:B------:R-:W-:Y:S01]  /*80d0*/  FFMA.FTZ R56, R188, UR6, -R59.reuse ;  /* 0x00000006bc387c23 */ /* 0x100fe2000801083b */
[----:B--2---:R-:W-:Y:S01]  /*80e0*/  FMNMX.FTZ R60, R7, R60, !PT ;  /* 0x0000003c073c7209 */ /* 0x004fe20007810000 */
[--C-:B------:R-:W-:Y:S01]  /*80f0*/  FFMA.FTZ R55, R66, UR6, -R59.reuse ;  /* 0x0000000642377c23 */ /* 0x100fe2000801083b */
[----:B------:R-:W-:Y:S01]  /*8100*/  FSEL R7, R61, RZ, P2 ;  /* 0x000000ff3d077208 */ /* 0x000fe20001000000 */
[----:B------:R-:W-:Y:S01]  /*8110*/  MUFU.EX2 R58, R58 ;  /* 0x0000003a003a7308 */ /* 0x000fe20000000800 */
[C---:B------:R-:W-:Y:S01]  /*8120*/  FSETP.NEU.FTZ.AND P1, PT, R60.reuse, -INF , PT ;  /* 0xff8000003c00780b */ /* 0x040fe20003f3d000 */
[----:B------:R-:W-:Y:S01]  /*8130*/  FMUL.FTZ R54, R60, UR6 ;  /* 0x000000063c367c20 */ /* 0x000fe20008410000 */
[----:B------:R-:W-:Y:S01]  /*8140*/  FFMA.FTZ R66, R20, UR6, -R59 ;  /* 0x0000000614427c23 */ /* 0x000fe2000801083b */
[----:B------:R-:W-:Y:S01]  /*8150*/  FADD.FTZ R8, R2, -R7 ;  /* 0x8000000702087221 */ /* 0x000fe20000010000 */
[----:B------:R-:W-:Y:S01]  /*8160*/  FSEL R9, R60, RZ, P1 ;  /* 0x000000ff3c097208 */ /* 0x000fe20000800000 */
[----:B------:R-:W-:Y:S01]  /*8170*/  LDSM.16.MT88.4 R20, [R152+0x6000] ;  /* 0x006000009814783b */ /* 0x000fe20000004200 */
[----:B------:R-:W-:Y:S01]  /*8180*/  FSEL R54, R54, RZ, P1 ;  /* 0x000000ff36367208 */ /* 0x000fe20000800000 */
[----:B------:R-:W-:Y:S01]  /*8190*/  FMUL.FTZ R62, R8, UR6 ;  /* 0x00000006083e7c20 */ /* 0x000fe20008410000 */
[----:B------:R-:W1:Y:S01]  /*81a0*/  MUFU.EX2 R57, R57 ;  /* 0x0000003900397308 */ /* 0x000e620000000800 */
[----:B------:R-:W-:Y:S01]  /*81b0*/  FADD.FTZ R9, R0, -R9 ;  /* 0x8000000900097221 */ /* 0x000fe20000010000 */
[--C-:B------:R-:W-:Y:S01]  /*81c0*/  FFMA.FTZ R64, R24, UR6, -R59.reuse ;  /* 0x0000000618407c23 */ /* 0x100fe2000801083b */
[--C-:B------:R-:W-:Y:S01]  /*81d0*/  FFMA.FTZ R51, R5, UR6, -R54.reuse ;  /* 0x0000000605337c23 */ /* 0x100fe20008010836 */
[--C-:B------:R-:W-:Y:S01]  /*81e0*/  FFMA.FTZ R53, R67, UR6, -R54.reuse ;  /* 0x0000000643357c23 */ /* 0x100fe20008010836 */
[----:B------:R-:W2:Y:S01]  /*81f0*/  LDSM.16.MT88.4 R4, [R156+0x6000] ;  /* 0x006000009c04783b */ /* 0x000ea20000004200 */
[----:B------:R-:W-:Y:S01]  /*8200*/  FMUL.FTZ R0, R9, UR6 ;  /* 0x0000000609007c20 */ /* 0x000fe20008410000 */
        /* <DEDUP_REMOVED lines=43> */
[----:B------:R-:W1:Y:S01]  /*84c0*/  MUFU.EX2 R2, R2 ;  /* 0x0000000200027308 */ /* 0x000e620000000800 */
[----:B----4-:R-:W-:Y:S01]  /*84d0*/  F2FP.F16.F32.PACK_AB R13, R52, R53 ;  /* 0x00000035340d723e */ /* 0x010fe200000000ff */
[----:B------:R-:W-:Y:S01]  /*84e0*/  LDSM.16.MT88.4 R36, [R152+0x9000] ;  /* 0x009000009824783b */ /* 0x000fe20000004200 */
[----:B------:R-:W-:-:S05]  /*84f0*/  FFMA.FTZ R45, R45, UR6, -R54 ;  /* 0x000000062d2d7c23 */ /* 0x000fca0008010836 */
[----:B------:R-:W4:Y:S08]  /*8500*/  MUFU.EX2 R62, R62 ;  /* 0x0000003e003e7308 */ /* 0x000f300000000800 */
[----:B------:R-:W5:Y:S01]  /*8510*/  MUFU.EX2 R0, R0 ;  /* 0x0000000000007308 */ /* 0x000f620000000800 */
[----:B-1----:R-:W-:-:S07]  /*8520*/  F2FP.F16.F32.PACK_AB R15, R2, R51 ;  /* 0x00000033020f723e */ /* 0x002fce00000000ff */
        /* <DEDUP_REMOVED lines=17> */
[C---:B--2---:R-:W-:Y:S01]  /*8640*/  HMMA.16816.F32 R96, R12.reuse, R4, R96 ;  /* 0x000000040c60723c */ /* 0x044fe20000001860 */
        /* <DEDUP_REMOVED lines=15> */
[----:B------:R-:W-:Y:S01]  /*8740*/  FMUL.FTZ R26, R82, R0 ;  /* 0x00000000521a7220 */ /* 0x000fe20000410000 */
[-C--:B------:R-:W-:Y:S01]  /*8750*/  FMUL.FTZ R76, R76, R62.reuse ;  /* 0x0000003e4c4c7220 */ /* 0x080fe20000410000 */
[C---:B------:R-:W-:Y:S01]  /*8760*/  HMMA.16816.F32 R72, R12.reuse, R18, R72 ;  /* 0x000000120c48723c */ /* 0x040fe20000001848 */
[----:B------:R-:W2:Y:S01]  /*8770*/  LDSM.16.MT88.4 R16, [R156+0x6800] ;  /* 0x006800009c10783b */ /* 0x000ea20000004200 */
[----:B------:R-:W-:Y:S01]  /*8780*/  FMUL.FTZ R77, R77, R62 ;  /* 0x0000003e4d4d7220 */ /* 0x000fe20000410000 */
[-C--:B------:R-:W-:Y:S01]  /*8790*/  FMUL.FTZ R78, R78, R0.reuse ;  /* 0x000000004e4e7220 */ /* 0x080fe20000410000 */
[----:B------:R-:W-:Y:S01]  /*87a0*/  FMUL.FTZ R79, R79, R0 ;  /* 0x000000004f4f7220 */ /* 0x000fe20000410000 */
[----:B------:R-:W-:Y:S01]  /*87b0*/  MUFU.EX2 R66, R66 ;  /* 0x0000004200427308 */ /* 0x000fe20000000800 */
[C---:B---3--:R-:W-:Y:S01]  /*87c0*/  HMMA.16816.F32 R4, R12.reuse, R8, R4 ;  /* 0x000000080c04723c */ /* 0x048fe20000001804 */
[--C-:B------:R-:W-:Y:S01]  /*87d0*/  FFMA.FTZ R88, R141, UR6, -R54.reuse ;  /* 0x000000068d587c23 */ /* 0x100fe20008010836 */
[--C-:B------:R-:W-:Y:S01]  /*87e0*/  FFMA.FTZ R82, R143, UR6, -R54.reuse ;  /* 0x000000068f527c23 */ /* 0x100fe20008010836 */
[----:B------:R-:W-:Y:S01]  /*87f0*/  FFMA.FTZ R89, R139, UR6, -R54 ;  /* 0x000000068b597c23 */ /* 0x000fe20008010836 */
[--C-:B------:R-:W-:Y:S01]  /*8800*/  FFMA.FTZ R90, R138, UR6, -R59.reuse ;  /* 0x000000068a5a7c23 */ /* 0x100fe2000801083b */
[----:B------:R-:W-:Y:S01]  /*8810*/  FFMA.FTZ R91, R142, UR6, -R59 ;  /* 0x000000068e5b7c23 */ /* 0x000fe2000801083b */
[----:B------:R-:W-:Y:S01]  /*8820*/  HMMA.16816.F32 R8, R12, R10, R84 ;  /* 0x0000000a0c08723c */ /* 0x000fe20000001854 */
[----:B------:R3:W4:Y:S01]  /*8830*/  MUFU.EX2 R85, R28 ;  /* 0x0000001c00557308 */ /* 0x0007220000000800 */
[----:B-1----:R-:W-:Y:S01]  /*8840*/  F2FP.F16.F32.PACK_AB R32, R67, R64 ;  /* 0x000000404320723e */ /* 0x002fe200000000ff */
[----:B------:R-:W-:Y:S01]  /*8850*/  FFMA.FTZ R58, R179, R62, R58 ;  /* 0x0000003eb33a7223 */ /* 0x000fe2000001003a */
[----:B------:R-:W-:Y:S01]  /*8860*/  FFMA.FTZ R53, R178, R0, R53 ;  /* 0x00000000b2357223 */ /* 0x000fe20000010035 */
[----:B------:R-:W-:-:S02]  /*8870*/  FFMA.FTZ R179, R49, UR6, -R59 ;  /* 0x0000000631b37c23 */ /* 0x000fc4000801083b */
[--C-:B------:R-:W-:Y:S01]  /*8880*/  FFMA.FTZ R84, R25, UR6, -R54.reuse ;  /* 0x0000000619547c23 */ /* 0x100fe20008010836 */
[----:B------:R-:W-:Y:S01]  /*8890*/  FMUL.FTZ R25, R81, R62 ;  /* 0x0000003e51197220 */ /* 0x000fe20000410000 */
[--C-:B------:R-:W-:Y:S01]  /*88a0*/  FFMA.FTZ R81, R29, UR6, -R54.reuse ;  /* 0x000000061d517c23 */ /* 0x100fe20008010836 */
[----:B------:R-:W-:Y:S01]  /*88b0*/  MUFU.EX2 R83, R83 ;  /* 0x0000005300537308 */ /* 0x000fe20000000800 */
[----:B------:R-:W-:Y:S01]  /*88c0*/  FFMA.FTZ R87, R167, UR6, -R54 ;  /* 0x00000006a7577c23 */ /* 0x000fe20008010836 */
[----:B------:R-:W-:Y:S01]  /*88d0*/  FADD.FTZ R57, R57, R58 ;  /* 0x0000003a39397221 */ /* 0x000fe20000010000 */
[----:B------:R-:W-:Y:S01]  /*88e0*/  FADD.FTZ R52, R52, R53 ;  /* 0x0000003534347221 */ /* 0x000fe20000010000 */
[----:B------:R-:W-:Y:S01]  /*88f0*/  FFMA.FTZ R62, R44, UR6, -R59 ;  /* 0x000000062c3e7c23 */ /* 0x000fe2000801083b */
[C---:B------:R-:W-:Y:S01]  /*8900*/  HMMA.16816.F32 R24, R12.reuse, R20, R24 ;  /* 0x000000140c18723c */ /* 0x040fe20000001818 */
[----:B------:R-:W-:Y:S01]  /*8910*/  FADD.FTZ R56, R56, R57 ;  /* 0x0000003938387221 */ /* 0x000fe20000010000 */
[----:B------:R-:W-:Y:S01]  /*8920*/  FADD.FTZ R51, R51, R52 ;  /* 0x0000003433337221 */ /* 0x000fe20000010000 */
[----:B------:R-:W-:Y:S01]  /*8930*/  MUFU.EX2 R84, R84 ;  /* 0x0000005400547308 */ /* 0x000fe20000000800 */
[----:B---3--:R-:W1:Y:S01]  /*8940*/  LDSM.16.MT88.4 R28, [R154+0x6800] ;  /* 0x006800009a1c783b */ /* 0x008e620000004200 */
[----:B----4-:R-:W-:Y:S01]  /*8950*/  F2FP.F16.F32.PACK_AB R34, R85, R66 ;  /* 0x000000425522723e */ /* 0x010fe200000000ff */
[----:B------:R-:W-:Y:S01]  /*8960*/  HMMA.16816.F32 R12, R12, R22, R76 ;  /* 0x000000160c0c723c */ /* 0x000fe2000000184c */
[----:B------:R-:W-:Y:S01]  /*8970*/  FADD.FTZ R55, R55, R56 ;  /* 0x0000003837377221 */ /* 0x000fe20000010000 */
[----:B------:R-:W3:Y:S01]  /*8980*/  LDSM.16.MT88.4 R20, [R153+0x6800] ;  /* 0x006800009914783b */ /* 0x000ee20000004200 */
[----:B------:R-:W-:Y:S01]  /*8990*/  FADD.FTZ R51, R2, R51 ;  /* 0x0000003302337221 */ /* 0x000fe20000010000 */
[----:B------:R-:W-:Y:S01]  /*89a0*/  FFMA.FTZ R44, R50, UR6, -R59 ;  /* 0x00000006322c7c23 */ /* 0x000fe2000801083b */
[----:B------:R-:W4:Y:S01]  /*89b0*/  MUFU.EX2 R81, R81 ;  /* 0x0000005100517308 */ /* 0x000f220000000800 */
[----:B------:R-:W-:Y:S01]  /*89c0*/  FADD.FTZ R64, R64, R55 ;  /* 0x0000003740407221 */ /* 0x000fe20000010000 */
[--C-:B------:R-:W-:Y:S01]  /*89d0*/  FFMA.FTZ R78, R182, UR6, -R59.reuse ;  /* 0x00000006b64e7c23 */ /* 0x100fe2000801083b */
[--C-:B------:R-:W-:Y:S01]  /*89e0*/  FFMA.FTZ R79, R172, UR6, -R59.reuse ;  /* 0x00000006ac4f7c23 */ /* 0x100fe2000801083b */
[--C-:B------:R-:W-:Y:S01]  /*89f0*/  FFMA.FTZ R77, R180, UR6, -R59.reuse ;  /* 0x00000006b44d7c23 */ /* 0x100fe2000801083b */
[----:B------:R-:W-:Y:S01]  /*8a00*/  FFMA.FTZ R76, R170, UR6, -R59 ;  /* 0x00000006aa4c7c23 */ /* 0x000fe2000801083b */
[----:B------:R-:W-:-:S02]  /*8a10*/  FADD.FTZ R67, R67, R64 ;  /* 0x0000004043437221 */ /* 0x000fc40000010000 */
[----:B------:R-:W5:Y:S02]  /*8a20*/  MUFU.EX2 R80, R80 ;  /* 0x0000005000507308 */ /* 0x000f640000000800 */
[----:B------:R-:W-:-:S04]  /*8a30*/  FADD.FTZ R66, R66, R67 ;  /* 0x0000004342427221 */ /* 0x000fc80000010000 */
[----:B------:R-:W-:Y:S02]  /*8a40*/  FADD.FTZ R85, R85, R66 ;  /* 0x0000004255557221 */ /* 0x000fe40000010000 */
[----:B------:R-:W-:Y:S01]  /*8a50*/  MUFU.EX2 R78, R78 ;  /* 0x0000004e004e7308 */ /* 0x000fe20000000800 */
[----:B----4-:R-:W-:-:S07]  /*8a60*/  F2FP.F16.F32.PACK_AB R33, R81, R84 ;  /* 0x000000545121723e */ /* 0x010fce00000000ff */
[----:B------:R-:W4:Y:S01]  /*8a70*/  MUFU.EX2 R79, R79 ;  /* 0x0000004f004f7308 */ /* 0x000f220000000800 */
        /* <DEDUP_REMOVED lines=10> */
[C---:B---3--:R-:W-:Y:S01]  /*8b20*/  HMMA.16816.F32 R68, R32.reuse, R20, R68 ;  /* 0x000000142044723c */ /* 0x048fe20000001844 */
[----:B------:R-:W3:Y:S05]  /*8b30*/  MUFU.EX2 R88, R88 ;  /* 0x0000005800587308 */ /* 0x000eea0000000800 */
        /* <DEDUP_REMOVED lines=9> */
[----:B----4-:R-:W-:Y:S01]  /*8bd0*/  F2FP.F16.F32.PACK_AB R32, R79, R78 ;  /* 0x0000004e4f20723e */ /* 0x010fe200000000ff */
[----:B------:R-:W-:Y:S01]  /*8be0*/  FADD.FTZ R78, R78, R85 ;  /* 0x000000554e4e7221 */ /* 0x000fe20000010000 */
[----:B---3--:R-:W-:-:S02]  /*8bf0*/  F2FP.F16.F32.PACK_AB R33, R88, R87 ;  /* 0x000000575821723e */ /* 0x008fc400000000ff */
        /* <DEDUP_REMOVED lines=28> */
[----:B---3--:R-:W-:-:S02]  /*8dc0*/  F2FP.F16.F32.PACK_AB R33, R103, R102 ;  /* 0x000000666721723e */ /* 0x008fc400000000ff */
[----:B------:R-:W-:-:S03]  /*8dd0*/  F2FP.F16.F32.PACK_AB R34, R100, R91 ;  /* 0x0000005b6422723e */ /* 0x000fc600000000ff */
[----:B------:R-:W-:Y:S01]  /*8de0*/  MUFU.EX2 R115, R115 ;  /* 0x0000007300737308 */ /* 0x000fe20000000800 */
[----:B-----5:R-:W-:Y:S01]  /*8df0*/  F2FP.F16.F32.PACK_AB R35, R107, R106 ;  /* 0x0000006a6b23723e */ /* 0x020fe200000000ff */
[----:B------:R-:W-:-:S06]  /*8e00*/  FADD.FTZ R90, R90, R101 ;  /* 0x000000655a5a7221 */ /* 0x000fcc0000010000 */
        /* <DEDUP_REMOVED lines=8> */
[----:B------:R-:W2:Y:S05]  /*8e90*/  LDSM.16.MT88.4 R16, [R156+0x8000] ;  /* 0x008000009c10783b */ /* 0x000eaa0000004200 */
[C---:B-1----:R-:W-:Y:S01]  /*8ea0*/  HMMA.16816.F32 R68, R32.reuse, R28, R68 ;  /* 0x0000001c2044723c */ /* 0x042fe20000001844 */
[----:B------:R-:W1:Y:S05]  /*8eb0*/  MUFU.EX2 R120, R120 ;  /* 0x0000007800787308 */ /* 0x000e6a0000000800 */
        /* <DEDUP_REMOVED lines=27> */
[----:B------:R-:W-:Y:S08]  /*9070*/  MUFU.EX2 R122, R122 ;  /* 0x0000007a007a7308 */ /* 0x000ff00000000800 */
[----:B------:R-:W-:Y:S01]  /*9080*/  MUFU.EX2 R3, R3 ;  /* 0x0000000300037308 */ /* 0x000fe20000000800 */
[C---:B--2---:R-:W-:Y:S07]  /*9090*/  HMMA.16816.F32 R24, R32.reuse, R16, R24 ;  /* 0x000000102018723c */ /* 0x044fee0000001818 */
[----:B------:R-:W-:Y:S01]  /*90a0*/  MUFU.EX2 R40, R40 ;  /* 0x0000002800287308 */ /* 0x000fe20000000800 */
[----:B------:R-:W-:Y:S01]  /*90b0*/  HMMA.16816.F32 R12, R32, R18, R12 ;  /* 0x00000012200c723c */ /* 0x000fe2000000180c */
[----:B------:R-:W2:Y:S01]  /*90c0*/  LDSM.16.MT88.4 R32, [R153+0x8800] ;  /* 0x008800009920783b */ /* 0x000ea20000004200 */
[----:B------:R-:W-:-:S02]  /*90d0*/  F2FP.F16.F32.PACK_AB R16, R117, R110 ;  /* 0x0000006e7510723e */ /* 0x000fc400000000ff */
[----:B-1----:R-:W-:-:S03]  /*90e0*/  F2FP.F16.F32.PACK_AB R17, R109, R108 ;  /* 0x0000006c6d11723e */ /* 0x002fc600000000ff */
[----:B------:R-:W-:Y:S01]  /*90f0*/  MUFU.EX2 R42, R42 ;  /* 0x0000002a002a7308 */ /* 0x000fe20000000800 */
[----:B------:R-:W-:Y:S02]  /*9100*/  F2FP.F16.F32.PACK_AB R18, R119, R104 ;  /* 0x000000687712723e */ /* 0x000fe400000000ff */
[----:B----4-:R-:W-:-:S05]  /*9110*/  F2FP.F16.F32.PACK_AB R19, R116, R65 ;  /* 0x000000417413723e */ /* 0x010fca00000000ff */
[----:B------:R-:W-:Y:S02]  /*9120*/  MUFU.EX2 R43, R43 ;  /* 0x0000002b002b7308 */ /* 0x000fe40000000800 */
[C---:B-----5:R-:W-:Y:S06]  /*9130*/  HMMA.16816.F32 R96, R16.reuse, R28, R96 ;  /* 0x0000001c1060723c */ /* 0x060fec0000001860 */
[----:B------:R-:W-:Y:S01]  /*9140*/  MUFU.EX2 R105, R105 ;  /* 0x0000006900697308 */ /* 0x000fe20000000800 */
[C---:B------:R-:W-:Y:S01]  /*9150*/  HMMA.16816.F32 R92, R16.reuse, R30, R92 ;  /* 0x0000001e105c723c */ /* 0x040fe2000000185c */
[----:B------:R-:W1:Y:S05]  /*9160*/  LDSM.16.MT88.4 R28, [R152+0x8800] ;  /* 0x00880000981c783b */ /* 0x000e6a0000004200 */
[C---:B---3--:R-:W-:Y:S01]  /*9170*/  HMMA.16816.F32 R4, R16.reuse, R20, R4 ;  /* 0x000000141004723c */ /* 0x048fe20000001804 */
[----:B------:R-:W-:Y:S05]  /*9180*/  MUFU.EX2 R124, R124 ;  /* 0x0000007c007c7308 */ /* 0x000fea0000000800 */
[C---:B------:R-:W-:Y:S01]  /*9190*/  HMMA.16816.F32 R8, R16.reuse, R22, R8 ;  /* 0x000000161008723c */ /* 0x040fe20000001808 */
[----:B------:R-:W3:Y:S02]  /*91a0*/  LDSM.16.MT88.4 R20, [R156+0x9000] ;  /* 0x009000009c14783b */ /* 0x000ee40000004200 */
[----:B------:R-:W-:Y:S03]  /*91b0*/  MUFU.EX2 R41, R41 ;  /* 0x0000002900297308 */ /* 0x000fe60000000800 */
[C---:B--2---:R-:W-:Y:S05]  /*91c0*/  HMMA.16816.F32 R68, R16.reuse, R32, R68 ;  /* 0x000000201044723c */ /* 0x044fea0000001844 */
[----:B------:R-:W2:Y:S01]  /*91d0*/  MUFU.EX2 R0, R62 ;  /* 0x0000003e00007308 */ /* 0x000ea20000000800 */
[C---:B------:R-:W-:Y:S01]  /*91e0*/  HMMA.16816.F32 R72, R16.reuse, R34, R72 ;  /* 0x000000221048723c */ /* 0x040fe20000001848 */
[----:B------:R-:W4:Y:S06]  /*91f0*/  LDSM.16.MT88.4 R32, [R154+0x9000] ;  /* 0x009000009a20783b */ /* 0x000f2c0000004200 */
[----:B------:R-:W-:Y:S08]  /*9200*/  MUFU.EX2 R44, R44 ;  /* 0x0000002c002c7308 */ /* 0x000ff00000000800 */
[----:B------:R-:W5:Y:S01]  /*9210*/  MUFU.EX2 R179, R179 ;  /* 0x000000b300b37308 */ /* 0x000f620000000800 */
[----:B--2---:R-:W-:Y:S01]  /*9220*/  F2FP.F16.F32.PACK_AB R76, R0, R41 ;  /* 0x00000029004c723e */ /* 0x004fe200000000ff */
[C---:B-1----:R-:W-:Y:S06]  /*9230*/  HMMA.16816.F32 R24, R16.reuse, R28, R24 ;  /* 0x0000001c1018723c */ /* 0x042fec0000001818 */
[----:B------:R-:W-:Y:S01]  /*9240*/  HMMA.16816.F32 R12, R16, R30, R12 ;  /* 0x0000001e100c723c */ /* 0x000fe2000000180c */
[----:B------:R-:W1:Y:S01]  /*9250*/  LDSM.16.MT88.4 R16, [R153+0x9000] ;  /* 0x009000009910783b */ /* 0x000e620000004200 */
[----:B------:R-:W-:Y:S01]  /*9260*/  F2FP.F16.F32.PACK_AB R28, R122, R63 ;  /* 0x0000003f7a1c723e */ /* 0x000fe200000000ff */
[----:B------:R-:W-:Y:S01]  /*9270*/  MUFU.EX2 R2, R45 ;  /* 0x0000002d00027308 */ /* 0x000fe20000000800 */
[----:B------:R-:W-:-:S03]  /*9280*/  F2FP.F16.F32.PACK_AB R29, R43, R42 ;  /* 0x0000002a2b1d723e */ /* 0x000fc600000000ff */
[----:B------:R-:W-:Y:S02]  /*9290*/  F2FP.F16.F32.PACK_AB R30, R40, R3 ;  /* 0x00000003281e723e */ /* 0x000fe400000000ff */
[----:B------:R-:W-:Y:S02]  /*92a0*/  F2FP.F16.F32.PACK_AB R31, R124, R105 ;  /* 0x000000697c1f723e */ /* 0x000fe400000000ff */
[----:B-----5:R-:W-:-:S05]  /*92b0*/  F2FP.F16.F32.PACK_AB R78, R179, R44 ;  /* 0x0000002cb34e723e */ /* 0x020fca00000000ff */
[C---:B---3--:R-:W-:Y:S06]  /*92c0*/  HMMA.16816.F32 R96, R28.reuse, R20, R96 ;  /* 0x000000141c60723c */ /* 0x048fec0000001860 */
[C---:B----4-:R-:W-:Y:S06]  /*92d0*/  HMMA.16816.F32 R4, R28.reuse, R32, R4 ;  /* 0x000000201c04723c */ /* 0x050fec0000001804 */
[----:B------:R-:W-:Y:S01]  /*92e0*/  HMMA.16816.F32 R92, R28, R22, R92 ;  /* 0x000000161c5c723c */ /* 0x000fe2000000185c */
[----:B------:R-:W-:Y:S01]  /*92f0*/  FADD.FTZ R32, R84, R51 ;  /* 0x0000003354207221 */ /* 0x000fe20000010000 */
[----:B------:R-:W2:Y:S01]  /*9300*/  LDSM.16.MT88.4 R20, [R156+0x9800] ;  /* 0x009800009c14783b */ /* 0x000ea20000004200 */
[----:B------:R-:W-:-:S02]  /*9310*/  FFMA.FTZ R33, R48, UR6, -R54 ;  /* 0x0000000630217c23 */ /* 0x000fc40008010836 */
[----:B------:R-:W-:Y:S01]  /*9320*/  FADD.FTZ R32, R81, R32 ;  /* 0x0000002051207221 */ /* 0x000fe20000010000 */
[C---:B------:R-:W-:Y:S03]  /*9330*/  HMMA.16816.F32 R8, R28.reuse, R34, R8 ;  /* 0x000000221c08723c */ /* 0x040fe60000001808 */
[----:B------:R-:W-:Y:S01]  /*9340*/  FADD.FTZ R83, R83, R32 ;  /* 0x0000002053537221 */ /* 0x000fe20000010000 */
[--C-:B------:R-:W-:Y:S01]  /*9350*/  FFMA.FTZ R32, R47, UR6, -R54.reuse ;  /* 0x000000062f207c23 */ /* 0x100fe20008010836 */
[----:B------:R-:W3:Y:S01]  /*9360*/  MUFU.EX2 R33, R33 ;  /* 0x0000002100217308 */ /* 0x000ee20000000800 */
[----:B------:R-:W-:Y:S01]  /*9370*/  HMMA.16816.F32 R24, R28, R36, R24 ;  /* 0x000000241c18723c */ /* 0x000fe20000001818 */
[----:B------:R-:W-:Y:S01]  /*9380*/  FADD.FTZ R80, R80, R83 ;  /* 0x0000005350507221 */ /* 0x000fe20000010000 */
[----:B------:R-:W-:-:S04]  /*9390*/  FFMA.FTZ R35, R46, UR6, -R54 ;  /* 0x000000062e237c23 */ /* 0x000fc80008010836 */
[C---:B-1----:R-:W-:Y:S01]  /*93a0*/  HMMA.16816.F32 R68, R28.reuse, R16, R68 ;  /* 0x000000101c44723c */ /* 0x042fe20000001844 */
[----:B------:R-:W-:Y:S05]  /*93b0*/  MUFU.EX2 R32, R32 ;  /* 0x0000002000207308 */ /* 0x000fea0000000800 */
[C---:B------:R-:W-:Y:S01]  /*93c0*/  HMMA.16816.F32 R72, R28.reuse, R18, R72 ;  /* 0x000000121c48723c */ /* 0x040fe20000001848 */
[----:B------:R-:W-:Y:S02]  /*93d0*/  FADD.FTZ R17, R87, R80 ;  /* 0x0000005057117221 */ /* 0x000fe40000010000 */
[----:B------:R-:W1:Y:S01]  /*93e0*/  LDSM.16.MT88.4 R84, [R154+0x9800] ;  /* 0x009800009a54783b */ /* 0x000e620000004200 */
[----:B------:R-:W4:Y:S01]  /*93f0*/  MUFU.EX2 R35, R35 ;  /* 0x0000002300237308 */ /* 0x000f220000000800 */
[----:B------:R-:W-:Y:S01]  /*9400*/  FADD.FTZ R17, R88, R17 ;  /* 0x0000001158117221 */ /* 0x000fe20000010000 */
[----:B------:R-:W-:Y:S01]  /*9410*/  HMMA.16816.F32 R12, R28, R38, R12 ;  /* 0x000000261c0c723c */ /* 0x000fe2000000180c */
[----:B---3--:R-:W-:-:S02]  /*9420*/  F2FP.F16.F32.PACK_AB R77, R33, R2 ;  /* 0x00000002214d723e */ /* 0x008fc400000000ff */
[----:B------:R-:W-:Y:S02]  /*9430*/  FADD.FTZ R82, R82, R17 ;  /* 0x0000001152527221 */ /* 0x000fe40000010000 */
[----:B------:R-:W3:Y:S02]  /*9440*/  LDSM.16.MT88.4 R16, [R153+0x9800] ;  /* 0x009800009910783b */ /* 0x000ee40000004200 */
[----:B------:R-:W-:Y:S01]  /*9450*/  FADD.FTZ R89, R89, R82 ;  /* 0x0000005259597221 */ /* 0x000fe20000010000 */
[----:B------:R-:W-:-:S03]  /*9460*/  FADD.FTZ R29, R91, R90 ;  /* 0x0000005a5b1d7221 */ /* 0x000fc60000010000 */
        /* <DEDUP_REMOVED lines=13> */
[----:B------:R-:W2:Y:S01]  /*9540*/  LDSM.16.MT88.4 R20, [R152+0x9800] ;  /* 0x009800009814783b */ /* 0x000ea20000004200 */
[----:B------:R-:W-:Y:S01]  /*9550*/  FADD.FTZ R28, R121, R28 ;  /* 0x0000001c791c7221 */ /* 0x000fe20000010000 */
[----:B------:R-:W-:-:S03]  /*9560*/  FADD.FTZ R110, R110, R115 ;  /* 0x000000736e6e7221 */ /* 0x000fc60000010000 */
[----:B-1----:R-:W-:Y:S01]  /*9570*/  HMMA.16816.F32 R88, R76, R84, R4 ;  /* 0x000000544c58723c */ /* 0x002fe20000001804 */
[----:B------:R-:W-:-:S04]  /*9580*/  FADD.FTZ R117, R117, R110 ;  /* 0x0000006e75757221 */ /* 0x000fc80000010000 */
[----:B------:R-:W-:Y:S01]  /*9590*/  FADD.FTZ R104, R104, R117 ;  /* 0x0000007568687221 */ /* 0x000fe20000010000 */
[----:B------:R-:W-:Y:S01]  /*95a0*/  HMMA.16816.F32 R84, R76, R86, R8 ;  /* 0x000000564c54723c */ /* 0x000fe20000001808 */
[----:B------:R-:W-:-:S04]  /*95b0*/  FADD.FTZ R5, R111, R28 ;  /* 0x0000001c6f057221 */ /* 0x000fc80000010000 */
[----:B------:R-:W-:Y:S01]  /*95c0*/  FADD.FTZ R5, R120, R5 ;  /* 0x0000000578057221 */ /* 0x000fe20000010000 */
[----:B---3--:R-:W-:Y:S03]  /*95d0*/  HMMA.16816.F32 R68, R76, R16, R68 ;  /* 0x000000104c44723c */ /* 0x008fe60000001844 */
[----:B------:R-:W-:-:S03]  /*95e0*/  FADD.FTZ R4, R108, R5 ;  /* 0x000000056c047221 */ /* 0x000fc60000010000 */
[----:B------:R-:W-:Y:S01]  /*95f0*/  HMMA.16816.F32 R72, R76, R18, R72 ;  /* 0x000000124c48723c */ /* 0x000fe20000001848 */
[----:B------:R-:W-:-:S04]  /*9600*/  FADD.FTZ R4, R109, R4 ;  /* 0x000000046d047221 */ /* 0x000fc80000010000 */
[----:B------:R-:W-:Y:S01]  /*9610*/  FADD.FTZ R5, R65, R4 ;  /* 0x0000000441057221 */ /* 0x000fe20000010000 */
[----:B------:R-:W-:-:S03]  /*9620*/  FADD.FTZ R4, R119, R104 ;  /* 0x0000006877047221 */ /* 0x000fc60000010000 */
        /* <DEDUP_REMOVED lines=8> */
[----:B------:R-:W-:Y:S01]  /*96b0*/  HMMA.16816.F32 R76, R76, R22, R12 ;  /* 0x000000164c4c723c */ /* 0x000fe2000000180c */
[----:B------:R-:W-:Y:S02]  /*96c0*/  FADD.FTZ R40, R40, R3 ;  /* 0x0000000328287221 */ /* 0x000fe40000010000 */
[----:B------:R-:W-:Y:S02]  /*96d0*/  FADD.FTZ R3, R124, R105 ;  /* 0x000000697c037221 */ /* 0x000fe40000010000 */
[----:B------:R-:W-:Y:S02]  /*96e0*/  FADD.FTZ R41, R41, R40 ;  /* 0x0000002829297221 */ /* 0x000fe40000010000 */
[----:B------:R-:W-:Y:S02]  /*96f0*/  FADD.FTZ R2, R2, R3 ;  /* 0x0000000302027221 */ /* 0x000fe40000010000 */
[----:B------:R-:W-:Y:S01]  /*9700*/  FADD.FTZ R41, R0, R41 ;  /* 0x0000002900297221 */ /* 0x000fe20000010000 */
[----:B------:R-:W-:Y:S01]  /*9710*/  MOV R0, R60 ;  /* 0x0000003c00007202 */ /* 0x000fe20000000f00 */
[----:B------:R-:W-:Y:S01]  /*9720*/  FADD.FTZ R33, R33, R2 ;  /* 0x0000000221217221 */ /* 0x000fe20000010000 */
[----:B------:R-:W-:Y:S01]  /*9730*/  MOV R2, R61 ;  /* 0x0000003d00027202 */ /* 0x000fe20000000f00 */
[----:B------:R-:W-:-:S02]  /*9740*/  FADD.FTZ R44, R44, R41 ;  /* 0x000000292c2c7221 */ /* 0x000fc40000010000 */
[----:B------:R-:W-:Y:S02]  /*9750*/  FADD.FTZ R32, R32, R33 ;  /* 0x0000002120207221 */ /* 0x000fe40000010000 */
[----:B------:R-:W-:Y:S02]  /*9760*/  FADD.FTZ R179, R179, R44 ;  /* 0x0000002cb3b37221 */ /* 0x000fe40000010000 */
[----:B------:R-:W-:-:S07]  /*9770*/  FADD.FTZ R178, R35, R32 ;  /* 0x0000002023b27221 */ /* 0x000fce0000010000 */
.L_x_7130:
        /* <DEDUP_REMOVED lines=13> */
.L_x_7140:
[----:B------:R-:W-:Y:S04]  /*9850*/  DEPBAR.LE SB0, 0x0 ;  /* 0x000080000000791a */ /* 0x000fe80000000000 */
[----:B------:R-:W-:Y:S01]  /*9860*/  BAR.SYNC.DEFER_BLOCKING 0x0 ;  /* 0x0000000000007b1d */ /* 0x000fe20000010000 */
[----:B------:R-:W-:Y:S02]  /*9870*/  IADD3 R169, R169, -0x1, RZ ;  /* 0xffffffffa9a97810 */ /* 0x000fe40007ffe0ff */
[----:B------:R-:W-:Y:S02]  /*9880*/  MOV R8, R172 ;  /* 0x000000ac00087202 */ /* 0x000fe40000000f00 */
[----:B------:R-:W-:Y:S01]  /*9890*/  MOV R0, R170 ;  /* 0x000000aa00007202 */ /* 0x000fe20000000f00 */
[----:B------:R-:W-:Y:S06]  /*98a0*/  @!P0 BRA `(.L_x_7137) ;  /* 0x0000000000f48947 */ /* 0x000fec0003800000 */
        /* <DEDUP_REMOVED lines=61> */
.L_x_7137:
        /* <DEDUP_REMOVED lines=201> */
.L_x_7139:
        /* <DEDUP_REMOVED lines=28> */
.L_x_7138:
        /* <DEDUP_REMOVED lines=93> */
[--C-:B------:R-:W-:Y:S01]  /*b0a0*/  FFMA.FTZ R119, R16, UR4, -R116.reuse ;  /* 0x0000000410777c23 */ /* 0x100fe20008010874 */
[--C-:B------:R-:W-:Y:S01]  /*b0b0*/  FFMA.FTZ R135, R46, UR4, -R103.reuse ;  /* 0x000000042e877c23 */ /* 0x100fe20008010867 */
[--C-:B------:R-:W-:Y:S01]  /*b0c0*/  FFMA.FTZ R136, R47, UR4, -R103.reuse ;  /* 0x000000042f887c23 */ /* 0x100fe20008010867 */
[--C-:B------:R-:W-:Y:S01]  /*b0d0*/  FFMA.FTZ R139, R50, UR4, -R103.reuse ;  /* 0x00000004328b7c23 */ /* 0x100fe20008010867 */
[----:B------:R-:W-:Y:S01]  /*b0e0*/  LDSM.16.MT88.4 R44, [R154+0x8000] ;  /* 0x008000009a2c783b */ /* 0x000fe20000004200 */
[--C-:B------:R-:W-:Y:S03]  /*b0f0*/  FFMA.FTZ R140, R51, UR4, -R103.reuse ;  /* 0x00000004338c7c23 */ /* 0x100fe60008010867 */
[----:B------:R-:W-:Y:S01]  /*b100*/  MUFU.EX2 R125, R125 ;  /* 0x0000007d007d7308 */ /* 0x000fe20000000800 */
[C---:B--2---:R-:W-:Y:S01]  /*b110*/  FMUL.FTZ R12, R100.reuse, R92 ;  /* 0x0000005c640c7220 */ /* 0x044fe20000410000 */
[C---:B------:R-:W-:Y:S01]  /*b120*/  FMUL.FTZ R13, R100.reuse, R93 ;  /* 0x0000005d640d7220 */ /* 0x040fe20000410000 */
[----:B------:R-:W-:Y:S01]  /*b130*/  FMUL.FTZ R16, R100, R88 ;  /* 0x0000005864107220 */ /* 0x000fe20000410000 */
[--C-:B------:R-:W-:Y:S01]  /*b140*/  FFMA.FTZ R122, R14, UR4, -R103.reuse ;  /* 0x000000040e7a7c23 */ /* 0x100fe20008010867 */
[--C-:B------:R-:W-:Y:S01]  /*b150*/  FFMA.FTZ R117, R15, UR4, -R103.reuse ;  /* 0x000000040f757c23 */ /* 0x100fe20008010867 */
[----:B------:R-:W-:Y:S01]  /*b160*/  LDSM.16.MT88.4 R48, [R156+0x8800] ;  /* 0x008800009c30783b */ /* 0x000fe20000004200 */
[--C-:B------:R-:W-:Y:S03]  /*b170*/  FFMA.FTZ R118, R18, UR4, -R103.reuse ;  /* 0x0000000412767c23 */ /* 0x100fe60008010867 */
[----:B------:R-:W-:Y:S01]  /*b180*/  MUFU.EX2 R120, R120 ;  /* 0x0000007800787308 */ /* 0x000fe20000000800 */
[--C-:B------:R-:W-:Y:S01]  /*b190*/  FFMA.FTZ R124, R22, UR4, -R103.reuse ;  /* 0x00000004167c7c23 */ /* 0x100fe20008010867 */
[--C-:B------:R-:W-:Y:S01]  /*b1a0*/  FFMA.FTZ R121, R23, UR4, -R103.reuse ;  /* 0x0000000417797c23 */ /* 0x100fe20008010867 */
[C---:B------:R-:W-:Y:S01]  /*b1b0*/  FMUL.FTZ R76, R100.reuse, R76 ;  /* 0x0000004c644c7220 */ /* 0x040fe20000410000 */
[C---:B------:R-:W-:Y:S01]  /*b1c0*/  FMUL.FTZ R77, R100.reuse, R77 ;  /* 0x0000004d644d7220 */ /* 0x040fe20000410000 */
        /* <DEDUP_REMOVED lines=8> */
[--C-:B------:R-:W-:Y:S01]  /*b250*/  FFMA.FTZ R7, R19, UR4, -R103.reuse ;  /* 0x0000000413077c23 */ /* 0x100fe20008010867 */
[--C-:B------:R-:W-:Y:S01]  /*b260*/  FFMA.FTZ R129, R8, UR4, -R116.reuse ;  /* 0x0000000408817c23 */ /* 0x100fe20008010874 */
[C---:B------:R-:W-:Y:S03]  /*b270*/  FMUL.FTZ R8, R100.reuse, R96 ;  /* 0x0000006064087220 */ /* 0x040fe60000410000 */
[----:B------:R-:W-:Y:S01]  /*b280*/  MUFU.EX2 R130, R130 ;  /* 0x0000008200827308 */ /* 0x000fe20000000800 */
[--C-:B------:R-:W-:Y:S01]  /*b290*/  FFMA.FTZ R126, R9, UR4, -R116.reuse ;  /* 0x00000004097e7c23 */ /* 0x100fe20008010874 */
[----:B------:R-:W-:Y:S01]  /*b2a0*/  FMUL.FTZ R9, R100, R97 ;  /* 0x0000006164097220 */ /* 0x000fe20000410000 */
[--C-:B------:R-:W-:Y:S01]  /*b2b0*/  FFMA.FTZ R128, R10, UR4, -R103.reuse ;  /* 0x000000040a807c23 */ /* 0x100fe20008010867 */
[--C-:B------:R-:W-:Y:S01]  /*b2c0*/  FFMA.FTZ R123, R11, UR4, -R103.reuse ;  /* 0x000000040b7b7c23 */ /* 0x100fe20008010867 */
[----:B------:R-:W-:Y:S01]  /*b2d0*/  FMUL.FTZ R102, R3, UR4 ;  /* 0x0000000403667c20 */ /* 0x000fe20008410000 */
[--C-:B------:R-:W-:Y:S01]  /*b2e0*/  FFMA.FTZ R24, R24, UR4, -R116.reuse ;  /* 0x0000000418187c23 */ /* 0x100fe20008010874 */
[--C-:B------:R-:W-:Y:S03]  /*b2f0*/  FFMA.FTZ R26, R26, UR4, -R103.reuse ;  /* 0x000000041a1a7c23 */ /* 0x100fe60008010867 */
[----:B------:R-:W-:Y:S01]  /*b300*/  MUFU.EX2 R132, R132 ;  /* 0x0000008400847308 */ /* 0x000fe20000000800 */
[C---:B------:R-:W-:Y:S01]  /*b310*/  FMUL.FTZ R68, R100.reuse, R68 ;  /* 0x0000004464447220 */ /* 0x040fe20000410000 */
[C---:B------:R-:W-:Y:S01]  /*b320*/  FMUL.FTZ R69, R100.reuse, R69 ;  /* 0x0000004564457220 */ /* 0x040fe20000410000 */
[C---:B------:R-:W-:Y:S01]  /*b330*/  FMUL.FTZ R72, R100.reuse, R72 ;  /* 0x0000004864487220 */ /* 0x040fe20000410000 */
[----:B------:R-:W-:Y:S01]  /*b340*/  FMUL.FTZ R73, R100, R73 ;  /* 0x0000004964497220 */ /* 0x000fe20000410000 */
[--C-:B------:R-:W-:Y:S01]  /*b350*/  FFMA.FTZ R131, R4, UR4, -R116.reuse ;  /* 0x0000000404837c23 */ /* 0x100fe20008010874 */
[--C-:B------:R-:W-:Y:S01]  /*b360*/  FFMA.FTZ R52, R52, UR4, -R116.reuse ;  /* 0x0000000434347c23 */ /* 0x100fe20008010874 */
[--C-:B------:R-:W-:Y:S03]  /*b370*/  FFMA.FTZ R53, R53, UR4, -R116.reuse ;  /* 0x0000000435357c23 */ /* 0x100fe60008010874 */
[----:B------:R-:W2:Y:S01]  /*b380*/  MUFU.EX2 R3, R102 ;  /* 0x0000006600037308 */ /* 0x000ea20000000800 */
[--C-:B------:R-:W-:Y:S01]  /*b390*/  FFMA.FTZ R54, R54, UR4, -R103.reuse ;  /* 0x0000000436367c23 */ /* 0x100fe20008010867 */
[----:B------:R-:W-:Y:S01]  /*b3a0*/  FFMA.FTZ R55, R55, UR4, -R103 ;  /* 0x0000000437377c23 */ /* 0x000fe20008010867 */
[----:B------:R-:W-:Y:S02]  /*b3b0*/  ISETP.GT.AND P1, PT, R169, R164, PT ;  /* 0x000000a4a900720c */ /* 0x000fe40003f24270 */
[----:B------:R-:W-:Y:S05]  /*b3c0*/  MOV R101, R2 ;  /* 0x0000000200657202 */ /* 0x000fea0000000f00 */
[----:B------:R-:W3:Y:S10]  /*b3d0*/  MUFU.EX2 R131, R131 ;  /* 0x0000008300837308 */ /* 0x000ef40000000800 */
[----:B------:R-:W4:Y:S01]  /*b3e0*/  MUFU.EX2 R127, R127 ;  /* 0x0000007f007f7308 */ /* 0x000f220000000800 */
[C---:B--2---:R-:W-:Y:S01]  /*b3f0*/  FMUL.FTZ R14, R3.reuse, R94 ;  /* 0x0000005e030e7220 */ /* 0x044fe20000410000 */
[C---:B------:R-:W-:Y:S01]  /*b400*/  FMUL.FTZ R15, R3.reuse, R95 ;  /* 0x0000005f030f7220 */ /* 0x040fe20000410000 */
[C---:B------:R-:W-:Y:S01]  /*b410*/  FMUL.FTZ R18, R3.reuse, R90 ;  /* 0x0000005a03127220 */ /* 0x040fe20000410000 */
[----:B------:R-:W-:Y:S01]  /*b420*/  LDSM.16.MT88.4 R92, [R156+0x6800] ;  /* 0x006800009c5c783b */ /* 0x000fe20000004200 */
[C---:B------:R-:W-:Y:S01]  /*b430*/  FMUL.FTZ R19, R3.reuse, R91 ;  /* 0x0000005b03137220 */ /* 0x040fe20000410000 */
[C---:B------:R-:W-:Y:S01]  /*b440*/  FMUL.FTZ R22, R3.reuse, R86 ;  /* 0x0000005603167220 */ /* 0x040fe20000410000 */
[C---:B------:R-:W-:Y:S03]  /*b450*/  FMUL.FTZ R23, R3.reuse, R87 ;  /* 0x0000005703177220 */ /* 0x040fe60000410000 */
[----:B------:R-:W-:Y:S01]  /*b460*/  MUFU.EX2 R129, R129 ;  /* 0x0000008100817308 */ /* 0x000fe20000000800 */
[----:B---3--:R-:W-:Y:S01]  /*b470*/  F2FP.F16.F32.PACK_AB R96, R130, R131 ;  /* 0x000000838260723e */ /* 0x008fe200000000ff */
[C---:B------:R-:W-:Y:S01]  /*b480*/  FMUL.FTZ R10, R3.reuse, R98 ;  /* 0x00000062030a7220 */ /* 0x040fe20000410000 */
[C---:B------:R-:W-:Y:S01]  /*b490*/  FMUL.FTZ R11, R3.reuse, R99 ;  /* 0x00000063030b7220 */ /* 0x040fe20000410000 */
[----:B------:R-:W2:Y:S01]  /*b4a0*/  LDSM.16.MT88.4 R88, [R152+0x6000] ;  /* 0x006000009858783b */ /* 0x000ea20000004200 */
[----:B------:R-:W-:Y:S01]  /*b4b0*/  FFMA.FTZ R102, R20, UR4, -R116 ;  /* 0x0000000414667c23 */ /* 0x000fe20008010874 */
[C---:B------:R-:W-:Y:S01]  /*b4c0*/  FMUL.FTZ R20, R100.reuse, R84 ;  /* 0x0000005464147220 */ /* 0x040fe20000410000 */
[----:B------:R-:W-:Y:S03]  /*b4d0*/  FMUL.FTZ R78, R3, R78 ;  /* 0x0000004e034e7220 */ /* 0x000fe60000410000 */
[----:B------:R-:W3:Y:S01]  /*b4e0*/  MUFU.EX2 R126, R126 ;  /* 0x0000007e007e7308 */ /* 0x000ee20000000800 */
[----:B----4-:R-:W-:Y:S01]  /*b4f0*/  F2FP.F16.F32.PACK_AB R97, R127, R132 ;  /* 0x000000847f61723e */ /* 0x010fe200000000ff */
[C---:B------:R-:W-:Y:S01]  /*b500*/  FMUL.FTZ R79, R3.reuse, R79 ;  /* 0x0000004f034f7220 */ /* 0x040fe20000410000 */
[C---:B------:R-:W-:Y:S01]  /*b510*/  FMUL.FTZ R70, R3.reuse, R70 ;  /* 0x0000004603467220 */ /* 0x040fe20000410000 */
[----:B------:R-:W4:Y:S01]  /*b520*/  LDSM.16.MT88.4 R84, [R154+0x6800] ;  /* 0x006800009a54783b */ /* 0x000f220000004200 */
[C---:B------:R-:W-:Y:S01]  /*b530*/  FMUL.FTZ R71, R3.reuse, R71 ;  /* 0x0000004703477220 */ /* 0x040fe20000410000 */
[C---:B------:R-:W-:Y:S01]  /*b540*/  FMUL.FTZ R74, R3.reuse, R74 ;  /* 0x0000004a034a7220 */ /* 0x040fe20000410000 */
[C---:B------:R-:W-:Y:S03]  /*b550*/  FMUL.FTZ R75, R3.reuse, R75 ;  /* 0x0000004b034b7220 */ /* 0x040fe60000410000 */
[----:B------:R-:W-:Y:S01]  /*b560*/  MUFU.EX2 R128, R128 ;  /* 0x0000008000807308 */ /* 0x000fe20000000800 */
[----:B------:R-:W-:Y:S01]  /*b570*/  FFMA.FTZ R132, R3, R178, R132 ;  /* 0x000000b203847223 */ /* 0x000fe20000010084 */
[----:B------:R-:W-:Y:S03]  /*b580*/  FFMA.FTZ R131, R100, R179, R131 ;  /* 0x000000b364837223 */ /* 0x000fe60000010083 */
[----:B------:R-:W-:Y:S01]  /*b590*/  FADD.FTZ R127, R127, R132 ;  /* 0x000000847f7f7221 */ /* 0x000fe20000010000 */
[----:B------:R-:W-:Y:S04]  /*b5a0*/  FADD.FTZ R130, R130, R131 ;  /* 0x0000008382827221 */ /* 0x000fe80000010000 */
[----:B------:R-:W5:Y:S01]  /*b5b0*/  MUFU.EX2 R123, R123 ;  /* 0x0000007b007b7308 */ /* 0x000f620000000800 */
[C---:B---3--:R-:W-:Y:S01]  /*b5c0*/  F2FP.F16.F32.PACK_AB R98, R126.reuse, R129 ;  /* 0x000000817e62723e */ /* 0x048fe200000000ff */
[----:B------:R-:W-:Y:S04]  /*b5d0*/  FADD.FTZ R129, R129, R130 ;  /* 0x0000008281817221 */ /* 0x000fe80000010000 */
[----:B------:R-:W-:Y:S04]  /*b5e0*/  FADD.FTZ R126, R126, R129 ;  /* 0x000000817e7e7221 */ /* 0x000fe80000010000 */
[----:B------:R-:W3:Y:S10]  /*b5f0*/  MUFU.EX2 R117, R117 ;  /* 0x0000007500757308 */ /* 0x000ef40000000800 */
[----:B------:R-:W-:Y:S01]  /*b600*/  MUFU.EX2 R119, R119 ;  /* 0x0000007700777308 */ /* 0x000fe20000000800 */
[C---:B-----5:R-:W-:Y:S01]  /*b610*/  F2FP.F16.F32.PACK_AB R99, R123.reuse, R128 ;  /* 0x000000807b63723e */ /* 0x060fe200000000ff */
[----:B------:R-:W-:Y:S04]  /*b620*/  FADD.FTZ R128, R128, R127 ;  /* 0x0000007f80807221 */ /* 0x000fe80000010000 */
[----:B------:R-:W-:Y:S04]  /*b630*/  FADD.FTZ R123, R123, R128 ;  /* 0x000000807b7b7221 */ /* 0x000fe80000010000 */
[----:B------:R-:W5:Y:S01]  /*b640*/  MUFU.EX2 R6, R6 ;  /* 0x0000000600067308 */ /* 0x000f620000000800 */
[C---:B------:R-:W-:Y:S06]  /*b650*/  HMMA.16816.F32 R8, R96.reuse, R104, R8 ;  /* 0x000000686008723c */ /* 0x040fec0000001808 */
[C---:B------:R-:W-:Y:S03]  /*b660*/  HMMA.16816.F32 R12, R96.reuse, R106, R12 ;  /* 0x0000006a600c723c */ /* 0x040fe6000000180c */
[----:B------:R-:W-:Y:S01]  /*b670*/  MUFU.EX2 R118, R118 ;  /* 0x0000007600767308 */ /* 0x000fe20000000800 */
[----:B------:R-:W4:Y:S02]  /*b680*/  LDSM.16.MT88.4 R104, [R153+0x6800] ;  /* 0x006800009968783b */ /* 0x000f240000004200 */
[C---:B-1----:R-:W-:Y:S07]  /*b690*/  HMMA.16816.F32 R16, R96.reuse, R108, R16 ;  /* 0x0000006c6010723c */ /* 0x042fee0000001810 */
[----:B------:R1:W-:Y:S01]  /*b6a0*/  MUFU.EX2 R109, R24 ;  /* 0x00000018006d7308 */ /* 0x0003e20000000800 */
[C---:B------:R-:W-:Y:S09]  /*b6b0*/  HMMA.16816.F32 R20, R96.reuse, R110, R20 ;  /* 0x0000006e6014723c */ /* 0x040ff20000001814 */
[----:B------:R2:W-:Y:S01]  /*b6c0*/  MUFU.EX2 R110, R26 ;  /* 0x0000001a006e7308 */ /* 0x0005e20000000800 */
[C---:B------:R-:W-:Y:S03]  /*b6d0*/  HMMA.16816.F32 R68, R96.reuse, R112, R68 ;  /* 0x000000706044723c */ /* 0x040fe60000001844 */
[--C-:B------:R-:W-:Y:S01]  /*b6e0*/  FFMA.FTZ R108, R25, UR4, -R116.reuse ;  /* 0x00000004196c7c23 */ /* 0x100fe20008010874 */
[C---:B------:R-:W-:Y:S05]  /*b6f0*/  FMUL.FTZ R25, R100.reuse, R81 ;  /* 0x0000005164197220 */ /* 0x040fea0000410000 */
[----:B------:R-:W4:Y:S02]  /*b700*/  MUFU.EX2 R7, R7 ;  /* 0x0000000700077308 */ /* 0x000f240000000800 */
[--C-:B------:R-:W-:Y:S01]  /*b710*/  FFMA.FTZ R111, R27, UR4, -R103.reuse ;  /* 0x000000041b6f7c23 */ /* 0x100fe20008010867 */
[C---:B------:R-:W-:Y:S03]  /*b720*/  HMMA.16816.F32 R72, R96.reuse, R114, R72 ;  /* 0x000000726048723c */ /* 0x040fe60000001848 */
[----:B-1----:R-:W-:Y:S01]  /*b730*/  FMUL.FTZ R24, R100, R80 ;  /* 0x0000005064187220 */ /* 0x002fe20000410000 */
[C---:B------:R-:W-:Y:S01]  /*b740*/  FMUL.FTZ R27, R3.reuse, R83 ;  /* 0x00000053031b7220 */ /* 0x040fe20000410000 */
[----:B------:R-:W-:Y:S02]  /*b750*/  F2FP.F16.F32.PACK_AB R80, R120, R125 ;  /* 0x0000007d7850723e */ /* 0x000fe400000000ff */
[----:B------:R-:W-:Y:S01]  /*b760*/  MUFU.EX2 R102, R102 ;  /* 0x0000006600667308 */ /* 0x000fe20000000800 */
[----:B--2---:R-:W-:Y:S03]  /*b770*/  FMUL.FTZ R26, R3, R82 ;  /* 0x00000052031a7220 */ /* 0x004fe60000410000 */
[----:B---3--:R-:W-:Y:S02]  /*b780*/  F2FP.F16.F32.PACK_AB R81, R117, R122 ;  /* 0x0000007a7551723e */ /* 0x008fe400000000ff */
[----:B-----5:R-:W-:Y:S01]  /*b790*/  F2FP.F16.F32.PACK_AB R82, R6, R119 ;  /* 0x000000770652723e */ /* 0x020fe200000000ff */
[--C-:B------:R-:W-:Y:S01]  /*b7a0*/  FFMA.FTZ R114, R34, UR4, -R103.reuse ;  /* 0x0000000422727c23 */ /* 0x100fe20008010867 */
[--C-:B------:R-:W-:Y:S02]  /*b7b0*/  FFMA.FTZ R115, R43, UR4, -R103.reuse ;  /* 0x000000042b737c23 */ /* 0x100fe40008010867 */
[----:B------:R-:W1:Y:S01]  /*b7c0*/  MUFU.EX2 R5, R5 ;  /* 0x0000000500057308 */ /* 0x000e620000000800 */
[C---:B------:R-:W-:Y:S03]  /*b7d0*/  HMMA.16816.F32 R24, R96.reuse, R88, R24 ;  /* 0x000000586018723c */ /* 0x040fe60000001818 */
[----:B----4-:R-:W-:Y:S01]  /*b7e0*/  F2FP.F16.F32.PACK_AB R83, R7, R118 ;  /* 0x000000760753723e */ /* 0x010fe200000000ff */
[--C-:B------:R-:W-:Y:S01]  /*b7f0*/  FFMA.FTZ R112, R28, UR4, -R116.reuse ;  /* 0x000000041c707c23 */ /* 0x100fe20008010874 */
[----:B------:R-:W-:Y:S01]  /*b800*/  FFMA.FTZ R113, R29, UR4, -R116 ;  /* 0x000000041d717c23 */ /* 0x000fe20008010874 */
[----:B------:R-:W-:Y:S03]  /*b810*/  HMMA.16816.F32 R76, R96, R90, R76 ;  /* 0x0000005a604c723c */ /* 0x000fe6000000184c */
[----:B------:R-:W-:Y:S01]  /*b820*/  MUFU.EX2 R124, R124 ;  /* 0x0000007c007c7308 */ /* 0x000fe20000000800 */
[----:B------:R-:W2:Y:S01]  /*b830*/  LDSM.16.MT88.4 R88, [R152+0x6800] ;  /* 0x006800009858783b */ /* 0x000ea20000004200 */
[----:B------:R-:W-:Y:S01]  /*b840*/  FADD.FTZ R125, R125, R126 ;  /* 0x0000007e7d7d7221 */ /* 0x000fe20000010000 */
[C---:B------:R-:W-:Y:S07]  /*b850*/  HMMA.16816.F32 R8, R80.reuse, R92, R8 ;  /* 0x0000005c5008723c */ /* 0x040fee0000001808 */
[----:B------:R-:W3:Y:S01]  /*b860*/  MUFU.EX2 R121, R121 ;  /* 0x0000007900797308 */ /* 0x000ee20000000800 */
[--C-:B------:R-:W-:Y:S01]  /*b870*/  FFMA.FTZ R99, R32, UR4, -R116.reuse ;  /* 0x0000000420637c23 */ /* 0x100fe20008010874 */
[C---:B------:R-:W-:Y:S01]  /*b880*/  HMMA.16816.F32 R12, R80.reuse, R94, R12 ;  /* 0x0000005e500c723c */ /* 0x040fe2000000180c */
[----:B------:R-:W4:Y:S07]  /*b890*/  LDSM.16.MT88.4 R92, [R156+0x7000] ;  /* 0x007000009c5c783b */ /* 0x000f2e0000004200 */
[----:B------:R-:W5:Y:S01]  /*b8a0*/  MUFU.EX2 R108, R108 ;  /* 0x0000006c006c7308 */ /* 0x000f620000000800 */
[C---:B------:R-:W-:Y:S03]  /*b8b0*/  HMMA.16816.F32 R16, R80.reuse, R84, R16 ;  /* 0x000000545010723c */ /* 0x040fe60000001810 */
[--C-:B------:R-:W-:Y:S03]  /*b8c0*/  FFMA.FTZ R98, R33, UR4, -R116.reuse ;  /* 0x0000000421627c23 */ /* 0x100fe60008010874 */
[C---:B------:R-:W-:Y:S03]  /*b8d0*/  HMMA.16816.F32 R20, R80.reuse, R86, R20 ;  /* 0x000000565014723c */ /* 0x040fe60000001814 */
[----:B------:R-:W4:Y:S01]  /*b8e0*/  MUFU.EX2 R111, R111 ;  /* 0x0000006f006f7308 */ /* 0x000f220000000800 */
[----:B------:R-:W4:Y:S01]  /*b8f0*/  LDSM.16.MT88.4 R84, [R154+0x7000] ;  /* 0x007000009a54783b */ /* 0x000f220000004200 */
[----:B-1----:R-:W-:Y:S01]  /*b900*/  F2FP.F16.F32.PACK_AB R28, R5, R102 ;  /* 0x00000066051c723e */ /* 0x002fe200000000ff */
[C---:B------:R-:W-:Y:S07]  /*b910*/  HMMA.16816.F32 R68, R80.reuse, R104, R68 ;  /* 0x000000685044723c */ /* 0x040fee0000001844 */
[----:B------:R-:W-:Y:S01]  /*b920*/  MUFU.EX2 R112, R112 ;  /* 0x0000007000707308 */ /* 0x000fe20000000800 */
[----:B---3--:R-:W-:Y:S01]  /*b930*/  F2FP.F16.F32.PACK_AB R29, R121, R124 ;  /* 0x0000007c791d723e */ /* 0x008fe200000000ff */
[C---:B------:R-:W-:Y:S08]  /*b940*/  HMMA.16816.F32 R72, R80.reuse, R106, R72 ;  /* 0x0000006a5048723c */ /* 0x040ff00000001848 */
[----:B------:R-:W1:Y:S01]  /*b950*/  MUFU.EX2 R113, R113 ;  /* 0x0000007100717308 */ /* 0x000e620000000800 */
[C---:B--2---:R-:W-:Y:S03]  /*b960*/  HMMA.16816.F32 R24, R80.reuse, R88, R24 ;  /* 0x000000585018723c */ /* 0x044fe60000001818 */
[--C-:B------:R-:W-:Y:S03]  /*b970*/  FFMA.FTZ R105, R35, UR4, -R103.reuse ;  /* 0x0000000423697c23 */ /* 0x100fe60008010867 */
[----:B------:R-:W-:Y:S03]  /*b980*/  HMMA.16816.F32 R76, R80, R90, R76 ;  /* 0x0000005a504c723c */ /* 0x000fe6000000184c */
[----:B------:R2:W-:Y:S01]  /*b990*/  MUFU.EX2 R88, R36 ;  /* 0x0000002400587308 */ /* 0x0005e20000000800 */
[----:B------:R-:W3:Y:S01]  /*b9a0*/  LDSM.16.MT88.4 R32, [R153+0x7000] ;  /* 0x007000009920783b */ /* 0x000ee20000004200 */
[--C-:B------:R-:W-:Y:S01]  /*b9b0*/  FFMA.FTZ R97, R30, UR4, -R103.reuse ;  /* 0x000000041e617c23 */ /* 0x100fe20008010867 */
[--C-:B------:R-:W-:Y:S01]  /*b9c0*/  FFMA.FTZ R96, R31, UR4, -R103.reuse ;  /* 0x000000041f607c23 */ /* 0x100fe20008010867 */
[----:B-----5:R-:W-:Y:S01]  /*b9d0*/  F2FP.F16.F32.PACK_AB R30, R108, R109 ;  /* 0x0000006d6c1e723e */ /* 0x020fe200000000ff */
[--C-:B------:R-:W-:Y:S05]  /*b9e0*/  FFMA.FTZ R89, R37, UR4, -R116.reuse ;  /* 0x0000000425597c23 */ /* 0x100fea0008010874 */
[----:B------:R-:W-:Y:S01]  /*b9f0*/  MUFU.EX2 R99, R99 ;  /* 0x0000006300637308 */ /* 0x000fe20000000800 */
[----:B------:R-:W5:Y:S01]  /*ba00*/  LDSM.16.MT88.4 R80, [R152+0x7000] ;  /* 0x007000009850783b */ /* 0x000f620000004200 */
[----:B----4-:R-:W-:Y:S01]  /*ba10*/  F2FP.F16.F32.PACK_AB R31, R111, R110 ;  /* 0x0000006e6f1f723e */ /* 0x010fe200000000ff */
[--C-:B------:R-:W-:Y:S01]  /*ba20*/  FFMA.FTZ R91, R38, UR4, -R103.reuse ;  /* 0x00000004265b7c23 */ /* 0x100fe20008010867 */
[--C-:B------:R-:W-:Y:S01]  /*ba30*/  FFMA.FTZ R90, R39, UR4, -R103.reuse ;  /* 0x00000004275a7c23 */ /* 0x100fe20008010867 */
[--C-:B------:R-:W-:Y:S01]  /*ba40*/  FFMA.FTZ R107, R40, UR4, -R116.reuse ;  /* 0x00000004286b7c23 */ /* 0x100fe20008010874 */
[----:B------:R-:W-:Y:S01]  /*ba50*/  FFMA.FTZ R104, R41, UR4, -R116 ;  /* 0x0000000429687c23 */ /* 0x000fe20008010874 */
[----:B------:R-:W-:Y:S03]  /*ba60*/  FFMA.FTZ R106, R42, UR4, -R103 ;  /* 0x000000042a6a7c23 */ /* 0x000fe60008010867 */
[----:B------:R-:W-:Y:S01]  /*ba70*/  MUFU.EX2 R97, R97 ;  /* 0x0000006100617308 */ /* 0x000fe20000000800 */
[C---:B------:R-:W-:Y:S01]  /*ba80*/  HMMA.16816.F32 R8, R28.reuse, R92, R8 ;  /* 0x0000005c1c08723c */ /* 0x040fe20000001808 */
[----:B--2---:R-:W2:Y:S04]  /*ba90*/  LDSM.16.MT88.4 R36, [R156+0x7800] ;  /* 0x007800009c24783b */ /* 0x004ea80000004200 */
[----:B------:R-:W-:Y:S01]  /*baa0*/  FADD.FTZ R122, R122, R123 ;  /* 0x0000007b7a7a7221 */ /* 0x000fe20000010000 */
[C---:B------:R-:W-:Y:S03]  /*bab0*/  HMMA.16816.F32 R12, R28.reuse, R94, R12 ;  /* 0x0000005e1c0c723c */ /* 0x040fe6000000180c */
[----:B------:R-:W4:Y:S01]  /*bac0*/  MUFU.EX2 R96, R96 ;  /* 0x0000006000607308 */ /* 0x000f220000000800 */
[----:B------:R-:W-:Y:S01]  /*bad0*/  LDSM.16.MT88.4 R40, [R153+0x7800] ;  /* 0x007800009928783b */ /* 0x000fe20000004200 */
[----:B------:R-:W-:Y:S01]  /*bae0*/  FADD.FTZ R120, R120, R125 ;  /* 0x0000007d78787221 */ /* 0x000fe20000010000 */
[C---:B------:R-:W-:Y:S07]  /*baf0*/  HMMA.16816.F32 R16, R28.reuse, R84, R16 ;  /* 0x000000541c10723c */ /* 0x040fee0000001810 */
[----:B------:R-:W4:Y:S01]  /*bb00*/  MUFU.EX2 R98, R98 ;  /* 0x0000006200627308 */ /* 0x000f220000000800 */
[----:B------:R-:W-:Y:S01]  /*bb10*/  LDSM.16.MT88.4 R92, [R156+0x9800] ;  /* 0x009800009c5c783b */ /* 0x000fe20000004200 */
[C---:B------:R-:W-:Y:S08]  /*bb20*/  HMMA.16816.F32 R20, R28.reuse, R86, R20 ;  /* 0x000000561c14723c */ /* 0x040ff00000001814 */
[----:B------:R-:W-:Y:S01]  /*bb30*/  MUFU.EX2 R114, R114 ;  /* 0x0000007200727308 */ /* 0x000fe20000000800 */
[C---:B---3--:R-:W-:Y:S01]  /*bb40*/  HMMA.16816.F32 R68, R28.reuse, R32, R68 ;  /* 0x000000201c44723c */ /* 0x048fe20000001844 */
[----:B------:R-:W3:Y:S02]  /*bb50*/  LDSM.16.MT88.4 R84, [R154+0x7800] ;  /* 0x007800009a54783b */ /* 0x000ee40000004200 */
[----:B------:R-:W-:Y:S03]  /*bb60*/  FADD.FTZ R117, R117, R122 ;  /* 0x0000007a75757221 */ /* 0x000fe60000010000 */
[C---:B------:R-:W-:Y:S03]  /*bb70*/  HMMA.16816.F32 R72, R28.reuse, R34, R72 ;  /* 0x000000221c48723c */ /* 0x040fe60000001848 */
[----:B------:R-:W2:Y:S02]  /*bb80*/  MUFU.EX2 R105, R105 ;  /* 0x0000006900697308 */ /* 0x000ea40000000800 */
[----:B-1----:R-:W-:Y:S01]  /*bb90*/  F2FP.F16.F32.PACK_AB R32, R113, R112 ;  /* 0x000000707120723e */ /* 0x002fe200000000ff */
[C---:B-----5:R-:W-:Y:S07]  /*bba0*/  HMMA.16816.F32 R24, R28.reuse, R80, R24 ;  /* 0x000000501c18723c */ /* 0x060fee0000001818 */
[----:B------:R-:W1:Y:S01]  /*bbb0*/  MUFU.EX2 R89, R89 ;  /* 0x0000005900597308 */ /* 0x000e620000000800 */
[----:B----4-:R-:W-:Y:S01]  /*bbc0*/  F2FP.F16.F32.PACK_AB R33, R96, R97 ;  /* 0x000000616021723e */ /* 0x010fe200000000ff */
[----:B------:R-:W-:Y:S01]  /*bbd0*/  HMMA.16816.F32 R76, R28, R82, R76 ;  /* 0x000000521c4c723c */ /* 0x000fe2000000184c */
[----:B------:R-:W4:Y:S02]  /*bbe0*/  LDSM.16.MT88.4 R28, [R152+0x7800] ;  /* 0x00780000981c783b */ /* 0x000f240000004200 */
[----:B------:R-:W-:Y:S05]  /*bbf0*/  F2FP.F16.F32.PACK_AB R34, R98, R99 ;  /* 0x000000636222723e */ /* 0x000fea00000000ff */
[----:B------:R-:W-:Y:S03]  /*bc00*/  MUFU.EX2 R91, R91 ;  /* 0x0000005b005b7308 */ /* 0x000fe60000000800 */
[----:B--2---:R-:W-:Y:S01]  /*bc10*/  F2FP.F16.F32.PACK_AB R35, R105, R114 ;  /* 0x000000726923723e */ /* 0x004fe200000000ff */
[----:B------:R-:W-:Y:S01]  /*bc20*/  FADD.FTZ R119, R119, R120 ;  /* 0x0000007877777221 */ /* 0x000fe20000010000 */
[----:B------:R-:W2:Y:S01]  /*bc30*/  LDSM.16.MT88.4 R80, [R156+0x8000] ;  /* 0x008000009c50783b */ /* 0x000ea20000004200 */
[----:B------:R-:W-:Y:S02]  /*bc40*/  FADD.FTZ R118, R118, R117 ;  /* 0x0000007576767221 */ /* 0x000fe40000010000 */
[----:B------:R-:W-:Y:S01]  /*bc50*/  FADD.FTZ R119, R6, R119 ;  /* 0x0000007706777221 */ /* 0x000fe20000010000 */
[----:B------:R-:W-:Y:S01]  /*bc60*/  FFMA.FTZ R6, R62, UR4, -R103 ;  /* 0x000000043e067c23 */ /* 0x000fe20008010867 */
[C---:B------:R-:W-:Y:S01]  /*bc70*/  HMMA.16816.F32 R8, R32.reuse, R36, R8 ;  /* 0x000000242008723c */ /* 0x040fe20000001808 */
[----:B------:R-:W5:Y:S04]  /*bc80*/  MUFU.EX2 R90, R90 ;  /* 0x0000005a005a7308 */ /* 0x000f680000000800 */
[----:B------:R-:W-:Y:S01]  /*bc90*/  FADD.FTZ R7, R7, R118 ;  /* 0x0000007607077221 */ /* 0x000fe20000010000 */
[C---:B------:R-:W-:Y:S05]  /*bca0*/  HMMA.16816.F32 R12, R32.reuse, R38, R12 ;  /* 0x00000026200c723c */ /* 0x040fea000000180c */
[----:B------:R-:W-:Y:S01]  /*bcb0*/  MUFU.EX2 R107, R107 ;  /* 0x0000006b006b7308 */ /* 0x000fe20000000800 */
[----:B-1----:R-:W-:Y:S01]  /*bcc0*/  F2FP.F16.F32.PACK_AB R36, R89, R88 ;  /* 0x000000585924723e */ /* 0x002fe200000000ff */
[C---:B---3--:R-:W-:Y:S08]  /*bcd0*/  HMMA.16816.F32 R16, R32.reuse, R84, R16 ;  /* 0x000000542010723c */ /* 0x048ff00000001810 */
[----:B------:R-:W1:Y:S01]  /*bce0*/  MUFU.EX2 R104, R104 ;  /* 0x0000006800687308 */ /* 0x000e620000000800 */
[C---:B------:R-:W-:Y:S01]  /*bcf0*/  HMMA.16816.F32 R20, R32.reuse, R86, R20 ;  /* 0x000000562014723c */ /* 0x040fe20000001814 */
[----:B------:R-:W-:Y:S02]  /*bd00*/  LDSM.16.MT88.4 R84, [R154+0x9800] ;  /* 0x009800009a54783b */ /* 0x000fe40000004200 */
[----:B-----5:R-:W-:Y:S03]  /*bd10*/  F2FP.F16.F32.PACK_AB R37, R90, R91 ;  /* 0x0000005b5a25723e */ /* 0x020fe600000000ff */
[C---:B------:R-:W-:Y:S03]  /*bd20*/  HMMA.16816.F32 R68, R32.reuse, R40, R68 ;  /* 0x000000282044723c */ /* 0x040fe60000001844 */
[----:B------:R-:W-:Y:S02]  /*bd30*/  MUFU.EX2 R106, R106 ;  /* 0x0000006a006a7308 */ /* 0x000fe40000000800 */
[----:B------:R-:W-:Y:S01]  /*bd40*/  FADD.FTZ R102, R102, R119 ;  /* 0x0000007766667221 */ /* 0x000fe20000010000 */
[C---:B------:R-:W-:Y:S01]  /*bd50*/  HMMA.16816.F32 R72, R32.reuse, R42, R72 ;  /* 0x0000002a2048723c */ /* 0x040fe20000001848 */
[----:B------:R-:W3:Y:S06]  /*bd60*/  LDSM.16.MT88.4 R40, [R153+0x8000] ;  /* 0x008000009928783b */ /* 0x000eec0000004200 */
[----:B------:R-:W5:Y:S01]  /*bd70*/  MUFU.EX2 R115, R115 ;  /* 0x0000007300737308 */ /* 0x000f620000000800 */
[----:B-1----:R-:W-:Y:S01]  /*bd80*/  F2FP.F16.F32.PACK_AB R38, R104, R107 ;  /* 0x0000006b6826723e */ /* 0x002fe200000000ff */
[C---:B----4-:R-:W-:Y:S08]  /*bd90*/  HMMA.16816.F32 R24, R32.reuse, R28, R24 ;  /* 0x0000001c2018723c */ /* 0x050ff00000001818 */
[----:B------:R-:W1:Y:S01]  /*bda0*/  MUFU.EX2 R134, R134 ;  /* 0x0000008600867308 */ /* 0x000e620000000800 */
[----:B------:R-:W-:Y:S01]  /*bdb0*/  HMMA.16816.F32 R76, R32, R30, R76 ;  /* 0x0000001e204c723c */ /* 0x000fe2000000184c */
[----:B------:R-:W4:Y:S02]  /*bdc0*/  LDSM.16.MT88.4 R28, [R152+0x8000] ;  /* 0x00800000981c783b */ /* 0x000f240000004200 */
[----:B------:R-:W-:Y:S01]  /*bdd0*/  FADD.FTZ R124, R124, R7 ;  /* 0x000000077c7c7221 */ /* 0x000fe20000010000 */
[----:B------:R-:W-:Y:S03]  /*bde0*/  FADD.FTZ R102, R5, R102 ;  /* 0x0000006605667221 */ /* 0x000fe60000010000 */
[--C-:B------:R-:W-:Y:S01]  /*bdf0*/  FFMA.FTZ R34, R56, UR4, -R116.reuse ;  /* 0x0000000438227c23 */ /* 0x100fe20008010874 */
[----:B-----5:R-:W-:Y:S01]  /*be00*/  F2FP.F16.F32.PACK_AB R39, R115, R106 ;  /* 0x0000006a7327723e */ /* 0x020fe200000000ff */
[----:B------:R-:W-:Y:S02]  /*be10*/  MUFU.EX2 R135, R135 ;  /* 0x0000008700877308 */ /* 0x000fe40000000800 */
[----:B------:R-:W-:Y:S01]  /*be20*/  FFMA.FTZ R56, R57, UR4, -R116 ;  /* 0x0000000439387c23 */ /* 0x000fe20008010874 */
[--C-:B------:R-:W-:Y:S01]  /*be30*/  FFMA.FTZ R57, R58, UR4, -R103.reuse ;  /* 0x000000043a397c23 */ /* 0x100fe20008010867 */
[--C-:B------:R-:W-:Y:S01]  /*be40*/  FFMA.FTZ R58, R59, UR4, -R103.reuse ;  /* 0x000000043b3a7c23 */ /* 0x100fe20008010867 */
[----:B------:R-:W-:Y:S01]  /*be50*/  FADD.FTZ R121, R121, R124 ;  /* 0x0000007c79797221 */ /* 0x000fe20000010000 */
[C---:B--2---:R-:W-:Y:S04]  /*be60*/  HMMA.16816.F32 R8, R36.reuse, R80, R8 ;  /* 0x000000502408723c */ /* 0x044fe80000001808 */
[----:B------:R-:W2:Y:S01]  /*be70*/  MUFU.EX2 R136, R136 ;  /* 0x0000008800887308 */ /* 0x000ea20000000800 */
[----:B-1----:R-:W-:Y:S01]  /*be80*/  F2FP.F16.F32.PACK_AB R32, R134, R133 ;  /* 0x000000858620723e */ /* 0x002fe200000000ff */
[C---:B------:R-:W-:Y:S08]  /*be90*/  HMMA.16816.F32 R12, R36.reuse, R82, R12 ;  /* 0x00000052240c723c */ /* 0x040ff0000000180c */
[----:B------:R-:W-:Y:S03]  /*bea0*/  MUFU.EX2 R137, R137 ;  /* 0x0000008900897308 */ /* 0x000fe60000000800 */
[----:B------:R-:W-:Y:S01]  /*beb0*/  FADD.FTZ R109, R109, R102 ;  /* 0x000000666d6d7221 */ /* 0x000fe20000010000 */
[C---:B------:R-:W-:Y:S03]  /*bec0*/  HMMA.16816.F32 R16, R36.reuse, R44, R16 ;  /* 0x0000002c2410723c */ /* 0x040fe60000001810 */
[--C-:B------:R-:W-:Y:S03]  /*bed0*/  FFMA.FTZ R59, R60, UR4, -R116.reuse ;  /* 0x000000043c3b7c23 */ /* 0x100fe60008010874 */
[C---:B------:R-:W-:Y:S01]  /*bee0*/  HMMA.16816.F32 R20, R36.reuse, R46, R20 ;  /* 0x0000002e2414723c */ /* 0x040fe20000001814 */
[----:B------:R-:W1:Y:S01]  /*bef0*/  LDSM.16.MT88.4 R44, [R154+0x8800] ;  /* 0x008800009a2c783b */ /* 0x000e620000004200 */
[----:B------:R-:W-:Y:S03]  /*bf00*/  MUFU.EX2 R138, R138 ;  /* 0x0000008a008a7308 */ /* 0x000fe60000000800 */
[----:B--2---:R-:W-:Y:S01]  /*bf10*/  F2FP.F16.F32.PACK_AB R33, R136, R135 ;  /* 0x000000878821723e */ /* 0x004fe200000000ff */
[C---:B---3--:R-:W-:Y:S06]  /*bf20*/  HMMA.16816.F32 R68, R36.reuse, R40, R68 ;  /* 0x000000282444723c */ /* 0x048fec0000001844 */
[----:B------:R-:W-:Y:S01]  /*bf30*/  MUFU.EX2 R139, R139 ;  /* 0x0000008b008b7308 */ /* 0x000fe20000000800 */
[--C-:B------:R-:W-:Y:S01]  /*bf40*/  FFMA.FTZ R60, R61, UR4, -R116.reuse ;  /* 0x000000043d3c7c23 */ /* 0x100fe20008010874 */
[C---:B------:R-:W-:Y:S01]  /*bf50*/  HMMA.16816.F32 R72, R36.reuse, R42, R72 ;  /* 0x0000002a2448723c */ /* 0x040fe20000001848 */
[----:B------:R-:W2:Y:S02]  /*bf60*/  LDSM.16.MT88.4 R40, [R153+0x8800] ;  /* 0x008800009928783b */ /* 0x000ea40000004200 */
[----:B------:R-:W-:Y:S03]  /*bf70*/  FFMA.FTZ R5, R63, UR4, -R103 ;  /* 0x000000043f057c23 */ /* 0x000fe60008010867 */
[C---:B----4-:R-:W-:Y:S02]  /*bf80*/  HMMA.16816.F32 R24, R36.reuse, R28, R24 ;  /* 0x0000001c2418723c */ /* 0x050fe40000001818 */
[----:B------:R-:W3:Y:S03]  /*bf90*/  MUFU.EX2 R140, R140 ;  /* 0x0000008c008c7308 */ /* 0x000ee60000000800 */
[--C-:B------:R-:W-:Y:S01]  /*bfa0*/  FFMA.FTZ R7, R64, UR4, -R116.reuse ;  /* 0x0000000440077c23 */ /* 0x100fe20008010874 */
[----:B------:R-:W-:Y:S01]  /*bfb0*/  HMMA.16816.F32 R76, R36, R30, R76 ;  /* 0x0000001e244c723c */ /* 0x000fe2000000184c */
[----:B------:R-:W4:Y:S05]  /*bfc0*/  LDSM.16.MT88.4 R28, [R152+0x8800] ;  /* 0x00880000981c783b */ /* 0x000f2a0000004200 */
[----:B------:R5:W-:Y:S01]  /*bfd0*/  MUFU.EX2 R3, R34 ;  /* 0x0000002200037308 */ /* 0x000be20000000800 */
[----:B------:R-:W-:Y:S01]  /*bfe0*/  FFMA.FTZ R116, R65, UR4, -R116 ;  /* 0x0000000441747c23 */ /* 0x000fe20008010874 */
[----:B------:R-:W-:Y:S08]  /*bff0*/  FADD.FTZ R109, R108, R109 ;  /* 0x0000006d6c6d7221 */ /* 0x000ff00000010000 */
[----:B------:R-:W-:Y:S01]  /*c000*/  MUFU.EX2 R52, R52 ;  /* 0x0000003400347308 */ /* 0x000fe20000000800 */
[----:B---3--:R-:W-:Y:S01]  /*c010*/  F2FP.F16.F32.PACK_AB R35, R140, R139 ;  /* 0x0000008b8c23723e */ /* 0x008fe200000000ff */
[----:B------:R-:W-:Y:S08]  /*c020*/  FADD.FTZ R112, R112, R109 ;  /* 0x0000006d70707221 */ /* 0x000ff00000010000 */
[----:B------:R-:W3:Y:S01]  /*c030*/  MUFU.EX2 R53, R53 ;  /* 0x0000003500357308 */ /* 0x000ee20000000800 */
[----:B-----5:R-:W-:Y:S07]  /*c040*/  F2FP.F16.F32.PACK_AB R34, R138, R137 ;  /* 0x000000898a22723e */ /* 0x020fee00000000ff */
[C---:B------:R-:W-:Y:S02]  /*c050*/  HMMA.16816.F32 R8, R32.reuse, R48, R8 ;  /* 0x000000302008723c */ /* 0x040fe40000001808 */
[----:B------:R-:W-:Y:S04]  /*c060*/  MUFU.EX2 R54, R54 ;  /* 0x0000003600367308 */ /* 0x000fe80000000800 */
[C---:B------:R-:W-:Y:S01]  /*c070*/  HMMA.16816.F32 R12, R32.reuse, R50, R12 ;  /* 0x00000032200c723c */ /* 0x040fe2000000180c */
[----:B------:R-:W5:Y:S05]  /*c080*/  LDSM.16.MT88.4 R48, [R156+0x9000] ;  /* 0x009000009c30783b */ /* 0x000f6a0000004200 */
[----:B------:R-:W4:Y:S01]  /*c090*/  MUFU.EX2 R55, R55 ;  /* 0x0000003700377308 */ /* 0x000f220000000800 */
[----:B---3--:R-:W-:Y:S01]  /*c0a0*/  F2FP.F16.F32.PACK_AB R36, R53, R52 ;  /* 0x000000343524723e */ /* 0x008fe200000000ff */
[C---:B-1----:R-:W-:Y:S08]  /*c0b0*/  HMMA.16816.F32 R16, R32.reuse, R44, R16 ;  /* 0x0000002c2010723c */ /* 0x042ff00000001810 */
[----:B------:R-:W1:Y:S01]  /*c0c0*/  MUFU.EX2 R56, R56 ;  /* 0x0000003800387308 */ /* 0x000e620000000800 */
[C---:B------:R-:W-:Y:S01]  /*c0d0*/  HMMA.16816.F32 R20, R32.reuse, R46, R20 ;  /* 0x0000002e2014723c */ /* 0x040fe20000001814 */
[----:B------:R-:W3:Y:S05]  /*c0e0*/  LDSM.16.MT88.4 R44, [R154+0x9000] ;  /* 0x009000009a2c783b */ /* 0x000eea0000004200 */
[C---:B--2---:R-:W-:Y:S03]  /*c0f0*/  HMMA.16816.F32 R68, R32.reuse, R40, R68 ;  /* 0x000000282044723c */ /* 0x044fe60000001844 */
[----:B------:R-:W-:Y:S02]  /*c100*/  MUFU.EX2 R57, R57 ;  /* 0x0000003900397308 */ /* 0x000fe40000000800 */
[----:B----4-:R-:W-:Y:S01]  /*c110*/  F2FP.F16.F32.PACK_AB R37, R55, R54 ;  /* 0x000000363725723e */ /* 0x010fe200000000ff */
[C---:B------:R-:W-:Y:S01]  /*c120*/  HMMA.16816.F32 R72, R32.reuse, R42, R72 ;  /* 0x0000002a2048723c */ /* 0x040fe20000001848 */
[----:B------:R-:W2:Y:S06]  /*c130*/  LDSM.16.MT88.4 R40, [R153+0x9000] ;  /* 0x009000009928783b */ /* 0x000eac0000004200 */
[----:B------:R-:W4:Y:S01]  /*c140*/  MUFU.EX2 R58, R58 ;  /* 0x0000003a003a7308 */ /* 0x000f220000000800 */
[----:B-1----:R-:W-:Y:S01]  /*c150*/  F2FP.F16.F32.PACK_AB R38, R56, R3 ;  /* 0x000000033826723e */ /* 0x002fe200000000ff */
[C---:B------:R-:W-:Y:S08]  /*c160*/  HMMA.16816.F32 R24, R32.reuse, R28, R24 ;  /* 0x0000001c2018723c */ /* 0x040ff00000001818 */
[----:B------:R-:W-:Y:S01]  /*c170*/  MUFU.EX2 R59, R59 ;  /* 0x0000003b003b7308 */ /* 0x000fe20000000800 */
[----:B------:R-:W-:Y:S01]  /*c180*/  HMMA.16816.F32 R76, R32, R30, R76 ;  /* 0x0000001e204c723c */ /* 0x000fe2000000184c */
[----:B------:R-:W1:Y:S06]  /*c190*/  LDSM.16.MT88.4 R28, [R152+0x9000] ;  /* 0x00900000981c783b */ /* 0x000e6c0000004200 */
[----:B------:R-:W-:Y:S01]  /*c1a0*/  FADD.FTZ R32, R110, R121 ;  /* 0x000000796e207221 */ /* 0x000fe20000010000 */
[----:B----4-:R-:W-:Y:S01]  /*c1b0*/  F2FP.F16.F32.PACK_AB R39, R58, R57 ;  /* 0x000000393a27723e */ /* 0x010fe200000000ff */
[----:B------:R-:W-:Y:S02]  /*c1c0*/  MUFU.EX2 R60, R60 ;  /* 0x0000003c003c7308 */ /* 0x000fe40000000800 */
[----:B------:R-:W-:Y:S04]  /*c1d0*/  FADD.FTZ R32, R111, R32 ;  /* 0x000000206f207221 */ /* 0x000fe80000010000 */
[C---:B-----5:R-:W-:Y:S04]  /*c1e0*/  HMMA.16816.F32 R8, R36.reuse, R48, R8 ;  /* 0x000000302408723c */ /* 0x060fe80000001808 */
[----:B------:R-:W-:Y:S01]  /*c1f0*/  MUFU.EX2 R6, R6 ;  /* 0x0000000600067308 */ /* 0x000fe20000000800 */
[----:B------:R-:W-:Y:S01]  /*c200*/  FADD.FTZ R97, R97, R32 ;  /* 0x0000002061617221 */ /* 0x000fe20000010000 */
[C---:B------:R-:W-:Y:S08]  /*c210*/  HMMA.16816.F32 R12, R36.reuse, R50, R12 ;  /* 0x00000032240c723c */ /* 0x040ff0000000180c */
[----:B------:R-:W4:Y:S03]  /*c220*/  MUFU.EX2 R5, R5 ;  /* 0x0000000500057308 */ /* 0x000f260000000800 */
[--C-:B------:R-:W-:Y:S01]  /*c230*/  FFMA.FTZ R48, R66, UR4, -R103.reuse ;  /* 0x0000000442307c23 */ /* 0x100fe20008010867 */
[C---:B---3--:R-:W-:Y:S03]  /*c240*/  HMMA.16816.F32 R16, R36.reuse, R44, R16 ;  /* 0x0000002c2410723c */ /* 0x048fe60000001810 */
[----:B------:R-:W-:Y:S03]  /*c250*/  FFMA.FTZ R103, R67, UR4, -R103 ;  /* 0x0000000443677c23 */ /* 0x000fe60008010867 */
[C---:B------:R-:W-:Y:S01]  /*c260*/  HMMA.16816.F32 R20, R36.reuse, R46, R20 ;  /* 0x0000002e2414723c */ /* 0x040fe20000001814 */
[----:B------:R-:W3:Y:S01]  /*c270*/  LDSM.16.MT88.4 R44, [R153+0x9800] ;  /* 0x00980000992c783b */ /* 0x000ee20000004200 */
[----:B------:R-:W-:Y:S03]  /*c280*/  MUFU.EX2 R7, R7 ;  /* 0x0000000700077308 */ /* 0x000fe60000000800 */
[----:B------:R-:W-:Y:S01]  /*c290*/  FADD.FTZ R32, R113, R112 ;  /* 0x0000007071207221 */ /* 0x000fe20000010000 */
[C---:B--2---:R-:W-:Y:S06]  /*c2a0*/  HMMA.16816.F32 R68, R36.reuse, R40, R68 ;  /* 0x000000282444723c */ /* 0x044fec0000001844 */
[----:B------:R-:W2:Y:S01]  /*c2b0*/  MUFU.EX2 R116, R116 ;  /* 0x0000007400747308 */ /* 0x000ea20000000800 */
[----:B------:R-:W-:Y:S01]  /*c2c0*/  FADD.FTZ R97, R96, R97 ;  /* 0x0000006160617221 */ /* 0x000fe20000010000 */
[C---:B------:R-:W-:Y:S01]  /*c2d0*/  HMMA.16816.F32 R72, R36.reuse, R42, R72 ;  /* 0x0000002a2448723c */ /* 0x040fe20000001848 */
[----:B------:R-:W5:Y:S02]  /*c2e0*/  LDSM.16.MT88.4 R40, [R152+0x9800] ;  /* 0x009800009828783b */ /* 0x000f640000004200 */
[----:B------:R-:W-:Y:S03]  /*c2f0*/  FADD.FTZ R99, R99, R32 ;  /* 0x0000002063637221 */ /* 0x000fe60000010000 */
[C---:B-1----:R-:W-:Y:S02]  /*c300*/  HMMA.16816.F32 R24, R36.reuse, R28, R24 ;  /* 0x0000001c2418723c */ /* 0x042fe40000001818 */
[----:B------:R-:W-:Y:S03]  /*c310*/  MUFU.EX2 R48, R48 ;  /* 0x0000003000307308 */ /* 0x000fe60000000800 */
[----:B------:R-:W-:Y:S01]  /*c320*/  FADD.FTZ R32, R114, R97 ;  /* 0x0000006172207221 */ /* 0x000fe20000010000 */
[----:B------:R-:W-:Y:S06]  /*c330*/  HMMA.16816.F32 R76, R36, R30, R76 ;  /* 0x0000001e244c723c */ /* 0x000fec000000184c */
[----:B------:R-:W1:Y:S01]  /*c340*/  MUFU.EX2 R103, R103 ;  /* 0x0000006700677308 */ /* 0x000e620000000800 */
[----:B------:R-:W-:Y:S01]  /*c350*/  FADD.FTZ R32, R105, R32 ;  /* 0x0000002069207221 */ /* 0x000fe20000010000 */
[----:B----4-:R-:W-:Y:S03]  /*c360*/  F2FP.F16.F32.PACK_AB R33, R5, R6 ;  /* 0x000000060521723e */ /* 0x010fe600000000ff */
[----:B------:R-:W-:Y:S01]  /*c370*/  FADD.FTZ R99, R98, R99 ;  /* 0x0000006362637221 */ /* 0x000fe20000010000 */
[----:B--2---:R-:W-:Y:S01]  /*c380*/  F2FP.F16.F32.PACK_AB R34, R116, R7 ;  /* 0x000000077422723e */ /* 0x004fe200000000ff */
[----:B------:R-:W-:Y:S01]  /*c390*/  FADD.FTZ R91, R91, R32 ;  /* 0x000000205b5b7221 */ /* 0x000fe20000010000 */
[----:B------:R-:W-:Y:S01]  /*c3a0*/  F2FP.F16.F32.PACK_AB R32, R60, R59 ;  /* 0x0000003b3c20723e */ /* 0x000fe200000000ff */
[----:B------:R-:W-:Y:S02]  /*c3b0*/  FADD.FTZ R88, R88, R99 ;  /* 0x0000006358587221 */ /* 0x000fe40000010000 */
[----:B------:R-:W-:Y:S02]  /*c3c0*/  FADD.FTZ R91, R90, R91 ;  /* 0x0000005b5a5b7221 */ /* 0x000fe40000010000 */
[----:B------:R-:W-:Y:S02]  /*c3d0*/  FADD.FTZ R88, R89, R88 ;  /* 0x0000005859587221 */ /* 0x000fe40000010000 */
[----:B------:R-:W-:Y:S01]  /*c3e0*/  FADD.FTZ R106, R106, R91 ;  /* 0x0000005b6a6a7221 */ /* 0x000fe20000010000 */
[----:B-1----:R-:W-:Y:S01]  /*c3f0*/  F2FP.F16.F32.PACK_AB R35, R103, R48 ;  /* 0x000000306723723e */ /* 0x002fe200000000ff */
        /* <DEDUP_REMOVED lines=13> */
[----:B------:R-:W-:Y:S01]  /*c4d0*/  FADD.FTZ R139, R139, R136 ;  /* 0x000000888b8b7221 */ /* 0x000fe20000010000 */
[C---:B------:R-:W-:Y:S04]  /*c4e0*/  HMMA.16816.F32 R72, R32.reuse, R46, R72 ;  /* 0x0000002e2048723c */ /* 0x040fe80000001848 */
[----:B------:R-:W-:Y:S01]  /*c4f0*/  FADD.FTZ R137, R138, R137 ;  /* 0x000000898a897221 */ /* 0x000fe20000010000 */
[----:B------:R-:W-:Y:S01]  /*c500*/  FADD.FTZ R139, R140, R139 ;  /* 0x0000008b8c8b7221 */ /* 0x000fe20000010000 */
[C---:B-----5:R-:W-:Y:S05]  /*c510*/  HMMA.16816.F32 R80, R32.reuse, R40, R24 ;  /* 0x000000282050723c */ /* 0x060fea0000001818 */
        /* <DEDUP_REMOVED lines=19> */
.L_x_7136:
[----:B------:R-:W1:Y:S01]  /*c650*/  SHFL.BFLY PT, R8, R179, 0x2, 0x1f ;  /* 0x0c401f00b3087f89 */ /* 0x000e6200000e0000 */
[----:B------:R-:W-:Y:S01]  /*c660*/  MOV R12, 0x3f800000 ;  /* 0x3f800000000c7802 */ /* 0x000fe20000000f00 */
[----:B------:R-:W2:Y:S01]  /*c670*/  S2UR UR5, SR_CgaCtaId ;  /* 0x00000000000579c3 */ /* 0x000ea20000008800 */
[----:B------:R-:W-:Y:S01]  /*c680*/  UMOV UR4, 0x400 ;  /* 0x0000040000047882 */ /* 0x000fe20000000000 */
[----:B------:R-:W3:Y:S01]  /*c690*/  SHFL.BFLY PT, R5, R178, 0x2, 0x1f ;  /* 0x0c401f00b2057f89 */ /* 0x000ee200000e0000 */
[----:B------:R-:W-:Y:S01]  /*c6a0*/  BSSY B0, `(.L_x_7141) ;  /* 0x00000a3000007945 */ /* 0x000fe20003800000 */
[----:B------:R-:W4:Y:S01]  /*c6b0*/  S2R R3, SR_TID.X ;  /* 0x0000000000037919 */ /* 0x000f220000002100 */
[----:B------:R-:W5:Y:S03]  /*c6c0*/  S2R R4, SR_TID.X ;  /* 0x0000000000047919 */ /* 0x000f660000002100 */
[----:B------:R-:W-:Y:S01]  /*c6d0*/  BAR.SYNC.DEFER_BLOCKING 0x0 ;  /* 0x0000000000007b1d */ /* 0x000fe20000010000 */
[----:B-1----:R-:W-:Y:S01]  /*c6e0*/  FADD.FTZ R8, R8, R179 ;  /* 0x000000b308087221 */ /* 0x002fe20000010000 */
[----:B--2---:R-:W-:-:S06]  /*c6f0*/  ULEA UR5, UR5, UR4, 0x18 ;  /* 0x0000000405057291 */ /* 0x004fcc000f8ec03f */
[----:B------:R-:W1:Y:S01]  /*c700*/  S2UR UR4, SR_CTAID.Z ;  /* 0x00000000000479c3 */ /* 0x000e620000002700 */
[----:B---3--:R-:W-:Y:S01]  /*c710*/  FADD.FTZ R10, R5, R178 ;  /* 0x000000b2050a7221 */ /* 0x008fe20000010000 */
[----:B------:R-:W2:Y:S04]  /*c720*/  SHFL.BFLY PT, R7, R8, 0x1, 0x1f ;  /* 0x0c201f0008077f89 */ /* 0x000ea800000e0000 */
[----:B------:R-:W3:Y:S01]  /*c730*/  SHFL.BFLY PT, R5, R10, 0x1, 0x1f ;  /* 0x0c201f000a057f89 */ /* 0x000ee200000e0000 */
[----:B----4-:R-:W-:-:S04]  /*c740*/  SHF.R.S32.HI R6, RZ, 0x1f, R3 ;  /* 0x0000001fff067819 */ /* 0x010fc80000011403 */
[----:B------:R-:W-:Y:S02]  /*c750*/  LEA.HI R9, R6, R3, RZ, 0x2 ;  /* 0x0000000306097211 */ /* 0x000fe400078f10ff */
[----:B-----5:R-:W-:Y:S02]  /*c760*/  SHF.R.S32.HI R11, RZ, 0x1f, R4 ;  /* 0x0000001fff0b7819 */ /* 0x020fe40000011404 */
[----:B------:R-:W-:Y:S02]  /*c770*/  SHF.R.S32.HI R13, RZ, 0x2, R9 ;  /* 0x00000002ff0d7819 */ /* 0x000fe40000011409 */
[----:B------:R-:W-:Y:S02]  /*c780*/  LEA.HI R11, R11, R4, RZ, 0x4 ;  /* 0x000000040b0b7211 */ /* 0x000fe400078f20ff */
[----:B------:R-:W-:Y:S01]  /*c790*/  LOP3.LUT R16, R9, 0x1ffffffc, RZ, 0xc0, !PT ;  /* 0x1ffffffc09107812 */ /* 0x000fe200078ec0ff */
[----:B--2---:R-:W-:Y:S01]  /*c7a0*/  FADD.FTZ R7, R8, R7 ;  /* 0x0000000708077221 */ /* 0x004fe20000010000 */
[----:B------:R-:W-:-:S02]  /*c7b0*/  SHF.R.S32.HI R8, RZ, 0x1f, R9 ;  /* 0x0000001fff087819 */ /* 0x000fc40000011409 */
[----:B------:R-:W-:Y:S01]  /*c7c0*/  LOP3.LUT R15, R11, 0xfffffff0, RZ, 0xc0, !PT ;  /* 0xfffffff00b0f7812 */ /* 0x000fe200078ec0ff */
[----:B---3--:R-:W-:Y:S01]  /*c7d0*/  FADD.FTZ R5, R10, R5 ;  /* 0x000000050a057221 */ /* 0x008fe20000010000 */
[----:B------:R-:W-:Y:S01]  /*c7e0*/  FSETP.NE.FTZ.AND P4, PT, R7, RZ, PT ;  /* 0x000000ff0700720b */ /* 0x000fe20003f95000 */
[----:B------:R-:W-:Y:S01]  /*c7f0*/  IMAD.MOV.U32 R10, RZ, RZ, 0x3f800000 ;  /* 0x3f800000ff0a7424 */ /* 0x000fe200078e00ff */
[----:B------:R-:W-:Y:S02]  /*c800*/  LEA.HI R8, R8, R13, RZ, 0x3 ;  /* 0x0000000d08087211 */ /* 0x000fe400078f18ff */
[----:B------:R-:W-:Y:S02]  /*c810*/  FSETP.NE.FTZ.AND P3, PT, R5, RZ, PT ;  /* 0x000000ff0500720b */ /* 0x000fe40003f75000 */
[----:B------:R-:W-:Y:S02]  /*c820*/  LOP3.LUT R8, R8, 0xfffffff8, RZ, 0xc0, !PT ;  /* 0xfffffff808087812 */ /* 0x000fe400078ec0ff */
[----:B------:R-:W-:-:S02]  /*c830*/  IADD3 R4, -R15, R4, RZ ;  /* 0x000000040f047210 */ /* 0x000fc40007ffe1ff */
[----:B------:R-:W-:Y:S01]  /*c840*/  LEA.HI R6, R6, R3, RZ, 0x5 ;  /* 0x0000000306067211 */ /* 0x000fe200078f28ff */
[----:B------:R-:W-:Y:S02]  /*c850*/  IMAD.IADD R8, R13, 0x1, -R8 ;  /* 0x000000010d087824 */ /* 0x000fe400078e0a08 */
[----:B------:R-:W2:Y:S01]  /*c860*/  @P4 MUFU.RCP R12, R7 ;  /* 0x00000007000c4308 */ /* 0x000ea20000001000 */
[----:B------:R-:W3:Y:S02]  /*c870*/  @P4 LDC R47, c[0x0][0x2e8] ;  /* 0x0000ba00ff2f4b82 */ /* 0x000ee40000000800 */
[----:B------:R-:W-:-:S04]  /*c880*/  SHF.L.U32 R9, R8, 0x6, RZ ;  /* 0x0000000608097819 */ /* 0x000fc800000006ff */
[----:B------:R-:W-:Y:S01]  /*c890*/  LOP3.LUT R9, R9, 0x1c0, RZ, 0xc0, !PT ;  /* 0x000001c009097812 */ /* 0x000fe200078ec0ff */
[----:B------:R-:W4:Y:S08]  /*c8a0*/  @P3 MUFU.RCP R10, R5 ;  /* 0x00000005000a3308 */ /* 0x000f300000001000 */
[----:B------:R-:W5:Y:S01]  /*c8b0*/  @P3 MUFU.LG2 R5, R5 ;  /* 0x0000000500053308 */ /* 0x000f620000000c00 */
        /* <DEDUP_REMOVED lines=34> */
[----:B------:R-:W2:Y:S01]  /*cae0*/  @P4 MUFU.LG2 R7, R7 ;  /* 0x0000000700074308 */ /* 0x000ea20000000c00 */
[----:B------:R-:W-:Y:S01]  /*caf0*/  LOP3.LUT R11, R8, 0x1, RZ, 0xc0, !PT ;  /* 0x00000001080b7812 */ /* 0x000fe200078ec0ff */
[----:B-----5:R-:W-:Y:S01]  /*cb00*/  @P3 FMUL.FTZ R5, R5, 0.69314718246459960938 ;  /* 0x3f31721805053820 */ /* 0x020fe20000410000 */
[----:B------:R-:W-:Y:S01]  /*cb10*/  SHF.L.U32 R13, R12, 0x6, RZ ;  /* 0x000000060c0d7819 */ /* 0x000fe200000006ff */
[----:B------:R-:W-:Y:S01]  /*cb20*/  IMAD.SHL.U32 R14, R10, 0x4, RZ ;  /* 0x000000040a0e7824 */ /* 0x000fe200078e00ff */
[----:B------:R-:W-:-:S02]  /*cb30*/  ISETP.NE.U32.AND P0, PT, R11, 0x1, PT ;  /* 0x000000010b00780c */ /* 0x000fc40003f05070 */
[----:B------:R-:W-:Y:S01]  /*cb40*/  LOP3.LUT R11, R13, 0x1c0, RZ, 0xc0, !PT ;  /* 0x000001c00d0b7812 */ /* 0x000fe200078ec0ff */
[----:B------:R-:W-:Y:S01]  /*cb50*/  IMAD.IADD R13, R3, 0x1, -R16 ;  /* 0x00000001030d7824 */ /* 0x000fe200078e0a10 */
[----:B------:R-:W-:Y:S02]  /*cb60*/  R2P PR, R8, 0x6 ;  /* 0x0000000608007804 */ /* 0x000fe40000000000 */
[----:B------:R-:W-:Y:S02]  /*cb70*/  LOP3.LUT R14, R11, 0x38, R14, 0xf8, !PT ;  /* 0x000000380b0e7812 */ /* 0x000fe400078ef80e */
[----:B------:R-:W-:Y:S02]  /*cb80*/  SHF.R.U32.HI R11, RZ, 0x3, R11 ;  /* 0x00000003ff0b7819 */ /* 0x000fe4000001160b */
[----:B------:R-:W-:Y:S02]  /*cb90*/  SHF.R.S32.HI R8, RZ, 0x5, R6 ;  /* 0x00000005ff087819 */ /* 0x000fe40000011406 */
[----:B------:R-:W-:Y:S01]  /*cba0*/  LOP3.LUT R11, R14, R11, RZ, 0x3c, !PT ;  /* 0x0000000b0e0b7212 */ /* 0x000fe200078e3cff */
[----:B--2---:R-:W-:Y:S01]  /*cbb0*/  @P4 FMUL.FTZ R7, R7, 0.69314718246459960938 ;  /* 0x3f31721807074820 */ /* 0x004fe20000410000 */
[----:B------:R-:W-:-:S02]  /*cbc0*/  LEA R13, R8, R13, 0x9 ;  /* 0x0000000d080d7211 */ /* 0x000fc400078e48ff */
[----:B------:R-:W-:Y:S01]  /*cbd0*/  LEA.HI R14, R9, R9, RZ, 0x1d ;  /* 0x00000009090e7211 */ /* 0x000fe200078fe8ff */
[----:B------:R-:W-:Y:S01]  /*cbe0*/  IMAD.MOV.U32 R9, RZ, RZ, 0x20 ;  /* 0x00000020ff097424 */ /* 0x000fe200078e00ff */
[----:B------:R-:W-:Y:S01]  /*cbf0*/  LOP3.LUT R15, R10, 0xffffffe, RZ, 0xc0, !PT ;  /* 0x0ffffffe0a0f7812 */ /* 0x000fe200078ec0ff */
[----:B------:R-:W-:Y:S01]  /*cc00*/  IMAD.MOV.U32 R10, RZ, RZ, 0x40 ;  /* 0x00000040ff0a7424 */ /* 0x000fe200078e00ff */
[----:B------:R-:W-:Y:S02]  /*cc10*/  LEA R13, R13, R14, 0x1 ;  /* 0x0000000e0d0d7211 */ /* 0x000fe400078e08ff */
[----:B------:R-:W-:Y:S02]  /*cc20*/  IADD3 R14, R4, -R15, RZ ;  /* 0x8000000f040e7210 */ /* 0x000fe40007ffe0ff */
[----:B------:R-:W-:Y:S02]  /*cc30*/  LEA R16, R13, UR5, 0x2 ;  /* 0x000000050d107c11 */ /* 0x000fe4000f8e10ff */
[----:B------:R-:W-:-:S02]  /*cc40*/  SEL R9, R9, 0xffffffe0, P0 ;  /* 0xffffffe009097807 */ /* 0x000fc40000000000 */
[----:B------:R-:W-:Y:S01]  /*cc50*/  LEA R11, R14, R11, 0x2 ;  /* 0x0000000b0e0b7211 */ /* 0x000fe200078e10ff */
[----:B------:R-:W-:Y:S01]  /*cc60*/  STS.64 [R16], R96 ;  /* 0x0000006010007388 */ /* 0x000fe20000000a00 */
[----:B------:R-:W-:Y:S02]  /*cc70*/  SEL R13, R10, 0xffffffc0, !P1 ;  /* 0xffffffc00a0d7807 */ /* 0x000fe40004800000 */
[C---:B------:R-:W-:Y:S01]  /*cc80*/  IADD3 R14, R16.reuse, 0x80, RZ ;  /* 0x00000080100e7810 */ /* 0x040fe20007ffe0ff */
[C---:B------:R-:W-:Y:S01]  /*cc90*/  @P2 VIADD R14, R16.reuse, 0xffffff80 ;  /* 0xffffff80100e2836 */ /* 0x040fe20000000000 */
[C---:B------:R-:W-:Y:S01]  /*cca0*/  IADD3 R10, R16.reuse, R9, RZ ;  /* 0x00000009100a7210 */ /* 0x040fe20007ffe0ff */
[----:B------:R2:W-:Y:S01]  /*ccb0*/  STS.64 [R16+0x800], R98 ;  /* 0x0008006210007388 */ /* 0x0005e20000000a00 */
[----:B------:R-:W-:Y:S01]  /*ccc0*/  IMAD.IADD R15, R16, 0x1, R13 ;  /* 0x00000001100f7824 */ /* 0x000fe200078e020d */
[----:B------:R-:W-:Y:S02]  /*ccd0*/  SHF.R.S32.HI R45, RZ, 0x1f, R8 ;  /* 0x0000001fff2d7819 */ /* 0x000fe40000011408 */
[----:B------:R-:W-:Y:S01]  /*cce0*/  IADD3 R17, R10, R13, RZ ;  /* 0x0000000d0a117210 */ /* 0x000fe20007ffe0ff */
[----:B------:R-:W-:Y:S01]  /*ccf0*/  STS.64 [R10], R92 ;  /* 0x0000005c0a007388 */ /* 0x000fe20000000a00 */
[----:B------:R-:W-:-:S02]  /*cd00*/  IADD3 R18, R13, R14, RZ ;  /* 0x0000000e0d127210 */ /* 0x000fc40007ffe0ff */
[----:B------:R-:W-:Y:S01]  /*cd10*/  LEA.HI R44, R45, R8, RZ, 0x2 ;  /* 0x000000082d2c7211 */ /* 0x000fe200078f10ff */
[----:B------:R-:W-:Y:S01]  /*cd20*/  STS.64 [R10+0x800], R94 ;  /* 0x0008005e0a007388 */ /* 0x000fe20000000a00 */
[----:B------:R-:W4:Y:S01]  /*cd30*/  @P3 LDC R45, c[0x0][0x2e8] ;  /* 0x0000ba00ff2d3b82 */ /* 0x000f220000000800 */
[----:B------:R-:W-:Y:S02]  /*cd40*/  LOP3.LUT R6, R6, 0xffffffe0, RZ, 0xc0, !PT ;  /* 0xffffffe006067812 */ /* 0x000fe400078ec0ff */
[----:B------:R-:W-:Y:S01]  /*cd50*/  STS.64 [R15], R88 ;  /* 0x000000580f007388 */ /* 0x000fe20000000a00 */
[----:B------:R-:W-:Y:S02]  /*cd60*/  LOP3.LUT R49, R44, 0xffffffc, RZ, 0xc0, !PT ;  /* 0x0ffffffc2c317812 */ /* 0x000fe400078ec0ff */
[----:B------:R-:W-:Y:S01]  /*cd70*/  IADD3 R6, -R6, R3, RZ ;  /* 0x0000000306067210 */ /* 0x000fe20007ffe1ff */
[----:B------:R5:W-:Y:S01]  /*cd80*/  STS.64 [R15+0x800], R90 ;  /* 0x0008005a0f007388 */ /* 0x000be20000000a00 */
[----:B------:R-:W-:-:S02]  /*cd90*/  IADD3 R3, -R173, RZ, RZ ;  /* 0x000000ffad037210 */ /* 0x000fc40007ffe1ff */
[----:B------:R-:W-:Y:S01]  /*cda0*/  LOP3.LUT P0, RZ, R6, 0x3, RZ, 0xc0, !PT ;  /* 0x0000000306ff7812 */ /* 0x000fe2000780c0ff */
[----:B------:R-:W-:Y:S01]  /*cdb0*/  STS.64 [R17], R84 ;  /* 0x0000005411007388 */ /* 0x000fe20000000a00 */
[----:B------:R-:W-:Y:S01]  /*cdc0*/  IADD3 R49, R8, -R49, RZ ;  /* 0x8000003108317210 */ /* 0x000fe20007ffe0ff */
[----:B------:R-:W-:Y:S01]  /*cdd0*/  IMAD.MOV.U32 R8, RZ, RZ, -0x800000 ;  /* 0xff800000ff087424 */ /* 0x000fe200078e00ff */
[----:B------:R-:W-:Y:S01]  /*cde0*/  SHF.L.U32 R44, R4, 0x2, RZ ;  /* 0x00000002042c7819 */ /* 0x000fe200000006ff */
[----:B------:R-:W-:Y:S01]  /*cdf0*/  STS.64 [R17+0x800], R86 ;  /* 0x0008005611007388 */ /* 0x000fe20000000a00 */
[----:B------:R-:W-:Y:S01]  /*ce00*/  MOV R6, 0xff800000 ;  /* 0xff80000000067802 */ /* 0x000fe20000000f00 */
[----:B------:R-:W-:Y:S01]  /*ce10*/  IMAD R168, R49, 0x10, R168 ;  /* 0x0000001031a87824 */ /* 0x000fe200078e02a8 */
[----:B--2---:R-:W-:Y:S01]  /*ce20*/  IADD3 R16, R9, R14, RZ ;  /* 0x0000000e09107210 */ /* 0x004fe20007ffe0ff */
[----:B------:R-:W-:Y:S01]  /*ce30*/  STS.64 [R14], R68 ;  /* 0x000000440e007388 */ /* 0x000fe20000000a00 */
[----:B---3--:R-:W-:-:S03]  /*ce40*/  @P4 FFMA.FTZ R6, R2, R47, R7 ;  /* 0x0000002f02064223 */ /* 0x008fc60000010007 */
[----:B------:R-:W-:Y:S01]  /*ce50*/  IMAD.IADD R19, R13, 0x1, R16 ;  /* 0x000000010d137824 */ /* 0x000fe200078e0210 */
[----:B------:R2:W-:Y:S01]  /*ce60*/  STS.64 [R14+0x800], R70 ;  /* 0x000800460e007388 */ /* 0x0005e20000000a00 */
[----:B----4-:R-:W-:Y:S01]  /*ce70*/  @P3 FFMA.FTZ R8, R0, R45, R5 ;  /* 0x0000002d00083223 */ /* 0x010fe20000010005 */
[----:B------:R-:W-:Y:S02]  /*ce80*/  SHF.R.S32.HI R45, RZ, 0x1f, R44 ;  /* 0x0000001fff2d7819 */ /* 0x000fe4000001142c */
[----:B------:R3:W-:Y:S04]  /*ce90*/  STS.64 [R16], R72 ;  /* 0x0000004810007388 */ /* 0x0007e80000000a00 */
[----:B------:R3:W-:Y:S01]  /*cea0*/  STS.64 [R16+0x800], R74 ;  /* 0x0008004a10007388 */ /* 0x0007e20000000a00 */
[----:B-----5:R-:W-:-:S03]  /*ceb0*/  LEA R15, R11, UR5, 0x2 ;  /* 0x000000050b0f7c11 */ /* 0x020fc6000f8e10ff */
[----:B------:R3:W-:Y:S01]  /*cec0*/  STS.64 [R18], R80 ;  /* 0x0000005012007388 */ /* 0x0007e20000000a00 */
[----:B------:R-:W4:Y:S03]  /*ced0*/  LDC.64 R10, c[0x0][0x2c0] ;  /* 0x0000b000ff0a7b82 */ /* 0x000f260000000a00 */
[----:B------:R3:W-:Y:S04]  /*cee0*/  STS.64 [R18+0x800], R82 ;  /* 0x0008005212007388 */ /* 0x0007e80000000a00 */
[----:B------:R3:W-:Y:S04]  /*cef0*/  STS.64 [R19], R76 ;  /* 0x0000004c13007388 */ /* 0x0007e80000000a00 */
[----:B------:R3:W-:Y:S01]  /*cf00*/  STS.64 [R19+0x800], R78 ;  /* 0x0008004e13007388 */ /* 0x0007e20000000a00 */
[----:B--2---:R-:W1:Y:S08]  /*cf10*/  LDC R14, c[0x0][0x270] ;  /* 0x00009c00ff0e7b82 */ /* 0x004e700000000800 */
[----:B------:R-:W-:Y:S06]  /*cf20*/  BAR.SYNC.DEFER_BLOCKING 0x0 ;  /* 0x0000000000007b1d */ /* 0x000fec0000010000 */
[----:B------:R-:W4:Y:S01]  /*cf30*/  S2R R9, SR_CTAID.Y ;  /* 0x0000000000097919 */ /* 0x000f220000002600 */
[----:B------:R-:W2:Y:S01]  /*cf40*/  S2R R13, SR_CTAID.X ;  /* 0x00000000000d7919 */ /* 0x000ea20000002500 */
[----:B-1----:R-:W-:Y:S01]  /*cf50*/  IMAD R3, R14, R3, UR4 ;  /* 0x000000040e037e24 */ /* 0x002fe2000f8e0203 */
[----:B------:R3:W1:Y:S04]  /*cf60*/  LDS.128 R40, [R15] ;  /* 0x000000000f287984 */ /* 0x0006680000000c00 */
[----:B------:R3:W1:Y:S04]  /*cf70*/  LDS.128 R36, [R15+0x800] ;  /* 0x000800000f247984 */ /* 0x0006680000000c00 */
[----:B------:R3:W1:Y:S04]  /*cf80*/  LDS.128 R32, [R15+0x1000] ;  /* 0x001000000f207984 */ /* 0x0006680000000c00 */
[----:B------:R3:W1:Y:S04]  /*cf90*/  LDS.128 R28, [R15+0x1800] ;  /* 0x001800000f1c7984 */ /* 0x0006680000000c00 */
[----:B------:R3:W1:Y:S01]  /*cfa0*/  LDS.128 R24, [R15+0x2000] ;  /* 0x002000000f187984 */ /* 0x0006620000000c00 */
[----:B----4-:R-:W-:-:S03]  /*cfb0*/  IMAD R9, R9, R10, R173 ;  /* 0x0000000a09097224 */ /* 0x010fc600078e02ad */
[----:B------:R3:W4:Y:S01]  /*cfc0*/  LDS.128 R20, [R15+0x2800] ;  /* 0x002800000f147984 */ /* 0x0007220000000c00 */
[----:B--2---:R-:W-:Y:S01]  /*cfd0*/  SHF.L.U32 R10, R13, 0x6, RZ ;  /* 0x000000060d0a7819 */ /* 0x004fe200000006ff */
[----:B------:R-:W-:Y:S02]  /*cfe0*/  IMAD R3, R9, R14, R3 ;  /* 0x0000000e09037224 */ /* 0x000fe400078e0203 */
[----:B------:R3:W2:Y:S02]  /*cff0*/  LDS.128 R16, [R15+0x3000] ;  /* 0x003000000f107984 */ /* 0x0006a40000000c00 */
        /* <DEDUP_REMOVED lines=13> */
.L_x_7142:
[----:B------:R-:W-:Y:S05]  /*d0d0*/  BSYNC B0 ;  /* 0x0000000000007941 */ /* 0x000fea0003800000 */
.L_x_7141:
[----:B------:R-:W-:Y:S01]  /*d0e0*/  ULDC UR4, c[0x0][0x2dc] ;  /* 0x0000b70000047ab9 */ /* 0x000fe20000000800 */
[C---:B------:R-:W-:Y:S01]  /*d0f0*/  IMAD.WIDE R10, R12.reuse, 0x40, R44 ;  /* 0x000000400c0a7825 */ /* 0x040fe200078e022c */
[----:B-1----:R3:W1:Y:S03]  /*d100*/  LDS.128 R4, [R15+0x3800] ;  /* 0x003800000f047984 */ /* 0x0026660000000c00 */
[----:B------:R-:W-:Y:S01]  /*d110*/  IMAD R3, R3, UR4, RZ ;  /* 0x0000000403037c24 */ /* 0x000fe2000f8e02ff */
[----:B------:R-:W-:Y:S01]  /*d120*/  ULDC.64 UR4, c[0x0][0x288] ;  /* 0x0000a20000047ab9 */ /* 0x000fe20000000a00 */
[C---:B------:R-:W-:Y:S02]  /*d130*/  VIADD R8, R12.reuse, 0x8 ;  /* 0x000000080c087836 */ /* 0x040fe40000000000 */
[C---:B------:R-:W-:Y:S01]  /*d140*/  VIADD R2, R12.reuse, 0x10 ;  /* 0x000000100c027836 */ /* 0x040fe20000000000 */
[C---:B------:R-:W-:Y:S01]  /*d150*/  IADD3 R9, P0, R3.reuse, R10, RZ ;  /* 0x0000000a03097210 */ /* 0x040fe20007f1e0ff */
[----:B------:R-:W-:Y:S01]  /*d160*/  VIADD R0, R12, 0x18 ;  /* 0x000000180c007836 */ /* 0x000fe20000000000 */
[----:B------:R-:W-:Y:S01]  /*d170*/  ISETP.GE.AND P6, PT, R8, R163, PT ;  /* 0x000000a30800720c */ /* 0x000fe20003fc6270 */
[----:B------:R-:W-:Y:S01]  /*d180*/  VIADD R8, R12, 0x20 ;  /* 0x000000200c087836 */ /* 0x000fe20000000000 */
[----:B------:R-:W-:-:S02]  /*d190*/  LEA.HI.X.SX32 R10, R3, R11, 0x1, P0 ;  /* 0x0000000b030a7211 */ /* 0x000fc400000f0eff */
[-C--:B------:R-:W-:Y:S02]  /*d1a0*/  ISETP.GE.AND P0, PT, R12, R163.reuse, PT ;  /* 0x000000a30c00720c */ /* 0x080fe40003f06270 */
[C---:B------:R-:W-:Y:S02]  /*d1b0*/  LEA R14, P1, R9.reuse, UR4, 0x2 ;  /* 0x00000004090e7c11 */ /* 0x040fe4000f8210ff */
[-C--:B------:R-:W-:Y:S01]  /*d1c0*/  ISETP.GE.AND P5, PT, R2, R163.reuse, PT ;  /* 0x000000a30200720c */ /* 0x080fe20003fa6270 */
[----:B------:R-:W-:Y:S01]  /*d1d0*/  VIADD R2, R12, 0x28 ;  /* 0x000000280c027836 */ /* 0x000fe20000000000 */
[-C--:B------:R-:W-:Y:S01]  /*d1e0*/  ISETP.GE.AND P4, PT, R0, R163.reuse, PT ;  /* 0x000000a30000720c */ /* 0x080fe20003f86270 */
[----:B------:R-:W-:Y:S01]  /*d1f0*/  VIADD R0, R12, 0x30 ;  /* 0x000000300c007836 */ /* 0x000fe20000000000 */
[----:B------:R-:W-:Y:S01]  /*d200*/  ISETP.GE.AND P3, PT, R8, R163, PT ;  /* 0x000000a30800720c */ /* 0x000fe20003f66270 */
[----:B------:R-:W-:Y:S01]  /*d210*/  VIADD R12, R12, 0x38 ;  /* 0x000000380c0c7836 */ /* 0x000fe20000000000 */
[----:B---3--:R-:W-:-:S02]  /*d220*/  LEA.HI.X R15, R9, UR5, R10, 0x2, P1 ;  /* 0x00000005090f7c11 */ /* 0x008fc400088f140a */
[-C--:B------:R-:W-:Y:S02]  /*d230*/  ISETP.GE.AND P2, PT, R2, R163.reuse, PT ;  /* 0x000000a30200720c */ /* 0x080fe40003f46270 */
[-C--:B------:R-:W-:Y:S01]  /*d240*/  ISETP.GE.AND P1, PT, R0, R163.reuse, PT ;  /* 0x000000a30000720c */ /* 0x080fe20003f26270 */
[----:B------:R3:W-:Y:S04]  /*d250*/  @!P0 STG.E.64 desc[UR12][R14.64], R40 ;  /* 0x000000280e008986 */ /* 0x0007e8000c101b0c */
[----:B------:R3:W-:Y:S01]  /*d260*/  @!P0 STG.E.64 desc[UR12][R14.64+0x8], R42 ;  /* 0x0000082a0e008986 */ /* 0x0007e2000c101b0c */
[----:B------:R-:W-:-:S03]  /*d270*/  ISETP.GE.AND P0, PT, R12, R163, PT ;  /* 0x000000a30c00720c */ /* 0x000fc60003f06270 */
[----:B------:R3:W-:Y:S04]  /*d280*/  @!P6 STG.E.128 desc[UR12][R14.64+0x800], R36 ;  /* 0x000800240e00e986 */ /* 0x0007e8000c101d0c */
[----:B------:R3:W-:Y:S04]  /*d290*/  @!P5 STG.E.128 desc[UR12][R14.64+0x1000], R32 ;  /* 0x001000200e00d986 */ /* 0x0007e8000c101d0c */
[----:B------:R3:W-:Y:S04]  /*d2a0*/  @!P4 STG.E.128 desc[UR12][R14.64+0x1800], R28 ;  /* 0x0018001c0e00c986 */ /* 0x0007e8000c101d0c */
[----:B------:R3:W-:Y:S04]  /*d2b0*/  @!P3 STG.E.128 desc[UR12][R14.64+0x2000], R24 ;  /* 0x002000180e00b986 */ /* 0x0007e8000c101d0c */
[----:B----4-:R3:W-:Y:S04]  /*d2c0*/  @!P2 STG.E.128 desc[UR12][R14.64+0x2800], R20 ;  /* 0x002800140e00a986 */ /* 0x0107e8000c101d0c */
[----:B--2---:R3:W-:Y:S01]  /*d2d0*/  @!P1 STG.E.128 desc[UR12][R14.64+0x3000], R16 ;  /* 0x003000100e009986 */ /* 0x0047e2000c101d0c */
[----:B-1----:R-:W-:Y:S05]  /*d2e0*/  @P0 EXIT ;  /* 0x000000000000094d */ /* 0x002fea0003800000 */
[----:B------:R-:W-:Y:S01]  /*d2f0*/  STG.E.128 desc[UR12][R14.64+0x3800], R4 ;  /* 0x003800040e007986 */ /* 0x000fe2000c101d0c */
[----:B------:R-:W-:Y:S05]  /*d300*/  EXIT ;  /* 0x000000000000794d */ /* 0x000fea0003800000 */
.L_x_7143:
        /* <DEDUP_REMOVED lines=15> */
.L_x_7944:


//--------------------- .text._ZN5flash24flash_fwd_splitkv_kernelI23Flash_fwd_kernel_traitsILi64ELi64ELi128ELi4ELb0ELb0EN7cutlass6half_tE19Flash_kernel_traitsILi64ELi64ELi128ELi4ES3_EELb1ELb0ELb0ELb0ELb1ELb1ELb1ELb0EEEvNS_16Flash_fwd_paramsE --------------------------
	.section	.text._ZN5flash24flash_fwd_splitkv_kernelI23Flash_fwd_kernel_traitsILi64ELi64ELi128ELi4ELb0ELb0EN7cutlass6half_tE19Flash_kernel_traitsILi64ELi64ELi128ELi4ES3_EELb1ELb0ELb0ELb0ELb1ELb1ELb1ELb0EEEvNS_16Flash_fwd_paramsE,"ax",@progbits
	.align	128
        .global         _ZN5flash24flash_fwd_splitkv_kernelI23Flash_fwd_kernel_traitsILi64ELi64ELi128ELi4ELb0ELb0EN7cutlass6half_tE19Flash_kernel_traitsILi64ELi64ELi128ELi4ES3_EELb1ELb0ELb0ELb0ELb1ELb1ELb1ELb0EEEvNS_16Flash_fwd_paramsE
        .type           _ZN5flash24flash_fwd_splitkv_kernelI23Flash_fwd_kernel_traitsILi64ELi64ELi128ELi4ELb0ELb0EN7cutlass6half_tE19Flash_kernel_traitsILi64ELi64ELi128ELi4ES3_EELb1ELb0ELb0ELb0ELb1ELb1ELb1ELb0EEEvNS_16Flash_fwd_paramsE,@function
        .size           _ZN5flash24flash_fwd_splitkv_kernelI23Flash_fwd_kernel_traitsILi64ELi64ELi128ELi4ELb0ELb0EN7cutlass6half_tE19Flash_kernel_traitsILi64ELi64ELi128ELi4ES3_EELb1ELb0ELb0ELb0ELb1ELb1ELb1ELb0EEEvNS_16Flash_fwd_paramsE,(.L_x_7945 - _ZN5flash24flash_fwd_splitkv_kernelI23Flash_fwd_kernel_traitsILi64ELi64ELi128ELi4ELb0ELb0EN7cutlass6half_tE19Flash_kernel_traitsILi64ELi64ELi128ELi4ES3_EELb1ELb0ELb0ELb0ELb1ELb1ELb1ELb0EEEvNS_16Flash_fwd_paramsE)
        .other          _ZN5flash24flash_fwd_splitkv_kernelI23Flash_fwd_kernel_traitsILi64ELi64ELi128ELi4ELb0ELb0EN7cutlass6half_tE19Flash_kernel_traitsILi64ELi64ELi128ELi4ES3_EELb1ELb0ELb0ELb0ELb1ELb1ELb1ELb0EEEvNS_16Flash_fwd_paramsE,@"STO_CUDA_ENTRY STV_DEFAULT"
_ZN5flash24flash_fwd_splitkv_kernelI23Flash_fwd_kernel_traitsILi64ELi64ELi128ELi4ELb0ELb0EN7cutlass6half_tE19Flash_kernel_traitsILi64ELi64ELi128ELi4ES3_EELb1ELb0ELb0ELb0ELb1ELb1ELb1ELb0EEEvNS_16Flash_fwd_paramsE:
.text._ZN5flash24flash_fwd_splitkv_kernelI23Flash_fwd_kernel_traitsILi64ELi64ELi128ELi4ELb0ELb0EN7cutlass6half_tE19Flash_kernel_traitsILi64ELi64ELi128ELi4ES3_EELb1ELb0ELb0ELb0ELb1ELb1ELb1ELb0EEEvNS_16Flash_fwd_paramsE:
        /* <DEDUP_REMOVED lines=32> */
[----:B------:R-:W-:-:S05]  /*0200*/  @!P2 LOP3.LUT R183, RZ, R5, RZ, 0x33, !PT ;  /* 0x00000005ffb7a212 */ /* 0x000fca00078e33ff */
[----:B---3--:R-:W-:Y:S02]  /*0210*/  IMAD.WIDE R18, R183, 0x4, R8 ;  /* 0x00000004b7127825 */ /* 0x008fe400078e0208 */
[----:B------:R-:W3:Y:S03]  /*0220*/  @P0 LDC.64 R8, c[0x0][0x300] ;  /* 0x0000c000ff080b82 */ /* 0x000ee60000000a00 */
[----:B------:R-:W4:Y:S04]  /*0230*/  @P1 LDG.E R10, desc[UR14][R18.64] ;  /* 0x0000000e120a1981 */ /* 0x000f28000c1e1900 */
[----:B------:R-:W4:Y:S01]  /*0240*/  @P1 LDG.E R11, desc[UR14][R18.64+0x4] ;  /* 0x0000040e120b1981 */ /* 0x000f22000c1e1900 */
[----:B--2---:R-:W-:Y:S01]  /*0250*/  ISETP.NE.AND P3, PT, R0, RZ, PT ;  /* 0x000000ff0000720c */ /* 0x004fe20003f65270 */
[----:B------:R-:W-:Y:S01]  /*0260*/  IMAD.MOV.U32 R7, RZ, RZ, RZ ;  /* 0x000000ffff077224 */ /* 0x000fe200078e00ff */
[----:B-1----:R-:W-:-:S02]  /*0270*/  ISETP.EQ.U32.AND P2, PT, R2, RZ, PT ;  /* 0x000000ff0200720c */ /* 0x002fc40003f42070 */
[----:B------:R-:W-:Y:S02]  /*0280*/  MOV R12, 0xffffffff ;  /* 0xffffffff000c7802 */ /* 0x000fe40000000f00 */
[----:B------:R-:W-:Y:S01]  /*0290*/  ISETP.EQ.OR.EX P2, PT, R3, RZ, !P3, P2 ;  /* 0x000000ff0300720c */ /* 0x000fe20005f42720 */
[----:B---3--:R-:W-:-:S04]  /*02a0*/  @P0 IMAD.WIDE R16, R183, 0x4, R8 ;  /* 0x00000004b7100825 */ /* 0x008fc800078e0208 */
[C---:B----4-:R-:W-:Y:S01]  /*02b0*/  IMAD.WIDE R8, R183.reuse, 0x4, R14 ;  /* 0x00000004b7087825 */ /* 0x050fe200078e020e */
[----:B------:R1:W5:Y:S07]  /*02c0*/  @P0 LDG.E R7, desc[UR14][R16.64] ;  /* 0x0000000e10070981 */ /* 0x00036e000c1e1900 */
[----:B------:R1:W5:Y:S01]  /*02d0*/  @!P2 LDG.E R12, desc[UR14][R8.64] ;  /* 0x0000000e080ca981 */ /* 0x000362000c1e1900 */
[----:B------:R-:W-:Y:S02]  /*02e0*/  ISETP.NE.U32.AND P0, PT, R2, RZ, PT ;  /* 0x000000ff0200720c */ /* 0x000fe40003f05070 */
[----:B------:R-:W-:Y:S01]  /*02f0*/  IADD3 R2, -R183, RZ, RZ ;  /* 0x000000ffb7027210 */ /* 0x000fe20007ffe1ff */
[----:B------:R-:W2:Y:S01]  /*0300*/  S2R R41, SR_CTAID.X ;  /* 0x0000000000297919 */ /* 0x000ea20000002500 */
[----:B------:R-:W-:Y:S01]  /*0310*/  ISETP.NE.AND.EX P0, PT, R3, RZ, PT, P0 ;  /* 0x000000ff0300720c */ /* 0x000fe20003f05300 */
[----:B------:R-:W3:Y:S02]  /*0320*/  S2R R0, SR_CTAID.Y ;  /* 0x0000000000007919 */ /* 0x000ee40000002600 */
[----:B------:R-:W-:-:S02]  /*0330*/  IMAD R38, R5, R2, R38 ;  /* 0x0000000205267224 */ /* 0x000fc400078e0226 */
[----:B------:R-:W-:-:S06]  /*0340*/  @P1 IMAD.IADD R26, R11, 0x1, -R10 ;  /* 0x000000010b1a1824 */ /* 0x000fcc00078e0a0a */
[----:B------:R-:W4:Y:S02]  /*0350*/  @!P1 LDC R26, c[0x0][0x2c4] ;  /* 0x0000b100ff1a9b82 */ /* 0x000f240000000800 */
[----:B-123--:R-:W-:Y:S05]  /*0360*/  @!P0 BRA `(.L_x_7144) ;  /* 0x0000000000108947 */ /* 0x00efea0003800000 */
[----:B------:R-:W2:Y:S02]  /*0370*/  @P3 LDG.E R3, desc[UR14][R8.64+0x4] ;  /* 0x0000040e08033981 */ /* 0x000ea4000c1e1900 */
[----:B--2--5:R-:W-:-:S06]  /*0380*/  @P3 IADD3 R4, R3, -R12, RZ ;  /* 0x8000000c03043210 */ /* 0x024fcc0007ffe0ff */
[----:B------:R2:W5:Y:S01]  /*0390*/  @!P3 LDG.E R4, desc[UR14][R8.64] ;  /* 0x0000000e0804b981 */ /* 0x000562000c1e1900 */
[----:B------:R-:W-:Y:S05]  /*03a0*/  BRA `(.L_x_7145) ;  /* 0x0000000000047947 */ /* 0x000fea0003800000 */
.L_x_7144:
[----:B------:R-:W1:Y:S02]  /*03b0*/  LDC R4, c[0x0][0x2c8] ;  /* 0x0000b200ff047b82 */ /* 0x000e640000000800 */
.L_x_7145:
[----:B------:R-:W3:Y:S02]  /*03c0*/  LDC.64 R2, c[0x0][0x308] ;  /* 0x0000c200ff027b82 */ /* 0x000ee40000000a00 */
[----:B---3--:R-:W-:-:S04]  /*03d0*/  ISETP.NE.U32.AND P3, PT, R2, RZ, PT ;  /* 0x000000ff0200720c */ /* 0x008fc80003f65070 */
[----:B------:R-:W-:-:S13]  /*03e0*/  ISETP.NE.AND.EX P3, PT, R3, RZ, PT, P3 ;  /* 0x000000ff0300720c */ /* 0x000fda0003f65330 */
[----:B------:R-:W3:Y:S02]  /*03f0*/  @P3 LDC.64 R2, c[0x0][0x308] ;  /* 0x0000c200ff023b82 */ /* 0x000ee40000000a00 */
[----:B---3--:R-:W-:-:S05]  /*0400*/  @P3 IMAD.WIDE R2, R183, 0x4, R2 ;  /* 0x00000004b7023825 */ /* 0x008fca00078e0202 */
[----:B------:R3:W5:Y:S01]  /*0410*/  @P3 LDG.E R16, desc[UR14][R2.64] ;  /* 0x0000000e02103981 */ /* 0x000762000c1e1900 */
[----:B------:R-:W-:-:S05]  /*0420*/  IMAD.SHL.U32 R79, R41, 0x40, RZ ;  /* 0x00000040294f7824 */ /* 0x000fca00078e00ff */
[----:B----4-:R-:W-:-:S13]  /*0430*/  ISETP.GT.AND P0, PT, R26, R79, PT ;  /* 0x0000004f1a00720c */ /* 0x010fda0003f04270 */
[----:B------:R-:W-:Y:S05]  /*0440*/  @!P0 EXIT ;  /* 0x000000000000894d */ /* 0x000fea0003800000 */
[----:B--2---:R-:W2:Y:S01]  /*0450*/  LDC R8, c[0x0][0x10] ;  /* 0x00000400ff087b82 */ /* 0x004ea20000000800 */
[----:B-----5:R-:W-:-:S07]  /*0460*/  @P3 IMAD.IADD R27, R16, 0x1, -R7 ;  /* 0x00000001101b3824 */ /* 0x020fce00078e0a07 */
[----:B---3--:R-:W3:Y:S08]  /*0470*/  LDC R2, c[0x0][0x2c8] ;  /* 0x0000b200ff027b82 */ /* 0x008ef00000000800 */
[----:B------:R-:W4:Y:S01]  /*0480*/  LDC R24, c[0x0][0x398] ;  /* 0x0000e600ff187b82 */ /* 0x000f220000000800 */
[----:B--2---:R-:W-:-:S04]  /*0490*/  IABS R11, R8 ;  /* 0x00000008000b7213 */ /* 0x004fc80000000000 */
[----:B------:R-:W2:Y:S01]  /*04a0*/  I2F.RP R3, R11 ;  /* 0x0000000b00037306 */ /* 0x000ea20000209400 */
[----:B---3--:R-:W-:-:S05]  /*04b0*/  VIADD R2, R2, 0x7f ;  /* 0x0000007f02027836 */ /* 0x008fca0000000000 */
[----:B------:R-:W-:-:S04]  /*04c0*/  SHF.R.S32.HI R13, RZ, 0x1f, R2 ;  /* 0x0000001fff0d7819 */ /* 0x000fc80000011402 */
[----:B------:R-:W-:Y:S01]  /*04d0*/  LEA.HI R13, R13, R2, RZ, 0x7 ;  /* 0x000000020d0d7211 */ /* 0x000fe200078f38ff */
[----:B--2---:R-:W2:Y:S01]  /*04e0*/  MUFU.RCP R14, R3 ;  /* 0x00000003000e7308 */ /* 0x004ea20000001000 */
[-C--:B------:R-:W-:Y:S02]  /*04f0*/  IABS R2, R8.reuse ;  /* 0x0000000800027213 */ /* 0x080fe40000000000 */
[----:B------:R-:W-:-:S03]  /*0500*/  LEA.HI.SX32 R13, R13, R8, 0x19 ;  /* 0x000000080d0d7211 */ /* 0x000fc600078fcaff */
[----:B------:R-:W-:Y:S02]  /*0510*/  IMAD.MOV R2, RZ, RZ, -R2 ;  /* 0x000000ffff027224 */ /* 0x000fe400078e0a02 */
[----:B------:R-:W-:Y:S02]  /*0520*/  VIADD R13, R13, 0xffffffff ;  /* 0xffffffff0d0d7836 */ /* 0x000fe40000000000 */
[----:B--2---:R-:W-:-:S03]  /*0530*/  VIADD R14, R14, 0xffffffe ;  /* 0x0ffffffe0e0e7836 */ /* 0x004fc60000000000 */
[----:B------:R-:W-:Y:S02]  /*0540*/  IABS R3, R13 ;  /* 0x0000000d00037213 */ /* 0x000fe40000000000 */
[----:B------:R-:W-:Y:S01]  /*0550*/  LOP3.LUT R13, R13, R8, RZ, 0x3c, !PT ;  /* 0x000000080d0d7212 */ /* 0x000fe200078e3cff */
[----:B------:R-:W2:Y:S03]  /*0560*/  F2I.FTZ.U32.TRUNC.NTZ R15, R14 ;  /* 0x0000000e000f7305 */ /* 0x000ea6000021f000 */
[----:B------:R-:W-:Y:S01]  /*0570*/  ISETP.GE.AND P0, PT, R13, RZ, PT ;  /* 0x000000ff0d00720c */ /* 0x000fe20003f06270 */
[----:B--2---:R-:W-:Y:S02]  /*0580*/  IMAD.MOV R6, RZ, RZ, -R15 ;  /* 0x000000ffff067224 */ /* 0x004fe400078e0a0f */
[----:B------:R-:W-:Y:S02]  /*0590*/  IMAD.MOV.U32 R14, RZ, RZ, RZ ;  /* 0x000000ffff0e7224 */ /* 0x000fe400078e00ff */
[----:B------:R-:W-:-:S04]  /*05a0*/  IMAD R6, R6, R11, RZ ;  /* 0x0000000b06067224 */ /* 0x000fc800078e02ff */
[----:B------:R-:W-:-:S06]  /*05b0*/  IMAD.HI.U32 R6, R15, R6, R14 ;  /* 0x000000060f067227 */ /* 0x000fcc00078e000e */
[----:B------:R-:W-:Y:S02]  /*05c0*/  IMAD.HI.U32 R9, R6, R3, RZ ;  /* 0x0000000306097227 */ /* 0x000fe400078e00ff */
[----:B------:R-:W2:Y:S02]  /*05d0*/  @!P3 LDC R6, c[0x0][0x2cc] ;  /* 0x0000b300ff06bb82 */ /* 0x000ea40000000800 */
[----:B------:R-:W-:-:S05]  /*05e0*/  IMAD R14, R9, R2, R3 ;  /* 0x00000002090e7224 */ /* 0x000fca00078e0203 */
[----:B------:R-:W-:Y:S01]  /*05f0*/  ISETP.GT.U32.AND P1, PT, R11, R14, PT ;  /* 0x0000000e0b00720c */ /* 0x000fe20003f24070 */
[----:B------:R-:W3:-:S12]  /*0600*/  @!P3 LDC.64 R2, c[0x0][0x318] ;  /* 0x0000c600ff02bb82 */ /* 0x000ed80000000a00 */
[----:B------:R-:W-:Y:S02]  /*0610*/  @!P1 IMAD.IADD R14, R14, 0x1, -R11 ;  /* 0x000000010e0e9824 */ /* 0x000fe400078e0a0b */
[----:B------:R-:W-:Y:S01]  /*0620*/  @!P1 VIADD R9, R9, 0x1 ;  /* 0x0000000109099836 */ /* 0x000fe20000000000 */
[----:B------:R-:W-:Y:S02]  /*0630*/  ISETP.NE.AND P1, PT, R8, RZ, PT ;  /* 0x000000ff0800720c */ /* 0x000fe40003f25270 */
[----:B------:R-:W-:Y:S02]  /*0640*/  ISETP.GE.U32.AND P4, PT, R14, R11, PT ;  /* 0x0000000b0e00720c */ /* 0x000fe40003f86070 */
[----:B---3--:R-:W-:-:S04]  /*0650*/  @!P3 ISETP.NE.U32.AND P2, PT, R2, RZ, PT ;  /* 0x000000ff0200b20c */ /* 0x008fc80003f45070 */
[----:B------:R-:W-:Y:S02]  /*0660*/  @!P3 ISETP.NE.AND.EX P2, PT, R3, RZ, PT, P2 ;  /* 0x000000ff0300b20c */ /* 0x000fe40003f45320 */
[----:B------:R-:W-:-:S05]  /*0670*/  IADD3 R3, -R26, 0xbf, R79 ;  /* 0x000000bf1a037810 */ /* 0x000fca0007ffe14f */
[----:B------:R-:W-:Y:S01]  /*0680*/  @P4 VIADD R9, R9, 0x1 ;  /* 0x0000000109094836 */ /* 0x000fe20000000000 */
[----:B--2---:R-:W-:-:S03]  /*0690*/  @!P3 SEL R6, R6, RZ, P2 ;  /* 0x000000ff0606b207 */ /* 0x004fc60001000000 */
[----:B------:R-:W-:Y:S01]  /*06a0*/  @!P0 IMAD.MOV R9, RZ, RZ, -R9 ;  /* 0x000000ffff098224 */ /* 0x000fe200078e0a09 */
[----:B-1----:R-:W-:Y:S02]  /*06b0*/  @!P3 IADD3 R27, R6, R4, -R7 ;  /* 0x00000004061bb210 */ /* 0x002fe40007ffe807 */
[----:B------:R-:W-:Y:S01]  /*06c0*/  @!P1 LOP3.LUT R9, RZ, R8, RZ, 0x33, !PT ;  /* 0x00000008ff099212 */ /* 0x000fe200078e33ff */
[----:B------:R-:W1:Y:S01]  /*06d0*/  S2R R6, SR_TID.X ;  /* 0x0000000000067919 */ /* 0x000e620000002100 */
[----:B----4-:R-:W-:Y:S01]  /*06e0*/  IADD3 R3, R3, R24, R27 ;  /* 0x0000001803037210 */ /* 0x010fe20007ffe01b */
        /* <DEDUP_REMOVED lines=11> */
[----:B-1----:R-:W-:Y:S05]  /*07a0*/  @!P0 BRA `(.L_x_7146) ;  /* 0x0000000400308947 */ /* 0x002fea0003800000 */
        /* <DEDUP_REMOVED lines=76> */
.L_x_7146:
        /* <DEDUP_REMOVED lines=24> */
.L_x_7147:
[----:B------:R-:W-:Y:S05]  /*0df0*/  @!P0 BRA `(.L_x_7148) ;  /* 0x00000004003c8947 */ /* 0x000fea0003800000 */
[----:B------:R-:W1:Y:S01]  /*0e00*/  LDC R8, c[0x0][0x380] ;  /* 0x0000e000ff087b82 */ /* 0x000e620000000800 */
[----:B------:R-:W-:Y:S01]  /*0e10*/  LEA R35, R25, 0xffffff80, 0x7 ;  /* 0xffffff8019237811 */ /* 0x000fe200078e38ff */
[----:B------:R-:W-:-:S03]  /*0e20*/  ULDC.64 UR4, c[0x0][0x230] ;  /* 0x00008c0000047ab9 */ /* 0x000fc60000000a00 */
[----:B-----5:R-:W-:-:S03]  /*0e30*/  IABS R0, R35 ;  /* 0x0000002300007213 */ /* 0x020fc60000000000 */
        /* <DEDUP_REMOVED lines=63> */
[----:B------:R-:W-:Y:S01]  /*1230*/  IMAD R7, R23, UR4, RZ ;  /* 0x0000000417077c24 */ /* 0x000fe2000f8e02ff */
[----:B------:R-:W-:Y:S01]  /*1240*/  IADD3 R9, R9, R4, RZ ;  /* 0x0000000409097210 */ /* 0x000fe20007ffe0ff */
[----:B--2---:R-:W-:-:S02]  /*1250*/  IMAD R4, R29, R124, RZ ;  /* 0x0000007c1d047224 */ /* 0x004fc400078e02ff */
[----:B------:R-:W-:-:S04]  /*1260*/  IMAD.WIDE.U32 R20, R0, R2, RZ ;  /* 0x0000000200147225 */ /* 0x000fc800078e00ff */
[C---:B------:R-:W-:Y:S02]  /*1270*/  IMAD R4, R35.reuse, R125, R4 ;  /* 0x0000007d23047224 */ /* 0x040fe400078e0204 */
[----:B------:R-:W-:-:S04]  /*1280*/  IMAD.WIDE.U32 R8, R35, R124, R8 ;  /* 0x0000007c23087225 */ /* 0x000fc800078e0008 */
[----:B------:R-:W-:Y:S02]  /*1290*/  IMAD.IADD R9, R9, 0x1, R4 ;  /* 0x0000000109097824 */ /* 0x000fe400078e0204 */
[C---:B------:R-:W-:Y:S02]  /*12a0*/  IMAD R7, R18.reuse, UR5, R7 ;  /* 0x0000000512077c24 */ /* 0x040fe4000f8e0207 */
[----:B------:R-:W-:Y:S01]  /*12b0*/  IMAD.WIDE.U32 R32, R18, UR4, R8 ;  /* 0x0000000412207c25 */ /* 0x000fe2000f8e0008 */
[----:B------:R-:W-:-:S04]  /*12c0*/  IADD3 R9, R21, R3, RZ ;  /* 0x0000000315097210 */ /* 0x000fc80007ffe0ff */
[----:B------:R-:W-:Y:S01]  /*12d0*/  IADD3 R8, R33, R7, RZ ;  /* 0x0000000721087210 */ /* 0x000fe20007ffe0ff */
[----:B------:R-:W-:Y:S06]  /*12e0*/  BRA `(.L_x_7149) ;  /* 0x0000000400287947 */ /* 0x000fec0003800000 */
.L_x_7148:
        /* <DEDUP_REMOVED lines=47> */
.L_x_7150:
[----:B------:R-:W-:Y:S01]  /*15e0*/  MOV R15, R5 ;  /* 0x00000005000f7202 */ /* 0x000fe20000000f00 */
[----:B------:R-:W-:Y:S01]  /*15f0*/  IMAD R4, R29, R124, RZ ;  /* 0x0000007c1d047224 */ /* 0x000fe200078e02ff */
[----:B------:R-:W-:Y:S02]  /*1600*/  @!P1 LOP3.LUT R18, RZ, R11, RZ, 0x33, !PT ;  /* 0x0000000bff129212 */ /* 0x000fe400078e33ff */
[----:B------:R-:W-:Y:S01]  /*1610*/  @P4 IADD3 R12, R7, R12, RZ ;  /* 0x0000000c070c4210 */ /* 0x000fe20007ffe0ff */
[----:B------:R-:W-:Y:S01]  /*1620*/  IMAD.WIDE.U32 R14, R124, R35, R14 ;  /* 0x000000237c0e7225 */ /* 0x000fe200078e000e */
[----:B------:R-:W-:-:S03]  /*1630*/  SHF.R.S32.HI R23, RZ, 0x1f, R18 ;  /* 0x0000001fff177819 */ /* 0x000fc60000011412 */
[----:B------:R-:W-:Y:S02]  /*1640*/  IMAD R5, R125, R35, R4 ;  /* 0x000000237d057224 */ /* 0x000fe400078e0204 */
[----:B--2---:R-:W-:Y:S02]  /*1650*/  IMAD R4, R23, R2, RZ ;  /* 0x0000000217047224 */ /* 0x004fe400078e02ff */
[----:B------:R-:W-:Y:S01]  /*1660*/  @P4 IMAD.WIDE.U32 R20, R12, R8, RZ ;  /* 0x000000080c144225 */ /* 0x000fe200078e00ff */
[----:B------:R-:W-:-:S03]  /*1670*/  IADD3 R15, R15, R5, RZ ;  /* 0x000000050f0f7210 */ /* 0x000fc60007ffe0ff */
[C---:B------:R-:W-:Y:S02]  /*1680*/  IMAD R3, R18.reuse, R3, R4 ;  /* 0x0000000312037224 */ /* 0x040fe400078e0204 */
[----:B------:R-:W-:-:S04]  /*1690*/  IMAD.WIDE.U32 R32, R18, R2, R14 ;  /* 0x0000000212207225 */ /* 0x000fc800078e000e */
[----:B------:R-:W-:Y:S01]  /*16a0*/  @P4 IMAD R9, R12, R9, R21 ;  /* 0x000000090c094224 */ /* 0x000fe200078e0215 */
        /* <DEDUP_REMOVED lines=14> */
.L_x_7149:
[----:B------:R-:W-:Y:S01]  /*1790*/  ISETP.NE.AND P1, PT, R10, -0x1, PT ;  /* 0xffffffff0a00780c */ /* 0x000fe20003f25270 */
[----:B------:R-:W-:Y:S01]  /*17a0*/  IMAD.IADD R173, R26, 0x1, -R79 ;  /* 0x000000011aad7824 */ /* 0x000fe200078e0a4f */
[----:B------:R-:W-:Y:S01]  /*17b0*/  SHF.R.S32.HI R77, RZ, 0x1f, R6 ;  /* 0x0000001fff4d7819 */ /* 0x000fe20000011406 */
[----:B------:R-:W-:Y:S01]  /*17c0*/  VIADD R179, R25, 0xffffffff ;  /* 0xffffffff19b37836 */ /* 0x000fe20000000000 */
[----:B------:R-:W-:Y:S01]  /*17d0*/  SHF.R.S32.HI R43, RZ, 0x1f, R38 ;  /* 0x0000001fff2b7819 */ /* 0x000fe20000011426 */
[----:B------:R-:W1:Y:S01]  /*17e0*/  S2UR UR6, SR_CgaCtaId ;  /* 0x00000000000679c3 */ /* 0x000e620000008800 */
[CC--:B-----5:R-:W-:Y:S01]  /*17f0*/  LEA.HI R0, R77.reuse, R6.reuse, RZ, 0x3 ;  /* 0x000000064d007211 */ /* 0x0e0fe200078f18ff */
[----:B------:R-:W-:Y:S01]  /*1800*/  ULDC.64 UR4, c[0x0][0x258] ;  /* 0x0000960000047ab9 */ /* 0x000fe20000000a00 */
[----:B------:R-:W-:Y:S01]  /*1810*/  LEA.HI R37, R77, R6, RZ, 0x6 ;  /* 0x000000064d257211 */ /* 0x000fe200078f30ff */
[----:B------:R-:W-:Y:S01]  /*1820*/  IMAD R43, R43, UR4, RZ ;  /* 0x000000042b2b7c24 */ /* 0x000fe2000f8e02ff */
[----:B------:R-:W-:Y:S01]  /*1830*/  SHF.R.S32.HI R16, RZ, 0x3, R0 ;  /* 0x00000003ff107819 */ /* 0x000fe20000011400 */
[----:B------:R-:W-:Y:S01]  /*1840*/  ULDC UR8, c[0x0][0x39c] ;  /* 0x0000e70000087ab9 */ /* 0x000fe20000000800 */
[----:B------:R-:W-:Y:S01]  /*1850*/  SHF.L.U32 R37, R37, 0x3, RZ ;  /* 0x0000000325257819 */ /* 0x000fe200000006ff */
[----:B------:R-:W2:Y:S01]  /*1860*/  @P1 LDC.64 R4, c[0x0][0x240] ;  /* 0x00009000ff041b82 */ /* 0x000ea20000000a00 */
[----:B------:R-:W-:Y:S01]  /*1870*/  @!P1 SHF.R.S32.HI R7, RZ, 0x1f, R183 ;  /* 0x0000001fff079819 */ /* 0x000fe200000114b7 */
[----:B------:R-:W-:Y:S01]  /*1880*/  IMAD R43, R38, UR5, R43 ;  /* 0x00000005262b7c24 */ /* 0x000fe2000f8e022b */
[----:B------:R-:W-:-:S02]  /*1890*/  ISETP.GE.AND P3, PT, R16, R173, PT ;  /* 0x000000ad1000720c */ /* 0x000fc40003f66270 */
[----:B------:R-:W-:-:S03]  /*18a0*/  SHF.R.S32.HI R17, RZ, 0x1f, R16 ;  /* 0x0000001fff117819 */ /* 0x000fc60000011410 */
[----:B------:R-:W3:Y:S01]  /*18b0*/  @!P1 LDC.64 R2, c[0x0][0x228] ;  /* 0x00008a00ff029b82 */ /* 0x000ee20000000a00 */
[----:B------:R-:W-:-:S07]  /*18c0*/  IMAD.WIDE R40, R41, 0x40, R16 ;  /* 0x0000004029287825 */ /* 0x000fce00078e0210 */
[----:B------:R-:W4:Y:S01]  /*18d0*/  LDC.64 R132, c[0x0][0x250] ;  /* 0x00009400ff847b82 */ /* 0x000f220000000a00 */
[----:B--2---:R-:W-:-:S04]  /*18e0*/  @P1 IMAD.WIDE.U32 R44, R10, R4, RZ ;  /* 0x000000040a2c1225 */ /* 0x004fc800078e00ff */
[----:B------:R-:W-:Y:S01]  /*18f0*/  @P1 IMAD R10, R10, R5, R45 ;  /* 0x000000050a0a1224 */ /* 0x000fe200078e022d */
[----:B------:R-:W-:Y:S01]  /*1900*/  LOP3.LUT R5, R0, 0xfffffff8, RZ, 0xc0, !PT ;  /* 0xfffffff800057812 */ /* 0x000fe200078ec0ff */
[-C--:B---3--:R-:W-:Y:S01]  /*1910*/  @!P1 IMAD R4, R7, R2.reuse, RZ ;  /* 0x0000000207049224 */ /* 0x088fe200078e02ff */
[C---:B------:R-:W-:Y:S01]  /*1920*/  IADD3 R7, R16.reuse, 0x10, RZ ;  /* 0x0000001010077810 */ /* 0x040fe20007ffe0ff */
[----:B------:R-:W-:Y:S01]  /*1930*/  @!P1 IMAD.WIDE.U32 R12, R183, R2, RZ ;  /* 0x00000002b70c9225 */ /* 0x000fe200078e00ff */
[----:B------:R-:W-:Y:S02]  /*1940*/  IADD3 R5, -R5, R6, RZ ;  /* 0x0000000605057210 */ /* 0x000fe40007ffe1ff */
[----:B------:R-:W-:Y:S01]  /*1950*/  ISETP.GE.AND P2, PT, R7, R173, PT ;  /* 0x000000ad0700720c */ /* 0x000fe20003f46270 */
[----:B------:R-:W-:Y:S01]  /*1960*/  @!P1 IMAD R3, R183, R3, R4 ;  /* 0x00000003b7039224 */ /* 0x000fe200078e0204 */
[----:B------:R-:W-:Y:S01]  /*1970*/  SHF.L.U32 R171, R5, 0x6, RZ ;  /* 0x0000000605ab7819 */ /* 0x000fe200000006ff */
[----:B------:R-:W-:-:S02]  /*1980*/  IMAD.SHL.U32 R4, R16, 0x40, RZ ;  /* 0x0000004010047824 */ /* 0x000fc400078e00ff */
[----:B------:R-:W-:Y:S01]  /*1990*/  IMAD.SHL.U32 R45, R5, 0x8, RZ ;  /* 0x00000008052d7824 */ /* 0x000fe200078e00ff */
[----:B------:R-:W-:Y:S01]  /*19a0*/  @!P1 IADD3 R10, R13, R3, RZ ;  /* 0x000000030d0a9210 */ /* 0x000fe20007ffe0ff */
[----:B------:R-:W-:Y:S01]  /*19b0*/  @!P1 IMAD.MOV.U32 R44, RZ, RZ, R12 ;  /* 0x000000ffff2c9224 */ /* 0x000fe200078e000c */
[----:B------:R-:W-:Y:S01]  /*19c0*/  LOP3.LUT R4, R4, 0x1c0, RZ, 0xc0, !PT ;  /* 0x000001c004047812 */ /* 0x000fe200078ec0ff */
[----:B------:R-:W2:Y:S01]  /*19d0*/  @!P3 LDC.64 R12, c[0x0][0x240] ;  /* 0x00009000ff0cbb82 */ /* 0x000ea20000000a00 */
[----:B------:R-:W-:Y:S01]  /*19e0*/  IADD3 R20, P4, R45, R20, RZ ;  /* 0x000000142d147210 */ /* 0x000fe20007f9e0ff */
[----:B------:R-:W-:Y:S01]  /*19f0*/  IMAD.SHL.U32 R2, R179, 0x80, RZ ;  /* 0x00000080b3027824 */ /* 0x000fe200078e00ff */
[--C-:B------:R-:W-:Y:S01]  /*1a00*/  SHF.R.S32.HI R3, RZ, 0x1f, R45.reuse ;  /* 0x0000001fff037819 */ /* 0x100fe2000001142d */
[----:B------:R-:W3:Y:S01]  /*1a10*/  @!P2 S2R R22, SR_CgaCtaId ;  /* 0x000000000016a919 */ /* 0x000ee20000008800 */
[----:B------:R-:W-:Y:S01]  /*1a20*/  IADD3 R44, P1, R45, R44, RZ ;  /* 0x0000002c2d2c7210 */ /* 0x000fe20007f3e0ff */
[----:B------:R-:W-:Y:S01]  /*1a30*/  IMAD.IADD R0, R27, 0x1, -R2 ;  /* 0x000000011b007824 */ /* 0x000fe200078e0a02 */
[----:B------:R-:W-:Y:S01]  /*1a40*/  IADD3 R32, P6, R45, R32, RZ ;  /* 0x000000202d207210 */ /* 0x000fe20007fde0ff */
[----:B------:R-:W4:Y:S01]  /*1a50*/  @!P2 LDC.64 R14, c[0x0][0x240] ;  /* 0x00009000ff0eab82 */ /* 0x000f220000000a00 */
[----:B------:R-:W-:Y:S01]  /*1a60*/  LOP3.LUT R11, R4, 0x38, R45, 0xf8, !PT ;  /* 0x00000038040b7812 */ /* 0x000fe200078ef82d */
[C---:B------:R-:W-:Y:S01]  /*1a70*/  IMAD.X R21, R3.reuse, 0x1, R9, P4 ;  /* 0x0000000103157824 */ /* 0x040fe200020e0609 */
[C---:B------:R-:W-:Y:S01]  /*1a80*/  IADD3.X R33, R3.reuse, R8, RZ, P6, !PT ;  /* 0x0000000803217210 */ /* 0x040fe200037fe4ff */
[----:B------:R-:W-:Y:S01]  /*1a90*/  IMAD.X R45, R3, 0x1, R10, P1 ;  /* 0x00000001032d7824 */ /* 0x000fe200008e060a */
[----:B------:R-:W-:Y:S01]  /*1aa0*/  SHF.R.U32.HI R4, RZ, 0x3, R4 ;  /* 0x00000003ff047819 */ /* 0x000fe20000011604 */
[C---:B------:R-:W-:Y:S01]  /*1ab0*/  VIADD R3, R16.reuse, 0x20 ;  /* 0x0000002010037836 */ /* 0x040fe20000000000 */
[----:B------:R-:W-:Y:S01]  /*1ac0*/  ISETP.GE.AND P5, PT, R16, R0, PT ;  /* 0x000000001000720c */ /* 0x000fe20003fa6270 */
[----:B------:R-:W-:Y:S01]  /*1ad0*/  IMAD.WIDE.U32 R38, R38, UR4, R44 ;  /* 0x0000000426267c25 */ /* 0x000fe2000f8e002c */
[----:B------:R-:W-:Y:S01]  /*1ae0*/  LOP3.LUT R4, R11, R4, RZ, 0x3c, !PT ;  /* 0x000000040b047212 */ /* 0x000fe200078e3cff */
[----:B------:R-:W3:Y:S01]  /*1af0*/  @!P2 LDC.64 R8, c[0x0][0x210] ;  /* 0x00008400ff08ab82 */ /* 0x000ee20000000a00 */
[----:B------:R-:W-:Y:S01]  /*1b00*/  ISETP.GE.AND P4, PT, R3, R173, PT ;  /* 0x000000ad0300720c */ /* 0x000fe20003f86270 */
[----:B------:R-:W-:Y:S01]  /*1b10*/  IMAD.IADD R43, R39, 0x1, R43 ;  /* 0x00000001272b7824 */ /* 0x000fe200078e022b */
[----:B------:R-:W-:Y:S01]  /*1b20*/  @!P2 IADD3 R28, P1, R40, 0x10, RZ ;  /* 0x00000010281ca810 */ /* 0x000fe20007f3e0ff */
[----:B------:R-:W-:Y:S01]  /*1b30*/  UMOV UR4, 0x400 ;  /* 0x0000040000047882 */ /* 0x000fe20000000000 */
[----:B------:R-:W-:Y:S01]  /*1b40*/  LOP3.LUT R4, R4, 0xfffffe00, R37, 0xf8, !PT ;  /* 0xfffffe0004047812 */ /* 0x000fe200078ef825 */
[----:B--2---:R-:W-:Y:S01]  /*1b50*/  @!P3 IMAD R30, R41, R12, RZ ;  /* 0x0000000c291eb224 */ /* 0x004fe200078e02ff */
[----:B------:R-:W-:Y:S01]  /*1b60*/  @!P3 MOV R42, R38 ;  /* 0x00000026002ab202 */ /* 0x000fe20000000f00 */
[----:B------:R-:W2:Y:S01]  /*1b70*/  @!P3 LDC.64 R10, c[0x0][0x210] ;  /* 0x00008400ff0abb82 */ /* 0x000ea20000000a00 */
[----:B------:R-:W-:Y:S01]  /*1b80*/  @!P2 IMAD.X R19, RZ, RZ, R41, P1 ;  /* 0x000000ffff13a224 */ /* 0x000fe200008e0629 */
[----:B------:R-:W2:Y:S01]  /*1b90*/  @!P5 S2R R31, SR_CgaCtaId ;  /* 0x00000000001fd919 */ /* 0x000ea20000008800 */
[C---:B------:R-:W-:Y:S01]  /*1ba0*/  @!P3 IMAD R30, R40.reuse, R13, R30 ;  /* 0x0000000d281eb224 */ /* 0x040fe200078e021e */
[----:B-1----:R-:W-:Y:S01]  /*1bb0*/  ULEA UR4, UR6, UR4, 0x18 ;  /* 0x0000000406047291 */ /* 0x002fe2000f8ec03f */
[----:B------:R-:W-:Y:S01]  /*1bc0*/  @!P3 IMAD.WIDE.U32 R44, R40, R12, R42 ;  /* 0x0000000c282cb225 */ /* 0x000fe200078e002a */
[----:B------:R-:W1:Y:S01]  /*1bd0*/  @!P4 S2R R37, SR_CgaCtaId ;  /* 0x000000000025c919 */ /* 0x000e620000008800 */
[----:B------:R-:W-:Y:S01]  /*1be0*/  @!P2 MOV R49, R43 ;  /* 0x0000002b0031a202 */ /* 0x000fe20000000f00 */
[----:B------:R-:W-:Y:S01]  /*1bf0*/  ULDC.64 UR6, c[0x0][0x268] ;  /* 0x00009a0000067ab9 */ /* 0x000fe20000000a00 */
[----:B----4-:R-:W-:Y:S01]  /*1c00*/  @!P2 IMAD R13, R19, R14, RZ ;  /* 0x0000000e130da224 */ /* 0x010fe200078e02ff */
[----:B------:R-:W-:Y:S01]  /*1c10*/  LEA R181, R4, UR4, 0x1 ;  /* 0x0000000404b57c11 */ /* 0x000fe2000f8e08ff */
[----:B------:R-:W-:Y:S01]  /*1c20*/  VIADD R19, R16, 0x30 ;  /* 0x0000003010137836 */ /* 0x000fe20000000000 */
[----:B------:R-:W-:Y:S01]  /*1c30*/  @!P5 MOV R34, 0x400 ;  /* 0x000004000022d802 */ /* 0x000fe20000000f00 */
[----:B------:R-:W-:Y:S01]  /*1c40*/  @!P2 IMAD R15, R28, R15, R13 ;  /* 0x0000000f1c0fa224 */ /* 0x000fe200078e020d */
[----:B------:R-:W-:Y:S01]  /*1c50*/  @!P2 MOV R39, 0x400 ;  /* 0x000004000027a802 */ /* 0x000fe20000000f00 */
[----:B------:R-:W4:Y:S01]  /*1c60*/  @!P4 LDC.64 R12, c[0x0][0x240] ;  /* 0x00009000ff0ccb82 */ /* 0x000f220000000a00 */
[----:B------:R-:W-:Y:S01]  /*1c70*/  ISETP.GE.AND P6, PT, R19, R173, PT ;  /* 0x000000ad1300720c */ /* 0x000fe20003fc6270 */
[----:B------:R-:W-:Y:S01]  /*1c80*/  @!P3 IMAD.IADD R30, R45, 0x1, R30 ;  /* 0x000000012d1eb824 */ /* 0x000fe200078e021e */
[----:B---3--:R-:W-:Y:S01]  /*1c90*/  @!P2 LEA R39, R22, R39, 0x18 ;  /* 0x000000271627a211 */ /* 0x008fe200078ec0ff */
[----:B------:R-:W-:Y:S01]  /*1ca0*/  @!P2 IMAD.MOV.U32 R48, RZ, RZ, R38 ;  /* 0x000000ffff30a224 */ /* 0x000fe200078e0026 */
[----:B------:R-:W-:Y:S01]  /*1cb0*/  LOP3.LUT R171, R171, 0x1c0, RZ, 0xc0, !PT ;  /* 0x000001c0abab7812 */ /* 0x000fe200078ec0ff */
[----:B------:R-:W-:Y:S01]  /*1cc0*/  IMAD.WIDE.U32 R134, R16, R124, R32 ;  /* 0x0000007c10867225 */ /* 0x000fe200078e0020 */
[----:B--2---:R-:W-:-:S03]  /*1cd0*/  @!P3 LEA R46, P1, R44, R10, 0x1 ;  /* 0x0000000a2c2eb211 */ /* 0x004fc600078208ff */
[----:B------:R-:W-:Y:S01]  /*1ce0*/  @!P2 IMAD.WIDE.U32 R48, R28, R14, R48 ;  /* 0x0000000e1c30a225 */ /* 0x000fe200078e0030 */
[----:B------:R-:W-:-:S03]  /*1cf0*/  @!P3 LEA.HI.X R47, R44, R11, R30, 0x1, P1 ;  /* 0x0000000b2c2fb211 */ /* 0x000fc600008f0c1e */
[----:B------:R-:W-:Y:S01]  /*1d00*/  @!P2 IMAD.IADD R14, R49, 0x1, R15 ;  /* 0x00000001310ea824 */ /* 0x000fe200078e020f */
[----:B------:R-:W2:Y:S01]  /*1d10*/  @!P6 LDC.64 R10, c[0x0][0x240] ;  /* 0x00009000ff0aeb82 */ /* 0x000ea20000000a00 */
[----:B------:R-:W-:Y:S01]  /*1d20*/  @!P2 LEA R44, P1, R48, R8, 0x1 ;  /* 0x00000008302ca211 */ /* 0x000fe200078208ff */
[----:B------:R-:W-:Y:S01]  /*1d30*/  @!P6 IMAD.MOV.U32 R42, RZ, RZ, R38 ;  /* 0x000000ffff2ae224 */ /* 0x000fe200078e0026 */
[----:B------:R-:W-:Y:S01]  /*1d40*/  @!PT LDS RZ, [RZ] ;  /* 0x00000000fffff984 */ /* 0x000fe20000000800 */
[----:B------:R-:W-:Y:S01]  /*1d50*/  @!PT LDS RZ, [RZ] ;  /* 0x00000000fffff984 */ /* 0x000fe20000000800 */
[----:B------:R-:W-:Y:S01]  /*1d60*/  @!PT LDS RZ, [RZ] ;  /* 0x00000000fffff984 */ /* 0x000fe20000000800 */
[----:B------:R3:W-:Y:S01]  /*1d70*/  @!P3 LDGSTS.E.BYPASS.LTC128B.128 [R181], desc[UR14][R46.64] ;  /* 0x000000002eb5bfae */ /* 0x0007e2000b901d4e */
[----:B------:R-:W-:Y:S01]  /*1d80*/  @!P4 IADD3 R36, P3, R40, 0x20, RZ ;  /* 0x000000202824c810 */ /* 0x000fe20007f7e0ff */
[----:B------:R-:W-:Y:S01]  /*1d90*/  @!P2 IMAD R39, R4, 0x2, R39 ;  /* 0x000000020427a824 */ /* 0x000fe200078e0227 */
[----:B------:R-:W-:Y:S01]  /*1da0*/  @!P2 LEA.HI.X R45, R48, R9, R14, 0x1, P1 ;  /* 0x00000009302da211 */ /* 0x000fe200008f0c0e */
[----:B------:R-:W4:Y:S01]  /*1db0*/  @!P6 S2R R30, SR_CgaCtaId ;  /* 0x00000000001ee919 */ /* 0x000f220000008800 */
[----:B------:R-:W-:Y:S01]  /*1dc0*/  @!P4 MOV R8, 0x400 ;  /* 0x000004000008c802 */ /* 0x000fe20000000f00 */
[----:B------:R-:W4:Y:S01]  /*1dd0*/  @!P4 LDC.64 R14, c[0x0][0x210] ;  /* 0x00008400ff0ecb82 */ /* 0x000f220000000a00 */
[----:B------:R-:W-:Y:S01]  /*1de0*/  @!P4 IADD3.X R9, RZ, R41, RZ, P3, !PT ;  /* 0x00000029ff09c210 */ /* 0x000fe20001ffe4ff */
[----:B------:R4:W-:Y:S01]  /*1df0*/  @!P2 LDGSTS.E.BYPASS.LTC128B.128 [R39+0x800], desc[UR14][R44.64] ;  /* 0x008000002c27afae */ /* 0x0009e2000b901d4e */
[----:B------:R-:W-:Y:S01]  /*1e00*/  ISETP.GE.AND P3, PT, R7, R0, PT ;  /* 0x000000000700720c */ /* 0x000fe20003f66270 */
[----:B------:R-:W-:Y:S01]  /*1e10*/  IMAD R23, R23, UR6, RZ ;  /* 0x0000000617177c24 */ /* 0x000fe2000f8e02ff */
[----:B-1----:R-:W-:Y:S01]  /*1e20*/  @!P4 LEA R37, R37, R8, 0x18 ;  /* 0x000000082525c211 */ /* 0x002fe200078ec0ff */
[----:B------:R-:W-:Y:S01]  /*1e30*/  IMAD.WIDE.U32 R20, R18, UR6, R20 ;  /* 0x0000000612147c25 */ /* 0x000fe2000f8e0014 */
[----:B------:R-:W-:-:S02]  /*1e40*/  @!P5 LEA R31, R31, R34, 0x18 ;  /* 0x000000221f1fd211 */ /* 0x000fc400078ec0ff */
[----:B------:R-:W-:Y:S01]  /*1e50*/  @!P6 IADD3 R34, P1, R40, 0x30, RZ ;  /* 0x000000302822e810 */ /* 0x000fe20007f3e0ff */
[----:B------:R-:W-:Y:S02]  /*1e60*/  @!P4 IMAD R37, R4, 0x2, R37 ;  /* 0x000000020425c824 */ /* 0x000fe400078e0225 */
[----:B------:R-:W-:Y:S01]  /*1e70*/  IMAD R23, R18, UR7, R23 ;  /* 0x0000000712177c24 */ /* 0x000fe2000f8e0217 */
[----:B------:R-:W-:Y:S01]  /*1e80*/  ULDC.64 UR6, c[0x0][0x220] ;  /* 0x0000880000067ab9 */ /* 0x000fe20000000a00 */
[----:B------:R-:W-:Y:S01]  /*1e90*/  @!P6 IMAD.X R41, RZ, RZ, R41, P1 ;  /* 0x000000ffff29e224 */ /* 0x000fe200008e0629 */
[----:B------:R-:W-:Y:S01]  /*1ea0*/  IADD3 R22, P1, R16, R35, RZ ;  /* 0x0000002310167210 */ /* 0x000fe20007f3e0ff */
[----:B------:R-:W1:Y:S01]  /*1eb0*/  @!P3 S2R R28, SR_CgaCtaId ;  /* 0x00000000001cb919 */ /* 0x000e620000008800 */
[----:B------:R-:W-:Y:S01]  /*1ec0*/  IMAD R35, R17, R124, RZ ;  /* 0x0000007c11237224 */ /* 0x000fe200078e02ff */
[----:B------:R-:W-:Y:S01]  /*1ed0*/  IADD3 R21, R21, R23, RZ ;  /* 0x0000001715157210 */ /* 0x000fe20007ffe0ff */
[----:B--2---:R-:W-:Y:S01]  /*1ee0*/  @!P6 IMAD R41, R41, R10, RZ ;  /* 0x0000000a2929e224 */ /* 0x004fe200078e02ff */
[----:B------:R-:W-:Y:S01]  /*1ef0*/  IADD3.X R29, R17, R29, RZ, P1, !PT ;  /* 0x0000001d111d7210 */ /* 0x000fe20000ffe4ff */
[----:B---3--:R-:W-:Y:S01]  /*1f00*/  @!P4 IMAD.MOV.U32 R47, RZ, RZ, R43 ;  /* 0x000000ffff2fc224 */ /* 0x008fe200078e002b */
[----:B------:R-:W-:Y:S01]  /*1f10*/  @!P4 MOV R46, R38 ;  /* 0x00000026002ec202 */ /* 0x000fe20000000f00 */
[----:B----4-:R-:W-:Y:S01]  /*1f20*/  @!P4 IMAD R38, R9, R12, RZ ;  /* 0x0000000c0926c224 */ /* 0x010fe200078e02ff */
[----:B------:R-:W-:Y:S01]  /*1f30*/  ISETP.GE.AND P1, PT, R3, R0, PT ;  /* 0x000000000300720c */ /* 0x000fe20003f26270 */
[----:B------:R-:W2:Y:S01]  /*1f40*/  @!P6 LDC.64 R8, c[0x0][0x210] ;  /* 0x00008400ff08eb82 */ /* 0x000ea20000000a00 */
[----:B------:R-:W-:-:S02]  /*1f50*/  @!P6 IMAD R17, R34, R11, R41 ;  /* 0x0000000b2211e224 */ /* 0x000fc400078e0229 */
[C---:B------:R-:W-:Y:S01]  /*1f60*/  @!P4 IMAD R38, R36.reuse, R13, R38 ;  /* 0x0000000d2426c224 */ /* 0x040fe200078e0226 */
[----:B------:R-:W-:Y:S01]  /*1f70*/  @!P3 MOV R39, 0x400 ;  /* 0x000004000027b802 */ /* 0x000fe20000000f00 */
[----:B------:R-:W-:-:S03]  /*1f80*/  @!P4 IMAD.WIDE.U32 R46, R36, R12, R46 ;  /* 0x0000000c242ec225 */ /* 0x000fc600078e002e */
[----:B------:R-:W3:Y:S01]  /*1f90*/  @!P5 LDC.64 R12, c[0x0][0x218] ;  /* 0x00008600ff0cdb82 */ /* 0x000ee20000000a00 */
[----:B------:R-:W-:Y:S01]  /*1fa0*/  @!P6 IMAD.WIDE.U32 R42, R34, R10, R42 ;  /* 0x0000000a222ae225 */ /* 0x000fe200078e002a */
[----:B------:R-:W-:-:S03]  /*1fb0*/  @!P4 LEA R14, P2, R46, R14, 0x1 ;  /* 0x0000000e2e0ec211 */ /* 0x000fc600078408ff */
[----:B------:R-:W-:Y:S02]  /*1fc0*/  @!P4 IMAD.IADD R38, R47, 0x1, R38 ;  /* 0x000000012f26c824 */ /* 0x000fe400078e0226 */
[----:B------:R-:W-:Y:S01]  /*1fd0*/  @!P6 IMAD.IADD R17, R43, 0x1, R17 ;  /* 0x000000012b11e824 */ /* 0x000fe200078e0211 */
[----:B------:R-:W4:Y:S01]  /*1fe0*/  @!P3 LDC.64 R10, c[0x0][0x218] ;  /* 0x00008600ff0abb82 */ /* 0x000f220000000a00 */
[----:B------:R-:W-:Y:S01]  /*1ff0*/  IMAD R101, R16, R125, R35 ;  /* 0x0000007d10657224 */ /* 0x000fe200078e0223 */
[----:B------:R-:W-:Y:S01]  /*2000*/  @!P4 LEA.HI.X R15, R46, R15, R38, 0x1, P2 ;  /* 0x0000000f2e0fc211 */ /* 0x000fe200010f0c26 */
[-C--:B------:R-:W-:Y:S01]  /*2010*/  IMAD R29, R29, R132.reuse, RZ ;  /* 0x000000841d1d7224 */ /* 0x080fe200078e02ff */
[----:B------:R-:W-:Y:S01]  /*2020*/  @!P6 MOV R35, 0x400 ;  /* 0x000004000023e802 */ /* 0x000fe20000000f00 */
[----:B------:R-:W-:Y:S01]  /*2030*/  IMAD.WIDE.U32 R20, R22, R132, R20 ;  /* 0x0000008416147225 */ /* 0x000fe200078e0014 */
[----:B------:R-:W-:Y:S01]  /*2040*/  IADD3 R101, R135, R101, RZ ;  /* 0x0000006587657210 */ /* 0x000fe20007ffe0ff */
[----:B------:R4:W-:Y:S01]  /*2050*/  @!P4 LDGSTS.E.BYPASS.LTC128B.128 [R37+0x1000], desc[UR14][R14.64] ;  /* 0x010000000e25cfae */ /* 0x0009e2000b901d4e */
[----:B--2---:R-:W-:Y:S01]  /*2060*/  @!P6 LEA R32, P2, R42, R8, 0x1 ;  /* 0x000000082a20e211 */ /* 0x004fe200078408ff */
[----:B------:R-:W-:Y:S01]  /*2070*/  IMAD R29, R22, R133, R29 ;  /* 0x00000085161d7224 */ /* 0x000fe200078e021d */
[----:B------:R-:W-:Y:S01]  /*2080*/  @!P6 LEA R35, R30, R35, 0x18 ;  /* 0x000000231e23e211 */ /* 0x000fe200078ec0ff */
[----:B------:R-:W-:Y:S01]  /*2090*/  IMAD.SHL.U32 R30, R125, 0x20, RZ ;  /* 0x000000207d1e7824 */ /* 0x000fe200078e00ff */
[----:B------:R-:W-:Y:S01]  /*20a0*/  @!P6 LEA.HI.X R33, R42, R9, R17, 0x1, P2 ;  /* 0x000000092a21e211 */ /* 0x000fe200010f0c11 */
[----:B------:R-:W-:Y:S01]  /*20b0*/  IMAD.WIDE.U32 R42, R124, 0x20, RZ ;  /* 0x000000207c2a7825 */ /* 0x000fe200078e00ff */
[----:B------:R-:W2:Y:S01]  /*20c0*/  @!P1 LDC.64 R8, c[0x0][0x218] ;  /* 0x00008600ff089b82 */ /* 0x000ea20000000a00 */
[----:B-1----:R-:W-:-:S02]  /*20d0*/  @!P3 LEA R39, R28, R39, 0x18 ;  /* 0x000000271c27b211 */ /* 0x002fc400078ec0ff */
[C---:B---3--:R-:W-:Y:S01]  /*20e0*/  @!P5 LEA R40, P4, R134.reuse, R12, 0x1 ;  /* 0x0000000c8628d211 */ /* 0x048fe200078808ff */
[----:B------:R-:W-:Y:S01]  /*20f0*/  IMAD.IADD R29, R21, 0x1, R29 ;  /* 0x00000001151d7824 */ /* 0x000fe200078e021d */
[----:B------:R-:W-:Y:S01]  /*2100*/  @!P1 IADD3 R12, P2, R134, R42, RZ ;  /* 0x0000002a860c9210 */ /* 0x000fe20007f5e0ff */
[----:B------:R-:W-:Y:S01]  /*2110*/  @!P3 IMAD R45, R4, 0x2, R39 ;  /* 0x00000002042db824 */ /* 0x000fe200078e0227 */
[----:B------:R-:W-:Y:S02]  /*2120*/  @!P5 LEA.HI.X R41, R134, R13, R101, 0x1, P4 ;  /* 0x0000000d8629d211 */ /* 0x000fe400020f0c65 */
[----:B------:R-:W-:Y:S02]  /*2130*/  @!P3 LEA R17, P4, R124, R134, 0x4 ;  /* 0x000000867c11b211 */ /* 0x000fe400078820ff */
[----:B------:R-:W-:Y:S02]  /*2140*/  @!P1 IADD3.X R13, R101, R43, R30, P2, !PT ;  /* 0x0000002b650d9210 */ /* 0x000fe400017fe41e */
[----:B----4-:R-:W-:-:S02]  /*2150*/  @!P3 LEA R42, P2, R17, R10, 0x1 ;  /* 0x0000000a112ab211 */ /* 0x010fc400078408ff */
[----:B------:R-:W-:Y:S02]  /*2160*/  @!P6 LEA R35, R4, R35, 0x1 ;  /* 0x000000230423e211 */ /* 0x000fe400078e08ff */
[----:B------:R-:W-:Y:S02]  /*2170*/  @!P1 MOV R28, 0x400 ;  /* 0x00000400001c9802 */ /* 0x000fe40000000f00 */
[----:B------:R-:W-:Y:S01]  /*2180*/  @!P3 LEA.HI.X R14, R124, R101, R125, 0x4, P4 ;  /* 0x000000657c0eb211 */ /* 0x000fe200020f247d */
[----:B------:R-:W-:Y:S01]  /*2190*/  @!P5 IMAD R15, R4, 0x2, R31 ;  /* 0x00000002040fd824 */ /* 0x000fe200078e021f */
[----:B------:R1:W-:Y:S01]  /*21a0*/  @!P6 LDGSTS.E.BYPASS.LTC128B.128 [R35+0x1800], desc[UR14][R32.64] ;  /* 0x018000002023efae */ /* 0x0003e2000b901d4e */
[C---:B------:R-:W-:Y:S01]  /*21b0*/  VIADD R31, R16.reuse, 0x40 ;  /* 0x00000040101f7836 */ /* 0x040fe20000000000 */
[----:B------:R-:W-:Y:S02]  /*21c0*/  @!P3 LEA.HI.X R43, R17, R11, R14, 0x1, P2 ;  /* 0x0000000b112bb211 */ /* 0x000fe400010f0c0e */
[----:B------:R-:W-:Y:S01]  /*21d0*/  IADD3 R17, R16, 0x50, RZ ;  /* 0x0000005010117810 */ /* 0x000fe20007ffe0ff */
[----:B------:R-:W-:Y:S01]  /*21e0*/  @!P5 LDGSTS.E.BYPASS.LTC128B.128 [R15+0x2000], desc[UR14][R40.64] ;  /* 0x02000000280fdfae */ /* 0x000fe2000b901d4e */
[----:B------:R-:W-:-:S02]  /*21f0*/  ISETP.GE.AND P2, PT, R19, R0, PT ;  /* 0x000000001300720c */ /* 0x000fc40003f46270 */
[----:B------:R-:W-:Y:S01]  /*2200*/  ISETP.GE.AND P5, PT, R17, R0, PT ;  /* 0x000000001100720c */ /* 0x000fe20003fa6270 */
[----:B------:R3:W-:Y:S01]  /*2210*/  @!P3 LDGSTS.E.BYPASS.LTC128B.128 [R45+0x2800], desc[UR14][R42.64] ;  /* 0x028000002a2dbfae */ /* 0x0007e2000b901d4e */
[C---:B--2---:R-:W-:Y:S02]  /*2220*/  @!P1 LEA R50, P3, R12.reuse, R8, 0x1 ;  /* 0x000000080c329211 */ /* 0x044fe400078608ff */
[----:B------:R-:W-:Y:S02]  /*2230*/  ISETP.GE.AND P6, PT, R31, R0, PT ;  /* 0x000000001f00720c */ /* 0x000fe40003fc6270 */
[----:B------:R-:W-:Y:S02]  /*2240*/  @!P1 LEA.HI.X R51, R12, R9, R13, 0x1, P3 ;  /* 0x000000090c339211 */ /* 0x000fe400018f0c0d */
[----:B------:R-:W2:Y:S03]  /*2250*/  @!P1 S2R R13, SR_CgaCtaId ;  /* 0x00000000000d9919 */ /* 0x000ea60000008800 */
[----:B------:R-:W4:Y:S01]  /*2260*/  @!P2 LDC.64 R8, c[0x0][0x218] ;  /* 0x00008600ff08ab82 */ /* 0x000f220000000a00 */
[----:B------:R-:W2:Y:S01]  /*2270*/  @!P2 S2R R11, SR_CgaCtaId ;  /* 0x00000000000ba919 */ /* 0x000ea20000008800 */
[----:B------:R-:W-:Y:S01]  /*2280*/  @!P2 MOV R14, 0x400 ;  /* 0x00000400000ea802 */ /* 0x000fe20000000f00 */
[----:B------:R-:W-:Y:S01]  /*2290*/  @!P2 IMAD.MOV.U32 R100, RZ, RZ, R134 ;  /* 0x000000ffff64a224 */ /* 0x000fe200078e0086 */
[----:B------:R-:W-:Y:S01]  /*22a0*/  @!P5 MOV R10, 0x400 ;  /* 0x00000400000ad802 */ /* 0x000fe20000000f00 */
[----:B------:R-:W2:Y:S01]  /*22b0*/  @!P5 S2R R37, SR_CgaCtaId ;  /* 0x000000000025d919 */ /* 0x000ea20000008800 */
[----:B------:R-:W-:Y:S01]  /*22c0*/  @!P6 MOV R12, 0x400 ;  /* 0x00000400000ce802 */ /* 0x000fe20000000f00 */
[----:B------:R-:W-:Y:S01]  /*22d0*/  @!P5 IMAD R18, R125, 0x50, RZ ;  /* 0x000000507d12d824 */ /* 0x000fe200078e02ff */
[C---:B-1----:R-:W-:Y:S01]  /*22e0*/  IADD3 R33, R16.reuse, 0x70, RZ ;  /* 0x0000007010217810 */ /* 0x042fe20007ffe0ff */
[----:B------:R-:W-:Y:S01]  /*22f0*/  VIADD R35, R16, 0x60 ;  /* 0x0000006010237836 */ /* 0x000fe20000000000 */
[----:B------:R-:W1:Y:S01]  /*2300*/  @!P6 S2R R39, SR_CgaCtaId ;  /* 0x000000000027e919 */ /* 0x000e620000008800 */
[----:B------:R-:W-:-:S02]  /*2310*/  @!P5 MOV R135, R101 ;  /* 0x000000650087d202 */ /* 0x000fc40000000f00 */
[-C--:B------:R-:W-:Y:S02]  /*2320*/  ISETP.GE.AND P3, PT, R33, R0.reuse, PT ;  /* 0x000000002100720c */ /* 0x080fe40003f66270 */
[----:B------:R-:W-:Y:S01]  /*2330*/  ISETP.GE.AND P4, PT, R35, R0, PT ;  /* 0x000000002300720c */ /* 0x000fe20003f86270 */
[----:B---3--:R-:W-:-:S10]  /*2340*/  @!P2 IMAD.WIDE.U32 R44, R124, 0x30, R100 ;  /* 0x000000307c2ca825 */ /* 0x008fd400078e0064 */
[----:B------:R-:W3:Y:S02]  /*2350*/  @!P3 S2R R41, SR_CgaCtaId ;  /* 0x000000000029b919 */ /* 0x000ee40000008800 */
[----:B------:R-:W-:Y:S01]  /*2360*/  @!P4 IMAD.MOV.U32 R100, RZ, RZ, R134 ;  /* 0x000000ffff64c224 */ /* 0x000fe200078e0086 */
[----:B--2---:R-:W-:Y:S01]  /*2370*/  @!P1 LEA R13, R13, R28, 0x18 ;  /* 0x0000001c0d0d9211 */ /* 0x004fe200078ec0ff */
[----:B------:R-:W2:Y:S01]  /*2380*/  @!P4 S2R R43, SR_CgaCtaId ;  /* 0x00000000002bc919 */ /* 0x000ea20000008800 */
[----:B------:R-:W-:Y:S02]  /*2390*/  @!P4 MOV R28, 0x400 ;  /* 0x00000400001cc802 */ /* 0x000fe40000000f00 */
[----:B------:R-:W-:Y:S01]  /*23a0*/  @!P2 LEA R11, R11, R14, 0x18 ;  /* 0x0000000e0b0ba211 */ /* 0x000fe200078ec0ff */
[----:B------:R-:W-:Y:S01]  /*23b0*/  @!P1 IMAD R13, R4, 0x2, R13 ;  /* 0x00000002040d9824 */ /* 0x000fe200078e020d */
[----:B------:R-:W2:Y:S01]  /*23c0*/  @!P6 LDC.64 R14, c[0x0][0x218] ;  /* 0x00008600ff0eeb82 */ /* 0x000ea20000000a00 */
[----:B------:R-:W-:Y:S01]  /*23d0*/  @!P5 LEA R37, R37, R10, 0x18 ;  /* 0x0000000a2525d211 */ /* 0x000fe200078ec0ff */
[----:B------:R-:W-:-:S02]  /*23e0*/  @!P2 IMAD R10, R125, 0x30, RZ ;  /* 0x000000307d0aa824 */ /* 0x000fc400078e02ff */
[----:B------:R2:W-:Y:S01]  /*23f0*/  @!P1 LDGSTS.E.BYPASS.LTC128B.128 [R13+0x3000], desc[UR14][R50.64] ;  /* 0x03000000320d9fae */ /* 0x0005e2000b901d4e */
[----:B----4-:R-:W-:Y:S01]  /*2400*/  @!P2 LEA R46, P1, R44, R8, 0x1 ;  /* 0x000000082c2ea211 */ /* 0x010fe200078208ff */
[C---:B------:R-:W-:Y:S01]  /*2410*/  @!P2 IMAD R49, R4.reuse, 0x2, R11 ;  /* 0x000000020431a824 */ /* 0x040fe200078e020b */
[----:B-1----:R-:W-:Y:S01]  /*2420*/  @!P6 LEA R39, R39, R12, 0x18 ;  /* 0x0000000c2727e211 */ /* 0x002fe200078ec0ff */
[C---:B------:R-:W-:Y:S01]  /*2430*/  @!P5 IMAD R37, R4.reuse, 0x2, R37 ;  /* 0x000000020425d824 */ /* 0x040fe200078e0225 */
[----:B------:R-:W-:Y:S02]  /*2440*/  @!P2 IADD3 R10, R45, R10, RZ ;  /* 0x0000000a2d0aa210 */ /* 0x000fe40007ffe0ff */
[----:B------:R-:W-:Y:S01]  /*2450*/  @!P3 MOV R12, 0x400 ;  /* 0x00000400000cb802 */ /* 0x000fe20000000f00 */
[----:B------:R-:W-:Y:S01]  /*2460*/  @!P6 IMAD R39, R4, 0x2, R39 ;  /* 0x000000020427e824 */ /* 0x000fe200078e0227 */
[----:B------:R-:W-:Y:S02]  /*2470*/  @!P2 LEA.HI.X R47, R44, R9, R10, 0x1, P1 ;  /* 0x000000092c2fa211 */ /* 0x000fe400008f0c0a */
[----:B------:R-:W1:Y:S01]  /*2480*/  @!P4 LDC.64 R10, c[0x0][0x218] ;  /* 0x00008600ff0acb82 */ /* 0x000e620000000a00 */
[----:B------:R-:W-:-:S02]  /*2490*/  @!P6 LEA R45, P1, R124, R134, 0x6 ;  /* 0x000000867c2de211 */ /* 0x000fc400078230ff */
[----:B------:R4:W-:Y:S01]  /*24a0*/  @!P2 LDGSTS.E.BYPASS.LTC128B.128 [R49+0x3800], desc[UR14][R46.64] ;  /* 0x038000002e31afae */ /* 0x0009e2000b901d4e */
[----:B---3--:R-:W-:-:S04]  /*24b0*/  @!P3 LEA R41, R41, R12, 0x18 ;  /* 0x0000000c2929b211 */ /* 0x008fc800078ec0ff */
[----:B------:R-:W3:Y:S01]  /*24c0*/  @!P3 LDC.64 R8, c[0x0][0x218] ;  /* 0x00008600ff08bb82 */ /* 0x000ee20000000a00 */
[----:B--2---:R-:W-:Y:S01]  /*24d0*/  @!P4 LEA R43, R43, R28, 0x18 ;  /* 0x0000001c2b2bc211 */ /* 0x004fe200078ec0ff */
[----:B------:R-:W-:Y:S01]  /*24e0*/  @!P3 IMAD R41, R4, 0x2, R41 ;  /* 0x000000020429b824 */ /* 0x000fe200078e0229 */
[----:B------:R-:W-:Y:S02]  /*24f0*/  @!P6 LEA.HI.X R28, R124, R101, R125, 0x6, P1 ;  /* 0x000000657c1ce211 */ /* 0x000fe400008f347d */
[----:B------:R-:W-:-:S03]  /*2500*/  @!P6 LEA R44, P1, R45, R14, 0x1 ;  /* 0x0000000e2d2ce211 */ /* 0x000fc600078208ff */
[----:B------:R-:W2:Y:S01]  /*2510*/  @!P5 LDC.64 R12, c[0x0][0x218] ;  /* 0x00008600ff0cdb82 */ /* 0x000ea20000000a00 */
[----:B------:R-:W-:Y:S01]  /*2520*/  @!P3 IMAD R14, R125, 0x70, RZ ;  /* 0x000000707d0eb824 */ /* 0x000fe200078e02ff */
[----:B------:R-:W-:Y:S02]  /*2530*/  @!P4 LEA R43, R4, R43, 0x1 ;  /* 0x0000002b042bc211 */ /* 0x000fe400078e08ff */
[----:B------:R-:W-:Y:S01]  /*2540*/  @!P6 LEA.HI.X R45, R45, R15, R28, 0x1, P1 ;  /* 0x0000000f2d2de211 */ /* 0x000fe200008f0c1c */
[----:B------:R-:W-:Y:S01]  /*2550*/  @!P4 IMAD R15, R125, 0x60, RZ ;  /* 0x000000607d0fc824 */ /* 0x000fe200078e02ff */
[----:B------:R-:W-:-:S03]  /*2560*/  SHF.L.U32 R4, R133, 0x5, RZ ;  /* 0x0000000585047819 */ /* 0x000fc600000006ff */
[----:B------:R-:W-:Y:S01]  /*2570*/  @!P6 LDGSTS.E.BYPASS.LTC128B.128 [R39+0x4000], desc[UR14][R44.64] ;  /* 0x040000002c27efae */ /* 0x000fe2000b901d4e */
[----:B------:R-:W-:Y:S01]  /*2580*/  ISETP.GE.AND P6, PT, R19, R0, PT ;  /* 0x000000001300720c */ /* 0x000fe20003fc6270 */
[----:B----4-:R-:W-:Y:S01]  /*2590*/  @!P4 IMAD.WIDE.U32 R46, R124, 0x60, R100 ;  /* 0x000000607c2ec825 */ /* 0x010fe200078e0064 */
[----:B------:R-:W-:-:S03]  /*25a0*/  @!P3 MOV R100, R134 ;  /* 0x000000860064b202 */ /* 0x000fc60000000f00 */
[----:B------:R-:W-:Y:S01]  /*25b0*/  @!P5 IMAD.WIDE.U32 R48, R124, 0x50, R134 ;  /* 0x000000507c30d825 */ /* 0x000fe200078e0086 */
[----:B-1----:R-:W-:-:S03]  /*25c0*/  @!P4 LEA R10, P1, R46, R10, 0x1 ;  /* 0x0000000a2e0ac211 */ /* 0x002fc600078208ff */
[----:B------:R-:W-:Y:S02]  /*25d0*/  @!P4 IMAD.IADD R28, R47, 0x1, R15 ;  /* 0x000000012f1cc824 */ /* 0x000fe400078e020f */
[----:B------:R-:W-:Y:S01]  /*25e0*/  @!P3 IMAD.WIDE.U32 R50, R124, 0x70, R100 ;  /* 0x000000707c32b825 */ /* 0x000fe200078e0064 */
[----:B--2---:R-:W-:Y:S02]  /*25f0*/  @!P5 LEA R12, P2, R48, R12, 0x1 ;  /* 0x0000000c300cd211 */ /* 0x004fe400078408ff */
[----:B------:R-:W-:Y:S01]  /*2600*/  @!P4 LEA.HI.X R11, R46, R11, R28, 0x1, P1 ;  /* 0x0000000b2e0bc211 */ /* 0x000fe200008f0c1c */
[----:B------:R-:W-:Y:S01]  /*2610*/  @!P5 IMAD.IADD R18, R49, 0x1, R18 ;  /* 0x000000013112d824 */ /* 0x000fe200078e0212 */
[----:B---3--:R-:W-:Y:S01]  /*2620*/  @!P3 LEA R8, P1, R50, R8, 0x1 ;  /* 0x000000083208b211 */ /* 0x008fe200078208ff */
[----:B------:R-:W-:-:S03]  /*2630*/  @!P3 IMAD.IADD R14, R51, 0x1, R14 ;  /* 0x00000001330eb824 */ /* 0x000fc600078e020e */
[----:B------:R-:W-:Y:S02]  /*2640*/  @!P5 LEA.HI.X R13, R48, R13, R18, 0x1, P2 ;  /* 0x0000000d300dd211 */ /* 0x000fe400010f0c12 */
[----:B------:R-:W-:Y:S02]  /*2650*/  @!P3 LEA.HI.X R9, R50, R9, R14, 0x1, P1 ;  /* 0x000000093209b211 */ /* 0x000fe400008f0c0e */
[CC--:B------:R-:W-:Y:S01]  /*2660*/  ISETP.GE.AND P2, PT, R16.reuse, R0.reuse, PT ;  /* 0x000000001000720c */ /* 0x0c0fe20003f46270 */
        /* <DEDUP_REMOVED lines=9> */
[----:B------:R-:W-:Y:S02]  /*2700*/  LEA.HI.X R175, R20, UR7, R29, 0x1, P3 ;  /* 0x0000000714af7c11 */ /* 0x000fe400098f0c1d */
[----:B------:R-:W-:Y:S02]  /*2710*/  ISETP.GE.AND P3, PT, R35, R0, PT ;  /* 0x000000002300720c */ /* 0x000fe40003f66270 */
[----:B------:R-:W-:Y:S01]  /*2720*/  @!P6 MOV R17, R175 ;  /* 0x000000af0011e202 */ /* 0x000fe20000000f00 */
[----:B------:R-:W-:Y:S02]  /*2730*/  @!P2 IMAD.MOV.U32 R177, RZ, RZ, R175 ;  /* 0x000000ffffb1a224 */ /* 0x000fe400078e00af */
[----:B-1----:R-:W-:Y:S01]  /*2740*/  IMAD.WIDE.U32 R12, R132, 0x20, RZ ;  /* 0x00000020840c7825 */ /* 0x002fe200078e00ff */
        /* <DEDUP_REMOVED lines=12> */
[----:B------:R-:W-:Y:S02]  /*2810*/  LEA.HI R7, R10, R3, RZ, 0x3 ;  /* 0x000000030a077211 */ /* 0x000fe400078f18ff */
[----:B------:R-:W-:Y:S01]  /*2820*/  LOP3.LUT R77, R77, 0xffffffe0, RZ, 0xc0, !PT ;  /* 0xffffffe04d4d7812 */ /* 0x000fe200078ec0ff */
[----:B------:R-:W-:Y:S01]  /*2830*/  IMAD.IADD R8, R8, 0x1, -R9 ;  /* 0x0000000108087824 */ /* 0x000fe200078e0a09 */
[C---:B------:R-:W-:Y:S01]  /*2840*/  LOP3.LUT R10, R7.reuse, 0xfffffff8, RZ, 0xc0, !PT ;  /* 0xfffffff8070a7812 */ /* 0x040fe200078ec0ff */
[----:B------:R-:W-:Y:S01]  /*2850*/  IMAD.SHL.U32 R7, R7, 0x40, RZ ;  /* 0x0000004007077824 */ /* 0x000fe200078e00ff */
[----:B------:R-:W-:Y:S01]  /*2860*/  IADD3 R178, -R77, R6, RZ ;  /* 0x000000064db27210 */ /* 0x000fe20007ffe1ff */
[----:B------:R-:W-:Y:S01]  /*2870*/  @!P4 IMAD R9, R133, 0xa0, RZ ;  /* 0x000000a08509c824 */ /* 0x000fe200078e02ff */
[----:B------:R-:W-:Y:S01]  /*2880*/  @P2 STS.128 [R181+0x6000], RZ ;  /* 0x006000ffb5002388 */ /* 0x000fe20000000c00 */
[----:B------:R-:W-:Y:S01]  /*2890*/  IMAD.IADD R3, R3, 0x1, -R10 ;  /* 0x0000000103037824 */ /* 0x000fe200078e0a0a */
[----:B------:R-:W-:Y:S01]  /*28a0*/  LOP3.LUT R7, R7, 0xfffffe00, RZ, 0xc0, !PT ;  /* 0xfffffe0007077812 */ /* 0x000fe200078ec0ff */
[C---:B------:R-:W-:Y:S01]  /*28b0*/  @!P6 IMAD R10, R133.reuse, 0x60, RZ ;  /* 0x00000060850ae824 */ /* 0x040fe200078e02ff */
[----:B------:R-:W-:Y:S01]  /*28c0*/  @!PT LDS RZ, [RZ] ;  /* 0x00000000fffff984 */ /* 0x000fe20000000800 */
[----:B------:R-:W-:Y:S01]  /*28d0*/  @!PT LDS RZ, [RZ] ;  /* 0x00000000fffff984 */ /* 0x000fe20000000800 */
[----:B------:R-:W-:Y:S01]  /*28e0*/  @!PT LDS RZ, [RZ] ;  /* 0x00000000fffff984 */ /* 0x000fe20000000800 */
[----:B------:R1:W-:Y:S01]  /*28f0*/  @!P2 LDGSTS.E.BYPASS.LTC128B.128 [R181+0x6000], desc[UR14][R176.64] ;  /* 0x06000000b0b5afae */ /* 0x0003e2000b901d4e */
[----:B------:R-:W-:Y:S01]  /*2900*/  @!P5 IADD3 R20, P2, R176, R12, RZ ;  /* 0x0000000cb014d210 */ /* 0x000fe20007f5e0ff */
[----:B------:R-:W-:-:S02]  /*2910*/  @!P3 IMAD R12, R133, 0xc0, RZ ;  /* 0x000000c0850cb824 */ /* 0x000fc400078e02ff */
[----:B------:R-:W-:Y:S01]  /*2920*/  @P5 STS.128 [R181+0x6800], RZ ;  /* 0x006800ffb5005388 */ /* 0x000fe20000000c00 */
[----:B------:R-:W-:Y:S01]  /*2930*/  @!P5 IADD3.X R21, R175, R13, R4, P2, !PT ;  /* 0x0000000daf15d210 */ /* 0x000fe200017fe404 */
[----:B------:R-:W-:Y:S01]  /*2940*/  IMAD.SHL.U32 R13, R8, 0x8, RZ ;  /* 0x00000008080d7824 */ /* 0x000fe200078e00ff */
[----:B------:R-:W-:Y:S01]  /*2950*/  LOP3.LUT R4, R171, 0x8, R16, 0xf8, !PT ;  /* 0x00000008ab047812 */ /* 0x000fe200078ef810 */
[----:B------:R-:W-:Y:S01]  /*2960*/  @!P6 IMAD.MOV.U32 R16, RZ, RZ, R176 ;  /* 0x000000ffff10e224 */ /* 0x000fe200078e00b0 */
[----:B------:R-:W-:Y:S01]  /*2970*/  SHF.R.U32.HI R171, RZ, 0x3, R171 ;  /* 0x00000003ffab7819 */ /* 0x000fe200000116ab */
[----:B------:R-:W-:Y:S01]  /*2980*/  @!PT LDS RZ, [RZ] ;  /* 0x00000000fffff984 */ /* 0x000fe20000000800 */
[----:B------:R-:W-:Y:S01]  /*2990*/  @!PT LDS RZ, [RZ] ;  /* 0x00000000fffff984 */ /* 0x000fe20000000800 */
[----:B------:R-:W-:Y:S01]  /*29a0*/  @!PT LDS RZ, [RZ] ;  /* 0x00000000fffff984 */ /* 0x000fe20000000800 */
[----:B------:R2:W-:Y:S01]  /*29b0*/  @!P5 LDGSTS.E.BYPASS.LTC128B.128 [R181+0x6800], desc[UR14][R20.64] ;  /* 0x0680000014b5dfae */ /* 0x0005e2000b901d4e */
[C---:B------:R-:W-:Y:S01]  /*29c0*/  @!P1 LEA R14, P5, R132.reuse, R176, 0x6 ;  /* 0x000000b0840e9211 */ /* 0x040fe200078a30ff */
[C---:B------:R-:W-:Y:S01]  /*29d0*/  @!P6 IMAD.WIDE.U32 R18, R132.reuse, 0x60, R16 ;  /* 0x000000608412e825 */ /* 0x040fe200078e0010 */
[-C--:B------:R-:W-:Y:S01]  /*29e0*/  ISETP.GE.AND P2, PT, R33, R0.reuse, PT ;  /* 0x000000002100720c */ /* 0x080fe20003f46270 */
[----:B------:R-:W-:Y:S01]  /*29f0*/  @P1 STS.128 [R181+0x7000], RZ ;  /* 0x007000ffb5001388 */ /* 0x000fe20000000c00 */
[----:B------:R-:W-:Y:S01]  /*2a00*/  @!P1 LEA.HI.X R15, R132, R175, R133, 0x6, P5 ;  /* 0x000000af840f9211 */ /* 0x000fe200028f3485 */
[----:B------:R-:W-:Y:S01]  /*2a10*/  @!P6 IMAD.IADD R11, R19, 0x1, R10 ;  /* 0x00000001130be824 */ /* 0x000fe200078e020a */
[----:B------:R-:W-:Y:S01]  /*2a20*/  ISETP.GE.AND P5, PT, R31, R0, PT ;  /* 0x000000001f00720c */ /* 0x000fe20003fa6270 */
[----:B------:R-:W-:Y:S01]  /*2a30*/  @!P6 IMAD.MOV.U32 R10, RZ, RZ, R18 ;  /* 0x000000ffff0ae224 */ /* 0x000fe200078e0012 */
[----:B------:R-:W-:Y:S01]  /*2a40*/  LOP3.LUT R171, R4, R171, RZ, 0x3c, !PT ;  /* 0x000000ab04ab7212 */ /* 0x000fe200078e3cff */
[----:B------:R-:W-:Y:S01]  /*2a50*/  @!PT LDS RZ, [RZ] ;  /* 0x00000000fffff984 */ /* 0x000fe20000000800 */
[----:B------:R-:W-:Y:S01]  /*2a60*/  @!PT LDS RZ, [RZ] ;  /* 0x00000000fffff984 */ /* 0x000fe20000000800 */
[----:B------:R-:W-:Y:S01]  /*2a70*/  @!PT LDS RZ, [RZ] ;  /* 0x00000000fffff984 */ /* 0x000fe20000000800 */
[----:B------:R3:W-:Y:S01]  /*2a80*/  @!P1 LDGSTS.E.BYPASS.LTC128B.128 [R181+0x7000], desc[UR14][R14.64] ;  /* 0x070000000eb59fae */ /* 0x0007e2000b901d4e */
[----:B------:R-:W-:-:S03]  /*2a90*/  SHF.L.U32 R4, R3, 0x6, RZ ;  /* 0x0000000603047819 */ /* 0x000fc600000006ff */
[----:B------:R-:W-:Y:S01]  /*2aa0*/  IMAD R171, R8, 0x200, R171 ;  /* 0x0000020008ab7824 */ /* 0x000fe200078e02ab */
[----:B------:R-:W-:Y:S01]  /*2ab0*/  LOP3.LUT R4, R4, 0x1c0, RZ, 0xc0, !PT ;  /* 0x000001c004047812 */ /* 0x000fe200078ec0ff */
[----:B------:R-:W-:Y:S01]  /*2ac0*/  @!P2 IMAD R0, R133, 0xe0, RZ ;  /* 0x000000e08500a824 */ /* 0x000fe200078e02ff */
[----:B------:R-:W-:Y:S01]  /*2ad0*/  @P6 STS.128 [R181+0x7800], RZ ;  /* 0x007800ffb5006388 */ /* 0x000fe20000000c00 */
[----:B-1----:R-:W-:Y:S01]  /*2ae0*/  @!P4 IMAD.MOV.U32 R177, RZ, RZ, R175 ;  /* 0x000000ffffb1c224 */ /* 0x002fe200078e00af */
[----:B------:R-:W-:Y:S02]  /*2af0*/  LOP3.LUT R13, R4, 0x8, R13, 0xf8, !PT ;  /* 0x00000008040d7812 */ /* 0x000fe400078ef80d */
[----:B------:R-:W-:Y:S01]  /*2b00*/  SHF.R.U32.HI R4, RZ, 0x3, R4 ;  /* 0x00000003ff047819 */ /* 0x000fe20000011604 */
[----:B------:R-:W-:Y:S01]  /*2b10*/  @!P4 IMAD.WIDE.U32 R16, R132, 0xa0, R176 ;  /* 0x000000a08410c825 */ /* 0x000fe200078e00b0 */
[----:B------:R-:W-:Y:S01]  /*2b20*/  @!PT LDS RZ, [RZ] ;  /* 0x00000000fffff984 */ /* 0x000fe20000000800 */
[----:B------:R-:W-:Y:S01]  /*2b30*/  @!PT LDS RZ, [RZ] ;  /* 0x00000000fffff984 */ /* 0x000fe20000000800 */
[----:B------:R-:W-:Y:S01]  /*2b40*/  @!PT LDS RZ, [RZ] ;  /* 0x00000000fffff984 */ /* 0x000fe20000000800 */
[----:B------:R-:W-:Y:S01]  /*2b50*/  @!P6 LDGSTS.E.BYPASS.LTC128B.128 [R181+0x7800], desc[UR14][R10.64] ;  /* 0x078000000ab5efae */ /* 0x000fe2000b901d4e */
[----:B------:R-:W-:-:S02]  /*2b60*/  LEA R171, R171, UR4, 0x1 ;  /* 0x00000004abab7c11 */ /* 0x000fc4000f8e08ff */
[----:B------:R-:W-:Y:S01]  /*2b70*/  @!P3 IMAD.MOV.U32 R177, RZ, RZ, R175 ;  /* 0x000000ffffb1b224 */ /* 0x000fe200078e00af */
[C---:B--2---:R-:W-:Y:S01]  /*2b80*/  @!P5 LEA R20, P1, R132.reuse, R176, 0x7 ;  /* 0x000000b08414d211 */ /* 0x044fe200078238ff */
[----:B------:R-:W-:Y:S01]  /*2b90*/  @P5 STS.128 [R181+0x8000], RZ ;  /* 0x008000ffb5005388 */ /* 0x000fe20000000c00 */
[----:B------:R-:W-:Y:S01]  /*2ba0*/  LOP3.LUT R4, R13, R4, RZ, 0x3c, !PT ;  /* 0x000000040d047212 */ /* 0x000fe200078e3cff */
[C---:B------:R-:W-:Y:S01]  /*2bb0*/  @!P3 IMAD.WIDE.U32 R18, R132.reuse, 0xc0, R176 ;  /* 0x000000c08412b825 */ /* 0x040fe200078e00b0 */
[----:B------:R-:W-:Y:S02]  /*2bc0*/  @!P5 LEA.HI.X R21, R132, R175, R133, 0x7, P1 ;  /* 0x000000af8415d211 */ /* 0x000fe400008f3c85 */
[----:B------:R-:W-:Y:S01]  /*2bd0*/  @!P4 IADD3 R9, R17, R9, RZ ;  /* 0x000000091109c210 */ /* 0x000fe20007ffe0ff */
[----:B------:R-:W-:Y:S01]  /*2be0*/  @!P2 IMAD.MOV.U32 R177, RZ, RZ, R175 ;  /* 0x000000ffffb1a224 */ /* 0x000fe200078e00af */
[----:B------:R-:W-:Y:S01]  /*2bf0*/  @!P4 MOV R8, R16 ;  /* 0x000000100008c202 */ /* 0x000fe20000000f00 */
[----:B------:R-:W-:Y:S01]  /*2c00*/  @!PT LDS RZ, [RZ] ;  /* 0x00000000fffff984 */ /* 0x000fe20000000800 */
[----:B------:R-:W-:Y:S01]  /*2c10*/  @!PT LDS RZ, [RZ] ;  /* 0x00000000fffff984 */ /* 0x000fe20000000800 */
[----:B------:R-:W-:Y:S01]  /*2c20*/  @!PT LDS RZ, [RZ] ;  /* 0x00000000fffff984 */ /* 0x000fe20000000800 */
[----:B------:R1:W-:Y:S01]  /*2c30*/  @!P5 LDGSTS.E.BYPASS.LTC128B.128 [R181+0x8000], desc[UR14][R20.64] ;  /* 0x0800000014b5dfae */ /* 0x0003e2000b901d4e */
[----:B---3--:R-:W-:Y:S01]  /*2c40*/  IMAD R15, R76, 0x400, R7 ;  /* 0x000004004c0f7824 */ /* 0x008fe200078e0207 */
[----:B------:R-:W-:Y:S01]  /*2c50*/  @!P3 IADD3 R13, R19, R12, RZ ;  /* 0x0000000c130db210 */ /* 0x000fe20007ffe0ff */
[----:B------:R-:W-:Y:S01]  /*2c60*/  @!P2 IMAD.WIDE.U32 R16, R132, 0xe0, R176 ;  /* 0x000000e08410a825 */ /* 0x000fe200078e00b0 */
[----:B------:R-:W-:Y:S01]  /*2c70*/  @!P3 MOV R12, R18 ;  /* 0x00000012000cb202 */ /* 0x000fe20000000f00 */
[----:B------:R-:W-:Y:S01]  /*2c80*/  @P4 STS.128 [R181+0x8800], RZ ;  /* 0x008800ffb5004388 */ /* 0x000fe20000000c00 */
[C---:B------:R-:W-:Y:S01]  /*2c90*/  IADD3 R172, R4.reuse, R15, RZ ;  /* 0x0000000f04ac7210 */ /* 0x040fe20007ffe0ff */
[----:B------:R-:W-:Y:S01]  /*2ca0*/  @!P2 IMAD.IADD R29, R17, 0x1, R0 ;  /* 0x00000001111da824 */ /* 0x000fe200078e0200 */
[----:B------:R-:W-:Y:S01]  /*2cb0*/  LOP3.LUT R166, R4, R7, RZ, 0xfc, !PT ;  /* 0x0000000704a67212 */ /* 0x000fe200078efcff */
[----:B------:R-:W-:Y:S01]  /*2cc0*/  @!P2 IMAD.MOV.U32 R28, RZ, RZ, R16 ;  /* 0x000000ffff1ca224 */ /* 0x000fe200078e0010 */
[----:B------:R-:W-:Y:S01]  /*2cd0*/  @!PT LDS RZ, [RZ] ;  /* 0x00000000fffff984 */ /* 0x000fe20000000800 */
[----:B------:R-:W-:Y:S01]  /*2ce0*/  @!PT LDS RZ, [RZ] ;  /* 0x00000000fffff984 */ /* 0x000fe20000000800 */
[----:B------:R-:W-:Y:S01]  /*2cf0*/  @!PT LDS RZ, [RZ] ;  /* 0x00000000fffff984 */ /* 0x000fe20000000800 */
[----:B------:R2:W-:Y:S01]  /*2d00*/  @!P4 LDGSTS.E.BYPASS.LTC128B.128 [R181+0x8800], desc[UR14][R8.64] ;  /* 0x0880000008b5cfae */ /* 0x0005e2000b901d4e */
[----:B------:R-:W-:Y:S01]  /*2d10*/  LEA R172, R172, UR4, 0x1 ;  /* 0x00000004acac7c11 */ /* 0x000fe2000f8e08ff */
[----:B------:R-:W-:-:S02]  /*2d20*/  IMAD.MOV.U32 R0, RZ, RZ, 0x10 ;  /* 0x00000010ff007424 */ /* 0x000fc400078e00ff */
[----:B------:R-:W-:Y:S01]  /*2d30*/  @P3 STS.128 [R181+0x9000], RZ ;  /* 0x009000ffb5003388 */ /* 0x000fe20000000c00 */
[----:B------:R-:W-:-:S03]  /*2d40*/  VIADD R168, R171, 0x2040 ;  /* 0x00002040aba87836 */ /* 0x000fc60000000000 */
        /* <DEDUP_REMOVED lines=9> */
[----:B------:R-:W-:Y:S02]  /*2de0*/  R2P PR, R3, 0x6 ;  /* 0x0000000603007804 */ /* 0x000fe40000000000 */
[----:B------:R-:W-:Y:S01]  /*2df0*/  LOP3.LUT P3, RZ, R5, 0x2, RZ, 0xc0, !PT ;  /* 0x0000000205ff7812 */ /* 0x000fe2000786c0ff */
[----:B------:R-:W-:Y:S02]  /*2e00*/  LDSM.16.M88.4 R16, [R172] ;  /* 0x00000000ac10783b */ /* 0x000fe40000000200 */
[----:B------:R-:W-:-:S02]  /*2e10*/  SEL R3, R0, 0xfffffff0, !P1 ;  /* 0xfffffff000037807 */ /* 0x000fc40004800000 */
[----:B-1----:R-:W1:Y:S01]  /*2e20*/  LDSM.16.M88.4 R20, [R171+0x2000] ;  /* 0x00200000ab14783b */ /* 0x002e620000000200 */
[----:B------:R-:W-:Y:S02]  /*2e30*/  SEL R0, R0, 0xfffffff0, !P3 ;  /* 0xfffffff000007807 */ /* 0x000fe40005800000 */
[----:B------:R-:W-:Y:S01]  /*2e40*/  IMAD R170, R3, 0x2, R172 ;  /* 0x0000000203aa7824 */ /* 0x000fe200078e02ac */
[----:B------:R-:W4:Y:S01]  /*2e50*/  LDSM.16.M88.4 R40, [R171+0x2800] ;  /* 0x00280000ab28783b */ /* 0x000f220000000200 */
[----:B------:R-:W-:Y:S02]  /*2e60*/  LEA R165, R0, R171, 0x1 ;  /* 0x000000ab00a57211 */ /* 0x000fe400078e08ff */
[----:B------:R-:W-:Y:S01]  /*2e70*/  LOP3.LUT P1, RZ, R5, 0x4, RZ, 0xc0, !PT ;  /* 0x0000000405ff7812 */ /* 0x000fe2000782c0ff */
[----:B------:R-:W-:Y:S01]  /*2e80*/  IMAD.MOV.U32 R5, RZ, RZ, 0x20 ;  /* 0x00000020ff057424 */ /* 0x000fe200078e00ff */
[----:B--2---:R-:W-:Y:S01]  /*2e90*/  IADD3 R8, R171, 0x2000, RZ ;  /* 0x00002000ab087810 */ /* 0x004fe20007ffe0ff */
[----:B------:R-:W-:Y:S03]  /*2ea0*/  LDSM.16.M88.4 R48, [R165+0x2000] ;  /* 0x00200000a530783b */ /* 0x000fe60000000200 */
[----:B------:R-:W-:Y:S01]  /*2eb0*/  SEL R5, R5, 0xffffffe0, !P2 ;  /* 0xffffffe005057807 */ /* 0x000fe20005000000 */
[----:B---3--:R-:W2:Y:S01]  /*2ec0*/  LDSM.16.M88.4 R12, [R170] ;  /* 0x00000000aa0c783b */ /* 0x008ea20000000200 */
[----:B------:R-:W-:-:S02]  /*2ed0*/  ISETP.GT.AND P2, PT, R179, R174, PT ;  /* 0x000000aeb300720c */ /* 0x000fc40003f44270 */
[----:B------:R-:W-:Y:S01]  /*2ee0*/  LEA R169, R5, R172, 0x1 ;  /* 0x000000ac05a97211 */ /* 0x000fe200078e08ff */
[----:B------:R-:W3:Y:S02]  /*2ef0*/  LDSM.16.M88.4 R44, [R165+0x2800] ;  /* 0x00280000a52c783b */ /* 0x000ee40000000200 */
[----:B------:R-:W-:Y:S01]  /*2f00*/  @P1 VIADD R168, R8, 0xffffffc0 ;  /* 0xffffffc008a81836 */ /* 0x000fe20000000000 */
[----:B------:R-:W-:Y:S01]  /*2f10*/  LEA R167, R3, R169, 0x1 ;  /* 0x000000a903a77211 */ /* 0x000fe200078e08ff */
[----:B------:R-:W-:Y:S02]  /*2f20*/  LDSM.16.M88.4 R8, [R169] ;  /* 0x00000000a908783b */ /* 0x000fe40000000200 */
[----:B------:R-:W-:Y:S01]  /*2f30*/  IMAD R100, R0, 0x2, R168 ;  /* 0x0000000200647824 */ /* 0x000fe200078e02a8 */
[C---:B------:R-:W-:Y:S01]  /*2f40*/  IADD3 R161, R168.reuse, 0x800, RZ ;  /* 0x00000800a8a17810 */ /* 0x040fe20007ffe0ff */
[----:B------:R-:W3:Y:S01]  /*2f50*/  LDSM.16.M88.4 R32, [R168] ;  /* 0x00000000a820783b */ /* 0x000ee20000000200 */
[C---:B------:R-:W-:Y:S01]  /*2f60*/  VIADD R160, R168.reuse, 0x1000 ;  /* 0x00001000a8a07836 */ /* 0x040fe20000000000 */
[----:B------:R-:W2:Y:S01]  /*2f70*/  @!P2 LDC.64 R126, c[0x0][0x218] ;  /* 0x00008600ff7eab82 */ /* 0x000ea20000000a00 */
[C---:B------:R-:W-:Y:S01]  /*2f80*/  IADD3 R159, R168.reuse, 0x1800, RZ ;  /* 0x00001800a89f7810 */ /* 0x040fe20007ffe0ff */
[----:B------:R-:W-:Y:S01]  /*2f90*/  LDSM.16.M88.4 R36, [R167] ;  /* 0x00000000a724783b */ /* 0x000fe20000000200 */
[C---:B------:R-:W-:Y:S01]  /*2fa0*/  VIADD R158, R168.reuse, 0x2000 ;  /* 0x00002000a89e7836 */ /* 0x040fe20000000000 */
[C---:B------:R-:W-:Y:S01]  /*2fb0*/  IADD3 R157, R168.reuse, 0x2800, RZ ;  /* 0x00002800a89d7810 */ /* 0x040fe20007ffe0ff */
[C---:B------:R-:W-:Y:S01]  /*2fc0*/  VIADD R156, R168.reuse, 0x3000 ;  /* 0x00003000a89c7836 */ /* 0x040fe20000000000 */
[----:B------:R-:W-:Y:S01]  /*2fd0*/  LDSM.16.M88.4 R64, [R100] ;  /* 0x000000006440783b */ /* 0x000fe20000000200 */
[----:B------:R-:W-:-:S03]  /*2fe0*/  IADD3 R102, R168, 0x3800, RZ ;  /* 0x00003800a8667810 */ /* 0x000fc60007ffe0ff */
[----:B------:R-:W3:Y:S01]  /*2ff0*/  LDSM.16.M88.4 R60, [R168+0x800] ;  /* 0x00080000a83c783b */ /* 0x000ee20000000200 */
[C---:B-1----:R-:W-:Y:S03]  /*3000*/  HMMA.16816.F32 R56, R16.reuse, R20, RZ ;  /* 0x000000141038723c */ /* 0x042fe600000018ff */
[----:B------:R-:W-:Y:S03]  /*3010*/  LDSM.16.M88.4 R52, [R165+0x3000] ;  /* 0x00300000a534783b */ /* 0x000fe60000000200 */
[C---:B------:R-:W-:Y:S01]  /*3020*/  HMMA.16816.F32 R20, R16.reuse, R22, RZ ;  /* 0x000000161014723c */ /* 0x040fe200000018ff */
[----:B------:R-:W-:Y:S04]  /*3030*/  LDSM.16.M88.4 R68, [R100+0x800] ;  /* 0x000800006444783b */ /* 0x000fe80000000200 */
[----:B------:R-:W-:Y:S01]  /*3040*/  LDSM.16.M88.4 R72, [R100+0x2000] ;  /* 0x002000006448783b */ /* 0x000fe20000000200 */
[----:B----4-:R-:W-:Y:S01]  /*3050*/  HMMA.16816.F32 R28, R16, R40, RZ ;  /* 0x00000028101c723c */ /* 0x010fe200000018ff */
[----:B--2---:R-:W-:-:S02]  /*3060*/  @!P2 LEA R186, P1, R134, R126, 0x1 ;  /* 0x0000007e86baa211 */ /* 0x004fc400078208ff */
[----:B------:R-:W0:Y:S02]  /*3070*/  LDGDEPBAR ;  /* 0x00000000000079af */ /* 0x000e240000000000 */
[----:B------:R-:W-:Y:S01]  /*3080*/  @!P2 LEA.HI.X R187, R134, R127, R101, 0x1, P1 ;  /* 0x0000007f86bba211 */ /* 0x000fe200008f0c65 */
[----:B------:R-:W-:Y:S06]  /*3090*/  HMMA.16816.F32 R40, R16, R42, RZ ;  /* 0x0000002a1028723c */ /* 0x000fec00000018ff */
[C---:B------:R-:W-:Y:S06]  /*30a0*/  HMMA.16816.F32 R56, R12.reuse, R48, R56 ;  /* 0x000000300c38723c */ /* 0x040fec0000001838 */
[C---:B------:R-:W-:Y:S01]  /*30b0*/  HMMA.16816.F32 R20, R12.reuse, R50, R20 ;  /* 0x000000320c14723c */ /* 0x040fe20000001814 */
[----:B------:R-:W1:Y:S05]  /*30c0*/  LDSM.16.M88.4 R48, [R171+0x3000] ;  /* 0x00300000ab30783b */ /* 0x000e6a0000000200 */
[C---:B---3--:R-:W-:Y:S06]  /*30d0*/  HMMA.16816.F32 R28, R12.reuse, R44, R28 ;  /* 0x0000002c0c1c723c */ /* 0x048fec000000181c */
[----:B------:R-:W-:Y:S01]  /*30e0*/  HMMA.16816.F32 R40, R12, R46, R40 ;  /* 0x0000002e0c28723c */ /* 0x000fe20000001828 */
[----:B------:R-:W2:Y:S05]  /*30f0*/  LDSM.16.M88.4 R44, [R171+0x3800] ;  /* 0x00380000ab2c783b */ /* 0x000eaa0000000200 */
[C---:B------:R-:W-:Y:S06]  /*3100*/  HMMA.16816.F32 R56, R8.reuse, R32, R56 ;  /* 0x000000200838723c */ /* 0x040fec0000001838 */
        /* <DEDUP_REMOVED lines=49> */
[C---:B---3--:R-:W-:Y:S06]  /*3420*/  HMMA.16816.F32 R32, R36.reuse, R56, R32 ;  /* 0x000000382420723c */ /* 0x048fec0000001820 */
[----:B------:R-:W-:Y:S01]  /*3430*/  HMMA.16816.F32 R48, R36, R58, R48 ;  /* 0x0000003a2430723c */ /* 0x000fe20000001830 */
[----:B------:R-:W3:Y:S01]  /*3440*/  LDSM.16.M88.4 R56, [R168+0x2000] ;  /* 0x00200000a838783b */ /* 0x000ee20000000200 */
[----:B------:R-:W1:Y:S04]  /*3450*/  MUFU.TANH R86, R86 ;  /* 0x0000005600567308 */ /* 0x000e680000002400 */
[C---:B------:R-:W-:Y:S01]  /*3460*/  HMMA.16816.F32 R44, R12.reuse, R62, R44 ;  /* 0x0000003e0c2c723c */ /* 0x040fe2000000182c */
[----:B------:R-:W4:Y:S03]  /*3470*/  LDSM.16.M88.4 R60, [R100+0x1800] ;  /* 0x00180000643c783b */ /* 0x000f260000000200 */
        /* <DEDUP_REMOVED lines=19> */
[----:B---3--:R-:W-:Y:S01]  /*35b0*/  HMMA.16816.F32 R64, R8, R56, R64 ;  /* 0x000000380840723c */ /* 0x008fe20000001840 */
[----:B------:R-:W3:Y:S05]  /*35c0*/  MUFU.TANH R90, R90 ;  /* 0x0000005a005a7308 */ /* 0x000eea0000002400 */
[----:B------:R-:W-:Y:S03]  /*35d0*/  HMMA.16816.F32 R40, R16, R42, RZ ;  /* 0x0000002a1028723c */ /* 0x000fe600000018ff */
[----:B------:R-:W1:Y:S03]  /*35e0*/  MUFU.TANH R91, R91 ;  /* 0x0000005b005b7308 */ /* 0x000e660000002400 */
[----:B----4-:R-:W-:Y:S05]  /*35f0*/  HMMA.16816.F32 R52, R36, R60, R52 ;  /* 0x0000003c2434723c */ /* 0x010fea0000001834 */
[----:B------:R-:W4:Y:S01]  /*3600*/  MUFU.TANH R92, R92 ;  /* 0x0000005c005c7308 */ /* 0x000f220000002400 */
[----:B--2---:R-:W-:Y:S06]  /*3610*/  HMMA.16816.F32 R28, R12, R32, R28 ;  /* 0x000000200c1c723c */ /* 0x004fec000000181c */
[----:B------:R-:W-:Y:S01]  /*3620*/  HMMA.16816.F32 R44, R36, R62, R44 ;  /* 0x0000003e242c723c */ /* 0x000fe2000000182c */
[----:B------:R-:W2:Y:S01]  /*3630*/  LDSM.16.M88.4 R60, [R171+0x5800] ;  /* 0x00580000ab3c783b */ /* 0x000ea20000000200 */
        /* <DEDUP_REMOVED lines=10> */
[----:B------:R-:W3:Y:S01]  /*36e0*/  LDSM.16.M88.4 R32, [R100+0x2800] ;  /* 0x002800006420783b */ /* 0x000ee20000000200 */
        /* <DEDUP_REMOVED lines=15> */
[C---:B--2---:R-:W-:Y:S01]  /*37e0*/  HMMA.16816.F32 R68, R16.reuse, R60, RZ ;  /* 0x0000003c1044723c */ /* 0x044fe200000018ff */
[----:B------:R2:W1:Y:S05]  /*37f0*/  MUFU.TANH R117, R44 ;  /* 0x0000002c00757308 */ /* 0x00046a0000002400 */
[----:B------:R-:W-:Y:S01]  /*3800*/  FMUL.FTZ R149, R20, UR8 ;  /* 0x0000000814957c20 */ /* 0x000fe20008410000 */
[----:B------:R-:W-:Y:S01]  /*3810*/  FMUL.FTZ R191, R21, UR8 ;  /* 0x0000000815bf7c20 */ /* 0x000fe20008410000 */
[----:B------:R-:W-:Y:S01]  /*3820*/  FMUL.FTZ R155, R22, UR8 ;  /* 0x00000008169b7c20 */ /* 0x000fe20008410000 */
[C---:B----4-:R-:W-:Y:S01]  /*3830*/  HMMA.16816.F32 R52, R16.reuse, R48, RZ ;  /* 0x000000301034723c */ /* 0x050fe200000018ff */
[----:B------:R-:W-:Y:S01]  /*3840*/  FMUL.FTZ R177, R23, UR8 ;  /* 0x0000000817b17c20 */ /* 0x000fe20008410000 */
[----:B------:R-:W4:Y:S01]  /*3850*/  MUFU.TANH R95, R95 ;  /* 0x0000005f005f7308 */ /* 0x000f220000002400 */
[----:B------:R-:W-:Y:S03]  /*3860*/  LDSM.16.M88.4 R20, [R168+0x3800] ;  /* 0x00380000a814783b */ /* 0x000fe60000000200 */
[----:B------:R-:W-:Y:S01]  /*3870*/  HMMA.16816.F32 R48, R16, R50, RZ ;  /* 0x000000321030723c */ /* 0x000fe200000018ff */
[----:B--2---:R-:W2:Y:S03]  /*3880*/  LDSM.16.M88.4 R44, [R168+0x3000] ;  /* 0x00300000a82c783b */ /* 0x004ea60000000200 */
[----:B------:R-:W1:Y:S02]  /*3890*/  MUFU.TANH R96, R96 ;  /* 0x0000006000607308 */ /* 0x000e640000002400 */
[----:B---3--:R-:W-:Y:S06]  /*38a0*/  HMMA.16816.F32 R28, R36, R32, R28 ;  /* 0x00000020241c723c */ /* 0x008fec000000181c */
[----:B------:R-:W-:Y:S01]  /*38b0*/  HMMA.16816.F32 R16, R16, R62, RZ ;  /* 0x0000003e1010723c */ /* 0x000fe200000018ff */
[----:B------:R-:W3:Y:S05]  /*38c0*/  MUFU.TANH R97, R97 ;  /* 0x0000006100617308 */ /* 0x000eea0000002400 */
        /* <DEDUP_REMOVED lines=13> */
[----:B------:R-:W3:Y:S03]  /*39a0*/  MUFU.TANH R104, R104 ;  /* 0x0000006800687308 */ /* 0x000ee60000002400 */
[C---:B--2---:R-:W-:Y:S05]  /*39b0*/  HMMA.16816.F32 R52, R8.reuse, R44, R52 ;  /* 0x0000002c0834723c */ /* 0x044fea0000001834 */
[----:B------:R-:W2:Y:S01]  /*39c0*/  MUFU.TANH R105, R105 ;  /* 0x0000006900697308 */ /* 0x000ea20000002400 */
        /* <DEDUP_REMOVED lines=10> */
[----:B------:R1:W1:Y:S02]  /*3a70*/  MUFU.TANH R141, R41 ;  /* 0x00000029008d7308 */ /* 0x0002640000002400 */
[----:B----4-:R-:W-:Y:S01]  /*3a80*/  HMMA.16816.F32 R52, R36, R56, R52 ;  /* 0x000000382434723c */ /* 0x010fe20000001834 */
[----:B------:R-:W-:-:S04]  /*3a90*/  SHF.R.S32.HI R9, RZ, 0x1f, R178 ;  /* 0x0000001fff097819 */ /* 0x000fc800000114b2 */
[----:B------:R-:W-:Y:S01]  /*3aa0*/  LEA.HI R178, R9, R178, RZ, 0x2 ;  /* 0x000000b209b27211 */ /* 0x000fe200078f10ff */
[----:B------:R-:W-:Y:S01]  /*3ab0*/  HMMA.16816.F32 R48, R36, R58, R48 ;  /* 0x0000003a2430723c */ /* 0x000fe20000001830 */
[----:B------:R4:W2:Y:S01]  /*3ac0*/  MUFU.TANH R123, R43 ;  /* 0x0000002b007b7308 */ /* 0x0008a20000002400 */
[----:B------:R-:W-:Y:S01]  /*3ad0*/  IMAD.SHL.U32 R9, R6, 0x2, RZ ;  /* 0x0000000206097824 */ /* 0x000fe200078e00ff */
[----:B------:R-:W-:-:S04]  /*3ae0*/  SHF.R.S32.HI R178, RZ, 0x2, R178 ;  /* 0x00000002ffb27819 */ /* 0x000fc800000114b2 */
[----:B------:R-:W-:Y:S02]  /*3af0*/  IADD3 R79, R79, 0x1, R178 ;  /* 0x000000014f4f7810 */ /* 0x000fe40007ffe0b2 */
[----:B------:R-:W2:Y:S01]  /*3b00*/  MUFU.TANH R199, R199 ;  /* 0x000000c700c77308 */ /* 0x000ea20000002400 */
[----:B------:R-:W-:Y:S02]  /*3b10*/  LOP3.LUT R9, R9, 0x6, RZ, 0xc0, !PT ;  /* 0x0000000609097812 */ /* 0x000fe400078ec0ff */
[----:B------:R-:W-:Y:S01]  /*3b20*/  IADD3 R79, R27, R79, -R26 ;  /* 0x0000004f1b4f7210 */ /* 0x000fe20007ffe81a */
[C---:B-1----:R-:W-:Y:S03]  /*3b30*/  HMMA.16816.F32 R68, R36.reuse, R28, R68 ;  /* 0x0000001c2444723c */ /* 0x042fe60000001844 */
[----:B------:R-:W-:Y:S01]  /*3b40*/  IADD3 R24, R79, R24, RZ ;  /* 0x000000184f187210 */ /* 0x000fe20007ffe0ff */
[----:B------:R-:W1:Y:S01]  /*3b50*/  MUFU.TANH R129, R129 ;  /* 0x0000008100817308 */ /* 0x000e620000002400 */
[----:B------:R-:W-:Y:S01]  /*3b60*/  FMUL.FTZ R12, R54, UR8 ;  /* 0x00000008360c7c20 */ /* 0x000fe20008410000 */
[----:B------:R-:W-:Y:S01]  /*3b70*/  FMUL.FTZ R67, R55, UR8 ;  /* 0x0000000837437c20 */ /* 0x000fe20008410000 */
[----:B------:R-:W-:Y:S01]  /*3b80*/  FMUL.FTZ R52, R52, UR8 ;  /* 0x0000000834347c20 */ /* 0x000fe20008410000 */
[----:B------:R-:W-:Y:S01]  /*3b90*/  HMMA.16816.F32 R16, R36, R30, R16 ;  /* 0x0000001e2410723c */ /* 0x000fe20000001810 */
[----:B------:R-:W-:Y:S01]  /*3ba0*/  FMUL.FTZ R53, R53, UR8 ;  /* 0x0000000835357c20 */ /* 0x000fe20008410000 */
[----:B------:R-:W-:Y:S01]  /*3bb0*/  VIMNMX R135, R24, R27, PT ;  /* 0x0000001b18877248 */ /* 0x000fe20003fe0100 */
[----:B------:R-:W-:Y:S01]  /*3bc0*/  FMUL.FTZ R8, R49, UR8 ;  /* 0x0000000831087c20 */ /* 0x000fe20008410000 */
[----:B------:R-:W-:Y:S01]  /*3bd0*/  FMUL.FTZ R48, R48, UR8 ;  /* 0x0000000830307c20 */ /* 0x000fe20008410000 */
[----:B------:R-:W-:Y:S01]  /*3be0*/  FMUL.FTZ R50, R50, UR8 ;  /* 0x0000000832327c20 */ /* 0x000fe20008410000 */
[----:B------:R-:W-:Y:S01]  /*3bf0*/  FMUL.FTZ R51, R51, UR8 ;  /* 0x0000000833337c20 */ /* 0x000fe20008410000 */
[----:B------:R-:W-:Y:S01]  /*3c00*/  VIADDMNMX R103, R24, 0x8, R27, PT ;  /* 0x0000000818677846 */ /* 0x000fe2000380011b */
[----:B------:R-:W1:Y:S08]  /*3c10*/  MUFU.TANH R195, R195 ;  /* 0x000000c300c37308 */ /* 0x000e700000002400 */
        /* <DEDUP_REMOVED lines=99> */
.L_x_7152:
[----:B------:R-:W-:-:S04]  /*4250*/  LEA R6, -R124, RZ, 0x7 ;  /* 0x000000ff7c067211 */ /* 0x000fc800078e39ff */
[----:B------:R-:W-:-:S07]  /*4260*/  SHF.R.S32.HI R4, RZ, 0x1f, R6 ;  /* 0x0000001fff047819 */ /* 0x000fce0000011406 */
.L_x_7153:
        /* <DEDUP_REMOVED lines=33> */
.L_x_7151:
[----:B------:R-:W-:Y:S01]  /*4480*/  IMAD.IADD R2, R2, 0x1, R9 ;  /* 0x0000000102027824 */ /* 0x000fe200078e0209 */
[----:B------:R-:W-:Y:S01]  /*4490*/  LEA R166, R166, UR4, 0x1 ;  /* 0x00000004a6a67c11 */ /* 0x000fe2000f8e08ff */
[----:B------:R-:W-:Y:S02]  /*44a0*/  ULDC UR6, c[0x0][0x2ec] ;  /* 0x0000bb0000067ab9 */ /* 0x000fe40000000800 */
[C---:B------:R-:W-:Y:S02]  /*44b0*/  VIADD R4, R2.reuse, 0x1 ;  /* 0x0000000102047836 */ /* 0x040fe40000000000 */
[C---:B--2---:R-:W-:Y:S02]  /*44c0*/  VIADD R6, R2.reuse, 0x8 ;  /* 0x0000000802067836 */ /* 0x044fe40000000000 */
[----:B----4-:R-:W-:Y:S01]  /*44d0*/  VIADD R16, R2, 0x61 ;  /* 0x0000006102107836 */ /* 0x010fe20000000000 */
[----:B------:R-:W-:Y:S01]  /*44e0*/  ISETP.GE.AND P4, PT, R4, R135, PT ;  /* 0x000000870400720c */ /* 0x000fe20003f86270 */
[----:B------:R-:W-:Y:S01]  /*44f0*/  VIADD R10, R2, 0x69 ;  /* 0x00000069020a7836 */ /* 0x000fe20000000000 */
[----:B------:R-:W-:Y:S01]  /*4500*/  ISETP.GE.AND P6, PT, R4, R103, PT ;  /* 0x000000670400720c */ /* 0x000fe20003fc6270 */
[----:B------:R-:W-:Y:S01]  /*4510*/  VIADD R4, R2, 0x9 ;  /* 0x0000000902047836 */ /* 0x000fe20000000000 */
[----:B------:R-:W-:Y:S01]  /*4520*/  ISETP.GE.AND P3, PT, R6, R135, PT ;  /* 0x000000870600720c */ /* 0x000fe20003f66270 */
[----:B------:R-:W-:Y:S01]  /*4530*/  VIADD R14, R2, 0x68 ;  /* 0x00000068020e7836 */ /* 0x000fe20000000000 */
        /* <DEDUP_REMOVED lines=11> */
[----:B------:R-:W-:Y:S01]  /*45f0*/  FSEL R81, R81, -INF , !P6 ;  /* 0xff80000051517808 */ /* 0x000fe20007000000 */
[----:B------:R-:W-:Y:S01]  /*4600*/  LDSM.16.MT88.4 R76, [R163+0x6000] ;  /* 0x00600000a34c783b */ /* 0x000fe20000004200 */
        /* <DEDUP_REMOVED lines=32> */
[C---:B------:R-:W-:Y:S02]  /*4810*/  ISETP.GE.AND P4, PT, R6.reuse, R135, PT ;  /* 0x000000870600720c */ /* 0x040fe40003f86270 */
        /* <DEDUP_REMOVED lines=12> */
[C---:B------:R-:W-:Y:S02]  /*48e0*/  ISETP.GE.AND P2, PT, R6.reuse, R135, PT ;  /* 0x000000870600720c */ /* 0x040fe40003f46270 */
        /* <DEDUP_REMOVED lines=99> */
[-C--:B------:R-:W-:Y:S02]  /*4f20*/  ISETP.GE.AND P6, PT, R16, R135.reuse, PT ;  /* 0x000000871000720c */ /* 0x080fe40003fc6270 */
[----:B------:R-:W-:Y:S02]  /*4f30*/  FMNMX.FTZ R18, R141, R18, !PT ;  /* 0x000000128d127209 */ /* 0x000fe40007810000 */
        /* <DEDUP_REMOVED lines=58> */
[----:B------:R-:W-:Y:S02]  /*52e0*/  FMNMX.FTZ R4, R27, R4, !PT ;  /* 0x000000041b047209 */ /* 0x000fe40007810000 */
[----:B------:R-:W-:Y:S01]  /*52f0*/  ISETP.GT.AND P4, PT, R179, R174, PT ;  /* 0x000000aeb300720c */ /* 0x000fe20003f84270 */
[----:B------:R-:W1:Y:S04]  /*5300*/  SHFL.BFLY PT, R2, R39, 0x1, 0x1f ;  /* 0x0c201f0027027f89 */ /* 0x000e6800000e0000 */
[----:B------:R-:W2:Y:S01]  /*5310*/  SHFL.BFLY PT, R29, R4, 0x2, 0x1f ;  /* 0x0c401f00041d7f89 */ /* 0x000ea200000e0000 */
[----:B-1----:R-:W-:-:S02]  /*5320*/  FMNMX.FTZ R2, R39, R2, !PT ;  /* 0x0000000227027209 */ /* 0x002fc40007810000 */
[----:B--2---:R-:W-:-:S03]  /*5330*/  FMNMX.FTZ R29, R4, R29, !PT ;  /* 0x0000001d041d7209 */ /* 0x004fc60007810000 */
[C---:B------:R-:W-:Y:S01]  /*5340*/  FMUL.FTZ R38, R2.reuse, UR6 ;  /* 0x0000000602267c20 */ /* 0x040fe20008410000 */
[----:B------:R-:W-:Y:S01]  /*5350*/  FSETP.NEU.FTZ.AND P1, PT, R2, -INF , PT ;  /* 0xff8000000200780b */ /* 0x000fe20003f3d000 */
[----:B------:R-:W1:Y:S03]  /*5360*/  SHFL.BFLY PT, R0, R29, 0x1, 0x1f ;  /* 0x0c201f001d007f89 */ /* 0x000e6600000e0000 */
        /* <DEDUP_REMOVED lines=31> */
[----:B------:R-:W-:Y:S01]  /*5560*/  FFMA.FTZ R143, R143, UR6, -R38 ;  /* 0x000000068f8f7c23 */ /* 0x000fe20008010826 */
[----:B--2---:R-:W-:Y:S01]  /*5570*/  F2FP.F16.F32.PACK_AB R68, R44, R53 ;  /* 0x000000352c44723e */ /* 0x004fe200000000ff */
[----:B------:R-:W1:Y:S01]  /*5580*/  MUFU.EX2 R36, R36 ;  /* 0x0000002400247308 */ /* 0x000e620000000800 */
[--C-:B------:R-:W-:Y:S01]  /*5590*/  FFMA.FTZ R59, R33, UR6, -R24.reuse ;  /* 0x00000006213b7c23 */ /* 0x100fe20008010818 */
[----:B------:R-:W-:Y:S01]  /*55a0*/  FFMA.FTZ R34, R85, UR6, -R24 ;  /* 0x0000000655227c23 */ /* 0x000fe20008010818 */
[----:B------:R-:W-:Y:S01]  /*55b0*/  FFMA.FTZ R33, R7, UR6, -R38 ;  /* 0x0000000607217c23 */ /* 0x000fe20008010826 */
        /* <DEDUP_REMOVED lines=26> */
[----:B------:R-:W-:Y:S01]  /*5760*/  FFMA.FTZ R104, R141, UR6, -R38 ;  /* 0x000000068d687c23 */ /* 0x000fe20008010826 */
[--C-:B------:R-:W-:Y:S01]  /*5770*/  FFMA.FTZ R139, R139, UR6, -R24.reuse ;  /* 0x000000068b8b7c23 */ /* 0x100fe20008010818 */
[--C-:B------:R-:W-:Y:S01]  /*5780*/  FFMA.FTZ R108, R137, UR6, -R24.reuse ;  /* 0x00000006896c7c23 */ /* 0x100fe20008010818 */
[----:B------:R-:W1:Y:S01]  /*5790*/  MUFU.EX2 R34, R34 ;  /* 0x0000002200227308 */ /* 0x000e620000000800 */
[----:B--2---:R-:W-:Y:S01]  /*57a0*/  F2FP.F16.F32.PACK_AB R69, R46, R59 ;  /* 0x0000003b2e45723e */ /* 0x004fe200000000ff */
[----:B------:R-:W-:Y:S01]  /*57b0*/  FFMA.FTZ R131, R131, UR6, -R24 ;  /* 0x0000000683837c23 */ /* 0x000fe20008010818 */
[--C-:B------:R-:W-:Y:S01]  /*57c0*/  FFMA.FTZ R110, R113, UR6, -R38.reuse ;  /* 0x00000006716e7c23 */ /* 0x100fe20008010826 */
        /* <DEDUP_REMOVED lines=8> */
[----:B------:R-:W-:Y:S01]  /*5850*/  FFMA.FTZ R188, R27, UR6, -R24 ;  /* 0x000000061bbc7c23 */ /* 0x000fe20008010818 */
[----:B------:R-:W-:Y:S01]  /*5860*/  FFMA.FTZ R47, R47, UR6, -R38 ;  /* 0x000000062f2f7c23 */ /* 0x000fe20008010826 */
[----:B------:R-:W-:-:S02]  /*5870*/  FFMA.FTZ R37, R37, UR6, -R24 ;  /* 0x0000000625257c23 */ /* 0x000fc40008010818 */
[----:B------:R-:W2:Y:S01]  /*5880*/  MUFU.EX2 R29, R29 ;  /* 0x0000001d001d7308 */ /* 0x000ea20000000800 */
[----:B-1----:R-:W-:-:S07]  /*5890*/  F2FP.F16.F32.PACK_AB R71, R34, R49 ;  /* 0x000000312247723e */ /* 0x002fce00000000ff */
        /* <DEDUP_REMOVED lines=11> */
[C---:B---3--:R-:W-:Y:S05]  /*5950*/  HMMA.16816.F32 R72, R68.reuse, R4, RZ ;  /* 0x000000044448723c */ /* 0x048fea00000018ff */
        /* <DEDUP_REMOVED lines=8> */
[C---:B----4-:R-:W-:Y:S07]  /*59e0*/  HMMA.16816.F32 R80, R4.reuse, R8, R80 ;  /* 0x000000080450723c */ /* 0x050fee0000001850 */
[----:B------:R-:W-:Y:S01]  /*59f0*/  MUFU.EX2 R63, R63 ;  /* 0x0000003f003f7308 */ /* 0x000fe20000000800 */
[C---:B------:R-:W-:Y:S01]  /*5a00*/  HMMA.16816.F32 R76, R4.reuse, R10, R76 ;  /* 0x0000000a044c723c */ /* 0x040fe2000000184c */
[----:B------:R-:W2:Y:S06]  /*5a10*/  LDSM.16.MT88.4 R8, [R163+0x7000] ;  /* 0x00700000a308783b */ /* 0x000eac0000004200 */
[----:B------:R-:W3:Y:S01]  /*5a20*/  MUFU.EX2 R42, R42 ;  /* 0x0000002a002a7308 */ /* 0x000ee20000000800 */
        /* <DEDUP_REMOVED lines=16> */
[----:B-----5:R-:W-:Y:S02]  /*5b30*/  F2FP.F16.F32.PACK_AB R5, R48, R61 ;  /* 0x0000003d3005723e */ /* 0x020fe400000000ff */
[----:B--2---:R-:W-:-:S05]  /*5b40*/  F2FP.F16.F32.PACK_AB R7, R40, R65 ;  /* 0x000000412807723e */ /* 0x004fca00000000ff */
[----:B------:R-:W1:Y:S02]  /*5b50*/  MUFU.EX2 R58, R58 ;  /* 0x0000003a003a7308 */ /* 0x000e640000000800 */
[C---:B------:R-:W-:Y:S06]  /*5b60*/  HMMA.16816.F32 R80, R4.reuse, R8, R80 ;  /* 0x000000080450723c */ /* 0x040fec0000001850 */
[----:B------:R-:W-:Y:S01]  /*5b70*/  MUFU.EX2 R117, R117 ;  /* 0x0000007500757308 */ /* 0x000fe20000000800 */
[C---:B------:R-:W-:Y:S01]  /*5b80*/  HMMA.16816.F32 R76, R4.reuse, R10, R76 ;  /* 0x0000000a044c723c */ /* 0x040fe2000000184c */
[----:B------:R-:W2:Y:S06]  /*5b90*/  LDSM.16.MT88.4 R8, [R163+0x7800] ;  /* 0x00780000a308783b */ /* 0x000eac0000004200 */
        /* <DEDUP_REMOVED lines=68> */
[----:B--2---:R-:W-:-:S07]  /*5fe0*/  F2FP.F16.F32.PACK_AB R7, R20, R21 ;  /* 0x000000151407723e */ /* 0x004fce00000000ff */
[----:B------:R-:W1:Y:S01]  /*5ff0*/  MUFU.EX2 R23, R23 ;  /* 0x0000001700177308 */ /* 0x000e620000000800 */
[C---:B------:R-:W-:Y:S07]  /*6000*/  HMMA.16816.F32 R88, R4.reuse, R8, R88 ;  /* 0x000000080458723c */ /* 0x040fee0000001858 */
[----:B------:R-:W-:Y:S01]  /*6010*/  MUFU.EX2 R109, R109 ;  /* 0x0000006d006d7308 */ /* 0x000fe20000000800 */
[C---:B------:R-:W-:Y:S01]  /*6020*/  HMMA.16816.F32 R84, R4.reuse, R10, R84 ;  /* 0x0000000a0454723c */ /* 0x040fe20000001854 */
[----:B------:R-:W2:Y:S06]  /*6030*/  LDSM.16.MT88.4 R8, [R162+0x8800] ;  /* 0x00880000a208783b */ /* 0x000eac0000004200 */
[----:B------:R-:W3:Y:S01]  /*6040*/  MUFU.EX2 R22, R22 ;  /* 0x0000001600167308 */ /* 0x000ee20000000800 */
[C---:B----4-:R-:W-:Y:S06]  /*6050*/  HMMA.16816.F32 R80, R4.reuse, R12, R80 ;  /* 0x0000000c0450723c */ /* 0x050fec0000001850 */
[C---:B------:R-:W-:Y:S01]  /*6060*/  HMMA.16816.F32 R76, R4.reuse, R14, R76 ;  /* 0x0000000e044c723c */ /* 0x040fe2000000184c */
[----:B------:R-:W-:Y:S01]  /*6070*/  MUFU.EX2 R105, R105 ;  /* 0x0000006900697308 */ /* 0x000fe20000000800 */
[----:B------:R-:W4:Y:S04]  /*6080*/  LDSM.16.MT88.4 R12, [R166+0x9000] ;  /* 0x00900000a60c783b */ /* 0x000f280000004200 */
[C---:B------:R-:W-:Y:S03]  /*6090*/  HMMA.16816.F32 R96, R4.reuse, R16, R96 ;  /* 0x000000100460723c */ /* 0x040fe60000001860 */
[----:B------:R-:W5:Y:S03]  /*60a0*/  MUFU.EX2 R112, R112 ;  /* 0x0000007000707308 */ /* 0x000f660000000800 */
[----:B------:R-:W-:Y:S01]  /*60b0*/  HMMA.16816.F32 R92, R4, R18, R92 ;  /* 0x00000012045c723c */ /* 0x000fe2000000185c */
[----:B------:R-:W-:Y:S01]  /*60c0*/  FADD.FTZ R16, R59, R46 ;  /* 0x0000002e3b107221 */ /* 0x000fe20000010000 */
[--C-:B------:R-:W-:Y:S01]  /*60d0*/  FFMA.FTZ R46, R45, UR6, -R38.reuse ;  /* 0x000000062d2e7c23 */ /* 0x100fe20008010826 */
[----:B------:R-:W-:-:S02]  /*60e0*/  FFMA.FTZ R45, R43, UR6, -R38 ;  /* 0x000000062b2d7c23 */ /* 0x000fc40008010826 */
[----:B------:R-:W-:Y:S01]  /*60f0*/  MUFU.EX2 R57, R57 ;  /* 0x0000003900397308 */ /* 0x000fe20000000800 */
[----:B------:R-:W-:Y:S02]  /*6100*/  FADD.FTZ R49, R49, R16 ;  /* 0x0000001031317221 */ /* 0x000fe40000010000 */
[----:B------:R-:W4:Y:S05]  /*6110*/  LDSM.16.MT88.4 R16, [R163+0x9000] ;  /* 0x00900000a310783b */ /* 0x000f2a0000004200 */
[----:B------:R-:W-:Y:S01]  /*6120*/  MUFU.EX2 R41, R47 ;  /* 0x0000002f00297308 */ /* 0x000fe20000000800 */
[C---:B--2---:R-:W-:Y:S07]  /*6130*/  HMMA.16816.F32 R72, R4.reuse, R8, R72 ;  /* 0x000000080448723c */ /* 0x044fee0000001848 */
[----:B------:R-:W-:Y:S01]  /*6140*/  MUFU.EX2 R38, R45 ;  /* 0x0000002d00267308 */ /* 0x000fe20000000800 */
[----:B------:R-:W-:Y:S01]  /*6150*/  HMMA.16816.F32 R68, R4, R10, R68 ;  /* 0x0000000a0444723c */ /* 0x000fe20000001844 */
[----:B------:R-:W-:-:S04]  /*6160*/  FADD.FTZ R8, R53, R44 ;  /* 0x0000002c35087221 */ /* 0x000fc80000010000 */
[----:B------:R-:W-:Y:S02]  /*6170*/  FADD.FTZ R51, R51, R8 ;  /* 0x0000000833337221 */ /* 0x000fe40000010000 */
[----:B------:R-:W2:Y:S01]  /*6180*/  MUFU.EX2 R44, R55 ;  /* 0x00000037002c7308 */ /* 0x000ea20000000800 */
[----:B------:R-:W4:Y:S01]  /*6190*/  LDSM.16.MT88.4 R8, [R164+0x9000] ;  /* 0x00900000a408783b */ /* 0x000f220000004200 */
[----:B-1----:R-:W-:Y:S01]  /*61a0*/  F2FP.F16.F32.PACK_AB R4, R23, R110 ;  /* 0x0000006e1704723e */ /* 0x002fe200000000ff */
[----:B------:R-:W-:Y:S01]  /*61b0*/  FADD.FTZ R43, R36, R51 ;  /* 0x00000033242b7221 */ /* 0x000fe20000010000 */
[----:B---3--:R-:W-:Y:S02]  /*61c0*/  F2FP.F16.F32.PACK_AB R6, R22, R109 ;  /* 0x0000006d1606723e */ /* 0x008fe400000000ff */
[----:B-----5:R-:W-:Y:S01]  /*61d0*/  F2FP.F16.F32.PACK_AB R5, R112, R105 ;  /* 0x000000697005723e */ /* 0x020fe200000000ff */
[----:B------:R-:W-:Y:S01]  /*61e0*/  FADD.FTZ R32, R32, R43 ;  /* 0x0000002b20207221 */ /* 0x000fe20000010000 */
[----:B------:R-:W1:Y:S03]  /*61f0*/  MUFU.EX2 R36, R46 ;  /* 0x0000002e00247308 */ /* 0x000e660000000800 */
[----:B------:R-:W-:Y:S01]  /*6200*/  FADD.FTZ R32, R29, R32 ;  /* 0x000000201d207221 */ /* 0x000fe20000010000 */
[----:B------:R-:W-:-:S03]  /*6210*/  FFMA.FTZ R29, R31, UR6, -R24 ;  /* 0x000000061f1d7c23 */ /* 0x000fc60008010818 */
[----:B------:R-:W-:Y:S01]  /*6220*/  FADD.FTZ R33, R33, R32 ;  /* 0x0000002021217221 */ /* 0x000fe20000010000 */
[----:B------:R-:W3:Y:S01]  /*6230*/  MUFU.EX2 R189, R189 ;  /* 0x000000bd00bd7308 */ /* 0x000ee20000000800 */
[----:B--2---:R-:W-:Y:S02]  /*6240*/  F2FP.F16.F32.PACK_AB R7, R44, R57 ;  /* 0x000000392c07723e */ /* 0x004fe400000000ff */
[----:B------:R-:W-:-:S04]  /*6250*/  FADD.FTZ R28, R28, R33 ;  /* 0x000000211c1c7221 */ /* 0x000fc80000010000 */
[----:B------:R-:W-:Y:S01]  /*6260*/  FADD.FTZ R115, R115, R28 ;  /* 0x0000001c73737221 */ /* 0x000fe20000010000 */
[----:B----4-:R-:W-:Y:S01]  /*6270*/  HMMA.16816.F32 R96, R4, R12, R96 ;  /* 0x0000000c0460723c */ /* 0x010fe20000001860 */
[----:B------:R-:W-:Y:S02]  /*6280*/  MUFU.EX2 R35, R35 ;  /* 0x0000002300237308 */ /* 0x000fe40000000800 */
[----:B------:R-:W-:-:S03]  /*6290*/  FADD.FTZ R50, R50, R115 ;  /* 0x0000007332327221 */ /* 0x000fc60000010000 */
[C---:B------:R-:W-:Y:S01]  /*62a0*/  HMMA.16816.F32 R92, R4.reuse, R14, R92 ;  /* 0x0000000e045c723c */ /* 0x040fe2000000185c */
[----:B------:R-:W2:Y:S01]  /*62b0*/  LDSM.16.MT88.4 R12, [R162+0x9000] ;  /* 0x00900000a20c783b */ /* 0x000ea20000004200 */
[----:B------:R-:W-:Y:S01]  /*62c0*/  FADD.FTZ R63, R63, R50 ;  /* 0x000000323f3f7221 */ /* 0x000fe20000010000 */
[----:B------:R-:W-:Y:S03]  /*62d0*/  MUFU.EX2 R29, R29 ;  /* 0x0000001d001d7308 */ /* 0x000fe60000000800 */
[----:B------:R-:W-:Y:S01]  /*62e0*/  FADD.FTZ R42, R42, R63 ;  /* 0x0000003f2a2a7221 */ /* 0x000fe20000010000 */
[C---:B------:R-:W-:Y:S03]  /*62f0*/  HMMA.16816.F32 R80, R4.reuse, R16, R80 ;  /* 0x000000100450723c */ /* 0x040fe60000001850 */
[----:B------:R-:W-:Y:S01]  /*6300*/  FADD.FTZ R121, R121, R42 ;  /* 0x0000002a79797221 */ /* 0x000fe20000010000 */
[----:B------:R-:W-:Y:S02]  /*6310*/  MUFU.EX2 R188, R188 ;  /* 0x000000bc00bc7308 */ /* 0x000fe40000000800 */
[----:B------:R-:W-:Y:S01]  /*6320*/  HMMA.16816.F32 R88, R4, R8, R88 ;  /* 0x000000080458723c */ /* 0x000fe20000001858 */
[----:B------:R-:W-:-:S04]  /*6330*/  FADD.FTZ R58, R58, R121 ;  /* 0x000000793a3a7221 */ /* 0x000fc80000010000 */
[----:B------:R-:W-:Y:S01]  /*6340*/  FADD.FTZ R117, R117, R58 ;  /* 0x0000003a75757221 */ /* 0x000fe20000010000 */
[C---:B------:R-:W-:Y:S01]  /*6350*/  HMMA.16816.F32 R84, R4.reuse, R10, R84 ;  /* 0x0000000a0454723c */ /* 0x040fe20000001854 */
[----:B------:R-:W-:Y:S02]  /*6360*/  FADD.FTZ R8, R34, R49 ;  /* 0x0000003122087221 */ /* 0x000fe40000010000 */
[----:B------:R-:W4:Y:S01]  /*6370*/  MUFU.EX2 R34, R37 ;  /* 0x0000002500227308 */ /* 0x000f220000000800 */
[----:B------:R-:W-:Y:S01]  /*6380*/  FADD.FTZ R52, R52, R117 ;  /* 0x0000007534347221 */ /* 0x000fe20000010000 */
[----:B------:R-:W-:Y:S01]  /*6390*/  FADD.FTZ R39, R39, R8 ;  /* 0x0000000827277221 */ /* 0x000fe20000010000 */
[----:B------:R-:W-:Y:S01]  /*63a0*/  HMMA.16816.F32 R76, R4, R18, R76 ;  /* 0x00000012044c723c */ /* 0x000fe2000000184c */
[----:B------:R-:W5:Y:S01]  /*63b0*/  LDSM.16.MT88.4 R8, [R166+0x9800] ;  /* 0x00980000a608783b */ /* 0x000f620000004200 */
[----:B------:R-:W-:Y:S01]  /*63c0*/  FADD.FTZ R153, R153, R52 ;  /* 0x0000003499997221 */ /* 0x000fe20000010000 */
[----:B------:R-:W-:-:S02]  /*63d0*/  FADD.FTZ R39, R30, R39 ;  /* 0x000000271e277221 */ /* 0x000fc40000010000 */
[----:B------:R-:W5:Y:S01]  /*63e0*/  LDSM.16.MT88.4 R16, [R164+0x9800] ;  /* 0x00980000a410783b */ /* 0x000f620000004200 */
        /* <DEDUP_REMOVED lines=10> */
[----:B------:R-:W-:Y:S01]  /*6490*/  FADD.FTZ R65, R65, R48 ;  /* 0x0000003041417221 */ /* 0x000fe20000010000 */
[----:B------:R-:W2:Y:S01]  /*64a0*/  LDSM.16.MT88.4 R12, [R163+0x9800] ;  /* 0x00980000a30c783b */ /* 0x000ea20000004200 */
[----:B------:R-:W-:Y:S02]  /*64b0*/  FADD.FTZ R106, R106, R147 ;  /* 0x000000936a6a7221 */ /* 0x000fe40000010000 */
[----:B------:R-:W-:Y:S02]  /*64c0*/  FADD.FTZ R40, R40, R65 ;  /* 0x0000004128287221 */ /* 0x000fe40000010000 */
[----:B-1----:R-:W-:Y:S01]  /*64d0*/  F2FP.F16.F32.PACK_AB R4, R36, R41 ;  /* 0x000000292404723e */ /* 0x002fe200000000ff */
[----:B------:R-:W-:Y:S01]  /*64e0*/  FADD.FTZ R143, R143, R106 ;  /* 0x0000006a8f8f7221 */ /* 0x000fe20000010000 */
[----:B------:R-:W-:Y:S01]  /*64f0*/  FADD.FTZ R119, R119, R40 ;  /* 0x0000002877777221 */ /* 0x000fe20000010000 */
[----:B---3--:R-:W-:-:S02]  /*6500*/  F2FP.F16.F32.PACK_AB R6, R189, R38 ;  /* 0x00000026bd06723e */ /* 0x008fc400000000ff */
[----:B----4-:R-:W-:Y:S01]  /*6510*/  F2FP.F16.F32.PACK_AB R5, R35, R34 ;  /* 0x000000222305723e */ /* 0x010fe200000000ff */
[----:B------:R-:W-:Y:S01]  /*6520*/  FADD.FTZ R56, R56, R119 ;  /* 0x0000007738387221 */ /* 0x000fe20000010000 */
[----:B------:R-:W-:Y:S01]  /*6530*/  F2FP.F16.F32.PACK_AB R7, R188, R29 ;  /* 0x0000001dbc07723e */ /* 0x000fe200000000ff */
[----:B------:R-:W-:Y:S02]  /*6540*/  FADD.FTZ R143, R104, R143 ;  /* 0x0000008f688f7221 */ /* 0x000fe40000010000 */
[----:B------:R-:W-:Y:S02]  /*6550*/  FADD.FTZ R129, R129, R56 ;  /* 0x0000003881817221 */ /* 0x000fe40000010000 */
[----:B------:R-:W-:Y:S02]  /*6560*/  FADD.FTZ R110, R110, R143 ;  /* 0x0000008f6e6e7221 */ /* 0x000fe40000010000 */
[----:B------:R-:W-:Y:S01]  /*6570*/  FADD.FTZ R54, R54, R129 ;  /* 0x0000008136367221 */ /* 0x000fe20000010000 */
[----:B-----5:R-:W-:Y:S01]  /*6580*/  HMMA.16816.F32 R96, R4, R8, R96 ;  /* 0x000000080460723c */ /* 0x020fe20000001860 */
[----:B------:R-:W-:-:S02]  /*6590*/  FADD.FTZ R110, R23, R110 ;  /* 0x0000006e176e7221 */ /* 0x000fc40000010000 */
[----:B------:R-:W-:Y:S02]  /*65a0*/  FADD.FTZ R151, R151, R54 ;  /* 0x0000003697977221 */ /* 0x000fe40000010000 */
[----:B------:R-:W-:Y:S01]  /*65b0*/  FADD.FTZ R109, R109, R110 ;  /* 0x0000006e6d6d7221 */ /* 0x000fe20000010000 */
[C---:B------:R-:W-:Y:S01]  /*65c0*/  HMMA.16816.F32 R92, R4.reuse, R10, R92 ;  /* 0x0000000a045c723c */ /* 0x040fe2000000185c */
[----:B------:R-:W-:Y:S01]  /*65d0*/  FADD.FTZ R62, R62, R151 ;  /* 0x000000973e3e7221 */ /* 0x000fe20000010000 */
[----:B------:R-:W1:Y:S01]  /*65e0*/  LDSM.16.MT88.4 R8, [R162+0x9800] ;  /* 0x00980000a208783b */ /* 0x000e620000004200 */
[----:B------:R-:W-:Y:S02]  /*65f0*/  FADD.FTZ R22, R22, R109 ;  /* 0x0000006d16167221 */ /* 0x000fe40000010000 */
[----:B------:R-:W-:Y:S01]  /*6600*/  FADD.FTZ R155, R155, R62 ;  /* 0x0000003e9b9b7221 */ /* 0x000fe20000010000 */
[----:B------:R-:W-:Y:S01]  /*6610*/  HMMA.16816.F32 R88, R4, R16, R88 ;  /* 0x000000100458723c */ /* 0x000fe20000001858 */
[----:B------:R-:W-:-:S02]  /*6620*/  FADD.FTZ R41, R41, R22 ;  /* 0x0000001629297221 */ /* 0x000fc40000010000 */
[----:B------:R-:W-:Y:S02]  /*6630*/  FADD.FTZ R66, R66, R155 ;  /* 0x0000009b42427221 */ /* 0x000fe40000010000 */
[----:B------:R-:W-:Y:S01]  /*6640*/  FADD.FTZ R41, R36, R41 ;  /* 0x0000002924297221 */ /* 0x000fe20000010000 */
[C---:B------:R-:W-:Y:S01]  /*6650*/  HMMA.16816.F32 R84, R4.reuse, R18, R84 ;  /* 0x000000120454723c */ /* 0x040fe20000001854 */
[----:B------:R-:W-:Y:S02]  /*6660*/  FADD.FTZ R139, R139, R66 ;  /* 0x000000428b8b7221 */ /* 0x000fe40000010000 */
[----:B------:R-:W-:Y:S02]  /*6670*/  FADD.FTZ R38, R38, R41 ;  /* 0x0000002926267221 */ /* 0x000fe40000010000 */
[----:B------:R-:W-:Y:S01]  /*6680*/  FADD.FTZ R108, R108, R139 ;  /* 0x0000008b6c6c7221 */ /* 0x000fe20000010000 */
[----:B--2---:R-:W-:Y:S01]  /*6690*/  HMMA.16816.F32 R80, R4, R12, R80 ;  /* 0x0000000c0450723c */ /* 0x004fe20000001850 */
[----:B------:R-:W-:-:S02]  /*66a0*/  FADD.FTZ R189, R189, R38 ;  /* 0x00000026bdbd7221 */ /* 0x000fc40000010000 */
        /* <DEDUP_REMOVED lines=78> */
.L_x_7155:
[----:B------:R-:W-:-:S04]  /*6b90*/  LEA R3, -R132, RZ, 0x7 ;  /* 0x000000ff84037211 */ /* 0x000fc800078e39ff */
[----:B------:R-:W-:-:S07]  /*6ba0*/  SHF.R.S32.HI R4, RZ, 0x1f, R3 ;  /* 0x0000001fff047819 */ /* 0x000fce0000011403 */
.L_x_7156:
[C---:B------:R-:W-:Y:S01]  /*6bb0*/  IMAD.SHL.U32 R5, R132.reuse, 0x20, RZ ;  /* 0x0000002084057824 */ /* 0x040fe200078e00ff */
[----:B------:R-:W-:Y:S02]  /*6bc0*/  LEA R176, P2, R3, R176, 0x1 ;  /* 0x000000b003b07211 */ /* 0x000fe400078408ff */
[----:B------:R-:W-:Y:S02]  /*6bd0*/  SHF.L.U64.HI R6, R132, 0x5, R133 ;  /* 0x0000000584067819 */ /* 0x000fe40000010285 */
[----:B------:R-:W-:Y:S02]  /*6be0*/  IADD3 R8, P1, R5, R176, RZ ;  /* 0x000000b005087210 */ /* 0x000fe40007f3e0ff */
[----:B------:R-:W-:Y:S02]  /*6bf0*/  LEA.HI.X R175, R3, R175, R4, 0x1, P2 ;  /* 0x000000af03af7211 */ /* 0x000fe400010f0c04 */
[----:B------:R-:W-:-:S03]  /*6c00*/  IADD3 R16, P2, R8, R5, RZ ;  /* 0x0000000508107210 */ /* 0x000fc60007f5e0ff */
[--C-:B------:R-:W-:Y:S01]  /*6c10*/  IMAD.X R9, R6, 0x1, R175.reuse, P1 ;  /* 0x0000000106097824 */ /* 0x100fe200008e06af */
[-C--:B------:R-:W-:Y:S01]  /*6c20*/  IADD3 R14, P1, R16, R5.reuse, RZ ;  /* 0x00000005100e7210 */ /* 0x080fe20007f3e0ff */
[----:B------:R-:W-:Y:S02]  /*6c30*/  IMAD.MOV.U32 R177, RZ, RZ, R175 ;  /* 0x000000ffffb17224 */ /* 0x000fe400078e00af */
        /* <DEDUP_REMOVED lines=9> */
[----:B------:R-:W-:Y:S01]  /*6cd0*/  IMAD.X R13, R15, 0x1, R6, P2 ;  /* 0x000000010f0d7824 */ /* 0x000fe200010e0606 */
[----:B------:R-:W-:-:S02]  /*6ce0*/  IADD3 R18, P2, R10, R5, RZ ;  /* 0x000000050a127210 */ /* 0x000fc40007f5e0ff */
[----:B------:R-:W-:Y:S01]  /*6cf0*/  LDGSTS.E.BYPASS.LTC128B.128 [R181+0x7000], desc[UR14][R16.64] ;  /* 0x0700000010b57fae */ /* 0x000fe2000b901d4e */
[--C-:B------:R-:W-:Y:S01]  /*6d00*/  IMAD.X R11, R13, 0x1, R6.reuse, P1 ;  /* 0x000000010d0b7824 */ /* 0x100fe200008e0606 */
[----:B------:R-:W-:Y:S02]  /*6d10*/  IADD3 R24, P1, R18, R5, RZ ;  /* 0x0000000512187210 */ /* 0x000fe40007f3e0ff */
[----:B------:R-:W-:Y:S01]  /*6d20*/  LDGSTS.E.BYPASS.LTC128B.128 [R181+0x7800], desc[UR14][R14.64] ;  /* 0x078000000eb57fae */ /* 0x000fe2000b901d4e */
[----:B------:R-:W-:-:S03]  /*6d30*/  IMAD.X R19, R11, 0x1, R6, P2 ;  /* 0x000000010b137824 */ /* 0x000fc600010e0606 */
[----:B------:R1:W-:Y:S01]  /*6d40*/  LDGSTS.E.BYPASS.LTC128B.128 [R181+0x8000], desc[UR14][R12.64] ;  /* 0x080000000cb57fae */ /* 0x0003e2000b901d4e */
[----:B------:R-:W-:-:S03]  /*6d50*/  IMAD.X R25, R19, 0x1, R6, P1 ;  /* 0x0000000113197824 */ /* 0x000fc600008e0606 */
[----:B------:R-:W-:Y:S04]  /*6d60*/  LDGSTS.E.BYPASS.LTC128B.128 [R181+0x8800], desc[UR14][R10.64] ;  /* 0x088000000ab57fae */ /* 0x000fe8000b901d4e */
[----:B------:R-:W-:Y:S04]  /*6d70*/  LDGSTS.E.BYPASS.LTC128B.128 [R181+0x9000], desc[UR14][R18.64] ;  /* 0x0900000012b57fae */ /* 0x000fe8000b901d4e */
[----:B------:R2:W-:Y:S04]  /*6d80*/  LDGSTS.E.BYPASS.LTC128B.128 [R181+0x9800], desc[UR14][R24.64] ;  /* 0x0980000018b57fae */ /* 0x0005e8000b901d4e */
[----:B------:R-:W-:Y:S04]  /*6d90*/  LDSM.16.M88.4 R4, [R172] ;  /* 0x00000000ac04783b */ /* 0x000fe80000000200 */
[----:B------:R-:W3:Y:S04]  /*6da0*/  LDSM.16.M88.4 R52, [R171+0x2800] ;  /* 0x00280000ab34783b */ /* 0x000ee80000000200 */
[----:B------:R-:W4:Y:S04]  /*6db0*/  LDSM.16.M88.4 R44, [R171+0x3000] ;  /* 0x00300000ab2c783b */ /* 0x000f280000000200 */
[----:B------:R-:W5:Y:S04]  /*6dc0*/  LDSM.16.M88.4 R60, [R171+0x2000] ;  /* 0x00200000ab3c783b */ /* 0x000f680000000200 */
[----:B------:R-:W2:Y:S04]  /*6dd0*/  LDSM.16.M88.4 R36, [R171+0x3800] ;  /* 0x00380000ab24783b */ /* 0x000ea80000000200 */
[----:B------:R-:W2:Y:S04]  /*6de0*/  LDSM.16.M88.4 R28, [R171+0x4000] ;  /* 0x00400000ab1c783b */ /* 0x000ea80000000200 */
[----:B------:R-:W2:Y:S04]  /*6df0*/  LDSM.16.M88.4 R20, [R171+0x4800] ;  /* 0x00480000ab14783b */ /* 0x000ea80000000200 */
[----:B-1----:R-:W1:Y:S04]  /*6e00*/  LDSM.16.M88.4 R12, [R171+0x5000] ;  /* 0x00500000ab0c783b */ /* 0x002e680000000200 */
[----:B------:R-:W1:Y:S04]  /*6e10*/  LDSM.16.M88.4 R120, [R171+0x5800] ;  /* 0x00580000ab78783b */ /* 0x000e680000000200 */
[----:B------:R-:W-:Y:S04]  /*6e20*/  LDSM.16.M88.4 R104, [R170] ;  /* 0x00000000aa68783b */ /* 0x000fe80000000200 */
[----:B------:R-:W1:Y:S04]  /*6e30*/  LDSM.16.M88.4 R116, [R165+0x2800] ;  /* 0x00280000a574783b */ /* 0x000e680000000200 */
[----:B------:R-:W1:Y:S01]  /*6e40*/  LDSM.16.M88.4 R112, [R165+0x3000] ;  /* 0x00300000a570783b */ /* 0x000e620000000200 */
[C---:B---3--:R-:W-:Y:S03]  /*6e50*/  HMMA.16816.F32 R56, R4.reuse, R52, RZ ;  /* 0x000000340438723c */ /* 0x048fe600000018ff */
[----:B------:R-:W3:Y:S03]  /*6e60*/  LDSM.16.M88.4 R108, [R165+0x3800] ;  /* 0x00380000a56c783b */ /* 0x000ee60000000200 */
[C---:B----4-:R-:W-:Y:S01]  /*6e70*/  HMMA.16816.F32 R48, R4.reuse, R44, RZ ;  /* 0x0000002c0430723c */ /* 0x050fe200000018ff */
[----:B------:R-:W-:Y:S04]  /*6e80*/  LDSM.16.M88.4 R128, [R165+0x2000] ;  /* 0x00200000a580783b */ /* 0x000fe80000000200 */
[----:B------:R-:W0:Y:S01]  /*6e90*/  LDGDEPBAR ;  /* 0x00000000000079af */ /* 0x000e220000000000 */
[C---:B------:R-:W-:Y:S06]  /*6ea0*/  HMMA.16816.F32 R52, R4.reuse, R54, RZ ;  /* 0x000000360434723c */ /* 0x040fec00000018ff */
[C---:B------:R-:W-:Y:S06]  /*6eb0*/  HMMA.16816.F32 R44, R4.reuse, R46, RZ ;  /* 0x0000002e042c723c */ /* 0x040fec00000018ff */
[C---:B-----5:R-:W-:Y:S06]  /*6ec0*/  HMMA.16816.F32 R64, R4.reuse, R60, RZ ;  /* 0x0000003c0440723c */ /* 0x060fec00000018ff */
[C---:B--2---:R-:W-:Y:S06]  /*6ed0*/  HMMA.16816.F32 R40, R4.reuse, R36, RZ ;  /* 0x000000240428723c */ /* 0x044fec00000018ff */
        /* <DEDUP_REMOVED lines=18> */
[C---:B------:R-:W-:Y:S01]  /*7000*/  HMMA.16816.F32 R36, R104.reuse, R110, R36 ;  /* 0x0000006e6824723c */ /* 0x040fe20000001824 */
[----:B------:R-:W3:Y:S05]  /*7010*/  LDSM.16.M88.4 R108, [R165+0x5800] ;  /* 0x00580000a56c783b */ /* 0x000eea0000000200 */
[C---:B-1----:R-:W-:Y:S06]  /*7020*/  HMMA.16816.F32 R32, R104.reuse, R120, R32 ;  /* 0x000000786820723c */ /* 0x042fec0000001820 */
[C---:B------:R-:W-:Y:S01]  /*7030*/  HMMA.16816.F32 R28, R104.reuse, R122, R28 ;  /* 0x0000007a681c723c */ /* 0x040fe2000000181c */
[----:B------:R-:W-:Y:S05]  /*7040*/  LDSM.16.M88.4 R120, [R169] ;  /* 0x00000000a978783b */ /* 0x000fea0000000200 */
[C---:B--2---:R-:W-:Y:S06]  /*7050*/  HMMA.16816.F32 R24, R104.reuse, R116, R24 ;  /* 0x000000746818723c */ /* 0x044fec0000001818 */
[C---:B------:R-:W-:Y:S01]  /*7060*/  HMMA.16816.F32 R20, R104.reuse, R118, R20 ;  /* 0x000000766814723c */ /* 0x040fe20000001814 */
[----:B------:R-:W1:Y:S05]  /*7070*/  LDSM.16.M88.4 R116, [R168] ;  /* 0x00000000a874783b */ /* 0x000e6a0000000200 */
[C---:B----4-:R-:W-:Y:S06]  /*7080*/  HMMA.16816.F32 R16, R104.reuse, R112, R16 ;  /* 0x000000706810723c */ /* 0x050fec0000001810 */
[C---:B------:R-:W-:Y:S01]  /*7090*/  HMMA.16816.F32 R12, R104.reuse, R114, R12 ;  /* 0x00000072680c723c */ /* 0x040fe2000000180c */
[----:B------:R-:W2:Y:S05]  /*70a0*/  LDSM.16.M88.4 R112, [R161] ;  /* 0x00000000a170783b */ /* 0x000eaa0000000200 */
[C---:B------:R-:W-:Y:S06]  /*70b0*/  HMMA.16816.F32 R64, R104.reuse, R128, R64 ;  /* 0x000000806840723c */ /* 0x040fec0000001840 */
[C---:B------:R-:W-:Y:S06]  /*70c0*/  HMMA.16816.F32 R60, R104.reuse, R130, R60 ;  /* 0x00000082683c723c */ /* 0x040fec000000183c */
[C---:B---3--:R-:W-:Y:S06]  /*70d0*/  HMMA.16816.F32 R8, R104.reuse, R108, R8 ;  /* 0x0000006c6808723c */ /* 0x048fec0000001808 */
[----:B------:R-:W-:Y:S01]  /*70e0*/  HMMA.16816.F32 R4, R104, R110, R4 ;  /* 0x0000006e6804723c */ /* 0x000fe20000001804 */
[----:B------:R-:W3:Y:S04]  /*70f0*/  LDSM.16.M88.4 R108, [R160] ;  /* 0x00000000a06c783b */ /* 0x000ee80000000200 */
[----:B------:R-:W4:Y:S01]  /*7100*/  LDSM.16.M88.4 R104, [R159] ;  /* 0x000000009f68783b */ /* 0x000f220000000200 */
        /* <DEDUP_REMOVED lines=21> */
[C---:B----4-:R-:W-:Y:S06]  /*7260*/  HMMA.16816.F32 R8, R120.reuse, R104, R8 ;  /* 0x000000687808723c */ /* 0x050fec0000001808 */
[----:B------:R-:W-:Y:S01]  /*7270*/  HMMA.16816.F32 R4, R120, R106, R4 ;  /* 0x0000006a7804723c */ /* 0x000fe20000001804 */
[----:B------:R-:W3:Y:S05]  /*7280*/  LDSM.16.M88.4 R104, [R100+0x1000] ;  /* 0x001000006468783b */ /* 0x000eea0000000200 */
[C---:B-1----:R-:W-:Y:S06]  /*7290*/  HMMA.16816.F32 R64, R116.reuse, R112, R64 ;  /* 0x000000707440723c */ /* 0x042fec0000001840 */
[C---:B------:R-:W-:Y:S01]  /*72a0*/  HMMA.16816.F32 R60, R116.reuse, R114, R60 ;  /* 0x00000072743c723c */ /* 0x040fe2000000183c */
[----:B------:R-:W1:Y:S05]  /*72b0*/  LDSM.16.M88.4 R112, [R100+0x1800] ;  /* 0x001800006470783b */ /* 0x000e6a0000000200 */
[C---:B--2---:R-:W-:Y:S06]  /*72c0*/  HMMA.16816.F32 R56, R116.reuse, R108, R56 ;  /* 0x0000006c7438723c */ /* 0x044fec0000001838 */
[C---:B------:R-:W-:Y:S06]  /*72d0*/  HMMA.16816.F32 R52, R116.reuse, R110, R52 ;  /* 0x0000006e7434723c */ /* 0x040fec0000001834 */
[----:B---3--:R-:W-:Y:S01]  /*72e0*/  HMMA.16816.F32 R48, R116, R104, R48 ;  /* 0x000000687430723c */ /* 0x008fe20000001830 */
[----:B------:R-:W-:Y:S01]  /*72f0*/  FMUL.FTZ R3, R64, UR8 ;  /* 0x0000000840037c20 */ /* 0x000fe20008410000 */
[----:B------:R-:W-:-:S04]  /*7300*/  FMUL.FTZ R109, R67, UR8 ;  /* 0x00000008436d7c20 */ /* 0x000fc80008410000 */
[C---:B------:R-:W-:Y:S01]  /*7310*/  HMMA.16816.F32 R44, R116.reuse, R106, R44 ;  /* 0x0000006a742c723c */ /* 0x040fe2000000182c */
[----:B------:R-:W-:Y:S01]  /*7320*/  FMUL.FTZ R104, R65, UR8 ;  /* 0x0000000841687c20 */ /* 0x000fe20008410000 */
[----:B------:R-:W-:Y:S01]  /*7330*/  FMUL.FTZ R105, R66, UR8 ;  /* 0x0000000842697c20 */ /* 0x000fe20008410000 */
[----:B------:R2:W-:Y:S01]  /*7340*/  MUFU.TANH R106, R109 ;  /* 0x0000006d006a7308 */ /* 0x0005e20000002400 */
[----:B------:R-:W3:Y:S01]  /*7350*/  LDSM.16.M88.4 R64, [R100+0x2000] ;  /* 0x002000006440783b */ /* 0x000ee20000000200 */
        /* <DEDUP_REMOVED lines=9> */
[C---:B-1----:R-:W-:Y:S04]  /*73f0*/  HMMA.16816.F32 R40, R116.reuse, R112, R40 ;  /* 0x000000707428723c */ /* 0x042fe80000001828 */
[----:B------:R-:W-:Y:S01]  /*7400*/  FMUL.FTZ R142, R48, UR8 ;  /* 0x00000008308e7c20 */ /* 0x000fe20008410000 */
[----:B------:R-:W-:Y:S01]  /*7410*/  FMUL.FTZ R138, R49, UR8 ;  /* 0x00000008318a7c20 */ /* 0x000fe20008410000 */
[----:B--2---:R-:W-:Y:S01]  /*7420*/  FMUL.FTZ R109, R57, UR8 ;  /* 0x00000008396d7c20 */ /* 0x004fe20008410000 */
[----:B------:R-:W-:Y:S01]  /*7430*/  FMUL.FTZ R139, R50, UR8 ;  /* 0x00000008328b7c20 */ /* 0x000fe20008410000 */
[----:B------:R-:W1:Y:S01]  /*7440*/  LDSM.16.M88.4 R56, [R100+0x2800] ;  /* 0x002800006438783b */ /* 0x000e620000000200 */
[----:B------:R-:W-:Y:S01]  /*7450*/  HMMA.16816.F32 R36, R116, R114, R36 ;  /* 0x000000727424723c */ /* 0x000fe20000001824 */
[----:B------:R-:W-:Y:S01]  /*7460*/  FMUL.FTZ R46, R46, UR8 ;  /* 0x000000082e2e7c20 */ /* 0x000fe20008410000 */
[----:B------:R-:W-:Y:S01]  /*7470*/  FMUL.FTZ R133, R51, UR8 ;  /* 0x0000000833857c20 */ /* 0x000fe20008410000 */
[----:B------:R-:W-:Y:S01]  /*7480*/  FMUL.FTZ R140, R44, UR8 ;  /* 0x000000082c8c7c20 */ /* 0x000fe20008410000 */
[----:B------:R-:W2:Y:S01]  /*7490*/  LDSM.16.M88.4 R48, [R100+0x3000] ;  /* 0x003000006430783b */ /* 0x000ea20000000200 */
[----:B------:R4:W-:Y:S01]  /*74a0*/  MUFU.TANH R137, R46 ;  /* 0x0000002e00897308 */ /* 0x0009e20000002400 */
[----:B------:R-:W-:Y:S01]  /*74b0*/  FMUL.FTZ R47, R47, UR8 ;  /* 0x000000082f2f7c20 */ /* 0x000fe20008410000 */
[----:B------:R-:W-:-:S06]  /*74c0*/  FMUL.FTZ R45, R45, UR8 ;  /* 0x000000082d2d7c20 */ /* 0x000fcc0008410000 */
[----:B------:R-:W5:Y:S02]  /*74d0*/  MUFU.TANH R105, R105 ;  /* 0x0000006900697308 */ /* 0x000f640000002400 */
[----:B------:R-:W-:Y:S01]  /*74e0*/  FMUL.FTZ R40, R40, UR8 ;  /* 0x0000000828287c20 */ /* 0x000fe20008410000 */
[----:B------:R-:W-:Y:S01]  /*74f0*/  FMUL.FTZ R130, R41, UR8 ;  /* 0x0000000829827c20 */ /* 0x000fe20008410000 */
[----:B------:R-:W-:Y:S01]  /*7500*/  FMUL.FTZ R129, R42, UR8 ;  /* 0x000000082a817c20 */ /* 0x000fe20008410000 */
[C---:B---3--:R-:W-:Y:S01]  /*7510*/  HMMA.16816.F32 R32, R116.reuse, R64, R32 ;  /* 0x000000407420723c */ /* 0x048fe20000001820 */
[----:B----4-:R-:W3:Y:S02]  /*7520*/  S2R R46, SR_TID.X ;  /* 0x00000000002e7919 */ /* 0x010ee40000002100 */
[----:B------:R4:W-:Y:S01]  /*7530*/  MUFU.TANH R44, R40 ;  /* 0x00000028002c7308 */ /* 0x0009e20000002400 */
[----:B------:R-:W-:Y:S02]  /*7540*/  FMUL.FTZ R115, R43, UR8 ;  /* 0x000000082b737c20 */ /* 0x000fe40008410000 */
[----:B------:R-:W-:Y:S01]  /*7550*/  FMUL.FTZ R121, R39, UR8 ;  /* 0x0000000827797c20 */ /* 0x000fe20008410000 */
[----:B------:R-:W-:Y:S01]  /*7560*/  FMUL.FTZ R36, R36, UR8 ;  /* 0x0000000824247c20 */ /* 0x000fe20008410000 */
[----:B------:R-:W-:Y:S01]  /*7570*/  HMMA.16816.F32 R28, R116, R66, R28 ;  /* 0x00000042741c723c */ /* 0x000fe2000000181c */
[----:B------:R-:W-:Y:S01]  /*7580*/  FMUL.FTZ R64, R53, UR8 ;  /* 0x0000000835407c20 */ /* 0x000fe20008410000 */
[----:B------:R-:W-:Y:S01]  /*7590*/  FMUL.FTZ R53, R54, UR8 ;  /* 0x0000000836357c20 */ /* 0x000fe20008410000 */
[----:B------:R-:W-:Y:S01]  /*75a0*/  FMUL.FTZ R54, R55, UR8 ;  /* 0x0000000837367c20 */ /* 0x000fe20008410000 */
[----:B------:R-:W5:Y:S01]  /*75b0*/  MUFU.TANH R104, R104 ;  /* 0x0000006800687308 */ /* 0x000f620000002400 */
[----:B------:R-:W-:Y:S01]  /*75c0*/  FMUL.FTZ R37, R37, UR8 ;  /* 0x0000000825257c20 */ /* 0x000fe20008410000 */
[----:B------:R-:W-:-:S06]  /*75d0*/  FMUL.FTZ R38, R38, UR8 ;  /* 0x0000000826267c20 */ /* 0x000fcc0008410000 */
[----:B------:R-:W5:Y:S01]  /*75e0*/  MUFU.TANH R107, R107 ;  /* 0x0000006b006b7308 */ /* 0x000f620000002400 */
[----:B----4-:R-:W4:Y:S01]  /*75f0*/  LDSM.16.M88.4 R40, [R100+0x3800] ;  /* 0x003800006428783b */ /* 0x010f220000000200 */
[----:B-1----:R-:W-:Y:S01]  /*7600*/  HMMA.16816.F32 R24, R116, R56, R24 ;  /* 0x000000387418723c */ /* 0x002fe20000001818 */
[----:B------:R-:W-:-:S04]  /*7610*/  DEPBAR.LE SB0, 0x0 ;  /* 0x000080000000791a */ /* 0x000fc80000000000 */
[----:B------:R-:W-:Y:S01]  /*7620*/  FMUL.FTZ R128, R32, UR8 ;  /* 0x0000000820807c20 */ /* 0x000fe20008410000 */
[----:B------:R-:W-:Y:S01]  /*7630*/  IMAD.SHL.U32 R32, R179, 0x80, RZ ;  /* 0x00000080b3207824 */ /* 0x000fe200078e00ff */
[----:B------:R-:W1:Y:S01]  /*7640*/  MUFU.TANH R108, R108 ;  /* 0x0000006c006c7308 */ /* 0x000e620000002400 */
[----:B------:R-:W-:Y:S01]  /*7650*/  FMUL.FTZ R34, R34, UR8 ;  /* 0x0000000822227c20 */ /* 0x000fe20008410000 */
[C---:B--2---:R-:W-:Y:S01]  /*7660*/  HMMA.16816.F32 R12, R116.reuse, R50, R12 ;  /* 0x00000032740c723c */ /* 0x044fe2000000180c */
[----:B------:R-:W-:Y:S01]  /*7670*/  FMUL.FTZ R122, R28, UR8 ;  /* 0x000000081c7a7c20 */ /* 0x000fe20008410000 */
[----:B------:R-:W-:Y:S01]  /*7680*/  FMUL.FTZ R35, R35, UR8 ;  /* 0x0000000823237c20 */ /* 0x000fe20008410000 */
[----:B------:R-:W-:Y:S01]  /*7690*/  FMUL.FTZ R29, R29, UR8 ;  /* 0x000000081d1d7c20 */ /* 0x000fe20008410000 */
[----:B---3--:R-:W-:Y:S02]  /*76a0*/  IMAD.SHL.U32 R39, R46, 0x2, RZ ;  /* 0x000000022e277824 */ /* 0x008fe400078e00ff */
[----:B------:R-:W-:Y:S01]  /*76b0*/  FMUL.FTZ R33, R33, UR8 ;  /* 0x0000000821217c20 */ /* 0x000fe20008410000 */
[----:B------:R-:W-:Y:S01]  /*76c0*/  MUFU.TANH R131, R47 ;  /* 0x0000002f00837308 */ /* 0x000fe20000002400 */
[----:B------:R-:W-:Y:S01]  /*76d0*/  HMMA.16816.F32 R20, R116, R58, R20 ;  /* 0x0000003a7414723c */ /* 0x000fe20000001814 */
[----:B------:R-:W-:Y:S01]  /*76e0*/  FMUL.FTZ R31, R31, UR8 ;  /* 0x000000081f1f7c20 */ /* 0x000fe20008410000 */
[----:B------:R-:W-:-:S04]  /*76f0*/  LOP3.LUT R39, R39, 0x6, RZ, 0xc0, !PT ;  /* 0x0000000627277812 */ /* 0x000fc800078ec0ff */
[----:B------:R-:W-:Y:S01]  /*7700*/  LOP3.LUT R46, R32, R39, RZ, 0xfc, !PT ;  /* 0x00000027202e7212 */ /* 0x000fe200078efcff */
[----:B------:R2:W-:Y:S01]  /*7710*/  MUFU.TANH R47, R34 ;  /* 0x00000022002f7308 */ /* 0x0005e20000002400 */
[----:B------:R-:W-:Y:S01]  /*7720*/  HMMA.16816.F32 R16, R116, R48, R16 ;  /* 0x000000307410723c */ /* 0x000fe20000001810 */
[----:B------:R-:W-:Y:S01]  /*7730*/  FMUL.FTZ R25, R25, UR8 ;  /* 0x0000000819197c20 */ /* 0x000fe20008410000 */
[C---:B------:R-:W-:Y:S01]  /*7740*/  ISETP.GE.AND P4, PT, R46.reuse, R135, PT ;  /* 0x000000872e00720c */ /* 0x040fe20003f86270 */
[C---:B------:R-:W-:Y:S01]  /*7750*/  VIADD R28, R46.reuse, 0x1 ;  /* 0x000000012e1c7836 */ /* 0x040fe20000000000 */
[-C--:B------:R-:W-:Y:S01]  /*7760*/  ISETP.GE.AND P2, PT, R46, R103.reuse, PT ;  /* 0x000000672e00720c */ /* 0x080fe20003f46270 */
[----:B------:R-:W-:Y:S02]  /*7770*/  FMUL.FTZ R27, R27, UR8 ;  /* 0x000000081b1b7c20 */ /* 0x000fe40008410000 */
[----:B------:R-:W3:Y:S01]  /*7780*/  MUFU.TANH R109, R109 ;  /* 0x0000006d006d7308 */ /* 0x000ee20000002400 */
[----:B-----5:R-:W-:Y:S01]  /*7790*/  FSEL R51, R105, -INF , !P2 ;  /* 0xff80000069337808 */ /* 0x020fe20005000000 */
[----:B------:R-:W-:Y:S01]  /*77a0*/  FMUL.FTZ R13, R13, UR8 ;  /* 0x000000080d0d7c20 */ /* 0x000fe20008410000 */
[----:B------:R-:W-:Y:S01]  /*77b0*/  ISETP.GE.AND P2, PT, R28, R103, PT ;  /* 0x000000671c00720c */ /* 0x000fe20003f46270 */
[----:B------:R-:W-:Y:S01]  /*77c0*/  FMUL.FTZ R15, R15, UR8 ;  /* 0x000000080f0f7c20 */ /* 0x000fe20008410000 */
[----:B------:R-:W-:-:S02]  /*77d0*/  VIADD R48, R46, 0x59 ;  /* 0x000000592e307836 */ /* 0x000fc40000000000 */
[----:B------:R-:W-:Y:S01]  /*77e0*/  FMUL.FTZ R12, R12, UR8 ;  /* 0x000000080c0c7c20 */ /* 0x000fe20008410000 */
[----:B------:R-:W-:Y:S01]  /*77f0*/  FSEL R65, R106, -INF , !P2 ;  /* 0xff8000006a417808 */ /* 0x000fe20005000000 */
[----:B------:R-:W-:Y:S01]  /*7800*/  MUFU.TANH R110, R110 ;  /* 0x0000006e006e7308 */ /* 0x000fe20000002400 */
[----:B--2---:R-:W-:Y:S01]  /*7810*/  FSEL R34, R3, -INF , !P4 ;  /* 0xff80000003227808 */ /* 0x004fe20006000000 */
[C---:B----4-:R-:W-:Y:S01]  /*7820*/  HMMA.16816.F32 R8, R116.reuse, R40, R8 ;  /* 0x000000287408723c */ /* 0x050fe20000001808 */
[-C--:B------:R-:W-:Y:S01]  /*7830*/  ISETP.GE.AND P4, PT, R28, R135.reuse, PT ;  /* 0x000000871c00720c */ /* 0x080fe20003f86270 */
[----:B------:R-:W-:Y:S02]  /*7840*/  VIADD R28, R46, 0x9 ;  /* 0x000000092e1c7836 */ /* 0x000fe40000000000 */
[----:B------:R-:W-:Y:S01]  /*7850*/  FMUL.FTZ R21, R21, UR8 ;  /* 0x0000000815157c20 */ /* 0x000fe20008410000 */
[----:B------:R-:W-:Y:S01]  /*7860*/  FMUL.FTZ R23, R23, UR8 ;  /* 0x0000000817177c20 */ /* 0x000fe20008410000 */
[----:B------:R-:W-:Y:S01]  /*7870*/  FSEL R56, R104, -INF , !P4 ;  /* 0xff80000068387808 */ /* 0x000fe20006000000 */
[----:B------:R-:W-:Y:S01]  /*7880*/  MUFU.TANH R136, R45 ;  /* 0x0000002d00887308 */ /* 0x000fe20000002400 */
[----:B------:R-:W-:Y:S01]  /*7890*/  ISETP.GE.AND P4, PT, R28, R135, PT ;  /* 0x000000871c00720c */ /* 0x000fe20003f86270 */
[----:B------:R-:W-:Y:S01]  /*78a0*/  FMUL.FTZ R40, R30, UR8 ;  /* 0x000000081e287c20 */ /* 0x000fe20008410000 */
[----:B------:R-:W-:Y:S01]  /*78b0*/  ISETP.GE.AND P2, PT, R28, R103, PT ;  /* 0x000000671c00720c */ /* 0x000fe20003f46270 */
[----:B------:R-:W-:Y:S01]  /*78c0*/  VIADD R28, R46, 0x11 ;  /* 0x000000112e1c7836 */ /* 0x000fe20000000000 */
[----:B------:R-:W-:Y:S01]  /*78d0*/  FSEL R30, R107, -INF , !P4 ;  /* 0xff8000006b1e7808 */ /* 0x000fe20006000000 */
[----:B------:R-:W-:Y:S01]  /*78e0*/  FMUL.FTZ R3, R19, UR8 ;  /* 0x0000000813037c20 */ /* 0x000fe20008410000 */
[----:B------:R-:W-:Y:S01]  /*78f0*/  FMUL.FTZ R17, R17, UR8 ;  /* 0x0000000811117c20 */ /* 0x000fe20008410000 */
[----:B------:R2:W-:Y:S01]  /*7900*/  MUFU.TANH R45, R36 ;  /* 0x00000024002d7308 */ /* 0x0005e20000002400 */
[----:B------:R-:W-:Y:S01]  /*7910*/  ISETP.GE.AND P4, PT, R28, R135, PT ;  /* 0x000000871c00720c */ /* 0x000fe20003f86270 */
[----:B------:R-:W-:Y:S01]  /*7920*/  HMMA.16816.F32 R4, R116, R42, R4 ;  /* 0x0000002a7404723c */ /* 0x000fe20000001804 */
[----:B------:R-:W-:Y:S01]  /*7930*/  FMUL.FTZ R107, R22, UR8 ;  /* 0x00000008166b7c20 */ /* 0x000fe20008410000 */
[----:B------:R-:W-:-:S04]  /*7940*/  FMUL.FTZ R14, R14, UR8 ;  /* 0x000000080e0e7c20 */ /* 0x000fc80008410000 */
[----:B------:R-:W4:Y:S01]  /*7950*/  MUFU.TANH R64, R64 ;  /* 0x0000004000407308 */ /* 0x000f220000002400 */
[----:B------:R-:W-:Y:S01]  /*7960*/  FMUL.FTZ R41, R8, UR8 ;  /* 0x0000000808297c20 */ /* 0x000fe20008410000 */
[----:B------:R-:W-:Y:S01]  /*7970*/  LOP3.LUT R8, R32, 0x50, R39, 0xfe, !PT ;  /* 0x0000005020087812 */ /* 0x000fe200078efe27 */
[----:B------:R-:W-:Y:S01]  /*7980*/  FMUL.FTZ R9, R9, UR8 ;  /* 0x0000000809097c20 */ /* 0x000fe20008410000 */
[----:B------:R-:W-:Y:S01]  /*7990*/  FMUL.FTZ R10, R10, UR8 ;  /* 0x000000080a0a7c20 */ /* 0x000fe20008410000 */
[----:B------:R-:W-:-:S03]  /*79a0*/  FMUL.FTZ R11, R11, UR8 ;  /* 0x000000080b0b7c20 */ /* 0x000fc60008410000 */
[----:B------:R-:W5:Y:S01]  /*79b0*/  MUFU.TANH R54, R54 ;  /* 0x0000003600367308 */ /* 0x000f620000002400 */
[----:B--2---:R-:W-:-:S04]  /*79c0*/  LOP3.LUT R36, R32, 0x8, R39, 0xfe, !PT ;  /* 0x0000000820247812 */ /* 0x004fc800078efe27 */
[C---:B------:R-:W-:Y:S02]  /*79d0*/  ISETP.GE.AND P1, PT, R36.reuse, R135, PT ;  /* 0x000000872400720c */ /* 0x040fe40003f26270 */
[----:B------:R-:W-:Y:S01]  /*79e0*/  ISETP.GE.AND P3, PT, R36, R103, PT ;  /* 0x000000672400720c */ /* 0x000fe20003f66270 */
[----:B------:R1:W-:Y:S01]  /*79f0*/  MUFU.TANH R111, R35 ;  /* 0x00000023006f7308 */ /* 0x0003e20000002400 */
[--C-:B------:R-:W-:Y:S01]  /*7a00*/  LOP3.LUT R36, R32, 0x10, R39.reuse, 0xfe, !PT ;  /* 0x0000001020247812 */ /* 0x100fe200078efe27 */
[----:B------:R-:W-:Y:S01]  /*7a10*/  FMUL.FTZ R50, R4, UR8 ;  /* 0x0000000804327c20 */ /* 0x000fe20008410000 */
[----:B------:R-:W-:Y:S01]  /*7a20*/  LOP3.LUT R4, R32, 0x60, R39, 0xfe, !PT ;  /* 0x0000006020047812 */ /* 0x000fe200078efe27 */
[----:B------:R-:W-:Y:S01]  /*7a30*/  FMUL.FTZ R5, R5, UR8 ;  /* 0x0000000805057c20 */ /* 0x000fe20008410000 */
[C---:B------:R-:W-:Y:S01]  /*7a40*/  ISETP.GE.AND P6, PT, R36.reuse, R135, PT ;  /* 0x000000872400720c */ /* 0x040fe20003fc6270 */
[----:B------:R-:W-:Y:S01]  /*7a50*/  FMUL.FTZ R7, R7, UR8 ;  /* 0x0000000807077c20 */ /* 0x000fe20008410000 */
[----:B------:R-:W-:Y:S01]  /*7a60*/  ISETP.GE.AND P5, PT, R36, R103, PT ;  /* 0x000000672400720c */ /* 0x000fe20003fa6270 */
[----:B------:R-:W2:Y:S01]  /*7a70*/  MUFU.TANH R138, R138 ;  /* 0x0000008a008a7308 */ /* 0x000ea20000002400 */
[----:B------:R-:W-:-:S07]  /*7a80*/  VIADD R36, R46, 0x19 ;  /* 0x000000192e247836 */ /* 0x000fce0000000000 */
[----:B------:R-:W2:Y:S01]  /*7a90*/  MUFU.TANH R133, R133 ;  /* 0x0000008500857308 */ /* 0x000ea20000002400 */
[----:B-1----:R-:W-:Y:S01]  /*7aa0*/  FSEL R35, R108, -INF , !P2 ;  /* 0xff8000006c237808 */ /* 0x002fe20005000000 */
[----:B------:R-:W-:Y:S01]  /*7ab0*/  FMUL.FTZ R108, R24, UR8 ;  /* 0x00000008186c7c20 */ /* 0x000fe20008410000 */
[----:B------:R-:W-:Y:S02]  /*7ac0*/  ISETP.GE.AND P2, PT, R28, R103, PT ;  /* 0x000000671c00720c */ /* 0x000fe40003f46270 */
[----:B---3--:R-:W-:Y:S01]  /*7ad0*/  FSEL R28, R109, -INF , !P4 ;  /* 0xff8000006d1c7808 */ /* 0x008fe20006000000 */
[----:B------:R-:W-:Y:S01]  /*7ae0*/  FMUL.FTZ R109, R26, UR8 ;  /* 0x000000081a6d7c20 */ /* 0x000fe20008410000 */
[----:B------:R-:W-:Y:S01]  /*7af0*/  ISETP.GE.AND P4, PT, R36, R135, PT ;  /* 0x000000872400720c */ /* 0x000fe20003f86270 */
[----:B------:R1:W-:Y:S01]  /*7b00*/  MUFU.TANH R114, R29 ;  /* 0x0000001d00727308 */ /* 0x0003e20000002400 */
[----:B------:R-:W-:Y:S02]  /*7b10*/  VIADD R26, R46, 0x69 ;  /* 0x000000692e1a7836 */ /* 0x000fe40000000000 */
[----:B----4-:R-:W-:-:S05]  /*7b20*/  FSEL R24, R64, -INF , !P4 ;  /* 0xff80000040187808 */ /* 0x010fca0006000000 */
[----:B------:R5:W-:Y:S08]  /*7b30*/  MUFU.TANH R120, R33 ;  /* 0x0000002100787308 */ /* 0x000bf00000002400 */
[----:B------:R-:W3:Y:S01]  /*7b40*/  MUFU.TANH R130, R130 ;  /* 0x0000008200827308 */ /* 0x000ee20000002400 */
[----:B-1----:R-:W-:Y:S01]  /*7b50*/  FSEL R29, R110, -INF , !P2 ;  /* 0xff8000006e1d7808 */ /* 0x002fe20005000000 */
[----:B------:R-:W-:Y:S01]  /*7b60*/  FMUL.FTZ R110, R20, UR8 ;  /* 0x00000008146e7c20 */ /* 0x000fe20008410000 */
[----:B------:R-:W-:Y:S01]  /*7b70*/  ISETP.GE.AND P2, PT, R36, R103, PT ;  /* 0x000000672400720c */ /* 0x000fe20003f46270 */
[----:B------:R-:W-:Y:S01]  /*7b80*/  VIADD R36, R46, 0x21 ;  /* 0x000000212e247836 */ /* 0x000fe20000000000 */
[----:B------:R-:W-:-:S03]  /*7b90*/  LOP3.LUT R20, R32, 0x18, R39, 0xfe, !PT ;  /* 0x0000001820147812 */ /* 0x000fc600078efe27 */
[----:B------:R-:W1:Y:S01]  /*7ba0*/  MUFU.TANH R115, R115 ;  /* 0x0000007300737308 */ /* 0x000e620000002400 */
[----:B-----5:R-:W-:Y:S02]  /*7bb0*/  FSEL R33, R54, -INF , !P2 ;  /* 0xff80000036217808 */ /* 0x020fe40005000000 */
[C---:B------:R-:W-:Y:S02]  /*7bc0*/  ISETP.GE.AND P4, PT, R36.reuse, R135, PT ;  /* 0x000000872400720c */ /* 0x040fe40003f86270 */
[----:B------:R-:W-:Y:S01]  /*7bd0*/  ISETP.GE.AND P2, PT, R36, R103, PT ;  /* 0x000000672400720c */ /* 0x000fe20003f46270 */
[----:B------:R-:W-:Y:S01]  /*7be0*/  VIADD R36, R46, 0x29 ;  /* 0x000000292e247836 */ /* 0x000fe20000000000 */
[----:B--2---:R-:W-:Y:S01]  /*7bf0*/  FSEL R138, R138, -INF , !P4 ;  /* 0xff8000008a8a7808 */ /* 0x004fe20006000000 */
[----:B------:R-:W2:Y:S01]  /*7c00*/  MUFU.TANH R112, R37 ;  /* 0x0000002500707308 */ /* 0x000ea20000002400 */
[----:B------:R-:W-:Y:S02]  /*7c10*/  FSEL R133, R133, -INF , !P2 ;  /* 0xff80000085857808 */ /* 0x000fe40005000000 */
[----:B------:R-:W-:-:S02]  /*7c20*/  ISETP.GE.AND P4, PT, R36, R135, PT ;  /* 0x000000872400720c */ /* 0x000fc40003f86270 */
[----:B------:R-:W-:Y:S01]  /*7c30*/  ISETP.GE.AND P2, PT, R36, R103, PT ;  /* 0x000000672400720c */ /* 0x000fe20003f46270 */
[----:B------:R-:W-:Y:S01]  /*7c40*/  VIADD R36, R46, 0x31 ;  /* 0x000000312e247836 */ /* 0x000fe20000000000 */
[----:B------:R-:W-:Y:S01]  /*7c50*/  FSEL R136, R136, -INF , !P4 ;  /* 0xff80000088887808 */ /* 0x000fe20006000000 */
[----:B------:R-:W4:Y:S01]  /*7c60*/  MUFU.TANH R121, R121 ;  /* 0x0000007900797308 */ /* 0x000f220000002400 */
[----:B------:R-:W-:Y:S02]  /*7c70*/  FSEL R131, R131, -INF , !P2 ;  /* 0xff80000083837808 */ /* 0x000fe40005000000 */
[C---:B------:R-:W-:Y:S02]  /*7c80*/  ISETP.GE.AND P4, PT, R36.reuse, R135, PT ;  /* 0x000000872400720c */ /* 0x040fe40003f86270 */
[----:B------:R-:W-:Y:S01]  /*7c90*/  ISETP.GE.AND P2, PT, R36, R103, PT ;  /* 0x000000672400720c */ /* 0x000fe20003f46270 */
[----:B------:R-:W-:Y:S01]  /*7ca0*/  VIADD R36, R46, 0x39 ;  /* 0x000000392e247836 */ /* 0x000fe20000000000 */
[----:B---3--:R-:W-:Y:S01]  /*7cb0*/  FSEL R130, R130, -INF , !P4 ;  /* 0xff80000082827808 */ /* 0x008fe20006000000 */
[----:B------:R-:W3:Y:S01]  /*7cc0*/  MUFU.TANH R113, R31 ;  /* 0x0000001f00717308 */ /* 0x000ee20000002400 */
[----:B-1----:R-:W-:-:S02]  /*7cd0*/  FSEL R115, R115, -INF , !P2 ;  /* 0xff80000073737808 */ /* 0x002fc40005000000 */
[C---:B------:R-:W-:Y:S02]  /*7ce0*/  ISETP.GE.AND P4, PT, R36.reuse, R135, PT ;  /* 0x000000872400720c */ /* 0x040fe40003f86270 */
[----:B------:R-:W-:Y:S01]  /*7cf0*/  ISETP.GE.AND P2, PT, R36, R103, PT ;  /* 0x000000672400720c */ /* 0x000fe20003f46270 */
[----:B------:R-:W-:Y:S01]  /*7d00*/  VIADD R36, R46, 0x41 ;  /* 0x000000412e247836 */ /* 0x000fe20000000000 */
[----:B--2---:R-:W-:Y:S01]  /*7d10*/  FSEL R112, R112, -INF , !P4 ;  /* 0xff80000070707808 */ /* 0x004fe20006000000 */
[----:B------:R-:W1:Y:S01]  /*7d20*/  MUFU.TANH R106, R25 ;  /* 0x00000019006a7308 */ /* 0x000e620000002400 */
[----:B----4-:R-:W-:Y:S02]  /*7d30*/  FSEL R121, R121, -INF , !P2 ;  /* 0xff80000079797808 */ /* 0x010fe40005000000 */
[C---:B------:R-:W-:Y:S02]  /*7d40*/  ISETP.GE.AND P4, PT, R36.reuse, R135, PT ;  /* 0x000000872400720c */ /* 0x040fe40003f86270 */
[----:B------:R-:W-:-:S02]  /*7d50*/  ISETP.GE.AND P2, PT, R36, R103, PT ;  /* 0x000000672400720c */ /* 0x000fc40003f46270 */
[----:B------:R-:W-:Y:S01]  /*7d60*/  FSEL R120, R120, -INF , !P4 ;  /* 0xff80000078787808 */ /* 0x000fe20006000000 */
[----:B------:R-:W2:Y:S01]  /*7d70*/  MUFU.TANH R105, R27 ;  /* 0x0000001b00697308 */ /* 0x000ea20000002400 */
[----:B------:R-:W-:-:S07]  /*7d80*/  FSEL R111, R111, -INF , !P2 ;  /* 0xff8000006f6f7808 */ /* 0x000fce0005000000 */
[----:B------:R4:W-:Y:S08]  /*7d90*/  MUFU.TANH R123, R38 ;  /* 0x00000026007b7308 */ /* 0x0009f00000002400 */
[----:B------:R-:W5:Y:S08]  /*7da0*/  MUFU.TANH R104, R21 ;  /* 0x0000001500687308 */ /* 0x000f700000002400 */
[----:B------:R-:W5:Y:S01]  /*7db0*/  MUFU.TANH R67, R23 ;  /* 0x0000001700437308 */ /* 0x000f620000002400 */
[----:B----4-:R-:W-:-:S05]  /*7dc0*/  VIADD R38, R46, 0x49 ;  /* 0x000000492e267836 */ /* 0x010fca0000000000 */
[C---:B------:R-:W-:Y:S02]  /*7dd0*/  ISETP.GE.AND P4, PT, R38.reuse, R135, PT ;  /* 0x000000872600720c */ /* 0x040fe40003f86270 */
[----:B------:R-:W-:Y:S01]  /*7de0*/  ISETP.GE.AND P2, PT, R38, R103, PT ;  /* 0x000000672600720c */ /* 0x000fe20003f46270 */
[----:B------:R-:W-:Y:S01]  /*7df0*/  VIADD R38, R46, 0x51 ;  /* 0x000000512e267836 */ /* 0x000fe20000000000 */
[----:B------:R4:W4:Y:S01]  /*7e00*/  MUFU.TANH R36, R17 ;  /* 0x0000001100247308 */ /* 0x0009220000002400 */
[----:B------:R-:W-:Y:S02]  /*7e10*/  FSEL R114, R114, -INF , !P4 ;  /* 0xff80000072727808 */ /* 0x000fe40006000000 */
[----:B---3--:R-:W-:Y:S02]  /*7e20*/  FSEL R113, R113, -INF , !P2 ;  /* 0xff80000071717808 */ /* 0x008fe40005000000 */
[C---:B------:R-:W-:Y:S02]  /*7e30*/  ISETP.GE.AND P4, PT, R38.reuse, R135, PT ;  /* 0x000000872600720c */ /* 0x040fe40003f86270 */
[----:B------:R-:W-:Y:S01]  /*7e40*/  ISETP.GE.AND P2, PT, R38, R103, PT ;  /* 0x000000672600720c */ /* 0x000fe20003f46270 */
[----:B------:R-:W3:Y:S01]  /*7e50*/  MUFU.TANH R3, R3 ;  /* 0x0000000300037308 */ /* 0x000ee20000002400 */
[----:B-1----:R-:W-:-:S02]  /*7e60*/  FSEL R106, R106, -INF , !P4 ;  /* 0xff8000006a6a7808 */ /* 0x002fc40006000000 */
[----:B--2---:R-:W-:Y:S02]  /*7e70*/  FSEL R105, R105, -INF , !P2 ;  /* 0xff80000069697808 */ /* 0x004fe40005000000 */
[C---:B------:R-:W-:Y:S02]  /*7e80*/  ISETP.GE.AND P4, PT, R48.reuse, R135, PT ;  /* 0x000000873000720c */ /* 0x040fe40003f86270 */
[----:B------:R-:W-:Y:S01]  /*7e90*/  ISETP.GE.AND P2, PT, R48, R103, PT ;  /* 0x000000673000720c */ /* 0x000fe20003f46270 */
[----:B------:R-:W1:Y:S01]  /*7ea0*/  MUFU.TANH R38, R13 ;  /* 0x0000000d00267308 */ /* 0x000e620000002400 */
[----:B------:R-:W-:Y:S01]  /*7eb0*/  VIADD R48, R46, 0x61 ;  /* 0x000000612e307836 */ /* 0x000fe20000000000 */
[----:B-----5:R-:W-:Y:S01]  /*7ec0*/  FSEL R104, R104, -INF , !P4 ;  /* 0xff80000068687808 */ /* 0x020fe20006000000 */
[----:B----4-:R-:W-:Y:S01]  /*7ed0*/  FMUL.FTZ R17, R18, UR8 ;  /* 0x0000000812117c20 */ /* 0x010fe20008410000 */
[----:B------:R-:W-:Y:S02]  /*7ee0*/  FSEL R67, R67, -INF , !P2 ;  /* 0xff80000043437808 */ /* 0x000fe40005000000 */
[----:B------:R-:W-:-:S02]  /*7ef0*/  ISETP.GE.AND P4, PT, R48, R135, PT ;  /* 0x000000873000720c */ /* 0x000fc40003f86270 */
[----:B------:R-:W2:Y:S01]  /*7f00*/  MUFU.TANH R37, R15 ;  /* 0x0000000f00257308 */ /* 0x000ea20000002400 */
[----:B------:R-:W-:Y:S02]  /*7f10*/  ISETP.GE.AND P2, PT, R48, R103, PT ;  /* 0x000000673000720c */ /* 0x000fe40003f46270 */
[----:B------:R-:W-:Y:S02]  /*7f20*/  FSEL R36, R36, -INF , !P4 ;  /* 0xff80000024247808 */ /* 0x000fe40006000000 */
[----:B---3--:R-:W-:Y:S02]  /*7f30*/  FSEL R3, R3, -INF , !P2 ;  /* 0xff80000003037808 */ /* 0x008fe40005000000 */
[C---:B------:R-:W-:Y:S01]  /*7f40*/  ISETP.GE.AND P4, PT, R26.reuse, R135, PT ;  /* 0x000000871a00720c */ /* 0x040fe20003f86270 */
[----:B------:R-:W3:Y:S01]  /*7f50*/  MUFU.TANH R60, R60 ;  /* 0x0000003c003c7308 */ /* 0x000ee20000002400 */
[----:B------:R-:W-:Y:S02]  /*7f60*/  ISETP.GE.AND P2, PT, R26, R103, PT ;  /* 0x000000671a00720c */ /* 0x000fe40003f46270 */
[----:B-1----:R-:W-:-:S02]  /*7f70*/  FSEL R38, R38, -INF , !P4 ;  /* 0xff80000026267808 */ /* 0x002fc40006000000 */
[----:B------:R-:W-:Y:S02]  /*7f80*/  ISETP.GE.AND P4, PT, R20, R135, PT ;  /* 0x000000871400720c */ /* 0x000fe40003f86270 */
[--C-:B------:R-:W-:Y:S01]  /*7f90*/  LOP3.LUT R18, R32, 0x30, R39.reuse, 0xfe, !PT ;  /* 0x0000003020127812 */ /* 0x100fe200078efe27 */
[----:B------:R-:W1:Y:S01]  /*7fa0*/  MUFU.TANH R61, R61 ;  /* 0x0000003d003d7308 */ /* 0x000e620000002400 */
[----:B--2---:R-:W-:Y:S01]  /*7fb0*/  FSEL R37, R37, -INF , !P2 ;  /* 0xff80000025257808 */ /* 0x004fe20005000000 */
[----:B------:R-:W-:Y:S01]  /*7fc0*/  FMUL.FTZ R15, R16, UR8 ;  /* 0x00000008100f7c20 */ /* 0x000fe20008410000 */
[----:B------:R-:W-:Y:S02]  /*7fd0*/  ISETP.GE.AND P2, PT, R20, R103, PT ;  /* 0x000000671400720c */ /* 0x000fe40003f46270 */
[C-C-:B------:R-:W-:Y:S02]  /*7fe0*/  LOP3.LUT R20, R32.reuse, 0x20, R39.reuse, 0xfe, !PT ;  /* 0x0000002020147812 */ /* 0x140fe400078efe27 */
[----:B------:R-:W-:Y:S01]  /*7ff0*/  LOP3.LUT R26, R32, 0x38, R39, 0xfe, !PT ;  /* 0x00000038201a7812 */ /* 0x000fe200078efe27 */
[----:B------:R-:W2:Y:S01]  /*8000*/  MUFU.TANH R62, R62 ;  /* 0x0000003e003e7308 */ /* 0x000ea20000002400 */
[----:B---3--:R-:W-:-:S02]  /*8010*/  FSEL R22, R60, -INF , !P1 ;  /* 0xff8000003c167808 */ /* 0x008fc40004800000 */
[----:B------:R-:W-:-:S05]  /*8020*/  ISETP.GE.AND P1, PT, R20, R135, PT ;  /* 0x000000871400720c */ /* 0x000fca0003f26270 */
[----:B------:R-:W3:Y:S01]  /*8030*/  MUFU.TANH R63, R63 ;  /* 0x0000003f003f7308 */ /* 0x000ee20000002400 */
[----:B-1----:R-:W-:Y:S02]  /*8040*/  FSEL R13, R61, -INF , !P3 ;  /* 0xff8000003d0d7808 */ /* 0x002fe40005800000 */
[----:B------:R-:W-:Y:S02]  /*8050*/  ISETP.GE.AND P3, PT, R20, R103, PT ;  /* 0x000000671400720c */ /* 0x000fe40003f66270 */
[----:B------:R-:W-:-:S03]  /*8060*/  LOP3.LUT R20, R32, 0x28, R39, 0xfe, !PT ;  /* 0x0000002820147812 */ /* 0x000fc600078efe27 */
[----:B------:R-:W1:Y:S01]  /*8070*/  MUFU.TANH R52, R52 ;  /* 0x0000003400347308 */ /* 0x000e620000002400 */
[----:B--2---:R-:W-:Y:S02]  /*8080*/  FSEL R16, R62, -INF , !P6 ;  /* 0xff8000003e107808 */ /* 0x004fe40007000000 */
[----:B------:R-:W-:-:S05]  /*8090*/  ISETP.GE.AND P6, PT, R20, R135, PT ;  /* 0x000000871400720c */ /* 0x000fca0003fc6270 */
[----:B------:R-:W2:Y:S01]  /*80a0*/  MUFU.TANH R53, R53 ;  /* 0x0000003500357308 */ /* 0x000ea20000002400 */
[----:B---3--:R-:W-:Y:S02]  /*80b0*/  FSEL R25, R63, -INF , !P5 ;  /* 0xff8000003f197808 */ /* 0x008fe40006800000 */
[----:B------:R-:W-:-:S04]  /*80c0*/  ISETP.GE.AND P5, PT, R20, R103, PT ;  /* 0x000000671400720c */ /* 0x000fc80003fa6270 */
[----:B------:R-:W-:Y:S01]  /*80d0*/  FSEL R137, R137, -INF , !P5 ;  /* 0xff80000089897808 */ /* 0x000fe20006800000 */
[----:B------:R-:W3:Y:S01]  /*80e0*/  MUFU.TANH R140, R140 ;  /* 0x0000008c008c7308 */ /* 0x000ee20000002400 */
[----:B-1----:R-:W-:Y:S02]  /*80f0*/  FSEL R20, R52, -INF , !P4 ;  /* 0xff80000034147808 */ /* 0x002fe40006000000 */
[----:B------:R-:W-:-:S04]  /*8100*/  ISETP.GE.AND P4, PT, R18, R135, PT ;  /* 0x000000871200720c */ /* 0x000fc80003f86270 */
[----:B------:R-:W-:Y:S01]  /*8110*/  FSEL R118, R44, -INF , !P4 ;  /* 0xff8000002c767808 */ /* 0x000fe20006000000 */
[----:B------:R-:W1:Y:S01]  /*8120*/  MUFU.TANH R142, R142 ;  /* 0x0000008e008e7308 */ /* 0x000e620000002400 */
[----:B--2---:R-:W-:Y:S02]  /*8130*/  FSEL R31, R53, -INF , !P2 ;  /* 0xff800000351f7808 */ /* 0x004fe40005000000 */
[----:B------:R-:W-:Y:S02]  /*8140*/  ISETP.GE.AND P2, PT, R18, R103, PT ;  /* 0x000000671200720c */ /* 0x000fe40003f46270 */
[----:B------:R-:W-:-:S03]  /*8150*/  LOP3.LUT R18, R32, 0x40, R39, 0xfe, !PT ;  /* 0x0000004020127812 */ /* 0x000fc600078efe27 */
[----:B------:R-:W2:Y:S01]  /*8160*/  MUFU.TANH R139, R139 ;  /* 0x0000008b008b7308 */ /* 0x000ea20000002400 */
[----:B---3--:R-:W-:Y:S02]  /*8170*/  FSEL R140, R140, -INF , !P6 ;  /* 0xff8000008c8c7808 */ /* 0x008fe40007000000 */
[C---:B------:R-:W-:Y:S02]  /*8180*/  ISETP.GE.AND P6, PT, R18.reuse, R135, PT ;  /* 0x000000871200720c */ /* 0x040fe40003fc6270 */
[----:B------:R-:W-:Y:S02]  /*8190*/  ISETP.GE.AND P5, PT, R18, R103, PT ;  /* 0x000000671200720c */ /* 0x000fe40003fa6270 */
[----:B------:R-:W-:Y:S01]  /*81a0*/  LOP3.LUT R18, R32, 0x48, R39, 0xfe, !PT ;  /* 0x0000004820127812 */ /* 0x000fe200078efe27 */
[----:B------:R-:W3:Y:S01]  /*81b0*/  MUFU.TANH R129, R129 ;  /* 0x0000008100817308 */ /* 0x000ee20000002400 */
[----:B-1----:R-:W-:Y:S02]  /*81c0*/  FSEL R142, R142, -INF , !P1 ;  /* 0xff8000008e8e7808 */ /* 0x002fe40004800000 */
[----:B------:R-:W-:-:S02]  /*81d0*/  ISETP.GE.AND P1, PT, R26, R135, PT ;  /* 0x000000871a00720c */ /* 0x000fc40003f26270 */
[----:B------:R-:W-:Y:S02]  /*81e0*/  ISETP.GE.AND P4, PT, R18, R135, PT ;  /* 0x000000871200720c */ /* 0x000fe40003f86270 */
[----:B------:R-:W-:Y:S01]  /*81f0*/  FSEL R116, R45, -INF , !P1 ;  /* 0xff8000002d747808 */ /* 0x000fe20004800000 */
[----:B------:R-:W1:Y:S01]  /*8200*/  MUFU.TANH R122, R122 ;  /* 0x0000007a007a7308 */ /* 0x000e620000002400 */
[----:B--2---:R-:W-:Y:S02]  /*8210*/  FSEL R139, R139, -INF , !P3 ;  /* 0xff8000008b8b7808 */ /* 0x004fe40005800000 */
[----:B------:R-:W-:Y:S02]  /*8220*/  ISETP.GE.AND P3, PT, R26, R103, PT ;  /* 0x000000671a00720c */ /* 0x000fe40003f66270 */
[----:B------:R-:W-:Y:S02]  /*8230*/  ISETP.GE.AND P1, PT, R8, R135, PT ;  /* 0x000000870800720c */ /* 0x000fe40003f26270 */
[----:B------:R-:W-:Y:S01]  /*8240*/  FSEL R123, R123, -INF , !P3 ;  /* 0xff8000007b7b7808 */ /* 0x000fe20005800000 */
[----:B------:R-:W2:Y:S01]  /*8250*/  MUFU.TANH R40, R40 ;  /* 0x0000002800287308 */ /* 0x000ea20000002400 */
[----:B---3--:R-:W-:-:S02]  /*8260*/  FSEL R129, R129, -INF , !P2 ;  /* 0xff80000081817808 */ /* 0x008fc40005000000 */
[-C--:B------:R-:W-:Y:S02]  /*8270*/  ISETP.GE.AND P2, PT, R18, R103.reuse, PT ;  /* 0x000000671200720c */ /* 0x080fe40003f46270 */
[----:B------:R-:W-:Y:S02]  /*8280*/  ISETP.GE.AND P3, PT, R8, R103, PT ;  /* 0x000000670800720c */ /* 0x000fe40003f66270 */
[----:B------:R-:W-:Y:S01]  /*8290*/  LOP3.LUT R8, R32, 0x58, R39, 0xfe, !PT ;  /* 0x0000005820087812 */ /* 0x000fe200078efe27 */
[----:B------:R-:W3:Y:S01]  /*82a0*/  MUFU.TANH R108, R108 ;  /* 0x0000006c006c7308 */ /* 0x000ee20000002400 */
[----:B-1----:R-:W-:Y:S02]  /*82b0*/  FSEL R122, R122, -INF , !P4 ;  /* 0xff8000007a7a7808 */ /* 0x002fe40006000000 */
[----:B------:R-:W-:Y:S02]  /*82c0*/  ISETP.GE.AND P4, PT, R4, R135, PT ;  /* 0x000000870400720c */ /* 0x000fe40003f86270 */
[----:B------:R-:W-:-:S02]  /*82d0*/  FSEL R119, R47, -INF , !P5 ;  /* 0xff8000002f777808 */ /* 0x000fc40006800000 */
[-C--:B------:R-:W-:Y:S01]  /*82e0*/  ISETP.GE.AND P5, PT, R8, R103.reuse, PT ;  /* 0x000000670800720c */ /* 0x080fe20003fa6270 */
[----:B------:R-:W1:Y:S01]  /*82f0*/  MUFU.TANH R109, R109 ;  /* 0x0000006d006d7308 */ /* 0x000e620000002400 */
[----:B--2---:R-:W-:Y:S02]  /*8300*/  FSEL R117, R40, -INF , !P2 ;  /* 0xff80000028757808 */ /* 0x004fe40005000000 */
[----:B------:R-:W-:Y:S02]  /*8310*/  ISETP.GE.AND P2, PT, R4, R103, PT ;  /* 0x000000670400720c */ /* 0x000fe40003f46270 */
[----:B------:R-:W-:-:S03]  /*8320*/  LOP3.LUT R4, R32, 0x68, R39, 0xfe, !PT ;  /* 0x0000006820047812 */ /* 0x000fc600078efe27 */
[----:B------:R-:W2:Y:S01]  /*8330*/  MUFU.TANH R15, R15 ;  /* 0x0000000f000f7308 */ /* 0x000ea20000002400 */
[----:B---3--:R-:W-:Y:S02]  /*8340*/  FSEL R108, R108, -INF , !P1 ;  /* 0xff8000006c6c7808 */ /* 0x008fe40004800000 */
        /* <DEDUP_REMOVED lines=10> */
[----:B------:R-:W-:-:S05]  /*83f0*/  ISETP.GE.AND P2, PT, R4, R103, PT ;  /* 0x000000670400720c */ /* 0x000fca0003f46270 */
[----:B------:R-:W3:Y:S01]  /*8400*/  MUFU.TANH R110, R110 ;  /* 0x0000006e006e7308 */ /* 0x000ee20000002400 */
[----:B-1----:R-:W-:Y:S02]  /*8410*/  FSEL R50, R50, -INF , !P4 ;  /* 0xff80000032327808 */ /* 0x002fe40006000000 */
[----:B------:R-:W-:-:S05]  /*8420*/  ISETP.GT.AND P4, PT, R179, R174, PT ;  /* 0x000000aeb300720c */ /* 0x000fca0003f84270 */
        /* <DEDUP_REMOVED lines=8> */
[----:B-1----:R-:W-:-:S07]  /*84b0*/  FSEL R42, R12, -INF , !P1 ;  /* 0xff8000000c2a7808 */ /* 0x002fce0004800000 */
[----:B------:R-:W1:Y:S01]  /*84c0*/  MUFU.TANH R41, R41 ;  /* 0x0000002900297308 */ /* 0x000e620000002400 */
[----:B--2---:R-:W-:Y:S02]  /*84d0*/  FSEL R107, R107, -INF , !P5 ;  /* 0xff8000006b6b7808 */ /* 0x004fe40006800000 */
[----:B------:R-:W-:-:S05]  /*84e0*/  ISETP.GE.AND P5, PT, R8, R103, PT ;  /* 0x000000670800720c */ /* 0x000fca0003fa6270 */
[----:B------:R-:W2:Y:S01]  /*84f0*/  MUFU.TANH R44, R9 ;  /* 0x00000009002c7308 */ /* 0x000ea20000002400 */
[----:B---3--:R-:W-:-:S07]  /*8500*/  FSEL R39, R14, -INF , !P3 ;  /* 0xff8000000e277808 */ /* 0x008fce0005800000 */
[----:B------:R3:W4:Y:S01]  /*8510*/  MUFU.TANH R49, R5 ;  /* 0x0000000500317308 */ /* 0x0007220000002400 */
[----:B-1----:R-:W-:-:S07]  /*8520*/  FSEL R41, R41, -INF , !P6 ;  /* 0xff80000029297808 */ /* 0x002fce0007000000 */
[----:B------:R-:W1:Y:S08]  /*8530*/  MUFU.TANH R48, R10 ;  /* 0x0000000a00307308 */ /* 0x000e700000002400 */
[----:B------:R-:W5:Y:S01]  /*8540*/  MUFU.TANH R47, R11 ;  /* 0x0000000b002f7308 */ /* 0x000f620000002400 */
[----:B---3--:R-:W-:Y:S01]  /*8550*/  FMUL.FTZ R5, R6, UR8 ;  /* 0x0000000806057c20 */ /* 0x008fe20008410000 */
[----:B------:R-:W-:-:S02]  /*8560*/  VIADD R6, R46, 0x71 ;  /* 0x000000712e067836 */ /* 0x000fc40000000000 */
[----:B------:R-:W-:Y:S01]  /*8570*/  VIADD R46, R46, 0x79 ;  /* 0x000000792e2e7836 */ /* 0x000fe20000000000 */
[----:B------:R-:W-:Y:S02]  /*8580*/  BAR.SYNC.DEFER_BLOCKING 0x0 ;  /* 0x0000000000007b1d */ /* 0x000fe40000010000 */
[C---:B------:R-:W-:Y:S02]  /*8590*/  ISETP.GE.AND P1, PT, R6.reuse, R135, PT ;  /* 0x000000870600720c */ /* 0x040fe40003f26270 */
[----:B------:R-:W-:Y:S02]  /*85a0*/  ISETP.GE.AND P3, PT, R6, R103, PT ;  /* 0x000000670600720c */ /* 0x000fe40003f66270 */
[----:B------:R-:W3:Y:S01]  /*85b0*/  MUFU.TANH R4, R5 ;  /* 0x0000000500047308 */ /* 0x000ee20000002400 */
[----:B--2---:R-:W-:Y:S02]  /*85c0*/  FSEL R44, R44, -INF , !P1 ;  /* 0xff8000002c2c7808 */ /* 0x004fe40004800000 */
[----:B------:R-:W-:-:S02]  /*85d0*/  ISETP.GE.AND P6, PT, R46, R135, PT ;  /* 0x000000872e00720c */ /* 0x000fc40003fc6270 */
[----:B------:R-:W-:Y:S02]  /*85e0*/  ISETP.GE.AND P1, PT, R46, R103, PT ;  /* 0x000000672e00720c */ /* 0x000fe40003f26270 */
[----:B----4-:R-:W-:Y:S01]  /*85f0*/  FSEL R49, R49, -INF , !P6 ;  /* 0xff80000031317808 */ /* 0x010fe20007000000 */
[----:B------:R-:W2:Y:S01]  /*8600*/  MUFU.TANH R45, R7 ;  /* 0x00000007002d7308 */ /* 0x000ea20000002400 */
[----:B-1----:R-:W-:Y:S02]  /*8610*/  FSEL R48, R48, -INF , !P5 ;  /* 0xff80000030307808 */ /* 0x002fe40006800000 */
[----:B-----5:R-:W-:Y:S02]  /*8620*/  FSEL R47, R47, -INF , !P3 ;  /* 0xff8000002f2f7808 */ /* 0x020fe40005800000 */
[----:B---3--:R-:W-:Y:S02]  /*8630*/  FSEL R46, R4, -INF , !P2 ;  /* 0xff800000042e7808 */ /* 0x008fe40005000000 */
[----:B--2---:R-:W-:Y:S01]  /*8640*/  FSEL R45, R45, -INF , !P1 ;  /* 0xff8000002d2d7808 */ /* 0x004fe20004800000 */
        /* <DEDUP_REMOVED lines=60> */
.L_x_7158:
[----:B------:R-:W-:-:S04]  /*8a10*/  LEA R6, -R124, RZ, 0x7 ;  /* 0x000000ff7c067211 */ /* 0x000fc800078e39ff */
[----:B------:R-:W-:-:S07]  /*8a20*/  SHF.R.S32.HI R4, RZ, 0x1f, R6 ;  /* 0x0000001fff047819 */ /* 0x000fce0000011406 */
.L_x_7159:
        /* <DEDUP_REMOVED lines=32> */
.L_x_7157:
[----:B-1----:R-:W-:Y:S02]  /*8c30*/  FMNMX.FTZ R5, R2, R34, !PT ;  /* 0x0000002202057209 */ /* 0x002fe40007810000 */
        /* <DEDUP_REMOVED lines=75> */
[----:B------:R-:W-:Y:S01]  /*90f0*/  LDSM.16.MT88.4 R16, [R163+0x6000] ;  /* 0x00600000a310783b */ /* 0x000fe20000004200 */
[----:B--2---:R-:W-:Y:S01]  /*9100*/  FMNMX.FTZ R60, R5, R60, !PT ;  /* 0x0000003c053c7209 */ /* 0x004fe20007810000 */
[--C-:B------:R-:W-:Y:S01]  /*9110*/  FFMA.FTZ R58, R34, UR6, -R59.reuse ;  /* 0x00000006223a7c23 */ /* 0x100fe2000801083b */
[----:B------:R-:W-:Y:S01]  /*9120*/  FSEL R5, R61, RZ, P2 ;  /* 0x000000ff3d057208 */ /* 0x000fe20001000000 */
[--C-:B------:R-:W-:Y:S01]  /*9130*/  FFMA.FTZ R56, R22, UR6, -R59.reuse ;  /* 0x0000000616387c23 */ /* 0x100fe2000801083b */
[C---:B------:R-:W-:Y:S01]  /*9140*/  FSETP.NEU.FTZ.AND P1, PT, R60.reuse, -INF , PT ;  /* 0xff8000003c00780b */ /* 0x040fe20003f3d000 */
[----:B------:R-:W-:Y:S01]  /*9150*/  FMUL.FTZ R54, R60, UR6 ;  /* 0x000000063c367c20 */ /* 0x000fe20008410000 */
[----:B------:R-:W-:Y:S01]  /*9160*/  FFMA.FTZ R55, R30, UR6, -R59 ;  /* 0x000000061e377c23 */ /* 0x000fe2000801083b */
[----:B------:R-:W-:Y:S01]  /*9170*/  FADD.FTZ R8, R2, -R5 ;  /* 0x8000000502087221 */ /* 0x000fe20000010000 */
[----:B------:R-:W-:Y:S01]  /*9180*/  FSEL R9, R60, RZ, P1 ;  /* 0x000000ff3c097208 */ /* 0x000fe20000800000 */
[----:B------:R-:W1:Y:S01]  /*9190*/  LDSM.16.MT88.4 R4, [R166+0x6000] ;  /* 0x00600000a604783b */ /* 0x000e620000004200 */
[----:B------:R-:W-:Y:S01]  /*91a0*/  FSEL R54, R54, RZ, P1 ;  /* 0x000000ff36367208 */ /* 0x000fe20000800000 */
[----:B------:R-:W-:Y:S01]  /*91b0*/  FMUL.FTZ R62, R8, UR6 ;  /* 0x00000006083e7c20 */ /* 0x000fe20008410000 */
[----:B------:R-:W-:Y:S01]  /*91c0*/  MUFU.EX2 R58, R58 ;  /* 0x0000003a003a7308 */ /* 0x000fe20000000800 */
[----:B------:R-:W-:Y:S01]  /*91d0*/  FADD.FTZ R9, R0, -R9 ;  /* 0x8000000900097221 */ /* 0x000fe20000010000 */
[--C-:B------:R-:W-:Y:S01]  /*91e0*/  FFMA.FTZ R66, R24, UR6, -R59.reuse ;  /* 0x0000000618427c23 */ /* 0x100fe2000801083b */
[--C-:B------:R-:W-:Y:S01]  /*91f0*/  FFMA.FTZ R53, R51, UR6, -R54.reuse ;  /* 0x0000000633357c23 */ /* 0x100fe20008010836 */
[--C-:B------:R-:W-:Y:S01]  /*9200*/  FFMA.FTZ R52, R65, UR6, -R54.reuse ;  /* 0x0000000641347c23 */ /* 0x100fe20008010836 */
[----:B------:R-:W-:Y:S01]  /*9210*/  FMUL.FTZ R0, R9, UR6 ;  /* 0x0000000609007c20 */ /* 0x000fe20008410000 */
[--C-:B------:R-:W-:Y:S01]  /*9220*/  FFMA.FTZ R51, R13, UR6, -R54.reuse ;  /* 0x000000060d337c23 */ /* 0x100fe20008010836 */
[----:B------:R-:W2:Y:S01]  /*9230*/  LDSM.16.MT88.4 R8, [R164+0x6000] ;  /* 0x00600000a408783b */ /* 0x000ea20000004200 */
[--C-:B------:R-:W-:Y:S01]  /*9240*/  FFMA.FTZ R2, R35, UR6, -R54.reuse ;  /* 0x0000000623027c23 */ /* 0x100fe20008010836 */
        /* <DEDUP_REMOVED lines=36> */
[----:B-----5:R-:W-:-:S07]  /*9490*/  F2FP.F16.F32.PACK_AB R15, R2, R51 ;  /* 0x00000033020f723e */ /* 0x020fce00000000ff */
[----:B------:R-:W-:Y:S01]  /*94a0*/  MUFU.EX2 R63, R63 ;  /* 0x0000003f003f7308 */ /* 0x000fe20000000800 */
        /* <DEDUP_REMOVED lines=35> */
[----:B------:R-:W3:Y:S01]  /*96e0*/  LDSM.16.MT88.4 R16, [R166+0x6800] ;  /* 0x00680000a610783b */ /* 0x000ee20000004200 */
[----:B------:R-:W-:Y:S01]  /*96f0*/  FMUL.FTZ R69, R69, R62 ;  /* 0x0000003e45457220 */ /* 0x000fe20000410000 */
[-C--:B------:R-:W-:Y:S01]  /*9700*/  FMUL.FTZ R70, R70, R0.reuse ;  /* 0x0000000046467220 */ /* 0x080fe20000410000 */
[----:B------:R-:W-:Y:S01]  /*9710*/  FMUL.FTZ R71, R71, R0 ;  /* 0x0000000047477220 */ /* 0x000fe20000410000 */
[----:B------:R-:W-:Y:S01]  /*9720*/  MUFU.EX2 R65, R65 ;  /* 0x0000004100417308 */ /* 0x000fe20000000800 */
[C---:B--2---:R-:W-:Y:S01]  /*9730*/  HMMA.16816.F32 R4, R12.reuse, R8, R4 ;  /* 0x000000080c04723c */ /* 0x044fe20000001804 */
[--C-:B------:R-:W-:Y:S01]  /*9740*/  FFMA.FTZ R88, R133, UR6, -R54.reuse ;  /* 0x0000000685587c23 */ /* 0x100fe20008010836 */
[--C-:B------:R-:W-:Y:S01]  /*9750*/  FFMA.FTZ R74, R137, UR6, -R54.reuse ;  /* 0x00000006894a7c23 */ /* 0x100fe20008010836 */
[--C-:B------:R-:W-:Y:S01]  /*9760*/  FFMA.FTZ R89, R131, UR6, -R54.reuse ;  /* 0x0000000683597c23 */ /* 0x100fe20008010836 */
[--C-:B------:R-:W-:Y:S01]  /*9770*/  FFMA.FTZ R91, R116, UR6, -R59.reuse ;  /* 0x00000006745b7c23 */ /* 0x100fe2000801083b */
[--C-:B------:R-:W-:Y:S01]  /*9780*/  FFMA.FTZ R116, R115, UR6, -R54.reuse ;  /* 0x0000000673747c23 */ /* 0x100fe20008010836 */
[C---:B------:R-:W-:Y:S01]  /*9790*/  HMMA.16816.F32 R8, R12.reuse, R10, R84 ;  /* 0x0000000a0c08723c */ /* 0x040fe20000001854 */
[----:B------:R-:W2:Y:S01]  /*97a0*/  MUFU.EX2 R66, R66 ;  /* 0x0000004200427308 */ /* 0x000ea20000000800 */
[----:B-1----:R-:W-:Y:S01]  /*97b0*/  F2FP.F16.F32.PACK_AB R32, R64, R63 ;  /* 0x0000003f4020723e */ /* 0x002fe200000000ff */
[--C-:B------:R-:W-:Y:S01]  /*97c0*/  FFMA.FTZ R90, R130, UR6, -R59.reuse ;  /* 0x00000006825a7c23 */ /* 0x100fe2000801083b */
[--C-:B------:R-:W-:Y:S01]  /*97d0*/  FFMA.FTZ R115, R123, UR6, -R54.reuse ;  /* 0x000000067b737c23 */ /* 0x100fe20008010836 */
[--C-:B------:R-:W-:Y:S01]  /*97e0*/  FFMA.FTZ R123, R114, UR6, -R59.reuse ;  /* 0x00000006727b7c23 */ /* 0x100fe2000801083b */
[--C-:B------:R-:W-:Y:S01]  /*97f0*/  FFMA.FTZ R114, R119, UR6, -R54.reuse ;  /* 0x0000000677727c23 */ /* 0x100fe20008010836 */
[--C-:B------:R-:W-:Y:S01]  /*9800*/  FFMA.FTZ R84, R25, UR6, -R54.reuse ;  /* 0x0000000619547c23 */ /* 0x100fe20008010836 */
[----:B------:R-:W-:Y:S01]  /*9810*/  FMUL.FTZ R25, R73, R62 ;  /* 0x0000003e49197220 */ /* 0x000fe20000410000 */
[--C-:B------:R-:W-:Y:S01]  /*9820*/  FFMA.FTZ R73, R29, UR6, -R54.reuse ;  /* 0x000000061d497c23 */ /* 0x100fe20008010836 */
[----:B------:R-:W-:Y:S01]  /*9830*/  MUFU.EX2 R75, R75 ;  /* 0x0000004b004b7308 */ /* 0x000fe20000000800 */
[----:B------:R-:W1:Y:S01]  /*9840*/  LDSM.16.MT88.4 R28, [R164+0x6800] ;  /* 0x00680000a41c783b */ /* 0x000e620000004200 */
[--C-:B------:R-:W-:Y:S01]  /*9850*/  FFMA.FTZ R85, R139, UR6, -R54.reuse ;  /* 0x000000068b557c23 */ /* 0x100fe20008010836 */
[--C-:B------:R-:W-:Y:S01]  /*9860*/  FFMA.FTZ R119, R111, UR6, -R54.reuse ;  /* 0x000000066f777c23 */ /* 0x100fe20008010836 */
[--C-:B------:R-:W-:Y:S01]  /*9870*/  FFMA.FTZ R111, R117, UR6, -R54.reuse ;  /* 0x00000006756f7c23 */ /* 0x100fe20008010836 */
[C---:B----4-:R-:W-:Y:S01]  /*9880*/  HMMA.16816.F32 R24, R12.reuse, R20, R24 ;  /* 0x000000140c18723c */ /* 0x050fe20000001818 */
[----:B------:R-:W-:Y:S01]  /*9890*/  FFMA.FTZ R117, R104, UR6, -R59 ;  /* 0x0000000668757c23 */ /* 0x000fe2000801083b */
[--C-:B------:R-:W-:Y:S01]  /*98a0*/  FFMA.FTZ R104, R109, UR6, -R54.reuse ;  /* 0x000000066d687c23 */ /* 0x100fe20008010836 */
[----:B------:R-:W-:Y:S01]  /*98b0*/  MUFU.EX2 R84, R84 ;  /* 0x0000005400547308 */ /* 0x000fe20000000800 */
[----:B--2---:R-:W-:Y:S01]  /*98c0*/  F2FP.F16.F32.PACK_AB R34, R66, R65 ;  /* 0x000000414222723e */ /* 0x004fe200000000ff */
[--C-:B------:R-:W-:Y:S01]  /*98d0*/  FFMA.FTZ R109, R105, UR6, -R54.reuse ;  /* 0x00000006696d7c23 */ /* 0x100fe20008010836 */
[----:B------:R-:W-:Y:S01]  /*98e0*/  HMMA.16816.F32 R12, R12, R22, R68 ;  /* 0x000000160c0c723c */ /* 0x000fe20000001844 */
[----:B------:R-:W2:Y:S01]  /*98f0*/  LDSM.16.MT88.4 R20, [R163+0x6800] ;  /* 0x00680000a314783b */ /* 0x000ea20000004200 */
[--C-:B------:R-:W-:Y:S01]  /*9900*/  FFMA.FTZ R105, R107, UR6, -R54.reuse ;  /* 0x000000066b697c23 */ /* 0x100fe20008010836 */
[----:B------:R-:W-:Y:S01]  /*9910*/  FFMA.FTZ R107, R39, UR6, -R54 ;  /* 0x00000006276b7c23 */ /* 0x000fe20008010836 */
[----:B------:R-:W-:Y:S01]  /*9920*/  FFMA.FTZ R53, R188, R0, R53 ;  /* 0x00000000bc357223 */ /* 0x000fe20000010035 */
[----:B------:R-:W4:Y:S01]  /*9930*/  MUFU.EX2 R73, R73 ;  /* 0x0000004900497308 */ /* 0x000f220000000800 */
[----:B------:R-:W-:Y:S01]  /*9940*/  FFMA.FTZ R58, R189, R62, R58 ;  /* 0x0000003ebd3a7223 */ /* 0x000fe2000001003a */
[--C-:B------:R-:W-:Y:S01]  /*9950*/  FFMA.FTZ R70, R142, UR6, -R59.reuse ;  /* 0x000000068e467c23 */ /* 0x100fe2000801083b */
[--C-:B------:R-:W-:Y:S01]  /*9960*/  FFMA.FTZ R71, R138, UR6, -R59.reuse ;  /* 0x000000068a477c23 */ /* 0x100fe2000801083b */
[--C-:B------:R-:W-:Y:S01]  /*9970*/  FFMA.FTZ R69, R140, UR6, -R59.reuse ;  /* 0x000000068c457c23 */ /* 0x100fe2000801083b */
[----:B------:R-:W-:Y:S01]  /*9980*/  FFMA.FTZ R68, R136, UR6, -R59 ;  /* 0x0000000688447c23 */ /* 0x000fe2000801083b */
[----:B------:R-:W-:Y:S01]  /*9990*/  FADD.FTZ R52, R52, R53 ;  /* 0x0000003534347221 */ /* 0x000fe20000010000 */
[----:B------:R-:W-:Y:S01]  /*99a0*/  FADD.FTZ R57, R57, R58 ;  /* 0x0000003a39397221 */ /* 0x000fe20000010000 */
[----:B------:R-:W5:Y:S01]  /*99b0*/  MUFU.EX2 R72, R72 ;  /* 0x0000004800487308 */ /* 0x000f620000000800 */
[----:B------:R-:W-:Y:S01]  /*99c0*/  LDSM.16.MT88.4 R36, [R162+0x9000] ;  /* 0x00900000a224783b */ /* 0x000fe20000004200 */
[----:B------:R-:W-:Y:S01]  /*99d0*/  FADD.FTZ R51, R51, R52 ;  /* 0x0000003433337221 */ /* 0x000fe20000010000 */
[----:B------:R-:W-:Y:S01]  /*99e0*/  FADD.FTZ R56, R56, R57 ;  /* 0x0000003938387221 */ /* 0x000fe20000010000 */
[--C-:B------:R-:W-:Y:S01]  /*99f0*/  FFMA.FTZ R62, R44, UR6, -R59.reuse ;  /* 0x000000062c3e7c23 */ /* 0x100fe2000801083b */
[----:B------:R-:W-:Y:S01]  /*9a00*/  FFMA.FTZ R44, R50, UR6, -R59 ;  /* 0x00000006322c7c23 */ /* 0x000fe2000801083b */
[----:B------:R-:W-:Y:S01]  /*9a10*/  FADD.FTZ R51, R2, R51 ;  /* 0x0000003302337221 */ /* 0x000fe20000010000 */
[----:B------:R-:W-:Y:S01]  /*9a20*/  FADD.FTZ R56, R55, R56 ;  /* 0x0000003837387221 */ /* 0x000fe20000010000 */
[----:B------:R-:W-:Y:S01]  /*9a30*/  MUFU.EX2 R70, R70 ;  /* 0x0000004600467308 */ /* 0x000fe20000000800 */
[----:B----4-:R-:W-:Y:S01]  /*9a40*/  F2FP.F16.F32.PACK_AB R33, R73, R84 ;  /* 0x000000544921723e */ /* 0x010fe200000000ff */
[----:B------:R-:W-:Y:S01]  /*9a50*/  FFMA.FTZ R189, R49, UR6, -R59 ;  /* 0x0000000631bd7c23 */ /* 0x000fe2000801083b */
[----:B------:R-:W-:-:S04]  /*9a60*/  FADD.FTZ R63, R63, R56 ;  /* 0x000000383f3f7221 */ /* 0x000fc80000010000 */
[----:B------:R-:W-:Y:S01]  /*9a70*/  FADD.FTZ R64, R64, R63 ;  /* 0x0000003f40407221 */ /* 0x000fe20000010000 */
[----:B------:R-:W4:Y:S01]  /*9a80*/  MUFU.EX2 R71, R71 ;  /* 0x0000004700477308 */ /* 0x000f220000000800 */
[----:B-----5:R-:W-:Y:S02]  /*9a90*/  F2FP.F16.F32.PACK_AB R35, R72, R75 ;  /* 0x0000004b4823723e */ /* 0x020fe400000000ff */
[----:B------:R-:W-:-:S04]  /*9aa0*/  FADD.FTZ R65, R65, R64 ;  /* 0x0000004041417221 */ /* 0x000fc80000010000 */
[----:B------:R-:W-:Y:S01]  /*9ab0*/  FADD.FTZ R65, R66, R65 ;  /* 0x0000004142417221 */ /* 0x000fe20000010000 */
        /* <DEDUP_REMOVED lines=15> */
[C---:B---3--:R-:W-:Y:S07]  /*9bb0*/  HMMA.16816.F32 R24, R32.reuse, R16, R24 ;  /* 0x000000102018723c */ /* 0x048fee0000001818 */
[----:B------:R-:W-:Y:S01]  /*9bc0*/  MUFU.EX2 R101, R101 ;  /* 0x0000006500657308 */ /* 0x000fe20000000800 */
[----:B------:R-:W-:Y:S01]  /*9bd0*/  HMMA.16816.F32 R12, R32, R18, R12 ;  /* 0x00000012200c723c */ /* 0x000fe2000000180c */
[----:B------:R-:W3:Y:S06]  /*9be0*/  LDSM.16.MT88.4 R16, [R163+0x7000] ;  /* 0x00700000a310783b */ /* 0x000eec0000004200 */
[----:B------:R-:W3:Y:S01]  /*9bf0*/  MUFU.EX2 R90, R90 ;  /* 0x0000005a005a7308 */ /* 0x000ee20000000800 */
[----:B----4-:R-:W-:Y:S01]  /*9c00*/  F2FP.F16.F32.PACK_AB R32, R71, R70 ;  /* 0x000000464720723e */ /* 0x010fe200000000ff */
[----:B------:R-:W-:Y:S01]  /*9c10*/  FADD.FTZ R70, R70, R65 ;  /* 0x0000004146467221 */ /* 0x000fe20000010000 */
[----:B--2---:R-:W-:-:S02]  /*9c20*/  F2FP.F16.F32.PACK_AB R33, R88, R85 ;  /* 0x000000555821723e */ /* 0x004fc400000000ff */
        /* <DEDUP_REMOVED lines=79> */
[----:B------:R-:W3:Y:S01]  /*a120*/  LDSM.16.MT88.4 R32, [R163+0x8800] ;  /* 0x00880000a320783b */ /* 0x000ee20000004200 */
        /* <DEDUP_REMOVED lines=10> */
[C---:B--2---:R-:W-:Y:S01]  /*a1d0*/  HMMA.16816.F32 R4, R16.reuse, R20, R4 ;  /* 0x000000141004723c */ /* 0x044fe20000001804 */
[----:B------:R-:W-:Y:S05]  /*a1e0*/  MUFU.EX2 R128, R128 ;  /* 0x0000008000807308 */ /* 0x000fea0000000800 */
[C---:B------:R-:W-:Y:S01]  /*a1f0*/  HMMA.16816.F32 R8, R16.reuse, R22, R8 ;  /* 0x000000161008723c */ /* 0x040fe20000001808 */
[----:B------:R-:W2:Y:S02]  /*a200*/  LDSM.16.MT88.4 R20, [R166+0x9000] ;  /* 0x00900000a614783b */ /* 0x000ea40000004200 */
[----:B------:R-:W-:Y:S03]  /*a210*/  MUFU.EX2 R41, R41 ;  /* 0x0000002900297308 */ /* 0x000fe60000000800 */
[C---:B---3--:R-:W-:Y:S05]  /*a220*/  HMMA.16816.F32 R80, R16.reuse, R32, R80 ;  /* 0x000000201050723c */ /* 0x048fea0000001850 */
[----:B------:R-:W3:Y:S01]  /*a230*/  MUFU.EX2 R0, R62 ;  /* 0x0000003e00007308 */ /* 0x000ee20000000800 */
[C---:B------:R-:W-:Y:S01]  /*a240*/  HMMA.16816.F32 R76, R16.reuse, R34, R76 ;  /* 0x00000022104c723c */ /* 0x040fe2000000184c */
[----:B------:R-:W4:Y:S06]  /*a250*/  LDSM.16.MT88.4 R32, [R164+0x9000] ;  /* 0x00900000a420783b */ /* 0x000f2c0000004200 */
[----:B------:R-:W-:Y:S08]  /*a260*/  MUFU.EX2 R44, R44 ;  /* 0x0000002c002c7308 */ /* 0x000ff00000000800 */
[----:B------:R-:W5:Y:S01]  /*a270*/  MUFU.EX2 R189, R189 ;  /* 0x000000bd00bd7308 */ /* 0x000f620000000800 */
[----:B---3--:R-:W-:Y:S01]  /*a280*/  F2FP.F16.F32.PACK_AB R68, R0, R41 ;  /* 0x000000290044723e */ /* 0x008fe200000000ff */
        /* <DEDUP_REMOVED lines=9> */
[C---:B--2---:R-:W-:Y:S06]  /*a320*/  HMMA.16816.F32 R96, R28.reuse, R20, R96 ;  /* 0x000000141c60723c */ /* 0x044fec0000001860 */
        /* <DEDUP_REMOVED lines=24> */
[----:B------:R-:W-:-:S04]  /*a4b0*/  FADD.FTZ R74, R89, R74 ;  /* 0x0000004a594a7221 */ /* 0x000fc80000010000 */
[----:B------:R-:W-:-:S04]  /*a4c0*/  FADD.FTZ R103, R103, R74 ;  /* 0x0000004a67677221 */ /* 0x000fc80000010000 */
[----:B------:R-:W-:Y:S01]  /*a4d0*/  FADD.FTZ R116, R116, R103 ;  /* 0x0000006774747221 */ /* 0x000fe20000010000 */
[----:B----4-:R-:W-:-:S03]  /*a4e0*/  F2FP.F16.F32.PACK_AB R71, R35, R32 ;  /* 0x000000202347723e */ /* 0x010fc600000000ff */
[----:B------:R-:W-:-:S04]  /*a4f0*/  FADD.FTZ R29, R115, R116 ;  /* 0x00000074731d7221 */ /* 0x000fc80000010000 */
        /* <DEDUP_REMOVED lines=15> */
[----:B---3--:R-:W-:Y:S01]  /*a5f0*/  HMMA.16816.F32 R80, R68, R16, R80 ;  /* 0x000000104450723c */ /* 0x008fe20000001850 */
[----:B------:R-:W-:Y:S02]  /*a600*/  FADD.FTZ R106, R106, R113 ;  /* 0x000000716a6a7221 */ /* 0x000fe40000010000 */
        /* <DEDUP_REMOVED lines=26> */
.L_x_7154:
        /* <DEDUP_REMOVED lines=14> */
.L_x_7164:
[----:B------:R-:W-:Y:S04]  /*a890*/  DEPBAR.LE SB0, 0x0 ;  /* 0x000080000000791a */ /* 0x000fe80000000000 */
[----:B------:R-:W-:Y:S01]  /*a8a0*/  BAR.SYNC.DEFER_BLOCKING 0x0 ;  /* 0x0000000000007b1d */ /* 0x000fe20000010000 */
[----:B------:R-:W-:Y:S02]  /*a8b0*/  IADD3 R179, R179, -0x1, RZ ;  /* 0xffffffffb3b37810 */ /* 0x000fe40007ffe0ff */
[----:B------:R-:W-:Y:S02]  /*a8c0*/  MOV R10, R182 ;  /* 0x000000b6000a7202 */ /* 0x000fe40000000f00 */
[----:B------:R-:W-:Y:S01]  /*a8d0*/  MOV R0, R180 ;  /* 0x000000b400007202 */ /* 0x000fe20000000f00 */
[----:B------:R-:W-:Y:S06]  /*a8e0*/  @!P0 BRA `(.L_x_7161) ;  /* 0x0000000000f48947 */ /* 0x000fec0003800000 */
        /* <DEDUP_REMOVED lines=61> */
.L_x_7161:
        /* <DEDUP_REMOVED lines=25> */
[----:B------:R-:W-:Y:S05]  /*ae50*/  ISETP.GT.AND P1, PT, R179, R174, PT ;  /* 0x000000aeb300720c */ /* 0x000fea0003f24270 */
        /* <DEDUP_REMOVED lines=302> */
.L_x_7163:
        /* <DEDUP_REMOVED lines=28> */
.L_x_7162:
        /* <DEDUP_REMOVED lines=163> */
[----:B-1----:R-:W-:Y:S01]  /*cd30*/  F2FP.F16.F32.PACK_AB R43, R108, R109 ;  /* 0x0000006d6c2b723e */ /* 0x002fe200000000ff */
[--C-:B------:R-:W-:Y:S01]  /*cd40*/  FFMA.FTZ R105, R247, UR4, -R64.reuse ;  /* 0x00000004f7697c23 */ /* 0x100fe20008010840 */
[--C-:B------:R-:W-:Y:S01]  /*cd50*/  FFMA.FTZ R66, R245, UR4, -R64.reuse ;  /* 0x00000004f5427c23 */ /* 0x100fe20008010840 */
[--C-:B------:R-:W-:Y:S01]  /*cd60*/  FFMA.FTZ R97, R209, UR4, -R64.reuse ;  /* 0x00000004d1617c23 */ /* 0x100fe20008010840 */
[--C-:B------:R-:W-:Y:S01]  /*cd70*/  FFMA.FTZ R118, R207, UR4, -R64.reuse ;  /* 0x00000004cf767c23 */ /* 0x100fe20008010840 */
[--C-:B------:R-:W-:Y:S01]  /*cd80*/  FFMA.FTZ R119, R205, UR4, -R64.reuse ;  /* 0x00000004cd777c23 */ /* 0x100fe20008010840 */
[----:B------:R-:W-:Y:S03]  /*cd90*/  FFMA.FTZ R120, R203, UR4, -R64 ;  /* 0x00000004cb787c23 */ /* 0x000fe60008010840 */
[----:B------:R-:W1:Y:S01]  /*cda0*/  MUFU.EX2 R111, R111 ;  /* 0x0000006f006f7308 */ /* 0x000e620000000800 */
[----:B------:R-:W-:Y:S01]  /*cdb0*/  FFMA.FTZ R115, R38, R189, R115 ;  /* 0x000000bd26737223 */ /* 0x000fe20000010073 */
[----:B------:R-:W-:Y:S01]  /*cdc0*/  FADD.FTZ R116, R112, R116 ;  /* 0x0000007470747221 */ /* 0x000fe20000010000 */
[----:B------:R-:W-:Y:S01]  /*cdd0*/  FFMA.FTZ R123, R201, UR4, -R64 ;  /* 0x00000004c97b7c23 */ /* 0x000fe20008010840 */
[----:B------:R-:W-:Y:S01]  /*cde0*/  ISETP.GT.AND P1, PT, R179, R174, PT ;  /* 0x000000aeb300720c */ /* 0x000fe20003f24270 */
[----:B------:R-:W-:Y:S01]  /*cdf0*/  FADD.FTZ R115, R113, R115 ;  /* 0x0000007371737221 */ /* 0x000fe20000010000 */
[----:B------:R-:W-:Y:S01]  /*ce00*/  FFMA.FTZ R113, R198, UR4, -R39 ;  /* 0x00000004c6717c23 */ /* 0x000fe20008010827 */
[----:B------:R-:W-:Y:S03]  /*ce10*/  FADD.FTZ R109, R109, R116 ;  /* 0x000000746d6d7221 */ /* 0x000fe60000010000 */
[----:B------:R-:W-:Y:S01]  /*ce20*/  MUFU.EX2 R110, R110 ;  /* 0x0000006e006e7308 */ /* 0x000fe20000000800 */
[--C-:B------:R-:W-:Y:S01]  /*ce30*/  FFMA.FTZ R124, R199, UR4, -R64.reuse ;  /* 0x00000004c77c7c23 */ /* 0x100fe20008010840 */
[--C-:B------:R-:W-:Y:S01]  /*ce40*/  FFMA.FTZ R127, R197, UR4, -R64.reuse ;  /* 0x00000004c57f7c23 */ /* 0x100fe20008010840 */
[----:B------:R-:W-:Y:S01]  /*ce50*/  FADD.FTZ R109, R108, R109 ;  /* 0x0000006d6c6d7221 */ /* 0x000fe20000010000 */
[--C-:B------:R-:W-:Y:S01]  /*ce60*/  FFMA.FTZ R112, R195, UR4, -R64.reuse ;  /* 0x00000004c3707c23 */ /* 0x100fe20008010840 */
[----:B------:R-:W-:Y:S05]  /*ce70*/  FFMA.FTZ R193, R193, UR4, -R64 ;  /* 0x00000004c1c17c23 */ /* 0x000fea0008010840 */
[----:B------:R-:W2:Y:S01]  /*ce80*/  MUFU.EX2 R107, R107 ;  /* 0x0000006b006b7308 */ /* 0x000ea20000000800 */
[C---:B-1----:R-:W-:Y:S01]  /*ce90*/  F2FP.F16.F32.PACK_AB R42, R111.reuse, R114 ;  /* 0x000000726f2a723e */ /* 0x042fe200000000ff */
[----:B------:R-:W-:Y:S04]  /*cea0*/  FADD.FTZ R114, R114, R115 ;  /* 0x0000007372727221 */ /* 0x000fe80000010000 */
[----:B------:R-:W-:Y:S04]  /*ceb0*/  FADD.FTZ R111, R111, R114 ;  /* 0x000000726f6f7221 */ /* 0x000fe80000010000 */
[----:B------:R-:W1:Y:S01]  /*cec0*/  MUFU.EX2 R101, R101 ;  /* 0x0000006500657308 */ /* 0x000e620000000800 */
[C---:B------:R-:W-:Y:S06]  /*ced0*/  HMMA.16816.F32 R4, R40.reuse, R16, R4 ;  /* 0x000000102804723c */ /* 0x040fec0000001804 */
[C---:B------:R-:W-:Y:S03]  /*cee0*/  HMMA.16816.F32 R8, R40.reuse, R18, R8 ;  /* 0x000000122808723c */ /* 0x040fe60000001808 */
[----:B------:R-:W-:Y:S02]  /*cef0*/  MUFU.EX2 R105, R105 ;  /* 0x0000006900697308 */ /* 0x000fe40000000800 */
[C---:B------:R-:W-:Y:S01]  /*cf00*/  FMUL.FTZ R16, R38.reuse, R84 ;  /* 0x0000005426107220 */ /* 0x040fe20000410000 */
[C---:B------:R-:W-:Y:S07]  /*cf10*/  HMMA.16816.F32 R12, R40.reuse, R24, R12 ;  /* 0x00000018280c723c */ /* 0x040fee000000180c */
[----:B------:R-:W3:Y:S01]  /*cf20*/  MUFU.EX2 R66, R66 ;  /* 0x0000004200427308 */ /* 0x000ee20000000800 */
[C---:B------:R-:W-:Y:S03]  /*cf30*/  FMUL.FTZ R18, R37.reuse, R86 ;  /* 0x0000005625127220 */ /* 0x040fe60000410000 */
[----:B------:R-:W-:Y:S01]  /*cf40*/  FMUL.FTZ R19, R37, R87 ;  /* 0x0000005725137220 */ /* 0x000fe20000410000 */
[C---:B------:R-:W-:Y:S01]  /*cf50*/  FMUL.FTZ R17, R38.reuse, R85 ;  /* 0x0000005526117220 */ /* 0x040fe20000410000 */
[C---:B------:R-:W-:Y:S04]  /*cf60*/  FMUL.FTZ R24, R38.reuse, R76 ;  /* 0x0000004c26187220 */ /* 0x040fe80000410000 */
[----:B------:R-:W-:Y:S01]  /*cf70*/  MUFU.EX2 R104, R104 ;  /* 0x0000006800687308 */ /* 0x000fe20000000800 */
[----:B------:R-:W-:Y:S01]  /*cf80*/  FMUL.FTZ R25, R38, R77 ;  /* 0x0000004d26197220 */ /* 0x000fe20000410000 */
[----:B--2---:R-:W-:Y:S01]  /*cf90*/  F2FP.F16.F32.PACK_AB R48, R107, R110 ;  /* 0x0000006e6b30723e */ /* 0x004fe200000000ff */
[C---:B------:R-:W-:Y:S03]  /*cfa0*/  HMMA.16816.F32 R16, R40.reuse, R26, R16 ;  /* 0x0000001a2810723c */ /* 0x040fe60000001810 */
[----:B-1----:R-:W-:Y:S01]  /*cfb0*/  F2FP.F16.F32.PACK_AB R49, R101, R106 ;  /* 0x0000006a6531723e */ /* 0x002fe200000000ff */
[--C-:B------:R-:W-:Y:S03]  /*cfc0*/  FFMA.FTZ R77, R230, UR4, -R39.reuse ;  /* 0x00000004e64d7c23 */ /* 0x100fe60008010827 */
[----:B------:R-:W1:Y:S01]  /*cfd0*/  MUFU.EX2 R67, R67 ;  /* 0x0000004300437308 */ /* 0x000e620000000800 */
[C---:B------:R-:W-:Y:S03]  /*cfe0*/  HMMA.16816.F32 R20, R40.reuse, R28, R20 ;  /* 0x0000001c2814723c */ /* 0x040fe60000001814 */
[C---:B------:R-:W-:Y:S01]  /*cff0*/  FMUL.FTZ R26, R37.reuse, R78 ;  /* 0x0000004e251a7220 */ /* 0x040fe20000410000 */
[----:B------:R-:W-:Y:S05]  /*d000*/  FMUL.FTZ R27, R37, R79 ;  /* 0x0000004f251b7220 */ /* 0x000fea0000410000 */
[----:B------:R-:W-:Y:S02]  /*d010*/  MUFU.EX2 R65, R65 ;  /* 0x0000004100417308 */ /* 0x000fe40000000800 */
[C---:B------:R-:W-:Y:S01]  /*d020*/  FMUL.FTZ R28, R38.reuse, R72 ;  /* 0x00000048261c7220 */ /* 0x040fe20000410000 */
[----:B------:R-:W-:Y:S01]  /*d030*/  FMUL.FTZ R29, R38, R73 ;  /* 0x00000049261d7220 */ /* 0x000fe20000410000 */
[----:B---3--:R-:W-:Y:S01]  /*d040*/  F2FP.F16.F32.PACK_AB R50, R66, R105 ;  /* 0x000000694232723e */ /* 0x008fe200000000ff */
[C---:B------:R-:W-:Y:S05]  /*d050*/  HMMA.16816.F32 R24, R40.reuse, R30, R24 ;  /* 0x0000001e2818723c */ /* 0x040fea0000001818 */
[----:B------:R-:W2:Y:S01]  /*d060*/  MUFU.EX2 R92, R231 ;  /* 0x000000e7005c7308 */ /* 0x000ea20000000800 */
[----:B-1----:R-:W-:Y:S01]  /*d070*/  F2FP.F16.F32.PACK_AB R51, R67, R104 ;  /* 0x000000684333723e */ /* 0x002fe200000000ff */
[--C-:B------:R-:W-:Y:S01]  /*d080*/  FFMA.FTZ R78, R220, UR4, -R39.reuse ;  /* 0x00000004dc4e7c23 */ /* 0x100fe20008010827 */
[--C-:B------:R-:W-:Y:S03]  /*d090*/  FFMA.FTZ R79, R217, UR4, -R64.reuse ;  /* 0x00000004d94f7c23 */ /* 0x100fe60008010840 */
[--C-:B------:R-:W-:Y:S01]  /*d0a0*/  FFMA.FTZ R73, R219, UR4, -R64.reuse ;  /* 0x00000004db497c23 */ /* 0x100fe20008010840 */
[C---:B------:R-:W-:Y:S01]  /*d0b0*/  FMUL.FTZ R30, R37.reuse, R74 ;  /* 0x0000004a251e7220 */ /* 0x040fe20000410000 */
[----:B------:R-:W-:Y:S02]  /*d0c0*/  FMUL.FTZ R31, R37, R75 ;  /* 0x0000004b251f7220 */ /* 0x000fe40000410000 */
[----:B------:R-:W-:Y:S01]  /*d0d0*/  MUFU.EX2 R88, R236 ;  /* 0x000000ec00587308 */ /* 0x000fe20000000800 */
[----:B------:R-:W-:Y:S01]  /*d0e0*/  FFMA.FTZ R75, R222, UR4, -R39 ;  /* 0x00000004de4b7c23 */ /* 0x000fe20008010827 */
[----:B------:R-:W-:Y:S01]  /*d0f0*/  FFMA.FTZ R74, R221, UR4, -R64 ;  /* 0x00000004dd4a7c23 */ /* 0x000fe20008010840 */
[----:B------:R-:W-:Y:S01]  /*d100*/  FADD.FTZ R38, R106, R109 ;  /* 0x0000006d6a267221 */ /* 0x000fe20000010000 */
[----:B------:R-:W-:Y:S01]  /*d110*/  FADD.FTZ R110, R110, R111 ;  /* 0x0000006f6e6e7221 */ /* 0x000fe20000010000 */
[C---:B------:R-:W-:Y:S05]  /*d120*/  HMMA.16816.F32 R28, R40.reuse, R44, R28 ;  /* 0x0000002c281c723c */ /* 0x040fea000000181c */
[----:B------:R-:W1:Y:S01]  /*d130*/  MUFU.EX2 R89, R89 ;  /* 0x0000005900597308 */ /* 0x000e620000000800 */
[----:B------:R-:W-:Y:S01]  /*d140*/  FADD.FTZ R37, R101, R38 ;  /* 0x0000002665257221 */ /* 0x000fe20000010000 */
[----:B------:R-:W-:Y:S01]  /*d150*/  FADD.FTZ R110, R107, R110 ;  /* 0x0000006e6b6e7221 */ /* 0x000fe20000010000 */
[----:B------:R-:W-:Y:S01]  /*d160*/  HMMA.16816.F32 R32, R40, R46, R32 ;  /* 0x0000002e2820723c */ /* 0x000fe20000001820 */
[----:B------:R-:W3:Y:S06]  /*d170*/  LDSM.16.MT88.4 R40, [R162+0x6800] ;  /* 0x00680000a228783b */ /* 0x000eec0000004200 */
[----:B------:R-:W-:Y:S01]  /*d180*/  MUFU.EX2 R85, R229 ;  /* 0x000000e500557308 */ /* 0x000fe20000000800 */
[C---:B------:R-:W-:Y:S05]  /*d190*/  HMMA.16816.F32 R4, R48.reuse, R52, R4 ;  /* 0x000000343004723c */ /* 0x040fea0000001804 */
[----:B--2---:R-:W-:Y:S01]  /*d1a0*/  F2FP.F16.F32.PACK_AB R44, R92, R65 ;  /* 0x000000415c2c723e */ /* 0x004fe200000000ff */
[C---:B------:R-:W-:Y:S03]  /*d1b0*/  HMMA.16816.F32 R8, R48.reuse, R54, R8 ;  /* 0x000000363008723c */ /* 0x040fe60000001808 */
[----:B------:R-:W2:Y:S01]  /*d1c0*/  MUFU.EX2 R76, R227 ;  /* 0x000000e3004c7308 */ /* 0x000ea20000000800 */
[----:B------:R-:W4:Y:S01]  /*d1d0*/  LDSM.16.MT88.4 R52, [R166+0x7000] ;  /* 0x00700000a634783b */ /* 0x000f220000004200 */
[----:B-1----:R-:W-:Y:S01]  /*d1e0*/  F2FP.F16.F32.PACK_AB R45, R89, R88 ;  /* 0x00000058592d723e */ /* 0x002fe200000000ff */
[C---:B------:R-:W-:Y:S07]  /*d1f0*/  HMMA.16816.F32 R12, R48.reuse, R56, R12 ;  /* 0x00000038300c723c */ /* 0x040fee000000180c */
[----:B------:R-:W-:Y:S01]  /*d200*/  MUFU.EX2 R77, R77 ;  /* 0x0000004d004d7308 */ /* 0x000fe20000000800 */
[----:B------:R-:W-:Y:S01]  /*d210*/  FADD.FTZ R104, R104, R37 ;  /* 0x0000002568687221 */ /* 0x000fe20000010000 */
[C---:B------:R-:W-:Y:S01]  /*d220*/  HMMA.16816.F32 R16, R48.reuse, R58, R16 ;  /* 0x0000003a3010723c */ /* 0x040fe20000001810 */
[----:B------:R-:W1:Y:S07]  /*d230*/  LDSM.16.MT88.4 R56, [R164+0x7000] ;  /* 0x00700000a438783b */ /* 0x000e6e0000004200 */
[----:B------:R-:W5:Y:S01]  /*d240*/  MUFU.EX2 R72, R228 ;  /* 0x000000e400487308 */ /* 0x000f620000000800 */
[C---:B------:R-:W-:Y:S03]  /*d250*/  HMMA.16816.F32 R20, R48.reuse, R60, R20 ;  /* 0x0000003c3014723c */ /* 0x040fe60000001814 */
        /* <DEDUP_REMOVED lines=9> */
[----:B------:R-:W5:Y:S07]  /*d2f0*/  LDSM.16.MT88.4 R40, [R162+0x7000] ;  /* 0x00700000a228783b */ /* 0x000f6e0000004200 */
[----:B------:R-:W-:Y:S01]  /*d300*/  MUFU.EX2 R71, R71 ;  /* 0x0000004700477308 */ /* 0x000fe20000000800 */
[C---:B----4-:R-:W-:Y:S05]  /*d310*/  HMMA.16816.F32 R4, R44.reuse, R52, R4 ;  /* 0x000000342c04723c */ /* 0x050fea0000001804 */
[----:B------:R-:W-:Y:S01]  /*d320*/  FADD.FTZ R38, R88, R67 ;  /* 0x0000004358267221 */ /* 0x000fe20000010000 */
[C---:B------:R-:W-:Y:S03]  /*d330*/  HMMA.16816.F32 R8, R44.reuse, R54, R8 ;  /* 0x000000362c08723c */ /* 0x040fe60000001808 */
[----:B------:R-:W4:Y:S01]  /*d340*/  MUFU.EX2 R70, R70 ;  /* 0x0000004600467308 */ /* 0x000f220000000800 */
[----:B------:R-:W5:Y:S01]  /*d350*/  LDSM.16.MT88.4 R52, [R166+0x7800] ;  /* 0x00780000a634783b */ /* 0x000f620000004200 */
        /* <DEDUP_REMOVED lines=8> */
[----:B----4-:R-:W-:Y:S03]  /*d3e0*/  F2FP.F16.F32.PACK_AB R49, R70, R71 ;  /* 0x000000474631723e */ /* 0x010fe600000000ff */
[C---:B------:R-:W-:Y:S03]  /*d3f0*/  HMMA.16816.F32 R24, R44.reuse, R62, R24 ;  /* 0x0000003e2c18723c */ /* 0x040fe60000001818 */
[----:B------:R-:W-:Y:S01]  /*d400*/  MUFU.EX2 R75, R75 ;  /* 0x0000004b004b7308 */ /* 0x000fe20000000800 */
[----:B------:R-:W2:Y:S01]  /*d410*/  LDSM.16.MT88.4 R60, [R163+0x7800] ;  /* 0x00780000a33c783b */ /* 0x000ea20000004200 */
[----:B------:R-:W-:Y:S01]  /*d420*/  FADD.FTZ R77, R77, R38 ;  /* 0x000000264d4d7221 */ /* 0x000fe20000010000 */
[C---:B-----5:R-:W-:Y:S07]  /*d430*/  HMMA.16816.F32 R28, R44.reuse, R40, R28 ;  /* 0x000000282c1c723c */ /* 0x060fee000000181c */
[----:B------:R-:W4:Y:S01]  /*d440*/  MUFU.EX2 R78, R78 ;  /* 0x0000004e004e7308 */ /* 0x000f220000000800 */
[----:B---3--:R-:W-:Y:S01]  /*d450*/  F2FP.F16.F32.PACK_AB R50, R73, R74 ;  /* 0x0000004a4932723e */ /* 0x008fe200000000ff */
[----:B------:R-:W-:Y:S01]  /*d460*/  HMMA.16816.F32 R32, R44, R42, R32 ;  /* 0x0000002a2c20723c */ /* 0x000fe20000001820 */
[----:B------:R-:W3:Y:S07]  /*d470*/  LDSM.16.MT88.4 R40, [R162+0x7800] ;  /* 0x00780000a228783b */ /* 0x000eee0000004200 */
[----:B------:R-:W-:Y:S03]  /*d480*/  MUFU.EX2 R79, R79 ;  /* 0x0000004f004f7308 */ /* 0x000fe60000000800 */
[----:B------:R-:W-:Y:S01]  /*d490*/  FADD.FTZ R72, R72, R77 ;  /* 0x0000004d48487221 */ /* 0x000fe20000010000 */
[----:B------:R-:W-:Y:S01]  /*d4a0*/  FADD.FTZ R105, R105, R110 ;  /* 0x0000006e69697221 */ /* 0x000fe20000010000 */
[----:B------:R-:W-:Y:S01]  /*d4b0*/  FFMA.FTZ R101, R191, UR4, -R64 ;  /* 0x00000004bf657c23 */ /* 0x000fe20008010840 */
[----:B------:R-:W5:Y:S02]  /*d4c0*/  LDSM.16.MT88.4 R44, [R166+0x8000] ;  /* 0x00800000a62c783b */ /* 0x000f640000004200 */
[----:B------:R-:W-:Y:S01]  /*d4d0*/  FADD.FTZ R66, R66, R105 ;  /* 0x0000006942427221 */ /* 0x000fe20000010000 */
[----:B------:R-:W-:Y:S01]  /*d4e0*/  FADD.FTZ R71, R71, R72 ;  /* 0x0000004847477221 */ /* 0x000fe20000010000 */
[----:B------:R-:W5:Y:S01]  /*d4f0*/  MUFU.EX2 R80, R80 ;  /* 0x0000005000507308 */ /* 0x000f620000000800 */
[----:B----4-:R-:W-:Y:S01]  /*d500*/  F2FP.F16.F32.PACK_AB R51, R78, R75 ;  /* 0x0000004b4e33723e */ /* 0x010fe200000000ff */
[----:B------:R-:W-:Y:S01]  /*d510*/  FADD.FTZ R37, R65, R66 ;  /* 0x0000004241257221 */ /* 0x000fe20000010000 */
[----:B------:R-:W-:Y:S01]  /*d520*/  FFMA.FTZ R66, R192, UR4, -R39 ;  /* 0x00000004c0427c23 */ /* 0x000fe20008010827 */
[----:B------:R-:W-:Y:S02]  /*d530*/  FADD.FTZ R70, R70, R71 ;  /* 0x0000004746467221 */ /* 0x000fe40000010000 */
[----:B------:R-:W-:Y:S04]  /*d540*/  FADD.FTZ R92, R92, R37 ;  /* 0x000000255c5c7221 */ /* 0x000fe80000010000 */
        /* <DEDUP_REMOVED lines=9> */
[----:B------:R-:W-:Y:S03]  /*d5e0*/  LDSM.16.MT88.4 R92, [R166+0x9800] ;  /* 0x00980000a65c783b */ /* 0x000fe60000004200 */
[----:B------:R-:W-:Y:S01]  /*d5f0*/  FADD.FTZ R68, R68, R85 ;  /* 0x0000005544447221 */ /* 0x000fe20000010000 */
[C---:B------:R-:W-:Y:S05]  /*d600*/  HMMA.16816.F32 R16, R48.reuse, R58, R16 ;  /* 0x0000003a3010723c */ /* 0x040fea0000001810 */
[----:B------:R-:W1:Y:S01]  /*d610*/  MUFU.EX2 R83, R83 ;  /* 0x0000005300537308 */ /* 0x000e620000000800 */
[C---:B--2---:R-:W-:Y:S01]  /*d620*/  HMMA.16816.F32 R20, R48.reuse, R60, R20 ;  /* 0x0000003c3014723c */ /* 0x044fe20000001814 */
[----:B------:R-:W2:Y:S04]  /*d630*/  LDSM.16.MT88.4 R56, [R163+0x8000] ;  /* 0x00800000a338783b */ /* 0x000ea80000004200 */
[----:B------:R-:W-:Y:S01]  /*d640*/  FADD.FTZ R37, R75, R70 ;  /* 0x000000464b257221 */ /* 0x000fe20000010000 */
[C---:B------:R-:W-:Y:S03]  /*d650*/  HMMA.16816.F32 R24, R48.reuse, R62, R24 ;  /* 0x0000003e3018723c */ /* 0x040fe60000001818 */
[----:B------:R-:W-:Y:S01]  /*d660*/  MUFU.EX2 R91, R91 ;  /* 0x0000005b005b7308 */ /* 0x000fe20000000800 */
[----:B------:R-:W-:Y:S01]  /*d670*/  LDSM.16.MT88.4 R60, [R166+0x8800] ;  /* 0x00880000a63c783b */ /* 0x000fe20000004200 */
[----:B------:R-:W-:Y:S01]  /*d680*/  FADD.FTZ R37, R78, R37 ;  /* 0x000000254e257221 */ /* 0x000fe20000010000 */
[C---:B---3--:R-:W-:Y:S07]  /*d690*/  HMMA.16816.F32 R28, R48.reuse, R40, R28 ;  /* 0x00000028301c723c */ /* 0x048fee000000181c */
[----:B------:R-:W3:Y:S01]  /*d6a0*/  MUFU.EX2 R96, R96 ;  /* 0x0000006000607308 */ /* 0x000ee20000000800 */
[----:B------:R-:W-:Y:S01]  /*d6b0*/  LDSM.16.MT88.4 R84, [R164+0x9800] ;  /* 0x00980000a454783b */ /* 0x000fe20000004200 */
[----:B------:R-:W-:Y:S08]  /*d6c0*/  HMMA.16816.F32 R32, R48, R42, R32 ;  /* 0x0000002a3020723c */ /* 0x000ff00000001820 */
[----:B------:R-:W-:Y:S03]  /*d6d0*/  MUFU.EX2 R97, R97 ;  /* 0x0000006100617308 */ /* 0x000fe60000000800 */
[----:B-----5:R-:W-:Y:S01]  /*d6e0*/  F2FP.F16.F32.PACK_AB R40, R80, R79 ;  /* 0x0000004f5028723e */ /* 0x020fe200000000ff */
[----:B------:R-:W5:Y:S01]  /*d6f0*/  LDSM.16.MT88.4 R48, [R162+0x8000] ;  /* 0x00800000a230783b */ /* 0x000f620000004200 */
[----:B----4-:R-:W-:Y:S02]  /*d700*/  F2FP.F16.F32.PACK_AB R41, R81, R82 ;  /* 0x000000525129723e */ /* 0x010fe400000000ff */
[----:B-1----:R-:W-:Y:S01]  /*d710*/  F2FP.F16.F32.PACK_AB R42, R83, R90 ;  /* 0x0000005a532a723e */ /* 0x002fe200000000ff */
[----:B------:R-:W-:Y:S02]  /*d720*/  FADD.FTZ R82, R82, R37 ;  /* 0x0000002552527221 */ /* 0x000fe40000010000 */
[----:B------:R-:W1:Y:S01]  /*d730*/  MUFU.EX2 R118, R118 ;  /* 0x0000007600767308 */ /* 0x000e620000000800 */
        /* <DEDUP_REMOVED lines=9> */
[----:B------:R-:W3:Y:S01]  /*d7d0*/  MUFU.EX2 R117, R117 ;  /* 0x0000007500757308 */ /* 0x000ee20000000800 */
[----:B-1----:R-:W-:Y:S01]  /*d7e0*/  F2FP.F16.F32.PACK_AB R44, R118, R97 ;  /* 0x00000061762c723e */ /* 0x002fe200000000ff */
[C---:B------:R-:W-:Y:S08]  /*d7f0*/  HMMA.16816.F32 R12, R40.reuse, R52, R12 ;  /* 0x00000034280c723c */ /* 0x040ff0000000180c */
[----:B------:R-:W-:Y:S01]  /*d800*/  MUFU.EX2 R119, R119 ;  /* 0x0000007700777308 */ /* 0x000fe20000000800 */
[C---:B------:R-:W-:Y:S01]  /*d810*/  HMMA.16816.F32 R16, R40.reuse, R54, R16 ;  /* 0x000000362810723c */ /* 0x040fe20000001810 */
[----:B------:R-:W1:Y:S02]  /*d820*/  LDSM.16.MT88.4 R52, [R164+0x8800] ;  /* 0x00880000a434783b */ /* 0x000e640000004200 */
[----:B------:R-:W-:Y:S03]  /*d830*/  FADD.FTZ R91, R96, R91 ;  /* 0x0000005b605b7221 */ /* 0x000fe60000010000 */
[C---:B--2---:R-:W-:Y:S03]  /*d840*/  HMMA.16816.F32 R20, R40.reuse, R56, R20 ;  /* 0x000000382814723c */ /* 0x044fe60000001814 */
[----:B------:R-:W2:Y:S02]  /*d850*/  MUFU.EX2 R120, R120 ;  /* 0x0000007800787308 */ /* 0x000ea40000000800 */
[----:B---3--:R-:W-:Y:S01]  /*d860*/  F2FP.F16.F32.PACK_AB R45, R117, R98 ;  /* 0x00000062752d723e */ /* 0x008fe200000000ff */
[C---:B------:R-:W-:Y:S01]  /*d870*/  HMMA.16816.F32 R24, R40.reuse, R58, R24 ;  /* 0x0000003a2818723c */ /* 0x040fe20000001818 */
[----:B------:R-:W3:Y:S06]  /*d880*/  LDSM.16.MT88.4 R56, [R163+0x8800] ;  /* 0x00880000a338783b */ /* 0x000eec0000004200 */
[----:B------:R-:W-:Y:S01]  /*d890*/  MUFU.EX2 R122, R122 ;  /* 0x0000007a007a7308 */ /* 0x000fe20000000800 */
[C---:B-----5:R-:W-:Y:S09]  /*d8a0*/  HMMA.16816.F32 R28, R40.reuse, R48, R28 ;  /* 0x00000030281c723c */ /* 0x060ff2000000181c */
[----:B------:R-:W4:Y:S01]  /*d8b0*/  MUFU.EX2 R121, R121 ;  /* 0x0000007900797308 */ /* 0x000f220000000800 */
[----:B------:R-:W-:Y:S01]  /*d8c0*/  HMMA.16816.F32 R32, R40, R50, R32 ;  /* 0x000000322820723c */ /* 0x000fe20000001820 */
[----:B------:R-:W5:Y:S02]  /*d8d0*/  LDSM.16.MT88.4 R40, [R162+0x8800] ;  /* 0x00880000a228783b */ /* 0x000f640000004200 */
[----:B--2---:R-:W-:Y:S06]  /*d8e0*/  F2FP.F16.F32.PACK_AB R46, R120, R119 ;  /* 0x00000077782e723e */ /* 0x004fec00000000ff */
[----:B------:R-:W-:Y:S10]  /*d8f0*/  MUFU.EX2 R123, R123 ;  /* 0x0000007b007b7308 */ /* 0x000ff40000000800 */
[----:B------:R-:W2:Y:S01]  /*d900*/  MUFU.EX2 R124, R124 ;  /* 0x0000007c007c7308 */ /* 0x000ea20000000800 */
[----:B----4-:R-:W-:Y:S07]  /*d910*/  F2FP.F16.F32.PACK_AB R47, R121, R122 ;  /* 0x0000007a792f723e */ /* 0x010fee00000000ff */
[C---:B------:R-:W-:Y:S02]  /*d920*/  HMMA.16816.F32 R4, R44.reuse, R60, R4 ;  /* 0x0000003c2c04723c */ /* 0x040fe40000001804 */
[----:B------:R-:W-:Y:S04]  /*d930*/  MUFU.EX2 R125, R125 ;  /* 0x0000007d007d7308 */ /* 0x000fe80000000800 */
[C---:B------:R-:W-:Y:S01]  /*d940*/  HMMA.16816.F32 R8, R44.reuse, R62, R8 ;  /* 0x0000003e2c08723c */ /* 0x040fe20000001808 */
[----:B------:R-:W4:Y:S05]  /*d950*/  LDSM.16.MT88.4 R60, [R166+0x9000] ;  /* 0x00900000a63c783b */ /* 0x000f2a0000004200 */
[----:B------:R-:W5:Y:S01]  /*d960*/  MUFU.EX2 R126, R126 ;  /* 0x0000007e007e7308 */ /* 0x000f620000000800 */
[----:B--2---:R-:W-:Y:S01]  /*d970*/  F2FP.F16.F32.PACK_AB R48, R124, R123 ;  /* 0x0000007b7c30723e */ /* 0x004fe200000000ff */
[C---:B-1----:R-:W-:Y:S08]  /*d980*/  HMMA.16816.F32 R12, R44.reuse, R52, R12 ;  /* 0x000000342c0c723c */ /* 0x042ff0000000180c */
[----:B------:R-:W-:Y:S01]  /*d990*/  MUFU.EX2 R127, R127 ;  /* 0x0000007f007f7308 */ /* 0x000fe20000000800 */
[C---:B------:R-:W-:Y:S01]  /*d9a0*/  HMMA.16816.F32 R16, R44.reuse, R54, R16 ;  /* 0x000000362c10723c */ /* 0x040fe20000001810 */
[----:B------:R-:W1:Y:S05]  /*d9b0*/  LDSM.16.MT88.4 R52, [R164+0x9000] ;  /* 0x00900000a434783b */ /* 0x000e6a0000004200 */
[C---:B---3--:R-:W-:Y:S03]  /*d9c0*/  HMMA.16816.F32 R20, R44.reuse, R56, R20 ;  /* 0x000000382c14723c */ /* 0x048fe60000001814 */
[----:B------:R-:W2:Y:S02]  /*d9d0*/  MUFU.EX2 R112, R112 ;  /* 0x0000007000707308 */ /* 0x000ea40000000800 */
[----:B-----5:R-:W-:Y:S01]  /*d9e0*/  F2FP.F16.F32.PACK_AB R49, R126, R125 ;  /* 0x0000007d7e31723e */ /* 0x020fe200000000ff */
[C---:B------:R-:W-:Y:S01]  /*d9f0*/  HMMA.16816.F32 R24, R44.reuse, R58, R24 ;  /* 0x0000003a2c18723c */ /* 0x040fe20000001818 */
[----:B------:R-:W3:Y:S06]  /*da00*/  LDSM.16.MT88.4 R56, [R163+0x9000] ;  /* 0x00900000a338783b */ /* 0x000eec0000004200 */
[----:B------:R-:W-:Y:S01]  /*da10*/  MUFU.EX2 R113, R113 ;  /* 0x0000007100717308 */ /* 0x000fe20000000800 */
[C---:B------:R-:W-:Y:S09]  /*da20*/  HMMA.16816.F32 R28, R44.reuse, R40, R28 ;  /* 0x000000282c1c723c */ /* 0x040ff2000000181c */
[----:B------:R-:W5:Y:S01]  /*da30*/  MUFU.EX2 R108, R196 ;  /* 0x000000c4006c7308 */ /* 0x000f620000000800 */
[----:B------:R-:W-:Y:S01]  /*da40*/  HMMA.16816.F32 R32, R44, R42, R32 ;  /* 0x0000002a2c20723c */ /* 0x000fe20000001820 */
[----:B------:R-:W3:Y:S02]  /*da50*/  LDSM.16.MT88.4 R40, [R162+0x9000] ;  /* 0x00900000a228783b */ /* 0x000ee40000004200 */
[----:B--2---:R-:W-:Y:S04]  /*da60*/  F2FP.F16.F32.PACK_AB R50, R112, R127 ;  /* 0x0000007f7032723e */ /* 0x004fe800000000ff */
[--C-:B------:R-:W-:Y:S01]  /*da70*/  FFMA.FTZ R45, R36, UR4, -R39.reuse ;  /* 0x00000004242d7c23 */ /* 0x100fe20008010827 */
[----:B------:R-:W-:Y:S01]  /*da80*/  FFMA.FTZ R39, R3, UR4, -R39 ;  /* 0x0000000403277c23 */ /* 0x000fe20008010827 */
[----:B------:R-:W-:Y:S02]  /*da90*/  MUFU.EX2 R106, R193 ;  /* 0x000000c1006a7308 */ /* 0x000fe40000000800 */
[----:B------:R-:W-:Y:S01]  /*daa0*/  FADD.FTZ R3, R79, R74 ;  /* 0x0000004a4f037221 */ /* 0x000fe20000010000 */
[--C-:B------:R-:W-:Y:S01]  /*dab0*/  FFMA.FTZ R44, R190, UR4, -R64.reuse ;  /* 0x00000004be2c7c23 */ /* 0x100fe20008010840 */
[----:B------:R-:W2:Y:S01]  /*dac0*/  LDSM.16.MT88.4 R76, [R163+0x9800] ;  /* 0x00980000a34c783b */ /* 0x000ea20000004200 */
[----:B------:R-:W-:Y:S01]  /*dad0*/  FFMA.FTZ R64, R177, UR4, -R64 ;  /* 0x00000004b1407c23 */ /* 0x000fe20008010840 */
[----:B------:R-:W-:Y:S01]  /*dae0*/  FADD.FTZ R3, R80, R3 ;  /* 0x0000000350037221 */ /* 0x000fe20000010000 */
[----:B-----5:R-:W-:Y:S03]  /*daf0*/  F2FP.F16.F32.PACK_AB R51, R108, R113 ;  /* 0x000000716c33723e */ /* 0x020fe600000000ff */
[----:B------:R5:W-:Y:S01]  /*db00*/  MUFU.EX2 R188, R39 ;  /* 0x0000002700bc7308 */ /* 0x000be20000000800 */
[----:B------:R-:W-:Y:S03]  /*db10*/  FADD.FTZ R46, R90, R3 ;  /* 0x000000035a2e7221 */ /* 0x000fe60000010000 */
[C---:B----4-:R-:W-:Y:S06]  /*db20*/  HMMA.16816.F32 R4, R48.reuse, R60, R4 ;  /* 0x0000003c3004723c */ /* 0x050fec0000001804 */
[----:B------:R-:W4:Y:S01]  /*db30*/  MUFU.EX2 R101, R101 ;  /* 0x0000006500657308 */ /* 0x000f220000000800 */
[----:B------:R-:W-:Y:S01]  /*db40*/  FADD.FTZ R46, R83, R46 ;  /* 0x0000002e532e7221 */ /* 0x000fe20000010000 */
[C---:B------:R-:W-:Y:S08]  /*db50*/  HMMA.16816.F32 R8, R48.reuse, R62, R8 ;  /* 0x0000003e3008723c */ /* 0x040ff00000001808 */
[----:B------:R-:W-:Y:S01]  /*db60*/  MUFU.EX2 R65, R194 ;  /* 0x000000c200417308 */ /* 0x000fe20000000800 */
[----:B-----5:R-:W5:Y:S01]  /*db70*/  LDSM.16.MT88.4 R36, [R162+0x9800] ;  /* 0x00980000a224783b */ /* 0x020f620000004200 */
[C---:B-1----:R-:W-:Y:S03]  /*db80*/  HMMA.16816.F32 R12, R48.reuse, R52, R12 ;  /* 0x00000034300c723c */ /* 0x042fe6000000180c */
[----:B------:R-:W-:Y:S03]  /*db90*/  FADD.FTZ R3, R97, R46 ;  /* 0x0000002e61037221 */ /* 0x000fe60000010000 */
[C---:B------:R-:W-:Y:S02]  /*dba0*/  HMMA.16816.F32 R16, R48.reuse, R54, R16 ;  /* 0x000000363010723c */ /* 0x040fe40000001810 */
[----:B------:R-:W1:Y:S03]  /*dbb0*/  MUFU.EX2 R66, R66 ;  /* 0x0000004200427308 */ /* 0x000e660000000800 */
[----:B----4-:R-:W-:Y:S01]  /*dbc0*/  F2FP.F16.F32.PACK_AB R68, R101, R106 ;  /* 0x0000006a6544723e */ /* 0x010fe200000000ff */
[C---:B---3--:R-:W-:Y:S06]  /*dbd0*/  HMMA.16816.F32 R20, R48.reuse, R56, R20 ;  /* 0x000000383014723c */ /* 0x048fec0000001814 */
[----:B------:R-:W-:Y:S01]  /*dbe0*/  MUFU.EX2 R44, R44 ;  /* 0x0000002c002c7308 */ /* 0x000fe20000000800 */
[----:B------:R-:W-:Y:S01]  /*dbf0*/  FADD.FTZ R118, R118, R3 ;  /* 0x0000000376767221 */ /* 0x000fe20000010000 */
[C---:B------:R-:W-:Y:S08]  /*dc00*/  HMMA.16816.F32 R24, R48.reuse, R58, R24 ;  /* 0x0000003a3018723c */ /* 0x040ff00000001818 */
[----:B------:R-:W3:Y:S01]  /*dc10*/  MUFU.EX2 R189, R64 ;  /* 0x0000004000bd7308 */ /* 0x000ee20000000800 */
[C---:B------:R-:W-:Y:S03]  /*dc20*/  HMMA.16816.F32 R28, R48.reuse, R40, R28 ;  /* 0x00000028301c723c */ /* 0x040fe6000000181c */
[----:B-1----:R-:W-:Y:S03]  /*dc30*/  F2FP.F16.F32.PACK_AB R69, R66, R65 ;  /* 0x000000414245723e */ /* 0x002fe600000000ff */
[----:B------:R-:W-:Y:S03]  /*dc40*/  HMMA.16816.F32 R32, R48, R42, R32 ;  /* 0x0000002a3020723c */ /* 0x000fe60000001820 */
[----:B------:R-:W1:Y:S02]  /*dc50*/  MUFU.EX2 R45, R45 ;  /* 0x0000002d002d7308 */ /* 0x000e640000000800 */
[----:B------:R-:W-:Y:S01]  /*dc60*/  FADD.FTZ R40, R98, R91 ;  /* 0x0000005b62287221 */ /* 0x000fe20000010000 */
[----:B------:R-:W-:Y:S01]  /*dc70*/  FADD.FTZ R119, R119, R118 ;  /* 0x0000007677777221 */ /* 0x000fe20000010000 */
[----:B---3--:R-:W-:Y:S04]  /*dc80*/  F2FP.F16.F32.PACK_AB R70, R189, R44 ;  /* 0x0000002cbd46723e */ /* 0x008fe800000000ff */
        /* <DEDUP_REMOVED lines=20> */
[C---:B-----5:R-:W-:Y:S05]  /*ddd0*/  HMMA.16816.F32 R72, R68.reuse, R36, R28 ;  /* 0x000000244448723c */ /* 0x060fea000000181c */
[----:B------:R-:W-:Y:S01]  /*dde0*/  FADD.FTZ R65, R65, R108 ;  /* 0x0000006c41417221 */ /* 0x000fe20000010000 */
[----:B------:R-:W-:Y:S05]  /*ddf0*/  HMMA.16816.F32 R68, R68, R38, R32 ;  /* 0x000000264444723c */ /* 0x000fea0000001820 */
[----:B------:R-:W-:Y:S01]  /*de00*/  FADD.FTZ R101, R101, R106 ;  /* 0x0000006a65657221 */ /* 0x000fe20000010000 */
[----:B------:R-:W-:Y:S05]  /*de10*/  FADD.FTZ R66, R66, R65 ;  /* 0x0000004142427221 */ /* 0x000fea0000010000 */
[----:B------:R-:W-:Y:S01]  /*de20*/  FADD.FTZ R44, R44, R101 ;  /* 0x000000652c2c7221 */ /* 0x000fe20000010000 */
[----:B------:R-:W-:Y:S01]  /*de30*/  FADD.FTZ R45, R45, R66 ;  /* 0x000000422d2d7221 */ /* 0x000fe20000010000 */
[----:B------:R-:W-:Y:S02]  /*de40*/  MOV R101, R0 ;  /* 0x0000000000657202 */ /* 0x000fe40000000f00 */
[----:B------:R-:W-:Y:S01]  /*de50*/  FADD.FTZ R189, R189, R44 ;  /* 0x0000002cbdbd7221 */ /* 0x000fe20000010000 */
[----:B------:R-:W-:Y:S01]  /*de60*/  FADD.FTZ R188, R188, R45 ;  /* 0x0000002dbcbc7221 */ /* 0x000fe20000010000 */
[----:B------:R-:W-:Y:S07]  /*de70*/  @P1 BRA `(.L_x_7164) ;  /* 0xffffffc800841947 */ /* 0x000fee000383ffff */
.L_x_7160:
        /* <DEDUP_REMOVED lines=168> */
.L_x_7166:
[----:B------:R-:W-:Y:S05]  /*e900*/  BSYNC B0 ;  /* 0x0000000000007941 */ /* 0x000fea0003800000 */
.L_x_7165:
        /* <DEDUP_REMOVED lines=35> */
.L_x_7167:
        /* <DEDUP_REMOVED lines=12> */
.L_x_7945:


//--------------------- .text._ZN5flash24flash_fwd_splitkv_kernelI23Flash_fwd_kernel_traitsILi64ELi64ELi128ELi4ELb0ELb0EN7cutlass6half_tE19Flash_kernel_traitsILi64ELi64ELi128ELi4ES3_EELb1ELb0ELb1ELb0ELb0ELb0ELb1ELb0EEEvNS_16Flash_fwd_paramsE --------------------------
	.section	.text._ZN5flash24flash_fwd_splitkv_kernelI23Flash_fwd_kernel_traitsILi64ELi64ELi128ELi4ELb0ELb0EN7cutlass6half_tE19Flash_kernel_traitsILi64ELi64ELi128ELi4ES3_EELb1ELb0ELb1ELb0ELb0ELb0ELb1ELb0EEEvNS_16Flash_fwd_paramsE,"ax",@progbits
	.align	128
        .global         _ZN5flash24flash_fwd_splitkv_kernelI23Flash_fwd_kernel_traitsILi64ELi64ELi128ELi4ELb0ELb0EN7cutlass6half_tE19Flash_kernel_traitsILi64ELi64ELi128ELi4ES3_EELb1ELb0ELb1ELb0ELb0ELb0ELb1ELb0EEEvNS_16Flash_fwd_paramsE
        .type           _ZN5flash24flash_fwd_splitkv_kernelI23Flash_fwd_kernel_traitsILi64ELi64ELi128ELi4ELb0ELb0EN7cutlass6half_tE19Flash_kernel_traitsILi64ELi64ELi128ELi4ES3_EELb1ELb0ELb1ELb0ELb0ELb0ELb1ELb0EEEvNS_16Flash_fwd_paramsE,@function
        .size           _ZN5flash24flash_fwd_splitkv_kernelI23Flash_fwd_kernel_traitsILi64ELi64ELi128ELi4ELb0ELb0EN7cutlass6half_tE19Flash_kernel_traitsILi64ELi64ELi128ELi4ES3_EELb1ELb0ELb1ELb0ELb0ELb0ELb1ELb0EEEvNS_16Flash_fwd_paramsE,(.L_x_7946 - _ZN5flash24flash_fwd_splitkv_kernelI23Flash_fwd_kernel_traitsILi64ELi64ELi128ELi4ELb0ELb0EN7cutlass6half_tE19Flash_kernel_traitsILi64ELi64ELi128ELi4ES3_EELb1ELb0ELb1ELb0ELb0ELb0ELb1ELb0EEEvNS_16Flash_fwd_paramsE)
        .other          _ZN5flash24flash_fwd_splitkv_kernelI23Flash_fwd_kernel_traitsILi64ELi64ELi128ELi4ELb0ELb0EN7cutlass6half_tE19Flash_kernel_traitsILi64ELi64ELi128ELi4ES3_EELb1ELb0ELb1ELb0ELb0ELb0ELb1ELb0EEEvNS_16Flash_fwd_paramsE,@"STO_CUDA_ENTRY STV_DEFAULT"
_ZN5flash24flash_fwd_splitkv_kernelI23Flash_fwd_kernel_traitsILi64ELi64ELi128ELi4ELb0ELb0EN7cutlass6half_tE19Flash_kernel_traitsILi64ELi64ELi128ELi4ES3_EELb1ELb0ELb1ELb0ELb0ELb0ELb1ELb0EEEvNS_16Flash_fwd_paramsE:
.text._ZN5flash24flash_fwd_splitkv_kernelI23Flash_fwd_kernel_traitsILi64ELi64ELi128ELi4ELb0ELb0EN7cutlass6half_tE19Flash_kernel_traitsILi64ELi64ELi128ELi4ES3_EELb1ELb0ELb1ELb0ELb0ELb0ELb1ELb0EEEvNS_16Flash_fwd_paramsE:
[----:B------:R-:W-:Y:S08]  /*0000*/  LDC R1, c[0x0][0x28] ;  /* 0x00000a00ff017b82 */ /* 0x000ff00000000800 */
[----:B------:R-:W1:Y:S01]  /*0010*/  LDC R5, c[0x0][0x270] ;  /* 0x00009c00ff057b82 */ /* 0x000e620000000800 */
[----:B------:R-:W2:Y:S01]  /*0020*/  S2R R14, SR_CTAID.Z ;  /* 0x00000000000e7919 */ /* 0x000ea20000002700 */
[----:B------:R-:W-:Y:S01]  /*0030*/  MOV R2, RZ ;  /* 0x000000ff00027202 */ /* 0x000fe20000000f00 */
[----:B------:R-:W-:-:S05]  /*0040*/  ULDC.64 UR10, c[0x0][0x208] ;  /* 0x00008200000a7ab9 */ /* 0x000fca0000000a00 */
        /* <DEDUP_REMOVED lines=22> */
[-C--:B------:R-:W-:Y:S02]  /*01b0*/  ISETP.GE.U32.AND P3, PT, R0, R5.reuse, PT ;  /* 0x000000050000720c */ /* 0x080fe40003f66070 */
[----:B------:R-:W-:Y:S02]  /*01c0*/  ISETP.NE.AND.EX P1, PT, R7, RZ, PT, P1 ;  /* 0x000000ff0700720c */ /* 0x000fe40003f25310 */
[----:B------:R-:W-:Y:S01]  /*01d0*/  MOV R6, 0xffffffff ;  /* 0xffffffff00067802 */ /* 0x000fe20000000f00 */
        /* <DEDUP_REMOVED lines=30> */
.L_x_7168:
[----:B------:R-:W2:Y:S02]  /*03c0*/  LDC R7, c[0x0][0x2c8] ;  /* 0x0000b200ff077b82 */ /* 0x000ea40000000800 */
.L_x_7169:
        /* <DEDUP_REMOVED lines=9> */
[----:B---3--:R-:W3:Y:S01]  /*0460*/  LDC R8, c[0x0][0x10] ;  /* 0x00000400ff087b82 */ /* 0x008ee20000000800 */
[----:B-----5:R-:W-:-:S07]  /*0470*/  @P3 IMAD.IADD R114, R17, 0x1, -R10 ;  /* 0x0000000111723824 */ /* 0x020fce00078e0a0a */
[----:B-1----:R-:W1:Y:S08]  /*0480*/  LDC R2, c[0x0][0x2c8] ;  /* 0x0000b200ff027b82 */ /* 0x002e700000000800 */
[----:B------:R-:W4:Y:S01]  /*0490*/  @!P3 LDC R4, c[0x0][0x2cc] ;  /* 0x0000b300ff04bb82 */ /* 0x000f220000000800 */
[----:B---3--:R-:W-:-:S07]  /*04a0*/  IABS R11, R8 ;  /* 0x00000008000b7213 */ /* 0x008fce0000000000 */
[----:B------:R-:W3:Y:S01]  /*04b0*/  LDC R123, c[0x0][0x398] ;  /* 0x0000e600ff7b7b82 */ /* 0x000ee20000000800 */
[----:B------:R-:W-:Y:S01]  /*04c0*/  IABS R12, R8 ;  /* 0x00000008000c7213 */ /* 0x000fe20000000000 */
[----:B------:R-:W2:Y:S04]  /*04d0*/  I2F.RP R3, R11 ;  /* 0x0000000b00037306 */ /* 0x000ea80000209400 */
[----:B------:R-:W-:Y:S02]  /*04e0*/  IMAD.MOV R12, RZ, RZ, -R12 ;  /* 0x000000ffff0c7224 */ /* 0x000fe400078e0a0c */
[----:B-1----:R-:W-:-:S05]  /*04f0*/  VIADD R2, R2, 0x7f ;  /* 0x0000007f02027836 */ /* 0x002fca0000000000 */
[----:B------:R-:W-:-:S04]  /*0500*/  SHF.R.S32.HI R13, RZ, 0x1f, R2 ;  /* 0x0000001fff0d7819 */ /* 0x000fc80000011402 */
[----:B------:R-:W-:Y:S01]  /*0510*/  LEA.HI R13, R13, R2, RZ, 0x7 ;  /* 0x000000020d0d7211 */ /* 0x000fe200078f38ff */
[----:B--2---:R-:W1:Y:S03]  /*0520*/  MUFU.RCP R18, R3 ;  /* 0x0000000300127308 */ /* 0x004e660000001000 */
[----:B------:R-:W-:-:S05]  /*0530*/  LEA.HI.SX32 R13, R13, R8, 0x19 ;  /* 0x000000080d0d7211 */ /* 0x000fca00078fcaff */
[----:B------:R-:W-:Y:S02]  /*0540*/  VIADD R13, R13, 0xffffffff ;  /* 0xffffffff0d0d7836 */ /* 0x000fe40000000000 */
[----:B-1----:R-:W-:-:S04]  /*0550*/  VIADD R18, R18, 0xffffffe ;  /* 0x0ffffffe12127836 */ /* 0x002fc80000000000 */
[----:B------:R-:W1:Y:S02]  /*0560*/  F2I.FTZ.U32.TRUNC.NTZ R19, R18 ;  /* 0x0000001200137305 */ /* 0x000e64000021f000 */
[--C-:B-1----:R-:W-:Y:S02]  /*0570*/  IMAD.MOV R2, RZ, RZ, -R19.reuse ;  /* 0x000000ffff027224 */ /* 0x102fe400078e0a13 */
[----:B------:R-:W-:Y:S02]  /*0580*/  IMAD.MOV.U32 R18, RZ, RZ, RZ ;  /* 0x000000ffff127224 */ /* 0x000fe400078e00ff */
[----:B------:R-:W-:Y:S01]  /*0590*/  IMAD R9, R2, R11, RZ ;  /* 0x0000000b02097224 */ /* 0x000fe200078e02ff */
[----:B------:R-:W-:Y:S02]  /*05a0*/  IABS R2, R13 ;  /* 0x0000000d00027213 */ /* 0x000fe40000000000 */
[----:B------:R-:W-:Y:S01]  /*05b0*/  LOP3.LUT R13, R13, R8, RZ, 0x3c, !PT ;  /* 0x000000080d0d7212 */ /* 0x000fe200078e3cff */
[----:B------:R-:W-:-:S03]  /*05c0*/  IMAD.HI.U32 R9, R19, R9, R18 ;  /* 0x0000000913097227 */ /* 0x000fc600078e0012 */
[----:B------:R-:W-:-:S03]  /*05d0*/  ISETP.GE.AND P0, PT, R13, RZ, PT ;  /* 0x000000ff0d00720c */ /* 0x000fc60003f06270 */
[----:B------:R-:W-:-:S04]  /*05e0*/  IMAD.HI.U32 R9, R9, R2, RZ ;  /* 0x0000000209097227 */ /* 0x000fc800078e00ff */
[----:B------:R-:W-:Y:S02]  /*05f0*/  IMAD R12, R9, R12, R2 ;  /* 0x0000000c090c7224 */ /* 0x000fe400078e0202 */
[----:B------:R-:W1:Y:S03]  /*0600*/  @!P3 LDC.64 R2, c[0x0][0x318] ;  /* 0x0000c600ff02bb82 */ /* 0x000e660000000a00 */
[----:B------:R-:W-:-:S13]  /*0610*/  ISETP.GT.U32.AND P1, PT, R11, R12, PT ;  /* 0x0000000c0b00720c */ /* 0x000fda0003f24070 */
[----:B------:R-:W-:Y:S02]  /*0620*/  @!P1 IMAD.IADD R12, R12, 0x1, -R11 ;  /* 0x000000010c0c9824 */ /* 0x000fe400078e0a0b */
[----:B------:R-:W-:Y:S01]  /*0630*/  @!P1 VIADD R9, R9, 0x1 ;  /* 0x0000000109099836 */ /* 0x000fe20000000000 */
[----:B------:R-:W-:Y:S02]  /*0640*/  ISETP.NE.AND P1, PT, R8, RZ, PT ;  /* 0x000000ff0800720c */ /* 0x000fe40003f25270 */
[----:B------:R-:W-:Y:S02]  /*0650*/  ISETP.GE.U32.AND P4, PT, R12, R11, PT ;  /* 0x0000000b0c00720c */ /* 0x000fe40003f86070 */
[----:B-1----:R-:W-:-:S04]  /*0660*/  @!P3 ISETP.NE.U32.AND P2, PT, R2, RZ, PT ;  /* 0x000000ff0200b20c */ /* 0x002fc80003f45070 */
[----:B------:R-:W-:Y:S02]  /*0670*/  @!P3 ISETP.NE.AND.EX P2, PT, R3, RZ, PT, P2 ;  /* 0x000000ff0300b20c */ /* 0x000fe40003f45320 */
[----:B------:R-:W-:Y:S02]  /*0680*/  IADD3 R3, -R129, 0xbf, R126 ;  /* 0x000000bf81037810 */ /* 0x000fe40007ffe17e */
[----:B----4-:R-:W-:-:S03]  /*0690*/  @!P3 SEL R4, R4, RZ, P2 ;  /* 0x000000ff0404b207 */ /* 0x010fc60001000000 */
[----:B------:R-:W-:Y:S01]  /*06a0*/  @P4 VIADD R9, R9, 0x1 ;  /* 0x0000000109094836 */ /* 0x000fe20000000000 */
[----:B------:R-:W-:-:S03]  /*06b0*/  @!P3 IADD3 R114, R4, R7, -R10 ;  /* 0x000000070472b210 */ /* 0x000fc60007ffe80a */
[----:B------:R-:W-:Y:S01]  /*06c0*/  @!P0 IMAD.MOV R9, RZ, RZ, -R9 ;  /* 0x000000ffff098224 */ /* 0x000fe200078e0a09 */
[----:B------:R-:W-:Y:S01]  /*06d0*/  @!P1 LOP3.LUT R9, RZ, R8, RZ, 0x33, !PT ;  /* 0x00000008ff099212 */ /* 0x000fe200078e33ff */
[----:B------:R-:W-:Y:S01]  /*06e0*/  VIADD R7, R114, 0x7f ;  /* 0x0000007f72077836 */ /* 0x000fe20000000000 */
[----:B---3--:R-:W-:-:S03]  /*06f0*/  IADD3 R3, R3, R123, R114 ;  /* 0x0000007b03037210 */ /* 0x008fc60007ffe072 */
[----:B------:R-:W-:Y:S01]  /*0700*/  IMAD R160, R9, R0, RZ ;  /* 0x0000000009a07224 */ /* 0x000fe200078e02ff */
[----:B------:R-:W-:Y:S02]  /*0710*/  SHF.R.S32.HI R4, RZ, 0x1f, R7 ;  /* 0x0000001fff047819 */ /* 0x000fe40000011407 */
[----:B------:R-:W-:Y:S02]  /*0720*/  SHF.R.S32.HI R2, RZ, 0x1f, R3 ;  /* 0x0000001fff027819 */ /* 0x000fe40000011403 */
[----:B------:R-:W-:Y:S02]  /*0730*/  LEA.HI R4, R4, R7, RZ, 0x7 ;  /* 0x0000000704047211 */ /* 0x000fe400078f38ff */
[----:B------:R-:W-:Y:S02]  /*0740*/  LEA.HI R2, R2, R3, RZ, 0x7 ;  /* 0x0000000302027211 */ /* 0x000fe400078f38ff */
[----:B------:R-:W-:Y:S02]  /*0750*/  SHF.R.S32.HI R4, RZ, 0x7, R4 ;  /* 0x00000007ff047819 */ /* 0x000fe40000011404 */
[----:B------:R-:W-:-:S02]  /*0760*/  SHF.R.S32.HI R2, RZ, 0x7, R2 ;  /* 0x00000007ff027819 */ /* 0x000fc40000011402 */
[----:B------:R-:W-:-:S04]  /*0770*/  VIADDMNMX R7, R160, R9, R4, PT ;  /* 0x00000009a0077246 */ /* 0x000fc80003800104 */
[----:B------:R-:W-:-:S04]  /*0780*/  VIMNMX R7, R7, R2, PT ;  /* 0x0000000207077248 */ /* 0x000fc80003fe0100 */
[----:B------:R-:W-:-:S13]  /*0790*/  ISETP.GE.AND P0, PT, R160, R7, PT ;  /* 0x00000007a000720c */ /* 0x000fda0003f06270 */
[----:B------:R-:W-:Y:S05]  /*07a0*/  @!P0 BRA `(.L_x_7170) ;  /* 0x0000000400548947 */ /* 0x000fea0003800000 */
[----:B------:R-:W1:Y:S01]  /*07b0*/  LDC.64 R2, c[0x0][0x2c0] ;  /* 0x0000b000ff027b82 */ /* 0x000e620000000a00 */
[----:B------:R-:W-:Y:S01]  /*07c0*/  SHF.R.S32.HI R7, RZ, 0x1f, R122 ;  /* 0x0000001fff077819 */ /* 0x000fe2000001147a */
[----:B------:R-:W-:Y:S01]  /*07d0*/  ULDC UR4, c[0x0][0x2dc] ;  /* 0x0000b70000047ab9 */ /* 0x000fe20000000800 */
[----:B------:R-:W-:Y:S02]  /*07e0*/  IMAD.IADD R129, R129, 0x1, -R126 ;  /* 0x0000000181817824 */ /* 0x000fe400078e0a7e */
[----:B------:R-:W-:-:S04]  /*07f0*/  LEA.HI R4, R7, R122, RZ, 0x4 ;  /* 0x0000007a07047211 */ /* 0x000fc800078f20ff */
[----:B------:R-:W-:Y:S02]  /*0800*/  LOP3.LUT R7, R4, 0xfffffff0, RZ, 0xc0, !PT ;  /* 0xfffffff004077812 */ /* 0x000fe400078ec0ff */
[----:B------:R-:W-:-:S03]  /*0810*/  SHF.R.S32.HI R4, RZ, 0x4, R4 ;  /* 0x00000004ff047819 */ /* 0x000fc60000011404 */
[----:B------:R-:W-:Y:S02]  /*0820*/  IMAD.IADD R7, R122, 0x1, -R7 ;  /* 0x000000017a077824 */ /* 0x000fe400078e0a07 */
[C---:B------:R-:W-:Y:S02]  /*0830*/  VIADD R12, R4.reuse, 0x10 ;  /* 0x00000010040c7836 */ /* 0x040fe40000000000 */
[----:B------:R-:W-:Y:S02]  /*0840*/  IMAD.SHL.U32 R8, R7, 0x4, RZ ;  /* 0x0000000407087824 */ /* 0x000fe400078e00ff */
[----:B------:R-:W-:-:S03]  /*0850*/  VIADD R6, R4, 0x28 ;  /* 0x0000002804067836 */ /* 0x000fc60000000000 */
[----:B------:R-:W-:Y:S01]  /*0860*/  SHF.R.S32.HI R9, RZ, 0x1f, R8 ;  /* 0x0000001fff097819 */ /* 0x000fe20000011408 */
[----:B-1----:R-:W-:-:S04]  /*0870*/  IMAD R2, R0, R2, R169 ;  /* 0x0000000200027224 */ /* 0x002fc800078e02a9 */
[----:B------:R-:W-:Y:S02]  /*0880*/  IMAD R2, R2, R5, R14 ;  /* 0x0000000502027224 */ /* 0x000fe400078e020e */
[----:B------:R-:W-:-:S04]  /*0890*/  IMAD.WIDE R10, R4, 0x40, R8 ;  /* 0x00000040040a7825 */ /* 0x000fc800078e0208 */
[----:B------:R-:W-:Y:S02]  /*08a0*/  IMAD R3, R2, R3, R126 ;  /* 0x0000000302037224 */ /* 0x000fe400078e027e */
[----:B------:R-:W-:Y:S02]  /*08b0*/  VIADD R2, R4, 0x8 ;  /* 0x0000000804027836 */ /* 0x000fe40000000000 */
[----:B------:R-:W-:Y:S01]  /*08c0*/  IMAD R5, R3, UR4, RZ ;  /* 0x0000000403057c24 */ /* 0x000fe2000f8e02ff */
[----:B------:R-:W-:Y:S02]  /*08d0*/  ULDC UR4, c[0x0][0x2d0] ;  /* 0x0000b40000047ab9 */ /* 0x000fe40000000800 */
[----:B------:R-:W-:Y:S01]  /*08e0*/  ISETP.GE.AND P0, PT, R8, UR4, PT ;  /* 0x0000000408007c0c */ /* 0x000fe2000bf06270 */
[----:B------:R-:W-:Y:S01]  /*08f0*/  ULDC.64 UR4, c[0x0][0x288] ;  /* 0x0000a20000047ab9 */ /* 0x000fe20000000a00 */
[C---:B------:R-:W-:Y:S01]  /*0900*/  IADD3 R0, P1, R5.reuse, R10, RZ ;  /* 0x0000000a05007210 */ /* 0x040fe20007f3e0ff */
[----:B------:R-:W-:Y:S01]  /*0910*/  VIADD R10, R4, 0x18 ;  /* 0x00000018040a7836 */ /* 0x000fe20000000000 */
[----:B------:R-:W-:Y:S01]  /*0920*/  ISETP.GE.OR P4, PT, R12, R129, P0 ;  /* 0x000000810c00720c */ /* 0x000fe20000786670 */
[----:B------:R-:W-:Y:S01]  /*0930*/  VIADD R8, R4, 0x20 ;  /* 0x0000002004087836 */ /* 0x000fe20000000000 */
[----:B------:R-:W-:-:S02]  /*0940*/  LEA.HI.X.SX32 R5, R5, R11, 0x1, P1 ;  /* 0x0000000b05057211 */ /* 0x000fc400008f0eff */
        /* <DEDUP_REMOVED lines=23> */
[C---:B------:R-:W-:Y:S01]  /*0ac0*/  ISETP.NE.OR P5, PT, R7.reuse, RZ, P5 ;  /* 0x000000ff0700720c */ /* 0x040fe20002fa5670 */
[----:B------:R-:W-:Y:S01]  /*0ad0*/  @!P0 STG.E.128 desc[UR10][R14.64+0x3800], RZ ;  /* 0x003800ff0e008986 */ /* 0x000fe2000c101d0a */
[----:B------:R-:W-:Y:S02]  /*0ae0*/  ISETP.GE.AND P0, PT, R2, R129, PT ;  /* 0x000000810200720c */ /* 0x000fe40003f06270 */
[C---:B------:R-:W-:Y:S01]  /*0af0*/  ISETP.NE.OR P3, PT, R7.reuse, RZ, P3 ;  /* 0x000000ff0700720c */ /* 0x040fe20001f65670 */
[----:B------:R-:W-:Y:S01]  /*0b00*/  @!P1 STG.E.128 desc[UR10][R14.64+0x2800], RZ ;  /* 0x002800ff0e009986 */ /* 0x000fe2000c101d0a */
[----:B------:R-:W-:Y:S02]  /*0b10*/  ISETP.NE.OR P0, PT, R7, RZ, P0 ;  /* 0x000000ff0700720c */ /* 0x000fe40000705670 */
[----:B------:R-:W-:Y:S01]  /*0b20*/  IADD3 R3, P1, R3, R4, RZ ;  /* 0x0000000403037210 */ /* 0x000fe20007f3e0ff */
[----:B------:R1:W-:Y:S01]  /*0b30*/  @!P4 STG.E.128 desc[UR10][R14.64+0x3000], RZ ;  /* 0x003000ff0e00c986 */ /* 0x0003e2000c101d0a */
[----:B------:R-:W-:Y:S01]  /*0b40*/  ISETP.NE.OR P2, PT, R7, RZ, P2 ;  /* 0x000000ff0700720c */ /* 0x000fe20001745670 */
[----:B------:R-:W-:Y:S01]  /*0b50*/  @!P6 IMAD.MOV.U32 R19, RZ, RZ, -0x800000 ;  /* 0xff800000ff13e424 */ /* 0x000fe200078e00ff */
[----:B------:R-:W-:Y:S01]  /*0b60*/  LEA.HI.X.SX32 R8, R4, R5, 0x1, P1 ;  /* 0x0000000504087211 */ /* 0x000fe200008f0eff */
[----:B------:R-:W-:Y:S01]  /*0b70*/  @!P5 IMAD.MOV.U32 R17, RZ, RZ, -0x800000 ;  /* 0xff800000ff11d424 */ /* 0x000fe200078e00ff */
[----:B------:R-:W-:-:S02]  /*0b80*/  LEA R10, P4, R3, UR4, 0x2 ;  /* 0x00000004030a7c11 */ /* 0x000fc4000f8810ff */
        /* <DEDUP_REMOVED lines=12> */
[----:B------:R2:W-:Y:S02]  /*0c50*/  @!P5 STG.E desc[UR10][R10.64+0x40], R17 ;  /* 0x000040110a00d986 */ /* 0x0005e4000c10190a */
[----:B------:R-:W-:Y:S02]  /*0c60*/  @!P1 IMAD.MOV.U32 R5, RZ, RZ, -0x800000 ;  /* 0xff800000ff059424 */ /* 0x000fe400078e00ff */
[----:B-1----:R-:W-:Y:S01]  /*0c70*/  @!P4 IMAD.MOV.U32 R15, RZ, RZ, -0x800000 ;  /* 0xff800000ff0fc424 */ /* 0x002fe200078e00ff */
[----:B------:R2:W-:Y:S04]  /*0c80*/  @!P3 STG.E desc[UR10][R10.64+0x60], R13 ;  /* 0x0000600d0a00b986 */ /* 0x0005e8000c10190a */
[----:B------:R2:W-:Y:S04]  /*0c90*/  @!P2 STG.E desc[UR10][R10.64+0x80], R9 ;  /* 0x000080090a00a986 */ /* 0x0005e8000c10190a */
[----:B------:R2:W-:Y:S04]  /*0ca0*/  @!P1 STG.E desc[UR10][R10.64+0xa0], R5 ;  /* 0x0000a0050a009986 */ /* 0x0005e8000c10190a */
[----:B------:R2:W-:Y:S01]  /*0cb0*/  @!P4 STG.E desc[UR10][R10.64], R15 ;  /* 0x0000000f0a00c986 */ /* 0x0005e2000c10190a */
[----:B------:R-:W-:Y:S05]  /*0cc0*/  @P0 EXIT ;  /* 0x000000000000094d */ /* 0x000fea0003800000 */
[----:B--2---:R-:W-:-:S05]  /*0cd0*/  MOV R3, 0xff800000 ;  /* 0xff80000000037802 */ /* 0x004fca0000000f00 */
[----:B------:R-:W-:Y:S01]  /*0ce0*/  STG.E desc[UR10][R10.64+0xe0], R3 ;  /* 0x0000e0030a007986 */ /* 0x000fe2000c10190a */
[----:B------:R-:W-:Y:S05]  /*0cf0*/  EXIT ;  /* 0x000000000000794d */ /* 0x000fea0003800000 */
.L_x_7170:
        /* <DEDUP_REMOVED lines=24> */
.L_x_7171:
        /* <DEDUP_REMOVED lines=13> */
[----:B-----5:R-:W-:Y:S01]  /*0f50*/  IMAD R0, R3, R2, RZ ;  /* 0x0000000203007224 */ /* 0x020fe200078e02ff */
        /* <DEDUP_REMOVED lines=17> */
[----:B--2---:R-:W-:-:S04]  /*1070*/  IABS R2, R9 ;  /* 0x0000000900027213 */ /* 0x004fc80000000000 */
[----:B------:R-:W2:Y:S08]  /*1080*/  I2F.RP R5, R2 ;  /* 0x0000000200057306 */ /* 0x000eb00000209400 */
[----:B--2---:R-:W2:Y:S02]  /*1090*/  MUFU.RCP R12, R5 ;  /* 0x00000005000c7308 */ /* 0x004ea40000001000 */
[----:B--2---:R-:W-:-:S06]  /*10a0*/  IADD3 R12, R12, 0xffffffe, RZ ;  /* 0x0ffffffe0c0c7810 */ /* 0x004fcc0007ffe0ff */
[----:B------:R-:W2:Y:S02]  /*10b0*/  F2I.FTZ.U32.TRUNC.NTZ R13, R12 ;  /* 0x0000000c000d7305 */ /* 0x000ea4000021f000 */
[----:B--2---:R-:W-:Y:S01]  /*10c0*/  IMAD.MOV R3, RZ, RZ, -R13 ;  /* 0x000000ffff037224 */ /* 0x004fe200078e0a0d */
        /* <DEDUP_REMOVED lines=10> */
[----:B------:R-:W-:-:S12]  /*1170*/  IMAD R17, R10, R4, R17 ;  /* 0x000000040a117224 */ /* 0x000fd800078e0211 */
        /* <DEDUP_REMOVED lines=9> */
[----:B------:R-:W-:-:S04]  /*1210*/  @!P1 LOP3.LUT R8, RZ, R9, RZ, 0x33, !PT ;  /* 0x00000009ff089212 */ /* 0x000fc800078e33ff */
[----:B-1----:R-:W-:Y:S02]  /*1220*/  SHF.R.S32.HI R19, RZ, 0x1f, R8 ;  /* 0x0000001fff137819 */ /* 0x002fe40000011408 */
[----:B----4-:R-:W-:Y:S01]  /*1230*/  SHF.R.S32.HI R5, RZ, 0x1f, R0 ;  /* 0x0000001fff057819 */ /* 0x010fe20000011400 */
        /* <DEDUP_REMOVED lines=12> */
[----:B------:R-:W-:Y:S01]  /*1300*/  IMAD R9, R8, UR5, R9 ;  /* 0x0000000508097c24 */ /* 0x000fe2000f8e0209 */
[----:B------:R-:W-:Y:S01]  /*1310*/  IADD3 R11, R11, R4, RZ ;  /* 0x000000040b0b7210 */ /* 0x000fe20007ffe0ff */
[----:B------:R-:W-:-:S04]  /*1320*/  IMAD.WIDE.U32 R28, R0, R2, RZ ;  /* 0x00000002001c7225 */ /* 0x000fc800078e00ff */
[----:B------:R-:W-:-:S04]  /*1330*/  IMAD.WIDE.U32 R10, R8, UR4, R10 ;  /* 0x00000004080a7c25 */ /* 0x000fc8000f8e000a */
[----:B------:R-:W-:Y:S01]  /*1340*/  IMAD.IADD R18, R29, 0x1, R3 ;  /* 0x000000011d127824 */ /* 0x000fe200078e0203 */
[----:B------:R-:W-:Y:S02]  /*1350*/  IADD3 R12, R11, R9, RZ ;  /* 0x000000090b0c7210 */ /* 0x000fe40007ffe0ff */
[----:B------:R-:W-:Y:S01]  /*1360*/  MOV R16, R10 ;  /* 0x0000000a00107202 */ /* 0x000fe20000000f00 */
[----:B------:R-:W-:Y:S06]  /*1370*/  BRA `(.L_x_7173) ;  /* 0x00000004003c7947 */ /* 0x000fec0003800000 */
.L_x_7172:
        /* <DEDUP_REMOVED lines=49> */
.L_x_7174:
        /* <DEDUP_REMOVED lines=9> */
[----:B------:R-:W-:Y:S02]  /*1720*/  IADD3 R23, R23, R4, RZ ;  /* 0x0000000417177210 */ /* 0x000fe40007ffe0ff */
[----:B------:R-:W-:Y:S01]  /*1730*/  MOV R8, R11 ;  /* 0x0000000b00087202 */ /* 0x000fe20000000f00 */
[-C--:B--2---:R-:W-:Y:S02]  /*1740*/  IMAD R4, R19, R2.reuse, RZ ;  /* 0x0000000213047224 */ /* 0x084fe400078e02ff */
[----:B------:R-:W-:-:S04]  /*1750*/  IMAD.WIDE.U32 R20, R11, R2, R22 ;  /* 0x000000020b147225 */ /* 0x000fc800078e0016 */
[----:B------:R-:W-:Y:S01]  /*1760*/  IMAD R3, R11, R3, R4 ;  /* 0x000000030b037224 */ /* 0x000fe200078e0204 */
[----:B------:R-:W-:Y:S01]  /*1770*/  MOV R16, R20 ;  /* 0x0000001400107202 */ /* 0x000fe20000000f00 */
[----:B------:R-:W-:-:S03]  /*1780*/  @P4 IMAD R18, R18, R9, R29 ;  /* 0x0000000912124224 */ /* 0x000fc600078e021d */
[----:B------:R-:W-:Y:S01]  /*1790*/  IADD3 R12, R21, R3, RZ ;  /* 0x00000003150c7210 */ /* 0x000fe20007ffe0ff */
[----:B------:R-:W-:Y:S06]  /*17a0*/  @P4 BRA `(.L_x_7173) ;  /* 0x0000000000304947 */ /* 0x000fec0003800000 */
[----:B------:R-:W1:Y:S01]  /*17b0*/  LDC.64 R4, c[0x0][0x250] ;  /* 0x00009400ff047b82 */ /* 0x000e620000000a00 */
[----:B------:R-:W-:Y:S02]  /*17c0*/  SHF.R.S32.HI R11, RZ, 0x1f, R10 ;  /* 0x0000001fff0b7819 */ /* 0x000fe4000001140a */
[----:B-----5:R-:W-:-:S05]  /*17d0*/  SHF.R.S32.HI R9, RZ, 0x1f, R0 ;  /* 0x0000001fff097819 */ /* 0x020fca0000011400 */
[----:B------:R-:W2:Y:S01]  /*17e0*/  LDC.64 R2, c[0x0][0x238] ;  /* 0x00008e00ff027b82 */ /* 0x000ea20000000a00 */
[----:B-1----:R-:W-:-:S04]  /*17f0*/  IMAD R11, R11, R4, RZ ;  /* 0x000000040b0b7224 */ /* 0x002fc800078e02ff */
[C---:B------:R-:W-:Y:S02]  /*1800*/  IMAD R5, R10.reuse, R5, R11 ;  /* 0x000000050a057224 */ /* 0x040fe400078e020b */
[----:B------:R-:W-:-:S04]  /*1810*/  IMAD.WIDE.U32 R10, R10, R4, RZ ;  /* 0x000000040a0a7225 */ /* 0x000fc800078e00ff */
[----:B--2---:R-:W-:Y:S01]  /*1820*/  IMAD R9, R9, R2, RZ ;  /* 0x0000000209097224 */ /* 0x004fe200078e02ff */
[----:B------:R-:W-:-:S03]  /*1830*/  IADD3 R11, R11, R5, RZ ;  /* 0x000000050b0b7210 */ /* 0x000fc60007ffe0ff */
[C---:B------:R-:W-:Y:S02]  /*1840*/  IMAD R3, R0.reuse, R3, R9 ;  /* 0x0000000300037224 */ /* 0x040fe400078e0209 */
[----:B------:R-:W-:-:S05]  /*1850*/  IMAD.WIDE.U32 R28, R0, R2, R10 ;  /* 0x00000002001c7225 */ /* 0x000fca00078e000a */
[----:B------:R-:W-:-:S07]  /*1860*/  IADD3 R18, R29, R3, RZ ;  /* 0x000000031d127210 */ /* 0x000fce0007ffe0ff */
.L_x_7173:
[----:B------:R-:W-:Y:S01]  /*1870*/  ISETP.NE.AND P1, PT, R6, -0x1, PT ;  /* 0xffffffff0600780c */ /* 0x000fe20003f25270 */
[----:B------:R-:W-:Y:S01]  /*1880*/  VIADD R165, R7, 0xffffffff ;  /* 0xffffffff07a57836 */ /* 0x000fe20000000000 */
[----:B------:R-:W-:Y:S01]  /*1890*/  SHF.R.S32.HI R9, RZ, 0x1f, R122 ;  /* 0x0000001fff097819 */ /* 0x000fe2000001147a */
[----:B------:R-:W-:Y:S01]  /*18a0*/  IMAD.IADD R159, R129, 0x1, -R126 ;  /* 0x00000001819f7824 */ /* 0x000fe200078e0a7e */
[----:B------:R-:W1:Y:S01]  /*18b0*/  S2UR UR4, SR_CgaCtaId ;  /* 0x00000000000479c3 */ /* 0x000e620000008800 */
[----:B------:R-:W-:Y:S01]  /*18c0*/  IMAD.SHL.U32 R125, R165, 0x80, RZ ;  /* 0x00000080a57d7824 */ /* 0x000fe200078e00ff */
[----:B------:R-:W-:Y:S01]  /*18d0*/  LEA.HI R11, R9, R122, RZ, 0x3 ;  /* 0x0000007a090b7211 */ /* 0x000fe200078f18ff */
[----:B------:R-:W-:Y:S01]  /*18e0*/  ULDC.64 UR8, c[0x0][0x268] ;  /* 0x00009a0000087ab9 */ /* 0x000fe20000000a00 */
[----:B------:R-:W-:Y:S01]  /*18f0*/  ULDC.64 UR6, c[0x0][0x258] ;  /* 0x0000960000067ab9 */ /* 0x000fe20000000a00 */
[----:B------:R-:W-:Y:S01]  /*1900*/  UMOV UR5, 0x400 ;  /* 0x0000040000057882 */ /* 0x000fe20000000000 */
[----:B------:R-:W-:Y:S01]  /*1910*/  SHF.R.S32.HI R10, RZ, 0x3, R11 ;  /* 0x00000003ff0a7819 */ /* 0x000fe2000001140b */
[----:B------:R-:W-:Y:S01]  /*1920*/  BSSY B0, `(.L_x_7175) ;  /* 0x0000049000007945 */ /* 0x000fe20003800000 */
[----:B------:R-:W-:Y:S01]  /*1930*/  LOP3.LUT R11, R11, 0xfffffff8, RZ, 0xc0, !PT ;  /* 0xfffffff80b0b7812 */ /* 0x000fe200078ec0ff */
[----:B------:R-:W2:Y:S01]  /*1940*/  @P1 LDC.64 R4, c[0x0][0x240] ;  /* 0x00009000ff041b82 */ /* 0x000ea20000000a00 */
[----:B-----5:R-:W-:Y:S01]  /*1950*/  IADD3 R0, -R125, R114, RZ ;  /* 0x000000727d007210 */ /* 0x020fe20007ffe1ff */
[----:B------:R-:W-:-:S02]  /*1960*/  IMAD.SHL.U32 R20, R10, 0x40, RZ ;  /* 0x000000400a147824 */ /* 0x000fc400078e00ff */
[----:B------:R-:W-:Y:S01]  /*1970*/  IMAD.IADD R100, R122, 0x1, -R11 ;  /* 0x000000017a647824 */ /* 0x000fe200078e0a0b */
[----:B------:R-:W-:Y:S01]  /*1980*/  @!P1 SHF.R.S32.HI R11, RZ, 0x1f, R169 ;  /* 0x0000001fff0b9819 */ /* 0x000fe200000114a9 */
[----:B------:R-:W-:Y:S01]  /*1990*/  VIADD R21, R10, 0x10 ;  /* 0x000000100a157836 */ /* 0x000fe20000000000 */
[----:B------:R-:W-:Y:S01]  /*19a0*/  LOP3.LUT R20, R20, 0x1c0, RZ, 0xc0, !PT ;  /* 0x000001c014147812 */ /* 0x000fe200078ec0ff */
[----:B------:R-:W3:Y:S01]  /*19b0*/  @!P1 LDC.64 R2, c[0x0][0x228] ;  /* 0x00008a00ff029b82 */ /* 0x000ee20000000a00 */
[----:B------:R-:W-:Y:S02]  /*19c0*/  IMAD.SHL.U32 R167, R100, 0x8, RZ ;  /* 0x0000000864a77824 */ /* 0x000fe400078e00ff */
[----:B------:R-:W-:Y:S02]  /*19d0*/  SHF.R.U32.HI R25, RZ, 0x3, R20 ;  /* 0x00000003ff197819 */ /* 0x000fe40000011614 */
[C---:B------:R-:W-:Y:S02]  /*19e0*/  ISETP.GE.AND P6, PT, R21.reuse, R159, PT ;  /* 0x0000009f1500720c */ /* 0x040fe40003fc6270 */
[----:B------:R-:W-:Y:S01]  /*19f0*/  LOP3.LUT R166, R20, 0x38, R167, 0xf8, !PT ;  /* 0x0000003814a67812 */ /* 0x000fe200078ef8a7 */
[----:B------:R-:W4:Y:S01]  /*1a00*/  LDC.64 R118, c[0x0][0x250] ;  /* 0x00009400ff767b82 */ /* 0x000f220000000a00 */
[CC--:B------:R-:W-:Y:S01]  /*1a10*/  ISETP.GE.AND P2, PT, R21.reuse, R0.reuse, PT ;  /* 0x000000001500720c */ /* 0x0c0fe20003f46270 */
[----:B-1----:R-:W-:Y:S01]  /*1a20*/  ULEA UR4, UR4, UR5, 0x18 ;  /* 0x0000000504047291 */ /* 0x002fe2000f8ec03f */
[----:B------:R-:W-:-:S02]  /*1a30*/  ISETP.GE.AND P0, PT, R21, R0, PT ;  /* 0x000000001500720c */ /* 0x000fc40003f06270 */
[----:B------:R-:W-:Y:S02]  /*1a40*/  LOP3.LUT R166, R166, R25, RZ, 0x3c, !PT ;  /* 0x00000019a6a67212 */ /* 0x000fe400078e3cff */
[----:B------:R-:W-:Y:S01]  /*1a50*/  LEA.HI R21, R9, R122, RZ, 0x6 ;  /* 0x0000007a09157211 */ /* 0x000fe200078f30ff */
[----:B--2---:R-:W-:Y:S01]  /*1a60*/  @P1 IMAD.WIDE.U32 R22, R6, R4, RZ ;  /* 0x0000000406161225 */ /* 0x004fe200078e00ff */
[----:B------:R-:W-:-:S03]  /*1a70*/  IADD3 R28, P4, R167, R28, RZ ;  /* 0x0000001ca71c7210 */ /* 0x000fc60007f9e0ff */
[----:B------:R-:W-:Y:S02]  /*1a80*/  IMAD.SHL.U32 R21, R21, 0x8, RZ ;  /* 0x0000000815157824 */ /* 0x000fe400078e00ff */
[----:B------:R-:W-:Y:S02]  /*1a90*/  @P1 IMAD R5, R6, R5, R23 ;  /* 0x0000000506051224 */ /* 0x000fe400078e0217 */
[-C--:B---3--:R-:W-:Y:S01]  /*1aa0*/  @!P1 IMAD.WIDE.U32 R24, R169, R2.reuse, RZ ;  /* 0x00000002a9189225 */ /* 0x088fe200078e00ff */
[----:B------:R-:W-:Y:S02]  /*1ab0*/  LOP3.LUT R166, R166, 0xfffffe00, R21, 0xf8, !PT ;  /* 0xfffffe00a6a67812 */ /* 0x000fe400078ef815 */
[----:B------:R-:W-:Y:S01]  /*1ac0*/  SHF.R.S32.HI R21, RZ, 0x1f, R167 ;  /* 0x0000001fff157819 */ /* 0x000fe200000114a7 */
[----:B------:R-:W-:Y:S01]  /*1ad0*/  @!P1 IMAD R4, R11, R2, RZ ;  /* 0x000000020b049224 */ /* 0x000fe200078e02ff */
[----:B------:R-:W-:Y:S01]  /*1ae0*/  SHF.R.S32.HI R11, RZ, 0x1f, R10 ;  /* 0x0000001fff0b7819 */ /* 0x000fe2000001140a */
[----:B------:R-:W-:Y:S01]  /*1af0*/  @P1 IMAD.MOV.U32 R2, RZ, RZ, R22 ;  /* 0x000000ffff021224 */ /* 0x000fe200078e0016 */
[----:B------:R-:W-:Y:S01]  /*1b00*/  @!P1 MOV R2, R24 ;  /* 0x0000001800029202 */ /* 0x000fe20000000f00 */
[----:B------:R-:W-:Y:S01]  /*1b10*/  @!P1 IMAD R3, R169, R3, R4 ;  /* 0x00000003a9039224 */ /* 0x000fe200078e0204 */
[----:B------:R-:W-:Y:S01]  /*1b20*/  IADD3 R24, P5, R167, R16, RZ ;  /* 0x00000010a7187210 */ /* 0x000fe20007fbe0ff */
[----:B------:R-:W-:Y:S01]  /*1b30*/  IMAD.WIDE R22, R15, 0x40, R10 ;  /* 0x000000400f167825 */ /* 0x000fe200078e020a */
[----:B------:R-:W-:-:S02]  /*1b40*/  SHF.R.S32.HI R15, RZ, 0x1f, R14 ;  /* 0x0000001fff0f7819 */ /* 0x000fc4000001140e */
[----:B------:R-:W-:Y:S01]  /*1b50*/  LEA R166, R166, UR4, 0x1 ;  /* 0x00000004a6a67c11 */ /* 0x000fe2000f8e08ff */
[----:B------:R-:W-:Y:S01]  /*1b60*/  @!P1 IMAD.IADD R5, R25, 0x1, R3 ;  /* 0x0000000119059824 */ /* 0x000fe200078e0203 */
[----:B------:R-:W-:Y:S01]  /*1b70*/  IADD3 R26, P1, R167, R2, RZ ;  /* 0x00000002a71a7210 */ /* 0x000fe20007f3e0ff */
[C---:B------:R-:W-:Y:S01]  /*1b80*/  IMAD.X R29, R21.reuse, 0x1, R18, P4 ;  /* 0x00000001151d7824 */ /* 0x040fe200020e0612 */
[----:B------:R-:W1:Y:S01]  /*1b90*/  LDC.64 R2, c[0x0][0x3c8] ;  /* 0x0000f200ff027b82 */ /* 0x000e620000000a00 */
[C---:B------:R-:W-:Y:S01]  /*1ba0*/  IMAD.X R25, R21.reuse, 0x1, R12, P5 ;  /* 0x0000000115197824 */ /* 0x040fe200028e060c */
[C---:B------:R-:W-:Y:S01]  /*1bb0*/  IADD3 R112, P4, R10.reuse, R17, RZ ;  /* 0x000000110a707210 */ /* 0x040fe20007f9e0ff */
[----:B------:R-:W-:Y:S01]  /*1bc0*/  IMAD.X R27, R21, 0x1, R5, P1 ;  /* 0x00000001151b7824 */ /* 0x000fe200008e0605 */
[C---:B------:R-:W-:Y:S01]  /*1bd0*/  ISETP.GE.AND P1, PT, R10.reuse, R159, PT ;  /* 0x0000009f0a00720c */ /* 0x040fe20003f26270 */
[----:B------:R-:W-:Y:S01]  /*1be0*/  IMAD R5, R15, UR6, RZ ;  /* 0x000000060f057c24 */ /* 0x000fe2000f8e02ff */
[----:B------:R-:W-:Y:S01]  /*1bf0*/  IADD3 R17, R10, 0x20, RZ ;  /* 0x000000200a117810 */ /* 0x000fe20007ffe0ff */
[----:B------:R-:W-:-:S02]  /*1c00*/  IMAD R21, R19, UR8, RZ ;  /* 0x0000000813157c24 */ /* 0x000fc4000f8e02ff */
[C---:B------:R-:W-:Y:S01]  /*1c10*/  IMAD R5, R14.reuse, UR7, R5 ;  /* 0x000000070e057c24 */ /* 0x040fe2000f8e0205 */
[----:B------:R-:W-:Y:S01]  /*1c20*/  ISETP.GE.AND P5, PT, R17, R0, PT ;  /* 0x000000001100720c */ /* 0x000fe20003fa6270 */
[----:B------:R-:W-:-:S04]  /*1c30*/  IMAD.WIDE.U32 R26, R14, UR6, R26 ;  /* 0x000000060e1a7c25 */ /* 0x000fc8000f8e001a */
[C---:B------:R-:W-:Y:S02]  /*1c40*/  IMAD R4, R8.reuse, UR9, R21 ;  /* 0x0000000908047c24 */ /* 0x040fe4000f8e0215 */
[----:B------:R-:W-:-:S04]  /*1c50*/  IMAD.WIDE.U32 R20, R8, UR8, R28 ;  /* 0x0000000808147c25 */ /* 0x000fc8000f8e001c */
[----:B------:R-:W-:Y:S01]  /*1c60*/  IMAD.X R19, R11, 0x1, R13, P4 ;  /* 0x000000010b137824 */ /* 0x000fe200020e060d */
[----:B------:R-:W-:Y:S01]  /*1c70*/  ISETP.GE.AND P4, PT, R17, R159, PT ;  /* 0x0000009f1100720c */ /* 0x000fe20003f86270 */
[----:B------:R-:W-:Y:S01]  /*1c80*/  IMAD.IADD R29, R27, 0x1, R5 ;  /* 0x000000011b1d7824 */ /* 0x000fe200078e0205 */
[----:B----4-:R-:W-:Y:S11]  /*1c90*/  @P1 BRA `(.L_x_7176) ;  /* 0x0000000000441947 */ /* 0x010ff60003800000 */
        /* <DEDUP_REMOVED lines=17> */
.L_x_7176:
[----:B------:R-:W-:Y:S05]  /*1db0*/  BSYNC B0 ;  /* 0x0000000000007941 */ /* 0x000fea0003800000 */
.L_x_7175:
        /* <DEDUP_REMOVED lines=24> */
.L_x_7178:
[----:B------:R-:W-:Y:S05]  /*1f40*/  BSYNC B0 ;  /* 0x0000000000007941 */ /* 0x000fea0003800000 */
.L_x_7177:
[----:B------:R-:W-:Y:S01]  /*1f50*/  BSSY B0, `(.L_x_7179) ;  /* 0x0000018000007945 */ /* 0x000fe20003800000 */
[----:B------:R-:W-:Y:S01]  /*1f60*/  ISETP.GE.AND P6, PT, R5, R159, PT ;  /* 0x0000009f0500720c */ /* 0x000fe20003fc6270 */
[----:B------:R-:W-:Y:S02]  /*1f70*/  IMAD R8, R11, R116, RZ ;  /* 0x000000740b087224 */ /* 0x000fe400078e02ff */
[----:B------:R-:W-:Y:S10]  /*1f80*/  @P4 BRA `(.L_x_7180) ;  /* 0x0000000000504947 */ /* 0x000ff40003800000 */
[----:B------:R-:W-:Y:S02]  /*1f90*/  ULDC UR5, c[0x0][0x2d0] ;  /* 0x0000b40000057ab9 */ /* 0x000fe40000000800 */
[----:B------:R-:W-:-:S13]  /*1fa0*/  ISETP.GE.AND P4, PT, R167, UR5, PT ;  /* 0x00000005a7007c0c */ /* 0x000fda000bf86270 */
[----:B------:R1:W-:Y:S01]  /*1fb0*/  @P4 STS.128 [R166+0x1000], RZ ;  /* 0x001000ffa6004388 */ /* 0x0003e20000000c00 */
[----:B------:R-:W-:Y:S05]  /*1fc0*/  @P4 BRA `(.L_x_7180) ;  /* 0x0000000000404947 */ /* 0x000fea0003800000 */
[----:B-1----:R-:W-:Y:S01]  /*1fd0*/  IADD3 R13, P4, R22, 0x20, RZ ;  /* 0x00000020160d7810 */ /* 0x002fe20007f9e0ff */
        /* <DEDUP_REMOVED lines=15> */
.L_x_7180:
[----:B------:R-:W-:Y:S05]  /*20d0*/  BSYNC B0 ;  /* 0x0000000000007941 */ /* 0x000fea0003800000 */
.L_x_7179:
        /* <DEDUP_REMOVED lines=10> */
[----:B-1----:R-:W-:Y:S02]  /*2180*/  IMAD.X R13, RZ, RZ, R23, P4 ;  /* 0x000000ffff0d7224 */ /* 0x002fe400020e0617 */
        /* <DEDUP_REMOVED lines=11> */
.L_x_7182:
[----:B------:R-:W-:Y:S05]  /*2240*/  BSYNC B0 ;  /* 0x0000000000007941 */ /* 0x000fea0003800000 */
.L_x_7181:
[C---:B------:R-:W-:Y:S01]  /*2250*/  ISETP.GE.AND P6, PT, R10.reuse, R0, PT ;  /* 0x000000000a00720c */ /* 0x040fe20003fc6270 */
[C---:B------:R-:W-:Y:S01]  /*2260*/  IMAD R8, R10.reuse, R117, R8 ;  /* 0x000000750a087224 */ /* 0x040fe200078e0208 */
[----:B------:R-:W-:Y:S01]  /*2270*/  BSSY B0, `(.L_x_7183) ;  /* 0x0000010000007945 */ /* 0x000fe20003800000 */
[----:B------:R-:W-:Y:S01]  /*2280*/  IMAD.WIDE.U32 R120, R10, R116, R24 ;  /* 0x000000740a787225 */ /* 0x000fe200078e0018 */
[----:B------:R-:W-:-:S04]  /*2290*/  ISETP.GE.AND P4, PT, R5, R0, PT ;  /* 0x000000000500720c */ /* 0x000fc80003f86270 */
[----:B------:R-:W-:-:S05]  /*22a0*/  IADD3 R121, R121, R8, RZ ;  /* 0x0000000879797210 */ /* 0x000fca0007ffe0ff */
[----:B------:R-:W-:Y:S05]  /*22b0*/  @P6 BRA `(.L_x_7184) ;  /* 0x00000000002c6947 */ /* 0x000fea0003800000 */
        /* <DEDUP_REMOVED lines=11> */
.L_x_7184:
[----:B------:R-:W-:Y:S05]  /*2370*/  BSYNC B0 ;  /* 0x0000000000007941 */ /* 0x000fea0003800000 */
.L_x_7183:
        /* <DEDUP_REMOVED lines=19> */
.L_x_7186:
[----:B------:R-:W-:Y:S05]  /*24b0*/  BSYNC B0 ;  /* 0x0000000000007941 */ /* 0x000fea0003800000 */
.L_x_7185:
[----:B------:R-:W-:Y:S01]  /*24c0*/  BSSY B0, `(.L_x_7187) ;  /* 0x0000010000007945 */ /* 0x000fe20003800000 */
[----:B------:R-:W-:-:S03]  /*24d0*/  ISETP.GE.AND P2, PT, R13, R0, PT ;  /* 0x000000000d00720c */ /* 0x000fc60003f46270 */
[----:B------:R-:W-:Y:S10]  /*24e0*/  @P5 BRA `(.L_x_7188) ;  /* 0x0000000000345947 */ /* 0x000ff40003800000 */
[----:B------:R-:W-:Y:S02]  /*24f0*/  ULDC UR5, c[0x0][0x2d0] ;  /* 0x0000b40000057ab9 */ /* 0x000fe40000000800 */
[----:B------:R-:W-:-:S13]  /*2500*/  ISETP.GE.AND P5, PT, R167, UR5, PT ;  /* 0x00000005a7007c0c */ /* 0x000fda000bfa6270 */
[----:B------:R1:W-:Y:S01]  /*2510*/  @P5 STS.128 [R166+0x3000], RZ ;  /* 0x003000ffa6005388 */ /* 0x0003e20000000c00 */
[----:B------:R-:W-:Y:S05]  /*2520*/  @P5 BRA `(.L_x_7188) ;  /* 0x0000000000245947 */ /* 0x000fea0003800000 */
[----:B------:R-:W-:Y:S01]  /*2530*/  LEA R6, P5, R116, R120, 0x5 ;  /* 0x0000007874067211 */ /* 0x000fe200078a28ff */
[----:B------:R-:W-:-:S03]  /*2540*/  ULDC.64 UR6, c[0x0][0x218] ;  /* 0x0000860000067ab9 */ /* 0x000fc60000000a00 */
[----:B------:R-:W-:Y:S02]  /*2550*/  LEA.HI.X R5, R116, R121, R117, 0x5, P5 ;  /* 0x0000007974057211 */ /* 0x000fe400028f2c75 */
[----:B-1----:R-:W-:-:S04]  /*2560*/  LEA R16, P5, R6, UR6, 0x1 ;  /* 0x0000000606107c11 */ /* 0x002fc8000f8a08ff */
[----:B------:R-:W-:-:S05]  /*2570*/  LEA.HI.X R17, R6, UR7, R5, 0x1, P5 ;  /* 0x0000000706117c11 */ /* 0x000fca000a8f0c05 */
[----:B------:R-:W-:Y:S01]  /*2580*/  @!PT LDS RZ, [RZ] ;  /* 0x00000000fffff984 */ /* 0x000fe20000000800 */
[----:B------:R-:W-:Y:S01]  /*2590*/  @!PT LDS RZ, [RZ] ;  /* 0x00000000fffff984 */ /* 0x000fe20000000800 */
[----:B------:R-:W-:Y:S01]  /*25a0*/  @!PT LDS RZ, [RZ] ;  /* 0x00000000fffff984 */ /* 0x000fe20000000800 */
[----:B------:R1:W-:Y:S04]  /*25b0*/  LDGSTS.E.BYPASS.LTC128B.128 [R166+0x3000], desc[UR10][R16.64] ;  /* 0x0300000010a67fae */ /* 0x0003e8000b901d4a */
.L_x_7188:
[----:B------:R-:W-:Y:S05]  /*25c0*/  BSYNC B0 ;  /* 0x0000000000007941 */ /* 0x000fea0003800000 */
.L_x_7187:
        /* <DEDUP_REMOVED lines=8> */
[----:B------:R-:W-:Y:S01]  /*2650*/  IMAD R5, R117, 0x30, RZ ;  /* 0x0000003075057824 */ /* 0x000fe200078e02ff */
[----:B------:R-:W-:Y:S01]  /*2660*/  ULDC.64 UR6, c[0x0][0x218] ;  /* 0x0000860000067ab9 */ /* 0x000fe20000000a00 */
        /* <DEDUP_REMOVED lines=8> */
.L_x_7190:
[----:B------:R-:W-:Y:S05]  /*26f0*/  BSYNC B0 ;  /* 0x0000000000007941 */ /* 0x000fea0003800000 */
.L_x_7189:
        /* <DEDUP_REMOVED lines=17> */
.L_x_7192:
[----:B------:R-:W-:Y:S05]  /*2810*/  BSYNC B0 ;  /* 0x0000000000007941 */ /* 0x000fea0003800000 */
.L_x_7191:
        /* <DEDUP_REMOVED lines=18> */
.L_x_7194:
[----:B------:R-:W-:Y:S05]  /*2940*/  BSYNC B0 ;  /* 0x0000000000007941 */ /* 0x000fea0003800000 */
.L_x_7193:
[----:B------:R-:W-:Y:S01]  /*2950*/  BSSY B0, `(.L_x_7195) ;  /* 0x0000013000007945 */ /* 0x000fe20003800000 */
[----:B------:R-:W-:Y:S01]  /*2960*/  ISETP.GE.AND P4, PT, R5, R0, PT ;  /* 0x000000000500720c */ /* 0x000fe20003f86270 */
[----:B-1----:R-:W-:Y:S01]  /*2970*/  IMAD.IADD R23, R21, 0x1, R4 ;  /* 0x0000000115177824 */ /* 0x002fe200078e0204 */
[----:B------:R-:W-:Y:S01]  /*2980*/  SHF.R.S32.HI R6, RZ, 0x1f, R169 ;  /* 0x0000001fff067819 */ /* 0x000fe200000114a9 */
        /* <DEDUP_REMOVED lines=15> */
.L_x_7196:
[----:B------:R-:W-:Y:S05]  /*2a80*/  BSYNC B0 ;  /* 0x0000000000007941 */ /* 0x000fea0003800000 */
.L_x_7195:
        /* <DEDUP_REMOVED lines=16> */
.L_x_7198:
[----:B------:R-:W-:Y:S05]  /*2b90*/  BSYNC B0 ;  /* 0x0000000000007941 */ /* 0x000fea0003800000 */
.L_x_7197:
[----:B------:R-:W0:Y:S01]  /*2ba0*/  LDGDEPBAR ;  /* 0x00000000000079af */ /* 0x000e220000000000 */
[----:B------:R-:W-:Y:S01]  /*2bb0*/  ULDC.64 UR6, c[0x0][0x3d0] ;  /* 0x0000f40000067ab9 */ /* 0x000fe20000000a00 */
[----:B------:R-:W-:Y:S01]  /*2bc0*/  IMAD R115, R19, R118, RZ ;  /* 0x0000007613737224 */ /* 0x000fe200078e02ff */
[----:B------:R-:W-:Y:S01]  /*2bd0*/  LEA.HI R8, R9, R122, RZ, 0x4 ;  /* 0x0000007a09087211 */ /* 0x000fe200078f20ff */
[----:B------:R-:W-:Y:S01]  /*2be0*/  IMAD R4, R6, UR6, RZ ;  /* 0x0000000606047c24 */ /* 0x000fe2000f8e02ff */
[----:B------:R-:W-:Y:S01]  /*2bf0*/  ULDC UR5, c[0x0][0x2e8] ;  /* 0x0000ba0000057ab9 */ /* 0x000fe20000000800 */
[----:B------:R-:W-:Y:S01]  /*2c00*/  IMAD.WIDE.U32 R18, R169, UR6, R14 ;  /* 0x00000006a9127c25 */ /* 0x000fe2000f8e000e */
[----:B------:R-:W-:-:S03]  /*2c10*/  LOP3.LUT R15, R8, 0xfffffff0, RZ, 0xc0, !PT ;  /* 0xfffffff0080f7812 */ /* 0x000fc600078ec0ff */
[----:B------:R-:W-:Y:S01]  /*2c20*/  IMAD R4, R169, UR7, R4 ;  /* 0x00000007a9047c24 */ /* 0x000fe2000f8e0204 */
[----:B------:R-:W-:Y:S01]  /*2c30*/  LEA R14, P4, R18, R2, 0x2 ;  /* 0x00000002120e7211 */ /* 0x000fe200078810ff */
[----:B------:R-:W-:Y:S01]  /*2c40*/  IMAD.MOV.U32 R22, RZ, RZ, R20 ;  /* 0x000000ffff167224 */ /* 0x000fe200078e0014 */
[----:B------:R-:W-:Y:S01]  /*2c50*/  ULDC.64 UR6, c[0x0][0x220] ;  /* 0x0000880000067ab9 */ /* 0x000fe20000000a00 */
[----:B------:R-:W-:Y:S02]  /*2c60*/  IMAD.IADD R2, R19, 0x1, R4 ;  /* 0x0000000113027824 */ /* 0x000fe400078e0204 */
[----:B------:R-:W-:Y:S02]  /*2c70*/  IMAD.IADD R4, R122, 0x1, -R15 ;  /* 0x000000017a047824 */ /* 0x000fe400078e0a0f */
[----:B------:R-:W-:Y:S01]  /*2c80*/  IMAD R115, R112, R119, R115 ;  /* 0x0000007770737224 */ /* 0x000fe200078e0273 */
[----:B------:R-:W-:Y:S01]  /*2c90*/  LEA.HI.X R15, R18, R3, R2, 0x2, P4 ;  /* 0x00000003120f7211 */ /* 0x000fe200020f1402 */
[----:B------:R-:W-:Y:S01]  /*2ca0*/  IMAD.WIDE.U32 R112, R112, R118, R22 ;  /* 0x0000007670707225 */ /* 0x000fe200078e0016 */
[----:B------:R-:W-:Y:S01]  /*2cb0*/  SHF.R.S32.HI R3, RZ, 0x1f, R4 ;  /* 0x0000001fff037819 */ /* 0x000fe20000011404 */
[----:B------:R-:W-:Y:S01]  /*2cc0*/  BSSY B0, `(.L_x_7199) ;  /* 0x0000018000007945 */ /* 0x000fe20003800000 */
[----:B------:R-:W-:Y:S01]  /*2cd0*/  ISETP.GE.AND P4, PT, R17, R0, PT ;  /* 0x000000001100720c */ /* 0x000fe20003f86270 */
[----:B------:R1:W5:Y:S01]  /*2ce0*/  LDG.E R2, desc[UR10][R14.64] ;  /* 0x0000000a0e027981 */ /* 0x000362000c1e1900 */
[----:B------:R-:W-:-:S04]  /*2cf0*/  DEPBAR.LE SB0, 0x0 ;  /* 0x000080000000791a */ /* 0x000fc80000000000 */
[----:B------:R-:W-:Y:S01]  /*2d00*/  IMAD.IADD R115, R113, 0x1, R115 ;  /* 0x0000000171737824 */ /* 0x000fe200078e0273 */
[----:B------:R-:W-:Y:S01]  /*2d10*/  BAR.SYNC.DEFER_BLOCKING 0x0 ;  /* 0x0000000000007b1d */ /* 0x000fe20000010000 */
[C---:B------:R-:W-:Y:S02]  /*2d20*/  LEA R180, P2, R112.reuse, UR6, 0x1 ;  /* 0x0000000670b47c11 */ /* 0x040fe4000f8408ff */
[----:B------:R-:W-:Y:S02]  /*2d30*/  LEA.HI R6, R3, R4, RZ, 0x3 ;  /* 0x0000000403067211 */ /* 0x000fe400078f18ff */
[----:B------:R-:W-:Y:S02]  /*2d40*/  LEA.HI.X R179, R112, UR7, R115, 0x1, P2 ;  /* 0x0000000770b37c11 */ /* 0x000fe400090f0c73 */
[----:B------:R-:W-:-:S13]  /*2d50*/  ISETP.GE.AND P2, PT, R10, R0, PT ;  /* 0x000000000a00720c */ /* 0x000fda0003f46270 */
[----:B------:R1:W-:Y:S01]  /*2d60*/  @P2 STS.128 [R166+0x6000], RZ ;  /* 0x006000ffa6002388 */ /* 0x0003e20000000c00 */
[----:B------:R-:W1:Y:S01]  /*2d70*/  MUFU.RCP R3, UR5 ;  /* 0x0000000500037d08 */ /* 0x000e620008001000 */
[----:B------:R-:W-:Y:S02]  /*2d80*/  SHF.R.S32.HI R8, RZ, 0x4, R8 ;  /* 0x00000004ff087819 */ /* 0x000fe40000011408 */
[----:B------:R-:W-:Y:S01]  /*2d90*/  LOP3.LUT R17, R6, 0xfffffff8, RZ, 0xc0, !PT ;  /* 0xfffffff806117812 */ /* 0x000fe200078ec0ff */
[----:B------:R-:W-:Y:S06]  /*2da0*/  @P2 BRA `(.L_x_7200) ;  /* 0x0000000000242947 */ /* 0x000fec0003800000 */
        /* <DEDUP_REMOVED lines=9> */
.L_x_7200:
[----:B------:R-:W-:Y:S05]  /*2e40*/  BSYNC B0 ;  /* 0x0000000000007941 */ /* 0x000fea0003800000 */
.L_x_7199:
[----:B------:R1:W-:Y:S01]  /*2e50*/  @P0 STS.128 [R166+0x6800], RZ ;  /* 0x006800ffa6000388 */ /* 0x0003e20000000c00 */
[----:B------:R-:W-:Y:S01]  /*2e60*/  IMAD.SHL.U32 R11, R100, 0x40, RZ ;  /* 0x00000040640b7824 */ /* 0x000fe200078e00ff */
[----:B------:R-:W-:Y:S01]  /*2e70*/  LEA.HI R12, R8, R8, RZ, 0x1 ;  /* 0x00000008080c7211 */ /* 0x000fe200078f08ff */
[----:B------:R-:W-:Y:S01]  /*2e80*/  BSSY B0, `(.L_x_7201) ;  /* 0x0000013000007945 */ /* 0x000fe20003800000 */
[----:B------:R-:W-:Y:S01]  /*2e90*/  ISETP.GE.AND P2, PT, R13, R0, PT ;  /* 0x000000000d00720c */ /* 0x000fe20003f46270 */
        /* <DEDUP_REMOVED lines=17> */
.L_x_7202:
[----:B------:R-:W-:Y:S05]  /*2fb0*/  BSYNC B0 ;  /* 0x0000000000007941 */ /* 0x000fea0003800000 */
.L_x_7201:
[----:B------:R1:W-:Y:S01]  /*2fc0*/  @P1 STS.128 [R166+0x7000], RZ ;  /* 0x007000ffa6001388 */ /* 0x0003e20000000c00 */
[----:B------:R-:W-:Y:S01]  /*2fd0*/  ISETP.GE.AND P0, PT, R5, R0, PT ;  /* 0x000000000500720c */ /* 0x000fe20003f06270 */
[----:B------:R-:W-:Y:S01]  /*2fe0*/  IMAD.IADD R13, R8, 0x1, -R13 ;  /* 0x00000001080d7824 */ /* 0x000fe200078e0a0d */
[----:B------:R-:W-:Y:S01]  /*2ff0*/  LOP3.LUT R10, R11, 0x8, R10, 0xf8, !PT ;  /* 0x000000080b0a7812 */ /* 0x000fe200078ef80a */
[----:B------:R-:W-:Y:S01]  /*3000*/  IMAD.SHL.U32 R0, R4, 0x40, RZ ;  /* 0x0000004004007824 */ /* 0x000fe200078e00ff */
[----:B------:R-:W-:Y:S01]  /*3010*/  SHF.R.U32.HI R11, RZ, 0x3, R11 ;  /* 0x00000003ff0b7819 */ /* 0x000fe2000001160b */
[----:B------:R-:W-:Y:S01]  /*3020*/  IMAD.SHL.U32 R5, R13, 0x8, RZ ;  /* 0x000000080d057824 */ /* 0x000fe200078e00ff */
[----:B------:R-:W-:Y:S01]  /*3030*/  LEA.HI R128, R9, R122, RZ, 0x5 ;  /* 0x0000007a09807211 */ /* 0x000fe200078f28ff */
[----:B------:R-:W-:Y:S01]  /*3040*/  IMAD.SHL.U32 R127, R6, 0x40, RZ ;  /* 0x00000040067f7824 */ /* 0x000fe200078e00ff */
[----:B------:R-:W-:Y:S01]  /*3050*/  LOP3.LUT R0, R0, 0x1c0, RZ, 0xc0, !PT ;  /* 0x000001c000007812 */ /* 0x000fe200078ec0ff */
[----:B------:R-:W-:Y:S01]  /*3060*/  BSSY B0, `(.L_x_7203) ;  /* 0x0000014000007945 */ /* 0x000fe20003800000 */
[----:B------:R-:W-:-:S02]  /*3070*/  LOP3.LUT R10, R10, R11, RZ, 0x3c, !PT ;  /* 0x0000000b0a0a7212 */ /* 0x000fc400078e3cff */
[----:B------:R-:W-:Y:S02]  /*3080*/  SHF.R.S32.HI R124, RZ, 0x5, R128 ;  /* 0x00000005ff7c7819 */ /* 0x000fe40000011480 */
[----:B------:R-:W-:Y:S01]  /*3090*/  LOP3.LUT R5, R0, 0x8, R5, 0xf8, !PT ;  /* 0x0000000800057812 */ /* 0x000fe200078ef805 */
        /* <DEDUP_REMOVED lines=16> */
.L_x_7204:
[----:B------:R-:W-:Y:S05]  /*31a0*/  BSYNC B0 ;  /* 0x0000000000007941 */ /* 0x000fea0003800000 */
.L_x_7203:
        /* <DEDUP_REMOVED lines=15> */
.L_x_7206:
[----:B------:R-:W-:Y:S05]  /*32a0*/  BSYNC B0 ;  /* 0x0000000000007941 */ /* 0x000fea0003800000 */
.L_x_7205:
        /* <DEDUP_REMOVED lines=13> */
.L_x_7208:
[----:B------:R-:W-:Y:S05]  /*3380*/  BSYNC B0 ;  /* 0x0000000000007941 */ /* 0x000fea0003800000 */
.L_x_7207:
        /* <DEDUP_REMOVED lines=15> */
.L_x_7210:
[----:B------:R-:W-:Y:S05]  /*3480*/  BSYNC B0 ;  /* 0x0000000000007941 */ /* 0x000fea0003800000 */
.L_x_7209:
        /* <DEDUP_REMOVED lines=15> */
.L_x_7212:
[----:B------:R-:W-:Y:S05]  /*3580*/  BSYNC B0 ;  /* 0x0000000000007941 */ /* 0x000fea0003800000 */
.L_x_7211:
[----:B------:R1:W-:Y:S01]  /*3590*/  @P0 STS.128 [R166+0x9800], RZ ;  /* 0x009800ffa6000388 */ /* 0x0003e20000000c00 */
[----:B------:R-:W-:Y:S01]  /*35a0*/  IMAD.IADD R158, R6, 0x1, R5 ;  /* 0x00000001069e7824 */ /* 0x000fe200078e0205 */
[----:B------:R-:W-:Y:S01]  /*35b0*/  R2P PR, R4, 0x6 ;  /* 0x0000000604007804 */ /* 0x000fe20000000000 */
[----:B------:R-:W-:Y:S01]  /*35c0*/  IMAD.MOV.U32 R0, RZ, RZ, 0x10 ;  /* 0x00000010ff007424 */ /* 0x000fe200078e00ff */
[----:B------:R-:W-:Y:S01]  /*35d0*/  BSSY B0, `(.L_x_7213) ;  /* 0x0000013000007945 */ /* 0x000fe20003800000 */
[----:B------:R-:W-:Y:S01]  /*35e0*/  IMAD.MOV.U32 R5, RZ, RZ, 0x20 ;  /* 0x00000020ff057424 */ /* 0x000fe200078e00ff */
[----:B------:R-:W-:Y:S02]  /*35f0*/  LEA R157, R157, UR4, 0x1 ;  /* 0x000000049d9d7c11 */ /* 0x000fe4000f8e08ff */
[----:B------:R-:W-:Y:S02]  /*3600*/  LEA R158, R158, UR4, 0x1 ;  /* 0x000000049e9e7c11 */ /* 0x000fe4000f8e08ff */
[----:B------:R-:W-:-:S02]  /*3610*/  SEL R5, R5, 0xffffffe0, !P2 ;  /* 0xffffffe005057807 */ /* 0x000fc40005000000 */
[----:B------:R-:W-:Y:S01]  /*3620*/  SEL R4, R0, 0xfffffff0, !P1 ;  /* 0xfffffff000047807 */ /* 0x000fe20004800000 */
[----:B------:R-:W-:Y:S06]  /*3630*/  @P0 BRA `(.L_x_7214) ;  /* 0x0000000000300947 */ /* 0x000fec0003800000 */
        /* <DEDUP_REMOVED lines=12> */
.L_x_7214:
[----:B------:R-:W-:Y:S05]  /*3700*/  BSYNC B0 ;  /* 0x0000000000007941 */ /* 0x000fea0003800000 */
.L_x_7213:
        /* <DEDUP_REMOVED lines=10> */
[----:B------:R-:W-:Y:S01]  /*37b0*/  LOP3.LUT R6, R6, R127, RZ, 0xfc, !PT ;  /* 0x0000007f06067212 */ /* 0x000fe200078efcff */
[----:B------:R-:W-:Y:S01]  /*37c0*/  IMAD R151, R0, 0x2, R157 ;  /* 0x0000000200977824 */ /* 0x000fe200078e029d */
[----:B------:R-:W-:Y:S01]  /*37d0*/  LDSM.16.M88.4 R64, [R156] ;  /* 0x000000009c40783b */ /* 0x000fe20000000200 */
[----:B------:R-:W-:-:S02]  /*37e0*/  IMAD R153, R4, 0x2, R155 ;  /* 0x0000000204997824 */ /* 0x000fc400078e029b */
[----:B------:R-:W-:Y:S01]  /*37f0*/  IMAD.SHL.U32 R172, R122, 0x2, RZ ;  /* 0x000000027aac7824 */ /* 0x000fe200078e00ff */
[----:B------:R-:W4:Y:S04]  /*3800*/  LDSM.16.M88.4 R56, [R151+0x2800] ;  /* 0x002800009738783b */ /* 0x000f280000000200 */
[----:B------:R-:W4:Y:S01]  /*3810*/  LDSM.16.M88.4 R88, [R157+0x3000] ;  /* 0x003000009d58783b */ /* 0x000f220000000200 */
[----:B------:R-:W-:-:S03]  /*3820*/  LOP3.LUT R172, R172, 0x6, RZ, 0xc0, !PT ;  /* 0x00000006acac7812 */ /* 0x000fc600078ec0ff */
[----:B------:R-:W4:Y:S04]  /*3830*/  LDSM.16.M88.4 R80, [R157+0x3800] ;  /* 0x003800009d50783b */ /* 0x000f280000000200 */
[----:B------:R-:W4:Y:S04]  /*3840*/  LDSM.16.M88.4 R72, [R157+0x4000] ;  /* 0x004000009d48783b */ /* 0x000f280000000200 */
[----:B------:R-:W4:Y:S04]  /*3850*/  LDSM.16.M88.4 R48, [R157+0x4800] ;  /* 0x004800009d30783b */ /* 0x000f280000000200 */
[----:B------:R-:W4:Y:S04]  /*3860*/  LDSM.16.M88.4 R40, [R157+0x5000] ;  /* 0x005000009d28783b */ /* 0x000f280000000200 */
[----:B------:R-:W4:Y:S04]  /*3870*/  LDSM.16.M88.4 R68, [R157+0x5800] ;  /* 0x005800009d44783b */ /* 0x000f280000000200 */
[----:B------:R-:W4:Y:S01]  /*3880*/  LDSM.16.M88.4 R60, [R151+0x2000] ;  /* 0x00200000973c783b */ /* 0x000f220000000200 */
[C---:B--2---:R-:W-:Y:S03]  /*3890*/  HMMA.16816.F32 R20, R32.reuse, R16, RZ ;  /* 0x000000102014723c */ /* 0x044fe600000018ff */
[----:B-1----:R-:W1:Y:S03]  /*38a0*/  LDSM.16.M88.4 R8, [R151+0x3000] ;  /* 0x003000009708783b */ /* 0x002e660000000200 */
[C---:B------:R-:W-:Y:S01]  /*38b0*/  HMMA.16816.F32 R16, R32.reuse, R18, RZ ;  /* 0x000000122010723c */ /* 0x040fe200000018ff */
[----:B------:R-:W2:Y:S04]  /*38c0*/  LDSM.16.M88.4 R108, [R151+0x3800] ;  /* 0x00380000976c783b */ /* 0x000ea80000000200 */
[----:B------:R-:W2:Y:S01]  /*38d0*/  LDSM.16.M88.4 R96, [R151+0x4000] ;  /* 0x004000009760783b */ /* 0x000ea20000000200 */
[C---:B---3--:R-:W-:Y:S03]  /*38e0*/  HMMA.16816.F32 R28, R32.reuse, R24, RZ ;  /* 0x00000018201c723c */ /* 0x048fe600000018ff */
[----:B------:R-:W3:Y:S03]  /*38f0*/  LDSM.16.M88.4 R92, [R151+0x4800] ;  /* 0x00480000975c783b */ /* 0x000ee60000000200 */
[----:B------:R-:W-:Y:S01]  /*3900*/  HMMA.16816.F32 R24, R32, R26, RZ ;  /* 0x0000001a2018723c */ /* 0x000fe200000018ff */
[----:B------:R-:W3:Y:S04]  /*3910*/  LDSM.16.M88.4 R104, [R151+0x5000] ;  /* 0x005000009768783b */ /* 0x000ee80000000200 */
[----:B------:R-:W3:Y:S01]  /*3920*/  LDSM.16.M88.4 R100, [R151+0x5800] ;  /* 0x005800009764783b */ /* 0x000ee20000000200 */
[----:B----4-:R-:W-:Y:S03]  /*3930*/  HMMA.16816.F32 R20, R64, R56, R20 ;  /* 0x000000384014723c */ /* 0x010fe60000001814 */
[----:B------:R-:W0:Y:S03]  /*3940*/  LDGDEPBAR ;  /* 0x00000000000079af */ /* 0x000e260000000000 */
[----:B------:R-:W-:Y:S01]  /*3950*/  HMMA.16816.F32 R12, R32, R88, RZ ;  /* 0x00000058200c723c */ /* 0x000fe200000018ff */
[----:B------:R-:W-:-:S04]  /*3960*/  VIADD R56, R157, 0x2000 ;  /* 0x000020009d387836 */ /* 0x000fc80000000000 */
[----:B------:R-:W-:Y:S01]  /*3970*/  @P0 VIADD R154, R56, 0xffffffc0 ;  /* 0xffffffc0389a0836 */ /* 0x000fe20000000000 */
[C---:B------:R-:W-:Y:S03]  /*3980*/  HMMA.16816.F32 R84, R32.reuse, R80, RZ ;  /* 0x000000502054723c */ /* 0x040fe600000018ff */
[----:B------:R-:W-:Y:S02]  /*3990*/  IMAD R140, R0, 0x2, R154 ;  /* 0x00000002008c7824 */ /* 0x000fe400078e029a */
[C---:B------:R-:W-:Y:S01]  /*39a0*/  VIADD R147, R154.reuse, 0x800 ;  /* 0x000008009a937836 */ /* 0x040fe20000000000 */
[----:B------:R-:W-:Y:S01]  /*39b0*/  HMMA.16816.F32 R76, R32, R72, RZ ;  /* 0x00000048204c723c */ /* 0x000fe200000018ff */
[C---:B------:R-:W-:Y:S02]  /*39c0*/  VIADD R146, R154.reuse, 0x1000 ;  /* 0x000010009a927836 */ /* 0x040fe40000000000 */
[----:B------:R-:W-:-:S02]  /*39d0*/  VIADD R145, R154, 0x1800 ;  /* 0x000018009a917836 */ /* 0x000fc40000000000 */
[C---:B------:R-:W-:Y:S01]  /*39e0*/  VIADD R144, R154.reuse, 0x2000 ;  /* 0x000020009a907836 */ /* 0x040fe20000000000 */
[C---:B------:R-:W-:Y:S01]  /*39f0*/  HMMA.16816.F32 R52, R32.reuse, R48, RZ ;  /* 0x000000302034723c */ /* 0x040fe200000018ff */
[C---:B------:R-:W-:Y:S02]  /*3a00*/  VIADD R143, R154.reuse, 0x2800 ;  /* 0x000028009a8f7836 */ /* 0x040fe40000000000 */
[C---:B------:R-:W-:Y:S02]  /*3a10*/  VIADD R142, R154.reuse, 0x3000 ;  /* 0x000030009a8e7836 */ /* 0x040fe40000000000 */
[----:B------:R-:W-:Y:S01]  /*3a20*/  VIADD R141, R154, 0x3800 ;  /* 0x000038009a8d7836 */ /* 0x000fe20000000000 */
        /* <DEDUP_REMOVED lines=9> */
[C---:B------:R-:W-:Y:S01]  /*3ac0*/  HMMA.16816.F32 R16, R64.reuse, R58, R16 ;  /* 0x0000003a4010723c */ /* 0x040fe20000001810 */
[----:B------:R-:W4:Y:S05]  /*3ad0*/  LDSM.16.M88.4 R56, [R154+0x800] ;  /* 0x000800009a38783b */ /* 0x000f2a0000000200 */
[C---:B------:R-:W-:Y:S06]  /*3ae0*/  HMMA.16816.F32 R28, R64.reuse, R60, R28 ;  /* 0x0000003c401c723c */ /* 0x040fec000000181c */
[C---:B------:R-:W-:Y:S01]  /*3af0*/  HMMA.16816.F32 R24, R64.reuse, R62, R24 ;  /* 0x0000003e4018723c */ /* 0x040fe20000001818 */
[----:B------:R-:W4:Y:S05]  /*3b00*/  LDSM.16.M88.4 R60, [R154] ;  /* 0x000000009a3c783b */ /* 0x000f2a0000000200 */
[C---:B-1----:R-:W-:Y:S06]  /*3b10*/  HMMA.16816.F32 R12, R64.reuse, R8, R12 ;  /* 0x00000008400c723c */ /* 0x042fec000000180c */
[C---:B------:R-:W-:Y:S01]  /*3b20*/  HMMA.16816.F32 R88, R64.reuse, R10, R88 ;  /* 0x0000000a4058723c */ /* 0x040fe20000001858 */
[----:B------:R-:W1:Y:S05]  /*3b30*/  LDSM.16.M88.4 R8, [R154+0x1000] ;  /* 0x001000009a08783b */ /* 0x000e6a0000000200 */
[C---:B--2---:R-:W-:Y:S06]  /*3b40*/  HMMA.16816.F32 R84, R64.reuse, R108, R84 ;  /* 0x0000006c4054723c */ /* 0x044fec0000001854 */
[C---:B------:R-:W-:Y:S01]  /*3b50*/  HMMA.16816.F32 R80, R64.reuse, R110, R80 ;  /* 0x0000006e4050723c */ /* 0x040fe20000001850 */
[----:B------:R-:W-:Y:S05]  /*3b60*/  LDSM.16.M88.4 R108, [R140] ;  /* 0x000000008c6c783b */ /* 0x000fea0000000200 */
        /* <DEDUP_REMOVED lines=15> */
[----:B------:R-:W3:Y:S05]  /*3c60*/  LDSM.16.M88.4 R56, [R154+0x3800] ;  /* 0x003800009a38783b */ /* 0x000eea0000000200 */
[C---:B------:R-:W-:Y:S06]  /*3c70*/  HMMA.16816.F32 R28, R68.reuse, R60, R28 ;  /* 0x0000003c441c723c */ /* 0x040fec000000181c */
[C---:B------:R-:W-:Y:S01]  /*3c80*/  HMMA.16816.F32 R24, R68.reuse, R62, R24 ;  /* 0x0000003e4418723c */ /* 0x040fe20000001818 */
[----:B------:R-:W4:Y:S05]  /*3c90*/  LDSM.16.M88.4 R60, [R154+0x3000] ;  /* 0x003000009a3c783b */ /* 0x000f2a0000000200 */
[C---:B-1----:R-:W-:Y:S06]  /*3ca0*/  HMMA.16816.F32 R12, R68.reuse, R8, R12 ;  /* 0x00000008440c723c */ /* 0x042fec000000180c */
[C---:B------:R-:W-:Y:S01]  /*3cb0*/  HMMA.16816.F32 R88, R68.reuse, R10, R88 ;  /* 0x0000000a4458723c */ /* 0x040fe20000001858 */
[----:B------:R-:W-:Y:S05]  /*3cc0*/  LDSM.16.M88.4 R8, [R153] ;  /* 0x000000009908783b */ /* 0x000fea0000000200 */
[C---:B--2---:R-:W-:Y:S06]  /*3cd0*/  HMMA.16816.F32 R52, R68.reuse, R64, R52 ;  /* 0x000000404434723c */ /* 0x044fec0000001834 */
[C---:B------:R-:W-:Y:S01]  /*3ce0*/  HMMA.16816.F32 R48, R68.reuse, R66, R48 ;  /* 0x000000424430723c */ /* 0x040fe20000001830 */
        /* <DEDUP_REMOVED lines=9> */
[----:B------:R-:W3:Y:S05]  /*3d80*/  LDSM.16.M88.4 R92, [R140+0x2000] ;  /* 0x002000008c5c783b */ /* 0x000eea0000000200 */
[C---:B----4-:R-:W-:Y:S06]  /*3d90*/  HMMA.16816.F32 R44, R68.reuse, R60, R44 ;  /* 0x0000003c442c723c */ /* 0x050fec000000182c */
[----:B------:R-:W-:Y:S01]  /*3da0*/  HMMA.16816.F32 R40, R68, R62, R40 ;  /* 0x0000003e4428723c */ /* 0x000fe20000001828 */
[----:B------:R-:W4:Y:S01]  /*3db0*/  LDSM.16.M88.4 R60, [R140+0x3800] ;  /* 0x003800008c3c783b */ /* 0x000f220000000200 */
[----:B------:R-:W-:-:S04]  /*3dc0*/  DEPBAR.LE SB0, 0x0 ;  /* 0x000080000000791a */ /* 0x000fc80000000000 */
[----:B-1----:R-:W-:Y:S01]  /*3dd0*/  HMMA.16816.F32 R52, R8, R64, R52 ;  /* 0x000000400834723c */ /* 0x002fe20000001834 */
[----:B------:R-:W-:-:S05]  /*3de0*/  LOP3.LUT R69, R128, 0xffffffe0, RZ, 0xc0, !PT ;  /* 0xffffffe080457812 */ /* 0x000fca00078ec0ff */
[----:B------:R-:W-:Y:S01]  /*3df0*/  IMAD.IADD R69, R122, 0x1, -R69 ;  /* 0x000000017a457824 */ /* 0x000fe200078e0a45 */
[----:B------:R-:W-:Y:S01]  /*3e00*/  HMMA.16816.F32 R24, R8, R110, R24 ;  /* 0x0000006e0818723c */ /* 0x000fe20000001818 */
[----:B------:R-:W-:-:S03]  /*3e10*/  IMAD R65, R124, 0x10, R126 ;  /* 0x000000107c417824 */ /* 0x000fc600078e027e */
[----:B------:R-:W-:Y:S02]  /*3e20*/  SHF.R.S32.HI R168, RZ, 0x1f, R69 ;  /* 0x0000001fffa87819 */ /* 0x000fe40000011445 */
[----:B------:R-:W-:Y:S02]  /*3e30*/  HMMA.16816.F32 R28, R8, R108, R28 ;  /* 0x0000006c081c723c */ /* 0x000fe4000000181c */
[----:B------:R-:W-:-:S04]  /*3e40*/  LEA.HI R168, R168, R69, RZ, 0x2 ;  /* 0x00000045a8a87211 */ /* 0x000fc800078f10ff */
[----:B------:R-:W-:Y:S01]  /*3e50*/  SHF.R.S32.HI R168, RZ, 0x2, R168 ;  /* 0x00000002ffa87819 */ /* 0x000fe200000114a8 */
[----:B--2---:R-:W-:Y:S03]  /*3e60*/  HMMA.16816.F32 R44, R8, R56, R44 ;  /* 0x00000038082c723c */ /* 0x004fe6000000182c */
[----:B------:R-:W-:-:S03]  /*3e70*/  IADD3 R0, R65, 0x1, R168 ;  /* 0x0000000141007810 */ /* 0x000fc60007ffe0a8 */
[----:B------:R-:W-:Y:S01]  /*3e80*/  HMMA.16816.F32 R20, R8, R104, R20 ;  /* 0x000000680814723c */ /* 0x000fe20000001814 */
[----:B------:R-:W-:-:S05]  /*3e90*/  IADD3 R0, R114, R0, -R129 ;  /* 0x0000000072007210 */ /* 0x000fca0007ffe881 */
[----:B------:R-:W-:Y:S01]  /*3ea0*/  IMAD.IADD R57, R0, 0x1, R123 ;  /* 0x0000000100397824 */ /* 0x000fe200078e027b */
[----:B------:R-:W-:Y:S01]  /*3eb0*/  HMMA.16816.F32 R16, R8, R106, R16 ;  /* 0x0000006a0810723c */ /* 0x000fe20000001810 */
[----:B------:R-:W-:-:S03]  /*3ec0*/  IMAD.IADD R0, R125, 0x1, R172 ;  /* 0x000000017d007824 */ /* 0x000fc600078e02ac */
[C---:B------:R-:W-:Y:S01]  /*3ed0*/  VIMNMX R123, R57.reuse, R114, PT ;  /* 0x00000072397b7248 */ /* 0x040fe20003fe0100 */
[----:B------:R-:W-:Y:S01]  /*3ee0*/  VIADD R2, R0, 0x1 ;  /* 0x0000000100027836 */ /* 0x000fe20000000000 */
[----:B------:R-:W-:Y:S01]  /*3ef0*/  HMMA.16816.F32 R12, R8, R100, R12 ;  /* 0x00000064080c723c */ /* 0x000fe2000000180c */
[----:B------:R-:W-:-:S03]  /*3f00*/  VIADDMNMX R122, R57, 0x8, R114, PT ;  /* 0x00000008397a7846 */ /* 0x000fc60003800172 */
[C---:B------:R-:W-:Y:S02]  /*3f10*/  ISETP.GE.AND P6, PT, R2.reuse, R123, PT ;  /* 0x0000007b0200720c */ /* 0x040fe40003fc6270 */
[----:B------:R-:W-:Y:S01]  /*3f20*/  HMMA.16816.F32 R88, R8, R102, R88 ;  /* 0x000000660858723c */ /* 0x000fe20000001858 */
[----:B------:R-:W-:-:S05]  /*3f30*/  ISETP.GE.AND P4, PT, R2, R122, PT ;  /* 0x0000007a0200720c */ /* 0x000fca0003f86270 */
[C---:B---3--:R-:W-:Y:S06]  /*3f40*/  HMMA.16816.F32 R84, R8.reuse, R96, R84 ;  /* 0x000000600854723c */ /* 0x048fec0000001854 */
[C---:B------:R-:W-:Y:S06]  /*3f50*/  HMMA.16816.F32 R80, R8.reuse, R98, R80 ;  /* 0x000000620850723c */ /* 0x040fec0000001850 */
[C---:B------:R-:W-:Y:S06]  /*3f60*/  HMMA.16816.F32 R76, R8.reuse, R92, R76 ;  /* 0x0000005c084c723c */ /* 0x040fec000000184c */
[C---:B------:R-:W-:Y:S06]  /*3f70*/  HMMA.16816.F32 R72, R8.reuse, R94, R72 ;  /* 0x0000005e0848723c */ /* 0x040fec0000001848 */
[C---:B------:R-:W-:Y:S06]  /*3f80*/  HMMA.16816.F32 R48, R8.reuse, R66, R48 ;  /* 0x000000420830723c */ /* 0x040fec0000001830 */
[C---:B------:R-:W-:Y:S06]  /*3f90*/  HMMA.16816.F32 R40, R8.reuse, R58, R40 ;  /* 0x0000003a0828723c */ /* 0x040fec0000001828 */
[C---:B----4-:R-:W-:Y:S06]  /*3fa0*/  HMMA.16816.F32 R36, R8.reuse, R60, R36 ;  /* 0x0000003c0824723c */ /* 0x050fec0000001824 */
[----:B------:R-:W-:Y:S07]  /*3fb0*/  HMMA.16816.F32 R32, R8, R62, R32 ;  /* 0x0000003e0820723c */ /* 0x000fee0000001820 */
[C---:B------:R-:W-:Y:S01]  /*3fc0*/  VIADD R9, R0.reuse, 0x8 ;  /* 0x0000000800097836 */ /* 0x040fe20000000000 */
[----:B------:R-:W-:Y:S01]  /*3fd0*/  I2FP.F32.S32 R8, R2 ;  /* 0x0000000200087245 */ /* 0x000fe20000201400 */
[----:B------:R-:W-:-:S02]  /*3fe0*/  VIADD R10, R0, 0x9 ;  /* 0x00000009000a7836 */ /* 0x000fc40000000000 */
[C---:B------:R-:W-:Y:S01]  /*3ff0*/  VIADD R11, R0.reuse, 0x68 ;  /* 0x00000068000b7836 */ /* 0x040fe20000000000 */
[----:B------:R-:W-:Y:S01]  /*4000*/  BAR.SYNC.DEFER_BLOCKING 0x0 ;  /* 0x0000000000007b1d */ /* 0x000fe20000010000 */
[----:B------:R-:W-:Y:S01]  /*4010*/  ISETP.GE.AND P5, PT, R9, R123, PT ;  /* 0x0000007b0900720c */ /* 0x000fe20003fa6270 */
[----:B------:R-:W-:Y:S01]  /*4020*/  FFMA.FTZ R29, R3, R8, R29 ;  /* 0x00000008031d7223 */ /* 0x000fe2000001001d */
[----:B------:R-:W-:Y:S01]  /*4030*/  ISETP.GE.AND P0, PT, R9, R122, PT ;  /* 0x0000007a0900720c */ /* 0x000fe20003f06270 */
[C---:B------:R-:W-:Y:S01]  /*4040*/  FFMA.FTZ R31, R3.reuse, R8, R31 ;  /* 0x00000008031f7223 */ /* 0x040fe2000001001f */
[----:B------:R-:W-:Y:S01]  /*4050*/  I2FP.F32.S32 R9, R9 ;  /* 0x0000000900097245 */ /* 0x000fe20000201400 */
[----:B------:R-:W-:Y:S01]  /*4060*/  VIADD R8, R0, 0x10 ;  /* 0x0000001000087836 */ /* 0x000fe20000000000 */
[----:B------:R-:W-:Y:S02]  /*4070*/  I2FP.F32.S32 R2, R10 ;  /* 0x0000000a00027245 */ /* 0x000fe40000201400 */
[C---:B------:R-:W-:Y:S01]  /*4080*/  ISETP.GE.AND P1, PT, R10.reuse, R123, PT ;  /* 0x0000007b0a00720c */ /* 0x040fe20003f26270 */
[CC--:B------:R-:W-:Y:S01]  /*4090*/  FFMA.FTZ R24, R3.reuse, R9.reuse, R24 ;  /* 0x0000000903187223 */ /* 0x0c0fe20000010018 */
[C---:B------:R-:W-:Y:S01]  /*40a0*/  FFMA.FTZ R26, R3.reuse, R9, R26 ;  /* 0x00000009031a7223 */ /* 0x040fe2000001001a */
[CC--:B------:R-:W-:Y:S01]  /*40b0*/  FFMA.FTZ R25, R3.reuse, R2.reuse, R25 ;  /* 0x0000000203197223 */ /* 0x0c0fe20000010019 */
[----:B------:R-:W-:Y:S01]  /*40c0*/  FFMA.FTZ R27, R3, R2, R27 ;  /* 0x00000002031b7223 */ /* 0x000fe2000001001b */
        /* <DEDUP_REMOVED lines=157> */
[----:B------:R-:W-:-:S02]  /*4aa0*/  I2FP.F32.S32 R52, R52 ;  /* 0x0000003400347245 */ /* 0x000fc40000201400 */
        /* <DEDUP_REMOVED lines=15> */
[-C--:B------:R-:W-:Y:S01]  /*4ba0*/  ISETP.GE.AND P6, PT, R46, R123.reuse, PT ;  /* 0x0000007b2e00720c */ /* 0x080fe20003fc6270 */
[----:B------:R-:W-:Y:S01]  /*4bb0*/  VIADD R2, R0, 0x69 ;  /* 0x0000006900027836 */ /* 0x000fe20000000000 */
[----:B------:R-:W-:Y:S02]  /*4bc0*/  ISETP.GE.AND P4, PT, R46, R122, PT ;  /* 0x0000007a2e00720c */ /* 0x000fe40003f86270 */
[----:B------:R-:W-:Y:S02]  /*4bd0*/  I2FP.F32.S32 R46, R46 ;  /* 0x0000002e002e7245 */ /* 0x000fe40000201400 */
[----:B------:R-:W-:Y:S02]  /*4be0*/  FSEL R53, R49, -INF , !P5 ;  /* 0xff80000031357808 */ /* 0x000fe40006800000 */
[----:B------:R-:W-:Y:S01]  /*4bf0*/  FSEL R50, R50, -INF , !P0 ;  /* 0xff80000032327808 */ /* 0x000fe20004000000 */
[-C--:B------:R-:W-:Y:S01]  /*4c00*/  FFMA.FTZ R45, R3, R46.reuse, R45 ;  /* 0x0000002e032d7223 */ /* 0x080fe2000001002d */
[----:B------:R-:W-:Y:S01]  /*4c10*/  ISETP.GE.AND P5, PT, R11, R123, PT ;  /* 0x0000007b0b00720c */ /* 0x000fe20003fa6270 */
[----:B------:R-:W-:Y:S01]  /*4c20*/  FFMA.FTZ R46, R3, R46, R47 ;  /* 0x0000002e032e7223 */ /* 0x000fe2000001002f */
[----:B------:R-:W-:-:S02]  /*4c30*/  ISETP.GE.AND P0, PT, R11, R122, PT ;  /* 0x0000007a0b00720c */ /* 0x000fc40003f06270 */
        /* <DEDUP_REMOVED lines=8> */
[----:B------:R-:W-:-:S02]  /*4cc0*/  FSEL R45, R45, -INF , !P6 ;  /* 0xff8000002d2d7808 */ /* 0x000fc40007000000 */
        /* <DEDUP_REMOVED lines=8> */
[----:B------:R-:W-:Y:S01]  /*4d50*/  I2FP.F32.S32 R9, R2 ;  /* 0x0000000200097245 */ /* 0x000fe20000201400 */
[CC--:B------:R-:W-:Y:S01]  /*4d60*/  FFMA.FTZ R29, R3.reuse, R8.reuse, R36 ;  /* 0x00000008031d7223 */ /* 0x0c0fe20000010024 */
[C---:B------:R-:W-:Y:S01]  /*4d70*/  FFMA.FTZ R26, R3.reuse, R8, R38 ;  /* 0x00000008031a7223 */ /* 0x040fe20000010026 */
[----:B------:R-:W-:Y:S01]  /*4d80*/  FSEL R42, R42, -INF , !P0 ;  /* 0xff8000002a2a7808 */ /* 0x000fe20004000000 */
[----:B------:R-:W-:Y:S01]  /*4d90*/  VIADD R8, R0, 0x79 ;  /* 0x0000007900087836 */ /* 0x000fe20000000000 */
[C---:B------:R-:W-:Y:S01]  /*4da0*/  ISETP.GE.AND P5, PT, R10.reuse, R123, PT ;  /* 0x0000007b0a00720c */ /* 0x040fe20003fa6270 */
[----:B------:R-:W-:Y:S01]  /*4db0*/  FFMA.FTZ R34, R3, R9, R34 ;  /* 0x0000000903227223 */ /* 0x000fe20000010022 */
[----:B------:R-:W-:Y:S02]  /*4dc0*/  ISETP.GE.AND P0, PT, R10, R122, PT ;  /* 0x0000007a0a00720c */ /* 0x000fe40003f06270 */
[----:B------:R-:W-:Y:S02]  /*4dd0*/  FSEL R41, R41, -INF , !P1 ;  /* 0xff80000029297808 */ /* 0x000fe40004800000 */
[----:B------:R-:W-:-:S02]  /*4de0*/  FSEL R40, R40, -INF , !P2 ;  /* 0xff80000028287808 */ /* 0x000fc40005000000 */
[----:B------:R-:W-:Y:S02]  /*4df0*/  I2FP.F32.S32 R54, R0 ;  /* 0x0000000000367245 */ /* 0x000fe40000201400 */
[----:B------:R-:W-:Y:S02]  /*4e00*/  I2FP.F32.S32 R10, R10 ;  /* 0x0000000a000a7245 */ /* 0x000fe40000201400 */
[C---:B------:R-:W-:Y:S02]  /*4e10*/  ISETP.GE.AND P1, PT, R2.reuse, R123, PT ;  /* 0x0000007b0200720c */ /* 0x040fe40003f26270 */
[----:B------:R-:W-:Y:S01]  /*4e20*/  ISETP.GE.AND P2, PT, R2, R122, PT ;  /* 0x0000007a0200720c */ /* 0x000fe20003f46270 */
[----:B------:R-:W-:Y:S01]  /*4e30*/  FFMA.FTZ R2, R3, R9, R32 ;  /* 0x0000000903027223 */ /* 0x000fe20000010020 */
[----:B------:R-:W-:Y:S01]  /*4e40*/  FSEL R29, R29, -INF , !P6 ;  /* 0xff8000001d1d7808 */ /* 0x000fe20007000000 */
[CC--:B------:R-:W-:Y:S01]  /*4e50*/  FFMA.FTZ R27, R3.reuse, R10.reuse, R37 ;  /* 0x0000000a031b7223 */ /* 0x0c0fe20000010025 */
[----:B------:R-:W-:Y:S01]  /*4e60*/  FSEL R26, R26, -INF , !P4 ;  /* 0xff8000001a1a7808 */ /* 0x000fe20006000000 */
[----:B------:R-:W-:Y:S01]  /*4e70*/  FFMA.FTZ R24, R3, R10, R39 ;  /* 0x0000000a03187223 */ /* 0x000fe20000010027 */
[----:B------:R-:W-:-:S02]  /*4e80*/  ISETP.GE.AND P6, PT, R0, R123, PT ;  /* 0x0000007b0000720c */ /* 0x000fc40003fc6270 */
[----:B------:R-:W-:Y:S01]  /*4e90*/  ISETP.GE.AND P4, PT, R0, R122, PT ;  /* 0x0000007a0000720c */ /* 0x000fe20003f86270 */
[CC--:B------:R-:W-:Y:S01]  /*4ea0*/  FFMA.FTZ R0, R3.reuse, R54.reuse, R28 ;  /* 0x0000003603007223 */ /* 0x0c0fe2000001001c */
[----:B------:R-:W-:Y:S01]  /*4eb0*/  FFMA.FTZ R54, R3, R54, R30 ;  /* 0x0000003603367223 */ /* 0x000fe2000001001e */
[----:B------:R-:W-:Y:S02]  /*4ec0*/  FSEL R30, R2, -INF , !P1 ;  /* 0xff800000021e7808 */ /* 0x000fe40004800000 */
[----:B------:R-:W-:Y:S02]  /*4ed0*/  ISETP.GT.AND P1, PT, R165, R160, PT ;  /* 0x000000a0a500720c */ /* 0x000fe40003f24270 */
[----:B------:R-:W-:Y:S02]  /*4ee0*/  FSEL R27, R27, -INF , !P5 ;  /* 0xff8000001b1b7808 */ /* 0x000fe40006800000 */
[----:B------:R-:W-:Y:S02]  /*4ef0*/  FSEL R24, R24, -INF , !P0 ;  /* 0xff80000018187808 */ /* 0x000fe40004000000 */
[----:B------:R-:W-:-:S02]  /*4f00*/  ISETP.GE.AND P5, PT, R8, R123, PT ;  /* 0x0000007b0800720c */ /* 0x000fc40003fa6270 */
[----:B------:R-:W-:Y:S02]  /*4f10*/  ISETP.GE.AND P0, PT, R8, R122, PT ;  /* 0x0000007a0800720c */ /* 0x000fe40003f06270 */
[----:B------:R-:W-:Y:S02]  /*4f20*/  I2FP.F32.S32 R8, R8 ;  /* 0x0000000800087245 */ /* 0x000fe40000201400 */
[----:B------:R-:W-:Y:S02]  /*4f30*/  FSEL R34, R34, -INF , !P2 ;  /* 0xff80000022227808 */ /* 0x000fe40005000000 */
[----:B------:R-:W-:Y:S01]  /*4f40*/  FSEL R54, R54, -INF , !P4 ;  /* 0xff80000036367808 */ /* 0x000fe20006000000 */
[CC--:B------:R-:W-:Y:S01]  /*4f50*/  FFMA.FTZ R28, R3.reuse, R8.reuse, R33 ;  /* 0x00000008031c7223 */ /* 0x0c0fe20000010021 */
[----:B------:R-:W-:Y:S01]  /*4f60*/  FFMA.FTZ R32, R3, R8, R35 ;  /* 0x0000000803207223 */ /* 0x000fe20000010023 */
[----:B------:R-:W-:-:S03]  /*4f70*/  FSEL R33, R0, -INF , !P6 ;  /* 0xff80000000217808 */ /* 0x000fc60007000000 */
        /* <DEDUP_REMOVED lines=63> */
.L_x_7216:
[----:B------:R-:W-:-:S04]  /*5370*/  LEA R35, -R116, RZ, 0x7 ;  /* 0x000000ff74237211 */ /* 0x000fc800078e39ff */
[----:B------:R-:W-:-:S07]  /*5380*/  SHF.R.S32.HI R0, RZ, 0x1f, R35 ;  /* 0x0000001fff007819 */ /* 0x000fce0000011423 */
.L_x_7217:
        /* <DEDUP_REMOVED lines=8> */
[----:B------:R-:W-:-:S03]  /*5410*/  @!P0 IMAD.WIDE.U32 R48, R116, 0x60, R120 ;  /* 0x0000006074308825 */ /* 0x000fc600078e0078 */
[----:B------:R-:W3:Y:S01]  /*5420*/  @!P0 LDC.64 R18, c[0x0][0x218] ;  /* 0x00008600ff128b82 */ /* 0x000ee20000000a00 */
[----:B------:R-:W-:-:S04]  /*5430*/  @!P0 IMAD.WIDE.U32 R74, R116, 0x30, R36 ;  /* 0x00000030744a8825 */ /* 0x000fc800078e0024 */
[----:B------:R-:W-:Y:S01]  /*5440*/  @!P0 IMAD.MOV.U32 R14, RZ, RZ, R120 ;  /* 0x000000ffff0e8224 */ /* 0x000fe200078e0078 */
[----:B------:R-:W-:Y:S01]  /*5450*/  @!P0 IADD3 R2, P5, R35, R74, RZ ;  /* 0x0000004a23028210 */ /* 0x000fe20007fbe0ff */
[--C-:B------:R-:W-:Y:S01]  /*5460*/  @!P0 IMAD.MOV.U32 R15, RZ, RZ, R121.reuse ;  /* 0x000000ffff0f8224 */ /* 0x100fe200078e0079 */
[----:B------:R-:W4:Y:S01]  /*5470*/  @!P0 LDC.64 R16, c[0x0][0x218] ;  /* 0x00008600ff108b82 */ /* 0x000f220000000a00 */
[----:B------:R-:W-:Y:S02]  /*5480*/  @!P0 IMAD R13, R117, 0x60, RZ ;  /* 0x00000060750d8824 */ /* 0x000fe400078e02ff */
[----:B------:R-:W-:Y:S01]  /*5490*/  @!P0 IMAD.X R10, R0, 0x1, R121, P2 ;  /* 0x00000001000a8824 */ /* 0x000fe200010e0679 */
[----:B------:R-:W-:Y:S01]  /*54a0*/  @!P0 IADD3 R37, P2, R35, R48, RZ ;  /* 0x0000003023258210 */ /* 0x000fe20007f5e0ff */
[----:B------:R-:W-:Y:S02]  /*54b0*/  @!P0 IMAD R47, R117, 0x30, RZ ;  /* 0x00000030752f8824 */ /* 0x000fe400078e02ff */
[----:B------:R-:W-:Y:S01]  /*54c0*/  @!P0 IMAD.WIDE.U32 R72, R116, 0x50, R14 ;  /* 0x0000005074488825 */ /* 0x000fe200078e000e */
[----:B-1----:R-:W-:Y:S01]  /*54d0*/  @!P0 LEA R74, P6, R11, R8, 0x1 ;  /* 0x000000080b4a8211 */ /* 0x002fe200078c08ff */
[----:B------:R-:W1:Y:S01]  /*54e0*/  @!P0 LDC.64 R14, c[0x0][0x218] ;  /* 0x00008600ff0e8b82 */ /* 0x000e620000000a00 */
[C---:B------:R-:W-:Y:S01]  /*54f0*/  @!P0 IADD3.X R48, R0.reuse, R49, R13, P2, !PT ;  /* 0x0000003100308210 */ /* 0x040fe200017fe40d */
[----:B------:R-:W-:Y:S01]  /*5500*/  @!P0 IMAD R39, R117, 0x50, RZ ;  /* 0x0000005075278824 */ /* 0x000fe200078e02ff */
[----:B------:R-:W-:-:S02]  /*5510*/  @!P0 IADD3.X R38, R0, R75, R47, P5, !PT ;  /* 0x0000004b00268210 */ /* 0x000fc40002ffe42f */
[----:B------:R-:W-:Y:S02]  /*5520*/  @!P0 LEA.HI.X R75, R11, R9, R10, 0x1, P6 ;  /* 0x000000090b4b8211 */ /* 0x000fe400030f0c0a */
[C---:B------:R-:W-:Y:S01]  /*5530*/  @!P0 IADD3 R36, P4, R35.reuse, R72, RZ ;  /* 0x0000004823248210 */ /* 0x040fe20007f9e0ff */
[----:B------:R-:W5:Y:S01]  /*5540*/  @!P0 LDC.64 R12, c[0x0][0x218] ;  /* 0x00008600ff0c8b82 */ /* 0x000f620000000a00 */
[-C--:B------:R-:W-:Y:S01]  /*5550*/  @!P0 IADD3 R47, P5, P2, R35, R120.reuse, R162 ;  /* 0x00000078232f8210 */ /* 0x080fe20007abe0a2 */
[----:B------:R-:W-:Y:S01]  /*5560*/  @!PT LDS RZ, [RZ] ;  /* 0x00000000fffff984 */ /* 0x000fe20000000800 */
[----:B------:R-:W-:Y:S01]  /*5570*/  @!PT LDS RZ, [RZ] ;  /* 0x00000000fffff984 */ /* 0x000fe20000000800 */
[----:B------:R-:W-:Y:S01]  /*5580*/  @!PT LDS RZ, [RZ] ;  /* 0x00000000fffff984 */ /* 0x000fe20000000800 */
[----:B------:R2:W-:Y:S01]  /*5590*/  @!P0 LDGSTS.E.BYPASS.LTC128B.128 [R166+0x2000], desc[UR10][R74.64] ;  /* 0x020000004aa68fae */ /* 0x0005e2000b901d4a */
[----:B------:R-:W-:Y:S02]  /*55a0*/  @!P0 IADD3.X R39, R0, R73, R39, P4, !PT ;  /* 0x0000004900278210 */ /* 0x000fe400027fe427 */
        /* <DEDUP_REMOVED lines=66> */
.L_x_7219:
[----:B------:R-:W-:Y:S05]  /*59d0*/  BSYNC B0 ;  /* 0x0000000000007941 */ /* 0x000fea0003800000 */
.L_x_7218:
[----:B------:R-:W0:Y:S01]  /*59e0*/  LDGDEPBAR ;  /* 0x00000000000079af */ /* 0x000e220000000000 */
[----:B------:R-:W-:-:S04]  /*59f0*/  IADD3 R120, P0, R35, R120, RZ ;  /* 0x0000007823787210 */ /* 0x000fc80007f1e0ff */
[----:B------:R-:W-:-:S09]  /*5a00*/  IADD3.X R121, R0, R121, RZ, P0, !PT ;  /* 0x0000007900797210 */ /* 0x000fd200007fe4ff */
.L_x_7215:
[----:B------:R-:W-:Y:S01]  /*5a10*/  FMNMX.FTZ R0, R33, R61, !PT ;  /* 0x0000003d21007209 */ /* 0x000fe20007810000 */
[----:B------:R-:W-:Y:S01]  /*5a20*/  ULDC UR12, c[0x0][0x2ec] ;  /* 0x0000bb00000c7ab9 */ /* 0x000fe20000000800 */
[----:B-12---:R-:W-:Y:S01]  /*5a30*/  FMNMX.FTZ R9, R54, R92, !PT ;  /* 0x0000005c36097209 */ /* 0x006fe20007810000 */
        /* <DEDUP_REMOVED lines=97> */
[----:B------:R-:W1:Y:S01]  /*6050*/  LDSM.16.MT88.4 R92, [R152+0x6000] ;  /* 0x00600000985c783b */ /* 0x000e620000004200 */
        /* <DEDUP_REMOVED lines=44> */
[----:B------:R-:W-:Y:S01]  /*6320*/  LDSM.16.MT88.4 R20, [R150+0x8800] ;  /* 0x008800009614783b */ /* 0x000fe20000004200 */
[----:B------:R-:W-:Y:S01]  /*6330*/  FADD.FTZ R61, R64, R61 ;  /* 0x0000003d403d7221 */ /* 0x000fe20000010000 */
[--C-:B------:R-:W-:Y:S01]  /*6340*/  FFMA.FTZ R52, R41, UR12, -R38.reuse ;  /* 0x0000000c29347c23 */ /* 0x100fe20008010826 */
[----:B------:R-:W-:Y:S01]  /*6350*/  FFMA.FTZ R41, R44, UR12, -R33 ;  /* 0x0000000c2c297c23 */ /* 0x000fe20008010821 */
[----:B------:R-:W3:Y:S01]  /*6360*/  MUFU.EX2 R37, R37 ;  /* 0x0000002500257308 */ /* 0x000ee20000000800 */
[----:B--2---:R-:W-:Y:S01]  /*6370*/  F2FP.F16.F32.PACK_AB R81, R63, R100 ;  /* 0x000000643f51723e */ /* 0x004fe200000000ff */
[----:B------:R-:W-:Y:S01]  /*6380*/  FADD.FTZ R63, R100, R63 ;  /* 0x0000003f643f7221 */ /* 0x000fe20000010000 */
[----:B------:R-:W-:Y:S01]  /*6390*/  FADD.FTZ R64, R62, R61 ;  /* 0x0000003d3e407221 */ /* 0x000fe20000010000 */
[--C-:B------:R-:W-:Y:S01]  /*63a0*/  FFMA.FTZ R62, R31, UR12, -R38.reuse ;  /* 0x0000000c1f3e7c23 */ /* 0x100fe20008010826 */
[--C-:B------:R-:W-:Y:S01]  /*63b0*/  FFMA.FTZ R45, R45, UR12, -R38.reuse ;  /* 0x0000000c2d2d7c23 */ /* 0x100fe20008010826 */
[----:B------:R-:W-:Y:S01]  /*63c0*/  FFMA.FTZ R43, R43, UR12, -R38 ;  /* 0x0000000c2b2b7c23 */ /* 0x000fe20008010826 */
        /* <DEDUP_REMOVED lines=9> */
[----:B---3--:R-:W-:Y:S01]  /*6460*/  F2FP.F16.F32.PACK_AB R83, R37, R66 ;  /* 0x000000422553723e */ /* 0x008fe200000000ff */
[----:B------:R-:W-:Y:S01]  /*6470*/  FADD.FTZ R66, R66, R63 ;  /* 0x0000003f42427221 */ /* 0x000fe20000010000 */
[----:B------:R-:W-:-:S03]  /*6480*/  LEA.HI.X R175, R120, UR9, R121, 0x1, P0 ;  /* 0x0000000978af7c11 */ /* 0x000fc600080f0c79 */
[----:B------:R-:W-:Y:S01]  /*6490*/  FADD.FTZ R66, R37, R66 ;  /* 0x0000004225427221 */ /* 0x000fe20000010000 */
[----:B------:R-:W-:Y:S01]  /*64a0*/  FFMA.FTZ R37, R40, UR12, -R33 ;  /* 0x0000000c28257c23 */ /* 0x000fe20008010821 */
[----:B------:R-:W-:Y:S01]  /*64b0*/  HMMA.16816.F32 R68, R80, R72, RZ ;  /* 0x000000485044723c */ /* 0x000fe200000018ff */
[----:B------:R-:W-:Y:S01]  /*64c0*/  MUFU.EX2 R36, R36 ;  /* 0x0000002400247308 */ /* 0x000fe20000000800 */
[----:B------:R-:W-:-:S04]  /*64d0*/  FFMA.FTZ R40, R28, UR12, -R38 ;  /* 0x0000000c1c287c23 */ /* 0x000fc80008010826 */
        /* <DEDUP_REMOVED lines=12> */
[----:B--2---:R-:W-:Y:S01]  /*65a0*/  F2FP.F16.F32.PACK_AB R8, R35, R48 ;  /* 0x000000302308723e */ /* 0x004fe200000000ff */
[----:B------:R-:W-:Y:S01]  /*65b0*/  FADD.FTZ R48, R48, R47 ;  /* 0x0000002f30307221 */ /* 0x000fe20000010000 */
[----:B-1----:R-:W-:Y:S01]  /*65c0*/  F2FP.F16.F32.PACK_AB R9, R6, R39 ;  /* 0x000000270609723e */ /* 0x002fe200000000ff */
[----:B------:R-:W-:-:S03]  /*65d0*/  FADD.FTZ R39, R39, R66 ;  /* 0x0000004227277221 */ /* 0x000fc60000010000 */
[----:B------:R-:W-:Y:S01]  /*65e0*/  F2FP.F16.F32.PACK_AB R10, R5, R36 ;  /* 0x00000024050a723e */ /* 0x000fe200000000ff */
[----:B------:R-:W-:Y:S01]  /*65f0*/  MUFU.EX2 R60, R60 ;  /* 0x0000003c003c7308 */ /* 0x000fe20000000800 */
[----:B------:R-:W-:Y:S01]  /*6600*/  FADD.FTZ R28, R6, R39 ;  /* 0x00000027061c7221 */ /* 0x000fe20000010000 */
[----:B---3--:R-:W-:-:S06]  /*6610*/  F2FP.F16.F32.PACK_AB R11, R4, R25 ;  /* 0x00000019040b723e */ /* 0x008fcc00000000ff */
[----:B------:R-:W1:Y:S01]  /*6620*/  MUFU.EX2 R59, R59 ;  /* 0x0000003b003b7308 */ /* 0x000e620000000800 */
[----:B------:R-:W-:Y:S01]  /*6630*/  FADD.FTZ R25, R25, R28 ;  /* 0x0000001c19197221 */ /* 0x000fe20000010000 */
[C---:B------:R-:W-:Y:S06]  /*6640*/  HMMA.16816.F32 R68, R8.reuse, R12, R68 ;  /* 0x0000000c0844723c */ /* 0x040fec0000001844 */
        /* <DEDUP_REMOVED lines=91> */
[----:B------:R5:W-:Y:S08]  /*6c00*/  MUFU.EX2 R6, R29 ;  /* 0x0000001d00067308 */ /* 0x000bf00000000800 */
[----:B------:R5:W5:Y:S01]  /*6c10*/  MUFU.EX2 R39, R27 ;  /* 0x0000001b00277308 */ /* 0x000b620000000800 */
        /* <DEDUP_REMOVED lines=23> */
[----:B------:R-:W-:Y:S01]  /*6d90*/  FFMA.FTZ R35, R30, UR12, -R38 ;  /* 0x0000000c1e237c23 */ /* 0x000fe20008010826 */
[----:B------:R-:W-:Y:S01]  /*6da0*/  F2FP.F16.F32.PACK_AB R12, R45, R62 ;  /* 0x0000003e2d0c723e */ /* 0x000fe200000000ff */
[----:B------:R-:W1:Y:S01]  /*6db0*/  LDSM.16.MT88.4 R8, [R149+0x9000] ;  /* 0x009000009508783b */ /* 0x000e620000004200 */
[----:B------:R-:W-:Y:S01]  /*6dc0*/  FADD.FTZ R38, R36, R13 ;  /* 0x0000000d24267221 */ /* 0x000fe20000010000 */
[----:B--2---:R-:W-:Y:S01]  /*6dd0*/  F2FP.F16.F32.PACK_AB R13, R44, R41 ;  /* 0x000000292c0d723e */ /* 0x004fe200000000ff */
[----:B------:R-:W-:Y:S01]  /*6de0*/  MUFU.EX2 R36, R40 ;  /* 0x0000002800247308 */ /* 0x000fe20000000800 */
[----:B------:R-:W-:Y:S01]  /*6df0*/  F2FP.F16.F32.PACK_AB R14, R52, R43 ;  /* 0x0000002b340e723e */ /* 0x000fe200000000ff */
[----:B-----5:R-:W2:Y:S01]  /*6e00*/  LDSM.16.MT88.4 R28, [R148+0x9000] ;  /* 0x00900000941c783b */ /* 0x020ea20000004200 */
[----:B------:R-:W-:-:S05]  /*6e10*/  F2FP.F16.F32.PACK_AB R15, R37, R42 ;  /* 0x0000002a250f723e */ /* 0x000fca00000000ff */
[----:B------:R-:W-:Y:S02]  /*6e20*/  MUFU.EX2 R35, R35 ;  /* 0x0000002300237308 */ /* 0x000fe40000000800 */
[C---:B------:R-:W-:Y:S06]  /*6e30*/  HMMA.16816.F32 R96, R12.reuse, R20, R96 ;  /* 0x000000140c60723c */ /* 0x040fec0000001860 */
[----:B------:R-:W-:Y:S01]  /*6e40*/  HMMA.16816.F32 R92, R12, R22, R92 ;  /* 0x000000160c5c723c */ /* 0x000fe2000000185c */
[----:B------:R-:W-:Y:S01]  /*6e50*/  FADD.FTZ R21, R5, R38 ;  /* 0x0000002605157221 */ /* 0x000fe20000010000 */
[----:B------:R-:W-:Y:S01]  /*6e60*/  FADD.FTZ R20, R4, R25 ;  /* 0x0000001904147221 */ /* 0x000fe20000010000 */
[----:B------:R-:W-:-:S02]  /*6e70*/  FFMA.FTZ R4, R24, UR12, -R33 ;  /* 0x0000000c18047c23 */ /* 0x000fc40008010821 */
[----:B------:R-:W-:Y:S01]  /*6e80*/  FADD.FTZ R60, R60, R21 ;  /* 0x000000153c3c7221 */ /* 0x000fe20000010000 */
[----:B------:R-:W-:Y:S01]  /*6e90*/  FADD.FTZ R57, R57, R20 ;  /* 0x0000001439397221 */ /* 0x000fe20000010000 */
[--C-:B------:R-:W-:Y:S01]  /*6ea0*/  FFMA.FTZ R22, R26, UR12, -R33.reuse ;  /* 0x0000000c1a167c23 */ /* 0x100fe20008010821 */
[----:B------:R-:W-:Y:S01]  /*6eb0*/  FFMA.FTZ R33, R32, UR12, -R33 ;  /* 0x0000000c20217c23 */ /* 0x000fe20008010821 */
[----:B------:R-:W4:Y:S01]  /*6ec0*/  LDSM.16.MT88.4 R24, [R152+0x9800] ;  /* 0x009800009818783b */ /* 0x000f220000004200 */
[----:B------:R-:W-:Y:S01]  /*6ed0*/  FADD.FTZ R59, R59, R60 ;  /* 0x0000003c3b3b7221 */ /* 0x000fe20000010000 */
[----:B------:R-:W-:Y:S01]  /*6ee0*/  FADD.FTZ R57, R56, R57 ;  /* 0x0000003938397221 */ /* 0x000fe20000010000 */
[----:B------:R5:W-:Y:S01]  /*6ef0*/  MUFU.EX2 R5, R22 ;  /* 0x0000001600057308 */ /* 0x000be20000000800 */
[----:B---3--:R-:W-:Y:S01]  /*6f00*/  HMMA.16816.F32 R68, R12, R16, R68 ;  /* 0x000000100c44723c */ /* 0x008fe20000001844 */
[----:B------:R-:W-:Y:S01]  /*6f10*/  FADD.FTZ R58, R58, R59 ;  /* 0x0000003b3a3a7221 */ /* 0x000fe20000010000 */
[----:B------:R-:W-:-:S03]  /*6f20*/  FADD.FTZ R54, R54, R57 ;  /* 0x0000003936367221 */ /* 0x000fc60000010000 */
[----:B------:R-:W-:Y:S01]  /*6f30*/  FADD.FTZ R51, R51, R58 ;  /* 0x0000003a33337221 */ /* 0x000fe20000010000 */
[----:B------:R-:W-:Y:S01]  /*6f40*/  FADD.FTZ R49, R49, R54 ;  /* 0x0000003631317221 */ /* 0x000fe20000010000 */
[----:B------:R-:W3:Y:S01]  /*6f50*/  MUFU.EX2 R4, R4 ;  /* 0x0000000400047308 */ /* 0x000ee20000000800 */
[C---:B------:R-:W-:Y:S01]  /*6f60*/  HMMA.16816.F32 R72, R12.reuse, R18, R72 ;  /* 0x000000120c48723c */ /* 0x040fe20000001848 */
[----:B------:R-:W-:Y:S01]  /*6f70*/  FADD.FTZ R128, R128, R51 ;  /* 0x0000003380807221 */ /* 0x000fe20000010000 */
[----:B------:R-:W-:Y:S01]  /*6f80*/  FADD.FTZ R126, R126, R49 ;  /* 0x000000317e7e7221 */ /* 0x000fe20000010000 */
[----:B------:R-:W4:Y:S02]  /*6f90*/  LDSM.16.MT88.4 R16, [R149+0x9800] ;  /* 0x009800009510783b */ /* 0x000f240000004200 */
[----:B------:R-:W-:Y:S01]  /*6fa0*/  FADD.FTZ R109, R109, R128 ;  /* 0x000000806d6d7221 */ /* 0x000fe20000010000 */
[----:B------:R-:W-:Y:S01]  /*6fb0*/  FADD.FTZ R107, R107, R126 ;  /* 0x0000007e6b6b7221 */ /* 0x000fe20000010000 */
[----:B------:R-:W2:Y:S01]  /*6fc0*/  MUFU.EX2 R33, R33 ;  /* 0x0000002100217308 */ /* 0x000ea20000000800 */
[C---:B-1----:R-:W-:Y:S01]  /*6fd0*/  HMMA.16816.F32 R88, R12.reuse, R8, R88 ;  /* 0x000000080c58723c */ /* 0x042fe20000001858 */
[----:B------:R-:W-:Y:S01]  /*6fe0*/  FADD.FTZ R104, R104, R109 ;  /* 0x0000006d68687221 */ /* 0x000fe20000010000 */
[----:B------:R-:W-:Y:S01]  /*6ff0*/  FADD.FTZ R102, R102, R107 ;  /* 0x0000006b66667221 */ /* 0x000fe20000010000 */
[----:B-----5:R-:W1:Y:S02]  /*7000*/  LDSM.16.MT88.4 R20, [R150+0x9800] ;  /* 0x009800009614783b */ /* 0x020e640000004200 */
[----:B------:R-:W-:Y:S01]  /*7010*/  FADD.FTZ R67, R67, R104 ;  /* 0x0000006843437221 */ /* 0x000fe20000010000 */
[----:B------:R-:W-:Y:S01]  /*7020*/  FADD.FTZ R102, R65, R102 ;  /* 0x0000006641667221 */ /* 0x000fe20000010000 */
[----:B------:R-:W-:Y:S01]  /*7030*/  HMMA.16816.F32 R76, R12, R10, R76 ;  /* 0x0000000a0c4c723c */ /* 0x000fe2000000184c */
[----:B------:R-:W-:Y:S01]  /*7040*/  F2FP.F16.F32.PACK_AB R8, R39, R6 ;  /* 0x000000062708723e */ /* 0x000fe200000000ff */
[----:B------:R-:W-:Y:S01]  /*7050*/  FADD.FTZ R132, R132, R67 ;  /* 0x0000004384847221 */ /* 0x000fe20000010000 */
[----:B---3--:R-:W-:Y:S01]  /*7060*/  F2FP.F16.F32.PACK_AB R9, R4, R5 ;  /* 0x000000050409723e */ /* 0x008fe200000000ff */
[----:B------:R-:W-:-:S02]  /*7070*/  FADD.FTZ R111, R111, R102 ;  /* 0x000000666f6f7221 */ /* 0x000fc40000010000 */
[C---:B--2---:R-:W-:Y:S01]  /*7080*/  HMMA.16816.F32 R84, R12.reuse, R28, R84 ;  /* 0x0000001c0c54723c */ /* 0x044fe20000001854 */
[----:B------:R-:W-:Y:S01]  /*7090*/  F2FP.F16.F32.PACK_AB R10, R36, R35 ;  /* 0x00000023240a723e */ /* 0x000fe200000000ff */
[----:B------:R-:W-:Y:S01]  /*70a0*/  FADD.FTZ R103, R103, R132 ;  /* 0x0000008467677221 */ /* 0x000fe20000010000 */
[----:B------:R-:W-:Y:S01]  /*70b0*/  F2FP.F16.F32.PACK_AB R11, R33, R34 ;  /* 0x00000022210b723e */ /* 0x000fe200000000ff */
[----:B------:R-:W-:Y:S02]  /*70c0*/  FADD.FTZ R110, R110, R111 ;  /* 0x0000006f6e6e7221 */ /* 0x000fe40000010000 */
[----:B------:R-:W-:Y:S01]  /*70d0*/  HMMA.16816.F32 R80, R12, R30, R80 ;  /* 0x0000001e0c50723c */ /* 0x000fe20000001850 */
[----:B------:R-:W2:Y:S01]  /*70e0*/  LDSM.16.MT88.4 R12, [R148+0x9800] ;  /* 0x00980000940c783b */ /* 0x000ea20000004200 */
        /* <DEDUP_REMOVED lines=18> */
[----:B------:R-:W-:-:S03]  /*7210*/  FADD.FTZ R50, R50, R127 ;  /* 0x0000007f32327221 */ /* 0x000fc60000010000 */
        /* <DEDUP_REMOVED lines=82> */
.L_x_7221:
[----:B------:R-:W-:-:S04]  /*7740*/  LEA R5, -R118, RZ, 0x7 ;  /* 0x000000ff76057211 */ /* 0x000fc800078e39ff */
[----:B------:R-:W-:-:S07]  /*7750*/  SHF.R.S32.HI R4, RZ, 0x1f, R5 ;  /* 0x0000001fff047819 */ /* 0x000fce0000011405 */
.L_x_7222:
[----:B------:R-:W-:Y:S01]  /*7760*/  ULDC UR4, c[0x0][0x2d0] ;  /* 0x0000b40000047ab9 */ /* 0x000fe20000000800 */
[----:B------:R-:W-:Y:S02]  /*7770*/  LEA R180, P1, R5, R180, 0x1 ;  /* 0x000000b405b47211 */ /* 0x000fe400078208ff */
[----:B------:R-:W-:Y:S02]  /*7780*/  ISETP.GE.AND P0, PT, R167, UR4, PT ;  /* 0x00000004a7007c0c */ /* 0x000fe4000bf06270 */
[----:B------:R-:W-:-:S11]  /*7790*/  LEA.HI.X R179, R5, R179, R4, 0x1, P1 ;  /* 0x000000b305b37211 */ /* 0x000fd600008f0c04 */
[----:B------:R-:W-:Y:S01]  /*77a0*/  @!P0 IMAD.MOV.U32 R16, RZ, RZ, R112 ;  /* 0x000000ffff108224 */ /* 0x000fe200078e0070 */
[----:B------:R-:W-:Y:S01]  /*77b0*/  @!P0 IADD3 R15, P2, P1, R5, R112, R164 ;  /* 0x00000070050f8210 */ /* 0x000fe2000795e0a4 */
[----:B------:R-:W-:Y:S01]  /*77c0*/  @!P0 IMAD.MOV.U32 R17, RZ, RZ, R115 ;  /* 0x000000ffff118224 */ /* 0x000fe200078e0073 */
[----:B------:R-:W-:Y:S01]  /*77d0*/  @P0 STS.128 [R166+0x6000], RZ ;  /* 0x006000ffa6000388 */ /* 0x000fe20000000c00 */
[----:B------:R-:W-:Y:S01]  /*77e0*/  @!P0 IMAD.MOV.U32 R114, RZ, RZ, R112 ;  /* 0x000000ffff728224 */ /* 0x000fe200078e0070 */
[----:B------:R-:W-:Y:S01]  /*77f0*/  @!P0 IADD3.X R6, R4, R115, R163, P2, P1 ;  /* 0x0000007304068210 */ /* 0x000fe200017e24a3 */
[----:B------:R-:W-:Y:S01]  /*7800*/  @!P0 IMAD.WIDE.U32 R16, R118, 0x50, R16 ;  /* 0x0000005076108825 */ /* 0x000fe200078e0010 */
[----:B------:R-:W-:-:S03]  /*7810*/  @!P0 LEA R14, P4, R15, UR6, 0x1 ;  /* 0x000000060f0e8c11 */ /* 0x000fc6000f8808ff */
[C---:B------:R-:W-:Y:S01]  /*7820*/  @!P0 IMAD.WIDE.U32 R18, R118.reuse, 0x30, R114 ;  /* 0x0000003076128825 */ /* 0x040fe200078e0072 */
[----:B------:R-:W-:Y:S02]  /*7830*/  @!P0 IADD3 R9, P1, R5, R16, RZ ;  /* 0x0000001005098210 */ /* 0x000fe40007f3e0ff */
[----:B------:R-:W-:Y:S01]  /*7840*/  @!P0 LEA.HI.X R15, R15, UR7, R6, 0x1, P4 ;  /* 0x000000070f0f8c11 */ /* 0x000fe2000a0f0c06 */
[----:B------:R-:W-:Y:S01]  /*7850*/  @!P0 IMAD R11, R119, 0x50, RZ ;  /* 0x00000050770b8824 */ /* 0x000fe200078e02ff */
[----:B------:R-:W-:Y:S01]  /*7860*/  @!P0 IADD3 R7, P2, R5, R18, RZ ;  /* 0x0000001205078210 */ /* 0x000fe20007f5e0ff */
[----:B------:R-:W-:Y:S01]  /*7870*/  @!P0 IMAD R13, R119, 0x30, RZ ;  /* 0x00000030770d8824 */ /* 0x000fe200078e02ff */
[-C--:B------:R-:W-:Y:S01]  /*7880*/  @!P0 LEA R10, P4, R118, R112.reuse, 0x5 ;  /* 0x00000070760a8211 */ /* 0x080fe200078828ff */
[--C-:B------:R-:W-:Y:S01]  /*7890*/  @!P0 IMAD.MOV.U32 R18, RZ, RZ, R112.reuse ;  /* 0x000000ffff128224 */ /* 0x100fe200078e0070 */
[C---:B------:R-:W-:Y:S01]  /*78a0*/  @!P0 IADD3.X R8, R4.reuse, R17, R11, P1, !PT ;  /* 0x0000001104088210 */ /* 0x040fe20000ffe40b */
[----:B------:R-:W-:Y:S01]  /*78b0*/  @!P0 IMAD.MOV.U32 R16, RZ, RZ, R112 ;  /* 0x000000ffff108224 */ /* 0x000fe200078e0070 */
[----:B------:R-:W-:Y:S01]  /*78c0*/  @!P0 IADD3.X R6, R4, R19, R13, P2, !PT ;  /* 0x0000001304068210 */ /* 0x000fe200017fe40d */
[--C-:B------:R-:W-:Y:S01]  /*78d0*/  @!P0 IMAD.MOV.U32 R19, RZ, RZ, R115.reuse ;  /* 0x000000ffff138224 */ /* 0x100fe200078e0073 */
[C---:B------:R-:W-:Y:S01]  /*78e0*/  @!P0 LEA R12, P1, R118.reuse, R112, 0x6 ;  /* 0x00000070760c8211 */ /* 0x040fe200078230ff */
[----:B------:R-:W-:Y:S01]  /*78f0*/  @!P0 IMAD.MOV.U32 R17, RZ, RZ, R115 ;  /* 0x000000ffff118224 */ /* 0x000fe200078e0073 */
[----:B------:R-:W-:Y:S01]  /*7900*/  @!P0 IADD3 R10, P2, R5, R10, RZ ;  /* 0x0000000a050a8210 */ /* 0x000fe20007f5e0ff */
[C---:B------:R-:W-:Y:S01]  /*7910*/  @!P0 IMAD.WIDE.U32 R18, R118.reuse, 0x60, R18 ;  /* 0x0000006076128825 */ /* 0x040fe200078e0012 */
[----:B------:R-:W-:-:S02]  /*7920*/  @!P0 LEA.HI.X R13, R118, R115, R119, 0x5, P4 ;  /* 0x00000073760d8211 */ /* 0x000fc400020f2c77 */
[C---:B------:R-:W-:Y:S01]  /*7930*/  @!P0 LEA.HI.X R115, R118.reuse, R115, R119, 0x6, P1 ;  /* 0x0000007376738211 */ /* 0x040fe200008f3477 */
[----:B------:R-:W-:Y:S01]  /*7940*/  @!P0 IMAD.WIDE.U32 R16, R118, 0x70, R16 ;  /* 0x0000007076108825 */ /* 0x000fe200078e0010 */
[C---:B------:R-:W-:Y:S02]  /*7950*/  @!P0 IADD3 R12, P1, R5.reuse, R12, RZ ;  /* 0x0000000c050c8210 */ /* 0x040fe40007f3e0ff */
[----:B------:R-:W-:Y:S01]  /*7960*/  @!P0 LEA R20, P5, R10, UR6, 0x1 ;  /* 0x000000060a148c11 */ /* 0x000fe2000f8a08ff */
[----:B------:R-:W-:Y:S01]  /*7970*/  @!P0 IMAD.X R13, R4, 0x1, R13, P2 ;  /* 0x00000001040d8824 */ /* 0x000fe200010e060d */
[----:B------:R-:W-:Y:S01]  /*7980*/  @!P0 IADD3 R18, P2, R5, R18, RZ ;  /* 0x0000001205128210 */ /* 0x000fe20007f5e0ff */
[C---:B------:R-:W-:Y:S02]  /*7990*/  @!P0 IMAD R11, R119.reuse, 0x60, RZ ;  /* 0x00000060770b8824 */ /* 0x040fe400078e02ff */
[----:B------:R-:W-:Y:S01]  /*79a0*/  @!P0 IMAD R119, R119, 0x70, RZ ;  /* 0x0000007077778824 */ /* 0x000fe200078e02ff */
[----:B------:R-:W-:Y:S01]  /*79b0*/  @!P0 LEA.HI.X R21, R10, UR7, R13, 0x1, P5 ;  /* 0x000000070a158c11 */ /* 0x000fe2000a8f0c0d */
[----:B------:R-:W-:Y:S01]  /*79c0*/  @!P0 IMAD.X R115, R4, 0x1, R115, P1 ;  /* 0x0000000104738824 */ /* 0x000fe200008e0673 */
[----:B------:R-:W-:Y:S01]  /*79d0*/  @!P0 IADD3 R5, P1, R5, R16, RZ ;  /* 0x0000001005058210 */ /* 0x000fe20007f3e0ff */
[----:B------:R-:W-:Y:S01]  /*79e0*/  @!P0 IMAD.MOV.U32 R181, RZ, RZ, R179 ;  /* 0x000000ffffb58224 */ /* 0x000fe200078e00b3 */
[----:B------:R-:W-:-:S02]  /*79f0*/  @!P0 LEA R16, P4, R12, UR6, 0x1 ;  /* 0x000000060c108c11 */ /* 0x000fc4000f8808ff */
[----:B------:R-:W-:Y:S02]  /*7a00*/  @!P0 LEA R22, P5, R7, UR6, 0x1 ;  /* 0x0000000607168c11 */ /* 0x000fe4000f8a08ff */
[C---:B------:R-:W-:Y:S01]  /*7a10*/  @!P0 IADD3.X R11, R4.reuse, R11, R19, P2, !PT ;  /* 0x0000000b040b8210 */ /* 0x040fe200017fe413 */
[----:B------:R-:W-:Y:S01]  /*7a20*/  @!PT LDS RZ, [RZ] ;  /* 0x00000000fffff984 */ /* 0x000fe20000000800 */
[----:B------:R-:W-:Y:S01]  /*7a30*/  @!PT LDS RZ, [RZ] ;  /* 0x00000000fffff984 */ /* 0x000fe20000000800 */
[----:B------:R-:W-:Y:S01]  /*7a40*/  @!PT LDS RZ, [RZ] ;  /* 0x00000000fffff984 */ /* 0x000fe20000000800 */
[----:B------:R1:W-:Y:S01]  /*7a50*/  @!P0 LDGSTS.E.BYPASS.LTC128B.128 [R166+0x6000], desc[UR10][R180.64] ;  /* 0x06000000b4a68fae */ /* 0x0003e2000b901d4a */
[----:B------:R-:W-:Y:S02]  /*7a60*/  @!P0 IADD3.X R4, R4, R17, R119, P1, !PT ;  /* 0x0000001104048210 */ /* 0x000fe40000ffe477 */
[----:B------:R-:W-:Y:S01]  /*7a70*/  @!P0 LEA.HI.X R17, R12, UR7, R115, 0x1, P4 ;  /* 0x000000070c118c11 */ /* 0x000fe2000a0f0c73 */
[----:B------:R-:W-:Y:S01]  /*7a80*/  @P0 STS.128 [R166+0x6800], RZ ;  /* 0x006800ffa6000388 */ /* 0x000fe20000000c00 */
[----:B------:R-:W-:Y:S02]  /*7a90*/  @!P0 LEA R26, P4, R9, UR6, 0x1 ;  /* 0x00000006091a8c11 */ /* 0x000fe4000f8808ff */
[----:B------:R-:W-:Y:S01]  /*7aa0*/  @!P0 LEA.HI.X R23, R7, UR7, R6, 0x1, P5 ;  /* 0x0000000707178c11 */ /* 0x000fe2000a8f0c06 */
[----:B------:R-:W-:Y:S01]  /*7ab0*/  @!PT LDS RZ, [RZ] ;  /* 0x00000000fffff984 */ /* 0x000fe20000000800 */
[----:B------:R-:W-:Y:S01]  /*7ac0*/  @!PT LDS RZ, [RZ] ;  /* 0x00000000fffff984 */ /* 0x000fe20000000800 */
[----:B------:R-:W-:Y:S01]  /*7ad0*/  @!PT LDS RZ, [RZ] ;  /* 0x00000000fffff984 */ /* 0x000fe20000000800 */
[----:B------:R2:W-:Y:S01]  /*7ae0*/  @!P0 LDGSTS.E.BYPASS.LTC128B.128 [R166+0x6800], desc[UR10][R14.64] ;  /* 0x068000000ea68fae */ /* 0x0005e2000b901d4a */
[----:B------:R-:W-:-:S02]  /*7af0*/  @!P0 LEA R24, P2, R18, UR6, 0x1 ;  /* 0x0000000612188c11 */ /* 0x000fc4000f8408ff */
[----:B------:R-:W-:Y:S01]  /*7b00*/  @!P0 LEA R10, P1, R5, UR6, 0x1 ;  /* 0x00000006050a8c11 */ /* 0x000fe2000f8208ff */
[----:B------:R-:W-:Y:S01]  /*7b10*/  @P0 STS.128 [R166+0x7000], RZ ;  /* 0x007000ffa6000388 */ /* 0x000fe20000000c00 */
[----:B------:R-:W-:Y:S02]  /*7b20*/  @!P0 LEA.HI.X R27, R9, UR7, R8, 0x1, P4 ;  /* 0x00000007091b8c11 */ /* 0x000fe4000a0f0c08 */
[----:B------:R-:W-:Y:S01]  /*7b30*/  @!P0 LEA.HI.X R25, R18, UR7, R11, 0x1, P2 ;  /* 0x0000000712198c11 */ /* 0x000fe200090f0c0b */
[----:B------:R-:W-:Y:S01]  /*7b40*/  @!PT LDS RZ, [RZ] ;  /* 0x00000000fffff984 */ /* 0x000fe20000000800 */
[----:B------:R-:W-:Y:S01]  /*7b50*/  @!PT LDS RZ, [RZ] ;  /* 0x00000000fffff984 */ /* 0x000fe20000000800 */
[----:B------:R-:W-:Y:S01]  /*7b60*/  @!PT LDS RZ, [RZ] ;  /* 0x00000000fffff984 */ /* 0x000fe20000000800 */
[----:B------:R-:W-:Y:S01]  /*7b70*/  @!P0 LDGSTS.E.BYPASS.LTC128B.128 [R166+0x7000], desc[UR10][R20.64] ;  /* 0x0700000014a68fae */ /* 0x000fe2000b901d4a */
[----:B------:R-:W-:-:S03]  /*7b80*/  @!P0 LEA.HI.X R11, R5, UR7, R4, 0x1, P1 ;  /* 0x00000007050b8c11 */ /* 0x000fc600088f0c04 */
[----:B------:R-:W-:Y:S04]  /*7b90*/  @P0 STS.128 [R166+0x7800], RZ ;  /* 0x007800ffa6000388 */ /* 0x000fe80000000c00 */
[----:B------:R-:W-:Y:S01]  /*7ba0*/  @!PT LDS RZ, [RZ] ;  /* 0x00000000fffff984 */ /* 0x000fe20000000800 */
[----:B------:R-:W-:Y:S01]  /*7bb0*/  @!PT LDS RZ, [RZ] ;  /* 0x00000000fffff984 */ /* 0x000fe20000000800 */
[----:B------:R-:W-:Y:S01]  /*7bc0*/  @!PT LDS RZ, [RZ] ;  /* 0x00000000fffff984 */ /* 0x000fe20000000800 */
[----:B------:R-:W-:Y:S01]  /*7bd0*/  @!P0 LDGSTS.E.BYPASS.LTC128B.128 [R166+0x7800], desc[UR10][R22.64] ;  /* 0x0780000016a68fae */ /* 0x000fe2000b901d4a */
[----:B-1----:R-:W-:-:S03]  /*7be0*/  IMAD.SHL.U32 R181, R165, 0x80, RZ ;  /* 0x00000080a5b57824 */ /* 0x002fc600078e00ff */
[----:B------:R-:W-:Y:S04]  /*7bf0*/  @P0 STS.128 [R166+0x8000], RZ ;  /* 0x008000ffa6000388 */ /* 0x000fe80000000c00 */
[----:B------:R-:W-:Y:S01]  /*7c00*/  @!PT LDS RZ, [RZ] ;  /* 0x00000000fffff984 */ /* 0x000fe20000000800 */
[----:B------:R-:W-:Y:S01]  /*7c10*/  @!PT LDS RZ, [RZ] ;  /* 0x00000000fffff984 */ /* 0x000fe20000000800 */
[----:B------:R-:W-:Y:S01]  /*7c20*/  @!PT LDS RZ, [RZ] ;  /* 0x00000000fffff984 */ /* 0x000fe20000000800 */
[----:B------:R-:W-:Y:S01]  /*7c30*/  @!P0 LDGSTS.E.BYPASS.LTC128B.128 [R166+0x8000], desc[UR10][R16.64] ;  /* 0x0800000010a68fae */ /* 0x000fe2000b901d4a */
[----:B------:R-:W-:-:S03]  /*7c40*/  LOP3.LUT R174, R181, R172, RZ, 0xfc, !PT ;  /* 0x000000acb5ae7212 */ /* 0x000fc600078efcff */
        /* <DEDUP_REMOVED lines=16> */
[----:B--2---:R-:W2:Y:S04]  /*7d50*/  LDSM.16.M88.4 R12, [R157+0x2000] ;  /* 0x002000009d0c783b */ /* 0x004ea80000000200 */
[----:B------:R-:W3:Y:S04]  /*7d60*/  LDSM.16.M88.4 R4, [R157+0x2800] ;  /* 0x002800009d04783b */ /* 0x000ee80000000200 */
[----:B------:R-:W4:Y:S04]  /*7d70*/  LDSM.16.M88.4 R40, [R157+0x3000] ;  /* 0x003000009d28783b */ /* 0x000f280000000200 */
[----:B------:R-:W5:Y:S04]  /*7d80*/  LDSM.16.M88.4 R32, [R157+0x3800] ;  /* 0x003800009d20783b */ /* 0x000f680000000200 */
[----:B------:R-:W-:Y:S04]  /*7d90*/  LDSM.16.M88.4 R64, [R156] ;  /* 0x000000009c40783b */ /* 0x000fe80000000200 */
[----:B------:R-:W5:Y:S04]  /*7da0*/  LDSM.16.M88.4 R28, [R151+0x2000] ;  /* 0x00200000971c783b */ /* 0x000f680000000200 */
[----:B-1----:R-:W1:Y:S04]  /*7db0*/  LDSM.16.M88.4 R24, [R157+0x4000] ;  /* 0x004000009d18783b */ /* 0x002e680000000200 */
        /* <DEDUP_REMOVED lines=12> */
[----:B------:R-:W0:Y:S03]  /*7e80*/  LDGDEPBAR ;  /* 0x00000000000079af */ /* 0x000e260000000000 */
[C---:B-----5:R-:W-:Y:S06]  /*7e90*/  HMMA.16816.F32 R36, R108.reuse, R32, RZ ;  /* 0x000000206c24723c */ /* 0x060fec00000018ff */
[----:B------:R-:W-:Y:S06]  /*7ea0*/  HMMA.16816.F32 R4, R108, R6, RZ ;  /* 0x000000066c04723c */ /* 0x000fec00000018ff */
[C---:B------:R-:W-:Y:S06]  /*7eb0*/  HMMA.16816.F32 R16, R64.reuse, R28, R16 ;  /* 0x0000001c4010723c */ /* 0x040fec0000001810 */
[----:B------:R-:W-:Y:S06]  /*7ec0*/  HMMA.16816.F32 R12, R64, R30, R12 ;  /* 0x0000001e400c723c */ /* 0x000fec000000180c */
[C---:B------:R-:W-:Y:S06]  /*7ed0*/  HMMA.16816.F32 R40, R108.reuse, R42, RZ ;  /* 0x0000002a6c28723c */ /* 0x040fec00000018ff */
[C---:B------:R-:W-:Y:S06]  /*7ee0*/  HMMA.16816.F32 R32, R108.reuse, R34, RZ ;  /* 0x000000226c20723c */ /* 0x040fec00000018ff */
[C---:B-1----:R-:W-:Y:S06]  /*7ef0*/  HMMA.16816.F32 R28, R108.reuse, R24, RZ ;  /* 0x000000186c1c723c */ /* 0x042fec00000018ff */
[----:B------:R-:W-:Y:S06]  /*7f00*/  HMMA.16816.F32 R24, R108, R26, RZ ;  /* 0x0000001a6c18723c */ /* 0x000fec00000018ff */
[C---:B------:R-:W-:Y:S06]  /*7f10*/  HMMA.16816.F32 R8, R64.reuse, R20, R8 ;  /* 0x000000144008723c */ /* 0x040fec0000001808 */
[C---:B------:R-:W-:Y:S06]  /*7f20*/  HMMA.16816.F32 R4, R64.reuse, R22, R4 ;  /* 0x000000164004723c */ /* 0x040fec0000001804 */
[C---:B------:R-:W-:Y:S06]  /*7f30*/  HMMA.16816.F32 R44, R64.reuse, R60, R44 ;  /* 0x0000003c402c723c */ /* 0x040fec000000182c */
[C---:B------:R-:W-:Y:S06]  /*7f40*/  HMMA.16816.F32 R40, R64.reuse, R62, R40 ;  /* 0x0000003e4028723c */ /* 0x040fec0000001828 */
[C---:B------:R-:W-:Y:S06]  /*7f50*/  HMMA.16816.F32 R36, R64.reuse, R56, R36 ;  /* 0x000000384024723c */ /* 0x040fec0000001824 */
[----:B------:R-:W-:Y:S06]  /*7f60*/  HMMA.16816.F32 R32, R64, R58, R32 ;  /* 0x0000003a4020723c */ /* 0x000fec0000001820 */
[C---:B--2---:R-:W-:Y:S06]  /*7f70*/  HMMA.16816.F32 R20, R108.reuse, R112, RZ ;  /* 0x000000706c14723c */ /* 0x044fec00000018ff */
[C---:B------:R-:W-:Y:S06]  /*7f80*/  HMMA.16816.F32 R56, R108.reuse, R104, RZ ;  /* 0x000000686c38723c */ /* 0x040fec00000018ff */
[C---:B------:R-:W-:Y:S06]  /*7f90*/  HMMA.16816.F32 R60, R108.reuse, R100, RZ ;  /* 0x000000646c3c723c */ /* 0x040fec00000018ff */
[C---:B------:R-:W-:Y:S06]  /*7fa0*/  HMMA.16816.F32 R112, R108.reuse, R114, RZ ;  /* 0x000000726c70723c */ /* 0x040fec00000018ff */
[C---:B------:R-:W-:Y:S06]  /*7fb0*/  HMMA.16816.F32 R104, R108.reuse, R106, RZ ;  /* 0x0000006a6c68723c */ /* 0x040fec00000018ff */
[----:B------:R-:W-:Y:S01]  /*7fc0*/  HMMA.16816.F32 R100, R108, R102, RZ ;  /* 0x000000666c64723c */ /* 0x000fe200000018ff */
[----:B------:R-:W1:Y:S05]  /*7fd0*/  LDSM.16.M88.4 R108, [R151+0x5000] ;  /* 0x00500000976c783b */ /* 0x000e6a0000000200 */
[C---:B---3--:R-:W-:Y:S06]  /*7fe0*/  HMMA.16816.F32 R28, R64.reuse, R52, R28 ;  /* 0x00000034401c723c */ /* 0x048fec000000181c */
        /* <DEDUP_REMOVED lines=54> */
[----:B------:R-:W-:Y:S01]  /*8350*/  HMMA.16816.F32 R112, R52, R50, R112 ;  /* 0x000000323470723c */ /* 0x000fe20000001870 */
[----:B------:R-:W-:-:S05]  /*8360*/  VIADD R49, R174, 0x1 ;  /* 0x00000001ae317836 */ /* 0x000fca0000000000 */
[----:B------:R-:W-:Y:S01]  /*8370*/  I2FP.F32.S32 R48, R49 ;  /* 0x0000003100307245 */ /* 0x000fe20000201400 */
[----:B------:R-:W-:Y:S01]  /*8380*/  BAR.SYNC.DEFER_BLOCKING 0x0 ;  /* 0x0000000000007b1d */ /* 0x000fe20000010000 */
[C---:B------:R-:W-:Y:S02]  /*8390*/  ISETP.GE.AND P5, PT, R49.reuse, R123, PT ;  /* 0x0000007b3100720c */ /* 0x040fe40003fa6270 */
[----:B------:R-:W-:Y:S02]  /*83a0*/  ISETP.GE.AND P1, PT, R49, R122, PT ;  /* 0x0000007a3100720c */ /* 0x000fe40003f26270 */
[----:B------:R-:W-:-:S04]  /*83b0*/  LOP3.LUT R49, R181, 0x8, R172, 0xfe, !PT ;  /* 0x00000008b5317812 */ /* 0x000fc800078efeac */
[C---:B------:R-:W-:Y:S01]  /*83c0*/  ISETP.GE.AND P4, PT, R49.reuse, R123, PT ;  /* 0x0000007b3100720c */ /* 0x040fe20003f86270 */
[----:B-1----:R-:W-:Y:S01]  /*83d0*/  HMMA.16816.F32 R60, R52, R64, R60 ;  /* 0x00000040343c723c */ /* 0x002fe2000000183c */
[----:B------:R-:W-:-:S05]  /*83e0*/  ISETP.GE.AND P2, PT, R49, R122, PT ;  /* 0x0000007a3100720c */ /* 0x000fca0003f46270 */
[C---:B------:R-:W-:Y:S06]  /*83f0*/  HMMA.16816.F32 R100, R52.reuse, R66, R100 ;  /* 0x000000423464723c */ /* 0x040fec0000001864 */
[----:B--2---:R-:W-:Y:S01]  /*8400*/  HMMA.16816.F32 R56, R52, R108, R56 ;  /* 0x0000006c3438723c */ /* 0x004fe20000001838 */
[----:B------:R-:W-:-:S05]  /*8410*/  LOP3.LUT R67, R181, 0x68, R172, 0xfe, !PT ;  /* 0x00000068b5437812 */ /* 0x000fca00078efeac */
[----:B------:R-:W-:Y:S07]  /*8420*/  HMMA.16816.F32 R104, R52, R110, R104 ;  /* 0x0000006e3468723c */ /* 0x000fee0000001868 */
[CC--:B------:R-:W-:Y:S01]  /*8430*/  FFMA.FTZ R52, R3.reuse, R48.reuse, R17 ;  /* 0x0000003003347223 */ /* 0x0c0fe20000010011 */
[----:B------:R-:W-:Y:S01]  /*8440*/  FFMA.FTZ R17, R3, R48, R19 ;  /* 0x0000003003117223 */ /* 0x000fe20000010013 */
[----:B------:R-:W-:Y:S01]  /*8450*/  VIADD R48, R174, 0x9 ;  /* 0x00000009ae307836 */ /* 0x000fe20000000000 */
[----:B------:R-:W-:-:S02]  /*8460*/  I2FP.F32.S32 R19, R49 ;  /* 0x0000003100137245 */ /* 0x000fc40000201400 */
[----:B------:R-:W-:Y:S02]  /*8470*/  FSEL R52, R52, -INF , !P5 ;  /* 0xff80000034347808 */ /* 0x000fe40006800000 */
[C---:B------:R-:W-:Y:S01]  /*8480*/  ISETP.GE.AND P6, PT, R48.reuse, R123, PT ;  /* 0x0000007b3000720c */ /* 0x040fe20003fc6270 */
[CC--:B------:R-:W-:Y:S01]  /*8490*/  FFMA.FTZ R50, R3.reuse, R19.reuse, R12 ;  /* 0x0000001303327223 */ /* 0x0c0fe2000001000c */
[----:B------:R-:W-:Y:S01]  /*84a0*/  ISETP.GE.AND P5, PT, R48, R122, PT ;  /* 0x0000007a3000720c */ /* 0x000fe20003fa6270 */
[----:B------:R-:W-:Y:S01]  /*84b0*/  FFMA.FTZ R12, R3, R19, R14 ;  /* 0x00000013030c7223 */ /* 0x000fe2000001000e */
[----:B------:R-:W-:Y:S02]  /*84c0*/  I2FP.F32.S32 R48, R48 ;  /* 0x0000003000307245 */ /* 0x000fe40000201400 */
[----:B------:R-:W-:Y:S02]  /*84d0*/  LOP3.LUT R19, R181, 0x10, R172, 0xfe, !PT ;  /* 0x00000010b5137812 */ /* 0x000fe400078efeac */
[----:B------:R-:W-:Y:S01]  /*84e0*/  FSEL R17, R17, -INF , !P1 ;  /* 0xff80000011117808 */ /* 0x000fe20004800000 */
[CC--:B------:R-:W-:Y:S01]  /*84f0*/  FFMA.FTZ R49, R3.reuse, R48.reuse, R13 ;  /* 0x0000003003317223 */ /* 0x0c0fe2000001000d */
[----:B------:R-:W-:Y:S01]  /*8500*/  FFMA.FTZ R13, R3, R48, R15 ;  /* 0x00000030030d7223 */ /* 0x000fe2000001000f */
[----:B------:R-:W-:Y:S01]  /*8510*/  VIADD R48, R174, 0x11 ;  /* 0x00000011ae307836 */ /* 0x000fe20000000000 */
[----:B------:R-:W-:-:S02]  /*8520*/  FSEL R14, R50, -INF , !P4 ;  /* 0xff800000320e7808 */ /* 0x000fc40006000000 */
[----:B------:R-:W-:Y:S02]  /*8530*/  FSEL R15, R12, -INF , !P2 ;  /* 0xff8000000c0f7808 */ /* 0x000fe40005000000 */
[C---:B------:R-:W-:Y:S02]  /*8540*/  ISETP.GE.AND P1, PT, R19.reuse, R123, PT ;  /* 0x0000007b1300720c */ /* 0x040fe40003f26270 */
[----:B------:R-:W-:Y:S02]  /*8550*/  ISETP.GE.AND P4, PT, R19, R122, PT ;  /* 0x0000007a1300720c */ /* 0x000fe40003f86270 */
[----:B------:R-:W-:Y:S02]  /*8560*/  FSEL R12, R49, -INF , !P6 ;  /* 0xff800000310c7808 */ /* 0x000fe40007000000 */
[----:B------:R-:W-:Y:S02]  /*8570*/  I2FP.F32.S32 R19, R19 ;  /* 0x0000001300137245 */ /* 0x000fe40000201400 */
[----:B------:R-:W-:-:S02]  /*8580*/  ISETP.GE.AND P2, PT, R48, R123, PT ;  /* 0x0000007b3000720c */ /* 0x000fc40003f46270 */
[----:B------:R-:W-:Y:S01]  /*8590*/  ISETP.GE.AND P6, PT, R48, R122, PT ;  /* 0x0000007a3000720c */ /* 0x000fe20003fc6270 */
[CC--:B------:R-:W-:Y:S01]  /*85a0*/  FFMA.FTZ R198, R3.reuse, R19.reuse, R8 ;  /* 0x0000001303c67223 */ /* 0x0c0fe20000010008 */
[----:B------:R-:W-:Y:S01]  /*85b0*/  I2FP.F32.S32 R48, R48 ;  /* 0x0000003000307245 */ /* 0x000fe20000201400 */
[----:B------:R-:W-:Y:S01]  /*85c0*/  FFMA.FTZ R10, R3, R19, R10 ;  /* 0x00000013030a7223 */ /* 0x000fe2000001000a */
[----:B------:R-:W-:Y:S02]  /*85d0*/  LOP3.LUT R8, R181, 0x18, R172, 0xfe, !PT ;  /* 0x00000018b5087812 */ /* 0x000fe400078efeac */
[----:B------:R-:W-:Y:S01]  /*85e0*/  FSEL R13, R13, -INF , !P5 ;  /* 0xff8000000d0d7808 */ /* 0x000fe20006800000 */
[CC--:B------:R-:W-:Y:S01]  /*85f0*/  FFMA.FTZ R196, R3.reuse, R48.reuse, R9 ;  /* 0x0000003003c47223 */ /* 0x0c0fe20000010009 */
[----:B------:R-:W-:Y:S01]  /*8600*/  VIADD R9, R174, 0x19 ;  /* 0x00000019ae097836 */ /* 0x000fe20000000000 */
[----:B------:R-:W-:Y:S01]  /*8610*/  FSEL R198, R198, -INF , !P1 ;  /* 0xff800000c6c67808 */ /* 0x000fe20004800000 */
[----:B------:R-:W-:Y:S01]  /*8620*/  FFMA.FTZ R11, R3, R48, R11 ;  /* 0x00000030030b7223 */ /* 0x000fe2000001000b */
[----:B------:R-:W-:-:S02]  /*8630*/  ISETP.GE.AND P5, PT, R8, R123, PT ;  /* 0x0000007b0800720c */ /* 0x000fc40003fa6270 */
[----:B------:R-:W-:Y:S02]  /*8640*/  ISETP.GE.AND P1, PT, R8, R122, PT ;  /* 0x0000007a0800720c */ /* 0x000fe40003f26270 */
[----:B------:R-:W-:Y:S02]  /*8650*/  FSEL R51, R10, -INF , !P4 ;  /* 0xff8000000a337808 */ /* 0x000fe40006000000 */
[----:B------:R-:W-:Y:S02]  /*8660*/  I2FP.F32.S32 R8, R8 ;  /* 0x0000000800087245 */ /* 0x000fe40000201400 */
[----:B------:R-:W-:Y:S02]  /*8670*/  I2FP.F32.S32 R10, R9 ;  /* 0x00000009000a7245 */ /* 0x000fe40000201400 */
[----:B------:R-:W-:Y:S01]  /*8680*/  ISETP.GE.AND P4, PT, R9, R123, PT ;  /* 0x0000007b0900720c */ /* 0x000fe20003f86270 */
[CC--:B------:R-:W-:Y:S01]  /*8690*/  FFMA.FTZ R50, R3.reuse, R8.reuse, R4 ;  /* 0x0000000803327223 */ /* 0x0c0fe20000010004 */
[C---:B------:R-:W-:Y:S01]  /*86a0*/  FFMA.FTZ R6, R3.reuse, R8, R6 ;  /* 0x0000000803067223 */ /* 0x040fe20000010006 */
[-C--:B------:R-:W-:Y:S01]  /*86b0*/  FFMA.FTZ R48, R3, R10.reuse, R5 ;  /* 0x0000000a03307223 */ /* 0x080fe20000010005 */
[----:B------:R-:W-:Y:S01]  /*86c0*/  VIADD R4, R174, 0x21 ;  /* 0x00000021ae047836 */ /* 0x000fe20000000000 */
[----:B------:R-:W-:Y:S01]  /*86d0*/  LOP3.LUT R8, R181, 0x20, R172, 0xfe, !PT ;  /* 0x00000020b5087812 */ /* 0x000fe200078efeac */
[----:B------:R-:W-:Y:S01]  /*86e0*/  FFMA.FTZ R7, R3, R10, R7 ;  /* 0x0000000a03077223 */ /* 0x000fe20000010007 */
        /* <DEDUP_REMOVED lines=8> */
[----:B------:R-:W-:Y:S01]  /*8770*/  FFMA.FTZ R46, R3, R5, R46 ;  /* 0x00000005032e7223 */ /* 0x000fe2000001002e */
[----:B------:R-:W-:Y:S02]  /*8780*/  FSEL R196, R196, -INF , !P2 ;  /* 0xff800000c4c47808 */ /* 0x000fe40005000000 */
[----:B------:R-:W-:Y:S01]  /*8790*/  FSEL R49, R11, -INF , !P6 ;  /* 0xff8000000b317808 */ /* 0x000fe20007000000 */
[----:B------:R-:W-:Y:S01]  /*87a0*/  FFMA.FTZ R45, R3, R4, R45 ;  /* 0x00000004032d7223 */ /* 0x000fe2000001002d */
[----:B------:R-:W-:Y:S01]  /*87b0*/  ISETP.GE.AND P2, PT, R9, R122, PT ;  /* 0x0000007a0900720c */ /* 0x000fe20003f46270 */
[----:B------:R-:W-:Y:S01]  /*87c0*/  FFMA.FTZ R47, R3, R4, R47 ;  /* 0x00000004032f7223 */ /* 0x000fe2000001002f */
[----:B------:R-:W-:Y:S01]  /*87d0*/  ISETP.GE.AND P6, PT, R8, R123, PT ;  /* 0x0000007b0800720c */ /* 0x000fe20003fc6270 */
[----:B------:R-:W-:Y:S01]  /*87e0*/  VIADD R4, R174, 0x29 ;  /* 0x00000029ae047836 */ /* 0x000fe20000000000 */
        /* <DEDUP_REMOVED lines=15> */
[----:B------:R-:W-:-:S02]  /*88e0*/  LOP3.LUT R5, R181, 0x30, R172, 0xfe, !PT ;  /* 0x00000030b5057812 */ /* 0x000fc400078efeac */
[----:B------:R-:W-:Y:S01]  /*88f0*/  FSEL R191, R47, -INF , !P4 ;  /* 0xff8000002fbf7808 */ /* 0x000fe20006000000 */
[CC--:B------:R-:W-:Y:S01]  /*8900*/  FFMA.FTZ R41, R3.reuse, R4.reuse, R41 ;  /* 0x0000000403297223 */ /* 0x0c0fe20000010029 */
[----:B------:R-:W-:Y:S01]  /*8910*/  FFMA.FTZ R43, R3, R4, R43 ;  /* 0x00000004032b7223 */ /* 0x000fe2000001002b */
[----:B------:R-:W-:Y:S01]  /*8920*/  VIADD R4, R174, 0x31 ;  /* 0x00000031ae047836 */ /* 0x000fe20000000000 */
[----:B------:R-:W-:Y:S02]  /*8930*/  FSEL R194, R40, -INF , !P2 ;  /* 0xff80000028c27808 */ /* 0x000fe40005000000 */
[C---:B------:R-:W-:Y:S02]  /*8940*/  ISETP.GE.AND P4, PT, R5.reuse, R123, PT ;  /* 0x0000007b0500720c */ /* 0x040fe40003f86270 */
[----:B------:R-:W-:Y:S02]  /*8950*/  ISETP.GE.AND P2, PT, R5, R122, PT ;  /* 0x0000007a0500720c */ /* 0x000fe40003f46270 */
        /* <DEDUP_REMOVED lines=104> */
[----:B------:R-:W-:Y:S01]  /*8fe0*/  FSEL R115, R115, -INF , !P5 ;  /* 0xff80000073737808 */ /* 0x000fe20006800000 */
[----:B------:R-:W-:Y:S01]  /*8ff0*/  VIADD R5, R174, 0x79 ;  /* 0x00000079ae057836 */ /* 0x000fe20000000000 */
[----:B------:R-:W-:Y:S01]  /*9000*/  FSEL R108, R56, -INF , !P1 ;  /* 0xff800000386c7808 */ /* 0x000fe20004800000 */
[CC--:B------:R-:W-:Y:S01]  /*9010*/  FFMA.FTZ R57, R3.reuse, R4.reuse, R57 ;  /* 0x0000000403397223 */ /* 0x0c0fe20000010039 */
[----:B------:R-:W-:Y:S01]  /*9020*/  FFMA.FTZ R59, R3, R4, R59 ;  /* 0x00000004033b7223 */ /* 0x000fe2000001003b */
        /* <DEDUP_REMOVED lines=13> */
[-C--:B------:R-:W-:Y:S01]  /*9100*/  FFMA.FTZ R66, R3, R4.reuse, R105 ;  /* 0x0000000403427223 */ /* 0x080fe20000010069 */
[----:B------:R-:W-:Y:S01]  /*9110*/  FSEL R105, R59, -INF , !P6 ;  /* 0xff8000003b697808 */ /* 0x000fe20007000000 */
[----:B------:R-:W-:Y:S01]  /*9120*/  FFMA.FTZ R65, R3, R4, R107 ;  /* 0x0000000403417223 */ /* 0x000fe2000001006b */
[C---:B------:R-:W-:Y:S02]  /*9130*/  ISETP.GE.AND P6, PT, R55.reuse, R123, PT ;  /* 0x0000007b3700720c */ /* 0x040fe40003fc6270 */
[----:B------:R-:W-:Y:S02]  /*9140*/  ISETP.GE.AND P5, PT, R55, R122, PT ;  /* 0x0000007a3700720c */ /* 0x000fe40003fa6270 */
[----:B------:R-:W-:Y:S02]  /*9150*/  FSEL R67, R67, -INF , !P1 ;  /* 0xff80000043437808 */ /* 0x000fe40004800000 */
[----:B------:R-:W-:-:S02]  /*9160*/  FSEL R66, R66, -INF , !P4 ;  /* 0xff80000042427808 */ /* 0x000fc40006000000 */
[----:B------:R-:W-:Y:S02]  /*9170*/  I2FP.F32.S32 R55, R55 ;  /* 0x0000003700377245 */ /* 0x000fe40000201400 */
[C---:B------:R-:W-:Y:S02]  /*9180*/  ISETP.GE.AND P1, PT, R6.reuse, R123, PT ;  /* 0x0000007b0600720c */ /* 0x040fe40003f26270 */
[----:B------:R-:W-:Y:S01]  /*9190*/  ISETP.GE.AND P4, PT, R6, R122, PT ;  /* 0x0000007a0600720c */ /* 0x000fe20003f86270 */
[CC--:B------:R-:W-:Y:S01]  /*91a0*/  FFMA.FTZ R54, R3.reuse, R55.reuse, R60 ;  /* 0x0000003703367223 */ /* 0x0c0fe2000001003c */
[----:B------:R-:W-:Y:S01]  /*91b0*/  I2FP.F32.S32 R6, R6 ;  /* 0x0000000600067245 */ /* 0x000fe20000201400 */
[----:B------:R-:W-:Y:S01]  /*91c0*/  FFMA.FTZ R55, R3, R55, R62 ;  /* 0x0000003703377223 */ /* 0x000fe2000001003e */
[----:B------:R-:W-:Y:S02]  /*91d0*/  LOP3.LUT R4, R181, 0x78, R172, 0xfe, !PT ;  /* 0x00000078b5047812 */ /* 0x000fe400078efeac */
[----:B------:R-:W-:Y:S01]  /*91e0*/  FSEL R65, R65, -INF , !P2 ;  /* 0xff80000041417808 */ /* 0x000fe20005000000 */
[CC--:B------:R-:W-:Y:S01]  /*91f0*/  FFMA.FTZ R60, R3.reuse, R6.reuse, R61 ;  /* 0x00000006033c7223 */ /* 0x0c0fe2000001003d */
[----:B------:R-:W-:Y:S01]  /*9200*/  ISETP.GE.AND P2, PT, R4, R123, PT ;  /* 0x0000007b0400720c */ /* 0x000fe20003f46270 */
[----:B------:R-:W-:Y:S01]  /*9210*/  FFMA.FTZ R53, R3, R6, R63 ;  /* 0x0000000603357223 */ /* 0x000fe2000001003f */
[----:B------:R-:W-:-:S02]  /*9220*/  FSEL R54, R54, -INF , !P6 ;  /* 0xff80000036367808 */ /* 0x000fc40007000000 */
[----:B------:R-:W-:Y:S02]  /*9230*/  FSEL R60, R60, -INF , !P1 ;  /* 0xff8000003c3c7808 */ /* 0x000fe40004800000 */
[----:B------:R-:W-:Y:S02]  /*9240*/  ISETP.GE.AND P1, PT, R4, R122, PT ;  /* 0x0000007a0400720c */ /* 0x000fe40003f26270 */
[----:B------:R-:W-:Y:S02]  /*9250*/  I2FP.F32.S32 R4, R4 ;  /* 0x0000000400047245 */ /* 0x000fe40000201400 */
[----:B------:R-:W-:Y:S02]  /*9260*/  FSEL R53, R53, -INF , !P4 ;  /* 0xff80000035357808 */ /* 0x000fe40006000000 */
[C---:B------:R-:W-:Y:S01]  /*9270*/  ISETP.GE.AND P6, PT, R174.reuse, R123, PT ;  /* 0x0000007bae00720c */ /* 0x040fe20003fc6270 */
[CC--:B------:R-:W-:Y:S01]  /*9280*/  FFMA.FTZ R47, R3.reuse, R4.reuse, R102 ;  /* 0x00000004032f7223 */ /* 0x0c0fe20000010066 */
[----:B------:R-:W-:Y:S01]  /*9290*/  FFMA.FTZ R61, R3, R4, R100 ;  /* 0x00000004033d7223 */ /* 0x000fe20000010064 */
[----:B------:R-:W-:-:S02]  /*92a0*/  ISETP.GE.AND P4, PT, R174, R122, PT ;  /* 0x0000007aae00720c */ /* 0x000fc40003f86270 */
[----:B------:R-:W-:Y:S02]  /*92b0*/  I2FP.F32.S32 R174, R174 ;  /* 0x000000ae00ae7245 */ /* 0x000fe40000201400 */
[----:B------:R-:W-:Y:S02]  /*92c0*/  FSEL R47, R47, -INF , !P1 ;  /* 0xff8000002f2f7808 */ /* 0x000fe40004800000 */
[----:B------:R-:W-:Y:S01]  /*92d0*/  ISETP.GT.AND P1, PT, R165, R160, PT ;  /* 0x000000a0a500720c */ /* 0x000fe20003f24270 */
[----:B------:R-:W-:Y:S01]  /*92e0*/  FFMA.FTZ R16, R3, R174, R16 ;  /* 0x000000ae03107223 */ /* 0x000fe20000010010 */
[----:B------:R-:W-:Y:S02]  /*92f0*/  I2FP.F32.S32 R4, R5 ;  /* 0x0000000500047245 */ /* 0x000fe40000201400 */
[----:B------:R-:W-:Y:S02]  /*9300*/  FSEL R55, R55, -INF , !P5 ;  /* 0xff80000037377808 */ /* 0x000fe40006800000 */
[----:B------:R-:W-:Y:S01]  /*9310*/  FSEL R61, R61, -INF , !P2 ;  /* 0xff8000003d3d7808 */ /* 0x000fe20005000000 */
[-C--:B------:R-:W-:Y:S01]  /*9320*/  FFMA.FTZ R62, R3, R4.reuse, R101 ;  /* 0x00000004033e7223 */ /* 0x080fe20000010065 */
        /* <DEDUP_REMOVED lines=25> */
[----:B------:R-:W-:Y:S01]  /*94c0*/  IMAD.HI.U32 R16, R11, R10, RZ ;  /* 0x0000000a0b107227 */ /* 0x000fe200078e00ff */
[----:B------:R-:W-:-:S03]  /*94d0*/  LOP3.LUT R19, R19, R8, RZ, 0x3c, !PT ;  /* 0x0000000813137212 */ /* 0x000fc600078e3cff */
[----:B------:R-:W-:Y:S02]  /*94e0*/  IMAD.MOV R9, RZ, RZ, -R16 ;  /* 0x000000ffff097224 */ /* 0x000fe400078e0a10 */
[----:B------:R-:W-:-:S04]  /*94f0*/  IMAD.HI.U32 R11, R11, R7, RZ ;  /* 0x000000070b0b7227 */ /* 0x000fc800078e00ff */
[----:B------:R-:W-:Y:S01]  /*9500*/  IMAD R21, R6, R9, R10 ;  /* 0x0000000906157224 */ /* 0x000fe200078e020a */
[----:B------:R-:W-:-:S04]  /*9510*/  IADD3 R9, -R11, RZ, RZ ;  /* 0x000000ff0b097210 */ /* 0x000fc80007ffe1ff */
[C---:B------:R-:W-:Y:S01]  /*9520*/  ISETP.GT.U32.AND P5, PT, R6.reuse, R21, PT ;  /* 0x000000150600720c */ /* 0x040fe20003fa4070 */
[----:B------:R-:W-:Y:S01]  /*9530*/  IMAD R7, R6, R9, R7 ;  /* 0x0000000906077224 */ /* 0x000fe200078e0207 */
[----:B------:R-:W-:-:S04]  /*9540*/  LOP3.LUT R9, RZ, R8, RZ, 0x33, !PT ;  /* 0x00000008ff097212 */ /* 0x000fc800078e33ff */
        /* <DEDUP_REMOVED lines=8> */
[----:B------:R-:W-:-:S07]  /*95d0*/  ISETP.GE.U32.AND P6, PT, R7, R6, PT ;  /* 0x000000060700720c */ /* 0x000fce0003fc6070 */
[----:B------:R-:W-:Y:S02]  /*95e0*/  @P2 IADD3 R16, R16, 0x1, RZ ;  /* 0x0000000110102810 */ /* 0x000fe40007ffe0ff */
[----:B------:R-:W-:-:S03]  /*95f0*/  ISETP.GE.AND P2, PT, R19, RZ, PT ;  /* 0x000000ff1300720c */ /* 0x000fc60003f46270 */
[----:B------:R-:W-:Y:S01]  /*9600*/  @!P5 IMAD.MOV R16, RZ, RZ, -R16 ;  /* 0x000000ffff10d224 */ /* 0x000fe200078e0a10 */
[----:B------:R-:W-:-:S04]  /*9610*/  @P6 IADD3 R11, R11, 0x1, RZ ;  /* 0x000000010b0b6810 */ /* 0x000fc80007ffe0ff */
[----:B------:R-:W-:-:S05]  /*9620*/  SEL R7, R9, R16, !P4 ;  /* 0x0000001009077207 */ /* 0x000fca0006000000 */
[----:B------:R-:W-:Y:S01]  /*9630*/  @!P2 IADD3 R11, -R11, RZ, RZ ;  /* 0x000000ff0b0ba210 */ /* 0x000fe20007ffe1ff */
[----:B------:R-:W-:-:S03]  /*9640*/  IMAD.WIDE R20, R7, 0x4, R170 ;  /* 0x0000000407147825 */ /* 0x000fc600078e02aa */
[----:B------:R-:W-:Y:S02]  /*9650*/  SEL R9, R9, R11, !P4 ;  /* 0x0000000b09097207 */ /* 0x000fe40006000000 */
[----:B------:R-:W2:Y:S03]  /*9660*/  LDG.E R11, desc[UR10][R20.64] ;  /* 0x0000000a140b7981 */ /* 0x000ea6000c1e1900 */
[----:B------:R-:W-:-:S05]  /*9670*/  IMAD.WIDE R18, R9, 0x4, R170 ;  /* 0x0000000409127825 */ /* 0x000fca00078e02aa */
[----:B------:R-:W2:Y:S01]  /*9680*/  LDG.E R6, desc[UR10][R18.64] ;  /* 0x0000000a12067981 */ /* 0x000ea2000c1e1900 */
[----:B------:R-:W-:-:S04]  /*9690*/  IMAD.IADD R9, R7, 0x1, -R9 ;  /* 0x0000000107097824 */ /* 0x000fc800078e0a09 */
[----:B------:R-:W-:-:S05]  /*96a0*/  IMAD R9, R9, R8, -0x80 ;  /* 0xffffff8009097424 */ /* 0x000fca00078e0208 */
[----:B------:R-:W-:Y:S02]  /*96b0*/  SHF.R.S32.HI R7, RZ, 0x1f, R9 ;  /* 0x0000001fff077819 */ /* 0x000fe40000011409 */
[----:B--2---:R-:W-:-:S03]  /*96c0*/  IADD3 R8, -R11, R6, RZ ;  /* 0x000000060b087210 */ /* 0x004fc60007ffe1ff */
[-C--:B------:R-:W-:Y:S01]  /*96d0*/  IMAD R6, R7, R116.reuse, RZ ;  /* 0x0000007407067224 */ /* 0x080fe200078e02ff */
[----:B------:R-:W-:Y:S01]  /*96e0*/  SHF.R.S32.HI R7, RZ, 0x1f, R8 ;  /* 0x0000001fff077819 */ /* 0x000fe20000011408 */
[----:B------:R-:W-:-:S04]  /*96f0*/  IMAD.WIDE.U32 R10, R9, R116, RZ ;  /* 0x00000074090a7225 */ /* 0x000fc800078e00ff */
        /* <DEDUP_REMOVED lines=8> */
.L_x_7224:
[----:B------:R-:W-:-:S04]  /*9780*/  LEA R7, -R116, RZ, 0x7 ;  /* 0x000000ff74077211 */ /* 0x000fc800078e39ff */
[----:B------:R-:W-:-:S07]  /*9790*/  SHF.R.S32.HI R6, RZ, 0x1f, R7 ;  /* 0x0000001fff067819 */ /* 0x000fce0000011407 */
.L_x_7225:
[C---:B------:R-:W-:Y:S01]  /*97a0*/  @!P0 IADD3 R9, P4, P2, R7.reuse, R120, R162 ;  /* 0x0000007807098210 */ /* 0x040fe20007a9e0a2 */
[----:B------:R-:W-:Y:S01]  /*97b0*/  @!P0 IMAD.WIDE.U32 R18, R116, 0x30, R120 ;  /* 0x0000003074128825 */ /* 0x000fe200078e0078 */
[----:B------:R-:W-:Y:S01]  /*97c0*/  @!P0 LEA R22, P5, R7, R176, 0x1 ;  /* 0x000000b007168211 */ /* 0x000fe200078a08ff */
[----:B------:R1:W-:Y:S01]  /*97d0*/  @P0 STS.128 [R166+0x2000], RZ ;  /* 0x002000ffa6000388 */ /* 0x0003e20000000c00 */
[----:B------:R-:W-:Y:S01]  /*97e0*/  @!P0 IADD3.X R8, R6, R121, R161, P4, P2 ;  /* 0x0000007906088210 */ /* 0x000fe200027e44a1 */
[----:B------:R-:W-:Y:S01]  /*97f0*/  BSSY B0, `(.L_x_7226) ;  /* 0x000004f000007945 */ /* 0x000fe20003800000 */
[----:B------:R-:W-:Y:S02]  /*9800*/  @!P0 LEA R20, P2, R9, UR8, 0x1 ;  /* 0x0000000809148c11 */ /* 0x000fe4000f8408ff */
        /* <DEDUP_REMOVED lines=77> */
.L_x_7227:
[----:B------:R-:W-:Y:S05]  /*9ce0*/  BSYNC B0 ;  /* 0x0000000000007941 */ /* 0x000fea0003800000 */
.L_x_7226:
[----:B------:R-:W0:Y:S01]  /*9cf0*/  LDGDEPBAR ;  /* 0x00000000000079af */ /* 0x000e220000000000 */
[----:B------:R-:W-:-:S04]  /*9d00*/  LEA R176, P0, R7, R176, 0x1 ;  /* 0x000000b007b07211 */ /* 0x000fc800078008ff */
[----:B------:R-:W-:-:S09]  /*9d10*/  LEA.HI.X R175, R7, R175, R6, 0x1, P0 ;  /* 0x000000af07af7211 */ /* 0x000fd200000f0c06 */
.L_x_7223:
[----:B------:R-:W-:Y:S01]  /*9d20*/  FMNMX.FTZ R7, R2, R4, !PT ;  /* 0x0000000402077209 */ /* 0x000fe20007810000 */
[----:B-1----:R-:W-:Y:S01]  /*9d30*/  LDSM.16.MT88.4 R24, [R149+0x6000] ;  /* 0x006000009518783b */ /* 0x002fe20000004200 */
        /* <DEDUP_REMOVED lines=71> */
[----:B------:R-:W3:Y:S04]  /*a1b0*/  SHFL.BFLY PT, R44, R7, 0x1, 0x1f ;  /* 0x0c201f00072c7f89 */ /* 0x000ee800000e0000 */
[----:B--2---:R-:W-:Y:S01]  /*a1c0*/  LDSM.16.MT88.4 R8, [R152+0x6000] ;  /* 0x006000009808783b */ /* 0x004fe20000004200 */
[----:B-1----:R-:W-:-:S04]  /*a1d0*/  FMNMX.FTZ R45, R6, R45, !PT ;  /* 0x0000002d062d7209 */ /* 0x002fc80007810000 */
[C---:B------:R-:W-:Y:S01]  /*a1e0*/  FSETP.NEU.FTZ.AND P2, PT, R45.reuse, -INF , PT ;  /* 0xff8000002d00780b */ /* 0x040fe20003f5d000 */
[----:B------:R-:W-:Y:S01]  /*a1f0*/  FMUL.FTZ R101, R45, UR12 ;  /* 0x0000000c2d657c20 */ /* 0x000fe20008410000 */
[----:B---3--:R-:W-:Y:S02]  /*a200*/  FMNMX.FTZ R44, R7, R44, !PT ;  /* 0x0000002c072c7209 */ /* 0x008fe40007810000 */
        /* <DEDUP_REMOVED lines=8> */
[--C-:B------:R-:W-:Y:S01]  /*a290*/  FFMA.FTZ R63, R12, UR12, -R101.reuse ;  /* 0x0000000c0c3f7c23 */ /* 0x100fe20008010865 */
[----:B------:R-:W-:Y:S01]  /*a2a0*/  FMUL.FTZ R183, R183, UR12 ;  /* 0x0000000cb7b77c20 */ /* 0x000fe20008410000 */
[----:B------:R-:W-:Y:S01]  /*a2b0*/  FSEL R52, R52, RZ, P0 ;  /* 0x000000ff34347208 */ /* 0x000fe20000000000 */
[----:B------:R-:W-:Y:S01]  /*a2c0*/  MUFU.EX2 R117, R117 ;  /* 0x0000007500757308 */ /* 0x000fe20000000800 */
[--C-:B------:R-:W-:Y:S01]  /*a2d0*/  FFMA.FTZ R107, R48, UR12, -R101.reuse ;  /* 0x0000000c306b7c23 */ /* 0x100fe20008010865 */
[--C-:B------:R-:W-:Y:S01]  /*a2e0*/  FFMA.FTZ R113, R198, UR12, -R101.reuse ;  /* 0x0000000cc6717c23 */ /* 0x100fe20008010865 */
[----:B------:R-:W-:Y:S01]  /*a2f0*/  FFMA.FTZ R100, R196, UR12, -R101 ;  /* 0x0000000cc4647c23 */ /* 0x000fe20008010865 */
[--C-:B------:R-:W-:Y:S01]  /*a300*/  FFMA.FTZ R114, R17, UR12, -R52.reuse ;  /* 0x0000000c11727c23 */ /* 0x100fe20008010834 */
[--C-:B------:R-:W-:Y:S01]  /*a310*/  FFMA.FTZ R181, R5, UR12, -R52.reuse ;  /* 0x0000000c05b57c23 */ /* 0x100fe20008010834 */
[----:B------:R-:W1:Y:S01]  /*a320*/  LDSM.16.MT88.4 R16, [R150+0x6000] ;  /* 0x006000009610783b */ /* 0x000e620000004200 */
[----:B------:R-:W-:Y:S01]  /*a330*/  FSEL R5, R44, RZ, P0 ;  /* 0x000000ff2c057208 */ /* 0x000fe20000000000 */
[--C-:B------:R-:W-:Y:S01]  /*a340*/  FFMA.FTZ R103, R13, UR12, -R52.reuse ;  /* 0x0000000c0d677c23 */ /* 0x100fe20008010834 */
[--C-:B------:R-:W-:Y:S01]  /*a350*/  FFMA.FTZ R15, R15, UR12, -R52.reuse ;  /* 0x0000000c0f0f7c23 */ /* 0x100fe20008010834 */
[----:B------:R-:W2:Y:S01]  /*a360*/  MUFU.EX2 R174, R174 ;  /* 0x000000ae00ae7308 */ /* 0x000ea20000000800 */
[--C-:B------:R-:W-:Y:S01]  /*a370*/  FFMA.FTZ R106, R51, UR12, -R52.reuse ;  /* 0x0000000c336a7c23 */ /* 0x100fe20008010834 */
[----:B------:R-:W-:Y:S01]  /*a380*/  FADD.FTZ R0, R0, -R5 ;  /* 0x8000000500007221 */ /* 0x000fe20000010000 */
[--C-:B------:R-:W-:Y:S01]  /*a390*/  FFMA.FTZ R123, R49, UR12, -R52.reuse ;  /* 0x0000000c317b7c23 */ /* 0x100fe20008010834 */
[--C-:B------:R-:W-:Y:S01]  /*a3a0*/  FFMA.FTZ R121, R127, UR12, -R52.reuse ;  /* 0x0000000c7f797c23 */ /* 0x100fe20008010834 */
[--C-:B------:R-:W-:Y:S01]  /*a3b0*/  FFMA.FTZ R102, R137, UR12, -R52.reuse ;  /* 0x0000000c89667c23 */ /* 0x100fe20008010834 */
[----:B------:R-:W-:Y:S01]  /*a3c0*/  FMUL.FTZ R0, R0, UR12 ;  /* 0x0000000c00007c20 */ /* 0x000fe20008410000 */
        /* <DEDUP_REMOVED lines=25> */
[----:B------:R-:W2:Y:S01]  /*a560*/  MUFU.EX2 R114, R114 ;  /* 0x0000007200727308 */ /* 0x000ea20000000800 */
[----:B---3--:R-:W-:-:S07]  /*a570*/  F2FP.F16.F32.PACK_AB R34, R63, R116 ;  /* 0x000000743f22723e */ /* 0x008fce00000000ff */
[----:B------:R-:W-:Y:S08]  /*a580*/  MUFU.EX2 R2, R15 ;  /* 0x0000000f00027308 */ /* 0x000ff00000000800 */
[----:B------:R-:W3:Y:S01]  /*a590*/  MUFU.EX2 R183, R183 ;  /* 0x000000b700b77308 */ /* 0x000ee20000000800 */
[----:B--2---:R-:W-:-:S07]  /*a5a0*/  F2FP.F16.F32.PACK_AB R33, R114, R181 ;  /* 0x000000b57221723e */ /* 0x004fce00000000ff */
[----:B------:R2:W4:Y:S08]  /*a5b0*/  MUFU.EX2 R182, R0 ;  /* 0x0000000000b67308 */ /* 0x0005300000000800 */
[----:B------:R-:W5:Y:S01]  /*a5c0*/  MUFU.EX2 R103, R103 ;  /* 0x0000006700677308 */ /* 0x000f620000000800 */
[-C--:B---3--:R-:W-:Y:S01]  /*a5d0*/  FMUL.FTZ R12, R68, R183.reuse ;  /* 0x000000b7440c7220 */ /* 0x088fe20000410000 */
[-C--:B------:R-:W-:Y:S01]  /*a5e0*/  FMUL.FTZ R13, R69, R183.reuse ;  /* 0x000000b7450d7220 */ /* 0x080fe20000410000 */
[-C--:B------:R-:W-:Y:S01]  /*a5f0*/  FMUL.FTZ R72, R72, R183.reuse ;  /* 0x000000b748487220 */ /* 0x080fe20000410000 */
[-C--:B------:R-:W-:Y:S01]  /*a600*/  FMUL.FTZ R73, R73, R183.reuse ;  /* 0x000000b749497220 */ /* 0x080fe20000410000 */
[-C--:B------:R-:W-:Y:S01]  /*a610*/  FMUL.FTZ R4, R96, R183.reuse ;  /* 0x000000b760047220 */ /* 0x080fe20000410000 */
[-C--:B------:R-:W-:Y:S01]  /*a620*/  FMUL.FTZ R5, R97, R183.reuse ;  /* 0x000000b761057220 */ /* 0x080fe20000410000 */
[-C--:B------:R-:W-:Y:S01]  /*a630*/  FMUL.FTZ R20, R88, R183.reuse ;  /* 0x000000b758147220 */ /* 0x080fe20000410000 */
[----:B------:R-:W-:Y:S01]  /*a640*/  MUFU.EX2 R113, R113 ;  /* 0x0000007100717308 */ /* 0x000fe20000000800 */
[----:B--2---:R-:W-:Y:S01]  /*a650*/  FFMA.FTZ R0, R50, UR12, -R101 ;  /* 0x0000000c32007c23 */ /* 0x004fe20008010865 */
[-C--:B----4-:R-:W-:Y:S01]  /*a660*/  FMUL.FTZ R14, R70, R182.reuse ;  /* 0x000000b6460e7220 */ /* 0x090fe20000410000 */
[----:B------:R-:W2:Y:S01]  /*a670*/  LDSM.16.MT88.4 R48, [R150+0x6800] ;  /* 0x006800009630783b */ /* 0x000ea20000004200 */
[-C--:B------:R-:W-:Y:S01]  /*a680*/  FMUL.FTZ R15, R71, R182.reuse ;  /* 0x000000b6470f7220 */ /* 0x080fe20000410000 */
[-C--:B------:R-:W-:Y:S01]  /*a690*/  FMUL.FTZ R74, R74, R182.reuse ;  /* 0x000000b64a4a7220 */ /* 0x080fe20000410000 */
[-C--:B------:R-:W-:Y:S01]  /*a6a0*/  FMUL.FTZ R75, R75, R182.reuse ;  /* 0x000000b64b4b7220 */ /* 0x080fe20000410000 */
[----:B------:R-:W-:Y:S01]  /*a6b0*/  FMUL.FTZ R6, R98, R182 ;  /* 0x000000b662067220 */ /* 0x000fe20000410000 */
[----:B------:R-:W3:Y:S01]  /*a6c0*/  MUFU.EX2 R100, R100 ;  /* 0x0000006400647308 */ /* 0x000ee20000000800 */
[----:B-----5:R-:W-:Y:S01]  /*a6d0*/  F2FP.F16.F32.PACK_AB R35, R103, R2 ;  /* 0x000000026723723e */ /* 0x020fe200000000ff */
[-C--:B------:R-:W-:Y:S01]  /*a6e0*/  FMUL.FTZ R7, R99, R182.reuse ;  /* 0x000000b663077220 */ /* 0x080fe20000410000 */
[-C--:B------:R-:W-:Y:S01]  /*a6f0*/  FMUL.FTZ R21, R89, R183.reuse ;  /* 0x000000b759157220 */ /* 0x080fe20000410000 */
[-C--:B------:R-:W-:Y:S01]  /*a700*/  FMUL.FTZ R22, R90, R182.reuse ;  /* 0x000000b65a167220 */ /* 0x080fe20000410000 */
[-C--:B------:R-:W-:Y:S01]  /*a710*/  FMUL.FTZ R23, R91, R182.reuse ;  /* 0x000000b65b177220 */ /* 0x080fe20000410000 */
[-C--:B------:R-:W-:Y:S01]  /*a720*/  FMUL.FTZ R92, R92, R183.reuse ;  /* 0x000000b75c5c7220 */ /* 0x080fe20000410000 */
[-C--:B------:R-:W-:Y:S01]  /*a730*/  FMUL.FTZ R93, R93, R183.reuse ;  /* 0x000000b75d5d7220 */ /* 0x080fe20000410000 */
[C---:B-1----:R-:W-:Y:S01]  /*a740*/  HMMA.16816.F32 R12, R32.reuse, R16, R12 ;  /* 0x00000010200c723c */ /* 0x042fe2000000180c */
        /* <DEDUP_REMOVED lines=18> */
[----:B------:R-:W-:Y:S01]  /*a870*/  HMMA.16816.F32 R4, R32, R8, R4 ;  /* 0x000000082004723c */ /* 0x000fe20000001804 */
[----:B------:R-:W-:Y:S01]  /*a880*/  LDSM.16.MT88.4 R72, [R150+0x8800] ;  /* 0x008800009648783b */ /* 0x000fe20000004200 */
[----:B------:R-:W-:Y:S01]  /*a890*/  FFMA.FTZ R181, R178, R182, R181 ;  /* 0x000000b6b2b57223 */ /* 0x000fe200000100b5 */
[----:B------:R-:W-:Y:S01]  /*a8a0*/  FFMA.FTZ R174, R177, R183, R174 ;  /* 0x000000b7b1ae7223 */ /* 0x000fe200000100ae */
[----:B------:R-:W-:-:S02]  /*a8b0*/  FFMA.FTZ R177, R62, UR12, -R101 ;  /* 0x0000000c3eb17c23 */ /* 0x000fc40008010865 */
[----:B------:R-:W1:Y:S01]  /*a8c0*/  MUFU.EX2 R123, R123 ;  /* 0x0000007b007b7308 */ /* 0x000e620000000800 */
[----:B------:R-:W-:Y:S01]  /*a8d0*/  HMMA.16816.F32 R20, R32, R24, R20 ;  /* 0x000000182014723c */ /* 0x000fe20000001814 */
[----:B------:R-:W-:Y:S01]  /*a8e0*/  FADD.FTZ R181, R114, R181 ;  /* 0x000000b572b57221 */ /* 0x000fe20000010000 */
[----:B------:R-:W-:-:S04]  /*a8f0*/  FADD.FTZ R117, R117, R174 ;  /* 0x000000ae75757221 */ /* 0x000fc80000010000 */
[----:B------:R-:W-:Y:S01]  /*a900*/  HMMA.16816.F32 R8, R32, R10, R92 ;  /* 0x0000000a2008723c */ /* 0x000fe2000000185c */
[----:B------:R-:W-:Y:S01]  /*a910*/  MUFU.EX2 R121, R121 ;  /* 0x0000007900797308 */ /* 0x000fe20000000800 */
[----:B------:R-:W-:Y:S01]  /*a920*/  LDSM.16.MT88.4 R92, [R152+0x8800] ;  /* 0x00880000985c783b */ /* 0x000fe20000004200 */
[----:B------:R-:W-:-:S03]  /*a930*/  FADD.FTZ R116, R116, R117 ;  /* 0x0000007574747221 */ /* 0x000fc60000010000 */
[C---:B------:R-:W-:Y:S01]  /*a940*/  HMMA.16816.F32 R24, R32.reuse, R26, R76 ;  /* 0x0000001a2018723c */ /* 0x040fe2000000184c */
[----:B------:R-:W-:Y:S01]  /*a950*/  LDSM.16.MT88.4 R76, [R149+0x8000] ;  /* 0x00800000954c783b */ /* 0x000fe20000004200 */
[----:B------:R-:W-:Y:S01]  /*a960*/  FADD.FTZ R116, R63, R116 ;  /* 0x000000743f747221 */ /* 0x000fe20000010000 */
[----:B------:R-:W4:Y:S03]  /*a970*/  MUFU.EX2 R102, R102 ;  /* 0x0000006600667308 */ /* 0x000f260000000800 */
[C---:B------:R-:W-:Y:S05]  /*a980*/  HMMA.16816.F32 R28, R32.reuse, R36, R28 ;  /* 0x00000024201c723c */ /* 0x040fea000000181c */
[----:B------:R-:W-:Y:S01]  /*a990*/  MUFU.EX2 R137, R137 ;  /* 0x0000008900897308 */ /* 0x000fe20000000800 */
[----:B------:R-:W-:Y:S01]  /*a9a0*/  HMMA.16816.F32 R32, R32, R38, R80 ;  /* 0x000000262020723c */ /* 0x000fe20000001850 */
[----:B---3--:R-:W-:Y:S01]  /*a9b0*/  F2FP.F16.F32.PACK_AB R36, R100, R113 ;  /* 0x000000716424723e */ /* 0x008fe200000000ff */
[----:B------:R-:W-:Y:S01]  /*a9c0*/  FADD.FTZ R113, R113, R116 ;  /* 0x0000007471717221 */ /* 0x000fe20000010000 */
[----:B-1----:R-:W-:-:S03]  /*a9d0*/  F2FP.F16.F32.PACK_AB R37, R123, R106 ;  /* 0x0000006a7b25723e */ /* 0x002fc600000000ff */
[----:B------:R-:W-:Y:S01]  /*a9e0*/  FADD.FTZ R113, R100, R113 ;  /* 0x0000007164717221 */ /* 0x000fe20000010000 */
[----:B------:R-:W-:Y:S01]  /*a9f0*/  F2FP.F16.F32.PACK_AB R38, R107, R0 ;  /* 0x000000006b26723e */ /* 0x000fe200000000ff */
[----:B------:R-:W1:Y:S01]  /*aa00*/  MUFU.EX2 R122, R122 ;  /* 0x0000007a007a7308 */ /* 0x000e620000000800 */
[----:B----4-:R-:W-:Y:S01]  /*aa10*/  F2FP.F16.F32.PACK_AB R39, R102, R121 ;  /* 0x000000796627723e */ /* 0x010fe200000000ff */
[----:B------:R-:W-:-:S06]  /*aa20*/  FADD.FTZ R0, R0, R113 ;  /* 0x0000007100007221 */ /* 0x000fcc0000010000 */
[C---:B--2---:R-:W-:Y:S01]  /*aa30*/  HMMA.16816.F32 R12, R36.reuse, R48, R12 ;  /* 0x00000030240c723c */ /* 0x044fe2000000180c */
[----:B------:R-:W-:Y:S05]  /*aa40*/  MUFU.EX2 R127, R127 ;  /* 0x0000007f007f7308 */ /* 0x000fea0000000800 */
[C---:B------:R-:W-:Y:S01]  /*aa50*/  HMMA.16816.F32 R16, R36.reuse, R50, R16 ;  /* 0x000000322410723c */ /* 0x040fe20000001810 */
[----:B------:R-:W2:Y:S02]  /*aa60*/  LDSM.16.MT88.4 R48, [R148+0x6800] ;  /* 0x006800009430783b */ /* 0x000ea40000004200 */
[----:B------:R-:W-:Y:S03]  /*aa70*/  MUFU.EX2 R120, R120 ;  /* 0x0000007800787308 */ /* 0x000fe60000000800 */
[C---:B------:R-:W-:Y:S05]  /*aa80*/  HMMA.16816.F32 R4, R36.reuse, R56, R4 ;  /* 0x000000382404723c */ /* 0x040fea0000001804 */
        /* <DEDUP_REMOVED lines=16> */
[----:B------:R-:W-:-:S03]  /*ab90*/  F2FP.F16.F32.PACK_AB R38, R120, R127 ;  /* 0x0000007f7826723e */ /* 0x000fc600000000ff */
[----:B------:R-:W-:Y:S01]  /*aba0*/  MUFU.EX2 R185, R185 ;  /* 0x000000b900b97308 */ /* 0x000fe20000000800 */
[----:B-----5:R-:W-:-:S07]  /*abb0*/  F2FP.F16.F32.PACK_AB R39, R132, R139 ;  /* 0x0000008b8427723e */ /* 0x020fce00000000ff */
[----:B------:R-:W-:Y:S01]  /*abc0*/  MUFU.EX2 R184, R184 ;  /* 0x000000b800b87308 */ /* 0x000fe20000000800 */
[C---:B----4-:R-:W-:Y:S06]  /*abd0*/  HMMA.16816.F32 R20, R36.reuse, R40, R20 ;  /* 0x000000282414723c */ /* 0x050fec0000001814 */
[C---:B------:R-:W-:Y:S01]  /*abe0*/  HMMA.16816.F32 R24, R36.reuse, R42, R24 ;  /* 0x0000002a2418723c */ /* 0x040fe20000001818 */
[----:B------:R-:W-:Y:S01]  /*abf0*/  MUFU.EX2 R188, R188 ;  /* 0x000000bc00bc7308 */ /* 0x000fe20000000800 */
[----:B------:R-:W-:Y:S04]  /*ac00*/  LDSM.16.MT88.4 R40, [R149+0x7800] ;  /* 0x007800009528783b */ /* 0x000fe80000004200 */
[C---:B------:R-:W-:Y:S03]  /*ac10*/  HMMA.16816.F32 R4, R36.reuse, R56, R4 ;  /* 0x000000382404723c */ /* 0x040fe60000001804 */
[----:B------:R-:W1:Y:S03]  /*ac20*/  MUFU.EX2 R193, R193 ;  /* 0x000000c100c17308 */ /* 0x000e660000000800 */
[C---:B------:R-:W-:Y:S01]  /*ac30*/  HMMA.16816.F32 R8, R36.reuse, R58, R8 ;  /* 0x0000003a2408723c */ /* 0x040fe20000001808 */
[----:B------:R-:W-:Y:S04]  /*ac40*/  LDSM.16.MT88.4 R56, [R152+0x7800] ;  /* 0x007800009838783b */ /* 0x000fe80000004200 */
[----:B------:R-:W-:Y:S01]  /*ac50*/  MUFU.EX2 R187, R187 ;  /* 0x000000bb00bb7308 */ /* 0x000fe20000000800 */
[C---:B--2---:R-:W-:Y:S06]  /*ac60*/  HMMA.16816.F32 R12, R36.reuse, R48, R12 ;  /* 0x00000030240c723c */ /* 0x044fec000000180c */
[C---:B------:R-:W-:Y:S01]  /*ac70*/  HMMA.16816.F32 R16, R36.reuse, R50, R16 ;  /* 0x000000322410723c */ /* 0x040fe20000001810 */
[----:B------:R-:W2:Y:S01]  /*ac80*/  LDSM.16.MT88.4 R48, [R148+0x7000] ;  /* 0x007000009430783b */ /* 0x000ea20000004200 */
        /* <DEDUP_REMOVED lines=83> */
[----:B------:R-:W5:Y:S01]  /*b1c0*/  LDSM.16.MT88.4 R16, [R149+0x9000] ;  /* 0x009000009510783b */ /* 0x000f620000004200 */
[----:B------:R-:W-:Y:S04]  /*b1d0*/  MUFU.EX2 R33, R33 ;  /* 0x0000002100217308 */ /* 0x000fe80000000800 */
[C---:B-1----:R-:W-:Y:S01]  /*b1e0*/  HMMA.16816.F32 R88, R4.reuse, R24, R20 ;  /* 0x000000180458723c */ /* 0x042fe20000001814 */
[----:B------:R-:W1:Y:S05]  /*b1f0*/  LDSM.16.MT88.4 R20, [R152+0x9000] ;  /* 0x009000009814783b */ /* 0x000e6a0000004200 */
[----:B------:R-:W-:Y:S01]  /*b200*/  HMMA.16816.F32 R76, R4, R26, R76 ;  /* 0x0000001a044c723c */ /* 0x000fe2000000184c */
[--C-:B------:R-:W-:Y:S01]  /*b210*/  FFMA.FTZ R24, R105, UR12, -R52.reuse ;  /* 0x0000000c69187c23 */ /* 0x100fe20008010834 */
[----:B------:R-:W-:-:S05]  /*b220*/  FFMA.FTZ R25, R67, UR12, -R52 ;  /* 0x0000000c43197c23 */ /* 0x000fca0008010834 */
[--C-:B------:R-:W-:Y:S01]  /*b230*/  FFMA.FTZ R26, R65, UR12, -R52.reuse ;  /* 0x0000000c411a7c23 */ /* 0x100fe20008010834 */
[----:B------:R-:W4:Y:S01]  /*b240*/  MUFU.EX2 R24, R24 ;  /* 0x0000001800187308 */ /* 0x000f220000000800 */
[----:B------:R-:W-:Y:S01]  /*b250*/  FFMA.FTZ R27, R46, UR12, -R52 ;  /* 0x0000000c2e1b7c23 */ /* 0x000fe20008010834 */
[C---:B--2---:R-:W-:Y:S06]  /*b260*/  HMMA.16816.F32 R84, R4.reuse, R12, R84 ;  /* 0x0000000c0454723c */ /* 0x044fec0000001854 */
[----:B------:R-:W-:Y:S01]  /*b270*/  MUFU.EX2 R25, R25 ;  /* 0x0000001900197308 */ /* 0x000fe20000000800 */
[----:B------:R-:W-:Y:S01]  /*b280*/  HMMA.16816.F32 R80, R4, R14, R80 ;  /* 0x0000000e0450723c */ /* 0x000fe20000001850 */
[----:B------:R-:W-:Y:S01]  /*b290*/  FADD.FTZ R12, R2, R181 ;  /* 0x000000b5020c7221 */ /* 0x000fe20000010000 */
[----:B------:R-:W-:-:S03]  /*b2a0*/  FFMA.FTZ R2, R54, UR12, -R101 ;  /* 0x0000000c36027c23 */ /* 0x000fc60008010865 */
[----:B------:R-:W-:Y:S02]  /*b2b0*/  FADD.FTZ R103, R103, R12 ;  /* 0x0000000c67677221 */ /* 0x000fe40000010000 */
[----:B------:R-:W2:Y:S01]  /*b2c0*/  MUFU.EX2 R26, R26 ;  /* 0x0000001a001a7308 */ /* 0x000ea20000000800 */
[----:B------:R-:W1:Y:S01]  /*b2d0*/  LDSM.16.MT88.4 R12, [R148+0x9000] ;  /* 0x00900000940c783b */ /* 0x000e620000004200 */
[----:B---3--:R-:W-:Y:S01]  /*b2e0*/  F2FP.F16.F32.PACK_AB R4, R32, R31 ;  /* 0x0000001f2004723e */ /* 0x008fe200000000ff */
[----:B------:R-:W-:Y:S01]  /*b2f0*/  FADD.FTZ R34, R106, R103 ;  /* 0x000000676a227221 */ /* 0x000fe20000010000 */
[----:B----4-:R-:W-:Y:S02]  /*b300*/  F2FP.F16.F32.PACK_AB R5, R24, R33 ;  /* 0x000000211805723e */ /* 0x010fe400000000ff */
[----:B------:R-:W-:Y:S01]  /*b310*/  F2FP.F16.F32.PACK_AB R6, R30, R29 ;  /* 0x0000001d1e06723e */ /* 0x000fe200000000ff */
[----:B------:R-:W-:Y:S01]  /*b320*/  FADD.FTZ R34, R123, R34 ;  /* 0x000000227b227221 */ /* 0x000fe20000010000 */
[----:B------:R-:W-:Y:S03]  /*b330*/  MUFU.EX2 R2, R2 ;  /* 0x0000000200027308 */ /* 0x000fe60000000800 */
[----:B------:R-:W-:-:S04]  /*b340*/  FADD.FTZ R121, R121, R34 ;  /* 0x0000002279797221 */ /* 0x000fc80000010000 */
[----:B------:R-:W-:Y:S01]  /*b350*/  FADD.FTZ R121, R102, R121 ;  /* 0x0000007966797221 */ /* 0x000fe20000010000 */
[----:B------:R-:W-:Y:S01]  /*b360*/  MUFU.EX2 R27, R27 ;  /* 0x0000001b001b7308 */ /* 0x000fe20000000800 */
[----:B--2---:R-:W-:Y:S02]  /*b370*/  F2FP.F16.F32.PACK_AB R7, R26, R25 ;  /* 0x000000191a07723e */ /* 0x004fe400000000ff */
[----:B------:R-:W-:-:S04]  /*b380*/  FADD.FTZ R138, R138, R121 ;  /* 0x000000798a8a7221 */ /* 0x000fc80000010000 */
[----:B------:R-:W-:Y:S01]  /*b390*/  FADD.FTZ R138, R173, R138 ;  /* 0x0000008aad8a7221 */ /* 0x000fe20000010000 */
[----:B------:R-:W-:Y:S03]  /*b3a0*/  HMMA.16816.F32 R68, R4, R8, R68 ;  /* 0x000000080444723c */ /* 0x000fe60000001844 */
[----:B------:R-:W-:-:S03]  /*b3b0*/  FADD.FTZ R139, R139, R138 ;  /* 0x0000008a8b8b7221 */ /* 0x000fc60000010000 */
        /* <DEDUP_REMOVED lines=8> */
[----:B------:R3:W-:Y:S02]  /*b440*/  MUFU.EX2 R0, R47 ;  /* 0x0000002f00007308 */ /* 0x0007e40000000800 */
[----:B------:R-:W-:Y:S01]  /*b450*/  FADD.FTZ R137, R137, R16 ;  /* 0x0000001089897221 */ /* 0x000fe20000010000 */
[----:B-1----:R-:W-:Y:S01]  /*b460*/  HMMA.16816.F32 R92, R4, R22, R92 ;  /* 0x00000016045c723c */ /* 0x002fe2000000185c */
[----:B------:R-:W1:Y:S02]  /*b470*/  LDSM.16.MT88.4 R16, [R150+0x9800] ;  /* 0x009800009610783b */ /* 0x000e640000004200 */
[----:B------:R-:W-:-:S03]  /*b480*/  FADD.FTZ R122, R122, R137 ;  /* 0x000000897a7a7221 */ /* 0x000fc60000010000 */
[C---:B------:R-:W-:Y:S01]  /*b490*/  HMMA.16816.F32 R96, R4.reuse, R20, R96 ;  /* 0x000000140460723c */ /* 0x040fe20000001860 */
[--C-:B------:R-:W-:Y:S01]  /*b4a0*/  FFMA.FTZ R22, R55, UR12, -R52.reuse ;  /* 0x0000000c37167c23 */ /* 0x100fe20008010834 */
[----:B------:R-:W-:Y:S01]  /*b4b0*/  FFMA.FTZ R23, R53, UR12, -R52 ;  /* 0x0000000c35177c23 */ /* 0x000fe20008010834 */
[----:B------:R-:W4:Y:S01]  /*b4c0*/  MUFU.EX2 R21, R60 ;  /* 0x0000003c00157308 */ /* 0x000f220000000800 */
[----:B------:R-:W-:Y:S02]  /*b4d0*/  FADD.FTZ R127, R127, R122 ;  /* 0x0000007a7f7f7221 */ /* 0x000fe40000010000 */
[C---:B------:R-:W-:Y:S02]  /*b4e0*/  HMMA.16816.F32 R84, R4.reuse, R12, R84 ;  /* 0x0000000c0454723c */ /* 0x040fe40000001854 */
[----:B------:R-:W-:Y:S01]  /*b4f0*/  FADD.FTZ R120, R120, R127 ;  /* 0x0000007f78787221 */ /* 0x000fe20000010000 */
[----:B---3--:R-:W-:Y:S02]  /*b500*/  FADD.FTZ R47, R187, R34 ;  /* 0x00000022bb2f7221 */ /* 0x008fe40000010000 */
[----:B------:R-:W3:Y:S01]  /*b510*/  MUFU.EX2 R20, R61 ;  /* 0x0000003d00147308 */ /* 0x000ee20000000800 */
[----:B------:R-:W-:Y:S01]  /*b520*/  HMMA.16816.F32 R80, R4, R14, R80 ;  /* 0x0000000e0450723c */ /* 0x000fe20000001850 */
[----:B------:R-:W5:Y:S01]  /*b530*/  LDSM.16.MT88.4 R12, [R149+0x9800] ;  /* 0x00980000950c783b */ /* 0x000f620000004200 */
[----:B------:R-:W-:Y:S01]  /*b540*/  FADD.FTZ R191, R191, R120 ;  /* 0x00000078bfbf7221 */ /* 0x000fe20000010000 */
[----:B------:R-:W-:-:S03]  /*b550*/  FADD.FTZ R47, R190, R47 ;  /* 0x0000002fbe2f7221 */ /* 0x000fc60000010000 */
[----:B------:R-:W-:Y:S01]  /*b560*/  FADD.FTZ R186, R186, R191 ;  /* 0x000000bfbaba7221 */ /* 0x000fe20000010000 */
[----:B------:R-:W-:Y:S01]  /*b570*/  MUFU.EX2 R22, R22 ;  /* 0x0000001600167308 */ /* 0x000fe20000000800 */
[----:B----4-:R-:W-:Y:S01]  /*b580*/  F2FP.F16.F32.PACK_AB R4, R21, R2 ;  /* 0x000000021504723e */ /* 0x010fe200000000ff */
[----:B------:R-:W-:Y:S01]  /*b590*/  FADD.FTZ R34, R48, R47 ;  /* 0x0000002f30227221 */ /* 0x000fe20000010000 */
[----:B------:R-:W-:Y:S01]  /*b5a0*/  F2FP.F16.F32.PACK_AB R7, R27, R0 ;  /* 0x000000001b07723e */ /* 0x000fe200000000ff */
[----:B------:R-:W-:Y:S02]  /*b5b0*/  FADD.FTZ R35, R185, R186 ;  /* 0x000000bab9237221 */ /* 0x000fe40000010000 */
[----:B------:R-:W-:Y:S02]  /*b5c0*/  FADD.FTZ R34, R51, R34 ;  /* 0x0000002233227221 */ /* 0x000fe40000010000 */
[----:B------:R-:W4:Y:S01]  /*b5d0*/  MUFU.EX2 R23, R23 ;  /* 0x0000001700177308 */ /* 0x000f220000000800 */
[----:B---3--:R-:W-:Y:S01]  /*b5e0*/  F2FP.F16.F32.PACK_AB R6, R177, R20 ;  /* 0x00000014b106723e */ /* 0x008fe200000000ff */
[----:B------:R-:W-:-:S04]  /*b5f0*/  FADD.FTZ R35, R184, R35 ;  /* 0x00000023b8237221 */ /* 0x000fc80000010000 */
[----:B------:R-:W-:-:S04]  /*b600*/  FADD.FTZ R58, R58, R35 ;  /* 0x000000233a3a7221 */ /* 0x000fc80000010000 */
[----:B------:R-:W-:-:S04]  /*b610*/  FADD.FTZ R59, R59, R58 ;  /* 0x0000003a3b3b7221 */ /* 0x000fc80000010000 */
[----:B------:R-:W-:Y:S01]  /*b620*/  FADD.FTZ R56, R56, R59 ;  /* 0x0000003b38387221 */ /* 0x000fe20000010000 */
[----:B----4-:R-:W-:-:S03]  /*b630*/  F2FP.F16.F32.PACK_AB R5, R23, R22 ;  /* 0x000000161705723e */ /* 0x010fc600000000ff */
[----:B------:R-:W-:-:S04]  /*b640*/  FADD.FTZ R57, R57, R56 ;  /* 0x0000003839397221 */ /* 0x000fc80000010000 */
[----:B------:R-:W-:Y:S01]  /*b650*/  FADD.FTZ R38, R38, R57 ;  /* 0x0000003926267221 */ /* 0x000fe20000010000 */
[----:B--2---:R-:W-:Y:S03]  /*b660*/  HMMA.16816.F32 R96, R4, R8, R96 ;  /* 0x000000080460723c */ /* 0x004fe60000001860 */
[----:B------:R-:W-:-:S03]  /*b670*/  FADD.FTZ R39, R39, R38 ;  /* 0x0000002627277221 */ /* 0x000fc60000010000 */
[C---:B------:R-:W-:Y:S01]  /*b680*/  HMMA.16816.F32 R92, R4.reuse, R10, R92 ;  /* 0x0000000a045c723c */ /* 0x040fe2000000185c */
[----:B------:R-:W2:Y:S05]  /*b690*/  LDSM.16.MT88.4 R8, [R148+0x9800] ;  /* 0x009800009408783b */ /* 0x000eaa0000004200 */
        /* <DEDUP_REMOVED lines=30> */
[----:B------:R-:W-:Y:S02]  /*b880*/  MOV R0, R44 ;  /* 0x0000002c00007202 */ /* 0x000fe40000000f00 */
[----:B------:R-:W-:-:S07]  /*b890*/  FADD.FTZ R177, R177, R20 ;  /* 0x00000014b1b17221 */ /* 0x000fce0000010000 */
.L_x_7220:
[----:B------:R-:W-:Y:S05]  /*b8a0*/  @!P1 BRA `(.L_x_7228) ;  /* 0x0000003c00889947 */ /* 0x000fea0003800000 */
[----:B------:R-:W-:Y:S01]  /*b8b0*/  IMAD.U32 R174, R118, -0x80, RZ ;  /* 0xffffff8076ae7824 */ /* 0x000fe200078e00ff */
[----:B------:R-:W-:Y:S01]  /*b8c0*/  MOV R103, R0 ;  /* 0x0000000000677202 */ /* 0x000fe20000000f00 */
[----:B------:R-:W-:Y:S01]  /*b8d0*/  IMAD.MOV.U32 R101, RZ, RZ, R2 ;  /* 0x000000ffff657224 */ /* 0x000fe200078e0002 */
[----:B------:R-:W-:Y:S01]  /*b8e0*/  ULDC UR5, c[0x0][0x2d0] ;  /* 0x0000b40000057ab9 */ /* 0x000fe20000000800 */
[----:B------:R-:W-:Y:S01]  /*b8f0*/  ULDC UR4, c[0x0][0x2ec] ;  /* 0x0000bb0000047ab9 */ /* 0x000fe20000000800 */
[----:B------:R-:W-:-:S07]  /*b900*/  SHF.R.S32.HI R173, RZ, 0x1f, R174 ;  /* 0x0000001fffad7819 */ /* 0x000fce00000114ae */
.L_x_7232:
        /* <DEDUP_REMOVED lines=72> */
.L_x_7229:
[----:B------:R-:W-:Y:S01]  /*bd90*/  LEA R182, P2, R0, R180, 0x1 ;  /* 0x000000b400b67211 */ /* 0x000fe200078408ff */
        /* <DEDUP_REMOVED lines=23> */
[CC--:B------:R-:W-:Y:S01]  /*bf10*/  @!P0 LEA R198, P2, R2.reuse, R180.reuse, 0x1 ;  /* 0x000000b402c68211 */ /* 0x0c0fe200078408ff */
[----:B------:R-:W-:Y:S01]  /*bf20*/  @P0 STS.128 [R166+0x7000], RZ ;  /* 0x007000ffa6000388 */ /* 0x000fe20000000c00 */
[----:B------:R-:W5:Y:S01]  /*bf30*/  @!P0 LDC.64 R184, c[0x0][0x250] ;  /* 0x00009400ffb88b82 */ /* 0x000f620000000a00 */
[----:B------:R-:W-:Y:S01]  /*bf40*/  @!P0 IMAD.IADD R193, R193, 0x1, R197 ;  /* 0x00000001c1c18824 */ /* 0x000fe200078e02c5 */
[-C--:B------:R-:W-:Y:S02]  /*bf50*/  @!P0 LEA.HI.X R199, R2, R179.reuse, R100, 0x1, P2 ;  /* 0x000000b302c78211 */ /* 0x080fe400010f0c64 */
[----:B------:R-:W-:Y:S02]  /*bf60*/  @!P0 LEA R192, P2, R196, R180, 0x1 ;  /* 0x000000b4c4c08211 */ /* 0x000fe400078408ff */
[----:B---3--:R-:W-:Y:S01]  /*bf70*/  @!P0 LEA R102, P1, R190, R0, 0x6 ;  /* 0x00000000be668211 */ /* 0x008fe200078230ff */
[----:B------:R-:W-:Y:S01]  /*bf80*/  @!PT LDS RZ, [RZ] ;  /* 0x00000000fffff984 */ /* 0x000fe20000000800 */
[----:B------:R-:W-:Y:S01]  /*bf90*/  @!PT LDS RZ, [RZ] ;  /* 0x00000000fffff984 */ /* 0x000fe20000000800 */
[----:B------:R-:W-:Y:S01]  /*bfa0*/  @!PT LDS RZ, [RZ] ;  /* 0x00000000fffff984 */ /* 0x000fe20000000800 */
[----:B------:R3:W-:Y:S01]  /*bfb0*/  @!P0 LDGSTS.E.BYPASS.LTC128B.128 [R166+0x7000], desc[UR10][R198.64] ;  /* 0x07000000c6a68fae */ /* 0x0007e2000b901d4a */
[----:B------:R-:W-:Y:S01]  /*bfc0*/  @!P0 LEA.HI.X R193, R196, R179, R193, 0x1, P2 ;  /* 0x000000b3c4c18211 */ /* 0x000fe200010f0cc1 */
[--C-:B------:R-:W-:Y:S01]  /*bfd0*/  @!P0 IMAD.MOV.U32 R196, RZ, RZ, R0.reuse ;  /* 0x000000ffffc48224 */ /* 0x100fe200078e0000 */
[-C--:B------:R-:W-:Y:S01]  /*bfe0*/  @!P0 LEA.HI.X R191, R190, R181.reuse, R191, 0x6, P1 ;  /* 0x000000b5bebf8211 */ /* 0x080fe200008f34bf */
[----:B------:R-:W-:Y:S01]  /*bff0*/  @P0 STS.128 [R166+0x7800], RZ ;  /* 0x007800ffa6000388 */ /* 0x000fe20000000c00 */
[CC--:B------:R-:W-:Y:S02]  /*c000*/  @!P0 LEA R190, P1, R102.reuse, R180.reuse, 0x1 ;  /* 0x000000b466be8211 */ /* 0x0c0fe400078208ff */
[----:B------:R-:W-:Y:S01]  /*c010*/  @!P0 MOV R197, R181 ;  /* 0x000000b500c58202 */ /* 0x000fe20000000f00 */
[----:B------:R-:W-:Y:S01]  /*c020*/  @!PT LDS RZ, [RZ] ;  /* 0x00000000fffff984 */ /* 0x000fe20000000800 */
[----:B------:R-:W-:Y:S01]  /*c030*/  @!PT LDS RZ, [RZ] ;  /* 0x00000000fffff984 */ /* 0x000fe20000000800 */
[----:B------:R-:W-:Y:S01]  /*c040*/  @!PT LDS RZ, [RZ] ;  /* 0x00000000fffff984 */ /* 0x000fe20000000800 */
[----:B------:R-:W-:Y:S01]  /*c050*/  @!P0 LDGSTS.E.BYPASS.LTC128B.128 [R166+0x7800], desc[UR10][R192.64] ;  /* 0x07800000c0a68fae */ /* 0x000fe2000b901d4a */
[----:B------:R-:W-:Y:S03]  /*c060*/  @!P0 LEA.HI.X R191, R102, R179, R191, 0x1, P1 ;  /* 0x000000b366bf8211 */ /* 0x000fe600008f0cbf */
[----:B------:R-:W-:Y:S01]  /*c070*/  @P0 STS.128 [R166+0x8000], RZ ;  /* 0x008000ffa6000388 */ /* 0x000fe20000000c00 */
[----:B--2---:R-:W-:Y:S02]  /*c080*/  @!P0 IMAD.MOV.U32 R195, RZ, RZ, R181 ;  /* 0x000000ffffc38224 */ /* 0x004fe400078e00b5 */
[----:B------:R-:W-:Y:S01]  /*c090*/  @!P0 IMAD.MOV.U32 R194, RZ, RZ, R0 ;  /* 0x000000ffffc28224 */ /* 0x000fe200078e0000 */
[----:B------:R-:W-:Y:S01]  /*c0a0*/  @!PT LDS RZ, [RZ] ;  /* 0x00000000fffff984 */ /* 0x000fe20000000800 */
[----:B------:R-:W-:Y:S01]  /*c0b0*/  @!PT LDS RZ, [RZ] ;  /* 0x00000000fffff984 */ /* 0x000fe20000000800 */
[----:B------:R-:W-:Y:S01]  /*c0c0*/  @!PT LDS RZ, [RZ] ;  /* 0x00000000fffff984 */ /* 0x000fe20000000800 */
[----:B------:R-:W-:Y:S01]  /*c0d0*/  @!P0 LDGSTS.E.BYPASS.LTC128B.128 [R166+0x8000], desc[UR10][R190.64] ;  /* 0x08000000bea68fae */ /* 0x000fe2000b901d4a */
[----:B----4-:R-:W-:Y:S02]  /*c0e0*/  @!P0 IMAD R189, R189, 0x50, RZ ;  /* 0x00000050bdbd8824 */ /* 0x010fe400078e02ff */
[----:B------:R-:W-:Y:S01]  /*c0f0*/  @!P0 IMAD.WIDE.U32 R194, R188, 0x50, R194 ;  /* 0x00000050bcc28825 */ /* 0x000fe200078e00c2 */
[----:B------:R-:W-:Y:S03]  /*c100*/  @P0 STS.128 [R166+0x8800], RZ ;  /* 0x008800ffa6000388 */ /* 0x000fe60000000c00 */
[----:B-----5:R-:W-:Y:S02]  /*c110*/  @!P0 IMAD R185, R185, 0x70, RZ ;  /* 0x00000070b9b98824 */ /* 0x020fe400078e02ff */
[----:B------:R-:W-:Y:S02]  /*c120*/  @!P0 IMAD.IADD R189, R189, 0x1, R195 ;  /* 0x00000001bdbd8824 */ /* 0x000fe400078e02c3 */
[----:B---3--:R-:W-:Y:S02]  /*c130*/  @!P0 IMAD.MOV.U32 R199, RZ, RZ, R181 ;  /* 0x000000ffffc78224 */ /* 0x008fe400078e00b5 */
[----:B------:R-:W-:Y:S02]  /*c140*/  @!P0 IMAD.MOV.U32 R198, RZ, RZ, R0 ;  /* 0x000000ffffc68224 */ /* 0x000fe400078e0000 */
[----:B-1----:R-:W-:Y:S04]  /*c150*/  @!P0 IMAD.WIDE.U32 R196, R186, 0x60, R196 ;  /* 0x00000060bac48825 */ /* 0x002fe800078e00c4 */
[----:B------:R-:W-:Y:S01]  /*c160*/  @!P0 IMAD.WIDE.U32 R198, R184, 0x70, R198 ;  /* 0x00000070b8c68825 */ /* 0x000fe200078e00c6 */
[-C--:B------:R-:W-:Y:S02]  /*c170*/  @!P0 LEA R184, P4, R194, R180.reuse, 0x1 ;  /* 0x000000b4c2b88211 */ /* 0x080fe400078808ff */
[-C--:B------:R-:W-:Y:S01]  /*c180*/  @!P0 LEA R186, P2, R196, R180.reuse, 0x1 ;  /* 0x000000b4c4ba8211 */ /* 0x080fe200078408ff */
[----:B------:R-:W-:Y:S01]  /*c190*/  @!P0 IMAD R187, R187, 0x60, RZ ;  /* 0x00000060bbbb8824 */ /* 0x000fe200078e02ff */
[----:B------:R-:W-:Y:S02]  /*c1a0*/  @!P0 IADD3 R0, R185, R199, RZ ;  /* 0x000000c7b9008210 */ /* 0x000fe40007ffe0ff */
[-C--:B------:R-:W-:Y:S01]  /*c1b0*/  @!P0 LEA.HI.X R185, R194, R179.reuse, R189, 0x1, P4 ;  /* 0x000000b3c2b98211 */ /* 0x080fe200020f0cbd */
[----:B------:R-:W-:Y:S01]  /*c1c0*/  @!P0 IMAD.IADD R187, R187, 0x1, R197 ;  /* 0x00000001bbbb8824 */ /* 0x000fe200078e02c5 */
[----:B------:R-:W-:Y:S03]  /*c1d0*/  @!P0 LEA R180, P1, R198, R180, 0x1 ;  /* 0x000000b4c6b48211 */ /* 0x000fe600078208ff */
[----:B------:R-:W-:Y:S01]  /*c1e0*/  @!PT LDS RZ, [RZ] ;  /* 0x00000000fffff984 */ /* 0x000fe20000000800 */
[----:B------:R-:W-:Y:S01]  /*c1f0*/  @!PT LDS RZ, [RZ] ;  /* 0x00000000fffff984 */ /* 0x000fe20000000800 */
[----:B------:R-:W-:Y:S01]  /*c200*/  @!PT LDS RZ, [RZ] ;  /* 0x00000000fffff984 */ /* 0x000fe20000000800 */
[----:B------:R-:W-:Y:S01]  /*c210*/  @!P0 LDGSTS.E.BYPASS.LTC128B.128 [R166+0x8800], desc[UR10][R184.64] ;  /* 0x08800000b8a68fae */ /* 0x000fe2000b901d4a */
[-C--:B------:R-:W-:Y:S02]  /*c220*/  @!P0 LEA.HI.X R187, R196, R179.reuse, R187, 0x1, P2 ;  /* 0x000000b3c4bb8211 */ /* 0x080fe400010f0cbb */
[----:B------:R-:W-:Y:S01]  /*c230*/  @!P0 LEA.HI.X R181, R198, R179, R0, 0x1, P1 ;  /* 0x000000b3c6b58211 */ /* 0x000fe200008f0c00 */
[----:B------:R-:W-:Y:S01]  /*c240*/  @P0 STS.128 [R166+0x9000], RZ ;  /* 0x009000ffa6000388 */ /* 0x000fe20000000c00 */
[----:B------:R-:W-:Y:S01]  /*c250*/  ISETP.GT.AND P1, PT, R165, R160, PT ;  /* 0x000000a0a500720c */ /* 0x000fe20003f24270 */
[----:B------:R-:W-:Y:S02]  /*c260*/  IMAD.MOV.U32 R179, RZ, RZ, R183 ;  /* 0x000000ffffb37224 */ /* 0x000fe400078e00b7 */
        /* <DEDUP_REMOVED lines=156> */
[----:B------:R-:W1:Y:S08]  /*cc30*/  LDC R100, c[0x0][0x24c] ;  /* 0x00009300ff647b82 */ /* 0x000e700000000800 */
        /* <DEDUP_REMOVED lines=26> */
.L_x_7231:
[----:B------:R1:W-:Y:S01]  /*cde0*/  @P0 STS.128 [R166+0x2000], RZ ;  /* 0x002000ffa6000388 */ /* 0x0003e20000000c00 */
[----:B------:R-:W-:Y:S01]  /*cdf0*/  LEA R120, P2, R106, R176, 0x1 ;  /* 0x000000b06a787211 */ /* 0x000fe200078408ff */
[----:B------:R-:W4:Y:S01]  /*ce00*/  @!P0 LDC R102, c[0x0][0x24c] ;  /* 0x00009300ff668b82 */ /* 0x000f220000000800 */
[-C--:B------:R-:W-:Y:S01]  /*ce10*/  @!P0 IADD3 R105, P1, R162, R106.reuse, RZ ;  /* 0x0000006aa2698210 */ /* 0x080fe20007f3e0ff */
[--C-:B------:R-:W-:Y:S01]  /*ce20*/  @!P0 IMAD.WIDE.U32 R116, R0, 0x30, R106.reuse ;  /* 0x0000003000748825 */ /* 0x100fe200078e006a */
[--C-:B------:R-:W-:Y:S02]  /*ce30*/  LEA.HI.X R121, R106, R175, R107.reuse, 0x1, P2 ;  /* 0x000000af6a797211 */ /* 0x100fe400010f0c6b */
        /* <DEDUP_REMOVED lines=13> */
[CC--:B------:R-:W-:Y:S01]  /*cf10*/  @!P0 LEA R118, P1, R104.reuse, R176.reuse, 0x1 ;  /* 0x000000b068768211 */ /* 0x0c0fe200078208ff */
[----:B------:R-:W-:Y:S01]  /*cf20*/  @!P0 IMAD.MOV.U32 R115, RZ, RZ, R107 ;  /* 0x000000ffff738224 */ /* 0x000fe200078e006b */
[----:B------:R-:W2:Y:S01]  /*cf30*/  @!P0 LDC R105, c[0x0][0x24c] ;  /* 0x00009300ff698b82 */ /* 0x000ea20000000800 */
[----:B------:R-:W-:Y:S01]  /*cf40*/  @!PT LDS RZ, [RZ] ;  /* 0x00000000fffff984 */ /* 0x000fe20000000800 */
[----:B------:R-:W-:Y:S01]  /*cf50*/  @!PT LDS RZ, [RZ] ;  /* 0x00000000fffff984 */ /* 0x000fe20000000800 */
[----:B------:R-:W-:Y:S01]  /*cf60*/  @!PT LDS RZ, [RZ] ;  /* 0x00000000fffff984 */ /* 0x000fe20000000800 */
[----:B------:R1:W-:Y:S01]  /*cf70*/  @!P0 LDGSTS.E.BYPASS.LTC128B.128 [R166+0x2800], desc[UR10][R110.64] ;  /* 0x028000006ea68fae */ /* 0x0003e2000b901d4a */
[-C--:B------:R-:W-:Y:S01]  /*cf80*/  @!P0 LEA.HI.X R119, R104, R175.reuse, R109, 0x1, P1 ;  /* 0x000000af68778211 */ /* 0x080fe200008f0c6d */
[----:B---3--:R-:W-:Y:S01]  /*cf90*/  @!P0 IMAD R104, R108, 0x30, RZ ;  /* 0x000000306c688824 */ /* 0x008fe200078e02ff */
[----:B------:R-:W-:Y:S01]  /*cfa0*/  @!P0 LEA R122, P2, R116, R176, 0x1 ;  /* 0x000000b0747a8211 */ /* 0x000fe200078408ff */
[----:B------:R3:W-:Y:S01]  /*cfb0*/  @P0 STS.128 [R166+0x3000], RZ ;  /* 0x003000ffa6000388 */ /* 0x0007e20000000c00 */
[----:B------:R-:W-:Y:S01]  /*cfc0*/  @!P0 LEA R108, P1, R0, R106, 0x6 ;  /* 0x0000006a006c8211 */ /* 0x000fe200078230ff */
[----:B------:R-:W-:Y:S01]  /*cfd0*/  @!P0 IMAD.IADD R104, R104, 0x1, R117 ;  /* 0x0000000168688824 */ /* 0x000fe200078e0275 */
[----:B------:R-:W3:Y:S01]  /*cfe0*/  @!P0 LDC R2, c[0x0][0x24c] ;  /* 0x00009300ff028b82 */ /* 0x000ee20000000800 */
[----:B------:R-:W-:Y:S01]  /*cff0*/  @!PT LDS RZ, [RZ] ;  /* 0x00000000fffff984 */ /* 0x000fe20000000800 */
[----:B------:R-:W-:Y:S01]  /*d000*/  @!PT LDS RZ, [RZ] ;  /* 0x00000000fffff984 */ /* 0x000fe20000000800 */
[----:B------:R-:W-:Y:S01]  /*d010*/  @!PT LDS RZ, [RZ] ;  /* 0x00000000fffff984 */ /* 0x000fe20000000800 */
[----:B------:R2:W-:Y:S01]  /*d020*/  @!P0 LDGSTS.E.BYPASS.LTC128B.128 [R166+0x3000], desc[UR10][R118.64] ;  /* 0x0300000076a68fae */ /* 0x0005e2000b901d4a */
[----:B------:R-:W-:Y:S02]  /*d030*/  @!P0 IMAD.MOV.U32 R113, RZ, RZ, R107 ;  /* 0x000000ffff718224 */ /* 0x000fe400078e006b */
[----:B------:R-:W-:Y:S01]  /*d040*/  @!P0 LEA.HI.X R123, R116, R175, R104, 0x1, P2 ;  /* 0x000000af747b8211 */ /* 0x000fe200010f0c68 */
        /* <DEDUP_REMOVED lines=9> */
[-C--:B------:R-:W-:Y:S01]  /*d0e0*/  @!P0 LEA R104, P2, R112, R176.reuse, 0x1 ;  /* 0x000000b070688211 */ /* 0x080fe200078408ff */
[----:B-1----:R-:W-:Y:S02]  /*d0f0*/  @!P0 IMAD.MOV.U32 R110, RZ, RZ, R106 ;  /* 0x000000ffff6e8224 */ /* 0x002fe400078e006a */
[----:B------:R-:W-:Y:S02]  /*d100*/  @!P0 IMAD.MOV.U32 R111, RZ, RZ, R107 ;  /* 0x000000ffff6f8224 */ /* 0x000fe400078e006b */
[----:B-----5:R-:W-:Y:S01]  /*d110*/  @!P0 IMAD R109, R100, 0x60, RZ ;  /* 0x00000060646d8824 */ /* 0x020fe200078e02ff */
[C---:B--2---:R-:W-:Y:S01]  /*d120*/  @!P0 LEA.HI.X R105, R0.reuse, R107, R105, 0x6, P1 ;  /* 0x0000006b00698211 */ /* 0x044fe200008f3469 */
[----:B------:R-:W-:Y:S01]  /*d130*/  @!P0 IMAD.WIDE.U32 R110, R0, 0x70, R110 ;  /* 0x00000070006e8825 */ /* 0x000fe200078e006e */
[CC--:B------:R-:W-:Y:S03]  /*d140*/  @!P0 LEA R106, P1, R108.reuse, R176.reuse, 0x1 ;  /* 0x000000b06c6a8211 */ /* 0x0c0fe600078208ff */
[----:B------:R-:W-:Y:S01]  /*d150*/  @!P0 IMAD.IADD R109, R109, 0x1, R113 ;  /* 0x000000016d6d8824 */ /* 0x000fe200078e0271 */
[-C--:B------:R-:W-:Y:S01]  /*d160*/  @!P0 LEA.HI.X R107, R108, R175.reuse, R105, 0x1, P1 ;  /* 0x000000af6c6b8211 */ /* 0x080fe200008f0c69 */
[----:B----4-:R-:W-:Y:S01]  /*d170*/  @!P0 IMAD R105, R102, 0x50, RZ ;  /* 0x0000005066698824 */ /* 0x010fe200078e02ff */
[----:B------:R-:W-:Y:S01]  /*d180*/  @!P0 LEA R108, P1, R110, R176, 0x1 ;  /* 0x000000b06e6c8211 */ /* 0x000fe200078208ff */
[----:B---3--:R-:W-:Y:S02]  /*d190*/  @!P0 IMAD R117, R2, 0x70, RZ ;  /* 0x0000007002758824 */ /* 0x008fe400078e02ff */
        /* <DEDUP_REMOVED lines=27> */
.L_x_7230:
[----:B------:R-:W-:Y:S01]  /*d350*/  LEA R0, R165, R172, 0x7 ;  /* 0x000000aca5007211 */ /* 0x000fe200078e38ff */
[----:B------:R-:W-:Y:S03]  /*d360*/  LDSM.16.MT88.4 R112, [R149+0x6000] ;  /* 0x006000009570783b */ /* 0x000fe60000004200 */
[----:B------:R-:W-:Y:S02]  /*d370*/  I2FP.F32.S32 R2, R0 ;  /* 0x0000000000027245 */ /* 0x000fe40000201400 */
[C---:B------:R-:W-:Y:S02]  /*d380*/  IADD3 R100, R0.reuse, 0x1, RZ ;  /* 0x0000000100647810 */ /* 0x040fe40007ffe0ff */
[C---:B-1----:R-:W-:Y:S01]  /*d390*/  IADD3 R105, R0.reuse, 0x8, RZ ;  /* 0x0000000800697810 */ /* 0x042fe20007ffe0ff */
[CC--:B------:R-:W-:Y:S01]  /*d3a0*/  FFMA.FTZ R6, R3.reuse, R2.reuse, R6 ;  /* 0x0000000203067223 */ /* 0x0c0fe20000010006 */
[C---:B------:R-:W-:Y:S01]  /*d3b0*/  FFMA.FTZ R4, R3.reuse, R2, R4 ;  /* 0x0000000203047223 */ /* 0x040fe20000010004 */
[C---:B------:R-:W-:Y:S02]  /*d3c0*/  IADD3 R2, R0.reuse, 0x9, RZ ;  /* 0x0000000900027810 */ /* 0x040fe40007ffe0ff */
[----:B------:R-:W-:Y:S02]  /*d3d0*/  I2FP.F32.S32 R100, R100 ;  /* 0x0000006400647245 */ /* 0x000fe40000201400 */
[----:B------:R-:W-:Y:S02]  /*d3e0*/  I2FP.F32.S32 R2, R2 ;  /* 0x0000000200027245 */ /* 0x000fe40000201400 */
[----:B------:R-:W-:Y:S01]  /*d3f0*/  I2FP.F32.S32 R105, R105 ;  /* 0x0000006900697245 */ /* 0x000fe20000201400 */
[CC--:B------:R-:W-:Y:S01]  /*d400*/  FFMA.FTZ R7, R3.reuse, R100.reuse, R7 ;  /* 0x0000006403077223 */ /* 0x0c0fe20000010007 */
[C---:B------:R-:W-:Y:S01]  /*d410*/  FFMA.FTZ R5, R3.reuse, R100, R5 ;  /* 0x0000006403057223 */ /* 0x040fe20000010005 */
[C---:B------:R-:W-:Y:S01]  /*d420*/  IADD3 R100, R0.reuse, 0x11, RZ ;  /* 0x0000001100647810 */ /* 0x040fe20007ffe0ff */
[CC--:B------:R-:W-:Y:S01]  /*d430*/  FFMA.FTZ R11, R3.reuse, R2.reuse, R11 ;  /* 0x00000002030b7223 */ /* 0x0c0fe2000001000b */
[C---:B------:R-:W-:Y:S01]  /*d440*/  FFMA.FTZ R9, R3.reuse, R2, R9 ;  /* 0x0000000203097223 */ /* 0x040fe20000010009 */
[C---:B------:R-:W-:Y:S01]  /*d450*/  IADD3 R2, R0.reuse, 0x19, RZ ;  /* 0x0000001900027810 */ /* 0x040fe20007ffe0ff */
[CC--:B------:R-:W-:Y:S01]  /*d460*/  FFMA.FTZ R10, R3.reuse, R105.reuse, R10 ;  /* 0x00000069030a7223 */ /* 0x0c0fe2000001000a */
[----:B------:R-:W-:Y:S01]  /*d470*/  I2FP.F32.S32 R100, R100 ;  /* 0x0000006400647245 */ /* 0x000fe20000201400 */
[C---:B------:R-:W-:Y:S01]  /*d480*/  FFMA.FTZ R8, R3.reuse, R105, R8 ;  /* 0x0000006903087223 */ /* 0x040fe20000010008 */
[C---:B------:R-:W-:Y:S02]  /*d490*/  IADD3 R107, R0.reuse, 0x10, RZ ;  /* 0x00000010006b7810 */ /* 0x040fe40007ffe0ff */
[C---:B------:R-:W-:Y:S01]  /*d4a0*/  IADD3 R105, R0.reuse, 0x18, RZ ;  /* 0x0000001800697810 */ /* 0x040fe20007ffe0ff */
[C---:B------:R-:W-:Y:S01]  /*d4b0*/  FFMA.FTZ R15, R3.reuse, R100, R15 ;  /* 0x00000064030f7223 */ /* 0x040fe2000001000f */
[----:B------:R-:W-:Y:S01]  /*d4c0*/  I2FP.F32.S32 R2, R2 ;  /* 0x0000000200027245 */ /* 0x000fe20000201400 */
[C---:B------:R-:W-:Y:S01]  /*d4d0*/  FFMA.FTZ R13, R3.reuse, R100, R13 ;  /* 0x00000064030d7223 */ /* 0x040fe2000001000d */
[----:B------:R-:W-:Y:S02]  /*d4e0*/  I2FP.F32.S32 R107, R107 ;  /* 0x0000006b006b7245 */ /* 0x000fe40000201400 */
[----:B------:R-:W-:Y:S01]  /*d4f0*/  I2FP.F32.S32 R105, R105 ;  /* 0x0000006900697245 */ /* 0x000fe20000201400 */
[CC--:B------:R-:W-:Y:S01]  /*d500*/  FFMA.FTZ R17, R3.reuse, R2.reuse, R17 ;  /* 0x0000000203117223 */ /* 0x0c0fe20000010011 */
[C---:B------:R-:W-:Y:S01]  /*d510*/  IADD3 R100, R0.reuse, 0x21, RZ ;  /* 0x0000002100647810 */ /* 0x040fe20007ffe0ff */
        /* <DEDUP_REMOVED lines=8> */
[----:B------:R-:W-:Y:S02]  /*d5a0*/  I2FP.F32.S32 R2, R2 ;  /* 0x0000000200027245 */ /* 0x000fe40000201400 */
[C---:B------:R-:W-:Y:S01]  /*d5b0*/  IADD3 R105, R0.reuse, 0x28, RZ ;  /* 0x0000002800697810 */ /* 0x040fe20007ffe0ff */
[CC--:B------:R-:W-:Y:S01]  /*d5c0*/  FFMA.FTZ R23, R3.reuse, R100.reuse, R23 ;  /* 0x0000006403177223 */ /* 0x0c0fe20000010017 */
[----:B------:R-:W-:Y:S01]  /*d5d0*/  I2FP.F32.S32 R107, R107 ;  /* 0x0000006b006b7245 */ /* 0x000fe20000201400 */
[C---:B------:R-:W-:Y:S01]  /*d5e0*/  FFMA.FTZ R21, R3.reuse, R100, R21 ;  /* 0x0000006403157223 */ /* 0x040fe20000010015 */
[----:B------:R-:W-:Y:S01]  /*d5f0*/  I2FP.F32.S32 R105, R105 ;  /* 0x0000006900697245 */ /* 0x000fe20000201400 */
[CC--:B------:R-:W-:Y:S01]  /*d600*/  FFMA.FTZ R27, R3.reuse, R2.reuse, R27 ;  /* 0x00000002031b7223 */ /* 0x0c0fe2000001001b */
[C---:B------:R-:W-:Y:S01]  /*d610*/  IADD3 R100, R0.reuse, 0x31, RZ ;  /* 0x0000003100647810 */ /* 0x040fe20007ffe0ff */
[C---:B------:R-:W-:Y:S01]  /*d620*/  FFMA.FTZ R25, R3.reuse, R2, R25 ;  /* 0x0000000203197223 */ /* 0x040fe20000010019 */
[C---:B------:R-:W-:Y:S01]  /*d630*/  IADD3 R2, R0.reuse, 0x39, RZ ;  /* 0x0000003900027810 */ /* 0x040fe20007ffe0ff */
[CC--:B------:R-:W-:Y:S01]  /*d640*/  FFMA.FTZ R22, R3.reuse, R107.reuse, R22 ;  /* 0x0000006b03167223 */ /* 0x0c0fe20000010016 */
[C---:B------:R-:W-:Y:S01]  /*d650*/  FFMA.FTZ R20, R3.reuse, R107, R20 ;  /* 0x0000006b03147223 */ /* 0x040fe20000010014 */
[----:B------:R-:W-:Y:S01]  /*d660*/  I2FP.F32.S32 R100, R100 ;  /* 0x0000006400647245 */ /* 0x000fe20000201400 */
[CC--:B------:R-:W-:Y:S01]  /*d670*/  FFMA.FTZ R26, R3.reuse, R105.reuse, R26 ;  /* 0x00000069031a7223 */ /* 0x0c0fe2000001001a */
[C---:B------:R-:W-:Y:S01]  /*d680*/  IADD3 R107, R0.reuse, 0x38, RZ ;  /* 0x00000038006b7810 */ /* 0x040fe20007ffe0ff */
[C---:B------:R-:W-:Y:S01]  /*d690*/  FFMA.FTZ R24, R3.reuse, R105, R24 ;  /* 0x0000006903187223 */ /* 0x040fe20000010018 */
[----:B------:R-:W-:Y:S01]  /*d6a0*/  I2FP.F32.S32 R2, R2 ;  /* 0x0000000200027245 */ /* 0x000fe20000201400 */
[CC--:B------:R-:W-:Y:S01]  /*d6b0*/  FFMA.FTZ R31, R3.reuse, R100.reuse, R31 ;  /* 0x00000064031f7223 */ /* 0x0c0fe2000001001f */
[C---:B------:R-:W-:Y:S01]  /*d6c0*/  IADD3 R105, R0.reuse, 0x40, RZ ;  /* 0x0000004000697810 */ /* 0x040fe20007ffe0ff */
[C---:B------:R-:W-:Y:S01]  /*d6d0*/  FFMA.FTZ R29, R3.reuse, R100, R29 ;  /* 0x00000064031d7223 */ /* 0x040fe2000001001d */
[----:B------:R-:W-:Y:S01]  /*d6e0*/  I2FP.F32.S32 R107, R107 ;  /* 0x0000006b006b7245 */ /* 0x000fe20000201400 */
[CC--:B------:R-:W-:Y:S01]  /*d6f0*/  FFMA.FTZ R35, R3.reuse, R2.reuse, R35 ;  /* 0x0000000203237223 */ /* 0x0c0fe20000010023 */
[----:B------:R-:W-:Y:S01]  /*d700*/  I2FP.F32.S32 R105, R105 ;  /* 0x0000006900697245 */ /* 0x000fe20000201400 */
[C---:B------:R-:W-:Y:S01]  /*d710*/  FFMA.FTZ R33, R3.reuse, R2, R33 ;  /* 0x0000000203217223 */ /* 0x040fe20000010021 */
[----:B------:R-:W-:Y:S01]  /*d720*/  IADD3 R102, R0, 0x30, RZ ;  /* 0x0000003000667810 */ /* 0x000fe20007ffe0ff */
[C---:B------:R-:W-:Y:S01]  /*d730*/  FFMA.FTZ R34, R3.reuse, R107, R34 ;  /* 0x0000006b03227223 */ /* 0x040fe20000010022 */
[----:B------:R-:W-:Y:S01]  /*d740*/  FMNMX.FTZ R100, R6, R103, !PT ;  /* 0x0000006706647209 */ /* 0x000fe20007810000 */
[C---:B------:R-:W-:Y:S01]  /*d750*/  FFMA.FTZ R32, R3.reuse, R107, R32 ;  /* 0x0000006b03207223 */ /* 0x040fe20000010020 */
[----:B------:R-:W-:Y:S01]  /*d760*/  FMNMX.FTZ R2, R4, R101, !PT ;  /* 0x0000006504027209 */ /* 0x000fe20007810000 */
[CC--:B------:R-:W-:Y:S01]  /*d770*/  FFMA.FTZ R38, R3.reuse, R105.reuse, R38 ;  /* 0x0000006903267223 */ /* 0x0c0fe20000010026 */
[----:B------:R-:W-:Y:S01]  /*d780*/  I2FP.F32.S32 R102, R102 ;  /* 0x0000006600667245 */ /* 0x000fe20000201400 */
[----:B------:R-:W-:Y:S01]  /*d790*/  FFMA.FTZ R36, R3, R105, R36 ;  /* 0x0000006903247223 */ /* 0x000fe20000010024 */
[----:B------:R-:W-:Y:S02]  /*d7a0*/  FMNMX.FTZ R107, R7, R100, !PT ;  /* 0x00000064076b7209 */ /* 0x000fe40007810000 */
        /* <DEDUP_REMOVED lines=14> */
[----:B------:R-:W-:Y:S02]  /*d890*/  I2FP.F32.S32 R100, R100 ;  /* 0x0000006400647245 */ /* 0x000fe40000201400 */
[----:B------:R-:W-:Y:S02]  /*d8a0*/  FMNMX.FTZ R105, R15, R104, !PT ;  /* 0x000000680f697209 */ /* 0x000fe40007810000 */
[----:B------:R-:W-:Y:S01]  /*d8b0*/  FMNMX.FTZ R107, R13, R102, !PT ;  /* 0x000000660d6b7209 */ /* 0x000fe20007810000 */
[CC--:B------:R-:W-:Y:S01]  /*d8c0*/  FFMA.FTZ R42, R3.reuse, R100.reuse, R42 ;  /* 0x00000064032a7223 */ /* 0x0c0fe2000001002a */
[----:B------:R-:W-:Y:S01]  /*d8d0*/  FMNMX.FTZ R102, R18, R105, !PT ;  /* 0x0000006912667209 */ /* 0x000fe20007810000 */
        /* <DEDUP_REMOVED lines=11> */
[----:B------:R-:W-:Y:S01]  /*d990*/  FFMA.FTZ R44, R3, R102, R44 ;  /* 0x00000066032c7223 */ /* 0x000fe2000001002c */
        /* <DEDUP_REMOVED lines=11> */
[CC--:B------:R-:W-:Y:S01]  /*da50*/  FFMA.FTZ R47, R3.reuse, R2.reuse, R47 ;  /* 0x00000002032f7223 */ /* 0x0c0fe2000001002f */
[----:B------:R-:W-:Y:S01]  /*da60*/  FMNMX.FTZ R100, R30, R107, !PT ;  /* 0x0000006b1e647209 */ /* 0x000fe20007810000 */
[----:B------:R-:W-:Y:S01]  /*da70*/  FFMA.FTZ R45, R3, R2, R45 ;  /* 0x00000002032d7223 */ /* 0x000fe2000001002d */
        /* <DEDUP_REMOVED lines=38> */
[----:B------:R-:W-:Y:S02]  /*dce0*/  IADD3 R2, R0, 0x69, RZ ;  /* 0x0000006900027810 */ /* 0x000fe40007ffe0ff */
[----:B------:R-:W-:Y:S02]  /*dcf0*/  FMNMX.FTZ R102, R50, R109, !PT ;  /* 0x0000006d32667209 */ /* 0x000fe40007810000 */
[----:B------:R-:W-:Y:S02]  /*dd00*/  FMNMX.FTZ R100, R48, R107, !PT ;  /* 0x0000006b30647209 */ /* 0x000fe40007810000 */
[----:B------:R-:W-:Y:S02]  /*dd10*/  I2FP.F32.S32 R2, R2 ;  /* 0x0000000200027245 */ /* 0x000fe40000201400 */
        /* <DEDUP_REMOVED lines=10> */
[----:B------:R-:W-:Y:S01]  /*ddc0*/  FFMA.FTZ R60, R3, R105, R60 ;  /* 0x00000069033c7223 */ /* 0x000fe2000001003c */
[C---:B------:R-:W-:Y:S02]  /*ddd0*/  IADD3 R100, R0.reuse, 0x78, RZ ;  /* 0x0000007800647810 */ /* 0x040fe40007ffe0ff */
        /* <DEDUP_REMOVED lines=9> */
[----:B------:R-:W-:Y:S02]  /*de70*/  FMNMX.FTZ R105, R57, R100, !PT ;  /* 0x0000006439697209 */ /* 0x000fe40007810000 */
[----:B------:R-:W-:Y:S01]  /*de80*/  FMNMX.FTZ R107, R59, R104, !PT ;  /* 0x000000683b6b7209 */ /* 0x000fe20007810000 */
[CC--:B------:R-:W-:Y:S01]  /*de90*/  FFMA.FTZ R61, R3.reuse, R102.reuse, R61 ;  /* 0x00000066033d7223 */ /* 0x0c0fe2000001003d */
        /* <DEDUP_REMOVED lines=18> */
[----:B-1----:R-:W-:Y:S07]  /*dfc0*/  FMNMX.FTZ R0, R105, R0, !PT ;  /* 0x0000000069007209 */ /* 0x002fee0007810000 */
[----:B------:R-:W1:Y:S01]  /*dfd0*/  LDSM.16.MT88.4 R104, [R152+0x6000] ;  /* 0x006000009868783b */ /* 0x000e620000004200 */
[----:B--2---:R-:W-:Y:S01]  /*dfe0*/  FMNMX.FTZ R2, R109, R2, !PT ;  /* 0x000000026d027209 */ /* 0x004fe20007810000 */
[C---:B------:R-:W-:Y:S01]  /*dff0*/  FADD.FTZ R100, -R0.reuse, R103 ;  /* 0x0000006700647221 */ /* 0x040fe20000010100 */
[C---:B------:R-:W-:Y:S01]  /*e000*/  FMUL.FTZ R116, R0.reuse, UR4 ;  /* 0x0000000400747c20 */ /* 0x040fe20008410000 */
[----:B------:R-:W-:Y:S02]  /*e010*/  FSETP.NEU.FTZ.AND P0, PT, R0, -INF , PT ;  /* 0xff8000000000780b */ /* 0x000fe40003f1d000 */
[----:B------:R-:W-:Y:S01]  /*e020*/  FADD.FTZ R102, -R2, R101 ;  /* 0x0000006502667221 */ /* 0x000fe20000010100 */
[----:B------:R-:W-:Y:S01]  /*e030*/  FMUL.FTZ R101, R100, UR4 ;  /* 0x0000000464657c20 */ /* 0x000fe20008410000 */
[----:B------:R-:W2:Y:S01]  /*e040*/  LDSM.16.MT88.4 R108, [R150+0x6000] ;  /* 0x00600000966c783b */ /* 0x000ea20000004200 */
[----:B------:R-:W-:Y:S01]  /*e050*/  FSEL R116, R116, RZ, P0 ;  /* 0x000000ff74747208 */ /* 0x000fe20000000000 */
[----:B------:R-:W-:Y:S01]  /*e060*/  FMUL.FTZ R103, R102, UR4 ;  /* 0x0000000466677c20 */ /* 0x000fe20008410000 */
[C---:B------:R-:W-:Y:S01]  /*e070*/  FMUL.FTZ R102, R2.reuse, UR4 ;  /* 0x0000000402667c20 */ /* 0x040fe20008410000 */
[----:B------:R-:W-:Y:S01]  /*e080*/  FSETP.NEU.FTZ.AND P0, PT, R2, -INF , PT ;  /* 0xff8000000200780b */ /* 0x000fe20003f1d000 */
[----:B------:R-:W3:Y:S01]  /*e090*/  MUFU.EX2 R101, R101 ;  /* 0x0000006500657308 */ /* 0x000ee20000000800 */
[--C-:B------:R-:W-:Y:S01]  /*e0a0*/  FFMA.FTZ R128, R26, UR4, -R116.reuse ;  /* 0x000000041a807c23 */ /* 0x100fe20008010874 */
[--C-:B------:R-:W-:Y:S01]  /*e0b0*/  FFMA.FTZ R122, R10, UR4, -R116.reuse ;  /* 0x000000040a7a7c23 */ /* 0x100fe20008010874 */
[----:B------:R-:W-:Y:S01]  /*e0c0*/  FSEL R102, R102, RZ, P0 ;  /* 0x000000ff66667208 */ /* 0x000fe20000000000 */
[--C-:B------:R-:W-:Y:S01]  /*e0d0*/  FFMA.FTZ R119, R11, UR4, -R116.reuse ;  /* 0x000000040b777c23 */ /* 0x100fe20008010874 */
[--C-:B------:R-:W-:Y:S01]  /*e0e0*/  FFMA.FTZ R118, R14, UR4, -R116.reuse ;  /* 0x000000040e767c23 */ /* 0x100fe20008010874 */
[--C-:B------:R-:W-:Y:S01]  /*e0f0*/  FFMA.FTZ R117, R15, UR4, -R116.reuse ;  /* 0x000000040f757c23 */ /* 0x100fe20008010874 */
[----:B------:R-:W-:Y:S03]  /*e100*/  FFMA.FTZ R126, R6, UR4, -R116 ;  /* 0x00000004067e7c23 */ /* 0x000fe60008010874 */
[----:B------:R4:W5:Y:S01]  /*e110*/  MUFU.EX2 R100, R103 ;  /* 0x0000006700647308 */ /* 0x0009620000000800 */
[----:B------:R-:W-:Y:S01]  /*e120*/  FFMA.FTZ R120, R8, UR4, -R102 ;  /* 0x0000000408787c23 */ /* 0x000fe20008010866 */
[----:B------:R-:W-:Y:S01]  /*e130*/  FFMA.FTZ R124, R7, UR4, -R116 ;  /* 0x00000004077c7c23 */ /* 0x000fe20008010874 */
[--C-:B------:R-:W-:Y:S01]  /*e140*/  FFMA.FTZ R125, R4, UR4, -R102.reuse ;  /* 0x00000004047d7c23 */ /* 0x100fe20008010866 */
[----:B------:R-:W-:Y:S01]  /*e150*/  FFMA.FTZ R123, R5, UR4, -R102 ;  /* 0x00000004057b7c23 */ /* 0x000fe20008010866 */
[--C-:B------:R-:W-:Y:S01]  /*e160*/  FFMA.FTZ R19, R19, UR4, -R116.reuse ;  /* 0x0000000413137c23 */ /* 0x100fe20008010874 */
[----:B------:R-:W-:Y:S01]  /*e170*/  FFMA.FTZ R121, R18, UR4, -R116 ;  /* 0x0000000412797c23 */ /* 0x000fe20008010874 */
        /* <DEDUP_REMOVED lines=8> */
[----:B------:R-:W-:Y:S03]  /*e200*/  FMUL.FTZ R70, R101, R70 ;  /* 0x0000004665467220 */ /* 0x000fe60000410000 */
[----:B------:R-:W3:Y:S01]  /*e210*/  MUFU.EX2 R124, R124 ;  /* 0x0000007c007c7308 */ /* 0x000ee20000000800 */
[--C-:B----4-:R-:W-:Y:S01]  /*e220*/  FFMA.FTZ R103, R9, UR4, -R102.reuse ;  /* 0x0000000409677c23 */ /* 0x110fe20008010866 */
[C---:B-----5:R-:W-:Y:S01]  /*e230*/  FMUL.FTZ R8, R100.reuse, R92 ;  /* 0x0000005c64087220 */ /* 0x060fe20000410000 */
[C---:B------:R-:W-:Y:S01]  /*e240*/  FMUL.FTZ R9, R100.reuse, R93 ;  /* 0x0000005d64097220 */ /* 0x040fe20000410000 */
[C---:B------:R-:W-:Y:S01]  /*e250*/  FMUL.FTZ R4, R100.reuse, R96 ;  /* 0x0000006064047220 */ /* 0x040fe20000410000 */
[----:B------:R-:W4:Y:S01]  /*e260*/  LDSM.16.MT88.4 R92, [R148+0x6000] ;  /* 0x00600000945c783b */ /* 0x000f220000004200 */
        /* <DEDUP_REMOVED lines=8> */
[----:B------:R-:W-:Y:S01]  /*e2f0*/  FMUL.FTZ R73, R100, R73 ;  /* 0x0000004964497220 */ /* 0x000fe20000410000 */
[C---:B------:R-:W-:Y:S03]  /*e300*/  FMUL.FTZ R78, R101.reuse, R78 ;  /* 0x0000004e654e7220 */ /* 0x040fe60000410000 */
[----:B------:R-:W5:Y:S01]  /*e310*/  MUFU.EX2 R119, R119 ;  /* 0x0000007700777308 */ /* 0x000f620000000800 */
[----:B---3--:R-:W-:Y:S01]  /*e320*/  F2FP.F16.F32.PACK_AB R97, R124, R126 ;  /* 0x0000007e7c61723e */ /* 0x008fe200000000ff */
[C---:B------:R-:W-:Y:S01]  /*e330*/  FMUL.FTZ R79, R101.reuse, R79 ;  /* 0x0000004f654f7220 */ /* 0x040fe20000410000 */
[C---:B------:R-:W-:Y:S01]  /*e340*/  FMUL.FTZ R76, R100.reuse, R76 ;  /* 0x0000004c644c7220 */ /* 0x040fe20000410000 */
[C---:B------:R-:W-:Y:S01]  /*e350*/  FMUL.FTZ R77, R100.reuse, R77 ;  /* 0x0000004d644d7220 */ /* 0x040fe20000410000 */
[C---:B------:R-:W-:Y:S01]  /*e360*/  FMUL.FTZ R18, R101.reuse, R86 ;  /* 0x0000005665127220 */ /* 0x040fe20000410000 */
[C---:B------:R-:W-:Y:S01]  /*e370*/  FMUL.FTZ R82, R101.reuse, R82 ;  /* 0x0000005265527220 */ /* 0x040fe20000410000 */
[----:B------:R-:W-:Y:S03]  /*e380*/  FMUL.FTZ R83, R101, R83 ;  /* 0x0000005365537220 */ /* 0x000fe60000410000 */
[----:B------:R-:W-:Y:S01]  /*e390*/  MUFU.EX2 R125, R125 ;  /* 0x0000007d007d7308 */ /* 0x000fe20000000800 */
[C---:B------:R-:W-:Y:S01]  /*e3a0*/  FMUL.FTZ R80, R100.reuse, R80 ;  /* 0x0000005064507220 */ /* 0x040fe20000410000 */
[----:B------:R-:W-:Y:S01]  /*e3b0*/  FMUL.FTZ R81, R100, R81 ;  /* 0x0000005164517220 */ /* 0x000fe20000410000 */
[--C-:B------:R-:W-:Y:S01]  /*e3c0*/  FFMA.FTZ R127, R44, UR4, -R102.reuse ;  /* 0x000000042c7f7c23 */ /* 0x100fe20008010866 */
[--C-:B------:R-:W-:Y:S01]  /*e3d0*/  FFMA.FTZ R44, R45, UR4, -R102.reuse ;  /* 0x000000042d2c7c23 */ /* 0x100fe20008010866 */
[----:B------:R-:W-:Y:S01]  /*e3e0*/  FFMA.FTZ R45, R48, UR4, -R102 ;  /* 0x00000004302d7c23 */ /* 0x000fe20008010866 */
[--C-:B------:R-:W-:Y:S01]  /*e3f0*/  FFMA.FTZ R46, R46, UR4, -R116.reuse ;  /* 0x000000042e2e7c23 */ /* 0x100fe20008010874 */
[--C-:B------:R-:W-:Y:S03]  /*e400*/  FFMA.FTZ R47, R47, UR4, -R116.reuse ;  /* 0x000000042f2f7c23 */ /* 0x100fe60008010874 */
[----:B------:R-:W3:Y:S01]  /*e410*/  MUFU.EX2 R123, R123 ;  /* 0x0000007b007b7308 */ /* 0x000ee20000000800 */
[----:B-----5:R-:W-:Y:S01]  /*e420*/  F2FP.F16.F32.PACK_AB R99, R119, R122 ;  /* 0x0000007a7763723e */ /* 0x020fe200000000ff */
[--C-:B------:R-:W-:Y:S01]  /*e430*/  FFMA.FTZ R50, R50, UR4, -R116.reuse ;  /* 0x0000000432327c23 */ /* 0x100fe20008010874 */
[----:B------:R-:W-:Y:S01]  /*e440*/  FFMA.FTZ R51, R51, UR4, -R116 ;  /* 0x0000000433337c23 */ /* 0x000fe20008010874 */
[----:B------:R-:W-:Y:S01]  /*e450*/  FFMA.FTZ R48, R49, UR4, -R102 ;  /* 0x0000000431307c23 */ /* 0x000fe20008010866 */
[----:B------:R-:W-:Y:S01]  /*e460*/  FFMA.FTZ R126, R101, R178, R126 ;  /* 0x000000b2657e7223 */ /* 0x000fe2000001007e */
[--C-:B------:R-:W-:Y:S01]  /*e470*/  FFMA.FTZ R49, R58, UR4, -R116.reuse ;  /* 0x000000043a317c23 */ /* 0x100fe20008010874 */
[--C-:B------:R-:W-:Y:S03]  /*e480*/  FFMA.FTZ R54, R54, UR4, -R116.reuse ;  /* 0x0000000436367c23 */ /* 0x100fe60008010874 */
[----:B------:R-:W-:Y:S01]  /*e490*/  MUFU.EX2 R120, R120 ;  /* 0x0000007800787308 */ /* 0x000fe20000000800 */
[--C-:B------:R-:W-:Y:S01]  /*e4a0*/  FFMA.FTZ R55, R55, UR4, -R116.reuse ;  /* 0x0000000437377c23 */ /* 0x100fe20008010874 */
[----:B------:R-:W-:Y:S01]  /*e4b0*/  FFMA.FTZ R58, R59, UR4, -R116 ;  /* 0x000000043b3a7c23 */ /* 0x000fe20008010874 */
        /* <DEDUP_REMOVED lines=9> */
[----:B------:R-:W-:Y:S01]  /*e550*/  ISETP.GT.AND P0, PT, R165, R160, PT ;  /* 0x000000a0a500720c */ /* 0x000fe20003f04270 */
[----:B------:R-:W-:Y:S01]  /*e560*/  FFMA.FTZ R63, R66, UR4, -R116 ;  /* 0x00000004423f7c23 */ /* 0x000fe20008010874 */
[----:B------:R-:W-:Y:S01]  /*e570*/  FADD.FTZ R125, R123, R125 ;  /* 0x0000007d7b7d7221 */ /* 0x000fe20000010000 */
[--C-:B------:R-:W-:Y:S03]  /*e580*/  FFMA.FTZ R60, R60, UR4, -R102.reuse ;  /* 0x000000043c3c7c23 */ /* 0x100fe60008010866 */
[----:B------:R-:W-:Y:S01]  /*e590*/  MUFU.EX2 R118, R118 ;  /* 0x0000007600767308 */ /* 0x000fe20000000800 */
[--C-:B------:R-:W-:Y:S01]  /*e5a0*/  FFMA.FTZ R61, R61, UR4, -R102.reuse ;  /* 0x000000043d3d7c23 */ /* 0x100fe20008010866 */
[----:B------:R-:W-:Y:S08]  /*e5b0*/  FFMA.FTZ R64, R64, UR4, -R102 ;  /* 0x0000000440407c23 */ /* 0x000ff00008010866 */
[----:B------:R-:W-:Y:S01]  /*e5c0*/  MUFU.EX2 R117, R117 ;  /* 0x0000007500757308 */ /* 0x000fe20000000800 */
[C---:B-----5:R-:W-:Y:S01]  /*e5d0*/  F2FP.F16.F32.PACK_AB R98, R103.reuse, R120 ;  /* 0x000000786762723e */ /* 0x060fe200000000ff */
[----:B------:R-:W-:Y:S04]  /*e5e0*/  FADD.FTZ R120, R120, R125 ;  /* 0x0000007d78787221 */ /* 0x000fe80000010000 */
[----:B------:R-:W-:Y:S01]  /*e5f0*/  FADD.FTZ R120, R103, R120 ;  /* 0x0000007867787221 */ /* 0x000fe20000010000 */
[----:B------:R-:W-:Y:S03]  /*e600*/  MOV R103, R0 ;  /* 0x0000000000677202 */ /* 0x000fe60000000f00 */
[----:B------:R-:W-:Y:S01]  /*e610*/  MUFU.EX2 R121, R121 ;  /* 0x0000007900797308 */ /* 0x000fe20000000800 */
[C---:B-1----:R-:W-:Y:S06]  /*e620*/  HMMA.16816.F32 R4, R96.reuse, R104, R4 ;  /* 0x000000686004723c */ /* 0x042fec0000001804 */
[C---:B------:R-:W-:Y:S03]  /*e630*/  HMMA.16816.F32 R8, R96.reuse, R106, R8 ;  /* 0x0000006a6008723c */ /* 0x040fe60000001808 */
[----:B------:R-:W-:Y:S01]  /*e640*/  MUFU.EX2 R128, R128 ;  /* 0x0000008000807308 */ /* 0x000fe20000000800 */
[----:B------:R-:W-:Y:S02]  /*e650*/  LDSM.16.MT88.4 R104, [R150+0x6800] ;  /* 0x006800009668783b */ /* 0x000fe40000004200 */
[C---:B--2---:R-:W-:Y:S07]  /*e660*/  HMMA.16816.F32 R68, R96.reuse, R108, R68 ;  /* 0x0000006c6044723c */ /* 0x044fee0000001844 */
[----:B------:R1:W2:Y:S01]  /*e670*/  MUFU.EX2 R108, R19 ;  /* 0x00000013006c7308 */ /* 0x0002a20000000800 */
[C---:B------:R-:W-:Y:S09]  /*e680*/  HMMA.16816.F32 R72, R96.reuse, R110, R72 ;  /* 0x0000006e6048723c */ /* 0x040ff20000001848 */
[----:B------:R-:W-:Y:S02]  /*e690*/  MUFU.EX2 R130, R130 ;  /* 0x0000008200827308 */ /* 0x000fe40000000800 */
[--C-:B------:R-:W-:Y:S01]  /*e6a0*/  FFMA.FTZ R109, R12, UR4, -R102.reuse ;  /* 0x000000040c6d7c23 */ /* 0x100fe20008010866 */
[--C-:B------:R-:W-:Y:S01]  /*e6b0*/  FFMA.FTZ R110, R13, UR4, -R102.reuse ;  /* 0x000000040d6e7c23 */ /* 0x100fe20008010866 */
[C---:B------:R-:W-:Y:S01]  /*e6c0*/  FMUL.FTZ R12, R100.reuse, R88 ;  /* 0x00000058640c7220 */ /* 0x040fe20000410000 */
[----:B------:R-:W-:Y:S01]  /*e6d0*/  FMUL.FTZ R13, R100, R89 ;  /* 0x00000059640d7220 */ /* 0x000fe20000410000 */
[--C-:B------:R-:W-:Y:S04]  /*e6e0*/  FFMA.FTZ R111, R16, UR4, -R102.reuse ;  /* 0x00000004106f7c23 */ /* 0x100fe80008010866 */
[----:B------:R-:W-:Y:S01]  /*e6f0*/  MUFU.EX2 R109, R109 ;  /* 0x0000006d006d7308 */ /* 0x000fe20000000800 */
[----:B------:R-:W3:Y:S01]  /*e700*/  LDSM.16.MT88.4 R88, [R152+0x6800] ;  /* 0x006800009858783b */ /* 0x000ee20000004200 */
[----:B-1----:R-:W-:Y:S01]  /*e710*/  FMUL.FTZ R19, R101, R87 ;  /* 0x0000005765137220 */ /* 0x002fe20000410000 */
[----:B--2---:R-:W-:Y:S01]  /*e720*/  F2FP.F16.F32.PACK_AB R87, R108, R121 ;  /* 0x000000796c57723e */ /* 0x004fe200000000ff */
[C---:B------:R-:W-:Y:S01]  /*e730*/  FMUL.FTZ R16, R100.reuse, R84 ;  /* 0x0000005464107220 */ /* 0x040fe20000410000 */
[C---:B------:R-:W-:Y:S05]  /*e740*/  HMMA.16816.F32 R12, R96.reuse, R112, R12 ;  /* 0x00000070600c723c */ /* 0x040fea000000180c */
[----:B------:R-:W1:Y:S01]  /*e750*/  MUFU.EX2 R110, R110 ;  /* 0x0000006e006e7308 */ /* 0x000e620000000800 */
[----:B------:R-:W-:Y:S01]  /*e760*/  MOV R101, R2 ;  /* 0x0000000200657202 */ /* 0x000fe20000000f00 */
[C---:B------:R-:W-:Y:S08]  /*e770*/  HMMA.16816.F32 R76, R96.reuse, R114, R76 ;  /* 0x00000072604c723c */ /* 0x040ff0000000184c */
[----:B------:R-:W-:Y:S03]  /*e780*/  MUFU.EX2 R111, R111 ;  /* 0x0000006f006f7308 */ /* 0x000fe60000000800 */
[----:B------:R-:W-:Y:S01]  /*e790*/  FFMA.FTZ R112, R17, UR4, -R102 ;  /* 0x0000000411707c23 */ /* 0x000fe20008010866 */
[--C-:B------:R-:W-:Y:S01]  /*e7a0*/  FFMA.FTZ R113, R27, UR4, -R116.reuse ;  /* 0x000000041b717c23 */ /* 0x100fe20008010874 */
[----:B------:R-:W-:Y:S01]  /*e7b0*/  FMUL.FTZ R17, R100, R85 ;  /* 0x0000005564117220 */ /* 0x000fe20000410000 */
[----:B------:R-:W-:Y:S01]  /*e7c0*/  F2FP.F16.F32.PACK_AB R85, R117, R118 ;  /* 0x000000767555723e */ /* 0x000fe200000000ff */
[--C-:B------:R-:W-:Y:S03]  /*e7d0*/  FFMA.FTZ R114, R22, UR4, -R116.reuse ;  /* 0x0000000416727c23 */ /* 0x100fe60008010874 */
[----:B------:R-:W2:Y:S01]  /*e7e0*/  MUFU.EX2 R112, R112 ;  /* 0x0000007000707308 */ /* 0x000ea20000000800 */
[C---:B-1----:R-:W-:Y:S01]  /*e7f0*/  F2FP.F16.F32.PACK_AB R84, R110.reuse, R109 ;  /* 0x0000006d6e54723e */ /* 0x042fe200000000ff */
[C---:B----4-:R-:W-:Y:S03]  /*e800*/  HMMA.16816.F32 R16, R96.reuse, R92, R16 ;  /* 0x0000005c6010723c */ /* 0x050fe60000001810 */
[----:B------:R-:W-:Y:S01]  /*e810*/  FFMA.FTZ R115, R23, UR4, -R116 ;  /* 0x0000000417737c23 */ /* 0x000fe20008010874 */
[----:B------:R-:W-:Y:S04]  /*e820*/  FADD.FTZ R109, R109, R120 ;  /* 0x000000786d6d7221 */ /* 0x000fe80000010000 */
[----:B------:R-:W-:Y:S01]  /*e830*/  MUFU.EX2 R114, R114 ;  /* 0x0000007200727308 */ /* 0x000fe20000000800 */
[----:B------:R-:W-:Y:S01]  /*e840*/  HMMA.16816.F32 R80, R96, R94, R80 ;  /* 0x0000005e6050723c */ /* 0x000fe20000001850 */
[----:B------:R-:W1:Y:S02]  /*e850*/  LDSM.16.MT88.4 R92, [R149+0x6800] ;  /* 0x00680000955c783b */ /* 0x000e640000004200 */
[----:B------:R-:W-:Y:S06]  /*e860*/  FADD.FTZ R110, R110, R109 ;  /* 0x0000006d6e6e7221 */ /* 0x000fec0000010000 */
[----:B------:R-:W-:Y:S02]  /*e870*/  MUFU.EX2 R115, R115 ;  /* 0x0000007300737308 */ /* 0x000fe40000000800 */
[----:B--2---:R-:W-:Y:S01]  /*e880*/  F2FP.F16.F32.PACK_AB R86, R112, R111 ;  /* 0x0000006f7056723e */ /* 0x004fe200000000ff */
[----:B------:R-:W-:Y:S07]  /*e890*/  LDSM.16.MT88.4 R96, [R152+0x7000] ;  /* 0x007000009860783b */ /* 0x000fee0000004200 */
[----:B------:R-:W2:Y:S01]  /*e8a0*/  MUFU.EX2 R113, R113 ;  /* 0x0000007100717308 */ /* 0x000ea20000000800 */
[C---:B---3--:R-:W-:Y:S06]  /*e8b0*/  HMMA.16816.F32 R4, R84.reuse, R88, R4 ;  /* 0x000000585404723c */ /* 0x048fec0000001804 */
[C---:B------:R-:W-:Y:S03]  /*e8c0*/  HMMA.16816.F32 R8, R84.reuse, R90, R8 ;  /* 0x0000005a5408723c */ /* 0x040fe60000001808 */
[----:B------:R-:W-:Y:S01]  /*e8d0*/  MUFU.EX2 R46, R46 ;  /* 0x0000002e002e7308 */ /* 0x000fe20000000800 */
[----:B------:R-:W3:Y:S02]  /*e8e0*/  LDSM.16.MT88.4 R88, [R148+0x6800] ;  /* 0x006800009458783b */ /* 0x000ee40000004200 */
[C---:B------:R-:W-:Y:S07]  /*e8f0*/  HMMA.16816.F32 R68, R84.reuse, R104, R68 ;  /* 0x000000685444723c */ /* 0x040fee0000001844 */
[----:B------:R-:W-:Y:S01]  /*e900*/  MUFU.EX2 R47, R47 ;  /* 0x0000002f002f7308 */ /* 0x000fe20000000800 */
[----:B--2---:R-:W-:Y:S01]  /*e910*/  F2FP.F16.F32.PACK_AB R23, R113, R128 ;  /* 0x000000807117723e */ /* 0x004fe200000000ff */
[C---:B------:R-:W-:Y:S08]  /*e920*/  HMMA.16816.F32 R72, R84.reuse, R106, R72 ;  /* 0x0000006a5448723c */ /* 0x040ff00000001848 */
[----:B------:R-:W-:Y:S03]  /*e930*/  MUFU.EX2 R50, R50 ;  /* 0x0000003200327308 */ /* 0x000fe60000000800 */
[--C-:B------:R-:W-:Y:S01]  /*e940*/  FFMA.FTZ R104, R24, UR4, -R102.reuse ;  /* 0x0000000418687c23 */ /* 0x100fe20008010866 */
[C---:B-1----:R-:W-:Y:S03]  /*e950*/  HMMA.16816.F32 R12, R84.reuse, R92, R12 ;  /* 0x0000005c540c723c */ /* 0x042fe6000000180c */
[--C-:B------:R-:W-:Y:S01]  /*e960*/  FFMA.FTZ R105, R21, UR4, -R102.reuse ;  /* 0x0000000415697c23 */ /* 0x100fe20008010866 */
[--C-:B------:R-:W-:Y:S02]  /*e970*/  FFMA.FTZ R107, R32, UR4, -R102.reuse ;  /* 0x00000004206b7c23 */ /* 0x100fe40008010866 */
[----:B------:R-:W-:Y:S01]  /*e980*/  MUFU.EX2 R104, R104 ;  /* 0x0000006800687308 */ /* 0x000fe20000000800 */
[----:B------:R-:W-:Y:S01]  /*e990*/  FFMA.FTZ R93, R25, UR4, -R102 ;  /* 0x00000004195d7c23 */ /* 0x000fe20008010866 */
[C---:B------:R-:W-:Y:S01]  /*e9a0*/  HMMA.16816.F32 R76, R84.reuse, R94, R76 ;  /* 0x0000005e544c723c */ /* 0x040fe2000000184c */
[----:B------:R-:W1:Y:S02]  /*e9b0*/  LDSM.16.MT88.4 R24, [R150+0x7000] ;  /* 0x007000009618783b */ /* 0x000e640000004200 */
[--C-:B------:R-:W-:Y:S01]  /*e9c0*/  FFMA.FTZ R92, R31, UR4, -R116.reuse ;  /* 0x000000041f5c7c23 */ /* 0x100fe20008010874 */
[----:B------:R-:W-:Y:S04]  /*e9d0*/  F2FP.F16.F32.PACK_AB R21, R115, R114 ;  /* 0x000000727315723e */ /* 0x000fe800000000ff */
[----:B------:R-:W2:Y:S03]  /*e9e0*/  MUFU.EX2 R105, R105 ;  /* 0x0000006900697308 */ /* 0x000ea60000000800 */
[----:B------:R-:W-:Y:S01]  /*e9f0*/  FFMA.FTZ R95, R30, UR4, -R116 ;  /* 0x000000041e5f7c23 */ /* 0x000fe20008010874 */
[----:B------:R-:W-:Y:S06]  /*ea00*/  FFMA.FTZ R94, R28, UR4, -R102 ;  /* 0x000000041c5e7c23 */ /* 0x000fec0008010866 */
[----:B------:R-:W4:Y:S01]  /*ea10*/  MUFU.EX2 R93, R93 ;  /* 0x0000005d005d7308 */ /* 0x000f220000000800 */
[C---:B---3--:R-:W-:Y:S06]  /*ea20*/  HMMA.16816.F32 R16, R84.reuse, R88, R16 ;  /* 0x000000585410723c */ /* 0x048fec0000001810 */
[----:B------:R-:W-:Y:S03]  /*ea30*/  HMMA.16816.F32 R80, R84, R90, R80 ;  /* 0x0000005a5450723c */ /* 0x000fe60000001850 */
[----:B------:R-:W-:Y:S01]  /*ea40*/  MUFU.EX2 R95, R95 ;  /* 0x0000005f005f7308 */ /* 0x000fe20000000800 */
[----:B------:R-:W3:Y:S01]  /*ea50*/  LDSM.16.MT88.4 R84, [R149+0x7000] ;  /* 0x007000009554783b */ /* 0x000ee20000004200 */
[----:B--2---:R-:W-:Y:S08]  /*ea60*/  F2FP.F16.F32.PACK_AB R20, R105, R130 ;  /* 0x000000826914723e */ /* 0x004ff000000000ff */
[----:B------:R-:W2:Y:S01]  /*ea70*/  MUFU.EX2 R92, R92 ;  /* 0x0000005c005c7308 */ /* 0x000ea20000000800 */
[----:B------:R-:W5:Y:S01]  /*ea80*/  LDSM.16.MT88.4 R88, [R148+0x7000] ;  /* 0x007000009458783b */ /* 0x000f620000004200 */
[----:B----4-:R-:W-:Y:S08]  /*ea90*/  F2FP.F16.F32.PACK_AB R22, R93, R104 ;  /* 0x000000685d16723e */ /* 0x010ff000000000ff */
[----:B------:R-:W-:Y:S01]  /*eaa0*/  MUFU.EX2 R94, R94 ;  /* 0x0000005e005e7308 */ /* 0x000fe20000000800 */
[C---:B------:R-:W-:Y:S06]  /*eab0*/  HMMA.16816.F32 R4, R20.reuse, R96, R4 ;  /* 0x000000601404723c */ /* 0x040fec0000001804 */
[C---:B------:R-:W-:Y:S03]  /*eac0*/  HMMA.16816.F32 R8, R20.reuse, R98, R8 ;  /* 0x000000621408723c */ /* 0x040fe60000001808 */
[----:B------:R-:W-:Y:S02]  /*ead0*/  MUFU.EX2 R107, R107 ;  /* 0x0000006b006b7308 */ /* 0x000fe40000000800 */
[--C-:B------:R-:W-:Y:S01]  /*eae0*/  FFMA.FTZ R97, R34, UR4, -R116.reuse ;  /* 0x0000000422617c23 */ /* 0x100fe20008010874 */
[C---:B-1----:R-:W-:Y:S07]  /*eaf0*/  HMMA.16816.F32 R68, R20.reuse, R24, R68 ;  /* 0x000000181444723c */ /* 0x042fee0000001844 */
[----:B------:R-:W-:Y:S01]  /*eb00*/  MUFU.EX2 R51, R51 ;  /* 0x0000003300337308 */ /* 0x000fe20000000800 */
[----:B------:R-:W-:Y:S01]  /*eb10*/  FFMA.FTZ R96, R35, UR4, -R116 ;  /* 0x0000000423607c23 */ /* 0x000fe20008010874 */
[C---:B------:R-:W-:Y:S01]  /*eb20*/  HMMA.16816.F32 R72, R20.reuse, R26, R72 ;  /* 0x0000001a1448723c */ /* 0x040fe20000001848 */
[----:B------:R-:W1:Y:S02]  /*eb30*/  LDSM.16.MT88.4 R24, [R152+0x7800] ;  /* 0x007800009818783b */ /* 0x000e640000004200 */
[--C-:B------:R-:W-:Y:S03]  /*eb40*/  FFMA.FTZ R99, R29, UR4, -R102.reuse ;  /* 0x000000041d637c23 */ /* 0x100fe60008010866 */
[C---:B---3--:R-:W-:Y:S02]  /*eb50*/  HMMA.16816.F32 R12, R20.reuse, R84, R12 ;  /* 0x00000054140c723c */ /* 0x048fe4000000180c */
[----:B------:R-:W-:Y:S01]  /*eb60*/  MUFU.EX2 R97, R97 ;  /* 0x0000006100617308 */ /* 0x000fe20000000800 */
[----:B------:R-:W3:Y:S02]  /*eb70*/  LDSM.16.MT88.4 R28, [R150+0x7800] ;  /* 0x00780000961c783b */ /* 0x000ee40000004200 */
[----:B------:R-:W-:Y:S01]  /*eb80*/  FFMA.FTZ R98, R33, UR4, -R102 ;  /* 0x0000000421627c23 */ /* 0x000fe20008010866 */
[C---:B------:R-:W-:Y:S06]  /*eb90*/  HMMA.16816.F32 R76, R20.reuse, R86, R76 ;  /* 0x00000056144c723c */ /* 0x040fec000000184c */
[----:B------:R-:W4:Y:S01]  /*eba0*/  MUFU.EX2 R99, R99 ;  /* 0x0000006300637308 */ /* 0x000f220000000800 */
[----:B------:R-:W3:Y:S01]  /*ebb0*/  LDSM.16.MT88.4 R32, [R149+0x7800] ;  /* 0x007800009520783b */ /* 0x000ee20000004200 */
[C---:B-----5:R-:W-:Y:S08]  /*ebc0*/  HMMA.16816.F32 R16, R20.reuse, R88, R16 ;  /* 0x000000581410723c */ /* 0x060ff00000001810 */
[----:B------:R-:W5:Y:S01]  /*ebd0*/  MUFU.EX2 R96, R96 ;  /* 0x0000006000607308 */ /* 0x000f620000000800 */
[----:B------:R-:W-:Y:S03]  /*ebe0*/  HMMA.16816.F32 R80, R20, R90, R80 ;  /* 0x0000005a1450723c */ /* 0x000fe60000001850 */
[--C-:B------:R-:W-:Y:S01]  /*ebf0*/  FFMA.FTZ R84, R38, UR4, -R116.reuse ;  /* 0x0000000426547c23 */ /* 0x100fe20008010874 */
[--C-:B------:R-:W-:Y:S05]  /*ec00*/  FFMA.FTZ R85, R39, UR4, -R116.reuse ;  /* 0x0000000427557c23 */ /* 0x100fea0008010874 */
[----:B------:R-:W1:Y:S02]  /*ec10*/  MUFU.EX2 R98, R98 ;  /* 0x0000006200627308 */ /* 0x000e640000000800 */
[----:B--2---:R-:W-:Y:S02]  /*ec20*/  F2FP.F16.F32.PACK_AB R21, R92, R95 ;  /* 0x0000005f5c15723e */ /* 0x004fe400000000ff */
[----:B----4-:R-:W-:Y:S01]  /*ec30*/  F2FP.F16.F32.PACK_AB R20, R99, R94 ;  /* 0x0000005e6314723e */ /* 0x010fe200000000ff */
[--C-:B------:R-:W-:Y:S01]  /*ec40*/  FFMA.FTZ R87, R42, UR4, -R116.reuse ;  /* 0x000000042a577c23 */ /* 0x100fe20008010874 */
[----:B------:R-:W-:Y:S01]  /*ec50*/  FFMA.FTZ R86, R43, UR4, -R116 ;  /* 0x000000042b567c23 */ /* 0x000fe20008010874 */
[--C-:B------:R-:W-:Y:S01]  /*ec60*/  FFMA.FTZ R91, R36, UR4, -R102.reuse ;  /* 0x00000004245b7c23 */ /* 0x100fe20008010866 */
[--C-:B------:R-:W-:Y:S01]  /*ec70*/  FFMA.FTZ R90, R37, UR4, -R102.reuse ;  /* 0x00000004255a7c23 */ /* 0x100fe20008010866 */
[----:B-----5:R-:W-:Y:S01]  /*ec80*/  F2FP.F16.F32.PACK_AB R23, R96, R97 ;  /* 0x000000616017723e */ /* 0x020fe200000000ff */
[--C-:B------:R-:W-:Y:S01]  /*ec90*/  FFMA.FTZ R89, R40, UR4, -R102.reuse ;  /* 0x0000000428597c23 */ /* 0x100fe20008010866 */
[----:B------:R-:W-:Y:S01]  /*eca0*/  FFMA.FTZ R88, R41, UR4, -R102 ;  /* 0x0000000429587c23 */ /* 0x000fe20008010866 */
[----:B------:R-:W-:Y:S01]  /*ecb0*/  MUFU.EX2 R84, R84 ;  /* 0x0000005400547308 */ /* 0x000fe20000000800 */
[----:B------:R-:W-:Y:S01]  /*ecc0*/  LDSM.16.MT88.4 R36, [R150+0x8800] ;  /* 0x008800009624783b */ /* 0x000fe20000004200 */
[----:B------:R-:W-:Y:S01]  /*ecd0*/  FFMA.FTZ R116, R67, UR4, -R116 ;  /* 0x0000000443747c23 */ /* 0x000fe20008010874 */
[----:B------:R-:W-:Y:S01]  /*ece0*/  FFMA.FTZ R102, R65, UR4, -R102 ;  /* 0x0000000441667c23 */ /* 0x000fe20008010866 */
[----:B-1----:R-:W-:Y:S06]  /*ecf0*/  F2FP.F16.F32.PACK_AB R22, R98, R107 ;  /* 0x0000006b6216723e */ /* 0x002fec00000000ff */
[----:B------:R-:W1:Y:S01]  /*ed00*/  MUFU.EX2 R85, R85 ;  /* 0x0000005500557308 */ /* 0x000e620000000800 */
[----:B------:R-:W-:Y:S01]  /*ed10*/  LDSM.16.MT88.4 R40, [R149+0x8800] ;  /* 0x008800009528783b */ /* 0x000fe20000004200 */
[C---:B------:R-:W-:Y:S08]  /*ed20*/  HMMA.16816.F32 R4, R20.reuse, R24, R4 ;  /* 0x000000181404723c */ /* 0x040ff00000001804 */
[----:B------:R-:W-:Y:S01]  /*ed30*/  MUFU.EX2 R87, R87 ;  /* 0x0000005700577308 */ /* 0x000fe20000000800 */
[C---:B------:R-:W-:Y:S01]  /*ed40*/  HMMA.16816.F32 R8, R20.reuse, R26, R8 ;  /* 0x0000001a1408723c */ /* 0x040fe20000001808 */
[----:B------:R-:W2:Y:S05]  /*ed50*/  LDSM.16.MT88.4 R24, [R148+0x7800] ;  /* 0x007800009418783b */ /* 0x000eaa0000004200 */
[C---:B---3--:R-:W-:Y:S03]  /*ed60*/  HMMA.16816.F32 R68, R20.reuse, R28, R68 ;  /* 0x0000001c1444723c */ /* 0x048fe60000001844 */
[----:B------:R-:W3:Y:S03]  /*ed70*/  MUFU.EX2 R86, R86 ;  /* 0x0000005600567308 */ /* 0x000ee60000000800 */
[C---:B------:R-:W-:Y:S01]  /*ed80*/  HMMA.16816.F32 R72, R20.reuse, R30, R72 ;  /* 0x0000001e1448723c */ /* 0x040fe20000001848 */
[----:B------:R-:W4:Y:S06]  /*ed90*/  LDSM.16.MT88.4 R28, [R152+0x8000] ;  /* 0x00800000981c783b */ /* 0x000f2c0000004200 */
[----:B------:R-:W-:Y:S01]  /*eda0*/  MUFU.EX2 R91, R91 ;  /* 0x0000005b005b7308 */ /* 0x000fe20000000800 */
[C---:B------:R-:W-:Y:S09]  /*edb0*/  HMMA.16816.F32 R12, R20.reuse, R32, R12 ;  /* 0x00000020140c723c */ /* 0x040ff2000000180c */
[----:B------:R-:W5:Y:S01]  /*edc0*/  MUFU.EX2 R90, R90 ;  /* 0x0000005a005a7308 */ /* 0x000f620000000800 */
[C---:B------:R-:W-:Y:S01]  /*edd0*/  HMMA.16816.F32 R76, R20.reuse, R34, R76 ;  /* 0x00000022144c723c */ /* 0x040fe2000000184c */
[----:B------:R-:W4:Y:S08]  /*ede0*/  LDSM.16.MT88.4 R32, [R150+0x8000] ;  /* 0x008000009620783b */ /* 0x000f300000004200 */
[----:B------:R-:W-:Y:S10]  /*edf0*/  MUFU.EX2 R89, R89 ;  /* 0x0000005900597308 */ /* 0x000ff40000000800 */
[----:B------:R-:W5:Y:S01]  /*ee00*/  MUFU.EX2 R88, R88 ;  /* 0x0000005800587308 */ /* 0x000f620000000800 */
[C---:B--2---:R-:W-:Y:S06]  /*ee10*/  HMMA.16816.F32 R16, R20.reuse, R24, R16 ;  /* 0x000000181410723c */ /* 0x044fec0000001810 */
[----:B------:R-:W-:Y:S01]  /*ee20*/  HMMA.16816.F32 R80, R20, R26, R80 ;  /* 0x0000001a1450723c */ /* 0x000fe20000001850 */
[----:B------:R-:W2:Y:S02]  /*ee30*/  LDSM.16.MT88.4 R24, [R149+0x8000] ;  /* 0x008000009518783b */ /* 0x000ea40000004200 */
[----:B------:R-:W-:Y:S04]  /*ee40*/  MUFU.EX2 R127, R127 ;  /* 0x0000007f007f7308 */ /* 0x000fe80000000800 */
[----:B-1----:R-:W-:Y:S06]  /*ee50*/  F2FP.F16.F32.PACK_AB R21, R85, R84 ;  /* 0x000000545515723e */ /* 0x002fec00000000ff */
[----:B------:R-:W1:Y:S01]  /*ee60*/  MUFU.EX2 R44, R44 ;  /* 0x0000002c002c7308 */ /* 0x000e620000000800 */
[----:B---3--:R-:W-:Y:S02]  /*ee70*/  F2FP.F16.F32.PACK_AB R23, R86, R87 ;  /* 0x000000575617723e */ /* 0x008fe400000000ff */
[----:B-----5:R-:W-:Y:S02]  /*ee80*/  F2FP.F16.F32.PACK_AB R20, R90, R91 ;  /* 0x0000005b5a14723e */ /* 0x020fe400000000ff */
[----:B------:R-:W-:Y:S05]  /*ee90*/  F2FP.F16.F32.PACK_AB R22, R88, R89 ;  /* 0x000000595816723e */ /* 0x000fea00000000ff */
[----:B------:R-:W-:Y:S02]  /*eea0*/  MUFU.EX2 R45, R45 ;  /* 0x0000002d002d7308 */ /* 0x000fe40000000800 */
[C---:B----4-:R-:W-:Y:S08]  /*eeb0*/  HMMA.16816.F32 R4, R20.reuse, R28, R4 ;  /* 0x0000001c1404723c */ /* 0x050ff00000001804 */
[----:B------:R-:W3:Y:S01]  /*eec0*/  MUFU.EX2 R48, R48 ;  /* 0x0000003000307308 */ /* 0x000ee20000000800 */
[C---:B------:R-:W-:Y:S01]  /*eed0*/  HMMA.16816.F32 R8, R20.reuse, R30, R8 ;  /* 0x0000001e1408723c */ /* 0x040fe20000001808 */
[----:B------:R-:W4:Y:S05]  /*eee0*/  LDSM.16.MT88.4 R28, [R148+0x8000] ;  /* 0x00800000941c783b */ /* 0x000f2a0000004200 */
[C---:B------:R-:W-:Y:S03]  /*eef0*/  HMMA.16816.F32 R68, R20.reuse, R32, R68 ;  /* 0x000000201444723c */ /* 0x040fe60000001844 */
[----:B------:R-:W-:Y:S03]  /*ef00*/  MUFU.EX2 R54, R54 ;  /* 0x0000003600367308 */ /* 0x000fe60000000800 */
[C---:B------:R-:W-:Y:S01]  /*ef10*/  HMMA.16816.F32 R72, R20.reuse, R34, R72 ;  /* 0x000000221448723c */ /* 0x040fe20000001848 */
[----:B------:R-:W5:Y:S06]  /*ef20*/  LDSM.16.MT88.4 R32, [R152+0x8800] ;  /* 0x008800009820783b */ /* 0x000f6c0000004200 */
[----:B------:R-:W-:Y:S01]  /*ef30*/  MUFU.EX2 R55, R55 ;  /* 0x0000003700377308 */ /* 0x000fe20000000800 */
[C---:B--2---:R-:W-:Y:S09]  /*ef40*/  HMMA.16816.F32 R12, R20.reuse, R24, R12 ;  /* 0x00000018140c723c */ /* 0x044ff2000000180c */
[----:B------:R-:W-:Y:S01]  /*ef50*/  MUFU.EX2 R49, R49 ;  /* 0x0000003100317308 */ /* 0x000fe20000000800 */
[C---:B------:R-:W-:Y:S03]  /*ef60*/  HMMA.16816.F32 R76, R20.reuse, R26, R76 ;  /* 0x0000001a144c723c */ /* 0x040fe6000000184c */
[----:B-1----:R-:W-:Y:S01]  /*ef70*/  F2FP.F16.F32.PACK_AB R24, R44, R127 ;  /* 0x0000007f2c18723e */ /* 0x002fe200000000ff */
[----:B------:R-:W-:Y:S03]  /*ef80*/  FADD.FTZ R25, R124, R126 ;  /* 0x0000007e7c197221 */ /* 0x000fe60000010000 */
[----:B------:R-:W-:Y:S02]  /*ef90*/  F2FP.F16.F32.PACK_AB R27, R51, R50 ;  /* 0x00000032331b723e */ /* 0x000fe400000000ff */
[----:B------:R-:W1:Y:S02]  /*efa0*/  MUFU.EX2 R58, R58 ;  /* 0x0000003a003a7308 */ /* 0x000e640000000800 */
[----:B---3--:R-:W-:Y:S01]  /*efb0*/  F2FP.F16.F32.PACK_AB R26, R48, R45 ;  /* 0x0000002d301a723e */ /* 0x008fe200000000ff */
[----:B------:R-:W-:Y:S01]  /*efc0*/  FADD.FTZ R122, R122, R25 ;  /* 0x000000197a7a7221 */ /* 0x000fe20000010000 */
[----:B------:R-:W-:Y:S06]  /*efd0*/  F2FP.F16.F32.PACK_AB R25, R47, R46 ;  /* 0x0000002e2f19723e */ /* 0x000fec00000000ff */
[----:B------:R-:W-:Y:S01]  /*efe0*/  MUFU.EX2 R52, R52 ;  /* 0x0000003400347308 */ /* 0x000fe20000000800 */
[C---:B----4-:R-:W-:Y:S03]  /*eff0*/  HMMA.16816.F32 R16, R20.reuse, R28, R16 ;  /* 0x0000001c1410723c */ /* 0x050fe60000001810 */
[----:B------:R-:W-:Y:S03]  /*f000*/  FADD.FTZ R119, R119, R122 ;  /* 0x0000007a77777221 */ /* 0x000fe60000010000 */
[----:B------:R-:W-:Y:S01]  /*f010*/  HMMA.16816.F32 R80, R20, R30, R80 ;  /* 0x0000001e1450723c */ /* 0x000fe20000001850 */
[----:B------:R-:W2:Y:S02]  /*f020*/  LDSM.16.MT88.4 R20, [R148+0x8800] ;  /* 0x008800009414783b */ /* 0x000ea40000004200 */
[----:B------:R-:W3:Y:S02]  /*f030*/  MUFU.EX2 R53, R53 ;  /* 0x0000003500357308 */ /* 0x000ee40000000800 */
[----:B------:R-:W-:Y:S01]  /*f040*/  FADD.FTZ R29, R111, R110 ;  /* 0x0000006e6f1d7221 */ /* 0x000fe20000010000 */
[C---:B-----5:R-:W-:Y:S07]  /*f050*/  HMMA.16816.F32 R4, R24.reuse, R32, R4 ;  /* 0x000000201804723c */ /* 0x060fee0000001804 */
[----:B------:R-:W-:Y:S01]  /*f060*/  MUFU.EX2 R56, R56 ;  /* 0x0000003800387308 */ /* 0x000fe20000000800 */
[----:B-1----:R-:W-:Y:S01]  /*f070*/  F2FP.F16.F32.PACK_AB R31, R58, R49 ;  /* 0x000000313a1f723e */ /* 0x002fe200000000ff */
[C---:B------:R-:W-:Y:S01]  /*f080*/  HMMA.16816.F32 R8, R24.reuse, R34, R8 ;  /* 0x000000221808723c */ /* 0x040fe20000001808 */
[----:B------:R-:W1:Y:S02]  /*f090*/  LDSM.16.MT88.4 R32, [R152+0x9000] ;  /* 0x009000009820783b */ /* 0x000e640000004200 */
[----:B------:R-:W-:Y:S03]  /*f0a0*/  FADD.FTZ R29, R112, R29 ;  /* 0x0000001d701d7221 */ /* 0x000fe60000010000 */
[C---:B------:R-:W-:Y:S02]  /*f0b0*/  HMMA.16816.F32 R68, R24.reuse, R36, R68 ;  /* 0x000000241844723c */ /* 0x040fe40000001844 */
[----:B------:R-:W4:Y:S03]  /*f0c0*/  MUFU.EX2 R57, R57 ;  /* 0x0000003900397308 */ /* 0x000f260000000800 */
[----:B---3--:R-:W-:Y:S01]  /*f0d0*/  F2FP.F16.F32.PACK_AB R28, R53, R52 ;  /* 0x00000034351c723e */ /* 0x008fe200000000ff */
[C---:B------:R-:W-:Y:S01]  /*f0e0*/  HMMA.16816.F32 R72, R24.reuse, R38, R72 ;  /* 0x000000261848723c */ /* 0x040fe20000001848 */
[----:B------:R-:W3:Y:S05]  /*f0f0*/  LDSM.16.MT88.4 R36, [R150+0x9000] ;  /* 0x009000009624783b */ /* 0x000eea0000004200 */
[----:B------:R-:W-:Y:S01]  /*f100*/  MUFU.EX2 R59, R59 ;  /* 0x0000003b003b7308 */ /* 0x000fe20000000800 */
[----:B------:R-:W-:Y:S01]  /*f110*/  FADD.FTZ R118, R118, R119 ;  /* 0x0000007776767221 */ /* 0x000fe20000010000 */
[C---:B------:R-:W-:Y:S03]  /*f120*/  HMMA.16816.F32 R12, R24.reuse, R40, R12 ;  /* 0x00000028180c723c */ /* 0x040fe6000000180c */
[----:B------:R-:W-:Y:S03]  /*f130*/  FADD.FTZ R118, R117, R118 ;  /* 0x0000007675767221 */ /* 0x000fe60000010000 */
[C---:B------:R-:W-:Y:S01]  /*f140*/  HMMA.16816.F32 R76, R24.reuse, R42, R76 ;  /* 0x0000002a184c723c */ /* 0x040fe2000000184c */
[----:B------:R-:W5:Y:S01]  /*f150*/  LDSM.16.MT88.4 R40, [R149+0x9000] ;  /* 0x009000009528783b */ /* 0x000f620000004200 */
[----:B------:R-:W1:Y:S03]  /*f160*/  MUFU.EX2 R62, R62 ;  /* 0x0000003e003e7308 */ /* 0x000e660000000800 */
[----:B------:R-:W-:Y:S01]  /*f170*/  FADD.FTZ R121, R121, R118 ;  /* 0x0000007679797221 */ /* 0x000fe20000010000 */
[C---:B--2---:R-:W-:Y:S06]  /*f180*/  HMMA.16816.F32 R16, R24.reuse, R20, R16 ;  /* 0x000000141810723c */ /* 0x044fec0000001810 */
[----:B------:R-:W-:Y:S01]  /*f190*/  MUFU.EX2 R63, R63 ;  /* 0x0000003f003f7308 */ /* 0x000fe20000000800 */
[----:B------:R-:W-:Y:S01]  /*f1a0*/  FADD.FTZ R121, R108, R121 ;  /* 0x000000796c797221 */ /* 0x000fe20000010000 */
[----:B------:R-:W-:Y:S01]  /*f1b0*/  HMMA.16816.F32 R80, R24, R22, R80 ;  /* 0x000000161850723c */ /* 0x000fe20000001850 */
[----:B------:R-:W2:Y:S02]  /*f1c0*/  LDSM.16.MT88.4 R20, [R148+0x9000] ;  /* 0x009000009414783b */ /* 0x000ea40000004200 */
[----:B------:R-:W-:Y:S01]  /*f1d0*/  FADD.FTZ R114, R114, R121 ;  /* 0x0000007972727221 */ /* 0x000fe20000010000 */
[----:B------:R-:W-:Y:S01]  /*f1e0*/  FADD.FTZ R130, R130, R29 ;  /* 0x0000001d82827221 */ /* 0x000fe20000010000 */
[----:B------:R-:W-:Y:S03]  /*f1f0*/  F2FP.F16.F32.PACK_AB R29, R55, R54 ;  /* 0x00000036371d723e */ /* 0x000fe600000000ff */
[----:B------:R-:W2:Y:S03]  /*f200*/  MUFU.EX2 R116, R116 ;  /* 0x0000007400747308 */ /* 0x000ea60000000800 */
[----:B------:R-:W-:Y:S01]  /*f210*/  FADD.FTZ R115, R115, R114 ;  /* 0x0000007273737221 */ /* 0x000fe20000010000 */
[----:B----4-:R-:W-:Y:S01]  /*f220*/  F2FP.F16.F32.PACK_AB R30, R57, R56 ;  /* 0x00000038391e723e */ /* 0x010fe200000000ff */
[----:B------:R-:W-:Y:S01]  /*f230*/  FADD.FTZ R105, R105, R130 ;  /* 0x0000008269697221 */ /* 0x000fe20000010000 */
[----:B-1----:R-:W-:Y:S01]  /*f240*/  F2FP.F16.F32.PACK_AB R25, R62, R59 ;  /* 0x0000003b3e19723e */ /* 0x002fe200000000ff */
[----:B------:R-:W-:Y:S03]  /*f250*/  FADD.FTZ R128, R128, R115 ;  /* 0x0000007380807221 */ /* 0x000fe60000010000 */
[----:B------:R-:W-:Y:S01]  /*f260*/  MUFU.EX2 R60, R60 ;  /* 0x0000003c003c7308 */ /* 0x000fe20000000800 */
[----:B------:R-:W-:Y:S01]  /*f270*/  FADD.FTZ R104, R104, R105 ;  /* 0x0000006968687221 */ /* 0x000fe20000010000 */
[C---:B------:R-:W-:Y:S05]  /*f280*/  HMMA.16816.F32 R4, R28.reuse, R32, R4 ;  /* 0x000000201c04723c */ /* 0x040fea0000001804 */
[----:B------:R-:W-:Y:S01]  /*f290*/  FADD.FTZ R128, R113, R128 ;  /* 0x0000008071807221 */ /* 0x000fe20000010000 */
[C---:B------:R-:W-:Y:S01]  /*f2a0*/  HMMA.16816.F32 R8, R28.reuse, R34, R8 ;  /* 0x000000221c08723c */ /* 0x040fe20000001808 */
[----:B------:R-:W-:Y:S01]  /*f2b0*/  LDSM.16.MT88.4 R32, [R150+0x9800] ;  /* 0x009800009620783b */ /* 0x000fe20000004200 */
[----:B------:R-:W1:Y:S03]  /*f2c0*/  MUFU.EX2 R61, R61 ;  /* 0x0000003d003d7308 */ /* 0x000e660000000800 */
[----:B------:R-:W-:Y:S01]  /*f2d0*/  FADD.FTZ R93, R93, R104 ;  /* 0x000000685d5d7221 */ /* 0x000fe20000010000 */
[C---:B---3--:R-:W-:Y:S06]  /*f2e0*/  HMMA.16816.F32 R68, R28.reuse, R36, R68 ;  /* 0x000000241c44723c */ /* 0x048fec0000001844 */
[----:B------:R-:W-:Y:S01]  /*f2f0*/  MUFU.EX2 R64, R64 ;  /* 0x0000004000407308 */ /* 0x000fe20000000800 */
[----:B------:R-:W-:Y:S01]  /*f300*/  FADD.FTZ R95, R95, R128 ;  /* 0x000000805f5f7221 */ /* 0x000fe20000010000 */
[C---:B------:R-:W-:Y:S01]  /*f310*/  HMMA.16816.F32 R72, R28.reuse, R38, R72 ;  /* 0x000000261c48723c */ /* 0x040fe20000001848 */
[----:B------:R-:W-:Y:S02]  /*f320*/  LDSM.16.MT88.4 R36, [R149+0x9800] ;  /* 0x009800009524783b */ /* 0x000fe40000004200 */
[----:B------:R-:W-:Y:S03]  /*f330*/  FADD.FTZ R24, R94, R93 ;  /* 0x0000005d5e187221 */ /* 0x000fe60000010000 */
[C---:B-----5:R-:W-:Y:S02]  /*f340*/  HMMA.16816.F32 R12, R28.reuse, R40, R12 ;  /* 0x000000281c0c723c */ /* 0x060fe4000000180c */
[----:B------:R-:W3:Y:S03]  /*f350*/  MUFU.EX2 R177, R102 ;  /* 0x0000006600b17308 */ /* 0x000ee60000000800 */
[----:B------:R-:W-:Y:S01]  /*f360*/  FADD.FTZ R26, R92, R95 ;  /* 0x0000005f5c1a7221 */ /* 0x000fe20000010000 */
[C---:B------:R-:W-:Y:S01]  /*f370*/  HMMA.16816.F32 R76, R28.reuse, R42, R76 ;  /* 0x0000002a1c4c723c */ /* 0x040fe2000000184c */
[----:B------:R-:W4:Y:S04]  /*f380*/  LDSM.16.MT88.4 R92, [R152+0x9800] ;  /* 0x00980000985c783b */ /* 0x000f280000004200 */
[----:B------:R-:W-:Y:S01]  /*f390*/  FADD.FTZ R24, R99, R24 ;  /* 0x0000001863187221 */ /* 0x000fe20000010000 */
[C---:B--2---:R-:W-:Y:S03]  /*f3a0*/  HMMA.16816.F32 R16, R28.reuse, R20, R16 ;  /* 0x000000141c10723c */ /* 0x044fe60000001810 */
[----:B------:R-:W2:Y:S02]  /*f3b0*/  LDSM.16.MT88.4 R40, [R148+0x9800] ;  /* 0x009800009428783b */ /* 0x000ea40000004200 */
[----:B------:R-:W-:Y:S01]  /*f3c0*/  FADD.FTZ R97, R97, R26 ;  /* 0x0000001a61617221 */ /* 0x000fe20000010000 */
[----:B------:R-:W-:Y:S05]  /*f3d0*/  HMMA.16816.F32 R80, R28, R22, R80 ;  /* 0x000000161c50723c */ /* 0x000fea0000001850 */
[----:B------:R-:W-:Y:S01]  /*f3e0*/  FADD.FTZ R107, R107, R24 ;  /* 0x000000186b6b7221 */ /* 0x000fe20000010000 */
[----:B------:R-:W-:Y:S01]  /*f3f0*/  F2FP.F16.F32.PACK_AB R27, R116, R63 ;  /* 0x0000003f741b723e */ /* 0x000fe200000000ff */
[----:B------:R-:W-:Y:S01]  /*f400*/  FADD.FTZ R97, R96, R97 ;  /* 0x0000006160617221 */ /* 0x000fe20000010000 */
[----:B-1----:R-:W-:Y:S03]  /*f410*/  F2FP.F16.F32.PACK_AB R24, R61, R60 ;  /* 0x0000003c3d18723e */ /* 0x002fe600000000ff */
        /* <DEDUP_REMOVED lines=10> */
[C---:B----4-:R-:W-:Y:S05]  /*f4c0*/  HMMA.16816.F32 R96, R24.reuse, R92, R4 ;  /* 0x0000005c1860723c */ /* 0x050fea0000001804 */
        /* <DEDUP_REMOVED lines=32> */
.L_x_7228:
        /* <DEDUP_REMOVED lines=162> */
.L_x_7234:
[----:B------:R-:W-:Y:S05]  /*100f0*/  BSYNC B0 ;  /* 0x0000000000007941 */ /* 0x000fea0003800000 */
.L_x_7233:
        /* <DEDUP_REMOVED lines=44> */
.L_x_7235:
        /* <DEDUP_REMOVED lines=12> */
.L_x_7946:


//--------------------- .text._ZN5flash24flash_fwd_splitkv_kernelI23Flash_fwd_kernel_traitsILi64ELi64ELi128ELi4ELb0ELb0EN7cutlass6half_tE19Flash_kernel_traitsILi64ELi64ELi128ELi4ES3_EELb1ELb0ELb1ELb0ELb0ELb1ELb1ELb0EEEvNS_16Flash_fwd_paramsE --------------------------
	.section	.text._ZN5flash24flash_fwd_splitkv_kernelI23Flash_fwd_kernel_traitsILi64ELi64ELi128ELi4ELb0ELb0EN7cutlass6half_tE19Flash_kernel_traitsILi64ELi64ELi128ELi4ES3_EELb1ELb0ELb1ELb0ELb0ELb1ELb1ELb0EEEvNS_16Flash_fwd_paramsE,"ax",@progbits
	.align	128
        .global         _ZN5flash24flash_fwd_splitkv_kernelI23Flash_fwd_kernel_traitsILi64ELi64ELi128ELi4ELb0ELb0EN7cutlass6half_tE19Flash_kernel_traitsILi64ELi64ELi128ELi4ES3_EELb1ELb0ELb1ELb0ELb0ELb1ELb1ELb0EEEvNS_16Flash_fwd_paramsE
        .type           _ZN5flash24flash_fwd_splitkv_kernelI23Flash_fwd_kernel_traitsILi64ELi64ELi128ELi4ELb0ELb0EN7cutlass6half_tE19Flash_kernel_traitsILi64ELi64ELi128ELi4ES3_EELb1ELb0ELb1ELb0ELb0ELb1ELb1ELb0EEEvNS_16Flash_fwd_paramsE,@function
        .size           _ZN5flash24flash_fwd_splitkv_kernelI23Flash_fwd_kernel_traitsILi64ELi64ELi128ELi4ELb0ELb0EN7cutlass6half_tE19Flash_kernel_traitsILi64ELi64ELi128ELi4ES3_EELb1ELb0ELb1ELb0ELb0ELb1ELb1ELb0EEEvNS_16Flash_fwd_paramsE,(.L_x_7947 - _ZN5flash24flash_fwd_splitkv_kernelI23Flash_fwd_kernel_traitsILi64ELi64ELi128ELi4ELb0ELb0EN7cutlass6half_tE19Flash_kernel_traitsILi64ELi64ELi128ELi4ES3_EELb1ELb0ELb1ELb0ELb0ELb1ELb1ELb0EEEvNS_16Flash_fwd_paramsE)
        .other          _ZN5flash24flash_fwd_splitkv_kernelI23Flash_fwd_kernel_traitsILi64ELi64ELi128ELi4ELb0ELb0EN7cutlass6half_tE19Flash_kernel_traitsILi64ELi64ELi128ELi4ES3_EELb1ELb0ELb1ELb0ELb0ELb1ELb1ELb0EEEvNS_16Flash_fwd_paramsE,@"STO_CUDA_ENTRY STV_DEFAULT"
_ZN5flash24flash_fwd_splitkv_kernelI23Flash_fwd_kernel_traitsILi64ELi64ELi128ELi4ELb0ELb0EN7cutlass6half_tE19Flash_kernel_traitsILi64ELi64ELi128ELi4ES3_EELb1ELb0ELb1ELb0ELb0ELb1ELb1ELb0EEEvNS_16Flash_fwd_paramsE:
.text._ZN5flash24flash_fwd_splitkv_kernelI23Flash_fwd_kernel_traitsILi64ELi64ELi128ELi4ELb0ELb0EN7cutlass6half_tE19Flash_kernel_traitsILi64ELi64ELi128ELi4ES3_EELb1ELb0ELb1ELb0ELb0ELb1ELb1ELb0EEEvNS_16Flash_fwd_paramsE:
        /* <DEDUP_REMOVED lines=10> */
[----:B-1----:R-:W-:Y:S01]  /*00a0*/  VIADD R4, R4, 0xffffffe ;  /* 0x0ffffffe04047836 */ /* 0x002fe20000000000 */
[----:B------:R-:W-:-:S05]  /*00b0*/  MOV R6, 0xffffffff ;  /* 0xffffffff00067802 */ /* 0x000fca0000000f00 */
        /* <DEDUP_REMOVED lines=13> */
[----:B------:R-:W-:Y:S02]  /*0190*/  @P4 IADD3 R183, R183, 0x1, RZ ;  /* 0x00000001b7b74810 */ /* 0x000fe40007ffe0ff */
[----:B--2---:R-:W-:Y:S02]  /*01a0*/  ISETP.NE.U32.AND P1, PT, R4, RZ, PT ;  /* 0x000000ff0400720c */ /* 0x004fe40003f25070 */
[-C--:B------:R-:W-:Y:S02]  /*01b0*/  ISETP.GE.U32.AND P3, PT, R0, R9.reuse, PT ;  /* 0x000000090000720c */ /* 0x080fe40003f66070 */
[----:B------:R-:W-:Y:S01]  /*01c0*/  ISETP.NE.AND.EX P1, PT, R5, RZ, PT, P1 ;  /* 0x000000ff0500720c */ /* 0x000fe20003f25310 */
[----:B------:R-:W1:Y:S08]  /*01d0*/  LDC.U8 R0, c[0x0][0x3c2] ;  /* 0x0000f080ff007b82 */ /* 0x000e700000000000 */
[----:B------:R-:W2:Y:S02]  /*01e0*/  LDC.64 R4, c[0x0][0x2f8] ;  /* 0x0000be00ff047b82 */ /* 0x000ea40000000a00 */
[----:B------:R-:W-:Y:S01]  /*01f0*/  @P3 VIADD R183, R183, 0x1 ;  /* 0x00000001b7b73836 */ /* 0x000fe20000000000 */
[----:B------:R-:W-:-:S05]  /*0200*/  @!P2 LOP3.LUT R183, RZ, R9, RZ, 0x33, !PT ;  /* 0x00000009ffb7a212 */ /* 0x000fca00078e33ff */
[----:B---3--:R-:W-:Y:S02]  /*0210*/  IMAD.WIDE R20, R183, 0x4, R10 ;  /* 0x00000004b7147825 */ /* 0x008fe400078e020a */
[----:B------:R-:W3:Y:S03]  /*0220*/  @P0 LDC.64 R10, c[0x0][0x300] ;  /* 0x0000c000ff0a0b82 */ /* 0x000ee60000000a00 */
[----:B------:R-:W4:Y:S04]  /*0230*/  @P1 LDG.E R6, desc[UR12][R20.64] ;  /* 0x0000000c14061981 */ /* 0x000f28000c1e1900 */
[----:B------:R-:W4:Y:S01]  /*0240*/  @P1 LDG.E R133, desc[UR12][R20.64+0x4] ;  /* 0x0000040c14851981 */ /* 0x000f22000c1e1900 */
[----:B-1----:R-:W-:Y:S01]  /*0250*/  ISETP.NE.AND P3, PT, R0, RZ, PT ;  /* 0x000000ff0000720c */ /* 0x002fe20003f65270 */
[----:B------:R-:W-:Y:S01]  /*0260*/  IMAD.MOV.U32 R3, RZ, RZ, RZ ;  /* 0x000000ffff037224 */ /* 0x000fe200078e00ff */
[----:B------:R-:W-:-:S02]  /*0270*/  MOV R14, 0xffffffff ;  /* 0xffffffff000e7802 */ /* 0x000fc40000000f00 */
[----:B--2---:R-:W-:-:S04]  /*0280*/  ISETP.EQ.U32.AND P2, PT, R4, RZ, PT ;  /* 0x000000ff0400720c */ /* 0x004fc80003f42070 */
        /* <DEDUP_REMOVED lines=19> */
.L_x_7236:
[----:B------:R-:W2:Y:S02]  /*03c0*/  LDC R8, c[0x0][0x2c8] ;  /* 0x0000b200ff087b82 */ /* 0x000ea40000000800 */
.L_x_7237:
        /* <DEDUP_REMOVED lines=9> */
[----:B---3--:R-:W1:Y:S01]  /*0460*/  LDC R10, c[0x0][0x10] ;  /* 0x00000400ff0a7b82 */ /* 0x008e620000000800 */
[----:B-----5:R-:W-:-:S07]  /*0470*/  @P3 IMAD.IADD R124, R124, 0x1, -R3 ;  /* 0x000000017c7c3824 */ /* 0x020fce00078e0a03 */
[----:B----4-:R-:W3:Y:S08]  /*0480*/  LDC R4, c[0x0][0x2c8] ;  /* 0x0000b200ff047b82 */ /* 0x010ef00000000800 */
[----:B------:R-:W4:Y:S01]  /*0490*/  LDC R125, c[0x0][0x398] ;  /* 0x0000e600ff7d7b82 */ /* 0x000f220000000800 */
[----:B-1----:R-:W-:-:S04]  /*04a0*/  IABS R12, R10 ;  /* 0x0000000a000c7213 */ /* 0x002fc80000000000 */
[----:B------:R-:W1:Y:S01]  /*04b0*/  I2F.RP R7, R12 ;  /* 0x0000000c00077306 */ /* 0x000e620000209400 */
[----:B---3--:R-:W-:-:S05]  /*04c0*/  VIADD R4, R4, 0x7f ;  /* 0x0000007f04047836 */ /* 0x008fca0000000000 */
[----:B------:R-:W-:-:S04]  /*04d0*/  SHF.R.S32.HI R15, RZ, 0x1f, R4 ;  /* 0x0000001fff0f7819 */ /* 0x000fc80000011404 */
[----:B------:R-:W-:Y:S01]  /*04e0*/  LEA.HI R15, R15, R4, RZ, 0x7 ;  /* 0x000000040f0f7211 */ /* 0x000fe200078f38ff */
[----:B-1----:R-:W1:Y:S01]  /*04f0*/  MUFU.RCP R20, R7 ;  /* 0x0000000700147308 */ /* 0x002e620000001000 */
[-C--:B------:R-:W-:Y:S02]  /*0500*/  IABS R4, R10.reuse ;  /* 0x0000000a00047213 */ /* 0x080fe40000000000 */
[----:B------:R-:W-:-:S03]  /*0510*/  LEA.HI.SX32 R15, R15, R10, 0x19 ;  /* 0x0000000a0f0f7211 */ /* 0x000fc600078fcaff */
[----:B------:R-:W-:Y:S02]  /*0520*/  IMAD.MOV R4, RZ, RZ, -R4 ;  /* 0x000000ffff047224 */ /* 0x000fe400078e0a04 */
[----:B------:R-:W-:-:S05]  /*0530*/  VIADD R15, R15, 0xffffffff ;  /* 0xffffffff0f0f7836 */ /* 0x000fca0000000000 */
[----:B------:R-:W-:Y:S02]  /*0540*/  IABS R13, R15 ;  /* 0x0000000f000d7213 */ /* 0x000fe40000000000 */
[----:B------:R-:W-:Y:S01]  /*0550*/  LOP3.LUT R15, R15, R10, RZ, 0x3c, !PT ;  /* 0x0000000a0f0f7212 */ /* 0x000fe200078e3cff */
[----:B-1----:R-:W-:Y:S01]  /*0560*/  VIADD R20, R20, 0xffffffe ;  /* 0x0ffffffe14147836 */ /* 0x002fe20000000000 */
[----:B------:R-:W1:Y:S02]  /*0570*/  @!P3 LDC R7, c[0x0][0x2cc] ;  /* 0x0000b300ff07bb82 */ /* 0x000e640000000800 */
[----:B------:R-:W-:Y:S01]  /*0580*/  ISETP.GE.AND P0, PT, R15, RZ, PT ;  /* 0x000000ff0f00720c */ /* 0x000fe20003f06270 */
[----:B------:R-:W3:Y:S02]  /*0590*/  F2I.FTZ.U32.TRUNC.NTZ R21, R20 ;  /* 0x0000001400157305 */ /* 0x000ee4000021f000 */
[----:B---3--:R-:W-:Y:S02]  /*05a0*/  IMAD.MOV R5, RZ, RZ, -R21 ;  /* 0x000000ffff057224 */ /* 0x008fe400078e0a15 */
[----:B------:R-:W-:-:S02]  /*05b0*/  IMAD.MOV.U32 R20, RZ, RZ, RZ ;  /* 0x000000ffff147224 */ /* 0x000fc400078e00ff */
[----:B------:R-:W-:-:S04]  /*05c0*/  IMAD R16, R5, R12, RZ ;  /* 0x0000000c05107224 */ /* 0x000fc800078e02ff */
[----:B------:R-:W-:-:S06]  /*05d0*/  IMAD.HI.U32 R16, R21, R16, R20 ;  /* 0x0000001015107227 */ /* 0x000fcc00078e0014 */
[----:B------:R-:W-:-:S04]  /*05e0*/  IMAD.HI.U32 R11, R16, R13, RZ ;  /* 0x0000000d100b7227 */ /* 0x000fc800078e00ff */
[----:B------:R-:W-:Y:S02]  /*05f0*/  IMAD R13, R11, R4, R13 ;  /* 0x000000040b0d7224 */ /* 0x000fe400078e020d */
[----:B------:R-:W3:Y:S03]  /*0600*/  @!P3 LDC.64 R4, c[0x0][0x318] ;  /* 0x0000c600ff04bb82 */ /* 0x000ee60000000a00 */
[----:B------:R-:W-:-:S13]  /*0610*/  ISETP.GT.U32.AND P1, PT, R12, R13, PT ;  /* 0x0000000d0c00720c */ /* 0x000fda0003f24070 */
[----:B------:R-:W-:Y:S02]  /*0620*/  @!P1 IMAD.IADD R13, R13, 0x1, -R12 ;  /* 0x000000010d0d9824 */ /* 0x000fe400078e0a0c */
[----:B------:R-:W-:Y:S01]  /*0630*/  @!P1 VIADD R11, R11, 0x1 ;  /* 0x000000010b0b9836 */ /* 0x000fe20000000000 */
[----:B------:R-:W-:Y:S02]  /*0640*/  ISETP.NE.AND P1, PT, R10, RZ, PT ;  /* 0x000000ff0a00720c */ /* 0x000fe40003f25270 */
[----:B------:R-:W-:Y:S02]  /*0650*/  ISETP.GE.U32.AND P4, PT, R13, R12, PT ;  /* 0x0000000c0d00720c */ /* 0x000fe40003f86070 */
[----:B---3--:R-:W-:-:S04]  /*0660*/  @!P3 ISETP.NE.U32.AND P2, PT, R4, RZ, PT ;  /* 0x000000ff0400b20c */ /* 0x008fc80003f45070 */
[----:B------:R-:W-:Y:S02]  /*0670*/  @!P3 ISETP.NE.AND.EX P2, PT, R5, RZ, PT, P2 ;  /* 0x000000ff0500b20c */ /* 0x000fe40003f45320 */
[----:B------:R-:W-:Y:S02]  /*0680*/  IADD3 R5, -R133, 0xbf, R128 ;  /* 0x000000bf85057810 */ /* 0x000fe40007ffe180 */
[----:B-1----:R-:W-:-:S03]  /*0690*/  @!P3 SEL R7, R7, RZ, P2 ;  /* 0x000000ff0707b207 */ /* 0x002fc60001000000 */
[----:B------:R-:W-:Y:S01]  /*06a0*/  @P4 VIADD R11, R11, 0x1 ;  /* 0x000000010b0b4836 */ /* 0x000fe20000000000 */
[----:B--2---:R-:W-:-:S03]  /*06b0*/  @!P3 IADD3 R124, R7, R8, -R3 ;  /* 0x00000008077cb210 */ /* 0x004fc60007ffe803 */
[----:B------:R-:W-:Y:S01]  /*06c0*/  @!P0 IMAD.MOV R11, RZ, RZ, -R11 ;  /* 0x000000ffff0b8224 */ /* 0x000fe200078e0a0b */
[----:B------:R-:W-:Y:S01]  /*06d0*/  @!P1 LOP3.LUT R11, RZ, R10, RZ, 0x33, !PT ;  /* 0x0000000aff0b9212 */ /* 0x000fe200078e33ff */
[----:B------:R-:W-:Y:S01]  /*06e0*/  VIADD R8, R124, 0x7f ;  /* 0x0000007f7c087836 */ /* 0x000fe20000000000 */
[----:B----4-:R-:W-:-:S03]  /*06f0*/  IADD3 R5, R5, R125, R124 ;  /* 0x0000007d05057210 */ /* 0x010fc60007ffe07c */
        /* <DEDUP_REMOVED lines=21> */
[----:B------:R-:W-:Y:S02]  /*0850*/  VIADD R2, R6, 0x8 ;  /* 0x0000000806027836 */ /* 0x000fe40000000000 */
[----:B-1----:R-:W-:-:S03]  /*0860*/  IMAD R4, R0, R4, R183 ;  /* 0x0000000400047224 */ /* 0x002fc600078e02b7 */
[----:B------:R-:W-:Y:S01]  /*0870*/  ISETP.GE.AND P6, PT, R2, R133, PT ;  /* 0x000000850200720c */ /* 0x000fe20003fc6270 */
[----:B------:R-:W-:Y:S01]  /*0880*/  IMAD R4, R4, R9, R18 ;  /* 0x0000000904047224 */ /* 0x000fe200078e0212 */
[----:B------:R-:W-:Y:S02]  /*0890*/  SHF.R.S32.HI R9, RZ, 0x1f, R8 ;  /* 0x0000001fff097819 */ /* 0x000fe40000011408 */
[----:B------:R-:W-:Y:S01]  /*08a0*/  ISETP.NE.OR P6, PT, R3, RZ, P6 ;  /* 0x000000ff0300720c */ /* 0x000fe200037c5670 */
[----:B------:R-:W-:Y:S02]  /*08b0*/  IMAD R5, R4, R5, R128 ;  /* 0x0000000504057224 */ /* 0x000fe400078e0280 */
[----:B------:R-:W-:-:S04]  /*08c0*/  IMAD.WIDE R10, R6, 0x40, R8 ;  /* 0x00000040060a7825 */ /* 0x000fc800078e0208 */
[----:B------:R-:W-:Y:S01]  /*08d0*/  IMAD R7, R5, UR4, RZ ;  /* 0x0000000405077c24 */ /* 0x000fe2000f8e02ff */
[----:B------:R-:W-:Y:S01]  /*08e0*/  ULDC UR4, c[0x0][0x2d0] ;  /* 0x0000b40000047ab9 */ /* 0x000fe20000000800 */
[----:B------:R-:W-:Y:S01]  /*08f0*/  VIADD R4, R6, 0x28 ;  /* 0x0000002806047836 */ /* 0x000fe20000000000 */
[----:B------:R-:W-:Y:S01]  /*0900*/  ISETP.GE.AND P0, PT, R8, UR4, PT ;  /* 0x0000000408007c0c */ /* 0x000fe2000bf06270 */
[----:B------:R-:W-:Y:S01]  /*0910*/  ULDC.64 UR4, c[0x0][0x288] ;  /* 0x0000a20000047ab9 */ /* 0x000fe20000000a00 */
[C---:B------:R-:W-:Y:S01]  /*0920*/  IADD3 R0, P1, R7.reuse, R10, RZ ;  /* 0x0000000a07007210 */ /* 0x040fe20007f3e0ff */
[----:B------:R-:W-:Y:S01]  /*0930*/  VIADD R10, R6, 0x18 ;  /* 0x00000018060a7836 */ /* 0x000fe20000000000 */
[----:B------:R-:W-:Y:S01]  /*0940*/  ISETP.GE.OR P4, PT, R12, R133, P0 ;  /* 0x000000850c00720c */ /* 0x000fe20000786670 */
[C---:B------:R-:W-:Y:S01]  /*0950*/  VIADD R8, R6.reuse, 0x20 ;  /* 0x0000002006087836 */ /* 0x040fe20000000000 */
[----:B------:R-:W-:Y:S01]  /*0960*/  LEA.HI.X.SX32 R7, R7, R11, 0x1, P1 ;  /* 0x0000000b07077211 */ /* 0x000fe200008f0eff */
[----:B------:R-:W-:Y:S01]  /*0970*/  @!P6 IMAD.MOV.U32 R19, RZ, RZ, -0x800000 ;  /* 0xff800000ff13e424 */ /* 0x000fe200078e00ff */
[----:B------:R-:W-:-:S02]  /*0980*/  ISETP.GE.OR P1, PT, R6, R133, P0 ;  /* 0x000000850600720c */ /* 0x000fc40000726670 */
[----:B------:R-:W-:Y:S02]  /*0990*/  LEA R14, P2, R0, UR4, 0x2 ;  /* 0x00000004000e7c11 */ /* 0x000fe4000f8410ff */
[-C--:B------:R-:W-:Y:S01]  /*09a0*/  ISETP.GE.OR P5, PT, R2, R133.reuse, P0 ;  /* 0x000000850200720c */ /* 0x080fe200007a6670 */
[----:B------:R-:W-:Y:S01]  /*09b0*/  VIADD R2, R6, 0x30 ;  /* 0x0000003006027836 */ /* 0x000fe20000000000 */
[----:B------:R-:W-:Y:S01]  /*09c0*/  LEA.HI.X R15, R0, UR5, R7, 0x2, P2 ;  /* 0x00000005000f7c11 */ /* 0x000fe200090f1407 */
[----:B------:R-:W-:Y:S01]  /*09d0*/  VIADD R0, R6, 0x38 ;  /* 0x0000003806007836 */ /* 0x000fe20000000000 */
[-C--:B------:R-:W-:Y:S01]  /*09e0*/  ISETP.GE.OR P3, PT, R10, R133.reuse, P0 ;  /* 0x000000850a00720c */ /* 0x080fe20000766670 */
[----:B------:R-:W-:Y:S01]  /*09f0*/  ULDC.64 UR4, c[0x0][0x2b8] ;  /* 0x0000ae0000047ab9 */ /* 0x000fe20000000a00 */
[-C--:B------:R-:W-:Y:S01]  /*0a00*/  ISETP.GE.OR P2, PT, R8, R133.reuse, P0 ;  /* 0x000000850800720c */ /* 0x080fe20000746670 */
[----:B------:R-:W-:Y:S01]  /*0a10*/  @!P4 STG.E.128 desc[UR12][R14.64+0x1000], RZ ;  /* 0x001000ff0e00c986 */ /* 0x000fe2000c101d0c */
[----:B------:R-:W-:-:S02]  /*0a20*/  ISETP.GE.OR P4, PT, R2, R133, P0 ;  /* 0x000000850200720c */ /* 0x000fc40000786670 */
[----:B------:R-:W-:Y:S01]  /*0a30*/  SHF.R.S32.HI R7, RZ, 0x1f, R5 ;  /* 0x0000001fff077819 */ /* 0x000fe20000011405 */
[----:B------:R-:W-:Y:S01]  /*0a40*/  @!P1 STG.E.128 desc[UR12][R14.64], RZ ;  /* 0x000000ff0e009986 */ /* 0x000fe2000c101d0c */
[-C--:B------:R-:W-:Y:S02]  /*0a50*/  ISETP.GE.OR P1, PT, R4, R133.reuse, P0 ;  /* 0x000000850400720c */ /* 0x080fe40000726670 */
[-C--:B------:R-:W-:Y:S01]  /*0a60*/  ISETP.GE.OR P0, PT, R0, R133.reuse, P0 ;  /* 0x000000850000720c */ /* 0x080fe20000706670 */
[----:B------:R-:W-:Y:S01]  /*0a70*/  @!P5 STG.E.128 desc[UR12][R14.64+0x800], RZ ;  /* 0x000800ff0e00d986 */ /* 0x000fe2000c101d0c */
[----:B------:R-:W-:-:S03]  /*0a80*/  ISETP.GE.AND P5, PT, R12, R133, PT ;  /* 0x000000850c00720c */ /* 0x000fc60003fa6270 */
[----:B------:R-:W-:Y:S01]  /*0a90*/  @!P3 STG.E.128 desc[UR12][R14.64+0x1800], RZ ;  /* 0x001800ff0e00b986 */ /* 0x000fe2000c101d0c */
[-C--:B------:R-:W-:Y:S02]  /*0aa0*/  ISETP.GE.AND P3, PT, R10, R133.reuse, PT ;  /* 0x000000850a00720c */ /* 0x080fe40003f66270 */
[C---:B------:R-:W-:Y:S01]  /*0ab0*/  ISETP.NE.OR P5, PT, R3.reuse, RZ, P5 ;  /* 0x000000ff0300720c */ /* 0x040fe20002fa5670 */
[----:B------:R-:W-:Y:S01]  /*0ac0*/  @!P2 STG.E.128 desc[UR12][R14.64+0x2000], RZ ;  /* 0x002000ff0e00a986 */ /* 0x000fe2000c101d0c */
[-C--:B------:R-:W-:Y:S02]  /*0ad0*/  ISETP.GE.AND P2, PT, R8, R133.reuse, PT ;  /* 0x000000850800720c */ /* 0x080fe40003f46270 */
[C---:B------:R-:W-:Y:S01]  /*0ae0*/  ISETP.NE.OR P3, PT, R3.reuse, RZ, P3 ;  /* 0x000000ff0300720c */ /* 0x040fe20001f65670 */
[----:B------:R-:W-:Y:S01]  /*0af0*/  @!P0 STG.E.128 desc[UR12][R14.64+0x3800], RZ ;  /* 0x003800ff0e008986 */ /* 0x000fe2000c101d0c */
[----:B------:R-:W-:Y:S02]  /*0b00*/  ISETP.GE.AND P0, PT, R2, R133, PT ;  /* 0x000000850200720c */ /* 0x000fe40003f06270 */
[C---:B------:R-:W-:Y:S01]  /*0b10*/  ISETP.NE.OR P2, PT, R3.reuse, RZ, P2 ;  /* 0x000000ff0300720c */ /* 0x040fe20001745670 */
[----:B------:R-:W-:Y:S01]  /*0b20*/  @!P1 STG.E.128 desc[UR12][R14.64+0x2800], RZ ;  /* 0x002800ff0e009986 */ /* 0x000fe2000c101d0c */
[----:B------:R-:W-:-:S02]  /*0b30*/  ISETP.NE.OR P0, PT, R3, RZ, P0 ;  /* 0x000000ff0300720c */ /* 0x000fc40000705670 */
[----:B------:R-:W-:Y:S01]  /*0b40*/  IADD3 R5, P1, R5, R6, RZ ;  /* 0x0000000605057210 */ /* 0x000fe20007f3e0ff */
[----:B------:R1:W-:Y:S01]  /*0b50*/  @!P4 STG.E.128 desc[UR12][R14.64+0x3000], RZ ;  /* 0x003000ff0e00c986 */ /* 0x0003e2000c101d0c */
[----:B------:R-:W-:Y:S02]  /*0b60*/  @!P5 IMAD.MOV.U32 R17, RZ, RZ, -0x800000 ;  /* 0xff800000ff11d424 */ /* 0x000fe400078e00ff */
[----:B------:R-:W-:Y:S01]  /*0b70*/  LEA.HI.X.SX32 R8, R6, R7, 0x1, P1 ;  /* 0x0000000706087211 */ /* 0x000fe200008f0eff */
[----:B------:R-:W-:Y:S01]  /*0b80*/  @!P3 IMAD.MOV.U32 R13, RZ, RZ, -0x800000 ;  /* 0xff800000ff0db424 */ /* 0x000fe200078e00ff */
[C---:B------:R-:W-:Y:S02]  /*0b90*/  LEA R10, P4, R5.reuse, UR4, 0x2 ;  /* 0x00000004050a7c11 */ /* 0x040fe4000f8810ff */
[----:B------:R-:W-:Y:S01]  /*0ba0*/  ISETP.GE.AND P1, PT, R4, R133, PT ;  /* 0x000000850400720c */ /* 0x000fe20003f26270 */
[----:B------:R-:W-:Y:S01]  /*0bb0*/  @!P2 IMAD.MOV.U32 R9, RZ, RZ, -0x800000 ;  /* 0xff800000ff09a424 */ /* 0x000fe200078e00ff */
[----:B------:R-:W-:Y:S01]  /*0bc0*/  LEA.HI.X R11, R5, UR5, R8, 0x2, P4 ;  /* 0x00000005050b7c11 */ /* 0x000fe2000a0f1408 */
[----:B------:R-:W-:Y:S01]  /*0bd0*/  @!P0 IMAD.MOV.U32 R5, RZ, RZ, -0x800000 ;  /* 0xff800000ff058424 */ /* 0x000fe200078e00ff */
[----:B------:R-:W-:-:S02]  /*0be0*/  ISETP.NE.AND P4, PT, R3, RZ, PT ;  /* 0x000000ff0300720c */ /* 0x000fc40003f85270 */
[----:B------:R-:W-:Y:S01]  /*0bf0*/  ISETP.NE.OR P1, PT, R3, RZ, P1 ;  /* 0x000000ff0300720c */ /* 0x000fe20000f25670 */
[----:B------:R2:W-:Y:S01]  /*0c00*/  @!P6 STG.E desc[UR12][R10.64+0x20], R19 ;  /* 0x000020130a00e986 */ /* 0x0005e2000c10190c */
[----:B------:R-:W-:-:S03]  /*0c10*/  ISETP.GE.OR P4, PT, R6, R133, P4 ;  /* 0x000000850600720c */ /* 0x000fc60002786670 */
[----:B------:R2:W-:Y:S01]  /*0c20*/  @!P0 STG.E desc[UR12][R10.64+0xc0], R5 ;  /* 0x0000c0050a008986 */ /* 0x0005e2000c10190c */
[----:B------:R-:W-:-:S03]  /*0c30*/  ISETP.GE.AND P0, PT, R0, R133, PT ;  /* 0x000000850000720c */ /* 0x000fc60003f06270 */
[----:B------:R2:W-:Y:S01]  /*0c40*/  @!P5 STG.E desc[UR12][R10.64+0x40], R17 ;  /* 0x000040110a00d986 */ /* 0x0005e2000c10190c */
[----:B------:R-:W-:-:S03]  /*0c50*/  ISETP.NE.OR P0, PT, R3, RZ, P0 ;  /* 0x000000ff0300720c */ /* 0x000fc60000705670 */
[----:B------:R-:W-:Y:S01]  /*0c60*/  @!P1 IMAD.MOV.U32 R7, RZ, RZ, -0x800000 ;  /* 0xff800000ff079424 */ /* 0x000fe200078e00ff */
[----:B------:R2:W-:Y:S01]  /*0c70*/  @!P3 STG.E desc[UR12][R10.64+0x60], R13 ;  /* 0x0000600d0a00b986 */ /* 0x0005e2000c10190c */
[----:B-1----:R-:W-:-:S03]  /*0c80*/  @!P4 IMAD.MOV.U32 R15, RZ, RZ, -0x800000 ;  /* 0xff800000ff0fc424 */ /* 0x002fc600078e00ff */
[----:B------:R2:W-:Y:S04]  /*0c90*/  @!P2 STG.E desc[UR12][R10.64+0x80], R9 ;  /* 0x000080090a00a986 */ /* 0x0005e8000c10190c */
[----:B------:R2:W-:Y:S04]  /*0ca0*/  @!P1 STG.E desc[UR12][R10.64+0xa0], R7 ;  /* 0x0000a0070a009986 */ /* 0x0005e8000c10190c */
[----:B------:R2:W-:Y:S01]  /*0cb0*/  @!P4 STG.E desc[UR12][R10.64], R15 ;  /* 0x0000000f0a00c986 */ /* 0x0005e2000c10190c */
[----:B------:R-:W-:Y:S05]  /*0cc0*/  @P0 EXIT ;  /* 0x000000000000094d */ /* 0x000fea0003800000 */
[----:B------:R-:W-:-:S05]  /*0cd0*/  MOV R3, 0xff800000 ;  /* 0xff80000000037802 */ /* 0x000fca0000000f00 */
[----:B------:R-:W-:Y:S01]  /*0ce0*/  STG.E desc[UR12][R10.64+0xe0], R3 ;  /* 0x0000e0030a007986 */ /* 0x000fe2000c10190c */
[----:B------:R-:W-:Y:S05]  /*0cf0*/  EXIT ;  /* 0x000000000000794d */ /* 0x000fea0003800000 */
.L_x_7238:
        /* <DEDUP_REMOVED lines=24> */
.L_x_7239:
        /* <DEDUP_REMOVED lines=34> */
[----:B-1----:R-:W-:Y:S01]  /*10a0*/  IADD3 R14, R14, 0xffffffe, RZ ;  /* 0x0ffffffe0e0e7810 */ /* 0x002fe20007ffe0ff */
[----:B------:R-:W-:-:S05]  /*10b0*/  IMAD.MOV R8, RZ, RZ, -R11 ;  /* 0x000000ffff087224 */ /* 0x000fca00078e0a0b */
[----:B------:R-:W1:Y:S01]  /*10c0*/  F2I.FTZ.U32.TRUNC.NTZ R15, R14 ;  /* 0x0000000e000f7305 */ /* 0x000e62000021f000 */
[----:B------:R-:W-:Y:S02]  /*10d0*/  IMAD R17, R12, R8, R17 ;  /* 0x000000080c117224 */ /* 0x000fe400078e0211 */
[----:B-1----:R-:W-:Y:S01]  /*10e0*/  IMAD.MOV R4, RZ, RZ, -R15 ;  /* 0x000000ffff047224 */ /* 0x002fe200078e0a0f */
[----:B------:R-:W-:-:S03]  /*10f0*/  MOV R14, RZ ;  /* 0x000000ff000e7202 */ /* 0x000fc60000000f00 */
[----:B------:R-:W-:Y:S01]  /*1100*/  IMAD R5, R4, R3, RZ ;  /* 0x0000000304057224 */ /* 0x000fe200078e02ff */
[----:B------:R-:W-:-:S03]  /*1110*/  IABS R4, R18 ;  /* 0x0000001200047213 */ /* 0x000fc60000000000 */
[----:B------:R-:W-:Y:S01]  /*1120*/  IMAD.HI.U32 R10, R15, R5, R14 ;  /* 0x000000050f0a7227 */ /* 0x000fe200078e000e */
[----:B------:R-:W-:-:S03]  /*1130*/  SHF.R.S32.HI R15, RZ, 0x1f, R17 ;  /* 0x0000001fff0f7819 */ /* 0x000fc60000011411 */
        /* <DEDUP_REMOVED lines=9> */
[----:B------:R-:W-:Y:S01]  /*11d0*/  LOP3.LUT R3, R18, R9, RZ, 0x3c, !PT ;  /* 0x0000000912037212 */ /* 0x000fe200078e3cff */
[----:B------:R-:W1:Y:S03]  /*11e0*/  LDC.64 R4, c[0x0][0x238] ;  /* 0x00008e00ff047b82 */ /* 0x000e660000000a00 */
[----:B------:R-:W-:-:S07]  /*11f0*/  ISETP.GE.AND P0, PT, R3, RZ, PT ;  /* 0x000000ff0300720c */ /* 0x000fce0003f06270 */
        /* <DEDUP_REMOVED lines=14> */
[----:B------:R-:W-:Y:S02]  /*12e0*/  IMAD R9, R10, UR5, R9 ;  /* 0x000000050a097c24 */ /* 0x000fe4000f8e0209 */
[C---:B------:R-:W-:Y:S02]  /*12f0*/  IMAD R8, R17.reuse, R101, R8 ;  /* 0x0000006511087224 */ /* 0x040fe400078e0208 */
[----:B------:R-:W-:-:S04]  /*1300*/  IMAD.WIDE.U32 R12, R17, R100, R12 ;  /* 0x00000064110c7225 */ /* 0x000fc800078e000c */
[----:B------:R-:W-:Y:S01]  /*1310*/  IMAD.WIDE.U32 R30, R0, R4, RZ ;  /* 0x00000004001e7225 */ /* 0x000fe200078e00ff */
[----:B------:R-:W-:-:S03]  /*1320*/  IADD3 R13, R13, R8, RZ ;  /* 0x000000080d0d7210 */ /* 0x000fc60007ffe0ff */
[----:B------:R-:W-:Y:S02]  /*1330*/  IMAD.IADD R22, R31, 0x1, R3 ;  /* 0x000000011f167824 */ /* 0x000fe400078e0203 */
[----:B------:R-:W-:-:S05]  /*1340*/  IMAD.WIDE.U32 R12, R10, UR4, R12 ;  /* 0x000000040a0c7c25 */ /* 0x000fca000f8e000c */
[----:B------:R-:W-:Y:S02]  /*1350*/  IADD3 R14, R13, R9, RZ ;  /* 0x000000090d0e7210 */ /* 0x000fe40007ffe0ff */
[----:B------:R-:W-:Y:S01]  /*1360*/  MOV R20, R12 ;  /* 0x0000000c00147202 */ /* 0x000fe20000000f00 */
[----:B------:R-:W-:Y:S06]  /*1370*/  BRA `(.L_x_7241) ;  /* 0x00000004003c7947 */ /* 0x000fec0003800000 */
.L_x_7240:
        /* <DEDUP_REMOVED lines=49> */
.L_x_7242:
[----:B------:R-:W-:Y:S01]  /*1690*/  MOV R22, R16 ;  /* 0x0000001000167202 */ /* 0x000fe20000000f00 */
[----:B------:R-:W-:Y:S01]  /*16a0*/  IMAD R8, R15, R100, RZ ;  /* 0x000000640f087224 */ /* 0x000fe200078e02ff */
[----:B------:R-:W-:Y:S02]  /*16b0*/  MOV R23, R9 ;  /* 0x0000000900177202 */ /* 0x000fe40000000f00 */
[----:B------:R-:W-:Y:S01]  /*16c0*/  @!P0 LOP3.LUT R12, RZ, R13, RZ, 0x33, !PT ;  /* 0x0000000dff0c8212 */ /* 0x000fe200078e33ff */
[-C--:B------:R-:W-:Y:S01]  /*16d0*/  IMAD R8, R101, R17.reuse, R8 ;  /* 0x0000001165087224 */ /* 0x080fe200078e0208 */
        /* <DEDUP_REMOVED lines=25> */
.L_x_7241:
[----:B------:R-:W-:Y:S01]  /*1870*/  ISETP.NE.AND P1, PT, R6, -0x1, PT ;  /* 0xffffffff0600780c */ /* 0x000fe20003f25270 */
[----:B------:R-:W1:Y:S01]  /*1880*/  S2UR UR4, SR_CgaCtaId ;  /* 0x00000000000479c3 */ /* 0x000e620000008800 */
[----:B------:R-:W-:Y:S01]  /*1890*/  SHF.R.S32.HI R11, RZ, 0x1f, R2 ;  /* 0x0000001fff0b7819 */ /* 0x000fe20000011402 */
[----:B------:R-:W-:Y:S01]  /*18a0*/  VIADD R179, R7, 0xffffffff ;  /* 0xffffffff07b37836 */ /* 0x000fe20000000000 */
[----:B------:R-:W-:Y:S01]  /*18b0*/  ULDC.64 UR6, c[0x0][0x258] ;  /* 0x0000960000067ab9 */ /* 0x000fe20000000a00 */
[----:B------:R-:W-:Y:S01]  /*18c0*/  IMAD.IADD R173, R133, 0x1, -R128 ;  /* 0x0000000185ad7824 */ /* 0x000fe200078e0a80 */
[----:B------:R-:W-:Y:S01]  /*18d0*/  LEA.HI R3, R11, R2, RZ, 0x3 ;  /* 0x000000020b037211 */ /* 0x000fe200078f18ff */
[----:B------:R-:W-:Y:S01]  /*18e0*/  ULDC.64 UR8, c[0x0][0x268] ;  /* 0x00009a0000087ab9 */ /* 0x000fe20000000a00 */
[----:B------:R-:W-:Y:S01]  /*18f0*/  UMOV UR5, 0x400 ;  /* 0x0000040000057882 */ /* 0x000fe20000000000 */
[----:B------:R-:W2:Y:S01]  /*1900*/  LDC.64 R120, c[0x0][0x250] ;  /* 0x00009400ff787b82 */ /* 0x000ea20000000a00 */
[----:B------:R-:W-:Y:S01]  /*1910*/  SHF.R.S32.HI R12, RZ, 0x3, R3 ;  /* 0x00000003ff0c7819 */ /* 0x000fe20000011403 */
[----:B------:R-:W-:Y:S01]  /*1920*/  BSSY B0, `(.L_x_7243) ;  /* 0x0000049000007945 */ /* 0x000fe20003800000 */
[----:B------:R-:W-:-:S02]  /*1930*/  LOP3.LUT R3, R3, 0xfffffff8, RZ, 0xc0, !PT ;  /* 0xfffffff803037812 */ /* 0x000fc400078ec0ff */
[----:B------:R-:W-:Y:S01]  /*1940*/  @!P1 SHF.R.S32.HI R13, RZ, 0x1f, R183 ;  /* 0x0000001fff0d9819 */ /* 0x000fe200000114b7 */
[----:B------:R-:W-:Y:S02]  /*1950*/  IMAD.SHL.U32 R24, R12, 0x40, RZ ;  /* 0x000000400c187824 */ /* 0x000fe400078e00ff */
[----:B------:R-:W3:Y:S01]  /*1960*/  @P1 LDC.64 R8, c[0x0][0x240] ;  /* 0x00009000ff081b82 */ /* 0x000ee20000000a00 */
[----:B------:R-:W-:Y:S02]  /*1970*/  IMAD.IADD R16, R2, 0x1, -R3 ;  /* 0x0000000102107824 */ /* 0x000fe400078e0a03 */
[----:B------:R-:W-:Y:S01]  /*1980*/  LOP3.LUT R24, R24, 0x1c0, RZ, 0xc0, !PT ;  /* 0x000001c018187812 */ /* 0x000fe200078ec0ff */
[----:B------:R-:W-:Y:S02]  /*1990*/  IMAD.SHL.U32 R3, R179, 0x80, RZ ;  /* 0x00000080b3037824 */ /* 0x000fe400078e00ff */
[----:B------:R-:W-:Y:S01]  /*19a0*/  IMAD.SHL.U32 R181, R16, 0x8, RZ ;  /* 0x0000000810b57824 */ /* 0x000fe200078e00ff */
[----:B------:R-:W-:Y:S01]  /*19b0*/  SHF.R.U32.HI R25, RZ, 0x3, R24 ;  /* 0x00000003ff197819 */ /* 0x000fe20000011618 */
[----:B------:R-:W4:Y:S01]  /*19c0*/  @!P1 LDC.64 R4, c[0x0][0x228] ;  /* 0x00008a00ff049b82 */ /* 0x000f220000000a00 */
[----:B------:R-:W-:Y:S01]  /*19d0*/  VIADD R23, R12, 0x10 ;  /* 0x000000100c177836 */ /* 0x000fe20000000000 */
[----:B-----5:R-:W-:Y:S01]  /*19e0*/  IADD3 R0, -R3, R124, RZ ;  /* 0x0000007c03007210 */ /* 0x020fe20007ffe1ff */
[----:B-1----:R-:W-:Y:S01]  /*19f0*/  ULEA UR4, UR4, UR5, 0x18 ;  /* 0x0000000504047291 */ /* 0x002fe2000f8ec03f */
[----:B------:R-:W-:-:S02]  /*1a00*/  LOP3.LUT R180, R24, 0x38, R181, 0xf8, !PT ;  /* 0x0000003818b47812 */ /* 0x000fc400078ef8b5 */
[----:B------:R-:W-:Y:S02]  /*1a10*/  IADD3 R30, P4, R181, R30, RZ ;  /* 0x0000001eb51e7210 */ /* 0x000fe40007f9e0ff */
[----:B------:R-:W-:Y:S02]  /*1a20*/  LOP3.LUT R180, R180, R25, RZ, 0x3c, !PT ;  /* 0x00000019b4b47212 */ /* 0x000fe400078e3cff */
[C---:B------:R-:W-:Y:S02]  /*1a30*/  ISETP.GE.AND P6, PT, R23.reuse, R173, PT ;  /* 0x000000ad1700720c */ /* 0x040fe40003fc6270 */
[CC--:B------:R-:W-:Y:S02]  /*1a40*/  ISETP.GE.AND P2, PT, R23.reuse, R0.reuse, PT ;  /* 0x000000001700720c */ /* 0x0c0fe40003f46270 */
[----:B------:R-:W-:Y:S01]  /*1a50*/  ISETP.GE.AND P0, PT, R23, R0, PT ;  /* 0x000000001700720c */ /* 0x000fe20003f06270 */
[----:B------:R-:W-:Y:S02]  /*1a60*/  IMAD R23, R21, UR8, RZ ;  /* 0x0000000815177c24 */ /* 0x000fe4000f8e02ff */
[----:B---3--:R-:W-:-:S04]  /*1a70*/  @P1 IMAD.WIDE.U32 R26, R6, R8, RZ ;  /* 0x00000008061a1225 */ /* 0x008fc800078e00ff */
[----:B------:R-:W-:Y:S01]  /*1a80*/  @P1 IMAD R6, R6, R9, R27 ;  /* 0x0000000906061224 */ /* 0x000fe200078e021b */
[----:B------:R-:W-:Y:S01]  /*1a90*/  LEA.HI R9, R11, R2, RZ, 0x6 ;  /* 0x000000020b097211 */ /* 0x000fe200078f30ff */
[----:B----4-:R-:W-:-:S04]  /*1aa0*/  @!P1 IMAD.WIDE.U32 R28, R183, R4, RZ ;  /* 0x00000004b71c9225 */ /* 0x010fc800078e00ff */
[----:B------:R-:W-:Y:S01]  /*1ab0*/  @!P1 IMAD R8, R13, R4, RZ ;  /* 0x000000040d089224 */ /* 0x000fe200078e02ff */
[----:B------:R-:W-:Y:S01]  /*1ac0*/  SHF.R.S32.HI R13, RZ, 0x1f, R12 ;  /* 0x0000001fff0d7819 */ /* 0x000fe2000001140c */
[----:B------:R-:W-:Y:S02]  /*1ad0*/  IMAD.SHL.U32 R9, R9, 0x8, RZ ;  /* 0x0000000809097824 */ /* 0x000fe400078e00ff */
[----:B------:R-:W-:Y:S01]  /*1ae0*/  @P1 IMAD.MOV.U32 R4, RZ, RZ, R26 ;  /* 0x000000ffff041224 */ /* 0x000fe200078e001a */
[----:B------:R-:W-:Y:S01]  /*1af0*/  @!P1 MOV R4, R28 ;  /* 0x0000001c00049202 */ /* 0x000fe20000000f00 */
[----:B------:R-:W-:Y:S01]  /*1b00*/  @!P1 IMAD R5, R183, R5, R8 ;  /* 0x00000005b7059224 */ /* 0x000fe200078e0208 */
[----:B------:R-:W-:Y:S01]  /*1b10*/  LOP3.LUT R180, R180, 0xfffffe00, R9, 0xf8, !PT ;  /* 0xfffffe00b4b47812 */ /* 0x000fe200078ef809 */
[----:B------:R-:W-:Y:S01]  /*1b20*/  IMAD.WIDE R24, R19, 0x40, R12 ;  /* 0x0000004013187825 */ /* 0x000fe200078e020c */
[----:B------:R-:W-:Y:S02]  /*1b30*/  SHF.R.S32.HI R9, RZ, 0x1f, R181 ;  /* 0x0000001fff097819 */ /* 0x000fe400000114b5 */
[----:B------:R-:W-:Y:S01]  /*1b40*/  SHF.R.S32.HI R19, RZ, 0x1f, R18 ;  /* 0x0000001fff137819 */ /* 0x000fe20000011412 */
[----:B------:R-:W-:Y:S01]  /*1b50*/  @!P1 IMAD.IADD R6, R29, 0x1, R5 ;  /* 0x000000011d069824 */ /* 0x000fe200078e0205 */
[----:B------:R-:W-:Y:S01]  /*1b60*/  IADD3 R32, P1, R181, R4, RZ ;  /* 0x00000004b5207210 */ /* 0x000fe20007f3e0ff */
[----:B------:R-:W-:Y:S01]  /*1b70*/  IMAD.X R31, R9, 0x1, R22, P4 ;  /* 0x00000001091f7824 */ /* 0x000fe200020e0616 */
[----:B------:R-:W1:Y:S01]  /*1b80*/  LDC.64 R4, c[0x0][0x3c8] ;  /* 0x0000f200ff047b82 */ /* 0x000e620000000a00 */
[----:B------:R-:W-:Y:S01]  /*1b90*/  IADD3 R26, P5, R181, R20, RZ ;  /* 0x00000014b51a7210 */ /* 0x000fe20007fbe0ff */
[----:B------:R-:W-:Y:S01]  /*1ba0*/  IMAD R29, R19, UR6, RZ ;  /* 0x00000006131d7c24 */ /* 0x000fe2000f8e02ff */
[C---:B------:R-:W-:Y:S01]  /*1bb0*/  IADD3 R126, P4, R12.reuse, R17, RZ ;  /* 0x000000110c7e7210 */ /* 0x040fe20007f9e0ff */
[C---:B------:R-:W-:Y:S01]  /*1bc0*/  IMAD.X R33, R9.reuse, 0x1, R6, P1 ;  /* 0x0000000109217824 */ /* 0x040fe200008e0606 */
[C---:B------:R-:W-:Y:S01]  /*1bd0*/  ISETP.GE.AND P1, PT, R12.reuse, R173, PT ;  /* 0x000000ad0c00720c */ /* 0x040fe20003f26270 */
[----:B------:R-:W-:Y:S01]  /*1be0*/  IMAD.X R27, R9, 0x1, R14, P5 ;  /* 0x00000001091b7824 */ /* 0x000fe200028e060e */
[----:B------:R-:W-:Y:S01]  /*1bf0*/  IADD3 R9, R12, 0x20, RZ ;  /* 0x000000200c097810 */ /* 0x000fe20007ffe0ff */
[----:B------:R-:W-:Y:S01]  /*1c00*/  IMAD R8, R18, UR7, R29 ;  /* 0x0000000712087c24 */ /* 0x000fe2000f8e021d */
[----:B------:R-:W-:Y:S01]  /*1c10*/  LEA R180, R180, UR4, 0x1 ;  /* 0x00000004b4b47c11 */ /* 0x000fe2000f8e08ff */
[----:B------:R-:W-:Y:S01]  /*1c20*/  IMAD.WIDE.U32 R28, R18, UR6, R32 ;  /* 0x00000006121c7c25 */ /* 0x000fe2000f8e0020 */
[----:B------:R-:W-:-:S03]  /*1c30*/  ISETP.GE.AND P5, PT, R9, R0, PT ;  /* 0x000000000900720c */ /* 0x000fc60003fa6270 */
[C---:B------:R-:W-:Y:S02]  /*1c40*/  IMAD R6, R10.reuse, UR9, R23 ;  /* 0x000000090a067c24 */ /* 0x040fe4000f8e0217 */
[----:B------:R-:W-:-:S04]  /*1c50*/  IMAD.WIDE.U32 R22, R10, UR8, R30 ;  /* 0x000000080a167c25 */ /* 0x000fc8000f8e001e */
[----:B------:R-:W-:Y:S01]  /*1c60*/  IMAD.X R21, R13, 0x1, R15, P4 ;  /* 0x000000010d157824 */ /* 0x000fe200020e060f */
[----:B------:R-:W-:Y:S01]  /*1c70*/  ISETP.GE.AND P4, PT, R9, R173, PT ;  /* 0x000000ad0900720c */ /* 0x000fe20003f86270 */
[----:B------:R-:W-:Y:S01]  /*1c80*/  IMAD.IADD R31, R29, 0x1, R8 ;  /* 0x000000011d1f7824 */ /* 0x000fe200078e0208 */
[----:B--2---:R-:W-:Y:S11]  /*1c90*/  @P1 BRA `(.L_x_7244) ;  /* 0x0000000000441947 */ /* 0x004ff60003800000 */
        /* <DEDUP_REMOVED lines=17> */
.L_x_7244:
[----:B------:R-:W-:Y:S05]  /*1db0*/  BSYNC B0 ;  /* 0x0000000000007941 */ /* 0x000fea0003800000 */
.L_x_7243:
        /* <DEDUP_REMOVED lines=8> */
[----:B---3--:R-:W-:Y:S01]  /*1e40*/  IADD3 R15, P6, R24, 0x10, RZ ;  /* 0x00000010180f7810 */ /* 0x008fe20007fde0ff */
        /* <DEDUP_REMOVED lines=15> */
.L_x_7246:
[----:B------:R-:W-:Y:S05]  /*1f40*/  BSYNC B0 ;  /* 0x0000000000007941 */ /* 0x000fea0003800000 */
.L_x_7245:
        /* <DEDUP_REMOVED lines=24> */
.L_x_7248:
[----:B------:R-:W-:Y:S05]  /*20d0*/  BSYNC B0 ;  /* 0x0000000000007941 */ /* 0x000fea0003800000 */
.L_x_7247:
        /* <DEDUP_REMOVED lines=8> */
[----:B------:R-:W-:-:S03]  /*2160*/  IMAD.MOV.U32 R24, RZ, RZ, R28 ;  /* 0x000000ffff187224 */ /* 0x000fc600078e001c */
[----:B---3--:R-:W-:Y:S01]  /*2170*/  IMAD.X R15, RZ, RZ, R25, P4 ;  /* 0x000000ffff0f7224 */ /* 0x008fe200020e0619 */
[----:B------:R-:W-:-:S03]  /*2180*/  MOV R25, R31 ;  /* 0x0000001f00197202 */ /* 0x000fc60000000f00 */
[----:B------:R-:W-:Y:S02]  /*2190*/  IMAD R15, R15, UR6, RZ ;  /* 0x000000060f0f7c24 */ /* 0x000fe4000f8e02ff */
        /* <DEDUP_REMOVED lines=10> */
.L_x_7250:
[----:B------:R-:W-:Y:S05]  /*2240*/  BSYNC B0 ;  /* 0x0000000000007941 */ /* 0x000fea0003800000 */
.L_x_7249:
        /* <DEDUP_REMOVED lines=12> */
[----:B---3--:R-:W-:-:S04]  /*2310*/  LEA R14, P6, R122, UR6, 0x1 ;  /* 0x000000067a0e7c11 */ /* 0x008fc8000f8c08ff */
[----:B------:R-:W-:-:S05]  /*2320*/  LEA.HI.X R15, R122, UR7, R123, 0x1, P6 ;  /* 0x000000077a0f7c11 */ /* 0x000fca000b0f0c7b */
[----:B------:R-:W-:Y:S01]  /*2330*/  @!PT LDS RZ, [RZ] ;  /* 0x00000000fffff984 */ /* 0x000fe20000000800 */
[----:B------:R-:W-:Y:S01]  /*2340*/  @!PT LDS RZ, [RZ] ;  /* 0x00000000fffff984 */ /* 0x000fe20000000800 */
[----:B------:R-:W-:Y:S01]  /*2350*/  @!PT LDS RZ, [RZ] ;  /* 0x00000000fffff984 */ /* 0x000fe20000000800 */
[----:B------:R3:W-:Y:S04]  /*2360*/  LDGSTS.E.BYPASS.LTC128B.128 [R180+0x2000], desc[UR12][R14.64] ;  /* 0x020000000eb47fae */ /* 0x0007e8000b901d4c */
.L_x_7252:
[----:B------:R-:W-:Y:S05]  /*2370*/  BSYNC B0 ;  /* 0x0000000000007941 */ /* 0x000fea0003800000 */
.L_x_7251:
[----:B------:R-:W-:Y:S01]  /*2380*/  BSSY B0, `(.L_x_7253) ;  /* 0x0000013000007945 */ /* 0x000fe20003800000 */
[----:B------:R-:W-:Y:S01]  /*2390*/  ISETP.GE.AND P6, PT, R9, R0, PT ;  /* 0x000000000900720c */ /* 0x000fe20003fc6270 */
[----:B---3--:R-:W-:Y:S01]  /*23a0*/  VIADD R15, R12, 0x40 ;  /* 0x000000400c0f7836 */ /* 0x008fe20000000000 */
        /* <DEDUP_REMOVED lines=16> */
.L_x_7254:
[----:B------:R-:W-:Y:S05]  /*24b0*/  BSYNC B0 ;  /* 0x0000000000007941 */ /* 0x000fea0003800000 */
.L_x_7253:
        /* <DEDUP_REMOVED lines=16> */
.L_x_7256:
[----:B------:R-:W-:Y:S05]  /*25c0*/  BSYNC B0 ;  /* 0x0000000000007941 */ /* 0x000fea0003800000 */
.L_x_7255:
        /* <DEDUP_REMOVED lines=18> */
.L_x_7258:
[----:B------:R-:W-:Y:S05]  /*26f0*/  BSYNC B0 ;  /* 0x0000000000007941 */ /* 0x000fea0003800000 */
.L_x_7257:
        /* <DEDUP_REMOVED lines=17> */
.L_x_7260:
[----:B------:R-:W-:Y:S05]  /*2810*/  BSYNC B0 ;  /* 0x0000000000007941 */ /* 0x000fea0003800000 */
.L_x_7259:
        /* <DEDUP_REMOVED lines=18> */
.L_x_7262:
[----:B------:R-:W-:Y:S05]  /*2940*/  BSYNC B0 ;  /* 0x0000000000007941 */ /* 0x000fea0003800000 */
.L_x_7261:
        /* <DEDUP_REMOVED lines=19> */
.L_x_7264:
[----:B------:R-:W-:Y:S05]  /*2a80*/  BSYNC B0 ;  /* 0x0000000000007941 */ /* 0x000fea0003800000 */
.L_x_7263:
        /* <DEDUP_REMOVED lines=16> */
.L_x_7266:
[----:B------:R-:W-:Y:S05]  /*2b90*/  BSYNC B0 ;  /* 0x0000000000007941 */ /* 0x000fea0003800000 */
.L_x_7265:
        /* <DEDUP_REMOVED lines=13> */
[C---:B------:R-:W-:Y:S02]  /*2c70*/  IMAD R129, R126.reuse, R121, R129 ;  /* 0x000000797e817224 */ /* 0x040fe400078e0281 */
[----:B------:R-:W-:Y:S01]  /*2c80*/  IMAD.WIDE.U32 R126, R126, R120, R24 ;  /* 0x000000787e7e7225 */ /* 0x000fe200078e0018 */
[----:B------:R-:W-:Y:S01]  /*2c90*/  LEA.HI.X R131, R20, R5, R8, 0x2, P4 ;  /* 0x0000000514837211 */ /* 0x000fe200020f1408 */
[----:B------:R-:W-:-:S04]  /*2ca0*/  DEPBAR.LE SB0, 0x0 ;  /* 0x000080000000791a */ /* 0x000fc80000000000 */
[----:B------:R1:W5:Y:S01]  /*2cb0*/  LDG.E R130, desc[UR12][R130.64] ;  /* 0x0000000c82827981 */ /* 0x000362000c1e1900 */
[----:B------:R-:W-:Y:S01]  /*2cc0*/  IMAD.IADD R129, R127, 0x1, R129 ;  /* 0x000000017f817824 */ /* 0x000fe200078e0281 */
[----:B------:R-:W-:Y:S01]  /*2cd0*/  BAR.SYNC.DEFER_BLOCKING 0x0 ;  /* 0x0000000000007b1d */ /* 0x000fe20000010000 */
[----:B------:R-:W-:Y:S01]  /*2ce0*/  LEA R194, P2, R126, UR6, 0x1 ;  /* 0x000000067ec27c11 */ /* 0x000fe2000f8408ff */
[----:B------:R-:W-:Y:S01]  /*2cf0*/  IMAD.IADD R4, R2, 0x1, -R19 ;  /* 0x0000000102047824 */ /* 0x000fe200078e0a13 */
[-C--:B------:R-:W-:Y:S02]  /*2d00*/  ISETP.GE.AND P4, PT, R17, R0.reuse, PT ;  /* 0x000000001100720c */ /* 0x080fe40003f86270 */
[----:B------:R-:W-:Y:S02]  /*2d10*/  LEA.HI.X R193, R126, UR7, R129, 0x1, P2 ;  /* 0x000000077ec17c11 */ /* 0x000fe400090f0c81 */
[----:B------:R-:W-:Y:S02]  /*2d20*/  ISETP.GE.AND P2, PT, R12, R0, PT ;  /* 0x000000000c00720c */ /* 0x000fe40003f46270 */
[----:B------:R-:W-:Y:S01]  /*2d30*/  SHF.R.S32.HI R5, RZ, 0x1f, R4 ;  /* 0x0000001fff057819 */ /* 0x000fe20000011404 */
[----:B------:R-:W1:Y:S01]  /*2d40*/  MUFU.RCP R103, UR5 ;  /* 0x0000000500677d08 */ /* 0x000e620008001000 */
[----:B------:R-:W-:Y:S02]  /*2d50*/  BSSY B0, `(.L_x_7267) ;  /* 0x000000f000007945 */ /* 0x000fe40003800000 */
[----:B------:R-:W-:-:S07]  /*2d60*/  LEA.HI R5, R5, R4, RZ, 0x3 ;  /* 0x0000000405057211 */ /* 0x000fce00078f18ff */
[----:B------:R1:W-:Y:S01]  /*2d70*/  @P2 STS.128 [R180+0x6000], RZ ;  /* 0x006000ffb4002388 */ /* 0x0003e20000000c00 */
        /* <DEDUP_REMOVED lines=12> */
.L_x_7268:
[----:B------:R-:W-:Y:S05]  /*2e40*/  BSYNC B0 ;  /* 0x0000000000007941 */ /* 0x000fea0003800000 */
.L_x_7267:
        /* <DEDUP_REMOVED lines=22> */
.L_x_7270:
[----:B------:R-:W-:Y:S05]  /*2fb0*/  BSYNC B0 ;  /* 0x0000000000007941 */ /* 0x000fea0003800000 */
.L_x_7269:
        /* <DEDUP_REMOVED lines=8> */
[----:B-1----:R-:W-:Y:S01]  /*3040*/  IMAD.SHL.U32 R131, R5, 0x40, RZ ;  /* 0x0000004005837824 */ /* 0x002fe200078e00ff */
[----:B------:R-:W-:Y:S01]  /*3050*/  LOP3.LUT R9, R0, 0x1c0, RZ, 0xc0, !PT ;  /* 0x000001c000097812 */ /* 0x000fe200078ec0ff */
[----:B------:R-:W-:Y:S01]  /*3060*/  BSSY B0, `(.L_x_7271) ;  /* 0x0000014000007945 */ /* 0x000fe20003800000 */
[----:B------:R-:W-:-:S02]  /*3070*/  LOP3.LUT R12, R12, R15, RZ, 0x3c, !PT ;  /* 0x0000000f0c0c7212 */ /* 0x000fc400078e3cff */
[----:B------:R-:W-:Y:S02]  /*3080*/  SHF.R.S32.HI R132, RZ, 0x5, R134 ;  /* 0x00000005ff847819 */ /* 0x000fe40000011486 */
[----:B------:R-:W-:Y:S01]  /*3090*/  LOP3.LUT R6, R9, 0x8, R6, 0xf8, !PT ;  /* 0x0000000809067812 */ /* 0x000fe200078ef806 */
[----:B------:R-:W-:Y:S01]  /*30a0*/  IMAD R171, R13, 0x200, R12 ;  /* 0x000002000dab7824 */ /* 0x000fe200078e020c */
[----:B------:R-:W-:Y:S02]  /*30b0*/  LOP3.LUT R131, R131, 0xfffffe00, RZ, 0xc0, !PT ;  /* 0xfffffe0083837812 */ /* 0x000fe400078ec0ff */
[----:B------:R-:W-:-:S03]  /*30c0*/  SHF.R.U32.HI R9, RZ, 0x3, R9 ;  /* 0x00000003ff097819 */ /* 0x000fc60000011609 */
[----:B------:R-:W-:Y:S01]  /*30d0*/  IMAD R5, R132, 0x400, R131 ;  /* 0x0000040084057824 */ /* 0x000fe200078e0283 */
[----:B------:R-:W-:Y:S01]  /*30e0*/  LOP3.LUT R6, R6, R9, RZ, 0x3c, !PT ;  /* 0x0000000906067212 */ /* 0x000fe200078e3cff */
[----:B--2---:R-:W-:Y:S05]  /*30f0*/  @P1 BRA `(.L_x_7272) ;  /* 0x0000000000281947 */ /* 0x004fea0003800000 */
        /* <DEDUP_REMOVED lines=10> */
.L_x_7272:
[----:B------:R-:W-:Y:S05]  /*31a0*/  BSYNC B0 ;  /* 0x0000000000007941 */ /* 0x000fea0003800000 */
.L_x_7271:
        /* <DEDUP_REMOVED lines=9> */
[----:B--2---:R-:W-:-:S05]  /*3240*/  IMAD.WIDE.U32 R8, R120, 0x60, R192 ;  /* 0x0000006078087825 */ /* 0x004fca00078e00c0 */
[----:B------:R-:W-:-:S05]  /*3250*/  IADD3 R9, R9, R0, RZ ;  /* 0x0000000009097210 */ /* 0x000fca0007ffe0ff */
[----:B------:R-:W-:Y:S01]  /*3260*/  @!PT LDS RZ, [RZ] ;  /* 0x00000000fffff984 */ /* 0x000fe20000000800 */
[----:B------:R-:W-:Y:S01]  /*3270*/  @!PT LDS RZ, [RZ] ;  /* 0x00000000fffff984 */ /* 0x000fe20000000800 */
[----:B------:R-:W-:Y:S01]  /*3280*/  @!PT LDS RZ, [RZ] ;  /* 0x00000000fffff984 */ /* 0x000fe20000000800 */
[----:B------:R2:W-:Y:S02]  /*3290*/  LDGSTS.E.BYPASS.LTC128B.128 [R180+0x7800], desc[UR12][R8.64] ;  /* 0x0780000008b47fae */ /* 0x0005e4000b901d4c */
.L_x_7274:
[----:B------:R-:W-:Y:S05]  /*32a0*/  BSYNC B0 ;  /* 0x0000000000007941 */ /* 0x000fea0003800000 */
.L_x_7273:
[----:B------:R1:W-:Y:S01]  /*32b0*/  @P5 STS.128 [R180+0x8000], RZ ;  /* 0x008000ffb4005388 */ /* 0x0003e20000000c00 */
[----:B------:R-:W-:Y:S04]  /*32c0*/  BSSY B0, `(.L_x_7275) ;  /* 0x000000c000007945 */ /* 0x000fe80003800000 */
        /* <DEDUP_REMOVED lines=11> */
.L_x_7276:
[----:B------:R-:W-:Y:S05]  /*3380*/  BSYNC B0 ;  /* 0x0000000000007941 */ /* 0x000fea0003800000 */
.L_x_7275:
        /* <DEDUP_REMOVED lines=15> */
.L_x_7278:
[----:B------:R-:W-:Y:S05]  /*3480*/  BSYNC B0 ;  /* 0x0000000000007941 */ /* 0x000fea0003800000 */
.L_x_7277:
        /* <DEDUP_REMOVED lines=15> */
.L_x_7280:
[----:B------:R-:W-:Y:S05]  /*3580*/  BSYNC B0 ;  /* 0x0000000000007941 */ /* 0x000fea0003800000 */
.L_x_7279:
        /* <DEDUP_REMOVED lines=23> */
.L_x_7282:
[----:B------:R-:W-:Y:S05]  /*3700*/  BSYNC B0 ;  /* 0x0000000000007941 */ /* 0x000fea0003800000 */
.L_x_7281:
[----:B------:R-:W-:Y:S01]  /*3710*/  LDSM.16.M88.4 R24, [R172] ;  /* 0x00000000ac18783b */ /* 0x000fe20000000200 */
[----:B------:R-:W-:Y:S01]  /*3720*/  LOP3.LUT P0, RZ, R16, 0x2, RZ, 0xc0, !PT ;  /* 0x0000000210ff7812 */ /* 0x000fe2000780c0ff */
[--C-:B------:R-:W-:Y:S01]  /*3730*/  IMAD R170, R4, 0x2, R172.reuse ;  /* 0x0000000204aa7824 */ /* 0x100fe200078e02ac */
[----:B------:R-:W-:Y:S01]  /*3740*/  ULDC UR10, c[0x0][0x39c] ;  /* 0x0000e700000a7ab9 */ /* 0x000fe20000000800 */
[----:B------:R-:W3:Y:S01]  /*3750*/  LDSM.16.M88.4 R112, [R171+0x2000] ;  /* 0x00200000ab70783b */ /* 0x000ee20000000200 */
[----:B------:R-:W-:Y:S01]  /*3760*/  SEL R0, R0, 0xfffffff0, !P0 ;  /* 0xfffffff000007807 */ /* 0x000fe20004000000 */
[C---:B------:R-:W-:Y:S01]  /*3770*/  VIADD R168, R171.reuse, 0x2040 ;  /* 0x00002040aba87836 */ /* 0x040fe20000000000 */
[----:B------:R-:W-:Y:S01]  /*3780*/  LOP3.LUT P0, RZ, R16, 0x4, RZ, 0xc0, !PT ;  /* 0x0000000410ff7812 */ /* 0x000fe2000780c0ff */
[----:B------:R-:W4:Y:S01]  /*3790*/  LDSM.16.M88.4 R72, [R171+0x2800] ;  /* 0x00280000ab48783b */ /* 0x000f220000000200 */
[----:B------:R-:W-:Y:S01]  /*37a0*/  VIADD R16, R171, 0x2000 ;  /* 0x00002000ab107836 */ /* 0x000fe20000000000 */
[----:B------:R-:W-:Y:S01]  /*37b0*/  LOP3.LUT R6, R6, R131, RZ, 0xfc, !PT ;  /* 0x0000008306067212 */ /* 0x000fe200078efcff */
[----:B------:R-:W-:Y:S01]  /*37c0*/  IMAD R165, R0, 0x2, R171 ;  /* 0x0000000200a57824 */ /* 0x000fe200078e02ab */
[----:B------:R-:W1:Y:S01]  /*37d0*/  LDSM.16.M88.4 R64, [R171+0x3000] ;  /* 0x00300000ab40783b */ /* 0x000e620000000200 */
[----:B------:R-:W-:-:S02]  /*37e0*/  IMAD R169, R5, 0x2, R172 ;  /* 0x0000000205a97824 */ /* 0x000fc400078e02ac */
[----:B------:R-:W-:Y:S01]  /*37f0*/  IMAD.SHL.U32 R186, R2, 0x2, RZ ;  /* 0x0000000202ba7824 */ /* 0x000fe200078e00ff */
[----:B------:R-:W1:Y:S01]  /*3800*/  LDSM.16.M88.4 R56, [R171+0x3800] ;  /* 0x00380000ab38783b */ /* 0x000e620000000200 */
[----:B------:R-:W-:-:S03]  /*3810*/  IMAD R167, R4, 0x2, R169 ;  /* 0x0000000204a77824 */ /* 0x000fc600078e02a9 */
[----:B------:R-:W1:Y:S01]  /*3820*/  LDSM.16.M88.4 R48, [R171+0x4000] ;  /* 0x00400000ab30783b */ /* 0x000e620000000200 */
[----:B------:R-:W-:Y:S01]  /*3830*/  @P0 VIADD R168, R16, 0xffffffc0 ;  /* 0xffffffc010a80836 */ /* 0x000fe20000000000 */
[----:B------:R-:W-:Y:S02]  /*3840*/  LOP3.LUT R186, R186, 0x6, RZ, 0xc0, !PT ;  /* 0x00000006baba7812 */ /* 0x000fe400078ec0ff */
[----:B------:R-:W1:Y:S01]  /*3850*/  LDSM.16.M88.4 R40, [R171+0x4800] ;  /* 0x00480000ab28783b */ /* 0x000e620000000200 */
[----:B------:R-:W-:Y:S02]  /*3860*/  IMAD R102, R0, 0x2, R168 ;  /* 0x0000000200667824 */ /* 0x000fe400078e02a8 */
[C---:B------:R-:W-:Y:S01]  /*3870*/  VIADD R161, R168.reuse, 0x800 ;  /* 0x00000800a8a17836 */ /* 0x040fe20000000000 */
[----:B------:R-:W1:Y:S01]  /*3880*/  LDSM.16.M88.4 R32, [R171+0x5000] ;  /* 0x00500000ab20783b */ /* 0x000e620000000200 */
[C---:B------:R-:W-:Y:S02]  /*3890*/  VIADD R160, R168.reuse, 0x1000 ;  /* 0x00001000a8a07836 */ /* 0x040fe40000000000 */
[C---:B------:R-:W-:Y:S01]  /*38a0*/  VIADD R159, R168.reuse, 0x1800 ;  /* 0x00001800a89f7836 */ /* 0x040fe20000000000 */
[----:B------:R-:W1:Y:S01]  /*38b0*/  LDSM.16.M88.4 R80, [R171+0x5800] ;  /* 0x00580000ab50783b */ /* 0x000e620000000200 */
[----:B------:R-:W-:-:S02]  /*38c0*/  VIADD R158, R168, 0x2000 ;  /* 0x00002000a89e7836 */ /* 0x000fc40000000000 */
[C---:B------:R-:W-:Y:S01]  /*38d0*/  VIADD R157, R168.reuse, 0x2800 ;  /* 0x00002800a89d7836 */ /* 0x040fe20000000000 */
[----:B------:R-:W-:Y:S01]  /*38e0*/  LDSM.16.M88.4 R104, [R170] ;  /* 0x00000000aa68783b */ /* 0x000fe20000000200 */
[----:B------:R-:W-:-:S03]  /*38f0*/  VIADD R156, R168, 0x3000 ;  /* 0x00003000a89c7836 */ /* 0x000fc60000000000 */
[----:B------:R-:W1:Y:S04]  /*3900*/  LDSM.16.M88.4 R84, [R165+0x4000] ;  /* 0x00400000a554783b */ /* 0x000e680000000200 */
[----:B--2---:R-:W2:Y:S01]  /*3910*/  LDSM.16.M88.4 R8, [R165+0x2000] ;  /* 0x00200000a508783b */ /* 0x004ea20000000200 */
[C---:B---3--:R-:W-:Y:S03]  /*3920*/  HMMA.16816.F32 R12, R24.reuse, R112, RZ ;  /* 0x00000070180c723c */ /* 0x048fe600000018ff */
[----:B------:R-:W3:Y:S03]  /*3930*/  LDSM.16.M88.4 R92, [R165+0x3000] ;  /* 0x00300000a55c783b */ /* 0x000ee60000000200 */
[C---:B----4-:R-:W-:Y:S01]  /*3940*/  HMMA.16816.F32 R76, R24.reuse, R72, RZ ;  /* 0x00000048184c723c */ /* 0x050fe200000018ff */
[----:B------:R-:W-:Y:S04]  /*3950*/  LDSM.16.M88.4 R96, [R165+0x2800] ;  /* 0x00280000a560783b */ /* 0x000fe80000000200 */
[----:B------:R-:W-:Y:S01]  /*3960*/  LDSM.16.M88.4 R88, [R165+0x3800] ;  /* 0x00380000a558783b */ /* 0x000fe20000000200 */
[C---:B-1----:R-:W-:Y:S03]  /*3970*/  HMMA.16816.F32 R68, R24.reuse, R64, RZ ;  /* 0x000000401844723c */ /* 0x042fe600000018ff */
[----:B------:R-:W-:Y:S03]  /*3980*/  LDSM.16.M88.4 R20, [R169] ;  /* 0x00000000a914783b */ /* 0x000fe60000000200 */
[C---:B------:R-:W-:Y:S01]  /*3990*/  HMMA.16816.F32 R60, R24.reuse, R56, RZ ;  /* 0x00000038183c723c */ /* 0x040fe200000018ff */
[----:B------:R-:W-:Y:S04]  /*39a0*/  LDSM.16.M88.4 R16, [R168] ;  /* 0x00000000a810783b */ /* 0x000fe80000000200 */
[----:B------:R-:W-:Y:S01]  /*39b0*/  LDSM.16.M88.4 R116, [R168+0x800] ;  /* 0x00080000a874783b */ /* 0x000fe20000000200 */
[C---:B------:R-:W-:Y:S03]  /*39c0*/  HMMA.16816.F32 R52, R24.reuse, R48, RZ ;  /* 0x000000301834723c */ /* 0x040fe600000018ff */
[----:B------:R-:W-:Y:S03]  /*39d0*/  LDSM.16.M88.4 R108, [R102] ;  /* 0x00000000666c783b */ /* 0x000fe60000000200 */
        /* <DEDUP_REMOVED lines=15> */
[----:B------:R-:W4:Y:S05]  /*3ad0*/  LDSM.16.M88.4 R84, [R168+0x1000] ;  /* 0x00100000a854783b */ /* 0x000f2a0000000200 */
[C---:B--2---:R-:W-:Y:S06]  /*3ae0*/  HMMA.16816.F32 R12, R104.reuse, R8, R12 ;  /* 0x00000008680c723c */ /* 0x044fec000000180c */
[C---:B------:R-:W-:Y:S01]  /*3af0*/  HMMA.16816.F32 R112, R104.reuse, R10, R112 ;  /* 0x0000000a6870723c */ /* 0x040fe20000001870 */
[----:B------:R-:W-:Y:S05]  /*3b00*/  LDSM.16.M88.4 R8, [R167] ;  /* 0x00000000a708783b */ /* 0x000fea0000000200 */
[C---:B---3--:R-:W-:Y:S06]  /*3b10*/  HMMA.16816.F32 R68, R104.reuse, R92, R68 ;  /* 0x0000005c6844723c */ /* 0x048fec0000001844 */
[C---:B------:R-:W-:Y:S01]  /*3b20*/  HMMA.16816.F32 R64, R104.reuse, R94, R64 ;  /* 0x0000005e6840723c */ /* 0x040fe20000001840 */
[----:B------:R-:W2:Y:S05]  /*3b30*/  LDSM.16.M88.4 R92, [R165+0x5800] ;  /* 0x00580000a55c783b */ /* 0x000eaa0000000200 */
[C---:B-1----:R-:W-:Y:S06]  /*3b40*/  HMMA.16816.F32 R44, R104.reuse, R80, R44 ;  /* 0x00000050682c723c */ /* 0x042fec000000182c */
[C---:B------:R-:W-:Y:S01]  /*3b50*/  HMMA.16816.F32 R40, R104.reuse, R82, R40 ;  /* 0x000000526828723c */ /* 0x040fe20000001828 */
[----:B------:R-:W1:Y:S05]  /*3b60*/  LDSM.16.M88.4 R80, [R168+0x1800] ;  /* 0x00180000a850783b */ /* 0x000e6a0000000200 */
[C---:B------:R-:W-:Y:S06]  /*3b70*/  HMMA.16816.F32 R76, R104.reuse, R96, R76 ;  /* 0x00000060684c723c */ /* 0x040fec000000184c */
[C---:B------:R-:W-:Y:S01]  /*3b80*/  HMMA.16816.F32 R72, R104.reuse, R98, R72 ;  /* 0x000000626848723c */ /* 0x040fe20000001848 */
[----:B------:R-:W3:Y:S05]  /*3b90*/  LDSM.16.M88.4 R96, [R165+0x5000] ;  /* 0x00500000a560783b */ /* 0x000eea0000000200 */
[----:B------:R-:W-:Y:S06]  /*3ba0*/  HMMA.16816.F32 R60, R104, R88, R60 ;  /* 0x00000058683c723c */ /* 0x000fec000000183c */
[----:B------:R-:W-:Y:S06]  /*3bb0*/  HMMA.16816.F32 R12, R20, R16, R12 ;  /* 0x00000010140c723c */ /* 0x000fec000000180c */
[----:B------:R-:W-:Y:S01]  /*3bc0*/  HMMA.16816.F32 R56, R104, R90, R56 ;  /* 0x0000005a6838723c */ /* 0x000fe20000001838 */
[----:B------:R-:W-:Y:S05]  /*3bd0*/  LDSM.16.M88.4 R88, [R168+0x2000] ;  /* 0x00200000a858783b */ /* 0x000fea0000000200 */
[C---:B------:R-:W-:Y:S01]  /*3be0*/  HMMA.16816.F32 R112, R20.reuse, R18, R112 ;  /* 0x000000121470723c */ /* 0x040fe20000001870 */
[----:B------:R-:W3:Y:S05]  /*3bf0*/  LDSM.16.M88.4 R16, [R102+0x800] ;  /* 0x000800006610783b */ /* 0x000eea0000000200 */
[C---:B----4-:R-:W-:Y:S06]  /*3c00*/  HMMA.16816.F32 R68, R20.reuse, R84, R68 ;  /* 0x000000541444723c */ /* 0x050fec0000001844 */
[C---:B------:R-:W-:Y:S01]  /*3c10*/  HMMA.16816.F32 R64, R20.reuse, R86, R64 ;  /* 0x000000561440723c */ /* 0x040fe20000001840 */
[----:B------:R-:W4:Y:S05]  /*3c20*/  LDSM.16.M88.4 R84, [R168+0x2800] ;  /* 0x00280000a854783b */ /* 0x000f2a0000000200 */
[C---:B------:R-:W-:Y:S06]  /*3c30*/  HMMA.16816.F32 R76, R20.reuse, R116, R76 ;  /* 0x00000074144c723c */ /* 0x040fec000000184c */
[----:B------:R-:W-:Y:S06]  /*3c40*/  HMMA.16816.F32 R72, R20, R118, R72 ;  /* 0x000000761448723c */ /* 0x000fec0000001848 */
[C---:B--2---:R-:W-:Y:S06]  /*3c50*/  HMMA.16816.F32 R28, R104.reuse, R92, R28 ;  /* 0x0000005c681c723c */ /* 0x044fec000000181c */
[----:B------:R-:W-:Y:S01]  /*3c60*/  HMMA.16816.F32 R24, R104, R94, R24 ;  /* 0x0000005e6818723c */ /* 0x000fe20000001818 */
[----:B------:R-:W2:Y:S05]  /*3c70*/  LDSM.16.M88.4 R92, [R102+0x1000] ;  /* 0x00100000665c783b */ /* 0x000eaa0000000200 */
[C---:B-1----:R-:W-:Y:S06]  /*3c80*/  HMMA.16816.F32 R60, R20.reuse, R80, R60 ;  /* 0x00000050143c723c */ /* 0x042fec000000183c */
[----:B------:R-:W-:Y:S01]  /*3c90*/  HMMA.16816.F32 R56, R20, R82, R56 ;  /* 0x000000521438723c */ /* 0x000fe20000001838 */
[----:B------:R-:W1:Y:S05]  /*3ca0*/  LDSM.16.M88.4 R80, [R168+0x3000] ;  /* 0x00300000a850783b */ /* 0x000e6a0000000200 */
[----:B------:R-:W-:Y:S06]  /*3cb0*/  HMMA.16816.F32 R112, R8, R110, R112 ;  /* 0x0000006e0870723c */ /* 0x000fec0000001870 */
[C---:B---3--:R-:W-:Y:S06]  /*3cc0*/  HMMA.16816.F32 R36, R104.reuse, R96, R36 ;  /* 0x000000606824723c */ /* 0x048fec0000001824 */
[----:B------:R-:W-:Y:S06]  /*3cd0*/  HMMA.16816.F32 R32, R104, R98, R32 ;  /* 0x000000626820723c */ /* 0x000fec0000001820 */
[C---:B------:R-:W-:Y:S06]  /*3ce0*/  HMMA.16816.F32 R76, R8.reuse, R16, R76 ;  /* 0x00000010084c723c */ /* 0x040fec000000184c */
[----:B------:R-:W-:Y:S01]  /*3cf0*/  HMMA.16816.F32 R72, R8, R18, R72 ;  /* 0x000000120848723c */ /* 0x000fe20000001848 */
[----:B------:R-:W3:Y:S01]  /*3d00*/  LDSM.16.M88.4 R16, [R168+0x3800] ;  /* 0x00380000a810783b */ /* 0x000ee20000000200 */
[----:B------:R-:W-:Y:S01]  /*3d10*/  FMUL.FTZ R105, R113, UR10 ;  /* 0x0000000a71697c20 */ /* 0x000fe20008410000 */
[----:B------:R-:W-:Y:S01]  /*3d20*/  FMUL.FTZ R99, R112, UR10 ;  /* 0x0000000a70637c20 */ /* 0x000fe20008410000 */
[----:B------:R-:W-:-:S02]  /*3d30*/  FMUL.FTZ R107, R114, UR10 ;  /* 0x0000000a726b7c20 */ /* 0x000fc40008410000 */
[C---:B----4-:R-:W-:Y:S02]  /*3d40*/  HMMA.16816.F32 R44, R20.reuse, R84, R44 ;  /* 0x00000054142c723c */ /* 0x050fe4000000182c */
[----:B------:R-:W-:Y:S04]  /*3d50*/  MUFU.TANH R105, R105 ;  /* 0x0000006900697308 */ /* 0x000fe80000002400 */
[----:B------:R-:W-:Y:S01]  /*3d60*/  HMMA.16816.F32 R40, R20, R86, R40 ;  /* 0x000000561428723c */ /* 0x000fe20000001828 */
[----:B------:R-:W4:Y:S03]  /*3d70*/  LDSM.16.M88.4 R84, [R102+0x2000] ;  /* 0x002000006654783b */ /* 0x000f260000000200 */
[----:B------:R-:W4:Y:S02]  /*3d80*/  MUFU.TANH R99, R99 ;  /* 0x0000006300637308 */ /* 0x000f240000002400 */
[----:B------:R-:W-:Y:S01]  /*3d90*/  HMMA.16816.F32 R12, R8, R108, R12 ;  /* 0x0000006c080c723c */ /* 0x000fe2000000180c */
[----:B------:R-:W-:Y:S01]  /*3da0*/  FMUL.FTZ R111, R78, UR10 ;  /* 0x0000000a4e6f7c20 */ /* 0x000fe20008410000 */
[----:B------:R-:W-:-:S04]  /*3db0*/  FMUL.FTZ R113, R79, UR10 ;  /* 0x0000000a4f717c20 */ /* 0x000fc80008410000 */
[C---:B------:R-:W-:Y:S01]  /*3dc0*/  HMMA.16816.F32 R52, R20.reuse, R88, R52 ;  /* 0x000000581434723c */ /* 0x040fe20000001834 */
[----:B------:R-:W-:Y:S01]  /*3dd0*/  FMUL.FTZ R109, R76, UR10 ;  /* 0x0000000a4c6d7c20 */ /* 0x000fe20008410000 */
[----:B------:R-:W4:Y:S04]  /*3de0*/  MUFU.TANH R107, R107 ;  /* 0x0000006b006b7308 */ /* 0x000f280000002400 */
[----:B------:R-:W-:Y:S01]  /*3df0*/  HMMA.16816.F32 R48, R20, R90, R48 ;  /* 0x0000005a1430723c */ /* 0x000fe20000001830 */
[----:B------:R-:W-:Y:S01]  /*3e00*/  FMUL.FTZ R89, R115, UR10 ;  /* 0x0000000a73597c20 */ /* 0x000fe20008410000 */
[----:B------:R-:W-:Y:S02]  /*3e10*/  FMUL.FTZ R115, R75, UR10 ;  /* 0x0000000a4b737c20 */ /* 0x000fe40008410000 */
[----:B------:R-:W-:Y:S02]  /*3e20*/  MUFU.TANH R109, R109 ;  /* 0x0000006d006d7308 */ /* 0x000fe40000002400 */
[----:B--2---:R-:W-:Y:S01]  /*3e30*/  HMMA.16816.F32 R68, R8, R92, R68 ;  /* 0x0000005c0844723c */ /* 0x004fe20000001844 */
[----:B------:R-:W-:-:S02]  /*3e40*/  FMUL.FTZ R91, R77, UR10 ;  /* 0x0000000a4d5b7c20 */ /* 0x000fc40008410000 */
[----:B------:R-:W2:Y:S03]  /*3e50*/  LDSM.16.M88.4 R76, [R102+0x1800] ;  /* 0x00180000664c783b */ /* 0x000ea60000000200 */
[C---:B-1----:R-:W-:Y:S01]  /*3e60*/  HMMA.16816.F32 R36, R20.reuse, R80, R36 ;  /* 0x000000501424723c */ /* 0x042fe20000001824 */
[----:B------:R-:W-:Y:S01]  /*3e70*/  FMUL.FTZ R93, R72, UR10 ;  /* 0x0000000a485d7c20 */ /* 0x000fe20008410000 */
[----:B------:R-:W-:Y:S01]  /*3e80*/  FMUL.FTZ R13, R13, UR10 ;  /* 0x0000000a0d0d7c20 */ /* 0x000fe20008410000 */
[----:B------:R-:W-:Y:S01]  /*3e90*/  FMUL.FTZ R15, R15, UR10 ;  /* 0x0000000a0f0f7c20 */ /* 0x000fe20008410000 */
[----:B------:R-:W-:Y:S01]  /*3ea0*/  FMUL.FTZ R12, R12, UR10 ;  /* 0x0000000a0c0c7c20 */ /* 0x000fe20008410000 */
[----:B------:R-:W-:Y:S01]  /*3eb0*/  MUFU.TANH R91, R91 ;  /* 0x0000005b005b7308 */ /* 0x000fe20000002400 */
[----:B------:R-:W-:Y:S01]  /*3ec0*/  HMMA.16816.F32 R32, R20, R82, R32 ;  /* 0x000000521420723c */ /* 0x000fe20000001820 */
[----:B------:R-:W-:Y:S01]  /*3ed0*/  FMUL.FTZ R81, R73, UR10 ;  /* 0x0000000a49517c20 */ /* 0x000fe20008410000 */
[----:B------:R-:W-:-:S04]  /*3ee0*/  FMUL.FTZ R14, R14, UR10 ;  /* 0x0000000a0e0e7c20 */ /* 0x000fc80008410000 */
[C---:B---3--:R-:W-:Y:S01]  /*3ef0*/  HMMA.16816.F32 R28, R20.reuse, R16, R28 ;  /* 0x00000010141c723c */ /* 0x048fe2000000181c */
[----:B------:R-:W-:Y:S01]  /*3f00*/  FMUL.FTZ R83, R74, UR10 ;  /* 0x0000000a4a537c20 */ /* 0x000fe20008410000 */
[----:B------:R-:W1:Y:S01]  /*3f10*/  MUFU.TANH R13, R13 ;  /* 0x0000000d000d7308 */ /* 0x000e620000002400 */
[----:B------:R-:W3:Y:S03]  /*3f20*/  LDSM.16.M88.4 R72, [R102+0x2800] ;  /* 0x002800006648783b */ /* 0x000ee60000000200 */
[----:B------:R-:W-:Y:S01]  /*3f30*/  HMMA.16816.F32 R24, R20, R18, R24 ;  /* 0x000000121418723c */ /* 0x000fe20000001818 */
[----:B------:R-:W1:Y:S01]  /*3f40*/  LDSM.16.M88.4 R16, [R102+0x3000] ;  /* 0x003000006610783b */ /* 0x000e620000000200 */
[----:B------:R-:W-:Y:S01]  /*3f50*/  FMUL.FTZ R70, R70, UR10 ;  /* 0x0000000a46467c20 */ /* 0x000fe20008410000 */
[----:B------:R-:W-:Y:S01]  /*3f60*/  FMUL.FTZ R68, R68, UR10 ;  /* 0x0000000a44447c20 */ /* 0x000fe20008410000 */
[----:B------:R-:W1:Y:S01]  /*3f70*/  MUFU.TANH R15, R15 ;  /* 0x0000000f000f7308 */ /* 0x000e620000002400 */
[----:B------:R-:W1:Y:S01]  /*3f80*/  LDSM.16.M88.4 R20, [R102+0x3800] ;  /* 0x003800006614783b */ /* 0x000e620000000200 */
[----:B----4-:R-:W-:Y:S01]  /*3f90*/  HMMA.16816.F32 R52, R8, R84, R52 ;  /* 0x000000540834723c */ /* 0x010fe20000001834 */
[----:B------:R-:W-:Y:S01]  /*3fa0*/  FMUL.FTZ R69, R69, UR10 ;  /* 0x0000000a45457c20 */ /* 0x000fe20008410000 */
[----:B------:R-:W-:Y:S01]  /*3fb0*/  FMUL.FTZ R71, R71, UR10 ;  /* 0x0000000a47477c20 */ /* 0x000fe20008410000 */
[----:B------:R-:W-:-:S04]  /*3fc0*/  DEPBAR.LE SB0, 0x0 ;  /* 0x000080000000791a */ /* 0x000fc80000000000 */
[----:B------:R-:W-:Y:S01]  /*3fd0*/  LOP3.LUT R85, R134, 0xffffffe0, RZ, 0xc0, !PT ;  /* 0xffffffe086557812 */ /* 0x000fe200078ec0ff */
[C---:B------:R-:W-:Y:S01]  /*3fe0*/  HMMA.16816.F32 R64, R8.reuse, R94, R64 ;  /* 0x0000005e0840723c */ /* 0x040fe20000001840 */
[----:B------:R4:W-:Y:S03]  /*3ff0*/  MUFU.TANH R97, R12 ;  /* 0x0000000c00617308 */ /* 0x0009e60000002400 */
[----:B------:R-:W-:Y:S01]  /*4000*/  IMAD.IADD R0, R2, 0x1, -R85 ;  /* 0x0000000102007824 */ /* 0x000fe200078e0a55 */
[----:B------:R-:W-:Y:S01]  /*4010*/  IADD3 R2, R3, R186, RZ ;  /* 0x000000ba03027210 */ /* 0x000fe20007ffe0ff */
[----:B--2---:R-:W-:Y:S03]  /*4020*/  HMMA.16816.F32 R56, R8, R78, R56 ;  /* 0x0000004e0838723c */ /* 0x004fe60000001838 */
[----:B------:R-:W2:Y:S01]  /*4030*/  MUFU.TANH R89, R89 ;  /* 0x0000005900597308 */ /* 0x000ea20000002400 */
[----:B------:R-:W-:-:S02]  /*4040*/  VIADD R80, R2, 0x11 ;  /* 0x0000001102507836 */ /* 0x000fc40000000000 */
[C---:B------:R-:W-:Y:S01]  /*4050*/  HMMA.16816.F32 R48, R8.reuse, R86, R48 ;  /* 0x000000560830723c */ /* 0x040fe20000001830 */
[C---:B------:R-:W-:Y:S02]  /*4060*/  VIADD R196, R2.reuse, 0x29 ;  /* 0x0000002902c47836 */ /* 0x040fe40000000000 */
[----:B------:R-:W-:Y:S02]  /*4070*/  VIADD R134, R2, 0x30 ;  /* 0x0000003002867836 */ /* 0x000fe40000000000 */
[----:B------:R-:W-:Y:S01]  /*4080*/  FMUL.FTZ R53, R53, UR10 ;  /* 0x0000000a35357c20 */ /* 0x000fe20008410000 */
[----:B------:R-:W2:Y:S01]  /*4090*/  MUFU.TANH R111, R111 ;  /* 0x0000006f006f7308 */ /* 0x000ea20000002400 */
[----:B------:R-:W-:Y:S01]  /*40a0*/  HMMA.16816.F32 R60, R8, R76, R60 ;  /* 0x0000004c083c723c */ /* 0x000fe2000000183c */
[----:B------:R-:W-:Y:S01]  /*40b0*/  FMUL.FTZ R55, R55, UR10 ;  /* 0x0000000a37377c20 */ /* 0x000fe20008410000 */
[----:B------:R-:W-:Y:S01]  /*40c0*/  FMUL.FTZ R52, R52, UR10 ;  /* 0x0000000a34347c20 */ /* 0x000fe20008410000 */
[----:B------:R-:W-:-:S03]  /*40d0*/  FMUL.FTZ R54, R54, UR10 ;  /* 0x0000000a36367c20 */ /* 0x000fc60008410000 */
[C---:B---3--:R-:W-:Y:S01]  /*40e0*/  HMMA.16816.F32 R44, R8.reuse, R72, R44 ;  /* 0x00000048082c723c */ /* 0x048fe2000000182c */
[----:B------:R3:W-:Y:S01]  /*40f0*/  MUFU.TANH R77, R70 ;  /* 0x00000046004d7308 */ /* 0x0007e20000002400 */
[----:B------:R-:W-:Y:S01]  /*4100*/  FMUL.FTZ R64, R64, UR10 ;  /* 0x0000000a40407c20 */ /* 0x000fe20008410000 */
[----:B------:R-:W-:Y:S01]  /*4110*/  FMUL.FTZ R65, R65, UR10 ;  /* 0x0000000a41417c20 */ /* 0x000fe20008410000 */
[----:B------:R-:W-:Y:S02]  /*4120*/  FMUL.FTZ R66, R66, UR10 ;  /* 0x0000000a42427c20 */ /* 0x000fe40008410000 */
[C---:B------:R-:W-:Y:S01]  /*4130*/  HMMA.16816.F32 R40, R8.reuse, R74, R40 ;  /* 0x0000004a0828723c */ /* 0x040fe20000001828 */
[----:B------:R-:W-:Y:S01]  /*4140*/  SHF.R.S32.HI R73, RZ, 0x1f, R0 ;  /* 0x0000001fff497819 */ /* 0x000fe20000011400 */
[----:B------:R-:W-:Y:S01]  /*4150*/  VIADD R72, R2, 0x19 ;  /* 0x0000001902487836 */ /* 0x000fe20000000000 */
[----:B------:R-:W2:Y:S01]  /*4160*/  MUFU.TANH R113, R113 ;  /* 0x0000007100717308 */ /* 0x000ea20000002400 */
[----:B------:R-:W-:Y:S01]  /*4170*/  FMUL.FTZ R59, R59, UR10 ;  /* 0x0000000a3b3b7c20 */ /* 0x000fe20008410000 */
[----:B------:R-:W-:Y:S01]  /*4180*/  LEA.HI R182, R73, R0, RZ, 0x2 ;  /* 0x0000000049b67211 */ /* 0x000fe200078f10ff */
[----:B-1----:R-:W-:Y:S01]  /*4190*/  HMMA.16816.F32 R36, R8, R16, R36 ;  /* 0x000000100824723c */ /* 0x002fe20000001824 */
[----:B------:R-:W-:-:S02]  /*41a0*/  IMAD R75, R132, 0x10, R128 ;  /* 0x00000010844b7824 */ /* 0x000fc400078e0280 */
[----:B----4-:R-:W-:Y:S01]  /*41b0*/  FMUL.FTZ R12, R49, UR10 ;  /* 0x0000000a310c7c20 */ /* 0x010fe20008410000 */
[----:B------:R-:W-:Y:S01]  /*41c0*/  SHF.R.S32.HI R182, RZ, 0x2, R182 ;  /* 0x00000002ffb67819 */ /* 0x000fe200000114b6 */
[C---:B------:R-:W-:Y:S01]  /*41d0*/  VIADD R74, R2.reuse, 0x18 ;  /* 0x00000018024a7836 */ /* 0x040fe20000000000 */
[----:B------:R-:W-:Y:S01]  /*41e0*/  MUFU.TANH R79, R64 ;  /* 0x00000040004f7308 */ /* 0x000fe20000002400 */
[----:B---3--:R-:W-:Y:S01]  /*41f0*/  VIADD R70, R2, 0x8 ;  /* 0x0000000802467836 */ /* 0x008fe20000000000 */
[----:B------:R-:W-:Y:S01]  /*4200*/  IADD3 R0, R75, 0x1, R182 ;  /* 0x000000014b007810 */ /* 0x000fe20007ffe0b6 */
[----:B------:R-:W-:Y:S01]  /*4210*/  FMUL.FTZ R17, R67, UR10 ;  /* 0x0000000a43117c20 */ /* 0x000fe20008410000 */
[----:B------:R-:W-:Y:S01]  /*4220*/  FMUL.FTZ R16, R57, UR10 ;  /* 0x0000000a39107c20 */ /* 0x000fe20008410000 */
[----:B------:R-:W-:Y:S01]  /*4230*/  HMMA.16816.F32 R32, R8, R18, R32 ;  /* 0x000000120820723c */ /* 0x000fe20000001820 */
[----:B------:R-:W-:Y:S01]  /*4240*/  IADD3 R0, R124, R0, -R133 ;  /* 0x000000007c007210 */ /* 0x000fe20007ffe885 */
[----:B------:R-:W-:Y:S01]  /*4250*/  FMUL.FTZ R57, R58, UR10 ;  /* 0x0000000a3a397c20 */ /* 0x000fe20008410000 */
[----:B------:R1:W-:Y:S01]  /*4260*/  MUFU.TANH R49, R16 ;  /* 0x0000001000317308 */ /* 0x0003e20000002400 */
[----:B------:R-:W-:Y:S01]  /*4270*/  FMUL.FTZ R61, R61, UR10 ;  /* 0x0000000a3d3d7c20 */ /* 0x000fe20008410000 */
[----:B------:R-:W-:Y:S01]  /*4280*/  FMUL.FTZ R48, R48, UR10 ;  /* 0x0000000a30307c20 */ /* 0x000fe20008410000 */
[----:B------:R-:W-:-:S02]  /*4290*/  IMAD.IADD R67, R0, 0x1, R125 ;  /* 0x0000000100437824 */ /* 0x000fc400078e027d */
[----:B-----5:R-:W-:Y:S01]  /*42a0*/  FMUL.FTZ R0, R130, R103 ;  /* 0x0000006782007220 */ /* 0x020fe20000410000 */
[C---:B------:R-:W-:Y:S01]  /*42b0*/  HMMA.16816.F32 R28, R8.reuse, R20, R28 ;  /* 0x00000014081c723c */ /* 0x040fe2000000181c */
[----:B------:R-:W-:Y:S02]  /*42c0*/  VIADD R18, R2, 0x10 ;  /* 0x0000001002127836 */ /* 0x000fe40000000000 */
[----:B------:R-:W-:Y:S01]  /*42d0*/  FMUL.FTZ R19, R60, UR10 ;  /* 0x0000000a3c137c20 */ /* 0x000fe20008410000 */
[C---:B------:R-:W-:Y:S01]  /*42e0*/  VIMNMX R125, R67.reuse, R124, PT ;  /* 0x0000007c437d7248 */ /* 0x040fe20003fe0100 */
[----:B------:R3:W-:Y:S01]  /*42f0*/  MUFU.TANH R95, R68 ;  /* 0x00000044005f7308 */ /* 0x0007e20000002400 */
[----:B------:R-:W-:Y:S01]  /*4300*/  VIADDMNMX R124, R67, 0x8, R124, PT ;  /* 0x00000008437c7846 */ /* 0x000fe2000380017c */
[----:B------:R-:W-:Y:S01]  /*4310*/  HMMA.16816.F32 R24, R8, R22, R24 ;  /* 0x000000160818723c */ /* 0x000fe20000001818 */
[----:B------:R-:W-:Y:S01]  /*4320*/  ISETP.GE.AND P5, PT, R70, R125, PT ;  /* 0x0000007d4600720c */ /* 0x000fe20003fa6270 */
[----:B------:R-:W-:Y:S01]  /*4330*/  VIADD R60, R2, 0x20 ;  /* 0x00000020023c7836 */ /* 0x000fe20000000000 */
[----:B------:R-:W-:Y:S01]  /*4340*/  ISETP.GE.AND P0, PT, R70, R124, PT ;  /* 0x0000007c4600720c */ /* 0x000fe20003f06270 */
[----:B------:R-:W-:Y:S01]  /*4350*/  FMUL.FTZ R21, R63, UR10 ;  /* 0x0000000a3f157c20 */ /* 0x000fe20008410000 */
[----:B------:R-:W-:Y:S01]  /*4360*/  I2FP.F32.S32 R70, R70 ;  /* 0x0000004600467245 */ /* 0x000fe20000201400 */
[----:B-1----:R-:W-:-:S02]  /*4370*/  VIADD R16, R2, 0x1 ;  /* 0x0000000102107836 */ /* 0x002fc40000000000 */
[----:B------:R-:W-:Y:S01]  /*4380*/  FMUL.FTZ R10, R40, UR10 ;  /* 0x0000000a280a7c20 */ /* 0x000fe20008410000 */
[----:B------:R-:W1:Y:S01]  /*4390*/  MUFU.TANH R93, R93 ;  /* 0x0000005d005d7308 */ /* 0x000e620000002400 */
[----:B------:R-:W-:Y:S01]  /*43a0*/  FMUL.FTZ R8, R36, UR10 ;  /* 0x0000000a24087c20 */ /* 0x000fe20008410000 */
[-C--:B------:R-:W-:Y:S01]  /*43b0*/  FFMA.FTZ R40, R0, R70.reuse, R99 ;  /* 0x0000004600287223 */ /* 0x080fe20000010063 */
[-C--:B------:R-:W-:Y:S01]  /*43c0*/  ISETP.GE.AND P6, PT, R16, R125.reuse, PT ;  /* 0x0000007d1000720c */ /* 0x080fe20003fc6270 */
[----:B------:R-:W-:Y:S01]  /*43d0*/  FFMA.FTZ R70, R0, R70, R107 ;  /* 0x0000004600467223 */ /* 0x000fe2000001006b */
[----:B------:R-:W-:Y:S01]  /*43e0*/  ISETP.GE.AND P4, PT, R16, R124, PT ;  /* 0x0000007c1000720c */ /* 0x000fe20003f86270 */
[----:B------:R-:W-:Y:S01]  /*43f0*/  FMUL.FTZ R11, R62, UR10 ;  /* 0x0000000a3e0b7c20 */ /* 0x000fe20008410000 */
[----:B------:R-:W-:Y:S01]  /*4400*/  I2FP.F32.S32 R16, R16 ;  /* 0x0000001000107245 */ /* 0x000fe20000201400 */
[----:B---3--:R-:W-:Y:S01]  /*4410*/  VIADD R68, R2, 0x9 ;  /* 0x0000000902447836 */ /* 0x008fe20000000000 */
[----:B------:R-:W-:Y:S01]  /*4420*/  FSEL R40, R40, -INF , !P5 ;  /* 0xff80000028287808 */ /* 0x000fe20006800000 */
[----:B------:R-:W-:Y:S01]  /*4430*/  MUFU.TANH R81, R81 ;  /* 0x0000005100517308 */ /* 0x000fe20000002400 */
[----:B------:R-:W-:Y:S01]  /*4440*/  FSEL R70, R70, -INF , !P0 ;  /* 0xff80000046467808 */ /* 0x000fe20004000000 */
[CC--:B------:R-:W-:Y:S01]  /*4450*/  FFMA.FTZ R64, R0.reuse, R16.reuse, R13 ;  /* 0x0000001000407223 */ /* 0x0c0fe2000001000d */
[----:B------:R-:W-:Y:S01]  /*4460*/  FFMA.FTZ R15, R0, R16, R15 ;  /* 0x00000010000f7223 */ /* 0x000fe2000001000f */
[-C--:B------:R-:W-:Y:S01]  /*4470*/  ISETP.GE.AND P1, PT, R68, R125.reuse, PT ;  /* 0x0000007d4400720c */ /* 0x080fe20003f26270 */
[----:B------:R-:W-:Y:S01]  /*4480*/  VIADD R16, R2, 0x21 ;  /* 0x0000002102107836 */ /* 0x000fe20000000000 */
[-C--:B------:R-:W-:Y:S01]  /*4490*/  ISETP.GE.AND P2, PT, R68, R124.reuse, PT ;  /* 0x0000007c4400720c */ /* 0x080fe20003f46270 */
[----:B------:R-:W-:Y:S01]  /*44a0*/  FMUL.FTZ R23, R56, UR10 ;  /* 0x0000000a38177c20 */ /* 0x000fe20008410000 */
[----:B------:R-:W-:Y:S01]  /*44b0*/  FSEL R64, R64, -INF , !P6 ;  /* 0xff80000040407808 */ /* 0x000fe20007000000 */
[----:B------:R-:W3:Y:S01]  /*44c0*/  MUFU.TANH R83, R83 ;  /* 0x0000005300537308 */ /* 0x000ee20000002400 */
[----:B------:R-:W-:Y:S01]  /*44d0*/  FSEL R78, R15, -INF , !P4 ;  /* 0xff8000000f4e7808 */ /* 0x000fe20006000000 */
[----:B------:R-:W-:Y:S01]  /*44e0*/  FMUL.FTZ R50, R50, UR10 ;  /* 0x0000000a32327c20 */ /* 0x000fe20008410000 */
[CC--:B------:R-:W-:Y:S01]  /*44f0*/  ISETP.GE.AND P6, PT, R18.reuse, R125.reuse, PT ;  /* 0x0000007d1200720c */ /* 0x0c0fe20003fc6270 */
[----:B------:R-:W-:Y:S01]  /*4500*/  FMUL.FTZ R51, R51, UR10 ;  /* 0x0000000a33337c20 */ /* 0x000fe20008410000 */
[-C--:B------:R-:W-:Y:S01]  /*4510*/  ISETP.GE.AND P4, PT, R18, R124.reuse, PT ;  /* 0x0000007c1200720c */ /* 0x080fe20003f86270 */
[----:B------:R-:W-:Y:S01]  /*4520*/  FMUL.FTZ R44, R44, UR10 ;  /* 0x0000000a2c2c7c20 */ /* 0x000fe20008410000 */
[CC--:B------:R-:W-:Y:S01]  /*4530*/  ISETP.GE.AND P5, PT, R80.reuse, R125.reuse, PT ;  /* 0x0000007d5000720c */ /* 0x0c0fe20003fa6270 */
[----:B------:R-:W4:Y:S01]  /*4540*/  MUFU.TANH R115, R115 ;  /* 0x0000007300737308 */ /* 0x000f220000002400 */
[----:B------:R-:W-:Y:S01]  /*4550*/  ISETP.GE.AND P0, PT, R80, R124, PT ;  /* 0x0000007c5000720c */ /* 0x000fe20003f06270 */
[----:B------:R-:W-:Y:S01]  /*4560*/  FMUL.FTZ R46, R46, UR10 ;  /* 0x0000000a2e2e7c20 */ /* 0x000fe20008410000 */
[----:B------:R-:W-:Y:S01]  /*4570*/  I2FP.F32.S32 R68, R68 ;  /* 0x0000004400447245 */ /* 0x000fe20000201400 */
[----:B------:R-:W-:Y:S01]  /*4580*/  FMUL.FTZ R45, R45, UR10 ;  /* 0x0000000a2d2d7c20 */ /* 0x000fe20008410000 */
[----:B------:R-:W-:Y:S01]  /*4590*/  I2FP.F32.S32 R18, R18 ;  /* 0x0000001200127245 */ /* 0x000fe20000201400 */
[----:B------:R-:W-:Y:S01]  /*45a0*/  FMUL.FTZ R47, R47, UR10 ;  /* 0x0000000a2f2f7c20 */ /* 0x000fe20008410000 */
[----:B------:R-:W-:Y:S01]  /*45b0*/  I2FP.F32.S32 R80, R80 ;  /* 0x0000005000507245 */ /* 0x000fe20000201400 */
[CC--:B------:R-:W-:Y:S01]  /*45c0*/  FFMA.FTZ R36, R0.reuse, R68.reuse, R105 ;  /* 0x0000004400247223 */ /* 0x0c0fe20000010069 */
[C---:B--2---:R-:W-:Y:S01]  /*45d0*/  FFMA.FTZ R68, R0.reuse, R68, R89 ;  /* 0x0000004400447223 */ /* 0x044fe20000010059 */
[CC--:B------:R-:W-:Y:S01]  /*45e0*/  FFMA.FTZ R86, R0.reuse, R18.reuse, R109 ;  /* 0x0000001200567223 */ /* 0x0c0fe2000001006d */
[C---:B------:R-:W-:Y:S01]  /*45f0*/  FFMA.FTZ R18, R0.reuse, R18, R111 ;  /* 0x0000001200127223 */ /* 0x040fe2000001006f */
[CC--:B------:R-:W-:Y:S01]  /*4600*/  FFMA.FTZ R84, R0.reuse, R80.reuse, R91 ;  /* 0x0000005000547223 */ /* 0x0c0fe2000001005b */
[----:B------:R-:W-:Y:S01]  /*4610*/  FFMA.FTZ R80, R0, R80, R113 ;  /* 0x0000005000507223 */ /* 0x000fe20000010071 */
[----:B------:R-:W2:Y:S01]  /*4620*/  MUFU.TANH R69, R69 ;  /* 0x0000004500457308 */ /* 0x000ea20000002400 */
[----:B------:R-:W-:Y:S01]  /*4630*/  FSEL R36, R36, -INF , !P1 ;  /* 0xff80000024247808 */ /* 0x000fe20004800000 */
[----:B------:R-:W-:Y:S01]  /*4640*/  FMUL.FTZ R41, R41, UR10 ;  /* 0x0000000a29297c20 */ /* 0x000fe20008410000 */
[----:B------:R-:W-:Y:S01]  /*4650*/  FSEL R68, R68, -INF , !P2 ;  /* 0xff80000044447808 */ /* 0x000fe20005000000 */
[----:B------:R-:W-:Y:S01]  /*4660*/  FMUL.FTZ R43, R43, UR10 ;  /* 0x0000000a2b2b7c20 */ /* 0x000fe20008410000 */
[----:B------:R-:W-:Y:S01]  /*4670*/  FSEL R86, R86, -INF , !P6 ;  /* 0xff80000056567808 */ /* 0x000fe20007000000 */
[----:B------:R-:W-:Y:S01]  /*4680*/  FMUL.FTZ R42, R42, UR10 ;  /* 0x0000000a2a2a7c20 */ /* 0x000fe20008410000 */
[----:B------:R-:W-:Y:S01]  /*4690*/  FSEL R18, R18, -INF , !P4 ;  /* 0xff80000012127808 */ /* 0x000fe20006000000 */
        /* <DEDUP_REMOVED lines=8> */
[----:B------:R-:W2:Y:S01]  /*4720*/  MUFU.TANH R65, R65 ;  /* 0x0000004100417308 */ /* 0x000ea20000002400 */
[-C--:B------:R-:W-:Y:S01]  /*4730*/  ISETP.GE.AND P6, PT, R72, R125.reuse, PT ;  /* 0x0000007d4800720c */ /* 0x080fe20003fc6270 */
[----:B------:R-:W-:Y:S01]  /*4740*/  FMUL.FTZ R32, R32, UR10 ;  /* 0x0000000a20207c20 */ /* 0x000fe20008410000 */
[-C--:B------:R-:W-:Y:S01]  /*4750*/  ISETP.GE.AND P4, PT, R72, R124.reuse, PT ;  /* 0x0000007c4800720c */ /* 0x080fe20003f86270 */
[----:B------:R-:W-:Y:S01]  /*4760*/  FMUL.FTZ R34, R34, UR10 ;  /* 0x0000000a22227c20 */ /* 0x000fe20008410000 */
[CC--:B------:R-:W-:Y:S01]  /*4770*/  ISETP.GE.AND P5, PT, R60.reuse, R125.reuse, PT ;  /* 0x0000007d3c00720c */ /* 0x0c0fe20003fa6270 */
[----:B------:R-:W-:Y:S01]  /*4780*/  FMUL.FTZ R33, R33, UR10 ;  /* 0x0000000a21217c20 */ /* 0x000fe20008410000 */
[----:B------:R-:W-:Y:S01]  /*4790*/  ISETP.GE.AND P0, PT, R60, R124, PT ;  /* 0x0000007c3c00720c */ /* 0x000fe20003f06270 */
[----:B------:R-:W2:Y:S01]  /*47a0*/  MUFU.TANH R73, R66 ;  /* 0x0000004200497308 */ /* 0x000ea20000002400 */
[----:B------:R-:W-:Y:S01]  /*47b0*/  I2FP.F32.S32 R74, R74 ;  /* 0x0000004a004a7245 */ /* 0x000fe20000201400 */
[----:B------:R-:W-:Y:S01]  /*47c0*/  FMUL.FTZ R35, R35, UR10 ;  /* 0x0000000a23237c20 */ /* 0x000fe20008410000 */
[----:B------:R-:W-:Y:S01]  /*47d0*/  I2FP.F32.S32 R72, R72 ;  /* 0x0000004800487245 */ /* 0x000fe20000201400 */
[----:B------:R-:W-:Y:S01]  /*47e0*/  FMUL.FTZ R28, R28, UR10 ;  /* 0x0000000a1c1c7c20 */ /* 0x000fe20008410000 */
[----:B------:R-:W-:Y:S01]  /*47f0*/  I2FP.F32.S32 R60, R60 ;  /* 0x0000003c003c7245 */ /* 0x000fe20000201400 */
[CC--:B-1----:R-:W-:Y:S01]  /*4800*/  FFMA.FTZ R82, R0.reuse, R74.reuse, R93 ;  /* 0x0000004a00527223 */ /* 0x0c2fe2000001005d */
[C---:B---3--:R-:W-:Y:S01]  /*4810*/  FFMA.FTZ R74, R0.reuse, R74, R83 ;  /* 0x0000004a004a7223 */ /* 0x048fe20000010053 */
[----:B------:R-:W1:Y:S01]  /*4820*/  MUFU.TANH R17, R17 ;  /* 0x0000001100117308 */ /* 0x000e620000002400 */
[C---:B------:R-:W-:Y:S01]  /*4830*/  FFMA.FTZ R76, R0.reuse, R72, R81 ;  /* 0x00000048004c7223 */ /* 0x040fe20000010051 */
[C---:B------:R-:W-:Y:S01]  /*4840*/  FFMA.FTZ R62, R0.reuse, R60, R95 ;  /* 0x0000003c003e7223 */ /* 0x040fe2000001005f */
[C---:B----4-:R-:W-:Y:S01]  /*4850*/  FFMA.FTZ R72, R0.reuse, R72, R115 ;  /* 0x0000004800487223 */ /* 0x050fe20000010073 */
[----:B------:R-:W-:Y:S01]  /*4860*/  FFMA.FTZ R60, R0, R60, R77 ;  /* 0x0000003c003c7223 */ /* 0x000fe2000001004d */
[----:B------:R-:W-:Y:S01]  /*4870*/  IADD3 R56, R2, 0x28, RZ ;  /* 0x0000002802387810 */ /* 0x000fe20007ffe0ff */
[----:B------:R-:W-:Y:S01]  /*4880*/  FMUL.FTZ R24, R24, UR10 ;  /* 0x0000000a18187c20 */ /* 0x000fe20008410000 */
[----:B------:R-:W-:Y:S01]  /*4890*/  FSEL R82, R82, -INF , !P1 ;  /* 0xff80000052527808 */ /* 0x000fe20004800000 */
[----:B------:R3:W-:Y:S01]  /*48a0*/  MUFU.TANH R63, R12 ;  /* 0x0000000c003f7308 */ /* 0x0007e20000002400 */
        /* <DEDUP_REMOVED lines=8> */
[----:B------:R-:W-:Y:S01]  /*4930*/  FSEL R60, R60, -INF , !P0 ;  /* 0xff8000003c3c7808 */ /* 0x000fe20004000000 */
[----:B------:R-:W-:Y:S01]  /*4940*/  FMUL.FTZ R26, R26, UR10 ;  /* 0x0000000a1a1a7c20 */ /* 0x000fe20008410000 */
[CC--:B------:R-:W-:Y:S01]  /*4950*/  ISETP.GE.AND P1, PT, R16.reuse, R125.reuse, PT ;  /* 0x0000007d1000720c */ /* 0x0c0fe20003f26270 */
[----:B------:R-:W-:Y:S01]  /*4960*/  FMUL.FTZ R25, R25, UR10 ;  /* 0x0000000a19197c20 */ /* 0x000fe20008410000 */
[----:B------:R-:W-:Y:S01]  /*4970*/  ISETP.GE.AND P2, PT, R16, R124, PT ;  /* 0x0000007c1000720c */ /* 0x000fe20003f46270 */
[----:B------:R-:W-:Y:S01]  /*4980*/  FMUL.FTZ R27, R27, UR10 ;  /* 0x0000000a1b1b7c20 */ /* 0x000fe20008410000 */
[-C--:B------:R-:W-:Y:S01]  /*4990*/  ISETP.GE.AND P6, PT, R56, R125.reuse, PT ;  /* 0x0000007d3800720c */ /* 0x080fe20003fc6270 */
[----:B------:R-:W4:Y:S01]  /*49a0*/  MUFU.TANH R11, R11 ;  /* 0x0000000b000b7308 */ /* 0x000f220000002400 */
[----:B---3--:R-:W-:Y:S01]  /*49b0*/  I2FP.F32.S32 R12, R16 ;  /* 0x00000010000c7245 */ /* 0x008fe20000201400 */
[----:B------:R-:W-:Y:S01]  /*49c0*/  VIADD R16, R2, 0x31 ;  /* 0x0000003102107836 */ /* 0x000fe20000000000 */
[----:B------:R-:W-:Y:S01]  /*49d0*/  ISETP.GE.AND P4, PT, R56, R124, PT ;  /* 0x0000007c3800720c */ /* 0x000fe20003f86270 */
[----:B------:R-:W-:Y:S01]  /*49e0*/  VIADD R103, R168, 0x3800 ;  /* 0x00003800a8677836 */ /* 0x000fe20000000000 */
[----:B------:R-:W-:Y:S01]  /*49f0*/  ISETP.GE.AND P5, PT, R196, R125, PT ;  /* 0x0000007dc400720c */ /* 0x000fe20003fa6270 */
[CC--:B--2---:R-:W-:Y:S01]  /*4a00*/  FFMA.FTZ R202, R0.reuse, R12.reuse, R69 ;  /* 0x0000000c00ca7223 */ /* 0x0c4fe20000010045 */
[----:B------:R-:W-:Y:S01]  /*4a10*/  FFMA.FTZ R71, R0, R12, R71 ;  /* 0x0000000c00477223 */ /* 0x000fe20000010047 */
[----:B------:R-:W-:Y:S01]  /*4a20*/  ISETP.GE.AND P0, PT, R196, R124, PT ;  /* 0x0000007cc400720c */ /* 0x000fe20003f06270 */
[----:B------:R-:W2:Y:S01]  /*4a30*/  MUFU.TANH R9, R61 ;  /* 0x0000003d00097308 */ /* 0x000ea20000002400 */
[----:B------:R-:W-:Y:S01]  /*4a40*/  I2FP.F32.S32 R56, R56 ;  /* 0x0000003800387245 */ /* 0x000fe20000201400 */
[----:B------:R-:W-:Y:S01]  /*4a50*/  VIADD R12, R2, 0x38 ;  /* 0x00000038020c7836 */ /* 0x000fe20000000000 */
[----:B------:R-:W-:-:S02]  /*4a60*/  I2FP.F32.S32 R196, R196 ;  /* 0x000000c400c47245 */ /* 0x000fc40000201400 */
[----:B------:R-:W-:Y:S01]  /*4a70*/  FSEL R202, R202, -INF , !P1 ;  /* 0xff800000caca7808 */ /* 0x000fe20004800000 */
[----:B------:R-:W-:Y:S01]  /*4a80*/  FFMA.FTZ R58, R0, R56, R79 ;  /* 0x00000038003a7223 */ /* 0x000fe2000001004f */
[----:B------:R-:W-:Y:S01]  /*4a90*/  FSEL R198, R71, -INF , !P2 ;  /* 0xff80000047c67808 */ /* 0x000fe20005000000 */
[----:B------:R-:W3:Y:S01]  /*4aa0*/  MUFU.TANH R21, R21 ;  /* 0x0000001500157308 */ /* 0x000ee20000002400 */
[----:B------:R-:W-:Y:S01]  /*4ab0*/  ISETP.GE.AND P1, PT, R134, R125, PT ;  /* 0x0000007d8600720c */ /* 0x000fe20003f26270 */
[----:B------:R-:W-:Y:S01]  /*4ac0*/  FFMA.FTZ R65, R0, R196, R65 ;  /* 0x000000c400417223 */ /* 0x000fe20000010041 */
[----:B------:R-:W-:Y:S01]  /*4ad0*/  ISETP.GE.AND P2, PT, R134, R124, PT ;  /* 0x0000007c8600720c */ /* 0x000fe20003f46270 */
[C---:B------:R-:W-:Y:S01]  /*4ae0*/  FFMA.FTZ R56, R0.reuse, R56, R73 ;  /* 0x0000003800387223 */ /* 0x040fe20000010049 */
[----:B------:R-:W-:Y:S01]  /*4af0*/  I2FP.F32.S32 R134, R134 ;  /* 0x0000008600867245 */ /* 0x000fe20000201400 */
[----:B-1----:R-:W-:Y:S01]  /*4b00*/  FFMA.FTZ R196, R0, R196, R17 ;  /* 0x000000c400c47223 */ /* 0x002fe20000010011 */
[----:B------:R-:W-:Y:S01]  /*4b10*/  VIADD R17, R2, 0x39 ;  /* 0x0000003902117836 */ /* 0x000fe20000000000 */
[----:B------:R-:W1:Y:S01]  /*4b20*/  MUFU.TANH R23, R23 ;  /* 0x0000001700177308 */ /* 0x000e620000002400 */
[----:B------:R-:W-:Y:S01]  /*4b30*/  FSEL R58, R58, -INF , !P6 ;  /* 0xff8000003a3a7808 */ /* 0x000fe20007000000 */
[CC--:B----4-:R-:W-:Y:S01]  /*4b40*/  FFMA.FTZ R19, R0.reuse, R134.reuse, R19 ;  /* 0x0000008600137223 */ /* 0x0d0fe20000010013 */
[----:B------:R-:W-:Y:S01]  /*4b50*/  FFMA.FTZ R134, R0, R134, R11 ;  /* 0x0000008600867223 */ /* 0x000fe2000001000b */
[----:B------:R-:W-:-:S02]  /*4b60*/  FSEL R56, R56, -INF , !P4 ;  /* 0xff80000038387808 */ /* 0x000fc40006000000 */
[----:B------:R-:W-:Y:S02]  /*4b70*/  FSEL R200, R65, -INF , !P5 ;  /* 0xff80000041c87808 */ /* 0x000fe40006800000 */
[----:B------:R-:W4:Y:S01]  /*4b80*/  MUFU.TANH R57, R57 ;  /* 0x0000003900397308 */ /* 0x000f220000002400 */
[----:B------:R-:W-:Y:S02]  /*4b90*/  FSEL R196, R196, -INF , !P0 ;  /* 0xff800000c4c47808 */ /* 0x000fe40004000000 */
[CC--:B------:R-:W-:Y:S02]  /*4ba0*/  ISETP.GE.AND P6, PT, R16.reuse, R125.reuse, PT ;  /* 0x0000007d1000720c */ /* 0x0c0fe40003fc6270 */
[-C--:B------:R-:W-:Y:S02]  /*4bb0*/  ISETP.GE.AND P4, PT, R16, R124.reuse, PT ;  /* 0x0000007c1000720c */ /* 0x080fe40003f86270 */
[C---:B------:R-:W-:Y:S01]  /*4bc0*/  ISETP.GE.AND P5, PT, R12.reuse, R125, PT ;  /* 0x0000007d0c00720c */ /* 0x040fe20003fa6270 */
[----:B------:R-:W4:Y:S01]  /*4bd0*/  MUFU.TANH R59, R59 ;  /* 0x0000003b003b7308 */ /* 0x000f220000002400 */
[----:B------:R-:W-:-:S02]  /*4be0*/  ISETP.GE.AND P0, PT, R12, R124, PT ;  /* 0x0000007c0c00720c */ /* 0x000fc40003f06270 */
[----:B------:R-:W-:Y:S02]  /*4bf0*/  I2FP.F32.S32 R16, R16 ;  /* 0x0000001000107245 */ /* 0x000fe40000201400 */
[----:B------:R-:W-:Y:S02]  /*4c00*/  I2FP.F32.S32 R12, R12 ;  /* 0x0000000c000c7245 */ /* 0x000fe40000201400 */
[----:B------:R-:W-:Y:S01]  /*4c10*/  FSEL R136, R19, -INF , !P1 ;  /* 0xff80000013887808 */ /* 0x000fe20004800000 */
[----:B------:R4:W-:Y:S01]  /*4c20*/  MUFU.TANH R11, R10 ;  /* 0x0000000a000b7308 */ /* 0x0009e20000002400 */
[CC--:B--2---:R-:W-:Y:S01]  /*4c30*/  FFMA.FTZ R9, R0.reuse, R16.reuse, R9 ;  /* 0x0000001000097223 */ /* 0x0c4fe20000010009 */
[C---:B---3--:R-:W-:Y:S01]  /*4c40*/  FFMA.FTZ R21, R0.reuse, R16, R21 ;  /* 0x0000001000157223 */ /* 0x048fe20000010015 */
[CC--:B-1----:R-:W-:Y:S01]  /*4c50*/  FFMA.FTZ R23, R0.reuse, R12.reuse, R23 ;  /* 0x0000000c00177223 */ /* 0x0c2fe20000010017 */
[----:B----4-:R-:W-:Y:S01]  /*4c60*/  FFMA.FTZ R57, R0, R12, R57 ;  /* 0x0000000c00397223 */ /* 0x010fe20000010039 */
[C---:B------:R-:W-:Y:S01]  /*4c70*/  VIADD R12, R2.reuse, 0x40 ;  /* 0x00000040020c7836 */ /* 0x040fe20000000000 */
[----:B------:R-:W-:Y:S01]  /*4c80*/  FSEL R192, R9, -INF , !P6 ;  /* 0xff80000009c07808 */ /* 0x000fe20007000000 */
[----:B------:R-:W-:Y:S01]  /*4c90*/  VIADD R16, R2, 0x48 ;  /* 0x0000004802107836 */ /* 0x000fe20000000000 */
[----:B------:R-:W1:Y:S01]  /*4ca0*/  MUFU.TANH R61, R52 ;  /* 0x00000034003d7308 */ /* 0x000e620000002400 */
[----:B------:R-:W-:-:S02]  /*4cb0*/  FSEL R188, R21, -INF , !P4 ;  /* 0xff80000015bc7808 */ /* 0x000fc40006000000 */
[----:B------:R-:W-:Y:S02]  /*4cc0*/  FSEL R132, R23, -INF , !P5 ;  /* 0xff80000017847808 */ /* 0x000fe40006800000 */
[----:B------:R-:W-:Y:S02]  /*4cd0*/  FSEL R130, R57, -INF , !P0 ;  /* 0xff80000039827808 */ /* 0x000fe40004000000 */
[C---:B------:R-:W-:Y:S01]  /*4ce0*/  ISETP.GE.AND P6, PT, R12.reuse, R125, PT ;  /* 0x0000007d0c00720c */ /* 0x040fe20003fc6270 */
[----:B------:R-:W-:Y:S01]  /*4cf0*/  MUFU.TANH R53, R53 ;  /* 0x0000003500357308 */ /* 0x000fe20000002400 */
[----:B------:R-:W-:Y:S02]  /*4d00*/  I2FP.F32.S32 R10, R17 ;  /* 0x00000011000a7245 */ /* 0x000fe40000201400 */
[----:B------:R-:W-:Y:S02]  /*4d10*/  ISETP.GE.AND P4, PT, R12, R124, PT ;  /* 0x0000007c0c00720c */ /* 0x000fe40003f86270 */
[----:B------:R-:W-:Y:S01]  /*4d20*/  I2FP.F32.S32 R12, R12 ;  /* 0x0000000c000c7245 */ /* 0x000fe20000201400 */
[CC--:B------:R-:W-:Y:S01]  /*4d30*/  FFMA.FTZ R49, R0.reuse, R10.reuse, R49 ;  /* 0x0000000a00317223 */ /* 0x0c0fe20000010031 */
[----:B------:R-:W-:Y:S01]  /*4d40*/  FFMA.FTZ R59, R0, R10, R59 ;  /* 0x0000000a003b7223 */ /* 0x000fe2000001003b */
[----:B------:R-:W2:Y:S01]  /*4d50*/  MUFU.TANH R13, R54 ;  /* 0x00000036000d7308 */ /* 0x000ea20000002400 */
[----:B------:R-:W-:-:S02]  /*4d60*/  VIADD R10, R2, 0x41 ;  /* 0x00000041020a7836 */ /* 0x000fc40000000000 */
[----:B-1----:R-:W-:Y:S01]  /*4d70*/  FFMA.FTZ R61, R0, R12, R61 ;  /* 0x0000000c003d7223 */ /* 0x002fe2000001003d */
[----:B------:R-:W-:Y:S02]  /*4d80*/  FSEL R134, R134, -INF , !P2 ;  /* 0xff80000086867808 */ /* 0x000fe40005000000 */
[CC--:B------:R-:W-:Y:S02]  /*4d90*/  ISETP.GE.AND P1, PT, R17.reuse, R125.reuse, PT ;  /* 0x0000007d1100720c */ /* 0x0c0fe40003f26270 */
[C---:B------:R-:W-:Y:S01]  /*4da0*/  ISETP.GE.AND P5, PT, R10.reuse, R125, PT ;  /* 0x0000007d0a00720c */ /* 0x040fe20003fa6270 */
[----:B------:R-:W1:Y:S01]  /*4db0*/  MUFU.TANH R55, R55 ;  /* 0x0000003700377308 */ /* 0x000e620000002400 */
[----:B------:R-:W-:Y:S02]  /*4dc0*/  ISETP.GE.AND P0, PT, R10, R124, PT ;  /* 0x0000007c0a00720c */ /* 0x000fe40003f06270 */
[----:B------:R-:W-:Y:S02]  /*4dd0*/  I2FP.F32.S32 R10, R10 ;  /* 0x0000000a000a7245 */ /* 0x000fe40000201400 */
[----:B------:R-:W-:-:S02]  /*4de0*/  ISETP.GE.AND P2, PT, R17, R124, PT ;  /* 0x0000007c1100720c */ /* 0x000fc40003f46270 */
[----:B------:R-:W-:Y:S01]  /*4df0*/  FSEL R150, R61, -INF , !P6 ;  /* 0xff8000003d967808 */ /* 0x000fe20007000000 */
[----:B------:R-:W-:Y:S01]  /*4e00*/  MUFU.TANH R15, R48 ;  /* 0x00000030000f7308 */ /* 0x000fe20000002400 */
[C---:B--2---:R-:W-:Y:S01]  /*4e10*/  FFMA.FTZ R13, R0.reuse, R12, R13 ;  /* 0x0000000c000d7223 */ /* 0x044fe2000001000d */
[-C--:B------:R-:W-:Y:S01]  /*4e20*/  FFMA.FTZ R53, R0, R10.reuse, R53 ;  /* 0x0000000a00357223 */ /* 0x080fe20000010035 */
[----:B------:R-:W-:Y:S01]  /*4e30*/  VIADD R12, R2, 0x49 ;  /* 0x00000049020c7836 */ /* 0x000fe20000000000 */
[----:B------:R-:W-:Y:S02]  /*4e40*/  FSEL R190, R49, -INF , !P1 ;  /* 0xff80000031be7808 */ /* 0x000fe40004800000 */
[----:B------:R-:W-:Y:S02]  /*4e50*/  FSEL R146, R13, -INF , !P4 ;  /* 0xff8000000d927808 */ /* 0x000fe40006000000 */
[----:B------:R-:W-:Y:S01]  /*4e60*/  MUFU.TANH R75, R50 ;  /* 0x00000032004b7308 */ /* 0x000fe20000002400 */
[----:B-1----:R-:W-:Y:S01]  /*4e70*/  FFMA.FTZ R55, R0, R10, R55 ;  /* 0x0000000a00377223 */ /* 0x002fe20000010037 */
[----:B------:R-:W-:-:S02]  /*4e80*/  IADD3 R10, R2, 0x50, RZ ;  /* 0x00000050020a7810 */ /* 0x000fc40007ffe0ff */
[----:B------:R-:W-:Y:S02]  /*4e90*/  FSEL R152, R53, -INF , !P5 ;  /* 0xff80000035987808 */ /* 0x000fe40006800000 */
[----:B------:R-:W-:Y:S02]  /*4ea0*/  FSEL R144, R55, -INF , !P0 ;  /* 0xff80000037907808 */ /* 0x000fe40004000000 */
[----:B------:R-:W1:Y:S01]  /*4eb0*/  MUFU.TANH R51, R51 ;  /* 0x0000003300337308 */ /* 0x000e620000002400 */
[CC--:B------:R-:W-:Y:S02]  /*4ec0*/  ISETP.GE.AND P6, PT, R12.reuse, R125.reuse, PT ;  /* 0x0000007d0c00720c */ /* 0x0c0fe40003fc6270 */
[-C--:B------:R-:W-:Y:S02]  /*4ed0*/  ISETP.GE.AND P4, PT, R12, R124.reuse, PT ;  /* 0x0000007c0c00720c */ /* 0x080fe40003f86270 */
[C---:B------:R-:W-:Y:S02]  /*4ee0*/  ISETP.GE.AND P5, PT, R10.reuse, R125, PT ;  /* 0x0000007d0a00720c */ /* 0x040fe40003fa6270 */
[----:B------:R-:W-:Y:S01]  /*4ef0*/  ISETP.GE.AND P0, PT, R10, R124, PT ;  /* 0x0000007c0a00720c */ /* 0x000fe20003f06270 */
[----:B------:R-:W2:Y:S01]  /*4f00*/  MUFU.TANH R67, R44 ;  /* 0x0000002c00437308 */ /* 0x000ea20000002400 */
[----:B------:R-:W-:-:S02]  /*4f10*/  FSEL R154, R59, -INF , !P2 ;  /* 0xff8000003b9a7808 */ /* 0x000fc40005000000 */
[----:B------:R-:W-:Y:S02]  /*4f20*/  I2FP.F32.S32 R12, R12 ;  /* 0x0000000c000c7245 */ /* 0x000fe40000201400 */
[----:B------:R-:W-:Y:S02]  /*4f30*/  I2FP.F32.S32 R10, R10 ;  /* 0x0000000a000a7245 */ /* 0x000fe40000201400 */
[C---:B------:R-:W-:Y:S01]  /*4f40*/  ISETP.GE.AND P1, PT, R16.reuse, R125, PT ;  /* 0x0000007d1000720c */ /* 0x040fe20003f26270 */
[----:B------:R-:W3:Y:S01]  /*4f50*/  MUFU.TANH R69, R46 ;  /* 0x0000002e00457308 */ /* 0x000ee20000002400 */
[----:B------:R-:W-:Y:S01]  /*4f60*/  ISETP.GE.AND P2, PT, R16, R124, PT ;  /* 0x0000007c1000720c */ /* 0x000fe20003f46270 */
[CC--:B------:R-:W-:Y:S01]  /*4f70*/  FFMA.FTZ R63, R0.reuse, R12.reuse, R63 ;  /* 0x0000000c003f7223 */ /* 0x0c0fe2000001003f */
[----:B-1----:R-:W-:Y:S01]  /*4f80*/  FFMA.FTZ R51, R0, R12, R51 ;  /* 0x0000000c00337223 */ /* 0x002fe20000010033 */
[----:B------:R-:W-:-:S03]  /*4f90*/  VIADD R12, R2, 0x59 ;  /* 0x00000059020c7836 */ /* 0x000fc60000000000 */
[----:B------:R-:W-:Y:S01]  /*4fa0*/  FSEL R148, R63, -INF , !P6 ;  /* 0xff8000003f947808 */ /* 0x000fe20007000000 */
[----:B------:R1:W-:Y:S01]  /*4fb0*/  MUFU.TANH R9, R8 ;  /* 0x0000000800097308 */ /* 0x0003e20000002400 */
[----:B--2---:R-:W-:Y:S01]  /*4fc0*/  FFMA.FTZ R67, R0, R10, R67 ;  /* 0x0000000a00437223 */ /* 0x004fe20000010043 */
[----:B------:R-:W-:-:S04]  /*4fd0*/  FSEL R138, R51, -INF , !P4 ;  /* 0xff800000338a7808 */ /* 0x000fc80006000000 */
[----:B------:R-:W-:Y:S02]  /*4fe0*/  FSEL R118, R67, -INF , !P5 ;  /* 0xff80000043767808 */ /* 0x000fe40006800000 */
[----:B------:R-:W2:Y:S01]  /*4ff0*/  MUFU.TANH R45, R45 ;  /* 0x0000002d002d7308 */ /* 0x000ea20000002400 */
[----:B---3--:R-:W-:Y:S01]  /*5000*/  FFMA.FTZ R69, R0, R10, R69 ;  /* 0x0000000a00457223 */ /* 0x008fe20000010045 */
[----:B------:R-:W-:Y:S01]  /*5010*/  VIADD R10, R2, 0x58 ;  /* 0x00000058020a7836 */ /* 0x000fe20000000000 */
[----:B------:R-:W-:-:S03]  /*5020*/  ISETP.GE.AND P5, PT, R12, R125, PT ;  /* 0x0000007d0c00720c */ /* 0x000fc60003fa6270 */
[----:B------:R-:W-:Y:S02]  /*5030*/  FSEL R110, R69, -INF , !P0 ;  /* 0xff800000456e7808 */ /* 0x000fe40004000000 */
[----:B------:R-:W3:Y:S01]  /*5040*/  MUFU.TANH R47, R47 ;  /* 0x0000002f002f7308 */ /* 0x000ee20000002400 */
[----:B-1----:R-:W-:Y:S02]  /*5050*/  I2FP.F32.S32 R8, R16 ;  /* 0x0000001000087245 */ /* 0x002fe40000201400 */
[C---:B------:R-:W-:Y:S02]  /*5060*/  ISETP.GE.AND P6, PT, R10.reuse, R125, PT ;  /* 0x0000007d0a00720c */ /* 0x040fe40003fc6270 */
[----:B------:R-:W-:Y:S01]  /*5070*/  ISETP.GE.AND P4, PT, R10, R124, PT ;  /* 0x0000007c0a00720c */ /* 0x000fe20003f86270 */
[CC--:B------:R-:W-:Y:S01]  /*5080*/  FFMA.FTZ R15, R0.reuse, R8.reuse, R15 ;  /* 0x00000008000f7223 */ /* 0x0c0fe2000001000f */
[----:B------:R-:W-:Y:S01]  /*5090*/  FFMA.FTZ R75, R0, R8, R75 ;  /* 0x00000008004b7223 */ /* 0x000fe2000001004b */
[----:B------:R-:W1:Y:S01]  /*50a0*/  MUFU.TANH R41, R41 ;  /* 0x0000002900297308 */ /* 0x000e620000002400 */
[----:B------:R-:W-:Y:S01]  /*50b0*/  VIADD R8, R2, 0x51 ;  /* 0x0000005102087836 */ /* 0x000fe20000000000 */
[----:B------:R-:W-:-:S02]  /*50c0*/  ISETP.GE.AND P0, PT, R12, R124, PT ;  /* 0x0000007c0c00720c */ /* 0x000fc40003f06270 */
[----:B------:R-:W-:Y:S02]  /*50d0*/  FSEL R140, R15, -INF , !P1 ;  /* 0xff8000000f8c7808 */ /* 0x000fe40004800000 */
[----:B------:R-:W-:Y:S02]  /*50e0*/  FSEL R142, R75, -INF , !P2 ;  /* 0xff8000004b8e7808 */ /* 0x000fe40005000000 */
[----:B------:R-:W4:Y:S01]  /*50f0*/  MUFU.TANH R17, R42 ;  /* 0x0000002a00117308 */ /* 0x000f220000002400 */
[C---:B------:R-:W-:Y:S02]  /*5100*/  ISETP.GE.AND P1, PT, R8.reuse, R125, PT ;  /* 0x0000007d0800720c */ /* 0x040fe40003f26270 */
[----:B------:R-:W-:Y:S02]  /*5110*/  ISETP.GE.AND P2, PT, R8, R124, PT ;  /* 0x0000007c0800720c */ /* 0x000fe40003f46270 */
[----:B------:R-:W-:Y:S02]  /*5120*/  I2FP.F32.S32 R8, R8 ;  /* 0x0000000800087245 */ /* 0x000fe40000201400 */
[----:B------:R-:W-:Y:S01]  /*5130*/  I2FP.F32.S32 R10, R10 ;  /* 0x0000000a000a7245 */ /* 0x000fe20000201400 */
[----:B------:R-:W4:Y:S01]  /*5140*/  MUFU.TANH R43, R43 ;  /* 0x0000002b002b7308 */ /* 0x000f220000002400 */
[----:B------:R-:W-:Y:S01]  /*5150*/  I2FP.F32.S32 R12, R12 ;  /* 0x0000000c000c7245 */ /* 0x000fe20000201400 */
[CC--:B--2---:R-:W-:Y:S01]  /*5160*/  FFMA.FTZ R45, R0.reuse, R8.reuse, R45 ;  /* 0x00000008002d7223 */ /* 0x0c4fe2000001002d */
[----:B---3--:R-:W-:Y:S01]  /*5170*/  FFMA.FTZ R47, R0, R8, R47 ;  /* 0x00000008002f7223 */ /* 0x008fe2000001002f */
[----:B------:R-:W-:-:S02]  /*5180*/  VIADD R8, R2, 0x60 ;  /* 0x0000006002087836 */ /* 0x000fc40000000000 */
[C---:B------:R-:W-:Y:S01]  /*5190*/  FFMA.FTZ R11, R0.reuse, R10, R11 ;  /* 0x0000000a000b7223 */ /* 0x040fe2000001000b */
[C---:B-1----:R-:W-:Y:S01]  /*51a0*/  FFMA.FTZ R41, R0.reuse, R12, R41 ;  /* 0x0000000c00297223 */ /* 0x042fe20000010029 */
[----:B------:R-:W-:Y:S01]  /*51b0*/  FSEL R116, R45, -INF , !P1 ;  /* 0xff8000002d747808 */ /* 0x000fe20004800000 */
[----:B------:R-:W1:Y:S01]  /*51c0*/  MUFU.TANH R19, R38 ;  /* 0x0000002600137308 */ /* 0x000e620000002400 */
[----:B------:R-:W-:Y:S01]  /*51d0*/  FSEL R108, R47, -INF , !P2 ;  /* 0xff8000002f6c7808 */ /* 0x000fe20005000000 */
[----:B----4-:R-:W-:Y:S01]  /*51e0*/  FFMA.FTZ R17, R0, R10, R17 ;  /* 0x0000000a00117223 */ /* 0x010fe20000010011 */
[----:B------:R-:W-:Y:S01]  /*51f0*/  ISETP.GE.AND P1, PT, R8, R125, PT ;  /* 0x0000007d0800720c */ /* 0x000fe20003f26270 */
[----:B------:R-:W-:Y:S01]  /*5200*/  VIADD R10, R2, 0x61 ;  /* 0x00000061020a7836 */ /* 0x000fe20000000000 */
[----:B------:R-:W-:Y:S02]  /*5210*/  ISETP.GE.AND P2, PT, R8, R124, PT ;  /* 0x0000007c0800720c */ /* 0x000fe40003f46270 */
[----:B------:R-:W-:Y:S01]  /*5220*/  I2FP.F32.S32 R8, R8 ;  /* 0x0000000800087245 */ /* 0x000fe20000201400 */
[----:B------:R-:W2:Y:S01]  /*5230*/  MUFU.TANH R37, R37 ;  /* 0x0000002500257308 */ /* 0x000ea20000002400 */
[----:B------:R-:W-:Y:S01]  /*5240*/  FFMA.FTZ R20, R0, R12, R43 ;  /* 0x0000000c00147223 */ /* 0x000fe2000001002b */
[----:B------:R-:W-:Y:S01]  /*5250*/  VIADD R12, R2, 0x68 ;  /* 0x00000068020c7836 */ /* 0x000fe20000000000 */
[----:B------:R-:W-:Y:S01]  /*5260*/  FSEL R114, R11, -INF , !P6 ;  /* 0xff8000000b727808 */ /* 0x000fe20007000000 */
[----:B------:R-:W-:Y:S01]  /*5270*/  FFMA.FTZ R54, R0, R8, R9 ;  /* 0x0000000800367223 */ /* 0x000fe20000010009 */
[----:B------:R-:W-:-:S02]  /*5280*/  FSEL R22, R17, -INF , !P4 ;  /* 0xff80000011167808 */ /* 0x000fc40006000000 */
[----:B------:R-:W-:Y:S01]  /*5290*/  FSEL R112, R41, -INF , !P5 ;  /* 0xff80000029707808 */ /* 0x000fe20006800000 */
[----:B------:R-:W3:Y:S01]  /*52a0*/  MUFU.TANH R39, R39 ;  /* 0x0000002700277308 */ /* 0x000ee20000002400 */
[----:B------:R-:W-:Y:S01]  /*52b0*/  FSEL R20, R20, -INF , !P0 ;  /* 0xff80000014147808 */ /* 0x000fe20004000000 */
[----:B-1----:R-:W-:Y:S01]  /*52c0*/  FFMA.FTZ R19, R0, R8, R19 ;  /* 0x0000000800137223 */ /* 0x002fe20000010013 */
[-C--:B------:R-:W-:Y:S01]  /*52d0*/  ISETP.GE.AND P6, PT, R10, R125.reuse, PT ;  /* 0x0000007d0a00720c */ /* 0x080fe20003fc6270 */
[----:B------:R-:W-:Y:S01]  /*52e0*/  VIADD R8, R2, 0x69 ;  /* 0x0000006902087836 */ /* 0x000fe20000000000 */
[-C--:B------:R-:W-:Y:S02]  /*52f0*/  ISETP.GE.AND P4, PT, R10, R124.reuse, PT ;  /* 0x0000007c0a00720c */ /* 0x080fe40003f86270 */
[C---:B------:R-:W-:Y:S01]  /*5300*/  ISETP.GE.AND P5, PT, R12.reuse, R125, PT ;  /* 0x0000007d0c00720c */ /* 0x040fe20003fa6270 */
[----:B------:R-:W1:Y:S01]  /*5310*/  MUFU.TANH R13, R32 ;  /* 0x00000020000d7308 */ /* 0x000e620000002400 */
[----:B------:R-:W-:-:S02]  /*5320*/  ISETP.GE.AND P0, PT, R12, R124, PT ;  /* 0x0000007c0c00720c */ /* 0x000fc40003f06270 */
[----:B------:R-:W-:Y:S02]  /*5330*/  I2FP.F32.S32 R10, R10 ;  /* 0x0000000a000a7245 */ /* 0x000fe40000201400 */
[----:B------:R-:W-:Y:S02]  /*5340*/  I2FP.F32.S32 R12, R12 ;  /* 0x0000000c000c7245 */ /* 0x000fe40000201400 */
[----:B------:R-:W-:Y:S01]  /*5350*/  FSEL R54, R54, -INF , !P1 ;  /* 0xff80000036367808 */ /* 0x000fe20004800000 */
[----:B------:R-:W4:Y:S01]  /*5360*/  MUFU.TANH R21, R34 ;  /* 0x0000002200157308 */ /* 0x000f220000002400 */
[----:B------:R-:W-:Y:S01]  /*5370*/  FSEL R46, R19, -INF , !P2 ;  /* 0xff800000132e7808 */ /* 0x000fe20005000000 */
[CC--:B--2---:R-:W-:Y:S01]  /*5380*/  FFMA.FTZ R37, R0.reuse, R10.reuse, R37 ;  /* 0x0000000a00257223 */ /* 0x0c4fe20000010025 */
[----:B---3--:R-:W-:Y:S01]  /*5390*/  FFMA.FTZ R39, R0, R10, R39 ;  /* 0x0000000a00277223 */ /* 0x008fe20000010027 */
[----:B------:R-:W-:Y:S01]  /*53a0*/  ISETP.GE.AND P1, PT, R8, R125, PT ;  /* 0x0000007d0800720c */ /* 0x000fe20003f26270 */
[----:B------:R-:W-:Y:S01]  /*53b0*/  VIADD R10, R2, 0x71 ;  /* 0x00000071020a7836 */ /* 0x000fe20000000000 */
[----:B------:R-:W-:-:S02]  /*53c0*/  ISETP.GE.AND P2, PT, R8, R124, PT ;  /* 0x0000007c0800720c */ /* 0x000fc40003f46270 */
[----:B------:R-:W2:Y:S01]  /*53d0*/  MUFU.TANH R33, R33 ;  /* 0x0000002100217308 */ /* 0x000ea20000002400 */
[C---:B-1----:R-:W-:Y:S01]  /*53e0*/  FFMA.FTZ R13, R0.reuse, R12, R13 ;  /* 0x0000000c000d7223 */ /* 0x042fe2000001000d */
[----:B------:R-:W-:Y:S02]  /*53f0*/  I2FP.F32.S32 R8, R8 ;  /* 0x0000000800087245 */ /* 0x000fe40000201400 */
[----:B------:R-:W-:Y:S02]  /*5400*/  FSEL R52, R37, -INF , !P6 ;  /* 0xff80000025347808 */ /* 0x000fe40007000000 */
[----:B------:R-:W-:Y:S02]  /*5410*/  FSEL R44, R39, -INF , !P4 ;  /* 0xff800000272c7808 */ /* 0x000fe40006000000 */
[----:B------:R-:W1:Y:S01]  /*5420*/  MUFU.TANH R35, R35 ;  /* 0x0000002300237308 */ /* 0x000e620000002400 */
[----:B----4-:R-:W-:Y:S01]  /*5430*/  FFMA.FTZ R21, R0, R12, R21 ;  /* 0x0000000c00157223 */ /* 0x010fe20000010015 */
[----:B------:R-:W-:Y:S01]  /*5440*/  VIADD R12, R2, 0x70 ;  /* 0x00000070020c7836 */ /* 0x000fe20000000000 */
[----:B------:R-:W-:-:S02]  /*5450*/  FSEL R50, R13, -INF , !P5 ;  /* 0xff8000000d327808 */ /* 0x000fc40006800000 */
[-C--:B------:R-:W-:Y:S02]  /*5460*/  ISETP.GE.AND P5, PT, R10, R125.reuse, PT ;  /* 0x0000007d0a00720c */ /* 0x080fe40003fa6270 */
[C---:B------:R-:W-:Y:S01]  /*5470*/  ISETP.GE.AND P6, PT, R12.reuse, R125, PT ;  /* 0x0000007d0c00720c */ /* 0x040fe20003fc6270 */
[----:B------:R-:W3:Y:S01]  /*5480*/  MUFU.TANH R15, R28 ;  /* 0x0000001c000f7308 */ /* 0x000ee20000002400 */
[----:B------:R-:W-:Y:S01]  /*5490*/  ISETP.GE.AND P4, PT, R12, R124, PT ;  /* 0x0000007c0c00720c */ /* 0x000fe20003f86270 */
[C---:B--2---:R-:W-:Y:S01]  /*54a0*/  FFMA.FTZ R33, R0.reuse, R8, R33 ;  /* 0x0000000800217223 */ /* 0x044fe20000010021 */
[----:B------:R-:W-:Y:S02]  /*54b0*/  I2FP.F32.S32 R12, R12 ;  /* 0x0000000c000c7245 */ /* 0x000fe40000201400 */
[----:B------:R-:W-:Y:S02]  /*54c0*/  FSEL R42, R21, -INF , !P0 ;  /* 0xff800000152a7808 */ /* 0x000fe40004000000 */
[----:B------:R-:W-:Y:S01]  /*54d0*/  FSEL R48, R33, -INF , !P1 ;  /* 0xff80000021307808 */ /* 0x000fe20004800000 */
[----:B------:R-:W2:Y:S01]  /*54e0*/  MUFU.TANH R11, R24 ;  /* 0x00000018000b7308 */ /* 0x000ea20000002400 */
[----:B-1----:R-:W-:Y:S01]  /*54f0*/  FFMA.FTZ R35, R0, R8, R35 ;  /* 0x0000000800237223 */ /* 0x002fe20000010023 */
[----:B------:R-:W-:-:S02]  /*5500*/  IADD3 R8, R2, 0x78, RZ ;  /* 0x0000007802087810 */ /* 0x000fc40007ffe0ff */
[----:B------:R-:W-:Y:S02]  /*5510*/  ISETP.GE.AND P0, PT, R10, R124, PT ;  /* 0x0000007c0a00720c */ /* 0x000fe40003f06270 */
[----:B------:R-:W-:Y:S02]  /*5520*/  FSEL R38, R35, -INF , !P2 ;  /* 0xff80000023267808 */ /* 0x000fe40005000000 */
[----:B------:R-:W1:Y:S01]  /*5530*/  MUFU.TANH R29, R29 ;  /* 0x0000001d001d7308 */ /* 0x000e620000002400 */
[----:B---3--:R-:W-:Y:S01]  /*5540*/  FFMA.FTZ R15, R0, R12, R15 ;  /* 0x0000000c000f7223 */ /* 0x008fe2000001000f */
[C---:B------:R-:W-:Y:S01]  /*5550*/  ISETP.GE.AND P1, PT, R8.reuse, R125, PT ;  /* 0x0000007d0800720c */ /* 0x040fe20003f26270 */
[----:B------:R-:W-:Y:S01]  /*5560*/  BAR.SYNC.DEFER_BLOCKING 0x0 ;  /* 0x0000000000007b1d */ /* 0x000fe20000010000 */
[----:B------:R-:W-:Y:S02]  /*5570*/  ISETP.GE.AND P2, PT, R8, R124, PT ;  /* 0x0000007c0800720c */ /* 0x000fe40003f46270 */
[----:B------:R-:W-:-:S02]  /*5580*/  I2FP.F32.S32 R8, R8 ;  /* 0x0000000800087245 */ /* 0x000fc40000201400 */
[----:B------:R-:W-:Y:S01]  /*5590*/  I2FP.F32.S32 R10, R10 ;  /* 0x0000000a000a7245 */ /* 0x000fe20000201400 */
[----:B------:R3:W4:Y:S02]  /*55a0*/  MUFU.TANH R9, R30 ;  /* 0x0000001e00097308 */ /* 0x0007240000002400 */
[----:B--2---:R-:W-:-:S05]  /*55b0*/  FFMA.FTZ R11, R0, R8, R11 ;  /* 0x00000008000b7223 */ /* 0x004fca000001000b */
[----:B------:R-:W-:Y:S01]  /*55c0*/  FSEL R28, R11, -INF , !P1 ;  /* 0xff8000000b1c7808 */ /* 0x000fe20004800000 */
[----:B------:R-:W2:Y:S01]  /*55d0*/  MUFU.TANH R31, R31 ;  /* 0x0000001f001f7308 */ /* 0x000ea20000002400 */
[----:B-1----:R-:W-:Y:S01]  /*55e0*/  FFMA.FTZ R29, R0, R10, R29 ;  /* 0x0000000a001d7223 */ /* 0x002fe2000001001d */
[----:B------:R-:W-:-:S04]  /*55f0*/  ISETP.GT.AND P1, PT, R179, R174, PT ;  /* 0x000000aeb300720c */ /* 0x000fc80003f24270 */
[----:B------:R-:W-:Y:S02]  /*5600*/  FSEL R29, R29, -INF , !P5 ;  /* 0xff8000001d1d7808 */ /* 0x000fe40006800000 */
[----:B------:R-:W1:Y:S01]  /*5610*/  MUFU.TANH R17, R26 ;  /* 0x0000001a00117308 */ /* 0x000e620000002400 */
[----:B---3--:R-:W-:Y:S01]  /*5620*/  FSEL R30, R15, -INF , !P6 ;  /* 0xff8000000f1e7808 */ /* 0x008fe20007000000 */
[----:B----4-:R-:W-:Y:S01]  /*5630*/  FFMA.FTZ R9, R0, R12, R9 ;  /* 0x0000000c00097223 */ /* 0x010fe20000010009 */
[----:B------:R-:W-:-:S05]  /*5640*/  ISETP.GE.AND P6, PT, R2, R125, PT ;  /* 0x0000007d0200720c */ /* 0x000fca0003fc6270 */
[----:B------:R-:W3:Y:S01]  /*5650*/  MUFU.TANH R13, R14 ;  /* 0x0000000e000d7308 */ /* 0x000ee20000002400 */
[----:B--2---:R-:W-:-:S05]  /*5660*/  FFMA.FTZ R24, R0, R10, R31 ;  /* 0x0000000a00187223 */ /* 0x004fca000001001f */
[----:B------:R-:W-:Y:S02]  /*5670*/  FSEL R24, R24, -INF , !P0 ;  /* 0xff80000018187808 */ /* 0x000fe40004000000 */
[----:B------:R-:W2:Y:S01]  /*5680*/  MUFU.TANH R25, R25 ;  /* 0x0000001900197308 */ /* 0x000ea20000002400 */
[----:B-1----:R-:W-:Y:S01]  /*5690*/  FFMA.FTZ R17, R0, R8, R17 ;  /* 0x0000000800117223 */ /* 0x002fe20000010011 */
[C---:B------:R-:W-:Y:S01]  /*56a0*/  VIADD R8, R2.reuse, 0x79 ;  /* 0x0000007902087836 */ /* 0x040fe20000000000 */
[----:B------:R-:W-:Y:S02]  /*56b0*/  FSEL R26, R9, -INF , !P4 ;  /* 0xff800000091a7808 */ /* 0x000fe40006000000 */
[-C--:B------:R-:W-:Y:S02]  /*56c0*/  ISETP.GE.AND P4, PT, R2, R124.reuse, PT ;  /* 0x0000007c0200720c */ /* 0x080fe40003f86270 */
[C---:B------:R-:W-:Y:S01]  /*56d0*/  ISETP.GE.AND P5, PT, R8.reuse, R125, PT ;  /* 0x0000007d0800720c */ /* 0x040fe20003fa6270 */
[----:B------:R2:W1:Y:S01]  /*56e0*/  MUFU.TANH R15, R27 ;  /* 0x0000001b000f7308 */ /* 0x0004620000002400 */
[----:B------:R-:W-:-:S02]  /*56f0*/  ISETP.GE.AND P0, PT, R8, R124, PT ;  /* 0x0000007c0800720c */ /* 0x000fc40003f06270 */
[----:B------:R-:W-:Y:S02]  /*5700*/  I2FP.F32.S32 R2, R2 ;  /* 0x0000000200027245 */ /* 0x000fe40000201400 */
[----:B------:R-:W-:Y:S02]  /*5710*/  I2FP.F32.S32 R8, R8 ;  /* 0x0000000800087245 */ /* 0x000fe40000201400 */
[----:B------:R-:W-:Y:S01]  /*5720*/  FSEL R34, R17, -INF , !P2 ;  /* 0xff80000011227808 */ /* 0x000fe20005000000 */
[CC--:B------:R-:W-:Y:S01]  /*5730*/  FFMA.FTZ R66, R0.reuse, R2.reuse, R97 ;  /* 0x0000000200427223 */ /* 0x0c0fe20000010061 */
[----:B---3--:R-:W-:-:S04]  /*5740*/  FFMA.FTZ R13, R0, R2, R13 ;  /* 0x00000002000d7223 */ /* 0x008fc8000001000d */
[----:B------:R-:W-:Y:S02]  /*5750*/  FSEL R66, R66, -INF , !P6 ;  /* 0xff80000042427808 */ /* 0x000fe40007000000 */
[----:B------:R-:W-:Y:S01]  /*5760*/  FSEL R88, R13, -INF , !P4 ;  /* 0xff8000000d587808 */ /* 0x000fe20006000000 */
[CC--:B--2---:R-:W-:Y:S01]  /*5770*/  FFMA.FTZ R27, R0.reuse, R8.reuse, R25 ;  /* 0x00000008001b7223 */ /* 0x0c4fe20000010019 */
[----:B-1----:R-:W-:-:S04]  /*5780*/  FFMA.FTZ R32, R0, R8, R15 ;  /* 0x0000000800207223 */ /* 0x002fc8000001000f */
        /* <DEDUP_REMOVED lines=63> */
.L_x_7284:
[----:B------:R-:W-:-:S04]  /*5b80*/  LEA R19, -R100, RZ, 0x7 ;  /* 0x000000ff64137211 */ /* 0x000fc800078e39ff */
[----:B------:R-:W-:-:S07]  /*5b90*/  SHF.R.S32.HI R90, RZ, 0x1f, R19 ;  /* 0x0000001fff5a7819 */ /* 0x000fce0000011413 */
.L_x_7285:
[----:B------:R-:W-:Y:S01]  /*5ba0*/  ULDC UR5, c[0x0][0x2d0] ;  /* 0x0000b40000057ab9 */ /* 0x000fe20000000800 */
[----:B------:R-:W-:Y:S01]  /*5bb0*/  BSSY B0, `(.L_x_7286) ;  /* 0x0000063000007945 */ /* 0x000fe20003800000 */
[----:B------:R-:W-:-:S13]  /*5bc0*/  ISETP.GE.AND P0, PT, R181, UR5, PT ;  /* 0x00000005b5007c0c */ /* 0x000fda000bf06270 */
[----:B------:R-:W1:Y:S01]  /*5bd0*/  @!P0 LDC.64 R2, c[0x0][0x218] ;  /* 0x00008600ff028b82 */ /* 0x000e620000000a00 */
[----:B------:R-:W-:Y:S01]  /*5be0*/  @!P0 IADD3 R9, P2, R19, R122, RZ ;  /* 0x0000007a13098210 */ /* 0x000fe20007f5e0ff */
[--C-:B------:R-:W-:Y:S01]  /*5bf0*/  @!P0 IMAD.WIDE.U32 R96, R100, 0x60, R122.reuse ;  /* 0x0000006064608825 */ /* 0x100fe200078e007a */
[----:B------:R2:W-:Y:S03]  /*5c00*/  @P0 STS.128 [R180+0x2000], RZ ;  /* 0x002000ffb4000388 */ /* 0x0005e60000000c00 */
[----:B------:R-:W-:Y:S02]  /*5c10*/  @!P0 IMAD.MOV.U32 R12, RZ, RZ, R122 ;  /* 0x000000ffff0c8224 */ /* 0x000fe400078e007a */
[----:B------:R-:W3:Y:S01]  /*5c20*/  @!P0 LDC.64 R16, c[0x0][0x218] ;  /* 0x00008600ff108b82 */ /* 0x000ee20000000a00 */
[----:B------:R-:W-:Y:S02]  /*5c30*/  @!P0 IMAD.MOV.U32 R13, RZ, RZ, R123 ;  /* 0x000000ffff0d8224 */ /* 0x000fe400078e007b */
[----:B------:R-:W-:-:S02]  /*5c40*/  @!P0 IMAD R11, R101, 0x60, RZ ;  /* 0x00000060650b8824 */ /* 0x000fc400078e02ff */
[----:B------:R-:W-:Y:S02]  /*5c50*/  @!P0 IMAD.MOV.U32 R92, RZ, RZ, R122 ;  /* 0x000000ffff5c8224 */ /* 0x000fe400078e007a */
[--C-:B------:R-:W-:Y:S01]  /*5c60*/  @!P0 IMAD.MOV.U32 R93, RZ, RZ, R123.reuse ;  /* 0x000000ffff5d8224 */ /* 0x100fe200078e007b */
[----:B------:R-:W4:Y:S01]  /*5c70*/  @!P0 LDC.64 R14, c[0x0][0x218] ;  /* 0x00008600ff0e8b82 */ /* 0x000f220000000a00 */
[----:B------:R-:W-:Y:S01]  /*5c80*/  @!P0 IMAD.X R8, R90, 0x1, R123, P2 ;  /* 0x000000015a088824 */ /* 0x000fe200010e067b */
[----:B------:R-:W-:Y:S01]  /*5c90*/  @!P0 IADD3 R25, P2, R19, R96, RZ ;  /* 0x0000006013198210 */ /* 0x000fe20007f5e0ff */
[----:B------:R-:W-:-:S03]  /*5ca0*/  @!P0 IMAD.WIDE.U32 R94, R100, 0x50, R12 ;  /* 0x00000050645e8825 */ /* 0x000fc600078e000c */
[----:B------:R-:W-:Y:S01]  /*5cb0*/  @!P0 IADD3.X R96, R90, R97, R11, P2, !PT ;  /* 0x000000615a608210 */ /* 0x000fe200017fe40b */
[----:B------:R-:W-:Y:S01]  /*5cc0*/  @!P0 IMAD.WIDE.U32 R92, R100, 0x30, R92 ;  /* 0x00000030645c8825 */ /* 0x000fe200078e005c */
[----:B-1----:R-:W-:Y:S01]  /*5cd0*/  @!P0 LEA R162, P6, R9, R2, 0x1 ;  /* 0x0000000209a28211 */ /* 0x002fe200078c08ff */
[----:B------:R-:W1:Y:S01]  /*5ce0*/  @!P0 LDC.64 R12, c[0x0][0x218] ;  /* 0x00008600ff0c8b82 */ /* 0x000e620000000a00 */
[----:B------:R-:W-:Y:S01]  /*5cf0*/  @!P0 IADD3 R23, P4, R19, R94, RZ ;  /* 0x0000005e13178210 */ /* 0x000fe20007f9e0ff */
[----:B------:R-:W-:Y:S01]  /*5d00*/  @!P0 IMAD R33, R101, 0x30, RZ ;  /* 0x0000003065218824 */ /* 0x000fe200078e02ff */
[----:B------:R-:W-:Y:S01]  /*5d10*/  @!P0 LEA.HI.X R163, R9, R3, R8, 0x1, P6 ;  /* 0x0000000309a38211 */ /* 0x000fe200030f0c08 */
[----:B------:R-:W-:Y:S01]  /*5d20*/  @!P0 IMAD R31, R101, 0x50, RZ ;  /* 0x00000050651f8824 */ /* 0x000fe200078e02ff */
[----:B------:R-:W-:-:S03]  /*5d30*/  @!P0 IADD3 R21, P5, R19, R92, RZ ;  /* 0x0000005c13158210 */ /* 0x000fc60007fbe0ff */
[----:B------:R-:W5:Y:S01]  /*5d40*/  @!P0 LDC.64 R10, c[0x0][0x218] ;  /* 0x00008600ff0a8b82 */ /* 0x000f620000000a00 */
[C---:B------:R-:W-:Y:S01]  /*5d50*/  @!P0 IADD3.X R92, R90.reuse, R93, R33, P5, !PT ;  /* 0x0000005d5a5c8210 */ /* 0x040fe20002ffe421 */
[----:B------:R-:W-:Y:S01]  /*5d60*/  @!PT LDS RZ, [RZ] ;  /* 0x00000000fffff984 */ /* 0x000fe20000000800 */
[----:B------:R-:W-:Y:S01]  /*5d70*/  @!PT LDS RZ, [RZ] ;  /* 0x00000000fffff984 */ /* 0x000fe20000000800 */
[----:B------:R-:W-:Y:S01]  /*5d80*/  @!PT LDS RZ, [RZ] ;  /* 0x00000000fffff984 */ /* 0x000fe20000000800 */
[----:B------:R2:W-:Y:S01]  /*5d90*/  @!P0 LDGSTS.E.BYPASS.LTC128B.128 [R180+0x2000], desc[UR12][R162.64] ;  /* 0x02000000a2b48fae */ /* 0x0005e2000b901d4c */
[----:B------:R-:W-:Y:S02]  /*5da0*/  @!P0 IADD3.X R94, R90, R95, R31, P4, !PT ;  /* 0x0000005f5a5e8210 */ /* 0x000fe400027fe41f */
[-C--:B------:R-:W-:Y:S01]  /*5db0*/  @!P0 IADD3 R31, P5, P2, R19, R122.reuse, R176 ;  /* 0x0000007a131f8210 */ /* 0x080fe20007abe0b0 */
[----:B------:R2:W-:Y:S01]  /*5dc0*/  @P0 STS.128 [R180+0x2800], RZ ;  /* 0x002800ffb4000388 */ /* 0x0005e20000000c00 */
[----:B------:R-:W-:Y:S01]  /*5dd0*/  @!P0 LEA R98, P4, R100, R122, 0x5 ;  /* 0x0000007a64628211 */ /* 0x000fe200078828ff */
[----:B------:R-:W2:Y:S01]  /*5de0*/  @!P0 LDC.64 R8, c[0x0][0x218] ;  /* 0x00008600ff088b82 */ /* 0x000ea20000000a00 */
[----:B------:R-:W-:Y:S02]  /*5df0*/  @!P0 IADD3.X R104, R90, R123, R175, P5, P2 ;  /* 0x0000007b5a688210 */ /* 0x000fe40002fe44af */
        /* <DEDUP_REMOVED lines=14> */
[C---:B-1----:R-:W-:Y:S01]  /*5ee0*/  @!P0 LEA R12, P2, R21.reuse, R12, 0x1 ;  /* 0x0000000c150c8211 */ /* 0x042fe200078408ff */
[----:B------:R-:W-:Y:S01]  /*5ef0*/  @!P0 IMAD.X R17, R90, 0x1, R17, P5 ;  /* 0x000000015a118824 */ /* 0x000fe200028e0611 */
[----:B------:R-:W-:Y:S01]  /*5f00*/  @!P0 LEA.HI.X R15, R98, R15, R33, 0x1, P4 ;  /* 0x0000000f620f8211 */ /* 0x000fe200020f0c21 */
[----:B------:R1:W-:Y:S01]  /*5f10*/  @P0 STS.128 [R180+0x3000], RZ ;  /* 0x003000ffb4000388 */ /* 0x0003e20000000c00 */
[C---:B-----5:R-:W-:Y:S02]  /*5f20*/  @!P0 LEA R10, P5, R16.reuse, R10, 0x1 ;  /* 0x0000000a100a8211 */ /* 0x060fe400078a08ff */
[----:B------:R-:W-:Y:S01]  /*5f30*/  @!P0 LEA.HI.X R13, R21, R13, R92, 0x1, P2 ;  /* 0x0000000d150d8211 */ /* 0x000fe200010f0c5c */
[----:B------:R-:W-:Y:S01]  /*5f40*/  @!PT LDS RZ, [RZ] ;  /* 0x00000000fffff984 */ /* 0x000fe20000000800 */
[----:B------:R-:W-:Y:S01]  /*5f50*/  @!PT LDS RZ, [RZ] ;  /* 0x00000000fffff984 */ /* 0x000fe20000000800 */
[----:B------:R-:W-:Y:S01]  /*5f60*/  @!PT LDS RZ, [RZ] ;  /* 0x00000000fffff984 */ /* 0x000fe20000000800 */
[----:B------:R1:W-:Y:S01]  /*5f70*/  @!P0 LDGSTS.E.BYPASS.LTC128B.128 [R180+0x3000], desc[UR12][R14.64] ;  /* 0x030000000eb48fae */ /* 0x0003e2000b901d4c */
[C---:B--2---:R-:W-:Y:S02]  /*5f80*/  @!P0 LEA R8, P4, R23.reuse, R8, 0x1 ;  /* 0x0000000817088211 */ /* 0x044fe400078808ff */
        /* <DEDUP_REMOVED lines=37> */
.L_x_7287:
[----:B------:R-:W-:Y:S05]  /*61e0*/  BSYNC B0 ;  /* 0x0000000000007941 */ /* 0x000fea0003800000 */
.L_x_7286:
[----:B------:R-:W0:Y:S01]  /*61f0*/  LDGDEPBAR ;  /* 0x00000000000079af */ /* 0x000e220000000000 */
[----:B------:R-:W-:-:S04]  /*6200*/  IADD3 R122, P0, R19, R122, RZ ;  /* 0x0000007a137a7210 */ /* 0x000fc80007f1e0ff */
[----:B------:R-:W-:-:S09]  /*6210*/  IADD3.X R123, R90, R123, RZ, P0, !PT ;  /* 0x0000007b5a7b7210 */ /* 0x000fd200007fe4ff */
.L_x_7283:
[----:B-12---:R-:W-:Y:S01]  /*6220*/  FMNMX.FTZ R9, R66, R64, !PT ;  /* 0x0000004042097209 */ /* 0x006fe20007810000 */
        /* <DEDUP_REMOVED lines=85> */
[--C-:B------:R-:W-:Y:S01]  /*6780*/  FFMA.FTZ R40, R86, UR11, -R31.reuse ;  /* 0x0000000b56287c23 */ /* 0x100fe2000801081f */
[--C-:B------:R-:W-:Y:S01]  /*6790*/  FFMA.FTZ R35, R84, UR11, -R31.reuse ;  /* 0x0000000b54237c23 */ /* 0x100fe2000801081f */
[----:B------:R-:W-:Y:S01]  /*67a0*/  FSEL R33, R33, RZ, P0 ;  /* 0x000000ff21217208 */ /* 0x000fe20000000000 */
[----:B------:R-:W1:Y:S01]  /*67b0*/  LDSM.16.MT88.4 R84, [R164+0x6000] ;  /* 0x00600000a454783b */ /* 0x000e620000004200 */
[--C-:B------:R-:W-:Y:S01]  /*67c0*/  FFMA.FTZ R66, R66, UR11, -R31.reuse ;  /* 0x0000000b42427c23 */ /* 0x100fe2000801081f */
[--C-:B------:R-:W-:Y:S01]  /*67d0*/  FFMA.FTZ R41, R36, UR11, -R31.reuse ;  /* 0x0000000b24297c23 */ /* 0x100fe2000801081f */
[----:B------:R-:W-:Y:S01]  /*67e0*/  FFMA.FTZ R5, R76, UR11, -R31 ;  /* 0x0000000b4c057c23 */ /* 0x000fe2000801081f */
[--C-:B------:R-:W-:Y:S01]  /*67f0*/  FFMA.FTZ R106, R88, UR11, -R33.reuse ;  /* 0x0000000b586a7c23 */ /* 0x100fe20008010821 */
[--C-:B------:R-:W-:Y:S01]  /*6800*/  FFMA.FTZ R23, R78, UR11, -R33.reuse ;  /* 0x0000000b4e177c23 */ /* 0x100fe20008010821 */
[--C-:B------:R-:W-:Y:S01]  /*6810*/  FFMA.FTZ R104, R70, UR11, -R33.reuse ;  /* 0x0000000b46687c23 */ /* 0x100fe20008010821 */
[----:B------:R-:W-:Y:S01]  /*6820*/  FFMA.FTZ R37, R68, UR11, -R33 ;  /* 0x0000000b44257c23 */ /* 0x000fe20008010821 */
[----:B------:R-:W2:Y:S01]  /*6830*/  LDSM.16.MT88.4 R76, [R163+0x6000] ;  /* 0x00600000a34c783b */ /* 0x000ea20000004200 */
[----:B------:R-:W-:Y:S01]  /*6840*/  MUFU.EX2 R66, R66 ;  /* 0x0000004200427308 */ /* 0x000fe20000000800 */
[----:B------:R-:W-:Y:S01]  /*6850*/  FFMA.FTZ R36, R82, UR11, -R31 ;  /* 0x0000000b52247c23 */ /* 0x000fe2000801081f */
[--C-:B------:R-:W-:Y:S01]  /*6860*/  FFMA.FTZ R39, R18, UR11, -R33.reuse ;  /* 0x0000000b12277c23 */ /* 0x100fe20008010821 */
[--C-:B------:R-:W-:Y:S01]  /*6870*/  FFMA.FTZ R6, R80, UR11, -R33.reuse ;  /* 0x0000000b50067c23 */ /* 0x100fe20008010821 */
[--C-:B------:R-:W-:Y:S01]  /*6880*/  FFMA.FTZ R25, R74, UR11, -R33.reuse ;  /* 0x0000000b4a197c23 */ /* 0x100fe20008010821 */
[----:B------:R-:W-:Y:S01]  /*6890*/  FFMA.FTZ R4, R72, UR11, -R33 ;  /* 0x0000000b48047c23 */ /* 0x000fe20008010821 */
[----:B------:R-:W3:Y:S01]  /*68a0*/  LDSM.16.MT88.4 R16, [R166+0x6800] ;  /* 0x00680000a610783b */ /* 0x000ee20000004200 */
[--C-:B------:R-:W-:Y:S01]  /*68b0*/  FFMA.FTZ R62, R62, UR11, -R31.reuse ;  /* 0x0000000b3e3e7c23 */ /* 0x100fe2000801081f */
[----:B------:R-:W4:Y:S01]  /*68c0*/  MUFU.EX2 R21, R21 ;  /* 0x0000001500157308 */ /* 0x000f220000000800 */
        /* <DEDUP_REMOVED lines=15> */
[----:B------:R-:W5:Y:S01]  /*69c0*/  MUFU.EX2 R41, R41 ;  /* 0x0000002900297308 */ /* 0x000f620000000800 */
[----:B----4-:R-:W-:Y:S01]  /*69d0*/  F2FP.F16.F32.PACK_AB R68, R21, R66 ;  /* 0x000000421544723e */ /* 0x010fe200000000ff */
        /* <DEDUP_REMOVED lines=14> */
[----:B------:R-:W4:Y:S01]  /*6ac0*/  MUFU.EX2 R23, R23 ;  /* 0x0000001700177308 */ /* 0x000f220000000800 */
[----:B-----5:R-:W-:Y:S01]  /*6ad0*/  F2FP.F16.F32.PACK_AB R70, R41, R64 ;  /* 0x000000402946723e */ /* 0x020fe200000000ff */
[----:B------:R-:W-:Y:S01]  /*6ae0*/  FFMA.FTZ R67, R112, UR11, -R31 ;  /* 0x0000000b70437c23 */ /* 0x000fe2000801081f */
[--C-:B------:R-:W-:Y:S01]  /*6af0*/  FFMA.FTZ R108, R108, UR11, -R33.reuse ;  /* 0x0000000b6c6c7c23 */ /* 0x100fe20008010821 */
[--C-:B------:R-:W-:Y:S01]  /*6b00*/  FFMA.FTZ R110, R22, UR11, -R33.reuse ;  /* 0x0000000b166e7c23 */ /* 0x100fe20008010821 */
[----:B------:R-:W-:Y:S01]  /*6b10*/  FFMA.FTZ R105, R20, UR11, -R33 ;  /* 0x0000000b14697c23 */ /* 0x000fe20008010821 */
[----:B------:R-:W-:Y:S01]  /*6b20*/  FADD.FTZ R21, R66, R21 ;  /* 0x0000001542157221 */ /* 0x000fe20000010000 */
[--C-:B------:R-:W-:Y:S01]  /*6b30*/  FFMA.FTZ R113, R54, UR11, -R31.reuse ;  /* 0x0000000b36717c23 */ /* 0x100fe2000801081f */
        /* <DEDUP_REMOVED lines=9> */
[----:B----4-:R-:W-:Y:S01]  /*6bd0*/  F2FP.F16.F32.PACK_AB R69, R23, R106 ;  /* 0x0000006a1745723e */ /* 0x010fe200000000ff */
[----:B------:R-:W-:Y:S01]  /*6be0*/  FADD.FTZ R23, R106, R23 ;  /* 0x000000176a177221 */ /* 0x000fe20000010000 */
[----:B------:R-:W-:Y:S01]  /*6bf0*/  FFMA.FTZ R30, R30, UR11, -R31 ;  /* 0x0000000b1e1e7c23 */ /* 0x000fe2000801081f */
[----:B------:R-:W-:Y:S01]  /*6c00*/  FFMA.FTZ R34, R34, UR11, -R33 ;  /* 0x0000000b22227c23 */ /* 0x000fe20008010821 */
[----:B------:R-:W-:-:S03]  /*6c10*/  LEA R190, P0, R122, UR8, 0x1 ;  /* 0x000000087abe7c11 */ /* 0x000fc6000f8008ff */
[----:B------:R-:W-:Y:S01]  /*6c20*/  MUFU.EX2 R40, R40 ;  /* 0x0000002800287308 */ /* 0x000fe20000000800 */
[----:B------:R-:W-:-:S07]  /*6c30*/  LEA.HI.X R189, R122, UR9, R123, 0x1, P0 ;  /* 0x000000097abd7c11 */ /* 0x000fce00080f0c7b */
[----:B------:R-:W4:Y:S01]  /*6c40*/  MUFU.EX2 R35, R35 ;  /* 0x0000002300237308 */ /* 0x000f220000000800 */
[C---:B-----5:R-:W-:Y:S01]  /*6c50*/  F2FP.F16.F32.PACK_AB R71, R37.reuse, R104 ;  /* 0x000000682547723e */ /* 0x060fe200000000ff */
[----:B------:R-:W-:Y:S02]  /*6c60*/  FADD.FTZ R104, R104, R23 ;  /* 0x0000001768687221 */ /* 0x000fe40000010000 */
[----:B------:R-:W-:Y:S02]  /*6c70*/  LDSM.16.MT88.4 R20, [R164+0x8800] ;  /* 0x00880000a414783b */ /* 0x000fe40000004200 */
[----:B------:R-:W-:Y:S01]  /*6c80*/  FADD.FTZ R104, R37, R104 ;  /* 0x0000006825687221 */ /* 0x000fe20000010000 */
[----:B------:R-:W-:Y:S01]  /*6c90*/  FFMA.FTZ R37, R38, UR11, -R33 ;  /* 0x0000000b26257c23 */ /* 0x000fe20008010821 */
[C---:B-1----:R-:W-:Y:S01]  /*6ca0*/  HMMA.16816.F32 R88, R68.reuse, R84, RZ ;  /* 0x000000544458723c */ /* 0x042fe200000018ff */
        /* <DEDUP_REMOVED lines=10> */
[C---:B------:R-:W-:Y:S05]  /*6d50*/  HMMA.16816.F32 R72, R68.reuse, R8, RZ ;  /* 0x000000084448723c */ /* 0x040fea00000018ff */
[----:B------:R-:W2:Y:S01]  /*6d60*/  MUFU.EX2 R4, R4 ;  /* 0x0000000400047308 */ /* 0x000ea20000000800 */
[----:B------:R-:W-:Y:S01]  /*6d70*/  HMMA.16816.F32 R68, R68, R10, RZ ;  /* 0x0000000a4444723c */ /* 0x000fe200000018ff */
[----:B----4-:R-:W-:-:S02]  /*6d80*/  F2FP.F16.F32.PACK_AB R8, R35, R40 ;  /* 0x000000282308723e */ /* 0x010fc400000000ff */
[----:B-1----:R-:W-:Y:S01]  /*6d90*/  F2FP.F16.F32.PACK_AB R9, R6, R39 ;  /* 0x000000270609723e */ /* 0x002fe200000000ff */
[----:B------:R-:W-:-:S03]  /*6da0*/  FADD.FTZ R39, R39, R104 ;  /* 0x0000006827277221 */ /* 0x000fc60000010000 */
        /* <DEDUP_REMOVED lines=9> */
[C---:B---3--:R-:W-:Y:S06]  /*6e40*/  HMMA.16816.F32 R96, R8.reuse, R16, R96 ;  /* 0x000000100860723c */ /* 0x048fec0000001860 */
        /* <DEDUP_REMOVED lines=107> */
[----:B------:R-:W-:Y:S01]  /*7500*/  FADD.FTZ R13, R41, R64 ;  /* 0x00000040290d7221 */ /* 0x000fe20000010000 */
[----:B------:R-:W-:Y:S01]  /*7510*/  F2FP.F16.F32.PACK_AB R12, R52, R113 ;  /* 0x00000071340c723e */ /* 0x000fe200000000ff */
[----:B------:R-:W2:Y:S01]  /*7520*/  MUFU.EX2 R41, R44 ;  /* 0x0000002c00297308 */ /* 0x000ea20000000800 */
[----:B------:R-:W5:Y:S01]  /*7530*/  LDSM.16.MT88.4 R8, [R163+0x9000] ;  /* 0x00900000a308783b */ /* 0x000f620000004200 */
[----:B------:R-:W-:-:S02]  /*7540*/  FADD.FTZ R40, R40, R13 ;  /* 0x0000000d28287221 */ /* 0x000fc40000010000 */
[----:B-1----:R-:W-:Y:S02]  /*7550*/  F2FP.F16.F32.PACK_AB R14, R111, R50 ;  /* 0x000000326f0e723e */ /* 0x002fe400000000ff */
[----:B------:R-:W-:Y:S01]  /*7560*/  FADD.FTZ R13, R35, R40 ;  /* 0x00000028230d7221 */ /* 0x000fe20000010000 */
[----:B------:R-:W-:Y:S01]  /*7570*/  FFMA.FTZ R35, R28, UR11, -R31 ;  /* 0x0000000b1c237c23 */ /* 0x000fe2000801081f */
[----:B------:R-:W-:Y:S01]  /*7580*/  FADD.FTZ R28, R6, R39 ;  /* 0x00000027061c7221 */ /* 0x000fe20000010000 */
[----:B----4-:R-:W-:Y:S01]  /*7590*/  F2FP.F16.F32.PACK_AB R15, R37, R42 ;  /* 0x0000002a250f723e */ /* 0x010fe200000000ff */
[----:B------:R-:W-:Y:S01]  /*75a0*/  FADD.FTZ R38, R36, R13 ;  /* 0x0000000d24267221 */ /* 0x000fe20000010000 */
[--C-:B------:R-:W-:Y:S01]  /*75b0*/  FFMA.FTZ R40, R27, UR11, -R31.reuse ;  /* 0x0000000b1b287c23 */ /* 0x100fe2000801081f */
[----:B------:R-:W-:Y:S01]  /*75c0*/  FADD.FTZ R25, R25, R28 ;  /* 0x0000001c19197221 */ /* 0x000fe20000010000 */
[----:B------:R1:W-:Y:S01]  /*75d0*/  MUFU.EX2 R6, R30 ;  /* 0x0000001e00067308 */ /* 0x0003e20000000800 */
[----:B--2---:R-:W-:Y:S01]  /*75e0*/  F2FP.F16.F32.PACK_AB R13, R41, R46 ;  /* 0x0000002e290d723e */ /* 0x004fe200000000ff */
[----:B------:R-:W-:-:S06]  /*75f0*/  FFMA.FTZ R44, R29, UR11, -R31 ;  /* 0x0000000b1d2c7c23 */ /* 0x000fcc000801081f */
[----:B------:R-:W-:Y:S01]  /*7600*/  MUFU.EX2 R35, R35 ;  /* 0x0000002300237308 */ /* 0x000fe20000000800 */
[C---:B------:R-:W-:Y:S07]  /*7610*/  HMMA.16816.F32 R96, R12.reuse, R20, R96 ;  /* 0x000000140c60723c */ /* 0x040fee0000001860 */
[----:B------:R-:W2:Y:S01]  /*7620*/  MUFU.EX2 R39, R44 ;  /* 0x0000002c00277308 */ /* 0x000ea20000000800 */
[C---:B------:R-:W-:Y:S01]  /*7630*/  HMMA.16816.F32 R92, R12.reuse, R22, R92 ;  /* 0x000000160c5c723c */ /* 0x040fe2000000185c */
[----:B------:R-:W-:Y:S01]  /*7640*/  FADD.FTZ R21, R4, R25 ;  /* 0x0000001904157221 */ /* 0x000fe20000010000 */
[--C-:B------:R-:W-:Y:S01]  /*7650*/  FFMA.FTZ R20, R26, UR11, -R33.reuse ;  /* 0x0000000b1a147c23 */ /* 0x100fe20008010821 */
[----:B-1----:R-:W1:Y:S01]  /*7660*/  LDSM.16.MT88.4 R28, [R162+0x9000] ;  /* 0x00900000a21c783b */ /* 0x002e620000004200 */
[----:B------:R-:W-:Y:S01]  /*7670*/  FFMA.FTZ R4, R24, UR11, -R33 ;  /* 0x0000000b18047c23 */ /* 0x000fe20008010821 */
[----:B------:R-:W-:Y:S01]  /*7680*/  FADD.FTZ R60, R60, R21 ;  /* 0x000000153c3c7221 */ /* 0x000fe20000010000 */
[----:B------:R-:W-:Y:S01]  /*7690*/  FFMA.FTZ R33, R32, UR11, -R33 ;  /* 0x0000000b20217c23 */ /* 0x000fe20008010821 */
[----:B------:R-:W-:Y:S01]  /*76a0*/  FADD.FTZ R23, R5, R38 ;  /* 0x0000002605177221 */ /* 0x000fe20000010000 */
[----:B------:R-:W4:Y:S01]  /*76b0*/  MUFU.EX2 R36, R40 ;  /* 0x0000002800247308 */ /* 0x000f220000000800 */
[----:B------:R-:W-:Y:S01]  /*76c0*/  FADD.FTZ R47, R47, R60 ;  /* 0x0000003c2f2f7221 */ /* 0x000fe20000010000 */
[----:B---3--:R-:W-:Y:S01]  /*76d0*/  HMMA.16816.F32 R88, R12, R16, R88 ;  /* 0x000000100c58723c */ /* 0x008fe20000001858 */
[----:B------:R-:W-:Y:S01]  /*76e0*/  FADD.FTZ R62, R62, R23 ;  /* 0x000000173e3e7221 */ /* 0x000fe20000010000 */
[----:B------:R-:W3:Y:S01]  /*76f0*/  LDSM.16.MT88.4 R24, [R166+0x9800] ;  /* 0x00980000a618783b */ /* 0x000ee20000004200 */
[----:B------:R-:W-:-:S02]  /*7700*/  FADD.FTZ R56, R56, R47 ;  /* 0x0000002f38387221 */ /* 0x000fc40000010000 */
[----:B------:R-:W-:Y:S01]  /*7710*/  FADD.FTZ R49, R49, R62 ;  /* 0x0000003e31317221 */ /* 0x000fe20000010000 */
[----:B------:R4:W-:Y:S01]  /*7720*/  MUFU.EX2 R5, R20 ;  /* 0x0000001400057308 */ /* 0x0009e20000000800 */
[----:B------:R-:W-:Y:S01]  /*7730*/  FADD.FTZ R43, R43, R56 ;  /* 0x000000382b2b7221 */ /* 0x000fe20000010000 */
[C---:B-----5:R-:W-:Y:S01]  /*7740*/  HMMA.16816.F32 R80, R12.reuse, R8, R80 ;  /* 0x000000080c50723c */ /* 0x060fe20000001850 */
[----:B------:R-:W-:Y:S02]  /*7750*/  FADD.FTZ R58, R58, R49 ;  /* 0x000000313a3a7221 */ /* 0x000fe40000010000 */
[----:B------:R-:W-:Y:S02]  /*7760*/  FADD.FTZ R134, R134, R43 ;  /* 0x0000002b86867221 */ /* 0x000fe40000010000 */
[----:B------:R-:W-:Y:S01]  /*7770*/  FADD.FTZ R45, R45, R58 ;  /* 0x0000003a2d2d7221 */ /* 0x000fe20000010000 */
[----:B------:R-:W5:Y:S01]  /*7780*/  MUFU.EX2 R4, R4 ;  /* 0x0000000400047308 */ /* 0x000f620000000800 */
[----:B------:R-:W-:Y:S01]  /*7790*/  FADD.FTZ R55, R55, R134 ;  /* 0x0000008637377221 */ /* 0x000fe20000010000 */
[----:B------:R-:W-:Y:S01]  /*77a0*/  HMMA.16816.F32 R76, R12, R10, R76 ;  /* 0x0000000a0c4c723c */ /* 0x000fe2000000184c */
[----:B------:R-:W-:Y:S01]  /*77b0*/  FADD.FTZ R136, R136, R45 ;  /* 0x0000002d88887221 */ /* 0x000fe20000010000 */
[----:B--2---:R-:W-:Y:S01]  /*77c0*/  F2FP.F16.F32.PACK_AB R8, R39, R6 ;  /* 0x000000062708723e */ /* 0x004fe200000000ff */
[----:B------:R-:W-:-:S02]  /*77d0*/  FADD.FTZ R130, R130, R55 ;  /* 0x0000003782827221 */ /* 0x000fc40000010000 */
[----:B------:R-:W-:Y:S01]  /*77e0*/  FADD.FTZ R57, R57, R136 ;  /* 0x0000008839397221 */ /* 0x000fe20000010000 */
[----:B------:R-:W2:Y:S01]  /*77f0*/  MUFU.EX2 R33, R33 ;  /* 0x0000002100217308 */ /* 0x000ea20000000800 */
[----:B----4-:R-:W4:Y:S01]  /*7800*/  LDSM.16.MT88.4 R20, [R164+0x9800] ;  /* 0x00980000a414783b */ /* 0x010f220000004200 */
[----:B------:R-:W-:Y:S01]  /*7810*/  FADD.FTZ R51, R51, R130 ;  /* 0x0000008233337221 */ /* 0x000fe20000010000 */
[----:B------:R-:W-:Y:S01]  /*7820*/  FADD.FTZ R132, R132, R57 ;  /* 0x0000003984847221 */ /* 0x000fe20000010000 */
[----:B------:R-:W-:Y:S01]  /*7830*/  F2FP.F16.F32.PACK_AB R10, R36, R35 ;  /* 0x00000023240a723e */ /* 0x000fe200000000ff */
[C---:B------:R-:W-:Y:S01]  /*7840*/  HMMA.16816.F32 R84, R12.reuse, R18, R84 ;  /* 0x000000120c54723c */ /* 0x040fe20000001854 */
[----:B------:R-:W-:Y:S01]  /*7850*/  FADD.FTZ R146, R146, R51 ;  /* 0x0000003392927221 */ /* 0x000fe20000010000 */
[----:B------:R-:W-:Y:S01]  /*7860*/  FADD.FTZ R53, R53, R132 ;  /* 0x0000008435357221 */ /* 0x000fe20000010000 */
[----:B------:R-:W4:Y:S01]  /*7870*/  LDSM.16.MT88.4 R16, [R163+0x9800] ;  /* 0x00980000a310783b */ /* 0x000f220000004200 */
[----:B-----5:R-:W-:Y:S01]  /*7880*/  F2FP.F16.F32.PACK_AB R9, R4, R5 ;  /* 0x000000050409723e */ /* 0x020fe200000000ff */
[----:B------:R-:W-:Y:S01]  /*7890*/  FADD.FTZ R146, R63, R146 ;  /* 0x000000923f927221 */ /* 0x000fe20000010000 */
[----:B------:R-:W-:Y:S01]  /*78a0*/  FADD.FTZ R150, R150, R53 ;  /* 0x0000003596967221 */ /* 0x000fe20000010000 */
[----:B-1----:R-:W-:Y:S02]  /*78b0*/  HMMA.16816.F32 R72, R12, R28, R72 ;  /* 0x0000001c0c48723c */ /* 0x002fe40000001848 */
[----:B------:R-:W-:Y:S01]  /*78c0*/  FADD.FTZ R59, R59, R146 ;  /* 0x000000923b3b7221 */ /* 0x000fe20000010000 */
[----:B------:R-:W-:Y:S01]  /*78d0*/  FADD.FTZ R65, R65, R150 ;  /* 0x0000009641417221 */ /* 0x000fe20000010000 */
[----:B--2---:R-:W-:-:S02]  /*78e0*/  F2FP.F16.F32.PACK_AB R11, R33, R34 ;  /* 0x00000022210b723e */ /* 0x004fc400000000ff */
[----:B------:R-:W-:Y:S01]  /*78f0*/  FADD.FTZ R138, R138, R59 ;  /* 0x0000003b8a8a7221 */ /* 0x000fe20000010000 */
[----:B------:R-:W-:Y:S01]  /*7900*/  FADD.FTZ R140, R140, R65 ;  /* 0x000000418c8c7221 */ /* 0x000fe20000010000 */
[----:B------:R-:W-:Y:S01]  /*7910*/  HMMA.16816.F32 R68, R12, R30, R68 ;  /* 0x0000001e0c44723c */ /* 0x000fe20000001844 */
[----:B------:R-:W1:Y:S01]  /*7920*/  LDSM.16.MT88.4 R12, [R162+0x9800] ;  /* 0x00980000a20c783b */ /* 0x000e620000004200 */
[----:B------:R-:W-:Y:S01]  /*7930*/  FADD.FTZ R109, R109, R138 ;  /* 0x0000008a6d6d7221 */ /* 0x000fe20000010000 */
[----:B------:R-:W-:-:S03]  /*7940*/  FADD.FTZ R140, R61, R140 ;  /* 0x0000008c3d8c7221 */ /* 0x000fc60000010000 */
[----:B------:R-:W-:Y:S01]  /*7950*/  FADD.FTZ R109, R108, R109 ;  /* 0x0000006d6c6d7221 */ /* 0x000fe20000010000 */
[----:B---3--:R-:W-:Y:S03]  /*7960*/  HMMA.16816.F32 R96, R8, R24, R96 ;  /* 0x000000180860723c */ /* 0x008fe60000001860 */
[----:B------:R-:W-:-:S03]  /*7970*/  FADD.FTZ R110, R110, R109 ;  /* 0x0000006d6e6e7221 */ /* 0x000fc60000010000 */
[----:B------:R-:W-:Y:S01]  /*7980*/  HMMA.16816.F32 R92, R8, R26, R92 ;  /* 0x0000001a085c723c */ /* 0x000fe2000000185c */
[----:B------:R-:W-:-:S04]  /*7990*/  FADD.FTZ R105, R105, R110 ;  /* 0x0000006e69697221 */ /* 0x000fc80000010000 */
[----:B------:R-:W-:Y:S01]  /*79a0*/  FADD.FTZ R46, R46, R105 ;  /* 0x000000692e2e7221 */ /* 0x000fe20000010000 */
[----:B----4-:R-:W-:Y:S03]  /*79b0*/  HMMA.16816.F32 R88, R8, R20, R88 ;  /* 0x000000140858723c */ /* 0x010fe60000001858 */
        /* <DEDUP_REMOVED lines=89> */
.L_x_7289:
[----:B------:R-:W-:-:S04]  /*7f50*/  LEA R5, -R120, RZ, 0x7 ;  /* 0x000000ff78057211 */ /* 0x000fc800078e39ff */
[----:B------:R-:W-:-:S07]  /*7f60*/  SHF.R.S32.HI R4, RZ, 0x1f, R5 ;  /* 0x0000001fff047819 */ /* 0x000fce0000011405 */
.L_x_7290:
        /* <DEDUP_REMOVED lines=47> */
[----:B------:R-:W-:Y:S01]  /*8260*/  @!P0 LDGSTS.E.BYPASS.LTC128B.128 [R180+0x6000], desc[UR12][R194.64] ;  /* 0x06000000c2b48fae */ /* 0x000fe2000b901d4c */
        /* <DEDUP_REMOVED lines=47> */
[----:B------:R-:W4:Y:S04]  /*8560*/  LDSM.16.M88.4 R40, [R171+0x3000] ;  /* 0x00300000ab28783b */ /* 0x000f280000000200 */
[----:B------:R-:W5:Y:S04]  /*8570*/  LDSM.16.M88.4 R32, [R171+0x3800] ;  /* 0x00380000ab20783b */ /* 0x000f680000000200 */
[----:B------:R-:W-:Y:S04]  /*8580*/  LDSM.16.M88.4 R64, [R170] ;  /* 0x00000000aa40783b */ /* 0x000fe80000000200 */
[----:B------:R-:W5:Y:S04]  /*8590*/  LDSM.16.M88.4 R28, [R165+0x2000] ;  /* 0x00200000a51c783b */ /* 0x000f680000000200 */
[----:B--2---:R-:W2:Y:S04]  /*85a0*/  LDSM.16.M88.4 R24, [R171+0x4000] ;  /* 0x00400000ab18783b */ /* 0x004ea80000000200 */
        /* <DEDUP_REMOVED lines=27> */
[C---:B-1----:R-:W-:Y:S06]  /*8760*/  HMMA.16816.F32 R20, R112.reuse, R116, RZ ;  /* 0x000000747014723c */ /* 0x042fec00000018ff */
        /* <DEDUP_REMOVED lines=45> */
[C---:B--2---:R-:W-:Y:S06]  /*8a40*/  HMMA.16816.F32 R44, R52.reuse, R112, R44 ;  /* 0x00000070342c723c */ /* 0x044fec000000182c */
[C---:B------:R-:W-:Y:S01]  /*8a50*/  HMMA.16816.F32 R40, R52.reuse, R114, R40 ;  /* 0x000000723428723c */ /* 0x040fe20000001828 */
[----:B------:R-:W1:Y:S05]  /*8a60*/  LDSM.16.M88.4 R112, [R102+0x2000] ;  /* 0x002000006670783b */ /* 0x000e6a0000000200 */
[C---:B------:R-:W-:Y:S01]  /*8a70*/  HMMA.16816.F32 R12, R52.reuse, R66, R12 ;  /* 0x00000042340c723c */ /* 0x040fe2000000180c */
[----:B------:R-:W2:Y:S05]  /*8a80*/  LDSM.16.M88.4 R64, [R102+0x1800] ;  /* 0x001800006640783b */ /* 0x000eaa0000000200 */
[----:B------:R-:W-:Y:S01]  /*8a90*/  HMMA.16816.F32 R8, R52, R48, R8 ;  /* 0x000000303408723c */ /* 0x000fe20000001808 */
[----:B------:R-:W-:Y:S01]  /*8aa0*/  FMUL.FTZ R19, R19, UR10 ;  /* 0x0000000a13137c20 */ /* 0x000fe20008410000 */
[----:B------:R-:W-:-:S04]  /*8ab0*/  FMUL.FTZ R16, R16, UR10 ;  /* 0x0000000a10107c20 */ /* 0x000fc80008410000 */
[----:B------:R-:W-:Y:S01]  /*8ac0*/  HMMA.16816.F32 R4, R52, R50, R4 ;  /* 0x000000323404723c */ /* 0x000fe20000001804 */
[----:B------:R-:W3:Y:S01]  /*8ad0*/  LDSM.16.M88.4 R48, [R102+0x2800] ;  /* 0x002800006630783b */ /* 0x000ee20000000200 */
[----:B------:R-:W-:Y:S01]  /*8ae0*/  FMUL.FTZ R44, R44, UR10 ;  /* 0x0000000a2c2c7c20 */ /* 0x000fe20008410000 */
[----:B------:R-:W-:Y:S01]  /*8af0*/  FMUL.FTZ R46, R46, UR10 ;  /* 0x0000000a2e2e7c20 */ /* 0x000fe20008410000 */
[----:B------:R-:W-:Y:S02]  /*8b00*/  FMUL.FTZ R47, R47, UR10 ;  /* 0x0000000a2f2f7c20 */ /* 0x000fe40008410000 */
[----:B------:R-:W-:Y:S01]  /*8b10*/  MUFU.TANH R133, R44 ;  /* 0x0000002c00857308 */ /* 0x000fe20000002400 */
[----:B------:R-:W-:Y:S01]  /*8b20*/  FMUL.FTZ R42, R42, UR10 ;  /* 0x0000000a2a2a7c20 */ /* 0x000fe20008410000 */
[----:B------:R-:W-:Y:S01]  /*8b30*/  FMUL.FTZ R40, R40, UR10 ;  /* 0x0000000a28287c20 */ /* 0x000fe20008410000 */
[----:B------:R-:W-:-:S03]  /*8b40*/  FMUL.FTZ R43, R43, UR10 ;  /* 0x0000000a2b2b7c20 */ /* 0x000fc60008410000 */
[----:B------:R-:W-:Y:S01]  /*8b50*/  FMUL.FTZ R12, R12, UR10 ;  /* 0x0000000a0c0c7c20 */ /* 0x000fe20008410000 */
[----:B------:R-:W-:Y:S01]  /*8b60*/  FMUL.FTZ R14, R14, UR10 ;  /* 0x0000000a0e0e7c20 */ /* 0x000fe20008410000 */
[----:B------:R-:W-:Y:S01]  /*8b70*/  FMUL.FTZ R13, R13, UR10 ;  /* 0x0000000a0d0d7c20 */ /* 0x000fe20008410000 */
[----:B------:R-:W-:Y:S01]  /*8b80*/  FMUL.FTZ R15, R15, UR10 ;  /* 0x0000000a0f0f7c20 */ /* 0x000fe20008410000 */
[----:B------:R-:W-:Y:S02]  /*8b90*/  MUFU.TANH R127, R12 ;  /* 0x0000000c007f7308 */ /* 0x000fe40000002400 */
[----:B------:R-:W-:Y:S01]  /*8ba0*/  FMUL.FTZ R8, R8, UR10 ;  /* 0x0000000a08087c20 */ /* 0x000fe20008410000 */
[----:B------:R-:W-:Y:S01]  /*8bb0*/  FMUL.FTZ R11, R11, UR10 ;  /* 0x0000000a0b0b7c20 */ /* 0x000fe20008410000 */
[C---:B-1----:R-:W-:Y:S04]  /*8bc0*/  HMMA.16816.F32 R28, R52.reuse, R112, R28 ;  /* 0x00000070341c723c */ /* 0x042fe8000000181c */
[----:B------:R-:W-:Y:S01]  /*8bd0*/  FMUL.FTZ R7, R7, UR10 ;  /* 0x0000000a07077c20 */ /* 0x000fe20008410000 */
[----:B------:R-:W-:Y:S01]  /*8be0*/  FMUL.FTZ R6, R6, UR10 ;  /* 0x0000000a06067c20 */ /* 0x000fe20008410000 */
[----:B------:R-:W-:Y:S01]  /*8bf0*/  MUFU.TANH R137, R8 ;  /* 0x0000000800897308 */ /* 0x000fe20000002400 */
[----:B------:R-:W-:Y:S01]  /*8c00*/  FMUL.FTZ R4, R4, UR10 ;  /* 0x0000000a04047c20 */ /* 0x000fe20008410000 */
[----:B------:R-:W-:Y:S01]  /*8c10*/  FMUL.FTZ R5, R5, UR10 ;  /* 0x0000000a05057c20 */ /* 0x000fe20008410000 */
[C---:B------:R-:W-:Y:S01]  /*8c20*/  HMMA.16816.F32 R24, R52.reuse, R114, R24 ;  /* 0x000000723418723c */ /* 0x040fe20000001818 */
[----:B------:R-:W1:Y:S04]  /*8c30*/  LDSM.16.M88.4 R112, [R102+0x3000] ;  /* 0x003000006670783b */ /* 0x000e680000000200 */
[----:B------:R-:W-:Y:S01]  /*8c40*/  MUFU.TANH R147, R6 ;  /* 0x0000000600937308 */ /* 0x000fe20000002400 */
[C---:B--2---:R-:W-:Y:S06]  /*8c50*/  HMMA.16816.F32 R36, R52.reuse, R64, R36 ;  /* 0x000000403424723c */ /* 0x044fec0000001824 */
[----:B------:R-:W-:Y:S01]  /*8c60*/  HMMA.16816.F32 R32, R52, R66, R32 ;  /* 0x000000423420723c */ /* 0x000fe20000001820 */
[----:B------:R-:W2:Y:S01]  /*8c70*/  LDSM.16.M88.4 R64, [R102+0x3800] ;  /* 0x003800006640783b */ /* 0x000ea20000000200 */
[----:B------:R4:W-:Y:S01]  /*8c80*/  MUFU.TANH R139, R14 ;  /* 0x0000000e008b7308 */ /* 0x0009e20000002400 */
[----:B------:R-:W-:-:S04]  /*8c90*/  DEPBAR.LE SB0, 0x0 ;  /* 0x000080000000791a */ /* 0x000fc80000000000 */
[C---:B---3--:R-:W-:Y:S01]  /*8ca0*/  HMMA.16816.F32 R20, R52.reuse, R48, R20 ;  /* 0x000000303414723c */ /* 0x048fe20000001814 */
[----:B------:R-:W-:Y:S01]  /*8cb0*/  FMUL.FTZ R28, R28, UR10 ;  /* 0x0000000a1c1c7c20 */ /* 0x000fe20008410000 */
[----:B------:R-:W-:Y:S01]  /*8cc0*/  FMUL.FTZ R30, R30, UR10 ;  /* 0x0000000a1e1e7c20 */ /* 0x000fe20008410000 */
[----:B------:R3:W-:Y:S02]  /*8cd0*/  MUFU.TANH R121, R15 ;  /* 0x0000000f00797308 */ /* 0x0007e40000002400 */
[----:B------:R-:W-:Y:S01]  /*8ce0*/  FMUL.FTZ R24, R24, UR10 ;  /* 0x0000000a18187c20 */ /* 0x000fe20008410000 */
[C---:B------:R-:W-:Y:S01]  /*8cf0*/  HMMA.16816.F32 R116, R52.reuse, R50, R116 ;  /* 0x000000323474723c */ /* 0x040fe20000001874 */
[----:B------:R-:W-:Y:S01]  /*8d00*/  FMUL.FTZ R49, R17, UR10 ;  /* 0x0000000a11317c20 */ /* 0x000fe20008410000 */
[----:B------:R-:W-:Y:S01]  /*8d10*/  FMUL.FTZ R17, R18, UR10 ;  /* 0x0000000a12117c20 */ /* 0x000fe20008410000 */
[----:B------:R-:W-:Y:S02]  /*8d20*/  FMUL.FTZ R26, R26, UR10 ;  /* 0x0000000a1a1a7c20 */ /* 0x000fe40008410000 */
[----:B------:R5:W-:Y:S01]  /*8d30*/  MUFU.TANH R135, R4 ;  /* 0x0000000400877308 */ /* 0x000be20000002400 */
[----:B----4-:R-:W-:Y:S01]  /*8d40*/  FMUL.FTZ R14, R27, UR10 ;  /* 0x0000000a1b0e7c20 */ /* 0x010fe20008410000 */
[----:B------:R-:W-:Y:S01]  /*8d50*/  FMUL.FTZ R51, R9, UR10 ;  /* 0x0000000a09337c20 */ /* 0x000fe20008410000 */
[----:B------:R-:W-:Y:S01]  /*8d60*/  FMUL.FTZ R9, R10, UR10 ;  /* 0x0000000a0a097c20 */ /* 0x000fe20008410000 */
[----:B------:R-:W-:Y:S01]  /*8d70*/  FMUL.FTZ R36, R36, UR10 ;  /* 0x0000000a24247c20 */ /* 0x000fe20008410000 */
[----:B------:R-:W-:Y:S01]  /*8d80*/  FMUL.FTZ R38, R38, UR10 ;  /* 0x0000000a26267c20 */ /* 0x000fe20008410000 */
[----:B------:R-:W-:Y:S01]  /*8d90*/  FMUL.FTZ R33, R33, UR10 ;  /* 0x0000000a21217c20 */ /* 0x000fe20008410000 */
[----:B------:R-:W-:Y:S01]  /*8da0*/  FMUL.FTZ R34, R34, UR10 ;  /* 0x0000000a22227c20 */ /* 0x000fe20008410000 */
[----:B------:R-:W4:Y:S01]  /*8db0*/  MUFU.TANH R49, R49 ;  /* 0x0000003100317308 */ /* 0x000f220000002400 */
[----:B------:R-:W-:Y:S01]  /*8dc0*/  FMUL.FTZ R35, R35, UR10 ;  /* 0x0000000a23237c20 */ /* 0x000fe20008410000 */
[----:B------:R-:W-:Y:S01]  /*8dd0*/  FMUL.FTZ R32, R32, UR10 ;  /* 0x0000000a20207c20 */ /* 0x000fe20008410000 */
[C---:B-1----:R-:W-:Y:S01]  /*8de0*/  HMMA.16816.F32 R56, R52.reuse, R112, R56 ;  /* 0x000000703438723c */ /* 0x042fe20000001838 */
[----:B---3--:R-:W-:Y:S01]  /*8df0*/  FMUL.FTZ R15, R41, UR10 ;  /* 0x0000000a290f7c20 */ /* 0x008fe20008410000 */
[----:B------:R-:W-:Y:S01]  /*8e00*/  FMUL.FTZ R12, R21, UR10 ;  /* 0x0000000a150c7c20 */ /* 0x000fe20008410000 */
[----:B------:R-:W-:Y:S01]  /*8e10*/  FMUL.FTZ R20, R20, UR10 ;  /* 0x0000000a14147c20 */ /* 0x000fe20008410000 */
[----:B------:R-:W-:Y:S01]  /*8e20*/  FMUL.FTZ R22, R22, UR10 ;  /* 0x0000000a16167c20 */ /* 0x000fe20008410000 */
[----:B------:R1:W-:Y:S01]  /*8e30*/  MUFU.TANH R113, R7 ;  /* 0x0000000700717308 */ /* 0x0003e20000002400 */
[C---:B------:R-:W-:Y:S01]  /*8e40*/  HMMA.16816.F32 R108, R52.reuse, R114, R108 ;  /* 0x00000072346c723c */ /* 0x040fe2000000186c */
[----:B-----5:R-:W-:Y:S01]  /*8e50*/  FMUL.FTZ R4, R29, UR10 ;  /* 0x0000000a1d047c20 */ /* 0x020fe20008410000 */
[----:B------:R-:W-:Y:S01]  /*8e60*/  FMUL.FTZ R116, R116, UR10 ;  /* 0x0000000a74747c20 */ /* 0x000fe20008410000 */
[----:B------:R-:W-:Y:S01]  /*8e70*/  FMUL.FTZ R23, R23, UR10 ;  /* 0x0000000a17177c20 */ /* 0x000fe20008410000 */
[----:B------:R-:W-:Y:S01]  /*8e80*/  FMUL.FTZ R118, R118, UR10 ;  /* 0x0000000a76767c20 */ /* 0x000fe20008410000 */
[----:B------:R-:W-:Y:S01]  /*8e90*/  FMUL.FTZ R117, R117, UR10 ;  /* 0x0000000a75757c20 */ /* 0x000fe20008410000 */
[----:B--2---:R-:W-:Y:S01]  /*8ea0*/  HMMA.16816.F32 R104, R52, R66, R104 ;  /* 0x000000423468723c */ /* 0x004fe20000001868 */
[----:B------:R2:W3:Y:S01]  /*8eb0*/  MUFU.TANH R67, R19 ;  /* 0x0000001300437308 */ /* 0x0004e20000002400 */
[----:B------:R-:W-:-:S04]  /*8ec0*/  FMUL.FTZ R119, R119, UR10 ;  /* 0x0000000a77777c20 */ /* 0x000fc80008410000 */
[----:B------:R-:W-:Y:S03]  /*8ed0*/  HMMA.16816.F32 R60, R52, R64, R60 ;  /* 0x00000040343c723c */ /* 0x000fe6000000183c */
[----:B------:R3:W-:Y:S01]  /*8ee0*/  MUFU.TANH R115, R11 ;  /* 0x0000000b00737308 */ /* 0x0007e20000002400 */
[----:B-1----:R-:W-:Y:S02]  /*8ef0*/  IMAD.SHL.U32 R7, R179, 0x80, RZ ;  /* 0x00000080b3077824 */ /* 0x002fe400078e00ff */
[----:B------:R-:W-:Y:S01]  /*8f00*/  FMUL.FTZ R56, R56, UR10 ;  /* 0x0000000a38387c20 */ /* 0x000fe20008410000 */
[----:B------:R-:W-:Y:S01]  /*8f10*/  FMUL.FTZ R58, R58, UR10 ;  /* 0x0000000a3a3a7c20 */ /* 0x000fe20008410000 */
[----:B------:R-:W-:Y:S01]  /*8f20*/  FMUL.FTZ R57, R57, UR10 ;  /* 0x0000000a39397c20 */ /* 0x000fe20008410000 */
[----:B------:R-:W-:Y:S01]  /*8f30*/  LOP3.LUT R10, R7, R186, RZ, 0xfc, !PT ;  /* 0x000000ba070a7212 */ /* 0x000fe200078efcff */
[----:B------:R-:W-:Y:S01]  /*8f40*/  FMUL.FTZ R59, R59, UR10 ;  /* 0x0000000a3b3b7c20 */ /* 0x000fe20008410000 */
[----:B------:R-:W-:Y:S01]  /*8f50*/  LOP3.LUT R8, R7, 0x8, R186, 0xfe, !PT ;  /* 0x0000000807087812 */ /* 0x000fe200078efeba */
[----:B------:R1:W-:Y:S01]  /*8f60*/  MUFU.TANH R55, R13 ;  /* 0x0000000d00377308 */ /* 0x0003e20000002400 */
[----:B--2---:R-:W-:Y:S01]  /*8f70*/  FMUL.FTZ R19, R45, UR10 ;  /* 0x0000000a2d137c20 */ /* 0x004fe20008410000 */
[----:B------:R-:W-:Y:S01]  /*8f80*/  VIADD R6, R10, 0x1 ;  /* 0x000000010a067836 */ /* 0x000fe20000000000 */
[-C--:B------:R-:W-:Y:S01]  /*8f90*/  ISETP.GE.AND P5, PT, R8, R125.reuse, PT ;  /* 0x0000007d0800720c */ /* 0x080fe20003fa6270 */
[----:B------:R-:W-:Y:S01]  /*8fa0*/  VIADD R18, R10, 0x9 ;  /* 0x000000090a127836 */ /* 0x000fe20000000000 */
[-C--:B------:R-:W-:Y:S01]  /*8fb0*/  ISETP.GE.AND P2, PT, R8, R124.reuse, PT ;  /* 0x0000007c0800720c */ /* 0x080fe20003f46270 */
[----:B------:R-:W-:Y:S01]  /*8fc0*/  VIADD R41, R10, 0x19 ;  /* 0x000000190a297836 */ /* 0x000fe20000000000 */
[CC--:B------:R-:W-:Y:S01]  /*8fd0*/  ISETP.GE.AND P1, PT, R6.reuse, R125.reuse, PT ;  /* 0x0000007d0600720c */ /* 0x0c0fe20003f26270 */
[----:B------:R-:W2:Y:S01]  /*8fe0*/  MUFU.TANH R9, R9 ;  /* 0x0000000900097308 */ /* 0x000ea20000002400 */
[----:B------:R-:W-:Y:S01]  /*8ff0*/  ISETP.GE.AND P4, PT, R6, R124, PT ;  /* 0x0000007c0600720c */ /* 0x000fe20003f86270 */
[----:B------:R-:W-:Y:S01]  /*9000*/  FMUL.FTZ R108, R108, UR10 ;  /* 0x0000000a6c6c7c20 */ /* 0x000fe20008410000 */
[----:B------:R-:W-:Y:S01]  /*9010*/  I2FP.F32.S32 R6, R6 ;  /* 0x0000000600067245 */ /* 0x000fe20000201400 */
[----:B------:R-:W-:Y:S01]  /*9020*/  FMUL.FTZ R110, R110, UR10 ;  /* 0x0000000a6e6e7c20 */ /* 0x000fe20008410000 */
[----:B------:R-:W-:Y:S01]  /*9030*/  I2FP.F32.S32 R8, R8 ;  /* 0x0000000800087245 */ /* 0x000fe20000201400 */
[----:B------:R-:W-:Y:S01]  /*9040*/  FMUL.FTZ R109, R109, UR10 ;  /* 0x0000000a6d6d7c20 */ /* 0x000fe20008410000 */
[----:B------:R-:W-:Y:S01]  /*9050*/  FMUL.FTZ R111, R111, UR10 ;  /* 0x0000000a6f6f7c20 */ /* 0x000fe20008410000 */
[CC--:B----4-:R-:W-:Y:S01]  /*9060*/  FFMA.FTZ R49, R0.reuse, R6.reuse, R49 ;  /* 0x0000000600317223 */ /* 0x0d0fe20000010031 */
[C---:B---3--:R-:W-:Y:S01]  /*9070*/  FFMA.FTZ R11, R0.reuse, R6, R67 ;  /* 0x00000006000b7223 */ /* 0x048fe20000010043 */
[----:B------:R-:W-:Y:S01]  /*9080*/  MUFU.TANH R21, R33 ;  /* 0x0000002100157308 */ /* 0x000fe20000002400 */
[CC--:B------:R-:W-:Y:S01]  /*9090*/  FFMA.FTZ R6, R0.reuse, R8.reuse, R127 ;  /* 0x0000000800067223 */ /* 0x0c0fe2000001007f */
[----:B------:R-:W-:Y:S01]  /*90a0*/  FFMA.FTZ R139, R0, R8, R139 ;  /* 0x00000008008b7223 */ /* 0x000fe2000001008b */
[----:B------:R-:W-:Y:S01]  /*90b0*/  FSEL R8, R49, -INF , !P1 ;  /* 0xff80000031087808 */ /* 0x000fe20004800000 */
[----:B------:R-:W-:Y:S01]  /*90c0*/  VIADD R49, R10, 0x11 ;  /* 0x000000110a317836 */ /* 0x000fe20000000000 */
[----:B------:R-:W-:Y:S01]  /*90d0*/  FSEL R11, R11, -INF , !P4 ;  /* 0xff8000000b0b7808 */ /* 0x000fe20006000000 */
[----:B-1----:R-:W-:Y:S01]  /*90e0*/  FMUL.FTZ R13, R37, UR10 ;  /* 0x0000000a250d7c20 */ /* 0x002fe20008410000 */
[----:B------:R-:W-:Y:S01]  /*90f0*/  FSEL R6, R6, -INF , !P5 ;  /* 0xff80000006067808 */ /* 0x000fe20006800000 */
[----:B------:R1:W-:Y:S01]  /*9100*/  MUFU.TANH R33, R28 ;  /* 0x0000001c00217308 */ /* 0x0003e20000002400 */
[C---:B------:R-:W-:Y:S01]  /*9110*/  ISETP.GE.AND P1, PT, R18.reuse, R125, PT ;  /* 0x0000007d1200720c */ /* 0x040fe20003f26270 */
[----:B------:R-:W-:Y:S01]  /*9120*/  FMUL.FTZ R37, R39, UR10 ;  /* 0x0000000a27257c20 */ /* 0x000fe20008410000 */
[----:B------:R-:W-:Y:S01]  /*9130*/  ISETP.GE.AND P4, PT, R18, R124, PT ;  /* 0x0000007c1200720c */ /* 0x000fe20003f86270 */
[----:B------:R-:W-:Y:S01]  /*9140*/  FMUL.FTZ R60, R60, UR10 ;  /* 0x0000000a3c3c7c20 */ /* 0x000fe20008410000 */
[----:B------:R-:W-:Y:S01]  /*9150*/  I2FP.F32.S32 R18, R18 ;  /* 0x0000001200127245 */ /* 0x000fe20000201400 */
[----:B------:R-:W-:Y:S01]  /*9160*/  FMUL.FTZ R61, R61, UR10 ;  /* 0x0000000a3d3d7c20 */ /* 0x000fe20008410000 */
[----:B------:R-:W-:Y:S01]  /*9170*/  FMUL.FTZ R63, R63, UR10 ;  /* 0x0000000a3f3f7c20 */ /* 0x000fe20008410000 */
[----:B------:R3:W-:Y:S01]  /*9180*/  MUFU.TANH R65, R16 ;  /* 0x0000001000417308 */ /* 0x0007e20000002400 */
[----:B------:R-:W-:Y:S01]  /*9190*/  FMUL.FTZ R62, R62, UR10 ;  /* 0x0000000a3e3e7c20 */ /* 0x000fe20008410000 */
[----:B------:R-:W-:Y:S01]  /*91a0*/  FFMA.FTZ R121, R0, R18, R121 ;  /* 0x0000001200797223 */ /* 0x000fe20000010079 */
[----:B------:R-:W-:-:S05]  /*91b0*/  FMUL.FTZ R107, R107, UR10 ;  /* 0x0000000a6b6b7c20 */ /* 0x000fca0008410000 */
[----:B------:R-:W4:Y:S01]  /*91c0*/  MUFU.TANH R51, R51 ;  /* 0x0000003300337308 */ /* 0x000f220000002400 */
[----:B-1----:R-:W-:-:S04]  /*91d0*/  LOP3.LUT R28, R7, 0x10, R186, 0xfe, !PT ;  /* 0x00000010071c7812 */ /* 0x002fc800078efeba */
[C---:B------:R-:W-:Y:S02]  /*91e0*/  ISETP.GE.AND P6, PT, R28.reuse, R125, PT ;  /* 0x0000007d1c00720c */ /* 0x040fe40003fc6270 */
[----:B------:R-:W-:Y:S01]  /*91f0*/  ISETP.GE.AND P5, PT, R28, R124, PT ;  /* 0x0000007c1c00720c */ /* 0x000fe20003fa6270 */
[----:B------:R1:W-:Y:S01]  /*9200*/  MUFU.TANH R67, R30 ;  /* 0x0000001e00437308 */ /* 0x0003e20000002400 */
[----:B------:R-:W-:Y:S01]  /*9210*/  I2FP.F32.S32 R28, R28 ;  /* 0x0000001c001c7245 */ /* 0x000fe20000201400 */
[----:B---3--:R-:W-:-:S06]  /*9220*/  FMUL.FTZ R16, R25, UR10 ;  /* 0x0000000a19107c20 */ /* 0x008fcc0008410000 */
[----:B------:R3:W-:Y:S08]  /*9230*/  MUFU.TANH R53, R5 ;  /* 0x0000000500357308 */ /* 0x0007f00000002400 */
[----:B------:R5:W-:Y:S01]  /*9240*/  MUFU.TANH R25, R34 ;  /* 0x0000002200197308 */ /* 0x000be20000002400 */
[CC--:B-1----:R-:W-:Y:S01]  /*9250*/  FFMA.FTZ R30, R0.reuse, R28.reuse, R137 ;  /* 0x0000001c001e7223 */ /* 0x0c2fe20000010089 */
[----:B--2---:R-:W-:Y:S01]  /*9260*/  FFMA.FTZ R28, R0, R28, R9 ;  /* 0x0000001c001c7223 */ /* 0x004fe20000010009 */
[----:B------:R-:W-:-:S03]  /*9270*/  FSEL R9, R139, -INF , !P2 ;  /* 0xff8000008b097808 */ /* 0x000fc60005000000 */
[----:B------:R-:W-:Y:S02]  /*9280*/  FSEL R30, R30, -INF , !P6 ;  /* 0xff8000001e1e7808 */ /* 0x000fe40007000000 */
[----:B------:R-:W-:Y:S01]  /*9290*/  MUFU.TANH R27, R35 ;  /* 0x00000023001b7308 */ /* 0x000fe20000002400 */
[----:B---3--:R-:W-:-:S07]  /*92a0*/  FMUL.FTZ R5, R31, UR10 ;  /* 0x0000000a1f057c20 */ /* 0x008fce0008410000 */
[----:B------:R1:W-:Y:S01]  /*92b0*/  MUFU.TANH R31, R4 ;  /* 0x00000004001f7308 */ /* 0x0003e20000002400 */
[----:B-----5:R-:W-:-:S04]  /*92c0*/  LOP3.LUT R34, R7, 0x18, R186, 0xfe, !PT ;  /* 0x0000001807227812 */ /* 0x020fc800078efeba */
[C---:B------:R-:W-:Y:S02]  /*92d0*/  ISETP.GE.AND P2, PT, R34.reuse, R125, PT ;  /* 0x0000007d2200720c */ /* 0x040fe40003f46270 */
[----:B------:R-:W-:Y:S01]  /*92e0*/  ISETP.GE.AND P6, PT, R34, R124, PT ;  /* 0x0000007c2200720c */ /* 0x000fe20003fc6270 */
[----:B------:R2:W-:Y:S01]  /*92f0*/  MUFU.TANH R35, R5 ;  /* 0x0000000500237308 */ /* 0x0005e20000002400 */
[----:B------:R-:W-:-:S07]  /*9300*/  I2FP.F32.S32 R34, R34 ;  /* 0x0000002200227245 */ /* 0x000fce0000201400 */
[----:B------:R-:W3:Y:S01]  /*9310*/  MUFU.TANH R145, R46 ;  /* 0x0000002e00917308 */ /* 0x000ee20000002400 */
[----:B-1----:R-:W-:Y:S01]  /*9320*/  FFMA.FTZ R4, R0, R18, R55 ;  /* 0x0000001200047223 */ /* 0x002fe20000010037 */
[----:B------:R-:W-:-:S04]  /*9330*/  LOP3.LUT R18, R7, 0x20, R186, 0xfe, !PT ;  /* 0x0000002007127812 */ /* 0x000fc800078efeba */
[----:B------:R-:W-:Y:S02]  /*9340*/  FSEL R4, R4, -INF , !P1 ;  /* 0xff80000004047808 */ /* 0x000fe40004800000 */
[----:B------:R-:W-:Y:S01]  /*9350*/  ISETP.GE.AND P1, PT, R49, R125, PT ;  /* 0x0000007d3100720c */ /* 0x000fe20003f26270 */
[----:B------:R1:W-:Y:S01]  /*9360*/  MUFU.TANH R143, R42 ;  /* 0x0000002a008f7308 */ /* 0x0003e20000002400 */
[----:B--2---:R-:W-:Y:S02]  /*9370*/  FSEL R5, R121, -INF , !P4 ;  /* 0xff80000079057808 */ /* 0x004fe40006000000 */
[----:B------:R-:W-:Y:S02]  /*9380*/  ISETP.GE.AND P4, PT, R49, R124, PT ;  /* 0x0000007c3100720c */ /* 0x000fe40003f86270 */
[----:B------:R-:W-:-:S03]  /*9390*/  I2FP.F32.S32 R49, R49 ;  /* 0x0000003100317245 */ /* 0x000fc60000201400 */
[----:B------:R4:W-:Y:S08]  /*93a0*/  MUFU.TANH R29, R32 ;  /* 0x00000020001d7308 */ /* 0x0009f00000002400 */
[----:B------:R2:W5:Y:S01]  /*93b0*/  MUFU.TANH R131, R40 ;  /* 0x0000002800837308 */ /* 0x0005620000002400 */
[----:B-1----:R-:W-:-:S05]  /*93c0*/  FFMA.FTZ R42, R0, R34, R135 ;  /* 0x00000022002a7223 */ /* 0x002fca0000010087 */
[----:B------:R-:W-:Y:S02]  /*93d0*/  FSEL R42, R42, -INF , !P2 ;  /* 0xff8000002a2a7808 */ /* 0x000fe40005000000 */
[----:B------:R-:W-:Y:S01]  /*93e0*/  ISETP.GE.AND P2, PT, R18, R124, PT ;  /* 0x0000007c1200720c */ /* 0x000fe20003f46270 */
[----:B----4-:R-:W-:Y:S01]  /*93f0*/  FFMA.FTZ R32, R0, R49, R51 ;  /* 0x0000003100207223 */ /* 0x010fe20000010033 */
[----:B------:R-:W-:Y:S01]  /*9400*/  FSEL R51, R28, -INF , !P5 ;  /* 0xff8000001c337808 */ /* 0x000fe20006800000 */
[----:B------:R-:W1:Y:S01]  /*9410*/  MUFU.TANH R19, R19 ;  /* 0x0000001300137308 */ /* 0x000e620000002400 */
[----:B------:R-:W-:Y:S01]  /*9420*/  ISETP.GE.AND P5, PT, R18, R125, PT ;  /* 0x0000007d1200720c */ /* 0x000fe20003fa6270 */
[----:B------:R-:W-:Y:S01]  /*9430*/  FFMA.FTZ R49, R0, R49, R115 ;  /* 0x0000003100317223 */ /* 0x000fe20000010073 */
[----:B------:R-:W-:Y:S02]  /*9440*/  I2FP.F32.S32 R18, R18 ;  /* 0x0000001200127245 */ /* 0x000fe40000201400 */
[----:B------:R-:W-:-:S02]  /*9450*/  FSEL R28, R32, -INF , !P1 ;  /* 0xff800000201c7808 */ /* 0x000fc40004800000 */
[----:B------:R-:W-:Y:S01]  /*9460*/  FSEL R49, R49, -INF , !P4 ;  /* 0xff80000031317808 */ /* 0x000fe20006000000 */
[----:B------:R-:W4:Y:S01]  /*9470*/  MUFU.TANH R47, R47 ;  /* 0x0000002f002f7308 */ /* 0x000f220000002400 */
[CC--:B------:R-:W-:Y:S01]  /*9480*/  FFMA.FTZ R133, R0.reuse, R18.reuse, R133 ;  /* 0x0000001200857223 */ /* 0x0c0fe20000010085 */
[----:B---3--:R-:W-:Y:S01]  /*9490*/  FFMA.FTZ R145, R0, R18, R145 ;  /* 0x0000001200917223 */ /* 0x008fe20000010091 */
[----:B------:R-:W-:Y:S01]  /*94a0*/  VIADD R18, R10, 0x21 ;  /* 0x000000210a127836 */ /* 0x000fe20000000000 */
[----:B------:R-:W-:Y:S02]  /*94b0*/  ISETP.GE.AND P1, PT, R41, R125, PT ;  /* 0x0000007d2900720c */ /* 0x000fe40003f26270 */
[----:B------:R-:W-:Y:S02]  /*94c0*/  FSEL R198, R133, -INF , !P5 ;  /* 0xff80000085c67808 */ /* 0x000fe40006800000 */
[----:B------:R3:W-:Y:S01]  /*94d0*/  MUFU.TANH R45, R43 ;  /* 0x0000002b002d7308 */ /* 0x0007e20000002400 */
[----:B------:R-:W-:-:S02]  /*94e0*/  ISETP.GE.AND P4, PT, R41, R124, PT ;  /* 0x0000007c2900720c */ /* 0x000fc40003f86270 */
[----:B------:R-:W-:-:S05]  /*94f0*/  I2FP.F32.S32 R41, R41 ;  /* 0x0000002900297245 */ /* 0x000fca0000201400 */
[----:B------:R5:W-:Y:S01]  /*9500*/  MUFU.TANH R39, R16 ;  /* 0x0000001000277308 */ /* 0x000be20000002400 */
[CC--:B--2---:R-:W-:Y:S01]  /*9510*/  FFMA.FTZ R40, R0.reuse, R41.reuse, R53 ;  /* 0x0000002900287223 */ /* 0x0c4fe20000010035 */
[----:B------:R-:W-:-:S04]  /*9520*/  FFMA.FTZ R41, R0, R41, R113 ;  /* 0x0000002900297223 */ /* 0x000fc80000010071 */
[----:B------:R-:W-:Y:S02]  /*9530*/  FSEL R40, R40, -INF , !P1 ;  /* 0xff80000028287808 */ /* 0x000fe40004800000 */
[----:B------:R-:W2:Y:S01]  /*9540*/  MUFU.TANH R129, R36 ;  /* 0x0000002400817308 */ /* 0x000ea20000002400 */
[----:B---3--:R-:W-:Y:S01]  /*9550*/  FFMA.FTZ R43, R0, R34, R147 ;  /* 0x00000022002b7223 */ /* 0x008fe20000010093 */
[----:B------:R-:W-:Y:S02]  /*9560*/  FSEL R147, R145, -INF , !P2 ;  /* 0xff80000091937808 */ /* 0x000fe40005000000 */
[----:B------:R-:W-:Y:S02]  /*9570*/  FSEL R41, R41, -INF , !P4 ;  /* 0xff80000029297808 */ /* 0x000fe40006000000 */
[----:B------:R-:W-:Y:S02]  /*9580*/  FSEL R43, R43, -INF , !P6 ;  /* 0xff8000002b2b7808 */ /* 0x000fe40007000000 */
[----:B------:R3:W-:Y:S01]  /*9590*/  MUFU.TANH R115, R14 ;  /* 0x0000000e00737308 */ /* 0x0007e20000002400 */
[----:B-----5:R-:W-:-:S02]  /*95a0*/  LOP3.LUT R16, R7, 0x28, R186, 0xfe, !PT ;  /* 0x0000002807107812 */ /* 0x020fc400078efeba */
[-C--:B------:R-:W-:Y:S02]  /*95b0*/  ISETP.GE.AND P1, PT, R18, R125.reuse, PT ;  /* 0x0000007d1200720c */ /* 0x080fe40003f26270 */
[C---:B------:R-:W-:Y:S02]  /*95c0*/  ISETP.GE.AND P6, PT, R16.reuse, R125, PT ;  /* 0x0000007d1000720c */ /* 0x040fe40003fc6270 */
[----:B------:R-:W-:Y:S01]  /*95d0*/  ISETP.GE.AND P5, PT, R16, R124, PT ;  /* 0x0000007c1000720c */ /* 0x000fe20003fa6270 */
[----:B------:R-:W-:Y:S01]  /*95e0*/  MUFU.TANH R15, R15 ;  /* 0x0000000f000f7308 */ /* 0x000fe20000002400 */
[----:B------:R-:W-:Y:S02]  /*95f0*/  I2FP.F32.S32 R16, R16 ;  /* 0x0000001000107245 */ /* 0x000fe40000201400 */
[----:B------:R-:W-:-:S03]  /*9600*/  ISETP.GE.AND P4, PT, R18, R124, PT ;  /* 0x0000007c1200720c */ /* 0x000fc60003f86270 */
[CC--:B------:R-:W-:Y:S01]  /*9610*/  FFMA.FTZ R131, R0.reuse, R16.reuse, R131 ;  /* 0x0000001000837223 */ /* 0x0c0fe20000010083 */
[----:B------:R-:W-:Y:S01]  /*9620*/  FFMA.FTZ R143, R0, R16, R143 ;  /* 0x00000010008f7223 */ /* 0x000fe2000001008f */
[----:B------:R-:W5:Y:S01]  /*9630*/  MUFU.TANH R141, R38 ;  /* 0x00000026008d7308 */ /* 0x000f620000002400 */
[----:B---3--:R-:W-:Y:S01]  /*9640*/  I2FP.F32.S32 R14, R18 ;  /* 0x00000012000e7245 */ /* 0x008fe20000201400 */
[----:B------:R-:W-:Y:S01]  /*9650*/  VIADD R16, R10, 0x29 ;  /* 0x000000290a107836 */ /* 0x000fe20000000000 */
[----:B------:R-:W-:Y:S02]  /*9660*/  FSEL R134, R131, -INF , !P6 ;  /* 0xff80000083867808 */ /* 0x000fe40007000000 */
[----:B------:R-:W-:Y:S01]  /*9670*/  FSEL R145, R143, -INF , !P5 ;  /* 0xff8000008f917808 */ /* 0x000fe20006800000 */
[CC--:B-1----:R-:W-:Y:S01]  /*9680*/  FFMA.FTZ R196, R0.reuse, R14.reuse, R19 ;  /* 0x0000000e00c47223 */ /* 0x0c2fe20000010013 */
[----:B----4-:R-:W-:Y:S01]  /*9690*/  FFMA.FTZ R47, R0, R14, R47 ;  /* 0x0000000e002f7223 */ /* 0x010fe2000001002f */
[----:B------:R-:W-:Y:S01]  /*96a0*/  LOP3.LUT R14, R7, 0x30, R186, 0xfe, !PT ;  /* 0x00000030070e7812 */ /* 0x000fe200078efeba */
[----:B------:R1:W-:Y:S02]  /*96b0*/  MUFU.TANH R53, R12 ;  /* 0x0000000c00357308 */ /* 0x0003e40000002400 */
[----:B------:R-:W-:-:S02]  /*96c0*/  FSEL R196, R196, -INF , !P1 ;  /* 0xff800000c4c47808 */ /* 0x000fc40004800000 */
[CC--:B------:R-:W-:Y:S02]  /*96d0*/  ISETP.GE.AND P2, PT, R14.reuse, R125.reuse, PT ;  /* 0x0000007d0e00720c */ /* 0x0c0fe40003f46270 */
[----:B------:R-:W-:Y:S02]  /*96e0*/  ISETP.GE.AND P6, PT, R14, R124, PT ;  /* 0x0000007c0e00720c */ /* 0x000fe40003fc6270 */
[----:B------:R-:W-:Y:S01]  /*96f0*/  I2FP.F32.S32 R14, R14 ;  /* 0x0000000e000e7245 */ /* 0x000fe20000201400 */
[----:B------:R-:W3:Y:S01]  /*9700*/  MUFU.TANH R13, R13 ;  /* 0x0000000d000d7308 */ /* 0x000ee20000002400 */
[----:B------:R-:W-:Y:S02]  /*9710*/  FSEL R133, R47, -INF , !P4 ;  /* 0xff8000002f857808 */ /* 0x000fe40006000000 */
[----:B------:R-:W-:Y:S01]  /*9720*/  ISETP.GE.AND P1, PT, R16, R125, PT ;  /* 0x0000007d1000720c */ /* 0x000fe20003f26270 */
[CC--:B--2---:R-:W-:Y:S01]  /*9730*/  FFMA.FTZ R152, R0.reuse, R14.reuse, R129 ;  /* 0x0000000e00987223 */ /* 0x0c4fe20000010081 */
[----:B-----5:R-:W-:Y:S01]  /*9740*/  FFMA.FTZ R141, R0, R14, R141 ;  /* 0x0000000e008d7223 */ /* 0x020fe2000001008d */
[----:B------:R-:W-:Y:S01]  /*9750*/  ISETP.GE.AND P4, PT, R16, R124, PT ;  /* 0x0000007c1000720c */ /* 0x000fe20003f86270 */
[----:B------:R-:W-:Y:S01]  /*9760*/  VIADD R14, R10, 0x31 ;  /* 0x000000310a0e7836 */ /* 0x000fe20000000000 */
[----:B------:R-:W2:Y:S01]  /*9770*/  MUFU.TANH R37, R37 ;  /* 0x0000002500257308 */ /* 0x000ea20000002400 */
[----:B-1----:R-:W-:-:S02]  /*9780*/  I2FP.F32.S32 R12, R16 ;  /* 0x00000010000c7245 */ /* 0x002fc40000201400 */
[----:B------:R-:W-:Y:S02]  /*9790*/  FSEL R152, R152, -INF , !P2 ;  /* 0xff80000098987808 */ /* 0x000fe40005000000 */
[----:B------:R-:W-:Y:S01]  /*97a0*/  FSEL R149, R141, -INF , !P6 ;  /* 0xff8000008d957808 */ /* 0x000fe20007000000 */
[CC--:B------:R-:W-:Y:S01]  /*97b0*/  FFMA.FTZ R132, R0.reuse, R12.reuse, R15 ;  /* 0x0000000c00847223 */ /* 0x0c0fe2000001000f */
[----:B------:R-:W-:Y:S01]  /*97c0*/  FFMA.FTZ R45, R0, R12, R45 ;  /* 0x0000000c002d7223 */ /* 0x000fe2000001002d */
[C-C-:B------:R-:W-:Y:S01]  /*97d0*/  LOP3.LUT R12, R7.reuse, 0x38, R186.reuse, 0xfe, !PT ;  /* 0x00000038070c7812 */ /* 0x140fe200078efeba */
[----:B------:R-:W1:Y:S01]  /*97e0*/  MUFU.TANH R55, R24 ;  /* 0x0000001800377308 */ /* 0x000e620000002400 */
[----:B------:R-:W-:Y:S02]  /*97f0*/  LOP3.LUT R16, R7, 0x60, R186, 0xfe, !PT ;  /* 0x0000006007107812 */ /* 0x000fe400078efeba */
[----:B------:R-:W-:Y:S02]  /*9800*/  ISETP.GE.AND P5, PT, R12, R125, PT ;  /* 0x0000007d0c00720c */ /* 0x000fe40003fa6270 */
[----:B------:R-:W-:-:S02]  /*9810*/  FSEL R132, R132, -INF , !P1 ;  /* 0xff80000084847808 */ /* 0x000fc40004800000 */
[----:B------:R-:W-:Y:S01]  /*9820*/  FSEL R129, R45, -INF , !P4 ;  /* 0xff8000002d817808 */ /* 0x000fe20006000000 */
[----:B------:R-:W4:Y:S01]  /*9830*/  MUFU.TANH R121, R26 ;  /* 0x0000001a00797308 */ /* 0x000f220000002400 */
[-C--:B------:R-:W-:Y:S02]  /*9840*/  ISETP.GE.AND P2, PT, R12, R124.reuse, PT ;  /* 0x0000007c0c00720c */ /* 0x080fe40003f46270 */
[C---:B------:R-:W-:Y:S02]  /*9850*/  ISETP.GE.AND P1, PT, R14.reuse, R125, PT ;  /* 0x0000007d0e00720c */ /* 0x040fe40003f26270 */
[----:B------:R-:W-:Y:S02]  /*9860*/  ISETP.GE.AND P4, PT, R14, R124, PT ;  /* 0x0000007c0e00720c */ /* 0x000fe40003f86270 */
[----:B------:R-:W-:Y:S01]  /*9870*/  I2FP.F32.S32 R12, R12 ;  /* 0x0000000c000c7245 */ /* 0x000fe20000201400 */
[----:B------:R-:W5:Y:S01]  /*9880*/  MUFU.TANH R113, R20 ;  /* 0x0000001400717308 */ /* 0x000f620000002400 */
[----:B------:R-:W-:-:S03]  /*9890*/  I2FP.F32.S32 R14, R14 ;  /* 0x0000000e000e7245 */ /* 0x000fc60000201400 */
[CC--:B------:R-:W-:Y:S01]  /*98a0*/  FFMA.FTZ R29, R0.reuse, R12.reuse, R29 ;  /* 0x0000000c001d7223 */ /* 0x0c0fe2000001001d */
[C---:B------:R-:W-:Y:S01]  /*98b0*/  FFMA.FTZ R25, R0.reuse, R12, R25 ;  /* 0x0000000c00197223 */ /* 0x040fe20000010019 */
[CC--:B---3--:R-:W-:Y:S01]  /*98c0*/  FFMA.FTZ R188, R0.reuse, R14.reuse, R13 ;  /* 0x0000000e00bc7223 */ /* 0x0c8fe2000001000d */
[----:B--2---:R-:W-:Y:S01]  /*98d0*/  FFMA.FTZ R37, R0, R14, R37 ;  /* 0x0000000e00257223 */ /* 0x004fe20000010025 */
[----:B------:R-:W-:Y:S01]  /*98e0*/  LOP3.LUT R14, R7, 0x40, R186, 0xfe, !PT ;  /* 0x00000040070e7812 */ /* 0x000fe200078efeba */
[----:B------:R-:W-:Y:S01]  /*98f0*/  VIADD R12, R10, 0x39 ;  /* 0x000000390a0c7836 */ /* 0x000fe20000000000 */
[----:B------:R-:W-:Y:S01]  /*9900*/  FSEL R150, R29, -INF , !P5 ;  /* 0xff8000001d967808 */ /* 0x000fe20006800000 */
[----:B------:R2:W3:Y:S01]  /*9910*/  MUFU.TANH R19, R22 ;  /* 0x0000001600137308 */ /* 0x0004e20000002400 */
[----:B------:R-:W-:Y:S02]  /*9920*/  ISETP.GE.AND P6, PT, R14, R125, PT ;  /* 0x0000007d0e00720c */ /* 0x000fe40003fc6270 */
[----:B------:R-:W-:-:S02]  /*9930*/  FSEL R188, R188, -INF , !P1 ;  /* 0xff800000bcbc7808 */ /* 0x000fc40004800000 */
[----:B------:R-:W-:Y:S02]  /*9940*/  FSEL R155, R37, -INF , !P4 ;  /* 0xff800000259b7808 */ /* 0x000fe40006000000 */
[-C--:B------:R-:W-:Y:S01]  /*9950*/  ISETP.GE.AND P5, PT, R14, R124.reuse, PT ;  /* 0x0000007c0e00720c */ /* 0x080fe20003fa6270 */
[----:B------:R-:W3:Y:S01]  /*9960*/  MUFU.TANH R15, R116 ;  /* 0x00000074000f7308 */ /* 0x000ee20000002400 */
[CC--:B------:R-:W-:Y:S02]  /*9970*/  ISETP.GE.AND P1, PT, R12.reuse, R125.reuse, PT ;  /* 0x0000007d0c00720c */ /* 0x0c0fe40003f26270 */
[----:B------:R-:W-:Y:S02]  /*9980*/  ISETP.GE.AND P4, PT, R12, R124, PT ;  /* 0x0000007c0c00720c */ /* 0x000fe40003f86270 */
        /* <DEDUP_REMOVED lines=8> */
[----:B------:R-:W-:Y:S01]  /*9a10*/  LOP3.LUT R12, R7, 0x48, R186, 0xfe, !PT ;  /* 0x00000048070c7812 */ /* 0x000fe200078efeba */
[----:B------:R-:W-:Y:S01]  /*9a20*/  VIADD R14, R10, 0x41 ;  /* 0x000000410a0e7836 */ /* 0x000fe20000000000 */
[----:B------:R-:W-:Y:S01]  /*9a30*/  FSEL R148, R33, -INF , !P6 ;  /* 0xff80000021947808 */ /* 0x000fe20007000000 */
[----:B------:R-:W3:Y:S01]  /*9a40*/  MUFU.TANH R13, R118 ;  /* 0x00000076000d7308 */ /* 0x000ee20000002400 */
[----:B------:R-:W-:Y:S01]  /*9a50*/  ISETP.GE.AND P2, PT, R12, R125, PT ;  /* 0x0000007d0c00720c */ /* 0x000fe20003f46270 */
[----:B--2---:R-:W-:Y:S01]  /*9a60*/  FMUL.FTZ R22, R104, UR10 ;  /* 0x0000000a68167c20 */ /* 0x004fe20008410000 */
[----:B------:R-:W-:-:S02]  /*9a70*/  FSEL R154, R154, -INF , !P1 ;  /* 0xff8000009a9a7808 */ /* 0x000fc40004800000 */
[----:B------:R-:W-:Y:S02]  /*9a80*/  FSEL R151, R27, -INF , !P4 ;  /* 0xff8000001b977808 */ /* 0x000fe40006000000 */
[-C--:B------:R-:W-:Y:S01]  /*9a90*/  ISETP.GE.AND P6, PT, R12, R124.reuse, PT ;  /* 0x0000007c0c00720c */ /* 0x080fe20003fc6270 */
[----:B------:R-:W2:Y:S01]  /*9aa0*/  MUFU.TANH R21, R56 ;  /* 0x0000003800157308 */ /* 0x000ea20000002400 */
[CC--:B------:R-:W-:Y:S02]  /*9ab0*/  ISETP.GE.AND P1, PT, R14.reuse, R125.reuse, PT ;  /* 0x0000007d0e00720c */ /* 0x0c0fe40003f26270 */
[----:B------:R-:W-:Y:S02]  /*9ac0*/  ISETP.GE.AND P4, PT, R14, R124, PT ;  /* 0x0000007c0e00720c */ /* 0x000fe40003f86270 */
[----:B------:R-:W-:Y:S02]  /*9ad0*/  I2FP.F32.S32 R12, R12 ;  /* 0x0000000c000c7245 */ /* 0x000fe40000201400 */
[----:B------:R-:W-:Y:S01]  /*9ae0*/  I2FP.F32.S32 R14, R14 ;  /* 0x0000000e000e7245 */ /* 0x000fe20000201400 */
[----:B------:R-:W2:Y:S01]  /*9af0*/  MUFU.TANH R25, R58 ;  /* 0x0000003a00197308 */ /* 0x000ea20000002400 */
[----:B------:R-:W-:Y:S01]  /*9b00*/  FSEL R143, R67, -INF , !P5 ;  /* 0xff800000438f7808 */ /* 0x000fe20006800000 */
[CC--:B-1----:R-:W-:Y:S01]  /*9b10*/  FFMA.FTZ R55, R0.reuse, R12.reuse, R55 ;  /* 0x0000000c00377223 */ /* 0x0c2fe20000010037 */
[C---:B----4-:R-:W-:Y:S01]  /*9b20*/  FFMA.FTZ R121, R0.reuse, R12, R121 ;  /* 0x0000000c00797223 */ /* 0x050fe20000010079 */
[CC--:B------:R-:W-:Y:S01]  /*9b30*/  FFMA.FTZ R31, R0.reuse, R14.reuse, R31 ;  /* 0x0000000e001f7223 */ /* 0x0c0fe2000001001f */
[----:B------:R-:W-:Y:S01]  /*9b40*/  FFMA.FTZ R35, R0, R14, R35 ;  /* 0x0000000e00237223 */ /* 0x000fe20000010023 */
[----:B------:R-:W-:Y:S01]  /*9b50*/  LOP3.LUT R14, R7, 0x50, R186, 0xfe, !PT ;  /* 0x00000050070e7812 */ /* 0x000fe200078efeba */
[----:B------:R-:W-:Y:S01]  /*9b60*/  VIADD R12, R10, 0x49 ;  /* 0x000000490a0c7836 */ /* 0x000fe20000000000 */
[----:B------:R-:W-:Y:S01]  /*9b70*/  FSEL R144, R55, -INF , !P2 ;  /* 0xff80000037907808 */ /* 0x000fe20005000000 */
[----:B------:R-:W1:Y:S01]  /*9b80*/  MUFU.TANH R117, R117 ;  /* 0x0000007500757308 */ /* 0x000e620000002400 */
[----:B------:R-:W-:-:S02]  /*9b90*/  ISETP.GE.AND P5, PT, R14, R125, PT ;  /* 0x0000007d0e00720c */ /* 0x000fc40003fa6270 */
[----:B------:R-:W-:Y:S02]  /*9ba0*/  FSEL R146, R31, -INF , !P1 ;  /* 0xff8000001f927808 */ /* 0x000fe40004800000 */
[----:B------:R-:W-:Y:S02]  /*9bb0*/  FSEL R139, R35, -INF , !P4 ;  /* 0xff800000238b7808 */ /* 0x000fe40006000000 */
[-C--:B------:R-:W-:Y:S01]  /*9bc0*/  ISETP.GE.AND P2, PT, R14, R124.reuse, PT ;  /* 0x0000007c0e00720c */ /* 0x080fe20003f46270 */
[----:B------:R-:W4:Y:S01]  /*9bd0*/  MUFU.TANH R119, R119 ;  /* 0x0000007700777308 */ /* 0x000f220000002400 */
[C---:B------:R-:W-:Y:S02]  /*9be0*/  ISETP.GE.AND P1, PT, R12.reuse, R125, PT ;  /* 0x0000007d0c00720c */ /* 0x040fe40003f26270 */
[----:B------:R-:W-:Y:S02]  /*9bf0*/  ISETP.GE.AND P4, PT, R12, R124, PT ;  /* 0x0000007c0c00720c */ /* 0x000fe40003f86270 */
[----:B------:R-:W-:-:S02]  /*9c00*/  I2FP.F32.S32 R14, R14 ;  /* 0x0000000e000e7245 */ /* 0x000fc40000201400 */
[----:B------:R-:W-:Y:S01]  /*9c10*/  I2FP.F32.S32 R12, R12 ;  /* 0x0000000c000c7245 */ /* 0x000fe20000201400 */
[----:B------:R-:W4:Y:S01]  /*9c20*/  MUFU.TANH R57, R57 ;  /* 0x0000003900397308 */ /* 0x000f220000002400 */
[----:B------:R-:W-:Y:S01]  /*9c30*/  FSEL R137, R121, -INF , !P6 ;  /* 0xff80000079897808 */ /* 0x000fe20007000000 */
[CC--:B-----5:R-:W-:Y:S01]  /*9c40*/  FFMA.FTZ R113, R0.reuse, R14.reuse, R113 ;  /* 0x0000000e00717223 */ /* 0x0e0fe20000010071 */
[C---:B---3--:R-:W-:Y:S01]  /*9c50*/  FFMA.FTZ R127, R0.reuse, R14, R19 ;  /* 0x0000000e007f7223 */ /* 0x048fe20000010013 */
[CC--:B------:R-:W-:Y:S01]  /*9c60*/  FFMA.FTZ R39, R0.reuse, R12.reuse, R39 ;  /* 0x0000000c00277223 */ /* 0x0c0fe20000010027 */
[----:B------:R-:W-:Y:S01]  /*9c70*/  FFMA.FTZ R115, R0, R12, R115 ;  /* 0x0000000c00737223 */ /* 0x000fe20000010073 */
[----:B------:R-:W-:Y:S01]  /*9c80*/  LOP3.LUT R12, R7, 0x58, R186, 0xfe, !PT ;  /* 0x00000058070c7812 */ /* 0x000fe200078efeba */
[----:B------:R-:W-:Y:S01]  /*9c90*/  VIADD R14, R10, 0x51 ;  /* 0x000000510a0e7836 */ /* 0x000fe20000000000 */
[----:B------:R-:W-:Y:S01]  /*9ca0*/  FSEL R130, R113, -INF , !P5 ;  /* 0xff80000071827808 */ /* 0x000fe20006800000 */
[----:B------:R-:W3:Y:S01]  /*9cb0*/  MUFU.TANH R59, R59 ;  /* 0x0000003b003b7308 */ /* 0x000ee20000002400 */
[----:B------:R-:W-:-:S02]  /*9cc0*/  ISETP.GE.AND P6, PT, R12, R125, PT ;  /* 0x0000007d0c00720c */ /* 0x000fc40003fc6270 */
[----:B------:R-:W-:Y:S02]  /*9cd0*/  ISETP.GE.AND P5, PT, R12, R124, PT ;  /* 0x0000007c0c00720c */ /* 0x000fe40003fa6270 */
[----:B------:R-:W-:Y:S02]  /*9ce0*/  I2FP.F32.S32 R12, R12 ;  /* 0x0000000c000c7245 */ /* 0x000fe40000201400 */
[----:B------:R-:W-:Y:S01]  /*9cf0*/  I2FP.F32.S32 R121, R14 ;  /* 0x0000000e00797245 */ /* 0x000fe20000201400 */
[----:B------:R-:W5:Y:S01]  /*9d00*/  MUFU.TANH R19, R108 ;  /* 0x0000006c00137308 */ /* 0x000f620000002400 */
[----:B------:R-:W-:Y:S01]  /*9d10*/  FSEL R142, R39, -INF , !P1 ;  /* 0xff800000278e7808 */ /* 0x000fe20004800000 */
[C---:B------:R-:W-:Y:S01]  /*9d20*/  FFMA.FTZ R15, R0.reuse, R12, R15 ;  /* 0x0000000c000f7223 */ /* 0x040fe2000001000f */
[----:B------:R-:W-:Y:S01]  /*9d30*/  FSEL R135, R115, -INF , !P4 ;  /* 0xff80000073877808 */ /* 0x000fe20006000000 */
[----:B------:R-:W-:Y:S01]  /*9d40*/  FFMA.FTZ R53, R0, R121, R53 ;  /* 0x0000007900357223 */ /* 0x000fe20000010035 */
[----:B------:R-:W-:Y:S01]  /*9d50*/  ISETP.GE.AND P1, PT, R14, R125, PT ;  /* 0x0000007d0e00720c */ /* 0x000fe20003f26270 */
[----:B------:R-:W-:Y:S01]  /*9d60*/  FFMA.FTZ R121, R0, R121, R23 ;  /* 0x0000007900797223 */ /* 0x000fe20000010017 */
[----:B------:R-:W-:Y:S01]  /*9d70*/  ISETP.GE.AND P4, PT, R14, R124, PT ;  /* 0x0000007c0e00720c */ /* 0x000fe20003f86270 */
[----:B------:R-:W-:Y:S01]  /*9d80*/  VIADD R14, R10, 0x59 ;  /* 0x000000590a0e7836 */ /* 0x000fe20000000000 */
[----:B------:R-:W-:Y:S01]  /*9d90*/  FSEL R127, R127, -INF , !P2 ;  /* 0xff8000007f7f7808 */ /* 0x000fe20005000000 */
[----:B------:R-:W-:Y:S01]  /*9da0*/  FFMA.FTZ R12, R0, R12, R13 ;  /* 0x0000000c000c7223 */ /* 0x000fe2000001000d */
[----:B------:R-:W-:Y:S01]  /*9db0*/  FSEL R126, R15, -INF , !P6 ;  /* 0xff8000000f7e7808 */ /* 0x000fe20007000000 */
[----:B------:R1:W5:Y:S01]  /*9dc0*/  MUFU.TANH R23, R110 ;  /* 0x0000006e00177308 */ /* 0x0003620000002400 */
[----:B------:R-:W-:-:S02]  /*9dd0*/  ISETP.GE.AND P2, PT, R16, R125, PT ;  /* 0x0000007d1000720c */ /* 0x000fc40003f46270 */
[----:B------:R-:W-:Y:S02]  /*9de0*/  ISETP.GE.AND P6, PT, R16, R124, PT ;  /* 0x0000007c1000720c */ /* 0x000fe40003fc6270 */
[----:B------:R-:W-:Y:S02]  /*9df0*/  I2FP.F32.S32 R16, R16 ;  /* 0x0000001000107245 */ /* 0x000fe40000201400 */
[----:B------:R-:W-:Y:S01]  /*9e00*/  FSEL R128, R53, -INF , !P1 ;  /* 0xff80000035807808 */ /* 0x000fe20004800000 */
[----:B------:R-:W5:Y:S01]  /*9e10*/  MUFU.TANH R109, R109 ;  /* 0x0000006d006d7308 */ /* 0x000f620000002400 */
[----:B------:R-:W-:Y:S01]  /*9e20*/  FSEL R121, R121, -INF , !P4 ;  /* 0xff80000079797808 */ /* 0x000fe20006000000 */
[-C--:B--2---:R-:W-:Y:S01]  /*9e30*/  FFMA.FTZ R21, R0, R16.reuse, R21 ;  /* 0x0000001000157223 */ /* 0x084fe20000010015 */
[----:B------:R-:W-:Y:S01]  /*9e40*/  ISETP.GE.AND P1, PT, R14, R125, PT ;  /* 0x0000007d0e00720c */ /* 0x000fe20003f26270 */
[----:B------:R-:W-:Y:S01]  /*9e50*/  FFMA.FTZ R25, R0, R16, R25 ;  /* 0x0000001000197223 */ /* 0x000fe20000010019 */
[----:B------:R-:W-:Y:S01]  /*9e60*/  ISETP.GE.AND P4, PT, R14, R124, PT ;  /* 0x0000007c0e00720c */ /* 0x000fe20003f86270 */
[----:B------:R-:W-:Y:S01]  /*9e70*/  VIADD R16, R10, 0x61 ;  /* 0x000000610a107836 */ /* 0x000fe20000000000 */
[----:B------:R-:W-:Y:S01]  /*9e80*/  I2FP.F32.S32 R14, R14 ;  /* 0x0000000e000e7245 */ /* 0x000fe20000201400 */
[----:B------:R2:W2:Y:S01]  /*9e90*/  MUFU.TANH R13, R111 ;  /* 0x0000006f000d7308 */ /* 0x0004a20000002400 */
[----:B-1----:R-:W-:-:S02]  /*9ea0*/  FSEL R110, R21, -INF , !P2 ;  /* 0xff800000156e7808 */ /* 0x002fc40005000000 */
[C-C-:B------:R-:W-:Y:S01]  /*9eb0*/  LOP3.LUT R20, R7.reuse, 0x70, R186.reuse, 0xfe, !PT ;  /* 0x0000007007147812 */ /* 0x140fe200078efeba */
[CC--:B------:R-:W-:Y:S01]  /*9ec0*/  FFMA.FTZ R118, R0.reuse, R14.reuse, R117 ;  /* 0x0000000e00767223 */ /* 0x0c0fe20000010075 */
[----:B----4-:R-:W-:Y:S01]  /*9ed0*/  FFMA.FTZ R117, R0, R14, R119 ;  /* 0x0000000e00757223 */ /* 0x010fe20000010077 */
[----:B------:R-:W-:Y:S02]  /*9ee0*/  FSEL R119, R12, -INF , !P5 ;  /* 0xff8000000c777808 */ /* 0x000fe40006800000 */
[----:B------:R-:W-:Y:S01]  /*9ef0*/  I2FP.F32.S32 R12, R16 ;  /* 0x00000010000c7245 */ /* 0x000fe20000201400 */
[----:B------:R-:W1:Y:S01]  /*9f00*/  MUFU.TANH R15, R60 ;  /* 0x0000003c000f7308 */ /* 0x000e620000002400 */
[----:B------:R-:W-:Y:S02]  /*9f10*/  LOP3.LUT R14, R7, 0x68, R186, 0xfe, !PT ;  /* 0x00000068070e7812 */ /* 0x000fe400078efeba */
[----:B------:R-:W-:Y:S01]  /*9f20*/  FSEL R118, R118, -INF , !P1 ;  /* 0xff80000076767808 */ /* 0x000fe20004800000 */
[CC--:B------:R-:W-:Y:S01]  /*9f30*/  FFMA.FTZ R57, R0.reuse, R12.reuse, R57 ;  /* 0x0000000c00397223 */ /* 0x0c0fe20000010039 */
[----:B------:R-:W-:Y:S01]  /*9f40*/  FSEL R117, R117, -INF , !P4 ;  /* 0xff80000075757808 */ /* 0x000fe20006000000 */
[----:B---3--:R-:W-:Y:S01]  /*9f50*/  FFMA.FTZ R59, R0, R12, R59 ;  /* 0x0000000c003b7223 */ /* 0x008fe2000001003b */
[CC--:B------:R-:W-:Y:S01]  /*9f60*/  ISETP.GE.AND P1, PT, R16.reuse, R125.reuse, PT ;  /* 0x0000007d1000720c */ /* 0x0c0fe20003f26270 */
[----:B------:R-:W-:Y:S01]  /*9f70*/  MUFU.TANH R61, R61 ;  /* 0x0000003d003d7308 */ /* 0x000fe20000002400 */
[----:B------:R-:W-:Y:S01]  /*9f80*/  ISETP.GE.AND P4, PT, R16, R124, PT ;  /* 0x0000007c1000720c */ /* 0x000fe20003f86270 */
[----:B------:R-:W-:Y:S01]  /*9f90*/  VIADD R16, R10, 0x69 ;  /* 0x000000690a107836 */ /* 0x000fe20000000000 */
[----:B------:R-:W-:-:S02]  /*9fa0*/  ISETP.GE.AND P5, PT, R14, R125, PT ;  /* 0x0000007d0e00720c */ /* 0x000fc40003fa6270 */
[----:B------:R-:W-:Y:S02]  /*9fb0*/  ISETP.GE.AND P2, PT, R14, R124, PT ;  /* 0x0000007c0e00720c */ /* 0x000fe40003f46270 */
[----:B------:R-:W-:Y:S01]  /*9fc0*/  I2FP.F32.S32 R14, R14 ;  /* 0x0000000e000e7245 */ /* 0x000fe20000201400 */
[----:B------:R-:W3:Y:S01]  /*9fd0*/  MUFU.TANH R21, R62 ;  /* 0x0000003e00157308 */ /* 0x000ee20000002400 */
[----:B------:R-:W-:Y:S02]  /*9fe0*/  FSEL R108, R57, -INF , !P1 ;  /* 0xff800000396c7808 */ /* 0x000fe40004800000 */
[----:B------:R-:W-:Y:S01]  /*9ff0*/  FSEL R67, R59, -INF , !P4 ;  /* 0xff8000003b437808 */ /* 0x000fe20006000000 */
[-C--:B-----5:R-:W-:Y:S01]  /*a000*/  FFMA.FTZ R19, R0, R14.reuse, R19 ;  /* 0x0000000e00137223 */ /* 0x0a0fe20000010013 */
[----:B------:R-:W-:Y:S01]  /*a010*/  ISETP.GE.AND P1, PT, R16, R125, PT ;  /* 0x0000007d1000720c */ /* 0x000fe20003f26270 */
[----:B------:R-:W-:Y:S01]  /*a020*/  FFMA.FTZ R14, R0, R14, R23 ;  /* 0x0000000e000e7223 */ /* 0x000fe20000010017 */
[----:B------:R-:W-:Y:S01]  /*a030*/  BAR.SYNC.DEFER_BLOCKING 0x0 ;  /* 0x0000000000007b1d */ /* 0x000fe20000010000 */
[----:B------:R-:W-:Y:S01]  /*a040*/  ISETP.GE.AND P4, PT, R16, R124, PT ;  /* 0x0000007c1000720c */ /* 0x000fe20003f86270 */
[----:B------:R-:W-:Y:S01]  /*a050*/  FMUL.FTZ R23, R106, UR10 ;  /* 0x0000000a6a177c20 */ /* 0x000fe20008410000 */
[----:B------:R-:W-:-:S02]  /*a060*/  I2FP.F32.S32 R16, R16 ;  /* 0x0000001000107245 */ /* 0x000fc40000201400 */
[----:B--2---:R-:W-:Y:S01]  /*a070*/  FSEL R111, R25, -INF , !P6 ;  /* 0xff800000196f7808 */ /* 0x004fe20007000000 */
[----:B------:R-:W-:Y:S01]  /*a080*/  MUFU.TANH R17, R17 ;  /* 0x0000001100117308 */ /* 0x000fe20000002400 */
[----:B------:R-:W-:Y:S01]  /*a090*/  FSEL R66, R19, -INF , !P5 ;  /* 0xff80000013427808 */ /* 0x000fe20006800000 */
[CC--:B------:R-:W-:Y:S01]  /*a0a0*/  FFMA.FTZ R18, R0.reuse, R16.reuse, R109 ;  /* 0x0000001000127223 */ /* 0x0c0fe2000001006d */
[----:B------:R-:W-:Y:S01]  /*a0b0*/  FFMA.FTZ R16, R0, R16, R13 ;  /* 0x0000001000107223 */ /* 0x000fe2000001000d */
[----:B------:R-:W-:Y:S01]  /*a0c0*/  FSEL R109, R14, -INF , !P2 ;  /* 0xff8000000e6d7808 */ /* 0x000fe20005000000 */
[----:B------:R-:W-:Y:S01]  /*a0d0*/  VIADD R14, R10, 0x71 ;  /* 0x000000710a0e7836 */ /* 0x000fe20000000000 */
[C---:B------:R-:W-:Y:S01]  /*a0e0*/  ISETP.GE.AND P6, PT, R20.reuse, R125, PT ;  /* 0x0000007d1400720c */ /* 0x040fe20003fc6270 */
[----:B------:R-:W-:Y:S01]  /*a0f0*/  FMUL.FTZ R13, R105, UR10 ;  /* 0x0000000a690d7c20 */ /* 0x000fe20008410000 */
[----:B------:R-:W-:Y:S01]  /*a100*/  ISETP.GE.AND P5, PT, R20, R124, PT ;  /* 0x0000007c1400720c */ /* 0x000fe20003fa6270 */
[----:B------:R2:W4:Y:S01]  /*a110*/  MUFU.TANH R19, R63 ;  /* 0x0000003f00137308 */ /* 0x0005220000002400 */
[----:B------:R-:W-:-:S02]  /*a120*/  I2FP.F32.S32 R20, R20 ;  /* 0x0000001400147245 */ /* 0x000fc40000201400 */
[----:B------:R-:W-:Y:S02]  /*a130*/  FSEL R104, R18, -INF , !P1 ;  /* 0xff80000012687808 */ /* 0x000fe40004800000 */
[-C--:B------:R-:W-:Y:S01]  /*a140*/  ISETP.GE.AND P1, PT, R14, R125.reuse, PT ;  /* 0x0000007d0e00720c */ /* 0x080fe20003f26270 */
[CC--:B-1----:R-:W-:Y:S01]  /*a150*/  FFMA.FTZ R54, R0.reuse, R20.reuse, R15 ;  /* 0x0000001400367223 */ /* 0x0c2fe2000001000f */
[----:B------:R-:W-:Y:S01]  /*a160*/  LOP3.LUT R12, R7, 0x78, R186, 0xfe, !PT ;  /* 0x00000078070c7812 */ /* 0x000fe200078efeba */
[----:B------:R-:W1:Y:S01]  /*a170*/  MUFU.TANH R23, R23 ;  /* 0x0000001700177308 */ /* 0x000e620000002400 */
[----:B---3--:R-:W-:Y:S02]  /*a180*/  FFMA.FTZ R21, R0, R20, R21 ;  /* 0x0000001400157223 */ /* 0x008fe40000010015 */
[----:B------:R-:W-:Y:S02]  /*a190*/  ISETP.GE.AND P2, PT, R12, R125, PT ;  /* 0x0000007d0c00720c */ /* 0x000fe40003f46270 */
[----:B------:R-:W-:-:S02]  /*a1a0*/  FSEL R54, R54, -INF , !P6 ;  /* 0xff80000036367808 */ /* 0x000fc40007000000 */
[----:B------:R-:W-:Y:S01]  /*a1b0*/  FSEL R55, R21, -INF , !P5 ;  /* 0xff80000015377808 */ /* 0x000fe20006800000 */
[----:B------:R-:W3:Y:S01]  /*a1c0*/  MUFU.TANH R15, R22 ;  /* 0x00000016000f7308 */ /* 0x000ee20000002400 */
[----:B--2---:R-:W-:Y:S02]  /*a1d0*/  FSEL R63, R16, -INF , !P4 ;  /* 0xff800000103f7808 */ /* 0x004fe40006000000 */
[----:B------:R-:W-:Y:S02]  /*a1e0*/  I2FP.F32.S32 R16, R14 ;  /* 0x0000000e00107245 */ /* 0x000fe40000201400 */
[----:B------:R-:W-:Y:S01]  /*a1f0*/  ISETP.GE.AND P4, PT, R14, R124, PT ;  /* 0x0000007c0e00720c */ /* 0x000fe20003f86270 */
[C---:B------:R-:W-:Y:S01]  /*a200*/  VIADD R14, R10.reuse, 0x79 ;  /* 0x000000790a0e7836 */ /* 0x040fe20000000000 */
[-C--:B------:R-:W-:Y:S01]  /*a210*/  ISETP.GE.AND P6, PT, R10, R125.reuse, PT ;  /* 0x0000007d0a00720c */ /* 0x080fe20003fc6270 */
[CC--:B------:R-:W-:Y:S01]  /*a220*/  FFMA.FTZ R61, R0.reuse, R16.reuse, R61 ;  /* 0x00000010003d7223 */ /* 0x0c0fe2000001003d */
[----:B------:R-:W2:Y:S01]  /*a230*/  MUFU.TANH R13, R13 ;  /* 0x0000000d000d7308 */ /* 0x000ea20000002400 */
[----:B----4-:R-:W-:Y:S01]  /*a240*/  FFMA.FTZ R19, R0, R16, R19 ;  /* 0x0000001000137223 */ /* 0x010fe20000010013 */
[----:B------:R-:W-:-:S02]  /*a250*/  ISETP.GE.AND P5, PT, R14, R125, PT ;  /* 0x0000007d0e00720c */ /* 0x000fc40003fa6270 */
[----:B------:R-:W-:Y:S02]  /*a260*/  FSEL R61, R61, -INF , !P1 ;  /* 0xff8000003d3d7808 */ /* 0x000fe40004800000 */
[----:B------:R-:W-:Y:S02]  /*a270*/  ISETP.GE.AND P1, PT, R12, R124, PT ;  /* 0x0000007c0c00720c */ /* 0x000fe40003f26270 */
[----:B------:R-:W-:Y:S01]  /*a280*/  I2FP.F32.S32 R12, R12 ;  /* 0x0000000c000c7245 */ /* 0x000fe20000201400 */
[----:B------:R-:W4:Y:S01]  /*a290*/  MUFU.TANH R107, R107 ;  /* 0x0000006b006b7308 */ /* 0x000f220000002400 */
[----:B------:R-:W-:Y:S02]  /*a2a0*/  FSEL R53, R19, -INF , !P4 ;  /* 0xff80000013357808 */ /* 0x000fe40006000000 */
[----:B------:R-:W-:Y:S01]  /*a2b0*/  ISETP.GE.AND P4, PT, R10, R124, PT ;  /* 0x0000007c0a00720c */ /* 0x000fe20003f86270 */
[CC--:B-1----:R-:W-:Y:S01]  /*a2c0*/  FFMA.FTZ R23, R0.reuse, R12.reuse, R23 ;  /* 0x0000000c00177223 */ /* 0x0c2fe20000010017 */
[----:B---3--:R-:W-:Y:S01]  /*a2d0*/  FFMA.FTZ R15, R0, R12, R15 ;  /* 0x0000000c000f7223 */ /* 0x008fe2000001000f */
[----:B------:R-:W-:-:S03]  /*a2e0*/  I2FP.F32.S32 R10, R10 ;  /* 0x0000000a000a7245 */ /* 0x000fc60000201400 */
[----:B------:R-:W-:Y:S02]  /*a2f0*/  FSEL R47, R23, -INF , !P1 ;  /* 0xff800000172f7808 */ /* 0x000fe40004800000 */
[----:B------:R-:W-:Y:S01]  /*a300*/  ISETP.GT.AND P1, PT, R179, R174, PT ;  /* 0x000000aeb300720c */ /* 0x000fe20003f24270 */
[CC--:B------:R-:W-:Y:S01]  /*a310*/  FFMA.FTZ R65, R0.reuse, R10.reuse, R65 ;  /* 0x0000000a00417223 */ /* 0x0c0fe20000010041 */
[----:B------:R-:W-:Y:S01]  /*a320*/  FSEL R60, R15, -INF , !P2 ;  /* 0xff8000000f3c7808 */ /* 0x000fe20005000000 */
[----:B------:R-:W-:Y:S01]  /*a330*/  FFMA.FTZ R17, R0, R10, R17 ;  /* 0x0000000a00117223 */ /* 0x000fe20000010011 */
[----:B------:R-:W-:Y:S02]  /*a340*/  ISETP.GE.AND P2, PT, R14, R124, PT ;  /* 0x0000007c0e00720c */ /* 0x000fe40003f46270 */
[----:B------:R-:W-:Y:S02]  /*a350*/  I2FP.F32.S32 R14, R14 ;  /* 0x0000000e000e7245 */ /* 0x000fe40000201400 */
[----:B------:R-:W-:-:S03]  /*a360*/  FSEL R10, R65, -INF , !P6 ;  /* 0xff800000410a7808 */ /* 0x000fc60007000000 */
[CC--:B--2---:R-:W-:Y:S01]  /*a370*/  FFMA.FTZ R62, R0.reuse, R14.reuse, R13 ;  /* 0x0000000e003e7223 */ /* 0x0c4fe2000001000d */
[----:B----4-:R-:W-:Y:S01]  /*a380*/  FFMA.FTZ R46, R0, R14, R107 ;  /* 0x0000000e002e7223 */ /* 0x010fe2000001006b */
[----:B------:R-:W-:-:S03]  /*a390*/  FSEL R13, R17, -INF , !P4 ;  /* 0xff800000110d7808 */ /* 0x000fc60006000000 */
[----:B------:R-:W-:Y:S02]  /*a3a0*/  FSEL R62, R62, -INF , !P5 ;  /* 0xff8000003e3e7808 */ /* 0x000fe40006800000 */
[----:B------:R-:W-:Y:S01]  /*a3b0*/  FSEL R46, R46, -INF , !P2 ;  /* 0xff8000002e2e7808 */ /* 0x000fe20005000000 */
[----:B------:R-:W-:Y:S06]  /*a3c0*/  @!P1 BRA `(.L_x_7291) ;  /* 0x0000000800589947 */ /* 0x000fec0003800000 */
[----:B------:R-:W-:Y:S05]  /*a3d0*/  @!P3 BRA `(.L_x_7292) ;  /* 0x0000000000ecb947 */ /* 0x000fea0003800000 */
[----:B------:R-:W1:Y:S01]  /*a3e0*/  LDC R14, c[0x0][0x380] ;  /* 0x0000e000ff0e7b82 */ /* 0x000e620000000800 */
[----:B------:R-:W-:Y:S01]  /*a3f0*/  IMAD.MOV.U32 R18, RZ, RZ, RZ ;  /* 0x000000ffff127224 */ /* 0x000fe200078e00ff */
[----:B------:R-:W-:Y:S01]  /*a400*/  IABS R16, R7 ;  /* 0x0000000700107213 */ /* 0x000fe20000000000 */
        /* <DEDUP_REMOVED lines=9> */
[C---:B------:R-:W-:Y:S02]  /*a4a0*/  IADD3 R19, R7.reuse, -0x80, RZ ;  /* 0xffffff8007137810 */ /* 0x040fe40007ffe0ff */
[----:B------:R-:W-:Y:S02]  /*a4b0*/  LOP3.LUT R7, R7, R14, RZ, 0x3c, !PT ;  /* 0x0000000e07077212 */ /* 0x000fe400078e3cff */
[----:B------:R-:W-:Y:S01]  /*a4c0*/  IABS R15, R19 ;  /* 0x00000013000f7213 */ /* 0x000fe20000000000 */
[----:B------:R-:W-:Y:S01]  /*a4d0*/  IMAD.HI.U32 R20, R18, R16, RZ ;  /* 0x0000001012147227 */ /* 0x000fe200078e00ff */
[----:B------:R-:W-:-:S03]  /*a4e0*/  LOP3.LUT R19, R19, R14, RZ, 0x3c, !PT ;  /* 0x0000000e13137212 */ /* 0x000fc600078e3cff */
        /* <DEDUP_REMOVED lines=42> */
.L_x_7292:
[----:B------:R-:W-:-:S04]  /*a790*/  LEA R7, -R100, RZ, 0x7 ;  /* 0x000000ff64077211 */ /* 0x000fc800078e39ff */
[----:B------:R-:W-:-:S07]  /*a7a0*/  SHF.R.S32.HI R12, RZ, 0x1f, R7 ;  /* 0x0000001fff0c7819 */ /* 0x000fce0000011407 */
.L_x_7293:
        /* <DEDUP_REMOVED lines=84> */
.L_x_7295:
[----:B------:R-:W-:Y:S05]  /*acf0*/  BSYNC B0 ;  /* 0x0000000000007941 */ /* 0x000fea0003800000 */
.L_x_7294:
[----:B------:R-:W0:Y:S01]  /*ad00*/  LDGDEPBAR ;  /* 0x00000000000079af */ /* 0x000e220000000000 */
[----:B------:R-:W-:-:S04]  /*ad10*/  LEA R190, P0, R7, R190, 0x1 ;  /* 0x000000be07be7211 */ /* 0x000fc800078008ff */
[----:B------:R-:W-:-:S09]  /*ad20*/  LEA.HI.X R189, R7, R189, R12, 0x1, P0 ;  /* 0x000000bd07bd7211 */ /* 0x000fd200000f0c0c */
.L_x_7291:
        /* <DEDUP_REMOVED lines=79> */
[C---:B------:R-:W-:Y:S01]  /*b220*/  FMUL.FTZ R65, R45.reuse, UR11 ;  /* 0x0000000b2d417c20 */ /* 0x040fe20008410000 */
[----:B------:R-:W-:Y:S02]  /*b230*/  FSEL R7, R44, RZ, P0 ;  /* 0x000000ff2c077208 */ /* 0x000fe40000000000 */
[----:B------:R-:W-:Y:S02]  /*b240*/  FSEL R140, R45, RZ, P2 ;  /* 0x000000ff2d8c7208 */ /* 0x000fe40001000000 */
[----:B------:R-:W-:Y:S01]  /*b250*/  FSEL R65, R65, RZ, P2 ;  /* 0x000000ff41417208 */ /* 0x000fe20001000000 */
[----:B------:R-:W-:Y:S01]  /*b260*/  FADD.FTZ R2, R2, -R7 ;  /* 0x8000000702027221 */ /* 0x000fe20000010000 */
[----:B------:R-:W-:Y:S01]  /*b270*/  FSEL R52, R52, RZ, P0 ;  /* 0x000000ff34347208 */ /* 0x000fe20000000000 */
[----:B------:R-:W-:-:S02]  /*b280*/  FADD.FTZ R140, R3, -R140 ;  /* 0x8000008c038c7221 */ /* 0x000fc40000010000 */
[----:B------:R-:W-:Y:S01]  /*b290*/  FMUL.FTZ R138, R2, UR11 ;  /* 0x0000000b028a7c20 */ /* 0x000fe20008410000 */
        /* <DEDUP_REMOVED lines=8> */
[--C-:B------:R-:W-:Y:S01]  /*b320*/  FFMA.FTZ R4, R9, UR11, -R52.reuse ;  /* 0x0000000b09047c23 */ /* 0x100fe20008010834 */
[----:B------:R-:W-:Y:S01]  /*b330*/  MUFU.EX2 R136, R136 ;  /* 0x0000008800887308 */ /* 0x000fe20000000800 */
[----:B------:R-:W1:Y:S01]  /*b340*/  LDSM.16.MT88.4 R8, [R166+0x6000] ;  /* 0x00600000a608783b */ /* 0x000e620000004200 */
[--C-:B------:R-:W-:Y:S01]  /*b350*/  FFMA.FTZ R112, R51, UR11, -R52.reuse ;  /* 0x0000000b33707c23 */ /* 0x100fe20008010834 */
        /* <DEDUP_REMOVED lines=340> */
[----:B------:R-:W-:Y:S02]  /*c8a0*/  MOV R3, R45 ;  /* 0x0000002d00037202 */ /* 0x000fe40000000f00 */
.L_x_7288:
        /* <DEDUP_REMOVED lines=8> */
.L_x_7300:
        /* <DEDUP_REMOVED lines=71> */
.L_x_7297:
[----:B------:R-:W-:Y:S01]  /*cda0*/  LEA R2, P2, R206, R194, 0x1 ;  /* 0x000000c2ce027211 */ /* 0x000fe200078408ff */
        /* <DEDUP_REMOVED lines=13> */
[----:B-1----:R-:W-:Y:S01]  /*ce80*/  @!P0 LEA R208, P1, R196, R206, 0x5 ;  /* 0x000000cec4d08211 */ /* 0x002fe200078228ff */
[----:B------:R-:W-:Y:S01]  /*ce90*/  @!P0 IMAD.WIDE.U32 R212, R204, 0x30, R206 ;  /* 0x00000030ccd48825 */ /* 0x000fe200078e00ce */
[----:B------:R-:W1:Y:S01]  /*cea0*/  @!P0 LDC.64 R198, c[0x0][0x250] ;  /* 0x00009400ffc68b82 */ /* 0x000e620000000a00 */
[----:B------:R-:W-:Y:S01]  /*ceb0*/  @P0 STS.128 [R180+0x6800], RZ ;  /* 0x006800ffb4000388 */ /* 0x000fe20000000c00 */
[----:B------:R-:W-:Y:S02]  /*cec0*/  @!P0 LEA.HI.X R209, R196, R195, R197, 0x5, P1 ;  /* 0x000000c3c4d18211 */ /* 0x000fe400008f2cc5 */
[CC--:B------:R-:W-:Y:S02]  /*ced0*/  @!P0 LEA R214, P2, R208.reuse, R194.reuse, 0x1 ;  /* 0x000000c2d0d68211 */ /* 0x0c0fe400078408ff */
[----:B------:R-:W-:Y:S02]  /*cee0*/  @!P0 IADD3 R205, R205, R213, RZ ;  /* 0x000000d5cdcd8210 */ /* 0x000fe40007ffe0ff */
[----:B------:R-:W4:Y:S01]  /*cef0*/  @!P0 LDC.64 R196, c[0x0][0x250] ;  /* 0x00009400ffc48b82 */ /* 0x000f220000000a00 */
[-C--:B------:R-:W-:Y:S01]  /*cf00*/  @!P0 LEA.HI.X R215, R208, R193.reuse, R209, 0x1, P2 ;  /* 0x000000c1d0d78211 */ /* 0x080fe200010f0cd1 */
[----:B------:R-:W-:Y:S01]  /*cf10*/  @!PT LDS RZ, [RZ] ;  /* 0x00000000fffff984 */ /* 0x000fe20000000800 */
[----:B------:R-:W-:Y:S01]  /*cf20*/  @!PT LDS RZ, [RZ] ;  /* 0x00000000fffff984 */ /* 0x000fe20000000800 */
[----:B------:R-:W-:Y:S01]  /*cf30*/  @!PT LDS RZ, [RZ] ;  /* 0x00000000fffff984 */ /* 0x000fe20000000800 */
[----:B------:R1:W-:Y:S01]  /*cf40*/  @!P0 LDGSTS.E.BYPASS.LTC128B.128 [R180+0x6800], desc[UR12][R210.64] ;  /* 0x06800000d2b48fae */ /* 0x0003e2000b901d4c */
[----:B------:R-:W-:Y:S02]  /*cf50*/  @!P0 LEA R208, P2, R212, R194, 0x1 ;  /* 0x000000c2d4d08211 */ /* 0x000fe400078408ff */
[----:B---3--:R-:W-:Y:S02]  /*cf60*/  @!P0 LEA R204, P1, R202, R206, 0x6 ;  /* 0x000000cecacc8211 */ /* 0x008fe400078230ff */
[----:B------:R-:W-:Y:S02]  /*cf70*/  @!P0 LEA.HI.X R209, R212, R193, R205, 0x1, P2 ;  /* 0x000000c1d4d18211 */ /* 0x000fe400010f0ccd */
[----:B------:R-:W-:Y:S01]  /*cf80*/  @!P0 LEA.HI.X R203, R202, R195, R203, 0x6, P1 ;  /* 0x000000c3cacb8211 */ /* 0x000fe200008f34cb */
[----:B------:R-:W-:Y:S01]  /*cf90*/  @P0 STS.128 [R180+0x7000], RZ ;  /* 0x007000ffb4000388 */ /* 0x000fe20000000c00 */
[CC--:B------:R-:W-:Y:S04]  /*cfa0*/  @!P0 LEA R202, P1, R204.reuse, R194.reuse, 0x1 ;  /* 0x000000c2ccca8211 */ /* 0x0c0fe800078208ff */
[----:B------:R-:W-:Y:S03]  /*cfb0*/  @!P0 LEA.HI.X R203, R204, R193, R203, 0x1, P1 ;  /* 0x000000c1cccb8211 */ /* 0x000fe600008f0ccb */
[----:B------:R-:W-:Y:S01]  /*cfc0*/  @!PT LDS RZ, [RZ] ;  /* 0x00000000fffff984 */ /* 0x000fe20000000800 */
[----:B------:R-:W-:Y:S01]  /*cfd0*/  @!PT LDS RZ, [RZ] ;  /* 0x00000000fffff984 */ /* 0x000fe20000000800 */
[----:B------:R-:W-:Y:S01]  /*cfe0*/  @!PT LDS RZ, [RZ] ;  /* 0x00000000fffff984 */ /* 0x000fe20000000800 */
[----:B------:R-:W-:Y:S01]  /*cff0*/  @!P0 LDGSTS.E.BYPASS.LTC128B.128 [R180+0x7000], desc[UR12][R214.64] ;  /* 0x07000000d6b48fae */ /* 0x000fe2000b901d4c */
[----:B----4-:R-:W-:Y:S07]  /*d000*/  @!P0 IMAD R197, R197, 0x70, RZ ;  /* 0x00000070c5c58824 */ /* 0x010fee00078e02ff */
[----:B------:R-:W-:Y:S01]  /*d010*/  @P0 STS.128 [R180+0x7800], RZ ;  /* 0x007800ffb4000388 */ /* 0x000fe20000000c00 */
[--C-:B--2---:R-:W-:Y:S04]  /*d020*/  @!P0 IMAD.WIDE.U32 R204, R200, 0x50, R206.reuse ;  /* 0x00000050c8cc8825 */ /* 0x104fe800078e00ce */
[----:B------:R-:W-:Y:S01]  /*d030*/  @!P0 IMAD R201, R201, 0x50, RZ ;  /* 0x00000050c9c98824 */ /* 0x000fe200078e02ff */
[-C--:B------:R-:W-:Y:S01]  /*d040*/  @!P0 LEA R200, P4, R204, R194.reuse, 0x1 ;  /* 0x000000c2ccc88211 */ /* 0x080fe200078808ff */
[--C-:B-1----:R-:W-:Y:S01]  /*d050*/  @!P0 IMAD.WIDE.U32 R210, R198, 0x60, R206.reuse ;  /* 0x00000060c6d28825 */ /* 0x102fe200078e00ce */
[----:B------:R-:W-:Y:S01]  /*d060*/  @!PT LDS RZ, [RZ] ;  /* 0x00000000fffff984 */ /* 0x000fe20000000800 */
[----:B------:R-:W-:Y:S01]  /*d070*/  @!PT LDS RZ, [RZ] ;  /* 0x00000000fffff984 */ /* 0x000fe20000000800 */
[----:B------:R-:W-:Y:S01]  /*d080*/  @!PT LDS RZ, [RZ] ;  /* 0x00000000fffff984 */ /* 0x000fe20000000800 */
[----:B------:R-:W-:Y:S02]  /*d090*/  @!P0 LDGSTS.E.BYPASS.LTC128B.128 [R180+0x7800], desc[UR12][R208.64] ;  /* 0x07800000d0b48fae */ /* 0x000fe4000b901d4c */
[----:B------:R-:W-:Y:S01]  /*d0a0*/  @!P0 IADD3 R201, R201, R205, RZ ;  /* 0x000000cdc9c98210 */ /* 0x000fe20007ffe0ff */
[----:B------:R-:W-:Y:S01]  /*d0b0*/  @!P0 IMAD R199, R199, 0x60, RZ ;  /* 0x00000060c7c78824 */ /* 0x000fe200078e02ff */
[-C--:B------:R-:W-:Y:S01]  /*d0c0*/  @!P0 LEA R198, P2, R210, R194.reuse, 0x1 ;  /* 0x000000c2d2c68211 */ /* 0x080fe200078408ff */
[----:B------:R-:W-:Y:S01]  /*d0d0*/  @!P0 IMAD.WIDE.U32 R206, R196, 0x70, R206 ;  /* 0x00000070c4ce8825 */ /* 0x000fe200078e00ce */
[----:B------:R-:W-:Y:S02]  /*d0e0*/  @!P0 LEA.HI.X R201, R204, R193, R201, 0x1, P4 ;  /* 0x000000c1ccc98211 */ /* 0x000fe400020f0cc9 */
[----:B------:R-:W-:Y:S01]  /*d0f0*/  @P0 STS.128 [R180+0x8000], RZ ;  /* 0x008000ffb4000388 */ /* 0x000fe20000000c00 */
[----:B------:R-:W-:Y:S02]  /*d100*/  @!P0 IADD3 R199, R199, R211, RZ ;  /* 0x000000d3c7c78210 */ /* 0x000fe40007ffe0ff */
[----:B------:R-:W-:Y:S02]  /*d110*/  @!P0 LEA R194, P1, R206, R194, 0x1 ;  /* 0x000000c2cec28211 */ /* 0x000fe400078208ff */
[----:B------:R-:W-:Y:S02]  /*d120*/  @!P0 LEA.HI.X R199, R210, R193, R199, 0x1, P2 ;  /* 0x000000c1d2c78211 */ /* 0x000fe400010f0cc7 */
[----:B------:R-:W-:Y:S01]  /*d130*/  @!P0 IADD3 R197, R197, R207, RZ ;  /* 0x000000cfc5c58210 */ /* 0x000fe20007ffe0ff */
[----:B------:R-:W-:Y:S01]  /*d140*/  @!PT LDS RZ, [RZ] ;  /* 0x00000000fffff984 */ /* 0x000fe20000000800 */
[----:B------:R-:W-:Y:S01]  /*d150*/  @!PT LDS RZ, [RZ] ;  /* 0x00000000fffff984 */ /* 0x000fe20000000800 */
[----:B------:R-:W-:Y:S01]  /*d160*/  @!PT LDS RZ, [RZ] ;  /* 0x00000000fffff984 */ /* 0x000fe20000000800 */
[----:B------:R-:W-:Y:S03]  /*d170*/  @!P0 LDGSTS.E.BYPASS.LTC128B.128 [R180+0x8000], desc[UR12][R202.64] ;  /* 0x08000000cab48fae */ /* 0x000fe6000b901d4c */
[----:B------:R-:W-:Y:S02]  /*d180*/  @!P0 LEA.HI.X R195, R206, R193, R197, 0x1, P1 ;  /* 0x000000c1cec38211 */ /* 0x000fe400008f0cc5 */
[----:B------:R-:W-:Y:S03]  /*d190*/  ISETP.GT.AND P1, PT, R179, R174, PT ;  /* 0x000000aeb300720c */ /* 0x000fe60003f24270 */
        /* <DEDUP_REMOVED lines=16> */
[----:B------:R-:W3:Y:S08]  /*d2a0*/  LDSM.16.M88.4 R108, [R171+0x2000] ;  /* 0x00200000ab6c783b */ /* 0x000ef00000000200 */
[----:B------:R-:W4:Y:S08]  /*d2b0*/  LDSM.16.M88.4 R112, [R171+0x2800] ;  /* 0x00280000ab70783b */ /* 0x000f300000000200 */
[----:B------:R-:W5:Y:S08]  /*d2c0*/  LDSM.16.M88.4 R116, [R171+0x3000] ;  /* 0x00300000ab74783b */ /* 0x000f700000000200 */
[----:B------:R-:W1:Y:S08]  /*d2d0*/  LDSM.16.M88.4 R120, [R171+0x3800] ;  /* 0x00380000ab78783b */ /* 0x000e700000000200 */
[----:B------:R-:W2:Y:S01]  /*d2e0*/  LDSM.16.M88.4 R124, [R171+0x4000] ;  /* 0x00400000ab7c783b */ /* 0x000ea20000000200 */
[C---:B---3--:R-:W-:Y:S07]  /*d2f0*/  HMMA.16816.F32 R4, R104.reuse, R108, RZ ;  /* 0x0000006c6804723c */ /* 0x048fee00000018ff */
[----:B------:R-:W3:Y:S01]  /*d300*/  LDSM.16.M88.4 R128, [R171+0x4800] ;  /* 0x00480000ab80783b */ /* 0x000ee20000000200 */
[C---:B------:R-:W-:Y:S07]  /*d310*/  HMMA.16816.F32 R8, R104.reuse, R110, RZ ;  /* 0x0000006e6808723c */ /* 0x040fee00000018ff */
[----:B------:R-:W3:Y:S01]  /*d320*/  LDSM.16.M88.4 R132, [R171+0x5000] ;  /* 0x00500000ab84783b */ /* 0x000ee20000000200 */
[C---:B----4-:R-:W-:Y:S07]  /*d330*/  HMMA.16816.F32 R12, R104.reuse, R112, RZ ;  /* 0x00000070680c723c */ /* 0x050fee00000018ff */
[----:B------:R-:W0:Y:S01]  /*d340*/  LDGDEPBAR ;  /* 0x00000000000079af */ /* 0x000e220000000000 */
[C---:B------:R-:W-:Y:S07]  /*d350*/  HMMA.16816.F32 R16, R104.reuse, R114, RZ ;  /* 0x000000726810723c */ /* 0x040fee00000018ff */
[----:B------:R-:W4:Y:S01]  /*d360*/  LDSM.16.M88.4 R136, [R171+0x5800] ;  /* 0x00580000ab88783b */ /* 0x000f220000000200 */
[C---:B-----5:R-:W-:Y:S07]  /*d370*/  HMMA.16816.F32 R20, R104.reuse, R116, RZ ;  /* 0x000000746814723c */ /* 0x060fee00000018ff */
[----:B------:R-:W-:Y:S01]  /*d380*/  LDSM.16.M88.4 R140, [R170] ;  /* 0x00000000aa8c783b */ /* 0x000fe20000000200 */
[C---:B------:R-:W-:Y:S06]  /*d390*/  HMMA.16816.F32 R24, R104.reuse, R118, RZ ;  /* 0x000000766818723c */ /* 0x040fec00000018ff */
[C---:B-1----:R-:W-:Y:S01]  /*d3a0*/  HMMA.16816.F32 R28, R104.reuse, R120, RZ ;  /* 0x00000078681c723c */ /* 0x042fe200000018ff */
[----:B------:R-:W1:Y:S05]  /*d3b0*/  LDSM.16.M88.4 R144, [R165+0x2000] ;  /* 0x00200000a590783b */ /* 0x000e6a0000000200 */
[C---:B------:R-:W-:Y:S03]  /*d3c0*/  HMMA.16816.F32 R32, R104.reuse, R122, RZ ;  /* 0x0000007a6820723c */ /* 0x040fe600000018ff */
[----:B------:R-:W5:Y:S03]  /*d3d0*/  LDSM.16.M88.4 R148, [R165+0x2800] ;  /* 0x00280000a594783b */ /* 0x000f660000000200 */
[C---:B--2---:R-:W-:Y:S05]  /*d3e0*/  HMMA.16816.F32 R36, R104.reuse, R124, RZ ;  /* 0x0000007c6824723c */ /* 0x044fea00000018ff */
[----:B------:R-:W2:Y:S01]  /*d3f0*/  LDSM.16.M88.4 R152, [R165+0x3000] ;  /* 0x00300000a598783b */ /* 0x000ea20000000200 */
[C---:B------:R-:W-:Y:S06]  /*d400*/  HMMA.16816.F32 R40, R104.reuse, R126, RZ ;  /* 0x0000007e6828723c */ /* 0x040fec00000018ff */
[C---:B---3--:R-:W-:Y:S01]  /*d410*/  HMMA.16816.F32 R44, R104.reuse, R128, RZ ;  /* 0x00000080682c723c */ /* 0x048fe200000018ff */
[----:B------:R-:W-:Y:S05]  /*d420*/  LDSM.16.M88.4 R108, [R165+0x4000] ;  /* 0x00400000a56c783b */ /* 0x000fea0000000200 */
[C---:B------:R-:W-:Y:S03]  /*d430*/  HMMA.16816.F32 R48, R104.reuse, R130, RZ ;  /* 0x000000826830723c */ /* 0x040fe600000018ff */
[----:B------:R-:W-:Y:S03]  /*d440*/  LDSM.16.M88.4 R112, [R165+0x4800] ;  /* 0x00480000a570783b */ /* 0x000fe60000000200 */
[C---:B------:R-:W-:Y:S05]  /*d450*/  HMMA.16816.F32 R52, R104.reuse, R132, RZ ;  /* 0x000000846834723c */ /* 0x040fea00000018ff */
[----:B------:R-:W-:Y:S01]  /*d460*/  LDSM.16.M88.4 R116, [R165+0x5000] ;  /* 0x00500000a574783b */ /* 0x000fe20000000200 */
[C---:B------:R-:W-:Y:S06]  /*d470*/  HMMA.16816.F32 R56, R104.reuse, R134, RZ ;  /* 0x000000866838723c */ /* 0x040fec00000018ff */
[C---:B----4-:R-:W-:Y:S01]  /*d480*/  HMMA.16816.F32 R60, R104.reuse, R136, RZ ;  /* 0x00000088683c723c */ /* 0x050fe200000018ff */
[----:B------:R-:W-:Y:S05]  /*d490*/  LDSM.16.M88.4 R120, [R158] ;  /* 0x000000009e78783b */ /* 0x000fea0000000200 */
[----:B------:R-:W-:Y:S03]  /*d4a0*/  HMMA.16816.F32 R64, R104, R138, RZ ;  /* 0x0000008a6840723c */ /* 0x000fe600000018ff */
[----:B------:R-:W3:Y:S03]  /*d4b0*/  LDSM.16.M88.4 R104, [R165+0x3800] ;  /* 0x00380000a568783b */ /* 0x000ee60000000200 */
[C---:B-1----:R-:W-:Y:S06]  /*d4c0*/  HMMA.16816.F32 R4, R140.reuse, R144, R4 ;  /* 0x000000908c04723c */ /* 0x042fec0000001804 */
[C---:B------:R-:W-:Y:S06]  /*d4d0*/  HMMA.16816.F32 R8, R140.reuse, R146, R8 ;  /* 0x000000928c08723c */ /* 0x040fec0000001808 */
[C---:B-----5:R-:W-:Y:S06]  /*d4e0*/  HMMA.16816.F32 R12, R140.reuse, R148, R12 ;  /* 0x000000948c0c723c */ /* 0x060fec000000180c */
[C---:B------:R-:W-:Y:S06]  /*d4f0*/  HMMA.16816.F32 R16, R140.reuse, R150, R16 ;  /* 0x000000968c10723c */ /* 0x040fec0000001810 */
[C---:B--2---:R-:W-:Y:S06]  /*d500*/  HMMA.16816.F32 R20, R140.reuse, R152, R20 ;  /* 0x000000988c14723c */ /* 0x044fec0000001814 */
[C---:B------:R-:W-:Y:S06]  /*d510*/  HMMA.16816.F32 R24, R140.reuse, R154, R24 ;  /* 0x0000009a8c18723c */ /* 0x040fec0000001818 */
[C---:B---3--:R-:W-:Y:S06]  /*d520*/  HMMA.16816.F32 R28, R140.reuse, R104, R28 ;  /* 0x000000688c1c723c */ /* 0x048fec000000181c */
        /* <DEDUP_REMOVED lines=95> */
[----:B------:R3:W1:Y:S01]  /*db20*/  MUFU.TANH R155, R193 ;  /* 0x000000c1009b7308 */ /* 0x0006620000002400 */
[----:B------:R-:W-:Y:S01]  /*db30*/  FMUL.FTZ R200, R37, UR5 ;  /* 0x0000000525c87c20 */ /* 0x000fe20008410000 */
[----:B------:R-:W-:Y:S08]  /*db40*/  FMUL.FTZ R204, R40, UR5 ;  /* 0x0000000528cc7c20 */ /* 0x000ff00008410000 */
[----:B------:R2:W1:Y:S01]  /*db50*/  MUFU.TANH R145, R202 ;  /* 0x000000ca00917308 */ /* 0x0004620000002400 */
[C---:B-----5:R-:W-:Y:S06]  /*db60*/  HMMA.16816.F32 R44, R116.reuse, R104, R44 ;  /* 0x00000068742c723c */ /* 0x060fec000000182c */
[C---:B------:R-:W-:Y:S03]  /*db70*/  HMMA.16816.F32 R48, R116.reuse, R106, R48 ;  /* 0x0000006a7430723c */ /* 0x040fe60000001830 */
[----:B------:R5:W1:Y:S01]  /*db80*/  MUFU.TANH R153, R206 ;  /* 0x000000ce00997308 */ /* 0x000a620000002400 */
[----:B------:R-:W1:Y:S01]  /*db90*/  LDSM.16.M88.4 R104, [R102+0x3800] ;  /* 0x003800006668783b */ /* 0x000e620000000200 */
[----:B---3--:R-:W-:Y:S01]  /*dba0*/  FMUL.FTZ R193, R43, UR5 ;  /* 0x000000052bc17c20 */ /* 0x008fe20008410000 */
[----:B------:R-:W-:Y:S07]  /*dbb0*/  DEPBAR.LE SB0, 0x0 ;  /* 0x000080000000791a */ /* 0x000fee0000000000 */
[----:B------:R3:W1:Y:S01]  /*dbc0*/  MUFU.TANH R141, R204 ;  /* 0x000000cc008d7308 */ /* 0x0006620000002400 */
[----:B------:R-:W-:Y:S01]  /*dbd0*/  BAR.SYNC.DEFER_BLOCKING 0x0 ;  /* 0x0000000000007b1d */ /* 0x000fe20000010000 */
[C---:B----4-:R-:W-:Y:S05]  /*dbe0*/  HMMA.16816.F32 R52, R116.reuse, R108, R52 ;  /* 0x0000006c7434723c */ /* 0x050fea0000001834 */
[----:B--2---:R-:W-:Y:S03]  /*dbf0*/  FMUL.FTZ R202, R41, UR5 ;  /* 0x0000000529ca7c20 */ /* 0x004fe60008410000 */
[----:B------:R2:W4:Y:S03]  /*dc00*/  MUFU.TANH R151, R194 ;  /* 0x000000c200977308 */ /* 0x0005260000002400 */
[----:B------:R-:W-:Y:S01]  /*dc10*/  FMUL.FTZ R208, R46, UR5 ;  /* 0x000000052ed07c20 */ /* 0x000fe20008410000 */
[C---:B------:R-:W-:Y:S03]  /*dc20*/  HMMA.16816.F32 R56, R116.reuse, R110, R56 ;  /* 0x0000006e7438723c */ /* 0x040fe60000001838 */
[----:B-----5:R-:W-:Y:S01]  /*dc30*/  FMUL.FTZ R206, R47, UR5 ;  /* 0x000000052fce7c20 */ /* 0x020fe20008410000 */
[----:B------:R-:W-:Y:S01]  /*dc40*/  FMUL.FTZ R212, R44, UR5 ;  /* 0x000000052cd47c20 */ /* 0x000fe20008410000 */
[----:B------:R-:W-:Y:S01]  /*dc50*/  FMUL.FTZ R210, R45, UR5 ;  /* 0x000000052dd27c20 */ /* 0x000fe20008410000 */
[----:B------:R5:W1:Y:S01]  /*dc60*/  MUFU.TANH R137, R208 ;  /* 0x000000d000897308 */ /* 0x000a620000002400 */
[----:B---3--:R-:W-:Y:S09]  /*dc70*/  FMUL.FTZ R204, R49, UR5 ;  /* 0x0000000531cc7c20 */ /* 0x008ff20008410000 */
[----:B------:R3:W3:Y:S01]  /*dc80*/  MUFU.TANH R143, R200 ;  /* 0x000000c8008f7308 */ /* 0x0006e20000002400 */
[----:B--2---:R-:W-:Y:S09]  /*dc90*/  FMUL.FTZ R194, R48, UR5 ;  /* 0x0000000530c27c20 */ /* 0x004ff20008410000 */
[----:B------:R2:W2:Y:S01]  /*dca0*/  MUFU.TANH R139, R202 ;  /* 0x000000ca008b7308 */ /* 0x0004a20000002400 */
[C---:B-1----:R-:W-:Y:S03]  /*dcb0*/  HMMA.16816.F32 R60, R116.reuse, R104, R60 ;  /* 0x00000068743c723c */ /* 0x042fe6000000183c */
[----:B-----5:R-:W-:Y:S03]  /*dcc0*/  FMUL.FTZ R208, R53, UR5 ;  /* 0x0000000535d07c20 */ /* 0x020fe60008410000 */
[----:B------:R-:W-:Y:S03]  /*dcd0*/  HMMA.16816.F32 R64, R116, R106, R64 ;  /* 0x0000006a7440723c */ /* 0x000fe60000001840 */
[----:B------:R1:W1:Y:S02]  /*dce0*/  MUFU.TANH R135, R206 ;  /* 0x000000ce00877308 */ /* 0x0002640000002400 */
[----:B---3--:R-:W-:Y:S08]  /*dcf0*/  FMUL.FTZ R200, R42, UR5 ;  /* 0x000000052ac87c20 */ /* 0x008ff00008410000 */
[----:B------:R3:W3:Y:S01]  /*dd00*/  MUFU.TANH R123, R204 ;  /* 0x000000cc007b7308 */ /* 0x0006e20000002400 */
[----:B--2---:R-:W-:Y:S09]  /*dd10*/  FMUL.FTZ R202, R50, UR5 ;  /* 0x0000000532ca7c20 */ /* 0x004ff20008410000 */
[----:B------:R2:W2:Y:S01]  /*dd20*/  MUFU.TANH R147, R193 ;  /* 0x000000c100937308 */ /* 0x0004a20000002400 */
[----:B-1----:R-:W-:Y:S01]  /*dd30*/  FMUL.FTZ R206, R54, UR5 ;  /* 0x0000000536ce7c20 */ /* 0x002fe20008410000 */
[----:B------:R-:W-:Y:S08]  /*dd40*/  FMUL.FTZ R214, R60, UR5 ;  /* 0x000000053cd67c20 */ /* 0x000ff00008410000 */
        /* <DEDUP_REMOVED lines=14> */
[----:B------:R-:W3:Y:S01]  /*de30*/  MUFU.TANH R133, R202 ;  /* 0x000000ca00857308 */ /* 0x000ee20000002400 */
[----:B--2---:R-:W-:Y:S09]  /*de40*/  FMUL.FTZ R206, R61, UR5 ;  /* 0x000000053dce7c20 */ /* 0x004ff20008410000 */
[----:B------:R2:W2:Y:S01]  /*de50*/  MUFU.TANH R131, R193 ;  /* 0x000000c100837308 */ /* 0x0004a20000002400 */
[----:B-1----:R-:W-:Y:S09]  /*de60*/  FMUL.FTZ R204, R64, UR5 ;  /* 0x0000000540cc7c20 */ /* 0x002ff20008410000 */
[----:B------:R1:W1:Y:S10]  /*de70*/  MUFU.TANH R202, R194 ;  /* 0x000000c200ca7308 */ /* 0x0002740000002400 */
[----:B------:R5:W3:Y:S01]  /*de80*/  MUFU.TANH R113, R212 ;  /* 0x000000d400717308 */ /* 0x000ae20000002400 */
[----:B--2---:R-:W-:Y:S09]  /*de90*/  FMUL.FTZ R193, R59, UR5 ;  /* 0x000000053bc17c20 */ /* 0x004ff20008410000 */
[----:B------:R2:W2:Y:S01]  /*dea0*/  MUFU.TANH R111, R210 ;  /* 0x000000d2006f7308 */ /* 0x0004a20000002400 */
[----:B-1----:R-:W-:Y:S09]  /*deb0*/  FMUL.FTZ R194, R63, UR5 ;  /* 0x000000053fc27c20 */ /* 0x002ff20008410000 */
[----:B------:R1:W1:Y:S01]  /*dec0*/  MUFU.TANH R109, R208 ;  /* 0x000000d0006d7308 */ /* 0x0002620000002400 */
[----:B-----5:R-:W-:Y:S09]  /*ded0*/  FMUL.FTZ R212, R65, UR5 ;  /* 0x0000000541d47c20 */ /* 0x020ff20008410000 */
[----:B------:R-:W3:Y:S01]  /*dee0*/  MUFU.TANH R241, R241 ;  /* 0x000000f100f17308 */ /* 0x000ee20000002400 */
[----:B--2---:R-:W-:Y:S09]  /*def0*/  FMUL.FTZ R210, R66, UR5 ;  /* 0x0000000542d27c20 */ /* 0x004ff20008410000 */
[----:B------:R-:W2:Y:S01]  /*df00*/  MUFU.TANH R243, R243 ;  /* 0x000000f300f37308 */ /* 0x000ea20000002400 */
[----:B-1----:R-:W-:Y:S09]  /*df10*/  FMUL.FTZ R208, R67, UR5 ;  /* 0x0000000543d07c20 */ /* 0x002ff20008410000 */
        /* <DEDUP_REMOVED lines=26> */
[----:B------:R5:W1:Y:S10]  /*e0c0*/  MUFU.TANH R107, R194 ;  /* 0x000000c2006b7308 */ /* 0x000a740000002400 */
[----:B------:R-:W1:Y:S10]  /*e0d0*/  MUFU.TANH R204, R204 ;  /* 0x000000cc00cc7308 */ /* 0x000e740000002400 */
[----:B------:R1:W1:Y:S01]  /*e0e0*/  MUFU.TANH R64, R212 ;  /* 0x000000d400407308 */ /* 0x0002620000002400 */
[----:B-----5:R-:W-:Y:S09]  /*e0f0*/  MOV R194, R2 ;  /* 0x0000000200c27202 */ /* 0x020ff20000000f00 */
[----:B------:R1:W1:Y:S10]  /*e100*/  MUFU.TANH R37, R210 ;  /* 0x000000d200257308 */ /* 0x0002740000002400 */
        /* <DEDUP_REMOVED lines=9> */
[----:B------:R-:W-:Y:S04]  /*e1a0*/  SHF.L.U32 R8, R179, 0x7, RZ ;  /* 0x00000007b3087819 */ /* 0x000fe800000006ff */
[----:B------:R-:W-:Y:S01]  /*e1b0*/  IABS R11, R8 ;  /* 0x00000008000b7213 */ /* 0x000fe20000000000 */
[----:B------:R-:W-:Y:S05]  /*e1c0*/  VIADD R14, R8, 0xffffff80 ;  /* 0xffffff80080e7836 */ /* 0x000fea0000000000 */
[----:B------:R-:W-:Y:S02]  /*e1d0*/  IABS R7, R14 ;  /* 0x0000000e00077213 */ /* 0x000fe40000000000 */
[-C--:B--2---:R-:W-:Y:S02]  /*e1e0*/  IABS R2, R5.reuse ;  /* 0x0000000500027213 */ /* 0x084fe40000000000 */
[-C--:B------:R-:W-:Y:S02]  /*e1f0*/  LOP3.LUT R14, R14, R5.reuse, RZ, 0x3c, !PT ;  /* 0x000000050e0e7212 */ /* 0x080fe400078e3cff */
[----:B------:R-:W2:Y:S01]  /*e200*/  I2F.RP R9, R2 ;  /* 0x0000000200097306 */ /* 0x000ea20000209400 */
[----:B------:R-:W-:Y:S02]  /*e210*/  LOP3.LUT R8, R8, R5, RZ, 0x3c, !PT ;  /* 0x0000000508087212 */ /* 0x000fe400078e3cff */
[----:B------:R-:W-:Y:S07]  /*e220*/  ISETP.GE.AND P1, PT, R14, RZ, PT ;  /* 0x000000ff0e00720c */ /* 0x000fee0003f26270 */
        /* <DEDUP_REMOVED lines=22> */
[----:B------:R-:W2:Y:S01]  /*e390*/  LDC R7, c[0x0][0x24c] ;  /* 0x00009300ff077b82 */ /* 0x000ea20000000800 */
        /* <DEDUP_REMOVED lines=9> */
[C---:B------:R-:W-:Y:S01]  /*e430*/  LEA R14, P1, R13.reuse, R184, 0x2 ;  /* 0x000000b80d0e7211 */ /* 0x040fe200078210ff */
[----:B------:R-:W-:Y:S01]  /*e440*/  IMAD.IADD R12, R13, 0x1, -R3 ;  /* 0x000000010d0c7824 */ /* 0x000fe200078e0a03 */
[-C--:B------:R-:W-:Y:S02]  /*e450*/  LEA.HI.X.SX32 R19, R3, R185.reuse, 0x2, P2 ;  /* 0x000000b903137211 */ /* 0x080fe400010f16ff */
[----:B------:R-:W-:Y:S01]  /*e460*/  LEA.HI.X.SX32 R15, R13, R185, 0x2, P1 ;  /* 0x000000b90d0f7211 */ /* 0x000fe200008f16ff */
[----:B------:R-:W-:Y:S01]  /*e470*/  IMAD R5, R12, R5, -0x80 ;  /* 0xffffff800c057424 */ /* 0x000fe200078e0205 */
[----:B------:R-:W5:Y:S01]  /*e480*/  LDC.64 R2, c[0x0][0x230] ;  /* 0x00008c00ff027b82 */ /* 0x000f620000000a00 */
        /* <DEDUP_REMOVED lines=13> */
.L_x_7299:
        /* <DEDUP_REMOVED lines=87> */
.L_x_7298:
[----:B--2---:R-:W-:Y:S01]  /*ead0*/  LEA R2, R179, R186, 0x7 ;  /* 0x000000bab3027211 */ /* 0x004fe200078e38ff */
[----:B------:R-:W-:Y:S03]  /*eae0*/  LDSM.16.MT88.4 R20, [R164+0x6000] ;  /* 0x00600000a414783b */ /* 0x000fe60000004200 */
[C---:B------:R-:W-:Y:S02]  /*eaf0*/  IADD3 R6, R2.reuse, 0x1, RZ ;  /* 0x0000000102067810 */ /* 0x040fe40007ffe0ff */
[C---:B------:R-:W-:Y:S02]  /*eb00*/  IADD3 R8, R2.reuse, 0x9, RZ ;  /* 0x0000000902087810 */ /* 0x040fe40007ffe0ff */
[----:B------:R-:W-:Y:S01]  /*eb10*/  I2FP.F32.S32 R6, R6 ;  /* 0x0000000600067245 */ /* 0x000fe20000201400 */
[----:B------:R-:W-:Y:S01]  /*eb20*/  LDSM.16.MT88.4 R28, [R163+0x6000] ;  /* 0x00600000a31c783b */ /* 0x000fe20000004200 */
[----:B------:R-:W-:Y:S02]  /*eb30*/  I2FP.F32.S32 R8, R8 ;  /* 0x0000000800087245 */ /* 0x000fe40000201400 */
[----:B------:R-:W-:Y:S01]  /*eb40*/  IADD3 R4, R2, 0x8, RZ ;  /* 0x0000000802047810 */ /* 0x000fe20007ffe0ff */
[CC--:B------:R-:W-:Y:S01]  /*eb50*/  FFMA.FTZ R231, R0.reuse, R6.reuse, R231 ;  /* 0x0000000600e77223 */ /* 0x0c0fe200000100e7 */
[----:B------:R-:W-:Y:S01]  /*eb60*/  FFMA.FTZ R227, R0, R6, R227 ;  /* 0x0000000600e37223 */ /* 0x000fe200000100e3 */
[----:B------:R-:W-:Y:S01]  /*eb70*/  IADD3 R6, R2, 0x10, RZ ;  /* 0x0000001002067810 */ /* 0x000fe20007ffe0ff */
[CC--:B------:R-:W-:Y:S01]  /*eb80*/  FFMA.FTZ R239, R0.reuse, R8.reuse, R239 ;  /* 0x0000000800ef7223 */ /* 0x0c0fe200000100ef */
[----:B------:R-:W-:Y:S01]  /*eb90*/  FFMA.FTZ R235, R0, R8, R235 ;  /* 0x0000000800eb7223 */ /* 0x000fe200000100eb */
[----:B------:R-:W-:Y:S01]  /*eba0*/  IADD3 R8, R2, 0x28, RZ ;  /* 0x0000002802087810 */ /* 0x000fe20007ffe0ff */
[----:B------:R-:W-:Y:S01]  /*ebb0*/  LDSM.16.MT88.4 R44, [R162+0x6000] ;  /* 0x00600000a22c783b */ /* 0x000fe20000004200 */
[----:B------:R-:W-:Y:S02]  /*ebc0*/  I2FP.F32.S32 R6, R6 ;  /* 0x0000000600067245 */ /* 0x000fe40000201400 */
[----:B------:R-:W-:Y:S02]  /*ebd0*/  I2FP.F32.S32 R4, R4 ;  /* 0x0000000400047245 */ /* 0x000fe40000201400 */
[----:B------:R-:W-:Y:S01]  /*ebe0*/  I2FP.F32.S32 R8, R8 ;  /* 0x0000000800087245 */ /* 0x000fe20000201400 */
[CC--:B-1----:R-:W-:Y:S01]  /*ebf0*/  FFMA.FTZ R245, R0.reuse, R6.reuse, R245 ;  /* 0x0000000600f57223 */ /* 0x0c2fe200000100f5 */
[----:B------:R-:W-:Y:S01]  /*ec00*/  FFMA.FTZ R241, R0, R6, R241 ;  /* 0x0000000600f17223 */ /* 0x000fe200000100f1 */
[----:B------:R-:W-:Y:S01]  /*ec10*/  IADD3 R6, R2, 0x20, RZ ;  /* 0x0000002002067810 */ /* 0x000fe20007ffe0ff */
[CC--:B------:R-:W-:Y:S01]  /*ec20*/  FFMA.FTZ R237, R0.reuse, R4.reuse, R237 ;  /* 0x0000000400ed7223 */ /* 0x0c0fe200000100ed */
[----:B------:R-:W-:Y:S01]  /*ec30*/  FFMA.FTZ R233, R0, R4, R233 ;  /* 0x0000000400e97223 */ /* 0x000fe200000100e9 */
[----:B------:R-:W-:Y:S01]  /*ec40*/  IADD3 R4, R2, 0x11, RZ ;  /* 0x0000001102047810 */ /* 0x000fe20007ffe0ff */
[C---:B------:R-:W-:Y:S01]  /*ec50*/  FFMA.FTZ R219, R0.reuse, R8, R219 ;  /* 0x0000000800db7223 */ /* 0x040fe200000100db */
[----:B------:R-:W-:Y:S01]  /*ec60*/  I2FP.F32.S32 R6, R6 ;  /* 0x0000000600067245 */ /* 0x000fe20000201400 */
[----:B------:R-:W-:Y:S01]  /*ec70*/  FFMA.FTZ R211, R0, R8, R211 ;  /* 0x0000000800d37223 */ /* 0x000fe200000100d3 */
[----:B------:R-:W-:Y:S01]  /*ec80*/  I2FP.F32.S32 R3, R2 ;  /* 0x0000000200037245 */ /* 0x000fe20000201400 */
[----:B------:R-:W-:Y:S01]  /*ec90*/  LDSM.16.MT88.4 R48, [R166+0x6800] ;  /* 0x00680000a630783b */ /* 0x000fe20000004200 */
[----:B------:R-:W-:Y:S01]  /*eca0*/  IADD3 R8, R2, 0x38, RZ ;  /* 0x0000003802087810 */ /* 0x000fe20007ffe0ff */
[CC--:B------:R-:W-:Y:S01]  /*ecb0*/  FFMA.FTZ R223, R0.reuse, R6.reuse, R223 ;  /* 0x0000000600df7223 */ /* 0x0c0fe200000100df */
[----:B------:R-:W-:Y:S01]  /*ecc0*/  FFMA.FTZ R215, R0, R6, R215 ;  /* 0x0000000600d77223 */ /* 0x000fe200000100d7 */
[----:B------:R-:W-:Y:S01]  /*ecd0*/  IADD3 R6, R2, 0x29, RZ ;  /* 0x0000002902067810 */ /* 0x000fe20007ffe0ff */
[CC--:B------:R-:W-:Y:S01]  /*ece0*/  FFMA.FTZ R229, R0.reuse, R3.reuse, R229 ;  /* 0x0000000300e57223 */ /* 0x0c0fe200000100e5 */
[----:B------:R-:W-:Y:S01]  /*ecf0*/  I2FP.F32.S32 R4, R4 ;  /* 0x0000000400047245 */ /* 0x000fe20000201400 */
[C---:B------:R-:W-:Y:S01]  /*ed00*/  FFMA.FTZ R225, R0.reuse, R3, R225 ;  /* 0x0000000300e17223 */ /* 0x040fe200000100e1 */
[----:B------:R-:W-:Y:S01]  /*ed10*/  I2FP.F32.S32 R6, R6 ;  /* 0x0000000600067245 */ /* 0x000fe20000201400 */
[----:B------:R-:W-:Y:S01]  /*ed20*/  LDSM.16.MT88.4 R52, [R164+0x6800] ;  /* 0x00680000a434783b */ /* 0x000fe20000004200 */
        /* <DEDUP_REMOVED lines=10> */
[----:B------:R-:W-:Y:S02]  /*edd0*/  FMNMX.FTZ R8, R229, R101, !PT ;  /* 0x00000065e5087209 */ /* 0x000fe40007810000 */
[----:B------:R-:W-:Y:S01]  /*ede0*/  I2FP.F32.S32 R4, R4 ;  /* 0x0000000400047245 */ /* 0x000fe20000201400 */
[CC--:B------:R-:W-:Y:S01]  /*edf0*/  FFMA.FTZ R201, R0.reuse, R6.reuse, R201 ;  /* 0x0000000600c97223 */ /* 0x0c0fe200000100c9 */
[C---:B------:R-:W-:Y:S01]  /*ee00*/  FFMA.FTZ R155, R0.reuse, R6, R155 ;  /* 0x00000006009b7223 */ /* 0x040fe2000001009b */
[----:B------:R-:W-:Y:S02]  /*ee10*/  FMNMX.FTZ R6, R225, R100, !PT ;  /* 0x00000064e1067209 */ /* 0x000fe40007810000 */
[----:B------:R-:W-:Y:S01]  /*ee20*/  FMNMX.FTZ R8, R231, R8, !PT ;  /* 0x00000008e7087209 */ /* 0x000fe20007810000 */
[C---:B------:R-:W-:Y:S01]  /*ee30*/  FFMA.FTZ R221, R0.reuse, R4, R221 ;  /* 0x0000000400dd7223 */ /* 0x040fe200000100dd */
[----:B------:R-:W-:Y:S01]  /*ee40*/  FMNMX.FTZ R6, R227, R6, !PT ;  /* 0x00000006e3067209 */ /* 0x000fe20007810000 */
[----:B------:R-:W-:Y:S01]  /*ee50*/  FFMA.FTZ R213, R0, R4, R213 ;  /* 0x0000000400d57223 */ /* 0x000fe200000100d5 */
[----:B------:R-:W-:Y:S02]  /*ee60*/  FMNMX.FTZ R8, R237, R8, !PT ;  /* 0x00000008ed087209 */ /* 0x000fe40007810000 */
[C---:B------:R-:W-:Y:S02]  /*ee70*/  IADD3 R4, R2.reuse, 0x30, RZ ;  /* 0x0000003002047810 */ /* 0x040fe40007ffe0ff */
[----:B------:R-:W-:Y:S02]  /*ee80*/  FMNMX.FTZ R6, R233, R6, !PT ;  /* 0x00000006e9067209 */ /* 0x000fe40007810000 */
[C---:B------:R-:W-:Y:S02]  /*ee90*/  IADD3 R35, R2.reuse, 0x18, RZ ;  /* 0x0000001802237810 */ /* 0x040fe40007ffe0ff */
[C---:B------:R-:W-:Y:S02]  /*eea0*/  IADD3 R5, R2.reuse, 0x41, RZ ;  /* 0x0000004102057810 */ /* 0x040fe40007ffe0ff */
[----:B------:R-:W-:Y:S02]  /*eeb0*/  FMNMX.FTZ R8, R239, R8, !PT ;  /* 0x00000008ef087209 */ /* 0x000fe40007810000 */
[----:B------:R-:W-:Y:S02]  /*eec0*/  I2FP.F32.S32 R4, R4 ;  /* 0x0000000400047245 */ /* 0x000fe40000201400 */
[----:B------:R-:W-:Y:S02]  /*eed0*/  FMNMX.FTZ R6, R235, R6, !PT ;  /* 0x00000006eb067209 */ /* 0x000fe40007810000 */
[----:B------:R-:W-:Y:S01]  /*eee0*/  IADD3 R33, R2, 0x19, RZ ;  /* 0x0000001902217810 */ /* 0x000fe20007ffe0ff */
[CC--:B------:R-:W-:Y:S01]  /*eef0*/  FFMA.FTZ R207, R0.reuse, R4.reuse, R207 ;  /* 0x0000000400cf7223 */ /* 0x0c0fe200000100cf */
[----:B------:R-:W-:Y:S01]  /*ef00*/  I2FP.F32.S32 R35, R35 ;  /* 0x0000002300237245 */ /* 0x000fe20000201400 */
[C---:B------:R-:W-:Y:S01]  /*ef10*/  FFMA.FTZ R199, R0.reuse, R4, R199 ;  /* 0x0000000400c77223 */ /* 0x040fe200000100c7 */
[----:B------:R-:W-:Y:S02]  /*ef20*/  I2FP.F32.S32 R5, R5 ;  /* 0x0000000500057245 */ /* 0x000fe40000201400 */
[----:B------:R-:W-:Y:S01]  /*ef30*/  FMNMX.FTZ R8, R245, R8, !PT ;  /* 0x00000008f5087209 */ /* 0x000fe20007810000 */
[C---:B------:R-:W-:Y:S01]  /*ef40*/  FFMA.FTZ R198, R0.reuse, R35, R198 ;  /* 0x0000002300c67223 */ /* 0x040fe200000100c6 */
[----:B------:R-:W-:Y:S01]  /*ef50*/  FMNMX.FTZ R6, R241, R6, !PT ;  /* 0x00000006f1067209 */ /* 0x000fe20007810000 */
[C---:B------:R-:W-:Y:S01]  /*ef60*/  FFMA.FTZ R151, R0.reuse, R5, R151 ;  /* 0x0000000500977223 */ /* 0x040fe20000010097 */
[----:B------:R-:W-:Y:S01]  /*ef70*/  I2FP.F32.S32 R33, R33 ;  /* 0x0000002100217245 */ /* 0x000fe20000201400 */
[----:B------:R-:W-:Y:S01]  /*ef80*/  FFMA.FTZ R143, R0, R5, R143 ;  /* 0x00000005008f7223 */ /* 0x000fe2000001008f */
        /* <DEDUP_REMOVED lines=18> */
[C---:B------:R-:W-:Y:S01]  /*f0b0*/  FFMA.FTZ R147, R0.reuse, R4, R147 ;  /* 0x0000000400937223 */ /* 0x040fe20000010093 */
[----:B------:R-:W-:Y:S01]  /*f0c0*/  FMNMX.FTZ R8, R213, R8, !PT ;  /* 0x00000008d5087209 */ /* 0x000fe20007810000 */
[----:B------:R-:W-:Y:S01]  /*f0d0*/  FFMA.FTZ R139, R0, R4, R139 ;  /* 0x00000004008b7223 */ /* 0x000fe2000001008b */
[C---:B------:R-:W-:Y:S02]  /*f0e0*/  IADD3 R3, R2.reuse, 0x31, RZ ;  /* 0x0000003102037810 */ /* 0x040fe40007ffe0ff */
[C---:B------:R-:W-:Y:S02]  /*f0f0*/  IADD3 R4, R2.reuse, 0x50, RZ ;  /* 0x0000005002047810 */ /* 0x040fe40007ffe0ff */
[----:B------:R-:W-:Y:S02]  /*f100*/  FMNMX.FTZ R6, R219, R6, !PT ;  /* 0x00000006db067209 */ /* 0x000fe40007810000 */
[----:B------:R-:W-:Y:S02]  /*f110*/  FMNMX.FTZ R8, R211, R8, !PT ;  /* 0x00000008d3087209 */ /* 0x000fe40007810000 */
[----:B------:R-:W-:Y:S02]  /*f120*/  I2FP.F32.S32 R3, R3 ;  /* 0x0000000300037245 */ /* 0x000fe40000201400 */
[----:B------:R-:W-:Y:S02]  /*f130*/  I2FP.F32.S32 R5, R4 ;  /* 0x0000000400057245 */ /* 0x000fe40000201400 */
[----:B------:R-:W-:Y:S01]  /*f140*/  IADD3 R4, R2, 0x58, RZ ;  /* 0x0000005802047810 */ /* 0x000fe20007ffe0ff */
[CC--:B------:R-:W-:Y:S01]  /*f150*/  FFMA.FTZ R197, R0.reuse, R3.reuse, R197 ;  /* 0x0000000300c57223 */ /* 0x0c0fe200000100c5 */
[----:B------:R-:W-:Y:S01]  /*f160*/  FMNMX.FTZ R6, R217, R6, !PT ;  /* 0x00000006d9067209 */ /* 0x000fe20007810000 */
[C---:B------:R-:W-:Y:S01]  /*f170*/  FFMA.FTZ R205, R0.reuse, R3, R205 ;  /* 0x0000000300cd7223 */ /* 0x040fe200000100cd */
        /* <DEDUP_REMOVED lines=32> */
[C---:B------:R-:W-:Y:S02]  /*f380*/  IADD3 R63, R2.reuse, 0x60, RZ ;  /* 0x00000060023f7810 */ /* 0x040fe40007ffe0ff */
[----:B------:R-:W-:Y:S02]  /*f390*/  FMNMX.FTZ R6, R137, R6, !PT ;  /* 0x0000000689067209 */ /* 0x000fe40007810000 */
[----:B------:R-:W-:Y:S02]  /*f3a0*/  I2FP.F32.S32 R5, R5 ;  /* 0x0000000500057245 */ /* 0x000fe40000201400 */
[----:B------:R-:W-:Y:S02]  /*f3b0*/  IADD3 R3, R2, 0x61, RZ ;  /* 0x0000006102037810 */ /* 0x000fe40007ffe0ff */
[----:B------:R-:W-:Y:S01]  /*f3c0*/  FMNMX.FTZ R8, R127, R8, !PT ;  /* 0x000000087f087209 */ /* 0x000fe20007810000 */
[C---:B------:R-:W-:Y:S01]  /*f3d0*/  FFMA.FTZ R123, R0.reuse, R5, R123 ;  /* 0x00000005007b7223 */ /* 0x040fe2000001007b */
[----:B------:R-:W-:Y:S01]  /*f3e0*/  I2FP.F32.S32 R63, R63 ;  /* 0x0000003f003f7245 */ /* 0x000fe20000201400 */
[----:B------:R-:W-:Y:S01]  /*f3f0*/  FFMA.FTZ R131, R0, R5, R131 ;  /* 0x0000000500837223 */ /* 0x000fe20000010083 */
[----:B------:R-:W-:Y:S02]  /*f400*/  FMNMX.FTZ R6, R135, R6, !PT ;  /* 0x0000000687067209 */ /* 0x000fe40007810000 */
[----:B------:R-:W-:Y:S01]  /*f410*/  IADD3 R4, R2, 0x70, RZ ;  /* 0x0000007002047810 */ /* 0x000fe20007ffe0ff */
[C---:B------:R-:W-:Y:S01]  /*f420*/  FFMA.FTZ R121, R0.reuse, R63, R121 ;  /* 0x0000003f00797223 */ /* 0x040fe20000010079 */
[----:B------:R-:W-:Y:S01]  /*f430*/  I2FP.F32.S32 R3, R3 ;  /* 0x0000000300037245 */ /* 0x000fe20000201400 */
[C---:B------:R-:W-:Y:S01]  /*f440*/  FFMA.FTZ R63, R0.reuse, R63, R200 ;  /* 0x0000003f003f7223 */ /* 0x040fe200000100c8 */
[----:B------:R-:W-:Y:S02]  /*f450*/  FMNMX.FTZ R8, R125, R8, !PT ;  /* 0x000000087d087209 */ /* 0x000fe40007810000 */
[----:B------:R-:W-:Y:S01]  /*f460*/  FMNMX.FTZ R6, R133, R6, !PT ;  /* 0x0000000685067209 */ /* 0x000fe20007810000 */
[-C--:B------:R-:W-:Y:S01]  /*f470*/  FFMA.FTZ R59, R0, R3.reuse, R202 ;  /* 0x00000003003b7223 */ /* 0x080fe200000100ca */
[----:B------:R-:W-:Y:S01]  /*f480*/  IADD3 R5, R2, 0x68, RZ ;  /* 0x0000006802057810 */ /* 0x000fe20007ffe0ff */
[C---:B------:R-:W-:Y:S01]  /*f490*/  FFMA.FTZ R115, R0.reuse, R3, R115 ;  /* 0x0000000300737223 */ /* 0x040fe20000010073 */
[----:B------:R-:W-:Y:S02]  /*f4a0*/  I2FP.F32.S32 R4, R4 ;  /* 0x0000000400047245 */ /* 0x000fe40000201400 */
        /* <DEDUP_REMOVED lines=8> */
[C---:B------:R-:W-:Y:S01]  /*f530*/  FFMA.FTZ R113, R0.reuse, R5, R113 ;  /* 0x0000000500717223 */ /* 0x040fe20000010071 */
[----:B------:R-:W-:Y:S01]  /*f540*/  I2FP.F32.S32 R3, R3 ;  /* 0x0000000300037245 */ /* 0x000fe20000201400 */
[C---:B------:R-:W-:Y:S01]  /*f550*/  FFMA.FTZ R57, R0.reuse, R5, R57 ;  /* 0x0000000500397223 */ /* 0x040fe20000010039 */
[----:B------:R-:W-:Y:S02]  /*f560*/  FMNMX.FTZ R4, R115, R4, !PT ;  /* 0x0000000473047209 */ /* 0x000fe40007810000 */
[----:B------:R-:W-:Y:S01]  /*f570*/  FMNMX.FTZ R6, R59, R6, !PT ;  /* 0x000000063b067209 */ /* 0x000fe20007810000 */
[-C--:B------:R-:W-:Y:S01]  /*f580*/  FFMA.FTZ R111, R0, R3.reuse, R111 ;  /* 0x00000003006f7223 */ /* 0x080fe2000001006f */
[----:B------:R-:W-:Y:S01]  /*f590*/  IADD3 R67, R2, 0x71, RZ ;  /* 0x0000007102437810 */ /* 0x000fe20007ffe0ff */
[----:B------:R-:W-:Y:S01]  /*f5a0*/  FFMA.FTZ R61, R0, R3, R17 ;  /* 0x00000003003d7223 */ /* 0x000fe20000010011 */
[----:B------:R-:W-:Y:S01]  /*f5b0*/  FMNMX.FTZ R4, R113, R4, !PT ;  /* 0x0000000471047209 */ /* 0x000fe20007810000 */
[----:B------:R-:W-:Y:S01]  /*f5c0*/  LDSM.16.MT88.4 R16, [R166+0x6000] ;  /* 0x00600000a610783b */ /* 0x000fe20000004200 */
[----:B------:R-:W-:Y:S02]  /*f5d0*/  FMNMX.FTZ R6, R57, R6, !PT ;  /* 0x0000000639067209 */ /* 0x000fe40007810000 */
[C---:B------:R-:W-:Y:S02]  /*f5e0*/  IADD3 R65, R2.reuse, 0x78, RZ ;  /* 0x0000007802417810 */ /* 0x040fe40007ffe0ff */
[----:B------:R-:W-:Y:S02]  /*f5f0*/  I2FP.F32.S32 R67, R67 ;  /* 0x0000004300437245 */ /* 0x000fe40000201400 */
[----:B------:R-:W-:Y:S02]  /*f600*/  IADD3 R3, R2, 0x79, RZ ;  /* 0x0000007902037810 */ /* 0x000fe40007ffe0ff */
[----:B------:R-:W-:Y:S01]  /*f610*/  FMNMX.FTZ R4, R111, R4, !PT ;  /* 0x000000046f047209 */ /* 0x000fe20007810000 */
[CC--:B------:R-:W-:Y:S01]  /*f620*/  FFMA.FTZ R107, R0.reuse, R67.reuse, R107 ;  /* 0x00000043006b7223 */ /* 0x0c0fe2000001006b */
[----:B------:R-:W-:Y:S01]  /*f630*/  FMNMX.FTZ R2, R61, R6, !PT ;  /* 0x000000063d027209 */ /* 0x000fe20007810000 */
        /* <DEDUP_REMOVED lines=23> */
[C---:B------:R-:W-:Y:S01]  /*f7b0*/  FADD.FTZ R4, -R2.reuse, R101 ;  /* 0x0000006502047221 */ /* 0x040fe20000010100 */
[C---:B------:R-:W-:Y:S01]  /*f7c0*/  FSETP.NEU.FTZ.AND P0, PT, R2.reuse, -INF , PT ;  /* 0xff8000000200780b */ /* 0x040fe20003f1d000 */
[C---:B------:R-:W-:Y:S01]  /*f7d0*/  FADD.FTZ R5, -R3.reuse, R100 ;  /* 0x0000006403057221 */ /* 0x040fe20000010100 */
[----:B------:R-:W-:Y:S01]  /*f7e0*/  FMUL.FTZ R100, R2, UR4 ;  /* 0x0000000402647c20 */ /* 0x000fe20008410000 */
[----:B------:R-:W-:Y:S01]  /*f7f0*/  FMUL.FTZ R66, R3, UR4 ;  /* 0x0000000403427c20 */ /* 0x000fe20008410000 */
[----:B------:R-:W-:Y:S01]  /*f800*/  FMUL.FTZ R39, R4, UR4 ;  /* 0x0000000404277c20 */ /* 0x000fe20008410000 */
[----:B------:R-:W-:Y:S02]  /*f810*/  FMUL.FTZ R38, R5, UR4 ;  /* 0x0000000405267c20 */ /* 0x000fe40008410000 */
[----:B------:R-:W-:Y:S02]  /*f820*/  FSEL R100, R100, RZ, P0 ;  /* 0x000000ff64647208 */ /* 0x000fe40000000000 */
        /* <DEDUP_REMOVED lines=13> */
[----:B------:R-:W-:Y:S01]  /*f900*/  FFMA.FTZ R58, R33, UR4, -R66 ;  /* 0x00000004213a7c23 */ /* 0x000fe20008010842 */
[----:B------:R-:W-:Y:S01]  /*f910*/  FFMA.FTZ R120, R57, UR4, -R100 ;  /* 0x0000000439787c23 */ /* 0x000fe20008010864 */
        /* <DEDUP_REMOVED lines=20> */
[----:B------:R-:W-:Y:S01]  /*fa60*/  FFMA.FTZ R76, R35, UR4, -R66 ;  /* 0x00000004234c7c23 */ /* 0x000fe20008010842 */
[--C-:B------:R-:W-:Y:S01]  /*fa70*/  FFMA.FTZ R247, R247, UR4, -R100.reuse ;  /* 0x00000004f7f77c23 */ /* 0x100fe20008010864 */
[----:B------:R-:W-:Y:S01]  /*fa80*/  FFMA.FTZ R196, R196, UR4, -R100 ;  /* 0x00000004c4c47c23 */ /* 0x000fe20008010864 */
[C---:B------:R-:W-:Y:S01]  /*fa90*/  FMUL.FTZ R34, R39.reuse, R70 ;  /* 0x0000004627227220 */ /* 0x040fe20000410000 */
[----:B------:R-:W-:Y:S03]  /*faa0*/  FMUL.FTZ R35, R39, R71 ;  /* 0x0000004727237220 */ /* 0x000fe60000410000 */
[----:B------:R-:W2:Y:S01]  /*fab0*/  MUFU.EX2 R104, R104 ;  /* 0x0000006800687308 */ /* 0x000ea20000000800 */
[----:B-1----:R-:W-:Y:S01]  /*fac0*/  F2FP.F16.F32.PACK_AB R41, R60, R56 ;  /* 0x000000383c29723e */ /* 0x002fe200000000ff */
[C---:B------:R-:W-:Y:S01]  /*fad0*/  FMUL.FTZ R32, R38.reuse, R68 ;  /* 0x0000004426207220 */ /* 0x040fe20000410000 */
[----:B------:R-:W-:Y:S01]  /*fae0*/  FMUL.FTZ R33, R38, R69 ;  /* 0x0000004526217220 */ /* 0x000fe20000410000 */
[----:B------:R-:W-:Y:S01]  /*faf0*/  FFMA.FTZ R118, R125, UR4, -R66 ;  /* 0x000000047d767c23 */ /* 0x000fe20008010842 */
[--C-:B------:R-:W-:Y:S01]  /*fb00*/  FFMA.FTZ R125, R61, UR4, -R100.reuse ;  /* 0x000000043d7d7c23 */ /* 0x100fe20008010864 */
[--C-:B------:R-:W-:Y:S01]  /*fb10*/  FFMA.FTZ R245, R245, UR4, -R100.reuse ;  /* 0x00000004f5f57c23 */ /* 0x100fe20008010864 */
[----:B------:R-:W-:Y:S03]  /*fb20*/  FFMA.FTZ R198, R198, UR4, -R100 ;  /* 0x00000004c6c67c23 */ /* 0x000fe60008010864 */
[----:B------:R-:W-:Y:S01]  /*fb30*/  MUFU.EX2 R119, R119 ;  /* 0x0000007700777308 */ /* 0x000fe20000000800 */
[--C-:B------:R-:W-:Y:S01]  /*fb40*/  FFMA.FTZ R243, R243, UR4, -R66.reuse ;  /* 0x00000004f3f37c23 */ /* 0x100fe20008010842 */
[----:B------:R-:W-:Y:S01]  /*fb50*/  FFMA.FTZ R77, R215, UR4, -R66 ;  /* 0x00000004d74d7c23 */ /* 0x000fe20008010842 */
[----:B------:R-:W-:Y:S01]  /*fb60*/  FFMA.FTZ R78, R201, UR4, -R100 ;  /* 0x00000004c94e7c23 */ /* 0x000fe20008010864 */
[----:B------:R-:W-:Y:S01]  /*fb70*/  FFMA.FTZ R91, R199, UR4, -R66 ;  /* 0x00000004c75b7c23 */ /* 0x000fe20008010842 */
        /* <DEDUP_REMOVED lines=20> */
[----:B-1----:R-:W-:Y:S01]  /*fcc0*/  F2FP.F16.F32.PACK_AB R40, R108, R119 ;  /* 0x000000776c28723e */ /* 0x002fe200000000ff */
[----:B------:R-:W-:Y:S01]  /*fcd0*/  FFMA.FTZ R119, R38, R191, R119 ;  /* 0x000000bf26777223 */ /* 0x000fe20000010077 */
[----:B------:R-:W-:Y:S01]  /*fce0*/  FFMA.FTZ R135, R135, UR4, -R100 ;  /* 0x0000000487877c23 */ /* 0x000fe20008010864 */
[--C-:B------:R-:W-:Y:S01]  /*fcf0*/  FFMA.FTZ R129, R129, UR4, -R66.reuse ;  /* 0x0000000481817c23 */ /* 0x100fe20008010842 */
[----:B------:R-:W-:Y:S01]  /*fd00*/  FFMA.FTZ R116, R127, UR4, -R66 ;  /* 0x000000047f747c23 */ /* 0x000fe20008010842 */
[----:B------:R-:W-:Y:S01]  /*fd10*/  FADD.FTZ R119, R108, R119 ;  /* 0x000000776c777221 */ /* 0x000fe20000010000 */
[----:B------:R-:W-:Y:S03]  /*fd20*/  FFMA.FTZ R121, R121, UR4, -R100 ;  /* 0x0000000479797c23 */ /* 0x000fe60008010864 */
[----:B------:R-:W-:Y:S01]  /*fd30*/  MUFU.EX2 R97, R245 ;  /* 0x000000f500617308 */ /* 0x000fe20000000800 */
[----:B------:R-:W-:Y:S01]  /*fd40*/  ISETP.GT.AND P0, PT, R179, R174, PT ;  /* 0x000000aeb300720c */ /* 0x000fe20003f04270 */
[--C-:B------:R-:W-:Y:S01]  /*fd50*/  FFMA.FTZ R108, R113, UR4, -R66.reuse ;  /* 0x00000004716c7c23 */ /* 0x100fe20008010842 */
[--C-:B------:R-:W-:Y:S01]  /*fd60*/  FFMA.FTZ R115, R115, UR4, -R66.reuse ;  /* 0x0000000473737c23 */ /* 0x100fe20008010842 */
[----:B------:R-:W-:Y:S01]  /*fd70*/  FFMA.FTZ R111, R111, UR4, -R66 ;  /* 0x000000046f6f7c23 */ /* 0x000fe20008010842 */
[----:B------:R-:W-:Y:S01]  /*fd80*/  FFMA.FTZ R107, R107, UR4, -R100 ;  /* 0x000000046b6b7c23 */ /* 0x000fe20008010864 */
[--C-:B------:R-:W-:Y:S04]  /*fd90*/  FFMA.FTZ R105, R105, UR4, -R66.reuse ;  /* 0x0000000469697c23 */ /* 0x100fe80008010842 */
[----:B------:R-:W1:Y:S01]  /*fda0*/  MUFU.EX2 R94, R247 ;  /* 0x000000f7005e7308 */ /* 0x000e620000000800 */
[----:B--2---:R-:W-:Y:S01]  /*fdb0*/  F2FP.F16.F32.PACK_AB R42, R101, R106 ;  /* 0x0000006a652a723e */ /* 0x004fe200000000ff */
[----:B------:R-:W-:Y:S08]  /*fdc0*/  FADD.FTZ R106, R106, R119 ;  /* 0x000000776a6a7221 */ /* 0x000ff00000010000 */
        /* <DEDUP_REMOVED lines=8> */
[----:B------:R-:W2:Y:S01]  /*fe50*/  MUFU.EX2 R85, R196 ;  /* 0x000000c400557308 */ /* 0x000ea20000000800 */
[C---:B------:R-:W-:Y:S03]  /*fe60*/  HMMA.16816.F32 R12, R40.reuse, R20, R12 ;  /* 0x00000014280c723c */ /* 0x040fe6000000180c */
[--C-:B------:R-:W-:Y:S01]  /*fe70*/  FFMA.FTZ R84, R241, UR4, -R66.reuse ;  /* 0x00000004f1547c23 */ /* 0x100fe20008010842 */
[--C-:B------:R-:W-:Y:S01]  /*fe80*/  FFMA.FTZ R87, R195, UR4, -R66.reuse ;  /* 0x00000004c3577c23 */ /* 0x100fe20008010842 */
[--C-:B------:R-:W-:Y:S01]  /*fe90*/  FFMA.FTZ R86, R197, UR4, -R66.reuse ;  /* 0x00000004c5567c23 */ /* 0x100fe20008010842 */
[C---:B------:R-:W-:Y:S03]  /*fea0*/  HMMA.16816.F32 R16, R40.reuse, R22, R16 ;  /* 0x000000162810723c */ /* 0x040fe60000001810 */
[----:B------:R-:W-:Y:S02]  /*feb0*/  MUFU.EX2 R76, R76 ;  /* 0x0000004c004c7308 */ /* 0x000fe40000000800 */
[C---:B------:R-:W-:Y:S01]  /*fec0*/  FMUL.FTZ R20, R38.reuse, R80 ;  /* 0x0000005026147220 */ /* 0x040fe20000410000 */
[C---:B------:R-:W-:Y:S01]  /*fed0*/  FMUL.FTZ R21, R38.reuse, R81 ;  /* 0x0000005126157220 */ /* 0x040fe20000410000 */
[C---:B------:R-:W-:Y:S01]  /*fee0*/  FMUL.FTZ R22, R39.reuse, R82 ;  /* 0x0000005227167220 */ /* 0x040fe20000410000 */
[----:B------:R-:W-:Y:S05]  /*fef0*/  FMUL.FTZ R23, R39, R83 ;  /* 0x0000005327177220 */ /* 0x000fea0000410000 */
[----:B------:R-:W-:Y:S01]  /*ff00*/  MUFU.EX2 R84, R84 ;  /* 0x0000005400547308 */ /* 0x000fe20000000800 */
[----:B------:R-:W-:Y:S01]  /*ff10*/  FFMA.FTZ R82, R155, UR4, -R66 ;  /* 0x000000049b527c23 */ /* 0x000fe20008010842 */
[--C-:B------:R-:W-:Y:S01]  /*ff20*/  FFMA.FTZ R83, R207, UR4, -R100.reuse ;  /* 0x00000004cf537c23 */ /* 0x100fe20008010864 */
[--C-:B------:R-:W-:Y:S01]  /*ff30*/  FFMA.FTZ R80, R205, UR4, -R100.reuse ;  /* 0x00000004cd507c23 */ /* 0x100fe20008010864 */
[----:B------:R-:W-:Y:S01]  /*ff40*/  FFMA.FTZ R81, R203, UR4, -R100 ;  /* 0x00000004cb517c23 */ /* 0x000fe20008010864 */
[C---:B------:R-:W-:Y:S05]  /*ff50*/  HMMA.16816.F32 R20, R40.reuse, R28, R20 ;  /* 0x0000001c2814723c */ /* 0x040fea0000001814 */
[----:B------:R-:W-:Y:S01]  /*ff60*/  MUFU.EX2 R69, R69 ;  /* 0x0000004500457308 */ /* 0x000fe20000000800 */
[C---:B------:R-:W-:Y:S09]  /*ff70*/  HMMA.16816.F32 R24, R40.reuse, R30, R24 ;  /* 0x0000001e2818723c */ /* 0x040ff20000001818 */
[----:B------:R-:W-:Y:S02]  /*ff80*/  MUFU.EX2 R70, R70 ;  /* 0x0000004600467308 */ /* 0x000fe40000000800 */
[C---:B------:R-:W-:Y:S01]  /*ff90*/  FMUL.FTZ R28, R38.reuse, R72 ;  /* 0x00000048261c7220 */ /* 0x040fe20000410000 */
[----:B------:R-:W-:Y:S01]  /*ffa0*/  FMUL.FTZ R29, R38, R73 ;  /* 0x00000049261d7220 */ /* 0x000fe20000410000 */
[C---:B------:R-:W-:Y:S01]  /*ffb0*/  FMUL.FTZ R30, R39.reuse, R74 ;  /* 0x0000004a271e7220 */ /* 0x040fe20000410000 */
[C---:B------:R-:W-:Y:S01]  /*ffc0*/  FMUL.FTZ R31, R39.reuse, R75 ;  /* 0x0000004b271f7220 */ /* 0x040fe20000410000 */
[----:B------:R-:W-:Y:S04]  /*ffd0*/  FFMA.FTZ R39, R39, R192, R56 ;  /* 0x000000c027277223 */ /* 0x000fe80000010038 */
        /* <DEDUP_REMOVED lines=9> */
[----:B------:R-:W-:Y:S01]  /*10070*/  FADD.FTZ R39, R101, R106 ;  /* 0x0000006a65277221 */ /* 0x000fe20000010000 */
[----:B------:R-:W-:Y:S05]  /*10080*/  FADD.FTZ R117, R117, R38 ;  /* 0x0000002675757221 */ /* 0x000fea0000010000 */
[----:B------:R-:W5:Y:S02]  /*10090*/  MUFU.EX2 R68, R68 ;  /* 0x0000004400447308 */ /* 0x000f640000000800 */
[----:B-1----:R-:W-:Y:S01]  /*100a0*/  F2FP.F16.F32.PACK_AB R41, R94, R97 ;  /* 0x000000615e29723e */ /* 0x002fe200000000ff */
[----:B---3--:R-:W-:Y:S01]  /*100b0*/  LDSM.16.MT88.4 R56, [R164+0x8800] ;  /* 0x00880000a438783b */ /* 0x008fe20000004200 */
[----:B--2---:R-:W-:Y:S01]  /*100c0*/  F2FP.F16.F32.PACK_AB R43, R85, R88 ;  /* 0x00000058552b723e */ /* 0x004fe200000000ff */
[----:B------:R-:W-:Y:S01]  /*100d0*/  FADD.FTZ R104, R104, R117 ;  /* 0x0000007568687221 */ /* 0x000fe20000010000 */
[----:B----4-:R-:W-:Y:S04]  /*100e0*/  F2FP.F16.F32.PACK_AB R42, R75, R76 ;  /* 0x0000004c4b2a723e */ /* 0x010fe800000000ff */
[----:B------:R-:W-:Y:S01]  /*100f0*/  MUFU.EX2 R77, R77 ;  /* 0x0000004d004d7308 */ /* 0x000fe20000000800 */
[----:B------:R-:W-:Y:S01]  /*10100*/  F2FP.F16.F32.PACK_AB R40, R79, R84 ;  /* 0x000000544f28723e */ /* 0x000fe200000000ff */
[----:B------:R-:W-:Y:S01]  /*10110*/  LDSM.16.MT88.4 R60, [R163+0x8800] ;  /* 0x00880000a33c783b */ /* 0x000fe20000004200 */
[----:B------:R-:W-:Y:S01]  /*10120*/  FADD.FTZ R84, R84, R39 ;  /* 0x0000002754547221 */ /* 0x000fe20000010000 */
[----:B------:R-:W-:Y:S01]  /*10130*/  FADD.FTZ R97, R97, R104 ;  /* 0x0000006861617221 */ /* 0x000fe20000010000 */
[----:B------:R-:W-:Y:S02]  /*10140*/  FFMA.FTZ R104, R109, UR4, -R100 ;  /* 0x000000046d687c23 */ /* 0x000fe40008010864 */
[----:B------:R-:W-:Y:S03]  /*10150*/  FADD.FTZ R79, R79, R84 ;  /* 0x000000544f4f7221 */ /* 0x000fe60000010000 */
[----:B------:R-:W1:Y:S01]  /*10160*/  MUFU.EX2 R74, R74 ;  /* 0x0000004a004a7308 */ /* 0x000e620000000800 */
[C---:B------:R-:W-:Y:S03]  /*10170*/  HMMA.16816.F32 R4, R40.reuse, R48, R4 ;  /* 0x000000302804723c */ /* 0x040fe60000001804 */
[----:B------:R-:W-:Y:S01]  /*10180*/  FADD.FTZ R38, R76, R79 ;  /* 0x0000004f4c267221 */ /* 0x000fe20000010000 */
[----:B------:R-:W-:Y:S02]  /*10190*/  FADD.FTZ R97, R94, R97 ;  /* 0x000000615e617221 */ /* 0x000fe40000010000 */
[C---:B------:R-:W-:Y:S03]  /*101a0*/  HMMA.16816.F32 R8, R40.reuse, R50, R8 ;  /* 0x000000322808723c */ /* 0x040fe60000001808 */
[----:B------:R-:W-:Y:S01]  /*101b0*/  MUFU.EX2 R72, R72 ;  /* 0x0000004800487308 */ /* 0x000fe20000000800 */
[----:B------:R-:W2:Y:S01]  /*101c0*/  LDSM.16.MT88.4 R48, [R162+0x6800] ;  /* 0x00680000a230783b */ /* 0x000ea20000004200 */
[----:B------:R-:W-:Y:S01]  /*101d0*/  FADD.FTZ R38, R75, R38 ;  /* 0x000000264b267221 */ /* 0x000fe20000010000 */
[C---:B------:R-:W-:Y:S07]  /*101e0*/  HMMA.16816.F32 R12, R40.reuse, R52, R12 ;  /* 0x00000034280c723c */ /* 0x040fee000000180c */
[----:B------:R-:W3:Y:S01]  /*101f0*/  MUFU.EX2 R73, R73 ;  /* 0x0000004900497308 */ /* 0x000ee20000000800 */
[----:B------:R-:W-:Y:S03]  /*10200*/  LDSM.16.MT88.4 R92, [R166+0x9800] ;  /* 0x00980000a65c783b */ /* 0x000fe60000004200 */
[----:B------:R-:W-:Y:S01]  /*10210*/  FADD.FTZ R88, R88, R97 ;  /* 0x0000006158587221 */ /* 0x000fe20000010000 */
[C---:B------:R-:W-:Y:S05]  /*10220*/  HMMA.16816.F32 R16, R40.reuse, R54, R16 ;  /* 0x000000362810723c */ /* 0x040fea0000001810 */
[----:B------:R-:W-:Y:S01]  /*10230*/  MUFU.EX2 R83, R83 ;  /* 0x0000005300537308 */ /* 0x000fe20000000800 */
[----:B------:R-:W4:Y:S01]  /*10240*/  LDSM.16.MT88.4 R52, [R166+0x7000] ;  /* 0x00700000a634783b */ /* 0x000f220000004200 */
[C---:B-----5:R-:W-:Y:S04]  /*10250*/  HMMA.16816.F32 R20, R40.reuse, R44, R20 ;  /* 0x0000002c2814723c */ /* 0x060fe80000001814 */
[----:B------:R-:W-:Y:S04]  /*10260*/  FADD.FTZ R88, R85, R88 ;  /* 0x0000005855587221 */ /* 0x000fe80000010000 */
[----:B------:R-:W-:Y:S01]  /*10270*/  MUFU.EX2 R80, R80 ;  /* 0x0000005000507308 */ /* 0x000fe20000000800 */
[C---:B------:R-:W-:Y:S01]  /*10280*/  HMMA.16816.F32 R24, R40.reuse, R46, R24 ;  /* 0x0000002e2818723c */ /* 0x040fe20000001818 */
[----:B------:R-:W5:Y:S08]  /*10290*/  LDSM.16.MT88.4 R44, [R164+0x7000] ;  /* 0x00700000a42c783b */ /* 0x000f700000004200 */
[----:B------:R-:W-:Y:S10]  /*102a0*/  MUFU.EX2 R81, R81 ;  /* 0x0000005100517308 */ /* 0x000ff40000000800 */
[----:B------:R-:W-:Y:S01]  /*102b0*/  MUFU.EX2 R87, R87 ;  /* 0x0000005700577308 */ /* 0x000fe20000000800 */
[C---:B--2---:R-:W-:Y:S06]  /*102c0*/  HMMA.16816.F32 R28, R40.reuse, R48, R28 ;  /* 0x00000030281c723c */ /* 0x044fec000000181c */
[----:B------:R-:W-:Y:S03]  /*102d0*/  HMMA.16816.F32 R32, R40, R50, R32 ;  /* 0x000000322820723c */ /* 0x000fe60000001820 */
[----:B------:R-:W-:Y:S01]  /*102e0*/  MUFU.EX2 R78, R78 ;  /* 0x0000004e004e7308 */ /* 0x000fe20000000800 */
[----:B------:R-:W2:Y:S03]  /*102f0*/  LDSM.16.MT88.4 R48, [R163+0x7000] ;  /* 0x00700000a330783b */ /* 0x000ea60000004200 */
[----:B------:R-:W-:Y:S01]  /*10300*/  F2FP.F16.F32.PACK_AB R41, R70, R69 ;  /* 0x000000454629723e */ /* 0x000fe200000000ff */
[----:B------:R-:W-:Y:S05]  /*10310*/  FADD.FTZ R69, R69, R88 ;  /* 0x0000005845457221 */ /* 0x000fea0000010000 */
[----:B------:R-:W-:Y:S01]  /*10320*/  MUFU.EX2 R91, R91 ;  /* 0x0000005b005b7308 */ /* 0x000fe20000000800 */
[----:B------:R-:W-:Y:S01]  /*10330*/  F2FP.F16.F32.PACK_AB R43, R68, R71 ;  /* 0x00000047442b723e */ /* 0x000fe200000000ff */
[----:B------:R-:W-:Y:S01]  /*10340*/  FADD.FTZ R70, R70, R69 ;  /* 0x0000004546467221 */ /* 0x000fe20000010000 */
[----:B-1----:R-:W-:Y:S01]  /*10350*/  F2FP.F16.F32.PACK_AB R40, R74, R77 ;  /* 0x0000004d4a28723e */ /* 0x002fe200000000ff */
[----:B------:R-:W-:Y:S01]  /*10360*/  FADD.FTZ R77, R77, R38 ;  /* 0x000000264d4d7221 */ /* 0x000fe20000010000 */
[----:B---3--:R-:W-:Y:S01]  /*10370*/  F2FP.F16.F32.PACK_AB R42, R73, R72 ;  /* 0x00000048492a723e */ /* 0x008fe200000000ff */
[----:B------:R-:W-:Y:S04]  /*10380*/  FADD.FTZ R71, R71, R70 ;  /* 0x0000004647477221 */ /* 0x000fe80000010000 */
[----:B------:R-:W-:Y:S01]  /*10390*/  MUFU.EX2 R86, R86 ;  /* 0x0000005600567308 */ /* 0x000fe20000000800 */
[----:B------:R-:W-:Y:S01]  /*103a0*/  FADD.FTZ R68, R68, R71 ;  /* 0x0000004744447221 */ /* 0x000fe20000010000 */
[C---:B----4-:R-:W-:Y:S08]  /*103b0*/  HMMA.16816.F32 R4, R40.reuse, R52, R4 ;  /* 0x000000342804723c */ /* 0x050ff00000001804 */
[----:B------:R-:W1:Y:S01]  /*103c0*/  MUFU.EX2 R82, R82 ;  /* 0x0000005200527308 */ /* 0x000e620000000800 */
[C---:B------:R-:W-:Y:S01]  /*103d0*/  HMMA.16816.F32 R8, R40.reuse, R54, R8 ;  /* 0x000000362808723c */ /* 0x040fe20000001808 */
[----:B------:R-:W3:Y:S08]  /*103e0*/  LDSM.16.MT88.4 R52, [R162+0x7000] ;  /* 0x00700000a234783b */ /* 0x000ef00000004200 */
[----:B------:R-:W-:Y:S01]  /*103f0*/  MUFU.EX2 R89, R89 ;  /* 0x0000005900597308 */ /* 0x000fe20000000800 */
[C---:B-----5:R-:W-:Y:S06]  /*10400*/  HMMA.16816.F32 R12, R40.reuse, R44, R12 ;  /* 0x0000002c280c723c */ /* 0x060fec000000180c */
[C---:B------:R-:W-:Y:S01]  /*10410*/  HMMA.16816.F32 R16, R40.reuse, R46, R16 ;  /* 0x0000002e2810723c */ /* 0x040fe20000001810 */
[----:B------:R-:W4:Y:S02]  /*10420*/  LDSM.16.MT88.4 R44, [R166+0x7800] ;  /* 0x00780000a62c783b */ /* 0x000f240000004200 */
[----:B------:R-:W5:Y:S03]  /*10430*/  MUFU.EX2 R90, R90 ;  /* 0x0000005a005a7308 */ /* 0x000f660000000800 */
[C---:B--2---:R-:W-:Y:S07]  /*10440*/  HMMA.16816.F32 R20, R40.reuse, R48, R20 ;  /* 0x000000302814723c */ /* 0x044fee0000001814 */
[----:B------:R-:W-:Y:S01]  /*10450*/  MUFU.EX2 R99, R99 ;  /* 0x0000006300637308 */ /* 0x000fe20000000800 */
[C---:B------:R-:W-:Y:S01]  /*10460*/  HMMA.16816.F32 R24, R40.reuse, R50, R24 ;  /* 0x000000322818723c */ /* 0x040fe20000001818 */
[----:B------:R-:W2:Y:S08]  /*10470*/  LDSM.16.MT88.4 R48, [R164+0x7800] ;  /* 0x00780000a430783b */ /* 0x000eb00000004200 */
[----:B------:R-:W5:Y:S10]  /*10480*/  MUFU.EX2 R96, R96 ;  /* 0x0000006000607308 */ /* 0x000f740000000800 */
[----:B------:R-:W-:Y:S01]  /*10490*/  MUFU.EX2 R145, R145 ;  /* 0x0000009100917308 */ /* 0x000fe20000000800 */
[C---:B---3--:R-:W-:Y:S09]  /*104a0*/  HMMA.16816.F32 R28, R40.reuse, R52, R28 ;  /* 0x00000034281c723c */ /* 0x048ff2000000181c */
[----:B------:R-:W3:Y:S01]  /*104b0*/  MUFU.EX2 R112, R112 ;  /* 0x0000007000707308 */ /* 0x000ee20000000800 */
[----:B------:R-:W-:Y:S01]  /*104c0*/  HMMA.16816.F32 R32, R40, R54, R32 ;  /* 0x000000362820723c */ /* 0x000fe20000001820 */
[----:B------:R-:W5:Y:S06]  /*104d0*/  LDSM.16.MT88.4 R52, [R163+0x7800] ;  /* 0x00780000a334783b */ /* 0x000f6c0000004200 */
[----:B-1----:R-:W-:Y:S02]  /*104e0*/  F2FP.F16.F32.PACK_AB R42, R82, R87 ;  /* 0x00000057522a723e */ /* 0x002fe400000000ff */
[----:B------:R-:W-:Y:S02]  /*104f0*/  MUFU.EX2 R141, R141 ;  /* 0x0000008d008d7308 */ /* 0x000fe40000000800 */
[----:B------:R-:W-:Y:S01]  /*10500*/  F2FP.F16.F32.PACK_AB R41, R80, R83 ;  /* 0x000000535029723e */ /* 0x000fe200000000ff */
[----:B------:R-:W-:Y:S01]  /*10510*/  FADD.FTZ R83, R83, R68 ;  /* 0x0000004453537221 */ /* 0x000fe20000010000 */
[----:B------:R-:W-:Y:S02]  /*10520*/  F2FP.F16.F32.PACK_AB R43, R78, R81 ;  /* 0x000000514e2b723e */ /* 0x000fe400000000ff */
[----:B------:R-:W-:Y:S04]  /*10530*/  F2FP.F16.F32.PACK_AB R40, R86, R91 ;  /* 0x0000005b5628723e */ /* 0x000fe800000000ff */
[----:B------:R-:W1:Y:S01]  /*10540*/  MUFU.EX2 R98, R98 ;  /* 0x0000006200627308 */ /* 0x000e620000000800 */
[----:B------:R-:W-:Y:S04]  /*10550*/  FADD.FTZ R80, R80, R83 ;  /* 0x0000005350507221 */ /* 0x000fe80000010000 */
[----:B------:R-:W-:Y:S01]  /*10560*/  FADD.FTZ R81, R81, R80 ;  /* 0x0000005051517221 */ /* 0x000fe20000010000 */
[C---:B----4-:R-:W-:Y:S04]  /*10570*/  HMMA.16816.F32 R4, R40.reuse, R44, R4 ;  /* 0x0000002c2804723c */ /* 0x050fe80000001804 */
[----:B------:R-:W-:Y:S01]  /*10580*/  MUFU.EX2 R114, R114 ;  /* 0x0000007200727308 */ /* 0x000fe20000000800 */
[----:B------:R-:W-:Y:S01]  /*10590*/  FADD.FTZ R78, R78, R81 ;  /* 0x000000514e4e7221 */ /* 0x000fe20000010000 */
[C---:B------:R-:W-:Y:S01]  /*105a0*/  HMMA.16816.F32 R8, R40.reuse, R46, R8 ;  /* 0x0000002e2808723c */ /* 0x040fe20000001808 */
[----:B------:R-:W4:Y:S07]  /*105b0*/  LDSM.16.MT88.4 R44, [R162+0x7800] ;  /* 0x00780000a22c783b */ /* 0x000f2e0000004200 */
[----:B------:R-:W-:Y:S01]  /*105c0*/  MUFU.EX2 R131, R131 ;  /* 0x0000008300837308 */ /* 0x000fe20000000800 */
[C---:B--2---:R-:W-:Y:S06]  /*105d0*/  HMMA.16816.F32 R12, R40.reuse, R48, R12 ;  /* 0x00000030280c723c */ /* 0x044fec000000180c */
[C---:B------:R-:W-:Y:S01]  /*105e0*/  HMMA.16816.F32 R16, R40.reuse, R50, R16 ;  /* 0x000000322810723c */ /* 0x040fe20000001810 */
[----:B------:R-:W2:Y:S02]  /*105f0*/  LDSM.16.MT88.4 R48, [R166+0x8000] ;  /* 0x00800000a630783b */ /* 0x000ea40000004200 */
[----:B------:R-:W-:Y:S03]  /*10600*/  MUFU.EX2 R118, R118 ;  /* 0x0000007600767308 */ /* 0x000fe60000000800 */
[C---:B-----5:R-:W-:Y:S07]  /*10610*/  HMMA.16816.F32 R20, R40.reuse, R52, R20 ;  /* 0x000000342814723c */ /* 0x060fee0000001814 */
[----:B------:R-:W-:Y:S01]  /*10620*/  MUFU.EX2 R123, R123 ;  /* 0x0000007b007b7308 */ /* 0x000fe20000000800 */
[C---:B------:R-:W-:Y:S01]  /*10630*/  HMMA.16816.F32 R24, R40.reuse, R54, R24 ;  /* 0x000000362818723c */ /* 0x040fe20000001818 */
[----:B------:R-:W5:Y:S08]  /*10640*/  LDSM.16.MT88.4 R52, [R164+0x8000] ;  /* 0x00800000a434783b */ /* 0x000f700000004200 */
[----:B------:R-:W-:Y:S10]  /*10650*/  MUFU.EX2 R110, R110 ;  /* 0x0000006e006e7308 */ /* 0x000ff40000000800 */
[----:B------:R-:W5:Y:S01]  /*10660*/  MUFU.EX2 R135, R135 ;  /* 0x0000008700877308 */ /* 0x000f620000000800 */
[C---:B----4-:R-:W-:Y:S09]  /*10670*/  HMMA.16816.F32 R28, R40.reuse, R44, R28 ;  /* 0x0000002c281c723c */ /* 0x050ff2000000181c */
[----:B------:R-:W-:Y:S01]  /*10680*/  MUFU.EX2 R129, R129 ;  /* 0x0000008100817308 */ /* 0x000fe20000000800 */
[----:B------:R-:W-:Y:S01]  /*10690*/  HMMA.16816.F32 R32, R40, R46, R32 ;  /* 0x0000002e2820723c */ /* 0x000fe20000001820 */
[----:B------:R-:W4:Y:S06]  /*106a0*/  LDSM.16.MT88.4 R44, [R163+0x8000] ;  /* 0x00800000a32c783b */ /* 0x000f2c0000004200 */
[----:B------:R-:W-:Y:S01]  /*106b0*/  F2FP.F16.F32.PACK_AB R41, R90, R89 ;  /* 0x000000595a29723e */ /* 0x000fe200000000ff */
[----:B------:R-:W-:Y:S01]  /*106c0*/  FADD.FTZ R89, R89, R78 ;  /* 0x0000004e59597221 */ /* 0x000fe20000010000 */
[----:B------:R-:W4:Y:S02]  /*106d0*/  MUFU.EX2 R116, R116 ;  /* 0x0000007400747308 */ /* 0x000f240000000800 */
[----:B------:R-:W-:Y:S01]  /*106e0*/  F2FP.F16.F32.PACK_AB R43, R96, R99 ;  /* 0x00000063602b723e */ /* 0x000fe200000000ff */
[----:B------:R-:W-:Y:S01]  /*106f0*/  FADD.FTZ R90, R90, R89 ;  /* 0x000000595a5a7221 */ /* 0x000fe20000010000 */
[----:B---3--:R-:W-:Y:S02]  /*10700*/  F2FP.F16.F32.PACK_AB R40, R112, R145 ;  /* 0x000000917028723e */ /* 0x008fe400000000ff */
[----:B-1----:R-:W-:Y:S04]  /*10710*/  F2FP.F16.F32.PACK_AB R42, R98, R141 ;  /* 0x0000008d622a723e */ /* 0x002fe800000000ff */
[----:B------:R-:W-:Y:S03]  /*10720*/  MUFU.EX2 R121, R121 ;  /* 0x0000007900797308 */ /* 0x000fe60000000800 */
[C---:B--2---:R-:W-:Y:S07]  /*10730*/  HMMA.16816.F32 R4, R40.reuse, R48, R4 ;  /* 0x000000302804723c */ /* 0x044fee0000001804 */
[----:B------:R-:W-:Y:S01]  /*10740*/  MUFU.EX2 R122, R122 ;  /* 0x0000007a007a7308 */ /* 0x000fe20000000800 */
[C---:B------:R-:W-:Y:S01]  /*10750*/  HMMA.16816.F32 R8, R40.reuse, R50, R8 ;  /* 0x000000322808723c */ /* 0x040fe20000001808 */
[----:B------:R-:W1:Y:S08]  /*10760*/  LDSM.16.MT88.4 R48, [R162+0x8000] ;  /* 0x00800000a230783b */ /* 0x000e700000004200 */
[----:B------:R-:W-:Y:S01]  /*10770*/  MUFU.EX2 R120, R120 ;  /* 0x0000007800787308 */ /* 0x000fe20000000800 */
[C---:B-----5:R-:W-:Y:S06]  /*10780*/  HMMA.16816.F32 R12, R40.reuse, R52, R12 ;  /* 0x00000034280c723c */ /* 0x060fec000000180c */
[C---:B------:R-:W-:Y:S01]  /*10790*/  HMMA.16816.F32 R16, R40.reuse, R54, R16 ;  /* 0x000000362810723c */ /* 0x040fe20000001810 */
[----:B------:R-:W2:Y:S02]  /*107a0*/  LDSM.16.MT88.4 R52, [R166+0x8800] ;  /* 0x00880000a634783b */ /* 0x000ea40000004200 */
[----:B------:R-:W3:Y:S03]  /*107b0*/  MUFU.EX2 R125, R125 ;  /* 0x0000007d007d7308 */ /* 0x000ee60000000800 */
[C---:B----4-:R-:W-:Y:S07]  /*107c0*/  HMMA.16816.F32 R20, R40.reuse, R44, R20 ;  /* 0x0000002c2814723c */ /* 0x050fee0000001814 */
[----:B------:R-:W-:Y:S01]  /*107d0*/  MUFU.EX2 R124, R124 ;  /* 0x0000007c007c7308 */ /* 0x000fe20000000800 */
[C---:B------:R-:W-:Y:S03]  /*107e0*/  HMMA.16816.F32 R24, R40.reuse, R46, R24 ;  /* 0x0000002e2818723c */ /* 0x040fe60000001818 */
[----:B------:R-:W-:Y:S06]  /*107f0*/  F2FP.F16.F32.PACK_AB R45, R135, R110 ;  /* 0x0000006e872d723e */ /* 0x000fec00000000ff */
[----:B------:R-:W-:Y:S02]  /*10800*/  MUFU.EX2 R113, R115 ;  /* 0x0000007300717308 */ /* 0x000fe40000000800 */
[----:B------:R-:W-:Y:S02]  /*10810*/  F2FP.F16.F32.PACK_AB R47, R131, R114 ;  /* 0x00000072832f723e */ /* 0x000fe400000000ff */
[----:B------:R-:W-:Y:S02]  /*10820*/  F2FP.F16.F32.PACK_AB R46, R123, R118 ;  /* 0x000000767b2e723e */ /* 0x000fe400000000ff */
[----:B------:R-:W-:Y:S04]  /*10830*/  F2FP.F16.F32.PACK_AB R44, R116, R129 ;  /* 0x00000081742c723e */ /* 0x000fe800000000ff */
[----:B------:R-:W-:Y:S01]  /*10840*/  MUFU.EX2 R108, R108 ;  /* 0x0000006c006c7308 */ /* 0x000fe20000000800 */
[----:B---3--:R-:W-:Y:S01]  /*10850*/  F2FP.F16.F32.PACK_AB R39, R125, R120 ;  /* 0x000000787d27723e */ /* 0x008fe200000000ff */
[C---:B-1----:R-:W-:Y:S08]  /*10860*/  HMMA.16816.F32 R28, R40.reuse, R48, R28 ;  /* 0x00000030281c723c */ /* 0x042ff0000000181c */
[----:B------:R-:W1:Y:S01]  /*10870*/  MUFU.EX2 R101, R111 ;  /* 0x0000006f00657308 */ /* 0x000e620000000800 */
[----:B------:R-:W-:Y:S01]  /*10880*/  HMMA.16816.F32 R32, R40, R50, R32 ;  /* 0x000000322820723c */ /* 0x000fe20000001820 */
[----:B------:R-:W3:Y:S05]  /*10890*/  LDSM.16.MT88.4 R40, [R162+0x8800] ;  /* 0x00880000a228783b */ /* 0x000eea0000004200 */
[C---:B--2---:R-:W-:Y:S03]  /*108a0*/  HMMA.16816.F32 R4, R44.reuse, R52, R4 ;  /* 0x000000342c04723c */ /* 0x044fe60000001804 */
[----:B------:R-:W-:Y:S01]  /*108b0*/  MUFU.EX2 R104, R104 ;  /* 0x0000006800687308 */ /* 0x000fe20000000800 */
[----:B------:R-:W2:Y:S02]  /*108c0*/  LDSM.16.MT88.4 R48, [R166+0x9000] ;  /* 0x00900000a630783b */ /* 0x000ea40000004200 */
[C---:B------:R-:W-:Y:S07]  /*108d0*/  HMMA.16816.F32 R8, R44.reuse, R54, R8 ;  /* 0x000000362c08723c */ /* 0x040fee0000001808 */
[----:B------:R-:W4:Y:S01]  /*108e0*/  MUFU.EX2 R107, R107 ;  /* 0x0000006b006b7308 */ /* 0x000f220000000800 */
[----:B------:R-:W5:Y:S01]  /*108f0*/  LDSM.16.MT88.4 R52, [R164+0x9000] ;  /* 0x00900000a434783b */ /* 0x000f620000004200 */
[C---:B------:R-:W-:Y:S03]  /*10900*/  HMMA.16816.F32 R12, R44.reuse, R56, R12 ;  /* 0x000000382c0c723c */ /* 0x040fe6000000180c */
[----:B-1----:R-:W-:Y:S03]  /*10910*/  F2FP.F16.F32.PACK_AB R38, R101, R108 ;  /* 0x0000006c6526723e */ /* 0x002fe600000000ff */
[C---:B------:R-:W-:Y:S01]  /*10920*/  HMMA.16816.F32 R16, R44.reuse, R58, R16 ;  /* 0x0000003a2c10723c */ /* 0x040fe20000001810 */
[----:B------:R-:W1:Y:S05]  /*10930*/  LDSM.16.MT88.4 R56, [R163+0x9000] ;  /* 0x00900000a338783b */ /* 0x000e6a0000004200 */
[C---:B------:R-:W-:Y:S05]  /*10940*/  HMMA.16816.F32 R20, R44.reuse, R60, R20 ;  /* 0x0000003c2c14723c */ /* 0x040fea0000001814 */
[----:B----4-:R-:W-:Y:S01]  /*10950*/  F2FP.F16.F32.PACK_AB R69, R107, R104 ;  /* 0x000000686b45723e */ /* 0x010fe200000000ff */
[C---:B------:R-:W-:Y:S05]  /*10960*/  HMMA.16816.F32 R24, R44.reuse, R62, R24 ;  /* 0x0000003e2c18723c */ /* 0x040fea0000001818 */
[--C-:B------:R-:W-:Y:S01]  /*10970*/  FFMA.FTZ R60, R37, UR4, -R100.reuse ;  /* 0x00000004253c7c23 */ /* 0x100fe20008010864 */
[C---:B---3--:R-:W-:Y:S05]  /*10980*/  HMMA.16816.F32 R28, R44.reuse, R40, R28 ;  /* 0x000000282c1c723c */ /* 0x048fea000000181c */
[----:B------:R-:W-:Y:S01]  /*10990*/  FFMA.FTZ R100, R36, UR4, -R100 ;  /* 0x0000000424647c23 */ /* 0x000fe20008010864 */
[----:B------:R-:W-:Y:S01]  /*109a0*/  HMMA.16816.F32 R32, R44, R42, R32 ;  /* 0x0000002a2c20723c */ /* 0x000fe20000001820 */
[----:B------:R-:W3:Y:S01]  /*109b0*/  LDSM.16.MT88.4 R40, [R162+0x9000] ;  /* 0x00900000a228783b */ /* 0x000ee20000004200 */
[----:B------:R-:W-:Y:S03]  /*109c0*/  MUFU.EX2 R60, R60 ;  /* 0x0000003c003c7308 */ /* 0x000fe60000000800 */
[----:B------:R-:W-:Y:S01]  /*109d0*/  F2FP.F16.F32.PACK_AB R37, R122, R121 ;  /* 0x000000797a25723e */ /* 0x000fe200000000ff */
[----:B------:R-:W-:Y:S01]  /*109e0*/  FADD.FTZ R63, R74, R77 ;  /* 0x0000004d4a3f7221 */ /* 0x000fe20000010000 */
[----:B------:R-:W-:Y:S02]  /*109f0*/  F2FP.F16.F32.PACK_AB R36, R113, R124 ;  /* 0x0000007c7124723e */ /* 0x000fe400000000ff */
[----:B------:R-:W-:Y:S03]  /*10a00*/  LDSM.16.MT88.4 R76, [R163+0x9800] ;  /* 0x00980000a34c783b */ /* 0x000fe60000004200 */
[----:B------:R-:W4:Y:S01]  /*10a10*/  MUFU.EX2 R61, R100 ;  /* 0x00000064003d7308 */ /* 0x000f220000000800 */
[----:B------:R-:W-:Y:S01]  /*10a20*/  FADD.FTZ R44, R72, R63 ;  /* 0x0000003f482c7221 */ /* 0x000fe20000010000 */
[C---:B--2---:R-:W-:Y:S08]  /*10a30*/  HMMA.16816.F32 R4, R36.reuse, R48, R4 ;  /* 0x000000302404723c */ /* 0x044ff00000001804 */
[----:B------:R-:W-:Y:S03]  /*10a40*/  MUFU.EX2 R48, R105 ;  /* 0x0000006900307308 */ /* 0x000fe60000000800 */
[----:B------:R-:W-:Y:S01]  /*10a50*/  FADD.FTZ R44, R73, R44 ;  /* 0x0000002c492c7221 */ /* 0x000fe20000010000 */
[C---:B------:R-:W-:Y:S03]  /*10a60*/  HMMA.16816.F32 R8, R36.reuse, R50, R8 ;  /* 0x000000322408723c */ /* 0x040fe60000001808 */
[----:B------:R-:W-:Y:S03]  /*10a70*/  FADD.FTZ R91, R91, R44 ;  /* 0x0000002c5b5b7221 */ /* 0x000fe60000010000 */
[C---:B-----5:R-:W-:Y:S05]  /*10a80*/  HMMA.16816.F32 R12, R36.reuse, R52, R12 ;  /* 0x00000034240c723c */ /* 0x060fea000000180c */
[----:B------:R-:W-:Y:S01]  /*10a90*/  FADD.FTZ R86, R86, R91 ;  /* 0x0000005b56567221 */ /* 0x000fe20000010000 */
[C---:B------:R-:W-:Y:S05]  /*10aa0*/  HMMA.16816.F32 R16, R36.reuse, R54, R16 ;  /* 0x000000362410723c */ /* 0x040fea0000001810 */
[----:B------:R-:W-:Y:S01]  /*10ab0*/  FADD.FTZ R45, R87, R86 ;  /* 0x00000056572d7221 */ /* 0x000fe20000010000 */
[C---:B-1----:R-:W-:Y:S01]  /*10ac0*/  HMMA.16816.F32 R20, R36.reuse, R56, R20 ;  /* 0x000000382414723c */ /* 0x042fe20000001814 */
[----:B------:R-:W1:Y:S04]  /*10ad0*/  LDSM.16.MT88.4 R84, [R164+0x9800] ;  /* 0x00980000a454783b */ /* 0x000e680000004200 */
[--C-:B------:R-:W-:Y:S01]  /*10ae0*/  FFMA.FTZ R49, R67, UR4, -R66.reuse ;  /* 0x0000000443317c23 */ /* 0x100fe20008010842 */
[C---:B------:R-:W-:Y:S05]  /*10af0*/  HMMA.16816.F32 R24, R36.reuse, R58, R24 ;  /* 0x0000003a2418723c */ /* 0x040fea0000001818 */
[--C-:B------:R-:W-:Y:S01]  /*10b00*/  FFMA.FTZ R50, R65, UR4, -R66.reuse ;  /* 0x0000000441327c23 */ /* 0x100fe20008010842 */
[C---:B---3--:R-:W-:Y:S01]  /*10b10*/  HMMA.16816.F32 R28, R36.reuse, R40, R28 ;  /* 0x00000028241c723c */ /* 0x048fe2000000181c */
[----:B------:R-:W2:Y:S04]  /*10b20*/  MUFU.EX2 R49, R49 ;  /* 0x0000003100317308 */ /* 0x000ea80000000800 */
[----:B------:R-:W-:Y:S01]  /*10b30*/  FFMA.FTZ R66, R64, UR4, -R66 ;  /* 0x0000000440427c23 */ /* 0x000fe20008010842 */
[----:B------:R-:W-:Y:S05]  /*10b40*/  HMMA.16816.F32 R32, R36, R42, R32 ;  /* 0x0000002a2420723c */ /* 0x000fea0000001820 */
[----:B------:R-:W-:Y:S01]  /*10b50*/  MUFU.EX2 R50, R50 ;  /* 0x0000003200327308 */ /* 0x000fe20000000800 */
[----:B------:R-:W-:Y:S01]  /*10b60*/  FADD.FTZ R82, R82, R45 ;  /* 0x0000002d52527221 */ /* 0x000fe20000010000 */
[----:B----4-:R-:W-:Y:S01]  /*10b70*/  F2FP.F16.F32.PACK_AB R71, R61, R60 ;  /* 0x0000003c3d47723e */ /* 0x010fe200000000ff */
[----:B------:R-:W-:Y:S01]  /*10b80*/  FADD.FTZ R51, R99, R90 ;  /* 0x0000005a63337221 */ /* 0x000fe20000010000 */
[----:B------:R-:W3:Y:S06]  /*10b90*/  LDSM.16.MT88.4 R44, [R162+0x9800] ;  /* 0x00980000a22c783b */ /* 0x000eec0000004200 */
[----:B------:R-:W4:Y:S01]  /*10ba0*/  MUFU.EX2 R191, R66 ;  /* 0x0000004200bf7308 */ /* 0x000f220000000800 */
[----:B------:R-:W-:Y:S01]  /*10bb0*/  FADD.FTZ R145, R145, R82 ;  /* 0x0000005291917221 */ /* 0x000fe20000010000 */
[----:B--2---:R-:W-:Y:S01]  /*10bc0*/  F2FP.F16.F32.PACK_AB R68, R49, R48 ;  /* 0x000000303144723e */ /* 0x004fe200000000ff */
[----:B------:R-:W-:Y:S01]  /*10bd0*/  FADD.FTZ R51, R96, R51 ;  /* 0x0000003360337221 */ /* 0x000fe20000010000 */
[----:B------:R-:W-:Y:S01]  /*10be0*/  MOV R100, R3 ;  /* 0x0000000300647202 */ /* 0x000fe20000000f00 */
[----:B------:R-:W-:Y:S02]  /*10bf0*/  FADD.FTZ R112, R112, R145 ;  /* 0x0000009170707221 */ /* 0x000fe40000010000 */
[----:B------:R-:W-:Y:S02]  /*10c00*/  FADD.FTZ R110, R110, R51 ;  /* 0x000000336e6e7221 */ /* 0x000fe40000010000 */
[----:B------:R-:W-:Y:S02]  /*10c10*/  FADD.FTZ R141, R141, R112 ;  /* 0x000000708d8d7221 */ /* 0x000fe40000010000 */
[----:B------:R-:W-:Y:S02]  /*10c20*/  FADD.FTZ R135, R135, R110 ;  /* 0x0000006e87877221 */ /* 0x000fe40000010000 */
[----:B------:R-:W-:Y:S02]  /*10c30*/  FADD.FTZ R98, R98, R141 ;  /* 0x0000008d62627221 */ /* 0x000fe40000010000 */
[----:B------:R-:W-:Y:S01]  /*10c40*/  FADD.FTZ R114, R114, R135 ;  /* 0x0000008772727221 */ /* 0x000fe20000010000 */
[----:B----4-:R-:W-:Y:S01]  /*10c50*/  F2FP.F16.F32.PACK_AB R70, R191, R50 ;  /* 0x00000032bf46723e */ /* 0x010fe200000000ff */
        /* <DEDUP_REMOVED lines=31> */
.L_x_7296:
[----:B------:R-:W1:Y:S01]  /*10e50*/  SHFL.BFLY PT, R0, R191, 0x2, 0x1f ;  /* 0x0c401f00bf007f89 */ /* 0x000e6200000e0000 */
[----:B------:R-:W-:Y:S01]  /*10e60*/  MOV R11, 0x3f800000 ;  /* 0x3f800000000b7802 */ /* 0x000fe20000000f00 */
[----:B------:R-:W2:Y:S01]  /*10e70*/  S2UR UR4, SR_CgaCtaId ;  /* 0x00000000000479c3 */ /* 0x000ea20000008800 */
[----:B------:R-:W-:Y:S01]  /*10e80*/  UMOV UR5, 0x400 ;  /* 0x0000040000057882 */ /* 0x000fe20000000000 */
[----:B------:R-:W3:Y:S01]  /*10e90*/  SHFL.BFLY PT, R9, R192, 0x2, 0x1f ;  /* 0x0c401f00c0097f89 */ /* 0x000ee200000e0000 */
[----:B------:R-:W-:Y:S01]  /*10ea0*/  BSSY B0, `(.L_x_7301) ;  /* 0x000009d000007945 */ /* 0x000fe20003800000 */
[----:B------:R-:W4:Y:S04]  /*10eb0*/  S2R R13, SR_TID.X ;  /* 0x00000000000d7919 */ /* 0x000f280000002100 */
[----:B------:R-:W-:Y:S01]  /*10ec0*/  BAR.SYNC.DEFER_BLOCKING 0x0 ;  /* 0x0000000000007b1d */ /* 0x000fe20000010000 */
[----:B-1----:R-:W-:-:S05]  /*10ed0*/  FADD.FTZ R7, R0, R191 ;  /* 0x000000bf00077221 */ /* 0x002fca0000010000 */
[----:B------:R-:W1:Y:S01]  /*10ee0*/  S2R R0, SR_TID.X ;  /* 0x0000000000007919 */ /* 0x000e620000002100 */
[----:B--2---:R-:W-:Y:S01]  /*10ef0*/  ULEA UR4, UR4, UR5, 0x18 ;  /* 0x0000000504047291 */ /* 0x004fe2000f8ec03f */
[----:B---3--:R-:W-:Y:S01]  /*10f00*/  FADD.FTZ R9, R9, R192 ;  /* 0x000000c009097221 */ /* 0x008fe20000010000 */
[----:B------:R-:W2:Y:S04]  /*10f10*/  SHFL.BFLY PT, R6, R7, 0x1, 0x1f ;  /* 0x0c201f0007067f89 */ /* 0x000ea800000e0000 */
[----:B------:R-:W3:Y:S01]  /*10f20*/  SHFL.BFLY PT, R4, R9, 0x1, 0x1f ;  /* 0x0c201f0009047f89 */ /* 0x000ee200000e0000 */
[----:B----4-:R-:W-:-:S04]  /*10f30*/  SHF.R.S32.HI R10, RZ, 0x1f, R13 ;  /* 0x0000001fff0a7819 */ /* 0x010fc8000001140d */
[----:B------:R-:W-:-:S04]  /*10f40*/  LEA.HI R10, R10, R13, RZ, 0x4 ;  /* 0x0000000d0a0a7211 */ /* 0x000fc800078f20ff */
[----:B------:R-:W-:-:S04]  /*10f50*/  SHF.R.S32.HI R10, RZ, 0x4, R10 ;  /* 0x00000004ff0a7819 */ /* 0x000fc8000001140a */
[----:B------:R-:W-:Y:S01]  /*10f60*/  SHF.L.U32 R13, R10, 0x6, RZ ;  /* 0x000000060a0d7819 */ /* 0x000fe200000006ff */
[----:B--2---:R-:W-:Y:S01]  /*10f70*/  FADD.FTZ R6, R7, R6 ;  /* 0x0000000607067221 */ /* 0x004fe20000010000 */
[----:B-1----:R-:W-:Y:S01]  /*10f80*/  SHF.R.S32.HI R5, RZ, 0x1f, R0 ;  /* 0x0000001fff057819 */ /* 0x002fe20000011400 */
[----:B---3--:R-:W-:-:S03]  /*10f90*/  FADD.FTZ R4, R9, R4 ;  /* 0x0000000409047221 */ /* 0x008fc60000010000 */
[----:B------:R-:W-:Y:S01]  /*10fa0*/  FSETP.NE.FTZ.AND P4, PT, R6, RZ, PT ;  /* 0x000000ff0600720b */ /* 0x000fe20003f95000 */
[----:B------:R-:W-:Y:S01]  /*10fb0*/  IMAD.MOV.U32 R9, RZ, RZ, 0x3f800000 ;  /* 0x3f800000ff097424 */ /* 0x000fe200078e00ff */
[----:B------:R-:W-:Y:S02]  /*10fc0*/  LEA.HI R8, R5, R0, RZ, 0x2 ;  /* 0x0000000005087211 */ /* 0x000fe400078f10ff */
[----:B------:R-:W-:Y:S02]  /*10fd0*/  FSETP.NE.FTZ.AND P3, PT, R4, RZ, PT ;  /* 0x000000ff0400720b */ /* 0x000fe40003f75000 */
[--C-:B------:R-:W-:Y:S02]  /*10fe0*/  SHF.R.S32.HI R12, RZ, 0x2, R8.reuse ;  /* 0x00000002ff0c7819 */ /* 0x100fe40000011408 */
[----:B------:R-:W-:Y:S02]  /*10ff0*/  SHF.R.S32.HI R7, RZ, 0x1f, R8 ;  /* 0x0000001fff077819 */ /* 0x000fe40000011408 */
[----:B------:R-:W-:-:S02]  /*11000*/  LOP3.LUT R15, R8, 0x1ffffffc, RZ, 0xc0, !PT ;  /* 0x1ffffffc080f7812 */ /* 0x000fc400078ec0ff */
[----:B------:R-:W-:Y:S01]  /*11010*/  LEA.HI R7, R7, R12, RZ, 0x3 ;  /* 0x0000000c07077211 */ /* 0x000fe200078f18ff */
[----:B------:R-:W1:Y:S01]  /*11020*/  @P4 MUFU.RCP R11, R6 ;  /* 0x00000006000b4308 */ /* 0x000e620000001000 */
[----:B------:R-:W2:Y:S01]  /*11030*/  @P4 LDC R22, c[0x0][0x2e8] ;  /* 0x0000ba00ff164b82 */ /* 0x000ea20000000800 */
[----:B------:R-:W-:Y:S01]  /*11040*/  IMAD.IADD R15, R0, 0x1, -R15 ;  /* 0x00000001000f7824 */ /* 0x000fe200078e0a0f */
[----:B------:R-:W-:-:S04]  /*11050*/  LOP3.LUT R7, R7, 0xfffffff8, RZ, 0xc0, !PT ;  /* 0xfffffff807077812 */ /* 0x000fc800078ec0ff */
[----:B------:R-:W-:Y:S01]  /*11060*/  IADD3 R7, R12, -R7, RZ ;  /* 0x800000070c077210 */ /* 0x000fe20007ffe0ff */
[----:B------:R-:W3:Y:S03]  /*11070*/  @P3 MUFU.RCP R9, R4 ;  /* 0x0000000400093308 */ /* 0x000ee60000001000 */
[----:B------:R-:W-:-:S04]  /*11080*/  LOP3.LUT R12, R7, 0x1, RZ, 0xc0, !PT ;  /* 0x00000001070c7812 */ /* 0x000fc800078ec0ff */
[----:B------:R-:W-:Y:S01]  /*11090*/  ISETP.NE.U32.AND P0, PT, R12, 0x1, PT ;  /* 0x000000010c00780c */ /* 0x000fe20003f05070 */
        /* <DEDUP_REMOVED lines=18> */
[----:B---3--:R-:W-:Y:S01]  /*111c0*/  FMUL.FTZ R99, R9, R99 ;  /* 0x0000006309637220 */ /* 0x008fe20000410000 */
[----:B------:R-:W-:Y:S01]  /*111d0*/  R2P PR, R7, 0x6 ;  /* 0x0000000607007804 */ /* 0x000fe20000000000 */
[----:B------:R-:W-:Y:S01]  /*111e0*/  FMUL.FTZ R98, R9, R98 ;  /* 0x0000006209627220 */ /* 0x000fe20000410000 */
[----:B------:R-:W-:Y:S01]  /*111f0*/  LOP3.LUT R11, R11, 0xfffffff0, RZ, 0xc0, !PT ;  /* 0xfffffff00b0b7812 */ /* 0x000fe200078ec0ff */
[----:B------:R-:W-:Y:S01]  /*11200*/  FMUL.FTZ R95, R9, R95 ;  /* 0x0000005f095f7220 */ /* 0x000fe20000410000 */
[----:B------:R-:W-:Y:S01]  /*11210*/  LEA.HI R5, R5, R0, RZ, 0x5 ;  /* 0x0000000005057211 */ /* 0x000fe200078f28ff */
[----:B------:R-:W-:Y:S01]  /*11220*/  FMUL.FTZ R94, R9, R94 ;  /* 0x0000005e095e7220 */ /* 0x000fe20000410000 */
[----:B------:R-:W-:Y:S01]  /*11230*/  SHF.L.U32 R7, R7, 0x6, RZ ;  /* 0x0000000607077819 */ /* 0x000fe200000006ff */
[----:B------:R-:W-:-:S02]  /*11240*/  IMAD.IADD R11, R0, 0x1, -R11 ;  /* 0x00000001000b7824 */ /* 0x000fc400078e0a0b */
        /* <DEDUP_REMOVED lines=13> */
[----:B------:R-:W1:Y:S01]  /*11320*/  @P3 MUFU.LG2 R4, R4 ;  /* 0x0000000400043308 */ /* 0x000e620000000c00 */
[----:B------:R-:W-:Y:S01]  /*11330*/  LOP3.LUT R7, R7, 0x1c0, RZ, 0xc0, !PT ;  /* 0x000001c007077812 */ /* 0x000fe200078ec0ff */
[----:B----4-:R-:W-:Y:S01]  /*11340*/  @P4 FMUL.FTZ R6, R6, 0.69314718246459960938 ;  /* 0x3f31721806064820 */ /* 0x010fe20000410000 */
[----:B------:R-:W-:-:S02]  /*11350*/  LEA.HI R9, R11, R11, RZ, 0x1 ;  /* 0x0000000b0b097211 */ /* 0x000fc400078f08ff */
[----:B------:R-:W-:Y:S02]  /*11360*/  LEA R15, R8, R15, 0x9 ;  /* 0x0000000f080f7211 */ /* 0x000fe400078e48ff */
[----:B------:R-:W-:Y:S01]  /*11370*/  LEA.HI R14, R7, R7, RZ, 0x1d ;  /* 0x00000007070e7211 */ /* 0x000fe200078fe8ff */
[----:B------:R-:W-:Y:S01]  /*11380*/  IMAD.MOV.U32 R7, RZ, RZ, 0x20 ;  /* 0x00000020ff077424 */ /* 0x000fe200078e00ff */
[----:B------:R-:W-:Y:S01]  /*11390*/  LOP3.LUT R12, R13, 0x1c0, RZ, 0xc0, !PT ;  /* 0x000001c00d0c7812 */ /* 0x000fe200078ec0ff */
[----:B------:R-:W-:Y:S01]  /*113a0*/  IMAD.SHL.U32 R13, R9, 0x4, RZ ;  /* 0x00000004090d7824 */ /* 0x000fe200078e00ff */
[----:B------:R-:W-:Y:S02]  /*113b0*/  LEA R14, R15, R14, 0x1 ;  /* 0x0000000e0f0e7211 */ /* 0x000fe400078e08ff */
[----:B------:R-:W-:Y:S01]  /*113c0*/  LOP3.LUT R16, R9, 0xffffffe, RZ, 0xc0, !PT ;  /* 0x0ffffffe09107812 */ /* 0x000fe200078ec0ff */
[----:B------:R-:W-:Y:S01]  /*113d0*/  IMAD.MOV.U32 R9, RZ, RZ, 0x40 ;  /* 0x00000040ff097424 */ /* 0x000fe200078e00ff */
[----:B------:R-:W-:-:S02]  /*113e0*/  LOP3.LUT R13, R12, 0x38, R13, 0xf8, !PT ;  /* 0x000000380c0d7812 */ /* 0x000fc400078ef80d */
[----:B------:R-:W-:Y:S02]  /*113f0*/  SHF.R.U32.HI R12, RZ, 0x3, R12 ;  /* 0x00000003ff0c7819 */ /* 0x000fe4000001160c */
[----:B------:R-:W-:Y:S02]  /*11400*/  LEA R14, R14, UR4, 0x2 ;  /* 0x000000040e0e7c11 */ /* 0x000fe4000f8e10ff */
[----:B------:R-:W-:Y:S02]  /*11410*/  SEL R7, R7, 0xffffffe0, P0 ;  /* 0xffffffe007077807 */ /* 0x000fe40000000000 */
[----:B------:R-:W-:Y:S01]  /*11420*/  LOP3.LUT R12, R13, R12, RZ, 0x3c, !PT ;  /* 0x0000000c0d0c7212 */ /* 0x000fe200078e3cff */
[----:B------:R-:W-:Y:S01]  /*11430*/  STS.64 [R14], R96 ;  /* 0x000000600e007388 */ /* 0x000fe20000000a00 */
[C---:B------:R-:W-:Y:S01]  /*11440*/  IADD3 R18, R14.reuse, 0x80, RZ ;  /* 0x000000800e127810 */ /* 0x040fe20007ffe0ff */
[----:B------:R-:W-:Y:S01]  /*11450*/  @P2 VIADD R18, R14, 0xffffff80 ;  /* 0xffffff800e122836 */ /* 0x000fe20000000000 */
[----:B------:R-:W-:Y:S01]  /*11460*/  IADD3 R13, R11, -R16, RZ ;  /* 0x800000100b0d7210 */ /* 0x000fe20007ffe0ff */
[----:B------:R-:W-:Y:S01]  /*11470*/  STS.64 [R14+0x800], R98 ;  /* 0x000800620e007388 */ /* 0x000fe20000000a00 */
[----:B------:R-:W-:-:S02]  /*11480*/  SEL R9, R9, 0xffffffc0, !P1 ;  /* 0xffffffc009097807 */ /* 0x000fc40004800000 */
[C---:B------:R-:W-:Y:S02]  /*11490*/  IADD3 R16, R14.reuse, R7, RZ ;  /* 0x000000070e107210 */ /* 0x040fe40007ffe0ff */
[----:B------:R-:W-:Y:S01]  /*114a0*/  LEA R12, R13, R12, 0x2 ;  /* 0x0000000c0d0c7211 */ /* 0x000fe200078e10ff */
[----:B------:R-:W-:Y:S01]  /*114b0*/  IMAD.IADD R13, R14, 0x1, R9 ;  /* 0x000000010e0d7824 */ /* 0x000fe200078e0209 */
[-C--:B------:R-:W-:Y:S01]  /*114c0*/  IADD3 R20, R7, R18.reuse, RZ ;  /* 0x0000001207147210 */ /* 0x080fe20007ffe0ff */
[----:B------:R-:W-:Y:S01]  /*114d0*/  STS.64 [R16], R92 ;  /* 0x0000005c10007388 */ /* 0x000fe20000000a00 */
[----:B------:R-:W-:Y:S02]  /*114e0*/  IADD3 R15, R16, R9, RZ ;  /* 0x00000009100f7210 */ /* 0x000fe40007ffe0ff */
[C---:B------:R-:W-:Y:S01]  /*114f0*/  IADD3 R19, R9.reuse, R18, RZ ;  /* 0x0000001209137210 */ /* 0x040fe20007ffe0ff */
[----:B------:R3:W-:Y:S01]  /*11500*/  STS.64 [R16+0x800], R94 ;  /* 0x0008005e10007388 */ /* 0x0007e20000000a00 */
[----:B------:R-:W-:Y:S01]  /*11510*/  IMAD.IADD R21, R9, 0x1, R20 ;  /* 0x0000000109157824 */ /* 0x000fe200078e0214 */
[----:B------:R-:W-:Y:S01]  /*11520*/  LEA R7, R12, UR4, 0x2 ;  /* 0x000000040c077c11 */ /* 0x000fe2000f8e10ff */
[----:B------:R-:W4:Y:S01]  /*11530*/  S2UR UR4, SR_CTAID.Z ;  /* 0x00000000000479c3 */ /* 0x000f220000002700 */
[----:B------:R-:W-:Y:S01]  /*11540*/  STS.64 [R13], R88 ;  /* 0x000000580d007388 */ /* 0x000fe20000000a00 */
[----:B------:R-:W-:-:S02]  /*11550*/  LOP3.LUT R5, R5, 0xffffffe0, RZ, 0xc0, !PT ;  /* 0xffffffe005057812 */ /* 0x000fc400078ec0ff */
[----:B------:R-:W-:Y:S01]  /*11560*/  SHF.R.S32.HI R23, RZ, 0x1f, R8 ;  /* 0x0000001fff177819 */ /* 0x000fe20000011408 */
[----:B------:R-:W-:Y:S01]  /*11570*/  STS.64 [R13+0x800], R90 ;  /* 0x0008005a0d007388 */ /* 0x000fe20000000a00 */
[----:B------:R-:W-:Y:S02]  /*11580*/  IADD3 R5, -R5, R0, RZ ;  /* 0x0000000005057210 */ /* 0x000fe40007ffe1ff */
[----:B------:R-:W-:Y:S01]  /*11590*/  MOV R0, 0xff800000 ;  /* 0xff80000000007802 */ /* 0x000fe20000000f00 */
[----:B------:R-:W-:Y:S01]  /*115a0*/  STS.64 [R15], R84 ;  /* 0x000000540f007388 */ /* 0x000fe20000000a00 */
[----:B------:R-:W-:Y:S01]  /*115b0*/  LOP3.LUT P0, RZ, R5, 0x3, RZ, 0xc0, !PT ;  /* 0x0000000305ff7812 */ /* 0x000fe2000780c0ff */
[----:B------:R-:W-:Y:S02]  /*115c0*/  IMAD.MOV R5, RZ, RZ, -R183 ;  /* 0x000000ffff057224 */ /* 0x000fe400078e0ab7 */
[----:B--2---:R-:W-:Y:S01]  /*115d0*/  @P4 FFMA.FTZ R0, R3, R22, R6 ;  /* 0x0000001603004223 */ /* 0x004fe20000010006 */
[----:B------:R-:W-:Y:S04]  /*115e0*/  STS.64 [R15+0x800], R86 ;  /* 0x000800560f007388 */ /* 0x000fe80000000a00 */
[----:B------:R-:W-:Y:S04]  /*115f0*/  STS.64 [R18], R80 ;  /* 0x0000005012007388 */ /* 0x000fe80000000a00 */
[----:B------:R-:W-:Y:S01]  /*11600*/  STS.64 [R18+0x800], R82 ;  /* 0x0008005212007388 */ /* 0x000fe20000000a00 */
[----:B---3--:R-:W2:Y:S03]  /*11610*/  LDC.64 R16, c[0x0][0x2c0] ;  /* 0x0000b000ff107b82 */ /* 0x008ea60000000a00 */
[----:B------:R-:W-:Y:S04]  /*11620*/  STS.64 [R20], R76 ;  /* 0x0000004c14007388 */ /* 0x000fe80000000a00 */
[----:B------:R3:W-:Y:S04]  /*11630*/  STS.64 [R20+0x800], R78 ;  /* 0x0008004e14007388 */ /* 0x0007e80000000a00 */
[----:B------:R-:W-:Y:S04]  /*11640*/  STS.64 [R19], R72 ;  /* 0x0000004813007388 */ /* 0x000fe80000000a00 */
[----:B------:R5:W-:Y:S04]  /*11650*/  STS.64 [R19+0x800], R74 ;  /* 0x0008004a13007388 */ /* 0x000be80000000a00 */
[----:B------:R-:W-:Y:S04]  /*11660*/  STS.64 [R21], R68 ;  /* 0x0000004415007388 */ /* 0x000fe80000000a00 */
[----:B------:R1:W-:Y:S01]  /*11670*/  STS.64 [R21+0x800], R70 ;  /* 0x0008004615007388 */ /* 0x0003e20000000a00 */
[----:B------:R-:W-:Y:S08]  /*11680*/  BAR.SYNC.DEFER_BLOCKING 0x0 ;  /* 0x0000000000007b1d */ /* 0x000ff00000010000 */
[----:B---3--:R-:W4:Y:S01]  /*11690*/  LDC R20, c[0x0][0x270] ;  /* 0x00009c00ff147b82 */ /* 0x008f220000000800 */
[----:B------:R-:W2:Y:S01]  /*116a0*/  S2R R9, SR_CTAID.Y ;  /* 0x0000000000097919 */ /* 0x000ea20000002600 */
[----:B------:R-:W3:Y:S06]  /*116b0*/  S2R R18, SR_CTAID.X ;  /* 0x0000000000127919 */ /* 0x000eec0000002500 */
[----:B-----5:R-:W5:Y:S01]  /*116c0*/  @P3 LDC R19, c[0x0][0x2e8] ;  /* 0x0000ba00ff133b82 */ /* 0x020f620000000800 */
[----:B-1----:R-:W-:Y:S01]  /*116d0*/  LEA.HI R21, R23, R8, RZ, 0x2 ;  /* 0x0000000817157211 */ /* 0x002fe200078f10ff */
[----:B------:R1:W1:Y:S03]  /*116e0*/  LDS.128 R12, [R7] ;  /* 0x00000000070c7984 */ /* 0x0002660000000c00 */
[----:B------:R-:W-:-:S04]  /*116f0*/  LOP3.LUT R21, R21, 0xffffffc, RZ, 0xc0, !PT ;  /* 0x0ffffffc15157812 */ /* 0x000fc800078ec0ff */
[----:B------:R-:W-:Y:S01]  /*11700*/  IADD3 R21, R8, -R21, RZ ;  /* 0x8000001508157210 */ /* 0x000fe20007ffe0ff */
[----:B----4-:R-:W-:Y:S02]  /*11710*/  IMAD R5, R20, R5, UR4 ;  /* 0x0000000414057e24 */ /* 0x010fe4000f8e0205 */
[----:B------:R-:W-:Y:S01]  /*11720*/  IMAD.MOV.U32 R8, RZ, RZ, -0x800000 ;  /* 0xff800000ff087424 */ /* 0x000fe200078e00ff */
[----:B------:R-:W-:Y:S01]  /*11730*/  LEA R182, R21, R182, 0x4 ;  /* 0x000000b615b67211 */ /* 0x000fe200078e20ff */
[----:B------:R-:W-:Y:S01]  /*11740*/  @P3 FMUL.FTZ R21, R4, 0.69314718246459960938 ;  /* 0x3f31721804153820 */ /* 0x000fe20000410000 */
[----:B------:R-:W-:Y:S01]  /*11750*/  SHF.L.U32 R4, R11, 0x2, RZ ;  /* 0x000000020b047819 */ /* 0x000fe200000006ff */
[----:B--2---:R-:W-:Y:S02]  /*11760*/  IMAD R9, R9, R16, R183 ;  /* 0x0000001009097224 */ /* 0x004fe400078e02b7 */
[----:B-----5:R-:W-:Y:S01]  /*11770*/  @P3 FFMA.FTZ R8, R2, R19, R21 ;  /* 0x0000001302083223 */ /* 0x020fe20000010015 */
[----:B---3--:R-:W-:Y:S01]  /*11780*/  SHF.L.U32 R18, R18, 0x6, RZ ;  /* 0x0000000612127819 */ /* 0x008fe200000006ff */
[----:B------:R-:W-:-:S04]  /*11790*/  IMAD R5, R9, R20, R5 ;  /* 0x0000001409057224 */ /* 0x000fc800078e0205 */
[----:B------:R-:W-:Y:S01]  /*117a0*/  IMAD R3, R5, R17, R18 ;  /* 0x0000001105037224 */ /* 0x000fe200078e0212 */
[----:B-1----:R-:W-:Y:S06]  /*117b0*/  @P0 BRA `(.L_x_7302) ;  /* 0x00000000002c0947 */ /* 0x002fec0003800000 */
        /* <DEDUP_REMOVED lines=11> */
.L_x_7302:
[----:B------:R-:W-:Y:S05]  /*11870*/  BSYNC B0 ;  /* 0x0000000000007941 */ /* 0x000fea0003800000 */
.L_x_7301:
[----:B------:R-:W2:Y:S01]  /*11880*/  LDS.128 R36, [R7+0x800] ;  /* 0x0008000007247984 */ /* 0x000ea20000000c00 */
[--C-:B------:R-:W-:Y:S01]  /*11890*/  SHF.R.S32.HI R5, RZ, 0x1f, R4.reuse ;  /* 0x0000001fff057819 */ /* 0x100fe20000011404 */
[----:B------:R-:W-:Y:S01]  /*118a0*/  ULDC UR4, c[0x0][0x2d0] ;  /* 0x0000b40000047ab9 */ /* 0x000fe20000000800 */
[----:B-1----:R-:W-:Y:S01]  /*118b0*/  VIADD R0, R10, 0x10 ;  /* 0x000000100a007836 */ /* 0x002fe20000000000 */
[----:B------:R-:W1:Y:S01]  /*118c0*/  LDS.128 R32, [R7+0x1000] ;  /* 0x0010000007207984 */ /* 0x000e620000000c00 */
[----:B------:R-:W-:Y:S01]  /*118d0*/  ISETP.GE.AND P0, PT, R4, UR4, PT ;  /* 0x0000000404007c0c */ /* 0x000fe2000bf06270 */
[----:B------:R-:W-:Y:S01]  /*118e0*/  ULDC UR4, c[0x0][0x2dc] ;  /* 0x0000b70000047ab9 */ /* 0x000fe20000000800 */
[C---:B------:R-:W-:Y:S01]  /*118f0*/  IMAD.WIDE R4, R10.reuse, 0x40, R4 ;  /* 0x000000400a047825 */ /* 0x040fe200078e0204 */
[----:B------:R-:W3:Y:S01]  /*11900*/  LDS.128 R28, [R7+0x1800] ;  /* 0x00180000071c7984 */ /* 0x000ee20000000c00 */
[-C--:B------:R-:W-:Y:S02]  /*11910*/  ISETP.GE.OR P1, PT, R10, R173.reuse, P0 ;  /* 0x000000ad0a00720c */ /* 0x080fe40000726670 */
[----:B------:R-:W-:Y:S01]  /*11920*/  IMAD R3, R3, UR4, RZ ;  /* 0x0000000403037c24 */ /* 0x000fe2000f8e02ff */
[----:B------:R-:W4:Y:S01]  /*11930*/  LDS.128 R24, [R7+0x2000] ;  /* 0x0020000007187984 */ /* 0x000f220000000c00 */
        /* <DEDUP_REMOVED lines=24> */
[----:B-1----:R2:W-:Y:S04]  /*11ac0*/  @!P5 STG.E.128 desc[UR12][R8.64+0x1000], R32 ;  /* 0x001000200800d986 */ /* 0x0025e8000c101d0c */
[----:B---3--:R2:W-:Y:S04]  /*11ad0*/  @!P4 STG.E.128 desc[UR12][R8.64+0x1800], R28 ;  /* 0x0018001c0800c986 */ /* 0x0085e8000c101d0c */
[----:B----4-:R2:W-:Y:S04]  /*11ae0*/  @!P3 STG.E.128 desc[UR12][R8.64+0x2000], R24 ;  /* 0x002000180800b986 */ /* 0x0105e8000c101d0c */
[----:B-----5:R2:W-:Y:S04]  /*11af0*/  @!P2 STG.E.128 desc[UR12][R8.64+0x2800], R20 ;  /* 0x002800140800a986 */ /* 0x0205e8000c101d0c */
[----:B------:R2:W-:Y:S01]  /*11b00*/  @!P1 STG.E.128 desc[UR12][R8.64+0x3000], R16 ;  /* 0x0030001008009986 */ /* 0x0005e2000c101d0c */
[----:B------:R-:W-:Y:S05]  /*11b10*/  @P0 EXIT ;  /* 0x000000000000094d */ /* 0x000fea0003800000 */
[----:B------:R-:W-:Y:S01]  /*11b20*/  STG.E.128 desc[UR12][R8.64+0x3800], R40 ;  /* 0x0038002808007986 */ /* 0x000fe2000c101d0c */
[----:B------:R-:W-:Y:S05]  /*11b30*/  EXIT ;  /* 0x000000000000794d */ /* 0x000fea0003800000 */
.L_x_7303:
        /* <DEDUP_REMOVED lines=12> */
.L_x_7947:


//--------------------- .text._ZN5flash24flash_fwd_splitkv_kernelI23Flash_fwd_kernel_traitsILi64ELi64ELi128ELi4ELb0ELb0EN7cutlass6half_tE19Flash_kernel_traitsILi64ELi64ELi128ELi4ES3_EELb1ELb0ELb0ELb0ELb1ELb0ELb1ELb1EEEvNS_16Flash_fwd_paramsE --------------------------
	.section	.text._ZN5flash24flash_fwd_splitkv_kernelI23Flash_fwd_kernel_traitsILi64ELi64ELi128ELi4ELb0ELb0EN7cutlass6half_tE19Flash_kernel_traitsILi64ELi64ELi128ELi4ES3_EELb1ELb0ELb0ELb0ELb1ELb0ELb1ELb1EEEvNS_16Flash_fwd_paramsE,"ax",@progbits
	.align	128
        .global         _ZN5flash24flash_fwd_splitkv_kernelI23Flash_fwd_kernel_traitsILi64ELi64ELi128ELi4ELb0ELb0EN7cutlass6half_tE19Flash_kernel_traitsILi64ELi64ELi128ELi4ES3_EELb1ELb0ELb0ELb0ELb1ELb0ELb1ELb1EEEvNS_16Flash_fwd_paramsE
        .type           _ZN5flash24flash_fwd_splitkv_kernelI23Flash_fwd_kernel_traitsILi64ELi64ELi128ELi4ELb0ELb0EN7cutlass6half_tE19Flash_kernel_traitsILi64ELi64ELi128ELi4ES3_EELb1ELb0ELb0ELb0ELb1ELb0ELb1ELb1EEEvNS_16Flash_fwd_paramsE,@function
        .size           _ZN5flash24flash_fwd_splitkv_kernelI23Flash_fwd_kernel_traitsILi64ELi64ELi128ELi4ELb0ELb0EN7cutlass6half_tE19Flash_kernel_traitsILi64ELi64ELi128ELi4ES3_EELb1ELb0ELb0ELb0ELb1ELb0ELb1ELb1EEEvNS_16Flash_fwd_paramsE,(.L_x_7948 - _ZN5flash24flash_fwd_splitkv_kernelI23Flash_fwd_kernel_traitsILi64ELi64ELi128ELi4ELb0ELb0EN7cutlass6half_tE19Flash_kernel_traitsILi64ELi64ELi128ELi4ES3_EELb1ELb0ELb0ELb0ELb1ELb0ELb1ELb1EEEvNS_16Flash_fwd_paramsE)
        .other          _ZN5flash24flash_fwd_splitkv_kernelI23Flash_fwd_kernel_traitsILi64ELi64ELi128ELi4ELb0ELb0EN7cutlass6half_tE19Flash_kernel_traitsILi64ELi64ELi128ELi4ES3_EELb1ELb0ELb0ELb0ELb1ELb0ELb1ELb1EEEvNS_16Flash_fwd_paramsE,@"STO_CUDA_ENTRY STV_DEFAULT"
_ZN5flash24flash_fwd_splitkv_kernelI23Flash_fwd_kernel_traitsILi64ELi64ELi128ELi4ELb0ELb0EN7cutlass6half_tE19Flash_kernel_traitsILi64ELi64ELi128ELi4ES3_EELb1ELb0ELb0ELb0ELb1ELb0ELb1ELb1EEEvNS_16Flash_fwd_paramsE:
.text._ZN5flash24flash_fwd_splitkv_kernelI23Flash_fwd_kernel_traitsILi64ELi64ELi128ELi4ELb0ELb0EN7cutlass6half_tE19Flash_kernel_traitsILi64ELi64ELi128ELi4ES3_EELb1ELb0ELb0ELb0ELb1ELb0ELb1ELb1EEEvNS_16Flash_fwd_paramsE:
[----:B------:R-:W-:Y:S08]  /*0000*/  LDC R1, c[0x0][0x28] ;  /* 0x00000a00ff017b82 */ /* 0x000ff00000000800 */
[----:B------:R-:W1:Y:S01]  /*0010*/  LDC R5, c[0x0][0x270] ;  /* 0x00009c00ff057b82 */ /* 0x000e620000000800 */
[----:B------:R-:W2:Y:S01]  /*0020*/  S2R R132, SR_CTAID.Z ;  /* 0x0000000000847919 */ /* 0x000ea20000002700 */
[----:B------:R-:W-:Y:S01]  /*0030*/  MOV R2, RZ ;  /* 0x000000ff00027202 */ /* 0x000fe20000000f00 */
[----:B------:R-:W-:Y:S01]  /*0040*/  ULDC.64 UR6, c[0x0][0x208] ;  /* 0x0000820000067ab9 */ /* 0x000fe20000000a00 */
[----:B------:R-:W-:-:S04]  /*0050*/  ULDC.64 UR8, c[0x0][0x300] ;  /* 0x0000c00000087ab9 */ /* 0x000fc80000000a00 */
[----:B------:R-:W3:Y:S01]  /*0060*/  LDC.64 R138, c[0x0][0x300] ;  /* 0x0000c000ff8a7b82 */ /* 0x000ee20000000a00 */
[----:B-1----:R-:W1:Y:S01]  /*0070*/  I2F.U32.RP R6, R5 ;  /* 0x0000000500067306 */ /* 0x002e620000209000 */
[----:B------:R-:W-:-:S07]  /*0080*/  ISETP.NE.U32.AND P3, PT, R5, RZ, PT ;  /* 0x000000ff0500720c */ /* 0x000fce0003f65070 */
[----:B-1----:R-:W1:Y:S02]  /*0090*/  MUFU.RCP R4, R6 ;  /* 0x0000000600047308 */ /* 0x002e640000001000 */
[----:B-1----:R-:W-:-:S06]  /*00a0*/  VIADD R4, R4, 0xffffffe ;  /* 0x0ffffffe04047836 */ /* 0x002fcc0000000000 */
[----:B------:R-:W1:Y:S02]  /*00b0*/  F2I.FTZ.U32.TRUNC.NTZ R3, R4 ;  /* 0x0000000400037305 */ /* 0x000e64000021f000 */
[----:B-1----:R-:W-:Y:S01]  /*00c0*/  IMAD.MOV R0, RZ, RZ, -R3 ;  /* 0x000000ffff007224 */ /* 0x002fe200078e0a03 */
[----:B------:R-:W1:Y:S03]  /*00d0*/  LDC.U8 R4, c[0x0][0x3c2] ;  /* 0x0000f080ff047b82 */ /* 0x000e660000000000 */
[----:B------:R-:W-:-:S04]  /*00e0*/  IMAD R7, R0, R5, RZ ;  /* 0x0000000500077224 */ /* 0x000fc800078e02ff */
[----:B------:R-:W-:Y:S02]  /*00f0*/  IMAD.HI.U32 R7, R3, R7, R2 ;  /* 0x0000000703077227 */ /* 0x000fe400078e0002 */
[----:B------:R-:W4:Y:S04]  /*0100*/  LDC.64 R2, c[0x0][0x2f0] ;  /* 0x0000bc00ff027b82 */ /* 0x000f280000000a00 */
[----:B--2---:R-:W-:-:S04]  /*0110*/  IMAD.HI.U32 R171, R7, R132, RZ ;  /* 0x0000008407ab7227 */ /* 0x004fc800078e00ff */
[----:B------:R-:W-:Y:S01]  /*0120*/  IMAD.MOV R0, RZ, RZ, -R171 ;  /* 0x000000ffff007224 */ /* 0x000fe200078e0aab */
[----:B------:R-:W2:Y:S03]  /*0130*/  LDC.64 R6, c[0x0][0x2f0] ;  /* 0x0000bc00ff067b82 */ /* 0x000ea60000000a00 */
[----:B------:R-:W-:-:S05]  /*0140*/  IMAD R0, R5, R0, R132 ;  /* 0x0000000005007224 */ /* 0x000fca00078e0284 */
[----:B------:R-:W-:Y:S02]  /*0150*/  ISETP.GE.U32.AND P0, PT, R0, R5, PT ;  /* 0x000000050000720c */ /* 0x000fe40003f06070 */
[----:B----4-:R-:W-:-:S11]  /*0160*/  ISETP.NE.U32.AND P1, PT, R2, RZ, PT ;  /* 0x000000ff0200720c */ /* 0x010fd60003f25070 */
[----:B------:R-:W-:Y:S01]  /*0170*/  @P0 IMAD.IADD R0, R0, 0x1, -R5 ;  /* 0x0000000100000824 */ /* 0x000fe200078e0a05 */
[----:B------:R-:W-:Y:S02]  /*0180*/  @P0 IADD3 R171, R171, 0x1, RZ ;  /* 0x00000001abab0810 */ /* 0x000fe40007ffe0ff */
[----:B------:R-:W-:Y:S02]  /*0190*/  ISETP.NE.AND.EX P0, PT, R3, RZ, PT, P1 ;  /* 0x000000ff0300720c */ /* 0x000fe40003f05310 */
[----:B------:R-:W-:Y:S01]  /*01a0*/  ISETP.GE.U32.AND P2, PT, R0, R5, PT ;  /* 0x000000050000720c */ /* 0x000fe20003f46070 */
[----:B------:R-:W4:Y:S01]  /*01b0*/  LDC.64 R2, c[0x0][0x2f8] ;  /* 0x0000be00ff027b82 */ /* 0x000f220000000a00 */
[----:B------:R-:W-:-:S11]  /*01c0*/  MOV R0, 0xffffffff ;  /* 0xffffffff00007802 */ /* 0x000fd60000000f00 */
[----:B------:R-:W-:Y:S01]  /*01d0*/  @P2 VIADD R171, R171, 0x1 ;  /* 0x00000001abab2836 */ /* 0x000fe20000000000 */
[----:B------:R-:W-:-:S05]  /*01e0*/  @!P3 LOP3.LUT R171, RZ, R5, RZ, 0x33, !PT ;  /* 0x00000005ffabb212 */ /* 0x000fca00078e33ff */
[C---:B--2---:R-:W-:Y:S02]  /*01f0*/  IMAD.WIDE R8, R171.reuse, 0x4, R6 ;  /* 0x00000004ab087825 */ /* 0x044fe400078e0206 */
[----:B------:R-:W2:Y:S03]  /*0200*/  LDC.64 R6, c[0x0][0x2f8] ;  /* 0x0000be00ff067b82 */ /* 0x000ea60000000a00 */
[----:B------:R-:W2:Y:S04]  /*0210*/  @P0 LDG.E R0, desc[UR6][R8.64] ;  /* 0x0000000608000981 */ /* 0x000ea8000c1e1900 */
[----:B------:R-:W2:Y:S01]  /*0220*/  @P0 LDG.E R169, desc[UR6][R8.64+0x4] ;  /* 0x0000040608a90981 */ /* 0x000ea2000c1e1900 */
[----:B-1----:R-:W-:Y:S01]  /*0230*/  ISETP.NE.AND P3, PT, R4, RZ, PT ;  /* 0x000000ff0400720c */ /* 0x002fe20003f65270 */
[----:B------:R-:W-:Y:S01]  /*0240*/  IMAD.MOV.U32 R15, RZ, RZ, -0x1 ;  /* 0xffffffffff0f7424 */ /* 0x000fe200078e00ff */
[----:B----4-:R-:W-:Y:S01]  /*0250*/  ISETP.EQ.U32.AND P2, PT, R2, RZ, PT ;  /* 0x000000ff0200720c */ /* 0x010fe20003f42070 */
[----:B---3--:R-:W-:Y:S01]  /*0260*/  IMAD.WIDE R138, R171, 0x4, R138 ;  /* 0x00000004ab8a7825 */ /* 0x008fe200078e028a */
[----:B------:R-:W-:-:S02]  /*0270*/  ISETP.NE.U32.AND P1, PT, RZ, UR8, PT ;  /* 0x00000008ff007c0c */ /* 0x000fc4000bf25070 */
[----:B------:R-:W-:Y:S02]  /*0280*/  ISETP.EQ.OR.EX P2, PT, R3, RZ, !P3, P2 ;  /* 0x000000ff0300720c */ /* 0x000fe40005f42720 */
[----:B------:R-:W-:Y:S02]  /*0290*/  ISETP.NE.AND.EX P5, PT, RZ, UR9, PT, P1 ;  /* 0x00000009ff007c0c */ /* 0x000fe4000bfa5310 */
[----:B------:R-:W-:Y:S01]  /*02a0*/  MOV R14, RZ ;  /* 0x000000ff000e7202 */ /* 0x000fe20000000f00 */
[----:B--2---:R-:W-:-:S08]  /*02b0*/  IMAD.WIDE R6, R171, 0x4, R6 ;  /* 0x00000004ab067825 */ /* 0x004fd000078e0206 */
[----:B------:R1:W5:Y:S04]  /*02c0*/  @!P2 LDG.E R15, desc[UR6][R6.64] ;  /* 0x00000006060fa981 */ /* 0x000368000c1e1900 */
[----:B------:R1:W5:Y:S01]  /*02d0*/  @P5 LDG.E R14, desc[UR6][R138.64] ;  /* 0x000000068a0e5981 */ /* 0x000362000c1e1900 */
[----:B------:R-:W2:Y:S01]  /*02e0*/  S2R R13, SR_CTAID.X ;  /* 0x00000000000d7919 */ /* 0x000ea20000002500 */
[----:B------:R-:W3:Y:S01]  /*02f0*/  S2R R4, SR_CTAID.Y ;  /* 0x0000000000047919 */ /* 0x000ee20000002600 */
[----:B------:R-:W-:-:S06]  /*0300*/  @P0 IMAD.IADD R169, R169, 0x1, -R0 ;  /* 0x00000001a9a90824 */ /* 0x000fcc00078e0a00 */
[----:B------:R-:W4:Y:S01]  /*0310*/  @!P0 LDC R169, c[0x0][0x2c4] ;  /* 0x0000b100ffa98b82 */ /* 0x000f220000000800 */
[----:B------:R-:W-:Y:S02]  /*0320*/  ISETP.NE.U32.AND P0, PT, R2, RZ, PT ;  /* 0x000000ff0200720c */ /* 0x000fe40003f05070 */
[----:B------:R-:W-:Y:S02]  /*0330*/  IADD3 R2, -R171, RZ, RZ ;  /* 0x000000ffab027210 */ /* 0x000fe40007ffe1ff */
[----:B------:R-:W-:-:S03]  /*0340*/  ISETP.NE.AND.EX P0, PT, R3, RZ, PT, P0 ;  /* 0x000000ff0300720c */ /* 0x000fc60003f05300 */
[----:B------:R-:W-:-:S10]  /*0350*/  IMAD R132, R5, R2, R132 ;  /* 0x0000000205847224 */ /* 0x000fd400078e0284 */
[----:B-123--:R-:W-:Y:S05]  /*0360*/  @!P0 BRA `(.L_x_7304) ;  /* 0x0000000000108947 */ /* 0x00efea0003800000 */
[----:B------:R-:W2:Y:S02]  /*0370*/  @P3 LDG.E R2, desc[UR6][R6.64+0x4] ;  /* 0x0000040606023981 */ /* 0x000ea4000c1e1900 */
[----:B--2--5:R-:W-:-:S06]  /*0380*/  @P3 IADD3 R67, R2, -R15, RZ ;  /* 0x8000000f02433210 */ /* 0x024fcc0007ffe0ff */
[----:B------:R2:W5:Y:S01]  /*0390*/  @!P3 LDG.E R67, desc[UR6][R6.64] ;  /* 0x000000060643b981 */ /* 0x000562000c1e1900 */
[----:B------:R-:W-:Y:S05]  /*03a0*/  BRA `(.L_x_7305) ;  /* 0x0000000000047947 */ /* 0x000fea0003800000 */
.L_x_7304:
[----:B------:R-:W1:Y:S02]  /*03b0*/  LDC R67, c[0x0][0x2c8] ;  /* 0x0000b200ff437b82 */ /* 0x000e640000000800 */
.L_x_7305:
        /* <DEDUP_REMOVED lines=9> */
[----:B------:R-:W4:Y:S01]  /*0450*/  LDC R8, c[0x0][0x10] ;  /* 0x00000400ff087b82 */ /* 0x000f220000000800 */
[--C-:B-1---5:R-:W-:Y:S01]  /*0460*/  IMAD.IADD R67, R67, 0x1, -R14.reuse ;  /* 0x0000000143437824 */ /* 0x122fe200078e0a0e */
[----:B------:R-:W1:Y:S01]  /*0470*/  S2R R57, SR_TID.X ;  /* 0x0000000000397919 */ /* 0x000e620000002100 */
[----:B------:R-:W-:-:S05]  /*0480*/  @P0 IMAD.IADD R61, R61, 0x1, -R14 ;  /* 0x000000013d3d0824 */ /* 0x000fca00078e0a0e */
[----:B---3--:R-:W3:Y:S08]  /*0490*/  LDC R2, c[0x0][0x2c8] ;  /* 0x0000b200ff027b82 */ /* 0x008ef00000000800 */
[----:B--2---:R-:W2:Y:S01]  /*04a0*/  @!P0 LDC R7, c[0x0][0x2cc] ;  /* 0x0000b300ff078b82 */ /* 0x004ea20000000800 */
[----:B----4-:R-:W-:-:S04]  /*04b0*/  IABS R10, R8 ;  /* 0x00000008000a7213 */ /* 0x010fc80000000000 */
[----:B------:R-:W4:Y:S01]  /*04c0*/  I2F.RP R6, R10 ;  /* 0x0000000a00067306 */ /* 0x000f220000209400 */
[----:B---3--:R-:W-:-:S05]  /*04d0*/  VIADD R2, R2, 0x7f ;  /* 0x0000007f02027836 */ /* 0x008fca0000000000 */
[----:B------:R-:W-:-:S04]  /*04e0*/  SHF.R.S32.HI R17, RZ, 0x1f, R2 ;  /* 0x0000001fff117819 */ /* 0x000fc80000011402 */
[----:B------:R-:W-:Y:S01]  /*04f0*/  LEA.HI R17, R17, R2, RZ, 0x7 ;  /* 0x0000000211117211 */ /* 0x000fe200078f38ff */
[----:B----4-:R-:W3:Y:S03]  /*0500*/  MUFU.RCP R18, R6 ;  /* 0x0000000600127308 */ /* 0x010ee60000001000 */
[----:B------:R-:W-:-:S05]  /*0510*/  LEA.HI.SX32 R17, R17, R8, 0x19 ;  /* 0x0000000811117211 */ /* 0x000fca00078fcaff */
[----:B------:R-:W-:-:S05]  /*0520*/  VIADD R17, R17, 0xffffffff ;  /* 0xffffffff11117836 */ /* 0x000fca0000000000 */
[----:B------:R-:W-:Y:S02]  /*0530*/  IABS R11, R17 ;  /* 0x00000011000b7213 */ /* 0x000fe40000000000 */
[-C--:B------:R-:W-:Y:S01]  /*0540*/  LOP3.LUT R17, R17, R8.reuse, RZ, 0x3c, !PT ;  /* 0x0000000811117212 */ /* 0x080fe200078e3cff */
[----:B---3--:R-:W-:Y:S01]  /*0550*/  VIADD R18, R18, 0xffffffe ;  /* 0x0ffffffe12127836 */ /* 0x008fe20000000000 */
[----:B------:R-:W-:Y:S02]  /*0560*/  IABS R6, R8 ;  /* 0x0000000800067213 */ /* 0x000fe40000000000 */
[----:B------:R-:W-:Y:S01]  /*0570*/  ISETP.GE.AND P3, PT, R17, RZ, PT ;  /* 0x000000ff1100720c */ /* 0x000fe20003f66270 */
[----:B------:R-:W3:Y:S02]  /*0580*/  F2I.FTZ.U32.TRUNC.NTZ R19, R18 ;  /* 0x0000001200137305 */ /* 0x000ee4000021f000 */
[----:B------:R-:W-:Y:S02]  /*0590*/  IMAD.MOV R6, RZ, RZ, -R6 ;  /* 0x000000ffff067224 */ /* 0x000fe400078e0a06 */
[----:B---3--:R-:W-:-:S02]  /*05a0*/  IMAD.MOV R3, RZ, RZ, -R19 ;  /* 0x000000ffff037224 */ /* 0x008fc400078e0a13 */
[----:B------:R-:W-:Y:S02]  /*05b0*/  IMAD.MOV.U32 R18, RZ, RZ, RZ ;  /* 0x000000ffff127224 */ /* 0x000fe400078e00ff */
[----:B------:R-:W-:-:S04]  /*05c0*/  IMAD R2, R3, R10, RZ ;  /* 0x0000000a03027224 */ /* 0x000fc800078e02ff */
[----:B------:R-:W-:-:S06]  /*05d0*/  IMAD.HI.U32 R2, R19, R2, R18 ;  /* 0x0000000213027227 */ /* 0x000fcc00078e0012 */
[----:B------:R-:W-:Y:S02]  /*05e0*/  IMAD.HI.U32 R9, R2, R11, RZ ;  /* 0x0000000b02097227 */ /* 0x000fe400078e00ff */
[----:B------:R-:W3:Y:S02]  /*05f0*/  @!P0 LDC.64 R2, c[0x0][0x318] ;  /* 0x0000c600ff028b82 */ /* 0x000ee40000000a00 */
[----:B------:R-:W-:-:S05]  /*0600*/  IMAD R11, R9, R6, R11 ;  /* 0x00000006090b7224 */ /* 0x000fca00078e020b */
[----:B------:R-:W-:Y:S01]  /*0610*/  ISETP.GT.U32.AND P1, PT, R10, R11, PT ;  /* 0x0000000b0a00720c */ /* 0x000fe20003f24070 */
[----:B------:R-:W4:-:S12]  /*0620*/  LDC R6, c[0x0][0x398] ;  /* 0x0000e600ff067b82 */ /* 0x000f180000000800 */
[----:B------:R-:W-:Y:S02]  /*0630*/  @!P1 IMAD.IADD R11, R11, 0x1, -R10 ;  /* 0x000000010b0b9824 */ /* 0x000fe400078e0a0a */
[----:B------:R-:W-:Y:S01]  /*0640*/  @!P1 VIADD R9, R9, 0x1 ;  /* 0x0000000109099836 */ /* 0x000fe20000000000 */
[----:B------:R-:W-:Y:S02]  /*0650*/  ISETP.NE.AND P1, PT, R8, RZ, PT ;  /* 0x000000ff0800720c */ /* 0x000fe40003f25270 */
[----:B---3--:R-:W-:Y:S02]  /*0660*/  @!P0 ISETP.NE.U32.AND P2, PT, R2, RZ, PT ;  /* 0x000000ff0200820c */ /* 0x008fe40003f45070 */
[----:B------:R-:W-:Y:S02]  /*0670*/  ISETP.GE.U32.AND P4, PT, R11, R10, PT ;  /* 0x0000000a0b00720c */ /* 0x000fe40003f86070 */
[----:B------:R-:W-:-:S04]  /*0680*/  @!P0 ISETP.NE.AND.EX P2, PT, R3, RZ, PT, P2 ;  /* 0x000000ff0300820c */ /* 0x000fc80003f45320 */
[----:B--2---:R-:W-:-:S05]  /*0690*/  @!P0 SEL R2, R7, RZ, P2 ;  /* 0x000000ff07028207 */ /* 0x004fca0001000000 */
[----:B------:R-:W-:Y:S01]  /*06a0*/  @!P0 IMAD.IADD R61, R67, 0x1, R2 ;  /* 0x00000001433d8824 */ /* 0x000fe200078e0202 */
[----:B------:R-:W-:Y:S01]  /*06b0*/  IADD3 R2, -R169, 0xbf, R60 ;  /* 0x000000bfa9027810 */ /* 0x000fe20007ffe13c */
[----:B------:R-:W-:Y:S02]  /*06c0*/  @P4 VIADD R9, R9, 0x1 ;  /* 0x0000000109094836 */ /* 0x000fe40000000000 */
[----:B------:R-:W-:Y:S01]  /*06d0*/  VIADD R3, R61, 0x7f ;  /* 0x0000007f3d037836 */ /* 0x000fe20000000000 */
[----:B----4-:R-:W-:Y:S01]  /*06e0*/  IADD3 R7, R2, R6, R61 ;  /* 0x0000000602077210 */ /* 0x010fe20007ffe03d */
        /* <DEDUP_REMOVED lines=12> */
[----:B-1----:R-:W-:Y:S05]  /*07b0*/  @!P0 BRA `(.L_x_7306) ;  /* 0x0000000400348947 */ /* 0x002fea0003800000 */
[----:B------:R-:W1:Y:S01]  /*07c0*/  LDC.64 R2, c[0x0][0x2c0] ;  /* 0x0000b000ff027b82 */ /* 0x000e620000000a00 */
[----:B------:R-:W-:Y:S01]  /*07d0*/  SHF.R.S32.HI R0, RZ, 0x1f, R57 ;  /* 0x0000001fff007819 */ /* 0x000fe20000011439 */
[----:B------:R-:W-:Y:S01]  /*07e0*/  ULDC UR4, c[0x0][0x2dc] ;  /* 0x0000b70000047ab9 */ /* 0x000fe20000000800 */
[----:B------:R-:W-:Y:S01]  /*07f0*/  IMAD.IADD R169, R169, 0x1, -R60 ;  /* 0x00000001a9a97824 */ /* 0x000fe200078e0a3c */
[----:B------:R-:W-:Y:S02]  /*0800*/  LOP3.LUT P5, RZ, R57, 0xf, RZ, 0xc0, !PT ;  /* 0x0000000f39ff7812 */ /* 0x000fe400078ac0ff */
[----:B------:R-:W-:-:S04]  /*0810*/  LEA.HI R0, R0, R57, RZ, 0x4 ;  /* 0x0000003900007211 */ /* 0x000fc800078f20ff */
[----:B------:R-:W-:Y:S02]  /*0820*/  LOP3.LUT R6, R0, 0x3ffffff0, RZ, 0xc0, !PT ;  /* 0x3ffffff000067812 */ /* 0x000fe400078ec0ff */
[----:B------:R-:W-:-:S03]  /*0830*/  SHF.R.S32.HI R0, RZ, 0x4, R0 ;  /* 0x00000004ff007819 */ /* 0x000fc60000011400 */
[----:B------:R-:W-:Y:S01]  /*0840*/  IMAD.IADD R6, R57, 0x1, -R6 ;  /* 0x0000000139067824 */ /* 0x000fe200078e0a06 */
[CC--:B------:R-:W-:Y:S01]  /*0850*/  ISETP.GE.AND P4, PT, R0.reuse, R169.reuse, PT ;  /* 0x000000a90000720c */ /* 0x0c0fe20003f86270 */
[----:B------:R-:W-:Y:S02]  /*0860*/  VIADD R10, R0, 0x18 ;  /* 0x00000018000a7836 */ /* 0x000fe40000000000 */
[----:B------:R-:W-:Y:S02]  /*0870*/  IMAD.SHL.U32 R6, R6, 0x4, RZ ;  /* 0x0000000406067824 */ /* 0x000fe400078e00ff */
[C---:B------:R-:W-:Y:S02]  /*0880*/  VIADD R16, R0.reuse, 0x8 ;  /* 0x0000000800107836 */ /* 0x040fe40000000000 */
[----:B------:R-:W-:Y:S01]  /*0890*/  VIADD R12, R0, 0x10 ;  /* 0x00000010000c7836 */ /* 0x000fe20000000000 */
[----:B------:R-:W-:Y:S01]  /*08a0*/  SHF.R.S32.HI R7, RZ, 0x1f, R6 ;  /* 0x0000001fff077819 */ /* 0x000fe20000011406 */
[----:B-1----:R-:W-:Y:S01]  /*08b0*/  IMAD R2, R4, R2, R171 ;  /* 0x0000000204027224 */ /* 0x002fe200078e02ab */
[-C--:B------:R-:W-:Y:S01]  /*08c0*/  ISETP.GE.AND P2, PT, R16, R169.reuse, PT ;  /* 0x000000a91000720c */ /* 0x080fe20003f46270 */
[----:B------:R-:W-:Y:S01]  /*08d0*/  VIADD R8, R0, 0x20 ;  /* 0x0000002000087836 */ /* 0x000fe20000000000 */
[----:B------:R-:W-:Y:S01]  /*08e0*/  ISETP.GE.AND P1, PT, R12, R169, PT ;  /* 0x000000a90c00720c */ /* 0x000fe20003f26270 */
[----:B------:R-:W-:-:S02]  /*08f0*/  IMAD R2, R2, R5, R132 ;  /* 0x0000000502027224 */ /* 0x000fc400078e0284 */
[----:B------:R-:W-:Y:S01]  /*0900*/  IMAD.WIDE R6, R0, 0x40, R6 ;  /* 0x0000004000067825 */ /* 0x000fe200078e0206 */
[----:B------:R-:W-:-:S03]  /*0910*/  ISETP.GE.AND P3, PT, R8, R169, PT ;  /* 0x000000a90800720c */ /* 0x000fc60003f66270 */
[----:B------:R-:W-:Y:S02]  /*0920*/  IMAD R3, R2, R3, R60 ;  /* 0x0000000302037224 */ /* 0x000fe400078e023c */
[----:B------:R-:W-:Y:S02]  /*0930*/  VIADD R4, R0, 0x30 ;  /* 0x0000003000047836 */ /* 0x000fe40000000000 */
[----:B------:R-:W-:Y:S01]  /*0940*/  IMAD R5, R3, UR4, RZ ;  /* 0x0000000403057c24 */ /* 0x000fe2000f8e02ff */
[----:B------:R-:W-:-:S04]  /*0950*/  ULDC.64 UR4, c[0x0][0x288] ;  /* 0x0000a20000047ab9 */ /* 0x000fc80000000a00 */
[----:B------:R-:W-:Y:S01]  /*0960*/  IADD3 R2, P0, R5, R6, RZ ;  /* 0x0000000605027210 */ /* 0x000fe20007f1e0ff */
[----:B------:R-:W-:-:S03]  /*0970*/  VIADD R6, R0, 0x28 ;  /* 0x0000002800067836 */ /* 0x000fc60000000000 */
[----:B------:R-:W-:Y:S02]  /*0980*/  LEA.HI.X.SX32 R5, R5, R7, 0x1, P0 ;  /* 0x0000000705057211 */ /* 0x000fe400000f0eff */
[----:B------:R-:W-:Y:S02]  /*0990*/  LEA R14, P0, R2, UR4, 0x2 ;  /* 0x00000004020e7c11 */ /* 0x000fe4000f8010ff */
[-C--:B------:R-:W-:Y:S02]  /*09a0*/  ISETP.GE.AND P6, PT, R6, R169.reuse, PT ;  /* 0x000000a90600720c */ /* 0x080fe40003fc6270 */
[----:B------:R-:W-:Y:S01]  /*09b0*/  LEA.HI.X R15, R2, UR5, R5, 0x2, P0 ;  /* 0x00000005020f7c11 */ /* 0x000fe200080f1405 */
[----:B------:R-:W-:Y:S01]  /*09c0*/  VIADD R2, R0, 0x38 ;  /* 0x0000003800027836 */ /* 0x000fe20000000000 */
[-C--:B------:R-:W-:Y:S01]  /*09d0*/  ISETP.GE.AND P0, PT, R10, R169.reuse, PT ;  /* 0x000000a90a00720c */ /* 0x080fe20003f06270 */
[----:B------:R-:W-:Y:S01]  /*09e0*/  ULDC.64 UR4, c[0x0][0x2b8] ;  /* 0x0000ae0000047ab9 */ /* 0x000fe20000000a00 */
[----:B------:R-:W-:Y:S01]  /*09f0*/  SHF.R.S32.HI R5, RZ, 0x1f, R3 ;  /* 0x0000001fff057819 */ /* 0x000fe20000011403 */
[----:B------:R1:W-:Y:S01]  /*0a00*/  @!P2 STG.E.128 desc[UR6][R14.64+0x800], RZ ;  /* 0x000800ff0e00a986 */ /* 0x0003e2000c101d06 */
[----:B------:R-:W-:-:S02]  /*0a10*/  ISETP.GE.OR P2, PT, R16, R169, P5 ;  /* 0x000000a91000720c */ /* 0x000fc40002f46670 */
[-C--:B------:R-:W-:Y:S01]  /*0a20*/  ISETP.GE.OR P5, PT, R12, R169.reuse, P5 ;  /* 0x000000a90c00720c */ /* 0x080fe20002fa6670 */
[----:B------:R1:W-:Y:S01]  /*0a30*/  @!P4 STG.E.128 desc[UR6][R14.64], RZ ;  /* 0x000000ff0e00c986 */ /* 0x0003e2000c101d06 */
[----:B------:R-:W-:-:S03]  /*0a40*/  ISETP.GE.AND P4, PT, R4, R169, PT ;  /* 0x000000a90400720c */ /* 0x000fc60003f86270 */
[----:B------:R1:W-:Y:S01]  /*0a50*/  @!P6 STG.E.128 desc[UR6][R14.64+0x2800], RZ ;  /* 0x002800ff0e00e986 */ /* 0x0003e2000c101d06 */
[----:B------:R-:W-:-:S03]  /*0a60*/  LOP3.LUT P6, RZ, R57, 0xf, RZ, 0xc0, !PT ;  /* 0x0000000f39ff7812 */ /* 0x000fc600078cc0ff */
[----:B------:R1:W-:Y:S01]  /*0a70*/  @!P0 STG.E.128 desc[UR6][R14.64+0x1800], RZ ;  /* 0x001800ff0e008986 */ /* 0x0003e2000c101d06 */
[----:B------:R-:W-:-:S03]  /*0a80*/  IADD3 R3, P0, R3, R0, RZ ;  /* 0x0000000003037210 */ /* 0x000fc60007f1e0ff */
[----:B------:R1:W-:Y:S01]  /*0a90*/  @!P1 STG.E.128 desc[UR6][R14.64+0x1000], RZ ;  /* 0x001000ff0e009986 */ /* 0x0003e2000c101d06 */
[----:B------:R-:W-:Y:S01]  /*0aa0*/  LEA.HI.X.SX32 R12, R0, R5, 0x1, P0 ;  /* 0x00000005000c7211 */ /* 0x000fe200000f0eff */
[----:B------:R-:W-:Y:S01]  /*0ab0*/  @!P5 IMAD.MOV.U32 R19, RZ, RZ, -0x800000 ;  /* 0xff800000ff13d424 */ /* 0x000fe200078e00ff */
[C---:B------:R-:W-:Y:S01]  /*0ac0*/  LEA R16, P0, R3.reuse, UR4, 0x2 ;  /* 0x0000000403107c11 */ /* 0x040fe2000f8010ff */
[----:B------:R1:W-:Y:S01]  /*0ad0*/  @!P3 STG.E.128 desc[UR6][R14.64+0x2000], RZ ;  /* 0x002000ff0e00b986 */ /* 0x0003e2000c101d06 */
[-C--:B------:R-:W-:Y:S02]  /*0ae0*/  ISETP.GE.AND P1, PT, R2, R169.reuse, PT ;  /* 0x000000a90200720c */ /* 0x080fe40003f26270 */
[----:B------:R-:W-:Y:S01]  /*0af0*/  LEA.HI.X R17, R3, UR5, R12, 0x2, P0 ;  /* 0x0000000503117c11 */ /* 0x000fe200080f140c */
[----:B------:R-:W-:Y:S01]  /*0b00*/  @!P2 IMAD.MOV.U32 R3, RZ, RZ, -0x800000 ;  /* 0xff800000ff03a424 */ /* 0x000fe200078e00ff */
[-C--:B------:R-:W-:Y:S01]  /*0b10*/  ISETP.GE.OR P0, PT, R4, R169.reuse, P6 ;  /* 0x000000a90400720c */ /* 0x080fe20003706670 */
[----:B------:R1:W-:Y:S01]  /*0b20*/  @!P4 STG.E.128 desc[UR6][R14.64+0x3000], RZ ;  /* 0x003000ff0e00c986 */ /* 0x0003e2000c101d06 */
[----:B------:R-:W-:-:S02]  /*0b30*/  ISETP.GE.OR P4, PT, R10, R169, P6 ;  /* 0x000000a90a00720c */ /* 0x000fc40003786670 */
[----:B------:R-:W-:-:S05]  /*0b40*/  ISETP.GE.OR P3, PT, R8, R169, P6 ;  /* 0x000000a90800720c */ /* 0x000fca0003766670 */
[----:B------:R1:W-:Y:S01]  /*0b50*/  @!P1 STG.E.128 desc[UR6][R14.64+0x3800], RZ ;  /* 0x003800ff0e009986 */ /* 0x0003e2000c101d06 */
[----:B------:R-:W-:-:S03]  /*0b60*/  ISETP.GE.OR P1, PT, R6, R169, P6 ;  /* 0x000000a90600720c */ /* 0x000fc60003726670 */
[----:B------:R1:W-:Y:S01]  /*0b70*/  @!P2 STG.E desc[UR6][R16.64+0x20], R3 ;  /* 0x000020031000a986 */ /* 0x0003e2000c101906 */
[----:B------:R-:W-:Y:S01]  /*0b80*/  ISETP.GE.OR P2, PT, R0, R169, P6 ;  /* 0x000000a90000720c */ /* 0x000fe20003746670 */
[----:B------:R-:W-:Y:S02]  /*0b90*/  @!P0 IMAD.MOV.U32 R5, RZ, RZ, -0x800000 ;  /* 0xff800000ff058424 */ /* 0x000fe400078e00ff */
[----:B------:R-:W-:Y:S01]  /*0ba0*/  @!P4 IMAD.MOV.U32 R11, RZ, RZ, -0x800000 ;  /* 0xff800000ff0bc424 */ /* 0x000fe200078e00ff */
[----:B------:R1:W-:Y:S01]  /*0bb0*/  @!P5 STG.E desc[UR6][R16.64+0x40], R19 ;  /* 0x000040131000d986 */ /* 0x0003e2000c101906 */
[----:B------:R-:W-:-:S03]  /*0bc0*/  @!P3 IMAD.MOV.U32 R9, RZ, RZ, -0x800000 ;  /* 0xff800000ff09b424 */ /* 0x000fc600078e00ff */
[----:B------:R1:W-:Y:S01]  /*0bd0*/  @!P0 STG.E desc[UR6][R16.64+0xc0], R5 ;  /* 0x0000c00510008986 */ /* 0x0003e2000c101906 */
[----:B------:R-:W-:Y:S01]  /*0be0*/  ISETP.GE.OR P0, PT, R2, R169, P6 ;  /* 0x000000a90200720c */ /* 0x000fe20003706670 */
[----:B------:R-:W-:Y:S02]  /*0bf0*/  @!P1 IMAD.MOV.U32 R7, RZ, RZ, -0x800000 ;  /* 0xff800000ff079424 */ /* 0x000fe400078e00ff */
        /* <DEDUP_REMOVED lines=9> */
.L_x_7306:
        /* <DEDUP_REMOVED lines=27> */
.L_x_7307:
[----:B------:R-:W-:Y:S05]  /*0e40*/  @!P2 BRA `(.L_x_7308) ;  /* 0x000000040040a947 */ /* 0x000fea0003800000 */
[----:B------:R-:W2:Y:S01]  /*0e50*/  LDC R15, c[0x0][0x380] ;  /* 0x0000e000ff0f7b82 */ /* 0x000ea20000000800 */
[----:B------:R-:W-:Y:S01]  /*0e60*/  LEA R44, R56, 0xffffff80, 0x7 ;  /* 0xffffff80382c7811 */ /* 0x000fe200078e38ff */
[----:B------:R-:W-:-:S06]  /*0e70*/  ULDC.64 UR4, c[0x0][0x230] ;  /* 0x00008c0000047ab9 */ /* 0x000fcc0000000a00 */
[----:B------:R-:W3:Y:S08]  /*0e80*/  LDC R9, c[0x0][0x278] ;  /* 0x00009e00ff097b82 */ /* 0x000ef00000000800 */
[----:B------:R-:W4:Y:S01]  /*0e90*/  LDC.64 R148, c[0x0][0x248] ;  /* 0x00009200ff947b82 */ /* 0x000f220000000a00 */
[----:B--2---:R-:W-:-:S04]  /*0ea0*/  IABS R4, R15 ;  /* 0x0000000f00047213 */ /* 0x004fc80000000000 */
[----:B------:R-:W2:Y:S08]  /*0eb0*/  I2F.RP R8, R4 ;  /* 0x0000000400087306 */ /* 0x000eb00000209400 */
[----:B--2---:R-:W2:Y:S02]  /*0ec0*/  MUFU.RCP R6, R8 ;  /* 0x0000000800067308 */ /* 0x004ea40000001000 */
[----:B--2---:R-:W-:-:S06]  /*0ed0*/  IADD3 R6, R6, 0xffffffe, RZ ;  /* 0x0ffffffe06067810 */ /* 0x004fcc0007ffe0ff */
        /* <DEDUP_REMOVED lines=20> */
[----:B------:R1:W2:Y:S01]  /*1020*/  LDG.E R6, desc[UR6][R6.64] ;  /* 0x0000000606067981 */ /* 0x0002a2000c1e1900 */
[----:B---3--:R-:W-:Y:S01]  /*1030*/  IABS R2, R9 ;  /* 0x0000000900027213 */ /* 0x008fe20000000000 */
[----:B------:R-:W-:-:S03]  /*1040*/  IMAD.MOV R17, RZ, RZ, -R17 ;  /* 0x000000ffff117224 */ /* 0x000fc600078e0a11 */
[----:B------:R-:W3:Y:S01]  /*1050*/  I2F.RP R8, R2 ;  /* 0x0000000200087306 */ /* 0x000ee20000209400 */
[----:B------:R-:W-:-:S07]  /*1060*/  IMAD R17, R15, R17, R44 ;  /* 0x000000110f117224 */ /* 0x000fce00078e022c */
[----:B---3--:R-:W3:Y:S02]  /*1070*/  MUFU.RCP R10, R8 ;  /* 0x00000008000a7308 */ /* 0x008ee40000001000 */
[----:B---3--:R-:W-:-:S06]  /*1080*/  IADD3 R10, R10, 0xffffffe, RZ ;  /* 0x0ffffffe0a0a7810 */ /* 0x008fcc0007ffe0ff */
[----:B------:R-:W3:Y:S02]  /*1090*/  F2I.FTZ.U32.TRUNC.NTZ R11, R10 ;  /* 0x0000000a000b7305 */ /* 0x000ee4000021f000 */
[----:B---3--:R-:W-:Y:S01]  /*10a0*/  IMAD.MOV R3, RZ, RZ, -R11 ;  /* 0x000000ffff037224 */ /* 0x008fe200078e0a0b */
[----:B------:R-:W-:-:S03]  /*10b0*/  MOV R10, RZ ;  /* 0x000000ff000a7202 */ /* 0x000fc60000000f00 */
[----:B------:R-:W-:Y:S01]  /*10c0*/  IMAD R4, R3, R2, RZ ;  /* 0x0000000203047224 */ /* 0x000fe200078e02ff */
[----:B------:R-:W-:-:S03]  /*10d0*/  IABS R3, R132 ;  /* 0x0000008400037213 */ /* 0x000fc60000000000 */
[----:B------:R-:W-:-:S04]  /*10e0*/  IMAD.HI.U32 R4, R11, R4, R10 ;  /* 0x000000040b047227 */ /* 0x000fc800078e000a */
[----:B-1----:R-:W-:-:S04]  /*10f0*/  IMAD.MOV.U32 R7, RZ, RZ, R3 ;  /* 0x000000ffff077224 */ /* 0x002fc800078e0003 */
        /* <DEDUP_REMOVED lines=15> */
[----:B--2---:R-:W-:Y:S01]  /*11f0*/  SHF.R.S32.HI R7, RZ, 0x1f, R6 ;  /* 0x0000001fff077819 */ /* 0x004fe20000011406 */
        /* <DEDUP_REMOVED lines=8> */
[----:B----4-:R-:W-:-:S02]  /*1280*/  IMAD R8, R11, R148, RZ ;  /* 0x000000940b087224 */ /* 0x010fc400078e02ff */
[----:B------:R-:W-:Y:S02]  /*1290*/  IMAD R9, R83, UR4, RZ ;  /* 0x0000000453097c24 */ /* 0x000fe4000f8e02ff */
[C---:B------:R-:W-:Y:S02]  /*12a0*/  IMAD R8, R17.reuse, R149, R8 ;  /* 0x0000009511087224 */ /* 0x040fe400078e0208 */
[----:B------:R-:W-:-:S04]  /*12b0*/  IMAD.WIDE.U32 R14, R17, R148, R14 ;  /* 0x00000094110e7225 */ /* 0x000fc800078e000e */
[----:B------:R-:W-:Y:S02]  /*12c0*/  IMAD.IADD R15, R15, 0x1, R8 ;  /* 0x000000010f0f7824 */ /* 0x000fe400078e0208 */
        /* <DEDUP_REMOVED lines=8> */
.L_x_7308:
[----:B------:R-:W1:Y:S01]  /*1350*/  LDC R17, c[0x0][0x278] ;  /* 0x00009e00ff117b82 */ /* 0x000e620000000800 */
[----:B------:R-:W-:Y:S02]  /*1360*/  MOV R6, RZ ;  /* 0x000000ff00067202 */ /* 0x000fe40000000f00 */
        /* <DEDUP_REMOVED lines=15> */
[----:B------:R-:W-:-:S03]  /*1460*/  LOP3.LUT R8, R132, R17, RZ, 0x3c, !PT ;  /* 0x0000001184087212 */ /* 0x000fc600078e3cff */
[----:B------:R-:W-:Y:S01]  /*1470*/  IMAD R4, R2, R3, RZ ;  /* 0x0000000302047224 */ /* 0x000fe200078e02ff */
[----:B------:R-:W-:Y:S02]  /*1480*/  IABS R2, R132 ;  /* 0x0000008400027213 */ /* 0x000fe40000000000 */
[----:B------:R-:W-:Y:S01]  /*1490*/  ISETP.GE.AND P2, PT, R8, RZ, PT ;  /* 0x000000ff0800720c */ /* 0x000fe20003f46270 */
[----:B------:R-:W-:-:S04]  /*14a0*/  IMAD.HI.U32 R7, R7, R4, R6 ;  /* 0x0000000407077227 */ /* 0x000fc800078e0006 */
[----:B------:R-:W-:-:S04]  /*14b0*/  IMAD.MOV.U32 R6, RZ, RZ, R2 ;  /* 0x000000ffff067224 */ /* 0x000fc800078e0002 */
[----:B------:R-:W-:-:S04]  /*14c0*/  IMAD.HI.U32 R4, R7, R6, RZ ;  /* 0x0000000607047227 */ /* 0x000fc800078e00ff */
[----:B------:R-:W-:-:S04]  /*14d0*/  IMAD.MOV R2, RZ, RZ, -R4 ;  /* 0x000000ffff027224 */ /* 0x000fc800078e0a04 */
[C---:B------:R-:W-:Y:S02]  /*14e0*/  IMAD R2, R3.reuse, R2, R6 ;  /* 0x0000000203027224 */ /* 0x040fe400078e0206 */
[----:B------:R-:W1:Y:S03]  /*14f0*/  @P0 LDC.64 R6, c[0x0][0x250] ;  /* 0x00009400ff060b82 */ /* 0x000e660000000a00 */
[----:B------:R-:W-:-:S13]  /*1500*/  ISETP.GT.U32.AND P1, PT, R3, R2, PT ;  /* 0x000000020300720c */ /* 0x000fda0003f24070 */
        /* <DEDUP_REMOVED lines=21> */
.L_x_7310:
        /* <DEDUP_REMOVED lines=15> */
[----:B------:R-:W-:-:S03]  /*1750*/  @P0 IMAD R21, R15, R7, R19 ;  /* 0x000000070f150224 */ /* 0x000fc600078e0213 */
        /* <DEDUP_REMOVED lines=16> */
.L_x_7309:
[----:B------:R1:W5:Y:S01]  /*1860*/  @P5 LDG.E R9, desc[UR6][R138.64] ;  /* 0x000000068a095981 */ /* 0x000362000c1e1900 */
[----:B------:R-:W-:Y:S01]  /*1870*/  ISETP.NE.AND P0, PT, R0, -0x1, PT ;  /* 0xffffffff0000780c */ /* 0x000fe20003f05270 */
[----:B------:R-:W2:Y:S01]  /*1880*/  LDC.64 R2, c[0x0][0x240] ;  /* 0x00009000ff027b82 */ /* 0x000ea20000000a00 */
[----:B------:R-:W-:Y:S01]  /*1890*/  SHF.R.S32.HI R58, RZ, 0x1f, R57 ;  /* 0x0000001fff3a7819 */ /* 0x000fe20000011439 */
[----:B------:R-:W-:Y:S01]  /*18a0*/  ULDC.64 UR4, c[0x0][0x268] ;  /* 0x00009a0000047ab9 */ /* 0x000fe20000000a00 */
[----:B------:R-:W-:Y:S01]  /*18b0*/  ULDC.64 UR12, c[0x0][0x218] ;  /* 0x00008600000c7ab9 */ /* 0x000fe20000000a00 */
[----:B------:R-:W-:Y:S01]  /*18c0*/  SHF.R.S32.HI R135, RZ, 0x1f, R132 ;  /* 0x0000001fff877819 */ /* 0x000fe20000011484 */
[----:B------:R-:W-:Y:S01]  /*18d0*/  ULDC.64 UR10, c[0x0][0x258] ;  /* 0x00009600000a7ab9 */ /* 0x000fe20000000a00 */
[CC--:B------:R-:W-:Y:S01]  /*18e0*/  LEA.HI R62, R58.reuse, R57.reuse, RZ, 0x3 ;  /* 0x000000393a3e7211 */ /* 0x0c0fe200078f18ff */
[----:B------:R-:W-:Y:S01]  /*18f0*/  IMAD.MOV.U32 R42, RZ, RZ, 0x10 ;  /* 0x00000010ff2a7424 */ /* 0x000fe200078e00ff */
[----:B------:R-:W3:Y:S01]  /*1900*/  LDC.64 R140, c[0x0][0x250] ;  /* 0x00009400ff8c7b82 */ /* 0x000ee20000000a00 */
[-C--:B------:R-:W-:Y:S01]  /*1910*/  LEA.HI R64, R58, R57.reuse, RZ, 0x4 ;  /* 0x000000393a407211 */ /* 0x080fe200078f20ff */
[----:B------:R-:W-:Y:S01]  /*1920*/  IMAD R135, R135, UR10, RZ ;  /* 0x0000000a87877c24 */ /* 0x000fe2000f8e02ff */
[----:B------:R-:W-:Y:S01]  /*1930*/  SHF.R.S32.HI R136, RZ, 0x3, R62 ;  /* 0x00000003ff887819 */ /* 0x000fe2000001143e */
[----:B------:R-:W-:Y:S01]  /*1940*/  IMAD.MOV.U32 R43, RZ, RZ, 0x20 ;  /* 0x00000020ff2b7424 */ /* 0x000fe200078e00ff */
[----:B------:R-:W-:Y:S01]  /*1950*/  LOP3.LUT R62, R62, 0xfffffff8, RZ, 0xc0, !PT ;  /* 0xfffffff83e3e7812 */ /* 0x000fe200078ec0ff */
[----:B------:R-:W-:Y:S01]  /*1960*/  IMAD R135, R132, UR11, R135 ;  /* 0x0000000b84877c24 */ /* 0x000fe2000f8e0287 */
[----:B------:R-:W-:Y:S01]  /*1970*/  SHF.R.S32.HI R137, RZ, 0x1f, R136 ;  /* 0x0000001fff897819 */ /* 0x000fe20000011488 */
[----:B------:R-:W4:Y:S01]  /*1980*/  @!P0 LDC.64 R6, c[0x0][0x228] ;  /* 0x00008a00ff068b82 */ /* 0x000f220000000a00 */
[----:B------:R-:W-:Y:S01]  /*1990*/  IMAD.SHL.U32 R131, R136, 0x40, RZ ;  /* 0x0000004088837824 */ /* 0x000fe200078e00ff */
[----:B------:R-:W-:Y:S01]  /*19a0*/  LOP3.LUT R168, R64, 0xfffffff0, RZ, 0xc0, !PT ;  /* 0xfffffff040a87812 */ /* 0x000fe200078ec0ff */
[----:B------:R-:W-:Y:S01]  /*19b0*/  IMAD.IADD R62, R57, 0x1, -R62 ;  /* 0x00000001393e7824 */ /* 0x000fe200078e0a3e */
[----:B------:R-:W-:Y:S01]  /*19c0*/  LEA.HI R16, R58, R57, RZ, 0x6 ;  /* 0x000000393a107211 */ /* 0x000fe200078f30ff */
[----:B------:R-:W-:Y:S01]  /*19d0*/  IMAD.WIDE R22, R13, 0x40, R136 ;  /* 0x000000400d167825 */ /* 0x000fe200078e0288 */
[----:B------:R-:W-:-:S02]  /*19e0*/  LOP3.LUT R131, R131, 0x1c0, RZ, 0xc0, !PT ;  /* 0x000001c083837812 */ /* 0x000fc400078ec0ff */
[----:B------:R-:W1:Y:S01]  /*19f0*/  LDC R128, c[0x0][0x2e0] ;  /* 0x0000b800ff807b82 */ /* 0x000e620000000800 */
[----:B------:R-:W-:Y:S01]  /*1a00*/  IMAD.SHL.U32 R14, R62, 0x8, RZ ;  /* 0x000000083e0e7824 */ /* 0x000fe200078e00ff */
[----:B------:R-:W-:Y:S01]  /*1a10*/  LEA.HI R58, R58, R57, RZ, 0x5 ;  /* 0x000000393a3a7211 */ /* 0x000fe200078f28ff */
[----:B--2---:R-:W-:Y:S01]  /*1a20*/  @P0 IMAD.WIDE.U32 R24, R0, R2, RZ ;  /* 0x0000000200180225 */ /* 0x004fe200078e00ff */
[----:B------:R-:W-:Y:S02]  /*1a30*/  SHF.L.U64.HI R100, R148, 0x4, R149 ;  /* 0x0000000494647819 */ /* 0x000fe40000010295 */
[----:B-----5:R-:W-:Y:S01]  /*1a40*/  LOP3.LUT R12, R131, 0x38, R14, 0xf8, !PT ;  /* 0x00000038830c7812 */ /* 0x020fe200078ef80e */
[----:B------:R-:W-:Y:S01]  /*1a50*/  @P0 IMAD R13, R0, R3, R25 ;  /* 0x00000003000d0224 */ /* 0x000fe200078e0219 */
[----:B------:R-:W-:Y:S01]  /*1a60*/  SHF.R.U32.HI R131, RZ, 0x3, R131 ;  /* 0x00000003ff837819 */ /* 0x000fe20000011683 */
[----:B------:R-:W-:Y:S01]  /*1a70*/  @P0 IMAD.MOV.U32 R0, RZ, RZ, R24 ;  /* 0x000000ffff000224 */ /* 0x000fe200078e0018 */
[----:B------:R-:W-:Y:S01]  /*1a80*/  SHF.R.S32.HI R15, RZ, 0x1f, R14 ;  /* 0x0000001fff0f7819 */ /* 0x000fe2000001140e */
[----:B------:R-:W-:Y:S01]  /*1a90*/  IMAD R25, R83, UR4, RZ ;  /* 0x0000000453197c24 */ /* 0x000fe2000f8e02ff */
[----:B------:R-:W-:Y:S01]  /*1aa0*/  LOP3.LUT R131, R12, R131, RZ, 0x3c, !PT ;  /* 0x000000830c837212 */ /* 0x000fe200078e3cff */
[----:B------:R-:W-:Y:S01]  /*1ab0*/  IMAD.IADD R168, R57, 0x1, -R168 ;  /* 0x0000000139a87824 */ /* 0x000fe200078e0aa8 */
[----:B------:R-:W-:Y:S01]  /*1ac0*/  IADD3 R18, P2, R14, R8, RZ ;  /* 0x000000080e127210 */ /* 0x000fe20007f5e0ff */
[----:B------:R-:W-:Y:S01]  /*1ad0*/  IMAD R25, R4, UR5, R25 ;  /* 0x0000000504197c24 */ /* 0x000fe2000f8e0219 */
[----:B------:R-:W-:Y:S01]  /*1ae0*/  IADD3 R20, P1, R14, R10, RZ ;  /* 0x0000000a0e147210 */ /* 0x000fe20007f3e0ff */
[-C--:B----4-:R-:W-:Y:S01]  /*1af0*/  @!P0 IMAD R12, R5, R6.reuse, RZ ;  /* 0x00000006050c8224 */ /* 0x090fe200078e02ff */
[----:B------:R-:W-:Y:S01]  /*1b00*/  SHF.R.S32.HI R63, RZ, 0x1f, R168 ;  /* 0x0000001fff3f7819 */ /* 0x000fe200000114a8 */
[----:B------:R-:W-:Y:S01]  /*1b10*/  @!P0 IMAD.WIDE.U32 R26, R171, R6, RZ ;  /* 0x00000006ab1a8225 */ /* 0x000fe200078e00ff */
[----:B---3--:R-:W-:-:S02]  /*1b20*/  SHF.L.U64.HI R91, R140, 0x4, R141 ;  /* 0x000000048c5b7819 */ /* 0x008fc4000001028d */
[----:B------:R-:W-:Y:S01]  /*1b30*/  LEA.HI R63, R63, R168, RZ, 0x3 ;  /* 0x000000a83f3f7211 */ /* 0x000fe200078f18ff */
[----:B------:R-:W-:Y:S01]  /*1b40*/  @!P0 IMAD R7, R171, R7, R12 ;  /* 0x00000007ab078224 */ /* 0x000fe200078e020c */
[----:B-1----:R-:W-:Y:S01]  /*1b50*/  LEA.HI R128, R128, R128, RZ, 0x1 ;  /* 0x0000008080807211 */ /* 0x002fe200078f08ff */
[----:B------:R-:W-:Y:S01]  /*1b60*/  @!P0 IMAD.MOV.U32 R0, RZ, RZ, R26 ;  /* 0x000000ffff008224 */ /* 0x000fe200078e001a */
[----:B------:R-:W-:Y:S01]  /*1b70*/  SHF.L.U32 R102, R140, 0x4, RZ ;  /* 0x000000048c667819 */ /* 0x000fe200000006ff */
[-C--:B------:R-:W-:Y:S01]  /*1b80*/  IMAD R6, R137, R148.reuse, RZ ;  /* 0x0000009489067224 */ /* 0x080fe200078e02ff */
[----:B------:R-:W-:Y:S01]  /*1b90*/  @!P0 IADD3 R13, R27, R7, RZ ;  /* 0x000000071b0d8210 */ /* 0x000fe20007ffe0ff */
[----:B------:R-:W-:Y:S01]  /*1ba0*/  IMAD.X R19, R15, 0x1, R19, P2 ;  /* 0x000000010f137824 */ /* 0x000fe200010e0613 */
[C---:B------:R-:W-:Y:S01]  /*1bb0*/  IADD3 R7, P0, R136.reuse, R17, RZ ;  /* 0x0000001188077210 */ /* 0x040fe20007f1e0ff */
[C---:B------:R-:W-:Y:S01]  /*1bc0*/  IMAD R6, R136.reuse, R149, R6 ;  /* 0x0000009588067224 */ /* 0x040fe200078e0206 */
[----:B------:R-:W-:Y:S01]  /*1bd0*/  SHF.R.S32.HI R129, RZ, 0x1, R128 ;  /* 0x00000001ff817819 */ /* 0x000fe20000011480 */
[----:B------:R-:W-:Y:S01]  /*1be0*/  IMAD.WIDE.U32 R18, R136, R148, R18 ;  /* 0x0000009488127225 */ /* 0x000fe200078e0012 */
[----:B------:R-:W-:-:S03]  /*1bf0*/  SHF.R.S32.HI R64, RZ, 0x4, R64 ;  /* 0x00000004ff407819 */ /* 0x000fc60000011440 */
[----:B------:R-:W-:Y:S01]  /*1c00*/  IMAD.X R11, R137, 0x1, R11, P0 ;  /* 0x00000001890b7824 */ /* 0x000fe200000e060b */
[----:B------:R-:W-:Y:S01]  /*1c10*/  IADD3 R12, P0, R14, R0, RZ ;  /* 0x000000000e0c7210 */ /* 0x000fe20007f1e0ff */
[----:B------:R-:W-:Y:S01]  /*1c20*/  IMAD.X R21, R15, 0x1, R21, P1 ;  /* 0x000000010f157824 */ /* 0x000fe200008e0615 */
[----:B------:R-:W-:Y:S01]  /*1c30*/  LEA R68, P1, R18, UR12, 0x1 ;  /* 0x0000000c12447c11 */ /* 0x000fe2000f8208ff */
[----:B------:R-:W-:Y:S02]  /*1c40*/  IMAD.IADD R6, R19, 0x1, R6 ;  /* 0x0000000113067824 */ /* 0x000fe400078e0206 */
[----:B------:R-:W-:Y:S01]  /*1c50*/  IMAD.WIDE.U32 R20, R4, UR4, R20 ;  /* 0x0000000404147c25 */ /* 0x000fe2000f8e0014 */
[----:B------:R-:W-:Y:S01]  /*1c60*/  ULDC.64 UR4, c[0x0][0x220] ;  /* 0x0000880000047ab9 */ /* 0x000fe20000000a00 */
[----:B------:R-:W-:Y:S02]  /*1c70*/  MOV R164, R68 ;  /* 0x0000004400a47202 */ /* 0x000fe40000000f00 */
[----:B------:R-:W-:Y:S01]  /*1c80*/  IMAD.X R13, R15, 0x1, R13, P0 ;  /* 0x000000010f0d7824 */ /* 0x000fe200000e060d */
[----:B------:R-:W-:Y:S01]  /*1c90*/  SHF.L.U64.HI R69, R18, 0x1, R6 ;  /* 0x0000000112457819 */ /* 0x000fe20000010206 */
[----:B------:R-:W-:-:S02]  /*1ca0*/  IMAD.IADD R21, R21, 0x1, R25 ;  /* 0x0000000115157824 */ /* 0x000fc400078e0219 */
[----:B------:R-:W-:Y:S01]  /*1cb0*/  IMAD R6, R11, R140, RZ ;  /* 0x0000008c0b067224 */ /* 0x000fe200078e02ff */
[----:B------:R-:W-:Y:S01]  /*1cc0*/  IADD3.X R69, R69, UR13, RZ, P1, !PT ;  /* 0x0000000d45457c10 */ /* 0x000fe20008ffe4ff */
[-C--:B------:R-:W-:Y:S02]  /*1cd0*/  IMAD R0, R23, R2.reuse, RZ ;  /* 0x0000000217007224 */ /* 0x080fe400078e02ff */
[----:B------:R-:W-:Y:S01]  /*1ce0*/  IMAD.WIDE.U32 R12, R22, R2, R12 ;  /* 0x00000002160c7225 */ /* 0x000fe200078e000c */
[----:B------:R-:W-:-:S03]  /*1cf0*/  SHF.R.S32.HI R2, RZ, 0x1f, R67 ;  /* 0x0000001fff027819 */ /* 0x000fc60000011443 */
[C---:B------:R-:W-:Y:S01]  /*1d00*/  IMAD R6, R7.reuse, R141, R6 ;  /* 0x0000008d07067224 */ /* 0x040fe200078e0206 */
[----:B------:R-:W-:Y:S01]  /*1d10*/  LEA.HI R2, R2, R67, RZ, 0x7 ;  /* 0x0000004302027211 */ /* 0x000fe200078f38ff */
[----:B------:R-:W-:-:S03]  /*1d20*/  IMAD.WIDE.U32 R20, R7, R140, R20 ;  /* 0x0000008c07147225 */ /* 0x000fc600078e0014 */
[----:B------:R-:W-:Y:S01]  /*1d30*/  SHF.R.S32.HI R2, RZ, 0x7, R2 ;  /* 0x00000007ff027819 */ /* 0x000fe20000011402 */
[----:B------:R-:W-:Y:S01]  /*1d40*/  IMAD R0, R22, R3, R0 ;  /* 0x0000000316007224 */ /* 0x000fe200078e0200 */
[----:B------:R-:W-:Y:S01]  /*1d50*/  LOP3.LUT R3, R63, 0xfffffff8, RZ, 0xc0, !PT ;  /* 0xfffffff83f037812 */ /* 0x000fe200078ec0ff */
[----:B------:R-:W-:Y:S01]  /*1d60*/  IMAD.IADD R6, R21, 0x1, R6 ;  /* 0x0000000115067824 */ /* 0x000fe200078e0206 */
[----:B------:R-:W-:Y:S01]  /*1d70*/  LEA R70, P0, R20, UR4, 0x1 ;  /* 0x0000000414467c11 */ /* 0x000fe2000f8008ff */
[----:B------:R-:W-:Y:S01]  /*1d80*/  IMAD.SHL.U32 R126, R62, 0x4, RZ ;  /* 0x000000043e7e7824 */ /* 0x000fe200078e00ff */
[----:B------:R-:W-:Y:S01]  /*1d90*/  VIMNMX R65, R163, R2, !PT ;  /* 0x00000002a3417248 */ /* 0x000fe20007fe0100 */
[----:B------:R-:W-:Y:S01]  /*1da0*/  IMAD.IADD R130, R168, 0x1, -R3 ;  /* 0x00000001a8827824 */ /* 0x000fe200078e0a03 */
[----:B------:R-:W-:Y:S01]  /*1db0*/  SHF.L.U64.HI R71, R20, 0x1, R6 ;  /* 0x0000000114477819 */ /* 0x000fe20000010206 */
[----:B------:R-:W-:Y:S01]  /*1dc0*/  IMAD R127, R136, R129, R126 ;  /* 0x00000081887f7224 */ /* 0x000fe200078e027e */
[----:B------:R-:W-:Y:S01]  /*1dd0*/  IADD3 R13, R13, R0, RZ ;  /* 0x000000000d0d7210 */ /* 0x000fe20007ffe0ff */
[----:B------:R-:W-:Y:S01]  /*1de0*/  IMAD.SHL.U32 R16, R16, 0x8, RZ ;  /* 0x0000000810107824 */ /* 0x000fe200078e00ff */
[----:B------:R-:W-:Y:S01]  /*1df0*/  IADD3.X R71, R71, UR5, RZ, P0, !PT ;  /* 0x0000000547477c10 */ /* 0x000fe200087fe4ff */
[----:B------:R-:W-:Y:S01]  /*1e00*/  IMAD.IADD R126, R126, 0x1, R127 ;  /* 0x000000017e7e7824 */ /* 0x000fe200078e027f */
[----:B------:R-:W-:Y:S01]  /*1e10*/  R2P PR, R130, 0x6 ;  /* 0x0000000682007804 */ /* 0x000fe20000000000 */
[----:B------:R-:W-:Y:S01]  /*1e20*/  IMAD.WIDE.U32 R132, R132, UR10, R12 ;  /* 0x0000000a84847c25 */ /* 0x000fe2000f8e000c */
[----:B------:R-:W-:-:S02]  /*1e30*/  ISETP.GT.AND P0, PT, R56, R65, PT ;  /* 0x000000413800720c */ /* 0x000fc40003f04270 */
[----:B------:R-:W-:Y:S01]  /*1e40*/  LOP3.LUT R0, R58, 0xffffffe0, RZ, 0xc0, !PT ;  /* 0xffffffe03a007812 */ /* 0x000fe200078ec0ff */
[----:B------:R-:W-:Y:S01]  /*1e50*/  IMAD.SHL.U32 R89, R148, 0x10, RZ ;  /* 0x0000001094597824 */ /* 0x000fe200078e00ff */
[----:B------:R-:W-:Y:S01]  /*1e60*/  LOP3.LUT R131, R131, 0xfffffe00, R16, 0xf8, !PT ;  /* 0xfffffe0083837812 */ /* 0x000fe200078ef810 */
[----:B------:R-:W-:Y:S01]  /*1e70*/  IMAD.MOV.U32 R165, RZ, RZ, R69 ;  /* 0x000000ffffa57224 */ /* 0x000fe200078e0045 */
[----:B------:R-:W-:Y:S01]  /*1e80*/  SHF.R.S32.HI R58, RZ, 0x5, R58 ;  /* 0x00000005ff3a7819 */ /* 0x000fe2000001143a */
[----:B------:R-:W-:Y:S01]  /*1e90*/  IMAD.IADD R59, R57, 0x1, -R0 ;  /* 0x00000001393b7824 */ /* 0x000fe200078e0a00 */
[----:B------:R-:W-:Y:S01]  /*1ea0*/  SHF.R.S32.HI R111, RZ, 0x1f, R127 ;  /* 0x0000001fff6f7819 */ /* 0x000fe2000001147f */
[----:B------:R-:W-:Y:S01]  /*1eb0*/  IMAD.IADD R135, R133, 0x1, R135 ;  /* 0x0000000185877824 */ /* 0x000fe200078e0287 */
[----:B------:R-:W-:Y:S01]  /*1ec0*/  SHF.R.S32.HI R110, RZ, 0x1f, R126 ;  /* 0x0000001fff6e7819 */ /* 0x000fe2000001147e */
[----:B------:R-:W-:Y:S01]  /*1ed0*/  IMAD.MOV.U32 R167, RZ, RZ, R70 ;  /* 0x000000ffffa77224 */ /* 0x000fe200078e0046 */
[----:B------:R-:W-:Y:S01]  /*1ee0*/  SEL R42, R42, 0xfffffff0, !P1 ;  /* 0xfffffff02a2a7807 */ /* 0x000fe20004800000 */
[----:B------:R-:W-:Y:S01]  /*1ef0*/  IMAD.MOV.U32 R166, RZ, RZ, R71 ;  /* 0x000000ffffa67224 */ /* 0x000fe200078e0047 */
[----:B------:R-:W-:Y:S01]  /*1f00*/  SEL R43, R43, 0xffffffe0, !P2 ;  /* 0xffffffe02b2b7807 */ /* 0x000fe20005000000 */
        /* <DEDUP_REMOVED lines=20> */
[----:B------:R-:W-:Y:S01]  /*2050*/  IADD3 R13, R19, R12, RZ ;  /* 0x0000000c130d7210 */ /* 0x000fe20007ffe0ff */
[----:B------:R-:W-:Y:S01]  /*2060*/  ULDC.64 UR4, c[0x0][0x340] ;  /* 0x0000d00000047ab9 */ /* 0x000fe20000000a00 */
[----:B------:R-:W-:Y:S01]  /*2070*/  MOV R12, R18 ;  /* 0x00000012000c7202 */ /* 0x000fe20000000f00 */
[----:B------:R-:W-:Y:S01]  /*2080*/  IMAD.IADD R11, R17, 0x1, R10 ;  /* 0x00000001110b7824 */ /* 0x000fe200078e020a */
[----:B------:R-:W-:Y:S01]  /*2090*/  SHF.L.U32 R80, R141, 0x5, RZ ;  /* 0x000000058d507819 */ /* 0x000fe200000006ff */
[----:B------:R-:W-:Y:S01]  /*20a0*/  IMAD R8, R5, UR4, RZ ;  /* 0x0000000405087c24 */ /* 0x000fe2000f8e02ff */
[----:B------:R-:W-:Y:S01]  /*20b0*/  SHF.L.U32 R19, R149, 0x5, RZ ;  /* 0x0000000595137819 */ /* 0x000fe200000006ff */
[----:B------:R-:W-:Y:S01]  /*20c0*/  IMAD.MOV.U32 R10, RZ, RZ, R16 ;  /* 0x000000ffff0a7224 */ /* 0x000fe200078e0010 */
[----:B------:R-:W-:Y:S01]  /*20d0*/  USHF.L.U64.HI UR15, UR4, 0x5, UR5 ;  /* 0x00000005040f7899 */ /* 0x000fe20008010205 */
[-C--:B-1----:R-:W-:Y:S01]  /*20e0*/  IMAD R0, R5, R2.reuse, RZ ;  /* 0x0000000205007224 */ /* 0x082fe200078e02ff */
[----:B------:R-:W-:Y:S01]  /*20f0*/  USHF.L.U32 UR24, UR4, 0x5, URZ ;  /* 0x0000000504187899 */ /* 0x000fe2000800063f */
[----:B------:R-:W-:Y:S01]  /*2100*/  IMAD.WIDE.U32 R84, R140, 0x40, RZ ;  /* 0x000000408c547825 */ /* 0x000fe200078e00ff */
[----:B------:R-:W-:Y:S01]  /*2110*/  USHF.L.U64.HI UR25, UR4, 0x6, UR5 ;  /* 0x0000000604197899 */ /* 0x000fe20008010205 */
[----:B------:R-:W-:Y:S01]  /*2120*/  SHF.L.U32 R115, R129, 0x5, RZ ;  /* 0x0000000581737819 */ /* 0x000fe200000006ff */
[----:B------:R-:W-:Y:S01]  /*2130*/  USHF.L.U32 UR26, UR4, 0x6, URZ ;  /* 0x00000006041a7899 */ /* 0x000fe2000800063f */
[C---:B------:R-:W-:Y:S01]  /*2140*/  IMAD R5, R7.reuse, UR5, R8 ;  /* 0x0000000507057c24 */ /* 0x040fe2000f8e0208 */
[----:B------:R-:W-:Y:S01]  /*2150*/  SHF.L.U32 R79, R84, 0x1, RZ ;  /* 0x00000001544f7819 */ /* 0x000fe200000006ff */
[C---:B------:R-:W-:Y:S01]  /*2160*/  IMAD.WIDE.U32 R12, R7.reuse, UR4, R12 ;  /* 0x00000004070c7c25 */ /* 0x040fe2000f8e000c */
[----:B------:R-:W-:Y:S01]  /*2170*/  USHF.L.U64.HI UR27, UR4, 0x4, UR5 ;  /* 0x00000004041b7899 */ /* 0x000fe20008010205 */
[C---:B------:R-:W-:Y:S01]  /*2180*/  SHF.L.U64.HI R72, R2.reuse, 0x5, R3 ;  /* 0x0000000502487819 */ /* 0x040fe20000010203 */
        /* <DEDUP_REMOVED lines=8> */
[----:B------:R-:W-:Y:S01]  /*2210*/  UIMAD.WIDE.U32 UR18, UR4, 0xc0, URZ ;  /* 0x000000c0041278a5 */ /* 0x000fe2000f8e003f */
[----:B------:R-:W-:Y:S01]  /*2220*/  IMAD R81, R83, UR12, RZ ;  /* 0x0000000c53517c24 */ /* 0x000fe2000f8e02ff */
[----:B------:R-:W-:Y:S01]  /*2230*/  UIMAD.WIDE.U32 UR32, UR4, 0xe0, URZ ;  /* 0x000000e0042078a5 */ /* 0x000fe2000f8e003f */
[----:B------:R-:W-:Y:S01]  /*2240*/  IMAD.IADD R13, R13, 0x1, R5 ;  /* 0x000000010d0d7824 */ /* 0x000fe200078e0205 */
[----:B------:R-:W-:Y:S01]  /*2250*/  SHF.L.U64.HI R84, R84, 0x1, R6 ;  /* 0x0000000154547819 */ /* 0x000fe20000010206 */
[----:B------:R-:W-:Y:S01]  /*2260*/  IMAD R83, R83, UR10, RZ ;  /* 0x0000000a53537c24 */ /* 0x000fe2000f8e02ff */
[----:B------:R-:W-:Y:S01]  /*2270*/  UIMAD UR31, UR5, 0xe0, URZ ;  /* 0x000000e0051f78a4 */ /* 0x000fe2000f8e023f */
[----:B------:R-:W-:Y:S01]  /*2280*/  IMAD.IADD R11, R11, 0x1, R0 ;  /* 0x000000010b0b7824 */ /* 0x000fe200078e0200 */
[----:B------:R-:W-:Y:S01]  /*2290*/  SHF.L.U64.HI R104, R2, 0x4, R3 ;  /* 0x0000000402687819 */ /* 0x000fe20000010203 */
[----:B------:R-:W-:Y:S01]  /*22a0*/  IMAD R81, R4, UR13, R81 ;  /* 0x0000000d04517c24 */ /* 0x000fe2000f8e0251 */
[----:B------:R-:W-:Y:S01]  /*22b0*/  SHF.L.U32 R76, R2, 0x6, RZ ;  /* 0x00000006024c7819 */ /* 0x000fe200000006ff */
[----:B------:R-:W-:Y:S01]  /*22c0*/  IMAD.WIDE.U32 R6, R4, UR12, R12 ;  /* 0x0000000c04067c25 */ /* 0x000fe2000f8e000c */
[----:B------:R-:W-:Y:S01]  /*22d0*/  ULDC.64 UR12, c[0x0][0x320] ;  /* 0x0000c800000c7ab9 */ /* 0x000fe20000000a00 */
[----:B------:R-:W-:Y:S01]  /*22e0*/  IADD3 R125, R136, 0x10, RZ ;  /* 0x00000010887d7810 */ /* 0x000fe20007ffe0ff */
[----:B------:R-:W-:Y:S01]  /*22f0*/  USHF.L.U64.HI UR27, UR28, 0x1, UR27 ;  /* 0x000000011c1b7899 */ /* 0x000fe2000801021b */
        /* <DEDUP_REMOVED lines=12> */
[----:B------:R-:W-:Y:S01]  /*23c0*/  UIMAD UR13, UR5, 0xa0, URZ ;  /* 0x000000a0050d78a4 */ /* 0x000fe2000f8e023f */
[----:B------:R-:W-:Y:S01]  /*23d0*/  SHF.R.S32.HI R45, RZ, 0x1f, R44 ;  /* 0x0000001fff2d7819 */ /* 0x000fe2000001142c */
[----:B------:R-:W-:Y:S01]  /*23e0*/  IMAD.SHL.U32 R21, R149, 0x40, RZ ;  /* 0x0000004095157824 */ /* 0x000fe200078e00ff */
[-C--:B------:R-:W-:Y:S01]  /*23f0*/  IADD3 R98, P0, R126, R44.reuse, RZ ;  /* 0x0000002c7e627210 */ /* 0x080fe20007f1e0ff */
[----:B------:R-:W-:Y:S01]  /*2400*/  IMAD.WIDE.U32 R150, R148, 0x40, RZ ;  /* 0x0000004094967825 */ /* 0x000fe200078e00ff */
[----:B------:R-:W-:Y:S01]  /*2410*/  IADD3 R44, P1, R127, R44, RZ ;  /* 0x0000002c7f2c7210 */ /* 0x000fe20007f3e0ff */
[----:B------:R-:W-:Y:S01]  /*2420*/  ULDC.64 UR10, c[0x0][0x360] ;  /* 0x0000d800000a7ab9 */ /* 0x000fe20000000a00 */
[----:B------:R-:W-:Y:S01]  /*2430*/  ULDC.64 UR4, c[0x0][0x358] ;  /* 0x0000d60000047ab9 */ /* 0x000fe20000000a00 */
[----:B------:R-:W-:Y:S01]  /*2440*/  IMAD.X R87, R110, 0x1, R45, P0 ;  /* 0x000000016e577824 */ /* 0x000fe200000e062d */
[----:B------:R-:W-:Y:S01]  /*2450*/  IADD3.X R45, R111, R45, RZ, P1, !PT ;  /* 0x0000002d6f2d7210 */ /* 0x000fe20000ffe4ff */
[C---:B------:R-:W-:Y:S01]  /*2460*/  IMAD R17, R141.reuse, 0x60, RZ ;  /* 0x000000608d117824 */ /* 0x040fe200078e02ff */
[----:B------:R-:W-:Y:S01]  /*2470*/  SHF.L.U32 R77, R8, 0x1, RZ ;  /* 0x00000001084d7819 */ /* 0x000fe200000006ff */
[C---:B------:R-:W-:Y:S01]  /*2480*/  IMAD R13, R141.reuse, 0xa0, RZ ;  /* 0x000000a08d0d7824 */ /* 0x040fe200078e02ff */
[C---:B------:R-:W-:Y:S01]  /*2490*/  SHF.L.U64.HI R87, R98.reuse, 0x1, R87 ;  /* 0x0000000162577819 */ /* 0x040fe20000010257 */
[----:B------:R-:W-:Y:S01]  /*24a0*/  IMAD.SHL.U32 R98, R98, 0x2, RZ ;  /* 0x0000000262627824 */ /* 0x000fe200078e00ff */
[C---:B------:R-:W-:Y:S01]  /*24b0*/  SHF.L.U64.HI R45, R44.reuse, 0x1, R45 ;  /* 0x000000012c2d7819 */ /* 0x040fe2000001022d */
[C---:B------:R-:W-:Y:S01]  /*24c0*/  IMAD R7, R141.reuse, 0xc0, RZ ;  /* 0x000000c08d077824 */ /* 0x040fe200078e02ff */
[----:B------:R-:W-:Y:S01]  /*24d0*/  SHF.L.U32 R44, R44, 0x1, RZ ;  /* 0x000000012c2c7819 */ /* 0x000fe200000006ff */
[----:B------:R-:W-:Y:S01]  /*24e0*/  IMAD R5, R141, 0xe0, RZ ;  /* 0x000000e08d057824 */ /* 0x000fe200078e02ff */
[----:B------:R-:W-:Y:S01]  /*24f0*/  IADD3 R96, P3, R98, UR10, RZ ;  /* 0x0000000a62607c10 */ /* 0x000fe2000ff7e0ff */
[----:B------:R-:W-:Y:S01]  /*2500*/  IMAD.WIDE.U32 R146, R140, 0x60, RZ ;  /* 0x000000608c927825 */ /* 0x000fe200078e00ff */
[----:B------:R-:W-:Y:S01]  /*2510*/  IADD3 R10, P1, R44, UR10, RZ ;  /* 0x0000000a2c0a7c10 */ /* 0x000fe2000ff3e0ff */
[----:B------:R-:W-:Y:S01]  /*2520*/  USHF.L.U64.HI UR34, UR24, 0x1, UR15 ;  /* 0x0000000118227899 */ /* 0x000fe2000801020f */
[----:B------:R-:W-:Y:S01]  /*2530*/  IADD3 R98, P2, R98, UR4, RZ ;  /* 0x0000000462627c10 */ /* 0x000fe2000ff5e0ff */
[----:B------:R-:W-:Y:S01]  /*2540*/  IMAD.WIDE.U32 R144, R140, 0xa0, RZ ;  /* 0x000000a08c907825 */ /* 0x000fe200078e00ff */
[----:B------:R-:W-:Y:S01]  /*2550*/  IADD3 R44, P0, R44, UR4, RZ ;  /* 0x000000042c2c7c10 */ /* 0x000fe2000ff1e0ff */
[----:B------:R-:W-:Y:S01]  /*2560*/  UIADD3 UR35, UR23, UR14, URZ ;  /* 0x0000000e17237290 */ /* 0x000fe2000fffe03f */
[----:B------:R-:W-:Y:S01]  /*2570*/  IADD3 R123, R136, 0x30, RZ ;  /* 0x00000030887b7810 */ /* 0x000fe20007ffe0ff */
[----:B------:R-:W-:Y:S01]  /*2580*/  IMAD.WIDE.U32 R142, R140, 0xc0, RZ ;  /* 0x000000c08c8e7825 */ /* 0x000fe200078e00ff */
[C---:B------:R-:W-:Y:S01]  /*2590*/  IADD3 R121, R136.reuse, 0x50, RZ ;  /* 0x0000005088797810 */ /* 0x040fe20007ffe0ff */
[----:B------:R-:W-:Y:S01]  /*25a0*/  USHF.L.U64.HI UR25, UR26, 0x1, UR25 ;  /* 0x000000011a197899 */ /* 0x000fe20008010219 */
[----:B------:R-:W-:Y:S01]  /*25b0*/  IADD3 R117, R136, 0x70, RZ ;  /* 0x0000007088757810 */ /* 0x000fe20007ffe0ff */
[----:B------:R-:W-:Y:S01]  /*25c0*/  IMAD.IADD R80, R9, 0x1, R80 ;  /* 0x0000000109507824 */ /* 0x000fe200078e0250 */
[----:B------:R-:W-:Y:S01]  /*25d0*/  MOV R11, R56 ;  /* 0x00000038000b7202 */ /* 0x000fe20000000f00 */
[----:B------:R-:W-:Y:S01]  /*25e0*/  IMAD.WIDE.U32 R148, R148, 0x20, RZ ;  /* 0x0000002094947825 */ /* 0x000fe200078e00ff */
[----:B------:R-:W-:Y:S01]  /*25f0*/  IADD3 R86, R145, R13, RZ ;  /* 0x0000000d91567210 */ /* 0x000fe20007ffe0ff */
[----:B------:R-:W-:Y:S01]  /*2600*/  UIADD3 UR36, UR21, UR13, URZ ;  /* 0x0000000d15247290 */ /* 0x000fe2000fffe03f */
[----:B------:R-:W-:Y:S01]  /*2610*/  SHF.L.U64.HI R80, R8, 0x1, R80 ;  /* 0x0000000108507819 */ /* 0x000fe20000010250 */
[----:B------:R-:W-:Y:S01]  /*2620*/  IMAD.WIDE.U32 R140, R140, 0xe0, RZ ;  /* 0x000000e08c8c7825 */ /* 0x000fe200078e00ff */
[----:B------:R-:W-:Y:S01]  /*2630*/  IADD3 R74, R149, R19, RZ ;  /* 0x00000013954a7210 */ /* 0x000fe20007ffe0ff */
[----:B------:R-:W-:Y:S01]  /*2640*/  UIADD3 UR37, UR19, UR12, URZ ;  /* 0x0000000c13257290 */ /* 0x000fe2000fffe03f */
[----:B------:R-:W-:Y:S01]  /*2650*/  SHF.R.S32.HI R108, RZ, 0x1f, R115 ;  /* 0x0000001fff6c7819 */ /* 0x000fe20000011473 */
[----:B------:R-:W-:Y:S01]  /*2660*/  IMAD.SHL.U32 R120, R129, 0x10, RZ ;  /* 0x0000001081787824 */ /* 0x000fe200078e00ff */
[----:B------:R-:W-:Y:S01]  /*2670*/  IADD3 R90, R141, R5, RZ ;  /* 0x000000058d5a7210 */ /* 0x000fe20007ffe0ff */
[C---:B------:R-:W-:Y:S01]  /*2680*/  IMAD R118, R129.reuse, 0x30, RZ ;  /* 0x0000003081767824 */ /* 0x040fe200078e02ff */
[----:B--2---:R-:W-:Y:S01]  /*2690*/  LEA R66, -R66, RZ, 0x7 ;  /* 0x000000ff42427211 */ /* 0x004fe200078e39ff */
[C---:B------:R-:W-:Y:S01]  /*26a0*/  IMAD.SHL.U32 R113, R129.reuse, 0x40, RZ ;  /* 0x0000004081717824 */ /* 0x040fe200078e00ff */
        /* <DEDUP_REMOVED lines=11> */
[C---:B------:R-:W-:Y:S01]  /*2760*/  VIADD R124, R136.reuse, 0x20 ;  /* 0x00000020887c7836 */ /* 0x040fe20000000000 */
[----:B------:R-:W-:Y:S01]  /*2770*/  IADD3.X R85, R87, UR11, RZ, P3, !PT ;  /* 0x0000000b57557c10 */ /* 0x000fe20009ffe4ff */
[C---:B------:R-:W-:Y:S01]  /*2780*/  VIADD R122, R136.reuse, 0x40 ;  /* 0x00000040887a7836 */ /* 0x040fe20000000000 */
[----:B------:R-:W-:Y:S01]  /*2790*/  IADD3.X R9, R45, UR11, RZ, P1, !PT ;  /* 0x0000000b2d097c10 */ /* 0x000fe20008ffe4ff */
[----:B------:R-:W-:Y:S01]  /*27a0*/  VIADD R119, R136, 0x60 ;  /* 0x0000006088777836 */ /* 0x000fe20000000000 */
[----:B------:R-:W-:Y:S01]  /*27b0*/  IADD3.X R87, R87, UR5, RZ, P2, !PT ;  /* 0x0000000557577c10 */ /* 0x000fe200097fe4ff */
[----:B------:R-:W-:Y:S01]  /*27c0*/  IMAD.IADD R78, R151, 0x1, R21 ;  /* 0x00000001974e7824 */ /* 0x000fe200078e0215 */
[----:B------:R-:W-:Y:S01]  /*27d0*/  IADD3.X R45, R45, UR5, RZ, P0, !PT ;  /* 0x000000052d2d7c10 */ /* 0x000fe200087fe4ff */
[----:B------:R-:W-:Y:S01]  /*27e0*/  IMAD.IADD R82, R147, 0x1, R17 ;  /* 0x0000000193527824 */ /* 0x000fe200078e0211 */
[----:B------:R-:W-:Y:S01]  /*27f0*/  ULDC UR4, c[0x0][0x2e0] ;  /* 0x0000b80000047ab9 */ /* 0x000fe20000000800 */
[----:B------:R-:W-:Y:S01]  /*2800*/  IMAD.IADD R88, R143, 0x1, R7 ;  /* 0x000000018f587824 */ /* 0x000fe200078e0207 */
[----:B------:R-:W-:Y:S01]  /*2810*/  ULDC.U8 UR30, c[0x0][0x3c3] ;  /* 0x0000f0c0001e7ab9 */ /* 0x000fe20000000000 */
        /* <DEDUP_REMOVED lines=10> */
.L_x_7365:
[----:B------:R-:W-:Y:S02]  /*28c0*/  IMAD.SHL.U32 R13, R11, 0x80, RZ ;  /* 0x000000800b0d7824 */ /* 0x000fe400078e00ff */
[----:B--234-:R-:W-:Y:S02]  /*28d0*/  IMAD.MOV.U32 R16, RZ, RZ, R92 ;  /* 0x000000ffff107224 */ /* 0x01cfe400078e005c */
[----:B------:R-:W-:Y:S02]  /*28e0*/  VIADD R12, R13, 0xffffff80 ;  /* 0xffffff800d0c7836 */ /* 0x000fe40000000000 */
[----:B------:R-:W-:Y:S02]  /*28f0*/  IMAD.MOV.U32 R17, RZ, RZ, R81 ;  /* 0x000000ffff117224 */ /* 0x000fe400078e0051 */
[--C-:B------:R-:W-:Y:S02]  /*2900*/  IMAD.IADD R4, R61, 0x1, -R12.reuse ;  /* 0x000000013d047824 */ /* 0x100fe400078e0a0c */
[----:B------:R-:W-:Y:S03]  /*2910*/  IMAD.IADD R0, R67, 0x1, -R12 ;  /* 0x0000000143007824 */ /* 0x000fe600078e0a0c */
[CC--:B------:R-:W-:Y:S02]  /*2920*/  ISETP.GE.AND P0, PT, R125.reuse, R4.reuse, PT ;  /* 0x000000047d00720c */ /* 0x0c0fe40003f06270 */
[----:B------:R-:W-:Y:S02]  /*2930*/  ISETP.GE.AND P2, PT, R122, R4, PT ;  /* 0x000000047a00720c */ /* 0x000fe40003f46270 */
[----:B------:R-:W-:Y:S02]  /*2940*/  ISETP.GE.AND P3, PT, R125, R0, !P0 ;  /* 0x000000007d00720c */ /* 0x000fe40004766270 */
[----:B------:R-:W-:Y:S02]  /*2950*/  ISETP.GE.AND P0, PT, R124, R4, PT ;  /* 0x000000047c00720c */ /* 0x000fe40003f06270 */
        /* <DEDUP_REMOVED lines=128> */
.L_x_7315:
[----:B------:R-:W-:Y:S05]  /*3160*/  BSYNC B0 ;  /* 0x0000000000007941 */ /* 0x000fea0003800000 */
.L_x_7314:
        /* <DEDUP_REMOVED lines=62> */
.L_x_7317:
[----:B------:R-:W-:Y:S05]  /*3550*/  BSYNC B0 ;  /* 0x0000000000007941 */ /* 0x000fea0003800000 */
.L_x_7316:
        /* <DEDUP_REMOVED lines=62> */
.L_x_7319:
[----:B------:R-:W-:Y:S05]  /*3940*/  BSYNC B0 ;  /* 0x0000000000007941 */ /* 0x000fea0003800000 */
.L_x_7318:
        /* <DEDUP_REMOVED lines=66> */
.L_x_7321:
[----:B------:R-:W-:Y:S05]  /*3d70*/  BSYNC B0 ;  /* 0x0000000000007941 */ /* 0x000fea0003800000 */
.L_x_7320:
        /* <DEDUP_REMOVED lines=61> */
.L_x_7323:
[----:B------:R-:W-:Y:S05]  /*4150*/  BSYNC B0 ;  /* 0x0000000000007941 */ /* 0x000fea0003800000 */
.L_x_7322:
        /* <DEDUP_REMOVED lines=66> */
.L_x_7325:
[----:B------:R-:W-:Y:S05]  /*4580*/  BSYNC B0 ;  /* 0x0000000000007941 */ /* 0x000fea0003800000 */
.L_x_7324:
        /* <DEDUP_REMOVED lines=68> */
.L_x_7327:
[----:B------:R-:W-:Y:S05]  /*49d0*/  BSYNC B0 ;  /* 0x0000000000007941 */ /* 0x000fea0003800000 */
.L_x_7326:
        /* <DEDUP_REMOVED lines=68> */
.L_x_7329:
[----:B------:R-:W-:Y:S05]  /*4e20*/  BSYNC B0 ;  /* 0x0000000000007941 */ /* 0x000fea0003800000 */
.L_x_7328:
[C---:B------:R-:W-:Y:S01]  /*4e30*/  LEA R44, P1, R35.reuse, R44, 0x1 ;  /* 0x0000002c232c7211 */ /* 0x040fe200078208ff */
[----:B------:R-:W-:Y:S01]  /*4e40*/  IMAD.MOV.U32 R8, RZ, RZ, R10 ;  /* 0x000000ffff087224 */ /* 0x000fe200078e000a */
[----:B------:R-:W-:Y:S02]  /*4e50*/  UMOV UR4, UR29 ;  /* 0x0000001d00047c82 */ /* 0x000fe40008000000 */
[C---:B------:R-:W-:Y:S02]  /*4e60*/  LEA.HI.X.SX32 R45, R35.reuse, R45, 0x1, P1 ;  /* 0x0000002d232d7211 */ /* 0x040fe400008f0eff */
[C---:B------:R-:W-:Y:S04]  /*4e70*/  LEA R10, P0, R35.reuse, R8, 0x1 ;  /* 0x00000008230a7211 */ /* 0x040fe800078008ff */
[----:B------:R-:W-:Y:S01]  /*4e80*/  LEA.HI.X.SX32 R9, R35, R9, 0x1, P0 ;  /* 0x0000000923097211 */ /* 0x000fe200000f0eff */
[----:B------:R-:W-:Y:S08]  /*4e90*/  BRA `(.L_x_7330) ;  /* 0x0000003400dc7947 */ /* 0x000ff00003800000 */
.L_x_7313:
        /* <DEDUP_REMOVED lines=91> */
.L_x_7334:
[----:B------:R-:W-:Y:S05]  /*5450*/  BSYNC B0 ;  /* 0x0000000000007941 */ /* 0x000fea0003800000 */
.L_x_7333:
[----:B-----5:R2:W-:Y:S02]  /*5460*/  STG.E.128 desc[UR6][R68.64], R32 ;  /* 0x0000002044007986 */ /* 0x0205e4000c101d06 */
.L_x_7332:
[----:B------:R-:W-:Y:S05]  /*5470*/  BSYNC B1 ;  /* 0x0000000000017941 */ /* 0x000fea0003800000 */
.L_x_7331:
        /* <DEDUP_REMOVED lines=94> */
.L_x_7338:
[----:B------:R-:W-:Y:S05]  /*5a60*/  BSYNC B0 ;  /* 0x0000000000007941 */ /* 0x000fea0003800000 */
.L_x_7337:
[----:B-----5:R4:W-:Y:S02]  /*5a70*/  STG.E.128 desc[UR6][R156.64], R32 ;  /* 0x000000209c007986 */ /* 0x0209e4000c101d06 */
.L_x_7336:
[----:B------:R-:W-:Y:S05]  /*5a80*/  BSYNC B1 ;  /* 0x0000000000017941 */ /* 0x000fea0003800000 */
.L_x_7335:
        /* <DEDUP_REMOVED lines=97> */
.L_x_7342:
[----:B------:R-:W-:Y:S05]  /*60a0*/  BSYNC B0 ;  /* 0x0000000000007941 */ /* 0x000fea0003800000 */
.L_x_7341:
[----:B-----5:R3:W-:Y:S02]  /*60b0*/  STG.E.128 desc[UR6][R160.64], R52 ;  /* 0x00000034a0007986 */ /* 0x0207e4000c101d06 */
.L_x_7340:
[----:B------:R-:W-:Y:S05]  /*60c0*/  BSYNC B1 ;  /* 0x0000000000017941 */ /* 0x000fea0003800000 */
.L_x_7339:
        /* <DEDUP_REMOVED lines=101> */
.L_x_7346:
[----:B------:R-:W-:Y:S05]  /*6720*/  BSYNC B0 ;  /* 0x0000000000007941 */ /* 0x000fea0003800000 */
.L_x_7345:
[----:B-----5:R1:W-:Y:S02]  /*6730*/  STG.E.128 desc[UR6][R160.64], R52 ;  /* 0x00000034a0007986 */ /* 0x0203e4000c101d06 */
.L_x_7344:
[----:B------:R-:W-:Y:S05]  /*6740*/  BSYNC B1 ;  /* 0x0000000000017941 */ /* 0x000fea0003800000 */
.L_x_7343:
        /* <DEDUP_REMOVED lines=96> */
.L_x_7350:
[----:B------:R-:W-:Y:S05]  /*6d50*/  BSYNC B0 ;  /* 0x0000000000007941 */ /* 0x000fea0003800000 */
.L_x_7349:
[----:B-----5:R2:W-:Y:S02]  /*6d60*/  STG.E.128 desc[UR6][R160.64], R52 ;  /* 0x00000034a0007986 */ /* 0x0205e4000c101d06 */
.L_x_7348:
[----:B------:R-:W-:Y:S05]  /*6d70*/  BSYNC B1 ;  /* 0x0000000000017941 */ /* 0x000fea0003800000 */
.L_x_7347:
        /* <DEDUP_REMOVED lines=101> */
.L_x_7354:
[----:B------:R-:W-:Y:S05]  /*73d0*/  BSYNC B0 ;  /* 0x0000000000007941 */ /* 0x000fea0003800000 */
.L_x_7353:
[----:B-----5:R1:W-:Y:S02]  /*73e0*/  STG.E.128 desc[UR6][R160.64], R52 ;  /* 0x00000034a0007986 */ /* 0x0203e4000c101d06 */
.L_x_7352:
[----:B------:R-:W-:Y:S05]  /*73f0*/  BSYNC B1 ;  /* 0x0000000000017941 */ /* 0x000fea0003800000 */
.L_x_7351:
        /* <DEDUP_REMOVED lines=103> */
.L_x_7358:
[----:B------:R-:W-:Y:S05]  /*7a70*/  BSYNC B0 ;  /* 0x0000000000007941 */ /* 0x000fea0003800000 */
.L_x_7357:
[----:B-----5:R1:W-:Y:S02]  /*7a80*/  STG.E.128 desc[UR6][R160.64], R52 ;  /* 0x00000034a0007986 */ /* 0x0203e4000c101d06 */
.L_x_7356:
[----:B------:R-:W-:Y:S05]  /*7a90*/  BSYNC B1 ;  /* 0x0000000000017941 */ /* 0x000fea0003800000 */
.L_x_7355:
        /* <DEDUP_REMOVED lines=102> */
.L_x_7362:
[----:B------:R-:W-:Y:S05]  /*8100*/  BSYNC B0 ;  /* 0x0000000000007941 */ /* 0x000fea0003800000 */
.L_x_7361:
[----:B-----5:R1:W-:Y:S02]  /*8110*/  STG.E.128 desc[UR6][R156.64], R52 ;  /* 0x000000349c007986 */ /* 0x0203e4000c101d06 */
.L_x_7360:
[----:B------:R-:W-:Y:S05]  /*8120*/  BSYNC B1 ;  /* 0x0000000000017941 */ /* 0x000fea0003800000 */
.L_x_7359:
        /* <DEDUP_REMOVED lines=10> */
.L_x_7312:
        /* <DEDUP_REMOVED lines=68> */
.L_x_7330:
        /* <DEDUP_REMOVED lines=83> */
.L_x_7363:
        /* <DEDUP_REMOVED lines=8> */
.L_x_7364:
[----:B------:R-:W-:Y:S04]  /*8bc0*/  IADD3 R11, R11, -0x1, RZ ;  /* 0xffffffff0b0b7810 */ /* 0x000fe80007ffe0ff */
[----:B------:R-:W-:Y:S11]  /*8bd0*/  ISETP.GT.AND P0, PT, R11, R65, PT ;  /* 0x000000410b00720c */ /* 0x000ff60003f04270 */
[----:B------:R-:W-:Y:S02]  /*8be0*/  @!UPT UIADD3 URZ, URZ, URZ, URZ ;  /* 0x0000003f3f3ff290 */ /* 0x000fe4000fffe03f */
[----:B------:R-:W-:Y:S05]  /*8bf0*/  @P0 BRA `(.L_x_7365) ;  /* 0xffffff9c00300947 */ /* 0x000fea000383ffff */
.L_x_7311:
        /* <DEDUP_REMOVED lines=29> */
[C---:B------:R-:W-:Y:S01]  /*8dd0*/  LEA R26, P0, R6.reuse, UR8, 0x1 ;  /* 0x00000008061a7c11 */ /* 0x040fe2000f8008ff */
[----:B------:R-:W-:Y:S01]  /*8de0*/  IMAD.IADD R13, R169, 0x1, -R60 ;  /* 0x00000001a90d7824 */ /* 0x000fe200078e0a3c */
[----:B------:R-:W-:Y:S01]  /*8df0*/  LEA R28, P1, R17, UR8, 0x1 ;  /* 0x00000008111c7c11 */ /* 0x000fe2000f8208ff */
[----:B------:R-:W-:Y:S01]  /*8e00*/  ULDC.U8 UR8, c[0x0][0x3c3] ;  /* 0x0000f0c000087ab9 */ /* 0x000fe20000000000 */
[----:B------:R-:W-:-:S02]  /*8e10*/  LEA.HI.X R27, R6, UR9, R3, 0x1, P0 ;  /* 0x00000009061b7c11 */ /* 0x000fc400080f0c03 */
        /* <DEDUP_REMOVED lines=66> */
.L_x_7372:
[----:B------:R-:W-:Y:S05]  /*9240*/  BSYNC B0 ;  /* 0x0000000000007941 */ /* 0x000fea0003800000 */
.L_x_7371:
[----:B-----5:R1:W-:Y:S02]  /*9250*/  STS.128 [R175], R8 ;  /* 0x00000008af007388 */ /* 0x0203e40000000c00 */
.L_x_7370:
[----:B------:R-:W-:Y:S05]  /*9260*/  BSYNC B1 ;  /* 0x0000000000017941 */ /* 0x000fea0003800000 */
.L_x_7369:
        /* <DEDUP_REMOVED lines=29> */
[CC--:B------:R-:W-:Y:S01]  /*9440*/  FMUL.FTZ R7, R17.reuse, R6.reuse ;  /* 0x0000000611077220 */ /* 0x0c0fe20000410000 */
[----:B------:R-:W-:Y:S01]  /*9450*/  FMUL.FTZ R6, R16, R6 ;  /* 0x0000000610067220 */ /* 0x000fe20000410000 */
[----:B------:R-:W-:Y:S02]  /*9460*/  HADD2.F32 R12, -RZ, R4.H1_H1 ;  /* 0x30000004ff0c7230 */ /* 0x000fe40000004100 */
[----:B------:R-:W-:Y:S01]  /*9470*/  FMUL.FTZ R10, R20, R9 ;  /* 0x00000009140a7220 */ /* 0x000fe20000410000 */
[-C--:B------:R-:W-:Y:S01]  /*9480*/  FFMA.FTZ R7, R16, R11.reuse, -R7 ;  /* 0x0000000b10077223 */ /* 0x080fe20000010807 */
[----:B------:R-:W-:Y:S01]  /*9490*/  FFMA.FTZ R6, R17, R11, R6 ;  /* 0x0000000b11067223 */ /* 0x000fe20000010006 */
[----:B------:R-:W-:-:S02]  /*94a0*/  HADD2.F32 R11, -RZ, R8.H0_H0 ;  /* 0x20000008ff0b7230 */ /* 0x000fc40000004100 */
[C---:B------:R-:W-:Y:S01]  /*94b0*/  FMUL.FTZ R9, R19.reuse, R9 ;  /* 0x0000000913097220 */ /* 0x040fe20000410000 */
[----:B------:R-:W-:Y:S02]  /*94c0*/  HADD2.F32 R17, -RZ, R8.H1_H1 ;  /* 0x30000008ff117230 */ /* 0x000fe40000004100 */
[-C--:B------:R-:W-:Y:S01]  /*94d0*/  FFMA.FTZ R10, R19, R12.reuse, -R10 ;  /* 0x0000000c130a7223 */ /* 0x080fe2000001080a */
[----:B------:R-:W-:Y:S02]  /*94e0*/  HADD2.F32 R8, -RZ, R18.H0_H0 ;  /* 0x20000012ff087230 */ /* 0x000fe40000004100 */
[----:B------:R-:W-:Y:S01]  /*94f0*/  FFMA.FTZ R9, R20, R12, R9 ;  /* 0x0000000c14097223 */ /* 0x000fe20000010009 */
[----:B------:R-:W-:Y:S02]  /*9500*/  HADD2.F32 R2, -RZ, R2.H0_H0 ;  /* 0x20000002ff027230 */ /* 0x000fe40000004100 */
[----:B------:R-:W-:Y:S02]  /*9510*/  HADD2.F32 R3, -RZ, R3.H0_H0 ;  /* 0x20000003ff037230 */ /* 0x000fe40000004100 */
[----:B------:R-:W-:-:S02]  /*9520*/  HADD2.F32 R18, -RZ, R18.H1_H1 ;  /* 0x30000012ff127230 */ /* 0x000fc40000004100 */
        /* <DEDUP_REMOVED lines=9> */
[----:B------:R-:W-:Y:S01]  /*95c0*/  FFMA.FTZ R18, R18, R5, R3 ;  /* 0x0000000512127223 */ /* 0x000fe20000010003 */
[----:B------:R-:W-:-:S02]  /*95d0*/  F2FP.F16.F32.PACK_AB R9, R9, R10 ;  /* 0x0000000a0909723e */ /* 0x000fc400000000ff */
[----:B------:R-:W-:Y:S02]  /*95e0*/  F2FP.F16.F32.PACK_AB R11, R6, R7 ;  /* 0x00000007060b723e */ /* 0x000fe400000000ff */
[----:B------:R-:W-:Y:S02]  /*95f0*/  F2FP.F16.F32.PACK_AB R8, R17, R12 ;  /* 0x0000000c1108723e */ /* 0x000fe400000000ff */
[----:B------:R-:W-:Y:S02]  /*9600*/  F2FP.F16.F32.PACK_AB R10, R18, R19 ;  /* 0x00000013120a723e */ /* 0x000fe400000000ff */
.L_x_7376:
[----:B------:R-:W-:Y:S05]  /*9610*/  BSYNC B0 ;  /* 0x0000000000007941 */ /* 0x000fea0003800000 */
.L_x_7375:
[----:B-----5:R2:W-:Y:S02]  /*9620*/  STS.128 [R175+0x800], R8 ;  /* 0x00080008af007388 */ /* 0x0205e40000000c00 */
.L_x_7374:
[----:B------:R-:W-:Y:S05]  /*9630*/  BSYNC B1 ;  /* 0x0000000000017941 */ /* 0x000fea0003800000 */
.L_x_7373:
        /* <DEDUP_REMOVED lines=59> */
.L_x_7380:
[----:B------:R-:W-:Y:S05]  /*99f0*/  BSYNC B0 ;  /* 0x0000000000007941 */ /* 0x000fea0003800000 */
.L_x_7379:
[----:B-----5:R3:W-:Y:S02]  /*9a00*/  STS.128 [R175+0x1000], R8 ;  /* 0x00100008af007388 */ /* 0x0207e40000000c00 */
.L_x_7378:
[----:B------:R-:W-:Y:S05]  /*9a10*/  BSYNC B1 ;  /* 0x0000000000017941 */ /* 0x000fea0003800000 */
.L_x_7377:
        /* <DEDUP_REMOVED lines=34> */
[----:B------:R-:W-:Y:S01]  /*9c40*/  FFMA.FTZ R10, R17, R13, -R10 ;  /* 0x0000000d110a7223 */ /* 0x000fe2000001080a */
[----:B------:R-:W-:Y:S01]  /*9c50*/  FFMA.FTZ R7, R14, R11, -R7 ;  /* 0x0000000b0e077223 */ /* 0x000fe20000010807 */
[----:B------:R-:W-:Y:S01]  /*9c60*/  FFMA.FTZ R9, R18, R13, R9 ;  /* 0x0000000d12097223 */ /* 0x000fe20000010009 */
[----:B------:R-:W-:Y:S01]  /*9c70*/  FFMA.FTZ R6, R15, R11, R6 ;  /* 0x0000000b0f067223 */ /* 0x000fe20000010006 */
[----:B------:R-:W-:-:S02]  /*9c80*/  HADD2.F32 R11, -RZ, R8.H0_H0 ;  /* 0x20000008ff0b7230 */ /* 0x000fc40000004100 */
[----:B------:R-:W-:Y:S01]  /*9c90*/  HADD2.F32 R13, -RZ, R8.H1_H1 ;  /* 0x30000008ff0d7230 */ /* 0x000fe20000004100 */
[----:B------:R-:W-:Y:S01]  /*9ca0*/  F2FP.F16.F32.PACK_AB R9, R9, R10 ;  /* 0x0000000a0909723e */ /* 0x000fe200000000ff */
[----:B------:R-:W-:Y:S02]  /*9cb0*/  HADD2.F32 R8, -RZ, R16.H0_H0 ;  /* 0x20000010ff087230 */ /* 0x000fe40000004100 */
[----:B------:R-:W-:Y:S02]  /*9cc0*/  HADD2.F32 R2, -RZ, R2.H0_H0 ;  /* 0x20000002ff027230 */ /* 0x000fe40000004100 */
[----:B------:R-:W-:Y:S02]  /*9cd0*/  HADD2.F32 R3, -RZ, R3.H0_H0 ;  /* 0x20000003ff037230 */ /* 0x000fe40000004100 */
[----:B------:R-:W-:Y:S02]  /*9ce0*/  HADD2.F32 R16, -RZ, R16.H1_H1 ;  /* 0x30000010ff107230 */ /* 0x000fe40000004100 */
[----:B------:R-:W-:Y:S01]  /*9cf0*/  FMUL.FTZ R14, R13, R2 ;  /* 0x000000020d0e7220 */ /* 0x000fe20000410000 */
[----:B------:R-:W-:-:S02]  /*9d00*/  HADD2.F32 R4, -RZ, R4.H0_H0 ;  /* 0x20000004ff047230 */ /* 0x000fc40000004100 */
        /* <DEDUP_REMOVED lines=8> */
[----:B------:R-:W-:Y:S02]  /*9d90*/  F2FP.F16.F32.PACK_AB R11, R6, R7 ;  /* 0x00000007060b723e */ /* 0x000fe400000000ff */
[----:B------:R-:W-:-:S02]  /*9da0*/  F2FP.F16.F32.PACK_AB R8, R13, R14 ;  /* 0x0000000e0d08723e */ /* 0x000fc400000000ff */
[----:B------:R-:W-:Y:S02]  /*9db0*/  F2FP.F16.F32.PACK_AB R10, R16, R15 ;  /* 0x0000000f100a723e */ /* 0x000fe400000000ff */
.L_x_7383:
[----:B------:R-:W-:Y:S05]  /*9dc0*/  BSYNC B0 ;  /* 0x0000000000007941 */ /* 0x000fea0003800000 */
.L_x_7382:
[----:B-----5:R2:W-:Y:S01]  /*9dd0*/  STS.128 [R175+0x1800], R8 ;  /* 0x00180008af007388 */ /* 0x0205e20000000c00 */
[----:B------:R-:W-:Y:S05]  /*9de0*/  BRA `(.L_x_7381) ;  /* 0x0000001800987947 */ /* 0x000fea0003800000 */
.L_x_7368:
        /* <DEDUP_REMOVED lines=24> */
[----:B-1----:R-:W-:-:S04]  /*9f70*/  IADD3 R9, P1, R0, R2, RZ ;  /* 0x0000000200097210 */ /* 0x002fc80007f3e0ff */
[----:B------:R-:W3:Y:S01]  /*9f80*/  LDG.E.128 R4, desc[UR6][R6.64] ;  /* 0x0000000606047981 */ /* 0x000ee2000c1e1d00 */
[----:B------:R-:W-:Y:S02]  /*9f90*/  LEA.HI.X.SX32 R0, R0, R3, 0x1, P1 ;  /* 0x0000000300007211 */ /* 0x000fe400008f0eff */
[----:B------:R-:W-:-:S04]  /*9fa0*/  LEA R8, P1, R9, UR8, 0x1 ;  /* 0x0000000809087c11 */ /* 0x000fc8000f8208ff */
[----:B------:R-:W-:-:S06]  /*9fb0*/  LEA.HI.X R9, R9, UR9, R0, 0x1, P1 ;  /* 0x0000000909097c11 */ /* 0x000fcc00088f0c00 */
[----:B------:R-:W4:Y:S01]  /*9fc0*/  LDG.E.128 R8, desc[UR6][R8.64] ;  /* 0x0000000608087981 */ /* 0x000f22000c1e1d00 */
[----:B--2---:R-:W-:Y:S02]  /*9fd0*/  HADD2.F32 R35, -RZ, R17.H0_H0 ;  /* 0x20000011ff237230 */ /* 0x004fe40000004100 */
[--C-:B---3--:R-:W-:Y:S02]  /*9fe0*/  HADD2.F32 R0, -RZ, R4.reuse.H0_H0 ;  /* 0x20000004ff007230 */ /* 0x108fe40000004100 */
        /* <DEDUP_REMOVED lines=58> */
.L_x_7387:
[----:B------:R-:W-:Y:S05]  /*a390*/  BSYNC B0 ;  /* 0x0000000000007941 */ /* 0x000fea0003800000 */
.L_x_7386:
[----:B-----5:R2:W-:Y:S02]  /*a3a0*/  STS.128 [R175], R20 ;  /* 0x00000014af007388 */ /* 0x0205e40000000c00 */
.L_x_7385:
[----:B------:R-:W-:Y:S05]  /*a3b0*/  BSYNC B1 ;  /* 0x0000000000017941 */ /* 0x000fea0003800000 */
.L_x_7384:
        /* <DEDUP_REMOVED lines=38> */
[----:B------:R-:W-:Y:S01]  /*a620*/  @!P0 FADD.FTZ R12, -R12, -RZ ;  /* 0x800000ff0c0c8221 */ /* 0x000fe20000010100 */
[----:B------:R-:W-:-:S02]  /*a630*/  HADD2.F32 R29, -RZ, R5.H1_H1 ;  /* 0x30000005ff1d7230 */ /* 0x000fc40000004100 */
[--C-:B------:R-:W-:Y:S02]  /*a640*/  HADD2.F32 R5, -RZ, R6.reuse.H0_H0 ;  /* 0x20000006ff057230 */ /* 0x100fe40000004100 */
[----:B------:R-:W-:Y:S01]  /*a650*/  @!P0 FADD.FTZ R4, -R4, -RZ ;  /* 0x800000ff04048221 */ /* 0x000fe20000010100 */
[----:B------:R-:W-:Y:S02]  /*a660*/  HADD2.F32 R30, -RZ, R6.H1_H1 ;  /* 0x30000006ff1e7230 */ /* 0x000fe40000004100 */
        /* <DEDUP_REMOVED lines=50> */
.L_x_7391:
[----:B------:R-:W-:Y:S05]  /*a990*/  BSYNC B0 ;  /* 0x0000000000007941 */ /* 0x000fea0003800000 */
.L_x_7390:
[----:B-----5:R3:W-:Y:S02]  /*a9a0*/  STS.128 [R175+0x800], R20 ;  /* 0x00080014af007388 */ /* 0x0207e40000000c00 */
.L_x_7389:
[----:B------:R-:W-:Y:S05]  /*a9b0*/  BSYNC B1 ;  /* 0x0000000000017941 */ /* 0x000fea0003800000 */
.L_x_7388:
        /* <DEDUP_REMOVED lines=67> */
[--C-:B----4-:R-:W-:Y:S02]  /*adf0*/  HADD2.F32 R4, -RZ, R8.reuse.H0_H0 ;  /* 0x20000008ff047230 */ /* 0x110fe40000004100 */
        /* <DEDUP_REMOVED lines=27> */
.L_x_7395:
[----:B------:R-:W-:Y:S05]  /*afb0*/  BSYNC B0 ;  /* 0x0000000000007941 */ /* 0x000fea0003800000 */
.L_x_7394:
[----:B-----5:R4:W-:Y:S02]  /*afc0*/  STS.128 [R175+0x1000], R20 ;  /* 0x00100014af007388 */ /* 0x0209e40000000c00 */
.L_x_7393:
[----:B------:R-:W-:Y:S05]  /*afd0*/  BSYNC B1 ;  /* 0x0000000000017941 */ /* 0x000fea0003800000 */
.L_x_7392:
        /* <DEDUP_REMOVED lines=18> */
[----:B---34-:R-:W-:Y:S01]  /*b100*/  IMAD.WIDE R20, R5, 0x2, R26 ;  /* 0x0000000205147825 */ /* 0x018fe200078e021a */
[----:B------:R-:W-:-:S04]  /*b110*/  IADD3 R2, P1, R7, R2, RZ ;  /* 0x0000000207027210 */ /* 0x000fc80007f3e0ff */
[----:B------:R-:W-:Y:S01]  /*b120*/  LEA.HI.X.SX32 R3, R7, R3, 0x1, P1 ;  /* 0x0000000307037211 */ /* 0x000fe200008f0eff */
[----:B------:R-:W3:Y:S01]  /*b130*/  LDG.E.128 R20, desc[UR6][R20.64] ;  /* 0x0000000614147981 */ /* 0x000ee2000c1e1d00 */
[----:B------:R-:W-:-:S04]  /*b140*/  IADD3 R6, P1, R4, R2, RZ ;  /* 0x0000000204067210 */ /* 0x000fc80007f3e0ff */
[----:B------:R-:W-:Y:S02]  /*b150*/  LEA.HI.X.SX32 R7, R4, R3, 0x1, P1 ;  /* 0x0000000304077211 */ /* 0x000fe400008f0eff */
[C---:B------:R-:W-:Y:S02]  /*b160*/  LEA R4, P1, R6.reuse, UR8, 0x1 ;  /* 0x0000000806047c11 */ /* 0x040fe4000f8208ff */
[----:B-1----:R-:W-:Y:S02]  /*b170*/  MOV R8, RZ ;  /* 0x000000ff00087202 */ /* 0x002fe40000000f00 */
[----:B------:R-:W-:Y:S01]  /*b180*/  LEA.HI.X R5, R6, UR9, R7, 0x1, P1 ;  /* 0x0000000906057c11 */ /* 0x000fe200088f0c07 */
[----:B------:R-:W-:Y:S01]  /*b190*/  ULDC.64 UR8, c[0x0][0x358] ;  /* 0x0000d60000087ab9 */ /* 0x000fe20000000a00 */
[----:B------:R-:W-:-:S04]  /*b1a0*/  @P0 IADD3 R8, -R128, RZ, RZ ;  /* 0x000000ff80080210 */ /* 0x000fc80007ffe1ff */
[----:B------:R-:W4:Y:S01]  /*b1b0*/  LDG.E.128 R4, desc[UR6][R4.64] ;  /* 0x0000000604047981 */ /* 0x000f22000c1e1d00 */
[----:B------:R-:W-:-:S04]  /*b1c0*/  IADD3 R2, P1, R8, R2, RZ ;  /* 0x0000000208027210 */ /* 0x000fc80007f3e0ff */
[----:B------:R-:W-:Y:S02]  /*b1d0*/  LEA.HI.X.SX32 R3, R8, R3, 0x1, P1 ;  /* 0x0000000308037211 */ /* 0x000fe400008f0eff */
[----:B------:R-:W-:-:S04]  /*b1e0*/  LEA R8, P1, R2, UR8, 0x1 ;  /* 0x0000000802087c11 */ /* 0x000fc8000f8208ff */
[----:B------:R-:W-:-:S06]  /*b1f0*/  LEA.HI.X R9, R2, UR9, R3, 0x1, P1 ;  /* 0x0000000902097c11 */ /* 0x000fcc00088f0c03 */
[----:B------:R-:W4:Y:S01]  /*b200*/  LDG.E.128 R8, desc[UR6][R8.64] ;  /* 0x0000000608087981 */ /* 0x000f22000c1e1d00 */
[--C-:B---3--:R-:W-:Y:S02]  /*b210*/  HADD2.F32 R15, -RZ, R21.reuse.H0_H0 ;  /* 0x20000015ff0f7230 */ /* 0x108fe40000004100 */
[--C-:B------:R-:W-:Y:S02]  /*b220*/  HADD2.F32 R28, -RZ, R20.reuse.H0_H0 ;  /* 0x20000014ff1c7230 */ /* 0x100fe40000004100 */
[----:B--2---:R-:W-:Y:S02]  /*b230*/  HADD2.F32 R26, -RZ, R21.H1_H1 ;  /* 0x30000015ff1a7230 */ /* 0x004fe40000004100 */
        /* <DEDUP_REMOVED lines=8> */
[----:B------:R-:W-:Y:S02]  /*b2c0*/  HADD2.F32 R14, -RZ, R6.H1_H1 ;  /* 0x30000006ff0e7230 */ /* 0x000fe40000004100 */
[----:B------:R-:W-:-:S02]  /*b2d0*/  HADD2.F32 R6, -RZ, R7.H0_H0 ;  /* 0x20000007ff067230 */ /* 0x000fc40000004100 */
[----:B------:R-:W-:Y:S01]  /*b2e0*/  @!P0 FADD.FTZ R5, -R5, -RZ ;  /* 0x800000ff05058221 */ /* 0x000fe20000010100 */
[----:B------:R-:W-:Y:S02]  /*b2f0*/  HADD2.F32 R7, -RZ, R7.H1_H1 ;  /* 0x30000007ff077230 */ /* 0x000fe40000004100 */
[----:B------:R-:W-:Y:S01]  /*b300*/  @!P0 FADD.FTZ R13, -R13, -RZ ;  /* 0x800000ff0d0d8221 */ /* 0x000fe20000010100 */
[----:B------:R-:W-:Y:S01]  /*b310*/  FMUL.FTZ R15, R15, R2 ;  /* 0x000000020f0f7220 */ /* 0x000fe20000410000 */
[----:B------:R-:W-:Y:S01]  /*b320*/  FMUL.FTZ R28, R28, R3 ;  /* 0x000000031c1c7220 */ /* 0x000fe20000410000 */
[--C-:B------:R-:W-:Y:S02]  /*b330*/  HADD2.F32 R3, -RZ, R23.reuse.H0_H0 ;  /* 0x20000017ff037230 */ /* 0x100fe40000004100 */
[----:B------:R-:W-:Y:S01]  /*b340*/  FMUL.FTZ R26, R26, R5 ;  /* 0x000000051a1a7220 */ /* 0x000fe20000410000 */
[----:B------:R-:W-:Y:S02]  /*b350*/  HADD2.F32 R2, -RZ, R23.H1_H1 ;  /* 0x30000017ff027230 */ /* 0x000fe40000004100 */
[----:B------:R-:W-:Y:S01]  /*b360*/  FMUL.FTZ R20, R20, R13 ;  /* 0x0000000d14147220 */ /* 0x000fe20000410000 */
[----:B------:R-:W-:Y:S01]  /*b370*/  @!P0 FADD.FTZ R6, -R6, -RZ ;  /* 0x800000ff06068221 */ /* 0x000fe20000010100 */
[----:B------:R-:W-:Y:S01]  /*b380*/  @!P0 FADD.FTZ R7, -R7, -RZ ;  /* 0x800000ff07078221 */ /* 0x000fe20000010100 */
[----:B------:R-:W-:-:S02]  /*b390*/  HADD2.F32 R13, -RZ, R22.H0_H0 ;  /* 0x20000016ff0d7230 */ /* 0x000fc40000004100 */
[----:B------:R-:W-:Y:S01]  /*b3a0*/  @!P0 FADD.FTZ R4, -R4, -RZ ;  /* 0x800000ff04048221 */ /* 0x000fe20000010100 */
[----:B------:R-:W-:Y:S02]  /*b3b0*/  HADD2.F32 R5, -RZ, R22.H1_H1 ;  /* 0x30000016ff057230 */ /* 0x000fe40000004100 */
[----:B------:R-:W-:Y:S01]  /*b3c0*/  @!P0 FADD.FTZ R14, -R14, -RZ ;  /* 0x800000ff0e0e8221 */ /* 0x000fe20000010100 */
[----:B------:R-:W-:Y:S01]  /*b3d0*/  FMUL.FTZ R6, R3, R6 ;  /* 0x0000000603067220 */ /* 0x000fe20000410000 */
[----:B------:R-:W-:Y:S01]  /*b3e0*/  FMUL.FTZ R7, R2, R7 ;  /* 0x0000000702077220 */ /* 0x000fe20000410000 */
[----:B-----5:R-:W-:Y:S02]  /*b3f0*/  HADD2.F32 R2, -RZ, R17.H0_H0 ;  /* 0x20000011ff027230 */ /* 0x020fe40000004100 */
[----:B------:R-:W-:Y:S01]  /*b400*/  FMUL.FTZ R4, R13, R4 ;  /* 0x000000040d047220 */ /* 0x000fe20000410000 */
[----:B------:R-:W-:Y:S02]  /*b410*/  HADD2.F32 R3, -RZ, R9.H0_H0 ;  /* 0x20000009ff037230 */ /* 0x000fe40000004100 */
        /* <DEDUP_REMOVED lines=28> */
.L_x_7397:
[----:B------:R-:W-:Y:S05]  /*b5e0*/  BSYNC B0 ;  /* 0x0000000000007941 */ /* 0x000fea0003800000 */
.L_x_7396:
[----:B-----5:R1:W-:Y:S01]  /*b5f0*/  STS.128 [R175+0x1800], R16 ;  /* 0x00180010af007388 */ /* 0x0203e20000000c00 */
[----:B------:R-:W-:Y:S05]  /*b600*/  BRA `(.L_x_7381) ;  /* 0x0000000000907947 */ /* 0x000fea0003800000 */
.L_x_7367:
        /* <DEDUP_REMOVED lines=36> */
.L_x_7381:
[----:B------:R-:W-:Y:S05]  /*b850*/  BSYNC B2 ;  /* 0x0000000000027941 */ /* 0x000fea0003800000 */
.L_x_7366:
[----:B------:R-:W-:Y:S01]  /*b860*/  VIADD R174, R56, 0xffffffff ;  /* 0xffffffff38ae7836 */ /* 0x000fe20000000000 */
[----:B------:R-:W-:Y:S01]  /*b870*/  SHF.R.S32.HI R176, RZ, 0x1f, R59 ;  /* 0x0000001fffb07819 */ /* 0x000fe2000001143b */
[----:B---34-:R-:W-:Y:S01]  /*b880*/  VIADD R22, R136, 0x40 ;  /* 0x0000004088167836 */ /* 0x018fe20000000000 */
[----:B------:R-:W-:Y:S01]  /*b890*/  ULDC UR5, c[0x0][0x398] ;  /* 0x0000e60000057ab9 */ /* 0x000fe20000000800 */
[----:B------:R-:W-:Y:S01]  /*b8a0*/  IMAD.SHL.U32 R2, R174, 0x80, RZ ;  /* 0x00000080ae027824 */ /* 0x000fe200078e00ff */
[----:B------:R-:W-:Y:S01]  /*b8b0*/  LEA.HI R176, R176, R59, RZ, 0x2 ;  /* 0x0000003bb0b07211 */ /* 0x000fe200078f10ff */
[C---:B------:R-:W-:Y:S02]  /*b8c0*/  VIADD R20, R136.reuse, 0x50 ;  /* 0x0000005088147836 */ /* 0x040fe40000000000 */
[----:B------:R-:W-:Y:S01]  /*b8d0*/  IMAD.IADD R3, R61, 0x1, -R2 ;  /* 0x000000013d037824 */ /* 0x000fe200078e0a02 */
[----:B------:R-:W-:Y:S01]  /*b8e0*/  SHF.R.S32.HI R176, RZ, 0x2, R176 ;  /* 0x00000002ffb07819 */ /* 0x000fe200000114b0 */
[----:B-1----:R-:W-:-:S02]  /*b8f0*/  VIADD R18, R136, 0x60 ;  /* 0x0000006088127836 */ /* 0x002fc40000000000 */
[----:B------:R-:W-:Y:S01]  /*b900*/  VIADD R16, R136, 0x70 ;  /* 0x0000007088107836 */ /* 0x000fe20000000000 */
[-C--:B------:R-:W-:Y:S01]  /*b910*/  ISETP.GE.AND P5, PT, R12, R3.reuse, PT ;  /* 0x000000030c00720c */ /* 0x080fe20003fa6270 */
[----:B------:R-:W-:Y:S01]  /*b920*/  IMAD.SHL.U32 R40, R63, 0x40, RZ ;  /* 0x000000403f287824 */ /* 0x000fe200078e00ff */
[-C--:B------:R-:W-:Y:S01]  /*b930*/  ISETP.GE.AND P0, PT, R0, R3.reuse, PT ;  /* 0x000000030000720c */ /* 0x080fe20003f06270 */
[----:B------:R-:W-:Y:S01]  /*b940*/  IMAD R41, R58, 0x10, R60 ;  /* 0x000000103a297824 */ /* 0x000fe200078e023c */
[-C--:B------:R-:W-:Y:S02]  /*b950*/  ISETP.GE.AND P1, PT, R136, R3.reuse, PT ;  /* 0x000000038800720c */ /* 0x080fe40003f26270 */
[-C--:B------:R-:W-:Y:S02]  /*b960*/  ISETP.GE.AND P3, PT, R24, R3.reuse, PT ;  /* 0x000000031800720c */ /* 0x080fe40003f66270 */
[-C--:B------:R-:W-:Y:S02]  /*b970*/  ISETP.GE.AND P4, PT, R22, R3.reuse, PT ;  /* 0x000000031600720c */ /* 0x080fe40003f86270 */
[----:B------:R-:W-:-:S02]  /*b980*/  ISETP.GE.AND P6, PT, R12, R3, PT ;  /* 0x000000030c00720c */ /* 0x000fc40003fc6270 */
[----:B------:R-:W-:Y:S01]  /*b990*/  LOP3.LUT R40, R40, 0xfffffe00, RZ, 0xc0, !PT ;  /* 0xfffffe0028287812 */ /* 0x000fe200078ec0ff */
[----:B------:R-:W1:Y:S02]  /*b9a0*/  @!P5 LDC.64 R4, c[0x0][0x248] ;  /* 0x00009200ff04db82 */ /* 0x000e640000000a00 */
[C---:B------:R-:W-:Y:S02]  /*b9b0*/  @!P0 LEA R6, P2, R89.reuse, R164, 0x1 ;  /* 0x000000a459068211 */ /* 0x040fe400078408ff */
[----:B------:R-:W-:Y:S01]  /*b9c0*/  @!PT LDS RZ, [RZ] ;  /* 0x00000000fffff984 */ /* 0x000fe20000000800 */
[----:B------:R-:W-:Y:S01]  /*b9d0*/  @!PT LDS RZ, [RZ] ;  /* 0x00000000fffff984 */ /* 0x000fe20000000800 */
[----:B------:R-:W-:Y:S01]  /*b9e0*/  @!PT LDS RZ, [RZ] ;  /* 0x00000000fffff984 */ /* 0x000fe20000000800 */
[----:B------:R-:W-:Y:S01]  /*b9f0*/  @!P1 LDGSTS.E.BYPASS.LTC128B.128 [R175+0x2000], desc[UR6][R164.64] ;  /* 0x02000000a4af9fae */ /* 0x000fe2000b901d46 */
[----:B------:R-:W-:Y:S01]  /*ba00*/  ISETP.GE.AND P1, PT, R18, R3, PT ;  /* 0x000000031200720c */ /* 0x000fe20003f26270 */
[----:B------:R-:W-:Y:S01]  /*ba10*/  IMAD R162, R58, 0x400, R40 ;  /* 0x000004003aa27824 */ /* 0x000fe200078e0228 */
[----:B------:R-:W-:Y:S01]  /*ba20*/  @!P0 LEA.HI.X R7, R89, R165, R100, 0x1, P2 ;  /* 0x000000a559078211 */ /* 0x000fe200010f0c64 */
[----:B------:R-:W3:Y:S01]  /*ba30*/  @!P3 LDC.64 R14, c[0x0][0x248] ;  /* 0x00009200ff0ebb82 */ /* 0x000ee20000000a00 */
[----:B------:R-:W-:-:S03]  /*ba40*/  ISETP.GE.AND P2, PT, R20, R3, PT ;  /* 0x000000031400720c */ /* 0x000fc60003f46270 */
[----:B------:R4:W-:Y:S04]  /*ba50*/  @!P0 LDGSTS.E.BYPASS.LTC128B.128 [R175+0x2800], desc[UR6][R6.64] ;  /* 0x0280000006af8fae */ /* 0x0009e8000b901d46 */
[----:B--2---:R-:W2:Y:S01]  /*ba60*/  @!P4 LDC.64 R10, c[0x0][0x248] ;  /* 0x00009200ff0acb82 */ /* 0x004ea20000000a00 */
[----:B-1----:R-:W-:-:S07]  /*ba70*/  @!P5 LEA R26, P0, R4, R164, 0x6 ;  /* 0x000000a4041ad211 */ /* 0x002fce00078030ff */
[----:B------:R-:W1:Y:S01]  /*ba80*/  @!P2 LDC.64 R8, c[0x0][0x248] ;  /* 0x00009200ff08ab82 */ /* 0x000e620000000a00 */
[----:B------:R-:W-:Y:S02]  /*ba90*/  @!P5 LEA.HI.X R27, R4, R165, R5, 0x6, P0 ;  /* 0x000000a5041bd211 */ /* 0x000fe400000f3405 */
[-C--:B------:R-:W-:Y:S01]  /*baa0*/  ISETP.GE.AND P0, PT, R16, R3.reuse, PT ;  /* 0x000000031000720c */ /* 0x080fe20003f06270 */
[----:B---3--:R-:W-:Y:S02]  /*bab0*/  @!P3 IMAD.WIDE.U32 R28, R14, 0x60, R164 ;  /* 0x000000600e1cb825 */ /* 0x008fe400078e00a4 */
[----:B------:R-:W-:Y:S01]  /*bac0*/  @!P5 LDGSTS.E.BYPASS.LTC128B.128 [R175+0x3000], desc[UR6][R26.64] ;  /* 0x030000001aafdfae */ /* 0x000fe2000b901d46 */
[----:B------:R-:W-:Y:S01]  /*bad0*/  ISETP.GE.AND P5, PT, R0, R3, PT ;  /* 0x000000030000720c */ /* 0x000fe20003fa6270 */
[----:B------:R-:W-:Y:S01]  /*bae0*/  @!P3 IMAD R15, R15, 0x60, RZ ;  /* 0x000000600f0fb824 */ /* 0x000fe200078e02ff */
[----:B------:R-:W-:Y:S01]  /*baf0*/  LEA.HI R0, R64, R64, RZ, 0x1 ;  /* 0x0000004040007211 */ /* 0x000fe200078f08ff */
[----:B------:R-:W-:Y:S01]  /*bb00*/  @!P3 IMAD.MOV.U32 R34, RZ, RZ, R28 ;  /* 0x000000ffff22b224 */ /* 0x000fe200078e001c */
[----:B----4-:R-:W3:Y:S01]  /*bb10*/  @!P1 LDC.64 R6, c[0x0][0x248] ;  /* 0x00009200ff069b82 */ /* 0x010ee20000000a00 */
[----:B------:R-:W-:-:S05]  /*bb20*/  @!P3 IMAD.IADD R35, R15, 0x1, R29 ;  /* 0x000000010f23b824 */ /* 0x000fca00078e021d */
[----:B------:R-:W-:Y:S01]  /*bb30*/  @!P3 LDGSTS.E.BYPASS.LTC128B.128 [R175+0x3800], desc[UR6][R34.64] ;  /* 0x0380000022afbfae */ /* 0x000fe2000b901d46 */
[----:B--2---:R-:W-:Y:S01]  /*bb40*/  @!P4 LEA R32, P3, R10, R164, 0x7 ;  /* 0x000000a40a20c211 */ /* 0x004fe200078638ff */
[----:B------:R-:W2:Y:S01]  /*bb50*/  @!P0 LDC.64 R4, c[0x0][0x248] ;  /* 0x00009200ff048b82 */ /* 0x000ea20000000a00 */
[----:B-1----:R-:W-:Y:S02]  /*bb60*/  @!P2 IMAD.WIDE.U32 R14, R8, 0xa0, R164 ;  /* 0x000000a0080ea825 */ /* 0x002fe400078e00a4 */
[----:B------:R-:W-:Y:S02]  /*bb70*/  @!P4 LEA.HI.X R33, R10, R165, R11, 0x7, P3 ;  /* 0x000000a50a21c211 */ /* 0x000fe400018f3c0b */
[-C--:B------:R-:W-:Y:S01]  /*bb80*/  ISETP.GE.AND P3, PT, R24, R3.reuse, PT ;  /* 0x000000031800720c */ /* 0x080fe20003f66270 */
[----:B------:R-:W-:Y:S02]  /*bb90*/  @!P2 IMAD R9, R9, 0xa0, RZ ;  /* 0x000000a00909a824 */ /* 0x000fe400078e02ff */
[----:B------:R-:W-:Y:S01]  /*bba0*/  @!P4 LDGSTS.E.BYPASS.LTC128B.128 [R175+0x4000], desc[UR6][R32.64] ;  /* 0x0400000020afcfae */ /* 0x000fe2000b901d46 */
[----:B------:R-:W-:Y:S01]  /*bbb0*/  ISETP.GE.AND P4, PT, R22, R3, PT ;  /* 0x000000031600720c */ /* 0x000fe20003f86270 */
[----:B------:R-:W-:-:S05]  /*bbc0*/  @!P2 IMAD.IADD R15, R9, 0x1, R15 ;  /* 0x00000001090fa824 */ /* 0x000fca00078e020f */
[----:B------:R1:W-:Y:S01]  /*bbd0*/  @!P2 LDGSTS.E.BYPASS.LTC128B.128 [R175+0x4800], desc[UR6][R14.64] ;  /* 0x048000000eafafae */ /* 0x0003e2000b901d46 */
[--C-:B---3--:R-:W-:Y:S01]  /*bbe0*/  @!P1 IMAD.WIDE.U32 R28, R6, 0xc0, R164.reuse ;  /* 0x000000c0061c9825 */ /* 0x108fe200078e00a4 */
[----:B------:R-:W-:Y:S01]  /*bbf0*/  ISETP.GE.AND P2, PT, R20, R3, PT ;  /* 0x000000031400720c */ /* 0x000fe20003f46270 */
[----:B------:R-:W3:Y:S02]  /*bc00*/  @!P3 LDC.64 R8, c[0x0][0x250] ;  /* 0x00009400ff08bb82 */ /* 0x000ee40000000a00 */
[----:B------:R-:W-:Y:S02]  /*bc10*/  @!P1 IMAD R7, R7, 0xc0, RZ ;  /* 0x000000c007079824 */ /* 0x000fe400078e02ff */
[----:B--2---:R-:W-:-:S04]  /*bc20*/  @!P0 IMAD.WIDE.U32 R30, R4, 0xe0, R164 ;  /* 0x000000e0041e8825 */ /* 0x004fc800078e00a4 */
[----:B------:R-:W-:Y:S02]  /*bc30*/  @!P0 IMAD R5, R5, 0xe0, RZ ;  /* 0x000000e005058824 */ /* 0x000fe400078e02ff */
[----:B------:R-:W-:Y:S02]  /*bc40*/  @!P1 IMAD.IADD R29, R7, 0x1, R29 ;  /* 0x00000001071d9824 */ /* 0x000fe400078e021d */
[----:B------:R-:W-:Y:S02]  /*bc50*/  @!P0 IMAD.IADD R31, R5, 0x1, R31 ;  /* 0x00000001051f8824 */ /* 0x000fe400078e021f */
[----:B------:R-:W2:Y:S01]  /*bc60*/  @!P6 LDC.64 R4, c[0x0][0x250] ;  /* 0x00009400ff04eb82 */ /* 0x000ea20000000a00 */
[----:B------:R-:W-:Y:S01]  /*bc70*/  @!P1 LDGSTS.E.BYPASS.LTC128B.128 [R175+0x5000], desc[UR6][R28.64] ;  /* 0x050000001caf9fae */ /* 0x000fe2000b901d46 */
[----:B------:R-:W-:-:S03]  /*bc80*/  @!P5 LEA R10, P1, R102, R167, 0x1 ;  /* 0x000000a7660ad211 */ /* 0x000fc600078208ff */
[----:B------:R-:W-:Y:S01]  /*bc90*/  @!P0 LDGSTS.E.BYPASS.LTC128B.128 [R175+0x5800], desc[UR6][R30.64] ;  /* 0x058000001eaf8fae */ /* 0x000fe2000b901d46 */
[CC--:B------:R-:W-:Y:S01]  /*bca0*/  ISETP.GE.AND P0, PT, R136.reuse, R3.reuse, PT ;  /* 0x000000038800720c */ /* 0x0c0fe20003f06270 */
[----:B------:R-:W-:Y:S01]  /*bcb0*/  IMAD.SHL.U32 R136, R136, 0x8, RZ ;  /* 0x0000000888887824 */ /* 0x000fe200078e00ff */
[----:B------:R-:W-:Y:S01]  /*bcc0*/  @!P5 LEA.HI.X R11, R102, R166, R91, 0x1, P1 ;  /* 0x000000a6660bd211 */ /* 0x000fe200008f0c5b */
[----:B------:R-:W0:Y:S01]  /*bcd0*/  LDGDEPBAR ;  /* 0x00000000000079af */ /* 0x000e220000000000 */
[----:B------:R-:W-:Y:S01]  /*bce0*/  ISETP.GE.AND P1, PT, R18, R3, PT ;  /* 0x000000031200720c */ /* 0x000fe20003f26270 */
[----:B-1----:R-:W-:Y:S02]  /*bcf0*/  IMAD.SHL.U32 R15, R62, 0x40, RZ ;  /* 0x000000403e0f7824 */ /* 0x002fe400078e00ff */
[----:B---3--:R-:W-:-:S03]  /*bd00*/  @!P3 IMAD R14, R9, 0x60, RZ ;  /* 0x00000060090eb824 */ /* 0x008fc600078e02ff */
[----:B------:R-:W-:-:S03]  /*bd10*/  LOP3.LUT R15, R15, 0x1c0, RZ, 0xc0, !PT ;  /* 0x000001c00f0f7812 */ /* 0x000fc600078ec0ff */
[----:B------:R-:W-:Y:S01]  /*bd20*/  @!P0 IMAD.MOV.U32 R6, RZ, RZ, R167 ;  /* 0x000000ffff068224 */ /* 0x000fe200078e00a7 */
[----:B------:R-:W-:Y:S01]  /*bd30*/  LOP3.LUT R136, R15, 0x8, R136, 0xf8, !PT ;  /* 0x000000080f887812 */ /* 0x000fe200078ef888 */
[----:B------:R-:W-:Y:S01]  /*bd40*/  @!P0 IMAD.MOV.U32 R7, RZ, RZ, R166 ;  /* 0x000000ffff078224 */ /* 0x000fe200078e00a6 */
[----:B------:R-:W-:-:S04]  /*bd50*/  SHF.R.U32.HI R161, RZ, 0x3, R15 ;  /* 0x00000003ffa17819 */ /* 0x000fc8000001160f */
[----:B------:R-:W-:Y:S01]  /*bd60*/  LOP3.LUT R161, R136, R161, RZ, 0x3c, !PT ;  /* 0x000000a188a17212 */ /* 0x000fe200078e3cff */
[----:B------:R-:W-:-:S04]  /*bd70*/  DEPBAR.LE SB0, 0x0 ;  /* 0x000080000000791a */ /* 0x000fc80000000000 */
[----:B------:R-:W-:Y:S06]  /*bd80*/  BAR.SYNC.DEFER_BLOCKING 0x0 ;  /* 0x0000000000007b1d */ /* 0x000fec0000010000 */
[----:B------:R-:W-:Y:S04]  /*bd90*/  @P0 STS.128 [R175+0x6000], RZ ;  /* 0x006000ffaf000388 */ /* 0x000fe80000000c00 */
[----:B------:R-:W-:Y:S01]  /*bda0*/  @!PT LDS RZ, [RZ] ;  /* 0x00000000fffff984 */ /* 0x000fe20000000800 */
[----:B------:R-:W-:Y:S01]  /*bdb0*/  @!PT LDS RZ, [RZ] ;  /* 0x00000000fffff984 */ /* 0x000fe20000000800 */
[----:B------:R-:W-:Y:S01]  /*bdc0*/  @!PT LDS RZ, [RZ] ;  /* 0x00000000fffff984 */ /* 0x000fe20000000800 */
[----:B------:R1:W-:Y:S01]  /*bdd0*/  @!P0 LDGSTS.E.BYPASS.LTC128B.128 [R175+0x6000], desc[UR6][R6.64] ;  /* 0x0600000006af8fae */ /* 0x0003e2000b901d46 */
[----:B--2---:R-:W-:-:S03]  /*bde0*/  @!P6 LEA R12, P0, R4, R167, 0x6 ;  /* 0x000000a7040ce211 */ /* 0x004fc600078030ff */
[----:B------:R-:W-:Y:S01]  /*bdf0*/  @P5 STS.128 [R175+0x6800], RZ ;  /* 0x006800ffaf005388 */ /* 0x000fe20000000c00 */
[----:B------:R-:W-:Y:S02]  /*be00*/  @!P6 LEA.HI.X R13, R4, R166, R5, 0x6, P0 ;  /* 0x000000a6040de211 */ /* 0x000fe400000f3405 */
[----:B------:R-:W-:Y:S01]  /*be10*/  ISETP.GE.AND P0, PT, R16, R3, PT ;  /* 0x000000031000720c */ /* 0x000fe20003f06270 */
[----:B------:R-:W2:Y:S01]  /*be20*/  @!P2 LDC.64 R4, c[0x0][0x250] ;  /* 0x00009400ff04ab82 */ /* 0x000ea20000000a00 */
[----:B------:R-:W-:Y:S01]  /*be30*/  @!PT LDS RZ, [RZ] ;  /* 0x00000000fffff984 */ /* 0x000fe20000000800 */
[----:B------:R-:W-:Y:S01]  /*be40*/  @!PT LDS RZ, [RZ] ;  /* 0x00000000fffff984 */ /* 0x000fe20000000800 */
[----:B------:R-:W-:Y:S01]  /*be50*/  @!PT LDS RZ, [RZ] ;  /* 0x00000000fffff984 */ /* 0x000fe20000000800 */
[----:B------:R3:W-:Y:S01]  /*be60*/  @!P5 LDGSTS.E.BYPASS.LTC128B.128 [R175+0x6800], desc[UR6][R10.64] ;  /* 0x068000000aafdfae */ /* 0x0007e2000b901d46 */
[----:B------:R-:W-:Y:S01]  /*be70*/  LOP3.LUT R3, R0, 0xfffffffe, RZ, 0xc0, !PT ;  /* 0xfffffffe00037812 */ /* 0x000fe200078ec0ff */
[----:B------:R-:W-:Y:S02]  /*be80*/  IMAD.SHL.U32 R0, R130, 0x40, RZ ;  /* 0x0000004082007824 */ /* 0x000fe400078e00ff */
[----:B------:R-:W-:Y:S02]  /*be90*/  @P6 STS.128 [R175+0x7000], RZ ;  /* 0x007000ffaf006388 */ /* 0x000fe40000000c00 */
[----:B------:R-:W-:Y:S01]  /*bea0*/  IMAD.IADD R64, R64, 0x1, -R3 ;  /* 0x0000000140407824 */ /* 0x000fe200078e0a03 */
[----:B------:R-:W-:Y:S01]  /*beb0*/  LOP3.LUT R0, R0, 0x1c0, RZ, 0xc0, !PT ;  /* 0x000001c000007812 */ /* 0x000fe200078ec0ff */
[----:B------:R-:W-:Y:S01]  /*bec0*/  @!PT LDS RZ, [RZ] ;  /* 0x00000000fffff984 */ /* 0x000fe20000000800 */
[----:B------:R-:W-:Y:S01]  /*bed0*/  @!PT LDS RZ, [RZ] ;  /* 0x00000000fffff984 */ /* 0x000fe20000000800 */
[----:B------:R-:W-:Y:S01]  /*bee0*/  @!PT LDS RZ, [RZ] ;  /* 0x00000000fffff984 */ /* 0x000fe20000000800 */
[----:B------:R4:W-:Y:S02]  /*bef0*/  @!P6 LDGSTS.E.BYPASS.LTC128B.128 [R175+0x7000], desc[UR6][R12.64] ;  /* 0x070000000cafefae */ /* 0x0009e4000b901d46 */
[----:B------:R-:W-:-:S02]  /*bf00*/  IMAD.SHL.U32 R3, R64, 0x8, RZ ;  /* 0x0000000840037824 */ /* 0x000fc400078e00ff */
[----:B------:R-:W-:Y:S01]  /*bf10*/  IMAD R161, R64, 0x200, R161 ;  /* 0x0000020040a17824 */ /* 0x000fe200078e02a1 */
[----:B------:R-:W-:Y:S02]  /*bf20*/  @P3 STS.128 [R175+0x7800], RZ ;  /* 0x007800ffaf003388 */ /* 0x000fe40000000c00 */
[----:B------:R-:W-:Y:S02]  /*bf30*/  LOP3.LUT R3, R0, 0x8, R3, 0xf8, !PT ;  /* 0x0000000800037812 */ /* 0x000fe400078ef803 */
[----:B------:R-:W-:Y:S01]  /*bf40*/  SHF.R.U32.HI R0, RZ, 0x3, R0 ;  /* 0x00000003ff007819 */ /* 0x000fe20000011600 */
[----:B-1----:R-:W1:Y:S01]  /*bf50*/  @!P4 LDC.64 R6, c[0x0][0x250] ;  /* 0x00009400ff06cb82 */ /* 0x002e620000000a00 */
[----:B------:R-:W-:Y:S02]  /*bf60*/  LEA R161, R161, UR4, 0x1 ;  /* 0x00000004a1a17c11 */ /* 0x000fe4000f8e08ff */
[----:B------:R-:W-:Y:S01]  /*bf70*/  LOP3.LUT R3, R3, R0, RZ, 0x3c, !PT ;  /* 0x0000000003037212 */ /* 0x000fe200078e3cff */
[----:B------:R-:W-:-:S02]  /*bf80*/  IMAD.MOV.U32 R0, RZ, RZ, 0x20 ;  /* 0x00000020ff007424 */ /* 0x000fc400078e00ff */
[----:B--2---:R-:W-:Y:S02]  /*bf90*/  @!P2 IMAD R5, R5, 0xa0, RZ ;  /* 0x000000a00505a824 */ /* 0x004fe400078e02ff */
[C---:B------:R-:W-:Y:S01]  /*bfa0*/  IMAD.IADD R162, R3.reuse, 0x1, R162 ;  /* 0x0000000103a27824 */ /* 0x040fe200078e02a2 */
[----:B------:R-:W-:Y:S01]  /*bfb0*/  LOP3.LUT R3, R3, R40, RZ, 0xfc, !PT ;  /* 0x0000002803037212 */ /* 0x000fe200078efcff */
[----:B---3--:R-:W-:Y:S02]  /*bfc0*/  @!P3 IMAD.MOV.U32 R10, RZ, RZ, R167 ;  /* 0x000000ffff0ab224 */ /* 0x008fe400078e00a7 */
[----:B------:R-:W-:Y:S01]  /*bfd0*/  @!P3 IMAD.MOV.U32 R11, RZ, RZ, R166 ;  /* 0x000000ffff0bb224 */ /* 0x000fe200078e00a6 */
[----:B------:R-:W-:Y:S01]  /*bfe0*/  LEA R162, R162, UR4, 0x1 ;  /* 0x00000004a2a27c11 */ /* 0x000fe2000f8e08ff */
[----:B------:R-:W-:Y:S02]  /*bff0*/  VIADD R158, R161, 0x2040 ;  /* 0x00002040a19e7836 */ /* 0x000fe40000000000 */
[----:B------:R-:W-:-:S02]  /*c000*/  @!P3 IMAD.WIDE.U32 R16, R8, 0x60, R10 ;  /* 0x000000600810b825 */ /* 0x000fc400078e000a */
[----:B------:R-:W2:Y:S02]  /*c010*/  @!P1 LDC.64 R10, c[0x0][0x250] ;  /* 0x00009400ff0a9b82 */ /* 0x000ea40000000a00 */
[----:B------:R-:W-:Y:S02]  /*c020*/  @!P3 IMAD.IADD R17, R14, 0x1, R17 ;  /* 0x000000010e11b824 */ /* 0x000fe400078e0211 */
[----:B----4-:R-:W-:Y:S01]  /*c030*/  @!P0 IMAD.MOV.U32 R12, RZ, RZ, R167 ;  /* 0x000000ffff0c8224 */ /* 0x010fe200078e00a7 */
[C---:B-1----:R-:W-:Y:S01]  /*c040*/  @!P4 LEA R14, P5, R6.reuse, R167, 0x7 ;  /* 0x000000a7060ec211 */ /* 0x042fe200078a38ff */
[----:B------:R-:W-:Y:S02]  /*c050*/  @!P0 IMAD.MOV.U32 R13, RZ, RZ, R166 ;  /* 0x000000ffff0d8224 */ /* 0x000fe400078e00a6 */
[----:B------:R-:W1:Y:S01]  /*c060*/  @!P0 LDC.64 R8, c[0x0][0x250] ;  /* 0x00009400ff088b82 */ /* 0x000e620000000a00 */
[----:B------:R-:W-:Y:S01]  /*c070*/  @!PT LDS RZ, [RZ] ;  /* 0x00000000fffff984 */ /* 0x000fe20000000800 */
[----:B------:R-:W-:Y:S01]  /*c080*/  @!PT LDS RZ, [RZ] ;  /* 0x00000000fffff984 */ /* 0x000fe20000000800 */
[----:B------:R-:W-:Y:S01]  /*c090*/  @!PT LDS RZ, [RZ] ;  /* 0x00000000fffff984 */ /* 0x000fe20000000800 */
[----:B------:R3:W-:Y:S01]  /*c0a0*/  @!P3 LDGSTS.E.BYPASS.LTC128B.128 [R175+0x7800], desc[UR6][R16.64] ;  /* 0x0780000010afbfae */ /* 0x0007e2000b901d46 */
[----:B------:R-:W-:Y:S01]  /*c0b0*/  @!P4 LEA.HI.X R15, R6, R166, R7, 0x7, P5 ;  /* 0x000000a6060fc211 */ /* 0x000fe200028f3c07 */
[----:B------:R-:W-:-:S02]  /*c0c0*/  @!P2 IMAD.MOV.U32 R6, RZ, RZ, R167 ;  /* 0x000000ffff06a224 */ /* 0x000fc400078e00a7 */
[----:B------:R-:W-:Y:S01]  /*c0d0*/  @!P2 IMAD.MOV.U32 R7, RZ, RZ, R166 ;  /* 0x000000ffff07a224 */ /* 0x000fe200078e00a6 */
[----:B------:R-:W-:Y:S01]  /*c0e0*/  @P4 STS.128 [R175+0x8000], RZ ;  /* 0x008000ffaf004388 */ /* 0x000fe20000000c00 */
[----:B------:R-:W-:Y:S02]  /*c0f0*/  IMAD R160, R42, 0x2, R162 ;  /* 0x000000022aa07824 */ /* 0x000fe400078e02a2 */
[----:B------:R-:W-:Y:S01]  /*c100*/  @!P2 IMAD.WIDE.U32 R6, R4, 0xa0, R6 ;  /* 0x000000a00406a825 */ /* 0x000fe200078e0006 */
[----:B------:R-:W-:Y:S01]  /*c110*/  @!PT LDS RZ, [RZ] ;  /* 0x00000000fffff984 */ /* 0x000fe20000000800 */
[----:B------:R-:W-:Y:S01]  /*c120*/  @!PT LDS RZ, [RZ] ;  /* 0x00000000fffff984 */ /* 0x000fe20000000800 */
[----:B------:R-:W-:Y:S01]  /*c130*/  @!PT LDS RZ, [RZ] ;  /* 0x00000000fffff984 */ /* 0x000fe20000000800 */
[----:B------:R-:W-:Y:S03]  /*c140*/  @!P4 LDGSTS.E.BYPASS.LTC128B.128 [R175+0x8000], desc[UR6][R14.64] ;  /* 0x080000000eafcfae */ /* 0x000fe6000b901d46 */
[----:B------:R-:W-:Y:S01]  /*c150*/  @!P2 IMAD.IADD R7, R5, 0x1, R7 ;  /* 0x000000010507a824 */ /* 0x000fe200078e0207 */
[----:B------:R-:W-:Y:S01]  /*c160*/  @P2 STS.128 [R175+0x8800], RZ ;  /* 0x008800ffaf002388 */ /* 0x000fe20000000c00 */
[----:B------:R-:W-:-:S02]  /*c170*/  @!P1 IMAD.MOV.U32 R4, RZ, RZ, R167 ;  /* 0x000000ffff049224 */ /* 0x000fc400078e00a7 */
[----:B------:R-:W-:Y:S01]  /*c180*/  @!P1 IMAD.MOV.U32 R5, RZ, RZ, R166 ;  /* 0x000000ffff059224 */ /* 0x000fe200078e00a6 */
[----:B------:R-:W-:Y:S01]  /*c190*/  @!PT LDS RZ, [RZ] ;  /* 0x00000000fffff984 */ /* 0x000fe20000000800 */
[----:B------:R-:W-:Y:S01]  /*c1a0*/  @!PT LDS RZ, [RZ] ;  /* 0x00000000fffff984 */ /* 0x000fe20000000800 */
[----:B------:R-:W-:Y:S01]  /*c1b0*/  @!PT LDS RZ, [RZ] ;  /* 0x00000000fffff984 */ /* 0x000fe20000000800 */
[----:B------:R-:W-:Y:S01]  /*c1c0*/  @!P2 LDGSTS.E.BYPASS.LTC128B.128 [R175+0x8800], desc[UR6][R6.64] ;  /* 0x0880000006afafae */ /* 0x000fe2000b901d46 */
[----:B--2---:R-:W-:Y:S02]  /*c1d0*/  @!P1 IMAD R11, R11, 0xc0, RZ ;  /* 0x000000c00b0b9824 */ /* 0x004fe400078e02ff */
[----:B------:R-:W-:Y:S01]  /*c1e0*/  @!P1 IMAD.WIDE.U32 R4, R10, 0xc0, R4 ;  /* 0x000000c00a049825 */ /* 0x000fe200078e0004 */
[----:B------:R-:W-:Y:S03]  /*c1f0*/  @P1 STS.128 [R175+0x9000], RZ ;  /* 0x009000ffaf001388 */ /* 0x000fe60000000c00 */
[----:B-1----:R-:W-:-:S04]  /*c200*/  @!P0 IMAD.WIDE.U32 R12, R8, 0xe0, R12 ;  /* 0x000000e0080c8825 */ /* 0x002fc800078e000c */
[----:B------:R-:W-:Y:S02]  /*c210*/  @!P0 IMAD R9, R9, 0xe0, RZ ;  /* 0x000000e009098824 */ /* 0x000fe400078e02ff */
[----:B------:R-:W-:Y:S02]  /*c220*/  @!P1 IMAD.IADD R5, R11, 0x1, R5 ;  /* 0x000000010b059824 */ /* 0x000fe400078e0205 */
[----:B------:R-:W-:Y:S02]  /*c230*/  @!P0 IMAD.IADD R13, R9, 0x1, R13 ;  /* 0x00000001090d8824 */ /* 0x000fe400078e020d */
[----:B------:R-:W-:Y:S01]  /*c240*/  IMAD R159, R43, 0x2, R162 ;  /* 0x000000022b9f7824 */ /* 0x000fe200078e02a2 */
[----:B------:R-:W-:Y:S01]  /*c250*/  @!PT LDS RZ, [RZ] ;  /* 0x00000000fffff984 */ /* 0x000fe20000000800 */
[----:B------:R-:W-:Y:S01]  /*c260*/  @!PT LDS RZ, [RZ] ;  /* 0x00000000fffff984 */ /* 0x000fe20000000800 */
[----:B------:R-:W-:Y:S01]  /*c270*/  @!PT LDS RZ, [RZ] ;  /* 0x00000000fffff984 */ /* 0x000fe20000000800 */
[----:B------:R1:W-:Y:S01]  /*c280*/  @!P1 LDGSTS.E.BYPASS.LTC128B.128 [R175+0x9000], desc[UR6][R4.64] ;  /* 0x0900000004af9fae */ /* 0x0003e2000b901d46 */
[----:B------:R-:W-:Y:S02]  /*c290*/  R2P PR, R62, 0x6 ;  /* 0x000000063e007804 */ /* 0x000fe40000000000 */
[----:B------:R-:W-:Y:S01]  /*c2a0*/  IMAD R157, R42, 0x2, R159 ;  /* 0x000000022a9d7824 */ /* 0x000fe200078e029f */
[----:B------:R-:W-:Y:S02]  /*c2b0*/  @P0 STS.128 [R175+0x9800], RZ ;  /* 0x009800ffaf000388 */ /* 0x000fe40000000c00 */
[----:B------:R-:W-:-:S02]  /*c2c0*/  SEL R0, R0, 0xffffffe0, !P1 ;  /* 0xffffffe000007807 */ /* 0x000fc40004800000 */
[----:B------:R-:W-:Y:S01]  /*c2d0*/  @!PT LDS RZ, [RZ] ;  /* 0x00000000fffff984 */ /* 0x000fe20000000800 */
[----:B------:R-:W-:Y:S01]  /*c2e0*/  @!PT LDS RZ, [RZ] ;  /* 0x00000000fffff984 */ /* 0x000fe20000000800 */
[----:B------:R-:W-:Y:S01]  /*c2f0*/  @!PT LDS RZ, [RZ] ;  /* 0x00000000fffff984 */ /* 0x000fe20000000800 */
[----:B------:R2:W-:Y:S03]  /*c300*/  @!P0 LDGSTS.E.BYPASS.LTC128B.128 [R175+0x9800], desc[UR6][R12.64] ;  /* 0x098000000caf8fae */ /* 0x0005e6000b901d46 */
[C---:B------:R-:W-:Y:S01]  /*c310*/  IMAD.IADD R155, R161.reuse, 0x1, R0 ;  /* 0x00000001a19b7824 */ /* 0x040fe200078e0200 */
[----:B------:R-:W-:Y:S04]  /*c320*/  LDSM.16.M88.4 R52, [R162] ;  /* 0x00000000a234783b */ /* 0x000fe80000000200 */
[----:B------:R-:W4:Y:S04]  /*c330*/  LDSM.16.M88.4 R32, [R161+0x2000] ;  /* 0x00200000a120783b */ /* 0x000f280000000200 */
[----:B------:R-:W5:Y:S04]  /*c340*/  LDSM.16.M88.4 R24, [R161+0x2800] ;  /* 0x00280000a118783b */ /* 0x000f680000000200 */
[----:B---3--:R-:W3:Y:S01]  /*c350*/  LDSM.16.M88.4 R16, [R161+0x3000] ;  /* 0x00300000a110783b */ /* 0x008ee20000000200 */
[----:B-1----:R-:W-:-:S03]  /*c360*/  VIADD R4, R161, 0x2000 ;  /* 0x00002000a1047836 */ /* 0x002fc60000000000 */
[----:B------:R-:W-:Y:S01]  /*c370*/  LDSM.16.M88.4 R120, [R160] ;  /* 0x00000000a078783b */ /* 0x000fe20000000200 */
[----:B------:R-:W-:-:S03]  /*c380*/  @P2 VIADD R158, R4, 0xffffffc0 ;  /* 0xffffffc0049e2836 */ /* 0x000fc60000000000 */
[----:B------:R-:W1:Y:S01]  /*c390*/  LDSM.16.M88.4 R44, [R155+0x2000] ;  /* 0x002000009b2c783b */ /* 0x000e620000000200 */
[----:B------:R-:W-:-:S03]  /*c3a0*/  IMAD.IADD R144, R0, 0x1, R158 ;  /* 0x0000000100907824 */ /* 0x000fc600078e029e */
[----:B--2---:R-:W2:Y:S01]  /*c3b0*/  LDSM.16.M88.4 R12, [R155+0x2800] ;  /* 0x002800009b0c783b */ /* 0x004ea20000000200 */
[C---:B------:R-:W-:Y:S02]  /*c3c0*/  VIADD R151, R158.reuse, 0x800 ;  /* 0x000008009e977836 */ /* 0x040fe40000000000 */
[C---:B------:R-:W-:Y:S01]  /*c3d0*/  VIADD R150, R158.reuse, 0x1000 ;  /* 0x000010009e967836 */ /* 0x040fe20000000000 */
[----:B------:R-:W2:Y:S01]  /*c3e0*/  LDSM.16.M88.4 R8, [R155+0x3000] ;  /* 0x003000009b08783b */ /* 0x000ea20000000200 */
[C---:B------:R-:W-:Y:S02]  /*c3f0*/  VIADD R149, R158.reuse, 0x1800 ;  /* 0x000018009e957836 */ /* 0x040fe40000000000 */
[C---:B------:R-:W-:Y:S01]  /*c400*/  VIADD R148, R158.reuse, 0x2000 ;  /* 0x000020009e947836 */ /* 0x040fe20000000000 */
[----:B------:R-:W-:Y:S01]  /*c410*/  LDSM.16.M88.4 R4, [R159] ;  /* 0x000000009f04783b */ /* 0x000fe20000000200 */
[C---:B------:R-:W-:Y:S02]  /*c420*/  VIADD R147, R158.reuse, 0x2800 ;  /* 0x000028009e937836 */ /* 0x040fe40000000000 */
[C---:B------:R-:W-:Y:S01]  /*c430*/  VIADD R146, R158.reuse, 0x3000 ;  /* 0x000030009e927836 */ /* 0x040fe20000000000 */
[----:B------:R-:W2:Y:S01]  /*c440*/  LDSM.16.M88.4 R48, [R158] ;  /* 0x000000009e30783b */ /* 0x000ea20000000200 */
[----:B------:R-:W-:-:S03]  /*c450*/  VIADD R145, R158, 0x3800 ;  /* 0x000038009e917836 */ /* 0x000fc60000000000 */
[----:B------:R-:W2:Y:S01]  /*c460*/  LDSM.16.M88.4 R92, [R161+0x3800] ;  /* 0x00380000a15c783b */ /* 0x000ea20000000200 */
[C---:B----4-:R-:W-:Y:S03]  /*c470*/  HMMA.16816.F32 R36, R52.reuse, R32, RZ ;  /* 0x000000203424723c */ /* 0x050fe600000018ff */
[----:B------:R-:W4:Y:S04]  /*c480*/  LDSM.16.M88.4 R84, [R161+0x4000] ;  /* 0x00400000a154783b */ /* 0x000f280000000200 */
[----:B------:R-:W4:Y:S01]  /*c490*/  LDSM.16.M88.4 R76, [R161+0x4800] ;  /* 0x00480000a14c783b */ /* 0x000f220000000200 */
[C---:B-----5:R-:W-:Y:S03]  /*c4a0*/  HMMA.16816.F32 R28, R52.reuse, R24, RZ ;  /* 0x00000018341c723c */ /* 0x060fe600000018ff */
[----:B------:R-:W5:Y:S03]  /*c4b0*/  LDSM.16.M88.4 R68, [R161+0x5000] ;  /* 0x00500000a144783b */ /* 0x000f660000000200 */
[C---:B---3--:R-:W-:Y:S01]  /*c4c0*/  HMMA.16816.F32 R20, R52.reuse, R16, RZ ;  /* 0x000000103414723c */ /* 0x048fe200000018ff */
[----:B------:R-:W3:Y:S04]  /*c4d0*/  LDSM.16.M88.4 R124, [R161+0x5800] ;  /* 0x00580000a17c783b */ /* 0x000ee80000000200 */
        /* <DEDUP_REMOVED lines=9> */
[----:B------:R-:W0:Y:S05]  /*c570*/  LDGDEPBAR ;  /* 0x00000000000079af */ /* 0x000e2a0000000000 */
[C---:B--2---:R-:W-:Y:S06]  /*c580*/  HMMA.16816.F32 R28, R120.reuse, R12, R28 ;  /* 0x0000000c781c723c */ /* 0x044fec000000181c */
[C---:B------:R-:W-:Y:S01]  /*c590*/  HMMA.16816.F32 R24, R120.reuse, R14, R24 ;  /* 0x0000000e7818723c */ /* 0x040fe20000001818 */
[----:B------:R-:W-:Y:S05]  /*c5a0*/  LDSM.16.M88.4 R12, [R144] ;  /* 0x00000000900c783b */ /* 0x000fea0000000200 */
[C---:B------:R-:W-:Y:S06]  /*c5b0*/  HMMA.16816.F32 R20, R120.reuse, R8, R20 ;  /* 0x000000087814723c */ /* 0x040fec0000001814 */
[C---:B------:R-:W-:Y:S01]  /*c5c0*/  HMMA.16816.F32 R16, R120.reuse, R10, R16 ;  /* 0x0000000a7810723c */ /* 0x040fe20000001810 */
[----:B------:R-:W1:Y:S05]  /*c5d0*/  LDSM.16.M88.4 R8, [R157] ;  /* 0x000000009d08783b */ /* 0x000e6a0000000200 */
[----:B------:R-:W-:Y:S01]  /*c5e0*/  HMMA.16816.F32 R32, R120, R46, R32 ;  /* 0x0000002e7820723c */ /* 0x000fe20000001820 */
[----:B------:R-:W2:Y:S05]  /*c5f0*/  LDSM.16.M88.4 R44, [R158+0x800] ;  /* 0x000800009e2c783b */ /* 0x000eaa0000000200 */
[----:B------:R-:W-:Y:S06]  /*c600*/  HMMA.16816.F32 R36, R4, R48, R36 ;  /* 0x000000300424723c */ /* 0x000fec0000001824 */
        /* <DEDUP_REMOVED lines=8> */
[C---:B---3--:R-:W-:Y:S06]  /*c690*/  HMMA.16816.F32 R64, R52.reuse, R124, RZ ;  /* 0x0000007c3440723c */ /* 0x048fec00000018ff */
[----:B------:R-:W-:Y:S01]  /*c6a0*/  HMMA.16816.F32 R52, R52, R126, RZ ;  /* 0x0000007e3434723c */ /* 0x000fe200000018ff */
[----:B------:R-:W3:Y:S05]  /*c6b0*/  LDSM.16.M88.4 R124, [R158+0x1000] ;  /* 0x001000009e7c783b */ /* 0x000eea0000000200 */
[----:B------:R-:W-:Y:S01]  /*c6c0*/  HMMA.16816.F32 R48, R4, R50, R32 ;  /* 0x000000320430723c */ /* 0x000fe20000001820 */
[----:B------:R-:W4:Y:S05]  /*c6d0*/  LDSM.16.M88.4 R32, [R144+0x800] ;  /* 0x000800009020783b */ /* 0x000f2a0000000200 */
[----:B-1----:R-:W-:Y:S06]  /*c6e0*/  HMMA.16816.F32 R36, R8, R12, R36 ;  /* 0x0000000c0824723c */ /* 0x002fec0000001824 */
[----:B--2---:R-:W-:Y:S01]  /*c6f0*/  HMMA.16816.F32 R28, R4, R44, R28 ;  /* 0x0000002c041c723c */ /* 0x004fe2000000181c */
[----:B------:R-:W-:Y:S01]  /*c700*/  IMAD.SHL.U32 R13, R57, 0x2, RZ ;  /* 0x00000002390d7824 */ /* 0x000fe200078e00ff */
[----:B------:R-:W-:-:S04]  /*c710*/  IADD3 R12, R41, 0x1, R176 ;  /* 0x00000001290c7810 */ /* 0x000fc80007ffe0b0 */
[----:B------:R-:W-:Y:S01]  /*c720*/  HMMA.16816.F32 R24, R4, R46, R24 ;  /* 0x0000002e0418723c */ /* 0x000fe20000001818 */
[----:B------:R-:W1:Y:S01]  /*c730*/  LDSM.16.M88.4 R44, [R158+0x1800] ;  /* 0x001800009e2c783b */ /* 0x000e620000000200 */
[----:B------:R-:W-:Y:S02]  /*c740*/  LOP3.LUT R13, R13, 0x6, RZ, 0xc0, !PT ;  /* 0x000000060d0d7812 */ /* 0x000fe400078ec0ff */
[----:B------:R-:W-:Y:S02]  /*c750*/  IADD3 R12, R61, R12, -R169 ;  /* 0x0000000c3d0c7210 */ /* 0x000fe40007ffe8a9 */
[----:B------:R-:W-:Y:S01]  /*c760*/  HMMA.16816.F32 R64, R120, R100, R64 ;  /* 0x000000647840723c */ /* 0x000fe20000001840 */
[----:B------:R-:W-:-:S05]  /*c770*/  IMAD.IADD R0, R2, 0x1, R13 ;  /* 0x0000000102007824 */ /* 0x000fca00078e020d */
[----:B------:R-:W-:Y:S01]  /*c780*/  HMMA.16816.F32 R52, R120, R102, R52 ;  /* 0x000000667834723c */ /* 0x000fe20000001834 */
[----:B------:R-:W2:Y:S05]  /*c790*/  LDSM.16.M88.4 R100, [R144+0x1000] ;  /* 0x001000009064783b */ /* 0x000eaa0000000200 */
[----:B------:R-:W-:Y:S06]  /*c7a0*/  HMMA.16816.F32 R48, R8, R14, R48 ;  /* 0x0000000e0830723c */ /* 0x000fec0000001830 */
[----:B------:R-:W-:Y:S01]  /*c7b0*/  HMMA.16816.F32 R96, R120, R116, R96 ;  /* 0x000000747860723c */ /* 0x000fe20000001860 */
[----:B------:R-:W-:-:S02]  /*c7c0*/  VIADD R14, R12, UR5 ;  /* 0x000000050c0e7c36 */ /* 0x000fc40008000000 */
[----:B------:R-:W-:-:S03]  /*c7d0*/  VIADD R12, R0, 0x1 ;  /* 0x00000001000c7836 */ /* 0x000fc60000000000 */
[C---:B------:R-:W-:Y:S01]  /*c7e0*/  VIMNMX R128, R14.reuse, R61, PT ;  /* 0x0000003d0e807248 */ /* 0x040fe20003fe0100 */
[C---:B---3--:R-:W-:Y:S01]  /*c7f0*/  HMMA.16816.F32 R20, R4.reuse, R124, R20 ;  /* 0x0000007c0414723c */ /* 0x048fe20000001814 */
[----:B------:R-:W-:Y:S02]  /*c800*/  VIADDMNMX R129, R14, 0x8, R61, PT ;  /* 0x000000080e817846 */ /* 0x000fe4000380013d */
[C---:B------:R-:W-:Y:S01]  /*c810*/  ISETP.GE.AND P1, PT, R12.reuse, R128, PT ;  /* 0x000000800c00720c */ /* 0x040fe20003f26270 */
[----:B------:R-:W-:Y:S01]  /*c820*/  LDSM.16.M88.4 R60, [R158+0x2000] ;  /* 0x002000009e3c783b */ /* 0x000fe20000000200 */
[----:B------:R-:W-:Y:S01]  /*c830*/  ISETP.GE.AND P0, PT, R12, R129, PT ;  /* 0x000000810c00720c */ /* 0x000fe20003f06270 */
[C---:B------:R-:W-:Y:S01]  /*c840*/  VIADD R12, R0.reuse, 0x8 ;  /* 0x00000008000c7836 */ /* 0x040fe20000000000 */
[----:B------:R-:W-:Y:S01]  /*c850*/  HMMA.16816.F32 R16, R4, R126, R16 ;  /* 0x0000007e0410723c */ /* 0x000fe20000001810 */
[----:B------:R-:W-:Y:S01]  /*c860*/  FSEL R132, R37, -INF , !P1 ;  /* 0xff80000025847808 */ /* 0x000fe20004800000 */
[----:B------:R-:W-:Y:S01]  /*c870*/  VIADD R37, R0, 0x19 ;  /* 0x0000001900257836 */ /* 0x000fe20000000000 */
[----:B------:R-:W-:-:S02]  /*c880*/  P2R R58, PR, RZ, 0x1 ;  /* 0x00000001ff3a7803 */ /* 0x000fc40000000000 */
[C---:B------:R-:W-:Y:S01]  /*c890*/  ISETP.GE.AND P0, PT, R12.reuse, R128, PT ;  /* 0x000000800c00720c */ /* 0x040fe20003f06270 */
[----:B------:R-:W-:Y:S01]  /*c8a0*/  HMMA.16816.F32 R92, R120, R118, R92 ;  /* 0x00000076785c723c */ /* 0x000fe2000000185c */
[----:B------:R-:W-:Y:S02]  /*c8b0*/  ISETP.GE.AND P2, PT, R12, R129, PT ;  /* 0x000000810c00720c */ /* 0x000fe40003f46270 */
[----:B------:R-:W3:Y:S01]  /*c8c0*/  LDSM.16.M88.4 R12, [R144+0x1800] ;  /* 0x00180000900c783b */ /* 0x000ee20000000200 */
[----:B------:R-:W-:Y:S02]  /*c8d0*/  FSEL R40, R48, -INF , !P0 ;  /* 0xff80000030287808 */ /* 0x000fe40004000000 */
[----:B----4-:R-:W-:Y:S01]  /*c8e0*/  HMMA.16816.F32 R28, R8, R32, R28 ;  /* 0x00000020081c723c */ /* 0x010fe2000000181c */
[----:B------:R-:W-:-:S05]  /*c8f0*/  FSEL R41, R50, -INF , !P2 ;  /* 0xff80000032297808 */ /* 0x000fca0005000000 */
[----:B------:R-:W-:Y:S01]  /*c900*/  HMMA.16816.F32 R24, R8, R34, R24 ;  /* 0x000000220818723c */ /* 0x000fe20000001818 */
[C---:B------:R-:W-:Y:S02]  /*c910*/  VIADD R33, R0.reuse, 0x9 ;  /* 0x0000000900217836 */ /* 0x040fe40000000000 */
[----:B------:R-:W-:-:S03]  /*c920*/  VIADD R32, R0, 0x10 ;  /* 0x0000001000207836 */ /* 0x000fc60000000000 */
[CC--:B------:R-:W-:Y:S01]  /*c930*/  ISETP.GE.AND P3, PT, R33.reuse, R128.reuse, PT ;  /* 0x000000802100720c */ /* 0x0c0fe20003f66270 */
[----:B-1----:R-:W-:Y:S01]  /*c940*/  HMMA.16816.F32 R96, R4, R44, R96 ;  /* 0x0000002c0460723c */ /* 0x002fe20000001860 */
[-C--:B------:R-:W-:Y:S01]  /*c950*/  ISETP.GE.AND P4, PT, R33, R129.reuse, PT ;  /* 0x000000812100720c */ /* 0x080fe20003f86270 */
[----:B------:R-:W-:Y:S01]  /*c960*/  VIADD R33, R0, 0x11 ;  /* 0x0000001100217836 */ /* 0x000fe20000000000 */
[C---:B------:R-:W-:Y:S02]  /*c970*/  ISETP.GE.AND P5, PT, R32.reuse, R128, PT ;  /* 0x000000802000720c */ /* 0x040fe40003fa6270 */
[----:B------:R-:W-:Y:S01]  /*c980*/  ISETP.GE.AND P0, PT, R32, R129, PT ;  /* 0x000000812000720c */ /* 0x000fe20003f06270 */
[----:B------:R-:W-:Y:S01]  /*c990*/  VIADD R32, R0, 0x18 ;  /* 0x0000001800207836 */ /* 0x000fe20000000000 */
[----:B------:R-:W-:Y:S01]  /*c9a0*/  FSEL R134, R49, -INF , !P3 ;  /* 0xff80000031867808 */ /* 0x000fe20005800000 */
[----:B--2---:R-:W-:Y:S01]  /*c9b0*/  HMMA.16816.F32 R20, R8, R100, R20 ;  /* 0x000000640814723c */ /* 0x004fe20000001814 */
[----:B------:R-:W-:-:S02]  /*c9c0*/  FSEL R135, R51, -INF , !P4 ;  /* 0xff80000033877808 */ /* 0x000fc40006000000 */
[CC--:B------:R-:W-:Y:S02]  /*c9d0*/  ISETP.GE.AND P1, PT, R33.reuse, R128.reuse, PT ;  /* 0x000000802100720c */ /* 0x0c0fe40003f26270 */
[-C--:B------:R-:W-:Y:S01]  /*c9e0*/  ISETP.GE.AND P2, PT, R33, R129.reuse, PT ;  /* 0x000000812100720c */ /* 0x080fe20003f46270 */
[----:B------:R-:W-:Y:S01]  /*c9f0*/  HMMA.16816.F32 R88, R120, R112, R88 ;  /* 0x000000707858723c */ /* 0x000fe20000001858 */
[C---:B------:R-:W-:Y:S02]  /*ca00*/  ISETP.GE.AND P3, PT, R32.reuse, R128, PT ;  /* 0x000000802000720c */ /* 0x040fe40003f66270 */
[----:B------:R-:W-:Y:S02]  /*ca10*/  ISETP.GE.AND P4, PT, R32, R129, PT ;  /* 0x000000812000720c */ /* 0x000fe40003f86270 */
[----:B------:R-:W1:Y:S01]  /*ca20*/  LDSM.16.M88.4 R32, [R158+0x2800] ;  /* 0x002800009e20783b */ /* 0x000e620000000200 */
[----:B------:R-:W-:Y:S01]  /*ca30*/  HMMA.16816.F32 R16, R8, R102, R16 ;  /* 0x000000660810723c */ /* 0x000fe20000001810 */
[----:B------:R-:W-:Y:S01]  /*ca40*/  FSEL R138, R28, -INF , !P5 ;  /* 0xff8000001c8a7808 */ /* 0x000fe20006800000 */
[----:B------:R-:W-:Y:S01]  /*ca50*/  VIADD R28, R0, 0x20 ;  /* 0x00000020001c7836 */ /* 0x000fe20000000000 */
[----:B------:R-:W-:-:S02]  /*ca60*/  FSEL R131, R30, -INF , !P0 ;  /* 0xff8000001e837808 */ /* 0x000fc40004000000 */
[----:B------:R-:W-:Y:S01]  /*ca70*/  FSEL R142, R24, -INF , !P3 ;  /* 0xff800000188e7808 */ /* 0x000fe20005800000 */
[----:B------:R-:W-:Y:S01]  /*ca80*/  HMMA.16816.F32 R92, R4, R46, R92 ;  /* 0x0000002e045c723c */ /* 0x000fe2000000185c */
[C---:B------:R-:W-:Y:S01]  /*ca90*/  ISETP.GE.AND P5, PT, R37.reuse, R128, PT ;  /* 0x000000802500720c */ /* 0x040fe20003fa6270 */
[----:B------:R-:W-:Y:S01]  /*caa0*/  VIADD R24, R0, 0x28 ;  /* 0x0000002800187836 */ /* 0x000fe20000000000 */
[----:B------:R-:W-:Y:S01]  /*cab0*/  ISETP.GE.AND P0, PT, R37, R129, PT ;  /* 0x000000812500720c */ /* 0x000fe20003f06270 */
[----:B------:R-:W2:Y:S01]  /*cac0*/  LDSM.16.M88.4 R44, [R144+0x2000] ;  /* 0x00200000902c783b */ /* 0x000ea20000000200 */
[----:B------:R-:W-:Y:S01]  /*cad0*/  FSEL R140, R29, -INF , !P1 ;  /* 0xff8000001d8c7808 */ /* 0x000fe20004800000 */
[----:B------:R-:W-:Y:S01]  /*cae0*/  HMMA.16816.F32 R84, R120, R114, R84 ;  /* 0x000000727854723c */ /* 0x000fe20000001854 */
[----:B------:R-:W-:Y:S02]  /*caf0*/  FSEL R127, R31, -INF , !P2 ;  /* 0xff8000001f7f7808 */ /* 0x000fe40005000000 */
[----:B------:R-:W-:-:S02]  /*cb00*/  FSEL R136, R25, -INF , !P5 ;  /* 0xff80000019887808 */ /* 0x000fc40006800000 */
[----:B------:R-:W-:Y:S01]  /*cb10*/  FSEL R137, R27, -INF , !P0 ;  /* 0xff8000001b897808 */ /* 0x000fe20004000000 */
[----:B------:R-:W-:Y:S01]  /*cb20*/  HMMA.16816.F32 R80, R120, R108, R80 ;  /* 0x0000006c7850723c */ /* 0x000fe20000001850 */
[CC--:B------:R-:W-:Y:S02]  /*cb30*/  ISETP.GE.AND P1, PT, R28.reuse, R128.reuse, PT ;  /* 0x000000801c00720c */ /* 0x0c0fe40003f26270 */
[-C--:B------:R-:W-:Y:S01]  /*cb40*/  ISETP.GE.AND P2, PT, R28, R129.reuse, PT ;  /* 0x000000811c00720c */ /* 0x080fe20003f46270 */
[----:B------:R-:W-:Y:S01]  /*cb50*/  VIADD R28, R0, 0x21 ;  /* 0x00000021001c7836 */ /* 0x000fe20000000000 */
[----:B------:R-:W-:Y:S01]  /*cb60*/  FSEL R133, R26, -INF , !P4 ;  /* 0xff8000001a857808 */ /* 0x000fe20006000000 */
[----:B---3--:R-:W-:Y:S01]  /*cb70*/  HMMA.16816.F32 R96, R8, R12, R96 ;  /* 0x0000000c0860723c */ /* 0x008fe20000001860 */
[C---:B------:R-:W-:Y:S02]  /*cb80*/  ISETP.GE.AND P5, PT, R24.reuse, R128, PT ;  /* 0x000000801800720c */ /* 0x040fe40003fa6270 */
[----:B------:R-:W-:-:S02]  /*cb90*/  ISETP.GE.AND P0, PT, R24, R129, PT ;  /* 0x000000811800720c */ /* 0x000fc40003f06270 */
[----:B------:R-:W3:Y:S01]  /*cba0*/  LDSM.16.M88.4 R24, [R158+0x3000] ;  /* 0x003000009e18783b */ /* 0x000ee20000000200 */
[-C--:B------:R-:W-:Y:S01]  /*cbb0*/  ISETP.GE.AND P3, PT, R28, R128.reuse, PT ;  /* 0x000000801c00720c */ /* 0x080fe20003f66270 */
[----:B------:R-:W-:Y:S01]  /*cbc0*/  VIADD R13, R0, 0x29 ;  /* 0x00000029000d7836 */ /* 0x000fe20000000000 */
[----:B------:R-:W-:Y:S01]  /*cbd0*/  ISETP.GE.AND P4, PT, R28, R129, PT ;  /* 0x000000811c00720c */ /* 0x000fe20003f86270 */
[----:B------:R-:W-:Y:S01]  /*cbe0*/  VIADD R12, R0, 0x30 ;  /* 0x00000030000c7836 */ /* 0x000fe20000000000 */
[C---:B------:R-:W-:Y:S01]  /*cbf0*/  HMMA.16816.F32 R76, R120.reuse, R110, R76 ;  /* 0x0000006e784c723c */ /* 0x040fe2000000184c */
[----:B------:R-:W-:Y:S01]  /*cc00*/  FSEL R126, R20, -INF , !P1 ;  /* 0xff800000147e7808 */ /* 0x000fe20004800000 */
[----:B------:R-:W4:Y:S01]  /*cc10*/  LDSM.16.M88.4 R28, [R144+0x2800] ;  /* 0x00280000901c783b */ /* 0x000f220000000200 */
[----:B------:R-:W-:Y:S01]  /*cc20*/  FSEL R51, R22, -INF , !P2 ;  /* 0xff80000016337808 */ /* 0x000fe20005000000 */
[----:B------:R-:W-:Y:S01]  /*cc30*/  VIADD R20, R0, 0x40 ;  /* 0x0000004000147836 */ /* 0x000fe20000000000 */
[----:B------:R-:W-:Y:S01]  /*cc40*/  FSEL R59, R23, -INF , !P4 ;  /* 0xff800000173b7808 */ /* 0x000fe20006000000 */
[----:B------:R-:W-:Y:S01]  /*cc50*/  HMMA.16816.F32 R72, R120, R104, R72 ;  /* 0x000000687848723c */ /* 0x000fe20000001848 */
[----:B------:R-:W-:-:S02]  /*cc60*/  ISETP.GE.AND P1, PT, R13, R128, PT ;  /* 0x000000800d00720c */ /* 0x000fc40003f26270 */
[-C--:B------:R-:W-:Y:S01]  /*cc70*/  ISETP.GE.AND P2, PT, R13, R129.reuse, PT ;  /* 0x000000810d00720c */ /* 0x080fe20003f46270 */
[----:B------:R-:W-:Y:S01]  /*cc80*/  VIADD R13, R0, 0x31 ;  /* 0x00000031000d7836 */ /* 0x000fe20000000000 */
[-C--:B------:R-:W-:Y:S01]  /*cc90*/  ISETP.GE.AND P4, PT, R12, R129.reuse, PT ;  /* 0x000000810c00720c */ /* 0x080fe20003f86270 */
[----:B------:R-:W-:Y:S01]  /*cca0*/  HMMA.16816.F32 R68, R120, R106, R68 ;  /* 0x0000006a7844723c */ /* 0x000fe20000001844 */
[----:B------:R-:W-:Y:S02]  /*ccb0*/  FSEL R124, R16, -INF , !P5 ;  /* 0xff800000107c7808 */ /* 0x000fe40006800000 */
[----:B------:R-:W-:Y:S02]  /*ccc0*/  FSEL R57, R18, -INF , !P0 ;  /* 0xff80000012397808 */ /* 0x000fe40004000000 */
[----:B------:R-:W-:Y:S01]  /*ccd0*/  FSEL R130, R17, -INF , !P1 ;  /* 0xff80000011827808 */ /* 0x000fe20004800000 */
[----:B------:R-:W-:Y:S01]  /*cce0*/  HMMA.16816.F32 R88, R4, R60, R88 ;  /* 0x0000003c0458723c */ /* 0x000fe20000001858 */
[----:B------:R-:W-:Y:S01]  /*ccf0*/  FSEL R122, R21, -INF , !P3 ;  /* 0xff800000157a7808 */ /* 0x000fe20005800000 */
[----:B------:R-:W-:Y:S01]  /*cd00*/  VIADD R21, R0, 0x39 ;  /* 0x0000003900157836 */ /* 0x000fe20000000000 */
[-C--:B------:R-:W-:Y:S01]  /*cd10*/  ISETP.GE.AND P3, PT, R12, R128.reuse, PT ;  /* 0x000000800c00720c */ /* 0x080fe20003f66270 */
[----:B------:R-:W-:Y:S01]  /*cd20*/  VIADD R12, R0, 0x38 ;  /* 0x00000038000c7836 */ /* 0x000fe20000000000 */
[----:B------:R-:W-:Y:S01]  /*cd30*/  FSEL R125, R19, -INF , !P2 ;  /* 0xff800000137d7808 */ /* 0x000fe20005000000 */
[----:B------:R-:W-:Y:S01]  /*cd40*/  HMMA.16816.F32 R92, R8, R14, R92 ;  /* 0x0000000e085c723c */ /* 0x000fe2000000185c */
[C---:B------:R-:W-:Y:S01]  /*cd50*/  ISETP.GE.AND P5, PT, R13.reuse, R128, PT ;  /* 0x000000800d00720c */ /* 0x040fe20003fa6270 */
[----:B------:R-:W-:Y:S01]  /*cd60*/  LDSM.16.M88.4 R16, [R144+0x3000] ;  /* 0x003000009010783b */ /* 0x000fe20000000200 */
[----:B------:R-:W-:-:S02]  /*cd70*/  ISETP.GE.AND P0, PT, R13, R129, PT ;  /* 0x000000810d00720c */ /* 0x000fc40003f06270 */
[C---:B------:R-:W-:Y:S01]  /*cd80*/  ISETP.GE.AND P1, PT, R12.reuse, R128, PT ;  /* 0x000000800c00720c */ /* 0x040fe20003f26270 */
[C---:B------:R-:W-:Y:S01]  /*cd90*/  HMMA.16816.F32 R84, R4.reuse, R62, R84 ;  /* 0x0000003e0454723c */ /* 0x040fe20000001854 */
[----:B------:R-:W-:Y:S02]  /*cda0*/  ISETP.GE.AND P2, PT, R12, R129, PT ;  /* 0x000000810c00720c */ /* 0x000fe40003f46270 */
[----:B------:R-:W5:Y:S01]  /*cdb0*/  LDSM.16.M88.4 R12, [R158+0x3800] ;  /* 0x003800009e0c783b */ /* 0x000f620000000200 */
[----:B------:R-:W-:Y:S02]  /*cdc0*/  FSEL R123, R99, -INF , !P0 ;  /* 0xff800000637b7808 */ /* 0x000fe40004000000 */
[----:B-1----:R-:W-:Y:S01]  /*cdd0*/  HMMA.16816.F32 R80, R4, R32, R80 ;  /* 0x000000200450723c */ /* 0x002fe20000001850 */
[----:B------:R-:W-:Y:S02]  /*cde0*/  FSEL R62, R97, -INF , !P5 ;  /* 0xff800000613e7808 */ /* 0x000fe40006800000 */
[----:B------:R-:W-:-:S02]  /*cdf0*/  FSEL R60, R96, -INF , !P3 ;  /* 0xff800000603c7808 */ /* 0x000fc40005800000 */
[----:B------:R-:W-:Y:S01]  /*ce00*/  FSEL R101, R98, -INF , !P4 ;  /* 0xff80000062657808 */ /* 0x000fe20006000000 */
[----:B------:R-:W-:Y:S01]  /*ce10*/  HMMA.16816.F32 R76, R4, R34, R76 ;  /* 0x00000022044c723c */ /* 0x000fe2000000184c */
[CC--:B------:R-:W-:Y:S02]  /*ce20*/  ISETP.GE.AND P5, PT, R20.reuse, R128.reuse, PT ;  /* 0x000000801400720c */ /* 0x0c0fe40003fa6270 */
        /* <DEDUP_REMOVED lines=8> */
[C---:B---3--:R-:W-:Y:S01]  /*ceb0*/  HMMA.16816.F32 R72, R4.reuse, R24, R72 ;  /* 0x000000180448723c */ /* 0x048fe20000001848 */
[CC--:B------:R-:W-:Y:S02]  /*cec0*/  ISETP.GE.AND P3, PT, R20.reuse, R128.reuse, PT ;  /* 0x000000801400720c */ /* 0x0c0fe40003f66270 */
[----:B------:R-:W-:Y:S01]  /*ced0*/  ISETP.GE.AND P4, PT, R20, R129, PT ;  /* 0x000000811400720c */ /* 0x000fe20003f86270 */
[----:B------:R-:W-:Y:S01]  /*cee0*/  VIADD R20, R0, 0x49 ;  /* 0x0000004900147836 */ /* 0x000fe20000000000 */
[----:B------:R-:W-:Y:S01]  /*cef0*/  FSEL R102, R92, -INF , !P1 ;  /* 0xff8000005c667808 */ /* 0x000fe20004800000 */
[----:B------:R-:W-:Y:S01]  /*cf00*/  HMMA.16816.F32 R68, R4, R26, R68 ;  /* 0x0000001a0444723c */ /* 0x000fe20000001844 */
[----:B------:R-:W1:Y:S01]  /*cf10*/  LDSM.16.M88.4 R24, [R144+0x3800] ;  /* 0x003800009018783b */ /* 0x000e620000000200 */
[----:B------:R-:W-:Y:S01]  /*cf20*/  ISETP.GE.AND P1, PT, R21, R128, PT ;  /* 0x000000801500720c */ /* 0x000fe20003f26270 */
[----:B------:R-:W-:-:S04]  /*cf30*/  DEPBAR.LE SB0, 0x0 ;  /* 0x000080000000791a */ /* 0x000fc80000000000 */
[C---:B------:R-:W-:Y:S01]  /*cf40*/  HMMA.16816.F32 R84, R8.reuse, R46, R84 ;  /* 0x0000002e0854723c */ /* 0x040fe20000001854 */
[----:B------:R-:W-:Y:S02]  /*cf50*/  FSEL R103, R94, -INF , !P2 ;  /* 0xff8000005e677808 */ /* 0x000fe40005000000 */
[-C--:B------:R-:W-:Y:S01]  /*cf60*/  ISETP.GE.AND P2, PT, R21, R129.reuse, PT ;  /* 0x000000811500720c */ /* 0x080fe20003f46270 */
[----:B------:R-:W-:Y:S01]  /*cf70*/  VIADD R21, R0, 0x51 ;  /* 0x0000005100157836 */ /* 0x000fe20000000000 */
[----:B------:R-:W-:Y:S01]  /*cf80*/  FSEL R104, R88, -INF , !P5 ;  /* 0xff80000058687808 */ /* 0x000fe20006800000 */
[C---:B----4-:R-:W-:Y:S01]  /*cf90*/  HMMA.16816.F32 R80, R8.reuse, R28, R80 ;  /* 0x0000001c0850723c */ /* 0x050fe20000001850 */
[----:B------:R-:W-:Y:S02]  /*cfa0*/  FSEL R113, R90, -INF , !P0 ;  /* 0xff8000005a717808 */ /* 0x000fe40004000000 */
[C---:B------:R-:W-:Y:S02]  /*cfb0*/  ISETP.GE.AND P5, PT, R20.reuse, R128, PT ;  /* 0x000000801400720c */ /* 0x040fe40003fa6270 */
[----:B------:R-:W-:Y:S01]  /*cfc0*/  ISETP.GE.AND P0, PT, R20, R129, PT ;  /* 0x000000811400720c */ /* 0x000fe20003f06270 */
[----:B------:R-:W-:Y:S01]  /*cfd0*/  HMMA.16816.F32 R76, R8, R30, R76 ;  /* 0x0000001e084c723c */ /* 0x000fe2000000184c */
[----:B------:R-:W-:Y:S01]  /*cfe0*/  VIADD R20, R0, 0x50 ;  /* 0x0000005000147836 */ /* 0x000fe20000000000 */
[----:B------:R-:W-:-:S02]  /*cff0*/  FSEL R106, R89, -INF , !P1 ;  /* 0xff800000596a7808 */ /* 0x000fc40004800000 */
[----:B------:R-:W-:Y:S02]  /*d000*/  FSEL R117, R91, -INF , !P2 ;  /* 0xff8000005b757808 */ /* 0x000fe40005000000 */
        /* <DEDUP_REMOVED lines=26> */
[-C--:B------:R-:W-:Y:S01]  /*d1b0*/  ISETP.GE.AND P3, PT, R21, R128.reuse, PT ;  /* 0x000000801500720c */ /* 0x080fe20003f66270 */
[C---:B-1----:R-:W-:Y:S01]  /*d1c0*/  HMMA.16816.F32 R4, R8.reuse, R24, R64 ;  /* 0x000000180804723c */ /* 0x042fe20000001840 */
[----:B------:R-:W-:Y:S02]  /*d1d0*/  FSEL R119, R87, -INF , !P0 ;  /* 0xff80000057777808 */ /* 0x000fe40004000000 */
[----:B------:R-:W-:Y:S02]  /*d1e0*/  FSEL R111, R82, -INF , !P2 ;  /* 0xff800000526f7808 */ /* 0x000fe40005000000 */
[C---:B------:R-:W-:Y:S01]  /*d1f0*/  ISETP.GE.AND P2, PT, R13.reuse, R128, PT ;  /* 0x000000800d00720c */ /* 0x040fe20003f46270 */
[----:B------:R-:W-:Y:S01]  /*d200*/  HMMA.16816.F32 R24, R8, R26, R52 ;  /* 0x0000001a0818723c */ /* 0x000fe20000001834 */
[----:B------:R-:W-:-:S02]  /*d210*/  ISETP.GE.AND P0, PT, R13, R129, PT ;  /* 0x000000810d00720c */ /* 0x000fc40003f06270 */
[----:B------:R-:W-:Y:S02]  /*d220*/  FSEL R112, R81, -INF , !P3 ;  /* 0xff80000051707808 */ /* 0x000fe40005800000 */
[----:B------:R-:W-:Y:S02]  /*d230*/  P2R R13, PR, RZ, 0x2 ;  /* 0x00000002ff0d7803 */ /* 0x000fe40000000000 */
[----:B------:R-:W-:Y:S01]  /*d240*/  ISETP.GE.AND P3, PT, R12, R128, PT ;  /* 0x000000800c00720c */ /* 0x000fe20003f66270 */
[----:B------:R-:W-:Y:S01]  /*d250*/  VIADD R8, R0, 0x78 ;  /* 0x0000007800087836 */ /* 0x000fe20000000000 */
[----:B------:R-:W-:Y:S01]  /*d260*/  ISETP.GE.AND P1, PT, R12, R129, PT ;  /* 0x000000810c00720c */ /* 0x000fe20003f26270 */
[----:B------:R-:W-:Y:S01]  /*d270*/  VIADD R12, R0, 0x70 ;  /* 0x00000070000c7836 */ /* 0x000fe20000000000 */
[----:B------:R-:W-:Y:S02]  /*d280*/  FSEL R63, R74, -INF , !P6 ;  /* 0xff8000004a3f7808 */ /* 0x000fe40007000000 */
[----:B------:R-:W-:-:S02]  /*d290*/  FSEL R22, R68, -INF , !P3 ;  /* 0xff80000044167808 */ /* 0x000fc40005800000 */
[C---:B------:R-:W-:Y:S02]  /*d2a0*/  ISETP.GE.AND P6, PT, R12.reuse, R128, PT ;  /* 0x000000800c00720c */ /* 0x040fe40003fc6270 */
[-C--:B------:R-:W-:Y:S01]  /*d2b0*/  ISETP.GE.AND P3, PT, R12, R129.reuse, PT ;  /* 0x000000810c00720c */ /* 0x080fe20003f66270 */
[----:B------:R-:W-:Y:S01]  /*d2c0*/  VIADD R12, R0, 0x71 ;  /* 0x00000071000c7836 */ /* 0x000fe20000000000 */
[----:B------:R-:W-:Y:S02]  /*d2d0*/  FSEL R23, R70, -INF , !P1 ;  /* 0xff80000046177808 */ /* 0x000fe40004800000 */
[----:B------:R-:W-:Y:S02]  /*d2e0*/  FSEL R100, R72, -INF , !P4 ;  /* 0xff80000048647808 */ /* 0x000fe40006000000 */
[----:B------:R-:W-:Y:S02]  /*d2f0*/  ISETP.GE.AND P1, PT, R12, R129, PT ;  /* 0x000000810c00720c */ /* 0x000fe40003f26270 */
[----:B------:R-:W-:-:S02]  /*d300*/  FSEL R105, R79, -INF , !P0 ;  /* 0xff8000004f697808 */ /* 0x000fc40004000000 */
[----:B------:R-:W-:Y:S02]  /*d310*/  P2R R10, PR, RZ, 0x2 ;  /* 0x00000002ff0a7803 */ /* 0x000fe40000000000 */
[----:B------:R-:W-:Y:S02]  /*d320*/  ISETP.NE.AND P4, PT, R58, RZ, PT ;  /* 0x000000ff3a00720c */ /* 0x000fe40003f85270 */
[----:B------:R-:W-:Y:S01]  /*d330*/  ISETP.NE.AND P0, PT, R13, RZ, PT ;  /* 0x000000ff0d00720c */ /* 0x000fe20003f05270 */
[----:B------:R-:W-:Y:S01]  /*d340*/  VIADD R13, R0, 0x69 ;  /* 0x00000069000d7836 */ /* 0x000fe20000000000 */
[----:B------:R-:W-:Y:S02]  /*d350*/  FSEL R58, R4, -INF , !P6 ;  /* 0xff800000043a7808 */ /* 0x000fe40007000000 */
[----:B------:R-:W-:Y:S02]  /*d360*/  ISETP.NE.AND P6, PT, R10, RZ, PT ;  /* 0x000000ff0a00720c */ /* 0x000fe40003fc5270 */
[----:B------:R-:W-:-:S02]  /*d370*/  FSEL R108, R77, -INF , !P2 ;  /* 0xff8000004d6c7808 */ /* 0x000fc40005000000 */
[----:B------:R-:W-:Y:S02]  /*d380*/  FSEL R64, R73, -INF , !P0 ;  /* 0xff80000049407808 */ /* 0x000fe40004000000 */
[----:B------:R-:W-:Y:S02]  /*d390*/  FSEL R37, R7, -INF , !P6 ;  /* 0xff80000007257808 */ /* 0x000fe40007000000 */
[C---:B------:R-:W-:Y:S02]  /*d3a0*/  ISETP.GE.AND P2, PT, R13.reuse, R128, PT ;  /* 0x000000800d00720c */ /* 0x040fe40003f46270 */
[----:B------:R-:W-:Y:S02]  /*d3b0*/  ISETP.GE.AND P0, PT, R13, R129, PT ;  /* 0x000000810d00720c */ /* 0x000fe40003f06270 */
[----:B------:R-:W-:Y:S02]  /*d3c0*/  ISETP.GT.AND P6, PT, R174, R163, PT ;  /* 0x000000a3ae00720c */ /* 0x000fe40003fc4270 */
[----:B------:R-:W-:-:S02]  /*d3d0*/  FSEL R20, R69, -INF , !P2 ;  /* 0xff80000045147808 */ /* 0x000fc40005000000 */
[----:B------:R-:W-:Y:S02]  /*d3e0*/  FSEL R21, R71, -INF , !P0 ;  /* 0xff80000047157808 */ /* 0x000fe40004000000 */
[CC--:B------:R-:W-:Y:S02]  /*d3f0*/  ISETP.GE.AND P0, PT, R0.reuse, R128.reuse, PT ;  /* 0x000000800000720c */ /* 0x0c0fe40003f06270 */
[C---:B------:R-:W-:Y:S01]  /*d400*/  ISETP.GE.AND P2, PT, R0.reuse, R129, PT ;  /* 0x000000810000720c */ /* 0x040fe20003f46270 */
[----:B------:R-:W-:Y:S01]  /*d410*/  VIADD R0, R0, 0x79 ;  /* 0x0000007900007836 */ /* 0x000fe20000000000 */
[----:B------:R-:W-:Y:S02]  /*d420*/  FSEL R61, R75, -INF , !P5 ;  /* 0xff8000004b3d7808 */ /* 0x000fe40006800000 */
[----:B------:R-:W-:Y:S02]  /*d430*/  ISETP.GE.AND P5, PT, R12, R128, PT ;  /* 0x000000800c00720c */ /* 0x000fe40003fa6270 */
        /* <DEDUP_REMOVED lines=75> */
.L_x_7399:
[----:B------:R-:W-:Y:S02]  /*d8f0*/  ULDC UR10, c[0x0][0x248] ;  /* 0x00009200000a7ab9 */ /* 0x000fe40000000800 */
[----:B------:R-:W-:-:S06]  /*d900*/  USHF.L.U32 UR5, UR10, 0x7, URZ ;  /* 0x000000070a057899 */ /* 0x000fcc000800063f */
[----:B------:R-:W-:-:S04]  /*d910*/  IADD3 R10, RZ, -UR5, RZ ;  /* 0x80000005ff0a7c10 */ /* 0x000fc8000fffe0ff */
[----:B------:R-:W-:-:S07]  /*d920*/  SHF.R.S32.HI R0, RZ, 0x1f, R10 ;  /* 0x0000001fff007819 */ /* 0x000fce000001140a */
.L_x_7400:
        /* <DEDUP_REMOVED lines=31> */
.L_x_7398:
        /* <DEDUP_REMOVED lines=466> */
.L_x_7402:
[----:B------:R-:W-:Y:S02]  /*f840*/  ULDC UR8, c[0x0][0x250] ;  /* 0x0000940000087ab9 */ /* 0x000fe40000000800 */
[----:B------:R-:W-:-:S06]  /*f850*/  USHF.L.U32 UR4, UR8, 0x7, URZ ;  /* 0x0000000708047899 */ /* 0x000fcc000800063f */
[----:B------:R-:W-:-:S04]  /*f860*/  IADD3 R8, RZ, -UR4, RZ ;  /* 0x80000004ff087c10 */ /* 0x000fc8000fffe0ff */
[----:B------:R-:W-:-:S07]  /*f870*/  SHF.R.S32.HI R3, RZ, 0x1f, R8 ;  /* 0x0000001fff037819 */ /* 0x000fce0000011408 */
.L_x_7403:
        /* <DEDUP_REMOVED lines=34> */
[----:B------:R-:W-:-:S03]  /*faa0*/  LOP3.LUT R186, R3, 0x6, RZ, 0xc0, !PT ;  /* 0x0000000603ba7812 */ /* 0x000fc600078ec0ff */
[----:B------:R1:W-:Y:S01]  /*fab0*/  LDGSTS.E.BYPASS.LTC128B.128 [R175+0x9800], desc[UR6][R34.64] ;  /* 0x0980000022af7fae */ /* 0x0003e2000b901d46 */
[C---:B------:R-:W-:Y:S02]  /*fac0*/  LOP3.LUT R181, R141.reuse, R186, RZ, 0xfc, !PT ;  /* 0x000000ba8db57212 */ /* 0x040fe400078efcff */
[----:B------:R-:W-:Y:S01]  /*fad0*/  LOP3.LUT R3, R141, 0x8, R186, 0xfe, !PT ;  /* 0x000000088d037812 */ /* 0x000fe200078efeba */
[----:B------:R-:W-:Y:S01]  /*fae0*/  LDSM.16.M88.4 R24, [R162] ;  /* 0x00000000a218783b */ /* 0x000fe20000000200 */
[-C--:B------:R-:W-:Y:S02]  /*faf0*/  ISETP.GE.AND P1, PT, R181, R128.reuse, PT ;  /* 0x00000080b500720c */ /* 0x080fe40003f26270 */
[CC--:B------:R-:W-:Y:S01]  /*fb00*/  ISETP.GE.AND P0, PT, R3.reuse, R129.reuse, PT ;  /* 0x000000810300720c */ /* 0x0c0fe20003f06270 */
[----:B--2---:R-:W4:Y:S01]  /*fb10*/  LDSM.16.M88.4 R8, [R161+0x2800] ;  /* 0x00280000a108783b */ /* 0x004f220000000200 */
[----:B------:R-:W-:Y:S02]  /*fb20*/  ISETP.GE.AND P6, PT, R3, R128, PT ;  /* 0x000000800300720c */ /* 0x000fe40003fc6270 */
[----:B------:R-:W-:Y:S01]  /*fb30*/  P2R R3, PR, RZ, 0x1 ;  /* 0x00000001ff037803 */ /* 0x000fe20000000000 */
[----:B------:R-:W-:Y:S01]  /*fb40*/  LDSM.16.M88.4 R108, [R160] ;  /* 0x00000000a06c783b */ /* 0x000fe20000000200 */
[----:B------:R-:W-:-:S03]  /*fb50*/  ISETP.GE.AND P0, PT, R181, R129, PT ;  /* 0x00000081b500720c */ /* 0x000fc60003f06270 */
[----:B---3--:R-:W-:Y:S04]  /*fb60*/  LDSM.16.M88.4 R4, [R155+0x2800] ;  /* 0x002800009b04783b */ /* 0x008fe80000000200 */
[----:B------:R-:W-:Y:S04]  /*fb70*/  LDSM.16.M88.4 R64, [R161+0x3000] ;  /* 0x00300000a140783b */ /* 0x000fe80000000200 */
[----:B------:R-:W2:Y:S04]  /*fb80*/  LDSM.16.M88.4 R56, [R161+0x3800] ;  /* 0x00380000a138783b */ /* 0x000ea80000000200 */
[----:B------:R-:W3:Y:S04]  /*fb90*/  LDSM.16.M88.4 R48, [R161+0x4000] ;  /* 0x00400000a130783b */ /* 0x000ee80000000200 */
[----:B------:R-:W5:Y:S04]  /*fba0*/  LDSM.16.M88.4 R16, [R161+0x2000] ;  /* 0x00200000a110783b */ /* 0x000f680000000200 */
[----:B------:R-:W5:Y:S04]  /*fbb0*/  LDSM.16.M88.4 R120, [R155+0x3000] ;  /* 0x003000009b78783b */ /* 0x000f680000000200 */
[----:B------:R-:W5:Y:S04]  /*fbc0*/  LDSM.16.M88.4 R112, [R155+0x3800] ;  /* 0x003800009b70783b */ /* 0x000f680000000200 */
[----:B------:R-:W5:Y:S01]  /*fbd0*/  LDSM.16.M88.4 R104, [R155+0x4000] ;  /* 0x004000009b68783b */ /* 0x000f620000000200 */
[C---:B----4-:R-:W-:Y:S03]  /*fbe0*/  HMMA.16816.F32 R12, R24.reuse, R8, RZ ;  /* 0x00000008180c723c */ /* 0x050fe600000018ff */
[----:B------:R-:W4:Y:S04]  /*fbf0*/  LDSM.16.M88.4 R40, [R161+0x4800] ;  /* 0x00480000a128783b */ /* 0x000f280000000200 */
[----:B------:R-:W4:Y:S01]  /*fc00*/  LDSM.16.M88.4 R28, [R155+0x2000] ;  /* 0x002000009b1c783b */ /* 0x000f220000000200 */
[C---:B------:R-:W-:Y:S03]  /*fc10*/  HMMA.16816.F32 R8, R24.reuse, R10, RZ ;  /* 0x0000000a1808723c */ /* 0x040fe600000018ff */
[----:B-1----:R-:W1:Y:S04]  /*fc20*/  LDSM.16.M88.4 R32, [R161+0x5000] ;  /* 0x00500000a120783b */ /* 0x002e680000000200 */
[----:B------:R-:W1:Y:S01]  /*fc30*/  LDSM.16.M88.4 R124, [R161+0x5800] ;  /* 0x00580000a17c783b */ /* 0x000e620000000200 */
[C---:B--2---:R-:W-:Y:S03]  /*fc40*/  HMMA.16816.F32 R60, R24.reuse, R56, RZ ;  /* 0x00000038183c723c */ /* 0x044fe600000018ff */
[----:B------:R-:W2:Y:S04]  /*fc50*/  LDSM.16.M88.4 R100, [R155+0x4800] ;  /* 0x004800009b64783b */ /* 0x000ea80000000200 */
[----:B------:R-:W2:Y:S01]  /*fc60*/  LDSM.16.M88.4 R116, [R155+0x5000] ;  /* 0x005000009b74783b */ /* 0x000ea20000000200 */
[----:B---3--:R-:W-:Y:S03]  /*fc70*/  HMMA.16816.F32 R52, R24, R48, RZ ;  /* 0x000000301834723c */ /* 0x008fe600000018ff */
[----:B------:R-:W0:Y:S03]  /*fc80*/  LDGDEPBAR ;  /* 0x00000000000079af */ /* 0x000e260000000000 */
[C---:B------:R-:W-:Y:S06]  /*fc90*/  HMMA.16816.F32 R12, R108.reuse, R4, R12 ;  /* 0x000000046c0c723c */ /* 0x040fec000000180c */
[----:B------:R-:W-:Y:S06]  /*fca0*/  HMMA.16816.F32 R8, R108, R6, R8 ;  /* 0x000000066c08723c */ /* 0x000fec0000001808 */
[C---:B------:R-:W-:Y:S06]  /*fcb0*/  HMMA.16816.F32 R4, R24.reuse, R64, RZ ;  /* 0x000000401804723c */ /* 0x040fec00000018ff */
[C---:B------:R-:W-:Y:S06]  /*fcc0*/  HMMA.16816.F32 R64, R24.reuse, R66, RZ ;  /* 0x000000421840723c */ /* 0x040fec00000018ff */
[C---:B------:R-:W-:Y:S06]  /*fcd0*/  HMMA.16816.F32 R56, R24.reuse, R58, RZ ;  /* 0x0000003a1838723c */ /* 0x040fec00000018ff */
[C---:B------:R-:W-:Y:S06]  /*fce0*/  HMMA.16816.F32 R48, R24.reuse, R50, RZ ;  /* 0x000000321830723c */ /* 0x040fec00000018ff */
[C---:B-----5:R-:W-:Y:S06]  /*fcf0*/  HMMA.16816.F32 R20, R24.reuse, R16, RZ ;  /* 0x000000101814723c */ /* 0x060fec00000018ff */
[----:B------:R-:W-:Y:S06]  /*fd00*/  HMMA.16816.F32 R16, R24, R18, RZ ;  /* 0x000000121810723c */ /* 0x000fec00000018ff */
[C---:B------:R-:W-:Y:S06]  /*fd10*/  HMMA.16816.F32 R4, R108.reuse, R120, R4 ;  /* 0x000000786c04723c */ /* 0x040fec0000001804 */
[C---:B------:R-:W-:Y:S01]  /*fd20*/  HMMA.16816.F32 R64, R108.reuse, R122, R64 ;  /* 0x0000007a6c40723c */ /* 0x040fe20000001840 */
[----:B------:R-:W-:Y:S05]  /*fd30*/  LDSM.16.M88.4 R120, [R159] ;  /* 0x000000009f78783b */ /* 0x000fea0000000200 */
[C---:B------:R-:W-:Y:S06]  /*fd40*/  HMMA.16816.F32 R60, R108.reuse, R112, R60 ;  /* 0x000000706c3c723c */ /* 0x040fec000000183c */
[C---:B------:R-:W-:Y:S01]  /*fd50*/  HMMA.16816.F32 R56, R108.reuse, R114, R56 ;  /* 0x000000726c38723c */ /* 0x040fe20000001838 */
[----:B------:R-:W3:Y:S05]  /*fd60*/  LDSM.16.M88.4 R112, [R155+0x5800] ;  /* 0x005800009b70783b */ /* 0x000eea0000000200 */
[C---:B------:R-:W-:Y:S06]  /*fd70*/  HMMA.16816.F32 R52, R108.reuse, R104, R52 ;  /* 0x000000686c34723c */ /* 0x040fec0000001834 */
[----:B------:R-:W-:Y:S01]  /*fd80*/  HMMA.16816.F32 R48, R108, R106, R48 ;  /* 0x0000006a6c30723c */ /* 0x000fe20000001830 */
[----:B------:R-:W5:Y:S05]  /*fd90*/  LDSM.16.M88.4 R104, [R158] ;  /* 0x000000009e68783b */ /* 0x000f6a0000000200 */
[C---:B----4-:R-:W-:Y:S06]  /*fda0*/  HMMA.16816.F32 R44, R24.reuse, R40, RZ ;  /* 0x00000028182c723c */ /* 0x050fec00000018ff */
[----:B------:R-:W-:Y:S06]  /*fdb0*/  HMMA.16816.F32 R40, R24, R42, RZ ;  /* 0x0000002a1828723c */ /* 0x000fec00000018ff */
[C---:B------:R-:W-:Y:S06]  /*fdc0*/  HMMA.16816.F32 R20, R108.reuse, R28, R20 ;  /* 0x0000001c6c14723c */ /* 0x040fec0000001814 */
[----:B------:R-:W-:Y:S06]  /*fdd0*/  HMMA.16816.F32 R16, R108, R30, R16 ;  /* 0x0000001e6c10723c */ /* 0x000fec0000001810 */
[C---:B-1----:R-:W-:Y:S06]  /*fde0*/  HMMA.16816.F32 R36, R24.reuse, R32, RZ ;  /* 0x000000201824723c */ /* 0x042fec00000018ff */
[C---:B------:R-:W-:Y:S06]  /*fdf0*/  HMMA.16816.F32 R32, R24.reuse, R34, RZ ;  /* 0x000000221820723c */ /* 0x040fec00000018ff */
[C---:B------:R-:W-:Y:S06]  /*fe00*/  HMMA.16816.F32 R28, R24.reuse, R124, RZ ;  /* 0x0000007c181c723c */ /* 0x040fec00000018ff */
[----:B------:R-:W-:Y:S01]  /*fe10*/  HMMA.16816.F32 R24, R24, R126, RZ ;  /* 0x0000007e1818723c */ /* 0x000fe200000018ff */
        /* <DEDUP_REMOVED lines=8> */
[----:B------:R-:W-:Y:S01]  /*fea0*/  HMMA.16816.F32 R24, R108, R114, R24 ;  /* 0x000000726c18723c */ /* 0x000fe20000001818 */
[----:B------:R-:W2:Y:S04]  /*feb0*/  LDSM.16.M88.4 R108, [R147] ;  /* 0x00000000936c783b */ /* 0x000ea80000000200 */
[----:B------:R-:W-:Y:S01]  /*fec0*/  LDSM.16.M88.4 R112, [R148] ;  /* 0x000000009470783b */ /* 0x000fe20000000200 */
[C---:B-----5:R-:W-:Y:S06]  /*fed0*/  HMMA.16816.F32 R20, R120.reuse, R104, R20 ;  /* 0x000000687814723c */ /* 0x060fec0000001814 */
[C---:B------:R-:W-:Y:S01]  /*fee0*/  HMMA.16816.F32 R16, R120.reuse, R106, R16 ;  /* 0x0000006a7810723c */ /* 0x040fe20000001810 */
[----:B------:R-:W3:Y:S05]  /*fef0*/  LDSM.16.M88.4 R104, [R146] ;  /* 0x000000009268783b */ /* 0x000eea0000000200 */
[C---:B-1----:R-:W-:Y:S06]  /*ff00*/  HMMA.16816.F32 R12, R120.reuse, R100, R12 ;  /* 0x00000064780c723c */ /* 0x042fec000000180c */
[C---:B------:R-:W-:Y:S01]  /*ff10*/  HMMA.16816.F32 R8, R120.reuse, R102, R8 ;  /* 0x000000667808723c */ /* 0x040fe20000001808 */
[----:B------:R-:W1:Y:S05]  /*ff20*/  LDSM.16.M88.4 R100, [R145] ;  /* 0x000000009164783b */ /* 0x000e6a0000000200 */
[C---:B------:R-:W-:Y:S06]  /*ff30*/  HMMA.16816.F32 R4, R120.reuse, R124, R4 ;  /* 0x0000007c7804723c */ /* 0x040fec0000001804 */
[C---:B------:R-:W-:Y:S06]  /*ff40*/  HMMA.16816.F32 R64, R120.reuse, R126, R64 ;  /* 0x0000007e7840723c */ /* 0x040fec0000001840 */
[C---:B--2---:R-:W-:Y:S06]  /*ff50*/  HMMA.16816.F32 R44, R120.reuse, R108, R44 ;  /* 0x0000006c782c723c */ /* 0x044fec000000182c */
[C---:B------:R-:W-:Y:S01]  /*ff60*/  HMMA.16816.F32 R40, R120.reuse, R110, R40 ;  /* 0x0000006e7828723c */ /* 0x040fe20000001828 */
[----:B------:R-:W-:Y:S05]  /*ff70*/  LDSM.16.M88.4 R108, [R157] ;  /* 0x000000009d6c783b */ /* 0x000fea0000000200 */
[C---:B---3--:R-:W-:Y:S06]  /*ff80*/  HMMA.16816.F32 R36, R120.reuse, R104, R36 ;  /* 0x000000687824723c */ /* 0x048fec0000001824 */
[C---:B------:R-:W-:Y:S01]  /*ff90*/  HMMA.16816.F32 R32, R120.reuse, R106, R32 ;  /* 0x0000006a7820723c */ /* 0x040fe20000001820 */
[----:B------:R-:W2:Y:S05]  /*ffa0*/  LDSM.16.M88.4 R104, [R144] ;  /* 0x000000009068783b */ /* 0x000eaa0000000200 */
[C---:B------:R-:W-:Y:S06]  /*ffb0*/  HMMA.16816.F32 R52, R120.reuse, R112, R52 ;  /* 0x000000707834723c */ /* 0x040fec0000001834 */
[C---:B------:R-:W-:Y:S01]  /*ffc0*/  HMMA.16816.F32 R48, R120.reuse, R114, R48 ;  /* 0x000000727830723c */ /* 0x040fe20000001830 */
[----:B------:R-:W3:Y:S05]  /*ffd0*/  LDSM.16.M88.4 R112, [R144+0x800] ;  /* 0x000800009070783b */ /* 0x000eea0000000200 */
[C---:B-1----:R-:W-:Y:S06]  /*ffe0*/  HMMA.16816.F32 R28, R120.reuse, R100, R28 ;  /* 0x00000064781c723c */ /* 0x042fec000000181c */
[C---:B------:R-:W-:Y:S01]  /*fff0*/  HMMA.16816.F32 R24, R120.reuse, R102, R24 ;  /* 0x000000667818723c */ /* 0x040fe20000001818 */
[----:B------:R-:W1:Y:S05]  /*10000*/  LDSM.16.M88.4 R100, [R144+0x1000] ;  /* 0x001000009064783b */ /* 0x000e6a0000000200 */
[C---:B------:R-:W-:Y:S06]  /*10010*/  HMMA.16816.F32 R60, R120.reuse, R116, R60 ;  /* 0x00000074783c723c */ /* 0x040fec000000183c */
[----:B------:R-:W-:Y:S06]  /*10020*/  HMMA.16816.F32 R56, R120, R118, R56 ;  /* 0x000000767838723c */ /* 0x000fec0000001838 */
[C---:B--2---:R-:W-:Y:S06]  /*10030*/  HMMA.16816.F32 R20, R108.reuse, R104, R20 ;  /* 0x000000686c14723c */ /* 0x044fec0000001814 */
[C---:B------:R-:W-:Y:S01]  /*10040*/  HMMA.16816.F32 R16, R108.reuse, R106, R16 ;  /* 0x0000006a6c10723c */ /* 0x040fe20000001810 */
[----:B------:R-:W2:Y:S05]  /*10050*/  LDSM.16.M88.4 R104, [R144+0x1800] ;  /* 0x001800009068783b */ /* 0x000eaa0000000200 */
[C---:B---3--:R-:W-:Y:S06]  /*10060*/  HMMA.16816.F32 R12, R108.reuse, R112, R12 ;  /* 0x000000706c0c723c */ /* 0x048fec000000180c */
[C---:B------:R-:W-:Y:S01]  /*10070*/  HMMA.16816.F32 R8, R108.reuse, R114, R8 ;  /* 0x000000726c08723c */ /* 0x040fe20000001808 */
[----:B------:R-:W3:Y:S05]  /*10080*/  LDSM.16.M88.4 R112, [R144+0x2000] ;  /* 0x002000009070783b */ /* 0x000eea0000000200 */
[----:B-1----:R-:W-:Y:S01]  /*10090*/  HMMA.16816.F32 R4, R108, R100, R4 ;  /* 0x000000646c04723c */ /* 0x002fe20000001804 */
[----:B------:R-:W-:Y:S01]  /*100a0*/  FSEL R143, R20, -INF , !P1 ;  /* 0xff800000148f7808 */ /* 0x000fe20004800000 */
[C---:B------:R-:W-:Y:S01]  /*100b0*/  VIADD R20, R181.reuse, 0x19 ;  /* 0x00000019b5147836 */ /* 0x040fe20000000000 */
[----:B------:R-:W-:Y:S01]  /*100c0*/  FSEL R178, R22, -INF , !P0 ;  /* 0xff80000016b27808 */ /* 0x000fe20004000000 */
[----:B------:R-:W-:-:S02]  /*100d0*/  VIADD R22, R181, 0x11 ;  /* 0x00000011b5167836 */ /* 0x000fc40000000000 */
[----:B------:R-:W-:Y:S01]  /*100e0*/  HMMA.16816.F32 R64, R108, R102, R64 ;  /* 0x000000666c40723c */ /* 0x000fe20000001840 */
[----:B------:R-:W-:Y:S02]  /*100f0*/  VIADD R100, R181, 0x1 ;  /* 0x00000001b5647836 */ /* 0x000fe40000000000 */
[----:B------:R-:W-:-:S03]  /*10100*/  ISETP.GE.AND P1, PT, R22, R129, PT ;  /* 0x000000811600720c */ /* 0x000fc60003f26270 */
[CC--:B------:R-:W-:Y:S02]  /*10110*/  ISETP.GE.AND P3, PT, R100.reuse, R128.reuse, PT ;  /* 0x000000806400720c */ /* 0x0c0fe40003f66270 */
[-C--:B------:R-:W-:Y:S01]  /*10120*/  ISETP.GE.AND P2, PT, R100, R129.reuse, PT ;  /* 0x000000816400720c */ /* 0x080fe20003f46270 */
[----:B------:R-:W-:Y:S01]  /*10130*/  VIADD R100, R181, 0x9 ;  /* 0x00000009b5647836 */ /* 0x000fe20000000000 */
[----:B------:R-:W-:Y:S02]  /*10140*/  FSEL R177, R21, -INF , !P3 ;  /* 0xff80000015b17808 */ /* 0x000fe40005800000 */
[----:B------:R-:W-:Y:S02]  /*10150*/  FSEL R182, R23, -INF , !P2 ;  /* 0xff80000017b67808 */ /* 0x000fe40005000000 */
[CC--:B------:R-:W-:Y:S02]  /*10160*/  ISETP.GE.AND P4, PT, R100.reuse, R128.reuse, PT ;  /* 0x000000806400720c */ /* 0x0c0fe40003f86270 */
[----:B------:R-:W-:Y:S01]  /*10170*/  ISETP.GE.AND P0, PT, R100, R129, PT ;  /* 0x000000816400720c */ /* 0x000fe20003f06270 */
[C---:B--2---:R-:W-:Y:S01]  /*10180*/  HMMA.16816.F32 R60, R108.reuse, R104, R60 ;  /* 0x000000686c3c723c */ /* 0x044fe2000000183c */
[----:B------:R-:W-:Y:S01]  /*10190*/  FSEL R183, R17, -INF , !P4 ;  /* 0xff80000011b77808 */ /* 0x000fe20006000000 */
[----:B------:R-:W-:Y:S01]  /*101a0*/  VIADD R17, R181, 0x21 ;  /* 0x00000021b5117836 */ /* 0x000fe20000000000 */
[----:B------:R-:W-:Y:S01]  /*101b0*/  FSEL R184, R19, -INF , !P0 ;  /* 0xff80000013b87808 */ /* 0x000fe20004000000 */
[----:B------:R-:W-:Y:S01]  /*101c0*/  VIADD R19, R181, 0x29 ;  /* 0x00000029b5137836 */ /* 0x000fe20000000000 */
[-C--:B------:R-:W-:Y:S01]  /*101d0*/  ISETP.GE.AND P2, PT, R22, R128.reuse, PT ;  /* 0x000000801600720c */ /* 0x080fe20003f46270 */
[----:B------:R-:W-:Y:S01]  /*101e0*/  HMMA.16816.F32 R56, R108, R106, R56 ;  /* 0x0000006a6c38723c */ /* 0x000fe20000001838 */
[----:B------:R-:W-:-:S02]  /*101f0*/  ISETP.GE.AND P4, PT, R20, R128, PT ;  /* 0x000000801400720c */ /* 0x000fc40003f86270 */
[----:B------:R-:W-:Y:S02]  /*10200*/  ISETP.GE.AND P0, PT, R20, R129, PT ;  /* 0x000000811400720c */ /* 0x000fe40003f06270 */
[----:B------:R-:W1:Y:S01]  /*10210*/  LDSM.16.M88.4 R20, [R144+0x2800] ;  /* 0x002800009014783b */ /* 0x000e620000000200 */
[C---:B---3--:R-:W-:Y:S01]  /*10220*/  HMMA.16816.F32 R52, R108.reuse, R112, R52 ;  /* 0x000000706c34723c */ /* 0x048fe20000001834 */
[----:B------:R-:W-:Y:S01]  /*10230*/  FSEL R139, R13, -INF , !P2 ;  /* 0xff8000000d8b7808 */ /* 0x000fe20005000000 */
[----:B------:R-:W-:Y:S01]  /*10240*/  VIADD R13, R181, 0x31 ;  /* 0x00000031b50d7836 */ /* 0x000fe20000000000 */
[----:B------:R-:W-:Y:S02]  /*10250*/  ISETP.GE.AND P3, PT, R17, R128, PT ;  /* 0x000000801100720c */ /* 0x000fe40003f66270 */
[----:B------:R-:W-:Y:S01]  /*10260*/  FSEL R138, R15, -INF , !P1 ;  /* 0xff8000000f8a7808 */ /* 0x000fe20004800000 */
[----:B------:R-:W-:Y:S01]  /*10270*/  HMMA.16816.F32 R48, R108, R114, R48 ;  /* 0x000000726c30723c */ /* 0x000fe20000001830 */
[----:B------:R-:W-:-:S02]  /*10280*/  FSEL R136, R11, -INF , !P0 ;  /* 0xff8000000b887808 */ /* 0x000fc40004000000 */
[----:B------:R-:W-:Y:S01]  /*10290*/  FSEL R131, R5, -INF , !P3 ;  /* 0xff80000005837808 */ /* 0x000fe20005800000 */
[----:B------:R-:W-:Y:S01]  /*102a0*/  VIADD R5, R181, 0x39 ;  /* 0x00000039b5057836 */ /* 0x000fe20000000000 */
[-C--:B------:R-:W-:Y:S02]  /*102b0*/  ISETP.GE.AND P1, PT, R19, R129.reuse, PT ;  /* 0x000000811300720c */ /* 0x080fe40003f26270 */
[----:B------:R-:W-:Y:S02]  /*102c0*/  ISETP.GE.AND P0, PT, R13, R129, PT ;  /* 0x000000810d00720c */ /* 0x000fe40003f06270 */
[----:B------:R-:W-:Y:S02]  /*102d0*/  FSEL R124, R67, -INF , !P1 ;  /* 0xff800000437c7808 */ /* 0x000fe40004800000 */
[----:B------:R-:W-:Y:S02]  /*102e0*/  FSEL R118, R63, -INF , !P0 ;  /* 0xff8000003f767808 */ /* 0x000fe40004000000 */
[----:B------:R-:W-:-:S02]  /*102f0*/  ISETP.GE.AND P1, PT, R5, R128, PT ;  /* 0x000000800500720c */ /* 0x000fc40003f26270 */
[-C--:B------:R-:W-:Y:S01]  /*10300*/  ISETP.GE.AND P0, PT, R5, R129.reuse, PT ;  /* 0x000000810500720c */ /* 0x080fe20003f06270 */
[----:B------:R-:W-:Y:S01]  /*10310*/  VIADD R5, R181, 0x41 ;  /* 0x00000041b5057836 */ /* 0x000fe20000000000 */
[----:B------:R-:W-:Y:S02]  /*10320*/  FSEL R137, R9, -INF , !P4 ;  /* 0xff80000009897808 */ /* 0x000fe40006000000 */
[----:B------:R-:W-:Y:S02]  /*10330*/  FSEL R116, R59, -INF , !P0 ;  /* 0xff8000003b747808 */ /* 0x000fe40004000000 */
[-C--:B------:R-:W-:Y:S02]  /*10340*/  ISETP.GE.AND P0, PT, R5, R128.reuse, PT ;  /* 0x000000800500720c */ /* 0x080fe40003f06270 */
[----:B------:R-:W-:Y:S02]  /*10350*/  ISETP.GE.AND P2, PT, R17, R129, PT ;  /* 0x000000811100720c */ /* 0x000fe40003f46270 */
[----:B------:R-:W-:-:S02]  /*10360*/  ISETP.GE.AND P4, PT, R19, R128, PT ;  /* 0x000000801300720c */ /* 0x000fc40003f86270 */
[--C-:B------:R-:W-:Y:S02]  /*10370*/  LOP3.LUT R9, R141, 0x10, R186.reuse, 0xfe, !PT ;  /* 0x000000108d097812 */ /* 0x100fe400078efeba */
[----:B------:R-:W-:Y:S02]  /*10380*/  FSEL R121, R57, -INF , !P1 ;  /* 0xff80000039797808 */ /* 0x000fe40004800000 */
[----:B------:R-:W-:Y:S02]  /*10390*/  ISETP.NE.AND P1, PT, R3, RZ, PT ;  /* 0x000000ff0300720c */ /* 0x000fe40003f25270 */
[----:B------:R-:W-:Y:S01]  /*103a0*/  FSEL R103, R53, -INF , !P0 ;  /* 0xff80000035677808 */ /* 0x000fe20004000000 */
[C---:B-1----:R-:W-:Y:S01]  /*103b0*/  HMMA.16816.F32 R44, R108.reuse, R20, R44 ;  /* 0x000000146c2c723c */ /* 0x042fe2000000182c */
[----:B------:R-:W-:Y:S02]  /*103c0*/  LOP3.LUT R3, R141, 0x20, R186, 0xfe, !PT ;  /* 0x000000208d037812 */ /* 0x000fe400078efeba */
[----:B------:R-:W-:Y:S01]  /*103d0*/  ISETP.GE.AND P0, PT, R5, R129, PT ;  /* 0x000000810500720c */ /* 0x000fe20003f06270 */
[----:B------:R-:W-:Y:S01]  /*103e0*/  VIADD R5, R181, 0x49 ;  /* 0x00000049b5057836 */ /* 0x000fe20000000000 */
[----:B------:R-:W-:Y:S01]  /*103f0*/  ISETP.GE.AND P3, PT, R13, R128, PT ;  /* 0x000000800d00720c */ /* 0x000fe20003f66270 */
[----:B------:R-:W-:Y:S01]  /*10400*/  HMMA.16816.F32 R40, R108, R22, R40 ;  /* 0x000000166c28723c */ /* 0x000fe20000001828 */
[----:B------:R-:W-:-:S02]  /*10410*/  FSEL R130, R7, -INF , !P2 ;  /* 0xff80000007827808 */ /* 0x000fc40005000000 */
[----:B------:R-:W-:Y:S02]  /*10420*/  FSEL R125, R65, -INF , !P4 ;  /* 0xff800000417d7808 */ /* 0x000fe40006000000 */
[C---:B------:R-:W-:Y:S02]  /*10430*/  ISETP.GE.AND P5, PT, R9.reuse, R128, PT ;  /* 0x000000800900720c */ /* 0x040fe40003fa6270 */
[-C--:B------:R-:W-:Y:S02]  /*10440*/  ISETP.GE.AND P4, PT, R9, R129.reuse, PT ;  /* 0x000000810900720c */ /* 0x080fe40003f86270 */
[----:B------:R-:W-:Y:S02]  /*10450*/  LOP3.LUT R7, R141, 0x18, R186, 0xfe, !PT ;  /* 0x000000188d077812 */ /* 0x000fe400078efeba */
[----:B------:R-:W-:Y:S02]  /*10460*/  FSEL R9, R16, -INF , !P6 ;  /* 0xff80000010097808 */ /* 0x000fe40007000000 */
[----:B------:R-:W-:-:S02]  /*10470*/  ISETP.GE.AND P6, PT, R3, R129, PT ;  /* 0x000000810300720c */ /* 0x000fc40003fc6270 */
[----:B------:R-:W-:Y:S02]  /*10480*/  FSEL R119, R61, -INF , !P3 ;  /* 0xff8000003d777808 */ /* 0x000fe40005800000 */
[----:B------:R-:W-:Y:S02]  /*10490*/  FSEL R104, R55, -INF , !P0 ;  /* 0xff80000037687808 */ /* 0x000fe40004000000 */
[CC--:B------:R-:W-:Y:S02]  /*104a0*/  ISETP.GE.AND P3, PT, R7.reuse, R128.reuse, PT ;  /* 0x000000800700720c */ /* 0x0c0fe40003f66270 */
[----:B------:R-:W-:Y:S02]  /*104b0*/  ISETP.GE.AND P2, PT, R7, R129, PT ;  /* 0x000000810700720c */ /* 0x000fe40003f46270 */
[----:B------:R-:W-:Y:S02]  /*104c0*/  FSEL R188, R18, -INF , !P1 ;  /* 0xff80000012bc7808 */ /* 0x000fe40004800000 */
[-C--:B------:R-:W-:Y:S01]  /*104d0*/  ISETP.GE.AND P0, PT, R5, R128.reuse, PT ;  /* 0x000000800500720c */ /* 0x080fe20003f06270 */
[----:B------:R-:W1:Y:S01]  /*104e0*/  LDSM.16.M88.4 R16, [R144+0x3000] ;  /* 0x003000009010783b */ /* 0x000e620000000200 */
[----:B------:R-:W-:-:S02]  /*104f0*/  ISETP.GE.AND P1, PT, R3, R128, PT ;  /* 0x000000800300720c */ /* 0x000fc40003f26270 */
[----:B------:R-:W-:Y:S02]  /*10500*/  LOP3.LUT R7, R141, 0x28, R186, 0xfe, !PT ;  /* 0x000000288d077812 */ /* 0x000fe400078efeba */
[----:B------:R-:W-:Y:S02]  /*10510*/  P2R R3, PR, RZ, 0x40 ;  /* 0x00000040ff037803 */ /* 0x000fe40000000000 */
[----:B------:R-:W-:Y:S02]  /*10520*/  FSEL R63, R12, -INF , !P5 ;  /* 0xff8000000c3f7808 */ /* 0x000fe40006800000 */
[----:B------:R-:W-:Y:S02]  /*10530*/  FSEL R113, R49, -INF , !P0 ;  /* 0xff80000031717808 */ /* 0x000fe40004000000 */
[C---:B------:R-:W-:Y:S02]  /*10540*/  ISETP.GE.AND P5, PT, R7.reuse, R128, PT ;  /* 0x000000800700720c */ /* 0x040fe40003fa6270 */
[----:B------:R-:W-:-:S02]  /*10550*/  ISETP.GE.AND P6, PT, R7, R129, PT ;  /* 0x000000810700720c */ /* 0x000fc40003fc6270 */
[----:B------:R-:W-:Y:S02]  /*10560*/  FSEL R140, R10, -INF , !P2 ;  /* 0xff8000000a8c7808 */ /* 0x000fe40005000000 */
[----:B------:R-:W-:Y:S02]  /*10570*/  FSEL R135, R4, -INF , !P1 ;  /* 0xff80000004877808 */ /* 0x000fe40004800000 */
[----:B------:R-:W-:Y:S02]  /*10580*/  ISETP.GE.AND P0, PT, R5, R129, PT ;  /* 0x000000810500720c */ /* 0x000fe40003f06270 */
[--C-:B------:R-:W-:Y:S02]  /*10590*/  LOP3.LUT R7, R141, 0x30, R186.reuse, 0xfe, !PT ;  /* 0x000000308d077812 */ /* 0x100fe400078efeba */
[----:B------:R-:W-:Y:S01]  /*105a0*/  ISETP.NE.AND P2, PT, R3, RZ, PT ;  /* 0x000000ff0300720c */ /* 0x000fe20003f45270 */
[----:B------:R-:W-:Y:S01]  /*105b0*/  VIADD R3, R181, 0x51 ;  /* 0x00000051b5037836 */ /* 0x000fe20000000000 */
[----:B------:R-:W-:-:S02]  /*105c0*/  LOP3.LUT R5, R141, 0x38, R186, 0xfe, !PT ;  /* 0x000000388d057812 */ /* 0x000fc400078efeba */
[----:B------:R-:W-:Y:S02]  /*105d0*/  LOP3.LUT R4, R141, 0x40, R186, 0xfe, !PT ;  /* 0x000000408d047812 */ /* 0x000fe400078efeba */
[----:B------:R-:W-:Y:S02]  /*105e0*/  FSEL R142, R14, -INF , !P4 ;  /* 0xff8000000e8e7808 */ /* 0x000fe40006000000 */
[----:B------:R-:W-:Y:S02]  /*105f0*/  FSEL R21, R8, -INF , !P3 ;  /* 0xff80000008157808 */ /* 0x000fe40005800000 */
[----:B------:R-:W-:Y:S02]  /*10600*/  FSEL R134, R6, -INF , !P2 ;  /* 0xff80000006867808 */ /* 0x000fe40005000000 */
[----:B------:R-:W-:Y:S02]  /*10610*/  FSEL R133, R64, -INF , !P5 ;  /* 0xff80000040857808 */ /* 0x000fe40006800000 */
[----:B------:R-:W-:-:S02]  /*10620*/  FSEL R132, R66, -INF , !P6 ;  /* 0xff80000042847808 */ /* 0x000fc40007000000 */
[CC--:B------:R-:W-:Y:S01]  /*10630*/  ISETP.GE.AND P3, PT, R7.reuse, R128.reuse, PT ;  /* 0x000000800700720c */ /* 0x0c0fe20003f66270 */
[C---:B-1----:R-:W-:Y:S01]  /*10640*/  HMMA.16816.F32 R36, R108.reuse, R16, R36 ;  /* 0x000000106c24723c */ /* 0x042fe20000001824 */
[-C--:B------:R-:W-:Y:S02]  /*10650*/  ISETP.GE.AND P4, PT, R7, R129.reuse, PT ;  /* 0x000000810700720c */ /* 0x080fe40003f86270 */
[CC--:B------:R-:W-:Y:S02]  /*10660*/  ISETP.GE.AND P1, PT, R5.reuse, R128.reuse, PT ;  /* 0x000000800500720c */ /* 0x0c0fe40003f26270 */
[-C--:B------:R-:W-:Y:S01]  /*10670*/  ISETP.GE.AND P2, PT, R5, R129.reuse, PT ;  /* 0x000000810500720c */ /* 0x080fe20003f46270 */
[----:B------:R-:W-:Y:S01]  /*10680*/  HMMA.16816.F32 R32, R108, R18, R32 ;  /* 0x000000126c20723c */ /* 0x000fe20000001820 */
[C---:B------:R-:W-:Y:S02]  /*10690*/  ISETP.GE.AND P5, PT, R4.reuse, R128, PT ;  /* 0x000000800400720c */ /* 0x040fe40003fa6270 */
[----:B------:R-:W-:-:S02]  /*106a0*/  ISETP.GE.AND P6, PT, R4, R129, PT ;  /* 0x000000810400720c */ /* 0x000fc40003fc6270 */
[----:B------:R-:W1:Y:S01]  /*106b0*/  LDSM.16.M88.4 R4, [R144+0x3800] ;  /* 0x003800009004783b */ /* 0x000e620000000200 */
[----:B------:R-:W-:Y:S01]  /*106c0*/  FSEL R112, R51, -INF , !P0 ;  /* 0xff80000033707808 */ /* 0x000fe20004000000 */
[----:B------:R-:W-:-:S04]  /*106d0*/  DEPBAR.LE SB0, 0x0 ;  /* 0x000080000000791a */ /* 0x000fc80000000000 */
[----:B------:R-:W-:Y:S02]  /*106e0*/  ISETP.GE.AND P0, PT, R3, R128, PT ;  /* 0x000000800300720c */ /* 0x000fe40003f06270 */
[----:B------:R-:W-:Y:S02]  /*106f0*/  LOP3.LUT R8, R141, 0x48, R186, 0xfe, !PT ;  /* 0x000000488d087812 */ /* 0x000fe400078efeba */
[----:B------:R-:W-:Y:S02]  /*10700*/  FSEL R67, R45, -INF , !P0 ;  /* 0xff8000002d437808 */ /* 0x000fe40004000000 */
[----:B------:R-:W-:Y:S01]  /*10710*/  ISETP.GE.AND P0, PT, R3, R129, PT ;  /* 0x000000810300720c */ /* 0x000fe20003f06270 */
[----:B------:R-:W-:Y:S01]  /*10720*/  VIADD R3, R181, 0x59 ;  /* 0x00000059b5037836 */ /* 0x000fe20000000000 */
[----:B------:R-:W-:Y:S02]  /*10730*/  FSEL R123, R60, -INF , !P3 ;  /* 0xff8000003c7b7808 */ /* 0x000fe40005800000 */
[----:B------:R-:W-:-:S02]  /*10740*/  FSEL R126, R62, -INF , !P4 ;  /* 0xff8000003e7e7808 */ /* 0x000fc40006000000 */
[----:B------:R-:W-:Y:S02]  /*10750*/  FSEL R64, R47, -INF , !P0 ;  /* 0xff8000002f407808 */ /* 0x000fe40004000000 */
[CC--:B------:R-:W-:Y:S02]  /*10760*/  ISETP.GE.AND P3, PT, R8.reuse, R128.reuse, PT ;  /* 0x000000800800720c */ /* 0x0c0fe40003f66270 */
[----:B------:R-:W-:Y:S02]  /*10770*/  ISETP.GE.AND P4, PT, R8, R129, PT ;  /* 0x000000810800720c */ /* 0x000fe40003f86270 */
[----:B------:R-:W-:Y:S02]  /*10780*/  ISETP.GE.AND P0, PT, R3, R128, PT ;  /* 0x000000800300720c */ /* 0x000fe40003f06270 */
[----:B------:R-:W-:Y:S02]  /*10790*/  LOP3.LUT R8, R141, 0x50, R186, 0xfe, !PT ;  /* 0x000000508d087812 */ /* 0x000fe400078efeba */
[----:B------:R-:W-:-:S02]  /*107a0*/  FSEL R127, R56, -INF , !P1 ;  /* 0xff800000387f7808 */ /* 0x000fc40004800000 */
[----:B------:R-:W-:Y:S02]  /*107b0*/  FSEL R122, R58, -INF , !P2 ;  /* 0xff8000003a7a7808 */ /* 0x000fe40005000000 */
[----:B------:R-:W-:Y:S02]  /*107c0*/  LOP3.LUT R10, R141, 0x60, R186, 0xfe, !PT ;  /* 0x000000608d0a7812 */ /* 0x000fe400078efeba */
[----:B------:R-:W-:Y:S02]  /*107d0*/  FSEL R101, R41, -INF , !P0 ;  /* 0xff80000029657808 */ /* 0x000fe40004000000 */
[C---:B------:R-:W-:Y:S02]  /*107e0*/  ISETP.GE.AND P1, PT, R8.reuse, R128, PT ;  /* 0x000000800800720c */ /* 0x040fe40003f26270 */
[-C--:B------:R-:W-:Y:S01]  /*107f0*/  ISETP.GE.AND P2, PT, R8, R129.reuse, PT ;  /* 0x000000810800720c */ /* 0x080fe20003f46270 */
[----:B------:R-:W-:Y:S01]  /*10800*/  VIADD R8, R181, 0x61 ;  /* 0x00000061b5087836 */ /* 0x000fe20000000000 */
[----:B-1----:R-:W-:Y:S01]  /*10810*/  HMMA.16816.F32 R28, R108, R4, R28 ;  /* 0x000000046c1c723c */ /* 0x002fe2000000181c */
[----:B------:R-:W-:-:S02]  /*10820*/  ISETP.GE.AND P0, PT, R3, R129, PT ;  /* 0x000000810300720c */ /* 0x000fc40003f06270 */
[----:B------:R-:W-:Y:S02]  /*10830*/  FSEL R120, R54, -INF , !P6 ;  /* 0xff80000036787808 */ /* 0x000fe40007000000 */
[----:B------:R-:W-:Y:S01]  /*10840*/  LOP3.LUT R3, R141, 0x58, R186, 0xfe, !PT ;  /* 0x000000588d037812 */ /* 0x000fe200078efeba */
[----:B------:R-:W-:Y:S01]  /*10850*/  HMMA.16816.F32 R24, R108, R6, R24 ;  /* 0x000000066c18723c */ /* 0x000fe20000001818 */
[----:B------:R-:W-:Y:S01]  /*10860*/  ISETP.GE.AND P6, PT, R10, R129, PT ;  /* 0x000000810a00720c */ /* 0x000fe20003fc6270 */
[----:B------:R-:W-:Y:S01]  /*10870*/  VIADD R4, R181, 0x71 ;  /* 0x00000071b5047836 */ /* 0x000fe20000000000 */
[----:B------:R-:W-:Y:S02]  /*10880*/  FSEL R117, R52, -INF , !P5 ;  /* 0xff80000034757808 */ /* 0x000fe40006800000 */
[----:B------:R-:W-:Y:S02]  /*10890*/  FSEL R100, R43, -INF , !P0 ;  /* 0xff8000002b647808 */ /* 0x000fe40004000000 */
[----:B------:R-:W-:Y:S01]  /*108a0*/  FSEL R114, R50, -INF , !P4 ;  /* 0xff80000032727808 */ /* 0x000fe20006000000 */
[----:B------:R-:W-:Y:S01]  /*108b0*/  BAR.SYNC.DEFER_BLOCKING 0x0 ;  /* 0x0000000000007b1d */ /* 0x000fe20000010000 */
[----:B------:R-:W-:-:S02]  /*108c0*/  ISETP.GE.AND P5, PT, R3, R128, PT ;  /* 0x000000800300720c */ /* 0x000fc40003fa6270 */
[-C--:B------:R-:W-:Y:S02]  /*108d0*/  ISETP.GE.AND P0, PT, R8, R128.reuse, PT ;  /* 0x000000800800720c */ /* 0x080fe40003f06270 */
[----:B------:R-:W-:Y:S02]  /*108e0*/  ISETP.GE.AND P4, PT, R10, R128, PT ;  /* 0x000000800a00720c */ /* 0x000fe40003f86270 */
[----:B------:R-:W-:Y:S02]  /*108f0*/  P2R R10, PR, RZ, 0x40 ;  /* 0x00000040ff0a7803 */ /* 0x000fe40000000000 */
[----:B------:R-:W-:Y:S02]  /*10900*/  FSEL R115, R48, -INF , !P3 ;  /* 0xff80000030737808 */ /* 0x000fe40005800000 */
[----:B------:R-:W-:Y:S02]  /*10910*/  ISETP.GE.AND P3, PT, R3, R129, PT ;  /* 0x000000810300720c */ /* 0x000fe40003f66270 */
[----:B------:R-:W-:-:S02]  /*10920*/  FSEL R3, R37, -INF , !P0 ;  /* 0xff80000025037808 */ /* 0x000fc40004000000 */
[----:B------:R-:W-:Y:S02]  /*10930*/  FSEL R107, R40, -INF , !P5 ;  /* 0xff800000286b7808 */ /* 0x000fe40006800000 */
[-C--:B------:R-:W-:Y:S01]  /*10940*/  ISETP.GE.AND P0, PT, R8, R129.reuse, PT ;  /* 0x000000810800720c */ /* 0x080fe20003f06270 */
[C---:B------:R-:W-:Y:S01]  /*10950*/  VIADD R8, R181.reuse, 0x69 ;  /* 0x00000069b5087836 */ /* 0x040fe20000000000 */
[----:B------:R-:W-:Y:S01]  /*10960*/  ISETP.NE.AND P5, PT, R10, RZ, PT ;  /* 0x000000ff0a00720c */ /* 0x000fe20003fa5270 */
[----:B------:R-:W-:Y:S01]  /*10970*/  VIADD R181, R181, 0x79 ;  /* 0x00000079b5b57836 */ /* 0x000fe20000000000 */
[----:B------:R-:W-:Y:S02]  /*10980*/  LOP3.LUT R10, R141, 0x70, R186, 0xfe, !PT ;  /* 0x000000708d0a7812 */ /* 0x000fe400078efeba */
[----:B------:R-:W-:Y:S02]  /*10990*/  FSEL R39, R39, -INF , !P0 ;  /* 0xff80000027277808 */ /* 0x000fe40004000000 */
[----:B------:R-:W-:-:S02]  /*109a0*/  ISETP.GE.AND P6, PT, R10, R129, PT ;  /* 0x000000810a00720c */ /* 0x000fc40003fc6270 */
[----:B------:R-:W-:Y:S02]  /*109b0*/  ISETP.GE.AND P0, PT, R8, R128, PT ;  /* 0x000000800800720c */ /* 0x000fe40003f06270 */
[----:B------:R-:W-:Y:S02]  /*109c0*/  FSEL R48, R30, -INF , !P6 ;  /* 0xff8000001e307808 */ /* 0x000fe40007000000 */
[----:B------:R-:W-:Y:S02]  /*109d0*/  FSEL R37, R33, -INF , !P0 ;  /* 0xff80000021257808 */ /* 0x000fe40004000000 */
[----:B------:R-:W-:Y:S02]  /*109e0*/  ISETP.GT.AND P6, PT, R174, R163, PT ;  /* 0x000000a3ae00720c */ /* 0x000fe40003fc4270 */
[----:B------:R-:W-:Y:S02]  /*109f0*/  ISETP.GE.AND P0, PT, R8, R129, PT ;  /* 0x000000810800720c */ /* 0x000fe40003f06270 */
[----:B------:R-:W-:-:S02]  /*10a00*/  LOP3.LUT R11, R141, 0x68, R186, 0xfe, !PT ;  /* 0x000000688d0b7812 */ /* 0x000fc400078efeba */
[----:B------:R-:W-:Y:S02]  /*10a10*/  FSEL R105, R44, -INF , !P1 ;  /* 0xff8000002c697808 */ /* 0x000fe40004800000 */
[----:B------:R-:W-:Y:S02]  /*10a20*/  FSEL R106, R46, -INF , !P2 ;  /* 0xff8000002e6a7808 */ /* 0x000fe40005000000 */
[----:B------:R-:W-:Y:S02]  /*10a30*/  FSEL R40, R35, -INF , !P0 ;  /* 0xff80000023287808 */ /* 0x000fe40004000000 */
[CC--:B------:R-:W-:Y:S02]  /*10a40*/  ISETP.GE.AND P2, PT, R11.reuse, R128.reuse, PT ;  /* 0x000000800b00720c */ /* 0x0c0fe40003f46270 */
[----:B------:R-:W-:Y:S02]  /*10a50*/  ISETP.GE.AND P1, PT, R11, R129, PT ;  /* 0x000000810b00720c */ /* 0x000fe40003f26270 */
[----:B------:R-:W-:-:S02]  /*10a60*/  ISETP.GE.AND P0, PT, R4, R128, PT ;  /* 0x000000800400720c */ /* 0x000fc40003f06270 */
[----:B------:R-:W-:Y:S02]  /*10a70*/  LOP3.LUT R186, R141, 0x78, R186, 0xfe, !PT ;  /* 0x000000788dba7812 */ /* 0x000fe400078efeba */
[----:B------:R-:W-:Y:S02]  /*10a80*/  FSEL R102, R42, -INF , !P3 ;  /* 0xff8000002a667808 */ /* 0x000fe40005800000 */
        /* <DEDUP_REMOVED lines=79> */
.L_x_7405:
[----:B------:R-:W-:Y:S02]  /*10f80*/  ULDC UR8, c[0x0][0x248] ;  /* 0x0000920000087ab9 */ /* 0x000fe40000000800 */
[----:B------:R-:W-:-:S06]  /*10f90*/  USHF.L.U32 UR4, UR8, 0x7, URZ ;  /* 0x0000000708047899 */ /* 0x000fcc000800063f */
[----:B------:R-:W-:-:S04]  /*10fa0*/  IADD3 R6, RZ, -UR4, RZ ;  /* 0x80000004ff067c10 */ /* 0x000fc8000fffe0ff */
[----:B------:R-:W-:-:S07]  /*10fb0*/  SHF.R.S32.HI R4, RZ, 0x1f, R6 ;  /* 0x0000001fff047819 */ /* 0x000fce0000011406 */
.L_x_7406:
        /* <DEDUP_REMOVED lines=31> */
.L_x_7404:
        /* <DEDUP_REMOVED lines=83> */
[----:B------:R-:W1:Y:S01]  /*116e0*/  LDSM.16.MT88.4 R4, [R156+0x6000] ;  /* 0x006000009c04783b */ /* 0x000e620000004200 */
[--C-:B------:R-:W-:Y:S01]  /*116f0*/  FFMA.FTZ R54, R183, UR10, -R60.reuse ;  /* 0x0000000ab7367c23 */ /* 0x100fe2000801083c */
[C---:B------:R-:W-:Y:S01]  /*11700*/  FSETP.NEU.FTZ.AND P0, PT, R59.reuse, -INF , PT ;  /* 0xff8000003b00780b */ /* 0x040fe20003f1d000 */
[----:B------:R-:W-:Y:S01]  /*11710*/  FMUL.FTZ R55, R59, UR10 ;  /* 0x0000000a3b377c20 */ /* 0x000fe20008410000 */
[----:B------:R-:W-:Y:S01]  /*11720*/  MUFU.EX2 R58, R58 ;  /* 0x0000003a003a7308 */ /* 0x000fe20000000800 */
[--C-:B------:R-:W-:Y:S01]  /*11730*/  FFMA.FTZ R65, R21, UR10, -R60.reuse ;  /* 0x0000000a15417c23 */ /* 0x100fe2000801083c */
[----:B------:R-:W-:Y:S01]  /*11740*/  FSEL R9, R59, RZ, P0 ;  /* 0x000000ff3b097208 */ /* 0x000fe20000000000 */
[----:B------:R-:W2:Y:S01]  /*11750*/  LDSM.16.MT88.4 R20, [R152+0x6000] ;  /* 0x006000009814783b */ /* 0x000ea20000004200 */
[----:B------:R-:W-:Y:S01]  /*11760*/  FSEL R55, R55, RZ, P0 ;  /* 0x000000ff37377208 */ /* 0x000fe20000000000 */
[--C-:B------:R-:W-:Y:S01]  /*11770*/  FFMA.FTZ R63, R63, UR10, -R60.reuse ;  /* 0x0000000a3f3f7c23 */ /* 0x100fe2000801083c */
[--C-:B------:R-:W-:Y:S01]  /*11780*/  FFMA.FTZ R66, R139, UR10, -R60.reuse ;  /* 0x0000000a8b427c23 */ /* 0x100fe2000801083c */
[----:B------:R-:W-:Y:S01]  /*11790*/  FADD.FTZ R9, R0, -R9 ;  /* 0x8000000900097221 */ /* 0x000fe20000010000 */
[----:B------:R-:W3:Y:S01]  /*117a0*/  MUFU.EX2 R56, R56 ;  /* 0x0000003800387308 */ /* 0x000ee20000000800 */
[--C-:B------:R-:W-:Y:S01]  /*117b0*/  FFMA.FTZ R53, R178, UR10, -R55.reuse ;  /* 0x0000000ab2357c23 */ /* 0x100fe20008010837 */
[--C-:B------:R-:W-:Y:S01]  /*117c0*/  FFMA.FTZ R52, R182, UR10, -R55.reuse ;  /* 0x0000000ab6347c23 */ /* 0x100fe20008010837 */
[----:B------:R-:W-:Y:S01]  /*117d0*/  FMUL.FTZ R0, R9, UR10 ;  /* 0x0000000a09007c20 */ /* 0x000fe20008410000 */
        /* <DEDUP_REMOVED lines=29> */
[----:B-----5:R-:W-:Y:S01]  /*119b0*/  F2FP.F16.F32.PACK_AB R14, R54, R57 ;  /* 0x00000039360e723e */ /* 0x020fe200000000ff */
[----:B------:R-:W-:-:S06]  /*119c0*/  FFMA.FTZ R48, R48, UR10, -R55 ;  /* 0x0000000a30307c23 */ /* 0x000fcc0008010837 */
        /* <DEDUP_REMOVED lines=33> */
[--C-:B------:R-:W-:Y:S01]  /*11be0*/  FFMA.FTZ R80, R138, UR10, -R55.reuse ;  /* 0x0000000a8a507c23 */ /* 0x100fe20008010837 */
[--C-:B------:R-:W-:Y:S01]  /*11bf0*/  FFMA.FTZ R82, R140, UR10, -R55.reuse ;  /* 0x0000000a8c527c23 */ /* 0x100fe20008010837 */
[C---:B------:R-:W-:Y:S01]  /*11c00*/  HMMA.16816.F32 R96, R12.reuse, R4, R96 ;  /* 0x000000040c60723c */ /* 0x040fe20000001860 */
[--C-:B------:R-:W-:Y:S01]  /*11c10*/  FFMA.FTZ R81, R136, UR10, -R55.reuse ;  /* 0x0000000a88517c23 */ /* 0x100fe20008010837 */
[----:B------:R-:W3:Y:S01]  /*11c20*/  MUFU.EX2 R66, R66 ;  /* 0x0000004200427308 */ /* 0x000ee20000000800 */
[----:B------:R-:W-:Y:S01]  /*11c30*/  FMUL.FTZ R27, R83, R0 ;  /* 0x00000000531b7220 */ /* 0x000fe20000410000 */
[-C--:B------:R-:W-:Y:S01]  /*11c40*/  FMUL.FTZ R76, R76, R62.reuse ;  /* 0x0000003e4c4c7220 */ /* 0x080fe20000410000 */
[-C--:B------:R-:W-:Y:S01]  /*11c50*/  FMUL.FTZ R77, R77, R62.reuse ;  /* 0x0000003e4d4d7220 */ /* 0x080fe20000410000 */
[C---:B------:R-:W-:Y:S01]  /*11c60*/  HMMA.16816.F32 R92, R12.reuse, R6, R92 ;  /* 0x000000060c5c723c */ /* 0x040fe2000000185c */
[-C--:B------:R-:W-:Y:S01]  /*11c70*/  FMUL.FTZ R4, R88, R62.reuse ;  /* 0x0000003e58047220 */ /* 0x080fe20000410000 */
[----:B------:R-:W-:Y:S01]  /*11c80*/  FMUL.FTZ R5, R89, R62 ;  /* 0x0000003e59057220 */ /* 0x000fe20000410000 */
[-C--:B------:R-:W-:Y:S01]  /*11c90*/  FMUL.FTZ R78, R78, R0.reuse ;  /* 0x000000004e4e7220 */ /* 0x080fe20000410000 */
[----:B------:R-:W-:Y:S01]  /*11ca0*/  MUFU.EX2 R65, R65 ;  /* 0x0000004100417308 */ /* 0x000fe20000000800 */
[-C--:B------:R-:W-:Y:S01]  /*11cb0*/  FMUL.FTZ R79, R79, R0.reuse ;  /* 0x000000004f4f7220 */ /* 0x080fe20000410000 */
[C---:B--2---:R-:W-:Y:S01]  /*11cc0*/  HMMA.16816.F32 R24, R12.reuse, R20, R24 ;  /* 0x000000140c18723c */ /* 0x044fe20000001818 */
[-C--:B------:R-:W-:Y:S01]  /*11cd0*/  FMUL.FTZ R6, R90, R0.reuse ;  /* 0x000000005a067220 */ /* 0x080fe20000410000 */
[-C--:B------:R-:W-:Y:S01]  /*11ce0*/  FMUL.FTZ R7, R91, R0.reuse ;  /* 0x000000005b077220 */ /* 0x080fe20000410000 */
[--C-:B------:R-:W-:Y:S01]  /*11cf0*/  FFMA.FTZ R88, R130, UR10, -R55.reuse ;  /* 0x0000000a82587c23 */ /* 0x100fe20008010837 */
[--C-:B------:R-:W-:Y:S01]  /*11d00*/  FFMA.FTZ R83, R132, UR10, -R55.reuse ;  /* 0x0000000a84537c23 */ /* 0x100fe20008010837 */
[--C-:B------:R-:W-:Y:S01]  /*11d10*/  FFMA.FTZ R90, R124, UR10, -R55.reuse ;  /* 0x0000000a7c5a7c23 */ /* 0x100fe20008010837 */
[----:B------:R-:W-:Y:S01]  /*11d20*/  MUFU.EX2 R80, R80 ;  /* 0x0000005000507308 */ /* 0x000fe20000000800 */
[----:B---3--:R-:W-:Y:S01]  /*11d30*/  F2FP.F16.F32.PACK_AB R32, R66, R63 ;  /* 0x0000003f4220723e */ /* 0x008fe200000000ff */
[--C-:B------:R-:W-:Y:S01]  /*11d40*/  FFMA.FTZ R89, R119, UR10, -R60.reuse ;  /* 0x0000000a77597c23 */ /* 0x100fe2000801083c */
[C---:B----4-:R-:W-:Y:S01]  /*11d50*/  HMMA.16816.F32 R4, R12.reuse, R8, R4 ;  /* 0x000000080c04723c */ /* 0x050fe20000001804 */
        /* <DEDUP_REMOVED lines=11> */
[----:B------:R-:W-:Y:S01]  /*11e10*/  HMMA.16816.F32 R12, R12, R22, R76 ;  /* 0x000000160c0c723c */ /* 0x000fe2000000184c */
[--C-:B------:R-:W-:Y:S01]  /*11e20*/  FFMA.FTZ R85, R142, UR10, -R55.reuse ;  /* 0x0000000a8e557c23 */ /* 0x100fe20008010837 */
[----:B------:R-:W2:Y:S01]  /*11e30*/  MUFU.EX2 R84, R137 ;  /* 0x0000008900547308 */ /* 0x000ea20000000800 */
[----:B------:R-:W3:Y:S01]  /*11e40*/  LDSM.16.MT88.4 R20, [R153+0x6800] ;  /* 0x006800009914783b */ /* 0x000ee20000004200 */
        /* <DEDUP_REMOVED lines=8> */
[----:B------:R-:W-:Y:S01]  /*11ed0*/  FFMA.FTZ R102, R36, UR10, -R60 ;  /* 0x0000000a24667c23 */ /* 0x000fe2000801083c */
[----:B------:R-:W-:Y:S01]  /*11ee0*/  FFMA.FTZ R41, R38, UR10, -R55 ;  /* 0x0000000a26297c23 */ /* 0x000fe20008010837 */
[----:B------:R-:W-:Y:S01]  /*11ef0*/  FFMA.FTZ R53, R180, R0, R53 ;  /* 0x00000000b4357223 */ /* 0x000fe20000010035 */
[----:B------:R-:W-:Y:S01]  /*11f00*/  FFMA.FTZ R179, R179, R62, R58 ;  /* 0x0000003eb3b37223 */ /* 0x000fe2000001003a */
[----:B------:R-:W-:Y:S01]  /*11f10*/  LDSM.16.MT88.4 R36, [R152+0x9000] ;  /* 0x009000009824783b */ /* 0x000fe20000004200 */
[--C-:B------:R-:W-:Y:S01]  /*11f20*/  FFMA.FTZ R0, R50, UR10, -R60.reuse ;  /* 0x0000000a32007c23 */ /* 0x100fe2000801083c */
[----:B------:R-:W5:Y:S01]  /*11f30*/  MUFU.EX2 R81, R81 ;  /* 0x0000005100517308 */ /* 0x000f620000000800 */
[----:B--2---:R-:W-:Y:S01]  /*11f40*/  F2FP.F16.F32.PACK_AB R34, R84, R65 ;  /* 0x000000415422723e */ /* 0x004fe200000000ff */
[----:B------:R-:W-:Y:S01]  /*11f50*/  FADD.FTZ R52, R52, R53 ;  /* 0x0000003534347221 */ /* 0x000fe20000010000 */
[----:B------:R-:W-:Y:S01]  /*11f60*/  FADD.FTZ R56, R56, R179 ;  /* 0x000000b338387221 */ /* 0x000fe20000010000 */
[----:B------:R-:W-:-:S02]  /*11f70*/  FFMA.FTZ R179, R49, UR10, -R60 ;  /* 0x0000000a31b37c23 */ /* 0x000fc4000801083c */
[----:B------:R-:W-:Y:S01]  /*11f80*/  FADD.FTZ R51, R51, R52 ;  /* 0x0000003433337221 */ /* 0x000fe20000010000 */
[----:B------:R-:W-:Y:S01]  /*11f90*/  FADD.FTZ R57, R57, R56 ;  /* 0x0000003839397221 */ /* 0x000fe20000010000 */
[----:B------:R-:W-:Y:S01]  /*11fa0*/  MUFU.EX2 R78, R78 ;  /* 0x0000004e004e7308 */ /* 0x000fe20000000800 */
[----:B----4-:R-:W-:Y:S02]  /*11fb0*/  F2FP.F16.F32.PACK_AB R33, R80, R85 ;  /* 0x000000555021723e */ /* 0x010fe400000000ff */
[----:B------:R-:W-:-:S04]  /*11fc0*/  FADD.FTZ R54, R54, R57 ;  /* 0x0000003936367221 */ /* 0x000fc80000010000 */
[----:B------:R-:W-:Y:S01]  /*11fd0*/  FADD.FTZ R63, R63, R54 ;  /* 0x000000363f3f7221 */ /* 0x000fe20000010000 */
[----:B------:R-:W2:Y:S01]  /*11fe0*/  MUFU.EX2 R79, R79 ;  /* 0x0000004f004f7308 */ /* 0x000ea20000000800 */
[----:B-----5:R-:W-:Y:S02]  /*11ff0*/  F2FP.F16.F32.PACK_AB R35, R81, R82 ;  /* 0x000000525123723e */ /* 0x020fe400000000ff */
[----:B------:R-:W-:-:S04]  /*12000*/  FADD.FTZ R66, R66, R63 ;  /* 0x0000003f42427221 */ /* 0x000fc80000010000 */
[----:B------:R-:W-:Y:S01]  /*12010*/  FADD.FTZ R65, R65, R66 ;  /* 0x0000004241417221 */ /* 0x000fe20000010000 */
[----:B-1----:R-:W-:Y:S01]  /*12020*/  HMMA.16816.F32 R96, R32, R16, R96 ;  /* 0x000000102060723c */ /* 0x002fe20000001860 */
[----:B------:R-:W-:Y:S02]  /*12030*/  MUFU.EX2 R77, R77 ;  /* 0x0000004d004d7308 */ /* 0x000fe40000000800 */
[----:B------:R-:W-:-:S03]  /*12040*/  FADD.FTZ R65, R84, R65 ;  /* 0x0000004154417221 */ /* 0x000fc60000010000 */
        /* <DEDUP_REMOVED lines=24> */
[----:B------:R-:W-:-:S06]  /*121d0*/  FADD.FTZ R78, R79, R78 ;  /* 0x0000004e4f4e7221 */ /* 0x000fcc0000010000 */
[C---:B------:R-:W-:Y:S01]  /*121e0*/  HMMA.16816.F32 R96, R32.reuse, R28, R96 ;  /* 0x0000001c2060723c */ /* 0x040fe20000001860 */
[----:B------:R-:W-:Y:S05]  /*121f0*/  MUFU.EX2 R108, R108 ;  /* 0x0000006c006c7308 */ /* 0x000fea0000000800 */
        /* <DEDUP_REMOVED lines=87> */
[----:B------:R-:W-:Y:S01]  /*12770*/  MUFU.EX2 R179, R179 ;  /* 0x000000b300b37308 */ /* 0x000fe20000000800 */
[C---:B----4-:R-:W-:Y:S06]  /*12780*/  HMMA.16816.F32 R24, R16.reuse, R28, R24 ;  /* 0x0000001c1018723c */ /* 0x050fec0000001818 */
[----:B------:R-:W-:Y:S01]  /*12790*/  HMMA.16816.F32 R12, R16, R30, R12 ;  /* 0x0000001e100c723c */ /* 0x000fe2000000180c */
[----:B------:R-:W4:Y:S01]  /*127a0*/  LDSM.16.MT88.4 R16, [R153+0x9000] ;  /* 0x009000009910783b */ /* 0x000f220000004200 */
[----:B------:R-:W-:-:S02]  /*127b0*/  F2FP.F16.F32.PACK_AB R28, R119, R102 ;  /* 0x00000066771c723e */ /* 0x000fc400000000ff */
[----:B-1----:R-:W-:-:S03]  /*127c0*/  F2FP.F16.F32.PACK_AB R29, R126, R41 ;  /* 0x000000297e1d723e */ /* 0x002fc600000000ff */
[----:B------:R-:W-:Y:S02]  /*127d0*/  F2FP.F16.F32.PACK_AB R30, R100, R3 ;  /* 0x00000003641e723e */ /* 0x000fe400000000ff */
[----:B---3--:R-:W-:-:S07]  /*127e0*/  F2FP.F16.F32.PACK_AB R31, R121, R42 ;  /* 0x0000002a791f723e */ /* 0x008fce00000000ff */
[C---:B-----5:R-:W-:Y:S06]  /*127f0*/  HMMA.16816.F32 R96, R28.reuse, R20, R96 ;  /* 0x000000141c60723c */ /* 0x060fec0000001860 */
[C---:B--2---:R-:W-:Y:S01]  /*12800*/  HMMA.16816.F32 R4, R28.reuse, R32, R4 ;  /* 0x000000201c04723c */ /* 0x044fe20000001804 */
[----:B------:R-:W-:Y:S02]  /*12810*/  FADD.FTZ R20, R2, R51 ;  /* 0x0000003302147221 */ /* 0x000fe40000010000 */
[----:B------:R-:W-:Y:S02]  /*12820*/  MUFU.EX2 R2, R48 ;  /* 0x0000003000027308 */ /* 0x000fe40000000800 */
[----:B------:R-:W-:Y:S01]  /*12830*/  FADD.FTZ R85, R85, R20 ;  /* 0x0000001455557221 */ /* 0x000fe20000010000 */
[----:B------:R-:W-:Y:S01]  /*12840*/  HMMA.16816.F32 R92, R28, R22, R92 ;  /* 0x000000161c5c723c */ /* 0x000fe2000000185c */
[----:B------:R-:W-:Y:S01]  /*12850*/  FFMA.FTZ R33, R47, UR10, -R55 ;  /* 0x0000000a2f217c23 */ /* 0x000fe20008010837 */
[----:B------:R-:W1:Y:S01]  /*12860*/  LDSM.16.MT88.4 R20, [R156+0x9800] ;  /* 0x009800009c14783b */ /* 0x000e620000004200 */
[----:B------:R-:W-:Y:S01]  /*12870*/  FADD.FTZ R47, R80, R85 ;  /* 0x00000055502f7221 */ /* 0x000fe20000010000 */
[----:B------:R-:W-:-:S02]  /*12880*/  FFMA.FTZ R32, R46, UR10, -R55 ;  /* 0x0000000a2e207c23 */ /* 0x000fc40008010837 */
[C---:B------:R-:W-:Y:S01]  /*12890*/  HMMA.16816.F32 R8, R28.reuse, R34, R8 ;  /* 0x000000221c08723c */ /* 0x040fe20000001808 */
[----:B------:R-:W-:Y:S01]  /*128a0*/  FADD.FTZ R82, R82, R47 ;  /* 0x0000002f52527221 */ /* 0x000fe20000010000 */
[----:B------:R-:W2:Y:S03]  /*128b0*/  MUFU.EX2 R33, R33 ;  /* 0x0000002100217308 */ /* 0x000ea60000000800 */
[----:B------:R-:W-:Y:S01]  /*128c0*/  FADD.FTZ R82, R81, R82 ;  /* 0x0000005251527221 */ /* 0x000fe20000010000 */
[----:B------:R-:W-:Y:S01]  /*128d0*/  HMMA.16816.F32 R24, R28, R36, R24 ;  /* 0x000000241c18723c */ /* 0x000fe20000001818 */
[----:B------:R-:W-:-:S03]  /*128e0*/  FFMA.FTZ R35, R45, UR10, -R55 ;  /* 0x0000000a2d237c23 */ /* 0x000fc60008010837 */
[----:B------:R-:W-:Y:S02]  /*128f0*/  MUFU.EX2 R32, R32 ;  /* 0x0000002000207308 */ /* 0x000fe40000000800 */
[C---:B----4-:R-:W-:Y:S06]  /*12900*/  HMMA.16816.F32 R68, R28.reuse, R16, R68 ;  /* 0x000000101c44723c */ /* 0x050fec0000001844 */
[----:B------:R-:W3:Y:S01]  /*12910*/  MUFU.EX2 R35, R35 ;  /* 0x0000002300237308 */ /* 0x000ee20000000800 */
[----:B------:R-:W-:Y:S01]  /*12920*/  FADD.FTZ R17, R87, R82 ;  /* 0x0000005257117221 */ /* 0x000fe20000010000 */
[C---:B------:R-:W-:Y:S01]  /*12930*/  HMMA.16816.F32 R72, R28.reuse, R18, R72 ;  /* 0x000000121c48723c */ /* 0x040fe20000001848 */
[----:B------:R-:W4:Y:S02]  /*12940*/  LDSM.16.MT88.4 R84, [R154+0x9800] ;  /* 0x009800009a54783b */ /* 0x000f240000004200 */
[----:B------:R-:W-:Y:S01]  /*12950*/  FADD.FTZ R88, R88, R17 ;  /* 0x0000001158587221 */ /* 0x000fe20000010000 */
[----:B------:R-:W-:Y:S01]  /*12960*/  FADD.FTZ R17, R77, R78 ;  /* 0x0000004e4d117221 */ /* 0x000fe20000010000 */
[----:B--2---:R-:W-:Y:S01]  /*12970*/  F2FP.F16.F32.PACK_AB R77, R33, R2 ;  /* 0x00000002214d723e */ /* 0x004fe200000000ff */
[----:B------:R-:W-:Y:S01]  /*12980*/  HMMA.16816.F32 R12, R28, R38, R12 ;  /* 0x000000261c0c723c */ /* 0x000fe2000000180c */
[----:B------:R-:W-:Y:S01]  /*12990*/  FADD.FTZ R83, R83, R88 ;  /* 0x0000005853537221 */ /* 0x000fe20000010000 */
[----:B------:R-:W-:Y:S01]  /*129a0*/  FADD.FTZ R17, R76, R17 ;  /* 0x000000114c117221 */ /* 0x000fe20000010000 */
[----:B------:R-:W-:-:S02]  /*129b0*/  F2FP.F16.F32.PACK_AB R76, R43, R40 ;  /* 0x000000282b4c723e */ /* 0x000fc400000000ff */
[----:B------:R-:W-:Y:S01]  /*129c0*/  FADD.FTZ R90, R90, R83 ;  /* 0x000000535a5a7221 */ /* 0x000fe20000010000 */
[----:B------:R-:W-:Y:S01]  /*129d0*/  F2FP.F16.F32.PACK_AB R78, R179, R0 ;  /* 0x00000000b34e723e */ /* 0x000fe200000000ff */
[----:B------:R-:W-:Y:S02]  /*129e0*/  FADD.FTZ R28, R110, R17 ;  /* 0x000000116e1c7221 */ /* 0x000fe40000010000 */
[----:B------:R-:W-:Y:S01]  /*129f0*/  FADD.FTZ R109, R109, R90 ;  /* 0x0000005a6d6d7221 */ /* 0x000fe20000010000 */
[----:B---3--:R-:W-:Y:S01]  /*12a00*/  F2FP.F16.F32.PACK_AB R79, R35, R32 ;  /* 0x00000020234f723e */ /* 0x008fe200000000ff */
[----:B------:R-:W-:Y:S01]  /*12a10*/  FADD.FTZ R28, R89, R28 ;  /* 0x0000001c591c7221 */ /* 0x000fe20000010000 */
[----:B------:R-:W2:Y:S01]  /*12a20*/  LDSM.16.MT88.4 R16, [R153+0x9800] ;  /* 0x009800009910783b */ /* 0x000ea20000004200 */
        /* <DEDUP_REMOVED lines=8> */
[----:B------:R-:W-:Y:S01]  /*12ab0*/  FADD.FTZ R29, R113, R116 ;  /* 0x00000074711d7221 */ /* 0x000fe20000010000 */
[----:B------:R-:W1:Y:S01]  /*12ac0*/  LDSM.16.MT88.4 R20, [R152+0x9800] ;  /* 0x009800009814783b */ /* 0x000e620000004200 */
[----:B------:R-:W-:-:S02]  /*12ad0*/  FADD.FTZ R122, R122, R117 ;  /* 0x000000757a7a7221 */ /* 0x000fc40000010000 */
[----:B------:R-:W-:Y:S02]  /*12ae0*/  FADD.FTZ R29, R120, R29 ;  /* 0x0000001d781d7221 */ /* 0x000fe40000010000 */
[----:B------:R-:W-:Y:S01]  /*12af0*/  FADD.FTZ R103, R103, R122 ;  /* 0x0000007a67677221 */ /* 0x000fe20000010000 */
[----:B----4-:R-:W-:Y:S03]  /*12b00*/  HMMA.16816.F32 R88, R76, R84, R4 ;  /* 0x000000544c58723c */ /* 0x010fe60000001804 */
[----:B------:R-:W-:-:S04]  /*12b10*/  FADD.FTZ R124, R124, R103 ;  /* 0x000000677c7c7221 */ /* 0x000fc80000010000 */
[----:B------:R-:W-:Y:S01]  /*12b20*/  FADD.FTZ R105, R105, R124 ;  /* 0x0000007c69697221 */ /* 0x000fe20000010000 */
[C---:B------:R-:W-:Y:S01]  /*12b30*/  HMMA.16816.F32 R84, R76.reuse, R86, R8 ;  /* 0x000000564c54723c */ /* 0x040fe20000001808 */
[----:B------:R-:W-:Y:S02]  /*12b40*/  FADD.FTZ R4, R104, R29 ;  /* 0x0000001d68047221 */ /* 0x000fe40000010000 */
[----:B------:R-:W-:Y:S02]  /*12b50*/  FADD.FTZ R112, R112, R105 ;  /* 0x0000006970707221 */ /* 0x000fe40000010000 */
[----:B------:R-:W-:Y:S02]  /*12b60*/  FADD.FTZ R4, R115, R4 ;  /* 0x0000000473047221 */ /* 0x000fe40000010000 */
[----:B------:R-:W-:Y:S02]  /*12b70*/  FADD.FTZ R67, R67, R112 ;  /* 0x0000007043437221 */ /* 0x000fe40000010000 */
[----:B------:R-:W-:Y:S01]  /*12b80*/  FADD.FTZ R5, R101, R4 ;  /* 0x0000000465057221 */ /* 0x000fe20000010000 */
[----:B--2---:R-:W-:Y:S03]  /*12b90*/  HMMA.16816.F32 R68, R76, R16, R68 ;  /* 0x000000104c44723c */ /* 0x004fe60000001844 */
[----:B------:R-:W-:-:S04]  /*12ba0*/  FADD.FTZ R5, R106, R5 ;  /* 0x000000056a057221 */ /* 0x000fc80000010000 */
        /* <DEDUP_REMOVED lines=22> */
[----:B------:R-:W-:Y:S01]  /*12d10*/  MOV R0, R59 ;  /* 0x0000003b00007202 */ /* 0x000fe20000000f00 */
[----:B------:R-:W-:-:S07]  /*12d20*/  FADD.FTZ R180, R35, R32 ;  /* 0x0000002023b47221 */ /* 0x000fce0000010000 */
.L_x_7401:
        /* <DEDUP_REMOVED lines=16> */
.L_x_7411:
[----:B------:R-:W-:Y:S04]  /*12e30*/  DEPBAR.LE SB0, 0x0 ;  /* 0x000080000000791a */ /* 0x000fe80000000000 */
[----:B------:R-:W-:Y:S01]  /*12e40*/  BAR.SYNC.DEFER_BLOCKING 0x0 ;  /* 0x0000000000007b1d */ /* 0x000fe20000010000 */
[----:B------:R-:W-:Y:S01]  /*12e50*/  ISETP.NE.AND P6, PT, R170, RZ, PT ;  /* 0x000000ffaa00720c */ /* 0x000fe20003fc5270 */
[----:B------:R-:W-:Y:S01]  /*12e60*/  VIADD R174, R174, 0xffffffff ;  /* 0xffffffffaeae7836 */ /* 0x000fe20000000000 */
[----:B------:R-:W-:Y:S01]  /*12e70*/  MOV R8, R178 ;  /* 0x000000b200087202 */ /* 0x000fe20000000f00 */
[----:B------:R-:W-:Y:S10]  /*12e80*/  IMAD.MOV.U32 R25, RZ, RZ, R177 ;  /* 0x000000ffff197224 */ /* 0x000ff400078e00b1 */
[----:B------:R-:W-:Y:S05]  /*12e90*/  @!P6 BRA `(.L_x_7408) ;  /* 0x0000000000f4e947 */ /* 0x000fea0003800000 */
        /* <DEDUP_REMOVED lines=61> */
.L_x_7408:
        /* <DEDUP_REMOVED lines=28> */
[----:B------:R-:W-:Y:S03]  /*13430*/  ISETP.GT.AND P0, PT, R174, R163, PT ;  /* 0x000000a3ae00720c */ /* 0x000fe60003f04270 */
        /* <DEDUP_REMOVED lines=173> */
.L_x_7410:
        /* <DEDUP_REMOVED lines=28> */
.L_x_7409:
        /* <DEDUP_REMOVED lines=440> */
.L_x_7407:
        /* <DEDUP_REMOVED lines=8> */
[----:B------:R-:W5:Y:S01]  /*15cd0*/  LDC R41, c[0x0][0x270] ;  /* 0x00009c00ff297b82 */ /* 0x000f620000000800 */
[----:B------:R-:W5:Y:S01]  /*15ce0*/  S2R R13, SR_TID.X ;  /* 0x00000000000d7919 */ /* 0x000f620000002100 */
[----:B------:R-:W5:Y:S01]  /*15cf0*/  S2R R40, SR_CTAID.X ;  /* 0x0000000000287919 */ /* 0x000f620000002500 */
[----:B-1----:R-:W-:Y:S01]  /*15d00*/  FADD.FTZ R7, R4, R179 ;  /* 0x000000b304077221 */ /* 0x002fe20000010000 */
[----:B--2---:R-:W-:Y:S01]  /*15d10*/  ULEA UR5, UR5, UR4, 0x18 ;  /* 0x0000000405057291 */ /* 0x004fe2000f8ec03f */
[----:B---3--:R-:W-:-:S03]  /*15d20*/  FADD.FTZ R10, R5, R180 ;  /* 0x000000b4050a7221 */ /* 0x008fc60000010000 */
[----:B------:R-:W1:Y:S01]  /*15d30*/  SHFL.BFLY PT, R6, R7, 0x1, 0x1f ;  /* 0x0c201f0007067f89 */ /* 0x000e6200000e0000 */
[----:B------:R-:W2:Y:S03]  /*15d40*/  S2UR UR4, SR_CTAID.Z ;  /* 0x00000000000479c3 */ /* 0x000ea60000002700 */
[----:B------:R-:W3:Y:S01]  /*15d50*/  SHFL.BFLY PT, R5, R10, 0x1, 0x1f ;  /* 0x0c201f000a057f89 */ /* 0x000ee200000e0000 */
[----:B----4-:R-:W-:-:S04]  /*15d60*/  SHF.R.S32.HI R4, RZ, 0x1f, R3 ;  /* 0x0000001fff047819 */ /* 0x010fc80000011403 */
[CC--:B------:R-:W-:Y:S02]  /*15d70*/  LEA.HI R8, R4.reuse, R3.reuse, RZ, 0x2 ;  /* 0x0000000304087211 */ /* 0x0c0fe400078f10ff */
[----:B------:R-:W-:Y:S02]  /*15d80*/  LEA.HI R4, R4, R3, RZ, 0x5 ;  /* 0x0000000304047211 */ /* 0x000fe400078f28ff */
[----:B------:R-:W-:Y:S01]  /*15d90*/  SHF.R.S32.HI R12, RZ, 0x2, R8 ;  /* 0x00000002ff0c7819 */ /* 0x000fe20000011408 */
[----:B-1----:R-:W-:Y:S01]  /*15da0*/  FADD.FTZ R6, R7, R6 ;  /* 0x0000000607067221 */ /* 0x002fe20000010000 */
[----:B------:R-:W-:Y:S02]  /*15db0*/  SHF.R.S32.HI R7, RZ, 0x1f, R8 ;  /* 0x0000001fff077819 */ /* 0x000fe40000011408 */
[----:B------:R-:W-:Y:S01]  /*15dc0*/  LOP3.LUT R8, R8, 0x1ffffffc, RZ, 0xc0, !PT ;  /* 0x1ffffffc08087812 */ /* 0x000fe200078ec0ff */
[----:B---3--:R-:W-:Y:S01]  /*15dd0*/  FADD.FTZ R5, R10, R5 ;  /* 0x000000050a057221 */ /* 0x008fe20000010000 */
[----:B------:R-:W-:Y:S01]  /*15de0*/  BAR.SYNC.DEFER_BLOCKING 0x0 ;  /* 0x0000000000007b1d */ /* 0x000fe20000010000 */
[----:B------:R-:W-:-:S02]  /*15df0*/  FSETP.NE.FTZ.AND P3, PT, R6, RZ, PT ;  /* 0x000000ff0600720b */ /* 0x000fc40003f75000 */
[----:B-----5:R-:W-:Y:S02]  /*15e00*/  SHF.R.S32.HI R10, RZ, 0x1f, R13 ;  /* 0x0000001fff0a7819 */ /* 0x020fe4000001140d */
[----:B------:R-:W-:Y:S02]  /*15e10*/  FSETP.NE.FTZ.AND P0, PT, R5, RZ, PT ;  /* 0x000000ff0500720b */ /* 0x000fe40003f15000 */
[----:B------:R-:W-:Y:S02]  /*15e20*/  LEA.HI R7, R7, R12, RZ, 0x3 ;  /* 0x0000000c07077211 */ /* 0x000fe400078f18ff */
[----:B------:R-:W-:Y:S02]  /*15e30*/  LEA.HI R10, R10, R13, RZ, 0x4 ;  /* 0x0000000d0a0a7211 */ /* 0x000fe400078f20ff */
[----:B------:R-:W-:Y:S02]  /*15e40*/  LOP3.LUT R7, R7, 0xfffffff8, RZ, 0xc0, !PT ;  /* 0xfffffff807077812 */ /* 0x000fe400078ec0ff */
[----:B------:R-:W-:Y:S01]  /*15e50*/  SHF.R.S32.HI R10, RZ, 0x4, R10 ;  /* 0x00000004ff0a7819 */ /* 0x000fe2000001140a */
[----:B------:R-:W1:Y:S01]  /*15e60*/  @P3 MUFU.RCP R11, R6 ;  /* 0x00000006000b3308 */ /* 0x000e620000001000 */
[----:B------:R-:W-:Y:S01]  /*15e70*/  IADD3 R7, R12, -R7, RZ ;  /* 0x800000070c077210 */ /* 0x000fe20007ffe0ff */
[----:B------:R-:W3:Y:S01]  /*15e80*/  @P3 LDC R45, c[0x0][0x2e8] ;  /* 0x0000ba00ff2d3b82 */ /* 0x000ee20000000800 */
[----:B------:R-:W-:Y:S01]  /*15e90*/  IADD3 R8, -R8, R3, RZ ;  /* 0x0000000308087210 */ /* 0x000fe20007ffe1ff */
[----:B------:R-:W-:Y:S01]  /*15ea0*/  IMAD.SHL.U32 R12, R10, 0x40, RZ ;  /* 0x000000400a0c7824 */ /* 0x000fe200078e00ff */
[----:B------:R-:W-:-:S03]  /*15eb0*/  R2P PR, R7, 0x6 ;  /* 0x0000000607007804 */ /* 0x000fc60000000000 */
[----:B------:R-:W4:Y:S01]  /*15ec0*/  @P0 MUFU.RCP R9, R5 ;  /* 0x0000000500090308 */ /* 0x000f220000001000 */
[----:B------:R-:W-:Y:S01]  /*15ed0*/  LOP3.LUT R12, R12, 0x1c0, RZ, 0xc0, !PT ;  /* 0x000001c00c0c7812 */ /* 0x000fe200078ec0ff */
[----:B------:R-:W5:Y:S06]  /*15ee0*/  @P0 LDC R43, c[0x0][0x2e8] ;  /* 0x0000ba00ff2b0b82 */ /* 0x000f6c0000000800 */
[----:B------:R-:W2:Y:S01]  /*15ef0*/  @P3 MUFU.LG2 R6, R6 ;  /* 0x0000000600063308 */ /* 0x000ea20000000c00 */
        /* <DEDUP_REMOVED lines=17> */
[C---:B----4-:R-:W-:Y:S01]  /*16010*/  FMUL.FTZ R99, R9.reuse, R99 ;  /* 0x0000006309637220 */ /* 0x050fe20000410000 */
[C---:B------:R-:W-:Y:S01]  /*16020*/  FMUL.FTZ R98, R9.reuse, R98 ;  /* 0x0000006209627220 */ /* 0x040fe20000410000 */
[----:B------:R-:W-:Y:S01]  /*16030*/  FMUL.FTZ R95, R9, R95 ;  /* 0x0000005f095f7220 */ /* 0x000fe20000410000 */
[----:B------:R-:W-:Y:S01]  /*16040*/  SHF.L.U32 R13, R11, 0x2, RZ ;  /* 0x000000020b0d7819 */ /* 0x000fe200000006ff */
[C---:B------:R-:W-:Y:S01]  /*16050*/  FMUL.FTZ R94, R9.reuse, R94 ;  /* 0x0000005e095e7220 */ /* 0x040fe20000410000 */
[C---:B------:R-:W-:Y:S01]  /*16060*/  FMUL.FTZ R91, R9.reuse, R91 ;  /* 0x0000005b095b7220 */ /* 0x040fe20000410000 */
[C---:B------:R-:W-:Y:S01]  /*16070*/  FMUL.FTZ R90, R9.reuse, R90 ;  /* 0x0000005a095a7220 */ /* 0x040fe20000410000 */
[----:B------:R-:W-:Y:S01]  /*16080*/  LOP3.LUT R13, R12, 0x38, R13, 0xf8, !PT ;  /* 0x000000380c0d7812 */ /* 0x000fe200078ef80d */
[C---:B------:R-:W-:Y:S01]  /*16090*/  FMUL.FTZ R87, R9.reuse, R87 ;  /* 0x0000005709577220 */ /* 0x040fe20000410000 */
[C---:B------:R-:W-:Y:S01]  /*160a0*/  FMUL.FTZ R86, R9.reuse, R86 ;  /* 0x0000005609567220 */ /* 0x040fe20000410000 */
[C---:B------:R-:W-:Y:S01]  /*160b0*/  FMUL.FTZ R71, R9.reuse, R71 ;  /* 0x0000004709477220 */ /* 0x040fe20000410000 */
[C---:B------:R-:W-:Y:S01]  /*160c0*/  FMUL.FTZ R70, R9.reuse, R70 ;  /* 0x0000004609467220 */ /* 0x040fe20000410000 */
[C---:B------:R-:W-:Y:S01]  /*160d0*/  FMUL.FTZ R75, R9.reuse, R75 ;  /* 0x0000004b094b7220 */ /* 0x040fe20000410000 */
[C---:B------:R-:W-:Y:S01]  /*160e0*/  FMUL.FTZ R74, R9.reuse, R74 ;  /* 0x0000004a094a7220 */ /* 0x040fe20000410000 */
[----:B------:R-:W-:Y:S01]  /*160f0*/  SHF.R.U32.HI R12, RZ, 0x3, R12 ;  /* 0x00000003ff0c7819 */ /* 0x000fe2000001160c */
[C---:B------:R-:W-:Y:S01]  /*16100*/  FMUL.FTZ R83, R9.reuse, R83 ;  /* 0x0000005309537220 */ /* 0x040fe20000410000 */
[C---:B------:R-:W-:Y:S01]  /*16110*/  FMUL.FTZ R82, R9.reuse, R82 ;  /* 0x0000005209527220 */ /* 0x040fe20000410000 */
[C---:B------:R-:W-:Y:S01]  /*16120*/  FMUL.FTZ R79, R9.reuse, R79 ;  /* 0x0000004f094f7220 */ /* 0x040fe20000410000 */
[----:B------:R-:W-:Y:S01]  /*16130*/  FMUL.FTZ R78, R9, R78 ;  /* 0x0000004e094e7220 */ /* 0x000fe20000410000 */
[----:B------:R-:W-:Y:S01]  /*16140*/  IMAD.SHL.U32 R9, R7, 0x40, RZ ;  /* 0x0000004007097824 */ /* 0x000fe200078e00ff */
[----:B------:R-:W-:Y:S01]  /*16150*/  LOP3.LUT R12, R13, R12, RZ, 0x3c, !PT ;  /* 0x0000000c0d0c7212 */ /* 0x000fe200078e3cff */
[----:B------:R-:W1:Y:S01]  /*16160*/  @P0 MUFU.LG2 R5, R5 ;  /* 0x0000000500050308 */ /* 0x000e620000000c00 */
[----:B------:R-:W-:Y:S01]  /*16170*/  LOP3.LUT R13, R7, 0x1, RZ, 0xc0, !PT ;  /* 0x00000001070d7812 */ /* 0x000fe200078ec0ff */
[----:B--2---:R-:W-:Y:S01]  /*16180*/  @P3 FMUL.FTZ R47, R6, 0.69314718246459960938 ;  /* 0x3f317218062f3820 */ /* 0x004fe20000410000 */
[----:B------:R-:W-:-:S02]  /*16190*/  SHF.R.S32.HI R7, RZ, 0x5, R4 ;  /* 0x00000005ff077819 */ /* 0x000fc40000011404 */
[----:B------:R-:W-:Y:S02]  /*161a0*/  LOP3.LUT R9, R9, 0x1c0, RZ, 0xc0, !PT ;  /* 0x000001c009097812 */ /* 0x000fe400078ec0ff */
[----:B------:R-:W-:Y:S02]  /*161b0*/  LEA R8, R7, R8, 0x9 ;  /* 0x0000000807087211 */ /* 0x000fe400078e48ff */
[----:B------:R-:W-:Y:S02]  /*161c0*/  LEA.HI R9, R9, R9, RZ, 0x1d ;  /* 0x0000000909097211 */ /* 0x000fe400078fe8ff */
[----:B------:R-:W-:Y:S02]  /*161d0*/  ISETP.NE.U32.AND P4, PT, R13, 0x1, PT ;  /* 0x000000010d00780c */ /* 0x000fe40003f85070 */
[----:B------:R-:W-:Y:S01]  /*161e0*/  LEA R8, R8, R9, 0x1 ;  /* 0x0000000908087211 */ /* 0x000fe200078e08ff */
[----:B------:R-:W-:Y:S01]  /*161f0*/  IMAD.MOV.U32 R9, RZ, RZ, 0x40 ;  /* 0x00000040ff097424 */ /* 0x000fe200078e00ff */
[----:B------:R-:W-:Y:S01]  /*16200*/  LOP3.LUT R13, R11, 0xffffffe, RZ, 0xc0, !PT ;  /* 0x0ffffffe0b0d7812 */ /* 0x000fe200078ec0ff */
[----:B------:R-:W-:Y:S01]  /*16210*/  IMAD.MOV.U32 R11, RZ, RZ, 0x20 ;  /* 0x00000020ff0b7424 */ /* 0x000fe200078e00ff */
[----:B------:R-:W-:Y:S01]  /*16220*/  LEA R8, R8, UR5, 0x2 ;  /* 0x0000000508087c11 */ /* 0x000fe2000f8e10ff */
[----:B-1----:R-:W-:Y:S01]  /*16230*/  @P0 FMUL.FTZ R5, R5, 0.69314718246459960938 ;  /* 0x3f31721805050820 */ /* 0x002fe20000410000 */
[----:B------:R-:W-:-:S02]  /*16240*/  IADD3 R13, R168, -R13, RZ ;  /* 0x8000000da80d7210 */ /* 0x000fc40007ffe0ff */
[----:B------:R-:W-:Y:S01]  /*16250*/  SEL R11, R11, 0xffffffe0, P4 ;  /* 0xffffffe00b0b7807 */ /* 0x000fe20002000000 */
[----:B------:R-:W-:Y:S01]  /*16260*/  STS.64 [R8], R96 ;  /* 0x0000006008007388 */ /* 0x000fe20000000a00 */
[C---:B------:R-:W-:Y:S01]  /*16270*/  IADD3 R16, R8.reuse, 0x80, RZ ;  /* 0x0000008008107810 */ /* 0x040fe20007ffe0ff */
[C---:B------:R-:W-:Y:S01]  /*16280*/  @P2 VIADD R16, R8.reuse, 0xffffff80 ;  /* 0xffffff8008102836 */ /* 0x040fe20000000000 */
[----:B------:R-:W-:Y:S01]  /*16290*/  SEL R9, R9, 0xffffffc0, !P1 ;  /* 0xffffffc009097807 */ /* 0x000fe20004800000 */
[----:B------:R1:W-:Y:S01]  /*162a0*/  STS.64 [R8+0x800], R98 ;  /* 0x0008006208007388 */ /* 0x0003e20000000a00 */
[C---:B------:R-:W-:Y:S02]  /*162b0*/  IADD3 R14, R8.reuse, R11, RZ ;  /* 0x0000000b080e7210 */ /* 0x040fe40007ffe0ff */
[----:B------:R-:W-:Y:S01]  /*162c0*/  LEA R12, R13, R12, 0x2 ;  /* 0x0000000c0d0c7211 */ /* 0x000fe200078e10ff */
[----:B------:R-:W-:Y:S01]  /*162d0*/  IMAD.IADD R13, R8, 0x1, R9 ;  /* 0x00000001080d7824 */ /* 0x000fe200078e0209 */
[----:B------:R-:W-:Y:S01]  /*162e0*/  IADD3 R18, R11, R16, RZ ;  /* 0x000000100b127210 */ /* 0x000fe20007ffe0ff */
[----:B------:R2:W-:Y:S01]  /*162f0*/  STS.64 [R14], R92 ;  /* 0x0000005c0e007388 */ /* 0x0005e20000000a00 */
[----:B------:R-:W-:-:S02]  /*16300*/  IADD3 R15, R14, R9, RZ ;  /* 0x000000090e0f7210 */ /* 0x000fc40007ffe0ff */
[C---:B------:R-:W-:Y:S01]  /*16310*/  IADD3 R17, R9.reuse, R16, RZ ;  /* 0x0000001009117210 */ /* 0x040fe20007ffe0ff */
[----:B------:R2:W-:Y:S01]  /*16320*/  STS.64 [R14+0x800], R94 ;  /* 0x0008005e0e007388 */ /* 0x0005e20000000a00 */
[----:B------:R-:W-:Y:S01]  /*16330*/  IMAD.IADD R19, R9, 0x1, R18 ;  /* 0x0000000109137824 */ /* 0x000fe200078e0212 */
[----:B------:R-:W-:Y:S02]  /*16340*/  LEA R42, R12, UR5, 0x2 ;  /* 0x000000050c2a7c11 */ /* 0x000fe4000f8e10ff */
[----:B------:R2:W-:Y:S01]  /*16350*/  STS.64 [R13], R88 ;  /* 0x000000580d007388 */ /* 0x0005e20000000a00 */
[----:B------:R-:W-:Y:S02]  /*16360*/  LOP3.LUT R4, R4, 0xffffffe0, RZ, 0xc0, !PT ;  /* 0xffffffe004047812 */ /* 0x000fe400078ec0ff */
[----:B------:R-:W-:Y:S01]  /*16370*/  SHF.R.S32.HI R44, RZ, 0x1f, R7 ;  /* 0x0000001fff2c7819 */ /* 0x000fe20000011407 */
[----:B------:R2:W-:Y:S01]  /*16380*/  STS.64 [R13+0x800], R90 ;  /* 0x0008005a0d007388 */ /* 0x0005e20000000a00 */
[----:B------:R-:W-:Y:S01]  /*16390*/  IADD3 R4, -R4, R3, RZ ;  /* 0x0000000304047210 */ /* 0x000fe20007ffe1ff */
[----:B------:R-:W-:Y:S01]  /*163a0*/  IMAD.MOV.U32 R3, RZ, RZ, -0x800000 ;  /* 0xff800000ff037424 */ /* 0x000fe200078e00ff */
[----:B------:R-:W-:Y:S01]  /*163b0*/  LEA.HI R44, R44, R7, RZ, 0x2 ;  /* 0x000000072c2c7211 */ /* 0x000fe200078f10ff */
[----:B------:R2:W-:Y:S01]  /*163c0*/  STS.64 [R15], R84 ;  /* 0x000000540f007388 */ /* 0x0005e20000000a00 */
[----:B------:R-:W-:Y:S01]  /*163d0*/  LOP3.LUT P1, RZ, R4, 0x3, RZ, 0xc0, !PT ;  /* 0x0000000304ff7812 */ /* 0x000fe2000782c0ff */
[----:B---3--:R-:W-:Y:S01]  /*163e0*/  @P3 FFMA.FTZ R3, R2, R45, R47 ;  /* 0x0000002d02033223 */ /* 0x008fe2000001002f */
[----:B------:R-:W-:Y:S01]  /*163f0*/  IADD3 R4, -R171, RZ, RZ ;  /* 0x000000ffab047210 */ /* 0x000fe20007ffe1ff */
[----:B------:R2:W-:Y:S01]  /*16400*/  STS.64 [R15+0x800], R86 ;  /* 0x000800560f007388 */ /* 0x0005e20000000a00 */
[----:B-1----:R-:W1:Y:S01]  /*16410*/  LDC.64 R8, c[0x0][0x2c0] ;  /* 0x0000b000ff087b82 */ /* 0x002e620000000a00 */
[----:B------:R-:W-:-:S02]  /*16420*/  LOP3.LUT R44, R44, 0xffffffc, RZ, 0xc0, !PT ;  /* 0x0ffffffc2c2c7812 */ /* 0x000fc400078ec0ff */
[----:B------:R2:W-:Y:S01]  /*16430*/  STS.64 [R16], R68 ;  /* 0x0000004410007388 */ /* 0x0005e20000000a00 */
[----:B------:R-:W-:Y:S01]  /*16440*/  IMAD R4, R41, R4, UR4 ;  /* 0x0000000429047e24 */ /* 0x000fe2000f8e0204 */
[----:B------:R-:W-:Y:S02]  /*16450*/  IADD3 R7, R7, -R44, RZ ;  /* 0x8000002c07077210 */ /* 0x000fe40007ffe0ff */
[----:B------:R2:W-:Y:S01]  /*16460*/  STS.64 [R16+0x800], R70 ;  /* 0x0008004610007388 */ /* 0x0005e20000000a00 */
[----:B------:R-:W-:Y:S02]  /*16470*/  SHF.L.U32 R6, R40, 0x6, RZ ;  /* 0x0000000628067819 */ /* 0x000fe400000006ff */
[----:B------:R-:W-:Y:S01]  /*16480*/  SHF.L.U32 R44, R168, 0x2, RZ ;  /* 0x00000002a82c7819 */ /* 0x000fe200000006ff */
[----:B------:R2:W-:Y:S01]  /*16490*/  STS.64 [R18], R72 ;  /* 0x0000004812007388 */ /* 0x0005e20000000a00 */
[----:B------:R-:W-:Y:S02]  /*164a0*/  IMAD R7, R7, 0x10, R176 ;  /* 0x0000001007077824 */ /* 0x000fe400078e02b0 */
[----:B------:R-:W-:Y:S01]  /*164b0*/  SHF.R.S32.HI R45, RZ, 0x1f, R44 ;  /* 0x0000001fff2d7819 */ /* 0x000fe2000001142c */
[----:B------:R2:W-:Y:S04]  /*164c0*/  STS.64 [R18+0x800], R74 ;  /* 0x0008004a12007388 */ /* 0x0005e80000000a00 */
[----:B------:R2:W-:Y:S04]  /*164d0*/  STS.64 [R17], R80 ;  /* 0x0000005011007388 */ /* 0x0005e80000000a00 */
[----:B------:R2:W-:Y:S04]  /*164e0*/  STS.64 [R17+0x800], R82 ;  /* 0x0008005211007388 */ /* 0x0005e80000000a00 */
[----:B------:R2:W-:Y:S04]  /*164f0*/  STS.64 [R19], R76 ;  /* 0x0000004c13007388 */ /* 0x0005e80000000a00 */
[----:B------:R2:W-:Y:S01]  /*16500*/  STS.64 [R19+0x800], R78 ;  /* 0x0008004e13007388 */ /* 0x0005e20000000a00 */
[----:B------:R-:W-:Y:S06]  /*16510*/  BAR.SYNC.DEFER_BLOCKING 0x0 ;  /* 0x0000000000007b1d */ /* 0x000fec0000010000 */
[----:B------:R-:W1:Y:S01]  /*16520*/  S2R R11, SR_CTAID.Y ;  /* 0x00000000000b7919 */ /* 0x000e620000002600 */
[----:B------:R2:W3:Y:S04]  /*16530*/  LDS.128 R36, [R42] ;  /* 0x000000002a247984 */ /* 0x0004e80000000c00 */
[----:B------:R2:W4:Y:S04]  /*16540*/  LDS.128 R32, [R42+0x800] ;  /* 0x000800002a207984 */ /* 0x0005280000000c00 */
[----:B------:R2:W2:Y:S04]  /*16550*/  LDS.128 R28, [R42+0x1000] ;  /* 0x001000002a1c7984 */ /* 0x0004a80000000c00 */
[----:B------:R2:W2:Y:S04]  /*16560*/  LDS.128 R24, [R42+0x1800] ;  /* 0x001800002a187984 */ /* 0x0004a80000000c00 */
[----:B------:R2:W2:Y:S01]  /*16570*/  LDS.128 R20, [R42+0x2000] ;  /* 0x002000002a147984 */ /* 0x0004a20000000c00 */
[----:B-1----:R-:W-:Y:S01]  /*16580*/  IMAD R8, R11, R8, R171 ;  /* 0x000000080b087224 */ /* 0x002fe200078e02ab */
[----:B------:R-:W-:Y:S01]  /*16590*/  MOV R11, 0xff800000 ;  /* 0xff800000000b7802 */ /* 0x000fe20000000f00 */
[----:B-----5:R-:W-:Y:S01]  /*165a0*/  @P0 FFMA.FTZ R11, R0, R43, R5 ;  /* 0x0000002b000b0223 */ /* 0x020fe20000010005 */
[----:B------:R1:W1:Y:S01]  /*165b0*/  LDS.128 R16, [R42+0x2800] ;  /* 0x002800002a107984 */ /* 0x0002620000000c00 */
[----:B------:R-:W-:-:S03]  /*165c0*/  IMAD R4, R8, R41, R4 ;  /* 0x0000002908047224 */ /* 0x000fc600078e0204 */
[----:B------:R1:W1:Y:S01]  /*165d0*/  LDS.128 R12, [R42+0x3000] ;  /* 0x003000002a0c7984 */ /* 0x0002620000000c00 */
[----:B------:R-:W-:Y:S01]  /*165e0*/  IMAD R0, R4, R9, R6 ;  /* 0x0000000904007224 */ /* 0x000fe200078e0206 */
[----:B---3--:R-:W-:Y:S06]  /*165f0*/  @P1 BRA `(.L_x_7413) ;  /* 0x0000000000301947 */ /* 0x008fec0003800000 */
        /* <DEDUP_REMOVED lines=12> */
.L_x_7413:
[----:B------:R-:W-:Y:S05]  /*166c0*/  BSYNC B0 ;  /* 0x0000000000007941 */ /* 0x000fea0003800000 */
.L_x_7412:
[----:B------:R-:W-:Y:S01]  /*166d0*/  ULDC UR4, c[0x0][0x2dc] ;  /* 0x0000b70000047ab9 */ /* 0x000fe20000000800 */
[----:B------:R-:W-:Y:S01]  /*166e0*/  IMAD.WIDE R44, R10, 0x40, R44 ;  /* 0x000000400a2c7825 */ /* 0x000fe200078e022c */
[----:B---3--:R1:W3:Y:S03]  /*166f0*/  LDS.128 R4, [R42+0x3800] ;  /* 0x003800002a047984 */ /* 0x0082e60000000c00 */
[----:B------:R-:W-:Y:S01]  /*16700*/  IMAD R0, R0, UR4, RZ ;  /* 0x0000000400007c24 */ /* 0x000fe2000f8e02ff */
[----:B------:R-:W-:Y:S01]  /*16710*/  ULDC.64 UR4, c[0x0][0x288] ;  /* 0x0000a20000047ab9 */ /* 0x000fe20000000a00 */
[----:B------:R-:W-:Y:S02]  /*16720*/  IMAD R169, R40, -0x40, R169 ;  /* 0xffffffc028a97824 */ /* 0x000fe400078e02a9 */
[----:B------:R-:W-:Y:S01]  /*16730*/  VIADD R8, R10, 0x8 ;  /* 0x000000080a087836 */ /* 0x000fe20000000000 */
[----:B------:R-:W-:Y:S01]  /*16740*/  IADD3 R9, P0, R0, R44, RZ ;  /* 0x0000002c00097210 */ /* 0x000fe20007f1e0ff */
[----:B------:R-:W-:-:S02]  /*16750*/  VIADD R2, R10, 0x18 ;  /* 0x000000180a027836 */ /* 0x000fc40000000000 */
[----:B------:R-:W-:Y:S01]  /*16760*/  VIADD R3, R10, 0x10 ;  /* 0x000000100a037836 */ /* 0x000fe20000000000 */
[----:B------:R-:W-:Y:S01]  /*16770*/  LEA.HI.X.SX32 R40, R0, R45, 0x1, P0 ;  /* 0x0000002d00287211 */ /* 0x000fe200000f0eff */
[C---:B------:R-:W-:Y:S01]  /*16780*/  VIADD R0, R10.reuse, 0x30 ;  /* 0x000000300a007836 */ /* 0x040fe20000000000 */
[-C--:B------:R-:W-:Y:S02]  /*16790*/  ISETP.GE.AND P0, PT, R10, R169.reuse, PT ;  /* 0x000000a90a00720c */ /* 0x080fe40003f06270 */
[-C--:B------:R-:W-:Y:S01]  /*167a0*/  ISETP.GE.AND P6, PT, R8, R169.reuse, PT ;  /* 0x000000a90800720c */ /* 0x080fe20003fc6270 */
[----:B------:R-:W-:Y:S01]  /*167b0*/  VIADD R8, R10, 0x20 ;  /* 0x000000200a087836 */ /* 0x000fe20000000000 */
[-C--:B------:R-:W-:Y:S01]  /*167c0*/  ISETP.GE.AND P4, PT, R2, R169.reuse, PT ;  /* 0x000000a90200720c */ /* 0x080fe20003f86270 */
[C---:B------:R-:W-:Y:S01]  /*167d0*/  VIADD R2, R10.reuse, 0x28 ;  /* 0x000000280a027836 */ /* 0x040fe20000000000 */
[-C--:B------:R-:W-:Y:S01]  /*167e0*/  ISETP.GE.AND P5, PT, R3, R169.reuse, PT ;  /* 0x000000a90300720c */ /* 0x080fe20003fa6270 */
[----:B------:R-:W-:Y:S01]  /*167f0*/  VIADD R10, R10, 0x38 ;  /* 0x000000380a0a7836 */ /* 0x000fe20000000000 */
[----:B------:R-:W-:-:S02]  /*16800*/  ISETP.GE.AND P3, PT, R8, R169, PT ;  /* 0x000000a90800720c */ /* 0x000fc40003f66270 */
[C---:B-12---:R-:W-:Y:S02]  /*16810*/  LEA R42, P1, R9.reuse, UR4, 0x2 ;  /* 0x00000004092a7c11 */ /* 0x046fe4000f8210ff */
[-C--:B------:R-:W-:Y:S02]  /*16820*/  ISETP.GE.AND P2, PT, R2, R169.reuse, PT ;  /* 0x000000a90200720c */ /* 0x080fe40003f46270 */
[----:B------:R-:W-:Y:S02]  /*16830*/  LEA.HI.X R43, R9, UR5, R40, 0x2, P1 ;  /* 0x00000005092b7c11 */ /* 0x000fe400088f1428 */
[----:B------:R-:W-:-:S03]  /*16840*/  ISETP.GE.AND P1, PT, R0, R169, PT ;  /* 0x000000a90000720c */ /* 0x000fc60003f26270 */
[----:B------:R1:W-:Y:S04]  /*16850*/  @!P0 STG.E.64 desc[UR6][R42.64], R36 ;  /* 0x000000242a008986 */ /* 0x0003e8000c101b06 */
[----:B------:R1:W-:Y:S01]  /*16860*/  @!P0 STG.E.64 desc[UR6][R42.64+0x8], R38 ;  /* 0x000008262a008986 */ /* 0x0003e2000c101b06 */
[----:B------:R-:W-:-:S03]  /*16870*/  ISETP.GE.AND P0, PT, R10, R169, PT ;  /* 0x000000a90a00720c */ /* 0x000fc60003f06270 */
[----:B----4-:R1:W-:Y:S04]  /*16880*/  @!P6 STG.E.128 desc[UR6][R42.64+0x800], R32 ;  /* 0x000800202a00e986 */ /* 0x0103e8000c101d06 */
[----:B------:R1:W-:Y:S04]  /*16890*/  @!P5 STG.E.128 desc[UR6][R42.64+0x1000], R28 ;  /* 0x0010001c2a00d986 */ /* 0x0003e8000c101d06 */
[----:B------:R1:W-:Y:S04]  /*168a0*/  @!P4 STG.E.128 desc[UR6][R42.64+0x1800], R24 ;  /* 0x001800182a00c986 */ /* 0x0003e8000c101d06 */
[----:B------:R1:W-:Y:S04]  /*168b0*/  @!P3 STG.E.128 desc[UR6][R42.64+0x2000], R20 ;  /* 0x002000142a00b986 */ /* 0x0003e8000c101d06 */
[----:B------:R1:W-:Y:S04]  /*168c0*/  @!P2 STG.E.128 desc[UR6][R42.64+0x2800], R16 ;  /* 0x002800102a00a986 */ /* 0x0003e8000c101d06 */
[----:B------:R1:W-:Y:S01]  /*168d0*/  @!P1 STG.E.128 desc[UR6][R42.64+0x3000], R12 ;  /* 0x0030000c2a009986 */ /* 0x0003e2000c101d06 */
[----:B---3--:R-:W-:Y:S05]  /*168e0*/  @P0 EXIT ;  /* 0x000000000000094d */ /* 0x008fea0003800000 */
[----:B------:R-:W-:Y:S01]  /*168f0*/  STG.E.128 desc[UR6][R42.64+0x3800], R4 ;  /* 0x003800042a007986 */ /* 0x000fe2000c101d06 */
[----:B------:R-:W-:Y:S05]  /*16900*/  EXIT ;  /* 0x000000000000794d */ /* 0x000fea0003800000 */
.L_x_7414:
        /* <DEDUP_REMOVED lines=15> */
.L_x_7948:


//--------------------- .text._ZN5flash24flash_fwd_splitkv_kernelI23Flash_fwd_kernel_traitsILi64ELi64ELi128ELi4ELb0ELb0EN7cutlass6half_tE19Flash_kernel_traitsILi64ELi64ELi128ELi4ES3_EELb1ELb0ELb0ELb0ELb1ELb1ELb1ELb1EEEvNS_16Flash_fwd_paramsE --------------------------
	.section	.text._ZN5flash24flash_fwd_splitkv_kernelI23Flash_fwd_kernel_traitsILi64ELi64ELi128ELi4ELb0ELb0EN7cutlass6half_tE19Flash_kernel_traitsILi64ELi64ELi128ELi4ES3_EELb1ELb0ELb0ELb0ELb1ELb1ELb1ELb1EEEvNS_16Flash_fwd_paramsE,"ax",@progbits
	.align	128
        .global         _ZN5flash24flash_fwd_splitkv_kernelI23Flash_fwd_kernel_traitsILi64ELi64ELi128ELi4ELb0ELb0EN7cutlass6half_tE19Flash_kernel_traitsILi64ELi64ELi128ELi4ES3_EELb1ELb0ELb0ELb0ELb1ELb1ELb1ELb1EEEvNS_16Flash_fwd_paramsE
        .type           _ZN5flash24flash_fwd_splitkv_kernelI23Flash_fwd_kernel_traitsILi64ELi64ELi128ELi4ELb0ELb0EN7cutlass6half_tE19Flash_kernel_traitsILi64ELi64ELi128ELi4ES3_EELb1ELb0ELb0ELb0ELb1ELb1ELb1ELb1EEEvNS_16Flash_fwd_paramsE,@function
        .size           _ZN5flash24flash_fwd_splitkv_kernelI23Flash_fwd_kernel_traitsILi64ELi64ELi128ELi4ELb0ELb0EN7cutlass6half_tE19Flash_kernel_traitsILi64ELi64ELi128ELi4ES3_EELb1ELb0ELb0ELb0ELb1ELb1ELb1ELb1EEEvNS_16Flash_fwd_paramsE,(.L_x_7949 - _ZN5flash24flash_fwd_splitkv_kernelI23Flash_fwd_kernel_traitsILi64ELi64ELi128ELi4ELb0ELb0EN7cutlass6half_tE19Flash_kernel_traitsILi64ELi64ELi128ELi4ES3_EELb1ELb0ELb0ELb0ELb1ELb1ELb1ELb1EEEvNS_16Flash_fwd_paramsE)
        .other          _ZN5flash24flash_fwd_splitkv_kernelI23Flash_fwd_kernel_traitsILi64ELi64ELi128ELi4ELb0ELb0EN7cutlass6half_tE19Flash_kernel_traitsILi64ELi64ELi128ELi4ES3_EELb1ELb0ELb0ELb0ELb1ELb1ELb1ELb1EEEvNS_16Flash_fwd_paramsE,@"STO_CUDA_ENTRY STV_DEFAULT"
_ZN5flash24flash_fwd_splitkv_kernelI23Flash_fwd_kernel_traitsILi64ELi64ELi128ELi4ELb0ELb0EN7cutlass6half_tE19Flash_kernel_traitsILi64ELi64ELi128ELi4ES3_EELb1ELb0ELb0ELb0ELb1ELb1ELb1ELb1EEEvNS_16Flash_fwd_paramsE:
.text._ZN5flash24flash_fwd_splitkv_kernelI23Flash_fwd_kernel_traitsILi64ELi64ELi128ELi4ELb0ELb0EN7cutlass6half_tE19Flash_kernel_traitsILi64ELi64ELi128ELi4ES3_EELb1ELb0ELb0ELb0ELb1ELb1ELb1ELb1EEEvNS_16Flash_fwd_paramsE:
        /* <DEDUP_REMOVED lines=59> */
.L_x_7415:
[----:B------:R-:W1:Y:S02]  /*03b0*/  LDC R11, c[0x0][0x2c8] ;  /* 0x0000b200ff0b7b82 */ /* 0x000e640000000800 */
.L_x_7416:
        /* <DEDUP_REMOVED lines=44> */
[----:B------:R-:W-:Y:S02]  /*0680*/  @!P0 ISETP.NE.AND.EX P2, PT, R3, RZ, PT, P2 ;  /* 0x000000ff0300820c */ /* 0x000fe40003f45320 */
[----:B------:R-:W-:-:S02]  /*0690*/  IADD3 R2, -R178, 0xbf, R61 ;  /* 0x000000bfb2027810 */ /* 0x000fc40007ffe13d */
[----:B--2---:R-:W-:-:S05]  /*06a0*/  @!P0 SEL R7, R7, RZ, P2 ;  /* 0x000000ff07078207 */ /* 0x004fca0001000000 */
[----:B------:R-:W-:Y:S02]  /*06b0*/  @!P0 IMAD.IADD R57, R66, 0x1, R7 ;  /* 0x0000000142398824 */ /* 0x000fe400078e0207 */
        /* <DEDUP_REMOVED lines=21> */
[----:B------:R-:W-:Y:S02]  /*0810*/  LOP3.LUT R7, R0, 0x3ffffff0, RZ, 0xc0, !PT ;  /* 0x3ffffff000077812 */ /* 0x000fe400078ec0ff */
[----:B------:R-:W-:-:S03]  /*0820*/  SHF.R.S32.HI R0, RZ, 0x4, R0 ;  /* 0x00000004ff007819 */ /* 0x000fc60000011400 */
[----:B------:R-:W-:Y:S02]  /*0830*/  IMAD.IADD R7, R58, 0x1, -R7 ;  /* 0x000000013a077824 */ /* 0x000fe400078e0a07 */
[C---:B------:R-:W-:Y:S02]  /*0840*/  VIADD R10, R0.reuse, 0x18 ;  /* 0x00000018000a7836 */ /* 0x040fe40000000000 */
[----:B------:R-:W-:Y:S02]  /*0850*/  IMAD.SHL.U32 R6, R7, 0x4, RZ ;  /* 0x0000000407067824 */ /* 0x000fe400078e00ff */
[C---:B------:R-:W-:Y:S02]  /*0860*/  VIADD R16, R0.reuse, 0x8 ;  /* 0x0000000800107836 */ /* 0x040fe40000000000 */
[----:B------:R-:W-:Y:S01]  /*0870*/  VIADD R12, R0, 0x10 ;  /* 0x00000010000c7836 */ /* 0x000fe20000000000 */
[----:B------:R-:W-:Y:S01]  /*0880*/  SHF.R.S32.HI R7, RZ, 0x1f, R6 ;  /* 0x0000001fff077819 */ /* 0x000fe20000011406 */
[----:B-1----:R-:W-:-:S02]  /*0890*/  IMAD R2, R4, R2, R179 ;  /* 0x0000000204027224 */ /* 0x002fc400078e02b3 */
[----:B------:R-:W-:Y:S02]  /*08a0*/  VIADD R8, R0, 0x20 ;  /* 0x0000002000087836 */ /* 0x000fe40000000000 */
[----:B------:R-:W-:Y:S02]  /*08b0*/  IMAD R2, R2, R5, R132 ;  /* 0x0000000502027224 */ /* 0x000fe400078e0284 */
[----:B------:R-:W-:-:S04]  /*08c0*/  IMAD.WIDE R6, R0, 0x40, R6 ;  /* 0x0000004000067825 */ /* 0x000fc800078e0206 */
[--C-:B------:R-:W-:Y:S02]  /*08d0*/  IMAD R3, R2, R3, R61.reuse ;  /* 0x0000000302037224 */ /* 0x100fe400078e023d */
[----:B------:R-:W-:Y:S02]  /*08e0*/  IMAD.IADD R61, R178, 0x1, -R61 ;  /* 0x00000001b23d7824 */ /* 0x000fe400078e0a3d */
[----:B------:R-:W-:Y:S01]  /*08f0*/  IMAD R5, R3, UR4, RZ ;  /* 0x0000000403057c24 */ /* 0x000fe2000f8e02ff */
[----:B------:R-:W-:Y:S01]  /*0900*/  ULDC.64 UR4, c[0x0][0x288] ;  /* 0x0000a20000047ab9 */ /* 0x000fe20000000a00 */
[----:B------:R-:W-:Y:S01]  /*0910*/  VIADD R4, R0, 0x30 ;  /* 0x0000003000047836 */ /* 0x000fe20000000000 */
[-C--:B------:R-:W-:Y:S02]  /*0920*/  ISETP.GE.AND P2, PT, R16, R61.reuse, PT ;  /* 0x0000003d1000720c */ /* 0x080fe40003f46270 */
[----:B------:R-:W-:Y:S01]  /*0930*/  IADD3 R2, P0, R5, R6, RZ ;  /* 0x0000000605027210 */ /* 0x000fe20007f1e0ff */
[C---:B------:R-:W-:Y:S01]  /*0940*/  VIADD R6, R0.reuse, 0x28 ;  /* 0x0000002800067836 */ /* 0x040fe20000000000 */
[----:B------:R-:W-:-:S02]  /*0950*/  ISETP.GE.AND P4, PT, R0, R61, PT ;  /* 0x0000003d0000720c */ /* 0x000fc40003f86270 */
[----:B------:R-:W-:Y:S02]  /*0960*/  LEA.HI.X.SX32 R5, R5, R7, 0x1, P0 ;  /* 0x0000000705057211 */ /* 0x000fe400000f0eff */
[----:B------:R-:W-:Y:S02]  /*0970*/  LEA R14, P0, R2, UR4, 0x2 ;  /* 0x00000004020e7c11 */ /* 0x000fe4000f8010ff */
[-C--:B------:R-:W-:Y:S02]  /*0980*/  ISETP.GE.AND P6, PT, R6, R61.reuse, PT ;  /* 0x0000003d0600720c */ /* 0x080fe40003fc6270 */
[----:B------:R-:W-:Y:S01]  /*0990*/  LEA.HI.X R15, R2, UR5, R5, 0x2, P0 ;  /* 0x00000005020f7c11 */ /* 0x000fe200080f1405 */
[----:B------:R-:W-:Y:S01]  /*09a0*/  VIADD R2, R0, 0x38 ;  /* 0x0000003800027836 */ /* 0x000fe20000000000 */
[-C--:B------:R-:W-:Y:S01]  /*09b0*/  ISETP.GE.AND P0, PT, R10, R61.reuse, PT ;  /* 0x0000003d0a00720c */ /* 0x080fe20003f06270 */
[----:B------:R-:W-:Y:S01]  /*09c0*/  ULDC.64 UR4, c[0x0][0x2b8] ;  /* 0x0000ae0000047ab9 */ /* 0x000fe20000000a00 */
[----:B------:R-:W-:Y:S01]  /*09d0*/  ISETP.GE.AND P1, PT, R12, R61, PT ;  /* 0x0000003d0c00720c */ /* 0x000fe20003f26270 */
[----:B------:R1:W-:Y:S01]  /*09e0*/  @!P2 STG.E.128 desc[UR6][R14.64+0x800], RZ ;  /* 0x000800ff0e00a986 */ /* 0x0003e2000c101d06 */
[----:B------:R-:W-:-:S02]  /*09f0*/  SHF.R.S32.HI R5, RZ, 0x1f, R3 ;  /* 0x0000001fff057819 */ /* 0x000fc40000011403 */
[-C--:B------:R-:W-:Y:S01]  /*0a00*/  ISETP.GE.OR P2, PT, R16, R61.reuse, P5 ;  /* 0x0000003d1000720c */ /* 0x080fe20002f46670 */
[----:B------:R1:W-:Y:S01]  /*0a10*/  @!P4 STG.E.128 desc[UR6][R14.64], RZ ;  /* 0x000000ff0e00c986 */ /* 0x0003e2000c101d06 */
[-C--:B------:R-:W-:Y:S02]  /*0a20*/  ISETP.GE.OR P5, PT, R12, R61.reuse, P5 ;  /* 0x0000003d0c00720c */ /* 0x080fe40002fa6670 */
[-C--:B------:R-:W-:Y:S01]  /*0a30*/  ISETP.GE.AND P3, PT, R8, R61.reuse, PT ;  /* 0x0000003d0800720c */ /* 0x080fe20003f66270 */
[----:B------:R1:W-:Y:S01]  /*0a40*/  @!P6 STG.E.128 desc[UR6][R14.64+0x2800], RZ ;  /* 0x002800ff0e00e986 */ /* 0x0003e2000c101d06 */
[----:B------:R-:W-:Y:S02]  /*0a50*/  LOP3.LUT P6, RZ, R58, 0xf, RZ, 0xc0, !PT ;  /* 0x0000000f3aff7812 */ /* 0x000fe400078cc0ff */
[----:B------:R-:W-:Y:S01]  /*0a60*/  ISETP.GE.AND P4, PT, R4, R61, PT ;  /* 0x0000003d0400720c */ /* 0x000fe20003f86270 */
        /* <DEDUP_REMOVED lines=34> */
.L_x_7417:
        /* <DEDUP_REMOVED lines=27> */
.L_x_7418:
        /* <DEDUP_REMOVED lines=31> */
[----:B---3--:R-:W-:-:S04]  /*1030*/  IABS R2, R17 ;  /* 0x0000001100027213 */ /* 0x008fc80000000000 */
[----:B------:R-:W1:Y:S08]  /*1040*/  I2F.RP R13, R2 ;  /* 0x00000002000d7306 */ /* 0x000e700000209400 */
[----:B-1---5:R-:W1:Y:S02]  /*1050*/  MUFU.RCP R12, R13 ;  /* 0x0000000d000c7308 */ /* 0x022e640000001000 */
        /* <DEDUP_REMOVED lines=33> */
[----:B----4-:R-:W-:-:S02]  /*1270*/  IMAD R8, R13, R148, RZ ;  /* 0x000000940d087224 */ /* 0x010fc400078e02ff */
        /* <DEDUP_REMOVED lines=13> */
.L_x_7419:
        /* <DEDUP_REMOVED lines=48> */
.L_x_7421:
        /* <DEDUP_REMOVED lines=13> */
[----:B------:R-:W-:Y:S02]  /*1720*/  @P0 MOV R10, R18 ;  /* 0x00000012000a0202 */ /* 0x000fe40000000f00 */
        /* <DEDUP_REMOVED lines=16> */
.L_x_7420:
[----:B------:R1:W5:Y:S01]  /*1830*/  @P5 LDG.E R44, desc[UR6][R138.64] ;  /* 0x000000068a2c5981 */ /* 0x000362000c1e1900 */
[----:B------:R-:W-:Y:S01]  /*1840*/  ISETP.NE.AND P0, PT, R0, -0x1, PT ;  /* 0xffffffff0000780c */ /* 0x000fe20003f05270 */
[----:B------:R-:W2:Y:S01]  /*1850*/  LDC.64 R2, c[0x0][0x240] ;  /* 0x00009000ff027b82 */ /* 0x000ea20000000a00 */
[----:B------:R-:W-:Y:S01]  /*1860*/  SHF.R.S32.HI R59, RZ, 0x1f, R58 ;  /* 0x0000001fff3b7819 */ /* 0x000fe2000001143a */
[----:B------:R-:W-:Y:S01]  /*1870*/  ULDC.64 UR4, c[0x0][0x268] ;  /* 0x00009a0000047ab9 */ /* 0x000fe20000000a00 */
[----:B------:R-:W-:Y:S01]  /*1880*/  ULDC.64 UR12, c[0x0][0x218] ;  /* 0x00008600000c7ab9 */ /* 0x000fe20000000a00 */
[----:B------:R-:W-:Y:S01]  /*1890*/  IMAD R23, R83, UR4, RZ ;  /* 0x0000000453177c24 */ /* 0x000fe2000f8e02ff */
[CC--:B------:R-:W-:Y:S01]  /*18a0*/  LEA.HI R21, R59.reuse, R58.reuse, RZ, 0x3 ;  /* 0x0000003a3b157211 */ /* 0x0c0fe200078f18ff */
[----:B------:R-:W-:Y:S01]  /*18b0*/  ULDC.64 UR10, c[0x0][0x258] ;  /* 0x00009600000a7ab9 */ /* 0x000fe20000000a00 */
[-C--:B------:R-:W-:Y:S01]  /*18c0*/  LEA.HI R64, R59, R58.reuse, RZ, 0x4 ;  /* 0x0000003a3b407211 */ /* 0x080fe200078f20ff */
[----:B------:R-:W3:Y:S01]  /*18d0*/  LDC.64 R140, c[0x0][0x250] ;  /* 0x00009400ff8c7b82 */ /* 0x000ee20000000a00 */
[----:B------:R-:W-:Y:S01]  /*18e0*/  SHF.R.S32.HI R136, RZ, 0x3, R21 ;  /* 0x00000003ff887819 */ /* 0x000fe20000011415 */
[----:B------:R-:W-:Y:S01]  /*18f0*/  IMAD R23, R4, UR5, R23 ;  /* 0x0000000504177c24 */ /* 0x000fe2000f8e0217 */
[----:B------:R-:W-:Y:S01]  /*1900*/  LOP3.LUT R21, R21, 0xfffffff8, RZ, 0xc0, !PT ;  /* 0xfffffff815157812 */ /* 0x000fe200078ec0ff */
[----:B------:R-:W-:Y:S01]  /*1910*/  IMAD.MOV.U32 R42, RZ, RZ, 0x10 ;  /* 0x00000010ff2a7424 */ /* 0x000fe200078e00ff */
[----:B-----5:R-:W-:Y:S01]  /*1920*/  LEA.HI R12, R59, R58, RZ, 0x6 ;  /* 0x0000003a3b0c7211 */ /* 0x020fe200078f30ff */
[----:B------:R-:W-:Y:S01]  /*1930*/  IMAD.SHL.U32 R131, R136, 0x40, RZ ;  /* 0x0000004088837824 */ /* 0x000fe200078e00ff */
[----:B------:R-:W-:Y:S01]  /*1940*/  SHF.R.S32.HI R137, RZ, 0x1f, R136 ;  /* 0x0000001fff897819 */ /* 0x000fe20000011488 */
[----:B------:R-:W4:Y:S01]  /*1950*/  @!P0 LDC.64 R8, c[0x0][0x228] ;  /* 0x00008a00ff088b82 */ /* 0x000f220000000a00 */
[----:B------:R-:W-:Y:S01]  /*1960*/  IMAD.IADD R62, R58, 0x1, -R21 ;  /* 0x000000013a3e7824 */ /* 0x000fe200078e0a15 */
[----:B------:R-:W-:Y:S01]  /*1970*/  LOP3.LUT R21, R64, 0xfffffff0, RZ, 0xc0, !PT ;  /* 0xfffffff040157812 */ /* 0x000fe200078ec0ff */
[----:B------:R-:W-:Y:S01]  /*1980*/  IMAD.SHL.U32 R12, R12, 0x8, RZ ;  /* 0x000000080c0c7824 */ /* 0x000fe200078e00ff */
[----:B------:R-:W-:Y:S01]  /*1990*/  LOP3.LUT R131, R131, 0x1c0, RZ, 0xc0, !PT ;  /* 0x000001c083837812 */ /* 0x000fe200078ec0ff */
[----:B------:R-:W-:Y:S01]  /*19a0*/  IMAD.SHL.U32 R14, R62, 0x8, RZ ;  /* 0x000000083e0e7824 */ /* 0x000fe200078e00ff */
[----:B------:R-:W-:Y:S01]  /*19b0*/  SHF.R.S32.HI R135, RZ, 0x1f, R132 ;  /* 0x0000001fff877819 */ /* 0x000fe20000011484 */
[----:B------:R-:W-:Y:S01]  /*19c0*/  IMAD.IADD R130, R58, 0x1, -R21 ;  /* 0x000000013a827824 */ /* 0x000fe200078e0a15 */
[----:B------:R-:W1:Y:S01]  /*19d0*/  LDC R128, c[0x0][0x2e0] ;  /* 0x0000b800ff807b82 */ /* 0x000e620000000800 */
[----:B------:R-:W-:Y:S01]  /*19e0*/  IMAD.WIDE R24, R15, 0x40, R136 ;  /* 0x000000400f187825 */ /* 0x000fe200078e0288 */
[----:B------:R-:W-:-:S02]  /*19f0*/  LOP3.LUT R16, R131, 0x38, R14, 0xf8, !PT ;  /* 0x0000003883107812 */ /* 0x000fc400078ef80e */
[----:B------:R-:W-:Y:S01]  /*1a00*/  SHF.R.S32.HI R63, RZ, 0x1f, R130 ;  /* 0x0000001fff3f7819 */ /* 0x000fe20000011482 */
[C---:B--2---:R-:W-:Y:S01]  /*1a10*/  @P0 IMAD.WIDE.U32 R20, R0.reuse, R2, RZ ;  /* 0x0000000200140225 */ /* 0x044fe200078e00ff */
[----:B------:R-:W-:Y:S02]  /*1a20*/  SHF.R.U32.HI R131, RZ, 0x3, R131 ;  /* 0x00000003ff837819 */ /* 0x000fe40000011683 */
[----:B------:R-:W-:Y:S01]  /*1a30*/  LEA.HI R63, R63, R130, RZ, 0x3 ;  /* 0x000000823f3f7211 */ /* 0x000fe200078f18ff */
[----:B------:R-:W-:Y:S01]  /*1a40*/  @P0 IMAD R21, R0, R3, R21 ;  /* 0x0000000300150224 */ /* 0x000fe200078e0215 */
[----:B------:R-:W-:Y:S01]  /*1a50*/  LOP3.LUT R131, R16, R131, RZ, 0x3c, !PT ;  /* 0x0000008310837212 */ /* 0x000fe200078e3cff */
[----:B------:R-:W-:Y:S01]  /*1a60*/  @P0 IMAD.MOV.U32 R0, RZ, RZ, R20 ;  /* 0x000000ffff000224 */ /* 0x000fe200078e0014 */
[----:B------:R-:W-:Y:S01]  /*1a70*/  LOP3.LUT R15, R63, 0xfffffff8, RZ, 0xc0, !PT ;  /* 0xfffffff83f0f7812 */ /* 0x000fe200078ec0ff */
[----:B------:R-:W-:Y:S01]  /*1a80*/  IMAD.SHL.U32 R126, R62, 0x4, RZ ;  /* 0x000000043e7e7824 */ /* 0x000fe200078e00ff */
[----:B------:R-:W-:Y:S01]  /*1a90*/  LOP3.LUT R131, R131, 0xfffffe00, R12, 0xf8, !PT ;  /* 0xfffffe0083837812 */ /* 0x000fe200078ef80c */
[----:B------:R-:W-:Y:S01]  /*1aa0*/  IMAD R135, R135, UR10, RZ ;  /* 0x0000000a87877c24 */ /* 0x000fe2000f8e02ff */
[C---:B------:R-:W-:Y:S01]  /*1ab0*/  IADD3 R16, P2, R14.reuse, R6, RZ ;  /* 0x000000060e107210 */ /* 0x040fe20007f5e0ff */
[----:B----4-:R-:W-:Y:S01]  /*1ac0*/  @!P0 IMAD R12, R5, R8, RZ ;  /* 0x00000008050c8224 */ /* 0x010fe200078e02ff */
[----:B------:R-:W-:Y:S01]  /*1ad0*/  LEA.HI R59, R59, R58, RZ, 0x5 ;  /* 0x0000003a3b3b7211 */ /* 0x000fe200078f28ff */
[----:B------:R-:W-:Y:S01]  /*1ae0*/  @!P0 IMAD.WIDE.U32 R26, R179, R8, RZ ;  /* 0x00000008b31a8225 */ /* 0x000fe200078e00ff */
[----:B------:R-:W-:-:S02]  /*1af0*/  IADD3 R8, P1, R14, R10, RZ ;  /* 0x0000000a0e087210 */ /* 0x000fc40007f3e0ff */
[----:B------:R-:W-:Y:S01]  /*1b00*/  SHF.L.U64.HI R100, R148, 0x4, R149 ;  /* 0x0000000494647819 */ /* 0x000fe20000010295 */
[----:B------:R-:W-:Y:S01]  /*1b10*/  IMAD.IADD R130, R130, 0x1, -R15 ;  /* 0x0000000182827824 */ /* 0x000fe200078e0a0f */
[----:B------:R-:W-:Y:S01]  /*1b20*/  SHF.R.S32.HI R15, RZ, 0x1f, R14 ;  /* 0x0000001fff0f7819 */ /* 0x000fe2000001140e */
[----:B------:R-:W-:Y:S01]  /*1b30*/  @!P0 IMAD R9, R179, R9, R12 ;  /* 0x00000009b3098224 */ /* 0x000fe200078e020c */
[----:B------:R-:W-:Y:S01]  /*1b40*/  @!P0 MOV R0, R26 ;  /* 0x0000001a00008202 */ /* 0x000fe20000000f00 */
[----:B------:R-:W-:Y:S01]  /*1b50*/  IMAD R6, R137, R148, RZ ;  /* 0x0000009489067224 */ /* 0x000fe200078e02ff */
[----:B-1----:R-:W-:Y:S01]  /*1b60*/  LEA.HI R128, R128, R128, RZ, 0x1 ;  /* 0x0000008080807211 */ /* 0x002fe200078f08ff */
[----:B------:R-:W-:Y:S01]  /*1b70*/  @!P0 IMAD.IADD R21, R27, 0x1, R9 ;  /* 0x000000011b158824 */ /* 0x000fe200078e0209 */
[----:B------:R-:W-:Y:S01]  /*1b80*/  SHF.L.U32 R89, R148, 0x4, RZ ;  /* 0x0000000494597819 */ /* 0x000fe200000006ff */
[C---:B------:R-:W-:Y:S01]  /*1b90*/  IMAD R69, R136.reuse, R149, R6 ;  /* 0x0000009588457224 */ /* 0x040fe200078e0206 */
[----:B------:R-:W-:Y:S01]  /*1ba0*/  IADD3 R6, P0, R136, R11, RZ ;  /* 0x0000000b88067210 */ /* 0x000fe20007f1e0ff */
[----:B------:R-:W-:Y:S01]  /*1bb0*/  IMAD.X R9, R15, 0x1, R19, P1 ;  /* 0x000000010f097824 */ /* 0x000fe200008e0613 */
[----:B------:R-:W-:Y:S01]  /*1bc0*/  IADD3 R10, P1, R14, R0, RZ ;  /* 0x000000000e0a7210 */ /* 0x000fe20007f3e0ff */
[----:B------:R-:W-:Y:S01]  /*1bd0*/  IMAD R0, R25, R2, RZ ;  /* 0x0000000219007224 */ /* 0x000fe200078e02ff */
[----:B------:R-:W-:Y:S01]  /*1be0*/  SHF.R.S32.HI R129, RZ, 0x1, R128 ;  /* 0x00000001ff817819 */ /* 0x000fe20000011480 */
[----:B------:R-:W-:Y:S01]  /*1bf0*/  IMAD.WIDE.U32 R8, R4, UR4, R8 ;  /* 0x0000000404087c25 */ /* 0x000fe2000f8e0008 */
[----:B------:R-:W-:Y:S01]  /*1c00*/  IADD3.X R11, R15, R21, RZ, P1, !PT ;  /* 0x000000150f0b7210 */ /* 0x000fe20000ffe4ff */
[----:B------:R-:W-:Y:S01]  /*1c10*/  ULDC.64 UR4, c[0x0][0x220] ;  /* 0x0000880000047ab9 */ /* 0x000fe20000000a00 */
[----:B---3--:R-:W-:Y:S01]  /*1c20*/  SHF.L.U64.HI R102, R140, 0x4, R141 ;  /* 0x000000048c667819 */ /* 0x008fe2000001028d */
[----:B------:R-:W-:Y:S01]  /*1c30*/  IMAD.X R13, R137, 0x1, R13, P0 ;  /* 0x00000001890d7824 */ /* 0x000fe200000e060d */
[----:B------:R-:W-:Y:S01]  /*1c40*/  SHF.R.S32.HI R64, RZ, 0x4, R64 ;  /* 0x00000004ff407819 */ /* 0x000fe20000011440 */
[----:B------:R-:W-:-:S02]  /*1c50*/  IMAD.X R17, R15, 0x1, R17, P2 ;  /* 0x000000010f117824 */ /* 0x000fc400010e0611 */
[----:B------:R-:W-:Y:S02]  /*1c60*/  IMAD.IADD R9, R9, 0x1, R23 ;  /* 0x0000000109097824 */ /* 0x000fe400078e0217 */
[----:B------:R-:W-:Y:S02]  /*1c70*/  IMAD R13, R13, R140, RZ ;  /* 0x0000008c0d0d7224 */ /* 0x000fe400078e02ff */
[C---:B------:R-:W-:Y:S01]  /*1c80*/  IMAD R0, R24.reuse, R3, R0 ;  /* 0x0000000318007224 */ /* 0x040fe200078e0200 */
[----:B------:R-:W-:Y:S01]  /*1c90*/  SHF.R.S32.HI R3, RZ, 0x1f, R66 ;  /* 0x0000001fff037819 */ /* 0x000fe20000011442 */
[----:B------:R-:W-:-:S04]  /*1ca0*/  IMAD.WIDE.U32 R10, R24, R2, R10 ;  /* 0x00000002180a7225 */ /* 0x000fc800078e000a */
[----:B------:R-:W-:-:S04]  /*1cb0*/  IMAD.WIDE.U32 R16, R136, R148, R16 ;  /* 0x0000009488107225 */ /* 0x000fc800078e0010 */
[----:B------:R-:W-:Y:S01]  /*1cc0*/  IMAD R13, R6, R141, R13 ;  /* 0x0000008d060d7224 */ /* 0x000fe200078e020d */
[----:B------:R-:W-:Y:S01]  /*1cd0*/  LEA R68, P2, R16, UR12, 0x1 ;  /* 0x0000000c10447c11 */ /* 0x000fe2000f8408ff */
[----:B------:R-:W-:-:S03]  /*1ce0*/  IMAD.WIDE.U32 R8, R6, R140, R8 ;  /* 0x0000008c06087225 */ /* 0x000fc600078e0008 */
[----:B------:R-:W-:Y:S01]  /*1cf0*/  MOV R174, R68 ;  /* 0x0000004400ae7202 */ /* 0x000fe20000000f00 */
[----:B------:R-:W-:Y:S01]  /*1d00*/  IMAD.IADD R11, R11, 0x1, R0 ;  /* 0x000000010b0b7824 */ /* 0x000fe200078e0200 */
[----:B------:R-:W-:Y:S01]  /*1d10*/  LEA.HI R0, R3, R66, RZ, 0x7 ;  /* 0x0000004203007211 */ /* 0x000fe200078f38ff */
[----:B------:R-:W-:Y:S01]  /*1d20*/  IMAD.IADD R69, R17, 0x1, R69 ;  /* 0x0000000111457824 */ /* 0x000fe200078e0245 */
[----:B------:R-:W-:Y:S01]  /*1d30*/  LEA R70, P0, R8, UR4, 0x1 ;  /* 0x0000000408467c11 */ /* 0x000fe2000f8008ff */
[----:B------:R-:W-:Y:S01]  /*1d40*/  IMAD.IADD R13, R9, 0x1, R13 ;  /* 0x00000001090d7824 */ /* 0x000fe200078e020d */
[----:B------:R-:W-:Y:S01]  /*1d50*/  SHF.R.S32.HI R0, RZ, 0x7, R0 ;  /* 0x00000007ff007819 */ /* 0x000fe20000011400 */
[----:B------:R-:W-:Y:S01]  /*1d60*/  IMAD R127, R136, R129, R126 ;  /* 0x00000081887f7224 */ /* 0x000fe200078e027e */
[----:B------:R-:W-:Y:S01]  /*1d70*/  SHF.L.U64.HI R69, R16, 0x1, R69 ;  /* 0x0000000110457819 */ /* 0x000fe20000010245 */
[----:B------:R-:W-:Y:S01]  /*1d80*/  IMAD R135, R132, UR11, R135 ;  /* 0x0000000b84877c24 */ /* 0x000fe2000f8e0287 */
[----:B------:R-:W-:Y:S01]  /*1d90*/  SHF.L.U64.HI R71, R8, 0x1, R13 ;  /* 0x0000000108477819 */ /* 0x000fe2000001020d */
[----:B------:R-:W-:Y:S01]  /*1da0*/  IMAD.MOV.U32 R43, RZ, RZ, 0x20 ;  /* 0x00000020ff2b7424 */ /* 0x000fe200078e00ff */
[----:B------:R-:W-:Y:S01]  /*1db0*/  VIMNMX R65, R173, R0, !PT ;  /* 0x00000000ad417248 */ /* 0x000fe20007fe0100 */
[----:B------:R-:W-:Y:S01]  /*1dc0*/  IMAD.IADD R126, R126, 0x1, R127 ;  /* 0x000000017e7e7824 */ /* 0x000fe200078e027f */
[----:B------:R-:W-:Y:S01]  /*1dd0*/  IADD3.X R69, R69, UR13, RZ, P2, !PT ;  /* 0x0000000d45457c10 */ /* 0x000fe200097fe4ff */
[----:B------:R-:W-:Y:S01]  /*1de0*/  IMAD.WIDE.U32 R132, R132, UR10, R10 ;  /* 0x0000000a84847c25 */ /* 0x000fe2000f8e000a */
[----:B------:R-:W-:-:S02]  /*1df0*/  IADD3.X R71, R71, UR5, RZ, P0, !PT ;  /* 0x0000000547477c10 */ /* 0x000fc400087fe4ff */
[----:B------:R-:W-:Y:S01]  /*1e00*/  R2P PR, R130, 0x6 ;  /* 0x0000000682007804 */ /* 0x000fe20000000000 */
[----:B------:R-:W-:Y:S01]  /*1e10*/  IMAD.SHL.U32 R91, R140, 0x10, RZ ;  /* 0x000000108c5b7824 */ /* 0x000fe200078e00ff */
[----:B------:R-:W-:Y:S01]  /*1e20*/  ISETP.GT.AND P0, PT, R56, R65, PT ;  /* 0x000000413800720c */ /* 0x000fe20003f04270 */
[----:B------:R-:W-:Y:S01]  /*1e30*/  IMAD.MOV.U32 R175, RZ, RZ, R69 ;  /* 0x000000ffffaf7224 */ /* 0x000fe200078e0045 */
[----:B------:R-:W-:Y:S01]  /*1e40*/  LOP3.LUT R3, R59, 0xffffffe0, RZ, 0xc0, !PT ;  /* 0xffffffe03b037812 */ /* 0x000fe200078ec0ff */
[----:B------:R-:W-:Y:S01]  /*1e50*/  IMAD.IADD R135, R133, 0x1, R135 ;  /* 0x0000000185877824 */ /* 0x000fe200078e0287 */
[----:B------:R-:W-:Y:S01]  /*1e60*/  SHF.R.S32.HI R59, RZ, 0x5, R59 ;  /* 0x00000005ff3b7819 */ /* 0x000fe2000001143b */
[----:B------:R-:W-:Y:S01]  /*1e70*/  IMAD.MOV.U32 R176, RZ, RZ, R70 ;  /* 0x000000ffffb07224 */ /* 0x000fe200078e0046 */
[----:B------:R-:W-:Y:S01]  /*1e80*/  SHF.R.S32.HI R111, RZ, 0x1f, R127 ;  /* 0x0000001fff6f7819 */ /* 0x000fe2000001147f */
[----:B------:R-:W-:Y:S01]  /*1e90*/  IMAD.IADD R60, R58, 0x1, -R3 ;  /* 0x000000013a3c7824 */ /* 0x000fe200078e0a03 */
[----:B------:R-:W-:Y:S01]  /*1ea0*/  SHF.R.S32.HI R110, RZ, 0x1f, R126 ;  /* 0x0000001fff6e7819 */ /* 0x000fe2000001147e */
[----:B------:R-:W-:Y:S01]  /*1eb0*/  IMAD.MOV.U32 R177, RZ, RZ, R71 ;  /* 0x000000ffffb17224 */ /* 0x000fe200078e0047 */
[----:B------:R-:W-:-:S02]  /*1ec0*/  SEL R42, R42, 0xfffffff0, !P1 ;  /* 0xfffffff02a2a7807 */ /* 0x000fc40004800000 */
        /* <DEDUP_REMOVED lines=26> */
[C---:B------:R-:W-:Y:S01]  /*2070*/  IMAD R5, R9.reuse, UR4, RZ ;  /* 0x0000000409057c24 */ /* 0x040fe2000f8e02ff */
[----:B------:R-:W-:Y:S01]  /*2080*/  USHF.L.U64.HI UR15, UR4, 0x5, UR5 ;  /* 0x00000005040f7899 */ /* 0x000fe20008010205 */
[-C--:B-1----:R-:W-:Y:S01]  /*2090*/  IMAD R0, R9, R2.reuse, RZ ;  /* 0x0000000209007224 */ /* 0x082fe200078e02ff */
[----:B------:R-:W-:Y:S01]  /*20a0*/  USHF.L.U32 UR24, UR4, 0x5, URZ ;  /* 0x0000000504187899 */ /* 0x000fe2000800063f */
[----:B------:R-:W-:Y:S01]  /*20b0*/  IMAD.MOV.U32 R10, RZ, RZ, R16 ;  /* 0x000000ffff0a7224 */ /* 0x000fe200078e0010 */
[----:B------:R-:W-:Y:S01]  /*20c0*/  USHF.L.U64.HI UR25, UR4, 0x6, UR5 ;  /* 0x0000000604197899 */ /* 0x000fe20008010205 */
[----:B------:R-:W-:Y:S01]  /*20d0*/  IMAD.WIDE.U32 R84, R140, 0x40, RZ ;  /* 0x000000408c547825 */ /* 0x000fe200078e00ff */
[----:B------:R-:W-:Y:S01]  /*20e0*/  USHF.L.U32 UR26, UR4, 0x6, URZ ;  /* 0x00000006041a7899 */ /* 0x000fe2000800063f */
[C---:B------:R-:W-:Y:S01]  /*20f0*/  SHF.L.U32 R120, R129.reuse, 0x4, RZ ;  /* 0x0000000481787819 */ /* 0x040fe200000006ff */
[----:B------:R-:W-:Y:S01]  /*2100*/  USHF.L.U64.HI UR27, UR4, 0x4, UR5 ;  /* 0x00000004041b7899 */ /* 0x000fe20008010205 */
[----:B------:R-:W-:Y:S01]  /*2110*/  IMAD R5, R8, UR5, R5 ;  /* 0x0000000508057c24 */ /* 0x000fe2000f8e0205 */
[----:B------:R-:W-:Y:S01]  /*2120*/  SHF.L.U32 R79, R84, 0x1, RZ ;  /* 0x00000001544f7819 */ /* 0x000fe200000006ff */
[C---:B------:R-:W-:Y:S01]  /*2130*/  IMAD.WIDE.U32 R12, R8.reuse, UR4, R12 ;  /* 0x00000004080c7c25 */ /* 0x040fe2000f8e000c */
[----:B------:R-:W-:Y:S01]  /*2140*/  USHF.L.U32 UR28, UR4, 0x4, URZ ;  /* 0x00000004041c7899 */ /* 0x000fe2000800063f */
[----:B------:R-:W-:Y:S01]  /*2150*/  SHF.L.U32 R113, R129, 0x6, RZ ;  /* 0x0000000681717819 */ /* 0x000fe200000006ff */
[----:B------:R-:W-:Y:S01]  /*2160*/  UIMAD.WIDE.U32 UR22, UR4, 0x60, URZ ;  /* 0x00000060041678a5 */ /* 0x000fe2000f8e003f */
[C---:B------:R-:W-:Y:S01]  /*2170*/  IMAD R0, R8.reuse, R3, R0 ;  /* 0x0000000308007224 */ /* 0x040fe200078e0200 */
[----:B------:R-:W-:Y:S01]  /*2180*/  UIMAD UR14, UR5, 0x60, URZ ;  /* 0x00000060050e78a4 */ /* 0x000fe2000f8e023f */
[----:B------:R-:W-:Y:S01]  /*2190*/  IMAD.WIDE.U32 R8, R8, R2, R10 ;  /* 0x0000000208087225 */ /* 0x000fe200078e000a */
[----:B------:R-:W-:Y:S01]  /*21a0*/  UIMAD.WIDE.U32 UR20, UR4, 0xa0, URZ ;  /* 0x000000a0041478a5 */ /* 0x000fe2000f8e003f */
        /* <DEDUP_REMOVED lines=13> */
[----:B------:R-:W-:Y:S01]  /*2280*/  SHF.L.U64.HI R104, R2, 0x4, R3 ;  /* 0x0000000402687819 */ /* 0x000fe20000010203 */
[----:B------:R-:W-:Y:S01]  /*2290*/  IMAD.WIDE.U32 R6, R4, UR12, R12 ;  /* 0x0000000c04067c25 */ /* 0x000fe2000f8e000c */
[----:B------:R-:W-:Y:S01]  /*22a0*/  ULDC.64 UR12, c[0x0][0x320] ;  /* 0x0000c800000c7ab9 */ /* 0x000fe20000000a00 */
[----:B------:R-:W-:Y:S01]  /*22b0*/  SHF.L.U32 R73, R2, 0x5, RZ ;  /* 0x0000000502497819 */ /* 0x000fe200000006ff */
        /* <DEDUP_REMOVED lines=17> */
[C---:B------:R-:W-:Y:S01]  /*23d0*/  IMAD R17, R141.reuse, 0x60, RZ ;  /* 0x000000608d117824 */ /* 0x040fe200078e02ff */
[-C--:B------:R-:W-:Y:S01]  /*23e0*/  IADD3 R98, P0, R126, R44.reuse, RZ ;  /* 0x0000002c7e627210 */ /* 0x080fe20007f1e0ff */
[----:B------:R-:W-:Y:S01]  /*23f0*/  IMAD R13, R141, 0xa0, RZ ;  /* 0x000000a08d0d7824 */ /* 0x000fe200078e02ff */
        /* <DEDUP_REMOVED lines=24> */
[C---:B------:R-:W-:Y:S01]  /*2580*/  IADD3 R124, R136.reuse, 0x20, RZ ;  /* 0x00000020887c7810 */ /* 0x040fe20007ffe0ff */
[----:B------:R-:W-:Y:S01]  /*2590*/  USHF.L.U64.HI UR25, UR26, 0x1, UR25 ;  /* 0x000000011a197899 */ /* 0x000fe20008010219 */
[----:B------:R-:W-:Y:S01]  /*25a0*/  IADD3 R122, R136, 0x40, RZ ;  /* 0x00000040887a7810 */ /* 0x000fe20007ffe0ff */
[----:B------:R-:W-:Y:S01]  /*25b0*/  IMAD.WIDE.U32 R140, R140, 0xe0, RZ ;  /* 0x000000e08c8c7825 */ /* 0x000fe200078e00ff */
[----:B------:R-:W-:Y:S01]  /*25c0*/  IADD3 R119, R136, 0x60, RZ ;  /* 0x0000006088777810 */ /* 0x000fe20007ffe0ff */
[----:B------:R-:W-:Y:S01]  /*25d0*/  UIADD3 UR36, UR21, UR13, URZ ;  /* 0x0000000d15247290 */ /* 0x000fe2000fffe03f */
[----:B------:R-:W-:Y:S01]  /*25e0*/  IADD3 R78, R151, R21, RZ ;  /* 0x00000015974e7210 */ /* 0x000fe20007ffe0ff */
[----:B------:R-:W-:Y:S01]  /*25f0*/  IMAD.SHL.U32 R115, R129, 0x20, RZ ;  /* 0x0000002081737824 */ /* 0x000fe200078e00ff */
[----:B------:R-:W-:Y:S01]  /*2600*/  IADD3 R82, R147, R17, RZ ;  /* 0x0000001193527210 */ /* 0x000fe20007ffe0ff */
[----:B------:R-:W-:Y:S01]  /*2610*/  IMAD R118, R129, 0x30, RZ ;  /* 0x0000003081767824 */ /* 0x000fe200078e02ff */
[----:B------:R-:W-:Y:S01]  /*2620*/  IADD3 R86, R145, R13, RZ ;  /* 0x0000000d91567210 */ /* 0x000fe20007ffe0ff */
[----:B------:R-:W-:Y:S01]  /*2630*/  IMAD R116, R129, 0x50, RZ ;  /* 0x0000005081747824 */ /* 0x000fe200078e02ff */
[----:B------:R-:W-:Y:S01]  /*2640*/  IADD3 R90, R141, R5, RZ ;  /* 0x000000058d5a7210 */ /* 0x000fe20007ffe0ff */
[C---:B------:R-:W-:Y:S01]  /*2650*/  IMAD R114, R129.reuse, 0x60, RZ ;  /* 0x0000006081727824 */ /* 0x040fe200078e02ff */
[----:B------:R-:W-:Y:S01]  /*2660*/  SHF.R.S32.HI R109, RZ, 0x1f, R120 ;  /* 0x0000001fff6d7819 */ /* 0x000fe20000011478 */
        /* <DEDUP_REMOVED lines=13> */
[----:B--2---:R-:W-:Y:S01]  /*2740*/  LEA R67, -R67, RZ, 0x7 ;  /* 0x000000ff43437211 */ /* 0x004fe200078e39ff */
[C---:B------:R-:W-:Y:S01]  /*2750*/  VIADD R121, R136.reuse, 0x50 ;  /* 0x0000005088797836 */ /* 0x040fe20000000000 */
[----:B------:R-:W-:Y:S01]  /*2760*/  IADD3.X R85, R87, UR11, RZ, P3, !PT ;  /* 0x0000000b57557c10 */ /* 0x000fe20009ffe4ff */
[----:B------:R-:W-:Y:S01]  /*2770*/  VIADD R117, R136, 0x70 ;  /* 0x0000007088757836 */ /* 0x000fe20000000000 */
[----:B------:R-:W-:Y:S01]  /*2780*/  IADD3.X R9, R45, UR11, RZ, P1, !PT ;  /* 0x0000000b2d097c10 */ /* 0x000fe20008ffe4ff */
[----:B------:R-:W-:Y:S01]  /*2790*/  IMAD.MOV.U32 R11, RZ, RZ, R56 ;  /* 0x000000ffff0b7224 */ /* 0x000fe200078e0038 */
[----:B------:R-:W-:Y:S01]  /*27a0*/  IADD3.X R87, R87, UR5, RZ, P2, !PT ;  /* 0x0000000557577c10 */ /* 0x000fe200097fe4ff */
[----:B------:R-:W-:Y:S01]  /*27b0*/  IMAD.IADD R74, R149, 0x1, R19 ;  /* 0x00000001954a7824 */ /* 0x000fe200078e0213 */
[----:B------:R-:W-:Y:S01]  /*27c0*/  IADD3.X R45, R45, UR5, RZ, P0, !PT ;  /* 0x000000052d2d7c10 */ /* 0x000fe200087fe4ff */
[----:B------:R-:W-:Y:S01]  /*27d0*/  IMAD.IADD R88, R143, 0x1, R7 ;  /* 0x000000018f587824 */ /* 0x000fe200078e0207 */
[----:B------:R-:W-:Y:S01]  /*27e0*/  ULDC UR4, c[0x0][0x2e0] ;  /* 0x0000b80000047ab9 */ /* 0x000fe20000000800 */
        /* <DEDUP_REMOVED lines=11> */
.L_x_7476:
        /* <DEDUP_REMOVED lines=138> */
.L_x_7426:
[----:B------:R-:W-:Y:S05]  /*3140*/  BSYNC B0 ;  /* 0x0000000000007941 */ /* 0x000fea0003800000 */
.L_x_7425:
        /* <DEDUP_REMOVED lines=62> */
.L_x_7428:
[----:B------:R-:W-:Y:S05]  /*3530*/  BSYNC B0 ;  /* 0x0000000000007941 */ /* 0x000fea0003800000 */
.L_x_7427:
        /* <DEDUP_REMOVED lines=62> */
.L_x_7430:
[----:B------:R-:W-:Y:S05]  /*3920*/  BSYNC B0 ;  /* 0x0000000000007941 */ /* 0x000fea0003800000 */
.L_x_7429:
        /* <DEDUP_REMOVED lines=66> */
.L_x_7432:
[----:B------:R-:W-:Y:S05]  /*3d50*/  BSYNC B0 ;  /* 0x0000000000007941 */ /* 0x000fea0003800000 */
.L_x_7431:
        /* <DEDUP_REMOVED lines=61> */
.L_x_7434:
[----:B------:R-:W-:Y:S05]  /*4130*/  BSYNC B0 ;  /* 0x0000000000007941 */ /* 0x000fea0003800000 */
.L_x_7433:
        /* <DEDUP_REMOVED lines=66> */
.L_x_7436:
[----:B------:R-:W-:Y:S05]  /*4560*/  BSYNC B0 ;  /* 0x0000000000007941 */ /* 0x000fea0003800000 */
.L_x_7435:
        /* <DEDUP_REMOVED lines=68> */
.L_x_7438:
[----:B------:R-:W-:Y:S05]  /*49b0*/  BSYNC B0 ;  /* 0x0000000000007941 */ /* 0x000fea0003800000 */
.L_x_7437:
        /* <DEDUP_REMOVED lines=68> */
.L_x_7440:
[----:B------:R-:W-:Y:S05]  /*4e00*/  BSYNC B0 ;  /* 0x0000000000007941 */ /* 0x000fea0003800000 */
.L_x_7439:
[C---:B------:R-:W-:Y:S01]  /*4e10*/  LEA R44, P1, R35.reuse, R44, 0x1 ;  /* 0x0000002c232c7211 */ /* 0x040fe200078208ff */
[----:B------:R-:W-:Y:S01]  /*4e20*/  IMAD.MOV.U32 R8, RZ, RZ, R10 ;  /* 0x000000ffff087224 */ /* 0x000fe200078e000a */
[----:B------:R-:W-:Y:S02]  /*4e30*/  UMOV UR4, UR29 ;  /* 0x0000001d00047c82 */ /* 0x000fe40008000000 */
[C---:B------:R-:W-:Y:S02]  /*4e40*/  LEA.HI.X.SX32 R45, R35.reuse, R45, 0x1, P1 ;  /* 0x0000002d232d7211 */ /* 0x040fe400008f0eff */
[C---:B------:R-:W-:Y:S04]  /*4e50*/  LEA R10, P0, R35.reuse, R8, 0x1 ;  /* 0x00000008230a7211 */ /* 0x040fe800078008ff */
[----:B------:R-:W-:Y:S01]  /*4e60*/  LEA.HI.X.SX32 R9, R35, R9, 0x1, P0 ;  /* 0x0000000923097211 */ /* 0x000fe200000f0eff */
[----:B------:R-:W-:Y:S08]  /*4e70*/  BRA `(.L_x_7441) ;  /* 0x0000003400dc7947 */ /* 0x000ff00003800000 */
.L_x_7424:
        /* <DEDUP_REMOVED lines=91> */
.L_x_7445:
[----:B------:R-:W-:Y:S05]  /*5430*/  BSYNC B0 ;  /* 0x0000000000007941 */ /* 0x000fea0003800000 */
.L_x_7444:
[----:B-----5:R2:W-:Y:S02]  /*5440*/  STG.E.128 desc[UR6][R68.64], R32 ;  /* 0x0000002044007986 */ /* 0x0205e4000c101d06 */
.L_x_7443:
[----:B------:R-:W-:Y:S05]  /*5450*/  BSYNC B1 ;  /* 0x0000000000017941 */ /* 0x000fea0003800000 */
.L_x_7442:
        /* <DEDUP_REMOVED lines=94> */
.L_x_7449:
[----:B------:R-:W-:Y:S05]  /*5a40*/  BSYNC B0 ;  /* 0x0000000000007941 */ /* 0x000fea0003800000 */
.L_x_7448:
[----:B-----5:R4:W-:Y:S02]  /*5a50*/  STG.E.128 desc[UR6][R156.64], R32 ;  /* 0x000000209c007986 */ /* 0x0209e4000c101d06 */
.L_x_7447:
[----:B------:R-:W-:Y:S05]  /*5a60*/  BSYNC B1 ;  /* 0x0000000000017941 */ /* 0x000fea0003800000 */
.L_x_7446:
        /* <DEDUP_REMOVED lines=97> */
.L_x_7453:
[----:B------:R-:W-:Y:S05]  /*6080*/  BSYNC B0 ;  /* 0x0000000000007941 */ /* 0x000fea0003800000 */
.L_x_7452:
[----:B-----5:R3:W-:Y:S02]  /*6090*/  STG.E.128 desc[UR6][R160.64], R52 ;  /* 0x00000034a0007986 */ /* 0x0207e4000c101d06 */
.L_x_7451:
[----:B------:R-:W-:Y:S05]  /*60a0*/  BSYNC B1 ;  /* 0x0000000000017941 */ /* 0x000fea0003800000 */
.L_x_7450:
        /* <DEDUP_REMOVED lines=101> */
.L_x_7457:
[----:B------:R-:W-:Y:S05]  /*6700*/  BSYNC B0 ;  /* 0x0000000000007941 */ /* 0x000fea0003800000 */
.L_x_7456:
[----:B-----5:R1:W-:Y:S02]  /*6710*/  STG.E.128 desc[UR6][R160.64], R52 ;  /* 0x00000034a0007986 */ /* 0x0203e4000c101d06 */
.L_x_7455:
[----:B------:R-:W-:Y:S05]  /*6720*/  BSYNC B1 ;  /* 0x0000000000017941 */ /* 0x000fea0003800000 */
.L_x_7454:
        /* <DEDUP_REMOVED lines=96> */
.L_x_7461:
[----:B------:R-:W-:Y:S05]  /*6d30*/  BSYNC B0 ;  /* 0x0000000000007941 */ /* 0x000fea0003800000 */
.L_x_7460:
[----:B-----5:R2:W-:Y:S02]  /*6d40*/  STG.E.128 desc[UR6][R160.64], R52 ;  /* 0x00000034a0007986 */ /* 0x0205e4000c101d06 */
.L_x_7459:
[----:B------:R-:W-:Y:S05]  /*6d50*/  BSYNC B1 ;  /* 0x0000000000017941 */ /* 0x000fea0003800000 */
.L_x_7458:
        /* <DEDUP_REMOVED lines=101> */
.L_x_7465:
[----:B------:R-:W-:Y:S05]  /*73b0*/  BSYNC B0 ;  /* 0x0000000000007941 */ /* 0x000fea0003800000 */
.L_x_7464:
[----:B-----5:R1:W-:Y:S02]  /*73c0*/  STG.E.128 desc[UR6][R160.64], R52 ;  /* 0x00000034a0007986 */ /* 0x0203e4000c101d06 */
.L_x_7463:
[----:B------:R-:W-:Y:S05]  /*73d0*/  BSYNC B1 ;  /* 0x0000000000017941 */ /* 0x000fea0003800000 */
.L_x_7462:
        /* <DEDUP_REMOVED lines=103> */
.L_x_7469:
[----:B------:R-:W-:Y:S05]  /*7a50*/  BSYNC B0 ;  /* 0x0000000000007941 */ /* 0x000fea0003800000 */
.L_x_7468:
[----:B-----5:R1:W-:Y:S02]  /*7a60*/  STG.E.128 desc[UR6][R160.64], R52 ;  /* 0x00000034a0007986 */ /* 0x0203e4000c101d06 */
.L_x_7467:
[----:B------:R-:W-:Y:S05]  /*7a70*/  BSYNC B1 ;  /* 0x0000000000017941 */ /* 0x000fea0003800000 */
.L_x_7466:
        /* <DEDUP_REMOVED lines=102> */
.L_x_7473:
[----:B------:R-:W-:Y:S05]  /*80e0*/  BSYNC B0 ;  /* 0x0000000000007941 */ /* 0x000fea0003800000 */
.L_x_7472:
[----:B-----5:R1:W-:Y:S02]  /*80f0*/  STG.E.128 desc[UR6][R156.64], R52 ;  /* 0x000000349c007986 */ /* 0x0203e4000c101d06 */
.L_x_7471:
[----:B------:R-:W-:Y:S05]  /*8100*/  BSYNC B1 ;  /* 0x0000000000017941 */ /* 0x000fea0003800000 */
.L_x_7470:
        /* <DEDUP_REMOVED lines=10> */
.L_x_7423:
        /* <DEDUP_REMOVED lines=68> */
.L_x_7441:
        /* <DEDUP_REMOVED lines=83> */
.L_x_7474:
        /* <DEDUP_REMOVED lines=8> */
.L_x_7475:
[----:B------:R-:W-:Y:S04]  /*8ba0*/  IADD3 R11, R11, -0x1, RZ ;  /* 0xffffffff0b0b7810 */ /* 0x000fe80007ffe0ff */
[----:B------:R-:W-:Y:S11]  /*8bb0*/  ISETP.GT.AND P0, PT, R11, R65, PT ;  /* 0x000000410b00720c */ /* 0x000ff60003f04270 */
[----:B------:R-:W-:Y:S02]  /*8bc0*/  @!UPT UIADD3 URZ, URZ, URZ, URZ ;  /* 0x0000003f3f3ff290 */ /* 0x000fe4000fffe03f */
[----:B------:R-:W-:Y:S05]  /*8bd0*/  @P0 BRA `(.L_x_7476) ;  /* 0xffffff9c00300947 */ /* 0x000fea000383ffff */
.L_x_7422:
        /* <DEDUP_REMOVED lines=29> */
[----:B------:R-:W-:Y:S01]  /*8db0*/  LEA R26, P0, R6, UR8, 0x1 ;  /* 0x00000008061a7c11 */ /* 0x000fe2000f8008ff */
        /* <DEDUP_REMOVED lines=70> */
.L_x_7483:
[----:B------:R-:W-:Y:S05]  /*9220*/  BSYNC B0 ;  /* 0x0000000000007941 */ /* 0x000fea0003800000 */
.L_x_7482:
[----:B-----5:R1:W-:Y:S02]  /*9230*/  STS.128 [R181], R8 ;  /* 0x00000008b5007388 */ /* 0x0203e40000000c00 */
.L_x_7481:
[----:B------:R-:W-:Y:S05]  /*9240*/  BSYNC B1 ;  /* 0x0000000000017941 */ /* 0x000fea0003800000 */
.L_x_7480:
        /* <DEDUP_REMOVED lines=58> */
.L_x_7487:
[----:B------:R-:W-:Y:S05]  /*95f0*/  BSYNC B0 ;  /* 0x0000000000007941 */ /* 0x000fea0003800000 */
.L_x_7486:
[----:B-----5:R2:W-:Y:S02]  /*9600*/  STS.128 [R181+0x800], R8 ;  /* 0x00080008b5007388 */ /* 0x0205e40000000c00 */
.L_x_7485:
[----:B------:R-:W-:Y:S05]  /*9610*/  BSYNC B1 ;  /* 0x0000000000017941 */ /* 0x000fea0003800000 */
.L_x_7484:
        /* <DEDUP_REMOVED lines=59> */
.L_x_7491:
[----:B------:R-:W-:Y:S05]  /*99d0*/  BSYNC B0 ;  /* 0x0000000000007941 */ /* 0x000fea0003800000 */
.L_x_7490:
[----:B-----5:R3:W-:Y:S02]  /*99e0*/  STS.128 [R181+0x1000], R8 ;  /* 0x00100008b5007388 */ /* 0x0207e40000000c00 */
.L_x_7489:
[----:B------:R-:W-:Y:S05]  /*99f0*/  BSYNC B1 ;  /* 0x0000000000017941 */ /* 0x000fea0003800000 */
.L_x_7488:
        /* <DEDUP_REMOVED lines=58> */
.L_x_7494:
[----:B------:R-:W-:Y:S05]  /*9da0*/  BSYNC B0 ;  /* 0x0000000000007941 */ /* 0x000fea0003800000 */
.L_x_7493:
[----:B-----5:R2:W-:Y:S01]  /*9db0*/  STS.128 [R181+0x1800], R8 ;  /* 0x00180008b5007388 */ /* 0x0205e20000000c00 */
[----:B------:R-:W-:Y:S05]  /*9dc0*/  BRA `(.L_x_7492) ;  /* 0x0000001800987947 */ /* 0x000fea0003800000 */
.L_x_7479:
        /* <DEDUP_REMOVED lines=90> */
.L_x_7498:
[----:B------:R-:W-:Y:S05]  /*a370*/  BSYNC B0 ;  /* 0x0000000000007941 */ /* 0x000fea0003800000 */
.L_x_7497:
[----:B-----5:R2:W-:Y:S02]  /*a380*/  STS.128 [R181], R20 ;  /* 0x00000014b5007388 */ /* 0x0205e40000000c00 */
.L_x_7496:
[----:B------:R-:W-:Y:S05]  /*a390*/  BSYNC B1 ;  /* 0x0000000000017941 */ /* 0x000fea0003800000 */
.L_x_7495:
        /* <DEDUP_REMOVED lines=93> */
.L_x_7502:
[----:B------:R-:W-:Y:S05]  /*a970*/  BSYNC B0 ;  /* 0x0000000000007941 */ /* 0x000fea0003800000 */
.L_x_7501:
[----:B-----5:R3:W-:Y:S02]  /*a980*/  STS.128 [R181+0x800], R20 ;  /* 0x00080014b5007388 */ /* 0x0207e40000000c00 */
.L_x_7500:
[----:B------:R-:W-:Y:S05]  /*a990*/  BSYNC B1 ;  /* 0x0000000000017941 */ /* 0x000fea0003800000 */
.L_x_7499:
        /* <DEDUP_REMOVED lines=95> */
.L_x_7506:
[----:B------:R-:W-:Y:S05]  /*af90*/  BSYNC B0 ;  /* 0x0000000000007941 */ /* 0x000fea0003800000 */
.L_x_7505:
[----:B-----5:R4:W-:Y:S02]  /*afa0*/  STS.128 [R181+0x1000], R20 ;  /* 0x00100014b5007388 */ /* 0x0209e40000000c00 */
.L_x_7504:
[----:B------:R-:W-:Y:S05]  /*afb0*/  BSYNC B1 ;  /* 0x0000000000017941 */ /* 0x000fea0003800000 */
.L_x_7503:
        /* <DEDUP_REMOVED lines=96> */
.L_x_7508:
[----:B------:R-:W-:Y:S05]  /*b5c0*/  BSYNC B0 ;  /* 0x0000000000007941 */ /* 0x000fea0003800000 */
.L_x_7507:
[----:B-----5:R1:W-:Y:S01]  /*b5d0*/  STS.128 [R181+0x1800], R16 ;  /* 0x00180010b5007388 */ /* 0x0203e20000000c00 */
[----:B------:R-:W-:Y:S05]  /*b5e0*/  BRA `(.L_x_7492) ;  /* 0x0000000000907947 */ /* 0x000fea0003800000 */
.L_x_7478:
        /* <DEDUP_REMOVED lines=36> */
.L_x_7492:
[----:B------:R-:W-:Y:S05]  /*b830*/  BSYNC B2 ;  /* 0x0000000000027941 */ /* 0x000fea0003800000 */
.L_x_7477:
[----:B------:R-:W-:Y:S01]  /*b840*/  VIADD R184, R56, 0xffffffff ;  /* 0xffffffff38b87836 */ /* 0x000fe20000000000 */
[----:B------:R-:W-:Y:S01]  /*b850*/  ULDC.64 UR12, c[0x0][0x398] ;  /* 0x0000e600000c7ab9 */ /* 0x000fe20000000a00 */
[----:B---34-:R-:W-:Y:S02]  /*b860*/  VIADD R22, R136, 0x40 ;  /* 0x0000004088167836 */ /* 0x018fe40000000000 */
[----:B------:R-:W-:Y:S02]  /*b870*/  IMAD.SHL.U32 R2, R184, 0x80, RZ ;  /* 0x00000080b8027824 */ /* 0x000fe400078e00ff */
[C---:B------:R-:W-:Y:S02]  /*b880*/  VIADD R20, R136.reuse, 0x50 ;  /* 0x0000005088147836 */ /* 0x040fe40000000000 */
[----:B------:R-:W-:Y:S02]  /*b890*/  IMAD.IADD R3, R57, 0x1, -R2 ;  /* 0x0000000139037824 */ /* 0x000fe400078e0a02 */
[----:B-1----:R-:W-:-:S02]  /*b8a0*/  VIADD R18, R136, 0x60 ;  /* 0x0000006088127836 */ /* 0x002fc40000000000 */
[----:B------:R-:W-:Y:S01]  /*b8b0*/  VIADD R16, R136, 0x70 ;  /* 0x0000007088107836 */ /* 0x000fe20000000000 */
        /* <DEDUP_REMOVED lines=9> */
[----:B------:R-:W-:Y:S02]  /*b950*/  @!P0 LEA R6, P2, R89, R174, 0x1 ;  /* 0x000000ae59068211 */ /* 0x000fe400078408ff */
        /* <DEDUP_REMOVED lines=36> */
[----:B------:R-:W1:Y:S02]  /*bba0*/  @!P3 LDC.64 R8, c[0x0][0x250] ;  /* 0x00009400ff08bb82 */ /* 0x000e640000000a00 */
[----:B------:R-:W-:Y:S02]  /*bbb0*/  @!P1 IMAD R7, R7, 0xc0, RZ ;  /* 0x000000c007079824 */ /* 0x000fe400078e02ff */
[----:B--2---:R-:W-:-:S04]  /*bbc0*/  @!P0 IMAD.WIDE.U32 R30, R4, 0xe0, R174 ;  /* 0x000000e0041e8825 */ /* 0x004fc800078e00ae */
[----:B------:R-:W-:Y:S02]  /*bbd0*/  @!P0 IMAD R5, R5, 0xe0, RZ ;  /* 0x000000e005058824 */ /* 0x000fe400078e02ff */
[----:B------:R-:W-:Y:S02]  /*bbe0*/  @!P1 IMAD.IADD R29, R7, 0x1, R29 ;  /* 0x00000001071d9824 */ /* 0x000fe400078e021d */
[----:B------:R-:W-:Y:S01]  /*bbf0*/  @!P0 IMAD.IADD R31, R5, 0x1, R31 ;  /* 0x00000001051f8824 */ /* 0x000fe200078e021f */
[----:B------:R-:W2:Y:S02]  /*bc00*/  @!P4 LDC.64 R6, c[0x0][0x250] ;  /* 0x00009400ff06cb82 */ /* 0x000ea40000000a00 */
[----:B------:R-:W-:Y:S01]  /*bc10*/  @!P1 LDGSTS.E.BYPASS.LTC128B.128 [R181+0x5000], desc[UR6][R28.64] ;  /* 0x050000001cb59fae */ /* 0x000fe2000b901d46 */
[----:B------:R-:W-:-:S03]  /*bc20*/  @!P5 LEA R10, P1, R91, R176, 0x1 ;  /* 0x000000b05b0ad211 */ /* 0x000fc600078208ff */
[----:B------:R-:W-:Y:S01]  /*bc30*/  @!P0 LDGSTS.E.BYPASS.LTC128B.128 [R181+0x5800], desc[UR6][R30.64] ;  /* 0x058000001eb58fae */ /* 0x000fe2000b901d46 */
[----:B------:R-:W-:Y:S01]  /*bc40*/  ISETP.GE.AND P0, PT, R136, R3, PT ;  /* 0x000000038800720c */ /* 0x000fe20003f06270 */
[----:B------:R-:W3:Y:S01]  /*bc50*/  @!P6 LDC.64 R4, c[0x0][0x250] ;  /* 0x00009400ff04eb82 */ /* 0x000ee20000000a00 */
[----:B------:R-:W-:Y:S01]  /*bc60*/  @!P5 LEA.HI.X R11, R91, R177, R102, 0x1, P1 ;  /* 0x000000b15b0bd211 */ /* 0x000fe200008f0c66 */
[----:B------:R-:W0:Y:S01]  /*bc70*/  LDGDEPBAR ;  /* 0x00000000000079af */ /* 0x000e220000000000 */
[----:B------:R-:W-:Y:S01]  /*bc80*/  ISETP.GE.AND P1, PT, R18, R3, PT ;  /* 0x000000031200720c */ /* 0x000fe20003f26270 */
[----:B-1----:R-:W-:Y:S02]  /*bc90*/  @!P3 IMAD R14, R9, 0x60, RZ ;  /* 0x00000060090eb824 */ /* 0x002fe400078e02ff */
[----:B------:R-:W-:Y:S02]  /*bca0*/  IMAD.SHL.U32 R15, R62, 0x40, RZ ;  /* 0x000000403e0f7824 */ /* 0x000fe400078e00ff */
[----:B------:R-:W-:-:S03]  /*bcb0*/  IMAD.SHL.U32 R136, R136, 0x8, RZ ;  /* 0x0000000888887824 */ /* 0x000fc600078e00ff */
[----:B------:R-:W-:-:S04]  /*bcc0*/  LOP3.LUT R15, R15, 0x1c0, RZ, 0xc0, !PT ;  /* 0x000001c00f0f7812 */ /* 0x000fc800078ec0ff */
[----:B------:R-:W-:Y:S02]  /*bcd0*/  LOP3.LUT R136, R15, 0x8, R136, 0xf8, !PT ;  /* 0x000000080f887812 */ /* 0x000fe400078ef888 */
        /* <DEDUP_REMOVED lines=8> */
[----:B------:R-:W-:Y:S01]  /*bd60*/  @!P0 LDGSTS.E.BYPASS.LTC128B.128 [R181+0x6000], desc[UR6][R176.64] ;  /* 0x06000000b0b58fae */ /* 0x000fe2000b901d46 */
[----:B---3--:R-:W-:-:S03]  /*bd70*/  @!P6 LEA R12, P0, R4, R176, 0x6 ;  /* 0x000000b0040ce211 */ /* 0x008fc600078030ff */
[----:B------:R-:W-:Y:S01]  /*bd80*/  @P5 STS.128 [R181+0x6800], RZ ;  /* 0x006800ffb5005388 */ /* 0x000fe20000000c00 */
[----:B------:R-:W-:Y:S02]  /*bd90*/  @!P6 LEA.HI.X R13, R4, R177, R5, 0x6, P0 ;  /* 0x000000b1040de211 */ /* 0x000fe400000f3405 */
[----:B------:R-:W-:Y:S01]  /*bda0*/  ISETP.GE.AND P0, PT, R16, R3, PT ;  /* 0x000000031000720c */ /* 0x000fe20003f06270 */
[----:B------:R-:W1:Y:S01]  /*bdb0*/  @!P2 LDC.64 R4, c[0x0][0x250] ;  /* 0x00009400ff04ab82 */ /* 0x000e620000000a00 */
[----:B------:R-:W-:Y:S01]  /*bdc0*/  @!PT LDS RZ, [RZ] ;  /* 0x00000000fffff984 */ /* 0x000fe20000000800 */
[----:B------:R-:W-:Y:S01]  /*bdd0*/  @!PT LDS RZ, [RZ] ;  /* 0x00000000fffff984 */ /* 0x000fe20000000800 */
[----:B------:R-:W-:Y:S01]  /*bde0*/  @!PT LDS RZ, [RZ] ;  /* 0x00000000fffff984 */ /* 0x000fe20000000800 */
[----:B------:R3:W-:Y:S01]  /*bdf0*/  @!P5 LDGSTS.E.BYPASS.LTC128B.128 [R181+0x6800], desc[UR6][R10.64] ;  /* 0x068000000ab5dfae */ /* 0x0007e2000b901d46 */
[----:B------:R-:W-:Y:S01]  /*be00*/  @!P3 IMAD.WIDE.U32 R16, R8, 0x60, R176 ;  /* 0x000000600810b825 */ /* 0x000fe200078e00b0 */
[----:B------:R-:W-:Y:S02]  /*be10*/  LOP3.LUT R3, R0, 0xfffffffe, RZ, 0xc0, !PT ;  /* 0xfffffffe00037812 */ /* 0x000fe400078ec0ff */
[----:B------:R-:W-:Y:S01]  /*be20*/  @P6 STS.128 [R181+0x7000], RZ ;  /* 0x007000ffb5006388 */ /* 0x000fe20000000c00 */
[----:B------:R-:W-:-:S02]  /*be30*/  IMAD.SHL.U32 R0, R130, 0x40, RZ ;  /* 0x0000004082007824 */ /* 0x000fc400078e00ff */
[----:B------:R-:W-:Y:S01]  /*be40*/  IMAD.IADD R64, R64, 0x1, -R3 ;  /* 0x0000000140407824 */ /* 0x000fe200078e0a03 */
[----:B------:R-:W-:Y:S01]  /*be50*/  @!PT LDS RZ, [RZ] ;  /* 0x00000000fffff984 */ /* 0x000fe20000000800 */
[----:B------:R-:W-:Y:S01]  /*be60*/  @!PT LDS RZ, [RZ] ;  /* 0x00000000fffff984 */ /* 0x000fe20000000800 */
[----:B------:R-:W-:Y:S01]  /*be70*/  @!PT LDS RZ, [RZ] ;  /* 0x00000000fffff984 */ /* 0x000fe20000000800 */
[----:B------:R4:W-:Y:S01]  /*be80*/  @!P6 LDGSTS.E.BYPASS.LTC128B.128 [R181+0x7000], desc[UR6][R12.64] ;  /* 0x070000000cb5efae */ /* 0x0009e2000b901d46 */
[----:B------:R-:W-:Y:S01]  /*be90*/  @!P3 IMAD.IADD R17, R14, 0x1, R17 ;  /* 0x000000010e11b824 */ /* 0x000fe200078e0211 */
[----:B------:R-:W-:Y:S01]  /*bea0*/  LOP3.LUT R0, R0, 0x1c0, RZ, 0xc0, !PT ;  /* 0x000001c000007812 */ /* 0x000fe200078ec0ff */
[----:B------:R-:W4:Y:S01]  /*beb0*/  @!P0 LDC.64 R8, c[0x0][0x250] ;  /* 0x00009400ff088b82 */ /* 0x000f220000000a00 */
[----:B------:R-:W-:Y:S01]  /*bec0*/  IMAD.SHL.U32 R3, R64, 0x8, RZ ;  /* 0x0000000840037824 */ /* 0x000fe200078e00ff */
[----:B--2---:R-:W-:Y:S01]  /*bed0*/  @!P4 LEA R14, P5, R6, R176, 0x7 ;  /* 0x000000b0060ec211 */ /* 0x004fe200078a38ff */
[----:B------:R-:W-:Y:S01]  /*bee0*/  IMAD R171, R64, 0x200, R171 ;  /* 0x0000020040ab7824 */ /* 0x000fe200078e02ab */
[----:B------:R-:W-:Y:S02]  /*bef0*/  @P3 STS.128 [R181+0x7800], RZ ;  /* 0x007800ffb5003388 */ /* 0x000fe40000000c00 */
[----:B------:R-:W-:-:S02]  /*bf00*/  LOP3.LUT R3, R0, 0x8, R3, 0xf8, !PT ;  /* 0x0000000800037812 */ /* 0x000fc400078ef803 */
[----:B------:R-:W-:Y:S01]  /*bf10*/  SHF.R.U32.HI R0, RZ, 0x3, R0 ;  /* 0x00000003ff007819 */ /* 0x000fe20000011600 */
[----:B------:R-:W-:Y:S01]  /*bf20*/  @!PT LDS RZ, [RZ] ;  /* 0x00000000fffff984 */ /* 0x000fe20000000800 */
[----:B------:R-:W-:Y:S01]  /*bf30*/  @!PT LDS RZ, [RZ] ;  /* 0x00000000fffff984 */ /* 0x000fe20000000800 */
[----:B------:R-:W-:Y:S01]  /*bf40*/  @!PT LDS RZ, [RZ] ;  /* 0x00000000fffff984 */ /* 0x000fe20000000800 */
[----:B------:R2:W-:Y:S01]  /*bf50*/  @!P3 LDGSTS.E.BYPASS.LTC128B.128 [R181+0x7800], desc[UR6][R16.64] ;  /* 0x0780000010b5bfae */ /* 0x0005e2000b901d46 */
[----:B------:R-:W-:Y:S01]  /*bf60*/  @!P4 LEA.HI.X R15, R6, R177, R7, 0x7, P5 ;  /* 0x000000b1060fc211 */ /* 0x000fe200028f3c07 */
[----:B-1----:R-:W-:Y:S01]  /*bf70*/  @!P2 IMAD.WIDE.U32 R6, R4, 0xa0, R176 ;  /* 0x000000a00406a825 */ /* 0x002fe200078e00b0 */
[----:B------:R-:W-:Y:S01]  /*bf80*/  LOP3.LUT R3, R3, R0, RZ, 0x3c, !PT ;  /* 0x0000000003037212 */ /* 0x000fe200078e3cff */
[----:B------:R-:W-:Y:S01]  /*bf90*/  @P4 STS.128 [R181+0x8000], RZ ;  /* 0x008000ffb5004388 */ /* 0x000fe20000000c00 */
[----:B------:R-:W-:Y:S01]  /*bfa0*/  LEA R171, R171, UR4, 0x1 ;  /* 0x00000004abab7c11 */ /* 0x000fe2000f8e08ff */
[----:B---3--:R-:W1:Y:S01]  /*bfb0*/  @!P1 LDC.64 R10, c[0x0][0x250] ;  /* 0x00009400ff0a9b82 */ /* 0x008e620000000a00 */
[----:B------:R-:W-:Y:S01]  /*bfc0*/  @!P2 IMAD R5, R5, 0xa0, RZ ;  /* 0x000000a00505a824 */ /* 0x000fe200078e02ff */
[----:B------:R-:W-:Y:S01]  /*bfd0*/  @!PT LDS RZ, [RZ] ;  /* 0x00000000fffff984 */ /* 0x000fe20000000800 */
[----:B------:R-:W-:Y:S01]  /*bfe0*/  @!PT LDS RZ, [RZ] ;  /* 0x00000000fffff984 */ /* 0x000fe20000000800 */
[----:B------:R-:W-:Y:S01]  /*bff0*/  @!PT LDS RZ, [RZ] ;  /* 0x00000000fffff984 */ /* 0x000fe20000000800 */
[----:B------:R-:W-:Y:S01]  /*c000*/  @!P4 LDGSTS.E.BYPASS.LTC128B.128 [R181+0x8000], desc[UR6][R14.64] ;  /* 0x080000000eb5cfae */ /* 0x000fe2000b901d46 */
[C---:B------:R-:W-:Y:S01]  /*c010*/  IMAD.IADD R172, R3.reuse, 0x1, R172 ;  /* 0x0000000103ac7824 */ /* 0x040fe200078e02ac */
[----:B------:R-:W-:Y:S01]  /*c020*/  LOP3.LUT R3, R3, R80, RZ, 0xfc, !PT ;  /* 0x0000005003037212 */ /* 0x000fe200078efcff */
[----:B------:R-:W-:Y:S01]  /*c030*/  @!P2 IMAD.IADD R7, R5, 0x1, R7 ;  /* 0x000000010507a824 */ /* 0x000fe200078e0207 */
[----:B------:R-:W-:Y:S01]  /*c040*/  @P2 STS.128 [R181+0x8800], RZ ;  /* 0x008800ffb5002388 */ /* 0x000fe20000000c00 */
[----:B------:R-:W-:Y:S01]  /*c050*/  IMAD.MOV.U32 R0, RZ, RZ, 0x20 ;  /* 0x00000020ff007424 */ /* 0x000fe200078e00ff */
[----:B------:R-:W-:Y:S01]  /*c060*/  LEA R172, R172, UR4, 0x1 ;  /* 0x00000004acac7c11 */ /* 0x000fe2000f8e08ff */
[----:B----4-:R-:W-:Y:S01]  /*c070*/  @!P0 IMAD.WIDE.U32 R12, R8, 0xe0, R176 ;  /* 0x000000e0080c8825 */ /* 0x010fe200078e00b0 */
[----:B------:R-:W-:Y:S01]  /*c080*/  @!PT LDS RZ, [RZ] ;  /* 0x00000000fffff984 */ /* 0x000fe20000000800 */
[----:B------:R-:W-:Y:S01]  /*c090*/  @!PT LDS RZ, [RZ] ;  /* 0x00000000fffff984 */ /* 0x000fe20000000800 */
[----:B------:R-:W-:Y:S01]  /*c0a0*/  @!PT LDS RZ, [RZ] ;  /* 0x00000000fffff984 */ /* 0x000fe20000000800 */
[----:B------:R-:W-:Y:S03]  /*c0b0*/  @!P2 LDGSTS.E.BYPASS.LTC128B.128 [R181+0x8800], desc[UR6][R6.64] ;  /* 0x0880000006b5afae */ /* 0x000fe6000b901d46 */
[----:B------:R-:W-:Y:S01]  /*c0c0*/  @!P0 IMAD R9, R9, 0xe0, RZ ;  /* 0x000000e009098824 */ /* 0x000fe200078e02ff */
[----:B------:R-:W-:Y:S01]  /*c0d0*/  @P1 STS.128 [R181+0x9000], RZ ;  /* 0x009000ffb5001388 */ /* 0x000fe20000000c00 */
[----:B------:R-:W-:-:S02]  /*c0e0*/  IMAD R170, R42, 0x2, R172 ;  /* 0x000000022aaa7824 */ /* 0x000fc400078e02ac */
[----:B------:R-:W-:Y:S02]  /*c0f0*/  @!P0 IMAD.IADD R13, R9, 0x1, R13 ;  /* 0x00000001090d8824 */ /* 0x000fe400078e020d */
[----:B------:R-:W-:Y:S02]  /*c100*/  VIADD R168, R171, 0x2040 ;  /* 0x00002040aba87836 */ /* 0x000fe40000000000 */
[----:B------:R-:W-:Y:S02]  /*c110*/  IMAD R169, R43, 0x2, R172 ;  /* 0x000000022ba97824 */ /* 0x000fe400078e02ac */
[----:B-1----:R-:W-:-:S04]  /*c120*/  @!P1 IMAD.WIDE.U32 R4, R10, 0xc0, R176 ;  /* 0x000000c00a049825 */ /* 0x002fc800078e00b0 */
[----:B------:R-:W-:Y:S02]  /*c130*/  @!P1 IMAD R11, R11, 0xc0, RZ ;  /* 0x000000c00b0b9824 */ /* 0x000fe400078e02ff */
[----:B------:R-:W-:Y:S02]  /*c140*/  IMAD R167, R42, 0x2, R169 ;  /* 0x000000022aa77824 */ /* 0x000fe400078e02a9 */
[----:B------:R-:W-:-:S05]  /*c150*/  @!P1 IMAD.IADD R5, R11, 0x1, R5 ;  /* 0x000000010b059824 */ /* 0x000fca00078e0205 */
[----:B------:R-:W-:Y:S01]  /*c160*/  @!PT LDS RZ, [RZ] ;  /* 0x00000000fffff984 */ /* 0x000fe20000000800 */
[----:B------:R-:W-:Y:S01]  /*c170*/  @!PT LDS RZ, [RZ] ;  /* 0x00000000fffff984 */ /* 0x000fe20000000800 */
[----:B------:R-:W-:Y:S01]  /*c180*/  @!PT LDS RZ, [RZ] ;  /* 0x00000000fffff984 */ /* 0x000fe20000000800 */
[----:B------:R1:W-:Y:S01]  /*c190*/  @!P1 LDGSTS.E.BYPASS.LTC128B.128 [R181+0x9000], desc[UR6][R4.64] ;  /* 0x0900000004b59fae */ /* 0x0003e2000b901d46 */
[----:B------:R-:W-:-:S03]  /*c1a0*/  R2P PR, R62, 0x6 ;  /* 0x000000063e007804 */ /* 0x000fc60000000000 */
[----:B------:R-:W-:Y:S02]  /*c1b0*/  @P0 STS.128 [R181+0x9800], RZ ;  /* 0x009800ffb5000388 */ /* 0x000fe40000000c00 */
[----:B------:R-:W-:Y:S02]  /*c1c0*/  SEL R0, R0, 0xffffffe0, !P1 ;  /* 0xffffffe000007807 */ /* 0x000fe40004800000 */
[----:B------:R-:W-:Y:S01]  /*c1d0*/  @!PT LDS RZ, [RZ] ;  /* 0x00000000fffff984 */ /* 0x000fe20000000800 */
[----:B------:R-:W-:Y:S01]  /*c1e0*/  @!PT LDS RZ, [RZ] ;  /* 0x00000000fffff984 */ /* 0x000fe20000000800 */
[----:B------:R-:W-:Y:S01]  /*c1f0*/  @!PT LDS RZ, [RZ] ;  /* 0x00000000fffff984 */ /* 0x000fe20000000800 */
[----:B------:R3:W-:Y:S03]  /*c200*/  @!P0 LDGSTS.E.BYPASS.LTC128B.128 [R181+0x9800], desc[UR6][R12.64] ;  /* 0x098000000cb58fae */ /* 0x0007e6000b901d46 */
[C---:B------:R-:W-:Y:S01]  /*c210*/  IMAD.IADD R165, R171.reuse, 0x1, R0 ;  /* 0x00000001aba57824 */ /* 0x040fe200078e0200 */
[----:B------:R-:W-:Y:S04]  /*c220*/  LDSM.16.M88.4 R8, [R172] ;  /* 0x00000000ac08783b */ /* 0x000fe80000000200 */
[----:B------:R-:W4:Y:S04]  /*c230*/  LDSM.16.M88.4 R20, [R171+0x2000] ;  /* 0x00200000ab14783b */ /* 0x000f280000000200 */
[----:B--2---:R-:W-:Y:S04]  /*c240*/  LDSM.16.M88.4 R16, [R170] ;  /* 0x00000000aa10783b */ /* 0x004fe80000000200 */
[----:B------:R-:W-:Y:S01]  /*c250*/  LDSM.16.M88.4 R44, [R165+0x2000] ;  /* 0x00200000a52c783b */ /* 0x000fe20000000200 */
[----:B-1----:R-:W-:-:S03]  /*c260*/  VIADD R4, R171, 0x2000 ;  /* 0x00002000ab047836 */ /* 0x002fc60000000000 */
[----:B------:R-:W1:Y:S01]  /*c270*/  LDSM.16.M88.4 R32, [R171+0x2800] ;  /* 0x00280000ab20783b */ /* 0x000e620000000200 */
[----:B------:R-:W-:-:S03]  /*c280*/  @P2 VIADD R168, R4, 0xffffffc0 ;  /* 0xffffffc004a82836 */ /* 0x000fc60000000000 */
[----:B------:R-:W2:Y:S01]  /*c290*/  LDSM.16.M88.4 R64, [R165+0x2800] ;  /* 0x00280000a540783b */ /* 0x000ea20000000200 */
        /* <DEDUP_REMOVED lines=13> */
[C---:B----4-:R-:W-:Y:S03]  /*c370*/  HMMA.16816.F32 R68, R8.reuse, R20, RZ ;  /* 0x000000140844723c */ /* 0x050fe600000018ff */
[----:B------:R-:W4:Y:S04]  /*c380*/  LDSM.16.M88.4 R72, [R168+0x800] ;  /* 0x00080000a848783b */ /* 0x000f280000000200 */
[----:B------:R-:W0:Y:S01]  /*c390*/  LDGDEPBAR ;  /* 0x00000000000079af */ /* 0x000e220000000000 */
[C---:B------:R-:W-:Y:S06]  /*c3a0*/  HMMA.16816.F32 R20, R8.reuse, R22, RZ ;  /* 0x000000160814723c */ /* 0x040fec00000018ff */
[C---:B-1----:R-:W-:Y:S06]  /*c3b0*/  HMMA.16816.F32 R24, R8.reuse, R32, RZ ;  /* 0x000000200818723c */ /* 0x042fec00000018ff */
[----:B------:R-:W-:Y:S06]  /*c3c0*/  HMMA.16816.F32 R32, R8, R34, RZ ;  /* 0x000000220820723c */ /* 0x000fec00000018ff */
[C---:B------:R-:W-:Y:S06]  /*c3d0*/  HMMA.16816.F32 R68, R16.reuse, R44, R68 ;  /* 0x0000002c1044723c */ /* 0x040fec0000001844 */
[C---:B------:R-:W-:Y:S01]  /*c3e0*/  HMMA.16816.F32 R20, R16.reuse, R46, R20 ;  /* 0x0000002e1014723c */ /* 0x040fe20000001814 */
[----:B------:R-:W1:Y:S05]  /*c3f0*/  LDSM.16.M88.4 R44, [R171+0x3000] ;  /* 0x00300000ab2c783b */ /* 0x000e6a0000000200 */
[C---:B--2---:R-:W-:Y:S06]  /*c400*/  HMMA.16816.F32 R24, R16.reuse, R64, R24 ;  /* 0x000000401018723c */ /* 0x044fec0000001818 */
[----:B------:R-:W-:Y:S01]  /*c410*/  HMMA.16816.F32 R32, R16, R66, R32 ;  /* 0x000000421020723c */ /* 0x000fe20000001820 */
[----:B------:R-:W-:Y:S05]  /*c420*/  LDSM.16.M88.4 R64, [R171+0x3800] ;  /* 0x00380000ab40783b */ /* 0x000fea0000000200 */
[C---:B---3--:R-:W-:Y:S06]  /*c430*/  HMMA.16816.F32 R68, R12.reuse, R28, R68 ;  /* 0x0000001c0c44723c */ /* 0x048fec0000001844 */
[C---:B------:R-:W-:Y:S01]  /*c440*/  HMMA.16816.F32 R20, R12.reuse, R30, R20 ;  /* 0x0000001e0c14723c */ /* 0x040fe20000001814 */
[----:B------:R-:W2:Y:S05]  /*c450*/  LDSM.16.M88.4 R28, [R100+0x800] ;  /* 0x00080000641c783b */ /* 0x000eaa0000000200 */
[C---:B----4-:R-:W-:Y:S06]  /*c460*/  HMMA.16816.F32 R24, R12.reuse, R72, R24 ;  /* 0x000000480c18723c */ /* 0x050fec0000001818 */
[----:B------:R-:W-:Y:S06]  /*c470*/  HMMA.16816.F32 R32, R12, R74, R32 ;  /* 0x0000004a0c20723c */ /* 0x000fec0000001820 */
[----:B-1----:R-:W-:Y:S06]  /*c480*/  HMMA.16816.F32 R48, R8, R44, RZ ;  /* 0x0000002c0830723c */ /* 0x002fec00000018ff */
        /* <DEDUP_REMOVED lines=9> */
[----:B--2---:R-:W-:Y:S01]  /*c520*/  HMMA.16816.F32 R24, R4, R28, R24 ;  /* 0x0000001c0418723c */ /* 0x004fe20000001818 */
        /* <DEDUP_REMOVED lines=10> */
[----:B------:R-:W-:Y:S02]  /*c5d0*/  MUFU.TANH R86, R86 ;  /* 0x0000005600567308 */ /* 0x000fe40000002400 */
[----:B------:R-:W-:Y:S01]  /*c5e0*/  HMMA.16816.F32 R32, R4, R30, R32 ;  /* 0x0000001e0420723c */ /* 0x000fe20000001820 */
[----:B------:R-:W4:Y:S05]  /*c5f0*/  LDSM.16.M88.4 R28, [R171+0x4000] ;  /* 0x00400000ab1c783b */ /* 0x000f2a0000000200 */
[----:B-1----:R-:W-:Y:S01]  /*c600*/  HMMA.16816.F32 R48, R12, R36, R48 ;  /* 0x000000240c30723c */ /* 0x002fe20000001830 */
[----:B------:R-:W-:Y:S01]  /*c610*/  FMUL.FTZ R24, R24, UR13 ;  /* 0x0000000d18187c20 */ /* 0x000fe20008410000 */
[----:B------:R-:W-:Y:S01]  /*c620*/  FMUL.FTZ R84, R25, UR13 ;  /* 0x0000000d19547c20 */ /* 0x000fe20008410000 */
[----:B------:R-:W-:Y:S01]  /*c630*/  FMUL.FTZ R89, R27, UR13 ;  /* 0x0000000d1b597c20 */ /* 0x000fe20008410000 */
[----:B------:R-:W-:Y:S02]  /*c640*/  MUFU.TANH R85, R85 ;  /* 0x0000005500557308 */ /* 0x000fe40000002400 */
        /* <DEDUP_REMOVED lines=12> */
[----:B-1----:R-:W1:Y:S04]  /*c710*/  LDSM.16.M88.4 R24, [R165+0x4000] ;  /* 0x00400000a518783b */ /* 0x002e680000000200 */
[----:B------:R2:W-:Y:S01]  /*c720*/  MUFU.TANH R69, R33 ;  /* 0x0000002100457308 */ /* 0x0005e20000002400 */
[----:B------:R-:W-:Y:S07]  /*c730*/  HMMA.16816.F32 R64, R16, R70, R64 ;  /* 0x000000461040723c */ /* 0x000fee0000001840 */
[----:B------:R-:W-:Y:S01]  /*c740*/  MUFU.TANH R82, R82 ;  /* 0x0000005200527308 */ /* 0x000fe20000002400 */
[----:B------:R-:W-:Y:S06]  /*c750*/  HMMA.16816.F32 R44, R4, R54, R44 ;  /* 0x00000036042c723c */ /* 0x000fec000000182c */
[----:B----4-:R-:W-:Y:S01]  /*c760*/  HMMA.16816.F32 R76, R8, R28, RZ ;  /* 0x0000001c084c723c */ /* 0x010fe200000018ff */
[----:B--2---:R-:W2:Y:S01]  /*c770*/  LDSM.16.M88.4 R32, [R168+0x2000] ;  /* 0x00200000a820783b */ /* 0x004ea20000000200 */
[----:B------:R-:W3:Y:S02]  /*c780*/  MUFU.TANH R81, R81 ;  /* 0x0000005100517308 */ /* 0x000ee40000002400 */
        /* <DEDUP_REMOVED lines=14> */
[----:B----4-:R-:W4:Y:S01]  /*c870*/  LDSM.16.M88.4 R48, [R171+0x4800] ;  /* 0x00480000ab30783b */ /* 0x010f220000000200 */
[C---:B-1----:R-:W-:Y:S01]  /*c880*/  HMMA.16816.F32 R76, R16.reuse, R24, R76 ;  /* 0x00000018104c723c */ /* 0x042fe2000000184c */
[----:B------:R-:W1:Y:S05]  /*c890*/  MUFU.TANH R83, R83 ;  /* 0x0000005300537308 */ /* 0x000e6a0000002400 */
[----:B------:R-:W-:Y:S03]  /*c8a0*/  HMMA.16816.F32 R28, R16, R26, R28 ;  /* 0x0000001a101c723c */ /* 0x000fe6000000181c */
[----:B------:R-:W1:Y:S01]  /*c8b0*/  MUFU.TANH R68, R68 ;  /* 0x0000004400447308 */ /* 0x000e620000002400 */
[----:B-----5:R-:W5:Y:S02]  /*c8c0*/  LDSM.16.M88.4 R44, [R165+0x4800] ;  /* 0x00480000a52c783b */ /* 0x020f640000000200 */
[C---:B------:R-:W-:Y:S05]  /*c8d0*/  HMMA.16816.F32 R72, R4.reuse, R36, R72 ;  /* 0x000000240448723c */ /* 0x040fea0000001848 */
[----:B------:R-:W1:Y:S01]  /*c8e0*/  MUFU.TANH R84, R84 ;  /* 0x0000005400547308 */ /* 0x000e620000002400 */
[----:B------:R-:W-:Y:S01]  /*c8f0*/  HMMA.16816.F32 R64, R4, R38, R64 ;  /* 0x000000260440723c */ /* 0x000fe20000001840 */
[----:B------:R-:W3:Y:S05]  /*c900*/  LDSM.16.M88.4 R36, [R168+0x2800] ;  /* 0x00280000a824783b */ /* 0x000eea0000000200 */
[C---:B--2---:R-:W-:Y:S01]  /*c910*/  HMMA.16816.F32 R76, R12.reuse, R32, R76 ;  /* 0x000000200c4c723c */ /* 0x044fe2000000184c */
[----:B------:R-:W2:Y:S05]  /*c920*/  MUFU.TANH R89, R89 ;  /* 0x0000005900597308 */ /* 0x000eaa0000002400 */
[----:B------:R-:W-:Y:S03]  /*c930*/  HMMA.16816.F32 R28, R12, R34, R28 ;  /* 0x000000220c1c723c */ /* 0x000fe6000000181c */
[----:B------:R-:W2:Y:S03]  /*c940*/  MUFU.TANH R90, R90 ;  /* 0x0000005a005a7308 */ /* 0x000ea60000002400 */
[----:B------:R-:W-:Y:S01]  /*c950*/  FMUL.FTZ R72, R72, UR13 ;  /* 0x0000000d48487c20 */ /* 0x000fe20008410000 */
[----:B------:R-:W-:Y:S01]  /*c960*/  FMUL.FTZ R74, R74, UR13 ;  /* 0x0000000d4a4a7c20 */ /* 0x000fe20008410000 */
[----:B------:R-:W-:Y:S01]  /*c970*/  FMUL.FTZ R124, R73, UR13 ;  /* 0x0000000d497c7c20 */ /* 0x000fe20008410000 */
[C---:B----4-:R-:W-:Y:S01]  /*c980*/  HMMA.16816.F32 R24, R8.reuse, R48, RZ ;  /* 0x000000300818723c */ /* 0x050fe200000018ff */
[----:B------:R-:W-:Y:S01]  /*c990*/  FMUL.FTZ R73, R75, UR13 ;  /* 0x0000000d4b497c20 */ /* 0x000fe20008410000 */
[----:B------:R-:W-:Y:S01]  /*c9a0*/  MUFU.TANH R126, R72 ;  /* 0x00000048007e7308 */ /* 0x000fe20000002400 */
[----:B------:R-:W-:Y:S01]  /*c9b0*/  FMUL.FTZ R64, R64, UR13 ;  /* 0x0000000d40407c20 */ /* 0x000fe20008410000 */
[----:B------:R-:W-:Y:S01]  /*c9c0*/  FMUL.FTZ R65, R65, UR13 ;  /* 0x0000000d41417c20 */ /* 0x000fe20008410000 */
[----:B------:R-:W-:Y:S01]  /*c9d0*/  FMUL.FTZ R66, R66, UR13 ;  /* 0x0000000d42427c20 */ /* 0x000fe20008410000 */
[----:B------:R-:W-:Y:S01]  /*c9e0*/  HMMA.16816.F32 R52, R8, R50, RZ ;  /* 0x000000320834723c */ /* 0x000fe200000018ff */
[----:B------:R-:W4:Y:S01]  /*c9f0*/  LDSM.16.M88.4 R48, [R171+0x5000] ;  /* 0x00500000ab30783b */ /* 0x000f220000000200 */
[----:B------:R-:W-:-:S02]  /*ca00*/  FMUL.FTZ R67, R67, UR13 ;  /* 0x0000000d43437c20 */ /* 0x000fc40008410000 */
[----:B------:R-:W-:Y:S02]  /*ca10*/  MUFU.TANH R72, R64 ;  /* 0x0000004000487308 */ /* 0x000fe40000002400 */
[C---:B------:R-:W-:Y:S06]  /*ca20*/  HMMA.16816.F32 R76, R4.reuse, R20, R76 ;  /* 0x00000014044c723c */ /* 0x040fec000000184c */
[----:B------:R-:W-:Y:S01]  /*ca30*/  HMMA.16816.F32 R28, R4, R22, R28 ;  /* 0x00000016041c723c */ /* 0x000fe2000000181c */
[----:B------:R-:W-:Y:S01]  /*ca40*/  SHF.R.S32.HI R21, RZ, 0x1f, R60 ;  /* 0x0000001fff157819 */ /* 0x000fe2000001143c */
[----:B------:R-:W-:Y:S01]  /*ca50*/  IMAD R20, R59, 0x10, R61 ;  /* 0x000000103b147824 */ /* 0x000fe200078e023d */
[----:B------:R-:W-:Y:S02]  /*ca60*/  MUFU.TANH R97, R65 ;  /* 0x0000004100617308 */ /* 0x000fe40000002400 */
[----:B------:R-:W-:Y:S01]  /*ca70*/  LEA.HI R21, R21, R60, RZ, 0x2 ;  /* 0x0000003c15157211 */ /* 0x000fe200078f10ff */
[----:B-----5:R-:W-:Y:S01]  /*ca80*/  HMMA.16816.F32 R32, R16, R44, R24 ;  /* 0x0000002c1020723c */ /* 0x020fe20000001818 */
[----:B------:R-:W5:Y:S02]  /*ca90*/  LDSM.16.M88.4 R24, [R100+0x2800] ;  /* 0x002800006418783b */ /* 0x000f640000000200 */
[----:B------:R-:W-:-:S02]  /*caa0*/  SHF.R.S32.HI R185, RZ, 0x2, R21 ;  /* 0x00000002ffb97819 */ /* 0x000fc40000011415 */
[----:B------:R-:W-:Y:S01]  /*cab0*/  LDSM.16.M88.4 R60, [R171+0x5800] ;  /* 0x00580000ab3c783b */ /* 0x000fe20000000200 */
[----:B------:R-:W-:Y:S01]  /*cac0*/  HMMA.16816.F32 R52, R16, R46, R52 ;  /* 0x0000002e1034723c */ /* 0x000fe20000001834 */
[----:B------:R-:W-:Y:S02]  /*cad0*/  MUFU.TANH R98, R66 ;  /* 0x0000004200627308 */ /* 0x000fe40000002400 */
[----:B------:R-:W1:Y:S03]  /*cae0*/  LDSM.16.M88.4 R44, [R165+0x5000] ;  /* 0x00500000a52c783b */ /* 0x000e660000000200 */
        /* <DEDUP_REMOVED lines=9> */
[----:B------:R5:W-:Y:S01]  /*cb80*/  MUFU.TANH R107, R74 ;  /* 0x0000004a006b7308 */ /* 0x000be20000002400 */
[C---:B---3--:R-:W-:Y:S06]  /*cb90*/  HMMA.16816.F32 R32, R12.reuse, R36, R32 ;  /* 0x000000240c20723c */ /* 0x048fec0000001820 */
[----:B------:R-:W-:Y:S01]  /*cba0*/  HMMA.16816.F32 R52, R12, R38, R52 ;  /* 0x000000260c34723c */ /* 0x000fe20000001834 */
[----:B------:R-:W-:Y:S01]  /*cbb0*/  IMAD.SHL.U32 R37, R58, 0x2, RZ ;  /* 0x000000023a257824 */ /* 0x000fe200078e00ff */
[----:B------:R-:W-:Y:S01]  /*cbc0*/  IADD3 R36, R20, 0x1, R185 ;  /* 0x0000000114247810 */ /* 0x000fe20007ffe0b9 */
[----:B--2---:R-:W-:Y:S01]  /*cbd0*/  LDSM.16.M88.4 R64, [R165+0x5800] ;  /* 0x00580000a540783b */ /* 0x004fe20000000200 */
[----:B------:R-:W-:Y:S02]  /*cbe0*/  MUFU.TANH R112, R29 ;  /* 0x0000001d00707308 */ /* 0x000fe40000002400 */
[----:B----4-:R-:W-:Y:S01]  /*cbf0*/  HMMA.16816.F32 R20, R8, R48, RZ ;  /* 0x000000300814723c */ /* 0x010fe200000018ff */
[----:B------:R-:W-:-:S02]  /*cc00*/  LOP3.LUT R37, R37, 0x6, RZ, 0xc0, !PT ;  /* 0x0000000625257812 */ /* 0x000fc400078ec0ff */
[----:B------:R-:W-:-:S03]  /*cc10*/  IADD3 R36, R57, R36, -R178 ;  /* 0x0000002439247210 */ /* 0x000fc60007ffe8b2 */
[----:B-----5:R-:W-:Y:S01]  /*cc20*/  IMAD.IADD R74, R2, 0x1, R37 ;  /* 0x00000001024a7824 */ /* 0x020fe200078e0225 */
[----:B------:R-:W-:Y:S01]  /*cc30*/  HMMA.16816.F32 R48, R8, R50, RZ ;  /* 0x000000320830723c */ /* 0x000fe200000018ff */
[----:B------:R-:W-:Y:S01]  /*cc40*/  VIADD R36, R36, UR12 ;  /* 0x0000000c24247c36 */ /* 0x000fe20008000000 */
[----:B------:R2:W-:Y:S01]  /*cc50*/  MUFU.TANH R121, R30 ;  /* 0x0000001e00797308 */ /* 0x0005e20000002400 */
[C---:B------:R-:W-:Y:S02]  /*cc60*/  VIADD R38, R74.reuse, 0x1 ;  /* 0x000000014a267836 */ /* 0x040fe40000000000 */
[----:B------:R-:W-:Y:S01]  /*cc70*/  VIADD R28, R74, 0x8 ;  /* 0x000000084a1c7836 */ /* 0x000fe20000000000 */
[C---:B------:R-:W-:Y:S01]  /*cc80*/  HMMA.16816.F32 R32, R4.reuse, R24, R32 ;  /* 0x000000180420723c */ /* 0x040fe20000001820 */
[----:B------:R-:W-:Y:S01]  /*cc90*/  VIMNMX R101, R36, R57, PT ;  /* 0x0000003924657248 */ /* 0x000fe20003fe0100 */
[----:B------:R-:W-:Y:S01]  /*cca0*/  VIADD R58, R74, 0x30 ;  /* 0x000000304a3a7836 */ /* 0x000fe20000000000 */
[----:B------:R-:W-:Y:S01]  /*ccb0*/  VIADDMNMX R103, R36, 0x8, R57, PT ;  /* 0x0000000824677846 */ /* 0x000fe20003800139 */
[----:B------:R3:W-:Y:S01]  /*ccc0*/  MUFU.TANH R110, R77 ;  /* 0x0000004d006e7308 */ /* 0x0007e20000002400 */
[C---:B------:R-:W-:Y:S01]  /*ccd0*/  ISETP.GE.AND P1, PT, R38.reuse, R101, PT ;  /* 0x000000652600720c */ /* 0x040fe20003f26270 */
[----:B------:R-:W-:Y:S01]  /*cce0*/  HMMA.16816.F32 R52, R4, R26, R52 ;  /* 0x0000001a0434723c */ /* 0x000fe20000001834 */
[----:B------:R-:W-:Y:S01]  /*ccf0*/  ISETP.GE.AND P0, PT, R38, R103, PT ;  /* 0x000000672600720c */ /* 0x000fe20003f06270 */
[----:B------:R-:W-:Y:S01]  /*cd00*/  VIADD R24, R74, 0x9 ;  /* 0x000000094a187836 */ /* 0x000fe20000000000 */
[----:B------:R-:W4:Y:S01]  /*cd10*/  LDSM.16.M88.4 R36, [R168+0x3000] ;  /* 0x00300000a824783b */ /* 0x000f220000000200 */
[----:B------:R-:W-:-:S02]  /*cd20*/  ISETP.GE.AND P2, PT, R28, R101, PT ;  /* 0x000000651c00720c */ /* 0x000fc40003f46270 */
[-C--:B------:R-:W-:Y:S01]  /*cd30*/  ISETP.GE.AND P3, PT, R28, R103.reuse, PT ;  /* 0x000000671c00720c */ /* 0x080fe20003f66270 */
[----:B-1----:R-:W-:Y:S01]  /*cd40*/  HMMA.16816.F32 R20, R16, R44, R20 ;  /* 0x0000002c1014723c */ /* 0x002fe20000001814 */
[C---:B------:R-:W-:Y:S01]  /*cd50*/  ISETP.GE.AND P5, PT, R24.reuse, R103, PT ;  /* 0x000000671800720c */ /* 0x040fe20003fa6270 */
[----:B------:R1:W-:Y:S01]  /*cd60*/  MUFU.TANH R108, R76 ;  /* 0x0000004c006c7308 */ /* 0x0003e20000002400 */
[-C--:B------:R-:W-:Y:S01]  /*cd70*/  ISETP.GE.AND P4, PT, R24, R101.reuse, PT ;  /* 0x000000651800720c */ /* 0x080fe20003f86270 */
[----:B------:R-:W-:Y:S01]  /*cd80*/  VIADD R24, R74, 0x10 ;  /* 0x000000104a187836 */ /* 0x000fe20000000000 */
[----:B------:R-:W-:Y:S01]  /*cd90*/  FSEL R81, R81, -INF , !P0 ;  /* 0xff80000051517808 */ /* 0x000fe20004000000 */
[----:B--2---:R-:W-:Y:S01]  /*cda0*/  HMMA.16816.F32 R28, R8, R60, RZ ;  /* 0x0000003c081c723c */ /* 0x004fe200000018ff */
[----:B------:R-:W-:Y:S02]  /*cdb0*/  FSEL R44, R41, -INF , !P1 ;  /* 0xff800000292c7808 */ /* 0x000fe40004800000 */
[----:B------:R-:W-:Y:S01]  /*cdc0*/  FSEL R41, R86, -INF , !P3 ;  /* 0xff80000056297808 */ /* 0x000fe20005800000 */
[----:B------:R-:W2:Y:S01]  /*cdd0*/  MUFU.TANH R125, R125 ;  /* 0x0000007d007d7308 */ /* 0x000ea20000002400 */
[----:B------:R-:W-:Y:S01]  /*cde0*/  FMUL.FTZ R122, R32, UR13 ;  /* 0x0000000d207a7c20 */ /* 0x000fe20008410000 */
[----:B------:R-:W-:Y:S01]  /*cdf0*/  VIADD R32, R74, 0x18 ;  /* 0x000000184a207836 */ /* 0x000fe20000000000 */
[----:B---3--:R-:W-:Y:S01]  /*ce00*/  FSEL R77, R85, -INF , !P5 ;  /* 0xff800000554d7808 */ /* 0x008fe20006800000 */
[----:B------:R-:W-:Y:S01]  /*ce10*/  FMUL.FTZ R33, R33, UR13 ;  /* 0x0000000d21217c20 */ /* 0x000fe20008410000 */
[----:B------:R-:W-:Y:S01]  /*ce20*/  FSEL R82, R82, -INF , !P4 ;  /* 0xff80000052527808 */ /* 0x000fe20006000000 */
[----:B------:R-:W-:Y:S01]  /*ce30*/  HMMA.16816.F32 R48, R16, R46, R48 ;  /* 0x0000002e1030723c */ /* 0x000fe20000001830 */
[C---:B------:R-:W-:Y:S01]  /*ce40*/  ISETP.GE.AND P3, PT, R32.reuse, R101, PT ;  /* 0x000000652000720c */ /* 0x040fe20003f66270 */
[----:B------:R3:W-:Y:S01]  /*ce50*/  MUFU.TANH R120, R33 ;  /* 0x0000002100787308 */ /* 0x0007e20000002400 */
[----:B------:R-:W-:Y:S01]  /*ce60*/  ISETP.GE.AND P5, PT, R32, R103, PT ;  /* 0x000000672000720c */ /* 0x000fe20003fa6270 */
[----:B------:R-:W-:Y:S01]  /*ce70*/  VIADD R32, R74, 0x19 ;  /* 0x000000194a207836 */ /* 0x000fe20000000000 */
[----:B------:R-:W-:Y:S01]  /*ce80*/  ISETP.GE.AND P6, PT, R24, R101, PT ;  /* 0x000000651800720c */ /* 0x000fe20003fc6270 */
[----:B------:R-:W-:Y:S01]  /*ce90*/  FMUL.FTZ R117, R34, UR13 ;  /* 0x0000000d22757c20 */ /* 0x000fe20008410000 */
[----:B------:R-:W-:Y:S01]  /*cea0*/  ISETP.GE.AND P1, PT, R24, R103, PT ;  /* 0x000000671800720c */ /* 0x000fe20003f26270 */
[----:B------:R-:W-:Y:S01]  /*ceb0*/  VIADD R24, R74, 0x11 ;  /* 0x000000114a187836 */ /* 0x000fe20000000000 */
[C---:B------:R-:W-:Y:S01]  /*cec0*/  ISETP.GE.AND P4, PT, R32.reuse, R101, PT ;  /* 0x000000652000720c */ /* 0x040fe20003f86270 */
[----:B------:R-:W-:Y:S01]  /*ced0*/  FMUL.FTZ R113, R35, UR13 ;  /* 0x0000000d23717c20 */ /* 0x000fe20008410000 */
[----:B-1----:R-:W-:Y:S01]  /*cee0*/  FSEL R76, R83, -INF , !P2 ;  /* 0xff800000534c7808 */ /* 0x002fe20005000000 */
[----:B------:R-:W-:Y:S01]  /*cef0*/  HMMA.16816.F32 R60, R8, R62, RZ ;  /* 0x0000003e083c723c */ /* 0x000fe200000018ff */
[----:B------:R-:W-:Y:S01]  /*cf00*/  P2R R45, PR, RZ, 0x10 ;  /* 0x00000010ff2d7803 */ /* 0x000fe20000000000 */
[----:B------:R-:W-:Y:S01]  /*cf10*/  LDSM.16.M88.4 R8, [R100+0x3800] ;  /* 0x003800006408783b */ /* 0x000fe20000000200 */
[----:B------:R-:W-:Y:S01]  /*cf20*/  ISETP.GE.AND P4, PT, R32, R103, PT ;  /* 0x000000672000720c */ /* 0x000fe20003f86270 */
[----:B------:R-:W-:Y:S01]  /*cf30*/  VIADD R32, R74, 0x20 ;  /* 0x000000204a207836 */ /* 0x000fe20000000000 */
[C---:B------:R-:W-:Y:S01]  /*cf40*/  ISETP.GE.AND P2, PT, R24.reuse, R101, PT ;  /* 0x000000651800720c */ /* 0x040fe20003f46270 */
[----:B------:R-:W1:Y:S01]  /*cf50*/  MUFU.TANH R93, R93 ;  /* 0x0000005d005d7308 */ /* 0x000e620000002400 */
[----:B------:R-:W-:Y:S01]  /*cf60*/  ISETP.GE.AND P0, PT, R24, R103, PT ;  /* 0x000000671800720c */ /* 0x000fe20003f06270 */
[C---:B----4-:R-:W-:Y:S01]  /*cf70*/  HMMA.16816.F32 R20, R12.reuse, R36, R20 ;  /* 0x000000240c14723c */ /* 0x050fe20000001814 */
[----:B------:R-:W4:Y:S01]  /*cf80*/  LDSM.16.M88.4 R24, [R100+0x3000] ;  /* 0x003000006418783b */ /* 0x000f220000000200 */
[----:B------:R-:W-:Y:S01]  /*cf90*/  FSEL R46, R87, -INF , !P6 ;  /* 0xff800000572e7808 */ /* 0x000fe20007000000 */
[----:B------:R-:W-:Y:S01]  /*cfa0*/  FMUL.FTZ R52, R52, UR13 ;  /* 0x0000000d34347c20 */ /* 0x000fe20008410000 */
[----:B------:R-:W-:Y:S01]  /*cfb0*/  FSEL R75, R68, -INF , !P1 ;  /* 0xff800000444b7808 */ /* 0x000fe20004800000 */
[----:B------:R-:W-:Y:S01]  /*cfc0*/  FMUL.FTZ R54, R54, UR13 ;  /* 0x0000000d36367c20 */ /* 0x000fe20008410000 */
[C---:B------:R-:W-:Y:S01]  /*cfd0*/  ISETP.GE.AND P6, PT, R32.reuse, R101, PT ;  /* 0x000000652000720c */ /* 0x040fe20003fc6270 */
[----:B------:R-:W-:Y:S01]  /*cfe0*/  HMMA.16816.F32 R48, R12, R38, R48 ;  /* 0x000000260c30723c */ /* 0x000fe20000001830 */
[----:B------:R-:W-:Y:S01]  /*cff0*/  ISETP.GE.AND P1, PT, R32, R103, PT ;  /* 0x000000672000720c */ /* 0x000fe20003f26270 */
[----:B------:R-:W-:Y:S01]  /*d000*/  VIADD R36, R74, 0x21 ;  /* 0x000000214a247836 */ /* 0x000fe20000000000 */
[----:B------:R-:W-:Y:S01]  /*d010*/  FSEL R84, R84, -INF , !P2 ;  /* 0xff80000054547808 */ /* 0x000fe20005000000 */
[----:B------:R-:W5:Y:S01]  /*d020*/  MUFU.TANH R91, R91 ;  /* 0x0000005b005b7308 */ /* 0x000f620000002400 */
[----:B------:R-:W-:Y:S01]  /*d030*/  FSEL R89, R89, -INF , !P0 ;  /* 0xff80000059597808 */ /* 0x000fe20004000000 */
[C---:B---3--:R-:W-:Y:S01]  /*d040*/  HMMA.16816.F32 R32, R16.reuse, R64, R28 ;  /* 0x000000401020723c */ /* 0x048fe2000000181c */
[----:B------:R-:W3:Y:S01]  /*d050*/  LDSM.16.M88.4 R28, [R168+0x3800] ;  /* 0x00380000a81c783b */ /* 0x000ee20000000200 */
[----:B------:R-:W-:Y:S01]  /*d060*/  FSEL R88, R88, -INF , !P3 ;  /* 0xff80000058587808 */ /* 0x000fe20005800000 */
[----:B------:R-:W-:Y:S01]  /*d070*/  FMUL.FTZ R116, R53, UR13 ;  /* 0x0000000d35747c20 */ /* 0x000fe20008410000 */
[C---:B------:R-:W-:Y:S01]  /*d080*/  ISETP.GE.AND P2, PT, R36.reuse, R101, PT ;  /* 0x000000652400720c */ /* 0x040fe20003f46270 */
[----:B------:R-:W-:Y:S01]  /*d090*/  FMUL.FTZ R55, R55, UR13 ;  /* 0x0000000d37377c20 */ /* 0x000fe20008410000 */
[----:B------:R-:W-:Y:S01]  /*d0a0*/  HMMA.16816.F32 R60, R16, R66, R60 ;  /* 0x00000042103c723c */ /* 0x000fe2000000183c */
[----:B------:R-:W-:Y:S01]  /*d0b0*/  ISETP.GE.AND P0, PT, R36, R103, PT ;  /* 0x000000672400720c */ /* 0x000fe20003f06270 */
[----:B------:R-:W-:Y:S01]  /*d0c0*/  VIADD R36, R74, 0x28 ;  /* 0x000000284a247836 */ /* 0x000fe20000000000 */
[----:B------:R-:W-:Y:S01]  /*d0d0*/  ISETP.NE.AND P3, PT, R45, RZ, PT ;  /* 0x000000ff2d00720c */ /* 0x000fe20003f65270 */
[----:B------:R-:W3:Y:S01]  /*d0e0*/  MUFU.TANH R70, R70 ;  /* 0x0000004600467308 */ /* 0x000ee20000002400 */
[----:B------:R-:W-:Y:S01]  /*d0f0*/  FSEL R83, R90, -INF , !P4 ;  /* 0xff8000005a537808 */ /* 0x000fe20006000000 */
[----:B------:R-:W-:-:S04]  /*d100*/  DEPBAR.LE SB0, 0x0 ;  /* 0x000080000000791a */ /* 0x000fc80000000000 */
[----:B------:R-:W-:Y:S01]  /*d110*/  FSEL R38, R69, -INF , !P3 ;  /* 0xff80000045267808 */ /* 0x000fe20005800000 */
[----:B------:R-:W-:Y:S01]  /*d120*/  VIADD R18, R74, 0x48 ;  /* 0x000000484a127836 */ /* 0x000fe20000000000 */
[----:B------:R-:W3:Y:S01]  /*d130*/  MUFU.TANH R95, R95 ;  /* 0x0000005f005f7308 */ /* 0x000ee20000002400 */
[C---:B------:R-:W-:Y:S02]  /*d140*/  ISETP.GE.AND P3, PT, R36.reuse, R101, PT ;  /* 0x000000652400720c */ /* 0x040fe40003f66270 */
[----:B------:R-:W-:Y:S02]  /*d150*/  ISETP.GE.AND P4, PT, R36, R103, PT ;  /* 0x000000672400720c */ /* 0x000fe40003f86270 */
[----:B------:R-:W-:Y:S02]  /*d160*/  P2R R36, PR, RZ, 0x8 ;  /* 0x00000008ff247803 */ /* 0x000fe40000000000 */
[----:B--2---:R-:W-:Y:S01]  /*d170*/  FSEL R125, R125, -INF , !P1 ;  /* 0xff8000007d7d7808 */ /* 0x004fe20004800000 */
[----:B------:R-:W-:Y:S01]  /*d180*/  MUFU.TANH R71, R71 ;  /* 0x0000004700477308 */ /* 0x000fe20000002400 */
[----:B------:R-:W-:Y:S01]  /*d190*/  ISETP.NE.AND P1, PT, R36, RZ, PT ;  /* 0x000000ff2400720c */ /* 0x000fe20003f25270 */
[----:B----4-:R-:W-:Y:S01]  /*d1a0*/  HMMA.16816.F32 R20, R4, R24, R20 ;  /* 0x000000180414723c */ /* 0x010fe20000001814 */
[----:B------:R-:W-:Y:S01]  /*d1b0*/  VIADD R36, R74, 0x31 ;  /* 0x000000314a247836 */ /* 0x000fe20000000000 */
[----:B-1----:R-:W-:-:S02]  /*d1c0*/  FSEL R53, R93, -INF , !P0 ;  /* 0xff8000005d357808 */ /* 0x002fc40004000000 */
[-C--:B------:R-:W-:Y:S02]  /*d1d0*/  ISETP.GE.AND P0, PT, R58, R103.reuse, PT ;  /* 0x000000673a00720c */ /* 0x080fe40003f06270 */
[----:B------:R-:W-:Y:S01]  /*d1e0*/  MUFU.TANH R73, R73 ;  /* 0x0000004900497308 */ /* 0x000fe20000002400 */
[----:B------:R-:W-:Y:S01]  /*d1f0*/  VIADD R24, R74, 0x29 ;  /* 0x000000294a187836 */ /* 0x000fe20000000000 */
[----:B------:R-:W-:Y:S01]  /*d200*/  HMMA.16816.F32 R48, R4, R26, R48 ;  /* 0x0000001a0430723c */ /* 0x000fe20000001830 */
[----:B------:R-:W-:Y:S02]  /*d210*/  FSEL R128, R92, -INF , !P6 ;  /* 0xff8000005c807808 */ /* 0x000fe40007000000 */
[----:B-----5:R-:W-:Y:S02]  /*d220*/  FSEL R91, R91, -INF , !P5 ;  /* 0xff8000005b5b7808 */ /* 0x020fe40006800000 */
[C---:B------:R-:W-:Y:S01]  /*d230*/  ISETP.GE.AND P3, PT, R24.reuse, R103, PT ;  /* 0x000000671800720c */ /* 0x040fe20003f66270 */
[----:B---3--:R-:W-:Y:S01]  /*d240*/  HMMA.16816.F32 R32, R12, R28, R32 ;  /* 0x0000001c0c20723c */ /* 0x008fe20000001820 */
[----:B------:R-:W1:Y:S01]  /*d250*/  MUFU.TANH R96, R96 ;  /* 0x0000006000607308 */ /* 0x000e620000002400 */
[----:B------:R-:W-:Y:S01]  /*d260*/  ISETP.GE.AND P6, PT, R24, R101, PT ;  /* 0x000000651800720c */ /* 0x000fe20003fc6270 */
[----:B------:R-:W-:Y:S01]  /*d270*/  VIADD R26, R74, 0x40 ;  /* 0x000000404a1a7836 */ /* 0x000fe20000000000 */
[----:B------:R-:W-:-:S02]  /*d280*/  FSEL R24, R70, -INF , !P2 ;  /* 0xff80000046187808 */ /* 0x000fc40005000000 */
[----:B------:R-:W-:Y:S01]  /*d290*/  HMMA.16816.F32 R60, R12, R30, R60 ;  /* 0x0000001e0c3c723c */ /* 0x000fe2000000183c */
[----:B------:R-:W-:Y:S01]  /*d2a0*/  VIADD R28, R74, 0x39 ;  /* 0x000000394a1c7836 */ /* 0x000fe20000000000 */
[----:B------:R-:W-:Y:S01]  /*d2b0*/  FSEL R59, R95, -INF , !P3 ;  /* 0xff8000005f3b7808 */ /* 0x000fe20005800000 */
[----:B------:R-:W-:Y:S01]  /*d2c0*/  MUFU.TANH R115, R79 ;  /* 0x0000004f00737308 */ /* 0x000fe20000002400 */
[----:B------:R-:W-:Y:S01]  /*d2d0*/  FMUL.FTZ R20, R20, UR13 ;  /* 0x0000000d14147c20 */ /* 0x000fe20008410000 */
[----:B------:R-:W-:Y:S01]  /*d2e0*/  FSEL R107, R107, -INF , !P0 ;  /* 0xff8000006b6b7808 */ /* 0x000fe20004000000 */
[----:B------:R-:W-:Y:S01]  /*d2f0*/  FMUL.FTZ R22, R22, UR13 ;  /* 0x0000000d16167c20 */ /* 0x000fe20008410000 */
[-C--:B------:R-:W-:Y:S01]  /*d300*/  ISETP.GE.AND P5, PT, R58, R101.reuse, PT ;  /* 0x000000653a00720c */ /* 0x080fe20003fa6270 */
[----:B------:R-:W-:Y:S01]  /*d310*/  VIADD R12, R74, 0x51 ;  /* 0x000000514a0c7836 */ /* 0x000fe20000000000 */
[C---:B------:R-:W-:Y:S01]  /*d320*/  ISETP.GE.AND P3, PT, R28.reuse, R101, PT ;  /* 0x000000651c00720c */ /* 0x040fe20003f66270 */
[----:B------:R-:W-:Y:S01]  /*d330*/  FMUL.FTZ R21, R21, UR13 ;  /* 0x0000000d15157c20 */ /* 0x000fe20008410000 */
[----:B------:R-:W2:Y:S01]  /*d340*/  MUFU.TANH R124, R124 ;  /* 0x0000007c007c7308 */ /* 0x000ea20000002400 */
[----:B------:R-:W-:Y:S01]  /*d350*/  ISETP.GE.AND P0, PT, R28, R103, PT ;  /* 0x000000671c00720c */ /* 0x000fe20003f06270 */
[----:B------:R-:W-:Y:S01]  /*d360*/  FMUL.FTZ R17, R23, UR13 ;  /* 0x0000000d17117c20 */ /* 0x000fe20008410000 */
[----:B------:R-:W-:Y:S01]  /*d370*/  FSEL R126, R126, -INF , !P5 ;  /* 0xff8000007e7e7808 */ /* 0x000fe20006800000 */
[----:B------:R-:W-:Y:S01]  /*d380*/  FMUL.FTZ R23, R50, UR13 ;  /* 0x0000000d32177c20 */ /* 0x000fe20008410000 */
[----:B------:R-:W-:-:S02]  /*d390*/  FSEL R64, R97, -INF , !P3 ;  /* 0xff80000061407808 */ /* 0x000fc40005800000 */
[C---:B------:R-:W-:Y:S01]  /*d3a0*/  HMMA.16816.F32 R32, R4.reuse, R8, R32 ;  /* 0x000000080420723c */ /* 0x040fe20000001820 */
[----:B------:R-:W3:Y:S01]  /*d3b0*/  MUFU.TANH R123, R78 ;  /* 0x0000004e007b7308 */ /* 0x000ee20000002400 */
[----:B------:R-:W-:Y:S02]  /*d3c0*/  FSEL R105, R105, -INF , !P0 ;  /* 0xff80000069697808 */ /* 0x000fe40004000000 */
[-C--:B------:R-:W-:Y:S02]  /*d3d0*/  ISETP.GE.AND P5, PT, R26, R101.reuse, PT ;  /* 0x000000651a00720c */ /* 0x080fe40003fa6270 */
[----:B------:R-:W-:Y:S01]  /*d3e0*/  ISETP.GE.AND P3, PT, R18, R101, PT ;  /* 0x000000651200720c */ /* 0x000fe20003f66270 */
[----:B------:R-:W-:Y:S01]  /*d3f0*/  VIADD R8, R74, 0x50 ;  /* 0x000000504a087836 */ /* 0x000fe20000000000 */
[----:B------:R-:W-:Y:S01]  /*d400*/  ISETP.GE.AND P0, PT, R18, R103, PT ;  /* 0x000000671200720c */ /* 0x000fe20003f06270 */
[----:B------:R4:W-:Y:S01]  /*d410*/  MUFU.TANH R118, R52 ;  /* 0x0000003400767308 */ /* 0x0009e20000002400 */
[----:B-1----:R-:W-:Y:S01]  /*d420*/  FSEL R57, R96, -INF , !P4 ;  /* 0xff80000060397808 */ /* 0x002fe20006000000 */
[----:B------:R-:W-:Y:S01]  /*d430*/  VIADD R18, R74, 0x49 ;  /* 0x000000494a127836 */ /* 0x000fe20000000000 */
[----:B------:R-:W-:Y:S01]  /*d440*/  FSEL R108, R108, -INF , !P5 ;  /* 0xff8000006c6c7808 */ /* 0x000fe20006800000 */
[----:B------:R-:W-:Y:S01]  /*d450*/  HMMA.16816.F32 R4, R4, R10, R60 ;  /* 0x0000000a0404723c */ /* 0x000fe2000000183c */
[----:B------:R-:W-:-:S02]  /*d460*/  ISETP.GE.AND P5, PT, R8, R101, PT ;  /* 0x000000650800720c */ /* 0x000fc40003fa6270 */
[----:B------:R-:W-:Y:S01]  /*d470*/  FSEL R121, R121, -INF , !P0 ;  /* 0xff80000079797808 */ /* 0x000fe20004000000 */
[----:B------:R1:W-:Y:S01]  /*d480*/  MUFU.TANH R111, R54 ;  /* 0x00000036006f7308 */ /* 0x0003e20000002400 */
[----:B------:R-:W-:Y:S02]  /*d490*/  ISETP.GE.AND P0, PT, R12, R103, PT ;  /* 0x000000670c00720c */ /* 0x000fe40003f06270 */
[----:B------:R-:W-:-:S04]  /*d4a0*/  VIADD R10, R74, 0x61 ;  /* 0x000000614a0a7836 */ /* 0x000fc80000000000 */
[----:B------:R-:W-:Y:S01]  /*d4b0*/  FMUL.FTZ R35, R35, UR13 ;  /* 0x0000000d23237c20 */ /* 0x000fe20008410000 */
[----:B------:R-:W5:Y:S01]  /*d4c0*/  MUFU.TANH R119, R119 ;  /* 0x0000007700777308 */ /* 0x000f620000002400 */
[----:B----4-:R-:W-:Y:S01]  /*d4d0*/  FSEL R52, R94, -INF , !P1 ;  /* 0xff8000005e347808 */ /* 0x010fe20004800000 */
[----:B------:R-:W-:Y:S01]  /*d4e0*/  FMUL.FTZ R32, R32, UR13 ;  /* 0x0000000d20207c20 */ /* 0x000fe20008410000 */
[----:B------:R-:W-:Y:S01]  /*d4f0*/  ISETP.GE.AND P1, PT, R36, R101, PT ;  /* 0x000000652400720c */ /* 0x000fe20003f26270 */
[----:B------:R-:W-:Y:S01]  /*d500*/  FMUL.FTZ R33, R33, UR13 ;  /* 0x0000000d21217c20 */ /* 0x000fe20008410000 */
[----:B------:R-:W-:Y:S02]  /*d510*/  FMUL.FTZ R34, R34, UR13 ;  /* 0x0000000d22227c20 */ /* 0x000fe40008410000 */
[----:B------:R-:W-:Y:S01]  /*d520*/  P2R R25, PR, RZ, 0x2 ;  /* 0x00000002ff197803 */ /* 0x000fe20000000000 */
[----:B------:R4:W-:Y:S01]  /*d530*/  MUFU.TANH R106, R20 ;  /* 0x00000014006a7308 */ /* 0x0009e20000002400 */
[----:B-1----:R-:W-:Y:S01]  /*d540*/  VIADD R54, R74, 0x38 ;  /* 0x000000384a367836 */ /* 0x002fe20000000000 */
[----:B------:R-:W-:-:S02]  /*d550*/  ISETP.GE.AND P1, PT, R36, R103, PT ;  /* 0x000000672400720c */ /* 0x000fc40003f26270 */
[----:B------:R-:W-:Y:S01]  /*d560*/  FSEL R36, R71, -INF , !P6 ;  /* 0xff80000047247808 */ /* 0x000fe20007000000 */
[----:B------:R-:W-:Y:S01]  /*d570*/  FMUL.FTZ R50, R4, UR13 ;  /* 0x0000000d04327c20 */ /* 0x000fe20008410000 */
[-C--:B------:R-:W-:Y:S01]  /*d580*/  ISETP.GE.AND P2, PT, R54, R103.reuse, PT ;  /* 0x000000673600720c */ /* 0x080fe20003f46270 */
[----:B------:R-:W-:Y:S01]  /*d590*/  FMUL.FTZ R5, R5, UR13 ;  /* 0x0000000d05057c20 */ /* 0x000fe20008410000 */
[----:B------:R-:W1:Y:S01]  /*d5a0*/  MUFU.TANH R113, R113 ;  /* 0x0000007100717308 */ /* 0x000e620000002400 */
[----:B------:R-:W-:Y:S01]  /*d5b0*/  FSEL R65, R73, -INF , !P1 ;  /* 0xff80000049417808 */ /* 0x000fe20004800000 */
[----:B------:R-:W-:Y:S01]  /*d5c0*/  FMUL.FTZ R6, R6, UR13 ;  /* 0x0000000d06067c20 */ /* 0x000fe20008410000 */
[----:B------:R-:W-:Y:S01]  /*d5d0*/  FSEL R67, R98, -INF , !P2 ;  /* 0xff80000062437808 */ /* 0x000fe20005000000 */
[----:B------:R-:W-:Y:S01]  /*d5e0*/  FMUL.FTZ R7, R7, UR13 ;  /* 0x0000000d07077c20 */ /* 0x000fe20008410000 */
[----:B------:R-:W-:Y:S01]  /*d5f0*/  ISETP.NE.AND P6, PT, R25, RZ, PT ;  /* 0x000000ff1900720c */ /* 0x000fe20003fc5270 */
[----:B------:R-:W-:Y:S01]  /*d600*/  VIADD R4, R74, 0x78 ;  /* 0x000000784a047836 */ /* 0x000fe20000000000 */
[----:B------:R-:W-:Y:S01]  /*d610*/  ISETP.GE.AND P1, PT, R26, R103, PT ;  /* 0x000000671a00720c */ /* 0x000fe20003f26270 */
[----:B------:R-:W1:Y:S01]  /*d620*/  MUFU.TANH R114, R114 ;  /* 0x0000007200727308 */ /* 0x000e620000002400 */
[----:B----4-:R-:W-:Y:S01]  /*d630*/  VIADD R20, R74, 0x41 ;  /* 0x000000414a147836 */ /* 0x010fe20000000000 */
[----:B------:R-:W-:-:S02]  /*d640*/  ISETP.GE.AND P4, PT, R54, R101, PT ;  /* 0x000000653600720c */ /* 0x000fc40003f86270 */
[----:B--2---:R-:W-:Y:S02]  /*d650*/  FSEL R124, R124, -INF , !P6 ;  /* 0xff8000007c7c7808 */ /* 0x004fe40007000000 */
[-C--:B------:R-:W-:Y:S02]  /*d660*/  ISETP.GE.AND P2, PT, R20, R103.reuse, PT ;  /* 0x000000671400720c */ /* 0x080fe40003f46270 */
[----:B------:R-:W2:Y:S01]  /*d670*/  MUFU.TANH R122, R122 ;  /* 0x0000007a007a7308 */ /* 0x000ea20000002400 */
[----:B---3--:R-:W-:Y:S02]  /*d680*/  FSEL R123, R123, -INF , !P1 ;  /* 0xff8000007b7b7808 */ /* 0x008fe40004800000 */
[----:B------:R-:W-:Y:S02]  /*d690*/  FSEL R115, R115, -INF , !P2 ;  /* 0xff80000073737808 */ /* 0x000fe40005000000 */
[----:B------:R-:W-:Y:S01]  /*d6a0*/  ISETP.GE.AND P2, PT, R8, R103, PT ;  /* 0x000000670800720c */ /* 0x000fe20003f46270 */
[----:B------:R-:W-:Y:S01]  /*d6b0*/  VIADD R8, R74, 0x58 ;  /* 0x000000584a087836 */ /* 0x000fe20000000000 */
[----:B------:R-:W-:Y:S01]  /*d6c0*/  FSEL R66, R72, -INF , !P4 ;  /* 0xff80000048427808 */ /* 0x000fe20006000000 */
[----:B------:R-:W3:Y:S01]  /*d6d0*/  MUFU.TANH R117, R117 ;  /* 0x0000007500757308 */ /* 0x000ee20000002400 */
[----:B------:R-:W-:-:S02]  /*d6e0*/  ISETP.GE.AND P6, PT, R18, R101, PT ;  /* 0x000000651200720c */ /* 0x000fc40003fc6270 */
[----:B------:R-:W-:Y:S02]  /*d6f0*/  ISETP.GE.AND P1, PT, R18, R103, PT ;  /* 0x000000671200720c */ /* 0x000fe40003f26270 */
[-C--:B------:R-:W-:Y:S01]  /*d700*/  ISETP.GE.AND P4, PT, R20, R101.reuse, PT ;  /* 0x000000651400720c */ /* 0x080fe20003f86270 */
[----:B------:R-:W-:Y:S01]  /*d710*/  FMUL.FTZ R20, R49, UR13 ;  /* 0x0000000d31147c20 */ /* 0x000fe20008410000 */
[----:B------:R-:W-:Y:S01]  /*d720*/  FSEL R112, R112, -INF , !P6 ;  /* 0xff80000070707808 */ /* 0x000fe20007000000 */
[----:B------:R-:W4:Y:S01]  /*d730*/  MUFU.TANH R116, R116 ;  /* 0x0000007400747308 */ /* 0x000f220000002400 */
[----:B-----5:R-:W-:Y:S02]  /*d740*/  FSEL R119, R119, -INF , !P1 ;  /* 0xff80000077777808 */ /* 0x020fe40004800000 */
[----:B------:R-:W-:Y:S02]  /*d750*/  FSEL R110, R110, -INF , !P4 ;  /* 0xff8000006e6e7808 */ /* 0x000fe40006000000 */
[----:B------:R-:W-:-:S02]  /*d760*/  ISETP.GE.AND P6, PT, R8, R101, PT ;  /* 0x000000650800720c */ /* 0x000fc40003fc6270 */
[----:B------:R-:W-:Y:S01]  /*d770*/  ISETP.GE.AND P1, PT, R8, R103, PT ;  /* 0x000000670800720c */ /* 0x000fe20003f26270 */
[----:B------:R-:W5:Y:S01]  /*d780*/  MUFU.TANH R109, R55 ;  /* 0x00000037006d7308 */ /* 0x000f620000002400 */
[----:B------:R-:W-:Y:S01]  /*d790*/  ISETP.GE.AND P4, PT, R12, R101, PT ;  /* 0x000000650c00720c */ /* 0x000fe20003f86270 */
[C---:B------:R-:W-:Y:S01]  /*d7a0*/  VIADD R8, R74.reuse, 0x60 ;  /* 0x000000604a087836 */ /* 0x040fe20000000000 */
[----:B-1----:R-:W-:Y:S01]  /*d7b0*/  FSEL R113, R113, -INF , !P0 ;  /* 0xff80000071717808 */ /* 0x002fe20004000000 */
[----:B------:R-:W-:Y:S01]  /*d7c0*/  VIADD R12, R74, 0x59 ;  /* 0x000000594a0c7836 */ /* 0x000fe20000000000 */
[----:B------:R-:W-:Y:S02]  /*d7d0*/  FSEL R120, R120, -INF , !P4 ;  /* 0xff80000078787808 */ /* 0x000fe40006000000 */
[----:B------:R-:W-:Y:S01]  /*d7e0*/  FSEL R114, R114, -INF , !P3 ;  /* 0xff80000072727808 */ /* 0x000fe20005800000 */
[----:B------:R1:W5:Y:S01]  /*d7f0*/  MUFU.TANH R16, R22 ;  /* 0x0000001600107308 */ /* 0x0003620000002400 */
[----:B--2---:R-:W-:-:S02]  /*d800*/  FSEL R122, R122, -INF , !P5 ;  /* 0xff8000007a7a7808 */ /* 0x004fc40006800000 */
[C---:B------:R-:W-:Y:S02]  /*d810*/  ISETP.GE.AND P4, PT, R8.reuse, R101, PT ;  /* 0x000000650800720c */ /* 0x040fe40003f86270 */
[----:B------:R-:W-:Y:S01]  /*d820*/  ISETP.GE.AND P0, PT, R8, R103, PT ;  /* 0x000000670800720c */ /* 0x000fe20003f06270 */
[----:B------:R-:W-:Y:S01]  /*d830*/  VIADD R8, R74, 0x68 ;  /* 0x000000684a087836 */ /* 0x000fe20000000000 */
[C---:B------:R-:W-:Y:S01]  /*d840*/  ISETP.GE.AND P5, PT, R12.reuse, R101, PT ;  /* 0x000000650c00720c */ /* 0x040fe20003fa6270 */
[----:B------:R2:W-:Y:S01]  /*d850*/  MUFU.TANH R104, R21 ;  /* 0x0000001500687308 */ /* 0x0005e20000002400 */
[----:B------:R-:W-:Y:S02]  /*d860*/  ISETP.GE.AND P3, PT, R12, R103, PT ;  /* 0x000000670c00720c */ /* 0x000fe40003f66270 */
[----:B---3--:R-:W-:Y:S02]  /*d870*/  FSEL R117, R117, -INF , !P2 ;  /* 0xff80000075757808 */ /* 0x008fe40005000000 */
[----:B------:R-:W-:-:S02]  /*d880*/  FSEL R118, R118, -INF , !P6 ;  /* 0xff80000076767808 */ /* 0x000fc40007000000 */
[----:B------:R-:W-:Y:S01]  /*d890*/  ISETP.GE.AND P6, PT, R10, R101, PT ;  /* 0x000000650a00720c */ /* 0x000fe20003fc6270 */
[----:B------:R-:W-:Y:S01]  /*d8a0*/  MUFU.TANH R20, R20 ;  /* 0x0000001400147308 */ /* 0x000fe20000002400 */
[----:B-1----:R-:W-:Y:S01]  /*d8b0*/  FMUL.FTZ R22, R48, UR13 ;  /* 0x0000000d30167c20 */ /* 0x002fe20008410000 */
[----:B------:R-:W-:Y:S01]  /*d8c0*/  ISETP.GE.AND P2, PT, R10, R103, PT ;  /* 0x000000670a00720c */ /* 0x000fe20003f46270 */
[----:B------:R-:W-:Y:S01]  /*d8d0*/  VIADD R10, R74, 0x70 ;  /* 0x000000704a0a7836 */ /* 0x000fe20000000000 */
[----:B----4-:R-:W-:Y:S02]  /*d8e0*/  FSEL R116, R116, -INF , !P5 ;  /* 0xff80000074747808 */ /* 0x010fe40006800000 */
[----:B-----5:R-:W-:Y:S02]  /*d8f0*/  FSEL R109, R109, -INF , !P3 ;  /* 0xff8000006d6d7808 */ /* 0x020fe40005800000 */
[----:B------:R-:W1:Y:S01]  /*d900*/  MUFU.TANH R22, R22 ;  /* 0x0000001600167308 */ /* 0x000e620000002400 */
[----:B--2---:R-:W-:Y:S01]  /*d910*/  FMUL.FTZ R21, R51, UR13 ;  /* 0x0000000d33157c20 */ /* 0x004fe20008410000 */
[----:B------:R-:W-:-:S02]  /*d920*/  ISETP.GE.AND P5, PT, R8, R101, PT ;  /* 0x000000650800720c */ /* 0x000fc40003fa6270 */
[----:B------:R-:W-:Y:S01]  /*d930*/  ISETP.GE.AND P3, PT, R8, R103, PT ;  /* 0x000000670800720c */ /* 0x000fe20003f66270 */
[----:B------:R-:W-:Y:S01]  /*d940*/  VIADD R8, R74, 0x69 ;  /* 0x000000694a087836 */ /* 0x000fe20000000000 */
[----:B------:R-:W-:Y:S02]  /*d950*/  FSEL R63, R16, -INF , !P0 ;  /* 0xff800000103f7808 */ /* 0x000fe40004000000 */
[----:B------:R-:W2:Y:S01]  /*d960*/  MUFU.TANH R37, R35 ;  /* 0x0000002300257308 */ /* 0x000ea20000002400 */
[-C--:B------:R-:W-:Y:S02]  /*d970*/  ISETP.GE.AND P0, PT, R10, R101.reuse, PT ;  /* 0x000000650a00720c */ /* 0x080fe40003f06270 */
[----:B------:R-:W-:Y:S02]  /*d980*/  FSEL R111, R111, -INF , !P1 ;  /* 0xff8000006f6f7808 */ /* 0x000fe40004800000 */
[----:B------:R-:W-:Y:S02]  /*d990*/  FSEL R106, R106, -INF , !P4 ;  /* 0xff8000006a6a7808 */ /* 0x000fe40006000000 */
[C---:B------:R-:W-:Y:S01]  /*d9a0*/  ISETP.GE.AND P4, PT, R8.reuse, R101, PT ;  /* 0x000000650800720c */ /* 0x040fe20003f86270 */
[----:B------:R-:W3:Y:S01]  /*d9b0*/  MUFU.TANH R21, R21 ;  /* 0x0000001500157308 */ /* 0x000ee20000002400 */
[----:B------:R-:W-:-:S02]  /*d9c0*/  ISETP.GE.AND P1, PT, R8, R103, PT ;  /* 0x000000670800720c */ /* 0x000fc40003f26270 */
[----:B------:R-:W-:Y:S02]  /*d9d0*/  P2R R8, PR, RZ, 0x1 ;  /* 0x00000001ff087803 */ /* 0x000fe40000000000 */
[-C--:B------:R-:W-:Y:S01]  /*d9e0*/  ISETP.GE.AND P0, PT, R10, R103.reuse, PT ;  /* 0x000000670a00720c */ /* 0x080fe20003f06270 */
[----:B------:R-:W-:Y:S01]  /*d9f0*/  VIADD R10, R74, 0x71 ;  /* 0x000000714a0a7836 */ /* 0x000fe20000000000 */
[----:B-1----:R-:W-:Y:S01]  /*da00*/  FSEL R22, R22, -INF , !P5 ;  /* 0xff80000016167808 */ /* 0x002fe20006800000 */
[----:B------:R-:W1:Y:S01]  /*da10*/  MUFU.TANH R58, R32 ;  /* 0x00000020003a7308 */ /* 0x000e620000002400 */
[----:B------:R-:W-:Y:S02]  /*da20*/  FSEL R20, R20, -INF , !P4 ;  /* 0xff80000014147808 */ /* 0x000fe40006000000 */
[----:B------:R-:W-:Y:S02]  /*da30*/  ISETP.GE.AND P5, PT, R10, R103, PT ;  /* 0x000000670a00720c */ /* 0x000fe40003fa6270 */
[----:B------:R-:W-:-:S02]  /*da40*/  ISETP.NE.AND P4, PT, R8, RZ, PT ;  /* 0x000000ff0800720c */ /* 0x000fc40003f85270 */
[----:B--2---:R-:W-:Y:S01]  /*da50*/  FSEL R37, R37, -INF , !P5 ;  /* 0xff80000025257808 */ /* 0x004fe20006800000 */
[----:B------:R-:W2:Y:S01]  /*da60*/  MUFU.TANH R17, R17 ;  /* 0x0000001100117308 */ /* 0x000ea20000002400 */
[----:B------:R-:W-:Y:S02]  /*da70*/  ISETP.GT.AND P5, PT, R184, R173, PT ;  /* 0x000000adb800720c */ /* 0x000fe40003fa4270 */
[----:B---3--:R-:W-:Y:S02]  /*da80*/  FSEL R21, R21, -INF , !P1 ;  /* 0xff80000015157808 */ /* 0x008fe40004800000 */
[----:B------:R-:W-:Y:S02]  /*da90*/  ISETP.GE.AND P1, PT, R74, R103, PT ;  /* 0x000000674a00720c */ /* 0x000fe40003f26270 */
[----:B------:R-:W-:Y:S01]  /*daa0*/  FSEL R104, R104, -INF , !P6 ;  /* 0xff80000068687808 */ /* 0x000fe20007000000 */
[----:B------:R-:W3:Y:S01]  /*dab0*/  MUFU.TANH R23, R23 ;  /* 0x0000001700177308 */ /* 0x000ee20000002400 */
[----:B-1----:R-:W-:-:S02]  /*dac0*/  FSEL R58, R58, -INF , !P4 ;  /* 0xff8000003a3a7808 */ /* 0x002fc40006000000 */
[CC--:B------:R-:W-:Y:S01]  /*dad0*/  ISETP.GE.AND P4, PT, R74.reuse, R101.reuse, PT ;  /* 0x000000654a00720c */ /* 0x0c0fe20003f86270 */
[----:B------:R-:W-:Y:S01]  /*dae0*/  VIADD R74, R74, 0x79 ;  /* 0x000000794a4a7836 */ /* 0x000fe20000000000 */
        /* <DEDUP_REMOVED lines=9> */
[----:B------:R-:W-:-:S05]  /*db80*/  ISETP.GE.AND P2, PT, R74, R101, PT ;  /* 0x000000654a00720c */ /* 0x000fca0003f46270 */
[----:B------:R-:W-:Y:S01]  /*db90*/  MUFU.TANH R40, R40 ;  /* 0x0000002800287308 */ /* 0x000fe20000002400 */
[----:B--2---:R-:W-:Y:S01]  /*dba0*/  FSEL R45, R45, -INF , !P0 ;  /* 0xff8000002d2d7808 */ /* 0x004fe20004000000 */
[----:B------:R-:W-:Y:S01]  /*dbb0*/  BAR.SYNC.DEFER_BLOCKING 0x0 ;  /* 0x0000000000007b1d */ /* 0x000fe20000010000 */
[----:B------:R-:W-:-:S05]  /*dbc0*/  ISETP.GE.AND P0, PT, R74, R103, PT ;  /* 0x000000674a00720c */ /* 0x000fca0003f06270 */
[----:B------:R-:W1:Y:S01]  /*dbd0*/  MUFU.TANH R50, R50 ;  /* 0x0000003200327308 */ /* 0x000e620000002400 */
[----:B---3--:R-:W-:-:S07]  /*dbe0*/  FSEL R0, R0, -INF , !P4 ;  /* 0xff80000000007808 */ /* 0x008fce0006000000 */
[----:B------:R2:W3:Y:S08]  /*dbf0*/  MUFU.TANH R48, R5 ;  /* 0x0000000500307308 */ /* 0x0004f00000002400 */
[----:B------:R-:W4:Y:S01]  /*dc00*/  MUFU.TANH R33, R6 ;  /* 0x0000000600217308 */ /* 0x000f220000002400 */
[----:B-1----:R-:W-:-:S07]  /*dc10*/  FSEL R50, R50, -INF , !P6 ;  /* 0xff80000032327808 */ /* 0x002fce0007000000 */
[----:B------:R-:W1:Y:S01]  /*dc20*/  MUFU.TANH R27, R7 ;  /* 0x00000007001b7308 */ /* 0x000e620000002400 */
[----:B--2---:R-:W-:Y:S02]  /*dc30*/  FSEL R5, R40, -INF , !P1 ;  /* 0xff80000028057808 */ /* 0x004fe40004800000 */
[----:B---3--:R-:W-:Y:S02]  /*dc40*/  FSEL R48, R48, -INF , !P2 ;  /* 0xff80000030307808 */ /* 0x008fe40005000000 */
[----:B----4-:R-:W-:Y:S02]  /*dc50*/  FSEL R33, R33, -INF , !P3 ;  /* 0xff80000021217808 */ /* 0x010fe40005800000 */
        /* <DEDUP_REMOVED lines=63> */
.L_x_7510:
[----:B------:R-:W-:Y:S02]  /*e050*/  ULDC UR10, c[0x0][0x248] ;  /* 0x00009200000a7ab9 */ /* 0x000fe40000000800 */
[----:B------:R-:W-:-:S06]  /*e060*/  USHF.L.U32 UR5, UR10, 0x7, URZ ;  /* 0x000000070a057899 */ /* 0x000fcc000800063f */
[----:B------:R-:W-:-:S04]  /*e070*/  IADD3 R8, RZ, -UR5, RZ ;  /* 0x80000005ff087c10 */ /* 0x000fc8000fffe0ff */
[----:B------:R-:W-:-:S07]  /*e080*/  SHF.R.S32.HI R2, RZ, 0x1f, R8 ;  /* 0x0000001fff027819 */ /* 0x000fce0000011408 */
.L_x_7511:
        /* <DEDUP_REMOVED lines=31> */
.L_x_7509:
        /* <DEDUP_REMOVED lines=85> */
[----:B------:R-:W1:Y:S01]  /*e7d0*/  LDSM.16.MT88.4 R84, [R164+0x6000] ;  /* 0x00600000a454783b */ /* 0x000e620000004200 */
        /* <DEDUP_REMOVED lines=78> */
[----:B------:R-:W2:Y:S01]  /*ecc0*/  MUFU.EX2 R34, R34 ;  /* 0x0000002200227308 */ /* 0x000ea20000000800 */
[----:B-----5:R-:W-:Y:S01]  /*ecd0*/  F2FP.F16.F32.PACK_AB R71, R42, R41 ;  /* 0x000000292a47723e */ /* 0x020fe200000000ff */
[--C-:B------:R-:W-:Y:S01]  /*ece0*/  FFMA.FTZ R3, R36, UR10, -R55.reuse ;  /* 0x0000000a24037c23 */ /* 0x100fe20008010837 */
[----:B------:R-:W-:Y:S01]  /*ecf0*/  FFMA.FTZ R36, R125, UR10, -R30 ;  /* 0x0000000a7d247c23 */ /* 0x000fe2000801081e */
[----:B------:R-:W-:-:S04]  /*ed00*/  FFMA.FTZ R125, R54, UR10, -R55 ;  /* 0x0000000a367d7c23 */ /* 0x000fc80008010837 */
[C---:B------:R-:W-:Y:S01]  /*ed10*/  HMMA.16816.F32 R96, R68.reuse, R92, RZ ;  /* 0x0000005c4460723c */ /* 0x040fe200000018ff */
[----:B------:R-:W-:Y:S05]  /*ed20*/  MUFU.EX2 R32, R32 ;  /* 0x0000002000207308 */ /* 0x000fea0000000800 */
[C---:B------:R-:W-:Y:S03]  /*ed30*/  HMMA.16816.F32 R92, R68.reuse, R94, RZ ;  /* 0x0000005e445c723c */ /* 0x040fe600000018ff */
[----:B------:R-:W-:Y:S03]  /*ed40*/  MUFU.EX2 R31, R31 ;  /* 0x0000001f001f7308 */ /* 0x000fe60000000800 */
[C---:B-1----:R-:W-:Y:S05]  /*ed50*/  HMMA.16816.F32 R88, R68.reuse, R84, RZ ;  /* 0x000000544458723c */ /* 0x042fea00000018ff */
[----:B------:R-:W-:Y:S01]  /*ed60*/  MUFU.EX2 R38, R38 ;  /* 0x0000002600267308 */ /* 0x000fe20000000800 */
[C---:B------:R-:W-:Y:S06]  /*ed70*/  HMMA.16816.F32 R84, R68.reuse, R86, RZ ;  /* 0x000000564454723c */ /* 0x040fec00000018ff */
[C---:B---3--:R-:W-:Y:S01]  /*ed80*/  HMMA.16816.F32 R80, R68.reuse, R76, RZ ;  /* 0x0000004c4450723c */ /* 0x048fe200000018ff */
[----:B------:R-:W1:Y:S05]  /*ed90*/  MUFU.EX2 R35, R35 ;  /* 0x0000002300237308 */ /* 0x000e6a0000000800 */
[C---:B------:R-:W-:Y:S03]  /*eda0*/  HMMA.16816.F32 R76, R68.reuse, R78, RZ ;  /* 0x0000004e444c723c */ /* 0x040fe600000018ff */
[----:B------:R-:W-:Y:S03]  /*edb0*/  MUFU.EX2 R29, R29 ;  /* 0x0000001d001d7308 */ /* 0x000fe60000000800 */
[C---:B----4-:R-:W-:Y:S05]  /*edc0*/  HMMA.16816.F32 R72, R68.reuse, R4, RZ ;  /* 0x000000044448723c */ /* 0x050fea00000018ff */
[----:B------:R-:W3:Y:S01]  /*edd0*/  MUFU.EX2 R26, R26 ;  /* 0x0000001a001a7308 */ /* 0x000ee20000000800 */
[----:B------:R-:W-:Y:S01]  /*ede0*/  HMMA.16816.F32 R68, R68, R6, RZ ;  /* 0x000000064444723c */ /* 0x000fe200000018ff */
[----:B--2---:R-:W-:Y:S01]  /*edf0*/  F2FP.F16.F32.PACK_AB R4, R34, R39 ;  /* 0x000000272204723e */ /* 0x004fe200000000ff */
[----:B------:R-:W-:Y:S01]  /*ee00*/  FADD.FTZ R39, R39, R40 ;  /* 0x0000002827277221 */ /* 0x000fe20000010000 */
[----:B-1----:R-:W-:-:S03]  /*ee10*/  F2FP.F16.F32.PACK_AB R5, R35, R38 ;  /* 0x000000262305723e */ /* 0x002fc600000000ff */
[----:B------:R-:W-:Y:S01]  /*ee20*/  FADD.FTZ R39, R34, R39 ;  /* 0x0000002722277221 */ /* 0x000fe20000010000 */
[----:B------:R-:W-:Y:S01]  /*ee30*/  F2FP.F16.F32.PACK_AB R6, R31, R32 ;  /* 0x000000201f06723e */ /* 0x000fe200000000ff */
[----:B------:R-:W-:Y:S02]  /*ee40*/  MUFU.EX2 R28, R28 ;  /* 0x0000001c001c7308 */ /* 0x000fe40000000800 */
[----:B------:R-:W-:-:S04]  /*ee50*/  FADD.FTZ R32, R32, R39 ;  /* 0x0000002720207221 */ /* 0x000fc80000010000 */
[----:B------:R-:W-:Y:S01]  /*ee60*/  FADD.FTZ R31, R31, R32 ;  /* 0x000000201f1f7221 */ /* 0x000fe20000010000 */
[----:B---3--:R-:W-:Y:S01]  /*ee70*/  F2FP.F16.F32.PACK_AB R7, R26, R29 ;  /* 0x0000001d1a07723e */ /* 0x008fe200000000ff */
        /* <DEDUP_REMOVED lines=274> */
.L_x_7513:
[----:B------:R-:W-:Y:S02]  /*ffa0*/  ULDC UR8, c[0x0][0x250] ;  /* 0x0000940000087ab9 */ /* 0x000fe40000000800 */
[----:B------:R-:W-:-:S06]  /*ffb0*/  USHF.L.U32 UR4, UR8, 0x7, URZ ;  /* 0x0000000708047899 */ /* 0x000fcc000800063f */
[----:B------:R-:W-:-:S04]  /*ffc0*/  IADD3 R8, RZ, -UR4, RZ ;  /* 0x80000004ff087c10 */ /* 0x000fc8000fffe0ff */
[----:B------:R-:W-:-:S07]  /*ffd0*/  SHF.R.S32.HI R4, RZ, 0x1f, R8 ;  /* 0x0000001fff047819 */ /* 0x000fce0000011408 */
.L_x_7514:
        /* <DEDUP_REMOVED lines=28> */
[----:B------:R-:W-:-:S05]  /*101a0*/  IADD3.X R21, R15, UR4, RZ, P0, !PT ;  /* 0x000000040f157c10 */ /* 0x000fca00087fe4ff */
[----:B------:R3:W-:Y:S04]  /*101b0*/  LDGSTS.E.BYPASS.LTC128B.128 [R181+0x9800], desc[UR6][R20.64] ;  /* 0x0980000014b57fae */ /* 0x0007e8000b901d46 */
[----:B------:R-:W-:Y:S04]  /*101c0*/  LDSM.16.M88.4 R112, [R172] ;  /* 0x00000000ac70783b */ /* 0x000fe80000000200 */
[----:B------:R-:W4:Y:S04]  /*101d0*/  LDSM.16.M88.4 R56, [R171+0x2800] ;  /* 0x00280000ab38783b */ /* 0x000f280000000200 */
[----:B------:R-:W5:Y:S04]  /*101e0*/  LDSM.16.M88.4 R48, [R171+0x3000] ;  /* 0x00300000ab30783b */ /* 0x000f680000000200 */
[----:B------:R-:W-:Y:S04]  /*101f0*/  LDSM.16.M88.4 R124, [R170] ;  /* 0x00000000aa7c783b */ /* 0x000fe80000000200 */
[----:B-1----:R-:W-:Y:S04]  /*10200*/  LDSM.16.M88.4 R8, [R165+0x3000] ;  /* 0x00300000a508783b */ /* 0x002fe80000000200 */
[----:B--2---:R-:W1:Y:S04]  /*10210*/  LDSM.16.M88.4 R12, [R165+0x2800] ;  /* 0x00280000a50c783b */ /* 0x004e680000000200 */
[----:B------:R-:W2:Y:S04]  /*10220*/  LDSM.16.M88.4 R64, [R171+0x2000] ;  /* 0x00200000ab40783b */ /* 0x000ea80000000200 */
[----:B------:R-:W3:Y:S04]  /*10230*/  LDSM.16.M88.4 R40, [R171+0x3800] ;  /* 0x00380000ab28783b */ /* 0x000ee80000000200 */
[----:B------:R-:W3:Y:S04]  /*10240*/  LDSM.16.M88.4 R32, [R171+0x4000] ;  /* 0x00400000ab20783b */ /* 0x000ee80000000200 */
[----:B------:R-:W3:Y:S04]  /*10250*/  LDSM.16.M88.4 R24, [R171+0x4800] ;  /* 0x00480000ab18783b */ /* 0x000ee80000000200 */
[----:B------:R-:W3:Y:S01]  /*10260*/  LDSM.16.M88.4 R16, [R171+0x5000] ;  /* 0x00500000ab10783b */ /* 0x000ee20000000200 */
[C---:B----4-:R-:W-:Y:S03]  /*10270*/  HMMA.16816.F32 R60, R112.reuse, R56, RZ ;  /* 0x00000038703c723c */ /* 0x050fe600000018ff */
[----:B------:R-:W4:Y:S04]  /*10280*/  LDSM.16.M88.4 R108, [R171+0x5800] ;  /* 0x00580000ab6c783b */ /* 0x000f280000000200 */
[----:B------:R-:W4:Y:S01]  /*10290*/  LDSM.16.M88.4 R104, [R165+0x2000] ;  /* 0x00200000a568783b */ /* 0x000f220000000200 */
[C---:B-----5:R-:W-:Y:S03]  /*102a0*/  HMMA.16816.F32 R52, R112.reuse, R48, RZ ;  /* 0x000000307034723c */ /* 0x060fe600000018ff */
[----:B------:R-:W-:Y:S03]  /*102b0*/  LDSM.16.M88.4 R120, [R165+0x3800] ;  /* 0x00380000a578783b */ /* 0x000fe60000000200 */
[C---:B------:R-:W-:Y:S01]  /*102c0*/  HMMA.16816.F32 R56, R112.reuse, R58, RZ ;  /* 0x0000003a7038723c */ /* 0x040fe200000018ff */
[----:B------:R-:W-:Y:S04]  /*102d0*/  LDSM.16.M88.4 R128, [R168] ;  /* 0x00000000a880783b */ /* 0x000fe80000000200 */
[----:B------:R-:W0:Y:S01]  /*102e0*/  LDGDEPBAR ;  /* 0x00000000000079af */ /* 0x000e220000000000 */
[----:B------:R-:W-:Y:S06]  /*102f0*/  HMMA.16816.F32 R48, R112, R50, RZ ;  /* 0x000000327030723c */ /* 0x000fec00000018ff */
[C---:B-1----:R-:W-:Y:S06]  /*10300*/  HMMA.16816.F32 R60, R124.reuse, R12, R60 ;  /* 0x0000000c7c3c723c */ /* 0x042fec000000183c */
[C---:B------:R-:W-:Y:S06]  /*10310*/  HMMA.16816.F32 R52, R124.reuse, R8, R52 ;  /* 0x000000087c34723c */ /* 0x040fec0000001834 */
[C---:B------:R-:W-:Y:S01]  /*10320*/  HMMA.16816.F32 R56, R124.reuse, R14, R56 ;  /* 0x0000000e7c38723c */ /* 0x040fe20000001838 */
[----:B------:R-:W1:Y:S05]  /*10330*/  LDSM.16.M88.4 R12, [R165+0x4800] ;  /* 0x00480000a50c783b */ /* 0x000e6a0000000200 */
[----:B------:R-:W-:Y:S01]  /*10340*/  HMMA.16816.F32 R48, R124, R10, R48 ;  /* 0x0000000a7c30723c */ /* 0x000fe20000001830 */
[----:B------:R-:W5:Y:S05]  /*10350*/  LDSM.16.M88.4 R8, [R165+0x5000] ;  /* 0x00500000a508783b */ /* 0x000f6a0000000200 */
        /* <DEDUP_REMOVED lines=12> */
[----:B------:R-:W2:Y:S05]  /*10420*/  LDSM.16.M88.4 R108, [R169] ;  /* 0x00000000a96c783b */ /* 0x000eaa0000000200 */
[C---:B------:R-:W-:Y:S06]  /*10430*/  HMMA.16816.F32 R4, R124.reuse, R104, R4 ;  /* 0x000000687c04723c */ /* 0x040fec0000001804 */
[C---:B------:R-:W-:Y:S01]  /*10440*/  HMMA.16816.F32 R64, R124.reuse, R106, R64 ;  /* 0x0000006a7c40723c */ /* 0x040fe20000001840 */
[----:B------:R-:W3:Y:S05]  /*10450*/  LDSM.16.M88.4 R104, [R165+0x4000] ;  /* 0x00400000a568783b */ /* 0x000eea0000000200 */
[C---:B-1----:R-:W-:Y:S06]  /*10460*/  HMMA.16816.F32 R28, R124.reuse, R12, R28 ;  /* 0x0000000c7c1c723c */ /* 0x042fec000000181c */
[C---:B------:R-:W-:Y:S01]  /*10470*/  HMMA.16816.F32 R24, R124.reuse, R14, R24 ;  /* 0x0000000e7c18723c */ /* 0x040fe20000001818 */
[----:B------:R-:W-:Y:S05]  /*10480*/  LDSM.16.M88.4 R12, [R167] ;  /* 0x00000000a70c783b */ /* 0x000fea0000000200 */
[C---:B-----5:R-:W-:Y:S06]  /*10490*/  HMMA.16816.F32 R20, R124.reuse, R8, R20 ;  /* 0x000000087c14723c */ /* 0x060fec0000001814 */
[C---:B------:R-:W-:Y:S01]  /*104a0*/  HMMA.16816.F32 R16, R124.reuse, R10, R16 ;  /* 0x0000000a7c10723c */ /* 0x040fe20000001810 */
[----:B------:R-:W1:Y:S05]  /*104b0*/  LDSM.16.M88.4 R8, [R100] ;  /* 0x000000006408783b */ /* 0x000e6a0000000200 */
[C---:B------:R-:W-:Y:S06]  /*104c0*/  HMMA.16816.F32 R44, R124.reuse, R120, R44 ;  /* 0x000000787c2c723c */ /* 0x040fec000000182c */
[----:B------:R-:W-:Y:S01]  /*104d0*/  HMMA.16816.F32 R40, R124, R122, R40 ;  /* 0x0000007a7c28723c */ /* 0x000fe20000001828 */
[----:B------:R-:W4:Y:S05]  /*104e0*/  LDSM.16.M88.4 R120, [R165+0x5800] ;  /* 0x00580000a578783b */ /* 0x000f2a0000000200 */
[C---:B--2---:R-:W-:Y:S06]  /*104f0*/  HMMA.16816.F32 R4, R108.reuse, R128, R4 ;  /* 0x000000806c04723c */ /* 0x044fec0000001804 */
[----:B------:R-:W-:Y:S06]  /*10500*/  HMMA.16816.F32 R64, R108, R130, R64 ;  /* 0x000000826c40723c */ /* 0x000fec0000001840 */
[C---:B---3--:R-:W-:Y:S06]  /*10510*/  HMMA.16816.F32 R36, R124.reuse, R104, R36 ;  /* 0x000000687c24723c */ /* 0x048fec0000001824 */
[----:B------:R-:W-:Y:S01]  /*10520*/  HMMA.16816.F32 R32, R124, R106, R32 ;  /* 0x0000006a7c20723c */ /* 0x000fe20000001820 */
[----:B------:R-:W2:Y:S05]  /*10530*/  LDSM.16.M88.4 R104, [R161] ;  /* 0x00000000a168783b */ /* 0x000eaa0000000200 */
[C---:B-1----:R-:W-:Y:S06]  /*10540*/  HMMA.16816.F32 R4, R12.reuse, R8, R4 ;  /* 0x000000080c04723c */ /* 0x042fec0000001804 */
[----:B------:R-:W-:Y:S01]  /*10550*/  HMMA.16816.F32 R64, R12, R10, R64 ;  /* 0x0000000a0c40723c */ /* 0x000fe20000001840 */
[----:B------:R-:W1:Y:S05]  /*10560*/  LDSM.16.M88.4 R8, [R159] ;  /* 0x000000009f08783b */ /* 0x000e6a0000000200 */
[C---:B----4-:R-:W-:Y:S06]  /*10570*/  HMMA.16816.F32 R116, R124.reuse, R120, R116 ;  /* 0x000000787c74723c */ /* 0x050fec0000001874 */
[----:B------:R-:W-:Y:S01]  /*10580*/  HMMA.16816.F32 R112, R124, R122, R112 ;  /* 0x0000007a7c70723c */ /* 0x000fe20000001870 */
[----:B------:R-:W3:Y:S04]  /*10590*/  LDSM.16.M88.4 R120, [R160] ;  /* 0x00000000a078783b */ /* 0x000ee80000000200 */
[----:B------:R-:W4:Y:S01]  /*105a0*/  LDSM.16.M88.4 R124, [R100+0x800] ;  /* 0x00080000647c783b */ /* 0x000f220000000200 */
[----:B------:R-:W-:Y:S01]  /*105b0*/  FMUL.FTZ R5, R5, UR13 ;  /* 0x0000000d05057c20 */ /* 0x000fe20008410000 */
[----:B------:R-:W-:-:S05]  /*105c0*/  FMUL.FTZ R3, R4, UR13 ;  /* 0x0000000d04037c20 */ /* 0x000fca0008410000 */
[----:B------:R-:W-:Y:S01]  /*105d0*/  FMUL.FTZ R67, R67, UR13 ;  /* 0x0000000d43437c20 */ /* 0x000fe20008410000 */
[----:B------:R-:W5:Y:S01]  /*105e0*/  MUFU.TANH R3, R3 ;  /* 0x0000000300037308 */ /* 0x000f620000002400 */
[----:B------:R-:W-:Y:S01]  /*105f0*/  FMUL.FTZ R64, R64, UR13 ;  /* 0x0000000d40407c20 */ /* 0x000fe20008410000 */
[C---:B--2---:R-:W-:Y:S06]  /*10600*/  HMMA.16816.F32 R60, R108.reuse, R104, R60 ;  /* 0x000000686c3c723c */ /* 0x044fec000000183c */
[----:B------:R2:W-:Y:S01]  /*10610*/  MUFU.TANH R104, R5 ;  /* 0x0000000500687308 */ /* 0x0005e20000002400 */
[----:B------:R-:W-:Y:S01]  /*10620*/  HMMA.16816.F32 R56, R108, R106, R56 ;  /* 0x0000006a6c38723c */ /* 0x000fe20000001838 */
[----:B------:R-:W-:-:S05]  /*10630*/  FMUL.FTZ R105, R6, UR13 ;  /* 0x0000000d06697c20 */ /* 0x000fca0008410000 */
[C---:B-1----:R-:W-:Y:S01]  /*10640*/  HMMA.16816.F32 R44, R108.reuse, R8, R44 ;  /* 0x000000086c2c723c */ /* 0x042fe2000000182c */
[----:B------:R-:W-:Y:S01]  /*10650*/  FMUL.FTZ R106, R7, UR13 ;  /* 0x0000000d076a7c20 */ /* 0x000fe20008410000 */
[----:B------:R-:W1:Y:S01]  /*10660*/  MUFU.TANH R105, R105 ;  /* 0x0000006900697308 */ /* 0x000e620000002400 */
[----:B------:R-:W-:Y:S01]  /*10670*/  FMUL.FTZ R107, R65, UR13 ;  /* 0x0000000d416b7c20 */ /* 0x000fe20008410000 */
[----:B------:R-:W-:Y:S02]  /*10680*/  FMUL.FTZ R65, R66, UR13 ;  /* 0x0000000d42417c20 */ /* 0x000fe40008410000 */
[C---:B------:R-:W-:Y:S01]  /*10690*/  HMMA.16816.F32 R40, R108.reuse, R10, R40 ;  /* 0x0000000a6c28723c */ /* 0x040fe20000001828 */
[----:B------:R-:W5:Y:S03]  /*106a0*/  LDSM.16.M88.4 R8, [R158] ;  /* 0x000000009e08783b */ /* 0x000f660000000200 */
[----:B------:R-:W1:Y:S01]  /*106b0*/  MUFU.TANH R106, R106 ;  /* 0x0000006a006a7308 */ /* 0x000e620000002400 */
[----:B--2---:R-:W2:Y:S01]  /*106c0*/  LDSM.16.M88.4 R4, [R100+0x1000] ;  /* 0x001000006404783b */ /* 0x004ea20000000200 */
[C---:B---3--:R-:W-:Y:S06]  /*106d0*/  HMMA.16816.F32 R52, R108.reuse, R120, R52 ;  /* 0x000000786c34723c */ /* 0x048fec0000001834 */
[----:B------:R-:W-:Y:S01]  /*106e0*/  HMMA.16816.F32 R48, R108, R122, R48 ;  /* 0x0000007a6c30723c */ /* 0x000fe20000001830 */
[----:B------:R-:W3:Y:S05]  /*106f0*/  MUFU.TANH R107, R107 ;  /* 0x0000006b006b7308 */ /* 0x000eea0000002400 */
[C---:B----4-:R-:W-:Y:S03]  /*10700*/  HMMA.16816.F32 R60, R12.reuse, R124, R60 ;  /* 0x0000007c0c3c723c */ /* 0x050fe6000000183c */
[----:B------:R-:W4:Y:S03]  /*10710*/  MUFU.TANH R67, R67 ;  /* 0x0000004300437308 */ /* 0x000f260000002400 */
[----:B------:R-:W-:Y:S05]  /*10720*/  HMMA.16816.F32 R56, R12, R126, R56 ;  /* 0x0000007e0c38723c */ /* 0x000fea0000001838 */
[----:B------:R-:W-:Y:S08]  /*10730*/  MUFU.TANH R64, R64 ;  /* 0x0000004000407308 */ /* 0x000ff00000002400 */
[----:B------:R-:W-:Y:S01]  /*10740*/  MUFU.TANH R65, R65 ;  /* 0x0000004100417308 */ /* 0x000fe20000002400 */
[----:B-----5:R-:W-:Y:S04]  /*10750*/  HMMA.16816.F32 R36, R108, R8, R36 ;  /* 0x000000086c24723c */ /* 0x020fe80000001824 */
[----:B------:R-:W-:Y:S01]  /*10760*/  FMUL.FTZ R66, R60, UR13 ;  /* 0x0000000d3c427c20 */ /* 0x000fe20008410000 */
[----:B------:R-:W-:Y:S01]  /*10770*/  FMUL.FTZ R60, R61, UR13 ;  /* 0x0000000d3d3c7c20 */ /* 0x000fe20008410000 */
[----:B------:R-:W-:Y:S01]  /*10780*/  FMUL.FTZ R61, R62, UR13 ;  /* 0x0000000d3e3d7c20 */ /* 0x000fe20008410000 */
[----:B------:R-:W-:Y:S01]  /*10790*/  FMUL.FTZ R62, R63, UR13 ;  /* 0x0000000d3f3e7c20 */ /* 0x000fe20008410000 */
[C---:B--2---:R-:W-:Y:S02]  /*107a0*/  HMMA.16816.F32 R52, R12.reuse, R4, R52 ;  /* 0x000000040c34723c */ /* 0x044fe40000001834 */
[----:B------:R-:W-:Y:S01]  /*107b0*/  FMUL.FTZ R63, R57, UR13 ;  /* 0x0000000d393f7c20 */ /* 0x000fe20008410000 */
[----:B------:R-:W-:Y:S01]  /*107c0*/  FMUL.FTZ R57, R58, UR13 ;  /* 0x0000000d3a397c20 */ /* 0x000fe20008410000 */
[----:B------:R-:W-:Y:S01]  /*107d0*/  FMUL.FTZ R58, R59, UR13 ;  /* 0x0000000d3b3a7c20 */ /* 0x000fe20008410000 */
[----:B------:R-:W2:Y:S01]  /*107e0*/  MUFU.TANH R60, R60 ;  /* 0x0000003c003c7308 */ /* 0x000ea20000002400 */
[----:B------:R-:W-:Y:S01]  /*107f0*/  FMUL.FTZ R56, R56, UR13 ;  /* 0x0000000d38387c20 */ /* 0x000fe20008410000 */
[----:B------:R-:W-:Y:S01]  /*10800*/  HMMA.16816.F32 R48, R12, R6, R48 ;  /* 0x000000060c30723c */ /* 0x000fe20000001830 */
[----:B------:R-:W5:Y:S05]  /*10810*/  LDSM.16.M88.4 R4, [R100+0x1800] ;  /* 0x001800006404783b */ /* 0x000f6a0000000200 */
[----:B------:R-:W-:Y:S01]  /*10820*/  HMMA.16816.F32 R32, R108, R10, R32 ;  /* 0x0000000a6c20723c */ /* 0x000fe20000001820 */
[----:B------:R-:W1:Y:S01]  /*10830*/  LDSM.16.M88.4 R8, [R157] ;  /* 0x000000009d08783b */ /* 0x000e620000000200 */
[----:B------:R-:W2:Y:S08]  /*10840*/  MUFU.TANH R62, R62 ;  /* 0x0000003e003e7308 */ /* 0x000eb00000002400 */
[----:B------:R-:W2:Y:S01]  /*10850*/  MUFU.TANH R63, R63 ;  /* 0x0000003f003f7308 */ /* 0x000ea20000002400 */
[----:B------:R-:W-:Y:S01]  /*10860*/  FMUL.FTZ R53, R53, UR13 ;  /* 0x0000000d35357c20 */ /* 0x000fe20008410000 */
[----:B------:R-:W-:Y:S01]  /*10870*/  FMUL.FTZ R55, R55, UR13 ;  /* 0x0000000d37377c20 */ /* 0x000fe20008410000 */
[----:B------:R-:W-:Y:S01]  /*10880*/  FMUL.FTZ R52, R52, UR13 ;  /* 0x0000000d34347c20 */ /* 0x000fe20008410000 */
[----:B------:R-:W-:-:S04]  /*10890*/  FMUL.FTZ R54, R54, UR13 ;  /* 0x0000000d36367c20 */ /* 0x000fc80008410000 */
[----:B------:R-:W-:Y:S01]  /*108a0*/  FMUL.FTZ R48, R48, UR13 ;  /* 0x0000000d30307c20 */ /* 0x000fe20008410000 */
[----:B------:R-:W-:Y:S01]  /*108b0*/  FMUL.FTZ R49, R49, UR13 ;  /* 0x0000000d31317c20 */ /* 0x000fe20008410000 */
[----:B------:R-:W-:Y:S01]  /*108c0*/  FMUL.FTZ R50, R50, UR13 ;  /* 0x0000000d32327c20 */ /* 0x000fe20008410000 */
[----:B------:R-:W2:Y:S01]  /*108d0*/  MUFU.TANH R58, R58 ;  /* 0x0000003a003a7308 */ /* 0x000ea20000002400 */
[----:B------:R-:W-:-:S07]  /*108e0*/  FMUL.FTZ R51, R51, UR13 ;  /* 0x0000000d33337c20 */ /* 0x000fce0008410000 */
[----:B------:R-:W-:Y:S01]  /*108f0*/  MUFU.TANH R138, R48 ;  /* 0x00000030008a7308 */ /* 0x000fe20000002400 */
[C---:B-----5:R-:W-:Y:S07]  /*10900*/  HMMA.16816.F32 R44, R12.reuse, R4, R44 ;  /* 0x000000040c2c723c */ /* 0x060fee000000182c */
[----:B------:R-:W-:Y:S01]  /*10910*/  MUFU.TANH R132, R49 ;  /* 0x0000003100847308 */ /* 0x000fe20000002400 */
[----:B------:R-:W-:Y:S01]  /*10920*/  HMMA.16816.F32 R40, R12, R6, R40 ;  /* 0x000000060c28723c */ /* 0x000fe20000001828 */
[----:B------:R-:W5:Y:S06]  /*10930*/  LDSM.16.M88.4 R4, [R100+0x2000] ;  /* 0x002000006404783b */ /* 0x000f6c0000000200 */
[----:B------:R-:W-:Y:S01]  /*10940*/  MUFU.TANH R137, R50 ;  /* 0x0000003200897308 */ /* 0x000fe20000002400 */
[C---:B-1----:R-:W-:Y:S06]  /*10950*/  HMMA.16816.F32 R28, R108.reuse, R8, R28 ;  /* 0x000000086c1c723c */ /* 0x042fec000000181c */
[----:B------:R-:W-:Y:S01]  /*10960*/  HMMA.16816.F32 R24, R108, R10, R24 ;  /* 0x0000000a6c18723c */ /* 0x000fe20000001818 */
[----:B------:R-:W1:Y:S01]  /*10970*/  LDSM.16.M88.4 R8, [R156] ;  /* 0x000000009c08783b */ /* 0x000e620000000200 */
[----:B------:R-:W2:Y:S01]  /*10980*/  MUFU.TANH R136, R53 ;  /* 0x0000003500887308 */ /* 0x000ea20000002400 */
[----:B------:R-:W-:Y:S01]  /*10990*/  FMUL.FTZ R47, R47, UR13 ;  /* 0x0000000d2f2f7c20 */ /* 0x000fe20008410000 */
[----:B------:R-:W-:Y:S01]  /*109a0*/  FMUL.FTZ R45, R45, UR13 ;  /* 0x0000000d2d2d7c20 */ /* 0x000fe20008410000 */
[----:B------:R-:W-:Y:S01]  /*109b0*/  FMUL.FTZ R44, R44, UR13 ;  /* 0x0000000d2c2c7c20 */ /* 0x000fe20008410000 */
[----:B------:R-:W-:-:S04]  /*109c0*/  FMUL.FTZ R46, R46, UR13 ;  /* 0x0000000d2e2e7c20 */ /* 0x000fc80008410000 */
[----:B------:R3:W-:Y:S01]  /*109d0*/  MUFU.TANH R127, R47 ;  /* 0x0000002f007f7308 */ /* 0x0007e20000002400 */
[----:B------:R-:W-:Y:S01]  /*109e0*/  FMUL.FTZ R130, R41, UR13 ;  /* 0x0000000d29827c20 */ /* 0x000fe20008410000 */
[----:B------:R-:W-:Y:S01]  /*109f0*/  FMUL.FTZ R42, R42, UR13 ;  /* 0x0000000d2a2a7c20 */ /* 0x000fe20008410000 */
[----:B------:R-:W4:Y:S01]  /*10a00*/  S2R R41, SR_TID.X ;  /* 0x0000000000297919 */ /* 0x000f220000002100 */
[----:B------:R-:W-:Y:S01]  /*10a10*/  FMUL.FTZ R43, R43, UR13 ;  /* 0x0000000d2b2b7c20 */ /* 0x000fe20008410000 */
[----:B------:R-:W-:-:S03]  /*10a20*/  FMUL.FTZ R40, R40, UR13 ;  /* 0x0000000d28287c20 */ /* 0x000fc60008410000 */
[----:B------:R2:W-:Y:S08]  /*10a30*/  MUFU.TANH R129, R42 ;  /* 0x0000002a00817308 */ /* 0x0005f00000002400 */
[----:B------:R-:W2:Y:S01]  /*10a40*/  MUFU.TANH R135, R55 ;  /* 0x0000003700877308 */ /* 0x000ea20000002400 */
[----:B---3--:R-:W-:Y:S01]  /*10a50*/  IMAD.SHL.U32 R47, R184, 0x80, RZ ;  /* 0x00000080b82f7824 */ /* 0x008fe200078e00ff */
[C---:B-----5:R-:W-:Y:S06]  /*10a60*/  HMMA.16816.F32 R36, R12.reuse, R4, R36 ;  /* 0x000000040c24723c */ /* 0x060fec0000001824 */
[----:B------:R-:W3:Y:S01]  /*10a70*/  MUFU.TANH R133, R51 ;  /* 0x0000003300857308 */ /* 0x000ee20000002400 */
[----:B------:R-:W-:Y:S01]  /*10a80*/  HMMA.16816.F32 R32, R12, R6, R32 ;  /* 0x000000060c20723c */ /* 0x000fe20000001820 */
[----:B------:R-:W5:Y:S05]  /*10a90*/  LDSM.16.M88.4 R4, [R100+0x2800] ;  /* 0x002800006404783b */ /* 0x000f6a0000000200 */
[C---:B-1----:R-:W-:Y:S01]  /*10aa0*/  HMMA.16816.F32 R20, R108.reuse, R8, R20 ;  /* 0x000000086c14723c */ /* 0x042fe20000001814 */
[----:B------:R-:W1:Y:S05]  /*10ab0*/  MUFU.TANH R128, R45 ;  /* 0x0000002d00807308 */ /* 0x000e6a0000002400 */
[----:B------:R-:W-:Y:S01]  /*10ac0*/  HMMA.16816.F32 R16, R108, R10, R16 ;  /* 0x0000000a6c10723c */ /* 0x000fe20000001810 */
[----:B------:R-:W3:Y:S02]  /*10ad0*/  LDSM.16.M88.4 R8, [R100+0x3000] ;  /* 0x003000006408783b */ /* 0x000ee40000000200 */
[----:B------:R-:W1:Y:S02]  /*10ae0*/  MUFU.TANH R130, R130 ;  /* 0x0000008200827308 */ /* 0x000e640000002400 */
[----:B------:R-:W-:Y:S01]  /*10af0*/  FMUL.FTZ R122, R37, UR13 ;  /* 0x0000000d257a7c20 */ /* 0x000fe20008410000 */
[----:B------:R-:W-:Y:S01]  /*10b00*/  FMUL.FTZ R37, R38, UR13 ;  /* 0x0000000d26257c20 */ /* 0x000fe20008410000 */
[----:B----4-:R-:W-:-:S02]  /*10b10*/  IMAD.SHL.U32 R38, R41, 0x2, RZ ;  /* 0x0000000229267824 */ /* 0x010fc400078e00ff */
[----:B------:R-:W-:Y:S01]  /*10b20*/  FMUL.FTZ R39, R39, UR13 ;  /* 0x0000000d27277c20 */ /* 0x000fe20008410000 */
[----:B------:R-:W-:Y:S01]  /*10b30*/  FMUL.FTZ R36, R36, UR13 ;  /* 0x0000000d24247c20 */ /* 0x000fe20008410000 */
[----:B------:R-:W4:Y:S01]  /*10b40*/  MUFU.TANH R125, R43 ;  /* 0x0000002b007d7308 */ /* 0x000f220000002400 */
[----:B------:R-:W-:Y:S01]  /*10b50*/  FMUL.FTZ R34, R34, UR13 ;  /* 0x0000000d22227c20 */ /* 0x000fe20008410000 */
[----:B------:R-:W-:Y:S01]  /*10b60*/  LOP3.LUT R38, R38, 0x6, RZ, 0xc0, !PT ;  /* 0x0000000626267812 */ /* 0x000fe200078ec0ff */
[----:B------:R-:W-:Y:S01]  /*10b70*/  FMUL.FTZ R32, R32, UR13 ;  /* 0x0000000d20207c20 */ /* 0x000fe20008410000 */
[----:B------:R-:W-:Y:S01]  /*10b80*/  FMUL.FTZ R33, R33, UR13 ;  /* 0x0000000d21217c20 */ /* 0x000fe20008410000 */
[----:B------:R-:W-:Y:S01]  /*10b90*/  FMUL.FTZ R35, R35, UR13 ;  /* 0x0000000d23237c20 */ /* 0x000fe20008410000 */
[----:B--2---:R-:W-:Y:S02]  /*10ba0*/  LOP3.LUT R42, R47, R38, RZ, 0xfc, !PT ;  /* 0x000000262f2a7212 */ /* 0x004fe400078efcff */
[----:B------:R-:W-:Y:S02]  /*10bb0*/  MUFU.TANH R123, R39 ;  /* 0x00000027007b7308 */ /* 0x000fe40000002400 */
[----:B------:R-:W-:-:S02]  /*10bc0*/  ISETP.GE.AND P1, PT, R42, R101, PT ;  /* 0x000000652a00720c */ /* 0x000fc40003f26270 */
[----:B------:R-:W-:Y:S02]  /*10bd0*/  ISETP.GE.AND P0, PT, R42, R103, PT ;  /* 0x000000672a00720c */ /* 0x000fe40003f06270 */
[----:B------:R-:W-:Y:S02]  /*10be0*/  FSEL R48, R3, -INF , !P1 ;  /* 0xff80000003307808 */ /* 0x000fe40004800000 */
[----:B------:R-:W-:Y:S01]  /*10bf0*/  FSEL R49, R105, -INF , !P0 ;  /* 0xff80000069317808 */ /* 0x000fe20004000000 */
[----:B------:R-:W-:Y:S01]  /*10c00*/  MUFU.TANH R39, R34 ;  /* 0x0000002200277308 */ /* 0x000fe20000002400 */
[C---:B-----5:R-:W-:Y:S06]  /*10c10*/  HMMA.16816.F32 R28, R12.reuse, R4, R28 ;  /* 0x000000040c1c723c */ /* 0x060fec000000181c */
[C---:B------:R-:W-:Y:S01]  /*10c20*/  HMMA.16816.F32 R24, R12.reuse, R6, R24 ;  /* 0x000000060c18723c */ /* 0x040fe20000001818 */
[C-C-:B------:R-:W-:Y:S01]  /*10c30*/  LOP3.LUT R4, R47.reuse, 0x10, R38.reuse, 0xfe, !PT ;  /* 0x000000102f047812 */ /* 0x140fe200078efe26 */
[----:B------:R2:W-:Y:S03]  /*10c40*/  MUFU.TANH R124, R32 ;  /* 0x00000020007c7308 */ /* 0x0005e60000002400 */
[C---:B------:R-:W-:Y:S01]  /*10c50*/  ISETP.GE.AND P5, PT, R4.reuse, R101, PT ;  /* 0x000000650400720c */ /* 0x040fe20003fa6270 */
[C---:B---3--:R-:W-:Y:S01]  /*10c60*/  HMMA.16816.F32 R20, R12.reuse, R8, R20 ;  /* 0x000000080c14723c */ /* 0x048fe20000001814 */
[----:B------:R-:W-:Y:S01]  /*10c70*/  ISETP.GE.AND P6, PT, R4, R103, PT ;  /* 0x000000670400720c */ /* 0x000fe20003fc6270 */
[----:B------:R-:W-:Y:S01]  /*10c80*/  VIADD R4, R42, 0x1 ;  /* 0x000000012a047836 */ /* 0x000fe20000000000 */
[----:B------:R-:W-:Y:S01]  /*10c90*/  LOP3.LUT R6, R47, 0x8, R38, 0xfe, !PT ;  /* 0x000000082f067812 */ /* 0x000fe200078efe26 */
[----:B------:R-:W-:Y:S02]  /*10ca0*/  MUFU.TANH R120, R33 ;  /* 0x0000002100787308 */ /* 0x000fe40000002400 */
[----:B------:R-:W-:Y:S01]  /*10cb0*/  HMMA.16816.F32 R16, R12, R10, R16 ;  /* 0x0000000a0c10723c */ /* 0x000fe20000001810 */
[----:B------:R-:W-:-:S02]  /*10cc0*/  ISETP.GE.AND P1, PT, R4, R101, PT ;  /* 0x000000650400720c */ /* 0x000fc40003f26270 */
[----:B------:R-:W-:Y:S01]  /*10cd0*/  ISETP.GE.AND P0, PT, R4, R103, PT ;  /* 0x000000670400720c */ /* 0x000fe20003f06270 */
[----:B------:R-:W-:Y:S01]  /*10ce0*/  VIADD R4, R42, 0x9 ;  /* 0x000000092a047836 */ /* 0x000fe20000000000 */
[----:B------:R-:W-:Y:S01]  /*10cf0*/  FSEL R50, R104, -INF , !P1 ;  /* 0xff80000068327808 */ /* 0x000fe20004800000 */
[----:B------:R-:W-:Y:S01]  /*10d00*/  FMUL.FTZ R3, R29, UR13 ;  /* 0x0000000d1d037c20 */ /* 0x000fe20008410000 */
[----:B------:R-:W-:Y:S01]  /*10d10*/  FSEL R59, R106, -INF , !P0 ;  /* 0xff8000006a3b7808 */ /* 0x000fe20004000000 */
[----:B------:R-:W-:Y:S01]  /*10d20*/  VIADD R10, R42, 0x19 ;  /* 0x000000192a0a7836 */ /* 0x000fe20000000000 */
[----:B------:R-:W-:Y:S01]  /*10d30*/  ISETP.GE.AND P1, PT, R4, R101, PT ;  /* 0x000000650400720c */ /* 0x000fe20003f26270 */
[----:B------:R-:W-:Y:S01]  /*10d40*/  FMUL.FTZ R28, R28, UR13 ;  /* 0x0000000d1c1c7c20 */ /* 0x000fe20008410000 */
[----:B------:R-:W-:Y:S01]  /*10d50*/  ISETP.GE.AND P0, PT, R4, R103, PT ;  /* 0x000000670400720c */ /* 0x000fe20003f06270 */
[C---:B------:R-:W-:Y:S01]  /*10d60*/  VIADD R4, R42.reuse, 0x11 ;  /* 0x000000112a047836 */ /* 0x040fe20000000000 */
[----:B------:R-:W-:Y:S01]  /*10d70*/  FSEL R8, R107, -INF , !P1 ;  /* 0xff8000006b087808 */ /* 0x000fe20004800000 */
[----:B--2---:R-:W-:Y:S01]  /*10d80*/  VIADD R32, R42, 0x21 ;  /* 0x000000212a207836 */ /* 0x004fe20000000000 */
[----:B------:R-:W-:Y:S01]  /*10d90*/  FSEL R67, R67, -INF , !P0 ;  /* 0xff80000043437808 */ /* 0x000fe20004000000 */
[----:B------:R2:W-:Y:S01]  /*10da0*/  MUFU.TANH R9, R28 ;  /* 0x0000001c00097308 */ /* 0x0005e20000002400 */
[C---:B------:R-:W-:Y:S01]  /*10db0*/  ISETP.GE.AND P2, PT, R6.reuse, R101, PT ;  /* 0x000000650600720c */ /* 0x040fe20003f46270 */
[----:B------:R-:W-:Y:S01]  /*10dc0*/  FMUL.FTZ R31, R31, UR13 ;  /* 0x0000000d1f1f7c20 */ /* 0x000fe20008410000 */
[----:B------:R-:W-:Y:S01]  /*10dd0*/  ISETP.GE.AND P4, PT, R6, R103, PT ;  /* 0x000000670600720c */ /* 0x000fe20003f86270 */
[----:B------:R-:W-:Y:S01]  /*10de0*/  FMUL.FTZ R25, R25, UR13 ;  /* 0x0000000d19197c20 */ /* 0x000fe20008410000 */
[C---:B------:R-:W-:Y:S01]  /*10df0*/  ISETP.GE.AND P1, PT, R4.reuse, R101, PT ;  /* 0x000000650400720c */ /* 0x040fe20003f26270 */
[----:B------:R-:W-:Y:S01]  /*10e00*/  FMUL.FTZ R27, R27, UR13 ;  /* 0x0000000d1b1b7c20 */ /* 0x000fe20008410000 */
[----:B------:R-:W-:Y:S01]  /*10e10*/  ISETP.GE.AND P0, PT, R4, R103, PT ;  /* 0x000000670400720c */ /* 0x000fe20003f06270 */
[----:B------:R-:W3:Y:S01]  /*10e20*/  MUFU.TANH R122, R122 ;  /* 0x0000007a007a7308 */ /* 0x000ee20000002400 */
[----:B------:R-:W5:Y:S01]  /*10e30*/  LDSM.16.M88.4 R4, [R102] ;  /* 0x000000006604783b */ /* 0x000f620000000200 */
[----:B------:R-:W-:Y:S01]  /*10e40*/  FSEL R34, R60, -INF , !P1 ;  /* 0xff8000003c227808 */ /* 0x000fe20004800000 */
[----:B------:R-:W-:Y:S01]  /*10e50*/  FMUL.FTZ R21, R21, UR13 ;  /* 0x0000000d15157c20 */ /* 0x000fe20008410000 */
[----:B------:R-:W-:Y:S01]  /*10e60*/  FSEL R29, R62, -INF , !P0 ;  /* 0xff8000003e1d7808 */ /* 0x000fe20004000000 */
[----:B------:R-:W-:Y:S01]  /*10e70*/  FMUL.FTZ R17, R17, UR13 ;  /* 0x0000000d11117c20 */ /* 0x000fe20008410000 */
[C---:B------:R-:W-:Y:S01]  /*10e80*/  ISETP.GE.AND P1, PT, R10.reuse, R101, PT ;  /* 0x000000650a00720c */ /* 0x040fe20003f26270 */
[----:B------:R-:W-:Y:S01]  /*10e90*/  FMUL.FTZ R23, R23, UR13 ;  /* 0x0000000d17177c20 */ /* 0x000fe20008410000 */
[----:B------:R-:W-:Y:S01]  /*10ea0*/  ISETP.GE.AND P0, PT, R10, R103, PT ;  /* 0x000000670a00720c */ /* 0x000fe20003f06270 */
[----:B------:R-:W-:Y:S01]  /*10eb0*/  FMUL.FTZ R10, R30, UR13 ;  /* 0x0000000d1e0a7c20 */ /* 0x000fe20008410000 */
[----:B--2---:R-:W-:Y:S01]  /*10ec0*/  FSEL R28, R63, -INF , !P1 ;  /* 0xff8000003f1c7808 */ /* 0x004fe20004800000 */
[----:B------:R-:W-:Y:S01]  /*10ed0*/  VIADD R30, R42, 0x29 ;  /* 0x000000292a1e7836 */ /* 0x000fe20000000000 */
[----:B------:R-:W-:Y:S01]  /*10ee0*/  FSEL R33, R58, -INF , !P0 ;  /* 0xff8000003a217808 */ /* 0x000fe20004000000 */
[----:B------:R-:W2:Y:S01]  /*10ef0*/  MUFU.TANH R121, R35 ;  /* 0x0000002300797308 */ /* 0x000ea20000002400 */
[C---:B------:R-:W-:Y:S01]  /*10f00*/  ISETP.GE.AND P1, PT, R32.reuse, R101, PT ;  /* 0x000000652000720c */ /* 0x040fe20003f26270 */
[----:B------:R-:W-:Y:S01]  /*10f10*/  FMUL.FTZ R19, R19, UR13 ;  /* 0x0000000d13137c20 */ /* 0x000fe20008410000 */
[----:B------:R-:W-:Y:S01]  /*10f20*/  ISETP.GE.AND P0, PT, R32, R103, PT ;  /* 0x000000672000720c */ /* 0x000fe20003f06270 */
[----:B------:R-:W-:Y:S01]  /*10f30*/  VIADD R32, R42, 0x49 ;  /* 0x000000492a207836 */ /* 0x000fe20000000000 */
[----:B------:R-:W-:Y:S01]  /*10f40*/  FSEL R136, R136, -INF , !P1 ;  /* 0xff80000088887808 */ /* 0x000fe20004800000 */
[----:B------:R-:W-:Y:S01]  /*10f50*/  FMUL.FTZ R11, R24, UR13 ;  /* 0x0000000d180b7c20 */ /* 0x000fe20008410000 */
[----:B------:R-:W-:Y:S01]  /*10f60*/  FSEL R135, R135, -INF , !P0 ;  /* 0xff80000087877808 */ /* 0x000fe20004000000 */
[----:B------:R-:W2:Y:S01]  /*10f70*/  MUFU.TANH R3, R3 ;  /* 0x0000000300037308 */ /* 0x000ea20000002400 */
[----:B------:R-:W-:Y:S01]  /*10f80*/  ISETP.GE.AND P1, PT, R30, R101, PT ;  /* 0x000000651e00720c */ /* 0x000fe20003f26270 */
        /* <DEDUP_REMOVED lines=11> */
[----:B-1----:R-:W-:-:S02]  /*11040*/  FSEL R128, R128, -INF , !P1 ;  /* 0xff80000080807808 */ /* 0x002fc40004800000 */
[----:B------:R-:W-:Y:S01]  /*11050*/  FSEL R127, R127, -INF , !P0 ;  /* 0xff8000007f7f7808 */ /* 0x000fe20004000000 */
[----:B------:R-:W1:Y:S01]  /*11060*/  MUFU.TANH R106, R25 ;  /* 0x00000019006a7308 */ /* 0x000e620000002400 */
[C---:B------:R-:W-:Y:S02]  /*11070*/  ISETP.GE.AND P1, PT, R30.reuse, R101, PT ;  /* 0x000000651e00720c */ /* 0x040fe40003f26270 */
[----:B------:R-:W-:Y:S01]  /*11080*/  ISETP.GE.AND P0, PT, R30, R103, PT ;  /* 0x000000671e00720c */ /* 0x000fe20003f06270 */
[C---:B-----5:R-:W-:Y:S01]  /*11090*/  HMMA.16816.F32 R116, R108.reuse, R4, R116 ;  /* 0x000000046c74723c */ /* 0x060fe20000001874 */
[----:B------:R-:W-:Y:S01]  /*110a0*/  VIADD R30, R42, 0x41 ;  /* 0x000000412a1e7836 */ /* 0x000fe20000000000 */
[----:B------:R-:W-:Y:S02]  /*110b0*/  FSEL R130, R130, -INF , !P1 ;  /* 0xff80000082827808 */ /* 0x000fe40004800000 */
[----:B----4-:R-:W-:Y:S01]  /*110c0*/  FSEL R125, R125, -INF , !P0 ;  /* 0xff8000007d7d7808 */ /* 0x010fe20004000000 */
[----:B------:R-:W4:Y:S01]  /*110d0*/  MUFU.TANH R105, R27 ;  /* 0x0000001b00697308 */ /* 0x000f220000002400 */
[----:B------:R-:W-:Y:S01]  /*110e0*/  HMMA.16816.F32 R112, R108, R6, R112 ;  /* 0x000000066c70723c */ /* 0x000fe20000001870 */
[----:B------:R-:W5:Y:S01]  /*110f0*/  LDSM.16.M88.4 R4, [R100+0x3800] ;  /* 0x003800006404783b */ /* 0x000f620000000200 */
[----:B------:R-:W-:Y:S01]  /*11100*/  ISETP.GE.AND P1, PT, R30, R101, PT ;  /* 0x000000651e00720c */ /* 0x000fe20003f26270 */
[----:B------:R-:W-:-:S04]  /*11110*/  DEPBAR.LE SB0, 0x0 ;  /* 0x000080000000791a */ /* 0x000fc80000000000 */
[----:B------:R-:W-:Y:S01]  /*11120*/  ISETP.GE.AND P0, PT, R30, R103, PT ;  /* 0x000000671e00720c */ /* 0x000fe20003f06270 */
[----:B------:R-:W-:Y:S01]  /*11130*/  VIADD R30, R42, 0x51 ;  /* 0x000000512a1e7836 */ /* 0x000fe20000000000 */
[----:B---3--:R-:W-:Y:S01]  /*11140*/  FSEL R122, R122, -INF , !P1 ;  /* 0xff8000007a7a7808 */ /* 0x008fe20004800000 */
[----:B------:R-:W3:Y:S01]  /*11150*/  MUFU.TANH R62, R21 ;  /* 0x00000015003e7308 */ /* 0x000ee20000002400 */
[----:B------:R-:W-:Y:S02]  /*11160*/  FSEL R123, R123, -INF , !P0 ;  /* 0xff8000007b7b7808 */ /* 0x000fe40004000000 */
[C---:B------:R-:W-:Y:S02]  /*11170*/  ISETP.GE.AND P1, PT, R32.reuse, R101, PT ;  /* 0x000000652000720c */ /* 0x040fe40003f26270 */
[----:B------:R-:W-:Y:S01]  /*11180*/  ISETP.GE.AND P0, PT, R32, R103, PT ;  /* 0x000000672000720c */ /* 0x000fe20003f06270 */
[----:B------:R-:W-:Y:S01]  /*11190*/  VIADD R32, R42, 0x59 ;  /* 0x000000592a207836 */ /* 0x000fe20000000000 */
[----:B------:R-:W-:Y:S01]  /*111a0*/  FSEL R120, R120, -INF , !P1 ;  /* 0xff80000078787808 */ /* 0x000fe20004800000 */
[----:B------:R-:W3:Y:S01]  /*111b0*/  MUFU.TANH R60, R17 ;  /* 0x00000011003c7308 */ /* 0x000ee20000002400 */
[----:B--2---:R-:W-:-:S02]  /*111c0*/  FSEL R121, R121, -INF , !P0 ;  /* 0xff80000079797808 */ /* 0x004fc40004000000 */
[C---:B------:R-:W-:Y:S02]  /*111d0*/  ISETP.GE.AND P1, PT, R30.reuse, R101, PT ;  /* 0x000000651e00720c */ /* 0x040fe40003f26270 */
[----:B------:R-:W-:Y:S01]  /*111e0*/  ISETP.GE.AND P0, PT, R30, R103, PT ;  /* 0x000000671e00720c */ /* 0x000fe20003f06270 */
[----:B------:R-:W-:Y:S01]  /*111f0*/  VIADD R30, R42, 0x61 ;  /* 0x000000612a1e7836 */ /* 0x000fe20000000000 */
[----:B------:R-:W-:Y:S01]  /*11200*/  FSEL R108, R3, -INF , !P1 ;  /* 0xff800000036c7808 */ /* 0x000fe20004800000 */
[----:B------:R-:W2:Y:S01]  /*11210*/  MUFU.TANH R61, R61 ;  /* 0x0000003d003d7308 */ /* 0x000ea20000002400 */
[----:B------:R-:W-:Y:S02]  /*11220*/  FSEL R107, R107, -INF , !P0 ;  /* 0xff8000006b6b7808 */ /* 0x000fe40004000000 */
[C---:B------:R-:W-:Y:S02]  /*11230*/  ISETP.GE.AND P1, PT, R32.reuse, R101, PT ;  /* 0x000000652000720c */ /* 0x040fe40003f26270 */
[----:B------:R-:W-:-:S02]  /*11240*/  ISETP.GE.AND P0, PT, R32, R103, PT ;  /* 0x000000672000720c */ /* 0x000fc40003f06270 */
[----:B-1----:R-:W-:Y:S01]  /*11250*/  FSEL R106, R106, -INF , !P1 ;  /* 0xff8000006a6a7808 */ /* 0x002fe20004800000 */
[----:B------:R-:W1:Y:S01]  /*11260*/  MUFU.TANH R66, R66 ;  /* 0x0000004200427308 */ /* 0x000e620000002400 */
[----:B----4-:R-:W-:Y:S02]  /*11270*/  FSEL R105, R105, -INF , !P0 ;  /* 0xff80000069697808 */ /* 0x010fe40004000000 */
[C---:B------:R-:W-:Y:S02]  /*11280*/  ISETP.GE.AND P1, PT, R30.reuse, R101, PT ;  /* 0x000000651e00720c */ /* 0x040fe40003f26270 */
[----:B------:R-:W-:Y:S01]  /*11290*/  ISETP.GE.AND P0, PT, R30, R103, PT ;  /* 0x000000671e00720c */ /* 0x000fe20003f06270 */
[----:B------:R-:W-:Y:S01]  /*112a0*/  VIADD R30, R42, 0x69 ;  /* 0x000000692a1e7836 */ /* 0x000fe20000000000 */
[----:B-----5:R-:W-:Y:S01]  /*112b0*/  HMMA.16816.F32 R116, R12, R4, R116 ;  /* 0x000000040c74723c */ /* 0x020fe20000001874 */
[----:B------:R-:W-:Y:S01]  /*112c0*/  MUFU.TANH R126, R36 ;  /* 0x00000024007e7308 */ /* 0x000fe20000002400 */
[----:B---3--:R-:W-:-:S02]  /*112d0*/  FSEL R62, R62, -INF , !P1 ;  /* 0xff8000003e3e7808 */ /* 0x008fc40004800000 */
[-C--:B------:R-:W-:Y:S02]  /*112e0*/  ISETP.GE.AND P1, PT, R30, R101.reuse, PT ;  /* 0x000000651e00720c */ /* 0x080fe40003f26270 */
[C-C-:B------:R-:W-:Y:S01]  /*112f0*/  LOP3.LUT R24, R47.reuse, 0x18, R38.reuse, 0xfe, !PT ;  /* 0x000000182f187812 */ /* 0x140fe200078efe26 */
[----:B------:R-:W-:Y:S01]  /*11300*/  FMUL.FTZ R5, R22, UR13 ;  /* 0x0000000d16057c20 */ /* 0x000fe20008410000 */
[----:B------:R-:W-:Y:S01]  /*11310*/  FSEL R60, R60, -INF , !P1 ;  /* 0xff8000003c3c7808 */ /* 0x000fe20004800000 */
[----:B------:R-:W3:Y:S01]  /*11320*/  MUFU.TANH R56, R56 ;  /* 0x0000003800387308 */ /* 0x000ee20000002400 */
[C---:B------:R-:W-:Y:S01]  /*11330*/  ISETP.GE.AND P3, PT, R24.reuse, R101, PT ;  /* 0x000000651800720c */ /* 0x040fe20003f66270 */
[----:B------:R-:W-:Y:S01]  /*11340*/  HMMA.16816.F32 R112, R12, R6, R112 ;  /* 0x000000060c70723c */ /* 0x000fe20000001870 */
[----:B------:R-:W-:Y:S02]  /*11350*/  ISETP.GE.AND P1, PT, R24, R103, PT ;  /* 0x000000671800720c */ /* 0x000fe40003f26270 */
[----:B------:R-:W-:-:S02]  /*11360*/  LOP3.LUT R24, R47, 0x28, R38, 0xfe, !PT ;  /* 0x000000282f187812 */ /* 0x000fc400078efe26 */
[C-C-:B------:R-:W-:Y:S01]  /*11370*/  LOP3.LUT R4, R47.reuse, 0x20, R38.reuse, 0xfe, !PT ;  /* 0x000000202f047812 */ /* 0x140fe200078efe26 */
[----:B------:R-:W4:Y:S01]  /*11380*/  MUFU.TANH R36, R23 ;  /* 0x0000001700247308 */ /* 0x000f220000002400 */
[--C-:B------:R-:W-:Y:S02]  /*11390*/  LOP3.LUT R22, R47, 0x30, R38.reuse, 0xfe, !PT ;  /* 0x000000302f167812 */ /* 0x100fe400078efe26 */
[----:B--2---:R-:W-:Y:S02]  /*113a0*/  FSEL R31, R61, -INF , !P6 ;  /* 0xff8000003d1f7808 */ /* 0x004fe40007000000 */
[----:B-1----:R-:W-:Y:S02]  /*113b0*/  FSEL R20, R66, -INF , !P5 ;  /* 0xff80000042147808 */ /* 0x002fe40006800000 */
[C---:B------:R-:W-:Y:S01]  /*113c0*/  ISETP.GE.AND P6, PT, R24.reuse, R103, PT ;  /* 0x000000671800720c */ /* 0x040fe20003fc6270 */
[----:B------:R-:W1:Y:S01]  /*113d0*/  MUFU.TANH R57, R57 ;  /* 0x0000003900397308 */ /* 0x000e620000002400 */
[----:B------:R-:W-:Y:S01]  /*113e0*/  ISETP.GE.AND P5, PT, R24, R101, PT ;  /* 0x000000651800720c */ /* 0x000fe20003fa6270 */
[----:B------:R-:W-:Y:S01]  /*113f0*/  FMUL.FTZ R116, R116, UR13 ;  /* 0x0000000d74747c20 */ /* 0x000fe20008410000 */
[--C-:B------:R-:W-:Y:S01]  /*11400*/  LOP3.LUT R14, R47, 0x48, R38.reuse, 0xfe, !PT ;  /* 0x000000482f0e7812 */ /* 0x100fe200078efe26 */
[----:B------:R-:W-:Y:S01]  /*11410*/  FMUL.FTZ R7, R117, UR13 ;  /* 0x0000000d75077c20 */ /* 0x000fe20008410000 */
[----:B------:R-:W-:Y:S01]  /*11420*/  FSEL R64, R64, -INF , !P2 ;  /* 0xff80000040407808 */ /* 0x000fe20005000000 */
[----:B------:R-:W-:Y:S01]  /*11430*/  FMUL.FTZ R43, R119, UR13 ;  /* 0x0000000d772b7c20 */ /* 0x000fe20008410000 */
[----:B---3--:R-:W-:Y:S01]  /*11440*/  FSEL R24, R56, -INF , !P3 ;  /* 0xff80000038187808 */ /* 0x008fe20005800000 */
[----:B------:R-:W2:Y:S01]  /*11450*/  MUFU.TANH R52, R52 ;  /* 0x0000003400347308 */ /* 0x000ea20000002400 */
[----:B----4-:R-:W-:Y:S01]  /*11460*/  FSEL R36, R36, -INF , !P0 ;  /* 0xff80000024247808 */ /* 0x010fe20004000000 */
[----:B------:R-:W-:Y:S01]  /*11470*/  FMUL.FTZ R45, R113, UR13 ;  /* 0x0000000d712d7c20 */ /* 0x000fe20008410000 */
[----:B------:R-:W-:Y:S01]  /*11480*/  ISETP.GE.AND P0, PT, R30, R103, PT ;  /* 0x000000671e00720c */ /* 0x000fe20003f06270 */
[----:B------:R-:W-:Y:S01]  /*11490*/  FMUL.FTZ R41, R115, UR13 ;  /* 0x0000000d73297c20 */ /* 0x000fe20008410000 */
[-C--:B------:R-:W-:Y:S01]  /*114a0*/  ISETP.GE.AND P2, PT, R4, R101.reuse, PT ;  /* 0x000000650400720c */ /* 0x080fe20003f46270 */
[----:B------:R-:W-:Y:S01]  /*114b0*/  FMUL.FTZ R114, R114, UR13 ;  /* 0x0000000d72727c20 */ /* 0x000fe20008410000 */
[----:B------:R-:W-:Y:S01]  /*114c0*/  ISETP.GE.AND P3, PT, R22, R101, PT ;  /* 0x000000651600720c */ /* 0x000fe20003f66270 */
[----:B------:R-:W3:Y:S01]  /*114d0*/  MUFU.TANH R3, R19 ;  /* 0x0000001300037308 */ /* 0x000ee20000002400 */
[----:B------:R-:W-:-:S02]  /*114e0*/  LOP3.LUT R12, R47, 0x38, R38, 0xfe, !PT ;  /* 0x000000382f0c7812 */ /* 0x000fc400078efe26 */
[----:B------:R-:W-:Y:S02]  /*114f0*/  LOP3.LUT R6, R47, 0x40, R38, 0xfe, !PT ;  /* 0x000000402f067812 */ /* 0x000fe400078efe26 */
[----:B------:R-:W-:Y:S02]  /*11500*/  FSEL R137, R137, -INF , !P6 ;  /* 0xff80000089897808 */ /* 0x000fe40007000000 */
[----:B------:R-:W-:Y:S01]  /*11510*/  ISETP.GE.AND P6, PT, R14, R101, PT ;  /* 0x000000650e00720c */ /* 0x000fe20003fc6270 */
[----:B------:R-:W4:Y:S01]  /*11520*/  MUFU.TANH R139, R54 ;  /* 0x00000036008b7308 */ /* 0x000f220000002400 */
[----:B-1----:R-:W-:Y:S02]  /*11530*/  FSEL R35, R57, -INF , !P1 ;  /* 0xff80000039237808 */ /* 0x002fe40004800000 */
[----:B--2---:R-:W-:Y:S02]  /*11540*/  FSEL R32, R52, -INF , !P2 ;  /* 0xff80000034207808 */ /* 0x004fe40005000000 */
[----:B------:R-:W-:-:S02]  /*11550*/  ISETP.GE.AND P1, PT, R12, R103, PT ;  /* 0x000000670c00720c */ /* 0x000fc40003f26270 */
[----:B------:R-:W-:Y:S01]  /*11560*/  ISETP.GE.AND P2, PT, R6, R101, PT ;  /* 0x000000650600720c */ /* 0x000fe20003f46270 */
[----:B------:R-:W-:Y:S01]  /*11570*/  MUFU.TANH R40, R40 ;  /* 0x0000002800287308 */ /* 0x000fe20000002400 */
[----:B---3--:R-:W-:Y:S02]  /*11580*/  FSEL R3, R3, -INF , !P0 ;  /* 0xff80000003037808 */ /* 0x008fe40004000000 */
[----:B------:R-:W-:Y:S02]  /*11590*/  ISETP.GE.AND P0, PT, R4, R103, PT ;  /* 0x000000670400720c */ /* 0x000fe40003f06270 */
[----:B------:R-:W-:Y:S02]  /*115a0*/  P2R R13, PR, RZ, 0x40 ;  /* 0x00000040ff0d7803 */ /* 0x000fe40000000000 */
[----:B------:R-:W-:Y:S01]  /*115b0*/  FSEL R138, R138, -INF , !P5 ;  /* 0xff8000008a8a7808 */ /* 0x000fe20006800000 */
[----:B------:R1:W-:Y:S01]  /*115c0*/  MUFU.TANH R134, R44 ;  /* 0x0000002c00867308 */ /* 0x0003e20000002400 */
[----:B----4-:R-:W-:-:S02]  /*115d0*/  FSEL R139, R139, -INF , !P0 ;  /* 0xff8000008b8b7808 */ /* 0x010fc40004000000 */
[----:B------:R-:W-:Y:S02]  /*115e0*/  FSEL R126, R126, -INF , !P2 ;  /* 0xff8000007e7e7808 */ /* 0x000fe40005000000 */
[----:B------:R-:W-:Y:S02]  /*115f0*/  ISETP.GE.AND P0, PT, R6, R103, PT ;  /* 0x000000670600720c */ /* 0x000fe40003f06270 */
[----:B------:R-:W-:Y:S01]  /*11600*/  ISETP.NE.AND P2, PT, R13, RZ, PT ;  /* 0x000000ff0d00720c */ /* 0x000fe20003f45270 */
[----:B------:R-:W2:Y:S01]  /*11610*/  MUFU.TANH R37, R37 ;  /* 0x0000002500257308 */ /* 0x000ea20000002400 */
[----:B------:R-:W-:Y:S02]  /*11620*/  FSEL R65, R65, -INF , !P4 ;  /* 0xff80000041417808 */ /* 0x000fe40006000000 */
[----:B------:R-:W-:Y:S02]  /*11630*/  FSEL R124, R124, -INF , !P2 ;  /* 0xff8000007c7c7808 */ /* 0x000fe40005000000 */
[----:B------:R-:W-:-:S02]  /*11640*/  FSEL R129, R129, -INF , !P1 ;  /* 0xff80000081817808 */ /* 0x000fc40004800000 */
[----:B------:R-:W-:Y:S01]  /*11650*/  ISETP.GE.AND P4, PT, R22, R103, PT ;  /* 0x000000671600720c */ /* 0x000fe20003f86270 */
[----:B------:R-:W3:Y:S01]  /*11660*/  MUFU.TANH R10, R10 ;  /* 0x0000000a000a7308 */ /* 0x000ee20000002400 */
[----:B-1----:R-:W-:-:S07]  /*11670*/  FMUL.FTZ R44, R118, UR13 ;  /* 0x0000000d762c7c20 */ /* 0x002fce0008410000 */
[----:B------:R1:W-:Y:S01]  /*11680*/  MUFU.TANH R66, R16 ;  /* 0x0000001000427308 */ /* 0x0003e20000002400 */
[----:B--2---:R-:W-:-:S07]  /*11690*/  FSEL R117, R37, -INF , !P0 ;  /* 0xff80000025757808 */ /* 0x004fce0004000000 */
[----:B------:R2:W4:Y:S08]  /*116a0*/  MUFU.TANH R131, R46 ;  /* 0x0000002e00837308 */ /* 0x0005300000002400 */
[----:B------:R-:W5:Y:S01]  /*116b0*/  MUFU.TANH R109, R26 ;  /* 0x0000001a006d7308 */ /* 0x000f620000002400 */
[----:B-1----:R-:W-:Y:S02]  /*116c0*/  P2R R16, PR, RZ, 0x8 ;  /* 0x00000008ff107803 */ /* 0x002fe40000000000 */
[----:B------:R-:W-:-:S02]  /*116d0*/  ISETP.GE.AND P3, PT, R12, R101, PT ;  /* 0x000000650c00720c */ /* 0x000fc40003f66270 */
[C-C-:B------:R-:W-:Y:S02]  /*116e0*/  LOP3.LUT R12, R47.reuse, 0x50, R38.reuse, 0xfe, !PT ;  /* 0x000000502f0c7812 */ /* 0x140fe400078efe26 */
[----:B------:R-:W-:Y:S01]  /*116f0*/  FSEL R110, R40, -INF , !P3 ;  /* 0xff800000286e7808 */ /* 0x000fe20005800000 */
[----:B------:R1:W5:Y:S01]  /*11700*/  MUFU.TANH R4, R5 ;  /* 0x0000000500047308 */ /* 0x0003620000002400 */
[----:B------:R-:W-:Y:S01]  /*11710*/  ISETP.NE.AND P5, PT, R16, RZ, PT ;  /* 0x000000ff1000720c */ /* 0x000fe20003fa5270 */
[----:B--2---:R-:W-:Y:S01]  /*11720*/  FMUL.FTZ R46, R112, UR13 ;  /* 0x0000000d702e7c20 */ /* 0x004fe20008410000 */
[C---:B------:R-:W-:Y:S02]  /*11730*/  ISETP.GE.AND P6, PT, R12.reuse, R101, PT ;  /* 0x000000650c00720c */ /* 0x040fe40003fc6270 */
[----:B------:R-:W-:Y:S02]  /*11740*/  ISETP.GE.AND P3, PT, R12, R103, PT ;  /* 0x000000670c00720c */ /* 0x000fe40003f66270 */
[----:B------:R-:W-:Y:S01]  /*11750*/  LOP3.LUT R12, R47, 0x60, R38, 0xfe, !PT ;  /* 0x000000602f0c7812 */ /* 0x000fe200078efe26 */
[----:B------:R-:W2:Y:S01]  /*11760*/  MUFU.TANH R11, R11 ;  /* 0x0000000b000b7308 */ /* 0x000ea20000002400 */
[----:B------:R-:W-:-:S02]  /*11770*/  FSEL R134, R134, -INF , !P5 ;  /* 0xff80000086867808 */ /* 0x000fc40006800000 */
[----:B------:R-:W-:Y:S02]  /*11780*/  ISETP.GE.AND P5, PT, R14, R103, PT ;  /* 0x000000670e00720c */ /* 0x000fe40003fa6270 */
[C---:B------:R-:W-:Y:S02]  /*11790*/  ISETP.GE.AND P2, PT, R12.reuse, R101, PT ;  /* 0x000000650c00720c */ /* 0x040fe40003f46270 */
[----:B------:R-:W-:Y:S01]  /*117a0*/  ISETP.GE.AND P0, PT, R12, R103, PT ;  /* 0x000000670c00720c */ /* 0x000fe20003f06270 */
[----:B------:R2:W2:Y:S01]  /*117b0*/  MUFU.TANH R6, R116 ;  /* 0x0000007400067308 */ /* 0x0004a20000002400 */
[C-C-:B------:R-:W-:Y:S01]  /*117c0*/  LOP3.LUT R14, R47.reuse, 0x58, R38.reuse, 0xfe, !PT ;  /* 0x000000582f0e7812 */ /* 0x140fe200078efe26 */
[----:B-1----:R-:W-:Y:S01]  /*117d0*/  FMUL.FTZ R5, R18, UR13 ;  /* 0x0000000d12057c20 */ /* 0x002fe20008410000 */
[----:B------:R-:W-:Y:S02]  /*117e0*/  LOP3.LUT R12, R47, 0x68, R38, 0xfe, !PT ;  /* 0x000000682f0c7812 */ /* 0x000fe400078efe26 */
[----:B---3--:R-:W-:-:S02]  /*117f0*/  FSEL R111, R10, -INF , !P3 ;  /* 0xff8000000a6f7808 */ /* 0x008fc40005800000 */
[-C--:B------:R-:W-:Y:S01]  /*11800*/  ISETP.GE.AND P1, PT, R14, R103.reuse, PT ;  /* 0x000000670e00720c */ /* 0x080fe20003f26270 */
[----:B------:R-:W1:Y:S01]  /*11810*/  MUFU.TANH R104, R104 ;  /* 0x0000006800687308 */ /* 0x000e620000002400 */
[----:B------:R-:W-:Y:S02]  /*11820*/  ISETP.GE.AND P3, PT, R12, R103, PT ;  /* 0x000000670c00720c */ /* 0x000fe40003f66270 */
[----:B----4-:R-:W-:Y:S02]  /*11830*/  FSEL R131, R131, -INF , !P4 ;  /* 0xff80000083837808 */ /* 0x010fe40006000000 */
[----:B------:R-:W-:Y:S02]  /*11840*/  FSEL R113, R39, -INF , !P5 ;  /* 0xff80000027717808 */ /* 0x000fe40006800000 */
[----:B-----5:R-:W-:Y:S01]  /*11850*/  FSEL R109, R109, -INF , !P1 ;  /* 0xff8000006d6d7808 */ /* 0x020fe20004800000 */
[----:B------:R-:W3:Y:S01]  /*11860*/  MUFU.TANH R5, R5 ;  /* 0x0000000500057308 */ /* 0x000ee20000002400 */
[----:B--2---:R-:W-:-:S02]  /*11870*/  FSEL R116, R9, -INF , !P6 ;  /* 0xff80000009747808 */ /* 0x004fc40007000000 */
[-C--:B------:R-:W-:Y:S02]  /*11880*/  ISETP.GE.AND P6, PT, R12, R101.reuse, PT ;  /* 0x000000650c00720c */ /* 0x080fe40003fc6270 */
[C-C-:B------:R-:W-:Y:S02]  /*11890*/  LOP3.LUT R12, R47.reuse, 0x70, R38.reuse, 0xfe, !PT ;  /* 0x000000702f0c7812 */ /* 0x140fe400078efe26 */
[-C--:B------:R-:W-:Y:S01]  /*118a0*/  ISETP.GE.AND P4, PT, R14, R101.reuse, PT ;  /* 0x000000650e00720c */ /* 0x080fe20003f86270 */
[----:B------:R-:W2:Y:S01]  /*118b0*/  MUFU.TANH R7, R7 ;  /* 0x0000000700077308 */ /* 0x000ea20000002400 */
[C---:B------:R-:W-:Y:S02]  /*118c0*/  ISETP.GE.AND P5, PT, R12.reuse, R101, PT ;  /* 0x000000650c00720c */ /* 0x040fe40003fa6270 */
[----:B------:R-:W-:Y:S02]  /*118d0*/  ISETP.GE.AND P1, PT, R12, R103, PT ;  /* 0x000000670c00720c */ /* 0x000fe40003f26270 */
[----:B------:R-:W-:-:S02]  /*118e0*/  LOP3.LUT R10, R47, 0x78, R38, 0xfe, !PT ;  /* 0x000000782f0a7812 */ /* 0x000fc400078efe26 */
[----:B------:R-:W-:Y:S01]  /*118f0*/  FSEL R38, R4, -INF , !P0 ;  /* 0xff80000004267808 */ /* 0x000fe20004000000 */
[----:B------:R-:W4:Y:S01]  /*11900*/  MUFU.TANH R46, R46 ;  /* 0x0000002e002e7308 */ /* 0x000f220000002400 */
[----:B------:R-:W-:Y:S02]  /*11910*/  FSEL R112, R11, -INF , !P4 ;  /* 0xff8000000b707808 */ /* 0x000fe40006000000 */
[----:B------:R-:W-:Y:S02]  /*11920*/  P2R R9, PR, RZ, 0x2 ;  /* 0x00000002ff097803 */ /* 0x000fe40000000000 */
[----:B------:R-:W-:Y:S02]  /*11930*/  FSEL R39, R6, -INF , !P5 ;  /* 0xff80000006277808 */ /* 0x000fe40006800000 */
[C---:B------:R-:W-:Y:S01]  /*11940*/  ISETP.GE.AND P4, PT, R10.reuse, R101, PT ;  /* 0x000000650a00720c */ /* 0x040fe20003f86270 */
[----:B------:R-:W5:Y:S01]  /*11950*/  MUFU.TANH R45, R45 ;  /* 0x0000002d002d7308 */ /* 0x000f620000002400 */
[----:B------:R-:W-:Y:S01]  /*11960*/  ISETP.GE.AND P1, PT, R10, R103, PT ;  /* 0x000000670a00720c */ /* 0x000fe20003f26270 */
[----:B------:R-:W-:Y:S01]  /*11970*/  VIADD R10, R42, 0x71 ;  /* 0x000000712a0a7836 */ /* 0x000fe20000000000 */
[----:B------:R-:W-:Y:S01]  /*11980*/  ISETP.GT.AND P5, PT, R184, R173, PT ;  /* 0x000000adb800720c */ /* 0x000fe20003fa4270 */
[----:B------:R-:W-:Y:S01]  /*11990*/  VIADD R42, R42, 0x79 ;  /* 0x000000792a2a7836 */ /* 0x000fe20000000000 */
[----:B-1----:R-:W-:-:S02]  /*119a0*/  FSEL R104, R104, -INF , !P2 ;  /* 0xff80000068687808 */ /* 0x002fc40005000000 */
[----:B------:R-:W-:Y:S01]  /*119b0*/  ISETP.GE.AND P0, PT, R10, R101, PT ;  /* 0x000000650a00720c */ /* 0x000fe20003f06270 */
[----:B------:R-:W1:Y:S01]  /*119c0*/  MUFU.TANH R44, R44 ;  /* 0x0000002c002c7308 */ /* 0x000e620000002400 */
[----:B------:R-:W-:Y:S02]  /*119d0*/  FSEL R66, R66, -INF , !P6 ;  /* 0xff80000042427808 */ /* 0x000fe40007000000 */
[----:B---3--:R-:W-:Y:S02]  /*119e0*/  FSEL R37, R5, -INF , !P3 ;  /* 0xff80000005257808 */ /* 0x008fe40005800000 */
[----:B--2---:R-:W-:Y:S02]  /*119f0*/  FSEL R40, R7, -INF , !P0 ;  /* 0xff80000007287808 */ /* 0x004fe40004000000 */
[----:B------:R-:W-:Y:S01]  /*11a00*/  ISETP.NE.AND P6, PT, R9, RZ, PT ;  /* 0x000000ff0900720c */ /* 0x000fe20003fc5270 */
[----:B------:R-:W2:Y:S01]  /*11a10*/  MUFU.TANH R43, R43 ;  /* 0x0000002b002b7308 */ /* 0x000ea20000002400 */
[----:B------:R-:W-:Y:S01]  /*11a20*/  BAR.SYNC.DEFER_BLOCKING 0x0 ;  /* 0x0000000000007b1d */ /* 0x000fe20000010000 */
[----:B------:R-:W-:-:S02]  /*11a30*/  ISETP.GE.AND P2, PT, R10, R103, PT ;  /* 0x000000670a00720c */ /* 0x000fc40003f46270 */
[C---:B------:R-:W-:Y:S02]  /*11a40*/  ISETP.GE.AND P3, PT, R42.reuse, R101, PT ;  /* 0x000000652a00720c */ /* 0x040fe40003f66270 */
[----:B------:R-:W-:Y:S02]  /*11a50*/  ISETP.GE.AND P0, PT, R42, R103, PT ;  /* 0x000000672a00720c */ /* 0x000fe40003f06270 */
[----:B------:R-:W3:Y:S01]  /*11a60*/  MUFU.TANH R4, R114 ;  /* 0x0000007200047308 */ /* 0x000ee20000002400 */
[----:B----4-:R-:W-:Y:S02]  /*11a70*/  FSEL R46, R46, -INF , !P4 ;  /* 0xff8000002e2e7808 */ /* 0x010fe40006000000 */
[----:B-----5:R-:W-:Y:S02]  /*11a80*/  FSEL R45, R45, -INF , !P3 ;  /* 0xff8000002d2d7808 */ /* 0x020fe40005800000 */
[----:B-1----:R-:W-:-:S03]  /*11a90*/  FSEL R44, R44, -INF , !P6 ;  /* 0xff8000002c2c7808 */ /* 0x002fc60007000000 */
        /* <DEDUP_REMOVED lines=56> */
[----:B------:R-:W-:Y:S02]  /*11e20*/  IMAD R4, R7, UR9, R4 ;  /* 0x0000000907047c24 */ /* 0x000fe4000f8e0204 */
[----:B--2---:R-:W-:Y:S02]  /*11e30*/  IMAD.IADD R6, R5, 0x1, -R10 ;  /* 0x0000000105067824 */ /* 0x004fe400078e0a0a */
[----:B------:R-:W-:-:S03]  /*11e40*/  IMAD.WIDE.U32 R10, R7, UR8, RZ ;  /* 0x00000008070a7c25 */ /* 0x000fc6000f8e00ff */
[----:B------:R-:W-:Y:S02]  /*11e50*/  SHF.R.S32.HI R5, RZ, 0x1f, R6 ;  /* 0x0000001fff057819 */ /* 0x000fe40000011406 */
[----:B------:R-:W-:-:S03]  /*11e60*/  IADD3 R11, R11, R4, RZ ;  /* 0x000000040b0b7210 */ /* 0x000fc60007ffe0ff */
[----:B------:R-:W-:-:S04]  /*11e70*/  IMAD R5, R5, UR4, RZ ;  /* 0x0000000405057c24 */ /* 0x000fc8000f8e02ff */
[C---:B------:R-:W-:Y:S02]  /*11e80*/  IMAD R5, R6.reuse, UR5, R5 ;  /* 0x0000000506057c24 */ /* 0x040fe4000f8e0205 */
[----:B------:R-:W-:-:S04]  /*11e90*/  IMAD.WIDE.U32 R6, R6, UR4, R10 ;  /* 0x0000000406067c25 */ /* 0x000fc8000f8e000a */
[----:B------:R-:W-:Y:S01]  /*11ea0*/  IMAD.IADD R4, R7, 0x1, R5 ;  /* 0x0000000107047824 */ /* 0x000fe200078e0205 */
[----:B------:R-:W-:Y:S06]  /*11eb0*/  BRA `(.L_x_7517) ;  /* 0x0000000000107947 */ /* 0x000fec0003800000 */
.L_x_7516:
[----:B------:R-:W-:Y:S02]  /*11ec0*/  ULDC UR8, c[0x0][0x248] ;  /* 0x0000920000087ab9 */ /* 0x000fe40000000800 */
[----:B------:R-:W-:-:S06]  /*11ed0*/  USHF.L.U32 UR4, UR8, 0x7, URZ ;  /* 0x0000000708047899 */ /* 0x000fcc000800063f */
[----:B------:R-:W-:-:S04]  /*11ee0*/  IADD3 R6, RZ, -UR4, RZ ;  /* 0x80000004ff067c10 */ /* 0x000fc8000fffe0ff */
[----:B------:R-:W-:-:S07]  /*11ef0*/  SHF.R.S32.HI R4, RZ, 0x1f, R6 ;  /* 0x0000001fff047819 */ /* 0x000fce0000011406 */
.L_x_7517:
        /* <DEDUP_REMOVED lines=31> */
.L_x_7515:
        /* <DEDUP_REMOVED lines=85> */
[----:B------:R-:W-:Y:S01]  /*12640*/  FFMA.FTZ R52, R64, UR10, -R55 ;  /* 0x0000000a40347c23 */ /* 0x000fe20008010837 */
[----:B------:R-:W-:Y:S01]  /*12650*/  FMUL.FTZ R58, R8, UR10 ;  /* 0x0000000a083a7c20 */ /* 0x000fe20008410000 */
[----:B------:R-:W-:Y:S01]  /*12660*/  FADD.FTZ R9, R0, -R9 ;  /* 0x8000000900097221 */ /* 0x000fe20000010000 */
[----:B------:R-:W-:Y:S01]  /*12670*/  MUFU.EX2 R54, R54 ;  /* 0x0000003600367308 */ /* 0x000fe20000000800 */
[--C-:B------:R-:W-:Y:S01]  /*12680*/  FFMA.FTZ R49, R49, UR10, -R50.reuse ;  /* 0x0000000a31317c23 */ /* 0x100fe20008010832 */
[--C-:B------:R-:W-:Y:S01]  /*12690*/  FFMA.FTZ R48, R59, UR10, -R50.reuse ;  /* 0x0000000a3b307c23 */ /* 0x100fe20008010832 */
[--C-:B------:R-:W-:Y:S01]  /*126a0*/  FFMA.FTZ R47, R65, UR10, -R50.reuse ;  /* 0x0000000a412f7c23 */ /* 0x100fe20008010832 */
[--C-:B------:R-:W-:Y:S01]  /*126b0*/  FFMA.FTZ R2, R67, UR10, -R50.reuse ;  /* 0x0000000a43027c23 */ /* 0x100fe20008010832 */
[----:B------:R-:W-:Y:S01]  /*126c0*/  FMUL.FTZ R0, R9, UR10 ;  /* 0x0000000a09007c20 */ /* 0x000fe20008410000 */
[--C-:B------:R-:W-:Y:S01]  /*126d0*/  FFMA.FTZ R59, R20, UR10, -R55.reuse ;  /* 0x0000000a143b7c23 */ /* 0x100fe20008010837 */
[----:B------:R-:W-:Y:S01]  /*126e0*/  LDSM.16.MT88.4 R8, [R164+0x6000] ;  /* 0x00600000a408783b */ /* 0x000fe20000004200 */
[----:B------:R-:W2:Y:S01]  /*126f0*/  MUFU.EX2 R53, R53 ;  /* 0x0000003500357308 */ /* 0x000ea20000000800 */
[--C-:B------:R-:W-:Y:S01]  /*12700*/  FFMA.FTZ R61, R24, UR10, -R55.reuse ;  /* 0x0000000a183d7c23 */ /* 0x100fe20008010837 */
        /* <DEDUP_REMOVED lines=44> */
[----:B------:R-:W-:Y:S02]  /*129d0*/  LDSM.16.MT88.4 R36, [R163+0x9000] ;  /* 0x00900000a324783b */ /* 0x000fe40000004200 */
[----:B------:R-:W4:Y:S01]  /*129e0*/  MUFU.EX2 R2, R2 ;  /* 0x0000000200027308 */ /* 0x000f220000000800 */
[----:B--2---:R-:W-:-:S07]  /*129f0*/  F2FP.F16.F32.PACK_AB R13, R48, R49 ;  /* 0x00000031300d723e */ /* 0x004fce00000000ff */
[----:B------:R-:W2:Y:S08]  /*12a00*/  MUFU.EX2 R58, R58 ;  /* 0x0000003a003a7308 */ /* 0x000eb00000000800 */
[----:B------:R-:W5:Y:S01]  /*12a10*/  MUFU.EX2 R0, R0 ;  /* 0x0000000000007308 */ /* 0x000f620000000800 */
[----:B----4-:R-:W-:-:S07]  /*12a20*/  F2FP.F16.F32.PACK_AB R15, R2, R47 ;  /* 0x0000002f020f723e */ /* 0x010fce00000000ff */
[----:B------:R-:W-:Y:S01]  /*12a30*/  MUFU.EX2 R59, R59 ;  /* 0x0000003b003b7308 */ /* 0x000fe20000000800 */
[-C--:B--2---:R-:W-:Y:S01]  /*12a40*/  FMUL.FTZ R16, R96, R58.reuse ;  /* 0x0000003a60107220 */ /* 0x084fe20000410000 */
        /* <DEDUP_REMOVED lines=10> */
[-C--:B------:R-:W-:Y:S01]  /*12af0*/  FMUL.FTZ R95, R95, R0.reuse ;  /* 0x000000005f5f7220 */ /* 0x080fe20000410000 */
        /* <DEDUP_REMOVED lines=16> */
[C---:B---3--:R-:W-:Y:S01]  /*12c00*/  HMMA.16816.F32 R24, R12.reuse, R20, R24 ;  /* 0x000000140c18723c */ /* 0x048fe20000001818 */
[----:B------:R-:W-:Y:S01]  /*12c10*/  FMUL.FTZ R87, R87, R0 ;  /* 0x0000000057577220 */ /* 0x000fe20000410000 */
[--C-:B------:R-:W-:Y:S01]  /*12c20*/  FFMA.FTZ R82, R33, UR10, -R50.reuse ;  /* 0x0000000a21527c23 */ /* 0x100fe20008010832 */
[-C--:B------:R-:W-:Y:S01]  /*12c30*/  FMUL.FTZ R72, R72, R58.reuse ;  /* 0x0000003a48487220 */ /* 0x080fe20000410000 */
[----:B------:R-:W-:Y:S01]  /*12c40*/  FMUL.FTZ R73, R73, R58 ;  /* 0x0000003a49497220 */ /* 0x000fe20000410000 */
[-C--:B------:R-:W-:Y:S01]  /*12c50*/  FMUL.FTZ R74, R74, R0.reuse ;  /* 0x000000004a4a7220 */ /* 0x080fe20000410000 */
[C---:B------:R-:W-:Y:S01]  /*12c60*/  HMMA.16816.F32 R76, R12.reuse, R22, R76 ;  /* 0x000000160c4c723c */ /* 0x040fe2000000184c */
[----:B------:R-:W2:Y:S01]  /*12c70*/  LDSM.16.MT88.4 R20, [R164+0x6800] ;  /* 0x00680000a414783b */ /* 0x000ea20000004200 */
[----:B------:R-:W-:Y:S01]  /*12c80*/  FMUL.FTZ R75, R75, R0 ;  /* 0x000000004b4b7220 */ /* 0x000fe20000410000 */
[-C--:B------:R-:W-:Y:S01]  /*12c90*/  FMUL.FTZ R68, R68, R58.reuse ;  /* 0x0000003a44447220 */ /* 0x080fe20000410000 */
[----:B------:R-:W-:Y:S01]  /*12ca0*/  FMUL.FTZ R69, R69, R58 ;  /* 0x0000003a45457220 */ /* 0x000fe20000410000 */
[-C--:B------:R-:W-:Y:S01]  /*12cb0*/  FMUL.FTZ R70, R70, R0.reuse ;  /* 0x0000000046467220 */ /* 0x080fe20000410000 */
[----:B------:R-:W-:Y:S01]  /*12cc0*/  FMUL.FTZ R71, R71, R0 ;  /* 0x0000000047477220 */ /* 0x000fe20000410000 */
[C---:B------:R-:W-:Y:S01]  /*12cd0*/  HMMA.16816.F32 R88, R12.reuse, R8, R88 ;  /* 0x000000080c58723c */ /* 0x040fe20000001858 */
[----:B------:R-:W3:Y:S01]  /*12ce0*/  MUFU.EX2 R64, R64 ;  /* 0x0000004000407308 */ /* 0x000ee20000000800 */
[--C-:B------:R-:W-:Y:S01]  /*12cf0*/  FFMA.FTZ R81, R32, UR10, -R55.reuse ;  /* 0x0000000a20517c23 */ /* 0x100fe20008010837 */
[--C-:B------:R-:W-:Y:S01]  /*12d00*/  FFMA.FTZ R96, R133, UR10, -R50.reuse ;  /* 0x0000000a85607c23 */ /* 0x100fe20008010832 */
[--C-:B------:R-:W-:Y:S01]  /*12d10*/  FFMA.FTZ R98, R134, UR10, -R55.reuse ;  /* 0x0000000a86627c23 */ /* 0x100fe20008010837 */
[----:B------:R-:W-:Y:S01]  /*12d20*/  FFMA.FTZ R83, R128, UR10, -R55 ;  /* 0x0000000a80537c23 */ /* 0x000fe20008010837 */
[C---:B------:R-:W-:Y:S01]  /*12d30*/  HMMA.16816.F32 R8, R12.reuse, R10, R84 ;  /* 0x0000000a0c08723c */ /* 0x040fe20000001854 */
[----:B------:R-:W-:Y:S01]  /*12d40*/  FFMA.FTZ R97, R131, UR10, -R50 ;  /* 0x0000000a83617c23 */ /* 0x000fe20008010832 */
[----:B------:R-:W-:Y:S01]  /*12d50*/  FFMA.FTZ R54, R189, R58, R54 ;  /* 0x0000003abd367223 */ /* 0x000fe20000010036 */
[----:B------:R-:W-:Y:S01]  /*12d60*/  MUFU.EX2 R61, R61 ;  /* 0x0000003d003d7308 */ /* 0x000fe20000000800 */
[----:B------:R-:W-:Y:S01]  /*12d70*/  FFMA.FTZ R49, R188, R0, R49 ;  /* 0x00000000bc317223 */ /* 0x000fe20000010031 */
[----:B------:R-:W-:Y:S01]  /*12d80*/  FFMA.FTZ R0, R40, UR10, -R55 ;  /* 0x0000000a28007c23 */ /* 0x000fe20008010837 */
[----:B------:R-:W-:Y:S01]  /*12d90*/  FADD.FTZ R53, R53, R54 ;  /* 0x0000003635357221 */ /* 0x000fe20000010000 */
[----:B------:R-:W-:Y:S01]  /*12da0*/  FFMA.FTZ R86, R139, UR10, -R50 ;  /* 0x0000000a8b567c23 */ /* 0x000fe20008010832 */
[----:B------:R-:W-:Y:S01]  /*12db0*/  FADD.FTZ R48, R48, R49 ;  /* 0x0000003130307221 */ /* 0x000fe20000010000 */
[----:B------:R-:W-:Y:S01]  /*12dc0*/  FFMA.FTZ R40, R46, UR10, -R55 ;  /* 0x0000000a2e287c23 */ /* 0x000fe20008010837 */
[----:B------:R-:W-:Y:S01]  /*12dd0*/  FADD.FTZ R52, R52, R53 ;  /* 0x0000003534347221 */ /* 0x000fe20000010000 */
[----:B------:R-:W4:Y:S01]  /*12de0*/  MUFU.EX2 R84, R34 ;  /* 0x0000002200547308 */ /* 0x000f220000000800 */
[C---:B---3--:R-:W-:Y:S01]  /*12df0*/  F2FP.F16.F32.PACK_AB R32, R64.reuse, R59 ;  /* 0x0000003b4020723e */ /* 0x048fe200000000ff */
[----:B------:R-:W-:Y:S01]  /*12e00*/  FADD.FTZ R47, R47, R48 ;  /* 0x000000302f2f7221 */ /* 0x000fe20000010000 */
[----:B------:R-:W-:Y:S01]  /*12e10*/  FADD.FTZ R52, R51, R52 ;  /* 0x0000003433347221 */ /* 0x000fe20000010000 */
[----:B------:R-:W-:Y:S01]  /*12e20*/  FFMA.FTZ R189, R45, UR10, -R55 ;  /* 0x0000000a2dbd7c23 */ /* 0x000fe20008010837 */
[C---:B-1----:R-:W-:Y:S02]  /*12e30*/  HMMA.16816.F32 R72, R12.reuse, R4, R72 ;  /* 0x000000040c48723c */ /* 0x042fe40000001848 */
[----:B------:R-:W-:Y:S01]  /*12e40*/  FADD.FTZ R59, R59, R52 ;  /* 0x000000343b3b7221 */ /* 0x000fe20000010000 */
[----:B------:R-:W-:Y:S03]  /*12e50*/  MUFU.EX2 R63, R63 ;  /* 0x0000003f003f7308 */ /* 0x000fe60000000800 */
[----:B------:R-:W-:Y:S01]  /*12e60*/  HMMA.16816.F32 R4, R12, R6, R68 ;  /* 0x000000060c04723c */ /* 0x000fe20000001844 */
[----:B------:R-:W1:Y:S01]  /*12e70*/  LDSM.16.MT88.4 R12, [R163+0x6800] ;  /* 0x00680000a30c783b */ /* 0x000e620000004200 */
[----:B------:R-:W-:-:S03]  /*12e80*/  FADD.FTZ R64, R64, R59 ;  /* 0x0000003b40407221 */ /* 0x000fc60000010000 */
[----:B------:R-:W3:Y:S01]  /*12e90*/  MUFU.EX2 R80, R80 ;  /* 0x0000005000507308 */ /* 0x000ee20000000800 */
[----:B----4-:R-:W-:Y:S01]  /*12ea0*/  F2FP.F16.F32.PACK_AB R34, R84, R61 ;  /* 0x0000003d5422723e */ /* 0x010fe200000000ff */
[--C-:B------:R-:W-:Y:S01]  /*12eb0*/  FFMA.FTZ R68, R136, UR10, -R55.reuse ;  /* 0x0000000a88447c23 */ /* 0x100fe20008010837 */
[----:B------:R-:W-:Y:S01]  /*12ec0*/  FFMA.FTZ R70, R132, UR10, -R55 ;  /* 0x0000000a84467c23 */ /* 0x000fe20008010837 */
[----:B------:R-:W-:Y:S01]  /*12ed0*/  FFMA.FTZ R71, R135, UR10, -R50 ;  /* 0x0000000a87477c23 */ /* 0x000fe20008010832 */
[----:B------:R-:W-:-:S03]  /*12ee0*/  FADD.FTZ R61, R61, R64 ;  /* 0x000000403d3d7221 */ /* 0x000fc60000010000 */
[----:B------:R-:W-:Y:S01]  /*12ef0*/  MUFU.EX2 R65, R65 ;  /* 0x0000004100417308 */ /* 0x000fe20000000800 */
[----:B------:R-:W-:-:S07]  /*12f00*/  FADD.FTZ R84, R84, R61 ;  /* 0x0000003d54547221 */ /* 0x000fce0000010000 */
[----:B------:R-:W4:Y:S01]  /*12f10*/  MUFU.EX2 R82, R82 ;  /* 0x0000005200527308 */ /* 0x000f220000000800 */
[----:B---3--:R-:W-:-:S07]  /*12f20*/  F2FP.F16.F32.PACK_AB R33, R80, R63 ;  /* 0x0000003f5021723e */ /* 0x008fce00000000ff */
[----:B------:R3:W-:Y:S08]  /*12f30*/  MUFU.EX2 R69, R81 ;  /* 0x0000005100457308 */ /* 0x0007f00000000800 */
[----:B------:R-:W5:Y:S01]  /*12f40*/  MUFU.EX2 R68, R68 ;  /* 0x0000004400447308 */ /* 0x000f620000000800 */
[----:B----4-:R-:W-:-:S07]  /*12f50*/  F2FP.F16.F32.PACK_AB R35, R82, R65 ;  /* 0x000000415223723e */ /* 0x010fce00000000ff */
[C---:B------:R-:W-:Y:S01]  /*12f60*/  HMMA.16816.F32 R16, R32.reuse, R28, R16 ;  /* 0x0000001c2010723c */ /* 0x040fe20000001810 */
[----:B---3--:R-:W-:Y:S01]  /*12f70*/  FFMA.FTZ R81, R137, UR10, -R50 ;  /* 0x0000000a89517c23 */ /* 0x008fe20008010832 */
[----:B------:R-:W-:Y:S04]  /*12f80*/  MUFU.EX2 R67, R67 ;  /* 0x0000004300437308 */ /* 0x000fe80000000800 */
[C---:B------:R-:W-:Y:S01]  /*12f90*/  HMMA.16816.F32 R92, R32.reuse, R30, R92 ;  /* 0x0000001e205c723c */ /* 0x040fe2000000185c */
[----:B------:R-:W3:Y:S03]  /*12fa0*/  LDSM.16.MT88.4 R28, [R162+0x6800] ;  /* 0x00680000a21c783b */ /* 0x000ee60000004200 */
[----:B------:R-:W-:Y:S02]  /*12fb0*/  MUFU.EX2 R70, R70 ;  /* 0x0000004600467308 */ /* 0x000fe40000000800 */
[C---:B--2---:R-:W-:Y:S06]  /*12fc0*/  HMMA.16816.F32 R88, R32.reuse, R20, R88 ;  /* 0x000000142058723c */ /* 0x044fec0000001858 */
[C---:B------:R-:W-:Y:S01]  /*12fd0*/  HMMA.16816.F32 R8, R32.reuse, R22, R8 ;  /* 0x000000162008723c */ /* 0x040fe20000001808 */
[----:B------:R-:W2:Y:S01]  /*12fe0*/  LDSM.16.MT88.4 R20, [R166+0x7000] ;  /* 0x00700000a614783b */ /* 0x000ea20000004200 */
[----:B------:R-:W-:Y:S04]  /*12ff0*/  MUFU.EX2 R86, R86 ;  /* 0x0000005600567308 */ /* 0x000fe80000000800 */
[C---:B-1----:R-:W-:Y:S04]  /*13000*/  HMMA.16816.F32 R24, R32.reuse, R12, R24 ;  /* 0x0000000c2018723c */ /* 0x042fe80000001818 */
[----:B------:R-:W1:Y:S02]  /*13010*/  MUFU.EX2 R71, R71 ;  /* 0x0000004700477308 */ /* 0x000e640000000800 */
[C---:B------:R-:W-:Y:S01]  /*13020*/  HMMA.16816.F32 R76, R32.reuse, R14, R76 ;  /* 0x0000000e204c723c */ /* 0x040fe2000000184c */
[----:B------:R-:W4:Y:S05]  /*13030*/  LDSM.16.MT88.4 R12, [R164+0x7000] ;  /* 0x00700000a40c783b */ /* 0x000f2a0000004200 */
[----:B------:R-:W-:Y:S08]  /*13040*/  MUFU.EX2 R81, R81 ;  /* 0x0000005100517308 */ /* 0x000ff00000000800 */
[----:B------:R-:W2:Y:S01]  /*13050*/  MUFU.EX2 R96, R96 ;  /* 0x0000006000607308 */ /* 0x000ea20000000800 */
[C---:B---3--:R-:W-:Y:S07]  /*13060*/  HMMA.16816.F32 R72, R32.reuse, R28, R72 ;  /* 0x0000001c2048723c */ /* 0x048fee0000001848 */
[----:B------:R-:W-:Y:S01]  /*13070*/  MUFU.EX2 R98, R98 ;  /* 0x0000006200627308 */ /* 0x000fe20000000800 */
[----:B------:R-:W-:Y:S01]  /*13080*/  HMMA.16816.F32 R4, R32, R30, R4 ;  /* 0x0000001e2004723c */ /* 0x000fe20000001804 */
[----:B------:R-:W3:Y:S06]  /*13090*/  LDSM.16.MT88.4 R28, [R163+0x7000] ;  /* 0x00700000a31c783b */ /* 0x000eec0000004200 */
[----:B-----5:R-:W-:Y:S01]  /*130a0*/  F2FP.F16.F32.PACK_AB R32, R68, R69 ;  /* 0x000000454420723e */ /* 0x020fe200000000ff */
[----:B------:R-:W5:Y:S01]  /*130b0*/  MUFU.EX2 R83, R83 ;  /* 0x0000005300537308 */ /* 0x000f620000000800 */
[----:B-1----:R-:W-:Y:S01]  /*130c0*/  F2FP.F16.F32.PACK_AB R33, R71, R86 ;  /* 0x000000564721723e */ /* 0x002fe200000000ff */
[----:B------:R-:W-:Y:S01]  /*130d0*/  FADD.FTZ R69, R69, R84 ;  /* 0x0000005445457221 */ /* 0x000fe20000010000 */
[----:B------:R-:W-:-:S02]  /*130e0*/  F2FP.F16.F32.PACK_AB R34, R70, R67 ;  /* 0x000000434622723e */ /* 0x000fc400000000ff */
[----:B--2---:R-:W-:Y:S01]  /*130f0*/  F2FP.F16.F32.PACK_AB R35, R96, R81 ;  /* 0x000000516023723e */ /* 0x004fe200000000ff */
[----:B------:R-:W-:Y:S02]  /*13100*/  FADD.FTZ R68, R68, R69 ;  /* 0x0000004544447221 */ /* 0x000fe40000010000 */
[----:B------:R-:W-:Y:S04]  /*13110*/  MUFU.EX2 R101, R101 ;  /* 0x0000006500657308 */ /* 0x000fe80000000800 */
[C---:B------:R-:W-:Y:S04]  /*13120*/  HMMA.16816.F32 R16, R32.reuse, R20, R16 ;  /* 0x000000142010723c */ /* 0x040fe80000001810 */
[----:B------:R-:W-:Y:S02]  /*13130*/  MUFU.EX2 R110, R110 ;  /* 0x0000006e006e7308 */ /* 0x000fe40000000800 */
[C---:B------:R-:W-:Y:S01]  /*13140*/  HMMA.16816.F32 R92, R32.reuse, R22, R92 ;  /* 0x00000016205c723c */ /* 0x040fe2000000185c */
[----:B------:R-:W1:Y:S05]  /*13150*/  LDSM.16.MT88.4 R20, [R162+0x7000] ;  /* 0x00700000a214783b */ /* 0x000e6a0000004200 */
        /* <DEDUP_REMOVED lines=8> */
[----:B------:R-:W3:Y:S06]  /*131e0*/  LDSM.16.MT88.4 R28, [R164+0x7800] ;  /* 0x00780000a41c783b */ /* 0x000eec0000004200 */
[----:B------:R-:W4:Y:S08]  /*131f0*/  MUFU.EX2 R118, R118 ;  /* 0x0000007600767308 */ /* 0x000f300000000800 */
[----:B------:R-:W-:Y:S01]  /*13200*/  MUFU.EX2 R115, R115 ;  /* 0x0000007300737308 */ /* 0x000fe20000000800 */
[C---:B-1----:R-:W-:Y:S06]  /*13210*/  HMMA.16816.F32 R72, R32.reuse, R20, R72 ;  /* 0x000000142048723c */ /* 0x042fec0000001848 */
[----:B------:R-:W-:Y:S01]  /*13220*/  HMMA.16816.F32 R4, R32, R22, R4 ;  /* 0x000000162004723c */ /* 0x000fe20000001804 */
[----:B------:R-:W1:Y:S01]  /*13230*/  LDSM.16.MT88.4 R20, [R163+0x7800] ;  /* 0x00780000a314783b */ /* 0x000e620000004200 */
[----:B------:R-:W1:Y:S05]  /*13240*/  MUFU.EX2 R122, R122 ;  /* 0x0000007a007a7308 */ /* 0x000e6a0000000800 */
[----:B-----5:R-:W-:-:S02]  /*13250*/  F2FP.F16.F32.PACK_AB R32, R83, R98 ;  /* 0x000000625320723e */ /* 0x020fc400000000ff */
[----:B----4-:R-:W-:Y:S01]  /*13260*/  F2FP.F16.F32.PACK_AB R33, R114, R97 ;  /* 0x000000617221723e */ /* 0x010fe200000000ff */
[----:B------:R-:W-:Y:S01]  /*13270*/  MUFU.EX2 R119, R119 ;  /* 0x0000007700777308 */ /* 0x000fe20000000800 */
[----:B------:R-:W-:Y:S02]  /*13280*/  F2FP.F16.F32.PACK_AB R34, R110, R101 ;  /* 0x000000656e22723e */ /* 0x000fe400000000ff */
[----:B------:R-:W-:-:S05]  /*13290*/  F2FP.F16.F32.PACK_AB R35, R118, R103 ;  /* 0x000000677623723e */ /* 0x000fca00000000ff */
[----:B------:R-:W-:Y:S02]  /*132a0*/  MUFU.EX2 R120, R120 ;  /* 0x0000007800787308 */ /* 0x000fe40000000800 */
        /* <DEDUP_REMOVED lines=65> */
[----:B------:R-:W2:Y:S01]  /*136c0*/  MUFU.EX2 R189, R189 ;  /* 0x000000bd00bd7308 */ /* 0x000ea20000000800 */
[----:B------:R-:W-:Y:S01]  /*136d0*/  HMMA.16816.F32 R4, R32, R22, R4 ;  /* 0x000000162004723c */ /* 0x000fe20000001804 */
[----:B------:R-:W2:Y:S01]  /*136e0*/  LDSM.16.MT88.4 R32, [R162+0x9000] ;  /* 0x00900000a220783b */ /* 0x000ea20000004200 */
[----:B------:R-:W-:-:S02]  /*136f0*/  F2FP.F16.F32.PACK_AB R20, R105, R104 ;  /* 0x000000686914723e */ /* 0x000fc400000000ff */
[----:B-1----:R-:W-:-:S03]  /*13700*/  F2FP.F16.F32.PACK_AB R21, R125, R60 ;  /* 0x0000003c7d15723e */ /* 0x002fc600000000ff */
[----:B------:R-:W-:Y:S02]  /*13710*/  F2FP.F16.F32.PACK_AB R22, R109, R62 ;  /* 0x0000003e6d16723e */ /* 0x000fe400000000ff */
[----:B----4-:R-:W-:-:S07]  /*13720*/  F2FP.F16.F32.PACK_AB R23, R3, R66 ;  /* 0x000000420317723e */ /* 0x010fce00000000ff */
[C---:B-----5:R-:W-:Y:S06]  /*13730*/  HMMA.16816.F32 R16, R20.reuse, R12, R16 ;  /* 0x0000000c1410723c */ /* 0x060fec0000001810 */
[C---:B------:R-:W-:Y:S01]  /*13740*/  HMMA.16816.F32 R92, R20.reuse, R14, R92 ;  /* 0x0000000e145c723c */ /* 0x040fe2000000185c */
[----:B------:R-:W-:Y:S02]  /*13750*/  FADD.FTZ R12, R2, R47 ;  /* 0x0000002f020c7221 */ /* 0x000fe40000010000 */
[----:B------:R-:W-:Y:S02]  /*13760*/  MUFU.EX2 R2, R44 ;  /* 0x0000002c00027308 */ /* 0x000fe40000000800 */
[----:B------:R-:W-:Y:S01]  /*13770*/  FADD.FTZ R63, R63, R12 ;  /* 0x0000000c3f3f7221 */ /* 0x000fe20000010000 */
[----:B---3--:R-:W-:Y:S01]  /*13780*/  HMMA.16816.F32 R8, R20, R30, R8 ;  /* 0x0000001e1408723c */ /* 0x008fe20000001808 */
[----:B------:R-:W1:Y:S02]  /*13790*/  LDSM.16.MT88.4 R12, [R166+0x9800] ;  /* 0x00980000a60c783b */ /* 0x000e640000004200 */
[----:B------:R-:W-:-:S03]  /*137a0*/  FADD.FTZ R80, R80, R63 ;  /* 0x0000003f50507221 */ /* 0x000fc60000010000 */
[----:B------:R-:W-:Y:S01]  /*137b0*/  HMMA.16816.F32 R88, R20, R28, R88 ;  /* 0x0000001c1458723c */ /* 0x000fe20000001858 */
[----:B------:R-:W-:Y:S01]  /*137c0*/  FADD.FTZ R65, R65, R80 ;  /* 0x0000005041417221 */ /* 0x000fe20000010000 */
[----:B------:R-:W-:-:S03]  /*137d0*/  FFMA.FTZ R31, R41, UR10, -R50 ;  /* 0x0000000a291f7c23 */ /* 0x000fc60008010832 */
[----:B------:R-:W-:Y:S01]  /*137e0*/  FADD.FTZ R65, R82, R65 ;  /* 0x0000004152417221 */ /* 0x000fe20000010000 */
[C---:B------:R-:W-:Y:S01]  /*137f0*/  HMMA.16816.F32 R24, R20.reuse, R36, R24 ;  /* 0x000000241418723c */ /* 0x040fe20000001818 */
[--C-:B------:R-:W-:Y:S01]  /*13800*/  FFMA.FTZ R29, R43, UR10, -R50.reuse ;  /* 0x0000000a2b1d7c23 */ /* 0x100fe20008010832 */
[----:B------:R-:W-:Y:S01]  /*13810*/  FFMA.FTZ R28, R42, UR10, -R50 ;  /* 0x0000000a2a1c7c23 */ /* 0x000fe20008010832 */
[----:B------:R-:W-:Y:S01]  /*13820*/  FADD.FTZ R30, R86, R65 ;  /* 0x00000041561e7221 */ /* 0x000fe20000010000 */
[----:B------:R-:W-:Y:S01]  /*13830*/  MUFU.EX2 R31, R31 ;  /* 0x0000001f001f7308 */ /* 0x000fe20000000800 */
[----:B------:R-:W3:Y:S01]  /*13840*/  LDSM.16.MT88.4 R84, [R164+0x9800] ;  /* 0x00980000a454783b */ /* 0x000ee20000004200 */
[----:B--2---:R-:W-:Y:S01]  /*13850*/  HMMA.16816.F32 R72, R20, R32, R72 ;  /* 0x000000201448723c */ /* 0x004fe20000001848 */
[----:B------:R-:W-:-:S04]  /*13860*/  FADD.FTZ R30, R71, R30 ;  /* 0x0000001e471e7221 */ /* 0x000fc80000010000 */
[----:B------:R-:W-:Y:S01]  /*13870*/  FADD.FTZ R81, R81, R30 ;  /* 0x0000001e51517221 */ /* 0x000fe20000010000 */
[----:B------:R-:W2:Y:S01]  /*13880*/  MUFU.EX2 R29, R29 ;  /* 0x0000001d001d7308 */ /* 0x000ea20000000800 */
[----:B------:R-:W-:Y:S01]  /*13890*/  FADD.FTZ R33, R67, R68 ;  /* 0x0000004443217221 */ /* 0x000fe20000010000 */
[----:B------:R-:W-:Y:S01]  /*138a0*/  F2FP.F16.F32.PACK_AB R68, R0, R127 ;  /* 0x0000007f0044723e */ /* 0x000fe200000000ff */
[----:B------:R-:W-:Y:S01]  /*138b0*/  FADD.FTZ R96, R96, R81 ;  /* 0x0000005160607221 */ /* 0x000fe20000010000 */
[C---:B------:R-:W-:Y:S01]  /*138c0*/  HMMA.16816.F32 R76, R20.reuse, R38, R76 ;  /* 0x00000026144c723c */ /* 0x040fe2000000184c */
[----:B------:R-:W-:Y:S01]  /*138d0*/  FADD.FTZ R33, R70, R33 ;  /* 0x0000002146217221 */ /* 0x000fe20000010000 */
[----:B------:R-:W-:Y:S01]  /*138e0*/  F2FP.F16.F32.PACK_AB R70, R189, R40 ;  /* 0x00000028bd46723e */ /* 0x000fe200000000ff */
[----:B------:R-:W-:Y:S01]  /*138f0*/  FADD.FTZ R97, R97, R96 ;  /* 0x0000006061617221 */ /* 0x000fe20000010000 */
[----:B------:R-:W4:Y:S01]  /*13900*/  MUFU.EX2 R28, R28 ;  /* 0x0000001c001c7308 */ /* 0x000f220000000800 */
[----:B------:R-:W-:Y:S01]  /*13910*/  FADD.FTZ R30, R98, R33 ;  /* 0x00000021621e7221 */ /* 0x000fe20000010000 */
[----:B------:R-:W-:Y:S01]  /*13920*/  HMMA.16816.F32 R4, R20, R34, R4 ;  /* 0x000000221404723c */ /* 0x000fe20000001804 */
[----:B------:R-:W-:Y:S01]  /*13930*/  FADD.FTZ R114, R114, R97 ;  /* 0x0000006172727221 */ /* 0x000fe20000010000 */
[----:B------:R-:W5:Y:S01]  /*13940*/  LDSM.16.MT88.4 R20, [R163+0x9800] ;  /* 0x00980000a314783b */ /* 0x000f620000004200 */
[----:B------:R-:W-:-:S02]  /*13950*/  FADD.FTZ R30, R83, R30 ;  /* 0x0000001e531e7221 */ /* 0x000fc40000010000 */
[----:B------:R-:W-:Y:S02]  /*13960*/  FADD.FTZ R103, R103, R114 ;  /* 0x0000007267677221 */ /* 0x000fe40000010000 */
[----:B------:R-:W-:Y:S01]  /*13970*/  FADD.FTZ R101, R101, R30 ;  /* 0x0000001e65657221 */ /* 0x000fe20000010000 */
[----:B--2---:R-:W-:Y:S01]  /*13980*/  F2FP.F16.F32.PACK_AB R69, R29, R2 ;  /* 0x000000021d45723e */ /* 0x004fe200000000ff */
[----:B------:R-:W-:Y:S02]  /*13990*/  FADD.FTZ R118, R118, R103 ;  /* 0x0000006776767221 */ /* 0x000fe40000010000 */
[----:B------:R-:W-:Y:S02]  /*139a0*/  FADD.FTZ R110, R110, R101 ;  /* 0x000000656e6e7221 */ /* 0x000fe40000010000 */
[----:B------:R-:W-:Y:S01]  /*139b0*/  FADD.FTZ R117, R117, R118 ;  /* 0x0000007675757221 */ /* 0x000fe20000010000 */
[----:B----4-:R-:W-:Y:S01]  /*139c0*/  F2FP.F16.F32.PACK_AB R71, R31, R28 ;  /* 0x0000001c1f47723e */ /* 0x010fe200000000ff */
[----:B------:R-:W-:-:S02]  /*139d0*/  FADD.FTZ R115, R115, R110 ;  /* 0x0000006e73737221 */ /* 0x000fc40000010000 */
[----:B------:R-:W-:Y:S02]  /*139e0*/  FADD.FTZ R124, R124, R117 ;  /* 0x000000757c7c7221 */ /* 0x000fe40000010000 */
[----:B------:R-:W-:Y:S02]  /*139f0*/  FADD.FTZ R122, R122, R115 ;  /* 0x000000737a7a7221 */ /* 0x000fe40000010000 */
[C---:B-1----:R-:W-:Y:S06]  /*13a00*/  HMMA.16816.F32 R96, R68.reuse, R12, R16 ;  /* 0x0000000c4460723c */ /* 0x042fec0000001810 */
[----:B------:R-:W-:Y:S01]  /*13a10*/  HMMA.16816.F32 R92, R68, R14, R92 ;  /* 0x0000000e445c723c */ /* 0x000fe2000000185c */
[----:B------:R-:W1:Y:S01]  /*13a20*/  LDSM.16.MT88.4 R12, [R162+0x9800] ;  /* 0x00980000a20c783b */ /* 0x000e620000004200 */
[----:B------:R-:W-:Y:S01]  /*13a30*/  FADD.FTZ R17, R119, R122 ;  /* 0x0000007a77117221 */ /* 0x000fe20000010000 */
[----:B------:R-:W-:-:S03]  /*13a40*/  FADD.FTZ R19, R113, R124 ;  /* 0x0000007c71137221 */ /* 0x000fc60000010000 */
[----:B------:R-:W-:Y:S01]  /*13a50*/  FADD.FTZ R17, R120, R17 ;  /* 0x0000001178117221 */ /* 0x000fe20000010000 */
[----:B------:R-:W-:Y:S01]  /*13a60*/  FADD.FTZ R19, R126, R19 ;  /* 0x000000137e137221 */ /* 0x000fe20000010000 */
[----:B---3--:R-:W-:Y:S02]  /*13a70*/  HMMA.16816.F32 R88, R68, R84, R88 ;  /* 0x000000544458723c */ /* 0x008fe40000001858 */
[----:B------:R-:W-:-:S04]  /*13a80*/  FADD.FTZ R116, R116, R17 ;  /* 0x0000001174747221 */ /* 0x000fc80000010000 */
[----:B------:R-:W-:Y:S01]  /*13a90*/  HMMA.16816.F32 R84, R68, R86, R8 ;  /* 0x000000564454723c */ /* 0x000fe20000001808 */
[----:B------:R-:W-:-:S04]  /*13aa0*/  FADD.FTZ R121, R121, R116 ;  /* 0x0000007479797221 */ /* 0x000fc80000010000 */
[----:B------:R-:W-:Y:S01]  /*13ab0*/  FADD.FTZ R108, R108, R121 ;  /* 0x000000796c6c7221 */ /* 0x000fe20000010000 */
[C---:B-----5:R-:W-:Y:S01]  /*13ac0*/  HMMA.16816.F32 R80, R68.reuse, R20, R24 ;  /* 0x000000144450723c */ /* 0x060fe20000001818 */
        /* <DEDUP_REMOVED lines=23> */
[----:B------:R-:W-:-:S03]  /*13c40*/  MOV R2, R57 ;  /* 0x0000003900027202 */ /* 0x000fc60000000f00 */
[----:B------:R-:W-:-:S04]  /*13c50*/  FADD.FTZ R28, R28, R29 ;  /* 0x0000001d1c1c7221 */ /* 0x000fc80000010000 */
[----:B------:R-:W-:-:S07]  /*13c60*/  FADD.FTZ R188, R31, R28 ;  /* 0x0000001c1fbc7221 */ /* 0x000fce0000010000 */
.L_x_7512:
        /* <DEDUP_REMOVED lines=17> */
.L_x_7522:
[----:B------:R-:W-:Y:S04]  /*13d80*/  DEPBAR.LE SB0, 0x0 ;  /* 0x000080000000791a */ /* 0x000fe80000000000 */
[----:B------:R-:W-:Y:S01]  /*13d90*/  BAR.SYNC.DEFER_BLOCKING 0x0 ;  /* 0x0000000000007b1d */ /* 0x000fe20000010000 */
[----:B------:R-:W-:Y:S01]  /*13da0*/  ISETP.NE.AND P6, PT, R180, RZ, PT ;  /* 0x000000ffb400720c */ /* 0x000fe20003fc5270 */
[----:B------:R-:W-:Y:S01]  /*13db0*/  VIADD R184, R184, 0xffffffff ;  /* 0xffffffffb8b87836 */ /* 0x000fe20000000000 */
[----:B------:R-:W-:Y:S01]  /*13dc0*/  MOV R10, R187 ;  /* 0x000000bb000a7202 */ /* 0x000fe20000000f00 */
[----:B------:R-:W-:Y:S10]  /*13dd0*/  IMAD.MOV.U32 R5, RZ, RZ, R186 ;  /* 0x000000ffff057224 */ /* 0x000ff400078e00ba */
[----:B------:R-:W-:Y:S05]  /*13de0*/  @!P6 BRA `(.L_x_7519) ;  /* 0x0000000000f4e947 */ /* 0x000fea0003800000 */
        /* <DEDUP_REMOVED lines=61> */
.L_x_7519:
        /* <DEDUP_REMOVED lines=24> */
[----:B------:R-:W-:Y:S01]  /*14340*/  ISETP.GT.AND P0, PT, R184, R173, PT ;  /* 0x000000adb800720c */ /* 0x000fe20003f04270 */
        /* <DEDUP_REMOVED lines=10> */
[----:B------:R-:W0:Y:S08]  /*143f0*/  LDGDEPBAR ;  /* 0x00000000000079af */ /* 0x000e300000000000 */
[----:B------:R-:W5:Y:S08]  /*14400*/  LDSM.16.M88.4 R132, [R171+0x5000] ;  /* 0x00500000ab84783b */ /* 0x000f700000000200 */
[----:B------:R-:W5:Y:S08]  /*14410*/  LDSM.16.M88.4 R136, [R171+0x5800] ;  /* 0x00580000ab88783b */ /* 0x000f700000000200 */
[----:B------:R-:W-:Y:S08]  /*14420*/  LDSM.16.M88.4 R140, [R170] ;  /* 0x00000000aa8c783b */ /* 0x000ff00000000200 */
[----:B------:R-:W5:Y:S08]  /*14430*/  LDSM.16.M88.4 R144, [R165+0x2000] ;  /* 0x00200000a590783b */ /* 0x000f700000000200 */
[----:B------:R-:W5:Y:S08]  /*14440*/  LDSM.16.M88.4 R148, [R165+0x2800] ;  /* 0x00280000a594783b */ /* 0x000f700000000200 */
        /* <DEDUP_REMOVED lines=60> */
[C---:B------:R-:W-:Y:S06]  /*14810*/  HMMA.16816.F32 R48, R104.reuse, R110, R48 ;  /* 0x0000006e6830723c */ /* 0x040fec0000001830 */
        /* <DEDUP_REMOVED lines=11> */
[----:B------:R-:W-:Y:S01]  /*148d0*/  FMUL.FTZ R0, R7, UR12 ;  /* 0x0000000c07007c20 */ /* 0x000fe20008410000 */
[----:B------:R-:W2:Y:S01]  /*148e0*/  MUFU.TANH R118, R140 ;  /* 0x0000008c00767308 */ /* 0x000ea20000002400 */
[----:B------:R-:W3:Y:S01]  /*148f0*/  LDSM.16.M88.4 R4, [R100+0x1000] ;  /* 0x001000006404783b */ /* 0x000ee20000000200 */
[----:B------:R-:W-:Y:S01]  /*14900*/  FMUL.FTZ R8, R8, UR12 ;  /* 0x0000000c08087c20 */ /* 0x000fe20008410000 */
[----:B------:R-:W-:Y:S01]  /*14910*/  FMUL.FTZ R9, R9, UR12 ;  /* 0x0000000c09097c20 */ /* 0x000fe20008410000 */
[----:B------:R-:W-:Y:S01]  /*14920*/  FMUL.FTZ R10, R10, UR12 ;  /* 0x0000000c0a0a7c20 */ /* 0x000fe20008410000 */
[----:B------:R-:W-:Y:S01]  /*14930*/  FMUL.FTZ R11, R11, UR12 ;  /* 0x0000000c0b0b7c20 */ /* 0x000fe20008410000 */
[C---:B-1----:R-:W-:Y:S04]  /*14940*/  HMMA.16816.F32 R12, R124.reuse, R104, R12 ;  /* 0x000000687c0c723c */ /* 0x042fe8000000180c */
[----:B------:R-:W1:Y:S02]  /*14950*/  MUFU.TANH R134, R8 ;  /* 0x0000000800867308 */ /* 0x000e640000002400 */
[C---:B------:R-:W-:Y:S08]  /*14960*/  HMMA.16816.F32 R16, R124.reuse, R106, R16 ;  /* 0x0000006a7c10723c */ /* 0x040ff00000001810 */
[----:B------:R-:W4:Y:S10]  /*14970*/  MUFU.TANH R130, R9 ;  /* 0x0000000900827308 */ /* 0x000f340000002400 */
[----:B------:R-:W1:Y:S01]  /*14980*/  MUFU.TANH R122, R10 ;  /* 0x0000000a007a7308 */ /* 0x000e620000002400 */
[----:B------:R-:W-:Y:S09]  /*14990*/  FMUL.FTZ R14, R14, UR12 ;  /* 0x0000000c0e0e7c20 */ /* 0x000ff20008410000 */
[----:B------:R5:W1:Y:S01]  /*149a0*/  MUFU.TANH R147, R11 ;  /* 0x0000000b00937308 */ /* 0x000a620000002400 */
[----:B------:R-:W-:Y:S01]  /*149b0*/  FMUL.FTZ R12, R12, UR12 ;  /* 0x0000000c0c0c7c20 */ /* 0x000fe20008410000 */
[----:B------:R-:W-:Y:S01]  /*149c0*/  FMUL.FTZ R13, R13, UR12 ;  /* 0x0000000c0d0d7c20 */ /* 0x000fe20008410000 */
[----:B------:R-:W-:Y:S01]  /*149d0*/  FMUL.FTZ R16, R16, UR12 ;  /* 0x0000000c10107c20 */ /* 0x000fe20008410000 */
[----:B------:R-:W-:Y:S06]  /*149e0*/  FMUL.FTZ R17, R17, UR12 ;  /* 0x0000000c11117c20 */ /* 0x000fec0008410000 */
[----:B------:R2:W1:Y:S01]  /*149f0*/  MUFU.TANH R138, R0 ;  /* 0x00000000008a7308 */ /* 0x0004620000002400 */
[C---:B---3--:R-:W-:Y:S06]  /*14a00*/  HMMA.16816.F32 R20, R124.reuse, R4, R20 ;  /* 0x000000047c14723c */ /* 0x048fec0000001814 */
[C---:B------:R-:W-:Y:S03]  /*14a10*/  HMMA.16816.F32 R24, R124.reuse, R6, R24 ;  /* 0x000000067c18723c */ /* 0x040fe60000001818 */
[----:B------:R3:W1:Y:S01]  /*14a20*/  MUFU.TANH R141, R14 ;  /* 0x0000000e008d7308 */ /* 0x0006620000002400 */
[----:B-----5:R-:W5:Y:S09]  /*14a30*/  LDSM.16.M88.4 R8, [R100+0x1800] ;  /* 0x001800006408783b */ /* 0x020f720000000200 */
[----:B------:R-:W1:Y:S01]  /*14a40*/  MUFU.TANH R114, R3 ;  /* 0x0000000300727308 */ /* 0x000e620000002400 */
[----:B------:R-:W4:Y:S01]  /*14a50*/  LDSM.16.M88.4 R4, [R100+0x2000] ;  /* 0x002000006404783b */ /* 0x000f220000000200 */
[----:B--2---:R-:W-:Y:S01]  /*14a60*/  FMUL.FTZ R0, R15, UR12 ;  /* 0x0000000c0f007c20 */ /* 0x004fe20008410000 */
[----:B------:R-:W-:Y:S07]  /*14a70*/  FMUL.FTZ R15, R18, UR12 ;  /* 0x0000000c120f7c20 */ /* 0x000fee0008410000 */
[----:B------:R2:W1:Y:S01]  /*14a80*/  MUFU.TANH R145, R12 ;  /* 0x0000000c00917308 */ /* 0x0004620000002400 */
[----:B------:R-:W-:Y:S01]  /*14a90*/  FMUL.FTZ R20, R20, UR12 ;  /* 0x0000000c14147c20 */ /* 0x000fe20008410000 */
[----:B---3--:R-:W-:Y:S01]  /*14aa0*/  FMUL.FTZ R14, R22, UR12 ;  /* 0x0000000c160e7c20 */ /* 0x008fe20008410000 */
[----:B------:R-:W-:Y:S01]  /*14ab0*/  FMUL.FTZ R23, R23, UR12 ;  /* 0x0000000c17177c20 */ /* 0x000fe20008410000 */
[----:B------:R-:W-:Y:S06]  /*14ac0*/  FMUL.FTZ R22, R24, UR12 ;  /* 0x0000000c18167c20 */ /* 0x000fec0008410000 */
[----:B------:R3:W1:Y:S01]  /*14ad0*/  MUFU.TANH R143, R13 ;  /* 0x0000000d008f7308 */ /* 0x0006620000002400 */
[----:B------:R-:W-:Y:S01]  /*14ae0*/  FMUL.FTZ R26, R26, UR12 ;  /* 0x0000000c1a1a7c20 */ /* 0x000fe20008410000 */
[----:B------:R-:W-:Y:S08]  /*14af0*/  FMUL.FTZ R27, R27, UR12 ;  /* 0x0000000c1b1b7c20 */ /* 0x000ff00008410000 */
[----:B------:R1:W1:Y:S01]  /*14b00*/  MUFU.TANH R153, R20 ;  /* 0x0000001400997308 */ /* 0x0002620000002400 */
[----:B--2---:R-:W-:Y:S09]  /*14b10*/  FMUL.FTZ R12, R21, UR12 ;  /* 0x0000000c150c7c20 */ /* 0x004ff20008410000 */
[----:B------:R-:W2:Y:S01]  /*14b20*/  MUFU.TANH R110, R2 ;  /* 0x00000002006e7308 */ /* 0x000ea20000002400 */
[C---:B-----5:R-:W-:Y:S03]  /*14b30*/  HMMA.16816.F32 R28, R124.reuse, R8, R28 ;  /* 0x000000087c1c723c */ /* 0x060fe6000000181c */
[----:B---3--:R-:W-:Y:S03]  /*14b40*/  FMUL.FTZ R13, R19, UR12 ;  /* 0x0000000c130d7c20 */ /* 0x008fe60008410000 */
[C---:B------:R-:W-:Y:S03]  /*14b50*/  HMMA.16816.F32 R32, R124.reuse, R10, R32 ;  /* 0x0000000a7c20723c */ /* 0x040fe60000001820 */
[----:B------:R-:W3:Y:S01]  /*14b60*/  MUFU.TANH R106, R0 ;  /* 0x00000000006a7308 */ /* 0x000ee20000002400 */
[----:B------:R-:W5:Y:S01]  /*14b70*/  LDSM.16.M88.4 R8, [R100+0x2800] ;  /* 0x002800006408783b */ /* 0x000f620000000200 */
[----:B-1----:R-:W-:Y:S01]  /*14b80*/  FMUL.FTZ R20, R25, UR12 ;  /* 0x0000000c19147c20 */ /* 0x002fe20008410000 */
[C---:B----4-:R-:W-:Y:S07]  /*14b90*/  HMMA.16816.F32 R36, R124.reuse, R4, R36 ;  /* 0x000000047c24723c */ /* 0x050fee0000001824 */
        /* <DEDUP_REMOVED lines=108> */
[----:B------:R-:W2:Y:S01]  /*15260*/  LDC R0, c[0x0][0x380] ;  /* 0x0000e000ff007b82 */ /* 0x000ea20000000800 */
[----:B------:R-:W-:Y:S04]  /*15270*/  SHF.L.U32 R5, R184, 0x7, RZ ;  /* 0x00000007b8057819 */ /* 0x000fe800000006ff */
[----:B------:R-:W-:Y:S01]  /*15280*/  IABS R6, R5 ;  /* 0x0000000500067213 */ /* 0x000fe20000000000 */
[C---:B------:R-:W-:Y:S01]  /*15290*/  VIADD R11, R5.reuse, 0xffffff80 ;  /* 0xffffff80050b7836 */ /* 0x040fe20000000000 */
[-C--:B--2---:R-:W-:Y:S02]  /*152a0*/  IABS R2, R0.reuse ;  /* 0x0000000000027213 */ /* 0x084fe40000000000 */
[-C--:B------:R-:W-:Y:S02]  /*152b0*/  LOP3.LUT R5, R5, R0.reuse, RZ, 0x3c, !PT ;  /* 0x0000000005057212 */ /* 0x080fe400078e3cff */
[----:B------:R-:W2:Y:S02]  /*152c0*/  I2F.RP R10, R2 ;  /* 0x00000002000a7306 */ /* 0x000ea40000209400 */
[----:B------:R-:W-:Y:S08]  /*152d0*/  ISETP.GE.AND P5, PT, R5, RZ, PT ;  /* 0x000000ff0500720c */ /* 0x000ff00003fa6270 */
[----:B--2---:R-:W2:Y:S02]  /*152e0*/  MUFU.RCP R4, R10 ;  /* 0x0000000a00047308 */ /* 0x004ea40000001000 */
[----:B--2---:R-:W-:Y:S01]  /*152f0*/  VIADD R8, R4, 0xffffffe ;  /* 0x0ffffffe04087836 */ /* 0x004fe20000000000 */
[----:B------:R-:W-:Y:S02]  /*15300*/  IABS R4, R11 ;  /* 0x0000000b00047213 */ /* 0x000fe40000000000 */
[----:B------:R-:W-:Y:S05]  /*15310*/  LOP3.LUT R11, R11, R0, RZ, 0x3c, !PT ;  /* 0x000000000b0b7212 */ /* 0x000fea00078e3cff */
[----:B------:R-:W2:Y:S01]  /*15320*/  F2I.FTZ.U32.TRUNC.NTZ R9, R8 ;  /* 0x0000000800097305 */ /* 0x000ea2000021f000 */
        /* <DEDUP_REMOVED lines=21> */
[----:B------:R-:W2:Y:S08]  /*15480*/  LDC R2, c[0x0][0x24c] ;  /* 0x00009300ff027b82 */ /* 0x000eb00000000800 */
        /* <DEDUP_REMOVED lines=15> */
[C---:B------:R-:W-:Y:S01]  /*15580*/  IMAD.WIDE.U32 R10, R0.reuse, UR11, RZ ;  /* 0x0000000b000a7c25 */ /* 0x040fe2000f8e00ff */
[----:B------:R-:W-:Y:S05]  /*15590*/  SHF.R.S32.HI R9, RZ, 0x1f, R0 ;  /* 0x0000001fff097819 */ /* 0x000fea0000011400 */
[----:B------:R-:W-:Y:S04]  /*155a0*/  IMAD R9, R9, UR11, RZ ;  /* 0x0000000b09097c24 */ /* 0x000fe8000f8e02ff */
[----:B--2---:R-:W-:Y:S04]  /*155b0*/  IMAD R9, R0, R2, R9 ;  /* 0x0000000200097224 */ /* 0x004fe800078e0209 */
[----:B------:R-:W-:Y:S01]  /*155c0*/  IMAD.IADD R11, R11, 0x1, R9 ;  /* 0x000000010b0b7824 */ /* 0x000fe200078e0209 */
[----:B---3--:R-:W-:Y:S04]  /*155d0*/  IADD3 R6, -R7, R6, RZ ;  /* 0x0000000607067210 */ /* 0x008fe80007ffe1ff */
[----:B------:R-:W-:Y:S01]  /*155e0*/  SHF.R.S32.HI R7, RZ, 0x1f, R6 ;  /* 0x0000001fff077819 */ /* 0x000fe20000011406 */
[CC--:B----4-:R-:W-:Y:S04]  /*155f0*/  IMAD.WIDE.U32 R10, R6.reuse, R4.reuse, R10 ;  /* 0x00000004060a7225 */ /* 0x0d0fe800078e000a */
[----:B------:R-:W-:Y:S04]  /*15600*/  IMAD R7, R7, R4, RZ ;  /* 0x0000000407077224 */ /* 0x000fe800078e02ff */
[----:B------:R-:W-:Y:S05]  /*15610*/  IMAD R7, R6, R5, R7 ;  /* 0x0000000506077224 */ /* 0x000fea00078e0207 */
[----:B------:R-:W-:Y:S07]  /*15620*/  IADD3 R7, R11, R7, RZ ;  /* 0x000000070b077210 */ /* 0x000fee0007ffe0ff */
.L_x_7521:
        /* <DEDUP_REMOVED lines=28> */
.L_x_7520:
[----:B--2---:R-:W-:Y:S01]  /*157f0*/  FMNMX.FTZ R7, R118, R103, !PT ;  /* 0x0000006776077209 */ /* 0x004fe20007810000 */
        /* <DEDUP_REMOVED lines=14> */
[----:B-1----:R-:W-:Y:S01]  /*158e0*/  FMNMX.FTZ R2, R151, R2, !PT ;  /* 0x0000000297027209 */ /* 0x002fe20007810000 */
        /* <DEDUP_REMOVED lines=119> */
[----:B------:R-:W-:Y:S01]  /*16060*/  FFMA.FTZ R144, R144, UR4, -R39 ;  /* 0x0000000490907c23 */ /* 0x000fe20008010827 */
        /* <DEDUP_REMOVED lines=9> */
[--C-:B------:R-:W-:Y:S03]  /*16100*/  FFMA.FTZ R90, R222, UR4, -R65.reuse ;  /* 0x00000004de5a7c23 */ /* 0x100fe60008010841 */
[----:B------:R-:W-:Y:S01]  /*16110*/  MUFU.EX2 R114, R114 ;  /* 0x0000007200727308 */ /* 0x000fe20000000800 */
[----:B--2---:R-:W-:Y:S01]  /*16120*/  F2FP.F16.F32.PACK_AB R41, R112, R116 ;  /* 0x000000747029723e */ /* 0x004fe200000000ff */
        /* <DEDUP_REMOVED lines=10> */
[----:B------:R-:W-:Y:S01]  /*161d0*/  FFMA.FTZ R122, R204, UR4, -R65 ;  /* 0x00000004cc7a7c23 */ /* 0x000fe20008010841 */
[----:B------:R-:W-:Y:S01]  /*161e0*/  FFMA.FTZ R115, R38, R189, R115 ;  /* 0x000000bd26737223 */ /* 0x000fe20000010073 */
[----:B------:R-:W-:Y:S01]  /*161f0*/  FADD.FTZ R116, R112, R116 ;  /* 0x0000007470747221 */ /* 0x000fe20000010000 */
[----:B------:R-:W-:Y:S03]  /*16200*/  FFMA.FTZ R121, R200, UR4, -R65 ;  /* 0x00000004c8797c23 */ /* 0x000fe60008010841 */
[----:B------:R-:W2:Y:S01]  /*16210*/  MUFU.EX2 R108, R108 ;  /* 0x0000006c006c7308 */ /* 0x000ea20000000800 */
[----:B------:R-:W-:Y:S01]  /*16220*/  FADD.FTZ R115, R113, R115 ;  /* 0x0000007371737221 */ /* 0x000fe20000010000 */
[----:B------:R-:W-:Y:S01]  /*16230*/  FFMA.FTZ R113, R152, UR4, -R39 ;  /* 0x0000000498717c23 */ /* 0x000fe20008010827 */
[--C-:B------:R-:W-:Y:S01]  /*16240*/  FFMA.FTZ R126, R196, UR4, -R65.reuse ;  /* 0x00000004c47e7c23 */ /* 0x100fe20008010841 */
[----:B------:R-:W-:Y:S01]  /*16250*/  ISETP.GT.AND P0, PT, R184, R173, PT ;  /* 0x000000adb800720c */ /* 0x000fe20003f04270 */
[--C-:B------:R-:W-:Y:S01]  /*16260*/  FFMA.FTZ R125, R190, UR4, -R65.reuse ;  /* 0x00000004be7d7c23 */ /* 0x100fe20008010841 */
[--C-:B------:R-:W-:Y:S01]  /*16270*/  FFMA.FTZ R112, R154, UR4, -R65.reuse ;  /* 0x000000049a707c23 */ /* 0x100fe20008010841 */
[----:B------:R-:W-:Y:S03]  /*16280*/  FFMA.FTZ R150, R150, UR4, -R65 ;  /* 0x0000000496967c23 */ /* 0x000fe60008010841 */
[----:B------:R3:W-:Y:S01]  /*16290*/  MUFU.EX2 R96, R13 ;  /* 0x0000000d00607308 */ /* 0x0007e20000000800 */
[C---:B-1----:R-:W-:Y:S01]  /*162a0*/  F2FP.F16.F32.PACK_AB R42, R111.reuse, R114 ;  /* 0x000000726f2a723e */ /* 0x042fe200000000ff */
[----:B------:R-:W-:Y:S04]  /*162b0*/  FADD.FTZ R114, R114, R115 ;  /* 0x0000007372727221 */ /* 0x000fe80000010000 */
[----:B------:R-:W-:Y:S04]  /*162c0*/  FADD.FTZ R111, R111, R114 ;  /* 0x000000726f6f7221 */ /* 0x000fe80000010000 */
[----:B------:R-:W-:Y:S01]  /*162d0*/  MUFU.EX2 R110, R110 ;  /* 0x0000006e006e7308 */ /* 0x000fe20000000800 */
[----:B--2---:R-:W-:Y:S01]  /*162e0*/  F2FP.F16.F32.PACK_AB R43, R108, R109 ;  /* 0x0000006d6c2b723e */ /* 0x004fe200000000ff */
[----:B------:R-:W-:Y:S08]  /*162f0*/  FADD.FTZ R109, R109, R116 ;  /* 0x000000746d6d7221 */ /* 0x000ff00000010000 */
[----:B------:R-:W1:Y:S01]  /*16300*/  MUFU.EX2 R107, R107 ;  /* 0x0000006b006b7308 */ /* 0x000e620000000800 */
[C---:B------:R-:W-:Y:S05]  /*16310*/  HMMA.16816.F32 R4, R40.reuse, R16, R4 ;  /* 0x000000102804723c */ /* 0x040fea0000001804 */
[----:B---3--:R-:W-:Y:S01]  /*16320*/  FMUL.FTZ R13, R38, R89 ;  /* 0x00000059260d7220 */ /* 0x008fe20000410000 */
[C---:B------:R-:W-:Y:S03]  /*16330*/  HMMA.16816.F32 R8, R40.reuse, R18, R8 ;  /* 0x000000122808723c */ /* 0x040fe60000001808 */
[----:B------:R-:W-:Y:S02]  /*16340*/  MUFU.EX2 R105, R105 ;  /* 0x0000006900697308 */ /* 0x000fe40000000800 */
[----:B------:R-:W-:Y:S01]  /*16350*/  FFMA.FTZ R16, R12, UR4, -R65 ;  /* 0x000000040c107c23 */ /* 0x000fe20008010841 */
[C---:B------:R-:W-:Y:S01]  /*16360*/  FMUL.FTZ R12, R38.reuse, R88 ;  /* 0x00000058260c7220 */ /* 0x040fe20000410000 */
[C---:B------:R-:W-:Y:S01]  /*16370*/  FMUL.FTZ R18, R37.reuse, R86 ;  /* 0x0000005625127220 */ /* 0x040fe20000410000 */
[----:B------:R-:W-:Y:S05]  /*16380*/  FMUL.FTZ R19, R37, R87 ;  /* 0x0000005725137220 */ /* 0x000fea0000410000 */
[----:B------:R2:W-:Y:S01]  /*16390*/  MUFU.EX2 R93, R16 ;  /* 0x00000010005d7308 */ /* 0x0005e20000000800 */
[----:B------:R-:W-:Y:S01]  /*163a0*/  FMUL.FTZ R17, R38, R85 ;  /* 0x0000005526117220 */ /* 0x000fe20000410000 */
[C---:B-1----:R-:W-:Y:S01]  /*163b0*/  F2FP.F16.F32.PACK_AB R48, R107.reuse, R110 ;  /* 0x0000006e6b30723e */ /* 0x042fe200000000ff */
[C---:B------:R-:W-:Y:S03]  /*163c0*/  HMMA.16816.F32 R12, R40.reuse, R24, R12 ;  /* 0x00000018280c723c */ /* 0x040fe6000000180c */
[----:B------:R-:W-:Y:S04]  /*163d0*/  FFMA.FTZ R89, R252, UR4, -R39 ;  /* 0x00000004fc597c23 */ /* 0x000fe80008010827 */
[----:B------:R1:W-:Y:S01]  /*163e0*/  MUFU.EX2 R88, R21 ;  /* 0x0000001500587308 */ /* 0x0003e20000000800 */
[----:B------:R-:W-:Y:S03]  /*163f0*/  FADD.FTZ R110, R110, R111 ;  /* 0x0000006f6e6e7221 */ /* 0x000fe60000010000 */
[C---:B------:R-:W-:Y:S01]  /*16400*/  FMUL.FTZ R24, R38.reuse, R76 ;  /* 0x0000004c26187220 */ /* 0x040fe20000410000 */
[----:B------:R-:W-:Y:S01]  /*16410*/  FMUL.FTZ R25, R38, R77 ;  /* 0x0000004d26197220 */ /* 0x000fe20000410000 */
[--C-:B------:R-:W-:Y:S04]  /*16420*/  FFMA.FTZ R77, R250, UR4, -R39.reuse ;  /* 0x00000004fa4d7c23 */ /* 0x100fe80008010827 */
[----:B------:R3:W-:Y:S01]  /*16430*/  MUFU.EX2 R85, R33 ;  /* 0x0000002100557308 */ /* 0x0007e20000000800 */
[C---:B--2---:R-:W-:Y:S01]  /*16440*/  FMUL.FTZ R16, R38.reuse, R84 ;  /* 0x0000005426107220 */ /* 0x044fe20000410000 */
[----:B------:R-:W-:Y:S08]  /*16450*/  FADD.FTZ R107, R107, R110 ;  /* 0x0000006e6b6b7221 */ /* 0x000ff00000010000 */
[----:B------:R2:W-:Y:S01]  /*16460*/  MUFU.EX2 R76, R32 ;  /* 0x00000020004c7308 */ /* 0x0005e20000000800 */
[C---:B------:R-:W-:Y:S03]  /*16470*/  HMMA.16816.F32 R16, R40.reuse, R26, R16 ;  /* 0x0000001a2810723c */ /* 0x040fe60000001810 */
[----:B-1----:R-:W-:Y:S01]  /*16480*/  FMUL.FTZ R21, R38, R81 ;  /* 0x0000005126157220 */ /* 0x002fe20000410000 */
[--C-:B------:R-:W-:Y:S05]  /*16490*/  FFMA.FTZ R81, R224, UR4, -R39.reuse ;  /* 0x00000004e0517c23 */ /* 0x100fea0008010827 */
[----:B------:R-:W1:Y:S02]  /*164a0*/  MUFU.EX2 R104, R104 ;  /* 0x0000006800687308 */ /* 0x000e640000000800 */
[C---:B------:R-:W-:Y:S01]  /*164b0*/  FMUL.FTZ R26, R37.reuse, R78 ;  /* 0x0000004e251a7220 */ /* 0x040fe20000410000 */
[C---:B------:R-:W-:Y:S03]  /*164c0*/  HMMA.16816.F32 R20, R40.reuse, R28, R20 ;  /* 0x0000001c2814723c */ /* 0x040fe60000001814 */
[C---:B------:R-:W-:Y:S01]  /*164d0*/  FMUL.FTZ R27, R37.reuse, R79 ;  /* 0x0000004f251b7220 */ /* 0x040fe20000410000 */
[C---:B---3--:R-:W-:Y:S03]  /*164e0*/  FMUL.FTZ R33, R38.reuse, R69 ;  /* 0x0000004526217220 */ /* 0x048fe60000410000 */
[----:B------:R-:W-:Y:S01]  /*164f0*/  MUFU.EX2 R106, R106 ;  /* 0x0000006a006a7308 */ /* 0x000fe20000000800 */
[C---:B--2---:R-:W-:Y:S03]  /*16500*/  FMUL.FTZ R32, R38.reuse, R68 ;  /* 0x0000004426207220 */ /* 0x044fe60000410000 */
[C---:B------:R-:W-:Y:S01]  /*16510*/  FMUL.FTZ R28, R38.reuse, R72 ;  /* 0x00000048261c7220 */ /* 0x040fe20000410000 */
[----:B------:R-:W-:Y:S01]  /*16520*/  FMUL.FTZ R29, R38, R73 ;  /* 0x00000049261d7220 */ /* 0x000fe20000410000 */
[C---:B------:R-:W-:Y:S04]  /*16530*/  HMMA.16816.F32 R24, R40.reuse, R30, R24 ;  /* 0x0000001e2818723c */ /* 0x040fe80000001818 */
[----:B------:R-:W2:Y:S01]  /*16540*/  MUFU.EX2 R67, R67 ;  /* 0x0000004300437308 */ /* 0x000ea20000000800 */
[----:B-1----:R-:W-:Y:S01]  /*16550*/  F2FP.F16.F32.PACK_AB R49, R104, R105 ;  /* 0x000000696831723e */ /* 0x002fe200000000ff */
[----:B------:R-:W-:Y:S01]  /*16560*/  FFMA.FTZ R78, R232, UR4, -R39 ;  /* 0x00000004e84e7c23 */ /* 0x000fe20008010827 */
[----:B------:R-:W-:Y:S01]  /*16570*/  FFMA.FTZ R79, R230, UR4, -R65 ;  /* 0x00000004e64f7c23 */ /* 0x000fe20008010841 */
[C---:B------:R-:W-:Y:S03]  /*16580*/  FMUL.FTZ R30, R37.reuse, R74 ;  /* 0x0000004a251e7220 */ /* 0x040fe60000410000 */
[----:B------:R-:W-:Y:S03]  /*16590*/  FMUL.FTZ R31, R37, R75 ;  /* 0x0000004b251f7220 */ /* 0x000fe60000410000 */
[----:B------:R-:W1:Y:S01]  /*165a0*/  MUFU.EX2 R101, R101 ;  /* 0x0000006500657308 */ /* 0x000e620000000800 */
[----:B------:R-:W-:Y:S01]  /*165b0*/  FFMA.FTZ R75, R234, UR4, -R39 ;  /* 0x00000004ea4b7c23 */ /* 0x000fe20008010827 */
[--C-:B------:R-:W-:Y:S01]  /*165c0*/  FFMA.FTZ R69, R244, UR4, -R65.reuse ;  /* 0x00000004f4457c23 */ /* 0x100fe20008010841 */
[--C-:B------:R-:W-:Y:S01]  /*165d0*/  FFMA.FTZ R74, R238, UR4, -R65.reuse ;  /* 0x00000004ee4a7c23 */ /* 0x100fe20008010841 */
[C---:B------:R-:W-:Y:S03]  /*165e0*/  HMMA.16816.F32 R28, R40.reuse, R44, R28 ;  /* 0x0000002c281c723c */ /* 0x040fe6000000181c */
[----:B------:R-:W-:Y:S03]  /*165f0*/  FFMA.FTZ R73, R236, UR4, -R65 ;  /* 0x00000004ec497c23 */ /* 0x000fe60008010841 */
[----:B------:R-:W3:Y:S01]  /*16600*/  MUFU.EX2 R66, R66 ;  /* 0x0000004200427308 */ /* 0x000ee20000000800 */
[C---:B--2---:R-:W-:Y:S01]  /*16610*/  F2FP.F16.F32.PACK_AB R50, R67.reuse, R106 ;  /* 0x0000006a4332723e */ /* 0x044fe200000000ff */
[----:B------:R-:W-:Y:S01]  /*16620*/  HMMA.16816.F32 R32, R40, R46, R32 ;  /* 0x0000002e2820723c */ /* 0x000fe20000001820 */
[----:B------:R-:W2:Y:S02]  /*16630*/  LDSM.16.MT88.4 R40, [R162+0x6800] ;  /* 0x00680000a228783b */ /* 0x000ea40000004200 */
[----:B------:R-:W-:Y:S05]  /*16640*/  FADD.FTZ R38, R108, R109 ;  /* 0x0000006d6c267221 */ /* 0x000fea0000010000 */
[----:B------:R-:W4:Y:S03]  /*16650*/  MUFU.EX2 R89, R89 ;  /* 0x0000005900597308 */ /* 0x000f260000000800 */
[----:B-1----:R-:W-:Y:S01]  /*16660*/  F2FP.F16.F32.PACK_AB R51, R96, R101 ;  /* 0x000000656033723e */ /* 0x002fe200000000ff */
[----:B------:R-:W-:Y:S01]  /*16670*/  FADD.FTZ R106, R106, R107 ;  /* 0x0000006b6a6a7221 */ /* 0x000fe20000010000 */
[----:B------:R-:W-:Y:S03]  /*16680*/  F2FP.F16.F32.PACK_AB R46, R76, R85 ;  /* 0x000000554c2e723e */ /* 0x000fe600000000ff */
[----:B------:R-:W-:Y:S01]  /*16690*/  FADD.FTZ R67, R67, R106 ;  /* 0x0000006a43437221 */ /* 0x000fe20000010000 */
[----:B------:R-:W-:Y:S01]  /*166a0*/  FADD.FTZ R37, R105, R38 ;  /* 0x0000002669257221 */ /* 0x000fe20000010000 */
[----:B------:R-:W-:Y:S01]  /*166b0*/  MUFU.EX2 R77, R77 ;  /* 0x0000004d004d7308 */ /* 0x000fe20000000800 */
[C---:B------:R-:W-:Y:S05]  /*166c0*/  HMMA.16816.F32 R4, R48.reuse, R52, R4 ;  /* 0x000000343004723c */ /* 0x040fea0000001804 */
[----:B---3--:R-:W-:Y:S01]  /*166d0*/  F2FP.F16.F32.PACK_AB R44, R93, R66 ;  /* 0x000000425d2c723e */ /* 0x008fe200000000ff */
[C---:B------:R-:W-:Y:S03]  /*166e0*/  HMMA.16816.F32 R8, R48.reuse, R54, R8 ;  /* 0x000000363008723c */ /* 0x040fe60000001808 */
[----:B------:R-:W1:Y:S01]  /*166f0*/  MUFU.EX2 R72, R248 ;  /* 0x000000f800487308 */ /* 0x000e620000000800 */
[----:B------:R-:W3:Y:S01]  /*16700*/  LDSM.16.MT88.4 R52, [R166+0x7000] ;  /* 0x00700000a634783b */ /* 0x000ee20000004200 */
[----:B----4-:R-:W-:Y:S01]  /*16710*/  F2FP.F16.F32.PACK_AB R45, R89, R88 ;  /* 0x00000058592d723e */ /* 0x010fe200000000ff */
[C---:B------:R-:W-:Y:S07]  /*16720*/  HMMA.16816.F32 R12, R48.reuse, R56, R12 ;  /* 0x00000038300c723c */ /* 0x040fee000000180c */
[----:B------:R-:W-:Y:S01]  /*16730*/  MUFU.EX2 R68, R246 ;  /* 0x000000f600447308 */ /* 0x000fe20000000800 */
[----:B------:R-:W-:Y:S01]  /*16740*/  FADD.FTZ R38, R104, R37 ;  /* 0x0000002568267221 */ /* 0x000fe20000010000 */
[C---:B------:R-:W-:Y:S01]  /*16750*/  HMMA.16816.F32 R16, R48.reuse, R58, R16 ;  /* 0x0000003a3010723c */ /* 0x040fe20000001810 */
[----:B------:R-:W4:Y:S07]  /*16760*/  LDSM.16.MT88.4 R56, [R164+0x7000] ;  /* 0x00700000a438783b */ /* 0x000f2e0000004200 */
[----:B------:R-:W5:Y:S01]  /*16770*/  MUFU.EX2 R69, R69 ;  /* 0x0000004500457308 */ /* 0x000f620000000800 */
        /* <DEDUP_REMOVED lines=12> */
[C---:B---3--:R-:W-:Y:S05]  /*16840*/  HMMA.16816.F32 R4, R44.reuse, R52, R4 ;  /* 0x000000342c04723c */ /* 0x048fea0000001804 */
[----:B-----5:R-:W-:Y:S01]  /*16850*/  F2FP.F16.F32.PACK_AB R48, R69, R68 ;  /* 0x000000444530723e */ /* 0x020fe200000000ff */
[C---:B------:R-:W-:Y:S03]  /*16860*/  HMMA.16816.F32 R8, R44.reuse, R54, R8 ;  /* 0x000000362c08723c */ /* 0x040fe60000001808 */
[----:B------:R-:W3:Y:S01]  /*16870*/  MUFU.EX2 R73, R73 ;  /* 0x0000004900497308 */ /* 0x000ee20000000800 */
[----:B------:R-:W5:Y:S01]  /*16880*/  LDSM.16.MT88.4 R52, [R166+0x7800] ;  /* 0x00780000a634783b */ /* 0x000f620000004200 */
[----:B--2---:R-:W-:Y:S01]  /*16890*/  F2FP.F16.F32.PACK_AB R49, R70, R71 ;  /* 0x000000474631723e */ /* 0x004fe200000000ff */
[C---:B----4-:R-:W-:Y:S07]  /*168a0*/  HMMA.16816.F32 R12, R44.reuse, R56, R12 ;  /* 0x000000382c0c723c */ /* 0x050fee000000180c */
        /* <DEDUP_REMOVED lines=11> */
[C---:B------:R-:W-:Y:S07]  /*16960*/  HMMA.16816.F32 R28, R44.reuse, R40, R28 ;  /* 0x000000282c1c723c */ /* 0x040fee000000181c */
[----:B------:R-:W3:Y:S01]  /*16970*/  MUFU.EX2 R80, R80 ;  /* 0x0000005000507308 */ /* 0x000ee20000000800 */
[----:B----4-:R-:W-:Y:S01]  /*16980*/  F2FP.F16.F32.PACK_AB R51, R78, R75 ;  /* 0x0000004b4e33723e */ /* 0x010fe200000000ff */
[----:B------:R-:W-:Y:S01]  /*16990*/  HMMA.16816.F32 R32, R44, R42, R32 ;  /* 0x0000002a2c20723c */ /* 0x000fe20000001820 */
[----:B------:R-:W4:Y:S07]  /*169a0*/  LDSM.16.MT88.4 R40, [R162+0x7800] ;  /* 0x00780000a228783b */ /* 0x000f2e0000004200 */
[----:B------:R-:W-:Y:S01]  /*169b0*/  MUFU.EX2 R82, R82 ;  /* 0x0000005200527308 */ /* 0x000fe20000000800 */
[C---:B-----5:R-:W-:Y:S01]  /*169c0*/  HMMA.16816.F32 R4, R48.reuse, R52, R4 ;  /* 0x000000343004723c */ /* 0x060fe20000001804 */
[----:B------:R-:W5:Y:S04]  /*169d0*/  LDSM.16.MT88.4 R44, [R166+0x8000] ;  /* 0x00800000a62c783b */ /* 0x000f680000004200 */
[----:B------:R-:W-:Y:S01]  /*169e0*/  FADD.FTZ R77, R77, R38 ;  /* 0x000000264d4d7221 */ /* 0x000fe20000010000 */
[C---:B------:R-:W-:Y:S03]  /*169f0*/  HMMA.16816.F32 R8, R48.reuse, R54, R8 ;  /* 0x000000363008723c */ /* 0x040fe60000001808 */
[----:B------:R-:W3:Y:S01]  /*16a00*/  MUFU.EX2 R81, R81 ;  /* 0x0000005100517308 */ /* 0x000ee20000000800 */
[----:B------:R-:W5:Y:S02]  /*16a10*/  LDSM.16.MT88.4 R52, [R164+0x8000] ;  /* 0x00800000a434783b */ /* 0x000f640000004200 */
        /* <DEDUP_REMOVED lines=18> */
[----:B---3--:R-:W-:Y:S01]  /*16b40*/  F2FP.F16.F32.PACK_AB R40, R80, R79 ;  /* 0x0000004f5028723e */ /* 0x008fe200000000ff */
[----:B------:R-:W-:Y:S01]  /*16b50*/  FADD.FTZ R37, R78, R37 ;  /* 0x000000254e257221 */ /* 0x000fe20000010000 */
[----:B------:R-:W-:Y:S02]  /*16b60*/  F2FP.F16.F32.PACK_AB R41, R81, R82 ;  /* 0x000000525129723e */ /* 0x000fe400000000ff */
[----:B------:R-:W-:Y:S01]  /*16b70*/  F2FP.F16.F32.PACK_AB R42, R83, R90 ;  /* 0x0000005a532a723e */ /* 0x000fe200000000ff */
[----:B------:R-:W-:Y:S02]  /*16b80*/  FADD.FTZ R82, R82, R37 ;  /* 0x0000002552527221 */ /* 0x000fe40000010000 */
[----:B------:R-:W3:Y:S01]  /*16b90*/  MUFU.EX2 R118, R118 ;  /* 0x0000007600767308 */ /* 0x000ee20000000800 */
[----:B-1----:R-:W-:Y:S01]  /*16ba0*/  F2FP.F16.F32.PACK_AB R43, R98, R91 ;  /* 0x0000005b622b723e */ /* 0x002fe200000000ff */
[----:B------:R-:W-:Y:S01]  /*16bb0*/  FFMA.FTZ R104, R146, UR4, -R65 ;  /* 0x0000000492687c23 */ /* 0x000fe20008010841 */
[----:B------:R-:W-:Y:S01]  /*16bc0*/  MOV R101, R0 ;  /* 0x0000000000657202 */ /* 0x000fe20000000f00 */
[----:B------:R-:W-:Y:S04]  /*16bd0*/  FADD.FTZ R82, R81, R82 ;  /* 0x0000005251527221 */ /* 0x000fe80000010000 */
[C---:B-----5:R-:W-:Y:S02]  /*16be0*/  HMMA.16816.F32 R4, R40.reuse, R44, R4 ;  /* 0x0000002c2804723c */ /* 0x060fe40000001804 */
[----:B------:R-:W-:Y:S03]  /*16bf0*/  MUFU.EX2 R99, R99 ;  /* 0x0000006300637308 */ /* 0x000fe60000000800 */
[----:B------:R-:W-:Y:S01]  /*16c00*/  FADD.FTZ R91, R91, R82 ;  /* 0x000000525b5b7221 */ /* 0x000fe20000010000 */
[C---:B------:R-:W-:Y:S06]  /*16c10*/  HMMA.16816.F32 R8, R40.reuse, R46, R8 ;  /* 0x0000002e2808723c */ /* 0x040fec0000001808 */
[----:B------:R-:W1:Y:S01]  /*16c20*/  MUFU.EX2 R120, R120 ;  /* 0x0000007800787308 */ /* 0x000e620000000800 */
[----:B---3--:R-:W-:Y:S01]  /*16c30*/  F2FP.F16.F32.PACK_AB R44, R118, R97 ;  /* 0x00000061762c723e */ /* 0x008fe200000000ff */
[C---:B------:R-:W-:Y:S08]  /*16c40*/  HMMA.16816.F32 R12, R40.reuse, R52, R12 ;  /* 0x00000034280c723c */ /* 0x040ff0000000180c */
[----:B------:R-:W-:Y:S01]  /*16c50*/  MUFU.EX2 R117, R117 ;  /* 0x0000007500757308 */ /* 0x000fe20000000800 */
[C---:B------:R-:W-:Y:S01]  /*16c60*/  HMMA.16816.F32 R16, R40.reuse, R54, R16 ;  /* 0x000000362810723c */ /* 0x040fe20000001810 */
[----:B------:R-:W3:Y:S02]  /*16c70*/  LDSM.16.MT88.4 R52, [R164+0x8800] ;  /* 0x00880000a434783b */ /* 0x000ee40000004200 */
[----:B------:R-:W-:Y:S03]  /*16c80*/  FADD.FTZ R98, R98, R91 ;  /* 0x0000005b62627221 */ /* 0x000fe60000010000 */
[C---:B--2---:R-:W-:Y:S03]  /*16c90*/  HMMA.16816.F32 R20, R40.reuse, R56, R20 ;  /* 0x000000382814723c */ /* 0x044fe60000001814 */
[----:B------:R-:W2:Y:S02]  /*16ca0*/  MUFU.EX2 R122, R122 ;  /* 0x0000007a007a7308 */ /* 0x000ea40000000800 */
[----:B-1----:R-:W-:Y:S01]  /*16cb0*/  F2FP.F16.F32.PACK_AB R45, R120, R99 ;  /* 0x00000063782d723e */ /* 0x002fe200000000ff */
[C---:B------:R-:W-:Y:S01]  /*16cc0*/  HMMA.16816.F32 R24, R40.reuse, R58, R24 ;  /* 0x0000003a2818723c */ /* 0x040fe20000001818 */
[----:B------:R-:W1:Y:S06]  /*16cd0*/  LDSM.16.MT88.4 R56, [R163+0x8800] ;  /* 0x00880000a338783b */ /* 0x000e6c0000004200 */
[----:B------:R-:W-:Y:S01]  /*16ce0*/  MUFU.EX2 R124, R124 ;  /* 0x0000007c007c7308 */ /* 0x000fe20000000800 */
[C---:B----4-:R-:W-:Y:S09]  /*16cf0*/  HMMA.16816.F32 R28, R40.reuse, R48, R28 ;  /* 0x00000030281c723c */ /* 0x050ff2000000181c */
[----:B------:R-:W4:Y:S01]  /*16d00*/  MUFU.EX2 R119, R119 ;  /* 0x0000007700777308 */ /* 0x000f220000000800 */
[----:B------:R-:W-:Y:S01]  /*16d10*/  HMMA.16816.F32 R32, R40, R50, R32 ;  /* 0x000000322820723c */ /* 0x000fe20000001820 */
[----:B------:R-:W5:Y:S02]  /*16d20*/  LDSM.16.MT88.4 R40, [R162+0x8800] ;  /* 0x00880000a228783b */ /* 0x000f640000004200 */
[----:B--2---:R-:W-:Y:S01]  /*16d30*/  F2FP.F16.F32.PACK_AB R46, R122, R117 ;  /* 0x000000757a2e723e */ /* 0x004fe200000000ff */
[----:B------:R-:W-:Y:S01]  /*16d40*/  FADD.FTZ R48, R66, R67 ;  /* 0x0000004342307221 */ /* 0x000fe20000010000 */
[----:B------:R-:W-:Y:S04]  /*16d50*/  FFMA.FTZ R67, R142, UR4, -R39 ;  /* 0x000000048e437c23 */ /* 0x000fe80008010827 */
[----:B------:R-:W-:Y:S02]  /*16d60*/  MUFU.EX2 R121, R121 ;  /* 0x0000007900797308 */ /* 0x000fe40000000800 */
[----:B------:R-:W-:Y:S02]  /*16d70*/  FADD.FTZ R48, R93, R48 ;  /* 0x000000305d307221 */ /* 0x000fe40000010000 */
[----:B------:R-:W-:Y:S02]  /*16d80*/  LDSM.16.MT88.4 R92, [R166+0x9800] ;  /* 0x00980000a65c783b */ /* 0x000fe40000004200 */
[----:B------:R-:W-:Y:S01]  /*16d90*/  FADD.FTZ R85, R85, R48 ;  /* 0x0000003055557221 */ /* 0x000fe20000010000 */
[----:B----4-:R-:W-:Y:S03]  /*16da0*/  F2FP.F16.F32.PACK_AB R47, R119, R124 ;  /* 0x0000007c772f723e */ /* 0x010fe600000000ff */
[----:B------:R-:W2:Y:S01]  /*16db0*/  MUFU.EX2 R126, R126 ;  /* 0x0000007e007e7308 */ /* 0x000ea20000000800 */
[----:B------:R-:W-:Y:S03]  /*16dc0*/  FADD.FTZ R85, R76, R85 ;  /* 0x000000554c557221 */ /* 0x000fe60000010000 */
[C---:B------:R-:W-:Y:S06]  /*16dd0*/  HMMA.16816.F32 R4, R44.reuse, R60, R4 ;  /* 0x0000003c2c04723c */ /* 0x040fec0000001804 */
[----:B------:R-:W-:Y:S01]  /*16de0*/  MUFU.EX2 R123, R123 ;  /* 0x0000007b007b7308 */ /* 0x000fe20000000800 */
[----:B------:R-:W-:Y:S01]  /*16df0*/  FADD.FTZ R68, R68, R85 ;  /* 0x0000005544447221 */ /* 0x000fe20000010000 */
[C---:B------:R-:W-:Y:S01]  /*16e00*/  HMMA.16816.F32 R8, R44.reuse, R62, R8 ;  /* 0x0000003e2c08723c */ /* 0x040fe20000001808 */
[----:B------:R-:W4:Y:S07]  /*16e10*/  LDSM.16.MT88.4 R60, [R166+0x9000] ;  /* 0x00900000a63c783b */ /* 0x000f2e0000004200 */
[----:B------:R-:W2:Y:S03]  /*16e20*/  MUFU.EX2 R128, R128 ;  /* 0x0000008000807308 */ /* 0x000ea60000000800 */
[----:B------:R-:W-:Y:S01]  /*16e30*/  FADD.FTZ R69, R69, R68 ;  /* 0x0000004445457221 */ /* 0x000fe20000010000 */
[C---:B---3--:R-:W-:Y:S01]  /*16e40*/  HMMA.16816.F32 R12, R44.reuse, R52, R12 ;  /* 0x000000342c0c723c */ /* 0x048fe2000000180c */
[----:B------:R-:W-:Y:S02]  /*16e50*/  LDSM.16.MT88.4 R84, [R164+0x9800] ;  /* 0x00980000a454783b */ /* 0x000fe40000004200 */
[----:B------:R-:W-:Y:S03]  /*16e60*/  FADD.FTZ R74, R74, R69 ;  /* 0x000000454a4a7221 */ /* 0x000fe60000010000 */
[C---:B------:R-:W-:Y:S01]  /*16e70*/  HMMA.16816.F32 R16, R44.reuse, R54, R16 ;  /* 0x000000362c10723c */ /* 0x040fe20000001810 */
[----:B------:R-:W-:Y:S02]  /*16e80*/  MUFU.EX2 R125, R125 ;  /* 0x0000007d007d7308 */ /* 0x000fe40000000800 */
[----:B------:R-:W3:Y:S03]  /*16e90*/  LDSM.16.MT88.4 R52, [R164+0x9000] ;  /* 0x00900000a434783b */ /* 0x000ee60000004200 */
[C---:B-1----:R-:W-:Y:S05]  /*16ea0*/  HMMA.16816.F32 R20, R44.reuse, R56, R20 ;  /* 0x000000382c14723c */ /* 0x042fea0000001814 */
[----:B------:R-:W1:Y:S01]  /*16eb0*/  MUFU.EX2 R112, R112 ;  /* 0x0000007000707308 */ /* 0x000e620000000800 */
[----:B------:R-:W-:Y:S01]  /*16ec0*/  FADD.FTZ R74, R73, R74 ;  /* 0x0000004a494a7221 */ /* 0x000fe20000010000 */
[C---:B------:R-:W-:Y:S01]  /*16ed0*/  HMMA.16816.F32 R24, R44.reuse, R58, R24 ;  /* 0x0000003a2c18723c */ /* 0x040fe20000001818 */
[----:B------:R-:W3:Y:S07]  /*16ee0*/  LDSM.16.MT88.4 R56, [R163+0x9000] ;  /* 0x00900000a338783b */ /* 0x000eee0000004200 */
[----:B------:R-:W-:Y:S01]  /*16ef0*/  MUFU.EX2 R113, R113 ;  /* 0x0000007100717308 */ /* 0x000fe20000000800 */
[C---:B-----5:R-:W-:Y:S03]  /*16f00*/  HMMA.16816.F32 R28, R44.reuse, R40, R28 ;  /* 0x000000282c1c723c */ /* 0x060fe6000000181c */
[----:B--2---:R-:W-:Y:S03]  /*16f10*/  F2FP.F16.F32.PACK_AB R48, R126, R121 ;  /* 0x000000797e30723e */ /* 0x004fe600000000ff */
[----:B------:R-:W-:Y:S03]  /*16f20*/  HMMA.16816.F32 R32, R44, R42, R32 ;  /* 0x0000002a2c20723c */ /* 0x000fe60000001820 */
[----:B------:R-:W2:Y:S01]  /*16f30*/  MUFU.EX2 R108, R148 ;  /* 0x00000094006c7308 */ /* 0x000ea20000000800 */
[----:B------:R-:W5:Y:S01]  /*16f40*/  LDSM.16.MT88.4 R40, [R162+0x9000] ;  /* 0x00900000a228783b */ /* 0x000f620000004200 */
[----:B------:R-:W-:Y:S02]  /*16f50*/  F2FP.F16.F32.PACK_AB R49, R128, R123 ;  /* 0x0000007b8031723e */ /* 0x000fe400000000ff */
[----:B-1----:R-:W-:Y:S01]  /*16f60*/  F2FP.F16.F32.PACK_AB R50, R112, R125 ;  /* 0x0000007d7032723e */ /* 0x002fe200000000ff */
[--C-:B------:R-:W-:Y:S05]  /*16f70*/  FFMA.FTZ R45, R36, UR4, -R39.reuse ;  /* 0x00000004242d7c23 */ /* 0x100fea0008010827 */
[----:B------:R-:W-:Y:S01]  /*16f80*/  MUFU.EX2 R105, R150 ;  /* 0x0000009600697308 */ /* 0x000fe20000000800 */
[----:B------:R-:W-:Y:S01]  /*16f90*/  FFMA.FTZ R39, R3, UR4, -R39 ;  /* 0x0000000403277c23 */ /* 0x000fe20008010827 */
[----:B------:R-:W-:Y:S01]  /*16fa0*/  FADD.FTZ R3, R79, R74 ;  /* 0x0000004a4f037221 */ /* 0x000fe20000010000 */
[--C-:B------:R-:W-:Y:S01]  /*16fb0*/  FFMA.FTZ R44, R140, UR4, -R65.reuse ;  /* 0x000000048c2c7c23 */ /* 0x100fe20008010841 */
[----:B------:R-:W1:Y:S01]  /*16fc0*/  LDSM.16.MT88.4 R76, [R163+0x9800] ;  /* 0x00980000a34c783b */ /* 0x000e620000004200 */
[----:B------:R-:W-:Y:S01]  /*16fd0*/  FFMA.FTZ R65, R64, UR4, -R65 ;  /* 0x0000000440417c23 */ /* 0x000fe20008010841 */
[----:B------:R-:W-:Y:S04]  /*16fe0*/  FADD.FTZ R3, R80, R3 ;  /* 0x0000000350037221 */ /* 0x000fe80000010000 */
[----:B------:R3:W-:Y:S01]  /*16ff0*/  MUFU.EX2 R188, R39 ;  /* 0x0000002700bc7308 */ /* 0x0007e20000000800 */
[----:B--2---:R-:W-:Y:S01]  /*17000*/  F2FP.F16.F32.PACK_AB R51, R108, R113 ;  /* 0x000000716c33723e */ /* 0x004fe200000000ff */
[----:B------:R-:W-:Y:S04]  /*17010*/  FADD.FTZ R46, R90, R3 ;  /* 0x000000035a2e7221 */ /* 0x000fe80000010000 */
[----:B------:R-:W-:Y:S02]  /*17020*/  FADD.FTZ R46, R83, R46 ;  /* 0x0000002e532e7221 */ /* 0x000fe40000010000 */
[C---:B----4-:R-:W-:Y:S02]  /*17030*/  HMMA.16816.F32 R4, R48.reuse, R60, R4 ;  /* 0x0000003c3004723c */ /* 0x050fe40000001804 */
[----:B------:R-:W2:Y:S03]  /*17040*/  MUFU.EX2 R104, R104 ;  /* 0x0000006800687308 */ /* 0x000ea60000000800 */
[----:B------:R-:W-:Y:S01]  /*17050*/  FADD.FTZ R3, R97, R46 ;  /* 0x0000002e61037221 */ /* 0x000fe20000010000 */
[C---:B------:R-:W-:Y:S01]  /*17060*/  HMMA.16816.F32 R8, R48.reuse, R62, R8 ;  /* 0x0000003e3008723c */ /* 0x040fe20000001808 */
[----:B---3--:R-:W3:Y:S05]  /*17070*/  LDSM.16.MT88.4 R36, [R162+0x9800] ;  /* 0x00980000a224783b */ /* 0x008eea0000004200 */
[----:B------:R-:W-:Y:S01]  /*17080*/  MUFU.EX2 R66, R144 ;  /* 0x0000009000427308 */ /* 0x000fe20000000800 */
[----:B------:R-:W-:Y:S01]  /*17090*/  FADD.FTZ R118, R118, R3 ;  /* 0x0000000376767221 */ /* 0x000fe20000010000 */
[C---:B------:R-:W-:Y:S03]  /*170a0*/  HMMA.16816.F32 R12, R48.reuse, R52, R12 ;  /* 0x00000034300c723c */ /* 0x040fe6000000180c */
[----:B------:R-:W-:Y:S03]  /*170b0*/  FADD.FTZ R117, R117, R118 ;  /* 0x0000007675757221 */ /* 0x000fe60000010000 */
        /* <DEDUP_REMOVED lines=8> */
[C---:B-----5:R-:W-:Y:S03]  /*17140*/  HMMA.16816.F32 R28, R48.reuse, R40, R28 ;  /* 0x00000028301c723c */ /* 0x060fe6000000181c */
[----:B----4-:R-:W-:Y:S03]  /*17150*/  F2FP.F16.F32.PACK_AB R69, R67, R66 ;  /* 0x000000424345723e */ /* 0x010fe600000000ff */
[----:B------:R-:W-:Y:S03]  /*17160*/  HMMA.16816.F32 R32, R48, R42, R32 ;  /* 0x0000002a3020723c */ /* 0x000fe60000001820 */
[----:B------:R-:W4:Y:S02]  /*17170*/  MUFU.EX2 R45, R45 ;  /* 0x0000002d002d7308 */ /* 0x000f240000000800 */
[----:B------:R-:W-:Y:S01]  /*17180*/  FADD.FTZ R41, R99, R98 ;  /* 0x0000006263297221 */ /* 0x000fe20000010000 */
[----:B------:R-:W-:Y:S01]  /*17190*/  FADD.FTZ R121, R121, R122 ;  /* 0x0000007a79797221 */ /* 0x000fe20000010000 */
[----:B--2---:R-:W-:Y:S04]  /*171a0*/  F2FP.F16.F32.PACK_AB R70, R65, R44 ;  /* 0x0000002c4146723e */ /* 0x004fe800000000ff */
[----:B------:R-:W-:Y:S01]  /*171b0*/  FADD.FTZ R41, R120, R41 ;  /* 0x0000002978297221 */ /* 0x000fe20000010000 */
[----:B------:R-:W-:Y:S03]  /*171c0*/  FADD.FTZ R126, R126, R121 ;  /* 0x000000797e7e7221 */ /* 0x000fe60000010000 */
        /* <DEDUP_REMOVED lines=25> */
[----:B------:R-:W-:Y:S11]  /*17360*/  @P0 BRA `(.L_x_7522) ;  /* 0xffffffc800840947 */ /* 0x000ff6000383ffff */
.L_x_7518:
        /* <DEDUP_REMOVED lines=30> */
[----:B------:R-:W-:Y:S01]  /*17550*/  IADD3 R4, -R15, R4, RZ ;  /* 0x000000040f047210 */ /* 0x000fe20007ffe1ff */
[----:B------:R-:W-:Y:S01]  /*17560*/  IMAD.IADD R15, R3, 0x1, -R14 ;  /* 0x00000001030f7824 */ /* 0x000fe200078e0a0e */
[----:B------:R-:W-:Y:S01]  /*17570*/  SHF.R.S32.HI R11, RZ, 0x4, R11 ;  /* 0x00000004ff0b7819 */ /* 0x000fe2000001140b */
[----:B------:R-:W-:Y:S01]  /*17580*/  IMAD.IADD R8, R13, 0x1, -R8 ;  /* 0x000000010d087824 */ /* 0x000fe200078e0a08 */
[----:B------:R-:W-:Y:S01]  /*17590*/  LEA.HI R6, R6, R3, RZ, 0x5 ;  /* 0x0000000306067211 */ /* 0x000fe200078f28ff */
[----:B------:R-:W2:Y:S01]  /*175a0*/  @P3 MUFU.RCP R12, R7 ;  /* 0x00000007000c3308 */ /* 0x000ea20000001000 */
[----:B------:R-:W-:Y:S01]  /*175b0*/  SHF.L.U32 R13, R11, 0x6, RZ ;  /* 0x000000060b0d7819 */ /* 0x000fe200000006ff */
[----:B------:R-:W3:Y:S01]  /*175c0*/  @P3 LDC R47, c[0x0][0x2e8] ;  /* 0x0000ba00ff2f3b82 */ /* 0x000ee20000000800 */
[----:B------:R-:W-:-:S04]  /*175d0*/  SHF.L.U32 R9, R8, 0x6, RZ ;  /* 0x0000000608097819 */ /* 0x000fc800000006ff */
[----:B------:R-:W-:Y:S01]  /*175e0*/  LOP3.LUT R9, R9, 0x1c0, RZ, 0xc0, !PT ;  /* 0x000001c009097812 */ /* 0x000fe200078ec0ff */
[----:B------:R-:W4:Y:S03]  /*175f0*/  @P0 MUFU.RCP R10, R5 ;  /* 0x00000005000a0308 */ /* 0x000f260000001000 */
[----:B------:R-:W-:Y:S01]  /*17600*/  LEA.HI R14, R9, R9, RZ, 0x1d ;  /* 0x00000009090e7211 */ /* 0x000fe200078fe8ff */
[----:B------:R-:W-:-:S04]  /*17610*/  IMAD.MOV.U32 R9, RZ, RZ, 0x20 ;  /* 0x00000020ff097424 */ /* 0x000fc800078e00ff */
        /* <DEDUP_REMOVED lines=33> */
[----:B------:R-:W-:Y:S01]  /*17830*/  FMUL.FTZ R70, R10, R70 ;  /* 0x000000460a467220 */ /* 0x000fe20000410000 */
[----:B------:R-:W-:Y:S01]  /*17840*/  LEA.HI R10, R4, R4, RZ, 0x1 ;  /* 0x00000004040a7211 */ /* 0x000fe200078f08ff */
[----:B------:R-:W2:Y:S01]  /*17850*/  @P3 MUFU.LG2 R7, R7 ;  /* 0x0000000700073308 */ /* 0x000ea20000000c00 */
[----:B------:R-:W-:Y:S01]  /*17860*/  ISETP.NE.U32.AND P4, PT, R12, 0x1, PT ;  /* 0x000000010c00780c */ /* 0x000fe20003f85070 */
[----:B-----5:R-:W-:Y:S01]  /*17870*/  @P0 FMUL.FTZ R5, R5, 0.69314718246459960938 ;  /* 0x3f31721805050820 */ /* 0x020fe20000410000 */
[----:B------:R-:W-:Y:S01]  /*17880*/  LOP3.LUT R12, R13, 0x1c0, RZ, 0xc0, !PT ;  /* 0x000001c00d0c7812 */ /* 0x000fe200078ec0ff */
[----:B------:R-:W-:Y:S01]  /*17890*/  IMAD.SHL.U32 R13, R10, 0x4, RZ ;  /* 0x000000040a0d7824 */ /* 0x000fe200078e00ff */
[----:B------:R-:W-:-:S02]  /*178a0*/  R2P PR, R8, 0x6 ;  /* 0x0000000608007804 */ /* 0x000fc40000000000 */
[----:B------:R-:W-:Y:S02]  /*178b0*/  SHF.R.S32.HI R8, RZ, 0x5, R6 ;  /* 0x00000005ff087819 */ /* 0x000fe40000011406 */
[----:B------:R-:W-:Y:S02]  /*178c0*/  LOP3.LUT R13, R12, 0x38, R13, 0xf8, !PT ;  /* 0x000000380c0d7812 */ /* 0x000fe400078ef80d */
[----:B------:R-:W-:Y:S02]  /*178d0*/  SHF.R.U32.HI R12, RZ, 0x3, R12 ;  /* 0x00000003ff0c7819 */ /* 0x000fe4000001160c */
[----:B------:R-:W-:Y:S02]  /*178e0*/  LEA R15, R8, R15, 0x9 ;  /* 0x0000000f080f7211 */ /* 0x000fe400078e48ff */
[----:B------:R-:W-:Y:S02]  /*178f0*/  LOP3.LUT R12, R13, R12, RZ, 0x3c, !PT ;  /* 0x0000000c0d0c7212 */ /* 0x000fe400078e3cff */
[----:B------:R-:W-:Y:S01]  /*17900*/  LOP3.LUT R13, R10, 0xffffffe, RZ, 0xc0, !PT ;  /* 0x0ffffffe0a0d7812 */ /* 0x000fe200078ec0ff */
[----:B------:R-:W-:Y:S01]  /*17910*/  IMAD.MOV.U32 R10, RZ, RZ, 0x40 ;  /* 0x00000040ff0a7424 */ /* 0x000fe200078e00ff */
[----:B------:R-:W-:Y:S01]  /*17920*/  LEA R14, R15, R14, 0x1 ;  /* 0x0000000e0f0e7211 */ /* 0x000fe200078e08ff */
[----:B--2---:R-:W-:Y:S01]  /*17930*/  @P3 FMUL.FTZ R7, R7, 0.69314718246459960938 ;  /* 0x3f31721807073820 */ /* 0x004fe20000410000 */
[----:B------:R-:W-:-:S02]  /*17940*/  IADD3 R13, R4, -R13, RZ ;  /* 0x8000000d040d7210 */ /* 0x000fc40007ffe0ff */
[----:B------:R-:W-:Y:S02]  /*17950*/  LEA R14, R14, UR5, 0x2 ;  /* 0x000000050e0e7c11 */ /* 0x000fe4000f8e10ff */
[----:B------:R-:W-:Y:S02]  /*17960*/  SEL R9, R9, 0xffffffe0, P4 ;  /* 0xffffffe009097807 */ /* 0x000fe40002000000 */
[----:B------:R-:W-:Y:S01]  /*17970*/  LEA R12, R13, R12, 0x2 ;  /* 0x0000000c0d0c7211 */ /* 0x000fe200078e10ff */
[----:B------:R-:W-:Y:S01]  /*17980*/  STS.64 [R14], R96 ;  /* 0x000000600e007388 */ /* 0x000fe20000000a00 */
[C---:B------:R-:W-:Y:S01]  /*17990*/  IADD3 R16, R14.reuse, 0x80, RZ ;  /* 0x000000800e107810 */ /* 0x040fe20007ffe0ff */
[----:B------:R-:W-:Y:S01]  /*179a0*/  @P2 VIADD R16, R14, 0xffffff80 ;  /* 0xffffff800e102836 */ /* 0x000fe20000000000 */
[----:B------:R-:W-:Y:S01]  /*179b0*/  SEL R13, R10, 0xffffffc0, !P1 ;  /* 0xffffffc00a0d7807 */ /* 0x000fe20004800000 */
[----:B------:R2:W-:Y:S01]  /*179c0*/  STS.64 [R14+0x800], R98 ;  /* 0x000800620e007388 */ /* 0x0005e20000000a00 */
[----:B------:R-:W-:-:S02]  /*179d0*/  IADD3 R10, R14, R9, RZ ;  /* 0x000000090e0a7210 */ /* 0x000fc40007ffe0ff */
[-C--:B------:R-:W-:Y:S01]  /*179e0*/  IADD3 R18, R9, R16.reuse, RZ ;  /* 0x0000001009127210 */ /* 0x080fe20007ffe0ff */
[----:B------:R-:W-:Y:S01]  /*179f0*/  IMAD.IADD R15, R14, 0x1, R13 ;  /* 0x000000010e0f7824 */ /* 0x000fe200078e020d */
[----:B------:R-:W-:Y:S01]  /*17a00*/  IADD3 R17, R10, R13, RZ ;  /* 0x0000000d0a117210 */ /* 0x000fe20007ffe0ff */
[----:B------:R-:W-:Y:S01]  /*17a10*/  STS.64 [R10], R92 ;  /* 0x0000005c0a007388 */ /* 0x000fe20000000a00 */
[C---:B------:R-:W-:Y:S01]  /*17a20*/  IADD3 R19, R13.reuse, R16, RZ ;  /* 0x000000100d137210 */ /* 0x040fe20007ffe0ff */
[----:B------:R-:W-:Y:S01]  /*17a30*/  IMAD.IADD R20, R13, 0x1, R18 ;  /* 0x000000010d147824 */ /* 0x000fe200078e0212 */
[----:B------:R-:W-:Y:S01]  /*17a40*/  SHF.R.S32.HI R45, RZ, 0x1f, R8 ;  /* 0x0000001fff2d7819 */ /* 0x000fe20000011408 */
[----:B------:R4:W-:Y:S01]  /*17a50*/  STS.64 [R10+0x800], R94 ;  /* 0x0008005e0a007388 */ /* 0x0009e20000000a00 */
[----:B------:R-:W-:Y:S02]  /*17a60*/  LOP3.LUT R6, R6, 0xffffffe0, RZ, 0xc0, !PT ;  /* 0xffffffe006067812 */ /* 0x000fe400078ec0ff */
[----:B------:R-:W-:Y:S01]  /*17a70*/  LEA.HI R44, R45, R8, RZ, 0x2 ;  /* 0x000000082d2c7211 */ /* 0x000fe200078f10ff */
[----:B------:R-:W-:Y:S01]  /*17a80*/  STS.64 [R15], R88 ;  /* 0x000000580f007388 */ /* 0x000fe20000000a00 */
[----:B------:R-:W5:Y:S01]  /*17a90*/  @P0 LDC R45, c[0x0][0x2e8] ;  /* 0x0000ba00ff2d0b82 */ /* 0x000f620000000800 */
[----:B------:R-:W-:-:S02]  /*17aa0*/  IADD3 R6, -R6, R3, RZ ;  /* 0x0000000306067210 */ /* 0x000fc40007ffe1ff */
[----:B------:R1:W-:Y:S01]  /*17ab0*/  STS.64 [R15+0x800], R90 ;  /* 0x0008005a0f007388 */ /* 0x0003e20000000a00 */
[----:B------:R-:W-:Y:S02]  /*17ac0*/  IADD3 R3, -R179, RZ, RZ ;  /* 0x000000ffb3037210 */ /* 0x000fe40007ffe1ff */
[----:B------:R-:W-:Y:S01]  /*17ad0*/  LOP3.LUT P1, RZ, R6, 0x3, RZ, 0xc0, !PT ;  /* 0x0000000306ff7812 */ /* 0x000fe2000782c0ff */
[----:B------:R1:W-:Y:S01]  /*17ae0*/  STS.64 [R17], R84 ;  /* 0x0000005411007388 */ /* 0x0003e20000000a00 */
[----:B------:R-:W-:Y:S02]  /*17af0*/  LOP3.LUT R49, R44, 0xffffffc, RZ, 0xc0, !PT ;  /* 0x0ffffffc2c317812 */ /* 0x000fe400078ec0ff */
[----:B------:R-:W-:Y:S01]  /*17b00*/  SHF.L.U32 R44, R4, 0x2, RZ ;  /* 0x00000002042c7819 */ /* 0x000fe200000006ff */
[----:B------:R1:W-:Y:S01]  /*17b10*/  STS.64 [R17+0x800], R86 ;  /* 0x0008005611007388 */ /* 0x0003e20000000a00 */
[----:B--2---:R-:W-:Y:S02]  /*17b20*/  LEA R14, R12, UR5, 0x2 ;  /* 0x000000050c0e7c11 */ /* 0x004fe4000f8e10ff */
[----:B------:R-:W2:Y:S01]  /*17b30*/  LDC.64 R12, c[0x0][0x2c0] ;  /* 0x0000b000ff0c7b82 */ /* 0x000ea20000000a00 */
[----:B------:R1:W-:Y:S01]  /*17b40*/  STS.64 [R16], R80 ;  /* 0x0000005010007388 */ /* 0x0003e20000000a00 */
[----:B------:R-:W-:-:S03]  /*17b50*/  IADD3 R8, R8, -R49, RZ ;  /* 0x8000003108087210 */ /* 0x000fc60007ffe0ff */
[----:B------:R1:W-:Y:S02]  /*17b60*/  STS.64 [R16+0x800], R82 ;  /* 0x0008005210007388 */ /* 0x0003e40000000a00 */
[----:B------:R-:W-:Y:S01]  /*17b70*/  IMAD R185, R8, 0x10, R185 ;  /* 0x0000001008b97824 */ /* 0x000fe200078e02b9 */
[----:B----4-:R-:W1:Y:S01]  /*17b80*/  LDC R10, c[0x0][0x270] ;  /* 0x00009c00ff0a7b82 */ /* 0x010e620000000800 */
[----:B------:R4:W-:Y:S01]  /*17b90*/  STS.64 [R18], R76 ;  /* 0x0000004c12007388 */ /* 0x0009e20000000a00 */
[----:B------:R-:W-:Y:S01]  /*17ba0*/  MOV R8, 0xff800000 ;  /* 0xff80000000087802 */ /* 0x000fe20000000f00 */
[----:B---3--:R-:W-:Y:S02]  /*17bb0*/  @P3 FFMA.FTZ R8, R2, R47, R7 ;  /* 0x0000002f02083223 */ /* 0x008fe40000010007 */
[----:B------:R4:W-:Y:S04]  /*17bc0*/  STS.64 [R18+0x800], R78 ;  /* 0x0008004e12007388 */ /* 0x0009e80000000a00 */
[----:B------:R4:W-:Y:S04]  /*17bd0*/  STS.64 [R19], R72 ;  /* 0x0000004813007388 */ /* 0x0009e80000000a00 */
[----:B------:R4:W-:Y:S04]  /*17be0*/  STS.64 [R19+0x800], R74 ;  /* 0x0008004a13007388 */ /* 0x0009e80000000a00 */
[----:B------:R4:W-:Y:S04]  /*17bf0*/  STS.64 [R20], R68 ;  /* 0x0000004414007388 */ /* 0x0009e80000000a00 */
[----:B------:R4:W-:Y:S01]  /*17c00*/  STS.64 [R20+0x800], R70 ;  /* 0x0008004614007388 */ /* 0x0009e20000000a00 */
[----:B-1----:R-:W-:Y:S01]  /*17c10*/  IMAD R3, R10, R3, UR4 ;  /* 0x000000040a037e24 */ /* 0x002fe2000f8e0203 */
[----:B------:R-:W-:Y:S06]  /*17c20*/  BAR.SYNC.DEFER_BLOCKING 0x0 ;  /* 0x0000000000007b1d */ /* 0x000fec0000010000 */
[----:B------:R-:W2:Y:S01]  /*17c30*/  S2R R9, SR_CTAID.Y ;  /* 0x0000000000097919 */ /* 0x000ea20000002600 */
[----:B------:R-:W1:Y:S01]  /*17c40*/  S2R R15, SR_CTAID.X ;  /* 0x00000000000f7919 */ /* 0x000e620000002500 */
[----:B------:R4:W3:Y:S04]  /*17c50*/  LDS.128 R40, [R14] ;  /* 0x000000000e287984 */ /* 0x0008e80000000c00 */
[----:B------:R4:W3:Y:S04]  /*17c60*/  LDS.128 R36, [R14+0x800] ;  /* 0x000800000e247984 */ /* 0x0008e80000000c00 */
[----:B------:R4:W3:Y:S04]  /*17c70*/  LDS.128 R32, [R14+0x1000] ;  /* 0x001000000e207984 */ /* 0x0008e80000000c00 */
[----:B------:R4:W3:Y:S04]  /*17c80*/  LDS.128 R28, [R14+0x1800] ;  /* 0x001800000e1c7984 */ /* 0x0008e80000000c00 */
[----:B------:R4:W3:Y:S01]  /*17c90*/  LDS.128 R24, [R14+0x2000] ;  /* 0x002000000e187984 */ /* 0x0008e20000000c00 */
[----:B--2---:R-:W-:-:S02]  /*17ca0*/  IMAD R9, R9, R12, R179 ;  /* 0x0000000c09097224 */ /* 0x004fc400078e02b3 */
[----:B------:R-:W-:Y:S01]  /*17cb0*/  IMAD.MOV.U32 R12, RZ, RZ, -0x800000 ;  /* 0xff800000ff0c7424 */ /* 0x000fe200078e00ff */
[----:B------:R4:W2:Y:S01]  /*17cc0*/  LDS.128 R20, [R14+0x2800] ;  /* 0x002800000e147984 */ /* 0x0008a20000000c00 */
[----:B-1----:R-:W-:Y:S01]  /*17cd0*/  SHF.L.U32 R6, R15, 0x6, RZ ;  /* 0x000000060f067819 */ /* 0x002fe200000006ff */
[----:B------:R-:W-:Y:S02]  /*17ce0*/  IMAD R3, R9, R10, R3 ;  /* 0x0000000a09037224 */ /* 0x000fe400078e0203 */
[----:B-----5:R-:W-:Y:S01]  /*17cf0*/  @P0 FFMA.FTZ R12, R0, R45, R5 ;  /* 0x0000002d000c0223 */ /* 0x020fe20000010005 */
[----:B------:R4:W1:Y:S01]  /*17d00*/  LDS.128 R16, [R14+0x3000] ;  /* 0x003000000e107984 */ /* 0x0008620000000c00 */
[----:B------:R-:W-:Y:S01]  /*17d10*/  SHF.R.S32.HI R45, RZ, 0x1f, R44 ;  /* 0x0000001fff2d7819 */ /* 0x000fe2000001142c */
        /* <DEDUP_REMOVED lines=14> */
.L_x_7524:
[----:B------:R-:W-:Y:S05]  /*17e00*/  BSYNC B0 ;  /* 0x0000000000007941 */ /* 0x000fea0003800000 */
.L_x_7523:
[----:B------:R-:W-:Y:S01]  /*17e10*/  ULDC UR4, c[0x0][0x2dc] ;  /* 0x0000b70000047ab9 */ /* 0x000fe20000000800 */
[----:B------:R-:W-:Y:S01]  /*17e20*/  IMAD.WIDE R44, R11, 0x40, R44 ;  /* 0x000000400b2c7825 */ /* 0x000fe200078e022c */
[----:B-1----:R1:W1:Y:S03]  /*17e30*/  LDS.128 R4, [R14+0x3800] ;  /* 0x003800000e047984 */ /* 0x0022660000000c00 */
[----:B------:R-:W-:Y:S01]  /*17e40*/  IMAD R0, R0, UR4, RZ ;  /* 0x0000000400007c24 */ /* 0x000fe2000f8e02ff */
[----:B------:R-:W-:Y:S01]  /*17e50*/  ULDC.64 UR4, c[0x0][0x288] ;  /* 0x0000a20000047ab9 */ /* 0x000fe20000000a00 */
[----:B------:R-:W-:Y:S02]  /*17e60*/  IMAD R15, R15, -0x40, R178 ;  /* 0xffffffc00f0f7824 */ /* 0x000fe400078e02b2 */
[C---:B------:R-:W-:Y:S01]  /*17e70*/  VIADD R8, R11.reuse, 0x8 ;  /* 0x000000080b087836 */ /* 0x040fe20000000000 */
[----:B------:R-:W-:Y:S01]  /*17e80*/  IADD3 R9, P0, R0, R44, RZ ;  /* 0x0000002c00097210 */ /* 0x000fe20007f1e0ff */
[----:B------:R-:W-:-:S02]  /*17e90*/  VIADD R2, R11, 0x18 ;  /* 0x000000180b027836 */ /* 0x000fc40000000000 */
[C---:B------:R-:W-:Y:S01]  /*17ea0*/  VIADD R3, R11.reuse, 0x10 ;  /* 0x000000100b037836 */ /* 0x040fe20000000000 */
[----:B------:R-:W-:Y:S01]  /*17eb0*/  LEA.HI.X.SX32 R10, R0, R45, 0x1, P0 ;  /* 0x0000002d000a7211 */ /* 0x000fe200000f0eff */
[C---:B------:R-:W-:Y:S01]  /*17ec0*/  VIADD R0, R11.reuse, 0x30 ;  /* 0x000000300b007836 */ /* 0x040fe20000000000 */
[-C--:B------:R-:W-:Y:S02]  /*17ed0*/  ISETP.GE.AND P0, PT, R11, R15.reuse, PT ;  /* 0x0000000f0b00720c */ /* 0x080fe40003f06270 */
[----:B------:R-:W-:Y:S02]  /*17ee0*/  LEA R12, P1, R9, UR4, 0x2 ;  /* 0x00000004090c7c11 */ /* 0x000fe4000f8210ff */
[-C--:B------:R-:W-:Y:S01]  /*17ef0*/  ISETP.GE.AND P6, PT, R8, R15.reuse, PT ;  /* 0x0000000f0800720c */ /* 0x080fe20003fc6270 */
[C---:B------:R-:W-:Y:S01]  /*17f00*/  VIADD R8, R11.reuse, 0x20 ;  /* 0x000000200b087836 */ /* 0x040fe20000000000 */
[----:B------:R-:W-:Y:S01]  /*17f10*/  ISETP.GE.AND P4, PT, R2, R15, PT ;  /* 0x0000000f0200720c */ /* 0x000fe20003f86270 */
[----:B------:R-:W-:Y:S01]  /*17f20*/  VIADD R2, R11, 0x28 ;  /* 0x000000280b027836 */ /* 0x000fe20000000000 */
[----:B------:R-:W-:-:S02]  /*17f30*/  LEA.HI.X R13, R9, UR5, R10, 0x2, P1 ;  /* 0x00000005090d7c11 */ /* 0x000fc400088f140a */
[-C--:B------:R-:W-:Y:S01]  /*17f40*/  ISETP.GE.AND P1, PT, R0, R15.reuse, PT ;  /* 0x0000000f0000720c */ /* 0x080fe20003f26270 */
[----:B------:R-:W-:Y:S01]  /*17f50*/  VIADD R0, R11, 0x38 ;  /* 0x000000380b007836 */ /* 0x000fe20000000000 */
[-C--:B------:R-:W-:Y:S01]  /*17f60*/  ISETP.GE.AND P5, PT, R3, R15.reuse, PT ;  /* 0x0000000f0300720c */ /* 0x080fe20003fa6270 */
[----:B---3--:R3:W-:Y:S01]  /*17f70*/  @!P0 STG.E.64 desc[UR6][R12.64], R40 ;  /* 0x000000280c008986 */ /* 0x0087e2000c101b06 */
[-C--:B------:R-:W-:Y:S02]  /*17f80*/  ISETP.GE.AND P3, PT, R8, R15.reuse, PT ;  /* 0x0000000f0800720c */ /* 0x080fe40003f66270 */
[-C--:B------:R-:W-:Y:S01]  /*17f90*/  ISETP.GE.AND P2, PT, R2, R15.reuse, PT ;  /* 0x0000000f0200720c */ /* 0x080fe20003f46270 */
[----:B------:R3:W-:Y:S01]  /*17fa0*/  @!P0 STG.E.64 desc[UR6][R12.64+0x8], R42 ;  /* 0x0000082a0c008986 */ /* 0x0007e2000c101b06 */
[----:B------:R-:W-:-:S03]  /*17fb0*/  ISETP.GE.AND P0, PT, R0, R15, PT ;  /* 0x0000000f0000720c */ /* 0x000fc60003f06270 */
[----:B------:R3:W-:Y:S04]  /*17fc0*/  @!P6 STG.E.128 desc[UR6][R12.64+0x800], R36 ;  /* 0x000800240c00e986 */ /* 0x0007e8000c101d06 */
[----:B------:R3:W-:Y:S04]  /*17fd0*/  @!P5 STG.E.128 desc[UR6][R12.64+0x1000], R32 ;  /* 0x001000200c00d986 */ /* 0x0007e8000c101d06 */
[----:B------:R3:W-:Y:S04]  /*17fe0*/  @!P4 STG.E.128 desc[UR6][R12.64+0x1800], R28 ;  /* 0x0018001c0c00c986 */ /* 0x0007e8000c101d06 */
[----:B------:R3:W-:Y:S04]  /*17ff0*/  @!P3 STG.E.128 desc[UR6][R12.64+0x2000], R24 ;  /* 0x002000180c00b986 */ /* 0x0007e8000c101d06 */
[----:B--2---:R3:W-:Y:S04]  /*18000*/  @!P2 STG.E.128 desc[UR6][R12.64+0x2800], R20 ;  /* 0x002800140c00a986 */ /* 0x0047e8000c101d06 */
[----:B------:R3:W-:Y:S01]  /*18010*/  @!P1 STG.E.128 desc[UR6][R12.64+0x3000], R16 ;  /* 0x003000100c009986 */ /* 0x0007e2000c101d06 */
[----:B-1----:R-:W-:Y:S05]  /*18020*/  @P0 EXIT ;  /* 0x000000000000094d */ /* 0x002fea0003800000 */
[----:B------:R-:W-:Y:S01]  /*18030*/  STG.E.128 desc[UR6][R12.64+0x3800], R4 ;  /* 0x003800040c007986 */ /* 0x000fe2000c101d06 */
[----:B------:R-:W-:Y:S05]  /*18040*/  EXIT ;  /* 0x000000000000794d */ /* 0x000fea0003800000 */
.L_x_7525:
        /* <DEDUP_REMOVED lines=11> */
.L_x_7949:


//--------------------- .text._ZN5flash24flash_fwd_splitkv_kernelI23Flash_fwd_kernel_traitsILi64ELi64ELi128ELi4ELb0ELb0EN7cutlass6half_tE19Flash_kernel_traitsILi64ELi64ELi128ELi4ES3_EELb1ELb0ELb1ELb0ELb0ELb0ELb1ELb1EEEvNS_16Flash_fwd_paramsE --------------------------
	.section	.text._ZN5flash24flash_fwd_splitkv_kernelI23Flash_fwd_kernel_traitsILi64ELi64ELi128ELi4ELb0ELb0EN7cutlass6half_tE19Flash_kernel_traitsILi64ELi64ELi128ELi4ES3_EELb1ELb0ELb1ELb0ELb0ELb0ELb1ELb1EEEvNS_16Flash_fwd_paramsE,"ax",@progbits
	.align	128
        .global         _ZN5flash24flash_fwd_splitkv_kernelI23Flash_fwd_kernel_traitsILi64ELi64ELi128ELi4ELb0ELb0EN7cutlass6half_tE19Flash_kernel_traitsILi64ELi64ELi128ELi4ES3_EELb1ELb0ELb1ELb0ELb0ELb0ELb1ELb1EEEvNS_16Flash_fwd_paramsE
        .type           _ZN5flash24flash_fwd_splitkv_kernelI23Flash_fwd_kernel_traitsILi64ELi64ELi128ELi4ELb0ELb0EN7cutlass6half_tE19Flash_kernel_traitsILi64ELi64ELi128ELi4ES3_EELb1ELb0ELb1ELb0ELb0ELb0ELb1ELb1EEEvNS_16Flash_fwd_paramsE,@function
        .size           _ZN5flash24flash_fwd_splitkv_kernelI23Flash_fwd_kernel_traitsILi64ELi64ELi128ELi4ELb0ELb0EN7cutlass6half_tE19Flash_kernel_traitsILi64ELi64ELi128ELi4ES3_EELb1ELb0ELb1ELb0ELb0ELb0ELb1ELb1EEEvNS_16Flash_fwd_paramsE,(.L_x_7950 - _ZN5flash24flash_fwd_splitkv_kernelI23Flash_fwd_kernel_traitsILi64ELi64ELi128ELi4ELb0ELb0EN7cutlass6half_tE19Flash_kernel_traitsILi64ELi64ELi128ELi4ES3_EELb1ELb0ELb1ELb0ELb0ELb0ELb1ELb1EEEvNS_16Flash_fwd_paramsE)
        .other          _ZN5flash24flash_fwd_splitkv_kernelI23Flash_fwd_kernel_traitsILi64ELi64ELi128ELi4ELb0ELb0EN7cutlass6half_tE19Flash_kernel_traitsILi64ELi64ELi128ELi4ES3_EELb1ELb0ELb1ELb0ELb0ELb0ELb1ELb1EEEvNS_16Flash_fwd_paramsE,@"STO_CUDA_ENTRY STV_DEFAULT"
_ZN5flash24flash_fwd_splitkv_kernelI23Flash_fwd_kernel_traitsILi64ELi64ELi128ELi4ELb0ELb0EN7cutlass6half_tE19Flash_kernel_traitsILi64ELi64ELi128ELi4ES3_EELb1ELb0ELb1ELb0ELb0ELb0ELb1ELb1EEEvNS_16Flash_fwd_paramsE:
.text._ZN5flash24flash_fwd_splitkv_kernelI23Flash_fwd_kernel_traitsILi64ELi64ELi128ELi4ELb0ELb0EN7cutlass6half_tE19Flash_kernel_traitsILi64ELi64ELi128ELi4ES3_EELb1ELb0ELb1ELb0ELb0ELb0ELb1ELb1EEEvNS_16Flash_fwd_paramsE:
        /* <DEDUP_REMOVED lines=48> */
[----:B------:R-:W-:-:S05]  /*0300*/  IADD3 R125, -R165, RZ, RZ ;  /* 0x000000ffa57d7210 */ /* 0x000fca0007ffe1ff */
[----:B------:R-:W-:Y:S02]  /*0310*/  IMAD R124, R5, R125, R124 ;  /* 0x0000007d057c7224 */ /* 0x000fe400078e027c */
[----:B------:R-:W-:-:S06]  /*0320*/  @P0 IMAD.IADD R164, R9, 0x1, -R12 ;  /* 0x0000000109a40824 */ /* 0x000fcc00078e0a0c */
[----:B------:R-:W4:Y:S01]  /*0330*/  @!P0 LDC R164, c[0x0][0x2c4] ;  /* 0x0000b100ffa48b82 */ /* 0x000f220000000800 */
[----:B------:R-:W-:-:S04]  /*0340*/  ISETP.NE.U32.AND P0, PT, R2, RZ, PT ;  /* 0x000000ff0200720c */ /* 0x000fc80003f05070 */
[----:B------:R-:W-:-:S13]  /*0350*/  ISETP.NE.AND.EX P0, PT, R3, RZ, PT, P0 ;  /* 0x000000ff0300720c */ /* 0x000fda0003f05300 */
[----:B-123--:R-:W-:Y:S05]  /*0360*/  @!P0 BRA `(.L_x_7526) ;  /* 0x0000000000108947 */ /* 0x00efea0003800000 */
[----:B------:R-:W2:Y:S02]  /*0370*/  @P3 LDG.E R3, desc[UR6][R6.64+0x4] ;  /* 0x0000040606033981 */ /* 0x000ea4000c1e1900 */
[----:B--2--5:R-:W-:-:S06]  /*0380*/  @P3 IADD3 R14, R3, -R0, RZ ;  /* 0x80000000030e3210 */ /* 0x024fcc0007ffe0ff */
[----:B------:R2:W5:Y:S01]  /*0390*/  @!P3 LDG.E R14, desc[UR6][R6.64] ;  /* 0x00000006060eb981 */ /* 0x000562000c1e1900 */
[----:B------:R-:W-:Y:S05]  /*03a0*/  BRA `(.L_x_7527) ;  /* 0x0000000000047947 */ /* 0x000fea0003800000 */
.L_x_7526:
[----:B------:R-:W1:Y:S02]  /*03b0*/  LDC R14, c[0x0][0x2c8] ;  /* 0x0000b200ff0e7b82 */ /* 0x000e640000000800 */
.L_x_7527:
        /* <DEDUP_REMOVED lines=155> */
.L_x_7528:
        /* <DEDUP_REMOVED lines=27> */
.L_x_7529:
        /* <DEDUP_REMOVED lines=31> */
[----:B-1----:R-:W-:Y:S02]  /*1110*/  IABS R2, R5 ;  /* 0x0000000500027213 */ /* 0x002fe40000000000 */
[----:B------:R-:W-:Y:S02]  /*1120*/  IABS R6, R124 ;  /* 0x0000007c00067213 */ /* 0x000fe40000000000 */
[----:B------:R-:W1:Y:S01]  /*1130*/  I2F.RP R7, R2 ;  /* 0x0000000200077306 */ /* 0x000e620000209400 */
[----:B------:R-:W-:-:S05]  /*1140*/  IADD3 R19, -R19, RZ, RZ ;  /* 0x000000ff13137210 */ /* 0x000fca0007ffe1ff */
[----:B------:R-:W-:Y:S02]  /*1150*/  IMAD R19, R13, R19, R38 ;  /* 0x000000130d137224 */ /* 0x000fe400078e0226 */
[----:B-1---5:R-:W1:Y:S03]  /*1160*/  MUFU.RCP R10, R7 ;  /* 0x00000007000a7308 */ /* 0x022e660000001000 */
[----:B---3--:R-:W-:Y:S02]  /*1170*/  SHF.R.S32.HI R15, RZ, 0x1f, R19 ;  /* 0x0000001fff0f7819 */ /* 0x008fe40000011413 */
[----:B-1----:R-:W-:-:S04]  /*1180*/  IADD3 R10, R10, 0xffffffe, RZ ;  /* 0x0ffffffe0a0a7810 */ /* 0x002fc80007ffe0ff */
[----:B------:R-:W1:Y:S02]  /*1190*/  F2I.FTZ.U32.TRUNC.NTZ R11, R10 ;  /* 0x0000000a000b7305 */ /* 0x000e64000021f000 */
[----:B-1----:R-:W-:Y:S01]  /*11a0*/  IMAD.MOV R3, RZ, RZ, -R11 ;  /* 0x000000ffff037224 */ /* 0x002fe200078e0a0b */
[----:B------:R-:W-:-:S03]  /*11b0*/  MOV R10, RZ ;  /* 0x000000ff000a7202 */ /* 0x000fc60000000f00 */
[----:B------:R-:W-:-:S04]  /*11c0*/  IMAD R3, R3, R2, RZ ;  /* 0x0000000203037224 */ /* 0x000fc800078e02ff */
        /* <DEDUP_REMOVED lines=31> */
[C---:B------:R-:W-:Y:S02]  /*13c0*/  IMAD R11, R4.reuse, UR5, R11 ;  /* 0x00000005040b7c24 */ /* 0x040fe4000f8e020b */
[----:B------:R-:W-:-:S04]  /*13d0*/  IMAD.WIDE.U32 R22, R4, UR4, R20 ;  /* 0x0000000404167c25 */ /* 0x000fc8000f8e0014 */
[----:B------:R-:W-:Y:S01]  /*13e0*/  IMAD.IADD R21, R7, 0x1, R3 ;  /* 0x0000000107157824 */ /* 0x000fe200078e0203 */
[----:B------:R-:W-:Y:S02]  /*13f0*/  IADD3 R13, R23, R11, RZ ;  /* 0x0000000b170d7210 */ /* 0x000fe40007ffe0ff */
[----:B------:R-:W-:Y:S01]  /*1400*/  MOV R0, R22 ;  /* 0x0000001600007202 */ /* 0x000fe20000000f00 */
[----:B------:R-:W-:Y:S06]  /*1410*/  BRA `(.L_x_7531) ;  /* 0x0000000400407947 */ /* 0x000fec0003800000 */
.L_x_7530:
[----:B------:R-:W1:Y:S01]  /*1420*/  LDC R13, c[0x0][0x278] ;  /* 0x00009e00ff0d7b82 */ /* 0x000e620000000800 */
[----:B------:R-:W-:Y:S02]  /*1430*/  IABS R4, R124 ;  /* 0x0000007c00047213 */ /* 0x000fe40000000000 */
[----:B------:R-:W-:Y:S02]  /*1440*/  ISETP.NE.AND P0, PT, R0, -0x1, PT ;  /* 0xffffffff0000780c */ /* 0x000fe40003f05270 */
[----:B------:R-:W-:-:S11]  /*1450*/  LEA R38, R48, 0xffffff80, 0x7 ;  /* 0xffffff8030267811 */ /* 0x000fd600078e38ff */
[----:B------:R-:W2:Y:S01]  /*1460*/  @P0 LDC.64 R140, c[0x0][0x248] ;  /* 0x00009200ff8c0b82 */ /* 0x000ea20000000a00 */
[----:B------:R-:W-:Y:S01]  /*1470*/  @P0 IMAD.IADD R18, R11, 0x1, R0 ;  /* 0x000000010b120824 */ /* 0x000fe200078e0200 */
[----:B-1----:R-:W-:-:S04]  /*1480*/  IABS R3, R13 ;  /* 0x0000000d00037213 */ /* 0x002fc80000000000 */
[----:B------:R-:W1:Y:S08]  /*1490*/  I2F.RP R15, R3 ;  /* 0x00000003000f7306 */ /* 0x000e700000209400 */
[----:B-1----:R-:W1:Y:S02]  /*14a0*/  MUFU.RCP R6, R15 ;  /* 0x0000000f00067308 */ /* 0x002e640000001000 */
[----:B-1----:R-:W-:Y:S01]  /*14b0*/  VIADD R6, R6, 0xffffffe ;  /* 0x0ffffffe06067836 */ /* 0x002fe20000000000 */
[----:B------:R-:W-:-:S05]  /*14c0*/  SHF.R.S32.HI R15, RZ, 0x1f, R38 ;  /* 0x0000001fff0f7819 */ /* 0x000fca0000011426 */
[----:B------:R-:W1:Y:S02]  /*14d0*/  F2I.FTZ.U32.TRUNC.NTZ R7, R6 ;  /* 0x0000000600077305 */ /* 0x000e64000021f000 */
[----:B-1----:R-:W-:Y:S01]  /*14e0*/  IMAD.MOV R2, RZ, RZ, -R7 ;  /* 0x000000ffff027224 */ /* 0x002fe200078e0a07 */
[----:B------:R-:W-:-:S03]  /*14f0*/  MOV R6, RZ ;  /* 0x000000ff00067202 */ /* 0x000fc60000000f00 */
[----:B------:R-:W-:-:S04]  /*1500*/  IMAD R5, R2, R3, RZ ;  /* 0x0000000302057224 */ /* 0x000fc800078e02ff */
[----:B------:R-:W-:Y:S02]  /*1510*/  IMAD.HI.U32 R5, R7, R5, R6 ;  /* 0x0000000507057227 */ /* 0x000fe400078e0006 */
[----:B------:R-:W1:Y:S04]  /*1520*/  @P0 LDC.64 R6, c[0x0][0x250] ;  /* 0x00009400ff060b82 */ /* 0x000e680000000a00 */
[----:B------:R-:W-:-:S04]  /*1530*/  IMAD.HI.U32 R14, R5, R4, RZ ;  /* 0x00000004050e7227 */ /* 0x000fc800078e00ff */
[----:B------:R-:W-:Y:S02]  /*1540*/  IMAD.MOV R2, RZ, RZ, -R14 ;  /* 0x000000ffff027224 */ /* 0x000fe400078e0a0e */
[----:B--2---:R-:W-:Y:S02]  /*1550*/  @P0 IMAD R5, R18, R141, RZ ;  /* 0x0000008d12050224 */ /* 0x004fe400078e02ff */
[----:B------:R-:W-:Y:S01]  /*1560*/  IMAD R2, R3, R2, R4 ;  /* 0x0000000203027224 */ /* 0x000fe200078e0204 */
[----:B------:R-:W-:Y:S01]  /*1570*/  LOP3.LUT R4, R124, R13, RZ, 0x3c, !PT ;  /* 0x0000000d7c047212 */ /* 0x000fe200078e3cff */
[----:B------:R-:W-:-:S03]  /*1580*/  @P0 IMAD.WIDE.U32 R18, R18, R140, RZ ;  /* 0x0000008c12120225 */ /* 0x000fc600078e00ff */
[----:B------:R-:W-:Y:S02]  /*1590*/  ISETP.GT.U32.AND P1, PT, R3, R2, PT ;  /* 0x000000020300720c */ /* 0x000fe40003f24070 */
[----:B------:R-:W-:Y:S02]  /*15a0*/  ISETP.GE.AND P2, PT, R4, RZ, PT ;  /* 0x000000ff0400720c */ /* 0x000fe40003f46270 */
[----:B------:R-:W-:Y:S02]  /*15b0*/  @P0 IADD3 R5, R19, R5, RZ ;  /* 0x0000000513050210 */ /* 0x000fe40007ffe0ff */
[----:B------:R-:W-:-:S07]  /*15c0*/  @P0 MOV R16, R18 ;  /* 0x0000001200100202 */ /* 0x000fce0000000f00 */
        /* <DEDUP_REMOVED lines=19> */
[----:B------:R-:W-:Y:S02]  /*1700*/  IADD3 R5, R21, R5, RZ ;  /* 0x0000000515057210 */ /* 0x000fe40007ffe0ff */
[----:B------:R-:W-:-:S07]  /*1710*/  MOV R16, R20 ;  /* 0x0000001400107202 */ /* 0x000fce0000000f00 */
.L_x_7532:
        /* <DEDUP_REMOVED lines=8> */
[----:B------:R-:W-:Y:S01]  /*17a0*/  @P0 IMAD.WIDE.U32 R20, R0, R6, RZ ;  /* 0x0000000600140225 */ /* 0x000fe200078e00ff */
        /* <DEDUP_REMOVED lines=23> */
.L_x_7531:
[----:B------:R1:W5:Y:S01]  /*1920*/  @P5 LDG.E R7, desc[UR6][R24.64] ;  /* 0x0000000618075981 */ /* 0x000362000c1e1900 */
[----:B------:R-:W-:Y:S01]  /*1930*/  ISETP.NE.AND P0, PT, R12, -0x1, PT ;  /* 0xffffffff0c00780c */ /* 0x000fe20003f05270 */
[----:B------:R-:W2:Y:S01]  /*1940*/  LDC.64 R2, c[0x0][0x240] ;  /* 0x00009000ff027b82 */ /* 0x000ea20000000a00 */
[----:B------:R-:W-:Y:S01]  /*1950*/  SHF.R.S32.HI R51, RZ, 0x1f, R8 ;  /* 0x0000001fff337819 */ /* 0x000fe20000011408 */
[----:B------:R-:W-:Y:S01]  /*1960*/  ULDC.64 UR4, c[0x0][0x268] ;  /* 0x00009a0000047ab9 */ /* 0x000fe20000000a00 */
[----:B------:R-:W-:Y:S01]  /*1970*/  SHF.R.S32.HI R52, RZ, 0x1f, R53 ;  /* 0x0000001fff347819 */ /* 0x000fe20000011435 */
[----:B------:R-:W-:Y:S01]  /*1980*/  IMAD.SHL.U32 R163, R140, 0x10, RZ ;  /* 0x000000108ca37824 */ /* 0x000fe200078e00ff */
[----:B------:R-:W-:Y:S02]  /*1990*/  LEA.HI R109, R51, R8, RZ, 0x3 ;  /* 0x00000008336d7211 */ /* 0x000fe400078f18ff */
[----:B------:R-:W-:Y:S01]  /*19a0*/  LEA.HI R52, R52, R53, RZ, 0x7 ;  /* 0x0000003534347211 */ /* 0x000fe200078f38ff */
[----:B------:R-:W3:Y:S01]  /*19b0*/  LDC R112, c[0x0][0x2e0] ;  /* 0x0000b800ff707b82 */ /* 0x000ee20000000800 */
[----:B------:R-:W-:-:S02]  /*19c0*/  SHF.R.S32.HI R126, RZ, 0x3, R109 ;  /* 0x00000003ff7e7819 */ /* 0x000fc4000001146d */
[----:B------:R-:W-:Y:S02]  /*19d0*/  LOP3.LUT R109, R109, 0xfffffff8, RZ, 0xc0, !PT ;  /* 0xfffffff86d6d7812 */ /* 0x000fe400078ec0ff */
[----:B------:R-:W-:Y:S01]  /*19e0*/  SHF.R.S32.HI R127, RZ, 0x1f, R126 ;  /* 0x0000001fff7f7819 */ /* 0x000fe2000001147e */
[----:B------:R-:W-:Y:S01]  /*19f0*/  IMAD.SHL.U32 R23, R126, 0x40, RZ ;  /* 0x000000407e177824 */ /* 0x000fe200078e00ff */
[----:B------:R-:W-:Y:S01]  /*1a00*/  SHF.R.S32.HI R52, RZ, 0x7, R52 ;  /* 0x00000007ff347819 */ /* 0x000fe20000011434 */
[----:B-----5:R-:W4:Y:S01]  /*1a10*/  @!P0 LDC.64 R10, c[0x0][0x228] ;  /* 0x00008a00ff0a8b82 */ /* 0x020f220000000a00 */
[----:B------:R-:W-:Y:S01]  /*1a20*/  IMAD.IADD R109, R8, 0x1, -R109 ;  /* 0x00000001086d7824 */ /* 0x000fe200078e0a6d */
[----:B------:R-:W-:Y:S01]  /*1a30*/  SHF.R.S32.HI R125, RZ, 0x1f, R124 ;  /* 0x0000001fff7d7819 */ /* 0x000fe2000001147c */
[----:B------:R-:W-:Y:S01]  /*1a40*/  IMAD R123, R127, R140, RZ ;  /* 0x0000008c7f7b7224 */ /* 0x000fe200078e02ff */
[----:B------:R-:W-:Y:S01]  /*1a50*/  LOP3.LUT R23, R23, 0x1c0, RZ, 0xc0, !PT ;  /* 0x000001c017177812 */ /* 0x000fe200078ec0ff */
[----:B------:R-:W-:Y:S01]  /*1a60*/  IMAD.SHL.U32 R100, R109, 0x8, RZ ;  /* 0x000000086d647824 */ /* 0x000fe200078e00ff */
[----:B------:R-:W-:Y:S01]  /*1a70*/  VIMNMX R52, R159, R52, !PT ;  /* 0x000000349f347248 */ /* 0x000fe20007fe0100 */
[----:B------:R-:W-:Y:S01]  /*1a80*/  IMAD.SHL.U32 R109, R109, 0x4, RZ ;  /* 0x000000046d6d7824 */ /* 0x000fe200078e00ff */
[----:B------:R-:W-:Y:S01]  /*1a90*/  SHF.R.U32.HI R114, RZ, 0x3, R23 ;  /* 0x00000003ff727819 */ /* 0x000fe20000011617 */
[----:B------:R-:W4:Y:S01]  /*1aa0*/  LDC.64 R132, c[0x0][0x250] ;  /* 0x00009400ff847b82 */ /* 0x000f220000000a00 */
[----:B-1----:R-:W-:Y:S01]  /*1ab0*/  LOP3.LUT R25, R23, 0x38, R100, 0xf8, !PT ;  /* 0x0000003817197812 */ /* 0x002fe200078ef864 */
[----:B------:R-:W-:Y:S01]  /*1ac0*/  IMAD.WIDE R22, R17, 0x40, R126 ;  /* 0x0000004011167825 */ /* 0x000fe200078e027e */
[----:B------:R-:W-:-:S02]  /*1ad0*/  SHF.R.S32.HI R101, RZ, 0x1f, R100 ;  /* 0x0000001fff657819 */ /* 0x000fc40000011464 */
[----:B------:R-:W-:Y:S01]  /*1ae0*/  LOP3.LUT R114, R25, R114, RZ, 0x3c, !PT ;  /* 0x0000007219727212 */ /* 0x000fe200078e3cff */
[C---:B--2---:R-:W-:Y:S01]  /*1af0*/  @P0 IMAD.WIDE.U32 R16, R12.reuse, R2, RZ ;  /* 0x000000020c100225 */ /* 0x044fe200078e00ff */
[CC--:B------:R-:W-:Y:S02]  /*1b00*/  LEA.HI R25, R51.reuse, R8.reuse, RZ, 0x6 ;  /* 0x0000000833197211 */ /* 0x0c0fe400078f30ff */
[----:B------:R-:W-:Y:S01]  /*1b10*/  LEA.HI R51, R51, R8, RZ, 0x4 ;  /* 0x0000000833337211 */ /* 0x000fe200078f20ff */
[----:B------:R-:W-:Y:S01]  /*1b20*/  @P0 IMAD R17, R12, R3, R17 ;  /* 0x000000030c110224 */ /* 0x000fe200078e0211 */
[----:B------:R-:W-:Y:S01]  /*1b30*/  @P0 MOV R12, R16 ;  /* 0x00000010000c0202 */ /* 0x000fe20000000f00 */
[----:B------:R-:W-:Y:S01]  /*1b40*/  IMAD.SHL.U32 R25, R25, 0x8, RZ ;  /* 0x0000000819197824 */ /* 0x000fe200078e00ff */
[----:B------:R-:W-:Y:S01]  /*1b50*/  LOP3.LUT R27, R51, 0xfffffff0, RZ, 0xc0, !PT ;  /* 0xfffffff0331b7812 */ /* 0x000fe200078ec0ff */
[----:B------:R-:W-:Y:S01]  /*1b60*/  IMAD R123, R126, R141, R123 ;  /* 0x0000008d7e7b7224 */ /* 0x000fe200078e027b */
[----:B---3--:R-:W-:Y:S01]  /*1b70*/  LEA.HI R112, R112, R112, RZ, 0x1 ;  /* 0x0000007070707211 */ /* 0x008fe200078f08ff */
[-C--:B----4-:R-:W-:Y:S01]  /*1b80*/  @!P0 IMAD R14, R9, R10.reuse, RZ ;  /* 0x0000000a090e8224 */ /* 0x090fe200078e02ff */
[----:B------:R-:W-:Y:S01]  /*1b90*/  LOP3.LUT R114, R114, 0xfffffe00, R25, 0xf8, !PT ;  /* 0xfffffe0072727812 */ /* 0x000fe200078ef819 */
[----:B------:R-:W-:Y:S01]  /*1ba0*/  @!P0 IMAD.WIDE.U32 R28, R165, R10, RZ ;  /* 0x0000000aa51c8225 */ /* 0x000fe200078e00ff */
[----:B------:R-:W-:-:S02]  /*1bb0*/  SHF.R.S32.HI R111, RZ, 0x1, R112 ;  /* 0x00000001ff6f7819 */ /* 0x000fc40000011470 */
[----:B------:R-:W-:Y:S01]  /*1bc0*/  SHF.L.U64.HI R162, R140, 0x4, R141 ;  /* 0x000000048ca27819 */ /* 0x000fe2000001028d */
[----:B------:R-:W-:Y:S01]  /*1bd0*/  @!P0 IMAD R11, R165, R11, R14 ;  /* 0x0000000ba50b8224 */ /* 0x000fe200078e020e */
[----:B------:R-:W-:Y:S01]  /*1be0*/  SHF.R.S32.HI R51, RZ, 0x4, R51 ;  /* 0x00000004ff337819 */ /* 0x000fe20000011433 */
[----:B------:R-:W-:Y:S01]  /*1bf0*/  @!P0 IMAD.MOV.U32 R12, RZ, RZ, R28 ;  /* 0x000000ffff0c8224 */ /* 0x000fe200078e001c */
[----:B------:R-:W-:Y:S01]  /*1c00*/  SHF.L.U64.HI R160, R132, 0x4, R133 ;  /* 0x0000000484a07819 */ /* 0x000fe20000010285 */
[----:B------:R-:W-:Y:S01]  /*1c10*/  IMAD R10, R23, R2, RZ ;  /* 0x00000002170a7224 */ /* 0x000fe200078e02ff */
[----:B------:R-:W-:Y:S01]  /*1c20*/  @!P0 IADD3 R17, R29, R11, RZ ;  /* 0x0000000b1d118210 */ /* 0x000fe20007ffe0ff */
[----:B------:R-:W-:Y:S01]  /*1c30*/  IMAD.IADD R8, R8, 0x1, -R27 ;  /* 0x0000000108087824 */ /* 0x000fe200078e0a1b */
[----:B------:R-:W-:Y:S01]  /*1c40*/  IADD3 R20, P0, R100, R6, RZ ;  /* 0x0000000664147210 */ /* 0x000fe20007f1e0ff */
[----:B------:R-:W-:Y:S01]  /*1c50*/  IMAD R10, R22, R3, R10 ;  /* 0x00000003160a7224 */ /* 0x000fe200078e020a */
[----:B------:R-:W-:Y:S01]  /*1c60*/  IADD3 R16, P1, R100, R12, RZ ;  /* 0x0000000c64107210 */ /* 0x000fe20007f3e0ff */
[----:B------:R-:W-:Y:S01]  /*1c70*/  IMAD R3, R5, UR4, RZ ;  /* 0x0000000405037c24 */ /* 0x000fe2000f8e02ff */
[----:B------:R-:W-:Y:S01]  /*1c80*/  SHF.R.S32.HI R113, RZ, 0x1f, R8 ;  /* 0x0000001fff717819 */ /* 0x000fe20000011408 */
[C---:B------:R-:W-:Y:S01]  /*1c90*/  IMAD.X R21, R101.reuse, 0x1, R21, P0 ;  /* 0x0000000165157824 */ /* 0x040fe200000e0615 */
[----:B------:R-:W-:Y:S01]  /*1ca0*/  IADD3 R116, P0, R126, R19, RZ ;  /* 0x000000137e747210 */ /* 0x000fe20007f1e0ff */
[----:B------:R-:W-:Y:S01]  /*1cb0*/  IMAD.X R17, R101, 0x1, R17, P1 ;  /* 0x0000000165117824 */ /* 0x000fe200008e0611 */
[----:B------:R-:W-:Y:S01]  /*1cc0*/  LEA.HI R113, R113, R8, RZ, 0x3 ;  /* 0x0000000871717211 */ /* 0x000fe200078f18ff */
[----:B------:R-:W-:Y:S01]  /*1cd0*/  IMAD R3, R4, UR5, R3 ;  /* 0x0000000504037c24 */ /* 0x000fe2000f8e0203 */
[----:B------:R-:W-:Y:S01]  /*1ce0*/  IADD3.X R15, R127, R15, RZ, P0, !PT ;  /* 0x0000000f7f0f7210 */ /* 0x000fe200007fe4ff */
[----:B------:R-:W-:Y:S01]  /*1cf0*/  IMAD.WIDE.U32 R16, R22, R2, R16 ;  /* 0x0000000216107225 */ /* 0x000fe200078e0010 */
[----:B------:R-:W-:-:S02]  /*1d00*/  IADD3 R120, P0, R100, R0, RZ ;  /* 0x0000000064787210 */ /* 0x000fc40007f1e0ff */
[----:B------:R-:W-:Y:S01]  /*1d10*/  LOP3.LUT R11, R113, 0xfffffff8, RZ, 0xc0, !PT ;  /* 0xfffffff8710b7812 */ /* 0x000fe200078ec0ff */
[----:B------:R-:W-:Y:S01]  /*1d20*/  IMAD.WIDE.U32 R20, R4, UR4, R20 ;  /* 0x0000000404147c25 */ /* 0x000fe2000f8e0014 */
[----:B------:R-:W-:Y:S01]  /*1d30*/  ULDC.64 UR4, c[0x0][0x258] ;  /* 0x0000960000047ab9 */ /* 0x000fe20000000a00 */
[----:B------:R-:W-:Y:S02]  /*1d40*/  SHF.L.U32 R161, R132, 0x4, RZ ;  /* 0x0000000484a17819 */ /* 0x000fe400000006ff */
[----:B------:R-:W-:Y:S01]  /*1d50*/  IMAD.X R121, R101, 0x1, R13, P0 ;  /* 0x0000000165797824 */ /* 0x000fe200000e060d */
[----:B------:R-:W-:Y:S01]  /*1d60*/  ISETP.GT.AND P0, PT, R48, R52, PT ;  /* 0x000000343000720c */ /* 0x000fe20003f04270 */
[----:B------:R-:W-:Y:S02]  /*1d70*/  IMAD.IADD R17, R17, 0x1, R10 ;  /* 0x0000000111117824 */ /* 0x000fe400078e020a */
[----:B------:R-:W-:Y:S02]  /*1d80*/  IMAD R15, R15, R132, RZ ;  /* 0x000000840f0f7224 */ /* 0x000fe400078e02ff */
[----:B------:R-:W-:-:S02]  /*1d90*/  IMAD R131, R125, UR4, RZ ;  /* 0x000000047d837c24 */ /* 0x000fc4000f8e02ff */
[----:B------:R-:W-:Y:S02]  /*1da0*/  IMAD R110, R126, R111, R109 ;  /* 0x0000006f7e6e7224 */ /* 0x000fe400078e026d */
[----:B------:R-:W-:Y:S02]  /*1db0*/  IMAD.IADD R21, R21, 0x1, R3 ;  /* 0x0000000115157824 */ /* 0x000fe400078e0203 */
[----:B------:R-:W-:Y:S01]  /*1dc0*/  IMAD R119, R116, R133, R15 ;  /* 0x0000008574777224 */ /* 0x000fe200078e020f */
[----:B------:R-:W-:Y:S01]  /*1dd0*/  SHF.R.S32.HI R92, RZ, 0x1f, R110 ;  /* 0x0000001fff5c7819 */ /* 0x000fe2000001146e */
[C---:B------:R-:W-:Y:S02]  /*1de0*/  IMAD R131, R124.reuse, UR5, R131 ;  /* 0x000000057c837c24 */ /* 0x040fe4000f8e0283 */
[----:B------:R-:W-:-:S04]  /*1df0*/  IMAD.WIDE.U32 R128, R124, UR4, R16 ;  /* 0x000000047c807c25 */ /* 0x000fc8000f8e0010 */
[----:B------:R-:W-:Y:S01]  /*1e00*/  IMAD.IADD R109, R109, 0x1, R110 ;  /* 0x000000016d6d7824 */ /* 0x000fe200078e026e */
[----:B------:R-:W-:Y:S01]  /*1e10*/  IADD3 R131, R129, R131, RZ ;  /* 0x0000008381837210 */ /* 0x000fe20007ffe0ff */
        /* <DEDUP_REMOVED lines=169> */
.L_x_7587:
        /* <DEDUP_REMOVED lines=142> */
.L_x_7537:
[----:B------:R-:W-:Y:S05]  /*3190*/  BSYNC B0 ;  /* 0x0000000000007941 */ /* 0x000fea0003800000 */
.L_x_7536:
        /* <DEDUP_REMOVED lines=62> */
.L_x_7539:
[----:B------:R-:W-:Y:S05]  /*3580*/  BSYNC B0 ;  /* 0x0000000000007941 */ /* 0x000fea0003800000 */
.L_x_7538:
        /* <DEDUP_REMOVED lines=62> */
.L_x_7541:
[----:B------:R-:W-:Y:S05]  /*3970*/  BSYNC B0 ;  /* 0x0000000000007941 */ /* 0x000fea0003800000 */
.L_x_7540:
        /* <DEDUP_REMOVED lines=66> */
.L_x_7543:
[----:B------:R-:W-:Y:S05]  /*3da0*/  BSYNC B0 ;  /* 0x0000000000007941 */ /* 0x000fea0003800000 */
.L_x_7542:
        /* <DEDUP_REMOVED lines=63> */
.L_x_7545:
[----:B------:R-:W-:Y:S05]  /*41a0*/  BSYNC B0 ;  /* 0x0000000000007941 */ /* 0x000fea0003800000 */
.L_x_7544:
        /* <DEDUP_REMOVED lines=66> */
.L_x_7547:
[----:B------:R-:W-:Y:S05]  /*45d0*/  BSYNC B0 ;  /* 0x0000000000007941 */ /* 0x000fea0003800000 */
.L_x_7546:
        /* <DEDUP_REMOVED lines=66> */
.L_x_7549:
[----:B------:R-:W-:Y:S05]  /*4a00*/  BSYNC B0 ;  /* 0x0000000000007941 */ /* 0x000fea0003800000 */
.L_x_7548:
        /* <DEDUP_REMOVED lines=68> */
.L_x_7551:
[----:B------:R-:W-:Y:S05]  /*4e50*/  BSYNC B0 ;  /* 0x0000000000007941 */ /* 0x000fea0003800000 */
.L_x_7550:
[C---:B------:R-:W-:Y:S01]  /*4e60*/  LEA R38, P1, R31.reuse, R38, 0x1 ;  /* 0x000000261f267211 */ /* 0x040fe200078208ff */
[----:B------:R-:W-:Y:S01]  /*4e70*/  IMAD.MOV.U32 R8, RZ, RZ, R10 ;  /* 0x000000ffff087224 */ /* 0x000fe200078e000a */
[----:B------:R-:W-:Y:S02]  /*4e80*/  UMOV UR4, UR30 ;  /* 0x0000001e00047c82 */ /* 0x000fe40008000000 */
[C---:B------:R-:W-:Y:S02]  /*4e90*/  LEA.HI.X.SX32 R39, R31.reuse, R39, 0x1, P1 ;  /* 0x000000271f277211 */ /* 0x040fe400008f0eff */
[C---:B------:R-:W-:Y:S04]  /*4ea0*/  LEA R10, P0, R31.reuse, R8, 0x1 ;  /* 0x000000081f0a7211 */ /* 0x040fe800078008ff */
[----:B------:R-:W-:Y:S01]  /*4eb0*/  LEA.HI.X.SX32 R9, R31, R9, 0x1, P0 ;  /* 0x000000091f097211 */ /* 0x000fe200000f0eff */
[----:B------:R-:W-:Y:S08]  /*4ec0*/  BRA `(.L_x_7552) ;  /* 0x0000003400e87947 */ /* 0x000ff00003800000 */
.L_x_7535:
        /* <DEDUP_REMOVED lines=89> */
.L_x_7556:
[----:B------:R-:W-:Y:S05]  /*5460*/  BSYNC B0 ;  /* 0x0000000000007941 */ /* 0x000fea0003800000 */
.L_x_7555:
[----:B-----5:R2:W-:Y:S02]  /*5470*/  STG.E.128 desc[UR6][R70.64], R44 ;  /* 0x0000002c46007986 */ /* 0x0205e4000c101d06 */
.L_x_7554:
[----:B------:R-:W-:Y:S05]  /*5480*/  BSYNC B1 ;  /* 0x0000000000017941 */ /* 0x000fea0003800000 */
.L_x_7553:
        /* <DEDUP_REMOVED lines=94> */
.L_x_7560:
[----:B------:R-:W-:Y:S05]  /*5a70*/  BSYNC B0 ;  /* 0x0000000000007941 */ /* 0x000fea0003800000 */
.L_x_7559:
[----:B-----5:R4:W-:Y:S02]  /*5a80*/  STG.E.128 desc[UR6][R152.64], R44 ;  /* 0x0000002c98007986 */ /* 0x0209e4000c101d06 */
.L_x_7558:
[----:B------:R-:W-:Y:S05]  /*5a90*/  BSYNC B1 ;  /* 0x0000000000017941 */ /* 0x000fea0003800000 */
.L_x_7557:
        /* <DEDUP_REMOVED lines=94> */
.L_x_7564:
[----:B------:R-:W-:Y:S05]  /*6080*/  BSYNC B0 ;  /* 0x0000000000007941 */ /* 0x000fea0003800000 */
.L_x_7563:
[----:B-----5:R3:W-:Y:S02]  /*6090*/  STG.E.128 desc[UR6][R152.64], R44 ;  /* 0x0000002c98007986 */ /* 0x0207e4000c101d06 */
.L_x_7562:
[----:B------:R-:W-:Y:S05]  /*60a0*/  BSYNC B1 ;  /* 0x0000000000017941 */ /* 0x000fea0003800000 */
.L_x_7561:
        /* <DEDUP_REMOVED lines=103> */
.L_x_7568:
[----:B------:R-:W-:Y:S05]  /*6720*/  BSYNC B0 ;  /* 0x0000000000007941 */ /* 0x000fea0003800000 */
.L_x_7567:
[----:B-----5:R2:W-:Y:S02]  /*6730*/  STG.E.128 desc[UR6][R152.64], R32 ;  /* 0x0000002098007986 */ /* 0x0205e4000c101d06 */
.L_x_7566:
[----:B------:R-:W-:Y:S05]  /*6740*/  BSYNC B1 ;  /* 0x0000000000017941 */ /* 0x000fea0003800000 */
.L_x_7565:
        /* <DEDUP_REMOVED lines=100> */
.L_x_7572:
[----:B------:R-:W-:Y:S05]  /*6d90*/  BSYNC B0 ;  /* 0x0000000000007941 */ /* 0x000fea0003800000 */
.L_x_7571:
[----:B-----5:R3:W-:Y:S02]  /*6da0*/  STG.E.128 desc[UR6][R146.64], R32 ;  /* 0x0000002092007986 */ /* 0x0207e4000c101d06 */
.L_x_7570:
[----:B------:R-:W-:Y:S05]  /*6db0*/  BSYNC B1 ;  /* 0x0000000000017941 */ /* 0x000fea0003800000 */
.L_x_7569:
        /* <DEDUP_REMOVED lines=103> */
.L_x_7576:
[----:B------:R-:W-:Y:S05]  /*7430*/  BSYNC B0 ;  /* 0x0000000000007941 */ /* 0x000fea0003800000 */
.L_x_7575:
[----:B-----5:R1:W-:Y:S02]  /*7440*/  STG.E.128 desc[UR6][R146.64], R32 ;  /* 0x0000002092007986 */ /* 0x0203e4000c101d06 */
.L_x_7574:
[----:B------:R-:W-:Y:S05]  /*7450*/  BSYNC B1 ;  /* 0x0000000000017941 */ /* 0x000fea0003800000 */
.L_x_7573:
        /* <DEDUP_REMOVED lines=103> */
.L_x_7580:
[----:B------:R-:W-:Y:S05]  /*7ad0*/  BSYNC B0 ;  /* 0x0000000000007941 */ /* 0x000fea0003800000 */
.L_x_7579:
[----:B-----5:R1:W-:Y:S02]  /*7ae0*/  STG.E.128 desc[UR6][R146.64], R32 ;  /* 0x0000002092007986 */ /* 0x0203e4000c101d06 */
.L_x_7578:
[----:B------:R-:W-:Y:S05]  /*7af0*/  BSYNC B1 ;  /* 0x0000000000017941 */ /* 0x000fea0003800000 */
.L_x_7577:
[----:B------:R-:W-:Y:S01]  /*7b00*/  ISETP.NE.AND P0, PT, R144, RZ, PT ;  /* 0x000000ff9000720c */ /* 0x000fe20003f05270 */
[----:B------:R-:W-:Y:S11]  /*7b10*/  BSSY B1, `(.L_x_7581) ;  /* 0x0000069000017945 */ /* 0x000ff60003800000 */
[----:B------:R-:W-:Y:S01]  /*7b20*/  @!UPT UIADD3 URZ, URZ, URZ, URZ ;  /* 0x0000003f3f3ff290 */ /* 0x000fe2000fffe03f */
[----:B------:R-:W-:Y:S05]  /*7b30*/  @P0 BRA `(.L_x_7582) ;  /* 0x0000000400980947 */ /* 0x000fea0003800000 */
[----:B------:R-:W1:Y:S01]  /*7b40*/  LDC.64 R2, c[0x0][0x338] ;  /* 0x0000ce00ff027b82 */ /* 0x000e620000000a00 */
[----:B------:R-:W-:Y:S01]  /*7b50*/  ISETP.GE.AND P0, PT, R100, UR4, PT ;  /* 0x0000000464007c0c */ /* 0x000fe2000bf06270 */
[----:B------:R-:W-:Y:S01]  /*7b60*/  BSSY B0, `(.L_x_7583) ;  /* 0x0000062000007945 */ /* 0x000fe20003800000 */
[----:B--2---:R-:W-:Y:S01]  /*7b70*/  MOV R71, R69 ;  /* 0x0000004500477202 */ /* 0x004fe20000000f00 */
[----:B-1-3--:R-:W-:Y:S04]  /*7b80*/  IMAD.WIDE.U32 R146, R2, 0xe0, R76 ;  /* 0x000000e002927825 */ /* 0x00afe800078e004c */
        /* <DEDUP_REMOVED lines=95> */
.L_x_7584:
[----:B------:R-:W-:Y:S05]  /*8180*/  BSYNC B0 ;  /* 0x0000000000007941 */ /* 0x000fea0003800000 */
.L_x_7583:
[----:B-----5:R1:W-:Y:S02]  /*8190*/  STG.E.128 desc[UR6][R148.64], R32 ;  /* 0x0000002094007986 */ /* 0x0203e4000c101d06 */
.L_x_7582:
[----:B------:R-:W-:Y:S05]  /*81a0*/  BSYNC B1 ;  /* 0x0000000000017941 */ /* 0x000fea0003800000 */
.L_x_7581:
        /* <DEDUP_REMOVED lines=8> */
.L_x_7534:
        /* <DEDUP_REMOVED lines=68> */
.L_x_7552:
        /* <DEDUP_REMOVED lines=84> */
.L_x_7585:
        /* <DEDUP_REMOVED lines=9> */
.L_x_7586:
[----:B------:R-:W-:Y:S04]  /*8c40*/  IADD3 R11, R11, -0x1, RZ ;  /* 0xffffffff0b0b7810 */ /* 0x000fe80007ffe0ff */
[----:B------:R-:W-:Y:S11]  /*8c50*/  ISETP.GT.AND P0, PT, R11, R52, PT ;  /* 0x000000340b00720c */ /* 0x000ff60003f04270 */
[----:B------:R-:W-:Y:S02]  /*8c60*/  @!UPT UIADD3 URZ, URZ, URZ, URZ ;  /* 0x0000003f3f3ff290 */ /* 0x000fe4000fffe03f */
[----:B------:R-:W-:Y:S05]  /*8c70*/  @P0 BRA `(.L_x_7587) ;  /* 0xffffff9c000c0947 */ /* 0x000fea000383ffff */
.L_x_7533:
        /* <DEDUP_REMOVED lines=11> */
[----:B------:R-:W-:-:S06]  /*8d30*/  ULDC.64 UR8, c[0x0][0x210] ;  /* 0x0000840000087ab9 */ /* 0x000fcc0000000a00 */
[----:B---3--:R-:W3:Y:S01]  /*8d40*/  LDC.64 R4, c[0x0][0x240] ;  /* 0x00009000ff047b82 */ /* 0x008ee20000000a00 */
[----:B-1----:R-:W-:-:S04]  /*8d50*/  ISETP.NE.U32.AND P0, PT, R2, RZ, PT ;  /* 0x000000ff0200720c */ /* 0x002fc80003f05070 */
[----:B------:R-:W-:-:S13]  /*8d60*/  ISETP.NE.AND.EX P0, PT, R3, RZ, PT, P0 ;  /* 0x000000ff0300720c */ /* 0x000fda0003f05300 */
[----:B------:R-:W1:Y:S02]  /*8d70*/  @P0 LDC.64 R10, c[0x0][0x300] ;  /* 0x0000c000ff0a0b82 */ /* 0x000e640000000a00 */
[----:B-1----:R-:W-:-:S05]  /*8d80*/  @P0 IMAD.WIDE R10, R165, 0x4, R10 ;  /* 0x00000004a50a0825 */ /* 0x002fca00078e020a */
[----:B------:R1:W5:Y:S01]  /*8d90*/  @P0 LDG.E R0, desc[UR6][R10.64] ;  /* 0x000000060a000981 */ /* 0x000362000c1e1900 */
[C---:B------:R-:W-:Y:S01]  /*8da0*/  LEA R8, P0, R128.reuse, UR8, 0x1 ;  /* 0x0000000880087c11 */ /* 0x040fe2000f8008ff */
[----:B------:R-:W-:Y:S01]  /*8db0*/  IMAD.MOV.U32 R130, RZ, RZ, R128 ;  /* 0x000000ffff827224 */ /* 0x000fe200078e0080 */
[----:B------:R-:W-:Y:S01]  /*8dc0*/  ULDC.U8 UR10, c[0x0][0x3c3] ;  /* 0x0000f0c0000a7ab9 */ /* 0x000fe20000000000 */
[----:B------:R-:W1:Y:S01]  /*8dd0*/  S2R R3, SR_CTAID.X ;  /* 0x0000000000037919 */ /* 0x000e620000002500 */
[--C-:B------:R-:W-:Y:S01]  /*8de0*/  LEA.HI.X R9, R128, UR9, R131.reuse, 0x1, P0 ;  /* 0x0000000980097c11 */ /* 0x100fe200080f0c83 */
[C---:B---3--:R-:W-:Y:S01]  /*8df0*/  IMAD.WIDE.U32 R18, R4.reuse, 0x30, R130 ;  /* 0x0000003004127825 */ /* 0x048fe200078e0082 */
[----:B------:R-:W-:-:S03]  /*8e00*/  LEA R6, P2, R4, R128, 0x5 ;  /* 0x0000008004067211 */ /* 0x000fc600078428ff */
[----:B--2-4-:R-:W-:Y:S02]  /*8e10*/  IMAD.SHL.U32 R12, R111, 0x10, RZ ;  /* 0x000000106f0c7824 */ /* 0x014fe400078e00ff */
[----:B-1----:R-:W-:-:S04]  /*8e20*/  IMAD R10, R5, 0x30, RZ ;  /* 0x00000030050a7824 */ /* 0x002fc800078e02ff */
[----:B------:R-:W-:Y:S02]  /*8e30*/  IMAD.IADD R10, R19, 0x1, R10 ;  /* 0x00000001130a7824 */ /* 0x000fe400078e020a */
[C---:B------:R-:W-:Y:S02]  /*8e40*/  IMAD R53, R3.reuse, 0x40, R53 ;  /* 0x0000004003357824 */ /* 0x040fe400078e0235 */
[----:B------:R-:W-:Y:S02]  /*8e50*/  IMAD R15, R3, -0x40, R164 ;  /* 0xffffffc0030f7824 */ /* 0x000fe400078e02a4 */
[----:B-----5:R-:W-:-:S04]  /*8e60*/  IMAD.IADD R0, R53, 0x1, R0 ;  /* 0x0000000135007824 */ /* 0x020fc800078e0200 */
        /* <DEDUP_REMOVED lines=15> */
[----:B------:R-:W-:-:S09]  /*8f60*/  LEA.HI.X R27, R6, UR9, R5, 0x1, P1 ;  /* 0x00000009061b7c11 */ /* 0x000fd200088f0c05 */
        /* <DEDUP_REMOVED lines=42> */
[--C-:B------:R-:W-:Y:S02]  /*9210*/  HADD2.F32 R8, -RZ, R20.reuse.H0_H0 ;  /* 0x20000014ff087230 */ /* 0x100fe40000004100 */
[----:B------:R-:W-:Y:S01]  /*9220*/  FFMA.FTZ R10, R21, R16, R10 ;  /* 0x00000010150a7223 */ /* 0x000fe2000001000a */
[----:B------:R-:W-:Y:S02]  /*9230*/  HADD2.F32 R5, -RZ, R5.H0_H0 ;  /* 0x20000005ff057230 */ /* 0x000fe40000004100 */
[----:B------:R-:W-:Y:S02]  /*9240*/  HADD2.F32 R20, -RZ, R20.H1_H1 ;  /* 0x30000014ff147230 */ /* 0x000fe40000004100 */
[----:B------:R-:W-:Y:S01]  /*9250*/  HADD2.F32 R4, -RZ, R4.H0_H0 ;  /* 0x20000004ff047230 */ /* 0x000fe20000004100 */
[----:B------:R-:W-:Y:S01]  /*9260*/  F2FP.F16.F32.PACK_AB R10, R10, R11 ;  /* 0x0000000b0a0a723e */ /* 0x000fe200000000ff */
        /* <DEDUP_REMOVED lines=12> */
[----:B------:R-:W-:Y:S02]  /*9330*/  MOV R9, R10 ;  /* 0x0000000a00097202 */ /* 0x000fe40000000f00 */
[----:B------:R-:W-:Y:S02]  /*9340*/  F2FP.F16.F32.PACK_AB R8, R19, R16 ;  /* 0x000000101308723e */ /* 0x000fe400000000ff */
[----:B------:R-:W-:Y:S02]  /*9350*/  MOV R10, R20 ;  /* 0x00000014000a7202 */ /* 0x000fe40000000f00 */
.L_x_7594:
[----:B------:R-:W-:Y:S05]  /*9360*/  BSYNC B0 ;  /* 0x0000000000007941 */ /* 0x000fea0003800000 */
.L_x_7593:
[----:B-----5:R2:W-:Y:S02]  /*9370*/  STS.128 [R167], R8 ;  /* 0x00000008a7007388 */ /* 0x0205e40000000c00 */
.L_x_7592:
[----:B------:R-:W-:Y:S05]  /*9380*/  BSYNC B1 ;  /* 0x0000000000017941 */ /* 0x000fea0003800000 */
.L_x_7591:
        /* <DEDUP_REMOVED lines=34> */
[-C--:B------:R-:W-:Y:S01]  /*95b0*/  FMUL.FTZ R10, R18, R9.reuse ;  /* 0x00000009120a7220 */ /* 0x080fe20000410000 */
[----:B------:R-:W-:Y:S01]  /*95c0*/  FMUL.FTZ R9, R19, R9 ;  /* 0x0000000913097220 */ /* 0x000fe20000410000 */
[----:B------:R-:W-:-:S02]  /*95d0*/  HADD2.F32 R16, -RZ, R6.H1_H1 ;  /* 0x30000006ff107230 */ /* 0x000fc40000004100 */
[----:B------:R-:W-:Y:S01]  /*95e0*/  FMUL.FTZ R12, R22, R11 ;  /* 0x0000000b160c7220 */ /* 0x000fe20000410000 */
[-C--:B------:R-:W-:Y:S01]  /*95f0*/  FFMA.FTZ R10, R19, R13.reuse, -R10 ;  /* 0x0000000d130a7223 */ /* 0x080fe2000001080a */
[----:B------:R-:W-:Y:S01]  /*9600*/  FFMA.FTZ R9, R18, R13, R9 ;  /* 0x0000000d12097223 */ /* 0x000fe20000010009 */
[--C-:B------:R-:W-:Y:S02]  /*9610*/  HADD2.F32 R13, -RZ, R8.reuse.H0_H0 ;  /* 0x20000008ff0d7230 */ /* 0x100fe40000004100 */
[C---:B------:R-:W-:Y:S01]  /*9620*/  FMUL.FTZ R11, R21.reuse, R11 ;  /* 0x0000000b150b7220 */ /* 0x040fe20000410000 */
[----:B------:R-:W-:Y:S02]  /*9630*/  HADD2.F32 R19, -RZ, R8.H1_H1 ;  /* 0x30000008ff137230 */ /* 0x000fe40000004100 */
[-C--:B------:R-:W-:Y:S01]  /*9640*/  FFMA.FTZ R12, R21, R16.reuse, -R12 ;  /* 0x00000010150c7223 */ /* 0x080fe2000001080c */
[----:B------:R-:W-:Y:S02]  /*9650*/  HADD2.F32 R8, -RZ, R20.H0_H0 ;  /* 0x20000014ff087230 */ /* 0x000fe40000004100 */
[----:B------:R-:W-:Y:S01]  /*9660*/  FFMA.FTZ R11, R22, R16, R11 ;  /* 0x00000010160b7223 */ /* 0x000fe2000001000b */
[----:B------:R-:W-:-:S02]  /*9670*/  HADD2.F32 R4, -RZ, R4.H0_H0 ;  /* 0x20000004ff047230 */ /* 0x000fc40000004100 */
[----:B------:R-:W-:Y:S02]  /*9680*/  HADD2.F32 R5, -RZ, R5.H0_H0 ;  /* 0x20000005ff057230 */ /* 0x000fe40000004100 */
[----:B------:R-:W-:Y:S02]  /*9690*/  HADD2.F32 R20, -RZ, R20.H1_H1 ;  /* 0x30000014ff147230 */ /* 0x000fe40000004100 */
        /* <DEDUP_REMOVED lines=14> */
[----:B------:R-:W-:Y:S02]  /*9780*/  MOV R9, R12 ;  /* 0x0000000c00097202 */ /* 0x000fe40000000f00 */
.L_x_7598:
[----:B------:R-:W-:Y:S05]  /*9790*/  BSYNC B0 ;  /* 0x0000000000007941 */ /* 0x000fea0003800000 */
.L_x_7597:
[----:B-----5:R4:W-:Y:S02]  /*97a0*/  STS.128 [R167+0x800], R8 ;  /* 0x00080008a7007388 */ /* 0x0209e40000000c00 */
.L_x_7596:
[----:B------:R-:W-:Y:S05]  /*97b0*/  BSYNC B1 ;  /* 0x0000000000017941 */ /* 0x000fea0003800000 */
.L_x_7595:
        /* <DEDUP_REMOVED lines=27> */
[--C-:B--2---:R-:W-:Y:S01]  /*9970*/  HADD2.F32 R26, -RZ, R9.reuse.H0_H0 ;  /* 0x20000009ff1a7230 */ /* 0x104fe20000004100 */
        /* <DEDUP_REMOVED lines=10> */
[C---:B------:R-:W-:Y:S01]  /*9a20*/  FMUL.FTZ R11, R26.reuse, R11 ;  /* 0x0000000b1a0b7220 */ /* 0x040fe20000410000 */
[C---:B------:R-:W-:Y:S01]  /*9a30*/  FMUL.FTZ R9, R19.reuse, R9 ;  /* 0x0000000913097220 */ /* 0x040fe20000410000 */
[----:B------:R-:W-:Y:S01]  /*9a40*/  FFMA.FTZ R13, R26, R18, -R13 ;  /* 0x000000121a0d7223 */ /* 0x000fe2000001080d */
[----:B------:R-:W-:Y:S01]  /*9a50*/  FFMA.FTZ R10, R19, R16, -R10 ;  /* 0x00000010130a7223 */ /* 0x000fe2000001080a */
        /* <DEDUP_REMOVED lines=19> */
[----:B------:R-:W-:Y:S01]  /*9b90*/  FFMA.FTZ R16, R16, R7, R5 ;  /* 0x0000000710107223 */ /* 0x000fe20000010005 */
[----:B------:R-:W-:-:S02]  /*9ba0*/  MOV R9, R13 ;  /* 0x0000000d00097202 */ /* 0x000fc40000000f00 */
[----:B------:R-:W-:Y:S02]  /*9bb0*/  F2FP.F16.F32.PACK_AB R8, R19, R20 ;  /* 0x000000141308723e */ /* 0x000fe400000000ff */
[----:B------:R-:W-:Y:S02]  /*9bc0*/  F2FP.F16.F32.PACK_AB R10, R16, R21 ;  /* 0x00000015100a723e */ /* 0x000fe400000000ff */
.L_x_7602:
[----:B------:R-:W-:Y:S05]  /*9bd0*/  BSYNC B0 ;  /* 0x0000000000007941 */ /* 0x000fea0003800000 */
.L_x_7601:
[----:B-----5:R4:W-:Y:S02]  /*9be0*/  STS.128 [R167+0x1000], R8 ;  /* 0x00100008a7007388 */ /* 0x0209e40000000c00 */
.L_x_7600:
[----:B------:R-:W-:Y:S05]  /*9bf0*/  BSYNC B1 ;  /* 0x0000000000017941 */ /* 0x000fea0003800000 */
.L_x_7599:
        /* <DEDUP_REMOVED lines=61> */
.L_x_7605:
[----:B------:R-:W-:Y:S05]  /*9fd0*/  BSYNC B0 ;  /* 0x0000000000007941 */ /* 0x000fea0003800000 */
.L_x_7604:
[----:B-----5:R2:W-:Y:S01]  /*9fe0*/  STS.128 [R167+0x1800], R24 ;  /* 0x00180018a7007388 */ /* 0x0205e20000000c00 */
[----:B------:R-:W-:Y:S05]  /*9ff0*/  BRA `(.L_x_7603) ;  /* 0x0000001c00747947 */ /* 0x000fea0003800000 */
.L_x_7590:
        /* <DEDUP_REMOVED lines=29> */
[----:B--2---:R-:W-:-:S03]  /*a1d0*/  IADD3 R9, P1, R0, R2, RZ ;  /* 0x0000000200097210 */ /* 0x004fc60007f3e0ff */
        /* <DEDUP_REMOVED lines=65> */
.L_x_7609:
[----:B------:R-:W-:Y:S05]  /*a5f0*/  BSYNC B0 ;  /* 0x0000000000007941 */ /* 0x000fea0003800000 */
.L_x_7608:
[----:B-----5:R3:W-:Y:S02]  /*a600*/  STS.128 [R167], R20 ;  /* 0x00000014a7007388 */ /* 0x0207e40000000c00 */
.L_x_7607:
[----:B------:R-:W-:Y:S05]  /*a610*/  BSYNC B1 ;  /* 0x0000000000017941 */ /* 0x000fea0003800000 */
.L_x_7606:
        /* <DEDUP_REMOVED lines=97> */
.L_x_7613:
[----:B------:R-:W-:Y:S05]  /*ac30*/  BSYNC B0 ;  /* 0x0000000000007941 */ /* 0x000fea0003800000 */
.L_x_7612:
[----:B-----5:R1:W-:Y:S02]  /*ac40*/  STS.128 [R167+0x800], R20 ;  /* 0x00080014a7007388 */ /* 0x0203e40000000c00 */
.L_x_7611:
[----:B------:R-:W-:Y:S05]  /*ac50*/  BSYNC B1 ;  /* 0x0000000000017941 */ /* 0x000fea0003800000 */
.L_x_7610:
        /* <DEDUP_REMOVED lines=99> */
.L_x_7617:
[----:B------:R-:W-:Y:S05]  /*b290*/  BSYNC B0 ;  /* 0x0000000000007941 */ /* 0x000fea0003800000 */
.L_x_7616:
[----:B-----5:R3:W-:Y:S02]  /*b2a0*/  STS.128 [R167+0x1000], R20 ;  /* 0x00100014a7007388 */ /* 0x0207e40000000c00 */
.L_x_7615:
[----:B------:R-:W-:Y:S05]  /*b2b0*/  BSYNC B1 ;  /* 0x0000000000017941 */ /* 0x000fea0003800000 */
.L_x_7614:
        /* <DEDUP_REMOVED lines=22> */
[----:B-1----:R-:W-:Y:S01]  /*b420*/  IMAD.WIDE R24, R5, 0x2, R24 ;  /* 0x0000000205187825 */ /* 0x002fe200078e0218 */
        /* <DEDUP_REMOVED lines=8> */
[----:B--2---:R-:W-:Y:S02]  /*b4b0*/  MOV R8, RZ ;  /* 0x000000ff00087202 */ /* 0x004fe40000000f00 */
[----:B------:R-:W-:Y:S02]  /*b4c0*/  @P0 IADD3 R8, -R112, RZ, RZ ;  /* 0x000000ff70080210 */ /* 0x000fe40007ffe1ff */
[----:B------:R-:W2:Y:S02]  /*b4d0*/  LDG.E.128 R4, desc[UR6][R4.64] ;  /* 0x0000000604047981 */ /* 0x000ea4000c1e1d00 */
[----:B------:R-:W-:-:S04]  /*b4e0*/  IADD3 R2, P1, R8, R2, RZ ;  /* 0x0000000208027210 */ /* 0x000fc80007f3e0ff */
[----:B------:R-:W-:Y:S02]  /*b4f0*/  LEA.HI.X.SX32 R13, R8, R13, 0x1, P1 ;  /* 0x0000000d080d7211 */ /* 0x000fe400008f0eff */
[----:B------:R-:W-:-:S04]  /*b500*/  LEA R8, P1, R2, UR8, 0x1 ;  /* 0x0000000802087c11 */ /* 0x000fc8000f8208ff */
[----:B------:R-:W-:-:S06]  /*b510*/  LEA.HI.X R9, R2, UR9, R13, 0x1, P1 ;  /* 0x0000000902097c11 */ /* 0x000fcc00088f0c0d */
[----:B------:R-:W4:Y:S01]  /*b520*/  LDG.E.128 R8, desc[UR6][R8.64] ;  /* 0x0000000608087981 */ /* 0x000f22000c1e1d00 */
[--C-:B---3--:R-:W-:Y:S02]  /*b530*/  HADD2.F32 R17, -RZ, R24.reuse.H0_H0 ;  /* 0x20000018ff117230 */ /* 0x108fe40000004100 */
[----:B------:R-:W-:Y:S02]  /*b540*/  HADD2.F32 R19, -RZ, R25.H0_H0 ;  /* 0x20000019ff137230 */ /* 0x000fe40000004100 */
[----:B------:R-:W-:Y:S02]  /*b550*/  HADD2.F32 R24, -RZ, R24.H1_H1 ;  /* 0x30000018ff187230 */ /* 0x000fe40000004100 */
[--C-:B--2---:R-:W-:Y:S02]  /*b560*/  HADD2.F32 R2, -RZ, R4.reuse.H0_H0 ;  /* 0x20000004ff027230 */ /* 0x104fe40000004100 */
[----:B------:R-:W-:Y:S02]  /*b570*/  HADD2.F32 R13, -RZ, R4.H1_H1 ;  /* 0x30000004ff0d7230 */ /* 0x000fe40000004100 */
[----:B------:R-:W-:-:S02]  /*b580*/  HADD2.F32 R4, -RZ, R5.H0_H0 ;  /* 0x20000005ff047230 */ /* 0x000fc40000004100 */
[----:B------:R-:W-:Y:S02]  /*b590*/  HADD2.F32 R14, -RZ, R5.H1_H1 ;  /* 0x30000005ff0e7230 */ /* 0x000fe40000004100 */
        /* <DEDUP_REMOVED lines=10> */
[----:B------:R-:W-:Y:S02]  /*b640*/  HADD2.F32 R4, -RZ, R26.H0_H0 ;  /* 0x2000001aff047230 */ /* 0x000fe40000004100 */
[----:B------:R-:W-:Y:S01]  /*b650*/  @!P0 FADD.FTZ R5, -R5, -RZ ;  /* 0x800000ff05058221 */ /* 0x000fe20000010100 */
[----:B------:R-:W-:Y:S02]  /*b660*/  HADD2.F32 R2, -RZ, R27.H1_H1 ;  /* 0x3000001bff027230 */ /* 0x000fe40000004100 */
[----:B------:R-:W-:Y:S01]  /*b670*/  @!P0 FADD.FTZ R7, -R7, -RZ ;  /* 0x800000ff07078221 */ /* 0x000fe20000010100 */
[----:B------:R-:W-:Y:S02]  /*b680*/  HADD2.F32 R25, -RZ, R25.H1_H1 ;  /* 0x30000019ff197230 */ /* 0x000fe40000004100 */
[----:B------:R-:W-:Y:S01]  /*b690*/  @!P0 FADD.FTZ R14, -R14, -RZ ;  /* 0x800000ff0e0e8221 */ /* 0x000fe20000010100 */
[----:B------:R-:W-:-:S02]  /*b6a0*/  HADD2.F32 R13, -RZ, R27.H0_H0 ;  /* 0x2000001bff0d7230 */ /* 0x000fc40000004100 */
[----:B------:R-:W-:Y:S01]  /*b6b0*/  @!P0 FADD.FTZ R6, -R6, -RZ ;  /* 0x800000ff06068221 */ /* 0x000fe20000010100 */
[----:B------:R-:W-:Y:S02]  /*b6c0*/  HADD2.F32 R26, -RZ, R26.H1_H1 ;  /* 0x3000001aff1a7230 */ /* 0x000fe40000004100 */
[----:B------:R-:W-:Y:S01]  /*b6d0*/  FMUL.FTZ R5, R4, R5 ;  /* 0x0000000504057220 */ /* 0x000fe20000410000 */
[----:B------:R-:W-:Y:S01]  /*b6e0*/  FMUL.FTZ R7, R2, R7 ;  /* 0x0000000702077220 */ /* 0x000fe20000410000 */
[----:B------:R-:W-:Y:S01]  /*b6f0*/  FMUL.FTZ R25, R25, R14 ;  /* 0x0000000e19197220 */ /* 0x000fe20000410000 */
[----:B------:R-:W-:Y:S01]  /*b700*/  @!P0 FADD.FTZ R15, -R15, -RZ ;  /* 0x800000ff0f0f8221 */ /* 0x000fe20000010100 */
[----:B------:R-:W-:Y:S01]  /*b710*/  FMUL.FTZ R6, R13, R6 ;  /* 0x000000060d067220 */ /* 0x000fe20000410000 */
[----:B-----5:R-:W-:Y:S02]  /*b720*/  HADD2.F32 R2, -RZ, R20.H0_H0 ;  /* 0x20000014ff027230 */ /* 0x020fe40000004100 */
[----:B----4-:R-:W-:-:S02]  /*b730*/  HADD2.F32 R4, -RZ, R8.H0_H0 ;  /* 0x20000008ff047230 */ /* 0x010fc40000004100 */
[----:B------:R-:W-:Y:S02]  /*b740*/  HADD2.F32 R18, -RZ, R8.H1_H1 ;  /* 0x30000008ff127230 */ /* 0x000fe40000004100 */
        /* <DEDUP_REMOVED lines=26> */
.L_x_7619:
[----:B------:R-:W-:Y:S05]  /*b8f0*/  BSYNC B0 ;  /* 0x0000000000007941 */ /* 0x000fea0003800000 */
.L_x_7618:
[----:B-----5:R3:W-:Y:S01]  /*b900*/  STS.128 [R167+0x1800], R20 ;  /* 0x00180014a7007388 */ /* 0x0207e20000000c00 */
[----:B------:R-:W-:Y:S05]  /*b910*/  BRA `(.L_x_7603) ;  /* 0x00000004002c7947 */ /* 0x000fea0003800000 */
.L_x_7589:
[----:B------:R-:W1:Y:S01]  /*b920*/  S2R R3, SR_CTAID.X ;  /* 0x0000000000037919 */ /* 0x000e620000002500 */
[C---:B------:R-:W-:Y:S01]  /*b930*/  VIADD R0, R126.reuse, 0x10 ;  /* 0x000000107e007836 */ /* 0x040fe20000000000 */
[----:B------:R-:W-:Y:S01]  /*b940*/  BSSY B0, `(.L_x_7620) ;  /* 0x0000014000007945 */ /* 0x000fe20003800000 */
[C---:B--234-:R-:W-:Y:S02]  /*b950*/  VIADD R12, R126.reuse, 0x20 ;  /* 0x000000207e0c7836 */ /* 0x05cfe40000000000 */
        /* <DEDUP_REMOVED lines=18> */
.L_x_7621:
[----:B------:R-:W-:Y:S05]  /*ba80*/  BSYNC B0 ;  /* 0x0000000000007941 */ /* 0x000fea0003800000 */
.L_x_7620:
[----:B------:R-:W-:Y:S04]  /*ba90*/  BSSY B0, `(.L_x_7622) ;  /* 0x0000010000007945 */ /* 0x000fe80003800000 */
[----:B------:R-:W-:Y:S05]  /*baa0*/  @P1 BRA `(.L_x_7623) ;  /* 0x0000000000381947 */ /* 0x000fea0003800000 */
[----:B------:R-:W-:Y:S02]  /*bab0*/  ULDC UR5, c[0x0][0x2d0] ;  /* 0x0000b40000057ab9 */ /* 0x000fe40000000800 */
[----:B------:R-:W-:-:S13]  /*bac0*/  ISETP.GE.AND P0, PT, R100, UR5, PT ;  /* 0x0000000564007c0c */ /* 0x000fda000bf06270 */
[----:B------:R3:W-:Y:S01]  /*bad0*/  @P0 STS.128 [R167+0x800], RZ ;  /* 0x000800ffa7000388 */ /* 0x0007e20000000c00 */
[----:B------:R-:W-:Y:S05]  /*bae0*/  @P0 BRA `(.L_x_7623) ;  /* 0x0000000000280947 */ /* 0x000fea0003800000 */
[----:B--2---:R-:W2:Y:S01]  /*baf0*/  LDC.64 R4, c[0x0][0x240] ;  /* 0x00009000ff047b82 */ /* 0x004ea20000000a00 */
[----:B------:R-:W-:Y:S01]  /*bb00*/  ULDC.64 UR8, c[0x0][0x210] ;  /* 0x0000840000087ab9 */ /* 0x000fe20000000a00 */
[----:B--2---:R-:W-:-:S04]  /*bb10*/  LEA R2, P0, R4, R128, 0x4 ;  /* 0x0000008004027211 */ /* 0x004fc800078020ff */
[----:B------:R-:W-:Y:S02]  /*bb20*/  LEA.HI.X R5, R4, R131, R5, 0x4, P0 ;  /* 0x0000008304057211 */ /* 0x000fe400000f2405 */
[----:B------:R-:W-:-:S04]  /*bb30*/  LEA R4, P0, R2, UR8, 0x1 ;  /* 0x0000000802047c11 */ /* 0x000fc8000f8008ff */
[----:B------:R-:W-:-:S05]  /*bb40*/  LEA.HI.X R5, R2, UR9, R5, 0x1, P0 ;  /* 0x0000000902057c11 */ /* 0x000fca00080f0c05 */
[----:B------:R-:W-:Y:S01]  /*bb50*/  @!PT LDS RZ, [RZ] ;  /* 0x00000000fffff984 */ /* 0x000fe20000000800 */
[----:B------:R-:W-:Y:S01]  /*bb60*/  @!PT LDS RZ, [RZ] ;  /* 0x00000000fffff984 */ /* 0x000fe20000000800 */
[----:B------:R-:W-:Y:S01]  /*bb70*/  @!PT LDS RZ, [RZ] ;  /* 0x00000000fffff984 */ /* 0x000fe20000000800 */
[----:B------:R4:W-:Y:S04]  /*bb80*/  LDGSTS.E.BYPASS.LTC128B.128 [R167+0x800], desc[UR6][R4.64] ;  /* 0x0080000004a77fae */ /* 0x0009e8000b901d46 */
.L_x_7623:
[----:B------:R-:W-:Y:S05]  /*bb90*/  BSYNC B0 ;  /* 0x0000000000007941 */ /* 0x000fea0003800000 */
.L_x_7622:
[----:B------:R-:W-:Y:S04]  /*bba0*/  BSSY B0, `(.L_x_7624) ;  /* 0x0000010000007945 */ /* 0x000fe80003800000 */
[----:B------:R-:W-:Y:S05]  /*bbb0*/  @P2 BRA `(.L_x_7625) ;  /* 0x0000000000382947 */ /* 0x000fea0003800000 */
[----:B------:R-:W-:Y:S02]  /*bbc0*/  ULDC UR5, c[0x0][0x2d0] ;  /* 0x0000b40000057ab9 */ /* 0x000fe40000000800 */
[----:B------:R-:W-:-:S13]  /*bbd0*/  ISETP.GE.AND P0, PT, R100, UR5, PT ;  /* 0x0000000564007c0c */ /* 0x000fda000bf06270 */
[----:B------:R1:W-:Y:S01]  /*bbe0*/  @P0 STS.128 [R167+0x1000], RZ ;  /* 0x001000ffa7000388 */ /* 0x0003e20000000c00 */
[----:B------:R-:W-:Y:S05]  /*bbf0*/  @P0 BRA `(.L_x_7625) ;  /* 0x0000000000280947 */ /* 0x000fea0003800000 */
[----:B--2-4-:R-:W2:Y:S01]  /*bc00*/  LDC.64 R4, c[0x0][0x240] ;  /* 0x00009000ff047b82 */ /* 0x014ea20000000a00 */
        /* <DEDUP_REMOVED lines=9> */
.L_x_7625:
[----:B------:R-:W-:Y:S05]  /*bca0*/  BSYNC B0 ;  /* 0x0000000000007941 */ /* 0x000fea0003800000 */
.L_x_7624:
[----:B------:R-:W-:Y:S05]  /*bcb0*/  @P3 BRA `(.L_x_7603) ;  /* 0x0000000000443947 */ /* 0x000fea0003800000 */
[----:B------:R-:W-:Y:S02]  /*bcc0*/  ULDC UR5, c[0x0][0x2d0] ;  /* 0x0000b40000057ab9 */ /* 0x000fe40000000800 */
[----:B------:R-:W-:-:S13]  /*bcd0*/  ISETP.GE.AND P0, PT, R100, UR5, PT ;  /* 0x0000000564007c0c */ /* 0x000fda000bf06270 */
[----:B------:R1:W-:Y:S01]  /*bce0*/  @P0 STS.128 [R167+0x1800], RZ ;  /* 0x001800ffa7000388 */ /* 0x0003e20000000c00 */
[----:B------:R-:W-:Y:S05]  /*bcf0*/  @P0 BRA `(.L_x_7603) ;  /* 0x0000000000340947 */ /* 0x000fea0003800000 */
[----:B--2-4-:R-:W2:Y:S01]  /*bd00*/  LDC.64 R4, c[0x0][0x240] ;  /* 0x00009000ff047b82 */ /* 0x014ea20000000a00 */
[----:B------:R-:W-:Y:S01]  /*bd10*/  MOV R6, R128 ;  /* 0x0000008000067202 */ /* 0x000fe20000000f00 */
[----:B------:R-:W-:Y:S01]  /*bd20*/  ULDC.64 UR8, c[0x0][0x210] ;  /* 0x0000840000087ab9 */ /* 0x000fe20000000a00 */
[----:B------:R-:W-:-:S03]  /*bd30*/  MOV R7, R131 ;  /* 0x0000008300077202 */ /* 0x000fc60000000f00 */
[----:B--2---:R-:W-:-:S04]  /*bd40*/  IMAD.WIDE.U32 R6, R4, 0x30, R6 ;  /* 0x0000003004067825 */ /* 0x004fc800078e0006 */
        /* <DEDUP_REMOVED lines=8> */
.L_x_7603:
[----:B------:R-:W-:Y:S05]  /*bdd0*/  BSYNC B2 ;  /* 0x0000000000027941 */ /* 0x000fea0003800000 */
.L_x_7588:
[----:B------:R-:W-:Y:S01]  /*bde0*/  VIADD R172, R48, 0xffffffff ;  /* 0xffffffff30ac7836 */ /* 0x000fe20000000000 */
[----:B------:R-:W-:Y:S01]  /*bdf0*/  ULDC.64 UR12, c[0x0][0x218] ;  /* 0x00008600000c7ab9 */ /* 0x000fe20000000a00 */
[----:B------:R-:W1:Y:S01]  /*be00*/  S2R R6, SR_TID.X ;  /* 0x0000000000067919 */ /* 0x000e620000002100 */
[----:B--2-4-:R-:W2:Y:S01]  /*be10*/  LDC.64 R4, c[0x0][0x3c8] ;  /* 0x0000f200ff047b82 */ /* 0x014ea20000000a00 */
[----:B------:R-:W-:Y:S01]  /*be20*/  IMAD.SHL.U32 R2, R172, 0x80, RZ ;  /* 0x00000080ac027824 */ /* 0x000fe200078e00ff */
[----:B------:R-:W-:Y:S01]  /*be30*/  LEA R170, P0, R120, UR12, 0x1 ;  /* 0x0000000c78aa7c11 */ /* 0x000fe2000f8008ff */
[----:B-1-3--:R-:W-:Y:S01]  /*be40*/  VIADD R20, R126, 0x40 ;  /* 0x000000407e147836 */ /* 0x00afe20000000000 */
[----:B------:R-:W-:Y:S01]  /*be50*/  BSSY B0, `(.L_x_7626) ;  /* 0x0000014000007945 */ /* 0x000fe20003800000 */
[----:B------:R-:W-:Y:S01]  /*be60*/  IMAD.IADD R11, R49, 0x1, -R2 ;  /* 0x00000001310b7824 */ /* 0x000fe200078e0a02 */
[----:B------:R-:W-:Y:S01]  /*be70*/  LEA.HI.X R171, R120, UR13, R123, 0x1, P0 ;  /* 0x0000000d78ab7c11 */ /* 0x000fe200080f0c7b */
        /* <DEDUP_REMOVED lines=17> */
.L_x_7627:
[----:B------:R-:W-:Y:S05]  /*bf90*/  BSYNC B0 ;  /* 0x0000000000007941 */ /* 0x000fea0003800000 */
.L_x_7626:
        /* <DEDUP_REMOVED lines=14> */
.L_x_7629:
[----:B------:R-:W-:Y:S05]  /*c080*/  BSYNC B0 ;  /* 0x0000000000007941 */ /* 0x000fea0003800000 */
.L_x_7628:
[----:B------:R-:W-:Y:S01]  /*c090*/  LEA.HI R22, R51, R51, RZ, 0x1 ;  /* 0x0000003333167211 */ /* 0x000fe200078f08ff */
[----:B------:R-:W-:Y:S01]  /*c0a0*/  BSSY B0, `(.L_x_7630) ;  /* 0x0000010000007945 */ /* 0x000fe20003800000 */
[----:B------:R-:W-:Y:S02]  /*c0b0*/  ISETP.GE.AND P1, PT, R10, R11, PT ;  /* 0x0000000b0a00720c */ /* 0x000fe40003f26270 */
[----:B------:R-:W-:Y:S02]  /*c0c0*/  SHF.R.S32.HI R7, RZ, 0x1f, R165 ;  /* 0x0000001fff077819 */ /* 0x000fe400000114a5 */
[----:B------:R-:W-:Y:S01]  /*c0d0*/  LOP3.LUT R22, R22, 0xfffffffe, RZ, 0xc0, !PT ;  /* 0xfffffffe16167812 */ /* 0x000fe200078ec0ff */
        /* <DEDUP_REMOVED lines=12> */
.L_x_7631:
[----:B------:R-:W-:Y:S05]  /*c1a0*/  BSYNC B0 ;  /* 0x0000000000007941 */ /* 0x000fea0003800000 */
.L_x_7630:
        /* <DEDUP_REMOVED lines=14> */
.L_x_7633:
[----:B------:R-:W-:Y:S05]  /*c290*/  BSYNC B0 ;  /* 0x0000000000007941 */ /* 0x000fea0003800000 */
.L_x_7632:
        /* <DEDUP_REMOVED lines=13> */
.L_x_7635:
[----:B------:R-:W-:Y:S05]  /*c370*/  BSYNC B0 ;  /* 0x0000000000007941 */ /* 0x000fea0003800000 */
.L_x_7634:
        /* <DEDUP_REMOVED lines=14> */
.L_x_7637:
[----:B------:R-:W-:Y:S05]  /*c460*/  BSYNC B0 ;  /* 0x0000000000007941 */ /* 0x000fea0003800000 */
.L_x_7636:
        /* <DEDUP_REMOVED lines=14> */
.L_x_7639:
[----:B------:R-:W-:Y:S05]  /*c550*/  BSYNC B0 ;  /* 0x0000000000007941 */ /* 0x000fea0003800000 */
.L_x_7638:
        /* <DEDUP_REMOVED lines=14> */
.L_x_7641:
[----:B------:R-:W-:Y:S05]  /*c640*/  BSYNC B0 ;  /* 0x0000000000007941 */ /* 0x000fea0003800000 */
.L_x_7640:
[----:B------:R-:W0:Y:S01]  /*c650*/  LDGDEPBAR ;  /* 0x00000000000079af */ /* 0x000e220000000000 */
[----:B------:R-:W-:Y:S01]  /*c660*/  ULDC.64 UR8, c[0x0][0x3d0] ;  /* 0x0000f40000087ab9 */ /* 0x000fe20000000a00 */
[-C--:B------:R-:W-:Y:S01]  /*c670*/  ISETP.GE.AND P4, PT, R12, R11.reuse, PT ;  /* 0x0000000b0c00720c */ /* 0x080fe20003f86270 */
[----:B-1----:R-:W-:Y:S01]  /*c680*/  IMAD R8, R7, UR8, RZ ;  /* 0x0000000807087c24 */ /* 0x002fe2000f8e02ff */
[----:B------:R-:W-:Y:S01]  /*c690*/  ISETP.GE.AND P0, PT, R126, R11, PT ;  /* 0x0000000b7e00720c */ /* 0x000fe20003f06270 */
[C---:B------:R-:W-:Y:S01]  /*c6a0*/  IMAD.WIDE.U32 R124, R165.reuse, UR8, R124 ;  /* 0x00000008a57c7c25 */ /* 0x040fe2000f8e007c */
[----:B------:R-:W-:Y:S01]  /*c6b0*/  ULDC.64 UR10, c[0x0][0x220] ;  /* 0x00008800000a7ab9 */ /* 0x000fe20000000a00 */
[----:B------:R-:W-:Y:S01]  /*c6c0*/  SHF.R.S32.HI R133, RZ, 0x1f, R6 ;  /* 0x0000001fff857819 */ /* 0x000fe20000011406 */
[----:B------:R-:W-:Y:S01]  /*c6d0*/  ULDC UR5, c[0x0][0x2e8] ;  /* 0x0000ba0000057ab9 */ /* 0x000fe20000000800 */
[----:B------:R-:W-:Y:S01]  /*c6e0*/  IMAD R8, R165, UR9, R8 ;  /* 0x00000009a5087c24 */ /* 0x000fe2000f8e0208 */
[----:B--2---:R-:W-:Y:S01]  /*c6f0*/  LEA R12, P3, R124, R4, 0x2 ;  /* 0x000000047c0c7211 */ /* 0x004fe200078610ff */
[----:B------:R-:W-:Y:S01]  /*c700*/  IMAD.IADD R22, R51, 0x1, -R22 ;  /* 0x0000000133167824 */ /* 0x000fe200078e0a16 */
[----:B------:R-:W-:Y:S01]  /*c710*/  LEA R180, P1, R116, UR10, 0x1 ;  /* 0x0000000a74b47c11 */ /* 0x000fe2000f8208ff */
[----:B------:R-:W-:Y:S01]  /*c720*/  IMAD.IADD R8, R125, 0x1, R8 ;  /* 0x000000017d087824 */ /* 0x000fe200078e0208 */
[----:B------:R-:W-:-:S02]  /*c730*/  LEA.HI R4, R133, R6, RZ, 0x3 ;  /* 0x0000000685047211 */ /* 0x000fc400078f18ff */
[----:B------:R-:W-:Y:S02]  /*c740*/  LEA.HI.X R179, R116, UR11, R119, 0x1, P1 ;  /* 0x0000000b74b37c11 */ /* 0x000fe400088f0c77 */
[----:B------:R-:W-:Y:S02]  /*c750*/  LEA.HI.X R13, R124, R5, R8, 0x2, P3 ;  /* 0x000000057c0d7211 */ /* 0x000fe400018f1408 */
[-C--:B------:R-:W-:Y:S02]  /*c760*/  ISETP.GE.AND P2, PT, R0, R11.reuse, PT ;  /* 0x0000000b0000720c */ /* 0x080fe40003f46270 */
[----:B------:R-:W-:Y:S01]  /*c770*/  ISETP.GE.AND P6, PT, R16, R11, PT ;  /* 0x0000000b1000720c */ /* 0x000fe20003fc6270 */
[----:B------:R1:W5:Y:S01]  /*c780*/  LDG.E R7, desc[UR6][R12.64] ;  /* 0x000000060c077981 */ /* 0x000362000c1e1900 */
[----:B------:R-:W-:-:S04]  /*c790*/  DEPBAR.LE SB0, 0x0 ;  /* 0x000080000000791a */ /* 0x000fc80000000000 */
[----:B------:R-:W-:Y:S01]  /*c7a0*/  BAR.SYNC.DEFER_BLOCKING 0x0 ;  /* 0x0000000000007b1d */ /* 0x000fe20000010000 */
[-C--:B------:R-:W-:Y:S01]  /*c7b0*/  ISETP.GE.AND P1, PT, R18, R11.reuse, PT ;  /* 0x0000000b1200720c */ /* 0x080fe20003f26270 */
[----:B------:R-:W-:Y:S01]  /*c7c0*/  IMAD.SHL.U32 R132, R113, 0x40, RZ ;  /* 0x0000004071847824 */ /* 0x000fe200078e00ff */
[----:B------:R-:W-:-:S03]  /*c7d0*/  ISETP.GE.AND P5, PT, R20, R11, PT ;  /* 0x0000000b1400720c */ /* 0x000fc60003fa6270 */
[----:B------:R-:W2:Y:S01]  /*c7e0*/  MUFU.RCP R102, UR5 ;  /* 0x0000000500667d08 */ /* 0x000ea20008001000 */
[----:B------:R-:W-:Y:S01]  /*c7f0*/  BSSY B0, `(.L_x_7642) ;  /* 0x000000e000007945 */ /* 0x000fe20003800000 */
[----:B------:R1:W-:Y:S01]  /*c800*/  @P0 STS.128 [R167+0x6000], RZ ;  /* 0x006000ffa7000388 */ /* 0x0003e20000000c00 */
[----:B------:R-:W-:Y:S02]  /*c810*/  P2R R8, PR, RZ, 0x2 ;  /* 0x00000002ff087803 */ /* 0x000fe40000000000 */
        /* <DEDUP_REMOVED lines=11> */
.L_x_7643:
[----:B------:R-:W-:Y:S05]  /*c8d0*/  BSYNC B0 ;  /* 0x0000000000007941 */ /* 0x000fea0003800000 */
.L_x_7642:
[----:B------:R2:W-:Y:S01]  /*c8e0*/  @P2 STS.128 [R167+0x6800], RZ ;  /* 0x006800ffa7002388 */ /* 0x0005e20000000c00 */
[----:B------:R-:W-:Y:S01]  /*c8f0*/  IMAD.IADD R0, R6, 0x1, -R5 ;  /* 0x0000000106007824 */ /* 0x000fe200078e0a05 */
[----:B------:R-:W-:Y:S01]  /*c900*/  SHF.R.S32.HI R4, RZ, 0x3, R4 ;  /* 0x00000003ff047819 */ /* 0x000fe20000011404 */
[----:B-1----:R-:W-:Y:S01]  /*c910*/  IMAD.SHL.U32 R12, R50, 0x40, RZ ;  /* 0x00000040320c7824 */ /* 0x002fe200078e00ff */
[----:B------:R-:W-:Y:S01]  /*c920*/  LEA.HI R133, R133, R6, RZ, 0x5 ;  /* 0x0000000685857211 */ /* 0x000fe200078f28ff */
[----:B------:R-:W-:Y:S01]  /*c930*/  IMAD.SHL.U32 R5, R0, 0x40, RZ ;  /* 0x0000004000057824 */ /* 0x000fe200078e00ff */
[----:B------:R-:W-:Y:S01]  /*c940*/  LOP3.LUT R132, R132, 0xfffffe00, RZ, 0xc0, !PT ;  /* 0xfffffe0084847812 */ /* 0x000fe200078ec0ff */
[----:B------:R-:W-:Y:S01]  /*c950*/  IMAD.SHL.U32 R51, R22, 0x8, RZ ;  /* 0x0000000816337824 */ /* 0x000fe200078e00ff */
[----:B------:R-:W-:Y:S01]  /*c960*/  LOP3.LUT R12, R12, 0x1c0, RZ, 0xc0, !PT ;  /* 0x000001c00c0c7812 */ /* 0x000fe200078ec0ff */
[----:B------:R-:W-:Y:S01]  /*c970*/  IMAD.SHL.U32 R4, R4, 0x8, RZ ;  /* 0x0000000804047824 */ /* 0x000fe200078e00ff */
[----:B------:R-:W-:Y:S01]  /*c980*/  LOP3.LUT R5, R5, 0x1c0, RZ, 0xc0, !PT ;  /* 0x000001c005057812 */ /* 0x000fe200078ec0ff */
[----:B------:R-:W-:Y:S01]  /*c990*/  BSSY B0, `(.L_x_7644) ;  /* 0x0000015000007945 */ /* 0x000fe20003800000 */
[----:B------:R-:W-:-:S02]  /*c9a0*/  LOP3.LUT R51, R12, 0x8, R51, 0xf8, !PT ;  /* 0x000000080c337812 */ /* 0x000fc400078ef833 */
[----:B------:R-:W-:Y:S02]  /*c9b0*/  LOP3.LUT R4, R5, 0x8, R4, 0xf8, !PT ;  /* 0x0000000805047812 */ /* 0x000fe400078ef804 */
[----:B------:R-:W-:Y:S02]  /*c9c0*/  SHF.R.S32.HI R103, RZ, 0x5, R133 ;  /* 0x00000005ff677819 */ /* 0x000fe40000011485 */
[----:B------:R-:W-:Y:S02]  /*c9d0*/  SHF.R.U32.HI R12, RZ, 0x3, R12 ;  /* 0x00000003ff0c7819 */ /* 0x000fe4000001160c */
[----:B------:R-:W-:Y:S01]  /*c9e0*/  SHF.R.U32.HI R5, RZ, 0x3, R5 ;  /* 0x00000003ff057819 */ /* 0x000fe20000011605 */
[----:B------:R-:W-:Y:S01]  /*c9f0*/  IMAD R158, R103, 0x400, R132 ;  /* 0x00000400679e7824 */ /* 0x000fe200078e0284 */
[----:B------:R-:W-:Y:S02]  /*ca00*/  ISETP.GE.AND P3, PT, R14, R11, PT ;  /* 0x0000000b0e00720c */ /* 0x000fe40003f66270 */
[----:B------:R-:W-:-:S02]  /*ca10*/  LOP3.LUT R51, R51, R12, RZ, 0x3c, !PT ;  /* 0x0000000c33337212 */ /* 0x000fc400078e3cff */
        /* <DEDUP_REMOVED lines=12> */
.L_x_7645:
[----:B------:R-:W-:Y:S05]  /*cae0*/  BSYNC B0 ;  /* 0x0000000000007941 */ /* 0x000fea0003800000 */
.L_x_7644:
        /* <DEDUP_REMOVED lines=19> */
.L_x_7647:
[----:B------:R-:W-:Y:S05]  /*cc20*/  BSYNC B0 ;  /* 0x0000000000007941 */ /* 0x000fea0003800000 */
.L_x_7646:
[----:B------:R1:W-:Y:S01]  /*cc30*/  @P6 STS.128 [R167+0x7800], RZ ;  /* 0x007800ffa7006388 */ /* 0x0003e20000000c00 */
[----:B------:R-:W-:Y:S04]  /*cc40*/  BSSY B0, `(.L_x_7648) ;  /* 0x000000f000007945 */ /* 0x000fe80003800000 */
[----:B------:R-:W-:Y:S05]  /*cc50*/  @P6 BRA `(.L_x_7649) ;  /* 0x0000000000346947 */ /* 0x000fea0003800000 */
[----:B------:R-:W-:Y:S02]  /*cc60*/  ULDC UR5, c[0x0][0x2d0] ;  /* 0x0000b40000057ab9 */ /* 0x000fe40000000800 */
[----:B------:R-:W-:-:S13]  /*cc70*/  ISETP.GE.AND P0, PT, R100, UR5, PT ;  /* 0x0000000564007c0c */ /* 0x000fda000bf06270 */
[----:B------:R1:W-:Y:S01]  /*cc80*/  @P0 STS.128 [R167+0x7800], RZ ;  /* 0x007800ffa7000388 */ /* 0x0003e20000000c00 */
[----:B------:R-:W-:Y:S05]  /*cc90*/  @P0 BRA `(.L_x_7649) ;  /* 0x0000000000240947 */ /* 0x000fea0003800000 */
[----:B------:R-:W2:Y:S01]  /*cca0*/  LDC.64 R4, c[0x0][0x250] ;  /* 0x00009400ff047b82 */ /* 0x000ea20000000a00 */
[----:B------:R-:W-:-:S05]  /*ccb0*/  MOV R178, R180 ;  /* 0x000000b400b27202 */ /* 0x000fca0000000f00 */
[----:B--2---:R-:W-:-:S04]  /*ccc0*/  IMAD.WIDE.U32 R10, R4, 0x60, R178 ;  /* 0x00000060040a7825 */ /* 0x004fc800078e00b2 */
[----:B------:R-:W-:-:S05]  /*ccd0*/  IMAD R5, R5, 0x60, RZ ;  /* 0x0000006005057824 */ /* 0x000fca00078e02ff */
[----:B------:R-:W-:-:S05]  /*cce0*/  IADD3 R11, R5, R11, RZ ;  /* 0x0000000b050b7210 */ /* 0x000fca0007ffe0ff */
[----:B------:R-:W-:Y:S01]  /*ccf0*/  @!PT LDS RZ, [RZ] ;  /* 0x00000000fffff984 */ /* 0x000fe20000000800 */
[----:B------:R-:W-:Y:S01]  /*cd00*/  @!PT LDS RZ, [RZ] ;  /* 0x00000000fffff984 */ /* 0x000fe20000000800 */
[----:B------:R-:W-:Y:S01]  /*cd10*/  @!PT LDS RZ, [RZ] ;  /* 0x00000000fffff984 */ /* 0x000fe20000000800 */
[----:B------:R2:W-:Y:S02]  /*cd20*/  LDGSTS.E.BYPASS.LTC128B.128 [R167+0x7800], desc[UR6][R10.64] ;  /* 0x078000000aa77fae */ /* 0x0005e4000b901d46 */
.L_x_7649:
[----:B------:R-:W-:Y:S05]  /*cd30*/  BSYNC B0 ;  /* 0x0000000000007941 */ /* 0x000fea0003800000 */
.L_x_7648:
        /* <DEDUP_REMOVED lines=14> */
.L_x_7651:
[----:B------:R-:W-:Y:S05]  /*ce20*/  BSYNC B0 ;  /* 0x0000000000007941 */ /* 0x000fea0003800000 */
.L_x_7650:
        /* <DEDUP_REMOVED lines=17> */
.L_x_7653:
[----:B------:R-:W-:Y:S05]  /*cf40*/  BSYNC B0 ;  /* 0x0000000000007941 */ /* 0x000fea0003800000 */
.L_x_7652:
        /* <DEDUP_REMOVED lines=16> */
.L_x_7655:
[----:B------:R-:W-:Y:S05]  /*d050*/  BSYNC B0 ;  /* 0x0000000000007941 */ /* 0x000fea0003800000 */
.L_x_7654:
        /* <DEDUP_REMOVED lines=16> */
.L_x_7657:
[----:B------:R-:W-:Y:S05]  /*d160*/  BSYNC B0 ;  /* 0x0000000000007941 */ /* 0x000fea0003800000 */
.L_x_7656:
[----:B------:R-:W-:Y:S01]  /*d170*/  LDSM.16.M88.4 R32, [R158] ;  /* 0x000000009e20783b */ /* 0x000fe20000000200 */
[----:B------:R-:W-:Y:S01]  /*d180*/  LOP3.LUT P0, RZ, R50, 0x2, RZ, 0xc0, !PT ;  /* 0x0000000232ff7812 */ /* 0x000fe2000780c0ff */
[----:B------:R-:W-:Y:S01]  /*d190*/  IMAD.MOV.U32 R5, RZ, RZ, 0x20 ;  /* 0x00000020ff057424 */ /* 0x000fe200078e00ff */
[----:B------:R-:W-:Y:S01]  /*d1a0*/  LOP3.LUT R133, R133, 0xffffffe0, RZ, 0xc0, !PT ;  /* 0xffffffe085857812 */ /* 0x000fe200078ec0ff */
        /* <DEDUP_REMOVED lines=8> */
[----:B------:R-:W-:Y:S01]  /*d230*/  IMAD.IADD R156, R158, 0x1, R4 ;  /* 0x000000019e9c7824 */ /* 0x000fe200078e0204 */
[----:B------:R-:W1:Y:S01]  /*d240*/  LDSM.16.M88.4 R88, [R157+0x3000] ;  /* 0x003000009d58783b */ /* 0x000e620000000200 */
[----:B------:R-:W-:Y:S01]  /*d250*/  IMAD.MOV.U32 R5, RZ, RZ, 0x40 ;  /* 0x00000040ff057424 */ /* 0x000fe200078e00ff */
[----:B------:R-:W-:Y:S01]  /*d260*/  ULDC UR5, c[0x0][0x398] ;  /* 0x0000e60000057ab9 */ /* 0x000fe20000000800 */
[----:B------:R-:W-:Y:S01]  /*d270*/  IMAD.IADD R151, R157, 0x1, R0 ;  /* 0x000000019d977824 */ /* 0x000fe200078e0200 */
[----:B------:R-:W1:Y:S01]  /*d280*/  LDSM.16.M88.4 R80, [R157+0x3800] ;  /* 0x003800009d50783b */ /* 0x000e620000000200 */
[----:B------:R-:W-:Y:S01]  /*d290*/  @P2 VIADD R154, R50, 0xffffffc0 ;  /* 0xffffffc0329a2836 */ /* 0x000fe20000000000 */
[----:B------:R-:W-:Y:S01]  /*d2a0*/  SEL R5, R5, 0xffffffc0, !P0 ;  /* 0xffffffc005057807 */ /* 0x000fe20004000000 */
[----:B------:R-:W-:Y:S01]  /*d2b0*/  IMAD.IADD R133, R6, 0x1, -R133 ;  /* 0x0000000106857824 */ /* 0x000fe200078e0a85 */
[----:B------:R-:W1:Y:S01]  /*d2c0*/  LDSM.16.M88.4 R72, [R157+0x4000] ;  /* 0x004000009d48783b */ /* 0x000e620000000200 */
[----:B------:R-:W-:-:S02]  /*d2d0*/  IMAD.IADD R140, R0, 0x1, R154 ;  /* 0x00000001008c7824 */ /* 0x000fc400078e029a */
[----:B------:R-:W-:Y:S01]  /*d2e0*/  IMAD.IADD R155, R158, 0x1, R5 ;  /* 0x000000019e9b7824 */ /* 0x000fe200078e0205 */
[----:B------:R-:W1:Y:S01]  /*d2f0*/  LDSM.16.M88.4 R52, [R157+0x4800] ;  /* 0x004800009d34783b */ /* 0x000e620000000200 */
[----:B------:R-:W-:Y:S01]  /*d300*/  SHF.R.S32.HI R0, RZ, 0x1f, R133 ;  /* 0x0000001fff007819 */ /* 0x000fe20000011485 */
[----:B------:R-:W-:Y:S01]  /*d310*/  IMAD.SHL.U32 R175, R6, 0x2, RZ ;  /* 0x0000000206af7824 */ /* 0x000fe200078e00ff */
[----:B------:R-:W-:Y:S01]  /*d320*/  LOP3.LUT R6, R51, R132, RZ, 0xfc, !PT ;  /* 0x0000008433067212 */ /* 0x000fe200078efcff */
[----:B------:R-:W1:Y:S01]  /*d330*/  LDSM.16.M88.4 R40, [R157+0x5000] ;  /* 0x005000009d28783b */ /* 0x000e620000000200 */
[----:B------:R-:W-:Y:S01]  /*d340*/  IMAD.IADD R153, R4, 0x1, R155 ;  /* 0x0000000104997824 */ /* 0x000fe200078e029b */
[----:B------:R-:W-:Y:S01]  /*d350*/  LEA.HI R173, R0, R133, RZ, 0x2 ;  /* 0x0000008500ad7211 */ /* 0x000fe200078f10ff */
[----:B------:R-:W-:Y:S01]  /*d360*/  IMAD R0, R3, 0x4, R103 ;  /* 0x0000000403007824 */ /* 0x000fe200078e0267 */
[----:B------:R-:W1:Y:S01]  /*d370*/  LDSM.16.M88.4 R64, [R157+0x5800] ;  /* 0x005800009d40783b */ /* 0x000e620000000200 */
[----:B------:R-:W-:Y:S01]  /*d380*/  LOP3.LUT R175, R175, 0x6, RZ, 0xc0, !PT ;  /* 0x00000006afaf7812 */ /* 0x000fe200078ec0ff */
[C---:B------:R-:W-:Y:S01]  /*d390*/  VIADD R147, R154.reuse, 0x800 ;  /* 0x000008009a937836 */ /* 0x040fe20000000000 */
[----:B------:R-:W-:Y:S01]  /*d3a0*/  SHF.R.S32.HI R173, RZ, 0x2, R173 ;  /* 0x00000002ffad7819 */ /* 0x000fe200000114ad */
[----:B------:R-:W-:Y:S01]  /*d3b0*/  LDSM.16.M88.4 R60, [R156] ;  /* 0x000000009c3c783b */ /* 0x000fe20000000200 */
[----:B------:R-:W-:-:S02]  /*d3c0*/  VIADD R146, R154, 0x1000 ;  /* 0x000010009a927836 */ /* 0x000fc40000000000 */
[----:B------:R-:W-:Y:S01]  /*d3d0*/  VIADD R145, R154, 0x1800 ;  /* 0x000018009a917836 */ /* 0x000fe20000000000 */
[----:B------:R-:W1:Y:S01]  /*d3e0*/  LDSM.16.M88.4 R56, [R151+0x2000] ;  /* 0x002000009738783b */ /* 0x000e620000000200 */
[----:B------:R-:W-:Y:S02]  /*d3f0*/  IMAD.U32 R3, R0, 0x10, R173 ;  /* 0x0000001000037824 */ /* 0x000fe400078e00ad */
[----:B-----5:R-:W-:Y:S01]  /*d400*/  FMUL.FTZ R0, R7, R102 ;  /* 0x0000006607007220 */ /* 0x020fe20000410000 */
[C---:B---3--:R-:W-:Y:S01]  /*d410*/  HMMA.16816.F32 R28, R32.reuse, R24, RZ ;  /* 0x00000018201c723c */ /* 0x048fe200000018ff */
[----:B--2---:R-:W2:Y:S01]  /*d420*/  LDSM.16.M88.4 R8, [R151+0x2800] ;  /* 0x002800009708783b */ /* 0x004ea20000000200 */
[----:B------:R-:W-:Y:S01]  /*d430*/  VIADD R144, R154, 0x2000 ;  /* 0x000020009a907836 */ /* 0x000fe20000000000 */
[----:B------:R-:W-:Y:S01]  /*d440*/  IADD3 R50, -R164, 0x1, R3 ;  /* 0x00000001a4327810 */ /* 0x000fe20007ffe103 */
[----:B------:R-:W-:Y:S01]  /*d450*/  IMAD.IADD R3, R2, 0x1, R175 ;  /* 0x0000000102037824 */ /* 0x000fe200078e02af */
[----:B------:R-:W3:Y:S01]  /*d460*/  LDSM.16.M88.4 R128, [R151+0x3000] ;  /* 0x003000009780783b */ /* 0x000ee20000000200 */
[C---:B------:R-:W-:Y:S01]  /*d470*/  HMMA.16816.F32 R24, R32.reuse, R26, RZ ;  /* 0x0000001a2018723c */ /* 0x040fe200000018ff */
[--C-:B------:R-:W-:Y:S01]  /*d480*/  IADD3 R50, R50, UR5, R49.reuse ;  /* 0x0000000532327c10 */ /* 0x100fe2000fffe031 */
[----:B------:R-:W-:Y:S01]  /*d490*/  VIADD R7, R3, 0x1 ;  /* 0x0000000103077836 */ /* 0x000fe20000000000 */
[----:B------:R-:W3:Y:S01]  /*d4a0*/  LDSM.16.M88.4 R124, [R151+0x3800] ;  /* 0x00380000977c783b */ /* 0x000ee20000000200 */
[----:B------:R-:W-:Y:S01]  /*d4b0*/  VIADD R143, R154, 0x2800 ;  /* 0x000028009a8f7836 */ /* 0x000fe20000000000 */
[C---:B------:R-:W-:Y:S01]  /*d4c0*/  VIMNMX R102, R50.reuse, R49, PT ;  /* 0x0000003132667248 */ /* 0x040fe20003fe0100 */
[C---:B----4-:R-:W-:Y:S01]  /*d4d0*/  HMMA.16816.F32 R20, R32.reuse, R16, RZ ;  /* 0x000000102014723c */ /* 0x050fe200000018ff */
[----:B------:R-:W4:Y:S01]  /*d4e0*/  LDSM.16.M88.4 R112, [R151+0x4000] ;  /* 0x004000009770783b */ /* 0x000f220000000200 */
[----:B------:R-:W-:Y:S01]  /*d4f0*/  VIADDMNMX R103, R50, 0x8, R49, PT ;  /* 0x0000000832677846 */ /* 0x000fe20003800131 */
[C---:B------:R-:W-:Y:S01]  /*d500*/  VIADD R142, R154.reuse, 0x3000 ;  /* 0x000030009a8e7836 */ /* 0x040fe20000000000 */
[C---:B------:R-:W-:Y:S01]  /*d510*/  ISETP.GE.AND P1, PT, R7.reuse, R102, PT ;  /* 0x000000660700720c */ /* 0x040fe20003f26270 */
[----:B------:R-:W4:Y:S01]  /*d520*/  LDSM.16.M88.4 R96, [R151+0x4800] ;  /* 0x004800009760783b */ /* 0x000f220000000200 */
[C---:B-1----:R-:W-:Y:S01]  /*d530*/  HMMA.16816.F32 R12, R32.reuse, R88, RZ ;  /* 0x00000058200c723c */ /* 0x042fe200000018ff */
[----:B------:R-:W-:Y:S01]  /*d540*/  ISETP.GE.AND P0, PT, R7, R103, PT ;  /* 0x000000670700720c */ /* 0x000fe20003f06270 */
[----:B------:R-:W-:Y:S01]  /*d550*/  VIADD R141, R154, 0x3800 ;  /* 0x000038009a8d7836 */ /* 0x000fe20000000000 */
[----:B------:R-:W1:Y:S03]  /*d560*/  LDSM.16.M88.4 R92, [R151+0x5000] ;  /* 0x00500000975c783b */ /* 0x000e660000000200 */
[C---:B------:R-:W-:Y:S01]  /*d570*/  HMMA.16816.F32 R84, R32.reuse, R80, RZ ;  /* 0x000000502054723c */ /* 0x040fe200000018ff */
[----:B------:R-:W1:Y:S04]  /*d580*/  LDSM.16.M88.4 R108, [R151+0x5800] ;  /* 0x00580000976c783b */ /* 0x000e680000000200 */
        /* <DEDUP_REMOVED lines=22> */
[----:B------:R-:W-:Y:S05]  /*d6f0*/  LDSM.16.M88.4 R128, [R154+0x2800] ;  /* 0x002800009a80783b */ /* 0x000fea0000000200 */
[C---:B------:R-:W-:Y:S06]  /*d700*/  HMMA.16816.F32 R84, R60.reuse, R124, R84 ;  /* 0x0000007c3c54723c */ /* 0x040fec0000001854 */
[C---:B------:R-:W-:Y:S01]  /*d710*/  HMMA.16816.F32 R80, R60.reuse, R126, R80 ;  /* 0x0000007e3c50723c */ /* 0x040fe20000001850 */
[----:B------:R-:W-:Y:S05]  /*d720*/  LDSM.16.M88.4 R124, [R140] ;  /* 0x000000008c7c783b */ /* 0x000fea0000000200 */
[C---:B----4-:R-:W-:Y:S06]  /*d730*/  HMMA.16816.F32 R76, R60.reuse, R112, R76 ;  /* 0x000000703c4c723c */ /* 0x050fec000000184c */
[C---:B------:R-:W-:Y:S01]  /*d740*/  HMMA.16816.F32 R72, R60.reuse, R114, R72 ;  /* 0x000000723c48723c */ /* 0x040fe20000001848 */
[----:B------:R-:W-:Y:S05]  /*d750*/  LDSM.16.M88.4 R112, [R140+0x800] ;  /* 0x000800008c70783b */ /* 0x000fea0000000200 */
[C---:B------:R-:W-:Y:S06]  /*d760*/  HMMA.16816.F32 R68, R60.reuse, R96, R68 ;  /* 0x000000603c44723c */ /* 0x040fec0000001844 */
[C---:B------:R-:W-:Y:S01]  /*d770*/  HMMA.16816.F32 R52, R60.reuse, R98, R52 ;  /* 0x000000623c34723c */ /* 0x040fe20000001834 */
[----:B------:R-:W3:Y:S05]  /*d780*/  LDSM.16.M88.4 R96, [R154+0x1800] ;  /* 0x001800009a60783b */ /* 0x000eea0000000200 */
[C---:B-1----:R-:W-:Y:S06]  /*d790*/  HMMA.16816.F32 R44, R60.reuse, R92, R44 ;  /* 0x0000005c3c2c723c */ /* 0x042fec000000182c */
[C---:B------:R-:W-:Y:S01]  /*d7a0*/  HMMA.16816.F32 R40, R60.reuse, R94, R40 ;  /* 0x0000005e3c28723c */ /* 0x040fe20000001828 */
[----:B------:R-:W1:Y:S05]  /*d7b0*/  LDSM.16.M88.4 R92, [R154+0x2000] ;  /* 0x002000009a5c783b */ /* 0x000e6a0000000200 */
[C---:B------:R-:W-:Y:S06]  /*d7c0*/  HMMA.16816.F32 R36, R60.reuse, R108, R36 ;  /* 0x0000006c3c24723c */ /* 0x040fec0000001824 */
[----:B------:R-:W-:Y:S01]  /*d7d0*/  HMMA.16816.F32 R32, R60, R110, R32 ;  /* 0x0000006e3c20723c */ /* 0x000fe20000001820 */
[----:B------:R-:W4:Y:S04]  /*d7e0*/  LDSM.16.M88.4 R60, [R154+0x3000] ;  /* 0x003000009a3c783b */ /* 0x000f280000000200 */
[----:B------:R-:W-:Y:S01]  /*d7f0*/  LDSM.16.M88.4 R108, [R140+0x1000] ;  /* 0x001000008c6c783b */ /* 0x000fe20000000200 */
[C---:B------:R-:W-:Y:S06]  /*d800*/  HMMA.16816.F32 R28, R64.reuse, R56, R28 ;  /* 0x00000038401c723c */ /* 0x040fec000000181c */
[C---:B------:R-:W-:Y:S01]  /*d810*/  HMMA.16816.F32 R24, R64.reuse, R58, R24 ;  /* 0x0000003a4018723c */ /* 0x040fe20000001818 */
[----:B------:R-:W4:Y:S05]  /*d820*/  LDSM.16.M88.4 R56, [R154+0x3800] ;  /* 0x003800009a38783b */ /* 0x000f2a0000000200 */
[C---:B--2---:R-:W-:Y:S06]  /*d830*/  HMMA.16816.F32 R20, R64.reuse, R8, R20 ;  /* 0x000000084014723c */ /* 0x044fec0000001814 */
[C---:B------:R-:W-:Y:S01]  /*d840*/  HMMA.16816.F32 R16, R64.reuse, R10, R16 ;  /* 0x0000000a4010723c */ /* 0x040fe20000001810 */
[----:B------:R-:W2:Y:S05]  /*d850*/  LDSM.16.M88.4 R8, [R153] ;  /* 0x000000009908783b */ /* 0x000eaa0000000200 */
[C---:B------:R-:W-:Y:S06]  /*d860*/  HMMA.16816.F32 R12, R64.reuse, R104, R12 ;  /* 0x00000068400c723c */ /* 0x040fec000000180c */
        /* <DEDUP_REMOVED lines=8> */
[C---:B----4-:R-:W-:Y:S06]  /*d8f0*/  HMMA.16816.F32 R44, R64.reuse, R60, R44 ;  /* 0x0000003c402c723c */ /* 0x050fec000000182c */
[C---:B------:R-:W-:Y:S01]  /*d900*/  HMMA.16816.F32 R40, R64.reuse, R62, R40 ;  /* 0x0000003e4028723c */ /* 0x040fe20000001828 */
[----:B------:R-:W-:Y:S05]  /*d910*/  LDSM.16.M88.4 R60, [R140+0x3800] ;  /* 0x003800008c3c783b */ /* 0x000fea0000000200 */
[C---:B------:R-:W-:Y:S06]  /*d920*/  HMMA.16816.F32 R36, R64.reuse, R56, R36 ;  /* 0x000000384024723c */ /* 0x040fec0000001824 */
[----:B------:R-:W-:Y:S01]  /*d930*/  HMMA.16816.F32 R32, R64, R58, R32 ;  /* 0x0000003a4020723c */ /* 0x000fe20000001820 */
[----:B------:R-:W4:Y:S01]  /*d940*/  LDSM.16.M88.4 R56, [R140+0x3000] ;  /* 0x003000008c38783b */ /* 0x000f220000000200 */
[----:B------:R-:W-:-:S04]  /*d950*/  DEPBAR.LE SB0, 0x0 ;  /* 0x000080000000791a */ /* 0x000fc80000000000 */
[C---:B------:R-:W-:Y:S06]  /*d960*/  HMMA.16816.F32 R68, R64.reuse, R128, R68 ;  /* 0x000000804044723c */ /* 0x040fec0000001844 */
[----:B------:R-:W-:Y:S06]  /*d970*/  HMMA.16816.F32 R52, R64, R130, R52 ;  /* 0x000000824034723c */ /* 0x000fec0000001834 */
        /* <DEDUP_REMOVED lines=10> */
[----:B------:R-:W-:-:S05]  /*da20*/  VIADD R96, R3, 0x9 ;  /* 0x0000000903607836 */ /* 0x000fca0000000000 */
[C---:B-1----:R-:W-:Y:S01]  /*da30*/  HMMA.16816.F32 R68, R8.reuse, R92, R68 ;  /* 0x0000005c0844723c */ /* 0x042fe20000001844 */
[----:B------:R-:W-:Y:S01]  /*da40*/  BAR.SYNC.DEFER_BLOCKING 0x0 ;  /* 0x0000000000007b1d */ /* 0x000fe20000010000 */
[C---:B------:R-:W-:Y:S02]  /*da50*/  ISETP.GE.AND P4, PT, R96.reuse, R102, PT ;  /* 0x000000666000720c */ /* 0x040fe40003f86270 */
[----:B------:R-:W-:Y:S02]  /*da60*/  ISETP.GE.AND P5, PT, R96, R103, PT ;  /* 0x000000676000720c */ /* 0x000fe40003fa6270 */
[----:B------:R-:W-:Y:S01]  /*da70*/  HMMA.16816.F32 R52, R8, R94, R52 ;  /* 0x0000005e0834723c */ /* 0x000fe20000001834 */
[----:B------:R-:W-:-:S05]  /*da80*/  I2FP.F32.S32 R96, R96 ;  /* 0x0000006000607245 */ /* 0x000fca0000201400 */
[C---:B----4-:R-:W-:Y:S06]  /*da90*/  HMMA.16816.F32 R44, R8.reuse, R56, R44 ;  /* 0x00000038082c723c */ /* 0x050fec000000182c */
[C---:B------:R-:W-:Y:S06]  /*daa0*/  HMMA.16816.F32 R40, R8.reuse, R58, R40 ;  /* 0x0000003a0828723c */ /* 0x040fec0000001828 */
[C---:B------:R-:W-:Y:S06]  /*dab0*/  HMMA.16816.F32 R36, R8.reuse, R60, R36 ;  /* 0x0000003c0824723c */ /* 0x040fec0000001824 */
[----:B------:R-:W-:Y:S07]  /*dac0*/  HMMA.16816.F32 R32, R8, R62, R32 ;  /* 0x0000003e0820723c */ /* 0x000fee0000001820 */
[C---:B------:R-:W-:Y:S01]  /*dad0*/  VIADD R9, R3.reuse, 0x8 ;  /* 0x0000000803097836 */ /* 0x040fe20000000000 */
[----:B------:R-:W-:Y:S01]  /*dae0*/  I2FP.F32.S32 R8, R7 ;  /* 0x0000000700087245 */ /* 0x000fe20000201400 */
[----:B------:R-:W-:-:S03]  /*daf0*/  VIADD R11, R3, 0x10 ;  /* 0x00000010030b7836 */ /* 0x000fc60000000000 */
[----:B------:R-:W-:Y:S01]  /*db00*/  I2FP.F32.S32 R7, R9 ;  /* 0x0000000900077245 */ /* 0x000fe20000201400 */
[C---:B------:R-:W-:Y:S01]  /*db10*/  FFMA.FTZ R29, R0.reuse, R8, R29 ;  /* 0x00000008001d7223 */ /* 0x040fe2000001001d */
[C---:B------:R-:W-:Y:S01]  /*db20*/  ISETP.GE.AND P2, PT, R9.reuse, R102, PT ;  /* 0x000000660900720c */ /* 0x040fe20003f46270 */
[C---:B------:R-:W-:Y:S01]  /*db30*/  FFMA.FTZ R31, R0.reuse, R8, R31 ;  /* 0x00000008001f7223 */ /* 0x040fe2000001001f */
[----:B------:R-:W-:Y:S01]  /*db40*/  ISETP.GE.AND P3, PT, R9, R103, PT ;  /* 0x000000670900720c */ /* 0x000fe20003f66270 */
[CC--:B------:R-:W-:Y:S01]  /*db50*/  FFMA.FTZ R9, R0.reuse, R7.reuse, R24 ;  /* 0x0000000700097223 */ /* 0x0c0fe20000010018 */
[----:B------:R-:W-:Y:S02]  /*db60*/  VIADD R8, R3, 0x11 ;  /* 0x0000001103087836 */ /* 0x000fe40000000000 */
[C---:B------:R-:W-:Y:S01]  /*db70*/  FFMA.FTZ R26, R0.reuse, R7, R26 ;  /* 0x00000007001a7223 */ /* 0x040fe2000001001a */
[CC--:B------:R-:W-:Y:S01]  /*db80*/  FFMA.FTZ R7, R0.reuse, R96.reuse, R25 ;  /* 0x0000006000077223 */ /* 0x0c0fe20000010019 */
[----:B------:R-:W-:Y:S01]  /*db90*/  FFMA.FTZ R96, R0, R96, R27 ;  /* 0x0000006000607223 */ /* 0x000fe2000001001b */
[----:B------:R-:W-:Y:S01]  /*dba0*/  FSEL R98, R31, -INF , !P0 ;  /* 0xff8000001f627808 */ /* 0x000fe20004000000 */
[----:B------:R-:W-:Y:S01]  /*dbb0*/  VIADD R27, R3, 0x18 ;  /* 0x00000018031b7836 */ /* 0x000fe20000000000 */
[----:B------:R-:W-:Y:S01]  /*dbc0*/  FSEL R9, R9, -INF , !P2 ;  /* 0xff80000009097808 */ /* 0x000fe20005000000 */
[----:B------:R-:W-:Y:S01]  /*dbd0*/  VIADD R24, R3, 0x20 ;  /* 0x0000002003187836 */ /* 0x000fe20000000000 */
        /* <DEDUP_REMOVED lines=8> */
[----:B------:R-:W-:Y:S01]  /*dc60*/  FFMA.FTZ R21, R0, R8, R21 ;  /* 0x0000000800157223 */ /* 0x000fe20000010015 */
[----:B------:R-:W-:Y:S01]  /*dc70*/  FSEL R96, R96, -INF , !P5 ;  /* 0xff80000060607808 */ /* 0x000fe20006800000 */
[C---:B------:R-:W-:Y:S01]  /*dc80*/  FFMA.FTZ R20, R0.reuse, R11, R20 ;  /* 0x0000000b00147223 */ /* 0x040fe20000010014 */
[C---:B------:R-:W-:Y:S01]  /*dc90*/  ISETP.GE.AND P3, PT, R27.reuse, R102, PT ;  /* 0x000000661b00720c */ /* 0x040fe20003f66270 */
[C---:B------:R-:W-:Y:S01]  /*dca0*/  FFMA.FTZ R8, R0.reuse, R8, R23 ;  /* 0x0000000800087223 */ /* 0x040fe20000010017 */
[----:B------:R-:W-:Y:S01]  /*dcb0*/  ISETP.GE.AND P5, PT, R27, R103, PT ;  /* 0x000000671b00720c */ /* 0x000fe20003fa6270 */
[----:B------:R-:W-:Y:S01]  /*dcc0*/  VIADD R23, R3, 0x19 ;  /* 0x0000001903177836 */ /* 0x000fe20000000000 */
[----:B------:R-:W-:Y:S01]  /*dcd0*/  I2FP.F32.S32 R27, R27 ;  /* 0x0000001b001b7245 */ /* 0x000fe20000201400 */
[----:B------:R-:W-:Y:S01]  /*dce0*/  FFMA.FTZ R10, R0, R11, R22 ;  /* 0x0000000b000a7223 */ /* 0x000fe20000010016 */
[----:B------:R-:W-:-:S02]  /*dcf0*/  FSEL R7, R7, -INF , !P4 ;  /* 0xff80000007077808 */ /* 0x000fc40006000000 */
[----:B------:R-:W-:Y:S01]  /*dd00*/  ISETP.GE.AND P4, PT, R23, R103, PT ;  /* 0x000000671700720c */ /* 0x000fe20003f86270 */
[CC--:B------:R-:W-:Y:S01]  /*dd10*/  FFMA.FTZ R11, R0.reuse, R27.reuse, R16 ;  /* 0x0000001b000b7223 */ /* 0x0c0fe20000010010 */
[----:B------:R-:W-:Y:S01]  /*dd20*/  FFMA.FTZ R18, R0, R27, R18 ;  /* 0x0000001b00127223 */ /* 0x000fe20000010012 */
[----:B------:R-:W-:Y:S01]  /*dd30*/  FSEL R27, R20, -INF , !P6 ;  /* 0xff800000141b7808 */ /* 0x000fe20007000000 */
[----:B------:R-:W-:Y:S01]  /*dd40*/  VIADD R16, R3, 0x21 ;  /* 0x0000002103107836 */ /* 0x000fe20000000000 */
[----:B------:R-:W-:Y:S02]  /*dd50*/  ISETP.GE.AND P6, PT, R23, R102, PT ;  /* 0x000000661700720c */ /* 0x000fe40003fc6270 */
[----:B------:R-:W-:Y:S02]  /*dd60*/  I2FP.F32.S32 R20, R23 ;  /* 0x0000001700147245 */ /* 0x000fe40000201400 */
[----:B------:R-:W-:Y:S02]  /*dd70*/  P2R R22, PR, RZ, 0x40 ;  /* 0x00000040ff167803 */ /* 0x000fe40000000000 */
[----:B------:R-:W-:Y:S01]  /*dd80*/  FSEL R23, R21, -INF , !P2 ;  /* 0xff80000015177808 */ /* 0x000fe20005000000 */
[----:B------:R-:W-:Y:S01]  /*dd90*/  FFMA.FTZ R19, R0, R20, R19 ;  /* 0x0000001400137223 */ /* 0x000fe20000010013 */
[----:B------:R-:W-:-:S02]  /*dda0*/  FSEL R8, R8, -INF , !P0 ;  /* 0xff80000008087808 */ /* 0x000fc40004000000 */
[C---:B------:R-:W-:Y:S02]  /*ddb0*/  ISETP.GE.AND P2, PT, R16.reuse, R102, PT ;  /* 0x000000661000720c */ /* 0x040fe40003f46270 */
[----:B------:R-:W-:Y:S02]  /*ddc0*/  ISETP.GE.AND P0, PT, R16, R103, PT ;  /* 0x000000671000720c */ /* 0x000fe40003f06270 */
[----:B------:R-:W-:Y:S02]  /*ddd0*/  I2FP.F32.S32 R21, R24 ;  /* 0x0000001800157245 */ /* 0x000fe40000201400 */
[----:B------:R-:W-:Y:S02]  /*dde0*/  I2FP.F32.S32 R16, R16 ;  /* 0x0000001000107245 */ /* 0x000fe40000201400 */
[----:B------:R-:W-:Y:S01]  /*ddf0*/  FSEL R11, R11, -INF , !P3 ;  /* 0xff8000000b0b7808 */ /* 0x000fe20005800000 */
[-C--:B------:R-:W-:Y:S01]  /*de00*/  FFMA.FTZ R12, R0, R21.reuse, R12 ;  /* 0x00000015000c7223 */ /* 0x080fe2000001000c */
[----:B------:R-:W-:Y:S01]  /*de10*/  ISETP.NE.AND P3, PT, R22, RZ, PT ;  /* 0x000000ff1600720c */ /* 0x000fe20003f65270 */
[----:B------:R-:W-:Y:S01]  /*de20*/  FFMA.FTZ R14, R0, R21, R14 ;  /* 0x00000015000e7223 */ /* 0x000fe2000001000e */
[----:B------:R-:W-:Y:S01]  /*de30*/  FSEL R22, R18, -INF , !P5 ;  /* 0xff80000012167808 */ /* 0x000fe20006800000 */
[C---:B------:R-:W-:Y:S01]  /*de40*/  FFMA.FTZ R18, R0.reuse, R20, R17 ;  /* 0x0000001400127223 */ /* 0x040fe20000010011 */
[CC--:B------:R-:W-:Y:S01]  /*de50*/  FFMA.FTZ R17, R0.reuse, R16.reuse, R13 ;  /* 0x0000001000117223 */ /* 0x0c0fe2000001000d */
[----:B------:R-:W-:Y:S01]  /*de60*/  FFMA.FTZ R16, R0, R16, R15 ;  /* 0x0000001000107223 */ /* 0x000fe2000001000f */
[C---:B------:R-:W-:Y:S01]  /*de70*/  VIADD R21, R3.reuse, 0x28 ;  /* 0x0000002803157836 */ /* 0x040fe20000000000 */
[----:B------:R-:W-:Y:S01]  /*de80*/  FSEL R10, R10, -INF , !P1 ;  /* 0xff8000000a0a7808 */ /* 0x000fe20004800000 */
[C---:B------:R-:W-:Y:S01]  /*de90*/  VIADD R15, R3.reuse, 0x30 ;  /* 0x00000030030f7836 */ /* 0x040fe20000000000 */
[C---:B------:R-:W-:Y:S01]  /*dea0*/  ISETP.GE.AND P6, PT, R24.reuse, R102, PT ;  /* 0x000000661800720c */ /* 0x040fe20003fc6270 */
[----:B------:R-:W-:Y:S01]  /*deb0*/  VIADD R20, R3, 0x29 ;  /* 0x0000002903147836 */ /* 0x000fe20000000000 */
[----:B------:R-:W-:-:S02]  /*dec0*/  ISETP.GE.AND P1, PT, R24, R103, PT ;  /* 0x000000671800720c */ /* 0x000fc40003f26270 */
[----:B------:R-:W-:Y:S02]  /*ded0*/  FSEL R13, R18, -INF , !P3 ;  /* 0xff800000120d7808 */ /* 0x000fe40005800000 */
[----:B------:R-:W-:Y:S02]  /*dee0*/  ISETP.GE.AND P3, PT, R21, R102, PT ;  /* 0x000000661500720c */ /* 0x000fe40003f66270 */
[----:B------:R-:W-:Y:S02]  /*def0*/  FSEL R58, R19, -INF , !P4 ;  /* 0xff800000133a7808 */ /* 0x000fe40006000000 */
[----:B------:R-:W-:Y:S02]  /*df00*/  FSEL R16, R16, -INF , !P0 ;  /* 0xff80000010107808 */ /* 0x000fe40004000000 */
[----:B------:R-:W-:Y:S02]  /*df10*/  ISETP.GE.AND P4, PT, R21, R103, PT ;  /* 0x000000671500720c */ /* 0x000fe40003f86270 */
[----:B------:R-:W-:-:S02]  /*df20*/  FSEL R19, R12, -INF , !P6 ;  /* 0xff8000000c137808 */ /* 0x000fc40007000000 */
[C---:B------:R-:W-:Y:S02]  /*df30*/  ISETP.GE.AND P5, PT, R15.reuse, R102, PT ;  /* 0x000000660f00720c */ /* 0x040fe40003fa6270 */
[----:B------:R-:W-:Y:S02]  /*df40*/  ISETP.GE.AND P0, PT, R15, R103, PT ;  /* 0x000000670f00720c */ /* 0x000fe40003f06270 */
[----:B------:R-:W-:Y:S02]  /*df50*/  I2FP.F32.S32 R21, R21 ;  /* 0x0000001500157245 */ /* 0x000fe40000201400 */
[----:B------:R-:W-:Y:S01]  /*df60*/  FSEL R18, R14, -INF , !P1 ;  /* 0xff8000000e127808 */ /* 0x000fe20004800000 */
[----:B------:R-:W-:Y:S01]  /*df70*/  VIADD R14, R3, 0x31 ;  /* 0x00000031030e7836 */ /* 0x000fe20000000000 */
[----:B------:R-:W-:Y:S01]  /*df80*/  I2FP.F32.S32 R12, R20 ;  /* 0x00000014000c7245 */ /* 0x000fe20000201400 */
[C---:B------:R-:W-:Y:S01]  /*df90*/  FFMA.FTZ R88, R0.reuse, R21, R88 ;  /* 0x0000001500587223 */ /* 0x040fe20000010058 */
[----:B------:R-:W-:Y:S01]  /*dfa0*/  I2FP.F32.S32 R15, R15 ;  /* 0x0000000f000f7245 */ /* 0x000fe20000201400 */
[C---:B------:R-:W-:Y:S01]  /*dfb0*/  FFMA.FTZ R90, R0.reuse, R21, R90 ;  /* 0x00000015005a7223 */ /* 0x040fe2000001005a */
[----:B------:R-:W-:Y:S01]  /*dfc0*/  P2R R24, PR, RZ, 0x8 ;  /* 0x00000008ff187803 */ /* 0x000fe20000000000 */
[CC--:B------:R-:W-:Y:S01]  /*dfd0*/  FFMA.FTZ R51, R0.reuse, R12.reuse, R89 ;  /* 0x0000000c00337223 */ /* 0x0c0fe20000010059 */
[----:B------:R-:W-:Y:S01]  /*dfe0*/  FSEL R17, R17, -INF , !P2 ;  /* 0xff80000011117808 */ /* 0x000fe20005000000 */
[C---:B------:R-:W-:Y:S01]  /*dff0*/  FFMA.FTZ R91, R0.reuse, R12, R91 ;  /* 0x0000000c005b7223 */ /* 0x040fe2000001005b */
[CC--:B------:R-:W-:Y:S01]  /*e000*/  FFMA.FTZ R61, R0.reuse, R15.reuse, R84 ;  /* 0x0000000f003d7223 */ /* 0x0c0fe20000010054 */
[----:B------:R-:W-:Y:S01]  /*e010*/  FFMA.FTZ R86, R0, R15, R86 ;  /* 0x0000000f00567223 */ /* 0x000fe20000010056 */
[----:B------:R-:W-:Y:S01]  /*e020*/  ISETP.NE.AND P1, PT, R24, RZ, PT ;  /* 0x000000ff1800720c */ /* 0x000fe20003f25270 */
[C---:B------:R-:W-:Y:S01]  /*e030*/  VIADD R15, R3.reuse, 0x38 ;  /* 0x00000038030f7836 */ /* 0x040fe20000000000 */
[----:B------:R-:W-:Y:S01]  /*e040*/  ISETP.GE.AND P3, PT, R20, R103, PT ;  /* 0x000000671400720c */ /* 0x000fe20003f66270 */
[C---:B------:R-:W-:Y:S01]  /*e050*/  VIADD R12, R3.reuse, 0x39 ;  /* 0x00000039030c7836 */ /* 0x040fe20000000000 */
[-C--:B------:R-:W-:Y:S01]  /*e060*/  ISETP.GE.AND P2, PT, R14, R102.reuse, PT ;  /* 0x000000660e00720c */ /* 0x080fe20003f46270 */
[----:B------:R-:W-:Y:S01]  /*e070*/  VIADD R21, R3, 0x40 ;  /* 0x0000004003157836 */ /* 0x000fe20000000000 */
[----:B------:R-:W-:-:S02]  /*e080*/  ISETP.GE.AND P6, PT, R20, R102, PT ;  /* 0x000000661400720c */ /* 0x000fc40003fc6270 */
[----:B------:R-:W-:Y:S02]  /*e090*/  FSEL R129, R88, -INF , !P1 ;  /* 0xff80000058817808 */ /* 0x000fe40004800000 */
[----:B------:R-:W-:Y:S02]  /*e0a0*/  FSEL R114, R90, -INF , !P4 ;  /* 0xff8000005a727808 */ /* 0x000fe40006000000 */
[----:B------:R-:W-:Y:S02]  /*e0b0*/  P2R R20, PR, RZ, 0x4 ;  /* 0x00000004ff147803 */ /* 0x000fe40000000000 */
[----:B------:R-:W-:Y:S02]  /*e0c0*/  FSEL R106, R91, -INF , !P3 ;  /* 0xff8000005b6a7808 */ /* 0x000fe40005800000 */
        /* <DEDUP_REMOVED lines=9> */
[C---:B------:R-:W-:Y:S01]  /*e160*/  FFMA.FTZ R87, R0.reuse, R14, R87 ;  /* 0x0000000e00577223 */ /* 0x040fe20000010057 */
[----:B------:R-:W-:Y:S01]  /*e170*/  FSEL R61, R61, -INF , !P5 ;  /* 0xff8000003d3d7808 */ /* 0x000fe20006800000 */
[CC--:B------:R-:W-:Y:S01]  /*e180*/  FFMA.FTZ R67, R0.reuse, R15.reuse, R80 ;  /* 0x0000000f00437223 */ /* 0x0c0fe20000010050 */
[C---:B------:R-:W-:Y:S01]  /*e190*/  FFMA.FTZ R82, R0.reuse, R15, R82 ;  /* 0x0000000f00527223 */ /* 0x040fe20000010052 */
[CC--:B------:R-:W-:Y:S01]  /*e1a0*/  FFMA.FTZ R63, R0.reuse, R12.reuse, R81 ;  /* 0x0000000c003f7223 */ /* 0x0c0fe20000010051 */
[C---:B------:R-:W-:Y:S01]  /*e1b0*/  FFMA.FTZ R83, R0.reuse, R12, R83 ;  /* 0x0000000c00537223 */ /* 0x040fe20000010053 */
[----:B------:R-:W-:Y:S01]  /*e1c0*/  VIADD R12, R3, 0x41 ;  /* 0x00000041030c7836 */ /* 0x000fe20000000000 */
[----:B------:R-:W-:Y:S01]  /*e1d0*/  FSEL R138, R87, -INF , !P1 ;  /* 0xff800000578a7808 */ /* 0x000fe20004800000 */
[----:B------:R-:W-:Y:S01]  /*e1e0*/  VIADD R15, R3, 0x48 ;  /* 0x00000048030f7836 */ /* 0x000fe20000000000 */
[----:B------:R-:W-:Y:S01]  /*e1f0*/  FSEL R67, R67, -INF , !P4 ;  /* 0xff80000043437808 */ /* 0x000fe20006000000 */
[----:B------:R-:W-:Y:S01]  /*e200*/  FFMA.FTZ R65, R0, R14, R85 ;  /* 0x0000000e00417223 */ /* 0x000fe20000010055 */
[----:B------:R-:W-:Y:S01]  /*e210*/  FSEL R136, R82, -INF , !P2 ;  /* 0xff80000052887808 */ /* 0x000fe20005000000 */
[----:B------:R-:W-:Y:S01]  /*e220*/  VIADD R14, R3, 0x49 ;  /* 0x00000049030e7836 */ /* 0x000fe20000000000 */
[----:B------:R-:W-:-:S02]  /*e230*/  FSEL R63, R63, -INF , !P3 ;  /* 0xff8000003f3f7808 */ /* 0x000fc40005800000 */
[----:B------:R-:W-:Y:S02]  /*e240*/  FSEL R126, R83, -INF , !P0 ;  /* 0xff800000537e7808 */ /* 0x000fe40004000000 */
[CC--:B------:R-:W-:Y:S02]  /*e250*/  ISETP.GE.AND P5, PT, R21.reuse, R102.reuse, PT ;  /* 0x000000661500720c */ /* 0x0c0fe40003fa6270 */
[-C--:B------:R-:W-:Y:S02]  /*e260*/  ISETP.GE.AND P1, PT, R21, R103.reuse, PT ;  /* 0x000000671500720c */ /* 0x080fe40003f26270 */
[CC--:B------:R-:W-:Y:S02]  /*e270*/  ISETP.GE.AND P4, PT, R12.reuse, R102.reuse, PT ;  /* 0x000000660c00720c */ /* 0x0c0fe40003f86270 */
[----:B------:R-:W-:Y:S02]  /*e280*/  ISETP.GE.AND P2, PT, R12, R103, PT ;  /* 0x000000670c00720c */ /* 0x000fe40003f46270 */
[----:B------:R-:W-:-:S02]  /*e290*/  ISETP.GE.AND P3, PT, R15, R102, PT ;  /* 0x000000660f00720c */ /* 0x000fc40003f66270 */
[----:B------:R-:W-:Y:S02]  /*e2a0*/  ISETP.GE.AND P0, PT, R15, R103, PT ;  /* 0x000000670f00720c */ /* 0x000fe40003f06270 */
[----:B------:R-:W-:Y:S02]  /*e2b0*/  I2FP.F32.S32 R21, R21 ;  /* 0x0000001500157245 */ /* 0x000fe40000201400 */
[----:B------:R-:W-:Y:S02]  /*e2c0*/  I2FP.F32.S32 R12, R12 ;  /* 0x0000000c000c7245 */ /* 0x000fe40000201400 */
[----:B------:R-:W-:Y:S01]  /*e2d0*/  I2FP.F32.S32 R15, R15 ;  /* 0x0000000f000f7245 */ /* 0x000fe20000201400 */
[CC--:B------:R-:W-:Y:S01]  /*e2e0*/  FFMA.FTZ R76, R0.reuse, R21.reuse, R76 ;  /* 0x00000015004c7223 */ /* 0x0c0fe2000001004c */
[----:B------:R-:W-:Y:S01]  /*e2f0*/  FSEL R51, R51, -INF , !P6 ;  /* 0xff80000033337808 */ /* 0x000fe20007000000 */
[C---:B------:R-:W-:Y:S01]  /*e300*/  FFMA.FTZ R78, R0.reuse, R21, R78 ;  /* 0x00000015004e7223 */ /* 0x040fe2000001004e */
[CC--:B------:R-:W-:Y:S01]  /*e310*/  FFMA.FTZ R77, R0.reuse, R12.reuse, R77 ;  /* 0x0000000c004d7223 */ /* 0x0c0fe2000001004d */
[C---:B------:R-:W-:Y:S01]  /*e320*/  FFMA.FTZ R79, R0.reuse, R12, R79 ;  /* 0x0000000c004f7223 */ /* 0x040fe2000001004f */
[CC--:B------:R-:W-:Y:S01]  /*e330*/  FFMA.FTZ R72, R0.reuse, R15.reuse, R72 ;  /* 0x0000000f00487223 */ /* 0x0c0fe20000010048 */
[----:B------:R-:W-:Y:S01]  /*e340*/  FFMA.FTZ R74, R0, R15, R74 ;  /* 0x0000000f004a7223 */ /* 0x000fe2000001004a */
[----:B------:R-:W-:Y:S01]  /*e350*/  ISETP.NE.AND P6, PT, R20, RZ, PT ;  /* 0x000000ff1400720c */ /* 0x000fe20003fc5270 */
        /* <DEDUP_REMOVED lines=37> */
[----:B------:R-:W-:Y:S02]  /*e5b0*/  FSEL R107, R68, -INF , !P5 ;  /* 0xff800000446b7808 */ /* 0x000fe40006800000 */
[----:B------:R-:W-:Y:S01]  /*e5c0*/  I2FP.F32.S32 R15, R15 ;  /* 0x0000000f000f7245 */ /* 0x000fe20000201400 */
[-C--:B------:R-:W-:Y:S01]  /*e5d0*/  FFMA.FTZ R52, R0, R21.reuse, R52 ;  /* 0x0000001500347223 */ /* 0x080fe20000010034 */
[----:B------:R-:W-:Y:S01]  /*e5e0*/  ISETP.GE.AND P5, PT, R12, R102, PT ;  /* 0x000000660c00720c */ /* 0x000fe20003fa6270 */
[----:B------:R-:W-:Y:S01]  /*e5f0*/  FFMA.FTZ R54, R0, R21, R54 ;  /* 0x0000001500367223 */ /* 0x000fe20000010036 */
[----:B------:R-:W-:Y:S01]  /*e600*/  ISETP.GE.AND P3, PT, R12, R103, PT ;  /* 0x000000670c00720c */ /* 0x000fe20003f66270 */
[----:B------:R-:W-:Y:S01]  /*e610*/  FFMA.FTZ R49, R0, R15, R44 ;  /* 0x0000000f00317223 */ /* 0x000fe2000001002c */
[----:B------:R-:W-:Y:S01]  /*e620*/  I2FP.F32.S32 R12, R12 ;  /* 0x0000000c000c7245 */ /* 0x000fe20000201400 */
[----:B------:R-:W-:-:S02]  /*e630*/  VIADD R44, R3, 0x61 ;  /* 0x00000061032c7836 */ /* 0x000fc40000000000 */
[----:B------:R-:W-:Y:S01]  /*e640*/  FFMA.FTZ R46, R0, R15, R46 ;  /* 0x0000000f002e7223 */ /* 0x000fe2000001002e */
[C---:B------:R-:W-:Y:S01]  /*e650*/  VIADD R15, R3.reuse, 0x68 ;  /* 0x00000068030f7836 */ /* 0x040fe20000000000 */
[----:B------:R-:W-:Y:S01]  /*e660*/  FSEL R124, R70, -INF , !P2 ;  /* 0xff800000467c7808 */ /* 0x000fe20005000000 */
[CC--:B------:R-:W-:Y:S01]  /*e670*/  FFMA.FTZ R53, R0.reuse, R12.reuse, R53 ;  /* 0x0000000c00357223 */ /* 0x0c0fe20000010035 */
[----:B------:R-:W-:Y:S01]  /*e680*/  FFMA.FTZ R55, R0, R12, R55 ;  /* 0x0000000c00377223 */ /* 0x000fe20000010037 */
[----:B------:R-:W-:Y:S01]  /*e690*/  FSEL R111, R52, -INF , !P6 ;  /* 0xff800000346f7808 */ /* 0x000fe20007000000 */
[----:B------:R-:W-:Y:S01]  /*e6a0*/  VIADD R12, R3, 0x69 ;  /* 0x00000069030c7836 */ /* 0x000fe20000000000 */
[C---:B------:R-:W-:Y:S02]  /*e6b0*/  ISETP.GE.AND P6, PT, R44.reuse, R102, PT ;  /* 0x000000662c00720c */ /* 0x040fe40003fc6270 */
[----:B------:R-:W-:Y:S02]  /*e6c0*/  ISETP.GE.AND P2, PT, R44, R103, PT ;  /* 0x000000672c00720c */ /* 0x000fe40003f46270 */
[----:B------:R-:W-:-:S02]  /*e6d0*/  I2FP.F32.S32 R44, R44 ;  /* 0x0000002c002c7245 */ /* 0x000fc40000201400 */
[----:B------:R-:W-:Y:S02]  /*e6e0*/  FSEL R109, R53, -INF , !P5 ;  /* 0xff800000356d7808 */ /* 0x000fe40006800000 */
[----:B------:R-:W-:Y:S01]  /*e6f0*/  FSEL R104, R55, -INF , !P3 ;  /* 0xff80000037687808 */ /* 0x000fe20005800000 */
[C---:B------:R-:W-:Y:S01]  /*e700*/  FFMA.FTZ R45, R0.reuse, R44, R45 ;  /* 0x0000002c002d7223 */ /* 0x040fe2000001002d */
[C---:B------:R-:W-:Y:S01]  /*e710*/  ISETP.GE.AND P5, PT, R15.reuse, R102, PT ;  /* 0x000000660f00720c */ /* 0x040fe20003fa6270 */
[----:B------:R-:W-:Y:S01]  /*e720*/  FFMA.FTZ R44, R0, R44, R47 ;  /* 0x0000002c002c7223 */ /* 0x000fe2000001002f */
[----:B------:R-:W-:Y:S02]  /*e730*/  ISETP.GE.AND P3, PT, R15, R103, PT ;  /* 0x000000670f00720c */ /* 0x000fe40003f66270 */
[----:B------:R-:W-:Y:S02]  /*e740*/  I2FP.F32.S32 R15, R15 ;  /* 0x0000000f000f7245 */ /* 0x000fe40000201400 */
        /* <DEDUP_REMOVED lines=10> */
[----:B------:R-:W-:Y:S01]  /*e7f0*/  FFMA.FTZ R41, R0, R12, R41 ;  /* 0x0000000c00297223 */ /* 0x000fe20000010029 */
[----:B------:R-:W-:Y:S01]  /*e800*/  ISETP.GE.AND P2, PT, R14, R102, PT ;  /* 0x000000660e00720c */ /* 0x000fe20003f46270 */
[----:B------:R-:W-:Y:S01]  /*e810*/  FFMA.FTZ R40, R0, R12, R43 ;  /* 0x0000000c00287223 */ /* 0x000fe2000001002b */
[----:B------:R-:W-:Y:S01]  /*e820*/  ISETP.GE.AND P5, PT, R14, R103, PT ;  /* 0x000000670e00720c */ /* 0x000fe20003fa6270 */
[----:B------:R-:W-:Y:S01]  /*e830*/  VIADD R12, R3, 0x78 ;  /* 0x00000078030c7836 */ /* 0x000fe20000000000 */
        /* <DEDUP_REMOVED lines=8> */
[----:B------:R-:W-:-:S02]  /*e8c0*/  P2R R20, PR, RZ, 0x40 ;  /* 0x00000040ff147803 */ /* 0x000fc40000000000 */
[----:B------:R-:W-:Y:S01]  /*e8d0*/  FSEL R42, R42, -INF , !P3 ;  /* 0xff8000002a2a7808 */ /* 0x000fe20005800000 */
[CC--:B------:R-:W-:Y:S01]  /*e8e0*/  FFMA.FTZ R36, R0.reuse, R15.reuse, R36 ;  /* 0x0000000f00247223 */ /* 0x0c0fe20000010024 */
[----:B------:R-:W-:Y:S01]  /*e8f0*/  FSEL R45, R41, -INF , !P4 ;  /* 0xff800000292d7808 */ /* 0x000fe20006000000 */
[----:B------:R-:W-:Y:S01]  /*e900*/  FFMA.FTZ R15, R0, R15, R38 ;  /* 0x0000000f000f7223 */ /* 0x000fe20000010026 */
[C---:B------:R-:W-:Y:S02]  /*e910*/  ISETP.GE.AND P6, PT, R12.reuse, R102, PT ;  /* 0x000000660c00720c */ /* 0x040fe40003fc6270 */
[----:B------:R-:W-:Y:S02]  /*e920*/  ISETP.GE.AND P3, PT, R12, R103, PT ;  /* 0x000000670c00720c */ /* 0x000fe40003f66270 */
[----:B------:R-:W-:Y:S01]  /*e930*/  I2FP.F32.S32 R21, R12 ;  /* 0x0000000c00157245 */ /* 0x000fe20000201400 */
[----:B------:R-:W-:Y:S01]  /*e940*/  VIADD R12, R3, 0x79 ;  /* 0x00000079030c7836 */ /* 0x000fe20000000000 */
[----:B------:R-:W-:-:S02]  /*e950*/  ISETP.NE.AND P4, PT, R20, RZ, PT ;  /* 0x000000ff1400720c */ /* 0x000fc40003f85270 */
[----:B------:R-:W-:Y:S01]  /*e960*/  FSEL R26, R26, -INF , !P5 ;  /* 0xff8000001a1a7808 */ /* 0x000fe20006800000 */
[----:B------:R-:W-:Y:S01]  /*e970*/  FFMA.FTZ R41, R0, R21, R32 ;  /* 0x0000001500297223 */ /* 0x000fe20000010020 */
[----:B------:R-:W-:Y:S01]  /*e980*/  ISETP.GT.AND P5, PT, R172, R159, PT ;  /* 0x0000009fac00720c */ /* 0x000fe20003fa4270 */
[----:B------:R-:W-:Y:S01]  /*e990*/  FFMA.FTZ R21, R0, R21, R34 ;  /* 0x0000001500157223 */ /* 0x000fe20000010022 */
[----:B------:R-:W-:Y:S02]  /*e9a0*/  FSEL R40, R40, -INF , !P1 ;  /* 0xff80000028287808 */ /* 0x000fe40004800000 */
[----:B------:R-:W-:Y:S02]  /*e9b0*/  FSEL R38, R36, -INF , !P4 ;  /* 0xff80000024267808 */ /* 0x000fe40006000000 */
[C---:B------:R-:W-:Y:S02]  /*e9c0*/  ISETP.GE.AND P4, PT, R3.reuse, R102, PT ;  /* 0x000000660300720c */ /* 0x040fe40003f86270 */
[----:B------:R-:W-:-:S02]  /*e9d0*/  ISETP.GE.AND P1, PT, R3, R103, PT ;  /* 0x000000670300720c */ /* 0x000fc40003f26270 */
[----:B------:R-:W-:Y:S02]  /*e9e0*/  I2FP.F32.S32 R20, R12 ;  /* 0x0000000c00147245 */ /* 0x000fe40000201400 */
[----:B------:R-:W-:Y:S02]  /*e9f0*/  I2FP.F32.S32 R3, R3 ;  /* 0x0000000300037245 */ /* 0x000fe40000201400 */
[----:B------:R-:W-:Y:S01]  /*ea00*/  FSEL R32, R15, -INF , !P0 ;  /* 0xff8000000f207808 */ /* 0x000fe20004000000 */
[C---:B------:R-:W-:Y:S01]  /*ea10*/  FFMA.FTZ R33, R0.reuse, R20, R33 ;  /* 0x0000001400217223 */ /* 0x040fe20000010021 */
[----:B------:R-:W-:Y:S01]  /*ea20*/  FSEL R37, R37, -INF , !P2 ;  /* 0xff80000025257808 */ /* 0x000fe20005000000 */
[----:B------:R-:W-:Y:S01]  /*ea30*/  FFMA.FTZ R15, R0, R3, R28 ;  /* 0x00000003000f7223 */ /* 0x000fe2000001001c */
[----:B------:R-:W-:Y:S01]  /*ea40*/  ISETP.GE.AND P2, PT, R12, R102, PT ;  /* 0x000000660c00720c */ /* 0x000fe20003f46270 */
[----:B------:R-:W-:Y:S01]  /*ea50*/  FFMA.FTZ R20, R0, R20, R35 ;  /* 0x0000001400147223 */ /* 0x000fe20000010023 */
[----:B------:R-:W-:Y:S01]  /*ea60*/  ISETP.GE.AND P0, PT, R12, R103, PT ;  /* 0x000000670c00720c */ /* 0x000fe20003f06270 */
[----:B------:R-:W-:Y:S01]  /*ea70*/  FFMA.FTZ R12, R0, R3, R30 ;  /* 0x00000003000c7223 */ /* 0x000fe2000001001e */
[----:B------:R-:W-:-:S02]  /*ea80*/  FSEL R41, R41, -INF , !P6 ;  /* 0xff80000029297808 */ /* 0x000fc40007000000 */
[----:B------:R-:W-:Y:S02]  /*ea90*/  P2R R24, PR, RZ, 0x20 ;  /* 0x00000020ff187803 */ /* 0x000fe40000000000 */
        /* <DEDUP_REMOVED lines=69> */
.L_x_7659:
[----:B------:R-:W1:Y:S02]  /*eef0*/  LDC R31, c[0x0][0x248] ;  /* 0x00009200ff1f7b82 */ /* 0x000e640000000800 */
[----:B-1----:R-:W-:-:S05]  /*ef00*/  IMAD.SHL.U32 R33, R31, 0x80, RZ ;  /* 0x000000801f217824 */ /* 0x002fca00078e00ff */
[----:B------:R-:W-:-:S04]  /*ef10*/  IADD3 R33, -R33, RZ, RZ ;  /* 0x000000ff21217210 */ /* 0x000fc80007ffe1ff */
[----:B------:R-:W-:-:S07]  /*ef20*/  SHF.R.S32.HI R14, RZ, 0x1f, R33 ;  /* 0x0000001fff0e7819 */ /* 0x000fce0000011421 */
.L_x_7660:
        /* <DEDUP_REMOVED lines=50> */
[----:B------:R-:W-:Y:S01]  /*f250*/  @!P0 IADD3 R30, P1, R33, R56, RZ ;  /* 0x00000038211e8210 */ /* 0x000fe20007f3e0ff */
[----:B--2---:R-:W-:Y:S01]  /*f260*/  @!P0 IMAD R3, R3, 0x50, RZ ;  /* 0x0000005003038824 */ /* 0x004fe200078e02ff */
[----:B------:R-:W-:Y:S01]  /*f270*/  @!P0 LEA R56, P3, R28, UR12, 0x1 ;  /* 0x0000000c1c388c11 */ /* 0x000fe2000f8608ff */
        /* <DEDUP_REMOVED lines=45> */
.L_x_7662:
[----:B------:R-:W-:Y:S05]  /*f550*/  BSYNC B0 ;  /* 0x0000000000007941 */ /* 0x000fea0003800000 */
.L_x_7661:
[----:B------:R-:W0:Y:S01]  /*f560*/  LDGDEPBAR ;  /* 0x00000000000079af */ /* 0x000e220000000000 */
[----:B------:R-:W-:-:S04]  /*f570*/  LEA R170, P0, R33, R170, 0x1 ;  /* 0x000000aa21aa7211 */ /* 0x000fc800078008ff */
[----:B------:R-:W-:-:S09]  /*f580*/  LEA.HI.X R171, R33, R171, R14, 0x1, P0 ;  /* 0x000000ab21ab7211 */ /* 0x000fd200000f0c0e */
.L_x_7658:
        /* <DEDUP_REMOVED lines=74> */
[----:B------:R-:W1:Y:S02]  /*fa30*/  SHFL.BFLY PT, R3, R2, 0x1, 0x1f ;  /* 0x0c201f0002037f89 */ /* 0x000e6400000e0000 */
[----:B-1----:R-:W-:-:S04]  /*fa40*/  FMNMX.FTZ R3, R2, R3, !PT ;  /* 0x0000000302037209 */ /* 0x002fc80007810000 */
[C---:B------:R-:W-:Y:S01]  /*fa50*/  FSETP.NEU.FTZ.AND P0, PT, R3.reuse, -INF , PT ;  /* 0xff8000000300780b */ /* 0x040fe20003f1d000 */
[----:B---3--:R-:W-:-:S05]  /*fa60*/  FMUL.FTZ R56, R3, UR8 ;  /* 0x0000000803387c20 */ /* 0x008fca0008410000 */
        /* <DEDUP_REMOVED lines=25> */
[----:B-1----:R-:W-:-:S04]  /*fc00*/  FMNMX.FTZ R2, R14, R15, !PT ;  /* 0x0000000f0e027209 */ /* 0x002fc80007810000 */
[C---:B------:R-:W-:Y:S01]  /*fc10*/  FSETP.NEU.FTZ.AND P0, PT, R2.reuse, -INF , PT ;  /* 0xff8000000200780b */ /* 0x040fe20003f1d000 */
[----:B------:R-:W-:Y:S01]  /*fc20*/  FMUL.FTZ R23, R2, UR8 ;  /* 0x0000000802177c20 */ /* 0x000fe20008410000 */
[----:B------:R-:W1:Y:S01]  /*fc30*/  MUFU.EX2 R53, R53 ;  /* 0x0000003500357308 */ /* 0x000e620000000800 */
[----:B---3--:R-:W-:Y:S01]  /*fc40*/  F2FP.F16.F32.PACK_AB R80, R57, R62 ;  /* 0x0000003e3950723e */ /* 0x008fe200000000ff */
[----:B------:R-:W-:Y:S02]  /*fc50*/  FADD.FTZ R57, R62, R57 ;  /* 0x000000393e397221 */ /* 0x000fe40000010000 */
[----:B------:R-:W-:-:S04]  /*fc60*/  FSEL R23, R23, RZ, P0 ;  /* 0x000000ff17177208 */ /* 0x000fc80000000000 */
[----:B------:R-:W-:Y:S01]  /*fc70*/  MUFU.EX2 R54, R54 ;  /* 0x0000003600367308 */ /* 0x000fe20000000800 */
        /* <DEDUP_REMOVED lines=8> */
[----:B-1----:R-:W-:Y:S01]  /*fd00*/  F2FP.F16.F32.PACK_AB R82, R53, R60 ;  /* 0x0000003c3552723e */ /* 0x002fe200000000ff */
[--C-:B------:R-:W-:Y:S01]  /*fd10*/  FFMA.FTZ R29, R8, UR8, -R23.reuse ;  /* 0x00000008081d7c23 */ /* 0x100fe20008010817 */
[--C-:B------:R-:W-:Y:S01]  /*fd20*/  FFMA.FTZ R22, R58, UR8, -R23.reuse ;  /* 0x000000083a167c23 */ /* 0x100fe20008010817 */
[----:B------:R-:W1:Y:S01]  /*fd30*/  LDSM.16.MT88.4 R8, [R150+0x6800] ;  /* 0x006800009608783b */ /* 0x000e620000004200 */
[--C-:B------:R-:W-:Y:S01]  /*fd40*/  FFMA.FTZ R58, R19, UR8, -R56.reuse ;  /* 0x00000008133a7c23 */ /* 0x100fe20008010838 */
        /* <DEDUP_REMOVED lines=24> */
[----:B------:R-:W-:Y:S01]  /*fed0*/  FFMA.FTZ R105, R109, UR8, -R56 ;  /* 0x000000086d697c23 */ /* 0x000fe20008010838 */
        /* <DEDUP_REMOVED lines=8> */
[----:B------:R-:W-:Y:S01]  /*ff60*/  FADD.FTZ R59, R64, R59 ;  /* 0x0000003b403b7221 */ /* 0x000fe20000010000 */
[----:B------:R-:W-:Y:S01]  /*ff70*/  MUFU.EX2 R28, R28 ;  /* 0x0000001c001c7308 */ /* 0x000fe20000000800 */
[----:B--2---:R-:W-:Y:S01]  /*ff80*/  F2FP.F16.F32.PACK_AB R83, R55, R66 ;  /* 0x000000423753723e */ /* 0x004fe200000000ff */
[----:B------:R-:W-:Y:S01]  /*ff90*/  FADD.FTZ R60, R60, R57 ;  /* 0x000000393c3c7221 */ /* 0x000fe20000010000 */
[----:B------:R-:W-:Y:S01]  /*ffa0*/  FADD.FTZ R66, R66, R59 ;  /* 0x0000003b42427221 */ /* 0x000fe20000010000 */
[--C-:B------:R-:W-:Y:S01]  /*ffb0*/  FFMA.FTZ R32, R32, UR8, -R23.reuse ;  /* 0x0000000820207c23 */ /* 0x100fe20008010817 */
[--C-:B------:R-:W-:Y:S01]  /*ffc0*/  FFMA.FTZ R21, R21, UR8, -R23.reuse ;  /* 0x0000000815157c23 */ /* 0x100fe20008010817 */
[----:B------:R-:W-:Y:S01]  /*ffd0*/  FADD.FTZ R53, R53, R60 ;  /* 0x0000003c35357221 */ /* 0x000fe20000010000 */
[----:B------:R-:W-:Y:S01]  /*ffe0*/  FADD.FTZ R55, R55, R66 ;  /* 0x0000004237377221 */ /* 0x000fe20000010000 */
[----:B------:R-:W-:Y:S01]  /*fff0*/  HMMA.16816.F32 R96, R80, R92, RZ ;  /* 0x0000005c5060723c */ /* 0x000fe200000018ff */
[----:B------:R-:W-:Y:S01]  /*10000*/  MUFU.EX2 R25, R25 ;  /* 0x0000001900197308 */ /* 0x000fe20000000800 */
[--C-:B------:R-:W-:Y:S01]  /*10010*/  FFMA.FTZ R178, R20, UR8, -R23.reuse ;  /* 0x0000000814b27c23 */ /* 0x100fe20008010817 */
[----:B------:R-:W-:-:S03]  /*10020*/  FFMA.FTZ R26, R26, UR8, -R23 ;  /* 0x000000081a1a7c23 */ /* 0x000fc60008010817 */
        /* <DEDUP_REMOVED lines=9> */
[C---:B------:R-:W-:Y:S05]  /*100c0*/  HMMA.16816.F32 R84, R80.reuse, R4, RZ ;  /* 0x000000045054723c */ /* 0x040fea00000018ff */
[----:B------:R-:W-:Y:S01]  /*100d0*/  MUFU.EX2 R58, R58 ;  /* 0x0000003a003a7308 */ /* 0x000fe20000000800 */
[----:B------:R-:W-:Y:S01]  /*100e0*/  HMMA.16816.F32 R80, R80, R6, RZ ;  /* 0x000000065050723c */ /* 0x000fe200000018ff */
[----:B----4-:R-:W-:Y:S01]  /*100f0*/  F2FP.F16.F32.PACK_AB R4, R31, R54 ;  /* 0x000000361f04723e */ /* 0x010fe200000000ff */
[----:B------:R-:W-:Y:S01]  /*10100*/  FADD.FTZ R54, R54, R53 ;  /* 0x0000003536367221 */ /* 0x000fe20000010000 */
[----:B--2---:R-:W-:Y:S01]  /*10110*/  F2FP.F16.F32.PACK_AB R5, R29, R34 ;  /* 0x000000221d05723e */ /* 0x004fe200000000ff */
[----:B------:R-:W-:-:S02]  /*10120*/  FADD.FTZ R34, R34, R55 ;  /* 0x0000003722227221 */ /* 0x000fc40000010000 */
[----:B------:R-:W-:Y:S01]  /*10130*/  FADD.FTZ R53, R31, R54 ;  /* 0x000000361f357221 */ /* 0x000fe20000010000 */
[----:B------:R-:W-:Y:S01]  /*10140*/  F2FP.F16.F32.PACK_AB R6, R25, R28 ;  /* 0x0000001c1906723e */ /* 0x000fe200000000ff */
[----:B------:R-:W2:Y:S01]  /*10150*/  MUFU.EX2 R35, R35 ;  /* 0x0000002300237308 */ /* 0x000ea20000000800 */
[----:B---3--:R-:W-:Y:S01]  /*10160*/  F2FP.F16.F32.PACK_AB R7, R22, R27 ;  /* 0x0000001b1607723e */ /* 0x008fe200000000ff */
[----:B------:R-:W-:Y:S01]  /*10170*/  FADD.FTZ R34, R29, R34 ;  /* 0x000000221d227221 */ /* 0x000fe20000010000 */
[----:B------:R-:W-:-:S03]  /*10180*/  FADD.FTZ R28, R28, R53 ;  /* 0x000000351c1c7221 */ /* 0x000fc60000010000 */
[----:B------:R-:W-:Y:S01]  /*10190*/  FADD.FTZ R27, R27, R34 ;  /* 0x000000221b1b7221 */ /* 0x000fe20000010000 */
[----:B------:R-:W-:Y:S01]  /*101a0*/  FADD.FTZ R25, R25, R28 ;  /* 0x0000001c19197221 */ /* 0x000fe20000010000 */
[----:B------:R-:W-:Y:S01]  /*101b0*/  HMMA.16816.F32 R96, R4, R12, R96 ;  /* 0x0000000c0460723c */ /* 0x000fe20000001860 */
[----:B------:R-:W-:Y:S01]  /*101c0*/  MUFU.EX2 R36, R36 ;  /* 0x0000002400247308 */ /* 0x000fe20000000800 */
[----:B------:R-:W-:-:S04]  /*101d0*/  FADD.FTZ R27, R22, R27 ;  /* 0x0000001b161b7221 */ /* 0x000fc80000010000 */
[C---:B------:R-:W-:Y:S01]  /*101e0*/  HMMA.16816.F32 R92, R4.reuse, R14, R92 ;  /* 0x0000000e045c723c */ /* 0x040fe2000000185c */
[----:B------:R-:W3:Y:S02]  /*101f0*/  LDSM.16.MT88.4 R12, [R148+0x6800] ;  /* 0x00680000940c783b */ /* 0x000ee40000004200 */
        /* <DEDUP_REMOVED lines=16> */
[----:B--2---:R-:W-:Y:S01]  /*10300*/  F2FP.F16.F32.PACK_AB R4, R35, R58 ;  /* 0x0000003a2304723e */ /* 0x004fe200000000ff */
[----:B------:R-:W-:Y:S01]  /*10310*/  FADD.FTZ R58, R58, R25 ;  /* 0x000000193a3a7221 */ /* 0x000fe20000010000 */
[----:B----4-:R-:W-:-:S02]  /*10320*/  F2FP.F16.F32.PACK_AB R5, R51, R52 ;  /* 0x000000343305723e */ /* 0x010fc400000000ff */
        /* <DEDUP_REMOVED lines=64> */
[----:B------:R1:W3:Y:S01]  /*10730*/  MUFU.EX2 R108, R110 ;  /* 0x0000006e006c7308 */ /* 0x0002e20000000800 */
[----:B------:R-:W-:-:S04]  /*10740*/  FADD.FTZ R113, R113, R122 ;  /* 0x0000007a71717221 */ /* 0x000fc80000010000 */
[C---:B------:R-:W-:Y:S01]  /*10750*/  HMMA.16816.F32 R92, R4.reuse, R14, R92 ;  /* 0x0000000e045c723c */ /* 0x040fe2000000185c */
[----:B------:R-:W4:Y:S02]  /*10760*/  LDSM.16.MT88.4 R12, [R148+0x8000] ;  /* 0x00800000940c783b */ /* 0x000f240000004200 */
[----:B------:R-:W-:Y:S03]  /*10770*/  MUFU.EX2 R109, R109 ;  /* 0x0000006d006d7308 */ /* 0x000fe60000000800 */
[C---:B-----5:R-:W-:Y:S05]  /*10780*/  HMMA.16816.F32 R68, R4.reuse, R8, R68 ;  /* 0x000000080444723c */ /* 0x060fea0000001844 */
[----:B------:R-:W5:Y:S01]  /*10790*/  MUFU.EX2 R104, R104 ;  /* 0x0000006800687308 */ /* 0x000f620000000800 */
[C---:B------:R-:W-:Y:S01]  /*107a0*/  HMMA.16816.F32 R72, R4.reuse, R10, R72 ;  /* 0x0000000a0448723c */ /* 0x040fe20000001848 */
[----:B------:R-:W5:Y:S01]  /*107b0*/  LDSM.16.MT88.4 R8, [R152+0x8800] ;  /* 0x008800009808783b */ /* 0x000f620000004200 */
[--C-:B-1----:R-:W-:Y:S01]  /*107c0*/  FFMA.FTZ R110, R49, UR8, -R56.reuse ;  /* 0x00000008316e7c23 */ /* 0x102fe20008010838 */
[--C-:B------:R-:W-:Y:S01]  /*107d0*/  FFMA.FTZ R49, R50, UR8, -R56.reuse ;  /* 0x0000000832317c23 */ /* 0x100fe20008010838 */
[--C-:B------:R-:W-:Y:S01]  /*107e0*/  FFMA.FTZ R50, R47, UR8, -R56.reuse ;  /* 0x000000082f327c23 */ /* 0x100fe20008010838 */
[----:B------:R-:W-:Y:S01]  /*107f0*/  FFMA.FTZ R47, R42, UR8, -R23 ;  /* 0x000000082a2f7c23 */ /* 0x000fe20008010817 */
[----:B--2---:R-:W-:Y:S01]  /*10800*/  HMMA.16816.F32 R88, R4, R16, R88 ;  /* 0x000000100458723c */ /* 0x004fe20000001858 */
[----:B------:R-:W-:Y:S01]  /*10810*/  MUFU.EX2 R45, R45 ;  /* 0x0000002d002d7308 */ /* 0x000fe20000000800 */
[----:B------:R-:W-:-:S04]  /*10820*/  FFMA.FTZ R42, R39, UR8, -R56 ;  /* 0x00000008272a7c23 */ /* 0x000fc80008010838 */
[C---:B------:R-:W-:Y:S01]  /*10830*/  HMMA.16816.F32 R76, R4.reuse, R18, R76 ;  /* 0x00000012044c723c */ /* 0x040fe2000000184c */
[----:B------:R-:W1:Y:S02]  /*10840*/  LDSM.16.MT88.4 R16, [R150+0x8800] ;  /* 0x008800009610783b */ /* 0x000e640000004200 */
[----:B------:R-:W-:Y:S08]  /*10850*/  MUFU.EX2 R110, R110 ;  /* 0x0000006e006e7308 */ /* 0x000ff00000000800 */
[----:B------:R-:W2:Y:S01]  /*10860*/  MUFU.EX2 R49, R49 ;  /* 0x0000003100317308 */ /* 0x000ea20000000800 */
[C---:B----4-:R-:W-:Y:S07]  /*10870*/  HMMA.16816.F32 R84, R4.reuse, R12, R84 ;  /* 0x0000000c0454723c */ /* 0x050fee0000001854 */
[----:B------:R-:W-:Y:S01]  /*10880*/  MUFU.EX2 R50, R50 ;  /* 0x0000003200327308 */ /* 0x000fe20000000800 */
[----:B------:R-:W-:Y:S01]  /*10890*/  HMMA.16816.F32 R80, R4, R14, R80 ;  /* 0x0000000e0450723c */ /* 0x000fe20000001850 */
[----:B------:R-:W4:Y:S06]  /*108a0*/  LDSM.16.MT88.4 R12, [R149+0x8800] ;  /* 0x00880000950c783b */ /* 0x000f2c0000004200 */
[----:B------:R-:W-:Y:S01]  /*108b0*/  MUFU.EX2 R125, R125 ;  /* 0x0000007d007d7308 */ /* 0x000fe20000000800 */
[----:B------:R-:W-:Y:S01]  /*108c0*/  F2FP.F16.F32.PACK_AB R4, R107, R134 ;  /* 0x000000866b04723e */ /* 0x000fe200000000ff */
[----:B------:R-:W-:Y:S01]  /*108d0*/  FADD.FTZ R134, R134, R113 ;  /* 0x0000007186867221 */ /* 0x000fe20000010000 */
[----:B---3--:R-:W-:-:S02]  /*108e0*/  F2FP.F16.F32.PACK_AB R5, R108, R111 ;  /* 0x0000006f6c05723e */ /* 0x008fc400000000ff */
[----:B------:R-:W-:-:S03]  /*108f0*/  F2FP.F16.F32.PACK_AB R6, R105, R128 ;  /* 0x000000806906723e */ /* 0x000fc600000000ff */
[----:B------:R-:W3:Y:S01]  /*10900*/  MUFU.EX2 R44, R44 ;  /* 0x0000002c002c7308 */ /* 0x000ee20000000800 */
[----:B-----5:R-:W-:Y:S01]  /*10910*/  F2FP.F16.F32.PACK_AB R7, R104, R109 ;  /* 0x0000006d6807723e */ /* 0x020fe200000000ff */
[----:B------:R-:W-:-:S04]  /*10920*/  FADD.FTZ R107, R107, R134 ;  /* 0x000000866b6b7221 */ /* 0x000fc80000010000 */
[----:B------:R-:W-:Y:S02]  /*10930*/  FADD.FTZ R128, R128, R107 ;  /* 0x0000006b80807221 */ /* 0x000fe40000010000 */
[----:B------:R-:W-:Y:S01]  /*10940*/  HMMA.16816.F32 R96, R4, R8, R96 ;  /* 0x000000080460723c */ /* 0x000fe20000001860 */
[----:B------:R-:W-:Y:S01]  /*10950*/  MUFU.EX2 R47, R47 ;  /* 0x0000002f002f7308 */ /* 0x000fe20000000800 */
[----:B------:R-:W-:-:S04]  /*10960*/  FADD.FTZ R105, R105, R128 ;  /* 0x0000008069697221 */ /* 0x000fc80000010000 */
[C---:B------:R-:W-:Y:S01]  /*10970*/  HMMA.16816.F32 R92, R4.reuse, R10, R92 ;  /* 0x0000000a045c723c */ /* 0x040fe2000000185c */
[----:B------:R-:W5:Y:S02]  /*10980*/  LDSM.16.MT88.4 R8, [R148+0x8800] ;  /* 0x008800009408783b */ /* 0x000f640000004200 */
[----:B------:R-:W3:Y:S03]  /*10990*/  MUFU.EX2 R40, R40 ;  /* 0x0000002800287308 */ /* 0x000ee60000000800 */
[C---:B-1----:R-:W-:Y:S05]  /*109a0*/  HMMA.16816.F32 R68, R4.reuse, R16, R68 ;  /* 0x000000100444723c */ /* 0x042fea0000001844 */
[----:B------:R-:W-:Y:S01]  /*109b0*/  MUFU.EX2 R38, R38 ;  /* 0x0000002600267308 */ /* 0x000fe20000000800 */
[C---:B------:R-:W-:Y:S01]  /*109c0*/  HMMA.16816.F32 R72, R4.reuse, R18, R72 ;  /* 0x000000120448723c */ /* 0x040fe20000001848 */
[----:B------:R-:W-:Y:S05]  /*109d0*/  LDSM.16.MT88.4 R16, [R149+0x9000] ;  /* 0x009000009510783b */ /* 0x000fea0000004200 */
[C---:B----4-:R-:W-:Y:S01]  /*109e0*/  HMMA.16816.F32 R88, R4.reuse, R12, R88 ;  /* 0x0000000c0458723c */ /* 0x050fe20000001858 */
[----:B------:R-:W1:Y:S05]  /*109f0*/  MUFU.EX2 R37, R37 ;  /* 0x0000002500257308 */ /* 0x000e6a0000000800 */
[C---:B------:R-:W-:Y:S01]  /*10a00*/  HMMA.16816.F32 R76, R4.reuse, R14, R76 ;  /* 0x0000000e044c723c */ /* 0x040fe2000000184c */
[----:B------:R-:W4:Y:S02]  /*10a10*/  LDSM.16.MT88.4 R12, [R152+0x9000] ;  /* 0x00900000980c783b */ /* 0x000f240000004200 */
[----:B------:R-:W-:Y:S08]  /*10a20*/  MUFU.EX2 R39, R41 ;  /* 0x0000002900277308 */ /* 0x000ff00000000800 */
[----:B------:R-:W-:Y:S01]  /*10a30*/  MUFU.EX2 R42, R42 ;  /* 0x0000002a002a7308 */ /* 0x000fe20000000800 */
[C---:B-----5:R-:W-:Y:S07]  /*10a40*/  HMMA.16816.F32 R84, R4.reuse, R8, R84 ;  /* 0x000000080454723c */ /* 0x060fee0000001854 */
[----:B------:R-:W-:Y:S01]  /*10a50*/  MUFU.EX2 R32, R32 ;  /* 0x0000002000207308 */ /* 0x000fe20000000800 */
[----:B------:R-:W-:Y:S01]  /*10a60*/  HMMA.16816.F32 R80, R4, R10, R80 ;  /* 0x0000000a0450723c */ /* 0x000fe20000001850 */
[----:B------:R-:W5:Y:S06]  /*10a70*/  LDSM.16.MT88.4 R8, [R150+0x9000] ;  /* 0x009000009608783b */ /* 0x000f6c0000004200 */
[----:B------:R-:W1:Y:S01]  /*10a80*/  MUFU.EX2 R31, R26 ;  /* 0x0000001a001f7308 */ /* 0x000e620000000800 */
[----:B--2---:R-:W-:Y:S01]  /*10a90*/  F2FP.F16.F32.PACK_AB R4, R49, R110 ;  /* 0x0000006e3104723e */ /* 0x004fe200000000ff */
[----:B------:R-:W-:Y:S01]  /*10aa0*/  FADD.FTZ R110, R110, R105 ;  /* 0x000000696e6e7221 */ /* 0x000fe20000010000 */
[----:B---3--:R-:W-:-:S02]  /*10ab0*/  F2FP.F16.F32.PACK_AB R5, R44, R125 ;  /* 0x0000007d2c05723e */ /* 0x008fc400000000ff */
[----:B------:R-:W-:-:S03]  /*10ac0*/  F2FP.F16.F32.PACK_AB R6, R45, R50 ;  /* 0x000000322d06723e */ /* 0x000fc600000000ff */
[----:B------:R-:W-:Y:S01]  /*10ad0*/  MUFU.EX2 R21, R21 ;  /* 0x0000001500157308 */ /* 0x000fe20000000800 */
[----:B------:R-:W-:Y:S01]  /*10ae0*/  F2FP.F16.F32.PACK_AB R7, R40, R47 ;  /* 0x0000002f2807723e */ /* 0x000fe200000000ff */
[----:B------:R-:W-:-:S04]  /*10af0*/  FADD.FTZ R49, R49, R110 ;  /* 0x0000006e31317221 */ /* 0x000fc80000010000 */
[----:B------:R-:W-:Y:S02]  /*10b00*/  FADD.FTZ R50, R50, R49 ;  /* 0x0000003132327221 */ /* 0x000fe40000010000 */
[----:B----4-:R-:W-:Y:S01]  /*10b10*/  HMMA.16816.F32 R96, R4, R12, R96 ;  /* 0x0000000c0460723c */ /* 0x010fe20000001860 */
[----:B------:R-:W2:Y:S01]  /*10b20*/  MUFU.EX2 R178, R178 ;  /* 0x000000b200b27308 */ /* 0x000ea20000000800 */
[----:B------:R-:W-:-:S04]  /*10b30*/  FADD.FTZ R45, R45, R50 ;  /* 0x000000322d2d7221 */ /* 0x000fc80000010000 */
[C---:B------:R-:W-:Y:S01]  /*10b40*/  HMMA.16816.F32 R92, R4.reuse, R14, R92 ;  /* 0x0000000e045c723c */ /* 0x040fe2000000185c */
[----:B------:R-:W3:Y:S05]  /*10b50*/  LDSM.16.MT88.4 R12, [R148+0x9000] ;  /* 0x00900000940c783b */ /* 0x000eea0000004200 */
[C---:B------:R-:W-:Y:S06]  /*10b60*/  HMMA.16816.F32 R88, R4.reuse, R16, R88 ;  /* 0x000000100458723c */ /* 0x040fec0000001858 */
[C---:B------:R-:W-:Y:S01]  /*10b70*/  HMMA.16816.F32 R76, R4.reuse, R18, R76 ;  /* 0x00000012044c723c */ /* 0x040fe2000000184c */
[----:B------:R-:W-:Y:S05]  /*10b80*/  LDSM.16.MT88.4 R16, [R150+0x9800] ;  /* 0x009800009610783b */ /* 0x000fea0000004200 */
[C---:B-----5:R-:W-:Y:S06]  /*10b90*/  HMMA.16816.F32 R68, R4.reuse, R8, R68 ;  /* 0x000000080444723c */ /* 0x060fec0000001844 */
[C---:B------:R-:W-:Y:S01]  /*10ba0*/  HMMA.16816.F32 R72, R4.reuse, R10, R72 ;  /* 0x0000000a0448723c */ /* 0x040fe20000001848 */
[----:B------:R-:W4:Y:S05]  /*10bb0*/  LDSM.16.MT88.4 R8, [R152+0x9800] ;  /* 0x009800009808783b */ /* 0x000f2a0000004200 */
[C---:B---3--:R-:W-:Y:S06]  /*10bc0*/  HMMA.16816.F32 R84, R4.reuse, R12, R84 ;  /* 0x0000000c0454723c */ /* 0x048fec0000001854 */
[----:B------:R-:W-:Y:S01]  /*10bd0*/  HMMA.16816.F32 R80, R4, R14, R80 ;  /* 0x0000000e0450723c */ /* 0x000fe20000001850 */
[----:B------:R-:W-:-:S04]  /*10be0*/  FADD.FTZ R12, R52, R27 ;  /* 0x0000001b340c7221 */ /* 0x000fc80000010000 */
[----:B------:R-:W-:Y:S02]  /*10bf0*/  FADD.FTZ R12, R51, R12 ;  /* 0x0000000c330c7221 */ /* 0x000fe40000010000 */
[----:B-1----:R-:W-:Y:S01]  /*10c00*/  F2FP.F16.F32.PACK_AB R4, R37, R38 ;  /* 0x000000262504723e */ /* 0x002fe200000000ff */
[----:B------:R-:W-:Y:S01]  /*10c10*/  FADD.FTZ R38, R38, R45 ;  /* 0x0000002d26267221 */ /* 0x000fe20000010000 */
[----:B------:R-:W-:Y:S01]  /*10c20*/  FADD.FTZ R43, R43, R12 ;  /* 0x0000000c2b2b7221 */ /* 0x000fe20000010000 */
[----:B------:R-:W-:Y:S01]  /*10c30*/  F2FP.F16.F32.PACK_AB R5, R31, R32 ;  /* 0x000000201f05723e */ /* 0x000fe200000000ff */
[----:B------:R-:W1:Y:S01]  /*10c40*/  LDSM.16.MT88.4 R12, [R149+0x9800] ;  /* 0x00980000950c783b */ /* 0x000e620000004200 */
[----:B------:R-:W-:Y:S01]  /*10c50*/  F2FP.F16.F32.PACK_AB R6, R42, R39 ;  /* 0x000000272a06723e */ /* 0x000fe200000000ff */
[----:B------:R-:W-:Y:S01]  /*10c60*/  FADD.FTZ R43, R30, R43 ;  /* 0x0000002b1e2b7221 */ /* 0x000fe20000010000 */
[----:B--2---:R-:W-:Y:S01]  /*10c70*/  F2FP.F16.F32.PACK_AB R7, R178, R21 ;  /* 0x00000015b207723e */ /* 0x004fe200000000ff */
[----:B------:R-:W-:-:S02]  /*10c80*/  FADD.FTZ R38, R37, R38 ;  /* 0x0000002625267221 */ /* 0x000fc40000010000 */
[----:B------:R-:W-:Y:S02]  /*10c90*/  FADD.FTZ R112, R112, R43 ;  /* 0x0000002b70707221 */ /* 0x000fe40000010000 */
[----:B------:R-:W-:Y:S02]  /*10ca0*/  FADD.FTZ R39, R39, R38 ;  /* 0x0000002627277221 */ /* 0x000fe40000010000 */
[----:B------:R-:W-:Y:S01]  /*10cb0*/  FADD.FTZ R63, R63, R112 ;  /* 0x000000703f3f7221 */ /* 0x000fe20000010000 */
[----:B----4-:R-:W-:Y:S01]  /*10cc0*/  HMMA.16816.F32 R96, R4, R8, R96 ;  /* 0x000000080460723c */ /* 0x010fe20000001860 */
        /* <DEDUP_REMOVED lines=95> */
.L_x_7664:
[----:B------:R-:W1:Y:S02]  /*112c0*/  LDC R9, c[0x0][0x250] ;  /* 0x00009400ff097b82 */ /* 0x000e640000000800 */
[----:B-1----:R-:W-:-:S05]  /*112d0*/  IMAD.SHL.U32 R8, R9, 0x80, RZ ;  /* 0x0000008009087824 */ /* 0x002fca00078e00ff */
[----:B------:R-:W-:-:S04]  /*112e0*/  IADD3 R8, -R8, RZ, RZ ;  /* 0x000000ff08087210 */ /* 0x000fc80007ffe1ff */
[----:B------:R-:W-:-:S07]  /*112f0*/  SHF.R.S32.HI R11, RZ, 0x1f, R8 ;  /* 0x0000001fff0b7819 */ /* 0x000fce0000011408 */
.L_x_7665:
[----:B------:R-:W-:Y:S01]  /*11300*/  ULDC UR4, c[0x0][0x2d0] ;  /* 0x0000b40000047ab9 */ /* 0x000fe20000000800 */
[----:B------:R-:W-:Y:S02]  /*11310*/  LEA R180, P3, R8, R180, 0x1 ;  /* 0x000000b408b47211 */ /* 0x000fe400078608ff */
[----:B------:R-:W-:Y:S02]  /*11320*/  ISETP.GE.AND P0, PT, R100, UR4, PT ;  /* 0x0000000464007c0c */ /* 0x000fe4000bf06270 */
[----:B------:R-:W-:-:S11]  /*11330*/  LEA.HI.X R179, R8, R179, R11, 0x1, P3 ;  /* 0x000000b308b37211 */ /* 0x000fd600018f0c0b */
[----:B------:R-:W1:Y:S01]  /*11340*/  @!P0 LDC R118, c[0x0][0x254] ;  /* 0x00009500ff768b82 */ /* 0x000e620000000800 */
[CC--:B------:R-:W-:Y:S01]  /*11350*/  @!P0 IADD3 R5, P2, P1, R8.reuse, R116.reuse, R161 ;  /* 0x0000007408058210 */ /* 0x0c0fe2000795e0a1 */
[----:B------:R-:W-:Y:S01]  /*11360*/  @!P0 IMAD.MOV.U32 R181, RZ, RZ, R179 ;  /* 0x000000ffffb58224 */ /* 0x000fe200078e00b3 */
[----:B------:R-:W-:Y:S01]  /*11370*/  @!P0 LEA R13, P3, R9, R116, 0x5 ;  /* 0x00000074090d8211 */ /* 0x000fe200078628ff */
[----:B------:R-:W-:Y:S01]  /*11380*/  @P0 STS.128 [R167+0x6000], RZ ;  /* 0x006000ffa7000388 */ /* 0x000fe20000000c00 */
[----:B------:R-:W-:Y:S01]  /*11390*/  @!P0 IADD3.X R4, R11, R119, R160, P2, P1 ;  /* 0x000000770b048210 */ /* 0x000fe200017e24a0 */
[--C-:B------:R-:W-:Y:S01]  /*113a0*/  @!P0 IMAD.MOV.U32 R20, RZ, RZ, R116.reuse ;  /* 0x000000ffff148224 */ /* 0x100fe200078e0074 */
[----:B------:R-:W-:Y:S01]  /*113b0*/  @!P0 IADD3 R13, P2, R8, R13, RZ ;  /* 0x0000000d080d8210 */ /* 0x000fe20007f5e0ff */
[----:B------:R-:W2:Y:S01]  /*113c0*/  @!P0 LDC R10, c[0x0][0x254] ;  /* 0x00009500ff0a8b82 */ /* 0x000ea20000000800 */
[C---:B------:R-:W-:Y:S01]  /*113d0*/  @!P0 LEA R16, P1, R5.reuse, UR10, 0x1 ;  /* 0x0000000a05108c11 */ /* 0x040fe2000f8208ff */
[--C-:B------:R-:W-:Y:S01]  /*113e0*/  @!P0 IMAD.MOV.U32 R21, RZ, RZ, R119.reuse ;  /* 0x000000ffff158224 */ /* 0x100fe200078e0077 */
[----:B------:R-:W-:Y:S01]  /*113f0*/  @!PT LDS RZ, [RZ] ;  /* 0x00000000fffff984 */ /* 0x000fe20000000800 */
[----:B------:R-:W-:Y:S01]  /*11400*/  @!PT LDS RZ, [RZ] ;  /* 0x00000000fffff984 */ /* 0x000fe20000000800 */
[----:B------:R-:W-:Y:S01]  /*11410*/  @!PT LDS RZ, [RZ] ;  /* 0x00000000fffff984 */ /* 0x000fe20000000800 */
[----:B------:R-:W-:Y:S01]  /*11420*/  @!P0 LDGSTS.E.BYPASS.LTC128B.128 [R167+0x6000], desc[UR6][R180.64] ;  /* 0x06000000b4a78fae */ /* 0x000fe2000b901d46 */
[----:B------:R-:W-:Y:S01]  /*11430*/  @!P0 IMAD.MOV.U32 R18, RZ, RZ, R116 ;  /* 0x000000ffff128224 */ /* 0x000fe200078e0074 */
[----:B------:R-:W-:Y:S01]  /*11440*/  @!P0 LEA.HI.X R17, R5, UR11, R4, 0x1, P1 ;  /* 0x0000000b05118c11 */ /* 0x000fe200088f0c04 */
[----:B------:R-:W-:Y:S01]  /*11450*/  @!P0 IMAD.MOV.U32 R19, RZ, RZ, R119 ;  /* 0x000000ffff138224 */ /* 0x000fe200078e0077 */
[----:B------:R-:W-:Y:S01]  /*11460*/  @!P0 LEA R22, P1, R13, UR10, 0x1 ;  /* 0x0000000a0d168c11 */ /* 0x000fe2000f8208ff */
[----:B------:R-:W3:Y:S01]  /*11470*/  @!P0 LDC R7, c[0x0][0x254] ;  /* 0x00009500ff078b82 */ /* 0x000ee20000000800 */
[----:B------:R-:W-:Y:S01]  /*11480*/  @P0 STS.128 [R167+0x6800], RZ ;  /* 0x006800ffa7000388 */ /* 0x000fe20000000c00 */
[----:B------:R-:W-:-:S03]  /*11490*/  @!P0 IMAD.WIDE.U32 R20, R9, 0x50, R20 ;  /* 0x0000005009148825 */ /* 0x000fc600078e0014 */
[----:B------:R-:W-:Y:S01]  /*114a0*/  @!PT LDS RZ, [RZ] ;  /* 0x00000000fffff984 */ /* 0x000fe20000000800 */
[----:B------:R-:W-:Y:S01]  /*114b0*/  @!PT LDS RZ, [RZ] ;  /* 0x00000000fffff984 */ /* 0x000fe20000000800 */
[----:B------:R-:W-:Y:S01]  /*114c0*/  @!PT LDS RZ, [RZ] ;  /* 0x00000000fffff984 */ /* 0x000fe20000000800 */
[----:B------:R4:W-:Y:S01]  /*114d0*/  @!P0 LDGSTS.E.BYPASS.LTC128B.128 [R167+0x6800], desc[UR6][R16.64] ;  /* 0x0680000010a78fae */ /* 0x0009e2000b901d46 */
[C---:B------:R-:W-:Y:S01]  /*114e0*/  @!P0 IMAD.WIDE.U32 R18, R9.reuse, 0x60, R18 ;  /* 0x0000006009128825 */ /* 0x040fe200078e0012 */
[----:B-1----:R-:W-:Y:S01]  /*114f0*/  @!P0 LEA.HI.X R12, R9, R119, R118, 0x5, P3 ;  /* 0x00000077090c8211 */ /* 0x002fe200018f2c76 */
[----:B------:R-:W1:Y:S02]  /*11500*/  @!P0 LDC R6, c[0x0][0x254] ;  /* 0x00009500ff068b82 */ /* 0x000e640000000800 */
[----:B------:R-:W-:Y:S01]  /*11510*/  @!P0 IMAD.MOV.U32 R118, RZ, RZ, R116 ;  /* 0x000000ffff768224 */ /* 0x000fe200078e0074 */
[----:B------:R-:W-:Y:S01]  /*11520*/  @P0 STS.128 [R167+0x7000], RZ ;  /* 0x007000ffa7000388 */ /* 0x000fe20000000c00 */
        /* <DEDUP_REMOVED lines=9> */
[----:B------:R-:W-:Y:S01]  /*115c0*/  @!P0 LDGSTS.E.BYPASS.LTC128B.128 [R167+0x7000], desc[UR6][R22.64] ;  /* 0x0700000016a78fae */ /* 0x000fe2000b901d46 */
[----:B------:R-:W-:Y:S01]  /*115d0*/  @!P0 IADD3.X R10, R11, R15, R10, P1, !PT ;  /* 0x0000000f0b0a8210 */ /* 0x000fe20000ffe40a */
[----:B------:R-:W2:Y:S01]  /*115e0*/  @!P0 LDC R4, c[0x0][0x254] ;  /* 0x00009500ff048b82 */ /* 0x000ea20000000800 */
[C---:B------:R-:W-:Y:S01]  /*115f0*/  @!P0 LEA R14, P1, R13.reuse, UR10, 0x1 ;  /* 0x0000000a0d0e8c11 */ /* 0x040fe2000f8208ff */
[----:B------:R-:W-:Y:S03]  /*11600*/  @P0 STS.128 [R167+0x7800], RZ ;  /* 0x007800ffa7000388 */ /* 0x000fe60000000c00 */
[----:B------:R-:W-:Y:S02]  /*11610*/  @!P0 LEA.HI.X R15, R13, UR11, R10, 0x1, P1 ;  /* 0x0000000b0d0f8c11 */ /* 0x000fe400088f0c0a */
[----:B------:R-:W-:Y:S01]  /*11620*/  @!P0 LEA R13, P1, R9, R116, 0x6 ;  /* 0x00000074090d8211 */ /* 0x000fe200078230ff */
[----:B----4-:R-:W-:-:S02]  /*11630*/  @!P0 IMAD.MOV.U32 R16, RZ, RZ, R116 ;  /* 0x000000ffff108224 */ /* 0x010fc400078e0074 */
[----:B------:R-:W-:Y:S01]  /*11640*/  @!P0 IMAD.MOV.U32 R17, RZ, RZ, R119 ;  /* 0x000000ffff118224 */ /* 0x000fe200078e0077 */
[C---:B---3--:R-:W-:Y:S01]  /*11650*/  @!P0 LEA.HI.X R118, R9.reuse, R119, R7, 0x6, P1 ;  /* 0x0000007709768211 */ /* 0x048fe200008f3407 */
[----:B-1----:R-:W-:Y:S01]  /*11660*/  @!P0 IMAD R6, R6, 0x50, RZ ;  /* 0x0000005006068824 */ /* 0x002fe200078e02ff */
[C---:B------:R-:W-:Y:S01]  /*11670*/  @!P0 IADD3 R13, P1, R8.reuse, R13, RZ ;  /* 0x0000000d080d8210 */ /* 0x040fe20007f3e0ff */
[----:B------:R-:W-:Y:S01]  /*11680*/  @!P0 IMAD.WIDE.U32 R16, R9, 0x70, R16 ;  /* 0x0000007009108825 */ /* 0x000fe200078e0010 */
[C---:B------:R-:W-:Y:S01]  /*11690*/  @!P0 IADD3 R7, P3, R8.reuse, R20, RZ ;  /* 0x0000001408078210 */ /* 0x040fe20007f7e0ff */
[----:B------:R-:W-:Y:S01]  /*116a0*/  @!PT LDS RZ, [RZ] ;  /* 0x00000000fffff984 */ /* 0x000fe20000000800 */
[----:B------:R-:W-:Y:S01]  /*116b0*/  @!PT LDS RZ, [RZ] ;  /* 0x00000000fffff984 */ /* 0x000fe20000000800 */
[----:B------:R-:W-:Y:S01]  /*116c0*/  @!PT LDS RZ, [RZ] ;  /* 0x00000000fffff984 */ /* 0x000fe20000000800 */
[----:B------:R-:W-:Y:S01]  /*116d0*/  @!P0 LDGSTS.E.BYPASS.LTC128B.128 [R167+0x7800], desc[UR6][R14.64] ;  /* 0x078000000ea78fae */ /* 0x000fe2000b901d46 */
[C---:B------:R-:W-:Y:S01]  /*116e0*/  @!P0 IADD3 R9, P2, R8.reuse, R18, RZ ;  /* 0x0000001208098210 */ /* 0x040fe20007f5e0ff */
[----:B-----5:R-:W-:Y:S01]  /*116f0*/  @!P0 IMAD R5, R5, 0x60, RZ ;  /* 0x0000006005058824 */ /* 0x020fe200078e02ff */
[----:B------:R-:W-:Y:S01]  /*11700*/  @!P0 LEA R12, P4, R13, UR10, 0x1 ;  /* 0x0000000a0d0c8c11 */ /* 0x000fe2000f8808ff */
[C---:B------:R-:W-:Y:S01]  /*11710*/  @!P0 IMAD.X R118, R11.reuse, 0x1, R118, P1 ;  /* 0x000000010b768824 */ /* 0x040fe200008e0676 */
[----:B------:R-:W-:Y:S01]  /*11720*/  @!P0 IADD3 R8, P1, R8, R16, RZ ;  /* 0x0000001008088210 */ /* 0x000fe20007f3e0ff */
[----:B------:R-:W-:Y:S01]  /*11730*/  @P0 STS.128 [R167+0x8000], RZ ;  /* 0x008000ffa7000388 */ /* 0x000fe20000000c00 */
[----:B------:R-:W-:Y:S01]  /*11740*/  @!P0 IADD3.X R6, R11, R21, R6, P3, !PT ;  /* 0x000000150b068210 */ /* 0x000fe20001ffe406 */
[----:B--2---:R-:W-:Y:S01]  /*11750*/  @!P0 IMAD R4, R4, 0x70, RZ ;  /* 0x0000007004048824 */ /* 0x004fe200078e02ff */
        /* <DEDUP_REMOVED lines=33> */
[----:B------:R-:W3:Y:S04]  /*11970*/  LDSM.16.M88.4 R28, [R157+0x4000] ;  /* 0x004000009d1c783b */ /* 0x000ee80000000200 */
[----:B-1----:R-:W1:Y:S04]  /*11980*/  LDSM.16.M88.4 R20, [R157+0x4800] ;  /* 0x004800009d14783b */ /* 0x002e680000000200 */
[----:B------:R-:W1:Y:S04]  /*11990*/  LDSM.16.M88.4 R12, [R157+0x5000] ;  /* 0x005000009d0c783b */ /* 0x000e680000000200 */
[----:B------:R-:W1:Y:S04]  /*119a0*/  LDSM.16.M88.4 R120, [R157+0x5800] ;  /* 0x005800009d78783b */ /* 0x000e680000000200 */
[----:B------:R-:W-:Y:S04]  /*119b0*/  LDSM.16.M88.4 R104, [R156] ;  /* 0x000000009c68783b */ /* 0x000fe80000000200 */
[----:B------:R-:W1:Y:S04]  /*119c0*/  LDSM.16.M88.4 R116, [R151+0x2800] ;  /* 0x002800009774783b */ /* 0x000e680000000200 */
[----:B------:R-:W1:Y:S01]  /*119d0*/  LDSM.16.M88.4 R112, [R151+0x3000] ;  /* 0x003000009770783b */ /* 0x000e620000000200 */
[C---:B----4-:R-:W-:Y:S03]  /*119e0*/  HMMA.16816.F32 R56, R4.reuse, R52, RZ ;  /* 0x000000340438723c */ /* 0x050fe600000018ff */
[----:B------:R-:W4:Y:S03]  /*119f0*/  LDSM.16.M88.4 R108, [R151+0x3800] ;  /* 0x00380000976c783b */ /* 0x000f260000000200 */
[C---:B-----5:R-:W-:Y:S01]  /*11a00*/  HMMA.16816.F32 R48, R4.reuse, R44, RZ ;  /* 0x0000002c0430723c */ /* 0x060fe200000018ff */
[----:B------:R-:W5:Y:S04]  /*11a10*/  LDSM.16.M88.4 R124, [R151+0x2000] ;  /* 0x00200000977c783b */ /* 0x000f680000000200 */
[----:B------:R-:W0:Y:S01]  /*11a20*/  LDGDEPBAR ;  /* 0x00000000000079af */ /* 0x000e220000000000 */
[C---:B--2---:R-:W-:Y:S06]  /*11a30*/  HMMA.16816.F32 R40, R4.reuse, R36, RZ ;  /* 0x000000240428723c */ /* 0x044fec00000018ff */
[C---:B------:R-:W-:Y:S06]  /*11a40*/  HMMA.16816.F32 R52, R4.reuse, R54, RZ ;  /* 0x000000360434723c */ /* 0x040fec00000018ff */
        /* <DEDUP_REMOVED lines=71> */
[C---:B----4-:R-:W-:Y:S06]  /*11ec0*/  HMMA.16816.F32 R48, R120.reuse, R108, R48 ;  /* 0x0000006c7830723c */ /* 0x050fec0000001830 */
[----:B------:R-:W-:Y:S01]  /*11ed0*/  HMMA.16816.F32 R44, R120, R110, R44 ;  /* 0x0000006e782c723c */ /* 0x000fe2000000182c */
[----:B------:R-:W4:Y:S01]  /*11ee0*/  LDSM.16.M88.4 R108, [R140+0x3000] ;  /* 0x003000008c6c783b */ /* 0x000f220000000200 */
[----:B------:R-:W-:-:S04]  /*11ef0*/  DEPBAR.LE SB0, 0x0 ;  /* 0x000080000000791a */ /* 0x000fc80000000000 */
[C---:B-1----:R-:W-:Y:S06]  /*11f00*/  HMMA.16816.F32 R20, R120.reuse, R114, R20 ;  /* 0x000000727814723c */ /* 0x042fec0000001814 */
[----:B------:R-:W-:Y:S01]  /*11f10*/  HMMA.16816.F32 R24, R120, R112, R24 ;  /* 0x000000707818723c */ /* 0x000fe20000001818 */
[----:B------:R-:W-:-:S05]  /*11f20*/  IMAD.SHL.U32 R114, R172, 0x80, RZ ;  /* 0x00000080ac727824 */ /* 0x000fca00078e00ff */
[C---:B------:R-:W-:Y:S01]  /*11f30*/  LOP3.LUT R133, R114.reuse, 0x8, R175, 0xfe, !PT ;  /* 0x0000000872857812 */ /* 0x040fe200078efeaf */
[C---:B---3--:R-:W-:Y:S01]  /*11f40*/  HMMA.16816.F32 R32, R120.reuse, R116, R32 ;  /* 0x000000747820723c */ /* 0x048fe20000001820 */
[----:B------:R-:W-:Y:S01]  /*11f50*/  LOP3.LUT R113, R114, R175, RZ, 0xfc, !PT ;  /* 0x000000af72717212 */ /* 0x000fe200078efcff */
[----:B------:R-:W-:Y:S01]  /*11f60*/  BAR.SYNC.DEFER_BLOCKING 0x0 ;  /* 0x0000000000007b1d */ /* 0x000fe20000010000 */
[C---:B------:R-:W-:Y:S02]  /*11f70*/  ISETP.GE.AND P2, PT, R133.reuse, R102, PT ;  /* 0x000000668500720c */ /* 0x040fe40003f46270 */
[----:B------:R-:W-:Y:S01]  /*11f80*/  ISETP.GE.AND P4, PT, R133, R103, PT ;  /* 0x000000678500720c */ /* 0x000fe20003f86270 */
[----:B------:R-:W-:Y:S01]  /*11f90*/  HMMA.16816.F32 R28, R120, R118, R28 ;  /* 0x00000076781c723c */ /* 0x000fe2000000181c */
[----:B------:R-:W-:-:S05]  /*11fa0*/  I2FP.F32.S32 R133, R133 ;  /* 0x0000008500857245 */ /* 0x000fca0000201400 */
[C---:B--2---:R-:W-:Y:S01]  /*11fb0*/  HMMA.16816.F32 R8, R120.reuse, R104, R8 ;  /* 0x000000687808723c */ /* 0x044fe20000001808 */
[-C--:B------:R-:W-:Y:S01]  /*11fc0*/  FFMA.FTZ R136, R0, R133.reuse, R60 ;  /* 0x0000008500887223 */ /* 0x080fe2000001003c */
[--C-:B------:R-:W-:Y:S01]  /*11fd0*/  LOP3.LUT R60, R114, 0x10, R175.reuse, 0xfe, !PT ;  /* 0x00000010723c7812 */ /* 0x100fe200078efeaf */
[----:B------:R-:W-:Y:S01]  /*11fe0*/  FFMA.FTZ R133, R0, R133, R62 ;  /* 0x0000008500857223 */ /* 0x000fe2000001003e */
[----:B------:R-:W-:Y:S02]  /*11ff0*/  LOP3.LUT R62, R114, 0x18, R175, 0xfe, !PT ;  /* 0x00000018723e7812 */ /* 0x000fe400078efeaf */
[----:B------:R-:W-:Y:S01]  /*12000*/  FSEL R136, R136, -INF , !P2 ;  /* 0xff80000088887808 */ /* 0x000fe20005000000 */
[----:B------:R-:W-:Y:S01]  /*12010*/  VIADD R104, R113, 0x1 ;  /* 0x0000000171687836 */ /* 0x000fe20000000000 */
[----:B------:R-:W-:Y:S01]  /*12020*/  FSEL R133, R133, -INF , !P4 ;  /* 0xff80000085857808 */ /* 0x000fe20006000000 */
[----:B------:R-:W-:Y:S03]  /*12030*/  HMMA.16816.F32 R4, R120, R106, R4 ;  /* 0x0000006a7804723c */ /* 0x000fe60000001804 */
[----:B------:R-:W-:-:S02]  /*12040*/  I2FP.F32.S32 R105, R104 ;  /* 0x0000006800697245 */ /* 0x000fc40000201400 */
[CC--:B------:R-:W-:Y:S01]  /*12050*/  ISETP.GE.AND P3, PT, R104.reuse, R102.reuse, PT ;  /* 0x000000666800720c */ /* 0x0c0fe20003f66270 */
[C---:B----4-:R-:W-:Y:S01]  /*12060*/  HMMA.16816.F32 R16, R120.reuse, R108, R16 ;  /* 0x0000006c7810723c */ /* 0x050fe20000001810 */
[----:B------:R-:W-:Y:S01]  /*12070*/  ISETP.GE.AND P1, PT, R104, R103, PT ;  /* 0x000000676800720c */ /* 0x000fe20003f26270 */
[----:B------:R-:W-:Y:S02]  /*12080*/  VIADD R104, R113, 0x9 ;  /* 0x0000000971687836 */ /* 0x000fe40000000000 */
[CC--:B------:R-:W-:Y:S01]  /*12090*/  FFMA.FTZ R65, R0.reuse, R105.reuse, R65 ;  /* 0x0000006900417223 */ /* 0x0c0fe20000010041 */
[----:B------:R-:W-:Y:S01]  /*120a0*/  FFMA.FTZ R67, R0, R105, R67 ;  /* 0x0000006900437223 */ /* 0x000fe20000010043 */
[----:B------:R-:W-:Y:S01]  /*120b0*/  HMMA.16816.F32 R12, R120, R110, R12 ;  /* 0x0000006e780c723c */ /* 0x000fe2000000180c */
[C---:B------:R-:W-:Y:S02]  /*120c0*/  ISETP.GE.AND P5, PT, R104.reuse, R102, PT ;  /* 0x000000666800720c */ /* 0x040fe40003fa6270 */
[----:B------:R-:W-:-:S02]  /*120d0*/  ISETP.GE.AND P6, PT, R104, R103, PT ;  /* 0x000000676800720c */ /* 0x000fc40003fc6270 */
[----:B------:R-:W-:Y:S02]  /*120e0*/  FSEL R134, R65, -INF , !P3 ;  /* 0xff80000041867808 */ /* 0x000fe40005800000 */
[----:B------:R-:W-:Y:S02]  /*120f0*/  I2FP.F32.S32 R104, R104 ;  /* 0x0000006800687245 */ /* 0x000fe40000201400 */
[----:B------:R-:W-:Y:S02]  /*12100*/  P2R R65, PR, RZ, 0x20 ;  /* 0x00000020ff417803 */ /* 0x000fe40000000000 */
[----:B------:R-:W-:Y:S01]  /*12110*/  FSEL R135, R67, -INF , !P1 ;  /* 0xff80000043877808 */ /* 0x000fe20004800000 */
[----:B------:R-:W-:Y:S01]  /*12120*/  FFMA.FTZ R61, R0, R104, R61 ;  /* 0x00000068003d7223 */ /* 0x000fe2000001003d */
[----:B------:R-:W-:Y:S01]  /*12130*/  ISETP.NE.AND P3, PT, R65, RZ, PT ;  /* 0x000000ff4100720c */ /* 0x000fe20003f65270 */
[----:B------:R-:W-:Y:S01]  /*12140*/  VIADD R65, R113, 0x11 ;  /* 0x0000001171417836 */ /* 0x000fe20000000000 */
[----:B------:R-:W-:Y:S01]  /*12150*/  ISETP.GE.AND P5, PT, R60, R102, PT ;  /* 0x000000663c00720c */ /* 0x000fe20003fa6270 */
[----:B------:R-:W-:Y:S01]  /*12160*/  FFMA.FTZ R63, R0, R104, R63 ;  /* 0x00000068003f7223 */ /* 0x000fe2000001003f */
[----:B------:R-:W-:-:S02]  /*12170*/  ISETP.GE.AND P1, PT, R60, R103, PT ;  /* 0x000000673c00720c */ /* 0x000fc40003f26270 */
[----:B------:R-:W-:Y:S02]  /*12180*/  I2FP.F32.S32 R67, R60 ;  /* 0x0000003c00437245 */ /* 0x000fe40000201400 */
[----:B------:R-:W-:Y:S02]  /*12190*/  FSEL R60, R61, -INF , !P3 ;  /* 0xff8000003d3c7808 */ /* 0x000fe40005800000 */
[----:B------:R-:W-:Y:S01]  /*121a0*/  I2FP.F32.S32 R61, R65 ;  /* 0x00000041003d7245 */ /* 0x000fe20000201400 */
[CC--:B------:R-:W-:Y:S01]  /*121b0*/  FFMA.FTZ R130, R0.reuse, R67.reuse, R56 ;  /* 0x0000004300827223 */ /* 0x0c0fe20000010038 */
[C---:B------:R-:W-:Y:S01]  /*121c0*/  FFMA.FTZ R58, R0.reuse, R67, R58 ;  /* 0x00000043003a7223 */ /* 0x040fe2000001003a */
[----:B------:R-:W-:Y:S01]  /*121d0*/  FSEL R131, R63, -INF , !P6 ;  /* 0xff8000003f837808 */ /* 0x000fe20007000000 */
[----:B------:R-:W-:Y:S02]  /*121e0*/  VIADD R56, R113, 0x19 ;  /* 0x0000001971387836 */ /* 0x000fe40000000000 */
[CC--:B------:R-:W-:Y:S01]  /*121f0*/  FFMA.FTZ R63, R0.reuse, R61.reuse, R57 ;  /* 0x0000003d003f7223 */ /* 0x0c0fe20000010039 */
[----:B------:R-:W-:Y:S01]  /*12200*/  I2FP.F32.S32 R57, R62 ;  /* 0x0000003e00397245 */ /* 0x000fe20000201400 */
[----:B------:R-:W-:Y:S01]  /*12210*/  FFMA.FTZ R59, R0, R61, R59 ;  /* 0x0000003d003b7223 */ /* 0x000fe2000001003b */
[----:B------:R-:W-:-:S02]  /*12220*/  FSEL R129, R58, -INF , !P1 ;  /* 0xff8000003a817808 */ /* 0x000fc40004800000 */
[----:B------:R-:W-:Y:S01]  /*12230*/  ISETP.GE.AND P4, PT, R56, R102, PT ;  /* 0x000000663800720c */ /* 0x000fe20003f86270 */
[----:B------:R-:W-:Y:S01]  /*12240*/  FFMA.FTZ R132, R0, R57, R52 ;  /* 0x0000003900847223 */ /* 0x000fe20000010034 */
[----:B------:R-:W-:Y:S01]  /*12250*/  ISETP.GE.AND P1, PT, R56, R103, PT ;  /* 0x000000673800720c */ /* 0x000fe20003f26270 */
[----:B------:R-:W-:Y:S01]  /*12260*/  FFMA.FTZ R61, R0, R57, R54 ;  /* 0x00000039003d7223 */ /* 0x000fe20000010036 */
[----:B------:R-:W-:Y:S02]  /*12270*/  I2FP.F32.S32 R56, R56 ;  /* 0x0000003800387245 */ /* 0x000fe40000201400 */
[----:B------:R-:W-:Y:S02]  /*12280*/  LOP3.LUT R52, R114, 0x20, R175, 0xfe, !PT ;  /* 0x0000002072347812 */ /* 0x000fe400078efeaf */
[C---:B------:R-:W-:Y:S01]  /*12290*/  ISETP.GE.AND P2, PT, R65.reuse, R102, PT ;  /* 0x000000664100720c */ /* 0x040fe20003f46270 */
[CC--:B------:R-:W-:Y:S01]  /*122a0*/  FFMA.FTZ R53, R0.reuse, R56.reuse, R53 ;  /* 0x0000003800357223 */ /* 0x0c0fe20000010035 */
[----:B------:R-:W-:Y:S01]  /*122b0*/  ISETP.GE.AND P3, PT, R65, R103, PT ;  /* 0x000000674100720c */ /* 0x000fe20003f66270 */
[----:B------:R-:W-:Y:S01]  /*122c0*/  FFMA.FTZ R55, R0, R56, R55 ;  /* 0x0000003800377223 */ /* 0x000fe20000010037 */
[----:B------:R-:W-:Y:S01]  /*122d0*/  I2FP.F32.S32 R57, R52 ;  /* 0x0000003400397245 */ /* 0x000fe20000201400 */
[----:B------:R-:W-:Y:S01]  /*122e0*/  VIADD R56, R113, 0x21 ;  /* 0x0000002171387836 */ /* 0x000fe20000000000 */
[----:B------:R-:W-:-:S02]  /*122f0*/  FSEL R130, R130, -INF , !P5 ;  /* 0xff80000082827808 */ /* 0x000fc40006800000 */
[-C--:B------:R-:W-:Y:S01]  /*12300*/  ISETP.GE.AND P6, PT, R62, R102.reuse, PT ;  /* 0x000000663e00720c */ /* 0x080fe20003fc6270 */
[----:B------:R-:W-:Y:S01]  /*12310*/  FFMA.FTZ R120, R0, R57, R48 ;  /* 0x0000003900787223 */ /* 0x000fe20000010030 */
[----:B------:R-:W-:Y:S01]  /*12320*/  ISETP.GE.AND P5, PT, R62, R103, PT ;  /* 0x000000673e00720c */ /* 0x000fe20003fa6270 */
[----:B------:R-:W-:Y:S01]  /*12330*/  FFMA.FTZ R50, R0, R57, R50 ;  /* 0x0000003900327223 */ /* 0x000fe20000010032 */
[----:B------:R-:W-:Y:S01]  /*12340*/  FSEL R62, R63, -INF , !P2 ;  /* 0xff8000003f3e7808 */ /* 0x000fe20005000000 */
[----:B------:R-:W-:Y:S01]  /*12350*/  VIADD R48, R113, 0x29 ;  /* 0x0000002971307836 */ /* 0x000fe20000000000 */
[----:B------:R-:W-:Y:S02]  /*12360*/  FSEL R127, R59, -INF , !P3 ;  /* 0xff8000003b7f7808 */ /* 0x000fe40005800000 */
[C---:B------:R-:W-:Y:S02]  /*12370*/  ISETP.GE.AND P2, PT, R52.reuse, R102, PT ;  /* 0x000000663400720c */ /* 0x040fe40003f46270 */
[----:B------:R-:W-:-:S02]  /*12380*/  ISETP.GE.AND P3, PT, R52, R103, PT ;  /* 0x000000673400720c */ /* 0x000fc40003f66270 */
[----:B------:R-:W-:Y:S02]  /*12390*/  FSEL R52, R53, -INF , !P4 ;  /* 0xff80000035347808 */ /* 0x000fe40006000000 */
[----:B------:R-:W-:Y:S02]  /*123a0*/  I2FP.F32.S32 R53, R56 ;  /* 0x0000003800357245 */ /* 0x000fe40000201400 */
[----:B------:R-:W-:Y:S02]  /*123b0*/  LOP3.LUT R54, R114, 0x28, R175, 0xfe, !PT ;  /* 0x0000002872367812 */ /* 0x000fe400078efeaf */
[----:B------:R-:W-:Y:S01]  /*123c0*/  FSEL R120, R120, -INF , !P2 ;  /* 0xff80000078787808 */ /* 0x000fe20005000000 */
[-C--:B------:R-:W-:Y:S01]  /*123d0*/  FFMA.FTZ R108, R0, R53.reuse, R49 ;  /* 0x00000035006c7223 */ /* 0x080fe20000010031 */
[----:B------:R-:W-:Y:S01]  /*123e0*/  FSEL R117, R50, -INF , !P3 ;  /* 0xff80000032757808 */ /* 0x000fe20005800000 */
[----:B------:R-:W-:Y:S01]  /*123f0*/  FFMA.FTZ R51, R0, R53, R51 ;  /* 0x0000003500337223 */ /* 0x000fe20000010033 */
[----:B------:R-:W-:-:S02]  /*12400*/  ISETP.GE.AND P2, PT, R48, R102, PT ;  /* 0x000000663000720c */ /* 0x000fc40003f46270 */
[----:B------:R-:W-:Y:S02]  /*12410*/  ISETP.GE.AND P3, PT, R48, R103, PT ;  /* 0x000000673000720c */ /* 0x000fe40003f66270 */
        /* <DEDUP_REMOVED lines=10> */
[--C-:B------:R-:W-:Y:S01]  /*124c0*/  LOP3.LUT R44, R114, 0x30, R175.reuse, 0xfe, !PT ;  /* 0x00000030722c7812 */ /* 0x100fe200078efeaf */
        /* <DEDUP_REMOVED lines=8> */
[----:B------:R-:W-:Y:S01]  /*12550*/  FSEL R115, R47, -INF , !P3 ;  /* 0xff8000002f737808 */ /* 0x000fe20005800000 */
[CC--:B------:R-:W-:Y:S01]  /*12560*/  FFMA.FTZ R118, R0.reuse, R49.reuse, R40 ;  /* 0x0000003100767223 */ /* 0x0c0fe20000010028 */
[----:B------:R-:W-:Y:S01]  /*12570*/  I2FP.F32.S32 R44, R48 ;  /* 0x00000030002c7245 */ /* 0x000fe20000201400 */
[C---:B------:R-:W-:Y:S01]  /*12580*/  FFMA.FTZ R42, R0.reuse, R49, R42 ;  /* 0x00000031002a7223 */ /* 0x040fe2000001002a */
[----:B------:R-:W-:Y:S01]  /*12590*/  ISETP.GE.AND P2, PT, R45, R102, PT ;  /* 0x000000662d00720c */ /* 0x000fe20003f46270 */
[----:B------:R-:W-:Y:S01]  /*125a0*/  VIADD R40, R113, 0x39 ;  /* 0x0000003971287836 */ /* 0x000fe20000000000 */
[----:B------:R-:W-:Y:S01]  /*125b0*/  ISETP.GE.AND P3, PT, R45, R103, PT ;  /* 0x000000672d00720c */ /* 0x000fe20003f66270 */
[----:B------:R-:W-:Y:S01]  /*125c0*/  FFMA.FTZ R41, R0, R44, R41 ;  /* 0x0000002c00297223 */ /* 0x000fe20000010029 */
[----:B------:R-:W-:Y:S01]  /*125d0*/  ISETP.GE.AND P4, PT, R54, R102, PT ;  /* 0x000000663600720c */ /* 0x000fe20003f86270 */
[----:B------:R-:W-:Y:S01]  /*125e0*/  FFMA.FTZ R43, R0, R44, R43 ;  /* 0x0000002c002b7223 */ /* 0x000fe2000001002b */
[----:B------:R-:W-:-:S02]  /*125f0*/  I2FP.F32.S32 R45, R45 ;  /* 0x0000002d002d7245 */ /* 0x000fc40000201400 */
[----:B------:R-:W-:Y:S02]  /*12600*/  FSEL R128, R128, -INF , !P4 ;  /* 0xff80000080807808 */ /* 0x000fe40006000000 */
[----:B------:R-:W-:Y:S01]  /*12610*/  FSEL R63, R55, -INF , !P1 ;  /* 0xff800000373f7808 */ /* 0x000fe20004800000 */
[-C--:B------:R-:W-:Y:S01]  /*12620*/  FFMA.FTZ R124, R0, R45.reuse, R36 ;  /* 0x0000002d007c7223 */ /* 0x080fe20000010024 */
[----:B------:R-:W-:Y:S01]  /*12630*/  ISETP.GE.AND P4, PT, R48, R102, PT ;  /* 0x000000663000720c */ /* 0x000fe20003f86270 */
[----:B------:R-:W-:Y:S01]  /*12640*/  FFMA.FTZ R38, R0, R45, R38 ;  /* 0x0000002d00267223 */ /* 0x000fe20000010026 */
[----:B------:R-:W-:Y:S02]  /*12650*/  ISETP.GE.AND P1, PT, R54, R103, PT ;  /* 0x000000673600720c */ /* 0x000fe40003f26270 */
[----:B------:R-:W-:Y:S02]  /*12660*/  LOP3.LUT R36, R114, 0x40, R175, 0xfe, !PT ;  /* 0x0000004072247812 */ /* 0x000fe400078efeaf */
[----:B------:R-:W-:-:S02]  /*12670*/  FSEL R118, R118, -INF , !P6 ;  /* 0xff80000076767808 */ /* 0x000fc40007000000 */
[----:B------:R-:W-:Y:S02]  /*12680*/  FSEL R125, R42, -INF , !P5 ;  /* 0xff8000002a7d7808 */ /* 0x000fe40006800000 */
[C---:B------:R-:W-:Y:S02]  /*12690*/  ISETP.GE.AND P6, PT, R40.reuse, R102, PT ;  /* 0x000000662800720c */ /* 0x040fe40003fc6270 */
[----:B------:R-:W-:Y:S02]  /*126a0*/  FSEL R116, R41, -INF , !P4 ;  /* 0xff80000029747808 */ /* 0x000fe40006000000 */
[----:B------:R-:W-:Y:S02]  /*126b0*/  ISETP.GE.AND P5, PT, R40, R103, PT ;  /* 0x000000672800720c */ /* 0x000fe40003fa6270 */
[----:B------:R-:W-:Y:S02]  /*126c0*/  FSEL R109, R46, -INF , !P1 ;  /* 0xff8000002e6d7808 */ /* 0x000fe40004800000 */
[----:B------:R-:W-:-:S02]  /*126d0*/  I2FP.F32.S32 R40, R40 ;  /* 0x0000002800287245 */ /* 0x000fc40000201400 */
[----:B------:R-:W-:Y:S02]  /*126e0*/  I2FP.F32.S32 R41, R36 ;  /* 0x0000002400297245 */ /* 0x000fe40000201400 */
[----:B------:R-:W-:Y:S01]  /*126f0*/  ISETP.GE.AND P1, PT, R48, R103, PT ;  /* 0x000000673000720c */ /* 0x000fe20003f26270 */
[CC--:B------:R-:W-:Y:S01]  /*12700*/  FFMA.FTZ R122, R0.reuse, R40.reuse, R37 ;  /* 0x00000028007a7223 */ /* 0x0c0fe20000010025 */
[C---:B------:R-:W-:Y:S01]  /*12710*/  FFMA.FTZ R39, R0.reuse, R40, R39 ;  /* 0x0000002800277223 */ /* 0x040fe20000010027 */
[CC--:B------:R-:W-:Y:S01]  /*12720*/  FFMA.FTZ R106, R0.reuse, R41.reuse, R32 ;  /* 0x00000029006a7223 */ /* 0x0c0fe20000010020 */
[----:B------:R-:W-:Y:S01]  /*12730*/  FSEL R123, R43, -INF , !P1 ;  /* 0xff8000002b7b7808 */ /* 0x000fe20004800000 */
[----:B------:R-:W-:Y:S01]  /*12740*/  FFMA.FTZ R34, R0, R41, R34 ;  /* 0x0000002900227223 */ /* 0x000fe20000010022 */
[C---:B------:R-:W-:Y:S01]  /*12750*/  ISETP.GE.AND P4, PT, R36.reuse, R102, PT ;  /* 0x000000662400720c */ /* 0x040fe20003f86270 */
[C---:B------:R-:W-:Y:S01]  /*12760*/  VIADD R40, R113.reuse, 0x41 ;  /* 0x0000004171287836 */ /* 0x040fe20000000000 */
[----:B------:R-:W-:Y:S01]  /*12770*/  ISETP.GE.AND P1, PT, R36, R103, PT ;  /* 0x000000672400720c */ /* 0x000fe20003f26270 */
[----:B------:R-:W-:Y:S01]  /*12780*/  VIADD R32, R113, 0x49 ;  /* 0x0000004971207836 */ /* 0x000fe20000000000 */
[----:B------:R-:W-:-:S02]  /*12790*/  LOP3.LUT R37, R114, 0x48, R175, 0xfe, !PT ;  /* 0x0000004872257812 */ /* 0x000fc400078efeaf */
[----:B------:R-:W-:Y:S02]  /*127a0*/  FSEL R122, R122, -INF , !P6 ;  /* 0xff8000007a7a7808 */ /* 0x000fe40007000000 */
[----:B------:R-:W-:Y:S02]  /*127b0*/  FSEL R121, R39, -INF , !P5 ;  /* 0xff80000027797808 */ /* 0x000fe40006800000 */
[----:B------:R-:W-:Y:S02]  /*127c0*/  FSEL R106, R106, -INF , !P4 ;  /* 0xff8000006a6a7808 */ /* 0x000fe40006000000 */
[----:B------:R-:W-:Y:S02]  /*127d0*/  FSEL R107, R34, -INF , !P1 ;  /* 0xff800000226b7808 */ /* 0x000fe40004800000 */
[----:B------:R-:W-:Y:S02]  /*127e0*/  I2FP.F32.S32 R36, R40 ;  /* 0x0000002800247245 */ /* 0x000fe40000201400 */
[----:B------:R-:W-:-:S02]  /*127f0*/  ISETP.GE.AND P6, PT, R37, R102, PT ;  /* 0x000000662500720c */ /* 0x000fc40003fc6270 */
[-C--:B------:R-:W-:Y:S01]  /*12800*/  ISETP.GE.AND P5, PT, R37, R103.reuse, PT ;  /* 0x000000672500720c */ /* 0x080fe20003fa6270 */
[----:B------:R-:W-:Y:S01]  /*12810*/  FFMA.FTZ R33, R0, R36, R33 ;  /* 0x0000002400217223 */ /* 0x000fe20000010021 */
[----:B------:R-:W-:Y:S01]  /*12820*/  ISETP.GE.AND P4, PT, R32, R102, PT ;  /* 0x000000662000720c */ /* 0x000fe20003f86270 */
[----:B------:R-:W-:Y:S01]  /*12830*/  FFMA.FTZ R35, R0, R36, R35 ;  /* 0x0000002400237223 */ /* 0x000fe20000010023 */
        /* <DEDUP_REMOVED lines=10> */
[----:B------:R-:W-:Y:S01]  /*128e0*/  VIADD R32, R113, 0x51 ;  /* 0x0000005171207836 */ /* 0x000fe20000000000 */
[----:B------:R-:W-:Y:S01]  /*128f0*/  LOP3.LUT R28, R114, 0x50, R175, 0xfe, !PT ;  /* 0x00000050721c7812 */ /* 0x000fe200078efeaf */
[----:B------:R-:W-:Y:S01]  /*12900*/  FFMA.FTZ R30, R0, R37, R30 ;  /* 0x00000025001e7223 */ /* 0x000fe2000001001e */
[----:B------:R-:W-:-:S02]  /*12910*/  FSEL R104, R33, -INF , !P2 ;  /* 0xff80000021687808 */ /* 0x000fc40005000000 */
[----:B------:R-:W-:Y:S02]  /*12920*/  FSEL R105, R35, -INF , !P3 ;  /* 0xff80000023697808 */ /* 0x000fe40005800000 */
[C---:B------:R-:W-:Y:S02]  /*12930*/  ISETP.GE.AND P2, PT, R28.reuse, R102, PT ;  /* 0x000000661c00720c */ /* 0x040fe40003f46270 */
[----:B------:R-:W-:Y:S02]  /*12940*/  ISETP.GE.AND P3, PT, R28, R103, PT ;  /* 0x000000671c00720c */ /* 0x000fe40003f66270 */
[----:B------:R-:W-:Y:S02]  /*12950*/  I2FP.F32.S32 R33, R28 ;  /* 0x0000001c00217245 */ /* 0x000fe40000201400 */
[----:B------:R-:W-:Y:S02]  /*12960*/  LOP3.LUT R29, R114, 0x58, R175, 0xfe, !PT ;  /* 0x00000058721d7812 */ /* 0x000fe400078efeaf */
[----:B------:R-:W-:Y:S01]  /*12970*/  I2FP.F32.S32 R28, R32 ;  /* 0x00000020001c7245 */ /* 0x000fe20000201400 */
[-C--:B------:R-:W-:Y:S01]  /*12980*/  FFMA.FTZ R24, R0, R33.reuse, R24 ;  /* 0x0000002100187223 */ /* 0x080fe20000010018 */
[----:B------:R-:W-:Y:S01]  /*12990*/  FSEL R110, R110, -INF , !P4 ;  /* 0xff8000006e6e7808 */ /* 0x000fe20006000000 */
[C---:B------:R-:W-:Y:S01]  /*129a0*/  FFMA.FTZ R53, R0.reuse, R33, R26 ;  /* 0x0000002100357223 */ /* 0x040fe2000001001a */
[----:B------:R-:W-:Y:S01]  /*129b0*/  FSEL R67, R31, -INF , !P1 ;  /* 0xff8000001f437808 */ /* 0x000fe20004800000 */
[C---:B------:R-:W-:Y:S01]  /*129c0*/  FFMA.FTZ R25, R0.reuse, R28, R25 ;  /* 0x0000001c00197223 */ /* 0x040fe20000010019 */
[----:B------:R-:W-:Y:S01]  /*129d0*/  ISETP.GE.AND P4, PT, R29, R102, PT ;  /* 0x000000661d00720c */ /* 0x000fe20003f86270 */
[----:B------:R-:W-:Y:S01]  /*129e0*/  VIADD R26, R113, 0x59 ;  /* 0x00000059711a7836 */ /* 0x000fe20000000000 */
[----:B------:R-:W-:Y:S01]  /*129f0*/  ISETP.GE.AND P1, PT, R29, R103, PT ;  /* 0x000000671d00720c */ /* 0x000fe20003f26270 */
[----:B------:R-:W-:Y:S01]  /*12a00*/  FFMA.FTZ R27, R0, R28, R27 ;  /* 0x0000001c001b7223 */ /* 0x000fe2000001001b */
[----:B------:R-:W-:-:S02]  /*12a10*/  FSEL R112, R112, -INF , !P6 ;  /* 0xff80000070707808 */ /* 0x000fc40007000000 */
[----:B------:R-:W-:Y:S02]  /*12a20*/  I2FP.F32.S32 R29, R29 ;  /* 0x0000001d001d7245 */ /* 0x000fe40000201400 */
[----:B------:R-:W-:Y:S02]  /*12a30*/  ISETP.GE.AND P6, PT, R32, R102, PT ;  /* 0x000000662000720c */ /* 0x000fe40003fc6270 */
[----:B------:R-:W-:Y:S01]  /*12a40*/  FSEL R65, R30, -INF , !P5 ;  /* 0xff8000001e417808 */ /* 0x000fe20006800000 */
[----:B------:R-:W-:Y:S01]  /*12a50*/  FFMA.FTZ R22, R0, R29, R22 ;  /* 0x0000001d00167223 */ /* 0x000fe20000010016 */
[----:B------:R-:W-:Y:S01]  /*12a60*/  FSEL R48, R25, -INF , !P6 ;  /* 0xff80000019307808 */ /* 0x000fe20007000000 */
[----:B------:R-:W-:Y:S01]  /*12a70*/  VIADD R25, R113, 0x61 ;  /* 0x0000006171197836 */ /* 0x000fe20000000000 */
[----:B------:R-:W-:Y:S01]  /*12a80*/  ISETP.GE.AND P5, PT, R32, R103, PT ;  /* 0x000000672000720c */ /* 0x000fe20003fa6270 */
[----:B------:R-:W-:Y:S01]  /*12a90*/  FFMA.FTZ R56, R0, R29, R20 ;  /* 0x0000001d00387223 */ /* 0x000fe20000010014 */
[----:B------:R-:W-:-:S02]  /*12aa0*/  FSEL R50, R24, -INF , !P2 ;  /* 0xff80000018327808 */ /* 0x000fc40005000000 */
[----:B------:R-:W-:Y:S02]  /*12ab0*/  FSEL R53, R53, -INF , !P3 ;  /* 0xff80000035357808 */ /* 0x000fe40005800000 */
[----:B------:R-:W-:Y:S02]  /*12ac0*/  LOP3.LUT R24, R114, 0x60, R175, 0xfe, !PT ;  /* 0x0000006072187812 */ /* 0x000fe400078efeaf */
[C---:B------:R-:W-:Y:S02]  /*12ad0*/  ISETP.GE.AND P2, PT, R26.reuse, R102, PT ;  /* 0x000000661a00720c */ /* 0x040fe40003f46270 */
[----:B------:R-:W-:Y:S02]  /*12ae0*/  ISETP.GE.AND P3, PT, R26, R103, PT ;  /* 0x000000671a00720c */ /* 0x000fe40003f66270 */
[----:B------:R-:W-:Y:S02]  /*12af0*/  I2FP.F32.S32 R26, R26 ;  /* 0x0000001a001a7245 */ /* 0x000fe40000201400 */
[----:B------:R-:W-:-:S02]  /*12b00*/  FSEL R49, R27, -INF , !P5 ;  /* 0xff8000001b317808 */ /* 0x000fc40006800000 */
[----:B------:R-:W-:Y:S01]  /*12b10*/  FSEL R47, R22, -INF , !P1 ;  /* 0xff800000162f7808 */ /* 0x000fe20004800000 */
[C---:B------:R-:W-:Y:S01]  /*12b20*/  FFMA.FTZ R21, R0.reuse, R26, R21 ;  /* 0x0000001a00157223 */ /* 0x040fe20000010015 */
[----:B------:R-:W-:Y:S01]  /*12b30*/  I2FP.F32.S32 R27, R24 ;  /* 0x00000018001b7245 */ /* 0x000fe20000201400 */
[----:B------:R-:W-:Y:S01]  /*12b40*/  FFMA.FTZ R23, R0, R26, R23 ;  /* 0x0000001a00177223 */ /* 0x000fe20000010017 */
[----:B------:R-:W-:Y:S02]  /*12b50*/  I2FP.F32.S32 R22, R25 ;  /* 0x0000001900167245 */ /* 0x000fe40000201400 */
[----:B------:R-:W-:Y:S01]  /*12b60*/  ISETP.GE.AND P6, PT, R24, R102, PT ;  /* 0x000000661800720c */ /* 0x000fe20003fc6270 */
[----:B------:R-:W-:Y:S01]  /*12b70*/  FFMA.FTZ R42, R0, R27, R16 ;  /* 0x0000001b002a7223 */ /* 0x000fe20000010010 */
[----:B------:R-:W-:Y:S01]  /*12b80*/  ISETP.GE.AND P5, PT, R24, R103, PT ;  /* 0x000000671800720c */ /* 0x000fe20003fa6270 */
[----:B------:R-:W-:Y:S01]  /*12b90*/  FFMA.FTZ R18, R0, R27, R18 ;  /* 0x0000001b00127223 */ /* 0x000fe20000010012 */
[----:B------:R-:W-:Y:S01]  /*12ba0*/  LOP3.LUT R20, R114, 0x68, R175, 0xfe, !PT ;  /* 0x0000006872147812 */ /* 0x000fe200078efeaf */
[----:B------:R-:W-:Y:S01]  /*12bb0*/  FFMA.FTZ R24, R0, R22, R17 ;  /* 0x0000001600187223 */ /* 0x000fe20000010011 */
[----:B------:R-:W-:Y:S01]  /*12bc0*/  FSEL R56, R56, -INF , !P4 ;  /* 0xff80000038387808 */ /* 0x000fe20006000000 */
[----:B------:R-:W-:Y:S01]  /*12bd0*/  VIADD R16, R113, 0x69 ;  /* 0x0000006971107836 */ /* 0x000fe20000000000 */
[----:B------:R-:W-:Y:S01]  /*12be0*/  ISETP.GE.AND P4, PT, R25, R102, PT ;  /* 0x000000661900720c */ /* 0x000fe20003f86270 */
[----:B------:R-:W-:Y:S01]  /*12bf0*/  FFMA.FTZ R19, R0, R22, R19 ;  /* 0x0000001600137223 */ /* 0x000fe20000010013 */
[----:B------:R-:W-:-:S02]  /*12c00*/  FSEL R54, R21, -INF , !P2 ;  /* 0xff80000015367808 */ /* 0x000fc40005000000 */
[----:B------:R-:W-:Y:S02]  /*12c10*/  FSEL R23, R23, -INF , !P3 ;  /* 0xff80000017177808 */ /* 0x000fe40005800000 */
        /* <DEDUP_REMOVED lines=9> */
[----:B------:R-:W-:Y:S02]  /*12cb0*/  I2FP.F32.S32 R16, R16 ;  /* 0x0000001000107245 */ /* 0x000fe40000201400 */
[----:B------:R-:W-:Y:S02]  /*12cc0*/  FSEL R40, R40, -INF , !P2 ;  /* 0xff80000028287808 */ /* 0x000fe40005000000 */
[----:B------:R-:W-:Y:S01]  /*12cd0*/  FSEL R37, R14, -INF , !P3 ;  /* 0xff8000000e257808 */ /* 0x000fe20005800000 */
[-C--:B------:R-:W-:Y:S01]  /*12ce0*/  FFMA.FTZ R22, R0, R16.reuse, R13 ;  /* 0x0000001000167223 */ /* 0x080fe2000001000d */
[----:B------:R-:W-:Y:S01]  /*12cf0*/  VIADD R13, R113, 0x71 ;  /* 0x00000071710d7836 */ /* 0x000fe20000000000 */
[----:B------:R-:W-:Y:S01]  /*12d00*/  LOP3.LUT R12, R114, 0x78, R175, 0xfe, !PT ;  /* 0x00000078720c7812 */ /* 0x000fe200078efeaf */
[----:B------:R-:W-:Y:S01]  /*12d10*/  FFMA.FTZ R15, R0, R16, R15 ;  /* 0x00000010000f7223 */ /* 0x000fe2000001000f */
[----:B------:R-:W-:Y:S02]  /*12d20*/  ISETP.GE.AND P1, PT, R25, R103, PT ;  /* 0x000000671900720c */ /* 0x000fe40003f26270 */
[----:B------:R-:W-:-:S02]  /*12d30*/  ISETP.GE.AND P2, PT, R13, R102, PT ;  /* 0x000000660d00720c */ /* 0x000fc40003f46270 */
[----:B------:R-:W-:Y:S02]  /*12d40*/  ISETP.GE.AND P3, PT, R13, R103, PT ;  /* 0x000000670d00720c */ /* 0x000fe40003f66270 */
[----:B------:R-:W-:Y:S02]  /*12d50*/  I2FP.F32.S32 R13, R13 ;  /* 0x0000000d000d7245 */ /* 0x000fe40000201400 */
[----:B------:R-:W-:Y:S02]  /*12d60*/  LOP3.LUT R17, R114, 0x70, R175, 0xfe, !PT ;  /* 0x0000007072117812 */ /* 0x000fe400078efeaf */
[----:B------:R-:W-:Y:S01]  /*12d70*/  FSEL R42, R42, -INF , !P6 ;  /* 0xff8000002a2a7808 */ /* 0x000fe20007000000 */
[CC--:B------:R-:W-:Y:S01]  /*12d80*/  FFMA.FTZ R9, R0.reuse, R13.reuse, R9 ;  /* 0x0000000d00097223 */ /* 0x0c0fe20000010009 */
[----:B------:R-:W-:Y:S01]  /*12d90*/  FSEL R39, R19, -INF , !P1 ;  /* 0xff80000013277808 */ /* 0x000fe20004800000 */
[----:B------:R-:W-:Y:S01]  /*12da0*/  FFMA.FTZ R11, R0, R13, R11 ;  /* 0x0000000d000b7223 */ /* 0x000fe2000001000b */
[----:B------:R-:W-:-:S02]  /*12db0*/  ISETP.GE.AND P6, PT, R17, R102, PT ;  /* 0x000000661100720c */ /* 0x000fc40003fc6270 */
[----:B------:R-:W-:Y:S02]  /*12dc0*/  FSEL R32, R9, -INF , !P2 ;  /* 0xff80000009207808 */ /* 0x000fe40005000000 */
[----:B------:R-:W-:Y:S02]  /*12dd0*/  I2FP.F32.S32 R9, R12 ;  /* 0x0000000c00097245 */ /* 0x000fe40000201400 */
[----:B------:R-:W-:Y:S02]  /*12de0*/  ISETP.GE.AND P1, PT, R17, R103, PT ;  /* 0x000000671100720c */ /* 0x000fe40003f26270 */
[----:B------:R-:W-:Y:S01]  /*12df0*/  I2FP.F32.S32 R17, R17 ;  /* 0x0000001100117245 */ /* 0x000fe20000201400 */
[-C--:B------:R-:W-:Y:S01]  /*12e00*/  FFMA.FTZ R4, R0, R9.reuse, R4 ;  /* 0x0000000900047223 */ /* 0x080fe20000010004 */
[----:B------:R-:W-:Y:S01]  /*12e10*/  FSEL R22, R22, -INF , !P5 ;  /* 0xff80000016167808 */ /* 0x000fe20006800000 */
[----:B------:R-:W-:Y:S01]  /*12e20*/  FFMA.FTZ R6, R0, R9, R6 ;  /* 0x0000000900067223 */ /* 0x000fe20000010006 */
[----:B------:R-:W-:Y:S01]  /*12e30*/  ISETP.GE.AND P5, PT, R12, R102, PT ;  /* 0x000000660c00720c */ /* 0x000fe20003fa6270 */
[CC--:B------:R-:W-:Y:S01]  /*12e40*/  FFMA.FTZ R30, R0.reuse, R17.reuse, R8 ;  /* 0x00000011001e7223 */ /* 0x0c0fe20000010008 */
[----:B------:R-:W-:Y:S01]  /*12e50*/  FFMA.FTZ R10, R0, R17, R10 ;  /* 0x00000011000a7223 */ /* 0x000fe2000001000a */
[----:B------:R-:W-:Y:S01]  /*12e60*/  VIADD R8, R113, 0x79 ;  /* 0x0000007971087836 */ /* 0x000fe20000000000 */
[----:B------:R-:W-:-:S02]  /*12e70*/  FSEL R34, R4, -INF , !P5 ;  /* 0xff80000004227808 */ /* 0x000fc40006800000 */
[----:B------:R-:W-:Y:S02]  /*12e80*/  ISETP.GT.AND P5, PT, R172, R159, PT ;  /* 0x0000009fac00720c */ /* 0x000fe40003fa4270 */
[----:B------:R-:W-:Y:S02]  /*12e90*/  FSEL R35, R15, -INF , !P4 ;  /* 0xff8000000f237808 */ /* 0x000fe40006000000 */
[----:B------:R-:W-:Y:S02]  /*12ea0*/  FSEL R30, R30, -INF , !P6 ;  /* 0xff8000001e1e7808 */ /* 0x000fe40007000000 */
[----:B------:R-:W-:Y:S02]  /*12eb0*/  FSEL R33, R10, -INF , !P1 ;  /* 0xff8000000a217808 */ /* 0x000fe40004800000 */
[----:B------:R-:W-:Y:S02]  /*12ec0*/  FSEL R31, R11, -INF , !P3 ;  /* 0xff8000000b1f7808 */ /* 0x000fe40005800000 */
[----:B------:R-:W-:-:S02]  /*12ed0*/  ISETP.GE.AND P6, PT, R113, R102, PT ;  /* 0x000000667100720c */ /* 0x000fc40003fc6270 */
[C---:B------:R-:W-:Y:S02]  /*12ee0*/  ISETP.GE.AND P4, PT, R8.reuse, R102, PT ;  /* 0x000000660800720c */ /* 0x040fe40003f86270 */
[-C--:B------:R-:W-:Y:S02]  /*12ef0*/  ISETP.GE.AND P3, PT, R113, R103.reuse, PT ;  /* 0x000000677100720c */ /* 0x080fe40003f66270 */
[----:B------:R-:W-:Y:S02]  /*12f00*/  ISETP.GE.AND P1, PT, R8, R103, PT ;  /* 0x000000670800720c */ /* 0x000fe40003f26270 */
[----:B------:R-:W-:Y:S02]  /*12f10*/  I2FP.F32.S32 R113, R113 ;  /* 0x0000007100717245 */ /* 0x000fe40000201400 */
[----:B------:R-:W-:Y:S02]  /*12f20*/  I2FP.F32.S32 R8, R8 ;  /* 0x0000000800087245 */ /* 0x000fe40000201400 */
[----:B------:R-:W-:Y:S01]  /*12f30*/  ISETP.GE.AND P2, PT, R12, R103, PT ;  /* 0x000000670c00720c */ /* 0x000fe20003f46270 */
[CC--:B------:R-:W-:Y:S01]  /*12f40*/  FFMA.FTZ R64, R0.reuse, R113.reuse, R64 ;  /* 0x0000007100407223 */ /* 0x0c0fe20000010040 */
[C---:B------:R-:W-:Y:S01]  /*12f50*/  FFMA.FTZ R66, R0.reuse, R113, R66 ;  /* 0x0000007100427223 */ /* 0x040fe20000010042 */
[CC--:B------:R-:W-:Y:S01]  /*12f60*/  FFMA.FTZ R5, R0.reuse, R8.reuse, R5 ;  /* 0x0000000800057223 */ /* 0x0c0fe20000010005 */
[----:B------:R-:W-:Y:S01]  /*12f70*/  FFMA.FTZ R27, R0, R8, R7 ;  /* 0x00000008001b7223 */ /* 0x000fe20000010007 */
[----:B------:R-:W-:-:S02]  /*12f80*/  FSEL R29, R6, -INF , !P2 ;  /* 0xff800000061d7808 */ /* 0x000fc40005000000 */
[----:B------:R-:W-:Y:S02]  /*12f90*/  FSEL R6, R64, -INF , !P6 ;  /* 0xff80000040067808 */ /* 0x000fe40007000000 */
[----:B------:R-:W-:Y:S02]  /*12fa0*/  P2R R24, PR, RZ, 0x20 ;  /* 0x00000020ff187803 */ /* 0x000fe40000000000 */
        /* <DEDUP_REMOVED lines=66> */
.L_x_7667:
[----:B------:R-:W1:Y:S02]  /*133d0*/  LDC R8, c[0x0][0x248] ;  /* 0x00009200ff087b82 */ /* 0x000e640000000800 */
[----:B-1----:R-:W-:-:S05]  /*133e0*/  IMAD.SHL.U32 R12, R8, 0x80, RZ ;  /* 0x00000080080c7824 */ /* 0x002fca00078e00ff */
[----:B------:R-:W-:-:S04]  /*133f0*/  IADD3 R12, -R12, RZ, RZ ;  /* 0x000000ff0c0c7210 */ /* 0x000fc80007ffe1ff */
[----:B------:R-:W-:-:S07]  /*13400*/  SHF.R.S32.HI R13, RZ, 0x1f, R12 ;  /* 0x0000001fff0d7819 */ /* 0x000fce000001140c */
.L_x_7668:
[----:B------:R-:W1:Y:S01]  /*13410*/  @!P0 LDC R11, c[0x0][0x24c] ;  /* 0x00009300ff0b8b82 */ /* 0x000e620000000800 */
[C---:B------:R-:W-:Y:S01]  /*13420*/  @!P0 LEA R44, P1, R12.reuse, R170, 0x1 ;  /* 0x000000aa0c2c8211 */ /* 0x040fe200078208ff */
[----:B------:R2:W-:Y:S01]  /*13430*/  @P0 STS.128 [R167+0x2000], RZ ;  /* 0x002000ffa7000388 */ /* 0x0005e20000000c00 */
[-C--:B------:R-:W-:Y:S01]  /*13440*/  @!P0 IADD3 R15, P2, R163, R12.reuse, RZ ;  /* 0x0000000ca30f8210 */ /* 0x080fe20007f5e0ff */
[----:B------:R-:W-:Y:S01]  /*13450*/  BSSY B0, `(.L_x_7669) ;  /* 0x000004e000007945 */ /* 0x000fe20003800000 */
[-CC-:B------:R-:W-:Y:S02]  /*13460*/  @!P0 LEA.HI.X R45, R12, R171.reuse, R13.reuse, 0x1, P1 ;  /* 0x000000ab0c2d8211 */ /* 0x180fe400008f0c0d */
[----:B------:R-:W-:Y:S01]  /*13470*/  @!P0 LEA R14, P1, R8, R12, 0x5 ;  /* 0x0000000c080e8211 */ /* 0x000fe200078228ff */
[----:B------:R-:W3:Y:S01]  /*13480*/  @!P0 LDC R9, c[0x0][0x24c] ;  /* 0x00009300ff098b82 */ /* 0x000ee20000000800 */
[----:B------:R-:W-:Y:S01]  /*13490*/  @!P0 IMAD.X R10, R162, 0x1, R13, P2 ;  /* 0x00000001a20a8824 */ /* 0x000fe200010e060d */
[C---:B------:R-:W-:Y:S01]  /*134a0*/  @!P0 LEA R16, P2, R15.reuse, R170, 0x1 ;  /* 0x000000aa0f108211 */ /* 0x040fe200078408ff */
[----:B------:R-:W-:Y:S01]  /*134b0*/  @!PT LDS RZ, [RZ] ;  /* 0x00000000fffff984 */ /* 0x000fe20000000800 */
[----:B------:R-:W-:Y:S01]  /*134c0*/  @!PT LDS RZ, [RZ] ;  /* 0x00000000fffff984 */ /* 0x000fe20000000800 */
[----:B------:R-:W-:Y:S01]  /*134d0*/  @!PT LDS RZ, [RZ] ;  /* 0x00000000fffff984 */ /* 0x000fe20000000800 */
[----:B------:R4:W-:Y:S03]  /*134e0*/  @!P0 LDGSTS.E.BYPASS.LTC128B.128 [R167+0x2000], desc[UR6][R44.64] ;  /* 0x020000002ca78fae */ /* 0x0009e6000b901d46 */
[----:B------:R-:W-:Y:S01]  /*134f0*/  @!P0 LEA.HI.X R17, R15, R171, R10, 0x1, P2 ;  /* 0x000000ab0f118211 */ /* 0x000fe200010f0c0a */
[----:B------:R2:W-:Y:S01]  /*13500*/  @P0 STS.128 [R167+0x2800], RZ ;  /* 0x002800ffa7000388 */ /* 0x0005e20000000c00 */
[----:B------:R-:W5:Y:S03]  /*13510*/  @!P0 LDC R5, c[0x0][0x24c] ;  /* 0x00009300ff058b82 */ /* 0x000f660000000800 */
[----:B------:R-:W-:Y:S01]  /*13520*/  @!PT LDS RZ, [RZ] ;  /* 0x00000000fffff984 */ /* 0x000fe20000000800 */
[----:B------:R-:W-:Y:S01]  /*13530*/  @!PT LDS RZ, [RZ] ;  /* 0x00000000fffff984 */ /* 0x000fe20000000800 */
[----:B------:R-:W-:Y:S01]  /*13540*/  @!PT LDS RZ, [RZ] ;  /* 0x00000000fffff984 */ /* 0x000fe20000000800 */
[----:B------:R2:W-:Y:S04]  /*13550*/  @!P0 LDGSTS.E.BYPASS.LTC128B.128 [R167+0x2800], desc[UR6][R16.64] ;  /* 0x0280000010a78fae */ /* 0x0005e8000b901d46 */
[----:B------:R1:W-:Y:S01]  /*13560*/  @P0 STS.128 [R167+0x3000], RZ ;  /* 0x003000ffa7000388 */ /* 0x0003e20000000c00 */
[----:B------:R-:W2:Y:S01]  /*13570*/  @!P0 LDC R4, c[0x0][0x24c] ;  /* 0x00009300ff048b82 */ /* 0x000ea20000000800 */
[----:B-1----:R-:W-:-:S02]  /*13580*/  @!P0 LEA.HI.X R11, R8, R13, R11, 0x5, P1 ;  /* 0x0000000d080b8211 */ /* 0x002fc400008f2c0b */
[----:B------:R-:W-:-:S04]  /*13590*/  @!P0 LEA R18, P1, R14, R170, 0x1 ;  /* 0x000000aa0e128211 */ /* 0x000fc800078208ff */
[-C--:B------:R-:W-:Y:S01]  /*135a0*/  @!P0 LEA.HI.X R19, R14, R171.reuse, R11, 0x1, P1 ;  /* 0x000000ab0e138211 */ /* 0x080fe200008f0c0b */
[----:B---3--:R-:W-:Y:S02]  /*135b0*/  @!P0 IMAD R9, R9, 0x30, RZ ;  /* 0x0000003009098824 */ /* 0x008fe400078e02ff */
[----:B------:R-:W-:Y:S02]  /*135c0*/  @!P0 IMAD.WIDE.U32 R14, R8, 0x30, R12 ;  /* 0x00000030080e8825 */ /* 0x000fe400078e000c */
[----:B------:R-:W-:Y:S01]  /*135d0*/  @!PT LDS RZ, [RZ] ;  /* 0x00000000fffff984 */ /* 0x000fe20000000800 */
[----:B------:R-:W-:Y:S01]  /*135e0*/  @!PT LDS RZ, [RZ] ;  /* 0x00000000fffff984 */ /* 0x000fe20000000800 */
[----:B------:R-:W-:Y:S01]  /*135f0*/  @!PT LDS RZ, [RZ] ;  /* 0x00000000fffff984 */ /* 0x000fe20000000800 */
[----:B------:R1:W-:Y:S02]  /*13600*/  @!P0 LDGSTS.E.BYPASS.LTC128B.128 [R167+0x3000], desc[UR6][R18.64] ;  /* 0x0300000012a78fae */ /* 0x0003e4000b901d46 */
[----:B------:R-:W-:Y:S01]  /*13610*/  @!P0 IMAD.IADD R10, R9, 0x1, R15 ;  /* 0x00000001090a8824 */ /* 0x000fe200078e020f */
[C---:B----4-:R-:W-:Y:S01]  /*13620*/  @!P0 LEA R44, P1, R14.reuse, R170, 0x1 ;  /* 0x000000aa0e2c8211 */ /* 0x050fe200078208ff */
[----:B------:R-:W3:Y:S01]  /*13630*/  @!P0 LDC R9, c[0x0][0x24c] ;  /* 0x00009300ff098b82 */ /* 0x000ee20000000800 */
[----:B-----5:R-:W-:Y:S01]  /*13640*/  @!P0 IMAD R5, R5, 0x50, RZ ;  /* 0x0000005005058824 */ /* 0x020fe200078e02ff */
[----:B------:R1:W-:Y:S01]  /*13650*/  @P0 STS.128 [R167+0x3800], RZ ;  /* 0x003800ffa7000388 */ /* 0x0003e20000000c00 */
[----:B------:R-:W-:Y:S01]  /*13660*/  @!P0 LEA.HI.X R45, R14, R171, R10, 0x1, P1 ;  /* 0x000000ab0e2d8211 */ /* 0x000fe200008f0c0a */
[----:B------:R-:W-:-:S04]  /*13670*/  @!P0 IMAD.WIDE.U32 R14, R8, 0x50, R12 ;  /* 0x00000050080e8825 */ /* 0x000fc800078e000c */
[----:B------:R-:W-:Y:S01]  /*13680*/  @!P0 IMAD.IADD R10, R5, 0x1, R15 ;  /* 0x00000001050a8824 */ /* 0x000fe200078e020f */
[-C--:B------:R-:W-:Y:S01]  /*13690*/  @!P0 LEA R58, P1, R14, R170.reuse, 0x1 ;  /* 0x000000aa0e3a8211 */ /* 0x080fe200078208ff */
        /* <DEDUP_REMOVED lines=8> */
[----:B------:R1:W-:Y:S02]  /*13720*/  @P0 STS.128 [R167+0x4000], RZ ;  /* 0x004000ffa7000388 */ /* 0x0003e40000000c00 */
[----:B------:R-:W-:-:S05]  /*13730*/  @!P0 IMAD.IADD R4, R4, 0x1, R17 ;  /* 0x0000000104048824 */ /* 0x000fca00078e0211 */
[----:B------:R-:W-:Y:S02]  /*13740*/  @!P0 LEA.HI.X R11, R16, R171, R4, 0x1, P1 ;  /* 0x000000ab100b8211 */ /* 0x000fe400008f0c04 */
[----:B------:R-:W-:-:S04]  /*13750*/  @!P0 LEA R4, P1, R8, R12, 0x6 ;  /* 0x0000000c08048211 */ /* 0x000fc800078230ff */
[----:B---3--:R-:W-:Y:S02]  /*13760*/  @!P0 LEA.HI.X R9, R8, R13, R9, 0x6, P1 ;  /* 0x0000000d08098211 */ /* 0x008fe400008f3409 */
[----:B------:R-:W-:-:S04]  /*13770*/  @!P0 LEA R14, P1, R4, R170, 0x1 ;  /* 0x000000aa040e8211 */ /* 0x000fc800078208ff */
        /* <DEDUP_REMOVED lines=18> */
[----:B-1----:R-:W-:Y:S01]  /*138a0*/  IMAD.WIDE.U32 R10, R8, 0x70, R12 ;  /* 0x00000070080a7825 */ /* 0x002fe200078e000c */
        /* <DEDUP_REMOVED lines=8> */
.L_x_7670:
[----:B------:R-:W-:Y:S05]  /*13930*/  BSYNC B0 ;  /* 0x0000000000007941 */ /* 0x000fea0003800000 */
.L_x_7669:
[----:B------:R-:W0:Y:S01]  /*13940*/  LDGDEPBAR ;  /* 0x00000000000079af */ /* 0x000e220000000000 */
[----:B------:R-:W-:-:S04]  /*13950*/  LEA R170, P0, R12, R170, 0x1 ;  /* 0x000000aa0caa7211 */ /* 0x000fc800078008ff */
[----:B------:R-:W-:-:S09]  /*13960*/  LEA.HI.X R171, R12, R171, R13, 0x1, P0 ;  /* 0x000000ab0cab7211 */ /* 0x000fd200000f0c0d */
.L_x_7666:
        /* <DEDUP_REMOVED lines=65> */
[----:B------:R-:W-:-:S03]  /*13d80*/  FMNMX.FTZ R9, R27, R4, !PT ;  /* 0x000000041b097209 */ /* 0x000fc60007810000 */
[----:B------:R-:W1:Y:S04]  /*13d90*/  SHFL.BFLY PT, R5, R8, 0x2, 0x1f ;  /* 0x0c401f0008057f89 */ /* 0x000e6800000e0000 */
[----:B------:R-:W2:Y:S01]  /*13da0*/  SHFL.BFLY PT, R4, R9, 0x2, 0x1f ;  /* 0x0c401f0009047f89 */ /* 0x000ea200000e0000 */
[----:B-1----:R-:W-:Y:S02]  /*13db0*/  FMNMX.FTZ R5, R8, R5, !PT ;  /* 0x0000000508057209 */ /* 0x002fe40007810000 */
[----:B--2---:R-:W-:-:S03]  /*13dc0*/  FMNMX.FTZ R4, R9, R4, !PT ;  /* 0x0000000409047209 */ /* 0x004fc60007810000 */
[----:B------:R-:W1:Y:S04]  /*13dd0*/  SHFL.BFLY PT, R26, R5, 0x1, 0x1f ;  /* 0x0c201f00051a7f89 */ /* 0x000e6800000e0000 */
[----:B------:R-:W2:Y:S04]  /*13de0*/  SHFL.BFLY PT, R25, R4, 0x1, 0x1f ;  /* 0x0c201f0004197f89 */ /* 0x000ea800000e0000 */
[----:B------:R-:W3:Y:S01]  /*13df0*/  LDSM.16.MT88.4 R8, [R152+0x6000] ;  /* 0x006000009808783b */ /* 0x000ee20000004200 */
        /* <DEDUP_REMOVED lines=10> */
[----:B------:R-:W-:Y:S01]  /*13ea0*/  FSEL R28, R28, RZ, P0 ;  /* 0x000000ff1c1c7208 */ /* 0x000fe20000000000 */
[----:B------:R-:W-:Y:S01]  /*13eb0*/  FADD.FTZ R113, R3, -R4 ;  /* 0x8000000403717221 */ /* 0x000fe20000010000 */
[----:B------:R-:W-:Y:S01]  /*13ec0*/  FFMA.FTZ R114, R6, UR8, -R43 ;  /* 0x0000000806727c23 */ /* 0x000fe2000801082b */
[----:B------:R-:W-:Y:S01]  /*13ed0*/  FADD.FTZ R60, R2, -R5 ;  /* 0x80000005023c7221 */ /* 0x000fe20000010000 */
[--C-:B------:R-:W-:Y:S01]  /*13ee0*/  FFMA.FTZ R58, R134, UR8, -R43.reuse ;  /* 0x00000008863a7c23 */ /* 0x100fe2000801082b */
[--C-:B------:R-:W-:Y:S01]  /*13ef0*/  FFMA.FTZ R41, R136, UR8, -R43.reuse ;  /* 0x0000000888297c23 */ /* 0x100fe2000801082b */
[--C-:B------:R-:W-:Y:S01]  /*13f00*/  FFMA.FTZ R59, R7, UR8, -R28.reuse ;  /* 0x00000008073b7c23 */ /* 0x100fe2000801081c */
[--C-:B------:R-:W-:Y:S01]  /*13f10*/  FFMA.FTZ R57, R135, UR8, -R28.reuse ;  /* 0x0000000887397c23 */ /* 0x100fe2000801081c */
[----:B------:R-:W-:Y:S01]  /*13f20*/  FMUL.FTZ R113, R113, UR8 ;  /* 0x0000000871717c20 */ /* 0x000fe20008410000 */
        /* <DEDUP_REMOVED lines=60> */
[----:B-1----:R-:W-:-:S07]  /*142f0*/  F2FP.F16.F32.PACK_AB R5, R57, R59 ;  /* 0x0000003b3905723e */ /* 0x002fce00000000ff */
[----:B------:R-:W1:Y:S08]  /*14300*/  MUFU.EX2 R60, R60 ;  /* 0x0000003c003c7308 */ /* 0x000e700000000800 */
[----:B------:R-:W4:Y:S01]  /*14310*/  MUFU.EX2 R2, R2 ;  /* 0x0000000200027308 */ /* 0x000f220000000800 */
        /* <DEDUP_REMOVED lines=30> */
[----:B------:R-:W1:Y:S01]  /*14500*/  LDSM.16.MT88.4 R12, [R148+0x6000] ;  /* 0x00600000940c783b */ /* 0x000e620000004200 */
[-C--:B------:R-:W-:Y:S01]  /*14510*/  FMUL.FTZ R90, R90, R60.reuse ;  /* 0x0000003c5a5a7220 */ /* 0x080fe20000410000 */
[-C--:B------:R-:W-:Y:S01]  /*14520*/  FMUL.FTZ R91, R91, R60.reuse ;  /* 0x0000003c5b5b7220 */ /* 0x080fe20000410000 */
[-C--:B------:R-:W-:Y:S01]  /*14530*/  FMUL.FTZ R76, R76, R113.reuse ;  /* 0x000000714c4c7220 */ /* 0x080fe20000410000 */
[----:B------:R-:W2:Y:S01]  /*14540*/  MUFU.EX2 R46, R46 ;  /* 0x0000002e002e7308 */ /* 0x000ea20000000800 */
[C---:B---3--:R-:W-:Y:S01]  /*14550*/  HMMA.16816.F32 R96, R4.reuse, R8, R96 ;  /* 0x000000080460723c */ /* 0x048fe20000001860 */
[-C--:B------:R-:W-:Y:S01]  /*14560*/  FMUL.FTZ R77, R77, R113.reuse ;  /* 0x000000714d4d7220 */ /* 0x080fe20000410000 */
[-C--:B------:R-:W-:Y:S01]  /*14570*/  FMUL.FTZ R78, R78, R60.reuse ;  /* 0x0000003c4e4e7220 */ /* 0x080fe20000410000 */
[-C--:B------:R-:W-:Y:S01]  /*14580*/  FMUL.FTZ R79, R79, R60.reuse ;  /* 0x0000003c4f4f7220 */ /* 0x080fe20000410000 */
[----:B------:R-:W-:Y:S01]  /*14590*/  FFMA.FTZ R113, R177, R113, R114 ;  /* 0x00000071b1717223 */ /* 0x000fe20000010072 */
[----:B------:R-:W-:Y:S01]  /*145a0*/  FFMA.FTZ R124, R178, R60, R59 ;  /* 0x0000003cb27c7223 */ /* 0x000fe2000001003b */
[----:B------:R-:W-:Y:S01]  /*145b0*/  HMMA.16816.F32 R92, R4, R10, R92 ;  /* 0x0000000a045c723c */ /* 0x000fe2000000185c */
[----:B------:R-:W3:Y:S01]  /*145c0*/  LDSM.16.MT88.4 R8, [R149+0x6000] ;  /* 0x006000009508783b */ /* 0x000ee20000004200 */
[----:B------:R-:W-:Y:S01]  /*145d0*/  MUFU.EX2 R45, R45 ;  /* 0x0000002d002d7308 */ /* 0x000fe20000000800 */
[----:B------:R-:W-:Y:S01]  /*145e0*/  FADD.FTZ R114, R58, R113 ;  /* 0x000000713a727221 */ /* 0x000fe20000010000 */
[----:B------:R-:W-:Y:S01]  /*145f0*/  FADD.FTZ R124, R57, R124 ;  /* 0x0000007c397c7221 */ /* 0x000fe20000010000 */
[--C-:B------:R-:W-:Y:S01]  /*14600*/  FFMA.FTZ R57, R20, UR8, -R43.reuse ;  /* 0x0000000814397c23 */ /* 0x100fe2000801082b */
[--C-:B------:R-:W-:Y:S01]  /*14610*/  FFMA.FTZ R58, R21, UR8, -R28.reuse ;  /* 0x00000008153a7c23 */ /* 0x100fe2000801081c */
[----:B------:R-:W-:Y:S01]  /*14620*/  FFMA.FTZ R60, R35, UR8, -R28 ;  /* 0x00000008233c7c23 */ /* 0x000fe2000801081c */
[----:B------:R-:W-:Y:S01]  /*14630*/  LDSM.16.MT88.4 R20, [R152+0x9000] ;  /* 0x009000009814783b */ /* 0x000fe20000004200 */
[----:B------:R-:W-:Y:S01]  /*14640*/  FADD.FTZ R35, R3, R124 ;  /* 0x0000007c03237221 */ /* 0x000fe20000010000 */
[----:B------:R-:W-:Y:S01]  /*14650*/  MUFU.EX2 R44, R44 ;  /* 0x0000002c002c7308 */ /* 0x000fe20000000800 */
[----:B------:R-:W-:-:S07]  /*14660*/  FFMA.FTZ R177, R36, UR8, -R43 ;  /* 0x0000000824b17c23 */ /* 0x000fce000801082b */
        /* <DEDUP_REMOVED lines=102> */
[----:B------:R-:W5:Y:S02]  /*14cd0*/  LDSM.16.MT88.4 R16, [R148+0x8000] ;  /* 0x008000009410783b */ /* 0x000f640000004200 */
[----:B------:R-:W-:Y:S03]  /*14ce0*/  MUFU.EX2 R37, R37 ;  /* 0x0000002500257308 */ /* 0x000fe60000000800 */
[C---:B------:R-:W-:Y:S05]  /*14cf0*/  HMMA.16816.F32 R88, R4.reuse, R8, R88 ;  /* 0x000000080458723c */ /* 0x040fea0000001858 */
[----:B------:R-:W4:Y:S01]  /*14d00*/  MUFU.EX2 R60, R60 ;  /* 0x0000003c003c7308 */ /* 0x000f220000000800 */
[C---:B------:R-:W-:Y:S01]  /*14d10*/  HMMA.16816.F32 R76, R4.reuse, R10, R76 ;  /* 0x0000000a044c723c */ /* 0x040fe2000000184c */
[----:B------:R-:W-:Y:S05]  /*14d20*/  LDSM.16.MT88.4 R8, [R149+0x8800] ;  /* 0x008800009508783b */ /* 0x000fea0000004200 */
[C---:B-1----:R-:W-:Y:S01]  /*14d30*/  HMMA.16816.F32 R68, R4.reuse, R12, R68 ;  /* 0x0000000c0444723c */ /* 0x042fe20000001844 */
[----:B------:R-:W-:Y:S05]  /*14d40*/  MUFU.EX2 R177, R177 ;  /* 0x000000b100b17308 */ /* 0x000fea0000000800 */
[C---:B------:R-:W-:Y:S01]  /*14d50*/  HMMA.16816.F32 R72, R4.reuse, R14, R72 ;  /* 0x0000000e0448723c */ /* 0x040fe20000001848 */
[----:B------:R-:W1:Y:S05]  /*14d60*/  LDSM.16.MT88.4 R12, [R152+0x8800] ;  /* 0x00880000980c783b */ /* 0x000e6a0000004200 */
[C---:B-----5:R-:W-:Y:S06]  /*14d70*/  HMMA.16816.F32 R84, R4.reuse, R16, R84 ;  /* 0x000000100454723c */ /* 0x060fec0000001854 */
[----:B------:R-:W-:Y:S01]  /*14d80*/  HMMA.16816.F32 R80, R4, R18, R80 ;  /* 0x000000120450723c */ /* 0x000fe20000001850 */
[----:B------:R-:W5:Y:S06]  /*14d90*/  LDSM.16.MT88.4 R16, [R150+0x8800] ;  /* 0x008800009610783b */ /* 0x000f6c0000004200 */
[----:B--2---:R-:W-:-:S02]  /*14da0*/  F2FP.F16.F32.PACK_AB R4, R105, R50 ;  /* 0x000000326904723e */ /* 0x004fc400000000ff */
[----:B---3--:R-:W-:Y:S02]  /*14db0*/  F2FP.F16.F32.PACK_AB R5, R54, R53 ;  /* 0x000000353605723e */ /* 0x008fe400000000ff */
[----:B------:R-:W-:Y:S02]  /*14dc0*/  F2FP.F16.F32.PACK_AB R6, R67, R48 ;  /* 0x000000304306723e */ /* 0x000fe400000000ff */
[----:B------:R-:W-:-:S07]  /*14dd0*/  F2FP.F16.F32.PACK_AB R7, R56, R47 ;  /* 0x0000002f3807723e */ /* 0x000fce00000000ff */
[C---:B-1----:R-:W-:Y:S06]  /*14de0*/  HMMA.16816.F32 R96, R4.reuse, R12, R96 ;  /* 0x0000000c0460723c */ /* 0x042fec0000001860 */
[C---:B------:R-:W-:Y:S01]  /*14df0*/  HMMA.16816.F32 R92, R4.reuse, R14, R92 ;  /* 0x0000000e045c723c */ /* 0x040fe2000000185c */
[----:B------:R-:W1:Y:S05]  /*14e00*/  LDSM.16.MT88.4 R12, [R148+0x8800] ;  /* 0x00880000940c783b */ /* 0x000e6a0000004200 */
[C---:B------:R-:W-:Y:S06]  /*14e10*/  HMMA.16816.F32 R88, R4.reuse, R8, R88 ;  /* 0x000000080458723c */ /* 0x040fec0000001858 */
[C---:B------:R-:W-:Y:S01]  /*14e20*/  HMMA.16816.F32 R76, R4.reuse, R10, R76 ;  /* 0x0000000a044c723c */ /* 0x040fe2000000184c */
[----:B------:R-:W2:Y:S05]  /*14e30*/  LDSM.16.MT88.4 R8, [R150+0x9000] ;  /* 0x009000009608783b */ /* 0x000eaa0000004200 */
[C---:B-----5:R-:W-:Y:S06]  /*14e40*/  HMMA.16816.F32 R68, R4.reuse, R16, R68 ;  /* 0x000000100444723c */ /* 0x060fec0000001844 */
[C---:B------:R-:W-:Y:S01]  /*14e50*/  HMMA.16816.F32 R72, R4.reuse, R18, R72 ;  /* 0x000000120448723c */ /* 0x040fe20000001848 */
[----:B------:R-:W3:Y:S05]  /*14e60*/  LDSM.16.MT88.4 R16, [R149+0x9000] ;  /* 0x009000009510783b */ /* 0x000eea0000004200 */
[C---:B-1----:R-:W-:Y:S06]  /*14e70*/  HMMA.16816.F32 R84, R4.reuse, R12, R84 ;  /* 0x0000000c0454723c */ /* 0x042fec0000001854 */
[----:B------:R-:W-:Y:S01]  /*14e80*/  HMMA.16816.F32 R80, R4, R14, R80 ;  /* 0x0000000e0450723c */ /* 0x000fe20000001850 */
[----:B------:R-:W-:Y:S01]  /*14e90*/  FADD.FTZ R13, R41, R114 ;  /* 0x00000072290d7221 */ /* 0x000fe20000010000 */
[--C-:B------:R-:W-:Y:S01]  /*14ea0*/  FFMA.FTZ R41, R30, UR8, -R43.reuse ;  /* 0x000000081e297c23 */ /* 0x100fe2000801082b */
[----:B------:R-:W-:-:S02]  /*14eb0*/  FFMA.FTZ R30, R32, UR8, -R43 ;  /* 0x00000008201e7c23 */ /* 0x000fc4000801082b */
[----:B------:R-:W-:Y:S01]  /*14ec0*/  FADD.FTZ R38, R38, R13 ;  /* 0x0000000d26267221 */ /* 0x000fe20000010000 */
[----:B------:R-:W-:Y:S01]  /*14ed0*/  MUFU.EX2 R3, R41 ;  /* 0x0000002900037308 */ /* 0x000fe20000000800 */
[----:B------:R-:W-:Y:S01]  /*14ee0*/  F2FP.F16.F32.PACK_AB R4, R57, R42 ;  /* 0x0000002a3904723e */ /* 0x000fe200000000ff */
[----:B------:R-:W1:Y:S01]  /*14ef0*/  LDSM.16.MT88.4 R12, [R148+0x9000] ;  /* 0x00900000940c783b */ /* 0x000e620000004200 */
[----:B----4-:R-:W-:Y:S01]  /*14f00*/  F2FP.F16.F32.PACK_AB R5, R39, R58 ;  /* 0x0000003a2705723e */ /* 0x010fe200000000ff */
[----:B------:R-:W-:Y:S01]  /*14f10*/  FADD.FTZ R51, R51, R38 ;  /* 0x0000002633337221 */ /* 0x000fe20000010000 */
[----:B------:R-:W-:Y:S02]  /*14f20*/  F2FP.F16.F32.PACK_AB R6, R49, R40 ;  /* 0x000000283106723e */ /* 0x000fe400000000ff */
[----:B------:R-:W-:Y:S01]  /*14f30*/  F2FP.F16.F32.PACK_AB R7, R60, R37 ;  /* 0x000000253c07723e */ /* 0x000fe200000000ff */
[----:B------:R-:W-:Y:S01]  /*14f40*/  FADD.FTZ R46, R46, R51 ;  /* 0x000000332e2e7221 */ /* 0x000fe20000010000 */
[----:B------:R-:W4:Y:S03]  /*14f50*/  MUFU.EX2 R30, R30 ;  /* 0x0000001e001e7308 */ /* 0x000f260000000800 */
[----:B------:R-:W-:-:S02]  /*14f60*/  FADD.FTZ R45, R45, R46 ;  /* 0x0000002e2d2d7221 */ /* 0x000fc40000010000 */
[----:B------:R-:W-:Y:S02]  /*14f70*/  HMMA.16816.F32 R92, R4, R22, R92 ;  /* 0x00000016045c723c */ /* 0x000fe4000000185c */
[----:B------:R-:W-:-:S04]  /*14f80*/  FADD.FTZ R44, R44, R45 ;  /* 0x0000002d2c2c7221 */ /* 0x000fc80000010000 */
[C---:B--2---:R-:W-:Y:S01]  /*14f90*/  HMMA.16816.F32 R68, R4.reuse, R8, R68 ;  /* 0x000000080444723c */ /* 0x044fe20000001844 */
[----:B------:R-:W-:Y:S01]  /*14fa0*/  FADD.FTZ R22, R2, R35 ;  /* 0x0000002302167221 */ /* 0x000fe20000010000 */
[----:B------:R-:W-:Y:S01]  /*14fb0*/  FADD.FTZ R103, R103, R44 ;  /* 0x0000002c67677221 */ /* 0x000fe20000010000 */
[----:B------:R-:W-:Y:S01]  /*14fc0*/  FFMA.FTZ R23, R27, UR8, -R28 ;  /* 0x000000081b177c23 */ /* 0x000fe2000801081c */
[----:B------:R-:W-:Y:S01]  /*14fd0*/  MUFU.EX2 R2, R33 ;  /* 0x0000002100027308 */ /* 0x000fe20000000800 */
[----:B------:R-:W-:Y:S01]  /*14fe0*/  FADD.FTZ R55, R55, R22 ;  /* 0x0000001637377221 */ /* 0x000fe20000010000 */
[----:B------:R-:W-:Y:S01]  /*14ff0*/  HMMA.16816.F32 R72, R4, R10, R72 ;  /* 0x0000000a0448723c */ /* 0x000fe20000001848 */
[----:B------:R-:W2:Y:S01]  /*15000*/  LDSM.16.MT88.4 R8, [R152+0x9800] ;  /* 0x009800009808783b */ /* 0x000ea20000004200 */
[----:B------:R-:W-:Y:S01]  /*15010*/  FFMA.FTZ R22, R29, UR8, -R28 ;  /* 0x000000081d167c23 */ /* 0x000fe2000801081c */
[----:B------:R-:W-:Y:S01]  /*15020*/  FADD.FTZ R62, R62, R55 ;  /* 0x000000373e3e7221 */ /* 0x000fe20000010000 */
[----:B------:R-:W-:-:S02]  /*15030*/  FADD.FTZ R103, R66, R103 ;  /* 0x0000006742677221 */ /* 0x000fc40000010000 */
[C---:B------:R-:W-:Y:S01]  /*15040*/  HMMA.16816.F32 R96, R4.reuse, R20, R96 ;  /* 0x000000140460723c */ /* 0x040fe20000001860 */
[----:B------:R-:W-:Y:S01]  /*15050*/  FADD.FTZ R61, R61, R62 ;  /* 0x0000003e3d3d7221 */ /* 0x000fe20000010000 */
[----:B------:R-:W-:Y:S01]  /*15060*/  MUFU.EX2 R20, R34 ;  /* 0x0000002200147308 */ /* 0x000fe20000000800 */
[----:B------:R-:W-:Y:S02]  /*15070*/  FADD.FTZ R64, R64, R103 ;  /* 0x0000006740407221 */ /* 0x000fe40000010000 */
[----:B------:R-:W-:Y:S01]  /*15080*/  FADD.FTZ R61, R52, R61 ;  /* 0x0000003d343d7221 */ /* 0x000fe20000010000 */
[C---:B---3--:R-:W-:Y:S01]  /*15090*/  HMMA.16816.F32 R88, R4.reuse, R16, R88 ;  /* 0x000000100458723c */ /* 0x048fe20000001858 */
[----:B------:R-:W-:Y:S01]  /*150a0*/  FFMA.FTZ R21, R31, UR8, -R28 ;  /* 0x000000081f157c23 */ /* 0x000fe2000801081c */
[----:B------:R-:W-:Y:S01]  /*150b0*/  FADD.FTZ R63, R63, R64 ;  /* 0x000000403f3f7221 */ /* 0x000fe20000010000 */
[----:B------:R-:W-:Y:S01]  /*150c0*/  FADD.FTZ R108, R108, R61 ;  /* 0x0000003d6c6c7221 */ /* 0x000fe20000010000 */
[----:B------:R-:W-:Y:S02]  /*150d0*/  MUFU.EX2 R22, R22 ;  /* 0x0000001600167308 */ /* 0x000fe40000000800 */
[----:B-1----:R-:W-:Y:S01]  /*150e0*/  HMMA.16816.F32 R84, R4, R12, R84 ;  /* 0x0000000c0454723c */ /* 0x002fe20000001854 */
[----:B------:R-:W-:Y:S01]  /*150f0*/  FADD.FTZ R108, R111, R108 ;  /* 0x0000006c6f6c7221 */ /* 0x000fe20000010000 */
[----:B------:R-:W-:-:S03]  /*15100*/  FADD.FTZ R120, R120, R63 ;  /* 0x0000003f78787221 */ /* 0x000fc60000010000 */
[----:B------:R-:W-:Y:S01]  /*15110*/  FADD.FTZ R109, R109, R108 ;  /* 0x0000006c6d6d7221 */ /* 0x000fe20000010000 */
[----:B------:R-:W1:Y:S01]  /*15120*/  MUFU.EX2 R21, R21 ;  /* 0x0000001500157308 */ /* 0x000e620000000800 */
[----:B------:R-:W-:Y:S01]  /*15130*/  HMMA.16816.F32 R80, R4, R14, R80 ;  /* 0x0000000e0450723c */ /* 0x000fe20000001850 */
[----:B------:R-:W3:Y:S01]  /*15140*/  LDSM.16.MT88.4 R12, [R149+0x9800] ;  /* 0x00980000950c783b */ /* 0x000ee20000004200 */
[----:B------:R-:W-:Y:S01]  /*15150*/  FADD.FTZ R109, R102, R109 ;  /* 0x0000006d666d7221 */ /* 0x000fe20000010000 */
[----:B------:R-:W-:-:S03]  /*15160*/  FADD.FTZ R117, R117, R120 ;  /* 0x0000007875757221 */ /* 0x000fc60000010000 */
[----:B------:R-:W-:Y:S01]  /*15170*/  FADD.FTZ R28, R118, R109 ;  /* 0x0000006d761c7221 */ /* 0x000fe20000010000 */
[----:B------:R-:W5:Y:S01]  /*15180*/  MUFU.EX2 R23, R23 ;  /* 0x0000001700177308 */ /* 0x000f620000000800 */
[----:B------:R-:W-:Y:S01]  /*15190*/  HMMA.16816.F32 R76, R4, R18, R76 ;  /* 0x00000012044c723c */ /* 0x000fe2000000184c */
[----:B------:R-:W-:Y:S01]  /*151a0*/  FADD.FTZ R116, R116, R117 ;  /* 0x0000007574747221 */ /* 0x000fe20000010000 */
[----:B------:R-:W-:Y:S01]  /*151b0*/  FADD.FTZ R28, R123, R28 ;  /* 0x0000001c7b1c7221 */ /* 0x000fe20000010000 */
[----:B------:R-:W3:Y:S02]  /*151c0*/  LDSM.16.MT88.4 R16, [R150+0x9800] ;  /* 0x009800009610783b */ /* 0x000ee40000004200 */
[----:B------:R-:W-:Y:S01]  /*151d0*/  FADD.FTZ R115, R115, R116 ;  /* 0x0000007473737221 */ /* 0x000fe20000010000 */
[----:B------:R-:W-:Y:S01]  /*151e0*/  FADD.FTZ R119, R119, R28 ;  /* 0x0000001c77777221 */ /* 0x000fe20000010000 */
[----:B----4-:R-:W-:Y:S02]  /*151f0*/  F2FP.F16.F32.PACK_AB R4, R30, R3 ;  /* 0x000000031e04723e */ /* 0x010fe400000000ff */
[----:B-1----:R-:W-:Y:S01]  /*15200*/  F2FP.F16.F32.PACK_AB R5, R21, R2 ;  /* 0x000000021505723e */ /* 0x002fe200000000ff */
[----:B------:R-:W-:Y:S01]  /*15210*/  FADD.FTZ R122, R122, R119 ;  /* 0x000000777a7a7221 */ /* 0x000fe20000010000 */
[----:B------:R-:W-:Y:S01]  /*15220*/  F2FP.F16.F32.PACK_AB R6, R177, R20 ;  /* 0x00000014b106723e */ /* 0x000fe200000000ff */
[----:B------:R-:W-:-:S02]  /*15230*/  FADD.FTZ R106, R106, R115 ;  /* 0x000000736a6a7221 */ /* 0x000fc40000010000 */
        /* <DEDUP_REMOVED lines=24> */
[----:B------:R-:W-:Y:S03]  /*153c0*/  HMMA.16816.F32 R72, R4, R18, R72 ;  /* 0x000000120448723c */ /* 0x000fe60000001848 */
[----:B------:R-:W-:-:S03]  /*153d0*/  FADD.FTZ R12, R39, R12 ;  /* 0x0000000c270c7221 */ /* 0x000fc60000010000 */
        /* <DEDUP_REMOVED lines=15> */
[----:B------:R-:W-:Y:S01]  /*154d0*/  FADD.FTZ R177, R177, R20 ;  /* 0x00000014b1b17221 */ /* 0x000fe20000010000 */
[----:B------:R-:W-:-:S07]  /*154e0*/  FADD.FTZ R178, R23, R22 ;  /* 0x0000001617b27221 */ /* 0x000fce0000010000 */
.L_x_7663:
[----:B------:R-:W-:-:S13]  /*154f0*/  ISETP.NE.AND P0, PT, R24, RZ, PT ;  /* 0x000000ff1800720c */ /* 0x000fda0003f05270 */
        /* <DEDUP_REMOVED lines=10> */
.L_x_7675:
        /* <DEDUP_REMOVED lines=72> */
.L_x_7672:
        /* <DEDUP_REMOVED lines=69> */
[----:B------:R-:W-:Y:S01]  /*15e70*/  ISETP.GT.AND P1, PT, R172, R159, PT ;  /* 0x0000009fac00720c */ /* 0x000fe20003f24270 */
        /* <DEDUP_REMOVED lines=155> */
[----:B------:R-:W1:Y:S01]  /*16830*/  LDC R107, c[0x0][0x24c] ;  /* 0x00009300ff6b7b82 */ /* 0x000e620000000800 */
        /* <DEDUP_REMOVED lines=14> */
[----:B------:R-:W4:Y:S01]  /*16920*/  LDC.64 R2, c[0x0][0x230] ;  /* 0x00008c00ff027b82 */ /* 0x000f220000000a00 */
        /* <DEDUP_REMOVED lines=13> */
.L_x_7674:
        /* <DEDUP_REMOVED lines=87> */
.L_x_7673:
[----:B-1----:R-:W-:Y:S01]  /*16f70*/  LEA R2, R172, R175, 0x7 ;  /* 0x000000afac027211 */ /* 0x002fe200078e38ff */
[----:B------:R-:W-:Y:S03]  /*16f80*/  LDSM.16.MT88.4 R112, [R149+0x6000] ;  /* 0x006000009570783b */ /* 0x000fe60000004200 */
        /* <DEDUP_REMOVED lines=25> */
[-C--:B------:R-:W-:Y:S01]  /*17120*/  FFMA.FTZ R17, R0, R104.reuse, R17 ;  /* 0x0000006800117223 */ /* 0x080fe20000010011 */
[----:B------:R-:W-:Y:S01]  /*17130*/  IADD3 R3, R2, 0x28, RZ ;  /* 0x0000002802037810 */ /* 0x000fe20007ffe0ff */
[----:B------:R-:W-:Y:S01]  /*17140*/  FFMA.FTZ R19, R0, R104, R19 ;  /* 0x0000006800137223 */ /* 0x000fe20000010013 */
[----:B------:R-:W-:Y:S01]  /*17150*/  IADD3 R104, R2, 0x29, RZ ;  /* 0x0000002902687810 */ /* 0x000fe20007ffe0ff */
[CC--:B------:R-:W-:Y:S01]  /*17160*/  FFMA.FTZ R14, R0.reuse, R105.reuse, R14 ;  /* 0x00000069000e7223 */ /* 0x0c0fe2000001000e */
        /* <DEDUP_REMOVED lines=216> */
[----:B------:R-:W-:Y:S01]  /*17ef0*/  FMUL.FTZ R73, R102, R73 ;  /* 0x0000004966497220 */ /* 0x000fe20000410000 */
[C---:B------:R-:W-:Y:S03]  /*17f00*/  FMUL.FTZ R78, R103.reuse, R78 ;  /* 0x0000004e674e7220 */ /* 0x040fe60000410000 */
[----:B------:R-:W4:Y:S01]  /*17f10*/  MUFU.EX2 R121, R121 ;  /* 0x0000007900797308 */ /* 0x000f220000000800 */
[----:B-1----:R-:W-:Y:S01]  /*17f20*/  F2FP.F16.F32.PACK_AB R97, R126, R128 ;  /* 0x000000807e61723e */ /* 0x002fe200000000ff */
[C---:B------:R-:W-:Y:S01]  /*17f30*/  FMUL.FTZ R79, R103.reuse, R79 ;  /* 0x0000004f674f7220 */ /* 0x040fe20000410000 */
        /* <DEDUP_REMOVED lines=8> */
[----:B------:R-:W-:Y:S01]  /*17fc0*/  FMUL.FTZ R18, R103, R86 ;  /* 0x0000005667127220 */ /* 0x000fe20000410000 */
[--C-:B------:R-:W-:Y:S01]  /*17fd0*/  FFMA.FTZ R130, R20, UR4, -R116.reuse ;  /* 0x0000000414827c23 */ /* 0x100fe20008010874 */
        /* <DEDUP_REMOVED lines=9> */
[----:B------:R-:W-:Y:S01]  /*18070*/  FFMA.FTZ R48, R49, UR4, -R116 ;  /* 0x0000000431307c23 */ /* 0x000fe20008010874 */
[----:B------:R-:W-:Y:S03]  /*18080*/  FFMA.FTZ R128, R103, R178, R128 ;  /* 0x000000b267807223 */ /* 0x000fe60000010080 */
[----:B------:R-:W-:Y:S01]  /*18090*/  MUFU.EX2 R123, R123 ;  /* 0x0000007b007b7308 */ /* 0x000fe20000000800 */
[--C-:B------:R-:W-:Y:S01]  /*180a0*/  FFMA.FTZ R49, R58, UR4, -R117.reuse ;  /* 0x000000043a317c23 */ /* 0x100fe20008010875 */
[--C-:B------:R-:W-:Y:S01]  /*180b0*/  FFMA.FTZ R54, R54, UR4, -R117.reuse ;  /* 0x0000000436367c23 */ /* 0x100fe20008010875 */
[--C-:B------:R-:W-:Y:S01]  /*180c0*/  FFMA.FTZ R55, R55, UR4, -R117.reuse ;  /* 0x0000000437377c23 */ /* 0x100fe20008010875 */
[----:B------:R-:W-:Y:S01]  /*180d0*/  FFMA.FTZ R58, R59, UR4, -R117 ;  /* 0x000000043b3a7c23 */ /* 0x000fe20008010875 */
[--C-:B------:R-:W-:Y:S01]  /*180e0*/  FFMA.FTZ R52, R52, UR4, -R116.reuse ;  /* 0x0000000434347c23 */ /* 0x100fe20008010874 */
[--C-:B------:R-:W-:Y:S01]  /*180f0*/  FFMA.FTZ R53, R53, UR4, -R116.reuse ;  /* 0x0000000435357c23 */ /* 0x100fe20008010874 */
[--C-:B------:R-:W-:Y:S03]  /*18100*/  FFMA.FTZ R56, R56, UR4, -R116.reuse ;  /* 0x0000000438387c23 */ /* 0x100fe60008010874 */
[----:B------:R-:W4:Y:S01]  /*18110*/  MUFU.EX2 R118, R118 ;  /* 0x0000007600767308 */ /* 0x000f220000000800 */
[----:B-1----:R-:W-:Y:S01]  /*18120*/  F2FP.F16.F32.PACK_AB R96, R125, R127 ;  /* 0x0000007f7d60723e */ /* 0x002fe200000000ff */
[--C-:B------:R-:W-:Y:S01]  /*18130*/  FFMA.FTZ R57, R57, UR4, -R116.reuse ;  /* 0x0000000439397c23 */ /* 0x100fe20008010874 */
[----:B------:R-:W-:Y:S01]  /*18140*/  FFMA.FTZ R127, R102, R177, R127 ;  /* 0x000000b1667f7223 */ /* 0x000fe2000001007f */
[--C-:B------:R-:W-:Y:S01]  /*18150*/  FFMA.FTZ R59, R62, UR4, -R117.reuse ;  /* 0x000000043e3b7c23 */ /* 0x100fe20008010875 */
[----:B------:R-:W-:Y:S01]  /*18160*/  ISETP.GT.AND P0, PT, R172, R159, PT ;  /* 0x0000009fac00720c */ /* 0x000fe20003f04270 */
[--C-:B------:R-:W-:Y:S01]  /*18170*/  FFMA.FTZ R62, R63, UR4, -R117.reuse ;  /* 0x000000043f3e7c23 */ /* 0x100fe20008010875 */
[--C-:B------:R-:W-:Y:S03]  /*18180*/  FFMA.FTZ R63, R66, UR4, -R117.reuse ;  /* 0x00000004423f7c23 */ /* 0x100fe60008010875 */
[----:B------:R-:W-:Y:S01]  /*18190*/  MUFU.EX2 R120, R120 ;  /* 0x0000007800787308 */ /* 0x000fe20000000800 */
[--C-:B------:R-:W-:Y:S01]  /*181a0*/  FFMA.FTZ R60, R60, UR4, -R116.reuse ;  /* 0x000000043c3c7c23 */ /* 0x100fe20008010874 */
[--C-:B------:R-:W-:Y:S01]  /*181b0*/  FFMA.FTZ R61, R61, UR4, -R116.reuse ;  /* 0x000000043d3d7c23 */ /* 0x100fe20008010874 */
[--C-:B------:R-:W-:Y:S07]  /*181c0*/  FFMA.FTZ R64, R64, UR4, -R116.reuse ;  /* 0x0000000440407c23 */ /* 0x100fee0008010874 */
[----:B------:R-:W-:Y:S01]  /*181d0*/  MUFU.EX2 R119, R119 ;  /* 0x0000007700777308 */ /* 0x000fe20000000800 */
[----:B----4-:R-:W-:Y:S09]  /*181e0*/  F2FP.F16.F32.PACK_AB R98, R118, R123 ;  /* 0x0000007b7662723e */ /* 0x010ff200000000ff */
[----:B------:R-:W-:Y:S01]  /*181f0*/  MUFU.EX2 R122, R122 ;  /* 0x0000007a007a7308 */ /* 0x000fe20000000800 */
[C---:B--2---:R-:W-:Y:S06]  /*18200*/  HMMA.16816.F32 R4, R96.reuse, R104, R4 ;  /* 0x000000686004723c */ /* 0x044fec0000001804 */
[C---:B------:R-:W-:Y:S03]  /*18210*/  HMMA.16816.F32 R8, R96.reuse, R106, R8 ;  /* 0x0000006a6008723c */ /* 0x040fe60000001808 */
[----:B------:R-:W-:Y:S01]  /*18220*/  MUFU.EX2 R129, R129 ;  /* 0x0000008100817308 */ /* 0x000fe20000000800 */
[----:B------:R-:W-:Y:S02]  /*18230*/  LDSM.16.MT88.4 R104, [R150+0x6800] ;  /* 0x006800009668783b */ /* 0x000fe40000004200 */
[C---:B------:R-:W-:Y:S07]  /*18240*/  HMMA.16816.F32 R68, R96.reuse, R108, R68 ;  /* 0x0000006c6044723c */ /* 0x040fee0000001844 */
        /* <DEDUP_REMOVED lines=9> */
[----:B------:R-:W4:Y:S01]  /*182e0*/  LDSM.16.MT88.4 R88, [R152+0x6800] ;  /* 0x006800009858783b */ /* 0x000f220000004200 */
        /* <DEDUP_REMOVED lines=14> */
[----:B-1----:R-:W-:Y:S01]  /*183d0*/  F2FP.F16.F32.PACK_AB R84, R111, R108 ;  /* 0x0000006c6f54723e */ /* 0x002fe200000000ff */
[C---:B---3--:R-:W-:Y:S03]  /*183e0*/  HMMA.16816.F32 R16, R96.reuse, R92, R16 ;  /* 0x0000005c6010723c */ /* 0x048fe60000001810 */
[----:B------:R-:W-:Y:S01]  /*183f0*/  FFMA.FTZ R115, R23, UR4, -R117 ;  /* 0x0000000417737c23 */ /* 0x000fe20008010875 */
[----:B------:R-:W-:Y:S04]  /*18400*/  FADD.FTZ R102, R125, R127 ;  /* 0x0000007f7d667221 */ /* 0x000fe80000010000 */
[----:B------:R-:W-:Y:S01]  /*18410*/  MUFU.EX2 R114, R114 ;  /* 0x0000007200727308 */ /* 0x000fe20000000800 */
[----:B------:R-:W-:Y:S01]  /*18420*/  HMMA.16816.F32 R80, R96, R94, R80 ;  /* 0x0000005e6050723c */ /* 0x000fe20000001850 */
[----:B------:R-:W1:Y:S02]  /*18430*/  LDSM.16.MT88.4 R92, [R149+0x6800] ;  /* 0x00680000955c783b */ /* 0x000e640000004200 */
[----:B------:R-:W-:Y:S01]  /*18440*/  FADD.FTZ R123, R123, R102 ;  /* 0x000000667b7b7221 */ /* 0x000fe20000010000 */
[----:B------:R-:W-:Y:S05]  /*18450*/  MOV R102, R3 ;  /* 0x0000000300667202 */ /* 0x000fea0000000f00 */
[----:B------:R-:W-:Y:S02]  /*18460*/  MUFU.EX2 R115, R115 ;  /* 0x0000007300737308 */ /* 0x000fe40000000800 */
[----:B--2---:R-:W-:Y:S01]  /*18470*/  F2FP.F16.F32.PACK_AB R86, R113, R110 ;  /* 0x0000006e7156723e */ /* 0x004fe200000000ff */
[----:B------:R-:W-:Y:S01]  /*18480*/  LDSM.16.MT88.4 R96, [R152+0x7000] ;  /* 0x007000009860783b */ /* 0x000fe20000004200 */
[----:B------:R-:W-:Y:S06]  /*18490*/  FADD.FTZ R123, R118, R123 ;  /* 0x0000007b767b7221 */ /* 0x000fec0000010000 */
[----:B------:R-:W2:Y:S01]  /*184a0*/  MUFU.EX2 R112, R112 ;  /* 0x0000007000707308 */ /* 0x000ea20000000800 */
[C---:B----4-:R-:W-:Y:S05]  /*184b0*/  HMMA.16816.F32 R4, R84.reuse, R88, R4 ;  /* 0x000000585404723c */ /* 0x050fea0000001804 */
[----:B------:R-:W-:Y:S01]  /*184c0*/  FADD.FTZ R108, R108, R123 ;  /* 0x0000007b6c6c7221 */ /* 0x000fe20000010000 */
[C---:B------:R-:W-:Y:S03]  /*184d0*/  HMMA.16816.F32 R8, R84.reuse, R90, R8 ;  /* 0x0000005a5408723c */ /* 0x040fe60000001808 */
[----:B------:R-:W-:Y:S01]  /*184e0*/  MUFU.EX2 R46, R46 ;  /* 0x0000002e002e7308 */ /* 0x000fe20000000800 */
[----:B------:R-:W3:Y:S01]  /*184f0*/  LDSM.16.MT88.4 R88, [R148+0x6800] ;  /* 0x006800009458783b */ /* 0x000ee20000004200 */
[----:B------:R-:W-:Y:S01]  /*18500*/  FADD.FTZ R111, R111, R108 ;  /* 0x0000006c6f6f7221 */ /* 0x000fe20000010000 */
        /* <DEDUP_REMOVED lines=10> */
[--C-:B------:R-:W-:Y:S01]  /*185b0*/  FFMA.FTZ R93, R25, UR4, -R116.reuse ;  /* 0x00000004195d7c23 */ /* 0x100fe20008010874 */
[C---:B------:R-:W-:Y:S01]  /*185c0*/  HMMA.16816.F32 R76, R84.reuse, R94, R76 ;  /* 0x0000005e544c723c */ /* 0x040fe2000000184c */
[----:B------:R-:W1:Y:S02]  /*185d0*/  LDSM.16.MT88.4 R24, [R150+0x7000] ;  /* 0x007000009618783b */ /* 0x000e640000004200 */
[----:B------:R-:W-:Y:S01]  /*185e0*/  FFMA.FTZ R92, R31, UR4, -R117 ;  /* 0x000000041f5c7c23 */ /* 0x000fe20008010875 */
[----:B------:R-:W-:Y:S01]  /*185f0*/  F2FP.F16.F32.PACK_AB R21, R115, R114 ;  /* 0x000000727315723e */ /* 0x000fe200000000ff */
[----:B------:R-:W-:Y:S03]  /*18600*/  FADD.FTZ R110, R110, R111 ;  /* 0x0000006f6e6e7221 */ /* 0x000fe60000010000 */
[----:B------:R-:W2:Y:S03]  /*18610*/  MUFU.EX2 R105, R105 ;  /* 0x0000006900697308 */ /* 0x000ea60000000800 */
[----:B------:R-:W-:Y:S01]  /*18620*/  FFMA.FTZ R95, R30, UR4, -R117 ;  /* 0x000000041e5f7c23 */ /* 0x000fe20008010875 */
[----:B------:R-:W-:Y:S01]  /*18630*/  FFMA.FTZ R94, R28, UR4, -R116 ;  /* 0x000000041c5e7c23 */ /* 0x000fe20008010874 */
[----:B------:R-:W-:Y:S05]  /*18640*/  FADD.FTZ R113, R113, R110 ;  /* 0x0000006e71717221 */ /* 0x000fea0000010000 */
[----:B------:R-:W4:Y:S01]  /*18650*/  MUFU.EX2 R93, R93 ;  /* 0x0000005d005d7308 */ /* 0x000f220000000800 */
[C---:B---3--:R-:W-:Y:S06]  /*18660*/  HMMA.16816.F32 R16, R84.reuse, R88, R16 ;  /* 0x000000585410723c */ /* 0x048fec0000001810 */
[----:B------:R-:W-:Y:S03]  /*18670*/  HMMA.16816.F32 R80, R84, R90, R80 ;  /* 0x0000005a5450723c */ /* 0x000fe60000001850 */
[----:B------:R-:W-:Y:S01]  /*18680*/  MUFU.EX2 R95, R95 ;  /* 0x0000005f005f7308 */ /* 0x000fe20000000800 */
[----:B------:R-:W3:Y:S01]  /*18690*/  LDSM.16.MT88.4 R84, [R149+0x7000] ;  /* 0x007000009554783b */ /* 0x000ee20000004200 */
[----:B--2---:R-:W-:Y:S01]  /*186a0*/  F2FP.F16.F32.PACK_AB R20, R105, R130 ;  /* 0x000000826914723e */ /* 0x004fe200000000ff */
[----:B------:R-:W-:Y:S07]  /*186b0*/  FADD.FTZ R130, R130, R113 ;  /* 0x0000007182827221 */ /* 0x000fee0000010000 */
[----:B------:R-:W2:Y:S01]  /*186c0*/  MUFU.EX2 R92, R92 ;  /* 0x0000005c005c7308 */ /* 0x000ea20000000800 */
[----:B------:R-:W5:Y:S01]  /*186d0*/  LDSM.16.MT88.4 R88, [R148+0x7000] ;  /* 0x007000009458783b */ /* 0x000f620000004200 */
[----:B----4-:R-:W-:Y:S01]  /*186e0*/  F2FP.F16.F32.PACK_AB R22, R93, R104 ;  /* 0x000000685d16723e */ /* 0x010fe200000000ff */
[----:B------:R-:W-:Y:S04]  /*186f0*/  FADD.FTZ R105, R105, R130 ;  /* 0x0000008269697221 */ /* 0x000fe80000010000 */
[----:B------:R-:W-:Y:S03]  /*18700*/  FADD.FTZ R104, R104, R105 ;  /* 0x0000006968687221 */ /* 0x000fe60000010000 */
[----:B------:R-:W-:Y:S01]  /*18710*/  MUFU.EX2 R94, R94 ;  /* 0x0000005e005e7308 */ /* 0x000fe20000000800 */
[C---:B------:R-:W-:Y:S05]  /*18720*/  HMMA.16816.F32 R4, R20.reuse, R96, R4 ;  /* 0x000000601404723c */ /* 0x040fea0000001804 */
[----:B------:R-:W-:Y:S01]  /*18730*/  FADD.FTZ R93, R93, R104 ;  /* 0x000000685d5d7221 */ /* 0x000fe20000010000 */
[C---:B------:R-:W-:Y:S03]  /*18740*/  HMMA.16816.F32 R8, R20.reuse, R98, R8 ;  /* 0x000000621408723c */ /* 0x040fe60000001808 */
[----:B------:R-:W-:Y:S02]  /*18750*/  MUFU.EX2 R107, R107 ;  /* 0x0000006b006b7308 */ /* 0x000fe40000000800 */
[--C-:B------:R-:W-:Y:S01]  /*18760*/  FFMA.FTZ R97, R34, UR4, -R117.reuse ;  /* 0x0000000422617c23 */ /* 0x100fe20008010875 */
[C---:B-1----:R-:W-:Y:S07]  /*18770*/  HMMA.16816.F32 R68, R20.reuse, R24, R68 ;  /* 0x000000181444723c */ /* 0x042fee0000001844 */
[----:B------:R-:W-:Y:S01]  /*18780*/  MUFU.EX2 R51, R51 ;  /* 0x0000003300337308 */ /* 0x000fe20000000800 */
[--C-:B------:R-:W-:Y:S01]  /*18790*/  FFMA.FTZ R96, R35, UR4, -R117.reuse ;  /* 0x0000000423607c23 */ /* 0x100fe20008010875 */
[C---:B------:R-:W-:Y:S01]  /*187a0*/  HMMA.16816.F32 R72, R20.reuse, R26, R72 ;  /* 0x0000001a1448723c */ /* 0x040fe20000001848 */
[----:B------:R-:W1:Y:S02]  /*187b0*/  LDSM.16.MT88.4 R24, [R152+0x7800] ;  /* 0x007800009818783b */ /* 0x000e640000004200 */
[--C-:B------:R-:W-:Y:S03]  /*187c0*/  FFMA.FTZ R99, R29, UR4, -R116.reuse ;  /* 0x000000041d637c23 */ /* 0x100fe60008010874 */
[C---:B---3--:R-:W-:Y:S02]  /*187d0*/  HMMA.16816.F32 R12, R20.reuse, R84, R12 ;  /* 0x00000054140c723c */ /* 0x048fe4000000180c */
[----:B------:R-:W-:Y:S01]  /*187e0*/  MUFU.EX2 R97, R97 ;  /* 0x0000006100617308 */ /* 0x000fe20000000800 */
[----:B------:R-:W3:Y:S02]  /*187f0*/  LDSM.16.MT88.4 R28, [R150+0x7800] ;  /* 0x00780000961c783b */ /* 0x000ee40000004200 */
[--C-:B------:R-:W-:Y:S01]  /*18800*/  FFMA.FTZ R98, R33, UR4, -R116.reuse ;  /* 0x0000000421627c23 */ /* 0x100fe20008010874 */
        /* <DEDUP_REMOVED lines=12> */
[--C-:B------:R-:W-:Y:S01]  /*188d0*/  FFMA.FTZ R86, R43, UR4, -R117.reuse ;  /* 0x000000042b567c23 */ /* 0x100fe20008010875 */
[--C-:B------:R-:W-:Y:S01]  /*188e0*/  FFMA.FTZ R91, R36, UR4, -R116.reuse ;  /* 0x00000004245b7c23 */ /* 0x100fe20008010874 */
[--C-:B------:R-:W-:Y:S01]  /*188f0*/  FFMA.FTZ R90, R37, UR4, -R116.reuse ;  /* 0x00000004255a7c23 */ /* 0x100fe20008010874 */
[----:B-----5:R-:W-:Y:S01]  /*18900*/  F2FP.F16.F32.PACK_AB R23, R96, R97 ;  /* 0x000000616017723e */ /* 0x020fe200000000ff */
[--C-:B------:R-:W-:Y:S01]  /*18910*/  FFMA.FTZ R89, R40, UR4, -R116.reuse ;  /* 0x0000000428597c23 */ /* 0x100fe20008010874 */
[--C-:B------:R-:W-:Y:S01]  /*18920*/  FFMA.FTZ R88, R41, UR4, -R116.reuse ;  /* 0x0000000429587c23 */ /* 0x100fe20008010874 */
        /* <DEDUP_REMOVED lines=40> */
[----:B------:R-:W4:Y:S01]  /*18bb0*/  MUFU.EX2 R55, R55 ;  /* 0x0000003700377308 */ /* 0x000f220000000800 */
        /* <DEDUP_REMOVED lines=16> */
[----:B------:R-:W-:Y:S01]  /*18cc0*/  F2FP.F16.F32.PACK_AB R29, R55, R54 ;  /* 0x00000036371d723e */ /* 0x000fe200000000ff */
        /* <DEDUP_REMOVED lines=25> */
[----:B----4-:R-:W-:Y:S03]  /*18e60*/  F2FP.F16.F32.PACK_AB R30, R57, R56 ;  /* 0x00000038391e723e */ /* 0x010fe600000000ff */
[----:B------:R-:W-:Y:S01]  /*18e70*/  FADD.FTZ R24, R94, R93 ;  /* 0x0000005d5e187221 */ /* 0x000fe20000010000 */
[----:B-1----:R-:W-:Y:S01]  /*18e80*/  F2FP.F16.F32.PACK_AB R25, R62, R59 ;  /* 0x0000003b3e19723e */ /* 0x002fe200000000ff */
[----:B------:R-:W1:Y:S02]  /*18e90*/  MUFU.EX2 R178, R117 ;  /* 0x0000007500b27308 */ /* 0x000e640000000800 */
[----:B------:R-:W-:Y:S01]  /*18ea0*/  FADD.FTZ R129, R129, R114 ;  /* 0x0000007281817221 */ /* 0x000fe20000010000 */
[----:B------:R-:W-:Y:S01]  /*18eb0*/  FADD.FTZ R24, R99, R24 ;  /* 0x0000001863187221 */ /* 0x000fe20000010000 */
[C---:B------:R-:W-:Y:S06]  /*18ec0*/  HMMA.16816.F32 R4, R28.reuse, R32, R4 ;  /* 0x000000201c04723c */ /* 0x040fec0000001804 */
[----:B------:R-:W-:Y:S01]  /*18ed0*/  MUFU.EX2 R60, R60 ;  /* 0x0000003c003c7308 */ /* 0x000fe20000000800 */
[----:B------:R-:W-:Y:S01]  /*18ee0*/  FADD.FTZ R112, R112, R129 ;  /* 0x0000008170707221 */ /* 0x000fe20000010000 */
[C---:B------:R-:W-:Y:S01]  /*18ef0*/  HMMA.16816.F32 R8, R28.reuse, R34, R8 ;  /* 0x000000221c08723c */ /* 0x040fe20000001808 */
[----:B------:R-:W-:Y:S02]  /*18f00*/  LDSM.16.MT88.4 R32, [R150+0x9800] ;  /* 0x009800009620783b */ /* 0x000fe40000004200 */
[----:B------:R-:W-:Y:S03]  /*18f10*/  FADD.FTZ R95, R95, R112 ;  /* 0x000000705f5f7221 */ /* 0x000fe60000010000 */
[C---:B---3--:R-:W-:Y:S02]  /*18f20*/  HMMA.16816.F32 R68, R28.reuse, R36, R68 ;  /* 0x000000241c44723c */ /* 0x048fe40000001844 */
[----:B------:R-:W3:Y:S03]  /*18f30*/  MUFU.EX2 R61, R61 ;  /* 0x0000003d003d7308 */ /* 0x000ee60000000800 */
[----:B------:R-:W-:Y:S01]  /*18f40*/  FADD.FTZ R26, R92, R95 ;  /* 0x0000005f5c1a7221 */ /* 0x000fe20000010000 */
[C---:B------:R-:W-:Y:S01]  /*18f50*/  HMMA.16816.F32 R72, R28.reuse, R38, R72 ;  /* 0x000000261c48723c */ /* 0x040fe20000001848 */
[----:B------:R-:W4:Y:S05]  /*18f60*/  LDSM.16.MT88.4 R92, [R152+0x9800] ;  /* 0x00980000985c783b */ /* 0x000f2a0000004200 */
[----:B------:R-:W-:Y:S01]  /*18f70*/  MUFU.EX2 R64, R64 ;  /* 0x0000004000407308 */ /* 0x000fe20000000800 */
[----:B------:R-:W-:Y:S01]  /*18f80*/  FADD.FTZ R97, R97, R26 ;  /* 0x0000001a61617221 */ /* 0x000fe20000010000 */
[C---:B-----5:R-:W-:Y:S01]  /*18f90*/  HMMA.16816.F32 R12, R28.reuse, R40, R12 ;  /* 0x000000281c0c723c */ /* 0x060fe2000000180c */
[----:B------:R-:W5:Y:S07]  /*18fa0*/  LDSM.16.MT88.4 R36, [R149+0x9800] ;  /* 0x009800009524783b */ /* 0x000f6e0000004200 */
[----:B------:R-:W3:Y:S01]  /*18fb0*/  MUFU.EX2 R177, R116 ;  /* 0x0000007400b17308 */ /* 0x000ee20000000800 */
[C---:B------:R-:W-:Y:S01]  /*18fc0*/  HMMA.16816.F32 R76, R28.reuse, R42, R76 ;  /* 0x0000002a1c4c723c */ /* 0x040fe2000000184c */
[----:B------:R-:W5:Y:S05]  /*18fd0*/  LDSM.16.MT88.4 R40, [R148+0x9800] ;  /* 0x009800009428783b */ /* 0x000f6a0000004200 */
[C---:B--2---:R-:W-:Y:S05]  /*18fe0*/  HMMA.16816.F32 R16, R28.reuse, R20, R16 ;  /* 0x000000141c10723c */ /* 0x044fea0000001810 */
[----:B------:R-:W-:Y:S01]  /*18ff0*/  FADD.FTZ R107, R107, R24 ;  /* 0x000000186b6b7221 */ /* 0x000fe20000010000 */
[----:B------:R-:W-:Y:S05]  /*19000*/  HMMA.16816.F32 R80, R28, R22, R80 ;  /* 0x000000161c50723c */ /* 0x000fea0000001850 */
[----:B-1----:R-:W-:Y:S01]  /*19010*/  F2FP.F16.F32.PACK_AB R27, R178, R63 ;  /* 0x0000003fb21b723e */ /* 0x002fe200000000ff */
[----:B------:R-:W-:Y:S01]  /*19020*/  FADD.FTZ R97, R96, R97 ;  /* 0x0000006160617221 */ /* 0x000fe20000010000 */
[----:B---3--:R-:W-:Y:S01]  /*19030*/  F2FP.F16.F32.PACK_AB R24, R61, R60 ;  /* 0x0000003c3d18723e */ /* 0x008fe200000000ff */
[----:B------:R-:W-:Y:S03]  /*19040*/  FADD.FTZ R98, R98, R107 ;  /* 0x0000006b62627221 */ /* 0x000fe60000010000 */
[----:B------:R-:W-:Y:S01]  /*19050*/  F2FP.F16.F32.PACK_AB R26, R177, R64 ;  /* 0x00000040b11a723e */ /* 0x000fe200000000ff */
[----:B------:R-:W-:Y:S01]  /*19060*/  FADD.FTZ R84, R84, R97 ;  /* 0x0000006154547221 */ /* 0x000fe20000010000 */
[----:B------:R-:W-:Y:S03]  /*19070*/  FADD.FTZ R91, R91, R98 ;  /* 0x000000625b5b7221 */ /* 0x000fe60000010000 */
[----:B------:R-:W-:Y:S01]  /*19080*/  FADD.FTZ R84, R85, R84 ;  /* 0x0000005455547221 */ /* 0x000fe20000010000 */
        /* <DEDUP_REMOVED lines=9> */
[----:B------:R-:W-:Y:S05]  /*19120*/  FADD.FTZ R46, R46, R65 ;  /* 0x000000412e2e7221 */ /* 0x000fea0000010000 */
[----:B------:R-:W-:Y:S01]  /*19130*/  FADD.FTZ R131, R131, R88 ;  /* 0x0000005883837221 */ /* 0x000fe20000010000 */
[----:B------:R-:W-:Y:S01]  /*19140*/  FADD.FTZ R47, R47, R46 ;  /* 0x0000002e2f2f7221 */ /* 0x000fe20000010000 */
[C---:B-----5:R-:W-:Y:S03]  /*19150*/  HMMA.16816.F32 R88, R24.reuse, R36, R12 ;  /* 0x000000241858723c */ /* 0x060fe6000000180c */
[----:B------:R-:W-:Y:S01]  /*19160*/  FADD.FTZ R44, R44, R131 ;  /* 0x000000832c2c7221 */ /* 0x000fe20000010000 */
[----:B------:R-:W-:Y:S02]  /*19170*/  FADD.FTZ R50, R50, R47 ;  /* 0x0000002f32327221 */ /* 0x000fe40000010000 */
        /* <DEDUP_REMOVED lines=23> */
.L_x_7671:
[----:B------:R-:W1:Y:S01]  /*192f0*/  SHFL.BFLY PT, R0, R177, 0x2, 0x1f ;  /* 0x0c401f00b1007f89 */ /* 0x000e6200000e0000 */
[----:B------:R-:W-:Y:S01]  /*19300*/  MOV R11, 0x3f800000 ;  /* 0x3f800000000b7802 */ /* 0x000fe20000000f00 */
[----:B------:R-:W2:Y:S01]  /*19310*/  S2UR UR4, SR_CgaCtaId ;  /* 0x00000000000479c3 */ /* 0x000ea20000008800 */
[----:B------:R-:W-:Y:S01]  /*19320*/  UMOV UR5, 0x400 ;  /* 0x0000040000057882 */ /* 0x000fe20000000000 */
[----:B------:R-:W3:Y:S01]  /*19330*/  SHFL.BFLY PT, R9, R178, 0x2, 0x1f ;  /* 0x0c401f00b2097f89 */ /* 0x000ee200000e0000 */
[----:B------:R-:W-:Y:S01]  /*19340*/  BSSY B0, `(.L_x_7676) ;  /* 0x000009f000007945 */ /* 0x000fe20003800000 */
[----:B------:R-:W4:Y:S04]  /*19350*/  S2R R13, SR_TID.X ;  /* 0x00000000000d7919 */ /* 0x000f280000002100 */
[----:B------:R-:W-:Y:S06]  /*19360*/  BAR.SYNC.DEFER_BLOCKING 0x0 ;  /* 0x0000000000007b1d */ /* 0x000fec0000010000 */
[----:B------:R-:W5:Y:S01]  /*19370*/  S2R R23, SR_CTAID.X ;  /* 0x0000000000177919 */ /* 0x000f620000002500 */
[----:B-1----:R-:W-:-:S02]  /*19380*/  FADD.FTZ R7, R0, R177 ;  /* 0x000000b100077221 */ /* 0x002fc40000010000 */
[----:B------:R-:W1:Y:S01]  /*19390*/  S2R R0, SR_TID.X ;  /* 0x0000000000007919 */ /* 0x000e620000002100 */
[----:B--2---:R-:W-:Y:S01]  /*193a0*/  ULEA UR4, UR4, UR5, 0x18 ;  /* 0x0000000504047291 */ /* 0x004fe2000f8ec03f */
[----:B---3--:R-:W-:Y:S01]  /*193b0*/  FADD.FTZ R9, R9, R178 ;  /* 0x000000b209097221 */ /* 0x008fe20000010000 */
[----:B------:R-:W2:Y:S04]  /*193c0*/  SHFL.BFLY PT, R6, R7, 0x1, 0x1f ;  /* 0x0c201f0007067f89 */ /* 0x000ea800000e0000 */
[----:B------:R-:W3:Y:S01]  /*193d0*/  SHFL.BFLY PT, R4, R9, 0x1, 0x1f ;  /* 0x0c201f0009047f89 */ /* 0x000ee200000e0000 */
[----:B----4-:R-:W-:-:S04]  /*193e0*/  SHF.R.S32.HI R10, RZ, 0x1f, R13 ;  /* 0x0000001fff0a7819 */ /* 0x010fc8000001140d */
[----:B------:R-:W-:-:S04]  /*193f0*/  LEA.HI R10, R10, R13, RZ, 0x4 ;  /* 0x0000000d0a0a7211 */ /* 0x000fc800078f20ff */
[----:B------:R-:W-:-:S05]  /*19400*/  SHF.R.S32.HI R10, RZ, 0x4, R10 ;  /* 0x00000004ff0a7819 */ /* 0x000fca000001140a */
[----:B------:R-:W-:Y:S02]  /*19410*/  IMAD.SHL.U32 R13, R10, 0x40, RZ ;  /* 0x000000400a0d7824 */ /* 0x000fe400078e00ff */
        /* <DEDUP_REMOVED lines=8> */
[----:B------:R-:W-:-:S02]  /*194a0*/  MOV R9, 0x3f800000 ;  /* 0x3f80000000097802 */ /* 0x000fc40000000f00 */
[----:B------:R-:W-:Y:S01]  /*194b0*/  LEA.HI R7, R7, R12, RZ, 0x3 ;  /* 0x0000000c07077211 */ /* 0x000fe200078f18ff */
[----:B------:R-:W1:Y:S01]  /*194c0*/  @P3 MUFU.RCP R11, R6 ;  /* 0x00000006000b3308 */ /* 0x000e620000001000 */
[----:B------:R-:W-:Y:S02]  /*194d0*/  LOP3.LUT R15, R8, 0x1ffffffc, RZ, 0xc0, !PT ;  /* 0x1ffffffc080f7812 */ /* 0x000fe400078ec0ff */
[----:B------:R-:W-:Y:S02]  /*194e0*/  LOP3.LUT R7, R7, 0xfffffff8, RZ, 0xc0, !PT ;  /* 0xfffffff807077812 */ /* 0x000fe400078ec0ff */
[----:B------:R-:W-:-:S03]  /*194f0*/  IADD3 R15, -R15, R0, RZ ;  /* 0x000000000f0f7210 */ /* 0x000fc60007ffe1ff */
[----:B------:R-:W-:Y:S01]  /*19500*/  IMAD.IADD R7, R12, 0x1, -R7 ;  /* 0x000000010c077824 */ /* 0x000fe200078e0a07 */
[----:B------:R-:W2:Y:S04]  /*19510*/  @P0 MUFU.RCP R9, R4 ;  /* 0x0000000400090308 */ /* 0x000ea80000001000 */
[----:B------:R-:W-:Y:S01]  /*19520*/  LOP3.LUT R12, R7, 0x1, RZ, 0xc0, !PT ;  /* 0x00000001070c7812 */ /* 0x000fe200078ec0ff */
        /* <DEDUP_REMOVED lines=17> */
[----:B--2---:R-:W-:Y:S01]  /*19640*/  FMUL.FTZ R99, R9, R99 ;  /* 0x0000006309637220 */ /* 0x004fe20000410000 */
[----:B------:R-:W-:Y:S01]  /*19650*/  LEA.HI R11, R5, R0, RZ, 0x4 ;  /* 0x00000000050b7211 */ /* 0x000fe200078f20ff */
[----:B------:R-:W-:Y:S01]  /*19660*/  FMUL.FTZ R98, R9, R98 ;  /* 0x0000006209627220 */ /* 0x000fe20000410000 */
[C---:B------:R-:W-:Y:S01]  /*19670*/  R2P PR, R7.reuse, 0x6 ;  /* 0x0000000607007804 */ /* 0x040fe20000000000 */
[----:B------:R-:W-:Y:S01]  /*19680*/  IMAD.SHL.U32 R7, R7, 0x40, RZ ;  /* 0x0000004007077824 */ /* 0x000fe200078e00ff */
[----:B------:R-:W-:Y:S01]  /*19690*/  LOP3.LUT R11, R11, 0xfffffff0, RZ, 0xc0, !PT ;  /* 0xfffffff00b0b7812 */ /* 0x000fe200078ec0ff */
[----:B------:R-:W-:Y:S01]  /*196a0*/  FMUL.FTZ R95, R9, R95 ;  /* 0x0000005f095f7220 */ /* 0x000fe20000410000 */
[----:B------:R-:W-:Y:S01]  /*196b0*/  LEA.HI R5, R5, R0, RZ, 0x5 ;  /* 0x0000000005057211 */ /* 0x000fe200078f28ff */
[----:B------:R-:W-:Y:S01]  /*196c0*/  FMUL.FTZ R94, R9, R94 ;  /* 0x0000005e095e7220 */ /* 0x000fe20000410000 */
[----:B------:R-:W-:Y:S01]  /*196d0*/  IADD3 R11, -R11, R0, RZ ;  /* 0x000000000b0b7210 */ /* 0x000fe20007ffe1ff */
[C---:B------:R-:W-:Y:S01]  /*196e0*/  FMUL.FTZ R71, R9.reuse, R71 ;  /* 0x0000004709477220 */ /* 0x040fe20000410000 */
[----:B------:R-:W-:Y:S01]  /*196f0*/  SHF.R.S32.HI R8, RZ, 0x5, R5 ;  /* 0x00000005ff087819 */ /* 0x000fe20000011405 */
        /* <DEDUP_REMOVED lines=14> */
[----:B------:R-:W-:-:S02]  /*197e0*/  LEA R15, R8, R15, 0x9 ;  /* 0x0000000f080f7211 */ /* 0x000fc400078e48ff */
[----:B------:R-:W-:Y:S01]  /*197f0*/  LEA.HI R14, R7, R7, RZ, 0x1d ;  /* 0x00000007070e7211 */ /* 0x000fe200078fe8ff */
[----:B------:R-:W-:Y:S01]  /*19800*/  IMAD.MOV.U32 R7, RZ, RZ, 0x20 ;  /* 0x00000020ff077424 */ /* 0x000fe200078e00ff */
[----:B------:R-:W-:Y:S02]  /*19810*/  LOP3.LUT R12, R13, 0x1c0, RZ, 0xc0, !PT ;  /* 0x000001c00d0c7812 */ /* 0x000fe400078ec0ff */
[----:B------:R-:W-:Y:S01]  /*19820*/  SHF.L.U32 R13, R9, 0x2, RZ ;  /* 0x00000002090d7819 */ /* 0x000fe200000006ff */
[----:B------:R-:W2:Y:S01]  /*19830*/  @P3 MUFU.LG2 R6, R6 ;  /* 0x0000000600063308 */ /* 0x000ea20000000c00 */
[----:B------:R-:W-:Y:S02]  /*19840*/  LEA R14, R15, R14, 0x1 ;  /* 0x0000000e0f0e7211 */ /* 0x000fe400078e08ff */
[----:B------:R-:W-:Y:S02]  /*19850*/  LOP3.LUT R13, R12, 0x38, R13, 0xf8, !PT ;  /* 0x000000380c0d7812 */ /* 0x000fe400078ef80d */
[----:B------:R-:W-:Y:S01]  /*19860*/  LOP3.LUT R16, R9, 0xffffffe, RZ, 0xc0, !PT ;  /* 0x0ffffffe09107812 */ /* 0x000fe200078ec0ff */
[----:B------:R-:W-:Y:S01]  /*19870*/  IMAD.MOV.U32 R9, RZ, RZ, 0x40 ;  /* 0x00000040ff097424 */ /* 0x000fe200078e00ff */
[----:B------:R-:W-:-:S02]  /*19880*/  SHF.R.U32.HI R12, RZ, 0x3, R12 ;  /* 0x00000003ff0c7819 */ /* 0x000fc4000001160c */
        /* <DEDUP_REMOVED lines=24> */
[----:B------:R-:W-:-:S03]  /*19a10*/  IADD3 R5, -R5, R0, RZ ;  /* 0x0000000005057210 */ /* 0x000fc60007ffe1ff */
[----:B------:R-:W-:Y:S01]  /*19a20*/  STS.64 [R15], R72 ;  /* 0x000000480f007388 */ /* 0x000fe20000000a00 */
[----:B------:R-:W-:Y:S02]  /*19a30*/  LOP3.LUT P1, RZ, R5, 0x3, RZ, 0xc0, !PT ;  /* 0x0000000305ff7812 */ /* 0x000fe4000782c0ff */
[----:B------:R-:W-:Y:S01]  /*19a40*/  IADD3 R5, -R165, RZ, RZ ;  /* 0x000000ffa5057210 */ /* 0x000fe20007ffe1ff */
[----:B------:R-:W-:Y:S04]  /*19a50*/  STS.64 [R15+0x800], R74 ;  /* 0x0008004a0f007388 */ /* 0x000fe80000000a00 */
[----:B------:R-:W-:Y:S04]  /*19a60*/  STS.64 [R18], R88 ;  /* 0x0000005812007388 */ /* 0x000fe80000000a00 */
[----:B------:R5:W-:Y:S01]  /*19a70*/  STS.64 [R18+0x800], R90 ;  /* 0x0008005a12007388 */ /* 0x000be20000000a00 */
[----:B---3--:R-:W3:Y:S03]  /*19a80*/  LDC.64 R16, c[0x0][0x2c0] ;  /* 0x0000b000ff107b82 */ /* 0x008ee60000000a00 */
[----:B------:R-:W-:Y:S04]  /*19a90*/  STS.64 [R20], R76 ;  /* 0x0000004c14007388 */ /* 0x000fe80000000a00 */
[----:B------:R1:W-:Y:S04]  /*19aa0*/  STS.64 [R20+0x800], R78 ;  /* 0x0008004e14007388 */ /* 0x0003e80000000a00 */
[----:B------:R-:W-:Y:S04]  /*19ab0*/  STS.64 [R19], R84 ;  /* 0x0000005413007388 */ /* 0x000fe80000000a00 */
[----:B------:R2:W-:Y:S04]  /*19ac0*/  STS.64 [R19+0x800], R86 ;  /* 0x0008005613007388 */ /* 0x0005e80000000a00 */
[----:B------:R-:W-:Y:S04]  /*19ad0*/  STS.64 [R21], R80 ;  /* 0x0000005015007388 */ /* 0x000fe80000000a00 */
[----:B------:R4:W-:Y:S01]  /*19ae0*/  STS.64 [R21+0x800], R82 ;  /* 0x0008005215007388 */ /* 0x0009e20000000a00 */
[----:B-----5:R-:W5:Y:S08]  /*19af0*/  LDC R18, c[0x0][0x270] ;  /* 0x00009c00ff127b82 */ /* 0x020f700000000800 */
[----:B------:R-:W-:Y:S08]  /*19b00*/  BAR.SYNC.DEFER_BLOCKING 0x0 ;  /* 0x0000000000007b1d */ /* 0x000ff00000010000 */
[----:B-1----:R-:W1:Y:S01]  /*19b10*/  @P3 LDC R20, c[0x0][0x2e8] ;  /* 0x0000ba00ff143b82 */ /* 0x002e620000000800 */
[----:B------:R-:W3:Y:S07]  /*19b20*/  S2R R9, SR_CTAID.Y ;  /* 0x0000000000097919 */ /* 0x000eee0000002600 */
[----:B--2---:R-:W2:Y:S01]  /*19b30*/  @P0 LDC R19, c[0x0][0x2e8] ;  /* 0x0000ba00ff130b82 */ /* 0x004ea20000000800 */
[----:B----4-:R-:W-:Y:S01]  /*19b40*/  LEA.HI R21, R25, R8, RZ, 0x2 ;  /* 0x0000000819157211 */ /* 0x010fe200078f10ff */
[----:B------:R4:W1:Y:S01]  /*19b50*/  LDS.128 R12, [R7] ;  /* 0x00000000070c7984 */ /* 0x0008620000000c00 */
[----:B-----5:R-:W-:-:S02]  /*19b60*/  IMAD R5, R18, R5, UR4 ;  /* 0x0000000412057e24 */ /* 0x020fc4000f8e0205 */
[----:B------:R-:W-:-:S04]  /*19b70*/  LOP3.LUT R21, R21, 0xffffffc, RZ, 0xc0, !PT ;  /* 0x0ffffffc15157812 */ /* 0x000fc800078ec0ff */
[----:B------:R-:W-:Y:S01]  /*19b80*/  IADD3 R0, R8, -R21, RZ ;  /* 0x8000001508007210 */ /* 0x000fe20007ffe0ff */
[----:B------:R-:W-:Y:S01]  /*19b90*/  @P0 FMUL.FTZ R21, R4, 0.69314718246459960938 ;  /* 0x3f31721804150820 */ /* 0x000fe20000410000 */
[----:B------:R-:W-:Y:S01]  /*19ba0*/  @P3 FMUL.FTZ R8, R6, 0.69314718246459960938 ;  /* 0x3f31721806083820 */ /* 0x000fe20000410000 */
[----:B------:R-:W-:Y:S01]  /*19bb0*/  SHF.L.U32 R4, R23, 0x6, RZ ;  /* 0x0000000617047819 */ /* 0x000fe200000006ff */
[----:B------:R-:W-:Y:S02]  /*19bc0*/  IMAD.MOV.U32 R6, RZ, RZ, -0x800000 ;  /* 0xff800000ff067424 */ /* 0x000fe400078e00ff */
[----:B------:R-:W-:Y:S02]  /*19bd0*/  IMAD R0, R0, 0x10, R173 ;  /* 0x0000001000007824 */ /* 0x000fe400078e02ad */
[----:B--2---:R-:W-:Y:S01]  /*19be0*/  @P0 FFMA.FTZ R6, R2, R19, R21 ;  /* 0x0000001302060223 */ /* 0x004fe20000010015 */
[----:B---3--:R-:W-:Y:S01]  /*19bf0*/  IMAD R165, R9, R16, R165 ;  /* 0x0000001009a57224 */ /* 0x008fe200078e02a5 */
[----:B------:R-:W-:Y:S01]  /*19c00*/  MOV R9, 0xff800000 ;  /* 0xff80000000097802 */ /* 0x000fe20000000f00 */
[----:B-1----:R-:W-:Y:S01]  /*19c10*/  @P3 FFMA.FTZ R9, R3, R20, R8 ;  /* 0x0000001403093223 */ /* 0x002fe20000010008 */
[----:B------:R-:W-:Y:S01]  /*19c20*/  IMAD R3, R23, -0x40, R164 ;  /* 0xffffffc017037824 */ /* 0x000fe200078e02a4 */
[----:B------:R-:W-:Y:S01]  /*19c30*/  SHF.L.U32 R8, R11, 0x2, RZ ;  /* 0x000000020b087819 */ /* 0x000fe200000006ff */
[----:B------:R-:W-:-:S04]  /*19c40*/  IMAD R5, R165, R18, R5 ;  /* 0x00000012a5057224 */ /* 0x000fc800078e0205 */
        /* <DEDUP_REMOVED lines=14> */
.L_x_7677:
[----:B------:R-:W-:Y:S05]  /*19d30*/  BSYNC B0 ;  /* 0x0000000000007941 */ /* 0x000fea0003800000 */
.L_x_7676:
[----:B------:R-:W-:Y:S01]  /*19d40*/  LDS.128 R36, [R7+0x800] ;  /* 0x0008000007247984 */ /* 0x000fe20000000c00 */
[--C-:B-1----:R-:W-:Y:S01]  /*19d50*/  SHF.R.S32.HI R9, RZ, 0x1f, R8.reuse ;  /* 0x0000001fff097819 */ /* 0x102fe20000011408 */
[----:B------:R-:W-:Y:S01]  /*19d60*/  ULDC UR4, c[0x0][0x2d0] ;  /* 0x0000b40000047ab9 */ /* 0x000fe20000000800 */
[----:B------:R-:W-:Y:S01]  /*19d70*/  VIADD R2, R10, 0x8 ;  /* 0x000000080a027836 */ /* 0x000fe20000000000 */
[----:B------:R-:W1:Y:S01]  /*19d80*/  LDS.128 R32, [R7+0x1000] ;  /* 0x0010000007207984 */ /* 0x000e620000000c00 */
[----:B------:R-:W-:Y:S01]  /*19d90*/  ISETP.GE.AND P0, PT, R8, UR4, PT ;  /* 0x0000000408007c0c */ /* 0x000fe2000bf06270 */
[----:B------:R-:W-:Y:S01]  /*19da0*/  ULDC UR4, c[0x0][0x2dc] ;  /* 0x0000b70000047ab9 */ /* 0x000fe20000000800 */
[----:B------:R-:W-:Y:S01]  /*19db0*/  IMAD.WIDE R8, R10, 0x40, R8 ;  /* 0x000000400a087825 */ /* 0x000fe200078e0208 */
[----:B------:R-:W2:Y:S01]  /*19dc0*/  LDS.128 R28, [R7+0x1800] ;  /* 0x00180000071c7984 */ /* 0x000ea20000000c00 */
[-C--:B------:R-:W-:Y:S02]  /*19dd0*/  ISETP.GE.OR P2, PT, R2, R3.reuse, P0 ;  /* 0x000000030200720c */ /* 0x080fe40000746670 */
[----:B------:R-:W-:Y:S01]  /*19de0*/  IMAD R5, R5, UR4, RZ ;  /* 0x0000000405057c24 */ /* 0x000fe2000f8e02ff */
[----:B------:R-:W3:Y:S01]  /*19df0*/  LDS.128 R24, [R7+0x2000] ;  /* 0x0020000007187984 */ /* 0x000ee20000000c00 */
        /* <DEDUP_REMOVED lines=18> */
[----:B-1----:R1:W-:Y:S01]  /*19f20*/  @!P6 STG.E.128 desc[UR6][R8.64+0x1000], R32 ;  /* 0x001000200800e986 */ /* 0x0023e2000c101d06 */
[----:B--2---:R-:W-:-:S03]  /*19f30*/  P2R R7, PR, RZ, 0x4 ;  /* 0x00000004ff077803 */ /* 0x004fc60000000000 */
[----:B------:R1:W-:Y:S01]  /*19f40*/  @!P5 STG.E.128 desc[UR6][R8.64+0x1800], R28 ;  /* 0x0018001c0800d986 */ /* 0x0003e2000c101d06 */
[CC--:B------:R-:W-:Y:S01]  /*19f50*/  ISETP.GE.OR P2, PT, R10.reuse, R3.reuse, P0 ;  /* 0x000000030a00720c */ /* 0x0c0fe20000746670 */
[----:B------:R-:W-:Y:S02]  /*19f60*/  VIADD R10, R10, 0x38 ;  /* 0x000000380a0a7836 */ /* 0x000fe40000000000 */
[----:B---3--:R1:W-:Y:S03]  /*19f70*/  @!P4 STG.E.128 desc[UR6][R8.64+0x2000], R24 ;  /* 0x002000180800c986 */ /* 0x0083e6000c101d06 */
        /* <DEDUP_REMOVED lines=10> */
.L_x_7678:
        /* <DEDUP_REMOVED lines=14> */
.L_x_7950:


//--------------------- .text._ZN5flash24flash_fwd_splitkv_kernelI23Flash_fwd_kernel_traitsILi64ELi64ELi128ELi4ELb0ELb0EN7cutlass6half_tE19Flash_kernel_traitsILi64ELi64ELi128ELi4ES3_EELb1ELb0ELb1ELb0ELb0ELb1ELb1ELb1EEEvNS_16Flash_fwd_paramsE --------------------------
	.section	.text._ZN5flash24flash_fwd_splitkv_kernelI23Flash_fwd_kernel_traitsILi64ELi64ELi128ELi4ELb0ELb0EN7cutlass6half_tE19Flash_kernel_traitsILi64ELi64ELi128ELi4ES3_EELb1ELb0ELb1ELb0ELb0ELb1ELb1ELb1EEEvNS_16Flash_fwd_paramsE,"ax",@progbits
	.align	128
        .global         _ZN5flash24flash_fwd_splitkv_kernelI23Flash_fwd_kernel_traitsILi64ELi64ELi128ELi4ELb0ELb0EN7cutlass6half_tE19Flash_kernel_traitsILi64ELi64ELi128ELi4ES3_EELb1ELb0ELb1ELb0ELb0ELb1ELb1ELb1EEEvNS_16Flash_fwd_paramsE
        .type           _ZN5flash24flash_fwd_splitkv_kernelI23Flash_fwd_kernel_traitsILi64ELi64ELi128ELi4ELb0ELb0EN7cutlass6half_tE19Flash_kernel_traitsILi64ELi64ELi128ELi4ES3_EELb1ELb0ELb1ELb0ELb0ELb1ELb1ELb1EEEvNS_16Flash_fwd_paramsE,@function
        .size           _ZN5flash24flash_fwd_splitkv_kernelI23Flash_fwd_kernel_traitsILi64ELi64ELi128ELi4ELb0ELb0EN7cutlass6half_tE19Flash_kernel_traitsILi64ELi64ELi128ELi4ES3_EELb1ELb0ELb1ELb0ELb0ELb1ELb1ELb1EEEvNS_16Flash_fwd_paramsE,(.L_x_7951 - _ZN5flash24flash_fwd_splitkv_kernelI23Flash_fwd_kernel_traitsILi64ELi64ELi128ELi4ELb0ELb0EN7cutlass6half_tE19Flash_kernel_traitsILi64ELi64ELi128ELi4ES3_EELb1ELb0ELb1ELb0ELb0ELb1ELb1ELb1EEEvNS_16Flash_fwd_paramsE)
        .other          _ZN5flash24flash_fwd_splitkv_kernelI23Flash_fwd_kernel_traitsILi64ELi64ELi128ELi4ELb0ELb0EN7cutlass6half_tE19Flash_kernel_traitsILi64ELi64ELi128ELi4ES3_EELb1ELb0ELb1ELb0ELb0ELb1ELb1ELb1EEEvNS_16Flash_fwd_paramsE,@"STO_CUDA_ENTRY STV_DEFAULT"
_ZN5flash24flash_fwd_splitkv_kernelI23Flash_fwd_kernel_traitsILi64ELi64ELi128ELi4ELb0ELb0EN7cutlass6half_tE19Flash_kernel_traitsILi64ELi64ELi128ELi4ES3_EELb1ELb0ELb1ELb0ELb0ELb1ELb1ELb1EEEvNS_16Flash_fwd_paramsE:
.text._ZN5flash24flash_fwd_splitkv_kernelI23Flash_fwd_kernel_traitsILi64ELi64ELi128ELi4ELb0ELb0EN7cutlass6half_tE19Flash_kernel_traitsILi64ELi64ELi128ELi4ES3_EELb1ELb0ELb1ELb0ELb0ELb1ELb1ELb1EEEvNS_16Flash_fwd_paramsE:
        /* <DEDUP_REMOVED lines=59> */
.L_x_7679:
[----:B------:R-:W1:Y:S02]  /*03b0*/  LDC R14, c[0x0][0x2c8] ;  /* 0x0000b200ff0e7b82 */ /* 0x000e640000000800 */
.L_x_7680:
        /* <DEDUP_REMOVED lines=155> */
.L_x_7681:
        /* <DEDUP_REMOVED lines=27> */
.L_x_7682:
        /* <DEDUP_REMOVED lines=80> */
.L_x_7683:
        /* <DEDUP_REMOVED lines=48> */
.L_x_7685:
        /* <DEDUP_REMOVED lines=32> */
.L_x_7684:
        /* <DEDUP_REMOVED lines=249> */
.L_x_7740:
        /* <DEDUP_REMOVED lines=142> */
.L_x_7690:
[----:B------:R-:W-:Y:S05]  /*3190*/  BSYNC B0 ;  /* 0x0000000000007941 */ /* 0x000fea0003800000 */
.L_x_7689:
        /* <DEDUP_REMOVED lines=62> */
.L_x_7692:
[----:B------:R-:W-:Y:S05]  /*3580*/  BSYNC B0 ;  /* 0x0000000000007941 */ /* 0x000fea0003800000 */
.L_x_7691:
        /* <DEDUP_REMOVED lines=62> */
.L_x_7694:
[----:B------:R-:W-:Y:S05]  /*3970*/  BSYNC B0 ;  /* 0x0000000000007941 */ /* 0x000fea0003800000 */
.L_x_7693:
        /* <DEDUP_REMOVED lines=66> */
.L_x_7696:
[----:B------:R-:W-:Y:S05]  /*3da0*/  BSYNC B0 ;  /* 0x0000000000007941 */ /* 0x000fea0003800000 */
.L_x_7695:
        /* <DEDUP_REMOVED lines=63> */
.L_x_7698:
[----:B------:R-:W-:Y:S05]  /*41a0*/  BSYNC B0 ;  /* 0x0000000000007941 */ /* 0x000fea0003800000 */
.L_x_7697:
        /* <DEDUP_REMOVED lines=66> */
.L_x_7700:
[----:B------:R-:W-:Y:S05]  /*45d0*/  BSYNC B0 ;  /* 0x0000000000007941 */ /* 0x000fea0003800000 */
.L_x_7699:
        /* <DEDUP_REMOVED lines=66> */
.L_x_7702:
[----:B------:R-:W-:Y:S05]  /*4a00*/  BSYNC B0 ;  /* 0x0000000000007941 */ /* 0x000fea0003800000 */
.L_x_7701:
        /* <DEDUP_REMOVED lines=68> */
.L_x_7704:
[----:B------:R-:W-:Y:S05]  /*4e50*/  BSYNC B0 ;  /* 0x0000000000007941 */ /* 0x000fea0003800000 */
.L_x_7703:
[C---:B------:R-:W-:Y:S01]  /*4e60*/  LEA R38, P1, R31.reuse, R38, 0x1 ;  /* 0x000000261f267211 */ /* 0x040fe200078208ff */
[----:B------:R-:W-:Y:S01]  /*4e70*/  IMAD.MOV.U32 R8, RZ, RZ, R10 ;  /* 0x000000ffff087224 */ /* 0x000fe200078e000a */
[----:B------:R-:W-:Y:S02]  /*4e80*/  UMOV UR4, UR30 ;  /* 0x0000001e00047c82 */ /* 0x000fe40008000000 */
[C---:B------:R-:W-:Y:S02]  /*4e90*/  LEA.HI.X.SX32 R39, R31.reuse, R39, 0x1, P1 ;  /* 0x000000271f277211 */ /* 0x040fe400008f0eff */
[C---:B------:R-:W-:Y:S04]  /*4ea0*/  LEA R10, P0, R31.reuse, R8, 0x1 ;  /* 0x000000081f0a7211 */ /* 0x040fe800078008ff */
[----:B------:R-:W-:Y:S01]  /*4eb0*/  LEA.HI.X.SX32 R9, R31, R9, 0x1, P0 ;  /* 0x000000091f097211 */ /* 0x000fe200000f0eff */
[----:B------:R-:W-:Y:S08]  /*4ec0*/  BRA `(.L_x_7705) ;  /* 0x0000003400e87947 */ /* 0x000ff00003800000 */
.L_x_7688:
        /* <DEDUP_REMOVED lines=89> */
.L_x_7709:
[----:B------:R-:W-:Y:S05]  /*5460*/  BSYNC B0 ;  /* 0x0000000000007941 */ /* 0x000fea0003800000 */
.L_x_7708:
[----:B-----5:R2:W-:Y:S02]  /*5470*/  STG.E.128 desc[UR6][R70.64], R44 ;  /* 0x0000002c46007986 */ /* 0x0205e4000c101d06 */
.L_x_7707:
[----:B------:R-:W-:Y:S05]  /*5480*/  BSYNC B1 ;  /* 0x0000000000017941 */ /* 0x000fea0003800000 */
.L_x_7706:
        /* <DEDUP_REMOVED lines=94> */
.L_x_7713:
[----:B------:R-:W-:Y:S05]  /*5a70*/  BSYNC B0 ;  /* 0x0000000000007941 */ /* 0x000fea0003800000 */
.L_x_7712:
[----:B-----5:R4:W-:Y:S02]  /*5a80*/  STG.E.128 desc[UR6][R152.64], R44 ;  /* 0x0000002c98007986 */ /* 0x0209e4000c101d06 */
.L_x_7711:
[----:B------:R-:W-:Y:S05]  /*5a90*/  BSYNC B1 ;  /* 0x0000000000017941 */ /* 0x000fea0003800000 */
.L_x_7710:
        /* <DEDUP_REMOVED lines=94> */
.L_x_7717:
[----:B------:R-:W-:Y:S05]  /*6080*/  BSYNC B0 ;  /* 0x0000000000007941 */ /* 0x000fea0003800000 */
.L_x_7716:
[----:B-----5:R3:W-:Y:S02]  /*6090*/  STG.E.128 desc[UR6][R152.64], R44 ;  /* 0x0000002c98007986 */ /* 0x0207e4000c101d06 */
.L_x_7715:
[----:B------:R-:W-:Y:S05]  /*60a0*/  BSYNC B1 ;  /* 0x0000000000017941 */ /* 0x000fea0003800000 */
.L_x_7714:
        /* <DEDUP_REMOVED lines=103> */
.L_x_7721:
[----:B------:R-:W-:Y:S05]  /*6720*/  BSYNC B0 ;  /* 0x0000000000007941 */ /* 0x000fea0003800000 */
.L_x_7720:
[----:B-----5:R2:W-:Y:S02]  /*6730*/  STG.E.128 desc[UR6][R152.64], R32 ;  /* 0x0000002098007986 */ /* 0x0205e4000c101d06 */
.L_x_7719:
[----:B------:R-:W-:Y:S05]  /*6740*/  BSYNC B1 ;  /* 0x0000000000017941 */ /* 0x000fea0003800000 */
.L_x_7718:
        /* <DEDUP_REMOVED lines=100> */
.L_x_7725:
[----:B------:R-:W-:Y:S05]  /*6d90*/  BSYNC B0 ;  /* 0x0000000000007941 */ /* 0x000fea0003800000 */
.L_x_7724:
[----:B-----5:R3:W-:Y:S02]  /*6da0*/  STG.E.128 desc[UR6][R146.64], R32 ;  /* 0x0000002092007986 */ /* 0x0207e4000c101d06 */
.L_x_7723:
[----:B------:R-:W-:Y:S05]  /*6db0*/  BSYNC B1 ;  /* 0x0000000000017941 */ /* 0x000fea0003800000 */
.L_x_7722:
        /* <DEDUP_REMOVED lines=103> */
.L_x_7729:
[----:B------:R-:W-:Y:S05]  /*7430*/  BSYNC B0 ;  /* 0x0000000000007941 */ /* 0x000fea0003800000 */
.L_x_7728:
[----:B-----5:R1:W-:Y:S02]  /*7440*/  STG.E.128 desc[UR6][R146.64], R32 ;  /* 0x0000002092007986 */ /* 0x0203e4000c101d06 */
.L_x_7727:
[----:B------:R-:W-:Y:S05]  /*7450*/  BSYNC B1 ;  /* 0x0000000000017941 */ /* 0x000fea0003800000 */
.L_x_7726:
        /* <DEDUP_REMOVED lines=103> */
.L_x_7733:
[----:B------:R-:W-:Y:S05]  /*7ad0*/  BSYNC B0 ;  /* 0x0000000000007941 */ /* 0x000fea0003800000 */
.L_x_7732:
[----:B-----5:R1:W-:Y:S02]  /*7ae0*/  STG.E.128 desc[UR6][R146.64], R32 ;  /* 0x0000002092007986 */ /* 0x0203e4000c101d06 */
.L_x_7731:
[----:B------:R-:W-:Y:S05]  /*7af0*/  BSYNC B1 ;  /* 0x0000000000017941 */ /* 0x000fea0003800000 */
.L_x_7730:
        /* <DEDUP_REMOVED lines=104> */
.L_x_7737:
[----:B------:R-:W-:Y:S05]  /*8180*/  BSYNC B0 ;  /* 0x0000000000007941 */ /* 0x000fea0003800000 */
.L_x_7736:
[----:B-----5:R1:W-:Y:S02]  /*8190*/  STG.E.128 desc[UR6][R148.64], R32 ;  /* 0x0000002094007986 */ /* 0x0203e4000c101d06 */
.L_x_7735:
[----:B------:R-:W-:Y:S05]  /*81a0*/  BSYNC B1 ;  /* 0x0000000000017941 */ /* 0x000fea0003800000 */
.L_x_7734:
        /* <DEDUP_REMOVED lines=8> */
.L_x_7687:
        /* <DEDUP_REMOVED lines=68> */
.L_x_7705:
        /* <DEDUP_REMOVED lines=84> */
.L_x_7738:
        /* <DEDUP_REMOVED lines=9> */
.L_x_7739:
[----:B------:R-:W-:Y:S04]  /*8c40*/  IADD3 R11, R11, -0x1, RZ ;  /* 0xffffffff0b0b7810 */ /* 0x000fe80007ffe0ff */
[----:B------:R-:W-:Y:S11]  /*8c50*/  ISETP.GT.AND P0, PT, R11, R52, PT ;  /* 0x000000340b00720c */ /* 0x000ff60003f04270 */
[----:B------:R-:W-:Y:S02]  /*8c60*/  @!UPT UIADD3 URZ, URZ, URZ, URZ ;  /* 0x0000003f3f3ff290 */ /* 0x000fe4000fffe03f */
[----:B------:R-:W-:Y:S05]  /*8c70*/  @P0 BRA `(.L_x_7740) ;  /* 0xffffff9c000c0947 */ /* 0x000fea000383ffff */
.L_x_7686:
        /* <DEDUP_REMOVED lines=110> */
.L_x_7747:
[----:B------:R-:W-:Y:S05]  /*9360*/  BSYNC B0 ;  /* 0x0000000000007941 */ /* 0x000fea0003800000 */
.L_x_7746:
[----:B-----5:R2:W-:Y:S02]  /*9370*/  STS.128 [R179], R8 ;  /* 0x00000008b3007388 */ /* 0x0205e40000000c00 */
.L_x_7745:
[----:B------:R-:W-:Y:S05]  /*9380*/  BSYNC B1 ;  /* 0x0000000000017941 */ /* 0x000fea0003800000 */
.L_x_7744:
        /* <DEDUP_REMOVED lines=64> */
.L_x_7751:
[----:B------:R-:W-:Y:S05]  /*9790*/  BSYNC B0 ;  /* 0x0000000000007941 */ /* 0x000fea0003800000 */
.L_x_7750:
[----:B-----5:R4:W-:Y:S02]  /*97a0*/  STS.128 [R179+0x800], R8 ;  /* 0x00080008b3007388 */ /* 0x0209e40000000c00 */
.L_x_7749:
[----:B------:R-:W-:Y:S05]  /*97b0*/  BSYNC B1 ;  /* 0x0000000000017941 */ /* 0x000fea0003800000 */
.L_x_7748:
        /* <DEDUP_REMOVED lines=65> */
.L_x_7755:
[----:B------:R-:W-:Y:S05]  /*9bd0*/  BSYNC B0 ;  /* 0x0000000000007941 */ /* 0x000fea0003800000 */
.L_x_7754:
[----:B-----5:R4:W-:Y:S02]  /*9be0*/  STS.128 [R179+0x1000], R8 ;  /* 0x00100008b3007388 */ /* 0x0209e40000000c00 */
.L_x_7753:
[----:B------:R-:W-:Y:S05]  /*9bf0*/  BSYNC B1 ;  /* 0x0000000000017941 */ /* 0x000fea0003800000 */
.L_x_7752:
        /* <DEDUP_REMOVED lines=61> */
.L_x_7758:
[----:B------:R-:W-:Y:S05]  /*9fd0*/  BSYNC B0 ;  /* 0x0000000000007941 */ /* 0x000fea0003800000 */
.L_x_7757:
[----:B-----5:R2:W-:Y:S01]  /*9fe0*/  STS.128 [R179+0x1800], R24 ;  /* 0x00180018b3007388 */ /* 0x0205e20000000c00 */
[----:B------:R-:W-:Y:S05]  /*9ff0*/  BRA `(.L_x_7756) ;  /* 0x0000001c00747947 */ /* 0x000fea0003800000 */
.L_x_7743:
        /* <DEDUP_REMOVED lines=95> */
.L_x_7762:
[----:B------:R-:W-:Y:S05]  /*a5f0*/  BSYNC B0 ;  /* 0x0000000000007941 */ /* 0x000fea0003800000 */
.L_x_7761:
[----:B-----5:R3:W-:Y:S02]  /*a600*/  STS.128 [R179], R20 ;  /* 0x00000014b3007388 */ /* 0x0207e40000000c00 */
.L_x_7760:
[----:B------:R-:W-:Y:S05]  /*a610*/  BSYNC B1 ;  /* 0x0000000000017941 */ /* 0x000fea0003800000 */
.L_x_7759:
        /* <DEDUP_REMOVED lines=97> */
.L_x_7766:
[----:B------:R-:W-:Y:S05]  /*ac30*/  BSYNC B0 ;  /* 0x0000000000007941 */ /* 0x000fea0003800000 */
.L_x_7765:
[----:B-----5:R1:W-:Y:S02]  /*ac40*/  STS.128 [R179+0x800], R20 ;  /* 0x00080014b3007388 */ /* 0x0203e40000000c00 */
.L_x_7764:
[----:B------:R-:W-:Y:S05]  /*ac50*/  BSYNC B1 ;  /* 0x0000000000017941 */ /* 0x000fea0003800000 */
.L_x_7763:
        /* <DEDUP_REMOVED lines=99> */
.L_x_7770:
[----:B------:R-:W-:Y:S05]  /*b290*/  BSYNC B0 ;  /* 0x0000000000007941 */ /* 0x000fea0003800000 */
.L_x_7769:
[----:B-----5:R3:W-:Y:S02]  /*b2a0*/  STS.128 [R179+0x1000], R20 ;  /* 0x00100014b3007388 */ /* 0x0207e40000000c00 */
.L_x_7768:
[----:B------:R-:W-:Y:S05]  /*b2b0*/  BSYNC B1 ;  /* 0x0000000000017941 */ /* 0x000fea0003800000 */
.L_x_7767:
        /* <DEDUP_REMOVED lines=99> */
.L_x_7772:
[----:B------:R-:W-:Y:S05]  /*b8f0*/  BSYNC B0 ;  /* 0x0000000000007941 */ /* 0x000fea0003800000 */
.L_x_7771:
[----:B-----5:R3:W-:Y:S01]  /*b900*/  STS.128 [R179+0x1800], R20 ;  /* 0x00180014b3007388 */ /* 0x0207e20000000c00 */
[----:B------:R-:W-:Y:S05]  /*b910*/  BRA `(.L_x_7756) ;  /* 0x00000004002c7947 */ /* 0x000fea0003800000 */
.L_x_7742:
        /* <DEDUP_REMOVED lines=22> */
.L_x_7774:
[----:B------:R-:W-:Y:S05]  /*ba80*/  BSYNC B0 ;  /* 0x0000000000007941 */ /* 0x000fea0003800000 */
.L_x_7773:
        /* <DEDUP_REMOVED lines=16> */
.L_x_7776:
[----:B------:R-:W-:Y:S05]  /*bb90*/  BSYNC B0 ;  /* 0x0000000000007941 */ /* 0x000fea0003800000 */
.L_x_7775:
        /* <DEDUP_REMOVED lines=16> */
.L_x_7778:
[----:B------:R-:W-:Y:S05]  /*bca0*/  BSYNC B0 ;  /* 0x0000000000007941 */ /* 0x000fea0003800000 */
.L_x_7777:
        /* <DEDUP_REMOVED lines=18> */
.L_x_7756:
[----:B------:R-:W-:Y:S05]  /*bdd0*/  BSYNC B2 ;  /* 0x0000000000027941 */ /* 0x000fea0003800000 */
.L_x_7741:
[----:B------:R-:W-:Y:S01]  /*bde0*/  VIADD R184, R48, 0xffffffff ;  /* 0xffffffff30b87836 */ /* 0x000fe20000000000 */
[----:B------:R-:W-:Y:S01]  /*bdf0*/  ULDC.64 UR12, c[0x0][0x218] ;  /* 0x00008600000c7ab9 */ /* 0x000fe20000000a00 */
[----:B------:R-:W1:Y:S01]  /*be00*/  S2R R7, SR_TID.X ;  /* 0x0000000000077919 */ /* 0x000e620000002100 */
[----:B--2-4-:R-:W2:Y:S01]  /*be10*/  LDC.64 R4, c[0x0][0x3c8] ;  /* 0x0000f200ff047b82 */ /* 0x014ea20000000a00 */
[----:B------:R-:W-:Y:S01]  /*be20*/  IMAD.SHL.U32 R2, R184, 0x80, RZ ;  /* 0x00000080b8027824 */ /* 0x000fe200078e00ff */
[----:B------:R-:W-:Y:S01]  /*be30*/  LEA R182, P0, R120, UR12, 0x1 ;  /* 0x0000000c78b67c11 */ /* 0x000fe2000f8008ff */
[----:B------:R-:W-:Y:S01]  /*be40*/  VIADD R18, R126, 0x40 ;  /* 0x000000407e127836 */ /* 0x000fe20000000000 */
        /* <DEDUP_REMOVED lines=20> */
.L_x_7780:
[----:B------:R-:W-:Y:S05]  /*bf90*/  BSYNC B0 ;  /* 0x0000000000007941 */ /* 0x000fea0003800000 */
.L_x_7779:
        /* <DEDUP_REMOVED lines=14> */
.L_x_7782:
[----:B------:R-:W-:Y:S05]  /*c080*/  BSYNC B0 ;  /* 0x0000000000007941 */ /* 0x000fea0003800000 */
.L_x_7781:
[----:B-1-3--:R-:W-:Y:S01]  /*c090*/  LEA.HI R20, R51, R51, RZ, 0x1 ;  /* 0x0000003333147211 */ /* 0x00afe200078f08ff */
        /* <DEDUP_REMOVED lines=9> */
[----:B------:R-:W3:Y:S02]  /*c130*/  LDC.64 R8, c[0x0][0x248] ;  /* 0x00009200ff087b82 */ /* 0x000ee40000000a00 */
[----:B---3--:R-:W-:-:S04]  /*c140*/  LEA R22, P0, R8, R182, 0x6 ;  /* 0x000000b608167211 */ /* 0x008fc800078030ff */
[----:B------:R-:W-:-:S05]  /*c150*/  LEA.HI.X R23, R8, R183, R9, 0x6, P0 ;  /* 0x000000b708177211 */ /* 0x000fca00000f3409 */
[----:B------:R-:W-:Y:S01]  /*c160*/  @!PT LDS RZ, [RZ] ;  /* 0x00000000fffff984 */ /* 0x000fe20000000800 */
[----:B------:R-:W-:Y:S01]  /*c170*/  @!PT LDS RZ, [RZ] ;  /* 0x00000000fffff984 */ /* 0x000fe20000000800 */
[----:B------:R-:W-:Y:S01]  /*c180*/  @!PT LDS RZ, [RZ] ;  /* 0x00000000fffff984 */ /* 0x000fe20000000800 */
[----:B------:R3:W-:Y:S04]  /*c190*/  LDGSTS.E.BYPASS.LTC128B.128 [R179+0x3000], desc[UR6][R22.64] ;  /* 0x0300000016b37fae */ /* 0x0007e8000b901d46 */
.L_x_7784:
[----:B------:R-:W-:Y:S05]  /*c1a0*/  BSYNC B0 ;  /* 0x0000000000007941 */ /* 0x000fea0003800000 */
.L_x_7783:
[----:B------:R-:W-:Y:S04]  /*c1b0*/  BSSY B0, `(.L_x_7785) ;  /* 0x000000e000007945 */ /* 0x000fe80003800000 */
[----:B------:R-:W-:Y:S05]  /*c1c0*/  @P3 BRA `(.L_x_7786) ;  /* 0x0000000000303947 */ /* 0x000fea0003800000 */
[----:B------:R-:W-:Y:S02]  /*c1d0*/  ULDC UR5, c[0x0][0x2d0] ;  /* 0x0000b40000057ab9 */ /* 0x000fe40000000800 */
[----:B------:R-:W-:-:S13]  /*c1e0*/  ISETP.GE.AND P0, PT, R100, UR5, PT ;  /* 0x0000000564007c0c */ /* 0x000fda000bf06270 */
[----:B------:R1:W-:Y:S01]  /*c1f0*/  @P0 STS.128 [R179+0x3800], RZ ;  /* 0x003800ffb3000388 */ /* 0x0003e20000000c00 */
[----:B------:R-:W-:Y:S05]  /*c200*/  @P0 BRA `(.L_x_7786) ;  /* 0x0000000000200947 */ /* 0x000fea0003800000 */
[----:B------:R-:W3:Y:S02]  /*c210*/  LDC.64 R8, c[0x0][0x248] ;  /* 0x00009200ff087b82 */ /* 0x000ee40000000a00 */
[----:B---3--:R-:W-:-:S04]  /*c220*/  IMAD.WIDE.U32 R22, R8, 0x60, R182 ;  /* 0x0000006008167825 */ /* 0x008fc800078e00b6 */
[----:B------:R-:W-:-:S05]  /*c230*/  IMAD R9, R9, 0x60, RZ ;  /* 0x0000006009097824 */ /* 0x000fca00078e02ff */
[----:B------:R-:W-:-:S05]  /*c240*/  IADD3 R23, R9, R23, RZ ;  /* 0x0000001709177210 */ /* 0x000fca0007ffe0ff */
[----:B------:R-:W-:Y:S01]  /*c250*/  @!PT LDS RZ, [RZ] ;  /* 0x00000000fffff984 */ /* 0x000fe20000000800 */
[----:B------:R-:W-:Y:S01]  /*c260*/  @!PT LDS RZ, [RZ] ;  /* 0x00000000fffff984 */ /* 0x000fe20000000800 */
[----:B------:R-:W-:Y:S01]  /*c270*/  @!PT LDS RZ, [RZ] ;  /* 0x00000000fffff984 */ /* 0x000fe20000000800 */
[----:B------:R3:W-:Y:S02]  /*c280*/  LDGSTS.E.BYPASS.LTC128B.128 [R179+0x3800], desc[UR6][R22.64] ;  /* 0x0380000016b37fae */ /* 0x0007e4000b901d46 */
.L_x_7786:
[----:B------:R-:W-:Y:S05]  /*c290*/  BSYNC B0 ;  /* 0x0000000000007941 */ /* 0x000fea0003800000 */
.L_x_7785:
[----:B------:R-:W-:Y:S04]  /*c2a0*/  BSSY B0, `(.L_x_7787) ;  /* 0x000000d000007945 */ /* 0x000fe80003800000 */
        /* <DEDUP_REMOVED lines=12> */
.L_x_7788:
[----:B------:R-:W-:Y:S05]  /*c370*/  BSYNC B0 ;  /* 0x0000000000007941 */ /* 0x000fea0003800000 */
.L_x_7787:
        /* <DEDUP_REMOVED lines=14> */
.L_x_7790:
[----:B------:R-:W-:Y:S05]  /*c460*/  BSYNC B0 ;  /* 0x0000000000007941 */ /* 0x000fea0003800000 */
.L_x_7789:
        /* <DEDUP_REMOVED lines=14> */
.L_x_7792:
[----:B------:R-:W-:Y:S05]  /*c550*/  BSYNC B0 ;  /* 0x0000000000007941 */ /* 0x000fea0003800000 */
.L_x_7791:
        /* <DEDUP_REMOVED lines=14> */
.L_x_7794:
[----:B------:R-:W-:Y:S05]  /*c640*/  BSYNC B0 ;  /* 0x0000000000007941 */ /* 0x000fea0003800000 */
.L_x_7793:
[----:B------:R-:W0:Y:S01]  /*c650*/  LDGDEPBAR ;  /* 0x00000000000079af */ /* 0x000e220000000000 */
[----:B------:R-:W-:Y:S01]  /*c660*/  ULDC.64 UR8, c[0x0][0x3d0] ;  /* 0x0000f40000087ab9 */ /* 0x000fe20000000a00 */
[----:B------:R-:W-:Y:S01]  /*c670*/  IMAD.IADD R20, R51, 0x1, -R20 ;  /* 0x0000000133147824 */ /* 0x000fe200078e0a14 */
[-C--:B------:R-:W-:Y:S01]  /*c680*/  ISETP.GE.AND P0, PT, R126, R11.reuse, PT ;  /* 0x0000000b7e00720c */ /* 0x080fe20003f06270 */
[----:B------:R-:W-:Y:S01]  /*c690*/  IMAD R8, R13, UR8, RZ ;  /* 0x000000080d087c24 */ /* 0x000fe2000f8e02ff */
[----:B------:R-:W-:Y:S01]  /*c6a0*/  ULDC.64 UR10, c[0x0][0x220] ;  /* 0x00008800000a7ab9 */ /* 0x000fe20000000a00 */
[C---:B------:R-:W-:Y:S01]  /*c6b0*/  IMAD.WIDE.U32 R124, R177.reuse, UR8, R124 ;  /* 0x00000008b17c7c25 */ /* 0x040fe2000f8e007c */
[----:B------:R-:W-:Y:S01]  /*c6c0*/  LEA R136, P1, R116, UR10, 0x1 ;  /* 0x0000000a74887c11 */ /* 0x000fe2000f8208ff */
[----:B------:R-:W-:Y:S01]  /*c6d0*/  ULDC UR5, c[0x0][0x2e8] ;  /* 0x0000ba0000057ab9 */ /* 0x000fe20000000800 */
[----:B------:R-:W-:Y:S01]  /*c6e0*/  ISETP.GE.AND P4, PT, R12, R11, PT ;  /* 0x0000000b0c00720c */ /* 0x000fe20003f86270 */
[----:B------:R-:W-:Y:S01]  /*c6f0*/  IMAD R8, R177, UR9, R8 ;  /* 0x00000009b1087c24 */ /* 0x000fe2000f8e0208 */
[----:B--23--:R-:W-:-:S02]  /*c700*/  LEA R22, P3, R124, R4, 0x2 ;  /* 0x000000047c167211 */ /* 0x00cfc400078610ff */
[----:B------:R-:W-:Y:S01]  /*c710*/  SHF.R.S32.HI R4, RZ, 0x1f, R7 ;  /* 0x0000001fff047819 */ /* 0x000fe20000011407 */
[----:B------:R-:W-:Y:S01]  /*c720*/  IMAD.IADD R8, R125, 0x1, R8 ;  /* 0x000000017d087824 */ /* 0x000fe200078e0208 */
[----:B------:R-:W-:Y:S02]  /*c730*/  LEA.HI.X R137, R116, UR11, R119, 0x1, P1 ;  /* 0x0000000b74897c11 */ /* 0x000fe400088f0c77 */
[----:B------:R-:W-:Y:S02]  /*c740*/  ISETP.GE.AND P2, PT, R0, R11, PT ;  /* 0x0000000b0000720c */ /* 0x000fe40003f46270 */
[----:B------:R-:W-:Y:S02]  /*c750*/  LEA.HI.X R23, R124, R5, R8, 0x2, P3 ;  /* 0x000000057c177211 */ /* 0x000fe400018f1408 */
[-C--:B------:R-:W-:Y:S02]  /*c760*/  ISETP.GE.AND P6, PT, R16, R11.reuse, PT ;  /* 0x0000000b1000720c */ /* 0x080fe40003fc6270 */
[----:B------:R-:W-:Y:S01]  /*c770*/  ISETP.GE.AND P5, PT, R18, R11, PT ;  /* 0x0000000b1200720c */ /* 0x000fe20003fa6270 */
[----:B------:R2:W5:Y:S01]  /*c780*/  LDG.E R51, desc[UR6][R22.64] ;  /* 0x0000000616337981 */ /* 0x000562000c1e1900 */
[----:B------:R-:W-:-:S04]  /*c790*/  DEPBAR.LE SB0, 0x0 ;  /* 0x000080000000791a */ /* 0x000fc80000000000 */
[----:B------:R-:W-:Y:S01]  /*c7a0*/  BAR.SYNC.DEFER_BLOCKING 0x0 ;  /* 0x0000000000007b1d */ /* 0x000fe20000010000 */
[----:B------:R-:W-:Y:S02]  /*c7b0*/  ISETP.GE.AND P1, PT, R14, R11, PT ;  /* 0x0000000b0e00720c */ /* 0x000fe40003f26270 */
[----:B------:R-:W-:-:S03]  /*c7c0*/  LEA.HI R12, R4, R7, RZ, 0x3 ;  /* 0x00000007040c7211 */ /* 0x000fc600078f18ff */
[----:B------:R-:W3:Y:S01]  /*c7d0*/  MUFU.RCP R102, UR5 ;  /* 0x0000000500667d08 */ /* 0x000ee20008001000 */
[----:B------:R-:W-:Y:S01]  /*c7e0*/  BSSY B0, `(.L_x_7795) ;  /* 0x000000e000007945 */ /* 0x000fe20003800000 */
[----:B------:R2:W-:Y:S01]  /*c7f0*/  @P0 STS.128 [R179+0x6000], RZ ;  /* 0x006000ffb3000388 */ /* 0x0005e20000000c00 */
[----:B------:R-:W-:Y:S01]  /*c800*/  P2R R8, PR, RZ, 0x2 ;  /* 0x00000002ff087803 */ /* 0x000fe20000000000 */
[----:B------:R-:W-:Y:S01]  /*c810*/  IMAD.SHL.U32 R103, R113, 0x40, RZ ;  /* 0x0000004071677824 */ /* 0x000fe200078e00ff */
[----:B------:R-:W-:Y:S01]  /*c820*/  LOP3.LUT R0, R12, 0xfffffff8, RZ, 0xc0, !PT ;  /* 0xfffffff80c007812 */ /* 0x000fe200078ec0ff */
        /* <DEDUP_REMOVED lines=9> */
.L_x_7796:
[----:B------:R-:W-:Y:S05]  /*c8c0*/  BSYNC B0 ;  /* 0x0000000000007941 */ /* 0x000fea0003800000 */
.L_x_7795:
[----:B------:R1:W-:Y:S01]  /*c8d0*/  @P2 STS.128 [R179+0x6800], RZ ;  /* 0x006800ffb3002388 */ /* 0x0003e20000000c00 */
[----:B------:R-:W-:Y:S01]  /*c8e0*/  IMAD.IADD R0, R7, 0x1, -R0 ;  /* 0x0000000107007824 */ /* 0x000fe200078e0a00 */
[----:B------:R-:W-:Y:S01]  /*c8f0*/  SHF.R.S32.HI R12, RZ, 0x3, R12 ;  /* 0x00000003ff0c7819 */ /* 0x000fe2000001140c */
[----:B------:R-:W-:Y:S01]  /*c900*/  IMAD.SHL.U32 R9, R50, 0x40, RZ ;  /* 0x0000004032097824 */ /* 0x000fe200078e00ff */
[----:B------:R-:W-:Y:S01]  /*c910*/  ISETP.GE.AND P3, PT, R6, R11, PT ;  /* 0x0000000b0600720c */ /* 0x000fe20003f66270 */
[----:B------:R-:W-:Y:S01]  /*c920*/  IMAD.SHL.U32 R5, R0, 0x40, RZ ;  /* 0x0000004000057824 */ /* 0x000fe200078e00ff */
[----:B------:R-:W-:Y:S01]  /*c930*/  LEA.HI R133, R4, R7, RZ, 0x5 ;  /* 0x0000000704857211 */ /* 0x000fe200078f28ff */
[----:B------:R-:W-:Y:S01]  /*c940*/  IMAD.SHL.U32 R6, R20, 0x8, RZ ;  /* 0x0000000814067824 */ /* 0x000fe200078e00ff */
[----:B------:R-:W-:Y:S01]  /*c950*/  LOP3.LUT R9, R9, 0x1c0, RZ, 0xc0, !PT ;  /* 0x000001c009097812 */ /* 0x000fe200078ec0ff */
[----:B------:R-:W-:Y:S01]  /*c960*/  IMAD.SHL.U32 R12, R12, 0x8, RZ ;  /* 0x000000080c0c7824 */ /* 0x000fe200078e00ff */
[----:B------:R-:W-:Y:S01]  /*c970*/  LOP3.LUT R5, R5, 0x1c0, RZ, 0xc0, !PT ;  /* 0x000001c005057812 */ /* 0x000fe200078ec0ff */
[----:B------:R-:W-:Y:S01]  /*c980*/  BSSY B0, `(.L_x_7797) ;  /* 0x0000015000007945 */ /* 0x000fe20003800000 */
[----:B------:R-:W-:-:S02]  /*c990*/  LOP3.LUT R6, R9, 0x8, R6, 0xf8, !PT ;  /* 0x0000000809067812 */ /* 0x000fc400078ef806 */
[----:B------:R-:W-:Y:S02]  /*c9a0*/  LOP3.LUT R103, R103, 0xfffffe00, RZ, 0xc0, !PT ;  /* 0xfffffe0067677812 */ /* 0x000fe400078ec0ff */
[----:B------:R-:W-:Y:S02]  /*c9b0*/  SHF.R.U32.HI R9, RZ, 0x3, R9 ;  /* 0x00000003ff097819 */ /* 0x000fe40000011609 */
[----:B------:R-:W-:Y:S02]  /*c9c0*/  LOP3.LUT R4, R5, 0x8, R12, 0xf8, !PT ;  /* 0x0000000805047812 */ /* 0x000fe400078ef80c */
[----:B------:R-:W-:Y:S02]  /*c9d0*/  SHF.R.S32.HI R132, RZ, 0x5, R133 ;  /* 0x00000005ff847819 */ /* 0x000fe40000011485 */
        /* <DEDUP_REMOVED lines=15> */
.L_x_7798:
[----:B------:R-:W-:Y:S05]  /*cad0*/  BSYNC B0 ;  /* 0x0000000000007941 */ /* 0x000fea0003800000 */
.L_x_7797:
        /* <DEDUP_REMOVED lines=19> */
.L_x_7800:
[----:B------:R-:W-:Y:S05]  /*cc10*/  BSYNC B0 ;  /* 0x0000000000007941 */ /* 0x000fea0003800000 */
.L_x_7799:
        /* <DEDUP_REMOVED lines=15> */
.L_x_7802:
[----:B------:R-:W-:Y:S05]  /*cd10*/  BSYNC B0 ;  /* 0x0000000000007941 */ /* 0x000fea0003800000 */
.L_x_7801:
        /* <DEDUP_REMOVED lines=14> */
.L_x_7804:
[----:B------:R-:W-:Y:S05]  /*ce00*/  BSYNC B0 ;  /* 0x0000000000007941 */ /* 0x000fea0003800000 */
.L_x_7803:
        /* <DEDUP_REMOVED lines=16> */
.L_x_7806:
[----:B------:R-:W-:Y:S05]  /*cf10*/  BSYNC B0 ;  /* 0x0000000000007941 */ /* 0x000fea0003800000 */
.L_x_7805:
        /* <DEDUP_REMOVED lines=15> */
.L_x_7808:
[----:B------:R-:W-:Y:S05]  /*d010*/  BSYNC B0 ;  /* 0x0000000000007941 */ /* 0x000fea0003800000 */
.L_x_7807:
        /* <DEDUP_REMOVED lines=15> */
.L_x_7810:
[----:B------:R-:W-:Y:S05]  /*d110*/  BSYNC B0 ;  /* 0x0000000000007941 */ /* 0x000fea0003800000 */
.L_x_7809:
        /* <DEDUP_REMOVED lines=10> */
[C---:B------:R-:W-:Y:S01]  /*d1c0*/  VIADD R28, R169.reuse, 0x2000 ;  /* 0x00002000a91c7836 */ /* 0x040fe20000000000 */
[----:B------:R-:W-:Y:S01]  /*d1d0*/  LOP3.LUT P0, RZ, R50, 0x4, RZ, 0xc0, !PT ;  /* 0x0000000432ff7812 */ /* 0x000fe2000780c0ff */
[----:B------:R-:W1:Y:S01]  /*d1e0*/  LDSM.16.M88.4 R104, [R169+0x2000] ;  /* 0x00200000a968783b */ /* 0x000e620000000200 */
[----:B------:R-:W-:Y:S01]  /*d1f0*/  IMAD.IADD R168, R170, 0x1, R4 ;  /* 0x00000001aaa87824 */ /* 0x000fe200078e0204 */
[----:B------:R-:W-:Y:S01]  /*d200*/  LOP3.LUT R6, R6, R103, RZ, 0xfc, !PT ;  /* 0x0000006706067212 */ /* 0x000fe200078efcff */
[----:B------:R-:W-:Y:S01]  /*d210*/  IMAD.IADD R163, R169, 0x1, R0 ;  /* 0x00000001a9a37824 */ /* 0x000fe200078e0200 */
[----:B------:R-:W1:Y:S01]  /*d220*/  LDSM.16.M88.4 R60, [R169+0x4000] ;  /* 0x00400000a93c783b */ /* 0x000e620000000200 */
[----:B------:R-:W-:Y:S01]  /*d230*/  SEL R5, R5, 0xffffffc0, !P0 ;  /* 0xffffffc005057807 */ /* 0x000fe20004000000 */
[----:B------:R-:W-:-:S02]  /*d240*/  VIADD R166, R169, 0x2040 ;  /* 0x00002040a9a67836 */ /* 0x000fc40000000000 */
[----:B------:R-:W-:Y:S01]  /*d250*/  LDSM.16.M88.4 R24, [R168] ;  /* 0x00000000a818783b */ /* 0x000fe20000000200 */
[----:B------:R-:W-:Y:S02]  /*d260*/  @P2 VIADD R166, R28, 0xffffffc0 ;  /* 0xffffffc01ca62836 */ /* 0x000fe40000000000 */
[----:B------:R-:W-:Y:S01]  /*d270*/  IMAD.IADD R167, R170, 0x1, R5 ;  /* 0x00000001aaa77824 */ /* 0x000fe200078e0205 */
[----:B------:R-:W1:Y:S01]  /*d280*/  LDSM.16.M88.4 R124, [R163+0x2800] ;  /* 0x00280000a37c783b */ /* 0x000e620000000200 */
[----:B------:R-:W-:Y:S01]  /*d290*/  IMAD.IADD R152, R0, 0x1, R166 ;  /* 0x0000000100987824 */ /* 0x000fe200078e02a6 */
[----:B------:R-:W-:Y:S01]  /*d2a0*/  LOP3.LUT R0, R133, 0xffffffe0, RZ, 0xc0, !PT ;  /* 0xffffffe085007812 */ /* 0x000fe200078ec0ff */
[----:B------:R-:W-:Y:S01]  /*d2b0*/  IMAD.IADD R165, R4, 0x1, R167 ;  /* 0x0000000104a57824 */ /* 0x000fe200078e02a7 */
[----:B------:R-:W1:Y:S01]  /*d2c0*/  LDSM.16.M88.4 R112, [R163+0x3000] ;  /* 0x00300000a370783b */ /* 0x000e620000000200 */
[----:B------:R-:W-:Y:S02]  /*d2d0*/  IMAD R132, R3, 0x4, R132 ;  /* 0x0000000403847824 */ /* 0x000fe400078e0284 */
[C---:B------:R-:W-:Y:S01]  /*d2e0*/  IMAD.IADD R0, R7.reuse, 0x1, -R0 ;  /* 0x0000000107007824 */ /* 0x040fe200078e0a00 */
[----:B------:R-:W1:Y:S01]  /*d2f0*/  LDSM.16.M88.4 R52, [R169+0x4800] ;  /* 0x00480000a934783b */ /* 0x000e620000000200 */
[----:B------:R-:W-:-:S02]  /*d300*/  IMAD.SHL.U32 R187, R7, 0x2, RZ ;  /* 0x0000000207bb7824 */ /* 0x000fc400078e00ff */
[C---:B------:R-:W-:Y:S01]  /*d310*/  VIADD R159, R166.reuse, 0x800 ;  /* 0x00000800a69f7836 */ /* 0x040fe20000000000 */
[----:B------:R-:W1:Y:S01]  /*d320*/  LDSM.16.M88.4 R128, [R163+0x2000] ;  /* 0x00200000a380783b */ /* 0x000e620000000200 */
        /* <DEDUP_REMOVED lines=9> */
[----:B--2---:R-:W2:Y:S01]  /*d3c0*/  LDSM.16.M88.4 R8, [R169+0x5800] ;  /* 0x00580000a908783b */ /* 0x004ea20000000200 */
[C---:B------:R-:W-:Y:S02]  /*d3d0*/  VIADD R154, R166.reuse, 0x3000 ;  /* 0x00003000a69a7836 */ /* 0x040fe40000000000 */
[----:B----4-:R-:W-:Y:S01]  /*d3e0*/  HMMA.16816.F32 R88, R108, R84, RZ ;  /* 0x000000546c58723c */ /* 0x010fe200000018ff */
[----:B------:R-:W3:Y:S01]  /*d3f0*/  LDSM.16.M88.4 R72, [R163+0x4000] ;  /* 0x00400000a348783b */ /* 0x000ee20000000200 */
[----:B------:R-:W-:-:S03]  /*d400*/  VIADD R153, R166, 0x3800 ;  /* 0x00003800a6997836 */ /* 0x000fc60000000000 */
[----:B------:R-:W4:Y:S01]  /*d410*/  LDSM.16.M88.4 R68, [R163+0x4800] ;  /* 0x00480000a344783b */ /* 0x000f220000000200 */
[C---:B------:R-:W-:Y:S03]  /*d420*/  HMMA.16816.F32 R92, R108.reuse, R94, RZ ;  /* 0x0000005e6c5c723c */ /* 0x040fe600000018ff */
[----:B------:R-:W-:Y:S03]  /*d430*/  LDSM.16.M88.4 R32, [R167] ;  /* 0x00000000a720783b */ /* 0x000fe60000000200 */
[C---:B------:R-:W-:Y:S01]  /*d440*/  HMMA.16816.F32 R84, R108.reuse, R86, RZ ;  /* 0x000000566c54723c */ /* 0x040fe200000018ff */
[----:B------:R-:W4:Y:S04]  /*d450*/  LDSM.16.M88.4 R28, [R166] ;  /* 0x00000000a61c783b */ /* 0x000f280000000200 */
[----:B------:R-:W4:Y:S01]  /*d460*/  LDSM.16.M88.4 R76, [R163+0x3800] ;  /* 0x00380000a34c783b */ /* 0x000f220000000200 */
[C---:B-1----:R-:W-:Y:S03]  /*d470*/  HMMA.16816.F32 R12, R108.reuse, R104, RZ ;  /* 0x000000686c0c723c */ /* 0x042fe600000018ff */
[----:B------:R-:W-:Y:S03]  /*d480*/  LDSM.16.M88.4 R80, [R152] ;  /* 0x000000009850783b */ /* 0x000fe60000000200 */
[C---:B------:R-:W-:Y:S01]  /*d490*/  HMMA.16816.F32 R104, R108.reuse, R106, RZ ;  /* 0x0000006a6c68723c */ /* 0x040fe200000018ff */
[----:B------:R-:W0:Y:S05]  /*d4a0*/  LDGDEPBAR ;  /* 0x00000000000079af */ /* 0x000e2a0000000000 */
[C---:B------:R-:W-:Y:S06]  /*d4b0*/  HMMA.16816.F32 R64, R108.reuse, R60, RZ ;  /* 0x0000003c6c40723c */ /* 0x040fec00000018ff */
[----:B------:R-:W-:Y:S06]  /*d4c0*/  HMMA.16816.F32 R60, R108, R62, RZ ;  /* 0x0000003e6c3c723c */ /* 0x000fec00000018ff */
[C---:B------:R-:W-:Y:S06]  /*d4d0*/  HMMA.16816.F32 R96, R24.reuse, R124, R96 ;  /* 0x0000007c1860723c */ /* 0x040fec0000001860 */
[C---:B------:R-:W-:Y:S01]  /*d4e0*/  HMMA.16816.F32 R92, R24.reuse, R126, R92 ;  /* 0x0000007e185c723c */ /* 0x040fe2000000185c */
[----:B------:R-:W1:Y:S05]  /*d4f0*/  LDSM.16.M88.4 R124, [R163+0x5000] ;  /* 0x00500000a37c783b */ /* 0x000e6a0000000200 */
[C---:B------:R-:W-:Y:S06]  /*d500*/  HMMA.16816.F32 R88, R24.reuse, R112, R88 ;  /* 0x000000701858723c */ /* 0x040fec0000001858 */
[----:B------:R-:W-:Y:S01]  /*d510*/  HMMA.16816.F32 R84, R24, R114, R84 ;  /* 0x000000721854723c */ /* 0x000fe20000001854 */
[----:B------:R-:W1:Y:S05]  /*d520*/  LDSM.16.M88.4 R112, [R163+0x5800] ;  /* 0x00580000a370783b */ /* 0x000e6a0000000200 */
[C---:B------:R-:W-:Y:S06]  /*d530*/  HMMA.16816.F32 R56, R108.reuse, R52, RZ ;  /* 0x000000346c38723c */ /* 0x040fec00000018ff */
[----:B------:R-:W-:Y:S06]  /*d540*/  HMMA.16816.F32 R52, R108, R54, RZ ;  /* 0x000000366c34723c */ /* 0x000fec00000018ff */
[C---:B------:R-:W-:Y:S06]  /*d550*/  HMMA.16816.F32 R12, R24.reuse, R128, R12 ;  /* 0x00000080180c723c */ /* 0x040fec000000180c */
[----:B------:R-:W-:Y:S01]  /*d560*/  HMMA.16816.F32 R104, R24, R130, R104 ;  /* 0x000000821868723c */ /* 0x000fe20000001868 */
[----:B------:R-:W1:Y:S05]  /*d570*/  LDSM.16.M88.4 R128, [R166+0x800] ;  /* 0x00080000a680783b */ /* 0x000e6a0000000200 */
[C---:B------:R-:W-:Y:S06]  /*d580*/  HMMA.16816.F32 R20, R108.reuse, R16, RZ ;  /* 0x000000106c14723c */ /* 0x040fec00000018ff */
[C---:B------:R-:W-:Y:S06]  /*d590*/  HMMA.16816.F32 R44, R108.reuse, R40, RZ ;  /* 0x000000286c2c723c */ /* 0x040fec00000018ff */
[C---:B------:R-:W-:Y:S06]  /*d5a0*/  HMMA.16816.F32 R16, R108.reuse, R18, RZ ;  /* 0x000000126c10723c */ /* 0x040fec00000018ff */
[C---:B------:R-:W-:Y:S06]  /*d5b0*/  HMMA.16816.F32 R40, R108.reuse, R42, RZ ;  /* 0x0000002a6c28723c */ /* 0x040fec00000018ff */
[----:B--2---:R-:W-:Y:S06]  /*d5c0*/  HMMA.16816.F32 R36, R108, R8, RZ ;  /* 0x000000086c24723c */ /* 0x004fec00000018ff */
[C---:B---3--:R-:W-:Y:S06]  /*d5d0*/  HMMA.16816.F32 R64, R24.reuse, R72, R64 ;  /* 0x000000481840723c */ /* 0x048fec0000001840 */
[----:B------:R-:W-:Y:S01]  /*d5e0*/  HMMA.16816.F32 R60, R24, R74, R60 ;  /* 0x0000004a183c723c */ /* 0x000fe2000000183c */
[----:B------:R-:W2:Y:S05]  /*d5f0*/  LDSM.16.M88.4 R72, [R166+0x1000] ;  /* 0x00100000a648783b */ /* 0x000eaa0000000200 */
[----:B------:R-:W-:Y:S01]  /*d600*/  HMMA.16816.F32 R108, R108, R10, RZ ;  /* 0x0000000a6c6c723c */ /* 0x000fe200000018ff */
[----:B------:R-:W-:Y:S05]  /*d610*/  LDSM.16.M88.4 R8, [R165] ;  /* 0x00000000a508783b */ /* 0x000fea0000000200 */
[C---:B----4-:R-:W-:Y:S06]  /*d620*/  HMMA.16816.F32 R56, R24.reuse, R68, R56 ;  /* 0x000000441838723c */ /* 0x050fec0000001838 */
[----:B------:R-:W-:Y:S01]  /*d630*/  HMMA.16816.F32 R52, R24, R70, R52 ;  /* 0x000000461834723c */ /* 0x000fe20000001834 */
[----:B------:R-:W3:Y:S05]  /*d640*/  LDSM.16.M88.4 R68, [R166+0x1800] ;  /* 0x00180000a644783b */ /* 0x000eea0000000200 */
[C---:B------:R-:W-:Y:S06]  /*d650*/  HMMA.16816.F32 R12, R32.reuse, R28, R12 ;  /* 0x0000001c200c723c */ /* 0x040fec000000180c */
[----:B------:R-:W-:Y:S01]  /*d660*/  HMMA.16816.F32 R104, R32, R30, R104 ;  /* 0x0000001e2068723c */ /* 0x000fe20000001868 */
[----:B------:R-:W4:Y:S05]  /*d670*/  LDSM.16.M88.4 R28, [R152+0x800] ;  /* 0x00080000981c783b */ /* 0x000f2a0000000200 */
[C---:B------:R-:W-:Y:S06]  /*d680*/  HMMA.16816.F32 R20, R24.reuse, R76, R20 ;  /* 0x0000004c1814723c */ /* 0x040fec0000001814 */
[C---:B------:R-:W-:Y:S01]  /*d690*/  HMMA.16816.F32 R16, R24.reuse, R78, R16 ;  /* 0x0000004e1810723c */ /* 0x040fe20000001810 */
[----:B------:R-:W-:Y:S05]  /*d6a0*/  LDSM.16.M88.4 R76, [R152+0x1000] ;  /* 0x00100000984c783b */ /* 0x000fea0000000200 */
[C---:B-1----:R-:W-:Y:S06]  /*d6b0*/  HMMA.16816.F32 R44, R24.reuse, R124, R44 ;  /* 0x0000007c182c723c */ /* 0x042fec000000182c */
[C---:B------:R-:W-:Y:S06]  /*d6c0*/  HMMA.16816.F32 R40, R24.reuse, R126, R40 ;  /* 0x0000007e1828723c */ /* 0x040fec0000001828 */
[C---:B------:R-:W-:Y:S06]  /*d6d0*/  HMMA.16816.F32 R36, R24.reuse, R112, R36 ;  /* 0x000000701824723c */ /* 0x040fec0000001824 */
[----:B------:R-:W-:Y:S01]  /*d6e0*/  HMMA.16816.F32 R108, R24, R114, R108 ;  /* 0x00000072186c723c */ /* 0x000fe2000000186c */
[----:B------:R-:W1:Y:S01]  /*d6f0*/  LDSM.16.M88.4 R24, [R166+0x2000] ;  /* 0x00200000a618783b */ /* 0x000e620000000200 */
[----:B------:R-:W-:-:S04]  /*d700*/  VIADD R112, R7, 0x30 ;  /* 0x0000003007707836 */ /* 0x000fc80000000000 */
[C---:B------:R-:W-:Y:S06]  /*d710*/  HMMA.16816.F32 R96, R32.reuse, R128, R96 ;  /* 0x000000802060723c */ /* 0x040fec0000001860 */
[C---:B------:R-:W-:Y:S06]  /*d720*/  HMMA.16816.F32 R92, R32.reuse, R130, R92 ;  /* 0x00000082205c723c */ /* 0x040fec000000185c */
[C---:B--2---:R-:W-:Y:S06]  /*d730*/  HMMA.16816.F32 R88, R32.reuse, R72, R88 ;  /* 0x000000482058723c */ /* 0x044fec0000001858 */
[C---:B------:R-:W-:Y:S01]  /*d740*/  HMMA.16816.F32 R84, R32.reuse, R74, R84 ;  /* 0x0000004a2054723c */ /* 0x040fe20000001854 */
[----:B------:R-:W2:Y:S05]  /*d750*/  LDSM.16.M88.4 R72, [R166+0x2800] ;  /* 0x00280000a648783b */ /* 0x000eaa0000000200 */
[C---:B---3--:R-:W-:Y:S06]  /*d760*/  HMMA.16816.F32 R20, R32.reuse, R68, R20 ;  /* 0x000000442014723c */ /* 0x048fec0000001814 */
[----:B------:R-:W-:Y:S01]  /*d770*/  HMMA.16816.F32 R16, R32, R70, R16 ;  /* 0x000000462010723c */ /* 0x000fe20000001810 */
[----:B------:R-:W3:Y:S05]  /*d780*/  LDSM.16.M88.4 R68, [R166+0x3000] ;  /* 0x00300000a644783b */ /* 0x000eea0000000200 */
[C---:B----4-:R-:W-:Y:S06]  /*d790*/  HMMA.16816.F32 R96, R8.reuse, R28, R96 ;  /* 0x0000001c0860723c */ /* 0x050fec0000001860 */
[----:B------:R-:W-:Y:S01]  /*d7a0*/  HMMA.16816.F32 R92, R8, R30, R92 ;  /* 0x0000001e085c723c */ /* 0x000fe2000000185c */
[----:B------:R-:W4:Y:S05]  /*d7b0*/  LDSM.16.M88.4 R28, [R166+0x3800] ;  /* 0x00380000a61c783b */ /* 0x000f2a0000000200 */
[C---:B-1----:R-:W-:Y:S06]  /*d7c0*/  HMMA.16816.F32 R64, R32.reuse, R24, R64 ;  /* 0x000000182040723c */ /* 0x042fec0000001840 */
[C---:B------:R-:W-:Y:S01]  /*d7d0*/  HMMA.16816.F32 R60, R32.reuse, R26, R60 ;  /* 0x0000001a203c723c */ /* 0x040fe2000000183c */
[----:B------:R-:W1:Y:S05]  /*d7e0*/  LDSM.16.M88.4 R24, [R152+0x1800] ;  /* 0x001800009818783b */ /* 0x000e6a0000000200 */
[----:B--2---:R-:W-:Y:S01]  /*d7f0*/  HMMA.16816.F32 R56, R32, R72, R56 ;  /* 0x000000482038723c */ /* 0x004fe20000001838 */
[----:B------:R-:W-:Y:S01]  /*d800*/  FMUL.FTZ R97, R97, UR15 ;  /* 0x0000000f61617c20 */ /* 0x000fe20008410000 */
[----:B------:R-:W-:Y:S01]  /*d810*/  FMUL.FTZ R99, R99, UR15 ;  /* 0x0000000f63637c20 */ /* 0x000fe20008410000 */
[----:B------:R-:W-:Y:S01]  /*d820*/  FMUL.FTZ R96, R96, UR15 ;  /* 0x0000000f60607c20 */ /* 0x000fe20008410000 */
[----:B------:R-:W-:-:S02]  /*d830*/  FMUL.FTZ R98, R98, UR15 ;  /* 0x0000000f62627c20 */ /* 0x000fc40008410000 */
[C---:B------:R-:W-:Y:S01]  /*d840*/  HMMA.16816.F32 R52, R32.reuse, R74, R52 ;  /* 0x0000004a2034723c */ /* 0x040fe20000001834 */
[----:B------:R-:W2:Y:S01]  /*d850*/  LDSM.16.M88.4 R72, [R152+0x2000] ;  /* 0x002000009848783b */ /* 0x000ea20000000200 */
[----:B------:R-:W-:Y:S01]  /*d860*/  MUFU.TANH R115, R96 ;  /* 0x0000006000737308 */ /* 0x000fe20000002400 */
[----:B------:R-:W-:Y:S01]  /*d870*/  FMUL.FTZ R93, R93, UR15 ;  /* 0x0000000f5d5d7c20 */ /* 0x000fe20008410000 */
[----:B------:R-:W-:Y:S01]  /*d880*/  FMUL.FTZ R95, R95, UR15 ;  /* 0x0000000f5f5f7c20 */ /* 0x000fe20008410000 */
[----:B------:R-:W-:Y:S01]  /*d890*/  FMUL.FTZ R94, R94, UR15 ;  /* 0x0000000f5e5e7c20 */ /* 0x000fe20008410000 */
[C---:B---3--:R-:W-:Y:S04]  /*d8a0*/  HMMA.16816.F32 R44, R32.reuse, R68, R44 ;  /* 0x00000044202c723c */ /* 0x048fe8000000182c */
[----:B------:R-:W-:Y:S02]  /*d8b0*/  MUFU.TANH R97, R97 ;  /* 0x0000006100617308 */ /* 0x000fe40000002400 */
[C---:B------:R-:W-:Y:S01]  /*d8c0*/  HMMA.16816.F32 R40, R32.reuse, R70, R40 ;  /* 0x000000462028723c */ /* 0x040fe20000001828 */
[----:B------:R-:W3:Y:S05]  /*d8d0*/  LDSM.16.M88.4 R68, [R152+0x2800] ;  /* 0x002800009844783b */ /* 0x000eea0000000200 */
[C---:B----4-:R-:W-:Y:S01]  /*d8e0*/  HMMA.16816.F32 R36, R32.reuse, R28, R36 ;  /* 0x0000001c2024723c */ /* 0x050fe20000001824 */
[----:B------:R-:W-:Y:S05]  /*d8f0*/  MUFU.TANH R99, R99 ;  /* 0x0000006300637308 */ /* 0x000fea0000002400 */
[----:B------:R-:W-:Y:S01]  /*d900*/  HMMA.16816.F32 R108, R32, R30, R108 ;  /* 0x0000001e206c723c */ /* 0x000fe2000000186c */
[----:B------:R-:W4:Y:S02]  /*d910*/  LDSM.16.M88.4 R28, [R152+0x3000] ;  /* 0x00300000981c783b */ /* 0x000f240000000200 */
[----:B------:R-:W-:Y:S03]  /*d920*/  MUFU.TANH R125, R98 ;  /* 0x00000062007d7308 */ /* 0x000fe60000002400 */
[----:B-1----:R-:W-:Y:S01]  /*d930*/  HMMA.16816.F32 R20, R8, R24, R20 ;  /* 0x000000180814723c */ /* 0x002fe20000001814 */
[----:B------:R-:W-:-:S04]  /*d940*/  VIADD R34, R7, 0x8 ;  /* 0x0000000807227836 */ /* 0x000fc80000000000 */
[----:B------:R-:W-:Y:S01]  /*d950*/  MUFU.TANH R93, R93 ;  /* 0x0000005d005d7308 */ /* 0x000fe20000002400 */
[----:B------:R-:W-:Y:S01]  /*d960*/  HMMA.16816.F32 R16, R8, R26, R16 ;  /* 0x0000001a0810723c */ /* 0x000fe20000001810 */
[----:B------:R-:W1:Y:S01]  /*d970*/  LDSM.16.M88.4 R24, [R152+0x3800] ;  /* 0x003800009818783b */ /* 0x000e620000000200 */
[----:B------:R-:W-:-:S04]  /*d980*/  DEPBAR.LE SB0, 0x0 ;  /* 0x000080000000791a */ /* 0x000fc80000000000 */
[C---:B------:R-:W-:Y:S01]  /*d990*/  HMMA.16816.F32 R12, R8.reuse, R80, R12 ;  /* 0x00000050080c723c */ /* 0x040fe2000000180c */
[----:B------:R-:W-:Y:S05]  /*d9a0*/  MUFU.TANH R127, R94 ;  /* 0x0000005e007f7308 */ /* 0x000fea0000002400 */
[C---:B------:R-:W-:Y:S03]  /*d9b0*/  HMMA.16816.F32 R104, R8.reuse, R82, R104 ;  /* 0x000000520868723c */ /* 0x040fe60000001868 */
[----:B------:R-:W-:Y:S03]  /*d9c0*/  MUFU.TANH R95, R95 ;  /* 0x0000005f005f7308 */ /* 0x000fe60000002400 */
[----:B--2---:R-:W-:Y:S01]  /*d9d0*/  HMMA.16816.F32 R60, R8, R74, R60 ;  /* 0x0000004a083c723c */ /* 0x004fe2000000183c */
[----:B------:R-:W-:Y:S01]  /*d9e0*/  FMUL.FTZ R22, R22, UR15 ;  /* 0x0000000f16167c20 */ /* 0x000fe20008410000 */
[----:B------:R-:W-:-:S04]  /*d9f0*/  FMUL.FTZ R20, R20, UR15 ;  /* 0x0000000f14147c20 */ /* 0x000fc80008410000 */
[----:B---3--:R-:W-:Y:S01]  /*da00*/  HMMA.16816.F32 R52, R8, R70, R52 ;  /* 0x000000460834723c */ /* 0x008fe20000001834 */
[----:B------:R-:W-:-:S04]  /*da10*/  SHF.R.S32.HI R75, RZ, 0x1f, R0 ;  /* 0x0000001fff4b7819 */ /* 0x000fc80000011400 */
[----:B------:R-:W-:Y:S01]  /*da20*/  LEA.HI R75, R75, R0, RZ, 0x2 ;  /* 0x000000004b4b7211 */ /* 0x000fe200078f10ff */
[C---:B----4-:R-:W-:Y:S01]  /*da30*/  HMMA.16816.F32 R44, R8.reuse, R28, R44 ;  /* 0x0000001c082c723c */ /* 0x050fe2000000182c */
[----:B------:R-:W-:Y:S01]  /*da40*/  FMUL.FTZ R12, R12, UR15 ;  /* 0x0000000f0c0c7c20 */ /* 0x000fe20008410000 */
[----:B------:R-:W-:Y:S01]  /*da50*/  FMUL.FTZ R13, R13, UR15 ;  /* 0x0000000f0d0d7c20 */ /* 0x000fe20008410000 */
[----:B------:R-:W-:Y:S01]  /*da60*/  SHF.R.S32.HI R185, RZ, 0x2, R75 ;  /* 0x00000002ffb97819 */ /* 0x000fe2000001144b */
[----:B------:R-:W-:Y:S01]  /*da70*/  FMUL.FTZ R15, R15, UR15 ;  /* 0x0000000f0f0f7c20 */ /* 0x000fe20008410000 */
[----:B------:R2:W-:Y:S01]  /*da80*/  MUFU.TANH R81, R12 ;  /* 0x0000000c00517308 */ /* 0x0005e20000002400 */
[----:B------:R-:W-:Y:S01]  /*da90*/  FMUL.FTZ R83, R104, UR15 ;  /* 0x0000000f68537c20 */ /* 0x000fe20008410000 */
[C---:B------:R-:W-:Y:S01]  /*daa0*/  HMMA.16816.F32 R88, R8.reuse, R76, R88 ;  /* 0x0000004c0858723c */ /* 0x040fe20000001858 */
[----:B------:R-:W-:Y:S02]  /*dab0*/  IMAD.U32 R29, R132, 0x10, R185 ;  /* 0x00000010841d7824 */ /* 0x000fe400078e00b9 */
[----:B------:R-:W-:Y:S01]  /*dac0*/  FMUL.FTZ R105, R105, UR15 ;  /* 0x0000000f69697c20 */ /* 0x000fe20008410000 */
[----:B------:R-:W-:Y:S01]  /*dad0*/  FMUL.FTZ R107, R107, UR15 ;  /* 0x0000000f6b6b7c20 */ /* 0x000fe20008410000 */
[----:B------:R-:W-:Y:S01]  /*dae0*/  FMUL.FTZ R106, R106, UR15 ;  /* 0x0000000f6a6a7c20 */ /* 0x000fe20008410000 */
[----:B-----5:R-:W-:Y:S01]  /*daf0*/  FMUL.FTZ R0, R51, R102 ;  /* 0x0000006633007220 */ /* 0x020fe20000410000 */
[----:B------:R-:W-:Y:S01]  /*db00*/  HMMA.16816.F32 R56, R8, R68, R56 ;  /* 0x000000440838723c */ /* 0x000fe20000001838 */
[----:B------:R-:W-:Y:S01]  /*db10*/  MUFU.TANH R13, R13 ;  /* 0x0000000d000d7308 */ /* 0x000fe20000002400 */
[----:B------:R-:W-:Y:S01]  /*db20*/  FMUL.FTZ R77, R92, UR15 ;  /* 0x0000000f5c4d7c20 */ /* 0x000fe20008410000 */
[----:B------:R-:W-:-:S02]  /*db30*/  VIADD R28, R7, 0x21 ;  /* 0x00000021071c7836 */ /* 0x000fc40000000000 */
[----:B------:R-:W-:Y:S01]  /*db40*/  FMUL.FTZ R60, R60, UR15 ;  /* 0x0000000f3c3c7c20 */ /* 0x000fe20008410000 */
[----:B------:R-:W-:Y:S01]  /*db50*/  FMUL.FTZ R61, R61, UR15 ;  /* 0x0000000f3d3d7c20 */ /* 0x000fe20008410000 */
[C---:B------:R-:W-:Y:S01]  /*db60*/  HMMA.16816.F32 R84, R8.reuse, R78, R84 ;  /* 0x0000004e0854723c */ /* 0x040fe20000001854 */
[----:B------:R-:W-:Y:S01]  /*db70*/  FMUL.FTZ R63, R63, UR15 ;  /* 0x0000000f3f3f7c20 */ /* 0x000fe20008410000 */
[----:B------:R-:W-:Y:S01]  /*db80*/  FMUL.FTZ R53, R53, UR15 ;  /* 0x0000000f35357c20 */ /* 0x000fe20008410000 */
[----:B--2---:R-:W-:Y:S01]  /*db90*/  IADD3 R12, -R176, 0x1, R29 ;  /* 0x00000001b00c7810 */ /* 0x004fe20007ffe11d */
[----:B------:R-:W-:Y:S01]  /*dba0*/  MUFU.TANH R15, R15 ;  /* 0x0000000f000f7308 */ /* 0x000fe20000002400 */
[----:B------:R-:W-:Y:S01]  /*dbb0*/  FMUL.FTZ R29, R17, UR15 ;  /* 0x0000000f111d7c20 */ /* 0x000fe20008410000 */
[C---:B------:R-:W-:Y:S01]  /*dbc0*/  HMMA.16816.F32 R64, R8.reuse, R72, R64 ;  /* 0x000000480840723c */ /* 0x040fe20000001840 */
[--C-:B------:R-:W-:Y:S01]  /*dbd0*/  IADD3 R12, R12, UR14, R49.reuse ;  /* 0x0000000e0c0c7c10 */ /* 0x100fe2000fffe031 */
[----:B------:R-:W-:Y:S01]  /*dbe0*/  FMUL.FTZ R55, R55, UR15 ;  /* 0x0000000f37377c20 */ /* 0x000fe20008410000 */
[----:B------:R-:W-:Y:S01]  /*dbf0*/  FMUL.FTZ R44, R44, UR15 ;  /* 0x0000000f2c2c7c20 */ /* 0x000fe20008410000 */
[----:B------:R-:W-:Y:S01]  /*dc00*/  FMUL.FTZ R46, R46, UR15 ;  /* 0x0000000f2e2e7c20 */ /* 0x000fe20008410000 */
[C---:B------:R-:W-:Y:S01]  /*dc10*/  VIMNMX R102, R12.reuse, R49, PT ;  /* 0x000000310c667248 */ /* 0x040fe20003fe0100 */
[----:B------:R-:W2:Y:S01]  /*dc20*/  MUFU.TANH R83, R83 ;  /* 0x0000005300537308 */ /* 0x000ea20000002400 */
[C---:B------:R-:W-:Y:S01]  /*dc30*/  HMMA.16816.F32 R40, R8.reuse, R30, R40 ;  /* 0x0000001e0828723c */ /* 0x040fe20000001828 */
[----:B------:R-:W-:Y:S01]  /*dc40*/  VIADDMNMX R103, R12, 0x8, R49, PT ;  /* 0x000000080c677846 */ /* 0x000fe20003800131 */
[----:B------:R-:W-:Y:S01]  /*dc50*/  FMUL.FTZ R12, R21, UR15 ;  /* 0x0000000f150c7c20 */ /* 0x000fe20008410000 */
[C---:B------:R-:W-:Y:S01]  /*dc60*/  ISETP.GE.AND P2, PT, R34.reuse, R102, PT ;  /* 0x000000662200720c */ /* 0x040fe20003f46270 */
[----:B------:R-:W-:Y:S01]  /*dc70*/  FMUL.FTZ R33, R89, UR15 ;  /* 0x0000000f59217c20 */ /* 0x000fe20008410000 */
[----:B------:R-:W-:Y:S01]  /*dc80*/  ISETP.GE.AND P3, PT, R34, R103, PT ;  /* 0x000000672200720c */ /* 0x000fe20003f66270 */
[C---:B-1----:R-:W-:Y:S01]  /*dc90*/  HMMA.16816.F32 R36, R8.reuse, R24, R36 ;  /* 0x000000180824723c */ /* 0x042fe20000001824 */
[----:B------:R-:W-:Y:S01]  /*dca0*/  MUFU.TANH R105, R105 ;  /* 0x0000006900697308 */ /* 0x000fe20000002400 */
[----:B------:R-:W-:Y:S01]  /*dcb0*/  I2FP.F32.S32 R34, R34 ;  /* 0x0000002200227245 */ /* 0x000fe20000201400 */
[----:B------:R-:W-:Y:S01]  /*dcc0*/  FMUL.FTZ R89, R91, UR15 ;  /* 0x0000000f5b597c20 */ /* 0x000fe20008410000 */
[----:B------:R-:W-:Y:S01]  /*dcd0*/  FMUL.FTZ R49, R18, UR15 ;  /* 0x0000000f12317c20 */ /* 0x000fe20008410000 */
[----:B------:R-:W-:Y:S01]  /*dce0*/  FMUL.FTZ R18, R62, UR15 ;  /* 0x0000000f3e127c20 */ /* 0x000fe20008410000 */
[----:B------:R-:W-:Y:S01]  /*dcf0*/  HMMA.16816.F32 R108, R8, R26, R108 ;  /* 0x0000001a086c723c */ /* 0x000fe2000000186c */
[----:B------:R-:W-:Y:S01]  /*dd00*/  FMUL.FTZ R35, R90, UR15 ;  /* 0x0000000f5a237c20 */ /* 0x000fe20008410000 */
[C---:B------:R-:W-:Y:S01]  /*dd10*/  VIADD R72, R7.reuse, 0x19 ;  /* 0x0000001907487836 */ /* 0x040fe20000000000 */
[----:B------:R-:W1:Y:S01]  /*dd20*/  MUFU.TANH R113, R106 ;  /* 0x0000006a00717308 */ /* 0x000e620000002400 */
[----:B------:R-:W-:Y:S01]  /*dd30*/  FMUL.FTZ R79, R88, UR15 ;  /* 0x0000000f584f7c20 */ /* 0x000fe20008410000 */
[----:B------:R-:W-:-:S02]  /*dd40*/  VIADD R30, R7, 0x20 ;  /* 0x00000020071e7836 */ /* 0x000fc40000000000 */
[----:B------:R-:W-:Y:S01]  /*dd50*/  FMUL.FTZ R73, R84, UR15 ;  /* 0x0000000f54497c20 */ /* 0x000fe20008410000 */
[----:B------:R-:W-:Y:S02]  /*dd60*/  VIADD R10, R7, 0x1 ;  /* 0x00000001070a7836 */ /* 0x000fe40000000000 */
[----:B------:R-:W-:Y:S01]  /*dd70*/  FMUL.FTZ R8, R19, UR15 ;  /* 0x0000000f13087c20 */ /* 0x000fe20008410000 */
[----:B------:R-:W-:Y:S01]  /*dd80*/  FMUL.FTZ R26, R52, UR15 ;  /* 0x0000000f341a7c20 */ /* 0x000fe20008410000 */
[----:B--2---:R-:W-:Y:S01]  /*dd90*/  FFMA.FTZ R52, R0, R34, R83 ;  /* 0x0000002200347223 */ /* 0x004fe20000010053 */
[----:B------:R-:W2:Y:S01]  /*dda0*/  MUFU.TANH R107, R107 ;  /* 0x0000006b006b7308 */ /* 0x000ea20000002400 */
[----:B------:R-:W-:Y:S01]  /*ddb0*/  ISETP.GE.AND P1, PT, R10, R102, PT ;  /* 0x000000660a00720c */ /* 0x000fe20003f26270 */
[----:B------:R-:W-:Y:S01]  /*ddc0*/  FMUL.FTZ R27, R16, UR15 ;  /* 0x0000000f101b7c20 */ /* 0x000fe20008410000 */
[----:B------:R-:W-:Y:S01]  /*ddd0*/  ISETP.GE.AND P0, PT, R10, R103, PT ;  /* 0x000000670a00720c */ /* 0x000fe20003f06270 */
[----:B------:R-:W-:Y:S01]  /*dde0*/  FMUL.FTZ R16, R56, UR15 ;  /* 0x0000000f38107c20 */ /* 0x000fe20008410000 */
[----:B------:R-:W-:Y:S01]  /*ddf0*/  I2FP.F32.S32 R10, R10 ;  /* 0x0000000a000a7245 */ /* 0x000fe20000201400 */
[----:B------:R-:W-:Y:S01]  /*de00*/  FMUL.FTZ R3, R87, UR15 ;  /* 0x0000000f57037c20 */ /* 0x000fe20008410000 */
[----:B------:R-:W-:Y:S01]  /*de10*/  FSEL R52, R52, -INF , !P2 ;  /* 0xff80000034347808 */ /* 0x000fe20005000000 */
[----:B------:R3:W-:Y:S01]  /*de20*/  MUFU.TANH R9, R12 ;  /* 0x0000000c00097308 */ /* 0x0007e20000002400 */
[C---:B-1----:R-:W-:Y:S01]  /*de30*/  FFMA.FTZ R34, R0.reuse, R34, R113 ;  /* 0x0000002200227223 */ /* 0x042fe20000010071 */
[CC--:B------:R-:W-:Y:S01]  /*de40*/  FFMA.FTZ R13, R0.reuse, R10.reuse, R13 ;  /* 0x0000000a000d7223 */ /* 0x0c0fe2000001000d */
[----:B------:R-:W-:Y:S01]  /*de50*/  FFMA.FTZ R15, R0, R10, R15 ;  /* 0x0000000a000f7223 */ /* 0x000fe2000001000f */
[----:B------:R-:W-:-:S02]  /*de60*/  VIADD R10, R7, 0x10 ;  /* 0x00000010070a7836 */ /* 0x000fc40000000000 */
[----:B------:R-:W-:Y:S01]  /*de70*/  FMUL.FTZ R85, R85, UR15 ;  /* 0x0000000f55557c20 */ /* 0x000fe20008410000 */
[----:B------:R-:W-:Y:S01]  /*de80*/  FSEL R34, R34, -INF , !P3 ;  /* 0xff80000022227808 */ /* 0x000fe20005800000 */
[----:B------:R-:W-:Y:S01]  /*de90*/  FMUL.FTZ R86, R86, UR15 ;  /* 0x0000000f56567c20 */ /* 0x000fe20008410000 */
        /* <DEDUP_REMOVED lines=8> */
[----:B------:R-:W-:Y:S01]  /*df20*/  MUFU.TANH R77, R77 ;  /* 0x0000004d004d7308 */ /* 0x000fe20000002400 */
[----:B---3--:R-:W-:Y:S01]  /*df30*/  VIADD R12, R7, 0x9 ;  /* 0x00000009070c7836 */ /* 0x008fe20000000000 */
[----:B------:R-:W-:Y:S01]  /*df40*/  I2FP.F32.S32 R10, R10 ;  /* 0x0000000a000a7245 */ /* 0x000fe20000201400 */
[----:B------:R-:W-:Y:S01]  /*df50*/  FMUL.FTZ R67, R67, UR15 ;  /* 0x0000000f43437c20 */ /* 0x000fe20008410000 */
[----:B------:R-:W-:Y:S01]  /*df60*/  FMUL.FTZ R64, R64, UR15 ;  /* 0x0000000f40407c20 */ /* 0x000fe20008410000 */
[----:B------:R-:W-:Y:S01]  /*df70*/  FMUL.FTZ R65, R65, UR15 ;  /* 0x0000000f41417c20 */ /* 0x000fe20008410000 */
[----:B------:R-:W-:Y:S01]  /*df80*/  ISETP.GE.AND P4, PT, R12, R102, PT ;  /* 0x000000660c00720c */ /* 0x000fe20003f86270 */
[----:B------:R-:W-:Y:S01]  /*df90*/  FFMA.FTZ R70, R0, R10, R115 ;  /* 0x0000000a00467223 */ /* 0x000fe20000010073 */
[-C--:B------:R-:W-:Y:S01]  /*dfa0*/  ISETP.GE.AND P5, PT, R12, R103.reuse, PT ;  /* 0x000000670c00720c */ /* 0x080fe20003fa6270 */
[----:B-1----:R-:W-:Y:S01]  /*dfb0*/  VIADD R8, R7, 0x11 ;  /* 0x0000001107087836 */ /* 0x002fe20000000000 */
[----:B------:R-:W-:Y:S01]  /*dfc0*/  I2FP.F32.S32 R12, R12 ;  /* 0x0000000c000c7245 */ /* 0x000fe20000201400 */
[----:B------:R-:W1:Y:S01]  /*dfd0*/  MUFU.TANH R33, R33 ;  /* 0x0000002100217308 */ /* 0x000e620000002400 */
[----:B------:R-:W-:Y:S01]  /*dfe0*/  FSEL R70, R70, -INF , !P6 ;  /* 0xff80000046467808 */ /* 0x000fe20007000000 */
[----:B------:R-:W-:Y:S01]  /*dff0*/  FFMA.FTZ R10, R0, R10, R125 ;  /* 0x0000000a000a7223 */ /* 0x000fe2000001007d */
[----:B------:R-:W-:Y:S01]  /*e000*/  ISETP.GE.AND P2, PT, R8, R102, PT ;  /* 0x000000660800720c */ /* 0x000fe20003f46270 */
[-C--:B------:R-:W-:Y:S01]  /*e010*/  FFMA.FTZ R24, R0, R12.reuse, R105 ;  /* 0x0000000c00187223 */ /* 0x080fe20000010069 */
[-C--:B------:R-:W-:Y:S01]  /*e020*/  ISETP.GE.AND P0, PT, R8, R103.reuse, PT ;  /* 0x000000670800720c */ /* 0x080fe20003f06270 */
[----:B--2---:R-:W-:Y:S01]  /*e030*/  FFMA.FTZ R12, R0, R12, R107 ;  /* 0x0000000c000c7223 */ /* 0x004fe2000001006b */
[----:B------:R-:W-:Y:S01]  /*e040*/  I2FP.F32.S32 R8, R8 ;  /* 0x0000000800087245 */ /* 0x000fe20000201400 */
[----:B------:R-:W2:Y:S01]  /*e050*/  MUFU.TANH R89, R89 ;  /* 0x0000005900597308 */ /* 0x000ea20000002400 */
[----:B------:R-:W-:Y:S01]  /*e060*/  FSEL R24, R24, -INF , !P4 ;  /* 0xff80000018187808 */ /* 0x000fe20006000000 */
[----:B------:R-:W-:Y:S01]  /*e070*/  FMUL.FTZ R58, R58, UR15 ;  /* 0x0000000f3a3a7c20 */ /* 0x000fe20008410000 */
[----:B------:R-:W-:Y:S01]  /*e080*/  FSEL R12, R12, -INF , !P5 ;  /* 0xff8000000c0c7808 */ /* 0x000fe20006800000 */
[CC--:B------:R-:W-:Y:S01]  /*e090*/  FFMA.FTZ R68, R0.reuse, R8.reuse, R97 ;  /* 0x0000000800447223 */ /* 0x0c0fe20000010061 */
[----:B------:R-:W-:Y:S01]  /*e0a0*/  FFMA.FTZ R8, R0, R8, R99 ;  /* 0x0000000800087223 */ /* 0x000fe20000010063 */
[-C--:B------:R-:W-:Y:S01]  /*e0b0*/  ISETP.GE.AND P6, PT, R72, R102.reuse, PT ;  /* 0x000000664800720c */ /* 0x080fe20003fc6270 */
[----:B------:R-:W-:Y:S01]  /*e0c0*/  FMUL.FTZ R11, R110, UR15 ;  /* 0x0000000f6e0b7c20 */ /* 0x000fe20008410000 */
[----:B------:R3:W-:Y:S01]  /*e0d0*/  MUFU.TANH R19, R22 ;  /* 0x0000001600137308 */ /* 0x0007e20000002400 */
[----:B------:R-:W-:Y:S01]  /*e0e0*/  FSEL R68, R68, -INF , !P2 ;  /* 0xff80000044447808 */ /* 0x000fe20005000000 */
[----:B------:R-:W-:Y:S01]  /*e0f0*/  FMUL.FTZ R57, R57, UR15 ;  /* 0x0000000f39397c20 */ /* 0x000fe20008410000 */
[----:B------:R-:W-:Y:S01]  /*e100*/  FSEL R8, R8, -INF , !P0 ;  /* 0xff80000008087808 */ /* 0x000fe20004000000 */
[----:B------:R-:W-:Y:S01]  /*e110*/  FMUL.FTZ R59, R59, UR15 ;  /* 0x0000000f3b3b7c20 */ /* 0x000fe20008410000 */
[-C--:B------:R-:W-:Y:S01]  /*e120*/  ISETP.GE.AND P4, PT, R72, R103.reuse, PT ;  /* 0x000000674800720c */ /* 0x080fe20003f86270 */
[----:B------:R-:W-:Y:S01]  /*e130*/  FMUL.FTZ R45, R45, UR15 ;  /* 0x0000000f2d2d7c20 */ /* 0x000fe20008410000 */
[C---:B------:R-:W-:Y:S01]  /*e140*/  ISETP.GE.AND P2, PT, R28.reuse, R102, PT ;  /* 0x000000661c00720c */ /* 0x040fe20003f46270 */
[----:B------:R-:W-:Y:S01]  /*e150*/  MUFU.TANH R35, R35 ;  /* 0x0000002300237308 */ /* 0x000fe20000002400 */
[----:B------:R-:W-:Y:S01]  /*e160*/  ISETP.GE.AND P0, PT, R28, R103, PT ;  /* 0x000000671c00720c */ /* 0x000fe20003f06270 */
[----:B------:R-:W-:Y:S01]  /*e170*/  FMUL.FTZ R47, R47, UR15 ;  /* 0x0000000f2f2f7c20 */ /* 0x000fe20008410000 */
[----:B------:R-:W-:Y:S01]  /*e180*/  I2FP.F32.S32 R72, R72 ;  /* 0x0000004800487245 */ /* 0x000fe20000201400 */
[----:B------:R-:W-:Y:S01]  /*e190*/  FMUL.FTZ R40, R40, UR15 ;  /* 0x0000000f28287c20 */ /* 0x000fe20008410000 */
[----:B------:R-:W-:Y:S01]  /*e1a0*/  I2FP.F32.S32 R28, R28 ;  /* 0x0000001c001c7245 */ /* 0x000fe20000201400 */
[----:B------:R-:W-:Y:S01]  /*e1b0*/  FMUL.FTZ R41, R41, UR15 ;  /* 0x0000000f29297c20 */ /* 0x000fe20008410000 */
[----:B------:R-:W-:Y:S01]  /*e1c0*/  P2R R32, PR, RZ, 0x40 ;  /* 0x00000040ff207803 */ /* 0x000fe20000000000 */
[----:B------:R4:W-:Y:S01]  /*e1d0*/  MUFU.TANH R15, R60 ;  /* 0x0000003c000f7308 */ /* 0x0009e20000002400 */
[----:B---3--:R-:W-:-:S02]  /*e1e0*/  VIADD R22, R7, 0x18 ;  /* 0x0000001807167836 */ /* 0x008fc40000000000 */
[C---:B------:R-:W-:Y:S01]  /*e1f0*/  FFMA.FTZ R74, R0.reuse, R72, R93 ;  /* 0x00000048004a7223 */ /* 0x040fe2000001005d */
[CC--:B-1----:R-:W-:Y:S01]  /*e200*/  FFMA.FTZ R204, R0.reuse, R28.reuse, R33 ;  /* 0x0000001c00cc7223 */ /* 0x0c2fe20000010021 */
[----:B--2---:R-:W-:Y:S01]  /*e210*/  FFMA.FTZ R89, R0, R28, R89 ;  /* 0x0000001c00597223 */ /* 0x004fe20000010059 */
[----:B------:R-:W-:Y:S01]  /*e220*/  FSEL R10, R10, -INF , !P1 ;  /* 0xff8000000a0a7808 */ /* 0x000fe20004800000 */
[----:B------:R-:W-:Y:S01]  /*e230*/  VIADD R28, R7, 0x28 ;  /* 0x00000028071c7836 */ /* 0x000fe20000000000 */
[C---:B------:R-:W-:Y:S01]  /*e240*/  ISETP.GE.AND P3, PT, R22.reuse, R102, PT ;  /* 0x000000661600720c */ /* 0x040fe20003f66270 */
[----:B------:R-:W1:Y:S01]  /*e250*/  MUFU.TANH R79, R79 ;  /* 0x0000004f004f7308 */ /* 0x000e620000002400 */
[-C--:B------:R-:W-:Y:S01]  /*e260*/  ISETP.GE.AND P5, PT, R22, R103.reuse, PT ;  /* 0x000000671600720c */ /* 0x080fe20003fa6270 */
[----:B------:R-:W-:Y:S01]  /*e270*/  FFMA.FTZ R72, R0, R72, R95 ;  /* 0x0000004800487223 */ /* 0x000fe2000001005f */
[----:B------:R-:W-:Y:S01]  /*e280*/  I2FP.F32.S32 R22, R22 ;  /* 0x0000001600167245 */ /* 0x000fe20000201400 */
[----:B------:R-:W-:Y:S01]  /*e290*/  FMUL.FTZ R43, R43, UR15 ;  /* 0x0000000f2b2b7c20 */ /* 0x000fe20008410000 */
[----:B------:R-:W-:Y:S01]  /*e2a0*/  ISETP.GE.AND P6, PT, R30, R102, PT ;  /* 0x000000661e00720c */ /* 0x000fe20003fc6270 */
[----:B------:R-:W-:Y:S01]  /*e2b0*/  FMUL.FTZ R17, R108, UR15 ;  /* 0x0000000f6c117c20 */ /* 0x000fe20008410000 */
[-C--:B------:R-:W-:Y:S01]  /*e2c0*/  ISETP.GE.AND P1, PT, R30, R103.reuse, PT ;  /* 0x000000671e00720c */ /* 0x080fe20003f26270 */
[C---:B------:R-:W-:Y:S01]  /*e2d0*/  FFMA.FTZ R77, R0.reuse, R22, R77 ;  /* 0x00000016004d7223 */ /* 0x040fe2000001004d */
[----:B------:R-:W-:Y:S01]  /*e2e0*/  I2FP.F32.S32 R30, R30 ;  /* 0x0000001e001e7245 */ /* 0x000fe20000201400 */
[----:B------:R2:W-:Y:S01]  /*e2f0*/  MUFU.TANH R25, R20 ;  /* 0x0000001400197308 */ /* 0x0005e20000002400 */
[----:B------:R-:W-:Y:S01]  /*e300*/  FFMA.FTZ R22, R0, R22, R127 ;  /* 0x0000001600167223 */ /* 0x000fe2000001007f */
[----:B------:R-:W-:Y:S01]  /*e310*/  FSEL R72, R72, -INF , !P4 ;  /* 0xff80000048487808 */ /* 0x000fe20006000000 */
[----:B------:R-:W-:Y:S01]  /*e320*/  FMUL.FTZ R37, R37, UR15 ;  /* 0x0000000f25257c20 */ /* 0x000fe20008410000 */
[----:B----4-:R-:W-:Y:S01]  /*e330*/  FSEL R60, R77, -INF , !P3 ;  /* 0xff8000004d3c7808 */ /* 0x010fe20005800000 */
[----:B------:R-:W-:Y:S01]  /*e340*/  FMUL.FTZ R36, R36, UR15 ;  /* 0x0000000f24247c20 */ /* 0x000fe20008410000 */
[----:B------:R-:W-:Y:S01]  /*e350*/  ISETP.NE.AND P3, PT, R32, RZ, PT ;  /* 0x000000ff2000720c */ /* 0x000fe20003f65270 */
[----:B-1----:R-:W-:Y:S01]  /*e360*/  FFMA.FTZ R54, R0, R30, R79 ;  /* 0x0000001e00367223 */ /* 0x002fe2000001004f */
[----:B------:R-:W1:Y:S01]  /*e370*/  MUFU.TANH R73, R73 ;  /* 0x0000004900497308 */ /* 0x000e620000002400 */
[----:B------:R-:W-:Y:S01]  /*e380*/  FSEL R22, R22, -INF , !P5 ;  /* 0xff80000016167808 */ /* 0x000fe20006800000 */
[----:B------:R-:W-:Y:S01]  /*e390*/  FMUL.FTZ R38, R38, UR15 ;  /* 0x0000000f26267c20 */ /* 0x000fe20008410000 */
[----:B------:R-:W-:Y:S01]  /*e3a0*/  FSEL R74, R74, -INF , !P3 ;  /* 0xff8000004a4a7808 */ /* 0x000fe20005800000 */
[----:B------:R-:W-:Y:S01]  /*e3b0*/  FMUL.FTZ R39, R39, UR15 ;  /* 0x0000000f27277c20 */ /* 0x000fe20008410000 */
[-C--:B------:R-:W-:Y:S01]  /*e3c0*/  ISETP.GE.AND P3, PT, R28, R102.reuse, PT ;  /* 0x000000661c00720c */ /* 0x080fe20003f66270 */
[----:B------:R-:W-:Y:S01]  /*e3d0*/  FMUL.FTZ R109, R109, UR15 ;  /* 0x0000000f6d6d7c20 */ /* 0x000fe20008410000 */
[----:B------:R-:W-:Y:S01]  /*e3e0*/  ISETP.GE.AND P5, PT, R112, R102, PT ;  /* 0x000000667000720c */ /* 0x000fe20003fa6270 */
[----:B------:R3:W-:Y:S01]  /*e3f0*/  MUFU.TANH R75, R18 ;  /* 0x00000012004b7308 */ /* 0x0007e20000002400 */
[----:B------:R-:W-:Y:S01]  /*e400*/  ISETP.GE.AND P4, PT, R28, R103, PT ;  /* 0x000000671c00720c */ /* 0x000fe20003f86270 */
[----:B--2---:R-:W-:Y:S01]  /*e410*/  FMUL.FTZ R20, R42, UR15 ;  /* 0x0000000f2a147c20 */ /* 0x004fe20008410000 */
[----:B------:R-:W-:Y:S01]  /*e420*/  I2FP.F32.S32 R28, R28 ;  /* 0x0000001c001c7245 */ /* 0x000fe20000201400 */
[----:B------:R-:W-:Y:S01]  /*e430*/  FMUL.FTZ R111, R111, UR15 ;  /* 0x0000000f6f6f7c20 */ /* 0x000fe20008410000 */
[----:B------:R-:W-:Y:S01]  /*e440*/  FSEL R54, R54, -INF , !P6 ;  /* 0xff80000036367808 */ /* 0x000fe20007000000 */
[----:B------:R-:W-:Y:S01]  /*e450*/  FMUL.FTZ R14, R14, UR15 ;  /* 0x0000000f0e0e7c20 */ /* 0x000fe20008410000 */
[----:B------:R-:W-:Y:S01]  /*e460*/  FSEL R204, R204, -INF , !P2 ;  /* 0xff800000cccc7808 */ /* 0x000fe20005000000 */
[----:B------:R2:W-:Y:S01]  /*e470*/  MUFU.TANH R33, R16 ;  /* 0x0000001000217308 */ /* 0x0005e20000002400 */
[----:B-1----:R-:W-:-:S07]  /*e480*/  FFMA.FTZ R42, R0, R28, R73 ;  /* 0x0000001c002a7223 */ /* 0x002fce0000010049 */
[----:B------:R-:W1:Y:S01]  /*e490*/  MUFU.TANH R69, R85 ;  /* 0x0000005500457308 */ /* 0x000e620000002400 */
[----:B---3--:R-:W-:Y:S01]  /*e4a0*/  FFMA.FTZ R18, R0, R30, R35 ;  /* 0x0000001e00127223 */ /* 0x008fe20000010023 */
[----:B------:R-:W-:-:S04]  /*e4b0*/  VIADD R30, R7, 0x29 ;  /* 0x00000029071e7836 */ /* 0x000fc80000000000 */
[----:B------:R-:W-:Y:S02]  /*e4c0*/  FSEL R18, R18, -INF , !P1 ;  /* 0xff80000012127808 */ /* 0x000fe40004800000 */
[----:B------:R-:W3:Y:S01]  /*e4d0*/  MUFU.TANH R71, R86 ;  /* 0x0000005600477308 */ /* 0x000ee20000002400 */
[----:B--2---:R-:W-:Y:S02]  /*e4e0*/  P2R R16, PR, RZ, 0x8 ;  /* 0x00000008ff107803 */ /* 0x004fe40000000000 */
[----:B------:R-:W-:Y:S02]  /*e4f0*/  ISETP.GE.AND P6, PT, R30, R102, PT ;  /* 0x000000661e00720c */ /* 0x000fe40003fc6270 */
[----:B------:R-:W-:Y:S02]  /*e500*/  ISETP.NE.AND P1, PT, R16, RZ, PT ;  /* 0x000000ff1000720c */ /* 0x000fe40003f25270 */
[----:B------:R-:W-:Y:S01]  /*e510*/  FSEL R16, R89, -INF , !P0 ;  /* 0xff80000059107808 */ /* 0x000fe20004000000 */
[----:B------:R-:W2:Y:S01]  /*e520*/  MUFU.TANH R3, R3 ;  /* 0x0000000300037308 */ /* 0x000ea20000002400 */
[----:B------:R-:W-:-:S02]  /*e530*/  ISETP.GE.AND P0, PT, R112, R103, PT ;  /* 0x000000677000720c */ /* 0x000fc40003f06270 */
[----:B------:R-:W-:Y:S02]  /*e540*/  I2FP.F32.S32 R112, R112 ;  /* 0x0000007000707245 */ /* 0x000fe40000201400 */
[----:B------:R-:W-:Y:S02]  /*e550*/  ISETP.GE.AND P3, PT, R30, R103, PT ;  /* 0x000000671e00720c */ /* 0x000fe40003f66270 */
[----:B------:R-:W-:Y:S01]  /*e560*/  I2FP.F32.S32 R30, R30 ;  /* 0x0000001e001e7245 */ /* 0x000fe20000201400 */
[CC--:B------:R-:W-:Y:S01]  /*e570*/  FFMA.FTZ R114, R0.reuse, R112.reuse, R25 ;  /* 0x0000007000727223 */ /* 0x0c0fe20000010019 */
[----:B------:R-:W-:Y:S01]  /*e580*/  FFMA.FTZ R112, R0, R112, R19 ;  /* 0x0000007000707223 */ /* 0x000fe20000010013 */
[----:B------:R-:W-:Y:S01]  /*e590*/  MUFU.TANH R21, R21 ;  /* 0x0000001500157308 */ /* 0x000fe20000002400 */
[C---:B------:R-:W-:Y:S01]  /*e5a0*/  VIADD R19, R7.reuse, 0x31 ;  /* 0x0000003107137836 */ /* 0x040fe20000000000 */
[----:B------:R-:W-:Y:S01]  /*e5b0*/  FSEL R42, R42, -INF , !P1 ;  /* 0xff8000002a2a7808 */ /* 0x000fe20004800000 */
[C---:B-1----:R-:W-:Y:S01]  /*e5c0*/  FFMA.FTZ R32, R0.reuse, R30, R69 ;  /* 0x0000001e00207223 */ /* 0x042fe20000010045 */
[C---:B---3--:R-:W-:Y:S01]  /*e5d0*/  FFMA.FTZ R71, R0.reuse, R28, R71 ;  /* 0x0000001c00477223 */ /* 0x048fe20000010047 */
[----:B------:R-:W-:Y:S01]  /*e5e0*/  VIADD R28, R7, 0x38 ;  /* 0x00000038071c7836 */ /* 0x000fe20000000000 */
[----:B------:R-:W-:Y:S01]  /*e5f0*/  ISETP.GE.AND P1, PT, R19, R102, PT ;  /* 0x000000661300720c */ /* 0x000fe20003f26270 */
[----:B--2---:R-:W-:Y:S01]  /*e600*/  FFMA.FTZ R30, R0, R30, R3 ;  /* 0x0000001e001e7223 */ /* 0x004fe20000010003 */
[----:B------:R-:W1:Y:S01]  /*e610*/  MUFU.TANH R27, R27 ;  /* 0x0000001b001b7308 */ /* 0x000e620000002400 */
[----:B------:R-:W-:Y:S01]  /*e620*/  VIADD R25, R7, 0x39 ;  /* 0x0000003907197836 */ /* 0x000fe20000000000 */
[----:B------:R-:W-:-:S02]  /*e630*/  FSEL R202, R71, -INF , !P4 ;  /* 0xff80000047ca7808 */ /* 0x000fc40006000000 */
[----:B------:R-:W-:Y:S02]  /*e640*/  FSEL R32, R32, -INF , !P6 ;  /* 0xff80000020207808 */ /* 0x000fe40007000000 */
[C---:B------:R-:W-:Y:S02]  /*e650*/  ISETP.GE.AND P4, PT, R28.reuse, R102, PT ;  /* 0x000000661c00720c */ /* 0x040fe40003f86270 */
[----:B------:R-:W-:Y:S01]  /*e660*/  MUFU.TANH R29, R29 ;  /* 0x0000001d001d7308 */ /* 0x000fe20000002400 */
[----:B------:R-:W-:Y:S02]  /*e670*/  ISETP.GE.AND P2, PT, R28, R103, PT ;  /* 0x000000671c00720c */ /* 0x000fe40003f46270 */
[----:B------:R-:W-:Y:S02]  /*e680*/  I2FP.F32.S32 R28, R28 ;  /* 0x0000001c001c7245 */ /* 0x000fe40000201400 */
[----:B------:R-:W-:Y:S02]  /*e690*/  FSEL R30, R30, -INF , !P3 ;  /* 0xff8000001e1e7808 */ /* 0x000fe40005800000 */
[----:B------:R-:W-:Y:S01]  /*e6a0*/  FSEL R112, R112, -INF , !P0 ;  /* 0xff80000070707808 */ /* 0x000fe20004000000 */
[----:B------:R-:W2:Y:S01]  /*e6b0*/  MUFU.TANH R49, R49 ;  /* 0x0000003100317308 */ /* 0x000ea20000002400 */
[----:B-1----:R-:W-:Y:S01]  /*e6c0*/  FFMA.FTZ R27, R0, R28, R27 ;  /* 0x0000001c001b7223 */ /* 0x002fe2000001001b */
[----:B------:R-:W-:-:S02]  /*e6d0*/  ISETP.GE.AND P3, PT, R25, R102, PT ;  /* 0x000000661900720c */ /* 0x000fc40003f66270 */
[----:B------:R-:W-:Y:S02]  /*e6e0*/  ISETP.GE.AND P0, PT, R25, R103, PT ;  /* 0x000000671900720c */ /* 0x000fe40003f06270 */
[----:B------:R-:W-:Y:S02]  /*e6f0*/  FSEL R114, R114, -INF , !P5 ;  /* 0xff80000072727808 */ /* 0x000fe40006800000 */
[----:B------:R1:W-:Y:S01]  /*e700*/  MUFU.TANH R3, R26 ;  /* 0x0000001a00037308 */ /* 0x0003e20000002400 */
[----:B------:R-:W-:-:S07]  /*e710*/  FSEL R110, R27, -INF , !P4 ;  /* 0xff8000001b6e7808 */ /* 0x000fce0006000000 */
[----:B------:R-:W3:Y:S01]  /*e720*/  MUFU.TANH R13, R66 ;  /* 0x00000042000d7308 */ /* 0x000ee20000002400 */
[----:B--2---:R-:W-:Y:S01]  /*e730*/  FFMA.FTZ R49, R0, R28, R49 ;  /* 0x0000001c00317223 */ /* 0x004fe20000010031 */
[----:B------:R-:W-:-:S04]  /*e740*/  VIADD R28, R7, 0x41 ;  /* 0x00000041071c7836 */ /* 0x000fc80000000000 */
[----:B------:R-:W-:Y:S02]  /*e750*/  FSEL R194, R49, -INF , !P2 ;  /* 0xff80000031c27808 */ /* 0x000fe40005000000 */
[----:B------:R-:W2:Y:S01]  /*e760*/  MUFU.TANH R31, R64 ;  /* 0x00000040001f7308 */ /* 0x000ea20000002400 */
[----:B-1----:R-:W-:Y:S02]  /*e770*/  P2R R26, PR, RZ, 0x2 ;  /* 0x00000002ff1a7803 */ /* 0x002fe40000000000 */
[----:B------:R-:W-:Y:S02]  /*e780*/  ISETP.GE.AND P1, PT, R19, R103, PT ;  /* 0x000000671300720c */ /* 0x000fe40003f26270 */
[----:B------:R-:W-:Y:S02]  /*e790*/  I2FP.F32.S32 R19, R19 ;  /* 0x0000001300137245 */ /* 0x000fe40000201400 */
[----:B------:R-:W-:Y:S01]  /*e7a0*/  ISETP.NE.AND P6, PT, R26, RZ, PT ;  /* 0x000000ff1a00720c */ /* 0x000fe20003fc5270 */
[----:B------:R-:W1:Y:S01]  /*e7b0*/  MUFU.TANH R67, R67 ;  /* 0x0000004300437308 */ /* 0x000e620000002400 */
[----:B------:R-:W-:Y:S01]  /*e7c0*/  I2FP.F32.S32 R26, R25 ;  /* 0x00000019001a7245 */ /* 0x000fe20000201400 */
[CC--:B------:R-:W-:Y:S01]  /*e7d0*/  FFMA.FTZ R9, R0.reuse, R19.reuse, R9 ;  /* 0x0000001300097223 */ /* 0x0c0fe20000010009 */
[----:B------:R-:W-:Y:S01]  /*e7e0*/  FFMA.FTZ R21, R0, R19, R21 ;  /* 0x0000001300157223 */ /* 0x000fe20000010015 */
[C---:B------:R-:W-:Y:S01]  /*e7f0*/  VIADD R19, R7.reuse, 0x40 ;  /* 0x0000004007137836 */ /* 0x040fe20000000000 */
[----:B------:R-:W-:Y:S01]  /*e800*/  ISETP.GE.AND P4, PT, R28, R102, PT ;  /* 0x000000661c00720c */ /* 0x000fe20003f86270 */
[CC--:B------:R-:W-:Y:S01]  /*e810*/  FFMA.FTZ R29, R0.reuse, R26.reuse, R29 ;  /* 0x0000001a001d7223 */ /* 0x0c0fe2000001001d */
[----:B------:R-:W-:Y:S01]  /*e820*/  FFMA.FTZ R51, R0, R26, R51 ;  /* 0x0000001a00337223 */ /* 0x000fe20000010033 */
[----:B------:R-:W-:Y:S01]  /*e830*/  VIADD R26, R7, 0x48 ;  /* 0x00000048071a7836 */ /* 0x000fe20000000000 */
[----:B------:R-:W-:Y:S01]  /*e840*/  FSEL R196, R21, -INF , !P1 ;  /* 0xff80000015c47808 */ /* 0x000fe20004800000 */
[----:B------:R-:W4:Y:S01]  /*e850*/  MUFU.TANH R65, R65 ;  /* 0x0000004100417308 */ /* 0x000f220000002400 */
[----:B------:R-:W-:Y:S01]  /*e860*/  ISETP.GE.AND P5, PT, R19, R102, PT ;  /* 0x000000661300720c */ /* 0x000fe20003fa6270 */
[----:B------:R-:W-:Y:S01]  /*e870*/  VIADD R21, R7, 0x49 ;  /* 0x0000004907157836 */ /* 0x000fe20000000000 */
[----:B------:R-:W-:Y:S01]  /*e880*/  ISETP.GE.AND P1, PT, R19, R103, PT ;  /* 0x000000671300720c */ /* 0x000fe20003f26270 */
[----:B------:R-:W-:Y:S01]  /*e890*/  VIADD R25, R7, 0x58 ;  /* 0x0000005807197836 */ /* 0x000fe20000000000 */
[----:B------:R-:W-:-:S02]  /*e8a0*/  I2FP.F32.S32 R19, R19 ;  /* 0x0000001300137245 */ /* 0x000fc40000201400 */
[----:B------:R-:W-:Y:S01]  /*e8b0*/  FSEL R198, R29, -INF , !P3 ;  /* 0xff8000001dc67808 */ /* 0x000fe20005800000 */
[----:B------:R-:W4:Y:S01]  /*e8c0*/  MUFU.TANH R61, R61 ;  /* 0x0000003d003d7308 */ /* 0x000f220000002400 */
[----:B------:R-:W-:Y:S01]  /*e8d0*/  FSEL R192, R51, -INF , !P0 ;  /* 0xff80000033c07808 */ /* 0x000fe20004000000 */
[----:B---3--:R-:W-:Y:S01]  /*e8e0*/  FFMA.FTZ R13, R0, R19, R13 ;  /* 0x00000013000d7223 */ /* 0x008fe2000001000d */
[----:B------:R-:W-:Y:S01]  /*e8f0*/  ISETP.GE.AND P2, PT, R28, R103, PT ;  /* 0x000000671c00720c */ /* 0x000fe20003f46270 */
[----:B--2---:R-:W-:Y:S01]  /*e900*/  FFMA.FTZ R31, R0, R19, R31 ;  /* 0x00000013001f7223 */ /* 0x004fe2000001001f */
[C---:B------:R-:W-:Y:S01]  /*e910*/  ISETP.GE.AND P3, PT, R26.reuse, R102, PT ;  /* 0x000000661a00720c */ /* 0x040fe20003f66270 */
[----:B------:R-:W-:Y:S01]  /*e920*/  VIADD R19, R7, 0x51 ;  /* 0x0000005107137836 */ /* 0x000fe20000000000 */
[----:B------:R-:W-:Y:S01]  /*e930*/  ISETP.GE.AND P0, PT, R26, R103, PT ;  /* 0x000000671a00720c */ /* 0x000fe20003f06270 */
[----:B------:R-:W2:Y:S01]  /*e940*/  MUFU.TANH R63, R63 ;  /* 0x0000003f003f7308 */ /* 0x000ea20000002400 */
[----:B------:R-:W-:-:S02]  /*e950*/  I2FP.F32.S32 R28, R28 ;  /* 0x0000001c001c7245 */ /* 0x000fc40000201400 */
[----:B------:R-:W-:Y:S02]  /*e960*/  I2FP.F32.S32 R26, R26 ;  /* 0x0000001a001a7245 */ /* 0x000fe40000201400 */
[----:B------:R-:W-:Y:S01]  /*e970*/  FSEL R200, R9, -INF , !P6 ;  /* 0xff80000009c87808 */ /* 0x000fe20007000000 */
[C---:B-1----:R-:W-:Y:S01]  /*e980*/  FFMA.FTZ R67, R0.reuse, R28, R67 ;  /* 0x0000001c00437223 */ /* 0x042fe20000010043 */
[----:B------:R-:W-:Y:S01]  /*e990*/  FSEL R150, R13, -INF , !P1 ;  /* 0xff8000000d967808 */ /* 0x000fe20004800000 */
[----:B------:R-:W1:Y:S01]  /*e9a0*/  MUFU.TANH R35, R58 ;  /* 0x0000003a00237308 */ /* 0x000e620000002400 */
[CC--:B------:R-:W-:Y:S01]  /*e9b0*/  FFMA.FTZ R188, R0.reuse, R26.reuse, R15 ;  /* 0x0000001a00bc7223 */ /* 0x0c0fe2000001000f */
[C---:B------:R-:W-:Y:S01]  /*e9c0*/  FFMA.FTZ R75, R0.reuse, R26, R75 ;  /* 0x0000001a004b7223 */ /* 0x040fe2000001004b */
[----:B------:R-:W-:Y:S01]  /*e9d0*/  VIADD R26, R7, 0x50 ;  /* 0x00000050071a7836 */ /* 0x000fe20000000000 */
[C---:B------:R-:W-:Y:S01]  /*e9e0*/  ISETP.GE.AND P6, PT, R21.reuse, R102, PT ;  /* 0x000000661500720c */ /* 0x040fe20003fc6270 */
[----:B----4-:R-:W-:Y:S01]  /*e9f0*/  FFMA.FTZ R65, R0, R28, R65 ;  /* 0x0000001c00417223 */ /* 0x010fe20000010041 */
[----:B------:R-:W-:-:S02]  /*ea00*/  ISETP.GE.AND P1, PT, R21, R103, PT ;  /* 0x000000671500720c */ /* 0x000fc40003f26270 */
[----:B------:R-:W3:Y:S01]  /*ea10*/  MUFU.TANH R57, R57 ;  /* 0x0000003900397308 */ /* 0x000ee20000002400 */
[----:B------:R-:W-:Y:S02]  /*ea20*/  FSEL R142, R31, -INF , !P5 ;  /* 0xff8000001f8e7808 */ /* 0x000fe40006800000 */
[----:B------:R-:W-:Y:S02]  /*ea30*/  I2FP.F32.S32 R21, R21 ;  /* 0x0000001500157245 */ /* 0x000fe40000201400 */
[----:B------:R-:W-:Y:S02]  /*ea40*/  FSEL R146, R67, -INF , !P2 ;  /* 0xff80000043927808 */ /* 0x000fe40005000000 */
[C---:B------:R-:W-:Y:S01]  /*ea50*/  ISETP.GE.AND P5, PT, R26.reuse, R102, PT ;  /* 0x000000661a00720c */ /* 0x040fe20003fa6270 */
[----:B------:R-:W4:Y:S01]  /*ea60*/  MUFU.TANH R59, R59 ;  /* 0x0000003b003b7308 */ /* 0x000f220000002400 */
[----:B------:R-:W-:Y:S01]  /*ea70*/  ISETP.GE.AND P2, PT, R26, R103, PT ;  /* 0x000000671a00720c */ /* 0x000fe20003f46270 */
[CC--:B------:R-:W-:Y:S01]  /*ea80*/  FFMA.FTZ R61, R0.reuse, R21.reuse, R61 ;  /* 0x00000015003d7223 */ /* 0x0c0fe2000001003d */
[----:B------:R-:W-:Y:S01]  /*ea90*/  I2FP.F32.S32 R26, R26 ;  /* 0x0000001a001a7245 */ /* 0x000fe20000201400 */
[C---:B--2---:R-:W-:Y:S01]  /*eaa0*/  FFMA.FTZ R63, R0.reuse, R21, R63 ;  /* 0x00000015003f7223 */ /* 0x044fe2000001003f */
[----:B------:R-:W-:Y:S01]  /*eab0*/  I2FP.F32.S32 R28, R19 ;  /* 0x00000013001c7245 */ /* 0x000fe20000201400 */
[----:B------:R-:W-:Y:S01]  /*eac0*/  VIADD R21, R7, 0x60 ;  /* 0x0000006007157836 */ /* 0x000fe20000000000 */
[----:B------:R-:W-:Y:S01]  /*ead0*/  FSEL R186, R61, -INF , !P6 ;  /* 0xff8000003dba7808 */ /* 0x000fe20007000000 */
[----:B------:R-:W2:Y:S01]  /*eae0*/  MUFU.TANH R53, R53 ;  /* 0x0000003500357308 */ /* 0x000ea20000002400 */
[CC--:B------:R-:W-:Y:S01]  /*eaf0*/  FFMA.FTZ R33, R0.reuse, R26.reuse, R33 ;  /* 0x0000001a00217223 */ /* 0x0c0fe20000010021 */
[C---:B-1----:R-:W-:Y:S01]  /*eb00*/  FFMA.FTZ R35, R0.reuse, R26, R35 ;  /* 0x0000001a00237223 */ /* 0x042fe20000010023 */
[----:B------:R-:W-:Y:S01]  /*eb10*/  VIADD R26, R7, 0x59 ;  /* 0x00000059071a7836 */ /* 0x000fe20000000000 */
[----:B------:R-:W-:Y:S01]  /*eb20*/  FSEL R148, R63, -INF , !P1 ;  /* 0xff8000003f947808 */ /* 0x000fe20004800000 */
[----:B---3--:R-:W-:Y:S01]  /*eb30*/  FFMA.FTZ R57, R0, R28, R57 ;  /* 0x0000001c00397223 */ /* 0x008fe20000010039 */
[----:B------:R-:W-:-:S02]  /*eb40*/  FSEL R190, R65, -INF , !P4 ;  /* 0xff80000041be7808 */ /* 0x000fc40006000000 */
[----:B------:R-:W1:Y:S01]  /*eb50*/  MUFU.TANH R55, R55 ;  /* 0x0000003700377308 */ /* 0x000e620000002400 */
[----:B------:R-:W-:Y:S01]  /*eb60*/  FSEL R144, R75, -INF , !P0 ;  /* 0xff8000004b907808 */ /* 0x000fe20004000000 */
[----:B----4-:R-:W-:Y:S01]  /*eb70*/  FFMA.FTZ R59, R0, R28, R59 ;  /* 0x0000001c003b7223 */ /* 0x010fe2000001003b */
[CC--:B------:R-:W-:Y:S02]  /*eb80*/  ISETP.GE.AND P6, PT, R25.reuse, R102.reuse, PT ;  /* 0x000000661900720c */ /* 0x0c0fe40003fc6270 */
[-C--:B------:R-:W-:Y:S02]  /*eb90*/  ISETP.GE.AND P1, PT, R25, R103.reuse, PT ;  /* 0x000000671900720c */ /* 0x080fe40003f26270 */
[----:B------:R-:W-:Y:S01]  /*eba0*/  FSEL R188, R188, -INF , !P3 ;  /* 0xff800000bcbc7808 */ /* 0x000fe20005800000 */
[----:B------:R-:W-:Y:S01]  /*ebb0*/  MUFU.TANH R9, R44 ;  /* 0x0000002c00097308 */ /* 0x000fe20000002400 */
[C---:B------:R-:W-:Y:S02]  /*ebc0*/  ISETP.GE.AND P4, PT, R19.reuse, R102, PT ;  /* 0x000000661300720c */ /* 0x040fe40003f86270 */
[----:B------:R-:W-:-:S02]  /*ebd0*/  ISETP.GE.AND P0, PT, R19, R103, PT ;  /* 0x000000671300720c */ /* 0x000fc40003f06270 */
[----:B------:R-:W-:Y:S02]  /*ebe0*/  I2FP.F32.S32 R25, R25 ;  /* 0x0000001900197245 */ /* 0x000fe40000201400 */
[----:B------:R-:W-:Y:S01]  /*ebf0*/  FSEL R140, R33, -INF , !P5 ;  /* 0xff800000218c7808 */ /* 0x000fe20006800000 */
[----:B------:R-:W-:Y:S01]  /*ec00*/  MUFU.TANH R15, R46 ;  /* 0x0000002e000f7308 */ /* 0x000fe20000002400 */
[----:B------:R-:W-:Y:S01]  /*ec10*/  ISETP.GE.AND P5, PT, R26, R102, PT ;  /* 0x000000661a00720c */ /* 0x000fe20003fa6270 */
[----:B------:R-:W-:Y:S01]  /*ec20*/  FFMA.FTZ R134, R0, R25, R3 ;  /* 0x0000001900867223 */ /* 0x000fe20000010003 */
[-C--:B------:R-:W-:Y:S02]  /*ec30*/  ISETP.GE.AND P3, PT, R26, R103.reuse, PT ;  /* 0x000000671a00720c */ /* 0x080fe40003f66270 */
[----:B------:R-:W-:Y:S02]  /*ec40*/  I2FP.F32.S32 R26, R26 ;  /* 0x0000001a001a7245 */ /* 0x000fe40000201400 */
[----:B------:R-:W-:Y:S01]  /*ec50*/  FSEL R138, R57, -INF , !P4 ;  /* 0xff800000398a7808 */ /* 0x000fe20006000000 */
[----:B------:R-:W3:Y:S01]  /*ec60*/  MUFU.TANH R23, R23 ;  /* 0x0000001700177308 */ /* 0x000ee20000002400 */
[----:B------:R-:W-:Y:S01]  /*ec70*/  FSEL R128, R59, -INF , !P0 ;  /* 0xff8000003b807808 */ /* 0x000fe20004000000 */
[C---:B--2---:R-:W-:Y:S01]  /*ec80*/  FFMA.FTZ R53, R0.reuse, R26, R53 ;  /* 0x0000001a00357223 */ /* 0x044fe20000010035 */
[C---:B------:R-:W-:Y:S01]  /*ec90*/  ISETP.GE.AND P4, PT, R21.reuse, R102, PT ;  /* 0x000000661500720c */ /* 0x040fe20003f86270 */
[----:B-1----:R-:W-:Y:S01]  /*eca0*/  FFMA.FTZ R55, R0, R26, R55 ;  /* 0x0000001a00377223 */ /* 0x002fe20000010037 */
[----:B------:R-:W-:-:S02]  /*ecb0*/  ISETP.GE.AND P0, PT, R21, R103, PT ;  /* 0x000000671500720c */ /* 0x000fc40003f06270 */
[----:B------:R-:W-:Y:S01]  /*ecc0*/  FSEL R130, R35, -INF , !P2 ;  /* 0xff80000023827808 */ /* 0x000fe20005000000 */
[----:B------:R-:W1:Y:S01]  /*ecd0*/  MUFU.TANH R45, R45 ;  /* 0x0000002d002d7308 */ /* 0x000e620000002400 */
[----:B------:R-:W-:Y:S02]  /*ece0*/  FSEL R134, R134, -INF , !P6 ;  /* 0xff80000086867808 */ /* 0x000fe40007000000 */
[----:B------:R-:W-:Y:S02]  /*ecf0*/  FSEL R132, R53, -INF , !P5 ;  /* 0xff80000035847808 */ /* 0x000fe40006800000 */
[----:B------:R-:W-:-:S03]  /*ed00*/  FSEL R124, R55, -INF , !P3 ;  /* 0xff800000377c7808 */ /* 0x000fc60005800000 */
[----:B------:R-:W2:Y:S01]  /*ed10*/  MUFU.TANH R47, R47 ;  /* 0x0000002f002f7308 */ /* 0x000ea20000002400 */
[----:B---3--:R-:W-:-:S05]  /*ed20*/  FFMA.FTZ R23, R0, R25, R23 ;  /* 0x0000001900177223 */ /* 0x008fca0000010017 */
[----:B------:R-:W-:Y:S02]  /*ed30*/  FSEL R126, R23, -INF , !P1 ;  /* 0xff800000177e7808 */ /* 0x000fe40004800000 */
[----:B------:R3:W-:Y:S08]  /*ed40*/  MUFU.TANH R19, R20 ;  /* 0x0000001400137308 */ /* 0x0007f00000002400 */
[----:B------:R-:W4:Y:S08]  /*ed50*/  MUFU.TANH R13, R40 ;  /* 0x00000028000d7308 */ /* 0x000f300000002400 */
[----:B------:R-:W4:Y:S01]  /*ed60*/  MUFU.TANH R41, R41 ;  /* 0x0000002900297308 */ /* 0x000f220000002400 */
[----:B---3--:R-:W-:Y:S01]  /*ed70*/  I2FP.F32.S32 R20, R21 ;  /* 0x0000001500147245 */ /* 0x008fe20000201400 */
[----:B------:R-:W-:-:S04]  /*ed80*/  VIADD R21, R7, 0x61 ;  /* 0x0000006107157836 */ /* 0x000fc80000000000 */
[CC--:B------:R-:W-:Y:S01]  /*ed90*/  FFMA.FTZ R108, R0.reuse, R20.reuse, R9 ;  /* 0x00000014006c7223 */ /* 0x0c0fe20000010009 */
[----:B------:R-:W-:Y:S01]  /*eda0*/  FFMA.FTZ R64, R0, R20, R15 ;  /* 0x0000001400407223 */ /* 0x000fe2000001000f */
[----:B------:R-:W3:Y:S01]  /*edb0*/  MUFU.TANH R43, R43 ;  /* 0x0000002b002b7308 */ /* 0x000ee20000002400 */
[----:B------:R-:W-:Y:S01]  /*edc0*/  VIADD R20, R7, 0x68 ;  /* 0x0000006807147836 */ /* 0x000fe20000000000 */
[-C--:B------:R-:W-:Y:S01]  /*edd0*/  ISETP.GE.AND P6, PT, R21, R102.reuse, PT ;  /* 0x000000661500720c */ /* 0x080fe20003fc6270 */
[----:B------:R-:W-:Y:S01]  /*ede0*/  VIADD R15, R7, 0x69 ;  /* 0x00000069070f7836 */ /* 0x000fe20000000000 */
[----:B------:R-:W-:Y:S02]  /*edf0*/  ISETP.GE.AND P2, PT, R21, R103, PT ;  /* 0x000000671500720c */ /* 0x000fe40003f46270 */
[----:B------:R-:W-:Y:S02]  /*ee00*/  I2FP.F32.S32 R21, R21 ;  /* 0x0000001500157245 */ /* 0x000fe40000201400 */
[----:B------:R-:W3:Y:S01]  /*ee10*/  MUFU.TANH R17, R17 ;  /* 0x0000001100117308 */ /* 0x000ee20000002400 */
[----:B------:R-:W-:-:S02]  /*ee20*/  ISETP.GE.AND P5, PT, R20, R102, PT ;  /* 0x000000661400720c */ /* 0x000fc40003fa6270 */
[----:B------:R-:W-:Y:S01]  /*ee30*/  ISETP.GE.AND P3, PT, R20, R103, PT ;  /* 0x000000671400720c */ /* 0x000fe20003f66270 */
[CC--:B-1----:R-:W-:Y:S01]  /*ee40*/  FFMA.FTZ R45, R0.reuse, R21.reuse, R45 ;  /* 0x00000015002d7223 */ /* 0x0c2fe2000001002d */
[----:B------:R-:W-:Y:S01]  /*ee50*/  I2FP.F32.S32 R20, R20 ;  /* 0x0000001400147245 */ /* 0x000fe20000201400 */
[----:B--2---:R-:W-:Y:S01]  /*ee60*/  FFMA.FTZ R47, R0, R21, R47 ;  /* 0x00000015002f7223 */ /* 0x004fe2000001002f */
[----:B------:R-:W-:Y:S01]  /*ee70*/  FSEL R108, R108, -INF , !P4 ;  /* 0xff8000006c6c7808 */ /* 0x000fe20006000000 */
[----:B------:R-:W1:Y:S01]  /*ee80*/  MUFU.TANH R3, R36 ;  /* 0x0000002400037308 */ /* 0x000e620000002400 */
[----:B------:R-:W-:Y:S01]  /*ee90*/  ISETP.GE.AND P4, PT, R15, R102, PT ;  /* 0x000000660f00720c */ /* 0x000fe20003f86270 */
[----:B------:R-:W-:Y:S01]  /*eea0*/  VIADD R21, R7, 0x70 ;  /* 0x0000007007157836 */ /* 0x000fe20000000000 */
[----:B------:R-:W-:Y:S01]  /*eeb0*/  ISETP.GE.AND P1, PT, R15, R103, PT ;  /* 0x000000670f00720c */ /* 0x000fe20003f26270 */
[----:B----4-:R-:W-:Y:S01]  /*eec0*/  FFMA.FTZ R13, R0, R20, R13 ;  /* 0x00000014000d7223 */ /* 0x010fe2000001000d */
[----:B------:R-:W-:Y:S01]  /*eed0*/  I2FP.F32.S32 R26, R15 ;  /* 0x0000000f001a7245 */ /* 0x000fe20000201400 */
[----:B------:R-:W-:-:S02]  /*eee0*/  VIADD R15, R7, 0x78 ;  /* 0x00000078070f7836 */ /* 0x000fc40000000000 */
[C---:B------:R-:W-:Y:S01]  /*eef0*/  FFMA.FTZ R19, R0.reuse, R20, R19 ;  /* 0x0000001400137223 */ /* 0x040fe20000010013 */
[----:B------:R-:W-:Y:S01]  /*ef00*/  MUFU.TANH R37, R37 ;  /* 0x0000002500257308 */ /* 0x000fe20000002400 */
[----:B------:R-:W-:Y:S02]  /*ef10*/  VIADD R20, R7, 0x71 ;  /* 0x0000007107147836 */ /* 0x000fe40000000000 */
[CC--:B------:R-:W-:Y:S01]  /*ef20*/  FFMA.FTZ R41, R0.reuse, R26.reuse, R41 ;  /* 0x0000001a00297223 */ /* 0x0c0fe20000010029 */
[----:B---3--:R-:W-:Y:S01]  /*ef30*/  FFMA.FTZ R43, R0, R26, R43 ;  /* 0x0000001a002b7223 */ /* 0x008fe2000001002b */
[----:B------:R-:W-:Y:S02]  /*ef40*/  FSEL R106, R45, -INF , !P6 ;  /* 0xff8000002d6a7808 */ /* 0x000fe40007000000 */
[----:B------:R-:W-:Y:S01]  /*ef50*/  I2FP.F32.S32 R26, R15 ;  /* 0x0000000f001a7245 */ /* 0x000fe20000201400 */
[----:B------:R-:W2:Y:S01]  /*ef60*/  MUFU.TANH R9, R38 ;  /* 0x0000002600097308 */ /* 0x000ea20000002400 */
[----:B------:R-:W-:-:S02]  /*ef70*/  ISETP.GE.AND P6, PT, R21, R102, PT ;  /* 0x000000661500720c */ /* 0x000fc40003fc6270 */
[----:B------:R-:W-:Y:S01]  /*ef80*/  FSEL R64, R64, -INF , !P0 ;  /* 0xff80000040407808 */ /* 0x000fe20004000000 */
[----:B------:R-:W-:Y:S01]  /*ef90*/  FFMA.FTZ R17, R0, R26, R17 ;  /* 0x0000001a00117223 */ /* 0x000fe20000010011 */
[----:B------:R-:W-:Y:S02]  /*efa0*/  FSEL R50, R47, -INF , !P2 ;  /* 0xff8000002f327808 */ /* 0x000fe40005000000 */
[----:B------:R-:W-:Y:S01]  /*efb0*/  FSEL R104, R13, -INF , !P5 ;  /* 0xff8000000d687808 */ /* 0x000fe20006800000 */
[----:B------:R-:W3:Y:S01]  /*efc0*/  MUFU.TANH R39, R39 ;  /* 0x0000002700277308 */ /* 0x000ee20000002400 */
[-C--:B------:R-:W-:Y:S02]  /*efd0*/  ISETP.GE.AND P0, PT, R21, R103.reuse, PT ;  /* 0x000000671500720c */ /* 0x080fe40003f06270 */
[C---:B------:R-:W-:Y:S02]  /*efe0*/  ISETP.GE.AND P2, PT, R20.reuse, R102, PT ;  /* 0x000000661400720c */ /* 0x040fe40003f46270 */
[----:B------:R-:W-:-:S02]  /*eff0*/  ISETP.GE.AND P5, PT, R20, R103, PT ;  /* 0x000000671400720c */ /* 0x000fc40003fa6270 */
[----:B------:R-:W-:Y:S01]  /*f000*/  I2FP.F32.S32 R21, R21 ;  /* 0x0000001500157245 */ /* 0x000fe20000201400 */
[----:B------:R-:W4:Y:S01]  /*f010*/  MUFU.TANH R11, R11 ;  /* 0x0000000b000b7308 */ /* 0x000f220000002400 */
[----:B------:R-:W-:Y:S02]  /*f020*/  I2FP.F32.S32 R20, R20 ;  /* 0x0000001400147245 */ /* 0x000fe40000201400 */
[----:B------:R-:W-:Y:S01]  /*f030*/  P2R R23, PR, RZ, 0x40 ;  /* 0x00000040ff177803 */ /* 0x000fe20000000000 */
[CC--:B-1----:R-:W-:Y:S01]  /*f040*/  FFMA.FTZ R3, R0.reuse, R21.reuse, R3 ;  /* 0x0000001500037223 */ /* 0x0c2fe20000010003 */
[----:B------:R-:W-:Y:S01]  /*f050*/  ISETP.GE.AND P6, PT, R15, R102, PT ;  /* 0x000000660f00720c */ /* 0x000fe20003fc6270 */
[C---:B--2---:R-:W-:Y:S01]  /*f060*/  FFMA.FTZ R9, R0.reuse, R21, R9 ;  /* 0x0000001500097223 */ /* 0x044fe20000010009 */
[----:B------:R-:W-:Y:S01]  /*f070*/  FSEL R66, R41, -INF , !P4 ;  /* 0xff80000029427808 */ /* 0x000fe20006000000 */
[----:B------:R1:W2:Y:S01]  /*f080*/  MUFU.TANH R13, R14 ;  /* 0x0000000e000d7308 */ /* 0x0002a20000002400 */
[CC--:B------:R-:W-:Y:S01]  /*f090*/  FFMA.FTZ R37, R0.reuse, R20.reuse, R37 ;  /* 0x0000001400257223 */ /* 0x0c0fe20000010025 */
[----:B------:R-:W-:Y:S01]  /*f0a0*/  ISETP.NE.AND P4, PT, R23, RZ, PT ;  /* 0x000000ff1700720c */ /* 0x000fe20003f85270 */
[----:B---3--:R-:W-:Y:S01]  /*f0b0*/  FFMA.FTZ R20, R0, R20, R39 ;  /* 0x0000001400147223 */ /* 0x008fe20000010027 */
[----:B------:R-:W-:-:S02]  /*f0c0*/  FSEL R38, R17, -INF , !P6 ;  /* 0xff80000011267808 */ /* 0x000fc40007000000 */
[----:B------:R-:W-:Y:S02]  /*f0d0*/  ISETP.GT.AND P6, PT, R184, R171, PT ;  /* 0x000000abb800720c */ /* 0x000fe40003fc4270 */
[----:B------:R-:W3:Y:S01]  /*f0e0*/  MUFU.TANH R109, R109 ;  /* 0x0000006d006d7308 */ /* 0x000ee20000002400 */
[----:B------:R-:W-:Y:S01]  /*f0f0*/  FSEL R44, R43, -INF , !P1 ;  /* 0xff8000002b2c7808 */ /* 0x000fe20004800000 */
[----:B----4-:R-:W-:Y:S01]  /*f100*/  FFMA.FTZ R11, R0, R26, R11 ;  /* 0x0000001a000b7223 */ /* 0x010fe2000001000b */
[----:B------:R-:W-:Y:S02]  /*f110*/  FSEL R40, R3, -INF , !P4 ;  /* 0xff80000003287808 */ /* 0x000fe40006000000 */
[----:B------:R-:W-:Y:S02]  /*f120*/  FSEL R28, R9, -INF , !P0 ;  /* 0xff800000091c7808 */ /* 0x000fe40004000000 */
[----:B------:R-:W-:Y:S01]  /*f130*/  FSEL R39, R37, -INF , !P2 ;  /* 0xff80000025277808 */ /* 0x000fe20005000000 */
[----:B------:R-:W4:Y:S01]  /*f140*/  MUFU.TANH R111, R111 ;  /* 0x0000006f006f7308 */ /* 0x000f220000002400 */
[C---:B-1----:R-:W-:Y:S01]  /*f150*/  VIADD R14, R7.reuse, 0x79 ;  /* 0x00000079070e7836 */ /* 0x042fe20000000000 */
[----:B------:R-:W-:Y:S01]  /*f160*/  BAR.SYNC.DEFER_BLOCKING 0x0 ;  /* 0x0000000000007b1d */ /* 0x000fe20000010000 */
        /* <DEDUP_REMOVED lines=8> */
[----:B------:R-:W-:Y:S01]  /*f1f0*/  FSEL R46, R19, -INF , !P3 ;  /* 0xff800000132e7808 */ /* 0x000fe20005800000 */
[C---:B--2---:R-:W-:Y:S01]  /*f200*/  FFMA.FTZ R13, R0.reuse, R7, R13 ;  /* 0x00000007000d7223 */ /* 0x044fe2000001000d */
[CC--:B---3--:R-:W-:Y:S01]  /*f210*/  FFMA.FTZ R36, R0.reuse, R14.reuse, R109 ;  /* 0x0000000e00247223 */ /* 0x0c8fe2000001006d */
[----:B----4-:R-:W-:Y:S01]  /*f220*/  FFMA.FTZ R20, R0, R14, R111 ;  /* 0x0000000e00147223 */ /* 0x010fe2000001006f */
[----:B------:R-:W-:-:S02]  /*f230*/  ISETP.GE.AND P3, PT, R15, R103, PT ;  /* 0x000000670f00720c */ /* 0x000fc40003f66270 */
        /* <DEDUP_REMOVED lines=29> */
[C---:B------:R-:W-:Y:S01]  /*f410*/  IMAD R78, R3.reuse, R78, R11 ;  /* 0x0000004e034e7224 */ /* 0x040fe200078e020b */
[----:B------:R-:W-:Y:S01]  /*f420*/  LOP3.LUT R11, RZ, R7, RZ, 0x33, !PT ;  /* 0x00000007ff0b7212 */ /* 0x000fe200078e33ff */
        /* <DEDUP_REMOVED lines=24> */
[----:B------:R-:W-:Y:S01]  /*f5b0*/  SHF.R.S32.HI R76, RZ, 0x1f, R78 ;  /* 0x0000001fff4c7819 */ /* 0x000fe2000001144e */
[----:B--2---:R-:W-:-:S04]  /*f5c0*/  IMAD.IADD R2, R2, 0x1, -R3 ;  /* 0x0000000102027824 */ /* 0x004fc800078e0a03 */
[-C--:B------:R-:W-:Y:S02]  /*f5d0*/  IMAD R3, R76, R9.reuse, RZ ;  /* 0x000000094c037224 */ /* 0x080fe400078e02ff */
[----:B------:R-:W-:Y:S01]  /*f5e0*/  IMAD.WIDE.U32 R76, R78, R9, RZ ;  /* 0x000000094e4c7225 */ /* 0x000fe200078e00ff */
[----:B------:R-:W-:-:S03]  /*f5f0*/  SHF.R.S32.HI R7, RZ, 0x1f, R2 ;  /* 0x0000001fff077819 */ /* 0x000fc60000011402 */
[----:B------:R-:W-:Y:S01]  /*f600*/  IMAD R3, R78, UR9, R3 ;  /* 0x000000094e037c24 */ /* 0x000fe2000f8e0203 */
[----:B------:R-:W-:Y:S02]  /*f610*/  ULDC.64 UR8, c[0x0][0x230] ;  /* 0x00008c0000087ab9 */ /* 0x000fe40000000a00 */
[----:B------:R-:W-:Y:S02]  /*f620*/  IMAD R7, R7, UR8, RZ ;  /* 0x0000000807077c24 */ /* 0x000fe4000f8e02ff */
[----:B------:R-:W-:Y:S02]  /*f630*/  IADD3 R77, R77, R3, RZ ;  /* 0x000000034d4d7210 */ /* 0x000fe40007ffe0ff */
[C---:B------:R-:W-:Y:S02]  /*f640*/  IMAD R7, R2.reuse, UR9, R7 ;  /* 0x0000000902077c24 */ /* 0x040fe4000f8e0207 */
[----:B------:R-:W-:-:S04]  /*f650*/  IMAD.WIDE.U32 R76, R2, UR8, R76 ;  /* 0x00000008024c7c25 */ /* 0x000fc8000f8e004c */
[----:B------:R-:W-:Y:S01]  /*f660*/  IMAD.IADD R11, R77, 0x1, R7 ;  /* 0x000000014d0b7824 */ /* 0x000fe200078e0207 */
[----:B------:R-:W-:Y:S06]  /*f670*/  BRA `(.L_x_7813) ;  /* 0x0000000000107947 */ /* 0x000fec0003800000 */
.L_x_7812:
[----:B------:R-:W1:Y:S02]  /*f680*/  LDC R9, c[0x0][0x248] ;  /* 0x00009200ff097b82 */ /* 0x000e640000000800 */
[----:B-1----:R-:W-:-:S05]  /*f690*/  IMAD.SHL.U32 R76, R9, 0x80, RZ ;  /* 0x00000080094c7824 */ /* 0x002fca00078e00ff */
[----:B------:R-:W-:-:S04]  /*f6a0*/  IADD3 R76, -R76, RZ, RZ ;  /* 0x000000ff4c4c7210 */ /* 0x000fc80007ffe1ff */
[----:B------:R-:W-:-:S07]  /*f6b0*/  SHF.R.S32.HI R11, RZ, 0x1f, R76 ;  /* 0x0000001fff0b7819 */ /* 0x000fce000001144c */
.L_x_7813:
        /* <DEDUP_REMOVED lines=27> */
[----:B---3--:R-:W-:Y:S01]  /*f870*/  @!P0 LEA.HI.X R82, R9, R123, R82, 0x5, P2 ;  /* 0x0000007b09528211 */ /* 0x008fe200010f2c52 */
[----:B------:R-:W3:Y:S01]  /*f880*/  @!P0 LDC R2, c[0x0][0x24c] ;  /* 0x00009300ff028b82 */ /* 0x000ee20000000800 */
[----:B------:R-:W-:Y:S01]  /*f890*/  @!P0 LEA R84, P2, R78, UR12, 0x1 ;  /* 0x0000000c4e548c11 */ /* 0x000fe2000f8408ff */
[----:B------:R-:W-:Y:S01]  /*f8a0*/  @!PT LDS RZ, [RZ] ;  /* 0x00000000fffff984 */ /* 0x000fe20000000800 */
[----:B------:R-:W-:Y:S01]  /*f8b0*/  @!PT LDS RZ, [RZ] ;  /* 0x00000000fffff984 */ /* 0x000fe20000000800 */
[----:B------:R-:W-:Y:S01]  /*f8c0*/  @!PT LDS RZ, [RZ] ;  /* 0x00000000fffff984 */ /* 0x000fe20000000800 */
[----:B------:R1:W-:Y:S02]  /*f8d0*/  @!P0 LDGSTS.E.BYPASS.LTC128B.128 [R179+0x2800], desc[UR6][R88.64] ;  /* 0x0280000058b38fae */ /* 0x0003e4000b901d46 */
[----:B------:R-:W-:Y:S01]  /*f8e0*/  @!P0 IMAD.X R13, R11, 0x1, R82, P3 ;  /* 0x000000010b0d8824 */ /* 0x000fe200018e0652 */
[C---:B------:R-:W-:Y:S01]  /*f8f0*/  @!P0 LEA R82, P1, R80.reuse, UR12, 0x1 ;  /* 0x0000000c50528c11 */ /* 0x040fe2000f8208ff */
[----:B------:R1:W-:Y:S03]  /*f900*/  @P0 STS.128 [R179+0x3000], RZ ;  /* 0x003000ffb3000388 */ /* 0x0003e60000000c00 */
[----:B------:R-:W-:Y:S01]  /*f910*/  @!P0 LEA.HI.X R83, R80, UR13, R15, 0x1, P1 ;  /* 0x0000000d50538c11 */ /* 0x000fe200088f0c0f */
[----:B------:R-:W-:Y:S01]  /*f920*/  @!P0 IMAD.MOV.U32 R80, RZ, RZ, R120 ;  /* 0x000000ffff508224 */ /* 0x000fe200078e0078 */
[----:B------:R-:W-:-:S02]  /*f930*/  @!P0 LEA.HI.X R85, R78, UR13, R13, 0x1, P2 ;  /* 0x0000000d4e558c11 */ /* 0x000fc400090f0c0d */
[C---:B------:R-:W-:Y:S01]  /*f940*/  @!P0 LEA R13, P3, R9.reuse, R120, 0x6 ;  /* 0x00000078090d8211 */ /* 0x040fe200078630ff */
[C---:B------:R-:W-:Y:S02]  /*f950*/  @!P0 IMAD.WIDE.U32 R80, R9.reuse, 0x60, R80 ;  /* 0x0000006009508825 */ /* 0x040fe400078e0050 */
[----:B------:R-:W-:Y:S01]  /*f960*/  @!PT LDS RZ, [RZ] ;  /* 0x00000000fffff984 */ /* 0x000fe20000000800 */
[----:B------:R-:W-:Y:S01]  /*f970*/  @!PT LDS RZ, [RZ] ;  /* 0x00000000fffff984 */ /* 0x000fe20000000800 */
[----:B------:R-:W-:Y:S01]  /*f980*/  @!PT LDS RZ, [RZ] ;  /* 0x00000000fffff984 */ /* 0x000fe20000000800 */
[----:B------:R1:W-:Y:S01]  /*f990*/  @!P0 LDGSTS.E.BYPASS.LTC128B.128 [R179+0x3000], desc[UR6][R84.64] ;  /* 0x0300000054b38fae */ /* 0x0003e2000b901d46 */
[C---:B------:R-:W-:Y:S01]  /*f9a0*/  @!P0 IADD3 R13, P4, R76.reuse, R13, RZ ;  /* 0x0000000d4c0d8210 */ /* 0x040fe20007f9e0ff */
[----:B-----5:R-:W-:Y:S01]  /*f9b0*/  @!P0 IMAD.MOV.U32 R86, RZ, RZ, R120 ;  /* 0x000000ffff568224 */ /* 0x020fe200078e0078 */
[----:B------:R-:W-:Y:S01]  /*f9c0*/  @!P0 IADD3 R15, P1, R76, R80, RZ ;  /* 0x000000504c0f8210 */ /* 0x000fe20007f3e0ff */
[----:B------:R-:W-:Y:S01]  /*f9d0*/  @!P0 IMAD.MOV.U32 R87, RZ, RZ, R123 ;  /* 0x000000ffff578224 */ /* 0x000fe200078e007b */
[----:B----4-:R-:W-:Y:S01]  /*f9e0*/  @!P0 LEA.HI.X R80, R9, R123, R7, 0x6, P3 ;  /* 0x0000007b09508211 */ /* 0x010fe200018f3407 */
[----:B--2---:R-:W-:Y:S01]  /*f9f0*/  @!P0 IMAD R78, R3, 0x50, RZ ;  /* 0x00000050034e8824 */ /* 0x004fe200078e02ff */
[----:B------:R2:W-:Y:S01]  /*fa00*/  @P0 STS.128 [R179+0x3800], RZ ;  /* 0x003800ffb3000388 */ /* 0x0005e20000000c00 */
[----:B------:R-:W-:-:S03]  /*fa10*/  @!P0 IMAD.WIDE.U32 R86, R9, 0x50, R86 ;  /* 0x0000005009568825 */ /* 0x000fc600078e0056 */
[----:B------:R-:W-:Y:S01]  /*fa20*/  @!PT LDS RZ, [RZ] ;  /* 0x00000000fffff984 */ /* 0x000fe20000000800 */
[----:B------:R-:W-:Y:S01]  /*fa30*/  @!PT LDS RZ, [RZ] ;  /* 0x00000000fffff984 */ /* 0x000fe20000000800 */
[----:B------:R-:W-:Y:S01]  /*fa40*/  @!PT LDS RZ, [RZ] ;  /* 0x00000000fffff984 */ /* 0x000fe20000000800 */
[----:B------:R2:W-:Y:S01]  /*fa50*/  @!P0 LDGSTS.E.BYPASS.LTC128B.128 [R179+0x3800], desc[UR6][R82.64] ;  /* 0x0380000052b38fae */ /* 0x0005e2000b901d46 */
[----:B---3--:R-:W-:Y:S01]  /*fa60*/  @!P0 IMAD R2, R2, 0x60, RZ ;  /* 0x0000006002028824 */ /* 0x008fe200078e02ff */
[----:B------:R-:W-:Y:S01]  /*fa70*/  @!P0 IADD3 R3, P2, R76, R86, RZ ;  /* 0x000000564c038210 */ /* 0x000fe20007f5e0ff */
[----:B------:R-:W-:Y:S01]  /*fa80*/  @!P0 IMAD.X R80, R11, 0x1, R80, P4 ;  /* 0x000000010b508824 */ /* 0x000fe200020e0650 */
[----:B------:R-:W-:Y:S01]  /*fa90*/  @!P0 LEA R86, P3, R13, UR12, 0x1 ;  /* 0x0000000c0d568c11 */ /* 0x000fe2000f8608ff */
[----:B------:R2:W-:Y:S01]  /*faa0*/  @P0 STS.128 [R179+0x4000], RZ ;  /* 0x004000ffb3000388 */ /* 0x0005e20000000c00 */
[----:B------:R-:W-:Y:S02]  /*fab0*/  @!P0 IADD3.X R78, R11, R87, R78, P2, !PT ;  /* 0x000000570b4e8210 */ /* 0x000fe400017fe44e */
[----:B------:R-:W-:Y:S02]  /*fac0*/  @!P0 LEA R90, P2, R3, UR12, 0x1 ;  /* 0x0000000c035a8c11 */ /* 0x000fe4000f8408ff */
[----:B------:R-:W-:-:S02]  /*fad0*/  @!P0 IADD3.X R2, R11, R2, R81, P1, !PT ;  /* 0x000000020b028210 */ /* 0x000fc40000ffe451 */
[----:B-1----:R-:W-:Y:S02]  /*fae0*/  @!P0 LEA R88, P1, R15, UR12, 0x1 ;  /* 0x0000000c0f588c11 */ /* 0x002fe4000f8208ff */
        /* <DEDUP_REMOVED lines=31> */
.L_x_7815:
[----:B------:R-:W-:Y:S05]  /*fce0*/  BSYNC B0 ;  /* 0x0000000000007941 */ /* 0x000fea0003800000 */
.L_x_7814:
[----:B------:R-:W0:Y:S01]  /*fcf0*/  LDGDEPBAR ;  /* 0x00000000000079af */ /* 0x000e220000000000 */
[----:B------:R-:W-:-:S04]  /*fd00*/  LEA R182, P0, R76, R182, 0x1 ;  /* 0x000000b64cb67211 */ /* 0x000fc800078008ff */
[----:B------:R-:W-:-:S09]  /*fd10*/  LEA.HI.X R183, R76, R183, R11, 0x1, P0 ;  /* 0x000000b74cb77211 */ /* 0x000fd200000f0c0b */
.L_x_7811:
        /* <DEDUP_REMOVED lines=64> */
[----:B------:R-:W3:Y:S03]  /*10120*/  SHFL.BFLY PT, R2, R9, 0x2, 0x1f ;  /* 0x0c401f0009027f89 */ /* 0x000ee600000e0000 */
[-C--:B------:R-:W-:Y:S01]  /*10130*/  IADD3 R161, R5, R164.reuse, RZ ;  /* 0x000000a405a17210 */ /* 0x080fe20007ffe0ff */
[----:B------:R-:W4:Y:S01]  /*10140*/  SHFL.BFLY PT, R7, R76, 0x2, 0x1f ;  /* 0x0c401f004c077f89 */ /* 0x000f2200000e0000 */
[----:B------:R-:W-:-:S02]  /*10150*/  IADD3 R162, R4, R164, RZ ;  /* 0x000000a404a27210 */ /* 0x000fc40007ffe0ff */
[----:B------:R-:W-:Y:S01]  /*10160*/  IADD3 R160, R4, R161, RZ ;  /* 0x000000a104a07210 */ /* 0x000fe20007ffe0ff */
[----:B------:R-:W-:Y:S04]  /*10170*/  LDSM.16.MT88.4 R92, [R164+0x6000] ;  /* 0x00600000a45c783b */ /* 0x000fe80000004200 */
[----:B--2---:R-:W-:Y:S01]  /*10180*/  LDSM.16.MT88.4 R84, [R162+0x6000] ;  /* 0x00600000a254783b */ /* 0x004fe20000004200 */
[----:B---3--:R-:W-:Y:S02]  /*10190*/  FMNMX.FTZ R2, R9, R2, !PT ;  /* 0x0000000209027209 */ /* 0x008fe40007810000 */
[----:B----4-:R-:W-:-:S03]  /*101a0*/  FMNMX.FTZ R7, R76, R7, !PT ;  /* 0x000000074c077209 */ /* 0x010fc60007810000 */
[----:B------:R-:W2:Y:S04]  /*101b0*/  SHFL.BFLY PT, R3, R2, 0x1, 0x1f ;  /* 0x0c201f0002037f89 */ /* 0x000ea800000e0000 */
[----:B-1----:R-:W-:Y:S01]  /*101c0*/  LDSM.16.MT88.4 R76, [R161+0x6000] ;  /* 0x00600000a14c783b */ /* 0x002fe20000004200 */
        /* <DEDUP_REMOVED lines=18> */
[----:B------:R-:W1:Y:S01]  /*102f0*/  LDSM.16.MT88.4 R4, [R160+0x6000] ;  /* 0x00600000a004783b */ /* 0x000e620000004200 */
[----:B------:R-:W2:Y:S01]  /*10300*/  MUFU.EX2 R58, R58 ;  /* 0x0000003a003a7308 */ /* 0x000ea20000000800 */
        /* <DEDUP_REMOVED lines=10> */
[----:B------:R-:W-:Y:S01]  /*103b0*/  FFMA.FTZ R63, R190, UR8, -R45 ;  /* 0x00000008be3f7c23 */ /* 0x000fe2000801082d */
[--C-:B------:R-:W-:Y:S01]  /*103c0*/  FFMA.FTZ R51, R62, UR8, -R23.reuse ;  /* 0x000000083e337c23 */ /* 0x100fe20008010817 */
[--C-:B------:R-:W-:Y:S01]  /*103d0*/  FFMA.FTZ R60, R14, UR8, -R23.reuse ;  /* 0x000000080e3c7c23 */ /* 0x100fe20008010817 */
[--C-:B------:R-:W-:Y:S01]  /*103e0*/  FFMA.FTZ R62, R34, UR8, -R23.reuse ;  /* 0x00000008223e7c23 */ /* 0x100fe20008010817 */
[--C-:B------:R-:W-:Y:S01]  /*103f0*/  FFMA.FTZ R47, R12, UR8, -R23.reuse ;  /* 0x000000080c2f7c23 */ /* 0x100fe20008010817 */
[----:B------:R-:W3:Y:S01]  /*10400*/  MUFU.EX2 R43, R43 ;  /* 0x0000002b002b7308 */ /* 0x000ee20000000800 */
[----:B------:R-:W4:Y:S01]  /*10410*/  LDSM.16.MT88.4 R12, [R164+0x6800] ;  /* 0x00680000a40c783b */ /* 0x000f220000004200 */
[----:B--2---:R-:W-:Y:S01]  /*10420*/  F2FP.F16.F32.PACK_AB R68, R49, R58 ;  /* 0x0000003a3144723e */ /* 0x004fe200000000ff */
        /* <DEDUP_REMOVED lines=9> */
[----:B------:R-:W5:Y:S01]  /*104c0*/  LDSM.16.MT88.4 R16, [R161+0x6800] ;  /* 0x00680000a110783b */ /* 0x000f620000004200 */
[--C-:B------:R-:W-:Y:S01]  /*104d0*/  FFMA.FTZ R30, R30, UR8, -R23.reuse ;  /* 0x000000081e1e7c23 */ /* 0x100fe20008010817 */
[--C-:B------:R-:W-:Y:S01]  /*104e0*/  FFMA.FTZ R112, R112, UR8, -R23.reuse ;  /* 0x0000000870707c23 */ /* 0x100fe20008010817 */
[--C-:B------:R-:W-:Y:S01]  /*104f0*/  FFMA.FTZ R55, R196, UR8, -R23.reuse ;  /* 0x00000008c4377c23 */ /* 0x100fe20008010817 */
[----:B------:R-:W1:Y:S01]  /*10500*/  MUFU.EX2 R51, R51 ;  /* 0x0000003300337308 */ /* 0x000e620000000800 */
        /* <DEDUP_REMOVED lines=16> */
[----:B-1----:R-:W-:Y:S01]  /*10610*/  F2FP.F16.F32.PACK_AB R69, R51, R60 ;  /* 0x0000003c3345723e */ /* 0x002fe200000000ff */
        /* <DEDUP_REMOVED lines=12> */
[----:B------:R-:W-:Y:S01]  /*106e0*/  FADD.FTZ R49, R58, R49 ;  /* 0x000000313a317221 */ /* 0x000fe20000010000 */
[----:B------:R-:W-:Y:S01]  /*106f0*/  FADD.FTZ R51, R60, R51 ;  /* 0x000000333c337221 */ /* 0x000fe20000010000 */
[----:B------:R-:W1:Y:S01]  /*10700*/  MUFU.EX2 R31, R31 ;  /* 0x0000001f001f7308 */ /* 0x000e620000000800 */
[C---:B---3--:R-:W-:Y:S01]  /*10710*/  F2FP.F16.F32.PACK_AB R71, R47.reuse, R62 ;  /* 0x0000003e2f47723e */ /* 0x048fe200000000ff */
[----:B------:R-:W-:Y:S01]  /*10720*/  FADD.FTZ R56, R56, R49 ;  /* 0x0000003138387221 */ /* 0x000fe20000010000 */
[----:B------:R-:W-:Y:S01]  /*10730*/  FADD.FTZ R62, R62, R51 ;  /* 0x000000333e3e7221 */ /* 0x000fe20000010000 */
[--C-:B------:R-:W-:Y:S01]  /*10740*/  FFMA.FTZ R38, R38, UR8, -R45.reuse ;  /* 0x0000000826267c23 */ /* 0x100fe2000801082d */
[----:B------:R-:W-:Y:S01]  /*10750*/  FFMA.FTZ R189, R36, UR8, -R45 ;  /* 0x0000000824bd7c23 */ /* 0x000fe2000801082d */
[--C-:B------:R-:W-:Y:S01]  /*10760*/  FFMA.FTZ R28, R28, UR8, -R23.reuse ;  /* 0x000000081c1c7c23 */ /* 0x100fe20008010817 */
[----:B------:R-:W-:Y:S01]  /*10770*/  FADD.FTZ R47, R47, R62 ;  /* 0x0000003e2f2f7221 */ /* 0x000fe20000010000 */
[----:B------:R-:W-:Y:S01]  /*10780*/  HMMA.16816.F32 R96, R68, R92, RZ ;  /* 0x0000005c4460723c */ /* 0x000fe200000018ff */
[----:B------:R-:W-:Y:S01]  /*10790*/  MUFU.EX2 R27, R27 ;  /* 0x0000001b001b7308 */ /* 0x000fe20000000800 */
[--C-:B------:R-:W-:Y:S01]  /*107a0*/  FFMA.FTZ R21, R21, UR8, -R23.reuse ;  /* 0x0000000815157c23 */ /* 0x100fe20008010817 */
[--C-:B------:R-:W-:Y:S01]  /*107b0*/  FFMA.FTZ R190, R20, UR8, -R23.reuse ;  /* 0x0000000814be7c23 */ /* 0x100fe20008010817 */
[----:B------:R-:W-:-:S02]  /*107c0*/  FFMA.FTZ R26, R26, UR8, -R23 ;  /* 0x000000081a1a7c23 */ /* 0x000fc40008010817 */
        /* <DEDUP_REMOVED lines=12> */
[----:B-1----:R-:W-:-:S02]  /*10890*/  F2FP.F16.F32.PACK_AB R4, R31, R52 ;  /* 0x000000341f04723e */ /* 0x002fc400000000ff */
[----:B---3--:R-:W-:Y:S01]  /*108a0*/  F2FP.F16.F32.PACK_AB R5, R29, R34 ;  /* 0x000000221d05723e */ /* 0x008fe200000000ff */
        /* <DEDUP_REMOVED lines=21> */
[----:B------:R-:W-:Y:S08]  /*10a00*/  MUFU.EX2 R37, R37 ;  /* 0x0000002500257308 */ /* 0x000ff00000000800 */
[----:B------:R-:W2:Y:S01]  /*10a10*/  MUFU.EX2 R30, R30 ;  /* 0x0000001e001e7308 */ /* 0x000ea20000000800 */
[C---:B---3--:R-:W-:Y:S07]  /*10a20*/  HMMA.16816.F32 R72, R4.reuse, R12, R72 ;  /* 0x0000000c0448723c */ /* 0x048fee0000001848 */
[----:B------:R-:W-:Y:S01]  /*10a30*/  MUFU.EX2 R114, R114 ;  /* 0x0000007200727308 */ /* 0x000fe20000000800 */
[----:B------:R-:W-:Y:S01]  /*10a40*/  HMMA.16816.F32 R68, R4, R14, R68 ;  /* 0x0000000e0444723c */ /* 0x000fe20000001844 */
[----:B------:R-:W3:Y:S06]  /*10a50*/  LDSM.16.MT88.4 R12, [R161+0x7000] ;  /* 0x00700000a10c783b */ /* 0x000eec0000004200 */
[----:B-1----:R-:W-:Y:S01]  /*10a60*/  F2FP.F16.F32.PACK_AB R4, R35, R54 ;  /* 0x000000362304723e */ /* 0x002fe200000000ff */
[----:B------:R-:W1:Y:S01]  /*10a70*/  MUFU.EX2 R57, R57 ;  /* 0x0000003900397308 */ /* 0x000e620000000800 */
[----:B----4-:R-:W-:-:S02]  /*10a80*/  F2FP.F16.F32.PACK_AB R5, R41, R42 ;  /* 0x0000002a2905723e */ /* 0x010fc400000000ff */
[----:B------:R-:W-:Y:S02]  /*10a90*/  F2FP.F16.F32.PACK_AB R6, R32, R33 ;  /* 0x000000212006723e */ /* 0x000fe400000000ff */
[----:B--2---:R-:W-:-:S03]  /*10aa0*/  F2FP.F16.F32.PACK_AB R7, R30, R37 ;  /* 0x000000251e07723e */ /* 0x004fc600000000ff */
[----:B------:R-:W-:Y:S04]  /*10ab0*/  MUFU.EX2 R110, R110 ;  /* 0x0000006e006e7308 */ /* 0x000fe80000000800 */
[C---:B------:R-:W-:Y:S04]  /*10ac0*/  HMMA.16816.F32 R96, R4.reuse, R8, R96 ;  /* 0x000000080460723c */ /* 0x040fe80000001860 */
[----:B------:R-:W-:Y:S02]  /*10ad0*/  MUFU.EX2 R53, R53 ;  /* 0x0000003500357308 */ /* 0x000fe40000000800 */
[C---:B------:R-:W-:Y:S01]  /*10ae0*/  HMMA.16816.F32 R92, R4.reuse, R10, R92 ;  /* 0x0000000a045c723c */ /* 0x040fe2000000185c */
[----:B------:R-:W2:Y:S05]  /*10af0*/  LDSM.16.MT88.4 R8, [R160+0x7000] ;  /* 0x00700000a008783b */ /* 0x000eaa0000004200 */
[C---:B-----5:R-:W-:Y:S01]  /*10b00*/  HMMA.16816.F32 R88, R4.reuse, R16, R88 ;  /* 0x000000100458723c */ /* 0x060fe20000001858 */
[----:B------:R-:W-:Y:S05]  /*10b10*/  MUFU.EX2 R112, R112 ;  /* 0x0000007000707308 */ /* 0x000fea0000000800 */
[C---:B------:R-:W-:Y:S01]  /*10b20*/  HMMA.16816.F32 R84, R4.reuse, R18, R84 ;  /* 0x000000120454723c */ /* 0x040fe20000001854 */
[----:B------:R-:W4:Y:S02]  /*10b30*/  LDSM.16.MT88.4 R16, [R164+0x7800] ;  /* 0x00780000a410783b */ /* 0x000f240000004200 */
[----:B------:R-:W5:Y:S03]  /*10b40*/  MUFU.EX2 R55, R55 ;  /* 0x0000003700377308 */ /* 0x000f660000000800 */
[C---:B---3--:R-:W-:Y:S05]  /*10b50*/  HMMA.16816.F32 R80, R4.reuse, R12, R80 ;  /* 0x0000000c0450723c */ /* 0x048fea0000001850 */
[----:B------:R-:W-:Y:S01]  /*10b60*/  MUFU.EX2 R120, R120 ;  /* 0x0000007800787308 */ /* 0x000fe20000000800 */
[C---:B------:R-:W-:Y:S01]  /*10b70*/  HMMA.16816.F32 R76, R4.reuse, R14, R76 ;  /* 0x0000000e044c723c */ /* 0x040fe2000000184c */
[----:B------:R-:W3:Y:S06]  /*10b80*/  LDSM.16.MT88.4 R12, [R162+0x7800] ;  /* 0x00780000a20c783b */ /* 0x000eec0000004200 */
[----:B------:R-:W5:Y:S08]  /*10b90*/  MUFU.EX2 R59, R59 ;  /* 0x0000003b003b7308 */ /* 0x000f700000000800 */
[----:B------:R-:W-:Y:S01]  /*10ba0*/  MUFU.EX2 R142, R142 ;  /* 0x0000008e008e7308 */ /* 0x000fe20000000800 */
[C---:B--2---:R-:W-:Y:S06]  /*10bb0*/  HMMA.16816.F32 R72, R4.reuse, R8, R72 ;  /* 0x000000080448723c */ /* 0x044fec0000001848 */
[----:B------:R-:W-:Y:S01]  /*10bc0*/  HMMA.16816.F32 R68, R4, R10, R68 ;  /* 0x0000000a0444723c */ /* 0x000fe20000001844 */
[----:B------:R-:W2:Y:S01]  /*10bd0*/  LDSM.16.MT88.4 R8, [R161+0x7800] ;  /* 0x00780000a108783b */ /* 0x000ea20000004200 */
[----:B------:R-:W2:Y:S05]  /*10be0*/  MUFU.EX2 R63, R63 ;  /* 0x0000003f003f7308 */ /* 0x000eaa0000000800 */
[----:B-1----:R-:W-:-:S02]  /*10bf0*/  F2FP.F16.F32.PACK_AB R4, R57, R114 ;  /* 0x000000723904723e */ /* 0x002fc400000000ff */
[----:B-----5:R-:W-:Y:S01]  /*10c00*/  F2FP.F16.F32.PACK_AB R5, R55, R112 ;  /* 0x000000703705723e */ /* 0x020fe200000000ff */
[----:B------:R-:W-:Y:S01]  /*10c10*/  MUFU.EX2 R122, R122 ;  /* 0x0000007a007a7308 */ /* 0x000fe20000000800 */
[----:B------:R-:W-:Y:S02]  /*10c20*/  F2FP.F16.F32.PACK_AB R6, R53, R110 ;  /* 0x0000006e3506723e */ /* 0x000fe400000000ff */
[----:B------:R-:W-:-:S05]  /*10c30*/  F2FP.F16.F32.PACK_AB R7, R59, R120 ;  /* 0x000000783b07723e */ /* 0x000fca00000000ff */
[----:B------:R-:W-:Y:S02]  /*10c40*/  MUFU.EX2 R61, R61 ;  /* 0x0000003d003d7308 */ /* 0x000fe40000000800 */
[C---:B----4-:R-:W-:Y:S06]  /*10c50*/  HMMA.16816.F32 R96, R4.reuse, R16, R96 ;  /* 0x000000100460723c */ /* 0x050fec0000001860 */
[C---:B------:R-:W-:Y:S01]  /*10c60*/  HMMA.16816.F32 R92, R4.reuse, R18, R92 ;  /* 0x00000012045c723c */ /* 0x040fe2000000185c */
[----:B------:R-:W1:Y:S01]  /*10c70*/  LDSM.16.MT88.4 R16, [R160+0x7800] ;  /* 0x00780000a010783b */ /* 0x000e620000004200 */
[----:B------:R-:W-:Y:S04]  /*10c80*/  MUFU.EX2 R67, R67 ;  /* 0x0000004300437308 */ /* 0x000fe80000000800 */
[C---:B---3--:R-:W-:Y:S04]  /*10c90*/  HMMA.16816.F32 R88, R4.reuse, R12, R88 ;  /* 0x0000000c0458723c */ /* 0x048fe80000001858 */
[----:B------:R-:W3:Y:S02]  /*10ca0*/  MUFU.EX2 R146, R146 ;  /* 0x0000009200927308 */ /* 0x000ee40000000800 */
[C---:B------:R-:W-:Y:S01]  /*10cb0*/  HMMA.16816.F32 R84, R4.reuse, R14, R84 ;  /* 0x0000000e0454723c */ /* 0x040fe20000001854 */
[----:B------:R-:W4:Y:S05]  /*10cc0*/  LDSM.16.MT88.4 R12, [R164+0x8000] ;  /* 0x00800000a40c783b */ /* 0x000f2a0000004200 */
[----:B------:R-:W-:Y:S01]  /*10cd0*/  MUFU.EX2 R144, R144 ;  /* 0x0000009000907308 */ /* 0x000fe20000000800 */
[C---:B--2---:R-:W-:Y:S06]  /*10ce0*/  HMMA.16816.F32 R80, R4.reuse, R8, R80 ;  /* 0x000000080450723c */ /* 0x044fec0000001850 */
[C---:B------:R-:W-:Y:S01]  /*10cf0*/  HMMA.16816.F32 R76, R4.reuse, R10, R76 ;  /* 0x0000000a044c723c */ /* 0x040fe2000000184c */
[----:B------:R-:W2:Y:S01]  /*10d00*/  MUFU.EX2 R65, R65 ;  /* 0x0000004100417308 */ /* 0x000ea20000000800 */
[----:B------:R-:W5:Y:S07]  /*10d10*/  LDSM.16.MT88.4 R8, [R162+0x8000] ;  /* 0x00800000a208783b */ /* 0x000f6e0000004200 */
        /* <DEDUP_REMOVED lines=10> */
[----:B--2---:R-:W-:-:S07]  /*10dc0*/  F2FP.F16.F32.PACK_AB R7, R65, R144 ;  /* 0x000000904107723e */ /* 0x004fce00000000ff */
[C---:B----4-:R-:W-:Y:S01]  /*10dd0*/  HMMA.16816.F32 R96, R4.reuse, R12, R96 ;  /* 0x0000000c0460723c */ /* 0x050fe20000001860 */
[----:B------:R-:W-:Y:S05]  /*10de0*/  MUFU.EX2 R128, R130 ;  /* 0x0000008200807308 */ /* 0x000fea0000000800 */
[C---:B------:R-:W-:Y:S01]  /*10df0*/  HMMA.16816.F32 R92, R4.reuse, R14, R92 ;  /* 0x0000000e045c723c */ /* 0x040fe2000000185c */
[----:B------:R-:W2:Y:S02]  /*10e00*/  LDSM.16.MT88.4 R12, [R160+0x8000] ;  /* 0x00800000a00c783b */ /* 0x000ea40000004200 */
[----:B------:R-:W3:Y:S03]  /*10e10*/  MUFU.EX2 R111, R111 ;  /* 0x0000006f006f7308 */ /* 0x000ee60000000800 */
[C---:B-----5:R-:W-:Y:S05]  /*10e20*/  HMMA.16816.F32 R88, R4.reuse, R8, R88 ;  /* 0x000000080458723c */ /* 0x060fea0000001858 */
[----:B------:R-:W-:Y:S01]  /*10e30*/  MUFU.EX2 R126, R126 ;  /* 0x0000007e007e7308 */ /* 0x000fe20000000800 */
[C---:B------:R-:W-:Y:S01]  /*10e40*/  HMMA.16816.F32 R84, R4.reuse, R10, R84 ;  /* 0x0000000a0454723c */ /* 0x040fe20000001854 */
[----:B------:R-:W4:Y:S05]  /*10e50*/  LDSM.16.MT88.4 R8, [R164+0x8800] ;  /* 0x00880000a408783b */ /* 0x000f2a0000004200 */
        /* <DEDUP_REMOVED lines=10> */
[----:B------:R-:W2:Y:S01]  /*10f00*/  MUFU.EX2 R66, R66 ;  /* 0x0000004200427308 */ /* 0x000ea20000000800 */
        /* <DEDUP_REMOVED lines=10> */
[C---:B-----5:R-:W-:Y:S05]  /*10fb0*/  HMMA.16816.F32 R88, R4.reuse, R16, R88 ;  /* 0x000000100458723c */ /* 0x060fea0000001858 */
[----:B------:R-:W4:Y:S01]  /*10fc0*/  MUFU.EX2 R44, R44 ;  /* 0x0000002c002c7308 */ /* 0x000f220000000800 */
[C---:B------:R-:W-:Y:S01]  /*10fd0*/  HMMA.16816.F32 R84, R4.reuse, R18, R84 ;  /* 0x000000120454723c */ /* 0x040fe20000001854 */
[----:B------:R-:W-:Y:S05]  /*10fe0*/  LDSM.16.MT88.4 R16, [R161+0x9000] ;  /* 0x00900000a110783b */ /* 0x000fea0000004200 */
        /* <DEDUP_REMOVED lines=11> */
[----:B------:R-:W-:Y:S01]  /*110a0*/  FADD.FTZ R5, R43, R56 ;  /* 0x000000382b057221 */ /* 0x000fe20000010000 */
[----:B------:R-:W-:Y:S01]  /*110b0*/  F2FP.F16.F32.PACK_AB R4, R106, R115 ;  /* 0x000000736a04723e */ /* 0x000fe200000000ff */
[----:B------:R-:W-:Y:S01]  /*110c0*/  FFMA.FTZ R43, R40, UR8, -R45 ;  /* 0x00000008282b7c23 */ /* 0x000fe2000801082d */
[----:B------:R-:W-:Y:S01]  /*110d0*/  F2FP.F16.F32.PACK_AB R6, R66, R113 ;  /* 0x000000714206723e */ /* 0x000fe200000000ff */
[----:B------:R-:W-:Y:S01]  /*110e0*/  FADD.FTZ R52, R52, R5 ;  /* 0x0000000534347221 */ /* 0x000fe20000010000 */
[----:B-1----:R-:W-:Y:S01]  /*110f0*/  F2FP.F16.F32.PACK_AB R5, R50, R123 ;  /* 0x0000007b3205723e */ /* 0x002fe200000000ff */
[----:B------:R-:W-:Y:S01]  /*11100*/  FFMA.FTZ R40, R39, UR8, -R45 ;  /* 0x0000000827287c23 */ /* 0x000fe2000801082d */
[----:B----4-:R-:W-:Y:S01]  /*11110*/  F2FP.F16.F32.PACK_AB R7, R44, R121 ;  /* 0x000000792c07723e */ /* 0x010fe200000000ff */
[----:B------:R-:W-:Y:S01]  /*11120*/  FADD.FTZ R52, R31, R52 ;  /* 0x000000341f347221 */ /* 0x000fe20000010000 */
[----:B------:R-:W-:Y:S03]  /*11130*/  MUFU.EX2 R39, R43 ;  /* 0x0000002b00277308 */ /* 0x000fe60000000800 */
[----:B------:R-:W-:-:S02]  /*11140*/  FADD.FTZ R27, R27, R52 ;  /* 0x000000341b1b7221 */ /* 0x000fc40000010000 */
[C---:B--2---:R-:W-:Y:S02]  /*11150*/  HMMA.16816.F32 R96, R4.reuse, R12, R96 ;  /* 0x0000000c0460723c */ /* 0x044fe40000001860 */
[----:B------:R-:W-:Y:S01]  /*11160*/  FADD.FTZ R27, R24, R27 ;  /* 0x0000001b181b7221 */ /* 0x000fe20000010000 */
[----:B------:R-:W1:Y:S03]  /*11170*/  MUFU.EX2 R36, R40 ;  /* 0x0000002800247308 */ /* 0x000e660000000800 */
[----:B------:R-:W-:Y:S01]  /*11180*/  HMMA.16816.F32 R92, R4, R14, R92 ;  /* 0x0000000e045c723c */ /* 0x000fe2000000185c */
[----:B------:R-:W2:Y:S01]  /*11190*/  LDSM.16.MT88.4 R12, [R160+0x9000] ;  /* 0x00900000a00c783b */ /* 0x000ea20000004200 */
[----:B------:R-:W-:-:S03]  /*111a0*/  FADD.FTZ R54, R54, R27 ;  /* 0x0000001b36367221 */ /* 0x000fc60000010000 */
[----:B------:R-:W4:Y:S01]  /*111b0*/  MUFU.EX2 R31, R26 ;  /* 0x0000001a001f7308 */ /* 0x000f220000000800 */
[----:B------:R-:W-:Y:S01]  /*111c0*/  FADD.FTZ R54, R35, R54 ;  /* 0x0000003623367221 */ /* 0x000fe20000010000 */
[----:B------:R-:W-:Y:S03]  /*111d0*/  HMMA.16816.F32 R80, R4, R16, R80 ;  /* 0x000000100450723c */ /* 0x000fe60000001850 */
[----:B------:R-:W-:-:S03]  /*111e0*/  FADD.FTZ R33, R33, R54 ;  /* 0x0000003621217221 */ /* 0x000fc60000010000 */
[C---:B------:R-:W-:Y:S01]  /*111f0*/  HMMA.16816.F32 R76, R4.reuse, R18, R76 ;  /* 0x00000012044c723c */ /* 0x040fe2000000184c */
[----:B------:R-:W-:Y:S01]  /*11200*/  FADD.FTZ R33, R32, R33 ;  /* 0x0000002120217221 */ /* 0x000fe20000010000 */
[----:B------:R-:W-:Y:S03]  /*11210*/  LDSM.16.MT88.4 R16, [R162+0x9800] ;  /* 0x00980000a210783b */ /* 0x000fe60000004200 */
[----:B------:R-:W-:Y:S01]  /*11220*/  FADD.FTZ R114, R114, R33 ;  /* 0x0000002172727221 */ /* 0x000fe20000010000 */
[----:B---3--:R-:W-:Y:S03]  /*11230*/  HMMA.16816.F32 R88, R4, R8, R88 ;  /* 0x000000080458723c */ /* 0x008fe60000001858 */
[----:B------:R-:W-:-:S03]  /*11240*/  FADD.FTZ R57, R57, R114 ;  /* 0x0000007239397221 */ /* 0x000fc60000010000 */
[----:B------:R-:W-:Y:S01]  /*11250*/  HMMA.16816.F32 R84, R4, R10, R84 ;  /* 0x0000000a0454723c */ /* 0x000fe20000001854 */
[----:B------:R-:W3:Y:S01]  /*11260*/  LDSM.16.MT88.4 R8, [R164+0x9800] ;  /* 0x00980000a408783b */ /* 0x000ee20000004200 */
[----:B------:R-:W-:-:S04]  /*11270*/  FADD.FTZ R110, R110, R57 ;  /* 0x000000396e6e7221 */ /* 0x000fc80000010000 */
        /* <DEDUP_REMOVED lines=12> */
[----:B----4-:R-:W-:Y:S01]  /*11340*/  F2FP.F16.F32.PACK_AB R5, R31, R28 ;  /* 0x0000001c1f05723e */ /* 0x010fe200000000ff */
[----:B------:R-:W1:Y:S01]  /*11350*/  LDSM.16.MT88.4 R12, [R161+0x9800] ;  /* 0x00980000a10c783b */ /* 0x000e620000004200 */
[----:B------:R-:W-:Y:S01]  /*11360*/  F2FP.F16.F32.PACK_AB R6, R189, R38 ;  /* 0x00000026bd06723e */ /* 0x000fe200000000ff */
[----:B------:R-:W-:Y:S01]  /*11370*/  FADD.FTZ R37, R30, R37 ;  /* 0x000000251e257221 */ /* 0x000fe20000010000 */
[----:B------:R-:W-:Y:S01]  /*11380*/  F2FP.F16.F32.PACK_AB R7, R190, R21 ;  /* 0x00000015be07723e */ /* 0x000fe200000000ff */
        /* <DEDUP_REMOVED lines=9> */
[----:B------:R-:W-:Y:S01]  /*11420*/  FADD.FTZ R120, R59, R120 ;  /* 0x000000783b787221 */ /* 0x000fe20000010000 */
[----:B------:R-:W2:Y:S01]  /*11430*/  LDSM.16.MT88.4 R8, [R160+0x9800] ;  /* 0x00980000a008783b */ /* 0x000ea20000004200 */
[----:B------:R-:W-:-:S02]  /*11440*/  FADD.FTZ R106, R106, R115 ;  /* 0x000000736a6a7221 */ /* 0x000fc40000010000 */
        /* <DEDUP_REMOVED lines=14> */
[----:B------:R-:W-:-:S02]  /*11530*/  FADD.FTZ R189, R189, R38 ;  /* 0x00000026bdbd7221 */ /* 0x000fc40000010000 */
        /* <DEDUP_REMOVED lines=13> */
[----:B------:R-:W-:Y:S05]  /*11610*/  @!P6 BRA `(.L_x_7816) ;  /* 0x0000004c00a8e947 */ /* 0x000fea0003800000 */
        /* <DEDUP_REMOVED lines=67> */
.L_x_7817:
[----:B------:R-:W1:Y:S02]  /*11a50*/  LDC R9, c[0x0][0x250] ;  /* 0x00009400ff097b82 */ /* 0x000e640000000800 */
[----:B-1----:R-:W-:-:S05]  /*11a60*/  IMAD.SHL.U32 R8, R9, 0x80, RZ ;  /* 0x0000008009087824 */ /* 0x002fca00078e00ff */
[----:B------:R-:W-:-:S04]  /*11a70*/  IADD3 R8, -R8, RZ, RZ ;  /* 0x000000ff08087210 */ /* 0x000fc80007ffe1ff */
[----:B------:R-:W-:-:S07]  /*11a80*/  SHF.R.S32.HI R11, RZ, 0x1f, R8 ;  /* 0x0000001fff0b7819 */ /* 0x000fce0000011408 */
.L_x_7818:
[----:B------:R-:W-:Y:S01]  /*11a90*/  ULDC UR4, c[0x0][0x2d0] ;  /* 0x0000b40000047ab9 */ /* 0x000fe20000000800 */
[----:B------:R-:W-:Y:S02]  /*11aa0*/  LEA R136, P3, R8, R136, 0x1 ;  /* 0x0000008808887211 */ /* 0x000fe400078608ff */
        /* <DEDUP_REMOVED lines=50> */
[----:B-1----:R-:W-:-:S02]  /*11dd0*/  @!P0 IMAD R6, R6, 0x50, RZ ;  /* 0x0000005006068824 */ /* 0x002fc400078e02ff */
[C---:B------:R-:W-:Y:S01]  /*11de0*/  @!P0 IMAD.WIDE.U32 R16, R9.reuse, 0x70, R16 ;  /* 0x0000007009108825 */ /* 0x040fe200078e0010 */
[----:B---3--:R-:W-:Y:S01]  /*11df0*/  @!P0 LEA.HI.X R118, R9, R119, R7, 0x6, P1 ;  /* 0x0000007709768211 */ /* 0x008fe200008f3407 */
[----:B------:R-:W-:Y:S01]  /*11e00*/  @!PT LDS RZ, [RZ] ;  /* 0x00000000fffff984 */ /* 0x000fe20000000800 */
[----:B------:R-:W-:Y:S01]  /*11e10*/  @!PT LDS RZ, [RZ] ;  /* 0x00000000fffff984 */ /* 0x000fe20000000800 */
[----:B------:R-:W-:Y:S01]  /*11e20*/  @!PT LDS RZ, [RZ] ;  /* 0x00000000fffff984 */ /* 0x000fe20000000800 */
[----:B------:R-:W-:Y:S01]  /*11e30*/  @!P0 LDGSTS.E.BYPASS.LTC128B.128 [R179+0x7800], desc[UR6][R14.64] ;  /* 0x078000000eb38fae */ /* 0x000fe2000b901d46 */
[C---:B------:R-:W-:Y:S02]  /*11e40*/  @!P0 IADD3 R13, P1, R8.reuse, R13, RZ ;  /* 0x0000000d080d8210 */ /* 0x040fe40007f3e0ff */
[C---:B------:R-:W-:Y:S01]  /*11e50*/  @!P0 IADD3 R7, P3, R8.reuse, R20, RZ ;  /* 0x0000001408078210 */ /* 0x040fe20007f7e0ff */
[----:B-----5:R-:W-:Y:S01]  /*11e60*/  @!P0 IMAD R5, R5, 0x60, RZ ;  /* 0x0000006005058824 */ /* 0x020fe200078e02ff */
[C---:B------:R-:W-:Y:S01]  /*11e70*/  @!P0 IADD3 R9, P2, R8.reuse, R18, RZ ;  /* 0x0000001208098210 */ /* 0x040fe20007f5e0ff */
[----:B------:R-:W-:Y:S01]  /*11e80*/  @!P0 IMAD.X R118, R11, 0x1, R118, P1 ;  /* 0x000000010b768824 */ /* 0x000fe200008e0676 */
[----:B------:R-:W-:Y:S01]  /*11e90*/  @!P0 LEA R12, P4, R13, UR10, 0x1 ;  /* 0x0000000a0d0c8c11 */ /* 0x000fe2000f8808ff */
[----:B------:R-:W-:Y:S01]  /*11ea0*/  @P0 STS.128 [R179+0x8000], RZ ;  /* 0x008000ffb3000388 */ /* 0x000fe20000000c00 */
[----:B------:R-:W-:-:S02]  /*11eb0*/  @!P0 IADD3 R8, P1, R8, R16, RZ ;  /* 0x0000001008088210 */ /* 0x000fc40007f3e0ff */
[----:B------:R-:W-:Y:S01]  /*11ec0*/  @!P0 IADD3.X R6, R11, R21, R6, P3, !PT ;  /* 0x000000150b068210 */ /* 0x000fe20001ffe406 */
[----:B--2---:R-:W-:Y:S01]  /*11ed0*/  @!P0 IMAD R4, R4, 0x70, RZ ;  /* 0x0000007004048824 */ /* 0x004fe200078e02ff */
[----:B------:R-:W-:Y:S02]  /*11ee0*/  @!P0 LEA R20, P3, R7, UR10, 0x1 ;  /* 0x0000000a07148c11 */ /* 0x000fe4000f8608ff */
        /* <DEDUP_REMOVED lines=8> */
[----:B------:R-:W-:-:S02]  /*11f70*/  @!P0 LEA R10, P1, R8, UR10, 0x1 ;  /* 0x0000000a080a8c11 */ /* 0x000fc4000f8208ff */
[----:B------:R-:W-:Y:S01]  /*11f80*/  @!P0 LEA.HI.X R21, R7, UR11, R6, 0x1, P3 ;  /* 0x0000000b07158c11 */ /* 0x000fe200098f0c06 */
[----:B------:R-:W-:Y:S01]  /*11f90*/  @P0 STS.128 [R179+0x8800], RZ ;  /* 0x008800ffb3000388 */ /* 0x000fe20000000c00 */
[----:B------:R-:W-:Y:S02]  /*11fa0*/  @!P0 LEA.HI.X R17, R9, UR11, R18, 0x1, P2 ;  /* 0x0000000b09118c11 */ /* 0x000fe400090f0c12 */
        /* <DEDUP_REMOVED lines=97> */
[C---:B------:R-:W-:Y:S06]  /*125c0*/  HMMA.16816.F32 R60, R120.reuse, R118, R60 ;  /* 0x00000076783c723c */ /* 0x040fec000000183c */
[C---:B---3--:R-:W-:Y:S06]  /*125d0*/  HMMA.16816.F32 R56, R120.reuse, R112, R56 ;  /* 0x000000707838723c */ /* 0x048fec0000001838 */
[C---:B------:R-:W-:Y:S01]  /*125e0*/  HMMA.16816.F32 R52, R120.reuse, R114, R52 ;  /* 0x000000727834723c */ /* 0x040fe20000001834 */
[----:B------:R-:W1:Y:S05]  /*125f0*/  LDSM.16.M88.4 R112, [R152+0x2000] ;  /* 0x002000009870783b */ /* 0x000e6a0000000200 */
[----:B------:R-:W-:Y:S01]  /*12600*/  FMUL.FTZ R64, R64, UR15 ;  /* 0x0000000f40407c20 */ /* 0x000fe20008410000 */
[----:B--2---:R-:W-:Y:S01]  /*12610*/  HMMA.16816.F32 R48, R120, R108, R48 ;  /* 0x0000006c7830723c */ /* 0x004fe20000001830 */
[----:B------:R-:W-:-:S04]  /*12620*/  FMUL.FTZ R125, R66, UR15 ;  /* 0x0000000f427d7c20 */ /* 0x000fc80008410000 */
[----:B------:R-:W-:Y:S01]  /*12630*/  FMUL.FTZ R61, R61, UR15 ;  /* 0x0000000f3d3d7c20 */ /* 0x000fe20008410000 */
[C---:B----4-:R-:W-:Y:S01]  /*12640*/  HMMA.16816.F32 R40, R120.reuse, R104, R40 ;  /* 0x000000687828723c */ /* 0x050fe20000001828 */
        /* <DEDUP_REMOVED lines=8> */
[C---:B------:R-:W-:Y:S01]  /*126d0*/  HMMA.16816.F32 R44, R120.reuse, R110, R44 ;  /* 0x0000006e782c723c */ /* 0x040fe2000000182c */
[----:B------:R-:W3:Y:S01]  /*126e0*/  MUFU.TANH R109, R109 ;  /* 0x0000006d006d7308 */ /* 0x000ee20000002400 */
[----:B------:R-:W-:Y:S01]  /*126f0*/  FMUL.FTZ R52, R52, UR15 ;  /* 0x0000000f34347c20 */ /* 0x000fe20008410000 */
[----:B------:R-:W-:Y:S01]  /*12700*/  FMUL.FTZ R55, R55, UR15 ;  /* 0x0000000f37377c20 */ /* 0x000fe20008410000 */
[----:B------:R-:W-:Y:S01]  /*12710*/  FMUL.FTZ R62, R62, UR15 ;  /* 0x0000000f3e3e7c20 */ /* 0x000fe20008410000 */
[----:B------:R-:W-:Y:S01]  /*12720*/  FMUL.FTZ R54, R54, UR15 ;  /* 0x0000000f36367c20 */ /* 0x000fe20008410000 */
[----:B------:R-:W-:Y:S01]  /*12730*/  HMMA.16816.F32 R36, R120, R106, R36 ;  /* 0x0000006a7824723c */ /* 0x000fe20000001824 */
[----:B--2---:R-:W2:Y:S02]  /*12740*/  LDSM.16.M88.4 R64, [R152+0x2800] ;  /* 0x002800009840783b */ /* 0x004ea40000000200 */
[----:B------:R4:W-:Y:S01]  /*12750*/  MUFU.TANH R131, R52 ;  /* 0x0000003400837308 */ /* 0x0009e20000002400 */
[----:B------:R-:W-:Y:S01]  /*12760*/  FMUL.FTZ R129, R48, UR15 ;  /* 0x0000000f30817c20 */ /* 0x000fe20008410000 */
[----:B------:R-:W-:-:S04]  /*12770*/  FMUL.FTZ R135, R51, UR15 ;  /* 0x0000000f33877c20 */ /* 0x000fc80008410000 */
[----:B------:R-:W-:Y:S01]  /*12780*/  FMUL.FTZ R42, R42, UR15 ;  /* 0x0000000f2a2a7c20 */ /* 0x000fe20008410000 */
[----:B------:R-:W-:Y:S01]  /*12790*/  FMUL.FTZ R41, R41, UR15 ;  /* 0x0000000f29297c20 */ /* 0x000fe20008410000 */
[----:B------:R-:W-:Y:S01]  /*127a0*/  FMUL.FTZ R40, R40, UR15 ;  /* 0x0000000f28287c20 */ /* 0x000fe20008410000 */
[----:B------:R-:W5:Y:S01]  /*127b0*/  MUFU.TANH R107, R104 ;  /* 0x00000068006b7308 */ /* 0x000f620000002400 */
[C---:B-1----:R-:W-:Y:S05]  /*127c0*/  HMMA.16816.F32 R28, R120.reuse, R114, R28 ;  /* 0x00000072781c723c */ /* 0x042fea000000181c */
[----:B------:R-:W-:Y:S01]  /*127d0*/  FMUL.FTZ R46, R46, UR15 ;  /* 0x0000000f2e2e7c20 */ /* 0x000fe20008410000 */
[----:B------:R-:W-:Y:S01]  /*127e0*/  HMMA.16816.F32 R32, R120, R112, R32 ;  /* 0x000000707820723c */ /* 0x000fe20000001820 */
[----:B------:R-:W-:Y:S01]  /*127f0*/  FMUL.FTZ R115, R59, UR15 ;  /* 0x0000000f3b737c20 */ /* 0x000fe20008410000 */
[----:B----4-:R-:W-:Y:S01]  /*12800*/  FMUL.FTZ R52, R50, UR15 ;  /* 0x0000000f32347c20 */ /* 0x010fe20008410000 */
[----:B------:R-:W1:Y:S01]  /*12810*/  LDSM.16.M88.4 R56, [R152+0x3000] ;  /* 0x003000009838783b */ /* 0x000e620000000200 */
[----:B------:R-:W4:Y:S01]  /*12820*/  MUFU.TANH R61, R61 ;  /* 0x0000003d003d7308 */ /* 0x000f220000002400 */
[----:B------:R-:W-:Y:S01]  /*12830*/  FMUL.FTZ R36, R36, UR15 ;  /* 0x0000000f24247c20 */ /* 0x000fe20008410000 */
[----:B------:R-:W-:Y:S01]  /*12840*/  FMUL.FTZ R44, R44, UR15 ;  /* 0x0000000f2c2c7c20 */ /* 0x000fe20008410000 */
[----:B------:R-:W-:-:S05]  /*12850*/  FMUL.FTZ R47, R47, UR15 ;  /* 0x0000000f2f2f7c20 */ /* 0x000fca0008410000 */
[----:B------:R-:W4:Y:S08]  /*12860*/  MUFU.TANH R63, R63 ;  /* 0x0000003f003f7308 */ /* 0x000f300000002400 */
[----:B------:R-:W-:Y:S01]  /*12870*/  MUFU.TANH R117, R117 ;  /* 0x0000007500757308 */ /* 0x000fe20000002400 */
[----:B--2---:R-:W-:Y:S03]  /*12880*/  HMMA.16816.F32 R24, R120, R64, R24 ;  /* 0x000000407818723c */ /* 0x004fe60000001818 */
[----:B------:R-:W-:Y:S01]  /*12890*/  FMUL.FTZ R145, R33, UR15 ;  /* 0x0000000f21917c20 */ /* 0x000fe20008410000 */
[----:B------:R-:W-:-:S03]  /*128a0*/  FMUL.FTZ R147, R32, UR15 ;  /* 0x0000000f20937c20 */ /* 0x000fc60008410000 */
[----:B------:R2:W-:Y:S01]  /*128b0*/  MUFU.TANH R33, R36 ;  /* 0x0000002400217308 */ /* 0x0005e20000002400 */
[----:B------:R-:W-:Y:S01]  /*128c0*/  HMMA.16816.F32 R20, R120, R66, R20 ;  /* 0x000000427814723c */ /* 0x000fe20000001814 */
[----:B------:R-:W-:Y:S01]  /*128d0*/  FMUL.FTZ R65, R53, UR15 ;  /* 0x0000000f35417c20 */ /* 0x000fe20008410000 */
[----:B------:R-:W-:Y:S02]  /*128e0*/  FMUL.FTZ R53, R49, UR15 ;  /* 0x0000000f31357c20 */ /* 0x000fe40008410000 */
[----:B------:R-:W3:Y:S01]  /*128f0*/  LDSM.16.M88.4 R48, [R152+0x3800] ;  /* 0x003800009830783b */ /* 0x000ee20000000200 */
[----:B------:R-:W-:-:S04]  /*12900*/  DEPBAR.LE SB0, 0x0 ;  /* 0x000080000000791a */ /* 0x000fc80000000000 */
[----:B------:R5:W-:Y:S01]  /*12910*/  MUFU.TANH R67, R52 ;  /* 0x0000003400437308 */ /* 0x000be20000002400 */
[C---:B-1----:R-:W-:Y:S07]  /*12920*/  HMMA.16816.F32 R16, R120.reuse, R56, R16 ;  /* 0x000000387810723c */ /* 0x042fee0000001810 */
[----:B------:R-:W-:Y:S01]  /*12930*/  MUFU.TANH R115, R115 ;  /* 0x0000007300737308 */ /* 0x000fe20000002400 */
[----:B------:R-:W-:Y:S01]  /*12940*/  HMMA.16816.F32 R12, R120, R58, R12 ;  /* 0x0000003a780c723c */ /* 0x000fe2000000180c */
[----:B------:R-:W-:-:S05]  /*12950*/  FMUL.FTZ R57, R45, UR15 ;  /* 0x0000000f2d397c20 */ /* 0x000fca0008410000 */
[----:B--2---:R-:W-:Y:S01]  /*12960*/  FMUL.FTZ R36, R20, UR15 ;  /* 0x0000000f14247c20 */ /* 0x004fe20008410000 */
[----:B------:R1:W-:Y:S01]  /*12970*/  MUFU.TANH R59, R42 ;  /* 0x0000002a003b7308 */ /* 0x0003e20000002400 */
[----:B-----5:R-:W-:Y:S01]  /*12980*/  FMUL.FTZ R52, R38, UR15 ;  /* 0x0000000f26347c20 */ /* 0x020fe20008410000 */
[----:B------:R-:W-:Y:S01]  /*12990*/  FMUL.FTZ R38, R26, UR15 ;  /* 0x0000000f1a267c20 */ /* 0x000fe20008410000 */
[----:B------:R-:W-:-:S05]  /*129a0*/  FMUL.FTZ R32, R23, UR15 ;  /* 0x0000000f17207c20 */ /* 0x000fca0008410000 */
[----:B------:R2:W-:Y:S08]  /*129b0*/  MUFU.TANH R45, R41 ;  /* 0x00000029002d7308 */ /* 0x0005f00000002400 */
[----:B------:R5:W-:Y:S01]  /*129c0*/  MUFU.TANH R139, R40 ;  /* 0x00000028008b7308 */ /* 0x000be20000002400 */
[----:B-1----:R-:W-:Y:S01]  /*129d0*/  FMUL.FTZ R42, R24, UR15 ;  /* 0x0000000f182a7c20 */ /* 0x002fe20008410000 */
[----:B------:R-:W-:Y:S01]  /*129e0*/  IMAD.SHL.U32 R24, R184, 0x80, RZ ;  /* 0x00000080b8187824 */ /* 0x000fe200078e00ff */
[----:B---3--:R-:W-:Y:S01]  /*129f0*/  HMMA.16816.F32 R8, R120, R48, R8 ;  /* 0x000000307808723c */ /* 0x008fe20000001808 */
[----:B------:R-:W-:Y:S01]  /*12a00*/  FMUL.FTZ R26, R12, UR15 ;  /* 0x0000000f0c1a7c20 */ /* 0x000fe20008410000 */
[----:B------:R-:W-:-:S02]  /*12a10*/  FMUL.FTZ R23, R14, UR15 ;  /* 0x0000000f0e177c20 */ /* 0x000fc40008410000 */
[----:B------:R-:W-:Y:S01]  /*12a20*/  LOP3.LUT R56, R24, 0x18, R187, 0xfe, !PT ;  /* 0x0000001818387812 */ /* 0x000fe200078efebb */
[----:B------:R1:W3:Y:S01]  /*12a30*/  MUFU.TANH R111, R60 ;  /* 0x0000003c006f7308 */ /* 0x0002e20000002400 */
[----:B--2---:R-:W-:Y:S01]  /*12a40*/  FMUL.FTZ R41, R28, UR15 ;  /* 0x0000000f1c297c20 */ /* 0x004fe20008410000 */
[----:B------:R-:W-:Y:S01]  /*12a50*/  FMUL.FTZ R28, R18, UR15 ;  /* 0x0000000f121c7c20 */ /* 0x000fe20008410000 */
[----:B------:R-:W-:Y:S01]  /*12a60*/  LOP3.LUT R18, R24, R187, RZ, 0xfc, !PT ;  /* 0x000000bb18127212 */ /* 0x000fe200078efcff */
[----:B------:R-:W-:Y:S01]  /*12a70*/  FMUL.FTZ R49, R43, UR15 ;  /* 0x0000000f2b317c20 */ /* 0x000fe20008410000 */
[----:B------:R-:W-:Y:S01]  /*12a80*/  FMUL.FTZ R43, R35, UR15 ;  /* 0x0000000f232b7c20 */ /* 0x000fe20008410000 */
[----:B------:R-:W-:Y:S01]  /*12a90*/  FMUL.FTZ R35, R21, UR15 ;  /* 0x0000000f15237c20 */ /* 0x000fe20008410000 */
[----:B------:R-:W-:Y:S01]  /*12aa0*/  FMUL.FTZ R48, R29, UR15 ;  /* 0x0000000f1d307c20 */ /* 0x000fe20008410000 */
[----:B------:R-:W-:Y:S02]  /*12ab0*/  VIADD R12, R18, 0x1 ;  /* 0x00000001120c7836 */ /* 0x000fe40000000000 */
[----:B-----5:R-:W-:Y:S01]  /*12ac0*/  FMUL.FTZ R40, R25, UR15 ;  /* 0x0000000f19287c20 */ /* 0x020fe20008410000 */
[----:B------:R-:W-:Y:S01]  /*12ad0*/  FMUL.FTZ R25, R13, UR15 ;  /* 0x0000000f0d197c20 */ /* 0x000fe20008410000 */
[----:B------:R-:W-:Y:S01]  /*12ae0*/  MUFU.TANH R65, R65 ;  /* 0x0000004100417308 */ /* 0x000fe20000002400 */
[----:B------:R-:W-:Y:S01]  /*12af0*/  HMMA.16816.F32 R4, R120, R50, R4 ;  /* 0x000000327804723c */ /* 0x000fe20000001804 */
[-C--:B------:R-:W-:Y:S01]  /*12b00*/  ISETP.GE.AND P2, PT, R12, R102.reuse, PT ;  /* 0x000000660c00720c */ /* 0x080fe20003f46270 */
[----:B------:R-:W-:Y:S01]  /*12b10*/  VIADD R126, R18, 0x21 ;  /* 0x00000021127e7836 */ /* 0x000fe20000000000 */
[----:B------:R-:W-:Y:S01]  /*12b20*/  ISETP.GE.AND P1, PT, R12, R103, PT ;  /* 0x000000670c00720c */ /* 0x000fe20003f26270 */
[----:B------:R-:W-:Y:S01]  /*12b30*/  VIADD R114, R18, 0x29 ;  /* 0x0000002912727836 */ /* 0x000fe20000000000 */
[----:B------:R-:W-:Y:S01]  /*12b40*/  ISETP.GE.AND P5, PT, R56, R102, PT ;  /* 0x000000663800720c */ /* 0x000fe20003fa6270 */
[----:B-1----:R-:W-:-:S02]  /*12b50*/  VIADD R60, R18, 0x11 ;  /* 0x00000011123c7836 */ /* 0x002fc40000000000 */
[----:B------:R-:W-:Y:S01]  /*12b60*/  FMUL.FTZ R20, R8, UR15 ;  /* 0x0000000f08147c20 */ /* 0x000fe20008410000 */
[----:B------:R-:W-:Y:S01]  /*12b70*/  I2FP.F32.S32 R8, R12 ;  /* 0x0000000c00087245 */ /* 0x000fe20000201400 */
[----:B------:R-:W-:Y:S01]  /*12b80*/  FMUL.FTZ R14, R11, UR15 ;  /* 0x0000000f0b0e7c20 */ /* 0x000fe20008410000 */
[----:B------:R-:W-:Y:S01]  /*12b90*/  VIADD R12, R18, 0x9 ;  /* 0x00000009120c7836 */ /* 0x000fe20000000000 */
[----:B------:R-:W-:Y:S01]  /*12ba0*/  MUFU.TANH R55, R55 ;  /* 0x0000003700377308 */ /* 0x000fe20000002400 */
[----:B------:R-:W-:Y:S01]  /*12bb0*/  FMUL.FTZ R21, R10, UR15 ;  /* 0x0000000f0a157c20 */ /* 0x000fe20008410000 */
[CC--:B------:R-:W-:Y:S01]  /*12bc0*/  FFMA.FTZ R11, R0.reuse, R8.reuse, R109 ;  /* 0x00000008000b7223 */ /* 0x0c0fe2000001006d */
[----:B------:R-:W-:Y:S01]  /*12bd0*/  FFMA.FTZ R8, R0, R8, R107 ;  /* 0x0000000800087223 */ /* 0x000fe2000001006b */
[----:B------:R-:W-:Y:S01]  /*12be0*/  LOP3.LUT R10, R24, 0x8, R187, 0xfe, !PT ;  /* 0x00000008180a7812 */ /* 0x000fe200078efebb */
[----:B------:R-:W-:Y:S01]  /*12bf0*/  FMUL.FTZ R50, R34, UR15 ;  /* 0x0000000f22327c20 */ /* 0x000fe20008410000 */
[----:B------:R-:W-:Y:S01]  /*12c00*/  FMUL.FTZ R34, R22, UR15 ;  /* 0x0000000f16227c20 */ /* 0x000fe20008410000 */
[----:B------:R-:W-:Y:S01]  /*12c10*/  FSEL R11, R11, -INF , !P2 ;  /* 0xff8000000b0b7808 */ /* 0x000fe20005000000 */
[----:B------:R-:W1:Y:S01]  /*12c20*/  MUFU.TANH R113, R62 ;  /* 0x0000003e00717308 */ /* 0x000e620000002400 */
[----:B------:R-:W-:Y:S01]  /*12c30*/  FSEL R8, R8, -INF , !P1 ;  /* 0xff80000008087808 */ /* 0x000fe20004800000 */
[----:B------:R-:W-:Y:S01]  /*12c40*/  FMUL.FTZ R22, R15, UR15 ;  /* 0x0000000f0f167c20 */ /* 0x000fe20008410000 */
[C---:B------:R-:W-:Y:S01]  /*12c50*/  ISETP.GE.AND P2, PT, R12.reuse, R102, PT ;  /* 0x000000660c00720c */ /* 0x040fe20003f46270 */
[----:B------:R-:W-:Y:S01]  /*12c60*/  FMUL.FTZ R15, R9, UR15 ;  /* 0x0000000f090f7c20 */ /* 0x000fe20008410000 */
[-C--:B------:R-:W-:Y:S01]  /*12c70*/  ISETP.GE.AND P1, PT, R12, R103.reuse, PT ;  /* 0x000000670c00720c */ /* 0x080fe20003f26270 */
[----:B------:R-:W-:Y:S01]  /*12c80*/  FMUL.FTZ R51, R39, UR15 ;  /* 0x0000000f27337c20 */ /* 0x000fe20008410000 */
[----:B------:R-:W-:Y:S01]  /*12c90*/  I2FP.F32.S32 R12, R12 ;  /* 0x0000000c000c7245 */ /* 0x000fe20000201400 */
[----:B------:R2:W-:Y:S01]  /*12ca0*/  MUFU.TANH R143, R46 ;  /* 0x0000002e008f7308 */ /* 0x0005e20000002400 */
[----:B------:R-:W-:Y:S01]  /*12cb0*/  ISETP.GE.AND P3, PT, R10, R102, PT ;  /* 0x000000660a00720c */ /* 0x000fe20003f66270 */
[----:B------:R-:W-:Y:S01]  /*12cc0*/  VIADD R104, R18, 0x49 ;  /* 0x0000004912687836 */ /* 0x000fe20000000000 */
[-C--:B------:R-:W-:Y:S01]  /*12cd0*/  ISETP.GE.AND P4, PT, R10, R103.reuse, PT ;  /* 0x000000670a00720c */ /* 0x080fe20003f86270 */
[CC--:B----4-:R-:W-:Y:S01]  /*12ce0*/  FFMA.FTZ R13, R0.reuse, R12.reuse, R61 ;  /* 0x0000000c000d7223 */ /* 0x0d0fe2000001003d */
[----:B------:R-:W-:Y:S01]  /*12cf0*/  FFMA.FTZ R12, R0, R12, R63 ;  /* 0x0000000c000c7223 */ /* 0x000fe2000001003f */
[----:B------:R-:W-:Y:S01]  /*12d00*/  I2FP.F32.S32 R10, R10 ;  /* 0x0000000a000a7245 */ /* 0x000fe20000201400 */
[----:B------:R-:W-:Y:S01]  /*12d10*/  FMUL.FTZ R5, R5, UR15 ;  /* 0x0000000f05057c20 */ /* 0x000fe20008410000 */
[----:B------:R4:W-:Y:S01]  /*12d20*/  MUFU.TANH R61, R48 ;  /* 0x00000030003d7308 */ /* 0x0009e20000002400 */
[----:B------:R-:W-:Y:S01]  /*12d30*/  FSEL R13, R13, -INF , !P2 ;  /* 0xff8000000d0d7808 */ /* 0x000fe20005000000 */
[----:B------:R-:W-:Y:S01]  /*12d40*/  FMUL.FTZ R7, R7, UR15 ;  /* 0x0000000f07077c20 */ /* 0x000fe20008410000 */
[----:B------:R-:W-:Y:S01]  /*12d50*/  FSEL R12, R12, -INF , !P1 ;  /* 0xff8000000c0c7808 */ /* 0x000fe20004800000 */
[----:B---3--:R-:W-:Y:S01]  /*12d60*/  FFMA.FTZ R9, R0, R10, R111 ;  /* 0x0000000a00097223 */ /* 0x008fe2000001006f */
[----:B------:R-:W-:Y:S01]  /*12d70*/  ISETP.GE.AND P2, PT, R60, R102, PT ;  /* 0x000000663c00720c */ /* 0x000fe20003f46270 */
[----:B-1----:R-:W-:Y:S01]  /*12d80*/  FFMA.FTZ R10, R0, R10, R113 ;  /* 0x0000000a000a7223 */ /* 0x002fe20000010071 */
[----:B------:R-:W-:Y:S01]  /*12d90*/  ISETP.GE.AND P1, PT, R60, R103, PT ;  /* 0x000000673c00720c */ /* 0x000fe20003f26270 */
[----:B------:R-:W1:Y:S01]  /*12da0*/  MUFU.TANH R53, R53 ;  /* 0x0000003500357308 */ /* 0x000e620000002400 */
[----:B------:R-:W-:Y:S01]  /*12db0*/  I2FP.F32.S32 R60, R60 ;  /* 0x0000003c003c7245 */ /* 0x000fe20000201400 */
[----:B--2---:R-:W-:Y:S01]  /*12dc0*/  FMUL.FTZ R46, R30, UR15 ;  /* 0x0000000f1e2e7c20 */ /* 0x004fe20008410000 */
[----:B------:R-:W-:Y:S01]  /*12dd0*/  FMUL.FTZ R30, R17, UR15 ;  /* 0x0000000f111e7c20 */ /* 0x000fe20008410000 */
[----:B------:R-:W-:Y:S01]  /*12de0*/  VIADD R17, R18, 0x19 ;  /* 0x0000001912117836 */ /* 0x000fe20000000000 */
[----:B------:R-:W-:Y:S01]  /*12df0*/  FSEL R10, R10, -INF , !P4 ;  /* 0xff8000000a0a7808 */ /* 0x000fe20006000000 */
[CC--:B------:R-:W-:Y:S01]  /*12e00*/  FFMA.FTZ R117, R0.reuse, R60.reuse, R117 ;  /* 0x0000003c00757223 */ /* 0x0c0fe20000010075 */
[----:B------:R-:W-:Y:S01]  /*12e10*/  FFMA.FTZ R60, R0, R60, R115 ;  /* 0x0000003c003c7223 */ /* 0x000fe20000010073 */
[----:B------:R-:W2:Y:S01]  /*12e20*/  MUFU.TANH R135, R135 ;  /* 0x0000008700877308 */ /* 0x000ea20000002400 */
[----:B----4-:R-:W-:-:S02]  /*12e30*/  I2FP.F32.S32 R48, R17 ;  /* 0x0000001100307245 */ /* 0x010fc40000201400 */
[----:B------:R-:W-:Y:S02]  /*12e40*/  FSEL R9, R9, -INF , !P3 ;  /* 0xff80000009097808 */ /* 0x000fe40005800000 */
[----:B------:R-:W-:Y:S01]  /*12e50*/  FSEL R60, R60, -INF , !P1 ;  /* 0xff8000003c3c7808 */ /* 0x000fe20004800000 */
[----:B------:R-:W-:Y:S01]  /*12e60*/  FFMA.FTZ R55, R0, R48, R55 ;  /* 0x0000003000377223 */ /* 0x000fe20000010037 */
[-C--:B------:R-:W-:Y:S01]  /*12e70*/  ISETP.GE.AND P1, PT, R17, R103.reuse, PT ;  /* 0x000000671100720c */ /* 0x080fe20003f26270 */
[----:B------:R3:W-:Y:S01]  /*12e80*/  MUFU.TANH R111, R41 ;  /* 0x00000029006f7308 */ /* 0x0007e20000002400 */
[-C--:B------:R-:W-:Y:S02]  /*12e90*/  ISETP.GE.AND P4, PT, R56, R103.reuse, PT ;  /* 0x000000673800720c */ /* 0x080fe40003f86270 */
[----:B------:R-:W-:Y:S02]  /*12ea0*/  FSEL R62, R55, -INF , !P1 ;  /* 0xff800000373e7808 */ /* 0x000fe40004800000 */
[----:B------:R-:W-:-:S02]  /*12eb0*/  ISETP.GE.AND P1, PT, R126, R103, PT ;  /* 0x000000677e00720c */ /* 0x000fc40003f26270 */
[----:B------:R-:W-:Y:S01]  /*12ec0*/  I2FP.F32.S32 R56, R56 ;  /* 0x0000003800387245 */ /* 0x000fe20000201400 */
[----:B------:R-:W-:Y:S01]  /*12ed0*/  MUFU.TANH R119, R119 ;  /* 0x0000007700777308 */ /* 0x000fe20000002400 */
[C-C-:B------:R-:W-:Y:S02]  /*12ee0*/  LOP3.LUT R116, R24.reuse, 0x28, R187.reuse, 0xfe, !PT ;  /* 0x0000002818747812 */ /* 0x140fe400078efebb */
[C-C-:B------:R-:W-:Y:S02]  /*12ef0*/  LOP3.LUT R66, R24.reuse, 0x20, R187.reuse, 0xfe, !PT ;  /* 0x0000002018427812 */ /* 0x140fe400078efebb */
[C-C-:B------:R-:W-:Y:S02]  /*12f00*/  LOP3.LUT R122, R24.reuse, 0x38, R187.reuse, 0xfe, !PT ;  /* 0x00000038187a7812 */ /* 0x140fe400078efebb */
[----:B------:R-:W-:Y:S01]  /*12f10*/  LOP3.LUT R112, R24, 0x40, R187, 0xfe, !PT ;  /* 0x0000004018707812 */ /* 0x000fe200078efebb */
[----:B------:R4:W5:Y:S01]  /*12f20*/  MUFU.TANH R133, R54 ;  /* 0x0000003600857308 */ /* 0x0009620000002400 */
[----:B---3--:R-:W-:-:S02]  /*12f30*/  FSEL R41, R117, -INF , !P2 ;  /* 0xff80000075297808 */ /* 0x008fc40005000000 */
[----:B------:R-:W-:Y:S01]  /*12f40*/  ISETP.GE.AND P2, PT, R17, R102, PT ;  /* 0x000000661100720c */ /* 0x000fe20003f46270 */
[----:B------:R-:W-:Y:S01]  /*12f50*/  FFMA.FTZ R17, R0, R48, R65 ;  /* 0x0000003000117223 */ /* 0x000fe20000010041 */
[----:B------:R-:W-:-:S03]  /*12f60*/  LOP3.LUT R106, R24, 0x48, R187, 0xfe, !PT ;  /* 0x00000048186a7812 */ /* 0x000fc600078efebb */
[----:B------:R-:W-:Y:S01]  /*12f70*/  MUFU.TANH R127, R127 ;  /* 0x0000007f007f7308 */ /* 0x000fe20000002400 */
[----:B------:R-:W-:Y:S02]  /*12f80*/  FSEL R17, R17, -INF , !P2 ;  /* 0xff80000011117808 */ /* 0x000fe40005000000 */
[----:B------:R-:W-:Y:S02]  /*12f90*/  ISETP.GE.AND P2, PT, R126, R102, PT ;  /* 0x000000667e00720c */ /* 0x000fe40003f46270 */
[----:B------:R-:W-:-:S03]  /*12fa0*/  I2FP.F32.S32 R126, R126 ;  /* 0x0000007e007e7245 */ /* 0x000fc60000201400 */
[----:B------:R3:W-:Y:S01]  /*12fb0*/  MUFU.TANH R141, R44 ;  /* 0x0000002c008d7308 */ /* 0x0007e20000002400 */
[----:B----4-:R-:W-:Y:S01]  /*12fc0*/  FMUL.FTZ R54, R37, UR15 ;  /* 0x0000000f25367c20 */ /* 0x010fe20008410000 */
[CC--:B-1----:R-:W-:Y:S01]  /*12fd0*/  FFMA.FTZ R123, R0.reuse, R126.reuse, R53 ;  /* 0x0000007e007b7223 */ /* 0x0c2fe20000010035 */
[C---:B--2---:R-:W-:Y:S01]  /*12fe0*/  FFMA.FTZ R126, R0.reuse, R126, R135 ;  /* 0x0000007e007e7223 */ /* 0x044fe20000010087 */
[----:B------:R-:W-:Y:S01]  /*12ff0*/  FMUL.FTZ R37, R27, UR15 ;  /* 0x0000000f1b257c20 */ /* 0x000fe20008410000 */
[----:B------:R-:W-:Y:S01]  /*13000*/  FMUL.FTZ R27, R19, UR15 ;  /* 0x0000000f131b7c20 */ /* 0x000fe20008410000 */
[CC--:B------:R-:W-:Y:S01]  /*13010*/  FFMA.FTZ R19, R0.reuse, R56.reuse, R131 ;  /* 0x0000003800137223 */ /* 0x0c0fe20000010083 */
[----:B-----5:R-:W-:Y:S01]  /*13020*/  FFMA.FTZ R56, R0, R56, R133 ;  /* 0x0000003800387223 */ /* 0x020fe20000010085 */
[----:B------:R-:W1:Y:S01]  /*13030*/  MUFU.TANH R57, R57 ;  /* 0x0000003900397308 */ /* 0x000e620000002400 */
[----:B------:R-:W-:Y:S02]  /*13040*/  FSEL R123, R123, -INF , !P2 ;  /* 0xff8000007b7b7808 */ /* 0x000fe40005000000 */
[----:B------:R-:W-:-:S02]  /*13050*/  FSEL R126, R126, -INF , !P1 ;  /* 0xff8000007e7e7808 */ /* 0x000fc40004800000 */
[C---:B------:R-:W-:Y:S02]  /*13060*/  ISETP.GE.AND P2, PT, R114.reuse, R102, PT ;  /* 0x000000667200720c */ /* 0x040fe40003f46270 */
[-C--:B------:R-:W-:Y:S01]  /*13070*/  ISETP.GE.AND P1, PT, R114, R103.reuse, PT ;  /* 0x000000677200720c */ /* 0x080fe20003f26270 */
[----:B------:R-:W2:Y:S01]  /*13080*/  MUFU.TANH R47, R47 ;  /* 0x0000002f002f7308 */ /* 0x000ea20000002400 */
[----:B---3--:R-:W-:Y:S01]  /*13090*/  FMUL.FTZ R44, R31, UR15 ;  /* 0x0000000f1f2c7c20 */ /* 0x008fe20008410000 */
[----:B------:R-:W-:Y:S01]  /*130a0*/  FMUL.FTZ R31, R16, UR15 ;  /* 0x0000000f101f7c20 */ /* 0x000fe20008410000 */
[----:B------:R-:W-:Y:S02]  /*130b0*/  LOP3.LUT R16, R24, 0x10, R187, 0xfe, !PT ;  /* 0x0000001018107812 */ /* 0x000fe400078efebb */
[----:B------:R-:W-:Y:S02]  /*130c0*/  I2FP.F32.S32 R114, R114 ;  /* 0x0000007200727245 */ /* 0x000fe40000201400 */
[C---:B------:R-:W-:Y:S01]  /*130d0*/  ISETP.GE.AND P6, PT, R16.reuse, R102, PT ;  /* 0x000000661000720c */ /* 0x040fe20003fc6270 */
[----:B------:R-:W-:Y:S01]  /*130e0*/  MUFU.TANH R129, R129 ;  /* 0x0000008100817308 */ /* 0x000fe20000002400 */
[----:B------:R-:W-:Y:S01]  /*130f0*/  ISETP.GE.AND P3, PT, R16, R103, PT ;  /* 0x000000671000720c */ /* 0x000fe20003f66270 */
[----:B-1----:R-:W-:Y:S01]  /*13100*/  FFMA.FTZ R57, R0, R114, R57 ;  /* 0x0000007200397223 */ /* 0x002fe20000010039 */
[----:B------:R-:W-:-:S02]  /*13110*/  I2FP.F32.S32 R16, R16 ;  /* 0x0000001000107245 */ /* 0x000fc40000201400 */
[----:B------:R-:W-:Y:S02]  /*13120*/  FSEL R19, R19, -INF , !P5 ;  /* 0xff80000013137808 */ /* 0x000fe40006800000 */
[----:B------:R-:W-:Y:S01]  /*13130*/  FSEL R56, R56, -INF , !P4 ;  /* 0xff80000038387808 */ /* 0x000fe20006000000 */
[CC--:B------:R-:W-:Y:S01]  /*13140*/  FFMA.FTZ R119, R0.reuse, R16.reuse, R119 ;  /* 0x0000001000777223 */ /* 0x0c0fe20000010077 */
[----:B------:R-:W-:Y:S01]  /*13150*/  FFMA.FTZ R16, R0, R16, R127 ;  /* 0x0000001000107223 */ /* 0x000fe2000001007f */
[----:B------:R-:W-:Y:S01]  /*13160*/  MUFU.TANH R49, R49 ;  /* 0x0000003100317308 */ /* 0x000fe20000002400 */
[----:B------:R-:W-:Y:S01]  /*13170*/  ISETP.GE.AND P5, PT, R116, R102, PT ;  /* 0x000000667400720c */ /* 0x000fe20003fa6270 */
[----:B--2---:R-:W-:Y:S01]  /*13180*/  FFMA.FTZ R114, R0, R114, R47 ;  /* 0x0000007200727223 */ /* 0x004fe2000001002f */
[----:B------:R-:W-:Y:S02]  /*13190*/  ISETP.GE.AND P4, PT, R116, R103, PT ;  /* 0x000000677400720c */ /* 0x000fe40003f86270 */
[----:B------:R-:W-:-:S02]  /*131a0*/  FSEL R16, R16, -INF , !P3 ;  /* 0xff80000010107808 */ /* 0x000fc40005800000 */
[----:B------:R-:W-:Y:S01]  /*131b0*/  ISETP.GE.AND P3, PT, R66, R103, PT ;  /* 0x000000674200720c */ /* 0x000fe20003f66270 */
[----:B------:R1:W-:Y:S01]  /*131c0*/  MUFU.TANH R109, R43 ;  /* 0x0000002b006d7308 */ /* 0x0003e20000002400 */
[----:B------:R-:W-:Y:S02]  /*131d0*/  I2FP.F32.S32 R116, R116 ;  /* 0x0000007400747245 */ /* 0x000fe40000201400 */
[----:B------:R-:W-:Y:S02]  /*131e0*/  FSEL R65, R57, -INF , !P2 ;  /* 0xff80000039417808 */ /* 0x000fe40005000000 */
[----:B------:R-:W-:Y:S01]  /*131f0*/  FSEL R114, R114, -INF , !P1 ;  /* 0xff80000072727808 */ /* 0x000fe20004800000 */
[CC--:B------:R-:W-:Y:S01]  /*13200*/  FFMA.FTZ R63, R0.reuse, R116.reuse, R141 ;  /* 0x00000074003f7223 */ /* 0x0c0fe2000001008d */
[----:B------:R-:W-:Y:S01]  /*13210*/  FFMA.FTZ R116, R0, R116, R143 ;  /* 0x0000007400747223 */ /* 0x000fe2000001008f */
[----:B------:R-:W2:Y:S03]  /*13220*/  MUFU.TANH R39, R52 ;  /* 0x0000003400277308 */ /* 0x000ea60000002400 */
[----:B------:R-:W-:-:S02]  /*13230*/  FSEL R63, R63, -INF , !P5 ;  /* 0xff8000003f3f7808 */ /* 0x000fc40006800000 */
[----:B------:R-:W-:Y:S02]  /*13240*/  FSEL R116, R116, -INF , !P4 ;  /* 0xff80000074747808 */ /* 0x000fe40006000000 */
[-C--:B------:R-:W-:Y:S01]  /*13250*/  ISETP.GE.AND P5, PT, R122, R102.reuse, PT ;  /* 0x000000667a00720c */ /* 0x080fe20003fa6270 */
[----:B------:R3:W-:Y:S01]  /*13260*/  MUFU.TANH R53, R38 ;  /* 0x0000002600357308 */ /* 0x0007e20000002400 */
[----:B-1----:R-:W-:Y:S02]  /*13270*/  FSEL R43, R119, -INF , !P6 ;  /* 0xff800000772b7808 */ /* 0x002fe40007000000 */
[----:B------:R-:W-:Y:S02]  /*13280*/  ISETP.GE.AND P6, PT, R66, R102, PT ;  /* 0x000000664200720c */ /* 0x000fe40003fc6270 */
[----:B------:R-:W-:Y:S02]  /*13290*/  I2FP.F32.S32 R66, R66 ;  /* 0x0000004200427245 */ /* 0x000fe40000201400 */
[----:B------:R-:W-:Y:S01]  /*132a0*/  ISETP.GE.AND P4, PT, R122, R103, PT ;  /* 0x000000677a00720c */ /* 0x000fe20003f86270 */
[----:B------:R1:W4:Y:S01]  /*132b0*/  MUFU.TANH R113, R46 ;  /* 0x0000002e00717308 */ /* 0x0003220000002400 */
[----:B------:R-:W-:-:S05]  /*132c0*/  I2FP.F32.S32 R122, R122 ;  /* 0x0000007a007a7245 */ /* 0x000fca0000201400 */
[CC--:B------:R-:W-:Y:S01]  /*132d0*/  FFMA.FTZ R33, R0.reuse, R122.reuse, R33 ;  /* 0x0000007a00217223 */ /* 0x0c0fe20000010021 */
[----:B--2---:R-:W-:Y:S01]  /*132e0*/  FFMA.FTZ R122, R0, R122, R39 ;  /* 0x0000007a007a7223 */ /* 0x004fe20000010027 */
[----:B------:R-:W-:Y:S01]  /*132f0*/  MUFU.TANH R29, R54 ;  /* 0x00000036001d7308 */ /* 0x000fe20000002400 */
[----:B---3--:R-:W-:Y:S02]  /*13300*/  VIADD R38, R18, 0x31 ;  /* 0x0000003112267836 */ /* 0x008fe40000000000 */
[----:B------:R-:W-:Y:S02]  /*13310*/  FSEL R117, R33, -INF , !P5 ;  /* 0xff80000021757808 */ /* 0x000fe40006800000 */
[----:B------:R-:W-:Y:S02]  /*13320*/  FSEL R122, R122, -INF , !P4 ;  /* 0xff8000007a7a7808 */ /* 0x000fe40006000000 */
[----:B------:R-:W-:Y:S01]  /*13330*/  ISETP.GE.AND P2, PT, R38, R102, PT ;  /* 0x000000662600720c */ /* 0x000fe20003f46270 */
[----:B------:R-:W-:Y:S01]  /*13340*/  MUFU.TANH R51, R51 ;  /* 0x0000003300337308 */ /* 0x000fe20000002400 */
[-C--:B-1----:R-:W-:Y:S01]  /*13350*/  FFMA.FTZ R46, R0, R66.reuse, R129 ;  /* 0x00000042002e7223 */ /* 0x082fe20000010081 */
[----:B------:R-:W-:Y:S01]  /*13360*/  ISETP.GE.AND P1, PT, R38, R103, PT ;  /* 0x000000672600720c */ /* 0x000fe20003f26270 */
[----:B------:R-:W-:Y:S01]  /*13370*/  FFMA.FTZ R66, R0, R66, R67 ;  /* 0x0000004200427223 */ /* 0x000fe20000010043 */
[----:B------:R-:W-:-:S02]  /*13380*/  I2FP.F32.S32 R38, R38 ;  /* 0x0000002600267245 */ /* 0x000fc40000201400 */
[----:B------:R-:W-:Y:S02]  /*13390*/  FSEL R67, R46, -INF , !P6 ;  /* 0xff8000002e437808 */ /* 0x000fe40007000000 */
[----:B------:R1:W-:Y:S01]  /*133a0*/  MUFU.TANH R129, R42 ;  /* 0x0000002a00817308 */ /* 0x0003e20000002400 */
[CC--:B------:R-:W-:Y:S01]  /*133b0*/  FFMA.FTZ R45, R0.reuse, R38.reuse, R45 ;  /* 0x00000026002d7223 */ /* 0x0c0fe2000001002d */
[----:B------:R-:W-:Y:S01]  /*133c0*/  FFMA.FTZ R49, R0, R38, R49 ;  /* 0x0000002600317223 */ /* 0x000fe20000010031 */
[----:B------:R-:W-:Y:S02]  /*133d0*/  FSEL R66, R66, -INF , !P3 ;  /* 0xff80000042427808 */ /* 0x000fe40005800000 */
[----:B------:R-:W-:Y:S02]  /*133e0*/  ISETP.GE.AND P5, PT, R106, R102, PT ;  /* 0x000000666a00720c */ /* 0x000fe40003fa6270 */
[----:B------:R-:W-:Y:S01]  /*133f0*/  FSEL R121, R45, -INF , !P2 ;  /* 0xff8000002d797808 */ /* 0x000fe20005000000 */
[----:B------:R2:W-:Y:S01]  /*13400*/  MUFU.TANH R55, R40 ;  /* 0x0000002800377308 */ /* 0x0005e20000002400 */
[----:B------:R-:W-:-:S02]  /*13410*/  FSEL R120, R49, -INF , !P1 ;  /* 0xff80000031787808 */ /* 0x000fc40004800000 */
[----:B------:R-:W-:Y:S02]  /*13420*/  ISETP.GE.AND P4, PT, R106, R103, PT ;  /* 0x000000676a00720c */ /* 0x000fe40003f86270 */
[----:B------:R-:W-:-:S03]  /*13430*/  I2FP.F32.S32 R106, R106 ;  /* 0x0000006a006a7245 */ /* 0x000fc60000201400 */
[----:B------:R-:W3:Y:S01]  /*13440*/  MUFU.TANH R147, R147 ;  /* 0x0000009300937308 */ /* 0x000ee20000002400 */
[----:B-1----:R-:W-:Y:S01]  /*13450*/  LOP3.LUT R42, R24, 0x30, R187, 0xfe, !PT ;  /* 0x00000030182a7812 */ /* 0x002fe200078efebb */
[CC--:B------:R-:W-:Y:S01]  /*13460*/  FFMA.FTZ R111, R0.reuse, R106.reuse, R111 ;  /* 0x0000006a006f7223 */ /* 0x0c0fe2000001006f */
[----:B----4-:R-:W-:Y:S02]  /*13470*/  FFMA.FTZ R106, R0, R106, R113 ;  /* 0x0000006a006a7223 */ /* 0x010fe40000010071 */
[C---:B------:R-:W-:Y:S02]  /*13480*/  ISETP.GE.AND P6, PT, R42.reuse, R102, PT ;  /* 0x000000662a00720c */ /* 0x040fe40003fc6270 */
[----:B------:R-:W-:Y:S01]  /*13490*/  ISETP.GE.AND P3, PT, R42, R103, PT ;  /* 0x000000672a00720c */ /* 0x000fe20003f66270 */
[----:B------:R-:W1:Y:S01]  /*134a0*/  MUFU.TANH R107, R50 ;  /* 0x00000032006b7308 */ /* 0x000e620000002400 */
[----:B--2---:R-:W-:Y:S02]  /*134b0*/  I2FP.F32.S32 R40, R42 ;  /* 0x0000002a00287245 */ /* 0x004fe40000201400 */
[----:B------:R-:W-:-:S02]  /*134c0*/  FSEL R111, R111, -INF , !P5 ;  /* 0xff8000006f6f7808 */ /* 0x000fc40006800000 */
[----:B------:R-:W-:Y:S01]  /*134d0*/  FSEL R106, R106, -INF , !P4 ;  /* 0xff8000006a6a7808 */ /* 0x000fe20006000000 */
[CC--:B------:R-:W-:Y:S01]  /*134e0*/  FFMA.FTZ R119, R0.reuse, R40.reuse, R139 ;  /* 0x0000002800777223 */ /* 0x0c0fe2000001008b */
[----:B------:R-:W-:Y:S01]  /*134f0*/  FFMA.FTZ R59, R0, R40, R59 ;  /* 0x00000028003b7223 */ /* 0x000fe2000001003b */
[----:B------:R-:W2:Y:S01]  /*13500*/  MUFU.TANH R145, R145 ;  /* 0x0000009100917308 */ /* 0x000ea20000002400 */
[----:B------:R-:W-:Y:S02]  /*13510*/  VIADD R40, R18, 0x69 ;  /* 0x0000006912287836 */ /* 0x000fe40000000000 */
[----:B------:R-:W-:Y:S02]  /*13520*/  FSEL R119, R119, -INF , !P6 ;  /* 0xff80000077777808 */ /* 0x000fe40007000000 */
[----:B------:R-:W-:Y:S02]  /*13530*/  FSEL R124, R59, -INF , !P3 ;  /* 0xff8000003b7c7808 */ /* 0x000fe40005800000 */
[C---:B------:R-:W-:Y:S01]  /*13540*/  ISETP.GE.AND P6, PT, R112.reuse, R102, PT ;  /* 0x000000667000720c */ /* 0x040fe20003fc6270 */
[----:B------:R4:W-:Y:S01]  /*13550*/  MUFU.TANH R47, R36 ;  /* 0x00000024002f7308 */ /* 0x0009e20000002400 */
[----:B------:R-:W-:-:S02]  /*13560*/  ISETP.GE.AND P3, PT, R112, R103, PT ;  /* 0x000000677000720c */ /* 0x000fc40003f66270 */
[----:B------:R-:W-:-:S05]  /*13570*/  I2FP.F32.S32 R112, R112 ;  /* 0x0000007000707245 */ /* 0x000fca0000201400 */
[----:B------:R5:W-:Y:S01]  /*13580*/  MUFU.TANH R39, R34 ;  /* 0x0000002200277308 */ /* 0x000be20000002400 */
[CC--:B---3--:R-:W-:Y:S01]  /*13590*/  FFMA.FTZ R115, R0.reuse, R112.reuse, R147 ;  /* 0x0000007000737223 */ /* 0x0c8fe20000010093 */
[----:B-1----:R-:W-:-:S04]  /*135a0*/  FFMA.FTZ R112, R0, R112, R107 ;  /* 0x0000007000707223 */ /* 0x002fc8000001006b */
[----:B------:R-:W-:Y:S02]  /*135b0*/  FSEL R115, R115, -INF , !P6 ;  /* 0xff80000073737808 */ /* 0x000fe40007000000 */
[----:B------:R1:W-:Y:S01]  /*135c0*/  MUFU.TANH R33, R32 ;  /* 0x0000002000217308 */ /* 0x0003e20000002400 */
[----:B----4-:R-:W-:Y:S01]  /*135d0*/  VIADD R36, R18, 0x39 ;  /* 0x0000003912247836 */ /* 0x010fe20000000000 */
[----:B------:R-:W-:-:S04]  /*135e0*/  FSEL R112, R112, -INF , !P3 ;  /* 0xff80000070707808 */ /* 0x000fc80005800000 */
[C---:B------:R-:W-:Y:S02]  /*135f0*/  ISETP.GE.AND P2, PT, R36.reuse, R102, PT ;  /* 0x000000662400720c */ /* 0x040fe40003f46270 */
[----:B------:R-:W-:Y:S01]  /*13600*/  ISETP.GE.AND P1, PT, R36, R103, PT ;  /* 0x000000672400720c */ /* 0x000fe20003f26270 */
[----:B-----5:R-:W-:Y:S01]  /*13610*/  VIADD R34, R18, 0x41 ;  /* 0x0000004112227836 */ /* 0x020fe20000000000 */
[----:B------:R-:W-:Y:S01]  /*13620*/  I2FP.F32.S32 R36, R36 ;  /* 0x0000002400247245 */ /* 0x000fe20000201400 */
[----:B------:R-:W3:Y:S04]  /*13630*/  MUFU.TANH R127, R44 ;  /* 0x0000002c007f7308 */ /* 0x000ee80000002400 */
[CC--:B------:R-:W-:Y:S01]  /*13640*/  FFMA.FTZ R29, R0.reuse, R36.reuse, R29 ;  /* 0x00000024001d7223 */ /* 0x0c0fe2000001001d */
[----:B------:R-:W-:Y:S01]  /*13650*/  FFMA.FTZ R51, R0, R36, R51 ;  /* 0x0000002400337223 */ /* 0x000fe20000010033 */
[----:B-1----:R-:W-:-:S02]  /*13660*/  I2FP.F32.S32 R32, R34 ;  /* 0x0000002200207245 */ /* 0x002fc40000201400 */
[----:B------:R-:W1:Y:S01]  /*13670*/  MUFU.TANH R37, R37 ;  /* 0x0000002500257308 */ /* 0x000e620000002400 */
[----:B------:R-:W-:Y:S02]  /*13680*/  FSEL R107, R29, -INF , !P2 ;  /* 0xff8000001d6b7808 */ /* 0x000fe40005000000 */
[----:B------:R-:W-:Y:S01]  /*13690*/  FSEL R118, R51, -INF , !P1 ;  /* 0xff80000033767808 */ /* 0x000fe20004800000 */
[CC--:B--2---:R-:W-:Y:S01]  /*136a0*/  FFMA.FTZ R145, R0.reuse, R32.reuse, R145 ;  /* 0x0000002000917223 */ /* 0x0c4fe20000010091 */
[----:B------:R-:W-:Y:S01]  /*136b0*/  FFMA.FTZ R109, R0, R32, R109 ;  /* 0x00000020006d7223 */ /* 0x000fe2000001006d */
[C---:B------:R-:W-:Y:S02]  /*136c0*/  ISETP.GE.AND P2, PT, R34.reuse, R102, PT ;  /* 0x000000662200720c */ /* 0x040fe40003f46270 */
[----:B------:R-:W-:Y:S01]  /*136d0*/  ISETP.GE.AND P1, PT, R34, R103, PT ;  /* 0x000000672200720c */ /* 0x000fe20003f26270 */
[----:B------:R2:W-:Y:S01]  /*136e0*/  MUFU.TANH R29, R30 ;  /* 0x0000001e001d7308 */ /* 0x0005e20000002400 */
[----:B------:R-:W-:-:S02]  /*136f0*/  LOP3.LUT R32, R24, 0x50, R187, 0xfe, !PT ;  /* 0x0000005018207812 */ /* 0x000fc400078efebb */
[----:B------:R-:W-:Y:S02]  /*13700*/  FSEL R113, R145, -INF , !P2 ;  /* 0xff80000091717808 */ /* 0x000fe40005000000 */
[----:B------:R-:W-:Y:S02]  /*13710*/  FSEL R110, R109, -INF , !P1 ;  /* 0xff8000006d6e7808 */ /* 0x000fe40004800000 */
[C---:B------:R-:W-:Y:S01]  /*13720*/  ISETP.GE.AND P2, PT, R104.reuse, R102, PT ;  /* 0x000000666800720c */ /* 0x040fe20003f46270 */
[----:B------:R4:W-:Y:S01]  /*13730*/  MUFU.TANH R45, R28 ;  /* 0x0000001c002d7308 */ /* 0x0009e20000002400 */
[----:B------:R-:W-:Y:S02]  /*13740*/  ISETP.GE.AND P1, PT, R104, R103, PT ;  /* 0x000000676800720c */ /* 0x000fe40003f26270 */
[----:B------:R-:W-:Y:S02]  /*13750*/  I2FP.F32.S32 R104, R104 ;  /* 0x0000006800687245 */ /* 0x000fe40000201400 */
[----:B------:R-:W-:-:S02]  /*13760*/  ISETP.GE.AND P6, PT, R32, R102, PT ;  /* 0x000000662000720c */ /* 0x000fc40003fc6270 */
[----:B------:R-:W-:Y:S01]  /*13770*/  ISETP.GE.AND P3, PT, R32, R103, PT ;  /* 0x000000672000720c */ /* 0x000fe20003f66270 */
[C---:B------:R-:W-:Y:S01]  /*13780*/  FFMA.FTZ R109, R0.reuse, R104, R61 ;  /* 0x00000068006d7223 */ /* 0x040fe2000001003d */
[----:B--2---:R-:W-:Y:S01]  /*13790*/  I2FP.F32.S32 R30, R32 ;  /* 0x00000020001e7245 */ /* 0x004fe20000201400 */
[----:B---3--:R-:W-:Y:S01]  /*137a0*/  FFMA.FTZ R104, R0, R104, R127 ;  /* 0x0000006800687223 */ /* 0x008fe2000001007f */
[----:B------:R-:W2:Y:S01]  /*137b0*/  MUFU.TANH R35, R35 ;  /* 0x0000002300237308 */ /* 0x000ea20000002400 */
[----:B------:R-:W-:Y:S02]  /*137c0*/  LOP3.LUT R44, R24, 0x68, R187, 0xfe, !PT ;  /* 0x00000068182c7812 */ /* 0x000fe400078efebb */
[CC--:B------:R-:W-:Y:S01]  /*137d0*/  FFMA.FTZ R61, R0.reuse, R30.reuse, R129 ;  /* 0x0000001e003d7223 */ /* 0x0c0fe20000010081 */
[----:B------:R-:W-:Y:S01]  /*137e0*/  FFMA.FTZ R53, R0, R30, R53 ;  /* 0x0000001e00357223 */ /* 0x000fe20000010035 */
[----:B------:R-:W-:Y:S01]  /*137f0*/  VIADD R30, R18, 0x51 ;  /* 0x00000051121e7836 */ /* 0x000fe20000000000 */
[----:B----4-:R-:W-:-:S02]  /*13800*/  LOP3.LUT R28, R24, 0x58, R187, 0xfe, !PT ;  /* 0x00000058181c7812 */ /* 0x010fc400078efebb */
[----:B------:R-:W-:Y:S01]  /*13810*/  FSEL R109, R109, -INF , !P2 ;  /* 0xff8000006d6d7808 */ /* 0x000fe20005000000 */
[----:B------:R-:W3:Y:S01]  /*13820*/  MUFU.TANH R31, R31 ;  /* 0x0000001f001f7308 */ /* 0x000ee20000002400 */
[----:B------:R-:W-:Y:S02]  /*13830*/  FSEL R104, R104, -INF , !P1 ;  /* 0xff80000068687808 */ /* 0x000fe40004800000 */
[-C--:B------:R-:W-:Y:S02]  /*13840*/  ISETP.GE.AND P5, PT, R28, R102.reuse, PT ;  /* 0x000000661c00720c */ /* 0x080fe40003fa6270 */
[C---:B------:R-:W-:Y:S02]  /*13850*/  ISETP.GE.AND P2, PT, R30.reuse, R102, PT ;  /* 0x000000661e00720c */ /* 0x040fe40003f46270 */
[-C--:B------:R-:W-:Y:S01]  /*13860*/  ISETP.GE.AND P1, PT, R30, R103.reuse, PT ;  /* 0x000000671e00720c */ /* 0x080fe20003f26270 */
[----:B------:R4:W-:Y:S01]  /*13870*/  MUFU.TANH R49, R26 ;  /* 0x0000001a00317308 */ /* 0x0009e20000002400 */
[----:B------:R-:W-:-:S02]  /*13880*/  ISETP.GE.AND P4, PT, R28, R103, PT ;  /* 0x000000671c00720c */ /* 0x000fc40003f86270 */
[----:B------:R-:W-:Y:S02]  /*13890*/  I2FP.F32.S32 R30, R30 ;  /* 0x0000001e001e7245 */ /* 0x000fe40000201400 */
[----:B------:R-:W-:Y:S02]  /*138a0*/  I2FP.F32.S32 R28, R28 ;  /* 0x0000001c001c7245 */ /* 0x000fe40000201400 */
[----:B------:R-:W-:Y:S01]  /*138b0*/  FSEL R61, R61, -INF , !P6 ;  /* 0xff8000003d3d7808 */ /* 0x000fe20007000000 */
[CC--:B------:R-:W-:Y:S01]  /*138c0*/  FFMA.FTZ R55, R0.reuse, R30.reuse, R55 ;  /* 0x0000001e00377223 */ /* 0x0c0fe20000010037 */
[C---:B-1----:R-:W-:Y:S01]  /*138d0*/  FFMA.FTZ R37, R0.reuse, R30, R37 ;  /* 0x0000001e00257223 */ /* 0x042fe20000010025 */
[CC--:B------:R-:W-:Y:S01]  /*138e0*/  FFMA.FTZ R47, R0.reuse, R28.reuse, R47 ;  /* 0x0000001c002f7223 */ /* 0x0c0fe2000001002f */
[----:B------:R-:W-:Y:S01]  /*138f0*/  FFMA.FTZ R39, R0, R28, R39 ;  /* 0x0000001c00277223 */ /* 0x000fe20000010027 */
[----:B------:R-:W-:Y:S01]  /*13900*/  VIADD R28, R18, 0x59 ;  /* 0x00000059121c7836 */ /* 0x000fe20000000000 */
[----:B------:R-:W-:Y:S01]  /*13910*/  FSEL R59, R55, -INF , !P2 ;  /* 0xff800000373b7808 */ /* 0x000fe20005000000 */
[----:B------:R-:W1:Y:S01]  /*13920*/  MUFU.TANH R27, R27 ;  /* 0x0000001b001b7308 */ /* 0x000e620000002400 */
[----:B------:R-:W-:-:S02]  /*13930*/  FSEL R54, R37, -INF , !P1 ;  /* 0xff80000025367808 */ /* 0x000fc40004800000 */
[----:B----4-:R-:W-:Y:S02]  /*13940*/  LOP3.LUT R26, R24, 0x60, R187, 0xfe, !PT ;  /* 0x00000060181a7812 */ /* 0x010fe400078efebb */
[----:B------:R-:W-:Y:S02]  /*13950*/  FSEL R58, R53, -INF , !P3 ;  /* 0xff800000353a7808 */ /* 0x000fe40005800000 */
[CC--:B------:R-:W-:Y:S01]  /*13960*/  ISETP.GE.AND P2, PT, R28.reuse, R102.reuse, PT ;  /* 0x000000661c00720c */ /* 0x0c0fe20003f46270 */
[----:B------:R-:W4:Y:S01]  /*13970*/  MUFU.TANH R23, R23 ;  /* 0x0000001700177308 */ /* 0x000f220000002400 */
[----:B------:R-:W-:Y:S02]  /*13980*/  ISETP.GE.AND P1, PT, R28, R103, PT ;  /* 0x000000671c00720c */ /* 0x000fe40003f26270 */
[----:B------:R-:W-:Y:S02]  /*13990*/  ISETP.GE.AND P6, PT, R26, R102, PT ;  /* 0x000000661a00720c */ /* 0x000fe40003fc6270 */
[----:B------:R-:W-:-:S02]  /*139a0*/  I2FP.F32.S32 R28, R28 ;  /* 0x0000001c001c7245 */ /* 0x000fc40000201400 */
[----:B------:R-:W-:Y:S01]  /*139b0*/  ISETP.GE.AND P3, PT, R26, R103, PT ;  /* 0x000000671a00720c */ /* 0x000fe20003f66270 */
[----:B------:R5:W-:Y:S01]  /*139c0*/  MUFU.TANH R37, R22 ;  /* 0x0000001600257308 */ /* 0x000be20000002400 */
[----:B------:R-:W-:Y:S01]  /*139d0*/  I2FP.F32.S32 R26, R26 ;  /* 0x0000001a001a7245 */ /* 0x000fe20000201400 */
[CC--:B--2---:R-:W-:Y:S01]  /*139e0*/  FFMA.FTZ R35, R0.reuse, R28.reuse, R35 ;  /* 0x0000001c00237223 */ /* 0x0c4fe20000010023 */
[C---:B------:R-:W-:Y:S01]  /*139f0*/  FFMA.FTZ R33, R0.reuse, R28, R33 ;  /* 0x0000001c00217223 */ /* 0x040fe20000010021 */
[----:B------:R-:W-:Y:S02]  /*13a00*/  FSEL R57, R47, -INF , !P5 ;  /* 0xff8000002f397808 */ /* 0x000fe40006800000 */
[CC--:B---3--:R-:W-:Y:S01]  /*13a10*/  FFMA.FTZ R28, R0.reuse, R26.reuse, R31 ;  /* 0x0000001a001c7223 */ /* 0x0c8fe2000001001f */
[----:B------:R-:W-:Y:S01]  /*13a20*/  FFMA.FTZ R45, R0, R26, R45 ;  /* 0x0000001a002d7223 */ /* 0x000fe2000001002d */
[----:B------:R-:W-:Y:S01]  /*13a30*/  VIADD R26, R18, 0x61 ;  /* 0x00000061121a7836 */ /* 0x000fe20000000000 */
[----:B------:R-:W-:Y:S01]  /*13a40*/  FSEL R55, R35, -INF , !P2 ;  /* 0xff80000023377808 */ /* 0x000fe20005000000 */
[----:B------:R-:W2:Y:S01]  /*13a50*/  MUFU.TANH R25, R25 ;  /* 0x0000001900197308 */ /* 0x000ea20000002400 */
[----:B------:R-:W-:-:S02]  /*13a60*/  FSEL R52, R39, -INF , !P4 ;  /* 0xff80000027347808 */ /* 0x000fc40006000000 */
[-C--:B------:R-:W-:Y:S02]  /*13a70*/  ISETP.GE.AND P2, PT, R26, R102.reuse, PT ;  /* 0x000000661a00720c */ /* 0x080fe40003f46270 */
[----:B------:R-:W-:Y:S02]  /*13a80*/  ISETP.GE.AND P5, PT, R44, R102, PT ;  /* 0x000000662c00720c */ /* 0x000fe40003fa6270 */
[----:B-----5:R-:W-:Y:S01]  /*13a90*/  FSEL R22, R33, -INF , !P1 ;  /* 0xff80000021167808 */ /* 0x020fe20004800000 */
[----:B------:R3:W5:Y:S01]  /*13aa0*/  MUFU.TANH R31, R20 ;  /* 0x00000014001f7308 */ /* 0x0007620000002400 */
[-C--:B------:R-:W-:Y:S02]  /*13ab0*/  ISETP.GE.AND P1, PT, R26, R103.reuse, PT ;  /* 0x000000671a00720c */ /* 0x080fe40003f26270 */
[----:B------:R-:W-:Y:S02]  /*13ac0*/  I2FP.F32.S32 R26, R26 ;  /* 0x0000001a001a7245 */ /* 0x000fe40000201400 */
[----:B------:R-:W-:-:S02]  /*13ad0*/  ISETP.GE.AND P4, PT, R44, R103, PT ;  /* 0x000000672c00720c */ /* 0x000fc40003f86270 */
[----:B------:R-:W-:Y:S01]  /*13ae0*/  I2FP.F32.S32 R44, R44 ;  /* 0x0000002c002c7245 */ /* 0x000fe20000201400 */
[-C--:B------:R-:W-:Y:S01]  /*13af0*/  FFMA.FTZ R29, R0, R26.reuse, R29 ;  /* 0x0000001a001d7223 */ /* 0x080fe2000001001d */
[----:B------:R-:W-:Y:S01]  /*13b00*/  LOP3.LUT R32, R24, 0x70, R187, 0xfe, !PT ;  /* 0x0000007018207812 */ /* 0x000fe200078efebb */
[C---:B-1----:R-:W-:Y:S01]  /*13b10*/  FFMA.FTZ R27, R0.reuse, R26, R27 ;  /* 0x0000001a001b7223 */ /* 0x042fe2000001001b */
[----:B------:R1:W5:Y:S01]  /*13b20*/  MUFU.TANH R33, R21 ;  /* 0x0000001500217308 */ /* 0x0003620000002400 */
[CC--:B------:R-:W-:Y:S01]  /*13b30*/  FFMA.FTZ R49, R0.reuse, R44.reuse, R49 ;  /* 0x0000002c00317223 */ /* 0x0c0fe20000010031 */
[----:B----4-:R-:W-:Y:S01]  /*13b40*/  FFMA.FTZ R44, R0, R44, R23 ;  /* 0x0000002c002c7223 */ /* 0x010fe20000010017 */
[----:B------:R-:W-:Y:S02]  /*13b50*/  FSEL R23, R29, -INF , !P2 ;  /* 0xff8000001d177808 */ /* 0x000fe40005000000 */
[----:B------:R-:W-:Y:S02]  /*13b60*/  FSEL R42, R27, -INF , !P1 ;  /* 0xff8000001b2a7808 */ /* 0x000fe40004800000 */
[----:B---3--:R-:W-:Y:S01]  /*13b70*/  FSEL R20, R45, -INF , !P3 ;  /* 0xff8000002d147808 */ /* 0x008fe20005800000 */
[----:B------:R-:W-:Y:S01]  /*13b80*/  MUFU.TANH R15, R15 ;  /* 0x0000000f000f7308 */ /* 0x000fe20000002400 */
[----:B------:R-:W-:-:S02]  /*13b90*/  ISETP.GE.AND P3, PT, R32, R102, PT ;  /* 0x000000662000720c */ /* 0x000fc40003f66270 */
[C---:B------:R-:W-:Y:S02]  /*13ba0*/  ISETP.GE.AND P2, PT, R40.reuse, R102, PT ;  /* 0x000000662800720c */ /* 0x040fe40003f46270 */
[-C--:B------:R-:W-:Y:S02]  /*13bb0*/  ISETP.GE.AND P1, PT, R40, R103.reuse, PT ;  /* 0x000000672800720c */ /* 0x080fe40003f26270 */
[----:B------:R-:W-:Y:S01]  /*13bc0*/  P2R R26, PR, RZ, 0x8 ;  /* 0x00000008ff1a7803 */ /* 0x000fe20000000000 */
[----:B------:R3:W-:Y:S01]  /*13bd0*/  MUFU.TANH R27, R14 ;  /* 0x0000000e001b7308 */ /* 0x0007e20000002400 */
[----:B------:R-:W-:Y:S02]  /*13be0*/  I2FP.F32.S32 R40, R40 ;  /* 0x0000002800287245 */ /* 0x000fe40000201400 */
[----:B-1----:R-:W-:Y:S02]  /*13bf0*/  FSEL R21, R49, -INF , !P5 ;  /* 0xff80000031157808 */ /* 0x002fe40006800000 */
[----:B------:R-:W-:-:S02]  /*13c00*/  ISETP.GE.AND P3, PT, R32, R103, PT ;  /* 0x000000672000720c */ /* 0x000fc40003f66270 */
[----:B------:R-:W-:Y:S01]  /*13c10*/  ISETP.NE.AND P5, PT, R26, RZ, PT ;  /* 0x000000ff1a00720c */ /* 0x000fe20003fa5270 */
[----:B--2---:R-:W-:Y:S01]  /*13c20*/  FFMA.FTZ R26, R0, R40, R25 ;  /* 0x00000028001a7223 */ /* 0x004fe20000010019 */
[----:B------:R-:W-:Y:S01]  /*13c30*/  I2FP.F32.S32 R32, R32 ;  /* 0x0000002000207245 */ /* 0x000fe20000201400 */
[----:B------:R-:W-:Y:S01]  /*13c40*/  FMUL.FTZ R25, R4, UR15 ;  /* 0x0000000f04197c20 */ /* 0x000fe20008410000 */
[----:B------:R-:W-:Y:S01]  /*13c50*/  LOP3.LUT R4, R24, 0x78, R187, 0xfe, !PT ;  /* 0x0000007818047812 */ /* 0x000fe200078efebb */
[----:B------:R-:W-:Y:S01]  /*13c60*/  FFMA.FTZ R40, R0, R40, R37 ;  /* 0x0000002800287223 */ /* 0x000fe20000010025 */
[----:B------:R-:W-:Y:S01]  /*13c70*/  FSEL R39, R28, -INF , !P6 ;  /* 0xff8000001c277808 */ /* 0x000fe20007000000 */
[-C--:B-----5:R-:W-:Y:S01]  /*13c80*/  FFMA.FTZ R29, R0, R32.reuse, R31 ;  /* 0x00000020001d7223 */ /* 0x0a0fe2000001001f */
[----:B------:R-:W-:Y:S01]  /*13c90*/  FMUL.FTZ R31, R6, UR15 ;  /* 0x0000000f061f7c20 */ /* 0x000fe20008410000 */
[----:B------:R-:W1:Y:S01]  /*13ca0*/  MUFU.TANH R25, R25 ;  /* 0x0000001900197308 */ /* 0x000e620000002400 */
[----:B------:R-:W-:Y:S01]  /*13cb0*/  FFMA.FTZ R32, R0, R32, R33 ;  /* 0x0000002000207223 */ /* 0x000fe20000010021 */
[----:B---3--:R-:W-:Y:S01]  /*13cc0*/  VIADD R14, R18, 0x71 ;  /* 0x00000071120e7836 */ /* 0x008fe20000000000 */
[----:B------:R-:W-:Y:S01]  /*13cd0*/  ISETP.GE.AND P6, PT, R4, R102, PT ;  /* 0x000000660400720c */ /* 0x000fe20003fc6270 */
[----:B------:R-:W-:Y:S01]  /*13ce0*/  VIADD R6, R18, 0x79 ;  /* 0x0000007912067836 */ /* 0x000fe20000000000 */
[----:B------:R-:W-:-:S02]  /*13cf0*/  FSEL R37, R26, -INF , !P2 ;  /* 0xff8000001a257808 */ /* 0x000fc40005000000 */
[----:B------:R-:W-:Y:S01]  /*13d00*/  FSEL R32, R32, -INF , !P3 ;  /* 0xff80000020207808 */ /* 0x000fe20005800000 */
[----:B------:R-:W2:Y:S01]  /*13d10*/  MUFU.TANH R31, R31 ;  /* 0x0000001f001f7308 */ /* 0x000ea20000002400 */
[-C--:B------:R-:W-:Y:S02]  /*13d20*/  ISETP.GE.AND P3, PT, R4, R103.reuse, PT ;  /* 0x000000670400720c */ /* 0x080fe40003f66270 */
[----:B------:R-:W-:Y:S02]  /*13d30*/  I2FP.F32.S32 R4, R4 ;  /* 0x0000000400047245 */ /* 0x000fe40000201400 */
[----:B------:R-:W-:Y:S02]  /*13d40*/  FSEL R40, R40, -INF , !P1 ;  /* 0xff80000028287808 */ /* 0x000fe40004800000 */
[C---:B------:R-:W-:Y:S01]  /*13d50*/  ISETP.GE.AND P2, PT, R14.reuse, R102, PT ;  /* 0x000000660e00720c */ /* 0x040fe20003f46270 */
[----:B------:R-:W3:Y:S01]  /*13d60*/  MUFU.TANH R125, R125 ;  /* 0x0000007d007d7308 */ /* 0x000ee20000002400 */
[----:B------:R-:W-:Y:S01]  /*13d70*/  BAR.SYNC.DEFER_BLOCKING 0x0 ;  /* 0x0000000000007b1d */ /* 0x000fe20000010000 */
[----:B------:R-:W-:Y:S01]  /*13d80*/  ISETP.GE.AND P1, PT, R14, R103, PT ;  /* 0x000000670e00720c */ /* 0x000fe20003f26270 */
[----:B-1----:R-:W-:Y:S01]  /*13d90*/  FFMA.FTZ R25, R0, R4, R25 ;  /* 0x0000000400197223 */ /* 0x002fe20000010019 */
[----:B------:R-:W-:-:S02]  /*13da0*/  I2FP.F32.S32 R14, R14 ;  /* 0x0000000e000e7245 */ /* 0x000fc40000201400 */
[----:B------:R-:W-:Y:S02]  /*13db0*/  FSEL R44, R44, -INF , !P4 ;  /* 0xff8000002c2c7808 */ /* 0x000fe40006000000 */
[----:B------:R-:W1:Y:S01]  /*13dc0*/  MUFU.TANH R5, R5 ;  /* 0x0000000500057308 */ /* 0x000e620000002400 */
[CC--:B------:R-:W-:Y:S01]  /*13dd0*/  FFMA.FTZ R15, R0.reuse, R14.reuse, R15 ;  /* 0x0000000e000f7223 */ /* 0x0c0fe2000001000f */
[C---:B------:R-:W-:Y:S01]  /*13de0*/  FFMA.FTZ R27, R0.reuse, R14, R27 ;  /* 0x0000000e001b7223 */ /* 0x040fe2000001001b */
[----:B--2---:R-:W-:Y:S01]  /*13df0*/  FFMA.FTZ R28, R0, R4, R31 ;  /* 0x00000004001c7223 */ /* 0x004fe2000001001f */
[----:B------:R-:W-:Y:S02]  /*13e00*/  FSEL R31, R25, -INF , !P6 ;  /* 0xff800000191f7808 */ /* 0x000fe40007000000 */
[----:B------:R-:W-:Y:S02]  /*13e10*/  ISETP.GT.AND P6, PT, R184, R171, PT ;  /* 0x000000abb800720c */ /* 0x000fe40003fc4270 */
[----:B------:R-:W2:Y:S01]  /*13e20*/  MUFU.TANH R7, R7 ;  /* 0x0000000700077308 */ /* 0x000ea20000002400 */
        /* <DEDUP_REMOVED lines=8> */
[----:B------:R-:W-:Y:S02]  /*13eb0*/  I2FP.F32.S32 R6, R6 ;  /* 0x0000000600067245 */ /* 0x000fe40000201400 */
[----:B------:R-:W-:Y:S01]  /*13ec0*/  FSEL R28, R28, -INF , !P3 ;  /* 0xff8000001c1c7808 */ /* 0x000fe20005800000 */
[CC--:B------:R-:W-:Y:S01]  /*13ed0*/  FFMA.FTZ R105, R0.reuse, R18.reuse, R105 ;  /* 0x0000001200697223 */ /* 0x0c0fe20000010069 */
[C---:B---3--:R-:W-:Y:S01]  /*13ee0*/  FFMA.FTZ R125, R0.reuse, R18, R125 ;  /* 0x00000012007d7223 */ /* 0x048fe2000001007d */
[CC--:B-1----:R-:W-:Y:S01]  /*13ef0*/  FFMA.FTZ R5, R0.reuse, R6.reuse, R5 ;  /* 0x0000000600057223 */ /* 0x0c2fe20000010005 */
[----:B--2---:R-:W-:Y:S02]  /*13f00*/  FFMA.FTZ R26, R0, R6, R7 ;  /* 0x00000006001a7223 */ /* 0x004fe40000010007 */
        /* <DEDUP_REMOVED lines=50> */
[----:B------:R1:W2:Y:S01]  /*14230*/  LDG.E R18, desc[UR6][R46.64] ;  /* 0x000000062e127981 */ /* 0x0002a2000c1e1900 */
[----:B------:R-:W-:Y:S02]  /*14240*/  IADD3 R14, R5, -R14, RZ ;  /* 0x8000000e050e7210 */ /* 0x000fe40007ffe0ff */
[----:B------:R-:W3:Y:S03]  /*14250*/  LDC.64 R4, c[0x0][0x230] ;  /* 0x00008c00ff047b82 */ /* 0x000ee60000000a00 */
[----:B------:R-:W-:Y:S02]  /*14260*/  IMAD R27, R14, R15, -0x80 ;  /* 0xffffff800e1b7424 */ /* 0x000fe400078e020f */
[----:B------:R-:W-:-:S03]  /*14270*/  IMAD.U32 R14, RZ, RZ, UR4 ;  /* 0x00000004ff0e7e24 */ /* 0x000fc6000f8e00ff */
[----:B------:R-:W-:-:S05]  /*14280*/  SHF.R.S32.HI R15, RZ, 0x1f, R27 ;  /* 0x0000001fff0f7819 */ /* 0x000fca000001141b */
[----:B------:R-:W-:-:S04]  /*14290*/  IMAD R24, R15, R14, RZ ;  /* 0x0000000e0f187224 */ /* 0x000fc800078e02ff */
[C---:B------:R-:W-:Y:S02]  /*142a0*/  IMAD R15, R27.reuse, UR5, R24 ;  /* 0x000000051b0f7c24 */ /* 0x040fe4000f8e0218 */
[----:B-1----:R-:W-:-:S04]  /*142b0*/  IMAD.WIDE.U32 R46, R27, R14, RZ ;  /* 0x0000000e1b2e7225 */ /* 0x002fc800078e00ff */
[----:B------:R-:W-:Y:S01]  /*142c0*/  IMAD.IADD R47, R47, 0x1, R15 ;  /* 0x000000012f2f7824 */ /* 0x000fe200078e020f */
[----:B--2---:R-:W-:-:S04]  /*142d0*/  IADD3 R18, -R25, R18, RZ ;  /* 0x0000001219127210 */ /* 0x004fc80007ffe1ff */
[----:B------:R-:W-:Y:S01]  /*142e0*/  SHF.R.S32.HI R25, RZ, 0x1f, R18 ;  /* 0x0000001fff197819 */ /* 0x000fe20000011412 */
[----:B---3--:R-:W-:-:S04]  /*142f0*/  IMAD.WIDE.U32 R46, R18, R4, R46 ;  /* 0x00000004122e7225 */ /* 0x008fc800078e002e */
[----:B------:R-:W-:-:S04]  /*14300*/  IMAD R25, R25, R4, RZ ;  /* 0x0000000419197224 */ /* 0x000fc800078e02ff */
[----:B------:R-:W-:Y:S02]  /*14310*/  IMAD R5, R18, R5, R25 ;  /* 0x0000000512057224 */ /* 0x000fe400078e0219 */
[----:B------:R-:W-:-:S03]  /*14320*/  IMAD.MOV.U32 R18, RZ, RZ, R46 ;  /* 0x000000ffff127224 */ /* 0x000fc600078e002e */
[----:B------:R-:W-:Y:S01]  /*14330*/  IADD3 R27, R47, R5, RZ ;  /* 0x000000052f1b7210 */ /* 0x000fe20007ffe0ff */
[----:B------:R-:W-:Y:S06]  /*14340*/  BRA `(.L_x_7821) ;  /* 0x0000000000107947 */ /* 0x000fec0003800000 */
.L_x_7820:
[----:B------:R-:W1:Y:S02]  /*14350*/  LDC R14, c[0x0][0x248] ;  /* 0x00009200ff0e7b82 */ /* 0x000e640000000800 */
[----:B-1----:R-:W-:-:S05]  /*14360*/  IMAD.SHL.U32 R18, R14, 0x80, RZ ;  /* 0x000000800e127824 */ /* 0x002fca00078e00ff */
[----:B------:R-:W-:-:S04]  /*14370*/  IADD3 R18, -R18, RZ, RZ ;  /* 0x000000ff12127210 */ /* 0x000fc80007ffe1ff */
[----:B------:R-:W-:-:S07]  /*14380*/  SHF.R.S32.HI R27, RZ, 0x1f, R18 ;  /* 0x0000001fff1b7819 */ /* 0x000fce0000011412 */
.L_x_7821:
        /* <DEDUP_REMOVED lines=15> */
[----:B------:R-:W-:Y:S01]  /*14480*/  @!P0 IMAD.MOV.U32 R24, RZ, RZ, R18 ;  /* 0x000000ffff188224 */ /* 0x000fe200078e0012 */
[----:B------:R-:W5:Y:S01]  /*14490*/  @!P0 LDC R5, c[0x0][0x24c] ;  /* 0x00009300ff058b82 */ /* 0x000f620000000800 */
[----:B------:R2:W-:Y:S04]  /*144a0*/  @P0 STS.128 [R179+0x2800], RZ ;  /* 0x002800ffb3000388 */ /* 0x0005e80000000c00 */
[----:B------:R-:W-:Y:S01]  /*144b0*/  @!PT LDS RZ, [RZ] ;  /* 0x00000000fffff984 */ /* 0x000fe20000000800 */
[----:B------:R-:W-:Y:S01]  /*144c0*/  @!PT LDS RZ, [RZ] ;  /* 0x00000000fffff984 */ /* 0x000fe20000000800 */
[----:B------:R-:W-:Y:S01]  /*144d0*/  @!PT LDS RZ, [RZ] ;  /* 0x00000000fffff984 */ /* 0x000fe20000000800 */
[----:B------:R2:W-:Y:S01]  /*144e0*/  @!P0 LDGSTS.E.BYPASS.LTC128B.128 [R179+0x2800], desc[UR6][R46.64] ;  /* 0x028000002eb38fae */ /* 0x0005e2000b901d46 */
[----:B-1----:R-:W-:-:S02]  /*144f0*/  @!P0 LEA.HI.X R25, R14, R27, R25, 0x5, P1 ;  /* 0x0000001b0e198211 */ /* 0x002fc400008f2c19 */
[----:B------:R-:W1:Y:S01]  /*14500*/  @!P0 LDC R4, c[0x0][0x24c] ;  /* 0x00009300ff048b82 */ /* 0x000e620000000800 */
[C---:B------:R-:W-:Y:S01]  /*14510*/  @!P0 LEA R48, P1, R36.reuse, R182, 0x1 ;  /* 0x000000b624308211 */ /* 0x040fe200078208ff */
[----:B------:R1:W-:Y:S03]  /*14520*/  @P0 STS.128 [R179+0x3000], RZ ;  /* 0x003000ffb3000388 */ /* 0x0003e60000000c00 */
[----:B------:R-:W-:Y:S01]  /*14530*/  @!P0 LEA.HI.X R49, R36, R183, R25, 0x1, P1 ;  /* 0x000000b724318211 */ /* 0x000fe200008f0c19 */
[----:B------:R-:W-:Y:S02]  /*14540*/  @!P0 IMAD.MOV.U32 R25, RZ, RZ, R27 ;  /* 0x000000ffff198224 */ /* 0x000fe400078e001b */
[----:B---3--:R-:W-:Y:S02]  /*14550*/  @!P0 IMAD R15, R15, 0x30, RZ ;  /* 0x000000300f0f8824 */ /* 0x008fe400078e02ff */
[----:B------:R-:W-:Y:S01]  /*14560*/  @!PT LDS RZ, [RZ] ;  /* 0x00000000fffff984 */ /* 0x000fe20000000800 */
[----:B------:R-:W-:Y:S01]  /*14570*/  @!PT LDS RZ, [RZ] ;  /* 0x00000000fffff984 */ /* 0x000fe20000000800 */
[----:B------:R-:W-:Y:S01]  /*14580*/  @!PT LDS RZ, [RZ] ;  /* 0x00000000fffff984 */ /* 0x000fe20000000800 */
[----:B------:R3:W-:Y:S01]  /*14590*/  @!P0 LDGSTS.E.BYPASS.LTC128B.128 [R179+0x3000], desc[UR6][R48.64] ;  /* 0x0300000030b38fae */ /* 0x0007e2000b901d46 */
[----:B----4-:R-:W-:-:S03]  /*145a0*/  @!P0 IMAD.WIDE.U32 R50, R14, 0x30, R24 ;  /* 0x000000300e328825 */ /* 0x010fc600078e0018 */
[----:B------:R3:W-:Y:S01]  /*145b0*/  @P0 STS.128 [R179+0x3800], RZ ;  /* 0x003800ffb3000388 */ /* 0x0007e20000000c00 */
[----:B------:R-:W-:Y:S01]  /*145c0*/  @!P0 IMAD.IADD R24, R15, 0x1, R51 ;  /* 0x000000010f188824 */ /* 0x000fe200078e0233 */
[CC--:B------:R-:W-:Y:S01]  /*145d0*/  @!P0 LEA R102, P1, R50.reuse, R182.reuse, 0x1 ;  /* 0x000000b632668211 */ /* 0x0c0fe200078208ff */
[----:B------:R-:W4:Y:S01]  /*145e0*/  @!P0 LDC R15, c[0x0][0x24c] ;  /* 0x00009300ff0f8b82 */ /* 0x000f220000000800 */
[----:B-----5:R-:W-:Y:S02]  /*145f0*/  @!P0 IMAD R5, R5, 0x50, RZ ;  /* 0x0000005005058824 */ /* 0x020fe400078e02ff */
[----:B------:R-:W-:Y:S01]  /*14600*/  @!P0 LEA.HI.X R103, R50, R183, R24, 0x1, P1 ;  /* 0x000000b732678211 */ /* 0x000fe200008f0c18 */
[----:B------:R-:W-:Y:S02]  /*14610*/  @!P0 IMAD.MOV.U32 R24, RZ, RZ, R18 ;  /* 0x000000ffff188224 */ /* 0x000fe400078e0012 */
[----:B-1----:R-:W-:Y:S02]  /*14620*/  @!P0 IMAD R4, R4, 0x60, RZ ;  /* 0x0000006004048824 */ /* 0x002fe400078e02ff */
[C-C-:B------:R-:W-:Y:S01]  /*14630*/  @!P0 IMAD.WIDE.U32 R50, R14.reuse, 0x50, R24.reuse ;  /* 0x000000500e328825 */ /* 0x140fe200078e0018 */
[----:B------:R-:W-:Y:S01]  /*14640*/  @!PT LDS RZ, [RZ] ;  /* 0x00000000fffff984 */ /* 0x000fe20000000800 */
[----:B------:R-:W-:Y:S01]  /*14650*/  @!PT LDS RZ, [RZ] ;  /* 0x00000000fffff984 */ /* 0x000fe20000000800 */
[----:B------:R-:W-:Y:S01]  /*14660*/  @!PT LDS RZ, [RZ] ;  /* 0x00000000fffff984 */ /* 0x000fe20000000800 */
[----:B------:R3:W-:Y:S03]  /*14670*/  @!P0 LDGSTS.E.BYPASS.LTC128B.128 [R179+0x3800], desc[UR6][R102.64] ;  /* 0x0380000066b38fae */ /* 0x0007e6000b901d46 */
[----:B--2---:R-:W-:Y:S01]  /*14680*/  @!P0 IMAD.WIDE.U32 R46, R14, 0x60, R24 ;  /* 0x000000600e2e8825 */ /* 0x004fe200078e0018 */
[----:B------:R-:W-:Y:S01]  /*14690*/  @!P0 LEA R128, P1, R50, R182, 0x1 ;  /* 0x000000b632808211 */ /* 0x000fe200078208ff */
[----:B------:R3:W-:Y:S02]  /*146a0*/  @P0 STS.128 [R179+0x4000], RZ ;  /* 0x004000ffb3000388 */ /* 0x0007e40000000c00 */
[----:B------:R-:W-:-:S02]  /*146b0*/  @!P0 IMAD.IADD R24, R5, 0x1, R51 ;  /* 0x0000000105188824 */ /* 0x000fc400078e0233 */
[----:B------:R-:W-:-:S03]  /*146c0*/  @!P0 IMAD.IADD R4, R4, 0x1, R47 ;  /* 0x0000000104048824 */ /* 0x000fc600078e022f */
[----:B------:R-:W-:Y:S02]  /*146d0*/  @!P0 LEA.HI.X R129, R50, R183, R24, 0x1, P1 ;  /* 0x000000b732818211 */ /* 0x000fe400008f0c18 */
[----:B------:R-:W-:-:S04]  /*146e0*/  @!P0 LEA R24, P1, R46, R182, 0x1 ;  /* 0x000000b62e188211 */ /* 0x000fc800078208ff */
[----:B------:R-:W-:Y:S02]  /*146f0*/  @!P0 LEA.HI.X R25, R46, R183, R4, 0x1, P1 ;  /* 0x000000b72e198211 */ /* 0x000fe400008f0c04 */
[----:B------:R-:W-:-:S04]  /*14700*/  @!P0 LEA R4, P1, R14, R18, 0x6 ;  /* 0x000000120e048211 */ /* 0x000fc800078230ff */
[----:B----4-:R-:W-:Y:S02]  /*14710*/  @!P0 LEA.HI.X R15, R14, R27, R15, 0x6, P1 ;  /* 0x0000001b0e0f8211 */ /* 0x010fe400008f340f */
        /* <DEDUP_REMOVED lines=22> */
[----:B---3--:R-:W-:-:S04]  /*14880*/  IMAD.WIDE.U32 R24, R14, 0x70, R4 ;  /* 0x000000700e187825 */ /* 0x008fc800078e0004 */
[----:B------:R-:W-:Y:S01]  /*14890*/  VIADD R4, R25, UR4 ;  /* 0x0000000419047c36 */ /* 0x000fe20008000000 */
[----:B------:R-:W-:-:S04]  /*148a0*/  LEA R14, P0, R24, R182, 0x1 ;  /* 0x000000b6180e7211 */ /* 0x000fc800078008ff */
[----:B------:R-:W-:-:S05]  /*148b0*/  LEA.HI.X R15, R24, R183, R4, 0x1, P0 ;  /* 0x000000b7180f7211 */ /* 0x000fca00000f0c04 */
[----:B------:R-:W-:Y:S01]  /*148c0*/  @!PT LDS RZ, [RZ] ;  /* 0x00000000fffff984 */ /* 0x000fe20000000800 */
[----:B------:R-:W-:Y:S01]  /*148d0*/  @!PT LDS RZ, [RZ] ;  /* 0x00000000fffff984 */ /* 0x000fe20000000800 */
[----:B------:R-:W-:Y:S01]  /*148e0*/  @!PT LDS RZ, [RZ] ;  /* 0x00000000fffff984 */ /* 0x000fe20000000800 */
[----:B------:R1:W-:Y:S04]  /*148f0*/  LDGSTS.E.BYPASS.LTC128B.128 [R179+0x5800], desc[UR6][R14.64] ;  /* 0x058000000eb37fae */ /* 0x0003e8000b901d46 */
.L_x_7823:
[----:B------:R-:W-:Y:S05]  /*14900*/  BSYNC B0 ;  /* 0x0000000000007941 */ /* 0x000fea0003800000 */
.L_x_7822:
[----:B------:R-:W0:Y:S01]  /*14910*/  LDGDEPBAR ;  /* 0x00000000000079af */ /* 0x000e220000000000 */
[----:B------:R-:W-:-:S04]  /*14920*/  LEA R182, P0, R18, R182, 0x1 ;  /* 0x000000b612b67211 */ /* 0x000fc800078008ff */
[----:B------:R-:W-:-:S09]  /*14930*/  LEA.HI.X R183, R18, R183, R27, 0x1, P0 ;  /* 0x000000b712b77211 */ /* 0x000fd200000f0c1b */
.L_x_7819:
        /* <DEDUP_REMOVED lines=62> */
[----:B------:R-:W-:Y:S02]  /*14d20*/  FMNMX.FTZ R15, R34, R15, !PT ;  /* 0x0000000f220f7209 */ /* 0x000fe40007810000 */
[----:B------:R-:W-:-:S03]  /*14d30*/  FMNMX.FTZ R14, R26, R5, !PT ;  /* 0x000000051a0e7209 */ /* 0x000fc60007810000 */
[----:B------:R-:W1:Y:S04]  /*14d40*/  SHFL.BFLY PT, R4, R15, 0x2, 0x1f ;  /* 0x0c401f000f047f89 */ /* 0x000e6800000e0000 */
[----:B------:R-:W2:Y:S01]  /*14d50*/  SHFL.BFLY PT, R5, R14, 0x2, 0x1f ;  /* 0x0c401f000e057f89 */ /* 0x000ea200000e0000 */
[----:B-1----:R-:W-:Y:S02]  /*14d60*/  FMNMX.FTZ R4, R15, R4, !PT ;  /* 0x000000040f047209 */ /* 0x002fe40007810000 */
[----:B--2---:R-:W-:-:S03]  /*14d70*/  FMNMX.FTZ R5, R14, R5, !PT ;  /* 0x000000050e057209 */ /* 0x004fc60007810000 */
[----:B---3--:R-:W1:Y:S04]  /*14d80*/  SHFL.BFLY PT, R25, R4, 0x1, 0x1f ;  /* 0x0c201f0004197f89 */ /* 0x008e6800000e0000 */
        /* <DEDUP_REMOVED lines=13> */
[--C-:B------:R-:W-:Y:S01]  /*14e60*/  FFMA.FTZ R108, R7, UR8, -R38.reuse ;  /* 0x00000008076c7c23 */ /* 0x100fe20008010826 */
[--C-:B------:R-:W-:Y:S01]  /*14e70*/  FFMA.FTZ R2, R12, UR8, -R27.reuse ;  /* 0x000000080c027c23 */ /* 0x100fe2000801081b */
[----:B------:R-:W-:Y:S01]  /*14e80*/  FFMA.FTZ R50, R11, UR8, -R38 ;  /* 0x000000080b327c23 */ /* 0x000fe20008010826 */
[----:B------:R-:W1:Y:S01]  /*14e90*/  LDSM.16.MT88.4 R12, [R162+0x6000] ;  /* 0x00600000a20c783b */ /* 0x000e620000004200 */
[----:B------:R-:W-:Y:S01]  /*14ea0*/  FADD.FTZ R105, R3, -R4 ;  /* 0x8000000403697221 */ /* 0x000fe20000010000 */
[--C-:B------:R-:W-:Y:S01]  /*14eb0*/  FFMA.FTZ R36, R9, UR8, -R38.reuse ;  /* 0x0000000809247c23 */ /* 0x100fe20008010826 */
[--C-:B------:R-:W-:Y:S01]  /*14ec0*/  FFMA.FTZ R51, R6, UR8, -R27.reuse ;  /* 0x0000000806337c23 */ /* 0x100fe2000801081b */
[--C-:B------:R-:W-:Y:S01]  /*14ed0*/  FFMA.FTZ R49, R8, UR8, -R27.reuse ;  /* 0x0000000808317c23 */ /* 0x100fe2000801081b */
[----:B------:R-:W-:Y:S01]  /*14ee0*/  FMUL.FTZ R105, R105, UR8 ;  /* 0x0000000869697c20 */ /* 0x000fe20008410000 */
[----:B------:R-:W-:Y:S01]  /*14ef0*/  FMUL.FTZ R53, R53, UR8 ;  /* 0x0000000835357c20 */ /* 0x000fe20008410000 */
        /* <DEDUP_REMOVED lines=49> */
[----:B------:R3:W-:Y:S01]  /*15210*/  MUFU.EX2 R3, R5 ;  /* 0x0000000500037308 */ /* 0x0007e20000000800 */
[--C-:B------:R-:W-:Y:S01]  /*15220*/  FFMA.FTZ R58, R23, UR8, -R38.reuse ;  /* 0x00000008173a7c23 */ /* 0x100fe20008010826 */
[--C-:B------:R-:W-:Y:S01]  /*15230*/  FFMA.FTZ R42, R42, UR8, -R27.reuse ;  /* 0x000000082a2a7c23 */ /* 0x100fe2000801081b */
[--C-:B------:R-:W-:Y:S01]  /*15240*/  FFMA.FTZ R44, R44, UR8, -R27.reuse ;  /* 0x000000082c2c7c23 */ /* 0x100fe2000801081b */
[--C-:B------:R-:W-:Y:S01]  /*15250*/  FFMA.FTZ R33, R33, UR8, -R38.reuse ;  /* 0x0000000821217c23 */ /* 0x100fe20008010826 */
[----:B------:R-:W-:Y:S01]  /*15260*/  FFMA.FTZ R31, R31, UR8, -R38 ;  /* 0x000000081f1f7c23 */ /* 0x000fe20008010826 */
[----:B------:R-:W-:-:S02]  /*15270*/  FFMA.FTZ R32, R32, UR8, -R27 ;  /* 0x0000000820207c23 */ /* 0x000fc4000801081b */
[----:B------:R-:W4:Y:S08]  /*15280*/  MUFU.EX2 R105, R105 ;  /* 0x0000006900697308 */ /* 0x000f300000000800 */
[----:B------:R-:W5:Y:S01]  /*15290*/  MUFU.EX2 R53, R53 ;  /* 0x0000003500357308 */ /* 0x000f620000000800 */
[----:B---3--:R-:W-:-:S07]  /*152a0*/  F2FP.F16.F32.PACK_AB R5, R49, R51 ;  /* 0x000000333105723e */ /* 0x008fce00000000ff */
        /* <DEDUP_REMOVED lines=17> */
[----:B---3--:R-:W-:Y:S01]  /*153c0*/  F2FP.F16.F32.PACK_AB R7, R2, R3 ;  /* 0x000000030207723e */ /* 0x008fe200000000ff */
        /* <DEDUP_REMOVED lines=23> */
[--C-:B------:R-:W-:Y:S01]  /*15540*/  FFMA.FTZ R108, R59, UR8, -R38.reuse ;  /* 0x000000083b6c7c23 */ /* 0x100fe20008010826 */
[----:B------:R-:W-:Y:S01]  /*15550*/  HMMA.16816.F32 R92, R4, R10, R92 ;  /* 0x0000000a045c723c */ /* 0x000fe2000000185c */
[----:B------:R-:W2:Y:S01]  /*15560*/  LDSM.16.MT88.4 R8, [R161+0x6000] ;  /* 0x00600000a108783b */ /* 0x000ea20000004200 */
[----:B------:R-:W-:Y:S01]  /*15570*/  MUFU.EX2 R46, R46 ;  /* 0x0000002e002e7308 */ /* 0x000fe20000000800 */
[----:B------:R-:W-:Y:S01]  /*15580*/  FFMA.FTZ R59, R22, UR8, -R27 ;  /* 0x00000008163b7c23 */ /* 0x000fe2000801081b */
[----:B------:R-:W-:Y:S01]  /*15590*/  FFMA.FTZ R112, R190, R53, R51 ;  /* 0x00000035be707223 */ /* 0x000fe20000010033 */
[----:B------:R-:W-:Y:S01]  /*155a0*/  FADD.FTZ R105, R50, R105 ;  /* 0x0000006932697221 */ /* 0x000fe20000010000 */
[----:B------:R-:W-:Y:S01]  /*155b0*/  FFMA.FTZ R50, R37, UR8, -R38 ;  /* 0x0000000825327c23 */ /* 0x000fe20008010826 */
[--C-:B------:R-:W-:Y:S01]  /*155c0*/  FFMA.FTZ R37, R20, UR8, -R27.reuse ;  /* 0x0000000814257c23 */ /* 0x100fe2000801081b */
[----:B------:R-:W-:Y:S01]  /*155d0*/  FADD.FTZ R112, R49, R112 ;  /* 0x0000007031707221 */ /* 0x000fe20000010000 */
[--C-:B------:R-:W-:Y:S01]  /*155e0*/  FFMA.FTZ R49, R39, UR8, -R38.reuse ;  /* 0x0000000827317c23 */ /* 0x100fe20008010826 */
[----:B------:R-:W-:Y:S01]  /*155f0*/  MUFU.EX2 R41, R41 ;  /* 0x0000002900297308 */ /* 0x000fe20000000800 */
[--C-:B------:R-:W-:Y:S01]  /*15600*/  FFMA.FTZ R39, R21, UR8, -R38.reuse ;  /* 0x0000000815277c23 */ /* 0x100fe20008010826 */
[----:B------:R-:W-:Y:S01]  /*15610*/  FFMA.FTZ R51, R40, UR8, -R27 ;  /* 0x0000000828337c23 */ /* 0x000fe2000801081b */
[----:B------:R-:W-:Y:S01]  /*15620*/  LDSM.16.MT88.4 R20, [R164+0x9000] ;  /* 0x00900000a414783b */ /* 0x000fe20000004200 */
[----:B------:R-:W-:-:S04]  /*15630*/  FFMA.FTZ R189, R34, UR8, -R38 ;  /* 0x0000000822bd7c23 */ /* 0x000fc80008010826 */
        /* <DEDUP_REMOVED lines=11> */
[----:B---3--:R-:W-:-:S02]  /*156f0*/  F2FP.F16.F32.PACK_AB R4, R43, R48 ;  /* 0x000000302b04723e */ /* 0x008fc400000000ff */
[----:B----4-:R-:W-:Y:S02]  /*15700*/  F2FP.F16.F32.PACK_AB R5, R60, R47 ;  /* 0x0000002f3c05723e */ /* 0x010fe400000000ff */
[----:B------:R-:W-:Y:S01]  /*15710*/  F2FP.F16.F32.PACK_AB R6, R41, R46 ;  /* 0x0000002e2906723e */ /* 0x000fe200000000ff */
[----:B------:R-:W3:Y:S01]  /*15720*/  MUFU.EX2 R64, R64 ;  /* 0x0000004000407308 */ /* 0x000ee20000000800 */
[----:B--2---:R-:W-:-:S07]  /*15730*/  F2FP.F16.F32.PACK_AB R7, R45, R56 ;  /* 0x000000382d07723e */ /* 0x004fce00000000ff */
        /* <DEDUP_REMOVED lines=22> */
[----:B---3--:R-:W-:-:S02]  /*158a0*/  F2FP.F16.F32.PACK_AB R4, R64, R67 ;  /* 0x000000434004723e */ /* 0x008fc400000000ff */
[----:B--2---:R-:W-:Y:S02]  /*158b0*/  F2FP.F16.F32.PACK_AB R5, R103, R66 ;  /* 0x000000426705723e */ /* 0x004fe400000000ff */
        /* <DEDUP_REMOVED lines=71> */
[----:B------:R-:W1:Y:S02]  /*15d30*/  LDSM.16.MT88.4 R12, [R164+0x8800] ;  /* 0x00880000a40c783b */ /* 0x000e640000004200 */
[----:B------:R-:W-:Y:S03]  /*15d40*/  MUFU.EX2 R189, R189 ;  /* 0x000000bd00bd7308 */ /* 0x000fe60000000800 */
        /* <DEDUP_REMOVED lines=19> */
[----:B------:R-:W-:Y:S01]  /*15e80*/  FFMA.FTZ R36, R29, UR8, -R38 ;  /* 0x000000081d247c23 */ /* 0x000fe20008010826 */
[----:B------:R-:W-:-:S02]  /*15e90*/  FADD.FTZ R29, R3, R112 ;  /* 0x00000070031d7221 */ /* 0x000fc40000010000 */
[----:B------:R-:W-:Y:S01]  /*15ea0*/  FADD.FTZ R35, R35, R12 ;  /* 0x0000000c23237221 */ /* 0x000fe20000010000 */
[----:B------:R-:W1:Y:S01]  /*15eb0*/  MUFU.EX2 R3, R36 ;  /* 0x0000002400037308 */ /* 0x000e620000000800 */
[----:B------:R-:W-:Y:S01]  /*15ec0*/  F2FP.F16.F32.PACK_AB R4, R58, R49 ;  /* 0x000000313a04723e */ /* 0x000fe200000000ff */
[----:B------:R-:W5:Y:S01]  /*15ed0*/  LDSM.16.MT88.4 R12, [R160+0x9000] ;  /* 0x00900000a00c783b */ /* 0x000f620000004200 */
[----:B----4-:R-:W-:Y:S01]  /*15ee0*/  F2FP.F16.F32.PACK_AB R5, R42, R37 ;  /* 0x000000252a05723e */ /* 0x010fe200000000ff */
[----:B------:R-:W-:Y:S01]  /*15ef0*/  FADD.FTZ R48, R48, R35 ;  /* 0x0000002330307221 */ /* 0x000fe20000010000 */
[----:B------:R-:W-:Y:S02]  /*15f00*/  F2FP.F16.F32.PACK_AB R6, R50, R39 ;  /* 0x000000273206723e */ /* 0x000fe400000000ff */
[----:B------:R-:W-:Y:S01]  /*15f10*/  F2FP.F16.F32.PACK_AB R7, R51, R44 ;  /* 0x0000002c3307723e */ /* 0x000fe200000000ff */
[----:B------:R-:W-:-:S04]  /*15f20*/  FADD.FTZ R43, R43, R48 ;  /* 0x000000302b2b7221 */ /* 0x000fc80000010000 */
[----:B------:R-:W-:Y:S02]  /*15f30*/  FADD.FTZ R46, R46, R43 ;  /* 0x0000002b2e2e7221 */ /* 0x000fe40000010000 */
[----:B------:R-:W-:Y:S02]  /*15f40*/  HMMA.16816.F32 R92, R4, R22, R92 ;  /* 0x00000016045c723c */ /* 0x000fe4000000185c */
[----:B------:R-:W-:-:S04]  /*15f50*/  FADD.FTZ R46, R41, R46 ;  /* 0x0000002e292e7221 */ /* 0x000fc80000010000 */
[C---:B--2---:R-:W-:Y:S01]  /*15f60*/  HMMA.16816.F32 R88, R4.reuse, R8, R88 ;  /* 0x000000080458723c */ /* 0x044fe20000001858 */
[----:B------:R-:W-:Y:S01]  /*15f70*/  FADD.FTZ R22, R2, R29 ;  /* 0x0000001d02167221 */ /* 0x000fe20000010000 */
[----:B------:R-:W-:Y:S01]  /*15f80*/  FADD.FTZ R67, R67, R46 ;  /* 0x0000002e43437221 */ /* 0x000fe20000010000 */
[----:B------:R-:W-:Y:S02]  /*15f90*/  MUFU.EX2 R2, R32 ;  /* 0x0000002000027308 */ /* 0x000fe40000000800 */
[----:B------:R-:W-:Y:S01]  /*15fa0*/  FADD.FTZ R23, R47, R22 ;  /* 0x000000162f177221 */ /* 0x000fe20000010000 */
[----:B------:R-:W-:Y:S01]  /*15fb0*/  HMMA.16816.F32 R84, R4, R10, R84 ;  /* 0x0000000a0454723c */ /* 0x000fe20000001854 */
[----:B------:R-:W2:Y:S01]  /*15fc0*/  LDSM.16.MT88.4 R8, [R164+0x9800] ;  /* 0x00980000a408783b */ /* 0x000ea20000004200 */
[----:B------:R-:W-:Y:S01]  /*15fd0*/  FFMA.FTZ R22, R28, UR8, -R27 ;  /* 0x000000081c167c23 */ /* 0x000fe2000801081b */
[----:B------:R-:W-:Y:S01]  /*15fe0*/  FADD.FTZ R23, R60, R23 ;  /* 0x000000173c177221 */ /* 0x000fe20000010000 */
[----:B------:R-:W-:-:S02]  /*15ff0*/  FADD.FTZ R64, R64, R67 ;  /* 0x0000004340407221 */ /* 0x000fc40000010000 */
[C---:B---3--:R-:W-:Y:S01]  /*16000*/  HMMA.16816.F32 R80, R4.reuse, R16, R80 ;  /* 0x000000100450723c */ /* 0x048fe20000001850 */
[----:B------:R-:W-:Y:S01]  /*16010*/  FADD.FTZ R56, R56, R23 ;  /* 0x0000001738387221 */ /* 0x000fe20000010000 */
[----:B------:R-:W-:Y:S01]  /*16020*/  FFMA.FTZ R23, R26, UR8, -R27 ;  /* 0x000000081a177c23 */ /* 0x000fe2000801081b */
[----:B------:R-:W-:Y:S01]  /*16030*/  FADD.FTZ R63, R63, R64 ;  /* 0x000000403f3f7221 */ /* 0x000fe20000010000 */
[----:B------:R-:W-:Y:S01]  /*16040*/  MUFU.EX2 R22, R22 ;  /* 0x0000001600167308 */ /* 0x000fe20000000800 */
[----:B------:R-:W-:Y:S01]  /*16050*/  FADD.FTZ R45, R45, R56 ;  /* 0x000000382d2d7221 */ /* 0x000fe20000010000 */
[----:B------:R-:W-:Y:S01]  /*16060*/  HMMA.16816.F32 R76, R4, R18, R76 ;  /* 0x00000012044c723c */ /* 0x000fe2000000184c */
[----:B------:R-:W3:Y:S01]  /*16070*/  LDSM.16.MT88.4 R16, [R162+0x9800] ;  /* 0x00980000a210783b */ /* 0x000ee20000004200 */
[----:B------:R-:W-:Y:S01]  /*16080*/  FADD.FTZ R62, R62, R63 ;  /* 0x0000003f3e3e7221 */ /* 0x000fe20000010000 */
[----:B------:R-:W-:-:S03]  /*16090*/  FADD.FTZ R66, R66, R45 ;  /* 0x0000002d42427221 */ /* 0x000fc60000010000 */
[C---:B------:R-:W-:Y:S01]  /*160a0*/  HMMA.16816.F32 R96, R4.reuse, R20, R96 ;  /* 0x000000140460723c */ /* 0x040fe20000001860 */
[----:B------:R-:W-:Y:S01]  /*160b0*/  FADD.FTZ R103, R103, R66 ;  /* 0x0000004267677221 */ /* 0x000fe20000010000 */
[----:B------:R-:W4:Y:S03]  /*160c0*/  MUFU.EX2 R20, R31 ;  /* 0x0000001f00147308 */ /* 0x000f260000000800 */
[----:B------:R-:W-:Y:S01]  /*160d0*/  FADD.FTZ R102, R102, R103 ;  /* 0x0000006766667221 */ /* 0x000fe20000010000 */
[C---:B-----5:R-:W-:Y:S01]  /*160e0*/  HMMA.16816.F32 R72, R4.reuse, R12, R72 ;  /* 0x0000000c0448723c */ /* 0x060fe20000001848 */
[----:B------:R-:W-:Y:S01]  /*160f0*/  FFMA.FTZ R21, R30, UR8, -R27 ;  /* 0x000000081e157c23 */ /* 0x000fe2000801081b */
[----:B------:R-:W-:Y:S01]  /*16100*/  FADD.FTZ R27, R119, R62 ;  /* 0x0000003e771b7221 */ /* 0x000fe20000010000 */
[----:B------:R-:W-:Y:S01]  /*16110*/  FADD.FTZ R102, R65, R102 ;  /* 0x0000006641667221 */ /* 0x000fe20000010000 */
[----:B------:R-:W5:Y:S02]  /*16120*/  MUFU.EX2 R23, R23 ;  /* 0x0000001700177308 */ /* 0x000f640000000800 */
[----:B------:R-:W-:Y:S01]  /*16130*/  HMMA.16816.F32 R68, R4, R14, R68 ;  /* 0x0000000e0444723c */ /* 0x000fe20000001844 */
[----:B------:R-:W3:Y:S01]  /*16140*/  LDSM.16.MT88.4 R12, [R161+0x9800] ;  /* 0x00980000a10c783b */ /* 0x000ee20000004200 */
[----:B------:R-:W-:Y:S01]  /*16150*/  FADD.FTZ R117, R117, R102 ;  /* 0x0000006675757221 */ /* 0x000fe20000010000 */
[----:B------:R-:W-:-:S03]  /*16160*/  FADD.FTZ R27, R116, R27 ;  /* 0x0000001b741b7221 */ /* 0x000fc60000010000 */
[----:B------:R-:W2:Y:S01]  /*16170*/  MUFU.EX2 R21, R21 ;  /* 0x0000001500157308 */ /* 0x000ea20000000800 */
[----:B------:R-:W-:Y:S01]  /*16180*/  FADD.FTZ R120, R120, R117 ;  /* 0x0000007578787221 */ /* 0x000fe20000010000 */
[----:B------:R-:W-:Y:S01]  /*16190*/  FADD.FTZ R26, R114, R27 ;  /* 0x0000001b721a7221 */ /* 0x000fe20000010000 */
[----:B-1----:R-:W-:Y:S02]  /*161a0*/  F2FP.F16.F32.PACK_AB R4, R34, R3 ;  /* 0x000000032204723e */ /* 0x002fe400000000ff */
[----:B------:R-:W-:Y:S01]  /*161b0*/  FADD.FTZ R121, R121, R120 ;  /* 0x0000007879797221 */ /* 0x000fe20000010000 */
[----:B----4-:R-:W-:Y:S01]  /*161c0*/  F2FP.F16.F32.PACK_AB R6, R189, R20 ;  /* 0x00000014bd06723e */ /* 0x010fe200000000ff */
[----:B------:R-:W-:Y:S01]  /*161d0*/  FADD.FTZ R26, R107, R26 ;  /* 0x0000001a6b1a7221 */ /* 0x000fe20000010000 */
[----:B-----5:R-:W-:Y:S01]  /*161e0*/  F2FP.F16.F32.PACK_AB R7, R23, R22 ;  /* 0x000000161707723e */ /* 0x020fe200000000ff */
[----:B------:R-:W-:Y:S02]  /*161f0*/  FADD.FTZ R118, R118, R121 ;  /* 0x0000007976767221 */ /* 0x000fe40000010000 */
[----:B------:R-:W-:-:S02]  /*16200*/  FADD.FTZ R115, R115, R26 ;  /* 0x0000001a73737221 */ /* 0x000fc40000010000 */
[----:B------:R-:W-:Y:S02]  /*16210*/  FADD.FTZ R27, R109, R118 ;  /* 0x000000766d1b7221 */ /* 0x000fe40000010000 */
[----:B------:R-:W-:Y:S01]  /*16220*/  FADD.FTZ R124, R124, R115 ;  /* 0x000000737c7c7221 */ /* 0x000fe20000010000 */
[----:B--2---:R-:W-:Y:S01]  /*16230*/  F2FP.F16.F32.PACK_AB R5, R21, R2 ;  /* 0x000000021505723e */ /* 0x004fe200000000ff */
[----:B------:R-:W-:Y:S02]  /*16240*/  FADD.FTZ R27, R110, R27 ;  /* 0x0000001b6e1b7221 */ /* 0x000fe40000010000 */
[----:B------:R-:W-:-:S04]  /*16250*/  FADD.FTZ R111, R111, R124 ;  /* 0x0000007c6f6f7221 */ /* 0x000fc80000010000 */
[----:B------:R-:W-:Y:S01]  /*16260*/  FADD.FTZ R122, R122, R111 ;  /* 0x0000006f7a7a7221 */ /* 0x000fe20000010000 */
[----:B------:R-:W-:Y:S03]  /*16270*/  HMMA.16816.F32 R96, R4, R8, R96 ;  /* 0x000000080460723c */ /* 0x000fe60000001860 */
[----:B------:R-:W-:-:S03]  /*16280*/  FADD.FTZ R61, R61, R122 ;  /* 0x0000007a3d3d7221 */ /* 0x000fc60000010000 */
[----:B------:R-:W-:Y:S01]  /*16290*/  HMMA.16816.F32 R92, R4, R10, R92 ;  /* 0x0000000a045c723c */ /* 0x000fe2000000185c */
[----:B------:R-:W1:Y:S01]  /*162a0*/  LDSM.16.MT88.4 R8, [R160+0x9800] ;  /* 0x00980000a008783b */ /* 0x000e620000004200 */
        /* <DEDUP_REMOVED lines=21> */
[----:B------:R-:W-:Y:S01]  /*16400*/  MOV R3, R25 ;  /* 0x0000001900037202 */ /* 0x000fe20000000f00 */
        /* <DEDUP_REMOVED lines=8> */
[----:B------:R-:W-:-:S03]  /*16490*/  MOV R2, R24 ;  /* 0x0000001800027202 */ /* 0x000fc60000000f00 */
[----:B------:R-:W-:-:S04]  /*164a0*/  FADD.FTZ R22, R22, R21 ;  /* 0x0000001516167221 */ /* 0x000fc80000010000 */
[----:B------:R-:W-:-:S07]  /*164b0*/  FADD.FTZ R190, R23, R22 ;  /* 0x0000001617be7221 */ /* 0x000fce0000010000 */
.L_x_7816:
        /* <DEDUP_REMOVED lines=11> */
.L_x_7828:
        /* <DEDUP_REMOVED lines=21> */
[----:B------:R-:W-:Y:S02]  /*166c0*/  ISETP.GE.AND P6, PT, R3, RZ, PT ;  /* 0x000000ff0300720c */ /* 0x000fe40003fc6270 */
[----:B------:R-:W-:Y:S02]  /*166d0*/  IABS R14, R17 ;  /* 0x00000011000e7213 */ /* 0x000fe40000000000 */
[-C--:B------:R-:W-:Y:S01]  /*166e0*/  LOP3.LUT R17, R17, R8.reuse, RZ, 0x3c, !PT ;  /* 0x0000000811117212 */ /* 0x080fe200078e3cff */
[--C-:B----4-:R-:W-:Y:S03]  /*166f0*/  IMAD.MOV R7, RZ, RZ, -R19.reuse ;  /* 0x000000ffff077224 */ /* 0x110fe600078e0a13 */
[----:B------:R-:W-:Y:S01]  /*16700*/  ISETP.GE.AND P3, PT, R17, RZ, PT ;  /* 0x000000ff1100720c */ /* 0x000fe20003f66270 */
[----:B------:R-:W-:Y:S01]  /*16710*/  IMAD.MOV.U32 R18, RZ, RZ, RZ ;  /* 0x000000ffff127224 */ /* 0x000fe200078e00ff */
[----:B------:R-:W-:Y:S01]  /*16720*/  LOP3.LUT R17, RZ, R8, RZ, 0x33, !PT ;  /* 0x00000008ff117212 */ /* 0x000fe200078e33ff */
        /* <DEDUP_REMOVED lines=44> */
.L_x_7825:
        /* <DEDUP_REMOVED lines=239> */
[C---:B--2---:R-:W-:Y:S08]  /*178e0*/  HMMA.16816.F32 R52, R116.reuse, R4, R52 ;  /* 0x000000047434723c */ /* 0x044ff00000001834 */
        /* <DEDUP_REMOVED lines=33> */
[----:B-----5:R-:W-:Y:S01]  /*17b00*/  FMUL.FTZ R37, R66, UR5 ;  /* 0x0000000542257c20 */ /* 0x020fe20008410000 */
        /* <DEDUP_REMOVED lines=24> */
[----:B------:R-:W1:Y:S10]  /*17c90*/  MUFU.TANH R7, R7 ;  /* 0x0000000700077308 */ /* 0x000e740000002400 */
[----:B------:R2:W1:Y:S10]  /*17ca0*/  MUFU.TANH R113, R56 ;  /* 0x0000003800717308 */ /* 0x0004740000002400 */
[----:B------:R2:W1:Y:S10]  /*17cb0*/  MUFU.TANH R111, R4 ;  /* 0x00000004006f7308 */ /* 0x0004740000002400 */
[----:B------:R-:W1:Y:S10]  /*17cc0*/  MUFU.TANH R57, R57 ;  /* 0x0000003900397308 */ /* 0x000e740000002400 */
[----:B------:R-:W1:Y:S10]  /*17cd0*/  MUFU.TANH R9, R9 ;  /* 0x0000000900097308 */ /* 0x000e740000002400 */
[----:B------:R2:W1:Y:S10]  /*17ce0*/  MUFU.TANH R105, R60 ;  /* 0x0000003c00697308 */ /* 0x0004740000002400 */
        /* <DEDUP_REMOVED lines=26> */
[----:B------:R-:W-:Y:S02]  /*17e90*/  ISETP.GE.AND P3, PT, R3, RZ, PT ;  /* 0x000000ff0300720c */ /* 0x000fe40003f66270 */
[-C--:B------:R-:W-:Y:S01]  /*17ea0*/  LOP3.LUT R27, R27, R6.reuse, RZ, 0x3c, !PT ;  /* 0x000000061b1b7212 */ /* 0x080fe200078e3cff */
[--C-:B--2---:R-:W-:Y:S03]  /*17eb0*/  IMAD.MOV R25, RZ, RZ, -R23.reuse ;  /* 0x000000ffff197224 */ /* 0x104fe600078e0a17 */
[----:B------:R-:W-:Y:S01]  /*17ec0*/  ISETP.GE.AND P6, PT, R27, RZ, PT ;  /* 0x000000ff1b00720c */ /* 0x000fe20003fc6270 */
[----:B------:R-:W-:Y:S01]  /*17ed0*/  IMAD.MOV.U32 R22, RZ, RZ, RZ ;  /* 0x000000ffff167224 */ /* 0x000fe200078e00ff */
[----:B------:R-:W-:Y:S01]  /*17ee0*/  LOP3.LUT R27, RZ, R6, RZ, 0x33, !PT ;  /* 0x00000006ff1b7212 */ /* 0x000fe200078e33ff */
        /* <DEDUP_REMOVED lines=16> */
[----:B------:R-:W2:Y:S01]  /*17ff0*/  LDC R12, c[0x0][0x24c] ;  /* 0x00009300ff0c7b82 */ /* 0x000ea20000000800 */
[----:B------:R-:W-:Y:S09]  /*18000*/  ISETP.NE.AND P1, PT, R6, RZ, PT ;  /* 0x000000ff0600720c */ /* 0x000ff20003f25270 */
        /* <DEDUP_REMOVED lines=17> */
[C---:B--2---:R-:W-:Y:S02]  /*18120*/  IMAD R29, R27.reuse, R12, R25 ;  /* 0x0000000c1b1d7224 */ /* 0x044fe400078e0219 */
[----:B------:R-:W-:Y:S04]  /*18130*/  IMAD.WIDE.U32 R24, R27, R4, RZ ;  /* 0x000000041b187225 */ /* 0x000fe800078e00ff */
[----:B------:R-:W-:Y:S01]  /*18140*/  IMAD.IADD R25, R25, 0x1, R29 ;  /* 0x0000000119197824 */ /* 0x000fe200078e021d */
[----:B-----5:R-:W-:Y:S04]  /*18150*/  IADD3 R23, -R23, R14, RZ ;  /* 0x0000000e17177210 */ /* 0x020fe80007ffe1ff */
[----:B------:R-:W-:Y:S01]  /*18160*/  SHF.R.S32.HI R27, RZ, 0x1f, R23 ;  /* 0x0000001fff1b7819 */ /* 0x000fe20000011417 */
[-C--:B-1----:R-:W-:Y:S04]  /*18170*/  IMAD.WIDE.U32 R24, R23, R2.reuse, R24 ;  /* 0x0000000217187225 */ /* 0x082fe800078e0018 */
[----:B------:R-:W-:Y:S04]  /*18180*/  IMAD R6, R27, R2, RZ ;  /* 0x000000021b067224 */ /* 0x000fe800078e02ff */
[----:B------:R-:W-:Y:S05]  /*18190*/  IMAD R6, R23, R3, R6 ;  /* 0x0000000317067224 */ /* 0x000fea00078e0206 */
[----:B------:R-:W-:Y:S07]  /*181a0*/  IADD3 R25, R25, R6, RZ ;  /* 0x0000000619197210 */ /* 0x000fee0007ffe0ff */
.L_x_7827:
        /* <DEDUP_REMOVED lines=18> */
[----:B------:R-:W-:Y:S01]  /*182d0*/  @!P0 IMAD.MOV.U32 R28, RZ, RZ, R24 ;  /* 0x000000ffff1c8224 */ /* 0x000fe200078e0018 */
[-C--:B------:R-:W-:Y:S01]  /*182e0*/  @!P0 LEA R34, P1, R12, R182.reuse, 0x1 ;  /* 0x000000b60c228211 */ /* 0x080fe200078208ff */
[--C-:B------:R-:W-:Y:S01]  /*182f0*/  @!P0 IMAD.MOV.U32 R31, RZ, RZ, R25.reuse ;  /* 0x000000ffff1f8224 */ /* 0x100fe200078e0019 */
        /* <DEDUP_REMOVED lines=30> */
[----:B-----5:R-:W-:Y:S01]  /*184e0*/  @!P0 LEA.HI.X R23, R4, R25, R23, 0x6, P1 ;  /* 0x0000001904178211 */ /* 0x020fe200008f3417 */
[----:B----4-:R-:W-:Y:S01]  /*184f0*/  @!P0 IMAD R33, R2, 0x70, RZ ;  /* 0x0000007002218824 */ /* 0x010fe200078e02ff */
[-C--:B------:R-:W-:Y:S01]  /*18500*/  @!P0 LEA R24, P1, R10, R182.reuse, 0x1 ;  /* 0x000000b60a188211 */ /* 0x080fe200078208ff */
[----:B------:R-:W-:Y:S01]  /*18510*/  @!P0 IMAD.IADD R3, R3, 0x1, R29 ;  /* 0x0000000103038824 */ /* 0x000fe200078e021d */
[-C--:B------:R-:W-:Y:S01]  /*18520*/  @!P0 LEA R2, P2, R28, R182.reuse, 0x1 ;  /* 0x000000b61c028211 */ /* 0x080fe200078408ff */
[----:B------:R-:W-:Y:S01]  /*18530*/  @!P0 IMAD.WIDE.U32 R26, R4, 0x70, R26 ;  /* 0x00000070041a8825 */ /* 0x000fe200078e001a */
[-C--:B------:R-:W-:Y:S02]  /*18540*/  @!P0 LEA.HI.X R25, R10, R183.reuse, R23, 0x1, P1 ;  /* 0x000000b70a198211 */ /* 0x080fe400008f0c17 */
[-C--:B------:R-:W-:Y:S01]  /*18550*/  @!P0 LEA.HI.X R3, R28, R183.reuse, R3, 0x1, P2 ;  /* 0x000000b71c038211 */ /* 0x080fe200010f0c03 */
[----:B-1----:R-:W-:Y:S01]  /*18560*/  @!P0 IMAD R23, R6, 0x50, RZ ;  /* 0x0000005006178824 */ /* 0x002fe200078e02ff */
        /* <DEDUP_REMOVED lines=27> */
.L_x_7826:
[----:B--2---:R-:W-:Y:S01]  /*18720*/  LEA R2, R184, R187, 0x7 ;  /* 0x000000bbb8027211 */ /* 0x004fe200078e38ff */
[----:B------:R-:W-:Y:S03]  /*18730*/  LDSM.16.MT88.4 R28, [R161+0x6000] ;  /* 0x00600000a11c783b */ /* 0x000fe60000004200 */
[C---:B------:R-:W-:Y:S02]  /*18740*/  IADD3 R8, R2.reuse, 0x1, RZ ;  /* 0x0000000102087810 */ /* 0x040fe40007ffe0ff */
[----:B------:R-:W-:Y:S02]  /*18750*/  IADD3 R6, R2, 0x8, RZ ;  /* 0x0000000802067810 */ /* 0x000fe40007ffe0ff */
[----:B------:R-:W-:Y:S01]  /*18760*/  I2FP.F32.S32 R8, R8 ;  /* 0x0000000800087245 */ /* 0x000fe20000201400 */
[----:B------:R-:W-:Y:S01]  /*18770*/  LDSM.16.MT88.4 R44, [R160+0x6000] ;  /* 0x00600000a02c783b */ /* 0x000fe20000004200 */
        /* <DEDUP_REMOVED lines=24> */
[CC--:B------:R-:W-:Y:S01]  /*18900*/  FFMA.FTZ R27, R0.reuse, R8.reuse, R19 ;  /* 0x00000008001b7223 */ /* 0x0c0fe20000010013 */
        /* <DEDUP_REMOVED lines=16> */
[----:B------:R-:W-:Y:S02]  /*18a10*/  IADD3 R6, R2, 0x39, RZ ;  /* 0x0000003902067810 */ /* 0x000fe40007ffe0ff */
[----:B------:R-:W-:Y:S02]  /*18a20*/  I2FP.F32.S32 R8, R8 ;  /* 0x0000000800087245 */ /* 0x000fe40000201400 */
[----:B------:R-:W-:Y:S02]  /*18a30*/  I2FP.F32.S32 R6, R6 ;  /* 0x0000000600067245 */ /* 0x000fe40000201400 */
[----:B------:R-:W-:Y:S01]  /*18a40*/  I2FP.F32.S32 R4, R4 ;  /* 0x0000000400047245 */ /* 0x000fe20000201400 */
[CC--:B------:R-:W-:Y:S01]  /*18a50*/  FFMA.FTZ R197, R0.reuse, R8.reuse, R197 ;  /* 0x0000000800c57223 */ /* 0x0c0fe200000100c5 */
[C---:B------:R-:W-:Y:S01]  /*18a60*/  FFMA.FTZ R205, R0.reuse, R8, R205 ;  /* 0x0000000800cd7223 */ /* 0x040fe200000100cd */
[CC--:B------:R-:W-:Y:S01]  /*18a70*/  FFMA.FTZ R203, R0.reuse, R6.reuse, R203 ;  /* 0x0000000600cb7223 */ /* 0x0c0fe200000100cb */
[C---:B------:R-:W-:Y:S01]  /*18a80*/  FFMA.FTZ R195, R0.reuse, R6, R195 ;  /* 0x0000000600c37223 */ /* 0x040fe200000100c3 */
[----:B------:R-:W-:Y:S01]  /*18a90*/  FMNMX.FTZ R8, R227, R102, !PT ;  /* 0x00000066e3087209 */ /* 0x000fe20007810000 */
[CC--:B------:R-:W-:Y:S01]  /*18aa0*/  FFMA.FTZ R35, R0.reuse, R4.reuse, R247 ;  /* 0x0000000400237223 */ /* 0x0c0fe200000100f7 */
[----:B------:R-:W-:Y:S01]  /*18ab0*/  FMNMX.FTZ R6, R231, R103, !PT ;  /* 0x00000067e7067209 */ /* 0x000fe20007810000 */
[----:B------:R-:W-:Y:S01]  /*18ac0*/  FFMA.FTZ R249, R0, R4, R249 ;  /* 0x0000000400f97223 */ /* 0x000fe200000100f9 */
        /* <DEDUP_REMOVED lines=32> */
[-C--:B------:R-:W-:Y:S01]  /*18cd0*/  FFMA.FTZ R199, R0, R3.reuse, R199 ;  /* 0x0000000300c77223 */ /* 0x080fe200000100c7 */
[----:B------:R-:W-:Y:S01]  /*18ce0*/  IADD3 R4, R2, 0x40, RZ ;  /* 0x0000004002047810 */ /* 0x000fe20007ffe0ff */
[C---:B------:R-:W-:Y:S01]  /*18cf0*/  FFMA.FTZ R207, R0.reuse, R3, R207 ;  /* 0x0000000300cf7223 */ /* 0x040fe200000100cf */
        /* <DEDUP_REMOVED lines=16> */
[----:B------:R-:W-:Y:S01]  /*18e00*/  FMNMX.FTZ R6, R203, R6, !PT ;  /* 0x00000006cb067209 */ /* 0x000fe20007810000 */
[C---:B------:R-:W-:Y:S01]  /*18e10*/  FFMA.FTZ R191, R0.reuse, R10, R191 ;  /* 0x0000000a00bf7223 */ /* 0x040fe200000100bf */
[----:B------:R-:W-:Y:S01]  /*18e20*/  I2FP.F32.S32 R3, R3 ;  /* 0x0000000300037245 */ /* 0x000fe20000201400 */
[C---:B------:R-:W-:Y:S01]  /*18e30*/  FFMA.FTZ R149, R0.reuse, R4, R149 ;  /* 0x0000000400957223 */ /* 0x040fe20000010095 */
[----:B------:R-:W-:Y:S01]  /*18e40*/  FMNMX.FTZ R8, R147, R8, !PT ;  /* 0x0000000893087209 */ /* 0x000fe20007810000 */
[C---:B------:R-:W-:Y:S01]  /*18e50*/  FFMA.FTZ R141, R0.reuse, R4, R141 ;  /* 0x00000004008d7223 */ /* 0x040fe2000001008d */
[----:B------:R-:W-:Y:S01]  /*18e60*/  FMNMX.FTZ R6, R193, R6, !PT ;  /* 0x00000006c1067209 */ /* 0x000fe20007810000 */
[-C--:B------:R-:W-:Y:S01]  /*18e70*/  FFMA.FTZ R151, R0, R3.reuse, R151 ;  /* 0x0000000300977223 */ /* 0x080fe20000010097 */
[----:B------:R-:W-:Y:S01]  /*18e80*/  IADD3 R10, R2, 0x50, RZ ;  /* 0x00000050020a7810 */ /* 0x000fe20007ffe0ff */
[----:B------:R-:W-:Y:S01]  /*18e90*/  FFMA.FTZ R143, R0, R3, R143 ;  /* 0x00000003008f7223 */ /* 0x000fe2000001008f */
[C---:B------:R-:W-:Y:S02]  /*18ea0*/  IADD3 R4, R2.reuse, 0x58, RZ ;  /* 0x0000005802047810 */ /* 0x040fe40007ffe0ff */
[----:B------:R-:W-:Y:S02]  /*18eb0*/  IADD3 R3, R2, 0x51, RZ ;  /* 0x0000005102037810 */ /* 0x000fe40007ffe0ff */
[----:B------:R-:W-:Y:S02]  /*18ec0*/  FMNMX.FTZ R8, R145, R8, !PT ;  /* 0x0000000891087209 */ /* 0x000fe40007810000 */
[----:B------:R-:W-:Y:S02]  /*18ed0*/  FMNMX.FTZ R6, R191, R6, !PT ;  /* 0x00000006bf067209 */ /* 0x000fe40007810000 */
[----:B------:R-:W-:Y:S02]  /*18ee0*/  I2FP.F32.S32 R10, R10 ;  /* 0x0000000a000a7245 */ /* 0x000fe40000201400 */
[----:B------:R-:W-:Y:S02]  /*18ef0*/  I2FP.F32.S32 R4, R4 ;  /* 0x0000000400047245 */ /* 0x000fe40000201400 */
[----:B------:R-:W-:Y:S01]  /*18f00*/  I2FP.F32.S32 R3, R3 ;  /* 0x0000000300037245 */ /* 0x000fe20000201400 */
[C---:B------:R-:W-:Y:S01]  /*18f10*/  FFMA.FTZ R129, R0.reuse, R10, R129 ;  /* 0x0000000a00817223 */ /* 0x040fe20000010081 */
[----:B------:R-:W-:Y:S01]  /*18f20*/  FMNMX.FTZ R8, R143, R8, !PT ;  /* 0x000000088f087209 */ /* 0x000fe20007810000 */
[C---:B------:R-:W-:Y:S01]  /*18f30*/  FFMA.FTZ R125, R0.reuse, R4, R125 ;  /* 0x00000004007d7223 */ /* 0x040fe2000001007d */
[----:B------:R-:W-:Y:S01]  /*18f40*/  FMNMX.FTZ R6, R151, R6, !PT ;  /* 0x0000000697067209 */ /* 0x000fe20007810000 */
[----:B------:R-:W-:Y:S01]  /*18f50*/  FFMA.FTZ R133, R0, R4, R133 ;  /* 0x0000000400857223 */ /* 0x000fe20000010085 */
[----:B------:R-:W-:Y:S01]  /*18f60*/  IADD3 R4, R2, 0x61, RZ ;  /* 0x0000006102047810 */ /* 0x000fe20007ffe0ff */
[C---:B------:R-:W-:Y:S01]  /*18f70*/  FFMA.FTZ R139, R0.reuse, R10, R139 ;  /* 0x0000000a008b7223 */ /* 0x040fe2000001008b */
[----:B------:R-:W-:Y:S01]  /*18f80*/  FMNMX.FTZ R8, R141, R8, !PT ;  /* 0x000000088d087209 */ /* 0x000fe20007810000 */
[CC--:B------:R-:W-:Y:S01]  /*18f90*/  FFMA.FTZ R135, R0.reuse, R3.reuse, R135 ;  /* 0x0000000300877223 */ /* 0x0c0fe20000010087 */
[----:B------:R-:W-:Y:S01]  /*18fa0*/  FFMA.FTZ R127, R0, R3, R127 ;  /* 0x00000003007f7223 */ /* 0x000fe2000001007f */
[----:B------:R-:W-:Y:S02]  /*18fb0*/  FMNMX.FTZ R6, R149, R6, !PT ;  /* 0x0000000695067209 */ /* 0x000fe40007810000 */
[C---:B------:R-:W-:Y:S02]  /*18fc0*/  IADD3 R3, R2.reuse, 0x59, RZ ;  /* 0x0000005902037810 */ /* 0x040fe40007ffe0ff */
[----:B------:R-:W-:Y:S02]  /*18fd0*/  IADD3 R63, R2, 0x60, RZ ;  /* 0x00000060023f7810 */ /* 0x000fe40007ffe0ff */
[----:B------:R-:W-:Y:S02]  /*18fe0*/  I2FP.F32.S32 R4, R4 ;  /* 0x0000000400047245 */ /* 0x000fe40000201400 */
[----:B------:R-:W-:Y:S02]  /*18ff0*/  FMNMX.FTZ R8, R129, R8, !PT ;  /* 0x0000000881087209 */ /* 0x000fe40007810000 */
[----:B------:R-:W-:Y:S01]  /*19000*/  FMNMX.FTZ R6, R139, R6, !PT ;  /* 0x000000068b067209 */ /* 0x000fe20007810000 */
[CC--:B------:R-:W-:Y:S01]  /*19010*/  FFMA.FTZ R59, R0.reuse, R4.reuse, R7 ;  /* 0x00000004003b7223 */ /* 0x0c0fe20000010007 */
[----:B------:R-:W-:Y:S01]  /*19020*/  I2FP.F32.S32 R3, R3 ;  /* 0x0000000300037245 */ /* 0x000fe20000201400 */
[C---:B------:R-:W-:Y:S01]  /*19030*/  FFMA.FTZ R115, R0.reuse, R4, R115 ;  /* 0x0000000400737223 */ /* 0x040fe20000010073 */
[----:B------:R-:W-:Y:S02]  /*19040*/  I2FP.F32.S32 R63, R63 ;  /* 0x0000003f003f7245 */ /* 0x000fe40000201400 */
[----:B------:R-:W-:Y:S01]  /*19050*/  FMNMX.FTZ R8, R127, R8, !PT ;  /* 0x000000087f087209 */ /* 0x000fe20007810000 */
[C---:B------:R-:W-:Y:S01]  /*19060*/  FFMA.FTZ R123, R0.reuse, R3, R123 ;  /* 0x00000003007b7223 */ /* 0x040fe2000001007b */
[----:B------:R-:W-:Y:S01]  /*19070*/  FMNMX.FTZ R6, R135, R6, !PT ;  /* 0x0000000687067209 */ /* 0x000fe20007810000 */
[----:B------:R-:W-:Y:S01]  /*19080*/  FFMA.FTZ R121, R0, R63, R121 ;  /* 0x0000003f00797223 */ /* 0x000fe20000010079 */
[----:B------:R-:W-:Y:S01]  /*19090*/  IADD3 R4, R2, 0x70, RZ ;  /* 0x0000007002047810 */ /* 0x000fe20007ffe0ff */
[C---:B------:R-:W-:Y:S01]  /*190a0*/  FFMA.FTZ R131, R0.reuse, R3, R131 ;  /* 0x0000000300837223 */ /* 0x040fe20000010083 */
[----:B------:R-:W-:Y:S01]  /*190b0*/  FMNMX.FTZ R8, R125, R8, !PT ;  /* 0x000000087d087209 */ /* 0x000fe20007810000 */
[----:B------:R-:W-:Y:S01]  /*190c0*/  FFMA.FTZ R63, R0, R63, R5 ;  /* 0x0000003f003f7223 */ /* 0x000fe20000010005 */
[----:B------:R-:W-:Y:S02]  /*190d0*/  FMNMX.FTZ R6, R133, R6, !PT ;  /* 0x0000000685067209 */ /* 0x000fe40007810000 */
[----:B------:R-:W-:Y:S02]  /*190e0*/  IADD3 R5, R2, 0x68, RZ ;  /* 0x0000006802057810 */ /* 0x000fe40007ffe0ff */
        /* <DEDUP_REMOVED lines=26> */
[----:B------:R-:W-:Y:S01]  /*19290*/  I2FP.F32.S32 R65, R65 ;  /* 0x0000004100417245 */ /* 0x000fe20000201400 */
[----:B------:R-:W-:Y:S01]  /*192a0*/  LDSM.16.MT88.4 R20, [R162+0x6000] ;  /* 0x00600000a214783b */ /* 0x000fe20000004200 */
        /* <DEDUP_REMOVED lines=44> */
[----:B------:R-:W-:Y:S03]  /*19570*/  FFMA.FTZ R124, R63, UR4, -R66 ;  /* 0x000000043f7c7c23 */ /* 0x000fe60008010842 */
[----:B------:R-:W-:Y:S01]  /*19580*/  MUFU.EX2 R56, R56 ;  /* 0x0000003800387308 */ /* 0x000fe20000000800 */
[C---:B-1----:R-:W-:Y:S01]  /*19590*/  FMUL.FTZ R11, R39.reuse, R95 ;  /* 0x0000005f270b7220 */ /* 0x042fe20000410000 */
[C---:B------:R-:W-:Y:S01]  /*195a0*/  FMUL.FTZ R6, R39.reuse, R98 ;  /* 0x0000006227067220 */ /* 0x040fe20000410000 */
[C---:B------:R-:W-:Y:S01]  /*195b0*/  FMUL.FTZ R7, R39.reuse, R99 ;  /* 0x0000006327077220 */ /* 0x040fe20000410000 */
[----:B------:R-:W-:Y:S01]  /*195c0*/  FMUL.FTZ R10, R39, R94 ;  /* 0x0000005e270a7220 */ /* 0x000fe20000410000 */
[--C-:B------:R-:W-:Y:S01]  /*195d0*/  FFMA.FTZ R24, R15, UR4, -R102.reuse ;  /* 0x000000040f187c23 */ /* 0x100fe20008010866 */
[C---:B------:R-:W-:Y:S01]  /*195e0*/  FMUL.FTZ R14, R39.reuse, R90 ;  /* 0x0000005a270e7220 */ /* 0x040fe20000410000 */
[----:B------:R-:W-:Y:S03]  /*195f0*/  FMUL.FTZ R15, R39, R91 ;  /* 0x0000005b270f7220 */ /* 0x000fe60000410000 */
        /* <DEDUP_REMOVED lines=9> */
[C---:B------:R-:W-:Y:S01]  /*19690*/  FMUL.FTZ R26, R39.reuse, R78 ;  /* 0x0000004e271a7220 */ /* 0x040fe20000410000 */
[----:B------:R-:W-:Y:S01]  /*196a0*/  FMUL.FTZ R34, R39, R70 ;  /* 0x0000004627227220 */ /* 0x000fe20000410000 */
[C---:B------:R-:W-:Y:S01]  /*196b0*/  FMUL.FTZ R33, R38.reuse, R69 ;  /* 0x0000004526217220 */ /* 0x040fe20000410000 */
[----:B------:R-:W-:Y:S01]  /*196c0*/  FFMA.FTZ R118, R125, UR4, -R66 ;  /* 0x000000047d767c23 */ /* 0x000fe20008010842 */
[----:B------:R-:W-:Y:S01]  /*196d0*/  FFMA.FTZ R125, R61, UR4, -R102 ;  /* 0x000000043d7d7c23 */ /* 0x000fe20008010866 */
[----:B------:R-:W-:Y:S01]  /*196e0*/  FFMA.FTZ R32, R25, UR4, -R66 ;  /* 0x0000000419207c23 */ /* 0x000fe20008010842 */
[----:B------:R-:W-:Y:S03]  /*196f0*/  FMUL.FTZ R25, R38, R77 ;  /* 0x0000004d26197220 */ /* 0x000fe60000410000 */
[----:B------:R-:W2:Y:S01]  /*19700*/  MUFU.EX2 R104, R104 ;  /* 0x0000006800687308 */ /* 0x000ea20000000800 */
[----:B-1----:R-:W-:Y:S01]  /*19710*/  F2FP.F16.F32.PACK_AB R41, R60, R56 ;  /* 0x000000383c29723e */ /* 0x002fe200000000ff */
[--C-:B------:R-:W-:Y:S01]  /*19720*/  FFMA.FTZ R245, R245, UR4, -R102.reuse ;  /* 0x00000004f5f57c23 */ /* 0x100fe20008010866 */
[----:B------:R-:W-:Y:S01]  /*19730*/  FFMA.FTZ R249, R249, UR4, -R102 ;  /* 0x00000004f9f97c23 */ /* 0x000fe20008010866 */
[----:B------:R-:W-:Y:S01]  /*19740*/  FFMA.FTZ R77, R217, UR4, -R66 ;  /* 0x00000004d94d7c23 */ /* 0x000fe20008010842 */
[----:B------:R-:W-:Y:S01]  /*19750*/  FFMA.FTZ R78, R203, UR4, -R102 ;  /* 0x00000004cb4e7c23 */ /* 0x000fe20008010866 */
[----:B------:R-:W-:Y:S01]  /*19760*/  FFMA.FTZ R91, R201, UR4, -R66 ;  /* 0x00000004c95b7c23 */ /* 0x000fe20008010842 */
[--C-:B------:R-:W-:Y:S03]  /*19770*/  FFMA.FTZ R89, R193, UR4, -R102.reuse ;  /* 0x00000004c1597c23 */ /* 0x100fe60008010866 */
[----:B------:R-:W-:Y:S01]  /*19780*/  MUFU.EX2 R119, R119 ;  /* 0x0000007700777308 */ /* 0x000fe20000000800 */
[--C-:B------:R-:W-:Y:S01]  /*19790*/  FFMA.FTZ R90, R191, UR4, -R102.reuse ;  /* 0x00000004bf5a7c23 */ /* 0x100fe20008010866 */
[--C-:B------:R-:W-:Y:S01]  /*197a0*/  FFMA.FTZ R99, R151, UR4, -R102.reuse ;  /* 0x0000000497637c23 */ /* 0x100fe20008010866 */
[----:B------:R-:W-:Y:S01]  /*197b0*/  FFMA.FTZ R96, R149, UR4, -R102 ;  /* 0x0000000495607c23 */ /* 0x000fe20008010866 */
[--C-:B------:R-:W-:Y:S01]  /*197c0*/  FFMA.FTZ R147, R147, UR4, -R66.reuse ;  /* 0x0000000493937c23 */ /* 0x100fe20008010842 */
[--C-:B------:R-:W-:Y:S01]  /*197d0*/  FFMA.FTZ R112, R145, UR4, -R66.reuse ;  /* 0x0000000491707c23 */ /* 0x100fe20008010842 */
[--C-:B------:R-:W-:Y:S01]  /*197e0*/  FFMA.FTZ R143, R143, UR4, -R66.reuse ;  /* 0x000000048f8f7c23 */ /* 0x100fe20008010842 */
[----:B------:R-:W-:Y:S03]  /*197f0*/  FFMA.FTZ R98, R141, UR4, -R66 ;  /* 0x000000048d627c23 */ /* 0x000fe60008010842 */
[----:B------:R-:W1:Y:S01]  /*19800*/  MUFU.EX2 R108, R108 ;  /* 0x0000006c006c7308 */ /* 0x000e620000000800 */
[----:B--2---:R-:W-:Y:S01]  /*19810*/  F2FP.F16.F32.PACK_AB R43, R104, R117 ;  /* 0x00000075682b723e */ /* 0x004fe200000000ff */
[--C-:B------:R-:W-:Y:S01]  /*19820*/  FFMA.FTZ R114, R133, UR4, -R102.reuse ;  /* 0x0000000485727c23 */ /* 0x100fe20008010866 */
[----:B------:R-:W-:Y:S01]  /*19830*/  FFMA.FTZ R131, R131, UR4, -R102 ;  /* 0x0000000483837c23 */ /* 0x000fe20008010866 */
[----:B------:R-:W-:Y:S01]  /*19840*/  FFMA.FTZ R123, R123, UR4, -R66 ;  /* 0x000000047b7b7c23 */ /* 0x000fe20008010842 */
[--C-:B------:R-:W-:Y:S01]  /*19850*/  FFMA.FTZ R69, R225, UR4, -R102.reuse ;  /* 0x00000004e1457c23 */ /* 0x100fe20008010866 */
[--C-:B------:R-:W-:Y:S01]  /*19860*/  FFMA.FTZ R70, R223, UR4, -R102.reuse ;  /* 0x00000004df467c23 */ /* 0x100fe20008010866 */
[--C-:B------:R-:W-:Y:S03]  /*19870*/  FFMA.FTZ R110, R139, UR4, -R102.reuse ;  /* 0x000000048b6e7c23 */ /* 0x100fe60008010866 */
[----:B------:R-:W-:Y:S01]  /*19880*/  MUFU.EX2 R106, R106 ;  /* 0x0000006a006a7308 */ /* 0x000fe20000000800 */
[----:B------:R-:W-:Y:S01]  /*19890*/  FFMA.FTZ R135, R135, UR4, -R102 ;  /* 0x0000000487877c23 */ /* 0x000fe20008010866 */
[--C-:B------:R-:W-:Y:S01]  /*198a0*/  FFMA.FTZ R129, R129, UR4, -R66.reuse ;  /* 0x0000000481817c23 */ /* 0x100fe20008010842 */
[----:B------:R-:W-:Y:S01]  /*198b0*/  FFMA.FTZ R116, R127, UR4, -R66 ;  /* 0x000000047f747c23 */ /* 0x000fe20008010842 */
[----:B------:R-:W-:Y:S01]  /*198c0*/  FFMA.FTZ R121, R121, UR4, -R102 ;  /* 0x0000000479797c23 */ /* 0x000fe20008010866 */
[----:B------:R-:W-:Y:S01]  /*198d0*/  ISETP.GT.AND P0, PT, R184, R171, PT ;  /* 0x000000abb800720c */ /* 0x000fe20003f04270 */
[--C-:B------:R-:W-:Y:S01]  /*198e0*/  FFMA.FTZ R115, R115, UR4, -R66.reuse ;  /* 0x0000000473737c23 */ /* 0x100fe20008010842 */
[----:B------:R-:W-:Y:S03]  /*198f0*/  FFMA.FTZ R111, R111, UR4, -R66 ;  /* 0x000000046f6f7c23 */ /* 0x000fe60008010842 */
[----:B------:R-:W2:Y:S01]  /*19900*/  MUFU.EX2 R103, R103 ;  /* 0x0000006700677308 */ /* 0x000ea20000000800 */
[----:B-1----:R-:W-:Y:S01]  /*19910*/  F2FP.F16.F32.PACK_AB R40, R108, R119 ;  /* 0x000000776c28723e */ /* 0x002fe200000000ff */
[----:B------:R-:W-:Y:S01]  /*19920*/  FFMA.FTZ R119, R38, R189, R119 ;  /* 0x000000bd26777223 */ /* 0x000fe20000010077 */
[----:B------:R-:W-:Y:S01]  /*19930*/  FFMA.FTZ R107, R107, UR4, -R102 ;  /* 0x000000046b6b7c23 */ /* 0x000fe20008010866 */
[--C-:B------:R-:W-:Y:S02]  /*19940*/  FFMA.FTZ R105, R105, UR4, -R66.reuse ;  /* 0x0000000469697c23 */ /* 0x100fe40008010842 */
[----:B------:R-:W-:Y:S01]  /*19950*/  FADD.FTZ R119, R108, R119 ;  /* 0x000000776c777221 */ /* 0x000fe20000010000 */
[--C-:B------:R-:W-:Y:S03]  /*19960*/  FFMA.FTZ R108, R113, UR4, -R66.reuse ;  /* 0x00000004716c7c23 */ /* 0x100fe60008010842 */
[----:B------:R1:W-:Y:S10]  /*19970*/  MUFU.EX2 R94, R24 ;  /* 0x00000018005e7308 */ /* 0x0003f40000000800 */
[----:B------:R-:W3:Y:S01]  /*19980*/  MUFU.EX2 R97, R245 ;  /* 0x000000f500617308 */ /* 0x000ee20000000800 */
[----:B--2---:R-:W-:Y:S01]  /*19990*/  F2FP.F16.F32.PACK_AB R42, R103, R106 ;  /* 0x0000006a672a723e */ /* 0x004fe200000000ff */
[----:B------:R-:W-:Y:S08]  /*199a0*/  FADD.FTZ R106, R106, R119 ;  /* 0x000000776a6a7221 */ /* 0x000ff00000010000 */
        /* <DEDUP_REMOVED lines=9> */
[----:B------:R1:W2:Y:S01]  /*19a40*/  MUFU.EX2 R85, R27 ;  /* 0x0000001b00557308 */ /* 0x0002a20000000800 */
[C---:B------:R-:W-:Y:S03]  /*19a50*/  HMMA.16816.F32 R12, R40.reuse, R20, R12 ;  /* 0x00000014280c723c */ /* 0x040fe6000000180c */
[--C-:B------:R-:W-:Y:S01]  /*19a60*/  FFMA.FTZ R76, R35, UR4, -R66.reuse ;  /* 0x00000004234c7c23 */ /* 0x100fe20008010842 */
[--C-:B------:R-:W-:Y:S01]  /*19a70*/  FFMA.FTZ R84, R243, UR4, -R66.reuse ;  /* 0x00000004f3547c23 */ /* 0x100fe20008010842 */
[C---:B------:R-:W-:Y:S01]  /*19a80*/  FMUL.FTZ R35, R39.reuse, R71 ;  /* 0x0000004727237220 */ /* 0x040fe20000410000 */
[C---:B------:R-:W-:Y:S03]  /*19a90*/  HMMA.16816.F32 R16, R40.reuse, R22, R16 ;  /* 0x000000162810723c */ /* 0x040fe60000001810 */
[----:B------:R-:W-:Y:S02]  /*19aa0*/  MUFU.EX2 R70, R70 ;  /* 0x0000004600467308 */ /* 0x000fe40000000800 */
[C---:B------:R-:W-:Y:S01]  /*19ab0*/  FMUL.FTZ R20, R38.reuse, R80 ;  /* 0x0000005026147220 */ /* 0x040fe20000410000 */
[C---:B------:R-:W-:Y:S01]  /*19ac0*/  FMUL.FTZ R21, R38.reuse, R81 ;  /* 0x0000005126157220 */ /* 0x040fe20000410000 */
[C---:B------:R-:W-:Y:S01]  /*19ad0*/  FMUL.FTZ R22, R39.reuse, R82 ;  /* 0x0000005227167220 */ /* 0x040fe20000410000 */
[C---:B------:R-:W-:Y:S05]  /*19ae0*/  FMUL.FTZ R23, R39.reuse, R83 ;  /* 0x0000005327177220 */ /* 0x040fea0000410000 */
[----:B------:R-:W-:Y:S01]  /*19af0*/  MUFU.EX2 R84, R84 ;  /* 0x0000005400547308 */ /* 0x000fe20000000800 */
[----:B-1----:R-:W-:Y:S01]  /*19b00*/  FMUL.FTZ R27, R39, R79 ;  /* 0x0000004f271b7220 */ /* 0x002fe20000410000 */
[--C-:B------:R-:W-:Y:S01]  /*19b10*/  FFMA.FTZ R87, R197, UR4, -R66.reuse ;  /* 0x00000004c5577c23 */ /* 0x100fe20008010842 */
[--C-:B------:R-:W-:Y:S01]  /*19b20*/  FFMA.FTZ R86, R199, UR4, -R66.reuse ;  /* 0x00000004c7567c23 */ /* 0x100fe20008010842 */
[----:B------:R-:W-:Y:S01]  /*19b30*/  FFMA.FTZ R82, R195, UR4, -R66 ;  /* 0x00000004c3527c23 */ /* 0x000fe20008010842 */
[C---:B------:R-:W-:Y:S05]  /*19b40*/  HMMA.16816.F32 R20, R40.reuse, R28, R20 ;  /* 0x0000001c2814723c */ /* 0x040fea0000001814 */
[----:B------:R1:W-:Y:S01]  /*19b50*/  MUFU.EX2 R79, R32 ;  /* 0x00000020004f7308 */ /* 0x0003e20000000800 */
[--C-:B------:R-:W-:Y:S01]  /*19b60*/  FFMA.FTZ R71, R221, UR4, -R102.reuse ;  /* 0x00000004dd477c23 */ /* 0x100fe20008010866 */
[--C-:B------:R-:W-:Y:S01]  /*19b70*/  FFMA.FTZ R83, R209, UR4, -R102.reuse ;  /* 0x00000004d1537c23 */ /* 0x100fe20008010866 */
[----:B------:R-:W-:Y:S01]  /*19b80*/  FFMA.FTZ R80, R207, UR4, -R102 ;  /* 0x00000004cf507c23 */ /* 0x000fe20008010866 */
[C---:B------:R-:W-:Y:S06]  /*19b90*/  HMMA.16816.F32 R24, R40.reuse, R30, R24 ;  /* 0x0000001e2818723c */ /* 0x040fec0000001818 */
[----:B------:R-:W-:Y:S01]  /*19ba0*/  MUFU.EX2 R76, R76 ;  /* 0x0000004c004c7308 */ /* 0x000fe20000000800 */
[C---:B------:R-:W-:Y:S01]  /*19bb0*/  FMUL.FTZ R28, R38.reuse, R72 ;  /* 0x00000048261c7220 */ /* 0x040fe20000410000 */
[C---:B------:R-:W-:Y:S03]  /*19bc0*/  FMUL.FTZ R29, R38.reuse, R73 ;  /* 0x00000049261d7220 */ /* 0x040fe60000410000 */
[C---:B------:R-:W-:Y:S01]  /*19bd0*/  FMUL.FTZ R30, R39.reuse, R74 ;  /* 0x0000004a271e7220 */ /* 0x040fe20000410000 */
[C---:B------:R-:W-:Y:S01]  /*19be0*/  FMUL.FTZ R31, R39.reuse, R75 ;  /* 0x0000004b271f7220 */ /* 0x040fe20000410000 */
[----:B------:R-:W-:Y:S03]  /*19bf0*/  FFMA.FTZ R39, R39, R190, R56 ;  /* 0x000000be27277223 */ /* 0x000fe60000010038 */
[----:B------:R4:W5:Y:S01]  /*19c00*/  MUFU.EX2 R75, R58 ;  /* 0x0000003a004b7308 */ /* 0x0009620000000800 */
[----:B-1----:R-:W-:Y:S01]  /*19c10*/  FMUL.FTZ R32, R38, R68 ;  /* 0x0000004426207220 */ /* 0x002fe20000410000 */
[--C-:B------:R-:W-:Y:S01]  /*19c20*/  FFMA.FTZ R74, R215, UR4, -R66.reuse ;  /* 0x00000004d74a7c23 */ /* 0x100fe20008010842 */
[C---:B------:R-:W-:Y:S03]  /*19c30*/  HMMA.16816.F32 R28, R40.reuse, R44, R28 ;  /* 0x0000002c281c723c */ /* 0x040fe6000000181c */
[----:B------:R-:W-:Y:S01]  /*19c40*/  FFMA.FTZ R73, R211, UR4, -R66 ;  /* 0x00000004d3497c23 */ /* 0x000fe20008010842 */
[----:B------:R-:W-:Y:S03]  /*19c50*/  FFMA.FTZ R68, R219, UR4, -R102 ;  /* 0x00000004db447c23 */ /* 0x000fe60008010866 */
[----:B------:R-:W-:Y:S01]  /*19c60*/  MUFU.EX2 R71, R71 ;  /* 0x0000004700477308 */ /* 0x000fe20000000800 */
[----:B------:R-:W-:Y:S01]  /*19c70*/  HMMA.16816.F32 R32, R40, R46, R32 ;  /* 0x0000002e2820723c */ /* 0x000fe20000001820 */
[----:B------:R-:W1:Y:S02]  /*19c80*/  LDSM.16.MT88.4 R44, [R161+0x6800] ;  /* 0x00680000a12c783b */ /* 0x000e640000004200 */
[----:B------:R-:W-:Y:S01]  /*19c90*/  FFMA.FTZ R72, R213, UR4, -R66 ;  /* 0x00000004d5487c23 */ /* 0x000fe20008010842 */
[----:B------:R-:W-:Y:S05]  /*19ca0*/  FADD.FTZ R38, R60, R39 ;  /* 0x000000273c267221 */ /* 0x000fea0000010000 */
[----:B------:R-:W1:Y:S02]  /*19cb0*/  MUFU.EX2 R68, R68 ;  /* 0x0000004400447308 */ /* 0x000e640000000800 */
[----:B---3--:R-:W-:Y:S01]  /*19cc0*/  F2FP.F16.F32.PACK_AB R41, R94, R97 ;  /* 0x000000615e29723e */ /* 0x008fe200000000ff */
[----:B----4-:R-:W-:Y:S01]  /*19cd0*/  LDSM.16.MT88.4 R56, [R162+0x8800] ;  /* 0x00880000a238783b */ /* 0x010fe20000004200 */
[----:B--2---:R-:W-:Y:S01]  /*19ce0*/  F2FP.F16.F32.PACK_AB R43, R85, R88 ;  /* 0x00000058552b723e */ /* 0x004fe200000000ff */
[----:B------:R-:W-:Y:S01]  /*19cf0*/  FADD.FTZ R39, R103, R106 ;  /* 0x0000006a67277221 */ /* 0x000fe20000010000 */
[----:B-----5:R-:W-:Y:S01]  /*19d00*/  F2FP.F16.F32.PACK_AB R42, R75, R76 ;  /* 0x0000004c4b2a723e */ /* 0x020fe200000000ff */
[----:B------:R-:W-:Y:S03]  /*19d10*/  FADD.FTZ R117, R117, R38 ;  /* 0x0000002675757221 */ /* 0x000fe60000010000 */
[----:B------:R-:W-:Y:S01]  /*19d20*/  MUFU.EX2 R77, R77 ;  /* 0x0000004d004d7308 */ /* 0x000fe20000000800 */
[----:B------:R-:W-:Y:S01]  /*19d30*/  F2FP.F16.F32.PACK_AB R40, R79, R84 ;  /* 0x000000544f28723e */ /* 0x000fe200000000ff */
[----:B------:R-:W-:Y:S01]  /*19d40*/  LDSM.16.MT88.4 R60, [R161+0x8800] ;  /* 0x00880000a13c783b */ /* 0x000fe20000004200 */
[----:B------:R-:W-:Y:S01]  /*19d50*/  FADD.FTZ R84, R84, R39 ;  /* 0x0000002754547221 */ /* 0x000fe20000010000 */
[----:B------:R-:W-:Y:S01]  /*19d60*/  FADD.FTZ R104, R104, R117 ;  /* 0x0000007568687221 */ /* 0x000fe20000010000 */
[----:B------:R-:W-:Y:S02]  /*19d70*/  FFMA.FTZ R81, R205, UR4, -R102 ;  /* 0x00000004cd517c23 */ /* 0x000fe40008010866 */
[----:B------:R-:W-:Y:S03]  /*19d80*/  FADD.FTZ R79, R79, R84 ;  /* 0x000000544f4f7221 */ /* 0x000fe60000010000 */
[----:B------:R-:W2:Y:S01]  /*19d90*/  MUFU.EX2 R74, R74 ;  /* 0x0000004a004a7308 */ /* 0x000ea20000000800 */
[C---:B------:R-:W-:Y:S03]  /*19da0*/  HMMA.16816.F32 R4, R40.reuse, R48, R4 ;  /* 0x000000302804723c */ /* 0x040fe60000001804 */
[----:B------:R-:W-:Y:S01]  /*19db0*/  FADD.FTZ R38, R76, R79 ;  /* 0x0000004f4c267221 */ /* 0x000fe20000010000 */
[----:B------:R-:W-:Y:S01]  /*19dc0*/  FADD.FTZ R97, R97, R104 ;  /* 0x0000006861617221 */ /* 0x000fe20000010000 */
[----:B------:R-:W-:Y:S01]  /*19dd0*/  FFMA.FTZ R104, R109, UR4, -R102 ;  /* 0x000000046d687c23 */ /* 0x000fe20008010866 */
[C---:B------:R-:W-:Y:S03]  /*19de0*/  HMMA.16816.F32 R8, R40.reuse, R50, R8 ;  /* 0x000000322808723c */ /* 0x040fe60000001808 */
[----:B------:R-:W-:Y:S01]  /*19df0*/  MUFU.EX2 R72, R72 ;  /* 0x0000004800487308 */ /* 0x000fe20000000800 */
[----:B------:R-:W3:Y:S01]  /*19e00*/  LDSM.16.MT88.4 R48, [R160+0x6800] ;  /* 0x00680000a030783b */ /* 0x000ee20000004200 */
[----:B------:R-:W-:Y:S01]  /*19e10*/  FADD.FTZ R97, R94, R97 ;  /* 0x000000615e617221 */ /* 0x000fe20000010000 */
[C---:B------:R-:W-:Y:S07]  /*19e20*/  HMMA.16816.F32 R12, R40.reuse, R52, R12 ;  /* 0x00000034280c723c */ /* 0x040fee000000180c */
[----:B------:R-:W4:Y:S01]  /*19e30*/  MUFU.EX2 R73, R73 ;  /* 0x0000004900497308 */ /* 0x000f220000000800 */
[----:B------:R-:W-:Y:S03]  /*19e40*/  LDSM.16.MT88.4 R92, [R164+0x9800] ;  /* 0x00980000a45c783b */ /* 0x000fe60000004200 */
[----:B------:R-:W-:Y:S01]  /*19e50*/  FADD.FTZ R38, R75, R38 ;  /* 0x000000264b267221 */ /* 0x000fe20000010000 */
[C---:B------:R-:W-:Y:S05]  /*19e60*/  HMMA.16816.F32 R16, R40.reuse, R54, R16 ;  /* 0x000000362810723c */ /* 0x040fea0000001810 */
[----:B------:R-:W-:Y:S01]  /*19e70*/  MUFU.EX2 R83, R83 ;  /* 0x0000005300537308 */ /* 0x000fe20000000800 */
[----:B------:R-:W5:Y:S01]  /*19e80*/  LDSM.16.MT88.4 R52, [R164+0x7000] ;  /* 0x00700000a434783b */ /* 0x000f620000004200 */
[C---:B-1----:R-:W-:Y:S04]  /*19e90*/  HMMA.16816.F32 R20, R40.reuse, R44, R20 ;  /* 0x0000002c2814723c */ /* 0x042fe80000001814 */
[----:B------:R-:W-:Y:S04]  /*19ea0*/  FADD.FTZ R88, R88, R97 ;  /* 0x0000006158587221 */ /* 0x000fe80000010000 */
[----:B------:R-:W-:Y:S01]  /*19eb0*/  MUFU.EX2 R80, R80 ;  /* 0x0000005000507308 */ /* 0x000fe20000000800 */
[C---:B------:R-:W-:Y:S01]  /*19ec0*/  HMMA.16816.F32 R24, R40.reuse, R46, R24 ;  /* 0x0000002e2818723c */ /* 0x040fe20000001818 */
[----:B------:R-:W1:Y:S02]  /*19ed0*/  LDSM.16.MT88.4 R44, [R162+0x7000] ;  /* 0x00700000a22c783b */ /* 0x000e640000004200 */
[----:B------:R-:W-:Y:S06]  /*19ee0*/  FADD.FTZ R88, R85, R88 ;  /* 0x0000005855587221 */ /* 0x000fec0000010000 */
[----:B------:R-:W-:Y:S10]  /*19ef0*/  MUFU.EX2 R81, R81 ;  /* 0x0000005100517308 */ /* 0x000ff40000000800 */
[----:B------:R-:W-:Y:S01]  /*19f00*/  MUFU.EX2 R87, R87 ;  /* 0x0000005700577308 */ /* 0x000fe20000000800 */
[C---:B---3--:R-:W-:Y:S06]  /*19f10*/  HMMA.16816.F32 R28, R40.reuse, R48, R28 ;  /* 0x00000030281c723c */ /* 0x048fec000000181c */
[----:B------:R-:W-:Y:S03]  /*19f20*/  HMMA.16816.F32 R32, R40, R50, R32 ;  /* 0x000000322820723c */ /* 0x000fe60000001820 */
[----:B------:R-:W-:Y:S01]  /*19f30*/  MUFU.EX2 R78, R78 ;  /* 0x0000004e004e7308 */ /* 0x000fe20000000800 */
[----:B------:R-:W3:Y:S03]  /*19f40*/  LDSM.16.MT88.4 R48, [R161+0x7000] ;  /* 0x00700000a130783b */ /* 0x000ee60000004200 */
[----:B------:R-:W-:Y:S01]  /*19f50*/  F2FP.F16.F32.PACK_AB R41, R70, R69 ;  /* 0x000000454629723e */ /* 0x000fe200000000ff */
[----:B------:R-:W-:Y:S05]  /*19f60*/  FADD.FTZ R69, R69, R88 ;  /* 0x0000005845457221 */ /* 0x000fea0000010000 */
[----:B------:R-:W-:Y:S01]  /*19f70*/  MUFU.EX2 R91, R91 ;  /* 0x0000005b005b7308 */ /* 0x000fe20000000800 */
[----:B------:R-:W-:Y:S01]  /*19f80*/  F2FP.F16.F32.PACK_AB R43, R68, R71 ;  /* 0x00000047442b723e */ /* 0x000fe200000000ff */
[----:B------:R-:W-:Y:S01]  /*19f90*/  FADD.FTZ R70, R70, R69 ;  /* 0x0000004546467221 */ /* 0x000fe20000010000 */
[----:B--2---:R-:W-:Y:S01]  /*19fa0*/  F2FP.F16.F32.PACK_AB R40, R74, R77 ;  /* 0x0000004d4a28723e */ /* 0x004fe200000000ff */
[----:B------:R-:W-:Y:S01]  /*19fb0*/  FADD.FTZ R77, R77, R38 ;  /* 0x000000264d4d7221 */ /* 0x000fe20000010000 */
[----:B----4-:R-:W-:Y:S01]  /*19fc0*/  F2FP.F16.F32.PACK_AB R42, R73, R72 ;  /* 0x00000048492a723e */ /* 0x010fe200000000ff */
[----:B------:R-:W-:Y:S04]  /*19fd0*/  FADD.FTZ R71, R71, R70 ;  /* 0x0000004647477221 */ /* 0x000fe80000010000 */
[----:B------:R-:W-:Y:S01]  /*19fe0*/  MUFU.EX2 R86, R86 ;  /* 0x0000005600567308 */ /* 0x000fe20000000800 */
[----:B------:R-:W-:Y:S01]  /*19ff0*/  FADD.FTZ R68, R68, R71 ;  /* 0x0000004744447221 */ /* 0x000fe20000010000 */
[C---:B-----5:R-:W-:Y:S08]  /*1a000*/  HMMA.16816.F32 R4, R40.reuse, R52, R4 ;  /* 0x000000342804723c */ /* 0x060ff00000001804 */
[----:B------:R-:W2:Y:S01]  /*1a010*/  MUFU.EX2 R82, R82 ;  /* 0x0000005200527308 */ /* 0x000ea20000000800 */
[C---:B------:R-:W-:Y:S01]  /*1a020*/  HMMA.16816.F32 R8, R40.reuse, R54, R8 ;  /* 0x000000362808723c */ /* 0x040fe20000001808 */
[----:B------:R-:W4:Y:S08]  /*1a030*/  LDSM.16.MT88.4 R52, [R160+0x7000] ;  /* 0x00700000a034783b */ /* 0x000f300000004200 */
[----:B------:R-:W-:Y:S01]  /*1a040*/  MUFU.EX2 R89, R89 ;  /* 0x0000005900597308 */ /* 0x000fe20000000800 */
[C---:B-1----:R-:W-:Y:S06]  /*1a050*/  HMMA.16816.F32 R12, R40.reuse, R44, R12 ;  /* 0x0000002c280c723c */ /* 0x042fec000000180c */
[C---:B------:R-:W-:Y:S01]  /*1a060*/  HMMA.16816.F32 R16, R40.reuse, R46, R16 ;  /* 0x0000002e2810723c */ /* 0x040fe20000001810 */
[----:B------:R-:W1:Y:S02]  /*1a070*/  LDSM.16.MT88.4 R44, [R164+0x7800] ;  /* 0x00780000a42c783b */ /* 0x000e640000004200 */
[----:B------:R-:W5:Y:S03]  /*1a080*/  MUFU.EX2 R90, R90 ;  /* 0x0000005a005a7308 */ /* 0x000f660000000800 */
[C---:B---3--:R-:W-:Y:S07]  /*1a090*/  HMMA.16816.F32 R20, R40.reuse, R48, R20 ;  /* 0x000000302814723c */ /* 0x048fee0000001814 */
[----:B------:R-:W-:Y:S01]  /*1a0a0*/  MUFU.EX2 R99, R99 ;  /* 0x0000006300637308 */ /* 0x000fe20000000800 */
[C---:B------:R-:W-:Y:S01]  /*1a0b0*/  HMMA.16816.F32 R24, R40.reuse, R50, R24 ;  /* 0x000000322818723c */ /* 0x040fe20000001818 */
[----:B------:R-:W3:Y:S08]  /*1a0c0*/  LDSM.16.MT88.4 R48, [R162+0x7800] ;  /* 0x00780000a230783b */ /* 0x000ef00000004200 */
[----:B------:R-:W5:Y:S10]  /*1a0d0*/  MUFU.EX2 R96, R96 ;  /* 0x0000006000607308 */ /* 0x000f740000000800 */
[----:B------:R-:W-:Y:S01]  /*1a0e0*/  MUFU.EX2 R147, R147 ;  /* 0x0000009300937308 */ /* 0x000fe20000000800 */
[C---:B----4-:R-:W-:Y:S09]  /*1a0f0*/  HMMA.16816.F32 R28, R40.reuse, R52, R28 ;  /* 0x00000034281c723c */ /* 0x050ff2000000181c */
[----:B------:R-:W4:Y:S01]  /*1a100*/  MUFU.EX2 R112, R112 ;  /* 0x0000007000707308 */ /* 0x000f220000000800 */
[----:B------:R-:W-:Y:S01]  /*1a110*/  HMMA.16816.F32 R32, R40, R54, R32 ;  /* 0x000000362820723c */ /* 0x000fe20000001820 */
[----:B------:R-:W5:Y:S06]  /*1a120*/  LDSM.16.MT88.4 R52, [R161+0x7800] ;  /* 0x00780000a134783b */ /* 0x000f6c0000004200 */
[----:B--2---:R-:W-:Y:S02]  /*1a130*/  F2FP.F16.F32.PACK_AB R42, R82, R87 ;  /* 0x00000057522a723e */ /* 0x004fe400000000ff */
[----:B------:R-:W-:Y:S02]  /*1a140*/  MUFU.EX2 R143, R143 ;  /* 0x0000008f008f7308 */ /* 0x000fe40000000800 */
[----:B------:R-:W-:Y:S01]  /*1a150*/  F2FP.F16.F32.PACK_AB R41, R80, R83 ;  /* 0x000000535029723e */ /* 0x000fe200000000ff */
[----:B------:R-:W-:Y:S01]  /*1a160*/  FADD.FTZ R83, R83, R68 ;  /* 0x0000004453537221 */ /* 0x000fe20000010000 */
[----:B------:R-:W-:Y:S02]  /*1a170*/  F2FP.F16.F32.PACK_AB R43, R78, R81 ;  /* 0x000000514e2b723e */ /* 0x000fe400000000ff */
[----:B------:R-:W-:Y:S04]  /*1a180*/  F2FP.F16.F32.PACK_AB R40, R86, R91 ;  /* 0x0000005b5628723e */ /* 0x000fe800000000ff */
[----:B------:R-:W2:Y:S01]  /*1a190*/  MUFU.EX2 R98, R98 ;  /* 0x0000006200627308 */ /* 0x000ea20000000800 */
[----:B------:R-:W-:Y:S04]  /*1a1a0*/  FADD.FTZ R80, R80, R83 ;  /* 0x0000005350507221 */ /* 0x000fe80000010000 */
[----:B------:R-:W-:Y:S01]  /*1a1b0*/  FADD.FTZ R81, R81, R80 ;  /* 0x0000005051517221 */ /* 0x000fe20000010000 */
[C---:B-1----:R-:W-:Y:S04]  /*1a1c0*/  HMMA.16816.F32 R4, R40.reuse, R44, R4 ;  /* 0x0000002c2804723c */ /* 0x042fe80000001804 */
[----:B------:R-:W-:Y:S01]  /*1a1d0*/  MUFU.EX2 R114, R114 ;  /* 0x0000007200727308 */ /* 0x000fe20000000800 */
[----:B------:R-:W-:Y:S01]  /*1a1e0*/  FADD.FTZ R78, R78, R81 ;  /* 0x000000514e4e7221 */ /* 0x000fe20000010000 */
[C---:B------:R-:W-:Y:S01]  /*1a1f0*/  HMMA.16816.F32 R8, R40.reuse, R46, R8 ;  /* 0x0000002e2808723c */ /* 0x040fe20000001808 */
[----:B------:R-:W1:Y:S07]  /*1a200*/  LDSM.16.MT88.4 R44, [R160+0x7800] ;  /* 0x00780000a02c783b */ /* 0x000e6e0000004200 */
[----:B------:R-:W-:Y:S01]  /*1a210*/  MUFU.EX2 R131, R131 ;  /* 0x0000008300837308 */ /* 0x000fe20000000800 */
[C---:B---3--:R-:W-:Y:S06]  /*1a220*/  HMMA.16816.F32 R12, R40.reuse, R48, R12 ;  /* 0x00000030280c723c */ /* 0x048fec000000180c */
[C---:B------:R-:W-:Y:S01]  /*1a230*/  HMMA.16816.F32 R16, R40.reuse, R50, R16 ;  /* 0x000000322810723c */ /* 0x040fe20000001810 */
[----:B------:R-:W3:Y:S02]  /*1a240*/  LDSM.16.MT88.4 R48, [R164+0x8000] ;  /* 0x00800000a430783b */ /* 0x000ee40000004200 */
[----:B------:R-:W-:Y:S03]  /*1a250*/  MUFU.EX2 R118, R118 ;  /* 0x0000007600767308 */ /* 0x000fe60000000800 */
[C---:B-----5:R-:W-:Y:S07]  /*1a260*/  HMMA.16816.F32 R20, R40.reuse, R52, R20 ;  /* 0x000000342814723c */ /* 0x060fee0000001814 */
[----:B------:R-:W-:Y:S01]  /*1a270*/  MUFU.EX2 R123, R123 ;  /* 0x0000007b007b7308 */ /* 0x000fe20000000800 */
[C---:B------:R-:W-:Y:S01]  /*1a280*/  HMMA.16816.F32 R24, R40.reuse, R54, R24 ;  /* 0x000000362818723c */ /* 0x040fe20000001818 */
[----:B------:R-:W5:Y:S08]  /*1a290*/  LDSM.16.MT88.4 R52, [R162+0x8000] ;  /* 0x00800000a234783b */ /* 0x000f700000004200 */
[----:B------:R-:W-:Y:S10]  /*1a2a0*/  MUFU.EX2 R110, R110 ;  /* 0x0000006e006e7308 */ /* 0x000ff40000000800 */
[----:B------:R-:W5:Y:S01]  /*1a2b0*/  MUFU.EX2 R135, R135 ;  /* 0x0000008700877308 */ /* 0x000f620000000800 */
[C---:B-1----:R-:W-:Y:S09]  /*1a2c0*/  HMMA.16816.F32 R28, R40.reuse, R44, R28 ;  /* 0x0000002c281c723c */ /* 0x042ff2000000181c */
[----:B------:R-:W-:Y:S01]  /*1a2d0*/  MUFU.EX2 R129, R129 ;  /* 0x0000008100817308 */ /* 0x000fe20000000800 */
[----:B------:R-:W-:Y:S01]  /*1a2e0*/  HMMA.16816.F32 R32, R40, R46, R32 ;  /* 0x0000002e2820723c */ /* 0x000fe20000001820 */
[----:B------:R-:W1:Y:S06]  /*1a2f0*/  LDSM.16.MT88.4 R44, [R161+0x8000] ;  /* 0x00800000a12c783b */ /* 0x000e6c0000004200 */
[----:B------:R-:W-:Y:S01]  /*1a300*/  F2FP.F16.F32.PACK_AB R41, R90, R89 ;  /* 0x000000595a29723e */ /* 0x000fe200000000ff */
[----:B------:R-:W-:Y:S01]  /*1a310*/  FADD.FTZ R89, R89, R78 ;  /* 0x0000004e59597221 */ /* 0x000fe20000010000 */
[----:B------:R-:W1:Y:S02]  /*1a320*/  MUFU.EX2 R116, R116 ;  /* 0x0000007400747308 */ /* 0x000e640000000800 */
[----:B------:R-:W-:Y:S01]  /*1a330*/  F2FP.F16.F32.PACK_AB R43, R96, R99 ;  /* 0x00000063602b723e */ /* 0x000fe200000000ff */
[----:B------:R-:W-:Y:S01]  /*1a340*/  FADD.FTZ R90, R90, R89 ;  /* 0x000000595a5a7221 */ /* 0x000fe20000010000 */
[----:B----4-:R-:W-:Y:S02]  /*1a350*/  F2FP.F16.F32.PACK_AB R40, R112, R147 ;  /* 0x000000937028723e */ /* 0x010fe400000000ff */
[----:B--2---:R-:W-:Y:S04]  /*1a360*/  F2FP.F16.F32.PACK_AB R42, R98, R143 ;  /* 0x0000008f622a723e */ /* 0x004fe800000000ff */
[----:B------:R-:W-:Y:S03]  /*1a370*/  MUFU.EX2 R121, R121 ;  /* 0x0000007900797308 */ /* 0x000fe60000000800 */
[C---:B---3--:R-:W-:Y:S07]  /*1a380*/  HMMA.16816.F32 R4, R40.reuse, R48, R4 ;  /* 0x000000302804723c */ /* 0x048fee0000001804 */
[----:B------:R-:W-:Y:S01]  /*1a390*/  MUFU.EX2 R122, R122 ;  /* 0x0000007a007a7308 */ /* 0x000fe20000000800 */
[C---:B------:R-:W-:Y:S01]  /*1a3a0*/  HMMA.16816.F32 R8, R40.reuse, R50, R8 ;  /* 0x000000322808723c */ /* 0x040fe20000001808 */
[----:B------:R-:W2:Y:S08]  /*1a3b0*/  LDSM.16.MT88.4 R48, [R160+0x8000] ;  /* 0x00800000a030783b */ /* 0x000eb00000004200 */
[----:B------:R-:W-:Y:S01]  /*1a3c0*/  MUFU.EX2 R120, R120 ;  /* 0x0000007800787308 */ /* 0x000fe20000000800 */
[C---:B-----5:R-:W-:Y:S06]  /*1a3d0*/  HMMA.16816.F32 R12, R40.reuse, R52, R12 ;  /* 0x00000034280c723c */ /* 0x060fec000000180c */
[C---:B------:R-:W-:Y:S01]  /*1a3e0*/  HMMA.16816.F32 R16, R40.reuse, R54, R16 ;  /* 0x000000362810723c */ /* 0x040fe20000001810 */
[----:B------:R-:W3:Y:S02]  /*1a3f0*/  LDSM.16.MT88.4 R52, [R164+0x8800] ;  /* 0x00880000a434783b */ /* 0x000ee40000004200 */
[----:B------:R-:W4:Y:S03]  /*1a400*/  MUFU.EX2 R125, R125 ;  /* 0x0000007d007d7308 */ /* 0x000f260000000800 */
[C---:B-1----:R-:W-:Y:S07]  /*1a410*/  HMMA.16816.F32 R20, R40.reuse, R44, R20 ;  /* 0x0000002c2814723c */ /* 0x042fee0000001814 */
        /* <DEDUP_REMOVED lines=8> */
[----:B----4-:R-:W-:Y:S01]  /*1a4a0*/  F2FP.F16.F32.PACK_AB R39, R125, R120 ;  /* 0x000000787d27723e */ /* 0x010fe200000000ff */
[C---:B--2---:R-:W-:Y:S08]  /*1a4b0*/  HMMA.16816.F32 R28, R40.reuse, R48, R28 ;  /* 0x00000030281c723c */ /* 0x044ff0000000181c */
[----:B------:R-:W1:Y:S01]  /*1a4c0*/  MUFU.EX2 R103, R111 ;  /* 0x0000006f00677308 */ /* 0x000e620000000800 */
[----:B------:R-:W-:Y:S01]  /*1a4d0*/  HMMA.16816.F32 R32, R40, R50, R32 ;  /* 0x000000322820723c */ /* 0x000fe20000001820 */
[----:B------:R-:W2:Y:S05]  /*1a4e0*/  LDSM.16.MT88.4 R40, [R160+0x8800] ;  /* 0x00880000a028783b */ /* 0x000eaa0000004200 */
[C---:B---3--:R-:W-:Y:S03]  /*1a4f0*/  HMMA.16816.F32 R4, R44.reuse, R52, R4 ;  /* 0x000000342c04723c */ /* 0x048fe60000001804 */
[----:B------:R-:W-:Y:S01]  /*1a500*/  MUFU.EX2 R104, R104 ;  /* 0x0000006800687308 */ /* 0x000fe20000000800 */
[----:B------:R-:W3:Y:S02]  /*1a510*/  LDSM.16.MT88.4 R48, [R164+0x9000] ;  /* 0x00900000a430783b */ /* 0x000ee40000004200 */
        /* <DEDUP_REMOVED lines=11> */
[C---:B--2---:R-:W-:Y:S05]  /*1a5d0*/  HMMA.16816.F32 R28, R44.reuse, R40, R28 ;  /* 0x000000282c1c723c */ /* 0x044fea000000181c */
[----:B------:R-:W-:Y:S01]  /*1a5e0*/  FFMA.FTZ R102, R36, UR4, -R102 ;  /* 0x0000000424667c23 */ /* 0x000fe20008010866 */
[----:B------:R-:W-:Y:S01]  /*1a5f0*/  HMMA.16816.F32 R32, R44, R42, R32 ;  /* 0x0000002a2c20723c */ /* 0x000fe20000001820 */
[----:B------:R-:W2:Y:S01]  /*1a600*/  LDSM.16.MT88.4 R40, [R160+0x9000] ;  /* 0x00900000a028783b */ /* 0x000ea20000004200 */
[----:B------:R-:W-:Y:S03]  /*1a610*/  MUFU.EX2 R60, R60 ;  /* 0x0000003c003c7308 */ /* 0x000fe60000000800 */
[----:B------:R-:W-:Y:S01]  /*1a620*/  F2FP.F16.F32.PACK_AB R37, R122, R121 ;  /* 0x000000797a25723e */ /* 0x000fe200000000ff */
[----:B------:R-:W-:Y:S01]  /*1a630*/  FADD.FTZ R63, R74, R77 ;  /* 0x0000004d4a3f7221 */ /* 0x000fe20000010000 */
[----:B------:R-:W-:Y:S02]  /*1a640*/  F2FP.F16.F32.PACK_AB R36, R113, R124 ;  /* 0x0000007c7124723e */ /* 0x000fe400000000ff */
[----:B------:R-:W-:Y:S03]  /*1a650*/  LDSM.16.MT88.4 R76, [R161+0x9800] ;  /* 0x00980000a14c783b */ /* 0x000fe60000004200 */
[----:B------:R-:W4:Y:S01]  /*1a660*/  MUFU.EX2 R61, R102 ;  /* 0x00000066003d7308 */ /* 0x000f220000000800 */
[----:B------:R-:W-:Y:S01]  /*1a670*/  FADD.FTZ R44, R72, R63 ;  /* 0x0000003f482c7221 */ /* 0x000fe20000010000 */
[C---:B---3--:R-:W-:Y:S08]  /*1a680*/  HMMA.16816.F32 R4, R36.reuse, R48, R4 ;  /* 0x000000302404723c */ /* 0x048ff00000001804 */
        /* <DEDUP_REMOVED lines=13> */
[C---:B--2---:R-:W-:Y:S01]  /*1a760*/  HMMA.16816.F32 R28, R36.reuse, R40, R28 ;  /* 0x00000028241c723c */ /* 0x044fe2000000181c */
        /* <DEDUP_REMOVED lines=51> */
.L_x_7824:
        /* <DEDUP_REMOVED lines=164> */
.L_x_7830:
[----:B------:R-:W-:Y:S05]  /*1b4e0*/  BSYNC B0 ;  /* 0x0000000000007941 */ /* 0x000fea0003800000 */
.L_x_7829:
        /* <DEDUP_REMOVED lines=46> */
.L_x_7831:
        /* <DEDUP_REMOVED lines=11> */
.L_x_7951:


//--------------------- .nv.shared._ZN5flash32flash_fwd_splitkv_combine_kernelI23Flash_fwd_kernel_traitsILi64ELi64ELi256ELi4ELb0ELb0EN7cutlass6half_tE19Flash_kernel_traitsILi64ELi64ELi256ELi4ES3_EELi8ELi7ELb0EEEvNS_16Flash_fwd_paramsE --------------------------
	.section	.nv.shared._ZN5flash32flash_fwd_splitkv_combine_kernelI23Flash_fwd_kernel_traitsILi64ELi64ELi256ELi4ELb0ELb0EN7cutlass6half_tE19Flash_kernel_traitsILi64ELi64ELi256ELi4ES3_EELi8ELi7ELb0EEEvNS_16Flash_fwd_paramsE,"aw",@nobits
	.sectionflags	@""
	.align	16
.nv.shared._ZN5flash32flash_fwd_splitkv_combine_kernelI23Flash_fwd_kernel_traitsILi64ELi64ELi256ELi4ELb0ELb0EN7cutlass6half_tE19Flash_kernel_traitsILi64ELi64ELi256ELi4ES3_EELi8ELi7ELb0EEEvNS_16Flash_fwd_paramsE:
	.zero		5632


//--------------------- .nv.shared.reserved.0     --------------------------
	.section	.nv.shared.reserved.0,"aw",@nobits
	.weak		__nv_reservedSMEM_offset_0_alias
	.size		__nv_reservedSMEM_offset_0_alias, 0, 0
	.other		__nv_reservedSMEM_offset_0_alias,@"STO_CUDA_RESERVED_SHARED STV_DEFAULT"
__nv_reservedSMEM_offset_0_alias:
	.zero		0


//--------------------- .nv.global                --------------------------
	.section	.nv.global,"aw",@nobits
.nv.global:
	.type		_ZN78_INTERNAL_508b6885_42_flash_fwd_split_hdim64_fp16_causal_sm80_cu_6987f922_30714cute1_E,@object
	.size		_ZN78_INTERNAL_508b6885_42_flash_fwd_split_hdim64_fp16_causal_sm80_cu_6987f922_30714cute1_E,(_ZN78_INTERNAL_508b6885_42_flash_fwd_split_hdim64_fp16_causal_sm80_cu_6987f922_30714cuda3std3__45__cpo6cbeginE - _ZN78_INTERNAL_508b6885_42_flash_fwd_split_hdim64_fp16_causal_sm80_cu_6987f922_30714cute1_E)
_ZN78_INTERNAL_508b6885_42_flash_fwd_split_hdim64_fp16_causal_sm80_cu_6987f922_30714cute1_E:
	.zero		1
	.type		_ZN78_INTERNAL_508b6885_42_flash_fwd_split_hdim64_fp16_causal_sm80_cu_6987f922_30714cuda3std3__45__cpo6cbeginE,@object
	.size		_ZN78_INTERNAL_508b6885_42_flash_fwd_split_hdim64_fp16_causal_sm80_cu_6987f922_30714cuda3std3__45__cpo6cbeginE,(_ZN78_INTERNAL_508b6885_42_flash_fwd_split_hdim64_fp16_causal_sm80_cu_6987f922_30714cuda3std3__48in_placeE - _ZN78_INTERNAL_508b6885_42_flash_fwd_split_hdim64_fp16_causal_sm80_cu_6987f922_30714cuda3std3__45__cpo6cbeginE)
_ZN78_INTERNAL_508b6885_42_flash_fwd_split_hdim64_fp16_causal_sm80_cu_6987f922_30714cuda3std3__45__cpo6cbeginE:
	.zero		1
	.type		_ZN78_INTERNAL_508b6885_42_flash_fwd_split_hdim64_fp16_causal_sm80_cu_6987f922_30714cuda3std3__48in_placeE,@object
	.size		_ZN78_INTERNAL_508b6885_42_flash_fwd_split_hdim64_fp16_causal_sm80_cu_6987f922_30714cuda3std3__48in_placeE,(_ZN78_INTERNAL_508b6885_42_flash_fwd_split_hdim64_fp16_causal_sm80_cu_6987f922_30714cuda3std6ranges3__45__cpo9iter_moveE - _ZN78_INTERNAL_508b6885_42_flash_fwd_split_hdim64_fp16_causal_sm80_cu_6987f922_30714cuda3std3__48in_placeE)
_ZN78_INTERNAL_508b6885_42_flash_fwd_split_hdim64_fp16_causal_sm80_cu_6987f922_30714cuda3std3__48in_placeE:
	.zero		1
	.type		_ZN78_INTERNAL_508b6885_42_flash_fwd_split_hdim64_fp16_causal_sm80_cu_6987f922_30714cuda3std6ranges3__45__cpo9iter_moveE,@object
	.size		_ZN78_INTERNAL_508b6885_42_flash_fwd_split_hdim64_fp16_causal_sm80_cu_6987f922_30714cuda3std6ranges3__45__cpo9iter_moveE,(_ZN78_INTERNAL_508b6885_42_flash_fwd_split_hdim64_fp16_causal_sm80_cu_6987f922_30714cuda3std3__45__cpo5beginE - _ZN78_INTERNAL_508b6885_42_flash_fwd_split_hdim64_fp16_causal_sm80_cu_6987f922_30714cuda3std6ranges3__45__cpo9iter_moveE)
_ZN78_INTERNAL_508b6885_42_flash_fwd_split_hdim64_fp16_causal_sm80_cu_6987f922_30714cuda3std6ranges3__45__cpo9iter_moveE:
	.zero		1
	.type		_ZN78_INTERNAL_508b6885_42_flash_fwd_split_hdim64_fp16_causal_sm80_cu_6987f922_30714cuda3std3__45__cpo5beginE,@object
	.size		_ZN78_INTERNAL_508b6885_42_flash_fwd_split_hdim64_fp16_causal_sm80_cu_6987f922_30714cuda3std3__45__cpo5beginE,(_ZN78_INTERNAL_508b6885_42_flash_fwd_split_hdim64_fp16_causal_sm80_cu_6987f922_30714cuda3std3__480_GLOBAL__N__508b6885_42_flash_fwd_split_hdim64_fp16_causal_sm80_cu_6987f922_30716ignoreE - _ZN78_INTERNAL_508b6885_42_flash_fwd_split_hdim64_fp16_causal_sm80_cu_6987f922_30714cuda3std3__45__cpo5beginE)
_ZN78_INTERNAL_508b6885_42_flash_fwd_split_hdim64_fp16_causal_sm80_cu_6987f922_30714cuda3std3__45__cpo5beginE:
	.zero		1
	.type		_ZN78_INTERNAL_508b6885_42_flash_fwd_split_hdim64_fp16_causal_sm80_cu_6987f922_30714cuda3std3__480_GLOBAL__N__508b6885_42_flash_fwd_split_hdim64_fp16_causal_sm80_cu_6987f922_30716ignoreE,@object
	.size		_ZN78_INTERNAL_508b6885_42_flash_fwd_split_hdim64_fp16_causal_sm80_cu_6987f922_30714cuda3std3__480_GLOBAL__N__508b6885_42_flash_fwd_split_hdim64_fp16_causal_sm80_cu_6987f922_30716ignoreE,(_ZN78_INTERNAL_508b6885_42_flash_fwd_split_hdim64_fp16_causal_sm80_cu_6987f922_30714cute7productE - _ZN78_INTERNAL_508b6885_42_flash_fwd_split_hdim64_fp16_causal_sm80_cu_6987f922_30714cuda3std3__480_GLOBAL__N__508b6885_42_flash_fwd_split_hdim64_fp16_causal_sm80_cu_6987f922_30716ignoreE)
_ZN78_INTERNAL_508b6885_42_flash_fwd_split_hdim64_fp16_causal_sm80_cu_6987f922_30714cuda3std3__480_GLOBAL__N__508b6885_42_flash_fwd_split_hdim64_fp16_causal_sm80_cu_6987f922_30716ignoreE:
	.zero		1
	.type		_ZN78_INTERNAL_508b6885_42_flash_fwd_split_hdim64_fp16_causal_sm80_cu_6987f922_30714cute7productE,@object
	.size		_ZN78_INTERNAL_508b6885_42_flash_fwd_split_hdim64_fp16_causal_sm80_cu_6987f922_30714cute7productE,(_ZN78_INTERNAL_508b6885_42_flash_fwd_split_hdim64_fp16_causal_sm80_cu_6987f922_30714cuda3std3__45__cpo3endE - _ZN78_INTERNAL_508b6885_42_flash_fwd_split_hdim64_fp16_causal_sm80_cu_6987f922_30714cute7productE)
_ZN78_INTERNAL_508b6885_42_flash_fwd_split_hdim64_fp16_causal_sm80_cu_6987f922_30714cute7productE:
	.zero		1
	.type		_ZN78_INTERNAL_508b6885_42_flash_fwd_split_hdim64_fp16_causal_sm80_cu_6987f922_30714cuda3std3__45__cpo3endE,@object
	.size		_ZN78_INTERNAL_508b6885_42_flash_fwd_split_hdim64_fp16_causal_sm80_cu_6987f922_30714cuda3std3__45__cpo3endE,(_ZN78_INTERNAL_508b6885_42_flash_fwd_split_hdim64_fp16_causal_sm80_cu_6987f922_30714cuda3std3__419piecewise_constructE - _ZN78_INTERNAL_508b6885_42_flash_fwd_split_hdim64_fp16_causal_sm80_cu_6987f922_30714cuda3std3__45__cpo3endE)
_ZN78_INTERNAL_508b6885_42_flash_fwd_split_hdim64_fp16_causal_sm80_cu_6987f922_30714cuda3std3__45__cpo3endE:
	.zero		1
	.type		_ZN78_INTERNAL_508b6885_42_flash_fwd_split_hdim64_fp16_causal_sm80_cu_6987f922_30714cuda3std3__419piecewise_constructE,@object
	.size		_ZN78_INTERNAL_508b6885_42_flash_fwd_split_hdim64_fp16_causal_sm80_cu_6987f922_30714cuda3std3__419piecewise_constructE,(_ZN78_INTERNAL_508b6885_42_flash_fwd_split_hdim64_fp16_causal_sm80_cu_6987f922_30714cuda3std3__45__cpo4cendE - _ZN78_INTERNAL_508b6885_42_flash_fwd_split_hdim64_fp16_causal_sm80_cu_6987f922_30714cuda3std3__419piecewise_constructE)
_ZN78_INTERNAL_508b6885_42_flash_fwd_split_hdim64_fp16_causal_sm80_cu_6987f922_30714cuda3std3__419piecewise_constructE:
	.zero		1
	.type		_ZN78_INTERNAL_508b6885_42_flash_fwd_split_hdim64_fp16_causal_sm80_cu_6987f922_30714cuda3std3__45__cpo4cendE,@object
	.size		_ZN78_INTERNAL_508b6885_42_flash_fwd_split_hdim64_fp16_causal_sm80_cu_6987f922_30714cuda3std3__45__cpo4cendE,(_ZN78_INTERNAL_508b6885_42_flash_fwd_split_hdim64_fp16_causal_sm80_cu_6987f922_30714cuda3std6ranges3__45__cpo4swapE - _ZN78_INTERNAL_508b6885_42_flash_fwd_split_hdim64_fp16_causal_sm80_cu_6987f922_30714cuda3std3__45__cpo4cendE)
_ZN78_INTERNAL_508b6885_42_flash_fwd_split_hdim64_fp16_causal_sm80_cu_6987f922_30714cuda3std3__45__cpo4cendE:
	.zero		1
	.type		_ZN78_INTERNAL_508b6885_42_flash_fwd_split_hdim64_fp16_causal_sm80_cu_6987f922_30714cuda3std6ranges3__45__cpo4swapE,@object
	.size		_ZN78_INTERNAL_508b6885_42_flash_fwd_split_hdim64_fp16_causal_sm80_cu_6987f922_30714cuda3std6ranges3__45__cpo4swapE,(.L_7 - _ZN78_INTERNAL_508b6885_42_flash_fwd_split_hdim64_fp16_causal_sm80_cu_6987f922_30714cuda3std6ranges3__45__cpo4swapE)
_ZN78_INTERNAL_508b6885_42_flash_fwd_split_hdim64_fp16_causal_sm80_cu_6987f922_30714cuda3std6ranges3__45__cpo4swapE:
	.zero		1
.L_7:


//--------------------- .nv.shared._ZN5flash32flash_fwd_splitkv_combine_kernelI23Flash_fwd_kernel_traitsILi64ELi64ELi256ELi4ELb0ELb0EN7cutlass6half_tE19Flash_kernel_traitsILi64ELi64ELi256ELi4ES3_EELi8ELi6ELb0EEEvNS_16Flash_fwd_paramsE --------------------------
	.section	.nv.shared._ZN5flash32flash_fwd_splitkv_combine_kernelI23Flash_fwd_kernel_traitsILi64ELi64ELi256ELi4ELb0ELb0EN7cutlass6half_tE19Flash_kernel_traitsILi64ELi64ELi256ELi4ES3_EELi8ELi6ELb0EEEvNS_16Flash_fwd_paramsE,"aw",@nobits
	.sectionflags	@""
	.align	16
.nv.shared._ZN5flash32flash_fwd_splitkv_combine_kernelI23Flash_fwd_kernel_traitsILi64ELi64ELi256ELi4ELb0ELb0EN7cutlass6half_tE19Flash_kernel_traitsILi64ELi64ELi256ELi4ES3_EELi8ELi6ELb0EEEvNS_16Flash_fwd_paramsE:
	.zero		3328


//--------------------- .nv.shared._ZN5flash32flash_fwd_splitkv_combine_kernelI23Flash_fwd_kernel_traitsILi64ELi64ELi256ELi4ELb0ELb0EN7cutlass6half_tE19Flash_kernel_traitsILi64ELi64ELi256ELi4ES3_EELi8ELi5ELb0EEEvNS_16Flash_fwd_paramsE --------------------------
	.section	.nv.shared._ZN5flash32flash_fwd_splitkv_combine_kernelI23Flash_fwd_kernel_traitsILi64ELi64ELi256ELi4ELb0ELb0EN7cutlass6half_tE19Flash_kernel_traitsILi64ELi64ELi256ELi4ES3_EELi8ELi5ELb0EEEvNS_16Flash_fwd_paramsE,"aw",@nobits
	.sectionflags	@""
	.align	16
.nv.shared._ZN5flash32flash_fwd_splitkv_combine_kernelI23Flash_fwd_kernel_traitsILi64ELi64ELi256ELi4ELb0ELb0EN7cutlass6half_tE19Flash_kernel_traitsILi64ELi64ELi256ELi4ES3_EELi8ELi5ELb0EEEvNS_16Flash_fwd_paramsE:
	.zero		2176


//--------------------- .nv.shared._ZN5flash32flash_fwd_splitkv_combine_kernelI23Flash_fwd_kernel_traitsILi64ELi64ELi256ELi4ELb0ELb0EN7cutlass6half_tE19Flash_kernel_traitsILi64ELi64ELi256ELi4ES3_EELi8ELi4ELb0EEEvNS_16Flash_fwd_paramsE --------------------------
	.section	.nv.shared._ZN5flash32flash_fwd_splitkv_combine_kernelI23Flash_fwd_kernel_traitsILi64ELi64ELi256ELi4ELb0ELb0EN7cutlass6half_tE19Flash_kernel_traitsILi64ELi64ELi256ELi4ES3_EELi8ELi4ELb0EEEvNS_16Flash_fwd_paramsE,"aw",@nobits
	.sectionflags	@""
	.align	16
.nv.shared._ZN5flash32flash_fwd_splitkv_combine_kernelI23Flash_fwd_kernel_traitsILi64ELi64ELi256ELi4ELb0ELb0EN7cutlass6half_tE19Flash_kernel_traitsILi64ELi64ELi256ELi4ES3_EELi8ELi4ELb0EEEvNS_16Flash_fwd_paramsE:
	.zero		1600


//--------------------- .nv.shared._ZN5flash32flash_fwd_splitkv_combine_kernelI23Flash_fwd_kernel_traitsILi64ELi64ELi256ELi4ELb0ELb0EN7cutlass6half_tE19Flash_kernel_traitsILi64ELi64ELi256ELi4ES3_EELi8ELi3ELb0EEEvNS_16Flash_fwd_paramsE --------------------------
	.section	.nv.shared._ZN5flash32flash_fwd_splitkv_combine_kernelI23Flash_fwd_kernel_traitsILi64ELi64ELi256ELi4ELb0ELb0EN7cutlass6half_tE19Flash_kernel_traitsILi64ELi64ELi256ELi4ES3_EELi8ELi3ELb0EEEvNS_16Flash_fwd_paramsE,"aw",@nobits
	.sectionflags	@""
	.align	16
.nv.shared._ZN5flash32flash_fwd_splitkv_combine_kernelI23Flash_fwd_kernel_traitsILi64ELi64ELi256ELi4ELb0ELb0EN7cutlass6half_tE19Flash_kernel_traitsILi64ELi64ELi256ELi4ES3_EELi8ELi3ELb0EEEvNS_16Flash_fwd_paramsE:
	.zero		1312


//--------------------- .nv.shared._ZN5flash32flash_fwd_splitkv_combine_kernelI23Flash_fwd_kernel_traitsILi64ELi64ELi256ELi4ELb0ELb0EN7cutlass6half_tE19Flash_kernel_traitsILi64ELi64ELi256ELi4ES3_EELi8ELi2ELb0EEEvNS_16Flash_fwd_paramsE --------------------------
	.section	.nv.shared._ZN5flash32flash_fwd_splitkv_combine_kernelI23Flash_fwd_kernel_traitsILi64ELi64ELi256ELi4ELb0ELb0EN7cutlass6half_tE19Flash_kernel_traitsILi64ELi64ELi256ELi4ES3_EELi8ELi2ELb0EEEvNS_16Flash_fwd_paramsE,"aw",@nobits
	.sectionflags	@""
	.align	16
.nv.shared._ZN5flash32flash_fwd_splitkv_combine_kernelI23Flash_fwd_kernel_traitsILi64ELi64ELi256ELi4ELb0ELb0EN7cutlass6half_tE19Flash_kernel_traitsILi64ELi64ELi256ELi4ES3_EELi8ELi2ELb0EEEvNS_16Flash_fwd_paramsE:
	.zero		1168


//--------------------- .nv.shared._ZN5flash32flash_fwd_splitkv_combine_kernelI23Flash_fwd_kernel_traitsILi64ELi64ELi256ELi4ELb0ELb0EN7cutlass6half_tE19Flash_kernel_traitsILi64ELi64ELi256ELi4ES3_EELi8ELi1ELb0EEEvNS_16Flash_fwd_paramsE --------------------------
	.section	.nv.shared._ZN5flash32flash_fwd_splitkv_combine_kernelI23Flash_fwd_kernel_traitsILi64ELi64ELi256ELi4ELb0ELb0EN7cutlass6half_tE19Flash_kernel_traitsILi64ELi64ELi256ELi4ES3_EELi8ELi1ELb0EEEvNS_16Flash_fwd_paramsE,"aw",@nobits
	.sectionflags	@""
	.align	16
.nv.shared._ZN5flash32flash_fwd_splitkv_combine_kernelI23Flash_fwd_kernel_traitsILi64ELi64ELi256ELi4ELb0ELb0EN7cutlass6half_tE19Flash_kernel_traitsILi64ELi64ELi256ELi4ES3_EELi8ELi1ELb0EEEvNS_16Flash_fwd_paramsE:
	.zero		1104


//--------------------- .nv.shared._ZN5flash32flash_fwd_splitkv_combine_kernelI23Flash_fwd_kernel_traitsILi64ELi64ELi256ELi4ELb0ELb0EN7cutlass6half_tE19Flash_kernel_traitsILi64ELi64ELi256ELi4ES3_EELi8ELi7ELb1EEEvNS_16Flash_fwd_paramsE --------------------------
	.section	.nv.shared._ZN5flash32flash_fwd_splitkv_combine_kernelI23Flash_fwd_kernel_traitsILi64ELi64ELi256ELi4ELb0ELb0EN7cutlass6half_tE19Flash_kernel_traitsILi64ELi64ELi256ELi4ES3_EELi8ELi7ELb1EEEvNS_16Flash_fwd_paramsE,"aw",@nobits
	.sectionflags	@""
	.align	16
.nv.shared._ZN5flash32flash_fwd_splitkv_combine_kernelI23Flash_fwd_kernel_traitsILi64ELi64ELi256ELi4ELb0ELb0EN7cutlass6half_tE19Flash_kernel_traitsILi64ELi64ELi256ELi4ES3_EELi8ELi7ELb1EEEvNS_16Flash_fwd_paramsE:
	.zero		5632


//--------------------- .nv.shared._ZN5flash32flash_fwd_splitkv_combine_kernelI23Flash_fwd_kernel_traitsILi64ELi64ELi256ELi4ELb0ELb0EN7cutlass6half_tE19Flash_kernel_traitsILi64ELi64ELi256ELi4ES3_EELi8ELi6ELb1EEEvNS_16Flash_fwd_paramsE --------------------------
	.section	.nv.shared._ZN5flash32flash_fwd_splitkv_combine_kernelI23Flash_fwd_kernel_traitsILi64ELi64ELi256ELi4ELb0ELb0EN7cutlass6half_tE19Flash_kernel_traitsILi64ELi64ELi256ELi4ES3_EELi8ELi6ELb1EEEvNS_16Flash_fwd_paramsE,"aw",@nobits
	.sectionflags	@""
	.align	16
.nv.shared._ZN5flash32flash_fwd_splitkv_combine_kernelI23Flash_fwd_kernel_traitsILi64ELi64ELi256ELi4ELb0ELb0EN7cutlass6half_tE19Flash_kernel_traitsILi64ELi64ELi256ELi4ES3_EELi8ELi6ELb1EEEvNS_16Flash_fwd_paramsE:
	.zero		3328


//--------------------- .nv.shared._ZN5flash32flash_fwd_splitkv_combine_kernelI23Flash_fwd_kernel_traitsILi64ELi64ELi256ELi4ELb0ELb0EN7cutlass6half_tE19Flash_kernel_traitsILi64ELi64ELi256ELi4ES3_EELi8ELi5ELb1EEEvNS_16Flash_fwd_paramsE --------------------------
	.section	.nv.shared._ZN5flash32flash_fwd_splitkv_combine_kernelI23Flash_fwd_kernel_traitsILi64ELi64ELi256ELi4ELb0ELb0EN7cutlass6half_tE19Flash_kernel_traitsILi64ELi64ELi256ELi4ES3_EELi8ELi5ELb1EEEvNS_16Flash_fwd_paramsE,"aw",@nobits
	.sectionflags	@""
	.align	16
.nv.shared._ZN5flash32flash_fwd_splitkv_combine_kernelI23Flash_fwd_kernel_traitsILi64ELi64ELi256ELi4ELb0ELb0EN7cutlass6half_tE19Flash_kernel_traitsILi64ELi64ELi256ELi4ES3_EELi8ELi5ELb1EEEvNS_16Flash_fwd_paramsE:
	.zero		2176


//--------------------- .nv.shared._ZN5flash32flash_fwd_splitkv_combine_kernelI23Flash_fwd_kernel_traitsILi64ELi64ELi256ELi4ELb0ELb0EN7cutlass6half_tE19Flash_kernel_traitsILi64ELi64ELi256ELi4ES3_EELi8ELi4ELb1EEEvNS_16Flash_fwd_paramsE --------------------------
	.section	.nv.shared._ZN5flash32flash_fwd_splitkv_combine_kernelI23Flash_fwd_kernel_traitsILi64ELi64ELi256ELi4ELb0ELb0EN7cutlass6half_tE19Flash_kernel_traitsILi64ELi64ELi256ELi4ES3_EELi8ELi4ELb1EEEvNS_16Flash_fwd_paramsE,"aw",@nobits
	.sectionflags	@""
	.align	16
.nv.shared._ZN5flash32flash_fwd_splitkv_combine_kernelI23Flash_fwd_kernel_traitsILi64ELi64ELi256ELi4ELb0ELb0EN7cutlass6half_tE19Flash_kernel_traitsILi64ELi64ELi256ELi4ES3_EELi8ELi4ELb1EEEvNS_16Flash_fwd_paramsE:
	.zero		1600


//--------------------- .nv.shared._ZN5flash32flash_fwd_splitkv_combine_kernelI23Flash_fwd_kernel_traitsILi64ELi64ELi256ELi4ELb0ELb0EN7cutlass6half_tE19Flash_kernel_traitsILi64ELi64ELi256ELi4ES3_EELi8ELi3ELb1EEEvNS_16Flash_fwd_paramsE --------------------------
	.section	.nv.shared._ZN5flash32flash_fwd_splitkv_combine_kernelI23Flash_fwd_kernel_traitsILi64ELi64ELi256ELi4ELb0ELb0EN7cutlass6half_tE19Flash_kernel_traitsILi64ELi64ELi256ELi4ES3_EELi8ELi3ELb1EEEvNS_16Flash_fwd_paramsE,"aw",@nobits
	.sectionflags	@""
	.align	16
.nv.shared._ZN5flash32flash_fwd_splitkv_combine_kernelI23Flash_fwd_kernel_traitsILi64ELi64ELi256ELi4ELb0ELb0EN7cutlass6half_tE19Flash_kernel_traitsILi64ELi64ELi256ELi4ES3_EELi8ELi3ELb1EEEvNS_16Flash_fwd_paramsE:
	.zero		1312


//--------------------- .nv.shared._ZN5flash32flash_fwd_splitkv_combine_kernelI23Flash_fwd_kernel_traitsILi64ELi64ELi256ELi4ELb0ELb0EN7cutlass6half_tE19Flash_kernel_traitsILi64ELi64ELi256ELi4ES3_EELi8ELi2ELb1EEEvNS_16Flash_fwd_paramsE --------------------------
	.section	.nv.shared._ZN5flash32flash_fwd_splitkv_combine_kernelI23Flash_fwd_kernel_traitsILi64ELi64ELi256ELi4ELb0ELb0EN7cutlass6half_tE19Flash_kernel_traitsILi64ELi64ELi256ELi4ES3_EELi8ELi2ELb1EEEvNS_16Flash_fwd_paramsE,"aw",@nobits
	.sectionflags	@""
	.align	16
.nv.shared._ZN5flash32flash_fwd_splitkv_combine_kernelI23Flash_fwd_kernel_traitsILi64ELi64ELi256ELi4ELb0ELb0EN7cutlass6half_tE19Flash_kernel_traitsILi64ELi64ELi256ELi4ES3_EELi8ELi2ELb1EEEvNS_16Flash_fwd_paramsE:
	.zero		1168


//--------------------- .nv.shared._ZN5flash32flash_fwd_splitkv_combine_kernelI23Flash_fwd_kernel_traitsILi64ELi64ELi256ELi4ELb0ELb0EN7cutlass6half_tE19Flash_kernel_traitsILi64ELi64ELi256ELi4ES3_EELi8ELi1ELb1EEEvNS_16Flash_fwd_paramsE --------------------------
	.section	.nv.shared._ZN5flash32flash_fwd_splitkv_combine_kernelI23Flash_fwd_kernel_traitsILi64ELi64ELi256ELi4ELb0ELb0EN7cutlass6half_tE19Flash_kernel_traitsILi64ELi64ELi256ELi4ES3_EELi8ELi1ELb1EEEvNS_16Flash_fwd_paramsE,"aw",@nobits
	.sectionflags	@""
	.align	16
.nv.shared._ZN5flash32flash_fwd_splitkv_combine_kernelI23Flash_fwd_kernel_traitsILi64ELi64ELi256ELi4ELb0ELb0EN7cutlass6half_tE19Flash_kernel_traitsILi64ELi64ELi256ELi4ES3_EELi8ELi1ELb1EEEvNS_16Flash_fwd_paramsE:
	.zero		1104


//--------------------- .nv.shared._ZN5flash24flash_fwd_splitkv_kernelI23Flash_fwd_kernel_traitsILi64ELi64ELi256ELi4ELb0ELb0EN7cutlass6half_tE19Flash_kernel_traitsILi64ELi64ELi256ELi4ES3_EELb1ELb0ELb0ELb0ELb0ELb0ELb0ELb0EEEvNS_16Flash_fwd_paramsE --------------------------
	.section	.nv.shared._ZN5flash24flash_fwd_splitkv_kernelI23Flash_fwd_kernel_traitsILi64ELi64ELi256ELi4ELb0ELb0EN7cutlass6half_tE19Flash_kernel_traitsILi64ELi64ELi256ELi4ES3_EELb1ELb0ELb0ELb0ELb0ELb0ELb0ELb0EEEvNS_16Flash_fwd_paramsE,"aw",@nobits
	.sectionflags	@""
	.align	16
	.zero		1024


//--------------------- .nv.shared._ZN5flash24flash_fwd_splitkv_kernelI23Flash_fwd_kernel_traitsILi64ELi64ELi256ELi4ELb0ELb0EN7cutlass6half_tE19Flash_kernel_traitsILi64ELi64ELi256ELi4ES3_EELb1ELb0ELb0ELb0ELb0ELb1ELb0ELb0EEEvNS_16Flash_fwd_paramsE --------------------------
	.section	.nv.shared._ZN5flash24flash_fwd_splitkv_kernelI23Flash_fwd_kernel_traitsILi64ELi64ELi256ELi4ELb0ELb0EN7cutlass6half_tE19Flash_kernel_traitsILi64ELi64ELi256ELi4ES3_EELb1ELb0ELb0ELb0ELb0ELb1ELb0ELb0EEEvNS_16Flash_fwd_paramsE,"aw",@nobits
	.sectionflags	@""
	.align	16
	.zero		1024


//--------------------- .nv.shared._ZN5flash24flash_fwd_splitkv_kernelI23Flash_fwd_kernel_traitsILi64ELi64ELi256ELi4ELb0ELb0EN7cutlass6half_tE19Flash_kernel_traitsILi64ELi64ELi256ELi4ES3_EELb1ELb0ELb0ELb0ELb0ELb0ELb0ELb1EEEvNS_16Flash_fwd_paramsE --------------------------
	.section	.nv.shared._ZN5flash24flash_fwd_splitkv_kernelI23Flash_fwd_kernel_traitsILi64ELi64ELi256ELi4ELb0ELb0EN7cutlass6half_tE19Flash_kernel_traitsILi64ELi64ELi256ELi4ES3_EELb1ELb0ELb0ELb0ELb0ELb0ELb0ELb1EEEvNS_16Flash_fwd_paramsE,"aw",@nobits
	.sectionflags	@""
	.align	16
	.zero		1024


//--------------------- .nv.shared._ZN5flash24flash_fwd_splitkv_kernelI23Flash_fwd_kernel_traitsILi64ELi64ELi256ELi4ELb0ELb0EN7cutlass6half_tE19Flash_kernel_traitsILi64ELi64ELi256ELi4ES3_EELb1ELb0ELb0ELb0ELb0ELb1ELb0ELb1EEEvNS_16Flash_fwd_paramsE --------------------------
	.section	.nv.shared._ZN5flash24flash_fwd_splitkv_kernelI23Flash_fwd_kernel_traitsILi64ELi64ELi256ELi4ELb0ELb0EN7cutlass6half_tE19Flash_kernel_traitsILi64ELi64ELi256ELi4ES3_EELb1ELb0ELb0ELb0ELb0ELb1ELb0ELb1EEEvNS_16Flash_fwd_paramsE,"aw",@nobits
	.sectionflags	@""
	.align	16
	.zero		1024


//--------------------- .nv.shared._ZN5flash24flash_fwd_splitkv_kernelI23Flash_fwd_kernel_traitsILi64ELi64ELi256ELi4ELb0ELb0EN7cutlass6half_tE19Flash_kernel_traitsILi64ELi64ELi256ELi4ES3_EELb1ELb0ELb0ELb0ELb0ELb0ELb1ELb0EEEvNS_16Flash_fwd_paramsE --------------------------
	.section	.nv.shared._ZN5flash24flash_fwd_splitkv_kernelI23Flash_fwd_kernel_traitsILi64ELi64ELi256ELi4ELb0ELb0EN7cutlass6half_tE19Flash_kernel_traitsILi64ELi64ELi256ELi4ES3_EELb1ELb0ELb0ELb0ELb0ELb0ELb1ELb0EEEvNS_16Flash_fwd_paramsE,"aw",@nobits
	.sectionflags	@""
	.align	16
	.zero		1024


//--------------------- .nv.shared._ZN5flash24flash_fwd_splitkv_kernelI23Flash_fwd_kernel_traitsILi64ELi64ELi256ELi4ELb0ELb0EN7cutlass6half_tE19Flash_kernel_traitsILi64ELi64ELi256ELi4ES3_EELb1ELb0ELb0ELb0ELb0ELb1ELb1ELb0EEEvNS_16Flash_fwd_paramsE --------------------------
	.section	.nv.shared._ZN5flash24flash_fwd_splitkv_kernelI23Flash_fwd_kernel_traitsILi64ELi64ELi256ELi4ELb0ELb0EN7cutlass6half_tE19Flash_kernel_traitsILi64ELi64ELi256ELi4ES3_EELb1ELb0ELb0ELb0ELb0ELb1ELb1ELb0EEEvNS_16Flash_fwd_paramsE,"aw",@nobits
	.sectionflags	@""
	.align	16
	.zero		1024


//--------------------- .nv.shared._ZN5flash24flash_fwd_splitkv_kernelI23Flash_fwd_kernel_traitsILi64ELi64ELi256ELi4ELb0ELb0EN7cutlass6half_tE19Flash_kernel_traitsILi64ELi64ELi256ELi4ES3_EELb1ELb0ELb0ELb0ELb0ELb0ELb1ELb1EEEvNS_16Flash_fwd_paramsE --------------------------
	.section	.nv.shared._ZN5flash24flash_fwd_splitkv_kernelI23Flash_fwd_kernel_traitsILi64ELi64ELi256ELi4ELb0ELb0EN7cutlass6half_tE19Flash_kernel_traitsILi64ELi64ELi256ELi4ES3_EELb1ELb0ELb0ELb0ELb0ELb0ELb1ELb1EEEvNS_16Flash_fwd_paramsE,"aw",@nobits
	.sectionflags	@""
	.align	16
	.zero		1024


//--------------------- .nv.shared._ZN5flash24flash_fwd_splitkv_kernelI23Flash_fwd_kernel_traitsILi64ELi64ELi256ELi4ELb0ELb0EN7cutlass6half_tE19Flash_kernel_traitsILi64ELi64ELi256ELi4ES3_EELb1ELb0ELb0ELb0ELb0ELb1ELb1ELb1EEEvNS_16Flash_fwd_paramsE --------------------------
	.section	.nv.shared._ZN5flash24flash_fwd_splitkv_kernelI23Flash_fwd_kernel_traitsILi64ELi64ELi256ELi4ELb0ELb0EN7cutlass6half_tE19Flash_kernel_traitsILi64ELi64ELi256ELi4ES3_EELb1ELb0ELb0ELb0ELb0ELb1ELb1ELb1EEEvNS_16Flash_fwd_paramsE,"aw",@nobits
	.sectionflags	@""
	.align	16
	.zero		1024


//--------------------- .nv.shared._ZN5flash24flash_fwd_splitkv_kernelI23Flash_fwd_kernel_traitsILi64ELi64ELi256ELi4ELb0ELb0EN7cutlass6half_tE19Flash_kernel_traitsILi64ELi64ELi256ELi4ES3_EELb1ELb0ELb0ELb1ELb1ELb0ELb0ELb0EEEvNS_16Flash_fwd_paramsE --------------------------
	.section	.nv.shared._ZN5flash24flash_fwd_splitkv_kernelI23Flash_fwd_kernel_traitsILi64ELi64ELi256ELi4ELb0ELb0EN7cutlass6half_tE19Flash_kernel_traitsILi64ELi64ELi256ELi4ES3_EELb1ELb0ELb0ELb1ELb1ELb0ELb0ELb0EEEvNS_16Flash_fwd_paramsE,"aw",@nobits
	.sectionflags	@""
	.align	16
	.zero		1024


//--------------------- .nv.shared._ZN5flash24flash_fwd_splitkv_kernelI23Flash_fwd_kernel_traitsILi64ELi64ELi256ELi4ELb0ELb0EN7cutlass6half_tE19Flash_kernel_traitsILi64ELi64ELi256ELi4ES3_EELb1ELb0ELb0ELb1ELb1ELb1ELb0ELb0EEEvNS_16Flash_fwd_paramsE --------------------------
	.section	.nv.shared._ZN5flash24flash_fwd_splitkv_kernelI23Flash_fwd_kernel_traitsILi64ELi64ELi256ELi4ELb0ELb0EN7cutlass6half_tE19Flash_kernel_traitsILi64ELi64ELi256ELi4ES3_EELb1ELb0ELb0ELb1ELb1ELb1ELb0ELb0EEEvNS_16Flash_fwd_paramsE,"aw",@nobits
	.sectionflags	@""
	.align	16
	.zero		1024


//--------------------- .nv.shared._ZN5flash24flash_fwd_splitkv_kernelI23Flash_fwd_kernel_traitsILi64ELi64ELi256ELi4ELb0ELb0EN7cutlass6half_tE19Flash_kernel_traitsILi64ELi64ELi256ELi4ES3_EELb1ELb0ELb0ELb1ELb1ELb0ELb1ELb0EEEvNS_16Flash_fwd_paramsE --------------------------
	.section	.nv.shared._ZN5flash24flash_fwd_splitkv_kernelI23Flash_fwd_kernel_traitsILi64ELi64ELi256ELi4ELb0ELb0EN7cutlass6half_tE19Flash_kernel_traitsILi64ELi64ELi256ELi4ES3_EELb1ELb0ELb0ELb1ELb1ELb0ELb1ELb0EEEvNS_16Flash_fwd_paramsE,"aw",@nobits
	.sectionflags	@""
	.align	16
	.zero		1024


//--------------------- .nv.shared._ZN5flash24flash_fwd_splitkv_kernelI23Flash_fwd_kernel_traitsILi64ELi64ELi256ELi4ELb0ELb0EN7cutlass6half_tE19Flash_kernel_traitsILi64ELi64ELi256ELi4ES3_EELb1ELb0ELb0ELb1ELb1ELb1ELb1ELb0EEEvNS_16Flash_fwd_paramsE --------------------------
	.section	.nv.shared._ZN5flash24flash_fwd_splitkv_kernelI23Flash_fwd_kernel_traitsILi64ELi64ELi256ELi4ELb0ELb0EN7cutlass6half_tE19Flash_kernel_traitsILi64ELi64ELi256ELi4ES3_EELb1ELb0ELb0ELb1ELb1ELb1ELb1ELb0EEEvNS_16Flash_fwd_paramsE,"aw",@nobits
	.sectionflags	@""
	.align	16
	.zero		1024


//--------------------- .nv.shared._ZN5flash24flash_fwd_splitkv_kernelI23Flash_fwd_kernel_traitsILi64ELi64ELi256ELi4ELb0ELb0EN7cutlass6half_tE19Flash_kernel_traitsILi64ELi64ELi256ELi4ES3_EELb1ELb0ELb0ELb0ELb1ELb0ELb0ELb0EEEvNS_16Flash_fwd_paramsE --------------------------
	.section	.nv.shared._ZN5flash24flash_fwd_splitkv_kernelI23Flash_fwd_kernel_traitsILi64ELi64ELi256ELi4ELb0ELb0EN7cutlass6half_tE19Flash_kernel_traitsILi64ELi64ELi256ELi4ES3_EELb1ELb0ELb0ELb0ELb1ELb0ELb0ELb0EEEvNS_16Flash_fwd_paramsE,"aw",@nobits
	.sectionflags	@""
	.align	16
	.zero		1024


//--------------------- .nv.shared._ZN5flash24flash_fwd_splitkv_kernelI23Flash_fwd_kernel_traitsILi64ELi64ELi256ELi4ELb0ELb0EN7cutlass6half_tE19Flash_kernel_traitsILi64ELi64ELi256ELi4ES3_EELb1ELb0ELb0ELb0ELb1ELb1ELb0ELb0EEEvNS_16Flash_fwd_paramsE --------------------------
	.section	.nv.shared._ZN5flash24flash_fwd_splitkv_kernelI23Flash_fwd_kernel_traitsILi64ELi64ELi256ELi4ELb0ELb0EN7cutlass6half_tE19Flash_kernel_traitsILi64ELi64ELi256ELi4ES3_EELb1ELb0ELb0ELb0ELb1ELb1ELb0ELb0EEEvNS_16Flash_fwd_paramsE,"aw",@nobits
	.sectionflags	@""
	.align	16
	.zero		1024


//--------------------- .nv.shared._ZN5flash24flash_fwd_splitkv_kernelI23Flash_fwd_kernel_traitsILi64ELi64ELi256ELi4ELb0ELb0EN7cutlass6half_tE19Flash_kernel_traitsILi64ELi64ELi256ELi4ES3_EELb1ELb0ELb1ELb0ELb0ELb0ELb0ELb0EEEvNS_16Flash_fwd_paramsE --------------------------
	.section	.nv.shared._ZN5flash24flash_fwd_splitkv_kernelI23Flash_fwd_kernel_traitsILi64ELi64ELi256ELi4ELb0ELb0EN7cutlass6half_tE19Flash_kernel_traitsILi64ELi64ELi256ELi4ES3_EELb1ELb0ELb1ELb0ELb0ELb0ELb0ELb0EEEvNS_16Flash_fwd_paramsE,"aw",@nobits
	.sectionflags	@""
	.align	16
	.zero		1024


//--------------------- .nv.shared._ZN5flash24flash_fwd_splitkv_kernelI23Flash_fwd_kernel_traitsILi64ELi64ELi256ELi4ELb0ELb0EN7cutlass6half_tE19Flash_kernel_traitsILi64ELi64ELi256ELi4ES3_EELb1ELb0ELb1ELb0ELb0ELb1ELb0ELb0EEEvNS_16Flash_fwd_paramsE --------------------------
	.section	.nv.shared._ZN5flash24flash_fwd_splitkv_kernelI23Flash_fwd_kernel_traitsILi64ELi64ELi256ELi4ELb0ELb0EN7cutlass6half_tE19Flash_kernel_traitsILi64ELi64ELi256ELi4ES3_EELb1ELb0ELb1ELb0ELb0ELb1ELb0ELb0EEEvNS_16Flash_fwd_paramsE,"aw",@nobits
	.sectionflags	@""
	.align	16
	.zero		1024


//--------------------- .nv.shared._ZN5flash24flash_fwd_splitkv_kernelI23Flash_fwd_kernel_traitsILi64ELi64ELi256ELi4ELb0ELb0EN7cutlass6half_tE19Flash_kernel_traitsILi64ELi64ELi256ELi4ES3_EELb1ELb0ELb0ELb0ELb1ELb0ELb0ELb1EEEvNS_16Flash_fwd_paramsE --------------------------
	.section	.nv.shared._ZN5flash24flash_fwd_splitkv_kernelI23Flash_fwd_kernel_traitsILi64ELi64ELi256ELi4ELb0ELb0EN7cutlass6half_tE19Flash_kernel_traitsILi64ELi64ELi256ELi4ES3_EELb1ELb0ELb0ELb0ELb1ELb0ELb0ELb1EEEvNS_16Flash_fwd_paramsE,"aw",@nobits
	.sectionflags	@""
	.align	16
	.zero		1024


//--------------------- .nv.shared._ZN5flash24flash_fwd_splitkv_kernelI23Flash_fwd_kernel_traitsILi64ELi64ELi256ELi4ELb0ELb0EN7cutlass6half_tE19Flash_kernel_traitsILi64ELi64ELi256ELi4ES3_EELb1ELb0ELb0ELb0ELb1ELb1ELb0ELb1EEEvNS_16Flash_fwd_paramsE --------------------------
	.section	.nv.shared._ZN5flash24flash_fwd_splitkv_kernelI23Flash_fwd_kernel_traitsILi64ELi64ELi256ELi4ELb0ELb0EN7cutlass6half_tE19Flash_kernel_traitsILi64ELi64ELi256ELi4ES3_EELb1ELb0ELb0ELb0ELb1ELb1ELb0ELb1EEEvNS_16Flash_fwd_paramsE,"aw",@nobits
	.sectionflags	@""
	.align	16
	.zero		1024


//--------------------- .nv.shared._ZN5flash24flash_fwd_splitkv_kernelI23Flash_fwd_kernel_traitsILi64ELi64ELi256ELi4ELb0ELb0EN7cutlass6half_tE19Flash_kernel_traitsILi64ELi64ELi256ELi4ES3_EELb1ELb0ELb1ELb0ELb0ELb0ELb0ELb1EEEvNS_16Flash_fwd_paramsE --------------------------
	.section	.nv.shared._ZN5flash24flash_fwd_splitkv_kernelI23Flash_fwd_kernel_traitsILi64ELi64ELi256ELi4ELb0ELb0EN7cutlass6half_tE19Flash_kernel_traitsILi64ELi64ELi256ELi4ES3_EELb1ELb0ELb1ELb0ELb0ELb0ELb0ELb1EEEvNS_16Flash_fwd_paramsE,"aw",@nobits
	.sectionflags	@""
	.align	16
	.zero		1024


//--------------------- .nv.shared._ZN5flash24flash_fwd_splitkv_kernelI23Flash_fwd_kernel_traitsILi64ELi64ELi256ELi4ELb0ELb0EN7cutlass6half_tE19Flash_kernel_traitsILi64ELi64ELi256ELi4ES3_EELb1ELb0ELb1ELb0ELb0ELb1ELb0ELb1EEEvNS_16Flash_fwd_paramsE --------------------------
	.section	.nv.shared._ZN5flash24flash_fwd_splitkv_kernelI23Flash_fwd_kernel_traitsILi64ELi64ELi256ELi4ELb0ELb0EN7cutlass6half_tE19Flash_kernel_traitsILi64ELi64ELi256ELi4ES3_EELb1ELb0ELb1ELb0ELb0ELb1ELb0ELb1EEEvNS_16Flash_fwd_paramsE,"aw",@nobits
	.sectionflags	@""
	.align	16
	.zero		1024


//--------------------- .nv.shared._ZN5flash24flash_fwd_splitkv_kernelI23Flash_fwd_kernel_traitsILi64ELi64ELi256ELi4ELb0ELb0EN7cutlass6half_tE19Flash_kernel_traitsILi64ELi64ELi256ELi4ES3_EELb1ELb0ELb0ELb0ELb1ELb0ELb1ELb0EEEvNS_16Flash_fwd_paramsE --------------------------
	.section	.nv.shared._ZN5flash24flash_fwd_splitkv_kernelI23Flash_fwd_kernel_traitsILi64ELi64ELi256ELi4ELb0ELb0EN7cutlass6half_tE19Flash_kernel_traitsILi64ELi64ELi256ELi4ES3_EELb1ELb0ELb0ELb0ELb1ELb0ELb1ELb0EEEvNS_16Flash_fwd_paramsE,"aw",@nobits
	.sectionflags	@""
	.align	16
	.zero		1024


//--------------------- .nv.shared._ZN5flash24flash_fwd_splitkv_kernelI23Flash_fwd_kernel_traitsILi64ELi64ELi256ELi4ELb0ELb0EN7cutlass6half_tE19Flash_kernel_traitsILi64ELi64ELi256ELi4ES3_EELb1ELb0ELb0ELb0ELb1ELb1ELb1ELb0EEEvNS_16Flash_fwd_paramsE --------------------------
	.section	.nv.shared._ZN5flash24flash_fwd_splitkv_kernelI23Flash_fwd_kernel_traitsILi64ELi64ELi256ELi4ELb0ELb0EN7cutlass6half_tE19Flash_kernel_traitsILi64ELi64ELi256ELi4ES3_EELb1ELb0ELb0ELb0ELb1ELb1ELb1ELb0EEEvNS_16Flash_fwd_paramsE,"aw",@nobits
	.sectionflags	@""
	.align	16
	.zero		1024


//--------------------- .nv.shared._ZN5flash24flash_fwd_splitkv_kernelI23Flash_fwd_kernel_traitsILi64ELi64ELi256ELi4ELb0ELb0EN7cutlass6half_tE19Flash_kernel_traitsILi64ELi64ELi256ELi4ES3_EELb1ELb0ELb1ELb0ELb0ELb0ELb1ELb0EEEvNS_16Flash_fwd_paramsE --------------------------
	.section	.nv.shared._ZN5flash24flash_fwd_splitkv_kernelI23Flash_fwd_kernel_traitsILi64ELi64ELi256ELi4ELb0ELb0EN7cutlass6half_tE19Flash_kernel_traitsILi64ELi64ELi256ELi4ES3_EELb1ELb0ELb1ELb0ELb0ELb0ELb1ELb0EEEvNS_16Flash_fwd_paramsE,"aw",@nobits
	.sectionflags	@""
	.align	16
	.zero		1024


//--------------------- .nv.shared._ZN5flash24flash_fwd_splitkv_kernelI23Flash_fwd_kernel_traitsILi64ELi64ELi256ELi4ELb0ELb0EN7cutlass6half_tE19Flash_kernel_traitsILi64ELi64ELi256ELi4ES3_EELb1ELb0ELb1ELb0ELb0ELb1ELb1ELb0EEEvNS_16Flash_fwd_paramsE --------------------------
	.section	.nv.shared._ZN5flash24flash_fwd_splitkv_kernelI23Flash_fwd_kernel_traitsILi64ELi64ELi256ELi4ELb0ELb0EN7cutlass6half_tE19Flash_kernel_traitsILi64ELi64ELi256ELi4ES3_EELb1ELb0ELb1ELb0ELb0ELb1ELb1ELb0EEEvNS_16Flash_fwd_paramsE,"aw",@nobits
	.sectionflags	@""
	.align	16
	.zero		1024


//--------------------- .nv.shared._ZN5flash24flash_fwd_splitkv_kernelI23Flash_fwd_kernel_traitsILi64ELi64ELi256ELi4ELb0ELb0EN7cutlass6half_tE19Flash_kernel_traitsILi64ELi64ELi256ELi4ES3_EELb1ELb0ELb0ELb0ELb1ELb0ELb1ELb1EEEvNS_16Flash_fwd_paramsE --------------------------
	.section	.nv.shared._ZN5flash24flash_fwd_splitkv_kernelI23Flash_fwd_kernel_traitsILi64ELi64ELi256ELi4ELb0ELb0EN7cutlass6half_tE19Flash_kernel_traitsILi64ELi64ELi256ELi4ES3_EELb1ELb0ELb0ELb0ELb1ELb0ELb1ELb1EEEvNS_16Flash_fwd_paramsE,"aw",@nobits
	.sectionflags	@""
	.align	16
	.zero		1024


//--------------------- .nv.shared._ZN5flash24flash_fwd_splitkv_kernelI23Flash_fwd_kernel_traitsILi64ELi64ELi256ELi4ELb0ELb0EN7cutlass6half_tE19Flash_kernel_traitsILi64ELi64ELi256ELi4ES3_EELb1ELb0ELb0ELb0ELb1ELb1ELb1ELb1EEEvNS_16Flash_fwd_paramsE --------------------------
	.section	.nv.shared._ZN5flash24flash_fwd_splitkv_kernelI23Flash_fwd_kernel_traitsILi64ELi64ELi256ELi4ELb0ELb0EN7cutlass6half_tE19Flash_kernel_traitsILi64ELi64ELi256ELi4ES3_EELb1ELb0ELb0ELb0ELb1ELb1ELb1ELb1EEEvNS_16Flash_fwd_paramsE,"aw",@nobits
	.sectionflags	@""
	.align	16
	.zero		1024


//--------------------- .nv.shared._ZN5flash24flash_fwd_splitkv_kernelI23Flash_fwd_kernel_traitsILi64ELi64ELi256ELi4ELb0ELb0EN7cutlass6half_tE19Flash_kernel_traitsILi64ELi64ELi256ELi4ES3_EELb1ELb0ELb1ELb0ELb0ELb0ELb1ELb1EEEvNS_16Flash_fwd_paramsE --------------------------
	.section	.nv.shared._ZN5flash24flash_fwd_splitkv_kernelI23Flash_fwd_kernel_traitsILi64ELi64ELi256ELi4ELb0ELb0EN7cutlass6half_tE19Flash_kernel_traitsILi64ELi64ELi256ELi4ES3_EELb1ELb0ELb1ELb0ELb0ELb0ELb1ELb1EEEvNS_16Flash_fwd_paramsE,"aw",@nobits
	.sectionflags	@""
	.align	16
	.zero		1024


//--------------------- .nv.shared._ZN5flash24flash_fwd_splitkv_kernelI23Flash_fwd_kernel_traitsILi64ELi64ELi256ELi4ELb0ELb0EN7cutlass6half_tE19Flash_kernel_traitsILi64ELi64ELi256ELi4ES3_EELb1ELb0ELb1ELb0ELb0ELb1ELb1ELb1EEEvNS_16Flash_fwd_paramsE --------------------------
	.section	.nv.shared._ZN5flash24flash_fwd_splitkv_kernelI23Flash_fwd_kernel_traitsILi64ELi64ELi256ELi4ELb0ELb0EN7cutlass6half_tE19Flash_kernel_traitsILi64ELi64ELi256ELi4ES3_EELb1ELb0ELb1ELb0ELb0ELb1ELb1ELb1EEEvNS_16Flash_fwd_paramsE,"aw",@nobits
	.sectionflags	@""
	.align	16
	.zero		1024


//--------------------- .nv.shared._ZN5flash32flash_fwd_splitkv_combine_kernelI23Flash_fwd_kernel_traitsILi64ELi64ELi128ELi4ELb0ELb0EN7cutlass6half_tE19Flash_kernel_traitsILi64ELi64ELi128ELi4ES3_EELi8ELi7ELb0EEEvNS_16Flash_fwd_paramsE --------------------------
	.section	.nv.shared._ZN5flash32flash_fwd_splitkv_combine_kernelI23Flash_fwd_kernel_traitsILi64ELi64ELi128ELi4ELb0ELb0EN7cutlass6half_tE19Flash_kernel_traitsILi64ELi64ELi128ELi4ES3_EELi8ELi7ELb0EEEvNS_16Flash_fwd_paramsE,"aw",@nobits
	.sectionflags	@""
	.align	16
.nv.shared._ZN5flash32flash_fwd_splitkv_combine_kernelI23Flash_fwd_kernel_traitsILi64ELi64ELi128ELi4ELb0ELb0EN7cutlass6half_tE19Flash_kernel_traitsILi64ELi64ELi128ELi4ES3_EELi8ELi7ELb0EEEvNS_16Flash_fwd_paramsE:
	.zero		5632


//--------------------- .nv.shared._ZN5flash32flash_fwd_splitkv_combine_kernelI23Flash_fwd_kernel_traitsILi64ELi64ELi128ELi4ELb0ELb0EN7cutlass6half_tE19Flash_kernel_traitsILi64ELi64ELi128ELi4ES3_EELi8ELi6ELb0EEEvNS_16Flash_fwd_paramsE --------------------------
	.section	.nv.shared._ZN5flash32flash_fwd_splitkv_combine_kernelI23Flash_fwd_kernel_traitsILi64ELi64ELi128ELi4ELb0ELb0EN7cutlass6half_tE19Flash_kernel_traitsILi64ELi64ELi128ELi4ES3_EELi8ELi6ELb0EEEvNS_16Flash_fwd_paramsE,"aw",@nobits
	.sectionflags	@""
	.align	16
.nv.shared._ZN5flash32flash_fwd_splitkv_combine_kernelI23Flash_fwd_kernel_traitsILi64ELi64ELi128ELi4ELb0ELb0EN7cutlass6half_tE19Flash_kernel_traitsILi64ELi64ELi128ELi4ES3_EELi8ELi6ELb0EEEvNS_16Flash_fwd_paramsE:
	.zero		3328


//--------------------- .nv.shared._ZN5flash32flash_fwd_splitkv_combine_kernelI23Flash_fwd_kernel_traitsILi64ELi64ELi128ELi4ELb0ELb0EN7cutlass6half_tE19Flash_kernel_traitsILi64ELi64ELi128ELi4ES3_EELi8ELi5ELb0EEEvNS_16Flash_fwd_paramsE --------------------------
	.section	.nv.shared._ZN5flash32flash_fwd_splitkv_combine_kernelI23Flash_fwd_kernel_traitsILi64ELi64ELi128ELi4ELb0ELb0EN7cutlass6half_tE19Flash_kernel_traitsILi64ELi64ELi128ELi4ES3_EELi8ELi5ELb0EEEvNS_16Flash_fwd_paramsE,"aw",@nobits
	.sectionflags	@""
	.align	16
.nv.shared._ZN5flash32flash_fwd_splitkv_combine_kernelI23Flash_fwd_kernel_traitsILi64ELi64ELi128ELi4ELb0ELb0EN7cutlass6half_tE19Flash_kernel_traitsILi64ELi64ELi128ELi4ES3_EELi8ELi5ELb0EEEvNS_16Flash_fwd_paramsE:
	.zero		2176


//--------------------- .nv.shared._ZN5flash32flash_fwd_splitkv_combine_kernelI23Flash_fwd_kernel_traitsILi64ELi64ELi128ELi4ELb0ELb0EN7cutlass6half_tE19Flash_kernel_traitsILi64ELi64ELi128ELi4ES3_EELi8ELi4ELb0EEEvNS_16Flash_fwd_paramsE --------------------------
	.section	.nv.shared._ZN5flash32flash_fwd_splitkv_combine_kernelI23Flash_fwd_kernel_traitsILi64ELi64ELi128ELi4ELb0ELb0EN7cutlass6half_tE19Flash_kernel_traitsILi64ELi64ELi128ELi4ES3_EELi8ELi4ELb0EEEvNS_16Flash_fwd_paramsE,"aw",@nobits
	.sectionflags	@""
	.align	16
.nv.shared._ZN5flash32flash_fwd_splitkv_combine_kernelI23Flash_fwd_kernel_traitsILi64ELi64ELi128ELi4ELb0ELb0EN7cutlass6half_tE19Flash_kernel_traitsILi64ELi64ELi128ELi4ES3_EELi8ELi4ELb0EEEvNS_16Flash_fwd_paramsE:
	.zero		1600


//--------------------- .nv.shared._ZN5flash32flash_fwd_splitkv_combine_kernelI23Flash_fwd_kernel_traitsILi64ELi64ELi128ELi4ELb0ELb0EN7cutlass6half_tE19Flash_kernel_traitsILi64ELi64ELi128ELi4ES3_EELi8ELi3ELb0EEEvNS_16Flash_fwd_paramsE --------------------------
	.section	.nv.shared._ZN5flash32flash_fwd_splitkv_combine_kernelI23Flash_fwd_kernel_traitsILi64ELi64ELi128ELi4ELb0ELb0EN7cutlass6half_tE19Flash_kernel_traitsILi64ELi64ELi128ELi4ES3_EELi8ELi3ELb0EEEvNS_16Flash_fwd_paramsE,"aw",@nobits
	.sectionflags	@""
	.align	16
.nv.shared._ZN5flash32flash_fwd_splitkv_combine_kernelI23Flash_fwd_kernel_traitsILi64ELi64ELi128ELi4ELb0ELb0EN7cutlass6half_tE19Flash_kernel_traitsILi64ELi64ELi128ELi4ES3_EELi8ELi3ELb0EEEvNS_16Flash_fwd_paramsE:
	.zero		1312


//--------------------- .nv.shared._ZN5flash32flash_fwd_splitkv_combine_kernelI23Flash_fwd_kernel_traitsILi64ELi64ELi128ELi4ELb0ELb0EN7cutlass6half_tE19Flash_kernel_traitsILi64ELi64ELi128ELi4ES3_EELi8ELi2ELb0EEEvNS_16Flash_fwd_paramsE --------------------------
	.section	.nv.shared._ZN5flash32flash_fwd_splitkv_combine_kernelI23Flash_fwd_kernel_traitsILi64ELi64ELi128ELi4ELb0ELb0EN7cutlass6half_tE19Flash_kernel_traitsILi64ELi64ELi128ELi4ES3_EELi8ELi2ELb0EEEvNS_16Flash_fwd_paramsE,"aw",@nobits
	.sectionflags	@""
	.align	16
.nv.shared._ZN5flash32flash_fwd_splitkv_combine_kernelI23Flash_fwd_kernel_traitsILi64ELi64ELi128ELi4ELb0ELb0EN7cutlass6half_tE19Flash_kernel_traitsILi64ELi64ELi128ELi4ES3_EELi8ELi2ELb0EEEvNS_16Flash_fwd_paramsE:
	.zero		1168


//--------------------- .nv.shared._ZN5flash32flash_fwd_splitkv_combine_kernelI23Flash_fwd_kernel_traitsILi64ELi64ELi128ELi4ELb0ELb0EN7cutlass6half_tE19Flash_kernel_traitsILi64ELi64ELi128ELi4ES3_EELi8ELi1ELb0EEEvNS_16Flash_fwd_paramsE --------------------------
	.section	.nv.shared._ZN5flash32flash_fwd_splitkv_combine_kernelI23Flash_fwd_kernel_traitsILi64ELi64ELi128ELi4ELb0ELb0EN7cutlass6half_tE19Flash_kernel_traitsILi64ELi64ELi128ELi4ES3_EELi8ELi1ELb0EEEvNS_16Flash_fwd_paramsE,"aw",@nobits
	.sectionflags	@""
	.align	16
.nv.shared._ZN5flash32flash_fwd_splitkv_combine_kernelI23Flash_fwd_kernel_traitsILi64ELi64ELi128ELi4ELb0ELb0EN7cutlass6half_tE19Flash_kernel_traitsILi64ELi64ELi128ELi4ES3_EELi8ELi1ELb0EEEvNS_16Flash_fwd_paramsE:
	.zero		1104


//--------------------- .nv.shared._ZN5flash32flash_fwd_splitkv_combine_kernelI23Flash_fwd_kernel_traitsILi64ELi64ELi128ELi4ELb0ELb0EN7cutlass6half_tE19Flash_kernel_traitsILi64ELi64ELi128ELi4ES3_EELi8ELi7ELb1EEEvNS_16Flash_fwd_paramsE --------------------------
	.section	.nv.shared._ZN5flash32flash_fwd_splitkv_combine_kernelI23Flash_fwd_kernel_traitsILi64ELi64ELi128ELi4ELb0ELb0EN7cutlass6half_tE19Flash_kernel_traitsILi64ELi64ELi128ELi4ES3_EELi8ELi7ELb1EEEvNS_16Flash_fwd_paramsE,"aw",@nobits
	.sectionflags	@""
	.align	16
.nv.shared._ZN5flash32flash_fwd_splitkv_combine_kernelI23Flash_fwd_kernel_traitsILi64ELi64ELi128ELi4ELb0ELb0EN7cutlass6half_tE19Flash_kernel_traitsILi64ELi64ELi128ELi4ES3_EELi8ELi7ELb1EEEvNS_16Flash_fwd_paramsE:
	.zero		5632


//--------------------- .nv.shared._ZN5flash32flash_fwd_splitkv_combine_kernelI23Flash_fwd_kernel_traitsILi64ELi64ELi128ELi4ELb0ELb0EN7cutlass6half_tE19Flash_kernel_traitsILi64ELi64ELi128ELi4ES3_EELi8ELi6ELb1EEEvNS_16Flash_fwd_paramsE --------------------------
	.section	.nv.shared._ZN5flash32flash_fwd_splitkv_combine_kernelI23Flash_fwd_kernel_traitsILi64ELi64ELi128ELi4ELb0ELb0EN7cutlass6half_tE19Flash_kernel_traitsILi64ELi64ELi128ELi4ES3_EELi8ELi6ELb1EEEvNS_16Flash_fwd_paramsE,"aw",@nobits
	.sectionflags	@""
	.align	16
.nv.shared._ZN5flash32flash_fwd_splitkv_combine_kernelI23Flash_fwd_kernel_traitsILi64ELi64ELi128ELi4ELb0ELb0EN7cutlass6half_tE19Flash_kernel_traitsILi64ELi64ELi128ELi4ES3_EELi8ELi6ELb1EEEvNS_16Flash_fwd_paramsE:
	.zero		3328


//--------------------- .nv.shared._ZN5flash32flash_fwd_splitkv_combine_kernelI23Flash_fwd_kernel_traitsILi64ELi64ELi128ELi4ELb0ELb0EN7cutlass6half_tE19Flash_kernel_traitsILi64ELi64ELi128ELi4ES3_EELi8ELi5ELb1EEEvNS_16Flash_fwd_paramsE --------------------------
	.section	.nv.shared._ZN5flash32flash_fwd_splitkv_combine_kernelI23Flash_fwd_kernel_traitsILi64ELi64ELi128ELi4ELb0ELb0EN7cutlass6half_tE19Flash_kernel_traitsILi64ELi64ELi128ELi4ES3_EELi8ELi5ELb1EEEvNS_16Flash_fwd_paramsE,"aw",@nobits
	.sectionflags	@""
	.align	16
.nv.shared._ZN5flash32flash_fwd_splitkv_combine_kernelI23Flash_fwd_kernel_traitsILi64ELi64ELi128ELi4ELb0ELb0EN7cutlass6half_tE19Flash_kernel_traitsILi64ELi64ELi128ELi4ES3_EELi8ELi5ELb1EEEvNS_16Flash_fwd_paramsE:
	.zero		2176


//--------------------- .nv.shared._ZN5flash32flash_fwd_splitkv_combine_kernelI23Flash_fwd_kernel_traitsILi64ELi64ELi128ELi4ELb0ELb0EN7cutlass6half_tE19Flash_kernel_traitsILi64ELi64ELi128ELi4ES3_EELi8ELi4ELb1EEEvNS_16Flash_fwd_paramsE --------------------------
	.section	.nv.shared._ZN5flash32flash_fwd_splitkv_combine_kernelI23Flash_fwd_kernel_traitsILi64ELi64ELi128ELi4ELb0ELb0EN7cutlass6half_tE19Flash_kernel_traitsILi64ELi64ELi128ELi4ES3_EELi8ELi4ELb1EEEvNS_16Flash_fwd_paramsE,"aw",@nobits
	.sectionflags	@""
	.align	16
.nv.shared._ZN5flash32flash_fwd_splitkv_combine_kernelI23Flash_fwd_kernel_traitsILi64ELi64ELi128ELi4ELb0ELb0EN7cutlass6half_tE19Flash_kernel_traitsILi64ELi64ELi128ELi4ES3_EELi8ELi4ELb1EEEvNS_16Flash_fwd_paramsE:
	.zero		1600


//--------------------- .nv.shared._ZN5flash32flash_fwd_splitkv_combine_kernelI23Flash_fwd_kernel_traitsILi64ELi64ELi128ELi4ELb0ELb0EN7cutlass6half_tE19Flash_kernel_traitsILi64ELi64ELi128ELi4ES3_EELi8ELi3ELb1EEEvNS_16Flash_fwd_paramsE --------------------------
	.section	.nv.shared._ZN5flash32flash_fwd_splitkv_combine_kernelI23Flash_fwd_kernel_traitsILi64ELi64ELi128ELi4ELb0ELb0EN7cutlass6half_tE19Flash_kernel_traitsILi64ELi64ELi128ELi4ES3_EELi8ELi3ELb1EEEvNS_16Flash_fwd_paramsE,"aw",@nobits
	.sectionflags	@""
	.align	16
.nv.shared._ZN5flash32flash_fwd_splitkv_combine_kernelI23Flash_fwd_kernel_traitsILi64ELi64ELi128ELi4ELb0ELb0EN7cutlass6half_tE19Flash_kernel_traitsILi64ELi64ELi128ELi4ES3_EELi8ELi3ELb1EEEvNS_16Flash_fwd_paramsE:
	.zero		1312


//--------------------- .nv.shared._ZN5flash32flash_fwd_splitkv_combine_kernelI23Flash_fwd_kernel_traitsILi64ELi64ELi128ELi4ELb0ELb0EN7cutlass6half_tE19Flash_kernel_traitsILi64ELi64ELi128ELi4ES3_EELi8ELi2ELb1EEEvNS_16Flash_fwd_paramsE --------------------------
	.section	.nv.shared._ZN5flash32flash_fwd_splitkv_combine_kernelI23Flash_fwd_kernel_traitsILi64ELi64ELi128ELi4ELb0ELb0EN7cutlass6half_tE19Flash_kernel_traitsILi64ELi64ELi128ELi4ES3_EELi8ELi2ELb1EEEvNS_16Flash_fwd_paramsE,"aw",@nobits
	.sectionflags	@""
	.align	16
.nv.shared._ZN5flash32flash_fwd_splitkv_combine_kernelI23Flash_fwd_kernel_traitsILi64ELi64ELi128ELi4ELb0ELb0EN7cutlass6half_tE19Flash_kernel_traitsILi64ELi64ELi128ELi4ES3_EELi8ELi2ELb1EEEvNS_16Flash_fwd_paramsE:
	.zero		1168


//--------------------- .nv.shared._ZN5flash32flash_fwd_splitkv_combine_kernelI23Flash_fwd_kernel_traitsILi64ELi64ELi128ELi4ELb0ELb0EN7cutlass6half_tE19Flash_kernel_traitsILi64ELi64ELi128ELi4ES3_EELi8ELi1ELb1EEEvNS_16Flash_fwd_paramsE --------------------------
	.section	.nv.shared._ZN5flash32flash_fwd_splitkv_combine_kernelI23Flash_fwd_kernel_traitsILi64ELi64ELi128ELi4ELb0ELb0EN7cutlass6half_tE19Flash_kernel_traitsILi64ELi64ELi128ELi4ES3_EELi8ELi1ELb1EEEvNS_16Flash_fwd_paramsE,"aw",@nobits
	.sectionflags	@""
	.align	16
.nv.shared._ZN5flash32flash_fwd_splitkv_combine_kernelI23Flash_fwd_kernel_traitsILi64ELi64ELi128ELi4ELb0ELb0EN7cutlass6half_tE19Flash_kernel_traitsILi64ELi64ELi128ELi4ES3_EELi8ELi1ELb1EEEvNS_16Flash_fwd_paramsE:
	.zero		1104


//--------------------- .nv.shared._ZN5flash24flash_fwd_splitkv_kernelI23Flash_fwd_kernel_traitsILi64ELi64ELi128ELi4ELb0ELb0EN7cutlass6half_tE19Flash_kernel_traitsILi64ELi64ELi128ELi4ES3_EELb1ELb0ELb0ELb0ELb0ELb0ELb0ELb0EEEvNS_16Flash_fwd_paramsE --------------------------
	.section	.nv.shared._ZN5flash24flash_fwd_splitkv_kernelI23Flash_fwd_kernel_traitsILi64ELi64ELi128ELi4ELb0ELb0EN7cutlass6half_tE19Flash_kernel_traitsILi64ELi64ELi128ELi4ES3_EELb1ELb0ELb0ELb0ELb0ELb0ELb0ELb0EEEvNS_16Flash_fwd_paramsE,"aw",@nobits
	.sectionflags	@""
	.align	16
	.zero		1024


//--------------------- .nv.shared._ZN5flash24flash_fwd_splitkv_kernelI23Flash_fwd_kernel_traitsILi64ELi64ELi128ELi4ELb0ELb0EN7cutlass6half_tE19Flash_kernel_traitsILi64ELi64ELi128ELi4ES3_EELb1ELb0ELb0ELb0ELb0ELb1ELb0ELb0EEEvNS_16Flash_fwd_paramsE --------------------------
	.section	.nv.shared._ZN5flash24flash_fwd_splitkv_kernelI23Flash_fwd_kernel_traitsILi64ELi64ELi128ELi4ELb0ELb0EN7cutlass6half_tE19Flash_kernel_traitsILi64ELi64ELi128ELi4ES3_EELb1ELb0ELb0ELb0ELb0ELb1ELb0ELb0EEEvNS_16Flash_fwd_paramsE,"aw",@nobits
	.sectionflags	@""
	.align	16
	.zero		1024


//--------------------- .nv.shared._ZN5flash24flash_fwd_splitkv_kernelI23Flash_fwd_kernel_traitsILi64ELi64ELi128ELi4ELb0ELb0EN7cutlass6half_tE19Flash_kernel_traitsILi64ELi64ELi128ELi4ES3_EELb1ELb0ELb0ELb0ELb0ELb0ELb0ELb1EEEvNS_16Flash_fwd_paramsE --------------------------
	.section	.nv.shared._ZN5flash24flash_fwd_splitkv_kernelI23Flash_fwd_kernel_traitsILi64ELi64ELi128ELi4ELb0ELb0EN7cutlass6half_tE19Flash_kernel_traitsILi64ELi64ELi128ELi4ES3_EELb1ELb0ELb0ELb0ELb0ELb0ELb0ELb1EEEvNS_16Flash_fwd_paramsE,"aw",@nobits
	.sectionflags	@""
	.align	16
	.zero		1024


//--------------------- .nv.shared._ZN5flash24flash_fwd_splitkv_kernelI23Flash_fwd_kernel_traitsILi64ELi64ELi128ELi4ELb0ELb0EN7cutlass6half_tE19Flash_kernel_traitsILi64ELi64ELi128ELi4ES3_EELb1ELb0ELb0ELb0ELb0ELb1ELb0ELb1EEEvNS_16Flash_fwd_paramsE --------------------------
	.section	.nv.shared._ZN5flash24flash_fwd_splitkv_kernelI23Flash_fwd_kernel_traitsILi64ELi64ELi128ELi4ELb0ELb0EN7cutlass6half_tE19Flash_kernel_traitsILi64ELi64ELi128ELi4ES3_EELb1ELb0ELb0ELb0ELb0ELb1ELb0ELb1EEEvNS_16Flash_fwd_paramsE,"aw",@nobits
	.sectionflags	@""
	.align	16
	.zero		1024


//--------------------- .nv.shared._ZN5flash24flash_fwd_splitkv_kernelI23Flash_fwd_kernel_traitsILi64ELi64ELi128ELi4ELb0ELb0EN7cutlass6half_tE19Flash_kernel_traitsILi64ELi64ELi128ELi4ES3_EELb1ELb0ELb0ELb0ELb0ELb0ELb1ELb0EEEvNS_16Flash_fwd_paramsE --------------------------
	.section	.nv.shared._ZN5flash24flash_fwd_splitkv_kernelI23Flash_fwd_kernel_traitsILi64ELi64ELi128ELi4ELb0ELb0EN7cutlass6half_tE19Flash_kernel_traitsILi64ELi64ELi128ELi4ES3_EELb1ELb0ELb0ELb0ELb0ELb0ELb1ELb0EEEvNS_16Flash_fwd_paramsE,"aw",@nobits
	.sectionflags	@""
	.align	16
	.zero		1024


//--------------------- .nv.shared._ZN5flash24flash_fwd_splitkv_kernelI23Flash_fwd_kernel_traitsILi64ELi64ELi128ELi4ELb0ELb0EN7cutlass6half_tE19Flash_kernel_traitsILi64ELi64ELi128ELi4ES3_EELb1ELb0ELb0ELb0ELb0ELb1ELb1ELb0EEEvNS_16Flash_fwd_paramsE --------------------------
	.section	.nv.shared._ZN5flash24flash_fwd_splitkv_kernelI23Flash_fwd_kernel_traitsILi64ELi64ELi128ELi4ELb0ELb0EN7cutlass6half_tE19Flash_kernel_traitsILi64ELi64ELi128ELi4ES3_EELb1ELb0ELb0ELb0ELb0ELb1ELb1ELb0EEEvNS_16Flash_fwd_paramsE,"aw",@nobits
	.sectionflags	@""
	.align	16
	.zero		1024


//--------------------- .nv.shared._ZN5flash24flash_fwd_splitkv_kernelI23Flash_fwd_kernel_traitsILi64ELi64ELi128ELi4ELb0ELb0EN7cutlass6half_tE19Flash_kernel_traitsILi64ELi64ELi128ELi4ES3_EELb1ELb0ELb0ELb0ELb0ELb0ELb1ELb1EEEvNS_16Flash_fwd_paramsE --------------------------
	.section	.nv.shared._ZN5flash24flash_fwd_splitkv_kernelI23Flash_fwd_kernel_traitsILi64ELi64ELi128ELi4ELb0ELb0EN7cutlass6half_tE19Flash_kernel_traitsILi64ELi64ELi128ELi4ES3_EELb1ELb0ELb0ELb0ELb0ELb0ELb1ELb1EEEvNS_16Flash_fwd_paramsE,"aw",@nobits
	.sectionflags	@""
	.align	16
	.zero		1024


//--------------------- .nv.shared._ZN5flash24flash_fwd_splitkv_kernelI23Flash_fwd_kernel_traitsILi64ELi64ELi128ELi4ELb0ELb0EN7cutlass6half_tE19Flash_kernel_traitsILi64ELi64ELi128ELi4ES3_EELb1ELb0ELb0ELb0ELb0ELb1ELb1ELb1EEEvNS_16Flash_fwd_paramsE --------------------------
	.section	.nv.shared._ZN5flash24flash_fwd_splitkv_kernelI23Flash_fwd_kernel_traitsILi64ELi64ELi128ELi4ELb0ELb0EN7cutlass6half_tE19Flash_kernel_traitsILi64ELi64ELi128ELi4ES3_EELb1ELb0ELb0ELb0ELb0ELb1ELb1ELb1EEEvNS_16Flash_fwd_paramsE,"aw",@nobits
	.sectionflags	@""
	.align	16
	.zero		1024


//--------------------- .nv.shared._ZN5flash24flash_fwd_splitkv_kernelI23Flash_fwd_kernel_traitsILi64ELi64ELi128ELi4ELb0ELb0EN7cutlass6half_tE19Flash_kernel_traitsILi64ELi64ELi128ELi4ES3_EELb1ELb0ELb0ELb1ELb1ELb0ELb0ELb0EEEvNS_16Flash_fwd_paramsE --------------------------
	.section	.nv.shared._ZN5flash24flash_fwd_splitkv_kernelI23Flash_fwd_kernel_traitsILi64ELi64ELi128ELi4ELb0ELb0EN7cutlass6half_tE19Flash_kernel_traitsILi64ELi64ELi128ELi4ES3_EELb1ELb0ELb0ELb1ELb1ELb0ELb0ELb0EEEvNS_16Flash_fwd_paramsE,"aw",@nobits
	.sectionflags	@""
	.align	16
	.zero		1024


//--------------------- .nv.shared._ZN5flash24flash_fwd_splitkv_kernelI23Flash_fwd_kernel_traitsILi64ELi64ELi128ELi4ELb0ELb0EN7cutlass6half_tE19Flash_kernel_traitsILi64ELi64ELi128ELi4ES3_EELb1ELb0ELb0ELb1ELb1ELb1ELb0ELb0EEEvNS_16Flash_fwd_paramsE --------------------------
	.section	.nv.shared._ZN5flash24flash_fwd_splitkv_kernelI23Flash_fwd_kernel_traitsILi64ELi64ELi128ELi4ELb0ELb0EN7cutlass6half_tE19Flash_kernel_traitsILi64ELi64ELi128ELi4ES3_EELb1ELb0ELb0ELb1ELb1ELb1ELb0ELb0EEEvNS_16Flash_fwd_paramsE,"aw",@nobits
	.sectionflags	@""
	.align	16
	.zero		1024


//--------------------- .nv.shared._ZN5flash24flash_fwd_splitkv_kernelI23Flash_fwd_kernel_traitsILi64ELi64ELi128ELi4ELb0ELb0EN7cutlass6half_tE19Flash_kernel_traitsILi64ELi64ELi128ELi4ES3_EELb1ELb0ELb0ELb1ELb1ELb0ELb1ELb0EEEvNS_16Flash_fwd_paramsE --------------------------
	.section	.nv.shared._ZN5flash24flash_fwd_splitkv_kernelI23Flash_fwd_kernel_traitsILi64ELi64ELi128ELi4ELb0ELb0EN7cutlass6half_tE19Flash_kernel_traitsILi64ELi64ELi128ELi4ES3_EELb1ELb0ELb0ELb1ELb1ELb0ELb1ELb0EEEvNS_16Flash_fwd_paramsE,"aw",@nobits
	.sectionflags	@""
	.align	16
	.zero		1024


//--------------------- .nv.shared._ZN5flash24flash_fwd_splitkv_kernelI23Flash_fwd_kernel_traitsILi64ELi64ELi128ELi4ELb0ELb0EN7cutlass6half_tE19Flash_kernel_traitsILi64ELi64ELi128ELi4ES3_EELb1ELb0ELb0ELb1ELb1ELb1ELb1ELb0EEEvNS_16Flash_fwd_paramsE --------------------------
	.section	.nv.shared._ZN5flash24flash_fwd_splitkv_kernelI23Flash_fwd_kernel_traitsILi64ELi64ELi128ELi4ELb0ELb0EN7cutlass6half_tE19Flash_kernel_traitsILi64ELi64ELi128ELi4ES3_EELb1ELb0ELb0ELb1ELb1ELb1ELb1ELb0EEEvNS_16Flash_fwd_paramsE,"aw",@nobits
	.sectionflags	@""
	.align	16
	.zero		1024


//--------------------- .nv.shared._ZN5flash24flash_fwd_splitkv_kernelI23Flash_fwd_kernel_traitsILi64ELi64ELi128ELi4ELb0ELb0EN7cutlass6half_tE19Flash_kernel_traitsILi64ELi64ELi128ELi4ES3_EELb1ELb0ELb0ELb0ELb1ELb0ELb0ELb0EEEvNS_16Flash_fwd_paramsE --------------------------
	.section	.nv.shared._ZN5flash24flash_fwd_splitkv_kernelI23Flash_fwd_kernel_traitsILi64ELi64ELi128ELi4ELb0ELb0EN7cutlass6half_tE19Flash_kernel_traitsILi64ELi64ELi128ELi4ES3_EELb1ELb0ELb0ELb0ELb1ELb0ELb0ELb0EEEvNS_16Flash_fwd_paramsE,"aw",@nobits
	.sectionflags	@""
	.align	16
	.zero		1024


//--------------------- .nv.shared._ZN5flash24flash_fwd_splitkv_kernelI23Flash_fwd_kernel_traitsILi64ELi64ELi128ELi4ELb0ELb0EN7cutlass6half_tE19Flash_kernel_traitsILi64ELi64ELi128ELi4ES3_EELb1ELb0ELb0ELb0ELb1ELb1ELb0ELb0EEEvNS_16Flash_fwd_paramsE --------------------------
	.section	.nv.shared._ZN5flash24flash_fwd_splitkv_kernelI23Flash_fwd_kernel_traitsILi64ELi64ELi128ELi4ELb0ELb0EN7cutlass6half_tE19Flash_kernel_traitsILi64ELi64ELi128ELi4ES3_EELb1ELb0ELb0ELb0ELb1ELb1ELb0ELb0EEEvNS_16Flash_fwd_paramsE,"aw",@nobits
	.sectionflags	@""
	.align	16
	.zero		1024


//--------------------- .nv.shared._ZN5flash24flash_fwd_splitkv_kernelI23Flash_fwd_kernel_traitsILi64ELi64ELi128ELi4ELb0ELb0EN7cutlass6half_tE19Flash_kernel_traitsILi64ELi64ELi128ELi4ES3_EELb1ELb0ELb1ELb0ELb0ELb0ELb0ELb0EEEvNS_16Flash_fwd_paramsE --------------------------
	.section	.nv.shared._ZN5flash24flash_fwd_splitkv_kernelI23Flash_fwd_kernel_traitsILi64ELi64ELi128ELi4ELb0ELb0EN7cutlass6half_tE19Flash_kernel_traitsILi64ELi64ELi128ELi4ES3_EELb1ELb0ELb1ELb0ELb0ELb0ELb0ELb0EEEvNS_16Flash_fwd_paramsE,"aw",@nobits
	.sectionflags	@""
	.align	16
	.zero		1024


//--------------------- .nv.shared._ZN5flash24flash_fwd_splitkv_kernelI23Flash_fwd_kernel_traitsILi64ELi64ELi128ELi4ELb0ELb0EN7cutlass6half_tE19Flash_kernel_traitsILi64ELi64ELi128ELi4ES3_EELb1ELb0ELb1ELb0ELb0ELb1ELb0ELb0EEEvNS_16Flash_fwd_paramsE --------------------------
	.section	.nv.shared._ZN5flash24flash_fwd_splitkv_kernelI23Flash_fwd_kernel_traitsILi64ELi64ELi128ELi4ELb0ELb0EN7cutlass6half_tE19Flash_kernel_traitsILi64ELi64ELi128ELi4ES3_EELb1ELb0ELb1ELb0ELb0ELb1ELb0ELb0EEEvNS_16Flash_fwd_paramsE,"aw",@nobits
	.sectionflags	@""
	.align	16
	.zero		1024


//--------------------- .nv.shared._ZN5flash24flash_fwd_splitkv_kernelI23Flash_fwd_kernel_traitsILi64ELi64ELi128ELi4ELb0ELb0EN7cutlass6half_tE19Flash_kernel_traitsILi64ELi64ELi128ELi4ES3_EELb1ELb0ELb0ELb0ELb1ELb0ELb0ELb1EEEvNS_16Flash_fwd_paramsE --------------------------
	.section	.nv.shared._ZN5flash24flash_fwd_splitkv_kernelI23Flash_fwd_kernel_traitsILi64ELi64ELi128ELi4ELb0ELb0EN7cutlass6half_tE19Flash_kernel_traitsILi64ELi64ELi128ELi4ES3_EELb1ELb0ELb0ELb0ELb1ELb0ELb0ELb1EEEvNS_16Flash_fwd_paramsE,"aw",@nobits
	.sectionflags	@""
	.align	16
	.zero		1024


//--------------------- .nv.shared._ZN5flash24flash_fwd_splitkv_kernelI23Flash_fwd_kernel_traitsILi64ELi64ELi128ELi4ELb0ELb0EN7cutlass6half_tE19Flash_kernel_traitsILi64ELi64ELi128ELi4ES3_EELb1ELb0ELb0ELb0ELb1ELb1ELb0ELb1EEEvNS_16Flash_fwd_paramsE --------------------------
	.section	.nv.shared._ZN5flash24flash_fwd_splitkv_kernelI23Flash_fwd_kernel_traitsILi64ELi64ELi128ELi4ELb0ELb0EN7cutlass6half_tE19Flash_kernel_traitsILi64ELi64ELi128ELi4ES3_EELb1ELb0ELb0ELb0ELb1ELb1ELb0ELb1EEEvNS_16Flash_fwd_paramsE,"aw",@nobits
	.sectionflags	@""
	.align	16
	.zero		1024


//--------------------- .nv.shared._ZN5flash24flash_fwd_splitkv_kernelI23Flash_fwd_kernel_traitsILi64ELi64ELi128ELi4ELb0ELb0EN7cutlass6half_tE19Flash_kernel_traitsILi64ELi64ELi128ELi4ES3_EELb1ELb0ELb1ELb0ELb0ELb0ELb0ELb1EEEvNS_16Flash_fwd_paramsE --------------------------
	.section	.nv.shared._ZN5flash24flash_fwd_splitkv_kernelI23Flash_fwd_kernel_traitsILi64ELi64ELi128ELi4ELb0ELb0EN7cutlass6half_tE19Flash_kernel_traitsILi64ELi64ELi128ELi4ES3_EELb1ELb0ELb1ELb0ELb0ELb0ELb0ELb1EEEvNS_16Flash_fwd_paramsE,"aw",@nobits
	.sectionflags	@""
	.align	16
	.zero		1024


//--------------------- .nv.shared._ZN5flash24flash_fwd_splitkv_kernelI23Flash_fwd_kernel_traitsILi64ELi64ELi128ELi4ELb0ELb0EN7cutlass6half_tE19Flash_kernel_traitsILi64ELi64ELi128ELi4ES3_EELb1ELb0ELb1ELb0ELb0ELb1ELb0ELb1EEEvNS_16Flash_fwd_paramsE --------------------------
	.section	.nv.shared._ZN5flash24flash_fwd_splitkv_kernelI23Flash_fwd_kernel_traitsILi64ELi64ELi128ELi4ELb0ELb0EN7cutlass6half_tE19Flash_kernel_traitsILi64ELi64ELi128ELi4ES3_EELb1ELb0ELb1ELb0ELb0ELb1ELb0ELb1EEEvNS_16Flash_fwd_paramsE,"aw",@nobits
	.sectionflags	@""
	.align	16
	.zero		1024


//--------------------- .nv.shared._ZN5flash24flash_fwd_splitkv_kernelI23Flash_fwd_kernel_traitsILi64ELi64ELi128ELi4ELb0ELb0EN7cutlass6half_tE19Flash_kernel_traitsILi64ELi64ELi128ELi4ES3_EELb1ELb0ELb0ELb0ELb1ELb0ELb1ELb0EEEvNS_16Flash_fwd_paramsE --------------------------
	.section	.nv.shared._ZN5flash24flash_fwd_splitkv_kernelI23Flash_fwd_kernel_traitsILi64ELi64ELi128ELi4ELb0ELb0EN7cutlass6half_tE19Flash_kernel_traitsILi64ELi64ELi128ELi4ES3_EELb1ELb0ELb0ELb0ELb1ELb0ELb1ELb0EEEvNS_16Flash_fwd_paramsE,"aw",@nobits
	.sectionflags	@""
	.align	16
	.zero		1024


//--------------------- .nv.shared._ZN5flash24flash_fwd_splitkv_kernelI23Flash_fwd_kernel_traitsILi64ELi64ELi128ELi4ELb0ELb0EN7cutlass6half_tE19Flash_kernel_traitsILi64ELi64ELi128ELi4ES3_EELb1ELb0ELb0ELb0ELb1ELb1ELb1ELb0EEEvNS_16Flash_fwd_paramsE --------------------------
	.section	.nv.shared._ZN5flash24flash_fwd_splitkv_kernelI23Flash_fwd_kernel_traitsILi64ELi64ELi128ELi4ELb0ELb0EN7cutlass6half_tE19Flash_kernel_traitsILi64ELi64ELi128ELi4ES3_EELb1ELb0ELb0ELb0ELb1ELb1ELb1ELb0EEEvNS_16Flash_fwd_paramsE,"aw",@nobits
	.sectionflags	@""
	.align	16
	.zero		1024


//--------------------- .nv.shared._ZN5flash24flash_fwd_splitkv_kernelI23Flash_fwd_kernel_traitsILi64ELi64ELi128ELi4ELb0ELb0EN7cutlass6half_tE19Flash_kernel_traitsILi64ELi64ELi128ELi4ES3_EELb1ELb0ELb1ELb0ELb0ELb0ELb1ELb0EEEvNS_16Flash_fwd_paramsE --------------------------
	.section	.nv.shared._ZN5flash24flash_fwd_splitkv_kernelI23Flash_fwd_kernel_traitsILi64ELi64ELi128ELi4ELb0ELb0EN7cutlass6half_tE19Flash_kernel_traitsILi64ELi64ELi128ELi4ES3_EELb1ELb0ELb1ELb0ELb0ELb0ELb1ELb0EEEvNS_16Flash_fwd_paramsE,"aw",@nobits
	.sectionflags	@""
	.align	16
	.zero		1024


//--------------------- .nv.shared._ZN5flash24flash_fwd_splitkv_kernelI23Flash_fwd_kernel_traitsILi64ELi64ELi128ELi4ELb0ELb0EN7cutlass6half_tE19Flash_kernel_traitsILi64ELi64ELi128ELi4ES3_EELb1ELb0ELb1ELb0ELb0ELb1ELb1ELb0EEEvNS_16Flash_fwd_paramsE --------------------------
	.section	.nv.shared._ZN5flash24flash_fwd_splitkv_kernelI23Flash_fwd_kernel_traitsILi64ELi64ELi128ELi4ELb0ELb0EN7cutlass6half_tE19Flash_kernel_traitsILi64ELi64ELi128ELi4ES3_EELb1ELb0ELb1ELb0ELb0ELb1ELb1ELb0EEEvNS_16Flash_fwd_paramsE,"aw",@nobits
	.sectionflags	@""
	.align	16
	.zero		1024


//--------------------- .nv.shared._ZN5flash24flash_fwd_splitkv_kernelI23Flash_fwd_kernel_traitsILi64ELi64ELi128ELi4ELb0ELb0EN7cutlass6half_tE19Flash_kernel_traitsILi64ELi64ELi128ELi4ES3_EELb1ELb0ELb0ELb0ELb1ELb0ELb1ELb1EEEvNS_16Flash_fwd_paramsE --------------------------
	.section	.nv.shared._ZN5flash24flash_fwd_splitkv_kernelI23Flash_fwd_kernel_traitsILi64ELi64ELi128ELi4ELb0ELb0EN7cutlass6half_tE19Flash_kernel_traitsILi64ELi64ELi128ELi4ES3_EELb1ELb0ELb0ELb0ELb1ELb0ELb1ELb1EEEvNS_16Flash_fwd_paramsE,"aw",@nobits
	.sectionflags	@""
	.align	16
	.zero		1024


//--------------------- .nv.shared._ZN5flash24flash_fwd_splitkv_kernelI23Flash_fwd_kernel_traitsILi64ELi64ELi128ELi4ELb0ELb0EN7cutlass6half_tE19Flash_kernel_traitsILi64ELi64ELi128ELi4ES3_EELb1ELb0ELb0ELb0ELb1ELb1ELb1ELb1EEEvNS_16Flash_fwd_paramsE --------------------------
	.section	.nv.shared._ZN5flash24flash_fwd_splitkv_kernelI23Flash_fwd_kernel_traitsILi64ELi64ELi128ELi4ELb0ELb0EN7cutlass6half_tE19Flash_kernel_traitsILi64ELi64ELi128ELi4ES3_EELb1ELb0ELb0ELb0ELb1ELb1ELb1ELb1EEEvNS_16Flash_fwd_paramsE,"aw",@nobits
	.sectionflags	@""
	.align	16
	.zero		1024


//--------------------- .nv.shared._ZN5flash24flash_fwd_splitkv_kernelI23Flash_fwd_kernel_traitsILi64ELi64ELi128ELi4ELb0ELb0EN7cutlass6half_tE19Flash_kernel_traitsILi64ELi64ELi128ELi4ES3_EELb1ELb0ELb1ELb0ELb0ELb0ELb1ELb1EEEvNS_16Flash_fwd_paramsE --------------------------
	.section	.nv.shared._ZN5flash24flash_fwd_splitkv_kernelI23Flash_fwd_kernel_traitsILi64ELi64ELi128ELi4ELb0ELb0EN7cutlass6half_tE19Flash_kernel_traitsILi64ELi64ELi128ELi4ES3_EELb1ELb0ELb1ELb0ELb0ELb0ELb1ELb1EEEvNS_16Flash_fwd_paramsE,"aw",@nobits
	.sectionflags	@""
	.align	16
	.zero		1024


//--------------------- .nv.shared._ZN5flash24flash_fwd_splitkv_kernelI23Flash_fwd_kernel_traitsILi64ELi64ELi128ELi4ELb0ELb0EN7cutlass6half_tE19Flash_kernel_traitsILi64ELi64ELi128ELi4ES3_EELb1ELb0ELb1ELb0ELb0ELb1ELb1ELb1EEEvNS_16Flash_fwd_paramsE --------------------------
	.section	.nv.shared._ZN5flash24flash_fwd_splitkv_kernelI23Flash_fwd_kernel_traitsILi64ELi64ELi128ELi4ELb0ELb0EN7cutlass6half_tE19Flash_kernel_traitsILi64ELi64ELi128ELi4ES3_EELb1ELb0ELb1ELb0ELb0ELb1ELb1ELb1EEEvNS_16Flash_fwd_paramsE,"aw",@nobits
	.sectionflags	@""
	.align	16
	.zero		1024


//--------------------- .nv.constant0._ZN5flash32flash_fwd_splitkv_combine_kernelI23Flash_fwd_kernel_traitsILi64ELi64ELi256ELi4ELb0ELb0EN7cutlass6half_tE19Flash_kernel_traitsILi64ELi64ELi256ELi4ES3_EELi8ELi7ELb0EEEvNS_16Flash_fwd_paramsE --------------------------
	.section	.nv.constant0._ZN5flash32flash_fwd_splitkv_combine_kernelI23Flash_fwd_kernel_traitsILi64ELi64ELi256ELi4ELb0ELb0EN7cutlass6half_tE19Flash_kernel_traitsILi64ELi64ELi256ELi4ES3_EELi8ELi7ELb0EEEvNS_16Flash_fwd_paramsE,"a",@progbits
	.sectionflags	@""
	.align	4
.nv.constant0._ZN5flash32flash_fwd_splitkv_combine_kernelI23Flash_fwd_kernel_traitsILi64ELi64ELi256ELi4ELb0ELb0EN7cutlass6half_tE19Flash_kernel_traitsILi64ELi64ELi256ELi4ES3_EELi8ELi7ELb0EEEvNS_16Flash_fwd_paramsE:
	.zero		992


//--------------------- .nv.constant0._ZN5flash32flash_fwd_splitkv_combine_kernelI23Flash_fwd_kernel_traitsILi64ELi64ELi256ELi4ELb0ELb0EN7cutlass6half_tE19Flash_kernel_traitsILi64ELi64ELi256ELi4ES3_EELi8ELi6ELb0EEEvNS_16Flash_fwd_paramsE --------------------------
	.section	.nv.constant0._ZN5flash32flash_fwd_splitkv_combine_kernelI23Flash_fwd_kernel_traitsILi64ELi64ELi256ELi4ELb0ELb0EN7cutlass6half_tE19Flash_kernel_traitsILi64ELi64ELi256ELi4ES3_EELi8ELi6ELb0EEEvNS_16Flash_fwd_paramsE,"a",@progbits
	.sectionflags	@""
	.align	4
.nv.constant0._ZN5flash32flash_fwd_splitkv_combine_kernelI23Flash_fwd_kernel_traitsILi64ELi64ELi256ELi4ELb0ELb0EN7cutlass6half_tE19Flash_kernel_traitsILi64ELi64ELi256ELi4ES3_EELi8ELi6ELb0EEEvNS_16Flash_fwd_paramsE:
	.zero		992


//--------------------- .nv.constant0._ZN5flash32flash_fwd_splitkv_combine_kernelI23Flash_fwd_kernel_traitsILi64ELi64ELi256ELi4ELb0ELb0EN7cutlass6half_tE19Flash_kernel_traitsILi64ELi64ELi256ELi4ES3_EELi8ELi5ELb0EEEvNS_16Flash_fwd_paramsE --------------------------
	.section	.nv.constant0._ZN5flash32flash_fwd_splitkv_combine_kernelI23Flash_fwd_kernel_traitsILi64ELi64ELi256ELi4ELb0ELb0EN7cutlass6half_tE19Flash_kernel_traitsILi64ELi64ELi256ELi4ES3_EELi8ELi5ELb0EEEvNS_16Flash_fwd_paramsE,"a",@progbits
	.sectionflags	@""
	.align	4
.nv.constant0._ZN5flash32flash_fwd_splitkv_combine_kernelI23Flash_fwd_kernel_traitsILi64ELi64ELi256ELi4ELb0ELb0EN7cutlass6half_tE19Flash_kernel_traitsILi64ELi64ELi256ELi4ES3_EELi8ELi5ELb0EEEvNS_16Flash_fwd_paramsE:
	.zero		992


//--------------------- .nv.constant0._ZN5flash32flash_fwd_splitkv_combine_kernelI23Flash_fwd_kernel_traitsILi64ELi64ELi256ELi4ELb0ELb0EN7cutlass6half_tE19Flash_kernel_traitsILi64ELi64ELi256ELi4ES3_EELi8ELi4ELb0EEEvNS_16Flash_fwd_paramsE --------------------------
	.section	.nv.constant0._ZN5flash32flash_fwd_splitkv_combine_kernelI23Flash_fwd_kernel_traitsILi64ELi64ELi256ELi4ELb0ELb0EN7cutlass6half_tE19Flash_kernel_traitsILi64ELi64ELi256ELi4ES3_EELi8ELi4ELb0EEEvNS_16Flash_fwd_paramsE,"a",@progbits
	.sectionflags	@""
	.align	4
.nv.constant0._ZN5flash32flash_fwd_splitkv_combine_kernelI23Flash_fwd_kernel_traitsILi64ELi64ELi256ELi4ELb0ELb0EN7cutlass6half_tE19Flash_kernel_traitsILi64ELi64ELi256ELi4ES3_EELi8ELi4ELb0EEEvNS_16Flash_fwd_paramsE:
	.zero		992


//--------------------- .nv.constant0._ZN5flash32flash_fwd_splitkv_combine_kernelI23Flash_fwd_kernel_traitsILi64ELi64ELi256ELi4ELb0ELb0EN7cutlass6half_tE19Flash_kernel_traitsILi64ELi64ELi256ELi4ES3_EELi8ELi3ELb0EEEvNS_16Flash_fwd_paramsE --------------------------
	.section	.nv.constant0._ZN5flash32flash_fwd_splitkv_combine_kernelI23Flash_fwd_kernel_traitsILi64ELi64ELi256ELi4ELb0ELb0EN7cutlass6half_tE19Flash_kernel_traitsILi64ELi64ELi256ELi4ES3_EELi8ELi3ELb0EEEvNS_16Flash_fwd_paramsE,"a",@progbits
	.sectionflags	@""
	.align	4
.nv.constant0._ZN5flash32flash_fwd_splitkv_combine_kernelI23Flash_fwd_kernel_traitsILi64ELi64ELi256ELi4ELb0ELb0EN7cutlass6half_tE19Flash_kernel_traitsILi64ELi64ELi256ELi4ES3_EELi8ELi3ELb0EEEvNS_16Flash_fwd_paramsE:
	.zero		992


//--------------------- .nv.constant0._ZN5flash32flash_fwd_splitkv_combine_kernelI23Flash_fwd_kernel_traitsILi64ELi64ELi256ELi4ELb0ELb0EN7cutlass6half_tE19Flash_kernel_traitsILi64ELi64ELi256ELi4ES3_EELi8ELi2ELb0EEEvNS_16Flash_fwd_paramsE --------------------------
	.section	.nv.constant0._ZN5flash32flash_fwd_splitkv_combine_kernelI23Flash_fwd_kernel_traitsILi64ELi64ELi256ELi4ELb0ELb0EN7cutlass6half_tE19Flash_kernel_traitsILi64ELi64ELi256ELi4ES3_EELi8ELi2ELb0EEEvNS_16Flash_fwd_paramsE,"a",@progbits
	.sectionflags	@""
	.align	4
.nv.constant0._ZN5flash32flash_fwd_splitkv_combine_kernelI23Flash_fwd_kernel_traitsILi64ELi64ELi256ELi4ELb0ELb0EN7cutlass6half_tE19Flash_kernel_traitsILi64ELi64ELi256ELi4ES3_EELi8ELi2ELb0EEEvNS_16Flash_fwd_paramsE:
	.zero		992


//--------------------- .nv.constant0._ZN5flash32flash_fwd_splitkv_combine_kernelI23Flash_fwd_kernel_traitsILi64ELi64ELi256ELi4ELb0ELb0EN7cutlass6half_tE19Flash_kernel_traitsILi64ELi64ELi256ELi4ES3_EELi8ELi1ELb0EEEvNS_16Flash_fwd_paramsE --------------------------
	.section	.nv.constant0._ZN5flash32flash_fwd_splitkv_combine_kernelI23Flash_fwd_kernel_traitsILi64ELi64ELi256ELi4ELb0ELb0EN7cutlass6half_tE19Flash_kernel_traitsILi64ELi64ELi256ELi4ES3_EELi8ELi1ELb0EEEvNS_16Flash_fwd_paramsE,"a",@progbits
	.sectionflags	@""
	.align	4
.nv.constant0._ZN5flash32flash_fwd_splitkv_combine_kernelI23Flash_fwd_kernel_traitsILi64ELi64ELi256ELi4ELb0ELb0EN7cutlass6half_tE19Flash_kernel_traitsILi64ELi64ELi256ELi4ES3_EELi8ELi1ELb0EEEvNS_16Flash_fwd_paramsE:
	.zero		992


//--------------------- .nv.constant0._ZN5flash32flash_fwd_splitkv_combine_kernelI23Flash_fwd_kernel_traitsILi64ELi64ELi256ELi4ELb0ELb0EN7cutlass6half_tE19Flash_kernel_traitsILi64ELi64ELi256ELi4ES3_EELi8ELi7ELb1EEEvNS_16Flash_fwd_paramsE --------------------------
	.section	.nv.constant0._ZN5flash32flash_fwd_splitkv_combine_kernelI23Flash_fwd_kernel_traitsILi64ELi64ELi256ELi4ELb0ELb0EN7cutlass6half_tE19Flash_kernel_traitsILi64ELi64ELi256ELi4ES3_EELi8ELi7ELb1EEEvNS_16Flash_fwd_paramsE,"a",@progbits
	.sectionflags	@""
	.align	4
.nv.constant0._ZN5flash32flash_fwd_splitkv_combine_kernelI23Flash_fwd_kernel_traitsILi64ELi64ELi256ELi4ELb0ELb0EN7cutlass6half_tE19Flash_kernel_traitsILi64ELi64ELi256ELi4ES3_EELi8ELi7ELb1EEEvNS_16Flash_fwd_paramsE:
	.zero		992


//--------------------- .nv.constant0._ZN5flash32flash_fwd_splitkv_combine_kernelI23Flash_fwd_kernel_traitsILi64ELi64ELi256ELi4ELb0ELb0EN7cutlass6half_tE19Flash_kernel_traitsILi64ELi64ELi256ELi4ES3_EELi8ELi6ELb1EEEvNS_16Flash_fwd_paramsE --------------------------
	.section	.nv.constant0._ZN5flash32flash_fwd_splitkv_combine_kernelI23Flash_fwd_kernel_traitsILi64ELi64ELi256ELi4ELb0ELb0EN7cutlass6half_tE19Flash_kernel_traitsILi64ELi64ELi256ELi4ES3_EELi8ELi6ELb1EEEvNS_16Flash_fwd_paramsE,"a",@progbits
	.sectionflags	@""
	.align	4
.nv.constant0._ZN5flash32flash_fwd_splitkv_combine_kernelI23Flash_fwd_kernel_traitsILi64ELi64ELi256ELi4ELb0ELb0EN7cutlass6half_tE19Flash_kernel_traitsILi64ELi64ELi256ELi4ES3_EELi8ELi6ELb1EEEvNS_16Flash_fwd_paramsE:
	.zero		992


//--------------------- .nv.constant0._ZN5flash32flash_fwd_splitkv_combine_kernelI23Flash_fwd_kernel_traitsILi64ELi64ELi256ELi4ELb0ELb0EN7cutlass6half_tE19Flash_kernel_traitsILi64ELi64ELi256ELi4ES3_EELi8ELi5ELb1EEEvNS_16Flash_fwd_paramsE --------------------------
	.section	.nv.constant0._ZN5flash32flash_fwd_splitkv_combine_kernelI23Flash_fwd_kernel_traitsILi64ELi64ELi256ELi4ELb0ELb0EN7cutlass6half_tE19Flash_kernel_traitsILi64ELi64ELi256ELi4ES3_EELi8ELi5ELb1EEEvNS_16Flash_fwd_paramsE,"a",@progbits
	.sectionflags	@""
	.align	4
.nv.constant0._ZN5flash32flash_fwd_splitkv_combine_kernelI23Flash_fwd_kernel_traitsILi64ELi64ELi256ELi4ELb0ELb0EN7cutlass6half_tE19Flash_kernel_traitsILi64ELi64ELi256ELi4ES3_EELi8ELi5ELb1EEEvNS_16Flash_fwd_paramsE:
	.zero		992


//--------------------- .nv.constant0._ZN5flash32flash_fwd_splitkv_combine_kernelI23Flash_fwd_kernel_traitsILi64ELi64ELi256ELi4ELb0ELb0EN7cutlass6half_tE19Flash_kernel_traitsILi64ELi64ELi256ELi4ES3_EELi8ELi4ELb1EEEvNS_16Flash_fwd_paramsE --------------------------
	.section	.nv.constant0._ZN5flash32flash_fwd_splitkv_combine_kernelI23Flash_fwd_kernel_traitsILi64ELi64ELi256ELi4ELb0ELb0EN7cutlass6half_tE19Flash_kernel_traitsILi64ELi64ELi256ELi4ES3_EELi8ELi4ELb1EEEvNS_16Flash_fwd_paramsE,"a",@progbits
	.sectionflags	@""
	.align	4
.nv.constant0._ZN5flash32flash_fwd_splitkv_combine_kernelI23Flash_fwd_kernel_traitsILi64ELi64ELi256ELi4ELb0ELb0EN7cutlass6half_tE19Flash_kernel_traitsILi64ELi64ELi256ELi4ES3_EELi8ELi4ELb1EEEvNS_16Flash_fwd_paramsE:
	.zero		992


//--------------------- .nv.constant0._ZN5flash32flash_fwd_splitkv_combine_kernelI23Flash_fwd_kernel_traitsILi64ELi64ELi256ELi4ELb0ELb0EN7cutlass6half_tE19Flash_kernel_traitsILi64ELi64ELi256ELi4ES3_EELi8ELi3ELb1EEEvNS_16Flash_fwd_paramsE --------------------------
	.section	.nv.constant0._ZN5flash32flash_fwd_splitkv_combine_kernelI23Flash_fwd_kernel_traitsILi64ELi64ELi256ELi4ELb0ELb0EN7cutlass6half_tE19Flash_kernel_traitsILi64ELi64ELi256ELi4ES3_EELi8ELi3ELb1EEEvNS_16Flash_fwd_paramsE,"a",@progbits
	.sectionflags	@""
	.align	4
.nv.constant0._ZN5flash32flash_fwd_splitkv_combine_kernelI23Flash_fwd_kernel_traitsILi64ELi64ELi256ELi4ELb0ELb0EN7cutlass6half_tE19Flash_kernel_traitsILi64ELi64ELi256ELi4ES3_EELi8ELi3ELb1EEEvNS_16Flash_fwd_paramsE:
	.zero		992


//--------------------- .nv.constant0._ZN5flash32flash_fwd_splitkv_combine_kernelI23Flash_fwd_kernel_traitsILi64ELi64ELi256ELi4ELb0ELb0EN7cutlass6half_tE19Flash_kernel_traitsILi64ELi64ELi256ELi4ES3_EELi8ELi2ELb1EEEvNS_16Flash_fwd_paramsE --------------------------
	.section	.nv.constant0._ZN5flash32flash_fwd_splitkv_combine_kernelI23Flash_fwd_kernel_traitsILi64ELi64ELi256ELi4ELb0ELb0EN7cutlass6half_tE19Flash_kernel_traitsILi64ELi64ELi256ELi4ES3_EELi8ELi2ELb1EEEvNS_16Flash_fwd_paramsE,"a",@progbits
	.sectionflags	@""
	.align	4
.nv.constant0._ZN5flash32flash_fwd_splitkv_combine_kernelI23Flash_fwd_kernel_traitsILi64ELi64ELi256ELi4ELb0ELb0EN7cutlass6half_tE19Flash_kernel_traitsILi64ELi64ELi256ELi4ES3_EELi8ELi2ELb1EEEvNS_16Flash_fwd_paramsE:
	.zero		992


//--------------------- .nv.constant0._ZN5flash32flash_fwd_splitkv_combine_kernelI23Flash_fwd_kernel_traitsILi64ELi64ELi256ELi4ELb0ELb0EN7cutlass6half_tE19Flash_kernel_traitsILi64ELi64ELi256ELi4ES3_EELi8ELi1ELb1EEEvNS_16Flash_fwd_paramsE --------------------------
	.section	.nv.constant0._ZN5flash32flash_fwd_splitkv_combine_kernelI23Flash_fwd_kernel_traitsILi64ELi64ELi256ELi4ELb0ELb0EN7cutlass6half_tE19Flash_kernel_traitsILi64ELi64ELi256ELi4ES3_EELi8ELi1ELb1EEEvNS_16Flash_fwd_paramsE,"a",@progbits
	.sectionflags	@""
	.align	4
.nv.constant0._ZN5flash32flash_fwd_splitkv_combine_kernelI23Flash_fwd_kernel_traitsILi64ELi64ELi256ELi4ELb0ELb0EN7cutlass6half_tE19Flash_kernel_traitsILi64ELi64ELi256ELi4ES3_EELi8ELi1ELb1EEEvNS_16Flash_fwd_paramsE:
	.zero		992


//--------------------- .nv.constant0._ZN5flash24flash_fwd_splitkv_kernelI23Flash_fwd_kernel_traitsILi64ELi64ELi256ELi4ELb0ELb0EN7cutlass6half_tE19Flash_kernel_traitsILi64ELi64ELi256ELi4ES3_EELb1ELb0ELb0ELb0ELb0ELb0ELb0ELb0EEEvNS_16Flash_fwd_paramsE --------------------------
	.section	.nv.constant0._ZN5flash24flash_fwd_splitkv_kernelI23Flash_fwd_kernel_traitsILi64ELi64ELi256ELi4ELb0ELb0EN7cutlass6half_tE19Flash_kernel_traitsILi64ELi64ELi256ELi4ES3_EELb1ELb0ELb0ELb0ELb0ELb0ELb0ELb0EEEvNS_16Flash_fwd_paramsE,"a",@progbits
	.sectionflags	@""
	.align	4
.nv.constant0._ZN5flash24flash_fwd_splitkv_kernelI23Flash_fwd_kernel_traitsILi64ELi64ELi256ELi4ELb0ELb0EN7cutlass6half_tE19Flash_kernel_traitsILi64ELi64ELi256ELi4ES3_EELb1ELb0ELb0ELb0ELb0ELb0ELb0ELb0EEEvNS_16Flash_fwd_paramsE:
	.zero		992


//--------------------- .nv.constant0._ZN5flash24flash_fwd_splitkv_kernelI23Flash_fwd_kernel_traitsILi64ELi64ELi256ELi4ELb0ELb0EN7cutlass6half_tE19Flash_kernel_traitsILi64ELi64ELi256ELi4ES3_EELb1ELb0ELb0ELb0ELb0ELb1ELb0ELb0EEEvNS_16Flash_fwd_paramsE --------------------------
	.section	.nv.constant0._ZN5flash24flash_fwd_splitkv_kernelI23Flash_fwd_kernel_traitsILi64ELi64ELi256ELi4ELb0ELb0EN7cutlass6half_tE19Flash_kernel_traitsILi64ELi64ELi256ELi4ES3_EELb1ELb0ELb0ELb0ELb0ELb1ELb0ELb0EEEvNS_16Flash_fwd_paramsE,"a",@progbits
	.sectionflags	@""
	.align	4
.nv.constant0._ZN5flash24flash_fwd_splitkv_kernelI23Flash_fwd_kernel_traitsILi64ELi64ELi256ELi4ELb0ELb0EN7cutlass6half_tE19Flash_kernel_traitsILi64ELi64ELi256ELi4ES3_EELb1ELb0ELb0ELb0ELb0ELb1ELb0ELb0EEEvNS_16Flash_fwd_paramsE:
	.zero		992


//--------------------- .nv.constant0._ZN5flash24flash_fwd_splitkv_kernelI23Flash_fwd_kernel_traitsILi64ELi64ELi256ELi4ELb0ELb0EN7cutlass6half_tE19Flash_kernel_traitsILi64ELi64ELi256ELi4ES3_EELb1ELb0ELb0ELb0ELb0ELb0ELb0ELb1EEEvNS_16Flash_fwd_paramsE --------------------------
	.section	.nv.constant0._ZN5flash24flash_fwd_splitkv_kernelI23Flash_fwd_kernel_traitsILi64ELi64ELi256ELi4ELb0ELb0EN7cutlass6half_tE19Flash_kernel_traitsILi64ELi64ELi256ELi4ES3_EELb1ELb0ELb0ELb0ELb0ELb0ELb0ELb1EEEvNS_16Flash_fwd_paramsE,"a",@progbits
	.sectionflags	@""
	.align	4
.nv.constant0._ZN5flash24flash_fwd_splitkv_kernelI23Flash_fwd_kernel_traitsILi64ELi64ELi256ELi4ELb0ELb0EN7cutlass6half_tE19Flash_kernel_traitsILi64ELi64ELi256ELi4ES3_EELb1ELb0ELb0ELb0ELb0ELb0ELb0ELb1EEEvNS_16Flash_fwd_paramsE:
	.zero		992


//--------------------- .nv.constant0._ZN5flash24flash_fwd_splitkv_kernelI23Flash_fwd_kernel_traitsILi64ELi64ELi256ELi4ELb0ELb0EN7cutlass6half_tE19Flash_kernel_traitsILi64ELi64ELi256ELi4ES3_EELb1ELb0ELb0ELb0ELb0ELb1ELb0ELb1EEEvNS_16Flash_fwd_paramsE --------------------------
	.section	.nv.constant0._ZN5flash24flash_fwd_splitkv_kernelI23Flash_fwd_kernel_traitsILi64ELi64ELi256ELi4ELb0ELb0EN7cutlass6half_tE19Flash_kernel_traitsILi64ELi64ELi256ELi4ES3_EELb1ELb0ELb0ELb0ELb0ELb1ELb0ELb1EEEvNS_16Flash_fwd_paramsE,"a",@progbits
	.sectionflags	@""
	.align	4
.nv.constant0._ZN5flash24flash_fwd_splitkv_kernelI23Flash_fwd_kernel_traitsILi64ELi64ELi256ELi4ELb0ELb0EN7cutlass6half_tE19Flash_kernel_traitsILi64ELi64ELi256ELi4ES3_EELb1ELb0ELb0ELb0ELb0ELb1ELb0ELb1EEEvNS_16Flash_fwd_paramsE:
	.zero		992


//--------------------- .nv.constant0._ZN5flash24flash_fwd_splitkv_kernelI23Flash_fwd_kernel_traitsILi64ELi64ELi256ELi4ELb0ELb0EN7cutlass6half_tE19Flash_kernel_traitsILi64ELi64ELi256ELi4ES3_EELb1ELb0ELb0ELb0ELb0ELb0ELb1ELb0EEEvNS_16Flash_fwd_paramsE --------------------------
	.section	.nv.constant0._ZN5flash24flash_fwd_splitkv_kernelI23Flash_fwd_kernel_traitsILi64ELi64ELi256ELi4ELb0ELb0EN7cutlass6half_tE19Flash_kernel_traitsILi64ELi64ELi256ELi4ES3_EELb1ELb0ELb0ELb0ELb0ELb0ELb1ELb0EEEvNS_16Flash_fwd_paramsE,"a",@progbits
	.sectionflags	@""
	.align	4
.nv.constant0._ZN5flash24flash_fwd_splitkv_kernelI23Flash_fwd_kernel_traitsILi64ELi64ELi256ELi4ELb0ELb0EN7cutlass6half_tE19Flash_kernel_traitsILi64ELi64ELi256ELi4ES3_EELb1ELb0ELb0ELb0ELb0ELb0ELb1ELb0EEEvNS_16Flash_fwd_paramsE:
	.zero		992


//--------------------- .nv.constant0._ZN5flash24flash_fwd_splitkv_kernelI23Flash_fwd_kernel_traitsILi64ELi64ELi256ELi4ELb0ELb0EN7cutlass6half_tE19Flash_kernel_traitsILi64ELi64ELi256ELi4ES3_EELb1ELb0ELb0ELb0ELb0ELb1ELb1ELb0EEEvNS_16Flash_fwd_paramsE --------------------------
	.section	.nv.constant0._ZN5flash24flash_fwd_splitkv_kernelI23Flash_fwd_kernel_traitsILi64ELi64ELi256ELi4ELb0ELb0EN7cutlass6half_tE19Flash_kernel_traitsILi64ELi64ELi256ELi4ES3_EELb1ELb0ELb0ELb0ELb0ELb1ELb1ELb0EEEvNS_16Flash_fwd_paramsE,"a",@progbits
	.sectionflags	@""
	.align	4
.nv.constant0._ZN5flash24flash_fwd_splitkv_kernelI23Flash_fwd_kernel_traitsILi64ELi64ELi256ELi4ELb0ELb0EN7cutlass6half_tE19Flash_kernel_traitsILi64ELi64ELi256ELi4ES3_EELb1ELb0ELb0ELb0ELb0ELb1ELb1ELb0EEEvNS_16Flash_fwd_paramsE:
	.zero		992


//--------------------- .nv.constant0._ZN5flash24flash_fwd_splitkv_kernelI23Flash_fwd_kernel_traitsILi64ELi64ELi256ELi4ELb0ELb0EN7cutlass6half_tE19Flash_kernel_traitsILi64ELi64ELi256ELi4ES3_EELb1ELb0ELb0ELb0ELb0ELb0ELb1ELb1EEEvNS_16Flash_fwd_paramsE --------------------------
	.section	.nv.constant0._ZN5flash24flash_fwd_splitkv_kernelI23Flash_fwd_kernel_traitsILi64ELi64ELi256ELi4ELb0ELb0EN7cutlass6half_tE19Flash_kernel_traitsILi64ELi64ELi256ELi4ES3_EELb1ELb0ELb0ELb0ELb0ELb0ELb1ELb1EEEvNS_16Flash_fwd_paramsE,"a",@progbits
	.sectionflags	@""
	.align	4
.nv.constant0._ZN5flash24flash_fwd_splitkv_kernelI23Flash_fwd_kernel_traitsILi64ELi64ELi256ELi4ELb0ELb0EN7cutlass6half_tE19Flash_kernel_traitsILi64ELi64ELi256ELi4ES3_EELb1ELb0ELb0ELb0ELb0ELb0ELb1ELb1EEEvNS_16Flash_fwd_paramsE:
	.zero		992


//--------------------- .nv.constant0._ZN5flash24flash_fwd_splitkv_kernelI23Flash_fwd_kernel_traitsILi64ELi64ELi256ELi4ELb0ELb0EN7cutlass6half_tE19Flash_kernel_traitsILi64ELi64ELi256ELi4ES3_EELb1ELb0ELb0ELb0ELb0ELb1ELb1ELb1EEEvNS_16Flash_fwd_paramsE --------------------------
	.section	.nv.constant0._ZN5flash24flash_fwd_splitkv_kernelI23Flash_fwd_kernel_traitsILi64ELi64ELi256ELi4ELb0ELb0EN7cutlass6half_tE19Flash_kernel_traitsILi64ELi64ELi256ELi4ES3_EELb1ELb0ELb0ELb0ELb0ELb1ELb1ELb1EEEvNS_16Flash_fwd_paramsE,"a",@progbits
	.sectionflags	@""
	.align	4
.nv.constant0._ZN5flash24flash_fwd_splitkv_kernelI23Flash_fwd_kernel_traitsILi64ELi64ELi256ELi4ELb0ELb0EN7cutlass6half_tE19Flash_kernel_traitsILi64ELi64ELi256ELi4ES3_EELb1ELb0ELb0ELb0ELb0ELb1ELb1ELb1EEEvNS_16Flash_fwd_paramsE:
	.zero		992


//--------------------- .nv.constant0._ZN5flash24flash_fwd_splitkv_kernelI23Flash_fwd_kernel_traitsILi64ELi64ELi256ELi4ELb0ELb0EN7cutlass6half_tE19Flash_kernel_traitsILi64ELi64ELi256ELi4ES3_EELb1ELb0ELb0ELb1ELb1ELb0ELb0ELb0EEEvNS_16Flash_fwd_paramsE --------------------------
	.section	.nv.constant0._ZN5flash24flash_fwd_splitkv_kernelI23Flash_fwd_kernel_traitsILi64ELi64ELi256ELi4ELb0ELb0EN7cutlass6half_tE19Flash_kernel_traitsILi64ELi64ELi256ELi4ES3_EELb1ELb0ELb0ELb1ELb1ELb0ELb0ELb0EEEvNS_16Flash_fwd_paramsE,"a",@progbits
	.sectionflags	@""
	.align	4
.nv.constant0._ZN5flash24flash_fwd_splitkv_kernelI23Flash_fwd_kernel_traitsILi64ELi64ELi256ELi4ELb0ELb0EN7cutlass6half_tE19Flash_kernel_traitsILi64ELi64ELi256ELi4ES3_EELb1ELb0ELb0ELb1ELb1ELb0ELb0ELb0EEEvNS_16Flash_fwd_paramsE:
	.zero		992


//--------------------- .nv.constant0._ZN5flash24flash_fwd_splitkv_kernelI23Flash_fwd_kernel_traitsILi64ELi64ELi256ELi4ELb0ELb0EN7cutlass6half_tE19Flash_kernel_traitsILi64ELi64ELi256ELi4ES3_EELb1ELb0ELb0ELb1ELb1ELb1ELb0ELb0EEEvNS_16Flash_fwd_paramsE --------------------------
	.section	.nv.constant0._ZN5flash24flash_fwd_splitkv_kernelI23Flash_fwd_kernel_traitsILi64ELi64ELi256ELi4ELb0ELb0EN7cutlass6half_tE19Flash_kernel_traitsILi64ELi64ELi256ELi4ES3_EELb1ELb0ELb0ELb1ELb1ELb1ELb0ELb0EEEvNS_16Flash_fwd_paramsE,"a",@progbits
	.sectionflags	@""
	.align	4
.nv.constant0._ZN5flash24flash_fwd_splitkv_kernelI23Flash_fwd_kernel_traitsILi64ELi64ELi256ELi4ELb0ELb0EN7cutlass6half_tE19Flash_kernel_traitsILi64ELi64ELi256ELi4ES3_EELb1ELb0ELb0ELb1ELb1ELb1ELb0ELb0EEEvNS_16Flash_fwd_paramsE:
	.zero		992


//--------------------- .nv.constant0._ZN5flash24flash_fwd_splitkv_kernelI23Flash_fwd_kernel_traitsILi64ELi64ELi256ELi4ELb0ELb0EN7cutlass6half_tE19Flash_kernel_traitsILi64ELi64ELi256ELi4ES3_EELb1ELb0ELb0ELb1ELb1ELb0ELb1ELb0EEEvNS_16Flash_fwd_paramsE --------------------------
	.section	.nv.constant0._ZN5flash24flash_fwd_splitkv_kernelI23Flash_fwd_kernel_traitsILi64ELi64ELi256ELi4ELb0ELb0EN7cutlass6half_tE19Flash_kernel_traitsILi64ELi64ELi256ELi4ES3_EELb1ELb0ELb0ELb1ELb1ELb0ELb1ELb0EEEvNS_16Flash_fwd_paramsE,"a",@progbits
	.sectionflags	@""
	.align	4
.nv.constant0._ZN5flash24flash_fwd_splitkv_kernelI23Flash_fwd_kernel_traitsILi64ELi64ELi256ELi4ELb0ELb0EN7cutlass6half_tE19Flash_kernel_traitsILi64ELi64ELi256ELi4ES3_EELb1ELb0ELb0ELb1ELb1ELb0ELb1ELb0EEEvNS_16Flash_fwd_paramsE:
	.zero		992


//--------------------- .nv.constant0._ZN5flash24flash_fwd_splitkv_kernelI23Flash_fwd_kernel_traitsILi64ELi64ELi256ELi4ELb0ELb0EN7cutlass6half_tE19Flash_kernel_traitsILi64ELi64ELi256ELi4ES3_EELb1ELb0ELb0ELb1ELb1ELb1ELb1ELb0EEEvNS_16Flash_fwd_paramsE --------------------------
	.section	.nv.constant0._ZN5flash24flash_fwd_splitkv_kernelI23Flash_fwd_kernel_traitsILi64ELi64ELi256ELi4ELb0ELb0EN7cutlass6half_tE19Flash_kernel_traitsILi64ELi64ELi256ELi4ES3_EELb1ELb0ELb0ELb1ELb1ELb1ELb1ELb0EEEvNS_16Flash_fwd_paramsE,"a",@progbits
	.sectionflags	@""
	.align	4
.nv.constant0._ZN5flash24flash_fwd_splitkv_kernelI23Flash_fwd_kernel_traitsILi64ELi64ELi256ELi4ELb0ELb0EN7cutlass6half_tE19Flash_kernel_traitsILi64ELi64ELi256ELi4ES3_EELb1ELb0ELb0ELb1ELb1ELb1ELb1ELb0EEEvNS_16Flash_fwd_paramsE:
	.zero		992


//--------------------- .nv.constant0._ZN5flash24flash_fwd_splitkv_kernelI23Flash_fwd_kernel_traitsILi64ELi64ELi256ELi4ELb0ELb0EN7cutlass6half_tE19Flash_kernel_traitsILi64ELi64ELi256ELi4ES3_EELb1ELb0ELb0ELb0ELb1ELb0ELb0ELb0EEEvNS_16Flash_fwd_paramsE --------------------------
	.section	.nv.constant0._ZN5flash24flash_fwd_splitkv_kernelI23Flash_fwd_kernel_traitsILi64ELi64ELi256ELi4ELb0ELb0EN7cutlass6half_tE19Flash_kernel_traitsILi64ELi64ELi256ELi4ES3_EELb1ELb0ELb0ELb0ELb1ELb0ELb0ELb0EEEvNS_16Flash_fwd_paramsE,"a",@progbits
	.sectionflags	@""
	.align	4
.nv.constant0._ZN5flash24flash_fwd_splitkv_kernelI23Flash_fwd_kernel_traitsILi64ELi64ELi256ELi4ELb0ELb0EN7cutlass6half_tE19Flash_kernel_traitsILi64ELi64ELi256ELi4ES3_EELb1ELb0ELb0ELb0ELb1ELb0ELb0ELb0EEEvNS_16Flash_fwd_paramsE:
	.zero		992


//--------------------- .nv.constant0._ZN5flash24flash_fwd_splitkv_kernelI23Flash_fwd_kernel_traitsILi64ELi64ELi256ELi4ELb0ELb0EN7cutlass6half_tE19Flash_kernel_traitsILi64ELi64ELi256ELi4ES3_EELb1ELb0ELb0ELb0ELb1ELb1ELb0ELb0EEEvNS_16Flash_fwd_paramsE --------------------------
	.section	.nv.constant0._ZN5flash24flash_fwd_splitkv_kernelI23Flash_fwd_kernel_traitsILi64ELi64ELi256ELi4ELb0ELb0EN7cutlass6half_tE19Flash_kernel_traitsILi64ELi64ELi256ELi4ES3_EELb1ELb0ELb0ELb0ELb1ELb1ELb0ELb0EEEvNS_16Flash_fwd_paramsE,"a",@progbits
	.sectionflags	@""
	.align	4
.nv.constant0._ZN5flash24flash_fwd_splitkv_kernelI23Flash_fwd_kernel_traitsILi64ELi64ELi256ELi4ELb0ELb0EN7cutlass6half_tE19Flash_kernel_traitsILi64ELi64ELi256ELi4ES3_EELb1ELb0ELb0ELb0ELb1ELb1ELb0ELb0EEEvNS_16Flash_fwd_paramsE:
	.zero		992


//--------------------- .nv.constant0._ZN5flash24flash_fwd_splitkv_kernelI23Flash_fwd_kernel_traitsILi64ELi64ELi256ELi4ELb0ELb0EN7cutlass6half_tE19Flash_kernel_traitsILi64ELi64ELi256ELi4ES3_EELb1ELb0ELb1ELb0ELb0ELb0ELb0ELb0EEEvNS_16Flash_fwd_paramsE --------------------------
	.section	.nv.constant0._ZN5flash24flash_fwd_splitkv_kernelI23Flash_fwd_kernel_traitsILi64ELi64ELi256ELi4ELb0ELb0EN7cutlass6half_tE19Flash_kernel_traitsILi64ELi64ELi256ELi4ES3_EELb1ELb0ELb1ELb0ELb0ELb0ELb0ELb0EEEvNS_16Flash_fwd_paramsE,"a",@progbits
	.sectionflags	@""
	.align	4
.nv.constant0._ZN5flash24flash_fwd_splitkv_kernelI23Flash_fwd_kernel_traitsILi64ELi64ELi256ELi4ELb0ELb0EN7cutlass6half_tE19Flash_kernel_traitsILi64ELi64ELi256ELi4ES3_EELb1ELb0ELb1ELb0ELb0ELb0ELb0ELb0EEEvNS_16Flash_fwd_paramsE:
	.zero		992


//--------------------- .nv.constant0._ZN5flash24flash_fwd_splitkv_kernelI23Flash_fwd_kernel_traitsILi64ELi64ELi256ELi4ELb0ELb0EN7cutlass6half_tE19Flash_kernel_traitsILi64ELi64ELi256ELi4ES3_EELb1ELb0ELb1ELb0ELb0ELb1ELb0ELb0EEEvNS_16Flash_fwd_paramsE --------------------------
	.section	.nv.constant0._ZN5flash24flash_fwd_splitkv_kernelI23Flash_fwd_kernel_traitsILi64ELi64ELi256ELi4ELb0ELb0EN7cutlass6half_tE19Flash_kernel_traitsILi64ELi64ELi256ELi4ES3_EELb1ELb0ELb1ELb0ELb0ELb1ELb0ELb0EEEvNS_16Flash_fwd_paramsE,"a",@progbits
	.sectionflags	@""
	.align	4
.nv.constant0._ZN5flash24flash_fwd_splitkv_kernelI23Flash_fwd_kernel_traitsILi64ELi64ELi256ELi4ELb0ELb0EN7cutlass6half_tE19Flash_kernel_traitsILi64ELi64ELi256ELi4ES3_EELb1ELb0ELb1ELb0ELb0ELb1ELb0ELb0EEEvNS_16Flash_fwd_paramsE:
	.zero		992


//--------------------- .nv.constant0._ZN5flash24flash_fwd_splitkv_kernelI23Flash_fwd_kernel_traitsILi64ELi64ELi256ELi4ELb0ELb0EN7cutlass6half_tE19Flash_kernel_traitsILi64ELi64ELi256ELi4ES3_EELb1ELb0ELb0ELb0ELb1ELb0ELb0ELb1EEEvNS_16Flash_fwd_paramsE --------------------------
	.section	.nv.constant0._ZN5flash24flash_fwd_splitkv_kernelI23Flash_fwd_kernel_traitsILi64ELi64ELi256ELi4ELb0ELb0EN7cutlass6half_tE19Flash_kernel_traitsILi64ELi64ELi256ELi4ES3_EELb1ELb0ELb0ELb0ELb1ELb0ELb0ELb1EEEvNS_16Flash_fwd_paramsE,"a",@progbits
	.sectionflags	@""
	.align	4
.nv.constant0._ZN5flash24flash_fwd_splitkv_kernelI23Flash_fwd_kernel_traitsILi64ELi64ELi256ELi4ELb0ELb0EN7cutlass6half_tE19Flash_kernel_traitsILi64ELi64ELi256ELi4ES3_EELb1ELb0ELb0ELb0ELb1ELb0ELb0ELb1EEEvNS_16Flash_fwd_paramsE:
	.zero		992


//--------------------- .nv.constant0._ZN5flash24flash_fwd_splitkv_kernelI23Flash_fwd_kernel_traitsILi64ELi64ELi256ELi4ELb0ELb0EN7cutlass6half_tE19Flash_kernel_traitsILi64ELi64ELi256ELi4ES3_EELb1ELb0ELb0ELb0ELb1ELb1ELb0ELb1EEEvNS_16Flash_fwd_paramsE --------------------------
	.section	.nv.constant0._ZN5flash24flash_fwd_splitkv_kernelI23Flash_fwd_kernel_traitsILi64ELi64ELi256ELi4ELb0ELb0EN7cutlass6half_tE19Flash_kernel_traitsILi64ELi64ELi256ELi4ES3_EELb1ELb0ELb0ELb0ELb1ELb1ELb0ELb1EEEvNS_16Flash_fwd_paramsE,"a",@progbits
	.sectionflags	@""
	.align	4
.nv.constant0._ZN5flash24flash_fwd_splitkv_kernelI23Flash_fwd_kernel_traitsILi64ELi64ELi256ELi4ELb0ELb0EN7cutlass6half_tE19Flash_kernel_traitsILi64ELi64ELi256ELi4ES3_EELb1ELb0ELb0ELb0ELb1ELb1ELb0ELb1EEEvNS_16Flash_fwd_paramsE:
	.zero		992


//--------------------- .nv.constant0._ZN5flash24flash_fwd_splitkv_kernelI23Flash_fwd_kernel_traitsILi64ELi64ELi256ELi4ELb0ELb0EN7cutlass6half_tE19Flash_kernel_traitsILi64ELi64ELi256ELi4ES3_EELb1ELb0ELb1ELb0ELb0ELb0ELb0ELb1EEEvNS_16Flash_fwd_paramsE --------------------------
	.section	.nv.constant0._ZN5flash24flash_fwd_splitkv_kernelI23Flash_fwd_kernel_traitsILi64ELi64ELi256ELi4ELb0ELb0EN7cutlass6half_tE19Flash_kernel_traitsILi64ELi64ELi256ELi4ES3_EELb1ELb0ELb1ELb0ELb0ELb0ELb0ELb1EEEvNS_16Flash_fwd_paramsE,"a",@progbits
	.sectionflags	@""
	.align	4
.nv.constant0._ZN5flash24flash_fwd_splitkv_kernelI23Flash_fwd_kernel_traitsILi64ELi64ELi256ELi4ELb0ELb0EN7cutlass6half_tE19Flash_kernel_traitsILi64ELi64ELi256ELi4ES3_EELb1ELb0ELb1ELb0ELb0ELb0ELb0ELb1EEEvNS_16Flash_fwd_paramsE:
	.zero		992


//--------------------- .nv.constant0._ZN5flash24flash_fwd_splitkv_kernelI23Flash_fwd_kernel_traitsILi64ELi64ELi256ELi4ELb0ELb0EN7cutlass6half_tE19Flash_kernel_traitsILi64ELi64ELi256ELi4ES3_EELb1ELb0ELb1ELb0ELb0ELb1ELb0ELb1EEEvNS_16Flash_fwd_paramsE --------------------------
	.section	.nv.constant0._ZN5flash24flash_fwd_splitkv_kernelI23Flash_fwd_kernel_traitsILi64ELi64ELi256ELi4ELb0ELb0EN7cutlass6half_tE19Flash_kernel_traitsILi64ELi64ELi256ELi4ES3_EELb1ELb0ELb1ELb0ELb0ELb1ELb0ELb1EEEvNS_16Flash_fwd_paramsE,"a",@progbits
	.sectionflags	@""
	.align	4
.nv.constant0._ZN5flash24flash_fwd_splitkv_kernelI23Flash_fwd_kernel_traitsILi64ELi64ELi256ELi4ELb0ELb0EN7cutlass6half_tE19Flash_kernel_traitsILi64ELi64ELi256ELi4ES3_EELb1ELb0ELb1ELb0ELb0ELb1ELb0ELb1EEEvNS_16Flash_fwd_paramsE:
	.zero		992


//--------------------- .nv.constant0._ZN5flash24flash_fwd_splitkv_kernelI23Flash_fwd_kernel_traitsILi64ELi64ELi256ELi4ELb0ELb0EN7cutlass6half_tE19Flash_kernel_traitsILi64ELi64ELi256ELi4ES3_EELb1ELb0ELb0ELb0ELb1ELb0ELb1ELb0EEEvNS_16Flash_fwd_paramsE --------------------------
	.section	.nv.constant0._ZN5flash24flash_fwd_splitkv_kernelI23Flash_fwd_kernel_traitsILi64ELi64ELi256ELi4ELb0ELb0EN7cutlass6half_tE19Flash_kernel_traitsILi64ELi64ELi256ELi4ES3_EELb1ELb0ELb0ELb0ELb1ELb0ELb1ELb0EEEvNS_16Flash_fwd_paramsE,"a",@progbits
	.sectionflags	@""
	.align	4
.nv.constant0._ZN5flash24flash_fwd_splitkv_kernelI23Flash_fwd_kernel_traitsILi64ELi64ELi256ELi4ELb0ELb0EN7cutlass6half_tE19Flash_kernel_traitsILi64ELi64ELi256ELi4ES3_EELb1ELb0ELb0ELb0ELb1ELb0ELb1ELb0EEEvNS_16Flash_fwd_paramsE:
	.zero		992


//--------------------- .nv.constant0._ZN5flash24flash_fwd_splitkv_kernelI23Flash_fwd_kernel_traitsILi64ELi64ELi256ELi4ELb0ELb0EN7cutlass6half_tE19Flash_kernel_traitsILi64ELi64ELi256ELi4ES3_EELb1ELb0ELb0ELb0ELb1ELb1ELb1ELb0EEEvNS_16Flash_fwd_paramsE --------------------------
	.section	.nv.constant0._ZN5flash24flash_fwd_splitkv_kernelI23Flash_fwd_kernel_traitsILi64ELi64ELi256ELi4ELb0ELb0EN7cutlass6half_tE19Flash_kernel_traitsILi64ELi64ELi256ELi4ES3_EELb1ELb0ELb0ELb0ELb1ELb1ELb1ELb0EEEvNS_16Flash_fwd_paramsE,"a",@progbits
	.sectionflags	@""
	.align	4
.nv.constant0._ZN5flash24flash_fwd_splitkv_kernelI23Flash_fwd_kernel_traitsILi64ELi64ELi256ELi4ELb0ELb0EN7cutlass6half_tE19Flash_kernel_traitsILi64ELi64ELi256ELi4ES3_EELb1ELb0ELb0ELb0ELb1ELb1ELb1ELb0EEEvNS_16Flash_fwd_paramsE:
	.zero		992


//--------------------- .nv.constant0._ZN5flash24flash_fwd_splitkv_kernelI23Flash_fwd_kernel_traitsILi64ELi64ELi256ELi4ELb0ELb0EN7cutlass6half_tE19Flash_kernel_traitsILi64ELi64ELi256ELi4ES3_EELb1ELb0ELb1ELb0ELb0ELb0ELb1ELb0EEEvNS_16Flash_fwd_paramsE --------------------------
	.section	.nv.constant0._ZN5flash24flash_fwd_splitkv_kernelI23Flash_fwd_kernel_traitsILi64ELi64ELi256ELi4ELb0ELb0EN7cutlass6half_tE19Flash_kernel_traitsILi64ELi64ELi256ELi4ES3_EELb1ELb0ELb1ELb0ELb0ELb0ELb1ELb0EEEvNS_16Flash_fwd_paramsE,"a",@progbits
	.sectionflags	@""
	.align	4
.nv.constant0._ZN5flash24flash_fwd_splitkv_kernelI23Flash_fwd_kernel_traitsILi64ELi64ELi256ELi4ELb0ELb0EN7cutlass6half_tE19Flash_kernel_traitsILi64ELi64ELi256ELi4ES3_EELb1ELb0ELb1ELb0ELb0ELb0ELb1ELb0EEEvNS_16Flash_fwd_paramsE:
	.zero		992


//--------------------- .nv.constant0._ZN5flash24flash_fwd_splitkv_kernelI23Flash_fwd_kernel_traitsILi64ELi64ELi256ELi4ELb0ELb0EN7cutlass6half_tE19Flash_kernel_traitsILi64ELi64ELi256ELi4ES3_EELb1ELb0ELb1ELb0ELb0ELb1ELb1ELb0EEEvNS_16Flash_fwd_paramsE --------------------------
	.section	.nv.constant0._ZN5flash24flash_fwd_splitkv_kernelI23Flash_fwd_kernel_traitsILi64ELi64ELi256ELi4ELb0ELb0EN7cutlass6half_tE19Flash_kernel_traitsILi64ELi64ELi256ELi4ES3_EELb1ELb0ELb1ELb0ELb0ELb1ELb1ELb0EEEvNS_16Flash_fwd_paramsE,"a",@progbits
	.sectionflags	@""
	.align	4
.nv.constant0._ZN5flash24flash_fwd_splitkv_kernelI23Flash_fwd_kernel_traitsILi64ELi64ELi256ELi4ELb0ELb0EN7cutlass6half_tE19Flash_kernel_traitsILi64ELi64ELi256ELi4ES3_EELb1ELb0ELb1ELb0ELb0ELb1ELb1ELb0EEEvNS_16Flash_fwd_paramsE:
	.zero		992


//--------------------- .nv.constant0._ZN5flash24flash_fwd_splitkv_kernelI23Flash_fwd_kernel_traitsILi64ELi64ELi256ELi4ELb0ELb0EN7cutlass6half_tE19Flash_kernel_traitsILi64ELi64ELi256ELi4ES3_EELb1ELb0ELb0ELb0ELb1ELb0ELb1ELb1EEEvNS_16Flash_fwd_paramsE --------------------------
	.section	.nv.constant0._ZN5flash24flash_fwd_splitkv_kernelI23Flash_fwd_kernel_traitsILi64ELi64ELi256ELi4ELb0ELb0EN7cutlass6half_tE19Flash_kernel_traitsILi64ELi64ELi256ELi4ES3_EELb1ELb0ELb0ELb0ELb1ELb0ELb1ELb1EEEvNS_16Flash_fwd_paramsE,"a",@progbits
	.sectionflags	@""
	.align	4
.nv.constant0._ZN5flash24flash_fwd_splitkv_kernelI23Flash_fwd_kernel_traitsILi64ELi64ELi256ELi4ELb0ELb0EN7cutlass6half_tE19Flash_kernel_traitsILi64ELi64ELi256ELi4ES3_EELb1ELb0ELb0ELb0ELb1ELb0ELb1ELb1EEEvNS_16Flash_fwd_paramsE:
	.zero		992


//--------------------- .nv.constant0._ZN5flash24flash_fwd_splitkv_kernelI23Flash_fwd_kernel_traitsILi64ELi64ELi256ELi4ELb0ELb0EN7cutlass6half_tE19Flash_kernel_traitsILi64ELi64ELi256ELi4ES3_EELb1ELb0ELb0ELb0ELb1ELb1ELb1ELb1EEEvNS_16Flash_fwd_paramsE --------------------------
	.section	.nv.constant0._ZN5flash24flash_fwd_splitkv_kernelI23Flash_fwd_kernel_traitsILi64ELi64ELi256ELi4ELb0ELb0EN7cutlass6half_tE19Flash_kernel_traitsILi64ELi64ELi256ELi4ES3_EELb1ELb0ELb0ELb0ELb1ELb1ELb1ELb1EEEvNS_16Flash_fwd_paramsE,"a",@progbits
	.sectionflags	@""
	.align	4
.nv.constant0._ZN5flash24flash_fwd_splitkv_kernelI23Flash_fwd_kernel_traitsILi64ELi64ELi256ELi4ELb0ELb0EN7cutlass6half_tE19Flash_kernel_traitsILi64ELi64ELi256ELi4ES3_EELb1ELb0ELb0ELb0ELb1ELb1ELb1ELb1EEEvNS_16Flash_fwd_paramsE:
	.zero		992


//--------------------- .nv.constant0._ZN5flash24flash_fwd_splitkv_kernelI23Flash_fwd_kernel_traitsILi64ELi64ELi256ELi4ELb0ELb0EN7cutlass6half_tE19Flash_kernel_traitsILi64ELi64ELi256ELi4ES3_EELb1ELb0ELb1ELb0ELb0ELb0ELb1ELb1EEEvNS_16Flash_fwd_paramsE --------------------------
	.section	.nv.constant0._ZN5flash24flash_fwd_splitkv_kernelI23Flash_fwd_kernel_traitsILi64ELi64ELi256ELi4ELb0ELb0EN7cutlass6half_tE19Flash_kernel_traitsILi64ELi64ELi256ELi4ES3_EELb1ELb0ELb1ELb0ELb0ELb0ELb1ELb1EEEvNS_16Flash_fwd_paramsE,"a",@progbits
	.sectionflags	@""
	.align	4
.nv.constant0._ZN5flash24flash_fwd_splitkv_kernelI23Flash_fwd_kernel_traitsILi64ELi64ELi256ELi4ELb0ELb0EN7cutlass6half_tE19Flash_kernel_traitsILi64ELi64ELi256ELi4ES3_EELb1ELb0ELb1ELb0ELb0ELb0ELb1ELb1EEEvNS_16Flash_fwd_paramsE:
	.zero		992


//--------------------- .nv.constant0._ZN5flash24flash_fwd_splitkv_kernelI23Flash_fwd_kernel_traitsILi64ELi64ELi256ELi4ELb0ELb0EN7cutlass6half_tE19Flash_kernel_traitsILi64ELi64ELi256ELi4ES3_EELb1ELb0ELb1ELb0ELb0ELb1ELb1ELb1EEEvNS_16Flash_fwd_paramsE --------------------------
	.section	.nv.constant0._ZN5flash24flash_fwd_splitkv_kernelI23Flash_fwd_kernel_traitsILi64ELi64ELi256ELi4ELb0ELb0EN7cutlass6half_tE19Flash_kernel_traitsILi64ELi64ELi256ELi4ES3_EELb1ELb0ELb1ELb0ELb0ELb1ELb1ELb1EEEvNS_16Flash_fwd_paramsE,"a",@progbits
	.sectionflags	@""
	.align	4
.nv.constant0._ZN5flash24flash_fwd_splitkv_kernelI23Flash_fwd_kernel_traitsILi64ELi64ELi256ELi4ELb0ELb0EN7cutlass6half_tE19Flash_kernel_traitsILi64ELi64ELi256ELi4ES3_EELb1ELb0ELb1ELb0ELb0ELb1ELb1ELb1EEEvNS_16Flash_fwd_paramsE:
	.zero		992


//--------------------- .nv.constant0._ZN5flash32flash_fwd_splitkv_combine_kernelI23Flash_fwd_kernel_traitsILi64ELi64ELi128ELi4ELb0ELb0EN7cutlass6half_tE19Flash_kernel_traitsILi64ELi64ELi128ELi4ES3_EELi8ELi7ELb0EEEvNS_16Flash_fwd_paramsE --------------------------
	.section	.nv.constant0._ZN5flash32flash_fwd_splitkv_combine_kernelI23Flash_fwd_kernel_traitsILi64ELi64ELi128ELi4ELb0ELb0EN7cutlass6half_tE19Flash_kernel_traitsILi64ELi64ELi128ELi4ES3_EELi8ELi7ELb0EEEvNS_16Flash_fwd_paramsE,"a",@progbits
	.sectionflags	@""
	.align	4
.nv.constant0._ZN5flash32flash_fwd_splitkv_combine_kernelI23Flash_fwd_kernel_traitsILi64ELi64ELi128ELi4ELb0ELb0EN7cutlass6half_tE19Flash_kernel_traitsILi64ELi64ELi128ELi4ES3_EELi8ELi7ELb0EEEvNS_16Flash_fwd_paramsE:
	.zero		992


//--------------------- .nv.constant0._ZN5flash32flash_fwd_splitkv_combine_kernelI23Flash_fwd_kernel_traitsILi64ELi64ELi128ELi4ELb0ELb0EN7cutlass6half_tE19Flash_kernel_traitsILi64ELi64ELi128ELi4ES3_EELi8ELi6ELb0EEEvNS_16Flash_fwd_paramsE --------------------------
	.section	.nv.constant0._ZN5flash32flash_fwd_splitkv_combine_kernelI23Flash_fwd_kernel_traitsILi64ELi64ELi128ELi4ELb0ELb0EN7cutlass6half_tE19Flash_kernel_traitsILi64ELi64ELi128ELi4ES3_EELi8ELi6ELb0EEEvNS_16Flash_fwd_paramsE,"a",@progbits
	.sectionflags	@""
	.align	4
.nv.constant0._ZN5flash32flash_fwd_splitkv_combine_kernelI23Flash_fwd_kernel_traitsILi64ELi64ELi128ELi4ELb0ELb0EN7cutlass6half_tE19Flash_kernel_traitsILi64ELi64ELi128ELi4ES3_EELi8ELi6ELb0EEEvNS_16Flash_fwd_paramsE:
	.zero		992


//--------------------- .nv.constant0._ZN5flash32flash_fwd_splitkv_combine_kernelI23Flash_fwd_kernel_traitsILi64ELi64ELi128ELi4ELb0ELb0EN7cutlass6half_tE19Flash_kernel_traitsILi64ELi64ELi128ELi4ES3_EELi8ELi5ELb0EEEvNS_16Flash_fwd_paramsE --------------------------
	.section	.nv.constant0._ZN5flash32flash_fwd_splitkv_combine_kernelI23Flash_fwd_kernel_traitsILi64ELi64ELi128ELi4ELb0ELb0EN7cutlass6half_tE19Flash_kernel_traitsILi64ELi64ELi128ELi4ES3_EELi8ELi5ELb0EEEvNS_16Flash_fwd_paramsE,"a",@progbits
	.sectionflags	@""
	.align	4
.nv.constant0._ZN5flash32flash_fwd_splitkv_combine_kernelI23Flash_fwd_kernel_traitsILi64ELi64ELi128ELi4ELb0ELb0EN7cutlass6half_tE19Flash_kernel_traitsILi64ELi64ELi128ELi4ES3_EELi8ELi5ELb0EEEvNS_16Flash_fwd_paramsE:
	.zero		992


//--------------------- .nv.constant0._ZN5flash32flash_fwd_splitkv_combine_kernelI23Flash_fwd_kernel_traitsILi64ELi64ELi128ELi4ELb0ELb0EN7cutlass6half_tE19Flash_kernel_traitsILi64ELi64ELi128ELi4ES3_EELi8ELi4ELb0EEEvNS_16Flash_fwd_paramsE --------------------------
	.section	.nv.constant0._ZN5flash32flash_fwd_splitkv_combine_kernelI23Flash_fwd_kernel_traitsILi64ELi64ELi128ELi4ELb0ELb0EN7cutlass6half_tE19Flash_kernel_traitsILi64ELi64ELi128ELi4ES3_EELi8ELi4ELb0EEEvNS_16Flash_fwd_paramsE,"a",@progbits
	.sectionflags	@""
	.align	4
.nv.constant0._ZN5flash32flash_fwd_splitkv_combine_kernelI23Flash_fwd_kernel_traitsILi64ELi64ELi128ELi4ELb0ELb0EN7cutlass6half_tE19Flash_kernel_traitsILi64ELi64ELi128ELi4ES3_EELi8ELi4ELb0EEEvNS_16Flash_fwd_paramsE:
	.zero		992


//--------------------- .nv.constant0._ZN5flash32flash_fwd_splitkv_combine_kernelI23Flash_fwd_kernel_traitsILi64ELi64ELi128ELi4ELb0ELb0EN7cutlass6half_tE19Flash_kernel_traitsILi64ELi64ELi128ELi4ES3_EELi8ELi3ELb0EEEvNS_16Flash_fwd_paramsE --------------------------
	.section	.nv.constant0._ZN5flash32flash_fwd_splitkv_combine_kernelI23Flash_fwd_kernel_traitsILi64ELi64ELi128ELi4ELb0ELb0EN7cutlass6half_tE19Flash_kernel_traitsILi64ELi64ELi128ELi4ES3_EELi8ELi3ELb0EEEvNS_16Flash_fwd_paramsE,"a",@progbits
	.sectionflags	@""
	.align	4
.nv.constant0._ZN5flash32flash_fwd_splitkv_combine_kernelI23Flash_fwd_kernel_traitsILi64ELi64ELi128ELi4ELb0ELb0EN7cutlass6half_tE19Flash_kernel_traitsILi64ELi64ELi128ELi4ES3_EELi8ELi3ELb0EEEvNS_16Flash_fwd_paramsE:
	.zero		992


//--------------------- .nv.constant0._ZN5flash32flash_fwd_splitkv_combine_kernelI23Flash_fwd_kernel_traitsILi64ELi64ELi128ELi4ELb0ELb0EN7cutlass6half_tE19Flash_kernel_traitsILi64ELi64ELi128ELi4ES3_EELi8ELi2ELb0EEEvNS_16Flash_fwd_paramsE --------------------------
	.section	.nv.constant0._ZN5flash32flash_fwd_splitkv_combine_kernelI23Flash_fwd_kernel_traitsILi64ELi64ELi128ELi4ELb0ELb0EN7cutlass6half_tE19Flash_kernel_traitsILi64ELi64ELi128ELi4ES3_EELi8ELi2ELb0EEEvNS_16Flash_fwd_paramsE,"a",@progbits
	.sectionflags	@""
	.align	4
.nv.constant0._ZN5flash32flash_fwd_splitkv_combine_kernelI23Flash_fwd_kernel_traitsILi64ELi64ELi128ELi4ELb0ELb0EN7cutlass6half_tE19Flash_kernel_traitsILi64ELi64ELi128ELi4ES3_EELi8ELi2ELb0EEEvNS_16Flash_fwd_paramsE:
	.zero		992


//--------------------- .nv.constant0._ZN5flash32flash_fwd_splitkv_combine_kernelI23Flash_fwd_kernel_traitsILi64ELi64ELi128ELi4ELb0ELb0EN7cutlass6half_tE19Flash_kernel_traitsILi64ELi64ELi128ELi4ES3_EELi8ELi1ELb0EEEvNS_16Flash_fwd_paramsE --------------------------
	.section	.nv.constant0._ZN5flash32flash_fwd_splitkv_combine_kernelI23Flash_fwd_kernel_traitsILi64ELi64ELi128ELi4ELb0ELb0EN7cutlass6half_tE19Flash_kernel_traitsILi64ELi64ELi128ELi4ES3_EELi8ELi1ELb0EEEvNS_16Flash_fwd_paramsE,"a",@progbits
	.sectionflags	@""
	.align	4
.nv.constant0._ZN5flash32flash_fwd_splitkv_combine_kernelI23Flash_fwd_kernel_traitsILi64ELi64ELi128ELi4ELb0ELb0EN7cutlass6half_tE19Flash_kernel_traitsILi64ELi64ELi128ELi4ES3_EELi8ELi1ELb0EEEvNS_16Flash_fwd_paramsE:
	.zero		992


//--------------------- .nv.constant0._ZN5flash32flash_fwd_splitkv_combine_kernelI23Flash_fwd_kernel_traitsILi64ELi64ELi128ELi4ELb0ELb0EN7cutlass6half_tE19Flash_kernel_traitsILi64ELi64ELi128ELi4ES3_EELi8ELi7ELb1EEEvNS_16Flash_fwd_paramsE --------------------------
	.section	.nv.constant0._ZN5flash32flash_fwd_splitkv_combine_kernelI23Flash_fwd_kernel_traitsILi64ELi64ELi128ELi4ELb0ELb0EN7cutlass6half_tE19Flash_kernel_traitsILi64ELi64ELi128ELi4ES3_EELi8ELi7ELb1EEEvNS_16Flash_fwd_paramsE,"a",@progbits
	.sectionflags	@""
	.align	4
.nv.constant0._ZN5flash32flash_fwd_splitkv_combine_kernelI23Flash_fwd_kernel_traitsILi64ELi64ELi128ELi4ELb0ELb0EN7cutlass6half_tE19Flash_kernel_traitsILi64ELi64ELi128ELi4ES3_EELi8ELi7ELb1EEEvNS_16Flash_fwd_paramsE:
	.zero		992


//--------------------- .nv.constant0._ZN5flash32flash_fwd_splitkv_combine_kernelI23Flash_fwd_kernel_traitsILi64ELi64ELi128ELi4ELb0ELb0EN7cutlass6half_tE19Flash_kernel_traitsILi64ELi64ELi128ELi4ES3_EELi8ELi6ELb1EEEvNS_16Flash_fwd_paramsE --------------------------
	.section	.nv.constant0._ZN5flash32flash_fwd_splitkv_combine_kernelI23Flash_fwd_kernel_traitsILi64ELi64ELi128ELi4ELb0ELb0EN7cutlass6half_tE19Flash_kernel_traitsILi64ELi64ELi128ELi4ES3_EELi8ELi6ELb1EEEvNS_16Flash_fwd_paramsE,"a",@progbits
	.sectionflags	@""
	.align	4
.nv.constant0._ZN5flash32flash_fwd_splitkv_combine_kernelI23Flash_fwd_kernel_traitsILi64ELi64ELi128ELi4ELb0ELb0EN7cutlass6half_tE19Flash_kernel_traitsILi64ELi64ELi128ELi4ES3_EELi8ELi6ELb1EEEvNS_16Flash_fwd_paramsE:
	.zero		992


//--------------------- .nv.constant0._ZN5flash32flash_fwd_splitkv_combine_kernelI23Flash_fwd_kernel_traitsILi64ELi64ELi128ELi4ELb0ELb0EN7cutlass6half_tE19Flash_kernel_traitsILi64ELi64ELi128ELi4ES3_EELi8ELi5ELb1EEEvNS_16Flash_fwd_paramsE --------------------------
	.section	.nv.constant0._ZN5flash32flash_fwd_splitkv_combine_kernelI23Flash_fwd_kernel_traitsILi64ELi64ELi128ELi4ELb0ELb0EN7cutlass6half_tE19Flash_kernel_traitsILi64ELi64ELi128ELi4ES3_EELi8ELi5ELb1EEEvNS_16Flash_fwd_paramsE,"a",@progbits
	.sectionflags	@""
	.align	4
.nv.constant0._ZN5flash32flash_fwd_splitkv_combine_kernelI23Flash_fwd_kernel_traitsILi64ELi64ELi128ELi4ELb0ELb0EN7cutlass6half_tE19Flash_kernel_traitsILi64ELi64ELi128ELi4ES3_EELi8ELi5ELb1EEEvNS_16Flash_fwd_paramsE:
	.zero		992


//--------------------- .nv.constant0._ZN5flash32flash_fwd_splitkv_combine_kernelI23Flash_fwd_kernel_traitsILi64ELi64ELi128ELi4ELb0ELb0EN7cutlass6half_tE19Flash_kernel_traitsILi64ELi64ELi128ELi4ES3_EELi8ELi4ELb1EEEvNS_16Flash_fwd_paramsE --------------------------
	.section	.nv.constant0._ZN5flash32flash_fwd_splitkv_combine_kernelI23Flash_fwd_kernel_traitsILi64ELi64ELi128ELi4ELb0ELb0EN7cutlass6half_tE19Flash_kernel_traitsILi64ELi64ELi128ELi4ES3_EELi8ELi4ELb1EEEvNS_16Flash_fwd_paramsE,"a",@progbits
	.sectionflags	@""
	.align	4
.nv.constant0._ZN5flash32flash_fwd_splitkv_combine_kernelI23Flash_fwd_kernel_traitsILi64ELi64ELi128ELi4ELb0ELb0EN7cutlass6half_tE19Flash_kernel_traitsILi64ELi64ELi128ELi4ES3_EELi8ELi4ELb1EEEvNS_16Flash_fwd_paramsE:
	.zero		992


//--------------------- .nv.constant0._ZN5flash32flash_fwd_splitkv_combine_kernelI23Flash_fwd_kernel_traitsILi64ELi64ELi128ELi4ELb0ELb0EN7cutlass6half_tE19Flash_kernel_traitsILi64ELi64ELi128ELi4ES3_EELi8ELi3ELb1EEEvNS_16Flash_fwd_paramsE --------------------------
	.section	.nv.constant0._ZN5flash32flash_fwd_splitkv_combine_kernelI23Flash_fwd_kernel_traitsILi64ELi64ELi128ELi4ELb0ELb0EN7cutlass6half_tE19Flash_kernel_traitsILi64ELi64ELi128ELi4ES3_EELi8ELi3ELb1EEEvNS_16Flash_fwd_paramsE,"a",@progbits
	.sectionflags	@""
	.align	4
.nv.constant0._ZN5flash32flash_fwd_splitkv_combine_kernelI23Flash_fwd_kernel_traitsILi64ELi64ELi128ELi4ELb0ELb0EN7cutlass6half_tE19Flash_kernel_traitsILi64ELi64ELi128ELi4ES3_EELi8ELi3ELb1EEEvNS_16Flash_fwd_paramsE:
	.zero		992


//--------------------- .nv.constant0._ZN5flash32flash_fwd_splitkv_combine_kernelI23Flash_fwd_kernel_traitsILi64ELi64ELi128ELi4ELb0ELb0EN7cutlass6half_tE19Flash_kernel_traitsILi64ELi64ELi128ELi4ES3_EELi8ELi2ELb1EEEvNS_16Flash_fwd_paramsE --------------------------
	.section	.nv.constant0._ZN5flash32flash_fwd_splitkv_combine_kernelI23Flash_fwd_kernel_traitsILi64ELi64ELi128ELi4ELb0ELb0EN7cutlass6half_tE19Flash_kernel_traitsILi64ELi64ELi128ELi4ES3_EELi8ELi2ELb1EEEvNS_16Flash_fwd_paramsE,"a",@progbits
	.sectionflags	@""
	.align	4
.nv.constant0._ZN5flash32flash_fwd_splitkv_combine_kernelI23Flash_fwd_kernel_traitsILi64ELi64ELi128ELi4ELb0ELb0EN7cutlass6half_tE19Flash_kernel_traitsILi64ELi64ELi128ELi4ES3_EELi8ELi2ELb1EEEvNS_16Flash_fwd_paramsE:
	.zero		992


//--------------------- .nv.constant0._ZN5flash32flash_fwd_splitkv_combine_kernelI23Flash_fwd_kernel_traitsILi64ELi64ELi128ELi4ELb0ELb0EN7cutlass6half_tE19Flash_kernel_traitsILi64ELi64ELi128ELi4ES3_EELi8ELi1ELb1EEEvNS_16Flash_fwd_paramsE --------------------------
	.section	.nv.constant0._ZN5flash32flash_fwd_splitkv_combine_kernelI23Flash_fwd_kernel_traitsILi64ELi64ELi128ELi4ELb0ELb0EN7cutlass6half_tE19Flash_kernel_traitsILi64ELi64ELi128ELi4ES3_EELi8ELi1ELb1EEEvNS_16Flash_fwd_paramsE,"a",@progbits
	.sectionflags	@""
	.align	4
.nv.constant0._ZN5flash32flash_fwd_splitkv_combine_kernelI23Flash_fwd_kernel_traitsILi64ELi64ELi128ELi4ELb0ELb0EN7cutlass6half_tE19Flash_kernel_traitsILi64ELi64ELi128ELi4ES3_EELi8ELi1ELb1EEEvNS_16Flash_fwd_paramsE:
	.zero		992


//--------------------- .nv.constant0._ZN5flash24flash_fwd_splitkv_kernelI23Flash_fwd_kernel_traitsILi64ELi64ELi128ELi4ELb0ELb0EN7cutlass6half_tE19Flash_kernel_traitsILi64ELi64ELi128ELi4ES3_EELb1ELb0ELb0ELb0ELb0ELb0ELb0ELb0EEEvNS_16Flash_fwd_paramsE --------------------------
	.section	.nv.constant0._ZN5flash24flash_fwd_splitkv_kernelI23Flash_fwd_kernel_traitsILi64ELi64ELi128ELi4ELb0ELb0EN7cutlass6half_tE19Flash_kernel_traitsILi64ELi64ELi128ELi4ES3_EELb1ELb0ELb0ELb0ELb0ELb0ELb0ELb0EEEvNS_16Flash_fwd_paramsE,"a",@progbits
	.sectionflags	@""
	.align	4
.nv.constant0._ZN5flash24flash_fwd_splitkv_kernelI23Flash_fwd_kernel_traitsILi64ELi64ELi128ELi4ELb0ELb0EN7cutlass6half_tE19Flash_kernel_traitsILi64ELi64ELi128ELi4ES3_EELb1ELb0ELb0ELb0ELb0ELb0ELb0ELb0EEEvNS_16Flash_fwd_paramsE:
	.zero		992


//--------------------- .nv.constant0._ZN5flash24flash_fwd_splitkv_kernelI23Flash_fwd_kernel_traitsILi64ELi64ELi128ELi4ELb0ELb0EN7cutlass6half_tE19Flash_kernel_traitsILi64ELi64ELi128ELi4ES3_EELb1ELb0ELb0ELb0ELb0ELb1ELb0ELb0EEEvNS_16Flash_fwd_paramsE --------------------------
	.section	.nv.constant0._ZN5flash24flash_fwd_splitkv_kernelI23Flash_fwd_kernel_traitsILi64ELi64ELi128ELi4ELb0ELb0EN7cutlass6half_tE19Flash_kernel_traitsILi64ELi64ELi128ELi4ES3_EELb1ELb0ELb0ELb0ELb0ELb1ELb0ELb0EEEvNS_16Flash_fwd_paramsE,"a",@progbits
	.sectionflags	@""
	.align	4
.nv.constant0._ZN5flash24flash_fwd_splitkv_kernelI23Flash_fwd_kernel_traitsILi64ELi64ELi128ELi4ELb0ELb0EN7cutlass6half_tE19Flash_kernel_traitsILi64ELi64ELi128ELi4ES3_EELb1ELb0ELb0ELb0ELb0ELb1ELb0ELb0EEEvNS_16Flash_fwd_paramsE:
	.zero		992


//--------------------- .nv.constant0._ZN5flash24flash_fwd_splitkv_kernelI23Flash_fwd_kernel_traitsILi64ELi64ELi128ELi4ELb0ELb0EN7cutlass6half_tE19Flash_kernel_traitsILi64ELi64ELi128ELi4ES3_EELb1ELb0ELb0ELb0ELb0ELb0ELb0ELb1EEEvNS_16Flash_fwd_paramsE --------------------------
	.section	.nv.constant0._ZN5flash24flash_fwd_splitkv_kernelI23Flash_fwd_kernel_traitsILi64ELi64ELi128ELi4ELb0ELb0EN7cutlass6half_tE19Flash_kernel_traitsILi64ELi64ELi128ELi4ES3_EELb1ELb0ELb0ELb0ELb0ELb0ELb0ELb1EEEvNS_16Flash_fwd_paramsE,"a",@progbits
	.sectionflags	@""
	.align	4
.nv.constant0._ZN5flash24flash_fwd_splitkv_kernelI23Flash_fwd_kernel_traitsILi64ELi64ELi128ELi4ELb0ELb0EN7cutlass6half_tE19Flash_kernel_traitsILi64ELi64ELi128ELi4ES3_EELb1ELb0ELb0ELb0ELb0ELb0ELb0ELb1EEEvNS_16Flash_fwd_paramsE:
	.zero		992


//--------------------- .nv.constant0._ZN5flash24flash_fwd_splitkv_kernelI23Flash_fwd_kernel_traitsILi64ELi64ELi128ELi4ELb0ELb0EN7cutlass6half_tE19Flash_kernel_traitsILi64ELi64ELi128ELi4ES3_EELb1ELb0ELb0ELb0ELb0ELb1ELb0ELb1EEEvNS_16Flash_fwd_paramsE --------------------------
	.section	.nv.constant0._ZN5flash24flash_fwd_splitkv_kernelI23Flash_fwd_kernel_traitsILi64ELi64ELi128ELi4ELb0ELb0EN7cutlass6half_tE19Flash_kernel_traitsILi64ELi64ELi128ELi4ES3_EELb1ELb0ELb0ELb0ELb0ELb1ELb0ELb1EEEvNS_16Flash_fwd_paramsE,"a",@progbits
	.sectionflags	@""
	.align	4
.nv.constant0._ZN5flash24flash_fwd_splitkv_kernelI23Flash_fwd_kernel_traitsILi64ELi64ELi128ELi4ELb0ELb0EN7cutlass6half_tE19Flash_kernel_traitsILi64ELi64ELi128ELi4ES3_EELb1ELb0ELb0ELb0ELb0ELb1ELb0ELb1EEEvNS_16Flash_fwd_paramsE:
	.zero		992


//--------------------- .nv.constant0._ZN5flash24flash_fwd_splitkv_kernelI23Flash_fwd_kernel_traitsILi64ELi64ELi128ELi4ELb0ELb0EN7cutlass6half_tE19Flash_kernel_traitsILi64ELi64ELi128ELi4ES3_EELb1ELb0ELb0ELb0ELb0ELb0ELb1ELb0EEEvNS_16Flash_fwd_paramsE --------------------------
	.section	.nv.constant0._ZN5flash24flash_fwd_splitkv_kernelI23Flash_fwd_kernel_traitsILi64ELi64ELi128ELi4ELb0ELb0EN7cutlass6half_tE19Flash_kernel_traitsILi64ELi64ELi128ELi4ES3_EELb1ELb0ELb0ELb0ELb0ELb0ELb1ELb0EEEvNS_16Flash_fwd_paramsE,"a",@progbits
	.sectionflags	@""
	.align	4
.nv.constant0._ZN5flash24flash_fwd_splitkv_kernelI23Flash_fwd_kernel_traitsILi64ELi64ELi128ELi4ELb0ELb0EN7cutlass6half_tE19Flash_kernel_traitsILi64ELi64ELi128ELi4ES3_EELb1ELb0ELb0ELb0ELb0ELb0ELb1ELb0EEEvNS_16Flash_fwd_paramsE:
	.zero		992


//--------------------- .nv.constant0._ZN5flash24flash_fwd_splitkv_kernelI23Flash_fwd_kernel_traitsILi64ELi64ELi128ELi4ELb0ELb0EN7cutlass6half_tE19Flash_kernel_traitsILi64ELi64ELi128ELi4ES3_EELb1ELb0ELb0ELb0ELb0ELb1ELb1ELb0EEEvNS_16Flash_fwd_paramsE --------------------------
	.section	.nv.constant0._ZN5flash24flash_fwd_splitkv_kernelI23Flash_fwd_kernel_traitsILi64ELi64ELi128ELi4ELb0ELb0EN7cutlass6half_tE19Flash_kernel_traitsILi64ELi64ELi128ELi4ES3_EELb1ELb0ELb0ELb0ELb0ELb1ELb1ELb0EEEvNS_16Flash_fwd_paramsE,"a",@progbits
	.sectionflags	@""
	.align	4
.nv.constant0._ZN5flash24flash_fwd_splitkv_kernelI23Flash_fwd_kernel_traitsILi64ELi64ELi128ELi4ELb0ELb0EN7cutlass6half_tE19Flash_kernel_traitsILi64ELi64ELi128ELi4ES3_EELb1ELb0ELb0ELb0ELb0ELb1ELb1ELb0EEEvNS_16Flash_fwd_paramsE:
	.zero		992


//--------------------- .nv.constant0._ZN5flash24flash_fwd_splitkv_kernelI23Flash_fwd_kernel_traitsILi64ELi64ELi128ELi4ELb0ELb0EN7cutlass6half_tE19Flash_kernel_traitsILi64ELi64ELi128ELi4ES3_EELb1ELb0ELb0ELb0ELb0ELb0ELb1ELb1EEEvNS_16Flash_fwd_paramsE --------------------------
	.section	.nv.constant0._ZN5flash24flash_fwd_splitkv_kernelI23Flash_fwd_kernel_traitsILi64ELi64ELi128ELi4ELb0ELb0EN7cutlass6half_tE19Flash_kernel_traitsILi64ELi64ELi128ELi4ES3_EELb1ELb0ELb0ELb0ELb0ELb0ELb1ELb1EEEvNS_16Flash_fwd_paramsE,"a",@progbits
	.sectionflags	@""
	.align	4
.nv.constant0._ZN5flash24flash_fwd_splitkv_kernelI23Flash_fwd_kernel_traitsILi64ELi64ELi128ELi4ELb0ELb0EN7cutlass6half_tE19Flash_kernel_traitsILi64ELi64ELi128ELi4ES3_EELb1ELb0ELb0ELb0ELb0ELb0ELb1ELb1EEEvNS_16Flash_fwd_paramsE:
	.zero		992


//--------------------- .nv.constant0._ZN5flash24flash_fwd_splitkv_kernelI23Flash_fwd_kernel_traitsILi64ELi64ELi128ELi4ELb0ELb0EN7cutlass6half_tE19Flash_kernel_traitsILi64ELi64ELi128ELi4ES3_EELb1ELb0ELb0ELb0ELb0ELb1ELb1ELb1EEEvNS_16Flash_fwd_paramsE --------------------------
	.section	.nv.constant0._ZN5flash24flash_fwd_splitkv_kernelI23Flash_fwd_kernel_traitsILi64ELi64ELi128ELi4ELb0ELb0EN7cutlass6half_tE19Flash_kernel_traitsILi64ELi64ELi128ELi4ES3_EELb1ELb0ELb0ELb0ELb0ELb1ELb1ELb1EEEvNS_16Flash_fwd_paramsE,"a",@progbits
	.sectionflags	@""
	.align	4
.nv.constant0._ZN5flash24flash_fwd_splitkv_kernelI23Flash_fwd_kernel_traitsILi64ELi64ELi128ELi4ELb0ELb0EN7cutlass6half_tE19Flash_kernel_traitsILi64ELi64ELi128ELi4ES3_EELb1ELb0ELb0ELb0ELb0ELb1ELb1ELb1EEEvNS_16Flash_fwd_paramsE:
	.zero		992


//--------------------- .nv.constant0._ZN5flash24flash_fwd_splitkv_kernelI23Flash_fwd_kernel_traitsILi64ELi64ELi128ELi4ELb0ELb0EN7cutlass6half_tE19Flash_kernel_traitsILi64ELi64ELi128ELi4ES3_EELb1ELb0ELb0ELb1ELb1ELb0ELb0ELb0EEEvNS_16Flash_fwd_paramsE --------------------------
	.section	.nv.constant0._ZN5flash24flash_fwd_splitkv_kernelI23Flash_fwd_kernel_traitsILi64ELi64ELi128ELi4ELb0ELb0EN7cutlass6half_tE19Flash_kernel_traitsILi64ELi64ELi128ELi4ES3_EELb1ELb0ELb0ELb1ELb1ELb0ELb0ELb0EEEvNS_16Flash_fwd_paramsE,"a",@progbits
	.sectionflags	@""
	.align	4
.nv.constant0._ZN5flash24flash_fwd_splitkv_kernelI23Flash_fwd_kernel_traitsILi64ELi64ELi128ELi4ELb0ELb0EN7cutlass6half_tE19Flash_kernel_traitsILi64ELi64ELi128ELi4ES3_EELb1ELb0ELb0ELb1ELb1ELb0ELb0ELb0EEEvNS_16Flash_fwd_paramsE:
	.zero		992


//--------------------- .nv.constant0._ZN5flash24flash_fwd_splitkv_kernelI23Flash_fwd_kernel_traitsILi64ELi64ELi128ELi4ELb0ELb0EN7cutlass6half_tE19Flash_kernel_traitsILi64ELi64ELi128ELi4ES3_EELb1ELb0ELb0ELb1ELb1ELb1ELb0ELb0EEEvNS_16Flash_fwd_paramsE --------------------------
	.section	.nv.constant0._ZN5flash24flash_fwd_splitkv_kernelI23Flash_fwd_kernel_traitsILi64ELi64ELi128ELi4ELb0ELb0EN7cutlass6half_tE19Flash_kernel_traitsILi64ELi64ELi128ELi4ES3_EELb1ELb0ELb0ELb1ELb1ELb1ELb0ELb0EEEvNS_16Flash_fwd_paramsE,"a",@progbits
	.sectionflags	@""
	.align	4
.nv.constant0._ZN5flash24flash_fwd_splitkv_kernelI23Flash_fwd_kernel_traitsILi64ELi64ELi128ELi4ELb0ELb0EN7cutlass6half_tE19Flash_kernel_traitsILi64ELi64ELi128ELi4ES3_EELb1ELb0ELb0ELb1ELb1ELb1ELb0ELb0EEEvNS_16Flash_fwd_paramsE:
	.zero		992


//--------------------- .nv.constant0._ZN5flash24flash_fwd_splitkv_kernelI23Flash_fwd_kernel_traitsILi64ELi64ELi128ELi4ELb0ELb0EN7cutlass6half_tE19Flash_kernel_traitsILi64ELi64ELi128ELi4ES3_EELb1ELb0ELb0ELb1ELb1ELb0ELb1ELb0EEEvNS_16Flash_fwd_paramsE --------------------------
	.section	.nv.constant0._ZN5flash24flash_fwd_splitkv_kernelI23Flash_fwd_kernel_traitsILi64ELi64ELi128ELi4ELb0ELb0EN7cutlass6half_tE19Flash_kernel_traitsILi64ELi64ELi128ELi4ES3_EELb1ELb0ELb0ELb1ELb1ELb0ELb1ELb0EEEvNS_16Flash_fwd_paramsE,"a",@progbits
	.sectionflags	@""
	.align	4
.nv.constant0._ZN5flash24flash_fwd_splitkv_kernelI23Flash_fwd_kernel_traitsILi64ELi64ELi128ELi4ELb0ELb0EN7cutlass6half_tE19Flash_kernel_traitsILi64ELi64ELi128ELi4ES3_EELb1ELb0ELb0ELb1ELb1ELb0ELb1ELb0EEEvNS_16Flash_fwd_paramsE:
	.zero		992


//--------------------- .nv.constant0._ZN5flash24flash_fwd_splitkv_kernelI23Flash_fwd_kernel_traitsILi64ELi64ELi128ELi4ELb0ELb0EN7cutlass6half_tE19Flash_kernel_traitsILi64ELi64ELi128ELi4ES3_EELb1ELb0ELb0ELb1ELb1ELb1ELb1ELb0EEEvNS_16Flash_fwd_paramsE --------------------------
	.section	.nv.constant0._ZN5flash24flash_fwd_splitkv_kernelI23Flash_fwd_kernel_traitsILi64ELi64ELi128ELi4ELb0ELb0EN7cutlass6half_tE19Flash_kernel_traitsILi64ELi64ELi128ELi4ES3_EELb1ELb0ELb0ELb1ELb1ELb1ELb1ELb0EEEvNS_16Flash_fwd_paramsE,"a",@progbits
	.sectionflags	@""
	.align	4
.nv.constant0._ZN5flash24flash_fwd_splitkv_kernelI23Flash_fwd_kernel_traitsILi64ELi64ELi128ELi4ELb0ELb0EN7cutlass6half_tE19Flash_kernel_traitsILi64ELi64ELi128ELi4ES3_EELb1ELb0ELb0ELb1ELb1ELb1ELb1ELb0EEEvNS_16Flash_fwd_paramsE:
	.zero		992


//--------------------- .nv.constant0._ZN5flash24flash_fwd_splitkv_kernelI23Flash_fwd_kernel_traitsILi64ELi64ELi128ELi4ELb0ELb0EN7cutlass6half_tE19Flash_kernel_traitsILi64ELi64ELi128ELi4ES3_EELb1ELb0ELb0ELb0ELb1ELb0ELb0ELb0EEEvNS_16Flash_fwd_paramsE --------------------------
	.section	.nv.constant0._ZN5flash24flash_fwd_splitkv_kernelI23Flash_fwd_kernel_traitsILi64ELi64ELi128ELi4ELb0ELb0EN7cutlass6half_tE19Flash_kernel_traitsILi64ELi64ELi128ELi4ES3_EELb1ELb0ELb0ELb0ELb1ELb0ELb0ELb0EEEvNS_16Flash_fwd_paramsE,"a",@progbits
	.sectionflags	@""
	.align	4
.nv.constant0._ZN5flash24flash_fwd_splitkv_kernelI23Flash_fwd_kernel_traitsILi64ELi64ELi128ELi4ELb0ELb0EN7cutlass6half_tE19Flash_kernel_traitsILi64ELi64ELi128ELi4ES3_EELb1ELb0ELb0ELb0ELb1ELb0ELb0ELb0EEEvNS_16Flash_fwd_paramsE:
	.zero		992


//--------------------- .nv.constant0._ZN5flash24flash_fwd_splitkv_kernelI23Flash_fwd_kernel_traitsILi64ELi64ELi128ELi4ELb0ELb0EN7cutlass6half_tE19Flash_kernel_traitsILi64ELi64ELi128ELi4ES3_EELb1ELb0ELb0ELb0ELb1ELb1ELb0ELb0EEEvNS_16Flash_fwd_paramsE --------------------------
	.section	.nv.constant0._ZN5flash24flash_fwd_splitkv_kernelI23Flash_fwd_kernel_traitsILi64ELi64ELi128ELi4ELb0ELb0EN7cutlass6half_tE19Flash_kernel_traitsILi64ELi64ELi128ELi4ES3_EELb1ELb0ELb0ELb0ELb1ELb1ELb0ELb0EEEvNS_16Flash_fwd_paramsE,"a",@progbits
	.sectionflags	@""
	.align	4
.nv.constant0._ZN5flash24flash_fwd_splitkv_kernelI23Flash_fwd_kernel_traitsILi64ELi64ELi128ELi4ELb0ELb0EN7cutlass6half_tE19Flash_kernel_traitsILi64ELi64ELi128ELi4ES3_EELb1ELb0ELb0ELb0ELb1ELb1ELb0ELb0EEEvNS_16Flash_fwd_paramsE:
	.zero		992


//--------------------- .nv.constant0._ZN5flash24flash_fwd_splitkv_kernelI23Flash_fwd_kernel_traitsILi64ELi64ELi128ELi4ELb0ELb0EN7cutlass6half_tE19Flash_kernel_traitsILi64ELi64ELi128ELi4ES3_EELb1ELb0ELb1ELb0ELb0ELb0ELb0ELb0EEEvNS_16Flash_fwd_paramsE --------------------------
	.section	.nv.constant0._ZN5flash24flash_fwd_splitkv_kernelI23Flash_fwd_kernel_traitsILi64ELi64ELi128ELi4ELb0ELb0EN7cutlass6half_tE19Flash_kernel_traitsILi64ELi64ELi128ELi4ES3_EELb1ELb0ELb1ELb0ELb0ELb0ELb0ELb0EEEvNS_16Flash_fwd_paramsE,"a",@progbits
	.sectionflags	@""
	.align	4
.nv.constant0._ZN5flash24flash_fwd_splitkv_kernelI23Flash_fwd_kernel_traitsILi64ELi64ELi128ELi4ELb0ELb0EN7cutlass6half_tE19Flash_kernel_traitsILi64ELi64ELi128ELi4ES3_EELb1ELb0ELb1ELb0ELb0ELb0ELb0ELb0EEEvNS_16Flash_fwd_paramsE:
	.zero		992


//--------------------- .nv.constant0._ZN5flash24flash_fwd_splitkv_kernelI23Flash_fwd_kernel_traitsILi64ELi64ELi128ELi4ELb0ELb0EN7cutlass6half_tE19Flash_kernel_traitsILi64ELi64ELi128ELi4ES3_EELb1ELb0ELb1ELb0ELb0ELb1ELb0ELb0EEEvNS_16Flash_fwd_paramsE --------------------------
	.section	.nv.constant0._ZN5flash24flash_fwd_splitkv_kernelI23Flash_fwd_kernel_traitsILi64ELi64ELi128ELi4ELb0ELb0EN7cutlass6half_tE19Flash_kernel_traitsILi64ELi64ELi128ELi4ES3_EELb1ELb0ELb1ELb0ELb0ELb1ELb0ELb0EEEvNS_16Flash_fwd_paramsE,"a",@progbits
	.sectionflags	@""
	.align	4
.nv.constant0._ZN5flash24flash_fwd_splitkv_kernelI23Flash_fwd_kernel_traitsILi64ELi64ELi128ELi4ELb0ELb0EN7cutlass6half_tE19Flash_kernel_traitsILi64ELi64ELi128ELi4ES3_EELb1ELb0ELb1ELb0ELb0ELb1ELb0ELb0EEEvNS_16Flash_fwd_paramsE:
	.zero		992


//--------------------- .nv.constant0._ZN5flash24flash_fwd_splitkv_kernelI23Flash_fwd_kernel_traitsILi64ELi64ELi128ELi4ELb0ELb0EN7cutlass6half_tE19Flash_kernel_traitsILi64ELi64ELi128ELi4ES3_EELb1ELb0ELb0ELb0ELb1ELb0ELb0ELb1EEEvNS_16Flash_fwd_paramsE --------------------------
	.section	.nv.constant0._ZN5flash24flash_fwd_splitkv_kernelI23Flash_fwd_kernel_traitsILi64ELi64ELi128ELi4ELb0ELb0EN7cutlass6half_tE19Flash_kernel_traitsILi64ELi64ELi128ELi4ES3_EELb1ELb0ELb0ELb0ELb1ELb0ELb0ELb1EEEvNS_16Flash_fwd_paramsE,"a",@progbits
	.sectionflags	@""
	.align	4
.nv.constant0._ZN5flash24flash_fwd_splitkv_kernelI23Flash_fwd_kernel_traitsILi64ELi64ELi128ELi4ELb0ELb0EN7cutlass6half_tE19Flash_kernel_traitsILi64ELi64ELi128ELi4ES3_EELb1ELb0ELb0ELb0ELb1ELb0ELb0ELb1EEEvNS_16Flash_fwd_paramsE:
	.zero		992


//--------------------- .nv.constant0._ZN5flash24flash_fwd_splitkv_kernelI23Flash_fwd_kernel_traitsILi64ELi64ELi128ELi4ELb0ELb0EN7cutlass6half_tE19Flash_kernel_traitsILi64ELi64ELi128ELi4ES3_EELb1ELb0ELb0ELb0ELb1ELb1ELb0ELb1EEEvNS_16Flash_fwd_paramsE --------------------------
	.section	.nv.constant0._ZN5flash24flash_fwd_splitkv_kernelI23Flash_fwd_kernel_traitsILi64ELi64ELi128ELi4ELb0ELb0EN7cutlass6half_tE19Flash_kernel_traitsILi64ELi64ELi128ELi4ES3_EELb1ELb0ELb0ELb0ELb1ELb1ELb0ELb1EEEvNS_16Flash_fwd_paramsE,"a",@progbits
	.sectionflags	@""
	.align	4
.nv.constant0._ZN5flash24flash_fwd_splitkv_kernelI23Flash_fwd_kernel_traitsILi64ELi64ELi128ELi4ELb0ELb0EN7cutlass6half_tE19Flash_kernel_traitsILi64ELi64ELi128ELi4ES3_EELb1ELb0ELb0ELb0ELb1ELb1ELb0ELb1EEEvNS_16Flash_fwd_paramsE:
	.zero		992


//--------------------- .nv.constant0._ZN5flash24flash_fwd_splitkv_kernelI23Flash_fwd_kernel_traitsILi64ELi64ELi128ELi4ELb0ELb0EN7cutlass6half_tE19Flash_kernel_traitsILi64ELi64ELi128ELi4ES3_EELb1ELb0ELb1ELb0ELb0ELb0ELb0ELb1EEEvNS_16Flash_fwd_paramsE --------------------------
	.section	.nv.constant0._ZN5flash24flash_fwd_splitkv_kernelI23Flash_fwd_kernel_traitsILi64ELi64ELi128ELi4ELb0ELb0EN7cutlass6half_tE19Flash_kernel_traitsILi64ELi64ELi128ELi4ES3_EELb1ELb0ELb1ELb0ELb0ELb0ELb0ELb1EEEvNS_16Flash_fwd_paramsE,"a",@progbits
	.sectionflags	@""
	.align	4
.nv.constant0._ZN5flash24flash_fwd_splitkv_kernelI23Flash_fwd_kernel_traitsILi64ELi64ELi128ELi4ELb0ELb0EN7cutlass6half_tE19Flash_kernel_traitsILi64ELi64ELi128ELi4ES3_EELb1ELb0ELb1ELb0ELb0ELb0ELb0ELb1EEEvNS_16Flash_fwd_paramsE:
	.zero		992


//--------------------- .nv.constant0._ZN5flash24flash_fwd_splitkv_kernelI23Flash_fwd_kernel_traitsILi64ELi64ELi128ELi4ELb0ELb0EN7cutlass6half_tE19Flash_kernel_traitsILi64ELi64ELi128ELi4ES3_EELb1ELb0ELb1ELb0ELb0ELb1ELb0ELb1EEEvNS_16Flash_fwd_paramsE --------------------------
	.section	.nv.constant0._ZN5flash24flash_fwd_splitkv_kernelI23Flash_fwd_kernel_traitsILi64ELi64ELi128ELi4ELb0ELb0EN7cutlass6half_tE19Flash_kernel_traitsILi64ELi64ELi128ELi4ES3_EELb1ELb0ELb1ELb0ELb0ELb1ELb0ELb1EEEvNS_16Flash_fwd_paramsE,"a",@progbits
	.sectionflags	@""
	.align	4
.nv.constant0._ZN5flash24flash_fwd_splitkv_kernelI23Flash_fwd_kernel_traitsILi64ELi64ELi128ELi4ELb0ELb0EN7cutlass6half_tE19Flash_kernel_traitsILi64ELi64ELi128ELi4ES3_EELb1ELb0ELb1ELb0ELb0ELb1ELb0ELb1EEEvNS_16Flash_fwd_paramsE:
	.zero		992


//--------------------- .nv.constant0._ZN5flash24flash_fwd_splitkv_kernelI23Flash_fwd_kernel_traitsILi64ELi64ELi128ELi4ELb0ELb0EN7cutlass6half_tE19Flash_kernel_traitsILi64ELi64ELi128ELi4ES3_EELb1ELb0ELb0ELb0ELb1ELb0ELb1ELb0EEEvNS_16Flash_fwd_paramsE --------------------------
	.section	.nv.constant0._ZN5flash24flash_fwd_splitkv_kernelI23Flash_fwd_kernel_traitsILi64ELi64ELi128ELi4ELb0ELb0EN7cutlass6half_tE19Flash_kernel_traitsILi64ELi64ELi128ELi4ES3_EELb1ELb0ELb0ELb0ELb1ELb0ELb1ELb0EEEvNS_16Flash_fwd_paramsE,"a",@progbits
	.sectionflags	@""
	.align	4
.nv.constant0._ZN5flash24flash_fwd_splitkv_kernelI23Flash_fwd_kernel_traitsILi64ELi64ELi128ELi4ELb0ELb0EN7cutlass6half_tE19Flash_kernel_traitsILi64ELi64ELi128ELi4ES3_EELb1ELb0ELb0ELb0ELb1ELb0ELb1ELb0EEEvNS_16Flash_fwd_paramsE:
	.zero		992


//--------------------- .nv.constant0._ZN5flash24flash_fwd_splitkv_kernelI23Flash_fwd_kernel_traitsILi64ELi64ELi128ELi4ELb0ELb0EN7cutlass6half_tE19Flash_kernel_traitsILi64ELi64ELi128ELi4ES3_EELb1ELb0ELb0ELb0ELb1ELb1ELb1ELb0EEEvNS_16Flash_fwd_paramsE --------------------------
	.section	.nv.constant0._ZN5flash24flash_fwd_splitkv_kernelI23Flash_fwd_kernel_traitsILi64ELi64ELi128ELi4ELb0ELb0EN7cutlass6half_tE19Flash_kernel_traitsILi64ELi64ELi128ELi4ES3_EELb1ELb0ELb0ELb0ELb1ELb1ELb1ELb0EEEvNS_16Flash_fwd_paramsE,"a",@progbits
	.sectionflags	@""
	.align	4
.nv.constant0._ZN5flash24flash_fwd_splitkv_kernelI23Flash_fwd_kernel_traitsILi64ELi64ELi128ELi4ELb0ELb0EN7cutlass6half_tE19Flash_kernel_traitsILi64ELi64ELi128ELi4ES3_EELb1ELb0ELb0ELb0ELb1ELb1ELb1ELb0EEEvNS_16Flash_fwd_paramsE:
	.zero		992


//--------------------- .nv.constant0._ZN5flash24flash_fwd_splitkv_kernelI23Flash_fwd_kernel_traitsILi64ELi64ELi128ELi4ELb0ELb0EN7cutlass6half_tE19Flash_kernel_traitsILi64ELi64ELi128ELi4ES3_EELb1ELb0ELb1ELb0ELb0ELb0ELb1ELb0EEEvNS_16Flash_fwd_paramsE --------------------------
	.section	.nv.constant0._ZN5flash24flash_fwd_splitkv_kernelI23Flash_fwd_kernel_traitsILi64ELi64ELi128ELi4ELb0ELb0EN7cutlass6half_tE19Flash_kernel_traitsILi64ELi64ELi128ELi4ES3_EELb1ELb0ELb1ELb0ELb0ELb0ELb1ELb0EEEvNS_16Flash_fwd_paramsE,"a",@progbits
	.sectionflags	@""
	.align	4
.nv.constant0._ZN5flash24flash_fwd_splitkv_kernelI23Flash_fwd_kernel_traitsILi64ELi64ELi128ELi4ELb0ELb0EN7cutlass6half_tE19Flash_kernel_traitsILi64ELi64ELi128ELi4ES3_EELb1ELb0ELb1ELb0ELb0ELb0ELb1ELb0EEEvNS_16Flash_fwd_paramsE:
	.zero		992


//--------------------- .nv.constant0._ZN5flash24flash_fwd_splitkv_kernelI23Flash_fwd_kernel_traitsILi64ELi64ELi128ELi4ELb0ELb0EN7cutlass6half_tE19Flash_kernel_traitsILi64ELi64ELi128ELi4ES3_EELb1ELb0ELb1ELb0ELb0ELb1ELb1ELb0EEEvNS_16Flash_fwd_paramsE --------------------------
	.section	.nv.constant0._ZN5flash24flash_fwd_splitkv_kernelI23Flash_fwd_kernel_traitsILi64ELi64ELi128ELi4ELb0ELb0EN7cutlass6half_tE19Flash_kernel_traitsILi64ELi64ELi128ELi4ES3_EELb1ELb0ELb1ELb0ELb0ELb1ELb1ELb0EEEvNS_16Flash_fwd_paramsE,"a",@progbits
	.sectionflags	@""
	.align	4
.nv.constant0._ZN5flash24flash_fwd_splitkv_kernelI23Flash_fwd_kernel_traitsILi64ELi64ELi128ELi4ELb0ELb0EN7cutlass6half_tE19Flash_kernel_traitsILi64ELi64ELi128ELi4ES3_EELb1ELb0ELb1ELb0ELb0ELb1ELb1ELb0EEEvNS_16Flash_fwd_paramsE:
	.zero		992


//--------------------- .nv.constant0._ZN5flash24flash_fwd_splitkv_kernelI23Flash_fwd_kernel_traitsILi64ELi64ELi128ELi4ELb0ELb0EN7cutlass6half_tE19Flash_kernel_traitsILi64ELi64ELi128ELi4ES3_EELb1ELb0ELb0ELb0ELb1ELb0ELb1ELb1EEEvNS_16Flash_fwd_paramsE --------------------------
	.section	.nv.constant0._ZN5flash24flash_fwd_splitkv_kernelI23Flash_fwd_kernel_traitsILi64ELi64ELi128ELi4ELb0ELb0EN7cutlass6half_tE19Flash_kernel_traitsILi64ELi64ELi128ELi4ES3_EELb1ELb0ELb0ELb0ELb1ELb0ELb1ELb1EEEvNS_16Flash_fwd_paramsE,"a",@progbits
	.sectionflags	@""
	.align	4
.nv.constant0._ZN5flash24flash_fwd_splitkv_kernelI23Flash_fwd_kernel_traitsILi64ELi64ELi128ELi4ELb0ELb0EN7cutlass6half_tE19Flash_kernel_traitsILi64ELi64ELi128ELi4ES3_EELb1ELb0ELb0ELb0ELb1ELb0ELb1ELb1EEEvNS_16Flash_fwd_paramsE:
	.zero		992


//--------------------- .nv.constant0._ZN5flash24flash_fwd_splitkv_kernelI23Flash_fwd_kernel_traitsILi64ELi64ELi128ELi4ELb0ELb0EN7cutlass6half_tE19Flash_kernel_traitsILi64ELi64ELi128ELi4ES3_EELb1ELb0ELb0ELb0ELb1ELb1ELb1ELb1EEEvNS_16Flash_fwd_paramsE --------------------------
	.section	.nv.constant0._ZN5flash24flash_fwd_splitkv_kernelI23Flash_fwd_kernel_traitsILi64ELi64ELi128ELi4ELb0ELb0EN7cutlass6half_tE19Flash_kernel_traitsILi64ELi64ELi128ELi4ES3_EELb1ELb0ELb0ELb0ELb1ELb1ELb1ELb1EEEvNS_16Flash_fwd_paramsE,"a",@progbits
	.sectionflags	@""
	.align	4
.nv.constant0._ZN5flash24flash_fwd_splitkv_kernelI23Flash_fwd_kernel_traitsILi64ELi64ELi128ELi4ELb0ELb0EN7cutlass6half_tE19Flash_kernel_traitsILi64ELi64ELi128ELi4ES3_EELb1ELb0ELb0ELb0ELb1ELb1ELb1ELb1EEEvNS_16Flash_fwd_paramsE:
	.zero		992


//--------------------- .nv.constant0._ZN5flash24flash_fwd_splitkv_kernelI23Flash_fwd_kernel_traitsILi64ELi64ELi128ELi4ELb0ELb0EN7cutlass6half_tE19Flash_kernel_traitsILi64ELi64ELi128ELi4ES3_EELb1ELb0ELb1ELb0ELb0ELb0ELb1ELb1EEEvNS_16Flash_fwd_paramsE --------------------------
	.section	.nv.constant0._ZN5flash24flash_fwd_splitkv_kernelI23Flash_fwd_kernel_traitsILi64ELi64ELi128ELi4ELb0ELb0EN7cutlass6half_tE19Flash_kernel_traitsILi64ELi64ELi128ELi4ES3_EELb1ELb0ELb1ELb0ELb0ELb0ELb1ELb1EEEvNS_16Flash_fwd_paramsE,"a",@progbits
	.sectionflags	@""
	.align	4
.nv.constant0._ZN5flash24flash_fwd_splitkv_kernelI23Flash_fwd_kernel_traitsILi64ELi64ELi128ELi4ELb0ELb0EN7cutlass6half_tE19Flash_kernel_traitsILi64ELi64ELi128ELi4ES3_EELb1ELb0ELb1ELb0ELb0ELb0ELb1ELb1EEEvNS_16Flash_fwd_paramsE:
	.zero		992


//--------------------- .nv.constant0._ZN5flash24flash_fwd_splitkv_kernelI23Flash_fwd_kernel_traitsILi64ELi64ELi128ELi4ELb0ELb0EN7cutlass6half_tE19Flash_kernel_traitsILi64ELi64ELi128ELi4ES3_EELb1ELb0ELb1ELb0ELb0ELb1ELb1ELb1EEEvNS_16Flash_fwd_paramsE --------------------------
	.section	.nv.constant0._ZN5flash24flash_fwd_splitkv_kernelI23Flash_fwd_kernel_traitsILi64ELi64ELi128ELi4ELb0ELb0EN7cutlass6half_tE19Flash_kernel_traitsILi64ELi64ELi128ELi4ES3_EELb1ELb0ELb1ELb0ELb0ELb1ELb1ELb1EEEvNS_16Flash_fwd_paramsE,"a",@progbits
	.sectionflags	@""
	.align	4
.nv.constant0._ZN5flash24flash_fwd_splitkv_kernelI23Flash_fwd_kernel_traitsILi64ELi64ELi128ELi4ELb0ELb0EN7cutlass6half_tE19Flash_kernel_traitsILi64ELi64ELi128ELi4ES3_EELb1ELb0ELb1ELb0ELb0ELb1ELb1ELb1EEEvNS_16Flash_fwd_paramsE:
	.zero		992


//--------------------- SYMBOLS --------------------------

	.type		.nv.reservedSmem.offset0,@object
	.size		.nv.reservedSmem.offset0,0x4
